	.target	sm_80

	.elftype	@"ET_EXEC"


//--------------------- .note.nv.tkinfo           --------------------------
	.section	.note.nv.tkinfo,"",@"SHT_NOTE"
	.sectionflags	@"SHF_NOTE_NV_TKINFO"
	.tkinfo
        /*0018*/ 	.word	0x00000002
        /*0030*/ 	.string	""
        /*0030*/ 	.string	"ptxas"
        /*0030*/ 	.string	"Cuda compilation tools, release 13.0, V13.0.88"
        /*0030*/ 	.string	"Build cuda_13.0.r13.0/compiler.36424714_0"
        /*0030*/ 	.string	"-arch sm_80 -m 64 "



//--------------------- .note.nv.cuinfo           --------------------------
	.section	.note.nv.cuinfo,"",@"SHT_NOTE"
	.sectionflags	@"SHF_NOTE_NV_CUINFO"
        /*0018*/ 	.short	0x0002
        /*001a*/ 	.short	0x0050
        /*001c*/ 	.short	0x0082
	.zero		2


//--------------------- .nv.info                  --------------------------
	.section	.nv.info,"",@"SHT_CUDA_INFO"
	.align	4


	//----- nvinfo : EIATTR_REGCOUNT
	.align		4
        /*0000*/ 	.byte	0x04, 0x2f
        /*0002*/ 	.short	(.L_29 - .L_28)
	.align		4
.L_28:
        /*0004*/ 	.word	index@(_Z25selective_scan_bwd_kernelI32Selective_Scan_bwd_kernel_traitsILi32ELi4ELb1ELb1ELb1ELb1ELb1EffEEv12SSMParamsBwd)
        /*0008*/ 	.word	0x00000070


	//----- nvinfo : EIATTR_FRAME_SIZE
	.align		4
.L_29:
        /*000c*/ 	.byte	0x04, 0x11
        /*000e*/ 	.short	(.L_31 - .L_30)
	.align		4
.L_30:
        /*0010*/ 	.word	index@(_Z25selective_scan_bwd_kernelI32Selective_Scan_bwd_kernel_traitsILi32ELi4ELb1ELb1ELb1ELb1ELb1EffEEv12SSMParamsBwd)
        /*0014*/ 	.word	0x00000000


	//----- nvinfo : EIATTR_REGCOUNT
	.align		4
.L_31:
        /*0018*/ 	.byte	0x04, 0x2f
        /*001a*/ 	.short	(.L_33 - .L_32)
	.align		4
.L_32:
        /*001c*/ 	.word	index@(_Z25selective_scan_bwd_kernelI32Selective_Scan_bwd_kernel_traitsILi32ELi4ELb1ELb1ELb1ELb1ELb0EffEEv12SSMParamsBwd)
        /*0020*/ 	.word	0x00000072


	//----- nvinfo : EIATTR_FRAME_SIZE
	.align		4
.L_33:
        /*0024*/ 	.byte	0x04, 0x11
        /*0026*/ 	.short	(.L_35 - .L_34)
	.align		4
.L_34:
        /*0028*/ 	.word	index@(_Z25selective_scan_bwd_kernelI32Selective_Scan_bwd_kernel_traitsILi32ELi4ELb1ELb1ELb1ELb1ELb0EffEEv12SSMParamsBwd)
        /*002c*/ 	.word	0x00000000


	//----- nvinfo : EIATTR_REGCOUNT
	.align		4
.L_35:
        /*0030*/ 	.byte	0x04, 0x2f
        /*0032*/ 	.short	(.L_37 - .L_36)
	.align		4
.L_36:
        /*0034*/ 	.word	index@(_Z25selective_scan_bwd_kernelI32Selective_Scan_bwd_kernel_traitsILi32ELi4ELb1ELb1ELb1ELb0ELb1EffEEv12SSMParamsBwd)
        /*0038*/ 	.word	0x0000007c


	//----- nvinfo : EIATTR_FRAME_SIZE
	.align		4
.L_37:
        /*003c*/ 	.byte	0x04, 0x11
        /*003e*/ 	.short	(.L_39 - .L_38)
	.align		4
.L_38:
        /*0040*/ 	.word	index@(_Z25selective_scan_bwd_kernelI32Selective_Scan_bwd_kernel_traitsILi32ELi4ELb1ELb1ELb1ELb0ELb1EffEEv12SSMParamsBwd)
        /*0044*/ 	.word	0x00000000


	//----- nvinfo : EIATTR_REGCOUNT
	.align		4
.L_39:
        /*0048*/ 	.byte	0x04, 0x2f
        /*004a*/ 	.short	(.L_41 - .L_40)
	.align		4
.L_40:
        /*004c*/ 	.word	index@(_Z25selective_scan_bwd_kernelI32Selective_Scan_bwd_kernel_traitsILi32ELi4ELb1ELb1ELb1ELb0ELb0EffEEv12SSMParamsBwd)
        /*0050*/ 	.word	0x0000007a


	//----- nvinfo : EIATTR_FRAME_SIZE
	.align		4
.L_41:
        /*0054*/ 	.byte	0x04, 0x11
        /*0056*/ 	.short	(.L_43 - .L_42)
	.align		4
.L_42:
        /*0058*/ 	.word	index@(_Z25selective_scan_bwd_kernelI32Selective_Scan_bwd_kernel_traitsILi32ELi4ELb1ELb1ELb1ELb0ELb0EffEEv12SSMParamsBwd)
        /*005c*/ 	.word	0x00000000


	//----- nvinfo : EIATTR_REGCOUNT
	.align		4
.L_43:
        /*0060*/ 	.byte	0x04, 0x2f
        /*0062*/ 	.short	(.L_45 - .L_44)
	.align		4
.L_44:
        /*0064*/ 	.word	index@(_Z25selective_scan_bwd_kernelI32Selective_Scan_bwd_kernel_traitsILi32ELi4ELb1ELb1ELb0ELb1ELb1EffEEv12SSMParamsBwd)
        /*0068*/ 	.word	0x0000006d


	//----- nvinfo : EIATTR_FRAME_SIZE
	.align		4
.L_45:
        /*006c*/ 	.byte	0x04, 0x11
        /*006e*/ 	.short	(.L_47 - .L_46)
	.align		4
.L_46:
        /*0070*/ 	.word	index@(_Z25selective_scan_bwd_kernelI32Selective_Scan_bwd_kernel_traitsILi32ELi4ELb1ELb1ELb0ELb1ELb1EffEEv12SSMParamsBwd)
        /*0074*/ 	.word	0x00000000


	//----- nvinfo : EIATTR_REGCOUNT
	.align		4
.L_47:
        /*0078*/ 	.byte	0x04, 0x2f
        /*007a*/ 	.short	(.L_49 - .L_48)
	.align		4
.L_48:
        /*007c*/ 	.word	index@(_Z25selective_scan_bwd_kernelI32Selective_Scan_bwd_kernel_traitsILi32ELi4ELb1ELb1ELb0ELb1ELb0EffEEv12SSMParamsBwd)
        /*0080*/ 	.word	0x0000006d


	//----- nvinfo : EIATTR_FRAME_SIZE
	.align		4
.L_49:
        /*0084*/ 	.byte	0x04, 0x11
        /*0086*/ 	.short	(.L_51 - .L_50)
	.align		4
.L_50:
        /*0088*/ 	.word	index@(_Z25selective_scan_bwd_kernelI32Selective_Scan_bwd_kernel_traitsILi32ELi4ELb1ELb1ELb0ELb1ELb0EffEEv12SSMParamsBwd)
        /*008c*/ 	.word	0x00000000


	//----- nvinfo : EIATTR_REGCOUNT
	.align		4
.L_51:
        /*0090*/ 	.byte	0x04, 0x2f
        /*0092*/ 	.short	(.L_53 - .L_52)
	.align		4
.L_52:
        /*0094*/ 	.word	index@(_Z25selective_scan_bwd_kernelI32Selective_Scan_bwd_kernel_traitsILi32ELi4ELb1ELb1ELb0ELb0ELb1EffEEv12SSMParamsBwd)
        /*0098*/ 	.word	0x00000072


	//----- nvinfo : EIATTR_FRAME_SIZE
	.align		4
.L_53:
        /*009c*/ 	.byte	0x04, 0x11
        /*009e*/ 	.short	(.L_55 - .L_54)
	.align		4
.L_54:
        /*00a0*/ 	.word	index@(_Z25selective_scan_bwd_kernelI32Selective_Scan_bwd_kernel_traitsILi32ELi4ELb1ELb1ELb0ELb0ELb1EffEEv12SSMParamsBwd)
        /*00a4*/ 	.word	0x00000000


	//----- nvinfo : EIATTR_REGCOUNT
	.align		4
.L_55:
        /*00a8*/ 	.byte	0x04, 0x2f
        /*00aa*/ 	.short	(.L_57 - .L_56)
	.align		4
.L_56:
        /*00ac*/ 	.word	index@(_Z25selective_scan_bwd_kernelI32Selective_Scan_bwd_kernel_traitsILi32ELi4ELb1ELb1ELb0ELb0ELb0EffEEv12SSMParamsBwd)
        /*00b0*/ 	.word	0x00000070


	//----- nvinfo : EIATTR_FRAME_SIZE
	.align		4
.L_57:
        /*00b4*/ 	.byte	0x04, 0x11
        /*00b6*/ 	.short	(.L_59 - .L_58)
	.align		4
.L_58:
        /*00b8*/ 	.word	index@(_Z25selective_scan_bwd_kernelI32Selective_Scan_bwd_kernel_traitsILi32ELi4ELb1ELb1ELb0ELb0ELb0EffEEv12SSMParamsBwd)
        /*00bc*/ 	.word	0x00000000


	//----- nvinfo : EIATTR_REGCOUNT
	.align		4
.L_59:
        /*00c0*/ 	.byte	0x04, 0x2f
        /*00c2*/ 	.short	(.L_61 - .L_60)
	.align		4
.L_60:
        /*00c4*/ 	.word	index@(_Z25selective_scan_bwd_kernelI32Selective_Scan_bwd_kernel_traitsILi32ELi4ELb1ELb0ELb1ELb1ELb1EffEEv12SSMParamsBwd)
        /*00c8*/ 	.word	0x0000006f


	//----- nvinfo : EIATTR_FRAME_SIZE
	.align		4
.L_61:
        /*00cc*/ 	.byte	0x04, 0x11
        /*00ce*/ 	.short	(.L_63 - .L_62)
	.align		4
.L_62:
        /*00d0*/ 	.word	index@(_Z25selective_scan_bwd_kernelI32Selective_Scan_bwd_kernel_traitsILi32ELi4ELb1ELb0ELb1ELb1ELb1EffEEv12SSMParamsBwd)
        /*00d4*/ 	.word	0x00000000


	//----- nvinfo : EIATTR_REGCOUNT
	.align		4
.L_63:
        /*00d8*/ 	.byte	0x04, 0x2f
        /*00da*/ 	.short	(.L_65 - .L_64)
	.align		4
.L_64:
        /*00dc*/ 	.word	index@(_Z25selective_scan_bwd_kernelI32Selective_Scan_bwd_kernel_traitsILi32ELi4ELb1ELb0ELb1ELb1ELb0EffEEv12SSMParamsBwd)
        /*00e0*/ 	.word	0x00000071


	//----- nvinfo : EIATTR_FRAME_SIZE
	.align		4
.L_65:
        /*00e4*/ 	.byte	0x04, 0x11
        /*00e6*/ 	.short	(.L_67 - .L_66)
	.align		4
.L_66:
        /*00e8*/ 	.word	index@(_Z25selective_scan_bwd_kernelI32Selective_Scan_bwd_kernel_traitsILi32ELi4ELb1ELb0ELb1ELb1ELb0EffEEv12SSMParamsBwd)
        /*00ec*/ 	.word	0x00000000


	//----- nvinfo : EIATTR_REGCOUNT
	.align		4
.L_67:
        /*00f0*/ 	.byte	0x04, 0x2f
        /*00f2*/ 	.short	(.L_69 - .L_68)
	.align		4
.L_68:
        /*00f4*/ 	.word	index@(_Z25selective_scan_bwd_kernelI32Selective_Scan_bwd_kernel_traitsILi32ELi4ELb1ELb0ELb1ELb0ELb1EffEEv12SSMParamsBwd)
        /*00f8*/ 	.word	0x00000068


	//----- nvinfo : EIATTR_FRAME_SIZE
	.align		4
.L_69:
        /*00fc*/ 	.byte	0x04, 0x11
        /*00fe*/ 	.short	(.L_71 - .L_70)
	.align		4
.L_70:
        /*0100*/ 	.word	index@(_Z25selective_scan_bwd_kernelI32Selective_Scan_bwd_kernel_traitsILi32ELi4ELb1ELb0ELb1ELb0ELb1EffEEv12SSMParamsBwd)
        /*0104*/ 	.word	0x00000000


	//----- nvinfo : EIATTR_REGCOUNT
	.align		4
.L_71:
        /*0108*/ 	.byte	0x04, 0x2f
        /*010a*/ 	.short	(.L_73 - .L_72)
	.align		4
.L_72:
        /*010c*/ 	.word	index@(_Z25selective_scan_bwd_kernelI32Selective_Scan_bwd_kernel_traitsILi32ELi4ELb1ELb0ELb1ELb0ELb0EffEEv12SSMParamsBwd)
        /*0110*/ 	.word	0x0000006e


	//----- nvinfo : EIATTR_FRAME_SIZE
	.align		4
.L_73:
        /*0114*/ 	.byte	0x04, 0x11
        /*0116*/ 	.short	(.L_75 - .L_74)
	.align		4
.L_74:
        /*0118*/ 	.word	index@(_Z25selective_scan_bwd_kernelI32Selective_Scan_bwd_kernel_traitsILi32ELi4ELb1ELb0ELb1ELb0ELb0EffEEv12SSMParamsBwd)
        /*011c*/ 	.word	0x00000000


	//----- nvinfo : EIATTR_REGCOUNT
	.align		4
.L_75:
        /*0120*/ 	.byte	0x04, 0x2f
        /*0122*/ 	.short	(.L_77 - .L_76)
	.align		4
.L_76:
        /*0124*/ 	.word	index@(_Z25selective_scan_bwd_kernelI32Selective_Scan_bwd_kernel_traitsILi32ELi4ELb1ELb0ELb0ELb1ELb1EffEEv12SSMParamsBwd)
        /*0128*/ 	.word	0x00000058


	//----- nvinfo : EIATTR_FRAME_SIZE
	.align		4
.L_77:
        /*012c*/ 	.byte	0x04, 0x11
        /*012e*/ 	.short	(.L_79 - .L_78)
	.align		4
.L_78:
        /*0130*/ 	.word	index@(_Z25selective_scan_bwd_kernelI32Selective_Scan_bwd_kernel_traitsILi32ELi4ELb1ELb0ELb0ELb1ELb1EffEEv12SSMParamsBwd)
        /*0134*/ 	.word	0x00000000


	//----- nvinfo : EIATTR_REGCOUNT
	.align		4
.L_79:
        /*0138*/ 	.byte	0x04, 0x2f
        /*013a*/ 	.short	(.L_81 - .L_80)
	.align		4
.L_80:
        /*013c*/ 	.word	index@(_Z25selective_scan_bwd_kernelI32Selective_Scan_bwd_kernel_traitsILi32ELi4ELb1ELb0ELb0ELb1ELb0EffEEv12SSMParamsBwd)
        /*0140*/ 	.word	0x00000062


	//----- nvinfo : EIATTR_FRAME_SIZE
	.align		4
.L_81:
        /*0144*/ 	.byte	0x04, 0x11
        /*0146*/ 	.short	(.L_83 - .L_82)
	.align		4
.L_82:
        /*0148*/ 	.word	index@(_Z25selective_scan_bwd_kernelI32Selective_Scan_bwd_kernel_traitsILi32ELi4ELb1ELb0ELb0ELb1ELb0EffEEv12SSMParamsBwd)
        /*014c*/ 	.word	0x00000000


	//----- nvinfo : EIATTR_REGCOUNT
	.align		4
.L_83:
        /*0150*/ 	.byte	0x04, 0x2f
        /*0152*/ 	.short	(.L_85 - .L_84)
	.align		4
.L_84:
        /*0154*/ 	.word	index@(_Z25selective_scan_bwd_kernelI32Selective_Scan_bwd_kernel_traitsILi32ELi4ELb1ELb0ELb0ELb0ELb1EffEEv12SSMParamsBwd)
        /*0158*/ 	.word	0x0000005e


	//----- nvinfo : EIATTR_FRAME_SIZE
	.align		4
.L_85:
        /*015c*/ 	.byte	0x04, 0x11
        /*015e*/ 	.short	(.L_87 - .L_86)
	.align		4
.L_86:
        /*0160*/ 	.word	index@(_Z25selective_scan_bwd_kernelI32Selective_Scan_bwd_kernel_traitsILi32ELi4ELb1ELb0ELb0ELb0ELb1EffEEv12SSMParamsBwd)
        /*0164*/ 	.word	0x00000000


	//----- nvinfo : EIATTR_REGCOUNT
	.align		4
.L_87:
        /*0168*/ 	.byte	0x04, 0x2f
        /*016a*/ 	.short	(.L_89 - .L_88)
	.align		4
.L_88:
        /*016c*/ 	.word	index@(_Z25selective_scan_bwd_kernelI32Selective_Scan_bwd_kernel_traitsILi32ELi4ELb1ELb0ELb0ELb0ELb0EffEEv12SSMParamsBwd)
        /*0170*/ 	.word	0x00000066


	//----- nvinfo : EIATTR_FRAME_SIZE
	.align		4
.L_89:
        /*0174*/ 	.byte	0x04, 0x11
        /*0176*/ 	.short	(.L_91 - .L_90)
	.align		4
.L_90:
        /*0178*/ 	.word	index@(_Z25selective_scan_bwd_kernelI32Selective_Scan_bwd_kernel_traitsILi32ELi4ELb1ELb0ELb0ELb0ELb0EffEEv12SSMParamsBwd)
        /*017c*/ 	.word	0x00000000


	//----- nvinfo : EIATTR_REGCOUNT
	.align		4
.L_91:
        /*0180*/ 	.byte	0x04, 0x2f
        /*0182*/ 	.short	(.L_93 - .L_92)
	.align		4
.L_92:
        /*0184*/ 	.word	index@(_Z25selective_scan_bwd_kernelI32Selective_Scan_bwd_kernel_traitsILi32ELi4ELb0ELb1ELb1ELb1ELb1EffEEv12SSMParamsBwd)
        /*0188*/ 	.word	0x00000089


	//----- nvinfo : EIATTR_FRAME_SIZE
	.align		4
.L_93:
        /*018c*/ 	.byte	0x04, 0x11
        /*018e*/ 	.short	(.L_95 - .L_94)
	.align		4
.L_94:
        /*0190*/ 	.word	index@(_Z25selective_scan_bwd_kernelI32Selective_Scan_bwd_kernel_traitsILi32ELi4ELb0ELb1ELb1ELb1ELb1EffEEv12SSMParamsBwd)
        /*0194*/ 	.word	0x00000000


	//----- nvinfo : EIATTR_REGCOUNT
	.align		4
.L_95:
        /*0198*/ 	.byte	0x04, 0x2f
        /*019a*/ 	.short	(.L_97 - .L_96)
	.align		4
.L_96:
        /*019c*/ 	.word	index@(_Z25selective_scan_bwd_kernelI32Selective_Scan_bwd_kernel_traitsILi32ELi4ELb0ELb1ELb1ELb1ELb0EffEEv12SSMParamsBwd)
        /*01a0*/ 	.word	0x00000088


	//----- nvinfo : EIATTR_FRAME_SIZE
	.align		4
.L_97:
        /*01a4*/ 	.byte	0x04, 0x11
        /*01a6*/ 	.short	(.L_99 - .L_98)
	.align		4
.L_98:
        /*01a8*/ 	.word	index@(_Z25selective_scan_bwd_kernelI32Selective_Scan_bwd_kernel_traitsILi32ELi4ELb0ELb1ELb1ELb1ELb0EffEEv12SSMParamsBwd)
        /*01ac*/ 	.word	0x00000000


	//----- nvinfo : EIATTR_REGCOUNT
	.align		4
.L_99:
        /*01b0*/ 	.byte	0x04, 0x2f
        /*01b2*/ 	.short	(.L_101 - .L_100)
	.align		4
.L_100:
        /*01b4*/ 	.word	index@(_Z25selective_scan_bwd_kernelI32Selective_Scan_bwd_kernel_traitsILi32ELi4ELb0ELb1ELb1ELb0ELb1EffEEv12SSMParamsBwd)
        /*01b8*/ 	.word	0x00000092


	//----- nvinfo : EIATTR_FRAME_SIZE
	.align		4
.L_101:
        /*01bc*/ 	.byte	0x04, 0x11
        /*01be*/ 	.short	(.L_103 - .L_102)
	.align		4
.L_102:
        /*01c0*/ 	.word	index@(_Z25selective_scan_bwd_kernelI32Selective_Scan_bwd_kernel_traitsILi32ELi4ELb0ELb1ELb1ELb0ELb1EffEEv12SSMParamsBwd)
        /*01c4*/ 	.word	0x00000000


	//----- nvinfo : EIATTR_REGCOUNT
	.align		4
.L_103:
        /*01c8*/ 	.byte	0x04, 0x2f
        /*01ca*/ 	.short	(.L_105 - .L_104)
	.align		4
.L_104:
        /*01cc*/ 	.word	index@(_Z25selective_scan_bwd_kernelI32Selective_Scan_bwd_kernel_traitsILi32ELi4ELb0ELb1ELb1ELb0ELb0EffEEv12SSMParamsBwd)
        /*01d0*/ 	.word	0x00000092


	//----- nvinfo : EIATTR_FRAME_SIZE
	.align		4
.L_105:
        /*01d4*/ 	.byte	0x04, 0x11
        /*01d6*/ 	.short	(.L_107 - .L_106)
	.align		4
.L_106:
        /*01d8*/ 	.word	index@(_Z25selective_scan_bwd_kernelI32Selective_Scan_bwd_kernel_traitsILi32ELi4ELb0ELb1ELb1ELb0ELb0EffEEv12SSMParamsBwd)
        /*01dc*/ 	.word	0x00000000


	//----- nvinfo : EIATTR_REGCOUNT
	.align		4
.L_107:
        /*01e0*/ 	.byte	0x04, 0x2f
        /*01e2*/ 	.short	(.L_109 - .L_108)
	.align		4
.L_108:
        /*01e4*/ 	.word	index@(_Z25selective_scan_bwd_kernelI32Selective_Scan_bwd_kernel_traitsILi32ELi4ELb0ELb1ELb0ELb1ELb1EffEEv12SSMParamsBwd)
        /*01e8*/ 	.word	0x00000076


	//----- nvinfo : EIATTR_FRAME_SIZE
	.align		4
.L_109:
        /*01ec*/ 	.byte	0x04, 0x11
        /*01ee*/ 	.short	(.L_111 - .L_110)
	.align		4
.L_110:
        /*01f0*/ 	.word	index@(_Z25selective_scan_bwd_kernelI32Selective_Scan_bwd_kernel_traitsILi32ELi4ELb0ELb1ELb0ELb1ELb1EffEEv12SSMParamsBwd)
        /*01f4*/ 	.word	0x00000000


	//----- nvinfo : EIATTR_REGCOUNT
	.align		4
.L_111:
        /*01f8*/ 	.byte	0x04, 0x2f
        /*01fa*/ 	.short	(.L_113 - .L_112)
	.align		4
.L_112:
        /*01fc*/ 	.word	index@(_Z25selective_scan_bwd_kernelI32Selective_Scan_bwd_kernel_traitsILi32ELi4ELb0ELb1ELb0ELb1ELb0EffEEv12SSMParamsBwd)
        /*0200*/ 	.word	0x00000076


	//----- nvinfo : EIATTR_FRAME_SIZE
	.align		4
.L_113:
        /*0204*/ 	.byte	0x04, 0x11
        /*0206*/ 	.short	(.L_115 - .L_114)
	.align		4
.L_114:
        /*0208*/ 	.word	index@(_Z25selective_scan_bwd_kernelI32Selective_Scan_bwd_kernel_traitsILi32ELi4ELb0ELb1ELb0ELb1ELb0EffEEv12SSMParamsBwd)
        /*020c*/ 	.word	0x00000000


	//----- nvinfo : EIATTR_REGCOUNT
	.align		4
.L_115:
        /*0210*/ 	.byte	0x04, 0x2f
        /*0212*/ 	.short	(.L_117 - .L_116)
	.align		4
.L_116:
        /*0214*/ 	.word	index@(_Z25selective_scan_bwd_kernelI32Selective_Scan_bwd_kernel_traitsILi32ELi4ELb0ELb1ELb0ELb0ELb1EffEEv12SSMParamsBwd)
        /*0218*/ 	.word	0x0000007b


	//----- nvinfo : EIATTR_FRAME_SIZE
	.align		4
.L_117:
        /*021c*/ 	.byte	0x04, 0x11
        /*021e*/ 	.short	(.L_119 - .L_118)
	.align		4
.L_118:
        /*0220*/ 	.word	index@(_Z25selective_scan_bwd_kernelI32Selective_Scan_bwd_kernel_traitsILi32ELi4ELb0ELb1ELb0ELb0ELb1EffEEv12SSMParamsBwd)
        /*0224*/ 	.word	0x00000000


	//----- nvinfo : EIATTR_REGCOUNT
	.align		4
.L_119:
        /*0228*/ 	.byte	0x04, 0x2f
        /*022a*/ 	.short	(.L_121 - .L_120)
	.align		4
.L_120:
        /*022c*/ 	.word	index@(_Z25selective_scan_bwd_kernelI32Selective_Scan_bwd_kernel_traitsILi32ELi4ELb0ELb1ELb0ELb0ELb0EffEEv12SSMParamsBwd)
        /*0230*/ 	.word	0x0000007b


	//----- nvinfo : EIATTR_FRAME_SIZE
	.align		4
.L_121:
        /*0234*/ 	.byte	0x04, 0x11
        /*0236*/ 	.short	(.L_123 - .L_122)
	.align		4
.L_122:
        /*0238*/ 	.word	index@(_Z25selective_scan_bwd_kernelI32Selective_Scan_bwd_kernel_traitsILi32ELi4ELb0ELb1ELb0ELb0ELb0EffEEv12SSMParamsBwd)
        /*023c*/ 	.word	0x00000000


	//----- nvinfo : EIATTR_REGCOUNT
	.align		4
.L_123:
        /*0240*/ 	.byte	0x04, 0x2f
        /*0242*/ 	.short	(.L_125 - .L_124)
	.align		4
.L_124:
        /*0244*/ 	.word	index@(_Z25selective_scan_bwd_kernelI32Selective_Scan_bwd_kernel_traitsILi32ELi4ELb0ELb0ELb1ELb1ELb1EffEEv12SSMParamsBwd)
        /*0248*/ 	.word	0x00000077


	//----- nvinfo : EIATTR_FRAME_SIZE
	.align		4
.L_125:
        /*024c*/ 	.byte	0x04, 0x11
        /*024e*/ 	.short	(.L_127 - .L_126)
	.align		4
.L_126:
        /*0250*/ 	.word	index@(_Z25selective_scan_bwd_kernelI32Selective_Scan_bwd_kernel_traitsILi32ELi4ELb0ELb0ELb1ELb1ELb1EffEEv12SSMParamsBwd)
        /*0254*/ 	.word	0x00000000


	//----- nvinfo : EIATTR_REGCOUNT
	.align		4
.L_127:
        /*0258*/ 	.byte	0x04, 0x2f
        /*025a*/ 	.short	(.L_129 - .L_128)
	.align		4
.L_128:
        /*025c*/ 	.word	index@(_Z25selective_scan_bwd_kernelI32Selective_Scan_bwd_kernel_traitsILi32ELi4ELb0ELb0ELb1ELb1ELb0EffEEv12SSMParamsBwd)
        /*0260*/ 	.word	0x00000078


	//----- nvinfo : EIATTR_FRAME_SIZE
	.align		4
.L_129:
        /*0264*/ 	.byte	0x04, 0x11
        /*0266*/ 	.short	(.L_131 - .L_130)
	.align		4
.L_130:
        /*0268*/ 	.word	index@(_Z25selective_scan_bwd_kernelI32Selective_Scan_bwd_kernel_traitsILi32ELi4ELb0ELb0ELb1ELb1ELb0EffEEv12SSMParamsBwd)
        /*026c*/ 	.word	0x00000000


	//----- nvinfo : EIATTR_REGCOUNT
	.align		4
.L_131:
        /*0270*/ 	.byte	0x04, 0x2f
        /*0272*/ 	.short	(.L_133 - .L_132)
	.align		4
.L_132:
        /*0274*/ 	.word	index@(_Z25selective_scan_bwd_kernelI32Selective_Scan_bwd_kernel_traitsILi32ELi4ELb0ELb0ELb1ELb0ELb1EffEEv12SSMParamsBwd)
        /*0278*/ 	.word	0x0000007d


	//----- nvinfo : EIATTR_FRAME_SIZE
	.align		4
.L_133:
        /*027c*/ 	.byte	0x04, 0x11
        /*027e*/ 	.short	(.L_135 - .L_134)
	.align		4
.L_134:
        /*0280*/ 	.word	index@(_Z25selective_scan_bwd_kernelI32Selective_Scan_bwd_kernel_traitsILi32ELi4ELb0ELb0ELb1ELb0ELb1EffEEv12SSMParamsBwd)
        /*0284*/ 	.word	0x00000000


	//----- nvinfo : EIATTR_REGCOUNT
	.align		4
.L_135:
        /*0288*/ 	.byte	0x04, 0x2f
        /*028a*/ 	.short	(.L_137 - .L_136)
	.align		4
.L_136:
        /*028c*/ 	.word	index@(_Z25selective_scan_bwd_kernelI32Selective_Scan_bwd_kernel_traitsILi32ELi4ELb0ELb0ELb1ELb0ELb0EffEEv12SSMParamsBwd)
        /*0290*/ 	.word	0x0000007d


	//----- nvinfo : EIATTR_FRAME_SIZE
	.align		4
.L_137:
        /*0294*/ 	.byte	0x04, 0x11
        /*0296*/ 	.short	(.L_139 - .L_138)
	.align		4
.L_138:
        /*0298*/ 	.word	index@(_Z25selective_scan_bwd_kernelI32Selective_Scan_bwd_kernel_traitsILi32ELi4ELb0ELb0ELb1ELb0ELb0EffEEv12SSMParamsBwd)
        /*029c*/ 	.word	0x00000000


	//----- nvinfo : EIATTR_REGCOUNT
	.align		4
.L_139:
        /*02a0*/ 	.byte	0x04, 0x2f
        /*02a2*/ 	.short	(.L_141 - .L_140)
	.align		4
.L_140:
        /*02a4*/ 	.word	index@(_Z25selective_scan_bwd_kernelI32Selective_Scan_bwd_kernel_traitsILi32ELi4ELb0ELb0ELb0ELb1ELb1EffEEv12SSMParamsBwd)
        /*02a8*/ 	.word	0x0000006e


	//----- nvinfo : EIATTR_FRAME_SIZE
	.align		4
.L_141:
        /*02ac*/ 	.byte	0x04, 0x11
        /*02ae*/ 	.short	(.L_143 - .L_142)
	.align		4
.L_142:
        /*02b0*/ 	.word	index@(_Z25selective_scan_bwd_kernelI32Selective_Scan_bwd_kernel_traitsILi32ELi4ELb0ELb0ELb0ELb1ELb1EffEEv12SSMParamsBwd)
        /*02b4*/ 	.word	0x00000000


	//----- nvinfo : EIATTR_REGCOUNT
	.align		4
.L_143:
        /*02b8*/ 	.byte	0x04, 0x2f
        /*02ba*/ 	.short	(.L_145 - .L_144)
	.align		4
.L_144:
        /*02bc*/ 	.word	index@(_Z25selective_scan_bwd_kernelI32Selective_Scan_bwd_kernel_traitsILi32ELi4ELb0ELb0ELb0ELb1ELb0EffEEv12SSMParamsBwd)
        /*02c0*/ 	.word	0x0000006a


	//----- nvinfo : EIATTR_FRAME_SIZE
	.align		4
.L_145:
        /*02c4*/ 	.byte	0x04, 0x11
        /*02c6*/ 	.short	(.L_147 - .L_146)
	.align		4
.L_146:
        /*02c8*/ 	.word	index@(_Z25selective_scan_bwd_kernelI32Selective_Scan_bwd_kernel_traitsILi32ELi4ELb0ELb0ELb0ELb1ELb0EffEEv12SSMParamsBwd)
        /*02cc*/ 	.word	0x00000000


	//----- nvinfo : EIATTR_REGCOUNT
	.align		4
.L_147:
        /*02d0*/ 	.byte	0x04, 0x2f
        /*02d2*/ 	.short	(.L_149 - .L_148)
	.align		4
.L_148:
        /*02d4*/ 	.word	index@(_Z25selective_scan_bwd_kernelI32Selective_Scan_bwd_kernel_traitsILi32ELi4ELb0ELb0ELb0ELb0ELb1EffEEv12SSMParamsBwd)
        /*02d8*/ 	.word	0x00000071


	//----- nvinfo : EIATTR_FRAME_SIZE
	.align		4
.L_149:
        /*02dc*/ 	.byte	0x04, 0x11
        /*02de*/ 	.short	(.L_151 - .L_150)
	.align		4
.L_150:
        /*02e0*/ 	.word	index@(_Z25selective_scan_bwd_kernelI32Selective_Scan_bwd_kernel_traitsILi32ELi4ELb0ELb0ELb0ELb0ELb1EffEEv12SSMParamsBwd)
        /*02e4*/ 	.word	0x00000000


	//----- nvinfo : EIATTR_REGCOUNT
	.align		4
.L_151:
        /*02e8*/ 	.byte	0x04, 0x2f
        /*02ea*/ 	.short	(.L_153 - .L_152)
	.align		4
.L_152:
        /*02ec*/ 	.word	index@(_Z25selective_scan_bwd_kernelI32Selective_Scan_bwd_kernel_traitsILi32ELi4ELb0ELb0ELb0ELb0ELb0EffEEv12SSMParamsBwd)
        /*02f0*/ 	.word	0x00000064


	//----- nvinfo : EIATTR_FRAME_SIZE
	.align		4
.L_153:
        /*02f4*/ 	.byte	0x04, 0x11
        /*02f6*/ 	.short	(.L_155 - .L_154)
	.align		4
.L_154:
        /*02f8*/ 	.word	index@(_Z25selective_scan_bwd_kernelI32Selective_Scan_bwd_kernel_traitsILi32ELi4ELb0ELb0ELb0ELb0ELb0EffEEv12SSMParamsBwd)
        /*02fc*/ 	.word	0x00000000


	//----- nvinfo : EIATTR_REGCOUNT
	.align		4
.L_155:
        /*0300*/ 	.byte	0x04, 0x2f
        /*0302*/ 	.short	(.L_157 - .L_156)
	.align		4
.L_156:
        /*0304*/ 	.word	index@(_Z25selective_scan_bwd_kernelI32Selective_Scan_bwd_kernel_traitsILi32ELi8ELb1ELb1ELb1ELb1ELb1EffEEv12SSMParamsBwd)
        /*0308*/ 	.word	0x000000a8


	//----- nvinfo : EIATTR_FRAME_SIZE
	.align		4
.L_157:
        /*030c*/ 	.byte	0x04, 0x11
        /*030e*/ 	.short	(.L_159 - .L_158)
	.align		4
.L_158:
        /*0310*/ 	.word	index@(_Z25selective_scan_bwd_kernelI32Selective_Scan_bwd_kernel_traitsILi32ELi8ELb1ELb1ELb1ELb1ELb1EffEEv12SSMParamsBwd)
        /*0314*/ 	.word	0x00000000


	//----- nvinfo : EIATTR_REGCOUNT
	.align		4
.L_159:
        /*0318*/ 	.byte	0x04, 0x2f
        /*031a*/ 	.short	(.L_161 - .L_160)
	.align		4
.L_160:
        /*031c*/ 	.word	index@(_Z25selective_scan_bwd_kernelI32Selective_Scan_bwd_kernel_traitsILi32ELi8ELb1ELb1ELb1ELb1ELb0EffEEv12SSMParamsBwd)
        /*0320*/ 	.word	0x000000a8


	//----- nvinfo : EIATTR_FRAME_SIZE
	.align		4
.L_161:
        /*0324*/ 	.byte	0x04, 0x11
        /*0326*/ 	.short	(.L_163 - .L_162)
	.align		4
.L_162:
        /*0328*/ 	.word	index@(_Z25selective_scan_bwd_kernelI32Selective_Scan_bwd_kernel_traitsILi32ELi8ELb1ELb1ELb1ELb1ELb0EffEEv12SSMParamsBwd)
        /*032c*/ 	.word	0x00000000


	//----- nvinfo : EIATTR_REGCOUNT
	.align		4
.L_163:
        /*0330*/ 	.byte	0x04, 0x2f
        /*0332*/ 	.short	(.L_165 - .L_164)
	.align		4
.L_164:
        /*0334*/ 	.word	index@(_Z25selective_scan_bwd_kernelI32Selective_Scan_bwd_kernel_traitsILi32ELi8ELb1ELb1ELb1ELb0ELb1EffEEv12SSMParamsBwd)
        /*0338*/ 	.word	0x000000ba


	//----- nvinfo : EIATTR_FRAME_SIZE
	.align		4
.L_165:
        /*033c*/ 	.byte	0x04, 0x11
        /*033e*/ 	.short	(.L_167 - .L_166)
	.align		4
.L_166:
        /*0340*/ 	.word	index@(_Z25selective_scan_bwd_kernelI32Selective_Scan_bwd_kernel_traitsILi32ELi8ELb1ELb1ELb1ELb0ELb1EffEEv12SSMParamsBwd)
        /*0344*/ 	.word	0x00000000


	//----- nvinfo : EIATTR_REGCOUNT
	.align		4
.L_167:
        /*0348*/ 	.byte	0x04, 0x2f
        /*034a*/ 	.short	(.L_169 - .L_168)
	.align		4
.L_168:
        /*034c*/ 	.word	index@(_Z25selective_scan_bwd_kernelI32Selective_Scan_bwd_kernel_traitsILi32ELi8ELb1ELb1ELb1ELb0ELb0EffEEv12SSMParamsBwd)
        /*0350*/ 	.word	0x000000c0


	//----- nvinfo : EIATTR_FRAME_SIZE
	.align		4
.L_169:
        /*0354*/ 	.byte	0x04, 0x11
        /*0356*/ 	.short	(.L_171 - .L_170)
	.align		4
.L_170:
        /*0358*/ 	.word	index@(_Z25selective_scan_bwd_kernelI32Selective_Scan_bwd_kernel_traitsILi32ELi8ELb1ELb1ELb1ELb0ELb0EffEEv12SSMParamsBwd)
        /*035c*/ 	.word	0x00000000


	//----- nvinfo : EIATTR_REGCOUNT
	.align		4
.L_171:
        /*0360*/ 	.byte	0x04, 0x2f
        /*0362*/ 	.short	(.L_173 - .L_172)
	.align		4
.L_172:
        /*0364*/ 	.word	index@(_Z25selective_scan_bwd_kernelI32Selective_Scan_bwd_kernel_traitsILi32ELi8ELb1ELb1ELb0ELb1ELb1EffEEv12SSMParamsBwd)
        /*0368*/ 	.word	0x00000098


	//----- nvinfo : EIATTR_FRAME_SIZE
	.align		4
.L_173:
        /*036c*/ 	.byte	0x04, 0x11
        /*036e*/ 	.short	(.L_175 - .L_174)
	.align		4
.L_174:
        /*0370*/ 	.word	index@(_Z25selective_scan_bwd_kernelI32Selective_Scan_bwd_kernel_traitsILi32ELi8ELb1ELb1ELb0ELb1ELb1EffEEv12SSMParamsBwd)
        /*0374*/ 	.word	0x00000000


	//----- nvinfo : EIATTR_REGCOUNT
	.align		4
.L_175:
        /*0378*/ 	.byte	0x04, 0x2f
        /*037a*/ 	.short	(.L_177 - .L_176)
	.align		4
.L_176:
        /*037c*/ 	.word	index@(_Z25selective_scan_bwd_kernelI32Selective_Scan_bwd_kernel_traitsILi32ELi8ELb1ELb1ELb0ELb1ELb0EffEEv12SSMParamsBwd)
        /*0380*/ 	.word	0x00000098


	//----- nvinfo : EIATTR_FRAME_SIZE
	.align		4
.L_177:
        /*0384*/ 	.byte	0x04, 0x11
        /*0386*/ 	.short	(.L_179 - .L_178)
	.align		4
.L_178:
        /*0388*/ 	.word	index@(_Z25selective_scan_bwd_kernelI32Selective_Scan_bwd_kernel_traitsILi32ELi8ELb1ELb1ELb0ELb1ELb0EffEEv12SSMParamsBwd)
        /*038c*/ 	.word	0x00000000


	//----- nvinfo : EIATTR_REGCOUNT
	.align		4
.L_179:
        /*0390*/ 	.byte	0x04, 0x2f
        /*0392*/ 	.short	(.L_181 - .L_180)
	.align		4
.L_180:
        /*0394*/ 	.word	index@(_Z25selective_scan_bwd_kernelI32Selective_Scan_bwd_kernel_traitsILi32ELi8ELb1ELb1ELb0ELb0ELb1EffEEv12SSMParamsBwd)
        /*0398*/ 	.word	0x000000a3


	//----- nvinfo : EIATTR_FRAME_SIZE
	.align		4
.L_181:
        /*039c*/ 	.byte	0x04, 0x11
        /*039e*/ 	.short	(.L_183 - .L_182)
	.align		4
.L_182:
        /*03a0*/ 	.word	index@(_Z25selective_scan_bwd_kernelI32Selective_Scan_bwd_kernel_traitsILi32ELi8ELb1ELb1ELb0ELb0ELb1EffEEv12SSMParamsBwd)
        /*03a4*/ 	.word	0x00000000


	//----- nvinfo : EIATTR_REGCOUNT
	.align		4
.L_183:
        /*03a8*/ 	.byte	0x04, 0x2f
        /*03aa*/ 	.short	(.L_185 - .L_184)
	.align		4
.L_184:
        /*03ac*/ 	.word	index@(_Z25selective_scan_bwd_kernelI32Selective_Scan_bwd_kernel_traitsILi32ELi8ELb1ELb1ELb0ELb0ELb0EffEEv12SSMParamsBwd)
        /*03b0*/ 	.word	0x000000b0


	//----- nvinfo : EIATTR_FRAME_SIZE
	.align		4
.L_185:
        /*03b4*/ 	.byte	0x04, 0x11
        /*03b6*/ 	.short	(.L_187 - .L_186)
	.align		4
.L_186:
        /*03b8*/ 	.word	index@(_Z25selective_scan_bwd_kernelI32Selective_Scan_bwd_kernel_traitsILi32ELi8ELb1ELb1ELb0ELb0ELb0EffEEv12SSMParamsBwd)
        /*03bc*/ 	.word	0x00000000


	//----- nvinfo : EIATTR_REGCOUNT
	.align		4
.L_187:
        /*03c0*/ 	.byte	0x04, 0x2f
        /*03c2*/ 	.short	(.L_189 - .L_188)
	.align		4
.L_188:
        /*03c4*/ 	.word	index@(_Z25selective_scan_bwd_kernelI32Selective_Scan_bwd_kernel_traitsILi32ELi8ELb1ELb0ELb1ELb1ELb1EffEEv12SSMParamsBwd)
        /*03c8*/ 	.word	0x0000009c


	//----- nvinfo : EIATTR_FRAME_SIZE
	.align		4
.L_189:
        /*03cc*/ 	.byte	0x04, 0x11
        /*03ce*/ 	.short	(.L_191 - .L_190)
	.align		4
.L_190:
        /*03d0*/ 	.word	index@(_Z25selective_scan_bwd_kernelI32Selective_Scan_bwd_kernel_traitsILi32ELi8ELb1ELb0ELb1ELb1ELb1EffEEv12SSMParamsBwd)
        /*03d4*/ 	.word	0x00000000


	//----- nvinfo : EIATTR_REGCOUNT
	.align		4
.L_191:
        /*03d8*/ 	.byte	0x04, 0x2f
        /*03da*/ 	.short	(.L_193 - .L_192)
	.align		4
.L_192:
        /*03dc*/ 	.word	index@(_Z25selective_scan_bwd_kernelI32Selective_Scan_bwd_kernel_traitsILi32ELi8ELb1ELb0ELb1ELb1ELb0EffEEv12SSMParamsBwd)
        /*03e0*/ 	.word	0x0000009c


	//----- nvinfo : EIATTR_FRAME_SIZE
	.align		4
.L_193:
        /*03e4*/ 	.byte	0x04, 0x11
        /*03e6*/ 	.short	(.L_195 - .L_194)
	.align		4
.L_194:
        /*03e8*/ 	.word	index@(_Z25selective_scan_bwd_kernelI32Selective_Scan_bwd_kernel_traitsILi32ELi8ELb1ELb0ELb1ELb1ELb0EffEEv12SSMParamsBwd)
        /*03ec*/ 	.word	0x00000000


	//----- nvinfo : EIATTR_REGCOUNT
	.align		4
.L_195:
        /*03f0*/ 	.byte	0x04, 0x2f
        /*03f2*/ 	.short	(.L_197 - .L_196)
	.align		4
.L_196:
        /*03f4*/ 	.word	index@(_Z25selective_scan_bwd_kernelI32Selective_Scan_bwd_kernel_traitsILi32ELi8ELb1ELb0ELb1ELb0ELb1EffEEv12SSMParamsBwd)
        /*03f8*/ 	.word	0x000000a2


	//----- nvinfo : EIATTR_FRAME_SIZE
	.align		4
.L_197:
        /*03fc*/ 	.byte	0x04, 0x11
        /*03fe*/ 	.short	(.L_199 - .L_198)
	.align		4
.L_198:
        /*0400*/ 	.word	index@(_Z25selective_scan_bwd_kernelI32Selective_Scan_bwd_kernel_traitsILi32ELi8ELb1ELb0ELb1ELb0ELb1EffEEv12SSMParamsBwd)
        /*0404*/ 	.word	0x00000000


	//----- nvinfo : EIATTR_REGCOUNT
	.align		4
.L_199:
        /*0408*/ 	.byte	0x04, 0x2f
        /*040a*/ 	.short	(.L_201 - .L_200)
	.align		4
.L_200:
        /*040c*/ 	.word	index@(_Z25selective_scan_bwd_kernelI32Selective_Scan_bwd_kernel_traitsILi32ELi8ELb1ELb0ELb1ELb0ELb0EffEEv12SSMParamsBwd)
        /*0410*/ 	.word	0x000000ad


	//----- nvinfo : EIATTR_FRAME_SIZE
	.align		4
.L_201:
        /*0414*/ 	.byte	0x04, 0x11
        /*0416*/ 	.short	(.L_203 - .L_202)
	.align		4
.L_202:
        /*0418*/ 	.word	index@(_Z25selective_scan_bwd_kernelI32Selective_Scan_bwd_kernel_traitsILi32ELi8ELb1ELb0ELb1ELb0ELb0EffEEv12SSMParamsBwd)
        /*041c*/ 	.word	0x00000000


	//----- nvinfo : EIATTR_REGCOUNT
	.align		4
.L_203:
        /*0420*/ 	.byte	0x04, 0x2f
        /*0422*/ 	.short	(.L_205 - .L_204)
	.align		4
.L_204:
        /*0424*/ 	.word	index@(_Z25selective_scan_bwd_kernelI32Selective_Scan_bwd_kernel_traitsILi32ELi8ELb1ELb0ELb0ELb1ELb1EffEEv12SSMParamsBwd)
        /*0428*/ 	.word	0x0000007b


	//----- nvinfo : EIATTR_FRAME_SIZE
	.align		4
.L_205:
        /*042c*/ 	.byte	0x04, 0x11
        /*042e*/ 	.short	(.L_207 - .L_206)
	.align		4
.L_206:
        /*0430*/ 	.word	index@(_Z25selective_scan_bwd_kernelI32Selective_Scan_bwd_kernel_traitsILi32ELi8ELb1ELb0ELb0ELb1ELb1EffEEv12SSMParamsBwd)
        /*0434*/ 	.word	0x00000000


	//----- nvinfo : EIATTR_REGCOUNT
	.align		4
.L_207:
        /*0438*/ 	.byte	0x04, 0x2f
        /*043a*/ 	.short	(.L_209 - .L_208)
	.align		4
.L_208:
        /*043c*/ 	.word	index@(_Z25selective_scan_bwd_kernelI32Selective_Scan_bwd_kernel_traitsILi32ELi8ELb1ELb0ELb0ELb1ELb0EffEEv12SSMParamsBwd)
        /*0440*/ 	.word	0x0000008c


	//----- nvinfo : EIATTR_FRAME_SIZE
	.align		4
.L_209:
        /*0444*/ 	.byte	0x04, 0x11
        /*0446*/ 	.short	(.L_211 - .L_210)
	.align		4
.L_210:
        /*0448*/ 	.word	index@(_Z25selective_scan_bwd_kernelI32Selective_Scan_bwd_kernel_traitsILi32ELi8ELb1ELb0ELb0ELb1ELb0EffEEv12SSMParamsBwd)
        /*044c*/ 	.word	0x00000000


	//----- nvinfo : EIATTR_REGCOUNT
	.align		4
.L_211:
        /*0450*/ 	.byte	0x04, 0x2f
        /*0452*/ 	.short	(.L_213 - .L_212)
	.align		4
.L_212:
        /*0454*/ 	.word	index@(_Z25selective_scan_bwd_kernelI32Selective_Scan_bwd_kernel_traitsILi32ELi8ELb1ELb0ELb0ELb0ELb1EffEEv12SSMParamsBwd)
        /*0458*/ 	.word	0x0000008e


	//----- nvinfo : EIATTR_FRAME_SIZE
	.align		4
.L_213:
        /*045c*/ 	.byte	0x04, 0x11
        /*045e*/ 	.short	(.L_215 - .L_214)
	.align		4
.L_214:
        /*0460*/ 	.word	index@(_Z25selective_scan_bwd_kernelI32Selective_Scan_bwd_kernel_traitsILi32ELi8ELb1ELb0ELb0ELb0ELb1EffEEv12SSMParamsBwd)
        /*0464*/ 	.word	0x00000000


	//----- nvinfo : EIATTR_REGCOUNT
	.align		4
.L_215:
        /*0468*/ 	.byte	0x04, 0x2f
        /*046a*/ 	.short	(.L_217 - .L_216)
	.align		4
.L_216:
        /*046c*/ 	.word	index@(_Z25selective_scan_bwd_kernelI32Selective_Scan_bwd_kernel_traitsILi32ELi8ELb1ELb0ELb0ELb0ELb0EffEEv12SSMParamsBwd)
        /*0470*/ 	.word	0x0000008f


	//----- nvinfo : EIATTR_FRAME_SIZE
	.align		4
.L_217:
        /*0474*/ 	.byte	0x04, 0x11
        /*0476*/ 	.short	(.L_219 - .L_218)
	.align		4
.L_218:
        /*0478*/ 	.word	index@(_Z25selective_scan_bwd_kernelI32Selective_Scan_bwd_kernel_traitsILi32ELi8ELb1ELb0ELb0ELb0ELb0EffEEv12SSMParamsBwd)
        /*047c*/ 	.word	0x00000000


	//----- nvinfo : EIATTR_REGCOUNT
	.align		4
.L_219:
        /*0480*/ 	.byte	0x04, 0x2f
        /*0482*/ 	.short	(.L_221 - .L_220)
	.align		4
.L_220:
        /*0484*/ 	.word	index@(_Z25selective_scan_bwd_kernelI32Selective_Scan_bwd_kernel_traitsILi32ELi8ELb0ELb1ELb1ELb1ELb1EffEEv12SSMParamsBwd)
        /*0488*/ 	.word	0x000000bc


	//----- nvinfo : EIATTR_FRAME_SIZE
	.align		4
.L_221:
        /*048c*/ 	.byte	0x04, 0x11
        /*048e*/ 	.short	(.L_223 - .L_222)
	.align		4
.L_222:
        /*0490*/ 	.word	index@(_Z25selective_scan_bwd_kernelI32Selective_Scan_bwd_kernel_traitsILi32ELi8ELb0ELb1ELb1ELb1ELb1EffEEv12SSMParamsBwd)
        /*0494*/ 	.word	0x00000000


	//----- nvinfo : EIATTR_REGCOUNT
	.align		4
.L_223:
        /*0498*/ 	.byte	0x04, 0x2f
        /*049a*/ 	.short	(.L_225 - .L_224)
	.align		4
.L_224:
        /*049c*/ 	.word	index@(_Z25selective_scan_bwd_kernelI32Selective_Scan_bwd_kernel_traitsILi32ELi8ELb0ELb1ELb1ELb1ELb0EffEEv12SSMParamsBwd)
        /*04a0*/ 	.word	0x000000c2


	//----- nvinfo : EIATTR_FRAME_SIZE
	.align		4
.L_225:
        /*04a4*/ 	.byte	0x04, 0x11
        /*04a6*/ 	.short	(.L_227 - .L_226)
	.align		4
.L_226:
        /*04a8*/ 	.word	index@(_Z25selective_scan_bwd_kernelI32Selective_Scan_bwd_kernel_traitsILi32ELi8ELb0ELb1ELb1ELb1ELb0EffEEv12SSMParamsBwd)
        /*04ac*/ 	.word	0x00000000


	//----- nvinfo : EIATTR_REGCOUNT
	.align		4
.L_227:
        /*04b0*/ 	.byte	0x04, 0x2f
        /*04b2*/ 	.short	(.L_229 - .L_228)
	.align		4
.L_228:
        /*04b4*/ 	.word	index@(_Z25selective_scan_bwd_kernelI32Selective_Scan_bwd_kernel_traitsILi32ELi8ELb0ELb1ELb1ELb0ELb1EffEEv12SSMParamsBwd)
        /*04b8*/ 	.word	0x000000d0


	//----- nvinfo : EIATTR_FRAME_SIZE
	.align		4
.L_229:
        /*04bc*/ 	.byte	0x04, 0x11
        /*04be*/ 	.short	(.L_231 - .L_230)
	.align		4
.L_230:
        /*04c0*/ 	.word	index@(_Z25selective_scan_bwd_kernelI32Selective_Scan_bwd_kernel_traitsILi32ELi8ELb0ELb1ELb1ELb0ELb1EffEEv12SSMParamsBwd)
        /*04c4*/ 	.word	0x00000000


	//----- nvinfo : EIATTR_REGCOUNT
	.align		4
.L_231:
        /*04c8*/ 	.byte	0x04, 0x2f
        /*04ca*/ 	.short	(.L_233 - .L_232)
	.align		4
.L_232:
        /*04cc*/ 	.word	index@(_Z25selective_scan_bwd_kernelI32Selective_Scan_bwd_kernel_traitsILi32ELi8ELb0ELb1ELb1ELb0ELb0EffEEv12SSMParamsBwd)
        /*04d0*/ 	.word	0x000000cc


	//----- nvinfo : EIATTR_FRAME_SIZE
	.align		4
.L_233:
        /*04d4*/ 	.byte	0x04, 0x11
        /*04d6*/ 	.short	(.L_235 - .L_234)
	.align		4
.L_234:
        /*04d8*/ 	.word	index@(_Z25selective_scan_bwd_kernelI32Selective_Scan_bwd_kernel_traitsILi32ELi8ELb0ELb1ELb1ELb0ELb0EffEEv12SSMParamsBwd)
        /*04dc*/ 	.word	0x00000000


	//----- nvinfo : EIATTR_REGCOUNT
	.align		4
.L_235:
        /*04e0*/ 	.byte	0x04, 0x2f
        /*04e2*/ 	.short	(.L_237 - .L_236)
	.align		4
.L_236:
        /*04e4*/ 	.word	index@(_Z25selective_scan_bwd_kernelI32Selective_Scan_bwd_kernel_traitsILi32ELi8ELb0ELb1ELb0ELb1ELb1EffEEv12SSMParamsBwd)
        /*04e8*/ 	.word	0x000000aa


	//----- nvinfo : EIATTR_FRAME_SIZE
	.align		4
.L_237:
        /*04ec*/ 	.byte	0x04, 0x11
        /*04ee*/ 	.short	(.L_239 - .L_238)
	.align		4
.L_238:
        /*04f0*/ 	.word	index@(_Z25selective_scan_bwd_kernelI32Selective_Scan_bwd_kernel_traitsILi32ELi8ELb0ELb1ELb0ELb1ELb1EffEEv12SSMParamsBwd)
        /*04f4*/ 	.word	0x00000000


	//----- nvinfo : EIATTR_REGCOUNT
	.align		4
.L_239:
        /*04f8*/ 	.byte	0x04, 0x2f
        /*04fa*/ 	.short	(.L_241 - .L_240)
	.align		4
.L_240:
        /*04fc*/ 	.word	index@(_Z25selective_scan_bwd_kernelI32Selective_Scan_bwd_kernel_traitsILi32ELi8ELb0ELb1ELb0ELb1ELb0EffEEv12SSMParamsBwd)
        /*0500*/ 	.word	0x000000a7


	//----- nvinfo : EIATTR_FRAME_SIZE
	.align		4
.L_241:
        /*0504*/ 	.byte	0x04, 0x11
        /*0506*/ 	.short	(.L_243 - .L_242)
	.align		4
.L_242:
        /*0508*/ 	.word	index@(_Z25selective_scan_bwd_kernelI32Selective_Scan_bwd_kernel_traitsILi32ELi8ELb0ELb1ELb0ELb1ELb0EffEEv12SSMParamsBwd)
        /*050c*/ 	.word	0x00000000


	//----- nvinfo : EIATTR_REGCOUNT
	.align		4
.L_243:
        /*0510*/ 	.byte	0x04, 0x2f
        /*0512*/ 	.short	(.L_245 - .L_244)
	.align		4
.L_244:
        /*0514*/ 	.word	index@(_Z25selective_scan_bwd_kernelI32Selective_Scan_bwd_kernel_traitsILi32ELi8ELb0ELb1ELb0ELb0ELb1EffEEv12SSMParamsBwd)
        /*0518*/ 	.word	0x000000bc


	//----- nvinfo : EIATTR_FRAME_SIZE
	.align		4
.L_245:
        /*051c*/ 	.byte	0x04, 0x11
        /*051e*/ 	.short	(.L_247 - .L_246)
	.align		4
.L_246:
        /*0520*/ 	.word	index@(_Z25selective_scan_bwd_kernelI32Selective_Scan_bwd_kernel_traitsILi32ELi8ELb0ELb1ELb0ELb0ELb1EffEEv12SSMParamsBwd)
        /*0524*/ 	.word	0x00000000


	//----- nvinfo : EIATTR_REGCOUNT
	.align		4
.L_247:
        /*0528*/ 	.byte	0x04, 0x2f
        /*052a*/ 	.short	(.L_249 - .L_248)
	.align		4
.L_248:
        /*052c*/ 	.word	index@(_Z25selective_scan_bwd_kernelI32Selective_Scan_bwd_kernel_traitsILi32ELi8ELb0ELb1ELb0ELb0ELb0EffEEv12SSMParamsBwd)
        /*0530*/ 	.word	0x000000be


	//----- nvinfo : EIATTR_FRAME_SIZE
	.align		4
.L_249:
        /*0534*/ 	.byte	0x04, 0x11
        /*0536*/ 	.short	(.L_251 - .L_250)
	.align		4
.L_250:
        /*0538*/ 	.word	index@(_Z25selective_scan_bwd_kernelI32Selective_Scan_bwd_kernel_traitsILi32ELi8ELb0ELb1ELb0ELb0ELb0EffEEv12SSMParamsBwd)
        /*053c*/ 	.word	0x00000000


	//----- nvinfo : EIATTR_REGCOUNT
	.align		4
.L_251:
        /*0540*/ 	.byte	0x04, 0x2f
        /*0542*/ 	.short	(.L_253 - .L_252)
	.align		4
.L_252:
        /*0544*/ 	.word	index@(_Z25selective_scan_bwd_kernelI32Selective_Scan_bwd_kernel_traitsILi32ELi8ELb0ELb0ELb1ELb1ELb1EffEEv12SSMParamsBwd)
        /*0548*/ 	.word	0x000000ba


	//----- nvinfo : EIATTR_FRAME_SIZE
	.align		4
.L_253:
        /*054c*/ 	.byte	0x04, 0x11
        /*054e*/ 	.short	(.L_255 - .L_254)
	.align		4
.L_254:
        /*0550*/ 	.word	index@(_Z25selective_scan_bwd_kernelI32Selective_Scan_bwd_kernel_traitsILi32ELi8ELb0ELb0ELb1ELb1ELb1EffEEv12SSMParamsBwd)
        /*0554*/ 	.word	0x00000000


	//----- nvinfo : EIATTR_REGCOUNT
	.align		4
.L_255:
        /*0558*/ 	.byte	0x04, 0x2f
        /*055a*/ 	.short	(.L_257 - .L_256)
	.align		4
.L_256:
        /*055c*/ 	.word	index@(_Z25selective_scan_bwd_kernelI32Selective_Scan_bwd_kernel_traitsILi32ELi8ELb0ELb0ELb1ELb1ELb0EffEEv12SSMParamsBwd)
        /*0560*/ 	.word	0x000000b2


	//----- nvinfo : EIATTR_FRAME_SIZE
	.align		4
.L_257:
        /*0564*/ 	.byte	0x04, 0x11
        /*0566*/ 	.short	(.L_259 - .L_258)
	.align		4
.L_258:
        /*0568*/ 	.word	index@(_Z25selective_scan_bwd_kernelI32Selective_Scan_bwd_kernel_traitsILi32ELi8ELb0ELb0ELb1ELb1ELb0EffEEv12SSMParamsBwd)
        /*056c*/ 	.word	0x00000000


	//----- nvinfo : EIATTR_REGCOUNT
	.align		4
.L_259:
        /*0570*/ 	.byte	0x04, 0x2f
        /*0572*/ 	.short	(.L_261 - .L_260)
	.align		4
.L_260:
        /*0574*/ 	.word	index@(_Z25selective_scan_bwd_kernelI32Selective_Scan_bwd_kernel_traitsILi32ELi8ELb0ELb0ELb1ELb0ELb1EffEEv12SSMParamsBwd)
        /*0578*/ 	.word	0x000000d4


	//----- nvinfo : EIATTR_FRAME_SIZE
	.align		4
.L_261:
        /*057c*/ 	.byte	0x04, 0x11
        /*057e*/ 	.short	(.L_263 - .L_262)
	.align		4
.L_262:
        /*0580*/ 	.word	index@(_Z25selective_scan_bwd_kernelI32Selective_Scan_bwd_kernel_traitsILi32ELi8ELb0ELb0ELb1ELb0ELb1EffEEv12SSMParamsBwd)
        /*0584*/ 	.word	0x00000000


	//----- nvinfo : EIATTR_REGCOUNT
	.align		4
.L_263:
        /*0588*/ 	.byte	0x04, 0x2f
        /*058a*/ 	.short	(.L_265 - .L_264)
	.align		4
.L_264:
        /*058c*/ 	.word	index@(_Z25selective_scan_bwd_kernelI32Selective_Scan_bwd_kernel_traitsILi32ELi8ELb0ELb0ELb1ELb0ELb0EffEEv12SSMParamsBwd)
        /*0590*/ 	.word	0x000000e0


	//----- nvinfo : EIATTR_FRAME_SIZE
	.align		4
.L_265:
        /*0594*/ 	.byte	0x04, 0x11
        /*0596*/ 	.short	(.L_267 - .L_266)
	.align		4
.L_266:
        /*0598*/ 	.word	index@(_Z25selective_scan_bwd_kernelI32Selective_Scan_bwd_kernel_traitsILi32ELi8ELb0ELb0ELb1ELb0ELb0EffEEv12SSMParamsBwd)
        /*059c*/ 	.word	0x00000000


	//----- nvinfo : EIATTR_REGCOUNT
	.align		4
.L_267:
        /*05a0*/ 	.byte	0x04, 0x2f
        /*05a2*/ 	.short	(.L_269 - .L_268)
	.align		4
.L_268:
        /*05a4*/ 	.word	index@(_Z25selective_scan_bwd_kernelI32Selective_Scan_bwd_kernel_traitsILi32ELi8ELb0ELb0ELb0ELb1ELb1EffEEv12SSMParamsBwd)
        /*05a8*/ 	.word	0x00000098


	//----- nvinfo : EIATTR_FRAME_SIZE
	.align		4
.L_269:
        /*05ac*/ 	.byte	0x04, 0x11
        /*05ae*/ 	.short	(.L_271 - .L_270)
	.align		4
.L_270:
        /*05b0*/ 	.word	index@(_Z25selective_scan_bwd_kernelI32Selective_Scan_bwd_kernel_traitsILi32ELi8ELb0ELb0ELb0ELb1ELb1EffEEv12SSMParamsBwd)
        /*05b4*/ 	.word	0x00000000


	//----- nvinfo : EIATTR_REGCOUNT
	.align		4
.L_271:
        /*05b8*/ 	.byte	0x04, 0x2f
        /*05ba*/ 	.short	(.L_273 - .L_272)
	.align		4
.L_272:
        /*05bc*/ 	.word	index@(_Z25selective_scan_bwd_kernelI32Selective_Scan_bwd_kernel_traitsILi32ELi8ELb0ELb0ELb0ELb1ELb0EffEEv12SSMParamsBwd)
        /*05c0*/ 	.word	0x00000095


	//----- nvinfo : EIATTR_FRAME_SIZE
	.align		4
.L_273:
        /*05c4*/ 	.byte	0x04, 0x11
        /*05c6*/ 	.short	(.L_275 - .L_274)
	.align		4
.L_274:
        /*05c8*/ 	.word	index@(_Z25selective_scan_bwd_kernelI32Selective_Scan_bwd_kernel_traitsILi32ELi8ELb0ELb0ELb0ELb1ELb0EffEEv12SSMParamsBwd)
        /*05cc*/ 	.word	0x00000000


	//----- nvinfo : EIATTR_REGCOUNT
	.align		4
.L_275:
        /*05d0*/ 	.byte	0x04, 0x2f
        /*05d2*/ 	.short	(.L_277 - .L_276)
	.align		4
.L_276:
        /*05d4*/ 	.word	index@(_Z25selective_scan_bwd_kernelI32Selective_Scan_bwd_kernel_traitsILi32ELi8ELb0ELb0ELb0ELb0ELb1EffEEv12SSMParamsBwd)
        /*05d8*/ 	.word	0x000000a8


	//----- nvinfo : EIATTR_FRAME_SIZE
	.align		4
.L_277:
        /*05dc*/ 	.byte	0x04, 0x11
        /*05de*/ 	.short	(.L_279 - .L_278)
	.align		4
.L_278:
        /*05e0*/ 	.word	index@(_Z25selective_scan_bwd_kernelI32Selective_Scan_bwd_kernel_traitsILi32ELi8ELb0ELb0ELb0ELb0ELb1EffEEv12SSMParamsBwd)
        /*05e4*/ 	.word	0x00000000


	//----- nvinfo : EIATTR_REGCOUNT
	.align		4
.L_279:
        /*05e8*/ 	.byte	0x04, 0x2f
        /*05ea*/ 	.short	(.L_281 - .L_280)
	.align		4
.L_280:
        /*05ec*/ 	.word	index@(_Z25selective_scan_bwd_kernelI32Selective_Scan_bwd_kernel_traitsILi32ELi8ELb0ELb0ELb0ELb0ELb0EffEEv12SSMParamsBwd)
        /*05f0*/ 	.word	0x000000a0


	//----- nvinfo : EIATTR_FRAME_SIZE
	.align		4
.L_281:
        /*05f4*/ 	.byte	0x04, 0x11
        /*05f6*/ 	.short	(.L_283 - .L_282)
	.align		4
.L_282:
        /*05f8*/ 	.word	index@(_Z25selective_scan_bwd_kernelI32Selective_Scan_bwd_kernel_traitsILi32ELi8ELb0ELb0ELb0ELb0ELb0EffEEv12SSMParamsBwd)
        /*05fc*/ 	.word	0x00000000


	//----- nvinfo : EIATTR_REGCOUNT
	.align		4
.L_283:
        /*0600*/ 	.byte	0x04, 0x2f
        /*0602*/ 	.short	(.L_285 - .L_284)
	.align		4
.L_284:
        /*0604*/ 	.word	index@(_Z25selective_scan_bwd_kernelI32Selective_Scan_bwd_kernel_traitsILi32ELi16ELb1ELb1ELb1ELb1ELb1EffEEv12SSMParamsBwd)
        /*0608*/ 	.word	0x000000fe


	//----- nvinfo : EIATTR_FRAME_SIZE
	.align		4
.L_285:
        /*060c*/ 	.byte	0x04, 0x11
        /*060e*/ 	.short	(.L_287 - .L_286)
	.align		4
.L_286:
        /*0610*/ 	.word	index@(_Z25selective_scan_bwd_kernelI32Selective_Scan_bwd_kernel_traitsILi32ELi16ELb1ELb1ELb1ELb1ELb1EffEEv12SSMParamsBwd)
        /*0614*/ 	.word	0x00000000


	//----- nvinfo : EIATTR_REGCOUNT
	.align		4
.L_287:
        /*0618*/ 	.byte	0x04, 0x2f
        /*061a*/ 	.short	(.L_289 - .L_288)
	.align		4
.L_288:
        /*061c*/ 	.word	index@(_Z25selective_scan_bwd_kernelI32Selective_Scan_bwd_kernel_traitsILi32ELi16ELb1ELb1ELb1ELb1ELb0EffEEv12SSMParamsBwd)
        /*0620*/ 	.word	0x000000fe


	//----- nvinfo : EIATTR_FRAME_SIZE
	.align		4
.L_289:
        /*0624*/ 	.byte	0x04, 0x11
        /*0626*/ 	.short	(.L_291 - .L_290)
	.align		4
.L_290:
        /*0628*/ 	.word	index@(_Z25selective_scan_bwd_kernelI32Selective_Scan_bwd_kernel_traitsILi32ELi16ELb1ELb1ELb1ELb1ELb0EffEEv12SSMParamsBwd)
        /*062c*/ 	.word	0x00000000


	//----- nvinfo : EIATTR_REGCOUNT
	.align		4
.L_291:
        /*0630*/ 	.byte	0x04, 0x2f
        /*0632*/ 	.short	(.L_293 - .L_292)
	.align		4
.L_292:
        /*0634*/ 	.word	index@(_Z25selective_scan_bwd_kernelI32Selective_Scan_bwd_kernel_traitsILi32ELi16ELb1ELb1ELb1ELb0ELb1EffEEv12SSMParamsBwd)
        /*0638*/ 	.word	0x000000fe


	//----- nvinfo : EIATTR_FRAME_SIZE
	.align		4
.L_293:
        /*063c*/ 	.byte	0x04, 0x11
        /*063e*/ 	.short	(.L_295 - .L_294)
	.align		4
.L_294:
        /*0640*/ 	.word	index@(_Z25selective_scan_bwd_kernelI32Selective_Scan_bwd_kernel_traitsILi32ELi16ELb1ELb1ELb1ELb0ELb1EffEEv12SSMParamsBwd)
        /*0644*/ 	.word	0x00000000


	//----- nvinfo : EIATTR_REGCOUNT
	.align		4
.L_295:
        /*0648*/ 	.byte	0x04, 0x2f
        /*064a*/ 	.short	(.L_297 - .L_296)
	.align		4
.L_296:
        /*064c*/ 	.word	index@(_Z25selective_scan_bwd_kernelI32Selective_Scan_bwd_kernel_traitsILi32ELi16ELb1ELb1ELb1ELb0ELb0EffEEv12SSMParamsBwd)
        /*0650*/ 	.word	0x000000fe


	//----- nvinfo : EIATTR_FRAME_SIZE
	.align		4
.L_297:
        /*0654*/ 	.byte	0x04, 0x11
        /*0656*/ 	.short	(.L_299 - .L_298)
	.align		4
.L_298:
        /*0658*/ 	.word	index@(_Z25selective_scan_bwd_kernelI32Selective_Scan_bwd_kernel_traitsILi32ELi16ELb1ELb1ELb1ELb0ELb0EffEEv12SSMParamsBwd)
        /*065c*/ 	.word	0x00000000


	//----- nvinfo : EIATTR_REGCOUNT
	.align		4
.L_299:
        /*0660*/ 	.byte	0x04, 0x2f
        /*0662*/ 	.short	(.L_301 - .L_300)
	.align		4
.L_300:
        /*0664*/ 	.word	index@(_Z25selective_scan_bwd_kernelI32Selective_Scan_bwd_kernel_traitsILi32ELi16ELb1ELb1ELb0ELb1ELb1EffEEv12SSMParamsBwd)
        /*0668*/ 	.word	0x000000d0


	//----- nvinfo : EIATTR_FRAME_SIZE
	.align		4
.L_301:
        /*066c*/ 	.byte	0x04, 0x11
        /*066e*/ 	.short	(.L_303 - .L_302)
	.align		4
.L_302:
        /*0670*/ 	.word	index@(_Z25selective_scan_bwd_kernelI32Selective_Scan_bwd_kernel_traitsILi32ELi16ELb1ELb1ELb0ELb1ELb1EffEEv12SSMParamsBwd)
        /*0674*/ 	.word	0x00000000


	//----- nvinfo : EIATTR_REGCOUNT
	.align		4
.L_303:
        /*0678*/ 	.byte	0x04, 0x2f
        /*067a*/ 	.short	(.L_305 - .L_304)
	.align		4
.L_304:
        /*067c*/ 	.word	index@(_Z25selective_scan_bwd_kernelI32Selective_Scan_bwd_kernel_traitsILi32ELi16ELb1ELb1ELb0ELb1ELb0EffEEv12SSMParamsBwd)
        /*0680*/ 	.word	0x000000ce


	//----- nvinfo : EIATTR_FRAME_SIZE
	.align		4
.L_305:
        /*0684*/ 	.byte	0x04, 0x11
        /*0686*/ 	.short	(.L_307 - .L_306)
	.align		4
.L_306:
        /*0688*/ 	.word	index@(_Z25selective_scan_bwd_kernelI32Selective_Scan_bwd_kernel_traitsILi32ELi16ELb1ELb1ELb0ELb1ELb0EffEEv12SSMParamsBwd)
        /*068c*/ 	.word	0x00000000


	//----- nvinfo : EIATTR_REGCOUNT
	.align		4
.L_307:
        /*0690*/ 	.byte	0x04, 0x2f
        /*0692*/ 	.short	(.L_309 - .L_308)
	.align		4
.L_308:
        /*0694*/ 	.word	index@(_Z25selective_scan_bwd_kernelI32Selective_Scan_bwd_kernel_traitsILi32ELi16ELb1ELb1ELb0ELb0ELb1EffEEv12SSMParamsBwd)
        /*0698*/ 	.word	0x000000ea


	//----- nvinfo : EIATTR_FRAME_SIZE
	.align		4
.L_309:
        /*069c*/ 	.byte	0x04, 0x11
        /*069e*/ 	.short	(.L_311 - .L_310)
	.align		4
.L_310:
        /*06a0*/ 	.word	index@(_Z25selective_scan_bwd_kernelI32Selective_Scan_bwd_kernel_traitsILi32ELi16ELb1ELb1ELb0ELb0ELb1EffEEv12SSMParamsBwd)
        /*06a4*/ 	.word	0x00000000


	//----- nvinfo : EIATTR_REGCOUNT
	.align		4
.L_311:
        /*06a8*/ 	.byte	0x04, 0x2f
        /*06aa*/ 	.short	(.L_313 - .L_312)
	.align		4
.L_312:
        /*06ac*/ 	.word	index@(_Z25selective_scan_bwd_kernelI32Selective_Scan_bwd_kernel_traitsILi32ELi16ELb1ELb1ELb0ELb0ELb0EffEEv12SSMParamsBwd)
        /*06b0*/ 	.word	0x000000de


	//----- nvinfo : EIATTR_FRAME_SIZE
	.align		4
.L_313:
        /*06b4*/ 	.byte	0x04, 0x11
        /*06b6*/ 	.short	(.L_315 - .L_314)
	.align		4
.L_314:
        /*06b8*/ 	.word	index@(_Z25selective_scan_bwd_kernelI32Selective_Scan_bwd_kernel_traitsILi32ELi16ELb1ELb1ELb0ELb0ELb0EffEEv12SSMParamsBwd)
        /*06bc*/ 	.word	0x00000000


	//----- nvinfo : EIATTR_REGCOUNT
	.align		4
.L_315:
        /*06c0*/ 	.byte	0x04, 0x2f
        /*06c2*/ 	.short	(.L_317 - .L_316)
	.align		4
.L_316:
        /*06c4*/ 	.word	index@(_Z25selective_scan_bwd_kernelI32Selective_Scan_bwd_kernel_traitsILi32ELi16ELb1ELb0ELb1ELb1ELb1EffEEv12SSMParamsBwd)
        /*06c8*/ 	.word	0x000000c9


	//----- nvinfo : EIATTR_FRAME_SIZE
	.align		4
.L_317:
        /*06cc*/ 	.byte	0x04, 0x11
        /*06ce*/ 	.short	(.L_319 - .L_318)
	.align		4
.L_318:
        /*06d0*/ 	.word	index@(_Z25selective_scan_bwd_kernelI32Selective_Scan_bwd_kernel_traitsILi32ELi16ELb1ELb0ELb1ELb1ELb1EffEEv12SSMParamsBwd)
        /*06d4*/ 	.word	0x00000000


	//----- nvinfo : EIATTR_REGCOUNT
	.align		4
.L_319:
        /*06d8*/ 	.byte	0x04, 0x2f
        /*06da*/ 	.short	(.L_321 - .L_320)
	.align		4
.L_320:
        /*06dc*/ 	.word	index@(_Z25selective_scan_bwd_kernelI32Selective_Scan_bwd_kernel_traitsILi32ELi16ELb1ELb0ELb1ELb1ELb0EffEEv12SSMParamsBwd)
        /*06e0*/ 	.word	0x000000cc


	//----- nvinfo : EIATTR_FRAME_SIZE
	.align		4
.L_321:
        /*06e4*/ 	.byte	0x04, 0x11
        /*06e6*/ 	.short	(.L_323 - .L_322)
	.align		4
.L_322:
        /*06e8*/ 	.word	index@(_Z25selective_scan_bwd_kernelI32Selective_Scan_bwd_kernel_traitsILi32ELi16ELb1ELb0ELb1ELb1ELb0EffEEv12SSMParamsBwd)
        /*06ec*/ 	.word	0x00000000


	//----- nvinfo : EIATTR_REGCOUNT
	.align		4
.L_323:
        /*06f0*/ 	.byte	0x04, 0x2f
        /*06f2*/ 	.short	(.L_325 - .L_324)
	.align		4
.L_324:
        /*06f4*/ 	.word	index@(_Z25selective_scan_bwd_kernelI32Selective_Scan_bwd_kernel_traitsILi32ELi16ELb1ELb0ELb1ELb0ELb1EffEEv12SSMParamsBwd)
        /*06f8*/ 	.word	0x000000d2


	//----- nvinfo : EIATTR_FRAME_SIZE
	.align		4
.L_325:
        /*06fc*/ 	.byte	0x04, 0x11
        /*06fe*/ 	.short	(.L_327 - .L_326)
	.align		4
.L_326:
        /*0700*/ 	.word	index@(_Z25selective_scan_bwd_kernelI32Selective_Scan_bwd_kernel_traitsILi32ELi16ELb1ELb0ELb1ELb0ELb1EffEEv12SSMParamsBwd)
        /*0704*/ 	.word	0x00000000


	//----- nvinfo : EIATTR_REGCOUNT
	.align		4
.L_327:
        /*0708*/ 	.byte	0x04, 0x2f
        /*070a*/ 	.short	(.L_329 - .L_328)
	.align		4
.L_328:
        /*070c*/ 	.word	index@(_Z25selective_scan_bwd_kernelI32Selective_Scan_bwd_kernel_traitsILi32ELi16ELb1ELb0ELb1ELb0ELb0EffEEv12SSMParamsBwd)
        /*0710*/ 	.word	0x000000d8


	//----- nvinfo : EIATTR_FRAME_SIZE
	.align		4
.L_329:
        /*0714*/ 	.byte	0x04, 0x11
        /*0716*/ 	.short	(.L_331 - .L_330)
	.align		4
.L_330:
        /*0718*/ 	.word	index@(_Z25selective_scan_bwd_kernelI32Selective_Scan_bwd_kernel_traitsILi32ELi16ELb1ELb0ELb1ELb0ELb0EffEEv12SSMParamsBwd)
        /*071c*/ 	.word	0x00000000


	//----- nvinfo : EIATTR_REGCOUNT
	.align		4
.L_331:
        /*0720*/ 	.byte	0x04, 0x2f
        /*0722*/ 	.short	(.L_333 - .L_332)
	.align		4
.L_332:
        /*0724*/ 	.word	index@(_Z25selective_scan_bwd_kernelI32Selective_Scan_bwd_kernel_traitsILi32ELi16ELb1ELb0ELb0ELb1ELb1EffEEv12SSMParamsBwd)
        /*0728*/ 	.word	0x000000bc


	//----- nvinfo : EIATTR_FRAME_SIZE
	.align		4
.L_333:
        /*072c*/ 	.byte	0x04, 0x11
        /*072e*/ 	.short	(.L_335 - .L_334)
	.align		4
.L_334:
        /*0730*/ 	.word	index@(_Z25selective_scan_bwd_kernelI32Selective_Scan_bwd_kernel_traitsILi32ELi16ELb1ELb0ELb0ELb1ELb1EffEEv12SSMParamsBwd)
        /*0734*/ 	.word	0x00000000


	//----- nvinfo : EIATTR_REGCOUNT
	.align		4
.L_335:
        /*0738*/ 	.byte	0x04, 0x2f
        /*073a*/ 	.short	(.L_337 - .L_336)
	.align		4
.L_336:
        /*073c*/ 	.word	index@(_Z25selective_scan_bwd_kernelI32Selective_Scan_bwd_kernel_traitsILi32ELi16ELb1ELb0ELb0ELb1ELb0EffEEv12SSMParamsBwd)
        /*0740*/ 	.word	0x000000bd


	//----- nvinfo : EIATTR_FRAME_SIZE
	.align		4
.L_337:
        /*0744*/ 	.byte	0x04, 0x11
        /*0746*/ 	.short	(.L_339 - .L_338)
	.align		4
.L_338:
        /*0748*/ 	.word	index@(_Z25selective_scan_bwd_kernelI32Selective_Scan_bwd_kernel_traitsILi32ELi16ELb1ELb0ELb0ELb1ELb0EffEEv12SSMParamsBwd)
        /*074c*/ 	.word	0x00000000


	//----- nvinfo : EIATTR_REGCOUNT
	.align		4
.L_339:
        /*0750*/ 	.byte	0x04, 0x2f
        /*0752*/ 	.short	(.L_341 - .L_340)
	.align		4
.L_340:
        /*0754*/ 	.word	index@(_Z25selective_scan_bwd_kernelI32Selective_Scan_bwd_kernel_traitsILi32ELi16ELb1ELb0ELb0ELb0ELb1EffEEv12SSMParamsBwd)
        /*0758*/ 	.word	0x000000ce


	//----- nvinfo : EIATTR_FRAME_SIZE
	.align		4
.L_341:
        /*075c*/ 	.byte	0x04, 0x11
        /*075e*/ 	.short	(.L_343 - .L_342)
	.align		4
.L_342:
        /*0760*/ 	.word	index@(_Z25selective_scan_bwd_kernelI32Selective_Scan_bwd_kernel_traitsILi32ELi16ELb1ELb0ELb0ELb0ELb1EffEEv12SSMParamsBwd)
        /*0764*/ 	.word	0x00000000


	//----- nvinfo : EIATTR_REGCOUNT
	.align		4
.L_343:
        /*0768*/ 	.byte	0x04, 0x2f
        /*076a*/ 	.short	(.L_345 - .L_344)
	.align		4
.L_344:
        /*076c*/ 	.word	index@(_Z25selective_scan_bwd_kernelI32Selective_Scan_bwd_kernel_traitsILi32ELi16ELb1ELb0ELb0ELb0ELb0EffEEv12SSMParamsBwd)
        /*0770*/ 	.word	0x000000cc


	//----- nvinfo : EIATTR_FRAME_SIZE
	.align		4
.L_345:
        /*0774*/ 	.byte	0x04, 0x11
        /*0776*/ 	.short	(.L_347 - .L_346)
	.align		4
.L_346:
        /*0778*/ 	.word	index@(_Z25selective_scan_bwd_kernelI32Selective_Scan_bwd_kernel_traitsILi32ELi16ELb1ELb0ELb0ELb0ELb0EffEEv12SSMParamsBwd)
        /*077c*/ 	.word	0x00000000


	//----- nvinfo : EIATTR_REGCOUNT
	.align		4
.L_347:
        /*0780*/ 	.byte	0x04, 0x2f
        /*0782*/ 	.short	(.L_349 - .L_348)
	.align		4
.L_348:
        /*0784*/ 	.word	index@(_Z25selective_scan_bwd_kernelI32Selective_Scan_bwd_kernel_traitsILi32ELi16ELb0ELb1ELb1ELb1ELb1EffEEv12SSMParamsBwd)
        /*0788*/ 	.word	0x000000ff


	//----- nvinfo : EIATTR_FRAME_SIZE
	.align		4
.L_349:
        /*078c*/ 	.byte	0x04, 0x11
        /*078e*/ 	.short	(.L_351 - .L_350)
	.align		4
.L_350:
        /*0790*/ 	.word	index@(_Z25selective_scan_bwd_kernelI32Selective_Scan_bwd_kernel_traitsILi32ELi16ELb0ELb1ELb1ELb1ELb1EffEEv12SSMParamsBwd)
        /*0794*/ 	.word	0x00000000


	//----- nvinfo : EIATTR_REGCOUNT
	.align		4
.L_351:
        /*0798*/ 	.byte	0x04, 0x2f
        /*079a*/ 	.short	(.L_353 - .L_352)
	.align		4
.L_352:
        /*079c*/ 	.word	index@(_Z25selective_scan_bwd_kernelI32Selective_Scan_bwd_kernel_traitsILi32ELi16ELb0ELb1ELb1ELb1ELb0EffEEv12SSMParamsBwd)
        /*07a0*/ 	.word	0x000000fe


	//----- nvinfo : EIATTR_FRAME_SIZE
	.align		4
.L_353:
        /*07a4*/ 	.byte	0x04, 0x11
        /*07a6*/ 	.short	(.L_355 - .L_354)
	.align		4
.L_354:
        /*07a8*/ 	.word	index@(_Z25selective_scan_bwd_kernelI32Selective_Scan_bwd_kernel_traitsILi32ELi16ELb0ELb1ELb1ELb1ELb0EffEEv12SSMParamsBwd)
        /*07ac*/ 	.word	0x00000000


	//----- nvinfo : EIATTR_REGCOUNT
	.align		4
.L_355:
        /*07b0*/ 	.byte	0x04, 0x2f
        /*07b2*/ 	.short	(.L_357 - .L_356)
	.align		4
.L_356:
        /*07b4*/ 	.word	index@(_Z25selective_scan_bwd_kernelI32Selective_Scan_bwd_kernel_traitsILi32ELi16ELb0ELb1ELb1ELb0ELb1EffEEv12SSMParamsBwd)
        /*07b8*/ 	.word	0x000000ff


	//----- nvinfo : EIATTR_FRAME_SIZE
	.align		4
.L_357:
        /*07bc*/ 	.byte	0x04, 0x11
        /*07be*/ 	.short	(.L_359 - .L_358)
	.align		4
.L_358:
        /*07c0*/ 	.word	index@(_Z25selective_scan_bwd_kernelI32Selective_Scan_bwd_kernel_traitsILi32ELi16ELb0ELb1ELb1ELb0ELb1EffEEv12SSMParamsBwd)
        /*07c4*/ 	.word	0x00000000


	//----- nvinfo : EIATTR_REGCOUNT
	.align		4
.L_359:
        /*07c8*/ 	.byte	0x04, 0x2f
        /*07ca*/ 	.short	(.L_361 - .L_360)
	.align		4
.L_360:
        /*07cc*/ 	.word	index@(_Z25selective_scan_bwd_kernelI32Selective_Scan_bwd_kernel_traitsILi32ELi16ELb0ELb1ELb1ELb0ELb0EffEEv12SSMParamsBwd)
        /*07d0*/ 	.word	0x000000fd


	//----- nvinfo : EIATTR_FRAME_SIZE
	.align		4
.L_361:
        /*07d4*/ 	.byte	0x04, 0x11
        /*07d6*/ 	.short	(.L_363 - .L_362)
	.align		4
.L_362:
        /*07d8*/ 	.word	index@(_Z25selective_scan_bwd_kernelI32Selective_Scan_bwd_kernel_traitsILi32ELi16ELb0ELb1ELb1ELb0ELb0EffEEv12SSMParamsBwd)
        /*07dc*/ 	.word	0x00000000


	//----- nvinfo : EIATTR_REGCOUNT
	.align		4
.L_363:
        /*07e0*/ 	.byte	0x04, 0x2f
        /*07e2*/ 	.short	(.L_365 - .L_364)
	.align		4
.L_364:
        /*07e4*/ 	.word	index@(_Z25selective_scan_bwd_kernelI32Selective_Scan_bwd_kernel_traitsILi32ELi16ELb0ELb1ELb0ELb1ELb1EffEEv12SSMParamsBwd)
        /*07e8*/ 	.word	0x000000f4


	//----- nvinfo : EIATTR_FRAME_SIZE
	.align		4
.L_365:
        /*07ec*/ 	.byte	0x04, 0x11
        /*07ee*/ 	.short	(.L_367 - .L_366)
	.align		4
.L_366:
        /*07f0*/ 	.word	index@(_Z25selective_scan_bwd_kernelI32Selective_Scan_bwd_kernel_traitsILi32ELi16ELb0ELb1ELb0ELb1ELb1EffEEv12SSMParamsBwd)
        /*07f4*/ 	.word	0x00000000


	//----- nvinfo : EIATTR_REGCOUNT
	.align		4
.L_367:
        /*07f8*/ 	.byte	0x04, 0x2f
        /*07fa*/ 	.short	(.L_369 - .L_368)
	.align		4
.L_368:
        /*07fc*/ 	.word	index@(_Z25selective_scan_bwd_kernelI32Selective_Scan_bwd_kernel_traitsILi32ELi16ELb0ELb1ELb0ELb1ELb0EffEEv12SSMParamsBwd)
        /*0800*/ 	.word	0x000000ee


	//----- nvinfo : EIATTR_FRAME_SIZE
	.align		4
.L_369:
        /*0804*/ 	.byte	0x04, 0x11
        /*0806*/ 	.short	(.L_371 - .L_370)
	.align		4
.L_370:
        /*0808*/ 	.word	index@(_Z25selective_scan_bwd_kernelI32Selective_Scan_bwd_kernel_traitsILi32ELi16ELb0ELb1ELb0ELb1ELb0EffEEv12SSMParamsBwd)
        /*080c*/ 	.word	0x00000000


	//----- nvinfo : EIATTR_REGCOUNT
	.align		4
.L_371:
        /*0810*/ 	.byte	0x04, 0x2f
        /*0812*/ 	.short	(.L_373 - .L_372)
	.align		4
.L_372:
        /*0814*/ 	.word	index@(_Z25selective_scan_bwd_kernelI32Selective_Scan_bwd_kernel_traitsILi32ELi16ELb0ELb1ELb0ELb0ELb1EffEEv12SSMParamsBwd)
        /*0818*/ 	.word	0x000000f6


	//----- nvinfo : EIATTR_FRAME_SIZE
	.align		4
.L_373:
        /*081c*/ 	.byte	0x04, 0x11
        /*081e*/ 	.short	(.L_375 - .L_374)
	.align		4
.L_374:
        /*0820*/ 	.word	index@(_Z25selective_scan_bwd_kernelI32Selective_Scan_bwd_kernel_traitsILi32ELi16ELb0ELb1ELb0ELb0ELb1EffEEv12SSMParamsBwd)
        /*0824*/ 	.word	0x00000000


	//----- nvinfo : EIATTR_REGCOUNT
	.align		4
.L_375:
        /*0828*/ 	.byte	0x04, 0x2f
        /*082a*/ 	.short	(.L_377 - .L_376)
	.align		4
.L_376:
        /*082c*/ 	.word	index@(_Z25selective_scan_bwd_kernelI32Selective_Scan_bwd_kernel_traitsILi32ELi16ELb0ELb1ELb0ELb0ELb0EffEEv12SSMParamsBwd)
        /*0830*/ 	.word	0x000000fe


	//----- nvinfo : EIATTR_FRAME_SIZE
	.align		4
.L_377:
        /*0834*/ 	.byte	0x04, 0x11
        /*0836*/ 	.short	(.L_379 - .L_378)
	.align		4
.L_378:
        /*0838*/ 	.word	index@(_Z25selective_scan_bwd_kernelI32Selective_Scan_bwd_kernel_traitsILi32ELi16ELb0ELb1ELb0ELb0ELb0EffEEv12SSMParamsBwd)
        /*083c*/ 	.word	0x00000000


	//----- nvinfo : EIATTR_REGCOUNT
	.align		4
.L_379:
        /*0840*/ 	.byte	0x04, 0x2f
        /*0842*/ 	.short	(.L_381 - .L_380)
	.align		4
.L_380:
        /*0844*/ 	.word	index@(_Z25selective_scan_bwd_kernelI32Selective_Scan_bwd_kernel_traitsILi32ELi16ELb0ELb0ELb1ELb1ELb1EffEEv12SSMParamsBwd)
        /*0848*/ 	.word	0x000000fe


	//----- nvinfo : EIATTR_FRAME_SIZE
	.align		4
.L_381:
        /*084c*/ 	.byte	0x04, 0x11
        /*084e*/ 	.short	(.L_383 - .L_382)
	.align		4
.L_382:
        /*0850*/ 	.word	index@(_Z25selective_scan_bwd_kernelI32Selective_Scan_bwd_kernel_traitsILi32ELi16ELb0ELb0ELb1ELb1ELb1EffEEv12SSMParamsBwd)
        /*0854*/ 	.word	0x00000000


	//----- nvinfo : EIATTR_REGCOUNT
	.align		4
.L_383:
        /*0858*/ 	.byte	0x04, 0x2f
        /*085a*/ 	.short	(.L_385 - .L_384)
	.align		4
.L_384:
        /*085c*/ 	.word	index@(_Z25selective_scan_bwd_kernelI32Selective_Scan_bwd_kernel_traitsILi32ELi16ELb0ELb0ELb1ELb1ELb0EffEEv12SSMParamsBwd)
        /*0860*/ 	.word	0x000000e1


	//----- nvinfo : EIATTR_FRAME_SIZE
	.align		4
.L_385:
        /*0864*/ 	.byte	0x04, 0x11
        /*0866*/ 	.short	(.L_387 - .L_386)
	.align		4
.L_386:
        /*0868*/ 	.word	index@(_Z25selective_scan_bwd_kernelI32Selective_Scan_bwd_kernel_traitsILi32ELi16ELb0ELb0ELb1ELb1ELb0EffEEv12SSMParamsBwd)
        /*086c*/ 	.word	0x00000000


	//----- nvinfo : EIATTR_REGCOUNT
	.align		4
.L_387:
        /*0870*/ 	.byte	0x04, 0x2f
        /*0872*/ 	.short	(.L_389 - .L_388)
	.align		4
.L_388:
        /*0874*/ 	.word	index@(_Z25selective_scan_bwd_kernelI32Selective_Scan_bwd_kernel_traitsILi32ELi16ELb0ELb0ELb1ELb0ELb1EffEEv12SSMParamsBwd)
        /*0878*/ 	.word	0x000000ee


	//----- nvinfo : EIATTR_FRAME_SIZE
	.align		4
.L_389:
        /*087c*/ 	.byte	0x04, 0x11
        /*087e*/ 	.short	(.L_391 - .L_390)
	.align		4
.L_390:
        /*0880*/ 	.word	index@(_Z25selective_scan_bwd_kernelI32Selective_Scan_bwd_kernel_traitsILi32ELi16ELb0ELb0ELb1ELb0ELb1EffEEv12SSMParamsBwd)
        /*0884*/ 	.word	0x00000000


	//----- nvinfo : EIATTR_REGCOUNT
	.align		4
.L_391:
        /*0888*/ 	.byte	0x04, 0x2f
        /*088a*/ 	.short	(.L_393 - .L_392)
	.align		4
.L_392:
        /*088c*/ 	.word	index@(_Z25selective_scan_bwd_kernelI32Selective_Scan_bwd_kernel_traitsILi32ELi16ELb0ELb0ELb1ELb0ELb0EffEEv12SSMParamsBwd)
        /*0890*/ 	.word	0x000000fb


	//----- nvinfo : EIATTR_FRAME_SIZE
	.align		4
.L_393:
        /*0894*/ 	.byte	0x04, 0x11
        /*0896*/ 	.short	(.L_395 - .L_394)
	.align		4
.L_394:
        /*0898*/ 	.word	index@(_Z25selective_scan_bwd_kernelI32Selective_Scan_bwd_kernel_traitsILi32ELi16ELb0ELb0ELb1ELb0ELb0EffEEv12SSMParamsBwd)
        /*089c*/ 	.word	0x00000000


	//----- nvinfo : EIATTR_REGCOUNT
	.align		4
.L_395:
        /*08a0*/ 	.byte	0x04, 0x2f
        /*08a2*/ 	.short	(.L_397 - .L_396)
	.align		4
.L_396:
        /*08a4*/ 	.word	index@(_Z25selective_scan_bwd_kernelI32Selective_Scan_bwd_kernel_traitsILi32ELi16ELb0ELb0ELb0ELb1ELb1EffEEv12SSMParamsBwd)
        /*08a8*/ 	.word	0x000000eb


	//----- nvinfo : EIATTR_FRAME_SIZE
	.align		4
.L_397:
        /*08ac*/ 	.byte	0x04, 0x11
        /*08ae*/ 	.short	(.L_399 - .L_398)
	.align		4
.L_398:
        /*08b0*/ 	.word	index@(_Z25selective_scan_bwd_kernelI32Selective_Scan_bwd_kernel_traitsILi32ELi16ELb0ELb0ELb0ELb1ELb1EffEEv12SSMParamsBwd)
        /*08b4*/ 	.word	0x00000000


	//----- nvinfo : EIATTR_REGCOUNT
	.align		4
.L_399:
        /*08b8*/ 	.byte	0x04, 0x2f
        /*08ba*/ 	.short	(.L_401 - .L_400)
	.align		4
.L_400:
        /*08bc*/ 	.word	index@(_Z25selective_scan_bwd_kernelI32Selective_Scan_bwd_kernel_traitsILi32ELi16ELb0ELb0ELb0ELb1ELb0EffEEv12SSMParamsBwd)
        /*08c0*/ 	.word	0x000000da


	//----- nvinfo : EIATTR_FRAME_SIZE
	.align		4
.L_401:
        /*08c4*/ 	.byte	0x04, 0x11
        /*08c6*/ 	.short	(.L_403 - .L_402)
	.align		4
.L_402:
        /*08c8*/ 	.word	index@(_Z25selective_scan_bwd_kernelI32Selective_Scan_bwd_kernel_traitsILi32ELi16ELb0ELb0ELb0ELb1ELb0EffEEv12SSMParamsBwd)
        /*08cc*/ 	.word	0x00000000


	//----- nvinfo : EIATTR_REGCOUNT
	.align		4
.L_403:
        /*08d0*/ 	.byte	0x04, 0x2f
        /*08d2*/ 	.short	(.L_405 - .L_404)
	.align		4
.L_404:
        /*08d4*/ 	.word	index@(_Z25selective_scan_bwd_kernelI32Selective_Scan_bwd_kernel_traitsILi32ELi16ELb0ELb0ELb0ELb0ELb1EffEEv12SSMParamsBwd)
        /*08d8*/ 	.word	0x000000fe


	//----- nvinfo : EIATTR_FRAME_SIZE
	.align		4
.L_405:
        /*08dc*/ 	.byte	0x04, 0x11
        /*08de*/ 	.short	(.L_407 - .L_406)
	.align		4
.L_406:
        /*08e0*/ 	.word	index@(_Z25selective_scan_bwd_kernelI32Selective_Scan_bwd_kernel_traitsILi32ELi16ELb0ELb0ELb0ELb0ELb1EffEEv12SSMParamsBwd)
        /*08e4*/ 	.word	0x00000000


	//----- nvinfo : EIATTR_REGCOUNT
	.align		4
.L_407:
        /*08e8*/ 	.byte	0x04, 0x2f
        /*08ea*/ 	.short	(.L_409 - .L_408)
	.align		4
.L_408:
        /*08ec*/ 	.word	index@(_Z25selective_scan_bwd_kernelI32Selective_Scan_bwd_kernel_traitsILi32ELi16ELb0ELb0ELb0ELb0ELb0EffEEv12SSMParamsBwd)
        /*08f0*/ 	.word	0x000000e9


	//----- nvinfo : EIATTR_FRAME_SIZE
	.align		4
.L_409:
        /*08f4*/ 	.byte	0x04, 0x11
        /*08f6*/ 	.short	(.L_411 - .L_410)
	.align		4
.L_410:
        /*08f8*/ 	.word	index@(_Z25selective_scan_bwd_kernelI32Selective_Scan_bwd_kernel_traitsILi32ELi16ELb0ELb0ELb0ELb0ELb0EffEEv12SSMParamsBwd)
        /*08fc*/ 	.word	0x00000000


	//----- nvinfo : EIATTR_REGCOUNT
	.align		4
.L_411:
        /*0900*/ 	.byte	0x04, 0x2f
        /*0902*/ 	.short	(.L_413 - .L_412)
	.align		4
.L_412:
        /*0904*/ 	.word	index@(_Z25selective_scan_bwd_kernelI32Selective_Scan_bwd_kernel_traitsILi64ELi16ELb1ELb1ELb1ELb1ELb1EffEEv12SSMParamsBwd)
        /*0908*/ 	.word	0x000000fe


	//----- nvinfo : EIATTR_FRAME_SIZE
	.align		4
.L_413:
        /*090c*/ 	.byte	0x04, 0x11
        /*090e*/ 	.short	(.L_415 - .L_414)
	.align		4
.L_414:
        /*0910*/ 	.word	index@($__internal_191_$__cuda_sm70_shflsync_up)
        /*0914*/ 	.word	0x00000000


	//----- nvinfo : EIATTR_FRAME_SIZE
	.align		4
.L_415:
        /*0918*/ 	.byte	0x04, 0x11
        /*091a*/ 	.short	(.L_417 - .L_416)
	.align		4
.L_416:
        /*091c*/ 	.word	index@($__internal_190_$__cuda_sm70_shflsync_idx_p)
        /*0920*/ 	.word	0x00000000


	//----- nvinfo : EIATTR_FRAME_SIZE
	.align		4
.L_417:
        /*0924*/ 	.byte	0x04, 0x11
        /*0926*/ 	.short	(.L_419 - .L_418)
	.align		4
.L_418:
        /*0928*/ 	.word	index@($__internal_189_$__cuda_sm70_shflsync_down)
        /*092c*/ 	.word	0x00000000


	//----- nvinfo : EIATTR_FRAME_SIZE
	.align		4
.L_419:
        /*0930*/ 	.byte	0x04, 0x11
        /*0932*/ 	.short	(.L_421 - .L_420)
	.align		4
.L_420:
        /*0934*/ 	.word	index@(_Z25selective_scan_bwd_kernelI32Selective_Scan_bwd_kernel_traitsILi64ELi16ELb1ELb1ELb1ELb1ELb1EffEEv12SSMParamsBwd)
        /*0938*/ 	.word	0x00000000


	//----- nvinfo : EIATTR_REGCOUNT
	.align		4
.L_421:
        /*093c*/ 	.byte	0x04, 0x2f
        /*093e*/ 	.short	(.L_423 - .L_422)
	.align		4
.L_422:
        /*0940*/ 	.word	index@(_Z25selective_scan_bwd_kernelI32Selective_Scan_bwd_kernel_traitsILi64ELi16ELb1ELb1ELb1ELb1ELb0EffEEv12SSMParamsBwd)
        /*0944*/ 	.word	0x000000fe


	//----- nvinfo : EIATTR_FRAME_SIZE
	.align		4
.L_423:
        /*0948*/ 	.byte	0x04, 0x11
        /*094a*/ 	.short	(.L_425 - .L_424)
	.align		4
.L_424:
        /*094c*/ 	.word	index@($__internal_188_$__cuda_sm70_shflsync_up)
        /*0950*/ 	.word	0x00000000


	//----- nvinfo : EIATTR_FRAME_SIZE
	.align		4
.L_425:
        /*0954*/ 	.byte	0x04, 0x11
        /*0956*/ 	.short	(.L_427 - .L_426)
	.align		4
.L_426:
        /*0958*/ 	.word	index@($__internal_187_$__cuda_sm70_shflsync_idx_p)
        /*095c*/ 	.word	0x00000000


	//----- nvinfo : EIATTR_FRAME_SIZE
	.align		4
.L_427:
        /*0960*/ 	.byte	0x04, 0x11
        /*0962*/ 	.short	(.L_429 - .L_428)
	.align		4
.L_428:
        /*0964*/ 	.word	index@($__internal_186_$__cuda_sm70_shflsync_down)
        /*0968*/ 	.word	0x00000000


	//----- nvinfo : EIATTR_FRAME_SIZE
	.align		4
.L_429:
        /*096c*/ 	.byte	0x04, 0x11
        /*096e*/ 	.short	(.L_431 - .L_430)
	.align		4
.L_430:
        /*0970*/ 	.word	index@(_Z25selective_scan_bwd_kernelI32Selective_Scan_bwd_kernel_traitsILi64ELi16ELb1ELb1ELb1ELb1ELb0EffEEv12SSMParamsBwd)
        /*0974*/ 	.word	0x00000000


	//----- nvinfo : EIATTR_REGCOUNT
	.align		4
.L_431:
        /*0978*/ 	.byte	0x04, 0x2f
        /*097a*/ 	.short	(.L_433 - .L_432)
	.align		4
.L_432:
        /*097c*/ 	.word	index@(_Z25selective_scan_bwd_kernelI32Selective_Scan_bwd_kernel_traitsILi64ELi16ELb1ELb1ELb1ELb0ELb1EffEEv12SSMParamsBwd)
        /*0980*/ 	.word	0x000000fe


	//----- nvinfo : EIATTR_FRAME_SIZE
	.align		4
.L_433:
        /*0984*/ 	.byte	0x04, 0x11
        /*0986*/ 	.short	(.L_435 - .L_434)
	.align		4
.L_434:
        /*0988*/ 	.word	index@($__internal_185_$__cuda_sm70_shflsync_up)
        /*098c*/ 	.word	0x00000000


	//----- nvinfo : EIATTR_FRAME_SIZE
	.align		4
.L_435:
        /*0990*/ 	.byte	0x04, 0x11
        /*0992*/ 	.short	(.L_437 - .L_436)
	.align		4
.L_436:
        /*0994*/ 	.word	index@($__internal_184_$__cuda_sm70_shflsync_idx_p)
        /*0998*/ 	.word	0x00000000


	//----- nvinfo : EIATTR_FRAME_SIZE
	.align		4
.L_437:
        /*099c*/ 	.byte	0x04, 0x11
        /*099e*/ 	.short	(.L_439 - .L_438)
	.align		4
.L_438:
        /*09a0*/ 	.word	index@($__internal_183_$__cuda_sm70_shflsync_down)
        /*09a4*/ 	.word	0x00000000


	//----- nvinfo : EIATTR_FRAME_SIZE
	.align		4
.L_439:
        /*09a8*/ 	.byte	0x04, 0x11
        /*09aa*/ 	.short	(.L_441 - .L_440)
	.align		4
.L_440:
        /*09ac*/ 	.word	index@(_Z25selective_scan_bwd_kernelI32Selective_Scan_bwd_kernel_traitsILi64ELi16ELb1ELb1ELb1ELb0ELb1EffEEv12SSMParamsBwd)
        /*09b0*/ 	.word	0x00000000


	//----- nvinfo : EIATTR_REGCOUNT
	.align		4
.L_441:
        /*09b4*/ 	.byte	0x04, 0x2f
        /*09b6*/ 	.short	(.L_443 - .L_442)
	.align		4
.L_442:
        /*09b8*/ 	.word	index@(_Z25selective_scan_bwd_kernelI32Selective_Scan_bwd_kernel_traitsILi64ELi16ELb1ELb1ELb1ELb0ELb0EffEEv12SSMParamsBwd)
        /*09bc*/ 	.word	0x000000fd


	//----- nvinfo : EIATTR_FRAME_SIZE
	.align		4
.L_443:
        /*09c0*/ 	.byte	0x04, 0x11
        /*09c2*/ 	.short	(.L_445 - .L_444)
	.align		4
.L_444:
        /*09c4*/ 	.word	index@($__internal_182_$__cuda_sm70_shflsync_up)
        /*09c8*/ 	.word	0x00000000


	//----- nvinfo : EIATTR_FRAME_SIZE
	.align		4
.L_445:
        /*09cc*/ 	.byte	0x04, 0x11
        /*09ce*/ 	.short	(.L_447 - .L_446)
	.align		4
.L_446:
        /*09d0*/ 	.word	index@($__internal_181_$__cuda_sm70_shflsync_idx_p)
        /*09d4*/ 	.word	0x00000000


	//----- nvinfo : EIATTR_FRAME_SIZE
	.align		4
.L_447:
        /*09d8*/ 	.byte	0x04, 0x11
        /*09da*/ 	.short	(.L_449 - .L_448)
	.align		4
.L_448:
        /*09dc*/ 	.word	index@($__internal_180_$__cuda_sm70_shflsync_down)
        /*09e0*/ 	.word	0x00000000


	//----- nvinfo : EIATTR_FRAME_SIZE
	.align		4
.L_449:
        /*09e4*/ 	.byte	0x04, 0x11
        /*09e6*/ 	.short	(.L_451 - .L_450)
	.align		4
.L_450:
        /*09e8*/ 	.word	index@(_Z25selective_scan_bwd_kernelI32Selective_Scan_bwd_kernel_traitsILi64ELi16ELb1ELb1ELb1ELb0ELb0EffEEv12SSMParamsBwd)
        /*09ec*/ 	.word	0x00000000


	//----- nvinfo : EIATTR_REGCOUNT
	.align		4
.L_451:
        /*09f0*/ 	.byte	0x04, 0x2f
        /*09f2*/ 	.short	(.L_453 - .L_452)
	.align		4
.L_452:
        /*09f4*/ 	.word	index@(_Z25selective_scan_bwd_kernelI32Selective_Scan_bwd_kernel_traitsILi64ELi16ELb1ELb1ELb0ELb1ELb1EffEEv12SSMParamsBwd)
        /*09f8*/ 	.word	0x000000dc


	//----- nvinfo : EIATTR_FRAME_SIZE
	.align		4
.L_453:
        /*09fc*/ 	.byte	0x04, 0x11
        /*09fe*/ 	.short	(.L_455 - .L_454)
	.align		4
.L_454:
        /*0a00*/ 	.word	index@($__internal_179_$__cuda_sm70_shflsync_up)
        /*0a04*/ 	.word	0x00000000


	//----- nvinfo : EIATTR_FRAME_SIZE
	.align		4
.L_455:
        /*0a08*/ 	.byte	0x04, 0x11
        /*0a0a*/ 	.short	(.L_457 - .L_456)
	.align		4
.L_456:
        /*0a0c*/ 	.word	index@($__internal_178_$__cuda_sm70_shflsync_idx_p)
        /*0a10*/ 	.word	0x00000000


	//----- nvinfo : EIATTR_FRAME_SIZE
	.align		4
.L_457:
        /*0a14*/ 	.byte	0x04, 0x11
        /*0a16*/ 	.short	(.L_459 - .L_458)
	.align		4
.L_458:
        /*0a18*/ 	.word	index@($__internal_177_$__cuda_sm70_shflsync_down)
        /*0a1c*/ 	.word	0x00000000


	//----- nvinfo : EIATTR_FRAME_SIZE
	.align		4
.L_459:
        /*0a20*/ 	.byte	0x04, 0x11
        /*0a22*/ 	.short	(.L_461 - .L_460)
	.align		4
.L_460:
        /*0a24*/ 	.word	index@(_Z25selective_scan_bwd_kernelI32Selective_Scan_bwd_kernel_traitsILi64ELi16ELb1ELb1ELb0ELb1ELb1EffEEv12SSMParamsBwd)
        /*0a28*/ 	.word	0x00000000


	//----- nvinfo : EIATTR_REGCOUNT
	.align		4
.L_461:
        /*0a2c*/ 	.byte	0x04, 0x2f
        /*0a2e*/ 	.short	(.L_463 - .L_462)
	.align		4
.L_462:
        /*0a30*/ 	.word	index@(_Z25selective_scan_bwd_kernelI32Selective_Scan_bwd_kernel_traitsILi64ELi16ELb1ELb1ELb0ELb1ELb0EffEEv12SSMParamsBwd)
        /*0a34*/ 	.word	0x000000d5


	//----- nvinfo : EIATTR_FRAME_SIZE
	.align		4
.L_463:
        /*0a38*/ 	.byte	0x04, 0x11
        /*0a3a*/ 	.short	(.L_465 - .L_464)
	.align		4
.L_464:
        /*0a3c*/ 	.word	index@($__internal_176_$__cuda_sm70_shflsync_up)
        /*0a40*/ 	.word	0x00000000


	//----- nvinfo : EIATTR_FRAME_SIZE
	.align		4
.L_465:
        /*0a44*/ 	.byte	0x04, 0x11
        /*0a46*/ 	.short	(.L_467 - .L_466)
	.align		4
.L_466:
        /*0a48*/ 	.word	index@($__internal_175_$__cuda_sm70_shflsync_idx_p)
        /*0a4c*/ 	.word	0x00000000


	//----- nvinfo : EIATTR_FRAME_SIZE
	.align		4
.L_467:
        /*0a50*/ 	.byte	0x04, 0x11
        /*0a52*/ 	.short	(.L_469 - .L_468)
	.align		4
.L_468:
        /*0a54*/ 	.word	index@($__internal_174_$__cuda_sm70_shflsync_down)
        /*0a58*/ 	.word	0x00000000


	//----- nvinfo : EIATTR_FRAME_SIZE
	.align		4
.L_469:
        /*0a5c*/ 	.byte	0x04, 0x11
        /*0a5e*/ 	.short	(.L_471 - .L_470)
	.align		4
.L_470:
        /*0a60*/ 	.word	index@(_Z25selective_scan_bwd_kernelI32Selective_Scan_bwd_kernel_traitsILi64ELi16ELb1ELb1ELb0ELb1ELb0EffEEv12SSMParamsBwd)
        /*0a64*/ 	.word	0x00000000


	//----- nvinfo : EIATTR_REGCOUNT
	.align		4
.L_471:
        /*0a68*/ 	.byte	0x04, 0x2f
        /*0a6a*/ 	.short	(.L_473 - .L_472)
	.align		4
.L_472:
        /*0a6c*/ 	.word	index@(_Z25selective_scan_bwd_kernelI32Selective_Scan_bwd_kernel_traitsILi64ELi16ELb1ELb1ELb0ELb0ELb1EffEEv12SSMParamsBwd)
        /*0a70*/ 	.word	0x000000ea


	//----- nvinfo : EIATTR_FRAME_SIZE
	.align		4
.L_473:
        /*0a74*/ 	.byte	0x04, 0x11
        /*0a76*/ 	.short	(.L_475 - .L_474)
	.align		4
.L_474:
        /*0a78*/ 	.word	index@($__internal_173_$__cuda_sm70_shflsync_up)
        /*0a7c*/ 	.word	0x00000000


	//----- nvinfo : EIATTR_FRAME_SIZE
	.align		4
.L_475:
        /*0a80*/ 	.byte	0x04, 0x11
        /*0a82*/ 	.short	(.L_477 - .L_476)
	.align		4
.L_476:
        /*0a84*/ 	.word	index@($__internal_172_$__cuda_sm70_shflsync_idx_p)
        /*0a88*/ 	.word	0x00000000


	//----- nvinfo : EIATTR_FRAME_SIZE
	.align		4
.L_477:
        /*0a8c*/ 	.byte	0x04, 0x11
        /*0a8e*/ 	.short	(.L_479 - .L_478)
	.align		4
.L_478:
        /*0a90*/ 	.word	index@($__internal_171_$__cuda_sm70_shflsync_down)
        /*0a94*/ 	.word	0x00000000


	//----- nvinfo : EIATTR_FRAME_SIZE
	.align		4
.L_479:
        /*0a98*/ 	.byte	0x04, 0x11
        /*0a9a*/ 	.short	(.L_481 - .L_480)
	.align		4
.L_480:
        /*0a9c*/ 	.word	index@(_Z25selective_scan_bwd_kernelI32Selective_Scan_bwd_kernel_traitsILi64ELi16ELb1ELb1ELb0ELb0ELb1EffEEv12SSMParamsBwd)
        /*0aa0*/ 	.word	0x00000000


	//----- nvinfo : EIATTR_REGCOUNT
	.align		4
.L_481:
        /*0aa4*/ 	.byte	0x04, 0x2f
        /*0aa6*/ 	.short	(.L_483 - .L_482)
	.align		4
.L_482:
        /*0aa8*/ 	.word	index@(_Z25selective_scan_bwd_kernelI32Selective_Scan_bwd_kernel_traitsILi64ELi16ELb1ELb1ELb0ELb0ELb0EffEEv12SSMParamsBwd)
        /*0aac*/ 	.word	0x000000d4


	//----- nvinfo : EIATTR_FRAME_SIZE
	.align		4
.L_483:
        /*0ab0*/ 	.byte	0x04, 0x11
        /*0ab2*/ 	.short	(.L_485 - .L_484)
	.align		4
.L_484:
        /*0ab4*/ 	.word	index@($__internal_170_$__cuda_sm70_shflsync_up)
        /*0ab8*/ 	.word	0x00000000


	//----- nvinfo : EIATTR_FRAME_SIZE
	.align		4
.L_485:
        /*0abc*/ 	.byte	0x04, 0x11
        /*0abe*/ 	.short	(.L_487 - .L_486)
	.align		4
.L_486:
        /*0ac0*/ 	.word	index@($__internal_169_$__cuda_sm70_shflsync_idx_p)
        /*0ac4*/ 	.word	0x00000000


	//----- nvinfo : EIATTR_FRAME_SIZE
	.align		4
.L_487:
        /*0ac8*/ 	.byte	0x04, 0x11
        /*0aca*/ 	.short	(.L_489 - .L_488)
	.align		4
.L_488:
        /*0acc*/ 	.word	index@($__internal_168_$__cuda_sm70_shflsync_down)
        /*0ad0*/ 	.word	0x00000000


	//----- nvinfo : EIATTR_FRAME_SIZE
	.align		4
.L_489:
        /*0ad4*/ 	.byte	0x04, 0x11
        /*0ad6*/ 	.short	(.L_491 - .L_490)
	.align		4
.L_490:
        /*0ad8*/ 	.word	index@(_Z25selective_scan_bwd_kernelI32Selective_Scan_bwd_kernel_traitsILi64ELi16ELb1ELb1ELb0ELb0ELb0EffEEv12SSMParamsBwd)
        /*0adc*/ 	.word	0x00000000


	//----- nvinfo : EIATTR_REGCOUNT
	.align		4
.L_491:
        /*0ae0*/ 	.byte	0x04, 0x2f
        /*0ae2*/ 	.short	(.L_493 - .L_492)
	.align		4
.L_492:
        /*0ae4*/ 	.word	index@(_Z25selective_scan_bwd_kernelI32Selective_Scan_bwd_kernel_traitsILi64ELi16ELb1ELb0ELb1ELb1ELb1EffEEv12SSMParamsBwd)
        /*0ae8*/ 	.word	0x000000db


	//----- nvinfo : EIATTR_FRAME_SIZE
	.align		4
.L_493:
        /*0aec*/ 	.byte	0x04, 0x11
        /*0aee*/ 	.short	(.L_495 - .L_494)
	.align		4
.L_494:
        /*0af0*/ 	.word	index@($__internal_167_$__cuda_sm70_shflsync_up)
        /*0af4*/ 	.word	0x00000000


	//----- nvinfo : EIATTR_FRAME_SIZE
	.align		4
.L_495:
        /*0af8*/ 	.byte	0x04, 0x11
        /*0afa*/ 	.short	(.L_497 - .L_496)
	.align		4
.L_496:
        /*0afc*/ 	.word	index@($__internal_166_$__cuda_sm70_shflsync_idx_p)
        /*0b00*/ 	.word	0x00000000


	//----- nvinfo : EIATTR_FRAME_SIZE
	.align		4
.L_497:
        /*0b04*/ 	.byte	0x04, 0x11
        /*0b06*/ 	.short	(.L_499 - .L_498)
	.align		4
.L_498:
        /*0b08*/ 	.word	index@($__internal_165_$__cuda_sm70_shflsync_down)
        /*0b0c*/ 	.word	0x00000000


	//----- nvinfo : EIATTR_FRAME_SIZE
	.align		4
.L_499:
        /*0b10*/ 	.byte	0x04, 0x11
        /*0b12*/ 	.short	(.L_501 - .L_500)
	.align		4
.L_500:
        /*0b14*/ 	.word	index@(_Z25selective_scan_bwd_kernelI32Selective_Scan_bwd_kernel_traitsILi64ELi16ELb1ELb0ELb1ELb1ELb1EffEEv12SSMParamsBwd)
        /*0b18*/ 	.word	0x00000000


	//----- nvinfo : EIATTR_REGCOUNT
	.align		4
.L_501:
        /*0b1c*/ 	.byte	0x04, 0x2f
        /*0b1e*/ 	.short	(.L_503 - .L_502)
	.align		4
.L_502:
        /*0b20*/ 	.word	index@(_Z25selective_scan_bwd_kernelI32Selective_Scan_bwd_kernel_traitsILi64ELi16ELb1ELb0ELb1ELb1ELb0EffEEv12SSMParamsBwd)
        /*0b24*/ 	.word	0x000000d3


	//----- nvinfo : EIATTR_FRAME_SIZE
	.align		4
.L_503:
        /*0b28*/ 	.byte	0x04, 0x11
        /*0b2a*/ 	.short	(.L_505 - .L_504)
	.align		4
.L_504:
        /*0b2c*/ 	.word	index@($__internal_164_$__cuda_sm70_shflsync_up)
        /*0b30*/ 	.word	0x00000000


	//----- nvinfo : EIATTR_FRAME_SIZE
	.align		4
.L_505:
        /*0b34*/ 	.byte	0x04, 0x11
        /*0b36*/ 	.short	(.L_507 - .L_506)
	.align		4
.L_506:
        /*0b38*/ 	.word	index@($__internal_163_$__cuda_sm70_shflsync_idx_p)
        /*0b3c*/ 	.word	0x00000000


	//----- nvinfo : EIATTR_FRAME_SIZE
	.align		4
.L_507:
        /*0b40*/ 	.byte	0x04, 0x11
        /*0b42*/ 	.short	(.L_509 - .L_508)
	.align		4
.L_508:
        /*0b44*/ 	.word	index@($__internal_162_$__cuda_sm70_shflsync_down)
        /*0b48*/ 	.word	0x00000000


	//----- nvinfo : EIATTR_FRAME_SIZE
	.align		4
.L_509:
        /*0b4c*/ 	.byte	0x04, 0x11
        /*0b4e*/ 	.short	(.L_511 - .L_510)
	.align		4
.L_510:
        /*0b50*/ 	.word	index@(_Z25selective_scan_bwd_kernelI32Selective_Scan_bwd_kernel_traitsILi64ELi16ELb1ELb0ELb1ELb1ELb0EffEEv12SSMParamsBwd)
        /*0b54*/ 	.word	0x00000000


	//----- nvinfo : EIATTR_REGCOUNT
	.align		4
.L_511:
        /*0b58*/ 	.byte	0x04, 0x2f
        /*0b5a*/ 	.short	(.L_513 - .L_512)
	.align		4
.L_512:
        /*0b5c*/ 	.word	index@(_Z25selective_scan_bwd_kernelI32Selective_Scan_bwd_kernel_traitsILi64ELi16ELb1ELb0ELb1ELb0ELb1EffEEv12SSMParamsBwd)
        /*0b60*/ 	.word	0x000000de


	//----- nvinfo : EIATTR_FRAME_SIZE
	.align		4
.L_513:
        /*0b64*/ 	.byte	0x04, 0x11
        /*0b66*/ 	.short	(.L_515 - .L_514)
	.align		4
.L_514:
        /*0b68*/ 	.word	index@($__internal_161_$__cuda_sm70_shflsync_up)
        /*0b6c*/ 	.word	0x00000000


	//----- nvinfo : EIATTR_FRAME_SIZE
	.align		4
.L_515:
        /*0b70*/ 	.byte	0x04, 0x11
        /*0b72*/ 	.short	(.L_517 - .L_516)
	.align		4
.L_516:
        /*0b74*/ 	.word	index@($__internal_160_$__cuda_sm70_shflsync_idx_p)
        /*0b78*/ 	.word	0x00000000


	//----- nvinfo : EIATTR_FRAME_SIZE
	.align		4
.L_517:
        /*0b7c*/ 	.byte	0x04, 0x11
        /*0b7e*/ 	.short	(.L_519 - .L_518)
	.align		4
.L_518:
        /*0b80*/ 	.word	index@($__internal_159_$__cuda_sm70_shflsync_down)
        /*0b84*/ 	.word	0x00000000


	//----- nvinfo : EIATTR_FRAME_SIZE
	.align		4
.L_519:
        /*0b88*/ 	.byte	0x04, 0x11
        /*0b8a*/ 	.short	(.L_521 - .L_520)
	.align		4
.L_520:
        /*0b8c*/ 	.word	index@(_Z25selective_scan_bwd_kernelI32Selective_Scan_bwd_kernel_traitsILi64ELi16ELb1ELb0ELb1ELb0ELb1EffEEv12SSMParamsBwd)
        /*0b90*/ 	.word	0x00000000


	//----- nvinfo : EIATTR_REGCOUNT
	.align		4
.L_521:
        /*0b94*/ 	.byte	0x04, 0x2f
        /*0b96*/ 	.short	(.L_523 - .L_522)
	.align		4
.L_522:
        /*0b98*/ 	.word	index@(_Z25selective_scan_bwd_kernelI32Selective_Scan_bwd_kernel_traitsILi64ELi16ELb1ELb0ELb1ELb0ELb0EffEEv12SSMParamsBwd)
        /*0b9c*/ 	.word	0x000000d6


	//----- nvinfo : EIATTR_FRAME_SIZE
	.align		4
.L_523:
        /*0ba0*/ 	.byte	0x04, 0x11
        /*0ba2*/ 	.short	(.L_525 - .L_524)
	.align		4
.L_524:
        /*0ba4*/ 	.word	index@($__internal_158_$__cuda_sm70_shflsync_up)
        /*0ba8*/ 	.word	0x00000000


	//----- nvinfo : EIATTR_FRAME_SIZE
	.align		4
.L_525:
        /*0bac*/ 	.byte	0x04, 0x11
        /*0bae*/ 	.short	(.L_527 - .L_526)
	.align		4
.L_526:
        /*0bb0*/ 	.word	index@($__internal_157_$__cuda_sm70_shflsync_idx_p)
        /*0bb4*/ 	.word	0x00000000


	//----- nvinfo : EIATTR_FRAME_SIZE
	.align		4
.L_527:
        /*0bb8*/ 	.byte	0x04, 0x11
        /*0bba*/ 	.short	(.L_529 - .L_528)
	.align		4
.L_528:
        /*0bbc*/ 	.word	index@($__internal_156_$__cuda_sm70_shflsync_down)
        /*0bc0*/ 	.word	0x00000000


	//----- nvinfo : EIATTR_FRAME_SIZE
	.align		4
.L_529:
        /*0bc4*/ 	.byte	0x04, 0x11
        /*0bc6*/ 	.short	(.L_531 - .L_530)
	.align		4
.L_530:
        /*0bc8*/ 	.word	index@(_Z25selective_scan_bwd_kernelI32Selective_Scan_bwd_kernel_traitsILi64ELi16ELb1ELb0ELb1ELb0ELb0EffEEv12SSMParamsBwd)
        /*0bcc*/ 	.word	0x00000000


	//----- nvinfo : EIATTR_REGCOUNT
	.align		4
.L_531:
        /*0bd0*/ 	.byte	0x04, 0x2f
        /*0bd2*/ 	.short	(.L_533 - .L_532)
	.align		4
.L_532:
        /*0bd4*/ 	.word	index@(_Z25selective_scan_bwd_kernelI32Selective_Scan_bwd_kernel_traitsILi64ELi16ELb1ELb0ELb0ELb1ELb1EffEEv12SSMParamsBwd)
        /*0bd8*/ 	.word	0x000000c1


	//----- nvinfo : EIATTR_FRAME_SIZE
	.align		4
.L_533:
        /*0bdc*/ 	.byte	0x04, 0x11
        /*0bde*/ 	.short	(.L_535 - .L_534)
	.align		4
.L_534:
        /*0be0*/ 	.word	index@($__internal_155_$__cuda_sm70_shflsync_up)
        /*0be4*/ 	.word	0x00000000


	//----- nvinfo : EIATTR_FRAME_SIZE
	.align		4
.L_535:
        /*0be8*/ 	.byte	0x04, 0x11
        /*0bea*/ 	.short	(.L_537 - .L_536)
	.align		4
.L_536:
        /*0bec*/ 	.word	index@($__internal_154_$__cuda_sm70_shflsync_idx_p)
        /*0bf0*/ 	.word	0x00000000


	//----- nvinfo : EIATTR_FRAME_SIZE
	.align		4
.L_537:
        /*0bf4*/ 	.byte	0x04, 0x11
        /*0bf6*/ 	.short	(.L_539 - .L_538)
	.align		4
.L_538:
        /*0bf8*/ 	.word	index@($__internal_153_$__cuda_sm70_shflsync_down)
        /*0bfc*/ 	.word	0x00000000


	//----- nvinfo : EIATTR_FRAME_SIZE
	.align		4
.L_539:
        /*0c00*/ 	.byte	0x04, 0x11
        /*0c02*/ 	.short	(.L_541 - .L_540)
	.align		4
.L_540:
        /*0c04*/ 	.word	index@(_Z25selective_scan_bwd_kernelI32Selective_Scan_bwd_kernel_traitsILi64ELi16ELb1ELb0ELb0ELb1ELb1EffEEv12SSMParamsBwd)
        /*0c08*/ 	.word	0x00000000


	//----- nvinfo : EIATTR_REGCOUNT
	.align		4
.L_541:
        /*0c0c*/ 	.byte	0x04, 0x2f
        /*0c0e*/ 	.short	(.L_543 - .L_542)
	.align		4
.L_542:
        /*0c10*/ 	.word	index@(_Z25selective_scan_bwd_kernelI32Selective_Scan_bwd_kernel_traitsILi64ELi16ELb1ELb0ELb0ELb1ELb0EffEEv12SSMParamsBwd)
        /*0c14*/ 	.word	0x000000d0


	//----- nvinfo : EIATTR_FRAME_SIZE
	.align		4
.L_543:
        /*0c18*/ 	.byte	0x04, 0x11
        /*0c1a*/ 	.short	(.L_545 - .L_544)
	.align		4
.L_544:
        /*0c1c*/ 	.word	index@($__internal_152_$__cuda_sm70_shflsync_up)
        /*0c20*/ 	.word	0x00000000


	//----- nvinfo : EIATTR_FRAME_SIZE
	.align		4
.L_545:
        /*0c24*/ 	.byte	0x04, 0x11
        /*0c26*/ 	.short	(.L_547 - .L_546)
	.align		4
.L_546:
        /*0c28*/ 	.word	index@($__internal_151_$__cuda_sm70_shflsync_idx_p)
        /*0c2c*/ 	.word	0x00000000


	//----- nvinfo : EIATTR_FRAME_SIZE
	.align		4
.L_547:
        /*0c30*/ 	.byte	0x04, 0x11
        /*0c32*/ 	.short	(.L_549 - .L_548)
	.align		4
.L_548:
        /*0c34*/ 	.word	index@($__internal_150_$__cuda_sm70_shflsync_down)
        /*0c38*/ 	.word	0x00000000


	//----- nvinfo : EIATTR_FRAME_SIZE
	.align		4
.L_549:
        /*0c3c*/ 	.byte	0x04, 0x11
        /*0c3e*/ 	.short	(.L_551 - .L_550)
	.align		4
.L_550:
        /*0c40*/ 	.word	index@(_Z25selective_scan_bwd_kernelI32Selective_Scan_bwd_kernel_traitsILi64ELi16ELb1ELb0ELb0ELb1ELb0EffEEv12SSMParamsBwd)
        /*0c44*/ 	.word	0x00000000


	//----- nvinfo : EIATTR_REGCOUNT
	.align		4
.L_551:
        /*0c48*/ 	.byte	0x04, 0x2f
        /*0c4a*/ 	.short	(.L_553 - .L_552)
	.align		4
.L_552:
        /*0c4c*/ 	.word	index@(_Z25selective_scan_bwd_kernelI32Selective_Scan_bwd_kernel_traitsILi64ELi16ELb1ELb0ELb0ELb0ELb1EffEEv12SSMParamsBwd)
        /*0c50*/ 	.word	0x000000c1


	//----- nvinfo : EIATTR_FRAME_SIZE
	.align		4
.L_553:
        /*0c54*/ 	.byte	0x04, 0x11
        /*0c56*/ 	.short	(.L_555 - .L_554)
	.align		4
.L_554:
        /*0c58*/ 	.word	index@($__internal_149_$__cuda_sm70_shflsync_up)
        /*0c5c*/ 	.word	0x00000000


	//----- nvinfo : EIATTR_FRAME_SIZE
	.align		4
.L_555:
        /*0c60*/ 	.byte	0x04, 0x11
        /*0c62*/ 	.short	(.L_557 - .L_556)
	.align		4
.L_556:
        /*0c64*/ 	.word	index@($__internal_148_$__cuda_sm70_shflsync_idx_p)
        /*0c68*/ 	.word	0x00000000


	//----- nvinfo : EIATTR_FRAME_SIZE
	.align		4
.L_557:
        /*0c6c*/ 	.byte	0x04, 0x11
        /*0c6e*/ 	.short	(.L_559 - .L_558)
	.align		4
.L_558:
        /*0c70*/ 	.word	index@($__internal_147_$__cuda_sm70_shflsync_down)
        /*0c74*/ 	.word	0x00000000


	//----- nvinfo : EIATTR_FRAME_SIZE
	.align		4
.L_559:
        /*0c78*/ 	.byte	0x04, 0x11
        /*0c7a*/ 	.short	(.L_561 - .L_560)
	.align		4
.L_560:
        /*0c7c*/ 	.word	index@(_Z25selective_scan_bwd_kernelI32Selective_Scan_bwd_kernel_traitsILi64ELi16ELb1ELb0ELb0ELb0ELb1EffEEv12SSMParamsBwd)
        /*0c80*/ 	.word	0x00000000


	//----- nvinfo : EIATTR_REGCOUNT
	.align		4
.L_561:
        /*0c84*/ 	.byte	0x04, 0x2f
        /*0c86*/ 	.short	(.L_563 - .L_562)
	.align		4
.L_562:
        /*0c88*/ 	.word	index@(_Z25selective_scan_bwd_kernelI32Selective_Scan_bwd_kernel_traitsILi64ELi16ELb1ELb0ELb0ELb0ELb0EffEEv12SSMParamsBwd)
        /*0c8c*/ 	.word	0x000000c7


	//----- nvinfo : EIATTR_FRAME_SIZE
	.align		4
.L_563:
        /*0c90*/ 	.byte	0x04, 0x11
        /*0c92*/ 	.short	(.L_565 - .L_564)
	.align		4
.L_564:
        /*0c94*/ 	.word	index@($__internal_146_$__cuda_sm70_shflsync_up)
        /*0c98*/ 	.word	0x00000000


	//----- nvinfo : EIATTR_FRAME_SIZE
	.align		4
.L_565:
        /*0c9c*/ 	.byte	0x04, 0x11
        /*0c9e*/ 	.short	(.L_567 - .L_566)
	.align		4
.L_566:
        /*0ca0*/ 	.word	index@($__internal_145_$__cuda_sm70_shflsync_idx_p)
        /*0ca4*/ 	.word	0x00000000


	//----- nvinfo : EIATTR_FRAME_SIZE
	.align		4
.L_567:
        /*0ca8*/ 	.byte	0x04, 0x11
        /*0caa*/ 	.short	(.L_569 - .L_568)
	.align		4
.L_568:
        /*0cac*/ 	.word	index@($__internal_144_$__cuda_sm70_shflsync_down)
        /*0cb0*/ 	.word	0x00000000


	//----- nvinfo : EIATTR_FRAME_SIZE
	.align		4
.L_569:
        /*0cb4*/ 	.byte	0x04, 0x11
        /*0cb6*/ 	.short	(.L_571 - .L_570)
	.align		4
.L_570:
        /*0cb8*/ 	.word	index@(_Z25selective_scan_bwd_kernelI32Selective_Scan_bwd_kernel_traitsILi64ELi16ELb1ELb0ELb0ELb0ELb0EffEEv12SSMParamsBwd)
        /*0cbc*/ 	.word	0x00000000


	//----- nvinfo : EIATTR_REGCOUNT
	.align		4
.L_571:
        /*0cc0*/ 	.byte	0x04, 0x2f
        /*0cc2*/ 	.short	(.L_573 - .L_572)
	.align		4
.L_572:
        /*0cc4*/ 	.word	index@(_Z25selective_scan_bwd_kernelI32Selective_Scan_bwd_kernel_traitsILi64ELi16ELb0ELb1ELb1ELb1ELb1EffEEv12SSMParamsBwd)
        /*0cc8*/ 	.word	0x000000ff


	//----- nvinfo : EIATTR_FRAME_SIZE
	.align		4
.L_573:
        /*0ccc*/ 	.byte	0x04, 0x11
        /*0cce*/ 	.short	(.L_575 - .L_574)
	.align		4
.L_574:
        /*0cd0*/ 	.word	index@($__internal_143_$__cuda_sm70_shflsync_up)
        /*0cd4*/ 	.word	0x00000000


	//----- nvinfo : EIATTR_FRAME_SIZE
	.align		4
.L_575:
        /*0cd8*/ 	.byte	0x04, 0x11
        /*0cda*/ 	.short	(.L_577 - .L_576)
	.align		4
.L_576:
        /*0cdc*/ 	.word	index@($__internal_142_$__cuda_sm70_shflsync_idx_p)
        /*0ce0*/ 	.word	0x00000000


	//----- nvinfo : EIATTR_FRAME_SIZE
	.align		4
.L_577:
        /*0ce4*/ 	.byte	0x04, 0x11
        /*0ce6*/ 	.short	(.L_579 - .L_578)
	.align		4
.L_578:
        /*0ce8*/ 	.word	index@($__internal_141_$__cuda_sm70_shflsync_down)
        /*0cec*/ 	.word	0x00000000


	//----- nvinfo : EIATTR_FRAME_SIZE
	.align		4
.L_579:
        /*0cf0*/ 	.byte	0x04, 0x11
        /*0cf2*/ 	.short	(.L_581 - .L_580)
	.align		4
.L_580:
        /*0cf4*/ 	.word	index@(_Z25selective_scan_bwd_kernelI32Selective_Scan_bwd_kernel_traitsILi64ELi16ELb0ELb1ELb1ELb1ELb1EffEEv12SSMParamsBwd)
        /*0cf8*/ 	.word	0x00000000


	//----- nvinfo : EIATTR_REGCOUNT
	.align		4
.L_581:
        /*0cfc*/ 	.byte	0x04, 0x2f
        /*0cfe*/ 	.short	(.L_583 - .L_582)
	.align		4
.L_582:
        /*0d00*/ 	.word	index@(_Z25selective_scan_bwd_kernelI32Selective_Scan_bwd_kernel_traitsILi64ELi16ELb0ELb1ELb1ELb1ELb0EffEEv12SSMParamsBwd)
        /*0d04*/ 	.word	0x000000ff


	//----- nvinfo : EIATTR_FRAME_SIZE
	.align		4
.L_583:
        /*0d08*/ 	.byte	0x04, 0x11
        /*0d0a*/ 	.short	(.L_585 - .L_584)
	.align		4
.L_584:
        /*0d0c*/ 	.word	index@($__internal_140_$__cuda_sm70_shflsync_up)
        /*0d10*/ 	.word	0x00000000


	//----- nvinfo : EIATTR_FRAME_SIZE
	.align		4
.L_585:
        /*0d14*/ 	.byte	0x04, 0x11
        /*0d16*/ 	.short	(.L_587 - .L_586)
	.align		4
.L_586:
        /*0d18*/ 	.word	index@($__internal_139_$__cuda_sm70_shflsync_idx_p)
        /*0d1c*/ 	.word	0x00000000


	//----- nvinfo : EIATTR_FRAME_SIZE
	.align		4
.L_587:
        /*0d20*/ 	.byte	0x04, 0x11
        /*0d22*/ 	.short	(.L_589 - .L_588)
	.align		4
.L_588:
        /*0d24*/ 	.word	index@($__internal_138_$__cuda_sm70_shflsync_down)
        /*0d28*/ 	.word	0x00000000


	//----- nvinfo : EIATTR_FRAME_SIZE
	.align		4
.L_589:
        /*0d2c*/ 	.byte	0x04, 0x11
        /*0d2e*/ 	.short	(.L_591 - .L_590)
	.align		4
.L_590:
        /*0d30*/ 	.word	index@(_Z25selective_scan_bwd_kernelI32Selective_Scan_bwd_kernel_traitsILi64ELi16ELb0ELb1ELb1ELb1ELb0EffEEv12SSMParamsBwd)
        /*0d34*/ 	.word	0x00000000


	//----- nvinfo : EIATTR_REGCOUNT
	.align		4
.L_591:
        /*0d38*/ 	.byte	0x04, 0x2f
        /*0d3a*/ 	.short	(.L_593 - .L_592)
	.align		4
.L_592:
        /*0d3c*/ 	.word	index@(_Z25selective_scan_bwd_kernelI32Selective_Scan_bwd_kernel_traitsILi64ELi16ELb0ELb1ELb1ELb0ELb1EffEEv12SSMParamsBwd)
        /*0d40*/ 	.word	0x000000fe


	//----- nvinfo : EIATTR_FRAME_SIZE
	.align		4
.L_593:
        /*0d44*/ 	.byte	0x04, 0x11
        /*0d46*/ 	.short	(.L_595 - .L_594)
	.align		4
.L_594:
        /*0d48*/ 	.word	index@($__internal_137_$__cuda_sm70_shflsync_up)
        /*0d4c*/ 	.word	0x00000000


	//----- nvinfo : EIATTR_FRAME_SIZE
	.align		4
.L_595:
        /*0d50*/ 	.byte	0x04, 0x11
        /*0d52*/ 	.short	(.L_597 - .L_596)
	.align		4
.L_596:
        /*0d54*/ 	.word	index@($__internal_136_$__cuda_sm70_shflsync_idx_p)
        /*0d58*/ 	.word	0x00000000


	//----- nvinfo : EIATTR_FRAME_SIZE
	.align		4
.L_597:
        /*0d5c*/ 	.byte	0x04, 0x11
        /*0d5e*/ 	.short	(.L_599 - .L_598)
	.align		4
.L_598:
        /*0d60*/ 	.word	index@($__internal_135_$__cuda_sm70_shflsync_down)
        /*0d64*/ 	.word	0x00000000


	//----- nvinfo : EIATTR_FRAME_SIZE
	.align		4
.L_599:
        /*0d68*/ 	.byte	0x04, 0x11
        /*0d6a*/ 	.short	(.L_601 - .L_600)
	.align		4
.L_600:
        /*0d6c*/ 	.word	index@(_Z25selective_scan_bwd_kernelI32Selective_Scan_bwd_kernel_traitsILi64ELi16ELb0ELb1ELb1ELb0ELb1EffEEv12SSMParamsBwd)
        /*0d70*/ 	.word	0x00000000


	//----- nvinfo : EIATTR_REGCOUNT
	.align		4
.L_601:
        /*0d74*/ 	.byte	0x04, 0x2f
        /*0d76*/ 	.short	(.L_603 - .L_602)
	.align		4
.L_602:
        /*0d78*/ 	.word	index@(_Z25selective_scan_bwd_kernelI32Selective_Scan_bwd_kernel_traitsILi64ELi16ELb0ELb1ELb1ELb0ELb0EffEEv12SSMParamsBwd)
        /*0d7c*/ 	.word	0x000000ff


	//----- nvinfo : EIATTR_FRAME_SIZE
	.align		4
.L_603:
        /*0d80*/ 	.byte	0x04, 0x11
        /*0d82*/ 	.short	(.L_605 - .L_604)
	.align		4
.L_604:
        /*0d84*/ 	.word	index@($__internal_134_$__cuda_sm70_shflsync_up)
        /*0d88*/ 	.word	0x00000000


	//----- nvinfo : EIATTR_FRAME_SIZE
	.align		4
.L_605:
        /*0d8c*/ 	.byte	0x04, 0x11
        /*0d8e*/ 	.short	(.L_607 - .L_606)
	.align		4
.L_606:
        /*0d90*/ 	.word	index@($__internal_133_$__cuda_sm70_shflsync_idx_p)
        /*0d94*/ 	.word	0x00000000


	//----- nvinfo : EIATTR_FRAME_SIZE
	.align		4
.L_607:
        /*0d98*/ 	.byte	0x04, 0x11
        /*0d9a*/ 	.short	(.L_609 - .L_608)
	.align		4
.L_608:
        /*0d9c*/ 	.word	index@($__internal_132_$__cuda_sm70_shflsync_down)
        /*0da0*/ 	.word	0x00000000


	//----- nvinfo : EIATTR_FRAME_SIZE
	.align		4
.L_609:
        /*0da4*/ 	.byte	0x04, 0x11
        /*0da6*/ 	.short	(.L_611 - .L_610)
	.align		4
.L_610:
        /*0da8*/ 	.word	index@(_Z25selective_scan_bwd_kernelI32Selective_Scan_bwd_kernel_traitsILi64ELi16ELb0ELb1ELb1ELb0ELb0EffEEv12SSMParamsBwd)
        /*0dac*/ 	.word	0x00000000


	//----- nvinfo : EIATTR_REGCOUNT
	.align		4
.L_611:
        /*0db0*/ 	.byte	0x04, 0x2f
        /*0db2*/ 	.short	(.L_613 - .L_612)
	.align		4
.L_612:
        /*0db4*/ 	.word	index@(_Z25selective_scan_bwd_kernelI32Selective_Scan_bwd_kernel_traitsILi64ELi16ELb0ELb1ELb0ELb1ELb1EffEEv12SSMParamsBwd)
        /*0db8*/ 	.word	0x000000f2


	//----- nvinfo : EIATTR_FRAME_SIZE
	.align		4
.L_613:
        /*0dbc*/ 	.byte	0x04, 0x11
        /*0dbe*/ 	.short	(.L_615 - .L_614)
	.align		4
.L_614:
        /*0dc0*/ 	.word	index@($__internal_131_$__cuda_sm70_shflsync_up)
        /*0dc4*/ 	.word	0x00000000


	//----- nvinfo : EIATTR_FRAME_SIZE
	.align		4
.L_615:
        /*0dc8*/ 	.byte	0x04, 0x11
        /*0dca*/ 	.short	(.L_617 - .L_616)
	.align		4
.L_616:
        /*0dcc*/ 	.word	index@($__internal_130_$__cuda_sm70_shflsync_idx_p)
        /*0dd0*/ 	.word	0x00000000


	//----- nvinfo : EIATTR_FRAME_SIZE
	.align		4
.L_617:
        /*0dd4*/ 	.byte	0x04, 0x11
        /*0dd6*/ 	.short	(.L_619 - .L_618)
	.align		4
.L_618:
        /*0dd8*/ 	.word	index@($__internal_129_$__cuda_sm70_shflsync_down)
        /*0ddc*/ 	.word	0x00000000


	//----- nvinfo : EIATTR_FRAME_SIZE
	.align		4
.L_619:
        /*0de0*/ 	.byte	0x04, 0x11
        /*0de2*/ 	.short	(.L_621 - .L_620)
	.align		4
.L_620:
        /*0de4*/ 	.word	index@(_Z25selective_scan_bwd_kernelI32Selective_Scan_bwd_kernel_traitsILi64ELi16ELb0ELb1ELb0ELb1ELb1EffEEv12SSMParamsBwd)
        /*0de8*/ 	.word	0x00000000


	//----- nvinfo : EIATTR_REGCOUNT
	.align		4
.L_621:
        /*0dec*/ 	.byte	0x04, 0x2f
        /*0dee*/ 	.short	(.L_623 - .L_622)
	.align		4
.L_622:
        /*0df0*/ 	.word	index@(_Z25selective_scan_bwd_kernelI32Selective_Scan_bwd_kernel_traitsILi64ELi16ELb0ELb1ELb0ELb1ELb0EffEEv12SSMParamsBwd)
        /*0df4*/ 	.word	0x000000f0


	//----- nvinfo : EIATTR_FRAME_SIZE
	.align		4
.L_623:
        /*0df8*/ 	.byte	0x04, 0x11
        /*0dfa*/ 	.short	(.L_625 - .L_624)
	.align		4
.L_624:
        /*0dfc*/ 	.word	index@($__internal_128_$__cuda_sm70_shflsync_up)
        /*0e00*/ 	.word	0x00000000


	//----- nvinfo : EIATTR_FRAME_SIZE
	.align		4
.L_625:
        /*0e04*/ 	.byte	0x04, 0x11
        /*0e06*/ 	.short	(.L_627 - .L_626)
	.align		4
.L_626:
        /*0e08*/ 	.word	index@($__internal_127_$__cuda_sm70_shflsync_idx_p)
        /*0e0c*/ 	.word	0x00000000


	//----- nvinfo : EIATTR_FRAME_SIZE
	.align		4
.L_627:
        /*0e10*/ 	.byte	0x04, 0x11
        /*0e12*/ 	.short	(.L_629 - .L_628)
	.align		4
.L_628:
        /*0e14*/ 	.word	index@($__internal_126_$__cuda_sm70_shflsync_down)
        /*0e18*/ 	.word	0x00000000


	//----- nvinfo : EIATTR_FRAME_SIZE
	.align		4
.L_629:
        /*0e1c*/ 	.byte	0x04, 0x11
        /*0e1e*/ 	.short	(.L_631 - .L_630)
	.align		4
.L_630:
        /*0e20*/ 	.word	index@(_Z25selective_scan_bwd_kernelI32Selective_Scan_bwd_kernel_traitsILi64ELi16ELb0ELb1ELb0ELb1ELb0EffEEv12SSMParamsBwd)
        /*0e24*/ 	.word	0x00000000


	//----- nvinfo : EIATTR_REGCOUNT
	.align		4
.L_631:
        /*0e28*/ 	.byte	0x04, 0x2f
        /*0e2a*/ 	.short	(.L_633 - .L_632)
	.align		4
.L_632:
        /*0e2c*/ 	.word	index@(_Z25selective_scan_bwd_kernelI32Selective_Scan_bwd_kernel_traitsILi64ELi16ELb0ELb1ELb0ELb0ELb1EffEEv12SSMParamsBwd)
        /*0e30*/ 	.word	0x000000f8


	//----- nvinfo : EIATTR_FRAME_SIZE
	.align		4
.L_633:
        /*0e34*/ 	.byte	0x04, 0x11
        /*0e36*/ 	.short	(.L_635 - .L_634)
	.align		4
.L_634:
        /*0e38*/ 	.word	index@($__internal_125_$__cuda_sm70_shflsync_up)
        /*0e3c*/ 	.word	0x00000000


	//----- nvinfo : EIATTR_FRAME_SIZE
	.align		4
.L_635:
        /*0e40*/ 	.byte	0x04, 0x11
        /*0e42*/ 	.short	(.L_637 - .L_636)
	.align		4
.L_636:
        /*0e44*/ 	.word	index@($__internal_124_$__cuda_sm70_shflsync_idx_p)
        /*0e48*/ 	.word	0x00000000


	//----- nvinfo : EIATTR_FRAME_SIZE
	.align		4
.L_637:
        /*0e4c*/ 	.byte	0x04, 0x11
        /*0e4e*/ 	.short	(.L_639 - .L_638)
	.align		4
.L_638:
        /*0e50*/ 	.word	index@($__internal_123_$__cuda_sm70_shflsync_down)
        /*0e54*/ 	.word	0x00000000


	//----- nvinfo : EIATTR_FRAME_SIZE
	.align		4
.L_639:
        /*0e58*/ 	.byte	0x04, 0x11
        /*0e5a*/ 	.short	(.L_641 - .L_640)
	.align		4
.L_640:
        /*0e5c*/ 	.word	index@(_Z25selective_scan_bwd_kernelI32Selective_Scan_bwd_kernel_traitsILi64ELi16ELb0ELb1ELb0ELb0ELb1EffEEv12SSMParamsBwd)
        /*0e60*/ 	.word	0x00000000


	//----- nvinfo : EIATTR_REGCOUNT
	.align		4
.L_641:
        /*0e64*/ 	.byte	0x04, 0x2f
        /*0e66*/ 	.short	(.L_643 - .L_642)
	.align		4
.L_642:
        /*0e68*/ 	.word	index@(_Z25selective_scan_bwd_kernelI32Selective_Scan_bwd_kernel_traitsILi64ELi16ELb0ELb1ELb0ELb0ELb0EffEEv12SSMParamsBwd)
        /*0e6c*/ 	.word	0x000000fa


	//----- nvinfo : EIATTR_FRAME_SIZE
	.align		4
.L_643:
        /*0e70*/ 	.byte	0x04, 0x11
        /*0e72*/ 	.short	(.L_645 - .L_644)
	.align		4
.L_644:
        /*0e74*/ 	.word	index@($__internal_122_$__cuda_sm70_shflsync_up)
        /*0e78*/ 	.word	0x00000000


	//----- nvinfo : EIATTR_FRAME_SIZE
	.align		4
.L_645:
        /*0e7c*/ 	.byte	0x04, 0x11
        /*0e7e*/ 	.short	(.L_647 - .L_646)
	.align		4
.L_646:
        /*0e80*/ 	.word	index@($__internal_121_$__cuda_sm70_shflsync_idx_p)
        /*0e84*/ 	.word	0x00000000


	//----- nvinfo : EIATTR_FRAME_SIZE
	.align		4
.L_647:
        /*0e88*/ 	.byte	0x04, 0x11
        /*0e8a*/ 	.short	(.L_649 - .L_648)
	.align		4
.L_648:
        /*0e8c*/ 	.word	index@($__internal_120_$__cuda_sm70_shflsync_down)
        /*0e90*/ 	.word	0x00000000


	//----- nvinfo : EIATTR_FRAME_SIZE
	.align		4
.L_649:
        /*0e94*/ 	.byte	0x04, 0x11
        /*0e96*/ 	.short	(.L_651 - .L_650)
	.align		4
.L_650:
        /*0e98*/ 	.word	index@(_Z25selective_scan_bwd_kernelI32Selective_Scan_bwd_kernel_traitsILi64ELi16ELb0ELb1ELb0ELb0ELb0EffEEv12SSMParamsBwd)
        /*0e9c*/ 	.word	0x00000000


	//----- nvinfo : EIATTR_REGCOUNT
	.align		4
.L_651:
        /*0ea0*/ 	.byte	0x04, 0x2f
        /*0ea2*/ 	.short	(.L_653 - .L_652)
	.align		4
.L_652:
        /*0ea4*/ 	.word	index@(_Z25selective_scan_bwd_kernelI32Selective_Scan_bwd_kernel_traitsILi64ELi16ELb0ELb0ELb1ELb1ELb1EffEEv12SSMParamsBwd)
        /*0ea8*/ 	.word	0x000000fa


	//----- nvinfo : EIATTR_FRAME_SIZE
	.align		4
.L_653:
        /*0eac*/ 	.byte	0x04, 0x11
        /*0eae*/ 	.short	(.L_655 - .L_654)
	.align		4
.L_654:
        /*0eb0*/ 	.word	index@($__internal_119_$__cuda_sm70_shflsync_up)
        /*0eb4*/ 	.word	0x00000000


	//----- nvinfo : EIATTR_FRAME_SIZE
	.align		4
.L_655:
        /*0eb8*/ 	.byte	0x04, 0x11
        /*0eba*/ 	.short	(.L_657 - .L_656)
	.align		4
.L_656:
        /*0ebc*/ 	.word	index@($__internal_118_$__cuda_sm70_shflsync_idx_p)
        /*0ec0*/ 	.word	0x00000000


	//----- nvinfo : EIATTR_FRAME_SIZE
	.align		4
.L_657:
        /*0ec4*/ 	.byte	0x04, 0x11
        /*0ec6*/ 	.short	(.L_659 - .L_658)
	.align		4
.L_658:
        /*0ec8*/ 	.word	index@($__internal_117_$__cuda_sm70_shflsync_down)
        /*0ecc*/ 	.word	0x00000000


	//----- nvinfo : EIATTR_FRAME_SIZE
	.align		4
.L_659:
        /*0ed0*/ 	.byte	0x04, 0x11
        /*0ed2*/ 	.short	(.L_661 - .L_660)
	.align		4
.L_660:
        /*0ed4*/ 	.word	index@(_Z25selective_scan_bwd_kernelI32Selective_Scan_bwd_kernel_traitsILi64ELi16ELb0ELb0ELb1ELb1ELb1EffEEv12SSMParamsBwd)
        /*0ed8*/ 	.word	0x00000000


	//----- nvinfo : EIATTR_REGCOUNT
	.align		4
.L_661:
        /*0edc*/ 	.byte	0x04, 0x2f
        /*0ede*/ 	.short	(.L_663 - .L_662)
	.align		4
.L_662:
        /*0ee0*/ 	.word	index@(_Z25selective_scan_bwd_kernelI32Selective_Scan_bwd_kernel_traitsILi64ELi16ELb0ELb0ELb1ELb1ELb0EffEEv12SSMParamsBwd)
        /*0ee4*/ 	.word	0x000000dc


	//----- nvinfo : EIATTR_FRAME_SIZE
	.align		4
.L_663:
        /*0ee8*/ 	.byte	0x04, 0x11
        /*0eea*/ 	.short	(.L_665 - .L_664)
	.align		4
.L_664:
        /*0eec*/ 	.word	index@($__internal_116_$__cuda_sm70_shflsync_up)
        /*0ef0*/ 	.word	0x00000000


	//----- nvinfo : EIATTR_FRAME_SIZE
	.align		4
.L_665:
        /*0ef4*/ 	.byte	0x04, 0x11
        /*0ef6*/ 	.short	(.L_667 - .L_666)
	.align		4
.L_666:
        /*0ef8*/ 	.word	index@($__internal_115_$__cuda_sm70_shflsync_idx_p)
        /*0efc*/ 	.word	0x00000000


	//----- nvinfo : EIATTR_FRAME_SIZE
	.align		4
.L_667:
        /*0f00*/ 	.byte	0x04, 0x11
        /*0f02*/ 	.short	(.L_669 - .L_668)
	.align		4
.L_668:
        /*0f04*/ 	.word	index@($__internal_114_$__cuda_sm70_shflsync_down)
        /*0f08*/ 	.word	0x00000000


	//----- nvinfo : EIATTR_FRAME_SIZE
	.align		4
.L_669:
        /*0f0c*/ 	.byte	0x04, 0x11
        /*0f0e*/ 	.short	(.L_671 - .L_670)
	.align		4
.L_670:
        /*0f10*/ 	.word	index@(_Z25selective_scan_bwd_kernelI32Selective_Scan_bwd_kernel_traitsILi64ELi16ELb0ELb0ELb1ELb1ELb0EffEEv12SSMParamsBwd)
        /*0f14*/ 	.word	0x00000000


	//----- nvinfo : EIATTR_REGCOUNT
	.align		4
.L_671:
        /*0f18*/ 	.byte	0x04, 0x2f
        /*0f1a*/ 	.short	(.L_673 - .L_672)
	.align		4
.L_672:
        /*0f1c*/ 	.word	index@(_Z25selective_scan_bwd_kernelI32Selective_Scan_bwd_kernel_traitsILi64ELi16ELb0ELb0ELb1ELb0ELb1EffEEv12SSMParamsBwd)
        /*0f20*/ 	.word	0x000000ee


	//----- nvinfo : EIATTR_FRAME_SIZE
	.align		4
.L_673:
        /*0f24*/ 	.byte	0x04, 0x11
        /*0f26*/ 	.short	(.L_675 - .L_674)
	.align		4
.L_674:
        /*0f28*/ 	.word	index@($__internal_113_$__cuda_sm70_shflsync_up)
        /*0f2c*/ 	.word	0x00000000


	//----- nvinfo : EIATTR_FRAME_SIZE
	.align		4
.L_675:
        /*0f30*/ 	.byte	0x04, 0x11
        /*0f32*/ 	.short	(.L_677 - .L_676)
	.align		4
.L_676:
        /*0f34*/ 	.word	index@($__internal_112_$__cuda_sm70_shflsync_idx_p)
        /*0f38*/ 	.word	0x00000000


	//----- nvinfo : EIATTR_FRAME_SIZE
	.align		4
.L_677:
        /*0f3c*/ 	.byte	0x04, 0x11
        /*0f3e*/ 	.short	(.L_679 - .L_678)
	.align		4
.L_678:
        /*0f40*/ 	.word	index@($__internal_111_$__cuda_sm70_shflsync_down)
        /*0f44*/ 	.word	0x00000000


	//----- nvinfo : EIATTR_FRAME_SIZE
	.align		4
.L_679:
        /*0f48*/ 	.byte	0x04, 0x11
        /*0f4a*/ 	.short	(.L_681 - .L_680)
	.align		4
.L_680:
        /*0f4c*/ 	.word	index@(_Z25selective_scan_bwd_kernelI32Selective_Scan_bwd_kernel_traitsILi64ELi16ELb0ELb0ELb1ELb0ELb1EffEEv12SSMParamsBwd)
        /*0f50*/ 	.word	0x00000000


	//----- nvinfo : EIATTR_REGCOUNT
	.align		4
.L_681:
        /*0f54*/ 	.byte	0x04, 0x2f
        /*0f56*/ 	.short	(.L_683 - .L_682)
	.align		4
.L_682:
        /*0f58*/ 	.word	index@(_Z25selective_scan_bwd_kernelI32Selective_Scan_bwd_kernel_traitsILi64ELi16ELb0ELb0ELb1ELb0ELb0EffEEv12SSMParamsBwd)
        /*0f5c*/ 	.word	0x000000f5


	//----- nvinfo : EIATTR_FRAME_SIZE
	.align		4
.L_683:
        /*0f60*/ 	.byte	0x04, 0x11
        /*0f62*/ 	.short	(.L_685 - .L_684)
	.align		4
.L_684:
        /*0f64*/ 	.word	index@($__internal_110_$__cuda_sm70_shflsync_up)
        /*0f68*/ 	.word	0x00000000


	//----- nvinfo : EIATTR_FRAME_SIZE
	.align		4
.L_685:
        /*0f6c*/ 	.byte	0x04, 0x11
        /*0f6e*/ 	.short	(.L_687 - .L_686)
	.align		4
.L_686:
        /*0f70*/ 	.word	index@($__internal_109_$__cuda_sm70_shflsync_idx_p)
        /*0f74*/ 	.word	0x00000000


	//----- nvinfo : EIATTR_FRAME_SIZE
	.align		4
.L_687:
        /*0f78*/ 	.byte	0x04, 0x11
        /*0f7a*/ 	.short	(.L_689 - .L_688)
	.align		4
.L_688:
        /*0f7c*/ 	.word	index@($__internal_108_$__cuda_sm70_shflsync_down)
        /*0f80*/ 	.word	0x00000000


	//----- nvinfo : EIATTR_FRAME_SIZE
	.align		4
.L_689:
        /*0f84*/ 	.byte	0x04, 0x11
        /*0f86*/ 	.short	(.L_691 - .L_690)
	.align		4
.L_690:
        /*0f88*/ 	.word	index@(_Z25selective_scan_bwd_kernelI32Selective_Scan_bwd_kernel_traitsILi64ELi16ELb0ELb0ELb1ELb0ELb0EffEEv12SSMParamsBwd)
        /*0f8c*/ 	.word	0x00000000


	//----- nvinfo : EIATTR_REGCOUNT
	.align		4
.L_691:
        /*0f90*/ 	.byte	0x04, 0x2f
        /*0f92*/ 	.short	(.L_693 - .L_692)
	.align		4
.L_692:
        /*0f94*/ 	.word	index@(_Z25selective_scan_bwd_kernelI32Selective_Scan_bwd_kernel_traitsILi64ELi16ELb0ELb0ELb0ELb1ELb1EffEEv12SSMParamsBwd)
        /*0f98*/ 	.word	0x000000d7


	//----- nvinfo : EIATTR_FRAME_SIZE
	.align		4
.L_693:
        /*0f9c*/ 	.byte	0x04, 0x11
        /*0f9e*/ 	.short	(.L_695 - .L_694)
	.align		4
.L_694:
        /*0fa0*/ 	.word	index@($__internal_107_$__cuda_sm70_shflsync_up)
        /*0fa4*/ 	.word	0x00000000


	//----- nvinfo : EIATTR_FRAME_SIZE
	.align		4
.L_695:
        /*0fa8*/ 	.byte	0x04, 0x11
        /*0faa*/ 	.short	(.L_697 - .L_696)
	.align		4
.L_696:
        /*0fac*/ 	.word	index@($__internal_106_$__cuda_sm70_shflsync_idx_p)
        /*0fb0*/ 	.word	0x00000000


	//----- nvinfo : EIATTR_FRAME_SIZE
	.align		4
.L_697:
        /*0fb4*/ 	.byte	0x04, 0x11
        /*0fb6*/ 	.short	(.L_699 - .L_698)
	.align		4
.L_698:
        /*0fb8*/ 	.word	index@($__internal_105_$__cuda_sm70_shflsync_down)
        /*0fbc*/ 	.word	0x00000000


	//----- nvinfo : EIATTR_FRAME_SIZE
	.align		4
.L_699:
        /*0fc0*/ 	.byte	0x04, 0x11
        /*0fc2*/ 	.short	(.L_701 - .L_700)
	.align		4
.L_700:
        /*0fc4*/ 	.word	index@(_Z25selective_scan_bwd_kernelI32Selective_Scan_bwd_kernel_traitsILi64ELi16ELb0ELb0ELb0ELb1ELb1EffEEv12SSMParamsBwd)
        /*0fc8*/ 	.word	0x00000000


	//----- nvinfo : EIATTR_REGCOUNT
	.align		4
.L_701:
        /*0fcc*/ 	.byte	0x04, 0x2f
        /*0fce*/ 	.short	(.L_703 - .L_702)
	.align		4
.L_702:
        /*0fd0*/ 	.word	index@(_Z25selective_scan_bwd_kernelI32Selective_Scan_bwd_kernel_traitsILi64ELi16ELb0ELb0ELb0ELb1ELb0EffEEv12SSMParamsBwd)
        /*0fd4*/ 	.word	0x000000c4


	//----- nvinfo : EIATTR_FRAME_SIZE
	.align		4
.L_703:
        /*0fd8*/ 	.byte	0x04, 0x11
        /*0fda*/ 	.short	(.L_705 - .L_704)
	.align		4
.L_704:
        /*0fdc*/ 	.word	index@($__internal_104_$__cuda_sm70_shflsync_up)
        /*0fe0*/ 	.word	0x00000000


	//----- nvinfo : EIATTR_FRAME_SIZE
	.align		4
.L_705:
        /*0fe4*/ 	.byte	0x04, 0x11
        /*0fe6*/ 	.short	(.L_707 - .L_706)
	.align		4
.L_706:
        /*0fe8*/ 	.word	index@($__internal_103_$__cuda_sm70_shflsync_idx_p)
        /*0fec*/ 	.word	0x00000000


	//----- nvinfo : EIATTR_FRAME_SIZE
	.align		4
.L_707:
        /*0ff0*/ 	.byte	0x04, 0x11
        /*0ff2*/ 	.short	(.L_709 - .L_708)
	.align		4
.L_708:
        /*0ff4*/ 	.word	index@($__internal_102_$__cuda_sm70_shflsync_down)
        /*0ff8*/ 	.word	0x00000000


	//----- nvinfo : EIATTR_FRAME_SIZE
	.align		4
.L_709:
        /*0ffc*/ 	.byte	0x04, 0x11
        /*0ffe*/ 	.short	(.L_711 - .L_710)
	.align		4
.L_710:
        /*1000*/ 	.word	index@(_Z25selective_scan_bwd_kernelI32Selective_Scan_bwd_kernel_traitsILi64ELi16ELb0ELb0ELb0ELb1ELb0EffEEv12SSMParamsBwd)
        /*1004*/ 	.word	0x00000000


	//----- nvinfo : EIATTR_REGCOUNT
	.align		4
.L_711:
        /*1008*/ 	.byte	0x04, 0x2f
        /*100a*/ 	.short	(.L_713 - .L_712)
	.align		4
.L_712:
        /*100c*/ 	.word	index@(_Z25selective_scan_bwd_kernelI32Selective_Scan_bwd_kernel_traitsILi64ELi16ELb0ELb0ELb0ELb0ELb1EffEEv12SSMParamsBwd)
        /*1010*/ 	.word	0x000000e5


	//----- nvinfo : EIATTR_FRAME_SIZE
	.align		4
.L_713:
        /*1014*/ 	.byte	0x04, 0x11
        /*1016*/ 	.short	(.L_715 - .L_714)
	.align		4
.L_714:
        /*1018*/ 	.word	index@($__internal_101_$__cuda_sm70_shflsync_up)
        /*101c*/ 	.word	0x00000000


	//----- nvinfo : EIATTR_FRAME_SIZE
	.align		4
.L_715:
        /*1020*/ 	.byte	0x04, 0x11
        /*1022*/ 	.short	(.L_717 - .L_716)
	.align		4
.L_716:
        /*1024*/ 	.word	index@($__internal_100_$__cuda_sm70_shflsync_idx_p)
        /*1028*/ 	.word	0x00000000


	//----- nvinfo : EIATTR_FRAME_SIZE
	.align		4
.L_717:
        /*102c*/ 	.byte	0x04, 0x11
        /*102e*/ 	.short	(.L_719 - .L_718)
	.align		4
.L_718:
        /*1030*/ 	.word	index@($__internal_99_$__cuda_sm70_shflsync_down)
        /*1034*/ 	.word	0x00000000


	//----- nvinfo : EIATTR_FRAME_SIZE
	.align		4
.L_719:
        /*1038*/ 	.byte	0x04, 0x11
        /*103a*/ 	.short	(.L_721 - .L_720)
	.align		4
.L_720:
        /*103c*/ 	.word	index@(_Z25selective_scan_bwd_kernelI32Selective_Scan_bwd_kernel_traitsILi64ELi16ELb0ELb0ELb0ELb0ELb1EffEEv12SSMParamsBwd)
        /*1040*/ 	.word	0x00000000


	//----- nvinfo : EIATTR_REGCOUNT
	.align		4
.L_721:
        /*1044*/ 	.byte	0x04, 0x2f
        /*1046*/ 	.short	(.L_723 - .L_722)
	.align		4
.L_722:
        /*1048*/ 	.word	index@(_Z25selective_scan_bwd_kernelI32Selective_Scan_bwd_kernel_traitsILi64ELi16ELb0ELb0ELb0ELb0ELb0EffEEv12SSMParamsBwd)
        /*104c*/ 	.word	0x000000d7


	//----- nvinfo : EIATTR_FRAME_SIZE
	.align		4
.L_723:
        /*1050*/ 	.byte	0x04, 0x11
        /*1052*/ 	.short	(.L_725 - .L_724)
	.align		4
.L_724:
        /*1054*/ 	.word	index@($__internal_98_$__cuda_sm70_shflsync_up)
        /*1058*/ 	.word	0x00000000


	//----- nvinfo : EIATTR_FRAME_SIZE
	.align		4
.L_725:
        /*105c*/ 	.byte	0x04, 0x11
        /*105e*/ 	.short	(.L_727 - .L_726)
	.align		4
.L_726:
        /*1060*/ 	.word	index@($__internal_97_$__cuda_sm70_shflsync_idx_p)
        /*1064*/ 	.word	0x00000000


	//----- nvinfo : EIATTR_FRAME_SIZE
	.align		4
.L_727:
        /*1068*/ 	.byte	0x04, 0x11
        /*106a*/ 	.short	(.L_729 - .L_728)
	.align		4
.L_728:
        /*106c*/ 	.word	index@($__internal_96_$__cuda_sm70_shflsync_down)
        /*1070*/ 	.word	0x00000000


	//----- nvinfo : EIATTR_FRAME_SIZE
	.align		4
.L_729:
        /*1074*/ 	.byte	0x04, 0x11
        /*1076*/ 	.short	(.L_731 - .L_730)
	.align		4
.L_730:
        /*1078*/ 	.word	index@(_Z25selective_scan_bwd_kernelI32Selective_Scan_bwd_kernel_traitsILi64ELi16ELb0ELb0ELb0ELb0ELb0EffEEv12SSMParamsBwd)
        /*107c*/ 	.word	0x00000000


	//----- nvinfo : EIATTR_REGCOUNT
	.align		4
.L_731:
        /*1080*/ 	.byte	0x04, 0x2f
        /*1082*/ 	.short	(.L_733 - .L_732)
	.align		4
.L_732:
        /*1084*/ 	.word	index@(_Z25selective_scan_bwd_kernelI32Selective_Scan_bwd_kernel_traitsILi128ELi16ELb1ELb1ELb1ELb1ELb1EffEEv12SSMParamsBwd)
        /*1088*/ 	.word	0x000000a8


	//----- nvinfo : EIATTR_FRAME_SIZE
	.align		4
.L_733:
        /*108c*/ 	.byte	0x04, 0x11
        /*108e*/ 	.short	(.L_735 - .L_734)
	.align		4
.L_734:
        /*1090*/ 	.word	index@($__internal_95_$__cuda_sm70_shflsync_up)
        /*1094*/ 	.word	0x00000000


	//----- nvinfo : EIATTR_FRAME_SIZE
	.align		4
.L_735:
        /*1098*/ 	.byte	0x04, 0x11
        /*109a*/ 	.short	(.L_737 - .L_736)
	.align		4
.L_736:
        /*109c*/ 	.word	index@($__internal_94_$__cuda_sm70_shflsync_idx_p)
        /*10a0*/ 	.word	0x00000000


	//----- nvinfo : EIATTR_FRAME_SIZE
	.align		4
.L_737:
        /*10a4*/ 	.byte	0x04, 0x11
        /*10a6*/ 	.short	(.L_739 - .L_738)
	.align		4
.L_738:
        /*10a8*/ 	.word	index@($__internal_93_$__cuda_sm70_shflsync_down)
        /*10ac*/ 	.word	0x00000000


	//----- nvinfo : EIATTR_FRAME_SIZE
	.align		4
.L_739:
        /*10b0*/ 	.byte	0x04, 0x11
        /*10b2*/ 	.short	(.L_741 - .L_740)
	.align		4
.L_740:
        /*10b4*/ 	.word	index@(_Z25selective_scan_bwd_kernelI32Selective_Scan_bwd_kernel_traitsILi128ELi16ELb1ELb1ELb1ELb1ELb1EffEEv12SSMParamsBwd)
        /*10b8*/ 	.word	0x00000040


	//----- nvinfo : EIATTR_REGCOUNT
	.align		4
.L_741:
        /*10bc*/ 	.byte	0x04, 0x2f
        /*10be*/ 	.short	(.L_743 - .L_742)
	.align		4
.L_742:
        /*10c0*/ 	.word	index@(_Z25selective_scan_bwd_kernelI32Selective_Scan_bwd_kernel_traitsILi128ELi16ELb1ELb1ELb1ELb1ELb0EffEEv12SSMParamsBwd)
        /*10c4*/ 	.word	0x000000a8


	//----- nvinfo : EIATTR_FRAME_SIZE
	.align		4
.L_743:
        /*10c8*/ 	.byte	0x04, 0x11
        /*10ca*/ 	.short	(.L_745 - .L_744)
	.align		4
.L_744:
        /*10cc*/ 	.word	index@($__internal_92_$__cuda_sm70_shflsync_up)
        /*10d0*/ 	.word	0x00000000


	//----- nvinfo : EIATTR_FRAME_SIZE
	.align		4
.L_745:
        /*10d4*/ 	.byte	0x04, 0x11
        /*10d6*/ 	.short	(.L_747 - .L_746)
	.align		4
.L_746:
        /*10d8*/ 	.word	index@($__internal_91_$__cuda_sm70_shflsync_idx_p)
        /*10dc*/ 	.word	0x00000000


	//----- nvinfo : EIATTR_FRAME_SIZE
	.align		4
.L_747:
        /*10e0*/ 	.byte	0x04, 0x11
        /*10e2*/ 	.short	(.L_749 - .L_748)
	.align		4
.L_748:
        /*10e4*/ 	.word	index@($__internal_90_$__cuda_sm70_shflsync_down)
        /*10e8*/ 	.word	0x00000000


	//----- nvinfo : EIATTR_FRAME_SIZE
	.align		4
.L_749:
        /*10ec*/ 	.byte	0x04, 0x11
        /*10ee*/ 	.short	(.L_751 - .L_750)
	.align		4
.L_750:
        /*10f0*/ 	.word	index@(_Z25selective_scan_bwd_kernelI32Selective_Scan_bwd_kernel_traitsILi128ELi16ELb1ELb1ELb1ELb1ELb0EffEEv12SSMParamsBwd)
        /*10f4*/ 	.word	0x00000038


	//----- nvinfo : EIATTR_REGCOUNT
	.align		4
.L_751:
        /*10f8*/ 	.byte	0x04, 0x2f
        /*10fa*/ 	.short	(.L_753 - .L_752)
	.align		4
.L_752:
        /*10fc*/ 	.word	index@(_Z25selective_scan_bwd_kernelI32Selective_Scan_bwd_kernel_traitsILi128ELi16ELb1ELb1ELb1ELb0ELb1EffEEv12SSMParamsBwd)
        /*1100*/ 	.word	0x000000a8


	//----- nvinfo : EIATTR_FRAME_SIZE
	.align		4
.L_753:
        /*1104*/ 	.byte	0x04, 0x11
        /*1106*/ 	.short	(.L_755 - .L_754)
	.align		4
.L_754:
        /*1108*/ 	.word	index@($__internal_89_$__cuda_sm70_shflsync_up)
        /*110c*/ 	.word	0x00000000


	//----- nvinfo : EIATTR_FRAME_SIZE
	.align		4
.L_755:
        /*1110*/ 	.byte	0x04, 0x11
        /*1112*/ 	.short	(.L_757 - .L_756)
	.align		4
.L_756:
        /*1114*/ 	.word	index@($__internal_88_$__cuda_sm70_shflsync_idx_p)
        /*1118*/ 	.word	0x00000000


	//----- nvinfo : EIATTR_FRAME_SIZE
	.align		4
.L_757:
        /*111c*/ 	.byte	0x04, 0x11
        /*111e*/ 	.short	(.L_759 - .L_758)
	.align		4
.L_758:
        /*1120*/ 	.word	index@($__internal_87_$__cuda_sm70_shflsync_down)
        /*1124*/ 	.word	0x00000000


	//----- nvinfo : EIATTR_FRAME_SIZE
	.align		4
.L_759:
        /*1128*/ 	.byte	0x04, 0x11
        /*112a*/ 	.short	(.L_761 - .L_760)
	.align		4
.L_760:
        /*112c*/ 	.word	index@(_Z25selective_scan_bwd_kernelI32Selective_Scan_bwd_kernel_traitsILi128ELi16ELb1ELb1ELb1ELb0ELb1EffEEv12SSMParamsBwd)
        /*1130*/ 	.word	0x00000020


	//----- nvinfo : EIATTR_REGCOUNT
	.align		4
.L_761:
        /*1134*/ 	.byte	0x04, 0x2f
        /*1136*/ 	.short	(.L_763 - .L_762)
	.align		4
.L_762:
        /*1138*/ 	.word	index@(_Z25selective_scan_bwd_kernelI32Selective_Scan_bwd_kernel_traitsILi128ELi16ELb1ELb1ELb1ELb0ELb0EffEEv12SSMParamsBwd)
        /*113c*/ 	.word	0x000000a8


	//----- nvinfo : EIATTR_FRAME_SIZE
	.align		4
.L_763:
        /*1140*/ 	.byte	0x04, 0x11
        /*1142*/ 	.short	(.L_765 - .L_764)
	.align		4
.L_764:
        /*1144*/ 	.word	index@($__internal_86_$__cuda_sm70_shflsync_up)
        /*1148*/ 	.word	0x00000000


	//----- nvinfo : EIATTR_FRAME_SIZE
	.align		4
.L_765:
        /*114c*/ 	.byte	0x04, 0x11
        /*114e*/ 	.short	(.L_767 - .L_766)
	.align		4
.L_766:
        /*1150*/ 	.word	index@($__internal_85_$__cuda_sm70_shflsync_idx_p)
        /*1154*/ 	.word	0x00000000


	//----- nvinfo : EIATTR_FRAME_SIZE
	.align		4
.L_767:
        /*1158*/ 	.byte	0x04, 0x11
        /*115a*/ 	.short	(.L_769 - .L_768)
	.align		4
.L_768:
        /*115c*/ 	.word	index@($__internal_84_$__cuda_sm70_shflsync_down)
        /*1160*/ 	.word	0x00000000


	//----- nvinfo : EIATTR_FRAME_SIZE
	.align		4
.L_769:
        /*1164*/ 	.byte	0x04, 0x11
        /*1166*/ 	.short	(.L_771 - .L_770)
	.align		4
.L_770:
        /*1168*/ 	.word	index@(_Z25selective_scan_bwd_kernelI32Selective_Scan_bwd_kernel_traitsILi128ELi16ELb1ELb1ELb1ELb0ELb0EffEEv12SSMParamsBwd)
        /*116c*/ 	.word	0x00000028


	//----- nvinfo : EIATTR_REGCOUNT
	.align		4
.L_771:
        /*1170*/ 	.byte	0x04, 0x2f
        /*1172*/ 	.short	(.L_773 - .L_772)
	.align		4
.L_772:
        /*1174*/ 	.word	index@(_Z25selective_scan_bwd_kernelI32Selective_Scan_bwd_kernel_traitsILi128ELi16ELb1ELb1ELb0ELb1ELb1EffEEv12SSMParamsBwd)
        /*1178*/ 	.word	0x000000a8


	//----- nvinfo : EIATTR_FRAME_SIZE
	.align		4
.L_773:
        /*117c*/ 	.byte	0x04, 0x11
        /*117e*/ 	.short	(.L_775 - .L_774)
	.align		4
.L_774:
        /*1180*/ 	.word	index@($__internal_83_$__cuda_sm70_shflsync_up)
        /*1184*/ 	.word	0x00000000


	//----- nvinfo : EIATTR_FRAME_SIZE
	.align		4
.L_775:
        /*1188*/ 	.byte	0x04, 0x11
        /*118a*/ 	.short	(.L_777 - .L_776)
	.align		4
.L_776:
        /*118c*/ 	.word	index@($__internal_82_$__cuda_sm70_shflsync_idx_p)
        /*1190*/ 	.word	0x00000000


	//----- nvinfo : EIATTR_FRAME_SIZE
	.align		4
.L_777:
        /*1194*/ 	.byte	0x04, 0x11
        /*1196*/ 	.short	(.L_779 - .L_778)
	.align		4
.L_778:
        /*1198*/ 	.word	index@($__internal_81_$__cuda_sm70_shflsync_down)
        /*119c*/ 	.word	0x00000000


	//----- nvinfo : EIATTR_FRAME_SIZE
	.align		4
.L_779:
        /*11a0*/ 	.byte	0x04, 0x11
        /*11a2*/ 	.short	(.L_781 - .L_780)
	.align		4
.L_780:
        /*11a4*/ 	.word	index@(_Z25selective_scan_bwd_kernelI32Selective_Scan_bwd_kernel_traitsILi128ELi16ELb1ELb1ELb0ELb1ELb1EffEEv12SSMParamsBwd)
        /*11a8*/ 	.word	0x00000038


	//----- nvinfo : EIATTR_REGCOUNT
	.align		4
.L_781:
        /*11ac*/ 	.byte	0x04, 0x2f
        /*11ae*/ 	.short	(.L_783 - .L_782)
	.align		4
.L_782:
        /*11b0*/ 	.word	index@(_Z25selective_scan_bwd_kernelI32Selective_Scan_bwd_kernel_traitsILi128ELi16ELb1ELb1ELb0ELb1ELb0EffEEv12SSMParamsBwd)
        /*11b4*/ 	.word	0x000000a8


	//----- nvinfo : EIATTR_FRAME_SIZE
	.align		4
.L_783:
        /*11b8*/ 	.byte	0x04, 0x11
        /*11ba*/ 	.short	(.L_785 - .L_784)
	.align		4
.L_784:
        /*11bc*/ 	.word	index@($__internal_80_$__cuda_sm70_shflsync_up)
        /*11c0*/ 	.word	0x00000000


	//----- nvinfo : EIATTR_FRAME_SIZE
	.align		4
.L_785:
        /*11c4*/ 	.byte	0x04, 0x11
        /*11c6*/ 	.short	(.L_787 - .L_786)
	.align		4
.L_786:
        /*11c8*/ 	.word	index@($__internal_79_$__cuda_sm70_shflsync_idx_p)
        /*11cc*/ 	.word	0x00000000


	//----- nvinfo : EIATTR_FRAME_SIZE
	.align		4
.L_787:
        /*11d0*/ 	.byte	0x04, 0x11
        /*11d2*/ 	.short	(.L_789 - .L_788)
	.align		4
.L_788:
        /*11d4*/ 	.word	index@($__internal_78_$__cuda_sm70_shflsync_down)
        /*11d8*/ 	.word	0x00000000


	//----- nvinfo : EIATTR_FRAME_SIZE
	.align		4
.L_789:
        /*11dc*/ 	.byte	0x04, 0x11
        /*11de*/ 	.short	(.L_791 - .L_790)
	.align		4
.L_790:
        /*11e0*/ 	.word	index@(_Z25selective_scan_bwd_kernelI32Selective_Scan_bwd_kernel_traitsILi128ELi16ELb1ELb1ELb0ELb1ELb0EffEEv12SSMParamsBwd)
        /*11e4*/ 	.word	0x00000028


	//----- nvinfo : EIATTR_REGCOUNT
	.align		4
.L_791:
        /*11e8*/ 	.byte	0x04, 0x2f
        /*11ea*/ 	.short	(.L_793 - .L_792)
	.align		4
.L_792:
        /*11ec*/ 	.word	index@(_Z25selective_scan_bwd_kernelI32Selective_Scan_bwd_kernel_traitsILi128ELi16ELb1ELb1ELb0ELb0ELb1EffEEv12SSMParamsBwd)
        /*11f0*/ 	.word	0x000000a8


	//----- nvinfo : EIATTR_FRAME_SIZE
	.align		4
.L_793:
        /*11f4*/ 	.byte	0x04, 0x11
        /*11f6*/ 	.short	(.L_795 - .L_794)
	.align		4
.L_794:
        /*11f8*/ 	.word	index@($__internal_77_$__cuda_sm70_shflsync_up)
        /*11fc*/ 	.word	0x00000000


	//----- nvinfo : EIATTR_FRAME_SIZE
	.align		4
.L_795:
        /*1200*/ 	.byte	0x04, 0x11
        /*1202*/ 	.short	(.L_797 - .L_796)
	.align		4
.L_796:
        /*1204*/ 	.word	index@($__internal_76_$__cuda_sm70_shflsync_idx_p)
        /*1208*/ 	.word	0x00000000


	//----- nvinfo : EIATTR_FRAME_SIZE
	.align		4
.L_797:
        /*120c*/ 	.byte	0x04, 0x11
        /*120e*/ 	.short	(.L_799 - .L_798)
	.align		4
.L_798:
        /*1210*/ 	.word	index@($__internal_75_$__cuda_sm70_shflsync_down)
        /*1214*/ 	.word	0x00000000


	//----- nvinfo : EIATTR_FRAME_SIZE
	.align		4
.L_799:
        /*1218*/ 	.byte	0x04, 0x11
        /*121a*/ 	.short	(.L_801 - .L_800)
	.align		4
.L_800:
        /*121c*/ 	.word	index@(_Z25selective_scan_bwd_kernelI32Selective_Scan_bwd_kernel_traitsILi128ELi16ELb1ELb1ELb0ELb0ELb1EffEEv12SSMParamsBwd)
        /*1220*/ 	.word	0x00000018


	//----- nvinfo : EIATTR_REGCOUNT
	.align		4
.L_801:
        /*1224*/ 	.byte	0x04, 0x2f
        /*1226*/ 	.short	(.L_803 - .L_802)
	.align		4
.L_802:
        /*1228*/ 	.word	index@(_Z25selective_scan_bwd_kernelI32Selective_Scan_bwd_kernel_traitsILi128ELi16ELb1ELb1ELb0ELb0ELb0EffEEv12SSMParamsBwd)
        /*122c*/ 	.word	0x000000a8


	//----- nvinfo : EIATTR_FRAME_SIZE
	.align		4
.L_803:
        /*1230*/ 	.byte	0x04, 0x11
        /*1232*/ 	.short	(.L_805 - .L_804)
	.align		4
.L_804:
        /*1234*/ 	.word	index@($__internal_74_$__cuda_sm70_shflsync_up)
        /*1238*/ 	.word	0x00000000


	//----- nvinfo : EIATTR_FRAME_SIZE
	.align		4
.L_805:
        /*123c*/ 	.byte	0x04, 0x11
        /*123e*/ 	.short	(.L_807 - .L_806)
	.align		4
.L_806:
        /*1240*/ 	.word	index@($__internal_73_$__cuda_sm70_shflsync_idx_p)
        /*1244*/ 	.word	0x00000000


	//----- nvinfo : EIATTR_FRAME_SIZE
	.align		4
.L_807:
        /*1248*/ 	.byte	0x04, 0x11
        /*124a*/ 	.short	(.L_809 - .L_808)
	.align		4
.L_808:
        /*124c*/ 	.word	index@($__internal_72_$__cuda_sm70_shflsync_down)
        /*1250*/ 	.word	0x00000000


	//----- nvinfo : EIATTR_FRAME_SIZE
	.align		4
.L_809:
        /*1254*/ 	.byte	0x04, 0x11
        /*1256*/ 	.short	(.L_811 - .L_810)
	.align		4
.L_810:
        /*1258*/ 	.word	index@(_Z25selective_scan_bwd_kernelI32Selective_Scan_bwd_kernel_traitsILi128ELi16ELb1ELb1ELb0ELb0ELb0EffEEv12SSMParamsBwd)
        /*125c*/ 	.word	0x00000000


	//----- nvinfo : EIATTR_REGCOUNT
	.align		4
.L_811:
        /*1260*/ 	.byte	0x04, 0x2f
        /*1262*/ 	.short	(.L_813 - .L_812)
	.align		4
.L_812:
        /*1264*/ 	.word	index@(_Z25selective_scan_bwd_kernelI32Selective_Scan_bwd_kernel_traitsILi128ELi16ELb1ELb0ELb1ELb1ELb1EffEEv12SSMParamsBwd)
        /*1268*/ 	.word	0x000000a8


	//----- nvinfo : EIATTR_FRAME_SIZE
	.align		4
.L_813:
        /*126c*/ 	.byte	0x04, 0x11
        /*126e*/ 	.short	(.L_815 - .L_814)
	.align		4
.L_814:
        /*1270*/ 	.word	index@($__internal_71_$__cuda_sm70_shflsync_up)
        /*1274*/ 	.word	0x00000000


	//----- nvinfo : EIATTR_FRAME_SIZE
	.align		4
.L_815:
        /*1278*/ 	.byte	0x04, 0x11
        /*127a*/ 	.short	(.L_817 - .L_816)
	.align		4
.L_816:
        /*127c*/ 	.word	index@($__internal_70_$__cuda_sm70_shflsync_idx_p)
        /*1280*/ 	.word	0x00000000


	//----- nvinfo : EIATTR_FRAME_SIZE
	.align		4
.L_817:
        /*1284*/ 	.byte	0x04, 0x11
        /*1286*/ 	.short	(.L_819 - .L_818)
	.align		4
.L_818:
        /*1288*/ 	.word	index@($__internal_69_$__cuda_sm70_shflsync_down)
        /*128c*/ 	.word	0x00000000


	//----- nvinfo : EIATTR_FRAME_SIZE
	.align		4
.L_819:
        /*1290*/ 	.byte	0x04, 0x11
        /*1292*/ 	.short	(.L_821 - .L_820)
	.align		4
.L_820:
        /*1294*/ 	.word	index@(_Z25selective_scan_bwd_kernelI32Selective_Scan_bwd_kernel_traitsILi128ELi16ELb1ELb0ELb1ELb1ELb1EffEEv12SSMParamsBwd)
        /*1298*/ 	.word	0x00000018


	//----- nvinfo : EIATTR_REGCOUNT
	.align		4
.L_821:
        /*129c*/ 	.byte	0x04, 0x2f
        /*129e*/ 	.short	(.L_823 - .L_822)
	.align		4
.L_822:
        /*12a0*/ 	.word	index@(_Z25selective_scan_bwd_kernelI32Selective_Scan_bwd_kernel_traitsILi128ELi16ELb1ELb0ELb1ELb1ELb0EffEEv12SSMParamsBwd)
        /*12a4*/ 	.word	0x000000a8


	//----- nvinfo : EIATTR_FRAME_SIZE
	.align		4
.L_823:
        /*12a8*/ 	.byte	0x04, 0x11
        /*12aa*/ 	.short	(.L_825 - .L_824)
	.align		4
.L_824:
        /*12ac*/ 	.word	index@($__internal_68_$__cuda_sm70_shflsync_up)
        /*12b0*/ 	.word	0x00000000


	//----- nvinfo : EIATTR_FRAME_SIZE
	.align		4
.L_825:
        /*12b4*/ 	.byte	0x04, 0x11
        /*12b6*/ 	.short	(.L_827 - .L_826)
	.align		4
.L_826:
        /*12b8*/ 	.word	index@($__internal_67_$__cuda_sm70_shflsync_idx_p)
        /*12bc*/ 	.word	0x00000000


	//----- nvinfo : EIATTR_FRAME_SIZE
	.align		4
.L_827:
        /*12c0*/ 	.byte	0x04, 0x11
        /*12c2*/ 	.short	(.L_829 - .L_828)
	.align		4
.L_828:
        /*12c4*/ 	.word	index@($__internal_66_$__cuda_sm70_shflsync_down)
        /*12c8*/ 	.word	0x00000000


	//----- nvinfo : EIATTR_FRAME_SIZE
	.align		4
.L_829:
        /*12cc*/ 	.byte	0x04, 0x11
        /*12ce*/ 	.short	(.L_831 - .L_830)
	.align		4
.L_830:
        /*12d0*/ 	.word	index@(_Z25selective_scan_bwd_kernelI32Selective_Scan_bwd_kernel_traitsILi128ELi16ELb1ELb0ELb1ELb1ELb0EffEEv12SSMParamsBwd)
        /*12d4*/ 	.word	0x00000018


	//----- nvinfo : EIATTR_REGCOUNT
	.align		4
.L_831:
        /*12d8*/ 	.byte	0x04, 0x2f
        /*12da*/ 	.short	(.L_833 - .L_832)
	.align		4
.L_832:
        /*12dc*/ 	.word	index@(_Z25selective_scan_bwd_kernelI32Selective_Scan_bwd_kernel_traitsILi128ELi16ELb1ELb0ELb1ELb0ELb1EffEEv12SSMParamsBwd)
        /*12e0*/ 	.word	0x000000a8


	//----- nvinfo : EIATTR_FRAME_SIZE
	.align		4
.L_833:
        /*12e4*/ 	.byte	0x04, 0x11
        /*12e6*/ 	.short	(.L_835 - .L_834)
	.align		4
.L_834:
        /*12e8*/ 	.word	index@($__internal_65_$__cuda_sm70_shflsync_up)
        /*12ec*/ 	.word	0x00000000


	//----- nvinfo : EIATTR_FRAME_SIZE
	.align		4
.L_835:
        /*12f0*/ 	.byte	0x04, 0x11
        /*12f2*/ 	.short	(.L_837 - .L_836)
	.align		4
.L_836:
        /*12f4*/ 	.word	index@($__internal_64_$__cuda_sm70_shflsync_idx_p)
        /*12f8*/ 	.word	0x00000000


	//----- nvinfo : EIATTR_FRAME_SIZE
	.align		4
.L_837:
        /*12fc*/ 	.byte	0x04, 0x11
        /*12fe*/ 	.short	(.L_839 - .L_838)
	.align		4
.L_838:
        /*1300*/ 	.word	index@($__internal_63_$__cuda_sm70_shflsync_down)
        /*1304*/ 	.word	0x00000000


	//----- nvinfo : EIATTR_FRAME_SIZE
	.align		4
.L_839:
        /*1308*/ 	.byte	0x04, 0x11
        /*130a*/ 	.short	(.L_841 - .L_840)
	.align		4
.L_840:
        /*130c*/ 	.word	index@(_Z25selective_scan_bwd_kernelI32Selective_Scan_bwd_kernel_traitsILi128ELi16ELb1ELb0ELb1ELb0ELb1EffEEv12SSMParamsBwd)
        /*1310*/ 	.word	0x00000018


	//----- nvinfo : EIATTR_REGCOUNT
	.align		4
.L_841:
        /*1314*/ 	.byte	0x04, 0x2f
        /*1316*/ 	.short	(.L_843 - .L_842)
	.align		4
.L_842:
        /*1318*/ 	.word	index@(_Z25selective_scan_bwd_kernelI32Selective_Scan_bwd_kernel_traitsILi128ELi16ELb1ELb0ELb1ELb0ELb0EffEEv12SSMParamsBwd)
        /*131c*/ 	.word	0x000000a8


	//----- nvinfo : EIATTR_FRAME_SIZE
	.align		4
.L_843:
        /*1320*/ 	.byte	0x04, 0x11
        /*1322*/ 	.short	(.L_845 - .L_844)
	.align		4
.L_844:
        /*1324*/ 	.word	index@($__internal_62_$__cuda_sm70_shflsync_up)
        /*1328*/ 	.word	0x00000000


	//----- nvinfo : EIATTR_FRAME_SIZE
	.align		4
.L_845:
        /*132c*/ 	.byte	0x04, 0x11
        /*132e*/ 	.short	(.L_847 - .L_846)
	.align		4
.L_846:
        /*1330*/ 	.word	index@($__internal_61_$__cuda_sm70_shflsync_idx_p)
        /*1334*/ 	.word	0x00000000


	//----- nvinfo : EIATTR_FRAME_SIZE
	.align		4
.L_847:
        /*1338*/ 	.byte	0x04, 0x11
        /*133a*/ 	.short	(.L_849 - .L_848)
	.align		4
.L_848:
        /*133c*/ 	.word	index@($__internal_60_$__cuda_sm70_shflsync_down)
        /*1340*/ 	.word	0x00000000


	//----- nvinfo : EIATTR_FRAME_SIZE
	.align		4
.L_849:
        /*1344*/ 	.byte	0x04, 0x11
        /*1346*/ 	.short	(.L_851 - .L_850)
	.align		4
.L_850:
        /*1348*/ 	.word	index@(_Z25selective_scan_bwd_kernelI32Selective_Scan_bwd_kernel_traitsILi128ELi16ELb1ELb0ELb1ELb0ELb0EffEEv12SSMParamsBwd)
        /*134c*/ 	.word	0x00000010


	//----- nvinfo : EIATTR_REGCOUNT
	.align		4
.L_851:
        /*1350*/ 	.byte	0x04, 0x2f
        /*1352*/ 	.short	(.L_853 - .L_852)
	.align		4
.L_852:
        /*1354*/ 	.word	index@(_Z25selective_scan_bwd_kernelI32Selective_Scan_bwd_kernel_traitsILi128ELi16ELb1ELb0ELb0ELb1ELb1EffEEv12SSMParamsBwd)
        /*1358*/ 	.word	0x000000a7


	//----- nvinfo : EIATTR_FRAME_SIZE
	.align		4
.L_853:
        /*135c*/ 	.byte	0x04, 0x11
        /*135e*/ 	.short	(.L_855 - .L_854)
	.align		4
.L_854:
        /*1360*/ 	.word	index@($__internal_59_$__cuda_sm70_shflsync_up)
        /*1364*/ 	.word	0x00000000


	//----- nvinfo : EIATTR_FRAME_SIZE
	.align		4
.L_855:
        /*1368*/ 	.byte	0x04, 0x11
        /*136a*/ 	.short	(.L_857 - .L_856)
	.align		4
.L_856:
        /*136c*/ 	.word	index@($__internal_58_$__cuda_sm70_shflsync_idx_p)
        /*1370*/ 	.word	0x00000000


	//----- nvinfo : EIATTR_FRAME_SIZE
	.align		4
.L_857:
        /*1374*/ 	.byte	0x04, 0x11
        /*1376*/ 	.short	(.L_859 - .L_858)
	.align		4
.L_858:
        /*1378*/ 	.word	index@($__internal_57_$__cuda_sm70_shflsync_down)
        /*137c*/ 	.word	0x00000000


	//----- nvinfo : EIATTR_FRAME_SIZE
	.align		4
.L_859:
        /*1380*/ 	.byte	0x04, 0x11
        /*1382*/ 	.short	(.L_861 - .L_860)
	.align		4
.L_860:
        /*1384*/ 	.word	index@(_Z25selective_scan_bwd_kernelI32Selective_Scan_bwd_kernel_traitsILi128ELi16ELb1ELb0ELb0ELb1ELb1EffEEv12SSMParamsBwd)
        /*1388*/ 	.word	0x00000000


	//----- nvinfo : EIATTR_REGCOUNT
	.align		4
.L_861:
        /*138c*/ 	.byte	0x04, 0x2f
        /*138e*/ 	.short	(.L_863 - .L_862)
	.align		4
.L_862:
        /*1390*/ 	.word	index@(_Z25selective_scan_bwd_kernelI32Selective_Scan_bwd_kernel_traitsILi128ELi16ELb1ELb0ELb0ELb1ELb0EffEEv12SSMParamsBwd)
        /*1394*/ 	.word	0x000000a8


	//----- nvinfo : EIATTR_FRAME_SIZE
	.align		4
.L_863:
        /*1398*/ 	.byte	0x04, 0x11
        /*139a*/ 	.short	(.L_865 - .L_864)
	.align		4
.L_864:
        /*139c*/ 	.word	index@($__internal_56_$__cuda_sm70_shflsync_up)
        /*13a0*/ 	.word	0x00000000


	//----- nvinfo : EIATTR_FRAME_SIZE
	.align		4
.L_865:
        /*13a4*/ 	.byte	0x04, 0x11
        /*13a6*/ 	.short	(.L_867 - .L_866)
	.align		4
.L_866:
        /*13a8*/ 	.word	index@($__internal_55_$__cuda_sm70_shflsync_idx_p)
        /*13ac*/ 	.word	0x00000000


	//----- nvinfo : EIATTR_FRAME_SIZE
	.align		4
.L_867:
        /*13b0*/ 	.byte	0x04, 0x11
        /*13b2*/ 	.short	(.L_869 - .L_868)
	.align		4
.L_868:
        /*13b4*/ 	.word	index@($__internal_54_$__cuda_sm70_shflsync_down)
        /*13b8*/ 	.word	0x00000000


	//----- nvinfo : EIATTR_FRAME_SIZE
	.align		4
.L_869:
        /*13bc*/ 	.byte	0x04, 0x11
        /*13be*/ 	.short	(.L_871 - .L_870)
	.align		4
.L_870:
        /*13c0*/ 	.word	index@(_Z25selective_scan_bwd_kernelI32Selective_Scan_bwd_kernel_traitsILi128ELi16ELb1ELb0ELb0ELb1ELb0EffEEv12SSMParamsBwd)
        /*13c4*/ 	.word	0x00000000


	//----- nvinfo : EIATTR_REGCOUNT
	.align		4
.L_871:
        /*13c8*/ 	.byte	0x04, 0x2f
        /*13ca*/ 	.short	(.L_873 - .L_872)
	.align		4
.L_872:
        /*13cc*/ 	.word	index@(_Z25selective_scan_bwd_kernelI32Selective_Scan_bwd_kernel_traitsILi128ELi16ELb1ELb0ELb0ELb0ELb1EffEEv12SSMParamsBwd)
        /*13d0*/ 	.word	0x000000a7


	//----- nvinfo : EIATTR_FRAME_SIZE
	.align		4
.L_873:
        /*13d4*/ 	.byte	0x04, 0x11
        /*13d6*/ 	.short	(.L_875 - .L_874)
	.align		4
.L_874:
        /*13d8*/ 	.word	index@($__internal_53_$__cuda_sm70_shflsync_up)
        /*13dc*/ 	.word	0x00000000


	//----- nvinfo : EIATTR_FRAME_SIZE
	.align		4
.L_875:
        /*13e0*/ 	.byte	0x04, 0x11
        /*13e2*/ 	.short	(.L_877 - .L_876)
	.align		4
.L_876:
        /*13e4*/ 	.word	index@($__internal_52_$__cuda_sm70_shflsync_idx_p)
        /*13e8*/ 	.word	0x00000000


	//----- nvinfo : EIATTR_FRAME_SIZE
	.align		4
.L_877:
        /*13ec*/ 	.byte	0x04, 0x11
        /*13ee*/ 	.short	(.L_879 - .L_878)
	.align		4
.L_878:
        /*13f0*/ 	.word	index@($__internal_51_$__cuda_sm70_shflsync_down)
        /*13f4*/ 	.word	0x00000000


	//----- nvinfo : EIATTR_FRAME_SIZE
	.align		4
.L_879:
        /*13f8*/ 	.byte	0x04, 0x11
        /*13fa*/ 	.short	(.L_881 - .L_880)
	.align		4
.L_880:
        /*13fc*/ 	.word	index@(_Z25selective_scan_bwd_kernelI32Selective_Scan_bwd_kernel_traitsILi128ELi16ELb1ELb0ELb0ELb0ELb1EffEEv12SSMParamsBwd)
        /*1400*/ 	.word	0x00000000


	//----- nvinfo : EIATTR_REGCOUNT
	.align		4
.L_881:
        /*1404*/ 	.byte	0x04, 0x2f
        /*1406*/ 	.short	(.L_883 - .L_882)
	.align		4
.L_882:
        /*1408*/ 	.word	index@(_Z25selective_scan_bwd_kernelI32Selective_Scan_bwd_kernel_traitsILi128ELi16ELb1ELb0ELb0ELb0ELb0EffEEv12SSMParamsBwd)
        /*140c*/ 	.word	0x000000a7


	//----- nvinfo : EIATTR_FRAME_SIZE
	.align		4
.L_883:
        /*1410*/ 	.byte	0x04, 0x11
        /*1412*/ 	.short	(.L_885 - .L_884)
	.align		4
.L_884:
        /*1414*/ 	.word	index@($__internal_50_$__cuda_sm70_shflsync_up)
        /*1418*/ 	.word	0x00000000


	//----- nvinfo : EIATTR_FRAME_SIZE
	.align		4
.L_885:
        /*141c*/ 	.byte	0x04, 0x11
        /*141e*/ 	.short	(.L_887 - .L_886)
	.align		4
.L_886:
        /*1420*/ 	.word	index@($__internal_49_$__cuda_sm70_shflsync_idx_p)
        /*1424*/ 	.word	0x00000000


	//----- nvinfo : EIATTR_FRAME_SIZE
	.align		4
.L_887:
        /*1428*/ 	.byte	0x04, 0x11
        /*142a*/ 	.short	(.L_889 - .L_888)
	.align		4
.L_888:
        /*142c*/ 	.word	index@($__internal_48_$__cuda_sm70_shflsync_down)
        /*1430*/ 	.word	0x00000000


	//----- nvinfo : EIATTR_FRAME_SIZE
	.align		4
.L_889:
        /*1434*/ 	.byte	0x04, 0x11
        /*1436*/ 	.short	(.L_891 - .L_890)
	.align		4
.L_890:
        /*1438*/ 	.word	index@(_Z25selective_scan_bwd_kernelI32Selective_Scan_bwd_kernel_traitsILi128ELi16ELb1ELb0ELb0ELb0ELb0EffEEv12SSMParamsBwd)
        /*143c*/ 	.word	0x00000000


	//----- nvinfo : EIATTR_REGCOUNT
	.align		4
.L_891:
        /*1440*/ 	.byte	0x04, 0x2f
        /*1442*/ 	.short	(.L_893 - .L_892)
	.align		4
.L_892:
        /*1444*/ 	.word	index@(_Z25selective_scan_bwd_kernelI32Selective_Scan_bwd_kernel_traitsILi128ELi16ELb0ELb1ELb1ELb1ELb1EffEEv12SSMParamsBwd)
        /*1448*/ 	.word	0x000000a8


	//----- nvinfo : EIATTR_FRAME_SIZE
	.align		4
.L_893:
        /*144c*/ 	.byte	0x04, 0x11
        /*144e*/ 	.short	(.L_895 - .L_894)
	.align		4
.L_894:
        /*1450*/ 	.word	index@($__internal_47_$__cuda_sm70_shflsync_up)
        /*1454*/ 	.word	0x00000000


	//----- nvinfo : EIATTR_FRAME_SIZE
	.align		4
.L_895:
        /*1458*/ 	.byte	0x04, 0x11
        /*145a*/ 	.short	(.L_897 - .L_896)
	.align		4
.L_896:
        /*145c*/ 	.word	index@($__internal_46_$__cuda_sm70_shflsync_idx_p)
        /*1460*/ 	.word	0x00000000


	//----- nvinfo : EIATTR_FRAME_SIZE
	.align		4
.L_897:
        /*1464*/ 	.byte	0x04, 0x11
        /*1466*/ 	.short	(.L_899 - .L_898)
	.align		4
.L_898:
        /*1468*/ 	.word	index@($__internal_45_$__cuda_sm70_shflsync_down)
        /*146c*/ 	.word	0x00000000


	//----- nvinfo : EIATTR_FRAME_SIZE
	.align		4
.L_899:
        /*1470*/ 	.byte	0x04, 0x11
        /*1472*/ 	.short	(.L_901 - .L_900)
	.align		4
.L_900:
        /*1474*/ 	.word	index@(_Z25selective_scan_bwd_kernelI32Selective_Scan_bwd_kernel_traitsILi128ELi16ELb0ELb1ELb1ELb1ELb1EffEEv12SSMParamsBwd)
        /*1478*/ 	.word	0x000000e8


	//----- nvinfo : EIATTR_REGCOUNT
	.align		4
.L_901:
        /*147c*/ 	.byte	0x04, 0x2f
        /*147e*/ 	.short	(.L_903 - .L_902)
	.align		4
.L_902:
        /*1480*/ 	.word	index@(_Z25selective_scan_bwd_kernelI32Selective_Scan_bwd_kernel_traitsILi128ELi16ELb0ELb1ELb1ELb1ELb0EffEEv12SSMParamsBwd)
        /*1484*/ 	.word	0x000000a8


	//----- nvinfo : EIATTR_FRAME_SIZE
	.align		4
.L_903:
        /*1488*/ 	.byte	0x04, 0x11
        /*148a*/ 	.short	(.L_905 - .L_904)
	.align		4
.L_904:
        /*148c*/ 	.word	index@($__internal_44_$__cuda_sm70_shflsync_up)
        /*1490*/ 	.word	0x00000000


	//----- nvinfo : EIATTR_FRAME_SIZE
	.align		4
.L_905:
        /*1494*/ 	.byte	0x04, 0x11
        /*1496*/ 	.short	(.L_907 - .L_906)
	.align		4
.L_906:
        /*1498*/ 	.word	index@($__internal_43_$__cuda_sm70_shflsync_idx_p)
        /*149c*/ 	.word	0x00000000


	//----- nvinfo : EIATTR_FRAME_SIZE
	.align		4
.L_907:
        /*14a0*/ 	.byte	0x04, 0x11
        /*14a2*/ 	.short	(.L_909 - .L_908)
	.align		4
.L_908:
        /*14a4*/ 	.word	index@($__internal_42_$__cuda_sm70_shflsync_down)
        /*14a8*/ 	.word	0x00000000


	//----- nvinfo : EIATTR_FRAME_SIZE
	.align		4
.L_909:
        /*14ac*/ 	.byte	0x04, 0x11
        /*14ae*/ 	.short	(.L_911 - .L_910)
	.align		4
.L_910:
        /*14b0*/ 	.word	index@(_Z25selective_scan_bwd_kernelI32Selective_Scan_bwd_kernel_traitsILi128ELi16ELb0ELb1ELb1ELb1ELb0EffEEv12SSMParamsBwd)
        /*14b4*/ 	.word	0x00000058


	//----- nvinfo : EIATTR_REGCOUNT
	.align		4
.L_911:
        /*14b8*/ 	.byte	0x04, 0x2f
        /*14ba*/ 	.short	(.L_913 - .L_912)
	.align		4
.L_912:
        /*14bc*/ 	.word	index@(_Z25selective_scan_bwd_kernelI32Selective_Scan_bwd_kernel_traitsILi128ELi16ELb0ELb1ELb1ELb0ELb1EffEEv12SSMParamsBwd)
        /*14c0*/ 	.word	0x000000a8


	//----- nvinfo : EIATTR_FRAME_SIZE
	.align		4
.L_913:
        /*14c4*/ 	.byte	0x04, 0x11
        /*14c6*/ 	.short	(.L_915 - .L_914)
	.align		4
.L_914:
        /*14c8*/ 	.word	index@($__internal_41_$__cuda_sm70_shflsync_up)
        /*14cc*/ 	.word	0x00000000


	//----- nvinfo : EIATTR_FRAME_SIZE
	.align		4
.L_915:
        /*14d0*/ 	.byte	0x04, 0x11
        /*14d2*/ 	.short	(.L_917 - .L_916)
	.align		4
.L_916:
        /*14d4*/ 	.word	index@($__internal_40_$__cuda_sm70_shflsync_idx_p)
        /*14d8*/ 	.word	0x00000000


	//----- nvinfo : EIATTR_FRAME_SIZE
	.align		4
.L_917:
        /*14dc*/ 	.byte	0x04, 0x11
        /*14de*/ 	.short	(.L_919 - .L_918)
	.align		4
.L_918:
        /*14e0*/ 	.word	index@($__internal_39_$__cuda_sm70_shflsync_down)
        /*14e4*/ 	.word	0x00000000


	//----- nvinfo : EIATTR_FRAME_SIZE
	.align		4
.L_919:
        /*14e8*/ 	.byte	0x04, 0x11
        /*14ea*/ 	.short	(.L_921 - .L_920)
	.align		4
.L_920:
        /*14ec*/ 	.word	index@(_Z25selective_scan_bwd_kernelI32Selective_Scan_bwd_kernel_traitsILi128ELi16ELb0ELb1ELb1ELb0ELb1EffEEv12SSMParamsBwd)
        /*14f0*/ 	.word	0x00000108


	//----- nvinfo : EIATTR_REGCOUNT
	.align		4
.L_921:
        /*14f4*/ 	.byte	0x04, 0x2f
        /*14f6*/ 	.short	(.L_923 - .L_922)
	.align		4
.L_922:
        /*14f8*/ 	.word	index@(_Z25selective_scan_bwd_kernelI32Selective_Scan_bwd_kernel_traitsILi128ELi16ELb0ELb1ELb1ELb0ELb0EffEEv12SSMParamsBwd)
        /*14fc*/ 	.word	0x000000a8


	//----- nvinfo : EIATTR_FRAME_SIZE
	.align		4
.L_923:
        /*1500*/ 	.byte	0x04, 0x11
        /*1502*/ 	.short	(.L_925 - .L_924)
	.align		4
.L_924:
        /*1504*/ 	.word	index@($__internal_38_$__cuda_sm70_shflsync_up)
        /*1508*/ 	.word	0x00000000


	//----- nvinfo : EIATTR_FRAME_SIZE
	.align		4
.L_925:
        /*150c*/ 	.byte	0x04, 0x11
        /*150e*/ 	.short	(.L_927 - .L_926)
	.align		4
.L_926:
        /*1510*/ 	.word	index@($__internal_37_$__cuda_sm70_shflsync_idx_p)
        /*1514*/ 	.word	0x00000000


	//----- nvinfo : EIATTR_FRAME_SIZE
	.align		4
.L_927:
        /*1518*/ 	.byte	0x04, 0x11
        /*151a*/ 	.short	(.L_929 - .L_928)
	.align		4
.L_928:
        /*151c*/ 	.word	index@($__internal_36_$__cuda_sm70_shflsync_down)
        /*1520*/ 	.word	0x00000000


	//----- nvinfo : EIATTR_FRAME_SIZE
	.align		4
.L_929:
        /*1524*/ 	.byte	0x04, 0x11
        /*1526*/ 	.short	(.L_931 - .L_930)
	.align		4
.L_930:
        /*1528*/ 	.word	index@(_Z25selective_scan_bwd_kernelI32Selective_Scan_bwd_kernel_traitsILi128ELi16ELb0ELb1ELb1ELb0ELb0EffEEv12SSMParamsBwd)
        /*152c*/ 	.word	0x000000b8


	//----- nvinfo : EIATTR_REGCOUNT
	.align		4
.L_931:
        /*1530*/ 	.byte	0x04, 0x2f
        /*1532*/ 	.short	(.L_933 - .L_932)
	.align		4
.L_932:
        /*1534*/ 	.word	index@(_Z25selective_scan_bwd_kernelI32Selective_Scan_bwd_kernel_traitsILi128ELi16ELb0ELb1ELb0ELb1ELb1EffEEv12SSMParamsBwd)
        /*1538*/ 	.word	0x000000a8


	//----- nvinfo : EIATTR_FRAME_SIZE
	.align		4
.L_933:
        /*153c*/ 	.byte	0x04, 0x11
        /*153e*/ 	.short	(.L_935 - .L_934)
	.align		4
.L_934:
        /*1540*/ 	.word	index@($__internal_35_$__cuda_sm70_shflsync_up)
        /*1544*/ 	.word	0x00000000


	//----- nvinfo : EIATTR_FRAME_SIZE
	.align		4
.L_935:
        /*1548*/ 	.byte	0x04, 0x11
        /*154a*/ 	.short	(.L_937 - .L_936)
	.align		4
.L_936:
        /*154c*/ 	.word	index@($__internal_34_$__cuda_sm70_shflsync_idx_p)
        /*1550*/ 	.word	0x00000000


	//----- nvinfo : EIATTR_FRAME_SIZE
	.align		4
.L_937:
        /*1554*/ 	.byte	0x04, 0x11
        /*1556*/ 	.short	(.L_939 - .L_938)
	.align		4
.L_938:
        /*1558*/ 	.word	index@($__internal_33_$__cuda_sm70_shflsync_down)
        /*155c*/ 	.word	0x00000000


	//----- nvinfo : EIATTR_FRAME_SIZE
	.align		4
.L_939:
        /*1560*/ 	.byte	0x04, 0x11
        /*1562*/ 	.short	(.L_941 - .L_940)
	.align		4
.L_940:
        /*1564*/ 	.word	index@(_Z25selective_scan_bwd_kernelI32Selective_Scan_bwd_kernel_traitsILi128ELi16ELb0ELb1ELb0ELb1ELb1EffEEv12SSMParamsBwd)
        /*1568*/ 	.word	0x000000a0


	//----- nvinfo : EIATTR_REGCOUNT
	.align		4
.L_941:
        /*156c*/ 	.byte	0x04, 0x2f
        /*156e*/ 	.short	(.L_943 - .L_942)
	.align		4
.L_942:
        /*1570*/ 	.word	index@(_Z25selective_scan_bwd_kernelI32Selective_Scan_bwd_kernel_traitsILi128ELi16ELb0ELb1ELb0ELb1ELb0EffEEv12SSMParamsBwd)
        /*1574*/ 	.word	0x000000a8


	//----- nvinfo : EIATTR_FRAME_SIZE
	.align		4
.L_943:
        /*1578*/ 	.byte	0x04, 0x11
        /*157a*/ 	.short	(.L_945 - .L_944)
	.align		4
.L_944:
        /*157c*/ 	.word	index@($__internal_32_$__cuda_sm70_shflsync_up)
        /*1580*/ 	.word	0x00000000


	//----- nvinfo : EIATTR_FRAME_SIZE
	.align		4
.L_945:
        /*1584*/ 	.byte	0x04, 0x11
        /*1586*/ 	.short	(.L_947 - .L_946)
	.align		4
.L_946:
        /*1588*/ 	.word	index@($__internal_31_$__cuda_sm70_shflsync_idx_p)
        /*158c*/ 	.word	0x00000000


	//----- nvinfo : EIATTR_FRAME_SIZE
	.align		4
.L_947:
        /*1590*/ 	.byte	0x04, 0x11
        /*1592*/ 	.short	(.L_949 - .L_948)
	.align		4
.L_948:
        /*1594*/ 	.word	index@($__internal_30_$__cuda_sm70_shflsync_down)
        /*1598*/ 	.word	0x00000000


	//----- nvinfo : EIATTR_FRAME_SIZE
	.align		4
.L_949:
        /*159c*/ 	.byte	0x04, 0x11
        /*159e*/ 	.short	(.L_951 - .L_950)
	.align		4
.L_950:
        /*15a0*/ 	.word	index@(_Z25selective_scan_bwd_kernelI32Selective_Scan_bwd_kernel_traitsILi128ELi16ELb0ELb1ELb0ELb1ELb0EffEEv12SSMParamsBwd)
        /*15a4*/ 	.word	0x00000018


	//----- nvinfo : EIATTR_REGCOUNT
	.align		4
.L_951:
        /*15a8*/ 	.byte	0x04, 0x2f
        /*15aa*/ 	.short	(.L_953 - .L_952)
	.align		4
.L_952:
        /*15ac*/ 	.word	index@(_Z25selective_scan_bwd_kernelI32Selective_Scan_bwd_kernel_traitsILi128ELi16ELb0ELb1ELb0ELb0ELb1EffEEv12SSMParamsBwd)
        /*15b0*/ 	.word	0x000000a8


	//----- nvinfo : EIATTR_FRAME_SIZE
	.align		4
.L_953:
        /*15b4*/ 	.byte	0x04, 0x11
        /*15b6*/ 	.short	(.L_955 - .L_954)
	.align		4
.L_954:
        /*15b8*/ 	.word	index@($__internal_29_$__cuda_sm70_shflsync_up)
        /*15bc*/ 	.word	0x00000000


	//----- nvinfo : EIATTR_FRAME_SIZE
	.align		4
.L_955:
        /*15c0*/ 	.byte	0x04, 0x11
        /*15c2*/ 	.short	(.L_957 - .L_956)
	.align		4
.L_956:
        /*15c4*/ 	.word	index@($__internal_28_$__cuda_sm70_shflsync_idx_p)
        /*15c8*/ 	.word	0x00000000


	//----- nvinfo : EIATTR_FRAME_SIZE
	.align		4
.L_957:
        /*15cc*/ 	.byte	0x04, 0x11
        /*15ce*/ 	.short	(.L_959 - .L_958)
	.align		4
.L_958:
        /*15d0*/ 	.word	index@($__internal_27_$__cuda_sm70_shflsync_down)
        /*15d4*/ 	.word	0x00000000


	//----- nvinfo : EIATTR_FRAME_SIZE
	.align		4
.L_959:
        /*15d8*/ 	.byte	0x04, 0x11
        /*15da*/ 	.short	(.L_961 - .L_960)
	.align		4
.L_960:
        /*15dc*/ 	.word	index@(_Z25selective_scan_bwd_kernelI32Selective_Scan_bwd_kernel_traitsILi128ELi16ELb0ELb1ELb0ELb0ELb1EffEEv12SSMParamsBwd)
        /*15e0*/ 	.word	0x000000c8


	//----- nvinfo : EIATTR_REGCOUNT
	.align		4
.L_961:
        /*15e4*/ 	.byte	0x04, 0x2f
        /*15e6*/ 	.short	(.L_963 - .L_962)
	.align		4
.L_962:
        /*15e8*/ 	.word	index@(_Z25selective_scan_bwd_kernelI32Selective_Scan_bwd_kernel_traitsILi128ELi16ELb0ELb1ELb0ELb0ELb0EffEEv12SSMParamsBwd)
        /*15ec*/ 	.word	0x000000a8


	//----- nvinfo : EIATTR_FRAME_SIZE
	.align		4
.L_963:
        /*15f0*/ 	.byte	0x04, 0x11
        /*15f2*/ 	.short	(.L_965 - .L_964)
	.align		4
.L_964:
        /*15f4*/ 	.word	index@($__internal_26_$__cuda_sm70_shflsync_up)
        /*15f8*/ 	.word	0x00000000


	//----- nvinfo : EIATTR_FRAME_SIZE
	.align		4
.L_965:
        /*15fc*/ 	.byte	0x04, 0x11
        /*15fe*/ 	.short	(.L_967 - .L_966)
	.align		4
.L_966:
        /*1600*/ 	.word	index@($__internal_25_$__cuda_sm70_shflsync_idx_p)
        /*1604*/ 	.word	0x00000000


	//----- nvinfo : EIATTR_FRAME_SIZE
	.align		4
.L_967:
        /*1608*/ 	.byte	0x04, 0x11
        /*160a*/ 	.short	(.L_969 - .L_968)
	.align		4
.L_968:
        /*160c*/ 	.word	index@($__internal_24_$__cuda_sm70_shflsync_down)
        /*1610*/ 	.word	0x00000000


	//----- nvinfo : EIATTR_FRAME_SIZE
	.align		4
.L_969:
        /*1614*/ 	.byte	0x04, 0x11
        /*1616*/ 	.short	(.L_971 - .L_970)
	.align		4
.L_970:
        /*1618*/ 	.word	index@(_Z25selective_scan_bwd_kernelI32Selective_Scan_bwd_kernel_traitsILi128ELi16ELb0ELb1ELb0ELb0ELb0EffEEv12SSMParamsBwd)
        /*161c*/ 	.word	0x00000078


	//----- nvinfo : EIATTR_REGCOUNT
	.align		4
.L_971:
        /*1620*/ 	.byte	0x04, 0x2f
        /*1622*/ 	.short	(.L_973 - .L_972)
	.align		4
.L_972:
        /*1624*/ 	.word	index@(_Z25selective_scan_bwd_kernelI32Selective_Scan_bwd_kernel_traitsILi128ELi16ELb0ELb0ELb1ELb1ELb1EffEEv12SSMParamsBwd)
        /*1628*/ 	.word	0x000000a8


	//----- nvinfo : EIATTR_FRAME_SIZE
	.align		4
.L_973:
        /*162c*/ 	.byte	0x04, 0x11
        /*162e*/ 	.short	(.L_975 - .L_974)
	.align		4
.L_974:
        /*1630*/ 	.word	index@($__internal_23_$__cuda_sm70_shflsync_up)
        /*1634*/ 	.word	0x00000000


	//----- nvinfo : EIATTR_FRAME_SIZE
	.align		4
.L_975:
        /*1638*/ 	.byte	0x04, 0x11
        /*163a*/ 	.short	(.L_977 - .L_976)
	.align		4
.L_976:
        /*163c*/ 	.word	index@($__internal_22_$__cuda_sm70_shflsync_idx_p)
        /*1640*/ 	.word	0x00000000


	//----- nvinfo : EIATTR_FRAME_SIZE
	.align		4
.L_977:
        /*1644*/ 	.byte	0x04, 0x11
        /*1646*/ 	.short	(.L_979 - .L_978)
	.align		4
.L_978:
        /*1648*/ 	.word	index@($__internal_21_$__cuda_sm70_shflsync_down)
        /*164c*/ 	.word	0x00000000


	//----- nvinfo : EIATTR_FRAME_SIZE
	.align		4
.L_979:
        /*1650*/ 	.byte	0x04, 0x11
        /*1652*/ 	.short	(.L_981 - .L_980)
	.align		4
.L_980:
        /*1654*/ 	.word	index@(_Z25selective_scan_bwd_kernelI32Selective_Scan_bwd_kernel_traitsILi128ELi16ELb0ELb0ELb1ELb1ELb1EffEEv12SSMParamsBwd)
        /*1658*/ 	.word	0x00000078


	//----- nvinfo : EIATTR_REGCOUNT
	.align		4
.L_981:
        /*165c*/ 	.byte	0x04, 0x2f
        /*165e*/ 	.short	(.L_983 - .L_982)
	.align		4
.L_982:
        /*1660*/ 	.word	index@(_Z25selective_scan_bwd_kernelI32Selective_Scan_bwd_kernel_traitsILi128ELi16ELb0ELb0ELb1ELb1ELb0EffEEv12SSMParamsBwd)
        /*1664*/ 	.word	0x000000a8


	//----- nvinfo : EIATTR_FRAME_SIZE
	.align		4
.L_983:
        /*1668*/ 	.byte	0x04, 0x11
        /*166a*/ 	.short	(.L_985 - .L_984)
	.align		4
.L_984:
        /*166c*/ 	.word	index@($__internal_20_$__cuda_sm70_shflsync_up)
        /*1670*/ 	.word	0x00000000


	//----- nvinfo : EIATTR_FRAME_SIZE
	.align		4
.L_985:
        /*1674*/ 	.byte	0x04, 0x11
        /*1676*/ 	.short	(.L_987 - .L_986)
	.align		4
.L_986:
        /*1678*/ 	.word	index@($__internal_19_$__cuda_sm70_shflsync_idx_p)
        /*167c*/ 	.word	0x00000000


	//----- nvinfo : EIATTR_FRAME_SIZE
	.align		4
.L_987:
        /*1680*/ 	.byte	0x04, 0x11
        /*1682*/ 	.short	(.L_989 - .L_988)
	.align		4
.L_988:
        /*1684*/ 	.word	index@($__internal_18_$__cuda_sm70_shflsync_down)
        /*1688*/ 	.word	0x00000000


	//----- nvinfo : EIATTR_FRAME_SIZE
	.align		4
.L_989:
        /*168c*/ 	.byte	0x04, 0x11
        /*168e*/ 	.short	(.L_991 - .L_990)
	.align		4
.L_990:
        /*1690*/ 	.word	index@(_Z25selective_scan_bwd_kernelI32Selective_Scan_bwd_kernel_traitsILi128ELi16ELb0ELb0ELb1ELb1ELb0EffEEv12SSMParamsBwd)
        /*1694*/ 	.word	0x00000030


	//----- nvinfo : EIATTR_REGCOUNT
	.align		4
.L_991:
        /*1698*/ 	.byte	0x04, 0x2f
        /*169a*/ 	.short	(.L_993 - .L_992)
	.align		4
.L_992:
        /*169c*/ 	.word	index@(_Z25selective_scan_bwd_kernelI32Selective_Scan_bwd_kernel_traitsILi128ELi16ELb0ELb0ELb1ELb0ELb1EffEEv12SSMParamsBwd)
        /*16a0*/ 	.word	0x000000a8


	//----- nvinfo : EIATTR_FRAME_SIZE
	.align		4
.L_993:
        /*16a4*/ 	.byte	0x04, 0x11
        /*16a6*/ 	.short	(.L_995 - .L_994)
	.align		4
.L_994:
        /*16a8*/ 	.word	index@($__internal_17_$__cuda_sm70_shflsync_up)
        /*16ac*/ 	.word	0x00000000


	//----- nvinfo : EIATTR_FRAME_SIZE
	.align		4
.L_995:
        /*16b0*/ 	.byte	0x04, 0x11
        /*16b2*/ 	.short	(.L_997 - .L_996)
	.align		4
.L_996:
        /*16b4*/ 	.word	index@($__internal_16_$__cuda_sm70_shflsync_idx_p)
        /*16b8*/ 	.word	0x00000000


	//----- nvinfo : EIATTR_FRAME_SIZE
	.align		4
.L_997:
        /*16bc*/ 	.byte	0x04, 0x11
        /*16be*/ 	.short	(.L_999 - .L_998)
	.align		4
.L_998:
        /*16c0*/ 	.word	index@($__internal_15_$__cuda_sm70_shflsync_down)
        /*16c4*/ 	.word	0x00000000


	//----- nvinfo : EIATTR_FRAME_SIZE
	.align		4
.L_999:
        /*16c8*/ 	.byte	0x04, 0x11
        /*16ca*/ 	.short	(.L_1001 - .L_1000)
	.align		4
.L_1000:
        /*16cc*/ 	.word	index@(_Z25selective_scan_bwd_kernelI32Selective_Scan_bwd_kernel_traitsILi128ELi16ELb0ELb0ELb1ELb0ELb1EffEEv12SSMParamsBwd)
        /*16d0*/ 	.word	0x00000080


	//----- nvinfo : EIATTR_REGCOUNT
	.align		4
.L_1001:
        /*16d4*/ 	.byte	0x04, 0x2f
        /*16d6*/ 	.short	(.L_1003 - .L_1002)
	.align		4
.L_1002:
        /*16d8*/ 	.word	index@(_Z25selective_scan_bwd_kernelI32Selective_Scan_bwd_kernel_traitsILi128ELi16ELb0ELb0ELb1ELb0ELb0EffEEv12SSMParamsBwd)
        /*16dc*/ 	.word	0x000000a8


	//----- nvinfo : EIATTR_FRAME_SIZE
	.align		4
.L_1003:
        /*16e0*/ 	.byte	0x04, 0x11
        /*16e2*/ 	.short	(.L_1005 - .L_1004)
	.align		4
.L_1004:
        /*16e4*/ 	.word	index@($__internal_14_$__cuda_sm70_shflsync_up)
        /*16e8*/ 	.word	0x00000000


	//----- nvinfo : EIATTR_FRAME_SIZE
	.align		4
.L_1005:
        /*16ec*/ 	.byte	0x04, 0x11
        /*16ee*/ 	.short	(.L_1007 - .L_1006)
	.align		4
.L_1006:
        /*16f0*/ 	.word	index@($__internal_13_$__cuda_sm70_shflsync_idx_p)
        /*16f4*/ 	.word	0x00000000


	//----- nvinfo : EIATTR_FRAME_SIZE
	.align		4
.L_1007:
        /*16f8*/ 	.byte	0x04, 0x11
        /*16fa*/ 	.short	(.L_1009 - .L_1008)
	.align		4
.L_1008:
        /*16fc*/ 	.word	index@($__internal_12_$__cuda_sm70_shflsync_down)
        /*1700*/ 	.word	0x00000000


	//----- nvinfo : EIATTR_FRAME_SIZE
	.align		4
.L_1009:
        /*1704*/ 	.byte	0x04, 0x11
        /*1706*/ 	.short	(.L_1011 - .L_1010)
	.align		4
.L_1010:
        /*1708*/ 	.word	index@(_Z25selective_scan_bwd_kernelI32Selective_Scan_bwd_kernel_traitsILi128ELi16ELb0ELb0ELb1ELb0ELb0EffEEv12SSMParamsBwd)
        /*170c*/ 	.word	0x00000070


	//----- nvinfo : EIATTR_REGCOUNT
	.align		4
.L_1011:
        /*1710*/ 	.byte	0x04, 0x2f
        /*1712*/ 	.short	(.L_1013 - .L_1012)
	.align		4
.L_1012:
        /*1714*/ 	.word	index@(_Z25selective_scan_bwd_kernelI32Selective_Scan_bwd_kernel_traitsILi128ELi16ELb0ELb0ELb0ELb1ELb1EffEEv12SSMParamsBwd)
        /*1718*/ 	.word	0x000000a8


	//----- nvinfo : EIATTR_FRAME_SIZE
	.align		4
.L_1013:
        /*171c*/ 	.byte	0x04, 0x11
        /*171e*/ 	.short	(.L_1015 - .L_1014)
	.align		4
.L_1014:
        /*1720*/ 	.word	index@($__internal_11_$__cuda_sm70_shflsync_up)
        /*1724*/ 	.word	0x00000000


	//----- nvinfo : EIATTR_FRAME_SIZE
	.align		4
.L_1015:
        /*1728*/ 	.byte	0x04, 0x11
        /*172a*/ 	.short	(.L_1017 - .L_1016)
	.align		4
.L_1016:
        /*172c*/ 	.word	index@($__internal_10_$__cuda_sm70_shflsync_idx_p)
        /*1730*/ 	.word	0x00000000


	//----- nvinfo : EIATTR_FRAME_SIZE
	.align		4
.L_1017:
        /*1734*/ 	.byte	0x04, 0x11
        /*1736*/ 	.short	(.L_1019 - .L_1018)
	.align		4
.L_1018:
        /*1738*/ 	.word	index@($__internal_9_$__cuda_sm70_shflsync_down)
        /*173c*/ 	.word	0x00000000


	//----- nvinfo : EIATTR_FRAME_SIZE
	.align		4
.L_1019:
        /*1740*/ 	.byte	0x04, 0x11
        /*1742*/ 	.short	(.L_1021 - .L_1020)
	.align		4
.L_1020:
        /*1744*/ 	.word	index@(_Z25selective_scan_bwd_kernelI32Selective_Scan_bwd_kernel_traitsILi128ELi16ELb0ELb0ELb0ELb1ELb1EffEEv12SSMParamsBwd)
        /*1748*/ 	.word	0x00000000


	//----- nvinfo : EIATTR_REGCOUNT
	.align		4
.L_1021:
        /*174c*/ 	.byte	0x04, 0x2f
        /*174e*/ 	.short	(.L_1023 - .L_1022)
	.align		4
.L_1022:
        /*1750*/ 	.word	index@(_Z25selective_scan_bwd_kernelI32Selective_Scan_bwd_kernel_traitsILi128ELi16ELb0ELb0ELb0ELb1ELb0EffEEv12SSMParamsBwd)
        /*1754*/ 	.word	0x000000a8


	//----- nvinfo : EIATTR_FRAME_SIZE
	.align		4
.L_1023:
        /*1758*/ 	.byte	0x04, 0x11
        /*175a*/ 	.short	(.L_1025 - .L_1024)
	.align		4
.L_1024:
        /*175c*/ 	.word	index@($__internal_8_$__cuda_sm70_shflsync_up)
        /*1760*/ 	.word	0x00000000


	//----- nvinfo : EIATTR_FRAME_SIZE
	.align		4
.L_1025:
        /*1764*/ 	.byte	0x04, 0x11
        /*1766*/ 	.short	(.L_1027 - .L_1026)
	.align		4
.L_1026:
        /*1768*/ 	.word	index@($__internal_7_$__cuda_sm70_shflsync_idx_p)
        /*176c*/ 	.word	0x00000000


	//----- nvinfo : EIATTR_FRAME_SIZE
	.align		4
.L_1027:
        /*1770*/ 	.byte	0x04, 0x11
        /*1772*/ 	.short	(.L_1029 - .L_1028)
	.align		4
.L_1028:
        /*1774*/ 	.word	index@($__internal_6_$__cuda_sm70_shflsync_down)
        /*1778*/ 	.word	0x00000000


	//----- nvinfo : EIATTR_FRAME_SIZE
	.align		4
.L_1029:
        /*177c*/ 	.byte	0x04, 0x11
        /*177e*/ 	.short	(.L_1031 - .L_1030)
	.align		4
.L_1030:
        /*1780*/ 	.word	index@(_Z25selective_scan_bwd_kernelI32Selective_Scan_bwd_kernel_traitsILi128ELi16ELb0ELb0ELb0ELb1ELb0EffEEv12SSMParamsBwd)
        /*1784*/ 	.word	0x00000000


	//----- nvinfo : EIATTR_REGCOUNT
	.align		4
.L_1031:
        /*1788*/ 	.byte	0x04, 0x2f
        /*178a*/ 	.short	(.L_1033 - .L_1032)
	.align		4
.L_1032:
        /*178c*/ 	.word	index@(_Z25selective_scan_bwd_kernelI32Selective_Scan_bwd_kernel_traitsILi128ELi16ELb0ELb0ELb0ELb0ELb1EffEEv12SSMParamsBwd)
        /*1790*/ 	.word	0x000000a8


	//----- nvinfo : EIATTR_FRAME_SIZE
	.align		4
.L_1033:
        /*1794*/ 	.byte	0x04, 0x11
        /*1796*/ 	.short	(.L_1035 - .L_1034)
	.align		4
.L_1034:
        /*1798*/ 	.word	index@($__internal_5_$__cuda_sm70_shflsync_up)
        /*179c*/ 	.word	0x00000000


	//----- nvinfo : EIATTR_FRAME_SIZE
	.align		4
.L_1035:
        /*17a0*/ 	.byte	0x04, 0x11
        /*17a2*/ 	.short	(.L_1037 - .L_1036)
	.align		4
.L_1036:
        /*17a4*/ 	.word	index@($__internal_4_$__cuda_sm70_shflsync_idx_p)
        /*17a8*/ 	.word	0x00000000


	//----- nvinfo : EIATTR_FRAME_SIZE
	.align		4
.L_1037:
        /*17ac*/ 	.byte	0x04, 0x11
        /*17ae*/ 	.short	(.L_1039 - .L_1038)
	.align		4
.L_1038:
        /*17b0*/ 	.word	index@($__internal_3_$__cuda_sm70_shflsync_down)
        /*17b4*/ 	.word	0x00000000


	//----- nvinfo : EIATTR_FRAME_SIZE
	.align		4
.L_1039:
        /*17b8*/ 	.byte	0x04, 0x11
        /*17ba*/ 	.short	(.L_1041 - .L_1040)
	.align		4
.L_1040:
        /*17bc*/ 	.word	index@(_Z25selective_scan_bwd_kernelI32Selective_Scan_bwd_kernel_traitsILi128ELi16ELb0ELb0ELb0ELb0ELb1EffEEv12SSMParamsBwd)
        /*17c0*/ 	.word	0x00000038


	//----- nvinfo : EIATTR_REGCOUNT
	.align		4
.L_1041:
        /*17c4*/ 	.byte	0x04, 0x2f
        /*17c6*/ 	.short	(.L_1043 - .L_1042)
	.align		4
.L_1042:
        /*17c8*/ 	.word	index@(_Z25selective_scan_bwd_kernelI32Selective_Scan_bwd_kernel_traitsILi128ELi16ELb0ELb0ELb0ELb0ELb0EffEEv12SSMParamsBwd)
        /*17cc*/ 	.word	0x000000a8


	//----- nvinfo : EIATTR_FRAME_SIZE
	.align		4
.L_1043:
        /*17d0*/ 	.byte	0x04, 0x11
        /*17d2*/ 	.short	(.L_1045 - .L_1044)
	.align		4
.L_1044:
        /*17d4*/ 	.word	index@($__internal_2_$__cuda_sm70_shflsync_up)
        /*17d8*/ 	.word	0x00000000


	//----- nvinfo : EIATTR_FRAME_SIZE
	.align		4
.L_1045:
        /*17dc*/ 	.byte	0x04, 0x11
        /*17de*/ 	.short	(.L_1047 - .L_1046)
	.align		4
.L_1046:
        /*17e0*/ 	.word	index@($__internal_1_$__cuda_sm70_shflsync_idx_p)
        /*17e4*/ 	.word	0x00000000


	//----- nvinfo : EIATTR_FRAME_SIZE
	.align		4
.L_1047:
        /*17e8*/ 	.byte	0x04, 0x11
        /*17ea*/ 	.short	(.L_1049 - .L_1048)
	.align		4
.L_1048:
        /*17ec*/ 	.word	index@($__internal_0_$__cuda_sm70_shflsync_down)
        /*17f0*/ 	.word	0x00000000


	//----- nvinfo : EIATTR_FRAME_SIZE
	.align		4
.L_1049:
        /*17f4*/ 	.byte	0x04, 0x11
        /*17f6*/ 	.short	(.L_1051 - .L_1050)
	.align		4
.L_1050:
        /*17f8*/ 	.word	index@(_Z25selective_scan_bwd_kernelI32Selective_Scan_bwd_kernel_traitsILi128ELi16ELb0ELb0ELb0ELb0ELb0EffEEv12SSMParamsBwd)
        /*17fc*/ 	.word	0x00000030


	//----- nvinfo : EIATTR_MIN_STACK_SIZE
	.align		4
.L_1051:
        /*1800*/ 	.byte	0x04, 0x12
        /*1802*/ 	.short	(.L_1053 - .L_1052)
	.align		4
.L_1052:
        /*1804*/ 	.word	index@(_Z25selective_scan_bwd_kernelI32Selective_Scan_bwd_kernel_traitsILi128ELi16ELb0ELb0ELb0ELb0ELb0EffEEv12SSMParamsBwd)
        /*1808*/ 	.word	0x00000030


	//----- nvinfo : EIATTR_MIN_STACK_SIZE
	.align		4
.L_1053:
        /*180c*/ 	.byte	0x04, 0x12
        /*180e*/ 	.short	(.L_1055 - .L_1054)
	.align		4
.L_1054:
        /*1810*/ 	.word	index@(_Z25selective_scan_bwd_kernelI32Selective_Scan_bwd_kernel_traitsILi128ELi16ELb0ELb0ELb0ELb0ELb1EffEEv12SSMParamsBwd)
        /*1814*/ 	.word	0x00000038


	//----- nvinfo : EIATTR_MIN_STACK_SIZE
	.align		4
.L_1055:
        /*1818*/ 	.byte	0x04, 0x12
        /*181a*/ 	.short	(.L_1057 - .L_1056)
	.align		4
.L_1056:
        /*181c*/ 	.word	index@(_Z25selective_scan_bwd_kernelI32Selective_Scan_bwd_kernel_traitsILi128ELi16ELb0ELb0ELb0ELb1ELb0EffEEv12SSMParamsBwd)
        /*1820*/ 	.word	0x00000000


	//----- nvinfo : EIATTR_MIN_STACK_SIZE
	.align		4
.L_1057:
        /*1824*/ 	.byte	0x04, 0x12
        /*1826*/ 	.short	(.L_1059 - .L_1058)
	.align		4
.L_1058:
        /*1828*/ 	.word	index@(_Z25selective_scan_bwd_kernelI32Selective_Scan_bwd_kernel_traitsILi128ELi16ELb0ELb0ELb0ELb1ELb1EffEEv12SSMParamsBwd)
        /*182c*/ 	.word	0x00000000


	//----- nvinfo : EIATTR_MIN_STACK_SIZE
	.align		4
.L_1059:
        /*1830*/ 	.byte	0x04, 0x12
        /*1832*/ 	.short	(.L_1061 - .L_1060)
	.align		4
.L_1060:
        /*1834*/ 	.word	index@(_Z25selective_scan_bwd_kernelI32Selective_Scan_bwd_kernel_traitsILi128ELi16ELb0ELb0ELb1ELb0ELb0EffEEv12SSMParamsBwd)
        /*1838*/ 	.word	0x00000070


	//----- nvinfo : EIATTR_MIN_STACK_SIZE
	.align		4
.L_1061:
        /*183c*/ 	.byte	0x04, 0x12
        /*183e*/ 	.short	(.L_1063 - .L_1062)
	.align		4
.L_1062:
        /*1840*/ 	.word	index@(_Z25selective_scan_bwd_kernelI32Selective_Scan_bwd_kernel_traitsILi128ELi16ELb0ELb0ELb1ELb0ELb1EffEEv12SSMParamsBwd)
        /*1844*/ 	.word	0x00000080


	//----- nvinfo : EIATTR_MIN_STACK_SIZE
	.align		4
.L_1063:
        /*1848*/ 	.byte	0x04, 0x12
        /*184a*/ 	.short	(.L_1065 - .L_1064)
	.align		4
.L_1064:
        /*184c*/ 	.word	index@(_Z25selective_scan_bwd_kernelI32Selective_Scan_bwd_kernel_traitsILi128ELi16ELb0ELb0ELb1ELb1ELb0EffEEv12SSMParamsBwd)
        /*1850*/ 	.word	0x00000030


	//----- nvinfo : EIATTR_MIN_STACK_SIZE
	.align		4
.L_1065:
        /*1854*/ 	.byte	0x04, 0x12
        /*1856*/ 	.short	(.L_1067 - .L_1066)
	.align		4
.L_1066:
        /*1858*/ 	.word	index@(_Z25selective_scan_bwd_kernelI32Selective_Scan_bwd_kernel_traitsILi128ELi16ELb0ELb0ELb1ELb1ELb1EffEEv12SSMParamsBwd)
        /*185c*/ 	.word	0x00000078


	//----- nvinfo : EIATTR_MIN_STACK_SIZE
	.align		4
.L_1067:
        /*1860*/ 	.byte	0x04, 0x12
        /*1862*/ 	.short	(.L_1069 - .L_1068)
	.align		4
.L_1068:
        /*1864*/ 	.word	index@(_Z25selective_scan_bwd_kernelI32Selective_Scan_bwd_kernel_traitsILi128ELi16ELb0ELb1ELb0ELb0ELb0EffEEv12SSMParamsBwd)
        /*1868*/ 	.word	0x00000078


	//----- nvinfo : EIATTR_MIN_STACK_SIZE
	.align		4
.L_1069:
        /*186c*/ 	.byte	0x04, 0x12
        /*186e*/ 	.short	(.L_1071 - .L_1070)
	.align		4
.L_1070:
        /*1870*/ 	.word	index@(_Z25selective_scan_bwd_kernelI32Selective_Scan_bwd_kernel_traitsILi128ELi16ELb0ELb1ELb0ELb0ELb1EffEEv12SSMParamsBwd)
        /*1874*/ 	.word	0x000000c8


	//----- nvinfo : EIATTR_MIN_STACK_SIZE
	.align		4
.L_1071:
        /*1878*/ 	.byte	0x04, 0x12
        /*187a*/ 	.short	(.L_1073 - .L_1072)
	.align		4
.L_1072:
        /*187c*/ 	.word	index@(_Z25selective_scan_bwd_kernelI32Selective_Scan_bwd_kernel_traitsILi128ELi16ELb0ELb1ELb0ELb1ELb0EffEEv12SSMParamsBwd)
        /*1880*/ 	.word	0x00000018


	//----- nvinfo : EIATTR_MIN_STACK_SIZE
	.align		4
.L_1073:
        /*1884*/ 	.byte	0x04, 0x12
        /*1886*/ 	.short	(.L_1075 - .L_1074)
	.align		4
.L_1074:
        /*1888*/ 	.word	index@(_Z25selective_scan_bwd_kernelI32Selective_Scan_bwd_kernel_traitsILi128ELi16ELb0ELb1ELb0ELb1ELb1EffEEv12SSMParamsBwd)
        /*188c*/ 	.word	0x000000a0


	//----- nvinfo : EIATTR_MIN_STACK_SIZE
	.align		4
.L_1075:
        /*1890*/ 	.byte	0x04, 0x12
        /*1892*/ 	.short	(.L_1077 - .L_1076)
	.align		4
.L_1076:
        /*1894*/ 	.word	index@(_Z25selective_scan_bwd_kernelI32Selective_Scan_bwd_kernel_traitsILi128ELi16ELb0ELb1ELb1ELb0ELb0EffEEv12SSMParamsBwd)
        /*1898*/ 	.word	0x000000b8


	//----- nvinfo : EIATTR_MIN_STACK_SIZE
	.align		4
.L_1077:
        /*189c*/ 	.byte	0x04, 0x12
        /*189e*/ 	.short	(.L_1079 - .L_1078)
	.align		4
.L_1078:
        /*18a0*/ 	.word	index@(_Z25selective_scan_bwd_kernelI32Selective_Scan_bwd_kernel_traitsILi128ELi16ELb0ELb1ELb1ELb0ELb1EffEEv12SSMParamsBwd)
        /*18a4*/ 	.word	0x00000108


	//----- nvinfo : EIATTR_MIN_STACK_SIZE
	.align		4
.L_1079:
        /*18a8*/ 	.byte	0x04, 0x12
        /*18aa*/ 	.short	(.L_1081 - .L_1080)
	.align		4
.L_1080:
        /*18ac*/ 	.word	index@(_Z25selective_scan_bwd_kernelI32Selective_Scan_bwd_kernel_traitsILi128ELi16ELb0ELb1ELb1ELb1ELb0EffEEv12SSMParamsBwd)
        /*18b0*/ 	.word	0x00000058


	//----- nvinfo : EIATTR_MIN_STACK_SIZE
	.align		4
.L_1081:
        /*18b4*/ 	.byte	0x04, 0x12
        /*18b6*/ 	.short	(.L_1083 - .L_1082)
	.align		4
.L_1082:
        /*18b8*/ 	.word	index@(_Z25selective_scan_bwd_kernelI32Selective_Scan_bwd_kernel_traitsILi128ELi16ELb0ELb1ELb1ELb1ELb1EffEEv12SSMParamsBwd)
        /*18bc*/ 	.word	0x000000e8


	//----- nvinfo : EIATTR_MIN_STACK_SIZE
	.align		4
.L_1083:
        /*18c0*/ 	.byte	0x04, 0x12
        /*18c2*/ 	.short	(.L_1085 - .L_1084)
	.align		4
.L_1084:
        /*18c4*/ 	.word	index@(_Z25selective_scan_bwd_kernelI32Selective_Scan_bwd_kernel_traitsILi128ELi16ELb1ELb0ELb0ELb0ELb0EffEEv12SSMParamsBwd)
        /*18c8*/ 	.word	0x00000000


	//----- nvinfo : EIATTR_MIN_STACK_SIZE
	.align		4
.L_1085:
        /*18cc*/ 	.byte	0x04, 0x12
        /*18ce*/ 	.short	(.L_1087 - .L_1086)
	.align		4
.L_1086:
        /*18d0*/ 	.word	index@(_Z25selective_scan_bwd_kernelI32Selective_Scan_bwd_kernel_traitsILi128ELi16ELb1ELb0ELb0ELb0ELb1EffEEv12SSMParamsBwd)
        /*18d4*/ 	.word	0x00000000


	//----- nvinfo : EIATTR_MIN_STACK_SIZE
	.align		4
.L_1087:
        /*18d8*/ 	.byte	0x04, 0x12
        /*18da*/ 	.short	(.L_1089 - .L_1088)
	.align		4
.L_1088:
        /*18dc*/ 	.word	index@(_Z25selective_scan_bwd_kernelI32Selective_Scan_bwd_kernel_traitsILi128ELi16ELb1ELb0ELb0ELb1ELb0EffEEv12SSMParamsBwd)
        /*18e0*/ 	.word	0x00000000


	//----- nvinfo : EIATTR_MIN_STACK_SIZE
	.align		4
.L_1089:
        /*18e4*/ 	.byte	0x04, 0x12
        /*18e6*/ 	.short	(.L_1091 - .L_1090)
	.align		4
.L_1090:
        /*18e8*/ 	.word	index@(_Z25selective_scan_bwd_kernelI32Selective_Scan_bwd_kernel_traitsILi128ELi16ELb1ELb0ELb0ELb1ELb1EffEEv12SSMParamsBwd)
        /*18ec*/ 	.word	0x00000000


	//----- nvinfo : EIATTR_MIN_STACK_SIZE
	.align		4
.L_1091:
        /*18f0*/ 	.byte	0x04, 0x12
        /*18f2*/ 	.short	(.L_1093 - .L_1092)
	.align		4
.L_1092:
        /*18f4*/ 	.word	index@(_Z25selective_scan_bwd_kernelI32Selective_Scan_bwd_kernel_traitsILi128ELi16ELb1ELb0ELb1ELb0ELb0EffEEv12SSMParamsBwd)
        /*18f8*/ 	.word	0x00000010


	//----- nvinfo : EIATTR_MIN_STACK_SIZE
	.align		4
.L_1093:
        /*18fc*/ 	.byte	0x04, 0x12
        /*18fe*/ 	.short	(.L_1095 - .L_1094)
	.align		4
.L_1094:
        /*1900*/ 	.word	index@(_Z25selective_scan_bwd_kernelI32Selective_Scan_bwd_kernel_traitsILi128ELi16ELb1ELb0ELb1ELb0ELb1EffEEv12SSMParamsBwd)
        /*1904*/ 	.word	0x00000018


	//----- nvinfo : EIATTR_MIN_STACK_SIZE
	.align		4
.L_1095:
        /*1908*/ 	.byte	0x04, 0x12
        /*190a*/ 	.short	(.L_1097 - .L_1096)
	.align		4
.L_1096:
        /*190c*/ 	.word	index@(_Z25selective_scan_bwd_kernelI32Selective_Scan_bwd_kernel_traitsILi128ELi16ELb1ELb0ELb1ELb1ELb0EffEEv12SSMParamsBwd)
        /*1910*/ 	.word	0x00000018


	//----- nvinfo : EIATTR_MIN_STACK_SIZE
	.align		4
.L_1097:
        /*1914*/ 	.byte	0x04, 0x12
        /*1916*/ 	.short	(.L_1099 - .L_1098)
	.align		4
.L_1098:
        /*1918*/ 	.word	index@(_Z25selective_scan_bwd_kernelI32Selective_Scan_bwd_kernel_traitsILi128ELi16ELb1ELb0ELb1ELb1ELb1EffEEv12SSMParamsBwd)
        /*191c*/ 	.word	0x00000018


	//----- nvinfo : EIATTR_MIN_STACK_SIZE
	.align		4
.L_1099:
        /*1920*/ 	.byte	0x04, 0x12
        /*1922*/ 	.short	(.L_1101 - .L_1100)
	.align		4
.L_1100:
        /*1924*/ 	.word	index@(_Z25selective_scan_bwd_kernelI32Selective_Scan_bwd_kernel_traitsILi128ELi16ELb1ELb1ELb0ELb0ELb0EffEEv12SSMParamsBwd)
        /*1928*/ 	.word	0x00000000


	//----- nvinfo : EIATTR_MIN_STACK_SIZE
	.align		4
.L_1101:
        /*192c*/ 	.byte	0x04, 0x12
        /*192e*/ 	.short	(.L_1103 - .L_1102)
	.align		4
.L_1102:
        /*1930*/ 	.word	index@(_Z25selective_scan_bwd_kernelI32Selective_Scan_bwd_kernel_traitsILi128ELi16ELb1ELb1ELb0ELb0ELb1EffEEv12SSMParamsBwd)
        /*1934*/ 	.word	0x00000018


	//----- nvinfo : EIATTR_MIN_STACK_SIZE
	.align		4
.L_1103:
        /*1938*/ 	.byte	0x04, 0x12
        /*193a*/ 	.short	(.L_1105 - .L_1104)
	.align		4
.L_1104:
        /*193c*/ 	.word	index@(_Z25selective_scan_bwd_kernelI32Selective_Scan_bwd_kernel_traitsILi128ELi16ELb1ELb1ELb0ELb1ELb0EffEEv12SSMParamsBwd)
        /*1940*/ 	.word	0x00000028


	//----- nvinfo : EIATTR_MIN_STACK_SIZE
	.align		4
.L_1105:
        /*1944*/ 	.byte	0x04, 0x12
        /*1946*/ 	.short	(.L_1107 - .L_1106)
	.align		4
.L_1106:
        /*1948*/ 	.word	index@(_Z25selective_scan_bwd_kernelI32Selective_Scan_bwd_kernel_traitsILi128ELi16ELb1ELb1ELb0ELb1ELb1EffEEv12SSMParamsBwd)
        /*194c*/ 	.word	0x00000038


	//----- nvinfo : EIATTR_MIN_STACK_SIZE
	.align		4
.L_1107:
        /*1950*/ 	.byte	0x04, 0x12
        /*1952*/ 	.short	(.L_1109 - .L_1108)
	.align		4
.L_1108:
        /*1954*/ 	.word	index@(_Z25selective_scan_bwd_kernelI32Selective_Scan_bwd_kernel_traitsILi128ELi16ELb1ELb1ELb1ELb0ELb0EffEEv12SSMParamsBwd)
        /*1958*/ 	.word	0x00000028


	//----- nvinfo : EIATTR_MIN_STACK_SIZE
	.align		4
.L_1109:
        /*195c*/ 	.byte	0x04, 0x12
        /*195e*/ 	.short	(.L_1111 - .L_1110)
	.align		4
.L_1110:
        /*1960*/ 	.word	index@(_Z25selective_scan_bwd_kernelI32Selective_Scan_bwd_kernel_traitsILi128ELi16ELb1ELb1ELb1ELb0ELb1EffEEv12SSMParamsBwd)
        /*1964*/ 	.word	0x00000020


	//----- nvinfo : EIATTR_MIN_STACK_SIZE
	.align		4
.L_1111:
        /*1968*/ 	.byte	0x04, 0x12
        /*196a*/ 	.short	(.L_1113 - .L_1112)
	.align		4
.L_1112:
        /*196c*/ 	.word	index@(_Z25selective_scan_bwd_kernelI32Selective_Scan_bwd_kernel_traitsILi128ELi16ELb1ELb1ELb1ELb1ELb0EffEEv12SSMParamsBwd)
        /*1970*/ 	.word	0x00000038


	//----- nvinfo : EIATTR_MIN_STACK_SIZE
	.align		4
.L_1113:
        /*1974*/ 	.byte	0x04, 0x12
        /*1976*/ 	.short	(.L_1115 - .L_1114)
	.align		4
.L_1114:
        /*1978*/ 	.word	index@(_Z25selective_scan_bwd_kernelI32Selective_Scan_bwd_kernel_traitsILi128ELi16ELb1ELb1ELb1ELb1ELb1EffEEv12SSMParamsBwd)
        /*197c*/ 	.word	0x00000040


	//----- nvinfo : EIATTR_MIN_STACK_SIZE
	.align		4
.L_1115:
        /*1980*/ 	.byte	0x04, 0x12
        /*1982*/ 	.short	(.L_1117 - .L_1116)
	.align		4
.L_1116:
        /*1984*/ 	.word	index@(_Z25selective_scan_bwd_kernelI32Selective_Scan_bwd_kernel_traitsILi64ELi16ELb0ELb0ELb0ELb0ELb0EffEEv12SSMParamsBwd)
        /*1988*/ 	.word	0x00000000


	//----- nvinfo : EIATTR_MIN_STACK_SIZE
	.align		4
.L_1117:
        /*198c*/ 	.byte	0x04, 0x12
        /*198e*/ 	.short	(.L_1119 - .L_1118)
	.align		4
.L_1118:
        /*1990*/ 	.word	index@(_Z25selective_scan_bwd_kernelI32Selective_Scan_bwd_kernel_traitsILi64ELi16ELb0ELb0ELb0ELb0ELb1EffEEv12SSMParamsBwd)
        /*1994*/ 	.word	0x00000000


	//----- nvinfo : EIATTR_MIN_STACK_SIZE
	.align		4
.L_1119:
        /*1998*/ 	.byte	0x04, 0x12
        /*199a*/ 	.short	(.L_1121 - .L_1120)
	.align		4
.L_1120:
        /*199c*/ 	.word	index@(_Z25selective_scan_bwd_kernelI32Selective_Scan_bwd_kernel_traitsILi64ELi16ELb0ELb0ELb0ELb1ELb0EffEEv12SSMParamsBwd)
        /*19a0*/ 	.word	0x00000000


	//----- nvinfo : EIATTR_MIN_STACK_SIZE
	.align		4
.L_1121:
        /*19a4*/ 	.byte	0x04, 0x12
        /*19a6*/ 	.short	(.L_1123 - .L_1122)
	.align		4
.L_1122:
        /*19a8*/ 	.word	index@(_Z25selective_scan_bwd_kernelI32Selective_Scan_bwd_kernel_traitsILi64ELi16ELb0ELb0ELb0ELb1ELb1EffEEv12SSMParamsBwd)
        /*19ac*/ 	.word	0x00000000


	//----- nvinfo : EIATTR_MIN_STACK_SIZE
	.align		4
.L_1123:
        /*19b0*/ 	.byte	0x04, 0x12
        /*19b2*/ 	.short	(.L_1125 - .L_1124)
	.align		4
.L_1124:
        /*19b4*/ 	.word	index@(_Z25selective_scan_bwd_kernelI32Selective_Scan_bwd_kernel_traitsILi64ELi16ELb0ELb0ELb1ELb0ELb0EffEEv12SSMParamsBwd)
        /*19b8*/ 	.word	0x00000000


	//----- nvinfo : EIATTR_MIN_STACK_SIZE
	.align		4
.L_1125:
        /*19bc*/ 	.byte	0x04, 0x12
        /*19be*/ 	.short	(.L_1127 - .L_1126)
	.align		4
.L_1126:
        /*19c0*/ 	.word	index@(_Z25selective_scan_bwd_kernelI32Selective_Scan_bwd_kernel_traitsILi64ELi16ELb0ELb0ELb1ELb0ELb1EffEEv12SSMParamsBwd)
        /*19c4*/ 	.word	0x00000000


	//----- nvinfo : EIATTR_MIN_STACK_SIZE
	.align		4
.L_1127:
        /*19c8*/ 	.byte	0x04, 0x12
        /*19ca*/ 	.short	(.L_1129 - .L_1128)
	.align		4
.L_1128:
        /*19cc*/ 	.word	index@(_Z25selective_scan_bwd_kernelI32Selective_Scan_bwd_kernel_traitsILi64ELi16ELb0ELb0ELb1ELb1ELb0EffEEv12SSMParamsBwd)
        /*19d0*/ 	.word	0x00000000


	//----- nvinfo : EIATTR_MIN_STACK_SIZE
	.align		4
.L_1129:
        /*19d4*/ 	.byte	0x04, 0x12
        /*19d6*/ 	.short	(.L_1131 - .L_1130)
	.align		4
.L_1130:
        /*19d8*/ 	.word	index@(_Z25selective_scan_bwd_kernelI32Selective_Scan_bwd_kernel_traitsILi64ELi16ELb0ELb0ELb1ELb1ELb1EffEEv12SSMParamsBwd)
        /*19dc*/ 	.word	0x00000000


	//----- nvinfo : EIATTR_MIN_STACK_SIZE
	.align		4
.L_1131:
        /*19e0*/ 	.byte	0x04, 0x12
        /*19e2*/ 	.short	(.L_1133 - .L_1132)
	.align		4
.L_1132:
        /*19e4*/ 	.word	index@(_Z25selective_scan_bwd_kernelI32Selective_Scan_bwd_kernel_traitsILi64ELi16ELb0ELb1ELb0ELb0ELb0EffEEv12SSMParamsBwd)
        /*19e8*/ 	.word	0x00000000


	//----- nvinfo : EIATTR_MIN_STACK_SIZE
	.align		4
.L_1133:
        /*19ec*/ 	.byte	0x04, 0x12
        /*19ee*/ 	.short	(.L_1135 - .L_1134)
	.align		4
.L_1134:
        /*19f0*/ 	.word	index@(_Z25selective_scan_bwd_kernelI32Selective_Scan_bwd_kernel_traitsILi64ELi16ELb0ELb1ELb0ELb0ELb1EffEEv12SSMParamsBwd)
        /*19f4*/ 	.word	0x00000000


	//----- nvinfo : EIATTR_MIN_STACK_SIZE
	.align		4
.L_1135:
        /*19f8*/ 	.byte	0x04, 0x12
        /*19fa*/ 	.short	(.L_1137 - .L_1136)
	.align		4
.L_1136:
        /*19fc*/ 	.word	index@(_Z25selective_scan_bwd_kernelI32Selective_Scan_bwd_kernel_traitsILi64ELi16ELb0ELb1ELb0ELb1ELb0EffEEv12SSMParamsBwd)
        /*1a00*/ 	.word	0x00000000


	//----- nvinfo : EIATTR_MIN_STACK_SIZE
	.align		4
.L_1137:
        /*1a04*/ 	.byte	0x04, 0x12
        /*1a06*/ 	.short	(.L_1139 - .L_1138)
	.align		4
.L_1138:
        /*1a08*/ 	.word	index@(_Z25selective_scan_bwd_kernelI32Selective_Scan_bwd_kernel_traitsILi64ELi16ELb0ELb1ELb0ELb1ELb1EffEEv12SSMParamsBwd)
        /*1a0c*/ 	.word	0x00000000


	//----- nvinfo : EIATTR_MIN_STACK_SIZE
	.align		4
.L_1139:
        /*1a10*/ 	.byte	0x04, 0x12
        /*1a12*/ 	.short	(.L_1141 - .L_1140)
	.align		4
.L_1140:
        /*1a14*/ 	.word	index@(_Z25selective_scan_bwd_kernelI32Selective_Scan_bwd_kernel_traitsILi64ELi16ELb0ELb1ELb1ELb0ELb0EffEEv12SSMParamsBwd)
        /*1a18*/ 	.word	0x00000000


	//----- nvinfo : EIATTR_MIN_STACK_SIZE
	.align		4
.L_1141:
        /*1a1c*/ 	.byte	0x04, 0x12
        /*1a1e*/ 	.short	(.L_1143 - .L_1142)
	.align		4
.L_1142:
        /*1a20*/ 	.word	index@(_Z25selective_scan_bwd_kernelI32Selective_Scan_bwd_kernel_traitsILi64ELi16ELb0ELb1ELb1ELb0ELb1EffEEv12SSMParamsBwd)
        /*1a24*/ 	.word	0x00000000


	//----- nvinfo : EIATTR_MIN_STACK_SIZE
	.align		4
.L_1143:
        /*1a28*/ 	.byte	0x04, 0x12
        /*1a2a*/ 	.short	(.L_1145 - .L_1144)
	.align		4
.L_1144:
        /*1a2c*/ 	.word	index@(_Z25selective_scan_bwd_kernelI32Selective_Scan_bwd_kernel_traitsILi64ELi16ELb0ELb1ELb1ELb1ELb0EffEEv12SSMParamsBwd)
        /*1a30*/ 	.word	0x00000000


	//----- nvinfo : EIATTR_MIN_STACK_SIZE
	.align		4
.L_1145:
        /*1a34*/ 	.byte	0x04, 0x12
        /*1a36*/ 	.short	(.L_1147 - .L_1146)
	.align		4
.L_1146:
        /*1a38*/ 	.word	index@(_Z25selective_scan_bwd_kernelI32Selective_Scan_bwd_kernel_traitsILi64ELi16ELb0ELb1ELb1ELb1ELb1EffEEv12SSMParamsBwd)
        /*1a3c*/ 	.word	0x00000000


	//----- nvinfo : EIATTR_MIN_STACK_SIZE
	.align		4
.L_1147:
        /*1a40*/ 	.byte	0x04, 0x12
        /*1a42*/ 	.short	(.L_1149 - .L_1148)
	.align		4
.L_1148:
        /*1a44*/ 	.word	index@(_Z25selective_scan_bwd_kernelI32Selective_Scan_bwd_kernel_traitsILi64ELi16ELb1ELb0ELb0ELb0ELb0EffEEv12SSMParamsBwd)
        /*1a48*/ 	.word	0x00000000


	//----- nvinfo : EIATTR_MIN_STACK_SIZE
	.align		4
.L_1149:
        /*1a4c*/ 	.byte	0x04, 0x12
        /*1a4e*/ 	.short	(.L_1151 - .L_1150)
	.align		4
.L_1150:
        /*1a50*/ 	.word	index@(_Z25selective_scan_bwd_kernelI32Selective_Scan_bwd_kernel_traitsILi64ELi16ELb1ELb0ELb0ELb0ELb1EffEEv12SSMParamsBwd)
        /*1a54*/ 	.word	0x00000000


	//----- nvinfo : EIATTR_MIN_STACK_SIZE
	.align		4
.L_1151:
        /*1a58*/ 	.byte	0x04, 0x12
        /*1a5a*/ 	.short	(.L_1153 - .L_1152)
	.align		4
.L_1152:
        /*1a5c*/ 	.word	index@(_Z25selective_scan_bwd_kernelI32Selective_Scan_bwd_kernel_traitsILi64ELi16ELb1ELb0ELb0ELb1ELb0EffEEv12SSMParamsBwd)
        /*1a60*/ 	.word	0x00000000


	//----- nvinfo : EIATTR_MIN_STACK_SIZE
	.align		4
.L_1153:
        /*1a64*/ 	.byte	0x04, 0x12
        /*1a66*/ 	.short	(.L_1155 - .L_1154)
	.align		4
.L_1154:
        /*1a68*/ 	.word	index@(_Z25selective_scan_bwd_kernelI32Selective_Scan_bwd_kernel_traitsILi64ELi16ELb1ELb0ELb0ELb1ELb1EffEEv12SSMParamsBwd)
        /*1a6c*/ 	.word	0x00000000


	//----- nvinfo : EIATTR_MIN_STACK_SIZE
	.align		4
.L_1155:
        /*1a70*/ 	.byte	0x04, 0x12
        /*1a72*/ 	.short	(.L_1157 - .L_1156)
	.align		4
.L_1156:
        /*1a74*/ 	.word	index@(_Z25selective_scan_bwd_kernelI32Selective_Scan_bwd_kernel_traitsILi64ELi16ELb1ELb0ELb1ELb0ELb0EffEEv12SSMParamsBwd)
        /*1a78*/ 	.word	0x00000000


	//----- nvinfo : EIATTR_MIN_STACK_SIZE
	.align		4
.L_1157:
        /*1a7c*/ 	.byte	0x04, 0x12
        /*1a7e*/ 	.short	(.L_1159 - .L_1158)
	.align		4
.L_1158:
        /*1a80*/ 	.word	index@(_Z25selective_scan_bwd_kernelI32Selective_Scan_bwd_kernel_traitsILi64ELi16ELb1ELb0ELb1ELb0ELb1EffEEv12SSMParamsBwd)
        /*1a84*/ 	.word	0x00000000


	//----- nvinfo : EIATTR_MIN_STACK_SIZE
	.align		4
.L_1159:
        /*1a88*/ 	.byte	0x04, 0x12
        /*1a8a*/ 	.short	(.L_1161 - .L_1160)
	.align		4
.L_1160:
        /*1a8c*/ 	.word	index@(_Z25selective_scan_bwd_kernelI32Selective_Scan_bwd_kernel_traitsILi64ELi16ELb1ELb0ELb1ELb1ELb0EffEEv12SSMParamsBwd)
        /*1a90*/ 	.word	0x00000000


	//----- nvinfo : EIATTR_MIN_STACK_SIZE
	.align		4
.L_1161:
        /*1a94*/ 	.byte	0x04, 0x12
        /*1a96*/ 	.short	(.L_1163 - .L_1162)
	.align		4
.L_1162:
        /*1a98*/ 	.word	index@(_Z25selective_scan_bwd_kernelI32Selective_Scan_bwd_kernel_traitsILi64ELi16ELb1ELb0ELb1ELb1ELb1EffEEv12SSMParamsBwd)
        /*1a9c*/ 	.word	0x00000000


	//----- nvinfo : EIATTR_MIN_STACK_SIZE
	.align		4
.L_1163:
        /*1aa0*/ 	.byte	0x04, 0x12
        /*1aa2*/ 	.short	(.L_1165 - .L_1164)
	.align		4
.L_1164:
        /*1aa4*/ 	.word	index@(_Z25selective_scan_bwd_kernelI32Selective_Scan_bwd_kernel_traitsILi64ELi16ELb1ELb1ELb0ELb0ELb0EffEEv12SSMParamsBwd)
        /*1aa8*/ 	.word	0x00000000


	//----- nvinfo : EIATTR_MIN_STACK_SIZE
	.align		4
.L_1165:
        /*1aac*/ 	.byte	0x04, 0x12
        /*1aae*/ 	.short	(.L_1167 - .L_1166)
	.align		4
.L_1166:
        /*1ab0*/ 	.word	index@(_Z25selective_scan_bwd_kernelI32Selective_Scan_bwd_kernel_traitsILi64ELi16ELb1ELb1ELb0ELb0ELb1EffEEv12SSMParamsBwd)
        /*1ab4*/ 	.word	0x00000000


	//----- nvinfo : EIATTR_MIN_STACK_SIZE
	.align		4
.L_1167:
        /*1ab8*/ 	.byte	0x04, 0x12
        /*1aba*/ 	.short	(.L_1169 - .L_1168)
	.align		4
.L_1168:
        /*1abc*/ 	.word	index@(_Z25selective_scan_bwd_kernelI32Selective_Scan_bwd_kernel_traitsILi64ELi16ELb1ELb1ELb0ELb1ELb0EffEEv12SSMParamsBwd)
        /*1ac0*/ 	.word	0x00000000


	//----- nvinfo : EIATTR_MIN_STACK_SIZE
	.align		4
.L_1169:
        /*1ac4*/ 	.byte	0x04, 0x12
        /*1ac6*/ 	.short	(.L_1171 - .L_1170)
	.align		4
.L_1170:
        /*1ac8*/ 	.word	index@(_Z25selective_scan_bwd_kernelI32Selective_Scan_bwd_kernel_traitsILi64ELi16ELb1ELb1ELb0ELb1ELb1EffEEv12SSMParamsBwd)
        /*1acc*/ 	.word	0x00000000


	//----- nvinfo : EIATTR_MIN_STACK_SIZE
	.align		4
.L_1171:
        /*1ad0*/ 	.byte	0x04, 0x12
        /*1ad2*/ 	.short	(.L_1173 - .L_1172)
	.align		4
.L_1172:
        /*1ad4*/ 	.word	index@(_Z25selective_scan_bwd_kernelI32Selective_Scan_bwd_kernel_traitsILi64ELi16ELb1ELb1ELb1ELb0ELb0EffEEv12SSMParamsBwd)
        /*1ad8*/ 	.word	0x00000000


	//----- nvinfo : EIATTR_MIN_STACK_SIZE
	.align		4
.L_1173:
        /*1adc*/ 	.byte	0x04, 0x12
        /*1ade*/ 	.short	(.L_1175 - .L_1174)
	.align		4
.L_1174:
        /*1ae0*/ 	.word	index@(_Z25selective_scan_bwd_kernelI32Selective_Scan_bwd_kernel_traitsILi64ELi16ELb1ELb1ELb1ELb0ELb1EffEEv12SSMParamsBwd)
        /*1ae4*/ 	.word	0x00000000


	//----- nvinfo : EIATTR_MIN_STACK_SIZE
	.align		4
.L_1175:
        /*1ae8*/ 	.byte	0x04, 0x12
        /*1aea*/ 	.short	(.L_1177 - .L_1176)
	.align		4
.L_1176:
        /*1aec*/ 	.word	index@(_Z25selective_scan_bwd_kernelI32Selective_Scan_bwd_kernel_traitsILi64ELi16ELb1ELb1ELb1ELb1ELb0EffEEv12SSMParamsBwd)
        /*1af0*/ 	.word	0x00000000


	//----- nvinfo : EIATTR_MIN_STACK_SIZE
	.align		4
.L_1177:
        /*1af4*/ 	.byte	0x04, 0x12
        /*1af6*/ 	.short	(.L_1179 - .L_1178)
	.align		4
.L_1178:
        /*1af8*/ 	.word	index@(_Z25selective_scan_bwd_kernelI32Selective_Scan_bwd_kernel_traitsILi64ELi16ELb1ELb1ELb1ELb1ELb1EffEEv12SSMParamsBwd)
        /*1afc*/ 	.word	0x00000000


	//----- nvinfo : EIATTR_MIN_STACK_SIZE
	.align		4
.L_1179:
        /*1b00*/ 	.byte	0x04, 0x12
        /*1b02*/ 	.short	(.L_1181 - .L_1180)
	.align		4
.L_1180:
        /*1b04*/ 	.word	index@(_Z25selective_scan_bwd_kernelI32Selective_Scan_bwd_kernel_traitsILi32ELi16ELb0ELb0ELb0ELb0ELb0EffEEv12SSMParamsBwd)
        /*1b08*/ 	.word	0x00000000


	//----- nvinfo : EIATTR_MIN_STACK_SIZE
	.align		4
.L_1181:
        /*1b0c*/ 	.byte	0x04, 0x12
        /*1b0e*/ 	.short	(.L_1183 - .L_1182)
	.align		4
.L_1182:
        /*1b10*/ 	.word	index@(_Z25selective_scan_bwd_kernelI32Selective_Scan_bwd_kernel_traitsILi32ELi16ELb0ELb0ELb0ELb0ELb1EffEEv12SSMParamsBwd)
        /*1b14*/ 	.word	0x00000000


	//----- nvinfo : EIATTR_MIN_STACK_SIZE
	.align		4
.L_1183:
        /*1b18*/ 	.byte	0x04, 0x12
        /*1b1a*/ 	.short	(.L_1185 - .L_1184)
	.align		4
.L_1184:
        /*1b1c*/ 	.word	index@(_Z25selective_scan_bwd_kernelI32Selective_Scan_bwd_kernel_traitsILi32ELi16ELb0ELb0ELb0ELb1ELb0EffEEv12SSMParamsBwd)
        /*1b20*/ 	.word	0x00000000


	//----- nvinfo : EIATTR_MIN_STACK_SIZE
	.align		4
.L_1185:
        /*1b24*/ 	.byte	0x04, 0x12
        /*1b26*/ 	.short	(.L_1187 - .L_1186)
	.align		4
.L_1186:
        /*1b28*/ 	.word	index@(_Z25selective_scan_bwd_kernelI32Selective_Scan_bwd_kernel_traitsILi32ELi16ELb0ELb0ELb0ELb1ELb1EffEEv12SSMParamsBwd)
        /*1b2c*/ 	.word	0x00000000


	//----- nvinfo : EIATTR_MIN_STACK_SIZE
	.align		4
.L_1187:
        /*1b30*/ 	.byte	0x04, 0x12
        /*1b32*/ 	.short	(.L_1189 - .L_1188)
	.align		4
.L_1188:
        /*1b34*/ 	.word	index@(_Z25selective_scan_bwd_kernelI32Selective_Scan_bwd_kernel_traitsILi32ELi16ELb0ELb0ELb1ELb0ELb0EffEEv12SSMParamsBwd)
        /*1b38*/ 	.word	0x00000000


	//----- nvinfo : EIATTR_MIN_STACK_SIZE
	.align		4
.L_1189:
        /*1b3c*/ 	.byte	0x04, 0x12
        /*1b3e*/ 	.short	(.L_1191 - .L_1190)
	.align		4
.L_1190:
        /*1b40*/ 	.word	index@(_Z25selective_scan_bwd_kernelI32Selective_Scan_bwd_kernel_traitsILi32ELi16ELb0ELb0ELb1ELb0ELb1EffEEv12SSMParamsBwd)
        /*1b44*/ 	.word	0x00000000


	//----- nvinfo : EIATTR_MIN_STACK_SIZE
	.align		4
.L_1191:
        /*1b48*/ 	.byte	0x04, 0x12
        /*1b4a*/ 	.short	(.L_1193 - .L_1192)
	.align		4
.L_1192:
        /*1b4c*/ 	.word	index@(_Z25selective_scan_bwd_kernelI32Selective_Scan_bwd_kernel_traitsILi32ELi16ELb0ELb0ELb1ELb1ELb0EffEEv12SSMParamsBwd)
        /*1b50*/ 	.word	0x00000000


	//----- nvinfo : EIATTR_MIN_STACK_SIZE
	.align		4
.L_1193:
        /*1b54*/ 	.byte	0x04, 0x12
        /*1b56*/ 	.short	(.L_1195 - .L_1194)
	.align		4
.L_1194:
        /*1b58*/ 	.word	index@(_Z25selective_scan_bwd_kernelI32Selective_Scan_bwd_kernel_traitsILi32ELi16ELb0ELb0ELb1ELb1ELb1EffEEv12SSMParamsBwd)
        /*1b5c*/ 	.word	0x00000000


	//----- nvinfo : EIATTR_MIN_STACK_SIZE
	.align		4
.L_1195:
        /*1b60*/ 	.byte	0x04, 0x12
        /*1b62*/ 	.short	(.L_1197 - .L_1196)
	.align		4
.L_1196:
        /*1b64*/ 	.word	index@(_Z25selective_scan_bwd_kernelI32Selective_Scan_bwd_kernel_traitsILi32ELi16ELb0ELb1ELb0ELb0ELb0EffEEv12SSMParamsBwd)
        /*1b68*/ 	.word	0x00000000


	//----- nvinfo : EIATTR_MIN_STACK_SIZE
	.align		4
.L_1197:
        /*1b6c*/ 	.byte	0x04, 0x12
        /*1b6e*/ 	.short	(.L_1199 - .L_1198)
	.align		4
.L_1198:
        /*1b70*/ 	.word	index@(_Z25selective_scan_bwd_kernelI32Selective_Scan_bwd_kernel_traitsILi32ELi16ELb0ELb1ELb0ELb0ELb1EffEEv12SSMParamsBwd)
        /*1b74*/ 	.word	0x00000000


	//----- nvinfo : EIATTR_MIN_STACK_SIZE
	.align		4
.L_1199:
        /*1b78*/ 	.byte	0x04, 0x12
        /*1b7a*/ 	.short	(.L_1201 - .L_1200)
	.align		4
.L_1200:
        /*1b7c*/ 	.word	index@(_Z25selective_scan_bwd_kernelI32Selective_Scan_bwd_kernel_traitsILi32ELi16ELb0ELb1ELb0ELb1ELb0EffEEv12SSMParamsBwd)
        /*1b80*/ 	.word	0x00000000


	//----- nvinfo : EIATTR_MIN_STACK_SIZE
	.align		4
.L_1201:
        /*1b84*/ 	.byte	0x04, 0x12
        /*1b86*/ 	.short	(.L_1203 - .L_1202)
	.align		4
.L_1202:
        /*1b88*/ 	.word	index@(_Z25selective_scan_bwd_kernelI32Selective_Scan_bwd_kernel_traitsILi32ELi16ELb0ELb1ELb0ELb1ELb1EffEEv12SSMParamsBwd)
        /*1b8c*/ 	.word	0x00000000


	//----- nvinfo : EIATTR_MIN_STACK_SIZE
	.align		4
.L_1203:
        /*1b90*/ 	.byte	0x04, 0x12
        /*1b92*/ 	.short	(.L_1205 - .L_1204)
	.align		4
.L_1204:
        /*1b94*/ 	.word	index@(_Z25selective_scan_bwd_kernelI32Selective_Scan_bwd_kernel_traitsILi32ELi16ELb0ELb1ELb1ELb0ELb0EffEEv12SSMParamsBwd)
        /*1b98*/ 	.word	0x00000000


	//----- nvinfo : EIATTR_MIN_STACK_SIZE
	.align		4
.L_1205:
        /*1b9c*/ 	.byte	0x04, 0x12
        /*1b9e*/ 	.short	(.L_1207 - .L_1206)
	.align		4
.L_1206:
        /*1ba0*/ 	.word	index@(_Z25selective_scan_bwd_kernelI32Selective_Scan_bwd_kernel_traitsILi32ELi16ELb0ELb1ELb1ELb0ELb1EffEEv12SSMParamsBwd)
        /*1ba4*/ 	.word	0x00000000


	//----- nvinfo : EIATTR_MIN_STACK_SIZE
	.align		4
.L_1207:
        /*1ba8*/ 	.byte	0x04, 0x12
        /*1baa*/ 	.short	(.L_1209 - .L_1208)
	.align		4
.L_1208:
        /*1bac*/ 	.word	index@(_Z25selective_scan_bwd_kernelI32Selective_Scan_bwd_kernel_traitsILi32ELi16ELb0ELb1ELb1ELb1ELb0EffEEv12SSMParamsBwd)
        /*1bb0*/ 	.word	0x00000000


	//----- nvinfo : EIATTR_MIN_STACK_SIZE
	.align		4
.L_1209:
        /*1bb4*/ 	.byte	0x04, 0x12
        /*1bb6*/ 	.short	(.L_1211 - .L_1210)
	.align		4
.L_1210:
        /*1bb8*/ 	.word	index@(_Z25selective_scan_bwd_kernelI32Selective_Scan_bwd_kernel_traitsILi32ELi16ELb0ELb1ELb1ELb1ELb1EffEEv12SSMParamsBwd)
        /*1bbc*/ 	.word	0x00000000


	//----- nvinfo : EIATTR_MIN_STACK_SIZE
	.align		4
.L_1211:
        /*1bc0*/ 	.byte	0x04, 0x12
        /*1bc2*/ 	.short	(.L_1213 - .L_1212)
	.align		4
.L_1212:
        /*1bc4*/ 	.word	index@(_Z25selective_scan_bwd_kernelI32Selective_Scan_bwd_kernel_traitsILi32ELi16ELb1ELb0ELb0ELb0ELb0EffEEv12SSMParamsBwd)
        /*1bc8*/ 	.word	0x00000000


	//----- nvinfo : EIATTR_MIN_STACK_SIZE
	.align		4
.L_1213:
        /*1bcc*/ 	.byte	0x04, 0x12
        /*1bce*/ 	.short	(.L_1215 - .L_1214)
	.align		4
.L_1214:
        /*1bd0*/ 	.word	index@(_Z25selective_scan_bwd_kernelI32Selective_Scan_bwd_kernel_traitsILi32ELi16ELb1ELb0ELb0ELb0ELb1EffEEv12SSMParamsBwd)
        /*1bd4*/ 	.word	0x00000000


	//----- nvinfo : EIATTR_MIN_STACK_SIZE
	.align		4
.L_1215:
        /*1bd8*/ 	.byte	0x04, 0x12
        /*1bda*/ 	.short	(.L_1217 - .L_1216)
	.align		4
.L_1216:
        /*1bdc*/ 	.word	index@(_Z25selective_scan_bwd_kernelI32Selective_Scan_bwd_kernel_traitsILi32ELi16ELb1ELb0ELb0ELb1ELb0EffEEv12SSMParamsBwd)
        /*1be0*/ 	.word	0x00000000


	//----- nvinfo : EIATTR_MIN_STACK_SIZE
	.align		4
.L_1217:
        /*1be4*/ 	.byte	0x04, 0x12
        /*1be6*/ 	.short	(.L_1219 - .L_1218)
	.align		4
.L_1218:
        /*1be8*/ 	.word	index@(_Z25selective_scan_bwd_kernelI32Selective_Scan_bwd_kernel_traitsILi32ELi16ELb1ELb0ELb0ELb1ELb1EffEEv12SSMParamsBwd)
        /*1bec*/ 	.word	0x00000000


	//----- nvinfo : EIATTR_MIN_STACK_SIZE
	.align		4
.L_1219:
        /*1bf0*/ 	.byte	0x04, 0x12
        /*1bf2*/ 	.short	(.L_1221 - .L_1220)
	.align		4
.L_1220:
        /*1bf4*/ 	.word	index@(_Z25selective_scan_bwd_kernelI32Selective_Scan_bwd_kernel_traitsILi32ELi16ELb1ELb0ELb1ELb0ELb0EffEEv12SSMParamsBwd)
        /*1bf8*/ 	.word	0x00000000


	//----- nvinfo : EIATTR_MIN_STACK_SIZE
	.align		4
.L_1221:
        /*1bfc*/ 	.byte	0x04, 0x12
        /*1bfe*/ 	.short	(.L_1223 - .L_1222)
	.align		4
.L_1222:
        /*1c00*/ 	.word	index@(_Z25selective_scan_bwd_kernelI32Selective_Scan_bwd_kernel_traitsILi32ELi16ELb1ELb0ELb1ELb0ELb1EffEEv12SSMParamsBwd)
        /*1c04*/ 	.word	0x00000000


	//----- nvinfo : EIATTR_MIN_STACK_SIZE
	.align		4
.L_1223:
        /*1c08*/ 	.byte	0x04, 0x12
        /*1c0a*/ 	.short	(.L_1225 - .L_1224)
	.align		4
.L_1224:
        /*1c0c*/ 	.word	index@(_Z25selective_scan_bwd_kernelI32Selective_Scan_bwd_kernel_traitsILi32ELi16ELb1ELb0ELb1ELb1ELb0EffEEv12SSMParamsBwd)
        /*1c10*/ 	.word	0x00000000


	//----- nvinfo : EIATTR_MIN_STACK_SIZE
	.align		4
.L_1225:
        /*1c14*/ 	.byte	0x04, 0x12
        /*1c16*/ 	.short	(.L_1227 - .L_1226)
	.align		4
.L_1226:
        /*1c18*/ 	.word	index@(_Z25selective_scan_bwd_kernelI32Selective_Scan_bwd_kernel_traitsILi32ELi16ELb1ELb0ELb1ELb1ELb1EffEEv12SSMParamsBwd)
        /*1c1c*/ 	.word	0x00000000


	//----- nvinfo : EIATTR_MIN_STACK_SIZE
	.align		4
.L_1227:
        /*1c20*/ 	.byte	0x04, 0x12
        /*1c22*/ 	.short	(.L_1229 - .L_1228)
	.align		4
.L_1228:
        /*1c24*/ 	.word	index@(_Z25selective_scan_bwd_kernelI32Selective_Scan_bwd_kernel_traitsILi32ELi16ELb1ELb1ELb0ELb0ELb0EffEEv12SSMParamsBwd)
        /*1c28*/ 	.word	0x00000000


	//----- nvinfo : EIATTR_MIN_STACK_SIZE
	.align		4
.L_1229:
        /*1c2c*/ 	.byte	0x04, 0x12
        /*1c2e*/ 	.short	(.L_1231 - .L_1230)
	.align		4
.L_1230:
        /*1c30*/ 	.word	index@(_Z25selective_scan_bwd_kernelI32Selective_Scan_bwd_kernel_traitsILi32ELi16ELb1ELb1ELb0ELb0ELb1EffEEv12SSMParamsBwd)
        /*1c34*/ 	.word	0x00000000


	//----- nvinfo : EIATTR_MIN_STACK_SIZE
	.align		4
.L_1231:
        /*1c38*/ 	.byte	0x04, 0x12
        /*1c3a*/ 	.short	(.L_1233 - .L_1232)
	.align		4
.L_1232:
        /*1c3c*/ 	.word	index@(_Z25selective_scan_bwd_kernelI32Selective_Scan_bwd_kernel_traitsILi32ELi16ELb1ELb1ELb0ELb1ELb0EffEEv12SSMParamsBwd)
        /*1c40*/ 	.word	0x00000000


	//----- nvinfo : EIATTR_MIN_STACK_SIZE
	.align		4
.L_1233:
        /*1c44*/ 	.byte	0x04, 0x12
        /*1c46*/ 	.short	(.L_1235 - .L_1234)
	.align		4
.L_1234:
        /*1c48*/ 	.word	index@(_Z25selective_scan_bwd_kernelI32Selective_Scan_bwd_kernel_traitsILi32ELi16ELb1ELb1ELb0ELb1ELb1EffEEv12SSMParamsBwd)
        /*1c4c*/ 	.word	0x00000000


	//----- nvinfo : EIATTR_MIN_STACK_SIZE
	.align		4
.L_1235:
        /*1c50*/ 	.byte	0x04, 0x12
        /*1c52*/ 	.short	(.L_1237 - .L_1236)
	.align		4
.L_1236:
        /*1c54*/ 	.word	index@(_Z25selective_scan_bwd_kernelI32Selective_Scan_bwd_kernel_traitsILi32ELi16ELb1ELb1ELb1ELb0ELb0EffEEv12SSMParamsBwd)
        /*1c58*/ 	.word	0x00000000


	//----- nvinfo : EIATTR_MIN_STACK_SIZE
	.align		4
.L_1237:
        /*1c5c*/ 	.byte	0x04, 0x12
        /*1c5e*/ 	.short	(.L_1239 - .L_1238)
	.align		4
.L_1238:
        /*1c60*/ 	.word	index@(_Z25selective_scan_bwd_kernelI32Selective_Scan_bwd_kernel_traitsILi32ELi16ELb1ELb1ELb1ELb0ELb1EffEEv12SSMParamsBwd)
        /*1c64*/ 	.word	0x00000000


	//----- nvinfo : EIATTR_MIN_STACK_SIZE
	.align		4
.L_1239:
        /*1c68*/ 	.byte	0x04, 0x12
        /*1c6a*/ 	.short	(.L_1241 - .L_1240)
	.align		4
.L_1240:
        /*1c6c*/ 	.word	index@(_Z25selective_scan_bwd_kernelI32Selective_Scan_bwd_kernel_traitsILi32ELi16ELb1ELb1ELb1ELb1ELb0EffEEv12SSMParamsBwd)
        /*1c70*/ 	.word	0x00000000


	//----- nvinfo : EIATTR_MIN_STACK_SIZE
	.align		4
.L_1241:
        /*1c74*/ 	.byte	0x04, 0x12
        /*1c76*/ 	.short	(.L_1243 - .L_1242)
	.align		4
.L_1242:
        /*1c78*/ 	.word	index@(_Z25selective_scan_bwd_kernelI32Selective_Scan_bwd_kernel_traitsILi32ELi16ELb1ELb1ELb1ELb1ELb1EffEEv12SSMParamsBwd)
        /*1c7c*/ 	.word	0x00000000


	//----- nvinfo : EIATTR_MIN_STACK_SIZE
	.align		4
.L_1243:
        /*1c80*/ 	.byte	0x04, 0x12
        /*1c82*/ 	.short	(.L_1245 - .L_1244)
	.align		4
.L_1244:
        /*1c84*/ 	.word	index@(_Z25selective_scan_bwd_kernelI32Selective_Scan_bwd_kernel_traitsILi32ELi8ELb0ELb0ELb0ELb0ELb0EffEEv12SSMParamsBwd)
        /*1c88*/ 	.word	0x00000000


	//----- nvinfo : EIATTR_MIN_STACK_SIZE
	.align		4
.L_1245:
        /*1c8c*/ 	.byte	0x04, 0x12
        /*1c8e*/ 	.short	(.L_1247 - .L_1246)
	.align		4
.L_1246:
        /*1c90*/ 	.word	index@(_Z25selective_scan_bwd_kernelI32Selective_Scan_bwd_kernel_traitsILi32ELi8ELb0ELb0ELb0ELb0ELb1EffEEv12SSMParamsBwd)
        /*1c94*/ 	.word	0x00000000


	//----- nvinfo : EIATTR_MIN_STACK_SIZE
	.align		4
.L_1247:
        /*1c98*/ 	.byte	0x04, 0x12
        /*1c9a*/ 	.short	(.L_1249 - .L_1248)
	.align		4
.L_1248:
        /*1c9c*/ 	.word	index@(_Z25selective_scan_bwd_kernelI32Selective_Scan_bwd_kernel_traitsILi32ELi8ELb0ELb0ELb0ELb1ELb0EffEEv12SSMParamsBwd)
        /*1ca0*/ 	.word	0x00000000


	//----- nvinfo : EIATTR_MIN_STACK_SIZE
	.align		4
.L_1249:
        /*1ca4*/ 	.byte	0x04, 0x12
        /*1ca6*/ 	.short	(.L_1251 - .L_1250)
	.align		4
.L_1250:
        /*1ca8*/ 	.word	index@(_Z25selective_scan_bwd_kernelI32Selective_Scan_bwd_kernel_traitsILi32ELi8ELb0ELb0ELb0ELb1ELb1EffEEv12SSMParamsBwd)
        /*1cac*/ 	.word	0x00000000


	//----- nvinfo : EIATTR_MIN_STACK_SIZE
	.align		4
.L_1251:
        /*1cb0*/ 	.byte	0x04, 0x12
        /*1cb2*/ 	.short	(.L_1253 - .L_1252)
	.align		4
.L_1252:
        /*1cb4*/ 	.word	index@(_Z25selective_scan_bwd_kernelI32Selective_Scan_bwd_kernel_traitsILi32ELi8ELb0ELb0ELb1ELb0ELb0EffEEv12SSMParamsBwd)
        /*1cb8*/ 	.word	0x00000000


	//----- nvinfo : EIATTR_MIN_STACK_SIZE
	.align		4
.L_1253:
        /*1cbc*/ 	.byte	0x04, 0x12
        /*1cbe*/ 	.short	(.L_1255 - .L_1254)
	.align		4
.L_1254:
        /*1cc0*/ 	.word	index@(_Z25selective_scan_bwd_kernelI32Selective_Scan_bwd_kernel_traitsILi32ELi8ELb0ELb0ELb1ELb0ELb1EffEEv12SSMParamsBwd)
        /*1cc4*/ 	.word	0x00000000


	//----- nvinfo : EIATTR_MIN_STACK_SIZE
	.align		4
.L_1255:
        /*1cc8*/ 	.byte	0x04, 0x12
        /*1cca*/ 	.short	(.L_1257 - .L_1256)
	.align		4
.L_1256:
        /*1ccc*/ 	.word	index@(_Z25selective_scan_bwd_kernelI32Selective_Scan_bwd_kernel_traitsILi32ELi8ELb0ELb0ELb1ELb1ELb0EffEEv12SSMParamsBwd)
        /*1cd0*/ 	.word	0x00000000


	//----- nvinfo : EIATTR_MIN_STACK_SIZE
	.align		4
.L_1257:
        /*1cd4*/ 	.byte	0x04, 0x12
        /*1cd6*/ 	.short	(.L_1259 - .L_1258)
	.align		4
.L_1258:
        /*1cd8*/ 	.word	index@(_Z25selective_scan_bwd_kernelI32Selective_Scan_bwd_kernel_traitsILi32ELi8ELb0ELb0ELb1ELb1ELb1EffEEv12SSMParamsBwd)
        /*1cdc*/ 	.word	0x00000000


	//----- nvinfo : EIATTR_MIN_STACK_SIZE
	.align		4
.L_1259:
        /*1ce0*/ 	.byte	0x04, 0x12
        /*1ce2*/ 	.short	(.L_1261 - .L_1260)
	.align		4
.L_1260:
        /*1ce4*/ 	.word	index@(_Z25selective_scan_bwd_kernelI32Selective_Scan_bwd_kernel_traitsILi32ELi8ELb0ELb1ELb0ELb0ELb0EffEEv12SSMParamsBwd)
        /*1ce8*/ 	.word	0x00000000


	//----- nvinfo : EIATTR_MIN_STACK_SIZE
	.align		4
.L_1261:
        /*1cec*/ 	.byte	0x04, 0x12
        /*1cee*/ 	.short	(.L_1263 - .L_1262)
	.align		4
.L_1262:
        /*1cf0*/ 	.word	index@(_Z25selective_scan_bwd_kernelI32Selective_Scan_bwd_kernel_traitsILi32ELi8ELb0ELb1ELb0ELb0ELb1EffEEv12SSMParamsBwd)
        /*1cf4*/ 	.word	0x00000000


	//----- nvinfo : EIATTR_MIN_STACK_SIZE
	.align		4
.L_1263:
        /*1cf8*/ 	.byte	0x04, 0x12
        /*1cfa*/ 	.short	(.L_1265 - .L_1264)
	.align		4
.L_1264:
        /*1cfc*/ 	.word	index@(_Z25selective_scan_bwd_kernelI32Selective_Scan_bwd_kernel_traitsILi32ELi8ELb0ELb1ELb0ELb1ELb0EffEEv12SSMParamsBwd)
        /*1d00*/ 	.word	0x00000000


	//----- nvinfo : EIATTR_MIN_STACK_SIZE
	.align		4
.L_1265:
        /*1d04*/ 	.byte	0x04, 0x12
        /*1d06*/ 	.short	(.L_1267 - .L_1266)
	.align		4
.L_1266:
        /*1d08*/ 	.word	index@(_Z25selective_scan_bwd_kernelI32Selective_Scan_bwd_kernel_traitsILi32ELi8ELb0ELb1ELb0ELb1ELb1EffEEv12SSMParamsBwd)
        /*1d0c*/ 	.word	0x00000000


	//----- nvinfo : EIATTR_MIN_STACK_SIZE
	.align		4
.L_1267:
        /*1d10*/ 	.byte	0x04, 0x12
        /*1d12*/ 	.short	(.L_1269 - .L_1268)
	.align		4
.L_1268:
        /*1d14*/ 	.word	index@(_Z25selective_scan_bwd_kernelI32Selective_Scan_bwd_kernel_traitsILi32ELi8ELb0ELb1ELb1ELb0ELb0EffEEv12SSMParamsBwd)
        /*1d18*/ 	.word	0x00000000


	//----- nvinfo : EIATTR_MIN_STACK_SIZE
	.align		4
.L_1269:
        /*1d1c*/ 	.byte	0x04, 0x12
        /*1d1e*/ 	.short	(.L_1271 - .L_1270)
	.align		4
.L_1270:
        /*1d20*/ 	.word	index@(_Z25selective_scan_bwd_kernelI32Selective_Scan_bwd_kernel_traitsILi32ELi8ELb0ELb1ELb1ELb0ELb1EffEEv12SSMParamsBwd)
        /*1d24*/ 	.word	0x00000000


	//----- nvinfo : EIATTR_MIN_STACK_SIZE
	.align		4
.L_1271:
        /*1d28*/ 	.byte	0x04, 0x12
        /*1d2a*/ 	.short	(.L_1273 - .L_1272)
	.align		4
.L_1272:
        /*1d2c*/ 	.word	index@(_Z25selective_scan_bwd_kernelI32Selective_Scan_bwd_kernel_traitsILi32ELi8ELb0ELb1ELb1ELb1ELb0EffEEv12SSMParamsBwd)
        /*1d30*/ 	.word	0x00000000


	//----- nvinfo : EIATTR_MIN_STACK_SIZE
	.align		4
.L_1273:
        /*1d34*/ 	.byte	0x04, 0x12
        /*1d36*/ 	.short	(.L_1275 - .L_1274)
	.align		4
.L_1274:
        /*1d38*/ 	.word	index@(_Z25selective_scan_bwd_kernelI32Selective_Scan_bwd_kernel_traitsILi32ELi8ELb0ELb1ELb1ELb1ELb1EffEEv12SSMParamsBwd)
        /*1d3c*/ 	.word	0x00000000


	//----- nvinfo : EIATTR_MIN_STACK_SIZE
	.align		4
.L_1275:
        /*1d40*/ 	.byte	0x04, 0x12
        /*1d42*/ 	.short	(.L_1277 - .L_1276)
	.align		4
.L_1276:
        /*1d44*/ 	.word	index@(_Z25selective_scan_bwd_kernelI32Selective_Scan_bwd_kernel_traitsILi32ELi8ELb1ELb0ELb0ELb0ELb0EffEEv12SSMParamsBwd)
        /*1d48*/ 	.word	0x00000000


	//----- nvinfo : EIATTR_MIN_STACK_SIZE
	.align		4
.L_1277:
        /*1d4c*/ 	.byte	0x04, 0x12
        /*1d4e*/ 	.short	(.L_1279 - .L_1278)
	.align		4
.L_1278:
        /*1d50*/ 	.word	index@(_Z25selective_scan_bwd_kernelI32Selective_Scan_bwd_kernel_traitsILi32ELi8ELb1ELb0ELb0ELb0ELb1EffEEv12SSMParamsBwd)
        /*1d54*/ 	.word	0x00000000


	//----- nvinfo : EIATTR_MIN_STACK_SIZE
	.align		4
.L_1279:
        /*1d58*/ 	.byte	0x04, 0x12
        /*1d5a*/ 	.short	(.L_1281 - .L_1280)
	.align		4
.L_1280:
        /*1d5c*/ 	.word	index@(_Z25selective_scan_bwd_kernelI32Selective_Scan_bwd_kernel_traitsILi32ELi8ELb1ELb0ELb0ELb1ELb0EffEEv12SSMParamsBwd)
        /*1d60*/ 	.word	0x00000000


	//----- nvinfo : EIATTR_MIN_STACK_SIZE
	.align		4
.L_1281:
        /*1d64*/ 	.byte	0x04, 0x12
        /*1d66*/ 	.short	(.L_1283 - .L_1282)
	.align		4
.L_1282:
        /*1d68*/ 	.word	index@(_Z25selective_scan_bwd_kernelI32Selective_Scan_bwd_kernel_traitsILi32ELi8ELb1ELb0ELb0ELb1ELb1EffEEv12SSMParamsBwd)
        /*1d6c*/ 	.word	0x00000000


	//----- nvinfo : EIATTR_MIN_STACK_SIZE
	.align		4
.L_1283:
        /*1d70*/ 	.byte	0x04, 0x12
        /*1d72*/ 	.short	(.L_1285 - .L_1284)
	.align		4
.L_1284:
        /*1d74*/ 	.word	index@(_Z25selective_scan_bwd_kernelI32Selective_Scan_bwd_kernel_traitsILi32ELi8ELb1ELb0ELb1ELb0ELb0EffEEv12SSMParamsBwd)
        /*1d78*/ 	.word	0x00000000


	//----- nvinfo : EIATTR_MIN_STACK_SIZE
	.align		4
.L_1285:
        /*1d7c*/ 	.byte	0x04, 0x12
        /*1d7e*/ 	.short	(.L_1287 - .L_1286)
	.align		4
.L_1286:
        /*1d80*/ 	.word	index@(_Z25selective_scan_bwd_kernelI32Selective_Scan_bwd_kernel_traitsILi32ELi8ELb1ELb0ELb1ELb0ELb1EffEEv12SSMParamsBwd)
        /*1d84*/ 	.word	0x00000000


	//----- nvinfo : EIATTR_MIN_STACK_SIZE
	.align		4
.L_1287:
        /*1d88*/ 	.byte	0x04, 0x12
        /*1d8a*/ 	.short	(.L_1289 - .L_1288)
	.align		4
.L_1288:
        /*1d8c*/ 	.word	index@(_Z25selective_scan_bwd_kernelI32Selective_Scan_bwd_kernel_traitsILi32ELi8ELb1ELb0ELb1ELb1ELb0EffEEv12SSMParamsBwd)
        /*1d90*/ 	.word	0x00000000


	//----- nvinfo : EIATTR_MIN_STACK_SIZE
	.align		4
.L_1289:
        /*1d94*/ 	.byte	0x04, 0x12
        /*1d96*/ 	.short	(.L_1291 - .L_1290)
	.align		4
.L_1290:
        /*1d98*/ 	.word	index@(_Z25selective_scan_bwd_kernelI32Selective_Scan_bwd_kernel_traitsILi32ELi8ELb1ELb0ELb1ELb1ELb1EffEEv12SSMParamsBwd)
        /*1d9c*/ 	.word	0x00000000


	//----- nvinfo : EIATTR_MIN_STACK_SIZE
	.align		4
.L_1291:
        /*1da0*/ 	.byte	0x04, 0x12
        /*1da2*/ 	.short	(.L_1293 - .L_1292)
	.align		4
.L_1292:
        /*1da4*/ 	.word	index@(_Z25selective_scan_bwd_kernelI32Selective_Scan_bwd_kernel_traitsILi32ELi8ELb1ELb1ELb0ELb0ELb0EffEEv12SSMParamsBwd)
        /*1da8*/ 	.word	0x00000000


	//----- nvinfo : EIATTR_MIN_STACK_SIZE
	.align		4
.L_1293:
        /*1dac*/ 	.byte	0x04, 0x12
        /*1dae*/ 	.short	(.L_1295 - .L_1294)
	.align		4
.L_1294:
        /*1db0*/ 	.word	index@(_Z25selective_scan_bwd_kernelI32Selective_Scan_bwd_kernel_traitsILi32ELi8ELb1ELb1ELb0ELb0ELb1EffEEv12SSMParamsBwd)
        /*1db4*/ 	.word	0x00000000


	//----- nvinfo : EIATTR_MIN_STACK_SIZE
	.align		4
.L_1295:
        /*1db8*/ 	.byte	0x04, 0x12
        /*1dba*/ 	.short	(.L_1297 - .L_1296)
	.align		4
.L_1296:
        /*1dbc*/ 	.word	index@(_Z25selective_scan_bwd_kernelI32Selective_Scan_bwd_kernel_traitsILi32ELi8ELb1ELb1ELb0ELb1ELb0EffEEv12SSMParamsBwd)
        /*1dc0*/ 	.word	0x00000000


	//----- nvinfo : EIATTR_MIN_STACK_SIZE
	.align		4
.L_1297:
        /*1dc4*/ 	.byte	0x04, 0x12
        /*1dc6*/ 	.short	(.L_1299 - .L_1298)
	.align		4
.L_1298:
        /*1dc8*/ 	.word	index@(_Z25selective_scan_bwd_kernelI32Selective_Scan_bwd_kernel_traitsILi32ELi8ELb1ELb1ELb0ELb1ELb1EffEEv12SSMParamsBwd)
        /*1dcc*/ 	.word	0x00000000


	//----- nvinfo : EIATTR_MIN_STACK_SIZE
	.align		4
.L_1299:
        /*1dd0*/ 	.byte	0x04, 0x12
        /*1dd2*/ 	.short	(.L_1301 - .L_1300)
	.align		4
.L_1300:
        /*1dd4*/ 	.word	index@(_Z25selective_scan_bwd_kernelI32Selective_Scan_bwd_kernel_traitsILi32ELi8ELb1ELb1ELb1ELb0ELb0EffEEv12SSMParamsBwd)
        /*1dd8*/ 	.word	0x00000000


	//----- nvinfo : EIATTR_MIN_STACK_SIZE
	.align		4
.L_1301:
        /*1ddc*/ 	.byte	0x04, 0x12
        /*1dde*/ 	.short	(.L_1303 - .L_1302)
	.align		4
.L_1302:
        /*1de0*/ 	.word	index@(_Z25selective_scan_bwd_kernelI32Selective_Scan_bwd_kernel_traitsILi32ELi8ELb1ELb1ELb1ELb0ELb1EffEEv12SSMParamsBwd)
        /*1de4*/ 	.word	0x00000000


	//----- nvinfo : EIATTR_MIN_STACK_SIZE
	.align		4
.L_1303:
        /*1de8*/ 	.byte	0x04, 0x12
        /*1dea*/ 	.short	(.L_1305 - .L_1304)
	.align		4
.L_1304:
        /*1dec*/ 	.word	index@(_Z25selective_scan_bwd_kernelI32Selective_Scan_bwd_kernel_traitsILi32ELi8ELb1ELb1ELb1ELb1ELb0EffEEv12SSMParamsBwd)
        /*1df0*/ 	.word	0x00000000


	//----- nvinfo : EIATTR_MIN_STACK_SIZE
	.align		4
.L_1305:
        /*1df4*/ 	.byte	0x04, 0x12
        /*1df6*/ 	.short	(.L_1307 - .L_1306)
	.align		4
.L_1306:
        /*1df8*/ 	.word	index@(_Z25selective_scan_bwd_kernelI32Selective_Scan_bwd_kernel_traitsILi32ELi8ELb1ELb1ELb1ELb1ELb1EffEEv12SSMParamsBwd)
        /*1dfc*/ 	.word	0x00000000


	//----- nvinfo : EIATTR_MIN_STACK_SIZE
	.align		4
.L_1307:
        /*1e00*/ 	.byte	0x04, 0x12
        /*1e02*/ 	.short	(.L_1309 - .L_1308)
	.align		4
.L_1308:
        /*1e04*/ 	.word	index@(_Z25selective_scan_bwd_kernelI32Selective_Scan_bwd_kernel_traitsILi32ELi4ELb0ELb0ELb0ELb0ELb0EffEEv12SSMParamsBwd)
        /*1e08*/ 	.word	0x00000000


	//----- nvinfo : EIATTR_MIN_STACK_SIZE
	.align		4
.L_1309:
        /*1e0c*/ 	.byte	0x04, 0x12
        /*1e0e*/ 	.short	(.L_1311 - .L_1310)
	.align		4
.L_1310:
        /*1e10*/ 	.word	index@(_Z25selective_scan_bwd_kernelI32Selective_Scan_bwd_kernel_traitsILi32ELi4ELb0ELb0ELb0ELb0ELb1EffEEv12SSMParamsBwd)
        /*1e14*/ 	.word	0x00000000


	//----- nvinfo : EIATTR_MIN_STACK_SIZE
	.align		4
.L_1311:
        /*1e18*/ 	.byte	0x04, 0x12
        /*1e1a*/ 	.short	(.L_1313 - .L_1312)
	.align		4
.L_1312:
        /*1e1c*/ 	.word	index@(_Z25selective_scan_bwd_kernelI32Selective_Scan_bwd_kernel_traitsILi32ELi4ELb0ELb0ELb0ELb1ELb0EffEEv12SSMParamsBwd)
        /*1e20*/ 	.word	0x00000000


	//----- nvinfo : EIATTR_MIN_STACK_SIZE
	.align		4
.L_1313:
        /*1e24*/ 	.byte	0x04, 0x12
        /*1e26*/ 	.short	(.L_1315 - .L_1314)
	.align		4
.L_1314:
        /*1e28*/ 	.word	index@(_Z25selective_scan_bwd_kernelI32Selective_Scan_bwd_kernel_traitsILi32ELi4ELb0ELb0ELb0ELb1ELb1EffEEv12SSMParamsBwd)
        /*1e2c*/ 	.word	0x00000000


	//----- nvinfo : EIATTR_MIN_STACK_SIZE
	.align		4
.L_1315:
        /*1e30*/ 	.byte	0x04, 0x12
        /*1e32*/ 	.short	(.L_1317 - .L_1316)
	.align		4
.L_1316:
        /*1e34*/ 	.word	index@(_Z25selective_scan_bwd_kernelI32Selective_Scan_bwd_kernel_traitsILi32ELi4ELb0ELb0ELb1ELb0ELb0EffEEv12SSMParamsBwd)
        /*1e38*/ 	.word	0x00000000


	//----- nvinfo : EIATTR_MIN_STACK_SIZE
	.align		4
.L_1317:
        /*1e3c*/ 	.byte	0x04, 0x12
        /*1e3e*/ 	.short	(.L_1319 - .L_1318)
	.align		4
.L_1318:
        /*1e40*/ 	.word	index@(_Z25selective_scan_bwd_kernelI32Selective_Scan_bwd_kernel_traitsILi32ELi4ELb0ELb0ELb1ELb0ELb1EffEEv12SSMParamsBwd)
        /*1e44*/ 	.word	0x00000000


	//----- nvinfo : EIATTR_MIN_STACK_SIZE
	.align		4
.L_1319:
        /*1e48*/ 	.byte	0x04, 0x12
        /*1e4a*/ 	.short	(.L_1321 - .L_1320)
	.align		4
.L_1320:
        /*1e4c*/ 	.word	index@(_Z25selective_scan_bwd_kernelI32Selective_Scan_bwd_kernel_traitsILi32ELi4ELb0ELb0ELb1ELb1ELb0EffEEv12SSMParamsBwd)
        /*1e50*/ 	.word	0x00000000


	//----- nvinfo : EIATTR_MIN_STACK_SIZE
	.align		4
.L_1321:
        /*1e54*/ 	.byte	0x04, 0x12
        /*1e56*/ 	.short	(.L_1323 - .L_1322)
	.align		4
.L_1322:
        /*1e58*/ 	.word	index@(_Z25selective_scan_bwd_kernelI32Selective_Scan_bwd_kernel_traitsILi32ELi4ELb0ELb0ELb1ELb1ELb1EffEEv12SSMParamsBwd)
        /*1e5c*/ 	.word	0x00000000


	//----- nvinfo : EIATTR_MIN_STACK_SIZE
	.align		4
.L_1323:
        /*1e60*/ 	.byte	0x04, 0x12
        /*1e62*/ 	.short	(.L_1325 - .L_1324)
	.align		4
.L_1324:
        /*1e64*/ 	.word	index@(_Z25selective_scan_bwd_kernelI32Selective_Scan_bwd_kernel_traitsILi32ELi4ELb0ELb1ELb0ELb0ELb0EffEEv12SSMParamsBwd)
        /*1e68*/ 	.word	0x00000000


	//----- nvinfo : EIATTR_MIN_STACK_SIZE
	.align		4
.L_1325:
        /*1e6c*/ 	.byte	0x04, 0x12
        /*1e6e*/ 	.short	(.L_1327 - .L_1326)
	.align		4
.L_1326:
        /*1e70*/ 	.word	index@(_Z25selective_scan_bwd_kernelI32Selective_Scan_bwd_kernel_traitsILi32ELi4ELb0ELb1ELb0ELb0ELb1EffEEv12SSMParamsBwd)
        /*1e74*/ 	.word	0x00000000


	//----- nvinfo : EIATTR_MIN_STACK_SIZE
	.align		4
.L_1327:
        /*1e78*/ 	.byte	0x04, 0x12
        /*1e7a*/ 	.short	(.L_1329 - .L_1328)
	.align		4
.L_1328:
        /*1e7c*/ 	.word	index@(_Z25selective_scan_bwd_kernelI32Selective_Scan_bwd_kernel_traitsILi32ELi4ELb0ELb1ELb0ELb1ELb0EffEEv12SSMParamsBwd)
        /*1e80*/ 	.word	0x00000000


	//----- nvinfo : EIATTR_MIN_STACK_SIZE
	.align		4
.L_1329:
        /*1e84*/ 	.byte	0x04, 0x12
        /*1e86*/ 	.short	(.L_1331 - .L_1330)
	.align		4
.L_1330:
        /*1e88*/ 	.word	index@(_Z25selective_scan_bwd_kernelI32Selective_Scan_bwd_kernel_traitsILi32ELi4ELb0ELb1ELb0ELb1ELb1EffEEv12SSMParamsBwd)
        /*1e8c*/ 	.word	0x00000000


	//----- nvinfo : EIATTR_MIN_STACK_SIZE
	.align		4
.L_1331:
        /*1e90*/ 	.byte	0x04, 0x12
        /*1e92*/ 	.short	(.L_1333 - .L_1332)
	.align		4
.L_1332:
        /*1e94*/ 	.word	index@(_Z25selective_scan_bwd_kernelI32Selective_Scan_bwd_kernel_traitsILi32ELi4ELb0ELb1ELb1ELb0ELb0EffEEv12SSMParamsBwd)
        /*1e98*/ 	.word	0x00000000


	//----- nvinfo : EIATTR_MIN_STACK_SIZE
	.align		4
.L_1333:
        /*1e9c*/ 	.byte	0x04, 0x12
        /*1e9e*/ 	.short	(.L_1335 - .L_1334)
	.align		4
.L_1334:
        /*1ea0*/ 	.word	index@(_Z25selective_scan_bwd_kernelI32Selective_Scan_bwd_kernel_traitsILi32ELi4ELb0ELb1ELb1ELb0ELb1EffEEv12SSMParamsBwd)
        /*1ea4*/ 	.word	0x00000000


	//----- nvinfo : EIATTR_MIN_STACK_SIZE
	.align		4
.L_1335:
        /*1ea8*/ 	.byte	0x04, 0x12
        /*1eaa*/ 	.short	(.L_1337 - .L_1336)
	.align		4
.L_1336:
        /*1eac*/ 	.word	index@(_Z25selective_scan_bwd_kernelI32Selective_Scan_bwd_kernel_traitsILi32ELi4ELb0ELb1ELb1ELb1ELb0EffEEv12SSMParamsBwd)
        /*1eb0*/ 	.word	0x00000000


	//----- nvinfo : EIATTR_MIN_STACK_SIZE
	.align		4
.L_1337:
        /*1eb4*/ 	.byte	0x04, 0x12
        /*1eb6*/ 	.short	(.L_1339 - .L_1338)
	.align		4
.L_1338:
        /*1eb8*/ 	.word	index@(_Z25selective_scan_bwd_kernelI32Selective_Scan_bwd_kernel_traitsILi32ELi4ELb0ELb1ELb1ELb1ELb1EffEEv12SSMParamsBwd)
        /*1ebc*/ 	.word	0x00000000


	//----- nvinfo : EIATTR_MIN_STACK_SIZE
	.align		4
.L_1339:
        /*1ec0*/ 	.byte	0x04, 0x12
        /*1ec2*/ 	.short	(.L_1341 - .L_1340)
	.align		4
.L_1340:
        /*1ec4*/ 	.word	index@(_Z25selective_scan_bwd_kernelI32Selective_Scan_bwd_kernel_traitsILi32ELi4ELb1ELb0ELb0ELb0ELb0EffEEv12SSMParamsBwd)
        /*1ec8*/ 	.word	0x00000000


	//----- nvinfo : EIATTR_MIN_STACK_SIZE
	.align		4
.L_1341:
        /*1ecc*/ 	.byte	0x04, 0x12
        /*1ece*/ 	.short	(.L_1343 - .L_1342)
	.align		4
.L_1342:
        /*1ed0*/ 	.word	index@(_Z25selective_scan_bwd_kernelI32Selective_Scan_bwd_kernel_traitsILi32ELi4ELb1ELb0ELb0ELb0ELb1EffEEv12SSMParamsBwd)
        /*1ed4*/ 	.word	0x00000000


	//----- nvinfo : EIATTR_MIN_STACK_SIZE
	.align		4
.L_1343:
        /*1ed8*/ 	.byte	0x04, 0x12
        /*1eda*/ 	.short	(.L_1345 - .L_1344)
	.align		4
.L_1344:
        /*1edc*/ 	.word	index@(_Z25selective_scan_bwd_kernelI32Selective_Scan_bwd_kernel_traitsILi32ELi4ELb1ELb0ELb0ELb1ELb0EffEEv12SSMParamsBwd)
        /*1ee0*/ 	.word	0x00000000


	//----- nvinfo : EIATTR_MIN_STACK_SIZE
	.align		4
.L_1345:
        /*1ee4*/ 	.byte	0x04, 0x12
        /*1ee6*/ 	.short	(.L_1347 - .L_1346)
	.align		4
.L_1346:
        /*1ee8*/ 	.word	index@(_Z25selective_scan_bwd_kernelI32Selective_Scan_bwd_kernel_traitsILi32ELi4ELb1ELb0ELb0ELb1ELb1EffEEv12SSMParamsBwd)
        /*1eec*/ 	.word	0x00000000


	//----- nvinfo : EIATTR_MIN_STACK_SIZE
	.align		4
.L_1347:
        /*1ef0*/ 	.byte	0x04, 0x12
        /*1ef2*/ 	.short	(.L_1349 - .L_1348)
	.align		4
.L_1348:
        /*1ef4*/ 	.word	index@(_Z25selective_scan_bwd_kernelI32Selective_Scan_bwd_kernel_traitsILi32ELi4ELb1ELb0ELb1ELb0ELb0EffEEv12SSMParamsBwd)
        /*1ef8*/ 	.word	0x00000000


	//----- nvinfo : EIATTR_MIN_STACK_SIZE
	.align		4
.L_1349:
        /*1efc*/ 	.byte	0x04, 0x12
        /*1efe*/ 	.short	(.L_1351 - .L_1350)
	.align		4
.L_1350:
        /*1f00*/ 	.word	index@(_Z25selective_scan_bwd_kernelI32Selective_Scan_bwd_kernel_traitsILi32ELi4ELb1ELb0ELb1ELb0ELb1EffEEv12SSMParamsBwd)
        /*1f04*/ 	.word	0x00000000


	//----- nvinfo : EIATTR_MIN_STACK_SIZE
	.align		4
.L_1351:
        /*1f08*/ 	.byte	0x04, 0x12
        /*1f0a*/ 	.short	(.L_1353 - .L_1352)
	.align		4
.L_1352:
        /*1f0c*/ 	.word	index@(_Z25selective_scan_bwd_kernelI32Selective_Scan_bwd_kernel_traitsILi32ELi4ELb1ELb0ELb1ELb1ELb0EffEEv12SSMParamsBwd)
        /*1f10*/ 	.word	0x00000000


	//----- nvinfo : EIATTR_MIN_STACK_SIZE
	.align		4
.L_1353:
        /*1f14*/ 	.byte	0x04, 0x12
        /*1f16*/ 	.short	(.L_1355 - .L_1354)
	.align		4
.L_1354:
        /*1f18*/ 	.word	index@(_Z25selective_scan_bwd_kernelI32Selective_Scan_bwd_kernel_traitsILi32ELi4ELb1ELb0ELb1ELb1ELb1EffEEv12SSMParamsBwd)
        /*1f1c*/ 	.word	0x00000000


	//----- nvinfo : EIATTR_MIN_STACK_SIZE
	.align		4
.L_1355:
        /*1f20*/ 	.byte	0x04, 0x12
        /*1f22*/ 	.short	(.L_1357 - .L_1356)
	.align		4
.L_1356:
        /*1f24*/ 	.word	index@(_Z25selective_scan_bwd_kernelI32Selective_Scan_bwd_kernel_traitsILi32ELi4ELb1ELb1ELb0ELb0ELb0EffEEv12SSMParamsBwd)
        /*1f28*/ 	.word	0x00000000


	//----- nvinfo : EIATTR_MIN_STACK_SIZE
	.align		4
.L_1357:
        /*1f2c*/ 	.byte	0x04, 0x12
        /*1f2e*/ 	.short	(.L_1359 - .L_1358)
	.align		4
.L_1358:
        /*1f30*/ 	.word	index@(_Z25selective_scan_bwd_kernelI32Selective_Scan_bwd_kernel_traitsILi32ELi4ELb1ELb1ELb0ELb0ELb1EffEEv12SSMParamsBwd)
        /*1f34*/ 	.word	0x00000000


	//----- nvinfo : EIATTR_MIN_STACK_SIZE
	.align		4
.L_1359:
        /*1f38*/ 	.byte	0x04, 0x12
        /*1f3a*/ 	.short	(.L_1361 - .L_1360)
	.align		4
.L_1360:
        /*1f3c*/ 	.word	index@(_Z25selective_scan_bwd_kernelI32Selective_Scan_bwd_kernel_traitsILi32ELi4ELb1ELb1ELb0ELb1ELb0EffEEv12SSMParamsBwd)
        /*1f40*/ 	.word	0x00000000


	//----- nvinfo : EIATTR_MIN_STACK_SIZE
	.align		4
.L_1361:
        /*1f44*/ 	.byte	0x04, 0x12
        /*1f46*/ 	.short	(.L_1363 - .L_1362)
	.align		4
.L_1362:
        /*1f48*/ 	.word	index@(_Z25selective_scan_bwd_kernelI32Selective_Scan_bwd_kernel_traitsILi32ELi4ELb1ELb1ELb0ELb1ELb1EffEEv12SSMParamsBwd)
        /*1f4c*/ 	.word	0x00000000


	//----- nvinfo : EIATTR_MIN_STACK_SIZE
	.align		4
.L_1363:
        /*1f50*/ 	.byte	0x04, 0x12
        /*1f52*/ 	.short	(.L_1365 - .L_1364)
	.align		4
.L_1364:
        /*1f54*/ 	.word	index@(_Z25selective_scan_bwd_kernelI32Selective_Scan_bwd_kernel_traitsILi32ELi4ELb1ELb1ELb1ELb0ELb0EffEEv12SSMParamsBwd)
        /*1f58*/ 	.word	0x00000000


	//----- nvinfo : EIATTR_MIN_STACK_SIZE
	.align		4
.L_1365:
        /*1f5c*/ 	.byte	0x04, 0x12
        /*1f5e*/ 	.short	(.L_1367 - .L_1366)
	.align		4
.L_1366:
        /*1f60*/ 	.word	index@(_Z25selective_scan_bwd_kernelI32Selective_Scan_bwd_kernel_traitsILi32ELi4ELb1ELb1ELb1ELb0ELb1EffEEv12SSMParamsBwd)
        /*1f64*/ 	.word	0x00000000


	//----- nvinfo : EIATTR_MIN_STACK_SIZE
	.align		4
.L_1367:
        /*1f68*/ 	.byte	0x04, 0x12
        /*1f6a*/ 	.short	(.L_1369 - .L_1368)
	.align		4
.L_1368:
        /*1f6c*/ 	.word	index@(_Z25selective_scan_bwd_kernelI32Selective_Scan_bwd_kernel_traitsILi32ELi4ELb1ELb1ELb1ELb1ELb0EffEEv12SSMParamsBwd)
        /*1f70*/ 	.word	0x00000000


	//----- nvinfo : EIATTR_MIN_STACK_SIZE
	.align		4
.L_1369:
        /*1f74*/ 	.byte	0x04, 0x12
        /*1f76*/ 	.short	(.L_1371 - .L_1370)
	.align		4
.L_1370:
        /*1f78*/ 	.word	index@(_Z25selective_scan_bwd_kernelI32Selective_Scan_bwd_kernel_traitsILi32ELi4ELb1ELb1ELb1ELb1ELb1EffEEv12SSMParamsBwd)
        /*1f7c*/ 	.word	0x00000000
.L_1371:


//--------------------- .nv.info._Z25selective_scan_bwd_kernelI32Selective_Scan_bwd_kernel_traitsILi128ELi16ELb0ELb0ELb0ELb0ELb0EffEEv12SSMParamsBwd --------------------------
	.section	.nv.info._Z25selective_scan_bwd_kernelI32Selective_Scan_bwd_kernel_traitsILi128ELi16ELb0ELb0ELb0ELb0ELb0EffEEv12SSMParamsBwd,"",@"SHT_CUDA_INFO"
	.sectionflags	@""
	.align	4


	//----- nvinfo : EIATTR_CUDA_API_VERSION
	.align		4
        /*0000*/ 	.byte	0x04, 0x37
        /*0002*/ 	.short	(.L_1373 - .L_1372)
.L_1372:
        /*0004*/ 	.word	0x00000082


	//----- nvinfo : EIATTR_SW2861232_WAR
	.align		4
.L_1373:
        /*0008*/ 	.byte	0x01, 0x35
	.zero		2


	//----- nvinfo : EIATTR_PARAM_CBANK
	.align		4
        /*000c*/ 	.byte	0x04, 0x0a
        /*000e*/ 	.short	(.L_1375 - .L_1374)
	.align		4
.L_1374:
        /*0010*/ 	.word	index@(.nv.constant0._Z25selective_scan_bwd_kernelI32Selective_Scan_bwd_kernel_traitsILi128ELi16ELb0ELb0ELb0ELb0ELb0EffEEv12SSMParamsBwd)
        /*0014*/ 	.short	0x0160
        /*0016*/ 	.short	0x01f0


	//----- nvinfo : EIATTR_CBANK_PARAM_SIZE
	.align		4
.L_1375:
        /*0018*/ 	.byte	0x03, 0x19
        /*001a*/ 	.short	0x01f0


	//----- nvinfo : EIATTR_KPARAM_INFO
	.align		4
        /*001c*/ 	.byte	0x04, 0x17
        /*001e*/ 	.short	(.L_1377 - .L_1376)
.L_1376:
        /*0020*/ 	.word	0x00000000
        /*0024*/ 	.short	0x0000
        /*0026*/ 	.short	0x0000
        /*0028*/ 	.byte	0x00, 0xf0, 0xc1, 0x07


	//----- nvinfo : EIATTR_MAXREG_COUNT
	.align		4
.L_1377:
        /*002c*/ 	.byte	0x03, 0x1b
        /*002e*/ 	.short	0x00a8


	//----- nvinfo : EIATTR_NUM_BARRIERS
	.align		4
        /*0030*/ 	.byte	0x02, 0x4c
        /*0032*/ 	.byte	0x01
	.zero		1


	//----- nvinfo : EIATTR_ANNOTATIONS
	.align		4
        /*0034*/ 	.byte	0x04, 0x55
        /*0036*/ 	.short	(.L_1379 - .L_1378)


	//   ....[0]....
.L_1378:
        /*0038*/ 	.word	0x00000001
        /*003c*/ 	.byte	0x20, 0x02, 0x00, 0x00, 0x01, 0x00, 0x00, 0x00, 0x50, 0x02, 0x00, 0x00, 0x01, 0x00, 0x00, 0x00
        /* <DEDUP_REMOVED lines=13> */
        /*011c*/ 	.byte	0x70, 0x5b, 0x00, 0x00, 0x01, 0x00, 0x00, 0x00, 0x80, 0x5d, 0x00, 0x00


	//----- nvinfo : EIATTR_MERCURY_ISA_VERSION
	.align		4
.L_1379:
        /*0128*/ 	.byte	0x03, 0x5f
        /*012a*/ 	.short	0x0000


	//----- nvinfo : EIATTR_COOP_GROUP_MASK_REGIDS
	.align		4
        /*012c*/ 	.byte	0x04, 0x29
        /*012e*/ 	.short	(.L_1381 - .L_1380)


	//   ....[0]....
.L_1380:
        /*0130*/ 	.word	0xffffffff


	//   ....[1]....
        /*0134*/ 	.word	0xffffffff


	//   ....[2]....
        /*0138*/ 	.word	0xffffffff


	//   ....[3]....
        /*013c*/ 	.word	0xffffffff


	//   ....[4]....
        /*0140*/ 	.word	0xffffffff


	//   ....[5]....
        /*0144*/ 	.word	0xffffffff


	//   ....[6]....
        /*0148*/ 	.word	0xffffffff


	//   ....[7]....
        /*014c*/ 	.word	0xffffffff


	//   ....[8]....
        /*0150*/ 	.word	0xffffffff


	//   ....[9]....
        /*0154*/ 	.word	0xffffffff


	//   ....[10]....
        /*0158*/ 	.word	0xffffffff


	//   ....[11]....
        /*015c*/ 	.word	0xffffffff


	//   ....[12]....
        /*0160*/ 	.word	0xffffffff


	//   ....[13]....
        /*0164*/ 	.word	0xffffffff


	//   ....[14]....
        /*0168*/ 	.word	0xffffffff


	//   ....[15]....
        /*016c*/ 	.word	0xffffffff


	//   ....[16]....
        /*0170*/ 	.word	0xffffffff


	//   ....[17]....
        /*0174*/ 	.word	0xffffffff


	//   ....[18]....
        /*0178*/ 	.word	0xffffffff


	//   ....[19]....
        /*017c*/ 	.word	0xffffffff


	//   ....[20]....
        /*0180*/ 	.word	0xffffffff


	//   ....[21]....
        /*0184*/ 	.word	0xffffffff


	//   ....[22]....
        /*0188*/ 	.word	0xffffffff


	//   ....[23]....
        /*018c*/ 	.word	0xffffffff


	//   ....[24]....
        /*0190*/ 	.word	0xffffffff


	//   ....[25]....
        /*0194*/ 	.word	0xffffffff


	//   ....[26]....
        /*0198*/ 	.word	0xffffffff


	//   ....[27]....
        /*019c*/ 	.word	0xffffffff


	//   ....[28]....
        /*01a0*/ 	.word	0xffffffff


	//   ....[29]....
        /*01a4*/ 	.word	0xffffffff


	//   ....[30]....
        /*01a8*/ 	.word	0xffffffff


	//   ....[31]....
        /*01ac*/ 	.word	0xffffffff


	//   ....[32]....
        /*01b0*/ 	.word	0xffffffff


	//   ....[33]....
        /*01b4*/ 	.word	0xffffffff


	//   ....[34]....
        /*01b8*/ 	.word	0xffffffff


	//   ....[35]....
        /*01bc*/ 	.word	0xffffffff


	//   ....[36]....
        /*01c0*/ 	.word	0xffffffff


	//   ....[37]....
        /*01c4*/ 	.word	0xffffffff


	//   ....[38]....
        /*01c8*/ 	.word	0xffffffff


	//   ....[39]....
        /*01cc*/ 	.word	0xffffffff


	//   ....[40]....
        /*01d0*/ 	.word	0xffffffff


	//   ....[41]....
        /*01d4*/ 	.word	0xffffffff


	//   ....[42]....
        /*01d8*/ 	.word	0xffffffff


	//   ....[43]....
        /*01dc*/ 	.word	0xffffffff


	//   ....[44]....
        /*01e0*/ 	.word	0xffffffff


	//   ....[45]....
        /*01e4*/ 	.word	0xffffffff


	//   ....[46]....
        /*01e8*/ 	.word	0xffffffff


	//   ....[47]....
        /*01ec*/ 	.word	0xffffffff


	//   ....[48]....
        /*01f0*/ 	.word	0xffffffff


	//   ....[49]....
        /*01f4*/ 	.word	0xffffffff


	//   ....[50]....
        /*01f8*/ 	.word	0xffffffff


	//   ....[51]....
        /*01fc*/ 	.word	0xffffffff


	//   ....[52]....
        /*0200*/ 	.word	0xffffffff


	//   ....[53]....
        /*0204*/ 	.word	0xffffffff


	//   ....[54]....
        /*0208*/ 	.word	0xffffffff


	//   ....[55]....
        /*020c*/ 	.word	0xffffffff


	//   ....[56]....
        /*0210*/ 	.word	0xffffffff


	//   ....[57]....
        /*0214*/ 	.word	0xffffffff


	//   ....[58]....
        /*0218*/ 	.word	0xffffffff


	//   ....[59]....
        /*021c*/ 	.word	0xffffffff


	//   ....[60]....
        /*0220*/ 	.word	0xffffffff


	//   ....[61]....
        /*0224*/ 	.word	0xffffffff


	//   ....[62]....
        /*0228*/ 	.word	0xffffffff


	//   ....[63]....
        /*022c*/ 	.word	0xffffffff


	//   ....[64]....
        /*0230*/ 	.word	0xffffffff


	//   ....[65]....
        /*0234*/ 	.word	0xffffffff


	//   ....[66]....
        /*0238*/ 	.word	0xffffffff


	//   ....[67]....
        /*023c*/ 	.word	0xffffffff


	//   ....[68]....
        /*0240*/ 	.word	0xffffffff


	//   ....[69]....
        /*0244*/ 	.word	0xffffffff


	//   ....[70]....
        /*0248*/ 	.word	0xffffffff


	//   ....[71]....
        /*024c*/ 	.word	0xffffffff


	//   ....[72]....
        /*0250*/ 	.word	0xffffffff


	//   ....[73]....
        /*0254*/ 	.word	0xffffffff


	//   ....[74]....
        /*0258*/ 	.word	0xffffffff


	//   ....[75]....
        /*025c*/ 	.word	0xffffffff


	//   ....[76]....
        /*0260*/ 	.word	0xffffffff


	//   ....[77]....
        /*0264*/ 	.word	0xffffffff


	//   ....[78]....
        /*0268*/ 	.word	0xffffffff


	//   ....[79]....
        /*026c*/ 	.word	0xffffffff


	//   ....[80]....
        /*0270*/ 	.word	0xffffffff


	//   ....[81]....
        /*0274*/ 	.word	0xffffffff


	//   ....[82]....
        /*0278*/ 	.word	0xffffffff


	//   ....[83]....
        /*027c*/ 	.word	0xffffffff


	//   ....[84]....
        /*0280*/ 	.word	0xffffffff


	//   ....[85]....
        /*0284*/ 	.word	0xffffffff


	//   ....[86]....
        /*0288*/ 	.word	0xffffffff


	//----- nvinfo : EIATTR_COOP_GROUP_INSTR_OFFSETS
	.align		4
.L_1381:
        /*028c*/ 	.byte	0x04, 0x28
        /*028e*/ 	.short	(.L_1383 - .L_1382)


	//   ....[0]....
.L_1382:
        /*0290*/ 	.word	0x00000f80


	//   ....[1]....
        /*0294*/ 	.word	0x00001450


	//   ....[2]....
        /*0298*/ 	.word	0x000019b0


	//   ....[3]....
        /*029c*/ 	.word	0x00002c80


	//   ....[4]....
        /*02a0*/ 	.word	0x00002ca0


	//   ....[5]....
        /*02a4*/ 	.word	0x00002cf0


	//   ....[6]....
        /*02a8*/ 	.word	0x00002d10


	//   ....[7]....
        /*02ac*/ 	.word	0x00002d40


	//   ....[8]....
        /*02b0*/ 	.word	0x00002d60


	//   ....[9]....
        /*02b4*/ 	.word	0x00002d90


	//   ....[10]....
        /*02b8*/ 	.word	0x00002db0


	//   ....[11]....
        /*02bc*/ 	.word	0x00002dd0


	//   ....[12]....
        /*02c0*/ 	.word	0x00002de0


	//   ....[13]....
        /*02c4*/ 	.word	0x00002e60


	//   ....[14]....
        /*02c8*/ 	.word	0x00002eb0


	//   ....[15]....
        /*02cc*/ 	.word	0x00002ed0


	//   ....[16]....
        /*02d0*/ 	.word	0x00002ee0


	//   ....[17]....
        /*02d4*/ 	.word	0x00002ef0


	//   ....[18]....
        /*02d8*/ 	.word	0x00002f00


	//   ....[19]....
        /*02dc*/ 	.word	0x00003560


	//   ....[20]....
        /*02e0*/ 	.word	0x00003580


	//   ....[21]....
        /*02e4*/ 	.word	0x00003590


	//   ....[22]....
        /*02e8*/ 	.word	0x000035a0


	//   ....[23]....
        /*02ec*/ 	.word	0x000035d0


	//   ....[24]....
        /*02f0*/ 	.word	0x000035f0


	//   ....[25]....
        /*02f4*/ 	.word	0x00003610


	//   ....[26]....
        /*02f8*/ 	.word	0x00003630


	//   ....[27]....
        /*02fc*/ 	.word	0x00003650


	//   ....[28]....
        /*0300*/ 	.word	0x00003670


	//   ....[29]....
        /*0304*/ 	.word	0x00003690


	//   ....[30]....
        /*0308*/ 	.word	0x000036b0


	//   ....[31]....
        /*030c*/ 	.word	0x000036c0


	//   ....[32]....
        /*0310*/ 	.word	0x000036d0


	//   ....[33]....
        /*0314*/ 	.word	0x000036f0


	//   ....[34]....
        /*0318*/ 	.word	0x00003700


	//   ....[35]....
        /*031c*/ 	.word	0x00004260


	//   ....[36]....
        /*0320*/ 	.word	0x000042a0


	//   ....[37]....
        /*0324*/ 	.word	0x00004370


	//   ....[38]....
        /*0328*/ 	.word	0x000043c0


	//   ....[39]....
        /*032c*/ 	.word	0x00004490


	//   ....[40]....
        /*0330*/ 	.word	0x000044e0


	//   ....[41]....
        /*0334*/ 	.word	0x00004540


	//   ....[42]....
        /*0338*/ 	.word	0x00004570


	//   ....[43]....
        /*033c*/ 	.word	0x000045c0


	//   ....[44]....
        /*0340*/ 	.word	0x000045f0


	//   ....[45]....
        /*0344*/ 	.word	0x00004b30


	//   ....[46]....
        /*0348*/ 	.word	0x00005550


	//   ....[47]....
        /*034c*/ 	.word	0x00005bf0


	//   ....[48]....
        /*0350*/ 	.word	0x00005c10


	//   ....[49]....
        /*0354*/ 	.word	0x00005c30


	//   ....[50]....
        /*0358*/ 	.word	0x00005c50


	//   ....[51]....
        /*035c*/ 	.word	0x00005c70


	//   ....[52]....
        /*0360*/ 	.word	0x00005e00


	//   ....[53]....
        /*0364*/ 	.word	0x00005e20


	//   ....[54]....
        /*0368*/ 	.word	0x00005e40


	//   ....[55]....
        /*036c*/ 	.word	0x00005e60


	//   ....[56]....
        /*0370*/ 	.word	0x00005e80


	//   ....[57]....
        /*0374*/ 	.word	0x000065d0


	//   ....[58]....
        /*0378*/ 	.word	0x00006650


	//   ....[59]....
        /*037c*/ 	.word	0x00006700


	//   ....[60]....
        /*0380*/ 	.word	0x00006770


	//   ....[61]....
        /*0384*/ 	.word	0x00006800


	//   ....[62]....
        /*0388*/ 	.word	0x00006870


	//   ....[63]....
        /*038c*/ 	.word	0x00006900


	//   ....[64]....
        /*0390*/ 	.word	0x00006970


	//   ....[65]....
        /*0394*/ 	.word	0x00006a00


	//   ....[66]....
        /*0398*/ 	.word	0x00006a70


	//   ....[67]....
        /*039c*/ 	.word	0x00006af0


	//   ....[68]....
        /*03a0*/ 	.word	0x00006b60


	//   ....[69]....
        /*03a4*/ 	.word	0x00006bb0


	//   ....[70]....
        /*03a8*/ 	.word	0x00006c00


	//   ....[71]....
        /*03ac*/ 	.word	0x00006c60


	//   ....[72]....
        /*03b0*/ 	.word	0x00006cc0


	//   ....[73]....
        /*03b4*/ 	.word	0x00006d40


	//   ....[74]....
        /*03b8*/ 	.word	0x00006d90


	//   ....[75]....
        /*03bc*/ 	.word	0x00006df0


	//   ....[76]....
        /*03c0*/ 	.word	0x00006e40


	//   ....[77]....
        /*03c4*/ 	.word	0x00006ec0


	//   ....[78]....
        /*03c8*/ 	.word	0x00006f10


	//   ....[79]....
        /*03cc*/ 	.word	0x00006f80


	//   ....[80]....
        /*03d0*/ 	.word	0x00006fd0


	//   ....[81]....
        /*03d4*/ 	.word	0x00007030


	//   ....[82]....
        /*03d8*/ 	.word	0x00007080


	//   ....[83]....
        /*03dc*/ 	.word	0x000070e0


	//   ....[84]....
        /*03e0*/ 	.word	0x00007130


	//   ....[85]....
        /*03e4*/ 	.word	0x00007190


	//   ....[86]....
        /*03e8*/ 	.word	0x000071e0


	//----- nvinfo : EIATTR_EXIT_INSTR_OFFSETS
	.align		4
.L_1383:
        /*03ec*/ 	.byte	0x04, 0x1c
        /*03ee*/ 	.short	(.L_1385 - .L_1384)


	//   ....[0]....
.L_1384:
        /*03f0*/ 	.word	0x00005fb0


	//   ....[1]....
        /*03f4*/ 	.word	0x00006570


	//----- nvinfo : EIATTR_MAX_THREADS
	.align		4
.L_1385:
        /*03f8*/ 	.byte	0x04, 0x05
        /*03fa*/ 	.short	(.L_1387 - .L_1386)
.L_1386:
        /*03fc*/ 	.word	0x00000080
        /*0400*/ 	.word	0x00000001
        /*0404*/ 	.word	0x00000001


	//----- nvinfo : EIATTR_CRS_STACK_SIZE
	.align		4
.L_1387:
        /*0408*/ 	.byte	0x04, 0x1e
        /*040a*/ 	.short	(.L_1389 - .L_1388)
.L_1388:
        /*040c*/ 	.word	0x00000000
.L_1389:


//--------------------- .nv.info._Z25selective_scan_bwd_kernelI32Selective_Scan_bwd_kernel_traitsILi128ELi16ELb0ELb0ELb0ELb0ELb1EffEEv12SSMParamsBwd --------------------------
	.section	.nv.info._Z25selective_scan_bwd_kernelI32Selective_Scan_bwd_kernel_traitsILi128ELi16ELb0ELb0ELb0ELb0ELb1EffEEv12SSMParamsBwd,"",@"SHT_CUDA_INFO"
	.sectionflags	@""
	.align	4


	//----- nvinfo : EIATTR_CUDA_API_VERSION
	.align		4
        /*0000*/ 	.byte	0x04, 0x37
        /*0002*/ 	.short	(.L_1391 - .L_1390)
.L_1390:
        /*0004*/ 	.word	0x00000082


	//----- nvinfo : EIATTR_SW2861232_WAR
	.align		4
.L_1391:
        /*0008*/ 	.byte	0x01, 0x35
	.zero		2


	//----- nvinfo : EIATTR_PARAM_CBANK
	.align		4
        /*000c*/ 	.byte	0x04, 0x0a
        /*000e*/ 	.short	(.L_1393 - .L_1392)
	.align		4
.L_1392:
        /*0010*/ 	.word	index@(.nv.constant0._Z25selective_scan_bwd_kernelI32Selective_Scan_bwd_kernel_traitsILi128ELi16ELb0ELb0ELb0ELb0ELb1EffEEv12SSMParamsBwd)
        /*0014*/ 	.short	0x0160
        /*0016*/ 	.short	0x01f0


	//----- nvinfo : EIATTR_CBANK_PARAM_SIZE
	.align		4
.L_1393:
        /*0018*/ 	.byte	0x03, 0x19
        /*001a*/ 	.short	0x01f0


	//----- nvinfo : EIATTR_KPARAM_INFO
	.align		4
        /*001c*/ 	.byte	0x04, 0x17
        /*001e*/ 	.short	(.L_1395 - .L_1394)
.L_1394:
        /*0020*/ 	.word	0x00000000
        /*0024*/ 	.short	0x0000
        /*0026*/ 	.short	0x0000
        /*0028*/ 	.byte	0x00, 0xf0, 0xc1, 0x07


	//----- nvinfo : EIATTR_MAXREG_COUNT
	.align		4
.L_1395:
        /*002c*/ 	.byte	0x03, 0x1b
        /*002e*/ 	.short	0x00a8


	//----- nvinfo : EIATTR_NUM_BARRIERS
	.align		4
        /*0030*/ 	.byte	0x02, 0x4c
        /*0032*/ 	.byte	0x01
	.zero		1


	//----- nvinfo : EIATTR_ANNOTATIONS
	.align		4
        /*0034*/ 	.byte	0x04, 0x55
        /*0036*/ 	.short	(.L_1397 - .L_1396)


	//   ....[0]....
.L_1396:
        /* <DEDUP_REMOVED lines=17> */


	//----- nvinfo : EIATTR_MERCURY_ISA_VERSION
	.align		4
.L_1397:
        /*0138*/ 	.byte	0x03, 0x5f
        /*013a*/ 	.short	0x0000


	//----- nvinfo : EIATTR_COOP_GROUP_MASK_REGIDS
	.align		4
        /*013c*/ 	.byte	0x04, 0x29
        /*013e*/ 	.short	(.L_1399 - .L_1398)


	//   ....[0]....
.L_1398:
        /*0140*/ 	.word	0xffffffff


	//   ....[1]....
        /*0144*/ 	.word	0xffffffff


	//   ....[2]....
        /*0148*/ 	.word	0xffffffff


	//   ....[3]....
        /*014c*/ 	.word	0xffffffff


	//   ....[4]....
        /*0150*/ 	.word	0xffffffff


	//   ....[5]....
        /*0154*/ 	.word	0xffffffff


	//   ....[6]....
        /*0158*/ 	.word	0xffffffff


	//   ....[7]....
        /*015c*/ 	.word	0xffffffff


	//   ....[8]....
        /*0160*/ 	.word	0xffffffff


	//   ....[9]....
        /*0164*/ 	.word	0xffffffff


	//   ....[10]....
        /*0168*/ 	.word	0xffffffff


	//   ....[11]....
        /*016c*/ 	.word	0xffffffff


	//   ....[12]....
        /*0170*/ 	.word	0xffffffff


	//   ....[13]....
        /*0174*/ 	.word	0xffffffff


	//   ....[14]....
        /*0178*/ 	.word	0xffffffff


	//   ....[15]....
        /*017c*/ 	.word	0xffffffff


	//   ....[16]....
        /*0180*/ 	.word	0xffffffff


	//   ....[17]....
        /*0184*/ 	.word	0xffffffff


	//   ....[18]....
        /*0188*/ 	.word	0xffffffff


	//   ....[19]....
        /*018c*/ 	.word	0xffffffff


	//   ....[20]....
        /*0190*/ 	.word	0xffffffff


	//   ....[21]....
        /*0194*/ 	.word	0xffffffff


	//   ....[22]....
        /*0198*/ 	.word	0xffffffff


	//   ....[23]....
        /*019c*/ 	.word	0xffffffff


	//   ....[24]....
        /*01a0*/ 	.word	0xffffffff


	//   ....[25]....
        /*01a4*/ 	.word	0xffffffff


	//   ....[26]....
        /*01a8*/ 	.word	0xffffffff


	//   ....[27]....
        /*01ac*/ 	.word	0xffffffff


	//   ....[28]....
        /*01b0*/ 	.word	0xffffffff


	//   ....[29]....
        /*01b4*/ 	.word	0xffffffff


	//   ....[30]....
        /*01b8*/ 	.word	0xffffffff


	//   ....[31]....
        /*01bc*/ 	.word	0xffffffff


	//   ....[32]....
        /*01c0*/ 	.word	0xffffffff


	//   ....[33]....
        /*01c4*/ 	.word	0xffffffff


	//   ....[34]....
        /*01c8*/ 	.word	0xffffffff


	//   ....[35]....
        /*01cc*/ 	.word	0xffffffff


	//   ....[36]....
        /*01d0*/ 	.word	0xffffffff


	//   ....[37]....
        /*01d4*/ 	.word	0xffffffff


	//   ....[38]....
        /*01d8*/ 	.word	0xffffffff


	//   ....[39]....
        /*01dc*/ 	.word	0xffffffff


	//   ....[40]....
        /*01e0*/ 	.word	0xffffffff


	//   ....[41]....
        /*01e4*/ 	.word	0xffffffff


	//   ....[42]....
        /*01e8*/ 	.word	0xffffffff


	//   ....[43]....
        /*01ec*/ 	.word	0xffffffff


	//   ....[44]....
        /*01f0*/ 	.word	0xffffffff


	//   ....[45]....
        /*01f4*/ 	.word	0xffffffff


	//   ....[46]....
        /*01f8*/ 	.word	0xffffffff


	//   ....[47]....
        /*01fc*/ 	.word	0xffffffff


	//   ....[48]....
        /*0200*/ 	.word	0xffffffff


	//   ....[49]....
        /*0204*/ 	.word	0xffffffff


	//   ....[50]....
        /*0208*/ 	.word	0xffffffff


	//   ....[51]....
        /*020c*/ 	.word	0xffffffff


	//   ....[52]....
        /*0210*/ 	.word	0xffffffff


	//   ....[53]....
        /*0214*/ 	.word	0xffffffff


	//   ....[54]....
        /*0218*/ 	.word	0xffffffff


	//   ....[55]....
        /*021c*/ 	.word	0xffffffff


	//   ....[56]....
        /*0220*/ 	.word	0xffffffff


	//   ....[57]....
        /*0224*/ 	.word	0xffffffff


	//   ....[58]....
        /*0228*/ 	.word	0xffffffff


	//   ....[59]....
        /*022c*/ 	.word	0xffffffff


	//   ....[60]....
        /*0230*/ 	.word	0xffffffff


	//   ....[61]....
        /*0234*/ 	.word	0xffffffff


	//   ....[62]....
        /*0238*/ 	.word	0xffffffff


	//   ....[63]....
        /*023c*/ 	.word	0xffffffff


	//   ....[64]....
        /*0240*/ 	.word	0xffffffff


	//   ....[65]....
        /*0244*/ 	.word	0xffffffff


	//   ....[66]....
        /*0248*/ 	.word	0xffffffff


	//   ....[67]....
        /*024c*/ 	.word	0xffffffff


	//   ....[68]....
        /*0250*/ 	.word	0xffffffff


	//   ....[69]....
        /*0254*/ 	.word	0xffffffff


	//   ....[70]....
        /*0258*/ 	.word	0xffffffff


	//   ....[71]....
        /*025c*/ 	.word	0xffffffff


	//   ....[72]....
        /*0260*/ 	.word	0xffffffff


	//   ....[73]....
        /*0264*/ 	.word	0xffffffff


	//   ....[74]....
        /*0268*/ 	.word	0xffffffff


	//   ....[75]....
        /*026c*/ 	.word	0xffffffff


	//   ....[76]....
        /*0270*/ 	.word	0xffffffff


	//   ....[77]....
        /*0274*/ 	.word	0xffffffff


	//   ....[78]....
        /*0278*/ 	.word	0xffffffff


	//   ....[79]....
        /*027c*/ 	.word	0xffffffff


	//   ....[80]....
        /*0280*/ 	.word	0xffffffff


	//   ....[81]....
        /*0284*/ 	.word	0xffffffff


	//   ....[82]....
        /*0288*/ 	.word	0xffffffff


	//   ....[83]....
        /*028c*/ 	.word	0xffffffff


	//   ....[84]....
        /*0290*/ 	.word	0xffffffff


	//   ....[85]....
        /*0294*/ 	.word	0xffffffff


	//   ....[86]....
        /*0298*/ 	.word	0xffffffff


	//   ....[87]....
        /*029c*/ 	.word	0xffffffff


	//   ....[88]....
        /*02a0*/ 	.word	0xffffffff


	//   ....[89]....
        /*02a4*/ 	.word	0xffffffff


	//   ....[90]....
        /*02a8*/ 	.word	0xffffffff


	//----- nvinfo : EIATTR_COOP_GROUP_INSTR_OFFSETS
	.align		4
.L_1399:
        /*02ac*/ 	.byte	0x04, 0x28
        /*02ae*/ 	.short	(.L_1401 - .L_1400)


	//   ....[0]....
.L_1400:
        /*02b0*/ 	.word	0x00000fb0


	//   ....[1]....
        /*02b4*/ 	.word	0x000014b0


	//   ....[2]....
        /*02b8*/ 	.word	0x00001d50


	//   ....[3]....
        /*02bc*/ 	.word	0x00002170


	//   ....[4]....
        /*02c0*/ 	.word	0x000027e0


	//   ....[5]....
        /*02c4*/ 	.word	0x000030e0


	//   ....[6]....
        /*02c8*/ 	.word	0x00003b90


	//   ....[7]....
        /*02cc*/ 	.word	0x00005280


	//   ....[8]....
        /*02d0*/ 	.word	0x000052a0


	//   ....[9]....
        /*02d4*/ 	.word	0x000052f0


	//   ....[10]....
        /*02d8*/ 	.word	0x00005310


	//   ....[11]....
        /*02dc*/ 	.word	0x00005340


	//   ....[12]....
        /*02e0*/ 	.word	0x00005360


	//   ....[13]....
        /*02e4*/ 	.word	0x00005390


	//   ....[14]....
        /*02e8*/ 	.word	0x000053b0


	//   ....[15]....
        /*02ec*/ 	.word	0x000053d0


	//   ....[16]....
        /*02f0*/ 	.word	0x000053e0


	//   ....[17]....
        /*02f4*/ 	.word	0x00005460


	//   ....[18]....
        /*02f8*/ 	.word	0x000054b0


	//   ....[19]....
        /*02fc*/ 	.word	0x000054d0


	//   ....[20]....
        /*0300*/ 	.word	0x000054e0


	//   ....[21]....
        /*0304*/ 	.word	0x000054f0


	//   ....[22]....
        /*0308*/ 	.word	0x00005500


	//   ....[23]....
        /*030c*/ 	.word	0x00005b70


	//   ....[24]....
        /*0310*/ 	.word	0x00005b90


	//   ....[25]....
        /*0314*/ 	.word	0x00005ba0


	//   ....[26]....
        /*0318*/ 	.word	0x00005bb0


	//   ....[27]....
        /*031c*/ 	.word	0x00005be0


	//   ....[28]....
        /*0320*/ 	.word	0x00005c00


	//   ....[29]....
        /*0324*/ 	.word	0x00005c20


	//   ....[30]....
        /*0328*/ 	.word	0x00005c40


	//   ....[31]....
        /*032c*/ 	.word	0x00005c60


	//   ....[32]....
        /*0330*/ 	.word	0x00005c80


	//   ....[33]....
        /*0334*/ 	.word	0x00005ca0


	//   ....[34]....
        /*0338*/ 	.word	0x00005cc0


	//   ....[35]....
        /*033c*/ 	.word	0x00005cd0


	//   ....[36]....
        /*0340*/ 	.word	0x00005ce0


	//   ....[37]....
        /*0344*/ 	.word	0x00005d00


	//   ....[38]....
        /*0348*/ 	.word	0x00005d10


	//   ....[39]....
        /*034c*/ 	.word	0x00006930


	//   ....[40]....
        /*0350*/ 	.word	0x00006970


	//   ....[41]....
        /*0354*/ 	.word	0x00006a40


	//   ....[42]....
        /*0358*/ 	.word	0x00006a90


	//   ....[43]....
        /*035c*/ 	.word	0x00006af0


	//   ....[44]....
        /*0360*/ 	.word	0x00006b20


	//   ....[45]....
        /*0364*/ 	.word	0x00006b40


	//   ....[46]....
        /*0368*/ 	.word	0x00006b70


	//   ....[47]....
        /*036c*/ 	.word	0x00006bc0


	//   ....[48]....
        /*0370*/ 	.word	0x00006bf0


	//   ....[49]....
        /*0374*/ 	.word	0x000070e0


	//   ....[50]....
        /*0378*/ 	.word	0x00007a10


	//   ....[51]....
        /*037c*/ 	.word	0x00008210


	//   ....[52]....
        /*0380*/ 	.word	0x00008230


	//   ....[53]....
        /*0384*/ 	.word	0x00008250


	//   ....[54]....
        /*0388*/ 	.word	0x00008270


	//   ....[55]....
        /*038c*/ 	.word	0x00008290


	//   ....[56]....
        /*0390*/ 	.word	0x00008420


	//   ....[57]....
        /*0394*/ 	.word	0x00008440


	//   ....[58]....
        /*0398*/ 	.word	0x00008460


	//   ....[59]....
        /*039c*/ 	.word	0x00008480


	//   ....[60]....
        /*03a0*/ 	.word	0x000084a0


	//   ....[61]....
        /*03a4*/ 	.word	0x00008bf0


	//   ....[62]....
        /*03a8*/ 	.word	0x00008c70


	//   ....[63]....
        /*03ac*/ 	.word	0x00008d20


	//   ....[64]....
        /*03b0*/ 	.word	0x00008d90


	//   ....[65]....
        /*03b4*/ 	.word	0x00008e20


	//   ....[66]....
        /*03b8*/ 	.word	0x00008e90


	//   ....[67]....
        /*03bc*/ 	.word	0x00008f20


	//   ....[68]....
        /*03c0*/ 	.word	0x00008f90


	//   ....[69]....
        /*03c4*/ 	.word	0x00009020


	//   ....[70]....
        /*03c8*/ 	.word	0x00009090


	//   ....[71]....
        /*03cc*/ 	.word	0x00009110


	//   ....[72]....
        /*03d0*/ 	.word	0x00009180


	//   ....[73]....
        /*03d4*/ 	.word	0x000091d0


	//   ....[74]....
        /*03d8*/ 	.word	0x00009220


	//   ....[75]....
        /*03dc*/ 	.word	0x00009280


	//   ....[76]....
        /*03e0*/ 	.word	0x000092e0


	//   ....[77]....
        /*03e4*/ 	.word	0x00009360


	//   ....[78]....
        /*03e8*/ 	.word	0x000093b0


	//   ....[79]....
        /*03ec*/ 	.word	0x00009410


	//   ....[80]....
        /*03f0*/ 	.word	0x00009460


	//   ....[81]....
        /*03f4*/ 	.word	0x000094e0


	//   ....[82]....
        /*03f8*/ 	.word	0x00009530


	//   ....[83]....
        /*03fc*/ 	.word	0x000095a0


	//   ....[84]....
        /*0400*/ 	.word	0x000095f0


	//   ....[85]....
        /*0404*/ 	.word	0x00009650


	//   ....[86]....
        /*0408*/ 	.word	0x000096a0


	//   ....[87]....
        /*040c*/ 	.word	0x00009700


	//   ....[88]....
        /*0410*/ 	.word	0x00009750


	//   ....[89]....
        /*0414*/ 	.word	0x000097b0


	//   ....[90]....
        /*0418*/ 	.word	0x00009800


	//----- nvinfo : EIATTR_EXIT_INSTR_OFFSETS
	.align		4
.L_1401:
        /*041c*/ 	.byte	0x04, 0x1c
        /*041e*/ 	.short	(.L_1403 - .L_1402)


	//   ....[0]....
.L_1402:
        /*0420*/ 	.word	0x000085d0


	//   ....[1]....
        /*0424*/ 	.word	0x00008b90


	//----- nvinfo : EIATTR_MAX_THREADS
	.align		4
.L_1403:
        /*0428*/ 	.byte	0x04, 0x05
        /*042a*/ 	.short	(.L_1405 - .L_1404)
.L_1404:
        /*042c*/ 	.word	0x00000080
        /*0430*/ 	.word	0x00000001
        /*0434*/ 	.word	0x00000001


	//----- nvinfo : EIATTR_CRS_STACK_SIZE
	.align		4
.L_1405:
        /*0438*/ 	.byte	0x04, 0x1e
        /*043a*/ 	.short	(.L_1407 - .L_1406)
.L_1406:
        /*043c*/ 	.word	0x00000000
.L_1407:


//--------------------- .nv.info._Z25selective_scan_bwd_kernelI32Selective_Scan_bwd_kernel_traitsILi128ELi16ELb0ELb0ELb0ELb1ELb0EffEEv12SSMParamsBwd --------------------------
	.section	.nv.info._Z25selective_scan_bwd_kernelI32Selective_Scan_bwd_kernel_traitsILi128ELi16ELb0ELb0ELb0ELb1ELb0EffEEv12SSMParamsBwd,"",@"SHT_CUDA_INFO"
	.sectionflags	@""
	.align	4


	//----- nvinfo : EIATTR_CUDA_API_VERSION
	.align		4
        /*0000*/ 	.byte	0x04, 0x37
        /*0002*/ 	.short	(.L_1409 - .L_1408)
.L_1408:
        /*0004*/ 	.word	0x00000082


	//----- nvinfo : EIATTR_SW2861232_WAR
	.align		4
.L_1409:
        /*0008*/ 	.byte	0x01, 0x35
	.zero		2


	//----- nvinfo : EIATTR_PARAM_CBANK
	.align		4
        /*000c*/ 	.byte	0x04, 0x0a
        /*000e*/ 	.short	(.L_1411 - .L_1410)
	.align		4
.L_1410:
        /*0010*/ 	.word	index@(.nv.constant0._Z25selective_scan_bwd_kernelI32Selective_Scan_bwd_kernel_traitsILi128ELi16ELb0ELb0ELb0ELb1ELb0EffEEv12SSMParamsBwd)
        /*0014*/ 	.short	0x0160
        /*0016*/ 	.short	0x01f0


	//----- nvinfo : EIATTR_CBANK_PARAM_SIZE
	.align		4
.L_1411:
        /*0018*/ 	.byte	0x03, 0x19
        /*001a*/ 	.short	0x01f0


	//----- nvinfo : EIATTR_KPARAM_INFO
	.align		4
        /*001c*/ 	.byte	0x04, 0x17
        /*001e*/ 	.short	(.L_1413 - .L_1412)
.L_1412:
        /*0020*/ 	.word	0x00000000
        /*0024*/ 	.short	0x0000
        /*0026*/ 	.short	0x0000
        /*0028*/ 	.byte	0x00, 0xf0, 0xc1, 0x07


	//----- nvinfo : EIATTR_MAXREG_COUNT
	.align		4
.L_1413:
        /*002c*/ 	.byte	0x03, 0x1b
        /*002e*/ 	.short	0x00a8


	//----- nvinfo : EIATTR_NUM_BARRIERS
	.align		4
        /*0030*/ 	.byte	0x02, 0x4c
        /*0032*/ 	.byte	0x01
	.zero		1


	//----- nvinfo : EIATTR_MERCURY_ISA_VERSION
	.align		4
        /*0034*/ 	.byte	0x03, 0x5f
        /*0036*/ 	.short	0x0000


	//----- nvinfo : EIATTR_COOP_GROUP_MASK_REGIDS
	.align		4
        /*0038*/ 	.byte	0x04, 0x29
        /*003a*/ 	.short	(.L_1415 - .L_1414)


	//   ....[0]....
.L_1414:
        /*003c*/ 	.word	0xffffffff


	//   ....[1]....
        /*0040*/ 	.word	0xffffffff


	//   ....[2]....
        /*0044*/ 	.word	0xffffffff


	//   ....[3]....
        /*0048*/ 	.word	0xffffffff


	//   ....[4]....
        /*004c*/ 	.word	0xffffffff


	//   ....[5]....
        /*0050*/ 	.word	0xffffffff


	//   ....[6]....
        /*0054*/ 	.word	0xffffffff


	//   ....[7]....
        /*0058*/ 	.word	0xffffffff


	//   ....[8]....
        /*005c*/ 	.word	0xffffffff


	//   ....[9]....
        /*0060*/ 	.word	0xffffffff


	//   ....[10]....
        /*0064*/ 	.word	0xffffffff


	//   ....[11]....
        /*0068*/ 	.word	0xffffffff


	//   ....[12]....
        /*006c*/ 	.word	0xffffffff


	//   ....[13]....
        /*0070*/ 	.word	0xffffffff


	//   ....[14]....
        /*0074*/ 	.word	0xffffffff


	//   ....[15]....
        /*0078*/ 	.word	0xffffffff


	//   ....[16]....
        /*007c*/ 	.word	0xffffffff


	//   ....[17]....
        /*0080*/ 	.word	0xffffffff


	//   ....[18]....
        /*0084*/ 	.word	0xffffffff


	//   ....[19]....
        /*0088*/ 	.word	0xffffffff


	//   ....[20]....
        /*008c*/ 	.word	0xffffffff


	//   ....[21]....
        /*0090*/ 	.word	0xffffffff


	//   ....[22]....
        /*0094*/ 	.word	0xffffffff


	//   ....[23]....
        /*0098*/ 	.word	0xffffffff


	//   ....[24]....
        /*009c*/ 	.word	0xffffffff


	//   ....[25]....
        /*00a0*/ 	.word	0xffffffff


	//   ....[26]....
        /*00a4*/ 	.word	0xffffffff


	//   ....[27]....
        /*00a8*/ 	.word	0xffffffff


	//   ....[28]....
        /*00ac*/ 	.word	0xffffffff


	//   ....[29]....
        /*00b0*/ 	.word	0xffffffff


	//   ....[30]....
        /*00b4*/ 	.word	0xffffffff


	//   ....[31]....
        /*00b8*/ 	.word	0xffffffff


	//   ....[32]....
        /*00bc*/ 	.word	0xffffffff


	//   ....[33]....
        /*00c0*/ 	.word	0xffffffff


	//   ....[34]....
        /*00c4*/ 	.word	0xffffffff


	//   ....[35]....
        /*00c8*/ 	.word	0xffffffff


	//   ....[36]....
        /*00cc*/ 	.word	0xffffffff


	//   ....[37]....
        /*00d0*/ 	.word	0xffffffff


	//   ....[38]....
        /*00d4*/ 	.word	0xffffffff


	//   ....[39]....
        /*00d8*/ 	.word	0xffffffff


	//   ....[40]....
        /*00dc*/ 	.word	0xffffffff


	//   ....[41]....
        /*00e0*/ 	.word	0xffffffff


	//   ....[42]....
        /*00e4*/ 	.word	0xffffffff


	//   ....[43]....
        /*00e8*/ 	.word	0xffffffff


	//   ....[44]....
        /*00ec*/ 	.word	0xffffffff


	//   ....[45]....
        /*00f0*/ 	.word	0xffffffff


	//   ....[46]....
        /*00f4*/ 	.word	0xffffffff


	//   ....[47]....
        /*00f8*/ 	.word	0xffffffff


	//   ....[48]....
        /*00fc*/ 	.word	0xffffffff


	//   ....[49]....
        /*0100*/ 	.word	0xffffffff


	//   ....[50]....
        /*0104*/ 	.word	0xffffffff


	//   ....[51]....
        /*0108*/ 	.word	0xffffffff


	//   ....[52]....
        /*010c*/ 	.word	0xffffffff


	//   ....[53]....
        /*0110*/ 	.word	0xffffffff


	//   ....[54]....
        /*0114*/ 	.word	0xffffffff


	//   ....[55]....
        /*0118*/ 	.word	0xffffffff


	//   ....[56]....
        /*011c*/ 	.word	0xffffffff


	//   ....[57]....
        /*0120*/ 	.word	0xffffffff


	//   ....[58]....
        /*0124*/ 	.word	0xffffffff


	//   ....[59]....
        /*0128*/ 	.word	0xffffffff


	//   ....[60]....
        /*012c*/ 	.word	0xffffffff


	//   ....[61]....
        /*0130*/ 	.word	0xffffffff


	//   ....[62]....
        /*0134*/ 	.word	0xffffffff


	//   ....[63]....
        /*0138*/ 	.word	0xffffffff


	//   ....[64]....
        /*013c*/ 	.word	0xffffffff


	//   ....[65]....
        /*0140*/ 	.word	0xffffffff


	//   ....[66]....
        /*0144*/ 	.word	0xffffffff


	//   ....[67]....
        /*0148*/ 	.word	0xffffffff


	//   ....[68]....
        /*014c*/ 	.word	0xffffffff


	//   ....[69]....
        /*0150*/ 	.word	0xffffffff


	//   ....[70]....
        /*0154*/ 	.word	0xffffffff


	//   ....[71]....
        /*0158*/ 	.word	0xffffffff


	//   ....[72]....
        /*015c*/ 	.word	0xffffffff


	//   ....[73]....
        /*0160*/ 	.word	0xffffffff


	//   ....[74]....
        /*0164*/ 	.word	0xffffffff


	//   ....[75]....
        /*0168*/ 	.word	0xffffffff


	//   ....[76]....
        /*016c*/ 	.word	0xffffffff


	//   ....[77]....
        /*0170*/ 	.word	0xffffffff


	//   ....[78]....
        /*0174*/ 	.word	0xffffffff


	//   ....[79]....
        /*0178*/ 	.word	0xffffffff


	//   ....[80]....
        /*017c*/ 	.word	0xffffffff


	//   ....[81]....
        /*0180*/ 	.word	0xffffffff


	//   ....[82]....
        /*0184*/ 	.word	0xffffffff


	//   ....[83]....
        /*0188*/ 	.word	0xffffffff


	//   ....[84]....
        /*018c*/ 	.word	0xffffffff


	//   ....[85]....
        /*0190*/ 	.word	0xffffffff


	//   ....[86]....
        /*0194*/ 	.word	0xffffffff


	//   ....[87]....
        /*0198*/ 	.word	0xffffffff


	//----- nvinfo : EIATTR_COOP_GROUP_INSTR_OFFSETS
	.align		4
.L_1415:
        /*019c*/ 	.byte	0x04, 0x28
        /*019e*/ 	.short	(.L_1417 - .L_1416)


	//   ....[0]....
.L_1416:
        /*01a0*/ 	.word	0x00001080


	//   ....[1]....
        /*01a4*/ 	.word	0x00001600


	//   ....[2]....
        /*01a8*/ 	.word	0x00001b60


	//   ....[3]....
        /*01ac*/ 	.word	0x00004fd0


	//   ....[4]....
        /*01b0*/ 	.word	0x00004ff0


	//   ....[5]....
        /*01b4*/ 	.word	0x00005040


	//   ....[6]....
        /*01b8*/ 	.word	0x00005050


	//   ....[7]....
        /*01bc*/ 	.word	0x00005080


	//   ....[8]....
        /*01c0*/ 	.word	0x000050a0


	//   ....[9]....
        /*01c4*/ 	.word	0x000050d0


	//   ....[10]....
        /*01c8*/ 	.word	0x000050f0


	//   ....[11]....
        /*01cc*/ 	.word	0x00005120


	//   ....[12]....
        /*01d0*/ 	.word	0x00005140


	//   ....[13]....
        /*01d4*/ 	.word	0x00005200


	//   ....[14]....
        /*01d8*/ 	.word	0x00005270


	//   ....[15]....
        /*01dc*/ 	.word	0x00005290


	//   ....[16]....
        /*01e0*/ 	.word	0x000052a0


	//   ....[17]....
        /*01e4*/ 	.word	0x000052b0


	//   ....[18]....
        /*01e8*/ 	.word	0x000052c0


	//   ....[19]....
        /*01ec*/ 	.word	0x000059d0


	//   ....[20]....
        /*01f0*/ 	.word	0x000059f0


	//   ....[21]....
        /*01f4*/ 	.word	0x00005a20


	//   ....[22]....
        /*01f8*/ 	.word	0x00005a30


	//   ....[23]....
        /*01fc*/ 	.word	0x00005a60


	//   ....[24]....
        /*0200*/ 	.word	0x00005a70


	//   ....[25]....
        /*0204*/ 	.word	0x00005aa0


	//   ....[26]....
        /*0208*/ 	.word	0x00005ab0


	//   ....[27]....
        /*020c*/ 	.word	0x00005ae0


	//   ....[28]....
        /*0210*/ 	.word	0x00005af0


	//   ....[29]....
        /*0214*/ 	.word	0x00005b20


	//   ....[30]....
        /*0218*/ 	.word	0x00005b30


	//   ....[31]....
        /*021c*/ 	.word	0x00005b40


	//   ....[32]....
        /*0220*/ 	.word	0x00005b50


	//   ....[33]....
        /*0224*/ 	.word	0x00005b60


	//   ....[34]....
        /*0228*/ 	.word	0x00005b70


	//   ....[35]....
        /*022c*/ 	.word	0x00006100


	//   ....[36]....
        /*0230*/ 	.word	0x00006210


	//   ....[37]....
        /*0234*/ 	.word	0x00006330


	//   ....[38]....
        /*0238*/ 	.word	0x00006360


	//   ....[39]....
        /*023c*/ 	.word	0x00006470


	//   ....[40]....
        /*0240*/ 	.word	0x000064f0


	//   ....[41]....
        /*0244*/ 	.word	0x00006590


	//   ....[42]....
        /*0248*/ 	.word	0x00006610


	//   ....[43]....
        /*024c*/ 	.word	0x000066b0


	//   ....[44]....
        /*0250*/ 	.word	0x000067d0


	//   ....[45]....
        /*0254*/ 	.word	0x00007020


	//   ....[46]....
        /*0258*/ 	.word	0x00007900


	//   ....[47]....
        /*025c*/ 	.word	0x00008370


	//   ....[48]....
        /*0260*/ 	.word	0x000089a0


	//   ....[49]....
        /*0264*/ 	.word	0x00008a00


	//   ....[50]....
        /*0268*/ 	.word	0x00008a50


	//   ....[51]....
        /*026c*/ 	.word	0x00008a70


	//   ....[52]....
        /*0270*/ 	.word	0x00008a90


	//   ....[53]....
        /*0274*/ 	.word	0x00008bb0


	//   ....[54]....
        /*0278*/ 	.word	0x00008c00


	//   ....[55]....
        /*027c*/ 	.word	0x00008c50


	//   ....[56]....
        /*0280*/ 	.word	0x00008c70


	//   ....[57]....
        /*0284*/ 	.word	0x00008c90


	//   ....[58]....
        /*0288*/ 	.word	0x000093e0


	//   ....[59]....
        /*028c*/ 	.word	0x00009460


	//   ....[60]....
        /*0290*/ 	.word	0x00009510


	//   ....[61]....
        /*0294*/ 	.word	0x00009580


	//   ....[62]....
        /*0298*/ 	.word	0x00009610


	//   ....[63]....
        /*029c*/ 	.word	0x00009680


	//   ....[64]....
        /*02a0*/ 	.word	0x00009710


	//   ....[65]....
        /*02a4*/ 	.word	0x00009780


	//   ....[66]....
        /*02a8*/ 	.word	0x00009830


	//   ....[67]....
        /*02ac*/ 	.word	0x000098a0


	//   ....[68]....
        /*02b0*/ 	.word	0x00009900


	//   ....[69]....
        /*02b4*/ 	.word	0x00009970


	//   ....[70]....
        /*02b8*/ 	.word	0x000099e0


	//   ....[71]....
        /*02bc*/ 	.word	0x00009a50


	//   ....[72]....
        /*02c0*/ 	.word	0x00009ad0


	//   ....[73]....
        /*02c4*/ 	.word	0x00009b50


	//   ....[74]....
        /*02c8*/ 	.word	0x00009bf0


	//   ....[75]....
        /*02cc*/ 	.word	0x00009c60


	//   ....[76]....
        /*02d0*/ 	.word	0x00009ce0


	//   ....[77]....
        /*02d4*/ 	.word	0x00009d50


	//   ....[78]....
        /*02d8*/ 	.word	0x00009de0


	//   ....[79]....
        /*02dc*/ 	.word	0x00009e50


	//   ....[80]....
        /*02e0*/ 	.word	0x00009ee0


	//   ....[81]....
        /*02e4*/ 	.word	0x00009f50


	//   ....[82]....
        /*02e8*/ 	.word	0x00009fd0


	//   ....[83]....
        /*02ec*/ 	.word	0x0000a040


	//   ....[84]....
        /*02f0*/ 	.word	0x0000a0b0


	//   ....[85]....
        /*02f4*/ 	.word	0x0000a120


	//   ....[86]....
        /*02f8*/ 	.word	0x0000a1a0


	//   ....[87]....
        /*02fc*/ 	.word	0x0000a210


	//----- nvinfo : EIATTR_EXIT_INSTR_OFFSETS
	.align		4
.L_1417:
        /*0300*/ 	.byte	0x04, 0x1c
        /*0302*/ 	.short	(.L_1419 - .L_1418)


	//   ....[0]....
.L_1418:
        /*0304*/ 	.word	0x00008dc0


	//   ....[1]....
        /*0308*/ 	.word	0x00009380


	//----- nvinfo : EIATTR_MAX_THREADS
	.align		4
.L_1419:
        /*030c*/ 	.byte	0x04, 0x05
        /*030e*/ 	.short	(.L_1421 - .L_1420)
.L_1420:
        /*0310*/ 	.word	0x00000080
        /*0314*/ 	.word	0x00000001
        /*0318*/ 	.word	0x00000001


	//----- nvinfo : EIATTR_CRS_STACK_SIZE
	.align		4
.L_1421:
        /*031c*/ 	.byte	0x04, 0x1e
        /*031e*/ 	.short	(.L_1423 - .L_1422)
.L_1422:
        /*0320*/ 	.word	0x00000000
.L_1423:


//--------------------- .nv.info._Z25selective_scan_bwd_kernelI32Selective_Scan_bwd_kernel_traitsILi128ELi16ELb0ELb0ELb0ELb1ELb1EffEEv12SSMParamsBwd --------------------------
	.section	.nv.info._Z25selective_scan_bwd_kernelI32Selective_Scan_bwd_kernel_traitsILi128ELi16ELb0ELb0ELb0ELb1ELb1EffEEv12SSMParamsBwd,"",@"SHT_CUDA_INFO"
	.sectionflags	@""
	.align	4


	//----- nvinfo : EIATTR_CUDA_API_VERSION
	.align		4
        /*0000*/ 	.byte	0x04, 0x37
        /*0002*/ 	.short	(.L_1425 - .L_1424)
.L_1424:
        /*0004*/ 	.word	0x00000082


	//----- nvinfo : EIATTR_SW2861232_WAR
	.align		4
.L_1425:
        /*0008*/ 	.byte	0x01, 0x35
	.zero		2


	//----- nvinfo : EIATTR_PARAM_CBANK
	.align		4
        /*000c*/ 	.byte	0x04, 0x0a
        /*000e*/ 	.short	(.L_1427 - .L_1426)
	.align		4
.L_1426:
        /*0010*/ 	.word	index@(.nv.constant0._Z25selective_scan_bwd_kernelI32Selective_Scan_bwd_kernel_traitsILi128ELi16ELb0ELb0ELb0ELb1ELb1EffEEv12SSMParamsBwd)
        /*0014*/ 	.short	0x0160
        /*0016*/ 	.short	0x01f0


	//----- nvinfo : EIATTR_CBANK_PARAM_SIZE
	.align		4
.L_1427:
        /*0018*/ 	.byte	0x03, 0x19
        /*001a*/ 	.short	0x01f0


	//----- nvinfo : EIATTR_KPARAM_INFO
	.align		4
        /*001c*/ 	.byte	0x04, 0x17
        /*001e*/ 	.short	(.L_1429 - .L_1428)
.L_1428:
        /*0020*/ 	.word	0x00000000
        /*0024*/ 	.short	0x0000
        /*0026*/ 	.short	0x0000
        /*0028*/ 	.byte	0x00, 0xf0, 0xc1, 0x07


	//----- nvinfo : EIATTR_MAXREG_COUNT
	.align		4
.L_1429:
        /*002c*/ 	.byte	0x03, 0x1b
        /*002e*/ 	.short	0x00a8


	//----- nvinfo : EIATTR_NUM_BARRIERS
	.align		4
        /*0030*/ 	.byte	0x02, 0x4c
        /*0032*/ 	.byte	0x01
	.zero		1


	//----- nvinfo : EIATTR_MERCURY_ISA_VERSION
	.align		4
        /*0034*/ 	.byte	0x03, 0x5f
        /*0036*/ 	.short	0x0000


	//----- nvinfo : EIATTR_COOP_GROUP_MASK_REGIDS
	.align		4
        /*0038*/ 	.byte	0x04, 0x29
        /*003a*/ 	.short	(.L_1431 - .L_1430)


	//   ....[0]....
.L_1430:
        /*003c*/ 	.word	0xffffffff


	//   ....[1]....
        /*0040*/ 	.word	0xffffffff


	//   ....[2]....
        /*0044*/ 	.word	0xffffffff


	//   ....[3]....
        /*0048*/ 	.word	0xffffffff


	//   ....[4]....
        /*004c*/ 	.word	0xffffffff


	//   ....[5]....
        /*0050*/ 	.word	0xffffffff


	//   ....[6]....
        /*0054*/ 	.word	0xffffffff


	//   ....[7]....
        /*0058*/ 	.word	0xffffffff


	//   ....[8]....
        /*005c*/ 	.word	0xffffffff


	//   ....[9]....
        /*0060*/ 	.word	0xffffffff


	//   ....[10]....
        /*0064*/ 	.word	0xffffffff


	//   ....[11]....
        /*0068*/ 	.word	0xffffffff


	//   ....[12]....
        /*006c*/ 	.word	0xffffffff


	//   ....[13]....
        /*0070*/ 	.word	0xffffffff


	//   ....[14]....
        /*0074*/ 	.word	0xffffffff


	//   ....[15]....
        /*0078*/ 	.word	0xffffffff


	//   ....[16]....
        /*007c*/ 	.word	0xffffffff


	//   ....[17]....
        /*0080*/ 	.word	0xffffffff


	//   ....[18]....
        /*0084*/ 	.word	0xffffffff


	//   ....[19]....
        /*0088*/ 	.word	0xffffffff


	//   ....[20]....
        /*008c*/ 	.word	0xffffffff


	//   ....[21]....
        /*0090*/ 	.word	0xffffffff


	//   ....[22]....
        /*0094*/ 	.word	0xffffffff


	//   ....[23]....
        /*0098*/ 	.word	0xffffffff


	//   ....[24]....
        /*009c*/ 	.word	0xffffffff


	//   ....[25]....
        /*00a0*/ 	.word	0xffffffff


	//   ....[26]....
        /*00a4*/ 	.word	0xffffffff


	//   ....[27]....
        /*00a8*/ 	.word	0xffffffff


	//   ....[28]....
        /*00ac*/ 	.word	0xffffffff


	//   ....[29]....
        /*00b0*/ 	.word	0xffffffff


	//   ....[30]....
        /*00b4*/ 	.word	0xffffffff


	//   ....[31]....
        /*00b8*/ 	.word	0xffffffff


	//   ....[32]....
        /*00bc*/ 	.word	0xffffffff


	//   ....[33]....
        /*00c0*/ 	.word	0xffffffff


	//   ....[34]....
        /*00c4*/ 	.word	0xffffffff


	//   ....[35]....
        /*00c8*/ 	.word	0xffffffff


	//   ....[36]....
        /*00cc*/ 	.word	0xffffffff


	//   ....[37]....
        /*00d0*/ 	.word	0xffffffff


	//   ....[38]....
        /*00d4*/ 	.word	0xffffffff


	//   ....[39]....
        /*00d8*/ 	.word	0xffffffff


	//   ....[40]....
        /*00dc*/ 	.word	0xffffffff


	//   ....[41]....
        /*00e0*/ 	.word	0xffffffff


	//   ....[42]....
        /*00e4*/ 	.word	0xffffffff


	//   ....[43]....
        /*00e8*/ 	.word	0xffffffff


	//   ....[44]....
        /*00ec*/ 	.word	0xffffffff


	//   ....[45]....
        /*00f0*/ 	.word	0xffffffff


	//   ....[46]....
        /*00f4*/ 	.word	0xffffffff


	//   ....[47]....
        /*00f8*/ 	.word	0xffffffff


	//   ....[48]....
        /*00fc*/ 	.word	0xffffffff


	//   ....[49]....
        /*0100*/ 	.word	0xffffffff


	//   ....[50]....
        /*0104*/ 	.word	0xffffffff


	//   ....[51]....
        /*0108*/ 	.word	0xffffffff


	//   ....[52]....
        /*010c*/ 	.word	0xffffffff


	//   ....[53]....
        /*0110*/ 	.word	0xffffffff


	//   ....[54]....
        /*0114*/ 	.word	0xffffffff


	//   ....[55]....
        /*0118*/ 	.word	0xffffffff


	//   ....[56]....
        /*011c*/ 	.word	0xffffffff


	//   ....[57]....
        /*0120*/ 	.word	0xffffffff


	//   ....[58]....
        /*0124*/ 	.word	0xffffffff


	//   ....[59]....
        /*0128*/ 	.word	0xffffffff


	//   ....[60]....
        /*012c*/ 	.word	0xffffffff


	//   ....[61]....
        /*0130*/ 	.word	0xffffffff


	//   ....[62]....
        /*0134*/ 	.word	0xffffffff


	//   ....[63]....
        /*0138*/ 	.word	0xffffffff


	//   ....[64]....
        /*013c*/ 	.word	0xffffffff


	//   ....[65]....
        /*0140*/ 	.word	0xffffffff


	//   ....[66]....
        /*0144*/ 	.word	0xffffffff


	//   ....[67]....
        /*0148*/ 	.word	0xffffffff


	//   ....[68]....
        /*014c*/ 	.word	0xffffffff


	//   ....[69]....
        /*0150*/ 	.word	0xffffffff


	//   ....[70]....
        /*0154*/ 	.word	0xffffffff


	//   ....[71]....
        /*0158*/ 	.word	0xffffffff


	//   ....[72]....
        /*015c*/ 	.word	0xffffffff


	//   ....[73]....
        /*0160*/ 	.word	0xffffffff


	//   ....[74]....
        /*0164*/ 	.word	0xffffffff


	//   ....[75]....
        /*0168*/ 	.word	0xffffffff


	//   ....[76]....
        /*016c*/ 	.word	0xffffffff


	//   ....[77]....
        /*0170*/ 	.word	0xffffffff


	//   ....[78]....
        /*0174*/ 	.word	0xffffffff


	//   ....[79]....
        /*0178*/ 	.word	0xffffffff


	//   ....[80]....
        /*017c*/ 	.word	0xffffffff


	//   ....[81]....
        /*0180*/ 	.word	0xffffffff


	//   ....[82]....
        /*0184*/ 	.word	0xffffffff


	//   ....[83]....
        /*0188*/ 	.word	0xffffffff


	//   ....[84]....
        /*018c*/ 	.word	0xffffffff


	//   ....[85]....
        /*0190*/ 	.word	0xffffffff


	//   ....[86]....
        /*0194*/ 	.word	0xffffffff


	//   ....[87]....
        /*0198*/ 	.word	0xffffffff


	//   ....[88]....
        /*019c*/ 	.word	0xffffffff


	//   ....[89]....
        /*01a0*/ 	.word	0xffffffff


	//   ....[90]....
        /*01a4*/ 	.word	0xffffffff


	//   ....[91]....
        /*01a8*/ 	.word	0xffffffff


	//----- nvinfo : EIATTR_COOP_GROUP_INSTR_OFFSETS
	.align		4
.L_1431:
        /*01ac*/ 	.byte	0x04, 0x28
        /*01ae*/ 	.short	(.L_1433 - .L_1432)


	//   ....[0]....
.L_1432:
        /*01b0*/ 	.word	0x00000fc0


	//   ....[1]....
        /*01b4*/ 	.word	0x00001440


	//   ....[2]....
        /*01b8*/ 	.word	0x00001980


	//   ....[3]....
        /*01bc*/ 	.word	0x00004590


	//   ....[4]....
        /*01c0*/ 	.word	0x00004bd0


	//   ....[5]....
        /*01c4*/ 	.word	0x000054e0


	//   ....[6]....
        /*01c8*/ 	.word	0x00005ef0


	//   ....[7]....
        /*01cc*/ 	.word	0x00007430


	//   ....[8]....
        /*01d0*/ 	.word	0x00007450


	//   ....[9]....
        /*01d4*/ 	.word	0x000074a0


	//   ....[10]....
        /*01d8*/ 	.word	0x000074b0


	//   ....[11]....
        /*01dc*/ 	.word	0x000074e0


	//   ....[12]....
        /*01e0*/ 	.word	0x00007500


	//   ....[13]....
        /*01e4*/ 	.word	0x00007530


	//   ....[14]....
        /*01e8*/ 	.word	0x00007550


	//   ....[15]....
        /*01ec*/ 	.word	0x00007580


	//   ....[16]....
        /*01f0*/ 	.word	0x00007590


	//   ....[17]....
        /*01f4*/ 	.word	0x00007630


	//   ....[18]....
        /*01f8*/ 	.word	0x00007680


	//   ....[19]....
        /*01fc*/ 	.word	0x000076a0


	//   ....[20]....
        /*0200*/ 	.word	0x000076b0


	//   ....[21]....
        /*0204*/ 	.word	0x000076c0


	//   ....[22]....
        /*0208*/ 	.word	0x000076d0


	//   ....[23]....
        /*020c*/ 	.word	0x00007dd0


	//   ....[24]....
        /*0210*/ 	.word	0x00007df0


	//   ....[25]....
        /*0214*/ 	.word	0x00007e00


	//   ....[26]....
        /*0218*/ 	.word	0x00007e10


	//   ....[27]....
        /*021c*/ 	.word	0x00007e40


	//   ....[28]....
        /*0220*/ 	.word	0x00007e60


	//   ....[29]....
        /*0224*/ 	.word	0x00007e80


	//   ....[30]....
        /*0228*/ 	.word	0x00007ea0


	//   ....[31]....
        /*022c*/ 	.word	0x00007ec0


	//   ....[32]....
        /*0230*/ 	.word	0x00007ee0


	//   ....[33]....
        /*0234*/ 	.word	0x00007f00


	//   ....[34]....
        /*0238*/ 	.word	0x00007f20


	//   ....[35]....
        /*023c*/ 	.word	0x00007f30


	//   ....[36]....
        /*0240*/ 	.word	0x00007f40


	//   ....[37]....
        /*0244*/ 	.word	0x00007f60


	//   ....[38]....
        /*0248*/ 	.word	0x00007f70


	//   ....[39]....
        /*024c*/ 	.word	0x000085f0


	//   ....[40]....
        /*0250*/ 	.word	0x00008710


	//   ....[41]....
        /*0254*/ 	.word	0x00008790


	//   ....[42]....
        /*0258*/ 	.word	0x00008820


	//   ....[43]....
        /*025c*/ 	.word	0x000088b0


	//   ....[44]....
        /*0260*/ 	.word	0x00008940


	//   ....[45]....
        /*0264*/ 	.word	0x000089d0


	//   ....[46]....
        /*0268*/ 	.word	0x00008a60


	//   ....[47]....
        /*026c*/ 	.word	0x00008af0


	//   ....[48]....
        /*0270*/ 	.word	0x00008c10


	//   ....[49]....
        /*0274*/ 	.word	0x000093f0


	//   ....[50]....
        /*0278*/ 	.word	0x00009c80


	//   ....[51]....
        /*027c*/ 	.word	0x0000a6e0


	//   ....[52]....
        /*0280*/ 	.word	0x0000ad60


	//   ....[53]....
        /*0284*/ 	.word	0x0000adc0


	//   ....[54]....
        /*0288*/ 	.word	0x0000ae10


	//   ....[55]....
        /*028c*/ 	.word	0x0000ae30


	//   ....[56]....
        /*0290*/ 	.word	0x0000ae50


	//   ....[57]....
        /*0294*/ 	.word	0x0000af70


	//   ....[58]....
        /*0298*/ 	.word	0x0000afc0


	//   ....[59]....
        /*029c*/ 	.word	0x0000b010


	//   ....[60]....
        /*02a0*/ 	.word	0x0000b030


	//   ....[61]....
        /*02a4*/ 	.word	0x0000b050


	//   ....[62]....
        /*02a8*/ 	.word	0x0000b7a0


	//   ....[63]....
        /*02ac*/ 	.word	0x0000b820


	//   ....[64]....
        /*02b0*/ 	.word	0x0000b8d0


	//   ....[65]....
        /*02b4*/ 	.word	0x0000b940


	//   ....[66]....
        /*02b8*/ 	.word	0x0000b9e0


	//   ....[67]....
        /*02bc*/ 	.word	0x0000ba50


	//   ....[68]....
        /*02c0*/ 	.word	0x0000bae0


	//   ....[69]....
        /*02c4*/ 	.word	0x0000bb50


	//   ....[70]....
        /*02c8*/ 	.word	0x0000bbf0


	//   ....[71]....
        /*02cc*/ 	.word	0x0000bc60


	//   ....[72]....
        /*02d0*/ 	.word	0x0000bcc0


	//   ....[73]....
        /*02d4*/ 	.word	0x0000bd30


	//   ....[74]....
        /*02d8*/ 	.word	0x0000bd80


	//   ....[75]....
        /*02dc*/ 	.word	0x0000bdd0


	//   ....[76]....
        /*02e0*/ 	.word	0x0000be30


	//   ....[77]....
        /*02e4*/ 	.word	0x0000be90


	//   ....[78]....
        /*02e8*/ 	.word	0x0000bf10


	//   ....[79]....
        /*02ec*/ 	.word	0x0000bf60


	//   ....[80]....
        /*02f0*/ 	.word	0x0000bfc0


	//   ....[81]....
        /*02f4*/ 	.word	0x0000c010


	//   ....[82]....
        /*02f8*/ 	.word	0x0000c090


	//   ....[83]....
        /*02fc*/ 	.word	0x0000c0e0


	//   ....[84]....
        /*0300*/ 	.word	0x0000c150


	//   ....[85]....
        /*0304*/ 	.word	0x0000c1a0


	//   ....[86]....
        /*0308*/ 	.word	0x0000c200


	//   ....[87]....
        /*030c*/ 	.word	0x0000c250


	//   ....[88]....
        /*0310*/ 	.word	0x0000c2b0


	//   ....[89]....
        /*0314*/ 	.word	0x0000c300


	//   ....[90]....
        /*0318*/ 	.word	0x0000c360


	//   ....[91]....
        /*031c*/ 	.word	0x0000c3b0


	//----- nvinfo : EIATTR_EXIT_INSTR_OFFSETS
	.align		4
.L_1433:
        /*0320*/ 	.byte	0x04, 0x1c
        /*0322*/ 	.short	(.L_1435 - .L_1434)


	//   ....[0]....
.L_1434:
        /*0324*/ 	.word	0x0000b180


	//   ....[1]....
        /*0328*/ 	.word	0x0000b740


	//----- nvinfo : EIATTR_MAX_THREADS
	.align		4
.L_1435:
        /*032c*/ 	.byte	0x04, 0x05
        /*032e*/ 	.short	(.L_1437 - .L_1436)
.L_1436:
        /*0330*/ 	.word	0x00000080
        /*0334*/ 	.word	0x00000001
        /*0338*/ 	.word	0x00000001


	//----- nvinfo : EIATTR_CRS_STACK_SIZE
	.align		4
.L_1437:
        /*033c*/ 	.byte	0x04, 0x1e
        /*033e*/ 	.short	(.L_1439 - .L_1438)
.L_1438:
        /*0340*/ 	.word	0x00000000
.L_1439:


//--------------------- .nv.info._Z25selective_scan_bwd_kernelI32Selective_Scan_bwd_kernel_traitsILi128ELi16ELb0ELb0ELb1ELb0ELb0EffEEv12SSMParamsBwd --------------------------
	.section	.nv.info._Z25selective_scan_bwd_kernelI32Selective_Scan_bwd_kernel_traitsILi128ELi16ELb0ELb0ELb1ELb0ELb0EffEEv12SSMParamsBwd,"",@"SHT_CUDA_INFO"
	.sectionflags	@""
	.align	4


	//----- nvinfo : EIATTR_CUDA_API_VERSION
	.align		4
        /*0000*/ 	.byte	0x04, 0x37
        /*0002*/ 	.short	(.L_1441 - .L_1440)
.L_1440:
        /*0004*/ 	.word	0x00000082


	//----- nvinfo : EIATTR_SW2861232_WAR
	.align		4
.L_1441:
        /*0008*/ 	.byte	0x01, 0x35
	.zero		2


	//----- nvinfo : EIATTR_PARAM_CBANK
	.align		4
        /*000c*/ 	.byte	0x04, 0x0a
        /*000e*/ 	.short	(.L_1443 - .L_1442)
	.align		4
.L_1442:
        /*0010*/ 	.word	index@(.nv.constant0._Z25selective_scan_bwd_kernelI32Selective_Scan_bwd_kernel_traitsILi128ELi16ELb0ELb0ELb1ELb0ELb0EffEEv12SSMParamsBwd)
        /*0014*/ 	.short	0x0160
        /*0016*/ 	.short	0x01f0


	//----- nvinfo : EIATTR_CBANK_PARAM_SIZE
	.align		4
.L_1443:
        /*0018*/ 	.byte	0x03, 0x19
        /*001a*/ 	.short	0x01f0


	//----- nvinfo : EIATTR_KPARAM_INFO
	.align		4
        /*001c*/ 	.byte	0x04, 0x17
        /*001e*/ 	.short	(.L_1445 - .L_1444)
.L_1444:
        /*0020*/ 	.word	0x00000000
        /*0024*/ 	.short	0x0000
        /*0026*/ 	.short	0x0000
        /*0028*/ 	.byte	0x00, 0xf0, 0xc1, 0x07


	//----- nvinfo : EIATTR_MAXREG_COUNT
	.align		4
.L_1445:
        /*002c*/ 	.byte	0x03, 0x1b
        /*002e*/ 	.short	0x00a8


	//----- nvinfo : EIATTR_NUM_BARRIERS
	.align		4
        /*0030*/ 	.byte	0x02, 0x4c
        /*0032*/ 	.byte	0x01
	.zero		1


	//----- nvinfo : EIATTR_ANNOTATIONS
	.align		4
        /*0034*/ 	.byte	0x04, 0x55
        /*0036*/ 	.short	(.L_1447 - .L_1446)


	//   ....[0]....
.L_1446:
        /* <DEDUP_REMOVED lines=34> */


	//----- nvinfo : EIATTR_MERCURY_ISA_VERSION
	.align		4
.L_1447:
        /*0248*/ 	.byte	0x03, 0x5f
        /*024a*/ 	.short	0x0000


	//----- nvinfo : EIATTR_COOP_GROUP_MASK_REGIDS
	.align		4
        /*024c*/ 	.byte	0x04, 0x29
        /*024e*/ 	.short	(.L_1449 - .L_1448)


	//   ....[0]....
.L_1448:
        /*0250*/ 	.word	0xffffffff


	//   ....[1]....
        /*0254*/ 	.word	0xffffffff


	//   ....[2]....
        /*0258*/ 	.word	0xffffffff


	//   ....[3]....
        /*025c*/ 	.word	0xffffffff


	//   ....[4]....
        /*0260*/ 	.word	0xffffffff


	//   ....[5]....
        /*0264*/ 	.word	0xffffffff


	//   ....[6]....
        /*0268*/ 	.word	0xffffffff


	//   ....[7]....
        /*026c*/ 	.word	0xffffffff


	//   ....[8]....
        /*0270*/ 	.word	0xffffffff


	//   ....[9]....
        /*0274*/ 	.word	0xffffffff


	//   ....[10]....
        /*0278*/ 	.word	0xffffffff


	//   ....[11]....
        /*027c*/ 	.word	0xffffffff


	//   ....[12]....
        /*0280*/ 	.word	0xffffffff


	//   ....[13]....
        /*0284*/ 	.word	0xffffffff


	//   ....[14]....
        /*0288*/ 	.word	0xffffffff


	//   ....[15]....
        /*028c*/ 	.word	0xffffffff


	//   ....[16]....
        /*0290*/ 	.word	0xffffffff


	//   ....[17]....
        /*0294*/ 	.word	0xffffffff


	//   ....[18]....
        /*0298*/ 	.word	0xffffffff


	//   ....[19]....
        /*029c*/ 	.word	0xffffffff


	//   ....[20]....
        /*02a0*/ 	.word	0xffffffff


	//   ....[21]....
        /*02a4*/ 	.word	0xffffffff


	//   ....[22]....
        /*02a8*/ 	.word	0xffffffff


	//   ....[23]....
        /*02ac*/ 	.word	0xffffffff


	//   ....[24]....
        /*02b0*/ 	.word	0xffffffff


	//   ....[25]....
        /*02b4*/ 	.word	0xffffffff


	//   ....[26]....
        /*02b8*/ 	.word	0xffffffff


	//   ....[27]....
        /*02bc*/ 	.word	0xffffffff


	//   ....[28]....
        /*02c0*/ 	.word	0xffffffff


	//   ....[29]....
        /*02c4*/ 	.word	0xffffffff


	//   ....[30]....
        /*02c8*/ 	.word	0xffffffff


	//   ....[31]....
        /*02cc*/ 	.word	0xffffffff


	//   ....[32]....
        /*02d0*/ 	.word	0xffffffff


	//   ....[33]....
        /*02d4*/ 	.word	0xffffffff


	//   ....[34]....
        /*02d8*/ 	.word	0xffffffff


	//   ....[35]....
        /*02dc*/ 	.word	0xffffffff


	//   ....[36]....
        /*02e0*/ 	.word	0xffffffff


	//   ....[37]....
        /*02e4*/ 	.word	0xffffffff


	//   ....[38]....
        /*02e8*/ 	.word	0xffffffff


	//   ....[39]....
        /*02ec*/ 	.word	0xffffffff


	//   ....[40]....
        /*02f0*/ 	.word	0xffffffff


	//   ....[41]....
        /*02f4*/ 	.word	0xffffffff


	//   ....[42]....
        /*02f8*/ 	.word	0xffffffff


	//   ....[43]....
        /*02fc*/ 	.word	0xffffffff


	//   ....[44]....
        /*0300*/ 	.word	0xffffffff


	//   ....[45]....
        /*0304*/ 	.word	0xffffffff


	//   ....[46]....
        /*0308*/ 	.word	0xffffffff


	//   ....[47]....
        /*030c*/ 	.word	0xffffffff


	//   ....[48]....
        /*0310*/ 	.word	0xffffffff


	//   ....[49]....
        /*0314*/ 	.word	0xffffffff


	//   ....[50]....
        /*0318*/ 	.word	0xffffffff


	//   ....[51]....
        /*031c*/ 	.word	0xffffffff


	//   ....[52]....
        /*0320*/ 	.word	0xffffffff


	//   ....[53]....
        /*0324*/ 	.word	0xffffffff


	//   ....[54]....
        /*0328*/ 	.word	0xffffffff


	//   ....[55]....
        /*032c*/ 	.word	0xffffffff


	//   ....[56]....
        /*0330*/ 	.word	0xffffffff


	//   ....[57]....
        /*0334*/ 	.word	0xffffffff


	//   ....[58]....
        /*0338*/ 	.word	0xffffffff


	//   ....[59]....
        /*033c*/ 	.word	0xffffffff


	//   ....[60]....
        /*0340*/ 	.word	0xffffffff


	//   ....[61]....
        /*0344*/ 	.word	0xffffffff


	//   ....[62]....
        /*0348*/ 	.word	0xffffffff


	//   ....[63]....
        /*034c*/ 	.word	0xffffffff


	//   ....[64]....
        /*0350*/ 	.word	0xffffffff


	//   ....[65]....
        /*0354*/ 	.word	0xffffffff


	//   ....[66]....
        /*0358*/ 	.word	0xffffffff


	//   ....[67]....
        /*035c*/ 	.word	0xffffffff


	//   ....[68]....
        /*0360*/ 	.word	0xffffffff


	//   ....[69]....
        /*0364*/ 	.word	0xffffffff


	//   ....[70]....
        /*0368*/ 	.word	0xffffffff


	//   ....[71]....
        /*036c*/ 	.word	0xffffffff


	//   ....[72]....
        /*0370*/ 	.word	0xffffffff


	//   ....[73]....
        /*0374*/ 	.word	0xffffffff


	//   ....[74]....
        /*0378*/ 	.word	0xffffffff


	//   ....[75]....
        /*037c*/ 	.word	0xffffffff


	//   ....[76]....
        /*0380*/ 	.word	0xffffffff


	//   ....[77]....
        /*0384*/ 	.word	0xffffffff


	//   ....[78]....
        /*0388*/ 	.word	0xffffffff


	//   ....[79]....
        /*038c*/ 	.word	0xffffffff


	//   ....[80]....
        /*0390*/ 	.word	0xffffffff


	//   ....[81]....
        /*0394*/ 	.word	0xffffffff


	//   ....[82]....
        /*0398*/ 	.word	0xffffffff


	//   ....[83]....
        /*039c*/ 	.word	0xffffffff


	//   ....[84]....
        /*03a0*/ 	.word	0xffffffff


	//   ....[85]....
        /*03a4*/ 	.word	0xffffffff


	//   ....[86]....
        /*03a8*/ 	.word	0xffffffff


	//   ....[87]....
        /*03ac*/ 	.word	0xffffffff


	//----- nvinfo : EIATTR_COOP_GROUP_INSTR_OFFSETS
	.align		4
.L_1449:
        /*03b0*/ 	.byte	0x04, 0x28
        /*03b2*/ 	.short	(.L_1451 - .L_1450)


	//   ....[0]....
.L_1450:
        /*03b4*/ 	.word	0x00001250


	//   ....[1]....
        /*03b8*/ 	.word	0x00001750


	//   ....[2]....
        /*03bc*/ 	.word	0x00001c30


	//   ....[3]....
        /*03c0*/ 	.word	0x00002d20


	//   ....[4]....
        /*03c4*/ 	.word	0x00003760


	//   ....[5]....
        /*03c8*/ 	.word	0x00003790


	//   ....[6]....
        /*03cc*/ 	.word	0x000037e0


	//   ....[7]....
        /*03d0*/ 	.word	0x00003800


	//   ....[8]....
        /*03d4*/ 	.word	0x00003830


	//   ....[9]....
        /*03d8*/ 	.word	0x00003850


	//   ....[10]....
        /*03dc*/ 	.word	0x00003880


	//   ....[11]....
        /*03e0*/ 	.word	0x000038a0


	//   ....[12]....
        /*03e4*/ 	.word	0x000038c0


	//   ....[13]....
        /*03e8*/ 	.word	0x000038d0


	//   ....[14]....
        /*03ec*/ 	.word	0x00003960


	//   ....[15]....
        /*03f0*/ 	.word	0x000039b0


	//   ....[16]....
        /*03f4*/ 	.word	0x000039d0


	//   ....[17]....
        /*03f8*/ 	.word	0x000039e0


	//   ....[18]....
        /*03fc*/ 	.word	0x000039f0


	//   ....[19]....
        /*0400*/ 	.word	0x00003a00


	//   ....[20]....
        /*0404*/ 	.word	0x000040d0


	//   ....[21]....
        /*0408*/ 	.word	0x000040f0


	//   ....[22]....
        /*040c*/ 	.word	0x00004100


	//   ....[23]....
        /*0410*/ 	.word	0x00004110


	//   ....[24]....
        /*0414*/ 	.word	0x00004140


	//   ....[25]....
        /*0418*/ 	.word	0x00004160


	//   ....[26]....
        /*041c*/ 	.word	0x00004180


	//   ....[27]....
        /*0420*/ 	.word	0x000041a0


	//   ....[28]....
        /*0424*/ 	.word	0x000041c0


	//   ....[29]....
        /*0428*/ 	.word	0x000041e0


	//   ....[30]....
        /*042c*/ 	.word	0x00004200


	//   ....[31]....
        /*0430*/ 	.word	0x00004220


	//   ....[32]....
        /*0434*/ 	.word	0x00004230


	//   ....[33]....
        /*0438*/ 	.word	0x00004240


	//   ....[34]....
        /*043c*/ 	.word	0x00004260


	//   ....[35]....
        /*0440*/ 	.word	0x00004270


	//   ....[36]....
        /*0444*/ 	.word	0x00005ea0


	//   ....[37]....
        /*0448*/ 	.word	0x00005eb0


	//   ....[38]....
        /*044c*/ 	.word	0x00005ef0


	//   ....[39]....
        /*0450*/ 	.word	0x00005f00


	//   ....[40]....
        /*0454*/ 	.word	0x00005f40


	//   ....[41]....
        /*0458*/ 	.word	0x00005f50


	//   ....[42]....
        /*045c*/ 	.word	0x00005f90


	//   ....[43]....
        /*0460*/ 	.word	0x00005fa0


	//   ....[44]....
        /*0464*/ 	.word	0x00005fe0


	//   ....[45]....
        /*0468*/ 	.word	0x00005ff0


	//   ....[46]....
        /*046c*/ 	.word	0x000066b0


	//   ....[47]....
        /*0470*/ 	.word	0x000070d0


	//   ....[48]....
        /*0474*/ 	.word	0x00007790


	//   ....[49]....
        /*0478*/ 	.word	0x000077b0


	//   ....[50]....
        /*047c*/ 	.word	0x000077d0


	//   ....[51]....
        /*0480*/ 	.word	0x000077f0


	//   ....[52]....
        /*0484*/ 	.word	0x00007810


	//   ....[53]....
        /*0488*/ 	.word	0x000079a0


	//   ....[54]....
        /*048c*/ 	.word	0x000079c0


	//   ....[55]....
        /*0490*/ 	.word	0x000079e0


	//   ....[56]....
        /*0494*/ 	.word	0x00007a00


	//   ....[57]....
        /*0498*/ 	.word	0x00007a20


	//   ....[58]....
        /*049c*/ 	.word	0x00007e30


	//   ....[59]....
        /*04a0*/ 	.word	0x00007eb0


	//   ....[60]....
        /*04a4*/ 	.word	0x00007f70


	//   ....[61]....
        /*04a8*/ 	.word	0x00007fe0


	//   ....[62]....
        /*04ac*/ 	.word	0x00008080


	//   ....[63]....
        /*04b0*/ 	.word	0x000080f0


	//   ....[64]....
        /*04b4*/ 	.word	0x00008190


	//   ....[65]....
        /*04b8*/ 	.word	0x00008200


	//   ....[66]....
        /*04bc*/ 	.word	0x000082a0


	//   ....[67]....
        /*04c0*/ 	.word	0x00008310


	//   ....[68]....
        /*04c4*/ 	.word	0x00008390


	//   ....[69]....
        /*04c8*/ 	.word	0x00008400


	//   ....[70]....
        /*04cc*/ 	.word	0x00008450


	//   ....[71]....
        /*04d0*/ 	.word	0x000084a0


	//   ....[72]....
        /*04d4*/ 	.word	0x00008500


	//   ....[73]....
        /*04d8*/ 	.word	0x00008560


	//   ....[74]....
        /*04dc*/ 	.word	0x000085e0


	//   ....[75]....
        /*04e0*/ 	.word	0x00008630


	//   ....[76]....
        /*04e4*/ 	.word	0x00008690


	//   ....[77]....
        /*04e8*/ 	.word	0x000086e0


	//   ....[78]....
        /*04ec*/ 	.word	0x00008760


	//   ....[79]....
        /*04f0*/ 	.word	0x000087b0


	//   ....[80]....
        /*04f4*/ 	.word	0x00008820


	//   ....[81]....
        /*04f8*/ 	.word	0x00008870


	//   ....[82]....
        /*04fc*/ 	.word	0x000088d0


	//   ....[83]....
        /*0500*/ 	.word	0x00008920


	//   ....[84]....
        /*0504*/ 	.word	0x00008980


	//   ....[85]....
        /*0508*/ 	.word	0x000089d0


	//   ....[86]....
        /*050c*/ 	.word	0x00008a30


	//   ....[87]....
        /*0510*/ 	.word	0x00008a80


	//----- nvinfo : EIATTR_EXIT_INSTR_OFFSETS
	.align		4
.L_1451:
        /*0514*/ 	.byte	0x04, 0x1c
        /*0516*/ 	.short	(.L_1453 - .L_1452)


	//   ....[0]....
.L_1452:
        /*0518*/ 	.word	0x00007b50


	//   ....[1]....
        /*051c*/ 	.word	0x00007dd0


	//----- nvinfo : EIATTR_MAX_THREADS
	.align		4
.L_1453:
        /*0520*/ 	.byte	0x04, 0x05
        /*0522*/ 	.short	(.L_1455 - .L_1454)
.L_1454:
        /*0524*/ 	.word	0x00000080
        /*0528*/ 	.word	0x00000001
        /*052c*/ 	.word	0x00000001


	//----- nvinfo : EIATTR_CRS_STACK_SIZE
	.align		4
.L_1455:
        /*0530*/ 	.byte	0x04, 0x1e
        /*0532*/ 	.short	(.L_1457 - .L_1456)
.L_1456:
        /*0534*/ 	.word	0x00000000
.L_1457:


//--------------------- .nv.info._Z25selective_scan_bwd_kernelI32Selective_Scan_bwd_kernel_traitsILi128ELi16ELb0ELb0ELb1ELb0ELb1EffEEv12SSMParamsBwd --------------------------
	.section	.nv.info._Z25selective_scan_bwd_kernelI32Selective_Scan_bwd_kernel_traitsILi128ELi16ELb0ELb0ELb1ELb0ELb1EffEEv12SSMParamsBwd,"",@"SHT_CUDA_INFO"
	.sectionflags	@""
	.align	4


	//----- nvinfo : EIATTR_CUDA_API_VERSION
	.align		4
        /*0000*/ 	.byte	0x04, 0x37
        /*0002*/ 	.short	(.L_1459 - .L_1458)
.L_1458:
        /*0004*/ 	.word	0x00000082


	//----- nvinfo : EIATTR_SW2861232_WAR
	.align		4
.L_1459:
        /*0008*/ 	.byte	0x01, 0x35
	.zero		2


	//----- nvinfo : EIATTR_PARAM_CBANK
	.align		4
        /*000c*/ 	.byte	0x04, 0x0a
        /*000e*/ 	.short	(.L_1461 - .L_1460)
	.align		4
.L_1460:
        /*0010*/ 	.word	index@(.nv.constant0._Z25selective_scan_bwd_kernelI32Selective_Scan_bwd_kernel_traitsILi128ELi16ELb0ELb0ELb1ELb0ELb1EffEEv12SSMParamsBwd)
        /*0014*/ 	.short	0x0160
        /*0016*/ 	.short	0x01f0


	//----- nvinfo : EIATTR_CBANK_PARAM_SIZE
	.align		4
.L_1461:
        /*0018*/ 	.byte	0x03, 0x19
        /*001a*/ 	.short	0x01f0


	//----- nvinfo : EIATTR_KPARAM_INFO
	.align		4
        /*001c*/ 	.byte	0x04, 0x17
        /*001e*/ 	.short	(.L_1463 - .L_1462)
.L_1462:
        /*0020*/ 	.word	0x00000000
        /*0024*/ 	.short	0x0000
        /*0026*/ 	.short	0x0000
        /*0028*/ 	.byte	0x00, 0xf0, 0xc1, 0x07


	//----- nvinfo : EIATTR_MAXREG_COUNT
	.align		4
.L_1463:
        /*002c*/ 	.byte	0x03, 0x1b
        /*002e*/ 	.short	0x00a8


	//----- nvinfo : EIATTR_NUM_BARRIERS
	.align		4
        /*0030*/ 	.byte	0x02, 0x4c
        /*0032*/ 	.byte	0x01
	.zero		1


	//----- nvinfo : EIATTR_ANNOTATIONS
	.align		4
        /*0034*/ 	.byte	0x04, 0x55
        /*0036*/ 	.short	(.L_1465 - .L_1464)


	//   ....[0]....
.L_1464:
        /* <DEDUP_REMOVED lines=36> */
        /*026c*/ 	.byte	0xf0, 0xb1, 0x00, 0x00


	//----- nvinfo : EIATTR_MERCURY_ISA_VERSION
	.align		4
.L_1465:
        /*0270*/ 	.byte	0x03, 0x5f
        /*0272*/ 	.short	0x0000


	//----- nvinfo : EIATTR_COOP_GROUP_MASK_REGIDS
	.align		4
        /*0274*/ 	.byte	0x04, 0x29
        /*0276*/ 	.short	(.L_1467 - .L_1466)


	//   ....[0]....
.L_1466:
        /*0278*/ 	.word	0xffffffff


	//   ....[1]....
        /*027c*/ 	.word	0xffffffff


	//   ....[2]....
        /*0280*/ 	.word	0xffffffff


	//   ....[3]....
        /*0284*/ 	.word	0xffffffff


	//   ....[4]....
        /*0288*/ 	.word	0xffffffff


	//   ....[5]....
        /*028c*/ 	.word	0xffffffff


	//   ....[6]....
        /*0290*/ 	.word	0xffffffff


	//   ....[7]....
        /*0294*/ 	.word	0xffffffff


	//   ....[8]....
        /*0298*/ 	.word	0xffffffff


	//   ....[9]....
        /*029c*/ 	.word	0xffffffff


	//   ....[10]....
        /*02a0*/ 	.word	0xffffffff


	//   ....[11]....
        /*02a4*/ 	.word	0xffffffff


	//   ....[12]....
        /*02a8*/ 	.word	0xffffffff


	//   ....[13]....
        /*02ac*/ 	.word	0xffffffff


	//   ....[14]....
        /*02b0*/ 	.word	0xffffffff


	//   ....[15]....
        /*02b4*/ 	.word	0xffffffff


	//   ....[16]....
        /*02b8*/ 	.word	0xffffffff


	//   ....[17]....
        /*02bc*/ 	.word	0xffffffff


	//   ....[18]....
        /*02c0*/ 	.word	0xffffffff


	//   ....[19]....
        /*02c4*/ 	.word	0xffffffff


	//   ....[20]....
        /*02c8*/ 	.word	0xffffffff


	//   ....[21]....
        /*02cc*/ 	.word	0xffffffff


	//   ....[22]....
        /*02d0*/ 	.word	0xffffffff


	//   ....[23]....
        /*02d4*/ 	.word	0xffffffff


	//   ....[24]....
        /*02d8*/ 	.word	0xffffffff


	//   ....[25]....
        /*02dc*/ 	.word	0xffffffff


	//   ....[26]....
        /*02e0*/ 	.word	0xffffffff


	//   ....[27]....
        /*02e4*/ 	.word	0xffffffff


	//   ....[28]....
        /*02e8*/ 	.word	0xffffffff


	//   ....[29]....
        /*02ec*/ 	.word	0xffffffff


	//   ....[30]....
        /*02f0*/ 	.word	0xffffffff


	//   ....[31]....
        /*02f4*/ 	.word	0xffffffff


	//   ....[32]....
        /*02f8*/ 	.word	0xffffffff


	//   ....[33]....
        /*02fc*/ 	.word	0xffffffff


	//   ....[34]....
        /*0300*/ 	.word	0xffffffff


	//   ....[35]....
        /*0304*/ 	.word	0xffffffff


	//   ....[36]....
        /*0308*/ 	.word	0xffffffff


	//   ....[37]....
        /*030c*/ 	.word	0xffffffff


	//   ....[38]....
        /*0310*/ 	.word	0xffffffff


	//   ....[39]....
        /*0314*/ 	.word	0xffffffff


	//   ....[40]....
        /*0318*/ 	.word	0xffffffff


	//   ....[41]....
        /*031c*/ 	.word	0xffffffff


	//   ....[42]....
        /*0320*/ 	.word	0xffffffff


	//   ....[43]....
        /*0324*/ 	.word	0xffffffff


	//   ....[44]....
        /*0328*/ 	.word	0xffffffff


	//   ....[45]....
        /*032c*/ 	.word	0xffffffff


	//   ....[46]....
        /*0330*/ 	.word	0xffffffff


	//   ....[47]....
        /*0334*/ 	.word	0xffffffff


	//   ....[48]....
        /*0338*/ 	.word	0xffffffff


	//   ....[49]....
        /*033c*/ 	.word	0xffffffff


	//   ....[50]....
        /*0340*/ 	.word	0xffffffff


	//   ....[51]....
        /*0344*/ 	.word	0xffffffff


	//   ....[52]....
        /*0348*/ 	.word	0xffffffff


	//   ....[53]....
        /*034c*/ 	.word	0xffffffff


	//   ....[54]....
        /*0350*/ 	.word	0xffffffff


	//   ....[55]....
        /*0354*/ 	.word	0xffffffff


	//   ....[56]....
        /*0358*/ 	.word	0xffffffff


	//   ....[57]....
        /*035c*/ 	.word	0xffffffff


	//   ....[58]....
        /*0360*/ 	.word	0xffffffff


	//   ....[59]....
        /*0364*/ 	.word	0xffffffff


	//   ....[60]....
        /*0368*/ 	.word	0xffffffff


	//   ....[61]....
        /*036c*/ 	.word	0xffffffff


	//   ....[62]....
        /*0370*/ 	.word	0xffffffff


	//   ....[63]....
        /*0374*/ 	.word	0xffffffff


	//   ....[64]....
        /*0378*/ 	.word	0xffffffff


	//   ....[65]....
        /*037c*/ 	.word	0xffffffff


	//   ....[66]....
        /*0380*/ 	.word	0xffffffff


	//   ....[67]....
        /*0384*/ 	.word	0xffffffff


	//   ....[68]....
        /*0388*/ 	.word	0xffffffff


	//   ....[69]....
        /*038c*/ 	.word	0xffffffff


	//   ....[70]....
        /*0390*/ 	.word	0xffffffff


	//   ....[71]....
        /*0394*/ 	.word	0xffffffff


	//   ....[72]....
        /*0398*/ 	.word	0xffffffff


	//   ....[73]....
        /*039c*/ 	.word	0xffffffff


	//   ....[74]....
        /*03a0*/ 	.word	0xffffffff


	//   ....[75]....
        /*03a4*/ 	.word	0xffffffff


	//   ....[76]....
        /*03a8*/ 	.word	0xffffffff


	//   ....[77]....
        /*03ac*/ 	.word	0xffffffff


	//   ....[78]....
        /*03b0*/ 	.word	0xffffffff


	//   ....[79]....
        /*03b4*/ 	.word	0xffffffff


	//   ....[80]....
        /*03b8*/ 	.word	0xffffffff


	//   ....[81]....
        /*03bc*/ 	.word	0xffffffff


	//   ....[82]....
        /*03c0*/ 	.word	0xffffffff


	//   ....[83]....
        /*03c4*/ 	.word	0xffffffff


	//   ....[84]....
        /*03c8*/ 	.word	0xffffffff


	//   ....[85]....
        /*03cc*/ 	.word	0xffffffff


	//   ....[86]....
        /*03d0*/ 	.word	0xffffffff


	//   ....[87]....
        /*03d4*/ 	.word	0xffffffff


	//   ....[88]....
        /*03d8*/ 	.word	0xffffffff


	//   ....[89]....
        /*03dc*/ 	.word	0xffffffff


	//   ....[90]....
        /*03e0*/ 	.word	0xffffffff


	//   ....[91]....
        /*03e4*/ 	.word	0xffffffff


	//----- nvinfo : EIATTR_COOP_GROUP_INSTR_OFFSETS
	.align		4
.L_1467:
        /*03e8*/ 	.byte	0x04, 0x28
        /*03ea*/ 	.short	(.L_1469 - .L_1468)


	//   ....[0]....
.L_1468:
        /*03ec*/ 	.word	0x00001320


	//   ....[1]....
        /*03f0*/ 	.word	0x00001810


	//   ....[2]....
        /*03f4*/ 	.word	0x000020b0


	//   ....[3]....
        /*03f8*/ 	.word	0x000024d0


	//   ....[4]....
        /*03fc*/ 	.word	0x00002b30


	//   ....[5]....
        /*0400*/ 	.word	0x00003440


	//   ....[6]....
        /*0404*/ 	.word	0x00003eb0


	//   ....[7]....
        /*0408*/ 	.word	0x00005250


	//   ....[8]....
        /*040c*/ 	.word	0x00005d90


	//   ....[9]....
        /*0410*/ 	.word	0x00005dc0


	//   ....[10]....
        /*0414*/ 	.word	0x00005e10


	//   ....[11]....
        /*0418*/ 	.word	0x00005e30


	//   ....[12]....
        /*041c*/ 	.word	0x00005e60


	//   ....[13]....
        /*0420*/ 	.word	0x00005e80


	//   ....[14]....
        /*0424*/ 	.word	0x00005eb0


	//   ....[15]....
        /*0428*/ 	.word	0x00005ed0


	//   ....[16]....
        /*042c*/ 	.word	0x00005ef0


	//   ....[17]....
        /*0430*/ 	.word	0x00005f00


	//   ....[18]....
        /*0434*/ 	.word	0x00005f90


	//   ....[19]....
        /*0438*/ 	.word	0x00005fe0


	//   ....[20]....
        /*043c*/ 	.word	0x00006000


	//   ....[21]....
        /*0440*/ 	.word	0x00006010


	//   ....[22]....
        /*0444*/ 	.word	0x00006020


	//   ....[23]....
        /*0448*/ 	.word	0x00006030


	//   ....[24]....
        /*044c*/ 	.word	0x00006720


	//   ....[25]....
        /*0450*/ 	.word	0x00006740


	//   ....[26]....
        /*0454*/ 	.word	0x00006750


	//   ....[27]....
        /*0458*/ 	.word	0x00006760


	//   ....[28]....
        /*045c*/ 	.word	0x00006790


	//   ....[29]....
        /*0460*/ 	.word	0x000067b0


	//   ....[30]....
        /*0464*/ 	.word	0x000067d0


	//   ....[31]....
        /*0468*/ 	.word	0x000067f0


	//   ....[32]....
        /*046c*/ 	.word	0x00006810


	//   ....[33]....
        /*0470*/ 	.word	0x00006830


	//   ....[34]....
        /*0474*/ 	.word	0x00006850


	//   ....[35]....
        /*0478*/ 	.word	0x00006870


	//   ....[36]....
        /*047c*/ 	.word	0x00006880


	//   ....[37]....
        /*0480*/ 	.word	0x00006890


	//   ....[38]....
        /*0484*/ 	.word	0x000068b0


	//   ....[39]....
        /*0488*/ 	.word	0x000068c0


	//   ....[40]....
        /*048c*/ 	.word	0x00008500


	//   ....[41]....
        /*0490*/ 	.word	0x00008510


	//   ....[42]....
        /*0494*/ 	.word	0x00008550


	//   ....[43]....
        /*0498*/ 	.word	0x00008560


	//   ....[44]....
        /*049c*/ 	.word	0x000085a0


	//   ....[45]....
        /*04a0*/ 	.word	0x000085b0


	//   ....[46]....
        /*04a4*/ 	.word	0x000085f0


	//   ....[47]....
        /*04a8*/ 	.word	0x00008600


	//   ....[48]....
        /*04ac*/ 	.word	0x00008640


	//   ....[49]....
        /*04b0*/ 	.word	0x00008650


	//   ....[50]....
        /*04b4*/ 	.word	0x00008cc0


	//   ....[51]....
        /*04b8*/ 	.word	0x000095e0


	//   ....[52]....
        /*04bc*/ 	.word	0x00009df0


	//   ....[53]....
        /*04c0*/ 	.word	0x00009e10


	//   ....[54]....
        /*04c4*/ 	.word	0x00009e30


	//   ....[55]....
        /*04c8*/ 	.word	0x00009e50


	//   ....[56]....
        /*04cc*/ 	.word	0x00009e70


	//   ....[57]....
        /*04d0*/ 	.word	0x0000a000


	//   ....[58]....
        /*04d4*/ 	.word	0x0000a020


	//   ....[59]....
        /*04d8*/ 	.word	0x0000a040


	//   ....[60]....
        /*04dc*/ 	.word	0x0000a060


	//   ....[61]....
        /*04e0*/ 	.word	0x0000a080


	//   ....[62]....
        /*04e4*/ 	.word	0x0000a490


	//   ....[63]....
        /*04e8*/ 	.word	0x0000a510


	//   ....[64]....
        /*04ec*/ 	.word	0x0000a5d0


	//   ....[65]....
        /*04f0*/ 	.word	0x0000a640


	//   ....[66]....
        /*04f4*/ 	.word	0x0000a6e0


	//   ....[67]....
        /*04f8*/ 	.word	0x0000a750


	//   ....[68]....
        /*04fc*/ 	.word	0x0000a7f0


	//   ....[69]....
        /*0500*/ 	.word	0x0000a860


	//   ....[70]....
        /*0504*/ 	.word	0x0000a900


	//   ....[71]....
        /*0508*/ 	.word	0x0000a970


	//   ....[72]....
        /*050c*/ 	.word	0x0000a9f0


	//   ....[73]....
        /*0510*/ 	.word	0x0000aa60


	//   ....[74]....
        /*0514*/ 	.word	0x0000aab0


	//   ....[75]....
        /*0518*/ 	.word	0x0000ab00


	//   ....[76]....
        /*051c*/ 	.word	0x0000ab60


	//   ....[77]....
        /*0520*/ 	.word	0x0000abc0


	//   ....[78]....
        /*0524*/ 	.word	0x0000ac40


	//   ....[79]....
        /*0528*/ 	.word	0x0000ac90


	//   ....[80]....
        /*052c*/ 	.word	0x0000acf0


	//   ....[81]....
        /*0530*/ 	.word	0x0000ad40


	//   ....[82]....
        /*0534*/ 	.word	0x0000adc0


	//   ....[83]....
        /*0538*/ 	.word	0x0000ae10


	//   ....[84]....
        /*053c*/ 	.word	0x0000ae80


	//   ....[85]....
        /*0540*/ 	.word	0x0000aed0


	//   ....[86]....
        /*0544*/ 	.word	0x0000af30


	//   ....[87]....
        /*0548*/ 	.word	0x0000af80


	//   ....[88]....
        /*054c*/ 	.word	0x0000afe0


	//   ....[89]....
        /*0550*/ 	.word	0x0000b030


	//   ....[90]....
        /*0554*/ 	.word	0x0000b090


	//   ....[91]....
        /*0558*/ 	.word	0x0000b0e0


	//----- nvinfo : EIATTR_EXIT_INSTR_OFFSETS
	.align		4
.L_1469:
        /*055c*/ 	.byte	0x04, 0x1c
        /*055e*/ 	.short	(.L_1471 - .L_1470)


	//   ....[0]....
.L_1470:
        /*0560*/ 	.word	0x0000a1b0


	//   ....[1]....
        /*0564*/ 	.word	0x0000a430


	//----- nvinfo : EIATTR_MAX_THREADS
	.align		4
.L_1471:
        /*0568*/ 	.byte	0x04, 0x05
        /*056a*/ 	.short	(.L_1473 - .L_1472)
.L_1472:
        /*056c*/ 	.word	0x00000080
        /*0570*/ 	.word	0x00000001
        /*0574*/ 	.word	0x00000001


	//----- nvinfo : EIATTR_CRS_STACK_SIZE
	.align		4
.L_1473:
        /*0578*/ 	.byte	0x04, 0x1e
        /*057a*/ 	.short	(.L_1475 - .L_1474)
.L_1474:
        /*057c*/ 	.word	0x00000000
.L_1475:


//--------------------- .nv.info._Z25selective_scan_bwd_kernelI32Selective_Scan_bwd_kernel_traitsILi128ELi16ELb0ELb0ELb1ELb1ELb0EffEEv12SSMParamsBwd --------------------------
	.section	.nv.info._Z25selective_scan_bwd_kernelI32Selective_Scan_bwd_kernel_traitsILi128ELi16ELb0ELb0ELb1ELb1ELb0EffEEv12SSMParamsBwd,"",@"SHT_CUDA_INFO"
	.sectionflags	@""
	.align	4


	//----- nvinfo : EIATTR_CUDA_API_VERSION
	.align		4
        /*0000*/ 	.byte	0x04, 0x37
        /*0002*/ 	.short	(.L_1477 - .L_1476)
.L_1476:
        /*0004*/ 	.word	0x00000082


	//----- nvinfo : EIATTR_SW2861232_WAR
	.align		4
.L_1477:
        /*0008*/ 	.byte	0x01, 0x35
	.zero		2


	//----- nvinfo : EIATTR_PARAM_CBANK
	.align		4
        /*000c*/ 	.byte	0x04, 0x0a
        /*000e*/ 	.short	(.L_1479 - .L_1478)
	.align		4
.L_1478:
        /*0010*/ 	.word	index@(.nv.constant0._Z25selective_scan_bwd_kernelI32Selective_Scan_bwd_kernel_traitsILi128ELi16ELb0ELb0ELb1ELb1ELb0EffEEv12SSMParamsBwd)
        /*0014*/ 	.short	0x0160
        /*0016*/ 	.short	0x01f0


	//----- nvinfo : EIATTR_CBANK_PARAM_SIZE
	.align		4
.L_1479:
        /*0018*/ 	.byte	0x03, 0x19
        /*001a*/ 	.short	0x01f0


	//----- nvinfo : EIATTR_KPARAM_INFO
	.align		4
        /*001c*/ 	.byte	0x04, 0x17
        /*001e*/ 	.short	(.L_1481 - .L_1480)
.L_1480:
        /*0020*/ 	.word	0x00000000
        /*0024*/ 	.short	0x0000
        /*0026*/ 	.short	0x0000
        /*0028*/ 	.byte	0x00, 0xf0, 0xc1, 0x07


	//----- nvinfo : EIATTR_MAXREG_COUNT
	.align		4
.L_1481:
        /*002c*/ 	.byte	0x03, 0x1b
        /*002e*/ 	.short	0x00a8


	//----- nvinfo : EIATTR_NUM_BARRIERS
	.align		4
        /*0030*/ 	.byte	0x02, 0x4c
        /*0032*/ 	.byte	0x01
	.zero		1


	//----- nvinfo : EIATTR_ANNOTATIONS
	.align		4
        /*0034*/ 	.byte	0x04, 0x55
        /*0036*/ 	.short	(.L_1483 - .L_1482)


	//   ....[0]....
.L_1482:
        /* <DEDUP_REMOVED lines=20> */


	//----- nvinfo : EIATTR_MERCURY_ISA_VERSION
	.align		4
.L_1483:
        /*0168*/ 	.byte	0x03, 0x5f
        /*016a*/ 	.short	0x0000


	//----- nvinfo : EIATTR_COOP_GROUP_MASK_REGIDS
	.align		4
        /*016c*/ 	.byte	0x04, 0x29
        /*016e*/ 	.short	(.L_1485 - .L_1484)


	//   ....[0]....
.L_1484:
        /*0170*/ 	.word	0xffffffff


	//   ....[1]....
        /*0174*/ 	.word	0xffffffff


	//   ....[2]....
        /*0178*/ 	.word	0xffffffff


	//   ....[3]....
        /*017c*/ 	.word	0xffffffff


	//   ....[4]....
        /*0180*/ 	.word	0xffffffff


	//   ....[5]....
        /*0184*/ 	.word	0xffffffff


	//   ....[6]....
        /*0188*/ 	.word	0xffffffff


	//   ....[7]....
        /*018c*/ 	.word	0xffffffff


	//   ....[8]....
        /*0190*/ 	.word	0xffffffff


	//   ....[9]....
        /*0194*/ 	.word	0xffffffff


	//   ....[10]....
        /*0198*/ 	.word	0xffffffff


	//   ....[11]....
        /*019c*/ 	.word	0xffffffff


	//   ....[12]....
        /*01a0*/ 	.word	0xffffffff


	//   ....[13]....
        /*01a4*/ 	.word	0xffffffff


	//   ....[14]....
        /*01a8*/ 	.word	0xffffffff


	//   ....[15]....
        /*01ac*/ 	.word	0xffffffff


	//   ....[16]....
        /*01b0*/ 	.word	0xffffffff


	//   ....[17]....
        /*01b4*/ 	.word	0xffffffff


	//   ....[18]....
        /*01b8*/ 	.word	0xffffffff


	//   ....[19]....
        /*01bc*/ 	.word	0xffffffff


	//   ....[20]....
        /*01c0*/ 	.word	0xffffffff


	//   ....[21]....
        /*01c4*/ 	.word	0xffffffff


	//   ....[22]....
        /*01c8*/ 	.word	0xffffffff


	//   ....[23]....
        /*01cc*/ 	.word	0xffffffff


	//   ....[24]....
        /*01d0*/ 	.word	0xffffffff


	//   ....[25]....
        /*01d4*/ 	.word	0xffffffff


	//   ....[26]....
        /*01d8*/ 	.word	0xffffffff


	//   ....[27]....
        /*01dc*/ 	.word	0xffffffff


	//   ....[28]....
        /*01e0*/ 	.word	0xffffffff


	//   ....[29]....
        /*01e4*/ 	.word	0xffffffff


	//   ....[30]....
        /*01e8*/ 	.word	0xffffffff


	//   ....[31]....
        /*01ec*/ 	.word	0xffffffff


	//   ....[32]....
        /*01f0*/ 	.word	0xffffffff


	//   ....[33]....
        /*01f4*/ 	.word	0xffffffff


	//   ....[34]....
        /*01f8*/ 	.word	0xffffffff


	//   ....[35]....
        /*01fc*/ 	.word	0xffffffff


	//   ....[36]....
        /*0200*/ 	.word	0xffffffff


	//   ....[37]....
        /*0204*/ 	.word	0xffffffff


	//   ....[38]....
        /*0208*/ 	.word	0xffffffff


	//   ....[39]....
        /*020c*/ 	.word	0xffffffff


	//   ....[40]....
        /*0210*/ 	.word	0xffffffff


	//   ....[41]....
        /*0214*/ 	.word	0xffffffff


	//   ....[42]....
        /*0218*/ 	.word	0xffffffff


	//   ....[43]....
        /*021c*/ 	.word	0xffffffff


	//   ....[44]....
        /*0220*/ 	.word	0xffffffff


	//   ....[45]....
        /*0224*/ 	.word	0xffffffff


	//   ....[46]....
        /*0228*/ 	.word	0xffffffff


	//   ....[47]....
        /*022c*/ 	.word	0xffffffff


	//   ....[48]....
        /*0230*/ 	.word	0xffffffff


	//   ....[49]....
        /*0234*/ 	.word	0xffffffff


	//   ....[50]....
        /*0238*/ 	.word	0xffffffff


	//   ....[51]....
        /*023c*/ 	.word	0xffffffff


	//   ....[52]....
        /*0240*/ 	.word	0xffffffff


	//   ....[53]....
        /*0244*/ 	.word	0xffffffff


	//   ....[54]....
        /*0248*/ 	.word	0xffffffff


	//   ....[55]....
        /*024c*/ 	.word	0xffffffff


	//   ....[56]....
        /*0250*/ 	.word	0xffffffff


	//   ....[57]....
        /*0254*/ 	.word	0xffffffff


	//   ....[58]....
        /*0258*/ 	.word	0xffffffff


	//   ....[59]....
        /*025c*/ 	.word	0xffffffff


	//   ....[60]....
        /*0260*/ 	.word	0xffffffff


	//   ....[61]....
        /*0264*/ 	.word	0xffffffff


	//   ....[62]....
        /*0268*/ 	.word	0xffffffff


	//   ....[63]....
        /*026c*/ 	.word	0xffffffff


	//   ....[64]....
        /*0270*/ 	.word	0xffffffff


	//   ....[65]....
        /*0274*/ 	.word	0xffffffff


	//   ....[66]....
        /*0278*/ 	.word	0xffffffff


	//   ....[67]....
        /*027c*/ 	.word	0xffffffff


	//   ....[68]....
        /*0280*/ 	.word	0xffffffff


	//   ....[69]....
        /*0284*/ 	.word	0xffffffff


	//   ....[70]....
        /*0288*/ 	.word	0xffffffff


	//   ....[71]....
        /*028c*/ 	.word	0xffffffff


	//   ....[72]....
        /*0290*/ 	.word	0xffffffff


	//   ....[73]....
        /*0294*/ 	.word	0xffffffff


	//   ....[74]....
        /*0298*/ 	.word	0xffffffff


	//   ....[75]....
        /*029c*/ 	.word	0xffffffff


	//   ....[76]....
        /*02a0*/ 	.word	0xffffffff


	//   ....[77]....
        /*02a4*/ 	.word	0xffffffff


	//   ....[78]....
        /*02a8*/ 	.word	0xffffffff


	//   ....[79]....
        /*02ac*/ 	.word	0xffffffff


	//   ....[80]....
        /*02b0*/ 	.word	0xffffffff


	//   ....[81]....
        /*02b4*/ 	.word	0xffffffff


	//   ....[82]....
        /*02b8*/ 	.word	0xffffffff


	//   ....[83]....
        /*02bc*/ 	.word	0xffffffff


	//   ....[84]....
        /*02c0*/ 	.word	0xffffffff


	//   ....[85]....
        /*02c4*/ 	.word	0xffffffff


	//   ....[86]....
        /*02c8*/ 	.word	0xffffffff


	//   ....[87]....
        /*02cc*/ 	.word	0xffffffff


	//   ....[88]....
        /*02d0*/ 	.word	0xffffffff


	//----- nvinfo : EIATTR_COOP_GROUP_INSTR_OFFSETS
	.align		4
.L_1485:
        /*02d4*/ 	.byte	0x04, 0x28
        /*02d6*/ 	.short	(.L_1487 - .L_1486)


	//   ....[0]....
.L_1486:
        /*02d8*/ 	.word	0x00001340


	//   ....[1]....
        /*02dc*/ 	.word	0x00001910


	//   ....[2]....
        /*02e0*/ 	.word	0x00001e30


	//   ....[3]....
        /*02e4*/ 	.word	0x00004fd0


	//   ....[4]....
        /*02e8*/ 	.word	0x00005a20


	//   ....[5]....
        /*02ec*/ 	.word	0x00005a50


	//   ....[6]....
        /*02f0*/ 	.word	0x00005aa0


	//   ....[7]....
        /*02f4*/ 	.word	0x00005ac0


	//   ....[8]....
        /*02f8*/ 	.word	0x00005af0


	//   ....[9]....
        /*02fc*/ 	.word	0x00005b10


	//   ....[10]....
        /*0300*/ 	.word	0x00005b40


	//   ....[11]....
        /*0304*/ 	.word	0x00005b60


	//   ....[12]....
        /*0308*/ 	.word	0x00005b70


	//   ....[13]....
        /*030c*/ 	.word	0x00005b90


	//   ....[14]....
        /*0310*/ 	.word	0x00005c20


	//   ....[15]....
        /*0314*/ 	.word	0x00005c70


	//   ....[16]....
        /*0318*/ 	.word	0x00005c90


	//   ....[17]....
        /*031c*/ 	.word	0x00005ca0


	//   ....[18]....
        /*0320*/ 	.word	0x00005cb0


	//   ....[19]....
        /*0324*/ 	.word	0x00005cc0


	//   ....[20]....
        /*0328*/ 	.word	0x000063e0


	//   ....[21]....
        /*032c*/ 	.word	0x00006400


	//   ....[22]....
        /*0330*/ 	.word	0x00006410


	//   ....[23]....
        /*0334*/ 	.word	0x00006420


	//   ....[24]....
        /*0338*/ 	.word	0x00006450


	//   ....[25]....
        /*033c*/ 	.word	0x00006470


	//   ....[26]....
        /*0340*/ 	.word	0x00006490


	//   ....[27]....
        /*0344*/ 	.word	0x000064b0


	//   ....[28]....
        /*0348*/ 	.word	0x000064d0


	//   ....[29]....
        /*034c*/ 	.word	0x000064f0


	//   ....[30]....
        /*0350*/ 	.word	0x00006510


	//   ....[31]....
        /*0354*/ 	.word	0x00006530


	//   ....[32]....
        /*0358*/ 	.word	0x00006540


	//   ....[33]....
        /*035c*/ 	.word	0x00006550


	//   ....[34]....
        /*0360*/ 	.word	0x00006570


	//   ....[35]....
        /*0364*/ 	.word	0x00006580


	//   ....[36]....
        /*0368*/ 	.word	0x00007fb0


	//   ....[37]....
        /*036c*/ 	.word	0x00007ff0


	//   ....[38]....
        /*0370*/ 	.word	0x00008140


	//   ....[39]....
        /*0374*/ 	.word	0x00008160


	//   ....[40]....
        /*0378*/ 	.word	0x00008190


	//   ....[41]....
        /*037c*/ 	.word	0x000081b0


	//   ....[42]....
        /*0380*/ 	.word	0x000081e0


	//   ....[43]....
        /*0384*/ 	.word	0x00008200


	//   ....[44]....
        /*0388*/ 	.word	0x00008230


	//   ....[45]....
        /*038c*/ 	.word	0x00008260


	//   ....[46]....
        /*0390*/ 	.word	0x00008b80


	//   ....[47]....
        /*0394*/ 	.word	0x00009420


	//   ....[48]....
        /*0398*/ 	.word	0x00009d30


	//   ....[49]....
        /*039c*/ 	.word	0x0000a4e0


	//   ....[50]....
        /*03a0*/ 	.word	0x0000a500


	//   ....[51]....
        /*03a4*/ 	.word	0x0000a520


	//   ....[52]....
        /*03a8*/ 	.word	0x0000a540


	//   ....[53]....
        /*03ac*/ 	.word	0x0000a560


	//   ....[54]....
        /*03b0*/ 	.word	0x0000a6f0


	//   ....[55]....
        /*03b4*/ 	.word	0x0000a710


	//   ....[56]....
        /*03b8*/ 	.word	0x0000a730


	//   ....[57]....
        /*03bc*/ 	.word	0x0000a750


	//   ....[58]....
        /*03c0*/ 	.word	0x0000a770


	//   ....[59]....
        /*03c4*/ 	.word	0x0000ab80


	//   ....[60]....
        /*03c8*/ 	.word	0x0000ac00


	//   ....[61]....
        /*03cc*/ 	.word	0x0000acc0


	//   ....[62]....
        /*03d0*/ 	.word	0x0000ad30


	//   ....[63]....
        /*03d4*/ 	.word	0x0000add0


	//   ....[64]....
        /*03d8*/ 	.word	0x0000ae40


	//   ....[65]....
        /*03dc*/ 	.word	0x0000aee0


	//   ....[66]....
        /*03e0*/ 	.word	0x0000af50


	//   ....[67]....
        /*03e4*/ 	.word	0x0000aff0


	//   ....[68]....
        /*03e8*/ 	.word	0x0000b060


	//   ....[69]....
        /*03ec*/ 	.word	0x0000b0e0


	//   ....[70]....
        /*03f0*/ 	.word	0x0000b150


	//   ....[71]....
        /*03f4*/ 	.word	0x0000b1a0


	//   ....[72]....
        /*03f8*/ 	.word	0x0000b1f0


	//   ....[73]....
        /*03fc*/ 	.word	0x0000b250


	//   ....[74]....
        /*0400*/ 	.word	0x0000b2b0


	//   ....[75]....
        /*0404*/ 	.word	0x0000b330


	//   ....[76]....
        /*0408*/ 	.word	0x0000b380


	//   ....[77]....
        /*040c*/ 	.word	0x0000b3e0


	//   ....[78]....
        /*0410*/ 	.word	0x0000b430


	//   ....[79]....
        /*0414*/ 	.word	0x0000b4b0


	//   ....[80]....
        /*0418*/ 	.word	0x0000b500


	//   ....[81]....
        /*041c*/ 	.word	0x0000b570


	//   ....[82]....
        /*0420*/ 	.word	0x0000b5c0


	//   ....[83]....
        /*0424*/ 	.word	0x0000b620


	//   ....[84]....
        /*0428*/ 	.word	0x0000b670


	//   ....[85]....
        /*042c*/ 	.word	0x0000b6d0


	//   ....[86]....
        /*0430*/ 	.word	0x0000b720


	//   ....[87]....
        /*0434*/ 	.word	0x0000b780


	//   ....[88]....
        /*0438*/ 	.word	0x0000b7d0


	//----- nvinfo : EIATTR_EXIT_INSTR_OFFSETS
	.align		4
.L_1487:
        /*043c*/ 	.byte	0x04, 0x1c
        /*043e*/ 	.short	(.L_1489 - .L_1488)


	//   ....[0]....
.L_1488:
        /*0440*/ 	.word	0x0000a8a0


	//   ....[1]....
        /*0444*/ 	.word	0x0000ab20


	//----- nvinfo : EIATTR_MAX_THREADS
	.align		4
.L_1489:
        /*0448*/ 	.byte	0x04, 0x05
        /*044a*/ 	.short	(.L_1491 - .L_1490)
.L_1490:
        /*044c*/ 	.word	0x00000080
        /*0450*/ 	.word	0x00000001
        /*0454*/ 	.word	0x00000001


	//----- nvinfo : EIATTR_CRS_STACK_SIZE
	.align		4
.L_1491:
        /*0458*/ 	.byte	0x04, 0x1e
        /*045a*/ 	.short	(.L_1493 - .L_1492)
.L_1492:
        /*045c*/ 	.word	0x00000000
.L_1493:


//--------------------- .nv.info._Z25selective_scan_bwd_kernelI32Selective_Scan_bwd_kernel_traitsILi128ELi16ELb0ELb0ELb1ELb1ELb1EffEEv12SSMParamsBwd --------------------------
	.section	.nv.info._Z25selective_scan_bwd_kernelI32Selective_Scan_bwd_kernel_traitsILi128ELi16ELb0ELb0ELb1ELb1ELb1EffEEv12SSMParamsBwd,"",@"SHT_CUDA_INFO"
	.sectionflags	@""
	.align	4


	//----- nvinfo : EIATTR_CUDA_API_VERSION
	.align		4
        /*0000*/ 	.byte	0x04, 0x37
        /*0002*/ 	.short	(.L_1495 - .L_1494)
.L_1494:
        /*0004*/ 	.word	0x00000082


	//----- nvinfo : EIATTR_SW2861232_WAR
	.align		4
.L_1495:
        /*0008*/ 	.byte	0x01, 0x35
	.zero		2


	//----- nvinfo : EIATTR_PARAM_CBANK
	.align		4
        /*000c*/ 	.byte	0x04, 0x0a
        /*000e*/ 	.short	(.L_1497 - .L_1496)
	.align		4
.L_1496:
        /*0010*/ 	.word	index@(.nv.constant0._Z25selective_scan_bwd_kernelI32Selective_Scan_bwd_kernel_traitsILi128ELi16ELb0ELb0ELb1ELb1ELb1EffEEv12SSMParamsBwd)
        /*0014*/ 	.short	0x0160
        /*0016*/ 	.short	0x01f0


	//----- nvinfo : EIATTR_CBANK_PARAM_SIZE
	.align		4
.L_1497:
        /*0018*/ 	.byte	0x03, 0x19
        /*001a*/ 	.short	0x01f0


	//----- nvinfo : EIATTR_KPARAM_INFO
	.align		4
        /*001c*/ 	.byte	0x04, 0x17
        /*001e*/ 	.short	(.L_1499 - .L_1498)
.L_1498:
        /*0020*/ 	.word	0x00000000
        /*0024*/ 	.short	0x0000
        /*0026*/ 	.short	0x0000
        /*0028*/ 	.byte	0x00, 0xf0, 0xc1, 0x07


	//----- nvinfo : EIATTR_MAXREG_COUNT
	.align		4
.L_1499:
        /*002c*/ 	.byte	0x03, 0x1b
        /*002e*/ 	.short	0x00a8


	//----- nvinfo : EIATTR_NUM_BARRIERS
	.align		4
        /*0030*/ 	.byte	0x02, 0x4c
        /*0032*/ 	.byte	0x01
	.zero		1


	//----- nvinfo : EIATTR_ANNOTATIONS
	.align		4
        /*0034*/ 	.byte	0x04, 0x55
        /*0036*/ 	.short	(.L_1501 - .L_1500)


	//   ....[0]....
.L_1500:
        /* <DEDUP_REMOVED lines=49> */


	//----- nvinfo : EIATTR_MERCURY_ISA_VERSION
	.align		4
.L_1501:
        /*0338*/ 	.byte	0x03, 0x5f
        /*033a*/ 	.short	0x0000


	//----- nvinfo : EIATTR_COOP_GROUP_MASK_REGIDS
	.align		4
        /*033c*/ 	.byte	0x04, 0x29
        /*033e*/ 	.short	(.L_1503 - .L_1502)


	//   ....[0]....
.L_1502:
        /*0340*/ 	.word	0xffffffff


	//   ....[1]....
        /*0344*/ 	.word	0xffffffff


	//   ....[2]....
        /*0348*/ 	.word	0xffffffff


	//   ....[3]....
        /*034c*/ 	.word	0xffffffff


	//   ....[4]....
        /*0350*/ 	.word	0xffffffff


	//   ....[5]....
        /*0354*/ 	.word	0xffffffff


	//   ....[6]....
        /*0358*/ 	.word	0xffffffff


	//   ....[7]....
        /*035c*/ 	.word	0xffffffff


	//   ....[8]....
        /*0360*/ 	.word	0xffffffff


	//   ....[9]....
        /*0364*/ 	.word	0xffffffff


	//   ....[10]....
        /*0368*/ 	.word	0xffffffff


	//   ....[11]....
        /*036c*/ 	.word	0xffffffff


	//   ....[12]....
        /*0370*/ 	.word	0xffffffff


	//   ....[13]....
        /*0374*/ 	.word	0xffffffff


	//   ....[14]....
        /*0378*/ 	.word	0xffffffff


	//   ....[15]....
        /*037c*/ 	.word	0xffffffff


	//   ....[16]....
        /*0380*/ 	.word	0xffffffff


	//   ....[17]....
        /*0384*/ 	.word	0xffffffff


	//   ....[18]....
        /*0388*/ 	.word	0xffffffff


	//   ....[19]....
        /*038c*/ 	.word	0xffffffff


	//   ....[20]....
        /*0390*/ 	.word	0xffffffff


	//   ....[21]....
        /*0394*/ 	.word	0xffffffff


	//   ....[22]....
        /*0398*/ 	.word	0xffffffff


	//   ....[23]....
        /*039c*/ 	.word	0xffffffff


	//   ....[24]....
        /*03a0*/ 	.word	0xffffffff


	//   ....[25]....
        /*03a4*/ 	.word	0xffffffff


	//   ....[26]....
        /*03a8*/ 	.word	0xffffffff


	//   ....[27]....
        /*03ac*/ 	.word	0xffffffff


	//   ....[28]....
        /*03b0*/ 	.word	0xffffffff


	//   ....[29]....
        /*03b4*/ 	.word	0xffffffff


	//   ....[30]....
        /*03b8*/ 	.word	0xffffffff


	//   ....[31]....
        /*03bc*/ 	.word	0xffffffff


	//   ....[32]....
        /*03c0*/ 	.word	0xffffffff


	//   ....[33]....
        /*03c4*/ 	.word	0xffffffff


	//   ....[34]....
        /*03c8*/ 	.word	0xffffffff


	//   ....[35]....
        /*03cc*/ 	.word	0xffffffff


	//   ....[36]....
        /*03d0*/ 	.word	0xffffffff


	//   ....[37]....
        /*03d4*/ 	.word	0xffffffff


	//   ....[38]....
        /*03d8*/ 	.word	0xffffffff


	//   ....[39]....
        /*03dc*/ 	.word	0xffffffff


	//   ....[40]....
        /*03e0*/ 	.word	0xffffffff


	//   ....[41]....
        /*03e4*/ 	.word	0xffffffff


	//   ....[42]....
        /*03e8*/ 	.word	0xffffffff


	//   ....[43]....
        /*03ec*/ 	.word	0xffffffff


	//   ....[44]....
        /*03f0*/ 	.word	0xffffffff


	//   ....[45]....
        /*03f4*/ 	.word	0xffffffff


	//   ....[46]....
        /*03f8*/ 	.word	0xffffffff


	//   ....[47]....
        /*03fc*/ 	.word	0xffffffff


	//   ....[48]....
        /*0400*/ 	.word	0xffffffff


	//   ....[49]....
        /*0404*/ 	.word	0xffffffff


	//   ....[50]....
        /*0408*/ 	.word	0xffffffff


	//   ....[51]....
        /*040c*/ 	.word	0xffffffff


	//   ....[52]....
        /*0410*/ 	.word	0xffffffff


	//   ....[53]....
        /*0414*/ 	.word	0xffffffff


	//   ....[54]....
        /*0418*/ 	.word	0xffffffff


	//   ....[55]....
        /*041c*/ 	.word	0xffffffff


	//   ....[56]....
        /*0420*/ 	.word	0xffffffff


	//   ....[57]....
        /*0424*/ 	.word	0xffffffff


	//   ....[58]....
        /*0428*/ 	.word	0xffffffff


	//   ....[59]....
        /*042c*/ 	.word	0xffffffff


	//   ....[60]....
        /*0430*/ 	.word	0xffffffff


	//   ....[61]....
        /*0434*/ 	.word	0xffffffff


	//   ....[62]....
        /*0438*/ 	.word	0xffffffff


	//   ....[63]....
        /*043c*/ 	.word	0xffffffff


	//   ....[64]....
        /*0440*/ 	.word	0xffffffff


	//   ....[65]....
        /*0444*/ 	.word	0xffffffff


	//   ....[66]....
        /*0448*/ 	.word	0xffffffff


	//   ....[67]....
        /*044c*/ 	.word	0xffffffff


	//   ....[68]....
        /*0450*/ 	.word	0xffffffff


	//   ....[69]....
        /*0454*/ 	.word	0xffffffff


	//   ....[70]....
        /*0458*/ 	.word	0xffffffff


	//   ....[71]....
        /*045c*/ 	.word	0xffffffff


	//   ....[72]....
        /*0460*/ 	.word	0xffffffff


	//   ....[73]....
        /*0464*/ 	.word	0xffffffff


	//   ....[74]....
        /*0468*/ 	.word	0xffffffff


	//   ....[75]....
        /*046c*/ 	.word	0xffffffff


	//   ....[76]....
        /*0470*/ 	.word	0xffffffff


	//   ....[77]....
        /*0474*/ 	.word	0xffffffff


	//   ....[78]....
        /*0478*/ 	.word	0xffffffff


	//   ....[79]....
        /*047c*/ 	.word	0xffffffff


	//   ....[80]....
        /*0480*/ 	.word	0xffffffff


	//   ....[81]....
        /*0484*/ 	.word	0xffffffff


	//   ....[82]....
        /*0488*/ 	.word	0xffffffff


	//   ....[83]....
        /*048c*/ 	.word	0xffffffff


	//   ....[84]....
        /*0490*/ 	.word	0xffffffff


	//   ....[85]....
        /*0494*/ 	.word	0xffffffff


	//   ....[86]....
        /*0498*/ 	.word	0xffffffff


	//   ....[87]....
        /*049c*/ 	.word	0xffffffff


	//   ....[88]....
        /*04a0*/ 	.word	0xffffffff


	//   ....[89]....
        /*04a4*/ 	.word	0xffffffff


	//   ....[90]....
        /*04a8*/ 	.word	0xffffffff


	//   ....[91]....
        /*04ac*/ 	.word	0xffffffff


	//   ....[92]....
        /*04b0*/ 	.word	0xffffffff


	//----- nvinfo : EIATTR_COOP_GROUP_INSTR_OFFSETS
	.align		4
.L_1503:
        /*04b4*/ 	.byte	0x04, 0x28
        /*04b6*/ 	.short	(.L_1505 - .L_1504)


	//   ....[0]....
.L_1504:
        /*04b8*/ 	.word	0x000013d0


	//   ....[1]....
        /*04bc*/ 	.word	0x00001910


	//   ....[2]....
        /*04c0*/ 	.word	0x00001e40


	//   ....[3]....
        /*04c4*/ 	.word	0x00004a00


	//   ....[4]....
        /*04c8*/ 	.word	0x000050a0


	//   ....[5]....
        /*04cc*/ 	.word	0x00005960


	//   ....[6]....
        /*04d0*/ 	.word	0x00006380


	//   ....[7]....
        /*04d4*/ 	.word	0x000074f0


	//   ....[8]....
        /*04d8*/ 	.word	0x00007fc0


	//   ....[9]....
        /*04dc*/ 	.word	0x00007ff0


	//   ....[10]....
        /*04e0*/ 	.word	0x00008040


	//   ....[11]....
        /*04e4*/ 	.word	0x00008060


	//   ....[12]....
        /*04e8*/ 	.word	0x00008090


	//   ....[13]....
        /*04ec*/ 	.word	0x000080b0


	//   ....[14]....
        /*04f0*/ 	.word	0x000080e0


	//   ....[15]....
        /*04f4*/ 	.word	0x00008100


	//   ....[16]....
        /*04f8*/ 	.word	0x00008120


	//   ....[17]....
        /*04fc*/ 	.word	0x00008130


	//   ....[18]....
        /*0500*/ 	.word	0x000081c0


	//   ....[19]....
        /*0504*/ 	.word	0x00008210


	//   ....[20]....
        /*0508*/ 	.word	0x00008230


	//   ....[21]....
        /*050c*/ 	.word	0x00008240


	//   ....[22]....
        /*0510*/ 	.word	0x00008250


	//   ....[23]....
        /*0514*/ 	.word	0x00008260


	//   ....[24]....
        /*0518*/ 	.word	0x00008980


	//   ....[25]....
        /*051c*/ 	.word	0x000089a0


	//   ....[26]....
        /*0520*/ 	.word	0x000089b0


	//   ....[27]....
        /*0524*/ 	.word	0x000089c0


	//   ....[28]....
        /*0528*/ 	.word	0x000089f0


	//   ....[29]....
        /*052c*/ 	.word	0x00008a10


	//   ....[30]....
        /*0530*/ 	.word	0x00008a30


	//   ....[31]....
        /*0534*/ 	.word	0x00008a50


	//   ....[32]....
        /*0538*/ 	.word	0x00008a70


	//   ....[33]....
        /*053c*/ 	.word	0x00008a90


	//   ....[34]....
        /*0540*/ 	.word	0x00008ab0


	//   ....[35]....
        /*0544*/ 	.word	0x00008ad0


	//   ....[36]....
        /*0548*/ 	.word	0x00008ae0


	//   ....[37]....
        /*054c*/ 	.word	0x00008af0


	//   ....[38]....
        /*0550*/ 	.word	0x00008b10


	//   ....[39]....
        /*0554*/ 	.word	0x00008b20


	//   ....[40]....
        /*0558*/ 	.word	0x0000a550


	//   ....[41]....
        /*055c*/ 	.word	0x0000a580


	//   ....[42]....
        /*0560*/ 	.word	0x0000a6d0


	//   ....[43]....
        /*0564*/ 	.word	0x0000a700


	//   ....[44]....
        /*0568*/ 	.word	0x0000a7e0


	//   ....[45]....
        /*056c*/ 	.word	0x0000a810


	//   ....[46]....
        /*0570*/ 	.word	0x0000a860


	//   ....[47]....
        /*0574*/ 	.word	0x0000a880


	//   ....[48]....
        /*0578*/ 	.word	0x0000a8b0


	//   ....[49]....
        /*057c*/ 	.word	0x0000a8e0


	//   ....[50]....
        /*0580*/ 	.word	0x0000b150


	//   ....[51]....
        /*0584*/ 	.word	0x0000b8e0


	//   ....[52]....
        /*0588*/ 	.word	0x0000c290


	//   ....[53]....
        /*058c*/ 	.word	0x0000ca80


	//   ....[54]....
        /*0590*/ 	.word	0x0000caa0


	//   ....[55]....
        /*0594*/ 	.word	0x0000cac0


	//   ....[56]....
        /*0598*/ 	.word	0x0000cae0


	//   ....[57]....
        /*059c*/ 	.word	0x0000cb00


	//   ....[58]....
        /*05a0*/ 	.word	0x0000cc90


	//   ....[59]....
        /*05a4*/ 	.word	0x0000ccb0


	//   ....[60]....
        /*05a8*/ 	.word	0x0000ccd0


	//   ....[61]....
        /*05ac*/ 	.word	0x0000ccf0


	//   ....[62]....
        /*05b0*/ 	.word	0x0000cd10


	//   ....[63]....
        /*05b4*/ 	.word	0x0000d120


	//   ....[64]....
        /*05b8*/ 	.word	0x0000d1a0


	//   ....[65]....
        /*05bc*/ 	.word	0x0000d260


	//   ....[66]....
        /*05c0*/ 	.word	0x0000d2d0


	//   ....[67]....
        /*05c4*/ 	.word	0x0000d370


	//   ....[68]....
        /*05c8*/ 	.word	0x0000d3e0


	//   ....[69]....
        /*05cc*/ 	.word	0x0000d480


	//   ....[70]....
        /*05d0*/ 	.word	0x0000d4f0


	//   ....[71]....
        /*05d4*/ 	.word	0x0000d590


	//   ....[72]....
        /*05d8*/ 	.word	0x0000d600


	//   ....[73]....
        /*05dc*/ 	.word	0x0000d680


	//   ....[74]....
        /*05e0*/ 	.word	0x0000d6f0


	//   ....[75]....
        /*05e4*/ 	.word	0x0000d740


	//   ....[76]....
        /*05e8*/ 	.word	0x0000d790


	//   ....[77]....
        /*05ec*/ 	.word	0x0000d7f0


	//   ....[78]....
        /*05f0*/ 	.word	0x0000d850


	//   ....[79]....
        /*05f4*/ 	.word	0x0000d8d0


	//   ....[80]....
        /*05f8*/ 	.word	0x0000d920


	//   ....[81]....
        /*05fc*/ 	.word	0x0000d980


	//   ....[82]....
        /*0600*/ 	.word	0x0000d9d0


	//   ....[83]....
        /*0604*/ 	.word	0x0000da50


	//   ....[84]....
        /*0608*/ 	.word	0x0000daa0


	//   ....[85]....
        /*060c*/ 	.word	0x0000db10


	//   ....[86]....
        /*0610*/ 	.word	0x0000db60


	//   ....[87]....
        /*0614*/ 	.word	0x0000dbc0


	//   ....[88]....
        /*0618*/ 	.word	0x0000dc10


	//   ....[89]....
        /*061c*/ 	.word	0x0000dc70


	//   ....[90]....
        /*0620*/ 	.word	0x0000dcc0


	//   ....[91]....
        /*0624*/ 	.word	0x0000dd20


	//   ....[92]....
        /*0628*/ 	.word	0x0000dd70


	//----- nvinfo : EIATTR_EXIT_INSTR_OFFSETS
	.align		4
.L_1505:
        /*062c*/ 	.byte	0x04, 0x1c
        /*062e*/ 	.short	(.L_1507 - .L_1506)


	//   ....[0]....
.L_1506:
        /*0630*/ 	.word	0x0000ce40


	//   ....[1]....
        /*0634*/ 	.word	0x0000d0c0


	//----- nvinfo : EIATTR_MAX_THREADS
	.align		4
.L_1507:
        /*0638*/ 	.byte	0x04, 0x05
        /*063a*/ 	.short	(.L_1509 - .L_1508)
.L_1508:
        /*063c*/ 	.word	0x00000080
        /*0640*/ 	.word	0x00000001
        /*0644*/ 	.word	0x00000001


	//----- nvinfo : EIATTR_CRS_STACK_SIZE
	.align		4
.L_1509:
        /*0648*/ 	.byte	0x04, 0x1e
        /*064a*/ 	.short	(.L_1511 - .L_1510)
.L_1510:
        /*064c*/ 	.word	0x00000000
.L_1511:


//--------------------- .nv.info._Z25selective_scan_bwd_kernelI32Selective_Scan_bwd_kernel_traitsILi128ELi16ELb0ELb1ELb0ELb0ELb0EffEEv12SSMParamsBwd --------------------------
	.section	.nv.info._Z25selective_scan_bwd_kernelI32Selective_Scan_bwd_kernel_traitsILi128ELi16ELb0ELb1ELb0ELb0ELb0EffEEv12SSMParamsBwd,"",@"SHT_CUDA_INFO"
	.sectionflags	@""
	.align	4


	//----- nvinfo : EIATTR_CUDA_API_VERSION
	.align		4
        /*0000*/ 	.byte	0x04, 0x37
        /*0002*/ 	.short	(.L_1513 - .L_1512)
.L_1512:
        /*0004*/ 	.word	0x00000082


	//----- nvinfo : EIATTR_SW2861232_WAR
	.align		4
.L_1513:
        /*0008*/ 	.byte	0x01, 0x35
	.zero		2


	//----- nvinfo : EIATTR_PARAM_CBANK
	.align		4
        /*000c*/ 	.byte	0x04, 0x0a
        /*000e*/ 	.short	(.L_1515 - .L_1514)
	.align		4
.L_1514:
        /*0010*/ 	.word	index@(.nv.constant0._Z25selective_scan_bwd_kernelI32Selective_Scan_bwd_kernel_traitsILi128ELi16ELb0ELb1ELb0ELb0ELb0EffEEv12SSMParamsBwd)
        /*0014*/ 	.short	0x0160
        /*0016*/ 	.short	0x01f0


	//----- nvinfo : EIATTR_CBANK_PARAM_SIZE
	.align		4
.L_1515:
        /*0018*/ 	.byte	0x03, 0x19
        /*001a*/ 	.short	0x01f0


	//----- nvinfo : EIATTR_KPARAM_INFO
	.align		4
        /*001c*/ 	.byte	0x04, 0x17
        /*001e*/ 	.short	(.L_1517 - .L_1516)
.L_1516:
        /*0020*/ 	.word	0x00000000
        /*0024*/ 	.short	0x0000
        /*0026*/ 	.short	0x0000
        /*0028*/ 	.byte	0x00, 0xf0, 0xc1, 0x07


	//----- nvinfo : EIATTR_MAXREG_COUNT
	.align		4
.L_1517:
        /*002c*/ 	.byte	0x03, 0x1b
        /*002e*/ 	.short	0x00a8


	//----- nvinfo : EIATTR_NUM_BARRIERS
	.align		4
        /*0030*/ 	.byte	0x02, 0x4c
        /*0032*/ 	.byte	0x01
	.zero		1


	//----- nvinfo : EIATTR_ANNOTATIONS
	.align		4
        /*0034*/ 	.byte	0x04, 0x55
        /*0036*/ 	.short	(.L_1519 - .L_1518)


	//   ....[0]....
.L_1518:
        /* <DEDUP_REMOVED lines=39> */


	//----- nvinfo : EIATTR_MERCURY_ISA_VERSION
	.align		4
.L_1519:
        /*0298*/ 	.byte	0x03, 0x5f
        /*029a*/ 	.short	0x0000


	//----- nvinfo : EIATTR_COOP_GROUP_MASK_REGIDS
	.align		4
        /*029c*/ 	.byte	0x04, 0x29
        /*029e*/ 	.short	(.L_1521 - .L_1520)


	//   ....[0]....
.L_1520:
        /*02a0*/ 	.word	0xffffffff


	//   ....[1]....
        /*02a4*/ 	.word	0xffffffff


	//   ....[2]....
        /*02a8*/ 	.word	0xffffffff


	//   ....[3]....
        /*02ac*/ 	.word	0xffffffff


	//   ....[4]....
        /*02b0*/ 	.word	0xffffffff


	//   ....[5]....
        /*02b4*/ 	.word	0xffffffff


	//   ....[6]....
        /*02b8*/ 	.word	0xffffffff


	//   ....[7]....
        /*02bc*/ 	.word	0xffffffff


	//   ....[8]....
        /*02c0*/ 	.word	0xffffffff


	//   ....[9]....
        /*02c4*/ 	.word	0xffffffff


	//   ....[10]....
        /*02c8*/ 	.word	0xffffffff


	//   ....[11]....
        /*02cc*/ 	.word	0xffffffff


	//   ....[12]....
        /*02d0*/ 	.word	0xffffffff


	//   ....[13]....
        /*02d4*/ 	.word	0xffffffff


	//   ....[14]....
        /*02d8*/ 	.word	0xffffffff


	//   ....[15]....
        /*02dc*/ 	.word	0xffffffff


	//   ....[16]....
        /*02e0*/ 	.word	0xffffffff


	//   ....[17]....
        /*02e4*/ 	.word	0xffffffff


	//   ....[18]....
        /*02e8*/ 	.word	0xffffffff


	//   ....[19]....
        /*02ec*/ 	.word	0xffffffff


	//   ....[20]....
        /*02f0*/ 	.word	0xffffffff


	//   ....[21]....
        /*02f4*/ 	.word	0xffffffff


	//   ....[22]....
        /*02f8*/ 	.word	0xffffffff


	//   ....[23]....
        /*02fc*/ 	.word	0xffffffff


	//   ....[24]....
        /*0300*/ 	.word	0xffffffff


	//   ....[25]....
        /*0304*/ 	.word	0xffffffff


	//   ....[26]....
        /*0308*/ 	.word	0xffffffff


	//   ....[27]....
        /*030c*/ 	.word	0xffffffff


	//   ....[28]....
        /*0310*/ 	.word	0xffffffff


	//   ....[29]....
        /*0314*/ 	.word	0xffffffff


	//   ....[30]....
        /*0318*/ 	.word	0xffffffff


	//   ....[31]....
        /*031c*/ 	.word	0xffffffff


	//   ....[32]....
        /*0320*/ 	.word	0xffffffff


	//   ....[33]....
        /*0324*/ 	.word	0xffffffff


	//   ....[34]....
        /*0328*/ 	.word	0xffffffff


	//   ....[35]....
        /*032c*/ 	.word	0xffffffff


	//   ....[36]....
        /*0330*/ 	.word	0xffffffff


	//   ....[37]....
        /*0334*/ 	.word	0xffffffff


	//   ....[38]....
        /*0338*/ 	.word	0xffffffff


	//   ....[39]....
        /*033c*/ 	.word	0xffffffff


	//   ....[40]....
        /*0340*/ 	.word	0xffffffff


	//   ....[41]....
        /*0344*/ 	.word	0xffffffff


	//   ....[42]....
        /*0348*/ 	.word	0xffffffff


	//   ....[43]....
        /*034c*/ 	.word	0xffffffff


	//   ....[44]....
        /*0350*/ 	.word	0xffffffff


	//   ....[45]....
        /*0354*/ 	.word	0xffffffff


	//   ....[46]....
        /*0358*/ 	.word	0xffffffff


	//   ....[47]....
        /*035c*/ 	.word	0xffffffff


	//   ....[48]....
        /*0360*/ 	.word	0xffffffff


	//   ....[49]....
        /*0364*/ 	.word	0xffffffff


	//   ....[50]....
        /*0368*/ 	.word	0xffffffff


	//   ....[51]....
        /*036c*/ 	.word	0xffffffff


	//   ....[52]....
        /*0370*/ 	.word	0xffffffff


	//   ....[53]....
        /*0374*/ 	.word	0xffffffff


	//   ....[54]....
        /*0378*/ 	.word	0xffffffff


	//   ....[55]....
        /*037c*/ 	.word	0xffffffff


	//   ....[56]....
        /*0380*/ 	.word	0xffffffff


	//   ....[57]....
        /*0384*/ 	.word	0xffffffff


	//   ....[58]....
        /*0388*/ 	.word	0xffffffff


	//   ....[59]....
        /*038c*/ 	.word	0xffffffff


	//   ....[60]....
        /*0390*/ 	.word	0xffffffff


	//   ....[61]....
        /*0394*/ 	.word	0xffffffff


	//   ....[62]....
        /*0398*/ 	.word	0xffffffff


	//   ....[63]....
        /*039c*/ 	.word	0xffffffff


	//   ....[64]....
        /*03a0*/ 	.word	0xffffffff


	//   ....[65]....
        /*03a4*/ 	.word	0xffffffff


	//   ....[66]....
        /*03a8*/ 	.word	0xffffffff


	//   ....[67]....
        /*03ac*/ 	.word	0xffffffff


	//   ....[68]....
        /*03b0*/ 	.word	0xffffffff


	//   ....[69]....
        /*03b4*/ 	.word	0xffffffff


	//   ....[70]....
        /*03b8*/ 	.word	0xffffffff


	//   ....[71]....
        /*03bc*/ 	.word	0xffffffff


	//   ....[72]....
        /*03c0*/ 	.word	0xffffffff


	//   ....[73]....
        /*03c4*/ 	.word	0xffffffff


	//   ....[74]....
        /*03c8*/ 	.word	0xffffffff


	//   ....[75]....
        /*03cc*/ 	.word	0xffffffff


	//   ....[76]....
        /*03d0*/ 	.word	0xffffffff


	//   ....[77]....
        /*03d4*/ 	.word	0xffffffff


	//   ....[78]....
        /*03d8*/ 	.word	0xffffffff


	//   ....[79]....
        /*03dc*/ 	.word	0xffffffff


	//   ....[80]....
        /*03e0*/ 	.word	0xffffffff


	//   ....[81]....
        /*03e4*/ 	.word	0xffffffff


	//   ....[82]....
        /*03e8*/ 	.word	0xffffffff


	//   ....[83]....
        /*03ec*/ 	.word	0xffffffff


	//   ....[84]....
        /*03f0*/ 	.word	0xffffffff


	//   ....[85]....
        /*03f4*/ 	.word	0xffffffff


	//   ....[86]....
        /*03f8*/ 	.word	0xffffffff


	//   ....[87]....
        /*03fc*/ 	.word	0xffffffff


	//----- nvinfo : EIATTR_COOP_GROUP_INSTR_OFFSETS
	.align		4
.L_1521:
        /*0400*/ 	.byte	0x04, 0x28
        /*0402*/ 	.short	(.L_1523 - .L_1522)


	//   ....[0]....
.L_1522:
        /*0404*/ 	.word	0x00001290


	//   ....[1]....
        /*0408*/ 	.word	0x00001810


	//   ....[2]....
        /*040c*/ 	.word	0x00001c60


	//   ....[3]....
        /*0410*/ 	.word	0x00002bf0


	//   ....[4]....
        /*0414*/ 	.word	0x00003790


	//   ....[5]....
        /*0418*/ 	.word	0x000037c0


	//   ....[6]....
        /*041c*/ 	.word	0x00003810


	//   ....[7]....
        /*0420*/ 	.word	0x00003830


	//   ....[8]....
        /*0424*/ 	.word	0x00003860


	//   ....[9]....
        /*0428*/ 	.word	0x00003880


	//   ....[10]....
        /*042c*/ 	.word	0x000038b0


	//   ....[11]....
        /*0430*/ 	.word	0x000038d0


	//   ....[12]....
        /*0434*/ 	.word	0x000038f0


	//   ....[13]....
        /*0438*/ 	.word	0x00003900


	//   ....[14]....
        /*043c*/ 	.word	0x00003990


	//   ....[15]....
        /*0440*/ 	.word	0x000039e0


	//   ....[16]....
        /*0444*/ 	.word	0x00003a00


	//   ....[17]....
        /*0448*/ 	.word	0x00003a10


	//   ....[18]....
        /*044c*/ 	.word	0x00003a20


	//   ....[19]....
        /*0450*/ 	.word	0x00003a30


	//   ....[20]....
        /*0454*/ 	.word	0x00004130


	//   ....[21]....
        /*0458*/ 	.word	0x00004150


	//   ....[22]....
        /*045c*/ 	.word	0x00004160


	//   ....[23]....
        /*0460*/ 	.word	0x00004170


	//   ....[24]....
        /*0464*/ 	.word	0x000041a0


	//   ....[25]....
        /*0468*/ 	.word	0x000041c0


	//   ....[26]....
        /*046c*/ 	.word	0x000041e0


	//   ....[27]....
        /*0470*/ 	.word	0x00004200


	//   ....[28]....
        /*0474*/ 	.word	0x00004220


	//   ....[29]....
        /*0478*/ 	.word	0x00004240


	//   ....[30]....
        /*047c*/ 	.word	0x00004260


	//   ....[31]....
        /*0480*/ 	.word	0x00004280


	//   ....[32]....
        /*0484*/ 	.word	0x00004290


	//   ....[33]....
        /*0488*/ 	.word	0x000042a0


	//   ....[34]....
        /*048c*/ 	.word	0x000042c0


	//   ....[35]....
        /*0490*/ 	.word	0x000042d0


	//   ....[36]....
        /*0494*/ 	.word	0x00005d10


	//   ....[37]....
        /*0498*/ 	.word	0x00005d40


	//   ....[38]....
        /*049c*/ 	.word	0x00005e90


	//   ....[39]....
        /*04a0*/ 	.word	0x00005ec0


	//   ....[40]....
        /*04a4*/ 	.word	0x00005fa0


	//   ....[41]....
        /*04a8*/ 	.word	0x00005fd0


	//   ....[42]....
        /*04ac*/ 	.word	0x00006040


	//   ....[43]....
        /*04b0*/ 	.word	0x00006060


	//   ....[44]....
        /*04b4*/ 	.word	0x00006090


	//   ....[45]....
        /*04b8*/ 	.word	0x000060c0


	//   ....[46]....
        /*04bc*/ 	.word	0x00006600


	//   ....[47]....
        /*04c0*/ 	.word	0x00007020


	//   ....[48]....
        /*04c4*/ 	.word	0x000076e0


	//   ....[49]....
        /*04c8*/ 	.word	0x00007700


	//   ....[50]....
        /*04cc*/ 	.word	0x00007720


	//   ....[51]....
        /*04d0*/ 	.word	0x00007740


	//   ....[52]....
        /*04d4*/ 	.word	0x00007760


	//   ....[53]....
        /*04d8*/ 	.word	0x000078f0


	//   ....[54]....
        /*04dc*/ 	.word	0x00007910


	//   ....[55]....
        /*04e0*/ 	.word	0x00007930


	//   ....[56]....
        /*04e4*/ 	.word	0x00007950


	//   ....[57]....
        /*04e8*/ 	.word	0x00007970


	//   ....[58]....
        /*04ec*/ 	.word	0x00007d80


	//   ....[59]....
        /*04f0*/ 	.word	0x00007e00


	//   ....[60]....
        /*04f4*/ 	.word	0x00007ec0


	//   ....[61]....
        /*04f8*/ 	.word	0x00007f30


	//   ....[62]....
        /*04fc*/ 	.word	0x00007fd0


	//   ....[63]....
        /*0500*/ 	.word	0x00008040


	//   ....[64]....
        /*0504*/ 	.word	0x000080e0


	//   ....[65]....
        /*0508*/ 	.word	0x00008150


	//   ....[66]....
        /*050c*/ 	.word	0x000081f0


	//   ....[67]....
        /*0510*/ 	.word	0x00008260


	//   ....[68]....
        /*0514*/ 	.word	0x000082e0


	//   ....[69]....
        /*0518*/ 	.word	0x00008350


	//   ....[70]....
        /*051c*/ 	.word	0x000083a0


	//   ....[71]....
        /*0520*/ 	.word	0x000083f0


	//   ....[72]....
        /*0524*/ 	.word	0x00008450


	//   ....[73]....
        /*0528*/ 	.word	0x000084b0


	//   ....[74]....
        /*052c*/ 	.word	0x00008530


	//   ....[75]....
        /*0530*/ 	.word	0x00008580


	//   ....[76]....
        /*0534*/ 	.word	0x000085e0


	//   ....[77]....
        /*0538*/ 	.word	0x00008630


	//   ....[78]....
        /*053c*/ 	.word	0x000086b0


	//   ....[79]....
        /*0540*/ 	.word	0x00008700


	//   ....[80]....
        /*0544*/ 	.word	0x00008770


	//   ....[81]....
        /*0548*/ 	.word	0x000087c0


	//   ....[82]....
        /*054c*/ 	.word	0x00008820


	//   ....[83]....
        /*0550*/ 	.word	0x00008870


	//   ....[84]....
        /*0554*/ 	.word	0x000088d0


	//   ....[85]....
        /*0558*/ 	.word	0x00008920


	//   ....[86]....
        /*055c*/ 	.word	0x00008980


	//   ....[87]....
        /*0560*/ 	.word	0x000089d0


	//----- nvinfo : EIATTR_EXIT_INSTR_OFFSETS
	.align		4
.L_1523:
        /*0564*/ 	.byte	0x04, 0x1c
        /*0566*/ 	.short	(.L_1525 - .L_1524)


	//   ....[0]....
.L_1524:
        /*0568*/ 	.word	0x00007aa0


	//   ....[1]....
        /*056c*/ 	.word	0x00007d20


	//----- nvinfo : EIATTR_MAX_THREADS
	.align		4
.L_1525:
        /*0570*/ 	.byte	0x04, 0x05
        /*0572*/ 	.short	(.L_1527 - .L_1526)
.L_1526:
        /*0574*/ 	.word	0x00000080
        /*0578*/ 	.word	0x00000001
        /*057c*/ 	.word	0x00000001


	//----- nvinfo : EIATTR_CRS_STACK_SIZE
	.align		4
.L_1527:
        /*0580*/ 	.byte	0x04, 0x1e
        /*0582*/ 	.short	(.L_1529 - .L_1528)
.L_1528:
        /*0584*/ 	.word	0x00000000
.L_1529:


//--------------------- .nv.info._Z25selective_scan_bwd_kernelI32Selective_Scan_bwd_kernel_traitsILi128ELi16ELb0ELb1ELb0ELb0ELb1EffEEv12SSMParamsBwd --------------------------
	.section	.nv.info._Z25selective_scan_bwd_kernelI32Selective_Scan_bwd_kernel_traitsILi128ELi16ELb0ELb1ELb0ELb0ELb1EffEEv12SSMParamsBwd,"",@"SHT_CUDA_INFO"
	.sectionflags	@""
	.align	4


	//----- nvinfo : EIATTR_CUDA_API_VERSION
	.align		4
        /*0000*/ 	.byte	0x04, 0x37
        /*0002*/ 	.short	(.L_1531 - .L_1530)
.L_1530:
        /*0004*/ 	.word	0x00000082


	//----- nvinfo : EIATTR_SW2861232_WAR
	.align		4
.L_1531:
        /*0008*/ 	.byte	0x01, 0x35
	.zero		2


	//----- nvinfo : EIATTR_PARAM_CBANK
	.align		4
        /*000c*/ 	.byte	0x04, 0x0a
        /*000e*/ 	.short	(.L_1533 - .L_1532)
	.align		4
.L_1532:
        /*0010*/ 	.word	index@(.nv.constant0._Z25selective_scan_bwd_kernelI32Selective_Scan_bwd_kernel_traitsILi128ELi16ELb0ELb1ELb0ELb0ELb1EffEEv12SSMParamsBwd)
        /*0014*/ 	.short	0x0160
        /*0016*/ 	.short	0x01f0


	//----- nvinfo : EIATTR_CBANK_PARAM_SIZE
	.align		4
.L_1533:
        /*0018*/ 	.byte	0x03, 0x19
        /*001a*/ 	.short	0x01f0


	//----- nvinfo : EIATTR_KPARAM_INFO
	.align		4
        /*001c*/ 	.byte	0x04, 0x17
        /*001e*/ 	.short	(.L_1535 - .L_1534)
.L_1534:
        /*0020*/ 	.word	0x00000000
        /*0024*/ 	.short	0x0000
        /*0026*/ 	.short	0x0000
        /*0028*/ 	.byte	0x00, 0xf0, 0xc1, 0x07


	//----- nvinfo : EIATTR_MAXREG_COUNT
	.align		4
.L_1535:
        /*002c*/ 	.byte	0x03, 0x1b
        /*002e*/ 	.short	0x00a8


	//----- nvinfo : EIATTR_NUM_BARRIERS
	.align		4
        /*0030*/ 	.byte	0x02, 0x4c
        /*0032*/ 	.byte	0x01
	.zero		1


	//----- nvinfo : EIATTR_ANNOTATIONS
	.align		4
        /*0034*/ 	.byte	0x04, 0x55
        /*0036*/ 	.short	(.L_1537 - .L_1536)


	//   ....[0]....
.L_1536:
        /* <DEDUP_REMOVED lines=69> */


	//----- nvinfo : EIATTR_MERCURY_ISA_VERSION
	.align		4
.L_1537:
        /*0478*/ 	.byte	0x03, 0x5f
        /*047a*/ 	.short	0x0000


	//----- nvinfo : EIATTR_COOP_GROUP_MASK_REGIDS
	.align		4
        /*047c*/ 	.byte	0x04, 0x29
        /*047e*/ 	.short	(.L_1539 - .L_1538)


	//   ....[0]....
.L_1538:
        /*0480*/ 	.word	0xffffffff


	//   ....[1]....
        /*0484*/ 	.word	0xffffffff


	//   ....[2]....
        /*0488*/ 	.word	0xffffffff


	//   ....[3]....
        /*048c*/ 	.word	0xffffffff


	//   ....[4]....
        /*0490*/ 	.word	0xffffffff


	//   ....[5]....
        /*0494*/ 	.word	0xffffffff


	//   ....[6]....
        /*0498*/ 	.word	0xffffffff


	//   ....[7]....
        /*049c*/ 	.word	0xffffffff


	//   ....[8]....
        /*04a0*/ 	.word	0xffffffff


	//   ....[9]....
        /*04a4*/ 	.word	0xffffffff


	//   ....[10]....
        /*04a8*/ 	.word	0xffffffff


	//   ....[11]....
        /*04ac*/ 	.word	0xffffffff


	//   ....[12]....
        /*04b0*/ 	.word	0xffffffff


	//   ....[13]....
        /*04b4*/ 	.word	0xffffffff


	//   ....[14]....
        /*04b8*/ 	.word	0xffffffff


	//   ....[15]....
        /*04bc*/ 	.word	0xffffffff


	//   ....[16]....
        /*04c0*/ 	.word	0xffffffff


	//   ....[17]....
        /*04c4*/ 	.word	0xffffffff


	//   ....[18]....
        /*04c8*/ 	.word	0xffffffff


	//   ....[19]....
        /*04cc*/ 	.word	0xffffffff


	//   ....[20]....
        /*04d0*/ 	.word	0xffffffff


	//   ....[21]....
        /*04d4*/ 	.word	0xffffffff


	//   ....[22]....
        /*04d8*/ 	.word	0xffffffff


	//   ....[23]....
        /*04dc*/ 	.word	0xffffffff


	//   ....[24]....
        /*04e0*/ 	.word	0xffffffff


	//   ....[25]....
        /*04e4*/ 	.word	0xffffffff


	//   ....[26]....
        /*04e8*/ 	.word	0xffffffff


	//   ....[27]....
        /*04ec*/ 	.word	0xffffffff


	//   ....[28]....
        /*04f0*/ 	.word	0xffffffff


	//   ....[29]....
        /*04f4*/ 	.word	0xffffffff


	//   ....[30]....
        /*04f8*/ 	.word	0xffffffff


	//   ....[31]....
        /*04fc*/ 	.word	0xffffffff


	//   ....[32]....
        /*0500*/ 	.word	0xffffffff


	//   ....[33]....
        /*0504*/ 	.word	0xffffffff


	//   ....[34]....
        /*0508*/ 	.word	0xffffffff


	//   ....[35]....
        /*050c*/ 	.word	0xffffffff


	//   ....[36]....
        /*0510*/ 	.word	0xffffffff


	//   ....[37]....
        /*0514*/ 	.word	0xffffffff


	//   ....[38]....
        /*0518*/ 	.word	0xffffffff


	//   ....[39]....
        /*051c*/ 	.word	0xffffffff


	//   ....[40]....
        /*0520*/ 	.word	0xffffffff


	//   ....[41]....
        /*0524*/ 	.word	0xffffffff


	//   ....[42]....
        /*0528*/ 	.word	0xffffffff


	//   ....[43]....
        /*052c*/ 	.word	0xffffffff


	//   ....[44]....
        /*0530*/ 	.word	0xffffffff


	//   ....[45]....
        /*0534*/ 	.word	0xffffffff


	//   ....[46]....
        /*0538*/ 	.word	0xffffffff


	//   ....[47]....
        /*053c*/ 	.word	0xffffffff


	//   ....[48]....
        /*0540*/ 	.word	0xffffffff


	//   ....[49]....
        /*0544*/ 	.word	0xffffffff


	//   ....[50]....
        /*0548*/ 	.word	0xffffffff


	//   ....[51]....
        /*054c*/ 	.word	0xffffffff


	//   ....[52]....
        /*0550*/ 	.word	0xffffffff


	//   ....[53]....
        /*0554*/ 	.word	0xffffffff


	//   ....[54]....
        /*0558*/ 	.word	0xffffffff


	//   ....[55]....
        /*055c*/ 	.word	0xffffffff


	//   ....[56]....
        /*0560*/ 	.word	0xffffffff


	//   ....[57]....
        /*0564*/ 	.word	0xffffffff


	//   ....[58]....
        /*0568*/ 	.word	0xffffffff


	//   ....[59]....
        /*056c*/ 	.word	0xffffffff


	//   ....[60]....
        /*0570*/ 	.word	0xffffffff


	//   ....[61]....
        /*0574*/ 	.word	0xffffffff


	//   ....[62]....
        /*0578*/ 	.word	0xffffffff


	//   ....[63]....
        /*057c*/ 	.word	0xffffffff


	//   ....[64]....
        /*0580*/ 	.word	0xffffffff


	//   ....[65]....
        /*0584*/ 	.word	0xffffffff


	//   ....[66]....
        /*0588*/ 	.word	0xffffffff


	//   ....[67]....
        /*058c*/ 	.word	0xffffffff


	//   ....[68]....
        /*0590*/ 	.word	0xffffffff


	//   ....[69]....
        /*0594*/ 	.word	0xffffffff


	//   ....[70]....
        /*0598*/ 	.word	0xffffffff


	//   ....[71]....
        /*059c*/ 	.word	0xffffffff


	//   ....[72]....
        /*05a0*/ 	.word	0xffffffff


	//   ....[73]....
        /*05a4*/ 	.word	0xffffffff


	//   ....[74]....
        /*05a8*/ 	.word	0xffffffff


	//   ....[75]....
        /*05ac*/ 	.word	0xffffffff


	//   ....[76]....
        /*05b0*/ 	.word	0xffffffff


	//   ....[77]....
        /*05b4*/ 	.word	0xffffffff


	//   ....[78]....
        /*05b8*/ 	.word	0xffffffff


	//   ....[79]....
        /*05bc*/ 	.word	0xffffffff


	//   ....[80]....
        /*05c0*/ 	.word	0xffffffff


	//   ....[81]....
        /*05c4*/ 	.word	0xffffffff


	//   ....[82]....
        /*05c8*/ 	.word	0xffffffff


	//   ....[83]....
        /*05cc*/ 	.word	0xffffffff


	//   ....[84]....
        /*05d0*/ 	.word	0xffffffff


	//   ....[85]....
        /*05d4*/ 	.word	0xffffffff


	//   ....[86]....
        /*05d8*/ 	.word	0xffffffff


	//   ....[87]....
        /*05dc*/ 	.word	0xffffffff


	//   ....[88]....
        /*05e0*/ 	.word	0xffffffff


	//   ....[89]....
        /*05e4*/ 	.word	0xffffffff


	//   ....[90]....
        /*05e8*/ 	.word	0xffffffff


	//   ....[91]....
        /*05ec*/ 	.word	0xffffffff


	//----- nvinfo : EIATTR_COOP_GROUP_INSTR_OFFSETS
	.align		4
.L_1539:
        /*05f0*/ 	.byte	0x04, 0x28
        /*05f2*/ 	.short	(.L_1541 - .L_1540)


	//   ....[0]....
.L_1540:
        /*05f4*/ 	.word	0x00001240


	//   ....[1]....
        /*05f8*/ 	.word	0x00001850


	//   ....[2]....
        /*05fc*/ 	.word	0x000020b0


	//   ....[3]....
        /*0600*/ 	.word	0x00002520


	//   ....[4]....
        /*0604*/ 	.word	0x00002b90


	//   ....[5]....
        /*0608*/ 	.word	0x00003480


	//   ....[6]....
        /*060c*/ 	.word	0x00003e90


	//   ....[7]....
        /*0610*/ 	.word	0x00005290


	//   ....[8]....
        /*0614*/ 	.word	0x00005f60


	//   ....[9]....
        /*0618*/ 	.word	0x00005f90


	//   ....[10]....
        /*061c*/ 	.word	0x00005fe0


	//   ....[11]....
        /*0620*/ 	.word	0x00006000


	//   ....[12]....
        /*0624*/ 	.word	0x00006030


	//   ....[13]....
        /*0628*/ 	.word	0x00006050


	//   ....[14]....
        /*062c*/ 	.word	0x00006080


	//   ....[15]....
        /*0630*/ 	.word	0x000060a0


	//   ....[16]....
        /*0634*/ 	.word	0x000060c0


	//   ....[17]....
        /*0638*/ 	.word	0x000060d0


	//   ....[18]....
        /*063c*/ 	.word	0x00006160


	//   ....[19]....
        /*0640*/ 	.word	0x000061b0


	//   ....[20]....
        /*0644*/ 	.word	0x000061d0


	//   ....[21]....
        /*0648*/ 	.word	0x000061e0


	//   ....[22]....
        /*064c*/ 	.word	0x000061f0


	//   ....[23]....
        /*0650*/ 	.word	0x00006200


	//   ....[24]....
        /*0654*/ 	.word	0x00006820


	//   ....[25]....
        /*0658*/ 	.word	0x00006840


	//   ....[26]....
        /*065c*/ 	.word	0x00006850


	//   ....[27]....
        /*0660*/ 	.word	0x00006860


	//   ....[28]....
        /*0664*/ 	.word	0x00006890


	//   ....[29]....
        /*0668*/ 	.word	0x000068b0


	//   ....[30]....
        /*066c*/ 	.word	0x000068d0


	//   ....[31]....
        /*0670*/ 	.word	0x000068f0


	//   ....[32]....
        /*0674*/ 	.word	0x00006910


	//   ....[33]....
        /*0678*/ 	.word	0x00006930


	//   ....[34]....
        /*067c*/ 	.word	0x00006950


	//   ....[35]....
        /*0680*/ 	.word	0x00006970


	//   ....[36]....
        /*0684*/ 	.word	0x00006980


	//   ....[37]....
        /*0688*/ 	.word	0x00006990


	//   ....[38]....
        /*068c*/ 	.word	0x000069b0


	//   ....[39]....
        /*0690*/ 	.word	0x000069c0


	//   ....[40]....
        /*0694*/ 	.word	0x000082c0


	//   ....[41]....
        /*0698*/ 	.word	0x000082d0


	//   ....[42]....
        /*069c*/ 	.word	0x00008310


	//   ....[43]....
        /*06a0*/ 	.word	0x00008320


	//   ....[44]....
        /*06a4*/ 	.word	0x00008390


	//   ....[45]....
        /*06a8*/ 	.word	0x000083a0


	//   ....[46]....
        /*06ac*/ 	.word	0x000083e0


	//   ....[47]....
        /*06b0*/ 	.word	0x000083f0


	//   ....[48]....
        /*06b4*/ 	.word	0x00008450


	//   ....[49]....
        /*06b8*/ 	.word	0x00008460


	//   ....[50]....
        /*06bc*/ 	.word	0x00008df0


	//   ....[51]....
        /*06c0*/ 	.word	0x00009710


	//   ....[52]....
        /*06c4*/ 	.word	0x00009f20


	//   ....[53]....
        /*06c8*/ 	.word	0x00009f40


	//   ....[54]....
        /*06cc*/ 	.word	0x00009f60


	//   ....[55]....
        /*06d0*/ 	.word	0x00009f80


	//   ....[56]....
        /*06d4*/ 	.word	0x00009fa0


	//   ....[57]....
        /*06d8*/ 	.word	0x0000a130


	//   ....[58]....
        /*06dc*/ 	.word	0x0000a150


	//   ....[59]....
        /*06e0*/ 	.word	0x0000a170


	//   ....[60]....
        /*06e4*/ 	.word	0x0000a190


	//   ....[61]....
        /*06e8*/ 	.word	0x0000a1b0


	//   ....[62]....
        /*06ec*/ 	.word	0x0000a5c0


	//   ....[63]....
        /*06f0*/ 	.word	0x0000a640


	//   ....[64]....
        /*06f4*/ 	.word	0x0000a700


	//   ....[65]....
        /*06f8*/ 	.word	0x0000a770


	//   ....[66]....
        /*06fc*/ 	.word	0x0000a810


	//   ....[67]....
        /*0700*/ 	.word	0x0000a880


	//   ....[68]....
        /*0704*/ 	.word	0x0000a920


	//   ....[69]....
        /*0708*/ 	.word	0x0000a990


	//   ....[70]....
        /*070c*/ 	.word	0x0000aa30


	//   ....[71]....
        /*0710*/ 	.word	0x0000aaa0


	//   ....[72]....
        /*0714*/ 	.word	0x0000ab20


	//   ....[73]....
        /*0718*/ 	.word	0x0000ab90


	//   ....[74]....
        /*071c*/ 	.word	0x0000abe0


	//   ....[75]....
        /*0720*/ 	.word	0x0000ac30


	//   ....[76]....
        /*0724*/ 	.word	0x0000ac90


	//   ....[77]....
        /*0728*/ 	.word	0x0000acf0


	//   ....[78]....
        /*072c*/ 	.word	0x0000ad70


	//   ....[79]....
        /*0730*/ 	.word	0x0000adc0


	//   ....[80]....
        /*0734*/ 	.word	0x0000ae20


	//   ....[81]....
        /*0738*/ 	.word	0x0000ae70


	//   ....[82]....
        /*073c*/ 	.word	0x0000aef0


	//   ....[83]....
        /*0740*/ 	.word	0x0000af40


	//   ....[84]....
        /*0744*/ 	.word	0x0000afb0


	//   ....[85]....
        /*0748*/ 	.word	0x0000b000


	//   ....[86]....
        /*074c*/ 	.word	0x0000b060


	//   ....[87]....
        /*0750*/ 	.word	0x0000b0b0


	//   ....[88]....
        /*0754*/ 	.word	0x0000b110


	//   ....[89]....
        /*0758*/ 	.word	0x0000b160


	//   ....[90]....
        /*075c*/ 	.word	0x0000b1c0


	//   ....[91]....
        /*0760*/ 	.word	0x0000b210


	//----- nvinfo : EIATTR_EXIT_INSTR_OFFSETS
	.align		4
.L_1541:
        /*0764*/ 	.byte	0x04, 0x1c
        /*0766*/ 	.short	(.L_1543 - .L_1542)


	//   ....[0]....
.L_1542:
        /*0768*/ 	.word	0x0000a2e0


	//   ....[1]....
        /*076c*/ 	.word	0x0000a560


	//----- nvinfo : EIATTR_MAX_THREADS
	.align		4
.L_1543:
        /*0770*/ 	.byte	0x04, 0x05
        /*0772*/ 	.short	(.L_1545 - .L_1544)
.L_1544:
        /*0774*/ 	.word	0x00000080
        /*0778*/ 	.word	0x00000001
        /*077c*/ 	.word	0x00000001


	//----- nvinfo : EIATTR_CRS_STACK_SIZE
	.align		4
.L_1545:
        /*0780*/ 	.byte	0x04, 0x1e
        /*0782*/ 	.short	(.L_1547 - .L_1546)
.L_1546:
        /*0784*/ 	.word	0x00000000
.L_1547:


//--------------------- .nv.info._Z25selective_scan_bwd_kernelI32Selective_Scan_bwd_kernel_traitsILi128ELi16ELb0ELb1ELb0ELb1ELb0EffEEv12SSMParamsBwd --------------------------
	.section	.nv.info._Z25selective_scan_bwd_kernelI32Selective_Scan_bwd_kernel_traitsILi128ELi16ELb0ELb1ELb0ELb1ELb0EffEEv12SSMParamsBwd,"",@"SHT_CUDA_INFO"
	.sectionflags	@""
	.align	4


	//----- nvinfo : EIATTR_CUDA_API_VERSION
	.align		4
        /*0000*/ 	.byte	0x04, 0x37
        /*0002*/ 	.short	(.L_1549 - .L_1548)
.L_1548:
        /*0004*/ 	.word	0x00000082


	//----- nvinfo : EIATTR_SW2861232_WAR
	.align		4
.L_1549:
        /*0008*/ 	.byte	0x01, 0x35
	.zero		2


	//----- nvinfo : EIATTR_PARAM_CBANK
	.align		4
        /*000c*/ 	.byte	0x04, 0x0a
        /*000e*/ 	.short	(.L_1551 - .L_1550)
	.align		4
.L_1550:
        /*0010*/ 	.word	index@(.nv.constant0._Z25selective_scan_bwd_kernelI32Selective_Scan_bwd_kernel_traitsILi128ELi16ELb0ELb1ELb0ELb1ELb0EffEEv12SSMParamsBwd)
        /*0014*/ 	.short	0x0160
        /*0016*/ 	.short	0x01f0


	//----- nvinfo : EIATTR_CBANK_PARAM_SIZE
	.align		4
.L_1551:
        /*0018*/ 	.byte	0x03, 0x19
        /*001a*/ 	.short	0x01f0


	//----- nvinfo : EIATTR_KPARAM_INFO
	.align		4
        /*001c*/ 	.byte	0x04, 0x17
        /*001e*/ 	.short	(.L_1553 - .L_1552)
.L_1552:
        /*0020*/ 	.word	0x00000000
        /*0024*/ 	.short	0x0000
        /*0026*/ 	.short	0x0000
        /*0028*/ 	.byte	0x00, 0xf0, 0xc1, 0x07


	//----- nvinfo : EIATTR_MAXREG_COUNT
	.align		4
.L_1553:
        /*002c*/ 	.byte	0x03, 0x1b
        /*002e*/ 	.short	0x00a8


	//----- nvinfo : EIATTR_NUM_BARRIERS
	.align		4
        /*0030*/ 	.byte	0x02, 0x4c
        /*0032*/ 	.byte	0x01
	.zero		1


	//----- nvinfo : EIATTR_ANNOTATIONS
	.align		4
        /*0034*/ 	.byte	0x04, 0x55
        /*0036*/ 	.short	(.L_1555 - .L_1554)


	//   ....[0]....
.L_1554:
        /* <DEDUP_REMOVED lines=11> */


	//----- nvinfo : EIATTR_MERCURY_ISA_VERSION
	.align		4
.L_1555:
        /*00d8*/ 	.byte	0x03, 0x5f
        /*00da*/ 	.short	0x0000


	//----- nvinfo : EIATTR_COOP_GROUP_MASK_REGIDS
	.align		4
        /*00dc*/ 	.byte	0x04, 0x29
        /*00de*/ 	.short	(.L_1557 - .L_1556)


	//   ....[0]....
.L_1556:
        /*00e0*/ 	.word	0xffffffff


	//   ....[1]....
        /*00e4*/ 	.word	0xffffffff


	//   ....[2]....
        /*00e8*/ 	.word	0xffffffff


	//   ....[3]....
        /*00ec*/ 	.word	0xffffffff


	//   ....[4]....
        /*00f0*/ 	.word	0xffffffff


	//   ....[5]....
        /*00f4*/ 	.word	0xffffffff


	//   ....[6]....
        /*00f8*/ 	.word	0xffffffff


	//   ....[7]....
        /*00fc*/ 	.word	0xffffffff


	//   ....[8]....
        /*0100*/ 	.word	0xffffffff


	//   ....[9]....
        /*0104*/ 	.word	0xffffffff


	//   ....[10]....
        /*0108*/ 	.word	0xffffffff


	//   ....[11]....
        /*010c*/ 	.word	0xffffffff


	//   ....[12]....
        /*0110*/ 	.word	0xffffffff


	//   ....[13]....
        /*0114*/ 	.word	0xffffffff


	//   ....[14]....
        /*0118*/ 	.word	0xffffffff


	//   ....[15]....
        /*011c*/ 	.word	0xffffffff


	//   ....[16]....
        /*0120*/ 	.word	0xffffffff


	//   ....[17]....
        /*0124*/ 	.word	0xffffffff


	//   ....[18]....
        /*0128*/ 	.word	0xffffffff


	//   ....[19]....
        /*012c*/ 	.word	0xffffffff


	//   ....[20]....
        /*0130*/ 	.word	0xffffffff


	//   ....[21]....
        /*0134*/ 	.word	0xffffffff


	//   ....[22]....
        /*0138*/ 	.word	0xffffffff


	//   ....[23]....
        /*013c*/ 	.word	0xffffffff


	//   ....[24]....
        /*0140*/ 	.word	0xffffffff


	//   ....[25]....
        /*0144*/ 	.word	0xffffffff


	//   ....[26]....
        /*0148*/ 	.word	0xffffffff


	//   ....[27]....
        /*014c*/ 	.word	0xffffffff


	//   ....[28]....
        /*0150*/ 	.word	0xffffffff


	//   ....[29]....
        /*0154*/ 	.word	0xffffffff


	//   ....[30]....
        /*0158*/ 	.word	0xffffffff


	//   ....[31]....
        /*015c*/ 	.word	0xffffffff


	//   ....[32]....
        /*0160*/ 	.word	0xffffffff


	//   ....[33]....
        /*0164*/ 	.word	0xffffffff


	//   ....[34]....
        /*0168*/ 	.word	0xffffffff


	//   ....[35]....
        /*016c*/ 	.word	0xffffffff


	//   ....[36]....
        /*0170*/ 	.word	0xffffffff


	//   ....[37]....
        /*0174*/ 	.word	0xffffffff


	//   ....[38]....
        /*0178*/ 	.word	0xffffffff


	//   ....[39]....
        /*017c*/ 	.word	0xffffffff


	//   ....[40]....
        /*0180*/ 	.word	0xffffffff


	//   ....[41]....
        /*0184*/ 	.word	0xffffffff


	//   ....[42]....
        /*0188*/ 	.word	0xffffffff


	//   ....[43]....
        /*018c*/ 	.word	0xffffffff


	//   ....[44]....
        /*0190*/ 	.word	0xffffffff


	//   ....[45]....
        /*0194*/ 	.word	0xffffffff


	//   ....[46]....
        /*0198*/ 	.word	0xffffffff


	//   ....[47]....
        /*019c*/ 	.word	0xffffffff


	//   ....[48]....
        /*01a0*/ 	.word	0xffffffff


	//   ....[49]....
        /*01a4*/ 	.word	0xffffffff


	//   ....[50]....
        /*01a8*/ 	.word	0xffffffff


	//   ....[51]....
        /*01ac*/ 	.word	0xffffffff


	//   ....[52]....
        /*01b0*/ 	.word	0xffffffff


	//   ....[53]....
        /*01b4*/ 	.word	0xffffffff


	//   ....[54]....
        /*01b8*/ 	.word	0xffffffff


	//   ....[55]....
        /*01bc*/ 	.word	0xffffffff


	//   ....[56]....
        /*01c0*/ 	.word	0xffffffff


	//   ....[57]....
        /*01c4*/ 	.word	0xffffffff


	//   ....[58]....
        /*01c8*/ 	.word	0xffffffff


	//   ....[59]....
        /*01cc*/ 	.word	0xffffffff


	//   ....[60]....
        /*01d0*/ 	.word	0xffffffff


	//   ....[61]....
        /*01d4*/ 	.word	0xffffffff


	//   ....[62]....
        /*01d8*/ 	.word	0xffffffff


	//   ....[63]....
        /*01dc*/ 	.word	0xffffffff


	//   ....[64]....
        /*01e0*/ 	.word	0xffffffff


	//   ....[65]....
        /*01e4*/ 	.word	0xffffffff


	//   ....[66]....
        /*01e8*/ 	.word	0xffffffff


	//   ....[67]....
        /*01ec*/ 	.word	0xffffffff


	//   ....[68]....
        /*01f0*/ 	.word	0xffffffff


	//   ....[69]....
        /*01f4*/ 	.word	0xffffffff


	//   ....[70]....
        /*01f8*/ 	.word	0xffffffff


	//   ....[71]....
        /*01fc*/ 	.word	0xffffffff


	//   ....[72]....
        /*0200*/ 	.word	0xffffffff


	//   ....[73]....
        /*0204*/ 	.word	0xffffffff


	//   ....[74]....
        /*0208*/ 	.word	0xffffffff


	//   ....[75]....
        /*020c*/ 	.word	0xffffffff


	//   ....[76]....
        /*0210*/ 	.word	0xffffffff


	//   ....[77]....
        /*0214*/ 	.word	0xffffffff


	//   ....[78]....
        /*0218*/ 	.word	0xffffffff


	//   ....[79]....
        /*021c*/ 	.word	0xffffffff


	//   ....[80]....
        /*0220*/ 	.word	0xffffffff


	//   ....[81]....
        /*0224*/ 	.word	0xffffffff


	//   ....[82]....
        /*0228*/ 	.word	0xffffffff


	//   ....[83]....
        /*022c*/ 	.word	0xffffffff


	//   ....[84]....
        /*0230*/ 	.word	0xffffffff


	//   ....[85]....
        /*0234*/ 	.word	0xffffffff


	//   ....[86]....
        /*0238*/ 	.word	0xffffffff


	//   ....[87]....
        /*023c*/ 	.word	0xffffffff


	//   ....[88]....
        /*0240*/ 	.word	0xffffffff


	//----- nvinfo : EIATTR_COOP_GROUP_INSTR_OFFSETS
	.align		4
.L_1557:
        /*0244*/ 	.byte	0x04, 0x28
        /*0246*/ 	.short	(.L_1559 - .L_1558)


	//   ....[0]....
.L_1558:
        /*0248*/ 	.word	0x00001390


	//   ....[1]....
        /*024c*/ 	.word	0x00001970


	//   ....[2]....
        /*0250*/ 	.word	0x00001ea0


	//   ....[3]....
        /*0254*/ 	.word	0x00004e30


	//   ....[4]....
        /*0258*/ 	.word	0x000058b0


	//   ....[5]....
        /*025c*/ 	.word	0x000058e0


	//   ....[6]....
        /*0260*/ 	.word	0x00005930


	//   ....[7]....
        /*0264*/ 	.word	0x00005950


	//   ....[8]....
        /*0268*/ 	.word	0x00005980


	//   ....[9]....
        /*026c*/ 	.word	0x000059a0


	//   ....[10]....
        /*0270*/ 	.word	0x000059d0


	//   ....[11]....
        /*0274*/ 	.word	0x000059f0


	//   ....[12]....
        /*0278*/ 	.word	0x00005a10


	//   ....[13]....
        /*027c*/ 	.word	0x00005a20


	//   ....[14]....
        /*0280*/ 	.word	0x00005ab0


	//   ....[15]....
        /*0284*/ 	.word	0x00005b00


	//   ....[16]....
        /*0288*/ 	.word	0x00005b20


	//   ....[17]....
        /*028c*/ 	.word	0x00005b30


	//   ....[18]....
        /*0290*/ 	.word	0x00005b40


	//   ....[19]....
        /*0294*/ 	.word	0x00005b50


	//   ....[20]....
        /*0298*/ 	.word	0x000062d0


	//   ....[21]....
        /*029c*/ 	.word	0x000062f0


	//   ....[22]....
        /*02a0*/ 	.word	0x00006300


	//   ....[23]....
        /*02a4*/ 	.word	0x00006310


	//   ....[24]....
        /*02a8*/ 	.word	0x00006340


	//   ....[25]....
        /*02ac*/ 	.word	0x00006360


	//   ....[26]....
        /*02b0*/ 	.word	0x00006380


	//   ....[27]....
        /*02b4*/ 	.word	0x000063a0


	//   ....[28]....
        /*02b8*/ 	.word	0x000063c0


	//   ....[29]....
        /*02bc*/ 	.word	0x000063e0


	//   ....[30]....
        /*02c0*/ 	.word	0x00006400


	//   ....[31]....
        /*02c4*/ 	.word	0x00006420


	//   ....[32]....
        /*02c8*/ 	.word	0x00006430


	//   ....[33]....
        /*02cc*/ 	.word	0x00006440


	//   ....[34]....
        /*02d0*/ 	.word	0x00006460


	//   ....[35]....
        /*02d4*/ 	.word	0x00006470


	//   ....[36]....
        /*02d8*/ 	.word	0x00007eb0


	//   ....[37]....
        /*02dc*/ 	.word	0x00007ef0


	//   ....[38]....
        /*02e0*/ 	.word	0x00008040


	//   ....[39]....
        /*02e4*/ 	.word	0x00008070


	//   ....[40]....
        /*02e8*/ 	.word	0x00008150


	//   ....[41]....
        /*02ec*/ 	.word	0x00008160


	//   ....[42]....
        /*02f0*/ 	.word	0x00008190


	//   ....[43]....
        /*02f4*/ 	.word	0x000081b0


	//   ....[44]....
        /*02f8*/ 	.word	0x00008200


	//   ....[45]....
        /*02fc*/ 	.word	0x00008230


	//   ....[46]....
        /*0300*/ 	.word	0x00008a80


	//   ....[47]....
        /*0304*/ 	.word	0x00009250


	//   ....[48]....
        /*0308*/ 	.word	0x00009c30


	//   ....[49]....
        /*030c*/ 	.word	0x0000a400


	//   ....[50]....
        /*0310*/ 	.word	0x0000a420


	//   ....[51]....
        /*0314*/ 	.word	0x0000a440


	//   ....[52]....
        /*0318*/ 	.word	0x0000a460


	//   ....[53]....
        /*031c*/ 	.word	0x0000a480


	//   ....[54]....
        /*0320*/ 	.word	0x0000a610


	//   ....[55]....
        /*0324*/ 	.word	0x0000a630


	//   ....[56]....
        /*0328*/ 	.word	0x0000a650


	//   ....[57]....
        /*032c*/ 	.word	0x0000a670


	//   ....[58]....
        /*0330*/ 	.word	0x0000a690


	//   ....[59]....
        /*0334*/ 	.word	0x0000aaa0


	//   ....[60]....
        /*0338*/ 	.word	0x0000ab20


	//   ....[61]....
        /*033c*/ 	.word	0x0000abe0


	//   ....[62]....
        /*0340*/ 	.word	0x0000ac50


	//   ....[63]....
        /*0344*/ 	.word	0x0000acf0


	//   ....[64]....
        /*0348*/ 	.word	0x0000ad60


	//   ....[65]....
        /*034c*/ 	.word	0x0000ae00


	//   ....[66]....
        /*0350*/ 	.word	0x0000ae70


	//   ....[67]....
        /*0354*/ 	.word	0x0000af10


	//   ....[68]....
        /*0358*/ 	.word	0x0000af80


	//   ....[69]....
        /*035c*/ 	.word	0x0000b000


	//   ....[70]....
        /*0360*/ 	.word	0x0000b070


	//   ....[71]....
        /*0364*/ 	.word	0x0000b0c0


	//   ....[72]....
        /*0368*/ 	.word	0x0000b110


	//   ....[73]....
        /*036c*/ 	.word	0x0000b160


	//   ....[74]....
        /*0370*/ 	.word	0x0000b1c0


	//   ....[75]....
        /*0374*/ 	.word	0x0000b240


	//   ....[76]....
        /*0378*/ 	.word	0x0000b290


	//   ....[77]....
        /*037c*/ 	.word	0x0000b2f0


	//   ....[78]....
        /*0380*/ 	.word	0x0000b340


	//   ....[79]....
        /*0384*/ 	.word	0x0000b3c0


	//   ....[80]....
        /*0388*/ 	.word	0x0000b410


	//   ....[81]....
        /*038c*/ 	.word	0x0000b480


	//   ....[82]....
        /*0390*/ 	.word	0x0000b4d0


	//   ....[83]....
        /*0394*/ 	.word	0x0000b530


	//   ....[84]....
        /*0398*/ 	.word	0x0000b580


	//   ....[85]....
        /*039c*/ 	.word	0x0000b5d0


	//   ....[86]....
        /*03a0*/ 	.word	0x0000b620


	//   ....[87]....
        /*03a4*/ 	.word	0x0000b680


	//   ....[88]....
        /*03a8*/ 	.word	0x0000b6d0


	//----- nvinfo : EIATTR_EXIT_INSTR_OFFSETS
	.align		4
.L_1559:
        /*03ac*/ 	.byte	0x04, 0x1c
        /*03ae*/ 	.short	(.L_1561 - .L_1560)


	//   ....[0]....
.L_1560:
        /*03b0*/ 	.word	0x0000a7c0


	//   ....[1]....
        /*03b4*/ 	.word	0x0000aa40


	//----- nvinfo : EIATTR_MAX_THREADS
	.align		4
.L_1561:
        /*03b8*/ 	.byte	0x04, 0x05
        /*03ba*/ 	.short	(.L_1563 - .L_1562)
.L_1562:
        /*03bc*/ 	.word	0x00000080
        /*03c0*/ 	.word	0x00000001
        /*03c4*/ 	.word	0x00000001


	//----- nvinfo : EIATTR_CRS_STACK_SIZE
	.align		4
.L_1563:
        /*03c8*/ 	.byte	0x04, 0x1e
        /*03ca*/ 	.short	(.L_1565 - .L_1564)
.L_1564:
        /*03cc*/ 	.word	0x00000000
.L_1565:


//--------------------- .nv.info._Z25selective_scan_bwd_kernelI32Selective_Scan_bwd_kernel_traitsILi128ELi16ELb0ELb1ELb0ELb1ELb1EffEEv12SSMParamsBwd --------------------------
	.section	.nv.info._Z25selective_scan_bwd_kernelI32Selective_Scan_bwd_kernel_traitsILi128ELi16ELb0ELb1ELb0ELb1ELb1EffEEv12SSMParamsBwd,"",@"SHT_CUDA_INFO"
	.sectionflags	@""
	.align	4


	//----- nvinfo : EIATTR_CUDA_API_VERSION
	.align		4
        /*0000*/ 	.byte	0x04, 0x37
        /*0002*/ 	.short	(.L_1567 - .L_1566)
.L_1566:
        /*0004*/ 	.word	0x00000082


	//----- nvinfo : EIATTR_SW2861232_WAR
	.align		4
.L_1567:
        /*0008*/ 	.byte	0x01, 0x35
	.zero		2


	//----- nvinfo : EIATTR_PARAM_CBANK
	.align		4
        /*000c*/ 	.byte	0x04, 0x0a
        /*000e*/ 	.short	(.L_1569 - .L_1568)
	.align		4
.L_1568:
        /*0010*/ 	.word	index@(.nv.constant0._Z25selective_scan_bwd_kernelI32Selective_Scan_bwd_kernel_traitsILi128ELi16ELb0ELb1ELb0ELb1ELb1EffEEv12SSMParamsBwd)
        /*0014*/ 	.short	0x0160
        /*0016*/ 	.short	0x01f0


	//----- nvinfo : EIATTR_CBANK_PARAM_SIZE
	.align		4
.L_1569:
        /*0018*/ 	.byte	0x03, 0x19
        /*001a*/ 	.short	0x01f0


	//----- nvinfo : EIATTR_KPARAM_INFO
	.align		4
        /*001c*/ 	.byte	0x04, 0x17
        /*001e*/ 	.short	(.L_1571 - .L_1570)
.L_1570:
        /*0020*/ 	.word	0x00000000
        /*0024*/ 	.short	0x0000
        /*0026*/ 	.short	0x0000
        /*0028*/ 	.byte	0x00, 0xf0, 0xc1, 0x07


	//----- nvinfo : EIATTR_MAXREG_COUNT
	.align		4
.L_1571:
        /*002c*/ 	.byte	0x03, 0x1b
        /*002e*/ 	.short	0x00a8


	//----- nvinfo : EIATTR_NUM_BARRIERS
	.align		4
        /*0030*/ 	.byte	0x02, 0x4c
        /*0032*/ 	.byte	0x01
	.zero		1


	//----- nvinfo : EIATTR_ANNOTATIONS
	.align		4
        /*0034*/ 	.byte	0x04, 0x55
        /*0036*/ 	.short	(.L_1573 - .L_1572)


	//   ....[0]....
.L_1572:
        /* <DEDUP_REMOVED lines=68> */


	//----- nvinfo : EIATTR_MERCURY_ISA_VERSION
	.align		4
.L_1573:
        /*0468*/ 	.byte	0x03, 0x5f
        /*046a*/ 	.short	0x0000


	//----- nvinfo : EIATTR_COOP_GROUP_MASK_REGIDS
	.align		4
        /*046c*/ 	.byte	0x04, 0x29
        /*046e*/ 	.short	(.L_1575 - .L_1574)


	//   ....[0]....
.L_1574:
        /*0470*/ 	.word	0xffffffff


	//   ....[1]....
        /*0474*/ 	.word	0xffffffff


	//   ....[2]....
        /*0478*/ 	.word	0xffffffff


	//   ....[3]....
        /*047c*/ 	.word	0xffffffff


	//   ....[4]....
        /*0480*/ 	.word	0xffffffff


	//   ....[5]....
        /*0484*/ 	.word	0xffffffff


	//   ....[6]....
        /*0488*/ 	.word	0xffffffff


	//   ....[7]....
        /*048c*/ 	.word	0xffffffff


	//   ....[8]....
        /*0490*/ 	.word	0xffffffff


	//   ....[9]....
        /*0494*/ 	.word	0xffffffff


	//   ....[10]....
        /*0498*/ 	.word	0xffffffff


	//   ....[11]....
        /*049c*/ 	.word	0xffffffff


	//   ....[12]....
        /*04a0*/ 	.word	0xffffffff


	//   ....[13]....
        /*04a4*/ 	.word	0xffffffff


	//   ....[14]....
        /*04a8*/ 	.word	0xffffffff


	//   ....[15]....
        /*04ac*/ 	.word	0xffffffff


	//   ....[16]....
        /*04b0*/ 	.word	0xffffffff


	//   ....[17]....
        /*04b4*/ 	.word	0xffffffff


	//   ....[18]....
        /*04b8*/ 	.word	0xffffffff


	//   ....[19]....
        /*04bc*/ 	.word	0xffffffff


	//   ....[20]....
        /*04c0*/ 	.word	0xffffffff


	//   ....[21]....
        /*04c4*/ 	.word	0xffffffff


	//   ....[22]....
        /*04c8*/ 	.word	0xffffffff


	//   ....[23]....
        /*04cc*/ 	.word	0xffffffff


	//   ....[24]....
        /*04d0*/ 	.word	0xffffffff


	//   ....[25]....
        /*04d4*/ 	.word	0xffffffff


	//   ....[26]....
        /*04d8*/ 	.word	0xffffffff


	//   ....[27]....
        /*04dc*/ 	.word	0xffffffff


	//   ....[28]....
        /*04e0*/ 	.word	0xffffffff


	//   ....[29]....
        /*04e4*/ 	.word	0xffffffff


	//   ....[30]....
        /*04e8*/ 	.word	0xffffffff


	//   ....[31]....
        /*04ec*/ 	.word	0xffffffff


	//   ....[32]....
        /*04f0*/ 	.word	0xffffffff


	//   ....[33]....
        /*04f4*/ 	.word	0xffffffff


	//   ....[34]....
        /*04f8*/ 	.word	0xffffffff


	//   ....[35]....
        /*04fc*/ 	.word	0xffffffff


	//   ....[36]....
        /*0500*/ 	.word	0xffffffff


	//   ....[37]....
        /*0504*/ 	.word	0xffffffff


	//   ....[38]....
        /*0508*/ 	.word	0xffffffff


	//   ....[39]....
        /*050c*/ 	.word	0xffffffff


	//   ....[40]....
        /*0510*/ 	.word	0xffffffff


	//   ....[41]....
        /*0514*/ 	.word	0xffffffff


	//   ....[42]....
        /*0518*/ 	.word	0xffffffff


	//   ....[43]....
        /*051c*/ 	.word	0xffffffff


	//   ....[44]....
        /*0520*/ 	.word	0xffffffff


	//   ....[45]....
        /*0524*/ 	.word	0xffffffff


	//   ....[46]....
        /*0528*/ 	.word	0xffffffff


	//   ....[47]....
        /*052c*/ 	.word	0xffffffff


	//   ....[48]....
        /*0530*/ 	.word	0xffffffff


	//   ....[49]....
        /*0534*/ 	.word	0xffffffff


	//   ....[50]....
        /*0538*/ 	.word	0xffffffff


	//   ....[51]....
        /*053c*/ 	.word	0xffffffff


	//   ....[52]....
        /*0540*/ 	.word	0xffffffff


	//   ....[53]....
        /*0544*/ 	.word	0xffffffff


	//   ....[54]....
        /*0548*/ 	.word	0xffffffff


	//   ....[55]....
        /*054c*/ 	.word	0xffffffff


	//   ....[56]....
        /*0550*/ 	.word	0xffffffff


	//   ....[57]....
        /*0554*/ 	.word	0xffffffff


	//   ....[58]....
        /*0558*/ 	.word	0xffffffff


	//   ....[59]....
        /*055c*/ 	.word	0xffffffff


	//   ....[60]....
        /*0560*/ 	.word	0xffffffff


	//   ....[61]....
        /*0564*/ 	.word	0xffffffff


	//   ....[62]....
        /*0568*/ 	.word	0xffffffff


	//   ....[63]....
        /*056c*/ 	.word	0xffffffff


	//   ....[64]....
        /*0570*/ 	.word	0xffffffff


	//   ....[65]....
        /*0574*/ 	.word	0xffffffff


	//   ....[66]....
        /*0578*/ 	.word	0xffffffff


	//   ....[67]....
        /*057c*/ 	.word	0xffffffff


	//   ....[68]....
        /*0580*/ 	.word	0xffffffff


	//   ....[69]....
        /*0584*/ 	.word	0xffffffff


	//   ....[70]....
        /*0588*/ 	.word	0xffffffff


	//   ....[71]....
        /*058c*/ 	.word	0xffffffff


	//   ....[72]....
        /*0590*/ 	.word	0xffffffff


	//   ....[73]....
        /*0594*/ 	.word	0xffffffff


	//   ....[74]....
        /*0598*/ 	.word	0xffffffff


	//   ....[75]....
        /*059c*/ 	.word	0xffffffff


	//   ....[76]....
        /*05a0*/ 	.word	0xffffffff


	//   ....[77]....
        /*05a4*/ 	.word	0xffffffff


	//   ....[78]....
        /*05a8*/ 	.word	0xffffffff


	//   ....[79]....
        /*05ac*/ 	.word	0xffffffff


	//   ....[80]....
        /*05b0*/ 	.word	0xffffffff


	//   ....[81]....
        /*05b4*/ 	.word	0xffffffff


	//   ....[82]....
        /*05b8*/ 	.word	0xffffffff


	//   ....[83]....
        /*05bc*/ 	.word	0xffffffff


	//   ....[84]....
        /*05c0*/ 	.word	0xffffffff


	//   ....[85]....
        /*05c4*/ 	.word	0xffffffff


	//   ....[86]....
        /*05c8*/ 	.word	0xffffffff


	//   ....[87]....
        /*05cc*/ 	.word	0xffffffff


	//   ....[88]....
        /*05d0*/ 	.word	0xffffffff


	//   ....[89]....
        /*05d4*/ 	.word	0xffffffff


	//   ....[90]....
        /*05d8*/ 	.word	0xffffffff


	//   ....[91]....
        /*05dc*/ 	.word	0xffffffff


	//   ....[92]....
        /*05e0*/ 	.word	0xffffffff


	//----- nvinfo : EIATTR_COOP_GROUP_INSTR_OFFSETS
	.align		4
.L_1575:
        /*05e4*/ 	.byte	0x04, 0x28
        /*05e6*/ 	.short	(.L_1577 - .L_1576)


	//   ....[0]....
.L_1576:
        /*05e8*/ 	.word	0x000015b0


	//   ....[1]....
        /*05ec*/ 	.word	0x00001a70


	//   ....[2]....
        /*05f0*/ 	.word	0x00001f60


	//   ....[3]....
        /*05f4*/ 	.word	0x00004b50


	//   ....[4]....
        /*05f8*/ 	.word	0x00005190


	//   ....[5]....
        /*05fc*/ 	.word	0x00005aa0


	//   ....[6]....
        /*0600*/ 	.word	0x000064c0


	//   ....[7]....
        /*0604*/ 	.word	0x000076b0


	//   ....[8]....
        /*0608*/ 	.word	0x00008180


	//   ....[9]....
        /*060c*/ 	.word	0x000081b0


	//   ....[10]....
        /*0610*/ 	.word	0x00008200


	//   ....[11]....
        /*0614*/ 	.word	0x00008220


	//   ....[12]....
        /*0618*/ 	.word	0x00008250


	//   ....[13]....
        /*061c*/ 	.word	0x00008270


	//   ....[14]....
        /*0620*/ 	.word	0x000082a0


	//   ....[15]....
        /*0624*/ 	.word	0x000082c0


	//   ....[16]....
        /*0628*/ 	.word	0x000082e0


	//   ....[17]....
        /*062c*/ 	.word	0x000082f0


	//   ....[18]....
        /*0630*/ 	.word	0x00008380


	//   ....[19]....
        /*0634*/ 	.word	0x000083d0


	//   ....[20]....
        /*0638*/ 	.word	0x000083f0


	//   ....[21]....
        /*063c*/ 	.word	0x00008400


	//   ....[22]....
        /*0640*/ 	.word	0x00008410


	//   ....[23]....
        /*0644*/ 	.word	0x00008420


	//   ....[24]....
        /*0648*/ 	.word	0x00008a90


	//   ....[25]....
        /*064c*/ 	.word	0x00008ab0


	//   ....[26]....
        /*0650*/ 	.word	0x00008ac0


	//   ....[27]....
        /*0654*/ 	.word	0x00008ad0


	//   ....[28]....
        /*0658*/ 	.word	0x00008b00


	//   ....[29]....
        /*065c*/ 	.word	0x00008b20


	//   ....[30]....
        /*0660*/ 	.word	0x00008b40


	//   ....[31]....
        /*0664*/ 	.word	0x00008b60


	//   ....[32]....
        /*0668*/ 	.word	0x00008b80


	//   ....[33]....
        /*066c*/ 	.word	0x00008ba0


	//   ....[34]....
        /*0670*/ 	.word	0x00008bc0


	//   ....[35]....
        /*0674*/ 	.word	0x00008be0


	//   ....[36]....
        /*0678*/ 	.word	0x00008bf0


	//   ....[37]....
        /*067c*/ 	.word	0x00008c00


	//   ....[38]....
        /*0680*/ 	.word	0x00008c20


	//   ....[39]....
        /*0684*/ 	.word	0x00008c30


	//   ....[40]....
        /*0688*/ 	.word	0x0000a430


	//   ....[41]....
        /*068c*/ 	.word	0x0000a440


	//   ....[42]....
        /*0690*/ 	.word	0x0000a480


	//   ....[43]....
        /*0694*/ 	.word	0x0000a490


	//   ....[44]....
        /*0698*/ 	.word	0x0000a4d0


	//   ....[45]....
        /*069c*/ 	.word	0x0000a4e0


	//   ....[46]....
        /*06a0*/ 	.word	0x0000a520


	//   ....[47]....
        /*06a4*/ 	.word	0x0000a530


	//   ....[48]....
        /*06a8*/ 	.word	0x0000a570


	//   ....[49]....
        /*06ac*/ 	.word	0x0000a590


	//   ....[50]....
        /*06b0*/ 	.word	0x0000b240


	//   ....[51]....
        /*06b4*/ 	.word	0x0000bad0


	//   ....[52]....
        /*06b8*/ 	.word	0x0000c3c0


	//   ....[53]....
        /*06bc*/ 	.word	0x0000cbb0


	//   ....[54]....
        /*06c0*/ 	.word	0x0000cbd0


	//   ....[55]....
        /*06c4*/ 	.word	0x0000cbf0


	//   ....[56]....
        /*06c8*/ 	.word	0x0000cc10


	//   ....[57]....
        /*06cc*/ 	.word	0x0000cc30


	//   ....[58]....
        /*06d0*/ 	.word	0x0000cdc0


	//   ....[59]....
        /*06d4*/ 	.word	0x0000cde0


	//   ....[60]....
        /*06d8*/ 	.word	0x0000ce00


	//   ....[61]....
        /*06dc*/ 	.word	0x0000ce20


	//   ....[62]....
        /*06e0*/ 	.word	0x0000ce40


	//   ....[63]....
        /*06e4*/ 	.word	0x0000d250


	//   ....[64]....
        /*06e8*/ 	.word	0x0000d2d0


	//   ....[65]....
        /*06ec*/ 	.word	0x0000d390


	//   ....[66]....
        /*06f0*/ 	.word	0x0000d400


	//   ....[67]....
        /*06f4*/ 	.word	0x0000d4a0


	//   ....[68]....
        /*06f8*/ 	.word	0x0000d510


	//   ....[69]....
        /*06fc*/ 	.word	0x0000d5b0


	//   ....[70]....
        /*0700*/ 	.word	0x0000d620


	//   ....[71]....
        /*0704*/ 	.word	0x0000d6c0


	//   ....[72]....
        /*0708*/ 	.word	0x0000d730


	//   ....[73]....
        /*070c*/ 	.word	0x0000d7b0


	//   ....[74]....
        /*0710*/ 	.word	0x0000d820


	//   ....[75]....
        /*0714*/ 	.word	0x0000d870


	//   ....[76]....
        /*0718*/ 	.word	0x0000d8c0


	//   ....[77]....
        /*071c*/ 	.word	0x0000d920


	//   ....[78]....
        /*0720*/ 	.word	0x0000d980


	//   ....[79]....
        /*0724*/ 	.word	0x0000da00


	//   ....[80]....
        /*0728*/ 	.word	0x0000da50


	//   ....[81]....
        /*072c*/ 	.word	0x0000dab0


	//   ....[82]....
        /*0730*/ 	.word	0x0000db00


	//   ....[83]....
        /*0734*/ 	.word	0x0000db80


	//   ....[84]....
        /*0738*/ 	.word	0x0000dbd0


	//   ....[85]....
        /*073c*/ 	.word	0x0000dc40


	//   ....[86]....
        /*0740*/ 	.word	0x0000dc90


	//   ....[87]....
        /*0744*/ 	.word	0x0000dcf0


	//   ....[88]....
        /*0748*/ 	.word	0x0000dd40


	//   ....[89]....
        /*074c*/ 	.word	0x0000dd90


	//   ....[90]....
        /*0750*/ 	.word	0x0000dde0


	//   ....[91]....
        /*0754*/ 	.word	0x0000de40


	//   ....[92]....
        /*0758*/ 	.word	0x0000de90


	//----- nvinfo : EIATTR_EXIT_INSTR_OFFSETS
	.align		4
.L_1577:
        /*075c*/ 	.byte	0x04, 0x1c
        /*075e*/ 	.short	(.L_1579 - .L_1578)


	//   ....[0]....
.L_1578:
        /*0760*/ 	.word	0x0000cf70


	//   ....[1]....
        /*0764*/ 	.word	0x0000d1f0


	//----- nvinfo : EIATTR_MAX_THREADS
	.align		4
.L_1579:
        /*0768*/ 	.byte	0x04, 0x05
        /*076a*/ 	.short	(.L_1581 - .L_1580)
.L_1580:
        /*076c*/ 	.word	0x00000080
        /*0770*/ 	.word	0x00000001
        /*0774*/ 	.word	0x00000001


	//----- nvinfo : EIATTR_CRS_STACK_SIZE
	.align		4
.L_1581:
        /*0778*/ 	.byte	0x04, 0x1e
        /*077a*/ 	.short	(.L_1583 - .L_1582)
.L_1582:
        /*077c*/ 	.word	0x00000000
.L_1583:


//--------------------- .nv.info._Z25selective_scan_bwd_kernelI32Selective_Scan_bwd_kernel_traitsILi128ELi16ELb0ELb1ELb1ELb0ELb0EffEEv12SSMParamsBwd --------------------------
	.section	.nv.info._Z25selective_scan_bwd_kernelI32Selective_Scan_bwd_kernel_traitsILi128ELi16ELb0ELb1ELb1ELb0ELb0EffEEv12SSMParamsBwd,"",@"SHT_CUDA_INFO"
	.sectionflags	@""
	.align	4


	//----- nvinfo : EIATTR_CUDA_API_VERSION
	.align		4
        /*0000*/ 	.byte	0x04, 0x37
        /*0002*/ 	.short	(.L_1585 - .L_1584)
.L_1584:
        /*0004*/ 	.word	0x00000082


	//----- nvinfo : EIATTR_SW2861232_WAR
	.align		4
.L_1585:
        /*0008*/ 	.byte	0x01, 0x35
	.zero		2


	//----- nvinfo : EIATTR_PARAM_CBANK
	.align		4
        /*000c*/ 	.byte	0x04, 0x0a
        /*000e*/ 	.short	(.L_1587 - .L_1586)
	.align		4
.L_1586:
        /*0010*/ 	.word	index@(.nv.constant0._Z25selective_scan_bwd_kernelI32Selective_Scan_bwd_kernel_traitsILi128ELi16ELb0ELb1ELb1ELb0ELb0EffEEv12SSMParamsBwd)
        /*0014*/ 	.short	0x0160
        /*0016*/ 	.short	0x01f0


	//----- nvinfo : EIATTR_CBANK_PARAM_SIZE
	.align		4
.L_1587:
        /*0018*/ 	.byte	0x03, 0x19
        /*001a*/ 	.short	0x01f0


	//----- nvinfo : EIATTR_KPARAM_INFO
	.align		4
        /*001c*/ 	.byte	0x04, 0x17
        /*001e*/ 	.short	(.L_1589 - .L_1588)
.L_1588:
        /*0020*/ 	.word	0x00000000
        /*0024*/ 	.short	0x0000
        /*0026*/ 	.short	0x0000
        /*0028*/ 	.byte	0x00, 0xf0, 0xc1, 0x07


	//----- nvinfo : EIATTR_MAXREG_COUNT
	.align		4
.L_1589:
        /*002c*/ 	.byte	0x03, 0x1b
        /*002e*/ 	.short	0x00a8


	//----- nvinfo : EIATTR_NUM_BARRIERS
	.align		4
        /*0030*/ 	.byte	0x02, 0x4c
        /*0032*/ 	.byte	0x01
	.zero		1


	//----- nvinfo : EIATTR_ANNOTATIONS
	.align		4
        /*0034*/ 	.byte	0x04, 0x55
        /*0036*/ 	.short	(.L_1591 - .L_1590)


	//   ....[0]....
.L_1590:
        /* <DEDUP_REMOVED lines=71> */


	//----- nvinfo : EIATTR_MERCURY_ISA_VERSION
	.align		4
.L_1591:
        /*0498*/ 	.byte	0x03, 0x5f
        /*049a*/ 	.short	0x0000


	//----- nvinfo : EIATTR_COOP_GROUP_MASK_REGIDS
	.align		4
        /*049c*/ 	.byte	0x04, 0x29
        /*049e*/ 	.short	(.L_1593 - .L_1592)


	//   ....[0]....
.L_1592:
        /*04a0*/ 	.word	0xffffffff


	//   ....[1]....
        /*04a4*/ 	.word	0xffffffff


	//   ....[2]....
        /*04a8*/ 	.word	0xffffffff


	//   ....[3]....
        /*04ac*/ 	.word	0xffffffff


	//   ....[4]....
        /*04b0*/ 	.word	0xffffffff


	//   ....[5]....
        /*04b4*/ 	.word	0xffffffff


	//   ....[6]....
        /*04b8*/ 	.word	0xffffffff


	//   ....[7]....
        /*04bc*/ 	.word	0xffffffff


	//   ....[8]....
        /*04c0*/ 	.word	0xffffffff


	//   ....[9]....
        /*04c4*/ 	.word	0xffffffff


	//   ....[10]....
        /*04c8*/ 	.word	0xffffffff


	//   ....[11]....
        /*04cc*/ 	.word	0xffffffff


	//   ....[12]....
        /*04d0*/ 	.word	0xffffffff


	//   ....[13]....
        /*04d4*/ 	.word	0xffffffff


	//   ....[14]....
        /*04d8*/ 	.word	0xffffffff


	//   ....[15]....
        /*04dc*/ 	.word	0xffffffff


	//   ....[16]....
        /*04e0*/ 	.word	0xffffffff


	//   ....[17]....
        /*04e4*/ 	.word	0xffffffff


	//   ....[18]....
        /*04e8*/ 	.word	0xffffffff


	//   ....[19]....
        /*04ec*/ 	.word	0xffffffff


	//   ....[20]....
        /*04f0*/ 	.word	0xffffffff


	//   ....[21]....
        /*04f4*/ 	.word	0xffffffff


	//   ....[22]....
        /*04f8*/ 	.word	0xffffffff


	//   ....[23]....
        /*04fc*/ 	.word	0xffffffff


	//   ....[24]....
        /*0500*/ 	.word	0xffffffff


	//   ....[25]....
        /*0504*/ 	.word	0xffffffff


	//   ....[26]....
        /*0508*/ 	.word	0xffffffff


	//   ....[27]....
        /*050c*/ 	.word	0xffffffff


	//   ....[28]....
        /*0510*/ 	.word	0xffffffff


	//   ....[29]....
        /*0514*/ 	.word	0xffffffff


	//   ....[30]....
        /*0518*/ 	.word	0xffffffff


	//   ....[31]....
        /*051c*/ 	.word	0xffffffff


	//   ....[32]....
        /*0520*/ 	.word	0xffffffff


	//   ....[33]....
        /*0524*/ 	.word	0xffffffff


	//   ....[34]....
        /*0528*/ 	.word	0xffffffff


	//   ....[35]....
        /*052c*/ 	.word	0xffffffff


	//   ....[36]....
        /*0530*/ 	.word	0xffffffff


	//   ....[37]....
        /*0534*/ 	.word	0xffffffff


	//   ....[38]....
        /*0538*/ 	.word	0xffffffff


	//   ....[39]....
        /*053c*/ 	.word	0xffffffff


	//   ....[40]....
        /*0540*/ 	.word	0xffffffff


	//   ....[41]....
        /*0544*/ 	.word	0xffffffff


	//   ....[42]....
        /*0548*/ 	.word	0xffffffff


	//   ....[43]....
        /*054c*/ 	.word	0xffffffff


	//   ....[44]....
        /*0550*/ 	.word	0xffffffff


	//   ....[45]....
        /*0554*/ 	.word	0xffffffff


	//   ....[46]....
        /*0558*/ 	.word	0xffffffff


	//   ....[47]....
        /*055c*/ 	.word	0xffffffff


	//   ....[48]....
        /*0560*/ 	.word	0xffffffff


	//   ....[49]....
        /*0564*/ 	.word	0xffffffff


	//   ....[50]....
        /*0568*/ 	.word	0xffffffff


	//   ....[51]....
        /*056c*/ 	.word	0xffffffff


	//   ....[52]....
        /*0570*/ 	.word	0xffffffff


	//   ....[53]....
        /*0574*/ 	.word	0xffffffff


	//   ....[54]....
        /*0578*/ 	.word	0xffffffff


	//   ....[55]....
        /*057c*/ 	.word	0xffffffff


	//   ....[56]....
        /*0580*/ 	.word	0xffffffff


	//   ....[57]....
        /*0584*/ 	.word	0xffffffff


	//   ....[58]....
        /*0588*/ 	.word	0xffffffff


	//   ....[59]....
        /*058c*/ 	.word	0xffffffff


	//   ....[60]....
        /*0590*/ 	.word	0xffffffff


	//   ....[61]....
        /*0594*/ 	.word	0xffffffff


	//   ....[62]....
        /*0598*/ 	.word	0xffffffff


	//   ....[63]....
        /*059c*/ 	.word	0xffffffff


	//   ....[64]....
        /*05a0*/ 	.word	0xffffffff


	//   ....[65]....
        /*05a4*/ 	.word	0xffffffff


	//   ....[66]....
        /*05a8*/ 	.word	0xffffffff


	//   ....[67]....
        /*05ac*/ 	.word	0xffffffff


	//   ....[68]....
        /*05b0*/ 	.word	0xffffffff


	//   ....[69]....
        /*05b4*/ 	.word	0xffffffff


	//   ....[70]....
        /*05b8*/ 	.word	0xffffffff


	//   ....[71]....
        /*05bc*/ 	.word	0xffffffff


	//   ....[72]....
        /*05c0*/ 	.word	0xffffffff


	//   ....[73]....
        /*05c4*/ 	.word	0xffffffff


	//   ....[74]....
        /*05c8*/ 	.word	0xffffffff


	//   ....[75]....
        /*05cc*/ 	.word	0xffffffff


	//   ....[76]....
        /*05d0*/ 	.word	0xffffffff


	//   ....[77]....
        /*05d4*/ 	.word	0xffffffff


	//   ....[78]....
        /*05d8*/ 	.word	0xffffffff


	//   ....[79]....
        /*05dc*/ 	.word	0xffffffff


	//   ....[80]....
        /*05e0*/ 	.word	0xffffffff


	//   ....[81]....
        /*05e4*/ 	.word	0xffffffff


	//   ....[82]....
        /*05e8*/ 	.word	0xffffffff


	//   ....[83]....
        /*05ec*/ 	.word	0xffffffff


	//----- nvinfo : EIATTR_COOP_GROUP_INSTR_OFFSETS
	.align		4
.L_1593:
        /*05f0*/ 	.byte	0x04, 0x28
        /*05f2*/ 	.short	(.L_1595 - .L_1594)


	//   ....[0]....
.L_1594:
        /*05f4*/ 	.word	0x000014a0


	//   ....[1]....
        /*05f8*/ 	.word	0x00001990


	//   ....[2]....
        /*05fc*/ 	.word	0x00001de0


	//   ....[3]....
        /*0600*/ 	.word	0x00002dc0


	//   ....[4]....
        /*0604*/ 	.word	0x00003850


	//   ....[5]....
        /*0608*/ 	.word	0x000042f0


	//   ....[6]....
        /*060c*/ 	.word	0x00004320


	//   ....[7]....
        /*0610*/ 	.word	0x00004370


	//   ....[8]....
        /*0614*/ 	.word	0x00004390


	//   ....[9]....
        /*0618*/ 	.word	0x000043c0


	//   ....[10]....
        /*061c*/ 	.word	0x000043e0


	//   ....[11]....
        /*0620*/ 	.word	0x00004410


	//   ....[12]....
        /*0624*/ 	.word	0x00004430


	//   ....[13]....
        /*0628*/ 	.word	0x00004450


	//   ....[14]....
        /*062c*/ 	.word	0x00004460


	//   ....[15]....
        /*0630*/ 	.word	0x000044f0


	//   ....[16]....
        /*0634*/ 	.word	0x00004540


	//   ....[17]....
        /*0638*/ 	.word	0x00004560


	//   ....[18]....
        /*063c*/ 	.word	0x00004570


	//   ....[19]....
        /*0640*/ 	.word	0x00004580


	//   ....[20]....
        /*0644*/ 	.word	0x00004590


	//   ....[21]....
        /*0648*/ 	.word	0x00004ba0


	//   ....[22]....
        /*064c*/ 	.word	0x00004bc0


	//   ....[23]....
        /*0650*/ 	.word	0x00004bd0


	//   ....[24]....
        /*0654*/ 	.word	0x00004be0


	//   ....[25]....
        /*0658*/ 	.word	0x00004c10


	//   ....[26]....
        /*065c*/ 	.word	0x00004c30


	//   ....[27]....
        /*0660*/ 	.word	0x00004c50


	//   ....[28]....
        /*0664*/ 	.word	0x00004c70


	//   ....[29]....
        /*0668*/ 	.word	0x00004c90


	//   ....[30]....
        /*066c*/ 	.word	0x00004cb0


	//   ....[31]....
        /*0670*/ 	.word	0x00004cd0


	//   ....[32]....
        /*0674*/ 	.word	0x00004cf0


	//   ....[33]....
        /*0678*/ 	.word	0x00004d00


	//   ....[34]....
        /*067c*/ 	.word	0x00004d10


	//   ....[35]....
        /*0680*/ 	.word	0x00004d30


	//   ....[36]....
        /*0684*/ 	.word	0x00004d40


	//   ....[37]....
        /*0688*/ 	.word	0x00006ef0


	//   ....[38]....
        /*068c*/ 	.word	0x00006fb0


	//   ....[39]....
        /*0690*/ 	.word	0x00006fd0


	//   ....[40]....
        /*0694*/ 	.word	0x00006ff0


	//   ....[41]....
        /*0698*/ 	.word	0x00007030


	//   ....[42]....
        /*069c*/ 	.word	0x00007620


	//   ....[43]....
        /*06a0*/ 	.word	0x00008080


	//   ....[44]....
        /*06a4*/ 	.word	0x00008760


	//   ....[45]....
        /*06a8*/ 	.word	0x00008780


	//   ....[46]....
        /*06ac*/ 	.word	0x000087a0


	//   ....[47]....
        /*06b0*/ 	.word	0x000087c0


	//   ....[48]....
        /*06b4*/ 	.word	0x000087e0


	//   ....[49]....
        /*06b8*/ 	.word	0x00008970


	//   ....[50]....
        /*06bc*/ 	.word	0x00008990


	//   ....[51]....
        /*06c0*/ 	.word	0x000089b0


	//   ....[52]....
        /*06c4*/ 	.word	0x000089d0


	//   ....[53]....
        /*06c8*/ 	.word	0x000089f0


	//   ....[54]....
        /*06cc*/ 	.word	0x00008cf0


	//   ....[55]....
        /*06d0*/ 	.word	0x00008d70


	//   ....[56]....
        /*06d4*/ 	.word	0x00008e30


	//   ....[57]....
        /*06d8*/ 	.word	0x00008ea0


	//   ....[58]....
        /*06dc*/ 	.word	0x00008f40


	//   ....[59]....
        /*06e0*/ 	.word	0x00008fb0


	//   ....[60]....
        /*06e4*/ 	.word	0x00009050


	//   ....[61]....
        /*06e8*/ 	.word	0x000090c0


	//   ....[62]....
        /*06ec*/ 	.word	0x00009160


	//   ....[63]....
        /*06f0*/ 	.word	0x000091d0


	//   ....[64]....
        /*06f4*/ 	.word	0x00009250


	//   ....[65]....
        /*06f8*/ 	.word	0x000092c0


	//   ....[66]....
        /*06fc*/ 	.word	0x00009310


	//   ....[67]....
        /*0700*/ 	.word	0x00009360


	//   ....[68]....
        /*0704*/ 	.word	0x000093c0


	//   ....[69]....
        /*0708*/ 	.word	0x00009420


	//   ....[70]....
        /*070c*/ 	.word	0x000094a0


	//   ....[71]....
        /*0710*/ 	.word	0x000094f0


	//   ....[72]....
        /*0714*/ 	.word	0x00009550


	//   ....[73]....
        /*0718*/ 	.word	0x000095a0


	//   ....[74]....
        /*071c*/ 	.word	0x00009620


	//   ....[75]....
        /*0720*/ 	.word	0x00009670


	//   ....[76]....
        /*0724*/ 	.word	0x000096e0


	//   ....[77]....
        /*0728*/ 	.word	0x00009730


	//   ....[78]....
        /*072c*/ 	.word	0x00009790


	//   ....[79]....
        /*0730*/ 	.word	0x000097e0


	//   ....[80]....
        /*0734*/ 	.word	0x00009840


	//   ....[81]....
        /*0738*/ 	.word	0x00009890


	//   ....[82]....
        /*073c*/ 	.word	0x000098f0


	//   ....[83]....
        /*0740*/ 	.word	0x00009940


	//----- nvinfo : EIATTR_EXIT_INSTR_OFFSETS
	.align		4
.L_1595:
        /*0744*/ 	.byte	0x04, 0x1c
        /*0746*/ 	.short	(.L_1597 - .L_1596)


	//   ....[0]....
.L_1596:
        /*0748*/ 	.word	0x00008b20


	//   ....[1]....
        /*074c*/ 	.word	0x00008c90


	//----- nvinfo : EIATTR_MAX_THREADS
	.align		4
.L_1597:
        /*0750*/ 	.byte	0x04, 0x05
        /*0752*/ 	.short	(.L_1599 - .L_1598)
.L_1598:
        /*0754*/ 	.word	0x00000080
        /*0758*/ 	.word	0x00000001
        /*075c*/ 	.word	0x00000001


	//----- nvinfo : EIATTR_CRS_STACK_SIZE
	.align		4
.L_1599:
        /*0760*/ 	.byte	0x04, 0x1e
        /*0762*/ 	.short	(.L_1601 - .L_1600)
.L_1600:
        /*0764*/ 	.word	0x00000000
.L_1601:


//--------------------- .nv.info._Z25selective_scan_bwd_kernelI32Selective_Scan_bwd_kernel_traitsILi128ELi16ELb0ELb1ELb1ELb0ELb1EffEEv12SSMParamsBwd --------------------------
	.section	.nv.info._Z25selective_scan_bwd_kernelI32Selective_Scan_bwd_kernel_traitsILi128ELi16ELb0ELb1ELb1ELb0ELb1EffEEv12SSMParamsBwd,"",@"SHT_CUDA_INFO"
	.sectionflags	@""
	.align	4


	//----- nvinfo : EIATTR_CUDA_API_VERSION
	.align		4
        /*0000*/ 	.byte	0x04, 0x37
        /*0002*/ 	.short	(.L_1603 - .L_1602)
.L_1602:
        /*0004*/ 	.word	0x00000082


	//----- nvinfo : EIATTR_SW2861232_WAR
	.align		4
.L_1603:
        /*0008*/ 	.byte	0x01, 0x35
	.zero		2


	//----- nvinfo : EIATTR_PARAM_CBANK
	.align		4
        /*000c*/ 	.byte	0x04, 0x0a
        /*000e*/ 	.short	(.L_1605 - .L_1604)
	.align		4
.L_1604:
        /*0010*/ 	.word	index@(.nv.constant0._Z25selective_scan_bwd_kernelI32Selective_Scan_bwd_kernel_traitsILi128ELi16ELb0ELb1ELb1ELb0ELb1EffEEv12SSMParamsBwd)
        /*0014*/ 	.short	0x0160
        /*0016*/ 	.short	0x01f0


	//----- nvinfo : EIATTR_CBANK_PARAM_SIZE
	.align		4
.L_1605:
        /*0018*/ 	.byte	0x03, 0x19
        /*001a*/ 	.short	0x01f0


	//----- nvinfo : EIATTR_KPARAM_INFO
	.align		4
        /*001c*/ 	.byte	0x04, 0x17
        /*001e*/ 	.short	(.L_1607 - .L_1606)
.L_1606:
        /*0020*/ 	.word	0x00000000
        /*0024*/ 	.short	0x0000
        /*0026*/ 	.short	0x0000
        /*0028*/ 	.byte	0x00, 0xf0, 0xc1, 0x07


	//----- nvinfo : EIATTR_MAXREG_COUNT
	.align		4
.L_1607:
        /*002c*/ 	.byte	0x03, 0x1b
        /*002e*/ 	.short	0x00a8


	//----- nvinfo : EIATTR_NUM_BARRIERS
	.align		4
        /*0030*/ 	.byte	0x02, 0x4c
        /*0032*/ 	.byte	0x01
	.zero		1


	//----- nvinfo : EIATTR_ANNOTATIONS
	.align		4
        /*0034*/ 	.byte	0x04, 0x55
        /*0036*/ 	.short	(.L_1609 - .L_1608)


	//   ....[0]....
.L_1608:
        /* <DEDUP_REMOVED lines=101> */


	//----- nvinfo : EIATTR_MERCURY_ISA_VERSION
	.align		4
.L_1609:
        /*0678*/ 	.byte	0x03, 0x5f
        /*067a*/ 	.short	0x0000


	//----- nvinfo : EIATTR_COOP_GROUP_MASK_REGIDS
	.align		4
        /*067c*/ 	.byte	0x04, 0x29
        /*067e*/ 	.short	(.L_1611 - .L_1610)


	//   ....[0]....
.L_1610:
        /*0680*/ 	.word	0xffffffff


	//   ....[1]....
        /*0684*/ 	.word	0xffffffff


	//   ....[2]....
        /*0688*/ 	.word	0xffffffff


	//   ....[3]....
        /*068c*/ 	.word	0xffffffff


	//   ....[4]....
        /*0690*/ 	.word	0xffffffff


	//   ....[5]....
        /*0694*/ 	.word	0xffffffff


	//   ....[6]....
        /*0698*/ 	.word	0xffffffff


	//   ....[7]....
        /*069c*/ 	.word	0xffffffff


	//   ....[8]....
        /*06a0*/ 	.word	0xffffffff


	//   ....[9]....
        /*06a4*/ 	.word	0xffffffff


	//   ....[10]....
        /*06a8*/ 	.word	0xffffffff


	//   ....[11]....
        /*06ac*/ 	.word	0xffffffff


	//   ....[12]....
        /*06b0*/ 	.word	0xffffffff


	//   ....[13]....
        /*06b4*/ 	.word	0xffffffff


	//   ....[14]....
        /*06b8*/ 	.word	0xffffffff


	//   ....[15]....
        /*06bc*/ 	.word	0xffffffff


	//   ....[16]....
        /*06c0*/ 	.word	0xffffffff


	//   ....[17]....
        /*06c4*/ 	.word	0xffffffff


	//   ....[18]....
        /*06c8*/ 	.word	0xffffffff


	//   ....[19]....
        /*06cc*/ 	.word	0xffffffff


	//   ....[20]....
        /*06d0*/ 	.word	0xffffffff


	//   ....[21]....
        /*06d4*/ 	.word	0xffffffff


	//   ....[22]....
        /*06d8*/ 	.word	0xffffffff


	//   ....[23]....
        /*06dc*/ 	.word	0xffffffff


	//   ....[24]....
        /*06e0*/ 	.word	0xffffffff


	//   ....[25]....
        /*06e4*/ 	.word	0xffffffff


	//   ....[26]....
        /*06e8*/ 	.word	0xffffffff


	//   ....[27]....
        /*06ec*/ 	.word	0xffffffff


	//   ....[28]....
        /*06f0*/ 	.word	0xffffffff


	//   ....[29]....
        /*06f4*/ 	.word	0xffffffff


	//   ....[30]....
        /*06f8*/ 	.word	0xffffffff


	//   ....[31]....
        /*06fc*/ 	.word	0xffffffff


	//   ....[32]....
        /*0700*/ 	.word	0xffffffff


	//   ....[33]....
        /*0704*/ 	.word	0xffffffff


	//   ....[34]....
        /*0708*/ 	.word	0xffffffff


	//   ....[35]....
        /*070c*/ 	.word	0xffffffff


	//   ....[36]....
        /*0710*/ 	.word	0xffffffff


	//   ....[37]....
        /*0714*/ 	.word	0xffffffff


	//   ....[38]....
        /*0718*/ 	.word	0xffffffff


	//   ....[39]....
        /*071c*/ 	.word	0xffffffff


	//   ....[40]....
        /*0720*/ 	.word	0xffffffff


	//   ....[41]....
        /*0724*/ 	.word	0xffffffff


	//   ....[42]....
        /*0728*/ 	.word	0xffffffff


	//   ....[43]....
        /*072c*/ 	.word	0xffffffff


	//   ....[44]....
        /*0730*/ 	.word	0xffffffff


	//   ....[45]....
        /*0734*/ 	.word	0xffffffff


	//   ....[46]....
        /*0738*/ 	.word	0xffffffff


	//   ....[47]....
        /*073c*/ 	.word	0xffffffff


	//   ....[48]....
        /*0740*/ 	.word	0xffffffff


	//   ....[49]....
        /*0744*/ 	.word	0xffffffff


	//   ....[50]....
        /*0748*/ 	.word	0xffffffff


	//   ....[51]....
        /*074c*/ 	.word	0xffffffff


	//   ....[52]....
        /*0750*/ 	.word	0xffffffff


	//   ....[53]....
        /*0754*/ 	.word	0xffffffff


	//   ....[54]....
        /*0758*/ 	.word	0xffffffff


	//   ....[55]....
        /*075c*/ 	.word	0xffffffff


	//   ....[56]....
        /*0760*/ 	.word	0xffffffff


	//   ....[57]....
        /*0764*/ 	.word	0xffffffff


	//   ....[58]....
        /*0768*/ 	.word	0xffffffff


	//   ....[59]....
        /*076c*/ 	.word	0xffffffff


	//   ....[60]....
        /*0770*/ 	.word	0xffffffff


	//   ....[61]....
        /*0774*/ 	.word	0xffffffff


	//   ....[62]....
        /*0778*/ 	.word	0xffffffff


	//   ....[63]....
        /*077c*/ 	.word	0xffffffff


	//   ....[64]....
        /*0780*/ 	.word	0xffffffff


	//   ....[65]....
        /*0784*/ 	.word	0xffffffff


	//   ....[66]....
        /*0788*/ 	.word	0xffffffff


	//   ....[67]....
        /*078c*/ 	.word	0xffffffff


	//   ....[68]....
        /*0790*/ 	.word	0xffffffff


	//   ....[69]....
        /*0794*/ 	.word	0xffffffff


	//   ....[70]....
        /*0798*/ 	.word	0xffffffff


	//   ....[71]....
        /*079c*/ 	.word	0xffffffff


	//   ....[72]....
        /*07a0*/ 	.word	0xffffffff


	//   ....[73]....
        /*07a4*/ 	.word	0xffffffff


	//   ....[74]....
        /*07a8*/ 	.word	0xffffffff


	//   ....[75]....
        /*07ac*/ 	.word	0xffffffff


	//   ....[76]....
        /*07b0*/ 	.word	0xffffffff


	//   ....[77]....
        /*07b4*/ 	.word	0xffffffff


	//   ....[78]....
        /*07b8*/ 	.word	0xffffffff


	//   ....[79]....
        /*07bc*/ 	.word	0xffffffff


	//   ....[80]....
        /*07c0*/ 	.word	0xffffffff


	//   ....[81]....
        /*07c4*/ 	.word	0xffffffff


	//   ....[82]....
        /*07c8*/ 	.word	0xffffffff


	//   ....[83]....
        /*07cc*/ 	.word	0xffffffff


	//   ....[84]....
        /*07d0*/ 	.word	0xffffffff


	//   ....[85]....
        /*07d4*/ 	.word	0xffffffff


	//   ....[86]....
        /*07d8*/ 	.word	0xffffffff


	//   ....[87]....
        /*07dc*/ 	.word	0xffffffff


	//----- nvinfo : EIATTR_COOP_GROUP_INSTR_OFFSETS
	.align		4
.L_1611:
        /*07e0*/ 	.byte	0x04, 0x28
        /*07e2*/ 	.short	(.L_1613 - .L_1612)


	//   ....[0]....
.L_1612:
        /*07e4*/ 	.word	0x00001550


	//   ....[1]....
        /*07e8*/ 	.word	0x00001a30


	//   ....[2]....
        /*07ec*/ 	.word	0x00002270


	//   ....[3]....
        /*07f0*/ 	.word	0x000026d0


	//   ....[4]....
        /*07f4*/ 	.word	0x00002d60


	//   ....[5]....
        /*07f8*/ 	.word	0x00003650


	//   ....[6]....
        /*07fc*/ 	.word	0x00004150


	//   ....[7]....
        /*0800*/ 	.word	0x00005380


	//   ....[8]....
        /*0804*/ 	.word	0x00005e90


	//   ....[9]....
        /*0808*/ 	.word	0x00006950


	//   ....[10]....
        /*080c*/ 	.word	0x00006980


	//   ....[11]....
        /*0810*/ 	.word	0x000069d0


	//   ....[12]....
        /*0814*/ 	.word	0x000069f0


	//   ....[13]....
        /*0818*/ 	.word	0x00006a20


	//   ....[14]....
        /*081c*/ 	.word	0x00006a40


	//   ....[15]....
        /*0820*/ 	.word	0x00006a70


	//   ....[16]....
        /*0824*/ 	.word	0x00006a90


	//   ....[17]....
        /*0828*/ 	.word	0x00006ab0


	//   ....[18]....
        /*082c*/ 	.word	0x00006ac0


	//   ....[19]....
        /*0830*/ 	.word	0x00006b50


	//   ....[20]....
        /*0834*/ 	.word	0x00006ba0


	//   ....[21]....
        /*0838*/ 	.word	0x00006bc0


	//   ....[22]....
        /*083c*/ 	.word	0x00006bd0


	//   ....[23]....
        /*0840*/ 	.word	0x00006be0


	//   ....[24]....
        /*0844*/ 	.word	0x00006bf0


	//   ....[25]....
        /*0848*/ 	.word	0x00007210


	//   ....[26]....
        /*084c*/ 	.word	0x00007230


	//   ....[27]....
        /*0850*/ 	.word	0x00007240


	//   ....[28]....
        /*0854*/ 	.word	0x00007270


	//   ....[29]....
        /*0858*/ 	.word	0x00007280


	//   ....[30]....
        /*085c*/ 	.word	0x000072b0


	//   ....[31]....
        /*0860*/ 	.word	0x000072c0


	//   ....[32]....
        /*0864*/ 	.word	0x000072f0


	//   ....[33]....
        /*0868*/ 	.word	0x00007300


	//   ....[34]....
        /*086c*/ 	.word	0x00007330


	//   ....[35]....
        /*0870*/ 	.word	0x00007340


	//   ....[36]....
        /*0874*/ 	.word	0x00007370


	//   ....[37]....
        /*0878*/ 	.word	0x00007380


	//   ....[38]....
        /*087c*/ 	.word	0x00007390


	//   ....[39]....
        /*0880*/ 	.word	0x000073a0


	//   ....[40]....
        /*0884*/ 	.word	0x000073b0


	//   ....[41]....
        /*0888*/ 	.word	0x000096e0


	//   ....[42]....
        /*088c*/ 	.word	0x00009800


	//   ....[43]....
        /*0890*/ 	.word	0x00009840


	//   ....[44]....
        /*0894*/ 	.word	0x00009860


	//   ....[45]....
        /*0898*/ 	.word	0x00009890


	//   ....[46]....
        /*089c*/ 	.word	0x00009e20


	//   ....[47]....
        /*08a0*/ 	.word	0x0000a760


	//   ....[48]....
        /*08a4*/ 	.word	0x0000af50


	//   ....[49]....
        /*08a8*/ 	.word	0x0000af70


	//   ....[50]....
        /*08ac*/ 	.word	0x0000af90


	//   ....[51]....
        /*08b0*/ 	.word	0x0000afb0


	//   ....[52]....
        /*08b4*/ 	.word	0x0000afd0


	//   ....[53]....
        /*08b8*/ 	.word	0x0000b160


	//   ....[54]....
        /*08bc*/ 	.word	0x0000b180


	//   ....[55]....
        /*08c0*/ 	.word	0x0000b1a0


	//   ....[56]....
        /*08c4*/ 	.word	0x0000b1c0


	//   ....[57]....
        /*08c8*/ 	.word	0x0000b1e0


	//   ....[58]....
        /*08cc*/ 	.word	0x0000b4e0


	//   ....[59]....
        /*08d0*/ 	.word	0x0000b560


	//   ....[60]....
        /*08d4*/ 	.word	0x0000b620


	//   ....[61]....
        /*08d8*/ 	.word	0x0000b690


	//   ....[62]....
        /*08dc*/ 	.word	0x0000b730


	//   ....[63]....
        /*08e0*/ 	.word	0x0000b7a0


	//   ....[64]....
        /*08e4*/ 	.word	0x0000b840


	//   ....[65]....
        /*08e8*/ 	.word	0x0000b8b0


	//   ....[66]....
        /*08ec*/ 	.word	0x0000b950


	//   ....[67]....
        /*08f0*/ 	.word	0x0000b9c0


	//   ....[68]....
        /*08f4*/ 	.word	0x0000ba40


	//   ....[69]....
        /*08f8*/ 	.word	0x0000bab0


	//   ....[70]....
        /*08fc*/ 	.word	0x0000bb00


	//   ....[71]....
        /*0900*/ 	.word	0x0000bb50


	//   ....[72]....
        /*0904*/ 	.word	0x0000bbb0


	//   ....[73]....
        /*0908*/ 	.word	0x0000bc10


	//   ....[74]....
        /*090c*/ 	.word	0x0000bc90


	//   ....[75]....
        /*0910*/ 	.word	0x0000bce0


	//   ....[76]....
        /*0914*/ 	.word	0x0000bd40


	//   ....[77]....
        /*0918*/ 	.word	0x0000bd90


	//   ....[78]....
        /*091c*/ 	.word	0x0000be10


	//   ....[79]....
        /*0920*/ 	.word	0x0000be60


	//   ....[80]....
        /*0924*/ 	.word	0x0000bed0


	//   ....[81]....
        /*0928*/ 	.word	0x0000bf20


	//   ....[82]....
        /*092c*/ 	.word	0x0000bf80


	//   ....[83]....
        /*0930*/ 	.word	0x0000bfd0


	//   ....[84]....
        /*0934*/ 	.word	0x0000c020


	//   ....[85]....
        /*0938*/ 	.word	0x0000c070


	//   ....[86]....
        /*093c*/ 	.word	0x0000c0d0


	//   ....[87]....
        /*0940*/ 	.word	0x0000c120


	//----- nvinfo : EIATTR_EXIT_INSTR_OFFSETS
	.align		4
.L_1613:
        /*0944*/ 	.byte	0x04, 0x1c
        /*0946*/ 	.short	(.L_1615 - .L_1614)


	//   ....[0]....
.L_1614:
        /*0948*/ 	.word	0x0000b310


	//   ....[1]....
        /*094c*/ 	.word	0x0000b480


	//----- nvinfo : EIATTR_MAX_THREADS
	.align		4
.L_1615:
        /*0950*/ 	.byte	0x04, 0x05
        /*0952*/ 	.short	(.L_1617 - .L_1616)
.L_1616:
        /*0954*/ 	.word	0x00000080
        /*0958*/ 	.word	0x00000001
        /*095c*/ 	.word	0x00000001


	//----- nvinfo : EIATTR_CRS_STACK_SIZE
	.align		4
.L_1617:
        /*0960*/ 	.byte	0x04, 0x1e
        /*0962*/ 	.short	(.L_1619 - .L_1618)
.L_1618:
        /*0964*/ 	.word	0x00000000
.L_1619:


//--------------------- .nv.info._Z25selective_scan_bwd_kernelI32Selective_Scan_bwd_kernel_traitsILi128ELi16ELb0ELb1ELb1ELb1ELb0EffEEv12SSMParamsBwd --------------------------
	.section	.nv.info._Z25selective_scan_bwd_kernelI32Selective_Scan_bwd_kernel_traitsILi128ELi16ELb0ELb1ELb1ELb1ELb0EffEEv12SSMParamsBwd,"",@"SHT_CUDA_INFO"
	.sectionflags	@""
	.align	4


	//----- nvinfo : EIATTR_CUDA_API_VERSION
	.align		4
        /*0000*/ 	.byte	0x04, 0x37
        /*0002*/ 	.short	(.L_1621 - .L_1620)
.L_1620:
        /*0004*/ 	.word	0x00000082


	//----- nvinfo : EIATTR_SW2861232_WAR
	.align		4
.L_1621:
        /*0008*/ 	.byte	0x01, 0x35
	.zero		2


	//----- nvinfo : EIATTR_PARAM_CBANK
	.align		4
        /*000c*/ 	.byte	0x04, 0x0a
        /*000e*/ 	.short	(.L_1623 - .L_1622)
	.align		4
.L_1622:
        /*0010*/ 	.word	index@(.nv.constant0._Z25selective_scan_bwd_kernelI32Selective_Scan_bwd_kernel_traitsILi128ELi16ELb0ELb1ELb1ELb1ELb0EffEEv12SSMParamsBwd)
        /*0014*/ 	.short	0x0160
        /*0016*/ 	.short	0x01f0


	//----- nvinfo : EIATTR_CBANK_PARAM_SIZE
	.align		4
.L_1623:
        /*0018*/ 	.byte	0x03, 0x19
        /*001a*/ 	.short	0x01f0


	//----- nvinfo : EIATTR_KPARAM_INFO
	.align		4
        /*001c*/ 	.byte	0x04, 0x17
        /*001e*/ 	.short	(.L_1625 - .L_1624)
.L_1624:
        /*0020*/ 	.word	0x00000000
        /*0024*/ 	.short	0x0000
        /*0026*/ 	.short	0x0000
        /*0028*/ 	.byte	0x00, 0xf0, 0xc1, 0x07


	//----- nvinfo : EIATTR_MAXREG_COUNT
	.align		4
.L_1625:
        /*002c*/ 	.byte	0x03, 0x1b
        /*002e*/ 	.short	0x00a8


	//----- nvinfo : EIATTR_NUM_BARRIERS
	.align		4
        /*0030*/ 	.byte	0x02, 0x4c
        /*0032*/ 	.byte	0x01
	.zero		1


	//----- nvinfo : EIATTR_ANNOTATIONS
	.align		4
        /*0034*/ 	.byte	0x04, 0x55
        /*0036*/ 	.short	(.L_1627 - .L_1626)


	//   ....[0]....
.L_1626:
        /* <DEDUP_REMOVED lines=44> */


	//----- nvinfo : EIATTR_MERCURY_ISA_VERSION
	.align		4
.L_1627:
        /*02e8*/ 	.byte	0x03, 0x5f
        /*02ea*/ 	.short	0x0000


	//----- nvinfo : EIATTR_COOP_GROUP_MASK_REGIDS
	.align		4
        /*02ec*/ 	.byte	0x04, 0x29
        /*02ee*/ 	.short	(.L_1629 - .L_1628)


	//   ....[0]....
.L_1628:
        /*02f0*/ 	.word	0xffffffff


	//   ....[1]....
        /*02f4*/ 	.word	0xffffffff


	//   ....[2]....
        /*02f8*/ 	.word	0xffffffff


	//   ....[3]....
        /*02fc*/ 	.word	0xffffffff


	//   ....[4]....
        /*0300*/ 	.word	0xffffffff


	//   ....[5]....
        /*0304*/ 	.word	0xffffffff


	//   ....[6]....
        /*0308*/ 	.word	0xffffffff


	//   ....[7]....
        /*030c*/ 	.word	0xffffffff


	//   ....[8]....
        /*0310*/ 	.word	0xffffffff


	//   ....[9]....
        /*0314*/ 	.word	0xffffffff


	//   ....[10]....
        /*0318*/ 	.word	0xffffffff


	//   ....[11]....
        /*031c*/ 	.word	0xffffffff


	//   ....[12]....
        /*0320*/ 	.word	0xffffffff


	//   ....[13]....
        /*0324*/ 	.word	0xffffffff


	//   ....[14]....
        /*0328*/ 	.word	0xffffffff


	//   ....[15]....
        /*032c*/ 	.word	0xffffffff


	//   ....[16]....
        /*0330*/ 	.word	0xffffffff


	//   ....[17]....
        /*0334*/ 	.word	0xffffffff


	//   ....[18]....
        /*0338*/ 	.word	0xffffffff


	//   ....[19]....
        /*033c*/ 	.word	0xffffffff


	//   ....[20]....
        /*0340*/ 	.word	0xffffffff


	//   ....[21]....
        /*0344*/ 	.word	0xffffffff


	//   ....[22]....
        /*0348*/ 	.word	0xffffffff


	//   ....[23]....
        /*034c*/ 	.word	0xffffffff


	//   ....[24]....
        /*0350*/ 	.word	0xffffffff


	//   ....[25]....
        /*0354*/ 	.word	0xffffffff


	//   ....[26]....
        /*0358*/ 	.word	0xffffffff


	//   ....[27]....
        /*035c*/ 	.word	0xffffffff


	//   ....[28]....
        /*0360*/ 	.word	0xffffffff


	//   ....[29]....
        /*0364*/ 	.word	0xffffffff


	//   ....[30]....
        /*0368*/ 	.word	0xffffffff


	//   ....[31]....
        /*036c*/ 	.word	0xffffffff


	//   ....[32]....
        /*0370*/ 	.word	0xffffffff


	//   ....[33]....
        /*0374*/ 	.word	0xffffffff


	//   ....[34]....
        /*0378*/ 	.word	0xffffffff


	//   ....[35]....
        /*037c*/ 	.word	0xffffffff


	//   ....[36]....
        /*0380*/ 	.word	0xffffffff


	//   ....[37]....
        /*0384*/ 	.word	0xffffffff


	//   ....[38]....
        /*0388*/ 	.word	0xffffffff


	//   ....[39]....
        /*038c*/ 	.word	0xffffffff


	//   ....[40]....
        /*0390*/ 	.word	0xffffffff


	//   ....[41]....
        /*0394*/ 	.word	0xffffffff


	//   ....[42]....
        /*0398*/ 	.word	0xffffffff


	//   ....[43]....
        /*039c*/ 	.word	0xffffffff


	//   ....[44]....
        /*03a0*/ 	.word	0xffffffff


	//   ....[45]....
        /*03a4*/ 	.word	0xffffffff


	//   ....[46]....
        /*03a8*/ 	.word	0xffffffff


	//   ....[47]....
        /*03ac*/ 	.word	0xffffffff


	//   ....[48]....
        /*03b0*/ 	.word	0xffffffff


	//   ....[49]....
        /*03b4*/ 	.word	0xffffffff


	//   ....[50]....
        /*03b8*/ 	.word	0xffffffff


	//   ....[51]....
        /*03bc*/ 	.word	0xffffffff


	//   ....[52]....
        /*03c0*/ 	.word	0xffffffff


	//   ....[53]....
        /*03c4*/ 	.word	0xffffffff


	//   ....[54]....
        /*03c8*/ 	.word	0xffffffff


	//   ....[55]....
        /*03cc*/ 	.word	0xffffffff


	//   ....[56]....
        /*03d0*/ 	.word	0xffffffff


	//   ....[57]....
        /*03d4*/ 	.word	0xffffffff


	//   ....[58]....
        /*03d8*/ 	.word	0xffffffff


	//   ....[59]....
        /*03dc*/ 	.word	0xffffffff


	//   ....[60]....
        /*03e0*/ 	.word	0xffffffff


	//   ....[61]....
        /*03e4*/ 	.word	0xffffffff


	//   ....[62]....
        /*03e8*/ 	.word	0xffffffff


	//   ....[63]....
        /*03ec*/ 	.word	0xffffffff


	//   ....[64]....
        /*03f0*/ 	.word	0xffffffff


	//   ....[65]....
        /*03f4*/ 	.word	0xffffffff


	//   ....[66]....
        /*03f8*/ 	.word	0xffffffff


	//   ....[67]....
        /*03fc*/ 	.word	0xffffffff


	//   ....[68]....
        /*0400*/ 	.word	0xffffffff


	//   ....[69]....
        /*0404*/ 	.word	0xffffffff


	//   ....[70]....
        /*0408*/ 	.word	0xffffffff


	//   ....[71]....
        /*040c*/ 	.word	0xffffffff


	//   ....[72]....
        /*0410*/ 	.word	0xffffffff


	//   ....[73]....
        /*0414*/ 	.word	0xffffffff


	//   ....[74]....
        /*0418*/ 	.word	0xffffffff


	//   ....[75]....
        /*041c*/ 	.word	0xffffffff


	//   ....[76]....
        /*0420*/ 	.word	0xffffffff


	//   ....[77]....
        /*0424*/ 	.word	0xffffffff


	//   ....[78]....
        /*0428*/ 	.word	0xffffffff


	//   ....[79]....
        /*042c*/ 	.word	0xffffffff


	//   ....[80]....
        /*0430*/ 	.word	0xffffffff


	//   ....[81]....
        /*0434*/ 	.word	0xffffffff


	//   ....[82]....
        /*0438*/ 	.word	0xffffffff


	//   ....[83]....
        /*043c*/ 	.word	0xffffffff


	//   ....[84]....
        /*0440*/ 	.word	0xffffffff


	//----- nvinfo : EIATTR_COOP_GROUP_INSTR_OFFSETS
	.align		4
.L_1629:
        /*0444*/ 	.byte	0x04, 0x28
        /*0446*/ 	.short	(.L_1631 - .L_1630)


	//   ....[0]....
.L_1630:
        /*0448*/ 	.word	0x00001580


	//   ....[1]....
        /*044c*/ 	.word	0x00001b30


	//   ....[2]....
        /*0450*/ 	.word	0x00002070


	//   ....[3]....
        /*0454*/ 	.word	0x00005140


	//   ....[4]....
        /*0458*/ 	.word	0x00005c20


	//   ....[5]....
        /*045c*/ 	.word	0x00006400


	//   ....[6]....
        /*0460*/ 	.word	0x00006430


	//   ....[7]....
        /*0464*/ 	.word	0x00006480


	//   ....[8]....
        /*0468*/ 	.word	0x000064a0


	//   ....[9]....
        /*046c*/ 	.word	0x000064d0


	//   ....[10]....
        /*0470*/ 	.word	0x000064f0


	//   ....[11]....
        /*0474*/ 	.word	0x00006520


	//   ....[12]....
        /*0478*/ 	.word	0x00006540


	//   ....[13]....
        /*047c*/ 	.word	0x00006560


	//   ....[14]....
        /*0480*/ 	.word	0x00006570


	//   ....[15]....
        /*0484*/ 	.word	0x00006600


	//   ....[16]....
        /*0488*/ 	.word	0x00006650


	//   ....[17]....
        /*048c*/ 	.word	0x00006670


	//   ....[18]....
        /*0490*/ 	.word	0x00006680


	//   ....[19]....
        /*0494*/ 	.word	0x00006690


	//   ....[20]....
        /*0498*/ 	.word	0x000066a0


	//   ....[21]....
        /*049c*/ 	.word	0x00006d00


	//   ....[22]....
        /*04a0*/ 	.word	0x00006d20


	//   ....[23]....
        /*04a4*/ 	.word	0x00006d30


	//   ....[24]....
        /*04a8*/ 	.word	0x00006d40


	//   ....[25]....
        /*04ac*/ 	.word	0x00006d70


	//   ....[26]....
        /*04b0*/ 	.word	0x00006d90


	//   ....[27]....
        /*04b4*/ 	.word	0x00006db0


	//   ....[28]....
        /*04b8*/ 	.word	0x00006dd0


	//   ....[29]....
        /*04bc*/ 	.word	0x00006df0


	//   ....[30]....
        /*04c0*/ 	.word	0x00006e10


	//   ....[31]....
        /*04c4*/ 	.word	0x00006e30


	//   ....[32]....
        /*04c8*/ 	.word	0x00006e50


	//   ....[33]....
        /*04cc*/ 	.word	0x00006e60


	//   ....[34]....
        /*04d0*/ 	.word	0x00006e70


	//   ....[35]....
        /*04d4*/ 	.word	0x00006e90


	//   ....[36]....
        /*04d8*/ 	.word	0x00006ea0


	//   ....[37]....
        /*04dc*/ 	.word	0x00009030


	//   ....[38]....
        /*04e0*/ 	.word	0x000090d0


	//   ....[39]....
        /*04e4*/ 	.word	0x00009100


	//   ....[40]....
        /*04e8*/ 	.word	0x00009150


	//   ....[41]....
        /*04ec*/ 	.word	0x000091b0


	//   ....[42]....
        /*04f0*/ 	.word	0x00009ac0


	//   ....[43]....
        /*04f4*/ 	.word	0x0000a350


	//   ....[44]....
        /*04f8*/ 	.word	0x0000ac80


	//   ....[45]....
        /*04fc*/ 	.word	0x0000b430


	//   ....[46]....
        /*0500*/ 	.word	0x0000b450


	//   ....[47]....
        /*0504*/ 	.word	0x0000b470


	//   ....[48]....
        /*0508*/ 	.word	0x0000b490


	//   ....[49]....
        /*050c*/ 	.word	0x0000b4b0


	//   ....[50]....
        /*0510*/ 	.word	0x0000b640


	//   ....[51]....
        /*0514*/ 	.word	0x0000b660


	//   ....[52]....
        /*0518*/ 	.word	0x0000b680


	//   ....[53]....
        /*051c*/ 	.word	0x0000b6a0


	//   ....[54]....
        /*0520*/ 	.word	0x0000b6c0


	//   ....[55]....
        /*0524*/ 	.word	0x0000b9c0


	//   ....[56]....
        /*0528*/ 	.word	0x0000ba40


	//   ....[57]....
        /*052c*/ 	.word	0x0000bb00


	//   ....[58]....
        /*0530*/ 	.word	0x0000bb70


	//   ....[59]....
        /*0534*/ 	.word	0x0000bc10


	//   ....[60]....
        /*0538*/ 	.word	0x0000bc80


	//   ....[61]....
        /*053c*/ 	.word	0x0000bd20


	//   ....[62]....
        /*0540*/ 	.word	0x0000bd90


	//   ....[63]....
        /*0544*/ 	.word	0x0000be30


	//   ....[64]....
        /*0548*/ 	.word	0x0000bea0


	//   ....[65]....
        /*054c*/ 	.word	0x0000bf20


	//   ....[66]....
        /*0550*/ 	.word	0x0000bf90


	//   ....[67]....
        /*0554*/ 	.word	0x0000bfe0


	//   ....[68]....
        /*0558*/ 	.word	0x0000c030


	//   ....[69]....
        /*055c*/ 	.word	0x0000c090


	//   ....[70]....
        /*0560*/ 	.word	0x0000c0f0


	//   ....[71]....
        /*0564*/ 	.word	0x0000c170


	//   ....[72]....
        /*0568*/ 	.word	0x0000c1c0


	//   ....[73]....
        /*056c*/ 	.word	0x0000c220


	//   ....[74]....
        /*0570*/ 	.word	0x0000c270


	//   ....[75]....
        /*0574*/ 	.word	0x0000c2f0


	//   ....[76]....
        /*0578*/ 	.word	0x0000c340


	//   ....[77]....
        /*057c*/ 	.word	0x0000c3b0


	//   ....[78]....
        /*0580*/ 	.word	0x0000c400


	//   ....[79]....
        /*0584*/ 	.word	0x0000c460


	//   ....[80]....
        /*0588*/ 	.word	0x0000c4b0


	//   ....[81]....
        /*058c*/ 	.word	0x0000c500


	//   ....[82]....
        /*0590*/ 	.word	0x0000c550


	//   ....[83]....
        /*0594*/ 	.word	0x0000c5b0


	//   ....[84]....
        /*0598*/ 	.word	0x0000c600


	//----- nvinfo : EIATTR_EXIT_INSTR_OFFSETS
	.align		4
.L_1631:
        /*059c*/ 	.byte	0x04, 0x1c
        /*059e*/ 	.short	(.L_1633 - .L_1632)


	//   ....[0]....
.L_1632:
        /*05a0*/ 	.word	0x0000b7f0


	//   ....[1]....
        /*05a4*/ 	.word	0x0000b960


	//----- nvinfo : EIATTR_MAX_THREADS
	.align		4
.L_1633:
        /*05a8*/ 	.byte	0x04, 0x05
        /*05aa*/ 	.short	(.L_1635 - .L_1634)
.L_1634:
        /*05ac*/ 	.word	0x00000080
        /*05b0*/ 	.word	0x00000001
        /*05b4*/ 	.word	0x00000001


	//----- nvinfo : EIATTR_CRS_STACK_SIZE
	.align		4
.L_1635:
        /*05b8*/ 	.byte	0x04, 0x1e
        /*05ba*/ 	.short	(.L_1637 - .L_1636)
.L_1636:
        /*05bc*/ 	.word	0x00000000
.L_1637:


//--------------------- .nv.info._Z25selective_scan_bwd_kernelI32Selective_Scan_bwd_kernel_traitsILi128ELi16ELb0ELb1ELb1ELb1ELb1EffEEv12SSMParamsBwd --------------------------
	.section	.nv.info._Z25selective_scan_bwd_kernelI32Selective_Scan_bwd_kernel_traitsILi128ELi16ELb0ELb1ELb1ELb1ELb1EffEEv12SSMParamsBwd,"",@"SHT_CUDA_INFO"
	.sectionflags	@""
	.align	4


	//----- nvinfo : EIATTR_CUDA_API_VERSION
	.align		4
        /*0000*/ 	.byte	0x04, 0x37
        /*0002*/ 	.short	(.L_1639 - .L_1638)
.L_1638:
        /*0004*/ 	.word	0x00000082


	//----- nvinfo : EIATTR_SW2861232_WAR
	.align		4
.L_1639:
        /*0008*/ 	.byte	0x01, 0x35
	.zero		2


	//----- nvinfo : EIATTR_PARAM_CBANK
	.align		4
        /*000c*/ 	.byte	0x04, 0x0a
        /*000e*/ 	.short	(.L_1641 - .L_1640)
	.align		4
.L_1640:
        /*0010*/ 	.word	index@(.nv.constant0._Z25selective_scan_bwd_kernelI32Selective_Scan_bwd_kernel_traitsILi128ELi16ELb0ELb1ELb1ELb1ELb1EffEEv12SSMParamsBwd)
        /*0014*/ 	.short	0x0160
        /*0016*/ 	.short	0x01f0


	//----- nvinfo : EIATTR_CBANK_PARAM_SIZE
	.align		4
.L_1641:
        /*0018*/ 	.byte	0x03, 0x19
        /*001a*/ 	.short	0x01f0


	//----- nvinfo : EIATTR_KPARAM_INFO
	.align		4
        /*001c*/ 	.byte	0x04, 0x17
        /*001e*/ 	.short	(.L_1643 - .L_1642)
.L_1642:
        /*0020*/ 	.word	0x00000000
        /*0024*/ 	.short	0x0000
        /*0026*/ 	.short	0x0000
        /*0028*/ 	.byte	0x00, 0xf0, 0xc1, 0x07


	//----- nvinfo : EIATTR_MAXREG_COUNT
	.align		4
.L_1643:
        /*002c*/ 	.byte	0x03, 0x1b
        /*002e*/ 	.short	0x00a8


	//----- nvinfo : EIATTR_NUM_BARRIERS
	.align		4
        /*0030*/ 	.byte	0x02, 0x4c
        /*0032*/ 	.byte	0x01
	.zero		1


	//----- nvinfo : EIATTR_ANNOTATIONS
	.align		4
        /*0034*/ 	.byte	0x04, 0x55
        /*0036*/ 	.short	(.L_1645 - .L_1644)


	//   ....[0]....
.L_1644:
        /* <DEDUP_REMOVED lines=117> */


	//----- nvinfo : EIATTR_MERCURY_ISA_VERSION
	.align		4
.L_1645:
        /*0770*/ 	.byte	0x03, 0x5f
        /*0772*/ 	.short	0x0000


	//----- nvinfo : EIATTR_COOP_GROUP_MASK_REGIDS
	.align		4
        /*0774*/ 	.byte	0x04, 0x29
        /*0776*/ 	.short	(.L_1647 - .L_1646)


	//   ....[0]....
.L_1646:
        /*0778*/ 	.word	0xffffffff


	//   ....[1]....
        /*077c*/ 	.word	0xffffffff


	//   ....[2]....
        /*0780*/ 	.word	0xffffffff


	//   ....[3]....
        /*0784*/ 	.word	0xffffffff


	//   ....[4]....
        /*0788*/ 	.word	0xffffffff


	//   ....[5]....
        /*078c*/ 	.word	0xffffffff


	//   ....[6]....
        /*0790*/ 	.word	0xffffffff


	//   ....[7]....
        /*0794*/ 	.word	0xffffffff


	//   ....[8]....
        /*0798*/ 	.word	0xffffffff


	//   ....[9]....
        /*079c*/ 	.word	0xffffffff


	//   ....[10]....
        /*07a0*/ 	.word	0xffffffff


	//   ....[11]....
        /*07a4*/ 	.word	0xffffffff


	//   ....[12]....
        /*07a8*/ 	.word	0xffffffff


	//   ....[13]....
        /*07ac*/ 	.word	0xffffffff


	//   ....[14]....
        /*07b0*/ 	.word	0xffffffff


	//   ....[15]....
        /*07b4*/ 	.word	0xffffffff


	//   ....[16]....
        /*07b8*/ 	.word	0xffffffff


	//   ....[17]....
        /*07bc*/ 	.word	0xffffffff


	//   ....[18]....
        /*07c0*/ 	.word	0xffffffff


	//   ....[19]....
        /*07c4*/ 	.word	0xffffffff


	//   ....[20]....
        /*07c8*/ 	.word	0xffffffff


	//   ....[21]....
        /*07cc*/ 	.word	0xffffffff


	//   ....[22]....
        /*07d0*/ 	.word	0xffffffff


	//   ....[23]....
        /*07d4*/ 	.word	0xffffffff


	//   ....[24]....
        /*07d8*/ 	.word	0xffffffff


	//   ....[25]....
        /*07dc*/ 	.word	0xffffffff


	//   ....[26]....
        /*07e0*/ 	.word	0xffffffff


	//   ....[27]....
        /*07e4*/ 	.word	0xffffffff


	//   ....[28]....
        /*07e8*/ 	.word	0xffffffff


	//   ....[29]....
        /*07ec*/ 	.word	0xffffffff


	//   ....[30]....
        /*07f0*/ 	.word	0xffffffff


	//   ....[31]....
        /*07f4*/ 	.word	0xffffffff


	//   ....[32]....
        /*07f8*/ 	.word	0xffffffff


	//   ....[33]....
        /*07fc*/ 	.word	0xffffffff


	//   ....[34]....
        /*0800*/ 	.word	0xffffffff


	//   ....[35]....
        /*0804*/ 	.word	0xffffffff


	//   ....[36]....
        /*0808*/ 	.word	0xffffffff


	//   ....[37]....
        /*080c*/ 	.word	0xffffffff


	//   ....[38]....
        /*0810*/ 	.word	0xffffffff


	//   ....[39]....
        /*0814*/ 	.word	0xffffffff


	//   ....[40]....
        /*0818*/ 	.word	0xffffffff


	//   ....[41]....
        /*081c*/ 	.word	0xffffffff


	//   ....[42]....
        /*0820*/ 	.word	0xffffffff


	//   ....[43]....
        /*0824*/ 	.word	0xffffffff


	//   ....[44]....
        /*0828*/ 	.word	0xffffffff


	//   ....[45]....
        /*082c*/ 	.word	0xffffffff


	//   ....[46]....
        /*0830*/ 	.word	0xffffffff


	//   ....[47]....
        /*0834*/ 	.word	0xffffffff


	//   ....[48]....
        /*0838*/ 	.word	0xffffffff


	//   ....[49]....
        /*083c*/ 	.word	0xffffffff


	//   ....[50]....
        /*0840*/ 	.word	0xffffffff


	//   ....[51]....
        /*0844*/ 	.word	0xffffffff


	//   ....[52]....
        /*0848*/ 	.word	0xffffffff


	//   ....[53]....
        /*084c*/ 	.word	0xffffffff


	//   ....[54]....
        /*0850*/ 	.word	0xffffffff


	//   ....[55]....
        /*0854*/ 	.word	0xffffffff


	//   ....[56]....
        /*0858*/ 	.word	0xffffffff


	//   ....[57]....
        /*085c*/ 	.word	0xffffffff


	//   ....[58]....
        /*0860*/ 	.word	0xffffffff


	//   ....[59]....
        /*0864*/ 	.word	0xffffffff


	//   ....[60]....
        /*0868*/ 	.word	0xffffffff


	//   ....[61]....
        /*086c*/ 	.word	0xffffffff


	//   ....[62]....
        /*0870*/ 	.word	0xffffffff


	//   ....[63]....
        /*0874*/ 	.word	0xffffffff


	//   ....[64]....
        /*0878*/ 	.word	0xffffffff


	//   ....[65]....
        /*087c*/ 	.word	0xffffffff


	//   ....[66]....
        /*0880*/ 	.word	0xffffffff


	//   ....[67]....
        /*0884*/ 	.word	0xffffffff


	//   ....[68]....
        /*0888*/ 	.word	0xffffffff


	//   ....[69]....
        /*088c*/ 	.word	0xffffffff


	//   ....[70]....
        /*0890*/ 	.word	0xffffffff


	//   ....[71]....
        /*0894*/ 	.word	0xffffffff


	//   ....[72]....
        /*0898*/ 	.word	0xffffffff


	//   ....[73]....
        /*089c*/ 	.word	0xffffffff


	//   ....[74]....
        /*08a0*/ 	.word	0xffffffff


	//   ....[75]....
        /*08a4*/ 	.word	0xffffffff


	//   ....[76]....
        /*08a8*/ 	.word	0xffffffff


	//   ....[77]....
        /*08ac*/ 	.word	0xffffffff


	//   ....[78]....
        /*08b0*/ 	.word	0xffffffff


	//   ....[79]....
        /*08b4*/ 	.word	0xffffffff


	//   ....[80]....
        /*08b8*/ 	.word	0xffffffff


	//   ....[81]....
        /*08bc*/ 	.word	0xffffffff


	//   ....[82]....
        /*08c0*/ 	.word	0xffffffff


	//   ....[83]....
        /*08c4*/ 	.word	0xffffffff


	//   ....[84]....
        /*08c8*/ 	.word	0xffffffff


	//   ....[85]....
        /*08cc*/ 	.word	0xffffffff


	//   ....[86]....
        /*08d0*/ 	.word	0xffffffff


	//   ....[87]....
        /*08d4*/ 	.word	0xffffffff


	//   ....[88]....
        /*08d8*/ 	.word	0xffffffff


	//----- nvinfo : EIATTR_COOP_GROUP_INSTR_OFFSETS
	.align		4
.L_1647:
        /*08dc*/ 	.byte	0x04, 0x28
        /*08de*/ 	.short	(.L_1649 - .L_1648)


	//   ....[0]....
.L_1648:
        /*08e0*/ 	.word	0x00001760


	//   ....[1]....
        /*08e4*/ 	.word	0x00001bf0


	//   ....[2]....
        /*08e8*/ 	.word	0x00002140


	//   ....[3]....
        /*08ec*/ 	.word	0x00004da0


	//   ....[4]....
        /*08f0*/ 	.word	0x00005360


	//   ....[5]....
        /*08f4*/ 	.word	0x00005d60


	//   ....[6]....
        /*08f8*/ 	.word	0x000067d0


	//   ....[7]....
        /*08fc*/ 	.word	0x00007970


	//   ....[8]....
        /*0900*/ 	.word	0x000082b0


	//   ....[9]....
        /*0904*/ 	.word	0x00008d10


	//   ....[10]....
        /*0908*/ 	.word	0x00008d30


	//   ....[11]....
        /*090c*/ 	.word	0x00008d80


	//   ....[12]....
        /*0910*/ 	.word	0x00008da0


	//   ....[13]....
        /*0914*/ 	.word	0x00008dd0


	//   ....[14]....
        /*0918*/ 	.word	0x00008df0


	//   ....[15]....
        /*091c*/ 	.word	0x00008e20


	//   ....[16]....
        /*0920*/ 	.word	0x00008e40


	//   ....[17]....
        /*0924*/ 	.word	0x00008e60


	//   ....[18]....
        /*0928*/ 	.word	0x00008e70


	//   ....[19]....
        /*092c*/ 	.word	0x00008ef0


	//   ....[20]....
        /*0930*/ 	.word	0x00008f40


	//   ....[21]....
        /*0934*/ 	.word	0x00008f60


	//   ....[22]....
        /*0938*/ 	.word	0x00008f70


	//   ....[23]....
        /*093c*/ 	.word	0x00008f80


	//   ....[24]....
        /*0940*/ 	.word	0x00008f90


	//   ....[25]....
        /*0944*/ 	.word	0x00009600


	//   ....[26]....
        /*0948*/ 	.word	0x00009620


	//   ....[27]....
        /*094c*/ 	.word	0x00009630


	//   ....[28]....
        /*0950*/ 	.word	0x00009640


	//   ....[29]....
        /*0954*/ 	.word	0x00009670


	//   ....[30]....
        /*0958*/ 	.word	0x00009690


	//   ....[31]....
        /*095c*/ 	.word	0x000096b0


	//   ....[32]....
        /*0960*/ 	.word	0x000096d0


	//   ....[33]....
        /*0964*/ 	.word	0x000096f0


	//   ....[34]....
        /*0968*/ 	.word	0x00009710


	//   ....[35]....
        /*096c*/ 	.word	0x00009730


	//   ....[36]....
        /*0970*/ 	.word	0x00009750


	//   ....[37]....
        /*0974*/ 	.word	0x00009760


	//   ....[38]....
        /*0978*/ 	.word	0x00009770


	//   ....[39]....
        /*097c*/ 	.word	0x00009790


	//   ....[40]....
        /*0980*/ 	.word	0x000097a0


	//   ....[41]....
        /*0984*/ 	.word	0x0000bb80


	//   ....[42]....
        /*0988*/ 	.word	0x0000bc30


	//   ....[43]....
        /*098c*/ 	.word	0x0000bc50


	//   ....[44]....
        /*0990*/ 	.word	0x0000bc70


	//   ....[45]....
        /*0994*/ 	.word	0x0000bca0


	//   ....[46]....
        /*0998*/ 	.word	0x0000c6e0


	//   ....[47]....
        /*099c*/ 	.word	0x0000cea0


	//   ....[48]....
        /*09a0*/ 	.word	0x0000d960


	//   ....[49]....
        /*09a4*/ 	.word	0x0000e060


	//   ....[50]....
        /*09a8*/ 	.word	0x0000e080


	//   ....[51]....
        /*09ac*/ 	.word	0x0000e0a0


	//   ....[52]....
        /*09b0*/ 	.word	0x0000e0c0


	//   ....[53]....
        /*09b4*/ 	.word	0x0000e0e0


	//   ....[54]....
        /*09b8*/ 	.word	0x0000e270


	//   ....[55]....
        /*09bc*/ 	.word	0x0000e290


	//   ....[56]....
        /*09c0*/ 	.word	0x0000e2b0


	//   ....[57]....
        /*09c4*/ 	.word	0x0000e2d0


	//   ....[58]....
        /*09c8*/ 	.word	0x0000e2f0


	//   ....[59]....
        /*09cc*/ 	.word	0x0000e5f0


	//   ....[60]....
        /*09d0*/ 	.word	0x0000e670


	//   ....[61]....
        /*09d4*/ 	.word	0x0000e720


	//   ....[62]....
        /*09d8*/ 	.word	0x0000e790


	//   ....[63]....
        /*09dc*/ 	.word	0x0000e820


	//   ....[64]....
        /*09e0*/ 	.word	0x0000e890


	//   ....[65]....
        /*09e4*/ 	.word	0x0000e920


	//   ....[66]....
        /*09e8*/ 	.word	0x0000e990


	//   ....[67]....
        /*09ec*/ 	.word	0x0000ea20


	//   ....[68]....
        /*09f0*/ 	.word	0x0000ea90


	//   ....[69]....
        /*09f4*/ 	.word	0x0000eb10


	//   ....[70]....
        /*09f8*/ 	.word	0x0000eb80


	//   ....[71]....
        /*09fc*/ 	.word	0x0000ebd0


	//   ....[72]....
        /*0a00*/ 	.word	0x0000ec20


	//   ....[73]....
        /*0a04*/ 	.word	0x0000ec90


	//   ....[74]....
        /*0a08*/ 	.word	0x0000ed00


	//   ....[75]....
        /*0a0c*/ 	.word	0x0000ed90


	//   ....[76]....
        /*0a10*/ 	.word	0x0000edf0


	//   ....[77]....
        /*0a14*/ 	.word	0x0000ee60


	//   ....[78]....
        /*0a18*/ 	.word	0x0000eec0


	//   ....[79]....
        /*0a1c*/ 	.word	0x0000ef30


	//   ....[80]....
        /*0a20*/ 	.word	0x0000ef90


	//   ....[81]....
        /*0a24*/ 	.word	0x0000f000


	//   ....[82]....
        /*0a28*/ 	.word	0x0000f060


	//   ....[83]....
        /*0a2c*/ 	.word	0x0000f0c0


	//   ....[84]....
        /*0a30*/ 	.word	0x0000f110


	//   ....[85]....
        /*0a34*/ 	.word	0x0000f170


	//   ....[86]....
        /*0a38*/ 	.word	0x0000f1d0


	//   ....[87]....
        /*0a3c*/ 	.word	0x0000f220


	//   ....[88]....
        /*0a40*/ 	.word	0x0000f270


	//----- nvinfo : EIATTR_EXIT_INSTR_OFFSETS
	.align		4
.L_1649:
        /*0a44*/ 	.byte	0x04, 0x1c
        /*0a46*/ 	.short	(.L_1651 - .L_1650)


	//   ....[0]....
.L_1650:
        /*0a48*/ 	.word	0x0000e420


	//   ....[1]....
        /*0a4c*/ 	.word	0x0000e590


	//----- nvinfo : EIATTR_MAX_THREADS
	.align		4
.L_1651:
        /*0a50*/ 	.byte	0x04, 0x05
        /*0a52*/ 	.short	(.L_1653 - .L_1652)
.L_1652:
        /*0a54*/ 	.word	0x00000080
        /*0a58*/ 	.word	0x00000001
        /*0a5c*/ 	.word	0x00000001


	//----- nvinfo : EIATTR_CRS_STACK_SIZE
	.align		4
.L_1653:
        /*0a60*/ 	.byte	0x04, 0x1e
        /*0a62*/ 	.short	(.L_1655 - .L_1654)
.L_1654:
        /*0a64*/ 	.word	0x00000000
.L_1655:


//--------------------- .nv.info._Z25selective_scan_bwd_kernelI32Selective_Scan_bwd_kernel_traitsILi128ELi16ELb1ELb0ELb0ELb0ELb0EffEEv12SSMParamsBwd --------------------------
	.section	.nv.info._Z25selective_scan_bwd_kernelI32Selective_Scan_bwd_kernel_traitsILi128ELi16ELb1ELb0ELb0ELb0ELb0EffEEv12SSMParamsBwd,"",@"SHT_CUDA_INFO"
	.sectionflags	@""
	.align	4


	//----- nvinfo : EIATTR_CUDA_API_VERSION
	.align		4
        /*0000*/ 	.byte	0x04, 0x37
        /*0002*/ 	.short	(.L_1657 - .L_1656)
.L_1656:
        /*0004*/ 	.word	0x00000082


	//----- nvinfo : EIATTR_SW2861232_WAR
	.align		4
.L_1657:
        /*0008*/ 	.byte	0x01, 0x35
	.zero		2


	//----- nvinfo : EIATTR_PARAM_CBANK
	.align		4
        /*000c*/ 	.byte	0x04, 0x0a
        /*000e*/ 	.short	(.L_1659 - .L_1658)
	.align		4
.L_1658:
        /*0010*/ 	.word	index@(.nv.constant0._Z25selective_scan_bwd_kernelI32Selective_Scan_bwd_kernel_traitsILi128ELi16ELb1ELb0ELb0ELb0ELb0EffEEv12SSMParamsBwd)
        /*0014*/ 	.short	0x0160
        /*0016*/ 	.short	0x01f0


	//----- nvinfo : EIATTR_CBANK_PARAM_SIZE
	.align		4
.L_1659:
        /*0018*/ 	.byte	0x03, 0x19
        /*001a*/ 	.short	0x01f0


	//----- nvinfo : EIATTR_KPARAM_INFO
	.align		4
        /*001c*/ 	.byte	0x04, 0x17
        /*001e*/ 	.short	(.L_1661 - .L_1660)
.L_1660:
        /*0020*/ 	.word	0x00000000
        /*0024*/ 	.short	0x0000
        /*0026*/ 	.short	0x0000
        /*0028*/ 	.byte	0x00, 0xf0, 0xc1, 0x07


	//----- nvinfo : EIATTR_MAXREG_COUNT
	.align		4
.L_1661:
        /*002c*/ 	.byte	0x03, 0x1b
        /*002e*/ 	.short	0x00a8


	//----- nvinfo : EIATTR_NUM_BARRIERS
	.align		4
        /*0030*/ 	.byte	0x02, 0x4c
        /*0032*/ 	.byte	0x01
	.zero		1


	//----- nvinfo : EIATTR_MERCURY_ISA_VERSION
	.align		4
        /*0034*/ 	.byte	0x03, 0x5f
        /*0036*/ 	.short	0x0000


	//----- nvinfo : EIATTR_COOP_GROUP_MASK_REGIDS
	.align		4
        /*0038*/ 	.byte	0x04, 0x29
        /*003a*/ 	.short	(.L_1663 - .L_1662)


	//   ....[0]....
.L_1662:
        /*003c*/ 	.word	0xffffffff


	//   ....[1]....
        /*0040*/ 	.word	0xffffffff


	//   ....[2]....
        /*0044*/ 	.word	0xffffffff


	//   ....[3]....
        /*0048*/ 	.word	0xffffffff


	//   ....[4]....
        /*004c*/ 	.word	0xffffffff


	//   ....[5]....
        /*0050*/ 	.word	0xffffffff


	//   ....[6]....
        /*0054*/ 	.word	0xffffffff


	//   ....[7]....
        /*0058*/ 	.word	0xffffffff


	//   ....[8]....
        /*005c*/ 	.word	0xffffffff


	//   ....[9]....
        /*0060*/ 	.word	0xffffffff


	//   ....[10]....
        /*0064*/ 	.word	0xffffffff


	//   ....[11]....
        /*0068*/ 	.word	0xffffffff


	//   ....[12]....
        /*006c*/ 	.word	0xffffffff


	//   ....[13]....
        /*0070*/ 	.word	0xffffffff


	//   ....[14]....
        /*0074*/ 	.word	0xffffffff


	//   ....[15]....
        /*0078*/ 	.word	0xffffffff


	//   ....[16]....
        /*007c*/ 	.word	0xffffffff


	//   ....[17]....
        /*0080*/ 	.word	0xffffffff


	//   ....[18]....
        /*0084*/ 	.word	0xffffffff


	//   ....[19]....
        /*0088*/ 	.word	0xffffffff


	//   ....[20]....
        /*008c*/ 	.word	0xffffffff


	//   ....[21]....
        /*0090*/ 	.word	0xffffffff


	//   ....[22]....
        /*0094*/ 	.word	0xffffffff


	//   ....[23]....
        /*0098*/ 	.word	0xffffffff


	//   ....[24]....
        /*009c*/ 	.word	0xffffffff


	//   ....[25]....
        /*00a0*/ 	.word	0xffffffff


	//   ....[26]....
        /*00a4*/ 	.word	0xffffffff


	//   ....[27]....
        /*00a8*/ 	.word	0xffffffff


	//   ....[28]....
        /*00ac*/ 	.word	0xffffffff


	//   ....[29]....
        /*00b0*/ 	.word	0xffffffff


	//   ....[30]....
        /*00b4*/ 	.word	0xffffffff


	//   ....[31]....
        /*00b8*/ 	.word	0xffffffff


	//   ....[32]....
        /*00bc*/ 	.word	0xffffffff


	//   ....[33]....
        /*00c0*/ 	.word	0xffffffff


	//   ....[34]....
        /*00c4*/ 	.word	0xffffffff


	//   ....[35]....
        /*00c8*/ 	.word	0xffffffff


	//   ....[36]....
        /*00cc*/ 	.word	0xffffffff


	//   ....[37]....
        /*00d0*/ 	.word	0xffffffff


	//   ....[38]....
        /*00d4*/ 	.word	0xffffffff


	//   ....[39]....
        /*00d8*/ 	.word	0xffffffff


	//   ....[40]....
        /*00dc*/ 	.word	0xffffffff


	//   ....[41]....
        /*00e0*/ 	.word	0xffffffff


	//   ....[42]....
        /*00e4*/ 	.word	0xffffffff


	//   ....[43]....
        /*00e8*/ 	.word	0xffffffff


	//   ....[44]....
        /*00ec*/ 	.word	0xffffffff


	//   ....[45]....
        /*00f0*/ 	.word	0xffffffff


	//   ....[46]....
        /*00f4*/ 	.word	0xffffffff


	//   ....[47]....
        /*00f8*/ 	.word	0xffffffff


	//   ....[48]....
        /*00fc*/ 	.word	0xffffffff


	//   ....[49]....
        /*0100*/ 	.word	0xffffffff


	//   ....[50]....
        /*0104*/ 	.word	0xffffffff


	//   ....[51]....
        /*0108*/ 	.word	0xffffffff


	//   ....[52]....
        /*010c*/ 	.word	0xffffffff


	//   ....[53]....
        /*0110*/ 	.word	0xffffffff


	//   ....[54]....
        /*0114*/ 	.word	0xffffffff


	//   ....[55]....
        /*0118*/ 	.word	0xffffffff


	//   ....[56]....
        /*011c*/ 	.word	0xffffffff


	//   ....[57]....
        /*0120*/ 	.word	0xffffffff


	//   ....[58]....
        /*0124*/ 	.word	0xffffffff


	//   ....[59]....
        /*0128*/ 	.word	0xffffffff


	//   ....[60]....
        /*012c*/ 	.word	0xffffffff


	//   ....[61]....
        /*0130*/ 	.word	0xffffffff


	//   ....[62]....
        /*0134*/ 	.word	0xffffffff


	//   ....[63]....
        /*0138*/ 	.word	0xffffffff


	//   ....[64]....
        /*013c*/ 	.word	0xffffffff


	//   ....[65]....
        /*0140*/ 	.word	0xffffffff


	//   ....[66]....
        /*0144*/ 	.word	0xffffffff


	//   ....[67]....
        /*0148*/ 	.word	0xffffffff


	//   ....[68]....
        /*014c*/ 	.word	0xffffffff


	//   ....[69]....
        /*0150*/ 	.word	0xffffffff


	//   ....[70]....
        /*0154*/ 	.word	0xffffffff


	//   ....[71]....
        /*0158*/ 	.word	0xffffffff


	//   ....[72]....
        /*015c*/ 	.word	0xffffffff


	//   ....[73]....
        /*0160*/ 	.word	0xffffffff


	//   ....[74]....
        /*0164*/ 	.word	0xffffffff


	//   ....[75]....
        /*0168*/ 	.word	0xffffffff


	//   ....[76]....
        /*016c*/ 	.word	0xffffffff


	//   ....[77]....
        /*0170*/ 	.word	0xffffffff


	//   ....[78]....
        /*0174*/ 	.word	0xffffffff


	//   ....[79]....
        /*0178*/ 	.word	0xffffffff


	//   ....[80]....
        /*017c*/ 	.word	0xffffffff


	//   ....[81]....
        /*0180*/ 	.word	0xffffffff


	//   ....[82]....
        /*0184*/ 	.word	0xffffffff


	//   ....[83]....
        /*0188*/ 	.word	0xffffffff


	//   ....[84]....
        /*018c*/ 	.word	0xffffffff


	//   ....[85]....
        /*0190*/ 	.word	0xffffffff


	//   ....[86]....
        /*0194*/ 	.word	0xffffffff


	//----- nvinfo : EIATTR_COOP_GROUP_INSTR_OFFSETS
	.align		4
.L_1663:
        /*0198*/ 	.byte	0x04, 0x28
        /*019a*/ 	.short	(.L_1665 - .L_1664)


	//   ....[0]....
.L_1664:
        /*019c*/ 	.word	0x000008c0


	//   ....[1]....
        /*01a0*/ 	.word	0x000009d0


	//   ....[2]....
        /*01a4*/ 	.word	0x00000b50


	//   ....[3]....
        /*01a8*/ 	.word	0x00001d10


	//   ....[4]....
        /*01ac*/ 	.word	0x00001d30


	//   ....[5]....
        /*01b0*/ 	.word	0x00001d80


	//   ....[6]....
        /*01b4*/ 	.word	0x00001d90


	//   ....[7]....
        /*01b8*/ 	.word	0x00001dc0


	//   ....[8]....
        /*01bc*/ 	.word	0x00001de0


	//   ....[9]....
        /*01c0*/ 	.word	0x00001e10


	//   ....[10]....
        /*01c4*/ 	.word	0x00001e30


	//   ....[11]....
        /*01c8*/ 	.word	0x00001e70


	//   ....[12]....
        /*01cc*/ 	.word	0x00001e90


	//   ....[13]....
        /*01d0*/ 	.word	0x00001f40


	//   ....[14]....
        /*01d4*/ 	.word	0x00001fb0


	//   ....[15]....
        /*01d8*/ 	.word	0x00001fd0


	//   ....[16]....
        /*01dc*/ 	.word	0x00001fe0


	//   ....[17]....
        /*01e0*/ 	.word	0x00001ff0


	//   ....[18]....
        /*01e4*/ 	.word	0x00002000


	//   ....[19]....
        /*01e8*/ 	.word	0x000026a0


	//   ....[20]....
        /*01ec*/ 	.word	0x000026c0


	//   ....[21]....
        /*01f0*/ 	.word	0x000026d0


	//   ....[22]....
        /*01f4*/ 	.word	0x000026e0


	//   ....[23]....
        /*01f8*/ 	.word	0x00002710


	//   ....[24]....
        /*01fc*/ 	.word	0x00002720


	//   ....[25]....
        /*0200*/ 	.word	0x00002750


	//   ....[26]....
        /*0204*/ 	.word	0x00002760


	//   ....[27]....
        /*0208*/ 	.word	0x00002790


	//   ....[28]....
        /*020c*/ 	.word	0x000027a0


	//   ....[29]....
        /*0210*/ 	.word	0x000027d0


	//   ....[30]....
        /*0214*/ 	.word	0x000027e0


	//   ....[31]....
        /*0218*/ 	.word	0x00002810


	//   ....[32]....
        /*021c*/ 	.word	0x00002820


	//   ....[33]....
        /*0220*/ 	.word	0x00002830


	//   ....[34]....
        /*0224*/ 	.word	0x00002840


	//   ....[35]....
        /*0228*/ 	.word	0x00002ff0


	//   ....[36]....
        /*022c*/ 	.word	0x00003110


	//   ....[37]....
        /*0230*/ 	.word	0x00003160


	//   ....[38]....
        /*0234*/ 	.word	0x00003220


	//   ....[39]....
        /*0238*/ 	.word	0x00003280


	//   ....[40]....
        /*023c*/ 	.word	0x00003300


	//   ....[41]....
        /*0240*/ 	.word	0x00003360


	//   ....[42]....
        /*0244*/ 	.word	0x00003420


	//   ....[43]....
        /*0248*/ 	.word	0x00003480


	//   ....[44]....
        /*024c*/ 	.word	0x00003590


	//   ....[45]....
        /*0250*/ 	.word	0x00003b00


	//   ....[46]....
        /*0254*/ 	.word	0x00003d60


	//   ....[47]....
        /*0258*/ 	.word	0x00003f60


	//   ....[48]....
        /*025c*/ 	.word	0x00003fc0


	//   ....[49]....
        /*0260*/ 	.word	0x00004010


	//   ....[50]....
        /*0264*/ 	.word	0x00004030


	//   ....[51]....
        /*0268*/ 	.word	0x00004050


	//   ....[52]....
        /*026c*/ 	.word	0x00004170


	//   ....[53]....
        /*0270*/ 	.word	0x000041c0


	//   ....[54]....
        /*0274*/ 	.word	0x00004210


	//   ....[55]....
        /*0278*/ 	.word	0x00004230


	//   ....[56]....
        /*027c*/ 	.word	0x00004250


	//   ....[57]....
        /*0280*/ 	.word	0x000049a0


	//   ....[58]....
        /*0284*/ 	.word	0x00004a20


	//   ....[59]....
        /*0288*/ 	.word	0x00004ad0


	//   ....[60]....
        /*028c*/ 	.word	0x00004b40


	//   ....[61]....
        /*0290*/ 	.word	0x00004bd0


	//   ....[62]....
        /*0294*/ 	.word	0x00004c40


	//   ....[63]....
        /*0298*/ 	.word	0x00004cd0


	//   ....[64]....
        /*029c*/ 	.word	0x00004d40


	//   ....[65]....
        /*02a0*/ 	.word	0x00004de0


	//   ....[66]....
        /*02a4*/ 	.word	0x00004e50


	//   ....[67]....
        /*02a8*/ 	.word	0x00004ec0


	//   ....[68]....
        /*02ac*/ 	.word	0x00004f30


	//   ....[69]....
        /*02b0*/ 	.word	0x00004fa0


	//   ....[70]....
        /*02b4*/ 	.word	0x00005010


	//   ....[71]....
        /*02b8*/ 	.word	0x00005090


	//   ....[72]....
        /*02bc*/ 	.word	0x00005110


	//   ....[73]....
        /*02c0*/ 	.word	0x000051b0


	//   ....[74]....
        /*02c4*/ 	.word	0x00005220


	//   ....[75]....
        /*02c8*/ 	.word	0x000052a0


	//   ....[76]....
        /*02cc*/ 	.word	0x00005310


	//   ....[77]....
        /*02d0*/ 	.word	0x000053b0


	//   ....[78]....
        /*02d4*/ 	.word	0x00005420


	//   ....[79]....
        /*02d8*/ 	.word	0x000054b0


	//   ....[80]....
        /*02dc*/ 	.word	0x00005520


	//   ....[81]....
        /*02e0*/ 	.word	0x000055a0


	//   ....[82]....
        /*02e4*/ 	.word	0x00005610


	//   ....[83]....
        /*02e8*/ 	.word	0x00005680


	//   ....[84]....
        /*02ec*/ 	.word	0x000056f0


	//   ....[85]....
        /*02f0*/ 	.word	0x00005760


	//   ....[86]....
        /*02f4*/ 	.word	0x000057d0


	//----- nvinfo : EIATTR_EXIT_INSTR_OFFSETS
	.align		4
.L_1665:
        /*02f8*/ 	.byte	0x04, 0x1c
        /*02fa*/ 	.short	(.L_1667 - .L_1666)


	//   ....[0]....
.L_1666:
        /*02fc*/ 	.word	0x00004380


	//   ....[1]....
        /*0300*/ 	.word	0x00004940


	//----- nvinfo : EIATTR_MAX_THREADS
	.align		4
.L_1667:
        /*0304*/ 	.byte	0x04, 0x05
        /*0306*/ 	.short	(.L_1669 - .L_1668)
.L_1668:
        /*0308*/ 	.word	0x00000080
        /*030c*/ 	.word	0x00000001
        /*0310*/ 	.word	0x00000001


	//----- nvinfo : EIATTR_CRS_STACK_SIZE
	.align		4
.L_1669:
        /*0314*/ 	.byte	0x04, 0x1e
        /*0316*/ 	.short	(.L_1671 - .L_1670)
.L_1670:
        /*0318*/ 	.word	0x00000000
.L_1671:


//--------------------- .nv.info._Z25selective_scan_bwd_kernelI32Selective_Scan_bwd_kernel_traitsILi128ELi16ELb1ELb0ELb0ELb0ELb1EffEEv12SSMParamsBwd --------------------------
	.section	.nv.info._Z25selective_scan_bwd_kernelI32Selective_Scan_bwd_kernel_traitsILi128ELi16ELb1ELb0ELb0ELb0ELb1EffEEv12SSMParamsBwd,"",@"SHT_CUDA_INFO"
	.sectionflags	@""
	.align	4


	//----- nvinfo : EIATTR_CUDA_API_VERSION
	.align		4
        /*0000*/ 	.byte	0x04, 0x37
        /*0002*/ 	.short	(.L_1673 - .L_1672)
.L_1672:
        /*0004*/ 	.word	0x00000082


	//----- nvinfo : EIATTR_SW2861232_WAR
	.align		4
.L_1673:
        /*0008*/ 	.byte	0x01, 0x35
	.zero		2


	//----- nvinfo : EIATTR_PARAM_CBANK
	.align		4
        /*000c*/ 	.byte	0x04, 0x0a
        /*000e*/ 	.short	(.L_1675 - .L_1674)
	.align		4
.L_1674:
        /*0010*/ 	.word	index@(.nv.constant0._Z25selective_scan_bwd_kernelI32Selective_Scan_bwd_kernel_traitsILi128ELi16ELb1ELb0ELb0ELb0ELb1EffEEv12SSMParamsBwd)
        /*0014*/ 	.short	0x0160
        /*0016*/ 	.short	0x01f0


	//----- nvinfo : EIATTR_CBANK_PARAM_SIZE
	.align		4
.L_1675:
        /*0018*/ 	.byte	0x03, 0x19
        /*001a*/ 	.short	0x01f0


	//----- nvinfo : EIATTR_KPARAM_INFO
	.align		4
        /*001c*/ 	.byte	0x04, 0x17
        /*001e*/ 	.short	(.L_1677 - .L_1676)
.L_1676:
        /*0020*/ 	.word	0x00000000
        /*0024*/ 	.short	0x0000
        /*0026*/ 	.short	0x0000
        /*0028*/ 	.byte	0x00, 0xf0, 0xc1, 0x07


	//----- nvinfo : EIATTR_MAXREG_COUNT
	.align		4
.L_1677:
        /*002c*/ 	.byte	0x03, 0x1b
        /*002e*/ 	.short	0x00a8


	//----- nvinfo : EIATTR_NUM_BARRIERS
	.align		4
        /*0030*/ 	.byte	0x02, 0x4c
        /*0032*/ 	.byte	0x01
	.zero		1


	//----- nvinfo : EIATTR_MERCURY_ISA_VERSION
	.align		4
        /*0034*/ 	.byte	0x03, 0x5f
        /*0036*/ 	.short	0x0000


	//----- nvinfo : EIATTR_COOP_GROUP_MASK_REGIDS
	.align		4
        /*0038*/ 	.byte	0x04, 0x29
        /*003a*/ 	.short	(.L_1679 - .L_1678)


	//   ....[0]....
.L_1678:
        /*003c*/ 	.word	0xffffffff


	//   ....[1]....
        /*0040*/ 	.word	0xffffffff


	//   ....[2]....
        /*0044*/ 	.word	0xffffffff


	//   ....[3]....
        /*0048*/ 	.word	0xffffffff


	//   ....[4]....
        /*004c*/ 	.word	0xffffffff


	//   ....[5]....
        /*0050*/ 	.word	0xffffffff


	//   ....[6]....
        /*0054*/ 	.word	0xffffffff


	//   ....[7]....
        /*0058*/ 	.word	0xffffffff


	//   ....[8]....
        /*005c*/ 	.word	0xffffffff


	//   ....[9]....
        /*0060*/ 	.word	0xffffffff


	//   ....[10]....
        /*0064*/ 	.word	0xffffffff


	//   ....[11]....
        /*0068*/ 	.word	0xffffffff


	//   ....[12]....
        /*006c*/ 	.word	0xffffffff


	//   ....[13]....
        /*0070*/ 	.word	0xffffffff


	//   ....[14]....
        /*0074*/ 	.word	0xffffffff


	//   ....[15]....
        /*0078*/ 	.word	0xffffffff


	//   ....[16]....
        /*007c*/ 	.word	0xffffffff


	//   ....[17]....
        /*0080*/ 	.word	0xffffffff


	//   ....[18]....
        /*0084*/ 	.word	0xffffffff


	//   ....[19]....
        /*0088*/ 	.word	0xffffffff


	//   ....[20]....
        /*008c*/ 	.word	0xffffffff


	//   ....[21]....
        /*0090*/ 	.word	0xffffffff


	//   ....[22]....
        /*0094*/ 	.word	0xffffffff


	//   ....[23]....
        /*0098*/ 	.word	0xffffffff


	//   ....[24]....
        /*009c*/ 	.word	0xffffffff


	//   ....[25]....
        /*00a0*/ 	.word	0xffffffff


	//   ....[26]....
        /*00a4*/ 	.word	0xffffffff


	//   ....[27]....
        /*00a8*/ 	.word	0xffffffff


	//   ....[28]....
        /*00ac*/ 	.word	0xffffffff


	//   ....[29]....
        /*00b0*/ 	.word	0xffffffff


	//   ....[30]....
        /*00b4*/ 	.word	0xffffffff


	//   ....[31]....
        /*00b8*/ 	.word	0xffffffff


	//   ....[32]....
        /*00bc*/ 	.word	0xffffffff


	//   ....[33]....
        /*00c0*/ 	.word	0xffffffff


	//   ....[34]....
        /*00c4*/ 	.word	0xffffffff


	//   ....[35]....
        /*00c8*/ 	.word	0xffffffff


	//   ....[36]....
        /*00cc*/ 	.word	0xffffffff


	//   ....[37]....
        /*00d0*/ 	.word	0xffffffff


	//   ....[38]....
        /*00d4*/ 	.word	0xffffffff


	//   ....[39]....
        /*00d8*/ 	.word	0xffffffff


	//   ....[40]....
        /*00dc*/ 	.word	0xffffffff


	//   ....[41]....
        /*00e0*/ 	.word	0xffffffff


	//   ....[42]....
        /*00e4*/ 	.word	0xffffffff


	//   ....[43]....
        /*00e8*/ 	.word	0xffffffff


	//   ....[44]....
        /*00ec*/ 	.word	0xffffffff


	//   ....[45]....
        /*00f0*/ 	.word	0xffffffff


	//   ....[46]....
        /*00f4*/ 	.word	0xffffffff


	//   ....[47]....
        /*00f8*/ 	.word	0xffffffff


	//   ....[48]....
        /*00fc*/ 	.word	0xffffffff


	//   ....[49]....
        /*0100*/ 	.word	0xffffffff


	//   ....[50]....
        /*0104*/ 	.word	0xffffffff


	//   ....[51]....
        /*0108*/ 	.word	0xffffffff


	//   ....[52]....
        /*010c*/ 	.word	0xffffffff


	//   ....[53]....
        /*0110*/ 	.word	0xffffffff


	//   ....[54]....
        /*0114*/ 	.word	0xffffffff


	//   ....[55]....
        /*0118*/ 	.word	0xffffffff


	//   ....[56]....
        /*011c*/ 	.word	0xffffffff


	//   ....[57]....
        /*0120*/ 	.word	0xffffffff


	//   ....[58]....
        /*0124*/ 	.word	0xffffffff


	//   ....[59]....
        /*0128*/ 	.word	0xffffffff


	//   ....[60]....
        /*012c*/ 	.word	0xffffffff


	//   ....[61]....
        /*0130*/ 	.word	0xffffffff


	//   ....[62]....
        /*0134*/ 	.word	0xffffffff


	//   ....[63]....
        /*0138*/ 	.word	0xffffffff


	//   ....[64]....
        /*013c*/ 	.word	0xffffffff


	//   ....[65]....
        /*0140*/ 	.word	0xffffffff


	//   ....[66]....
        /*0144*/ 	.word	0xffffffff


	//   ....[67]....
        /*0148*/ 	.word	0xffffffff


	//   ....[68]....
        /*014c*/ 	.word	0xffffffff


	//   ....[69]....
        /*0150*/ 	.word	0xffffffff


	//   ....[70]....
        /*0154*/ 	.word	0xffffffff


	//   ....[71]....
        /*0158*/ 	.word	0xffffffff


	//   ....[72]....
        /*015c*/ 	.word	0xffffffff


	//   ....[73]....
        /*0160*/ 	.word	0xffffffff


	//   ....[74]....
        /*0164*/ 	.word	0xffffffff


	//   ....[75]....
        /*0168*/ 	.word	0xffffffff


	//   ....[76]....
        /*016c*/ 	.word	0xffffffff


	//   ....[77]....
        /*0170*/ 	.word	0xffffffff


	//   ....[78]....
        /*0174*/ 	.word	0xffffffff


	//   ....[79]....
        /*0178*/ 	.word	0xffffffff


	//   ....[80]....
        /*017c*/ 	.word	0xffffffff


	//   ....[81]....
        /*0180*/ 	.word	0xffffffff


	//   ....[82]....
        /*0184*/ 	.word	0xffffffff


	//   ....[83]....
        /*0188*/ 	.word	0xffffffff


	//   ....[84]....
        /*018c*/ 	.word	0xffffffff


	//   ....[85]....
        /*0190*/ 	.word	0xffffffff


	//   ....[86]....
        /*0194*/ 	.word	0xffffffff


	//   ....[87]....
        /*0198*/ 	.word	0xffffffff


	//   ....[88]....
        /*019c*/ 	.word	0xffffffff


	//   ....[89]....
        /*01a0*/ 	.word	0xffffffff


	//   ....[90]....
        /*01a4*/ 	.word	0xffffffff


	//----- nvinfo : EIATTR_COOP_GROUP_INSTR_OFFSETS
	.align		4
.L_1679:
        /*01a8*/ 	.byte	0x04, 0x28
        /*01aa*/ 	.short	(.L_1681 - .L_1680)


	//   ....[0]....
.L_1680:
        /*01ac*/ 	.word	0x000008d0


	//   ....[1]....
        /*01b0*/ 	.word	0x000009e0


	//   ....[2]....
        /*01b4*/ 	.word	0x00000bd0


	//   ....[3]....
        /*01b8*/ 	.word	0x00000da0


	//   ....[4]....
        /*01bc*/ 	.word	0x000013f0


	//   ....[5]....
        /*01c0*/ 	.word	0x00001a10


	//   ....[6]....
        /*01c4*/ 	.word	0x00001e40


	//   ....[7]....
        /*01c8*/ 	.word	0x00002f50


	//   ....[8]....
        /*01cc*/ 	.word	0x00002f70


	//   ....[9]....
        /*01d0*/ 	.word	0x00002fc0


	//   ....[10]....
        /*01d4*/ 	.word	0x00002fd0


	//   ....[11]....
        /*01d8*/ 	.word	0x00003000


	//   ....[12]....
        /*01dc*/ 	.word	0x00003020


	//   ....[13]....
        /*01e0*/ 	.word	0x00003050


	//   ....[14]....
        /*01e4*/ 	.word	0x00003070


	//   ....[15]....
        /*01e8*/ 	.word	0x000030a0


	//   ....[16]....
        /*01ec*/ 	.word	0x000030c0


	//   ....[17]....
        /*01f0*/ 	.word	0x00003180


	//   ....[18]....
        /*01f4*/ 	.word	0x000031f0


	//   ....[19]....
        /*01f8*/ 	.word	0x00003210


	//   ....[20]....
        /*01fc*/ 	.word	0x00003220


	//   ....[21]....
        /*0200*/ 	.word	0x00003230


	//   ....[22]....
        /*0204*/ 	.word	0x00003240


	//   ....[23]....
        /*0208*/ 	.word	0x00003860


	//   ....[24]....
        /*020c*/ 	.word	0x00003880


	//   ....[25]....
        /*0210*/ 	.word	0x00003890


	//   ....[26]....
        /*0214*/ 	.word	0x000038a0


	//   ....[27]....
        /*0218*/ 	.word	0x000038d0


	//   ....[28]....
        /*021c*/ 	.word	0x000038e0


	//   ....[29]....
        /*0220*/ 	.word	0x00003910


	//   ....[30]....
        /*0224*/ 	.word	0x00003920


	//   ....[31]....
        /*0228*/ 	.word	0x00003950


	//   ....[32]....
        /*022c*/ 	.word	0x00003960


	//   ....[33]....
        /*0230*/ 	.word	0x00003990


	//   ....[34]....
        /*0234*/ 	.word	0x000039a0


	//   ....[35]....
        /*0238*/ 	.word	0x000039d0


	//   ....[36]....
        /*023c*/ 	.word	0x000039e0


	//   ....[37]....
        /*0240*/ 	.word	0x000039f0


	//   ....[38]....
        /*0244*/ 	.word	0x00003a00


	//   ....[39]....
        /*0248*/ 	.word	0x00003f90


	//   ....[40]....
        /*024c*/ 	.word	0x000040e0


	//   ....[41]....
        /*0250*/ 	.word	0x00004190


	//   ....[42]....
        /*0254*/ 	.word	0x000041f0


	//   ....[43]....
        /*0258*/ 	.word	0x00004290


	//   ....[44]....
        /*025c*/ 	.word	0x000042c0


	//   ....[45]....
        /*0260*/ 	.word	0x00004350


	//   ....[46]....
        /*0264*/ 	.word	0x000043d0


	//   ....[47]....
        /*0268*/ 	.word	0x00004470


	//   ....[48]....
        /*026c*/ 	.word	0x00004580


	//   ....[49]....
        /*0270*/ 	.word	0x00004b20


	//   ....[50]....
        /*0274*/ 	.word	0x00004d40


	//   ....[51]....
        /*0278*/ 	.word	0x00004f60


	//   ....[52]....
        /*027c*/ 	.word	0x00004fc0


	//   ....[53]....
        /*0280*/ 	.word	0x00005010


	//   ....[54]....
        /*0284*/ 	.word	0x00005030


	//   ....[55]....
        /*0288*/ 	.word	0x00005050


	//   ....[56]....
        /*028c*/ 	.word	0x00005170


	//   ....[57]....
        /*0290*/ 	.word	0x000051c0


	//   ....[58]....
        /*0294*/ 	.word	0x00005210


	//   ....[59]....
        /*0298*/ 	.word	0x00005230


	//   ....[60]....
        /*029c*/ 	.word	0x00005250


	//   ....[61]....
        /*02a0*/ 	.word	0x000059a0


	//   ....[62]....
        /*02a4*/ 	.word	0x00005a20


	//   ....[63]....
        /*02a8*/ 	.word	0x00005ad0


	//   ....[64]....
        /*02ac*/ 	.word	0x00005b40


	//   ....[65]....
        /*02b0*/ 	.word	0x00005bd0


	//   ....[66]....
        /*02b4*/ 	.word	0x00005c40


	//   ....[67]....
        /*02b8*/ 	.word	0x00005cf0


	//   ....[68]....
        /*02bc*/ 	.word	0x00005d60


	//   ....[69]....
        /*02c0*/ 	.word	0x00005e00


	//   ....[70]....
        /*02c4*/ 	.word	0x00005e70


	//   ....[71]....
        /*02c8*/ 	.word	0x00005ee0


	//   ....[72]....
        /*02cc*/ 	.word	0x00005f50


	//   ....[73]....
        /*02d0*/ 	.word	0x00005fc0


	//   ....[74]....
        /*02d4*/ 	.word	0x00006030


	//   ....[75]....
        /*02d8*/ 	.word	0x000060a0


	//   ....[76]....
        /*02dc*/ 	.word	0x00006120


	//   ....[77]....
        /*02e0*/ 	.word	0x000061c0


	//   ....[78]....
        /*02e4*/ 	.word	0x00006230


	//   ....[79]....
        /*02e8*/ 	.word	0x000062b0


	//   ....[80]....
        /*02ec*/ 	.word	0x00006320


	//   ....[81]....
        /*02f0*/ 	.word	0x000063b0


	//   ....[82]....
        /*02f4*/ 	.word	0x00006420


	//   ....[83]....
        /*02f8*/ 	.word	0x000064b0


	//   ....[84]....
        /*02fc*/ 	.word	0x00006520


	//   ....[85]....
        /*0300*/ 	.word	0x000065a0


	//   ....[86]....
        /*0304*/ 	.word	0x00006610


	//   ....[87]....
        /*0308*/ 	.word	0x00006680


	//   ....[88]....
        /*030c*/ 	.word	0x000066f0


	//   ....[89]....
        /*0310*/ 	.word	0x00006760


	//   ....[90]....
        /*0314*/ 	.word	0x000067d0


	//----- nvinfo : EIATTR_EXIT_INSTR_OFFSETS
	.align		4
.L_1681:
        /*0318*/ 	.byte	0x04, 0x1c
        /*031a*/ 	.short	(.L_1683 - .L_1682)


	//   ....[0]....
.L_1682:
        /*031c*/ 	.word	0x00005380


	//   ....[1]....
        /*0320*/ 	.word	0x00005940


	//----- nvinfo : EIATTR_MAX_THREADS
	.align		4
.L_1683:
        /*0324*/ 	.byte	0x04, 0x05
        /*0326*/ 	.short	(.L_1685 - .L_1684)
.L_1684:
        /*0328*/ 	.word	0x00000080
        /*032c*/ 	.word	0x00000001
        /*0330*/ 	.word	0x00000001


	//----- nvinfo : EIATTR_CRS_STACK_SIZE
	.align		4
.L_1685:
        /*0334*/ 	.byte	0x04, 0x1e
        /*0336*/ 	.short	(.L_1687 - .L_1686)
.L_1686:
        /*0338*/ 	.word	0x00000000
.L_1687:


//--------------------- .nv.info._Z25selective_scan_bwd_kernelI32Selective_Scan_bwd_kernel_traitsILi128ELi16ELb1ELb0ELb0ELb1ELb0EffEEv12SSMParamsBwd --------------------------
	.section	.nv.info._Z25selective_scan_bwd_kernelI32Selective_Scan_bwd_kernel_traitsILi128ELi16ELb1ELb0ELb0ELb1ELb0EffEEv12SSMParamsBwd,"",@"SHT_CUDA_INFO"
	.sectionflags	@""
	.align	4


	//----- nvinfo : EIATTR_CUDA_API_VERSION
	.align		4
        /*0000*/ 	.byte	0x04, 0x37
        /*0002*/ 	.short	(.L_1689 - .L_1688)
.L_1688:
        /*0004*/ 	.word	0x00000082


	//----- nvinfo : EIATTR_SW2861232_WAR
	.align		4
.L_1689:
        /*0008*/ 	.byte	0x01, 0x35
	.zero		2


	//----- nvinfo : EIATTR_PARAM_CBANK
	.align		4
        /*000c*/ 	.byte	0x04, 0x0a
        /*000e*/ 	.short	(.L_1691 - .L_1690)
	.align		4
.L_1690:
        /*0010*/ 	.word	index@(.nv.constant0._Z25selective_scan_bwd_kernelI32Selective_Scan_bwd_kernel_traitsILi128ELi16ELb1ELb0ELb0ELb1ELb0EffEEv12SSMParamsBwd)
        /*0014*/ 	.short	0x0160
        /*0016*/ 	.short	0x01f0


	//----- nvinfo : EIATTR_CBANK_PARAM_SIZE
	.align		4
.L_1691:
        /*0018*/ 	.byte	0x03, 0x19
        /*001a*/ 	.short	0x01f0


	//----- nvinfo : EIATTR_KPARAM_INFO
	.align		4
        /*001c*/ 	.byte	0x04, 0x17
        /*001e*/ 	.short	(.L_1693 - .L_1692)
.L_1692:
        /*0020*/ 	.word	0x00000000
        /*0024*/ 	.short	0x0000
        /*0026*/ 	.short	0x0000
        /*0028*/ 	.byte	0x00, 0xf0, 0xc1, 0x07


	//----- nvinfo : EIATTR_MAXREG_COUNT
	.align		4
.L_1693:
        /*002c*/ 	.byte	0x03, 0x1b
        /*002e*/ 	.short	0x00a8


	//----- nvinfo : EIATTR_NUM_BARRIERS
	.align		4
        /*0030*/ 	.byte	0x02, 0x4c
        /*0032*/ 	.byte	0x01
	.zero		1


	//----- nvinfo : EIATTR_MERCURY_ISA_VERSION
	.align		4
        /*0034*/ 	.byte	0x03, 0x5f
        /*0036*/ 	.short	0x0000


	//----- nvinfo : EIATTR_COOP_GROUP_MASK_REGIDS
	.align		4
        /*0038*/ 	.byte	0x04, 0x29
        /*003a*/ 	.short	(.L_1695 - .L_1694)


	//   ....[0]....
.L_1694:
        /*003c*/ 	.word	0xffffffff


	//   ....[1]....
        /*0040*/ 	.word	0xffffffff


	//   ....[2]....
        /*0044*/ 	.word	0xffffffff


	//   ....[3]....
        /*0048*/ 	.word	0xffffffff


	//   ....[4]....
        /*004c*/ 	.word	0xffffffff


	//   ....[5]....
        /*0050*/ 	.word	0xffffffff


	//   ....[6]....
        /*0054*/ 	.word	0xffffffff


	//   ....[7]....
        /*0058*/ 	.word	0xffffffff


	//   ....[8]....
        /*005c*/ 	.word	0xffffffff


	//   ....[9]....
        /*0060*/ 	.word	0xffffffff


	//   ....[10]....
        /*0064*/ 	.word	0xffffffff


	//   ....[11]....
        /*0068*/ 	.word	0xffffffff


	//   ....[12]....
        /*006c*/ 	.word	0xffffffff


	//   ....[13]....
        /*0070*/ 	.word	0xffffffff


	//   ....[14]....
        /*0074*/ 	.word	0xffffffff


	//   ....[15]....
        /*0078*/ 	.word	0xffffffff


	//   ....[16]....
        /*007c*/ 	.word	0xffffffff


	//   ....[17]....
        /*0080*/ 	.word	0xffffffff


	//   ....[18]....
        /*0084*/ 	.word	0xffffffff


	//   ....[19]....
        /*0088*/ 	.word	0xffffffff


	//   ....[20]....
        /*008c*/ 	.word	0xffffffff


	//   ....[21]....
        /*0090*/ 	.word	0xffffffff


	//   ....[22]....
        /*0094*/ 	.word	0xffffffff


	//   ....[23]....
        /*0098*/ 	.word	0xffffffff


	//   ....[24]....
        /*009c*/ 	.word	0xffffffff


	//   ....[25]....
        /*00a0*/ 	.word	0xffffffff


	//   ....[26]....
        /*00a4*/ 	.word	0xffffffff


	//   ....[27]....
        /*00a8*/ 	.word	0xffffffff


	//   ....[28]....
        /*00ac*/ 	.word	0xffffffff


	//   ....[29]....
        /*00b0*/ 	.word	0xffffffff


	//   ....[30]....
        /*00b4*/ 	.word	0xffffffff


	//   ....[31]....
        /*00b8*/ 	.word	0xffffffff


	//   ....[32]....
        /*00bc*/ 	.word	0xffffffff


	//   ....[33]....
        /*00c0*/ 	.word	0xffffffff


	//   ....[34]....
        /*00c4*/ 	.word	0xffffffff


	//   ....[35]....
        /*00c8*/ 	.word	0xffffffff


	//   ....[36]....
        /*00cc*/ 	.word	0xffffffff


	//   ....[37]....
        /*00d0*/ 	.word	0xffffffff


	//   ....[38]....
        /*00d4*/ 	.word	0xffffffff


	//   ....[39]....
        /*00d8*/ 	.word	0xffffffff


	//   ....[40]....
        /*00dc*/ 	.word	0xffffffff


	//   ....[41]....
        /*00e0*/ 	.word	0xffffffff


	//   ....[42]....
        /*00e4*/ 	.word	0xffffffff


	//   ....[43]....
        /*00e8*/ 	.word	0xffffffff


	//   ....[44]....
        /*00ec*/ 	.word	0xffffffff


	//   ....[45]....
        /*00f0*/ 	.word	0xffffffff


	//   ....[46]....
        /*00f4*/ 	.word	0xffffffff


	//   ....[47]....
        /*00f8*/ 	.word	0xffffffff


	//   ....[48]....
        /*00fc*/ 	.word	0xffffffff


	//   ....[49]....
        /*0100*/ 	.word	0xffffffff


	//   ....[50]....
        /*0104*/ 	.word	0xffffffff


	//   ....[51]....
        /*0108*/ 	.word	0xffffffff


	//   ....[52]....
        /*010c*/ 	.word	0xffffffff


	//   ....[53]....
        /*0110*/ 	.word	0xffffffff


	//   ....[54]....
        /*0114*/ 	.word	0xffffffff


	//   ....[55]....
        /*0118*/ 	.word	0xffffffff


	//   ....[56]....
        /*011c*/ 	.word	0xffffffff


	//   ....[57]....
        /*0120*/ 	.word	0xffffffff


	//   ....[58]....
        /*0124*/ 	.word	0xffffffff


	//   ....[59]....
        /*0128*/ 	.word	0xffffffff


	//   ....[60]....
        /*012c*/ 	.word	0xffffffff


	//   ....[61]....
        /*0130*/ 	.word	0xffffffff


	//   ....[62]....
        /*0134*/ 	.word	0xffffffff


	//   ....[63]....
        /*0138*/ 	.word	0xffffffff


	//   ....[64]....
        /*013c*/ 	.word	0xffffffff


	//   ....[65]....
        /*0140*/ 	.word	0xffffffff


	//   ....[66]....
        /*0144*/ 	.word	0xffffffff


	//   ....[67]....
        /*0148*/ 	.word	0xffffffff


	//   ....[68]....
        /*014c*/ 	.word	0xffffffff


	//   ....[69]....
        /*0150*/ 	.word	0xffffffff


	//   ....[70]....
        /*0154*/ 	.word	0xffffffff


	//   ....[71]....
        /*0158*/ 	.word	0xffffffff


	//   ....[72]....
        /*015c*/ 	.word	0xffffffff


	//   ....[73]....
        /*0160*/ 	.word	0xffffffff


	//   ....[74]....
        /*0164*/ 	.word	0xffffffff


	//   ....[75]....
        /*0168*/ 	.word	0xffffffff


	//   ....[76]....
        /*016c*/ 	.word	0xffffffff


	//   ....[77]....
        /*0170*/ 	.word	0xffffffff


	//   ....[78]....
        /*0174*/ 	.word	0xffffffff


	//   ....[79]....
        /*0178*/ 	.word	0xffffffff


	//   ....[80]....
        /*017c*/ 	.word	0xffffffff


	//   ....[81]....
        /*0180*/ 	.word	0xffffffff


	//   ....[82]....
        /*0184*/ 	.word	0xffffffff


	//   ....[83]....
        /*0188*/ 	.word	0xffffffff


	//   ....[84]....
        /*018c*/ 	.word	0xffffffff


	//   ....[85]....
        /*0190*/ 	.word	0xffffffff


	//   ....[86]....
        /*0194*/ 	.word	0xffffffff


	//   ....[87]....
        /*0198*/ 	.word	0xffffffff


	//----- nvinfo : EIATTR_COOP_GROUP_INSTR_OFFSETS
	.align		4
.L_1695:
        /*019c*/ 	.byte	0x04, 0x28
        /*019e*/ 	.short	(.L_1697 - .L_1696)


	//   ....[0]....
.L_1696:
        /*01a0*/ 	.word	0x00000890


	//   ....[1]....
        /*01a4*/ 	.word	0x000009a0


	//   ....[2]....
        /*01a8*/ 	.word	0x00000b80


	//   ....[3]....
        /*01ac*/ 	.word	0x00003e70


	//   ....[4]....
        /*01b0*/ 	.word	0x00003e90


	//   ....[5]....
        /*01b4*/ 	.word	0x00003ee0


	//   ....[6]....
        /*01b8*/ 	.word	0x00003ef0


	//   ....[7]....
        /*01bc*/ 	.word	0x00003f20


	//   ....[8]....
        /*01c0*/ 	.word	0x00003f40


	//   ....[9]....
        /*01c4*/ 	.word	0x00003f70


	//   ....[10]....
        /*01c8*/ 	.word	0x00003f90


	//   ....[11]....
        /*01cc*/ 	.word	0x00003fd0


	//   ....[12]....
        /*01d0*/ 	.word	0x00003ff0


	//   ....[13]....
        /*01d4*/ 	.word	0x000040a0


	//   ....[14]....
        /*01d8*/ 	.word	0x00004110


	//   ....[15]....
        /*01dc*/ 	.word	0x00004130


	//   ....[16]....
        /*01e0*/ 	.word	0x00004140


	//   ....[17]....
        /*01e4*/ 	.word	0x00004150


	//   ....[18]....
        /*01e8*/ 	.word	0x00004160


	//   ....[19]....
        /*01ec*/ 	.word	0x000047d0


	//   ....[20]....
        /*01f0*/ 	.word	0x000047f0


	//   ....[21]....
        /*01f4*/ 	.word	0x00004800


	//   ....[22]....
        /*01f8*/ 	.word	0x00004810


	//   ....[23]....
        /*01fc*/ 	.word	0x00004840


	//   ....[24]....
        /*0200*/ 	.word	0x00004850


	//   ....[25]....
        /*0204*/ 	.word	0x00004880


	//   ....[26]....
        /*0208*/ 	.word	0x00004890


	//   ....[27]....
        /*020c*/ 	.word	0x000048c0


	//   ....[28]....
        /*0210*/ 	.word	0x000048d0


	//   ....[29]....
        /*0214*/ 	.word	0x00004900


	//   ....[30]....
        /*0218*/ 	.word	0x00004910


	//   ....[31]....
        /*021c*/ 	.word	0x00004940


	//   ....[32]....
        /*0220*/ 	.word	0x00004950


	//   ....[33]....
        /*0224*/ 	.word	0x00004960


	//   ....[34]....
        /*0228*/ 	.word	0x00004970


	//   ....[35]....
        /*022c*/ 	.word	0x00005040


	//   ....[36]....
        /*0230*/ 	.word	0x00005160


	//   ....[37]....
        /*0234*/ 	.word	0x000051c0


	//   ....[38]....
        /*0238*/ 	.word	0x00005270


	//   ....[39]....
        /*023c*/ 	.word	0x000052e0


	//   ....[40]....
        /*0240*/ 	.word	0x00005390


	//   ....[41]....
        /*0244*/ 	.word	0x00005400


	//   ....[42]....
        /*0248*/ 	.word	0x000054b0


	//   ....[43]....
        /*024c*/ 	.word	0x00005520


	//   ....[44]....
        /*0250*/ 	.word	0x00005620


	//   ....[45]....
        /*0254*/ 	.word	0x00005bf0


	//   ....[46]....
        /*0258*/ 	.word	0x000061a0


	//   ....[47]....
        /*025c*/ 	.word	0x000065c0


	//   ....[48]....
        /*0260*/ 	.word	0x000067c0


	//   ....[49]....
        /*0264*/ 	.word	0x00006820


	//   ....[50]....
        /*0268*/ 	.word	0x00006870


	//   ....[51]....
        /*026c*/ 	.word	0x00006890


	//   ....[52]....
        /*0270*/ 	.word	0x000068b0


	//   ....[53]....
        /*0274*/ 	.word	0x000069d0


	//   ....[54]....
        /*0278*/ 	.word	0x00006a20


	//   ....[55]....
        /*027c*/ 	.word	0x00006a70


	//   ....[56]....
        /*0280*/ 	.word	0x00006a90


	//   ....[57]....
        /*0284*/ 	.word	0x00006ab0


	//   ....[58]....
        /*0288*/ 	.word	0x00007200


	//   ....[59]....
        /*028c*/ 	.word	0x00007280


	//   ....[60]....
        /*0290*/ 	.word	0x00007330


	//   ....[61]....
        /*0294*/ 	.word	0x000073a0


	//   ....[62]....
        /*0298*/ 	.word	0x00007430


	//   ....[63]....
        /*029c*/ 	.word	0x000074a0


	//   ....[64]....
        /*02a0*/ 	.word	0x00007530


	//   ....[65]....
        /*02a4*/ 	.word	0x000075a0


	//   ....[66]....
        /*02a8*/ 	.word	0x00007640


	//   ....[67]....
        /*02ac*/ 	.word	0x000076b0


	//   ....[68]....
        /*02b0*/ 	.word	0x00007720


	//   ....[69]....
        /*02b4*/ 	.word	0x00007790


	//   ....[70]....
        /*02b8*/ 	.word	0x00007800


	//   ....[71]....
        /*02bc*/ 	.word	0x00007870


	//   ....[72]....
        /*02c0*/ 	.word	0x000078f0


	//   ....[73]....
        /*02c4*/ 	.word	0x00007970


	//   ....[74]....
        /*02c8*/ 	.word	0x00007a10


	//   ....[75]....
        /*02cc*/ 	.word	0x00007a80


	//   ....[76]....
        /*02d0*/ 	.word	0x00007b00


	//   ....[77]....
        /*02d4*/ 	.word	0x00007b70


	//   ....[78]....
        /*02d8*/ 	.word	0x00007c10


	//   ....[79]....
        /*02dc*/ 	.word	0x00007c80


	//   ....[80]....
        /*02e0*/ 	.word	0x00007d10


	//   ....[81]....
        /*02e4*/ 	.word	0x00007d80


	//   ....[82]....
        /*02e8*/ 	.word	0x00007e00


	//   ....[83]....
        /*02ec*/ 	.word	0x00007e70


	//   ....[84]....
        /*02f0*/ 	.word	0x00007ee0


	//   ....[85]....
        /*02f4*/ 	.word	0x00007f50


	//   ....[86]....
        /*02f8*/ 	.word	0x00007fc0


	//   ....[87]....
        /*02fc*/ 	.word	0x00008030


	//----- nvinfo : EIATTR_EXIT_INSTR_OFFSETS
	.align		4
.L_1697:
        /*0300*/ 	.byte	0x04, 0x1c
        /*0302*/ 	.short	(.L_1699 - .L_1698)


	//   ....[0]....
.L_1698:
        /*0304*/ 	.word	0x00006be0


	//   ....[1]....
        /*0308*/ 	.word	0x000071a0


	//----- nvinfo : EIATTR_MAX_THREADS
	.align		4
.L_1699:
        /*030c*/ 	.byte	0x04, 0x05
        /*030e*/ 	.short	(.L_1701 - .L_1700)
.L_1700:
        /*0310*/ 	.word	0x00000080
        /*0314*/ 	.word	0x00000001
        /*0318*/ 	.word	0x00000001


	//----- nvinfo : EIATTR_CRS_STACK_SIZE
	.align		4
.L_1701:
        /*031c*/ 	.byte	0x04, 0x1e
        /*031e*/ 	.short	(.L_1703 - .L_1702)
.L_1702:
        /*0320*/ 	.word	0x00000000
.L_1703:


//--------------------- .nv.info._Z25selective_scan_bwd_kernelI32Selective_Scan_bwd_kernel_traitsILi128ELi16ELb1ELb0ELb0ELb1ELb1EffEEv12SSMParamsBwd --------------------------
	.section	.nv.info._Z25selective_scan_bwd_kernelI32Selective_Scan_bwd_kernel_traitsILi128ELi16ELb1ELb0ELb0ELb1ELb1EffEEv12SSMParamsBwd,"",@"SHT_CUDA_INFO"
	.sectionflags	@""
	.align	4


	//----- nvinfo : EIATTR_CUDA_API_VERSION
	.align		4
        /*0000*/ 	.byte	0x04, 0x37
        /*0002*/ 	.short	(.L_1705 - .L_1704)
.L_1704:
        /*0004*/ 	.word	0x00000082


	//----- nvinfo : EIATTR_SW2861232_WAR
	.align		4
.L_1705:
        /*0008*/ 	.byte	0x01, 0x35
	.zero		2


	//----- nvinfo : EIATTR_PARAM_CBANK
	.align		4
        /*000c*/ 	.byte	0x04, 0x0a
        /*000e*/ 	.short	(.L_1707 - .L_1706)
	.align		4
.L_1706:
        /*0010*/ 	.word	index@(.nv.constant0._Z25selective_scan_bwd_kernelI32Selective_Scan_bwd_kernel_traitsILi128ELi16ELb1ELb0ELb0ELb1ELb1EffEEv12SSMParamsBwd)
        /*0014*/ 	.short	0x0160
        /*0016*/ 	.short	0x01f0


	//----- nvinfo : EIATTR_CBANK_PARAM_SIZE
	.align		4
.L_1707:
        /*0018*/ 	.byte	0x03, 0x19
        /*001a*/ 	.short	0x01f0


	//----- nvinfo : EIATTR_KPARAM_INFO
	.align		4
        /*001c*/ 	.byte	0x04, 0x17
        /*001e*/ 	.short	(.L_1709 - .L_1708)
.L_1708:
        /*0020*/ 	.word	0x00000000
        /*0024*/ 	.short	0x0000
        /*0026*/ 	.short	0x0000
        /*0028*/ 	.byte	0x00, 0xf0, 0xc1, 0x07


	//----- nvinfo : EIATTR_MAXREG_COUNT
	.align		4
.L_1709:
        /*002c*/ 	.byte	0x03, 0x1b
        /*002e*/ 	.short	0x00a8


	//----- nvinfo : EIATTR_NUM_BARRIERS
	.align		4
        /*0030*/ 	.byte	0x02, 0x4c
        /*0032*/ 	.byte	0x01
	.zero		1


	//----- nvinfo : EIATTR_MERCURY_ISA_VERSION
	.align		4
        /*0034*/ 	.byte	0x03, 0x5f
        /*0036*/ 	.short	0x0000


	//----- nvinfo : EIATTR_COOP_GROUP_MASK_REGIDS
	.align		4
        /*0038*/ 	.byte	0x04, 0x29
        /*003a*/ 	.short	(.L_1711 - .L_1710)


	//   ....[0]....
.L_1710:
        /*003c*/ 	.word	0xffffffff


	//   ....[1]....
        /*0040*/ 	.word	0xffffffff


	//   ....[2]....
        /*0044*/ 	.word	0xffffffff


	//   ....[3]....
        /*0048*/ 	.word	0xffffffff


	//   ....[4]....
        /*004c*/ 	.word	0xffffffff


	//   ....[5]....
        /*0050*/ 	.word	0xffffffff


	//   ....[6]....
        /*0054*/ 	.word	0xffffffff


	//   ....[7]....
        /*0058*/ 	.word	0xffffffff


	//   ....[8]....
        /*005c*/ 	.word	0xffffffff


	//   ....[9]....
        /*0060*/ 	.word	0xffffffff


	//   ....[10]....
        /*0064*/ 	.word	0xffffffff


	//   ....[11]....
        /*0068*/ 	.word	0xffffffff


	//   ....[12]....
        /*006c*/ 	.word	0xffffffff


	//   ....[13]....
        /*0070*/ 	.word	0xffffffff


	//   ....[14]....
        /*0074*/ 	.word	0xffffffff


	//   ....[15]....
        /*0078*/ 	.word	0xffffffff


	//   ....[16]....
        /*007c*/ 	.word	0xffffffff


	//   ....[17]....
        /*0080*/ 	.word	0xffffffff


	//   ....[18]....
        /*0084*/ 	.word	0xffffffff


	//   ....[19]....
        /*0088*/ 	.word	0xffffffff


	//   ....[20]....
        /*008c*/ 	.word	0xffffffff


	//   ....[21]....
        /*0090*/ 	.word	0xffffffff


	//   ....[22]....
        /*0094*/ 	.word	0xffffffff


	//   ....[23]....
        /*0098*/ 	.word	0xffffffff


	//   ....[24]....
        /*009c*/ 	.word	0xffffffff


	//   ....[25]....
        /*00a0*/ 	.word	0xffffffff


	//   ....[26]....
        /*00a4*/ 	.word	0xffffffff


	//   ....[27]....
        /*00a8*/ 	.word	0xffffffff


	//   ....[28]....
        /*00ac*/ 	.word	0xffffffff


	//   ....[29]....
        /*00b0*/ 	.word	0xffffffff


	//   ....[30]....
        /*00b4*/ 	.word	0xffffffff


	//   ....[31]....
        /*00b8*/ 	.word	0xffffffff


	//   ....[32]....
        /*00bc*/ 	.word	0xffffffff


	//   ....[33]....
        /*00c0*/ 	.word	0xffffffff


	//   ....[34]....
        /*00c4*/ 	.word	0xffffffff


	//   ....[35]....
        /*00c8*/ 	.word	0xffffffff


	//   ....[36]....
        /*00cc*/ 	.word	0xffffffff


	//   ....[37]....
        /*00d0*/ 	.word	0xffffffff


	//   ....[38]....
        /*00d4*/ 	.word	0xffffffff


	//   ....[39]....
        /*00d8*/ 	.word	0xffffffff


	//   ....[40]....
        /*00dc*/ 	.word	0xffffffff


	//   ....[41]....
        /*00e0*/ 	.word	0xffffffff


	//   ....[42]....
        /*00e4*/ 	.word	0xffffffff


	//   ....[43]....
        /*00e8*/ 	.word	0xffffffff


	//   ....[44]....
        /*00ec*/ 	.word	0xffffffff


	//   ....[45]....
        /*00f0*/ 	.word	0xffffffff


	//   ....[46]....
        /*00f4*/ 	.word	0xffffffff


	//   ....[47]....
        /*00f8*/ 	.word	0xffffffff


	//   ....[48]....
        /*00fc*/ 	.word	0xffffffff


	//   ....[49]....
        /*0100*/ 	.word	0xffffffff


	//   ....[50]....
        /*0104*/ 	.word	0xffffffff


	//   ....[51]....
        /*0108*/ 	.word	0xffffffff


	//   ....[52]....
        /*010c*/ 	.word	0xffffffff


	//   ....[53]....
        /*0110*/ 	.word	0xffffffff


	//   ....[54]....
        /*0114*/ 	.word	0xffffffff


	//   ....[55]....
        /*0118*/ 	.word	0xffffffff


	//   ....[56]....
        /*011c*/ 	.word	0xffffffff


	//   ....[57]....
        /*0120*/ 	.word	0xffffffff


	//   ....[58]....
        /*0124*/ 	.word	0xffffffff


	//   ....[59]....
        /*0128*/ 	.word	0xffffffff


	//   ....[60]....
        /*012c*/ 	.word	0xffffffff


	//   ....[61]....
        /*0130*/ 	.word	0xffffffff


	//   ....[62]....
        /*0134*/ 	.word	0xffffffff


	//   ....[63]....
        /*0138*/ 	.word	0xffffffff


	//   ....[64]....
        /*013c*/ 	.word	0xffffffff


	//   ....[65]....
        /*0140*/ 	.word	0xffffffff


	//   ....[66]....
        /*0144*/ 	.word	0xffffffff


	//   ....[67]....
        /*0148*/ 	.word	0xffffffff


	//   ....[68]....
        /*014c*/ 	.word	0xffffffff


	//   ....[69]....
        /*0150*/ 	.word	0xffffffff


	//   ....[70]....
        /*0154*/ 	.word	0xffffffff


	//   ....[71]....
        /*0158*/ 	.word	0xffffffff


	//   ....[72]....
        /*015c*/ 	.word	0xffffffff


	//   ....[73]....
        /*0160*/ 	.word	0xffffffff


	//   ....[74]....
        /*0164*/ 	.word	0xffffffff


	//   ....[75]....
        /*0168*/ 	.word	0xffffffff


	//   ....[76]....
        /*016c*/ 	.word	0xffffffff


	//   ....[77]....
        /*0170*/ 	.word	0xffffffff


	//   ....[78]....
        /*0174*/ 	.word	0xffffffff


	//   ....[79]....
        /*0178*/ 	.word	0xffffffff


	//   ....[80]....
        /*017c*/ 	.word	0xffffffff


	//   ....[81]....
        /*0180*/ 	.word	0xffffffff


	//   ....[82]....
        /*0184*/ 	.word	0xffffffff


	//   ....[83]....
        /*0188*/ 	.word	0xffffffff


	//   ....[84]....
        /*018c*/ 	.word	0xffffffff


	//   ....[85]....
        /*0190*/ 	.word	0xffffffff


	//   ....[86]....
        /*0194*/ 	.word	0xffffffff


	//   ....[87]....
        /*0198*/ 	.word	0xffffffff


	//   ....[88]....
        /*019c*/ 	.word	0xffffffff


	//   ....[89]....
        /*01a0*/ 	.word	0xffffffff


	//   ....[90]....
        /*01a4*/ 	.word	0xffffffff


	//   ....[91]....
        /*01a8*/ 	.word	0xffffffff


	//----- nvinfo : EIATTR_COOP_GROUP_INSTR_OFFSETS
	.align		4
.L_1711:
        /*01ac*/ 	.byte	0x04, 0x28
        /*01ae*/ 	.short	(.L_1713 - .L_1712)


	//   ....[0]....
.L_1712:
        /*01b0*/ 	.word	0x00000880


	//   ....[1]....
        /*01b4*/ 	.word	0x00000990


	//   ....[2]....
        /*01b8*/ 	.word	0x00000b70


	//   ....[3]....
        /*01bc*/ 	.word	0x00003190


	//   ....[4]....
        /*01c0*/ 	.word	0x000037a0


	//   ....[5]....
        /*01c4*/ 	.word	0x00003dd0


	//   ....[6]....
        /*01c8*/ 	.word	0x00004230


	//   ....[7]....
        /*01cc*/ 	.word	0x00005220


	//   ....[8]....
        /*01d0*/ 	.word	0x00005240


	//   ....[9]....
        /*01d4*/ 	.word	0x00005290


	//   ....[10]....
        /*01d8*/ 	.word	0x000052a0


	//   ....[11]....
        /*01dc*/ 	.word	0x000052d0


	//   ....[12]....
        /*01e0*/ 	.word	0x000052f0


	//   ....[13]....
        /*01e4*/ 	.word	0x00005320


	//   ....[14]....
        /*01e8*/ 	.word	0x00005340


	//   ....[15]....
        /*01ec*/ 	.word	0x00005370


	//   ....[16]....
        /*01f0*/ 	.word	0x00005390


	//   ....[17]....
        /*01f4*/ 	.word	0x00005440


	//   ....[18]....
        /*01f8*/ 	.word	0x000054b0


	//   ....[19]....
        /*01fc*/ 	.word	0x000054d0


	//   ....[20]....
        /*0200*/ 	.word	0x000054e0


	//   ....[21]....
        /*0204*/ 	.word	0x000054f0


	//   ....[22]....
        /*0208*/ 	.word	0x00005500


	//   ....[23]....
        /*020c*/ 	.word	0x00005b80


	//   ....[24]....
        /*0210*/ 	.word	0x00005ba0


	//   ....[25]....
        /*0214*/ 	.word	0x00005bb0


	//   ....[26]....
        /*0218*/ 	.word	0x00005bc0


	//   ....[27]....
        /*021c*/ 	.word	0x00005bf0


	//   ....[28]....
        /*0220*/ 	.word	0x00005c00


	//   ....[29]....
        /*0224*/ 	.word	0x00005c30


	//   ....[30]....
        /*0228*/ 	.word	0x00005c40


	//   ....[31]....
        /*022c*/ 	.word	0x00005c70


	//   ....[32]....
        /*0230*/ 	.word	0x00005c80


	//   ....[33]....
        /*0234*/ 	.word	0x00005cb0


	//   ....[34]....
        /*0238*/ 	.word	0x00005cc0


	//   ....[35]....
        /*023c*/ 	.word	0x00005cf0


	//   ....[36]....
        /*0240*/ 	.word	0x00005d00


	//   ....[37]....
        /*0244*/ 	.word	0x00005d10


	//   ....[38]....
        /*0248*/ 	.word	0x00005d20


	//   ....[39]....
        /*024c*/ 	.word	0x00006340


	//   ....[40]....
        /*0250*/ 	.word	0x00006490


	//   ....[41]....
        /*0254*/ 	.word	0x00006560


	//   ....[42]....
        /*0258*/ 	.word	0x000065a0


	//   ....[43]....
        /*025c*/ 	.word	0x00006680


	//   ....[44]....
        /*0260*/ 	.word	0x00006700


	//   ....[45]....
        /*0264*/ 	.word	0x000067a0


	//   ....[46]....
        /*0268*/ 	.word	0x00006820


	//   ....[47]....
        /*026c*/ 	.word	0x000068c0


	//   ....[48]....
        /*0270*/ 	.word	0x000069d0


	//   ....[49]....
        /*0274*/ 	.word	0x00006fa0


	//   ....[50]....
        /*0278*/ 	.word	0x00007420


	//   ....[51]....
        /*027c*/ 	.word	0x00007960


	//   ....[52]....
        /*0280*/ 	.word	0x00007b70


	//   ....[53]....
        /*0284*/ 	.word	0x00007bd0


	//   ....[54]....
        /*0288*/ 	.word	0x00007c20


	//   ....[55]....
        /*028c*/ 	.word	0x00007c40


	//   ....[56]....
        /*0290*/ 	.word	0x00007c60


	//   ....[57]....
        /*0294*/ 	.word	0x00007d80


	//   ....[58]....
        /*0298*/ 	.word	0x00007dd0


	//   ....[59]....
        /*029c*/ 	.word	0x00007e20


	//   ....[60]....
        /*02a0*/ 	.word	0x00007e40


	//   ....[61]....
        /*02a4*/ 	.word	0x00007e60


	//   ....[62]....
        /*02a8*/ 	.word	0x000085b0


	//   ....[63]....
        /*02ac*/ 	.word	0x00008630


	//   ....[64]....
        /*02b0*/ 	.word	0x000086e0


	//   ....[65]....
        /*02b4*/ 	.word	0x00008750


	//   ....[66]....
        /*02b8*/ 	.word	0x000087e0


	//   ....[67]....
        /*02bc*/ 	.word	0x00008850


	//   ....[68]....
        /*02c0*/ 	.word	0x000088e0


	//   ....[69]....
        /*02c4*/ 	.word	0x00008950


	//   ....[70]....
        /*02c8*/ 	.word	0x00008a00


	//   ....[71]....
        /*02cc*/ 	.word	0x00008a70


	//   ....[72]....
        /*02d0*/ 	.word	0x00008ae0


	//   ....[73]....
        /*02d4*/ 	.word	0x00008b50


	//   ....[74]....
        /*02d8*/ 	.word	0x00008bc0


	//   ....[75]....
        /*02dc*/ 	.word	0x00008c30


	//   ....[76]....
        /*02e0*/ 	.word	0x00008ca0


	//   ....[77]....
        /*02e4*/ 	.word	0x00008d20


	//   ....[78]....
        /*02e8*/ 	.word	0x00008dc0


	//   ....[79]....
        /*02ec*/ 	.word	0x00008e30


	//   ....[80]....
        /*02f0*/ 	.word	0x00008eb0


	//   ....[81]....
        /*02f4*/ 	.word	0x00008f20


	//   ....[82]....
        /*02f8*/ 	.word	0x00008fa0


	//   ....[83]....
        /*02fc*/ 	.word	0x00009010


	//   ....[84]....
        /*0300*/ 	.word	0x000090a0


	//   ....[85]....
        /*0304*/ 	.word	0x00009110


	//   ....[86]....
        /*0308*/ 	.word	0x00009190


	//   ....[87]....
        /*030c*/ 	.word	0x00009200


	//   ....[88]....
        /*0310*/ 	.word	0x00009270


	//   ....[89]....
        /*0314*/ 	.word	0x000092e0


	//   ....[90]....
        /*0318*/ 	.word	0x00009340


	//   ....[91]....
        /*031c*/ 	.word	0x000093b0


	//----- nvinfo : EIATTR_EXIT_INSTR_OFFSETS
	.align		4
.L_1713:
        /*0320*/ 	.byte	0x04, 0x1c
        /*0322*/ 	.short	(.L_1715 - .L_1714)


	//   ....[0]....
.L_1714:
        /*0324*/ 	.word	0x00007f90


	//   ....[1]....
        /*0328*/ 	.word	0x00008550


	//----- nvinfo : EIATTR_MAX_THREADS
	.align		4
.L_1715:
        /*032c*/ 	.byte	0x04, 0x05
        /*032e*/ 	.short	(.L_1717 - .L_1716)
.L_1716:
        /*0330*/ 	.word	0x00000080
        /*0334*/ 	.word	0x00000001
        /*0338*/ 	.word	0x00000001


	//----- nvinfo : EIATTR_CRS_STACK_SIZE
	.align		4
.L_1717:
        /*033c*/ 	.byte	0x04, 0x1e
        /*033e*/ 	.short	(.L_1719 - .L_1718)
.L_1718:
        /*0340*/ 	.word	0x00000000
.L_1719:


//--------------------- .nv.info._Z25selective_scan_bwd_kernelI32Selective_Scan_bwd_kernel_traitsILi128ELi16ELb1ELb0ELb1ELb0ELb0EffEEv12SSMParamsBwd --------------------------
	.section	.nv.info._Z25selective_scan_bwd_kernelI32Selective_Scan_bwd_kernel_traitsILi128ELi16ELb1ELb0ELb1ELb0ELb0EffEEv12SSMParamsBwd,"",@"SHT_CUDA_INFO"
	.sectionflags	@""
	.align	4


	//----- nvinfo : EIATTR_CUDA_API_VERSION
	.align		4
        /*0000*/ 	.byte	0x04, 0x37
        /*0002*/ 	.short	(.L_1721 - .L_1720)
.L_1720:
        /*0004*/ 	.word	0x00000082


	//----- nvinfo : EIATTR_SW2861232_WAR
	.align		4
.L_1721:
        /*0008*/ 	.byte	0x01, 0x35
	.zero		2


	//----- nvinfo : EIATTR_PARAM_CBANK
	.align		4
        /*000c*/ 	.byte	0x04, 0x0a
        /*000e*/ 	.short	(.L_1723 - .L_1722)
	.align		4
.L_1722:
        /*0010*/ 	.word	index@(.nv.constant0._Z25selective_scan_bwd_kernelI32Selective_Scan_bwd_kernel_traitsILi128ELi16ELb1ELb0ELb1ELb0ELb0EffEEv12SSMParamsBwd)
        /*0014*/ 	.short	0x0160
        /*0016*/ 	.short	0x01f0


	//----- nvinfo : EIATTR_CBANK_PARAM_SIZE
	.align		4
.L_1723:
        /*0018*/ 	.byte	0x03, 0x19
        /*001a*/ 	.short	0x01f0


	//----- nvinfo : EIATTR_KPARAM_INFO
	.align		4
        /*001c*/ 	.byte	0x04, 0x17
        /*001e*/ 	.short	(.L_1725 - .L_1724)
.L_1724:
        /*0020*/ 	.word	0x00000000
        /*0024*/ 	.short	0x0000
        /*0026*/ 	.short	0x0000
        /*0028*/ 	.byte	0x00, 0xf0, 0xc1, 0x07


	//----- nvinfo : EIATTR_MAXREG_COUNT
	.align		4
.L_1725:
        /*002c*/ 	.byte	0x03, 0x1b
        /*002e*/ 	.short	0x00a8


	//----- nvinfo : EIATTR_NUM_BARRIERS
	.align		4
        /*0030*/ 	.byte	0x02, 0x4c
        /*0032*/ 	.byte	0x01
	.zero		1


	//----- nvinfo : EIATTR_ANNOTATIONS
	.align		4
        /*0034*/ 	.byte	0x04, 0x55
        /*0036*/ 	.short	(.L_1727 - .L_1726)


	//   ....[0]....
.L_1726:
        /* <DEDUP_REMOVED lines=9> */


	//----- nvinfo : EIATTR_MERCURY_ISA_VERSION
	.align		4
.L_1727:
        /*00b8*/ 	.byte	0x03, 0x5f
        /*00ba*/ 	.short	0x0000


	//----- nvinfo : EIATTR_COOP_GROUP_MASK_REGIDS
	.align		4
        /*00bc*/ 	.byte	0x04, 0x29
        /*00be*/ 	.short	(.L_1729 - .L_1728)


	//   ....[0]....
.L_1728:
        /*00c0*/ 	.word	0xffffffff


	//   ....[1]....
        /*00c4*/ 	.word	0xffffffff


	//   ....[2]....
        /*00c8*/ 	.word	0xffffffff


	//   ....[3]....
        /*00cc*/ 	.word	0xffffffff


	//   ....[4]....
        /*00d0*/ 	.word	0xffffffff


	//   ....[5]....
        /*00d4*/ 	.word	0xffffffff


	//   ....[6]....
        /*00d8*/ 	.word	0xffffffff


	//   ....[7]....
        /*00dc*/ 	.word	0xffffffff


	//   ....[8]....
        /*00e0*/ 	.word	0xffffffff


	//   ....[9]....
        /*00e4*/ 	.word	0xffffffff


	//   ....[10]....
        /*00e8*/ 	.word	0xffffffff


	//   ....[11]....
        /*00ec*/ 	.word	0xffffffff


	//   ....[12]....
        /*00f0*/ 	.word	0xffffffff


	//   ....[13]....
        /*00f4*/ 	.word	0xffffffff


	//   ....[14]....
        /*00f8*/ 	.word	0xffffffff


	//   ....[15]....
        /*00fc*/ 	.word	0xffffffff


	//   ....[16]....
        /*0100*/ 	.word	0xffffffff


	//   ....[17]....
        /*0104*/ 	.word	0xffffffff


	//   ....[18]....
        /*0108*/ 	.word	0xffffffff


	//   ....[19]....
        /*010c*/ 	.word	0xffffffff


	//   ....[20]....
        /*0110*/ 	.word	0xffffffff


	//   ....[21]....
        /*0114*/ 	.word	0xffffffff


	//   ....[22]....
        /*0118*/ 	.word	0xffffffff


	//   ....[23]....
        /*011c*/ 	.word	0xffffffff


	//   ....[24]....
        /*0120*/ 	.word	0xffffffff


	//   ....[25]....
        /*0124*/ 	.word	0xffffffff


	//   ....[26]....
        /*0128*/ 	.word	0xffffffff


	//   ....[27]....
        /*012c*/ 	.word	0xffffffff


	//   ....[28]....
        /*0130*/ 	.word	0xffffffff


	//   ....[29]....
        /*0134*/ 	.word	0xffffffff


	//   ....[30]....
        /*0138*/ 	.word	0xffffffff


	//   ....[31]....
        /*013c*/ 	.word	0xffffffff


	//   ....[32]....
        /*0140*/ 	.word	0xffffffff


	//   ....[33]....
        /*0144*/ 	.word	0xffffffff


	//   ....[34]....
        /*0148*/ 	.word	0xffffffff


	//   ....[35]....
        /*014c*/ 	.word	0xffffffff


	//   ....[36]....
        /*0150*/ 	.word	0xffffffff


	//   ....[37]....
        /*0154*/ 	.word	0xffffffff


	//   ....[38]....
        /*0158*/ 	.word	0xffffffff


	//   ....[39]....
        /*015c*/ 	.word	0xffffffff


	//   ....[40]....
        /*0160*/ 	.word	0xffffffff


	//   ....[41]....
        /*0164*/ 	.word	0xffffffff


	//   ....[42]....
        /*0168*/ 	.word	0xffffffff


	//   ....[43]....
        /*016c*/ 	.word	0xffffffff


	//   ....[44]....
        /*0170*/ 	.word	0xffffffff


	//   ....[45]....
        /*0174*/ 	.word	0xffffffff


	//   ....[46]....
        /*0178*/ 	.word	0xffffffff


	//   ....[47]....
        /*017c*/ 	.word	0xffffffff


	//   ....[48]....
        /*0180*/ 	.word	0xffffffff


	//   ....[49]....
        /*0184*/ 	.word	0xffffffff


	//   ....[50]....
        /*0188*/ 	.word	0xffffffff


	//   ....[51]....
        /*018c*/ 	.word	0xffffffff


	//   ....[52]....
        /*0190*/ 	.word	0xffffffff


	//   ....[53]....
        /*0194*/ 	.word	0xffffffff


	//   ....[54]....
        /*0198*/ 	.word	0xffffffff


	//   ....[55]....
        /*019c*/ 	.word	0xffffffff


	//   ....[56]....
        /*01a0*/ 	.word	0xffffffff


	//   ....[57]....
        /*01a4*/ 	.word	0xffffffff


	//   ....[58]....
        /*01a8*/ 	.word	0xffffffff


	//   ....[59]....
        /*01ac*/ 	.word	0xffffffff


	//   ....[60]....
        /*01b0*/ 	.word	0xffffffff


	//   ....[61]....
        /*01b4*/ 	.word	0xffffffff


	//   ....[62]....
        /*01b8*/ 	.word	0xffffffff


	//   ....[63]....
        /*01bc*/ 	.word	0xffffffff


	//   ....[64]....
        /*01c0*/ 	.word	0xffffffff


	//   ....[65]....
        /*01c4*/ 	.word	0xffffffff


	//   ....[66]....
        /*01c8*/ 	.word	0xffffffff


	//   ....[67]....
        /*01cc*/ 	.word	0xffffffff


	//   ....[68]....
        /*01d0*/ 	.word	0xffffffff


	//   ....[69]....
        /*01d4*/ 	.word	0xffffffff


	//   ....[70]....
        /*01d8*/ 	.word	0xffffffff


	//   ....[71]....
        /*01dc*/ 	.word	0xffffffff


	//   ....[72]....
        /*01e0*/ 	.word	0xffffffff


	//   ....[73]....
        /*01e4*/ 	.word	0xffffffff


	//   ....[74]....
        /*01e8*/ 	.word	0xffffffff


	//   ....[75]....
        /*01ec*/ 	.word	0xffffffff


	//   ....[76]....
        /*01f0*/ 	.word	0xffffffff


	//   ....[77]....
        /*01f4*/ 	.word	0xffffffff


	//   ....[78]....
        /*01f8*/ 	.word	0xffffffff


	//   ....[79]....
        /*01fc*/ 	.word	0xffffffff


	//   ....[80]....
        /*0200*/ 	.word	0xffffffff


	//   ....[81]....
        /*0204*/ 	.word	0xffffffff


	//   ....[82]....
        /*0208*/ 	.word	0xffffffff


	//   ....[83]....
        /*020c*/ 	.word	0xffffffff


	//   ....[84]....
        /*0210*/ 	.word	0xffffffff


	//   ....[85]....
        /*0214*/ 	.word	0xffffffff


	//   ....[86]....
        /*0218*/ 	.word	0xffffffff


	//   ....[87]....
        /*021c*/ 	.word	0xffffffff


	//----- nvinfo : EIATTR_COOP_GROUP_INSTR_OFFSETS
	.align		4
.L_1729:
        /*0220*/ 	.byte	0x04, 0x28
        /*0222*/ 	.short	(.L_1731 - .L_1730)


	//   ....[0]....
.L_1730:
        /*0224*/ 	.word	0x00000bb0


	//   ....[1]....
        /*0228*/ 	.word	0x00000cc0


	//   ....[2]....
        /*022c*/ 	.word	0x00000db0


	//   ....[3]....
        /*0230*/ 	.word	0x00001880


	//   ....[4]....
        /*0234*/ 	.word	0x00002200


	//   ....[5]....
        /*0238*/ 	.word	0x00002230


	//   ....[6]....
        /*023c*/ 	.word	0x00002280


	//   ....[7]....
        /*0240*/ 	.word	0x00002290


	//   ....[8]....
        /*0244*/ 	.word	0x000022c0


	//   ....[9]....
        /*0248*/ 	.word	0x000022e0


	//   ....[10]....
        /*024c*/ 	.word	0x00002310


	//   ....[11]....
        /*0250*/ 	.word	0x00002330


	//   ....[12]....
        /*0254*/ 	.word	0x00002360


	//   ....[13]....
        /*0258*/ 	.word	0x00002370


	//   ....[14]....
        /*025c*/ 	.word	0x00002410


	//   ....[15]....
        /*0260*/ 	.word	0x00002460


	//   ....[16]....
        /*0264*/ 	.word	0x00002480


	//   ....[17]....
        /*0268*/ 	.word	0x00002490


	//   ....[18]....
        /*026c*/ 	.word	0x000024a0


	//   ....[19]....
        /*0270*/ 	.word	0x000024b0


	//   ....[20]....
        /*0274*/ 	.word	0x00002b90


	//   ....[21]....
        /*0278*/ 	.word	0x00002bb0


	//   ....[22]....
        /*027c*/ 	.word	0x00002bc0


	//   ....[23]....
        /*0280*/ 	.word	0x00002bf0


	//   ....[24]....
        /*0284*/ 	.word	0x00002c00


	//   ....[25]....
        /*0288*/ 	.word	0x00002c30


	//   ....[26]....
        /*028c*/ 	.word	0x00002c40


	//   ....[27]....
        /*0290*/ 	.word	0x00002c70


	//   ....[28]....
        /*0294*/ 	.word	0x00002c80


	//   ....[29]....
        /*0298*/ 	.word	0x00002cb0


	//   ....[30]....
        /*029c*/ 	.word	0x00002cc0


	//   ....[31]....
        /*02a0*/ 	.word	0x00002cf0


	//   ....[32]....
        /*02a4*/ 	.word	0x00002d00


	//   ....[33]....
        /*02a8*/ 	.word	0x00002d10


	//   ....[34]....
        /*02ac*/ 	.word	0x00002d20


	//   ....[35]....
        /*02b0*/ 	.word	0x00002d30


	//   ....[36]....
        /*02b4*/ 	.word	0x00004850


	//   ....[37]....
        /*02b8*/ 	.word	0x00004880


	//   ....[38]....
        /*02bc*/ 	.word	0x000049c0


	//   ....[39]....
        /*02c0*/ 	.word	0x000049f0


	//   ....[40]....
        /*02c4*/ 	.word	0x00004ad0


	//   ....[41]....
        /*02c8*/ 	.word	0x00004b00


	//   ....[42]....
        /*02cc*/ 	.word	0x00004b50


	//   ....[43]....
        /*02d0*/ 	.word	0x00004b70


	//   ....[44]....
        /*02d4*/ 	.word	0x00004ba0


	//   ....[45]....
        /*02d8*/ 	.word	0x00004bc0


	//   ....[46]....
        /*02dc*/ 	.word	0x000050a0


	//   ....[47]....
        /*02e0*/ 	.word	0x00005280


	//   ....[48]....
        /*02e4*/ 	.word	0x00005510


	//   ....[49]....
        /*02e8*/ 	.word	0x00005530


	//   ....[50]....
        /*02ec*/ 	.word	0x00005550


	//   ....[51]....
        /*02f0*/ 	.word	0x00005570


	//   ....[52]....
        /*02f4*/ 	.word	0x00005590


	//   ....[53]....
        /*02f8*/ 	.word	0x00005720


	//   ....[54]....
        /*02fc*/ 	.word	0x00005740


	//   ....[55]....
        /*0300*/ 	.word	0x00005760


	//   ....[56]....
        /*0304*/ 	.word	0x00005780


	//   ....[57]....
        /*0308*/ 	.word	0x000057a0


	//   ....[58]....
        /*030c*/ 	.word	0x00005bb0


	//   ....[59]....
        /*0310*/ 	.word	0x00005c30


	//   ....[60]....
        /*0314*/ 	.word	0x00005cf0


	//   ....[61]....
        /*0318*/ 	.word	0x00005d60


	//   ....[62]....
        /*031c*/ 	.word	0x00005e00


	//   ....[63]....
        /*0320*/ 	.word	0x00005e70


	//   ....[64]....
        /*0324*/ 	.word	0x00005f10


	//   ....[65]....
        /*0328*/ 	.word	0x00005f80


	//   ....[66]....
        /*032c*/ 	.word	0x00006020


	//   ....[67]....
        /*0330*/ 	.word	0x00006090


	//   ....[68]....
        /*0334*/ 	.word	0x00006100


	//   ....[69]....
        /*0338*/ 	.word	0x00006170


	//   ....[70]....
        /*033c*/ 	.word	0x000061d0


	//   ....[71]....
        /*0340*/ 	.word	0x00006220


	//   ....[72]....
        /*0344*/ 	.word	0x00006280


	//   ....[73]....
        /*0348*/ 	.word	0x000062e0


	//   ....[74]....
        /*034c*/ 	.word	0x00006360


	//   ....[75]....
        /*0350*/ 	.word	0x000063b0


	//   ....[76]....
        /*0354*/ 	.word	0x00006410


	//   ....[77]....
        /*0358*/ 	.word	0x00006460


	//   ....[78]....
        /*035c*/ 	.word	0x000064e0


	//   ....[79]....
        /*0360*/ 	.word	0x00006530


	//   ....[80]....
        /*0364*/ 	.word	0x000065a0


	//   ....[81]....
        /*0368*/ 	.word	0x000065f0


	//   ....[82]....
        /*036c*/ 	.word	0x00006650


	//   ....[83]....
        /*0370*/ 	.word	0x000066a0


	//   ....[84]....
        /*0374*/ 	.word	0x00006700


	//   ....[85]....
        /*0378*/ 	.word	0x00006750


	//   ....[86]....
        /*037c*/ 	.word	0x000067b0


	//   ....[87]....
        /*0380*/ 	.word	0x00006800


	//----- nvinfo : EIATTR_EXIT_INSTR_OFFSETS
	.align		4
.L_1731:
        /*0384*/ 	.byte	0x04, 0x1c
        /*0386*/ 	.short	(.L_1733 - .L_1732)


	//   ....[0]....
.L_1732:
        /*0388*/ 	.word	0x000058d0


	//   ....[1]....
        /*038c*/ 	.word	0x00005b50


	//----- nvinfo : EIATTR_MAX_THREADS
	.align		4
.L_1733:
        /*0390*/ 	.byte	0x04, 0x05
        /*0392*/ 	.short	(.L_1735 - .L_1734)
.L_1734:
        /*0394*/ 	.word	0x00000080
        /*0398*/ 	.word	0x00000001
        /*039c*/ 	.word	0x00000001


	//----- nvinfo : EIATTR_CRS_STACK_SIZE
	.align		4
.L_1735:
        /*03a0*/ 	.byte	0x04, 0x1e
        /*03a2*/ 	.short	(.L_1737 - .L_1736)
.L_1736:
        /*03a4*/ 	.word	0x00000000
.L_1737:


//--------------------- .nv.info._Z25selective_scan_bwd_kernelI32Selective_Scan_bwd_kernel_traitsILi128ELi16ELb1ELb0ELb1ELb0ELb1EffEEv12SSMParamsBwd --------------------------
	.section	.nv.info._Z25selective_scan_bwd_kernelI32Selective_Scan_bwd_kernel_traitsILi128ELi16ELb1ELb0ELb1ELb0ELb1EffEEv12SSMParamsBwd,"",@"SHT_CUDA_INFO"
	.sectionflags	@""
	.align	4


	//----- nvinfo : EIATTR_CUDA_API_VERSION
	.align		4
        /*0000*/ 	.byte	0x04, 0x37
        /*0002*/ 	.short	(.L_1739 - .L_1738)
.L_1738:
        /*0004*/ 	.word	0x00000082


	//----- nvinfo : EIATTR_SW2861232_WAR
	.align		4
.L_1739:
        /*0008*/ 	.byte	0x01, 0x35
	.zero		2


	//----- nvinfo : EIATTR_PARAM_CBANK
	.align		4
        /*000c*/ 	.byte	0x04, 0x0a
        /*000e*/ 	.short	(.L_1741 - .L_1740)
	.align		4
.L_1740:
        /*0010*/ 	.word	index@(.nv.constant0._Z25selective_scan_bwd_kernelI32Selective_Scan_bwd_kernel_traitsILi128ELi16ELb1ELb0ELb1ELb0ELb1EffEEv12SSMParamsBwd)
        /*0014*/ 	.short	0x0160
        /*0016*/ 	.short	0x01f0


	//----- nvinfo : EIATTR_CBANK_PARAM_SIZE
	.align		4
.L_1741:
        /*0018*/ 	.byte	0x03, 0x19
        /*001a*/ 	.short	0x01f0


	//----- nvinfo : EIATTR_KPARAM_INFO
	.align		4
        /*001c*/ 	.byte	0x04, 0x17
        /*001e*/ 	.short	(.L_1743 - .L_1742)
.L_1742:
        /*0020*/ 	.word	0x00000000
        /*0024*/ 	.short	0x0000
        /*0026*/ 	.short	0x0000
        /*0028*/ 	.byte	0x00, 0xf0, 0xc1, 0x07


	//----- nvinfo : EIATTR_MAXREG_COUNT
	.align		4
.L_1743:
        /*002c*/ 	.byte	0x03, 0x1b
        /*002e*/ 	.short	0x00a8


	//----- nvinfo : EIATTR_NUM_BARRIERS
	.align		4
        /*0030*/ 	.byte	0x02, 0x4c
        /*0032*/ 	.byte	0x01
	.zero		1


	//----- nvinfo : EIATTR_ANNOTATIONS
	.align		4
        /*0034*/ 	.byte	0x04, 0x55
        /*0036*/ 	.short	(.L_1745 - .L_1744)


	//   ....[0]....
.L_1744:
        /* <DEDUP_REMOVED lines=13> */


	//----- nvinfo : EIATTR_MERCURY_ISA_VERSION
	.align		4
.L_1745:
        /*00f0*/ 	.byte	0x03, 0x5f
        /*00f2*/ 	.short	0x0000


	//----- nvinfo : EIATTR_COOP_GROUP_MASK_REGIDS
	.align		4
        /*00f4*/ 	.byte	0x04, 0x29
        /*00f6*/ 	.short	(.L_1747 - .L_1746)


	//   ....[0]....
.L_1746:
        /*00f8*/ 	.word	0xffffffff


	//   ....[1]....
        /*00fc*/ 	.word	0xffffffff


	//   ....[2]....
        /*0100*/ 	.word	0xffffffff


	//   ....[3]....
        /*0104*/ 	.word	0xffffffff


	//   ....[4]....
        /*0108*/ 	.word	0xffffffff


	//   ....[5]....
        /*010c*/ 	.word	0xffffffff


	//   ....[6]....
        /*0110*/ 	.word	0xffffffff


	//   ....[7]....
        /*0114*/ 	.word	0xffffffff


	//   ....[8]....
        /*0118*/ 	.word	0xffffffff


	//   ....[9]....
        /*011c*/ 	.word	0xffffffff


	//   ....[10]....
        /*0120*/ 	.word	0xffffffff


	//   ....[11]....
        /*0124*/ 	.word	0xffffffff


	//   ....[12]....
        /*0128*/ 	.word	0xffffffff


	//   ....[13]....
        /*012c*/ 	.word	0xffffffff


	//   ....[14]....
        /*0130*/ 	.word	0xffffffff


	//   ....[15]....
        /*0134*/ 	.word	0xffffffff


	//   ....[16]....
        /*0138*/ 	.word	0xffffffff


	//   ....[17]....
        /*013c*/ 	.word	0xffffffff


	//   ....[18]....
        /*0140*/ 	.word	0xffffffff


	//   ....[19]....
        /*0144*/ 	.word	0xffffffff


	//   ....[20]....
        /*0148*/ 	.word	0xffffffff


	//   ....[21]....
        /*014c*/ 	.word	0xffffffff


	//   ....[22]....
        /*0150*/ 	.word	0xffffffff


	//   ....[23]....
        /*0154*/ 	.word	0xffffffff


	//   ....[24]....
        /*0158*/ 	.word	0xffffffff


	//   ....[25]....
        /*015c*/ 	.word	0xffffffff


	//   ....[26]....
        /*0160*/ 	.word	0xffffffff


	//   ....[27]....
        /*0164*/ 	.word	0xffffffff


	//   ....[28]....
        /*0168*/ 	.word	0xffffffff


	//   ....[29]....
        /*016c*/ 	.word	0xffffffff


	//   ....[30]....
        /*0170*/ 	.word	0xffffffff


	//   ....[31]....
        /*0174*/ 	.word	0xffffffff


	//   ....[32]....
        /*0178*/ 	.word	0xffffffff


	//   ....[33]....
        /*017c*/ 	.word	0xffffffff


	//   ....[34]....
        /*0180*/ 	.word	0xffffffff


	//   ....[35]....
        /*0184*/ 	.word	0xffffffff


	//   ....[36]....
        /*0188*/ 	.word	0xffffffff


	//   ....[37]....
        /*018c*/ 	.word	0xffffffff


	//   ....[38]....
        /*0190*/ 	.word	0xffffffff


	//   ....[39]....
        /*0194*/ 	.word	0xffffffff


	//   ....[40]....
        /*0198*/ 	.word	0xffffffff


	//   ....[41]....
        /*019c*/ 	.word	0xffffffff


	//   ....[42]....
        /*01a0*/ 	.word	0xffffffff


	//   ....[43]....
        /*01a4*/ 	.word	0xffffffff


	//   ....[44]....
        /*01a8*/ 	.word	0xffffffff


	//   ....[45]....
        /*01ac*/ 	.word	0xffffffff


	//   ....[46]....
        /*01b0*/ 	.word	0xffffffff


	//   ....[47]....
        /*01b4*/ 	.word	0xffffffff


	//   ....[48]....
        /*01b8*/ 	.word	0xffffffff


	//   ....[49]....
        /*01bc*/ 	.word	0xffffffff


	//   ....[50]....
        /*01c0*/ 	.word	0xffffffff


	//   ....[51]....
        /*01c4*/ 	.word	0xffffffff


	//   ....[52]....
        /*01c8*/ 	.word	0xffffffff


	//   ....[53]....
        /*01cc*/ 	.word	0xffffffff


	//   ....[54]....
        /*01d0*/ 	.word	0xffffffff


	//   ....[55]....
        /*01d4*/ 	.word	0xffffffff


	//   ....[56]....
        /*01d8*/ 	.word	0xffffffff


	//   ....[57]....
        /*01dc*/ 	.word	0xffffffff


	//   ....[58]....
        /*01e0*/ 	.word	0xffffffff


	//   ....[59]....
        /*01e4*/ 	.word	0xffffffff


	//   ....[60]....
        /*01e8*/ 	.word	0xffffffff


	//   ....[61]....
        /*01ec*/ 	.word	0xffffffff


	//   ....[62]....
        /*01f0*/ 	.word	0xffffffff


	//   ....[63]....
        /*01f4*/ 	.word	0xffffffff


	//   ....[64]....
        /*01f8*/ 	.word	0xffffffff


	//   ....[65]....
        /*01fc*/ 	.word	0xffffffff


	//   ....[66]....
        /*0200*/ 	.word	0xffffffff


	//   ....[67]....
        /*0204*/ 	.word	0xffffffff


	//   ....[68]....
        /*0208*/ 	.word	0xffffffff


	//   ....[69]....
        /*020c*/ 	.word	0xffffffff


	//   ....[70]....
        /*0210*/ 	.word	0xffffffff


	//   ....[71]....
        /*0214*/ 	.word	0xffffffff


	//   ....[72]....
        /*0218*/ 	.word	0xffffffff


	//   ....[73]....
        /*021c*/ 	.word	0xffffffff


	//   ....[74]....
        /*0220*/ 	.word	0xffffffff


	//   ....[75]....
        /*0224*/ 	.word	0xffffffff


	//   ....[76]....
        /*0228*/ 	.word	0xffffffff


	//   ....[77]....
        /*022c*/ 	.word	0xffffffff


	//   ....[78]....
        /*0230*/ 	.word	0xffffffff


	//   ....[79]....
        /*0234*/ 	.word	0xffffffff


	//   ....[80]....
        /*0238*/ 	.word	0xffffffff


	//   ....[81]....
        /*023c*/ 	.word	0xffffffff


	//   ....[82]....
        /*0240*/ 	.word	0xffffffff


	//   ....[83]....
        /*0244*/ 	.word	0xffffffff


	//   ....[84]....
        /*0248*/ 	.word	0xffffffff


	//   ....[85]....
        /*024c*/ 	.word	0xffffffff


	//   ....[86]....
        /*0250*/ 	.word	0xffffffff


	//   ....[87]....
        /*0254*/ 	.word	0xffffffff


	//   ....[88]....
        /*0258*/ 	.word	0xffffffff


	//   ....[89]....
        /*025c*/ 	.word	0xffffffff


	//   ....[90]....
        /*0260*/ 	.word	0xffffffff


	//   ....[91]....
        /*0264*/ 	.word	0xffffffff


	//----- nvinfo : EIATTR_COOP_GROUP_INSTR_OFFSETS
	.align		4
.L_1747:
        /*0268*/ 	.byte	0x04, 0x28
        /*026a*/ 	.short	(.L_1749 - .L_1748)


	//   ....[0]....
.L_1748:
        /*026c*/ 	.word	0x00000bd0


	//   ....[1]....
        /*0270*/ 	.word	0x00000ce0


	//   ....[2]....
        /*0274*/ 	.word	0x00000ee0


	//   ....[3]....
        /*0278*/ 	.word	0x000010b0


	//   ....[4]....
        /*027c*/ 	.word	0x000015d0


	//   ....[5]....
        /*0280*/ 	.word	0x00001c30


	//   ....[6]....
        /*0284*/ 	.word	0x00002160


	//   ....[7]....
        /*0288*/ 	.word	0x00002c10


	//   ....[8]....
        /*028c*/ 	.word	0x000034f0


	//   ....[9]....
        /*0290*/ 	.word	0x00003520


	//   ....[10]....
        /*0294*/ 	.word	0x00003570


	//   ....[11]....
        /*0298*/ 	.word	0x00003580


	//   ....[12]....
        /*029c*/ 	.word	0x000035b0


	//   ....[13]....
        /*02a0*/ 	.word	0x000035d0


	//   ....[14]....
        /*02a4*/ 	.word	0x00003600


	//   ....[15]....
        /*02a8*/ 	.word	0x00003620


	//   ....[16]....
        /*02ac*/ 	.word	0x00003650


	//   ....[17]....
        /*02b0*/ 	.word	0x00003670


	//   ....[18]....
        /*02b4*/ 	.word	0x00003720


	//   ....[19]....
        /*02b8*/ 	.word	0x00003770


	//   ....[20]....
        /*02bc*/ 	.word	0x00003790


	//   ....[21]....
        /*02c0*/ 	.word	0x000037a0


	//   ....[22]....
        /*02c4*/ 	.word	0x000037b0


	//   ....[23]....
        /*02c8*/ 	.word	0x000037c0


	//   ....[24]....
        /*02cc*/ 	.word	0x00003de0


	//   ....[25]....
        /*02d0*/ 	.word	0x00003e00


	//   ....[26]....
        /*02d4*/ 	.word	0x00003e10


	//   ....[27]....
        /*02d8*/ 	.word	0x00003e20


	//   ....[28]....
        /*02dc*/ 	.word	0x00003e50


	//   ....[29]....
        /*02e0*/ 	.word	0x00003e70


	//   ....[30]....
        /*02e4*/ 	.word	0x00003e90


	//   ....[31]....
        /*02e8*/ 	.word	0x00003eb0


	//   ....[32]....
        /*02ec*/ 	.word	0x00003ed0


	//   ....[33]....
        /*02f0*/ 	.word	0x00003ef0


	//   ....[34]....
        /*02f4*/ 	.word	0x00003f10


	//   ....[35]....
        /*02f8*/ 	.word	0x00003f30


	//   ....[36]....
        /*02fc*/ 	.word	0x00003f40


	//   ....[37]....
        /*0300*/ 	.word	0x00003f50


	//   ....[38]....
        /*0304*/ 	.word	0x00003f70


	//   ....[39]....
        /*0308*/ 	.word	0x00003f80


	//   ....[40]....
        /*030c*/ 	.word	0x00005940


	//   ....[41]....
        /*0310*/ 	.word	0x00005970


	//   ....[42]....
        /*0314*/ 	.word	0x00005ab0


	//   ....[43]....
        /*0318*/ 	.word	0x00005ae0


	//   ....[44]....
        /*031c*/ 	.word	0x00005bc0


	//   ....[45]....
        /*0320*/ 	.word	0x00005bf0


	//   ....[46]....
        /*0324*/ 	.word	0x00005c50


	//   ....[47]....
        /*0328*/ 	.word	0x00005c70


	//   ....[48]....
        /*032c*/ 	.word	0x00005ca0


	//   ....[49]....
        /*0330*/ 	.word	0x00005cc0


	//   ....[50]....
        /*0334*/ 	.word	0x00006030


	//   ....[51]....
        /*0338*/ 	.word	0x00006220


	//   ....[52]....
        /*033c*/ 	.word	0x00006640


	//   ....[53]....
        /*0340*/ 	.word	0x00006660


	//   ....[54]....
        /*0344*/ 	.word	0x00006680


	//   ....[55]....
        /*0348*/ 	.word	0x000066a0


	//   ....[56]....
        /*034c*/ 	.word	0x000066c0


	//   ....[57]....
        /*0350*/ 	.word	0x00006850


	//   ....[58]....
        /*0354*/ 	.word	0x00006870


	//   ....[59]....
        /*0358*/ 	.word	0x00006890


	//   ....[60]....
        /*035c*/ 	.word	0x000068b0


	//   ....[61]....
        /*0360*/ 	.word	0x000068d0


	//   ....[62]....
        /*0364*/ 	.word	0x00006ce0


	//   ....[63]....
        /*0368*/ 	.word	0x00006d60


	//   ....[64]....
        /*036c*/ 	.word	0x00006e20


	//   ....[65]....
        /*0370*/ 	.word	0x00006e90


	//   ....[66]....
        /*0374*/ 	.word	0x00006f50


	//   ....[67]....
        /*0378*/ 	.word	0x00006fc0


	//   ....[68]....
        /*037c*/ 	.word	0x00007070


	//   ....[69]....
        /*0380*/ 	.word	0x000070e0


	//   ....[70]....
        /*0384*/ 	.word	0x00007190


	//   ....[71]....
        /*0388*/ 	.word	0x00007200


	//   ....[72]....
        /*038c*/ 	.word	0x00007270


	//   ....[73]....
        /*0390*/ 	.word	0x000072e0


	//   ....[74]....
        /*0394*/ 	.word	0x00007330


	//   ....[75]....
        /*0398*/ 	.word	0x00007380


	//   ....[76]....
        /*039c*/ 	.word	0x000073e0


	//   ....[77]....
        /*03a0*/ 	.word	0x00007440


	//   ....[78]....
        /*03a4*/ 	.word	0x000074c0


	//   ....[79]....
        /*03a8*/ 	.word	0x00007510


	//   ....[80]....
        /*03ac*/ 	.word	0x00007570


	//   ....[81]....
        /*03b0*/ 	.word	0x000075c0


	//   ....[82]....
        /*03b4*/ 	.word	0x00007640


	//   ....[83]....
        /*03b8*/ 	.word	0x00007690


	//   ....[84]....
        /*03bc*/ 	.word	0x00007700


	//   ....[85]....
        /*03c0*/ 	.word	0x00007750


	//   ....[86]....
        /*03c4*/ 	.word	0x000077b0


	//   ....[87]....
        /*03c8*/ 	.word	0x00007800


	//   ....[88]....
        /*03cc*/ 	.word	0x00007860


	//   ....[89]....
        /*03d0*/ 	.word	0x000078b0


	//   ....[90]....
        /*03d4*/ 	.word	0x00007910


	//   ....[91]....
        /*03d8*/ 	.word	0x00007960


	//----- nvinfo : EIATTR_EXIT_INSTR_OFFSETS
	.align		4
.L_1749:
        /*03dc*/ 	.byte	0x04, 0x1c
        /*03de*/ 	.short	(.L_1751 - .L_1750)


	//   ....[0]....
.L_1750:
        /*03e0*/ 	.word	0x00006a00


	//   ....[1]....
        /*03e4*/ 	.word	0x00006c80


	//----- nvinfo : EIATTR_MAX_THREADS
	.align		4
.L_1751:
        /*03e8*/ 	.byte	0x04, 0x05
        /*03ea*/ 	.short	(.L_1753 - .L_1752)
.L_1752:
        /*03ec*/ 	.word	0x00000080
        /*03f0*/ 	.word	0x00000001
        /*03f4*/ 	.word	0x00000001


	//----- nvinfo : EIATTR_CRS_STACK_SIZE
	.align		4
.L_1753:
        /*03f8*/ 	.byte	0x04, 0x1e
        /*03fa*/ 	.short	(.L_1755 - .L_1754)
.L_1754:
        /*03fc*/ 	.word	0x00000000
.L_1755:


//--------------------- .nv.info._Z25selective_scan_bwd_kernelI32Selective_Scan_bwd_kernel_traitsILi128ELi16ELb1ELb0ELb1ELb1ELb0EffEEv12SSMParamsBwd --------------------------
	.section	.nv.info._Z25selective_scan_bwd_kernelI32Selective_Scan_bwd_kernel_traitsILi128ELi16ELb1ELb0ELb1ELb1ELb0EffEEv12SSMParamsBwd,"",@"SHT_CUDA_INFO"
	.sectionflags	@""
	.align	4


	//----- nvinfo : EIATTR_CUDA_API_VERSION
	.align		4
        /*0000*/ 	.byte	0x04, 0x37
        /*0002*/ 	.short	(.L_1757 - .L_1756)
.L_1756:
        /*0004*/ 	.word	0x00000082


	//----- nvinfo : EIATTR_SW2861232_WAR
	.align		4
.L_1757:
        /*0008*/ 	.byte	0x01, 0x35
	.zero		2


	//----- nvinfo : EIATTR_PARAM_CBANK
	.align		4
        /*000c*/ 	.byte	0x04, 0x0a
        /*000e*/ 	.short	(.L_1759 - .L_1758)
	.align		4
.L_1758:
        /*0010*/ 	.word	index@(.nv.constant0._Z25selective_scan_bwd_kernelI32Selective_Scan_bwd_kernel_traitsILi128ELi16ELb1ELb0ELb1ELb1ELb0EffEEv12SSMParamsBwd)
        /*0014*/ 	.short	0x0160
        /*0016*/ 	.short	0x01f0


	//----- nvinfo : EIATTR_CBANK_PARAM_SIZE
	.align		4
.L_1759:
        /*0018*/ 	.byte	0x03, 0x19
        /*001a*/ 	.short	0x01f0


	//----- nvinfo : EIATTR_KPARAM_INFO
	.align		4
        /*001c*/ 	.byte	0x04, 0x17
        /*001e*/ 	.short	(.L_1761 - .L_1760)
.L_1760:
        /*0020*/ 	.word	0x00000000
        /*0024*/ 	.short	0x0000
        /*0026*/ 	.short	0x0000
        /*0028*/ 	.byte	0x00, 0xf0, 0xc1, 0x07


	//----- nvinfo : EIATTR_MAXREG_COUNT
	.align		4
.L_1761:
        /*002c*/ 	.byte	0x03, 0x1b
        /*002e*/ 	.short	0x00a8


	//----- nvinfo : EIATTR_NUM_BARRIERS
	.align		4
        /*0030*/ 	.byte	0x02, 0x4c
        /*0032*/ 	.byte	0x01
	.zero		1


	//----- nvinfo : EIATTR_ANNOTATIONS
	.align		4
        /*0034*/ 	.byte	0x04, 0x55
        /*0036*/ 	.short	(.L_1763 - .L_1762)


	//   ....[0]....
.L_1762:
        /* <DEDUP_REMOVED lines=9> */


	//----- nvinfo : EIATTR_MERCURY_ISA_VERSION
	.align		4
.L_1763:
        /*00b8*/ 	.byte	0x03, 0x5f
        /*00ba*/ 	.short	0x0000


	//----- nvinfo : EIATTR_COOP_GROUP_MASK_REGIDS
	.align		4
        /*00bc*/ 	.byte	0x04, 0x29
        /*00be*/ 	.short	(.L_1765 - .L_1764)


	//   ....[0]....
.L_1764:
        /*00c0*/ 	.word	0xffffffff


	//   ....[1]....
        /*00c4*/ 	.word	0xffffffff


	//   ....[2]....
        /*00c8*/ 	.word	0xffffffff


	//   ....[3]....
        /*00cc*/ 	.word	0xffffffff


	//   ....[4]....
        /*00d0*/ 	.word	0xffffffff


	//   ....[5]....
        /*00d4*/ 	.word	0xffffffff


	//   ....[6]....
        /*00d8*/ 	.word	0xffffffff


	//   ....[7]....
        /*00dc*/ 	.word	0xffffffff


	//   ....[8]....
        /*00e0*/ 	.word	0xffffffff


	//   ....[9]....
        /*00e4*/ 	.word	0xffffffff


	//   ....[10]....
        /*00e8*/ 	.word	0xffffffff


	//   ....[11]....
        /*00ec*/ 	.word	0xffffffff


	//   ....[12]....
        /*00f0*/ 	.word	0xffffffff


	//   ....[13]....
        /*00f4*/ 	.word	0xffffffff


	//   ....[14]....
        /*00f8*/ 	.word	0xffffffff


	//   ....[15]....
        /*00fc*/ 	.word	0xffffffff


	//   ....[16]....
        /*0100*/ 	.word	0xffffffff


	//   ....[17]....
        /*0104*/ 	.word	0xffffffff


	//   ....[18]....
        /*0108*/ 	.word	0xffffffff


	//   ....[19]....
        /*010c*/ 	.word	0xffffffff


	//   ....[20]....
        /*0110*/ 	.word	0xffffffff


	//   ....[21]....
        /*0114*/ 	.word	0xffffffff


	//   ....[22]....
        /*0118*/ 	.word	0xffffffff


	//   ....[23]....
        /*011c*/ 	.word	0xffffffff


	//   ....[24]....
        /*0120*/ 	.word	0xffffffff


	//   ....[25]....
        /*0124*/ 	.word	0xffffffff


	//   ....[26]....
        /*0128*/ 	.word	0xffffffff


	//   ....[27]....
        /*012c*/ 	.word	0xffffffff


	//   ....[28]....
        /*0130*/ 	.word	0xffffffff


	//   ....[29]....
        /*0134*/ 	.word	0xffffffff


	//   ....[30]....
        /*0138*/ 	.word	0xffffffff


	//   ....[31]....
        /*013c*/ 	.word	0xffffffff


	//   ....[32]....
        /*0140*/ 	.word	0xffffffff


	//   ....[33]....
        /*0144*/ 	.word	0xffffffff


	//   ....[34]....
        /*0148*/ 	.word	0xffffffff


	//   ....[35]....
        /*014c*/ 	.word	0xffffffff


	//   ....[36]....
        /*0150*/ 	.word	0xffffffff


	//   ....[37]....
        /*0154*/ 	.word	0xffffffff


	//   ....[38]....
        /*0158*/ 	.word	0xffffffff


	//   ....[39]....
        /*015c*/ 	.word	0xffffffff


	//   ....[40]....
        /*0160*/ 	.word	0xffffffff


	//   ....[41]....
        /*0164*/ 	.word	0xffffffff


	//   ....[42]....
        /*0168*/ 	.word	0xffffffff


	//   ....[43]....
        /*016c*/ 	.word	0xffffffff


	//   ....[44]....
        /*0170*/ 	.word	0xffffffff


	//   ....[45]....
        /*0174*/ 	.word	0xffffffff


	//   ....[46]....
        /*0178*/ 	.word	0xffffffff


	//   ....[47]....
        /*017c*/ 	.word	0xffffffff


	//   ....[48]....
        /*0180*/ 	.word	0xffffffff


	//   ....[49]....
        /*0184*/ 	.word	0xffffffff


	//   ....[50]....
        /*0188*/ 	.word	0xffffffff


	//   ....[51]....
        /*018c*/ 	.word	0xffffffff


	//   ....[52]....
        /*0190*/ 	.word	0xffffffff


	//   ....[53]....
        /*0194*/ 	.word	0xffffffff


	//   ....[54]....
        /*0198*/ 	.word	0xffffffff


	//   ....[55]....
        /*019c*/ 	.word	0xffffffff


	//   ....[56]....
        /*01a0*/ 	.word	0xffffffff


	//   ....[57]....
        /*01a4*/ 	.word	0xffffffff


	//   ....[58]....
        /*01a8*/ 	.word	0xffffffff


	//   ....[59]....
        /*01ac*/ 	.word	0xffffffff


	//   ....[60]....
        /*01b0*/ 	.word	0xffffffff


	//   ....[61]....
        /*01b4*/ 	.word	0xffffffff


	//   ....[62]....
        /*01b8*/ 	.word	0xffffffff


	//   ....[63]....
        /*01bc*/ 	.word	0xffffffff


	//   ....[64]....
        /*01c0*/ 	.word	0xffffffff


	//   ....[65]....
        /*01c4*/ 	.word	0xffffffff


	//   ....[66]....
        /*01c8*/ 	.word	0xffffffff


	//   ....[67]....
        /*01cc*/ 	.word	0xffffffff


	//   ....[68]....
        /*01d0*/ 	.word	0xffffffff


	//   ....[69]....
        /*01d4*/ 	.word	0xffffffff


	//   ....[70]....
        /*01d8*/ 	.word	0xffffffff


	//   ....[71]....
        /*01dc*/ 	.word	0xffffffff


	//   ....[72]....
        /*01e0*/ 	.word	0xffffffff


	//   ....[73]....
        /*01e4*/ 	.word	0xffffffff


	//   ....[74]....
        /*01e8*/ 	.word	0xffffffff


	//   ....[75]....
        /*01ec*/ 	.word	0xffffffff


	//   ....[76]....
        /*01f0*/ 	.word	0xffffffff


	//   ....[77]....
        /*01f4*/ 	.word	0xffffffff


	//   ....[78]....
        /*01f8*/ 	.word	0xffffffff


	//   ....[79]....
        /*01fc*/ 	.word	0xffffffff


	//   ....[80]....
        /*0200*/ 	.word	0xffffffff


	//   ....[81]....
        /*0204*/ 	.word	0xffffffff


	//   ....[82]....
        /*0208*/ 	.word	0xffffffff


	//   ....[83]....
        /*020c*/ 	.word	0xffffffff


	//   ....[84]....
        /*0210*/ 	.word	0xffffffff


	//   ....[85]....
        /*0214*/ 	.word	0xffffffff


	//   ....[86]....
        /*0218*/ 	.word	0xffffffff


	//   ....[87]....
        /*021c*/ 	.word	0xffffffff


	//   ....[88]....
        /*0220*/ 	.word	0xffffffff


	//----- nvinfo : EIATTR_COOP_GROUP_INSTR_OFFSETS
	.align		4
.L_1765:
        /*0224*/ 	.byte	0x04, 0x28
        /*0226*/ 	.short	(.L_1767 - .L_1766)


	//   ....[0]....
.L_1766:
        /*0228*/ 	.word	0x00000bf0


	//   ....[1]....
        /*022c*/ 	.word	0x00000d00


	//   ....[2]....
        /*0230*/ 	.word	0x00000ea0


	//   ....[3]....
        /*0234*/ 	.word	0x00003b80


	//   ....[4]....
        /*0238*/ 	.word	0x000043d0


	//   ....[5]....
        /*023c*/ 	.word	0x000043f0


	//   ....[6]....
        /*0240*/ 	.word	0x00004440


	//   ....[7]....
        /*0244*/ 	.word	0x00004460


	//   ....[8]....
        /*0248*/ 	.word	0x00004490


	//   ....[9]....
        /*024c*/ 	.word	0x000044b0


	//   ....[10]....
        /*0250*/ 	.word	0x000044e0


	//   ....[11]....
        /*0254*/ 	.word	0x00004500


	//   ....[12]....
        /*0258*/ 	.word	0x00004520


	//   ....[13]....
        /*025c*/ 	.word	0x00004530


	//   ....[14]....
        /*0260*/ 	.word	0x000045b0


	//   ....[15]....
        /*0264*/ 	.word	0x00004600


	//   ....[16]....
        /*0268*/ 	.word	0x00004620


	//   ....[17]....
        /*026c*/ 	.word	0x00004630


	//   ....[18]....
        /*0270*/ 	.word	0x00004640


	//   ....[19]....
        /*0274*/ 	.word	0x00004650


	//   ....[20]....
        /*0278*/ 	.word	0x00004cc0


	//   ....[21]....
        /*027c*/ 	.word	0x00004ce0


	//   ....[22]....
        /*0280*/ 	.word	0x00004cf0


	//   ....[23]....
        /*0284*/ 	.word	0x00004d00


	//   ....[24]....
        /*0288*/ 	.word	0x00004d30


	//   ....[25]....
        /*028c*/ 	.word	0x00004d50


	//   ....[26]....
        /*0290*/ 	.word	0x00004d70


	//   ....[27]....
        /*0294*/ 	.word	0x00004d90


	//   ....[28]....
        /*0298*/ 	.word	0x00004db0


	//   ....[29]....
        /*029c*/ 	.word	0x00004dd0


	//   ....[30]....
        /*02a0*/ 	.word	0x00004df0


	//   ....[31]....
        /*02a4*/ 	.word	0x00004e10


	//   ....[32]....
        /*02a8*/ 	.word	0x00004e20


	//   ....[33]....
        /*02ac*/ 	.word	0x00004e30


	//   ....[34]....
        /*02b0*/ 	.word	0x00004e50


	//   ....[35]....
        /*02b4*/ 	.word	0x00004e60


	//   ....[36]....
        /*02b8*/ 	.word	0x00006890


	//   ....[37]....
        /*02bc*/ 	.word	0x000068d0


	//   ....[38]....
        /*02c0*/ 	.word	0x000069d0


	//   ....[39]....
        /*02c4*/ 	.word	0x00006a00


	//   ....[40]....
        /*02c8*/ 	.word	0x00006ae0


	//   ....[41]....
        /*02cc*/ 	.word	0x00006b10


	//   ....[42]....
        /*02d0*/ 	.word	0x00006bc0


	//   ....[43]....
        /*02d4*/ 	.word	0x00006be0


	//   ....[44]....
        /*02d8*/ 	.word	0x00006c10


	//   ....[45]....
        /*02dc*/ 	.word	0x00006c30


	//   ....[46]....
        /*02e0*/ 	.word	0x00007020


	//   ....[47]....
        /*02e4*/ 	.word	0x000075f0


	//   ....[48]....
        /*02e8*/ 	.word	0x00007960


	//   ....[49]....
        /*02ec*/ 	.word	0x00007d40


	//   ....[50]....
        /*02f0*/ 	.word	0x00007d60


	//   ....[51]....
        /*02f4*/ 	.word	0x00007d80


	//   ....[52]....
        /*02f8*/ 	.word	0x00007da0


	//   ....[53]....
        /*02fc*/ 	.word	0x00007dc0


	//   ....[54]....
        /*0300*/ 	.word	0x00007f50


	//   ....[55]....
        /*0304*/ 	.word	0x00007f70


	//   ....[56]....
        /*0308*/ 	.word	0x00007f90


	//   ....[57]....
        /*030c*/ 	.word	0x00007fb0


	//   ....[58]....
        /*0310*/ 	.word	0x00007fd0


	//   ....[59]....
        /*0314*/ 	.word	0x000083e0


	//   ....[60]....
        /*0318*/ 	.word	0x00008460


	//   ....[61]....
        /*031c*/ 	.word	0x00008510


	//   ....[62]....
        /*0320*/ 	.word	0x00008580


	//   ....[63]....
        /*0324*/ 	.word	0x00008610


	//   ....[64]....
        /*0328*/ 	.word	0x00008680


	//   ....[65]....
        /*032c*/ 	.word	0x00008710


	//   ....[66]....
        /*0330*/ 	.word	0x00008780


	//   ....[67]....
        /*0334*/ 	.word	0x00008810


	//   ....[68]....
        /*0338*/ 	.word	0x00008880


	//   ....[69]....
        /*033c*/ 	.word	0x00008900


	//   ....[70]....
        /*0340*/ 	.word	0x00008970


	//   ....[71]....
        /*0344*/ 	.word	0x000089c0


	//   ....[72]....
        /*0348*/ 	.word	0x00008a10


	//   ....[73]....
        /*034c*/ 	.word	0x00008a70


	//   ....[74]....
        /*0350*/ 	.word	0x00008ad0


	//   ....[75]....
        /*0354*/ 	.word	0x00008b50


	//   ....[76]....
        /*0358*/ 	.word	0x00008ba0


	//   ....[77]....
        /*035c*/ 	.word	0x00008c00


	//   ....[78]....
        /*0360*/ 	.word	0x00008c50


	//   ....[79]....
        /*0364*/ 	.word	0x00008cd0


	//   ....[80]....
        /*0368*/ 	.word	0x00008d20


	//   ....[81]....
        /*036c*/ 	.word	0x00008d90


	//   ....[82]....
        /*0370*/ 	.word	0x00008de0


	//   ....[83]....
        /*0374*/ 	.word	0x00008e40


	//   ....[84]....
        /*0378*/ 	.word	0x00008e90


	//   ....[85]....
        /*037c*/ 	.word	0x00008ef0


	//   ....[86]....
        /*0380*/ 	.word	0x00008f40


	//   ....[87]....
        /*0384*/ 	.word	0x00008fa0


	//   ....[88]....
        /*0388*/ 	.word	0x00008ff0


	//----- nvinfo : EIATTR_EXIT_INSTR_OFFSETS
	.align		4
.L_1767:
        /*038c*/ 	.byte	0x04, 0x1c
        /*038e*/ 	.short	(.L_1769 - .L_1768)


	//   ....[0]....
.L_1768:
        /*0390*/ 	.word	0x00008100


	//   ....[1]....
        /*0394*/ 	.word	0x00008380


	//----- nvinfo : EIATTR_MAX_THREADS
	.align		4
.L_1769:
        /*0398*/ 	.byte	0x04, 0x05
        /*039a*/ 	.short	(.L_1771 - .L_1770)
.L_1770:
        /*039c*/ 	.word	0x00000080
        /*03a0*/ 	.word	0x00000001
        /*03a4*/ 	.word	0x00000001


	//----- nvinfo : EIATTR_CRS_STACK_SIZE
	.align		4
.L_1771:
        /*03a8*/ 	.byte	0x04, 0x1e
        /*03aa*/ 	.short	(.L_1773 - .L_1772)
.L_1772:
        /*03ac*/ 	.word	0x00000000
.L_1773:


//--------------------- .nv.info._Z25selective_scan_bwd_kernelI32Selective_Scan_bwd_kernel_traitsILi128ELi16ELb1ELb0ELb1ELb1ELb1EffEEv12SSMParamsBwd --------------------------
	.section	.nv.info._Z25selective_scan_bwd_kernelI32Selective_Scan_bwd_kernel_traitsILi128ELi16ELb1ELb0ELb1ELb1ELb1EffEEv12SSMParamsBwd,"",@"SHT_CUDA_INFO"
	.sectionflags	@""
	.align	4


	//----- nvinfo : EIATTR_CUDA_API_VERSION
	.align		4
        /*0000*/ 	.byte	0x04, 0x37
        /*0002*/ 	.short	(.L_1775 - .L_1774)
.L_1774:
        /*0004*/ 	.word	0x00000082


	//----- nvinfo : EIATTR_SW2861232_WAR
	.align		4
.L_1775:
        /*0008*/ 	.byte	0x01, 0x35
	.zero		2


	//----- nvinfo : EIATTR_PARAM_CBANK
	.align		4
        /*000c*/ 	.byte	0x04, 0x0a
        /*000e*/ 	.short	(.L_1777 - .L_1776)
	.align		4
.L_1776:
        /*0010*/ 	.word	index@(.nv.constant0._Z25selective_scan_bwd_kernelI32Selective_Scan_bwd_kernel_traitsILi128ELi16ELb1ELb0ELb1ELb1ELb1EffEEv12SSMParamsBwd)
        /*0014*/ 	.short	0x0160
        /*0016*/ 	.short	0x01f0


	//----- nvinfo : EIATTR_CBANK_PARAM_SIZE
	.align		4
.L_1777:
        /*0018*/ 	.byte	0x03, 0x19
        /*001a*/ 	.short	0x01f0


	//----- nvinfo : EIATTR_KPARAM_INFO
	.align		4
        /*001c*/ 	.byte	0x04, 0x17
        /*001e*/ 	.short	(.L_1779 - .L_1778)
.L_1778:
        /*0020*/ 	.word	0x00000000
        /*0024*/ 	.short	0x0000
        /*0026*/ 	.short	0x0000
        /*0028*/ 	.byte	0x00, 0xf0, 0xc1, 0x07


	//----- nvinfo : EIATTR_MAXREG_COUNT
	.align		4
.L_1779:
        /*002c*/ 	.byte	0x03, 0x1b
        /*002e*/ 	.short	0x00a8


	//----- nvinfo : EIATTR_NUM_BARRIERS
	.align		4
        /*0030*/ 	.byte	0x02, 0x4c
        /*0032*/ 	.byte	0x01
	.zero		1


	//----- nvinfo : EIATTR_ANNOTATIONS
	.align		4
        /*0034*/ 	.byte	0x04, 0x55
        /*0036*/ 	.short	(.L_1781 - .L_1780)


	//   ....[0]....
.L_1780:
        /*0038*/ 	.word	0x00000001
        /*003c*/ 	.byte	0x20, 0x02, 0x00, 0x00, 0x01, 0x00, 0x00, 0x00, 0x50, 0x02, 0x00, 0x00, 0x01, 0x00, 0x00, 0x00
        /*004c*/ 	.byte	0xd0, 0x09, 0x00, 0x00, 0x01, 0x00, 0x00, 0x00, 0xf0, 0x09, 0x00, 0x00, 0x01, 0x00, 0x00, 0x00
        /*005c*/ 	.byte	0x30, 0x0b, 0x00, 0x00, 0x01, 0x00, 0x00, 0x00, 0x20, 0x3c, 0x00, 0x00, 0x01, 0x00, 0x00, 0x00
        /*006c*/ 	.byte	0x20, 0x48, 0x00, 0x00, 0x01, 0x00, 0x00, 0x00, 0xf0, 0x48, 0x00, 0x00, 0x01, 0x00, 0x00, 0x00
        /*007c*/ 	.byte	0x60, 0x4a, 0x00, 0x00, 0x01, 0x00, 0x00, 0x00, 0x10, 0x82, 0x00, 0x00, 0x01, 0x00, 0x00, 0x00
        /*008c*/ 	.byte	0x30, 0x82, 0x00, 0x00, 0x01, 0x00, 0x00, 0x00, 0x70, 0x8f, 0x00, 0x00, 0x01, 0x00, 0x00, 0x00
        /*009c*/ 	.byte	0x80, 0x90, 0x00, 0x00, 0x01, 0x00, 0x00, 0x00, 0x90, 0x92, 0x00, 0x00


	//----- nvinfo : EIATTR_MERCURY_ISA_VERSION
	.align		4
.L_1781:
        /*00a8*/ 	.byte	0x03, 0x5f
        /*00aa*/ 	.short	0x0000


	//----- nvinfo : EIATTR_COOP_GROUP_MASK_REGIDS
	.align		4
        /*00ac*/ 	.byte	0x04, 0x29
        /*00ae*/ 	.short	(.L_1783 - .L_1782)


	//   ....[0]....
.L_1782:
        /*00b0*/ 	.word	0xffffffff


	//   ....[1]....
        /*00b4*/ 	.word	0xffffffff


	//   ....[2]....
        /*00b8*/ 	.word	0xffffffff


	//   ....[3]....
        /*00bc*/ 	.word	0xffffffff


	//   ....[4]....
        /*00c0*/ 	.word	0xffffffff


	//   ....[5]....
        /*00c4*/ 	.word	0xffffffff


	//   ....[6]....
        /*00c8*/ 	.word	0xffffffff


	//   ....[7]....
        /*00cc*/ 	.word	0xffffffff


	//   ....[8]....
        /*00d0*/ 	.word	0xffffffff


	//   ....[9]....
        /*00d4*/ 	.word	0xffffffff


	//   ....[10]....
        /*00d8*/ 	.word	0xffffffff


	//   ....[11]....
        /*00dc*/ 	.word	0xffffffff


	//   ....[12]....
        /*00e0*/ 	.word	0xffffffff


	//   ....[13]....
        /*00e4*/ 	.word	0xffffffff


	//   ....[14]....
        /*00e8*/ 	.word	0xffffffff


	//   ....[15]....
        /*00ec*/ 	.word	0xffffffff


	//   ....[16]....
        /*00f0*/ 	.word	0xffffffff


	//   ....[17]....
        /*00f4*/ 	.word	0xffffffff


	//   ....[18]....
        /*00f8*/ 	.word	0xffffffff


	//   ....[19]....
        /*00fc*/ 	.word	0xffffffff


	//   ....[20]....
        /*0100*/ 	.word	0xffffffff


	//   ....[21]....
        /*0104*/ 	.word	0xffffffff


	//   ....[22]....
        /*0108*/ 	.word	0xffffffff


	//   ....[23]....
        /*010c*/ 	.word	0xffffffff


	//   ....[24]....
        /*0110*/ 	.word	0xffffffff


	//   ....[25]....
        /*0114*/ 	.word	0xffffffff


	//   ....[26]....
        /*0118*/ 	.word	0xffffffff


	//   ....[27]....
        /*011c*/ 	.word	0xffffffff


	//   ....[28]....
        /*0120*/ 	.word	0xffffffff


	//   ....[29]....
        /*0124*/ 	.word	0xffffffff


	//   ....[30]....
        /*0128*/ 	.word	0xffffffff


	//   ....[31]....
        /*012c*/ 	.word	0xffffffff


	//   ....[32]....
        /*0130*/ 	.word	0xffffffff


	//   ....[33]....
        /*0134*/ 	.word	0xffffffff


	//   ....[34]....
        /*0138*/ 	.word	0xffffffff


	//   ....[35]....
        /*013c*/ 	.word	0xffffffff


	//   ....[36]....
        /*0140*/ 	.word	0xffffffff


	//   ....[37]....
        /*0144*/ 	.word	0xffffffff


	//   ....[38]....
        /*0148*/ 	.word	0xffffffff


	//   ....[39]....
        /*014c*/ 	.word	0xffffffff


	//   ....[40]....
        /*0150*/ 	.word	0xffffffff


	//   ....[41]....
        /*0154*/ 	.word	0xffffffff


	//   ....[42]....
        /*0158*/ 	.word	0xffffffff


	//   ....[43]....
        /*015c*/ 	.word	0xffffffff


	//   ....[44]....
        /*0160*/ 	.word	0xffffffff


	//   ....[45]....
        /*0164*/ 	.word	0xffffffff


	//   ....[46]....
        /*0168*/ 	.word	0xffffffff


	//   ....[47]....
        /*016c*/ 	.word	0xffffffff


	//   ....[48]....
        /*0170*/ 	.word	0xffffffff


	//   ....[49]....
        /*0174*/ 	.word	0xffffffff


	//   ....[50]....
        /*0178*/ 	.word	0xffffffff


	//   ....[51]....
        /*017c*/ 	.word	0xffffffff


	//   ....[52]....
        /*0180*/ 	.word	0xffffffff


	//   ....[53]....
        /*0184*/ 	.word	0xffffffff


	//   ....[54]....
        /*0188*/ 	.word	0xffffffff


	//   ....[55]....
        /*018c*/ 	.word	0xffffffff


	//   ....[56]....
        /*0190*/ 	.word	0xffffffff


	//   ....[57]....
        /*0194*/ 	.word	0xffffffff


	//   ....[58]....
        /*0198*/ 	.word	0xffffffff


	//   ....[59]....
        /*019c*/ 	.word	0xffffffff


	//   ....[60]....
        /*01a0*/ 	.word	0xffffffff


	//   ....[61]....
        /*01a4*/ 	.word	0xffffffff


	//   ....[62]....
        /*01a8*/ 	.word	0xffffffff


	//   ....[63]....
        /*01ac*/ 	.word	0xffffffff


	//   ....[64]....
        /*01b0*/ 	.word	0xffffffff


	//   ....[65]....
        /*01b4*/ 	.word	0xffffffff


	//   ....[66]....
        /*01b8*/ 	.word	0xffffffff


	//   ....[67]....
        /*01bc*/ 	.word	0xffffffff


	//   ....[68]....
        /*01c0*/ 	.word	0xffffffff


	//   ....[69]....
        /*01c4*/ 	.word	0xffffffff


	//   ....[70]....
        /*01c8*/ 	.word	0xffffffff


	//   ....[71]....
        /*01cc*/ 	.word	0xffffffff


	//   ....[72]....
        /*01d0*/ 	.word	0xffffffff


	//   ....[73]....
        /*01d4*/ 	.word	0xffffffff


	//   ....[74]....
        /*01d8*/ 	.word	0xffffffff


	//   ....[75]....
        /*01dc*/ 	.word	0xffffffff


	//   ....[76]....
        /*01e0*/ 	.word	0xffffffff


	//   ....[77]....
        /*01e4*/ 	.word	0xffffffff


	//   ....[78]....
        /*01e8*/ 	.word	0xffffffff


	//   ....[79]....
        /*01ec*/ 	.word	0xffffffff


	//   ....[80]....
        /*01f0*/ 	.word	0xffffffff


	//   ....[81]....
        /*01f4*/ 	.word	0xffffffff


	//   ....[82]....
        /*01f8*/ 	.word	0xffffffff


	//   ....[83]....
        /*01fc*/ 	.word	0xffffffff


	//   ....[84]....
        /*0200*/ 	.word	0xffffffff


	//   ....[85]....
        /*0204*/ 	.word	0xffffffff


	//   ....[86]....
        /*0208*/ 	.word	0xffffffff


	//   ....[87]....
        /*020c*/ 	.word	0xffffffff


	//   ....[88]....
        /*0210*/ 	.word	0xffffffff


	//   ....[89]....
        /*0214*/ 	.word	0xffffffff


	//   ....[90]....
        /*0218*/ 	.word	0xffffffff


	//   ....[91]....
        /*021c*/ 	.word	0xffffffff


	//   ....[92]....
        /*0220*/ 	.word	0xffffffff


	//----- nvinfo : EIATTR_COOP_GROUP_INSTR_OFFSETS
	.align		4
.L_1783:
        /*0224*/ 	.byte	0x04, 0x28
        /*0226*/ 	.short	(.L_1785 - .L_1784)


	//   ....[0]....
.L_1784:
        /*0228*/ 	.word	0x00000b80


	//   ....[1]....
        /*022c*/ 	.word	0x00000c90


	//   ....[2]....
        /*0230*/ 	.word	0x00000e90


	//   ....[3]....
        /*0234*/ 	.word	0x000034b0


	//   ....[4]....
        /*0238*/ 	.word	0x00003980


	//   ....[5]....
        /*023c*/ 	.word	0x00004000


	//   ....[6]....
        /*0240*/ 	.word	0x00004560


	//   ....[7]....
        /*0244*/ 	.word	0x00004e90


	//   ....[8]....
        /*0248*/ 	.word	0x00005780


	//   ....[9]....
        /*024c*/ 	.word	0x000057a0


	//   ....[10]....
        /*0250*/ 	.word	0x000057f0


	//   ....[11]....
        /*0254*/ 	.word	0x00005810


	//   ....[12]....
        /*0258*/ 	.word	0x00005840


	//   ....[13]....
        /*025c*/ 	.word	0x00005860


	//   ....[14]....
        /*0260*/ 	.word	0x00005890


	//   ....[15]....
        /*0264*/ 	.word	0x000058b0


	//   ....[16]....
        /*0268*/ 	.word	0x000058d0


	//   ....[17]....
        /*026c*/ 	.word	0x000058e0


	//   ....[18]....
        /*0270*/ 	.word	0x00005960


	//   ....[19]....
        /*0274*/ 	.word	0x000059b0


	//   ....[20]....
        /*0278*/ 	.word	0x000059d0


	//   ....[21]....
        /*027c*/ 	.word	0x000059e0


	//   ....[22]....
        /*0280*/ 	.word	0x000059f0


	//   ....[23]....
        /*0284*/ 	.word	0x00005a00


	//   ....[24]....
        /*0288*/ 	.word	0x00006060


	//   ....[25]....
        /*028c*/ 	.word	0x00006080


	//   ....[26]....
        /*0290*/ 	.word	0x00006090


	//   ....[27]....
        /*0294*/ 	.word	0x000060a0


	//   ....[28]....
        /*0298*/ 	.word	0x000060d0


	//   ....[29]....
        /*029c*/ 	.word	0x000060f0


	//   ....[30]....
        /*02a0*/ 	.word	0x00006110


	//   ....[31]....
        /*02a4*/ 	.word	0x00006130


	//   ....[32]....
        /*02a8*/ 	.word	0x00006150


	//   ....[33]....
        /*02ac*/ 	.word	0x00006170


	//   ....[34]....
        /*02b0*/ 	.word	0x00006190


	//   ....[35]....
        /*02b4*/ 	.word	0x000061b0


	//   ....[36]....
        /*02b8*/ 	.word	0x000061c0


	//   ....[37]....
        /*02bc*/ 	.word	0x000061d0


	//   ....[38]....
        /*02c0*/ 	.word	0x000061f0


	//   ....[39]....
        /*02c4*/ 	.word	0x00006200


	//   ....[40]....
        /*02c8*/ 	.word	0x00007c40


	//   ....[41]....
        /*02cc*/ 	.word	0x00007c80


	//   ....[42]....
        /*02d0*/ 	.word	0x00007d80


	//   ....[43]....
        /*02d4*/ 	.word	0x00007db0


	//   ....[44]....
        /*02d8*/ 	.word	0x00007e90


	//   ....[45]....
        /*02dc*/ 	.word	0x00007ec0


	//   ....[46]....
        /*02e0*/ 	.word	0x00007f70


	//   ....[47]....
        /*02e4*/ 	.word	0x00007f90


	//   ....[48]....
        /*02e8*/ 	.word	0x00007fc0


	//   ....[49]....
        /*02ec*/ 	.word	0x00007fe0


	//   ....[50]....
        /*02f0*/ 	.word	0x00008410


	//   ....[51]....
        /*02f4*/ 	.word	0x00008940


	//   ....[52]....
        /*02f8*/ 	.word	0x00008d10


	//   ....[53]....
        /*02fc*/ 	.word	0x00009100


	//   ....[54]....
        /*0300*/ 	.word	0x00009120


	//   ....[55]....
        /*0304*/ 	.word	0x00009140


	//   ....[56]....
        /*0308*/ 	.word	0x00009160


	//   ....[57]....
        /*030c*/ 	.word	0x00009180


	//   ....[58]....
        /*0310*/ 	.word	0x00009310


	//   ....[59]....
        /*0314*/ 	.word	0x00009330


	//   ....[60]....
        /*0318*/ 	.word	0x00009350


	//   ....[61]....
        /*031c*/ 	.word	0x00009370


	//   ....[62]....
        /*0320*/ 	.word	0x00009390


	//   ....[63]....
        /*0324*/ 	.word	0x000097a0


	//   ....[64]....
        /*0328*/ 	.word	0x00009820


	//   ....[65]....
        /*032c*/ 	.word	0x000098d0


	//   ....[66]....
        /*0330*/ 	.word	0x00009940


	//   ....[67]....
        /*0334*/ 	.word	0x000099d0


	//   ....[68]....
        /*0338*/ 	.word	0x00009a40


	//   ....[69]....
        /*033c*/ 	.word	0x00009ad0


	//   ....[70]....
        /*0340*/ 	.word	0x00009b40


	//   ....[71]....
        /*0344*/ 	.word	0x00009bd0


	//   ....[72]....
        /*0348*/ 	.word	0x00009c40


	//   ....[73]....
        /*034c*/ 	.word	0x00009cc0


	//   ....[74]....
        /*0350*/ 	.word	0x00009d30


	//   ....[75]....
        /*0354*/ 	.word	0x00009d80


	//   ....[76]....
        /*0358*/ 	.word	0x00009dd0


	//   ....[77]....
        /*035c*/ 	.word	0x00009e30


	//   ....[78]....
        /*0360*/ 	.word	0x00009e90


	//   ....[79]....
        /*0364*/ 	.word	0x00009f10


	//   ....[80]....
        /*0368*/ 	.word	0x00009f60


	//   ....[81]....
        /*036c*/ 	.word	0x00009fc0


	//   ....[82]....
        /*0370*/ 	.word	0x0000a010


	//   ....[83]....
        /*0374*/ 	.word	0x0000a090


	//   ....[84]....
        /*0378*/ 	.word	0x0000a0e0


	//   ....[85]....
        /*037c*/ 	.word	0x0000a150


	//   ....[86]....
        /*0380*/ 	.word	0x0000a1a0


	//   ....[87]....
        /*0384*/ 	.word	0x0000a200


	//   ....[88]....
        /*0388*/ 	.word	0x0000a250


	//   ....[89]....
        /*038c*/ 	.word	0x0000a2b0


	//   ....[90]....
        /*0390*/ 	.word	0x0000a300


	//   ....[91]....
        /*0394*/ 	.word	0x0000a360


	//   ....[92]....
        /*0398*/ 	.word	0x0000a3b0


	//----- nvinfo : EIATTR_EXIT_INSTR_OFFSETS
	.align		4
.L_1785:
        /*039c*/ 	.byte	0x04, 0x1c
        /*039e*/ 	.short	(.L_1787 - .L_1786)


	//   ....[0]....
.L_1786:
        /*03a0*/ 	.word	0x000094c0


	//   ....[1]....
        /*03a4*/ 	.word	0x00009740


	//----- nvinfo : EIATTR_MAX_THREADS
	.align		4
.L_1787:
        /*03a8*/ 	.byte	0x04, 0x05
        /*03aa*/ 	.short	(.L_1789 - .L_1788)
.L_1788:
        /*03ac*/ 	.word	0x00000080
        /*03b0*/ 	.word	0x00000001
        /*03b4*/ 	.word	0x00000001


	//----- nvinfo : EIATTR_CRS_STACK_SIZE
	.align		4
.L_1789:
        /*03b8*/ 	.byte	0x04, 0x1e
        /*03ba*/ 	.short	(.L_1791 - .L_1790)
.L_1790:
        /*03bc*/ 	.word	0x00000000
.L_1791:


//--------------------- .nv.info._Z25selective_scan_bwd_kernelI32Selective_Scan_bwd_kernel_traitsILi128ELi16ELb1ELb1ELb0ELb0ELb0EffEEv12SSMParamsBwd --------------------------
	.section	.nv.info._Z25selective_scan_bwd_kernelI32Selective_Scan_bwd_kernel_traitsILi128ELi16ELb1ELb1ELb0ELb0ELb0EffEEv12SSMParamsBwd,"",@"SHT_CUDA_INFO"
	.sectionflags	@""
	.align	4


	//----- nvinfo : EIATTR_CUDA_API_VERSION
	.align		4
        /*0000*/ 	.byte	0x04, 0x37
        /*0002*/ 	.short	(.L_1793 - .L_1792)
.L_1792:
        /*0004*/ 	.word	0x00000082


	//----- nvinfo : EIATTR_SW2861232_WAR
	.align		4
.L_1793:
        /*0008*/ 	.byte	0x01, 0x35
	.zero		2


	//----- nvinfo : EIATTR_PARAM_CBANK
	.align		4
        /*000c*/ 	.byte	0x04, 0x0a
        /*000e*/ 	.short	(.L_1795 - .L_1794)
	.align		4
.L_1794:
        /*0010*/ 	.word	index@(.nv.constant0._Z25selective_scan_bwd_kernelI32Selective_Scan_bwd_kernel_traitsILi128ELi16ELb1ELb1ELb0ELb0ELb0EffEEv12SSMParamsBwd)
        /*0014*/ 	.short	0x0160
        /*0016*/ 	.short	0x01f0


	//----- nvinfo : EIATTR_CBANK_PARAM_SIZE
	.align		4
.L_1795:
        /*0018*/ 	.byte	0x03, 0x19
        /*001a*/ 	.short	0x01f0


	//----- nvinfo : EIATTR_KPARAM_INFO
	.align		4
        /*001c*/ 	.byte	0x04, 0x17
        /*001e*/ 	.short	(.L_1797 - .L_1796)
.L_1796:
        /*0020*/ 	.word	0x00000000
        /*0024*/ 	.short	0x0000
        /*0026*/ 	.short	0x0000
        /*0028*/ 	.byte	0x00, 0xf0, 0xc1, 0x07


	//----- nvinfo : EIATTR_MAXREG_COUNT
	.align		4
.L_1797:
        /*002c*/ 	.byte	0x03, 0x1b
        /*002e*/ 	.short	0x00a8


	//----- nvinfo : EIATTR_NUM_BARRIERS
	.align		4
        /*0030*/ 	.byte	0x02, 0x4c
        /*0032*/ 	.byte	0x01
	.zero		1


	//----- nvinfo : EIATTR_MERCURY_ISA_VERSION
	.align		4
        /*0034*/ 	.byte	0x03, 0x5f
        /*0036*/ 	.short	0x0000


	//----- nvinfo : EIATTR_COOP_GROUP_MASK_REGIDS
	.align		4
        /*0038*/ 	.byte	0x04, 0x29
        /*003a*/ 	.short	(.L_1799 - .L_1798)


	//   ....[0]....
.L_1798:
        /*003c*/ 	.word	0xffffffff


	//   ....[1]....
        /*0040*/ 	.word	0xffffffff


	//   ....[2]....
        /*0044*/ 	.word	0xffffffff


	//   ....[3]....
        /*0048*/ 	.word	0xffffffff


	//   ....[4]....
        /*004c*/ 	.word	0xffffffff


	//   ....[5]....
        /*0050*/ 	.word	0xffffffff


	//   ....[6]....
        /*0054*/ 	.word	0xffffffff


	//   ....[7]....
        /*0058*/ 	.word	0xffffffff


	//   ....[8]....
        /*005c*/ 	.word	0xffffffff


	//   ....[9]....
        /*0060*/ 	.word	0xffffffff


	//   ....[10]....
        /*0064*/ 	.word	0xffffffff


	//   ....[11]....
        /*0068*/ 	.word	0xffffffff


	//   ....[12]....
        /*006c*/ 	.word	0xffffffff


	//   ....[13]....
        /*0070*/ 	.word	0xffffffff


	//   ....[14]....
        /*0074*/ 	.word	0xffffffff


	//   ....[15]....
        /*0078*/ 	.word	0xffffffff


	//   ....[16]....
        /*007c*/ 	.word	0xffffffff


	//   ....[17]....
        /*0080*/ 	.word	0xffffffff


	//   ....[18]....
        /*0084*/ 	.word	0xffffffff


	//   ....[19]....
        /*0088*/ 	.word	0xffffffff


	//   ....[20]....
        /*008c*/ 	.word	0xffffffff


	//   ....[21]....
        /*0090*/ 	.word	0xffffffff


	//   ....[22]....
        /*0094*/ 	.word	0xffffffff


	//   ....[23]....
        /*0098*/ 	.word	0xffffffff


	//   ....[24]....
        /*009c*/ 	.word	0xffffffff


	//   ....[25]....
        /*00a0*/ 	.word	0xffffffff


	//   ....[26]....
        /*00a4*/ 	.word	0xffffffff


	//   ....[27]....
        /*00a8*/ 	.word	0xffffffff


	//   ....[28]....
        /*00ac*/ 	.word	0xffffffff


	//   ....[29]....
        /*00b0*/ 	.word	0xffffffff


	//   ....[30]....
        /*00b4*/ 	.word	0xffffffff


	//   ....[31]....
        /*00b8*/ 	.word	0xffffffff


	//   ....[32]....
        /*00bc*/ 	.word	0xffffffff


	//   ....[33]....
        /*00c0*/ 	.word	0xffffffff


	//   ....[34]....
        /*00c4*/ 	.word	0xffffffff


	//   ....[35]....
        /*00c8*/ 	.word	0xffffffff


	//   ....[36]....
        /*00cc*/ 	.word	0xffffffff


	//   ....[37]....
        /*00d0*/ 	.word	0xffffffff


	//   ....[38]....
        /*00d4*/ 	.word	0xffffffff


	//   ....[39]....
        /*00d8*/ 	.word	0xffffffff


	//   ....[40]....
        /*00dc*/ 	.word	0xffffffff


	//   ....[41]....
        /*00e0*/ 	.word	0xffffffff


	//   ....[42]....
        /*00e4*/ 	.word	0xffffffff


	//   ....[43]....
        /*00e8*/ 	.word	0xffffffff


	//   ....[44]....
        /*00ec*/ 	.word	0xffffffff


	//   ....[45]....
        /*00f0*/ 	.word	0xffffffff


	//   ....[46]....
        /*00f4*/ 	.word	0xffffffff


	//   ....[47]....
        /*00f8*/ 	.word	0xffffffff


	//   ....[48]....
        /*00fc*/ 	.word	0xffffffff


	//   ....[49]....
        /*0100*/ 	.word	0xffffffff


	//   ....[50]....
        /*0104*/ 	.word	0xffffffff


	//   ....[51]....
        /*0108*/ 	.word	0xffffffff


	//   ....[52]....
        /*010c*/ 	.word	0xffffffff


	//   ....[53]....
        /*0110*/ 	.word	0xffffffff


	//   ....[54]....
        /*0114*/ 	.word	0xffffffff


	//   ....[55]....
        /*0118*/ 	.word	0xffffffff


	//   ....[56]....
        /*011c*/ 	.word	0xffffffff


	//   ....[57]....
        /*0120*/ 	.word	0xffffffff


	//   ....[58]....
        /*0124*/ 	.word	0xffffffff


	//   ....[59]....
        /*0128*/ 	.word	0xffffffff


	//   ....[60]....
        /*012c*/ 	.word	0xffffffff


	//   ....[61]....
        /*0130*/ 	.word	0xffffffff


	//   ....[62]....
        /*0134*/ 	.word	0xffffffff


	//   ....[63]....
        /*0138*/ 	.word	0xffffffff


	//   ....[64]....
        /*013c*/ 	.word	0xffffffff


	//   ....[65]....
        /*0140*/ 	.word	0xffffffff


	//   ....[66]....
        /*0144*/ 	.word	0xffffffff


	//   ....[67]....
        /*0148*/ 	.word	0xffffffff


	//   ....[68]....
        /*014c*/ 	.word	0xffffffff


	//   ....[69]....
        /*0150*/ 	.word	0xffffffff


	//   ....[70]....
        /*0154*/ 	.word	0xffffffff


	//   ....[71]....
        /*0158*/ 	.word	0xffffffff


	//   ....[72]....
        /*015c*/ 	.word	0xffffffff


	//   ....[73]....
        /*0160*/ 	.word	0xffffffff


	//   ....[74]....
        /*0164*/ 	.word	0xffffffff


	//   ....[75]....
        /*0168*/ 	.word	0xffffffff


	//   ....[76]....
        /*016c*/ 	.word	0xffffffff


	//   ....[77]....
        /*0170*/ 	.word	0xffffffff


	//   ....[78]....
        /*0174*/ 	.word	0xffffffff


	//   ....[79]....
        /*0178*/ 	.word	0xffffffff


	//   ....[80]....
        /*017c*/ 	.word	0xffffffff


	//   ....[81]....
        /*0180*/ 	.word	0xffffffff


	//   ....[82]....
        /*0184*/ 	.word	0xffffffff


	//   ....[83]....
        /*0188*/ 	.word	0xffffffff


	//   ....[84]....
        /*018c*/ 	.word	0xffffffff


	//   ....[85]....
        /*0190*/ 	.word	0xffffffff


	//   ....[86]....
        /*0194*/ 	.word	0xffffffff


	//   ....[87]....
        /*0198*/ 	.word	0xffffffff


	//----- nvinfo : EIATTR_COOP_GROUP_INSTR_OFFSETS
	.align		4
.L_1799:
        /*019c*/ 	.byte	0x04, 0x28
        /*019e*/ 	.short	(.L_1801 - .L_1800)


	//   ....[0]....
.L_1800:
        /*01a0*/ 	.word	0x00000b90


	//   ....[1]....
        /*01a4*/ 	.word	0x00000ca0


	//   ....[2]....
        /*01a8*/ 	.word	0x00000d90


	//   ....[3]....
        /*01ac*/ 	.word	0x00001460


	//   ....[4]....
        /*01b0*/ 	.word	0x00001fb0


	//   ....[5]....
        /*01b4*/ 	.word	0x00001fd0


	//   ....[6]....
        /*01b8*/ 	.word	0x00002020


	//   ....[7]....
        /*01bc*/ 	.word	0x00002030


	//   ....[8]....
        /*01c0*/ 	.word	0x00002060


	//   ....[9]....
        /*01c4*/ 	.word	0x00002080


	//   ....[10]....
        /*01c8*/ 	.word	0x000020b0


	//   ....[11]....
        /*01cc*/ 	.word	0x000020d0


	//   ....[12]....
        /*01d0*/ 	.word	0x00002100


	//   ....[13]....
        /*01d4*/ 	.word	0x00002120


	//   ....[14]....
        /*01d8*/ 	.word	0x000021e0


	//   ....[15]....
        /*01dc*/ 	.word	0x00002250


	//   ....[16]....
        /*01e0*/ 	.word	0x00002270


	//   ....[17]....
        /*01e4*/ 	.word	0x00002280


	//   ....[18]....
        /*01e8*/ 	.word	0x00002290


	//   ....[19]....
        /*01ec*/ 	.word	0x000022a0


	//   ....[20]....
        /*01f0*/ 	.word	0x000029b0


	//   ....[21]....
        /*01f4*/ 	.word	0x000029d0


	//   ....[22]....
        /*01f8*/ 	.word	0x000029e0


	//   ....[23]....
        /*01fc*/ 	.word	0x00002a10


	//   ....[24]....
        /*0200*/ 	.word	0x00002a20


	//   ....[25]....
        /*0204*/ 	.word	0x00002a50


	//   ....[26]....
        /*0208*/ 	.word	0x00002a60


	//   ....[27]....
        /*020c*/ 	.word	0x00002a90


	//   ....[28]....
        /*0210*/ 	.word	0x00002aa0


	//   ....[29]....
        /*0214*/ 	.word	0x00002ad0


	//   ....[30]....
        /*0218*/ 	.word	0x00002ae0


	//   ....[31]....
        /*021c*/ 	.word	0x00002b10


	//   ....[32]....
        /*0220*/ 	.word	0x00002b20


	//   ....[33]....
        /*0224*/ 	.word	0x00002b30


	//   ....[34]....
        /*0228*/ 	.word	0x00002b40


	//   ....[35]....
        /*022c*/ 	.word	0x00002b50


	//   ....[36]....
        /*0230*/ 	.word	0x00004420


	//   ....[37]....
        /*0234*/ 	.word	0x00004460


	//   ....[38]....
        /*0238*/ 	.word	0x00004550


	//   ....[39]....
        /*023c*/ 	.word	0x00004580


	//   ....[40]....
        /*0240*/ 	.word	0x00004660


	//   ....[41]....
        /*0244*/ 	.word	0x00004690


	//   ....[42]....
        /*0248*/ 	.word	0x00004770


	//   ....[43]....
        /*024c*/ 	.word	0x000047a0


	//   ....[44]....
        /*0250*/ 	.word	0x00004860


	//   ....[45]....
        /*0254*/ 	.word	0x00004880


	//   ....[46]....
        /*0258*/ 	.word	0x00004cb0


	//   ....[47]....
        /*025c*/ 	.word	0x00004f60


	//   ....[48]....
        /*0260*/ 	.word	0x00005140


	//   ....[49]....
        /*0264*/ 	.word	0x000051a0


	//   ....[50]....
        /*0268*/ 	.word	0x000051f0


	//   ....[51]....
        /*026c*/ 	.word	0x00005210


	//   ....[52]....
        /*0270*/ 	.word	0x00005230


	//   ....[53]....
        /*0274*/ 	.word	0x00005350


	//   ....[54]....
        /*0278*/ 	.word	0x000053a0


	//   ....[55]....
        /*027c*/ 	.word	0x000053f0


	//   ....[56]....
        /*0280*/ 	.word	0x00005410


	//   ....[57]....
        /*0284*/ 	.word	0x00005430


	//   ....[58]....
        /*0288*/ 	.word	0x00005840


	//   ....[59]....
        /*028c*/ 	.word	0x000058c0


	//   ....[60]....
        /*0290*/ 	.word	0x00005970


	//   ....[61]....
        /*0294*/ 	.word	0x000059e0


	//   ....[62]....
        /*0298*/ 	.word	0x00005a70


	//   ....[63]....
        /*029c*/ 	.word	0x00005ae0


	//   ....[64]....
        /*02a0*/ 	.word	0x00005b70


	//   ....[65]....
        /*02a4*/ 	.word	0x00005be0


	//   ....[66]....
        /*02a8*/ 	.word	0x00005c90


	//   ....[67]....
        /*02ac*/ 	.word	0x00005d00


	//   ....[68]....
        /*02b0*/ 	.word	0x00005d80


	//   ....[69]....
        /*02b4*/ 	.word	0x00005df0


	//   ....[70]....
        /*02b8*/ 	.word	0x00005e70


	//   ....[71]....
        /*02bc*/ 	.word	0x00005ee0


	//   ....[72]....
        /*02c0*/ 	.word	0x00005f60


	//   ....[73]....
        /*02c4*/ 	.word	0x00005fe0


	//   ....[74]....
        /*02c8*/ 	.word	0x00006080


	//   ....[75]....
        /*02cc*/ 	.word	0x000060f0


	//   ....[76]....
        /*02d0*/ 	.word	0x00006170


	//   ....[77]....
        /*02d4*/ 	.word	0x000061e0


	//   ....[78]....
        /*02d8*/ 	.word	0x00006280


	//   ....[79]....
        /*02dc*/ 	.word	0x000062f0


	//   ....[80]....
        /*02e0*/ 	.word	0x00006370


	//   ....[81]....
        /*02e4*/ 	.word	0x000063e0


	//   ....[82]....
        /*02e8*/ 	.word	0x00006460


	//   ....[83]....
        /*02ec*/ 	.word	0x000064d0


	//   ....[84]....
        /*02f0*/ 	.word	0x00006540


	//   ....[85]....
        /*02f4*/ 	.word	0x000065b0


	//   ....[86]....
        /*02f8*/ 	.word	0x00006620


	//   ....[87]....
        /*02fc*/ 	.word	0x00006690


	//----- nvinfo : EIATTR_EXIT_INSTR_OFFSETS
	.align		4
.L_1801:
        /*0300*/ 	.byte	0x04, 0x1c
        /*0302*/ 	.short	(.L_1803 - .L_1802)


	//   ....[0]....
.L_1802:
        /*0304*/ 	.word	0x00005560


	//   ....[1]....
        /*0308*/ 	.word	0x000057e0


	//----- nvinfo : EIATTR_MAX_THREADS
	.align		4
.L_1803:
        /*030c*/ 	.byte	0x04, 0x05
        /*030e*/ 	.short	(.L_1805 - .L_1804)
.L_1804:
        /*0310*/ 	.word	0x00000080
        /*0314*/ 	.word	0x00000001
        /*0318*/ 	.word	0x00000001


	//----- nvinfo : EIATTR_CRS_STACK_SIZE
	.align		4
.L_1805:
        /*031c*/ 	.byte	0x04, 0x1e
        /*031e*/ 	.short	(.L_1807 - .L_1806)
.L_1806:
        /*0320*/ 	.word	0x00000000
.L_1807:


//--------------------- .nv.info._Z25selective_scan_bwd_kernelI32Selective_Scan_bwd_kernel_traitsILi128ELi16ELb1ELb1ELb0ELb0ELb1EffEEv12SSMParamsBwd --------------------------
	.section	.nv.info._Z25selective_scan_bwd_kernelI32Selective_Scan_bwd_kernel_traitsILi128ELi16ELb1ELb1ELb0ELb0ELb1EffEEv12SSMParamsBwd,"",@"SHT_CUDA_INFO"
	.sectionflags	@""
	.align	4


	//----- nvinfo : EIATTR_CUDA_API_VERSION
	.align		4
        /*0000*/ 	.byte	0x04, 0x37
        /*0002*/ 	.short	(.L_1809 - .L_1808)
.L_1808:
        /*0004*/ 	.word	0x00000082


	//----- nvinfo : EIATTR_SW2861232_WAR
	.align		4
.L_1809:
        /*0008*/ 	.byte	0x01, 0x35
	.zero		2


	//----- nvinfo : EIATTR_PARAM_CBANK
	.align		4
        /*000c*/ 	.byte	0x04, 0x0a
        /*000e*/ 	.short	(.L_1811 - .L_1810)
	.align		4
.L_1810:
        /*0010*/ 	.word	index@(.nv.constant0._Z25selective_scan_bwd_kernelI32Selective_Scan_bwd_kernel_traitsILi128ELi16ELb1ELb1ELb0ELb0ELb1EffEEv12SSMParamsBwd)
        /*0014*/ 	.short	0x0160
        /*0016*/ 	.short	0x01f0


	//----- nvinfo : EIATTR_CBANK_PARAM_SIZE
	.align		4
.L_1811:
        /*0018*/ 	.byte	0x03, 0x19
        /*001a*/ 	.short	0x01f0


	//----- nvinfo : EIATTR_KPARAM_INFO
	.align		4
        /*001c*/ 	.byte	0x04, 0x17
        /*001e*/ 	.short	(.L_1813 - .L_1812)
.L_1812:
        /*0020*/ 	.word	0x00000000
        /*0024*/ 	.short	0x0000
        /*0026*/ 	.short	0x0000
        /*0028*/ 	.byte	0x00, 0xf0, 0xc1, 0x07


	//----- nvinfo : EIATTR_MAXREG_COUNT
	.align		4
.L_1813:
        /*002c*/ 	.byte	0x03, 0x1b
        /*002e*/ 	.short	0x00a8


	//----- nvinfo : EIATTR_NUM_BARRIERS
	.align		4
        /*0030*/ 	.byte	0x02, 0x4c
        /*0032*/ 	.byte	0x01
	.zero		1


	//----- nvinfo : EIATTR_ANNOTATIONS
	.align		4
        /*0034*/ 	.byte	0x04, 0x55
        /*0036*/ 	.short	(.L_1815 - .L_1814)


	//   ....[0]....
.L_1814:
        /* <DEDUP_REMOVED lines=13> */


	//----- nvinfo : EIATTR_MERCURY_ISA_VERSION
	.align		4
.L_1815:
        /*00f0*/ 	.byte	0x03, 0x5f
        /*00f2*/ 	.short	0x0000


	//----- nvinfo : EIATTR_COOP_GROUP_MASK_REGIDS
	.align		4
        /*00f4*/ 	.byte	0x04, 0x29
        /*00f6*/ 	.short	(.L_1817 - .L_1816)


	//   ....[0]....
.L_1816:
        /*00f8*/ 	.word	0xffffffff


	//   ....[1]....
        /*00fc*/ 	.word	0xffffffff


	//   ....[2]....
        /*0100*/ 	.word	0xffffffff


	//   ....[3]....
        /*0104*/ 	.word	0xffffffff


	//   ....[4]....
        /*0108*/ 	.word	0xffffffff


	//   ....[5]....
        /*010c*/ 	.word	0xffffffff


	//   ....[6]....
        /*0110*/ 	.word	0xffffffff


	//   ....[7]....
        /*0114*/ 	.word	0xffffffff


	//   ....[8]....
        /*0118*/ 	.word	0xffffffff


	//   ....[9]....
        /*011c*/ 	.word	0xffffffff


	//   ....[10]....
        /*0120*/ 	.word	0xffffffff


	//   ....[11]....
        /*0124*/ 	.word	0xffffffff


	//   ....[12]....
        /*0128*/ 	.word	0xffffffff


	//   ....[13]....
        /*012c*/ 	.word	0xffffffff


	//   ....[14]....
        /*0130*/ 	.word	0xffffffff


	//   ....[15]....
        /*0134*/ 	.word	0xffffffff


	//   ....[16]....
        /*0138*/ 	.word	0xffffffff


	//   ....[17]....
        /*013c*/ 	.word	0xffffffff


	//   ....[18]....
        /*0140*/ 	.word	0xffffffff


	//   ....[19]....
        /*0144*/ 	.word	0xffffffff


	//   ....[20]....
        /*0148*/ 	.word	0xffffffff


	//   ....[21]....
        /*014c*/ 	.word	0xffffffff


	//   ....[22]....
        /*0150*/ 	.word	0xffffffff


	//   ....[23]....
        /*0154*/ 	.word	0xffffffff


	//   ....[24]....
        /*0158*/ 	.word	0xffffffff


	//   ....[25]....
        /*015c*/ 	.word	0xffffffff


	//   ....[26]....
        /*0160*/ 	.word	0xffffffff


	//   ....[27]....
        /*0164*/ 	.word	0xffffffff


	//   ....[28]....
        /*0168*/ 	.word	0xffffffff


	//   ....[29]....
        /*016c*/ 	.word	0xffffffff


	//   ....[30]....
        /*0170*/ 	.word	0xffffffff


	//   ....[31]....
        /*0174*/ 	.word	0xffffffff


	//   ....[32]....
        /*0178*/ 	.word	0xffffffff


	//   ....[33]....
        /*017c*/ 	.word	0xffffffff


	//   ....[34]....
        /*0180*/ 	.word	0xffffffff


	//   ....[35]....
        /*0184*/ 	.word	0xffffffff


	//   ....[36]....
        /*0188*/ 	.word	0xffffffff


	//   ....[37]....
        /*018c*/ 	.word	0xffffffff


	//   ....[38]....
        /*0190*/ 	.word	0xffffffff


	//   ....[39]....
        /*0194*/ 	.word	0xffffffff


	//   ....[40]....
        /*0198*/ 	.word	0xffffffff


	//   ....[41]....
        /*019c*/ 	.word	0xffffffff


	//   ....[42]....
        /*01a0*/ 	.word	0xffffffff


	//   ....[43]....
        /*01a4*/ 	.word	0xffffffff


	//   ....[44]....
        /*01a8*/ 	.word	0xffffffff


	//   ....[45]....
        /*01ac*/ 	.word	0xffffffff


	//   ....[46]....
        /*01b0*/ 	.word	0xffffffff


	//   ....[47]....
        /*01b4*/ 	.word	0xffffffff


	//   ....[48]....
        /*01b8*/ 	.word	0xffffffff


	//   ....[49]....
        /*01bc*/ 	.word	0xffffffff


	//   ....[50]....
        /*01c0*/ 	.word	0xffffffff


	//   ....[51]....
        /*01c4*/ 	.word	0xffffffff


	//   ....[52]....
        /*01c8*/ 	.word	0xffffffff


	//   ....[53]....
        /*01cc*/ 	.word	0xffffffff


	//   ....[54]....
        /*01d0*/ 	.word	0xffffffff


	//   ....[55]....
        /*01d4*/ 	.word	0xffffffff


	//   ....[56]....
        /*01d8*/ 	.word	0xffffffff


	//   ....[57]....
        /*01dc*/ 	.word	0xffffffff


	//   ....[58]....
        /*01e0*/ 	.word	0xffffffff


	//   ....[59]....
        /*01e4*/ 	.word	0xffffffff


	//   ....[60]....
        /*01e8*/ 	.word	0xffffffff


	//   ....[61]....
        /*01ec*/ 	.word	0xffffffff


	//   ....[62]....
        /*01f0*/ 	.word	0xffffffff


	//   ....[63]....
        /*01f4*/ 	.word	0xffffffff


	//   ....[64]....
        /*01f8*/ 	.word	0xffffffff


	//   ....[65]....
        /*01fc*/ 	.word	0xffffffff


	//   ....[66]....
        /*0200*/ 	.word	0xffffffff


	//   ....[67]....
        /*0204*/ 	.word	0xffffffff


	//   ....[68]....
        /*0208*/ 	.word	0xffffffff


	//   ....[69]....
        /*020c*/ 	.word	0xffffffff


	//   ....[70]....
        /*0210*/ 	.word	0xffffffff


	//   ....[71]....
        /*0214*/ 	.word	0xffffffff


	//   ....[72]....
        /*0218*/ 	.word	0xffffffff


	//   ....[73]....
        /*021c*/ 	.word	0xffffffff


	//   ....[74]....
        /*0220*/ 	.word	0xffffffff


	//   ....[75]....
        /*0224*/ 	.word	0xffffffff


	//   ....[76]....
        /*0228*/ 	.word	0xffffffff


	//   ....[77]....
        /*022c*/ 	.word	0xffffffff


	//   ....[78]....
        /*0230*/ 	.word	0xffffffff


	//   ....[79]....
        /*0234*/ 	.word	0xffffffff


	//   ....[80]....
        /*0238*/ 	.word	0xffffffff


	//   ....[81]....
        /*023c*/ 	.word	0xffffffff


	//   ....[82]....
        /*0240*/ 	.word	0xffffffff


	//   ....[83]....
        /*0244*/ 	.word	0xffffffff


	//   ....[84]....
        /*0248*/ 	.word	0xffffffff


	//   ....[85]....
        /*024c*/ 	.word	0xffffffff


	//   ....[86]....
        /*0250*/ 	.word	0xffffffff


	//   ....[87]....
        /*0254*/ 	.word	0xffffffff


	//   ....[88]....
        /*0258*/ 	.word	0xffffffff


	//   ....[89]....
        /*025c*/ 	.word	0xffffffff


	//   ....[90]....
        /*0260*/ 	.word	0xffffffff


	//   ....[91]....
        /*0264*/ 	.word	0xffffffff


	//----- nvinfo : EIATTR_COOP_GROUP_INSTR_OFFSETS
	.align		4
.L_1817:
        /*0268*/ 	.byte	0x04, 0x28
        /*026a*/ 	.short	(.L_1819 - .L_1818)


	//   ....[0]....
.L_1818:
        /*026c*/ 	.word	0x00000bc0


	//   ....[1]....
        /*0270*/ 	.word	0x00000cd0


	//   ....[2]....
        /*0274*/ 	.word	0x00000ed0


	//   ....[3]....
        /*0278*/ 	.word	0x000010a0


	//   ....[4]....
        /*027c*/ 	.word	0x00001620


	//   ....[5]....
        /*0280*/ 	.word	0x00001c60


	//   ....[6]....
        /*0284*/ 	.word	0x00002190


	//   ....[7]....
        /*0288*/ 	.word	0x00002c50


	//   ....[8]....
        /*028c*/ 	.word	0x000034e0


	//   ....[9]....
        /*0290*/ 	.word	0x00003510


	//   ....[10]....
        /*0294*/ 	.word	0x00003560


	//   ....[11]....
        /*0298*/ 	.word	0x00003570


	//   ....[12]....
        /*029c*/ 	.word	0x000035a0


	//   ....[13]....
        /*02a0*/ 	.word	0x000035c0


	//   ....[14]....
        /*02a4*/ 	.word	0x000035f0


	//   ....[15]....
        /*02a8*/ 	.word	0x00003610


	//   ....[16]....
        /*02ac*/ 	.word	0x00003640


	//   ....[17]....
        /*02b0*/ 	.word	0x00003660


	//   ....[18]....
        /*02b4*/ 	.word	0x00003710


	//   ....[19]....
        /*02b8*/ 	.word	0x00003760


	//   ....[20]....
        /*02bc*/ 	.word	0x00003780


	//   ....[21]....
        /*02c0*/ 	.word	0x00003790


	//   ....[22]....
        /*02c4*/ 	.word	0x000037a0


	//   ....[23]....
        /*02c8*/ 	.word	0x000037b0


	//   ....[24]....
        /*02cc*/ 	.word	0x00003ed0


	//   ....[25]....
        /*02d0*/ 	.word	0x00003ef0


	//   ....[26]....
        /*02d4*/ 	.word	0x00003f00


	//   ....[27]....
        /*02d8*/ 	.word	0x00003f10


	//   ....[28]....
        /*02dc*/ 	.word	0x00003f40


	//   ....[29]....
        /*02e0*/ 	.word	0x00003f60


	//   ....[30]....
        /*02e4*/ 	.word	0x00003f80


	//   ....[31]....
        /*02e8*/ 	.word	0x00003fa0


	//   ....[32]....
        /*02ec*/ 	.word	0x00003fc0


	//   ....[33]....
        /*02f0*/ 	.word	0x00003fe0


	//   ....[34]....
        /*02f4*/ 	.word	0x00004000


	//   ....[35]....
        /*02f8*/ 	.word	0x00004020


	//   ....[36]....
        /*02fc*/ 	.word	0x00004030


	//   ....[37]....
        /*0300*/ 	.word	0x00004040


	//   ....[38]....
        /*0304*/ 	.word	0x00004060


	//   ....[39]....
        /*0308*/ 	.word	0x00004070


	//   ....[40]....
        /*030c*/ 	.word	0x00005870


	//   ....[41]....
        /*0310*/ 	.word	0x000058b0


	//   ....[42]....
        /*0314*/ 	.word	0x00005a00


	//   ....[43]....
        /*0318*/ 	.word	0x00005a30


	//   ....[44]....
        /*031c*/ 	.word	0x00005b10


	//   ....[45]....
        /*0320*/ 	.word	0x00005b40


	//   ....[46]....
        /*0324*/ 	.word	0x00005c20


	//   ....[47]....
        /*0328*/ 	.word	0x00005c50


	//   ....[48]....
        /*032c*/ 	.word	0x00005ca0


	//   ....[49]....
        /*0330*/ 	.word	0x00005cc0


	//   ....[50]....
        /*0334*/ 	.word	0x00006070


	//   ....[51]....
        /*0338*/ 	.word	0x00006260


	//   ....[52]....
        /*033c*/ 	.word	0x00006680


	//   ....[53]....
        /*0340*/ 	.word	0x000066a0


	//   ....[54]....
        /*0344*/ 	.word	0x000066c0


	//   ....[55]....
        /*0348*/ 	.word	0x000066e0


	//   ....[56]....
        /*034c*/ 	.word	0x00006700


	//   ....[57]....
        /*0350*/ 	.word	0x00006890


	//   ....[58]....
        /*0354*/ 	.word	0x000068b0


	//   ....[59]....
        /*0358*/ 	.word	0x000068d0


	//   ....[60]....
        /*035c*/ 	.word	0x000068f0


	//   ....[61]....
        /*0360*/ 	.word	0x00006910


	//   ....[62]....
        /*0364*/ 	.word	0x00006d20


	//   ....[63]....
        /*0368*/ 	.word	0x00006da0


	//   ....[64]....
        /*036c*/ 	.word	0x00006e60


	//   ....[65]....
        /*0370*/ 	.word	0x00006ed0


	//   ....[66]....
        /*0374*/ 	.word	0x00006f90


	//   ....[67]....
        /*0378*/ 	.word	0x00007000


	//   ....[68]....
        /*037c*/ 	.word	0x000070b0


	//   ....[69]....
        /*0380*/ 	.word	0x00007120


	//   ....[70]....
        /*0384*/ 	.word	0x000071d0


	//   ....[71]....
        /*0388*/ 	.word	0x00007240


	//   ....[72]....
        /*038c*/ 	.word	0x000072b0


	//   ....[73]....
        /*0390*/ 	.word	0x00007320


	//   ....[74]....
        /*0394*/ 	.word	0x00007370


	//   ....[75]....
        /*0398*/ 	.word	0x000073c0


	//   ....[76]....
        /*039c*/ 	.word	0x00007420


	//   ....[77]....
        /*03a0*/ 	.word	0x00007480


	//   ....[78]....
        /*03a4*/ 	.word	0x00007500


	//   ....[79]....
        /*03a8*/ 	.word	0x00007550


	//   ....[80]....
        /*03ac*/ 	.word	0x000075b0


	//   ....[81]....
        /*03b0*/ 	.word	0x00007600


	//   ....[82]....
        /*03b4*/ 	.word	0x00007680


	//   ....[83]....
        /*03b8*/ 	.word	0x000076d0


	//   ....[84]....
        /*03bc*/ 	.word	0x00007740


	//   ....[85]....
        /*03c0*/ 	.word	0x00007790


	//   ....[86]....
        /*03c4*/ 	.word	0x000077f0


	//   ....[87]....
        /*03c8*/ 	.word	0x00007840


	//   ....[88]....
        /*03cc*/ 	.word	0x000078a0


	//   ....[89]....
        /*03d0*/ 	.word	0x000078f0


	//   ....[90]....
        /*03d4*/ 	.word	0x00007950


	//   ....[91]....
        /*03d8*/ 	.word	0x000079a0


	//----- nvinfo : EIATTR_EXIT_INSTR_OFFSETS
	.align		4
.L_1819:
        /*03dc*/ 	.byte	0x04, 0x1c
        /*03de*/ 	.short	(.L_1821 - .L_1820)


	//   ....[0]....
.L_1820:
        /*03e0*/ 	.word	0x00006a40


	//   ....[1]....
        /*03e4*/ 	.word	0x00006cc0


	//----- nvinfo : EIATTR_MAX_THREADS
	.align		4
.L_1821:
        /*03e8*/ 	.byte	0x04, 0x05
        /*03ea*/ 	.short	(.L_1823 - .L_1822)
.L_1822:
        /*03ec*/ 	.word	0x00000080
        /*03f0*/ 	.word	0x00000001
        /*03f4*/ 	.word	0x00000001


	//----- nvinfo : EIATTR_CRS_STACK_SIZE
	.align		4
.L_1823:
        /*03f8*/ 	.byte	0x04, 0x1e
        /*03fa*/ 	.short	(.L_1825 - .L_1824)
.L_1824:
        /*03fc*/ 	.word	0x00000000
.L_1825:


//--------------------- .nv.info._Z25selective_scan_bwd_kernelI32Selective_Scan_bwd_kernel_traitsILi128ELi16ELb1ELb1ELb0ELb1ELb0EffEEv12SSMParamsBwd --------------------------
	.section	.nv.info._Z25selective_scan_bwd_kernelI32Selective_Scan_bwd_kernel_traitsILi128ELi16ELb1ELb1ELb0ELb1ELb0EffEEv12SSMParamsBwd,"",@"SHT_CUDA_INFO"
	.sectionflags	@""
	.align	4


	//----- nvinfo : EIATTR_CUDA_API_VERSION
	.align		4
        /*0000*/ 	.byte	0x04, 0x37
        /*0002*/ 	.short	(.L_1827 - .L_1826)
.L_1826:
        /*0004*/ 	.word	0x00000082


	//----- nvinfo : EIATTR_SW2861232_WAR
	.align		4
.L_1827:
        /*0008*/ 	.byte	0x01, 0x35
	.zero		2


	//----- nvinfo : EIATTR_PARAM_CBANK
	.align		4
        /*000c*/ 	.byte	0x04, 0x0a
        /*000e*/ 	.short	(.L_1829 - .L_1828)
	.align		4
.L_1828:
        /*0010*/ 	.word	index@(.nv.constant0._Z25selective_scan_bwd_kernelI32Selective_Scan_bwd_kernel_traitsILi128ELi16ELb1ELb1ELb0ELb1ELb0EffEEv12SSMParamsBwd)
        /*0014*/ 	.short	0x0160
        /*0016*/ 	.short	0x01f0


	//----- nvinfo : EIATTR_CBANK_PARAM_SIZE
	.align		4
.L_1829:
        /*0018*/ 	.byte	0x03, 0x19
        /*001a*/ 	.short	0x01f0


	//----- nvinfo : EIATTR_KPARAM_INFO
	.align		4
        /*001c*/ 	.byte	0x04, 0x17
        /*001e*/ 	.short	(.L_1831 - .L_1830)
.L_1830:
        /*0020*/ 	.word	0x00000000
        /*0024*/ 	.short	0x0000
        /*0026*/ 	.short	0x0000
        /*0028*/ 	.byte	0x00, 0xf0, 0xc1, 0x07


	//----- nvinfo : EIATTR_MAXREG_COUNT
	.align		4
.L_1831:
        /*002c*/ 	.byte	0x03, 0x1b
        /*002e*/ 	.short	0x00a8


	//----- nvinfo : EIATTR_NUM_BARRIERS
	.align		4
        /*0030*/ 	.byte	0x02, 0x4c
        /*0032*/ 	.byte	0x01
	.zero		1


	//----- nvinfo : EIATTR_ANNOTATIONS
	.align		4
        /*0034*/ 	.byte	0x04, 0x55
        /*0036*/ 	.short	(.L_1833 - .L_1832)


	//   ....[0]....
.L_1832:
        /* <DEDUP_REMOVED lines=14> */


	//----- nvinfo : EIATTR_MERCURY_ISA_VERSION
	.align		4
.L_1833:
        /*0100*/ 	.byte	0x03, 0x5f
        /*0102*/ 	.short	0x0000


	//----- nvinfo : EIATTR_COOP_GROUP_MASK_REGIDS
	.align		4
        /*0104*/ 	.byte	0x04, 0x29
        /*0106*/ 	.short	(.L_1835 - .L_1834)


	//   ....[0]....
.L_1834:
        /*0108*/ 	.word	0xffffffff


	//   ....[1]....
        /*010c*/ 	.word	0xffffffff


	//   ....[2]....
        /*0110*/ 	.word	0xffffffff


	//   ....[3]....
        /*0114*/ 	.word	0xffffffff


	//   ....[4]....
        /*0118*/ 	.word	0xffffffff


	//   ....[5]....
        /*011c*/ 	.word	0xffffffff


	//   ....[6]....
        /*0120*/ 	.word	0xffffffff


	//   ....[7]....
        /*0124*/ 	.word	0xffffffff


	//   ....[8]....
        /*0128*/ 	.word	0xffffffff


	//   ....[9]....
        /*012c*/ 	.word	0xffffffff


	//   ....[10]....
        /*0130*/ 	.word	0xffffffff


	//   ....[11]....
        /*0134*/ 	.word	0xffffffff


	//   ....[12]....
        /*0138*/ 	.word	0xffffffff


	//   ....[13]....
        /*013c*/ 	.word	0xffffffff


	//   ....[14]....
        /*0140*/ 	.word	0xffffffff


	//   ....[15]....
        /*0144*/ 	.word	0xffffffff


	//   ....[16]....
        /*0148*/ 	.word	0xffffffff


	//   ....[17]....
        /*014c*/ 	.word	0xffffffff


	//   ....[18]....
        /*0150*/ 	.word	0xffffffff


	//   ....[19]....
        /*0154*/ 	.word	0xffffffff


	//   ....[20]....
        /*0158*/ 	.word	0xffffffff


	//   ....[21]....
        /*015c*/ 	.word	0xffffffff


	//   ....[22]....
        /*0160*/ 	.word	0xffffffff


	//   ....[23]....
        /*0164*/ 	.word	0xffffffff


	//   ....[24]....
        /*0168*/ 	.word	0xffffffff


	//   ....[25]....
        /*016c*/ 	.word	0xffffffff


	//   ....[26]....
        /*0170*/ 	.word	0xffffffff


	//   ....[27]....
        /*0174*/ 	.word	0xffffffff


	//   ....[28]....
        /*0178*/ 	.word	0xffffffff


	//   ....[29]....
        /*017c*/ 	.word	0xffffffff


	//   ....[30]....
        /*0180*/ 	.word	0xffffffff


	//   ....[31]....
        /*0184*/ 	.word	0xffffffff


	//   ....[32]....
        /*0188*/ 	.word	0xffffffff


	//   ....[33]....
        /*018c*/ 	.word	0xffffffff


	//   ....[34]....
        /*0190*/ 	.word	0xffffffff


	//   ....[35]....
        /*0194*/ 	.word	0xffffffff


	//   ....[36]....
        /*0198*/ 	.word	0xffffffff


	//   ....[37]....
        /*019c*/ 	.word	0xffffffff


	//   ....[38]....
        /*01a0*/ 	.word	0xffffffff


	//   ....[39]....
        /*01a4*/ 	.word	0xffffffff


	//   ....[40]....
        /*01a8*/ 	.word	0xffffffff


	//   ....[41]....
        /*01ac*/ 	.word	0xffffffff


	//   ....[42]....
        /*01b0*/ 	.word	0xffffffff


	//   ....[43]....
        /*01b4*/ 	.word	0xffffffff


	//   ....[44]....
        /*01b8*/ 	.word	0xffffffff


	//   ....[45]....
        /*01bc*/ 	.word	0xffffffff


	//   ....[46]....
        /*01c0*/ 	.word	0xffffffff


	//   ....[47]....
        /*01c4*/ 	.word	0xffffffff


	//   ....[48]....
        /*01c8*/ 	.word	0xffffffff


	//   ....[49]....
        /*01cc*/ 	.word	0xffffffff


	//   ....[50]....
        /*01d0*/ 	.word	0xffffffff


	//   ....[51]....
        /*01d4*/ 	.word	0xffffffff


	//   ....[52]....
        /*01d8*/ 	.word	0xffffffff


	//   ....[53]....
        /*01dc*/ 	.word	0xffffffff


	//   ....[54]....
        /*01e0*/ 	.word	0xffffffff


	//   ....[55]....
        /*01e4*/ 	.word	0xffffffff


	//   ....[56]....
        /*01e8*/ 	.word	0xffffffff


	//   ....[57]....
        /*01ec*/ 	.word	0xffffffff


	//   ....[58]....
        /*01f0*/ 	.word	0xffffffff


	//   ....[59]....
        /*01f4*/ 	.word	0xffffffff


	//   ....[60]....
        /*01f8*/ 	.word	0xffffffff


	//   ....[61]....
        /*01fc*/ 	.word	0xffffffff


	//   ....[62]....
        /*0200*/ 	.word	0xffffffff


	//   ....[63]....
        /*0204*/ 	.word	0xffffffff


	//   ....[64]....
        /*0208*/ 	.word	0xffffffff


	//   ....[65]....
        /*020c*/ 	.word	0xffffffff


	//   ....[66]....
        /*0210*/ 	.word	0xffffffff


	//   ....[67]....
        /*0214*/ 	.word	0xffffffff


	//   ....[68]....
        /*0218*/ 	.word	0xffffffff


	//   ....[69]....
        /*021c*/ 	.word	0xffffffff


	//   ....[70]....
        /*0220*/ 	.word	0xffffffff


	//   ....[71]....
        /*0224*/ 	.word	0xffffffff


	//   ....[72]....
        /*0228*/ 	.word	0xffffffff


	//   ....[73]....
        /*022c*/ 	.word	0xffffffff


	//   ....[74]....
        /*0230*/ 	.word	0xffffffff


	//   ....[75]....
        /*0234*/ 	.word	0xffffffff


	//   ....[76]....
        /*0238*/ 	.word	0xffffffff


	//   ....[77]....
        /*023c*/ 	.word	0xffffffff


	//   ....[78]....
        /*0240*/ 	.word	0xffffffff


	//   ....[79]....
        /*0244*/ 	.word	0xffffffff


	//   ....[80]....
        /*0248*/ 	.word	0xffffffff


	//   ....[81]....
        /*024c*/ 	.word	0xffffffff


	//   ....[82]....
        /*0250*/ 	.word	0xffffffff


	//   ....[83]....
        /*0254*/ 	.word	0xffffffff


	//   ....[84]....
        /*0258*/ 	.word	0xffffffff


	//   ....[85]....
        /*025c*/ 	.word	0xffffffff


	//   ....[86]....
        /*0260*/ 	.word	0xffffffff


	//   ....[87]....
        /*0264*/ 	.word	0xffffffff


	//   ....[88]....
        /*0268*/ 	.word	0xffffffff


	//----- nvinfo : EIATTR_COOP_GROUP_INSTR_OFFSETS
	.align		4
.L_1835:
        /*026c*/ 	.byte	0x04, 0x28
        /*026e*/ 	.short	(.L_1837 - .L_1836)


	//   ....[0]....
.L_1836:
        /*0270*/ 	.word	0x00000be0


	//   ....[1]....
        /*0274*/ 	.word	0x00000cf0


	//   ....[2]....
        /*0278*/ 	.word	0x00000ec0


	//   ....[3]....
        /*027c*/ 	.word	0x000038a0


	//   ....[4]....
        /*0280*/ 	.word	0x000043c0


	//   ....[5]....
        /*0284*/ 	.word	0x000043f0


	//   ....[6]....
        /*0288*/ 	.word	0x00004440


	//   ....[7]....
        /*028c*/ 	.word	0x00004450


	//   ....[8]....
        /*0290*/ 	.word	0x00004480


	//   ....[9]....
        /*0294*/ 	.word	0x000044a0


	//   ....[10]....
        /*0298*/ 	.word	0x000044d0


	//   ....[11]....
        /*029c*/ 	.word	0x000044f0


	//   ....[12]....
        /*02a0*/ 	.word	0x00004520


	//   ....[13]....
        /*02a4*/ 	.word	0x00004540


	//   ....[14]....
        /*02a8*/ 	.word	0x000045d0


	//   ....[15]....
        /*02ac*/ 	.word	0x00004620


	//   ....[16]....
        /*02b0*/ 	.word	0x00004640


	//   ....[17]....
        /*02b4*/ 	.word	0x00004650


	//   ....[18]....
        /*02b8*/ 	.word	0x00004660


	//   ....[19]....
        /*02bc*/ 	.word	0x00004670


	//   ....[20]....
        /*02c0*/ 	.word	0x00004d00


	//   ....[21]....
        /*02c4*/ 	.word	0x00004d20


	//   ....[22]....
        /*02c8*/ 	.word	0x00004d30


	//   ....[23]....
        /*02cc*/ 	.word	0x00004d40


	//   ....[24]....
        /*02d0*/ 	.word	0x00004d70


	//   ....[25]....
        /*02d4*/ 	.word	0x00004d90


	//   ....[26]....
        /*02d8*/ 	.word	0x00004db0


	//   ....[27]....
        /*02dc*/ 	.word	0x00004dd0


	//   ....[28]....
        /*02e0*/ 	.word	0x00004df0


	//   ....[29]....
        /*02e4*/ 	.word	0x00004e10


	//   ....[30]....
        /*02e8*/ 	.word	0x00004e30


	//   ....[31]....
        /*02ec*/ 	.word	0x00004e50


	//   ....[32]....
        /*02f0*/ 	.word	0x00004e60


	//   ....[33]....
        /*02f4*/ 	.word	0x00004e70


	//   ....[34]....
        /*02f8*/ 	.word	0x00004e90


	//   ....[35]....
        /*02fc*/ 	.word	0x00004ea0


	//   ....[36]....
        /*0300*/ 	.word	0x00006540


	//   ....[37]....
        /*0304*/ 	.word	0x00006570


	//   ....[38]....
        /*0308*/ 	.word	0x000066b0


	//   ....[39]....
        /*030c*/ 	.word	0x000066e0


	//   ....[40]....
        /*0310*/ 	.word	0x000067c0


	//   ....[41]....
        /*0314*/ 	.word	0x000067f0


	//   ....[42]....
        /*0318*/ 	.word	0x000068d0


	//   ....[43]....
        /*031c*/ 	.word	0x00006900


	//   ....[44]....
        /*0320*/ 	.word	0x00006990


	//   ....[45]....
        /*0324*/ 	.word	0x000069c0


	//   ....[46]....
        /*0328*/ 	.word	0x00006f00


	//   ....[47]....
        /*032c*/ 	.word	0x00007550


	//   ....[48]....
        /*0330*/ 	.word	0x00007880


	//   ....[49]....
        /*0334*/ 	.word	0x00007c60


	//   ....[50]....
        /*0338*/ 	.word	0x00007c80


	//   ....[51]....
        /*033c*/ 	.word	0x00007ca0


	//   ....[52]....
        /*0340*/ 	.word	0x00007cc0


	//   ....[53]....
        /*0344*/ 	.word	0x00007ce0


	//   ....[54]....
        /*0348*/ 	.word	0x00007e70


	//   ....[55]....
        /*034c*/ 	.word	0x00007e90


	//   ....[56]....
        /*0350*/ 	.word	0x00007eb0


	//   ....[57]....
        /*0354*/ 	.word	0x00007ed0


	//   ....[58]....
        /*0358*/ 	.word	0x00007ef0


	//   ....[59]....
        /*035c*/ 	.word	0x00008300


	//   ....[60]....
        /*0360*/ 	.word	0x00008380


	//   ....[61]....
        /*0364*/ 	.word	0x00008440


	//   ....[62]....
        /*0368*/ 	.word	0x000084b0


	//   ....[63]....
        /*036c*/ 	.word	0x00008560


	//   ....[64]....
        /*0370*/ 	.word	0x000085d0


	//   ....[65]....
        /*0374*/ 	.word	0x00008670


	//   ....[66]....
        /*0378*/ 	.word	0x000086e0


	//   ....[67]....
        /*037c*/ 	.word	0x00008780


	//   ....[68]....
        /*0380*/ 	.word	0x000087f0


	//   ....[69]....
        /*0384*/ 	.word	0x00008860


	//   ....[70]....
        /*0388*/ 	.word	0x000088d0


	//   ....[71]....
        /*038c*/ 	.word	0x00008920


	//   ....[72]....
        /*0390*/ 	.word	0x00008970


	//   ....[73]....
        /*0394*/ 	.word	0x000089c0


	//   ....[74]....
        /*0398*/ 	.word	0x00008a20


	//   ....[75]....
        /*039c*/ 	.word	0x00008aa0


	//   ....[76]....
        /*03a0*/ 	.word	0x00008af0


	//   ....[77]....
        /*03a4*/ 	.word	0x00008b50


	//   ....[78]....
        /*03a8*/ 	.word	0x00008ba0


	//   ....[79]....
        /*03ac*/ 	.word	0x00008c10


	//   ....[80]....
        /*03b0*/ 	.word	0x00008c60


	//   ....[81]....
        /*03b4*/ 	.word	0x00008ce0


	//   ....[82]....
        /*03b8*/ 	.word	0x00008d30


	//   ....[83]....
        /*03bc*/ 	.word	0x00008d90


	//   ....[84]....
        /*03c0*/ 	.word	0x00008de0


	//   ....[85]....
        /*03c4*/ 	.word	0x00008e40


	//   ....[86]....
        /*03c8*/ 	.word	0x00008e90


	//   ....[87]....
        /*03cc*/ 	.word	0x00008ef0


	//   ....[88]....
        /*03d0*/ 	.word	0x00008f40


	//----- nvinfo : EIATTR_EXIT_INSTR_OFFSETS
	.align		4
.L_1837:
        /*03d4*/ 	.byte	0x04, 0x1c
        /*03d6*/ 	.short	(.L_1839 - .L_1838)


	//   ....[0]....
.L_1838:
        /*03d8*/ 	.word	0x00008020


	//   ....[1]....
        /*03dc*/ 	.word	0x000082a0


	//----- nvinfo : EIATTR_MAX_THREADS
	.align		4
.L_1839:
        /*03e0*/ 	.byte	0x04, 0x05
        /*03e2*/ 	.short	(.L_1841 - .L_1840)
.L_1840:
        /*03e4*/ 	.word	0x00000080
        /*03e8*/ 	.word	0x00000001
        /*03ec*/ 	.word	0x00000001


	//----- nvinfo : EIATTR_CRS_STACK_SIZE
	.align		4
.L_1841:
        /*03f0*/ 	.byte	0x04, 0x1e
        /*03f2*/ 	.short	(.L_1843 - .L_1842)
.L_1842:
        /*03f4*/ 	.word	0x00000000
.L_1843:


//--------------------- .nv.info._Z25selective_scan_bwd_kernelI32Selective_Scan_bwd_kernel_traitsILi128ELi16ELb1ELb1ELb0ELb1ELb1EffEEv12SSMParamsBwd --------------------------
	.section	.nv.info._Z25selective_scan_bwd_kernelI32Selective_Scan_bwd_kernel_traitsILi128ELi16ELb1ELb1ELb0ELb1ELb1EffEEv12SSMParamsBwd,"",@"SHT_CUDA_INFO"
	.sectionflags	@""
	.align	4


	//----- nvinfo : EIATTR_CUDA_API_VERSION
	.align		4
        /*0000*/ 	.byte	0x04, 0x37
        /*0002*/ 	.short	(.L_1845 - .L_1844)
.L_1844:
        /*0004*/ 	.word	0x00000082


	//----- nvinfo : EIATTR_SW2861232_WAR
	.align		4
.L_1845:
        /*0008*/ 	.byte	0x01, 0x35
	.zero		2


	//----- nvinfo : EIATTR_PARAM_CBANK
	.align		4
        /*000c*/ 	.byte	0x04, 0x0a
        /*000e*/ 	.short	(.L_1847 - .L_1846)
	.align		4
.L_1846:
        /*0010*/ 	.word	index@(.nv.constant0._Z25selective_scan_bwd_kernelI32Selective_Scan_bwd_kernel_traitsILi128ELi16ELb1ELb1ELb0ELb1ELb1EffEEv12SSMParamsBwd)
        /*0014*/ 	.short	0x0160
        /*0016*/ 	.short	0x01f0


	//----- nvinfo : EIATTR_CBANK_PARAM_SIZE
	.align		4
.L_1847:
        /*0018*/ 	.byte	0x03, 0x19
        /*001a*/ 	.short	0x01f0


	//----- nvinfo : EIATTR_KPARAM_INFO
	.align		4
        /*001c*/ 	.byte	0x04, 0x17
        /*001e*/ 	.short	(.L_1849 - .L_1848)
.L_1848:
        /*0020*/ 	.word	0x00000000
        /*0024*/ 	.short	0x0000
        /*0026*/ 	.short	0x0000
        /*0028*/ 	.byte	0x00, 0xf0, 0xc1, 0x07


	//----- nvinfo : EIATTR_MAXREG_COUNT
	.align		4
.L_1849:
        /*002c*/ 	.byte	0x03, 0x1b
        /*002e*/ 	.short	0x00a8


	//----- nvinfo : EIATTR_NUM_BARRIERS
	.align		4
        /*0030*/ 	.byte	0x02, 0x4c
        /*0032*/ 	.byte	0x01
	.zero		1


	//----- nvinfo : EIATTR_ANNOTATIONS
	.align		4
        /*0034*/ 	.byte	0x04, 0x55
        /*0036*/ 	.short	(.L_1851 - .L_1850)


	//   ....[0]....
.L_1850:
        /* <DEDUP_REMOVED lines=20> */


	//----- nvinfo : EIATTR_MERCURY_ISA_VERSION
	.align		4
.L_1851:
        /*0160*/ 	.byte	0x03, 0x5f
        /*0162*/ 	.short	0x0000


	//----- nvinfo : EIATTR_COOP_GROUP_MASK_REGIDS
	.align		4
        /*0164*/ 	.byte	0x04, 0x29
        /*0166*/ 	.short	(.L_1853 - .L_1852)


	//   ....[0]....
.L_1852:
        /*0168*/ 	.word	0xffffffff


	//   ....[1]....
        /*016c*/ 	.word	0xffffffff


	//   ....[2]....
        /*0170*/ 	.word	0xffffffff


	//   ....[3]....
        /*0174*/ 	.word	0xffffffff


	//   ....[4]....
        /*0178*/ 	.word	0xffffffff


	//   ....[5]....
        /*017c*/ 	.word	0xffffffff


	//   ....[6]....
        /*0180*/ 	.word	0xffffffff


	//   ....[7]....
        /*0184*/ 	.word	0xffffffff


	//   ....[8]....
        /*0188*/ 	.word	0xffffffff


	//   ....[9]....
        /*018c*/ 	.word	0xffffffff


	//   ....[10]....
        /*0190*/ 	.word	0xffffffff


	//   ....[11]....
        /*0194*/ 	.word	0xffffffff


	//   ....[12]....
        /*0198*/ 	.word	0xffffffff


	//   ....[13]....
        /*019c*/ 	.word	0xffffffff


	//   ....[14]....
        /*01a0*/ 	.word	0xffffffff


	//   ....[15]....
        /*01a4*/ 	.word	0xffffffff


	//   ....[16]....
        /*01a8*/ 	.word	0xffffffff


	//   ....[17]....
        /*01ac*/ 	.word	0xffffffff


	//   ....[18]....
        /*01b0*/ 	.word	0xffffffff


	//   ....[19]....
        /*01b4*/ 	.word	0xffffffff


	//   ....[20]....
        /*01b8*/ 	.word	0xffffffff


	//   ....[21]....
        /*01bc*/ 	.word	0xffffffff


	//   ....[22]....
        /*01c0*/ 	.word	0xffffffff


	//   ....[23]....
        /*01c4*/ 	.word	0xffffffff


	//   ....[24]....
        /*01c8*/ 	.word	0xffffffff


	//   ....[25]....
        /*01cc*/ 	.word	0xffffffff


	//   ....[26]....
        /*01d0*/ 	.word	0xffffffff


	//   ....[27]....
        /*01d4*/ 	.word	0xffffffff


	//   ....[28]....
        /*01d8*/ 	.word	0xffffffff


	//   ....[29]....
        /*01dc*/ 	.word	0xffffffff


	//   ....[30]....
        /*01e0*/ 	.word	0xffffffff


	//   ....[31]....
        /*01e4*/ 	.word	0xffffffff


	//   ....[32]....
        /*01e8*/ 	.word	0xffffffff


	//   ....[33]....
        /*01ec*/ 	.word	0xffffffff


	//   ....[34]....
        /*01f0*/ 	.word	0xffffffff


	//   ....[35]....
        /*01f4*/ 	.word	0xffffffff


	//   ....[36]....
        /*01f8*/ 	.word	0xffffffff


	//   ....[37]....
        /*01fc*/ 	.word	0xffffffff


	//   ....[38]....
        /*0200*/ 	.word	0xffffffff


	//   ....[39]....
        /*0204*/ 	.word	0xffffffff


	//   ....[40]....
        /*0208*/ 	.word	0xffffffff


	//   ....[41]....
        /*020c*/ 	.word	0xffffffff


	//   ....[42]....
        /*0210*/ 	.word	0xffffffff


	//   ....[43]....
        /*0214*/ 	.word	0xffffffff


	//   ....[44]....
        /*0218*/ 	.word	0xffffffff


	//   ....[45]....
        /*021c*/ 	.word	0xffffffff


	//   ....[46]....
        /*0220*/ 	.word	0xffffffff


	//   ....[47]....
        /*0224*/ 	.word	0xffffffff


	//   ....[48]....
        /*0228*/ 	.word	0xffffffff


	//   ....[49]....
        /*022c*/ 	.word	0xffffffff


	//   ....[50]....
        /*0230*/ 	.word	0xffffffff


	//   ....[51]....
        /*0234*/ 	.word	0xffffffff


	//   ....[52]....
        /*0238*/ 	.word	0xffffffff


	//   ....[53]....
        /*023c*/ 	.word	0xffffffff


	//   ....[54]....
        /*0240*/ 	.word	0xffffffff


	//   ....[55]....
        /*0244*/ 	.word	0xffffffff


	//   ....[56]....
        /*0248*/ 	.word	0xffffffff


	//   ....[57]....
        /*024c*/ 	.word	0xffffffff


	//   ....[58]....
        /*0250*/ 	.word	0xffffffff


	//   ....[59]....
        /*0254*/ 	.word	0xffffffff


	//   ....[60]....
        /*0258*/ 	.word	0xffffffff


	//   ....[61]....
        /*025c*/ 	.word	0xffffffff


	//   ....[62]....
        /*0260*/ 	.word	0xffffffff


	//   ....[63]....
        /*0264*/ 	.word	0xffffffff


	//   ....[64]....
        /*0268*/ 	.word	0xffffffff


	//   ....[65]....
        /*026c*/ 	.word	0xffffffff


	//   ....[66]....
        /*0270*/ 	.word	0xffffffff


	//   ....[67]....
        /*0274*/ 	.word	0xffffffff


	//   ....[68]....
        /*0278*/ 	.word	0xffffffff


	//   ....[69]....
        /*027c*/ 	.word	0xffffffff


	//   ....[70]....
        /*0280*/ 	.word	0xffffffff


	//   ....[71]....
        /*0284*/ 	.word	0xffffffff


	//   ....[72]....
        /*0288*/ 	.word	0xffffffff


	//   ....[73]....
        /*028c*/ 	.word	0xffffffff


	//   ....[74]....
        /*0290*/ 	.word	0xffffffff


	//   ....[75]....
        /*0294*/ 	.word	0xffffffff


	//   ....[76]....
        /*0298*/ 	.word	0xffffffff


	//   ....[77]....
        /*029c*/ 	.word	0xffffffff


	//   ....[78]....
        /*02a0*/ 	.word	0xffffffff


	//   ....[79]....
        /*02a4*/ 	.word	0xffffffff


	//   ....[80]....
        /*02a8*/ 	.word	0xffffffff


	//   ....[81]....
        /*02ac*/ 	.word	0xffffffff


	//   ....[82]....
        /*02b0*/ 	.word	0xffffffff


	//   ....[83]....
        /*02b4*/ 	.word	0xffffffff


	//   ....[84]....
        /*02b8*/ 	.word	0xffffffff


	//   ....[85]....
        /*02bc*/ 	.word	0xffffffff


	//   ....[86]....
        /*02c0*/ 	.word	0xffffffff


	//   ....[87]....
        /*02c4*/ 	.word	0xffffffff


	//   ....[88]....
        /*02c8*/ 	.word	0xffffffff


	//   ....[89]....
        /*02cc*/ 	.word	0xffffffff


	//   ....[90]....
        /*02d0*/ 	.word	0xffffffff


	//   ....[91]....
        /*02d4*/ 	.word	0xffffffff


	//   ....[92]....
        /*02d8*/ 	.word	0xffffffff


	//----- nvinfo : EIATTR_COOP_GROUP_INSTR_OFFSETS
	.align		4
.L_1853:
        /*02dc*/ 	.byte	0x04, 0x28
        /*02de*/ 	.short	(.L_1855 - .L_1854)


	//   ....[0]....
.L_1854:
        /*02e0*/ 	.word	0x00000b80


	//   ....[1]....
        /*02e4*/ 	.word	0x00000c90


	//   ....[2]....
        /*02e8*/ 	.word	0x00000e90


	//   ....[3]....
        /*02ec*/ 	.word	0x000034c0


	//   ....[4]....
        /*02f0*/ 	.word	0x000039c0


	//   ....[5]....
        /*02f4*/ 	.word	0x00004000


	//   ....[6]....
        /*02f8*/ 	.word	0x000045d0


	//   ....[7]....
        /*02fc*/ 	.word	0x00004f50


	//   ....[8]....
        /*0300*/ 	.word	0x00005840


	//   ....[9]....
        /*0304*/ 	.word	0x00005870


	//   ....[10]....
        /*0308*/ 	.word	0x000058c0


	//   ....[11]....
        /*030c*/ 	.word	0x000058e0


	//   ....[12]....
        /*0310*/ 	.word	0x00005910


	//   ....[13]....
        /*0314*/ 	.word	0x00005930


	//   ....[14]....
        /*0318*/ 	.word	0x00005960


	//   ....[15]....
        /*031c*/ 	.word	0x00005980


	//   ....[16]....
        /*0320*/ 	.word	0x000059a0


	//   ....[17]....
        /*0324*/ 	.word	0x000059b0


	//   ....[18]....
        /*0328*/ 	.word	0x00005a40


	//   ....[19]....
        /*032c*/ 	.word	0x00005a90


	//   ....[20]....
        /*0330*/ 	.word	0x00005ab0


	//   ....[21]....
        /*0334*/ 	.word	0x00005ac0


	//   ....[22]....
        /*0338*/ 	.word	0x00005ad0


	//   ....[23]....
        /*033c*/ 	.word	0x00005ae0


	//   ....[24]....
        /*0340*/ 	.word	0x000060f0


	//   ....[25]....
        /*0344*/ 	.word	0x00006110


	//   ....[26]....
        /*0348*/ 	.word	0x00006120


	//   ....[27]....
        /*034c*/ 	.word	0x00006130


	//   ....[28]....
        /*0350*/ 	.word	0x00006160


	//   ....[29]....
        /*0354*/ 	.word	0x00006180


	//   ....[30]....
        /*0358*/ 	.word	0x000061a0


	//   ....[31]....
        /*035c*/ 	.word	0x000061c0


	//   ....[32]....
        /*0360*/ 	.word	0x000061e0


	//   ....[33]....
        /*0364*/ 	.word	0x00006200


	//   ....[34]....
        /*0368*/ 	.word	0x00006220


	//   ....[35]....
        /*036c*/ 	.word	0x00006240


	//   ....[36]....
        /*0370*/ 	.word	0x00006250


	//   ....[37]....
        /*0374*/ 	.word	0x00006260


	//   ....[38]....
        /*0378*/ 	.word	0x00006280


	//   ....[39]....
        /*037c*/ 	.word	0x00006290


	//   ....[40]....
        /*0380*/ 	.word	0x00007910


	//   ....[41]....
        /*0384*/ 	.word	0x00007940


	//   ....[42]....
        /*0388*/ 	.word	0x00007a80


	//   ....[43]....
        /*038c*/ 	.word	0x00007ab0


	//   ....[44]....
        /*0390*/ 	.word	0x00007b90


	//   ....[45]....
        /*0394*/ 	.word	0x00007bc0


	//   ....[46]....
        /*0398*/ 	.word	0x00007ca0


	//   ....[47]....
        /*039c*/ 	.word	0x00007cd0


	//   ....[48]....
        /*03a0*/ 	.word	0x00007dc0


	//   ....[49]....
        /*03a4*/ 	.word	0x00007df0


	//   ....[50]....
        /*03a8*/ 	.word	0x00008220


	//   ....[51]....
        /*03ac*/ 	.word	0x00008870


	//   ....[52]....
        /*03b0*/ 	.word	0x00008c10


	//   ....[53]....
        /*03b4*/ 	.word	0x00009040


	//   ....[54]....
        /*03b8*/ 	.word	0x00009060


	//   ....[55]....
        /*03bc*/ 	.word	0x00009080


	//   ....[56]....
        /*03c0*/ 	.word	0x000090a0


	//   ....[57]....
        /*03c4*/ 	.word	0x000090c0


	//   ....[58]....
        /*03c8*/ 	.word	0x00009250


	//   ....[59]....
        /*03cc*/ 	.word	0x00009270


	//   ....[60]....
        /*03d0*/ 	.word	0x00009290


	//   ....[61]....
        /*03d4*/ 	.word	0x000092b0


	//   ....[62]....
        /*03d8*/ 	.word	0x000092d0


	//   ....[63]....
        /*03dc*/ 	.word	0x000096e0


	//   ....[64]....
        /*03e0*/ 	.word	0x00009760


	//   ....[65]....
        /*03e4*/ 	.word	0x00009820


	//   ....[66]....
        /*03e8*/ 	.word	0x00009890


	//   ....[67]....
        /*03ec*/ 	.word	0x00009930


	//   ....[68]....
        /*03f0*/ 	.word	0x000099a0


	//   ....[69]....
        /*03f4*/ 	.word	0x00009a40


	//   ....[70]....
        /*03f8*/ 	.word	0x00009ab0


	//   ....[71]....
        /*03fc*/ 	.word	0x00009b50


	//   ....[72]....
        /*0400*/ 	.word	0x00009bc0


	//   ....[73]....
        /*0404*/ 	.word	0x00009c40


	//   ....[74]....
        /*0408*/ 	.word	0x00009cb0


	//   ....[75]....
        /*040c*/ 	.word	0x00009d00


	//   ....[76]....
        /*0410*/ 	.word	0x00009d50


	//   ....[77]....
        /*0414*/ 	.word	0x00009db0


	//   ....[78]....
        /*0418*/ 	.word	0x00009e10


	//   ....[79]....
        /*041c*/ 	.word	0x00009e90


	//   ....[80]....
        /*0420*/ 	.word	0x00009ee0


	//   ....[81]....
        /*0424*/ 	.word	0x00009f40


	//   ....[82]....
        /*0428*/ 	.word	0x00009f90


	//   ....[83]....
        /*042c*/ 	.word	0x0000a010


	//   ....[84]....
        /*0430*/ 	.word	0x0000a060


	//   ....[85]....
        /*0434*/ 	.word	0x0000a0d0


	//   ....[86]....
        /*0438*/ 	.word	0x0000a120


	//   ....[87]....
        /*043c*/ 	.word	0x0000a180


	//   ....[88]....
        /*0440*/ 	.word	0x0000a1d0


	//   ....[89]....
        /*0444*/ 	.word	0x0000a230


	//   ....[90]....
        /*0448*/ 	.word	0x0000a280


	//   ....[91]....
        /*044c*/ 	.word	0x0000a2e0


	//   ....[92]....
        /*0450*/ 	.word	0x0000a330


	//----- nvinfo : EIATTR_EXIT_INSTR_OFFSETS
	.align		4
.L_1855:
        /*0454*/ 	.byte	0x04, 0x1c
        /*0456*/ 	.short	(.L_1857 - .L_1856)


	//   ....[0]....
.L_1856:
        /*0458*/ 	.word	0x00009400


	//   ....[1]....
        /*045c*/ 	.word	0x00009680


	//----- nvinfo : EIATTR_MAX_THREADS
	.align		4
.L_1857:
        /*0460*/ 	.byte	0x04, 0x05
        /*0462*/ 	.short	(.L_1859 - .L_1858)
.L_1858:
        /*0464*/ 	.word	0x00000080
        /*0468*/ 	.word	0x00000001
        /*046c*/ 	.word	0x00000001


	//----- nvinfo : EIATTR_CRS_STACK_SIZE
	.align		4
.L_1859:
        /*0470*/ 	.byte	0x04, 0x1e
        /*0472*/ 	.short	(.L_1861 - .L_1860)
.L_1860:
        /*0474*/ 	.word	0x00000000
.L_1861:


//--------------------- .nv.info._Z25selective_scan_bwd_kernelI32Selective_Scan_bwd_kernel_traitsILi128ELi16ELb1ELb1ELb1ELb0ELb0EffEEv12SSMParamsBwd --------------------------
	.section	.nv.info._Z25selective_scan_bwd_kernelI32Selective_Scan_bwd_kernel_traitsILi128ELi16ELb1ELb1ELb1ELb0ELb0EffEEv12SSMParamsBwd,"",@"SHT_CUDA_INFO"
	.sectionflags	@""
	.align	4


	//----- nvinfo : EIATTR_CUDA_API_VERSION
	.align		4
        /*0000*/ 	.byte	0x04, 0x37
        /*0002*/ 	.short	(.L_1863 - .L_1862)
.L_1862:
        /*0004*/ 	.word	0x00000082


	//----- nvinfo : EIATTR_SW2861232_WAR
	.align		4
.L_1863:
        /*0008*/ 	.byte	0x01, 0x35
	.zero		2


	//----- nvinfo : EIATTR_PARAM_CBANK
	.align		4
        /*000c*/ 	.byte	0x04, 0x0a
        /*000e*/ 	.short	(.L_1865 - .L_1864)
	.align		4
.L_1864:
        /*0010*/ 	.word	index@(.nv.constant0._Z25selective_scan_bwd_kernelI32Selective_Scan_bwd_kernel_traitsILi128ELi16ELb1ELb1ELb1ELb0ELb0EffEEv12SSMParamsBwd)
        /*0014*/ 	.short	0x0160
        /*0016*/ 	.short	0x01f0


	//----- nvinfo : EIATTR_CBANK_PARAM_SIZE
	.align		4
.L_1865:
        /*0018*/ 	.byte	0x03, 0x19
        /*001a*/ 	.short	0x01f0


	//----- nvinfo : EIATTR_KPARAM_INFO
	.align		4
        /*001c*/ 	.byte	0x04, 0x17
        /*001e*/ 	.short	(.L_1867 - .L_1866)
.L_1866:
        /*0020*/ 	.word	0x00000000
        /*0024*/ 	.short	0x0000
        /*0026*/ 	.short	0x0000
        /*0028*/ 	.byte	0x00, 0xf0, 0xc1, 0x07


	//----- nvinfo : EIATTR_MAXREG_COUNT
	.align		4
.L_1867:
        /*002c*/ 	.byte	0x03, 0x1b
        /*002e*/ 	.short	0x00a8


	//----- nvinfo : EIATTR_NUM_BARRIERS
	.align		4
        /*0030*/ 	.byte	0x02, 0x4c
        /*0032*/ 	.byte	0x01
	.zero		1


	//----- nvinfo : EIATTR_ANNOTATIONS
	.align		4
        /*0034*/ 	.byte	0x04, 0x55
        /*0036*/ 	.short	(.L_1869 - .L_1868)


	//   ....[0]....
.L_1868:
        /* <DEDUP_REMOVED lines=19> */


	//----- nvinfo : EIATTR_MERCURY_ISA_VERSION
	.align		4
.L_1869:
        /*0150*/ 	.byte	0x03, 0x5f
        /*0152*/ 	.short	0x0000


	//----- nvinfo : EIATTR_COOP_GROUP_MASK_REGIDS
	.align		4
        /*0154*/ 	.byte	0x04, 0x29
        /*0156*/ 	.short	(.L_1871 - .L_1870)


	//   ....[0]....
.L_1870:
        /*0158*/ 	.word	0xffffffff


	//   ....[1]....
        /*015c*/ 	.word	0xffffffff


	//   ....[2]....
        /*0160*/ 	.word	0xffffffff


	//   ....[3]....
        /*0164*/ 	.word	0xffffffff


	//   ....[4]....
        /*0168*/ 	.word	0xffffffff


	//   ....[5]....
        /*016c*/ 	.word	0xffffffff


	//   ....[6]....
        /*0170*/ 	.word	0xffffffff


	//   ....[7]....
        /*0174*/ 	.word	0xffffffff


	//   ....[8]....
        /*0178*/ 	.word	0xffffffff


	//   ....[9]....
        /*017c*/ 	.word	0xffffffff


	//   ....[10]....
        /*0180*/ 	.word	0xffffffff


	//   ....[11]....
        /*0184*/ 	.word	0xffffffff


	//   ....[12]....
        /*0188*/ 	.word	0xffffffff


	//   ....[13]....
        /*018c*/ 	.word	0xffffffff


	//   ....[14]....
        /*0190*/ 	.word	0xffffffff


	//   ....[15]....
        /*0194*/ 	.word	0xffffffff


	//   ....[16]....
        /*0198*/ 	.word	0xffffffff


	//   ....[17]....
        /*019c*/ 	.word	0xffffffff


	//   ....[18]....
        /*01a0*/ 	.word	0xffffffff


	//   ....[19]....
        /*01a4*/ 	.word	0xffffffff


	//   ....[20]....
        /*01a8*/ 	.word	0xffffffff


	//   ....[21]....
        /*01ac*/ 	.word	0xffffffff


	//   ....[22]....
        /*01b0*/ 	.word	0xffffffff


	//   ....[23]....
        /*01b4*/ 	.word	0xffffffff


	//   ....[24]....
        /*01b8*/ 	.word	0xffffffff


	//   ....[25]....
        /*01bc*/ 	.word	0xffffffff


	//   ....[26]....
        /*01c0*/ 	.word	0xffffffff


	//   ....[27]....
        /*01c4*/ 	.word	0xffffffff


	//   ....[28]....
        /*01c8*/ 	.word	0xffffffff


	//   ....[29]....
        /*01cc*/ 	.word	0xffffffff


	//   ....[30]....
        /*01d0*/ 	.word	0xffffffff


	//   ....[31]....
        /*01d4*/ 	.word	0xffffffff


	//   ....[32]....
        /*01d8*/ 	.word	0xffffffff


	//   ....[33]....
        /*01dc*/ 	.word	0xffffffff


	//   ....[34]....
        /*01e0*/ 	.word	0xffffffff


	//   ....[35]....
        /*01e4*/ 	.word	0xffffffff


	//   ....[36]....
        /*01e8*/ 	.word	0xffffffff


	//   ....[37]....
        /*01ec*/ 	.word	0xffffffff


	//   ....[38]....
        /*01f0*/ 	.word	0xffffffff


	//   ....[39]....
        /*01f4*/ 	.word	0xffffffff


	//   ....[40]....
        /*01f8*/ 	.word	0xffffffff


	//   ....[41]....
        /*01fc*/ 	.word	0xffffffff


	//   ....[42]....
        /*0200*/ 	.word	0xffffffff


	//   ....[43]....
        /*0204*/ 	.word	0xffffffff


	//   ....[44]....
        /*0208*/ 	.word	0xffffffff


	//   ....[45]....
        /*020c*/ 	.word	0xffffffff


	//   ....[46]....
        /*0210*/ 	.word	0xffffffff


	//   ....[47]....
        /*0214*/ 	.word	0xffffffff


	//   ....[48]....
        /*0218*/ 	.word	0xffffffff


	//   ....[49]....
        /*021c*/ 	.word	0xffffffff


	//   ....[50]....
        /*0220*/ 	.word	0xffffffff


	//   ....[51]....
        /*0224*/ 	.word	0xffffffff


	//   ....[52]....
        /*0228*/ 	.word	0xffffffff


	//   ....[53]....
        /*022c*/ 	.word	0xffffffff


	//   ....[54]....
        /*0230*/ 	.word	0xffffffff


	//   ....[55]....
        /*0234*/ 	.word	0xffffffff


	//   ....[56]....
        /*0238*/ 	.word	0xffffffff


	//   ....[57]....
        /*023c*/ 	.word	0xffffffff


	//   ....[58]....
        /*0240*/ 	.word	0xffffffff


	//   ....[59]....
        /*0244*/ 	.word	0xffffffff


	//   ....[60]....
        /*0248*/ 	.word	0xffffffff


	//   ....[61]....
        /*024c*/ 	.word	0xffffffff


	//   ....[62]....
        /*0250*/ 	.word	0xffffffff


	//   ....[63]....
        /*0254*/ 	.word	0xffffffff


	//   ....[64]....
        /*0258*/ 	.word	0xffffffff


	//   ....[65]....
        /*025c*/ 	.word	0xffffffff


	//   ....[66]....
        /*0260*/ 	.word	0xffffffff


	//   ....[67]....
        /*0264*/ 	.word	0xffffffff


	//   ....[68]....
        /*0268*/ 	.word	0xffffffff


	//   ....[69]....
        /*026c*/ 	.word	0xffffffff


	//   ....[70]....
        /*0270*/ 	.word	0xffffffff


	//   ....[71]....
        /*0274*/ 	.word	0xffffffff


	//   ....[72]....
        /*0278*/ 	.word	0xffffffff


	//   ....[73]....
        /*027c*/ 	.word	0xffffffff


	//   ....[74]....
        /*0280*/ 	.word	0xffffffff


	//   ....[75]....
        /*0284*/ 	.word	0xffffffff


	//   ....[76]....
        /*0288*/ 	.word	0xffffffff


	//   ....[77]....
        /*028c*/ 	.word	0xffffffff


	//   ....[78]....
        /*0290*/ 	.word	0xffffffff


	//   ....[79]....
        /*0294*/ 	.word	0xffffffff


	//   ....[80]....
        /*0298*/ 	.word	0xffffffff


	//   ....[81]....
        /*029c*/ 	.word	0xffffffff


	//   ....[82]....
        /*02a0*/ 	.word	0xffffffff


	//   ....[83]....
        /*02a4*/ 	.word	0xffffffff


	//----- nvinfo : EIATTR_COOP_GROUP_INSTR_OFFSETS
	.align		4
.L_1871:
        /*02a8*/ 	.byte	0x04, 0x28
        /*02aa*/ 	.short	(.L_1873 - .L_1872)


	//   ....[0]....
.L_1872:
        /*02ac*/ 	.word	0x00000cc0


	//   ....[1]....
        /*02b0*/ 	.word	0x00000dd0


	//   ....[2]....
        /*02b4*/ 	.word	0x00000ec0


	//   ....[3]....
        /*02b8*/ 	.word	0x00001580


	//   ....[4]....
        /*02bc*/ 	.word	0x000019d0


	//   ....[5]....
        /*02c0*/ 	.word	0x00002310


	//   ....[6]....
        /*02c4*/ 	.word	0x00002340


	//   ....[7]....
        /*02c8*/ 	.word	0x00002390


	//   ....[8]....
        /*02cc*/ 	.word	0x000023a0


	//   ....[9]....
        /*02d0*/ 	.word	0x000023d0


	//   ....[10]....
        /*02d4*/ 	.word	0x000023f0


	//   ....[11]....
        /*02d8*/ 	.word	0x00002420


	//   ....[12]....
        /*02dc*/ 	.word	0x00002440


	//   ....[13]....
        /*02e0*/ 	.word	0x00002470


	//   ....[14]....
        /*02e4*/ 	.word	0x00002490


	//   ....[15]....
        /*02e8*/ 	.word	0x00002550


	//   ....[16]....
        /*02ec*/ 	.word	0x000025a0


	//   ....[17]....
        /*02f0*/ 	.word	0x000025c0


	//   ....[18]....
        /*02f4*/ 	.word	0x000025d0


	//   ....[19]....
        /*02f8*/ 	.word	0x000025e0


	//   ....[20]....
        /*02fc*/ 	.word	0x000025f0


	//   ....[21]....
        /*0300*/ 	.word	0x00002c70


	//   ....[22]....
        /*0304*/ 	.word	0x00002c90


	//   ....[23]....
        /*0308*/ 	.word	0x00002ca0


	//   ....[24]....
        /*030c*/ 	.word	0x00002cb0


	//   ....[25]....
        /*0310*/ 	.word	0x00002ce0


	//   ....[26]....
        /*0314*/ 	.word	0x00002d00


	//   ....[27]....
        /*0318*/ 	.word	0x00002d20


	//   ....[28]....
        /*031c*/ 	.word	0x00002d40


	//   ....[29]....
        /*0320*/ 	.word	0x00002d60


	//   ....[30]....
        /*0324*/ 	.word	0x00002d80


	//   ....[31]....
        /*0328*/ 	.word	0x00002da0


	//   ....[32]....
        /*032c*/ 	.word	0x00002dc0


	//   ....[33]....
        /*0330*/ 	.word	0x00002dd0


	//   ....[34]....
        /*0334*/ 	.word	0x00002de0


	//   ....[35]....
        /*0338*/ 	.word	0x00002e00


	//   ....[36]....
        /*033c*/ 	.word	0x00002e10


	//   ....[37]....
        /*0340*/ 	.word	0x00004ce0


	//   ....[38]....
        /*0344*/ 	.word	0x00004e00


	//   ....[39]....
        /*0348*/ 	.word	0x00004ef0


	//   ....[40]....
        /*034c*/ 	.word	0x00004f10


	//   ....[41]....
        /*0350*/ 	.word	0x00004f50


	//   ....[42]....
        /*0354*/ 	.word	0x000053e0


	//   ....[43]....
        /*0358*/ 	.word	0x000055a0


	//   ....[44]....
        /*035c*/ 	.word	0x00005860


	//   ....[45]....
        /*0360*/ 	.word	0x00005880


	//   ....[46]....
        /*0364*/ 	.word	0x000058a0


	//   ....[47]....
        /*0368*/ 	.word	0x000058c0


	//   ....[48]....
        /*036c*/ 	.word	0x000058e0


	//   ....[49]....
        /*0370*/ 	.word	0x00005a70


	//   ....[50]....
        /*0374*/ 	.word	0x00005a90


	//   ....[51]....
        /*0378*/ 	.word	0x00005ab0


	//   ....[52]....
        /*037c*/ 	.word	0x00005ad0


	//   ....[53]....
        /*0380*/ 	.word	0x00005af0


	//   ....[54]....
        /*0384*/ 	.word	0x00005df0


	//   ....[55]....
        /*0388*/ 	.word	0x00005e70


	//   ....[56]....
        /*038c*/ 	.word	0x00005f30


	//   ....[57]....
        /*0390*/ 	.word	0x00005fa0


	//   ....[58]....
        /*0394*/ 	.word	0x00006050


	//   ....[59]....
        /*0398*/ 	.word	0x000060c0


	//   ....[60]....
        /*039c*/ 	.word	0x00006170


	//   ....[61]....
        /*03a0*/ 	.word	0x000061e0


	//   ....[62]....
        /*03a4*/ 	.word	0x000062a0


	//   ....[63]....
        /*03a8*/ 	.word	0x00006310


	//   ....[64]....
        /*03ac*/ 	.word	0x00006380


	//   ....[65]....
        /*03b0*/ 	.word	0x000063f0


	//   ....[66]....
        /*03b4*/ 	.word	0x00006450


	//   ....[67]....
        /*03b8*/ 	.word	0x000064a0


	//   ....[68]....
        /*03bc*/ 	.word	0x00006500


	//   ....[69]....
        /*03c0*/ 	.word	0x00006560


	//   ....[70]....
        /*03c4*/ 	.word	0x000065e0


	//   ....[71]....
        /*03c8*/ 	.word	0x00006630


	//   ....[72]....
        /*03cc*/ 	.word	0x00006690


	//   ....[73]....
        /*03d0*/ 	.word	0x000066e0


	//   ....[74]....
        /*03d4*/ 	.word	0x00006760


	//   ....[75]....
        /*03d8*/ 	.word	0x000067b0


	//   ....[76]....
        /*03dc*/ 	.word	0x00006820


	//   ....[77]....
        /*03e0*/ 	.word	0x00006870


	//   ....[78]....
        /*03e4*/ 	.word	0x000068d0


	//   ....[79]....
        /*03e8*/ 	.word	0x00006920


	//   ....[80]....
        /*03ec*/ 	.word	0x00006980


	//   ....[81]....
        /*03f0*/ 	.word	0x000069d0


	//   ....[82]....
        /*03f4*/ 	.word	0x00006a30


	//   ....[83]....
        /*03f8*/ 	.word	0x00006a80


	//----- nvinfo : EIATTR_EXIT_INSTR_OFFSETS
	.align		4
.L_1873:
        /*03fc*/ 	.byte	0x04, 0x1c
        /*03fe*/ 	.short	(.L_1875 - .L_1874)


	//   ....[0]....
.L_1874:
        /*0400*/ 	.word	0x00005c20


	//   ....[1]....
        /*0404*/ 	.word	0x00005d90


	//----- nvinfo : EIATTR_MAX_THREADS
	.align		4
.L_1875:
        /*0408*/ 	.byte	0x04, 0x05
        /*040a*/ 	.short	(.L_1877 - .L_1876)
.L_1876:
        /*040c*/ 	.word	0x00000080
        /*0410*/ 	.word	0x00000001
        /*0414*/ 	.word	0x00000001


	//----- nvinfo : EIATTR_CRS_STACK_SIZE
	.align		4
.L_1877:
        /*0418*/ 	.byte	0x04, 0x1e
        /*041a*/ 	.short	(.L_1879 - .L_1878)
.L_1878:
        /*041c*/ 	.word	0x00000000
.L_1879:


//--------------------- .nv.info._Z25selective_scan_bwd_kernelI32Selective_Scan_bwd_kernel_traitsILi128ELi16ELb1ELb1ELb1ELb0ELb1EffEEv12SSMParamsBwd --------------------------
	.section	.nv.info._Z25selective_scan_bwd_kernelI32Selective_Scan_bwd_kernel_traitsILi128ELi16ELb1ELb1ELb1ELb0ELb1EffEEv12SSMParamsBwd,"",@"SHT_CUDA_INFO"
	.sectionflags	@""
	.align	4


	//----- nvinfo : EIATTR_CUDA_API_VERSION
	.align		4
        /*0000*/ 	.byte	0x04, 0x37
        /*0002*/ 	.short	(.L_1881 - .L_1880)
.L_1880:
        /*0004*/ 	.word	0x00000082


	//----- nvinfo : EIATTR_SW2861232_WAR
	.align		4
.L_1881:
        /*0008*/ 	.byte	0x01, 0x35
	.zero		2


	//----- nvinfo : EIATTR_PARAM_CBANK
	.align		4
        /*000c*/ 	.byte	0x04, 0x0a
        /*000e*/ 	.short	(.L_1883 - .L_1882)
	.align		4
.L_1882:
        /*0010*/ 	.word	index@(.nv.constant0._Z25selective_scan_bwd_kernelI32Selective_Scan_bwd_kernel_traitsILi128ELi16ELb1ELb1ELb1ELb0ELb1EffEEv12SSMParamsBwd)
        /*0014*/ 	.short	0x0160
        /*0016*/ 	.short	0x01f0


	//----- nvinfo : EIATTR_CBANK_PARAM_SIZE
	.align		4
.L_1883:
        /*0018*/ 	.byte	0x03, 0x19
        /*001a*/ 	.short	0x01f0


	//----- nvinfo : EIATTR_KPARAM_INFO
	.align		4
        /*001c*/ 	.byte	0x04, 0x17
        /*001e*/ 	.short	(.L_1885 - .L_1884)
.L_1884:
        /*0020*/ 	.word	0x00000000
        /*0024*/ 	.short	0x0000
        /*0026*/ 	.short	0x0000
        /*0028*/ 	.byte	0x00, 0xf0, 0xc1, 0x07


	//----- nvinfo : EIATTR_MAXREG_COUNT
	.align		4
.L_1885:
        /*002c*/ 	.byte	0x03, 0x1b
        /*002e*/ 	.short	0x00a8


	//----- nvinfo : EIATTR_NUM_BARRIERS
	.align		4
        /*0030*/ 	.byte	0x02, 0x4c
        /*0032*/ 	.byte	0x01
	.zero		1


	//----- nvinfo : EIATTR_ANNOTATIONS
	.align		4
        /*0034*/ 	.byte	0x04, 0x55
        /*0036*/ 	.short	(.L_1887 - .L_1886)


	//   ....[0]....
.L_1886:
        /* <DEDUP_REMOVED lines=14> */


	//----- nvinfo : EIATTR_MERCURY_ISA_VERSION
	.align		4
.L_1887:
        /*0108*/ 	.byte	0x03, 0x5f
        /*010a*/ 	.short	0x0000


	//----- nvinfo : EIATTR_COOP_GROUP_MASK_REGIDS
	.align		4
        /*010c*/ 	.byte	0x04, 0x29
        /*010e*/ 	.short	(.L_1889 - .L_1888)


	//   ....[0]....
.L_1888:
        /*0110*/ 	.word	0xffffffff


	//   ....[1]....
        /*0114*/ 	.word	0xffffffff


	//   ....[2]....
        /*0118*/ 	.word	0xffffffff


	//   ....[3]....
        /*011c*/ 	.word	0xffffffff


	//   ....[4]....
        /*0120*/ 	.word	0xffffffff


	//   ....[5]....
        /*0124*/ 	.word	0xffffffff


	//   ....[6]....
        /*0128*/ 	.word	0xffffffff


	//   ....[7]....
        /*012c*/ 	.word	0xffffffff


	//   ....[8]....
        /*0130*/ 	.word	0xffffffff


	//   ....[9]....
        /*0134*/ 	.word	0xffffffff


	//   ....[10]....
        /*0138*/ 	.word	0xffffffff


	//   ....[11]....
        /*013c*/ 	.word	0xffffffff


	//   ....[12]....
        /*0140*/ 	.word	0xffffffff


	//   ....[13]....
        /*0144*/ 	.word	0xffffffff


	//   ....[14]....
        /*0148*/ 	.word	0xffffffff


	//   ....[15]....
        /*014c*/ 	.word	0xffffffff


	//   ....[16]....
        /*0150*/ 	.word	0xffffffff


	//   ....[17]....
        /*0154*/ 	.word	0xffffffff


	//   ....[18]....
        /*0158*/ 	.word	0xffffffff


	//   ....[19]....
        /*015c*/ 	.word	0xffffffff


	//   ....[20]....
        /*0160*/ 	.word	0xffffffff


	//   ....[21]....
        /*0164*/ 	.word	0xffffffff


	//   ....[22]....
        /*0168*/ 	.word	0xffffffff


	//   ....[23]....
        /*016c*/ 	.word	0xffffffff


	//   ....[24]....
        /*0170*/ 	.word	0xffffffff


	//   ....[25]....
        /*0174*/ 	.word	0xffffffff


	//   ....[26]....
        /*0178*/ 	.word	0xffffffff


	//   ....[27]....
        /*017c*/ 	.word	0xffffffff


	//   ....[28]....
        /*0180*/ 	.word	0xffffffff


	//   ....[29]....
        /*0184*/ 	.word	0xffffffff


	//   ....[30]....
        /*0188*/ 	.word	0xffffffff


	//   ....[31]....
        /*018c*/ 	.word	0xffffffff


	//   ....[32]....
        /*0190*/ 	.word	0xffffffff


	//   ....[33]....
        /*0194*/ 	.word	0xffffffff


	//   ....[34]....
        /*0198*/ 	.word	0xffffffff


	//   ....[35]....
        /*019c*/ 	.word	0xffffffff


	//   ....[36]....
        /*01a0*/ 	.word	0xffffffff


	//   ....[37]....
        /*01a4*/ 	.word	0xffffffff


	//   ....[38]....
        /*01a8*/ 	.word	0xffffffff


	//   ....[39]....
        /*01ac*/ 	.word	0xffffffff


	//   ....[40]....
        /*01b0*/ 	.word	0xffffffff


	//   ....[41]....
        /*01b4*/ 	.word	0xffffffff


	//   ....[42]....
        /*01b8*/ 	.word	0xffffffff


	//   ....[43]....
        /*01bc*/ 	.word	0xffffffff


	//   ....[44]....
        /*01c0*/ 	.word	0xffffffff


	//   ....[45]....
        /*01c4*/ 	.word	0xffffffff


	//   ....[46]....
        /*01c8*/ 	.word	0xffffffff


	//   ....[47]....
        /*01cc*/ 	.word	0xffffffff


	//   ....[48]....
        /*01d0*/ 	.word	0xffffffff


	//   ....[49]....
        /*01d4*/ 	.word	0xffffffff


	//   ....[50]....
        /*01d8*/ 	.word	0xffffffff


	//   ....[51]....
        /*01dc*/ 	.word	0xffffffff


	//   ....[52]....
        /*01e0*/ 	.word	0xffffffff


	//   ....[53]....
        /*01e4*/ 	.word	0xffffffff


	//   ....[54]....
        /*01e8*/ 	.word	0xffffffff


	//   ....[55]....
        /*01ec*/ 	.word	0xffffffff


	//   ....[56]....
        /*01f0*/ 	.word	0xffffffff


	//   ....[57]....
        /*01f4*/ 	.word	0xffffffff


	//   ....[58]....
        /*01f8*/ 	.word	0xffffffff


	//   ....[59]....
        /*01fc*/ 	.word	0xffffffff


	//   ....[60]....
        /*0200*/ 	.word	0xffffffff


	//   ....[61]....
        /*0204*/ 	.word	0xffffffff


	//   ....[62]....
        /*0208*/ 	.word	0xffffffff


	//   ....[63]....
        /*020c*/ 	.word	0xffffffff


	//   ....[64]....
        /*0210*/ 	.word	0xffffffff


	//   ....[65]....
        /*0214*/ 	.word	0xffffffff


	//   ....[66]....
        /*0218*/ 	.word	0xffffffff


	//   ....[67]....
        /*021c*/ 	.word	0xffffffff


	//   ....[68]....
        /*0220*/ 	.word	0xffffffff


	//   ....[69]....
        /*0224*/ 	.word	0xffffffff


	//   ....[70]....
        /*0228*/ 	.word	0xffffffff


	//   ....[71]....
        /*022c*/ 	.word	0xffffffff


	//   ....[72]....
        /*0230*/ 	.word	0xffffffff


	//   ....[73]....
        /*0234*/ 	.word	0xffffffff


	//   ....[74]....
        /*0238*/ 	.word	0xffffffff


	//   ....[75]....
        /*023c*/ 	.word	0xffffffff


	//   ....[76]....
        /*0240*/ 	.word	0xffffffff


	//   ....[77]....
        /*0244*/ 	.word	0xffffffff


	//   ....[78]....
        /*0248*/ 	.word	0xffffffff


	//   ....[79]....
        /*024c*/ 	.word	0xffffffff


	//   ....[80]....
        /*0250*/ 	.word	0xffffffff


	//   ....[81]....
        /*0254*/ 	.word	0xffffffff


	//   ....[82]....
        /*0258*/ 	.word	0xffffffff


	//   ....[83]....
        /*025c*/ 	.word	0xffffffff


	//   ....[84]....
        /*0260*/ 	.word	0xffffffff


	//   ....[85]....
        /*0264*/ 	.word	0xffffffff


	//   ....[86]....
        /*0268*/ 	.word	0xffffffff


	//   ....[87]....
        /*026c*/ 	.word	0xffffffff


	//----- nvinfo : EIATTR_COOP_GROUP_INSTR_OFFSETS
	.align		4
.L_1889:
        /*0270*/ 	.byte	0x04, 0x28
        /*0272*/ 	.short	(.L_1891 - .L_1890)


	//   ....[0]....
.L_1890:
        /*0274*/ 	.word	0x00000cc0


	//   ....[1]....
        /*0278*/ 	.word	0x00000dd0


	//   ....[2]....
        /*027c*/ 	.word	0x00000fd0


	//   ....[3]....
        /*0280*/ 	.word	0x000011b0


	//   ....[4]....
        /*0284*/ 	.word	0x00001720


	//   ....[5]....
        /*0288*/ 	.word	0x00001d60


	//   ....[6]....
        /*028c*/ 	.word	0x00002290


	//   ....[7]....
        /*0290*/ 	.word	0x00002af0


	//   ....[8]....
        /*0294*/ 	.word	0x00002e80


	//   ....[9]....
        /*0298*/ 	.word	0x00003640


	//   ....[10]....
        /*029c*/ 	.word	0x00003670


	//   ....[11]....
        /*02a0*/ 	.word	0x000036c0


	//   ....[12]....
        /*02a4*/ 	.word	0x000036d0


	//   ....[13]....
        /*02a8*/ 	.word	0x00003700


	//   ....[14]....
        /*02ac*/ 	.word	0x00003720


	//   ....[15]....
        /*02b0*/ 	.word	0x00003750


	//   ....[16]....
        /*02b4*/ 	.word	0x00003770


	//   ....[17]....
        /*02b8*/ 	.word	0x000037a0


	//   ....[18]....
        /*02bc*/ 	.word	0x000037c0


	//   ....[19]....
        /*02c0*/ 	.word	0x00003870


	//   ....[20]....
        /*02c4*/ 	.word	0x000038c0


	//   ....[21]....
        /*02c8*/ 	.word	0x000038e0


	//   ....[22]....
        /*02cc*/ 	.word	0x000038f0


	//   ....[23]....
        /*02d0*/ 	.word	0x00003900


	//   ....[24]....
        /*02d4*/ 	.word	0x00003910


	//   ....[25]....
        /*02d8*/ 	.word	0x00004030


	//   ....[26]....
        /*02dc*/ 	.word	0x00004050


	//   ....[27]....
        /*02e0*/ 	.word	0x00004060


	//   ....[28]....
        /*02e4*/ 	.word	0x00004070


	//   ....[29]....
        /*02e8*/ 	.word	0x000040a0


	//   ....[30]....
        /*02ec*/ 	.word	0x000040c0


	//   ....[31]....
        /*02f0*/ 	.word	0x000040e0


	//   ....[32]....
        /*02f4*/ 	.word	0x00004100


	//   ....[33]....
        /*02f8*/ 	.word	0x00004120


	//   ....[34]....
        /*02fc*/ 	.word	0x00004140


	//   ....[35]....
        /*0300*/ 	.word	0x00004160


	//   ....[36]....
        /*0304*/ 	.word	0x00004180


	//   ....[37]....
        /*0308*/ 	.word	0x00004190


	//   ....[38]....
        /*030c*/ 	.word	0x000041a0


	//   ....[39]....
        /*0310*/ 	.word	0x000041c0


	//   ....[40]....
        /*0314*/ 	.word	0x000041d0


	//   ....[41]....
        /*0318*/ 	.word	0x00006120


	//   ....[42]....
        /*031c*/ 	.word	0x000061e0


	//   ....[43]....
        /*0320*/ 	.word	0x00006220


	//   ....[44]....
        /*0324*/ 	.word	0x00006260


	//   ....[45]....
        /*0328*/ 	.word	0x00006290


	//   ....[46]....
        /*032c*/ 	.word	0x00006530


	//   ....[47]....
        /*0330*/ 	.word	0x00006710


	//   ....[48]....
        /*0334*/ 	.word	0x00006b30


	//   ....[49]....
        /*0338*/ 	.word	0x00006b50


	//   ....[50]....
        /*033c*/ 	.word	0x00006b70


	//   ....[51]....
        /*0340*/ 	.word	0x00006b90


	//   ....[52]....
        /*0344*/ 	.word	0x00006bb0


	//   ....[53]....
        /*0348*/ 	.word	0x00006d40


	//   ....[54]....
        /*034c*/ 	.word	0x00006d60


	//   ....[55]....
        /*0350*/ 	.word	0x00006d80


	//   ....[56]....
        /*0354*/ 	.word	0x00006da0


	//   ....[57]....
        /*0358*/ 	.word	0x00006dc0


	//   ....[58]....
        /*035c*/ 	.word	0x000070c0


	//   ....[59]....
        /*0360*/ 	.word	0x00007140


	//   ....[60]....
        /*0364*/ 	.word	0x00007200


	//   ....[61]....
        /*0368*/ 	.word	0x00007270


	//   ....[62]....
        /*036c*/ 	.word	0x00007320


	//   ....[63]....
        /*0370*/ 	.word	0x00007390


	//   ....[64]....
        /*0374*/ 	.word	0x00007440


	//   ....[65]....
        /*0378*/ 	.word	0x000074b0


	//   ....[66]....
        /*037c*/ 	.word	0x00007570


	//   ....[67]....
        /*0380*/ 	.word	0x000075e0


	//   ....[68]....
        /*0384*/ 	.word	0x00007650


	//   ....[69]....
        /*0388*/ 	.word	0x000076c0


	//   ....[70]....
        /*038c*/ 	.word	0x00007720


	//   ....[71]....
        /*0390*/ 	.word	0x00007770


	//   ....[72]....
        /*0394*/ 	.word	0x000077d0


	//   ....[73]....
        /*0398*/ 	.word	0x00007830


	//   ....[74]....
        /*039c*/ 	.word	0x000078b0


	//   ....[75]....
        /*03a0*/ 	.word	0x00007900


	//   ....[76]....
        /*03a4*/ 	.word	0x00007960


	//   ....[77]....
        /*03a8*/ 	.word	0x000079b0


	//   ....[78]....
        /*03ac*/ 	.word	0x00007a30


	//   ....[79]....
        /*03b0*/ 	.word	0x00007a80


	//   ....[80]....
        /*03b4*/ 	.word	0x00007af0


	//   ....[81]....
        /*03b8*/ 	.word	0x00007b40


	//   ....[82]....
        /*03bc*/ 	.word	0x00007ba0


	//   ....[83]....
        /*03c0*/ 	.word	0x00007bf0


	//   ....[84]....
        /*03c4*/ 	.word	0x00007c50


	//   ....[85]....
        /*03c8*/ 	.word	0x00007ca0


	//   ....[86]....
        /*03cc*/ 	.word	0x00007d00


	//   ....[87]....
        /*03d0*/ 	.word	0x00007d50


	//----- nvinfo : EIATTR_EXIT_INSTR_OFFSETS
	.align		4
.L_1891:
        /*03d4*/ 	.byte	0x04, 0x1c
        /*03d6*/ 	.short	(.L_1893 - .L_1892)


	//   ....[0]....
.L_1892:
        /*03d8*/ 	.word	0x00006ef0


	//   ....[1]....
        /*03dc*/ 	.word	0x00007060


	//----- nvinfo : EIATTR_MAX_THREADS
	.align		4
.L_1893:
        /*03e0*/ 	.byte	0x04, 0x05
        /*03e2*/ 	.short	(.L_1895 - .L_1894)
.L_1894:
        /*03e4*/ 	.word	0x00000080
        /*03e8*/ 	.word	0x00000001
        /*03ec*/ 	.word	0x00000001


	//----- nvinfo : EIATTR_CRS_STACK_SIZE
	.align		4
.L_1895:
        /*03f0*/ 	.byte	0x04, 0x1e
        /*03f2*/ 	.short	(.L_1897 - .L_1896)
.L_1896:
        /*03f4*/ 	.word	0x00000000
.L_1897:


//--------------------- .nv.info._Z25selective_scan_bwd_kernelI32Selective_Scan_bwd_kernel_traitsILi128ELi16ELb1ELb1ELb1ELb1ELb0EffEEv12SSMParamsBwd --------------------------
	.section	.nv.info._Z25selective_scan_bwd_kernelI32Selective_Scan_bwd_kernel_traitsILi128ELi16ELb1ELb1ELb1ELb1ELb0EffEEv12SSMParamsBwd,"",@"SHT_CUDA_INFO"
	.sectionflags	@""
	.align	4


	//----- nvinfo : EIATTR_CUDA_API_VERSION
	.align		4
        /*0000*/ 	.byte	0x04, 0x37
        /*0002*/ 	.short	(.L_1899 - .L_1898)
.L_1898:
        /*0004*/ 	.word	0x00000082


	//----- nvinfo : EIATTR_SW2861232_WAR
	.align		4
.L_1899:
        /*0008*/ 	.byte	0x01, 0x35
	.zero		2


	//----- nvinfo : EIATTR_PARAM_CBANK
	.align		4
        /*000c*/ 	.byte	0x04, 0x0a
        /*000e*/ 	.short	(.L_1901 - .L_1900)
	.align		4
.L_1900:
        /*0010*/ 	.word	index@(.nv.constant0._Z25selective_scan_bwd_kernelI32Selective_Scan_bwd_kernel_traitsILi128ELi16ELb1ELb1ELb1ELb1ELb0EffEEv12SSMParamsBwd)
        /*0014*/ 	.short	0x0160
        /*0016*/ 	.short	0x01f0


	//----- nvinfo : EIATTR_CBANK_PARAM_SIZE
	.align		4
.L_1901:
        /*0018*/ 	.byte	0x03, 0x19
        /*001a*/ 	.short	0x01f0


	//----- nvinfo : EIATTR_KPARAM_INFO
	.align		4
        /*001c*/ 	.byte	0x04, 0x17
        /*001e*/ 	.short	(.L_1903 - .L_1902)
.L_1902:
        /*0020*/ 	.word	0x00000000
        /*0024*/ 	.short	0x0000
        /*0026*/ 	.short	0x0000
        /*0028*/ 	.byte	0x00, 0xf0, 0xc1, 0x07


	//----- nvinfo : EIATTR_MAXREG_COUNT
	.align		4
.L_1903:
        /*002c*/ 	.byte	0x03, 0x1b
        /*002e*/ 	.short	0x00a8


	//----- nvinfo : EIATTR_NUM_BARRIERS
	.align		4
        /*0030*/ 	.byte	0x02, 0x4c
        /*0032*/ 	.byte	0x01
	.zero		1


	//----- nvinfo : EIATTR_ANNOTATIONS
	.align		4
        /*0034*/ 	.byte	0x04, 0x55
        /*0036*/ 	.short	(.L_1905 - .L_1904)


	//   ....[0]....
.L_1904:
        /* <DEDUP_REMOVED lines=21> */


	//----- nvinfo : EIATTR_MERCURY_ISA_VERSION
	.align		4
.L_1905:
        /*0170*/ 	.byte	0x03, 0x5f
        /*0172*/ 	.short	0x0000


	//----- nvinfo : EIATTR_COOP_GROUP_MASK_REGIDS
	.align		4
        /*0174*/ 	.byte	0x04, 0x29
        /*0176*/ 	.short	(.L_1907 - .L_1906)


	//   ....[0]....
.L_1906:
        /*0178*/ 	.word	0xffffffff


	//   ....[1]....
        /*017c*/ 	.word	0xffffffff


	//   ....[2]....
        /*0180*/ 	.word	0xffffffff


	//   ....[3]....
        /*0184*/ 	.word	0xffffffff


	//   ....[4]....
        /*0188*/ 	.word	0xffffffff


	//   ....[5]....
        /*018c*/ 	.word	0xffffffff


	//   ....[6]....
        /*0190*/ 	.word	0xffffffff


	//   ....[7]....
        /*0194*/ 	.word	0xffffffff


	//   ....[8]....
        /*0198*/ 	.word	0xffffffff


	//   ....[9]....
        /*019c*/ 	.word	0xffffffff


	//   ....[10]....
        /*01a0*/ 	.word	0xffffffff


	//   ....[11]....
        /*01a4*/ 	.word	0xffffffff


	//   ....[12]....
        /*01a8*/ 	.word	0xffffffff


	//   ....[13]....
        /*01ac*/ 	.word	0xffffffff


	//   ....[14]....
        /*01b0*/ 	.word	0xffffffff


	//   ....[15]....
        /*01b4*/ 	.word	0xffffffff


	//   ....[16]....
        /*01b8*/ 	.word	0xffffffff


	//   ....[17]....
        /*01bc*/ 	.word	0xffffffff


	//   ....[18]....
        /*01c0*/ 	.word	0xffffffff


	//   ....[19]....
        /*01c4*/ 	.word	0xffffffff


	//   ....[20]....
        /*01c8*/ 	.word	0xffffffff


	//   ....[21]....
        /*01cc*/ 	.word	0xffffffff


	//   ....[22]....
        /*01d0*/ 	.word	0xffffffff


	//   ....[23]....
        /*01d4*/ 	.word	0xffffffff


	//   ....[24]....
        /*01d8*/ 	.word	0xffffffff


	//   ....[25]....
        /*01dc*/ 	.word	0xffffffff


	//   ....[26]....
        /*01e0*/ 	.word	0xffffffff


	//   ....[27]....
        /*01e4*/ 	.word	0xffffffff


	//   ....[28]....
        /*01e8*/ 	.word	0xffffffff


	//   ....[29]....
        /*01ec*/ 	.word	0xffffffff


	//   ....[30]....
        /*01f0*/ 	.word	0xffffffff


	//   ....[31]....
        /*01f4*/ 	.word	0xffffffff


	//   ....[32]....
        /*01f8*/ 	.word	0xffffffff


	//   ....[33]....
        /*01fc*/ 	.word	0xffffffff


	//   ....[34]....
        /*0200*/ 	.word	0xffffffff


	//   ....[35]....
        /*0204*/ 	.word	0xffffffff


	//   ....[36]....
        /*0208*/ 	.word	0xffffffff


	//   ....[37]....
        /*020c*/ 	.word	0xffffffff


	//   ....[38]....
        /*0210*/ 	.word	0xffffffff


	//   ....[39]....
        /*0214*/ 	.word	0xffffffff


	//   ....[40]....
        /*0218*/ 	.word	0xffffffff


	//   ....[41]....
        /*021c*/ 	.word	0xffffffff


	//   ....[42]....
        /*0220*/ 	.word	0xffffffff


	//   ....[43]....
        /*0224*/ 	.word	0xffffffff


	//   ....[44]....
        /*0228*/ 	.word	0xffffffff


	//   ....[45]....
        /*022c*/ 	.word	0xffffffff


	//   ....[46]....
        /*0230*/ 	.word	0xffffffff


	//   ....[47]....
        /*0234*/ 	.word	0xffffffff


	//   ....[48]....
        /*0238*/ 	.word	0xffffffff


	//   ....[49]....
        /*023c*/ 	.word	0xffffffff


	//   ....[50]....
        /*0240*/ 	.word	0xffffffff


	//   ....[51]....
        /*0244*/ 	.word	0xffffffff


	//   ....[52]....
        /*0248*/ 	.word	0xffffffff


	//   ....[53]....
        /*024c*/ 	.word	0xffffffff


	//   ....[54]....
        /*0250*/ 	.word	0xffffffff


	//   ....[55]....
        /*0254*/ 	.word	0xffffffff


	//   ....[56]....
        /*0258*/ 	.word	0xffffffff


	//   ....[57]....
        /*025c*/ 	.word	0xffffffff


	//   ....[58]....
        /*0260*/ 	.word	0xffffffff


	//   ....[59]....
        /*0264*/ 	.word	0xffffffff


	//   ....[60]....
        /*0268*/ 	.word	0xffffffff


	//   ....[61]....
        /*026c*/ 	.word	0xffffffff


	//   ....[62]....
        /*0270*/ 	.word	0xffffffff


	//   ....[63]....
        /*0274*/ 	.word	0xffffffff


	//   ....[64]....
        /*0278*/ 	.word	0xffffffff


	//   ....[65]....
        /*027c*/ 	.word	0xffffffff


	//   ....[66]....
        /*0280*/ 	.word	0xffffffff


	//   ....[67]....
        /*0284*/ 	.word	0xffffffff


	//   ....[68]....
        /*0288*/ 	.word	0xffffffff


	//   ....[69]....
        /*028c*/ 	.word	0xffffffff


	//   ....[70]....
        /*0290*/ 	.word	0xffffffff


	//   ....[71]....
        /*0294*/ 	.word	0xffffffff


	//   ....[72]....
        /*0298*/ 	.word	0xffffffff


	//   ....[73]....
        /*029c*/ 	.word	0xffffffff


	//   ....[74]....
        /*02a0*/ 	.word	0xffffffff


	//   ....[75]....
        /*02a4*/ 	.word	0xffffffff


	//   ....[76]....
        /*02a8*/ 	.word	0xffffffff


	//   ....[77]....
        /*02ac*/ 	.word	0xffffffff


	//   ....[78]....
        /*02b0*/ 	.word	0xffffffff


	//   ....[79]....
        /*02b4*/ 	.word	0xffffffff


	//   ....[80]....
        /*02b8*/ 	.word	0xffffffff


	//   ....[81]....
        /*02bc*/ 	.word	0xffffffff


	//   ....[82]....
        /*02c0*/ 	.word	0xffffffff


	//   ....[83]....
        /*02c4*/ 	.word	0xffffffff


	//   ....[84]....
        /*02c8*/ 	.word	0xffffffff


	//----- nvinfo : EIATTR_COOP_GROUP_INSTR_OFFSETS
	.align		4
.L_1907:
        /*02cc*/ 	.byte	0x04, 0x28
        /*02ce*/ 	.short	(.L_1909 - .L_1908)


	//   ....[0]....
.L_1908:
        /*02d0*/ 	.word	0x00000ca0


	//   ....[1]....
        /*02d4*/ 	.word	0x00000dc0


	//   ....[2]....
        /*02d8*/ 	.word	0x00000fa0


	//   ....[3]....
        /*02dc*/ 	.word	0x00003910


	//   ....[4]....
        /*02e0*/ 	.word	0x00003f80


	//   ....[5]....
        /*02e4*/ 	.word	0x000045b0


	//   ....[6]....
        /*02e8*/ 	.word	0x000045e0


	//   ....[7]....
        /*02ec*/ 	.word	0x00004630


	//   ....[8]....
        /*02f0*/ 	.word	0x00004650


	//   ....[9]....
        /*02f4*/ 	.word	0x00004680


	//   ....[10]....
        /*02f8*/ 	.word	0x000046a0


	//   ....[11]....
        /*02fc*/ 	.word	0x000046d0


	//   ....[12]....
        /*0300*/ 	.word	0x000046f0


	//   ....[13]....
        /*0304*/ 	.word	0x00004700


	//   ....[14]....
        /*0308*/ 	.word	0x00004720


	//   ....[15]....
        /*030c*/ 	.word	0x000047c0


	//   ....[16]....
        /*0310*/ 	.word	0x00004810


	//   ....[17]....
        /*0314*/ 	.word	0x00004830


	//   ....[18]....
        /*0318*/ 	.word	0x00004840


	//   ....[19]....
        /*031c*/ 	.word	0x00004850


	//   ....[20]....
        /*0320*/ 	.word	0x00004860


	//   ....[21]....
        /*0324*/ 	.word	0x00004f00


	//   ....[22]....
        /*0328*/ 	.word	0x00004f20


	//   ....[23]....
        /*032c*/ 	.word	0x00004f30


	//   ....[24]....
        /*0330*/ 	.word	0x00004f40


	//   ....[25]....
        /*0334*/ 	.word	0x00004f70


	//   ....[26]....
        /*0338*/ 	.word	0x00004f90


	//   ....[27]....
        /*033c*/ 	.word	0x00004fb0


	//   ....[28]....
        /*0340*/ 	.word	0x00004fd0


	//   ....[29]....
        /*0344*/ 	.word	0x00004ff0


	//   ....[30]....
        /*0348*/ 	.word	0x00005010


	//   ....[31]....
        /*034c*/ 	.word	0x00005030


	//   ....[32]....
        /*0350*/ 	.word	0x00005050


	//   ....[33]....
        /*0354*/ 	.word	0x00005060


	//   ....[34]....
        /*0358*/ 	.word	0x00005070


	//   ....[35]....
        /*035c*/ 	.word	0x00005090


	//   ....[36]....
        /*0360*/ 	.word	0x000050a0


	//   ....[37]....
        /*0364*/ 	.word	0x00006df0


	//   ....[38]....
        /*0368*/ 	.word	0x00006f10


	//   ....[39]....
        /*036c*/ 	.word	0x00007010


	//   ....[40]....
        /*0370*/ 	.word	0x000070b0


	//   ....[41]....
        /*0374*/ 	.word	0x00007100


	//   ....[42]....
        /*0378*/ 	.word	0x000073d0


	//   ....[43]....
        /*037c*/ 	.word	0x00007ac0


	//   ....[44]....
        /*0380*/ 	.word	0x00007dc0


	//   ....[45]....
        /*0384*/ 	.word	0x00008220


	//   ....[46]....
        /*0388*/ 	.word	0x00008240


	//   ....[47]....
        /*038c*/ 	.word	0x00008260


	//   ....[48]....
        /*0390*/ 	.word	0x00008280


	//   ....[49]....
        /*0394*/ 	.word	0x000082a0


	//   ....[50]....
        /*0398*/ 	.word	0x00008430


	//   ....[51]....
        /*039c*/ 	.word	0x00008450


	//   ....[52]....
        /*03a0*/ 	.word	0x00008470


	//   ....[53]....
        /*03a4*/ 	.word	0x00008490


	//   ....[54]....
        /*03a8*/ 	.word	0x000084b0


	//   ....[55]....
        /*03ac*/ 	.word	0x000087b0


	//   ....[56]....
        /*03b0*/ 	.word	0x00008830


	//   ....[57]....
        /*03b4*/ 	.word	0x000088f0


	//   ....[58]....
        /*03b8*/ 	.word	0x00008960


	//   ....[59]....
        /*03bc*/ 	.word	0x00008a00


	//   ....[60]....
        /*03c0*/ 	.word	0x00008a70


	//   ....[61]....
        /*03c4*/ 	.word	0x00008b10


	//   ....[62]....
        /*03c8*/ 	.word	0x00008b80


	//   ....[63]....
        /*03cc*/ 	.word	0x00008c20


	//   ....[64]....
        /*03d0*/ 	.word	0x00008c90


	//   ....[65]....
        /*03d4*/ 	.word	0x00008d10


	//   ....[66]....
        /*03d8*/ 	.word	0x00008d80


	//   ....[67]....
        /*03dc*/ 	.word	0x00008de0


	//   ....[68]....
        /*03e0*/ 	.word	0x00008e30


	//   ....[69]....
        /*03e4*/ 	.word	0x00008e90


	//   ....[70]....
        /*03e8*/ 	.word	0x00008ef0


	//   ....[71]....
        /*03ec*/ 	.word	0x00008f70


	//   ....[72]....
        /*03f0*/ 	.word	0x00008fc0


	//   ....[73]....
        /*03f4*/ 	.word	0x00009020


	//   ....[74]....
        /*03f8*/ 	.word	0x00009070


	//   ....[75]....
        /*03fc*/ 	.word	0x000090f0


	//   ....[76]....
        /*0400*/ 	.word	0x00009140


	//   ....[77]....
        /*0404*/ 	.word	0x000091b0


	//   ....[78]....
        /*0408*/ 	.word	0x00009200


	//   ....[79]....
        /*040c*/ 	.word	0x00009260


	//   ....[80]....
        /*0410*/ 	.word	0x000092b0


	//   ....[81]....
        /*0414*/ 	.word	0x00009310


	//   ....[82]....
        /*0418*/ 	.word	0x00009360


	//   ....[83]....
        /*041c*/ 	.word	0x000093c0


	//   ....[84]....
        /*0420*/ 	.word	0x00009410


	//----- nvinfo : EIATTR_EXIT_INSTR_OFFSETS
	.align		4
.L_1909:
        /*0424*/ 	.byte	0x04, 0x1c
        /*0426*/ 	.short	(.L_1911 - .L_1910)


	//   ....[0]....
.L_1910:
        /*0428*/ 	.word	0x000085e0


	//   ....[1]....
        /*042c*/ 	.word	0x00008750


	//----- nvinfo : EIATTR_MAX_THREADS
	.align		4
.L_1911:
        /*0430*/ 	.byte	0x04, 0x05
        /*0432*/ 	.short	(.L_1913 - .L_1912)
.L_1912:
        /*0434*/ 	.word	0x00000080
        /*0438*/ 	.word	0x00000001
        /*043c*/ 	.word	0x00000001


	//----- nvinfo : EIATTR_CRS_STACK_SIZE
	.align		4
.L_1913:
        /*0440*/ 	.byte	0x04, 0x1e
        /*0442*/ 	.short	(.L_1915 - .L_1914)
.L_1914:
        /*0444*/ 	.word	0x00000000
.L_1915:


//--------------------- .nv.info._Z25selective_scan_bwd_kernelI32Selective_Scan_bwd_kernel_traitsILi128ELi16ELb1ELb1ELb1ELb1ELb1EffEEv12SSMParamsBwd --------------------------
	.section	.nv.info._Z25selective_scan_bwd_kernelI32Selective_Scan_bwd_kernel_traitsILi128ELi16ELb1ELb1ELb1ELb1ELb1EffEEv12SSMParamsBwd,"",@"SHT_CUDA_INFO"
	.sectionflags	@""
	.align	4


	//----- nvinfo : EIATTR_CUDA_API_VERSION
	.align		4
        /*0000*/ 	.byte	0x04, 0x37
        /*0002*/ 	.short	(.L_1917 - .L_1916)
.L_1916:
        /*0004*/ 	.word	0x00000082


	//----- nvinfo : EIATTR_SW2861232_WAR
	.align		4
.L_1917:
        /*0008*/ 	.byte	0x01, 0x35
	.zero		2


	//----- nvinfo : EIATTR_PARAM_CBANK
	.align		4
        /*000c*/ 	.byte	0x04, 0x0a
        /*000e*/ 	.short	(.L_1919 - .L_1918)
	.align		4
.L_1918:
        /*0010*/ 	.word	index@(.nv.constant0._Z25selective_scan_bwd_kernelI32Selective_Scan_bwd_kernel_traitsILi128ELi16ELb1ELb1ELb1ELb1ELb1EffEEv12SSMParamsBwd)
        /*0014*/ 	.short	0x0160
        /*0016*/ 	.short	0x01f0


	//----- nvinfo : EIATTR_CBANK_PARAM_SIZE
	.align		4
.L_1919:
        /*0018*/ 	.byte	0x03, 0x19
        /*001a*/ 	.short	0x01f0


	//----- nvinfo : EIATTR_KPARAM_INFO
	.align		4
        /*001c*/ 	.byte	0x04, 0x17
        /*001e*/ 	.short	(.L_1921 - .L_1920)
.L_1920:
        /*0020*/ 	.word	0x00000000
        /*0024*/ 	.short	0x0000
        /*0026*/ 	.short	0x0000
        /*0028*/ 	.byte	0x00, 0xf0, 0xc1, 0x07


	//----- nvinfo : EIATTR_MAXREG_COUNT
	.align		4
.L_1921:
        /*002c*/ 	.byte	0x03, 0x1b
        /*002e*/ 	.short	0x00a8


	//----- nvinfo : EIATTR_NUM_BARRIERS
	.align		4
        /*0030*/ 	.byte	0x02, 0x4c
        /*0032*/ 	.byte	0x01
	.zero		1


	//----- nvinfo : EIATTR_ANNOTATIONS
	.align		4
        /*0034*/ 	.byte	0x04, 0x55
        /*0036*/ 	.short	(.L_1923 - .L_1922)


	//   ....[0]....
.L_1922:
        /* <DEDUP_REMOVED lines=23> */


	//----- nvinfo : EIATTR_MERCURY_ISA_VERSION
	.align		4
.L_1923:
        /*0190*/ 	.byte	0x03, 0x5f
        /*0192*/ 	.short	0x0000


	//----- nvinfo : EIATTR_COOP_GROUP_MASK_REGIDS
	.align		4
        /*0194*/ 	.byte	0x04, 0x29
        /*0196*/ 	.short	(.L_1925 - .L_1924)


	//   ....[0]....
.L_1924:
        /*0198*/ 	.word	0xffffffff


	//   ....[1]....
        /*019c*/ 	.word	0xffffffff


	//   ....[2]....
        /*01a0*/ 	.word	0xffffffff


	//   ....[3]....
        /*01a4*/ 	.word	0xffffffff


	//   ....[4]....
        /*01a8*/ 	.word	0xffffffff


	//   ....[5]....
        /*01ac*/ 	.word	0xffffffff


	//   ....[6]....
        /*01b0*/ 	.word	0xffffffff


	//   ....[7]....
        /*01b4*/ 	.word	0xffffffff


	//   ....[8]....
        /*01b8*/ 	.word	0xffffffff


	//   ....[9]....
        /*01bc*/ 	.word	0xffffffff


	//   ....[10]....
        /*01c0*/ 	.word	0xffffffff


	//   ....[11]....
        /*01c4*/ 	.word	0xffffffff


	//   ....[12]....
        /*01c8*/ 	.word	0xffffffff


	//   ....[13]....
        /*01cc*/ 	.word	0xffffffff


	//   ....[14]....
        /*01d0*/ 	.word	0xffffffff


	//   ....[15]....
        /*01d4*/ 	.word	0xffffffff


	//   ....[16]....
        /*01d8*/ 	.word	0xffffffff


	//   ....[17]....
        /*01dc*/ 	.word	0xffffffff


	//   ....[18]....
        /*01e0*/ 	.word	0xffffffff


	//   ....[19]....
        /*01e4*/ 	.word	0xffffffff


	//   ....[20]....
        /*01e8*/ 	.word	0xffffffff


	//   ....[21]....
        /*01ec*/ 	.word	0xffffffff


	//   ....[22]....
        /*01f0*/ 	.word	0xffffffff


	//   ....[23]....
        /*01f4*/ 	.word	0xffffffff


	//   ....[24]....
        /*01f8*/ 	.word	0xffffffff


	//   ....[25]....
        /*01fc*/ 	.word	0xffffffff


	//   ....[26]....
        /*0200*/ 	.word	0xffffffff


	//   ....[27]....
        /*0204*/ 	.word	0xffffffff


	//   ....[28]....
        /*0208*/ 	.word	0xffffffff


	//   ....[29]....
        /*020c*/ 	.word	0xffffffff


	//   ....[30]....
        /*0210*/ 	.word	0xffffffff


	//   ....[31]....
        /*0214*/ 	.word	0xffffffff


	//   ....[32]....
        /*0218*/ 	.word	0xffffffff


	//   ....[33]....
        /*021c*/ 	.word	0xffffffff


	//   ....[34]....
        /*0220*/ 	.word	0xffffffff


	//   ....[35]....
        /*0224*/ 	.word	0xffffffff


	//   ....[36]....
        /*0228*/ 	.word	0xffffffff


	//   ....[37]....
        /*022c*/ 	.word	0xffffffff


	//   ....[38]....
        /*0230*/ 	.word	0xffffffff


	//   ....[39]....
        /*0234*/ 	.word	0xffffffff


	//   ....[40]....
        /*0238*/ 	.word	0xffffffff


	//   ....[41]....
        /*023c*/ 	.word	0xffffffff


	//   ....[42]....
        /*0240*/ 	.word	0xffffffff


	//   ....[43]....
        /*0244*/ 	.word	0xffffffff


	//   ....[44]....
        /*0248*/ 	.word	0xffffffff


	//   ....[45]....
        /*024c*/ 	.word	0xffffffff


	//   ....[46]....
        /*0250*/ 	.word	0xffffffff


	//   ....[47]....
        /*0254*/ 	.word	0xffffffff


	//   ....[48]....
        /*0258*/ 	.word	0xffffffff


	//   ....[49]....
        /*025c*/ 	.word	0xffffffff


	//   ....[50]....
        /*0260*/ 	.word	0xffffffff


	//   ....[51]....
        /*0264*/ 	.word	0xffffffff


	//   ....[52]....
        /*0268*/ 	.word	0xffffffff


	//   ....[53]....
        /*026c*/ 	.word	0xffffffff


	//   ....[54]....
        /*0270*/ 	.word	0xffffffff


	//   ....[55]....
        /*0274*/ 	.word	0xffffffff


	//   ....[56]....
        /*0278*/ 	.word	0xffffffff


	//   ....[57]....
        /*027c*/ 	.word	0xffffffff


	//   ....[58]....
        /*0280*/ 	.word	0xffffffff


	//   ....[59]....
        /*0284*/ 	.word	0xffffffff


	//   ....[60]....
        /*0288*/ 	.word	0xffffffff


	//   ....[61]....
        /*028c*/ 	.word	0xffffffff


	//   ....[62]....
        /*0290*/ 	.word	0xffffffff


	//   ....[63]....
        /*0294*/ 	.word	0xffffffff


	//   ....[64]....
        /*0298*/ 	.word	0xffffffff


	//   ....[65]....
        /*029c*/ 	.word	0xffffffff


	//   ....[66]....
        /*02a0*/ 	.word	0xffffffff


	//   ....[67]....
        /*02a4*/ 	.word	0xffffffff


	//   ....[68]....
        /*02a8*/ 	.word	0xffffffff


	//   ....[69]....
        /*02ac*/ 	.word	0xffffffff


	//   ....[70]....
        /*02b0*/ 	.word	0xffffffff


	//   ....[71]....
        /*02b4*/ 	.word	0xffffffff


	//   ....[72]....
        /*02b8*/ 	.word	0xffffffff


	//   ....[73]....
        /*02bc*/ 	.word	0xffffffff


	//   ....[74]....
        /*02c0*/ 	.word	0xffffffff


	//   ....[75]....
        /*02c4*/ 	.word	0xffffffff


	//   ....[76]....
        /*02c8*/ 	.word	0xffffffff


	//   ....[77]....
        /*02cc*/ 	.word	0xffffffff


	//   ....[78]....
        /*02d0*/ 	.word	0xffffffff


	//   ....[79]....
        /*02d4*/ 	.word	0xffffffff


	//   ....[80]....
        /*02d8*/ 	.word	0xffffffff


	//   ....[81]....
        /*02dc*/ 	.word	0xffffffff


	//   ....[82]....
        /*02e0*/ 	.word	0xffffffff


	//   ....[83]....
        /*02e4*/ 	.word	0xffffffff


	//   ....[84]....
        /*02e8*/ 	.word	0xffffffff


	//   ....[85]....
        /*02ec*/ 	.word	0xffffffff


	//   ....[86]....
        /*02f0*/ 	.word	0xffffffff


	//   ....[87]....
        /*02f4*/ 	.word	0xffffffff


	//   ....[88]....
        /*02f8*/ 	.word	0xffffffff


	//----- nvinfo : EIATTR_COOP_GROUP_INSTR_OFFSETS
	.align		4
.L_1925:
        /*02fc*/ 	.byte	0x04, 0x28
        /*02fe*/ 	.short	(.L_1927 - .L_1926)


	//   ....[0]....
.L_1926:
        /*0300*/ 	.word	0x00000cc0


	//   ....[1]....
        /*0304*/ 	.word	0x00000dd0


	//   ....[2]....
        /*0308*/ 	.word	0x00000fd0


	//   ....[3]....
        /*030c*/ 	.word	0x00003600


	//   ....[4]....
        /*0310*/ 	.word	0x00003af0


	//   ....[5]....
        /*0314*/ 	.word	0x00004140


	//   ....[6]....
        /*0318*/ 	.word	0x00004720


	//   ....[7]....
        /*031c*/ 	.word	0x00004dc0


	//   ....[8]....
        /*0320*/ 	.word	0x000052e0


	//   ....[9]....
        /*0324*/ 	.word	0x00005a50


	//   ....[10]....
        /*0328*/ 	.word	0x00005a80


	//   ....[11]....
        /*032c*/ 	.word	0x00005ad0


	//   ....[12]....
        /*0330*/ 	.word	0x00005ae0


	//   ....[13]....
        /*0334*/ 	.word	0x00005b10


	//   ....[14]....
        /*0338*/ 	.word	0x00005b30


	//   ....[15]....
        /*033c*/ 	.word	0x00005b60


	//   ....[16]....
        /*0340*/ 	.word	0x00005b80


	//   ....[17]....
        /*0344*/ 	.word	0x00005bb0


	//   ....[18]....
        /*0348*/ 	.word	0x00005bc0


	//   ....[19]....
        /*034c*/ 	.word	0x00005c50


	//   ....[20]....
        /*0350*/ 	.word	0x00005ca0


	//   ....[21]....
        /*0354*/ 	.word	0x00005cc0


	//   ....[22]....
        /*0358*/ 	.word	0x00005cd0


	//   ....[23]....
        /*035c*/ 	.word	0x00005ce0


	//   ....[24]....
        /*0360*/ 	.word	0x00005cf0


	//   ....[25]....
        /*0364*/ 	.word	0x00006300


	//   ....[26]....
        /*0368*/ 	.word	0x00006320


	//   ....[27]....
        /*036c*/ 	.word	0x00006330


	//   ....[28]....
        /*0370*/ 	.word	0x00006340


	//   ....[29]....
        /*0374*/ 	.word	0x00006370


	//   ....[30]....
        /*0378*/ 	.word	0x00006390


	//   ....[31]....
        /*037c*/ 	.word	0x000063b0


	//   ....[32]....
        /*0380*/ 	.word	0x000063d0


	//   ....[33]....
        /*0384*/ 	.word	0x000063f0


	//   ....[34]....
        /*0388*/ 	.word	0x00006410


	//   ....[35]....
        /*038c*/ 	.word	0x00006430


	//   ....[36]....
        /*0390*/ 	.word	0x00006450


	//   ....[37]....
        /*0394*/ 	.word	0x00006460


	//   ....[38]....
        /*0398*/ 	.word	0x00006470


	//   ....[39]....
        /*039c*/ 	.word	0x00006490


	//   ....[40]....
        /*03a0*/ 	.word	0x000064a0


	//   ....[41]....
        /*03a4*/ 	.word	0x00008210


	//   ....[42]....
        /*03a8*/ 	.word	0x00008330


	//   ....[43]....
        /*03ac*/ 	.word	0x00008430


	//   ....[44]....
        /*03b0*/ 	.word	0x00008500


	//   ....[45]....
        /*03b4*/ 	.word	0x00008520


	//   ....[46]....
        /*03b8*/ 	.word	0x000087f0


	//   ....[47]....
        /*03bc*/ 	.word	0x00008e10


	//   ....[48]....
        /*03c0*/ 	.word	0x00009180


	//   ....[49]....
        /*03c4*/ 	.word	0x000095d0


	//   ....[50]....
        /*03c8*/ 	.word	0x000095f0


	//   ....[51]....
        /*03cc*/ 	.word	0x00009610


	//   ....[52]....
        /*03d0*/ 	.word	0x00009630


	//   ....[53]....
        /*03d4*/ 	.word	0x00009650


	//   ....[54]....
        /*03d8*/ 	.word	0x000097e0


	//   ....[55]....
        /*03dc*/ 	.word	0x00009800


	//   ....[56]....
        /*03e0*/ 	.word	0x00009820


	//   ....[57]....
        /*03e4*/ 	.word	0x00009840


	//   ....[58]....
        /*03e8*/ 	.word	0x00009860


	//   ....[59]....
        /*03ec*/ 	.word	0x00009b60


	//   ....[60]....
        /*03f0*/ 	.word	0x00009be0


	//   ....[61]....
        /*03f4*/ 	.word	0x00009ca0


	//   ....[62]....
        /*03f8*/ 	.word	0x00009d10


	//   ....[63]....
        /*03fc*/ 	.word	0x00009db0


	//   ....[64]....
        /*0400*/ 	.word	0x00009e20


	//   ....[65]....
        /*0404*/ 	.word	0x00009ec0


	//   ....[66]....
        /*0408*/ 	.word	0x00009f30


	//   ....[67]....
        /*040c*/ 	.word	0x00009fd0


	//   ....[68]....
        /*0410*/ 	.word	0x0000a040


	//   ....[69]....
        /*0414*/ 	.word	0x0000a0c0


	//   ....[70]....
        /*0418*/ 	.word	0x0000a130


	//   ....[71]....
        /*041c*/ 	.word	0x0000a190


	//   ....[72]....
        /*0420*/ 	.word	0x0000a1e0


	//   ....[73]....
        /*0424*/ 	.word	0x0000a240


	//   ....[74]....
        /*0428*/ 	.word	0x0000a2a0


	//   ....[75]....
        /*042c*/ 	.word	0x0000a320


	//   ....[76]....
        /*0430*/ 	.word	0x0000a370


	//   ....[77]....
        /*0434*/ 	.word	0x0000a3d0


	//   ....[78]....
        /*0438*/ 	.word	0x0000a420


	//   ....[79]....
        /*043c*/ 	.word	0x0000a4a0


	//   ....[80]....
        /*0440*/ 	.word	0x0000a4f0


	//   ....[81]....
        /*0444*/ 	.word	0x0000a560


	//   ....[82]....
        /*0448*/ 	.word	0x0000a5b0


	//   ....[83]....
        /*044c*/ 	.word	0x0000a610


	//   ....[84]....
        /*0450*/ 	.word	0x0000a660


	//   ....[85]....
        /*0454*/ 	.word	0x0000a6c0


	//   ....[86]....
        /*0458*/ 	.word	0x0000a710


	//   ....[87]....
        /*045c*/ 	.word	0x0000a770


	//   ....[88]....
        /*0460*/ 	.word	0x0000a7c0


	//----- nvinfo : EIATTR_EXIT_INSTR_OFFSETS
	.align		4
.L_1927:
        /*0464*/ 	.byte	0x04, 0x1c
        /*0466*/ 	.short	(.L_1929 - .L_1928)


	//   ....[0]....
.L_1928:
        /*0468*/ 	.word	0x00009990


	//   ....[1]....
        /*046c*/ 	.word	0x00009b00


	//----- nvinfo : EIATTR_MAX_THREADS
	.align		4
.L_1929:
        /*0470*/ 	.byte	0x04, 0x05
        /*0472*/ 	.short	(.L_1931 - .L_1930)
.L_1930:
        /*0474*/ 	.word	0x00000080
        /*0478*/ 	.word	0x00000001
        /*047c*/ 	.word	0x00000001


	//----- nvinfo : EIATTR_CRS_STACK_SIZE
	.align		4
.L_1931:
        /*0480*/ 	.byte	0x04, 0x1e
        /*0482*/ 	.short	(.L_1933 - .L_1932)
.L_1932:
        /*0484*/ 	.word	0x00000000
.L_1933:


//--------------------- .nv.info._Z25selective_scan_bwd_kernelI32Selective_Scan_bwd_kernel_traitsILi64ELi16ELb0ELb0ELb0ELb0ELb0EffEEv12SSMParamsBwd --------------------------
	.section	.nv.info._Z25selective_scan_bwd_kernelI32Selective_Scan_bwd_kernel_traitsILi64ELi16ELb0ELb0ELb0ELb0ELb0EffEEv12SSMParamsBwd,"",@"SHT_CUDA_INFO"
	.sectionflags	@""
	.align	4


	//----- nvinfo : EIATTR_CUDA_API_VERSION
	.align		4
        /*0000*/ 	.byte	0x04, 0x37
        /*0002*/ 	.short	(.L_1935 - .L_1934)
.L_1934:
        /*0004*/ 	.word	0x00000082


	//----- nvinfo : EIATTR_SW2861232_WAR
	.align		4
.L_1935:
        /*0008*/ 	.byte	0x01, 0x35
	.zero		2


	//----- nvinfo : EIATTR_PARAM_CBANK
	.align		4
        /*000c*/ 	.byte	0x04, 0x0a
        /*000e*/ 	.short	(.L_1937 - .L_1936)
	.align		4
.L_1936:
        /*0010*/ 	.word	index@(.nv.constant0._Z25selective_scan_bwd_kernelI32Selective_Scan_bwd_kernel_traitsILi64ELi16ELb0ELb0ELb0ELb0ELb0EffEEv12SSMParamsBwd)
        /*0014*/ 	.short	0x0160
        /*0016*/ 	.short	0x01f0


	//----- nvinfo : EIATTR_CBANK_PARAM_SIZE
	.align		4
.L_1937:
        /*0018*/ 	.byte	0x03, 0x19
        /*001a*/ 	.short	0x01f0


	//----- nvinfo : EIATTR_KPARAM_INFO
	.align		4
        /*001c*/ 	.byte	0x04, 0x17
        /*001e*/ 	.short	(.L_1939 - .L_1938)
.L_1938:
        /*0020*/ 	.word	0x00000000
        /*0024*/ 	.short	0x0000
        /*0026*/ 	.short	0x0000
        /*0028*/ 	.byte	0x00, 0xf0, 0xc1, 0x07


	//----- nvinfo : EIATTR_MAXREG_COUNT
	.align		4
.L_1939:
        /*002c*/ 	.byte	0x03, 0x1b
        /*002e*/ 	.short	0x00ff


	//----- nvinfo : EIATTR_NUM_BARRIERS
	.align		4
        /*0030*/ 	.byte	0x02, 0x4c
        /*0032*/ 	.byte	0x01
	.zero		1


	//----- nvinfo : EIATTR_MERCURY_ISA_VERSION
	.align		4
        /*0034*/ 	.byte	0x03, 0x5f
        /*0036*/ 	.short	0x0000


	//----- nvinfo : EIATTR_COOP_GROUP_MASK_REGIDS
	.align		4
        /*0038*/ 	.byte	0x04, 0x29
        /*003a*/ 	.short	(.L_1941 - .L_1940)


	//   ....[0]....
.L_1940:
        /*003c*/ 	.word	0xffffffff


	//   ....[1]....
        /*0040*/ 	.word	0xffffffff


	//   ....[2]....
        /*0044*/ 	.word	0xffffffff


	//   ....[3]....
        /*0048*/ 	.word	0xffffffff


	//   ....[4]....
        /*004c*/ 	.word	0xffffffff


	//   ....[5]....
        /*0050*/ 	.word	0xffffffff


	//   ....[6]....
        /*0054*/ 	.word	0xffffffff


	//   ....[7]....
        /*0058*/ 	.word	0xffffffff


	//   ....[8]....
        /*005c*/ 	.word	0xffffffff


	//   ....[9]....
        /*0060*/ 	.word	0xffffffff


	//   ....[10]....
        /*0064*/ 	.word	0xffffffff


	//   ....[11]....
        /*0068*/ 	.word	0xffffffff


	//   ....[12]....
        /*006c*/ 	.word	0xffffffff


	//   ....[13]....
        /*0070*/ 	.word	0xffffffff


	//   ....[14]....
        /*0074*/ 	.word	0xffffffff


	//   ....[15]....
        /*0078*/ 	.word	0xffffffff


	//   ....[16]....
        /*007c*/ 	.word	0xffffffff


	//   ....[17]....
        /*0080*/ 	.word	0xffffffff


	//   ....[18]....
        /*0084*/ 	.word	0xffffffff


	//   ....[19]....
        /*0088*/ 	.word	0xffffffff


	//   ....[20]....
        /*008c*/ 	.word	0xffffffff


	//   ....[21]....
        /*0090*/ 	.word	0xffffffff


	//   ....[22]....
        /*0094*/ 	.word	0xffffffff


	//   ....[23]....
        /*0098*/ 	.word	0xffffffff


	//   ....[24]....
        /*009c*/ 	.word	0xffffffff


	//   ....[25]....
        /*00a0*/ 	.word	0xffffffff


	//   ....[26]....
        /*00a4*/ 	.word	0xffffffff


	//   ....[27]....
        /*00a8*/ 	.word	0xffffffff


	//   ....[28]....
        /*00ac*/ 	.word	0xffffffff


	//   ....[29]....
        /*00b0*/ 	.word	0xffffffff


	//   ....[30]....
        /*00b4*/ 	.word	0xffffffff


	//   ....[31]....
        /*00b8*/ 	.word	0xffffffff


	//   ....[32]....
        /*00bc*/ 	.word	0xffffffff


	//   ....[33]....
        /*00c0*/ 	.word	0xffffffff


	//   ....[34]....
        /*00c4*/ 	.word	0xffffffff


	//   ....[35]....
        /*00c8*/ 	.word	0xffffffff


	//   ....[36]....
        /*00cc*/ 	.word	0xffffffff


	//   ....[37]....
        /*00d0*/ 	.word	0xffffffff


	//   ....[38]....
        /*00d4*/ 	.word	0xffffffff


	//   ....[39]....
        /*00d8*/ 	.word	0xffffffff


	//   ....[40]....
        /*00dc*/ 	.word	0xffffffff


	//   ....[41]....
        /*00e0*/ 	.word	0xffffffff


	//   ....[42]....
        /*00e4*/ 	.word	0xffffffff


	//   ....[43]....
        /*00e8*/ 	.word	0xffffffff


	//   ....[44]....
        /*00ec*/ 	.word	0xffffffff


	//   ....[45]....
        /*00f0*/ 	.word	0xffffffff


	//   ....[46]....
        /*00f4*/ 	.word	0xffffffff


	//   ....[47]....
        /*00f8*/ 	.word	0xffffffff


	//   ....[48]....
        /*00fc*/ 	.word	0xffffffff


	//   ....[49]....
        /*0100*/ 	.word	0xffffffff


	//   ....[50]....
        /*0104*/ 	.word	0xffffffff


	//   ....[51]....
        /*0108*/ 	.word	0xffffffff


	//   ....[52]....
        /*010c*/ 	.word	0xffffffff


	//   ....[53]....
        /*0110*/ 	.word	0xffffffff


	//   ....[54]....
        /*0114*/ 	.word	0xffffffff


	//   ....[55]....
        /*0118*/ 	.word	0xffffffff


	//   ....[56]....
        /*011c*/ 	.word	0xffffffff


	//   ....[57]....
        /*0120*/ 	.word	0xffffffff


	//   ....[58]....
        /*0124*/ 	.word	0xffffffff


	//   ....[59]....
        /*0128*/ 	.word	0xffffffff


	//   ....[60]....
        /*012c*/ 	.word	0xffffffff


	//   ....[61]....
        /*0130*/ 	.word	0xffffffff


	//   ....[62]....
        /*0134*/ 	.word	0xffffffff


	//   ....[63]....
        /*0138*/ 	.word	0xffffffff


	//   ....[64]....
        /*013c*/ 	.word	0xffffffff


	//   ....[65]....
        /*0140*/ 	.word	0xffffffff


	//   ....[66]....
        /*0144*/ 	.word	0xffffffff


	//   ....[67]....
        /*0148*/ 	.word	0xffffffff


	//   ....[68]....
        /*014c*/ 	.word	0xffffffff


	//   ....[69]....
        /*0150*/ 	.word	0xffffffff


	//   ....[70]....
        /*0154*/ 	.word	0xffffffff


	//   ....[71]....
        /*0158*/ 	.word	0xffffffff


	//   ....[72]....
        /*015c*/ 	.word	0xffffffff


	//   ....[73]....
        /*0160*/ 	.word	0xffffffff


	//   ....[74]....
        /*0164*/ 	.word	0xffffffff


	//   ....[75]....
        /*0168*/ 	.word	0xffffffff


	//   ....[76]....
        /*016c*/ 	.word	0xffffffff


	//   ....[77]....
        /*0170*/ 	.word	0xffffffff


	//   ....[78]....
        /*0174*/ 	.word	0xffffffff


	//   ....[79]....
        /*0178*/ 	.word	0xffffffff


	//   ....[80]....
        /*017c*/ 	.word	0xffffffff


	//   ....[81]....
        /*0180*/ 	.word	0xffffffff


	//   ....[82]....
        /*0184*/ 	.word	0xffffffff


	//   ....[83]....
        /*0188*/ 	.word	0xffffffff


	//   ....[84]....
        /*018c*/ 	.word	0xffffffff


	//   ....[85]....
        /*0190*/ 	.word	0xffffffff


	//   ....[86]....
        /*0194*/ 	.word	0xffffffff


	//----- nvinfo : EIATTR_COOP_GROUP_INSTR_OFFSETS
	.align		4
.L_1941:
        /*0198*/ 	.byte	0x04, 0x28
        /*019a*/ 	.short	(.L_1943 - .L_1942)


	//   ....[0]....
.L_1942:
        /*019c*/ 	.word	0x00000d70


	//   ....[1]....
        /*01a0*/ 	.word	0x000012b0


	//   ....[2]....
        /*01a4*/ 	.word	0x000017b0


	//   ....[3]....
        /*01a8*/ 	.word	0x00002830


	//   ....[4]....
        /*01ac*/ 	.word	0x00002850


	//   ....[5]....
        /*01b0*/ 	.word	0x000028a0


	//   ....[6]....
        /*01b4*/ 	.word	0x000028b0


	//   ....[7]....
        /*01b8*/ 	.word	0x000028e0


	//   ....[8]....
        /*01bc*/ 	.word	0x00002900


	//   ....[9]....
        /*01c0*/ 	.word	0x00002930


	//   ....[10]....
        /*01c4*/ 	.word	0x00002950


	//   ....[11]....
        /*01c8*/ 	.word	0x00002980


	//   ....[12]....
        /*01cc*/ 	.word	0x000029a0


	//   ....[13]....
        /*01d0*/ 	.word	0x00002a70


	//   ....[14]....
        /*01d4*/ 	.word	0x00002ae0


	//   ....[15]....
        /*01d8*/ 	.word	0x00002b00


	//   ....[16]....
        /*01dc*/ 	.word	0x00002b10


	//   ....[17]....
        /*01e0*/ 	.word	0x00002b20


	//   ....[18]....
        /*01e4*/ 	.word	0x00002b30


	//   ....[19]....
        /*01e8*/ 	.word	0x00003070


	//   ....[20]....
        /*01ec*/ 	.word	0x00003090


	//   ....[21]....
        /*01f0*/ 	.word	0x000030a0


	//   ....[22]....
        /*01f4*/ 	.word	0x000030b0


	//   ....[23]....
        /*01f8*/ 	.word	0x000030e0


	//   ....[24]....
        /*01fc*/ 	.word	0x000030f0


	//   ....[25]....
        /*0200*/ 	.word	0x00003120


	//   ....[26]....
        /*0204*/ 	.word	0x00003130


	//   ....[27]....
        /*0208*/ 	.word	0x00003160


	//   ....[28]....
        /*020c*/ 	.word	0x00003170


	//   ....[29]....
        /*0210*/ 	.word	0x000031a0


	//   ....[30]....
        /*0214*/ 	.word	0x000031b0


	//   ....[31]....
        /*0218*/ 	.word	0x000031e0


	//   ....[32]....
        /*021c*/ 	.word	0x000031f0


	//   ....[33]....
        /*0220*/ 	.word	0x00003200


	//   ....[34]....
        /*0224*/ 	.word	0x00003210


	//   ....[35]....
        /*0228*/ 	.word	0x000037b0


	//   ....[36]....
        /*022c*/ 	.word	0x00003960


	//   ....[37]....
        /*0230*/ 	.word	0x00003ac0


	//   ....[38]....
        /*0234*/ 	.word	0x00003af0


	//   ....[39]....
        /*0238*/ 	.word	0x00003bd0


	//   ....[40]....
        /*023c*/ 	.word	0x00003c00


	//   ....[41]....
        /*0240*/ 	.word	0x00003ce0


	//   ....[42]....
        /*0244*/ 	.word	0x00003d10


	//   ....[43]....
        /*0248*/ 	.word	0x00003e10


	//   ....[44]....
        /*024c*/ 	.word	0x00003f20


	//   ....[45]....
        /*0250*/ 	.word	0x000044c0


	//   ....[46]....
        /*0254*/ 	.word	0x00004da0


	//   ....[47]....
        /*0258*/ 	.word	0x00005370


	//   ....[48]....
        /*025c*/ 	.word	0x000053d0


	//   ....[49]....
        /*0260*/ 	.word	0x00005430


	//   ....[50]....
        /*0264*/ 	.word	0x00005450


	//   ....[51]....
        /*0268*/ 	.word	0x00005470


	//   ....[52]....
        /*026c*/ 	.word	0x00005530


	//   ....[53]....
        /*0270*/ 	.word	0x00005580


	//   ....[54]....
        /*0274*/ 	.word	0x000055e0


	//   ....[55]....
        /*0278*/ 	.word	0x00005600


	//   ....[56]....
        /*027c*/ 	.word	0x00005620


	//   ....[57]....
        /*0280*/ 	.word	0x00005c00


	//   ....[58]....
        /*0284*/ 	.word	0x00005c80


	//   ....[59]....
        /*0288*/ 	.word	0x00005d30


	//   ....[60]....
        /*028c*/ 	.word	0x00005da0


	//   ....[61]....
        /*0290*/ 	.word	0x00005e30


	//   ....[62]....
        /*0294*/ 	.word	0x00005ea0


	//   ....[63]....
        /*0298*/ 	.word	0x00005f40


	//   ....[64]....
        /*029c*/ 	.word	0x00005fb0


	//   ....[65]....
        /*02a0*/ 	.word	0x00006050


	//   ....[66]....
        /*02a4*/ 	.word	0x000060c0


	//   ....[67]....
        /*02a8*/ 	.word	0x00006140


	//   ....[68]....
        /*02ac*/ 	.word	0x000061b0


	//   ....[69]....
        /*02b0*/ 	.word	0x00006230


	//   ....[70]....
        /*02b4*/ 	.word	0x000062a0


	//   ....[71]....
        /*02b8*/ 	.word	0x00006320


	//   ....[72]....
        /*02bc*/ 	.word	0x000063a0


	//   ....[73]....
        /*02c0*/ 	.word	0x00006440


	//   ....[74]....
        /*02c4*/ 	.word	0x000064b0


	//   ....[75]....
        /*02c8*/ 	.word	0x00006530


	//   ....[76]....
        /*02cc*/ 	.word	0x000065a0


	//   ....[77]....
        /*02d0*/ 	.word	0x00006620


	//   ....[78]....
        /*02d4*/ 	.word	0x00006690


	//   ....[79]....
        /*02d8*/ 	.word	0x00006710


	//   ....[80]....
        /*02dc*/ 	.word	0x00006780


	//   ....[81]....
        /*02e0*/ 	.word	0x00006800


	//   ....[82]....
        /*02e4*/ 	.word	0x00006870


	//   ....[83]....
        /*02e8*/ 	.word	0x000068f0


	//   ....[84]....
        /*02ec*/ 	.word	0x00006960


	//   ....[85]....
        /*02f0*/ 	.word	0x000069d0


	//   ....[86]....
        /*02f4*/ 	.word	0x00006a40


	//----- nvinfo : EIATTR_EXIT_INSTR_OFFSETS
	.align		4
.L_1943:
        /*02f8*/ 	.byte	0x04, 0x1c
        /*02fa*/ 	.short	(.L_1945 - .L_1944)


	//   ....[0]....
.L_1944:
        /*02fc*/ 	.word	0x000056f0


	//   ....[1]....
        /*0300*/ 	.word	0x00005ba0


	//----- nvinfo : EIATTR_MAX_THREADS
	.align		4
.L_1945:
        /*0304*/ 	.byte	0x04, 0x05
        /*0306*/ 	.short	(.L_1947 - .L_1946)
.L_1946:
        /*0308*/ 	.word	0x00000040
        /*030c*/ 	.word	0x00000001
        /*0310*/ 	.word	0x00000001


	//----- nvinfo : EIATTR_CRS_STACK_SIZE
	.align		4
.L_1947:
        /*0314*/ 	.byte	0x04, 0x1e
        /*0316*/ 	.short	(.L_1949 - .L_1948)
.L_1948:
        /*0318*/ 	.word	0x00000000
.L_1949:


//--------------------- .nv.info._Z25selective_scan_bwd_kernelI32Selective_Scan_bwd_kernel_traitsILi64ELi16ELb0ELb0ELb0ELb0ELb1EffEEv12SSMParamsBwd --------------------------
	.section	.nv.info._Z25selective_scan_bwd_kernelI32Selective_Scan_bwd_kernel_traitsILi64ELi16ELb0ELb0ELb0ELb0ELb1EffEEv12SSMParamsBwd,"",@"SHT_CUDA_INFO"
	.sectionflags	@""
	.align	4


	//----- nvinfo : EIATTR_CUDA_API_VERSION
	.align		4
        /*0000*/ 	.byte	0x04, 0x37
        /*0002*/ 	.short	(.L_1951 - .L_1950)
.L_1950:
        /*0004*/ 	.word	0x00000082


	//----- nvinfo : EIATTR_SW2861232_WAR
	.align		4
.L_1951:
        /*0008*/ 	.byte	0x01, 0x35
	.zero		2


	//----- nvinfo : EIATTR_PARAM_CBANK
	.align		4
        /*000c*/ 	.byte	0x04, 0x0a
        /*000e*/ 	.short	(.L_1953 - .L_1952)
	.align		4
.L_1952:
        /*0010*/ 	.word	index@(.nv.constant0._Z25selective_scan_bwd_kernelI32Selective_Scan_bwd_kernel_traitsILi64ELi16ELb0ELb0ELb0ELb0ELb1EffEEv12SSMParamsBwd)
        /*0014*/ 	.short	0x0160
        /*0016*/ 	.short	0x01f0


	//----- nvinfo : EIATTR_CBANK_PARAM_SIZE
	.align		4
.L_1953:
        /*0018*/ 	.byte	0x03, 0x19
        /*001a*/ 	.short	0x01f0


	//----- nvinfo : EIATTR_KPARAM_INFO
	.align		4
        /*001c*/ 	.byte	0x04, 0x17
        /*001e*/ 	.short	(.L_1955 - .L_1954)
.L_1954:
        /*0020*/ 	.word	0x00000000
        /*0024*/ 	.short	0x0000
        /*0026*/ 	.short	0x0000
        /*0028*/ 	.byte	0x00, 0xf0, 0xc1, 0x07


	//----- nvinfo : EIATTR_MAXREG_COUNT
	.align		4
.L_1955:
        /*002c*/ 	.byte	0x03, 0x1b
        /*002e*/ 	.short	0x00ff


	//----- nvinfo : EIATTR_NUM_BARRIERS
	.align		4
        /*0030*/ 	.byte	0x02, 0x4c
        /*0032*/ 	.byte	0x01
	.zero		1


	//----- nvinfo : EIATTR_MERCURY_ISA_VERSION
	.align		4
        /*0034*/ 	.byte	0x03, 0x5f
        /*0036*/ 	.short	0x0000


	//----- nvinfo : EIATTR_COOP_GROUP_MASK_REGIDS
	.align		4
        /*0038*/ 	.byte	0x04, 0x29
        /*003a*/ 	.short	(.L_1957 - .L_1956)


	//   ....[0]....
.L_1956:
        /*003c*/ 	.word	0xffffffff


	//   ....[1]....
        /*0040*/ 	.word	0xffffffff


	//   ....[2]....
        /*0044*/ 	.word	0xffffffff


	//   ....[3]....
        /*0048*/ 	.word	0xffffffff


	//   ....[4]....
        /*004c*/ 	.word	0xffffffff


	//   ....[5]....
        /*0050*/ 	.word	0xffffffff


	//   ....[6]....
        /*0054*/ 	.word	0xffffffff


	//   ....[7]....
        /*0058*/ 	.word	0xffffffff


	//   ....[8]....
        /*005c*/ 	.word	0xffffffff


	//   ....[9]....
        /*0060*/ 	.word	0xffffffff


	//   ....[10]....
        /*0064*/ 	.word	0xffffffff


	//   ....[11]....
        /*0068*/ 	.word	0xffffffff


	//   ....[12]....
        /*006c*/ 	.word	0xffffffff


	//   ....[13]....
        /*0070*/ 	.word	0xffffffff


	//   ....[14]....
        /*0074*/ 	.word	0xffffffff


	//   ....[15]....
        /*0078*/ 	.word	0xffffffff


	//   ....[16]....
        /*007c*/ 	.word	0xffffffff


	//   ....[17]....
        /*0080*/ 	.word	0xffffffff


	//   ....[18]....
        /*0084*/ 	.word	0xffffffff


	//   ....[19]....
        /*0088*/ 	.word	0xffffffff


	//   ....[20]....
        /*008c*/ 	.word	0xffffffff


	//   ....[21]....
        /*0090*/ 	.word	0xffffffff


	//   ....[22]....
        /*0094*/ 	.word	0xffffffff


	//   ....[23]....
        /*0098*/ 	.word	0xffffffff


	//   ....[24]....
        /*009c*/ 	.word	0xffffffff


	//   ....[25]....
        /*00a0*/ 	.word	0xffffffff


	//   ....[26]....
        /*00a4*/ 	.word	0xffffffff


	//   ....[27]....
        /*00a8*/ 	.word	0xffffffff


	//   ....[28]....
        /*00ac*/ 	.word	0xffffffff


	//   ....[29]....
        /*00b0*/ 	.word	0xffffffff


	//   ....[30]....
        /*00b4*/ 	.word	0xffffffff


	//   ....[31]....
        /*00b8*/ 	.word	0xffffffff


	//   ....[32]....
        /*00bc*/ 	.word	0xffffffff


	//   ....[33]....
        /*00c0*/ 	.word	0xffffffff


	//   ....[34]....
        /*00c4*/ 	.word	0xffffffff


	//   ....[35]....
        /*00c8*/ 	.word	0xffffffff


	//   ....[36]....
        /*00cc*/ 	.word	0xffffffff


	//   ....[37]....
        /*00d0*/ 	.word	0xffffffff


	//   ....[38]....
        /*00d4*/ 	.word	0xffffffff


	//   ....[39]....
        /*00d8*/ 	.word	0xffffffff


	//   ....[40]....
        /*00dc*/ 	.word	0xffffffff


	//   ....[41]....
        /*00e0*/ 	.word	0xffffffff


	//   ....[42]....
        /*00e4*/ 	.word	0xffffffff


	//   ....[43]....
        /*00e8*/ 	.word	0xffffffff


	//   ....[44]....
        /*00ec*/ 	.word	0xffffffff


	//   ....[45]....
        /*00f0*/ 	.word	0xffffffff


	//   ....[46]....
        /*00f4*/ 	.word	0xffffffff


	//   ....[47]....
        /*00f8*/ 	.word	0xffffffff


	//   ....[48]....
        /*00fc*/ 	.word	0xffffffff


	//   ....[49]....
        /*0100*/ 	.word	0xffffffff


	//   ....[50]....
        /*0104*/ 	.word	0xffffffff


	//   ....[51]....
        /*0108*/ 	.word	0xffffffff


	//   ....[52]....
        /*010c*/ 	.word	0xffffffff


	//   ....[53]....
        /*0110*/ 	.word	0xffffffff


	//   ....[54]....
        /*0114*/ 	.word	0xffffffff


	//   ....[55]....
        /*0118*/ 	.word	0xffffffff


	//   ....[56]....
        /*011c*/ 	.word	0xffffffff


	//   ....[57]....
        /*0120*/ 	.word	0xffffffff


	//   ....[58]....
        /*0124*/ 	.word	0xffffffff


	//   ....[59]....
        /*0128*/ 	.word	0xffffffff


	//   ....[60]....
        /*012c*/ 	.word	0xffffffff


	//   ....[61]....
        /*0130*/ 	.word	0xffffffff


	//   ....[62]....
        /*0134*/ 	.word	0xffffffff


	//   ....[63]....
        /*0138*/ 	.word	0xffffffff


	//   ....[64]....
        /*013c*/ 	.word	0xffffffff


	//   ....[65]....
        /*0140*/ 	.word	0xffffffff


	//   ....[66]....
        /*0144*/ 	.word	0xffffffff


	//   ....[67]....
        /*0148*/ 	.word	0xffffffff


	//   ....[68]....
        /*014c*/ 	.word	0xffffffff


	//   ....[69]....
        /*0150*/ 	.word	0xffffffff


	//   ....[70]....
        /*0154*/ 	.word	0xffffffff


	//   ....[71]....
        /*0158*/ 	.word	0xffffffff


	//   ....[72]....
        /*015c*/ 	.word	0xffffffff


	//   ....[73]....
        /*0160*/ 	.word	0xffffffff


	//   ....[74]....
        /*0164*/ 	.word	0xffffffff


	//   ....[75]....
        /*0168*/ 	.word	0xffffffff


	//   ....[76]....
        /*016c*/ 	.word	0xffffffff


	//   ....[77]....
        /*0170*/ 	.word	0xffffffff


	//   ....[78]....
        /*0174*/ 	.word	0xffffffff


	//   ....[79]....
        /*0178*/ 	.word	0xffffffff


	//   ....[80]....
        /*017c*/ 	.word	0xffffffff


	//   ....[81]....
        /*0180*/ 	.word	0xffffffff


	//   ....[82]....
        /*0184*/ 	.word	0xffffffff


	//   ....[83]....
        /*0188*/ 	.word	0xffffffff


	//   ....[84]....
        /*018c*/ 	.word	0xffffffff


	//   ....[85]....
        /*0190*/ 	.word	0xffffffff


	//   ....[86]....
        /*0194*/ 	.word	0xffffffff


	//   ....[87]....
        /*0198*/ 	.word	0xffffffff


	//   ....[88]....
        /*019c*/ 	.word	0xffffffff


	//   ....[89]....
        /*01a0*/ 	.word	0xffffffff


	//   ....[90]....
        /*01a4*/ 	.word	0xffffffff


	//----- nvinfo : EIATTR_COOP_GROUP_INSTR_OFFSETS
	.align		4
.L_1957:
        /*01a8*/ 	.byte	0x04, 0x28
        /*01aa*/ 	.short	(.L_1959 - .L_1958)


	//   ....[0]....
.L_1958:
        /*01ac*/ 	.word	0x00000d30


	//   ....[1]....
        /*01b0*/ 	.word	0x00001260


	//   ....[2]....
        /*01b4*/ 	.word	0x000019c0


	//   ....[3]....
        /*01b8*/ 	.word	0x00001e60


	//   ....[4]....
        /*01bc*/ 	.word	0x00002520


	//   ....[5]....
        /*01c0*/ 	.word	0x00002d80


	//   ....[6]....
        /*01c4*/ 	.word	0x00003730


	//   ....[7]....
        /*01c8*/ 	.word	0x00004b50


	//   ....[8]....
        /*01cc*/ 	.word	0x00004b70


	//   ....[9]....
        /*01d0*/ 	.word	0x00004bc0


	//   ....[10]....
        /*01d4*/ 	.word	0x00004bd0


	//   ....[11]....
        /*01d8*/ 	.word	0x00004c00


	//   ....[12]....
        /*01dc*/ 	.word	0x00004c20


	//   ....[13]....
        /*01e0*/ 	.word	0x00004c50


	//   ....[14]....
        /*01e4*/ 	.word	0x00004c70


	//   ....[15]....
        /*01e8*/ 	.word	0x00004ca0


	//   ....[16]....
        /*01ec*/ 	.word	0x00004cc0


	//   ....[17]....
        /*01f0*/ 	.word	0x00004d80


	//   ....[18]....
        /*01f4*/ 	.word	0x00004df0


	//   ....[19]....
        /*01f8*/ 	.word	0x00004e10


	//   ....[20]....
        /*01fc*/ 	.word	0x00004e20


	//   ....[21]....
        /*0200*/ 	.word	0x00004e30


	//   ....[22]....
        /*0204*/ 	.word	0x00004e40


	//   ....[23]....
        /*0208*/ 	.word	0x00005370


	//   ....[24]....
        /*020c*/ 	.word	0x00005390


	//   ....[25]....
        /*0210*/ 	.word	0x000053a0


	//   ....[26]....
        /*0214*/ 	.word	0x000053b0


	//   ....[27]....
        /*0218*/ 	.word	0x000053e0


	//   ....[28]....
        /*021c*/ 	.word	0x000053f0


	//   ....[29]....
        /*0220*/ 	.word	0x00005420


	//   ....[30]....
        /*0224*/ 	.word	0x00005430


	//   ....[31]....
        /*0228*/ 	.word	0x00005460


	//   ....[32]....
        /*022c*/ 	.word	0x00005470


	//   ....[33]....
        /*0230*/ 	.word	0x000054a0


	//   ....[34]....
        /*0234*/ 	.word	0x000054b0


	//   ....[35]....
        /*0238*/ 	.word	0x000054e0


	//   ....[36]....
        /*023c*/ 	.word	0x000054f0


	//   ....[37]....
        /*0240*/ 	.word	0x00005500


	//   ....[38]....
        /*0244*/ 	.word	0x00005510


	//   ....[39]....
        /*0248*/ 	.word	0x00005a40


	//   ....[40]....
        /*024c*/ 	.word	0x00005c20


	//   ....[41]....
        /*0250*/ 	.word	0x00005db0


	//   ....[42]....
        /*0254*/ 	.word	0x00005de0


	//   ....[43]....
        /*0258*/ 	.word	0x00005ec0


	//   ....[44]....
        /*025c*/ 	.word	0x00005ef0


	//   ....[45]....
        /*0260*/ 	.word	0x00005f70


	//   ....[46]....
        /*0264*/ 	.word	0x00005fa0


	//   ....[47]....
        /*0268*/ 	.word	0x000060a0


	//   ....[48]....
        /*026c*/ 	.word	0x000061b0


	//   ....[49]....
        /*0270*/ 	.word	0x00006750


	//   ....[50]....
        /*0274*/ 	.word	0x00007030


	//   ....[51]....
        /*0278*/ 	.word	0x00007610


	//   ....[52]....
        /*027c*/ 	.word	0x00007670


	//   ....[53]....
        /*0280*/ 	.word	0x000076d0


	//   ....[54]....
        /*0284*/ 	.word	0x000076f0


	//   ....[55]....
        /*0288*/ 	.word	0x00007710


	//   ....[56]....
        /*028c*/ 	.word	0x000077d0


	//   ....[57]....
        /*0290*/ 	.word	0x00007820


	//   ....[58]....
        /*0294*/ 	.word	0x00007880


	//   ....[59]....
        /*0298*/ 	.word	0x000078a0


	//   ....[60]....
        /*029c*/ 	.word	0x000078c0


	//   ....[61]....
        /*02a0*/ 	.word	0x00007ea0


	//   ....[62]....
        /*02a4*/ 	.word	0x00007f20


	//   ....[63]....
        /*02a8*/ 	.word	0x00007fd0


	//   ....[64]....
        /*02ac*/ 	.word	0x00008040


	//   ....[65]....
        /*02b0*/ 	.word	0x000080d0


	//   ....[66]....
        /*02b4*/ 	.word	0x00008140


	//   ....[67]....
        /*02b8*/ 	.word	0x000081e0


	//   ....[68]....
        /*02bc*/ 	.word	0x00008250


	//   ....[69]....
        /*02c0*/ 	.word	0x000082f0


	//   ....[70]....
        /*02c4*/ 	.word	0x00008360


	//   ....[71]....
        /*02c8*/ 	.word	0x000083e0


	//   ....[72]....
        /*02cc*/ 	.word	0x00008450


	//   ....[73]....
        /*02d0*/ 	.word	0x000084c0


	//   ....[74]....
        /*02d4*/ 	.word	0x00008530


	//   ....[75]....
        /*02d8*/ 	.word	0x000085b0


	//   ....[76]....
        /*02dc*/ 	.word	0x00008630


	//   ....[77]....
        /*02e0*/ 	.word	0x000086d0


	//   ....[78]....
        /*02e4*/ 	.word	0x00008740


	//   ....[79]....
        /*02e8*/ 	.word	0x000087c0


	//   ....[80]....
        /*02ec*/ 	.word	0x00008830


	//   ....[81]....
        /*02f0*/ 	.word	0x000088b0


	//   ....[82]....
        /*02f4*/ 	.word	0x00008920


	//   ....[83]....
        /*02f8*/ 	.word	0x000089b0


	//   ....[84]....
        /*02fc*/ 	.word	0x00008a20


	//   ....[85]....
        /*0300*/ 	.word	0x00008aa0


	//   ....[86]....
        /*0304*/ 	.word	0x00008b10


	//   ....[87]....
        /*0308*/ 	.word	0x00008b90


	//   ....[88]....
        /*030c*/ 	.word	0x00008c00


	//   ....[89]....
        /*0310*/ 	.word	0x00008c70


	//   ....[90]....
        /*0314*/ 	.word	0x00008ce0


	//----- nvinfo : EIATTR_EXIT_INSTR_OFFSETS
	.align		4
.L_1959:
        /*0318*/ 	.byte	0x04, 0x1c
        /*031a*/ 	.short	(.L_1961 - .L_1960)


	//   ....[0]....
.L_1960:
        /*031c*/ 	.word	0x00007990


	//   ....[1]....
        /*0320*/ 	.word	0x00007e40


	//----- nvinfo : EIATTR_MAX_THREADS
	.align		4
.L_1961:
        /*0324*/ 	.byte	0x04, 0x05
        /*0326*/ 	.short	(.L_1963 - .L_1962)
.L_1962:
        /*0328*/ 	.word	0x00000040
        /*032c*/ 	.word	0x00000001
        /*0330*/ 	.word	0x00000001


	//----- nvinfo : EIATTR_CRS_STACK_SIZE
	.align		4
.L_1963:
        /*0334*/ 	.byte	0x04, 0x1e
        /*0336*/ 	.short	(.L_1965 - .L_1964)
.L_1964:
        /*0338*/ 	.word	0x00000000
.L_1965:


//--------------------- .nv.info._Z25selective_scan_bwd_kernelI32Selective_Scan_bwd_kernel_traitsILi64ELi16ELb0ELb0ELb0ELb1ELb0EffEEv12SSMParamsBwd --------------------------
	.section	.nv.info._Z25selective_scan_bwd_kernelI32Selective_Scan_bwd_kernel_traitsILi64ELi16ELb0ELb0ELb0ELb1ELb0EffEEv12SSMParamsBwd,"",@"SHT_CUDA_INFO"
	.sectionflags	@""
	.align	4


	//----- nvinfo : EIATTR_CUDA_API_VERSION
	.align		4
        /*0000*/ 	.byte	0x04, 0x37
        /*0002*/ 	.short	(.L_1967 - .L_1966)
.L_1966:
        /*0004*/ 	.word	0x00000082


	//----- nvinfo : EIATTR_SW2861232_WAR
	.align		4
.L_1967:
        /*0008*/ 	.byte	0x01, 0x35
	.zero		2


	//----- nvinfo : EIATTR_PARAM_CBANK
	.align		4
        /*000c*/ 	.byte	0x04, 0x0a
        /*000e*/ 	.short	(.L_1969 - .L_1968)
	.align		4
.L_1968:
        /*0010*/ 	.word	index@(.nv.constant0._Z25selective_scan_bwd_kernelI32Selective_Scan_bwd_kernel_traitsILi64ELi16ELb0ELb0ELb0ELb1ELb0EffEEv12SSMParamsBwd)
        /*0014*/ 	.short	0x0160
        /*0016*/ 	.short	0x01f0


	//----- nvinfo : EIATTR_CBANK_PARAM_SIZE
	.align		4
.L_1969:
        /*0018*/ 	.byte	0x03, 0x19
        /*001a*/ 	.short	0x01f0


	//----- nvinfo : EIATTR_KPARAM_INFO
	.align		4
        /*001c*/ 	.byte	0x04, 0x17
        /*001e*/ 	.short	(.L_1971 - .L_1970)
.L_1970:
        /*0020*/ 	.word	0x00000000
        /*0024*/ 	.short	0x0000
        /*0026*/ 	.short	0x0000
        /*0028*/ 	.byte	0x00, 0xf0, 0xc1, 0x07


	//----- nvinfo : EIATTR_MAXREG_COUNT
	.align		4
.L_1971:
        /*002c*/ 	.byte	0x03, 0x1b
        /*002e*/ 	.short	0x00ff


	//----- nvinfo : EIATTR_NUM_BARRIERS
	.align		4
        /*0030*/ 	.byte	0x02, 0x4c
        /*0032*/ 	.byte	0x01
	.zero		1


	//----- nvinfo : EIATTR_MERCURY_ISA_VERSION
	.align		4
        /*0034*/ 	.byte	0x03, 0x5f
        /*0036*/ 	.short	0x0000


	//----- nvinfo : EIATTR_COOP_GROUP_MASK_REGIDS
	.align		4
        /*0038*/ 	.byte	0x04, 0x29
        /*003a*/ 	.short	(.L_1973 - .L_1972)


	//   ....[0]....
.L_1972:
        /*003c*/ 	.word	0xffffffff


	//   ....[1]....
        /*0040*/ 	.word	0xffffffff


	//   ....[2]....
        /*0044*/ 	.word	0xffffffff


	//   ....[3]....
        /*0048*/ 	.word	0xffffffff


	//   ....[4]....
        /*004c*/ 	.word	0xffffffff


	//   ....[5]....
        /*0050*/ 	.word	0xffffffff


	//   ....[6]....
        /*0054*/ 	.word	0xffffffff


	//   ....[7]....
        /*0058*/ 	.word	0xffffffff


	//   ....[8]....
        /*005c*/ 	.word	0xffffffff


	//   ....[9]....
        /*0060*/ 	.word	0xffffffff


	//   ....[10]....
        /*0064*/ 	.word	0xffffffff


	//   ....[11]....
        /*0068*/ 	.word	0xffffffff


	//   ....[12]....
        /*006c*/ 	.word	0xffffffff


	//   ....[13]....
        /*0070*/ 	.word	0xffffffff


	//   ....[14]....
        /*0074*/ 	.word	0xffffffff


	//   ....[15]....
        /*0078*/ 	.word	0xffffffff


	//   ....[16]....
        /*007c*/ 	.word	0xffffffff


	//   ....[17]....
        /*0080*/ 	.word	0xffffffff


	//   ....[18]....
        /*0084*/ 	.word	0xffffffff


	//   ....[19]....
        /*0088*/ 	.word	0xffffffff


	//   ....[20]....
        /*008c*/ 	.word	0xffffffff


	//   ....[21]....
        /*0090*/ 	.word	0xffffffff


	//   ....[22]....
        /*0094*/ 	.word	0xffffffff


	//   ....[23]....
        /*0098*/ 	.word	0xffffffff


	//   ....[24]....
        /*009c*/ 	.word	0xffffffff


	//   ....[25]....
        /*00a0*/ 	.word	0xffffffff


	//   ....[26]....
        /*00a4*/ 	.word	0xffffffff


	//   ....[27]....
        /*00a8*/ 	.word	0xffffffff


	//   ....[28]....
        /*00ac*/ 	.word	0xffffffff


	//   ....[29]....
        /*00b0*/ 	.word	0xffffffff


	//   ....[30]....
        /*00b4*/ 	.word	0xffffffff


	//   ....[31]....
        /*00b8*/ 	.word	0xffffffff


	//   ....[32]....
        /*00bc*/ 	.word	0xffffffff


	//   ....[33]....
        /*00c0*/ 	.word	0xffffffff


	//   ....[34]....
        /*00c4*/ 	.word	0xffffffff


	//   ....[35]....
        /*00c8*/ 	.word	0xffffffff


	//   ....[36]....
        /*00cc*/ 	.word	0xffffffff


	//   ....[37]....
        /*00d0*/ 	.word	0xffffffff


	//   ....[38]....
        /*00d4*/ 	.word	0xffffffff


	//   ....[39]....
        /*00d8*/ 	.word	0xffffffff


	//   ....[40]....
        /*00dc*/ 	.word	0xffffffff


	//   ....[41]....
        /*00e0*/ 	.word	0xffffffff


	//   ....[42]....
        /*00e4*/ 	.word	0xffffffff


	//   ....[43]....
        /*00e8*/ 	.word	0xffffffff


	//   ....[44]....
        /*00ec*/ 	.word	0xffffffff


	//   ....[45]....
        /*00f0*/ 	.word	0xffffffff


	//   ....[46]....
        /*00f4*/ 	.word	0xffffffff


	//   ....[47]....
        /*00f8*/ 	.word	0xffffffff


	//   ....[48]....
        /*00fc*/ 	.word	0xffffffff


	//   ....[49]....
        /*0100*/ 	.word	0xffffffff


	//   ....[50]....
        /*0104*/ 	.word	0xffffffff


	//   ....[51]....
        /*0108*/ 	.word	0xffffffff


	//   ....[52]....
        /*010c*/ 	.word	0xffffffff


	//   ....[53]....
        /*0110*/ 	.word	0xffffffff


	//   ....[54]....
        /*0114*/ 	.word	0xffffffff


	//   ....[55]....
        /*0118*/ 	.word	0xffffffff


	//   ....[56]....
        /*011c*/ 	.word	0xffffffff


	//   ....[57]....
        /*0120*/ 	.word	0xffffffff


	//   ....[58]....
        /*0124*/ 	.word	0xffffffff


	//   ....[59]....
        /*0128*/ 	.word	0xffffffff


	//   ....[60]....
        /*012c*/ 	.word	0xffffffff


	//   ....[61]....
        /*0130*/ 	.word	0xffffffff


	//   ....[62]....
        /*0134*/ 	.word	0xffffffff


	//   ....[63]....
        /*0138*/ 	.word	0xffffffff


	//   ....[64]....
        /*013c*/ 	.word	0xffffffff


	//   ....[65]....
        /*0140*/ 	.word	0xffffffff


	//   ....[66]....
        /*0144*/ 	.word	0xffffffff


	//   ....[67]....
        /*0148*/ 	.word	0xffffffff


	//   ....[68]....
        /*014c*/ 	.word	0xffffffff


	//   ....[69]....
        /*0150*/ 	.word	0xffffffff


	//   ....[70]....
        /*0154*/ 	.word	0xffffffff


	//   ....[71]....
        /*0158*/ 	.word	0xffffffff


	//   ....[72]....
        /*015c*/ 	.word	0xffffffff


	//   ....[73]....
        /*0160*/ 	.word	0xffffffff


	//   ....[74]....
        /*0164*/ 	.word	0xffffffff


	//   ....[75]....
        /*0168*/ 	.word	0xffffffff


	//   ....[76]....
        /*016c*/ 	.word	0xffffffff


	//   ....[77]....
        /*0170*/ 	.word	0xffffffff


	//   ....[78]....
        /*0174*/ 	.word	0xffffffff


	//   ....[79]....
        /*0178*/ 	.word	0xffffffff


	//   ....[80]....
        /*017c*/ 	.word	0xffffffff


	//   ....[81]....
        /*0180*/ 	.word	0xffffffff


	//   ....[82]....
        /*0184*/ 	.word	0xffffffff


	//   ....[83]....
        /*0188*/ 	.word	0xffffffff


	//   ....[84]....
        /*018c*/ 	.word	0xffffffff


	//   ....[85]....
        /*0190*/ 	.word	0xffffffff


	//   ....[86]....
        /*0194*/ 	.word	0xffffffff


	//   ....[87]....
        /*0198*/ 	.word	0xffffffff


	//----- nvinfo : EIATTR_COOP_GROUP_INSTR_OFFSETS
	.align		4
.L_1973:
        /*019c*/ 	.byte	0x04, 0x28
        /*019e*/ 	.short	(.L_1975 - .L_1974)


	//   ....[0]....
.L_1974:
        /*01a0*/ 	.word	0x00000dc0


	//   ....[1]....
        /*01a4*/ 	.word	0x00001370


	//   ....[2]....
        /*01a8*/ 	.word	0x000018b0


	//   ....[3]....
        /*01ac*/ 	.word	0x00004b20


	//   ....[4]....
        /*01b0*/ 	.word	0x00004b40


	//   ....[5]....
        /*01b4*/ 	.word	0x00004b90


	//   ....[6]....
        /*01b8*/ 	.word	0x00004ba0


	//   ....[7]....
        /*01bc*/ 	.word	0x00004bd0


	//   ....[8]....
        /*01c0*/ 	.word	0x00004bf0


	//   ....[9]....
        /*01c4*/ 	.word	0x00004c20


	//   ....[10]....
        /*01c8*/ 	.word	0x00004c40


	//   ....[11]....
        /*01cc*/ 	.word	0x00004c70


	//   ....[12]....
        /*01d0*/ 	.word	0x00004c90


	//   ....[13]....
        /*01d4*/ 	.word	0x00004d50


	//   ....[14]....
        /*01d8*/ 	.word	0x00004dc0


	//   ....[15]....
        /*01dc*/ 	.word	0x00004de0


	//   ....[16]....
        /*01e0*/ 	.word	0x00004df0


	//   ....[17]....
        /*01e4*/ 	.word	0x00004e00


	//   ....[18]....
        /*01e8*/ 	.word	0x00004e10


	//   ....[19]....
        /*01ec*/ 	.word	0x000053f0


	//   ....[20]....
        /*01f0*/ 	.word	0x00005410


	//   ....[21]....
        /*01f4*/ 	.word	0x00005420


	//   ....[22]....
        /*01f8*/ 	.word	0x00005430


	//   ....[23]....
        /*01fc*/ 	.word	0x00005460


	//   ....[24]....
        /*0200*/ 	.word	0x00005470


	//   ....[25]....
        /*0204*/ 	.word	0x000054a0


	//   ....[26]....
        /*0208*/ 	.word	0x000054b0


	//   ....[27]....
        /*020c*/ 	.word	0x000054e0


	//   ....[28]....
        /*0210*/ 	.word	0x000054f0


	//   ....[29]....
        /*0214*/ 	.word	0x00005520


	//   ....[30]....
        /*0218*/ 	.word	0x00005530


	//   ....[31]....
        /*021c*/ 	.word	0x00005560


	//   ....[32]....
        /*0220*/ 	.word	0x00005570


	//   ....[33]....
        /*0224*/ 	.word	0x00005580


	//   ....[34]....
        /*0228*/ 	.word	0x00005590


	//   ....[35]....
        /*022c*/ 	.word	0x000059c0


	//   ....[36]....
        /*0230*/ 	.word	0x00005b20


	//   ....[37]....
        /*0234*/ 	.word	0x00005c90


	//   ....[38]....
        /*0238*/ 	.word	0x00005cf0


	//   ....[39]....
        /*023c*/ 	.word	0x00005da0


	//   ....[40]....
        /*0240*/ 	.word	0x00005e10


	//   ....[41]....
        /*0244*/ 	.word	0x00005ec0


	//   ....[42]....
        /*0248*/ 	.word	0x00005f30


	//   ....[43]....
        /*024c*/ 	.word	0x00006040


	//   ....[44]....
        /*0250*/ 	.word	0x00006150


	//   ....[45]....
        /*0254*/ 	.word	0x000068d0


	//   ....[46]....
        /*0258*/ 	.word	0x00007220


	//   ....[47]....
        /*025c*/ 	.word	0x00007b20


	//   ....[48]....
        /*0260*/ 	.word	0x00008120


	//   ....[49]....
        /*0264*/ 	.word	0x00008180


	//   ....[50]....
        /*0268*/ 	.word	0x000081e0


	//   ....[51]....
        /*026c*/ 	.word	0x00008200


	//   ....[52]....
        /*0270*/ 	.word	0x00008220


	//   ....[53]....
        /*0274*/ 	.word	0x000082e0


	//   ....[54]....
        /*0278*/ 	.word	0x00008330


	//   ....[55]....
        /*027c*/ 	.word	0x00008390


	//   ....[56]....
        /*0280*/ 	.word	0x000083b0


	//   ....[57]....
        /*0284*/ 	.word	0x000083d0


	//   ....[58]....
        /*0288*/ 	.word	0x000089b0


	//   ....[59]....
        /*028c*/ 	.word	0x00008a30


	//   ....[60]....
        /*0290*/ 	.word	0x00008ae0


	//   ....[61]....
        /*0294*/ 	.word	0x00008b50


	//   ....[62]....
        /*0298*/ 	.word	0x00008be0


	//   ....[63]....
        /*029c*/ 	.word	0x00008c50


	//   ....[64]....
        /*02a0*/ 	.word	0x00008ce0


	//   ....[65]....
        /*02a4*/ 	.word	0x00008d50


	//   ....[66]....
        /*02a8*/ 	.word	0x00008de0


	//   ....[67]....
        /*02ac*/ 	.word	0x00008e50


	//   ....[68]....
        /*02b0*/ 	.word	0x00008ed0


	//   ....[69]....
        /*02b4*/ 	.word	0x00008f40


	//   ....[70]....
        /*02b8*/ 	.word	0x00008fc0


	//   ....[71]....
        /*02bc*/ 	.word	0x00009030


	//   ....[72]....
        /*02c0*/ 	.word	0x000090b0


	//   ....[73]....
        /*02c4*/ 	.word	0x00009130


	//   ....[74]....
        /*02c8*/ 	.word	0x000091d0


	//   ....[75]....
        /*02cc*/ 	.word	0x00009240


	//   ....[76]....
        /*02d0*/ 	.word	0x000092c0


	//   ....[77]....
        /*02d4*/ 	.word	0x00009330


	//   ....[78]....
        /*02d8*/ 	.word	0x000093b0


	//   ....[79]....
        /*02dc*/ 	.word	0x00009420


	//   ....[80]....
        /*02e0*/ 	.word	0x000094b0


	//   ....[81]....
        /*02e4*/ 	.word	0x00009520


	//   ....[82]....
        /*02e8*/ 	.word	0x000095a0


	//   ....[83]....
        /*02ec*/ 	.word	0x00009610


	//   ....[84]....
        /*02f0*/ 	.word	0x00009690


	//   ....[85]....
        /*02f4*/ 	.word	0x00009700


	//   ....[86]....
        /*02f8*/ 	.word	0x00009770


	//   ....[87]....
        /*02fc*/ 	.word	0x000097e0


	//----- nvinfo : EIATTR_EXIT_INSTR_OFFSETS
	.align		4
.L_1975:
        /*0300*/ 	.byte	0x04, 0x1c
        /*0302*/ 	.short	(.L_1977 - .L_1976)


	//   ....[0]....
.L_1976:
        /*0304*/ 	.word	0x000084a0


	//   ....[1]....
        /*0308*/ 	.word	0x00008950


	//----- nvinfo : EIATTR_MAX_THREADS
	.align		4
.L_1977:
        /*030c*/ 	.byte	0x04, 0x05
        /*030e*/ 	.short	(.L_1979 - .L_1978)
.L_1978:
        /*0310*/ 	.word	0x00000040
        /*0314*/ 	.word	0x00000001
        /*0318*/ 	.word	0x00000001


	//----- nvinfo : EIATTR_CRS_STACK_SIZE
	.align		4
.L_1979:
        /*031c*/ 	.byte	0x04, 0x1e
        /*031e*/ 	.short	(.L_1981 - .L_1980)
.L_1980:
        /*0320*/ 	.word	0x00000000
.L_1981:


//--------------------- .nv.info._Z25selective_scan_bwd_kernelI32Selective_Scan_bwd_kernel_traitsILi64ELi16ELb0ELb0ELb0ELb1ELb1EffEEv12SSMParamsBwd --------------------------
	.section	.nv.info._Z25selective_scan_bwd_kernelI32Selective_Scan_bwd_kernel_traitsILi64ELi16ELb0ELb0ELb0ELb1ELb1EffEEv12SSMParamsBwd,"",@"SHT_CUDA_INFO"
	.sectionflags	@""
	.align	4


	//----- nvinfo : EIATTR_CUDA_API_VERSION
	.align		4
        /*0000*/ 	.byte	0x04, 0x37
        /*0002*/ 	.short	(.L_1983 - .L_1982)
.L_1982:
        /*0004*/ 	.word	0x00000082


	//----- nvinfo : EIATTR_SW2861232_WAR
	.align		4
.L_1983:
        /*0008*/ 	.byte	0x01, 0x35
	.zero		2


	//----- nvinfo : EIATTR_PARAM_CBANK
	.align		4
        /*000c*/ 	.byte	0x04, 0x0a
        /*000e*/ 	.short	(.L_1985 - .L_1984)
	.align		4
.L_1984:
        /*0010*/ 	.word	index@(.nv.constant0._Z25selective_scan_bwd_kernelI32Selective_Scan_bwd_kernel_traitsILi64ELi16ELb0ELb0ELb0ELb1ELb1EffEEv12SSMParamsBwd)
        /*0014*/ 	.short	0x0160
        /*0016*/ 	.short	0x01f0


	//----- nvinfo : EIATTR_CBANK_PARAM_SIZE
	.align		4
.L_1985:
        /*0018*/ 	.byte	0x03, 0x19
        /*001a*/ 	.short	0x01f0


	//----- nvinfo : EIATTR_KPARAM_INFO
	.align		4
        /*001c*/ 	.byte	0x04, 0x17
        /*001e*/ 	.short	(.L_1987 - .L_1986)
.L_1986:
        /*0020*/ 	.word	0x00000000
        /*0024*/ 	.short	0x0000
        /*0026*/ 	.short	0x0000
        /*0028*/ 	.byte	0x00, 0xf0, 0xc1, 0x07


	//----- nvinfo : EIATTR_MAXREG_COUNT
	.align		4
.L_1987:
        /*002c*/ 	.byte	0x03, 0x1b
        /*002e*/ 	.short	0x00ff


	//----- nvinfo : EIATTR_NUM_BARRIERS
	.align		4
        /*0030*/ 	.byte	0x02, 0x4c
        /*0032*/ 	.byte	0x01
	.zero		1


	//----- nvinfo : EIATTR_MERCURY_ISA_VERSION
	.align		4
        /*0034*/ 	.byte	0x03, 0x5f
        /*0036*/ 	.short	0x0000


	//----- nvinfo : EIATTR_COOP_GROUP_MASK_REGIDS
	.align		4
        /*0038*/ 	.byte	0x04, 0x29
        /*003a*/ 	.short	(.L_1989 - .L_1988)


	//   ....[0]....
.L_1988:
        /*003c*/ 	.word	0xffffffff


	//   ....[1]....
        /*0040*/ 	.word	0xffffffff


	//   ....[2]....
        /*0044*/ 	.word	0xffffffff


	//   ....[3]....
        /*0048*/ 	.word	0xffffffff


	//   ....[4]....
        /*004c*/ 	.word	0xffffffff


	//   ....[5]....
        /*0050*/ 	.word	0xffffffff


	//   ....[6]....
        /*0054*/ 	.word	0xffffffff


	//   ....[7]....
        /*0058*/ 	.word	0xffffffff


	//   ....[8]....
        /*005c*/ 	.word	0xffffffff


	//   ....[9]....
        /*0060*/ 	.word	0xffffffff


	//   ....[10]....
        /*0064*/ 	.word	0xffffffff


	//   ....[11]....
        /*0068*/ 	.word	0xffffffff


	//   ....[12]....
        /*006c*/ 	.word	0xffffffff


	//   ....[13]....
        /*0070*/ 	.word	0xffffffff


	//   ....[14]....
        /*0074*/ 	.word	0xffffffff


	//   ....[15]....
        /*0078*/ 	.word	0xffffffff


	//   ....[16]....
        /*007c*/ 	.word	0xffffffff


	//   ....[17]....
        /*0080*/ 	.word	0xffffffff


	//   ....[18]....
        /*0084*/ 	.word	0xffffffff


	//   ....[19]....
        /*0088*/ 	.word	0xffffffff


	//   ....[20]....
        /*008c*/ 	.word	0xffffffff


	//   ....[21]....
        /*0090*/ 	.word	0xffffffff


	//   ....[22]....
        /*0094*/ 	.word	0xffffffff


	//   ....[23]....
        /*0098*/ 	.word	0xffffffff


	//   ....[24]....
        /*009c*/ 	.word	0xffffffff


	//   ....[25]....
        /*00a0*/ 	.word	0xffffffff


	//   ....[26]....
        /*00a4*/ 	.word	0xffffffff


	//   ....[27]....
        /*00a8*/ 	.word	0xffffffff


	//   ....[28]....
        /*00ac*/ 	.word	0xffffffff


	//   ....[29]....
        /*00b0*/ 	.word	0xffffffff


	//   ....[30]....
        /*00b4*/ 	.word	0xffffffff


	//   ....[31]....
        /*00b8*/ 	.word	0xffffffff


	//   ....[32]....
        /*00bc*/ 	.word	0xffffffff


	//   ....[33]....
        /*00c0*/ 	.word	0xffffffff


	//   ....[34]....
        /*00c4*/ 	.word	0xffffffff


	//   ....[35]....
        /*00c8*/ 	.word	0xffffffff


	//   ....[36]....
        /*00cc*/ 	.word	0xffffffff


	//   ....[37]....
        /*00d0*/ 	.word	0xffffffff


	//   ....[38]....
        /*00d4*/ 	.word	0xffffffff


	//   ....[39]....
        /*00d8*/ 	.word	0xffffffff


	//   ....[40]....
        /*00dc*/ 	.word	0xffffffff


	//   ....[41]....
        /*00e0*/ 	.word	0xffffffff


	//   ....[42]....
        /*00e4*/ 	.word	0xffffffff


	//   ....[43]....
        /*00e8*/ 	.word	0xffffffff


	//   ....[44]....
        /*00ec*/ 	.word	0xffffffff


	//   ....[45]....
        /*00f0*/ 	.word	0xffffffff


	//   ....[46]....
        /*00f4*/ 	.word	0xffffffff


	//   ....[47]....
        /*00f8*/ 	.word	0xffffffff


	//   ....[48]....
        /*00fc*/ 	.word	0xffffffff


	//   ....[49]....
        /*0100*/ 	.word	0xffffffff


	//   ....[50]....
        /*0104*/ 	.word	0xffffffff


	//   ....[51]....
        /*0108*/ 	.word	0xffffffff


	//   ....[52]....
        /*010c*/ 	.word	0xffffffff


	//   ....[53]....
        /*0110*/ 	.word	0xffffffff


	//   ....[54]....
        /*0114*/ 	.word	0xffffffff


	//   ....[55]....
        /*0118*/ 	.word	0xffffffff


	//   ....[56]....
        /*011c*/ 	.word	0xffffffff


	//   ....[57]....
        /*0120*/ 	.word	0xffffffff


	//   ....[58]....
        /*0124*/ 	.word	0xffffffff


	//   ....[59]....
        /*0128*/ 	.word	0xffffffff


	//   ....[60]....
        /*012c*/ 	.word	0xffffffff


	//   ....[61]....
        /*0130*/ 	.word	0xffffffff


	//   ....[62]....
        /*0134*/ 	.word	0xffffffff


	//   ....[63]....
        /*0138*/ 	.word	0xffffffff


	//   ....[64]....
        /*013c*/ 	.word	0xffffffff


	//   ....[65]....
        /*0140*/ 	.word	0xffffffff


	//   ....[66]....
        /*0144*/ 	.word	0xffffffff


	//   ....[67]....
        /*0148*/ 	.word	0xffffffff


	//   ....[68]....
        /*014c*/ 	.word	0xffffffff


	//   ....[69]....
        /*0150*/ 	.word	0xffffffff


	//   ....[70]....
        /*0154*/ 	.word	0xffffffff


	//   ....[71]....
        /*0158*/ 	.word	0xffffffff


	//   ....[72]....
        /*015c*/ 	.word	0xffffffff


	//   ....[73]....
        /*0160*/ 	.word	0xffffffff


	//   ....[74]....
        /*0164*/ 	.word	0xffffffff


	//   ....[75]....
        /*0168*/ 	.word	0xffffffff


	//   ....[76]....
        /*016c*/ 	.word	0xffffffff


	//   ....[77]....
        /*0170*/ 	.word	0xffffffff


	//   ....[78]....
        /*0174*/ 	.word	0xffffffff


	//   ....[79]....
        /*0178*/ 	.word	0xffffffff


	//   ....[80]....
        /*017c*/ 	.word	0xffffffff


	//   ....[81]....
        /*0180*/ 	.word	0xffffffff


	//   ....[82]....
        /*0184*/ 	.word	0xffffffff


	//   ....[83]....
        /*0188*/ 	.word	0xffffffff


	//   ....[84]....
        /*018c*/ 	.word	0xffffffff


	//   ....[85]....
        /*0190*/ 	.word	0xffffffff


	//   ....[86]....
        /*0194*/ 	.word	0xffffffff


	//   ....[87]....
        /*0198*/ 	.word	0xffffffff


	//   ....[88]....
        /*019c*/ 	.word	0xffffffff


	//   ....[89]....
        /*01a0*/ 	.word	0xffffffff


	//   ....[90]....
        /*01a4*/ 	.word	0xffffffff


	//   ....[91]....
        /*01a8*/ 	.word	0xffffffff


	//----- nvinfo : EIATTR_COOP_GROUP_INSTR_OFFSETS
	.align		4
.L_1989:
        /*01ac*/ 	.byte	0x04, 0x28
        /*01ae*/ 	.short	(.L_1991 - .L_1990)


	//   ....[0]....
.L_1990:
        /*01b0*/ 	.word	0x00000d60


	//   ....[1]....
        /*01b4*/ 	.word	0x00001220


	//   ....[2]....
        /*01b8*/ 	.word	0x00001860


	//   ....[3]....
        /*01bc*/ 	.word	0x00004230


	//   ....[4]....
        /*01c0*/ 	.word	0x000048c0


	//   ....[5]....
        /*01c4*/ 	.word	0x00005150


	//   ....[6]....
        /*01c8*/ 	.word	0x00005b00


	//   ....[7]....
        /*01cc*/ 	.word	0x00006d60


	//   ....[8]....
        /*01d0*/ 	.word	0x00006d80


	//   ....[9]....
        /*01d4*/ 	.word	0x00006dd0


	//   ....[10]....
        /*01d8*/ 	.word	0x00006de0


	//   ....[11]....
        /*01dc*/ 	.word	0x00006e10


	//   ....[12]....
        /*01e0*/ 	.word	0x00006e30


	//   ....[13]....
        /*01e4*/ 	.word	0x00006e60


	//   ....[14]....
        /*01e8*/ 	.word	0x00006e80


	//   ....[15]....
        /*01ec*/ 	.word	0x00006eb0


	//   ....[16]....
        /*01f0*/ 	.word	0x00006ed0


	//   ....[17]....
        /*01f4*/ 	.word	0x00006f90


	//   ....[18]....
        /*01f8*/ 	.word	0x00007000


	//   ....[19]....
        /*01fc*/ 	.word	0x00007020


	//   ....[20]....
        /*0200*/ 	.word	0x00007030


	//   ....[21]....
        /*0204*/ 	.word	0x00007040


	//   ....[22]....
        /*0208*/ 	.word	0x00007050


	//   ....[23]....
        /*020c*/ 	.word	0x00007620


	//   ....[24]....
        /*0210*/ 	.word	0x00007640


	//   ....[25]....
        /*0214*/ 	.word	0x00007650


	//   ....[26]....
        /*0218*/ 	.word	0x00007660


	//   ....[27]....
        /*021c*/ 	.word	0x00007690


	//   ....[28]....
        /*0220*/ 	.word	0x000076a0


	//   ....[29]....
        /*0224*/ 	.word	0x000076d0


	//   ....[30]....
        /*0228*/ 	.word	0x000076e0


	//   ....[31]....
        /*022c*/ 	.word	0x00007710


	//   ....[32]....
        /*0230*/ 	.word	0x00007720


	//   ....[33]....
        /*0234*/ 	.word	0x00007750


	//   ....[34]....
        /*0238*/ 	.word	0x00007760


	//   ....[35]....
        /*023c*/ 	.word	0x00007790


	//   ....[36]....
        /*0240*/ 	.word	0x000077a0


	//   ....[37]....
        /*0244*/ 	.word	0x000077b0


	//   ....[38]....
        /*0248*/ 	.word	0x000077c0


	//   ....[39]....
        /*024c*/ 	.word	0x00007be0


	//   ....[40]....
        /*0250*/ 	.word	0x00007d20


	//   ....[41]....
        /*0254*/ 	.word	0x00007eb0


	//   ....[42]....
        /*0258*/ 	.word	0x00007f10


	//   ....[43]....
        /*025c*/ 	.word	0x00007fc0


	//   ....[44]....
        /*0260*/ 	.word	0x00008030


	//   ....[45]....
        /*0264*/ 	.word	0x000080e0


	//   ....[46]....
        /*0268*/ 	.word	0x00008150


	//   ....[47]....
        /*026c*/ 	.word	0x00008250


	//   ....[48]....
        /*0270*/ 	.word	0x00008360


	//   ....[49]....
        /*0274*/ 	.word	0x00008af0


	//   ....[50]....
        /*0278*/ 	.word	0x00009460


	//   ....[51]....
        /*027c*/ 	.word	0x00009d00


	//   ....[52]....
        /*0280*/ 	.word	0x0000a2e0


	//   ....[53]....
        /*0284*/ 	.word	0x0000a340


	//   ....[54]....
        /*0288*/ 	.word	0x0000a3a0


	//   ....[55]....
        /*028c*/ 	.word	0x0000a3c0


	//   ....[56]....
        /*0290*/ 	.word	0x0000a3e0


	//   ....[57]....
        /*0294*/ 	.word	0x0000a4a0


	//   ....[58]....
        /*0298*/ 	.word	0x0000a4f0


	//   ....[59]....
        /*029c*/ 	.word	0x0000a550


	//   ....[60]....
        /*02a0*/ 	.word	0x0000a570


	//   ....[61]....
        /*02a4*/ 	.word	0x0000a590


	//   ....[62]....
        /*02a8*/ 	.word	0x0000ab70


	//   ....[63]....
        /*02ac*/ 	.word	0x0000abf0


	//   ....[64]....
        /*02b0*/ 	.word	0x0000aca0


	//   ....[65]....
        /*02b4*/ 	.word	0x0000ad10


	//   ....[66]....
        /*02b8*/ 	.word	0x0000ada0


	//   ....[67]....
        /*02bc*/ 	.word	0x0000ae10


	//   ....[68]....
        /*02c0*/ 	.word	0x0000aea0


	//   ....[69]....
        /*02c4*/ 	.word	0x0000af10


	//   ....[70]....
        /*02c8*/ 	.word	0x0000afa0


	//   ....[71]....
        /*02cc*/ 	.word	0x0000b010


	//   ....[72]....
        /*02d0*/ 	.word	0x0000b090


	//   ....[73]....
        /*02d4*/ 	.word	0x0000b100


	//   ....[74]....
        /*02d8*/ 	.word	0x0000b180


	//   ....[75]....
        /*02dc*/ 	.word	0x0000b1f0


	//   ....[76]....
        /*02e0*/ 	.word	0x0000b270


	//   ....[77]....
        /*02e4*/ 	.word	0x0000b2f0


	//   ....[78]....
        /*02e8*/ 	.word	0x0000b390


	//   ....[79]....
        /*02ec*/ 	.word	0x0000b400


	//   ....[80]....
        /*02f0*/ 	.word	0x0000b480


	//   ....[81]....
        /*02f4*/ 	.word	0x0000b4f0


	//   ....[82]....
        /*02f8*/ 	.word	0x0000b570


	//   ....[83]....
        /*02fc*/ 	.word	0x0000b5e0


	//   ....[84]....
        /*0300*/ 	.word	0x0000b670


	//   ....[85]....
        /*0304*/ 	.word	0x0000b6e0


	//   ....[86]....
        /*0308*/ 	.word	0x0000b760


	//   ....[87]....
        /*030c*/ 	.word	0x0000b7d0


	//   ....[88]....
        /*0310*/ 	.word	0x0000b850


	//   ....[89]....
        /*0314*/ 	.word	0x0000b8c0


	//   ....[90]....
        /*0318*/ 	.word	0x0000b930


	//   ....[91]....
        /*031c*/ 	.word	0x0000b9a0


	//----- nvinfo : EIATTR_EXIT_INSTR_OFFSETS
	.align		4
.L_1991:
        /*0320*/ 	.byte	0x04, 0x1c
        /*0322*/ 	.short	(.L_1993 - .L_1992)


	//   ....[0]....
.L_1992:
        /*0324*/ 	.word	0x0000a660


	//   ....[1]....
        /*0328*/ 	.word	0x0000ab10


	//----- nvinfo : EIATTR_MAX_THREADS
	.align		4
.L_1993:
        /*032c*/ 	.byte	0x04, 0x05
        /*032e*/ 	.short	(.L_1995 - .L_1994)
.L_1994:
        /*0330*/ 	.word	0x00000040
        /*0334*/ 	.word	0x00000001
        /*0338*/ 	.word	0x00000001


	//----- nvinfo : EIATTR_CRS_STACK_SIZE
	.align		4
.L_1995:
        /*033c*/ 	.byte	0x04, 0x1e
        /*033e*/ 	.short	(.L_1997 - .L_1996)
.L_1996:
        /*0340*/ 	.word	0x00000000
.L_1997:


//--------------------- .nv.info._Z25selective_scan_bwd_kernelI32Selective_Scan_bwd_kernel_traitsILi64ELi16ELb0ELb0ELb1ELb0ELb0EffEEv12SSMParamsBwd --------------------------
	.section	.nv.info._Z25selective_scan_bwd_kernelI32Selective_Scan_bwd_kernel_traitsILi64ELi16ELb0ELb0ELb1ELb0ELb0EffEEv12SSMParamsBwd,"",@"SHT_CUDA_INFO"
	.sectionflags	@""
	.align	4


	//----- nvinfo : EIATTR_CUDA_API_VERSION
	.align		4
        /*0000*/ 	.byte	0x04, 0x37
        /*0002*/ 	.short	(.L_1999 - .L_1998)
.L_1998:
        /*0004*/ 	.word	0x00000082


	//----- nvinfo : EIATTR_SW2861232_WAR
	.align		4
.L_1999:
        /*0008*/ 	.byte	0x01, 0x35
	.zero		2


	//----- nvinfo : EIATTR_PARAM_CBANK
	.align		4
        /*000c*/ 	.byte	0x04, 0x0a
        /*000e*/ 	.short	(.L_2001 - .L_2000)
	.align		4
.L_2000:
        /*0010*/ 	.word	index@(.nv.constant0._Z25selective_scan_bwd_kernelI32Selective_Scan_bwd_kernel_traitsILi64ELi16ELb0ELb0ELb1ELb0ELb0EffEEv12SSMParamsBwd)
        /*0014*/ 	.short	0x0160
        /*0016*/ 	.short	0x01f0


	//----- nvinfo : EIATTR_CBANK_PARAM_SIZE
	.align		4
.L_2001:
        /*0018*/ 	.byte	0x03, 0x19
        /*001a*/ 	.short	0x01f0


	//----- nvinfo : EIATTR_KPARAM_INFO
	.align		4
        /*001c*/ 	.byte	0x04, 0x17
        /*001e*/ 	.short	(.L_2003 - .L_2002)
.L_2002:
        /*0020*/ 	.word	0x00000000
        /*0024*/ 	.short	0x0000
        /*0026*/ 	.short	0x0000
        /*0028*/ 	.byte	0x00, 0xf0, 0xc1, 0x07


	//----- nvinfo : EIATTR_MAXREG_COUNT
	.align		4
.L_2003:
        /*002c*/ 	.byte	0x03, 0x1b
        /*002e*/ 	.short	0x00ff


	//----- nvinfo : EIATTR_NUM_BARRIERS
	.align		4
        /*0030*/ 	.byte	0x02, 0x4c
        /*0032*/ 	.byte	0x01
	.zero		1


	//----- nvinfo : EIATTR_MERCURY_ISA_VERSION
	.align		4
        /*0034*/ 	.byte	0x03, 0x5f
        /*0036*/ 	.short	0x0000


	//----- nvinfo : EIATTR_COOP_GROUP_MASK_REGIDS
	.align		4
        /*0038*/ 	.byte	0x04, 0x29
        /*003a*/ 	.short	(.L_2005 - .L_2004)


	//   ....[0]....
.L_2004:
        /*003c*/ 	.word	0xffffffff


	//   ....[1]....
        /*0040*/ 	.word	0xffffffff


	//   ....[2]....
        /*0044*/ 	.word	0xffffffff


	//   ....[3]....
        /*0048*/ 	.word	0xffffffff


	//   ....[4]....
        /*004c*/ 	.word	0xffffffff


	//   ....[5]....
        /*0050*/ 	.word	0xffffffff


	//   ....[6]....
        /*0054*/ 	.word	0xffffffff


	//   ....[7]....
        /*0058*/ 	.word	0xffffffff


	//   ....[8]....
        /*005c*/ 	.word	0xffffffff


	//   ....[9]....
        /*0060*/ 	.word	0xffffffff


	//   ....[10]....
        /*0064*/ 	.word	0xffffffff


	//   ....[11]....
        /*0068*/ 	.word	0xffffffff


	//   ....[12]....
        /*006c*/ 	.word	0xffffffff


	//   ....[13]....
        /*0070*/ 	.word	0xffffffff


	//   ....[14]....
        /*0074*/ 	.word	0xffffffff


	//   ....[15]....
        /*0078*/ 	.word	0xffffffff


	//   ....[16]....
        /*007c*/ 	.word	0xffffffff


	//   ....[17]....
        /*0080*/ 	.word	0xffffffff


	//   ....[18]....
        /*0084*/ 	.word	0xffffffff


	//   ....[19]....
        /*0088*/ 	.word	0xffffffff


	//   ....[20]....
        /*008c*/ 	.word	0xffffffff


	//   ....[21]....
        /*0090*/ 	.word	0xffffffff


	//   ....[22]....
        /*0094*/ 	.word	0xffffffff


	//   ....[23]....
        /*0098*/ 	.word	0xffffffff


	//   ....[24]....
        /*009c*/ 	.word	0xffffffff


	//   ....[25]....
        /*00a0*/ 	.word	0xffffffff


	//   ....[26]....
        /*00a4*/ 	.word	0xffffffff


	//   ....[27]....
        /*00a8*/ 	.word	0xffffffff


	//   ....[28]....
        /*00ac*/ 	.word	0xffffffff


	//   ....[29]....
        /*00b0*/ 	.word	0xffffffff


	//   ....[30]....
        /*00b4*/ 	.word	0xffffffff


	//   ....[31]....
        /*00b8*/ 	.word	0xffffffff


	//   ....[32]....
        /*00bc*/ 	.word	0xffffffff


	//   ....[33]....
        /*00c0*/ 	.word	0xffffffff


	//   ....[34]....
        /*00c4*/ 	.word	0xffffffff


	//   ....[35]....
        /*00c8*/ 	.word	0xffffffff


	//   ....[36]....
        /*00cc*/ 	.word	0xffffffff


	//   ....[37]....
        /*00d0*/ 	.word	0xffffffff


	//   ....[38]....
        /*00d4*/ 	.word	0xffffffff


	//   ....[39]....
        /*00d8*/ 	.word	0xffffffff


	//   ....[40]....
        /*00dc*/ 	.word	0xffffffff


	//   ....[41]....
        /*00e0*/ 	.word	0xffffffff


	//   ....[42]....
        /*00e4*/ 	.word	0xffffffff


	//   ....[43]....
        /*00e8*/ 	.word	0xffffffff


	//   ....[44]....
        /*00ec*/ 	.word	0xffffffff


	//   ....[45]....
        /*00f0*/ 	.word	0xffffffff


	//   ....[46]....
        /*00f4*/ 	.word	0xffffffff


	//   ....[47]....
        /*00f8*/ 	.word	0xffffffff


	//   ....[48]....
        /*00fc*/ 	.word	0xffffffff


	//   ....[49]....
        /*0100*/ 	.word	0xffffffff


	//   ....[50]....
        /*0104*/ 	.word	0xffffffff


	//   ....[51]....
        /*0108*/ 	.word	0xffffffff


	//   ....[52]....
        /*010c*/ 	.word	0xffffffff


	//   ....[53]....
        /*0110*/ 	.word	0xffffffff


	//   ....[54]....
        /*0114*/ 	.word	0xffffffff


	//   ....[55]....
        /*0118*/ 	.word	0xffffffff


	//   ....[56]....
        /*011c*/ 	.word	0xffffffff


	//   ....[57]....
        /*0120*/ 	.word	0xffffffff


	//   ....[58]....
        /*0124*/ 	.word	0xffffffff


	//   ....[59]....
        /*0128*/ 	.word	0xffffffff


	//   ....[60]....
        /*012c*/ 	.word	0xffffffff


	//   ....[61]....
        /*0130*/ 	.word	0xffffffff


	//   ....[62]....
        /*0134*/ 	.word	0xffffffff


	//   ....[63]....
        /*0138*/ 	.word	0xffffffff


	//   ....[64]....
        /*013c*/ 	.word	0xffffffff


	//   ....[65]....
        /*0140*/ 	.word	0xffffffff


	//   ....[66]....
        /*0144*/ 	.word	0xffffffff


	//   ....[67]....
        /*0148*/ 	.word	0xffffffff


	//   ....[68]....
        /*014c*/ 	.word	0xffffffff


	//   ....[69]....
        /*0150*/ 	.word	0xffffffff


	//   ....[70]....
        /*0154*/ 	.word	0xffffffff


	//   ....[71]....
        /*0158*/ 	.word	0xffffffff


	//   ....[72]....
        /*015c*/ 	.word	0xffffffff


	//   ....[73]....
        /*0160*/ 	.word	0xffffffff


	//   ....[74]....
        /*0164*/ 	.word	0xffffffff


	//   ....[75]....
        /*0168*/ 	.word	0xffffffff


	//   ....[76]....
        /*016c*/ 	.word	0xffffffff


	//   ....[77]....
        /*0170*/ 	.word	0xffffffff


	//   ....[78]....
        /*0174*/ 	.word	0xffffffff


	//   ....[79]....
        /*0178*/ 	.word	0xffffffff


	//   ....[80]....
        /*017c*/ 	.word	0xffffffff


	//   ....[81]....
        /*0180*/ 	.word	0xffffffff


	//   ....[82]....
        /*0184*/ 	.word	0xffffffff


	//   ....[83]....
        /*0188*/ 	.word	0xffffffff


	//   ....[84]....
        /*018c*/ 	.word	0xffffffff


	//   ....[85]....
        /*0190*/ 	.word	0xffffffff


	//   ....[86]....
        /*0194*/ 	.word	0xffffffff


	//   ....[87]....
        /*0198*/ 	.word	0xffffffff


	//----- nvinfo : EIATTR_COOP_GROUP_INSTR_OFFSETS
	.align		4
.L_2005:
        /*019c*/ 	.byte	0x04, 0x28
        /*019e*/ 	.short	(.L_2007 - .L_2006)


	//   ....[0]....
.L_2006:
        /*01a0*/ 	.word	0x00001030


	//   ....[1]....
        /*01a4*/ 	.word	0x00001590


	//   ....[2]....
        /*01a8*/ 	.word	0x000019f0


	//   ....[3]....
        /*01ac*/ 	.word	0x000028a0


	//   ....[4]....
        /*01b0*/ 	.word	0x000031a0


	//   ....[5]....
        /*01b4*/ 	.word	0x000031c0


	//   ....[6]....
        /*01b8*/ 	.word	0x00003210


	//   ....[7]....
        /*01bc*/ 	.word	0x00003220


	//   ....[8]....
        /*01c0*/ 	.word	0x00003250


	//   ....[9]....
        /*01c4*/ 	.word	0x00003270


	//   ....[10]....
        /*01c8*/ 	.word	0x000032a0


	//   ....[11]....
        /*01cc*/ 	.word	0x000032c0


	//   ....[12]....
        /*01d0*/ 	.word	0x000032f0


	//   ....[13]....
        /*01d4*/ 	.word	0x00003310


	//   ....[14]....
        /*01d8*/ 	.word	0x000033e0


	//   ....[15]....
        /*01dc*/ 	.word	0x00003450


	//   ....[16]....
        /*01e0*/ 	.word	0x00003470


	//   ....[17]....
        /*01e4*/ 	.word	0x00003480


	//   ....[18]....
        /*01e8*/ 	.word	0x00003490


	//   ....[19]....
        /*01ec*/ 	.word	0x000034a0


	//   ....[20]....
        /*01f0*/ 	.word	0x000039e0


	//   ....[21]....
        /*01f4*/ 	.word	0x00003a00


	//   ....[22]....
        /*01f8*/ 	.word	0x00003a10


	//   ....[23]....
        /*01fc*/ 	.word	0x00003a20


	//   ....[24]....
        /*0200*/ 	.word	0x00003a50


	//   ....[25]....
        /*0204*/ 	.word	0x00003a60


	//   ....[26]....
        /*0208*/ 	.word	0x00003a90


	//   ....[27]....
        /*020c*/ 	.word	0x00003aa0


	//   ....[28]....
        /*0210*/ 	.word	0x00003ad0


	//   ....[29]....
        /*0214*/ 	.word	0x00003ae0


	//   ....[30]....
        /*0218*/ 	.word	0x00003b10


	//   ....[31]....
        /*021c*/ 	.word	0x00003b20


	//   ....[32]....
        /*0220*/ 	.word	0x00003b50


	//   ....[33]....
        /*0224*/ 	.word	0x00003b60


	//   ....[34]....
        /*0228*/ 	.word	0x00003b70


	//   ....[35]....
        /*022c*/ 	.word	0x00003b80


	//   ....[36]....
        /*0230*/ 	.word	0x00005220


	//   ....[37]....
        /*0234*/ 	.word	0x00005260


	//   ....[38]....
        /*0238*/ 	.word	0x00005350


	//   ....[39]....
        /*023c*/ 	.word	0x00005380


	//   ....[40]....
        /*0240*/ 	.word	0x00005440


	//   ....[41]....
        /*0244*/ 	.word	0x00005470


	//   ....[42]....
        /*0248*/ 	.word	0x00005540


	//   ....[43]....
        /*024c*/ 	.word	0x00005570


	//   ....[44]....
        /*0250*/ 	.word	0x00005650


	//   ....[45]....
        /*0254*/ 	.word	0x00005680


	//   ....[46]....
        /*0258*/ 	.word	0x00005ce0


	//   ....[47]....
        /*025c*/ 	.word	0x000065a0


	//   ....[48]....
        /*0260*/ 	.word	0x00006b90


	//   ....[49]....
        /*0264*/ 	.word	0x00006bf0


	//   ....[50]....
        /*0268*/ 	.word	0x00006c50


	//   ....[51]....
        /*026c*/ 	.word	0x00006c70


	//   ....[52]....
        /*0270*/ 	.word	0x00006c90


	//   ....[53]....
        /*0274*/ 	.word	0x00006d50


	//   ....[54]....
        /*0278*/ 	.word	0x00006da0


	//   ....[55]....
        /*027c*/ 	.word	0x00006e00


	//   ....[56]....
        /*0280*/ 	.word	0x00006e20


	//   ....[57]....
        /*0284*/ 	.word	0x00006e40


	//   ....[58]....
        /*0288*/ 	.word	0x00007190


	//   ....[59]....
        /*028c*/ 	.word	0x00007210


	//   ....[60]....
        /*0290*/ 	.word	0x000072c0


	//   ....[61]....
        /*0294*/ 	.word	0x00007330


	//   ....[62]....
        /*0298*/ 	.word	0x000073c0


	//   ....[63]....
        /*029c*/ 	.word	0x00007430


	//   ....[64]....
        /*02a0*/ 	.word	0x000074c0


	//   ....[65]....
        /*02a4*/ 	.word	0x00007530


	//   ....[66]....
        /*02a8*/ 	.word	0x000075e0


	//   ....[67]....
        /*02ac*/ 	.word	0x00007650


	//   ....[68]....
        /*02b0*/ 	.word	0x000076d0


	//   ....[69]....
        /*02b4*/ 	.word	0x00007740


	//   ....[70]....
        /*02b8*/ 	.word	0x000077c0


	//   ....[71]....
        /*02bc*/ 	.word	0x00007830


	//   ....[72]....
        /*02c0*/ 	.word	0x000078b0


	//   ....[73]....
        /*02c4*/ 	.word	0x00007930


	//   ....[74]....
        /*02c8*/ 	.word	0x000079d0


	//   ....[75]....
        /*02cc*/ 	.word	0x00007a40


	//   ....[76]....
        /*02d0*/ 	.word	0x00007ac0


	//   ....[77]....
        /*02d4*/ 	.word	0x00007b30


	//   ....[78]....
        /*02d8*/ 	.word	0x00007bb0


	//   ....[79]....
        /*02dc*/ 	.word	0x00007c20


	//   ....[80]....
        /*02e0*/ 	.word	0x00007ca0


	//   ....[81]....
        /*02e4*/ 	.word	0x00007d10


	//   ....[82]....
        /*02e8*/ 	.word	0x00007d90


	//   ....[83]....
        /*02ec*/ 	.word	0x00007e00


	//   ....[84]....
        /*02f0*/ 	.word	0x00007e80


	//   ....[85]....
        /*02f4*/ 	.word	0x00007ef0


	//   ....[86]....
        /*02f8*/ 	.word	0x00007f60


	//   ....[87]....
        /*02fc*/ 	.word	0x00007fd0


	//----- nvinfo : EIATTR_EXIT_INSTR_OFFSETS
	.align		4
.L_2007:
        /*0300*/ 	.byte	0x04, 0x1c
        /*0302*/ 	.short	(.L_2009 - .L_2008)


	//   ....[0]....
.L_2008:
        /*0304*/ 	.word	0x00006f10


	//   ....[1]....
        /*0308*/ 	.word	0x00007130


	//----- nvinfo : EIATTR_MAX_THREADS
	.align		4
.L_2009:
        /*030c*/ 	.byte	0x04, 0x05
        /*030e*/ 	.short	(.L_2011 - .L_2010)
.L_2010:
        /*0310*/ 	.word	0x00000040
        /*0314*/ 	.word	0x00000001
        /*0318*/ 	.word	0x00000001


	//----- nvinfo : EIATTR_CRS_STACK_SIZE
	.align		4
.L_2011:
        /*031c*/ 	.byte	0x04, 0x1e
        /*031e*/ 	.short	(.L_2013 - .L_2012)
.L_2012:
        /*0320*/ 	.word	0x00000000
.L_2013:


//--------------------- .nv.info._Z25selective_scan_bwd_kernelI32Selective_Scan_bwd_kernel_traitsILi64ELi16ELb0ELb0ELb1ELb0ELb1EffEEv12SSMParamsBwd --------------------------
	.section	.nv.info._Z25selective_scan_bwd_kernelI32Selective_Scan_bwd_kernel_traitsILi64ELi16ELb0ELb0ELb1ELb0ELb1EffEEv12SSMParamsBwd,"",@"SHT_CUDA_INFO"
	.sectionflags	@""
	.align	4


	//----- nvinfo : EIATTR_CUDA_API_VERSION
	.align		4
        /*0000*/ 	.byte	0x04, 0x37
        /*0002*/ 	.short	(.L_2015 - .L_2014)
.L_2014:
        /*0004*/ 	.word	0x00000082


	//----- nvinfo : EIATTR_SW2861232_WAR
	.align		4
.L_2015:
        /*0008*/ 	.byte	0x01, 0x35
	.zero		2


	//----- nvinfo : EIATTR_PARAM_CBANK
	.align		4
        /*000c*/ 	.byte	0x04, 0x0a
        /*000e*/ 	.short	(.L_2017 - .L_2016)
	.align		4
.L_2016:
        /*0010*/ 	.word	index@(.nv.constant0._Z25selective_scan_bwd_kernelI32Selective_Scan_bwd_kernel_traitsILi64ELi16ELb0ELb0ELb1ELb0ELb1EffEEv12SSMParamsBwd)
        /*0014*/ 	.short	0x0160
        /*0016*/ 	.short	0x01f0


	//----- nvinfo : EIATTR_CBANK_PARAM_SIZE
	.align		4
.L_2017:
        /*0018*/ 	.byte	0x03, 0x19
        /*001a*/ 	.short	0x01f0


	//----- nvinfo : EIATTR_KPARAM_INFO
	.align		4
        /*001c*/ 	.byte	0x04, 0x17
        /*001e*/ 	.short	(.L_2019 - .L_2018)
.L_2018:
        /*0020*/ 	.word	0x00000000
        /*0024*/ 	.short	0x0000
        /*0026*/ 	.short	0x0000
        /*0028*/ 	.byte	0x00, 0xf0, 0xc1, 0x07


	//----- nvinfo : EIATTR_MAXREG_COUNT
	.align		4
.L_2019:
        /*002c*/ 	.byte	0x03, 0x1b
        /*002e*/ 	.short	0x00ff


	//----- nvinfo : EIATTR_NUM_BARRIERS
	.align		4
        /*0030*/ 	.byte	0x02, 0x4c
        /*0032*/ 	.byte	0x01
	.zero		1


	//----- nvinfo : EIATTR_MERCURY_ISA_VERSION
	.align		4
        /*0034*/ 	.byte	0x03, 0x5f
        /*0036*/ 	.short	0x0000


	//----- nvinfo : EIATTR_COOP_GROUP_MASK_REGIDS
	.align		4
        /*0038*/ 	.byte	0x04, 0x29
        /*003a*/ 	.short	(.L_2021 - .L_2020)


	//   ....[0]....
.L_2020:
        /*003c*/ 	.word	0xffffffff


	//   ....[1]....
        /*0040*/ 	.word	0xffffffff


	//   ....[2]....
        /*0044*/ 	.word	0xffffffff


	//   ....[3]....
        /*0048*/ 	.word	0xffffffff


	//   ....[4]....
        /*004c*/ 	.word	0xffffffff


	//   ....[5]....
        /*0050*/ 	.word	0xffffffff


	//   ....[6]....
        /*0054*/ 	.word	0xffffffff


	//   ....[7]....
        /*0058*/ 	.word	0xffffffff


	//   ....[8]....
        /*005c*/ 	.word	0xffffffff


	//   ....[9]....
        /*0060*/ 	.word	0xffffffff


	//   ....[10]....
        /*0064*/ 	.word	0xffffffff


	//   ....[11]....
        /*0068*/ 	.word	0xffffffff


	//   ....[12]....
        /*006c*/ 	.word	0xffffffff


	//   ....[13]....
        /*0070*/ 	.word	0xffffffff


	//   ....[14]....
        /*0074*/ 	.word	0xffffffff


	//   ....[15]....
        /*0078*/ 	.word	0xffffffff


	//   ....[16]....
        /*007c*/ 	.word	0xffffffff


	//   ....[17]....
        /*0080*/ 	.word	0xffffffff


	//   ....[18]....
        /*0084*/ 	.word	0xffffffff


	//   ....[19]....
        /*0088*/ 	.word	0xffffffff


	//   ....[20]....
        /*008c*/ 	.word	0xffffffff


	//   ....[21]....
        /*0090*/ 	.word	0xffffffff


	//   ....[22]....
        /*0094*/ 	.word	0xffffffff


	//   ....[23]....
        /*0098*/ 	.word	0xffffffff


	//   ....[24]....
        /*009c*/ 	.word	0xffffffff


	//   ....[25]....
        /*00a0*/ 	.word	0xffffffff


	//   ....[26]....
        /*00a4*/ 	.word	0xffffffff


	//   ....[27]....
        /*00a8*/ 	.word	0xffffffff


	//   ....[28]....
        /*00ac*/ 	.word	0xffffffff


	//   ....[29]....
        /*00b0*/ 	.word	0xffffffff


	//   ....[30]....
        /*00b4*/ 	.word	0xffffffff


	//   ....[31]....
        /*00b8*/ 	.word	0xffffffff


	//   ....[32]....
        /*00bc*/ 	.word	0xffffffff


	//   ....[33]....
        /*00c0*/ 	.word	0xffffffff


	//   ....[34]....
        /*00c4*/ 	.word	0xffffffff


	//   ....[35]....
        /*00c8*/ 	.word	0xffffffff


	//   ....[36]....
        /*00cc*/ 	.word	0xffffffff


	//   ....[37]....
        /*00d0*/ 	.word	0xffffffff


	//   ....[38]....
        /*00d4*/ 	.word	0xffffffff


	//   ....[39]....
        /*00d8*/ 	.word	0xffffffff


	//   ....[40]....
        /*00dc*/ 	.word	0xffffffff


	//   ....[41]....
        /*00e0*/ 	.word	0xffffffff


	//   ....[42]....
        /*00e4*/ 	.word	0xffffffff


	//   ....[43]....
        /*00e8*/ 	.word	0xffffffff


	//   ....[44]....
        /*00ec*/ 	.word	0xffffffff


	//   ....[45]....
        /*00f0*/ 	.word	0xffffffff


	//   ....[46]....
        /*00f4*/ 	.word	0xffffffff


	//   ....[47]....
        /*00f8*/ 	.word	0xffffffff


	//   ....[48]....
        /*00fc*/ 	.word	0xffffffff


	//   ....[49]....
        /*0100*/ 	.word	0xffffffff


	//   ....[50]....
        /*0104*/ 	.word	0xffffffff


	//   ....[51]....
        /*0108*/ 	.word	0xffffffff


	//   ....[52]....
        /*010c*/ 	.word	0xffffffff


	//   ....[53]....
        /*0110*/ 	.word	0xffffffff


	//   ....[54]....
        /*0114*/ 	.word	0xffffffff


	//   ....[55]....
        /*0118*/ 	.word	0xffffffff


	//   ....[56]....
        /*011c*/ 	.word	0xffffffff


	//   ....[57]....
        /*0120*/ 	.word	0xffffffff


	//   ....[58]....
        /*0124*/ 	.word	0xffffffff


	//   ....[59]....
        /*0128*/ 	.word	0xffffffff


	//   ....[60]....
        /*012c*/ 	.word	0xffffffff


	//   ....[61]....
        /*0130*/ 	.word	0xffffffff


	//   ....[62]....
        /*0134*/ 	.word	0xffffffff


	//   ....[63]....
        /*0138*/ 	.word	0xffffffff


	//   ....[64]....
        /*013c*/ 	.word	0xffffffff


	//   ....[65]....
        /*0140*/ 	.word	0xffffffff


	//   ....[66]....
        /*0144*/ 	.word	0xffffffff


	//   ....[67]....
        /*0148*/ 	.word	0xffffffff


	//   ....[68]....
        /*014c*/ 	.word	0xffffffff


	//   ....[69]....
        /*0150*/ 	.word	0xffffffff


	//   ....[70]....
        /*0154*/ 	.word	0xffffffff


	//   ....[71]....
        /*0158*/ 	.word	0xffffffff


	//   ....[72]....
        /*015c*/ 	.word	0xffffffff


	//   ....[73]....
        /*0160*/ 	.word	0xffffffff


	//   ....[74]....
        /*0164*/ 	.word	0xffffffff


	//   ....[75]....
        /*0168*/ 	.word	0xffffffff


	//   ....[76]....
        /*016c*/ 	.word	0xffffffff


	//   ....[77]....
        /*0170*/ 	.word	0xffffffff


	//   ....[78]....
        /*0174*/ 	.word	0xffffffff


	//   ....[79]....
        /*0178*/ 	.word	0xffffffff


	//   ....[80]....
        /*017c*/ 	.word	0xffffffff


	//   ....[81]....
        /*0180*/ 	.word	0xffffffff


	//   ....[82]....
        /*0184*/ 	.word	0xffffffff


	//   ....[83]....
        /*0188*/ 	.word	0xffffffff


	//   ....[84]....
        /*018c*/ 	.word	0xffffffff


	//   ....[85]....
        /*0190*/ 	.word	0xffffffff


	//   ....[86]....
        /*0194*/ 	.word	0xffffffff


	//   ....[87]....
        /*0198*/ 	.word	0xffffffff


	//   ....[88]....
        /*019c*/ 	.word	0xffffffff


	//   ....[89]....
        /*01a0*/ 	.word	0xffffffff


	//   ....[90]....
        /*01a4*/ 	.word	0xffffffff


	//   ....[91]....
        /*01a8*/ 	.word	0xffffffff


	//----- nvinfo : EIATTR_COOP_GROUP_INSTR_OFFSETS
	.align		4
.L_2021:
        /*01ac*/ 	.byte	0x04, 0x28
        /*01ae*/ 	.short	(.L_2023 - .L_2022)


	//   ....[0]....
.L_2022:
        /*01b0*/ 	.word	0x00001070


	//   ....[1]....
        /*01b4*/ 	.word	0x00001590


	//   ....[2]....
        /*01b8*/ 	.word	0x00001d30


	//   ....[3]....
        /*01bc*/ 	.word	0x00002230


	//   ....[4]....
        /*01c0*/ 	.word	0x000028b0


	//   ....[5]....
        /*01c4*/ 	.word	0x00003170


	//   ....[6]....
        /*01c8*/ 	.word	0x00003b80


	//   ....[7]....
        /*01cc*/ 	.word	0x00004c40


	//   ....[8]....
        /*01d0*/ 	.word	0x000055a0


	//   ....[9]....
        /*01d4*/ 	.word	0x000055c0


	//   ....[10]....
        /*01d8*/ 	.word	0x00005610


	//   ....[11]....
        /*01dc*/ 	.word	0x00005620


	//   ....[12]....
        /*01e0*/ 	.word	0x00005650


	//   ....[13]....
        /*01e4*/ 	.word	0x00005670


	//   ....[14]....
        /*01e8*/ 	.word	0x000056a0


	//   ....[15]....
        /*01ec*/ 	.word	0x000056c0


	//   ....[16]....
        /*01f0*/ 	.word	0x000056f0


	//   ....[17]....
        /*01f4*/ 	.word	0x00005710


	//   ....[18]....
        /*01f8*/ 	.word	0x000057e0


	//   ....[19]....
        /*01fc*/ 	.word	0x00005850


	//   ....[20]....
        /*0200*/ 	.word	0x00005870


	//   ....[21]....
        /*0204*/ 	.word	0x00005880


	//   ....[22]....
        /*0208*/ 	.word	0x00005890


	//   ....[23]....
        /*020c*/ 	.word	0x000058a0


	//   ....[24]....
        /*0210*/ 	.word	0x00005dd0


	//   ....[25]....
        /*0214*/ 	.word	0x00005df0


	//   ....[26]....
        /*0218*/ 	.word	0x00005e00


	//   ....[27]....
        /*021c*/ 	.word	0x00005e10


	//   ....[28]....
        /*0220*/ 	.word	0x00005e40


	//   ....[29]....
        /*0224*/ 	.word	0x00005e50


	//   ....[30]....
        /*0228*/ 	.word	0x00005e80


	//   ....[31]....
        /*022c*/ 	.word	0x00005e90


	//   ....[32]....
        /*0230*/ 	.word	0x00005ec0


	//   ....[33]....
        /*0234*/ 	.word	0x00005ed0


	//   ....[34]....
        /*0238*/ 	.word	0x00005f00


	//   ....[35]....
        /*023c*/ 	.word	0x00005f10


	//   ....[36]....
        /*0240*/ 	.word	0x00005f40


	//   ....[37]....
        /*0244*/ 	.word	0x00005f50


	//   ....[38]....
        /*0248*/ 	.word	0x00005f60


	//   ....[39]....
        /*024c*/ 	.word	0x00005f70


	//   ....[40]....
        /*0250*/ 	.word	0x00007620


	//   ....[41]....
        /*0254*/ 	.word	0x00007660


	//   ....[42]....
        /*0258*/ 	.word	0x00007760


	//   ....[43]....
        /*025c*/ 	.word	0x00007790


	//   ....[44]....
        /*0260*/ 	.word	0x00007870


	//   ....[45]....
        /*0264*/ 	.word	0x000078a0


	//   ....[46]....
        /*0268*/ 	.word	0x00007980


	//   ....[47]....
        /*026c*/ 	.word	0x000079b0


	//   ....[48]....
        /*0270*/ 	.word	0x00007a90


	//   ....[49]....
        /*0274*/ 	.word	0x00007ac0


	//   ....[50]....
        /*0278*/ 	.word	0x00008090


	//   ....[51]....
        /*027c*/ 	.word	0x00008980


	//   ....[52]....
        /*0280*/ 	.word	0x00008f80


	//   ....[53]....
        /*0284*/ 	.word	0x00008fe0


	//   ....[54]....
        /*0288*/ 	.word	0x00009040


	//   ....[55]....
        /*028c*/ 	.word	0x00009060


	//   ....[56]....
        /*0290*/ 	.word	0x00009080


	//   ....[57]....
        /*0294*/ 	.word	0x00009140


	//   ....[58]....
        /*0298*/ 	.word	0x00009190


	//   ....[59]....
        /*029c*/ 	.word	0x000091f0


	//   ....[60]....
        /*02a0*/ 	.word	0x00009210


	//   ....[61]....
        /*02a4*/ 	.word	0x00009230


	//   ....[62]....
        /*02a8*/ 	.word	0x00009580


	//   ....[63]....
        /*02ac*/ 	.word	0x00009600


	//   ....[64]....
        /*02b0*/ 	.word	0x000096b0


	//   ....[65]....
        /*02b4*/ 	.word	0x00009720


	//   ....[66]....
        /*02b8*/ 	.word	0x000097b0


	//   ....[67]....
        /*02bc*/ 	.word	0x00009820


	//   ....[68]....
        /*02c0*/ 	.word	0x000098c0


	//   ....[69]....
        /*02c4*/ 	.word	0x00009930


	//   ....[70]....
        /*02c8*/ 	.word	0x000099d0


	//   ....[71]....
        /*02cc*/ 	.word	0x00009a40


	//   ....[72]....
        /*02d0*/ 	.word	0x00009ac0


	//   ....[73]....
        /*02d4*/ 	.word	0x00009b30


	//   ....[74]....
        /*02d8*/ 	.word	0x00009bb0


	//   ....[75]....
        /*02dc*/ 	.word	0x00009c20


	//   ....[76]....
        /*02e0*/ 	.word	0x00009ca0


	//   ....[77]....
        /*02e4*/ 	.word	0x00009d20


	//   ....[78]....
        /*02e8*/ 	.word	0x00009dc0


	//   ....[79]....
        /*02ec*/ 	.word	0x00009e30


	//   ....[80]....
        /*02f0*/ 	.word	0x00009eb0


	//   ....[81]....
        /*02f4*/ 	.word	0x00009f20


	//   ....[82]....
        /*02f8*/ 	.word	0x00009fa0


	//   ....[83]....
        /*02fc*/ 	.word	0x0000a010


	//   ....[84]....
        /*0300*/ 	.word	0x0000a0a0


	//   ....[85]....
        /*0304*/ 	.word	0x0000a110


	//   ....[86]....
        /*0308*/ 	.word	0x0000a190


	//   ....[87]....
        /*030c*/ 	.word	0x0000a200


	//   ....[88]....
        /*0310*/ 	.word	0x0000a280


	//   ....[89]....
        /*0314*/ 	.word	0x0000a2f0


	//   ....[90]....
        /*0318*/ 	.word	0x0000a360


	//   ....[91]....
        /*031c*/ 	.word	0x0000a3d0


	//----- nvinfo : EIATTR_EXIT_INSTR_OFFSETS
	.align		4
.L_2023:
        /*0320*/ 	.byte	0x04, 0x1c
        /*0322*/ 	.short	(.L_2025 - .L_2024)


	//   ....[0]....
.L_2024:
        /*0324*/ 	.word	0x00009300


	//   ....[1]....
        /*0328*/ 	.word	0x00009520


	//----- nvinfo : EIATTR_MAX_THREADS
	.align		4
.L_2025:
        /*032c*/ 	.byte	0x04, 0x05
        /*032e*/ 	.short	(.L_2027 - .L_2026)
.L_2026:
        /*0330*/ 	.word	0x00000040
        /*0334*/ 	.word	0x00000001
        /*0338*/ 	.word	0x00000001


	//----- nvinfo : EIATTR_CRS_STACK_SIZE
	.align		4
.L_2027:
        /*033c*/ 	.byte	0x04, 0x1e
        /*033e*/ 	.short	(.L_2029 - .L_2028)
.L_2028:
        /*0340*/ 	.word	0x00000000
.L_2029:


//--------------------- .nv.info._Z25selective_scan_bwd_kernelI32Selective_Scan_bwd_kernel_traitsILi64ELi16ELb0ELb0ELb1ELb1ELb0EffEEv12SSMParamsBwd --------------------------
	.section	.nv.info._Z25selective_scan_bwd_kernelI32Selective_Scan_bwd_kernel_traitsILi64ELi16ELb0ELb0ELb1ELb1ELb0EffEEv12SSMParamsBwd,"",@"SHT_CUDA_INFO"
	.sectionflags	@""
	.align	4


	//----- nvinfo : EIATTR_CUDA_API_VERSION
	.align		4
        /*0000*/ 	.byte	0x04, 0x37
        /*0002*/ 	.short	(.L_2031 - .L_2030)
.L_2030:
        /*0004*/ 	.word	0x00000082


	//----- nvinfo : EIATTR_SW2861232_WAR
	.align		4
.L_2031:
        /*0008*/ 	.byte	0x01, 0x35
	.zero		2


	//----- nvinfo : EIATTR_PARAM_CBANK
	.align		4
        /*000c*/ 	.byte	0x04, 0x0a
        /*000e*/ 	.short	(.L_2033 - .L_2032)
	.align		4
.L_2032:
        /*0010*/ 	.word	index@(.nv.constant0._Z25selective_scan_bwd_kernelI32Selective_Scan_bwd_kernel_traitsILi64ELi16ELb0ELb0ELb1ELb1ELb0EffEEv12SSMParamsBwd)
        /*0014*/ 	.short	0x0160
        /*0016*/ 	.short	0x01f0


	//----- nvinfo : EIATTR_CBANK_PARAM_SIZE
	.align		4
.L_2033:
        /*0018*/ 	.byte	0x03, 0x19
        /*001a*/ 	.short	0x01f0


	//----- nvinfo : EIATTR_KPARAM_INFO
	.align		4
        /*001c*/ 	.byte	0x04, 0x17
        /*001e*/ 	.short	(.L_2035 - .L_2034)
.L_2034:
        /*0020*/ 	.word	0x00000000
        /*0024*/ 	.short	0x0000
        /*0026*/ 	.short	0x0000
        /*0028*/ 	.byte	0x00, 0xf0, 0xc1, 0x07


	//----- nvinfo : EIATTR_MAXREG_COUNT
	.align		4
.L_2035:
        /*002c*/ 	.byte	0x03, 0x1b
        /*002e*/ 	.short	0x00ff


	//----- nvinfo : EIATTR_NUM_BARRIERS
	.align		4
        /*0030*/ 	.byte	0x02, 0x4c
        /*0032*/ 	.byte	0x01
	.zero		1


	//----- nvinfo : EIATTR_MERCURY_ISA_VERSION
	.align		4
        /*0034*/ 	.byte	0x03, 0x5f
        /*0036*/ 	.short	0x0000


	//----- nvinfo : EIATTR_COOP_GROUP_MASK_REGIDS
	.align		4
        /*0038*/ 	.byte	0x04, 0x29
        /*003a*/ 	.short	(.L_2037 - .L_2036)


	//   ....[0]....
.L_2036:
        /*003c*/ 	.word	0xffffffff


	//   ....[1]....
        /*0040*/ 	.word	0xffffffff


	//   ....[2]....
        /*0044*/ 	.word	0xffffffff


	//   ....[3]....
        /*0048*/ 	.word	0xffffffff


	//   ....[4]....
        /*004c*/ 	.word	0xffffffff


	//   ....[5]....
        /*0050*/ 	.word	0xffffffff


	//   ....[6]....
        /*0054*/ 	.word	0xffffffff


	//   ....[7]....
        /*0058*/ 	.word	0xffffffff


	//   ....[8]....
        /*005c*/ 	.word	0xffffffff


	//   ....[9]....
        /*0060*/ 	.word	0xffffffff


	//   ....[10]....
        /*0064*/ 	.word	0xffffffff


	//   ....[11]....
        /*0068*/ 	.word	0xffffffff


	//   ....[12]....
        /*006c*/ 	.word	0xffffffff


	//   ....[13]....
        /*0070*/ 	.word	0xffffffff


	//   ....[14]....
        /*0074*/ 	.word	0xffffffff


	//   ....[15]....
        /*0078*/ 	.word	0xffffffff


	//   ....[16]....
        /*007c*/ 	.word	0xffffffff


	//   ....[17]....
        /*0080*/ 	.word	0xffffffff


	//   ....[18]....
        /*0084*/ 	.word	0xffffffff


	//   ....[19]....
        /*0088*/ 	.word	0xffffffff


	//   ....[20]....
        /*008c*/ 	.word	0xffffffff


	//   ....[21]....
        /*0090*/ 	.word	0xffffffff


	//   ....[22]....
        /*0094*/ 	.word	0xffffffff


	//   ....[23]....
        /*0098*/ 	.word	0xffffffff


	//   ....[24]....
        /*009c*/ 	.word	0xffffffff


	//   ....[25]....
        /*00a0*/ 	.word	0xffffffff


	//   ....[26]....
        /*00a4*/ 	.word	0xffffffff


	//   ....[27]....
        /*00a8*/ 	.word	0xffffffff


	//   ....[28]....
        /*00ac*/ 	.word	0xffffffff


	//   ....[29]....
        /*00b0*/ 	.word	0xffffffff


	//   ....[30]....
        /*00b4*/ 	.word	0xffffffff


	//   ....[31]....
        /*00b8*/ 	.word	0xffffffff


	//   ....[32]....
        /*00bc*/ 	.word	0xffffffff


	//   ....[33]....
        /*00c0*/ 	.word	0xffffffff


	//   ....[34]....
        /*00c4*/ 	.word	0xffffffff


	//   ....[35]....
        /*00c8*/ 	.word	0xffffffff


	//   ....[36]....
        /*00cc*/ 	.word	0xffffffff


	//   ....[37]....
        /*00d0*/ 	.word	0xffffffff


	//   ....[38]....
        /*00d4*/ 	.word	0xffffffff


	//   ....[39]....
        /*00d8*/ 	.word	0xffffffff


	//   ....[40]....
        /*00dc*/ 	.word	0xffffffff


	//   ....[41]....
        /*00e0*/ 	.word	0xffffffff


	//   ....[42]....
        /*00e4*/ 	.word	0xffffffff


	//   ....[43]....
        /*00e8*/ 	.word	0xffffffff


	//   ....[44]....
        /*00ec*/ 	.word	0xffffffff


	//   ....[45]....
        /*00f0*/ 	.word	0xffffffff


	//   ....[46]....
        /*00f4*/ 	.word	0xffffffff


	//   ....[47]....
        /*00f8*/ 	.word	0xffffffff


	//   ....[48]....
        /*00fc*/ 	.word	0xffffffff


	//   ....[49]....
        /*0100*/ 	.word	0xffffffff


	//   ....[50]....
        /*0104*/ 	.word	0xffffffff


	//   ....[51]....
        /*0108*/ 	.word	0xffffffff


	//   ....[52]....
        /*010c*/ 	.word	0xffffffff


	//   ....[53]....
        /*0110*/ 	.word	0xffffffff


	//   ....[54]....
        /*0114*/ 	.word	0xffffffff


	//   ....[55]....
        /*0118*/ 	.word	0xffffffff


	//   ....[56]....
        /*011c*/ 	.word	0xffffffff


	//   ....[57]....
        /*0120*/ 	.word	0xffffffff


	//   ....[58]....
        /*0124*/ 	.word	0xffffffff


	//   ....[59]....
        /*0128*/ 	.word	0xffffffff


	//   ....[60]....
        /*012c*/ 	.word	0xffffffff


	//   ....[61]....
        /*0130*/ 	.word	0xffffffff


	//   ....[62]....
        /*0134*/ 	.word	0xffffffff


	//   ....[63]....
        /*0138*/ 	.word	0xffffffff


	//   ....[64]....
        /*013c*/ 	.word	0xffffffff


	//   ....[65]....
        /*0140*/ 	.word	0xffffffff


	//   ....[66]....
        /*0144*/ 	.word	0xffffffff


	//   ....[67]....
        /*0148*/ 	.word	0xffffffff


	//   ....[68]....
        /*014c*/ 	.word	0xffffffff


	//   ....[69]....
        /*0150*/ 	.word	0xffffffff


	//   ....[70]....
        /*0154*/ 	.word	0xffffffff


	//   ....[71]....
        /*0158*/ 	.word	0xffffffff


	//   ....[72]....
        /*015c*/ 	.word	0xffffffff


	//   ....[73]....
        /*0160*/ 	.word	0xffffffff


	//   ....[74]....
        /*0164*/ 	.word	0xffffffff


	//   ....[75]....
        /*0168*/ 	.word	0xffffffff


	//   ....[76]....
        /*016c*/ 	.word	0xffffffff


	//   ....[77]....
        /*0170*/ 	.word	0xffffffff


	//   ....[78]....
        /*0174*/ 	.word	0xffffffff


	//   ....[79]....
        /*0178*/ 	.word	0xffffffff


	//   ....[80]....
        /*017c*/ 	.word	0xffffffff


	//   ....[81]....
        /*0180*/ 	.word	0xffffffff


	//   ....[82]....
        /*0184*/ 	.word	0xffffffff


	//   ....[83]....
        /*0188*/ 	.word	0xffffffff


	//   ....[84]....
        /*018c*/ 	.word	0xffffffff


	//   ....[85]....
        /*0190*/ 	.word	0xffffffff


	//   ....[86]....
        /*0194*/ 	.word	0xffffffff


	//   ....[87]....
        /*0198*/ 	.word	0xffffffff


	//   ....[88]....
        /*019c*/ 	.word	0xffffffff


	//----- nvinfo : EIATTR_COOP_GROUP_INSTR_OFFSETS
	.align		4
.L_2037:
        /*01a0*/ 	.byte	0x04, 0x28
        /*01a2*/ 	.short	(.L_2039 - .L_2038)


	//   ....[0]....
.L_2038:
        /*01a4*/ 	.word	0x00000fe0


	//   ....[1]....
        /*01a8*/ 	.word	0x00001570


	//   ....[2]....
        /*01ac*/ 	.word	0x00001ac0


	//   ....[3]....
        /*01b0*/ 	.word	0x00004a70


	//   ....[4]....
        /*01b4*/ 	.word	0x000053b0


	//   ....[5]....
        /*01b8*/ 	.word	0x000053d0


	//   ....[6]....
        /*01bc*/ 	.word	0x00005420


	//   ....[7]....
        /*01c0*/ 	.word	0x00005430


	//   ....[8]....
        /*01c4*/ 	.word	0x00005460


	//   ....[9]....
        /*01c8*/ 	.word	0x00005480


	//   ....[10]....
        /*01cc*/ 	.word	0x000054b0


	//   ....[11]....
        /*01d0*/ 	.word	0x000054d0


	//   ....[12]....
        /*01d4*/ 	.word	0x00005500


	//   ....[13]....
        /*01d8*/ 	.word	0x00005520


	//   ....[14]....
        /*01dc*/ 	.word	0x000055f0


	//   ....[15]....
        /*01e0*/ 	.word	0x00005660


	//   ....[16]....
        /*01e4*/ 	.word	0x00005680


	//   ....[17]....
        /*01e8*/ 	.word	0x00005690


	//   ....[18]....
        /*01ec*/ 	.word	0x000056a0


	//   ....[19]....
        /*01f0*/ 	.word	0x000056b0


	//   ....[20]....
        /*01f4*/ 	.word	0x00005c90


	//   ....[21]....
        /*01f8*/ 	.word	0x00005cb0


	//   ....[22]....
        /*01fc*/ 	.word	0x00005cc0


	//   ....[23]....
        /*0200*/ 	.word	0x00005cd0


	//   ....[24]....
        /*0204*/ 	.word	0x00005d00


	//   ....[25]....
        /*0208*/ 	.word	0x00005d10


	//   ....[26]....
        /*020c*/ 	.word	0x00005d40


	//   ....[27]....
        /*0210*/ 	.word	0x00005d50


	//   ....[28]....
        /*0214*/ 	.word	0x00005d80


	//   ....[29]....
        /*0218*/ 	.word	0x00005d90


	//   ....[30]....
        /*021c*/ 	.word	0x00005dc0


	//   ....[31]....
        /*0220*/ 	.word	0x00005dd0


	//   ....[32]....
        /*0224*/ 	.word	0x00005e00


	//   ....[33]....
        /*0228*/ 	.word	0x00005e10


	//   ....[34]....
        /*022c*/ 	.word	0x00005e20


	//   ....[35]....
        /*0230*/ 	.word	0x00005e30


	//   ....[36]....
        /*0234*/ 	.word	0x00007350


	//   ....[37]....
        /*0238*/ 	.word	0x00007390


	//   ....[38]....
        /*023c*/ 	.word	0x00007480


	//   ....[39]....
        /*0240*/ 	.word	0x000074b0


	//   ....[40]....
        /*0244*/ 	.word	0x00007570


	//   ....[41]....
        /*0248*/ 	.word	0x000075a0


	//   ....[42]....
        /*024c*/ 	.word	0x00007680


	//   ....[43]....
        /*0250*/ 	.word	0x000076b0


	//   ....[44]....
        /*0254*/ 	.word	0x00007790


	//   ....[45]....
        /*0258*/ 	.word	0x000077c0


	//   ....[46]....
        /*025c*/ 	.word	0x00008040


	//   ....[47]....
        /*0260*/ 	.word	0x00008a20


	//   ....[48]....
        /*0264*/ 	.word	0x000092b0


	//   ....[49]....
        /*0268*/ 	.word	0x000098a0


	//   ....[50]....
        /*026c*/ 	.word	0x00009900


	//   ....[51]....
        /*0270*/ 	.word	0x00009960


	//   ....[52]....
        /*0274*/ 	.word	0x00009980


	//   ....[53]....
        /*0278*/ 	.word	0x000099a0


	//   ....[54]....
        /*027c*/ 	.word	0x00009a60


	//   ....[55]....
        /*0280*/ 	.word	0x00009ab0


	//   ....[56]....
        /*0284*/ 	.word	0x00009b00


	//   ....[57]....
        /*0288*/ 	.word	0x00009b30


	//   ....[58]....
        /*028c*/ 	.word	0x00009b50


	//   ....[59]....
        /*0290*/ 	.word	0x00009ea0


	//   ....[60]....
        /*0294*/ 	.word	0x00009f20


	//   ....[61]....
        /*0298*/ 	.word	0x00009fd0


	//   ....[62]....
        /*029c*/ 	.word	0x0000a040


	//   ....[63]....
        /*02a0*/ 	.word	0x0000a0d0


	//   ....[64]....
        /*02a4*/ 	.word	0x0000a140


	//   ....[65]....
        /*02a8*/ 	.word	0x0000a1d0


	//   ....[66]....
        /*02ac*/ 	.word	0x0000a240


	//   ....[67]....
        /*02b0*/ 	.word	0x0000a2f0


	//   ....[68]....
        /*02b4*/ 	.word	0x0000a360


	//   ....[69]....
        /*02b8*/ 	.word	0x0000a3e0


	//   ....[70]....
        /*02bc*/ 	.word	0x0000a450


	//   ....[71]....
        /*02c0*/ 	.word	0x0000a4d0


	//   ....[72]....
        /*02c4*/ 	.word	0x0000a540


	//   ....[73]....
        /*02c8*/ 	.word	0x0000a5c0


	//   ....[74]....
        /*02cc*/ 	.word	0x0000a640


	//   ....[75]....
        /*02d0*/ 	.word	0x0000a6e0


	//   ....[76]....
        /*02d4*/ 	.word	0x0000a750


	//   ....[77]....
        /*02d8*/ 	.word	0x0000a7d0


	//   ....[78]....
        /*02dc*/ 	.word	0x0000a840


	//   ....[79]....
        /*02e0*/ 	.word	0x0000a8c0


	//   ....[80]....
        /*02e4*/ 	.word	0x0000a930


	//   ....[81]....
        /*02e8*/ 	.word	0x0000a9b0


	//   ....[82]....
        /*02ec*/ 	.word	0x0000aa20


	//   ....[83]....
        /*02f0*/ 	.word	0x0000aaa0


	//   ....[84]....
        /*02f4*/ 	.word	0x0000ab10


	//   ....[85]....
        /*02f8*/ 	.word	0x0000ab90


	//   ....[86]....
        /*02fc*/ 	.word	0x0000ac00


	//   ....[87]....
        /*0300*/ 	.word	0x0000ac70


	//   ....[88]....
        /*0304*/ 	.word	0x0000ace0


	//----- nvinfo : EIATTR_EXIT_INSTR_OFFSETS
	.align		4
.L_2039:
        /*0308*/ 	.byte	0x04, 0x1c
        /*030a*/ 	.short	(.L_2041 - .L_2040)


	//   ....[0]....
.L_2040:
        /*030c*/ 	.word	0x00009c20


	//   ....[1]....
        /*0310*/ 	.word	0x00009e40


	//----- nvinfo : EIATTR_MAX_THREADS
	.align		4
.L_2041:
        /*0314*/ 	.byte	0x04, 0x05
        /*0316*/ 	.short	(.L_2043 - .L_2042)
.L_2042:
        /*0318*/ 	.word	0x00000040
        /*031c*/ 	.word	0x00000001
        /*0320*/ 	.word	0x00000001


	//----- nvinfo : EIATTR_CRS_STACK_SIZE
	.align		4
.L_2043:
        /*0324*/ 	.byte	0x04, 0x1e
        /*0326*/ 	.short	(.L_2045 - .L_2044)
.L_2044:
        /*0328*/ 	.word	0x00000000
.L_2045:


//--------------------- .nv.info._Z25selective_scan_bwd_kernelI32Selective_Scan_bwd_kernel_traitsILi64ELi16ELb0ELb0ELb1ELb1ELb1EffEEv12SSMParamsBwd --------------------------
	.section	.nv.info._Z25selective_scan_bwd_kernelI32Selective_Scan_bwd_kernel_traitsILi64ELi16ELb0ELb0ELb1ELb1ELb1EffEEv12SSMParamsBwd,"",@"SHT_CUDA_INFO"
	.sectionflags	@""
	.align	4


	//----- nvinfo : EIATTR_CUDA_API_VERSION
	.align		4
        /*0000*/ 	.byte	0x04, 0x37
        /*0002*/ 	.short	(.L_2047 - .L_2046)
.L_2046:
        /*0004*/ 	.word	0x00000082


	//----- nvinfo : EIATTR_SW2861232_WAR
	.align		4
.L_2047:
        /*0008*/ 	.byte	0x01, 0x35
	.zero		2


	//----- nvinfo : EIATTR_PARAM_CBANK
	.align		4
        /*000c*/ 	.byte	0x04, 0x0a
        /*000e*/ 	.short	(.L_2049 - .L_2048)
	.align		4
.L_2048:
        /*0010*/ 	.word	index@(.nv.constant0._Z25selective_scan_bwd_kernelI32Selective_Scan_bwd_kernel_traitsILi64ELi16ELb0ELb0ELb1ELb1ELb1EffEEv12SSMParamsBwd)
        /*0014*/ 	.short	0x0160
        /*0016*/ 	.short	0x01f0


	//----- nvinfo : EIATTR_CBANK_PARAM_SIZE
	.align		4
.L_2049:
        /*0018*/ 	.byte	0x03, 0x19
        /*001a*/ 	.short	0x01f0


	//----- nvinfo : EIATTR_KPARAM_INFO
	.align		4
        /*001c*/ 	.byte	0x04, 0x17
        /*001e*/ 	.short	(.L_2051 - .L_2050)
.L_2050:
        /*0020*/ 	.word	0x00000000
        /*0024*/ 	.short	0x0000
        /*0026*/ 	.short	0x0000
        /*0028*/ 	.byte	0x00, 0xf0, 0xc1, 0x07


	//----- nvinfo : EIATTR_MAXREG_COUNT
	.align		4
.L_2051:
        /*002c*/ 	.byte	0x03, 0x1b
        /*002e*/ 	.short	0x00ff


	//----- nvinfo : EIATTR_NUM_BARRIERS
	.align		4
        /*0030*/ 	.byte	0x02, 0x4c
        /*0032*/ 	.byte	0x01
	.zero		1


	//----- nvinfo : EIATTR_MERCURY_ISA_VERSION
	.align		4
        /*0034*/ 	.byte	0x03, 0x5f
        /*0036*/ 	.short	0x0000


	//----- nvinfo : EIATTR_COOP_GROUP_MASK_REGIDS
	.align		4
        /*0038*/ 	.byte	0x04, 0x29
        /*003a*/ 	.short	(.L_2053 - .L_2052)


	//   ....[0]....
.L_2052:
        /*003c*/ 	.word	0xffffffff


	//   ....[1]....
        /*0040*/ 	.word	0xffffffff


	//   ....[2]....
        /*0044*/ 	.word	0xffffffff


	//   ....[3]....
        /*0048*/ 	.word	0xffffffff


	//   ....[4]....
        /*004c*/ 	.word	0xffffffff


	//   ....[5]....
        /*0050*/ 	.word	0xffffffff


	//   ....[6]....
        /*0054*/ 	.word	0xffffffff


	//   ....[7]....
        /*0058*/ 	.word	0xffffffff


	//   ....[8]....
        /*005c*/ 	.word	0xffffffff


	//   ....[9]....
        /*0060*/ 	.word	0xffffffff


	//   ....[10]....
        /*0064*/ 	.word	0xffffffff


	//   ....[11]....
        /*0068*/ 	.word	0xffffffff


	//   ....[12]....
        /*006c*/ 	.word	0xffffffff


	//   ....[13]....
        /*0070*/ 	.word	0xffffffff


	//   ....[14]....
        /*0074*/ 	.word	0xffffffff


	//   ....[15]....
        /*0078*/ 	.word	0xffffffff


	//   ....[16]....
        /*007c*/ 	.word	0xffffffff


	//   ....[17]....
        /*0080*/ 	.word	0xffffffff


	//   ....[18]....
        /*0084*/ 	.word	0xffffffff


	//   ....[19]....
        /*0088*/ 	.word	0xffffffff


	//   ....[20]....
        /*008c*/ 	.word	0xffffffff


	//   ....[21]....
        /*0090*/ 	.word	0xffffffff


	//   ....[22]....
        /*0094*/ 	.word	0xffffffff


	//   ....[23]....
        /*0098*/ 	.word	0xffffffff


	//   ....[24]....
        /*009c*/ 	.word	0xffffffff


	//   ....[25]....
        /*00a0*/ 	.word	0xffffffff


	//   ....[26]....
        /*00a4*/ 	.word	0xffffffff


	//   ....[27]....
        /*00a8*/ 	.word	0xffffffff


	//   ....[28]....
        /*00ac*/ 	.word	0xffffffff


	//   ....[29]....
        /*00b0*/ 	.word	0xffffffff


	//   ....[30]....
        /*00b4*/ 	.word	0xffffffff


	//   ....[31]....
        /*00b8*/ 	.word	0xffffffff


	//   ....[32]....
        /*00bc*/ 	.word	0xffffffff


	//   ....[33]....
        /*00c0*/ 	.word	0xffffffff


	//   ....[34]....
        /*00c4*/ 	.word	0xffffffff


	//   ....[35]....
        /*00c8*/ 	.word	0xffffffff


	//   ....[36]....
        /*00cc*/ 	.word	0xffffffff


	//   ....[37]....
        /*00d0*/ 	.word	0xffffffff


	//   ....[38]....
        /*00d4*/ 	.word	0xffffffff


	//   ....[39]....
        /*00d8*/ 	.word	0xffffffff


	//   ....[40]....
        /*00dc*/ 	.word	0xffffffff


	//   ....[41]....
        /*00e0*/ 	.word	0xffffffff


	//   ....[42]....
        /*00e4*/ 	.word	0xffffffff


	//   ....[43]....
        /*00e8*/ 	.word	0xffffffff


	//   ....[44]....
        /*00ec*/ 	.word	0xffffffff


	//   ....[45]....
        /*00f0*/ 	.word	0xffffffff


	//   ....[46]....
        /*00f4*/ 	.word	0xffffffff


	//   ....[47]....
        /*00f8*/ 	.word	0xffffffff


	//   ....[48]....
        /*00fc*/ 	.word	0xffffffff


	//   ....[49]....
        /*0100*/ 	.word	0xffffffff


	//   ....[50]....
        /*0104*/ 	.word	0xffffffff


	//   ....[51]....
        /*0108*/ 	.word	0xffffffff


	//   ....[52]....
        /*010c*/ 	.word	0xffffffff


	//   ....[53]....
        /*0110*/ 	.word	0xffffffff


	//   ....[54]....
        /*0114*/ 	.word	0xffffffff


	//   ....[55]....
        /*0118*/ 	.word	0xffffffff


	//   ....[56]....
        /*011c*/ 	.word	0xffffffff


	//   ....[57]....
        /*0120*/ 	.word	0xffffffff


	//   ....[58]....
        /*0124*/ 	.word	0xffffffff


	//   ....[59]....
        /*0128*/ 	.word	0xffffffff


	//   ....[60]....
        /*012c*/ 	.word	0xffffffff


	//   ....[61]....
        /*0130*/ 	.word	0xffffffff


	//   ....[62]....
        /*0134*/ 	.word	0xffffffff


	//   ....[63]....
        /*0138*/ 	.word	0xffffffff


	//   ....[64]....
        /*013c*/ 	.word	0xffffffff


	//   ....[65]....
        /*0140*/ 	.word	0xffffffff


	//   ....[66]....
        /*0144*/ 	.word	0xffffffff


	//   ....[67]....
        /*0148*/ 	.word	0xffffffff


	//   ....[68]....
        /*014c*/ 	.word	0xffffffff


	//   ....[69]....
        /*0150*/ 	.word	0xffffffff


	//   ....[70]....
        /*0154*/ 	.word	0xffffffff


	//   ....[71]....
        /*0158*/ 	.word	0xffffffff


	//   ....[72]....
        /*015c*/ 	.word	0xffffffff


	//   ....[73]....
        /*0160*/ 	.word	0xffffffff


	//   ....[74]....
        /*0164*/ 	.word	0xffffffff


	//   ....[75]....
        /*0168*/ 	.word	0xffffffff


	//   ....[76]....
        /*016c*/ 	.word	0xffffffff


	//   ....[77]....
        /*0170*/ 	.word	0xffffffff


	//   ....[78]....
        /*0174*/ 	.word	0xffffffff


	//   ....[79]....
        /*0178*/ 	.word	0xffffffff


	//   ....[80]....
        /*017c*/ 	.word	0xffffffff


	//   ....[81]....
        /*0180*/ 	.word	0xffffffff


	//   ....[82]....
        /*0184*/ 	.word	0xffffffff


	//   ....[83]....
        /*0188*/ 	.word	0xffffffff


	//   ....[84]....
        /*018c*/ 	.word	0xffffffff


	//   ....[85]....
        /*0190*/ 	.word	0xffffffff


	//   ....[86]....
        /*0194*/ 	.word	0xffffffff


	//   ....[87]....
        /*0198*/ 	.word	0xffffffff


	//   ....[88]....
        /*019c*/ 	.word	0xffffffff


	//   ....[89]....
        /*01a0*/ 	.word	0xffffffff


	//   ....[90]....
        /*01a4*/ 	.word	0xffffffff


	//   ....[91]....
        /*01a8*/ 	.word	0xffffffff


	//   ....[92]....
        /*01ac*/ 	.word	0xffffffff


	//----- nvinfo : EIATTR_COOP_GROUP_INSTR_OFFSETS
	.align		4
.L_2053:
        /*01b0*/ 	.byte	0x04, 0x28
        /*01b2*/ 	.short	(.L_2055 - .L_2054)


	//   ....[0]....
.L_2054:
        /*01b4*/ 	.word	0x00001090


	//   ....[1]....
        /*01b8*/ 	.word	0x00001530


	//   ....[2]....
        /*01bc*/ 	.word	0x00001c00


	//   ....[3]....
        /*01c0*/ 	.word	0x00004580


	//   ....[4]....
        /*01c4*/ 	.word	0x00004c60


	//   ....[5]....
        /*01c8*/ 	.word	0x000054c0


	//   ....[6]....
        /*01cc*/ 	.word	0x00005ea0


	//   ....[7]....
        /*01d0*/ 	.word	0x00006ce0


	//   ....[8]....
        /*01d4*/ 	.word	0x00007630


	//   ....[9]....
        /*01d8*/ 	.word	0x00007650


	//   ....[10]....
        /*01dc*/ 	.word	0x000076a0


	//   ....[11]....
        /*01e0*/ 	.word	0x000076b0


	//   ....[12]....
        /*01e4*/ 	.word	0x000076e0


	//   ....[13]....
        /*01e8*/ 	.word	0x00007700


	//   ....[14]....
        /*01ec*/ 	.word	0x00007730


	//   ....[15]....
        /*01f0*/ 	.word	0x00007750


	//   ....[16]....
        /*01f4*/ 	.word	0x00007780


	//   ....[17]....
        /*01f8*/ 	.word	0x000077a0


	//   ....[18]....
        /*01fc*/ 	.word	0x00007870


	//   ....[19]....
        /*0200*/ 	.word	0x000078e0


	//   ....[20]....
        /*0204*/ 	.word	0x00007900


	//   ....[21]....
        /*0208*/ 	.word	0x00007910


	//   ....[22]....
        /*020c*/ 	.word	0x00007920


	//   ....[23]....
        /*0210*/ 	.word	0x00007930


	//   ....[24]....
        /*0214*/ 	.word	0x00007f00


	//   ....[25]....
        /*0218*/ 	.word	0x00007f20


	//   ....[26]....
        /*021c*/ 	.word	0x00007f30


	//   ....[27]....
        /*0220*/ 	.word	0x00007f40


	//   ....[28]....
        /*0224*/ 	.word	0x00007f70


	//   ....[29]....
        /*0228*/ 	.word	0x00007f80


	//   ....[30]....
        /*022c*/ 	.word	0x00007fb0


	//   ....[31]....
        /*0230*/ 	.word	0x00007fc0


	//   ....[32]....
        /*0234*/ 	.word	0x00007ff0


	//   ....[33]....
        /*0238*/ 	.word	0x00008000


	//   ....[34]....
        /*023c*/ 	.word	0x00008030


	//   ....[35]....
        /*0240*/ 	.word	0x00008040


	//   ....[36]....
        /*0244*/ 	.word	0x00008070


	//   ....[37]....
        /*0248*/ 	.word	0x00008080


	//   ....[38]....
        /*024c*/ 	.word	0x00008090


	//   ....[39]....
        /*0250*/ 	.word	0x000080a0


	//   ....[40]....
        /*0254*/ 	.word	0x000095a0


	//   ....[41]....
        /*0258*/ 	.word	0x000095e0


	//   ....[42]....
        /*025c*/ 	.word	0x000096c0


	//   ....[43]....
        /*0260*/ 	.word	0x000096f0


	//   ....[44]....
        /*0264*/ 	.word	0x00009780


	//   ....[45]....
        /*0268*/ 	.word	0x000097b0


	//   ....[46]....
        /*026c*/ 	.word	0x00009890


	//   ....[47]....
        /*0270*/ 	.word	0x000098c0


	//   ....[48]....
        /*0274*/ 	.word	0x000099a0


	//   ....[49]....
        /*0278*/ 	.word	0x000099d0


	//   ....[50]....
        /*027c*/ 	.word	0x0000a1a0


	//   ....[51]....
        /*0280*/ 	.word	0x0000abc0


	//   ....[52]....
        /*0284*/ 	.word	0x0000b3c0


	//   ....[53]....
        /*0288*/ 	.word	0x0000b9c0


	//   ....[54]....
        /*028c*/ 	.word	0x0000ba20


	//   ....[55]....
        /*0290*/ 	.word	0x0000ba80


	//   ....[56]....
        /*0294*/ 	.word	0x0000baa0


	//   ....[57]....
        /*0298*/ 	.word	0x0000bac0


	//   ....[58]....
        /*029c*/ 	.word	0x0000bb80


	//   ....[59]....
        /*02a0*/ 	.word	0x0000bbd0


	//   ....[60]....
        /*02a4*/ 	.word	0x0000bc20


	//   ....[61]....
        /*02a8*/ 	.word	0x0000bc50


	//   ....[62]....
        /*02ac*/ 	.word	0x0000bc70


	//   ....[63]....
        /*02b0*/ 	.word	0x0000bfc0


	//   ....[64]....
        /*02b4*/ 	.word	0x0000c040


	//   ....[65]....
        /*02b8*/ 	.word	0x0000c0f0


	//   ....[66]....
        /*02bc*/ 	.word	0x0000c160


	//   ....[67]....
        /*02c0*/ 	.word	0x0000c1f0


	//   ....[68]....
        /*02c4*/ 	.word	0x0000c260


	//   ....[69]....
        /*02c8*/ 	.word	0x0000c2f0


	//   ....[70]....
        /*02cc*/ 	.word	0x0000c360


	//   ....[71]....
        /*02d0*/ 	.word	0x0000c410


	//   ....[72]....
        /*02d4*/ 	.word	0x0000c480


	//   ....[73]....
        /*02d8*/ 	.word	0x0000c500


	//   ....[74]....
        /*02dc*/ 	.word	0x0000c570


	//   ....[75]....
        /*02e0*/ 	.word	0x0000c5f0


	//   ....[76]....
        /*02e4*/ 	.word	0x0000c660


	//   ....[77]....
        /*02e8*/ 	.word	0x0000c6e0


	//   ....[78]....
        /*02ec*/ 	.word	0x0000c760


	//   ....[79]....
        /*02f0*/ 	.word	0x0000c800


	//   ....[80]....
        /*02f4*/ 	.word	0x0000c870


	//   ....[81]....
        /*02f8*/ 	.word	0x0000c8f0


	//   ....[82]....
        /*02fc*/ 	.word	0x0000c960


	//   ....[83]....
        /*0300*/ 	.word	0x0000c9e0


	//   ....[84]....
        /*0304*/ 	.word	0x0000ca50


	//   ....[85]....
        /*0308*/ 	.word	0x0000cae0


	//   ....[86]....
        /*030c*/ 	.word	0x0000cb50


	//   ....[87]....
        /*0310*/ 	.word	0x0000cbd0


	//   ....[88]....
        /*0314*/ 	.word	0x0000cc40


	//   ....[89]....
        /*0318*/ 	.word	0x0000ccb0


	//   ....[90]....
        /*031c*/ 	.word	0x0000cd20


	//   ....[91]....
        /*0320*/ 	.word	0x0000cd90


	//   ....[92]....
        /*0324*/ 	.word	0x0000ce00


	//----- nvinfo : EIATTR_EXIT_INSTR_OFFSETS
	.align		4
.L_2055:
        /*0328*/ 	.byte	0x04, 0x1c
        /*032a*/ 	.short	(.L_2057 - .L_2056)


	//   ....[0]....
.L_2056:
        /*032c*/ 	.word	0x0000bd40


	//   ....[1]....
        /*0330*/ 	.word	0x0000bf60


	//----- nvinfo : EIATTR_MAX_THREADS
	.align		4
.L_2057:
        /*0334*/ 	.byte	0x04, 0x05
        /*0336*/ 	.short	(.L_2059 - .L_2058)
.L_2058:
        /*0338*/ 	.word	0x00000040
        /*033c*/ 	.word	0x00000001
        /*0340*/ 	.word	0x00000001


	//----- nvinfo : EIATTR_CRS_STACK_SIZE
	.align		4
.L_2059:
        /*0344*/ 	.byte	0x04, 0x1e
        /*0346*/ 	.short	(.L_2061 - .L_2060)
.L_2060:
        /*0348*/ 	.word	0x00000000
.L_2061:


//--------------------- .nv.info._Z25selective_scan_bwd_kernelI32Selective_Scan_bwd_kernel_traitsILi64ELi16ELb0ELb1ELb0ELb0ELb0EffEEv12SSMParamsBwd --------------------------
	.section	.nv.info._Z25selective_scan_bwd_kernelI32Selective_Scan_bwd_kernel_traitsILi64ELi16ELb0ELb1ELb0ELb0ELb0EffEEv12SSMParamsBwd,"",@"SHT_CUDA_INFO"
	.sectionflags	@""
	.align	4


	//----- nvinfo : EIATTR_CUDA_API_VERSION
	.align		4
        /*0000*/ 	.byte	0x04, 0x37
        /*0002*/ 	.short	(.L_2063 - .L_2062)
.L_2062:
        /*0004*/ 	.word	0x00000082


	//----- nvinfo : EIATTR_SW2861232_WAR
	.align		4
.L_2063:
        /*0008*/ 	.byte	0x01, 0x35
	.zero		2


	//----- nvinfo : EIATTR_PARAM_CBANK
	.align		4
        /*000c*/ 	.byte	0x04, 0x0a
        /*000e*/ 	.short	(.L_2065 - .L_2064)
	.align		4
.L_2064:
        /*0010*/ 	.word	index@(.nv.constant0._Z25selective_scan_bwd_kernelI32Selective_Scan_bwd_kernel_traitsILi64ELi16ELb0ELb1ELb0ELb0ELb0EffEEv12SSMParamsBwd)
        /*0014*/ 	.short	0x0160
        /*0016*/ 	.short	0x01f0


	//----- nvinfo : EIATTR_CBANK_PARAM_SIZE
	.align		4
.L_2065:
        /*0018*/ 	.byte	0x03, 0x19
        /*001a*/ 	.short	0x01f0


	//----- nvinfo : EIATTR_KPARAM_INFO
	.align		4
        /*001c*/ 	.byte	0x04, 0x17
        /*001e*/ 	.short	(.L_2067 - .L_2066)
.L_2066:
        /*0020*/ 	.word	0x00000000
        /*0024*/ 	.short	0x0000
        /*0026*/ 	.short	0x0000
        /*0028*/ 	.byte	0x00, 0xf0, 0xc1, 0x07


	//----- nvinfo : EIATTR_MAXREG_COUNT
	.align		4
.L_2067:
        /*002c*/ 	.byte	0x03, 0x1b
        /*002e*/ 	.short	0x00ff


	//----- nvinfo : EIATTR_NUM_BARRIERS
	.align		4
        /*0030*/ 	.byte	0x02, 0x4c
        /*0032*/ 	.byte	0x01
	.zero		1


	//----- nvinfo : EIATTR_MERCURY_ISA_VERSION
	.align		4
        /*0034*/ 	.byte	0x03, 0x5f
        /*0036*/ 	.short	0x0000


	//----- nvinfo : EIATTR_COOP_GROUP_MASK_REGIDS
	.align		4
        /*0038*/ 	.byte	0x04, 0x29
        /*003a*/ 	.short	(.L_2069 - .L_2068)


	//   ....[0]....
.L_2068:
        /*003c*/ 	.word	0xffffffff


	//   ....[1]....
        /*0040*/ 	.word	0xffffffff


	//   ....[2]....
        /*0044*/ 	.word	0xffffffff


	//   ....[3]....
        /*0048*/ 	.word	0xffffffff


	//   ....[4]....
        /*004c*/ 	.word	0xffffffff


	//   ....[5]....
        /*0050*/ 	.word	0xffffffff


	//   ....[6]....
        /*0054*/ 	.word	0xffffffff


	//   ....[7]....
        /*0058*/ 	.word	0xffffffff


	//   ....[8]....
        /*005c*/ 	.word	0xffffffff


	//   ....[9]....
        /*0060*/ 	.word	0xffffffff


	//   ....[10]....
        /*0064*/ 	.word	0xffffffff


	//   ....[11]....
        /*0068*/ 	.word	0xffffffff


	//   ....[12]....
        /*006c*/ 	.word	0xffffffff


	//   ....[13]....
        /*0070*/ 	.word	0xffffffff


	//   ....[14]....
        /*0074*/ 	.word	0xffffffff


	//   ....[15]....
        /*0078*/ 	.word	0xffffffff


	//   ....[16]....
        /*007c*/ 	.word	0xffffffff


	//   ....[17]....
        /*0080*/ 	.word	0xffffffff


	//   ....[18]....
        /*0084*/ 	.word	0xffffffff


	//   ....[19]....
        /*0088*/ 	.word	0xffffffff


	//   ....[20]....
        /*008c*/ 	.word	0xffffffff


	//   ....[21]....
        /*0090*/ 	.word	0xffffffff


	//   ....[22]....
        /*0094*/ 	.word	0xffffffff


	//   ....[23]....
        /*0098*/ 	.word	0xffffffff


	//   ....[24]....
        /*009c*/ 	.word	0xffffffff


	//   ....[25]....
        /*00a0*/ 	.word	0xffffffff


	//   ....[26]....
        /*00a4*/ 	.word	0xffffffff


	//   ....[27]....
        /*00a8*/ 	.word	0xffffffff


	//   ....[28]....
        /*00ac*/ 	.word	0xffffffff


	//   ....[29]....
        /*00b0*/ 	.word	0xffffffff


	//   ....[30]....
        /*00b4*/ 	.word	0xffffffff


	//   ....[31]....
        /*00b8*/ 	.word	0xffffffff


	//   ....[32]....
        /*00bc*/ 	.word	0xffffffff


	//   ....[33]....
        /*00c0*/ 	.word	0xffffffff


	//   ....[34]....
        /*00c4*/ 	.word	0xffffffff


	//   ....[35]....
        /*00c8*/ 	.word	0xffffffff


	//   ....[36]....
        /*00cc*/ 	.word	0xffffffff


	//   ....[37]....
        /*00d0*/ 	.word	0xffffffff


	//   ....[38]....
        /*00d4*/ 	.word	0xffffffff


	//   ....[39]....
        /*00d8*/ 	.word	0xffffffff


	//   ....[40]....
        /*00dc*/ 	.word	0xffffffff


	//   ....[41]....
        /*00e0*/ 	.word	0xffffffff


	//   ....[42]....
        /*00e4*/ 	.word	0xffffffff


	//   ....[43]....
        /*00e8*/ 	.word	0xffffffff


	//   ....[44]....
        /*00ec*/ 	.word	0xffffffff


	//   ....[45]....
        /*00f0*/ 	.word	0xffffffff


	//   ....[46]....
        /*00f4*/ 	.word	0xffffffff


	//   ....[47]....
        /*00f8*/ 	.word	0xffffffff


	//   ....[48]....
        /*00fc*/ 	.word	0xffffffff


	//   ....[49]....
        /*0100*/ 	.word	0xffffffff


	//   ....[50]....
        /*0104*/ 	.word	0xffffffff


	//   ....[51]....
        /*0108*/ 	.word	0xffffffff


	//   ....[52]....
        /*010c*/ 	.word	0xffffffff


	//   ....[53]....
        /*0110*/ 	.word	0xffffffff


	//   ....[54]....
        /*0114*/ 	.word	0xffffffff


	//   ....[55]....
        /*0118*/ 	.word	0xffffffff


	//   ....[56]....
        /*011c*/ 	.word	0xffffffff


	//   ....[57]....
        /*0120*/ 	.word	0xffffffff


	//   ....[58]....
        /*0124*/ 	.word	0xffffffff


	//   ....[59]....
        /*0128*/ 	.word	0xffffffff


	//   ....[60]....
        /*012c*/ 	.word	0xffffffff


	//   ....[61]....
        /*0130*/ 	.word	0xffffffff


	//   ....[62]....
        /*0134*/ 	.word	0xffffffff


	//   ....[63]....
        /*0138*/ 	.word	0xffffffff


	//   ....[64]....
        /*013c*/ 	.word	0xffffffff


	//   ....[65]....
        /*0140*/ 	.word	0xffffffff


	//   ....[66]....
        /*0144*/ 	.word	0xffffffff


	//   ....[67]....
        /*0148*/ 	.word	0xffffffff


	//   ....[68]....
        /*014c*/ 	.word	0xffffffff


	//   ....[69]....
        /*0150*/ 	.word	0xffffffff


	//   ....[70]....
        /*0154*/ 	.word	0xffffffff


	//   ....[71]....
        /*0158*/ 	.word	0xffffffff


	//   ....[72]....
        /*015c*/ 	.word	0xffffffff


	//   ....[73]....
        /*0160*/ 	.word	0xffffffff


	//   ....[74]....
        /*0164*/ 	.word	0xffffffff


	//   ....[75]....
        /*0168*/ 	.word	0xffffffff


	//   ....[76]....
        /*016c*/ 	.word	0xffffffff


	//   ....[77]....
        /*0170*/ 	.word	0xffffffff


	//   ....[78]....
        /*0174*/ 	.word	0xffffffff


	//   ....[79]....
        /*0178*/ 	.word	0xffffffff


	//   ....[80]....
        /*017c*/ 	.word	0xffffffff


	//   ....[81]....
        /*0180*/ 	.word	0xffffffff


	//   ....[82]....
        /*0184*/ 	.word	0xffffffff


	//   ....[83]....
        /*0188*/ 	.word	0xffffffff


	//   ....[84]....
        /*018c*/ 	.word	0xffffffff


	//   ....[85]....
        /*0190*/ 	.word	0xffffffff


	//   ....[86]....
        /*0194*/ 	.word	0xffffffff


	//   ....[87]....
        /*0198*/ 	.word	0xffffffff


	//----- nvinfo : EIATTR_COOP_GROUP_INSTR_OFFSETS
	.align		4
.L_2069:
        /*019c*/ 	.byte	0x04, 0x28
        /*019e*/ 	.short	(.L_2071 - .L_2070)


	//   ....[0]....
.L_2070:
        /*01a0*/ 	.word	0x000010d0


	//   ....[1]....
        /*01a4*/ 	.word	0x00001580


	//   ....[2]....
        /*01a8*/ 	.word	0x000019a0


	//   ....[3]....
        /*01ac*/ 	.word	0x00002920


	//   ....[4]....
        /*01b0*/ 	.word	0x00003120


	//   ....[5]....
        /*01b4*/ 	.word	0x00003140


	//   ....[6]....
        /*01b8*/ 	.word	0x00003190


	//   ....[7]....
        /*01bc*/ 	.word	0x000031a0


	//   ....[8]....
        /*01c0*/ 	.word	0x000031d0


	//   ....[9]....
        /*01c4*/ 	.word	0x000031f0


	//   ....[10]....
        /*01c8*/ 	.word	0x00003220


	//   ....[11]....
        /*01cc*/ 	.word	0x00003240


	//   ....[12]....
        /*01d0*/ 	.word	0x00003270


	//   ....[13]....
        /*01d4*/ 	.word	0x00003290


	//   ....[14]....
        /*01d8*/ 	.word	0x00003350


	//   ....[15]....
        /*01dc*/ 	.word	0x000033c0


	//   ....[16]....
        /*01e0*/ 	.word	0x000033e0


	//   ....[17]....
        /*01e4*/ 	.word	0x000033f0


	//   ....[18]....
        /*01e8*/ 	.word	0x00003400


	//   ....[19]....
        /*01ec*/ 	.word	0x00003410


	//   ....[20]....
        /*01f0*/ 	.word	0x000039f0


	//   ....[21]....
        /*01f4*/ 	.word	0x00003a10


	//   ....[22]....
        /*01f8*/ 	.word	0x00003a20


	//   ....[23]....
        /*01fc*/ 	.word	0x00003a30


	//   ....[24]....
        /*0200*/ 	.word	0x00003a60


	//   ....[25]....
        /*0204*/ 	.word	0x00003a70


	//   ....[26]....
        /*0208*/ 	.word	0x00003aa0


	//   ....[27]....
        /*020c*/ 	.word	0x00003ab0


	//   ....[28]....
        /*0210*/ 	.word	0x00003ae0


	//   ....[29]....
        /*0214*/ 	.word	0x00003af0


	//   ....[30]....
        /*0218*/ 	.word	0x00003b20


	//   ....[31]....
        /*021c*/ 	.word	0x00003b30


	//   ....[32]....
        /*0220*/ 	.word	0x00003b60


	//   ....[33]....
        /*0224*/ 	.word	0x00003b70


	//   ....[34]....
        /*0228*/ 	.word	0x00003b80


	//   ....[35]....
        /*022c*/ 	.word	0x00003b90


	//   ....[36]....
        /*0230*/ 	.word	0x00005150


	//   ....[37]....
        /*0234*/ 	.word	0x00005190


	//   ....[38]....
        /*0238*/ 	.word	0x00005290


	//   ....[39]....
        /*023c*/ 	.word	0x000052c0


	//   ....[40]....
        /*0240*/ 	.word	0x000053a0


	//   ....[41]....
        /*0244*/ 	.word	0x000053d0


	//   ....[42]....
        /*0248*/ 	.word	0x000054b0


	//   ....[43]....
        /*024c*/ 	.word	0x000054e0


	//   ....[44]....
        /*0250*/ 	.word	0x000055c0


	//   ....[45]....
        /*0254*/ 	.word	0x000055f0


	//   ....[46]....
        /*0258*/ 	.word	0x00005c10


	//   ....[47]....
        /*025c*/ 	.word	0x000064d0


	//   ....[48]....
        /*0260*/ 	.word	0x00006ae0


	//   ....[49]....
        /*0264*/ 	.word	0x00006b40


	//   ....[50]....
        /*0268*/ 	.word	0x00006ba0


	//   ....[51]....
        /*026c*/ 	.word	0x00006bc0


	//   ....[52]....
        /*0270*/ 	.word	0x00006be0


	//   ....[53]....
        /*0274*/ 	.word	0x00006ca0


	//   ....[54]....
        /*0278*/ 	.word	0x00006cf0


	//   ....[55]....
        /*027c*/ 	.word	0x00006d40


	//   ....[56]....
        /*0280*/ 	.word	0x00006d70


	//   ....[57]....
        /*0284*/ 	.word	0x00006d90


	//   ....[58]....
        /*0288*/ 	.word	0x000070e0


	//   ....[59]....
        /*028c*/ 	.word	0x00007160


	//   ....[60]....
        /*0290*/ 	.word	0x00007210


	//   ....[61]....
        /*0294*/ 	.word	0x00007280


	//   ....[62]....
        /*0298*/ 	.word	0x00007310


	//   ....[63]....
        /*029c*/ 	.word	0x00007380


	//   ....[64]....
        /*02a0*/ 	.word	0x00007430


	//   ....[65]....
        /*02a4*/ 	.word	0x000074a0


	//   ....[66]....
        /*02a8*/ 	.word	0x00007530


	//   ....[67]....
        /*02ac*/ 	.word	0x000075a0


	//   ....[68]....
        /*02b0*/ 	.word	0x00007620


	//   ....[69]....
        /*02b4*/ 	.word	0x00007690


	//   ....[70]....
        /*02b8*/ 	.word	0x00007710


	//   ....[71]....
        /*02bc*/ 	.word	0x00007780


	//   ....[72]....
        /*02c0*/ 	.word	0x00007800


	//   ....[73]....
        /*02c4*/ 	.word	0x00007880


	//   ....[74]....
        /*02c8*/ 	.word	0x00007920


	//   ....[75]....
        /*02cc*/ 	.word	0x00007990


	//   ....[76]....
        /*02d0*/ 	.word	0x00007a10


	//   ....[77]....
        /*02d4*/ 	.word	0x00007a80


	//   ....[78]....
        /*02d8*/ 	.word	0x00007b00


	//   ....[79]....
        /*02dc*/ 	.word	0x00007b70


	//   ....[80]....
        /*02e0*/ 	.word	0x00007c00


	//   ....[81]....
        /*02e4*/ 	.word	0x00007c70


	//   ....[82]....
        /*02e8*/ 	.word	0x00007cf0


	//   ....[83]....
        /*02ec*/ 	.word	0x00007d60


	//   ....[84]....
        /*02f0*/ 	.word	0x00007de0


	//   ....[85]....
        /*02f4*/ 	.word	0x00007e50


	//   ....[86]....
        /*02f8*/ 	.word	0x00007ec0


	//   ....[87]....
        /*02fc*/ 	.word	0x00007f30


	//----- nvinfo : EIATTR_EXIT_INSTR_OFFSETS
	.align		4
.L_2071:
        /*0300*/ 	.byte	0x04, 0x1c
        /*0302*/ 	.short	(.L_2073 - .L_2072)


	//   ....[0]....
.L_2072:
        /*0304*/ 	.word	0x00006e60


	//   ....[1]....
        /*0308*/ 	.word	0x00007080


	//----- nvinfo : EIATTR_MAX_THREADS
	.align		4
.L_2073:
        /*030c*/ 	.byte	0x04, 0x05
        /*030e*/ 	.short	(.L_2075 - .L_2074)
.L_2074:
        /*0310*/ 	.word	0x00000040
        /*0314*/ 	.word	0x00000001
        /*0318*/ 	.word	0x00000001


	//----- nvinfo : EIATTR_CRS_STACK_SIZE
	.align		4
.L_2075:
        /*031c*/ 	.byte	0x04, 0x1e
        /*031e*/ 	.short	(.L_2077 - .L_2076)
.L_2076:
        /*0320*/ 	.word	0x00000000
.L_2077:


//--------------------- .nv.info._Z25selective_scan_bwd_kernelI32Selective_Scan_bwd_kernel_traitsILi64ELi16ELb0ELb1ELb0ELb0ELb1EffEEv12SSMParamsBwd --------------------------
	.section	.nv.info._Z25selective_scan_bwd_kernelI32Selective_Scan_bwd_kernel_traitsILi64ELi16ELb0ELb1ELb0ELb0ELb1EffEEv12SSMParamsBwd,"",@"SHT_CUDA_INFO"
	.sectionflags	@""
	.align	4


	//----- nvinfo : EIATTR_CUDA_API_VERSION
	.align		4
        /*0000*/ 	.byte	0x04, 0x37
        /*0002*/ 	.short	(.L_2079 - .L_2078)
.L_2078:
        /*0004*/ 	.word	0x00000082


	//----- nvinfo : EIATTR_SW2861232_WAR
	.align		4
.L_2079:
        /*0008*/ 	.byte	0x01, 0x35
	.zero		2


	//----- nvinfo : EIATTR_PARAM_CBANK
	.align		4
        /*000c*/ 	.byte	0x04, 0x0a
        /*000e*/ 	.short	(.L_2081 - .L_2080)
	.align		4
.L_2080:
        /*0010*/ 	.word	index@(.nv.constant0._Z25selective_scan_bwd_kernelI32Selective_Scan_bwd_kernel_traitsILi64ELi16ELb0ELb1ELb0ELb0ELb1EffEEv12SSMParamsBwd)
        /*0014*/ 	.short	0x0160
        /*0016*/ 	.short	0x01f0


	//----- nvinfo : EIATTR_CBANK_PARAM_SIZE
	.align		4
.L_2081:
        /*0018*/ 	.byte	0x03, 0x19
        /*001a*/ 	.short	0x01f0


	//----- nvinfo : EIATTR_KPARAM_INFO
	.align		4
        /*001c*/ 	.byte	0x04, 0x17
        /*001e*/ 	.short	(.L_2083 - .L_2082)
.L_2082:
        /*0020*/ 	.word	0x00000000
        /*0024*/ 	.short	0x0000
        /*0026*/ 	.short	0x0000
        /*0028*/ 	.byte	0x00, 0xf0, 0xc1, 0x07


	//----- nvinfo : EIATTR_MAXREG_COUNT
	.align		4
.L_2083:
        /*002c*/ 	.byte	0x03, 0x1b
        /*002e*/ 	.short	0x00ff


	//----- nvinfo : EIATTR_NUM_BARRIERS
	.align		4
        /*0030*/ 	.byte	0x02, 0x4c
        /*0032*/ 	.byte	0x01
	.zero		1


	//----- nvinfo : EIATTR_MERCURY_ISA_VERSION
	.align		4
        /*0034*/ 	.byte	0x03, 0x5f
        /*0036*/ 	.short	0x0000


	//----- nvinfo : EIATTR_COOP_GROUP_MASK_REGIDS
	.align		4
        /*0038*/ 	.byte	0x04, 0x29
        /*003a*/ 	.short	(.L_2085 - .L_2084)


	//   ....[0]....
.L_2084:
        /*003c*/ 	.word	0xffffffff


	//   ....[1]....
        /*0040*/ 	.word	0xffffffff


	//   ....[2]....
        /*0044*/ 	.word	0xffffffff


	//   ....[3]....
        /*0048*/ 	.word	0xffffffff


	//   ....[4]....
        /*004c*/ 	.word	0xffffffff


	//   ....[5]....
        /*0050*/ 	.word	0xffffffff


	//   ....[6]....
        /*0054*/ 	.word	0xffffffff


	//   ....[7]....
        /*0058*/ 	.word	0xffffffff


	//   ....[8]....
        /*005c*/ 	.word	0xffffffff


	//   ....[9]....
        /*0060*/ 	.word	0xffffffff


	//   ....[10]....
        /*0064*/ 	.word	0xffffffff


	//   ....[11]....
        /*0068*/ 	.word	0xffffffff


	//   ....[12]....
        /*006c*/ 	.word	0xffffffff


	//   ....[13]....
        /*0070*/ 	.word	0xffffffff


	//   ....[14]....
        /*0074*/ 	.word	0xffffffff


	//   ....[15]....
        /*0078*/ 	.word	0xffffffff


	//   ....[16]....
        /*007c*/ 	.word	0xffffffff


	//   ....[17]....
        /*0080*/ 	.word	0xffffffff


	//   ....[18]....
        /*0084*/ 	.word	0xffffffff


	//   ....[19]....
        /*0088*/ 	.word	0xffffffff


	//   ....[20]....
        /*008c*/ 	.word	0xffffffff


	//   ....[21]....
        /*0090*/ 	.word	0xffffffff


	//   ....[22]....
        /*0094*/ 	.word	0xffffffff


	//   ....[23]....
        /*0098*/ 	.word	0xffffffff


	//   ....[24]....
        /*009c*/ 	.word	0xffffffff


	//   ....[25]....
        /*00a0*/ 	.word	0xffffffff


	//   ....[26]....
        /*00a4*/ 	.word	0xffffffff


	//   ....[27]....
        /*00a8*/ 	.word	0xffffffff


	//   ....[28]....
        /*00ac*/ 	.word	0xffffffff


	//   ....[29]....
        /*00b0*/ 	.word	0xffffffff


	//   ....[30]....
        /*00b4*/ 	.word	0xffffffff


	//   ....[31]....
        /*00b8*/ 	.word	0xffffffff


	//   ....[32]....
        /*00bc*/ 	.word	0xffffffff


	//   ....[33]....
        /*00c0*/ 	.word	0xffffffff


	//   ....[34]....
        /*00c4*/ 	.word	0xffffffff


	//   ....[35]....
        /*00c8*/ 	.word	0xffffffff


	//   ....[36]....
        /*00cc*/ 	.word	0xffffffff


	//   ....[37]....
        /*00d0*/ 	.word	0xffffffff


	//   ....[38]....
        /*00d4*/ 	.word	0xffffffff


	//   ....[39]....
        /*00d8*/ 	.word	0xffffffff


	//   ....[40]....
        /*00dc*/ 	.word	0xffffffff


	//   ....[41]....
        /*00e0*/ 	.word	0xffffffff


	//   ....[42]....
        /*00e4*/ 	.word	0xffffffff


	//   ....[43]....
        /*00e8*/ 	.word	0xffffffff


	//   ....[44]....
        /*00ec*/ 	.word	0xffffffff


	//   ....[45]....
        /*00f0*/ 	.word	0xffffffff


	//   ....[46]....
        /*00f4*/ 	.word	0xffffffff


	//   ....[47]....
        /*00f8*/ 	.word	0xffffffff


	//   ....[48]....
        /*00fc*/ 	.word	0xffffffff


	//   ....[49]....
        /*0100*/ 	.word	0xffffffff


	//   ....[50]....
        /*0104*/ 	.word	0xffffffff


	//   ....[51]....
        /*0108*/ 	.word	0xffffffff


	//   ....[52]....
        /*010c*/ 	.word	0xffffffff


	//   ....[53]....
        /*0110*/ 	.word	0xffffffff


	//   ....[54]....
        /*0114*/ 	.word	0xffffffff


	//   ....[55]....
        /*0118*/ 	.word	0xffffffff


	//   ....[56]....
        /*011c*/ 	.word	0xffffffff


	//   ....[57]....
        /*0120*/ 	.word	0xffffffff


	//   ....[58]....
        /*0124*/ 	.word	0xffffffff


	//   ....[59]....
        /*0128*/ 	.word	0xffffffff


	//   ....[60]....
        /*012c*/ 	.word	0xffffffff


	//   ....[61]....
        /*0130*/ 	.word	0xffffffff


	//   ....[62]....
        /*0134*/ 	.word	0xffffffff


	//   ....[63]....
        /*0138*/ 	.word	0xffffffff


	//   ....[64]....
        /*013c*/ 	.word	0xffffffff


	//   ....[65]....
        /*0140*/ 	.word	0xffffffff


	//   ....[66]....
        /*0144*/ 	.word	0xffffffff


	//   ....[67]....
        /*0148*/ 	.word	0xffffffff


	//   ....[68]....
        /*014c*/ 	.word	0xffffffff


	//   ....[69]....
        /*0150*/ 	.word	0xffffffff


	//   ....[70]....
        /*0154*/ 	.word	0xffffffff


	//   ....[71]....
        /*0158*/ 	.word	0xffffffff


	//   ....[72]....
        /*015c*/ 	.word	0xffffffff


	//   ....[73]....
        /*0160*/ 	.word	0xffffffff


	//   ....[74]....
        /*0164*/ 	.word	0xffffffff


	//   ....[75]....
        /*0168*/ 	.word	0xffffffff


	//   ....[76]....
        /*016c*/ 	.word	0xffffffff


	//   ....[77]....
        /*0170*/ 	.word	0xffffffff


	//   ....[78]....
        /*0174*/ 	.word	0xffffffff


	//   ....[79]....
        /*0178*/ 	.word	0xffffffff


	//   ....[80]....
        /*017c*/ 	.word	0xffffffff


	//   ....[81]....
        /*0180*/ 	.word	0xffffffff


	//   ....[82]....
        /*0184*/ 	.word	0xffffffff


	//   ....[83]....
        /*0188*/ 	.word	0xffffffff


	//   ....[84]....
        /*018c*/ 	.word	0xffffffff


	//   ....[85]....
        /*0190*/ 	.word	0xffffffff


	//   ....[86]....
        /*0194*/ 	.word	0xffffffff


	//   ....[87]....
        /*0198*/ 	.word	0xffffffff


	//   ....[88]....
        /*019c*/ 	.word	0xffffffff


	//   ....[89]....
        /*01a0*/ 	.word	0xffffffff


	//   ....[90]....
        /*01a4*/ 	.word	0xffffffff


	//   ....[91]....
        /*01a8*/ 	.word	0xffffffff


	//----- nvinfo : EIATTR_COOP_GROUP_INSTR_OFFSETS
	.align		4
.L_2085:
        /*01ac*/ 	.byte	0x04, 0x28
        /*01ae*/ 	.short	(.L_2087 - .L_2086)


	//   ....[0]....
.L_2086:
        /*01b0*/ 	.word	0x00001020


	//   ....[1]....
        /*01b4*/ 	.word	0x00001510


	//   ....[2]....
        /*01b8*/ 	.word	0x00001c90


	//   ....[3]....
        /*01bc*/ 	.word	0x00002150


	//   ....[4]....
        /*01c0*/ 	.word	0x000027f0


	//   ....[5]....
        /*01c4*/ 	.word	0x00003080


	//   ....[6]....
        /*01c8*/ 	.word	0x00003a30


	//   ....[7]....
        /*01cc*/ 	.word	0x00004ac0


	//   ....[8]....
        /*01d0*/ 	.word	0x000054b0


	//   ....[9]....
        /*01d4*/ 	.word	0x000054d0


	//   ....[10]....
        /*01d8*/ 	.word	0x00005520


	//   ....[11]....
        /*01dc*/ 	.word	0x00005530


	//   ....[12]....
        /*01e0*/ 	.word	0x00005560


	//   ....[13]....
        /*01e4*/ 	.word	0x00005580


	//   ....[14]....
        /*01e8*/ 	.word	0x000055b0


	//   ....[15]....
        /*01ec*/ 	.word	0x000055d0


	//   ....[16]....
        /*01f0*/ 	.word	0x00005600


	//   ....[17]....
        /*01f4*/ 	.word	0x00005620


	//   ....[18]....
        /*01f8*/ 	.word	0x000056e0


	//   ....[19]....
        /*01fc*/ 	.word	0x00005750


	//   ....[20]....
        /*0200*/ 	.word	0x00005770


	//   ....[21]....
        /*0204*/ 	.word	0x00005780


	//   ....[22]....
        /*0208*/ 	.word	0x00005790


	//   ....[23]....
        /*020c*/ 	.word	0x000057a0


	//   ....[24]....
        /*0210*/ 	.word	0x00005c70


	//   ....[25]....
        /*0214*/ 	.word	0x00005c90


	//   ....[26]....
        /*0218*/ 	.word	0x00005ca0


	//   ....[27]....
        /*021c*/ 	.word	0x00005cb0


	//   ....[28]....
        /*0220*/ 	.word	0x00005ce0


	//   ....[29]....
        /*0224*/ 	.word	0x00005cf0


	//   ....[30]....
        /*0228*/ 	.word	0x00005d20


	//   ....[31]....
        /*022c*/ 	.word	0x00005d30


	//   ....[32]....
        /*0230*/ 	.word	0x00005d60


	//   ....[33]....
        /*0234*/ 	.word	0x00005d70


	//   ....[34]....
        /*0238*/ 	.word	0x00005da0


	//   ....[35]....
        /*023c*/ 	.word	0x00005db0


	//   ....[36]....
        /*0240*/ 	.word	0x00005de0


	//   ....[37]....
        /*0244*/ 	.word	0x00005df0


	//   ....[38]....
        /*0248*/ 	.word	0x00005e00


	//   ....[39]....
        /*024c*/ 	.word	0x00005e10


	//   ....[40]....
        /*0250*/ 	.word	0x000071b0


	//   ....[41]....
        /*0254*/ 	.word	0x000071f0


	//   ....[42]....
        /*0258*/ 	.word	0x000072f0


	//   ....[43]....
        /*025c*/ 	.word	0x00007320


	//   ....[44]....
        /*0260*/ 	.word	0x00007400


	//   ....[45]....
        /*0264*/ 	.word	0x00007430


	//   ....[46]....
        /*0268*/ 	.word	0x00007510


	//   ....[47]....
        /*026c*/ 	.word	0x00007540


	//   ....[48]....
        /*0270*/ 	.word	0x00007620


	//   ....[49]....
        /*0274*/ 	.word	0x00007650


	//   ....[50]....
        /*0278*/ 	.word	0x00007d20


	//   ....[51]....
        /*027c*/ 	.word	0x00008610


	//   ....[52]....
        /*0280*/ 	.word	0x00008c10


	//   ....[53]....
        /*0284*/ 	.word	0x00008c70


	//   ....[54]....
        /*0288*/ 	.word	0x00008cd0


	//   ....[55]....
        /*028c*/ 	.word	0x00008cf0


	//   ....[56]....
        /*0290*/ 	.word	0x00008d10


	//   ....[57]....
        /*0294*/ 	.word	0x00008dd0


	//   ....[58]....
        /*0298*/ 	.word	0x00008e20


	//   ....[59]....
        /*029c*/ 	.word	0x00008e80


	//   ....[60]....
        /*02a0*/ 	.word	0x00008ea0


	//   ....[61]....
        /*02a4*/ 	.word	0x00008ec0


	//   ....[62]....
        /*02a8*/ 	.word	0x00009210


	//   ....[63]....
        /*02ac*/ 	.word	0x00009290


	//   ....[64]....
        /*02b0*/ 	.word	0x00009340


	//   ....[65]....
        /*02b4*/ 	.word	0x000093b0


	//   ....[66]....
        /*02b8*/ 	.word	0x00009440


	//   ....[67]....
        /*02bc*/ 	.word	0x000094b0


	//   ....[68]....
        /*02c0*/ 	.word	0x00009550


	//   ....[69]....
        /*02c4*/ 	.word	0x000095c0


	//   ....[70]....
        /*02c8*/ 	.word	0x00009660


	//   ....[71]....
        /*02cc*/ 	.word	0x000096d0


	//   ....[72]....
        /*02d0*/ 	.word	0x00009750


	//   ....[73]....
        /*02d4*/ 	.word	0x000097c0


	//   ....[74]....
        /*02d8*/ 	.word	0x00009830


	//   ....[75]....
        /*02dc*/ 	.word	0x000098a0


	//   ....[76]....
        /*02e0*/ 	.word	0x00009920


	//   ....[77]....
        /*02e4*/ 	.word	0x000099a0


	//   ....[78]....
        /*02e8*/ 	.word	0x00009a40


	//   ....[79]....
        /*02ec*/ 	.word	0x00009ab0


	//   ....[80]....
        /*02f0*/ 	.word	0x00009b30


	//   ....[81]....
        /*02f4*/ 	.word	0x00009ba0


	//   ....[82]....
        /*02f8*/ 	.word	0x00009c20


	//   ....[83]....
        /*02fc*/ 	.word	0x00009c90


	//   ....[84]....
        /*0300*/ 	.word	0x00009d30


	//   ....[85]....
        /*0304*/ 	.word	0x00009da0


	//   ....[86]....
        /*0308*/ 	.word	0x00009e20


	//   ....[87]....
        /*030c*/ 	.word	0x00009e90


	//   ....[88]....
        /*0310*/ 	.word	0x00009f00


	//   ....[89]....
        /*0314*/ 	.word	0x00009f70


	//   ....[90]....
        /*0318*/ 	.word	0x00009fe0


	//   ....[91]....
        /*031c*/ 	.word	0x0000a050


	//----- nvinfo : EIATTR_EXIT_INSTR_OFFSETS
	.align		4
.L_2087:
        /*0320*/ 	.byte	0x04, 0x1c
        /*0322*/ 	.short	(.L_2089 - .L_2088)


	//   ....[0]....
.L_2088:
        /*0324*/ 	.word	0x00008f90


	//   ....[1]....
        /*0328*/ 	.word	0x000091b0


	//----- nvinfo : EIATTR_MAX_THREADS
	.align		4
.L_2089:
        /*032c*/ 	.byte	0x04, 0x05
        /*032e*/ 	.short	(.L_2091 - .L_2090)
.L_2090:
        /*0330*/ 	.word	0x00000040
        /*0334*/ 	.word	0x00000001
        /*0338*/ 	.word	0x00000001


	//----- nvinfo : EIATTR_CRS_STACK_SIZE
	.align		4
.L_2091:
        /*033c*/ 	.byte	0x04, 0x1e
        /*033e*/ 	.short	(.L_2093 - .L_2092)
.L_2092:
        /*0340*/ 	.word	0x00000000
.L_2093:


//--------------------- .nv.info._Z25selective_scan_bwd_kernelI32Selective_Scan_bwd_kernel_traitsILi64ELi16ELb0ELb1ELb0ELb1ELb0EffEEv12SSMParamsBwd --------------------------
	.section	.nv.info._Z25selective_scan_bwd_kernelI32Selective_Scan_bwd_kernel_traitsILi64ELi16ELb0ELb1ELb0ELb1ELb0EffEEv12SSMParamsBwd,"",@"SHT_CUDA_INFO"
	.sectionflags	@""
	.align	4


	//----- nvinfo : EIATTR_CUDA_API_VERSION
	.align		4
        /*0000*/ 	.byte	0x04, 0x37
        /*0002*/ 	.short	(.L_2095 - .L_2094)
.L_2094:
        /*0004*/ 	.word	0x00000082


	//----- nvinfo : EIATTR_SW2861232_WAR
	.align		4
.L_2095:
        /*0008*/ 	.byte	0x01, 0x35
	.zero		2


	//----- nvinfo : EIATTR_PARAM_CBANK
	.align		4
        /*000c*/ 	.byte	0x04, 0x0a
        /*000e*/ 	.short	(.L_2097 - .L_2096)
	.align		4
.L_2096:
        /*0010*/ 	.word	index@(.nv.constant0._Z25selective_scan_bwd_kernelI32Selective_Scan_bwd_kernel_traitsILi64ELi16ELb0ELb1ELb0ELb1ELb0EffEEv12SSMParamsBwd)
        /*0014*/ 	.short	0x0160
        /*0016*/ 	.short	0x01f0


	//----- nvinfo : EIATTR_CBANK_PARAM_SIZE
	.align		4
.L_2097:
        /*0018*/ 	.byte	0x03, 0x19
        /*001a*/ 	.short	0x01f0


	//----- nvinfo : EIATTR_KPARAM_INFO
	.align		4
        /*001c*/ 	.byte	0x04, 0x17
        /*001e*/ 	.short	(.L_2099 - .L_2098)
.L_2098:
        /*0020*/ 	.word	0x00000000
        /*0024*/ 	.short	0x0000
        /*0026*/ 	.short	0x0000
        /*0028*/ 	.byte	0x00, 0xf0, 0xc1, 0x07


	//----- nvinfo : EIATTR_MAXREG_COUNT
	.align		4
.L_2099:
        /*002c*/ 	.byte	0x03, 0x1b
        /*002e*/ 	.short	0x00ff


	//----- nvinfo : EIATTR_NUM_BARRIERS
	.align		4
        /*0030*/ 	.byte	0x02, 0x4c
        /*0032*/ 	.byte	0x01
	.zero		1


	//----- nvinfo : EIATTR_MERCURY_ISA_VERSION
	.align		4
        /*0034*/ 	.byte	0x03, 0x5f
        /*0036*/ 	.short	0x0000


	//----- nvinfo : EIATTR_COOP_GROUP_MASK_REGIDS
	.align		4
        /*0038*/ 	.byte	0x04, 0x29
        /*003a*/ 	.short	(.L_2101 - .L_2100)


	//   ....[0]....
.L_2100:
        /*003c*/ 	.word	0xffffffff


	//   ....[1]....
        /*0040*/ 	.word	0xffffffff


	//   ....[2]....
        /*0044*/ 	.word	0xffffffff


	//   ....[3]....
        /*0048*/ 	.word	0xffffffff


	//   ....[4]....
        /*004c*/ 	.word	0xffffffff


	//   ....[5]....
        /*0050*/ 	.word	0xffffffff


	//   ....[6]....
        /*0054*/ 	.word	0xffffffff


	//   ....[7]....
        /*0058*/ 	.word	0xffffffff


	//   ....[8]....
        /*005c*/ 	.word	0xffffffff


	//   ....[9]....
        /*0060*/ 	.word	0xffffffff


	//   ....[10]....
        /*0064*/ 	.word	0xffffffff


	//   ....[11]....
        /*0068*/ 	.word	0xffffffff


	//   ....[12]....
        /*006c*/ 	.word	0xffffffff


	//   ....[13]....
        /*0070*/ 	.word	0xffffffff


	//   ....[14]....
        /*0074*/ 	.word	0xffffffff


	//   ....[15]....
        /*0078*/ 	.word	0xffffffff


	//   ....[16]....
        /*007c*/ 	.word	0xffffffff


	//   ....[17]....
        /*0080*/ 	.word	0xffffffff


	//   ....[18]....
        /*0084*/ 	.word	0xffffffff


	//   ....[19]....
        /*0088*/ 	.word	0xffffffff


	//   ....[20]....
        /*008c*/ 	.word	0xffffffff


	//   ....[21]....
        /*0090*/ 	.word	0xffffffff


	//   ....[22]....
        /*0094*/ 	.word	0xffffffff


	//   ....[23]....
        /*0098*/ 	.word	0xffffffff


	//   ....[24]....
        /*009c*/ 	.word	0xffffffff


	//   ....[25]....
        /*00a0*/ 	.word	0xffffffff


	//   ....[26]....
        /*00a4*/ 	.word	0xffffffff


	//   ....[27]....
        /*00a8*/ 	.word	0xffffffff


	//   ....[28]....
        /*00ac*/ 	.word	0xffffffff


	//   ....[29]....
        /*00b0*/ 	.word	0xffffffff


	//   ....[30]....
        /*00b4*/ 	.word	0xffffffff


	//   ....[31]....
        /*00b8*/ 	.word	0xffffffff


	//   ....[32]....
        /*00bc*/ 	.word	0xffffffff


	//   ....[33]....
        /*00c0*/ 	.word	0xffffffff


	//   ....[34]....
        /*00c4*/ 	.word	0xffffffff


	//   ....[35]....
        /*00c8*/ 	.word	0xffffffff


	//   ....[36]....
        /*00cc*/ 	.word	0xffffffff


	//   ....[37]....
        /*00d0*/ 	.word	0xffffffff


	//   ....[38]....
        /*00d4*/ 	.word	0xffffffff


	//   ....[39]....
        /*00d8*/ 	.word	0xffffffff


	//   ....[40]....
        /*00dc*/ 	.word	0xffffffff


	//   ....[41]....
        /*00e0*/ 	.word	0xffffffff


	//   ....[42]....
        /*00e4*/ 	.word	0xffffffff


	//   ....[43]....
        /*00e8*/ 	.word	0xffffffff


	//   ....[44]....
        /*00ec*/ 	.word	0xffffffff


	//   ....[45]....
        /*00f0*/ 	.word	0xffffffff


	//   ....[46]....
        /*00f4*/ 	.word	0xffffffff


	//   ....[47]....
        /*00f8*/ 	.word	0xffffffff


	//   ....[48]....
        /*00fc*/ 	.word	0xffffffff


	//   ....[49]....
        /*0100*/ 	.word	0xffffffff


	//   ....[50]....
        /*0104*/ 	.word	0xffffffff


	//   ....[51]....
        /*0108*/ 	.word	0xffffffff


	//   ....[52]....
        /*010c*/ 	.word	0xffffffff


	//   ....[53]....
        /*0110*/ 	.word	0xffffffff


	//   ....[54]....
        /*0114*/ 	.word	0xffffffff


	//   ....[55]....
        /*0118*/ 	.word	0xffffffff


	//   ....[56]....
        /*011c*/ 	.word	0xffffffff


	//   ....[57]....
        /*0120*/ 	.word	0xffffffff


	//   ....[58]....
        /*0124*/ 	.word	0xffffffff


	//   ....[59]....
        /*0128*/ 	.word	0xffffffff


	//   ....[60]....
        /*012c*/ 	.word	0xffffffff


	//   ....[61]....
        /*0130*/ 	.word	0xffffffff


	//   ....[62]....
        /*0134*/ 	.word	0xffffffff


	//   ....[63]....
        /*0138*/ 	.word	0xffffffff


	//   ....[64]....
        /*013c*/ 	.word	0xffffffff


	//   ....[65]....
        /*0140*/ 	.word	0xffffffff


	//   ....[66]....
        /*0144*/ 	.word	0xffffffff


	//   ....[67]....
        /*0148*/ 	.word	0xffffffff


	//   ....[68]....
        /*014c*/ 	.word	0xffffffff


	//   ....[69]....
        /*0150*/ 	.word	0xffffffff


	//   ....[70]....
        /*0154*/ 	.word	0xffffffff


	//   ....[71]....
        /*0158*/ 	.word	0xffffffff


	//   ....[72]....
        /*015c*/ 	.word	0xffffffff


	//   ....[73]....
        /*0160*/ 	.word	0xffffffff


	//   ....[74]....
        /*0164*/ 	.word	0xffffffff


	//   ....[75]....
        /*0168*/ 	.word	0xffffffff


	//   ....[76]....
        /*016c*/ 	.word	0xffffffff


	//   ....[77]....
        /*0170*/ 	.word	0xffffffff


	//   ....[78]....
        /*0174*/ 	.word	0xffffffff


	//   ....[79]....
        /*0178*/ 	.word	0xffffffff


	//   ....[80]....
        /*017c*/ 	.word	0xffffffff


	//   ....[81]....
        /*0180*/ 	.word	0xffffffff


	//   ....[82]....
        /*0184*/ 	.word	0xffffffff


	//   ....[83]....
        /*0188*/ 	.word	0xffffffff


	//   ....[84]....
        /*018c*/ 	.word	0xffffffff


	//   ....[85]....
        /*0190*/ 	.word	0xffffffff


	//   ....[86]....
        /*0194*/ 	.word	0xffffffff


	//   ....[87]....
        /*0198*/ 	.word	0xffffffff


	//   ....[88]....
        /*019c*/ 	.word	0xffffffff


	//----- nvinfo : EIATTR_COOP_GROUP_INSTR_OFFSETS
	.align		4
.L_2101:
        /*01a0*/ 	.byte	0x04, 0x28
        /*01a2*/ 	.short	(.L_2103 - .L_2102)


	//   ....[0]....
.L_2102:
        /*01a4*/ 	.word	0x00000fd0


	//   ....[1]....
        /*01a8*/ 	.word	0x00001550


	//   ....[2]....
        /*01ac*/ 	.word	0x00001ab0


	//   ....[3]....
        /*01b0*/ 	.word	0x00004ae0


	//   ....[4]....
        /*01b4*/ 	.word	0x000052d0


	//   ....[5]....
        /*01b8*/ 	.word	0x000052f0


	//   ....[6]....
        /*01bc*/ 	.word	0x00005340


	//   ....[7]....
        /*01c0*/ 	.word	0x00005350


	//   ....[8]....
        /*01c4*/ 	.word	0x00005380


	//   ....[9]....
        /*01c8*/ 	.word	0x000053a0


	//   ....[10]....
        /*01cc*/ 	.word	0x000053d0


	//   ....[11]....
        /*01d0*/ 	.word	0x000053f0


	//   ....[12]....
        /*01d4*/ 	.word	0x00005420


	//   ....[13]....
        /*01d8*/ 	.word	0x00005440


	//   ....[14]....
        /*01dc*/ 	.word	0x00005510


	//   ....[15]....
        /*01e0*/ 	.word	0x00005580


	//   ....[16]....
        /*01e4*/ 	.word	0x000055a0


	//   ....[17]....
        /*01e8*/ 	.word	0x000055b0


	//   ....[18]....
        /*01ec*/ 	.word	0x000055c0


	//   ....[19]....
        /*01f0*/ 	.word	0x000055d0


	//   ....[20]....
        /*01f4*/ 	.word	0x00005c00


	//   ....[21]....
        /*01f8*/ 	.word	0x00005c20


	//   ....[22]....
        /*01fc*/ 	.word	0x00005c30


	//   ....[23]....
        /*0200*/ 	.word	0x00005c40


	//   ....[24]....
        /*0204*/ 	.word	0x00005c70


	//   ....[25]....
        /*0208*/ 	.word	0x00005c80


	//   ....[26]....
        /*020c*/ 	.word	0x00005cb0


	//   ....[27]....
        /*0210*/ 	.word	0x00005cc0


	//   ....[28]....
        /*0214*/ 	.word	0x00005cf0


	//   ....[29]....
        /*0218*/ 	.word	0x00005d00


	//   ....[30]....
        /*021c*/ 	.word	0x00005d30


	//   ....[31]....
        /*0220*/ 	.word	0x00005d40


	//   ....[32]....
        /*0224*/ 	.word	0x00005d70


	//   ....[33]....
        /*0228*/ 	.word	0x00005d80


	//   ....[34]....
        /*022c*/ 	.word	0x00005d90


	//   ....[35]....
        /*0230*/ 	.word	0x00005da0


	//   ....[36]....
        /*0234*/ 	.word	0x00007220


	//   ....[37]....
        /*0238*/ 	.word	0x00007260


	//   ....[38]....
        /*023c*/ 	.word	0x00007360


	//   ....[39]....
        /*0240*/ 	.word	0x00007390


	//   ....[40]....
        /*0244*/ 	.word	0x00007420


	//   ....[41]....
        /*0248*/ 	.word	0x00007450


	//   ....[42]....
        /*024c*/ 	.word	0x00007530


	//   ....[43]....
        /*0250*/ 	.word	0x00007560


	//   ....[44]....
        /*0254*/ 	.word	0x00007640


	//   ....[45]....
        /*0258*/ 	.word	0x00007670


	//   ....[46]....
        /*025c*/ 	.word	0x00008070


	//   ....[47]....
        /*0260*/ 	.word	0x000089e0


	//   ....[48]....
        /*0264*/ 	.word	0x00009260


	//   ....[49]....
        /*0268*/ 	.word	0x00009850


	//   ....[50]....
        /*026c*/ 	.word	0x000098b0


	//   ....[51]....
        /*0270*/ 	.word	0x00009910


	//   ....[52]....
        /*0274*/ 	.word	0x00009930


	//   ....[53]....
        /*0278*/ 	.word	0x00009950


	//   ....[54]....
        /*027c*/ 	.word	0x00009a10


	//   ....[55]....
        /*0280*/ 	.word	0x00009a60


	//   ....[56]....
        /*0284*/ 	.word	0x00009ab0


	//   ....[57]....
        /*0288*/ 	.word	0x00009ae0


	//   ....[58]....
        /*028c*/ 	.word	0x00009b00


	//   ....[59]....
        /*0290*/ 	.word	0x00009e50


	//   ....[60]....
        /*0294*/ 	.word	0x00009ed0


	//   ....[61]....
        /*0298*/ 	.word	0x00009f80


	//   ....[62]....
        /*029c*/ 	.word	0x00009ff0


	//   ....[63]....
        /*02a0*/ 	.word	0x0000a080


	//   ....[64]....
        /*02a4*/ 	.word	0x0000a0f0


	//   ....[65]....
        /*02a8*/ 	.word	0x0000a1a0


	//   ....[66]....
        /*02ac*/ 	.word	0x0000a210


	//   ....[67]....
        /*02b0*/ 	.word	0x0000a2b0


	//   ....[68]....
        /*02b4*/ 	.word	0x0000a320


	//   ....[69]....
        /*02b8*/ 	.word	0x0000a3a0


	//   ....[70]....
        /*02bc*/ 	.word	0x0000a410


	//   ....[71]....
        /*02c0*/ 	.word	0x0000a490


	//   ....[72]....
        /*02c4*/ 	.word	0x0000a500


	//   ....[73]....
        /*02c8*/ 	.word	0x0000a580


	//   ....[74]....
        /*02cc*/ 	.word	0x0000a600


	//   ....[75]....
        /*02d0*/ 	.word	0x0000a6a0


	//   ....[76]....
        /*02d4*/ 	.word	0x0000a710


	//   ....[77]....
        /*02d8*/ 	.word	0x0000a790


	//   ....[78]....
        /*02dc*/ 	.word	0x0000a800


	//   ....[79]....
        /*02e0*/ 	.word	0x0000a880


	//   ....[80]....
        /*02e4*/ 	.word	0x0000a8f0


	//   ....[81]....
        /*02e8*/ 	.word	0x0000a990


	//   ....[82]....
        /*02ec*/ 	.word	0x0000aa00


	//   ....[83]....
        /*02f0*/ 	.word	0x0000aa80


	//   ....[84]....
        /*02f4*/ 	.word	0x0000aaf0


	//   ....[85]....
        /*02f8*/ 	.word	0x0000ab70


	//   ....[86]....
        /*02fc*/ 	.word	0x0000abe0


	//   ....[87]....
        /*0300*/ 	.word	0x0000ac50


	//   ....[88]....
        /*0304*/ 	.word	0x0000acc0


	//----- nvinfo : EIATTR_EXIT_INSTR_OFFSETS
	.align		4
.L_2103:
        /*0308*/ 	.byte	0x04, 0x1c
        /*030a*/ 	.short	(.L_2105 - .L_2104)


	//   ....[0]....
.L_2104:
        /*030c*/ 	.word	0x00009bd0


	//   ....[1]....
        /*0310*/ 	.word	0x00009df0


	//----- nvinfo : EIATTR_MAX_THREADS
	.align		4
.L_2105:
        /*0314*/ 	.byte	0x04, 0x05
        /*0316*/ 	.short	(.L_2107 - .L_2106)
.L_2106:
        /*0318*/ 	.word	0x00000040
        /*031c*/ 	.word	0x00000001
        /*0320*/ 	.word	0x00000001


	//----- nvinfo : EIATTR_CRS_STACK_SIZE
	.align		4
.L_2107:
        /*0324*/ 	.byte	0x04, 0x1e
        /*0326*/ 	.short	(.L_2109 - .L_2108)
.L_2108:
        /*0328*/ 	.word	0x00000000
.L_2109:


//--------------------- .nv.info._Z25selective_scan_bwd_kernelI32Selective_Scan_bwd_kernel_traitsILi64ELi16ELb0ELb1ELb0ELb1ELb1EffEEv12SSMParamsBwd --------------------------
	.section	.nv.info._Z25selective_scan_bwd_kernelI32Selective_Scan_bwd_kernel_traitsILi64ELi16ELb0ELb1ELb0ELb1ELb1EffEEv12SSMParamsBwd,"",@"SHT_CUDA_INFO"
	.sectionflags	@""
	.align	4


	//----- nvinfo : EIATTR_CUDA_API_VERSION
	.align		4
        /*0000*/ 	.byte	0x04, 0x37
        /*0002*/ 	.short	(.L_2111 - .L_2110)
.L_2110:
        /*0004*/ 	.word	0x00000082


	//----- nvinfo : EIATTR_SW2861232_WAR
	.align		4
.L_2111:
        /*0008*/ 	.byte	0x01, 0x35
	.zero		2


	//----- nvinfo : EIATTR_PARAM_CBANK
	.align		4
        /*000c*/ 	.byte	0x04, 0x0a
        /*000e*/ 	.short	(.L_2113 - .L_2112)
	.align		4
.L_2112:
        /*0010*/ 	.word	index@(.nv.constant0._Z25selective_scan_bwd_kernelI32Selective_Scan_bwd_kernel_traitsILi64ELi16ELb0ELb1ELb0ELb1ELb1EffEEv12SSMParamsBwd)
        /*0014*/ 	.short	0x0160
        /*0016*/ 	.short	0x01f0


	//----- nvinfo : EIATTR_CBANK_PARAM_SIZE
	.align		4
.L_2113:
        /*0018*/ 	.byte	0x03, 0x19
        /*001a*/ 	.short	0x01f0


	//----- nvinfo : EIATTR_KPARAM_INFO
	.align		4
        /*001c*/ 	.byte	0x04, 0x17
        /*001e*/ 	.short	(.L_2115 - .L_2114)
.L_2114:
        /*0020*/ 	.word	0x00000000
        /*0024*/ 	.short	0x0000
        /*0026*/ 	.short	0x0000
        /*0028*/ 	.byte	0x00, 0xf0, 0xc1, 0x07


	//----- nvinfo : EIATTR_MAXREG_COUNT
	.align		4
.L_2115:
        /*002c*/ 	.byte	0x03, 0x1b
        /*002e*/ 	.short	0x00ff


	//----- nvinfo : EIATTR_NUM_BARRIERS
	.align		4
        /*0030*/ 	.byte	0x02, 0x4c
        /*0032*/ 	.byte	0x01
	.zero		1


	//----- nvinfo : EIATTR_MERCURY_ISA_VERSION
	.align		4
        /*0034*/ 	.byte	0x03, 0x5f
        /*0036*/ 	.short	0x0000


	//----- nvinfo : EIATTR_COOP_GROUP_MASK_REGIDS
	.align		4
        /*0038*/ 	.byte	0x04, 0x29
        /*003a*/ 	.short	(.L_2117 - .L_2116)


	//   ....[0]....
.L_2116:
        /*003c*/ 	.word	0xffffffff


	//   ....[1]....
        /*0040*/ 	.word	0xffffffff


	//   ....[2]....
        /*0044*/ 	.word	0xffffffff


	//   ....[3]....
        /*0048*/ 	.word	0xffffffff


	//   ....[4]....
        /*004c*/ 	.word	0xffffffff


	//   ....[5]....
        /*0050*/ 	.word	0xffffffff


	//   ....[6]....
        /*0054*/ 	.word	0xffffffff


	//   ....[7]....
        /*0058*/ 	.word	0xffffffff


	//   ....[8]....
        /*005c*/ 	.word	0xffffffff


	//   ....[9]....
        /*0060*/ 	.word	0xffffffff


	//   ....[10]....
        /*0064*/ 	.word	0xffffffff


	//   ....[11]....
        /*0068*/ 	.word	0xffffffff


	//   ....[12]....
        /*006c*/ 	.word	0xffffffff


	//   ....[13]....
        /*0070*/ 	.word	0xffffffff


	//   ....[14]....
        /*0074*/ 	.word	0xffffffff


	//   ....[15]....
        /*0078*/ 	.word	0xffffffff


	//   ....[16]....
        /*007c*/ 	.word	0xffffffff


	//   ....[17]....
        /*0080*/ 	.word	0xffffffff


	//   ....[18]....
        /*0084*/ 	.word	0xffffffff


	//   ....[19]....
        /*0088*/ 	.word	0xffffffff


	//   ....[20]....
        /*008c*/ 	.word	0xffffffff


	//   ....[21]....
        /*0090*/ 	.word	0xffffffff


	//   ....[22]....
        /*0094*/ 	.word	0xffffffff


	//   ....[23]....
        /*0098*/ 	.word	0xffffffff


	//   ....[24]....
        /*009c*/ 	.word	0xffffffff


	//   ....[25]....
        /*00a0*/ 	.word	0xffffffff


	//   ....[26]....
        /*00a4*/ 	.word	0xffffffff


	//   ....[27]....
        /*00a8*/ 	.word	0xffffffff


	//   ....[28]....
        /*00ac*/ 	.word	0xffffffff


	//   ....[29]....
        /*00b0*/ 	.word	0xffffffff


	//   ....[30]....
        /*00b4*/ 	.word	0xffffffff


	//   ....[31]....
        /*00b8*/ 	.word	0xffffffff


	//   ....[32]....
        /*00bc*/ 	.word	0xffffffff


	//   ....[33]....
        /*00c0*/ 	.word	0xffffffff


	//   ....[34]....
        /*00c4*/ 	.word	0xffffffff


	//   ....[35]....
        /*00c8*/ 	.word	0xffffffff


	//   ....[36]....
        /*00cc*/ 	.word	0xffffffff


	//   ....[37]....
        /*00d0*/ 	.word	0xffffffff


	//   ....[38]....
        /*00d4*/ 	.word	0xffffffff


	//   ....[39]....
        /*00d8*/ 	.word	0xffffffff


	//   ....[40]....
        /*00dc*/ 	.word	0xffffffff


	//   ....[41]....
        /*00e0*/ 	.word	0xffffffff


	//   ....[42]....
        /*00e4*/ 	.word	0xffffffff


	//   ....[43]....
        /*00e8*/ 	.word	0xffffffff


	//   ....[44]....
        /*00ec*/ 	.word	0xffffffff


	//   ....[45]....
        /*00f0*/ 	.word	0xffffffff


	//   ....[46]....
        /*00f4*/ 	.word	0xffffffff


	//   ....[47]....
        /*00f8*/ 	.word	0xffffffff


	//   ....[48]....
        /*00fc*/ 	.word	0xffffffff


	//   ....[49]....
        /*0100*/ 	.word	0xffffffff


	//   ....[50]....
        /*0104*/ 	.word	0xffffffff


	//   ....[51]....
        /*0108*/ 	.word	0xffffffff


	//   ....[52]....
        /*010c*/ 	.word	0xffffffff


	//   ....[53]....
        /*0110*/ 	.word	0xffffffff


	//   ....[54]....
        /*0114*/ 	.word	0xffffffff


	//   ....[55]....
        /*0118*/ 	.word	0xffffffff


	//   ....[56]....
        /*011c*/ 	.word	0xffffffff


	//   ....[57]....
        /*0120*/ 	.word	0xffffffff


	//   ....[58]....
        /*0124*/ 	.word	0xffffffff


	//   ....[59]....
        /*0128*/ 	.word	0xffffffff


	//   ....[60]....
        /*012c*/ 	.word	0xffffffff


	//   ....[61]....
        /*0130*/ 	.word	0xffffffff


	//   ....[62]....
        /*0134*/ 	.word	0xffffffff


	//   ....[63]....
        /*0138*/ 	.word	0xffffffff


	//   ....[64]....
        /*013c*/ 	.word	0xffffffff


	//   ....[65]....
        /*0140*/ 	.word	0xffffffff


	//   ....[66]....
        /*0144*/ 	.word	0xffffffff


	//   ....[67]....
        /*0148*/ 	.word	0xffffffff


	//   ....[68]....
        /*014c*/ 	.word	0xffffffff


	//   ....[69]....
        /*0150*/ 	.word	0xffffffff


	//   ....[70]....
        /*0154*/ 	.word	0xffffffff


	//   ....[71]....
        /*0158*/ 	.word	0xffffffff


	//   ....[72]....
        /*015c*/ 	.word	0xffffffff


	//   ....[73]....
        /*0160*/ 	.word	0xffffffff


	//   ....[74]....
        /*0164*/ 	.word	0xffffffff


	//   ....[75]....
        /*0168*/ 	.word	0xffffffff


	//   ....[76]....
        /*016c*/ 	.word	0xffffffff


	//   ....[77]....
        /*0170*/ 	.word	0xffffffff


	//   ....[78]....
        /*0174*/ 	.word	0xffffffff


	//   ....[79]....
        /*0178*/ 	.word	0xffffffff


	//   ....[80]....
        /*017c*/ 	.word	0xffffffff


	//   ....[81]....
        /*0180*/ 	.word	0xffffffff


	//   ....[82]....
        /*0184*/ 	.word	0xffffffff


	//   ....[83]....
        /*0188*/ 	.word	0xffffffff


	//   ....[84]....
        /*018c*/ 	.word	0xffffffff


	//   ....[85]....
        /*0190*/ 	.word	0xffffffff


	//   ....[86]....
        /*0194*/ 	.word	0xffffffff


	//   ....[87]....
        /*0198*/ 	.word	0xffffffff


	//   ....[88]....
        /*019c*/ 	.word	0xffffffff


	//   ....[89]....
        /*01a0*/ 	.word	0xffffffff


	//   ....[90]....
        /*01a4*/ 	.word	0xffffffff


	//   ....[91]....
        /*01a8*/ 	.word	0xffffffff


	//   ....[92]....
        /*01ac*/ 	.word	0xffffffff


	//----- nvinfo : EIATTR_COOP_GROUP_INSTR_OFFSETS
	.align		4
.L_2117:
        /*01b0*/ 	.byte	0x04, 0x28
        /*01b2*/ 	.short	(.L_2119 - .L_2118)


	//   ....[0]....
.L_2118:
        /*01b4*/ 	.word	0x000010c0


	//   ....[1]....
        /*01b8*/ 	.word	0x000014f0


	//   ....[2]....
        /*01bc*/ 	.word	0x00001bb0


	//   ....[3]....
        /*01c0*/ 	.word	0x00004510


	//   ....[4]....
        /*01c4*/ 	.word	0x00004b90


	//   ....[5]....
        /*01c8*/ 	.word	0x00005430


	//   ....[6]....
        /*01cc*/ 	.word	0x00005df0


	//   ....[7]....
        /*01d0*/ 	.word	0x00006ce0


	//   ....[8]....
        /*01d4*/ 	.word	0x000075c0


	//   ....[9]....
        /*01d8*/ 	.word	0x000075e0


	//   ....[10]....
        /*01dc*/ 	.word	0x00007630


	//   ....[11]....
        /*01e0*/ 	.word	0x00007640


	//   ....[12]....
        /*01e4*/ 	.word	0x00007670


	//   ....[13]....
        /*01e8*/ 	.word	0x00007690


	//   ....[14]....
        /*01ec*/ 	.word	0x000076c0


	//   ....[15]....
        /*01f0*/ 	.word	0x000076e0


	//   ....[16]....
        /*01f4*/ 	.word	0x00007710


	//   ....[17]....
        /*01f8*/ 	.word	0x00007730


	//   ....[18]....
        /*01fc*/ 	.word	0x00007800


	//   ....[19]....
        /*0200*/ 	.word	0x00007870


	//   ....[20]....
        /*0204*/ 	.word	0x00007890


	//   ....[21]....
        /*0208*/ 	.word	0x000078a0


	//   ....[22]....
        /*020c*/ 	.word	0x000078b0


	//   ....[23]....
        /*0210*/ 	.word	0x000078c0


	//   ....[24]....
        /*0214*/ 	.word	0x00007de0


	//   ....[25]....
        /*0218*/ 	.word	0x00007e00


	//   ....[26]....
        /*021c*/ 	.word	0x00007e10


	//   ....[27]....
        /*0220*/ 	.word	0x00007e20


	//   ....[28]....
        /*0224*/ 	.word	0x00007e50


	//   ....[29]....
        /*0228*/ 	.word	0x00007e60


	//   ....[30]....
        /*022c*/ 	.word	0x00007e90


	//   ....[31]....
        /*0230*/ 	.word	0x00007ea0


	//   ....[32]....
        /*0234*/ 	.word	0x00007ed0


	//   ....[33]....
        /*0238*/ 	.word	0x00007ee0


	//   ....[34]....
        /*023c*/ 	.word	0x00007f10


	//   ....[35]....
        /*0240*/ 	.word	0x00007f20


	//   ....[36]....
        /*0244*/ 	.word	0x00007f50


	//   ....[37]....
        /*0248*/ 	.word	0x00007f60


	//   ....[38]....
        /*024c*/ 	.word	0x00007f70


	//   ....[39]....
        /*0250*/ 	.word	0x00007f80


	//   ....[40]....
        /*0254*/ 	.word	0x00009310


	//   ....[41]....
        /*0258*/ 	.word	0x00009350


	//   ....[42]....
        /*025c*/ 	.word	0x00009450


	//   ....[43]....
        /*0260*/ 	.word	0x00009480


	//   ....[44]....
        /*0264*/ 	.word	0x00009560


	//   ....[45]....
        /*0268*/ 	.word	0x00009590


	//   ....[46]....
        /*026c*/ 	.word	0x00009670


	//   ....[47]....
        /*0270*/ 	.word	0x000096a0


	//   ....[48]....
        /*0274*/ 	.word	0x00009780


	//   ....[49]....
        /*0278*/ 	.word	0x000097b0


	//   ....[50]....
        /*027c*/ 	.word	0x0000a010


	//   ....[51]....
        /*0280*/ 	.word	0x0000a970


	//   ....[52]....
        /*0284*/ 	.word	0x0000b240


	//   ....[53]....
        /*0288*/ 	.word	0x0000b840


	//   ....[54]....
        /*028c*/ 	.word	0x0000b8a0


	//   ....[55]....
        /*0290*/ 	.word	0x0000b900


	//   ....[56]....
        /*0294*/ 	.word	0x0000b920


	//   ....[57]....
        /*0298*/ 	.word	0x0000b940


	//   ....[58]....
        /*029c*/ 	.word	0x0000ba00


	//   ....[59]....
        /*02a0*/ 	.word	0x0000ba50


	//   ....[60]....
        /*02a4*/ 	.word	0x0000baa0


	//   ....[61]....
        /*02a8*/ 	.word	0x0000bad0


	//   ....[62]....
        /*02ac*/ 	.word	0x0000baf0


	//   ....[63]....
        /*02b0*/ 	.word	0x0000be40


	//   ....[64]....
        /*02b4*/ 	.word	0x0000bec0


	//   ....[65]....
        /*02b8*/ 	.word	0x0000bf70


	//   ....[66]....
        /*02bc*/ 	.word	0x0000bfe0


	//   ....[67]....
        /*02c0*/ 	.word	0x0000c070


	//   ....[68]....
        /*02c4*/ 	.word	0x0000c0e0


	//   ....[69]....
        /*02c8*/ 	.word	0x0000c170


	//   ....[70]....
        /*02cc*/ 	.word	0x0000c1e0


	//   ....[71]....
        /*02d0*/ 	.word	0x0000c290


	//   ....[72]....
        /*02d4*/ 	.word	0x0000c300


	//   ....[73]....
        /*02d8*/ 	.word	0x0000c380


	//   ....[74]....
        /*02dc*/ 	.word	0x0000c3f0


	//   ....[75]....
        /*02e0*/ 	.word	0x0000c470


	//   ....[76]....
        /*02e4*/ 	.word	0x0000c4e0


	//   ....[77]....
        /*02e8*/ 	.word	0x0000c560


	//   ....[78]....
        /*02ec*/ 	.word	0x0000c5e0


	//   ....[79]....
        /*02f0*/ 	.word	0x0000c680


	//   ....[80]....
        /*02f4*/ 	.word	0x0000c6f0


	//   ....[81]....
        /*02f8*/ 	.word	0x0000c770


	//   ....[82]....
        /*02fc*/ 	.word	0x0000c7e0


	//   ....[83]....
        /*0300*/ 	.word	0x0000c860


	//   ....[84]....
        /*0304*/ 	.word	0x0000c8d0


	//   ....[85]....
        /*0308*/ 	.word	0x0000c960


	//   ....[86]....
        /*030c*/ 	.word	0x0000c9d0


	//   ....[87]....
        /*0310*/ 	.word	0x0000ca50


	//   ....[88]....
        /*0314*/ 	.word	0x0000cac0


	//   ....[89]....
        /*0318*/ 	.word	0x0000cb30


	//   ....[90]....
        /*031c*/ 	.word	0x0000cba0


	//   ....[91]....
        /*0320*/ 	.word	0x0000cc10


	//   ....[92]....
        /*0324*/ 	.word	0x0000cc80


	//----- nvinfo : EIATTR_EXIT_INSTR_OFFSETS
	.align		4
.L_2119:
        /*0328*/ 	.byte	0x04, 0x1c
        /*032a*/ 	.short	(.L_2121 - .L_2120)


	//   ....[0]....
.L_2120:
        /*032c*/ 	.word	0x0000bbc0


	//   ....[1]....
        /*0330*/ 	.word	0x0000bde0


	//----- nvinfo : EIATTR_MAX_THREADS
	.align		4
.L_2121:
        /*0334*/ 	.byte	0x04, 0x05
        /*0336*/ 	.short	(.L_2123 - .L_2122)
.L_2122:
        /*0338*/ 	.word	0x00000040
        /*033c*/ 	.word	0x00000001
        /*0340*/ 	.word	0x00000001


	//----- nvinfo : EIATTR_CRS_STACK_SIZE
	.align		4
.L_2123:
        /*0344*/ 	.byte	0x04, 0x1e
        /*0346*/ 	.short	(.L_2125 - .L_2124)
.L_2124:
        /*0348*/ 	.word	0x00000000
.L_2125:


//--------------------- .nv.info._Z25selective_scan_bwd_kernelI32Selective_Scan_bwd_kernel_traitsILi64ELi16ELb0ELb1ELb1ELb0ELb0EffEEv12SSMParamsBwd --------------------------
	.section	.nv.info._Z25selective_scan_bwd_kernelI32Selective_Scan_bwd_kernel_traitsILi64ELi16ELb0ELb1ELb1ELb0ELb0EffEEv12SSMParamsBwd,"",@"SHT_CUDA_INFO"
	.sectionflags	@""
	.align	4


	//----- nvinfo : EIATTR_CUDA_API_VERSION
	.align		4
        /*0000*/ 	.byte	0x04, 0x37
        /*0002*/ 	.short	(.L_2127 - .L_2126)
.L_2126:
        /*0004*/ 	.word	0x00000082


	//----- nvinfo : EIATTR_SW2861232_WAR
	.align		4
.L_2127:
        /*0008*/ 	.byte	0x01, 0x35
	.zero		2


	//----- nvinfo : EIATTR_PARAM_CBANK
	.align		4
        /*000c*/ 	.byte	0x04, 0x0a
        /*000e*/ 	.short	(.L_2129 - .L_2128)
	.align		4
.L_2128:
        /*0010*/ 	.word	index@(.nv.constant0._Z25selective_scan_bwd_kernelI32Selective_Scan_bwd_kernel_traitsILi64ELi16ELb0ELb1ELb1ELb0ELb0EffEEv12SSMParamsBwd)
        /*0014*/ 	.short	0x0160
        /*0016*/ 	.short	0x01f0


	//----- nvinfo : EIATTR_CBANK_PARAM_SIZE
	.align		4
.L_2129:
        /*0018*/ 	.byte	0x03, 0x19
        /*001a*/ 	.short	0x01f0


	//----- nvinfo : EIATTR_KPARAM_INFO
	.align		4
        /*001c*/ 	.byte	0x04, 0x17
        /*001e*/ 	.short	(.L_2131 - .L_2130)
.L_2130:
        /*0020*/ 	.word	0x00000000
        /*0024*/ 	.short	0x0000
        /*0026*/ 	.short	0x0000
        /*0028*/ 	.byte	0x00, 0xf0, 0xc1, 0x07


	//----- nvinfo : EIATTR_MAXREG_COUNT
	.align		4
.L_2131:
        /*002c*/ 	.byte	0x03, 0x1b
        /*002e*/ 	.short	0x00ff


	//----- nvinfo : EIATTR_NUM_BARRIERS
	.align		4
        /*0030*/ 	.byte	0x02, 0x4c
        /*0032*/ 	.byte	0x01
	.zero		1


	//----- nvinfo : EIATTR_MERCURY_ISA_VERSION
	.align		4
        /*0034*/ 	.byte	0x03, 0x5f
        /*0036*/ 	.short	0x0000


	//----- nvinfo : EIATTR_COOP_GROUP_MASK_REGIDS
	.align		4
        /*0038*/ 	.byte	0x04, 0x29
        /*003a*/ 	.short	(.L_2133 - .L_2132)


	//   ....[0]....
.L_2132:
        /*003c*/ 	.word	0xffffffff


	//   ....[1]....
        /*0040*/ 	.word	0xffffffff


	//   ....[2]....
        /*0044*/ 	.word	0xffffffff


	//   ....[3]....
        /*0048*/ 	.word	0xffffffff


	//   ....[4]....
        /*004c*/ 	.word	0xffffffff


	//   ....[5]....
        /*0050*/ 	.word	0xffffffff


	//   ....[6]....
        /*0054*/ 	.word	0xffffffff


	//   ....[7]....
        /*0058*/ 	.word	0xffffffff


	//   ....[8]....
        /*005c*/ 	.word	0xffffffff


	//   ....[9]....
        /*0060*/ 	.word	0xffffffff


	//   ....[10]....
        /*0064*/ 	.word	0xffffffff


	//   ....[11]....
        /*0068*/ 	.word	0xffffffff


	//   ....[12]....
        /*006c*/ 	.word	0xffffffff


	//   ....[13]....
        /*0070*/ 	.word	0xffffffff


	//   ....[14]....
        /*0074*/ 	.word	0xffffffff


	//   ....[15]....
        /*0078*/ 	.word	0xffffffff


	//   ....[16]....
        /*007c*/ 	.word	0xffffffff


	//   ....[17]....
        /*0080*/ 	.word	0xffffffff


	//   ....[18]....
        /*0084*/ 	.word	0xffffffff


	//   ....[19]....
        /*0088*/ 	.word	0xffffffff


	//   ....[20]....
        /*008c*/ 	.word	0xffffffff


	//   ....[21]....
        /*0090*/ 	.word	0xffffffff


	//   ....[22]....
        /*0094*/ 	.word	0xffffffff


	//   ....[23]....
        /*0098*/ 	.word	0xffffffff


	//   ....[24]....
        /*009c*/ 	.word	0xffffffff


	//   ....[25]....
        /*00a0*/ 	.word	0xffffffff


	//   ....[26]....
        /*00a4*/ 	.word	0xffffffff


	//   ....[27]....
        /*00a8*/ 	.word	0xffffffff


	//   ....[28]....
        /*00ac*/ 	.word	0xffffffff


	//   ....[29]....
        /*00b0*/ 	.word	0xffffffff


	//   ....[30]....
        /*00b4*/ 	.word	0xffffffff


	//   ....[31]....
        /*00b8*/ 	.word	0xffffffff


	//   ....[32]....
        /*00bc*/ 	.word	0xffffffff


	//   ....[33]....
        /*00c0*/ 	.word	0xffffffff


	//   ....[34]....
        /*00c4*/ 	.word	0xffffffff


	//   ....[35]....
        /*00c8*/ 	.word	0xffffffff


	//   ....[36]....
        /*00cc*/ 	.word	0xffffffff


	//   ....[37]....
        /*00d0*/ 	.word	0xffffffff


	//   ....[38]....
        /*00d4*/ 	.word	0xffffffff


	//   ....[39]....
        /*00d8*/ 	.word	0xffffffff


	//   ....[40]....
        /*00dc*/ 	.word	0xffffffff


	//   ....[41]....
        /*00e0*/ 	.word	0xffffffff


	//   ....[42]....
        /*00e4*/ 	.word	0xffffffff


	//   ....[43]....
        /*00e8*/ 	.word	0xffffffff


	//   ....[44]....
        /*00ec*/ 	.word	0xffffffff


	//   ....[45]....
        /*00f0*/ 	.word	0xffffffff


	//   ....[46]....
        /*00f4*/ 	.word	0xffffffff


	//   ....[47]....
        /*00f8*/ 	.word	0xffffffff


	//   ....[48]....
        /*00fc*/ 	.word	0xffffffff


	//   ....[49]....
        /*0100*/ 	.word	0xffffffff


	//   ....[50]....
        /*0104*/ 	.word	0xffffffff


	//   ....[51]....
        /*0108*/ 	.word	0xffffffff


	//   ....[52]....
        /*010c*/ 	.word	0xffffffff


	//   ....[53]....
        /*0110*/ 	.word	0xffffffff


	//   ....[54]....
        /*0114*/ 	.word	0xffffffff


	//   ....[55]....
        /*0118*/ 	.word	0xffffffff


	//   ....[56]....
        /*011c*/ 	.word	0xffffffff


	//   ....[57]....
        /*0120*/ 	.word	0xffffffff


	//   ....[58]....
        /*0124*/ 	.word	0xffffffff


	//   ....[59]....
        /*0128*/ 	.word	0xffffffff


	//   ....[60]....
        /*012c*/ 	.word	0xffffffff


	//   ....[61]....
        /*0130*/ 	.word	0xffffffff


	//   ....[62]....
        /*0134*/ 	.word	0xffffffff


	//   ....[63]....
        /*0138*/ 	.word	0xffffffff


	//   ....[64]....
        /*013c*/ 	.word	0xffffffff


	//   ....[65]....
        /*0140*/ 	.word	0xffffffff


	//   ....[66]....
        /*0144*/ 	.word	0xffffffff


	//   ....[67]....
        /*0148*/ 	.word	0xffffffff


	//   ....[68]....
        /*014c*/ 	.word	0xffffffff


	//   ....[69]....
        /*0150*/ 	.word	0xffffffff


	//   ....[70]....
        /*0154*/ 	.word	0xffffffff


	//   ....[71]....
        /*0158*/ 	.word	0xffffffff


	//   ....[72]....
        /*015c*/ 	.word	0xffffffff


	//   ....[73]....
        /*0160*/ 	.word	0xffffffff


	//   ....[74]....
        /*0164*/ 	.word	0xffffffff


	//   ....[75]....
        /*0168*/ 	.word	0xffffffff


	//   ....[76]....
        /*016c*/ 	.word	0xffffffff


	//   ....[77]....
        /*0170*/ 	.word	0xffffffff


	//   ....[78]....
        /*0174*/ 	.word	0xffffffff


	//   ....[79]....
        /*0178*/ 	.word	0xffffffff


	//   ....[80]....
        /*017c*/ 	.word	0xffffffff


	//   ....[81]....
        /*0180*/ 	.word	0xffffffff


	//   ....[82]....
        /*0184*/ 	.word	0xffffffff


	//   ....[83]....
        /*0188*/ 	.word	0xffffffff


	//----- nvinfo : EIATTR_COOP_GROUP_INSTR_OFFSETS
	.align		4
.L_2133:
        /*018c*/ 	.byte	0x04, 0x28
        /*018e*/ 	.short	(.L_2135 - .L_2134)


	//   ....[0]....
.L_2134:
        /*0190*/ 	.word	0x00001200


	//   ....[1]....
        /*0194*/ 	.word	0x00001780


	//   ....[2]....
        /*0198*/ 	.word	0x00001bd0


	//   ....[3]....
        /*019c*/ 	.word	0x00002840


	//   ....[4]....
        /*01a0*/ 	.word	0x00003140


	//   ....[5]....
        /*01a4*/ 	.word	0x00003af0


	//   ....[6]....
        /*01a8*/ 	.word	0x00003b10


	//   ....[7]....
        /*01ac*/ 	.word	0x00003b60


	//   ....[8]....
        /*01b0*/ 	.word	0x00003b70


	//   ....[9]....
        /*01b4*/ 	.word	0x00003ba0


	//   ....[10]....
        /*01b8*/ 	.word	0x00003bc0


	//   ....[11]....
        /*01bc*/ 	.word	0x00003bf0


	//   ....[12]....
        /*01c0*/ 	.word	0x00003c10


	//   ....[13]....
        /*01c4*/ 	.word	0x00003c40


	//   ....[14]....
        /*01c8*/ 	.word	0x00003c60


	//   ....[15]....
        /*01cc*/ 	.word	0x00003d20


	//   ....[16]....
        /*01d0*/ 	.word	0x00003d90


	//   ....[17]....
        /*01d4*/ 	.word	0x00003db0


	//   ....[18]....
        /*01d8*/ 	.word	0x00003dc0


	//   ....[19]....
        /*01dc*/ 	.word	0x00003dd0


	//   ....[20]....
        /*01e0*/ 	.word	0x00003de0


	//   ....[21]....
        /*01e4*/ 	.word	0x000042c0


	//   ....[22]....
        /*01e8*/ 	.word	0x000042e0


	//   ....[23]....
        /*01ec*/ 	.word	0x000042f0


	//   ....[24]....
        /*01f0*/ 	.word	0x00004300


	//   ....[25]....
        /*01f4*/ 	.word	0x00004330


	//   ....[26]....
        /*01f8*/ 	.word	0x00004340


	//   ....[27]....
        /*01fc*/ 	.word	0x00004370


	//   ....[28]....
        /*0200*/ 	.word	0x00004380


	//   ....[29]....
        /*0204*/ 	.word	0x000043b0


	//   ....[30]....
        /*0208*/ 	.word	0x000043c0


	//   ....[31]....
        /*020c*/ 	.word	0x000043f0


	//   ....[32]....
        /*0210*/ 	.word	0x00004400


	//   ....[33]....
        /*0214*/ 	.word	0x00004430


	//   ....[34]....
        /*0218*/ 	.word	0x00004440


	//   ....[35]....
        /*021c*/ 	.word	0x00004450


	//   ....[36]....
        /*0220*/ 	.word	0x00004460


	//   ....[37]....
        /*0224*/ 	.word	0x00005fd0


	//   ....[38]....
        /*0228*/ 	.word	0x000060f0


	//   ....[39]....
        /*022c*/ 	.word	0x000061f0


	//   ....[40]....
        /*0230*/ 	.word	0x000062f0


	//   ....[41]....
        /*0234*/ 	.word	0x000063e0


	//   ....[42]....
        /*0238*/ 	.word	0x00006780


	//   ....[43]....
        /*023c*/ 	.word	0x00007070


	//   ....[44]....
        /*0240*/ 	.word	0x00007680


	//   ....[45]....
        /*0244*/ 	.word	0x000076e0


	//   ....[46]....
        /*0248*/ 	.word	0x00007740


	//   ....[47]....
        /*024c*/ 	.word	0x00007760


	//   ....[48]....
        /*0250*/ 	.word	0x00007780


	//   ....[49]....
        /*0254*/ 	.word	0x00007840


	//   ....[50]....
        /*0258*/ 	.word	0x00007890


	//   ....[51]....
        /*025c*/ 	.word	0x000078e0


	//   ....[52]....
        /*0260*/ 	.word	0x00007910


	//   ....[53]....
        /*0264*/ 	.word	0x00007930


	//   ....[54]....
        /*0268*/ 	.word	0x00007ba0


	//   ....[55]....
        /*026c*/ 	.word	0x00007c20


	//   ....[56]....
        /*0270*/ 	.word	0x00007cd0


	//   ....[57]....
        /*0274*/ 	.word	0x00007d40


	//   ....[58]....
        /*0278*/ 	.word	0x00007dd0


	//   ....[59]....
        /*027c*/ 	.word	0x00007e40


	//   ....[60]....
        /*0280*/ 	.word	0x00007ed0


	//   ....[61]....
        /*0284*/ 	.word	0x00007f40


	//   ....[62]....
        /*0288*/ 	.word	0x00007fd0


	//   ....[63]....
        /*028c*/ 	.word	0x00008040


	//   ....[64]....
        /*0290*/ 	.word	0x000080c0


	//   ....[65]....
        /*0294*/ 	.word	0x00008130


	//   ....[66]....
        /*0298*/ 	.word	0x000081b0


	//   ....[67]....
        /*029c*/ 	.word	0x00008220


	//   ....[68]....
        /*02a0*/ 	.word	0x000082a0


	//   ....[69]....
        /*02a4*/ 	.word	0x00008320


	//   ....[70]....
        /*02a8*/ 	.word	0x000083c0


	//   ....[71]....
        /*02ac*/ 	.word	0x00008430


	//   ....[72]....
        /*02b0*/ 	.word	0x000084b0


	//   ....[73]....
        /*02b4*/ 	.word	0x00008520


	//   ....[74]....
        /*02b8*/ 	.word	0x000085a0


	//   ....[75]....
        /*02bc*/ 	.word	0x00008610


	//   ....[76]....
        /*02c0*/ 	.word	0x000086a0


	//   ....[77]....
        /*02c4*/ 	.word	0x00008710


	//   ....[78]....
        /*02c8*/ 	.word	0x00008790


	//   ....[79]....
        /*02cc*/ 	.word	0x00008800


	//   ....[80]....
        /*02d0*/ 	.word	0x00008870


	//   ....[81]....
        /*02d4*/ 	.word	0x000088e0


	//   ....[82]....
        /*02d8*/ 	.word	0x00008950


	//   ....[83]....
        /*02dc*/ 	.word	0x000089c0


	//----- nvinfo : EIATTR_EXIT_INSTR_OFFSETS
	.align		4
.L_2135:
        /*02e0*/ 	.byte	0x04, 0x1c
        /*02e2*/ 	.short	(.L_2137 - .L_2136)


	//   ....[0]....
.L_2136:
        /*02e4*/ 	.word	0x00007a00


	//   ....[1]....
        /*02e8*/ 	.word	0x00007b40


	//----- nvinfo : EIATTR_MAX_THREADS
	.align		4
.L_2137:
        /*02ec*/ 	.byte	0x04, 0x05
        /*02ee*/ 	.short	(.L_2139 - .L_2138)
.L_2138:
        /*02f0*/ 	.word	0x00000040
        /*02f4*/ 	.word	0x00000001
        /*02f8*/ 	.word	0x00000001


	//----- nvinfo : EIATTR_CRS_STACK_SIZE
	.align		4
.L_2139:
        /*02fc*/ 	.byte	0x04, 0x1e
        /*02fe*/ 	.short	(.L_2141 - .L_2140)
.L_2140:
        /*0300*/ 	.word	0x00000000
.L_2141:


//--------------------- .nv.info._Z25selective_scan_bwd_kernelI32Selective_Scan_bwd_kernel_traitsILi64ELi16ELb0ELb1ELb1ELb0ELb1EffEEv12SSMParamsBwd --------------------------
	.section	.nv.info._Z25selective_scan_bwd_kernelI32Selective_Scan_bwd_kernel_traitsILi64ELi16ELb0ELb1ELb1ELb0ELb1EffEEv12SSMParamsBwd,"",@"SHT_CUDA_INFO"
	.sectionflags	@""
	.align	4


	//----- nvinfo : EIATTR_CUDA_API_VERSION
	.align		4
        /*0000*/ 	.byte	0x04, 0x37
        /*0002*/ 	.short	(.L_2143 - .L_2142)
.L_2142:
        /*0004*/ 	.word	0x00000082


	//----- nvinfo : EIATTR_SW2861232_WAR
	.align		4
.L_2143:
        /*0008*/ 	.byte	0x01, 0x35
	.zero		2


	//----- nvinfo : EIATTR_PARAM_CBANK
	.align		4
        /*000c*/ 	.byte	0x04, 0x0a
        /*000e*/ 	.short	(.L_2145 - .L_2144)
	.align		4
.L_2144:
        /*0010*/ 	.word	index@(.nv.constant0._Z25selective_scan_bwd_kernelI32Selective_Scan_bwd_kernel_traitsILi64ELi16ELb0ELb1ELb1ELb0ELb1EffEEv12SSMParamsBwd)
        /*0014*/ 	.short	0x0160
        /*0016*/ 	.short	0x01f0


	//----- nvinfo : EIATTR_CBANK_PARAM_SIZE
	.align		4
.L_2145:
        /*0018*/ 	.byte	0x03, 0x19
        /*001a*/ 	.short	0x01f0


	//----- nvinfo : EIATTR_KPARAM_INFO
	.align		4
        /*001c*/ 	.byte	0x04, 0x17
        /*001e*/ 	.short	(.L_2147 - .L_2146)
.L_2146:
        /*0020*/ 	.word	0x00000000
        /*0024*/ 	.short	0x0000
        /*0026*/ 	.short	0x0000
        /*0028*/ 	.byte	0x00, 0xf0, 0xc1, 0x07


	//----- nvinfo : EIATTR_MAXREG_COUNT
	.align		4
.L_2147:
        /*002c*/ 	.byte	0x03, 0x1b
        /*002e*/ 	.short	0x00ff


	//----- nvinfo : EIATTR_NUM_BARRIERS
	.align		4
        /*0030*/ 	.byte	0x02, 0x4c
        /*0032*/ 	.byte	0x01
	.zero		1


	//----- nvinfo : EIATTR_MERCURY_ISA_VERSION
	.align		4
        /*0034*/ 	.byte	0x03, 0x5f
        /*0036*/ 	.short	0x0000


	//----- nvinfo : EIATTR_COOP_GROUP_MASK_REGIDS
	.align		4
        /*0038*/ 	.byte	0x04, 0x29
        /*003a*/ 	.short	(.L_2149 - .L_2148)


	//   ....[0]....
.L_2148:
        /*003c*/ 	.word	0xffffffff


	//   ....[1]....
        /*0040*/ 	.word	0xffffffff


	//   ....[2]....
        /*0044*/ 	.word	0xffffffff


	//   ....[3]....
        /*0048*/ 	.word	0xffffffff


	//   ....[4]....
        /*004c*/ 	.word	0xffffffff


	//   ....[5]....
        /*0050*/ 	.word	0xffffffff


	//   ....[6]....
        /*0054*/ 	.word	0xffffffff


	//   ....[7]....
        /*0058*/ 	.word	0xffffffff


	//   ....[8]....
        /*005c*/ 	.word	0xffffffff


	//   ....[9]....
        /*0060*/ 	.word	0xffffffff


	//   ....[10]....
        /*0064*/ 	.word	0xffffffff


	//   ....[11]....
        /*0068*/ 	.word	0xffffffff


	//   ....[12]....
        /*006c*/ 	.word	0xffffffff


	//   ....[13]....
        /*0070*/ 	.word	0xffffffff


	//   ....[14]....
        /*0074*/ 	.word	0xffffffff


	//   ....[15]....
        /*0078*/ 	.word	0xffffffff


	//   ....[16]....
        /*007c*/ 	.word	0xffffffff


	//   ....[17]....
        /*0080*/ 	.word	0xffffffff


	//   ....[18]....
        /*0084*/ 	.word	0xffffffff


	//   ....[19]....
        /*0088*/ 	.word	0xffffffff


	//   ....[20]....
        /*008c*/ 	.word	0xffffffff


	//   ....[21]....
        /*0090*/ 	.word	0xffffffff


	//   ....[22]....
        /*0094*/ 	.word	0xffffffff


	//   ....[23]....
        /*0098*/ 	.word	0xffffffff


	//   ....[24]....
        /*009c*/ 	.word	0xffffffff


	//   ....[25]....
        /*00a0*/ 	.word	0xffffffff


	//   ....[26]....
        /*00a4*/ 	.word	0xffffffff


	//   ....[27]....
        /*00a8*/ 	.word	0xffffffff


	//   ....[28]....
        /*00ac*/ 	.word	0xffffffff


	//   ....[29]....
        /*00b0*/ 	.word	0xffffffff


	//   ....[30]....
        /*00b4*/ 	.word	0xffffffff


	//   ....[31]....
        /*00b8*/ 	.word	0xffffffff


	//   ....[32]....
        /*00bc*/ 	.word	0xffffffff


	//   ....[33]....
        /*00c0*/ 	.word	0xffffffff


	//   ....[34]....
        /*00c4*/ 	.word	0xffffffff


	//   ....[35]....
        /*00c8*/ 	.word	0xffffffff


	//   ....[36]....
        /*00cc*/ 	.word	0xffffffff


	//   ....[37]....
        /*00d0*/ 	.word	0xffffffff


	//   ....[38]....
        /*00d4*/ 	.word	0xffffffff


	//   ....[39]....
        /*00d8*/ 	.word	0xffffffff


	//   ....[40]....
        /*00dc*/ 	.word	0xffffffff


	//   ....[41]....
        /*00e0*/ 	.word	0xffffffff


	//   ....[42]....
        /*00e4*/ 	.word	0xffffffff


	//   ....[43]....
        /*00e8*/ 	.word	0xffffffff


	//   ....[44]....
        /*00ec*/ 	.word	0xffffffff


	//   ....[45]....
        /*00f0*/ 	.word	0xffffffff


	//   ....[46]....
        /*00f4*/ 	.word	0xffffffff


	//   ....[47]....
        /*00f8*/ 	.word	0xffffffff


	//   ....[48]....
        /*00fc*/ 	.word	0xffffffff


	//   ....[49]....
        /*0100*/ 	.word	0xffffffff


	//   ....[50]....
        /*0104*/ 	.word	0xffffffff


	//   ....[51]....
        /*0108*/ 	.word	0xffffffff


	//   ....[52]....
        /*010c*/ 	.word	0xffffffff


	//   ....[53]....
        /*0110*/ 	.word	0xffffffff


	//   ....[54]....
        /*0114*/ 	.word	0xffffffff


	//   ....[55]....
        /*0118*/ 	.word	0xffffffff


	//   ....[56]....
        /*011c*/ 	.word	0xffffffff


	//   ....[57]....
        /*0120*/ 	.word	0xffffffff


	//   ....[58]....
        /*0124*/ 	.word	0xffffffff


	//   ....[59]....
        /*0128*/ 	.word	0xffffffff


	//   ....[60]....
        /*012c*/ 	.word	0xffffffff


	//   ....[61]....
        /*0130*/ 	.word	0xffffffff


	//   ....[62]....
        /*0134*/ 	.word	0xffffffff


	//   ....[63]....
        /*0138*/ 	.word	0xffffffff


	//   ....[64]....
        /*013c*/ 	.word	0xffffffff


	//   ....[65]....
        /*0140*/ 	.word	0xffffffff


	//   ....[66]....
        /*0144*/ 	.word	0xffffffff


	//   ....[67]....
        /*0148*/ 	.word	0xffffffff


	//   ....[68]....
        /*014c*/ 	.word	0xffffffff


	//   ....[69]....
        /*0150*/ 	.word	0xffffffff


	//   ....[70]....
        /*0154*/ 	.word	0xffffffff


	//   ....[71]....
        /*0158*/ 	.word	0xffffffff


	//   ....[72]....
        /*015c*/ 	.word	0xffffffff


	//   ....[73]....
        /*0160*/ 	.word	0xffffffff


	//   ....[74]....
        /*0164*/ 	.word	0xffffffff


	//   ....[75]....
        /*0168*/ 	.word	0xffffffff


	//   ....[76]....
        /*016c*/ 	.word	0xffffffff


	//   ....[77]....
        /*0170*/ 	.word	0xffffffff


	//   ....[78]....
        /*0174*/ 	.word	0xffffffff


	//   ....[79]....
        /*0178*/ 	.word	0xffffffff


	//   ....[80]....
        /*017c*/ 	.word	0xffffffff


	//   ....[81]....
        /*0180*/ 	.word	0xffffffff


	//   ....[82]....
        /*0184*/ 	.word	0xffffffff


	//   ....[83]....
        /*0188*/ 	.word	0xffffffff


	//   ....[84]....
        /*018c*/ 	.word	0xffffffff


	//   ....[85]....
        /*0190*/ 	.word	0xffffffff


	//   ....[86]....
        /*0194*/ 	.word	0xffffffff


	//   ....[87]....
        /*0198*/ 	.word	0xffffffff


	//----- nvinfo : EIATTR_COOP_GROUP_INSTR_OFFSETS
	.align		4
.L_2149:
        /*019c*/ 	.byte	0x04, 0x28
        /*019e*/ 	.short	(.L_2151 - .L_2150)


	//   ....[0]....
.L_2150:
        /*01a0*/ 	.word	0x00001520


	//   ....[1]....
        /*01a4*/ 	.word	0x000019f0


	//   ....[2]....
        /*01a8*/ 	.word	0x00002240


	//   ....[3]....
        /*01ac*/ 	.word	0x000026d0


	//   ....[4]....
        /*01b0*/ 	.word	0x00002d80


	//   ....[5]....
        /*01b4*/ 	.word	0x00003610


	//   ....[6]....
        /*01b8*/ 	.word	0x00004010


	//   ....[7]....
        /*01bc*/ 	.word	0x00004fb0


	//   ....[8]....
        /*01c0*/ 	.word	0x000057d0


	//   ....[9]....
        /*01c4*/ 	.word	0x000062e0


	//   ....[10]....
        /*01c8*/ 	.word	0x00006300


	//   ....[11]....
        /*01cc*/ 	.word	0x00006350


	//   ....[12]....
        /*01d0*/ 	.word	0x00006360


	//   ....[13]....
        /*01d4*/ 	.word	0x00006390


	//   ....[14]....
        /*01d8*/ 	.word	0x000063b0


	//   ....[15]....
        /*01dc*/ 	.word	0x000063e0


	//   ....[16]....
        /*01e0*/ 	.word	0x00006400


	//   ....[17]....
        /*01e4*/ 	.word	0x00006430


	//   ....[18]....
        /*01e8*/ 	.word	0x00006450


	//   ....[19]....
        /*01ec*/ 	.word	0x00006510


	//   ....[20]....
        /*01f0*/ 	.word	0x00006580


	//   ....[21]....
        /*01f4*/ 	.word	0x000065a0


	//   ....[22]....
        /*01f8*/ 	.word	0x000065b0


	//   ....[23]....
        /*01fc*/ 	.word	0x000065c0


	//   ....[24]....
        /*0200*/ 	.word	0x000065d0


	//   ....[25]....
        /*0204*/ 	.word	0x00006ad0


	//   ....[26]....
        /*0208*/ 	.word	0x00006af0


	//   ....[27]....
        /*020c*/ 	.word	0x00006b00


	//   ....[28]....
        /*0210*/ 	.word	0x00006b10


	//   ....[29]....
        /*0214*/ 	.word	0x00006b40


	//   ....[30]....
        /*0218*/ 	.word	0x00006b50


	//   ....[31]....
        /*021c*/ 	.word	0x00006b80


	//   ....[32]....
        /*0220*/ 	.word	0x00006b90


	//   ....[33]....
        /*0224*/ 	.word	0x00006bc0


	//   ....[34]....
        /*0228*/ 	.word	0x00006bd0


	//   ....[35]....
        /*022c*/ 	.word	0x00006c00


	//   ....[36]....
        /*0230*/ 	.word	0x00006c10


	//   ....[37]....
        /*0234*/ 	.word	0x00006c40


	//   ....[38]....
        /*0238*/ 	.word	0x00006c50


	//   ....[39]....
        /*023c*/ 	.word	0x00006c60


	//   ....[40]....
        /*0240*/ 	.word	0x00006c70


	//   ....[41]....
        /*0244*/ 	.word	0x000088a0


	//   ....[42]....
        /*0248*/ 	.word	0x000089b0


	//   ....[43]....
        /*024c*/ 	.word	0x00008ab0


	//   ....[44]....
        /*0250*/ 	.word	0x00008bb0


	//   ....[45]....
        /*0254*/ 	.word	0x00008c70


	//   ....[46]....
        /*0258*/ 	.word	0x00008fd0


	//   ....[47]....
        /*025c*/ 	.word	0x000098d0


	//   ....[48]....
        /*0260*/ 	.word	0x00009f60


	//   ....[49]....
        /*0264*/ 	.word	0x00009fc0


	//   ....[50]....
        /*0268*/ 	.word	0x0000a020


	//   ....[51]....
        /*026c*/ 	.word	0x0000a040


	//   ....[52]....
        /*0270*/ 	.word	0x0000a060


	//   ....[53]....
        /*0274*/ 	.word	0x0000a140


	//   ....[54]....
        /*0278*/ 	.word	0x0000a190


	//   ....[55]....
        /*027c*/ 	.word	0x0000a1f0


	//   ....[56]....
        /*0280*/ 	.word	0x0000a210


	//   ....[57]....
        /*0284*/ 	.word	0x0000a230


	//   ....[58]....
        /*0288*/ 	.word	0x0000a4f0


	//   ....[59]....
        /*028c*/ 	.word	0x0000a570


	//   ....[60]....
        /*0290*/ 	.word	0x0000a620


	//   ....[61]....
        /*0294*/ 	.word	0x0000a690


	//   ....[62]....
        /*0298*/ 	.word	0x0000a720


	//   ....[63]....
        /*029c*/ 	.word	0x0000a790


	//   ....[64]....
        /*02a0*/ 	.word	0x0000a830


	//   ....[65]....
        /*02a4*/ 	.word	0x0000a8a0


	//   ....[66]....
        /*02a8*/ 	.word	0x0000a940


	//   ....[67]....
        /*02ac*/ 	.word	0x0000a9b0


	//   ....[68]....
        /*02b0*/ 	.word	0x0000aa30


	//   ....[69]....
        /*02b4*/ 	.word	0x0000aaa0


	//   ....[70]....
        /*02b8*/ 	.word	0x0000ab10


	//   ....[71]....
        /*02bc*/ 	.word	0x0000ab80


	//   ....[72]....
        /*02c0*/ 	.word	0x0000ac00


	//   ....[73]....
        /*02c4*/ 	.word	0x0000ac80


	//   ....[74]....
        /*02c8*/ 	.word	0x0000ad20


	//   ....[75]....
        /*02cc*/ 	.word	0x0000ad90


	//   ....[76]....
        /*02d0*/ 	.word	0x0000ae10


	//   ....[77]....
        /*02d4*/ 	.word	0x0000ae80


	//   ....[78]....
        /*02d8*/ 	.word	0x0000af00


	//   ....[79]....
        /*02dc*/ 	.word	0x0000af70


	//   ....[80]....
        /*02e0*/ 	.word	0x0000b010


	//   ....[81]....
        /*02e4*/ 	.word	0x0000b080


	//   ....[82]....
        /*02e8*/ 	.word	0x0000b100


	//   ....[83]....
        /*02ec*/ 	.word	0x0000b170


	//   ....[84]....
        /*02f0*/ 	.word	0x0000b1e0


	//   ....[85]....
        /*02f4*/ 	.word	0x0000b250


	//   ....[86]....
        /*02f8*/ 	.word	0x0000b2d0


	//   ....[87]....
        /*02fc*/ 	.word	0x0000b340


	//----- nvinfo : EIATTR_EXIT_INSTR_OFFSETS
	.align		4
.L_2151:
        /*0300*/ 	.byte	0x04, 0x1c
        /*0302*/ 	.short	(.L_2153 - .L_2152)


	//   ....[0]....
.L_2152:
        /*0304*/ 	.word	0x0000a320


	//   ....[1]....
        /*0308*/ 	.word	0x0000a490


	//----- nvinfo : EIATTR_MAX_THREADS
	.align		4
.L_2153:
        /*030c*/ 	.byte	0x04, 0x05
        /*030e*/ 	.short	(.L_2155 - .L_2154)
.L_2154:
        /*0310*/ 	.word	0x00000040
        /*0314*/ 	.word	0x00000001
        /*0318*/ 	.word	0x00000001


	//----- nvinfo : EIATTR_CRS_STACK_SIZE
	.align		4
.L_2155:
        /*031c*/ 	.byte	0x04, 0x1e
        /*031e*/ 	.short	(.L_2157 - .L_2156)
.L_2156:
        /*0320*/ 	.word	0x00000000
.L_2157:


//--------------------- .nv.info._Z25selective_scan_bwd_kernelI32Selective_Scan_bwd_kernel_traitsILi64ELi16ELb0ELb1ELb1ELb1ELb0EffEEv12SSMParamsBwd --------------------------
	.section	.nv.info._Z25selective_scan_bwd_kernelI32Selective_Scan_bwd_kernel_traitsILi64ELi16ELb0ELb1ELb1ELb1ELb0EffEEv12SSMParamsBwd,"",@"SHT_CUDA_INFO"
	.sectionflags	@""
	.align	4


	//----- nvinfo : EIATTR_CUDA_API_VERSION
	.align		4
        /*0000*/ 	.byte	0x04, 0x37
        /*0002*/ 	.short	(.L_2159 - .L_2158)
.L_2158:
        /*0004*/ 	.word	0x00000082


	//----- nvinfo : EIATTR_SW2861232_WAR
	.align		4
.L_2159:
        /*0008*/ 	.byte	0x01, 0x35
	.zero		2


	//----- nvinfo : EIATTR_PARAM_CBANK
	.align		4
        /*000c*/ 	.byte	0x04, 0x0a
        /*000e*/ 	.short	(.L_2161 - .L_2160)
	.align		4
.L_2160:
        /*0010*/ 	.word	index@(.nv.constant0._Z25selective_scan_bwd_kernelI32Selective_Scan_bwd_kernel_traitsILi64ELi16ELb0ELb1ELb1ELb1ELb0EffEEv12SSMParamsBwd)
        /*0014*/ 	.short	0x0160
        /*0016*/ 	.short	0x01f0


	//----- nvinfo : EIATTR_CBANK_PARAM_SIZE
	.align		4
.L_2161:
        /*0018*/ 	.byte	0x03, 0x19
        /*001a*/ 	.short	0x01f0


	//----- nvinfo : EIATTR_KPARAM_INFO
	.align		4
        /*001c*/ 	.byte	0x04, 0x17
        /*001e*/ 	.short	(.L_2163 - .L_2162)
.L_2162:
        /*0020*/ 	.word	0x00000000
        /*0024*/ 	.short	0x0000
        /*0026*/ 	.short	0x0000
        /*0028*/ 	.byte	0x00, 0xf0, 0xc1, 0x07


	//----- nvinfo : EIATTR_MAXREG_COUNT
	.align		4
.L_2163:
        /*002c*/ 	.byte	0x03, 0x1b
        /*002e*/ 	.short	0x00ff


	//----- nvinfo : EIATTR_NUM_BARRIERS
	.align		4
        /*0030*/ 	.byte	0x02, 0x4c
        /*0032*/ 	.byte	0x01
	.zero		1


	//----- nvinfo : EIATTR_MERCURY_ISA_VERSION
	.align		4
        /*0034*/ 	.byte	0x03, 0x5f
        /*0036*/ 	.short	0x0000


	//----- nvinfo : EIATTR_COOP_GROUP_MASK_REGIDS
	.align		4
        /*0038*/ 	.byte	0x04, 0x29
        /*003a*/ 	.short	(.L_2165 - .L_2164)


	//   ....[0]....
.L_2164:
        /*003c*/ 	.word	0xffffffff


	//   ....[1]....
        /*0040*/ 	.word	0xffffffff


	//   ....[2]....
        /*0044*/ 	.word	0xffffffff


	//   ....[3]....
        /*0048*/ 	.word	0xffffffff


	//   ....[4]....
        /*004c*/ 	.word	0xffffffff


	//   ....[5]....
        /*0050*/ 	.word	0xffffffff


	//   ....[6]....
        /*0054*/ 	.word	0xffffffff


	//   ....[7]....
        /*0058*/ 	.word	0xffffffff


	//   ....[8]....
        /*005c*/ 	.word	0xffffffff


	//   ....[9]....
        /*0060*/ 	.word	0xffffffff


	//   ....[10]....
        /*0064*/ 	.word	0xffffffff


	//   ....[11]....
        /*0068*/ 	.word	0xffffffff


	//   ....[12]....
        /*006c*/ 	.word	0xffffffff


	//   ....[13]....
        /*0070*/ 	.word	0xffffffff


	//   ....[14]....
        /*0074*/ 	.word	0xffffffff


	//   ....[15]....
        /*0078*/ 	.word	0xffffffff


	//   ....[16]....
        /*007c*/ 	.word	0xffffffff


	//   ....[17]....
        /*0080*/ 	.word	0xffffffff


	//   ....[18]....
        /*0084*/ 	.word	0xffffffff


	//   ....[19]....
        /*0088*/ 	.word	0xffffffff


	//   ....[20]....
        /*008c*/ 	.word	0xffffffff


	//   ....[21]....
        /*0090*/ 	.word	0xffffffff


	//   ....[22]....
        /*0094*/ 	.word	0xffffffff


	//   ....[23]....
        /*0098*/ 	.word	0xffffffff


	//   ....[24]....
        /*009c*/ 	.word	0xffffffff


	//   ....[25]....
        /*00a0*/ 	.word	0xffffffff


	//   ....[26]....
        /*00a4*/ 	.word	0xffffffff


	//   ....[27]....
        /*00a8*/ 	.word	0xffffffff


	//   ....[28]....
        /*00ac*/ 	.word	0xffffffff


	//   ....[29]....
        /*00b0*/ 	.word	0xffffffff


	//   ....[30]....
        /*00b4*/ 	.word	0xffffffff


	//   ....[31]....
        /*00b8*/ 	.word	0xffffffff


	//   ....[32]....
        /*00bc*/ 	.word	0xffffffff


	//   ....[33]....
        /*00c0*/ 	.word	0xffffffff


	//   ....[34]....
        /*00c4*/ 	.word	0xffffffff


	//   ....[35]....
        /*00c8*/ 	.word	0xffffffff


	//   ....[36]....
        /*00cc*/ 	.word	0xffffffff


	//   ....[37]....
        /*00d0*/ 	.word	0xffffffff


	//   ....[38]....
        /*00d4*/ 	.word	0xffffffff


	//   ....[39]....
        /*00d8*/ 	.word	0xffffffff


	//   ....[40]....
        /*00dc*/ 	.word	0xffffffff


	//   ....[41]....
        /*00e0*/ 	.word	0xffffffff


	//   ....[42]....
        /*00e4*/ 	.word	0xffffffff


	//   ....[43]....
        /*00e8*/ 	.word	0xffffffff


	//   ....[44]....
        /*00ec*/ 	.word	0xffffffff


	//   ....[45]....
        /*00f0*/ 	.word	0xffffffff


	//   ....[46]....
        /*00f4*/ 	.word	0xffffffff


	//   ....[47]....
        /*00f8*/ 	.word	0xffffffff


	//   ....[48]....
        /*00fc*/ 	.word	0xffffffff


	//   ....[49]....
        /*0100*/ 	.word	0xffffffff


	//   ....[50]....
        /*0104*/ 	.word	0xffffffff


	//   ....[51]....
        /*0108*/ 	.word	0xffffffff


	//   ....[52]....
        /*010c*/ 	.word	0xffffffff


	//   ....[53]....
        /*0110*/ 	.word	0xffffffff


	//   ....[54]....
        /*0114*/ 	.word	0xffffffff


	//   ....[55]....
        /*0118*/ 	.word	0xffffffff


	//   ....[56]....
        /*011c*/ 	.word	0xffffffff


	//   ....[57]....
        /*0120*/ 	.word	0xffffffff


	//   ....[58]....
        /*0124*/ 	.word	0xffffffff


	//   ....[59]....
        /*0128*/ 	.word	0xffffffff


	//   ....[60]....
        /*012c*/ 	.word	0xffffffff


	//   ....[61]....
        /*0130*/ 	.word	0xffffffff


	//   ....[62]....
        /*0134*/ 	.word	0xffffffff


	//   ....[63]....
        /*0138*/ 	.word	0xffffffff


	//   ....[64]....
        /*013c*/ 	.word	0xffffffff


	//   ....[65]....
        /*0140*/ 	.word	0xffffffff


	//   ....[66]....
        /*0144*/ 	.word	0xffffffff


	//   ....[67]....
        /*0148*/ 	.word	0xffffffff


	//   ....[68]....
        /*014c*/ 	.word	0xffffffff


	//   ....[69]....
        /*0150*/ 	.word	0xffffffff


	//   ....[70]....
        /*0154*/ 	.word	0xffffffff


	//   ....[71]....
        /*0158*/ 	.word	0xffffffff


	//   ....[72]....
        /*015c*/ 	.word	0xffffffff


	//   ....[73]....
        /*0160*/ 	.word	0xffffffff


	//   ....[74]....
        /*0164*/ 	.word	0xffffffff


	//   ....[75]....
        /*0168*/ 	.word	0xffffffff


	//   ....[76]....
        /*016c*/ 	.word	0xffffffff


	//   ....[77]....
        /*0170*/ 	.word	0xffffffff


	//   ....[78]....
        /*0174*/ 	.word	0xffffffff


	//   ....[79]....
        /*0178*/ 	.word	0xffffffff


	//   ....[80]....
        /*017c*/ 	.word	0xffffffff


	//   ....[81]....
        /*0180*/ 	.word	0xffffffff


	//   ....[82]....
        /*0184*/ 	.word	0xffffffff


	//   ....[83]....
        /*0188*/ 	.word	0xffffffff


	//   ....[84]....
        /*018c*/ 	.word	0xffffffff


	//----- nvinfo : EIATTR_COOP_GROUP_INSTR_OFFSETS
	.align		4
.L_2165:
        /*0190*/ 	.byte	0x04, 0x28
        /*0192*/ 	.short	(.L_2167 - .L_2166)


	//   ....[0]....
.L_2166:
        /*0194*/ 	.word	0x000011f0


	//   ....[1]....
        /*0198*/ 	.word	0x000017b0


	//   ....[2]....
        /*019c*/ 	.word	0x00001d00


	//   ....[3]....
        /*01a0*/ 	.word	0x00004c80


	//   ....[4]....
        /*01a4*/ 	.word	0x00005490


	//   ....[5]....
        /*01a8*/ 	.word	0x00005dc0


	//   ....[6]....
        /*01ac*/ 	.word	0x00005de0


	//   ....[7]....
        /*01b0*/ 	.word	0x00005e30


	//   ....[8]....
        /*01b4*/ 	.word	0x00005e40


	//   ....[9]....
        /*01b8*/ 	.word	0x00005e70


	//   ....[10]....
        /*01bc*/ 	.word	0x00005e90


	//   ....[11]....
        /*01c0*/ 	.word	0x00005ec0


	//   ....[12]....
        /*01c4*/ 	.word	0x00005ee0


	//   ....[13]....
        /*01c8*/ 	.word	0x00005f10


	//   ....[14]....
        /*01cc*/ 	.word	0x00005f30


	//   ....[15]....
        /*01d0*/ 	.word	0x00005ff0


	//   ....[16]....
        /*01d4*/ 	.word	0x00006060


	//   ....[17]....
        /*01d8*/ 	.word	0x00006080


	//   ....[18]....
        /*01dc*/ 	.word	0x00006090


	//   ....[19]....
        /*01e0*/ 	.word	0x000060a0


	//   ....[20]....
        /*01e4*/ 	.word	0x000060b0


	//   ....[21]....
        /*01e8*/ 	.word	0x000065e0


	//   ....[22]....
        /*01ec*/ 	.word	0x00006600


	//   ....[23]....
        /*01f0*/ 	.word	0x00006610


	//   ....[24]....
        /*01f4*/ 	.word	0x00006620


	//   ....[25]....
        /*01f8*/ 	.word	0x00006650


	//   ....[26]....
        /*01fc*/ 	.word	0x00006660


	//   ....[27]....
        /*0200*/ 	.word	0x00006690


	//   ....[28]....
        /*0204*/ 	.word	0x000066a0


	//   ....[29]....
        /*0208*/ 	.word	0x000066d0


	//   ....[30]....
        /*020c*/ 	.word	0x000066e0


	//   ....[31]....
        /*0210*/ 	.word	0x00006710


	//   ....[32]....
        /*0214*/ 	.word	0x00006720


	//   ....[33]....
        /*0218*/ 	.word	0x00006750


	//   ....[34]....
        /*021c*/ 	.word	0x00006760


	//   ....[35]....
        /*0220*/ 	.word	0x00006770


	//   ....[36]....
        /*0224*/ 	.word	0x00006780


	//   ....[37]....
        /*0228*/ 	.word	0x00007fe0


	//   ....[38]....
        /*022c*/ 	.word	0x00008100


	//   ....[39]....
        /*0230*/ 	.word	0x00008200


	//   ....[40]....
        /*0234*/ 	.word	0x00008300


	//   ....[41]....
        /*0238*/ 	.word	0x00008410


	//   ....[42]....
        /*023c*/ 	.word	0x00008cc0


	//   ....[43]....
        /*0240*/ 	.word	0x000095b0


	//   ....[44]....
        /*0244*/ 	.word	0x00009ed0


	//   ....[45]....
        /*0248*/ 	.word	0x0000a500


	//   ....[46]....
        /*024c*/ 	.word	0x0000a560


	//   ....[47]....
        /*0250*/ 	.word	0x0000a5c0


	//   ....[48]....
        /*0254*/ 	.word	0x0000a5e0


	//   ....[49]....
        /*0258*/ 	.word	0x0000a600


	//   ....[50]....
        /*025c*/ 	.word	0x0000a6c0


	//   ....[51]....
        /*0260*/ 	.word	0x0000a710


	//   ....[52]....
        /*0264*/ 	.word	0x0000a770


	//   ....[53]....
        /*0268*/ 	.word	0x0000a790


	//   ....[54]....
        /*026c*/ 	.word	0x0000a7b0


	//   ....[55]....
        /*0270*/ 	.word	0x0000aa20


	//   ....[56]....
        /*0274*/ 	.word	0x0000aaa0


	//   ....[57]....
        /*0278*/ 	.word	0x0000ab50


	//   ....[58]....
        /*027c*/ 	.word	0x0000abc0


	//   ....[59]....
        /*0280*/ 	.word	0x0000ac50


	//   ....[60]....
        /*0284*/ 	.word	0x0000acc0


	//   ....[61]....
        /*0288*/ 	.word	0x0000ad50


	//   ....[62]....
        /*028c*/ 	.word	0x0000adc0


	//   ....[63]....
        /*0290*/ 	.word	0x0000ae50


	//   ....[64]....
        /*0294*/ 	.word	0x0000aec0


	//   ....[65]....
        /*0298*/ 	.word	0x0000af40


	//   ....[66]....
        /*029c*/ 	.word	0x0000afb0


	//   ....[67]....
        /*02a0*/ 	.word	0x0000b030


	//   ....[68]....
        /*02a4*/ 	.word	0x0000b0a0


	//   ....[69]....
        /*02a8*/ 	.word	0x0000b120


	//   ....[70]....
        /*02ac*/ 	.word	0x0000b1a0


	//   ....[71]....
        /*02b0*/ 	.word	0x0000b240


	//   ....[72]....
        /*02b4*/ 	.word	0x0000b2b0


	//   ....[73]....
        /*02b8*/ 	.word	0x0000b330


	//   ....[74]....
        /*02bc*/ 	.word	0x0000b3a0


	//   ....[75]....
        /*02c0*/ 	.word	0x0000b420


	//   ....[76]....
        /*02c4*/ 	.word	0x0000b490


	//   ....[77]....
        /*02c8*/ 	.word	0x0000b510


	//   ....[78]....
        /*02cc*/ 	.word	0x0000b580


	//   ....[79]....
        /*02d0*/ 	.word	0x0000b600


	//   ....[80]....
        /*02d4*/ 	.word	0x0000b670


	//   ....[81]....
        /*02d8*/ 	.word	0x0000b6f0


	//   ....[82]....
        /*02dc*/ 	.word	0x0000b760


	//   ....[83]....
        /*02e0*/ 	.word	0x0000b7d0


	//   ....[84]....
        /*02e4*/ 	.word	0x0000b840


	//----- nvinfo : EIATTR_EXIT_INSTR_OFFSETS
	.align		4
.L_2167:
        /*02e8*/ 	.byte	0x04, 0x1c
        /*02ea*/ 	.short	(.L_2169 - .L_2168)


	//   ....[0]....
.L_2168:
        /*02ec*/ 	.word	0x0000a880


	//   ....[1]....
        /*02f0*/ 	.word	0x0000a9c0


	//----- nvinfo : EIATTR_MAX_THREADS
	.align		4
.L_2169:
        /*02f4*/ 	.byte	0x04, 0x05
        /*02f6*/ 	.short	(.L_2171 - .L_2170)
.L_2170:
        /*02f8*/ 	.word	0x00000040
        /*02fc*/ 	.word	0x00000001
        /*0300*/ 	.word	0x00000001


	//----- nvinfo : EIATTR_CRS_STACK_SIZE
	.align		4
.L_2171:
        /*0304*/ 	.byte	0x04, 0x1e
        /*0306*/ 	.short	(.L_2173 - .L_2172)
.L_2172:
        /*0308*/ 	.word	0x00000000
.L_2173:


//--------------------- .nv.info._Z25selective_scan_bwd_kernelI32Selective_Scan_bwd_kernel_traitsILi64ELi16ELb0ELb1ELb1ELb1ELb1EffEEv12SSMParamsBwd --------------------------
	.section	.nv.info._Z25selective_scan_bwd_kernelI32Selective_Scan_bwd_kernel_traitsILi64ELi16ELb0ELb1ELb1ELb1ELb1EffEEv12SSMParamsBwd,"",@"SHT_CUDA_INFO"
	.sectionflags	@""
	.align	4


	//----- nvinfo : EIATTR_CUDA_API_VERSION
	.align		4
        /*0000*/ 	.byte	0x04, 0x37
        /*0002*/ 	.short	(.L_2175 - .L_2174)
.L_2174:
        /*0004*/ 	.word	0x00000082


	//----- nvinfo : EIATTR_SW2861232_WAR
	.align		4
.L_2175:
        /*0008*/ 	.byte	0x01, 0x35
	.zero		2


	//----- nvinfo : EIATTR_PARAM_CBANK
	.align		4
        /*000c*/ 	.byte	0x04, 0x0a
        /*000e*/ 	.short	(.L_2177 - .L_2176)
	.align		4
.L_2176:
        /*0010*/ 	.word	index@(.nv.constant0._Z25selective_scan_bwd_kernelI32Selective_Scan_bwd_kernel_traitsILi64ELi16ELb0ELb1ELb1ELb1ELb1EffEEv12SSMParamsBwd)
        /*0014*/ 	.short	0x0160
        /*0016*/ 	.short	0x01f0


	//----- nvinfo : EIATTR_CBANK_PARAM_SIZE
	.align		4
.L_2177:
        /*0018*/ 	.byte	0x03, 0x19
        /*001a*/ 	.short	0x01f0


	//----- nvinfo : EIATTR_KPARAM_INFO
	.align		4
        /*001c*/ 	.byte	0x04, 0x17
        /*001e*/ 	.short	(.L_2179 - .L_2178)
.L_2178:
        /*0020*/ 	.word	0x00000000
        /*0024*/ 	.short	0x0000
        /*0026*/ 	.short	0x0000
        /*0028*/ 	.byte	0x00, 0xf0, 0xc1, 0x07


	//----- nvinfo : EIATTR_MAXREG_COUNT
	.align		4
.L_2179:
        /*002c*/ 	.byte	0x03, 0x1b
        /*002e*/ 	.short	0x00ff


	//----- nvinfo : EIATTR_NUM_BARRIERS
	.align		4
        /*0030*/ 	.byte	0x02, 0x4c
        /*0032*/ 	.byte	0x01
	.zero		1


	//----- nvinfo : EIATTR_MERCURY_ISA_VERSION
	.align		4
        /*0034*/ 	.byte	0x03, 0x5f
        /*0036*/ 	.short	0x0000


	//----- nvinfo : EIATTR_COOP_GROUP_MASK_REGIDS
	.align		4
        /*0038*/ 	.byte	0x04, 0x29
        /*003a*/ 	.short	(.L_2181 - .L_2180)


	//   ....[0]....
.L_2180:
        /*003c*/ 	.word	0xffffffff


	//   ....[1]....
        /*0040*/ 	.word	0xffffffff


	//   ....[2]....
        /*0044*/ 	.word	0xffffffff


	//   ....[3]....
        /*0048*/ 	.word	0xffffffff


	//   ....[4]....
        /*004c*/ 	.word	0xffffffff


	//   ....[5]....
        /*0050*/ 	.word	0xffffffff


	//   ....[6]....
        /*0054*/ 	.word	0xffffffff


	//   ....[7]....
        /*0058*/ 	.word	0xffffffff


	//   ....[8]....
        /*005c*/ 	.word	0xffffffff


	//   ....[9]....
        /*0060*/ 	.word	0xffffffff


	//   ....[10]....
        /*0064*/ 	.word	0xffffffff


	//   ....[11]....
        /*0068*/ 	.word	0xffffffff


	//   ....[12]....
        /*006c*/ 	.word	0xffffffff


	//   ....[13]....
        /*0070*/ 	.word	0xffffffff


	//   ....[14]....
        /*0074*/ 	.word	0xffffffff


	//   ....[15]....
        /*0078*/ 	.word	0xffffffff


	//   ....[16]....
        /*007c*/ 	.word	0xffffffff


	//   ....[17]....
        /*0080*/ 	.word	0xffffffff


	//   ....[18]....
        /*0084*/ 	.word	0xffffffff


	//   ....[19]....
        /*0088*/ 	.word	0xffffffff


	//   ....[20]....
        /*008c*/ 	.word	0xffffffff


	//   ....[21]....
        /*0090*/ 	.word	0xffffffff


	//   ....[22]....
        /*0094*/ 	.word	0xffffffff


	//   ....[23]....
        /*0098*/ 	.word	0xffffffff


	//   ....[24]....
        /*009c*/ 	.word	0xffffffff


	//   ....[25]....
        /*00a0*/ 	.word	0xffffffff


	//   ....[26]....
        /*00a4*/ 	.word	0xffffffff


	//   ....[27]....
        /*00a8*/ 	.word	0xffffffff


	//   ....[28]....
        /*00ac*/ 	.word	0xffffffff


	//   ....[29]....
        /*00b0*/ 	.word	0xffffffff


	//   ....[30]....
        /*00b4*/ 	.word	0xffffffff


	//   ....[31]....
        /*00b8*/ 	.word	0xffffffff


	//   ....[32]....
        /*00bc*/ 	.word	0xffffffff


	//   ....[33]....
        /*00c0*/ 	.word	0xffffffff


	//   ....[34]....
        /*00c4*/ 	.word	0xffffffff


	//   ....[35]....
        /*00c8*/ 	.word	0xffffffff


	//   ....[36]....
        /*00cc*/ 	.word	0xffffffff


	//   ....[37]....
        /*00d0*/ 	.word	0xffffffff


	//   ....[38]....
        /*00d4*/ 	.word	0xffffffff


	//   ....[39]....
        /*00d8*/ 	.word	0xffffffff


	//   ....[40]....
        /*00dc*/ 	.word	0xffffffff


	//   ....[41]....
        /*00e0*/ 	.word	0xffffffff


	//   ....[42]....
        /*00e4*/ 	.word	0xffffffff


	//   ....[43]....
        /*00e8*/ 	.word	0xffffffff


	//   ....[44]....
        /*00ec*/ 	.word	0xffffffff


	//   ....[45]....
        /*00f0*/ 	.word	0xffffffff


	//   ....[46]....
        /*00f4*/ 	.word	0xffffffff


	//   ....[47]....
        /*00f8*/ 	.word	0xffffffff


	//   ....[48]....
        /*00fc*/ 	.word	0xffffffff


	//   ....[49]....
        /*0100*/ 	.word	0xffffffff


	//   ....[50]....
        /*0104*/ 	.word	0xffffffff


	//   ....[51]....
        /*0108*/ 	.word	0xffffffff


	//   ....[52]....
        /*010c*/ 	.word	0xffffffff


	//   ....[53]....
        /*0110*/ 	.word	0xffffffff


	//   ....[54]....
        /*0114*/ 	.word	0xffffffff


	//   ....[55]....
        /*0118*/ 	.word	0xffffffff


	//   ....[56]....
        /*011c*/ 	.word	0xffffffff


	//   ....[57]....
        /*0120*/ 	.word	0xffffffff


	//   ....[58]....
        /*0124*/ 	.word	0xffffffff


	//   ....[59]....
        /*0128*/ 	.word	0xffffffff


	//   ....[60]....
        /*012c*/ 	.word	0xffffffff


	//   ....[61]....
        /*0130*/ 	.word	0xffffffff


	//   ....[62]....
        /*0134*/ 	.word	0xffffffff


	//   ....[63]....
        /*0138*/ 	.word	0xffffffff


	//   ....[64]....
        /*013c*/ 	.word	0xffffffff


	//   ....[65]....
        /*0140*/ 	.word	0xffffffff


	//   ....[66]....
        /*0144*/ 	.word	0xffffffff


	//   ....[67]....
        /*0148*/ 	.word	0xffffffff


	//   ....[68]....
        /*014c*/ 	.word	0xffffffff


	//   ....[69]....
        /*0150*/ 	.word	0xffffffff


	//   ....[70]....
        /*0154*/ 	.word	0xffffffff


	//   ....[71]....
        /*0158*/ 	.word	0xffffffff


	//   ....[72]....
        /*015c*/ 	.word	0xffffffff


	//   ....[73]....
        /*0160*/ 	.word	0xffffffff


	//   ....[74]....
        /*0164*/ 	.word	0xffffffff


	//   ....[75]....
        /*0168*/ 	.word	0xffffffff


	//   ....[76]....
        /*016c*/ 	.word	0xffffffff


	//   ....[77]....
        /*0170*/ 	.word	0xffffffff


	//   ....[78]....
        /*0174*/ 	.word	0xffffffff


	//   ....[79]....
        /*0178*/ 	.word	0xffffffff


	//   ....[80]....
        /*017c*/ 	.word	0xffffffff


	//   ....[81]....
        /*0180*/ 	.word	0xffffffff


	//   ....[82]....
        /*0184*/ 	.word	0xffffffff


	//   ....[83]....
        /*0188*/ 	.word	0xffffffff


	//   ....[84]....
        /*018c*/ 	.word	0xffffffff


	//   ....[85]....
        /*0190*/ 	.word	0xffffffff


	//   ....[86]....
        /*0194*/ 	.word	0xffffffff


	//   ....[87]....
        /*0198*/ 	.word	0xffffffff


	//   ....[88]....
        /*019c*/ 	.word	0xffffffff


	//----- nvinfo : EIATTR_COOP_GROUP_INSTR_OFFSETS
	.align		4
.L_2181:
        /*01a0*/ 	.byte	0x04, 0x28
        /*01a2*/ 	.short	(.L_2183 - .L_2182)


	//   ....[0]....
.L_2182:
        /*01a4*/ 	.word	0x00001620


	//   ....[1]....
        /*01a8*/ 	.word	0x00001ba0


	//   ....[2]....
        /*01ac*/ 	.word	0x000020e0


	//   ....[3]....
        /*01b0*/ 	.word	0x00004d10


	//   ....[4]....
        /*01b4*/ 	.word	0x000053b0


	//   ....[5]....
        /*01b8*/ 	.word	0x00005c40


	//   ....[6]....
        /*01bc*/ 	.word	0x00006660


	//   ....[7]....
        /*01c0*/ 	.word	0x000075c0


	//   ....[8]....
        /*01c4*/ 	.word	0x00007d70


	//   ....[9]....
        /*01c8*/ 	.word	0x00008790


	//   ....[10]....
        /*01cc*/ 	.word	0x000087b0


	//   ....[11]....
        /*01d0*/ 	.word	0x00008800


	//   ....[12]....
        /*01d4*/ 	.word	0x00008810


	//   ....[13]....
        /*01d8*/ 	.word	0x00008840


	//   ....[14]....
        /*01dc*/ 	.word	0x00008860


	//   ....[15]....
        /*01e0*/ 	.word	0x00008890


	//   ....[16]....
        /*01e4*/ 	.word	0x000088b0


	//   ....[17]....
        /*01e8*/ 	.word	0x000088e0


	//   ....[18]....
        /*01ec*/ 	.word	0x00008900


	//   ....[19]....
        /*01f0*/ 	.word	0x000089c0


	//   ....[20]....
        /*01f4*/ 	.word	0x00008a30


	//   ....[21]....
        /*01f8*/ 	.word	0x00008a50


	//   ....[22]....
        /*01fc*/ 	.word	0x00008a60


	//   ....[23]....
        /*0200*/ 	.word	0x00008a70


	//   ....[24]....
        /*0204*/ 	.word	0x00008a80


	//   ....[25]....
        /*0208*/ 	.word	0x00008fd0


	//   ....[26]....
        /*020c*/ 	.word	0x00008ff0


	//   ....[27]....
        /*0210*/ 	.word	0x00009000


	//   ....[28]....
        /*0214*/ 	.word	0x00009010


	//   ....[29]....
        /*0218*/ 	.word	0x00009040


	//   ....[30]....
        /*021c*/ 	.word	0x00009050


	//   ....[31]....
        /*0220*/ 	.word	0x00009080


	//   ....[32]....
        /*0224*/ 	.word	0x00009090


	//   ....[33]....
        /*0228*/ 	.word	0x000090c0


	//   ....[34]....
        /*022c*/ 	.word	0x000090d0


	//   ....[35]....
        /*0230*/ 	.word	0x00009100


	//   ....[36]....
        /*0234*/ 	.word	0x00009110


	//   ....[37]....
        /*0238*/ 	.word	0x00009140


	//   ....[38]....
        /*023c*/ 	.word	0x00009150


	//   ....[39]....
        /*0240*/ 	.word	0x00009160


	//   ....[40]....
        /*0244*/ 	.word	0x00009170


	//   ....[41]....
        /*0248*/ 	.word	0x0000aae0


	//   ....[42]....
        /*024c*/ 	.word	0x0000ac00


	//   ....[43]....
        /*0250*/ 	.word	0x0000ad00


	//   ....[44]....
        /*0254*/ 	.word	0x0000ae00


	//   ....[45]....
        /*0258*/ 	.word	0x0000af10


	//   ....[46]....
        /*025c*/ 	.word	0x0000b740


	//   ....[47]....
        /*0260*/ 	.word	0x0000bf90


	//   ....[48]....
        /*0264*/ 	.word	0x0000c780


	//   ....[49]....
        /*0268*/ 	.word	0x0000ce10


	//   ....[50]....
        /*026c*/ 	.word	0x0000ce70


	//   ....[51]....
        /*0270*/ 	.word	0x0000ced0


	//   ....[52]....
        /*0274*/ 	.word	0x0000cef0


	//   ....[53]....
        /*0278*/ 	.word	0x0000cf10


	//   ....[54]....
        /*027c*/ 	.word	0x0000cff0


	//   ....[55]....
        /*0280*/ 	.word	0x0000d040


	//   ....[56]....
        /*0284*/ 	.word	0x0000d0a0


	//   ....[57]....
        /*0288*/ 	.word	0x0000d0c0


	//   ....[58]....
        /*028c*/ 	.word	0x0000d0e0


	//   ....[59]....
        /*0290*/ 	.word	0x0000d3a0


	//   ....[60]....
        /*0294*/ 	.word	0x0000d420


	//   ....[61]....
        /*0298*/ 	.word	0x0000d4d0


	//   ....[62]....
        /*029c*/ 	.word	0x0000d540


	//   ....[63]....
        /*02a0*/ 	.word	0x0000d5d0


	//   ....[64]....
        /*02a4*/ 	.word	0x0000d640


	//   ....[65]....
        /*02a8*/ 	.word	0x0000d6d0


	//   ....[66]....
        /*02ac*/ 	.word	0x0000d740


	//   ....[67]....
        /*02b0*/ 	.word	0x0000d7e0


	//   ....[68]....
        /*02b4*/ 	.word	0x0000d850


	//   ....[69]....
        /*02b8*/ 	.word	0x0000d8d0


	//   ....[70]....
        /*02bc*/ 	.word	0x0000d940


	//   ....[71]....
        /*02c0*/ 	.word	0x0000d9c0


	//   ....[72]....
        /*02c4*/ 	.word	0x0000da30


	//   ....[73]....
        /*02c8*/ 	.word	0x0000dab0


	//   ....[74]....
        /*02cc*/ 	.word	0x0000db30


	//   ....[75]....
        /*02d0*/ 	.word	0x0000dbd0


	//   ....[76]....
        /*02d4*/ 	.word	0x0000dc40


	//   ....[77]....
        /*02d8*/ 	.word	0x0000dcc0


	//   ....[78]....
        /*02dc*/ 	.word	0x0000dd30


	//   ....[79]....
        /*02e0*/ 	.word	0x0000ddb0


	//   ....[80]....
        /*02e4*/ 	.word	0x0000de20


	//   ....[81]....
        /*02e8*/ 	.word	0x0000deb0


	//   ....[82]....
        /*02ec*/ 	.word	0x0000df20


	//   ....[83]....
        /*02f0*/ 	.word	0x0000dfa0


	//   ....[84]....
        /*02f4*/ 	.word	0x0000e010


	//   ....[85]....
        /*02f8*/ 	.word	0x0000e080


	//   ....[86]....
        /*02fc*/ 	.word	0x0000e0f0


	//   ....[87]....
        /*0300*/ 	.word	0x0000e160


	//   ....[88]....
        /*0304*/ 	.word	0x0000e1d0


	//----- nvinfo : EIATTR_EXIT_INSTR_OFFSETS
	.align		4
.L_2183:
        /*0308*/ 	.byte	0x04, 0x1c
        /*030a*/ 	.short	(.L_2185 - .L_2184)


	//   ....[0]....
.L_2184:
        /*030c*/ 	.word	0x0000d1d0


	//   ....[1]....
        /*0310*/ 	.word	0x0000d340


	//----- nvinfo : EIATTR_MAX_THREADS
	.align		4
.L_2185:
        /*0314*/ 	.byte	0x04, 0x05
        /*0316*/ 	.short	(.L_2187 - .L_2186)
.L_2186:
        /*0318*/ 	.word	0x00000040
        /*031c*/ 	.word	0x00000001
        /*0320*/ 	.word	0x00000001


	//----- nvinfo : EIATTR_CRS_STACK_SIZE
	.align		4
.L_2187:
        /*0324*/ 	.byte	0x04, 0x1e
        /*0326*/ 	.short	(.L_2189 - .L_2188)
.L_2188:
        /*0328*/ 	.word	0x00000000
.L_2189:


//--------------------- .nv.info._Z25selective_scan_bwd_kernelI32Selective_Scan_bwd_kernel_traitsILi64ELi16ELb1ELb0ELb0ELb0ELb0EffEEv12SSMParamsBwd --------------------------
	.section	.nv.info._Z25selective_scan_bwd_kernelI32Selective_Scan_bwd_kernel_traitsILi64ELi16ELb1ELb0ELb0ELb0ELb0EffEEv12SSMParamsBwd,"",@"SHT_CUDA_INFO"
	.sectionflags	@""
	.align	4


	//----- nvinfo : EIATTR_CUDA_API_VERSION
	.align		4
        /*0000*/ 	.byte	0x04, 0x37
        /*0002*/ 	.short	(.L_2191 - .L_2190)
.L_2190:
        /*0004*/ 	.word	0x00000082


	//----- nvinfo : EIATTR_SW2861232_WAR
	.align		4
.L_2191:
        /*0008*/ 	.byte	0x01, 0x35
	.zero		2


	//----- nvinfo : EIATTR_PARAM_CBANK
	.align		4
        /*000c*/ 	.byte	0x04, 0x0a
        /*000e*/ 	.short	(.L_2193 - .L_2192)
	.align		4
.L_2192:
        /*0010*/ 	.word	index@(.nv.constant0._Z25selective_scan_bwd_kernelI32Selective_Scan_bwd_kernel_traitsILi64ELi16ELb1ELb0ELb0ELb0ELb0EffEEv12SSMParamsBwd)
        /*0014*/ 	.short	0x0160
        /*0016*/ 	.short	0x01f0


	//----- nvinfo : EIATTR_CBANK_PARAM_SIZE
	.align		4
.L_2193:
        /*0018*/ 	.byte	0x03, 0x19
        /*001a*/ 	.short	0x01f0


	//----- nvinfo : EIATTR_KPARAM_INFO
	.align		4
        /*001c*/ 	.byte	0x04, 0x17
        /*001e*/ 	.short	(.L_2195 - .L_2194)
.L_2194:
        /*0020*/ 	.word	0x00000000
        /*0024*/ 	.short	0x0000
        /*0026*/ 	.short	0x0000
        /*0028*/ 	.byte	0x00, 0xf0, 0xc1, 0x07


	//----- nvinfo : EIATTR_MAXREG_COUNT
	.align		4
.L_2195:
        /*002c*/ 	.byte	0x03, 0x1b
        /*002e*/ 	.short	0x00ff


	//----- nvinfo : EIATTR_NUM_BARRIERS
	.align		4
        /*0030*/ 	.byte	0x02, 0x4c
        /*0032*/ 	.byte	0x01
	.zero		1


	//----- nvinfo : EIATTR_MERCURY_ISA_VERSION
	.align		4
        /*0034*/ 	.byte	0x03, 0x5f
        /*0036*/ 	.short	0x0000


	//----- nvinfo : EIATTR_COOP_GROUP_MASK_REGIDS
	.align		4
        /*0038*/ 	.byte	0x04, 0x29
        /*003a*/ 	.short	(.L_2197 - .L_2196)


	//   ....[0]....
.L_2196:
        /*003c*/ 	.word	0xffffffff


	//   ....[1]....
        /*0040*/ 	.word	0xffffffff


	//   ....[2]....
        /*0044*/ 	.word	0xffffffff


	//   ....[3]....
        /*0048*/ 	.word	0xffffffff


	//   ....[4]....
        /*004c*/ 	.word	0xffffffff


	//   ....[5]....
        /*0050*/ 	.word	0xffffffff


	//   ....[6]....
        /*0054*/ 	.word	0xffffffff


	//   ....[7]....
        /*0058*/ 	.word	0xffffffff


	//   ....[8]....
        /*005c*/ 	.word	0xffffffff


	//   ....[9]....
        /*0060*/ 	.word	0xffffffff


	//   ....[10]....
        /*0064*/ 	.word	0xffffffff


	//   ....[11]....
        /*0068*/ 	.word	0xffffffff


	//   ....[12]....
        /*006c*/ 	.word	0xffffffff


	//   ....[13]....
        /*0070*/ 	.word	0xffffffff


	//   ....[14]....
        /*0074*/ 	.word	0xffffffff


	//   ....[15]....
        /*0078*/ 	.word	0xffffffff


	//   ....[16]....
        /*007c*/ 	.word	0xffffffff


	//   ....[17]....
        /*0080*/ 	.word	0xffffffff


	//   ....[18]....
        /*0084*/ 	.word	0xffffffff


	//   ....[19]....
        /*0088*/ 	.word	0xffffffff


	//   ....[20]....
        /*008c*/ 	.word	0xffffffff


	//   ....[21]....
        /*0090*/ 	.word	0xffffffff


	//   ....[22]....
        /*0094*/ 	.word	0xffffffff


	//   ....[23]....
        /*0098*/ 	.word	0xffffffff


	//   ....[24]....
        /*009c*/ 	.word	0xffffffff


	//   ....[25]....
        /*00a0*/ 	.word	0xffffffff


	//   ....[26]....
        /*00a4*/ 	.word	0xffffffff


	//   ....[27]....
        /*00a8*/ 	.word	0xffffffff


	//   ....[28]....
        /*00ac*/ 	.word	0xffffffff


	//   ....[29]....
        /*00b0*/ 	.word	0xffffffff


	//   ....[30]....
        /*00b4*/ 	.word	0xffffffff


	//   ....[31]....
        /*00b8*/ 	.word	0xffffffff


	//   ....[32]....
        /*00bc*/ 	.word	0xffffffff


	//   ....[33]....
        /*00c0*/ 	.word	0xffffffff


	//   ....[34]....
        /*00c4*/ 	.word	0xffffffff


	//   ....[35]....
        /*00c8*/ 	.word	0xffffffff


	//   ....[36]....
        /*00cc*/ 	.word	0xffffffff


	//   ....[37]....
        /*00d0*/ 	.word	0xffffffff


	//   ....[38]....
        /*00d4*/ 	.word	0xffffffff


	//   ....[39]....
        /*00d8*/ 	.word	0xffffffff


	//   ....[40]....
        /*00dc*/ 	.word	0xffffffff


	//   ....[41]....
        /*00e0*/ 	.word	0xffffffff


	//   ....[42]....
        /*00e4*/ 	.word	0xffffffff


	//   ....[43]....
        /*00e8*/ 	.word	0xffffffff


	//   ....[44]....
        /*00ec*/ 	.word	0xffffffff


	//   ....[45]....
        /*00f0*/ 	.word	0xffffffff


	//   ....[46]....
        /*00f4*/ 	.word	0xffffffff


	//   ....[47]....
        /*00f8*/ 	.word	0xffffffff


	//   ....[48]....
        /*00fc*/ 	.word	0xffffffff


	//   ....[49]....
        /*0100*/ 	.word	0xffffffff


	//   ....[50]....
        /*0104*/ 	.word	0xffffffff


	//   ....[51]....
        /*0108*/ 	.word	0xffffffff


	//   ....[52]....
        /*010c*/ 	.word	0xffffffff


	//   ....[53]....
        /*0110*/ 	.word	0xffffffff


	//   ....[54]....
        /*0114*/ 	.word	0xffffffff


	//   ....[55]....
        /*0118*/ 	.word	0xffffffff


	//   ....[56]....
        /*011c*/ 	.word	0xffffffff


	//   ....[57]....
        /*0120*/ 	.word	0xffffffff


	//   ....[58]....
        /*0124*/ 	.word	0xffffffff


	//   ....[59]....
        /*0128*/ 	.word	0xffffffff


	//   ....[60]....
        /*012c*/ 	.word	0xffffffff


	//   ....[61]....
        /*0130*/ 	.word	0xffffffff


	//   ....[62]....
        /*0134*/ 	.word	0xffffffff


	//   ....[63]....
        /*0138*/ 	.word	0xffffffff


	//   ....[64]....
        /*013c*/ 	.word	0xffffffff


	//   ....[65]....
        /*0140*/ 	.word	0xffffffff


	//   ....[66]....
        /*0144*/ 	.word	0xffffffff


	//   ....[67]....
        /*0148*/ 	.word	0xffffffff


	//   ....[68]....
        /*014c*/ 	.word	0xffffffff


	//   ....[69]....
        /*0150*/ 	.word	0xffffffff


	//   ....[70]....
        /*0154*/ 	.word	0xffffffff


	//   ....[71]....
        /*0158*/ 	.word	0xffffffff


	//   ....[72]....
        /*015c*/ 	.word	0xffffffff


	//   ....[73]....
        /*0160*/ 	.word	0xffffffff


	//   ....[74]....
        /*0164*/ 	.word	0xffffffff


	//   ....[75]....
        /*0168*/ 	.word	0xffffffff


	//   ....[76]....
        /*016c*/ 	.word	0xffffffff


	//   ....[77]....
        /*0170*/ 	.word	0xffffffff


	//   ....[78]....
        /*0174*/ 	.word	0xffffffff


	//   ....[79]....
        /*0178*/ 	.word	0xffffffff


	//   ....[80]....
        /*017c*/ 	.word	0xffffffff


	//   ....[81]....
        /*0180*/ 	.word	0xffffffff


	//   ....[82]....
        /*0184*/ 	.word	0xffffffff


	//   ....[83]....
        /*0188*/ 	.word	0xffffffff


	//   ....[84]....
        /*018c*/ 	.word	0xffffffff


	//   ....[85]....
        /*0190*/ 	.word	0xffffffff


	//   ....[86]....
        /*0194*/ 	.word	0xffffffff


	//----- nvinfo : EIATTR_COOP_GROUP_INSTR_OFFSETS
	.align		4
.L_2197:
        /*0198*/ 	.byte	0x04, 0x28
        /*019a*/ 	.short	(.L_2199 - .L_2198)


	//   ....[0]....
.L_2198:
        /*019c*/ 	.word	0x00000660


	//   ....[1]....
        /*01a0*/ 	.word	0x00000750


	//   ....[2]....
        /*01a4*/ 	.word	0x00000880


	//   ....[3]....
        /*01a8*/ 	.word	0x000017c0


	//   ....[4]....
        /*01ac*/ 	.word	0x000017e0


	//   ....[5]....
        /*01b0*/ 	.word	0x00001830


	//   ....[6]....
        /*01b4*/ 	.word	0x00001840


	//   ....[7]....
        /*01b8*/ 	.word	0x00001870


	//   ....[8]....
        /*01bc*/ 	.word	0x00001890


	//   ....[9]....
        /*01c0*/ 	.word	0x000018c0


	//   ....[10]....
        /*01c4*/ 	.word	0x000018e0


	//   ....[11]....
        /*01c8*/ 	.word	0x00001910


	//   ....[12]....
        /*01cc*/ 	.word	0x00001930


	//   ....[13]....
        /*01d0*/ 	.word	0x00001a00


	//   ....[14]....
        /*01d4*/ 	.word	0x00001a70


	//   ....[15]....
        /*01d8*/ 	.word	0x00001a90


	//   ....[16]....
        /*01dc*/ 	.word	0x00001aa0


	//   ....[17]....
        /*01e0*/ 	.word	0x00001ab0


	//   ....[18]....
        /*01e4*/ 	.word	0x00001ac0


	//   ....[19]....
        /*01e8*/ 	.word	0x00002070


	//   ....[20]....
        /*01ec*/ 	.word	0x00002090


	//   ....[21]....
        /*01f0*/ 	.word	0x000020a0


	//   ....[22]....
        /*01f4*/ 	.word	0x000020b0


	//   ....[23]....
        /*01f8*/ 	.word	0x000020e0


	//   ....[24]....
        /*01fc*/ 	.word	0x000020f0


	//   ....[25]....
        /*0200*/ 	.word	0x00002120


	//   ....[26]....
        /*0204*/ 	.word	0x00002130


	//   ....[27]....
        /*0208*/ 	.word	0x00002160


	//   ....[28]....
        /*020c*/ 	.word	0x00002170


	//   ....[29]....
        /*0210*/ 	.word	0x000021a0


	//   ....[30]....
        /*0214*/ 	.word	0x000021b0


	//   ....[31]....
        /*0218*/ 	.word	0x000021e0


	//   ....[32]....
        /*021c*/ 	.word	0x000021f0


	//   ....[33]....
        /*0220*/ 	.word	0x00002200


	//   ....[34]....
        /*0224*/ 	.word	0x00002210


	//   ....[35]....
        /*0228*/ 	.word	0x00002840


	//   ....[36]....
        /*022c*/ 	.word	0x00002a70


	//   ....[37]....
        /*0230*/ 	.word	0x00002ad0


	//   ....[38]....
        /*0234*/ 	.word	0x00002b80


	//   ....[39]....
        /*0238*/ 	.word	0x00002bf0


	//   ....[40]....
        /*023c*/ 	.word	0x00002ca0


	//   ....[41]....
        /*0240*/ 	.word	0x00002d10


	//   ....[42]....
        /*0244*/ 	.word	0x00002dc0


	//   ....[43]....
        /*0248*/ 	.word	0x00002e20


	//   ....[44]....
        /*024c*/ 	.word	0x00002f30


	//   ....[45]....
        /*0250*/ 	.word	0x00003440


	//   ....[46]....
        /*0254*/ 	.word	0x00003670


	//   ....[47]....
        /*0258*/ 	.word	0x00003870


	//   ....[48]....
        /*025c*/ 	.word	0x000038d0


	//   ....[49]....
        /*0260*/ 	.word	0x00003930


	//   ....[50]....
        /*0264*/ 	.word	0x00003950


	//   ....[51]....
        /*0268*/ 	.word	0x00003970


	//   ....[52]....
        /*026c*/ 	.word	0x00003a30


	//   ....[53]....
        /*0270*/ 	.word	0x00003a80


	//   ....[54]....
        /*0274*/ 	.word	0x00003ad0


	//   ....[55]....
        /*0278*/ 	.word	0x00003b00


	//   ....[56]....
        /*027c*/ 	.word	0x00003b20


	//   ....[57]....
        /*0280*/ 	.word	0x00004100


	//   ....[58]....
        /*0284*/ 	.word	0x00004180


	//   ....[59]....
        /*0288*/ 	.word	0x00004230


	//   ....[60]....
        /*028c*/ 	.word	0x000042a0


	//   ....[61]....
        /*0290*/ 	.word	0x00004330


	//   ....[62]....
        /*0294*/ 	.word	0x000043a0


	//   ....[63]....
        /*0298*/ 	.word	0x00004440


	//   ....[64]....
        /*029c*/ 	.word	0x000044b0


	//   ....[65]....
        /*02a0*/ 	.word	0x00004550


	//   ....[66]....
        /*02a4*/ 	.word	0x000045c0


	//   ....[67]....
        /*02a8*/ 	.word	0x00004640


	//   ....[68]....
        /*02ac*/ 	.word	0x000046b0


	//   ....[69]....
        /*02b0*/ 	.word	0x00004730


	//   ....[70]....
        /*02b4*/ 	.word	0x000047a0


	//   ....[71]....
        /*02b8*/ 	.word	0x00004820


	//   ....[72]....
        /*02bc*/ 	.word	0x000048a0


	//   ....[73]....
        /*02c0*/ 	.word	0x00004940


	//   ....[74]....
        /*02c4*/ 	.word	0x000049b0


	//   ....[75]....
        /*02c8*/ 	.word	0x00004a30


	//   ....[76]....
        /*02cc*/ 	.word	0x00004aa0


	//   ....[77]....
        /*02d0*/ 	.word	0x00004b20


	//   ....[78]....
        /*02d4*/ 	.word	0x00004b90


	//   ....[79]....
        /*02d8*/ 	.word	0x00004c20


	//   ....[80]....
        /*02dc*/ 	.word	0x00004c90


	//   ....[81]....
        /*02e0*/ 	.word	0x00004d10


	//   ....[82]....
        /*02e4*/ 	.word	0x00004d80


	//   ....[83]....
        /*02e8*/ 	.word	0x00004e00


	//   ....[84]....
        /*02ec*/ 	.word	0x00004e70


	//   ....[85]....
        /*02f0*/ 	.word	0x00004ee0


	//   ....[86]....
        /*02f4*/ 	.word	0x00004f50


	//----- nvinfo : EIATTR_EXIT_INSTR_OFFSETS
	.align		4
.L_2199:
        /*02f8*/ 	.byte	0x04, 0x1c
        /*02fa*/ 	.short	(.L_2201 - .L_2200)


	//   ....[0]....
.L_2200:
        /*02fc*/ 	.word	0x00003bf0


	//   ....[1]....
        /*0300*/ 	.word	0x000040a0


	//----- nvinfo : EIATTR_MAX_THREADS
	.align		4
.L_2201:
        /*0304*/ 	.byte	0x04, 0x05
        /*0306*/ 	.short	(.L_2203 - .L_2202)
.L_2202:
        /*0308*/ 	.word	0x00000040
        /*030c*/ 	.word	0x00000001
        /*0310*/ 	.word	0x00000001


	//----- nvinfo : EIATTR_CRS_STACK_SIZE
	.align		4
.L_2203:
        /*0314*/ 	.byte	0x04, 0x1e
        /*0316*/ 	.short	(.L_2205 - .L_2204)
.L_2204:
        /*0318*/ 	.word	0x00000000
.L_2205:


//--------------------- .nv.info._Z25selective_scan_bwd_kernelI32Selective_Scan_bwd_kernel_traitsILi64ELi16ELb1ELb0ELb0ELb0ELb1EffEEv12SSMParamsBwd --------------------------
	.section	.nv.info._Z25selective_scan_bwd_kernelI32Selective_Scan_bwd_kernel_traitsILi64ELi16ELb1ELb0ELb0ELb0ELb1EffEEv12SSMParamsBwd,"",@"SHT_CUDA_INFO"
	.sectionflags	@""
	.align	4


	//----- nvinfo : EIATTR_CUDA_API_VERSION
	.align		4
        /*0000*/ 	.byte	0x04, 0x37
        /*0002*/ 	.short	(.L_2207 - .L_2206)
.L_2206:
        /*0004*/ 	.word	0x00000082


	//----- nvinfo : EIATTR_SW2861232_WAR
	.align		4
.L_2207:
        /*0008*/ 	.byte	0x01, 0x35
	.zero		2


	//----- nvinfo : EIATTR_PARAM_CBANK
	.align		4
        /*000c*/ 	.byte	0x04, 0x0a
        /*000e*/ 	.short	(.L_2209 - .L_2208)
	.align		4
.L_2208:
        /*0010*/ 	.word	index@(.nv.constant0._Z25selective_scan_bwd_kernelI32Selective_Scan_bwd_kernel_traitsILi64ELi16ELb1ELb0ELb0ELb0ELb1EffEEv12SSMParamsBwd)
        /*0014*/ 	.short	0x0160
        /*0016*/ 	.short	0x01f0


	//----- nvinfo : EIATTR_CBANK_PARAM_SIZE
	.align		4
.L_2209:
        /*0018*/ 	.byte	0x03, 0x19
        /*001a*/ 	.short	0x01f0


	//----- nvinfo : EIATTR_KPARAM_INFO
	.align		4
        /*001c*/ 	.byte	0x04, 0x17
        /*001e*/ 	.short	(.L_2211 - .L_2210)
.L_2210:
        /*0020*/ 	.word	0x00000000
        /*0024*/ 	.short	0x0000
        /*0026*/ 	.short	0x0000
        /*0028*/ 	.byte	0x00, 0xf0, 0xc1, 0x07


	//----- nvinfo : EIATTR_MAXREG_COUNT
	.align		4
.L_2211:
        /*002c*/ 	.byte	0x03, 0x1b
        /*002e*/ 	.short	0x00ff


	//----- nvinfo : EIATTR_NUM_BARRIERS
	.align		4
        /*0030*/ 	.byte	0x02, 0x4c
        /*0032*/ 	.byte	0x01
	.zero		1


	//----- nvinfo : EIATTR_MERCURY_ISA_VERSION
	.align		4
        /*0034*/ 	.byte	0x03, 0x5f
        /*0036*/ 	.short	0x0000


	//----- nvinfo : EIATTR_COOP_GROUP_MASK_REGIDS
	.align		4
        /*0038*/ 	.byte	0x04, 0x29
        /*003a*/ 	.short	(.L_2213 - .L_2212)


	//   ....[0]....
.L_2212:
        /*003c*/ 	.word	0xffffffff


	//   ....[1]....
        /*0040*/ 	.word	0xffffffff


	//   ....[2]....
        /*0044*/ 	.word	0xffffffff


	//   ....[3]....
        /*0048*/ 	.word	0xffffffff


	//   ....[4]....
        /*004c*/ 	.word	0xffffffff


	//   ....[5]....
        /*0050*/ 	.word	0xffffffff


	//   ....[6]....
        /*0054*/ 	.word	0xffffffff


	//   ....[7]....
        /*0058*/ 	.word	0xffffffff


	//   ....[8]....
        /*005c*/ 	.word	0xffffffff


	//   ....[9]....
        /*0060*/ 	.word	0xffffffff


	//   ....[10]....
        /*0064*/ 	.word	0xffffffff


	//   ....[11]....
        /*0068*/ 	.word	0xffffffff


	//   ....[12]....
        /*006c*/ 	.word	0xffffffff


	//   ....[13]....
        /*0070*/ 	.word	0xffffffff


	//   ....[14]....
        /*0074*/ 	.word	0xffffffff


	//   ....[15]....
        /*0078*/ 	.word	0xffffffff


	//   ....[16]....
        /*007c*/ 	.word	0xffffffff


	//   ....[17]....
        /*0080*/ 	.word	0xffffffff


	//   ....[18]....
        /*0084*/ 	.word	0xffffffff


	//   ....[19]....
        /*0088*/ 	.word	0xffffffff


	//   ....[20]....
        /*008c*/ 	.word	0xffffffff


	//   ....[21]....
        /*0090*/ 	.word	0xffffffff


	//   ....[22]....
        /*0094*/ 	.word	0xffffffff


	//   ....[23]....
        /*0098*/ 	.word	0xffffffff


	//   ....[24]....
        /*009c*/ 	.word	0xffffffff


	//   ....[25]....
        /*00a0*/ 	.word	0xffffffff


	//   ....[26]....
        /*00a4*/ 	.word	0xffffffff


	//   ....[27]....
        /*00a8*/ 	.word	0xffffffff


	//   ....[28]....
        /*00ac*/ 	.word	0xffffffff


	//   ....[29]....
        /*00b0*/ 	.word	0xffffffff


	//   ....[30]....
        /*00b4*/ 	.word	0xffffffff


	//   ....[31]....
        /*00b8*/ 	.word	0xffffffff


	//   ....[32]....
        /*00bc*/ 	.word	0xffffffff


	//   ....[33]....
        /*00c0*/ 	.word	0xffffffff


	//   ....[34]....
        /*00c4*/ 	.word	0xffffffff


	//   ....[35]....
        /*00c8*/ 	.word	0xffffffff


	//   ....[36]....
        /*00cc*/ 	.word	0xffffffff


	//   ....[37]....
        /*00d0*/ 	.word	0xffffffff


	//   ....[38]....
        /*00d4*/ 	.word	0xffffffff


	//   ....[39]....
        /*00d8*/ 	.word	0xffffffff


	//   ....[40]....
        /*00dc*/ 	.word	0xffffffff


	//   ....[41]....
        /*00e0*/ 	.word	0xffffffff


	//   ....[42]....
        /*00e4*/ 	.word	0xffffffff


	//   ....[43]....
        /*00e8*/ 	.word	0xffffffff


	//   ....[44]....
        /*00ec*/ 	.word	0xffffffff


	//   ....[45]....
        /*00f0*/ 	.word	0xffffffff


	//   ....[46]....
        /*00f4*/ 	.word	0xffffffff


	//   ....[47]....
        /*00f8*/ 	.word	0xffffffff


	//   ....[48]....
        /*00fc*/ 	.word	0xffffffff


	//   ....[49]....
        /*0100*/ 	.word	0xffffffff


	//   ....[50]....
        /*0104*/ 	.word	0xffffffff


	//   ....[51]....
        /*0108*/ 	.word	0xffffffff


	//   ....[52]....
        /*010c*/ 	.word	0xffffffff


	//   ....[53]....
        /*0110*/ 	.word	0xffffffff


	//   ....[54]....
        /*0114*/ 	.word	0xffffffff


	//   ....[55]....
        /*0118*/ 	.word	0xffffffff


	//   ....[56]....
        /*011c*/ 	.word	0xffffffff


	//   ....[57]....
        /*0120*/ 	.word	0xffffffff


	//   ....[58]....
        /*0124*/ 	.word	0xffffffff


	//   ....[59]....
        /*0128*/ 	.word	0xffffffff


	//   ....[60]....
        /*012c*/ 	.word	0xffffffff


	//   ....[61]....
        /*0130*/ 	.word	0xffffffff


	//   ....[62]....
        /*0134*/ 	.word	0xffffffff


	//   ....[63]....
        /*0138*/ 	.word	0xffffffff


	//   ....[64]....
        /*013c*/ 	.word	0xffffffff


	//   ....[65]....
        /*0140*/ 	.word	0xffffffff


	//   ....[66]....
        /*0144*/ 	.word	0xffffffff


	//   ....[67]....
        /*0148*/ 	.word	0xffffffff


	//   ....[68]....
        /*014c*/ 	.word	0xffffffff


	//   ....[69]....
        /*0150*/ 	.word	0xffffffff


	//   ....[70]....
        /*0154*/ 	.word	0xffffffff


	//   ....[71]....
        /*0158*/ 	.word	0xffffffff


	//   ....[72]....
        /*015c*/ 	.word	0xffffffff


	//   ....[73]....
        /*0160*/ 	.word	0xffffffff


	//   ....[74]....
        /*0164*/ 	.word	0xffffffff


	//   ....[75]....
        /*0168*/ 	.word	0xffffffff


	//   ....[76]....
        /*016c*/ 	.word	0xffffffff


	//   ....[77]....
        /*0170*/ 	.word	0xffffffff


	//   ....[78]....
        /*0174*/ 	.word	0xffffffff


	//   ....[79]....
        /*0178*/ 	.word	0xffffffff


	//   ....[80]....
        /*017c*/ 	.word	0xffffffff


	//   ....[81]....
        /*0180*/ 	.word	0xffffffff


	//   ....[82]....
        /*0184*/ 	.word	0xffffffff


	//   ....[83]....
        /*0188*/ 	.word	0xffffffff


	//   ....[84]....
        /*018c*/ 	.word	0xffffffff


	//   ....[85]....
        /*0190*/ 	.word	0xffffffff


	//   ....[86]....
        /*0194*/ 	.word	0xffffffff


	//   ....[87]....
        /*0198*/ 	.word	0xffffffff


	//   ....[88]....
        /*019c*/ 	.word	0xffffffff


	//   ....[89]....
        /*01a0*/ 	.word	0xffffffff


	//   ....[90]....
        /*01a4*/ 	.word	0xffffffff


	//----- nvinfo : EIATTR_COOP_GROUP_INSTR_OFFSETS
	.align		4
.L_2213:
        /*01a8*/ 	.byte	0x04, 0x28
        /*01aa*/ 	.short	(.L_2215 - .L_2214)


	//   ....[0]....
.L_2214:
        /*01ac*/ 	.word	0x00000640


	//   ....[1]....
        /*01b0*/ 	.word	0x00000730


	//   ....[2]....
        /*01b4*/ 	.word	0x000008e0


	//   ....[3]....
        /*01b8*/ 	.word	0x00000a70


	//   ....[4]....
        /*01bc*/ 	.word	0x00000f60


	//   ....[5]....
        /*01c0*/ 	.word	0x00001650


	//   ....[6]....
        /*01c4*/ 	.word	0x00001a40


	//   ....[7]....
        /*01c8*/ 	.word	0x00002970


	//   ....[8]....
        /*01cc*/ 	.word	0x00002990


	//   ....[9]....
        /*01d0*/ 	.word	0x000029e0


	//   ....[10]....
        /*01d4*/ 	.word	0x000029f0


	//   ....[11]....
        /*01d8*/ 	.word	0x00002a20


	//   ....[12]....
        /*01dc*/ 	.word	0x00002a40


	//   ....[13]....
        /*01e0*/ 	.word	0x00002a70


	//   ....[14]....
        /*01e4*/ 	.word	0x00002a90


	//   ....[15]....
        /*01e8*/ 	.word	0x00002ac0


	//   ....[16]....
        /*01ec*/ 	.word	0x00002ae0


	//   ....[17]....
        /*01f0*/ 	.word	0x00002bb0


	//   ....[18]....
        /*01f4*/ 	.word	0x00002c20


	//   ....[19]....
        /*01f8*/ 	.word	0x00002c40


	//   ....[20]....
        /*01fc*/ 	.word	0x00002c50


	//   ....[21]....
        /*0200*/ 	.word	0x00002c60


	//   ....[22]....
        /*0204*/ 	.word	0x00002c70


	//   ....[23]....
        /*0208*/ 	.word	0x00003150


	//   ....[24]....
        /*020c*/ 	.word	0x00003170


	//   ....[25]....
        /*0210*/ 	.word	0x00003180


	//   ....[26]....
        /*0214*/ 	.word	0x00003190


	//   ....[27]....
        /*0218*/ 	.word	0x000031c0


	//   ....[28]....
        /*021c*/ 	.word	0x000031d0


	//   ....[29]....
        /*0220*/ 	.word	0x00003200


	//   ....[30]....
        /*0224*/ 	.word	0x00003210


	//   ....[31]....
        /*0228*/ 	.word	0x00003240


	//   ....[32]....
        /*022c*/ 	.word	0x00003250


	//   ....[33]....
        /*0230*/ 	.word	0x00003280


	//   ....[34]....
        /*0234*/ 	.word	0x00003290


	//   ....[35]....
        /*0238*/ 	.word	0x000032c0


	//   ....[36]....
        /*023c*/ 	.word	0x000032d0


	//   ....[37]....
        /*0240*/ 	.word	0x000032e0


	//   ....[38]....
        /*0244*/ 	.word	0x000032f0


	//   ....[39]....
        /*0248*/ 	.word	0x000037a0


	//   ....[40]....
        /*024c*/ 	.word	0x00003910


	//   ....[41]....
        /*0250*/ 	.word	0x00003a00


	//   ....[42]....
        /*0254*/ 	.word	0x00003a30


	//   ....[43]....
        /*0258*/ 	.word	0x00003b20


	//   ....[44]....
        /*025c*/ 	.word	0x00003b50


	//   ....[45]....
        /*0260*/ 	.word	0x00003c40


	//   ....[46]....
        /*0264*/ 	.word	0x00003c70


	//   ....[47]....
        /*0268*/ 	.word	0x00003d50


	//   ....[48]....
        /*026c*/ 	.word	0x00003e70


	//   ....[49]....
        /*0270*/ 	.word	0x000042e0


	//   ....[50]....
        /*0274*/ 	.word	0x00004480


	//   ....[51]....
        /*0278*/ 	.word	0x00004680


	//   ....[52]....
        /*027c*/ 	.word	0x000046e0


	//   ....[53]....
        /*0280*/ 	.word	0x00004740


	//   ....[54]....
        /*0284*/ 	.word	0x00004760


	//   ....[55]....
        /*0288*/ 	.word	0x00004780


	//   ....[56]....
        /*028c*/ 	.word	0x00004840


	//   ....[57]....
        /*0290*/ 	.word	0x00004890


	//   ....[58]....
        /*0294*/ 	.word	0x000048e0


	//   ....[59]....
        /*0298*/ 	.word	0x00004910


	//   ....[60]....
        /*029c*/ 	.word	0x00004930


	//   ....[61]....
        /*02a0*/ 	.word	0x00004f10


	//   ....[62]....
        /*02a4*/ 	.word	0x00004f90


	//   ....[63]....
        /*02a8*/ 	.word	0x00005040


	//   ....[64]....
        /*02ac*/ 	.word	0x000050b0


	//   ....[65]....
        /*02b0*/ 	.word	0x00005140


	//   ....[66]....
        /*02b4*/ 	.word	0x000051b0


	//   ....[67]....
        /*02b8*/ 	.word	0x00005240


	//   ....[68]....
        /*02bc*/ 	.word	0x000052b0


	//   ....[69]....
        /*02c0*/ 	.word	0x00005360


	//   ....[70]....
        /*02c4*/ 	.word	0x000053d0


	//   ....[71]....
        /*02c8*/ 	.word	0x00005450


	//   ....[72]....
        /*02cc*/ 	.word	0x000054c0


	//   ....[73]....
        /*02d0*/ 	.word	0x00005540


	//   ....[74]....
        /*02d4*/ 	.word	0x000055b0


	//   ....[75]....
        /*02d8*/ 	.word	0x00005630


	//   ....[76]....
        /*02dc*/ 	.word	0x000056b0


	//   ....[77]....
        /*02e0*/ 	.word	0x00005750


	//   ....[78]....
        /*02e4*/ 	.word	0x000057c0


	//   ....[79]....
        /*02e8*/ 	.word	0x00005840


	//   ....[80]....
        /*02ec*/ 	.word	0x000058b0


	//   ....[81]....
        /*02f0*/ 	.word	0x00005930


	//   ....[82]....
        /*02f4*/ 	.word	0x000059a0


	//   ....[83]....
        /*02f8*/ 	.word	0x00005a30


	//   ....[84]....
        /*02fc*/ 	.word	0x00005aa0


	//   ....[85]....
        /*0300*/ 	.word	0x00005b20


	//   ....[86]....
        /*0304*/ 	.word	0x00005b90


	//   ....[87]....
        /*0308*/ 	.word	0x00005c10


	//   ....[88]....
        /*030c*/ 	.word	0x00005c80


	//   ....[89]....
        /*0310*/ 	.word	0x00005cf0


	//   ....[90]....
        /*0314*/ 	.word	0x00005d60


	//----- nvinfo : EIATTR_EXIT_INSTR_OFFSETS
	.align		4
.L_2215:
        /*0318*/ 	.byte	0x04, 0x1c
        /*031a*/ 	.short	(.L_2217 - .L_2216)


	//   ....[0]....
.L_2216:
        /*031c*/ 	.word	0x00004a00


	//   ....[1]....
        /*0320*/ 	.word	0x00004eb0


	//----- nvinfo : EIATTR_MAX_THREADS
	.align		4
.L_2217:
        /*0324*/ 	.byte	0x04, 0x05
        /*0326*/ 	.short	(.L_2219 - .L_2218)
.L_2218:
        /*0328*/ 	.word	0x00000040
        /*032c*/ 	.word	0x00000001
        /*0330*/ 	.word	0x00000001


	//----- nvinfo : EIATTR_CRS_STACK_SIZE
	.align		4
.L_2219:
        /*0334*/ 	.byte	0x04, 0x1e
        /*0336*/ 	.short	(.L_2221 - .L_2220)
.L_2220:
        /*0338*/ 	.word	0x00000000
.L_2221:


//--------------------- .nv.info._Z25selective_scan_bwd_kernelI32Selective_Scan_bwd_kernel_traitsILi64ELi16ELb1ELb0ELb0ELb1ELb0EffEEv12SSMParamsBwd --------------------------
	.section	.nv.info._Z25selective_scan_bwd_kernelI32Selective_Scan_bwd_kernel_traitsILi64ELi16ELb1ELb0ELb0ELb1ELb0EffEEv12SSMParamsBwd,"",@"SHT_CUDA_INFO"
	.sectionflags	@""
	.align	4


	//----- nvinfo : EIATTR_CUDA_API_VERSION
	.align		4
        /*0000*/ 	.byte	0x04, 0x37
        /*0002*/ 	.short	(.L_2223 - .L_2222)
.L_2222:
        /*0004*/ 	.word	0x00000082


	//----- nvinfo : EIATTR_SW2861232_WAR
	.align		4
.L_2223:
        /*0008*/ 	.byte	0x01, 0x35
	.zero		2


	//----- nvinfo : EIATTR_PARAM_CBANK
	.align		4
        /*000c*/ 	.byte	0x04, 0x0a
        /*000e*/ 	.short	(.L_2225 - .L_2224)
	.align		4
.L_2224:
        /*0010*/ 	.word	index@(.nv.constant0._Z25selective_scan_bwd_kernelI32Selective_Scan_bwd_kernel_traitsILi64ELi16ELb1ELb0ELb0ELb1ELb0EffEEv12SSMParamsBwd)
        /*0014*/ 	.short	0x0160
        /*0016*/ 	.short	0x01f0


	//----- nvinfo : EIATTR_CBANK_PARAM_SIZE
	.align		4
.L_2225:
        /*0018*/ 	.byte	0x03, 0x19
        /*001a*/ 	.short	0x01f0


	//----- nvinfo : EIATTR_KPARAM_INFO
	.align		4
        /*001c*/ 	.byte	0x04, 0x17
        /*001e*/ 	.short	(.L_2227 - .L_2226)
.L_2226:
        /*0020*/ 	.word	0x00000000
        /*0024*/ 	.short	0x0000
        /*0026*/ 	.short	0x0000
        /*0028*/ 	.byte	0x00, 0xf0, 0xc1, 0x07


	//----- nvinfo : EIATTR_MAXREG_COUNT
	.align		4
.L_2227:
        /*002c*/ 	.byte	0x03, 0x1b
        /*002e*/ 	.short	0x00ff


	//----- nvinfo : EIATTR_NUM_BARRIERS
	.align		4
        /*0030*/ 	.byte	0x02, 0x4c
        /*0032*/ 	.byte	0x01
	.zero		1


	//----- nvinfo : EIATTR_MERCURY_ISA_VERSION
	.align		4
        /*0034*/ 	.byte	0x03, 0x5f
        /*0036*/ 	.short	0x0000


	//----- nvinfo : EIATTR_COOP_GROUP_MASK_REGIDS
	.align		4
        /*0038*/ 	.byte	0x04, 0x29
        /*003a*/ 	.short	(.L_2229 - .L_2228)


	//   ....[0]....
.L_2228:
        /*003c*/ 	.word	0xffffffff


	//   ....[1]....
        /*0040*/ 	.word	0xffffffff


	//   ....[2]....
        /*0044*/ 	.word	0xffffffff


	//   ....[3]....
        /*0048*/ 	.word	0xffffffff


	//   ....[4]....
        /*004c*/ 	.word	0xffffffff


	//   ....[5]....
        /*0050*/ 	.word	0xffffffff


	//   ....[6]....
        /*0054*/ 	.word	0xffffffff


	//   ....[7]....
        /*0058*/ 	.word	0xffffffff


	//   ....[8]....
        /*005c*/ 	.word	0xffffffff


	//   ....[9]....
        /*0060*/ 	.word	0xffffffff


	//   ....[10]....
        /*0064*/ 	.word	0xffffffff


	//   ....[11]....
        /*0068*/ 	.word	0xffffffff


	//   ....[12]....
        /*006c*/ 	.word	0xffffffff


	//   ....[13]....
        /*0070*/ 	.word	0xffffffff


	//   ....[14]....
        /*0074*/ 	.word	0xffffffff


	//   ....[15]....
        /*0078*/ 	.word	0xffffffff


	//   ....[16]....
        /*007c*/ 	.word	0xffffffff


	//   ....[17]....
        /*0080*/ 	.word	0xffffffff


	//   ....[18]....
        /*0084*/ 	.word	0xffffffff


	//   ....[19]....
        /*0088*/ 	.word	0xffffffff


	//   ....[20]....
        /*008c*/ 	.word	0xffffffff


	//   ....[21]....
        /*0090*/ 	.word	0xffffffff


	//   ....[22]....
        /*0094*/ 	.word	0xffffffff


	//   ....[23]....
        /*0098*/ 	.word	0xffffffff


	//   ....[24]....
        /*009c*/ 	.word	0xffffffff


	//   ....[25]....
        /*00a0*/ 	.word	0xffffffff


	//   ....[26]....
        /*00a4*/ 	.word	0xffffffff


	//   ....[27]....
        /*00a8*/ 	.word	0xffffffff


	//   ....[28]....
        /*00ac*/ 	.word	0xffffffff


	//   ....[29]....
        /*00b0*/ 	.word	0xffffffff


	//   ....[30]....
        /*00b4*/ 	.word	0xffffffff


	//   ....[31]....
        /*00b8*/ 	.word	0xffffffff


	//   ....[32]....
        /*00bc*/ 	.word	0xffffffff


	//   ....[33]....
        /*00c0*/ 	.word	0xffffffff


	//   ....[34]....
        /*00c4*/ 	.word	0xffffffff


	//   ....[35]....
        /*00c8*/ 	.word	0xffffffff


	//   ....[36]....
        /*00cc*/ 	.word	0xffffffff


	//   ....[37]....
        /*00d0*/ 	.word	0xffffffff


	//   ....[38]....
        /*00d4*/ 	.word	0xffffffff


	//   ....[39]....
        /*00d8*/ 	.word	0xffffffff


	//   ....[40]....
        /*00dc*/ 	.word	0xffffffff


	//   ....[41]....
        /*00e0*/ 	.word	0xffffffff


	//   ....[42]....
        /*00e4*/ 	.word	0xffffffff


	//   ....[43]....
        /*00e8*/ 	.word	0xffffffff


	//   ....[44]....
        /*00ec*/ 	.word	0xffffffff


	//   ....[45]....
        /*00f0*/ 	.word	0xffffffff


	//   ....[46]....
        /*00f4*/ 	.word	0xffffffff


	//   ....[47]....
        /*00f8*/ 	.word	0xffffffff


	//   ....[48]....
        /*00fc*/ 	.word	0xffffffff


	//   ....[49]....
        /*0100*/ 	.word	0xffffffff


	//   ....[50]....
        /*0104*/ 	.word	0xffffffff


	//   ....[51]....
        /*0108*/ 	.word	0xffffffff


	//   ....[52]....
        /*010c*/ 	.word	0xffffffff


	//   ....[53]....
        /*0110*/ 	.word	0xffffffff


	//   ....[54]....
        /*0114*/ 	.word	0xffffffff


	//   ....[55]....
        /*0118*/ 	.word	0xffffffff


	//   ....[56]....
        /*011c*/ 	.word	0xffffffff


	//   ....[57]....
        /*0120*/ 	.word	0xffffffff


	//   ....[58]....
        /*0124*/ 	.word	0xffffffff


	//   ....[59]....
        /*0128*/ 	.word	0xffffffff


	//   ....[60]....
        /*012c*/ 	.word	0xffffffff


	//   ....[61]....
        /*0130*/ 	.word	0xffffffff


	//   ....[62]....
        /*0134*/ 	.word	0xffffffff


	//   ....[63]....
        /*0138*/ 	.word	0xffffffff


	//   ....[64]....
        /*013c*/ 	.word	0xffffffff


	//   ....[65]....
        /*0140*/ 	.word	0xffffffff


	//   ....[66]....
        /*0144*/ 	.word	0xffffffff


	//   ....[67]....
        /*0148*/ 	.word	0xffffffff


	//   ....[68]....
        /*014c*/ 	.word	0xffffffff


	//   ....[69]....
        /*0150*/ 	.word	0xffffffff


	//   ....[70]....
        /*0154*/ 	.word	0xffffffff


	//   ....[71]....
        /*0158*/ 	.word	0xffffffff


	//   ....[72]....
        /*015c*/ 	.word	0xffffffff


	//   ....[73]....
        /*0160*/ 	.word	0xffffffff


	//   ....[74]....
        /*0164*/ 	.word	0xffffffff


	//   ....[75]....
        /*0168*/ 	.word	0xffffffff


	//   ....[76]....
        /*016c*/ 	.word	0xffffffff


	//   ....[77]....
        /*0170*/ 	.word	0xffffffff


	//   ....[78]....
        /*0174*/ 	.word	0xffffffff


	//   ....[79]....
        /*0178*/ 	.word	0xffffffff


	//   ....[80]....
        /*017c*/ 	.word	0xffffffff


	//   ....[81]....
        /*0180*/ 	.word	0xffffffff


	//   ....[82]....
        /*0184*/ 	.word	0xffffffff


	//   ....[83]....
        /*0188*/ 	.word	0xffffffff


	//   ....[84]....
        /*018c*/ 	.word	0xffffffff


	//   ....[85]....
        /*0190*/ 	.word	0xffffffff


	//   ....[86]....
        /*0194*/ 	.word	0xffffffff


	//   ....[87]....
        /*0198*/ 	.word	0xffffffff


	//----- nvinfo : EIATTR_COOP_GROUP_INSTR_OFFSETS
	.align		4
.L_2229:
        /*019c*/ 	.byte	0x04, 0x28
        /*019e*/ 	.short	(.L_2231 - .L_2230)


	//   ....[0]....
.L_2230:
        /*01a0*/ 	.word	0x00000670


	//   ....[1]....
        /*01a4*/ 	.word	0x00000760


	//   ....[2]....
        /*01a8*/ 	.word	0x00000930


	//   ....[3]....
        /*01ac*/ 	.word	0x00003980


	//   ....[4]....
        /*01b0*/ 	.word	0x000039a0


	//   ....[5]....
        /*01b4*/ 	.word	0x000039f0


	//   ....[6]....
        /*01b8*/ 	.word	0x00003a00


	//   ....[7]....
        /*01bc*/ 	.word	0x00003a30


	//   ....[8]....
        /*01c0*/ 	.word	0x00003a50


	//   ....[9]....
        /*01c4*/ 	.word	0x00003a80


	//   ....[10]....
        /*01c8*/ 	.word	0x00003aa0


	//   ....[11]....
        /*01cc*/ 	.word	0x00003ad0


	//   ....[12]....
        /*01d0*/ 	.word	0x00003af0


	//   ....[13]....
        /*01d4*/ 	.word	0x00003bc0


	//   ....[14]....
        /*01d8*/ 	.word	0x00003c30


	//   ....[15]....
        /*01dc*/ 	.word	0x00003c50


	//   ....[16]....
        /*01e0*/ 	.word	0x00003c60


	//   ....[17]....
        /*01e4*/ 	.word	0x00003c70


	//   ....[18]....
        /*01e8*/ 	.word	0x00003c80


	//   ....[19]....
        /*01ec*/ 	.word	0x000041c0


	//   ....[20]....
        /*01f0*/ 	.word	0x000041e0


	//   ....[21]....
        /*01f4*/ 	.word	0x000041f0


	//   ....[22]....
        /*01f8*/ 	.word	0x00004200


	//   ....[23]....
        /*01fc*/ 	.word	0x00004230


	//   ....[24]....
        /*0200*/ 	.word	0x00004240


	//   ....[25]....
        /*0204*/ 	.word	0x00004270


	//   ....[26]....
        /*0208*/ 	.word	0x00004280


	//   ....[27]....
        /*020c*/ 	.word	0x000042b0


	//   ....[28]....
        /*0210*/ 	.word	0x000042c0


	//   ....[29]....
        /*0214*/ 	.word	0x000042f0


	//   ....[30]....
        /*0218*/ 	.word	0x00004300


	//   ....[31]....
        /*021c*/ 	.word	0x00004330


	//   ....[32]....
        /*0220*/ 	.word	0x00004340


	//   ....[33]....
        /*0224*/ 	.word	0x00004350


	//   ....[34]....
        /*0228*/ 	.word	0x00004360


	//   ....[35]....
        /*022c*/ 	.word	0x00004930


	//   ....[36]....
        /*0230*/ 	.word	0x00004a90


	//   ....[37]....
        /*0234*/ 	.word	0x00004b20


	//   ....[38]....
        /*0238*/ 	.word	0x00004ba0


	//   ....[39]....
        /*023c*/ 	.word	0x00004c40


	//   ....[40]....
        /*0240*/ 	.word	0x00004cc0


	//   ....[41]....
        /*0244*/ 	.word	0x00004d60


	//   ....[42]....
        /*0248*/ 	.word	0x00004de0


	//   ....[43]....
        /*024c*/ 	.word	0x00004e70


	//   ....[44]....
        /*0250*/ 	.word	0x00004f90


	//   ....[45]....
        /*0254*/ 	.word	0x00005430


	//   ....[46]....
        /*0258*/ 	.word	0x00005b30


	//   ....[47]....
        /*025c*/ 	.word	0x00005e50


	//   ....[48]....
        /*0260*/ 	.word	0x000060c0


	//   ....[49]....
        /*0264*/ 	.word	0x00006120


	//   ....[50]....
        /*0268*/ 	.word	0x00006180


	//   ....[51]....
        /*026c*/ 	.word	0x000061a0


	//   ....[52]....
        /*0270*/ 	.word	0x000061c0


	//   ....[53]....
        /*0274*/ 	.word	0x00006280


	//   ....[54]....
        /*0278*/ 	.word	0x000062d0


	//   ....[55]....
        /*027c*/ 	.word	0x00006320


	//   ....[56]....
        /*0280*/ 	.word	0x00006350


	//   ....[57]....
        /*0284*/ 	.word	0x00006370


	//   ....[58]....
        /*0288*/ 	.word	0x00006950


	//   ....[59]....
        /*028c*/ 	.word	0x000069d0


	//   ....[60]....
        /*0290*/ 	.word	0x00006a80


	//   ....[61]....
        /*0294*/ 	.word	0x00006af0


	//   ....[62]....
        /*0298*/ 	.word	0x00006b80


	//   ....[63]....
        /*029c*/ 	.word	0x00006bf0


	//   ....[64]....
        /*02a0*/ 	.word	0x00006c90


	//   ....[65]....
        /*02a4*/ 	.word	0x00006d00


	//   ....[66]....
        /*02a8*/ 	.word	0x00006da0


	//   ....[67]....
        /*02ac*/ 	.word	0x00006e10


	//   ....[68]....
        /*02b0*/ 	.word	0x00006e90


	//   ....[69]....
        /*02b4*/ 	.word	0x00006f00


	//   ....[70]....
        /*02b8*/ 	.word	0x00006f80


	//   ....[71]....
        /*02bc*/ 	.word	0x00006ff0


	//   ....[72]....
        /*02c0*/ 	.word	0x00007070


	//   ....[73]....
        /*02c4*/ 	.word	0x000070f0


	//   ....[74]....
        /*02c8*/ 	.word	0x00007190


	//   ....[75]....
        /*02cc*/ 	.word	0x00007200


	//   ....[76]....
        /*02d0*/ 	.word	0x00007280


	//   ....[77]....
        /*02d4*/ 	.word	0x000072f0


	//   ....[78]....
        /*02d8*/ 	.word	0x00007370


	//   ....[79]....
        /*02dc*/ 	.word	0x000073e0


	//   ....[80]....
        /*02e0*/ 	.word	0x00007460


	//   ....[81]....
        /*02e4*/ 	.word	0x000074d0


	//   ....[82]....
        /*02e8*/ 	.word	0x00007550


	//   ....[83]....
        /*02ec*/ 	.word	0x000075c0


	//   ....[84]....
        /*02f0*/ 	.word	0x00007640


	//   ....[85]....
        /*02f4*/ 	.word	0x000076b0


	//   ....[86]....
        /*02f8*/ 	.word	0x00007720


	//   ....[87]....
        /*02fc*/ 	.word	0x00007790


	//----- nvinfo : EIATTR_EXIT_INSTR_OFFSETS
	.align		4
.L_2231:
        /*0300*/ 	.byte	0x04, 0x1c
        /*0302*/ 	.short	(.L_2233 - .L_2232)


	//   ....[0]....
.L_2232:
        /*0304*/ 	.word	0x00006440


	//   ....[1]....
        /*0308*/ 	.word	0x000068f0


	//----- nvinfo : EIATTR_MAX_THREADS
	.align		4
.L_2233:
        /*030c*/ 	.byte	0x04, 0x05
        /*030e*/ 	.short	(.L_2235 - .L_2234)
.L_2234:
        /*0310*/ 	.word	0x00000040
        /*0314*/ 	.word	0x00000001
        /*0318*/ 	.word	0x00000001


	//----- nvinfo : EIATTR_CRS_STACK_SIZE
	.align		4
.L_2235:
        /*031c*/ 	.byte	0x04, 0x1e
        /*031e*/ 	.short	(.L_2237 - .L_2236)
.L_2236:
        /*0320*/ 	.word	0x00000000
.L_2237:


//--------------------- .nv.info._Z25selective_scan_bwd_kernelI32Selective_Scan_bwd_kernel_traitsILi64ELi16ELb1ELb0ELb0ELb1ELb1EffEEv12SSMParamsBwd --------------------------
	.section	.nv.info._Z25selective_scan_bwd_kernelI32Selective_Scan_bwd_kernel_traitsILi64ELi16ELb1ELb0ELb0ELb1ELb1EffEEv12SSMParamsBwd,"",@"SHT_CUDA_INFO"
	.sectionflags	@""
	.align	4


	//----- nvinfo : EIATTR_CUDA_API_VERSION
	.align		4
        /*0000*/ 	.byte	0x04, 0x37
        /*0002*/ 	.short	(.L_2239 - .L_2238)
.L_2238:
        /*0004*/ 	.word	0x00000082


	//----- nvinfo : EIATTR_SW2861232_WAR
	.align		4
.L_2239:
        /*0008*/ 	.byte	0x01, 0x35
	.zero		2


	//----- nvinfo : EIATTR_PARAM_CBANK
	.align		4
        /*000c*/ 	.byte	0x04, 0x0a
        /*000e*/ 	.short	(.L_2241 - .L_2240)
	.align		4
.L_2240:
        /*0010*/ 	.word	index@(.nv.constant0._Z25selective_scan_bwd_kernelI32Selective_Scan_bwd_kernel_traitsILi64ELi16ELb1ELb0ELb0ELb1ELb1EffEEv12SSMParamsBwd)
        /*0014*/ 	.short	0x0160
        /*0016*/ 	.short	0x01f0


	//----- nvinfo : EIATTR_CBANK_PARAM_SIZE
	.align		4
.L_2241:
        /*0018*/ 	.byte	0x03, 0x19
        /*001a*/ 	.short	0x01f0


	//----- nvinfo : EIATTR_KPARAM_INFO
	.align		4
        /*001c*/ 	.byte	0x04, 0x17
        /*001e*/ 	.short	(.L_2243 - .L_2242)
.L_2242:
        /*0020*/ 	.word	0x00000000
        /*0024*/ 	.short	0x0000
        /*0026*/ 	.short	0x0000
        /*0028*/ 	.byte	0x00, 0xf0, 0xc1, 0x07


	//----- nvinfo : EIATTR_MAXREG_COUNT
	.align		4
.L_2243:
        /*002c*/ 	.byte	0x03, 0x1b
        /*002e*/ 	.short	0x00ff


	//----- nvinfo : EIATTR_NUM_BARRIERS
	.align		4
        /*0030*/ 	.byte	0x02, 0x4c
        /*0032*/ 	.byte	0x01
	.zero		1


	//----- nvinfo : EIATTR_MERCURY_ISA_VERSION
	.align		4
        /*0034*/ 	.byte	0x03, 0x5f
        /*0036*/ 	.short	0x0000


	//----- nvinfo : EIATTR_COOP_GROUP_MASK_REGIDS
	.align		4
        /*0038*/ 	.byte	0x04, 0x29
        /*003a*/ 	.short	(.L_2245 - .L_2244)


	//   ....[0]....
.L_2244:
        /*003c*/ 	.word	0xffffffff


	//   ....[1]....
        /*0040*/ 	.word	0xffffffff


	//   ....[2]....
        /*0044*/ 	.word	0xffffffff


	//   ....[3]....
        /*0048*/ 	.word	0xffffffff


	//   ....[4]....
        /*004c*/ 	.word	0xffffffff


	//   ....[5]....
        /*0050*/ 	.word	0xffffffff


	//   ....[6]....
        /*0054*/ 	.word	0xffffffff


	//   ....[7]....
        /*0058*/ 	.word	0xffffffff


	//   ....[8]....
        /*005c*/ 	.word	0xffffffff


	//   ....[9]....
        /*0060*/ 	.word	0xffffffff


	//   ....[10]....
        /*0064*/ 	.word	0xffffffff


	//   ....[11]....
        /*0068*/ 	.word	0xffffffff


	//   ....[12]....
        /*006c*/ 	.word	0xffffffff


	//   ....[13]....
        /*0070*/ 	.word	0xffffffff


	//   ....[14]....
        /*0074*/ 	.word	0xffffffff


	//   ....[15]....
        /*0078*/ 	.word	0xffffffff


	//   ....[16]....
        /*007c*/ 	.word	0xffffffff


	//   ....[17]....
        /*0080*/ 	.word	0xffffffff


	//   ....[18]....
        /*0084*/ 	.word	0xffffffff


	//   ....[19]....
        /*0088*/ 	.word	0xffffffff


	//   ....[20]....
        /*008c*/ 	.word	0xffffffff


	//   ....[21]....
        /*0090*/ 	.word	0xffffffff


	//   ....[22]....
        /*0094*/ 	.word	0xffffffff


	//   ....[23]....
        /*0098*/ 	.word	0xffffffff


	//   ....[24]....
        /*009c*/ 	.word	0xffffffff


	//   ....[25]....
        /*00a0*/ 	.word	0xffffffff


	//   ....[26]....
        /*00a4*/ 	.word	0xffffffff


	//   ....[27]....
        /*00a8*/ 	.word	0xffffffff


	//   ....[28]....
        /*00ac*/ 	.word	0xffffffff


	//   ....[29]....
        /*00b0*/ 	.word	0xffffffff


	//   ....[30]....
        /*00b4*/ 	.word	0xffffffff


	//   ....[31]....
        /*00b8*/ 	.word	0xffffffff


	//   ....[32]....
        /*00bc*/ 	.word	0xffffffff


	//   ....[33]....
        /*00c0*/ 	.word	0xffffffff


	//   ....[34]....
        /*00c4*/ 	.word	0xffffffff


	//   ....[35]....
        /*00c8*/ 	.word	0xffffffff


	//   ....[36]....
        /*00cc*/ 	.word	0xffffffff


	//   ....[37]....
        /*00d0*/ 	.word	0xffffffff


	//   ....[38]....
        /*00d4*/ 	.word	0xffffffff


	//   ....[39]....
        /*00d8*/ 	.word	0xffffffff


	//   ....[40]....
        /*00dc*/ 	.word	0xffffffff


	//   ....[41]....
        /*00e0*/ 	.word	0xffffffff


	//   ....[42]....
        /*00e4*/ 	.word	0xffffffff


	//   ....[43]....
        /*00e8*/ 	.word	0xffffffff


	//   ....[44]....
        /*00ec*/ 	.word	0xffffffff


	//   ....[45]....
        /*00f0*/ 	.word	0xffffffff


	//   ....[46]....
        /*00f4*/ 	.word	0xffffffff


	//   ....[47]....
        /*00f8*/ 	.word	0xffffffff


	//   ....[48]....
        /*00fc*/ 	.word	0xffffffff


	//   ....[49]....
        /*0100*/ 	.word	0xffffffff


	//   ....[50]....
        /*0104*/ 	.word	0xffffffff


	//   ....[51]....
        /*0108*/ 	.word	0xffffffff


	//   ....[52]....
        /*010c*/ 	.word	0xffffffff


	//   ....[53]....
        /*0110*/ 	.word	0xffffffff


	//   ....[54]....
        /*0114*/ 	.word	0xffffffff


	//   ....[55]....
        /*0118*/ 	.word	0xffffffff


	//   ....[56]....
        /*011c*/ 	.word	0xffffffff


	//   ....[57]....
        /*0120*/ 	.word	0xffffffff


	//   ....[58]....
        /*0124*/ 	.word	0xffffffff


	//   ....[59]....
        /*0128*/ 	.word	0xffffffff


	//   ....[60]....
        /*012c*/ 	.word	0xffffffff


	//   ....[61]....
        /*0130*/ 	.word	0xffffffff


	//   ....[62]....
        /*0134*/ 	.word	0xffffffff


	//   ....[63]....
        /*0138*/ 	.word	0xffffffff


	//   ....[64]....
        /*013c*/ 	.word	0xffffffff


	//   ....[65]....
        /*0140*/ 	.word	0xffffffff


	//   ....[66]....
        /*0144*/ 	.word	0xffffffff


	//   ....[67]....
        /*0148*/ 	.word	0xffffffff


	//   ....[68]....
        /*014c*/ 	.word	0xffffffff


	//   ....[69]....
        /*0150*/ 	.word	0xffffffff


	//   ....[70]....
        /*0154*/ 	.word	0xffffffff


	//   ....[71]....
        /*0158*/ 	.word	0xffffffff


	//   ....[72]....
        /*015c*/ 	.word	0xffffffff


	//   ....[73]....
        /*0160*/ 	.word	0xffffffff


	//   ....[74]....
        /*0164*/ 	.word	0xffffffff


	//   ....[75]....
        /*0168*/ 	.word	0xffffffff


	//   ....[76]....
        /*016c*/ 	.word	0xffffffff


	//   ....[77]....
        /*0170*/ 	.word	0xffffffff


	//   ....[78]....
        /*0174*/ 	.word	0xffffffff


	//   ....[79]....
        /*0178*/ 	.word	0xffffffff


	//   ....[80]....
        /*017c*/ 	.word	0xffffffff


	//   ....[81]....
        /*0180*/ 	.word	0xffffffff


	//   ....[82]....
        /*0184*/ 	.word	0xffffffff


	//   ....[83]....
        /*0188*/ 	.word	0xffffffff


	//   ....[84]....
        /*018c*/ 	.word	0xffffffff


	//   ....[85]....
        /*0190*/ 	.word	0xffffffff


	//   ....[86]....
        /*0194*/ 	.word	0xffffffff


	//   ....[87]....
        /*0198*/ 	.word	0xffffffff


	//   ....[88]....
        /*019c*/ 	.word	0xffffffff


	//   ....[89]....
        /*01a0*/ 	.word	0xffffffff


	//   ....[90]....
        /*01a4*/ 	.word	0xffffffff


	//   ....[91]....
        /*01a8*/ 	.word	0xffffffff


	//----- nvinfo : EIATTR_COOP_GROUP_INSTR_OFFSETS
	.align		4
.L_2245:
        /*01ac*/ 	.byte	0x04, 0x28
        /*01ae*/ 	.short	(.L_2247 - .L_2246)


	//   ....[0]....
.L_2246:
        /*01b0*/ 	.word	0x00000640


	//   ....[1]....
        /*01b4*/ 	.word	0x00000730


	//   ....[2]....
        /*01b8*/ 	.word	0x000009d0


	//   ....[3]....
        /*01bc*/ 	.word	0x00002e70


	//   ....[4]....
        /*01c0*/ 	.word	0x00003390


	//   ....[5]....
        /*01c4*/ 	.word	0x00003a40


	//   ....[6]....
        /*01c8*/ 	.word	0x00003e40


	//   ....[7]....
        /*01cc*/ 	.word	0x00004c70


	//   ....[8]....
        /*01d0*/ 	.word	0x00004c90


	//   ....[9]....
        /*01d4*/ 	.word	0x00004ce0


	//   ....[10]....
        /*01d8*/ 	.word	0x00004cf0


	//   ....[11]....
        /*01dc*/ 	.word	0x00004d20


	//   ....[12]....
        /*01e0*/ 	.word	0x00004d40


	//   ....[13]....
        /*01e4*/ 	.word	0x00004d70


	//   ....[14]....
        /*01e8*/ 	.word	0x00004d90


	//   ....[15]....
        /*01ec*/ 	.word	0x00004dc0


	//   ....[16]....
        /*01f0*/ 	.word	0x00004de0


	//   ....[17]....
        /*01f4*/ 	.word	0x00004eb0


	//   ....[18]....
        /*01f8*/ 	.word	0x00004f20


	//   ....[19]....
        /*01fc*/ 	.word	0x00004f40


	//   ....[20]....
        /*0200*/ 	.word	0x00004f50


	//   ....[21]....
        /*0204*/ 	.word	0x00004f60


	//   ....[22]....
        /*0208*/ 	.word	0x00004f70


	//   ....[23]....
        /*020c*/ 	.word	0x000054b0


	//   ....[24]....
        /*0210*/ 	.word	0x000054d0


	//   ....[25]....
        /*0214*/ 	.word	0x000054e0


	//   ....[26]....
        /*0218*/ 	.word	0x000054f0


	//   ....[27]....
        /*021c*/ 	.word	0x00005520


	//   ....[28]....
        /*0220*/ 	.word	0x00005530


	//   ....[29]....
        /*0224*/ 	.word	0x00005560


	//   ....[30]....
        /*0228*/ 	.word	0x00005570


	//   ....[31]....
        /*022c*/ 	.word	0x000055a0


	//   ....[32]....
        /*0230*/ 	.word	0x000055b0


	//   ....[33]....
        /*0234*/ 	.word	0x000055e0


	//   ....[34]....
        /*0238*/ 	.word	0x000055f0


	//   ....[35]....
        /*023c*/ 	.word	0x00005620


	//   ....[36]....
        /*0240*/ 	.word	0x00005630


	//   ....[37]....
        /*0244*/ 	.word	0x00005640


	//   ....[38]....
        /*0248*/ 	.word	0x00005650


	//   ....[39]....
        /*024c*/ 	.word	0x00005ba0


	//   ....[40]....
        /*0250*/ 	.word	0x00005d40


	//   ....[41]....
        /*0254*/ 	.word	0x00005e10


	//   ....[42]....
        /*0258*/ 	.word	0x00005e50


	//   ....[43]....
        /*025c*/ 	.word	0x00005f30


	//   ....[44]....
        /*0260*/ 	.word	0x00005f70


	//   ....[45]....
        /*0264*/ 	.word	0x00006050


	//   ....[46]....
        /*0268*/ 	.word	0x00006090


	//   ....[47]....
        /*026c*/ 	.word	0x00006160


	//   ....[48]....
        /*0270*/ 	.word	0x00006270


	//   ....[49]....
        /*0274*/ 	.word	0x00006630


	//   ....[50]....
        /*0278*/ 	.word	0x00006a20


	//   ....[51]....
        /*027c*/ 	.word	0x00007050


	//   ....[52]....
        /*0280*/ 	.word	0x000072b0


	//   ....[53]....
        /*0284*/ 	.word	0x00007310


	//   ....[54]....
        /*0288*/ 	.word	0x00007370


	//   ....[55]....
        /*028c*/ 	.word	0x00007390


	//   ....[56]....
        /*0290*/ 	.word	0x000073b0


	//   ....[57]....
        /*0294*/ 	.word	0x00007470


	//   ....[58]....
        /*0298*/ 	.word	0x000074c0


	//   ....[59]....
        /*029c*/ 	.word	0x00007510


	//   ....[60]....
        /*02a0*/ 	.word	0x00007540


	//   ....[61]....
        /*02a4*/ 	.word	0x00007560


	//   ....[62]....
        /*02a8*/ 	.word	0x00007b40


	//   ....[63]....
        /*02ac*/ 	.word	0x00007bc0


	//   ....[64]....
        /*02b0*/ 	.word	0x00007c70


	//   ....[65]....
        /*02b4*/ 	.word	0x00007ce0


	//   ....[66]....
        /*02b8*/ 	.word	0x00007d70


	//   ....[67]....
        /*02bc*/ 	.word	0x00007de0


	//   ....[68]....
        /*02c0*/ 	.word	0x00007e70


	//   ....[69]....
        /*02c4*/ 	.word	0x00007ee0


	//   ....[70]....
        /*02c8*/ 	.word	0x00007f90


	//   ....[71]....
        /*02cc*/ 	.word	0x00008000


	//   ....[72]....
        /*02d0*/ 	.word	0x00008080


	//   ....[73]....
        /*02d4*/ 	.word	0x000080f0


	//   ....[74]....
        /*02d8*/ 	.word	0x00008170


	//   ....[75]....
        /*02dc*/ 	.word	0x000081e0


	//   ....[76]....
        /*02e0*/ 	.word	0x00008260


	//   ....[77]....
        /*02e4*/ 	.word	0x000082e0


	//   ....[78]....
        /*02e8*/ 	.word	0x00008380


	//   ....[79]....
        /*02ec*/ 	.word	0x000083f0


	//   ....[80]....
        /*02f0*/ 	.word	0x00008470


	//   ....[81]....
        /*02f4*/ 	.word	0x000084e0


	//   ....[82]....
        /*02f8*/ 	.word	0x00008560


	//   ....[83]....
        /*02fc*/ 	.word	0x000085d0


	//   ....[84]....
        /*0300*/ 	.word	0x00008650


	//   ....[85]....
        /*0304*/ 	.word	0x000086c0


	//   ....[86]....
        /*0308*/ 	.word	0x00008740


	//   ....[87]....
        /*030c*/ 	.word	0x000087b0


	//   ....[88]....
        /*0310*/ 	.word	0x00008830


	//   ....[89]....
        /*0314*/ 	.word	0x000088a0


	//   ....[90]....
        /*0318*/ 	.word	0x00008910


	//   ....[91]....
        /*031c*/ 	.word	0x00008980


	//----- nvinfo : EIATTR_EXIT_INSTR_OFFSETS
	.align		4
.L_2247:
        /*0320*/ 	.byte	0x04, 0x1c
        /*0322*/ 	.short	(.L_2249 - .L_2248)


	//   ....[0]....
.L_2248:
        /*0324*/ 	.word	0x00007630


	//   ....[1]....
        /*0328*/ 	.word	0x00007ae0


	//----- nvinfo : EIATTR_MAX_THREADS
	.align		4
.L_2249:
        /*032c*/ 	.byte	0x04, 0x05
        /*032e*/ 	.short	(.L_2251 - .L_2250)
.L_2250:
        /*0330*/ 	.word	0x00000040
        /*0334*/ 	.word	0x00000001
        /*0338*/ 	.word	0x00000001


	//----- nvinfo : EIATTR_CRS_STACK_SIZE
	.align		4
.L_2251:
        /*033c*/ 	.byte	0x04, 0x1e
        /*033e*/ 	.short	(.L_2253 - .L_2252)
.L_2252:
        /*0340*/ 	.word	0x00000000
.L_2253:


//--------------------- .nv.info._Z25selective_scan_bwd_kernelI32Selective_Scan_bwd_kernel_traitsILi64ELi16ELb1ELb0ELb1ELb0ELb0EffEEv12SSMParamsBwd --------------------------
	.section	.nv.info._Z25selective_scan_bwd_kernelI32Selective_Scan_bwd_kernel_traitsILi64ELi16ELb1ELb0ELb1ELb0ELb0EffEEv12SSMParamsBwd,"",@"SHT_CUDA_INFO"
	.sectionflags	@""
	.align	4


	//----- nvinfo : EIATTR_CUDA_API_VERSION
	.align		4
        /*0000*/ 	.byte	0x04, 0x37
        /*0002*/ 	.short	(.L_2255 - .L_2254)
.L_2254:
        /*0004*/ 	.word	0x00000082


	//----- nvinfo : EIATTR_SW2861232_WAR
	.align		4
.L_2255:
        /*0008*/ 	.byte	0x01, 0x35
	.zero		2


	//----- nvinfo : EIATTR_PARAM_CBANK
	.align		4
        /*000c*/ 	.byte	0x04, 0x0a
        /*000e*/ 	.short	(.L_2257 - .L_2256)
	.align		4
.L_2256:
        /*0010*/ 	.word	index@(.nv.constant0._Z25selective_scan_bwd_kernelI32Selective_Scan_bwd_kernel_traitsILi64ELi16ELb1ELb0ELb1ELb0ELb0EffEEv12SSMParamsBwd)
        /*0014*/ 	.short	0x0160
        /*0016*/ 	.short	0x01f0


	//----- nvinfo : EIATTR_CBANK_PARAM_SIZE
	.align		4
.L_2257:
        /*0018*/ 	.byte	0x03, 0x19
        /*001a*/ 	.short	0x01f0


	//----- nvinfo : EIATTR_KPARAM_INFO
	.align		4
        /*001c*/ 	.byte	0x04, 0x17
        /*001e*/ 	.short	(.L_2259 - .L_2258)
.L_2258:
        /*0020*/ 	.word	0x00000000
        /*0024*/ 	.short	0x0000
        /*0026*/ 	.short	0x0000
        /*0028*/ 	.byte	0x00, 0xf0, 0xc1, 0x07


	//----- nvinfo : EIATTR_MAXREG_COUNT
	.align		4
.L_2259:
        /*002c*/ 	.byte	0x03, 0x1b
        /*002e*/ 	.short	0x00ff


	//----- nvinfo : EIATTR_NUM_BARRIERS
	.align		4
        /*0030*/ 	.byte	0x02, 0x4c
        /*0032*/ 	.byte	0x01
	.zero		1


	//----- nvinfo : EIATTR_MERCURY_ISA_VERSION
	.align		4
        /*0034*/ 	.byte	0x03, 0x5f
        /*0036*/ 	.short	0x0000


	//----- nvinfo : EIATTR_COOP_GROUP_MASK_REGIDS
	.align		4
        /*0038*/ 	.byte	0x04, 0x29
        /*003a*/ 	.short	(.L_2261 - .L_2260)


	//   ....[0]....
.L_2260:
        /*003c*/ 	.word	0xffffffff


	//   ....[1]....
        /*0040*/ 	.word	0xffffffff


	//   ....[2]....
        /*0044*/ 	.word	0xffffffff


	//   ....[3]....
        /*0048*/ 	.word	0xffffffff


	//   ....[4]....
        /*004c*/ 	.word	0xffffffff


	//   ....[5]....
        /*0050*/ 	.word	0xffffffff


	//   ....[6]....
        /*0054*/ 	.word	0xffffffff


	//   ....[7]....
        /*0058*/ 	.word	0xffffffff


	//   ....[8]....
        /*005c*/ 	.word	0xffffffff


	//   ....[9]....
        /*0060*/ 	.word	0xffffffff


	//   ....[10]....
        /*0064*/ 	.word	0xffffffff


	//   ....[11]....
        /*0068*/ 	.word	0xffffffff


	//   ....[12]....
        /*006c*/ 	.word	0xffffffff


	//   ....[13]....
        /*0070*/ 	.word	0xffffffff


	//   ....[14]....
        /*0074*/ 	.word	0xffffffff


	//   ....[15]....
        /*0078*/ 	.word	0xffffffff


	//   ....[16]....
        /*007c*/ 	.word	0xffffffff


	//   ....[17]....
        /*0080*/ 	.word	0xffffffff


	//   ....[18]....
        /*0084*/ 	.word	0xffffffff


	//   ....[19]....
        /*0088*/ 	.word	0xffffffff


	//   ....[20]....
        /*008c*/ 	.word	0xffffffff


	//   ....[21]....
        /*0090*/ 	.word	0xffffffff


	//   ....[22]....
        /*0094*/ 	.word	0xffffffff


	//   ....[23]....
        /*0098*/ 	.word	0xffffffff


	//   ....[24]....
        /*009c*/ 	.word	0xffffffff


	//   ....[25]....
        /*00a0*/ 	.word	0xffffffff


	//   ....[26]....
        /*00a4*/ 	.word	0xffffffff


	//   ....[27]....
        /*00a8*/ 	.word	0xffffffff


	//   ....[28]....
        /*00ac*/ 	.word	0xffffffff


	//   ....[29]....
        /*00b0*/ 	.word	0xffffffff


	//   ....[30]....
        /*00b4*/ 	.word	0xffffffff


	//   ....[31]....
        /*00b8*/ 	.word	0xffffffff


	//   ....[32]....
        /*00bc*/ 	.word	0xffffffff


	//   ....[33]....
        /*00c0*/ 	.word	0xffffffff


	//   ....[34]....
        /*00c4*/ 	.word	0xffffffff


	//   ....[35]....
        /*00c8*/ 	.word	0xffffffff


	//   ....[36]....
        /*00cc*/ 	.word	0xffffffff


	//   ....[37]....
        /*00d0*/ 	.word	0xffffffff


	//   ....[38]....
        /*00d4*/ 	.word	0xffffffff


	//   ....[39]....
        /*00d8*/ 	.word	0xffffffff


	//   ....[40]....
        /*00dc*/ 	.word	0xffffffff


	//   ....[41]....
        /*00e0*/ 	.word	0xffffffff


	//   ....[42]....
        /*00e4*/ 	.word	0xffffffff


	//   ....[43]....
        /*00e8*/ 	.word	0xffffffff


	//   ....[44]....
        /*00ec*/ 	.word	0xffffffff


	//   ....[45]....
        /*00f0*/ 	.word	0xffffffff


	//   ....[46]....
        /*00f4*/ 	.word	0xffffffff


	//   ....[47]....
        /*00f8*/ 	.word	0xffffffff


	//   ....[48]....
        /*00fc*/ 	.word	0xffffffff


	//   ....[49]....
        /*0100*/ 	.word	0xffffffff


	//   ....[50]....
        /*0104*/ 	.word	0xffffffff


	//   ....[51]....
        /*0108*/ 	.word	0xffffffff


	//   ....[52]....
        /*010c*/ 	.word	0xffffffff


	//   ....[53]....
        /*0110*/ 	.word	0xffffffff


	//   ....[54]....
        /*0114*/ 	.word	0xffffffff


	//   ....[55]....
        /*0118*/ 	.word	0xffffffff


	//   ....[56]....
        /*011c*/ 	.word	0xffffffff


	//   ....[57]....
        /*0120*/ 	.word	0xffffffff


	//   ....[58]....
        /*0124*/ 	.word	0xffffffff


	//   ....[59]....
        /*0128*/ 	.word	0xffffffff


	//   ....[60]....
        /*012c*/ 	.word	0xffffffff


	//   ....[61]....
        /*0130*/ 	.word	0xffffffff


	//   ....[62]....
        /*0134*/ 	.word	0xffffffff


	//   ....[63]....
        /*0138*/ 	.word	0xffffffff


	//   ....[64]....
        /*013c*/ 	.word	0xffffffff


	//   ....[65]....
        /*0140*/ 	.word	0xffffffff


	//   ....[66]....
        /*0144*/ 	.word	0xffffffff


	//   ....[67]....
        /*0148*/ 	.word	0xffffffff


	//   ....[68]....
        /*014c*/ 	.word	0xffffffff


	//   ....[69]....
        /*0150*/ 	.word	0xffffffff


	//   ....[70]....
        /*0154*/ 	.word	0xffffffff


	//   ....[71]....
        /*0158*/ 	.word	0xffffffff


	//   ....[72]....
        /*015c*/ 	.word	0xffffffff


	//   ....[73]....
        /*0160*/ 	.word	0xffffffff


	//   ....[74]....
        /*0164*/ 	.word	0xffffffff


	//   ....[75]....
        /*0168*/ 	.word	0xffffffff


	//   ....[76]....
        /*016c*/ 	.word	0xffffffff


	//   ....[77]....
        /*0170*/ 	.word	0xffffffff


	//   ....[78]....
        /*0174*/ 	.word	0xffffffff


	//   ....[79]....
        /*0178*/ 	.word	0xffffffff


	//   ....[80]....
        /*017c*/ 	.word	0xffffffff


	//   ....[81]....
        /*0180*/ 	.word	0xffffffff


	//   ....[82]....
        /*0184*/ 	.word	0xffffffff


	//   ....[83]....
        /*0188*/ 	.word	0xffffffff


	//   ....[84]....
        /*018c*/ 	.word	0xffffffff


	//   ....[85]....
        /*0190*/ 	.word	0xffffffff


	//   ....[86]....
        /*0194*/ 	.word	0xffffffff


	//   ....[87]....
        /*0198*/ 	.word	0xffffffff


	//----- nvinfo : EIATTR_COOP_GROUP_INSTR_OFFSETS
	.align		4
.L_2261:
        /*019c*/ 	.byte	0x04, 0x28
        /*019e*/ 	.short	(.L_2263 - .L_2262)


	//   ....[0]....
.L_2262:
        /*01a0*/ 	.word	0x000008e0


	//   ....[1]....
        /*01a4*/ 	.word	0x000009f0


	//   ....[2]....
        /*01a8*/ 	.word	0x00000ae0


	//   ....[3]....
        /*01ac*/ 	.word	0x00001520


	//   ....[4]....
        /*01b0*/ 	.word	0x00001cd0


	//   ....[5]....
        /*01b4*/ 	.word	0x00001cf0


	//   ....[6]....
        /*01b8*/ 	.word	0x00001d40


	//   ....[7]....
        /*01bc*/ 	.word	0x00001d50


	//   ....[8]....
        /*01c0*/ 	.word	0x00001d80


	//   ....[9]....
        /*01c4*/ 	.word	0x00001da0


	//   ....[10]....
        /*01c8*/ 	.word	0x00001dd0


	//   ....[11]....
        /*01cc*/ 	.word	0x00001df0


	//   ....[12]....
        /*01d0*/ 	.word	0x00001e20


	//   ....[13]....
        /*01d4*/ 	.word	0x00001e40


	//   ....[14]....
        /*01d8*/ 	.word	0x00001f10


	//   ....[15]....
        /*01dc*/ 	.word	0x00001f80


	//   ....[16]....
        /*01e0*/ 	.word	0x00001fa0


	//   ....[17]....
        /*01e4*/ 	.word	0x00001fb0


	//   ....[18]....
        /*01e8*/ 	.word	0x00001fc0


	//   ....[19]....
        /*01ec*/ 	.word	0x00001fd0


	//   ....[20]....
        /*01f0*/ 	.word	0x00002580


	//   ....[21]....
        /*01f4*/ 	.word	0x000025a0


	//   ....[22]....
        /*01f8*/ 	.word	0x000025b0


	//   ....[23]....
        /*01fc*/ 	.word	0x000025c0


	//   ....[24]....
        /*0200*/ 	.word	0x000025f0


	//   ....[25]....
        /*0204*/ 	.word	0x00002600


	//   ....[26]....
        /*0208*/ 	.word	0x00002630


	//   ....[27]....
        /*020c*/ 	.word	0x00002640


	//   ....[28]....
        /*0210*/ 	.word	0x00002670


	//   ....[29]....
        /*0214*/ 	.word	0x00002680


	//   ....[30]....
        /*0218*/ 	.word	0x000026b0


	//   ....[31]....
        /*021c*/ 	.word	0x000026c0


	//   ....[32]....
        /*0220*/ 	.word	0x000026f0


	//   ....[33]....
        /*0224*/ 	.word	0x00002700


	//   ....[34]....
        /*0228*/ 	.word	0x00002710


	//   ....[35]....
        /*022c*/ 	.word	0x00002720


	//   ....[36]....
        /*0230*/ 	.word	0x00003d80


	//   ....[37]....
        /*0234*/ 	.word	0x00003dc0


	//   ....[38]....
        /*0238*/ 	.word	0x00003ea0


	//   ....[39]....
        /*023c*/ 	.word	0x00003ed0


	//   ....[40]....
        /*0240*/ 	.word	0x00003f50


	//   ....[41]....
        /*0244*/ 	.word	0x00003f80


	//   ....[42]....
        /*0248*/ 	.word	0x00004060


	//   ....[43]....
        /*024c*/ 	.word	0x00004090


	//   ....[44]....
        /*0250*/ 	.word	0x00004170


	//   ....[45]....
        /*0254*/ 	.word	0x000041a0


	//   ....[46]....
        /*0258*/ 	.word	0x00004710


	//   ....[47]....
        /*025c*/ 	.word	0x00004920


	//   ....[48]....
        /*0260*/ 	.word	0x00004b40


	//   ....[49]....
        /*0264*/ 	.word	0x00004ba0


	//   ....[50]....
        /*0268*/ 	.word	0x00004c00


	//   ....[51]....
        /*026c*/ 	.word	0x00004c20


	//   ....[52]....
        /*0270*/ 	.word	0x00004c40


	//   ....[53]....
        /*0274*/ 	.word	0x00004d00


	//   ....[54]....
        /*0278*/ 	.word	0x00004d50


	//   ....[55]....
        /*027c*/ 	.word	0x00004da0


	//   ....[56]....
        /*0280*/ 	.word	0x00004dd0


	//   ....[57]....
        /*0284*/ 	.word	0x00004df0


	//   ....[58]....
        /*0288*/ 	.word	0x00005140


	//   ....[59]....
        /*028c*/ 	.word	0x000051c0


	//   ....[60]....
        /*0290*/ 	.word	0x00005270


	//   ....[61]....
        /*0294*/ 	.word	0x000052e0


	//   ....[62]....
        /*0298*/ 	.word	0x00005370


	//   ....[63]....
        /*029c*/ 	.word	0x000053e0


	//   ....[64]....
        /*02a0*/ 	.word	0x00005480


	//   ....[65]....
        /*02a4*/ 	.word	0x000054f0


	//   ....[66]....
        /*02a8*/ 	.word	0x00005590


	//   ....[67]....
        /*02ac*/ 	.word	0x00005600


	//   ....[68]....
        /*02b0*/ 	.word	0x00005680


	//   ....[69]....
        /*02b4*/ 	.word	0x000056f0


	//   ....[70]....
        /*02b8*/ 	.word	0x00005770


	//   ....[71]....
        /*02bc*/ 	.word	0x000057e0


	//   ....[72]....
        /*02c0*/ 	.word	0x00005860


	//   ....[73]....
        /*02c4*/ 	.word	0x000058e0


	//   ....[74]....
        /*02c8*/ 	.word	0x00005980


	//   ....[75]....
        /*02cc*/ 	.word	0x000059f0


	//   ....[76]....
        /*02d0*/ 	.word	0x00005a70


	//   ....[77]....
        /*02d4*/ 	.word	0x00005ae0


	//   ....[78]....
        /*02d8*/ 	.word	0x00005b60


	//   ....[79]....
        /*02dc*/ 	.word	0x00005bd0


	//   ....[80]....
        /*02e0*/ 	.word	0x00005c50


	//   ....[81]....
        /*02e4*/ 	.word	0x00005cc0


	//   ....[82]....
        /*02e8*/ 	.word	0x00005d40


	//   ....[83]....
        /*02ec*/ 	.word	0x00005db0


	//   ....[84]....
        /*02f0*/ 	.word	0x00005e30


	//   ....[85]....
        /*02f4*/ 	.word	0x00005ea0


	//   ....[86]....
        /*02f8*/ 	.word	0x00005f10


	//   ....[87]....
        /*02fc*/ 	.word	0x00005f80


	//----- nvinfo : EIATTR_EXIT_INSTR_OFFSETS
	.align		4
.L_2263:
        /*0300*/ 	.byte	0x04, 0x1c
        /*0302*/ 	.short	(.L_2265 - .L_2264)


	//   ....[0]....
.L_2264:
        /*0304*/ 	.word	0x00004ec0


	//   ....[1]....
        /*0308*/ 	.word	0x000050e0


	//----- nvinfo : EIATTR_MAX_THREADS
	.align		4
.L_2265:
        /*030c*/ 	.byte	0x04, 0x05
        /*030e*/ 	.short	(.L_2267 - .L_2266)
.L_2266:
        /*0310*/ 	.word	0x00000040
        /*0314*/ 	.word	0x00000001
        /*0318*/ 	.word	0x00000001


	//----- nvinfo : EIATTR_CRS_STACK_SIZE
	.align		4
.L_2267:
        /*031c*/ 	.byte	0x04, 0x1e
        /*031e*/ 	.short	(.L_2269 - .L_2268)
.L_2268:
        /*0320*/ 	.word	0x00000000
.L_2269:


//--------------------- .nv.info._Z25selective_scan_bwd_kernelI32Selective_Scan_bwd_kernel_traitsILi64ELi16ELb1ELb0ELb1ELb0ELb1EffEEv12SSMParamsBwd --------------------------
	.section	.nv.info._Z25selective_scan_bwd_kernelI32Selective_Scan_bwd_kernel_traitsILi64ELi16ELb1ELb0ELb1ELb0ELb1EffEEv12SSMParamsBwd,"",@"SHT_CUDA_INFO"
	.sectionflags	@""
	.align	4


	//----- nvinfo : EIATTR_CUDA_API_VERSION
	.align		4
        /*0000*/ 	.byte	0x04, 0x37
        /*0002*/ 	.short	(.L_2271 - .L_2270)
.L_2270:
        /*0004*/ 	.word	0x00000082


	//----- nvinfo : EIATTR_SW2861232_WAR
	.align		4
.L_2271:
        /*0008*/ 	.byte	0x01, 0x35
	.zero		2


	//----- nvinfo : EIATTR_PARAM_CBANK
	.align		4
        /*000c*/ 	.byte	0x04, 0x0a
        /*000e*/ 	.short	(.L_2273 - .L_2272)
	.align		4
.L_2272:
        /*0010*/ 	.word	index@(.nv.constant0._Z25selective_scan_bwd_kernelI32Selective_Scan_bwd_kernel_traitsILi64ELi16ELb1ELb0ELb1ELb0ELb1EffEEv12SSMParamsBwd)
        /*0014*/ 	.short	0x0160
        /*0016*/ 	.short	0x01f0


	//----- nvinfo : EIATTR_CBANK_PARAM_SIZE
	.align		4
.L_2273:
        /*0018*/ 	.byte	0x03, 0x19
        /*001a*/ 	.short	0x01f0


	//----- nvinfo : EIATTR_KPARAM_INFO
	.align		4
        /*001c*/ 	.byte	0x04, 0x17
        /*001e*/ 	.short	(.L_2275 - .L_2274)
.L_2274:
        /*0020*/ 	.word	0x00000000
        /*0024*/ 	.short	0x0000
        /*0026*/ 	.short	0x0000
        /*0028*/ 	.byte	0x00, 0xf0, 0xc1, 0x07


	//----- nvinfo : EIATTR_MAXREG_COUNT
	.align		4
.L_2275:
        /*002c*/ 	.byte	0x03, 0x1b
        /*002e*/ 	.short	0x00ff


	//----- nvinfo : EIATTR_NUM_BARRIERS
	.align		4
        /*0030*/ 	.byte	0x02, 0x4c
        /*0032*/ 	.byte	0x01
	.zero		1


	//----- nvinfo : EIATTR_MERCURY_ISA_VERSION
	.align		4
        /*0034*/ 	.byte	0x03, 0x5f
        /*0036*/ 	.short	0x0000


	//----- nvinfo : EIATTR_COOP_GROUP_MASK_REGIDS
	.align		4
        /*0038*/ 	.byte	0x04, 0x29
        /*003a*/ 	.short	(.L_2277 - .L_2276)


	//   ....[0]....
.L_2276:
        /*003c*/ 	.word	0xffffffff


	//   ....[1]....
        /*0040*/ 	.word	0xffffffff


	//   ....[2]....
        /*0044*/ 	.word	0xffffffff


	//   ....[3]....
        /*0048*/ 	.word	0xffffffff


	//   ....[4]....
        /*004c*/ 	.word	0xffffffff


	//   ....[5]....
        /*0050*/ 	.word	0xffffffff


	//   ....[6]....
        /*0054*/ 	.word	0xffffffff


	//   ....[7]....
        /*0058*/ 	.word	0xffffffff


	//   ....[8]....
        /*005c*/ 	.word	0xffffffff


	//   ....[9]....
        /*0060*/ 	.word	0xffffffff


	//   ....[10]....
        /*0064*/ 	.word	0xffffffff


	//   ....[11]....
        /*0068*/ 	.word	0xffffffff


	//   ....[12]....
        /*006c*/ 	.word	0xffffffff


	//   ....[13]....
        /*0070*/ 	.word	0xffffffff


	//   ....[14]....
        /*0074*/ 	.word	0xffffffff


	//   ....[15]....
        /*0078*/ 	.word	0xffffffff


	//   ....[16]....
        /*007c*/ 	.word	0xffffffff


	//   ....[17]....
        /*0080*/ 	.word	0xffffffff


	//   ....[18]....
        /*0084*/ 	.word	0xffffffff


	//   ....[19]....
        /*0088*/ 	.word	0xffffffff


	//   ....[20]....
        /*008c*/ 	.word	0xffffffff


	//   ....[21]....
        /*0090*/ 	.word	0xffffffff


	//   ....[22]....
        /*0094*/ 	.word	0xffffffff


	//   ....[23]....
        /*0098*/ 	.word	0xffffffff


	//   ....[24]....
        /*009c*/ 	.word	0xffffffff


	//   ....[25]....
        /*00a0*/ 	.word	0xffffffff


	//   ....[26]....
        /*00a4*/ 	.word	0xffffffff


	//   ....[27]....
        /*00a8*/ 	.word	0xffffffff


	//   ....[28]....
        /*00ac*/ 	.word	0xffffffff


	//   ....[29]....
        /*00b0*/ 	.word	0xffffffff


	//   ....[30]....
        /*00b4*/ 	.word	0xffffffff


	//   ....[31]....
        /*00b8*/ 	.word	0xffffffff


	//   ....[32]....
        /*00bc*/ 	.word	0xffffffff


	//   ....[33]....
        /*00c0*/ 	.word	0xffffffff


	//   ....[34]....
        /*00c4*/ 	.word	0xffffffff


	//   ....[35]....
        /*00c8*/ 	.word	0xffffffff


	//   ....[36]....
        /*00cc*/ 	.word	0xffffffff


	//   ....[37]....
        /*00d0*/ 	.word	0xffffffff


	//   ....[38]....
        /*00d4*/ 	.word	0xffffffff


	//   ....[39]....
        /*00d8*/ 	.word	0xffffffff


	//   ....[40]....
        /*00dc*/ 	.word	0xffffffff


	//   ....[41]....
        /*00e0*/ 	.word	0xffffffff


	//   ....[42]....
        /*00e4*/ 	.word	0xffffffff


	//   ....[43]....
        /*00e8*/ 	.word	0xffffffff


	//   ....[44]....
        /*00ec*/ 	.word	0xffffffff


	//   ....[45]....
        /*00f0*/ 	.word	0xffffffff


	//   ....[46]....
        /*00f4*/ 	.word	0xffffffff


	//   ....[47]....
        /*00f8*/ 	.word	0xffffffff


	//   ....[48]....
        /*00fc*/ 	.word	0xffffffff


	//   ....[49]....
        /*0100*/ 	.word	0xffffffff


	//   ....[50]....
        /*0104*/ 	.word	0xffffffff


	//   ....[51]....
        /*0108*/ 	.word	0xffffffff


	//   ....[52]....
        /*010c*/ 	.word	0xffffffff


	//   ....[53]....
        /*0110*/ 	.word	0xffffffff


	//   ....[54]....
        /*0114*/ 	.word	0xffffffff


	//   ....[55]....
        /*0118*/ 	.word	0xffffffff


	//   ....[56]....
        /*011c*/ 	.word	0xffffffff


	//   ....[57]....
        /*0120*/ 	.word	0xffffffff


	//   ....[58]....
        /*0124*/ 	.word	0xffffffff


	//   ....[59]....
        /*0128*/ 	.word	0xffffffff


	//   ....[60]....
        /*012c*/ 	.word	0xffffffff


	//   ....[61]....
        /*0130*/ 	.word	0xffffffff


	//   ....[62]....
        /*0134*/ 	.word	0xffffffff


	//   ....[63]....
        /*0138*/ 	.word	0xffffffff


	//   ....[64]....
        /*013c*/ 	.word	0xffffffff


	//   ....[65]....
        /*0140*/ 	.word	0xffffffff


	//   ....[66]....
        /*0144*/ 	.word	0xffffffff


	//   ....[67]....
        /*0148*/ 	.word	0xffffffff


	//   ....[68]....
        /*014c*/ 	.word	0xffffffff


	//   ....[69]....
        /*0150*/ 	.word	0xffffffff


	//   ....[70]....
        /*0154*/ 	.word	0xffffffff


	//   ....[71]....
        /*0158*/ 	.word	0xffffffff


	//   ....[72]....
        /*015c*/ 	.word	0xffffffff


	//   ....[73]....
        /*0160*/ 	.word	0xffffffff


	//   ....[74]....
        /*0164*/ 	.word	0xffffffff


	//   ....[75]....
        /*0168*/ 	.word	0xffffffff


	//   ....[76]....
        /*016c*/ 	.word	0xffffffff


	//   ....[77]....
        /*0170*/ 	.word	0xffffffff


	//   ....[78]....
        /*0174*/ 	.word	0xffffffff


	//   ....[79]....
        /*0178*/ 	.word	0xffffffff


	//   ....[80]....
        /*017c*/ 	.word	0xffffffff


	//   ....[81]....
        /*0180*/ 	.word	0xffffffff


	//   ....[82]....
        /*0184*/ 	.word	0xffffffff


	//   ....[83]....
        /*0188*/ 	.word	0xffffffff


	//   ....[84]....
        /*018c*/ 	.word	0xffffffff


	//   ....[85]....
        /*0190*/ 	.word	0xffffffff


	//   ....[86]....
        /*0194*/ 	.word	0xffffffff


	//   ....[87]....
        /*0198*/ 	.word	0xffffffff


	//   ....[88]....
        /*019c*/ 	.word	0xffffffff


	//   ....[89]....
        /*01a0*/ 	.word	0xffffffff


	//   ....[90]....
        /*01a4*/ 	.word	0xffffffff


	//   ....[91]....
        /*01a8*/ 	.word	0xffffffff


	//----- nvinfo : EIATTR_COOP_GROUP_INSTR_OFFSETS
	.align		4
.L_2277:
        /*01ac*/ 	.byte	0x04, 0x28
        /*01ae*/ 	.short	(.L_2279 - .L_2278)


	//   ....[0]....
.L_2278:
        /*01b0*/ 	.word	0x000008d0


	//   ....[1]....
        /*01b4*/ 	.word	0x000009e0


	//   ....[2]....
        /*01b8*/ 	.word	0x00000ba0


	//   ....[3]....
        /*01bc*/ 	.word	0x00000d30


	//   ....[4]....
        /*01c0*/ 	.word	0x00001250


	//   ....[5]....
        /*01c4*/ 	.word	0x00001940


	//   ....[6]....
        /*01c8*/ 	.word	0x00001d00


	//   ....[7]....
        /*01cc*/ 	.word	0x00002690


	//   ....[8]....
        /*01d0*/ 	.word	0x00002e00


	//   ....[9]....
        /*01d4*/ 	.word	0x00002e20


	//   ....[10]....
        /*01d8*/ 	.word	0x00002e70


	//   ....[11]....
        /*01dc*/ 	.word	0x00002e80


	//   ....[12]....
        /*01e0*/ 	.word	0x00002eb0


	//   ....[13]....
        /*01e4*/ 	.word	0x00002ed0


	//   ....[14]....
        /*01e8*/ 	.word	0x00002f00


	//   ....[15]....
        /*01ec*/ 	.word	0x00002f20


	//   ....[16]....
        /*01f0*/ 	.word	0x00002f50


	//   ....[17]....
        /*01f4*/ 	.word	0x00002f70


	//   ....[18]....
        /*01f8*/ 	.word	0x00003030


	//   ....[19]....
        /*01fc*/ 	.word	0x000030a0


	//   ....[20]....
        /*0200*/ 	.word	0x000030c0


	//   ....[21]....
        /*0204*/ 	.word	0x000030d0


	//   ....[22]....
        /*0208*/ 	.word	0x000030e0


	//   ....[23]....
        /*020c*/ 	.word	0x000030f0


	//   ....[24]....
        /*0210*/ 	.word	0x000035d0


	//   ....[25]....
        /*0214*/ 	.word	0x000035f0


	//   ....[26]....
        /*0218*/ 	.word	0x00003600


	//   ....[27]....
        /*021c*/ 	.word	0x00003610


	//   ....[28]....
        /*0220*/ 	.word	0x00003640


	//   ....[29]....
        /*0224*/ 	.word	0x00003650


	//   ....[30]....
        /*0228*/ 	.word	0x00003680


	//   ....[31]....
        /*022c*/ 	.word	0x00003690


	//   ....[32]....
        /*0230*/ 	.word	0x000036c0


	//   ....[33]....
        /*0234*/ 	.word	0x000036d0


	//   ....[34]....
        /*0238*/ 	.word	0x00003700


	//   ....[35]....
        /*023c*/ 	.word	0x00003710


	//   ....[36]....
        /*0240*/ 	.word	0x00003740


	//   ....[37]....
        /*0244*/ 	.word	0x00003750


	//   ....[38]....
        /*0248*/ 	.word	0x00003760


	//   ....[39]....
        /*024c*/ 	.word	0x00003770


	//   ....[40]....
        /*0250*/ 	.word	0x00004c10


	//   ....[41]....
        /*0254*/ 	.word	0x00004c50


	//   ....[42]....
        /*0258*/ 	.word	0x00004d30


	//   ....[43]....
        /*025c*/ 	.word	0x00004d60


	//   ....[44]....
        /*0260*/ 	.word	0x00004e40


	//   ....[45]....
        /*0264*/ 	.word	0x00004e60


	//   ....[46]....
        /*0268*/ 	.word	0x00004eb0


	//   ....[47]....
        /*026c*/ 	.word	0x00004ee0


	//   ....[48]....
        /*0270*/ 	.word	0x00004fd0


	//   ....[49]....
        /*0274*/ 	.word	0x00005000


	//   ....[50]....
        /*0278*/ 	.word	0x000055d0


	//   ....[51]....
        /*027c*/ 	.word	0x00005720


	//   ....[52]....
        /*0280*/ 	.word	0x00005970


	//   ....[53]....
        /*0284*/ 	.word	0x000059d0


	//   ....[54]....
        /*0288*/ 	.word	0x00005a30


	//   ....[55]....
        /*028c*/ 	.word	0x00005a50


	//   ....[56]....
        /*0290*/ 	.word	0x00005a70


	//   ....[57]....
        /*0294*/ 	.word	0x00005b30


	//   ....[58]....
        /*0298*/ 	.word	0x00005b80


	//   ....[59]....
        /*029c*/ 	.word	0x00005bd0


	//   ....[60]....
        /*02a0*/ 	.word	0x00005c00


	//   ....[61]....
        /*02a4*/ 	.word	0x00005c20


	//   ....[62]....
        /*02a8*/ 	.word	0x00005f70


	//   ....[63]....
        /*02ac*/ 	.word	0x00005ff0


	//   ....[64]....
        /*02b0*/ 	.word	0x000060a0


	//   ....[65]....
        /*02b4*/ 	.word	0x00006110


	//   ....[66]....
        /*02b8*/ 	.word	0x000061a0


	//   ....[67]....
        /*02bc*/ 	.word	0x00006210


	//   ....[68]....
        /*02c0*/ 	.word	0x000062b0


	//   ....[69]....
        /*02c4*/ 	.word	0x00006320


	//   ....[70]....
        /*02c8*/ 	.word	0x000063c0


	//   ....[71]....
        /*02cc*/ 	.word	0x00006430


	//   ....[72]....
        /*02d0*/ 	.word	0x000064b0


	//   ....[73]....
        /*02d4*/ 	.word	0x00006520


	//   ....[74]....
        /*02d8*/ 	.word	0x00006590


	//   ....[75]....
        /*02dc*/ 	.word	0x00006600


	//   ....[76]....
        /*02e0*/ 	.word	0x00006680


	//   ....[77]....
        /*02e4*/ 	.word	0x00006700


	//   ....[78]....
        /*02e8*/ 	.word	0x000067a0


	//   ....[79]....
        /*02ec*/ 	.word	0x00006810


	//   ....[80]....
        /*02f0*/ 	.word	0x00006890


	//   ....[81]....
        /*02f4*/ 	.word	0x00006900


	//   ....[82]....
        /*02f8*/ 	.word	0x00006980


	//   ....[83]....
        /*02fc*/ 	.word	0x000069f0


	//   ....[84]....
        /*0300*/ 	.word	0x00006a70


	//   ....[85]....
        /*0304*/ 	.word	0x00006ae0


	//   ....[86]....
        /*0308*/ 	.word	0x00006b60


	//   ....[87]....
        /*030c*/ 	.word	0x00006bd0


	//   ....[88]....
        /*0310*/ 	.word	0x00006c50


	//   ....[89]....
        /*0314*/ 	.word	0x00006cc0


	//   ....[90]....
        /*0318*/ 	.word	0x00006d30


	//   ....[91]....
        /*031c*/ 	.word	0x00006da0


	//----- nvinfo : EIATTR_EXIT_INSTR_OFFSETS
	.align		4
.L_2279:
        /*0320*/ 	.byte	0x04, 0x1c
        /*0322*/ 	.short	(.L_2281 - .L_2280)


	//   ....[0]....
.L_2280:
        /*0324*/ 	.word	0x00005cf0


	//   ....[1]....
        /*0328*/ 	.word	0x00005f10


	//----- nvinfo : EIATTR_MAX_THREADS
	.align		4
.L_2281:
        /*032c*/ 	.byte	0x04, 0x05
        /*032e*/ 	.short	(.L_2283 - .L_2282)
.L_2282:
        /*0330*/ 	.word	0x00000040
        /*0334*/ 	.word	0x00000001
        /*0338*/ 	.word	0x00000001


	//----- nvinfo : EIATTR_CRS_STACK_SIZE
	.align		4
.L_2283:
        /*033c*/ 	.byte	0x04, 0x1e
        /*033e*/ 	.short	(.L_2285 - .L_2284)
.L_2284:
        /*0340*/ 	.word	0x00000000
.L_2285:


//--------------------- .nv.info._Z25selective_scan_bwd_kernelI32Selective_Scan_bwd_kernel_traitsILi64ELi16ELb1ELb0ELb1ELb1ELb0EffEEv12SSMParamsBwd --------------------------
	.section	.nv.info._Z25selective_scan_bwd_kernelI32Selective_Scan_bwd_kernel_traitsILi64ELi16ELb1ELb0ELb1ELb1ELb0EffEEv12SSMParamsBwd,"",@"SHT_CUDA_INFO"
	.sectionflags	@""
	.align	4


	//----- nvinfo : EIATTR_CUDA_API_VERSION
	.align		4
        /*0000*/ 	.byte	0x04, 0x37
        /*0002*/ 	.short	(.L_2287 - .L_2286)
.L_2286:
        /*0004*/ 	.word	0x00000082


	//----- nvinfo : EIATTR_SW2861232_WAR
	.align		4
.L_2287:
        /*0008*/ 	.byte	0x01, 0x35
	.zero		2


	//----- nvinfo : EIATTR_PARAM_CBANK
	.align		4
        /*000c*/ 	.byte	0x04, 0x0a
        /*000e*/ 	.short	(.L_2289 - .L_2288)
	.align		4
.L_2288:
        /*0010*/ 	.word	index@(.nv.constant0._Z25selective_scan_bwd_kernelI32Selective_Scan_bwd_kernel_traitsILi64ELi16ELb1ELb0ELb1ELb1ELb0EffEEv12SSMParamsBwd)
        /*0014*/ 	.short	0x0160
        /*0016*/ 	.short	0x01f0


	//----- nvinfo : EIATTR_CBANK_PARAM_SIZE
	.align		4
.L_2289:
        /*0018*/ 	.byte	0x03, 0x19
        /*001a*/ 	.short	0x01f0


	//----- nvinfo : EIATTR_KPARAM_INFO
	.align		4
        /*001c*/ 	.byte	0x04, 0x17
        /*001e*/ 	.short	(.L_2291 - .L_2290)
.L_2290:
        /*0020*/ 	.word	0x00000000
        /*0024*/ 	.short	0x0000
        /*0026*/ 	.short	0x0000
        /*0028*/ 	.byte	0x00, 0xf0, 0xc1, 0x07


	//----- nvinfo : EIATTR_MAXREG_COUNT
	.align		4
.L_2291:
        /*002c*/ 	.byte	0x03, 0x1b
        /*002e*/ 	.short	0x00ff


	//----- nvinfo : EIATTR_NUM_BARRIERS
	.align		4
        /*0030*/ 	.byte	0x02, 0x4c
        /*0032*/ 	.byte	0x01
	.zero		1


	//----- nvinfo : EIATTR_MERCURY_ISA_VERSION
	.align		4
        /*0034*/ 	.byte	0x03, 0x5f
        /*0036*/ 	.short	0x0000


	//----- nvinfo : EIATTR_COOP_GROUP_MASK_REGIDS
	.align		4
        /*0038*/ 	.byte	0x04, 0x29
        /*003a*/ 	.short	(.L_2293 - .L_2292)


	//   ....[0]....
.L_2292:
        /*003c*/ 	.word	0xffffffff


	//   ....[1]....
        /*0040*/ 	.word	0xffffffff


	//   ....[2]....
        /*0044*/ 	.word	0xffffffff


	//   ....[3]....
        /*0048*/ 	.word	0xffffffff


	//   ....[4]....
        /*004c*/ 	.word	0xffffffff


	//   ....[5]....
        /*0050*/ 	.word	0xffffffff


	//   ....[6]....
        /*0054*/ 	.word	0xffffffff


	//   ....[7]....
        /*0058*/ 	.word	0xffffffff


	//   ....[8]....
        /*005c*/ 	.word	0xffffffff


	//   ....[9]....
        /*0060*/ 	.word	0xffffffff


	//   ....[10]....
        /*0064*/ 	.word	0xffffffff


	//   ....[11]....
        /*0068*/ 	.word	0xffffffff


	//   ....[12]....
        /*006c*/ 	.word	0xffffffff


	//   ....[13]....
        /*0070*/ 	.word	0xffffffff


	//   ....[14]....
        /*0074*/ 	.word	0xffffffff


	//   ....[15]....
        /*0078*/ 	.word	0xffffffff


	//   ....[16]....
        /*007c*/ 	.word	0xffffffff


	//   ....[17]....
        /*0080*/ 	.word	0xffffffff


	//   ....[18]....
        /*0084*/ 	.word	0xffffffff


	//   ....[19]....
        /*0088*/ 	.word	0xffffffff


	//   ....[20]....
        /*008c*/ 	.word	0xffffffff


	//   ....[21]....
        /*0090*/ 	.word	0xffffffff


	//   ....[22]....
        /*0094*/ 	.word	0xffffffff


	//   ....[23]....
        /*0098*/ 	.word	0xffffffff


	//   ....[24]....
        /*009c*/ 	.word	0xffffffff


	//   ....[25]....
        /*00a0*/ 	.word	0xffffffff


	//   ....[26]....
        /*00a4*/ 	.word	0xffffffff


	//   ....[27]....
        /*00a8*/ 	.word	0xffffffff


	//   ....[28]....
        /*00ac*/ 	.word	0xffffffff


	//   ....[29]....
        /*00b0*/ 	.word	0xffffffff


	//   ....[30]....
        /*00b4*/ 	.word	0xffffffff


	//   ....[31]....
        /*00b8*/ 	.word	0xffffffff


	//   ....[32]....
        /*00bc*/ 	.word	0xffffffff


	//   ....[33]....
        /*00c0*/ 	.word	0xffffffff


	//   ....[34]....
        /*00c4*/ 	.word	0xffffffff


	//   ....[35]....
        /*00c8*/ 	.word	0xffffffff


	//   ....[36]....
        /*00cc*/ 	.word	0xffffffff


	//   ....[37]....
        /*00d0*/ 	.word	0xffffffff


	//   ....[38]....
        /*00d4*/ 	.word	0xffffffff


	//   ....[39]....
        /*00d8*/ 	.word	0xffffffff


	//   ....[40]....
        /*00dc*/ 	.word	0xffffffff


	//   ....[41]....
        /*00e0*/ 	.word	0xffffffff


	//   ....[42]....
        /*00e4*/ 	.word	0xffffffff


	//   ....[43]....
        /*00e8*/ 	.word	0xffffffff


	//   ....[44]....
        /*00ec*/ 	.word	0xffffffff


	//   ....[45]....
        /*00f0*/ 	.word	0xffffffff


	//   ....[46]....
        /*00f4*/ 	.word	0xffffffff


	//   ....[47]....
        /*00f8*/ 	.word	0xffffffff


	//   ....[48]....
        /*00fc*/ 	.word	0xffffffff


	//   ....[49]....
        /*0100*/ 	.word	0xffffffff


	//   ....[50]....
        /*0104*/ 	.word	0xffffffff


	//   ....[51]....
        /*0108*/ 	.word	0xffffffff


	//   ....[52]....
        /*010c*/ 	.word	0xffffffff


	//   ....[53]....
        /*0110*/ 	.word	0xffffffff


	//   ....[54]....
        /*0114*/ 	.word	0xffffffff


	//   ....[55]....
        /*0118*/ 	.word	0xffffffff


	//   ....[56]....
        /*011c*/ 	.word	0xffffffff


	//   ....[57]....
        /*0120*/ 	.word	0xffffffff


	//   ....[58]....
        /*0124*/ 	.word	0xffffffff


	//   ....[59]....
        /*0128*/ 	.word	0xffffffff


	//   ....[60]....
        /*012c*/ 	.word	0xffffffff


	//   ....[61]....
        /*0130*/ 	.word	0xffffffff


	//   ....[62]....
        /*0134*/ 	.word	0xffffffff


	//   ....[63]....
        /*0138*/ 	.word	0xffffffff


	//   ....[64]....
        /*013c*/ 	.word	0xffffffff


	//   ....[65]....
        /*0140*/ 	.word	0xffffffff


	//   ....[66]....
        /*0144*/ 	.word	0xffffffff


	//   ....[67]....
        /*0148*/ 	.word	0xffffffff


	//   ....[68]....
        /*014c*/ 	.word	0xffffffff


	//   ....[69]....
        /*0150*/ 	.word	0xffffffff


	//   ....[70]....
        /*0154*/ 	.word	0xffffffff


	//   ....[71]....
        /*0158*/ 	.word	0xffffffff


	//   ....[72]....
        /*015c*/ 	.word	0xffffffff


	//   ....[73]....
        /*0160*/ 	.word	0xffffffff


	//   ....[74]....
        /*0164*/ 	.word	0xffffffff


	//   ....[75]....
        /*0168*/ 	.word	0xffffffff


	//   ....[76]....
        /*016c*/ 	.word	0xffffffff


	//   ....[77]....
        /*0170*/ 	.word	0xffffffff


	//   ....[78]....
        /*0174*/ 	.word	0xffffffff


	//   ....[79]....
        /*0178*/ 	.word	0xffffffff


	//   ....[80]....
        /*017c*/ 	.word	0xffffffff


	//   ....[81]....
        /*0180*/ 	.word	0xffffffff


	//   ....[82]....
        /*0184*/ 	.word	0xffffffff


	//   ....[83]....
        /*0188*/ 	.word	0xffffffff


	//   ....[84]....
        /*018c*/ 	.word	0xffffffff


	//   ....[85]....
        /*0190*/ 	.word	0xffffffff


	//   ....[86]....
        /*0194*/ 	.word	0xffffffff


	//   ....[87]....
        /*0198*/ 	.word	0xffffffff


	//   ....[88]....
        /*019c*/ 	.word	0xffffffff


	//----- nvinfo : EIATTR_COOP_GROUP_INSTR_OFFSETS
	.align		4
.L_2293:
        /*01a0*/ 	.byte	0x04, 0x28
        /*01a2*/ 	.short	(.L_2295 - .L_2294)


	//   ....[0]....
.L_2294:
        /*01a4*/ 	.word	0x00000870


	//   ....[1]....
        /*01a8*/ 	.word	0x00000960


	//   ....[2]....
        /*01ac*/ 	.word	0x00000b40


	//   ....[3]....
        /*01b0*/ 	.word	0x00003640


	//   ....[4]....
        /*01b4*/ 	.word	0x00003d90


	//   ....[5]....
        /*01b8*/ 	.word	0x00003db0


	//   ....[6]....
        /*01bc*/ 	.word	0x00003e00


	//   ....[7]....
        /*01c0*/ 	.word	0x00003e10


	//   ....[8]....
        /*01c4*/ 	.word	0x00003e40


	//   ....[9]....
        /*01c8*/ 	.word	0x00003e60


	//   ....[10]....
        /*01cc*/ 	.word	0x00003e90


	//   ....[11]....
        /*01d0*/ 	.word	0x00003eb0


	//   ....[12]....
        /*01d4*/ 	.word	0x00003ee0


	//   ....[13]....
        /*01d8*/ 	.word	0x00003f00


	//   ....[14]....
        /*01dc*/ 	.word	0x00003fd0


	//   ....[15]....
        /*01e0*/ 	.word	0x00004040


	//   ....[16]....
        /*01e4*/ 	.word	0x00004060


	//   ....[17]....
        /*01e8*/ 	.word	0x00004070


	//   ....[18]....
        /*01ec*/ 	.word	0x00004080


	//   ....[19]....
        /*01f0*/ 	.word	0x00004090


	//   ....[20]....
        /*01f4*/ 	.word	0x000045d0


	//   ....[21]....
        /*01f8*/ 	.word	0x000045f0


	//   ....[22]....
        /*01fc*/ 	.word	0x00004600


	//   ....[23]....
        /*0200*/ 	.word	0x00004610


	//   ....[24]....
        /*0204*/ 	.word	0x00004640


	//   ....[25]....
        /*0208*/ 	.word	0x00004650


	//   ....[26]....
        /*020c*/ 	.word	0x00004680


	//   ....[27]....
        /*0210*/ 	.word	0x00004690


	//   ....[28]....
        /*0214*/ 	.word	0x000046c0


	//   ....[29]....
        /*0218*/ 	.word	0x000046d0


	//   ....[30]....
        /*021c*/ 	.word	0x00004700


	//   ....[31]....
        /*0220*/ 	.word	0x00004710


	//   ....[32]....
        /*0224*/ 	.word	0x00004740


	//   ....[33]....
        /*0228*/ 	.word	0x00004750


	//   ....[34]....
        /*022c*/ 	.word	0x00004760


	//   ....[35]....
        /*0230*/ 	.word	0x00004770


	//   ....[36]....
        /*0234*/ 	.word	0x00005ce0


	//   ....[37]....
        /*0238*/ 	.word	0x00005d20


	//   ....[38]....
        /*023c*/ 	.word	0x00005e00


	//   ....[39]....
        /*0240*/ 	.word	0x00005e30


	//   ....[40]....
        /*0244*/ 	.word	0x00005f10


	//   ....[41]....
        /*0248*/ 	.word	0x00005f40


	//   ....[42]....
        /*024c*/ 	.word	0x00005fc0


	//   ....[43]....
        /*0250*/ 	.word	0x00005ff0


	//   ....[44]....
        /*0254*/ 	.word	0x000060d0


	//   ....[45]....
        /*0258*/ 	.word	0x00006100


	//   ....[46]....
        /*025c*/ 	.word	0x000065c0


	//   ....[47]....
        /*0260*/ 	.word	0x00006cb0


	//   ....[48]....
        /*0264*/ 	.word	0x00007030


	//   ....[49]....
        /*0268*/ 	.word	0x00007290


	//   ....[50]....
        /*026c*/ 	.word	0x000072f0


	//   ....[51]....
        /*0270*/ 	.word	0x00007350


	//   ....[52]....
        /*0274*/ 	.word	0x00007370


	//   ....[53]....
        /*0278*/ 	.word	0x00007390


	//   ....[54]....
        /*027c*/ 	.word	0x00007450


	//   ....[55]....
        /*0280*/ 	.word	0x000074a0


	//   ....[56]....
        /*0284*/ 	.word	0x000074f0


	//   ....[57]....
        /*0288*/ 	.word	0x00007520


	//   ....[58]....
        /*028c*/ 	.word	0x00007540


	//   ....[59]....
        /*0290*/ 	.word	0x00007890


	//   ....[60]....
        /*0294*/ 	.word	0x00007910


	//   ....[61]....
        /*0298*/ 	.word	0x000079c0


	//   ....[62]....
        /*029c*/ 	.word	0x00007a30


	//   ....[63]....
        /*02a0*/ 	.word	0x00007ac0


	//   ....[64]....
        /*02a4*/ 	.word	0x00007b30


	//   ....[65]....
        /*02a8*/ 	.word	0x00007bc0


	//   ....[66]....
        /*02ac*/ 	.word	0x00007c30


	//   ....[67]....
        /*02b0*/ 	.word	0x00007cd0


	//   ....[68]....
        /*02b4*/ 	.word	0x00007d40


	//   ....[69]....
        /*02b8*/ 	.word	0x00007dc0


	//   ....[70]....
        /*02bc*/ 	.word	0x00007e30


	//   ....[71]....
        /*02c0*/ 	.word	0x00007eb0


	//   ....[72]....
        /*02c4*/ 	.word	0x00007f20


	//   ....[73]....
        /*02c8*/ 	.word	0x00007fa0


	//   ....[74]....
        /*02cc*/ 	.word	0x00008020


	//   ....[75]....
        /*02d0*/ 	.word	0x000080c0


	//   ....[76]....
        /*02d4*/ 	.word	0x00008130


	//   ....[77]....
        /*02d8*/ 	.word	0x000081b0


	//   ....[78]....
        /*02dc*/ 	.word	0x00008220


	//   ....[79]....
        /*02e0*/ 	.word	0x000082a0


	//   ....[80]....
        /*02e4*/ 	.word	0x00008310


	//   ....[81]....
        /*02e8*/ 	.word	0x000083a0


	//   ....[82]....
        /*02ec*/ 	.word	0x00008410


	//   ....[83]....
        /*02f0*/ 	.word	0x00008490


	//   ....[84]....
        /*02f4*/ 	.word	0x00008500


	//   ....[85]....
        /*02f8*/ 	.word	0x00008580


	//   ....[86]....
        /*02fc*/ 	.word	0x000085f0


	//   ....[87]....
        /*0300*/ 	.word	0x00008660


	//   ....[88]....
        /*0304*/ 	.word	0x000086d0


	//----- nvinfo : EIATTR_EXIT_INSTR_OFFSETS
	.align		4
.L_2295:
        /*0308*/ 	.byte	0x04, 0x1c
        /*030a*/ 	.short	(.L_2297 - .L_2296)


	//   ....[0]....
.L_2296:
        /*030c*/ 	.word	0x00007610


	//   ....[1]....
        /*0310*/ 	.word	0x00007830


	//----- nvinfo : EIATTR_MAX_THREADS
	.align		4
.L_2297:
        /*0314*/ 	.byte	0x04, 0x05
        /*0316*/ 	.short	(.L_2299 - .L_2298)
.L_2298:
        /*0318*/ 	.word	0x00000040
        /*031c*/ 	.word	0x00000001
        /*0320*/ 	.word	0x00000001


	//----- nvinfo : EIATTR_CRS_STACK_SIZE
	.align		4
.L_2299:
        /*0324*/ 	.byte	0x04, 0x1e
        /*0326*/ 	.short	(.L_2301 - .L_2300)
.L_2300:
        /*0328*/ 	.word	0x00000000
.L_2301:


//--------------------- .nv.info._Z25selective_scan_bwd_kernelI32Selective_Scan_bwd_kernel_traitsILi64ELi16ELb1ELb0ELb1ELb1ELb1EffEEv12SSMParamsBwd --------------------------
	.section	.nv.info._Z25selective_scan_bwd_kernelI32Selective_Scan_bwd_kernel_traitsILi64ELi16ELb1ELb0ELb1ELb1ELb1EffEEv12SSMParamsBwd,"",@"SHT_CUDA_INFO"
	.sectionflags	@""
	.align	4


	//----- nvinfo : EIATTR_CUDA_API_VERSION
	.align		4
        /*0000*/ 	.byte	0x04, 0x37
        /*0002*/ 	.short	(.L_2303 - .L_2302)
.L_2302:
        /*0004*/ 	.word	0x00000082


	//----- nvinfo : EIATTR_SW2861232_WAR
	.align		4
.L_2303:
        /*0008*/ 	.byte	0x01, 0x35
	.zero		2


	//----- nvinfo : EIATTR_PARAM_CBANK
	.align		4
        /*000c*/ 	.byte	0x04, 0x0a
        /*000e*/ 	.short	(.L_2305 - .L_2304)
	.align		4
.L_2304:
        /*0010*/ 	.word	index@(.nv.constant0._Z25selective_scan_bwd_kernelI32Selective_Scan_bwd_kernel_traitsILi64ELi16ELb1ELb0ELb1ELb1ELb1EffEEv12SSMParamsBwd)
        /*0014*/ 	.short	0x0160
        /*0016*/ 	.short	0x01f0


	//----- nvinfo : EIATTR_CBANK_PARAM_SIZE
	.align		4
.L_2305:
        /*0018*/ 	.byte	0x03, 0x19
        /*001a*/ 	.short	0x01f0


	//----- nvinfo : EIATTR_KPARAM_INFO
	.align		4
        /*001c*/ 	.byte	0x04, 0x17
        /*001e*/ 	.short	(.L_2307 - .L_2306)
.L_2306:
        /*0020*/ 	.word	0x00000000
        /*0024*/ 	.short	0x0000
        /*0026*/ 	.short	0x0000
        /*0028*/ 	.byte	0x00, 0xf0, 0xc1, 0x07


	//----- nvinfo : EIATTR_MAXREG_COUNT
	.align		4
.L_2307:
        /*002c*/ 	.byte	0x03, 0x1b
        /*002e*/ 	.short	0x00ff


	//----- nvinfo : EIATTR_NUM_BARRIERS
	.align		4
        /*0030*/ 	.byte	0x02, 0x4c
        /*0032*/ 	.byte	0x01
	.zero		1


	//----- nvinfo : EIATTR_MERCURY_ISA_VERSION
	.align		4
        /*0034*/ 	.byte	0x03, 0x5f
        /*0036*/ 	.short	0x0000


	//----- nvinfo : EIATTR_COOP_GROUP_MASK_REGIDS
	.align		4
        /*0038*/ 	.byte	0x04, 0x29
        /*003a*/ 	.short	(.L_2309 - .L_2308)


	//   ....[0]....
.L_2308:
        /*003c*/ 	.word	0xffffffff


	//   ....[1]....
        /*0040*/ 	.word	0xffffffff


	//   ....[2]....
        /*0044*/ 	.word	0xffffffff


	//   ....[3]....
        /*0048*/ 	.word	0xffffffff


	//   ....[4]....
        /*004c*/ 	.word	0xffffffff


	//   ....[5]....
        /*0050*/ 	.word	0xffffffff


	//   ....[6]....
        /*0054*/ 	.word	0xffffffff


	//   ....[7]....
        /*0058*/ 	.word	0xffffffff


	//   ....[8]....
        /*005c*/ 	.word	0xffffffff


	//   ....[9]....
        /*0060*/ 	.word	0xffffffff


	//   ....[10]....
        /*0064*/ 	.word	0xffffffff


	//   ....[11]....
        /*0068*/ 	.word	0xffffffff


	//   ....[12]....
        /*006c*/ 	.word	0xffffffff


	//   ....[13]....
        /*0070*/ 	.word	0xffffffff


	//   ....[14]....
        /*0074*/ 	.word	0xffffffff


	//   ....[15]....
        /*0078*/ 	.word	0xffffffff


	//   ....[16]....
        /*007c*/ 	.word	0xffffffff


	//   ....[17]....
        /*0080*/ 	.word	0xffffffff


	//   ....[18]....
        /*0084*/ 	.word	0xffffffff


	//   ....[19]....
        /*0088*/ 	.word	0xffffffff


	//   ....[20]....
        /*008c*/ 	.word	0xffffffff


	//   ....[21]....
        /*0090*/ 	.word	0xffffffff


	//   ....[22]....
        /*0094*/ 	.word	0xffffffff


	//   ....[23]....
        /*0098*/ 	.word	0xffffffff


	//   ....[24]....
        /*009c*/ 	.word	0xffffffff


	//   ....[25]....
        /*00a0*/ 	.word	0xffffffff


	//   ....[26]....
        /*00a4*/ 	.word	0xffffffff


	//   ....[27]....
        /*00a8*/ 	.word	0xffffffff


	//   ....[28]....
        /*00ac*/ 	.word	0xffffffff


	//   ....[29]....
        /*00b0*/ 	.word	0xffffffff


	//   ....[30]....
        /*00b4*/ 	.word	0xffffffff


	//   ....[31]....
        /*00b8*/ 	.word	0xffffffff


	//   ....[32]....
        /*00bc*/ 	.word	0xffffffff


	//   ....[33]....
        /*00c0*/ 	.word	0xffffffff


	//   ....[34]....
        /*00c4*/ 	.word	0xffffffff


	//   ....[35]....
        /*00c8*/ 	.word	0xffffffff


	//   ....[36]....
        /*00cc*/ 	.word	0xffffffff


	//   ....[37]....
        /*00d0*/ 	.word	0xffffffff


	//   ....[38]....
        /*00d4*/ 	.word	0xffffffff


	//   ....[39]....
        /*00d8*/ 	.word	0xffffffff


	//   ....[40]....
        /*00dc*/ 	.word	0xffffffff


	//   ....[41]....
        /*00e0*/ 	.word	0xffffffff


	//   ....[42]....
        /*00e4*/ 	.word	0xffffffff


	//   ....[43]....
        /*00e8*/ 	.word	0xffffffff


	//   ....[44]....
        /*00ec*/ 	.word	0xffffffff


	//   ....[45]....
        /*00f0*/ 	.word	0xffffffff


	//   ....[46]....
        /*00f4*/ 	.word	0xffffffff


	//   ....[47]....
        /*00f8*/ 	.word	0xffffffff


	//   ....[48]....
        /*00fc*/ 	.word	0xffffffff


	//   ....[49]....
        /*0100*/ 	.word	0xffffffff


	//   ....[50]....
        /*0104*/ 	.word	0xffffffff


	//   ....[51]....
        /*0108*/ 	.word	0xffffffff


	//   ....[52]....
        /*010c*/ 	.word	0xffffffff


	//   ....[53]....
        /*0110*/ 	.word	0xffffffff


	//   ....[54]....
        /*0114*/ 	.word	0xffffffff


	//   ....[55]....
        /*0118*/ 	.word	0xffffffff


	//   ....[56]....
        /*011c*/ 	.word	0xffffffff


	//   ....[57]....
        /*0120*/ 	.word	0xffffffff


	//   ....[58]....
        /*0124*/ 	.word	0xffffffff


	//   ....[59]....
        /*0128*/ 	.word	0xffffffff


	//   ....[60]....
        /*012c*/ 	.word	0xffffffff


	//   ....[61]....
        /*0130*/ 	.word	0xffffffff


	//   ....[62]....
        /*0134*/ 	.word	0xffffffff


	//   ....[63]....
        /*0138*/ 	.word	0xffffffff


	//   ....[64]....
        /*013c*/ 	.word	0xffffffff


	//   ....[65]....
        /*0140*/ 	.word	0xffffffff


	//   ....[66]....
        /*0144*/ 	.word	0xffffffff


	//   ....[67]....
        /*0148*/ 	.word	0xffffffff


	//   ....[68]....
        /*014c*/ 	.word	0xffffffff


	//   ....[69]....
        /*0150*/ 	.word	0xffffffff


	//   ....[70]....
        /*0154*/ 	.word	0xffffffff


	//   ....[71]....
        /*0158*/ 	.word	0xffffffff


	//   ....[72]....
        /*015c*/ 	.word	0xffffffff


	//   ....[73]....
        /*0160*/ 	.word	0xffffffff


	//   ....[74]....
        /*0164*/ 	.word	0xffffffff


	//   ....[75]....
        /*0168*/ 	.word	0xffffffff


	//   ....[76]....
        /*016c*/ 	.word	0xffffffff


	//   ....[77]....
        /*0170*/ 	.word	0xffffffff


	//   ....[78]....
        /*0174*/ 	.word	0xffffffff


	//   ....[79]....
        /*0178*/ 	.word	0xffffffff


	//   ....[80]....
        /*017c*/ 	.word	0xffffffff


	//   ....[81]....
        /*0180*/ 	.word	0xffffffff


	//   ....[82]....
        /*0184*/ 	.word	0xffffffff


	//   ....[83]....
        /*0188*/ 	.word	0xffffffff


	//   ....[84]....
        /*018c*/ 	.word	0xffffffff


	//   ....[85]....
        /*0190*/ 	.word	0xffffffff


	//   ....[86]....
        /*0194*/ 	.word	0xffffffff


	//   ....[87]....
        /*0198*/ 	.word	0xffffffff


	//   ....[88]....
        /*019c*/ 	.word	0xffffffff


	//   ....[89]....
        /*01a0*/ 	.word	0xffffffff


	//   ....[90]....
        /*01a4*/ 	.word	0xffffffff


	//   ....[91]....
        /*01a8*/ 	.word	0xffffffff


	//   ....[92]....
        /*01ac*/ 	.word	0xffffffff


	//----- nvinfo : EIATTR_COOP_GROUP_INSTR_OFFSETS
	.align		4
.L_2309:
        /*01b0*/ 	.byte	0x04, 0x28
        /*01b2*/ 	.short	(.L_2311 - .L_2310)


	//   ....[0]....
.L_2310:
        /*01b4*/ 	.word	0x00000880


	//   ....[1]....
        /*01b8*/ 	.word	0x00000970


	//   ....[2]....
        /*01bc*/ 	.word	0x00000bc0


	//   ....[3]....
        /*01c0*/ 	.word	0x000030c0


	//   ....[4]....
        /*01c4*/ 	.word	0x00003650


	//   ....[5]....
        /*01c8*/ 	.word	0x00003c90


	//   ....[6]....
        /*01cc*/ 	.word	0x00004090


	//   ....[7]....
        /*01d0*/ 	.word	0x000048e0


	//   ....[8]....
        /*01d4*/ 	.word	0x00005060


	//   ....[9]....
        /*01d8*/ 	.word	0x00005080


	//   ....[10]....
        /*01dc*/ 	.word	0x000050d0


	//   ....[11]....
        /*01e0*/ 	.word	0x000050e0


	//   ....[12]....
        /*01e4*/ 	.word	0x00005110


	//   ....[13]....
        /*01e8*/ 	.word	0x00005130


	//   ....[14]....
        /*01ec*/ 	.word	0x00005160


	//   ....[15]....
        /*01f0*/ 	.word	0x00005180


	//   ....[16]....
        /*01f4*/ 	.word	0x000051b0


	//   ....[17]....
        /*01f8*/ 	.word	0x000051d0


	//   ....[18]....
        /*01fc*/ 	.word	0x00005290


	//   ....[19]....
        /*0200*/ 	.word	0x00005300


	//   ....[20]....
        /*0204*/ 	.word	0x00005320


	//   ....[21]....
        /*0208*/ 	.word	0x00005330


	//   ....[22]....
        /*020c*/ 	.word	0x00005340


	//   ....[23]....
        /*0210*/ 	.word	0x00005350


	//   ....[24]....
        /*0214*/ 	.word	0x00005890


	//   ....[25]....
        /*0218*/ 	.word	0x000058b0


	//   ....[26]....
        /*021c*/ 	.word	0x000058c0


	//   ....[27]....
        /*0220*/ 	.word	0x000058d0


	//   ....[28]....
        /*0224*/ 	.word	0x00005900


	//   ....[29]....
        /*0228*/ 	.word	0x00005910


	//   ....[30]....
        /*022c*/ 	.word	0x00005940


	//   ....[31]....
        /*0230*/ 	.word	0x00005950


	//   ....[32]....
        /*0234*/ 	.word	0x00005980


	//   ....[33]....
        /*0238*/ 	.word	0x00005990


	//   ....[34]....
        /*023c*/ 	.word	0x000059c0


	//   ....[35]....
        /*0240*/ 	.word	0x000059d0


	//   ....[36]....
        /*0244*/ 	.word	0x00005a00


	//   ....[37]....
        /*0248*/ 	.word	0x00005a10


	//   ....[38]....
        /*024c*/ 	.word	0x00005a20


	//   ....[39]....
        /*0250*/ 	.word	0x00005a30


	//   ....[40]....
        /*0254*/ 	.word	0x00006fb0


	//   ....[41]....
        /*0258*/ 	.word	0x00006ff0


	//   ....[42]....
        /*025c*/ 	.word	0x000070d0


	//   ....[43]....
        /*0260*/ 	.word	0x00007100


	//   ....[44]....
        /*0264*/ 	.word	0x000071e0


	//   ....[45]....
        /*0268*/ 	.word	0x00007210


	//   ....[46]....
        /*026c*/ 	.word	0x000072f0


	//   ....[47]....
        /*0270*/ 	.word	0x00007320


	//   ....[48]....
        /*0274*/ 	.word	0x00007410


	//   ....[49]....
        /*0278*/ 	.word	0x00007440


	//   ....[50]....
        /*027c*/ 	.word	0x00007870


	//   ....[51]....
        /*0280*/ 	.word	0x00007c30


	//   ....[52]....
        /*0284*/ 	.word	0x00008290


	//   ....[53]....
        /*0288*/ 	.word	0x000084e0


	//   ....[54]....
        /*028c*/ 	.word	0x00008540


	//   ....[55]....
        /*0290*/ 	.word	0x000085a0


	//   ....[56]....
        /*0294*/ 	.word	0x000085c0


	//   ....[57]....
        /*0298*/ 	.word	0x000085e0


	//   ....[58]....
        /*029c*/ 	.word	0x000086a0


	//   ....[59]....
        /*02a0*/ 	.word	0x000086f0


	//   ....[60]....
        /*02a4*/ 	.word	0x00008740


	//   ....[61]....
        /*02a8*/ 	.word	0x00008770


	//   ....[62]....
        /*02ac*/ 	.word	0x00008790


	//   ....[63]....
        /*02b0*/ 	.word	0x00008ae0


	//   ....[64]....
        /*02b4*/ 	.word	0x00008b60


	//   ....[65]....
        /*02b8*/ 	.word	0x00008c10


	//   ....[66]....
        /*02bc*/ 	.word	0x00008c80


	//   ....[67]....
        /*02c0*/ 	.word	0x00008d10


	//   ....[68]....
        /*02c4*/ 	.word	0x00008d80


	//   ....[69]....
        /*02c8*/ 	.word	0x00008e30


	//   ....[70]....
        /*02cc*/ 	.word	0x00008ea0


	//   ....[71]....
        /*02d0*/ 	.word	0x00008f30


	//   ....[72]....
        /*02d4*/ 	.word	0x00008fa0


	//   ....[73]....
        /*02d8*/ 	.word	0x00009020


	//   ....[74]....
        /*02dc*/ 	.word	0x00009090


	//   ....[75]....
        /*02e0*/ 	.word	0x00009110


	//   ....[76]....
        /*02e4*/ 	.word	0x00009180


	//   ....[77]....
        /*02e8*/ 	.word	0x00009200


	//   ....[78]....
        /*02ec*/ 	.word	0x00009280


	//   ....[79]....
        /*02f0*/ 	.word	0x00009320


	//   ....[80]....
        /*02f4*/ 	.word	0x00009390


	//   ....[81]....
        /*02f8*/ 	.word	0x00009410


	//   ....[82]....
        /*02fc*/ 	.word	0x00009480


	//   ....[83]....
        /*0300*/ 	.word	0x00009500


	//   ....[84]....
        /*0304*/ 	.word	0x00009570


	//   ....[85]....
        /*0308*/ 	.word	0x000095f0


	//   ....[86]....
        /*030c*/ 	.word	0x00009660


	//   ....[87]....
        /*0310*/ 	.word	0x000096e0


	//   ....[88]....
        /*0314*/ 	.word	0x00009750


	//   ....[89]....
        /*0318*/ 	.word	0x000097d0


	//   ....[90]....
        /*031c*/ 	.word	0x00009840


	//   ....[91]....
        /*0320*/ 	.word	0x000098b0


	//   ....[92]....
        /*0324*/ 	.word	0x00009920


	//----- nvinfo : EIATTR_EXIT_INSTR_OFFSETS
	.align		4
.L_2311:
        /*0328*/ 	.byte	0x04, 0x1c
        /*032a*/ 	.short	(.L_2313 - .L_2312)


	//   ....[0]....
.L_2312:
        /*032c*/ 	.word	0x00008860


	//   ....[1]....
        /*0330*/ 	.word	0x00008a80


	//----- nvinfo : EIATTR_MAX_THREADS
	.align		4
.L_2313:
        /*0334*/ 	.byte	0x04, 0x05
        /*0336*/ 	.short	(.L_2315 - .L_2314)
.L_2314:
        /*0338*/ 	.word	0x00000040
        /*033c*/ 	.word	0x00000001
        /*0340*/ 	.word	0x00000001


	//----- nvinfo : EIATTR_CRS_STACK_SIZE
	.align		4
.L_2315:
        /*0344*/ 	.byte	0x04, 0x1e
        /*0346*/ 	.short	(.L_2317 - .L_2316)
.L_2316:
        /*0348*/ 	.word	0x00000000
.L_2317:


//--------------------- .nv.info._Z25selective_scan_bwd_kernelI32Selective_Scan_bwd_kernel_traitsILi64ELi16ELb1ELb1ELb0ELb0ELb0EffEEv12SSMParamsBwd --------------------------
	.section	.nv.info._Z25selective_scan_bwd_kernelI32Selective_Scan_bwd_kernel_traitsILi64ELi16ELb1ELb1ELb0ELb0ELb0EffEEv12SSMParamsBwd,"",@"SHT_CUDA_INFO"
	.sectionflags	@""
	.align	4


	//----- nvinfo : EIATTR_CUDA_API_VERSION
	.align		4
        /*0000*/ 	.byte	0x04, 0x37
        /*0002*/ 	.short	(.L_2319 - .L_2318)
.L_2318:
        /*0004*/ 	.word	0x00000082


	//----- nvinfo : EIATTR_SW2861232_WAR
	.align		4
.L_2319:
        /*0008*/ 	.byte	0x01, 0x35
	.zero		2


	//----- nvinfo : EIATTR_PARAM_CBANK
	.align		4
        /*000c*/ 	.byte	0x04, 0x0a
        /*000e*/ 	.short	(.L_2321 - .L_2320)
	.align		4
.L_2320:
        /*0010*/ 	.word	index@(.nv.constant0._Z25selective_scan_bwd_kernelI32Selective_Scan_bwd_kernel_traitsILi64ELi16ELb1ELb1ELb0ELb0ELb0EffEEv12SSMParamsBwd)
        /*0014*/ 	.short	0x0160
        /*0016*/ 	.short	0x01f0


	//----- nvinfo : EIATTR_CBANK_PARAM_SIZE
	.align		4
.L_2321:
        /*0018*/ 	.byte	0x03, 0x19
        /*001a*/ 	.short	0x01f0


	//----- nvinfo : EIATTR_KPARAM_INFO
	.align		4
        /*001c*/ 	.byte	0x04, 0x17
        /*001e*/ 	.short	(.L_2323 - .L_2322)
.L_2322:
        /*0020*/ 	.word	0x00000000
        /*0024*/ 	.short	0x0000
        /*0026*/ 	.short	0x0000
        /*0028*/ 	.byte	0x00, 0xf0, 0xc1, 0x07


	//----- nvinfo : EIATTR_MAXREG_COUNT
	.align		4
.L_2323:
        /*002c*/ 	.byte	0x03, 0x1b
        /*002e*/ 	.short	0x00ff


	//----- nvinfo : EIATTR_NUM_BARRIERS
	.align		4
        /*0030*/ 	.byte	0x02, 0x4c
        /*0032*/ 	.byte	0x01
	.zero		1


	//----- nvinfo : EIATTR_MERCURY_ISA_VERSION
	.align		4
        /*0034*/ 	.byte	0x03, 0x5f
        /*0036*/ 	.short	0x0000


	//----- nvinfo : EIATTR_COOP_GROUP_MASK_REGIDS
	.align		4
        /*0038*/ 	.byte	0x04, 0x29
        /*003a*/ 	.short	(.L_2325 - .L_2324)


	//   ....[0]....
.L_2324:
        /*003c*/ 	.word	0xffffffff


	//   ....[1]....
        /*0040*/ 	.word	0xffffffff


	//   ....[2]....
        /*0044*/ 	.word	0xffffffff


	//   ....[3]....
        /*0048*/ 	.word	0xffffffff


	//   ....[4]....
        /*004c*/ 	.word	0xffffffff


	//   ....[5]....
        /*0050*/ 	.word	0xffffffff


	//   ....[6]....
        /*0054*/ 	.word	0xffffffff


	//   ....[7]....
        /*0058*/ 	.word	0xffffffff


	//   ....[8]....
        /*005c*/ 	.word	0xffffffff


	//   ....[9]....
        /*0060*/ 	.word	0xffffffff


	//   ....[10]....
        /*0064*/ 	.word	0xffffffff


	//   ....[11]....
        /*0068*/ 	.word	0xffffffff


	//   ....[12]....
        /*006c*/ 	.word	0xffffffff


	//   ....[13]....
        /*0070*/ 	.word	0xffffffff


	//   ....[14]....
        /*0074*/ 	.word	0xffffffff


	//   ....[15]....
        /*0078*/ 	.word	0xffffffff


	//   ....[16]....
        /*007c*/ 	.word	0xffffffff


	//   ....[17]....
        /*0080*/ 	.word	0xffffffff


	//   ....[18]....
        /*0084*/ 	.word	0xffffffff


	//   ....[19]....
        /*0088*/ 	.word	0xffffffff


	//   ....[20]....
        /*008c*/ 	.word	0xffffffff


	//   ....[21]....
        /*0090*/ 	.word	0xffffffff


	//   ....[22]....
        /*0094*/ 	.word	0xffffffff


	//   ....[23]....
        /*0098*/ 	.word	0xffffffff


	//   ....[24]....
        /*009c*/ 	.word	0xffffffff


	//   ....[25]....
        /*00a0*/ 	.word	0xffffffff


	//   ....[26]....
        /*00a4*/ 	.word	0xffffffff


	//   ....[27]....
        /*00a8*/ 	.word	0xffffffff


	//   ....[28]....
        /*00ac*/ 	.word	0xffffffff


	//   ....[29]....
        /*00b0*/ 	.word	0xffffffff


	//   ....[30]....
        /*00b4*/ 	.word	0xffffffff


	//   ....[31]....
        /*00b8*/ 	.word	0xffffffff


	//   ....[32]....
        /*00bc*/ 	.word	0xffffffff


	//   ....[33]....
        /*00c0*/ 	.word	0xffffffff


	//   ....[34]....
        /*00c4*/ 	.word	0xffffffff


	//   ....[35]....
        /*00c8*/ 	.word	0xffffffff


	//   ....[36]....
        /*00cc*/ 	.word	0xffffffff


	//   ....[37]....
        /*00d0*/ 	.word	0xffffffff


	//   ....[38]....
        /*00d4*/ 	.word	0xffffffff


	//   ....[39]....
        /*00d8*/ 	.word	0xffffffff


	//   ....[40]....
        /*00dc*/ 	.word	0xffffffff


	//   ....[41]....
        /*00e0*/ 	.word	0xffffffff


	//   ....[42]....
        /*00e4*/ 	.word	0xffffffff


	//   ....[43]....
        /*00e8*/ 	.word	0xffffffff


	//   ....[44]....
        /*00ec*/ 	.word	0xffffffff


	//   ....[45]....
        /*00f0*/ 	.word	0xffffffff


	//   ....[46]....
        /*00f4*/ 	.word	0xffffffff


	//   ....[47]....
        /*00f8*/ 	.word	0xffffffff


	//   ....[48]....
        /*00fc*/ 	.word	0xffffffff


	//   ....[49]....
        /*0100*/ 	.word	0xffffffff


	//   ....[50]....
        /*0104*/ 	.word	0xffffffff


	//   ....[51]....
        /*0108*/ 	.word	0xffffffff


	//   ....[52]....
        /*010c*/ 	.word	0xffffffff


	//   ....[53]....
        /*0110*/ 	.word	0xffffffff


	//   ....[54]....
        /*0114*/ 	.word	0xffffffff


	//   ....[55]....
        /*0118*/ 	.word	0xffffffff


	//   ....[56]....
        /*011c*/ 	.word	0xffffffff


	//   ....[57]....
        /*0120*/ 	.word	0xffffffff


	//   ....[58]....
        /*0124*/ 	.word	0xffffffff


	//   ....[59]....
        /*0128*/ 	.word	0xffffffff


	//   ....[60]....
        /*012c*/ 	.word	0xffffffff


	//   ....[61]....
        /*0130*/ 	.word	0xffffffff


	//   ....[62]....
        /*0134*/ 	.word	0xffffffff


	//   ....[63]....
        /*0138*/ 	.word	0xffffffff


	//   ....[64]....
        /*013c*/ 	.word	0xffffffff


	//   ....[65]....
        /*0140*/ 	.word	0xffffffff


	//   ....[66]....
        /*0144*/ 	.word	0xffffffff


	//   ....[67]....
        /*0148*/ 	.word	0xffffffff


	//   ....[68]....
        /*014c*/ 	.word	0xffffffff


	//   ....[69]....
        /*0150*/ 	.word	0xffffffff


	//   ....[70]....
        /*0154*/ 	.word	0xffffffff


	//   ....[71]....
        /*0158*/ 	.word	0xffffffff


	//   ....[72]....
        /*015c*/ 	.word	0xffffffff


	//   ....[73]....
        /*0160*/ 	.word	0xffffffff


	//   ....[74]....
        /*0164*/ 	.word	0xffffffff


	//   ....[75]....
        /*0168*/ 	.word	0xffffffff


	//   ....[76]....
        /*016c*/ 	.word	0xffffffff


	//   ....[77]....
        /*0170*/ 	.word	0xffffffff


	//   ....[78]....
        /*0174*/ 	.word	0xffffffff


	//   ....[79]....
        /*0178*/ 	.word	0xffffffff


	//   ....[80]....
        /*017c*/ 	.word	0xffffffff


	//   ....[81]....
        /*0180*/ 	.word	0xffffffff


	//   ....[82]....
        /*0184*/ 	.word	0xffffffff


	//   ....[83]....
        /*0188*/ 	.word	0xffffffff


	//   ....[84]....
        /*018c*/ 	.word	0xffffffff


	//   ....[85]....
        /*0190*/ 	.word	0xffffffff


	//   ....[86]....
        /*0194*/ 	.word	0xffffffff


	//   ....[87]....
        /*0198*/ 	.word	0xffffffff


	//----- nvinfo : EIATTR_COOP_GROUP_INSTR_OFFSETS
	.align		4
.L_2325:
        /*019c*/ 	.byte	0x04, 0x28
        /*019e*/ 	.short	(.L_2327 - .L_2326)


	//   ....[0]....
.L_2326:
        /*01a0*/ 	.word	0x000008a0


	//   ....[1]....
        /*01a4*/ 	.word	0x00000990


	//   ....[2]....
        /*01a8*/ 	.word	0x00000a80


	//   ....[3]....
        /*01ac*/ 	.word	0x00001300


	//   ....[4]....
        /*01b0*/ 	.word	0x00001a70


	//   ....[5]....
        /*01b4*/ 	.word	0x00001a90


	//   ....[6]....
        /*01b8*/ 	.word	0x00001ae0


	//   ....[7]....
        /*01bc*/ 	.word	0x00001af0


	//   ....[8]....
        /*01c0*/ 	.word	0x00001b20


	//   ....[9]....
        /*01c4*/ 	.word	0x00001b40


	//   ....[10]....
        /*01c8*/ 	.word	0x00001b70


	//   ....[11]....
        /*01cc*/ 	.word	0x00001b90


	//   ....[12]....
        /*01d0*/ 	.word	0x00001bc0


	//   ....[13]....
        /*01d4*/ 	.word	0x00001be0


	//   ....[14]....
        /*01d8*/ 	.word	0x00001c90


	//   ....[15]....
        /*01dc*/ 	.word	0x00001d00


	//   ....[16]....
        /*01e0*/ 	.word	0x00001d20


	//   ....[17]....
        /*01e4*/ 	.word	0x00001d30


	//   ....[18]....
        /*01e8*/ 	.word	0x00001d40


	//   ....[19]....
        /*01ec*/ 	.word	0x00001d50


	//   ....[20]....
        /*01f0*/ 	.word	0x00002330


	//   ....[21]....
        /*01f4*/ 	.word	0x00002350


	//   ....[22]....
        /*01f8*/ 	.word	0x00002360


	//   ....[23]....
        /*01fc*/ 	.word	0x00002370


	//   ....[24]....
        /*0200*/ 	.word	0x000023a0


	//   ....[25]....
        /*0204*/ 	.word	0x000023b0


	//   ....[26]....
        /*0208*/ 	.word	0x000023e0


	//   ....[27]....
        /*020c*/ 	.word	0x000023f0


	//   ....[28]....
        /*0210*/ 	.word	0x00002420


	//   ....[29]....
        /*0214*/ 	.word	0x00002430


	//   ....[30]....
        /*0218*/ 	.word	0x00002460


	//   ....[31]....
        /*021c*/ 	.word	0x00002470


	//   ....[32]....
        /*0220*/ 	.word	0x000024a0


	//   ....[33]....
        /*0224*/ 	.word	0x000024b0


	//   ....[34]....
        /*0228*/ 	.word	0x000024c0


	//   ....[35]....
        /*022c*/ 	.word	0x000024d0


	//   ....[36]....
        /*0230*/ 	.word	0x00003930


	//   ....[37]....
        /*0234*/ 	.word	0x00003970


	//   ....[38]....
        /*0238*/ 	.word	0x00003a60


	//   ....[39]....
        /*023c*/ 	.word	0x00003a90


	//   ....[40]....
        /*0240*/ 	.word	0x00003b70


	//   ....[41]....
        /*0244*/ 	.word	0x00003ba0


	//   ....[42]....
        /*0248*/ 	.word	0x00003c80


	//   ....[43]....
        /*024c*/ 	.word	0x00003cb0


	//   ....[44]....
        /*0250*/ 	.word	0x00003d90


	//   ....[45]....
        /*0254*/ 	.word	0x00003dc0


	//   ....[46]....
        /*0258*/ 	.word	0x00004440


	//   ....[47]....
        /*025c*/ 	.word	0x000045d0


	//   ....[48]....
        /*0260*/ 	.word	0x000047f0


	//   ....[49]....
        /*0264*/ 	.word	0x00004850


	//   ....[50]....
        /*0268*/ 	.word	0x000048b0


	//   ....[51]....
        /*026c*/ 	.word	0x000048d0


	//   ....[52]....
        /*0270*/ 	.word	0x000048f0


	//   ....[53]....
        /*0274*/ 	.word	0x000049b0


	//   ....[54]....
        /*0278*/ 	.word	0x00004a00


	//   ....[55]....
        /*027c*/ 	.word	0x00004a50


	//   ....[56]....
        /*0280*/ 	.word	0x00004a80


	//   ....[57]....
        /*0284*/ 	.word	0x00004aa0


	//   ....[58]....
        /*0288*/ 	.word	0x00004df0


	//   ....[59]....
        /*028c*/ 	.word	0x00004e70


	//   ....[60]....
        /*0290*/ 	.word	0x00004f20


	//   ....[61]....
        /*0294*/ 	.word	0x00004f90


	//   ....[62]....
        /*0298*/ 	.word	0x00005020


	//   ....[63]....
        /*029c*/ 	.word	0x00005090


	//   ....[64]....
        /*02a0*/ 	.word	0x00005130


	//   ....[65]....
        /*02a4*/ 	.word	0x000051a0


	//   ....[66]....
        /*02a8*/ 	.word	0x00005240


	//   ....[67]....
        /*02ac*/ 	.word	0x000052b0


	//   ....[68]....
        /*02b0*/ 	.word	0x00005330


	//   ....[69]....
        /*02b4*/ 	.word	0x000053a0


	//   ....[70]....
        /*02b8*/ 	.word	0x00005410


	//   ....[71]....
        /*02bc*/ 	.word	0x00005480


	//   ....[72]....
        /*02c0*/ 	.word	0x00005500


	//   ....[73]....
        /*02c4*/ 	.word	0x00005580


	//   ....[74]....
        /*02c8*/ 	.word	0x00005620


	//   ....[75]....
        /*02cc*/ 	.word	0x00005690


	//   ....[76]....
        /*02d0*/ 	.word	0x00005710


	//   ....[77]....
        /*02d4*/ 	.word	0x00005780


	//   ....[78]....
        /*02d8*/ 	.word	0x00005800


	//   ....[79]....
        /*02dc*/ 	.word	0x00005870


	//   ....[80]....
        /*02e0*/ 	.word	0x00005900


	//   ....[81]....
        /*02e4*/ 	.word	0x00005970


	//   ....[82]....
        /*02e8*/ 	.word	0x000059f0


	//   ....[83]....
        /*02ec*/ 	.word	0x00005a60


	//   ....[84]....
        /*02f0*/ 	.word	0x00005ae0


	//   ....[85]....
        /*02f4*/ 	.word	0x00005b50


	//   ....[86]....
        /*02f8*/ 	.word	0x00005bc0


	//   ....[87]....
        /*02fc*/ 	.word	0x00005c30


	//----- nvinfo : EIATTR_EXIT_INSTR_OFFSETS
	.align		4
.L_2327:
        /*0300*/ 	.byte	0x04, 0x1c
        /*0302*/ 	.short	(.L_2329 - .L_2328)


	//   ....[0]....
.L_2328:
        /*0304*/ 	.word	0x00004b70


	//   ....[1]....
        /*0308*/ 	.word	0x00004d90


	//----- nvinfo : EIATTR_MAX_THREADS
	.align		4
.L_2329:
        /*030c*/ 	.byte	0x04, 0x05
        /*030e*/ 	.short	(.L_2331 - .L_2330)
.L_2330:
        /*0310*/ 	.word	0x00000040
        /*0314*/ 	.word	0x00000001
        /*0318*/ 	.word	0x00000001


	//----- nvinfo : EIATTR_CRS_STACK_SIZE
	.align		4
.L_2331:
        /*031c*/ 	.byte	0x04, 0x1e
        /*031e*/ 	.short	(.L_2333 - .L_2332)
.L_2332:
        /*0320*/ 	.word	0x00000000
.L_2333:


//--------------------- .nv.info._Z25selective_scan_bwd_kernelI32Selective_Scan_bwd_kernel_traitsILi64ELi16ELb1ELb1ELb0ELb0ELb1EffEEv12SSMParamsBwd --------------------------
	.section	.nv.info._Z25selective_scan_bwd_kernelI32Selective_Scan_bwd_kernel_traitsILi64ELi16ELb1ELb1ELb0ELb0ELb1EffEEv12SSMParamsBwd,"",@"SHT_CUDA_INFO"
	.sectionflags	@""
	.align	4


	//----- nvinfo : EIATTR_CUDA_API_VERSION
	.align		4
        /*0000*/ 	.byte	0x04, 0x37
        /*0002*/ 	.short	(.L_2335 - .L_2334)
.L_2334:
        /*0004*/ 	.word	0x00000082


	//----- nvinfo : EIATTR_SW2861232_WAR
	.align		4
.L_2335:
        /*0008*/ 	.byte	0x01, 0x35
	.zero		2


	//----- nvinfo : EIATTR_PARAM_CBANK
	.align		4
        /*000c*/ 	.byte	0x04, 0x0a
        /*000e*/ 	.short	(.L_2337 - .L_2336)
	.align		4
.L_2336:
        /*0010*/ 	.word	index@(.nv.constant0._Z25selective_scan_bwd_kernelI32Selective_Scan_bwd_kernel_traitsILi64ELi16ELb1ELb1ELb0ELb0ELb1EffEEv12SSMParamsBwd)
        /*0014*/ 	.short	0x0160
        /*0016*/ 	.short	0x01f0


	//----- nvinfo : EIATTR_CBANK_PARAM_SIZE
	.align		4
.L_2337:
        /*0018*/ 	.byte	0x03, 0x19
        /*001a*/ 	.short	0x01f0


	//----- nvinfo : EIATTR_KPARAM_INFO
	.align		4
        /*001c*/ 	.byte	0x04, 0x17
        /*001e*/ 	.short	(.L_2339 - .L_2338)
.L_2338:
        /*0020*/ 	.word	0x00000000
        /*0024*/ 	.short	0x0000
        /*0026*/ 	.short	0x0000
        /*0028*/ 	.byte	0x00, 0xf0, 0xc1, 0x07


	//----- nvinfo : EIATTR_MAXREG_COUNT
	.align		4
.L_2339:
        /*002c*/ 	.byte	0x03, 0x1b
        /*002e*/ 	.short	0x00ff


	//----- nvinfo : EIATTR_NUM_BARRIERS
	.align		4
        /*0030*/ 	.byte	0x02, 0x4c
        /*0032*/ 	.byte	0x01
	.zero		1


	//----- nvinfo : EIATTR_MERCURY_ISA_VERSION
	.align		4
        /*0034*/ 	.byte	0x03, 0x5f
        /*0036*/ 	.short	0x0000


	//----- nvinfo : EIATTR_COOP_GROUP_MASK_REGIDS
	.align		4
        /*0038*/ 	.byte	0x04, 0x29
        /*003a*/ 	.short	(.L_2341 - .L_2340)


	//   ....[0]....
.L_2340:
        /*003c*/ 	.word	0xffffffff


	//   ....[1]....
        /*0040*/ 	.word	0xffffffff


	//   ....[2]....
        /*0044*/ 	.word	0xffffffff


	//   ....[3]....
        /*0048*/ 	.word	0xffffffff


	//   ....[4]....
        /*004c*/ 	.word	0xffffffff


	//   ....[5]....
        /*0050*/ 	.word	0xffffffff


	//   ....[6]....
        /*0054*/ 	.word	0xffffffff


	//   ....[7]....
        /*0058*/ 	.word	0xffffffff


	//   ....[8]....
        /*005c*/ 	.word	0xffffffff


	//   ....[9]....
        /*0060*/ 	.word	0xffffffff


	//   ....[10]....
        /*0064*/ 	.word	0xffffffff


	//   ....[11]....
        /*0068*/ 	.word	0xffffffff


	//   ....[12]....
        /*006c*/ 	.word	0xffffffff


	//   ....[13]....
        /*0070*/ 	.word	0xffffffff


	//   ....[14]....
        /*0074*/ 	.word	0xffffffff


	//   ....[15]....
        /*0078*/ 	.word	0xffffffff


	//   ....[16]....
        /*007c*/ 	.word	0xffffffff


	//   ....[17]....
        /*0080*/ 	.word	0xffffffff


	//   ....[18]....
        /*0084*/ 	.word	0xffffffff


	//   ....[19]....
        /*0088*/ 	.word	0xffffffff


	//   ....[20]....
        /*008c*/ 	.word	0xffffffff


	//   ....[21]....
        /*0090*/ 	.word	0xffffffff


	//   ....[22]....
        /*0094*/ 	.word	0xffffffff


	//   ....[23]....
        /*0098*/ 	.word	0xffffffff


	//   ....[24]....
        /*009c*/ 	.word	0xffffffff


	//   ....[25]....
        /*00a0*/ 	.word	0xffffffff


	//   ....[26]....
        /*00a4*/ 	.word	0xffffffff


	//   ....[27]....
        /*00a8*/ 	.word	0xffffffff


	//   ....[28]....
        /*00ac*/ 	.word	0xffffffff


	//   ....[29]....
        /*00b0*/ 	.word	0xffffffff


	//   ....[30]....
        /*00b4*/ 	.word	0xffffffff


	//   ....[31]....
        /*00b8*/ 	.word	0xffffffff


	//   ....[32]....
        /*00bc*/ 	.word	0xffffffff


	//   ....[33]....
        /*00c0*/ 	.word	0xffffffff


	//   ....[34]....
        /*00c4*/ 	.word	0xffffffff


	//   ....[35]....
        /*00c8*/ 	.word	0xffffffff


	//   ....[36]....
        /*00cc*/ 	.word	0xffffffff


	//   ....[37]....
        /*00d0*/ 	.word	0xffffffff


	//   ....[38]....
        /*00d4*/ 	.word	0xffffffff


	//   ....[39]....
        /*00d8*/ 	.word	0xffffffff


	//   ....[40]....
        /*00dc*/ 	.word	0xffffffff


	//   ....[41]....
        /*00e0*/ 	.word	0xffffffff


	//   ....[42]....
        /*00e4*/ 	.word	0xffffffff


	//   ....[43]....
        /*00e8*/ 	.word	0xffffffff


	//   ....[44]....
        /*00ec*/ 	.word	0xffffffff


	//   ....[45]....
        /*00f0*/ 	.word	0xffffffff


	//   ....[46]....
        /*00f4*/ 	.word	0xffffffff


	//   ....[47]....
        /*00f8*/ 	.word	0xffffffff


	//   ....[48]....
        /*00fc*/ 	.word	0xffffffff


	//   ....[49]....
        /*0100*/ 	.word	0xffffffff


	//   ....[50]....
        /*0104*/ 	.word	0xffffffff


	//   ....[51]....
        /*0108*/ 	.word	0xffffffff


	//   ....[52]....
        /*010c*/ 	.word	0xffffffff


	//   ....[53]....
        /*0110*/ 	.word	0xffffffff


	//   ....[54]....
        /*0114*/ 	.word	0xffffffff


	//   ....[55]....
        /*0118*/ 	.word	0xffffffff


	//   ....[56]....
        /*011c*/ 	.word	0xffffffff


	//   ....[57]....
        /*0120*/ 	.word	0xffffffff


	//   ....[58]....
        /*0124*/ 	.word	0xffffffff


	//   ....[59]....
        /*0128*/ 	.word	0xffffffff


	//   ....[60]....
        /*012c*/ 	.word	0xffffffff


	//   ....[61]....
        /*0130*/ 	.word	0xffffffff


	//   ....[62]....
        /*0134*/ 	.word	0xffffffff


	//   ....[63]....
        /*0138*/ 	.word	0xffffffff


	//   ....[64]....
        /*013c*/ 	.word	0xffffffff


	//   ....[65]....
        /*0140*/ 	.word	0xffffffff


	//   ....[66]....
        /*0144*/ 	.word	0xffffffff


	//   ....[67]....
        /*0148*/ 	.word	0xffffffff


	//   ....[68]....
        /*014c*/ 	.word	0xffffffff


	//   ....[69]....
        /*0150*/ 	.word	0xffffffff


	//   ....[70]....
        /*0154*/ 	.word	0xffffffff


	//   ....[71]....
        /*0158*/ 	.word	0xffffffff


	//   ....[72]....
        /*015c*/ 	.word	0xffffffff


	//   ....[73]....
        /*0160*/ 	.word	0xffffffff


	//   ....[74]....
        /*0164*/ 	.word	0xffffffff


	//   ....[75]....
        /*0168*/ 	.word	0xffffffff


	//   ....[76]....
        /*016c*/ 	.word	0xffffffff


	//   ....[77]....
        /*0170*/ 	.word	0xffffffff


	//   ....[78]....
        /*0174*/ 	.word	0xffffffff


	//   ....[79]....
        /*0178*/ 	.word	0xffffffff


	//   ....[80]....
        /*017c*/ 	.word	0xffffffff


	//   ....[81]....
        /*0180*/ 	.word	0xffffffff


	//   ....[82]....
        /*0184*/ 	.word	0xffffffff


	//   ....[83]....
        /*0188*/ 	.word	0xffffffff


	//   ....[84]....
        /*018c*/ 	.word	0xffffffff


	//   ....[85]....
        /*0190*/ 	.word	0xffffffff


	//   ....[86]....
        /*0194*/ 	.word	0xffffffff


	//   ....[87]....
        /*0198*/ 	.word	0xffffffff


	//   ....[88]....
        /*019c*/ 	.word	0xffffffff


	//   ....[89]....
        /*01a0*/ 	.word	0xffffffff


	//   ....[90]....
        /*01a4*/ 	.word	0xffffffff


	//   ....[91]....
        /*01a8*/ 	.word	0xffffffff


	//----- nvinfo : EIATTR_COOP_GROUP_INSTR_OFFSETS
	.align		4
.L_2341:
        /*01ac*/ 	.byte	0x04, 0x28
        /*01ae*/ 	.short	(.L_2343 - .L_2342)


	//   ....[0]....
.L_2342:
        /*01b0*/ 	.word	0x000008d0


	//   ....[1]....
        /*01b4*/ 	.word	0x000009e0


	//   ....[2]....
        /*01b8*/ 	.word	0x00000ba0


	//   ....[3]....
        /*01bc*/ 	.word	0x00000d30


	//   ....[4]....
        /*01c0*/ 	.word	0x00001250


	//   ....[5]....
        /*01c4*/ 	.word	0x00001940


	//   ....[6]....
        /*01c8*/ 	.word	0x00001d00


	//   ....[7]....
        /*01cc*/ 	.word	0x00002680


	//   ....[8]....
        /*01d0*/ 	.word	0x00002e10


	//   ....[9]....
        /*01d4*/ 	.word	0x00002e30


	//   ....[10]....
        /*01d8*/ 	.word	0x00002e80


	//   ....[11]....
        /*01dc*/ 	.word	0x00002e90


	//   ....[12]....
        /*01e0*/ 	.word	0x00002ec0


	//   ....[13]....
        /*01e4*/ 	.word	0x00002ee0


	//   ....[14]....
        /*01e8*/ 	.word	0x00002f10


	//   ....[15]....
        /*01ec*/ 	.word	0x00002f30


	//   ....[16]....
        /*01f0*/ 	.word	0x00002f60


	//   ....[17]....
        /*01f4*/ 	.word	0x00002f80


	//   ....[18]....
        /*01f8*/ 	.word	0x00003040


	//   ....[19]....
        /*01fc*/ 	.word	0x000030b0


	//   ....[20]....
        /*0200*/ 	.word	0x000030d0


	//   ....[21]....
        /*0204*/ 	.word	0x000030e0


	//   ....[22]....
        /*0208*/ 	.word	0x000030f0


	//   ....[23]....
        /*020c*/ 	.word	0x00003100


	//   ....[24]....
        /*0210*/ 	.word	0x000036e0


	//   ....[25]....
        /*0214*/ 	.word	0x00003700


	//   ....[26]....
        /*0218*/ 	.word	0x00003710


	//   ....[27]....
        /*021c*/ 	.word	0x00003720


	//   ....[28]....
        /*0220*/ 	.word	0x00003750


	//   ....[29]....
        /*0224*/ 	.word	0x00003760


	//   ....[30]....
        /*0228*/ 	.word	0x00003790


	//   ....[31]....
        /*022c*/ 	.word	0x000037a0


	//   ....[32]....
        /*0230*/ 	.word	0x000037d0


	//   ....[33]....
        /*0234*/ 	.word	0x000037e0


	//   ....[34]....
        /*0238*/ 	.word	0x00003810


	//   ....[35]....
        /*023c*/ 	.word	0x00003820


	//   ....[36]....
        /*0240*/ 	.word	0x00003850


	//   ....[37]....
        /*0244*/ 	.word	0x00003860


	//   ....[38]....
        /*0248*/ 	.word	0x00003870


	//   ....[39]....
        /*024c*/ 	.word	0x00003880


	//   ....[40]....
        /*0250*/ 	.word	0x00004b60


	//   ....[41]....
        /*0254*/ 	.word	0x00004ba0


	//   ....[42]....
        /*0258*/ 	.word	0x00004c90


	//   ....[43]....
        /*025c*/ 	.word	0x00004cc0


	//   ....[44]....
        /*0260*/ 	.word	0x00004da0


	//   ....[45]....
        /*0264*/ 	.word	0x00004dd0


	//   ....[46]....
        /*0268*/ 	.word	0x00004ec0


	//   ....[47]....
        /*026c*/ 	.word	0x00004ef0


	//   ....[48]....
        /*0270*/ 	.word	0x00004fd0


	//   ....[49]....
        /*0274*/ 	.word	0x00005000


	//   ....[50]....
        /*0278*/ 	.word	0x00005630


	//   ....[51]....
        /*027c*/ 	.word	0x00005780


	//   ....[52]....
        /*0280*/ 	.word	0x000059d0


	//   ....[53]....
        /*0284*/ 	.word	0x00005a30


	//   ....[54]....
        /*0288*/ 	.word	0x00005a90


	//   ....[55]....
        /*028c*/ 	.word	0x00005ab0


	//   ....[56]....
        /*0290*/ 	.word	0x00005ad0


	//   ....[57]....
        /*0294*/ 	.word	0x00005b90


	//   ....[58]....
        /*0298*/ 	.word	0x00005be0


	//   ....[59]....
        /*029c*/ 	.word	0x00005c30


	//   ....[60]....
        /*02a0*/ 	.word	0x00005c60


	//   ....[61]....
        /*02a4*/ 	.word	0x00005c80


	//   ....[62]....
        /*02a8*/ 	.word	0x00005fd0


	//   ....[63]....
        /*02ac*/ 	.word	0x00006050


	//   ....[64]....
        /*02b0*/ 	.word	0x00006100


	//   ....[65]....
        /*02b4*/ 	.word	0x00006170


	//   ....[66]....
        /*02b8*/ 	.word	0x00006200


	//   ....[67]....
        /*02bc*/ 	.word	0x00006270


	//   ....[68]....
        /*02c0*/ 	.word	0x00006300


	//   ....[69]....
        /*02c4*/ 	.word	0x00006370


	//   ....[70]....
        /*02c8*/ 	.word	0x00006400


	//   ....[71]....
        /*02cc*/ 	.word	0x00006470


	//   ....[72]....
        /*02d0*/ 	.word	0x000064f0


	//   ....[73]....
        /*02d4*/ 	.word	0x00006560


	//   ....[74]....
        /*02d8*/ 	.word	0x000065e0


	//   ....[75]....
        /*02dc*/ 	.word	0x00006650


	//   ....[76]....
        /*02e0*/ 	.word	0x000066d0


	//   ....[77]....
        /*02e4*/ 	.word	0x00006750


	//   ....[78]....
        /*02e8*/ 	.word	0x000067f0


	//   ....[79]....
        /*02ec*/ 	.word	0x00006860


	//   ....[80]....
        /*02f0*/ 	.word	0x000068e0


	//   ....[81]....
        /*02f4*/ 	.word	0x00006950


	//   ....[82]....
        /*02f8*/ 	.word	0x000069d0


	//   ....[83]....
        /*02fc*/ 	.word	0x00006a40


	//   ....[84]....
        /*0300*/ 	.word	0x00006ac0


	//   ....[85]....
        /*0304*/ 	.word	0x00006b30


	//   ....[86]....
        /*0308*/ 	.word	0x00006bb0


	//   ....[87]....
        /*030c*/ 	.word	0x00006c20


	//   ....[88]....
        /*0310*/ 	.word	0x00006ca0


	//   ....[89]....
        /*0314*/ 	.word	0x00006d10


	//   ....[90]....
        /*0318*/ 	.word	0x00006d80


	//   ....[91]....
        /*031c*/ 	.word	0x00006df0


	//----- nvinfo : EIATTR_EXIT_INSTR_OFFSETS
	.align		4
.L_2343:
        /*0320*/ 	.byte	0x04, 0x1c
        /*0322*/ 	.short	(.L_2345 - .L_2344)


	//   ....[0]....
.L_2344:
        /*0324*/ 	.word	0x00005d50


	//   ....[1]....
        /*0328*/ 	.word	0x00005f70


	//----- nvinfo : EIATTR_MAX_THREADS
	.align		4
.L_2345:
        /*032c*/ 	.byte	0x04, 0x05
        /*032e*/ 	.short	(.L_2347 - .L_2346)
.L_2346:
        /*0330*/ 	.word	0x00000040
        /*0334*/ 	.word	0x00000001
        /*0338*/ 	.word	0x00000001


	//----- nvinfo : EIATTR_CRS_STACK_SIZE
	.align		4
.L_2347:
        /*033c*/ 	.byte	0x04, 0x1e
        /*033e*/ 	.short	(.L_2349 - .L_2348)
.L_2348:
        /*0340*/ 	.word	0x00000000
.L_2349:


//--------------------- .nv.info._Z25selective_scan_bwd_kernelI32Selective_Scan_bwd_kernel_traitsILi64ELi16ELb1ELb1ELb0ELb1ELb0EffEEv12SSMParamsBwd --------------------------
	.section	.nv.info._Z25selective_scan_bwd_kernelI32Selective_Scan_bwd_kernel_traitsILi64ELi16ELb1ELb1ELb0ELb1ELb0EffEEv12SSMParamsBwd,"",@"SHT_CUDA_INFO"
	.sectionflags	@""
	.align	4


	//----- nvinfo : EIATTR_CUDA_API_VERSION
	.align		4
        /*0000*/ 	.byte	0x04, 0x37
        /*0002*/ 	.short	(.L_2351 - .L_2350)
.L_2350:
        /*0004*/ 	.word	0x00000082


	//----- nvinfo : EIATTR_SW2861232_WAR
	.align		4
.L_2351:
        /*0008*/ 	.byte	0x01, 0x35
	.zero		2


	//----- nvinfo : EIATTR_PARAM_CBANK
	.align		4
        /*000c*/ 	.byte	0x04, 0x0a
        /*000e*/ 	.short	(.L_2353 - .L_2352)
	.align		4
.L_2352:
        /*0010*/ 	.word	index@(.nv.constant0._Z25selective_scan_bwd_kernelI32Selective_Scan_bwd_kernel_traitsILi64ELi16ELb1ELb1ELb0ELb1ELb0EffEEv12SSMParamsBwd)
        /*0014*/ 	.short	0x0160
        /*0016*/ 	.short	0x01f0


	//----- nvinfo : EIATTR_CBANK_PARAM_SIZE
	.align		4
.L_2353:
        /*0018*/ 	.byte	0x03, 0x19
        /*001a*/ 	.short	0x01f0


	//----- nvinfo : EIATTR_KPARAM_INFO
	.align		4
        /*001c*/ 	.byte	0x04, 0x17
        /*001e*/ 	.short	(.L_2355 - .L_2354)
.L_2354:
        /*0020*/ 	.word	0x00000000
        /*0024*/ 	.short	0x0000
        /*0026*/ 	.short	0x0000
        /*0028*/ 	.byte	0x00, 0xf0, 0xc1, 0x07


	//----- nvinfo : EIATTR_MAXREG_COUNT
	.align		4
.L_2355:
        /*002c*/ 	.byte	0x03, 0x1b
        /*002e*/ 	.short	0x00ff


	//----- nvinfo : EIATTR_NUM_BARRIERS
	.align		4
        /*0030*/ 	.byte	0x02, 0x4c
        /*0032*/ 	.byte	0x01
	.zero		1


	//----- nvinfo : EIATTR_MERCURY_ISA_VERSION
	.align		4
        /*0034*/ 	.byte	0x03, 0x5f
        /*0036*/ 	.short	0x0000


	//----- nvinfo : EIATTR_COOP_GROUP_MASK_REGIDS
	.align		4
        /*0038*/ 	.byte	0x04, 0x29
        /*003a*/ 	.short	(.L_2357 - .L_2356)


	//   ....[0]....
.L_2356:
        /*003c*/ 	.word	0xffffffff


	//   ....[1]....
        /*0040*/ 	.word	0xffffffff


	//   ....[2]....
        /*0044*/ 	.word	0xffffffff


	//   ....[3]....
        /*0048*/ 	.word	0xffffffff


	//   ....[4]....
        /*004c*/ 	.word	0xffffffff


	//   ....[5]....
        /*0050*/ 	.word	0xffffffff


	//   ....[6]....
        /*0054*/ 	.word	0xffffffff


	//   ....[7]....
        /*0058*/ 	.word	0xffffffff


	//   ....[8]....
        /*005c*/ 	.word	0xffffffff


	//   ....[9]....
        /*0060*/ 	.word	0xffffffff


	//   ....[10]....
        /*0064*/ 	.word	0xffffffff


	//   ....[11]....
        /*0068*/ 	.word	0xffffffff


	//   ....[12]....
        /*006c*/ 	.word	0xffffffff


	//   ....[13]....
        /*0070*/ 	.word	0xffffffff


	//   ....[14]....
        /*0074*/ 	.word	0xffffffff


	//   ....[15]....
        /*0078*/ 	.word	0xffffffff


	//   ....[16]....
        /*007c*/ 	.word	0xffffffff


	//   ....[17]....
        /*0080*/ 	.word	0xffffffff


	//   ....[18]....
        /*0084*/ 	.word	0xffffffff


	//   ....[19]....
        /*0088*/ 	.word	0xffffffff


	//   ....[20]....
        /*008c*/ 	.word	0xffffffff


	//   ....[21]....
        /*0090*/ 	.word	0xffffffff


	//   ....[22]....
        /*0094*/ 	.word	0xffffffff


	//   ....[23]....
        /*0098*/ 	.word	0xffffffff


	//   ....[24]....
        /*009c*/ 	.word	0xffffffff


	//   ....[25]....
        /*00a0*/ 	.word	0xffffffff


	//   ....[26]....
        /*00a4*/ 	.word	0xffffffff


	//   ....[27]....
        /*00a8*/ 	.word	0xffffffff


	//   ....[28]....
        /*00ac*/ 	.word	0xffffffff


	//   ....[29]....
        /*00b0*/ 	.word	0xffffffff


	//   ....[30]....
        /*00b4*/ 	.word	0xffffffff


	//   ....[31]....
        /*00b8*/ 	.word	0xffffffff


	//   ....[32]....
        /*00bc*/ 	.word	0xffffffff


	//   ....[33]....
        /*00c0*/ 	.word	0xffffffff


	//   ....[34]....
        /*00c4*/ 	.word	0xffffffff


	//   ....[35]....
        /*00c8*/ 	.word	0xffffffff


	//   ....[36]....
        /*00cc*/ 	.word	0xffffffff


	//   ....[37]....
        /*00d0*/ 	.word	0xffffffff


	//   ....[38]....
        /*00d4*/ 	.word	0xffffffff


	//   ....[39]....
        /*00d8*/ 	.word	0xffffffff


	//   ....[40]....
        /*00dc*/ 	.word	0xffffffff


	//   ....[41]....
        /*00e0*/ 	.word	0xffffffff


	//   ....[42]....
        /*00e4*/ 	.word	0xffffffff


	//   ....[43]....
        /*00e8*/ 	.word	0xffffffff


	//   ....[44]....
        /*00ec*/ 	.word	0xffffffff


	//   ....[45]....
        /*00f0*/ 	.word	0xffffffff


	//   ....[46]....
        /*00f4*/ 	.word	0xffffffff


	//   ....[47]....
        /*00f8*/ 	.word	0xffffffff


	//   ....[48]....
        /*00fc*/ 	.word	0xffffffff


	//   ....[49]....
        /*0100*/ 	.word	0xffffffff


	//   ....[50]....
        /*0104*/ 	.word	0xffffffff


	//   ....[51]....
        /*0108*/ 	.word	0xffffffff


	//   ....[52]....
        /*010c*/ 	.word	0xffffffff


	//   ....[53]....
        /*0110*/ 	.word	0xffffffff


	//   ....[54]....
        /*0114*/ 	.word	0xffffffff


	//   ....[55]....
        /*0118*/ 	.word	0xffffffff


	//   ....[56]....
        /*011c*/ 	.word	0xffffffff


	//   ....[57]....
        /*0120*/ 	.word	0xffffffff


	//   ....[58]....
        /*0124*/ 	.word	0xffffffff


	//   ....[59]....
        /*0128*/ 	.word	0xffffffff


	//   ....[60]....
        /*012c*/ 	.word	0xffffffff


	//   ....[61]....
        /*0130*/ 	.word	0xffffffff


	//   ....[62]....
        /*0134*/ 	.word	0xffffffff


	//   ....[63]....
        /*0138*/ 	.word	0xffffffff


	//   ....[64]....
        /*013c*/ 	.word	0xffffffff


	//   ....[65]....
        /*0140*/ 	.word	0xffffffff


	//   ....[66]....
        /*0144*/ 	.word	0xffffffff


	//   ....[67]....
        /*0148*/ 	.word	0xffffffff


	//   ....[68]....
        /*014c*/ 	.word	0xffffffff


	//   ....[69]....
        /*0150*/ 	.word	0xffffffff


	//   ....[70]....
        /*0154*/ 	.word	0xffffffff


	//   ....[71]....
        /*0158*/ 	.word	0xffffffff


	//   ....[72]....
        /*015c*/ 	.word	0xffffffff


	//   ....[73]....
        /*0160*/ 	.word	0xffffffff


	//   ....[74]....
        /*0164*/ 	.word	0xffffffff


	//   ....[75]....
        /*0168*/ 	.word	0xffffffff


	//   ....[76]....
        /*016c*/ 	.word	0xffffffff


	//   ....[77]....
        /*0170*/ 	.word	0xffffffff


	//   ....[78]....
        /*0174*/ 	.word	0xffffffff


	//   ....[79]....
        /*0178*/ 	.word	0xffffffff


	//   ....[80]....
        /*017c*/ 	.word	0xffffffff


	//   ....[81]....
        /*0180*/ 	.word	0xffffffff


	//   ....[82]....
        /*0184*/ 	.word	0xffffffff


	//   ....[83]....
        /*0188*/ 	.word	0xffffffff


	//   ....[84]....
        /*018c*/ 	.word	0xffffffff


	//   ....[85]....
        /*0190*/ 	.word	0xffffffff


	//   ....[86]....
        /*0194*/ 	.word	0xffffffff


	//   ....[87]....
        /*0198*/ 	.word	0xffffffff


	//   ....[88]....
        /*019c*/ 	.word	0xffffffff


	//----- nvinfo : EIATTR_COOP_GROUP_INSTR_OFFSETS
	.align		4
.L_2357:
        /*01a0*/ 	.byte	0x04, 0x28
        /*01a2*/ 	.short	(.L_2359 - .L_2358)


	//   ....[0]....
.L_2358:
        /*01a4*/ 	.word	0x000008d0


	//   ....[1]....
        /*01a8*/ 	.word	0x000009b0


	//   ....[2]....
        /*01ac*/ 	.word	0x00000bc0


	//   ....[3]....
        /*01b0*/ 	.word	0x00003600


	//   ....[4]....
        /*01b4*/ 	.word	0x00003dd0


	//   ....[5]....
        /*01b8*/ 	.word	0x00003df0


	//   ....[6]....
        /*01bc*/ 	.word	0x00003e40


	//   ....[7]....
        /*01c0*/ 	.word	0x00003e50


	//   ....[8]....
        /*01c4*/ 	.word	0x00003e80


	//   ....[9]....
        /*01c8*/ 	.word	0x00003ea0


	//   ....[10]....
        /*01cc*/ 	.word	0x00003ed0


	//   ....[11]....
        /*01d0*/ 	.word	0x00003ef0


	//   ....[12]....
        /*01d4*/ 	.word	0x00003f20


	//   ....[13]....
        /*01d8*/ 	.word	0x00003f40


	//   ....[14]....
        /*01dc*/ 	.word	0x00004010


	//   ....[15]....
        /*01e0*/ 	.word	0x00004080


	//   ....[16]....
        /*01e4*/ 	.word	0x000040a0


	//   ....[17]....
        /*01e8*/ 	.word	0x000040b0


	//   ....[18]....
        /*01ec*/ 	.word	0x000040c0


	//   ....[19]....
        /*01f0*/ 	.word	0x000040d0


	//   ....[20]....
        /*01f4*/ 	.word	0x000045f0


	//   ....[21]....
        /*01f8*/ 	.word	0x00004610


	//   ....[22]....
        /*01fc*/ 	.word	0x00004620


	//   ....[23]....
        /*0200*/ 	.word	0x00004630


	//   ....[24]....
        /*0204*/ 	.word	0x00004660


	//   ....[25]....
        /*0208*/ 	.word	0x00004670


	//   ....[26]....
        /*020c*/ 	.word	0x000046a0


	//   ....[27]....
        /*0210*/ 	.word	0x000046b0


	//   ....[28]....
        /*0214*/ 	.word	0x000046e0


	//   ....[29]....
        /*0218*/ 	.word	0x000046f0


	//   ....[30]....
        /*021c*/ 	.word	0x00004720


	//   ....[31]....
        /*0220*/ 	.word	0x00004730


	//   ....[32]....
        /*0224*/ 	.word	0x00004760


	//   ....[33]....
        /*0228*/ 	.word	0x00004770


	//   ....[34]....
        /*022c*/ 	.word	0x00004780


	//   ....[35]....
        /*0230*/ 	.word	0x00004790


	//   ....[36]....
        /*0234*/ 	.word	0x00005a40


	//   ....[37]....
        /*0238*/ 	.word	0x00005a80


	//   ....[38]....
        /*023c*/ 	.word	0x00005b70


	//   ....[39]....
        /*0240*/ 	.word	0x00005ba0


	//   ....[40]....
        /*0244*/ 	.word	0x00005c80


	//   ....[41]....
        /*0248*/ 	.word	0x00005cb0


	//   ....[42]....
        /*024c*/ 	.word	0x00005d90


	//   ....[43]....
        /*0250*/ 	.word	0x00005dc0


	//   ....[44]....
        /*0254*/ 	.word	0x00005ea0


	//   ....[45]....
        /*0258*/ 	.word	0x00005ed0


	//   ....[46]....
        /*025c*/ 	.word	0x00006410


	//   ....[47]....
        /*0260*/ 	.word	0x00006ae0


	//   ....[48]....
        /*0264*/ 	.word	0x00006e80


	//   ....[49]....
        /*0268*/ 	.word	0x000070e0


	//   ....[50]....
        /*026c*/ 	.word	0x00007140


	//   ....[51]....
        /*0270*/ 	.word	0x000071a0


	//   ....[52]....
        /*0274*/ 	.word	0x000071c0


	//   ....[53]....
        /*0278*/ 	.word	0x000071e0


	//   ....[54]....
        /*027c*/ 	.word	0x000072a0


	//   ....[55]....
        /*0280*/ 	.word	0x000072f0


	//   ....[56]....
        /*0284*/ 	.word	0x00007340


	//   ....[57]....
        /*0288*/ 	.word	0x00007370


	//   ....[58]....
        /*028c*/ 	.word	0x00007390


	//   ....[59]....
        /*0290*/ 	.word	0x000076e0


	//   ....[60]....
        /*0294*/ 	.word	0x00007760


	//   ....[61]....
        /*0298*/ 	.word	0x00007810


	//   ....[62]....
        /*029c*/ 	.word	0x00007880


	//   ....[63]....
        /*02a0*/ 	.word	0x00007910


	//   ....[64]....
        /*02a4*/ 	.word	0x00007980


	//   ....[65]....
        /*02a8*/ 	.word	0x00007a20


	//   ....[66]....
        /*02ac*/ 	.word	0x00007a90


	//   ....[67]....
        /*02b0*/ 	.word	0x00007b30


	//   ....[68]....
        /*02b4*/ 	.word	0x00007ba0


	//   ....[69]....
        /*02b8*/ 	.word	0x00007c20


	//   ....[70]....
        /*02bc*/ 	.word	0x00007c90


	//   ....[71]....
        /*02c0*/ 	.word	0x00007d10


	//   ....[72]....
        /*02c4*/ 	.word	0x00007d80


	//   ....[73]....
        /*02c8*/ 	.word	0x00007e00


	//   ....[74]....
        /*02cc*/ 	.word	0x00007e80


	//   ....[75]....
        /*02d0*/ 	.word	0x00007f20


	//   ....[76]....
        /*02d4*/ 	.word	0x00007f90


	//   ....[77]....
        /*02d8*/ 	.word	0x00008010


	//   ....[78]....
        /*02dc*/ 	.word	0x00008080


	//   ....[79]....
        /*02e0*/ 	.word	0x00008100


	//   ....[80]....
        /*02e4*/ 	.word	0x00008170


	//   ....[81]....
        /*02e8*/ 	.word	0x00008200


	//   ....[82]....
        /*02ec*/ 	.word	0x00008270


	//   ....[83]....
        /*02f0*/ 	.word	0x000082f0


	//   ....[84]....
        /*02f4*/ 	.word	0x00008360


	//   ....[85]....
        /*02f8*/ 	.word	0x000083e0


	//   ....[86]....
        /*02fc*/ 	.word	0x00008450


	//   ....[87]....
        /*0300*/ 	.word	0x000084c0


	//   ....[88]....
        /*0304*/ 	.word	0x00008530


	//----- nvinfo : EIATTR_EXIT_INSTR_OFFSETS
	.align		4
.L_2359:
        /*0308*/ 	.byte	0x04, 0x1c
        /*030a*/ 	.short	(.L_2361 - .L_2360)


	//   ....[0]....
.L_2360:
        /*030c*/ 	.word	0x00007460


	//   ....[1]....
        /*0310*/ 	.word	0x00007680


	//----- nvinfo : EIATTR_MAX_THREADS
	.align		4
.L_2361:
        /*0314*/ 	.byte	0x04, 0x05
        /*0316*/ 	.short	(.L_2363 - .L_2362)
.L_2362:
        /*0318*/ 	.word	0x00000040
        /*031c*/ 	.word	0x00000001
        /*0320*/ 	.word	0x00000001


	//----- nvinfo : EIATTR_CRS_STACK_SIZE
	.align		4
.L_2363:
        /*0324*/ 	.byte	0x04, 0x1e
        /*0326*/ 	.short	(.L_2365 - .L_2364)
.L_2364:
        /*0328*/ 	.word	0x00000000
.L_2365:


//--------------------- .nv.info._Z25selective_scan_bwd_kernelI32Selective_Scan_bwd_kernel_traitsILi64ELi16ELb1ELb1ELb0ELb1ELb1EffEEv12SSMParamsBwd --------------------------
	.section	.nv.info._Z25selective_scan_bwd_kernelI32Selective_Scan_bwd_kernel_traitsILi64ELi16ELb1ELb1ELb0ELb1ELb1EffEEv12SSMParamsBwd,"",@"SHT_CUDA_INFO"
	.sectionflags	@""
	.align	4


	//----- nvinfo : EIATTR_CUDA_API_VERSION
	.align		4
        /*0000*/ 	.byte	0x04, 0x37
        /*0002*/ 	.short	(.L_2367 - .L_2366)
.L_2366:
        /*0004*/ 	.word	0x00000082


	//----- nvinfo : EIATTR_SW2861232_WAR
	.align		4
.L_2367:
        /*0008*/ 	.byte	0x01, 0x35
	.zero		2


	//----- nvinfo : EIATTR_PARAM_CBANK
	.align		4
        /*000c*/ 	.byte	0x04, 0x0a
        /*000e*/ 	.short	(.L_2369 - .L_2368)
	.align		4
.L_2368:
        /*0010*/ 	.word	index@(.nv.constant0._Z25selective_scan_bwd_kernelI32Selective_Scan_bwd_kernel_traitsILi64ELi16ELb1ELb1ELb0ELb1ELb1EffEEv12SSMParamsBwd)
        /*0014*/ 	.short	0x0160
        /*0016*/ 	.short	0x01f0


	//----- nvinfo : EIATTR_CBANK_PARAM_SIZE
	.align		4
.L_2369:
        /*0018*/ 	.byte	0x03, 0x19
        /*001a*/ 	.short	0x01f0


	//----- nvinfo : EIATTR_KPARAM_INFO
	.align		4
        /*001c*/ 	.byte	0x04, 0x17
        /*001e*/ 	.short	(.L_2371 - .L_2370)
.L_2370:
        /*0020*/ 	.word	0x00000000
        /*0024*/ 	.short	0x0000
        /*0026*/ 	.short	0x0000
        /*0028*/ 	.byte	0x00, 0xf0, 0xc1, 0x07


	//----- nvinfo : EIATTR_MAXREG_COUNT
	.align		4
.L_2371:
        /*002c*/ 	.byte	0x03, 0x1b
        /*002e*/ 	.short	0x00ff


	//----- nvinfo : EIATTR_NUM_BARRIERS
	.align		4
        /*0030*/ 	.byte	0x02, 0x4c
        /*0032*/ 	.byte	0x01
	.zero		1


	//----- nvinfo : EIATTR_MERCURY_ISA_VERSION
	.align		4
        /*0034*/ 	.byte	0x03, 0x5f
        /*0036*/ 	.short	0x0000


	//----- nvinfo : EIATTR_COOP_GROUP_MASK_REGIDS
	.align		4
        /*0038*/ 	.byte	0x04, 0x29
        /*003a*/ 	.short	(.L_2373 - .L_2372)


	//   ....[0]....
.L_2372:
        /*003c*/ 	.word	0xffffffff


	//   ....[1]....
        /*0040*/ 	.word	0xffffffff


	//   ....[2]....
        /*0044*/ 	.word	0xffffffff


	//   ....[3]....
        /*0048*/ 	.word	0xffffffff


	//   ....[4]....
        /*004c*/ 	.word	0xffffffff


	//   ....[5]....
        /*0050*/ 	.word	0xffffffff


	//   ....[6]....
        /*0054*/ 	.word	0xffffffff


	//   ....[7]....
        /*0058*/ 	.word	0xffffffff


	//   ....[8]....
        /*005c*/ 	.word	0xffffffff


	//   ....[9]....
        /*0060*/ 	.word	0xffffffff


	//   ....[10]....
        /*0064*/ 	.word	0xffffffff


	//   ....[11]....
        /*0068*/ 	.word	0xffffffff


	//   ....[12]....
        /*006c*/ 	.word	0xffffffff


	//   ....[13]....
        /*0070*/ 	.word	0xffffffff


	//   ....[14]....
        /*0074*/ 	.word	0xffffffff


	//   ....[15]....
        /*0078*/ 	.word	0xffffffff


	//   ....[16]....
        /*007c*/ 	.word	0xffffffff


	//   ....[17]....
        /*0080*/ 	.word	0xffffffff


	//   ....[18]....
        /*0084*/ 	.word	0xffffffff


	//   ....[19]....
        /*0088*/ 	.word	0xffffffff


	//   ....[20]....
        /*008c*/ 	.word	0xffffffff


	//   ....[21]....
        /*0090*/ 	.word	0xffffffff


	//   ....[22]....
        /*0094*/ 	.word	0xffffffff


	//   ....[23]....
        /*0098*/ 	.word	0xffffffff


	//   ....[24]....
        /*009c*/ 	.word	0xffffffff


	//   ....[25]....
        /*00a0*/ 	.word	0xffffffff


	//   ....[26]....
        /*00a4*/ 	.word	0xffffffff


	//   ....[27]....
        /*00a8*/ 	.word	0xffffffff


	//   ....[28]....
        /*00ac*/ 	.word	0xffffffff


	//   ....[29]....
        /*00b0*/ 	.word	0xffffffff


	//   ....[30]....
        /*00b4*/ 	.word	0xffffffff


	//   ....[31]....
        /*00b8*/ 	.word	0xffffffff


	//   ....[32]....
        /*00bc*/ 	.word	0xffffffff


	//   ....[33]....
        /*00c0*/ 	.word	0xffffffff


	//   ....[34]....
        /*00c4*/ 	.word	0xffffffff


	//   ....[35]....
        /*00c8*/ 	.word	0xffffffff


	//   ....[36]....
        /*00cc*/ 	.word	0xffffffff


	//   ....[37]....
        /*00d0*/ 	.word	0xffffffff


	//   ....[38]....
        /*00d4*/ 	.word	0xffffffff


	//   ....[39]....
        /*00d8*/ 	.word	0xffffffff


	//   ....[40]....
        /*00dc*/ 	.word	0xffffffff


	//   ....[41]....
        /*00e0*/ 	.word	0xffffffff


	//   ....[42]....
        /*00e4*/ 	.word	0xffffffff


	//   ....[43]....
        /*00e8*/ 	.word	0xffffffff


	//   ....[44]....
        /*00ec*/ 	.word	0xffffffff


	//   ....[45]....
        /*00f0*/ 	.word	0xffffffff


	//   ....[46]....
        /*00f4*/ 	.word	0xffffffff


	//   ....[47]....
        /*00f8*/ 	.word	0xffffffff


	//   ....[48]....
        /*00fc*/ 	.word	0xffffffff


	//   ....[49]....
        /*0100*/ 	.word	0xffffffff


	//   ....[50]....
        /*0104*/ 	.word	0xffffffff


	//   ....[51]....
        /*0108*/ 	.word	0xffffffff


	//   ....[52]....
        /*010c*/ 	.word	0xffffffff


	//   ....[53]....
        /*0110*/ 	.word	0xffffffff


	//   ....[54]....
        /*0114*/ 	.word	0xffffffff


	//   ....[55]....
        /*0118*/ 	.word	0xffffffff


	//   ....[56]....
        /*011c*/ 	.word	0xffffffff


	//   ....[57]....
        /*0120*/ 	.word	0xffffffff


	//   ....[58]....
        /*0124*/ 	.word	0xffffffff


	//   ....[59]....
        /*0128*/ 	.word	0xffffffff


	//   ....[60]....
        /*012c*/ 	.word	0xffffffff


	//   ....[61]....
        /*0130*/ 	.word	0xffffffff


	//   ....[62]....
        /*0134*/ 	.word	0xffffffff


	//   ....[63]....
        /*0138*/ 	.word	0xffffffff


	//   ....[64]....
        /*013c*/ 	.word	0xffffffff


	//   ....[65]....
        /*0140*/ 	.word	0xffffffff


	//   ....[66]....
        /*0144*/ 	.word	0xffffffff


	//   ....[67]....
        /*0148*/ 	.word	0xffffffff


	//   ....[68]....
        /*014c*/ 	.word	0xffffffff


	//   ....[69]....
        /*0150*/ 	.word	0xffffffff


	//   ....[70]....
        /*0154*/ 	.word	0xffffffff


	//   ....[71]....
        /*0158*/ 	.word	0xffffffff


	//   ....[72]....
        /*015c*/ 	.word	0xffffffff


	//   ....[73]....
        /*0160*/ 	.word	0xffffffff


	//   ....[74]....
        /*0164*/ 	.word	0xffffffff


	//   ....[75]....
        /*0168*/ 	.word	0xffffffff


	//   ....[76]....
        /*016c*/ 	.word	0xffffffff


	//   ....[77]....
        /*0170*/ 	.word	0xffffffff


	//   ....[78]....
        /*0174*/ 	.word	0xffffffff


	//   ....[79]....
        /*0178*/ 	.word	0xffffffff


	//   ....[80]....
        /*017c*/ 	.word	0xffffffff


	//   ....[81]....
        /*0180*/ 	.word	0xffffffff


	//   ....[82]....
        /*0184*/ 	.word	0xffffffff


	//   ....[83]....
        /*0188*/ 	.word	0xffffffff


	//   ....[84]....
        /*018c*/ 	.word	0xffffffff


	//   ....[85]....
        /*0190*/ 	.word	0xffffffff


	//   ....[86]....
        /*0194*/ 	.word	0xffffffff


	//   ....[87]....
        /*0198*/ 	.word	0xffffffff


	//   ....[88]....
        /*019c*/ 	.word	0xffffffff


	//   ....[89]....
        /*01a0*/ 	.word	0xffffffff


	//   ....[90]....
        /*01a4*/ 	.word	0xffffffff


	//   ....[91]....
        /*01a8*/ 	.word	0xffffffff


	//   ....[92]....
        /*01ac*/ 	.word	0xffffffff


	//----- nvinfo : EIATTR_COOP_GROUP_INSTR_OFFSETS
	.align		4
.L_2373:
        /*01b0*/ 	.byte	0x04, 0x28
        /*01b2*/ 	.short	(.L_2375 - .L_2374)


	//   ....[0]....
.L_2374:
        /*01b4*/ 	.word	0x00000880


	//   ....[1]....
        /*01b8*/ 	.word	0x00000970


	//   ....[2]....
        /*01bc*/ 	.word	0x00000bc0


	//   ....[3]....
        /*01c0*/ 	.word	0x000030c0


	//   ....[4]....
        /*01c4*/ 	.word	0x00003650


	//   ....[5]....
        /*01c8*/ 	.word	0x00003c90


	//   ....[6]....
        /*01cc*/ 	.word	0x00004090


	//   ....[7]....
        /*01d0*/ 	.word	0x00004830


	//   ....[8]....
        /*01d4*/ 	.word	0x00005070


	//   ....[9]....
        /*01d8*/ 	.word	0x00005090


	//   ....[10]....
        /*01dc*/ 	.word	0x000050e0


	//   ....[11]....
        /*01e0*/ 	.word	0x000050f0


	//   ....[12]....
        /*01e4*/ 	.word	0x00005120


	//   ....[13]....
        /*01e8*/ 	.word	0x00005140


	//   ....[14]....
        /*01ec*/ 	.word	0x00005170


	//   ....[15]....
        /*01f0*/ 	.word	0x00005190


	//   ....[16]....
        /*01f4*/ 	.word	0x000051c0


	//   ....[17]....
        /*01f8*/ 	.word	0x000051e0


	//   ....[18]....
        /*01fc*/ 	.word	0x000052a0


	//   ....[19]....
        /*0200*/ 	.word	0x00005310


	//   ....[20]....
        /*0204*/ 	.word	0x00005330


	//   ....[21]....
        /*0208*/ 	.word	0x00005340


	//   ....[22]....
        /*020c*/ 	.word	0x00005350


	//   ....[23]....
        /*0210*/ 	.word	0x00005360


	//   ....[24]....
        /*0214*/ 	.word	0x00005840


	//   ....[25]....
        /*0218*/ 	.word	0x00005860


	//   ....[26]....
        /*021c*/ 	.word	0x00005870


	//   ....[27]....
        /*0220*/ 	.word	0x00005880


	//   ....[28]....
        /*0224*/ 	.word	0x000058b0


	//   ....[29]....
        /*0228*/ 	.word	0x000058c0


	//   ....[30]....
        /*022c*/ 	.word	0x000058f0


	//   ....[31]....
        /*0230*/ 	.word	0x00005900


	//   ....[32]....
        /*0234*/ 	.word	0x00005930


	//   ....[33]....
        /*0238*/ 	.word	0x00005940


	//   ....[34]....
        /*023c*/ 	.word	0x00005970


	//   ....[35]....
        /*0240*/ 	.word	0x00005980


	//   ....[36]....
        /*0244*/ 	.word	0x000059b0


	//   ....[37]....
        /*0248*/ 	.word	0x000059c0


	//   ....[38]....
        /*024c*/ 	.word	0x000059d0


	//   ....[39]....
        /*0250*/ 	.word	0x000059e0


	//   ....[40]....
        /*0254*/ 	.word	0x00006c60


	//   ....[41]....
        /*0258*/ 	.word	0x00006ca0


	//   ....[42]....
        /*025c*/ 	.word	0x00006d90


	//   ....[43]....
        /*0260*/ 	.word	0x00006dc0


	//   ....[44]....
        /*0264*/ 	.word	0x00006e80


	//   ....[45]....
        /*0268*/ 	.word	0x00006ea0


	//   ....[46]....
        /*026c*/ 	.word	0x00006ee0


	//   ....[47]....
        /*0270*/ 	.word	0x00006f10


	//   ....[48]....
        /*0274*/ 	.word	0x00006ff0


	//   ....[49]....
        /*0278*/ 	.word	0x00007020


	//   ....[50]....
        /*027c*/ 	.word	0x00007620


	//   ....[51]....
        /*0280*/ 	.word	0x000079e0


	//   ....[52]....
        /*0284*/ 	.word	0x00008040


	//   ....[53]....
        /*0288*/ 	.word	0x00008290


	//   ....[54]....
        /*028c*/ 	.word	0x000082f0


	//   ....[55]....
        /*0290*/ 	.word	0x00008350


	//   ....[56]....
        /*0294*/ 	.word	0x00008370


	//   ....[57]....
        /*0298*/ 	.word	0x00008390


	//   ....[58]....
        /*029c*/ 	.word	0x00008450


	//   ....[59]....
        /*02a0*/ 	.word	0x000084a0


	//   ....[60]....
        /*02a4*/ 	.word	0x000084f0


	//   ....[61]....
        /*02a8*/ 	.word	0x00008520


	//   ....[62]....
        /*02ac*/ 	.word	0x00008540


	//   ....[63]....
        /*02b0*/ 	.word	0x00008890


	//   ....[64]....
        /*02b4*/ 	.word	0x00008910


	//   ....[65]....
        /*02b8*/ 	.word	0x000089c0


	//   ....[66]....
        /*02bc*/ 	.word	0x00008a30


	//   ....[67]....
        /*02c0*/ 	.word	0x00008ac0


	//   ....[68]....
        /*02c4*/ 	.word	0x00008b30


	//   ....[69]....
        /*02c8*/ 	.word	0x00008bc0


	//   ....[70]....
        /*02cc*/ 	.word	0x00008c30


	//   ....[71]....
        /*02d0*/ 	.word	0x00008cc0


	//   ....[72]....
        /*02d4*/ 	.word	0x00008d30


	//   ....[73]....
        /*02d8*/ 	.word	0x00008db0


	//   ....[74]....
        /*02dc*/ 	.word	0x00008e20


	//   ....[75]....
        /*02e0*/ 	.word	0x00008ea0


	//   ....[76]....
        /*02e4*/ 	.word	0x00008f10


	//   ....[77]....
        /*02e8*/ 	.word	0x00008f90


	//   ....[78]....
        /*02ec*/ 	.word	0x00009010


	//   ....[79]....
        /*02f0*/ 	.word	0x000090b0


	//   ....[80]....
        /*02f4*/ 	.word	0x00009120


	//   ....[81]....
        /*02f8*/ 	.word	0x000091a0


	//   ....[82]....
        /*02fc*/ 	.word	0x00009210


	//   ....[83]....
        /*0300*/ 	.word	0x00009290


	//   ....[84]....
        /*0304*/ 	.word	0x00009300


	//   ....[85]....
        /*0308*/ 	.word	0x00009380


	//   ....[86]....
        /*030c*/ 	.word	0x000093f0


	//   ....[87]....
        /*0310*/ 	.word	0x00009470


	//   ....[88]....
        /*0314*/ 	.word	0x000094e0


	//   ....[89]....
        /*0318*/ 	.word	0x00009560


	//   ....[90]....
        /*031c*/ 	.word	0x000095d0


	//   ....[91]....
        /*0320*/ 	.word	0x00009640


	//   ....[92]....
        /*0324*/ 	.word	0x000096b0


	//----- nvinfo : EIATTR_EXIT_INSTR_OFFSETS
	.align		4
.L_2375:
        /*0328*/ 	.byte	0x04, 0x1c
        /*032a*/ 	.short	(.L_2377 - .L_2376)


	//   ....[0]....
.L_2376:
        /*032c*/ 	.word	0x00008610


	//   ....[1]....
        /*0330*/ 	.word	0x00008830


	//----- nvinfo : EIATTR_MAX_THREADS
	.align		4
.L_2377:
        /*0334*/ 	.byte	0x04, 0x05
        /*0336*/ 	.short	(.L_2379 - .L_2378)
.L_2378:
        /*0338*/ 	.word	0x00000040
        /*033c*/ 	.word	0x00000001
        /*0340*/ 	.word	0x00000001


	//----- nvinfo : EIATTR_CRS_STACK_SIZE
	.align		4
.L_2379:
        /*0344*/ 	.byte	0x04, 0x1e
        /*0346*/ 	.short	(.L_2381 - .L_2380)
.L_2380:
        /*0348*/ 	.word	0x00000000
.L_2381:


//--------------------- .nv.info._Z25selective_scan_bwd_kernelI32Selective_Scan_bwd_kernel_traitsILi64ELi16ELb1ELb1ELb1ELb0ELb0EffEEv12SSMParamsBwd --------------------------
	.section	.nv.info._Z25selective_scan_bwd_kernelI32Selective_Scan_bwd_kernel_traitsILi64ELi16ELb1ELb1ELb1ELb0ELb0EffEEv12SSMParamsBwd,"",@"SHT_CUDA_INFO"
	.sectionflags	@""
	.align	4


	//----- nvinfo : EIATTR_CUDA_API_VERSION
	.align		4
        /*0000*/ 	.byte	0x04, 0x37
        /*0002*/ 	.short	(.L_2383 - .L_2382)
.L_2382:
        /*0004*/ 	.word	0x00000082


	//----- nvinfo : EIATTR_SW2861232_WAR
	.align		4
.L_2383:
        /*0008*/ 	.byte	0x01, 0x35
	.zero		2


	//----- nvinfo : EIATTR_PARAM_CBANK
	.align		4
        /*000c*/ 	.byte	0x04, 0x0a
        /*000e*/ 	.short	(.L_2385 - .L_2384)
	.align		4
.L_2384:
        /*0010*/ 	.word	index@(.nv.constant0._Z25selective_scan_bwd_kernelI32Selective_Scan_bwd_kernel_traitsILi64ELi16ELb1ELb1ELb1ELb0ELb0EffEEv12SSMParamsBwd)
        /*0014*/ 	.short	0x0160
        /*0016*/ 	.short	0x01f0


	//----- nvinfo : EIATTR_CBANK_PARAM_SIZE
	.align		4
.L_2385:
        /*0018*/ 	.byte	0x03, 0x19
        /*001a*/ 	.short	0x01f0


	//----- nvinfo : EIATTR_KPARAM_INFO
	.align		4
        /*001c*/ 	.byte	0x04, 0x17
        /*001e*/ 	.short	(.L_2387 - .L_2386)
.L_2386:
        /*0020*/ 	.word	0x00000000
        /*0024*/ 	.short	0x0000
        /*0026*/ 	.short	0x0000
        /*0028*/ 	.byte	0x00, 0xf0, 0xc1, 0x07


	//----- nvinfo : EIATTR_MAXREG_COUNT
	.align		4
.L_2387:
        /*002c*/ 	.byte	0x03, 0x1b
        /*002e*/ 	.short	0x00ff


	//----- nvinfo : EIATTR_NUM_BARRIERS
	.align		4
        /*0030*/ 	.byte	0x02, 0x4c
        /*0032*/ 	.byte	0x01
	.zero		1


	//----- nvinfo : EIATTR_MERCURY_ISA_VERSION
	.align		4
        /*0034*/ 	.byte	0x03, 0x5f
        /*0036*/ 	.short	0x0000


	//----- nvinfo : EIATTR_COOP_GROUP_MASK_REGIDS
	.align		4
        /*0038*/ 	.byte	0x04, 0x29
        /*003a*/ 	.short	(.L_2389 - .L_2388)


	//   ....[0]....
.L_2388:
        /*003c*/ 	.word	0xffffffff


	//   ....[1]....
        /*0040*/ 	.word	0xffffffff


	//   ....[2]....
        /*0044*/ 	.word	0xffffffff


	//   ....[3]....
        /*0048*/ 	.word	0xffffffff


	//   ....[4]....
        /*004c*/ 	.word	0xffffffff


	//   ....[5]....
        /*0050*/ 	.word	0xffffffff


	//   ....[6]....
        /*0054*/ 	.word	0xffffffff


	//   ....[7]....
        /*0058*/ 	.word	0xffffffff


	//   ....[8]....
        /*005c*/ 	.word	0xffffffff


	//   ....[9]....
        /*0060*/ 	.word	0xffffffff


	//   ....[10]....
        /*0064*/ 	.word	0xffffffff


	//   ....[11]....
        /*0068*/ 	.word	0xffffffff


	//   ....[12]....
        /*006c*/ 	.word	0xffffffff


	//   ....[13]....
        /*0070*/ 	.word	0xffffffff


	//   ....[14]....
        /*0074*/ 	.word	0xffffffff


	//   ....[15]....
        /*0078*/ 	.word	0xffffffff


	//   ....[16]....
        /*007c*/ 	.word	0xffffffff


	//   ....[17]....
        /*0080*/ 	.word	0xffffffff


	//   ....[18]....
        /*0084*/ 	.word	0xffffffff


	//   ....[19]....
        /*0088*/ 	.word	0xffffffff


	//   ....[20]....
        /*008c*/ 	.word	0xffffffff


	//   ....[21]....
        /*0090*/ 	.word	0xffffffff


	//   ....[22]....
        /*0094*/ 	.word	0xffffffff


	//   ....[23]....
        /*0098*/ 	.word	0xffffffff


	//   ....[24]....
        /*009c*/ 	.word	0xffffffff


	//   ....[25]....
        /*00a0*/ 	.word	0xffffffff


	//   ....[26]....
        /*00a4*/ 	.word	0xffffffff


	//   ....[27]....
        /*00a8*/ 	.word	0xffffffff


	//   ....[28]....
        /*00ac*/ 	.word	0xffffffff


	//   ....[29]....
        /*00b0*/ 	.word	0xffffffff


	//   ....[30]....
        /*00b4*/ 	.word	0xffffffff


	//   ....[31]....
        /*00b8*/ 	.word	0xffffffff


	//   ....[32]....
        /*00bc*/ 	.word	0xffffffff


	//   ....[33]....
        /*00c0*/ 	.word	0xffffffff


	//   ....[34]....
        /*00c4*/ 	.word	0xffffffff


	//   ....[35]....
        /*00c8*/ 	.word	0xffffffff


	//   ....[36]....
        /*00cc*/ 	.word	0xffffffff


	//   ....[37]....
        /*00d0*/ 	.word	0xffffffff


	//   ....[38]....
        /*00d4*/ 	.word	0xffffffff


	//   ....[39]....
        /*00d8*/ 	.word	0xffffffff


	//   ....[40]....
        /*00dc*/ 	.word	0xffffffff


	//   ....[41]....
        /*00e0*/ 	.word	0xffffffff


	//   ....[42]....
        /*00e4*/ 	.word	0xffffffff


	//   ....[43]....
        /*00e8*/ 	.word	0xffffffff


	//   ....[44]....
        /*00ec*/ 	.word	0xffffffff


	//   ....[45]....
        /*00f0*/ 	.word	0xffffffff


	//   ....[46]....
        /*00f4*/ 	.word	0xffffffff


	//   ....[47]....
        /*00f8*/ 	.word	0xffffffff


	//   ....[48]....
        /*00fc*/ 	.word	0xffffffff


	//   ....[49]....
        /*0100*/ 	.word	0xffffffff


	//   ....[50]....
        /*0104*/ 	.word	0xffffffff


	//   ....[51]....
        /*0108*/ 	.word	0xffffffff


	//   ....[52]....
        /*010c*/ 	.word	0xffffffff


	//   ....[53]....
        /*0110*/ 	.word	0xffffffff


	//   ....[54]....
        /*0114*/ 	.word	0xffffffff


	//   ....[55]....
        /*0118*/ 	.word	0xffffffff


	//   ....[56]....
        /*011c*/ 	.word	0xffffffff


	//   ....[57]....
        /*0120*/ 	.word	0xffffffff


	//   ....[58]....
        /*0124*/ 	.word	0xffffffff


	//   ....[59]....
        /*0128*/ 	.word	0xffffffff


	//   ....[60]....
        /*012c*/ 	.word	0xffffffff


	//   ....[61]....
        /*0130*/ 	.word	0xffffffff


	//   ....[62]....
        /*0134*/ 	.word	0xffffffff


	//   ....[63]....
        /*0138*/ 	.word	0xffffffff


	//   ....[64]....
        /*013c*/ 	.word	0xffffffff


	//   ....[65]....
        /*0140*/ 	.word	0xffffffff


	//   ....[66]....
        /*0144*/ 	.word	0xffffffff


	//   ....[67]....
        /*0148*/ 	.word	0xffffffff


	//   ....[68]....
        /*014c*/ 	.word	0xffffffff


	//   ....[69]....
        /*0150*/ 	.word	0xffffffff


	//   ....[70]....
        /*0154*/ 	.word	0xffffffff


	//   ....[71]....
        /*0158*/ 	.word	0xffffffff


	//   ....[72]....
        /*015c*/ 	.word	0xffffffff


	//   ....[73]....
        /*0160*/ 	.word	0xffffffff


	//   ....[74]....
        /*0164*/ 	.word	0xffffffff


	//   ....[75]....
        /*0168*/ 	.word	0xffffffff


	//   ....[76]....
        /*016c*/ 	.word	0xffffffff


	//   ....[77]....
        /*0170*/ 	.word	0xffffffff


	//   ....[78]....
        /*0174*/ 	.word	0xffffffff


	//   ....[79]....
        /*0178*/ 	.word	0xffffffff


	//   ....[80]....
        /*017c*/ 	.word	0xffffffff


	//   ....[81]....
        /*0180*/ 	.word	0xffffffff


	//   ....[82]....
        /*0184*/ 	.word	0xffffffff


	//   ....[83]....
        /*0188*/ 	.word	0xffffffff


	//----- nvinfo : EIATTR_COOP_GROUP_INSTR_OFFSETS
	.align		4
.L_2389:
        /*018c*/ 	.byte	0x04, 0x28
        /*018e*/ 	.short	(.L_2391 - .L_2390)


	//   ....[0]....
.L_2390:
        /*0190*/ 	.word	0x00000980


	//   ....[1]....
        /*0194*/ 	.word	0x00000a70


	//   ....[2]....
        /*0198*/ 	.word	0x00000b60


	//   ....[3]....
        /*019c*/ 	.word	0x00001120


	//   ....[4]....
        /*01a0*/ 	.word	0x000015e0


	//   ....[5]....
        /*01a4*/ 	.word	0x00001cf0


	//   ....[6]....
        /*01a8*/ 	.word	0x00001d10


	//   ....[7]....
        /*01ac*/ 	.word	0x00001d60


	//   ....[8]....
        /*01b0*/ 	.word	0x00001d70


	//   ....[9]....
        /*01b4*/ 	.word	0x00001da0


	//   ....[10]....
        /*01b8*/ 	.word	0x00001dc0


	//   ....[11]....
        /*01bc*/ 	.word	0x00001df0


	//   ....[12]....
        /*01c0*/ 	.word	0x00001e10


	//   ....[13]....
        /*01c4*/ 	.word	0x00001e40


	//   ....[14]....
        /*01c8*/ 	.word	0x00001e60


	//   ....[15]....
        /*01cc*/ 	.word	0x00001f10


	//   ....[16]....
        /*01d0*/ 	.word	0x00001f80


	//   ....[17]....
        /*01d4*/ 	.word	0x00001fa0


	//   ....[18]....
        /*01d8*/ 	.word	0x00001fb0


	//   ....[19]....
        /*01dc*/ 	.word	0x00001fc0


	//   ....[20]....
        /*01e0*/ 	.word	0x00001fd0


	//   ....[21]....
        /*01e4*/ 	.word	0x000024a0


	//   ....[22]....
        /*01e8*/ 	.word	0x000024c0


	//   ....[23]....
        /*01ec*/ 	.word	0x000024d0


	//   ....[24]....
        /*01f0*/ 	.word	0x00002500


	//   ....[25]....
        /*01f4*/ 	.word	0x00002510


	//   ....[26]....
        /*01f8*/ 	.word	0x00002520


	//   ....[27]....
        /*01fc*/ 	.word	0x00002550


	//   ....[28]....
        /*0200*/ 	.word	0x00002560


	//   ....[29]....
        /*0204*/ 	.word	0x00002590


	//   ....[30]....
        /*0208*/ 	.word	0x000025a0


	//   ....[31]....
        /*020c*/ 	.word	0x000025d0


	//   ....[32]....
        /*0210*/ 	.word	0x000025e0


	//   ....[33]....
        /*0214*/ 	.word	0x00002610


	//   ....[34]....
        /*0218*/ 	.word	0x00002620


	//   ....[35]....
        /*021c*/ 	.word	0x00002630


	//   ....[36]....
        /*0220*/ 	.word	0x00002640


	//   ....[37]....
        /*0224*/ 	.word	0x00003e80


	//   ....[38]....
        /*0228*/ 	.word	0x00003fa0


	//   ....[39]....
        /*022c*/ 	.word	0x000040a0


	//   ....[40]....
        /*0230*/ 	.word	0x000041a0


	//   ....[41]....
        /*0234*/ 	.word	0x000042a0


	//   ....[42]....
        /*0238*/ 	.word	0x00004830


	//   ....[43]....
        /*023c*/ 	.word	0x00004a00


	//   ....[44]....
        /*0240*/ 	.word	0x00004c20


	//   ....[45]....
        /*0244*/ 	.word	0x00004c80


	//   ....[46]....
        /*0248*/ 	.word	0x00004ce0


	//   ....[47]....
        /*024c*/ 	.word	0x00004d00


	//   ....[48]....
        /*0250*/ 	.word	0x00004d20


	//   ....[49]....
        /*0254*/ 	.word	0x00004de0


	//   ....[50]....
        /*0258*/ 	.word	0x00004e30


	//   ....[51]....
        /*025c*/ 	.word	0x00004e80


	//   ....[52]....
        /*0260*/ 	.word	0x00004eb0


	//   ....[53]....
        /*0264*/ 	.word	0x00004ed0


	//   ....[54]....
        /*0268*/ 	.word	0x00005140


	//   ....[55]....
        /*026c*/ 	.word	0x000051c0


	//   ....[56]....
        /*0270*/ 	.word	0x00005270


	//   ....[57]....
        /*0274*/ 	.word	0x000052e0


	//   ....[58]....
        /*0278*/ 	.word	0x00005370


	//   ....[59]....
        /*027c*/ 	.word	0x000053e0


	//   ....[60]....
        /*0280*/ 	.word	0x00005470


	//   ....[61]....
        /*0284*/ 	.word	0x000054e0


	//   ....[62]....
        /*0288*/ 	.word	0x00005580


	//   ....[63]....
        /*028c*/ 	.word	0x000055f0


	//   ....[64]....
        /*0290*/ 	.word	0x00005670


	//   ....[65]....
        /*0294*/ 	.word	0x000056e0


	//   ....[66]....
        /*0298*/ 	.word	0x00005750


	//   ....[67]....
        /*029c*/ 	.word	0x000057c0


	//   ....[68]....
        /*02a0*/ 	.word	0x00005830


	//   ....[69]....
        /*02a4*/ 	.word	0x000058b0


	//   ....[70]....
        /*02a8*/ 	.word	0x00005950


	//   ....[71]....
        /*02ac*/ 	.word	0x000059c0


	//   ....[72]....
        /*02b0*/ 	.word	0x00005a40


	//   ....[73]....
        /*02b4*/ 	.word	0x00005ab0


	//   ....[74]....
        /*02b8*/ 	.word	0x00005b30


	//   ....[75]....
        /*02bc*/ 	.word	0x00005ba0


	//   ....[76]....
        /*02c0*/ 	.word	0x00005c40


	//   ....[77]....
        /*02c4*/ 	.word	0x00005cb0


	//   ....[78]....
        /*02c8*/ 	.word	0x00005d30


	//   ....[79]....
        /*02cc*/ 	.word	0x00005da0


	//   ....[80]....
        /*02d0*/ 	.word	0x00005e20


	//   ....[81]....
        /*02d4*/ 	.word	0x00005e90


	//   ....[82]....
        /*02d8*/ 	.word	0x00005f00


	//   ....[83]....
        /*02dc*/ 	.word	0x00005f70


	//----- nvinfo : EIATTR_EXIT_INSTR_OFFSETS
	.align		4
.L_2391:
        /*02e0*/ 	.byte	0x04, 0x1c
        /*02e2*/ 	.short	(.L_2393 - .L_2392)


	//   ....[0]....
.L_2392:
        /*02e4*/ 	.word	0x00004fa0


	//   ....[1]....
        /*02e8*/ 	.word	0x000050e0


	//----- nvinfo : EIATTR_MAX_THREADS
	.align		4
.L_2393:
        /*02ec*/ 	.byte	0x04, 0x05
        /*02ee*/ 	.short	(.L_2395 - .L_2394)
.L_2394:
        /*02f0*/ 	.word	0x00000040
        /*02f4*/ 	.word	0x00000001
        /*02f8*/ 	.word	0x00000001


	//----- nvinfo : EIATTR_CRS_STACK_SIZE
	.align		4
.L_2395:
        /*02fc*/ 	.byte	0x04, 0x1e
        /*02fe*/ 	.short	(.L_2397 - .L_2396)
.L_2396:
        /*0300*/ 	.word	0x00000000
.L_2397:


//--------------------- .nv.info._Z25selective_scan_bwd_kernelI32Selective_Scan_bwd_kernel_traitsILi64ELi16ELb1ELb1ELb1ELb0ELb1EffEEv12SSMParamsBwd --------------------------
	.section	.nv.info._Z25selective_scan_bwd_kernelI32Selective_Scan_bwd_kernel_traitsILi64ELi16ELb1ELb1ELb1ELb0ELb1EffEEv12SSMParamsBwd,"",@"SHT_CUDA_INFO"
	.sectionflags	@""
	.align	4


	//----- nvinfo : EIATTR_CUDA_API_VERSION
	.align		4
        /*0000*/ 	.byte	0x04, 0x37
        /*0002*/ 	.short	(.L_2399 - .L_2398)
.L_2398:
        /*0004*/ 	.word	0x00000082


	//----- nvinfo : EIATTR_SW2861232_WAR
	.align		4
.L_2399:
        /*0008*/ 	.byte	0x01, 0x35
	.zero		2


	//----- nvinfo : EIATTR_PARAM_CBANK
	.align		4
        /*000c*/ 	.byte	0x04, 0x0a
        /*000e*/ 	.short	(.L_2401 - .L_2400)
	.align		4
.L_2400:
        /*0010*/ 	.word	index@(.nv.constant0._Z25selective_scan_bwd_kernelI32Selective_Scan_bwd_kernel_traitsILi64ELi16ELb1ELb1ELb1ELb0ELb1EffEEv12SSMParamsBwd)
        /*0014*/ 	.short	0x0160
        /*0016*/ 	.short	0x01f0


	//----- nvinfo : EIATTR_CBANK_PARAM_SIZE
	.align		4
.L_2401:
        /*0018*/ 	.byte	0x03, 0x19
        /*001a*/ 	.short	0x01f0


	//----- nvinfo : EIATTR_KPARAM_INFO
	.align		4
        /*001c*/ 	.byte	0x04, 0x17
        /*001e*/ 	.short	(.L_2403 - .L_2402)
.L_2402:
        /*0020*/ 	.word	0x00000000
        /*0024*/ 	.short	0x0000
        /*0026*/ 	.short	0x0000
        /*0028*/ 	.byte	0x00, 0xf0, 0xc1, 0x07


	//----- nvinfo : EIATTR_MAXREG_COUNT
	.align		4
.L_2403:
        /*002c*/ 	.byte	0x03, 0x1b
        /*002e*/ 	.short	0x00ff


	//----- nvinfo : EIATTR_NUM_BARRIERS
	.align		4
        /*0030*/ 	.byte	0x02, 0x4c
        /*0032*/ 	.byte	0x01
	.zero		1


	//----- nvinfo : EIATTR_MERCURY_ISA_VERSION
	.align		4
        /*0034*/ 	.byte	0x03, 0x5f
        /*0036*/ 	.short	0x0000


	//----- nvinfo : EIATTR_COOP_GROUP_MASK_REGIDS
	.align		4
        /*0038*/ 	.byte	0x04, 0x29
        /*003a*/ 	.short	(.L_2405 - .L_2404)


	//   ....[0]....
.L_2404:
        /*003c*/ 	.word	0xffffffff


	//   ....[1]....
        /*0040*/ 	.word	0xffffffff


	//   ....[2]....
        /*0044*/ 	.word	0xffffffff


	//   ....[3]....
        /*0048*/ 	.word	0xffffffff


	//   ....[4]....
        /*004c*/ 	.word	0xffffffff


	//   ....[5]....
        /*0050*/ 	.word	0xffffffff


	//   ....[6]....
        /*0054*/ 	.word	0xffffffff


	//   ....[7]....
        /*0058*/ 	.word	0xffffffff


	//   ....[8]....
        /*005c*/ 	.word	0xffffffff


	//   ....[9]....
        /*0060*/ 	.word	0xffffffff


	//   ....[10]....
        /*0064*/ 	.word	0xffffffff


	//   ....[11]....
        /*0068*/ 	.word	0xffffffff


	//   ....[12]....
        /*006c*/ 	.word	0xffffffff


	//   ....[13]....
        /*0070*/ 	.word	0xffffffff


	//   ....[14]....
        /*0074*/ 	.word	0xffffffff


	//   ....[15]....
        /*0078*/ 	.word	0xffffffff


	//   ....[16]....
        /*007c*/ 	.word	0xffffffff


	//   ....[17]....
        /*0080*/ 	.word	0xffffffff


	//   ....[18]....
        /*0084*/ 	.word	0xffffffff


	//   ....[19]....
        /*0088*/ 	.word	0xffffffff


	//   ....[20]....
        /*008c*/ 	.word	0xffffffff


	//   ....[21]....
        /*0090*/ 	.word	0xffffffff


	//   ....[22]....
        /*0094*/ 	.word	0xffffffff


	//   ....[23]....
        /*0098*/ 	.word	0xffffffff


	//   ....[24]....
        /*009c*/ 	.word	0xffffffff


	//   ....[25]....
        /*00a0*/ 	.word	0xffffffff


	//   ....[26]....
        /*00a4*/ 	.word	0xffffffff


	//   ....[27]....
        /*00a8*/ 	.word	0xffffffff


	//   ....[28]....
        /*00ac*/ 	.word	0xffffffff


	//   ....[29]....
        /*00b0*/ 	.word	0xffffffff


	//   ....[30]....
        /*00b4*/ 	.word	0xffffffff


	//   ....[31]....
        /*00b8*/ 	.word	0xffffffff


	//   ....[32]....
        /*00bc*/ 	.word	0xffffffff


	//   ....[33]....
        /*00c0*/ 	.word	0xffffffff


	//   ....[34]....
        /*00c4*/ 	.word	0xffffffff


	//   ....[35]....
        /*00c8*/ 	.word	0xffffffff


	//   ....[36]....
        /*00cc*/ 	.word	0xffffffff


	//   ....[37]....
        /*00d0*/ 	.word	0xffffffff


	//   ....[38]....
        /*00d4*/ 	.word	0xffffffff


	//   ....[39]....
        /*00d8*/ 	.word	0xffffffff


	//   ....[40]....
        /*00dc*/ 	.word	0xffffffff


	//   ....[41]....
        /*00e0*/ 	.word	0xffffffff


	//   ....[42]....
        /*00e4*/ 	.word	0xffffffff


	//   ....[43]....
        /*00e8*/ 	.word	0xffffffff


	//   ....[44]....
        /*00ec*/ 	.word	0xffffffff


	//   ....[45]....
        /*00f0*/ 	.word	0xffffffff


	//   ....[46]....
        /*00f4*/ 	.word	0xffffffff


	//   ....[47]....
        /*00f8*/ 	.word	0xffffffff


	//   ....[48]....
        /*00fc*/ 	.word	0xffffffff


	//   ....[49]....
        /*0100*/ 	.word	0xffffffff


	//   ....[50]....
        /*0104*/ 	.word	0xffffffff


	//   ....[51]....
        /*0108*/ 	.word	0xffffffff


	//   ....[52]....
        /*010c*/ 	.word	0xffffffff


	//   ....[53]....
        /*0110*/ 	.word	0xffffffff


	//   ....[54]....
        /*0114*/ 	.word	0xffffffff


	//   ....[55]....
        /*0118*/ 	.word	0xffffffff


	//   ....[56]....
        /*011c*/ 	.word	0xffffffff


	//   ....[57]....
        /*0120*/ 	.word	0xffffffff


	//   ....[58]....
        /*0124*/ 	.word	0xffffffff


	//   ....[59]....
        /*0128*/ 	.word	0xffffffff


	//   ....[60]....
        /*012c*/ 	.word	0xffffffff


	//   ....[61]....
        /*0130*/ 	.word	0xffffffff


	//   ....[62]....
        /*0134*/ 	.word	0xffffffff


	//   ....[63]....
        /*0138*/ 	.word	0xffffffff


	//   ....[64]....
        /*013c*/ 	.word	0xffffffff


	//   ....[65]....
        /*0140*/ 	.word	0xffffffff


	//   ....[66]....
        /*0144*/ 	.word	0xffffffff


	//   ....[67]....
        /*0148*/ 	.word	0xffffffff


	//   ....[68]....
        /*014c*/ 	.word	0xffffffff


	//   ....[69]....
        /*0150*/ 	.word	0xffffffff


	//   ....[70]....
        /*0154*/ 	.word	0xffffffff


	//   ....[71]....
        /*0158*/ 	.word	0xffffffff


	//   ....[72]....
        /*015c*/ 	.word	0xffffffff


	//   ....[73]....
        /*0160*/ 	.word	0xffffffff


	//   ....[74]....
        /*0164*/ 	.word	0xffffffff


	//   ....[75]....
        /*0168*/ 	.word	0xffffffff


	//   ....[76]....
        /*016c*/ 	.word	0xffffffff


	//   ....[77]....
        /*0170*/ 	.word	0xffffffff


	//   ....[78]....
        /*0174*/ 	.word	0xffffffff


	//   ....[79]....
        /*0178*/ 	.word	0xffffffff


	//   ....[80]....
        /*017c*/ 	.word	0xffffffff


	//   ....[81]....
        /*0180*/ 	.word	0xffffffff


	//   ....[82]....
        /*0184*/ 	.word	0xffffffff


	//   ....[83]....
        /*0188*/ 	.word	0xffffffff


	//   ....[84]....
        /*018c*/ 	.word	0xffffffff


	//   ....[85]....
        /*0190*/ 	.word	0xffffffff


	//   ....[86]....
        /*0194*/ 	.word	0xffffffff


	//   ....[87]....
        /*0198*/ 	.word	0xffffffff


	//----- nvinfo : EIATTR_COOP_GROUP_INSTR_OFFSETS
	.align		4
.L_2405:
        /*019c*/ 	.byte	0x04, 0x28
        /*019e*/ 	.short	(.L_2407 - .L_2406)


	//   ....[0]....
.L_2406:
        /*01a0*/ 	.word	0x000009a0


	//   ....[1]....
        /*01a4*/ 	.word	0x00000ab0


	//   ....[2]....
        /*01a8*/ 	.word	0x00000c70


	//   ....[3]....
        /*01ac*/ 	.word	0x00000e00


	//   ....[4]....
        /*01b0*/ 	.word	0x00001330


	//   ....[5]....
        /*01b4*/ 	.word	0x00001a00


	//   ....[6]....
        /*01b8*/ 	.word	0x00001dd0


	//   ....[7]....
        /*01bc*/ 	.word	0x000025a0


	//   ....[8]....
        /*01c0*/ 	.word	0x00002930


	//   ....[9]....
        /*01c4*/ 	.word	0x00002f70


	//   ....[10]....
        /*01c8*/ 	.word	0x00002f90


	//   ....[11]....
        /*01cc*/ 	.word	0x00002fe0


	//   ....[12]....
        /*01d0*/ 	.word	0x00002ff0


	//   ....[13]....
        /*01d4*/ 	.word	0x00003020


	//   ....[14]....
        /*01d8*/ 	.word	0x00003040


	//   ....[15]....
        /*01dc*/ 	.word	0x00003070


	//   ....[16]....
        /*01e0*/ 	.word	0x00003090


	//   ....[17]....
        /*01e4*/ 	.word	0x000030c0


	//   ....[18]....
        /*01e8*/ 	.word	0x000030e0


	//   ....[19]....
        /*01ec*/ 	.word	0x000031a0


	//   ....[20]....
        /*01f0*/ 	.word	0x00003210


	//   ....[21]....
        /*01f4*/ 	.word	0x00003230


	//   ....[22]....
        /*01f8*/ 	.word	0x00003240


	//   ....[23]....
        /*01fc*/ 	.word	0x00003250


	//   ....[24]....
        /*0200*/ 	.word	0x00003260


	//   ....[25]....
        /*0204*/ 	.word	0x00003840


	//   ....[26]....
        /*0208*/ 	.word	0x00003860


	//   ....[27]....
        /*020c*/ 	.word	0x00003870


	//   ....[28]....
        /*0210*/ 	.word	0x00003880


	//   ....[29]....
        /*0214*/ 	.word	0x000038b0


	//   ....[30]....
        /*0218*/ 	.word	0x000038c0


	//   ....[31]....
        /*021c*/ 	.word	0x000038f0


	//   ....[32]....
        /*0220*/ 	.word	0x00003900


	//   ....[33]....
        /*0224*/ 	.word	0x00003930


	//   ....[34]....
        /*0228*/ 	.word	0x00003940


	//   ....[35]....
        /*022c*/ 	.word	0x00003970


	//   ....[36]....
        /*0230*/ 	.word	0x00003980


	//   ....[37]....
        /*0234*/ 	.word	0x000039b0


	//   ....[38]....
        /*0238*/ 	.word	0x000039c0


	//   ....[39]....
        /*023c*/ 	.word	0x000039d0


	//   ....[40]....
        /*0240*/ 	.word	0x000039e0


	//   ....[41]....
        /*0244*/ 	.word	0x00005180


	//   ....[42]....
        /*0248*/ 	.word	0x000052a0


	//   ....[43]....
        /*024c*/ 	.word	0x000053a0


	//   ....[44]....
        /*0250*/ 	.word	0x000054a0


	//   ....[45]....
        /*0254*/ 	.word	0x000055a0


	//   ....[46]....
        /*0258*/ 	.word	0x00005b40


	//   ....[47]....
        /*025c*/ 	.word	0x00005cf0


	//   ....[48]....
        /*0260*/ 	.word	0x00005ec0


	//   ....[49]....
        /*0264*/ 	.word	0x00005f20


	//   ....[50]....
        /*0268*/ 	.word	0x00005f80


	//   ....[51]....
        /*026c*/ 	.word	0x00005fa0


	//   ....[52]....
        /*0270*/ 	.word	0x00005fc0


	//   ....[53]....
        /*0274*/ 	.word	0x00006080


	//   ....[54]....
        /*0278*/ 	.word	0x000060d0


	//   ....[55]....
        /*027c*/ 	.word	0x00006120


	//   ....[56]....
        /*0280*/ 	.word	0x00006150


	//   ....[57]....
        /*0284*/ 	.word	0x00006170


	//   ....[58]....
        /*0288*/ 	.word	0x000063e0


	//   ....[59]....
        /*028c*/ 	.word	0x00006460


	//   ....[60]....
        /*0290*/ 	.word	0x00006510


	//   ....[61]....
        /*0294*/ 	.word	0x00006580


	//   ....[62]....
        /*0298*/ 	.word	0x00006610


	//   ....[63]....
        /*029c*/ 	.word	0x00006680


	//   ....[64]....
        /*02a0*/ 	.word	0x00006710


	//   ....[65]....
        /*02a4*/ 	.word	0x00006780


	//   ....[66]....
        /*02a8*/ 	.word	0x00006810


	//   ....[67]....
        /*02ac*/ 	.word	0x00006880


	//   ....[68]....
        /*02b0*/ 	.word	0x00006900


	//   ....[69]....
        /*02b4*/ 	.word	0x00006970


	//   ....[70]....
        /*02b8*/ 	.word	0x000069f0


	//   ....[71]....
        /*02bc*/ 	.word	0x00006a60


	//   ....[72]....
        /*02c0*/ 	.word	0x00006ae0


	//   ....[73]....
        /*02c4*/ 	.word	0x00006b60


	//   ....[74]....
        /*02c8*/ 	.word	0x00006c00


	//   ....[75]....
        /*02cc*/ 	.word	0x00006c70


	//   ....[76]....
        /*02d0*/ 	.word	0x00006cf0


	//   ....[77]....
        /*02d4*/ 	.word	0x00006d60


	//   ....[78]....
        /*02d8*/ 	.word	0x00006de0


	//   ....[79]....
        /*02dc*/ 	.word	0x00006e50


	//   ....[80]....
        /*02e0*/ 	.word	0x00006ee0


	//   ....[81]....
        /*02e4*/ 	.word	0x00006f50


	//   ....[82]....
        /*02e8*/ 	.word	0x00006fd0


	//   ....[83]....
        /*02ec*/ 	.word	0x00007040


	//   ....[84]....
        /*02f0*/ 	.word	0x000070c0


	//   ....[85]....
        /*02f4*/ 	.word	0x00007130


	//   ....[86]....
        /*02f8*/ 	.word	0x000071a0


	//   ....[87]....
        /*02fc*/ 	.word	0x00007210


	//----- nvinfo : EIATTR_EXIT_INSTR_OFFSETS
	.align		4
.L_2407:
        /*0300*/ 	.byte	0x04, 0x1c
        /*0302*/ 	.short	(.L_2409 - .L_2408)


	//   ....[0]....
.L_2408:
        /*0304*/ 	.word	0x00006240


	//   ....[1]....
        /*0308*/ 	.word	0x00006380


	//----- nvinfo : EIATTR_MAX_THREADS
	.align		4
.L_2409:
        /*030c*/ 	.byte	0x04, 0x05
        /*030e*/ 	.short	(.L_2411 - .L_2410)
.L_2410:
        /*0310*/ 	.word	0x00000040
        /*0314*/ 	.word	0x00000001
        /*0318*/ 	.word	0x00000001


	//----- nvinfo : EIATTR_CRS_STACK_SIZE
	.align		4
.L_2411:
        /*031c*/ 	.byte	0x04, 0x1e
        /*031e*/ 	.short	(.L_2413 - .L_2412)
.L_2412:
        /*0320*/ 	.word	0x00000000
.L_2413:


//--------------------- .nv.info._Z25selective_scan_bwd_kernelI32Selective_Scan_bwd_kernel_traitsILi64ELi16ELb1ELb1ELb1ELb1ELb0EffEEv12SSMParamsBwd --------------------------
	.section	.nv.info._Z25selective_scan_bwd_kernelI32Selective_Scan_bwd_kernel_traitsILi64ELi16ELb1ELb1ELb1ELb1ELb0EffEEv12SSMParamsBwd,"",@"SHT_CUDA_INFO"
	.sectionflags	@""
	.align	4


	//----- nvinfo : EIATTR_CUDA_API_VERSION
	.align		4
        /*0000*/ 	.byte	0x04, 0x37
        /*0002*/ 	.short	(.L_2415 - .L_2414)
.L_2414:
        /*0004*/ 	.word	0x00000082


	//----- nvinfo : EIATTR_SW2861232_WAR
	.align		4
.L_2415:
        /*0008*/ 	.byte	0x01, 0x35
	.zero		2


	//----- nvinfo : EIATTR_PARAM_CBANK
	.align		4
        /*000c*/ 	.byte	0x04, 0x0a
        /*000e*/ 	.short	(.L_2417 - .L_2416)
	.align		4
.L_2416:
        /*0010*/ 	.word	index@(.nv.constant0._Z25selective_scan_bwd_kernelI32Selective_Scan_bwd_kernel_traitsILi64ELi16ELb1ELb1ELb1ELb1ELb0EffEEv12SSMParamsBwd)
        /*0014*/ 	.short	0x0160
        /*0016*/ 	.short	0x01f0


	//----- nvinfo : EIATTR_CBANK_PARAM_SIZE
	.align		4
.L_2417:
        /*0018*/ 	.byte	0x03, 0x19
        /*001a*/ 	.short	0x01f0


	//----- nvinfo : EIATTR_KPARAM_INFO
	.align		4
        /*001c*/ 	.byte	0x04, 0x17
        /*001e*/ 	.short	(.L_2419 - .L_2418)
.L_2418:
        /*0020*/ 	.word	0x00000000
        /*0024*/ 	.short	0x0000
        /*0026*/ 	.short	0x0000
        /*0028*/ 	.byte	0x00, 0xf0, 0xc1, 0x07


	//----- nvinfo : EIATTR_MAXREG_COUNT
	.align		4
.L_2419:
        /*002c*/ 	.byte	0x03, 0x1b
        /*002e*/ 	.short	0x00ff


	//----- nvinfo : EIATTR_NUM_BARRIERS
	.align		4
        /*0030*/ 	.byte	0x02, 0x4c
        /*0032*/ 	.byte	0x01
	.zero		1


	//----- nvinfo : EIATTR_MERCURY_ISA_VERSION
	.align		4
        /*0034*/ 	.byte	0x03, 0x5f
        /*0036*/ 	.short	0x0000


	//----- nvinfo : EIATTR_COOP_GROUP_MASK_REGIDS
	.align		4
        /*0038*/ 	.byte	0x04, 0x29
        /*003a*/ 	.short	(.L_2421 - .L_2420)


	//   ....[0]....
.L_2420:
        /*003c*/ 	.word	0xffffffff


	//   ....[1]....
        /*0040*/ 	.word	0xffffffff


	//   ....[2]....
        /*0044*/ 	.word	0xffffffff


	//   ....[3]....
        /*0048*/ 	.word	0xffffffff


	//   ....[4]....
        /*004c*/ 	.word	0xffffffff


	//   ....[5]....
        /*0050*/ 	.word	0xffffffff


	//   ....[6]....
        /*0054*/ 	.word	0xffffffff


	//   ....[7]....
        /*0058*/ 	.word	0xffffffff


	//   ....[8]....
        /*005c*/ 	.word	0xffffffff


	//   ....[9]....
        /*0060*/ 	.word	0xffffffff


	//   ....[10]....
        /*0064*/ 	.word	0xffffffff


	//   ....[11]....
        /*0068*/ 	.word	0xffffffff


	//   ....[12]....
        /*006c*/ 	.word	0xffffffff


	//   ....[13]....
        /*0070*/ 	.word	0xffffffff


	//   ....[14]....
        /*0074*/ 	.word	0xffffffff


	//   ....[15]....
        /*0078*/ 	.word	0xffffffff


	//   ....[16]....
        /*007c*/ 	.word	0xffffffff


	//   ....[17]....
        /*0080*/ 	.word	0xffffffff


	//   ....[18]....
        /*0084*/ 	.word	0xffffffff


	//   ....[19]....
        /*0088*/ 	.word	0xffffffff


	//   ....[20]....
        /*008c*/ 	.word	0xffffffff


	//   ....[21]....
        /*0090*/ 	.word	0xffffffff


	//   ....[22]....
        /*0094*/ 	.word	0xffffffff


	//   ....[23]....
        /*0098*/ 	.word	0xffffffff


	//   ....[24]....
        /*009c*/ 	.word	0xffffffff


	//   ....[25]....
        /*00a0*/ 	.word	0xffffffff


	//   ....[26]....
        /*00a4*/ 	.word	0xffffffff


	//   ....[27]....
        /*00a8*/ 	.word	0xffffffff


	//   ....[28]....
        /*00ac*/ 	.word	0xffffffff


	//   ....[29]....
        /*00b0*/ 	.word	0xffffffff


	//   ....[30]....
        /*00b4*/ 	.word	0xffffffff


	//   ....[31]....
        /*00b8*/ 	.word	0xffffffff


	//   ....[32]....
        /*00bc*/ 	.word	0xffffffff


	//   ....[33]....
        /*00c0*/ 	.word	0xffffffff


	//   ....[34]....
        /*00c4*/ 	.word	0xffffffff


	//   ....[35]....
        /*00c8*/ 	.word	0xffffffff


	//   ....[36]....
        /*00cc*/ 	.word	0xffffffff


	//   ....[37]....
        /*00d0*/ 	.word	0xffffffff


	//   ....[38]....
        /*00d4*/ 	.word	0xffffffff


	//   ....[39]....
        /*00d8*/ 	.word	0xffffffff


	//   ....[40]....
        /*00dc*/ 	.word	0xffffffff


	//   ....[41]....
        /*00e0*/ 	.word	0xffffffff


	//   ....[42]....
        /*00e4*/ 	.word	0xffffffff


	//   ....[43]....
        /*00e8*/ 	.word	0xffffffff


	//   ....[44]....
        /*00ec*/ 	.word	0xffffffff


	//   ....[45]....
        /*00f0*/ 	.word	0xffffffff


	//   ....[46]....
        /*00f4*/ 	.word	0xffffffff


	//   ....[47]....
        /*00f8*/ 	.word	0xffffffff


	//   ....[48]....
        /*00fc*/ 	.word	0xffffffff


	//   ....[49]....
        /*0100*/ 	.word	0xffffffff


	//   ....[50]....
        /*0104*/ 	.word	0xffffffff


	//   ....[51]....
        /*0108*/ 	.word	0xffffffff


	//   ....[52]....
        /*010c*/ 	.word	0xffffffff


	//   ....[53]....
        /*0110*/ 	.word	0xffffffff


	//   ....[54]....
        /*0114*/ 	.word	0xffffffff


	//   ....[55]....
        /*0118*/ 	.word	0xffffffff


	//   ....[56]....
        /*011c*/ 	.word	0xffffffff


	//   ....[57]....
        /*0120*/ 	.word	0xffffffff


	//   ....[58]....
        /*0124*/ 	.word	0xffffffff


	//   ....[59]....
        /*0128*/ 	.word	0xffffffff


	//   ....[60]....
        /*012c*/ 	.word	0xffffffff


	//   ....[61]....
        /*0130*/ 	.word	0xffffffff


	//   ....[62]....
        /*0134*/ 	.word	0xffffffff


	//   ....[63]....
        /*0138*/ 	.word	0xffffffff


	//   ....[64]....
        /*013c*/ 	.word	0xffffffff


	//   ....[65]....
        /*0140*/ 	.word	0xffffffff


	//   ....[66]....
        /*0144*/ 	.word	0xffffffff


	//   ....[67]....
        /*0148*/ 	.word	0xffffffff


	//   ....[68]....
        /*014c*/ 	.word	0xffffffff


	//   ....[69]....
        /*0150*/ 	.word	0xffffffff


	//   ....[70]....
        /*0154*/ 	.word	0xffffffff


	//   ....[71]....
        /*0158*/ 	.word	0xffffffff


	//   ....[72]....
        /*015c*/ 	.word	0xffffffff


	//   ....[73]....
        /*0160*/ 	.word	0xffffffff


	//   ....[74]....
        /*0164*/ 	.word	0xffffffff


	//   ....[75]....
        /*0168*/ 	.word	0xffffffff


	//   ....[76]....
        /*016c*/ 	.word	0xffffffff


	//   ....[77]....
        /*0170*/ 	.word	0xffffffff


	//   ....[78]....
        /*0174*/ 	.word	0xffffffff


	//   ....[79]....
        /*0178*/ 	.word	0xffffffff


	//   ....[80]....
        /*017c*/ 	.word	0xffffffff


	//   ....[81]....
        /*0180*/ 	.word	0xffffffff


	//   ....[82]....
        /*0184*/ 	.word	0xffffffff


	//   ....[83]....
        /*0188*/ 	.word	0xffffffff


	//   ....[84]....
        /*018c*/ 	.word	0xffffffff


	//----- nvinfo : EIATTR_COOP_GROUP_INSTR_OFFSETS
	.align		4
.L_2421:
        /*0190*/ 	.byte	0x04, 0x28
        /*0192*/ 	.short	(.L_2423 - .L_2422)


	//   ....[0]....
.L_2422:
        /*0194*/ 	.word	0x00000970


	//   ....[1]....
        /*0198*/ 	.word	0x00000a60


	//   ....[2]....
        /*019c*/ 	.word	0x00000c40


	//   ....[3]....
        /*01a0*/ 	.word	0x000034a0


	//   ....[4]....
        /*01a4*/ 	.word	0x00003ab0


	//   ....[5]....
        /*01a8*/ 	.word	0x00003f80


	//   ....[6]....
        /*01ac*/ 	.word	0x00003fa0


	//   ....[7]....
        /*01b0*/ 	.word	0x00003ff0


	//   ....[8]....
        /*01b4*/ 	.word	0x00004000


	//   ....[9]....
        /*01b8*/ 	.word	0x00004030


	//   ....[10]....
        /*01bc*/ 	.word	0x00004050


	//   ....[11]....
        /*01c0*/ 	.word	0x00004080


	//   ....[12]....
        /*01c4*/ 	.word	0x000040a0


	//   ....[13]....
        /*01c8*/ 	.word	0x000040d0


	//   ....[14]....
        /*01cc*/ 	.word	0x000040f0


	//   ....[15]....
        /*01d0*/ 	.word	0x000041b0


	//   ....[16]....
        /*01d4*/ 	.word	0x00004220


	//   ....[17]....
        /*01d8*/ 	.word	0x00004240


	//   ....[18]....
        /*01dc*/ 	.word	0x00004250


	//   ....[19]....
        /*01e0*/ 	.word	0x00004260


	//   ....[20]....
        /*01e4*/ 	.word	0x00004270


	//   ....[21]....
        /*01e8*/ 	.word	0x00004750


	//   ....[22]....
        /*01ec*/ 	.word	0x00004770


	//   ....[23]....
        /*01f0*/ 	.word	0x00004780


	//   ....[24]....
        /*01f4*/ 	.word	0x00004790


	//   ....[25]....
        /*01f8*/ 	.word	0x000047c0


	//   ....[26]....
        /*01fc*/ 	.word	0x000047d0


	//   ....[27]....
        /*0200*/ 	.word	0x00004800


	//   ....[28]....
        /*0204*/ 	.word	0x00004810


	//   ....[29]....
        /*0208*/ 	.word	0x00004840


	//   ....[30]....
        /*020c*/ 	.word	0x00004850


	//   ....[31]....
        /*0210*/ 	.word	0x00004880


	//   ....[32]....
        /*0214*/ 	.word	0x00004890


	//   ....[33]....
        /*0218*/ 	.word	0x000048c0


	//   ....[34]....
        /*021c*/ 	.word	0x000048d0


	//   ....[35]....
        /*0220*/ 	.word	0x000048e0


	//   ....[36]....
        /*0224*/ 	.word	0x000048f0


	//   ....[37]....
        /*0228*/ 	.word	0x00005fe0


	//   ....[38]....
        /*022c*/ 	.word	0x00006100


	//   ....[39]....
        /*0230*/ 	.word	0x00006200


	//   ....[40]....
        /*0234*/ 	.word	0x00006300


	//   ....[41]....
        /*0238*/ 	.word	0x00006400


	//   ....[42]....
        /*023c*/ 	.word	0x00006870


	//   ....[43]....
        /*0240*/ 	.word	0x00006ff0


	//   ....[44]....
        /*0244*/ 	.word	0x00007330


	//   ....[45]....
        /*0248*/ 	.word	0x00007560


	//   ....[46]....
        /*024c*/ 	.word	0x000075c0


	//   ....[47]....
        /*0250*/ 	.word	0x00007620


	//   ....[48]....
        /*0254*/ 	.word	0x00007640


	//   ....[49]....
        /*0258*/ 	.word	0x00007660


	//   ....[50]....
        /*025c*/ 	.word	0x00007720


	//   ....[51]....
        /*0260*/ 	.word	0x00007770


	//   ....[52]....
        /*0264*/ 	.word	0x000077c0


	//   ....[53]....
        /*0268*/ 	.word	0x000077f0


	//   ....[54]....
        /*026c*/ 	.word	0x00007810


	//   ....[55]....
        /*0270*/ 	.word	0x00007a80


	//   ....[56]....
        /*0274*/ 	.word	0x00007b00


	//   ....[57]....
        /*0278*/ 	.word	0x00007bb0


	//   ....[58]....
        /*027c*/ 	.word	0x00007c20


	//   ....[59]....
        /*0280*/ 	.word	0x00007cb0


	//   ....[60]....
        /*0284*/ 	.word	0x00007d20


	//   ....[61]....
        /*0288*/ 	.word	0x00007db0


	//   ....[62]....
        /*028c*/ 	.word	0x00007e20


	//   ....[63]....
        /*0290*/ 	.word	0x00007eb0


	//   ....[64]....
        /*0294*/ 	.word	0x00007f20


	//   ....[65]....
        /*0298*/ 	.word	0x00007fa0


	//   ....[66]....
        /*029c*/ 	.word	0x00008010


	//   ....[67]....
        /*02a0*/ 	.word	0x00008090


	//   ....[68]....
        /*02a4*/ 	.word	0x00008100


	//   ....[69]....
        /*02a8*/ 	.word	0x00008180


	//   ....[70]....
        /*02ac*/ 	.word	0x00008200


	//   ....[71]....
        /*02b0*/ 	.word	0x000082a0


	//   ....[72]....
        /*02b4*/ 	.word	0x00008310


	//   ....[73]....
        /*02b8*/ 	.word	0x00008390


	//   ....[74]....
        /*02bc*/ 	.word	0x00008400


	//   ....[75]....
        /*02c0*/ 	.word	0x00008480


	//   ....[76]....
        /*02c4*/ 	.word	0x000084f0


	//   ....[77]....
        /*02c8*/ 	.word	0x00008580


	//   ....[78]....
        /*02cc*/ 	.word	0x000085f0


	//   ....[79]....
        /*02d0*/ 	.word	0x00008670


	//   ....[80]....
        /*02d4*/ 	.word	0x000086e0


	//   ....[81]....
        /*02d8*/ 	.word	0x00008760


	//   ....[82]....
        /*02dc*/ 	.word	0x000087d0


	//   ....[83]....
        /*02e0*/ 	.word	0x00008840


	//   ....[84]....
        /*02e4*/ 	.word	0x000088b0


	//----- nvinfo : EIATTR_EXIT_INSTR_OFFSETS
	.align		4
.L_2423:
        /*02e8*/ 	.byte	0x04, 0x1c
        /*02ea*/ 	.short	(.L_2425 - .L_2424)


	//   ....[0]....
.L_2424:
        /*02ec*/ 	.word	0x000078e0


	//   ....[1]....
        /*02f0*/ 	.word	0x00007a20


	//----- nvinfo : EIATTR_MAX_THREADS
	.align		4
.L_2425:
        /*02f4*/ 	.byte	0x04, 0x05
        /*02f6*/ 	.short	(.L_2427 - .L_2426)
.L_2426:
        /*02f8*/ 	.word	0x00000040
        /*02fc*/ 	.word	0x00000001
        /*0300*/ 	.word	0x00000001


	//----- nvinfo : EIATTR_CRS_STACK_SIZE
	.align		4
.L_2427:
        /*0304*/ 	.byte	0x04, 0x1e
        /*0306*/ 	.short	(.L_2429 - .L_2428)
.L_2428:
        /*0308*/ 	.word	0x00000000
.L_2429:


//--------------------- .nv.info._Z25selective_scan_bwd_kernelI32Selective_Scan_bwd_kernel_traitsILi64ELi16ELb1ELb1ELb1ELb1ELb1EffEEv12SSMParamsBwd --------------------------
	.section	.nv.info._Z25selective_scan_bwd_kernelI32Selective_Scan_bwd_kernel_traitsILi64ELi16ELb1ELb1ELb1ELb1ELb1EffEEv12SSMParamsBwd,"",@"SHT_CUDA_INFO"
	.sectionflags	@""
	.align	4


	//----- nvinfo : EIATTR_CUDA_API_VERSION
	.align		4
        /*0000*/ 	.byte	0x04, 0x37
        /*0002*/ 	.short	(.L_2431 - .L_2430)
.L_2430:
        /*0004*/ 	.word	0x00000082


	//----- nvinfo : EIATTR_SW2861232_WAR
	.align		4
.L_2431:
        /*0008*/ 	.byte	0x01, 0x35
	.zero		2


	//----- nvinfo : EIATTR_PARAM_CBANK
	.align		4
        /*000c*/ 	.byte	0x04, 0x0a
        /*000e*/ 	.short	(.L_2433 - .L_2432)
	.align		4
.L_2432:
        /*0010*/ 	.word	index@(.nv.constant0._Z25selective_scan_bwd_kernelI32Selective_Scan_bwd_kernel_traitsILi64ELi16ELb1ELb1ELb1ELb1ELb1EffEEv12SSMParamsBwd)
        /*0014*/ 	.short	0x0160
        /*0016*/ 	.short	0x01f0


	//----- nvinfo : EIATTR_CBANK_PARAM_SIZE
	.align		4
.L_2433:
        /*0018*/ 	.byte	0x03, 0x19
        /*001a*/ 	.short	0x01f0


	//----- nvinfo : EIATTR_KPARAM_INFO
	.align		4
        /*001c*/ 	.byte	0x04, 0x17
        /*001e*/ 	.short	(.L_2435 - .L_2434)
.L_2434:
        /*0020*/ 	.word	0x00000000
        /*0024*/ 	.short	0x0000
        /*0026*/ 	.short	0x0000
        /*0028*/ 	.byte	0x00, 0xf0, 0xc1, 0x07


	//----- nvinfo : EIATTR_MAXREG_COUNT
	.align		4
.L_2435:
        /*002c*/ 	.byte	0x03, 0x1b
        /*002e*/ 	.short	0x00ff


	//----- nvinfo : EIATTR_NUM_BARRIERS
	.align		4
        /*0030*/ 	.byte	0x02, 0x4c
        /*0032*/ 	.byte	0x01
	.zero		1


	//----- nvinfo : EIATTR_MERCURY_ISA_VERSION
	.align		4
        /*0034*/ 	.byte	0x03, 0x5f
        /*0036*/ 	.short	0x0000


	//----- nvinfo : EIATTR_COOP_GROUP_MASK_REGIDS
	.align		4
        /*0038*/ 	.byte	0x04, 0x29
        /*003a*/ 	.short	(.L_2437 - .L_2436)


	//   ....[0]....
.L_2436:
        /*003c*/ 	.word	0xffffffff


	//   ....[1]....
        /*0040*/ 	.word	0xffffffff


	//   ....[2]....
        /*0044*/ 	.word	0xffffffff


	//   ....[3]....
        /*0048*/ 	.word	0xffffffff


	//   ....[4]....
        /*004c*/ 	.word	0xffffffff


	//   ....[5]....
        /*0050*/ 	.word	0xffffffff


	//   ....[6]....
        /*0054*/ 	.word	0xffffffff


	//   ....[7]....
        /*0058*/ 	.word	0xffffffff


	//   ....[8]....
        /*005c*/ 	.word	0xffffffff


	//   ....[9]....
        /*0060*/ 	.word	0xffffffff


	//   ....[10]....
        /*0064*/ 	.word	0xffffffff


	//   ....[11]....
        /*0068*/ 	.word	0xffffffff


	//   ....[12]....
        /*006c*/ 	.word	0xffffffff


	//   ....[13]....
        /*0070*/ 	.word	0xffffffff


	//   ....[14]....
        /*0074*/ 	.word	0xffffffff


	//   ....[15]....
        /*0078*/ 	.word	0xffffffff


	//   ....[16]....
        /*007c*/ 	.word	0xffffffff


	//   ....[17]....
        /*0080*/ 	.word	0xffffffff


	//   ....[18]....
        /*0084*/ 	.word	0xffffffff


	//   ....[19]....
        /*0088*/ 	.word	0xffffffff


	//   ....[20]....
        /*008c*/ 	.word	0xffffffff


	//   ....[21]....
        /*0090*/ 	.word	0xffffffff


	//   ....[22]....
        /*0094*/ 	.word	0xffffffff


	//   ....[23]....
        /*0098*/ 	.word	0xffffffff


	//   ....[24]....
        /*009c*/ 	.word	0xffffffff


	//   ....[25]....
        /*00a0*/ 	.word	0xffffffff


	//   ....[26]....
        /*00a4*/ 	.word	0xffffffff


	//   ....[27]....
        /*00a8*/ 	.word	0xffffffff


	//   ....[28]....
        /*00ac*/ 	.word	0xffffffff


	//   ....[29]....
        /*00b0*/ 	.word	0xffffffff


	//   ....[30]....
        /*00b4*/ 	.word	0xffffffff


	//   ....[31]....
        /*00b8*/ 	.word	0xffffffff


	//   ....[32]....
        /*00bc*/ 	.word	0xffffffff


	//   ....[33]....
        /*00c0*/ 	.word	0xffffffff


	//   ....[34]....
        /*00c4*/ 	.word	0xffffffff


	//   ....[35]....
        /*00c8*/ 	.word	0xffffffff


	//   ....[36]....
        /*00cc*/ 	.word	0xffffffff


	//   ....[37]....
        /*00d0*/ 	.word	0xffffffff


	//   ....[38]....
        /*00d4*/ 	.word	0xffffffff


	//   ....[39]....
        /*00d8*/ 	.word	0xffffffff


	//   ....[40]....
        /*00dc*/ 	.word	0xffffffff


	//   ....[41]....
        /*00e0*/ 	.word	0xffffffff


	//   ....[42]....
        /*00e4*/ 	.word	0xffffffff


	//   ....[43]....
        /*00e8*/ 	.word	0xffffffff


	//   ....[44]....
        /*00ec*/ 	.word	0xffffffff


	//   ....[45]....
        /*00f0*/ 	.word	0xffffffff


	//   ....[46]....
        /*00f4*/ 	.word	0xffffffff


	//   ....[47]....
        /*00f8*/ 	.word	0xffffffff


	//   ....[48]....
        /*00fc*/ 	.word	0xffffffff


	//   ....[49]....
        /*0100*/ 	.word	0xffffffff


	//   ....[50]....
        /*0104*/ 	.word	0xffffffff


	//   ....[51]....
        /*0108*/ 	.word	0xffffffff


	//   ....[52]....
        /*010c*/ 	.word	0xffffffff


	//   ....[53]....
        /*0110*/ 	.word	0xffffffff


	//   ....[54]....
        /*0114*/ 	.word	0xffffffff


	//   ....[55]....
        /*0118*/ 	.word	0xffffffff


	//   ....[56]....
        /*011c*/ 	.word	0xffffffff


	//   ....[57]....
        /*0120*/ 	.word	0xffffffff


	//   ....[58]....
        /*0124*/ 	.word	0xffffffff


	//   ....[59]....
        /*0128*/ 	.word	0xffffffff


	//   ....[60]....
        /*012c*/ 	.word	0xffffffff


	//   ....[61]....
        /*0130*/ 	.word	0xffffffff


	//   ....[62]....
        /*0134*/ 	.word	0xffffffff


	//   ....[63]....
        /*0138*/ 	.word	0xffffffff


	//   ....[64]....
        /*013c*/ 	.word	0xffffffff


	//   ....[65]....
        /*0140*/ 	.word	0xffffffff


	//   ....[66]....
        /*0144*/ 	.word	0xffffffff


	//   ....[67]....
        /*0148*/ 	.word	0xffffffff


	//   ....[68]....
        /*014c*/ 	.word	0xffffffff


	//   ....[69]....
        /*0150*/ 	.word	0xffffffff


	//   ....[70]....
        /*0154*/ 	.word	0xffffffff


	//   ....[71]....
        /*0158*/ 	.word	0xffffffff


	//   ....[72]....
        /*015c*/ 	.word	0xffffffff


	//   ....[73]....
        /*0160*/ 	.word	0xffffffff


	//   ....[74]....
        /*0164*/ 	.word	0xffffffff


	//   ....[75]....
        /*0168*/ 	.word	0xffffffff


	//   ....[76]....
        /*016c*/ 	.word	0xffffffff


	//   ....[77]....
        /*0170*/ 	.word	0xffffffff


	//   ....[78]....
        /*0174*/ 	.word	0xffffffff


	//   ....[79]....
        /*0178*/ 	.word	0xffffffff


	//   ....[80]....
        /*017c*/ 	.word	0xffffffff


	//   ....[81]....
        /*0180*/ 	.word	0xffffffff


	//   ....[82]....
        /*0184*/ 	.word	0xffffffff


	//   ....[83]....
        /*0188*/ 	.word	0xffffffff


	//   ....[84]....
        /*018c*/ 	.word	0xffffffff


	//   ....[85]....
        /*0190*/ 	.word	0xffffffff


	//   ....[86]....
        /*0194*/ 	.word	0xffffffff


	//   ....[87]....
        /*0198*/ 	.word	0xffffffff


	//   ....[88]....
        /*019c*/ 	.word	0xffffffff


	//----- nvinfo : EIATTR_COOP_GROUP_INSTR_OFFSETS
	.align		4
.L_2437:
        /*01a0*/ 	.byte	0x04, 0x28
        /*01a2*/ 	.short	(.L_2439 - .L_2438)


	//   ....[0]....
.L_2438:
        /*01a4*/ 	.word	0x000009b0


	//   ....[1]....
        /*01a8*/ 	.word	0x00000aa0


	//   ....[2]....
        /*01ac*/ 	.word	0x00000ce0


	//   ....[3]....
        /*01b0*/ 	.word	0x000031f0


	//   ....[4]....
        /*01b4*/ 	.word	0x00003790


	//   ....[5]....
        /*01b8*/ 	.word	0x00003dd0


	//   ....[6]....
        /*01bc*/ 	.word	0x000041c0


	//   ....[7]....
        /*01c0*/ 	.word	0x000047d0


	//   ....[8]....
        /*01c4*/ 	.word	0x00004e60


	//   ....[9]....
        /*01c8*/ 	.word	0x00005280


	//   ....[10]....
        /*01cc*/ 	.word	0x000052a0


	//   ....[11]....
        /*01d0*/ 	.word	0x000052f0


	//   ....[12]....
        /*01d4*/ 	.word	0x00005300


	//   ....[13]....
        /*01d8*/ 	.word	0x00005330


	//   ....[14]....
        /*01dc*/ 	.word	0x00005350


	//   ....[15]....
        /*01e0*/ 	.word	0x00005380


	//   ....[16]....
        /*01e4*/ 	.word	0x000053a0


	//   ....[17]....
        /*01e8*/ 	.word	0x000053d0


	//   ....[18]....
        /*01ec*/ 	.word	0x000053f0


	//   ....[19]....
        /*01f0*/ 	.word	0x000054b0


	//   ....[20]....
        /*01f4*/ 	.word	0x00005520


	//   ....[21]....
        /*01f8*/ 	.word	0x00005540


	//   ....[22]....
        /*01fc*/ 	.word	0x00005550


	//   ....[23]....
        /*0200*/ 	.word	0x00005560


	//   ....[24]....
        /*0204*/ 	.word	0x00005570


	//   ....[25]....
        /*0208*/ 	.word	0x00005a50


	//   ....[26]....
        /*020c*/ 	.word	0x00005a70


	//   ....[27]....
        /*0210*/ 	.word	0x00005a80


	//   ....[28]....
        /*0214*/ 	.word	0x00005a90


	//   ....[29]....
        /*0218*/ 	.word	0x00005ac0


	//   ....[30]....
        /*021c*/ 	.word	0x00005ad0


	//   ....[31]....
        /*0220*/ 	.word	0x00005b00


	//   ....[32]....
        /*0224*/ 	.word	0x00005b10


	//   ....[33]....
        /*0228*/ 	.word	0x00005b40


	//   ....[34]....
        /*022c*/ 	.word	0x00005b50


	//   ....[35]....
        /*0230*/ 	.word	0x00005b80


	//   ....[36]....
        /*0234*/ 	.word	0x00005b90


	//   ....[37]....
        /*0238*/ 	.word	0x00005bc0


	//   ....[38]....
        /*023c*/ 	.word	0x00005bd0


	//   ....[39]....
        /*0240*/ 	.word	0x00005be0


	//   ....[40]....
        /*0244*/ 	.word	0x00005bf0


	//   ....[41]....
        /*0248*/ 	.word	0x000072e0


	//   ....[42]....
        /*024c*/ 	.word	0x00007400


	//   ....[43]....
        /*0250*/ 	.word	0x00007500


	//   ....[44]....
        /*0254*/ 	.word	0x00007600


	//   ....[45]....
        /*0258*/ 	.word	0x00007700


	//   ....[46]....
        /*025c*/ 	.word	0x00007b60


	//   ....[47]....
        /*0260*/ 	.word	0x000080f0


	//   ....[48]....
        /*0264*/ 	.word	0x000085c0


	//   ....[49]....
        /*0268*/ 	.word	0x000087f0


	//   ....[50]....
        /*026c*/ 	.word	0x00008850


	//   ....[51]....
        /*0270*/ 	.word	0x000088b0


	//   ....[52]....
        /*0274*/ 	.word	0x000088d0


	//   ....[53]....
        /*0278*/ 	.word	0x000088f0


	//   ....[54]....
        /*027c*/ 	.word	0x000089b0


	//   ....[55]....
        /*0280*/ 	.word	0x00008a00


	//   ....[56]....
        /*0284*/ 	.word	0x00008a60


	//   ....[57]....
        /*0288*/ 	.word	0x00008a80


	//   ....[58]....
        /*028c*/ 	.word	0x00008aa0


	//   ....[59]....
        /*0290*/ 	.word	0x00008d10


	//   ....[60]....
        /*0294*/ 	.word	0x00008d90


	//   ....[61]....
        /*0298*/ 	.word	0x00008e40


	//   ....[62]....
        /*029c*/ 	.word	0x00008eb0


	//   ....[63]....
        /*02a0*/ 	.word	0x00008f40


	//   ....[64]....
        /*02a4*/ 	.word	0x00008fb0


	//   ....[65]....
        /*02a8*/ 	.word	0x00009040


	//   ....[66]....
        /*02ac*/ 	.word	0x000090b0


	//   ....[67]....
        /*02b0*/ 	.word	0x00009140


	//   ....[68]....
        /*02b4*/ 	.word	0x000091b0


	//   ....[69]....
        /*02b8*/ 	.word	0x00009230


	//   ....[70]....
        /*02bc*/ 	.word	0x000092a0


	//   ....[71]....
        /*02c0*/ 	.word	0x00009320


	//   ....[72]....
        /*02c4*/ 	.word	0x00009390


	//   ....[73]....
        /*02c8*/ 	.word	0x00009410


	//   ....[74]....
        /*02cc*/ 	.word	0x00009490


	//   ....[75]....
        /*02d0*/ 	.word	0x00009530


	//   ....[76]....
        /*02d4*/ 	.word	0x000095a0


	//   ....[77]....
        /*02d8*/ 	.word	0x00009620


	//   ....[78]....
        /*02dc*/ 	.word	0x00009690


	//   ....[79]....
        /*02e0*/ 	.word	0x00009710


	//   ....[80]....
        /*02e4*/ 	.word	0x00009780


	//   ....[81]....
        /*02e8*/ 	.word	0x00009800


	//   ....[82]....
        /*02ec*/ 	.word	0x00009870


	//   ....[83]....
        /*02f0*/ 	.word	0x000098f0


	//   ....[84]....
        /*02f4*/ 	.word	0x00009960


	//   ....[85]....
        /*02f8*/ 	.word	0x000099e0


	//   ....[86]....
        /*02fc*/ 	.word	0x00009a50


	//   ....[87]....
        /*0300*/ 	.word	0x00009ac0


	//   ....[88]....
        /*0304*/ 	.word	0x00009b30


	//----- nvinfo : EIATTR_EXIT_INSTR_OFFSETS
	.align		4
.L_2439:
        /*0308*/ 	.byte	0x04, 0x1c
        /*030a*/ 	.short	(.L_2441 - .L_2440)


	//   ....[0]....
.L_2440:
        /*030c*/ 	.word	0x00008b70


	//   ....[1]....
        /*0310*/ 	.word	0x00008cb0


	//----- nvinfo : EIATTR_MAX_THREADS
	.align		4
.L_2441:
        /*0314*/ 	.byte	0x04, 0x05
        /*0316*/ 	.short	(.L_2443 - .L_2442)
.L_2442:
        /*0318*/ 	.word	0x00000040
        /*031c*/ 	.word	0x00000001
        /*0320*/ 	.word	0x00000001


	//----- nvinfo : EIATTR_CRS_STACK_SIZE
	.align		4
.L_2443:
        /*0324*/ 	.byte	0x04, 0x1e
        /*0326*/ 	.short	(.L_2445 - .L_2444)
.L_2444:
        /*0328*/ 	.word	0x00000000
.L_2445:


//--------------------- .nv.info._Z25selective_scan_bwd_kernelI32Selective_Scan_bwd_kernel_traitsILi32ELi16ELb0ELb0ELb0ELb0ELb0EffEEv12SSMParamsBwd --------------------------
	.section	.nv.info._Z25selective_scan_bwd_kernelI32Selective_Scan_bwd_kernel_traitsILi32ELi16ELb0ELb0ELb0ELb0ELb0EffEEv12SSMParamsBwd,"",@"SHT_CUDA_INFO"
	.sectionflags	@""
	.align	4


	//----- nvinfo : EIATTR_CUDA_API_VERSION
	.align		4
        /*0000*/ 	.byte	0x04, 0x37
        /*0002*/ 	.short	(.L_2447 - .L_2446)
.L_2446:
        /*0004*/ 	.word	0x00000082


	//----- nvinfo : EIATTR_SW2861232_WAR
	.align		4
.L_2447:
        /*0008*/ 	.byte	0x01, 0x35
	.zero		2


	//----- nvinfo : EIATTR_PARAM_CBANK
	.align		4
        /*000c*/ 	.byte	0x04, 0x0a
        /*000e*/ 	.short	(.L_2449 - .L_2448)
	.align		4
.L_2448:
        /*0010*/ 	.word	index@(.nv.constant0._Z25selective_scan_bwd_kernelI32Selective_Scan_bwd_kernel_traitsILi32ELi16ELb0ELb0ELb0ELb0ELb0EffEEv12SSMParamsBwd)
        /*0014*/ 	.short	0x0160
        /*0016*/ 	.short	0x01f0


	//----- nvinfo : EIATTR_CBANK_PARAM_SIZE
	.align		4
.L_2449:
        /*0018*/ 	.byte	0x03, 0x19
        /*001a*/ 	.short	0x01f0


	//----- nvinfo : EIATTR_KPARAM_INFO
	.align		4
        /*001c*/ 	.byte	0x04, 0x17
        /*001e*/ 	.short	(.L_2451 - .L_2450)
.L_2450:
        /*0020*/ 	.word	0x00000000
        /*0024*/ 	.short	0x0000
        /*0026*/ 	.short	0x0000
        /*0028*/ 	.byte	0x00, 0xf0, 0xc1, 0x07


	//----- nvinfo : EIATTR_MAXREG_COUNT
	.align		4
.L_2451:
        /*002c*/ 	.byte	0x03, 0x1b
        /*002e*/ 	.short	0x00ff


	//----- nvinfo : EIATTR_NUM_BARRIERS
	.align		4
        /*0030*/ 	.byte	0x02, 0x4c
        /*0032*/ 	.byte	0x01
	.zero		1


	//----- nvinfo : EIATTR_MERCURY_ISA_VERSION
	.align		4
        /*0034*/ 	.byte	0x03, 0x5f
        /*0036*/ 	.short	0x0000


	//----- nvinfo : EIATTR_COOP_GROUP_MASK_REGIDS
	.align		4
        /*0038*/ 	.byte	0x04, 0x29
        /*003a*/ 	.short	(.L_2453 - .L_2452)


	//   ....[0]....
.L_2452:
        /*003c*/ 	.word	0xffffffff


	//   ....[1]....
        /*0040*/ 	.word	0xffffffff


	//   ....[2]....
        /*0044*/ 	.word	0xffffffff


	//   ....[3]....
        /*0048*/ 	.word	0xffffffff


	//   ....[4]....
        /*004c*/ 	.word	0xffffffff


	//   ....[5]....
        /*0050*/ 	.word	0xffffffff


	//   ....[6]....
        /*0054*/ 	.word	0xffffffff


	//   ....[7]....
        /*0058*/ 	.word	0xffffffff


	//   ....[8]....
        /*005c*/ 	.word	0xffffffff


	//   ....[9]....
        /*0060*/ 	.word	0xffffffff


	//   ....[10]....
        /*0064*/ 	.word	0xffffffff


	//   ....[11]....
        /*0068*/ 	.word	0xffffffff


	//   ....[12]....
        /*006c*/ 	.word	0xffffffff


	//   ....[13]....
        /*0070*/ 	.word	0xffffffff


	//   ....[14]....
        /*0074*/ 	.word	0xffffffff


	//   ....[15]....
        /*0078*/ 	.word	0xffffffff


	//   ....[16]....
        /*007c*/ 	.word	0xffffffff


	//   ....[17]....
        /*0080*/ 	.word	0xffffffff


	//   ....[18]....
        /*0084*/ 	.word	0xffffffff


	//   ....[19]....
        /*0088*/ 	.word	0xffffffff


	//   ....[20]....
        /*008c*/ 	.word	0xffffffff


	//   ....[21]....
        /*0090*/ 	.word	0xffffffff


	//   ....[22]....
        /*0094*/ 	.word	0xffffffff


	//   ....[23]....
        /*0098*/ 	.word	0xffffffff


	//   ....[24]....
        /*009c*/ 	.word	0xffffffff


	//   ....[25]....
        /*00a0*/ 	.word	0xffffffff


	//   ....[26]....
        /*00a4*/ 	.word	0xffffffff


	//   ....[27]....
        /*00a8*/ 	.word	0xffffffff


	//   ....[28]....
        /*00ac*/ 	.word	0xffffffff


	//   ....[29]....
        /*00b0*/ 	.word	0xffffffff


	//   ....[30]....
        /*00b4*/ 	.word	0xffffffff


	//   ....[31]....
        /*00b8*/ 	.word	0xffffffff


	//   ....[32]....
        /*00bc*/ 	.word	0xffffffff


	//   ....[33]....
        /*00c0*/ 	.word	0xffffffff


	//   ....[34]....
        /*00c4*/ 	.word	0xffffffff


	//   ....[35]....
        /*00c8*/ 	.word	0xffffffff


	//   ....[36]....
        /*00cc*/ 	.word	0xffffffff


	//   ....[37]....
        /*00d0*/ 	.word	0xffffffff


	//   ....[38]....
        /*00d4*/ 	.word	0xffffffff


	//   ....[39]....
        /*00d8*/ 	.word	0xffffffff


	//   ....[40]....
        /*00dc*/ 	.word	0xffffffff


	//   ....[41]....
        /*00e0*/ 	.word	0xffffffff


	//   ....[42]....
        /*00e4*/ 	.word	0xffffffff


	//   ....[43]....
        /*00e8*/ 	.word	0xffffffff


	//   ....[44]....
        /*00ec*/ 	.word	0xffffffff


	//   ....[45]....
        /*00f0*/ 	.word	0xffffffff


	//   ....[46]....
        /*00f4*/ 	.word	0xffffffff


	//   ....[47]....
        /*00f8*/ 	.word	0xffffffff


	//   ....[48]....
        /*00fc*/ 	.word	0xffffffff


	//   ....[49]....
        /*0100*/ 	.word	0xffffffff


	//   ....[50]....
        /*0104*/ 	.word	0xffffffff


	//   ....[51]....
        /*0108*/ 	.word	0xffffffff


	//   ....[52]....
        /*010c*/ 	.word	0xffffffff


	//----- nvinfo : EIATTR_COOP_GROUP_INSTR_OFFSETS
	.align		4
.L_2453:
        /*0110*/ 	.byte	0x04, 0x28
        /*0112*/ 	.short	(.L_2455 - .L_2454)


	//   ....[0]....
.L_2454:
        /*0114*/ 	.word	0x00000d10


	//   ....[1]....
        /*0118*/ 	.word	0x00001260


	//   ....[2]....
        /*011c*/ 	.word	0x00001740


	//   ....[3]....
        /*0120*/ 	.word	0x000028e0


	//   ....[4]....
        /*0124*/ 	.word	0x00002910


	//   ....[5]....
        /*0128*/ 	.word	0x00002930


	//   ....[6]....
        /*012c*/ 	.word	0x00002940


	//   ....[7]....
        /*0130*/ 	.word	0x00002990


	//   ....[8]....
        /*0134*/ 	.word	0x000029b0


	//   ....[9]....
        /*0138*/ 	.word	0x000029d0


	//   ....[10]....
        /*013c*/ 	.word	0x000029e0


	//   ....[11]....
        /*0140*/ 	.word	0x00002a10


	//   ....[12]....
        /*0144*/ 	.word	0x00002a40


	//   ....[13]....
        /*0148*/ 	.word	0x00002a60


	//   ....[14]....
        /*014c*/ 	.word	0x00002a80


	//   ....[15]....
        /*0150*/ 	.word	0x00002ac0


	//   ....[16]....
        /*0154*/ 	.word	0x00002af0


	//   ....[17]....
        /*0158*/ 	.word	0x00002b20


	//   ....[18]....
        /*015c*/ 	.word	0x00002b40


	//   ....[19]....
        /*0160*/ 	.word	0x00002b90


	//   ....[20]....
        /*0164*/ 	.word	0x00002bc0


	//   ....[21]....
        /*0168*/ 	.word	0x00002be0


	//   ....[22]....
        /*016c*/ 	.word	0x00002bf0


	//   ....[23]....
        /*0170*/ 	.word	0x00002c10


	//   ....[24]....
        /*0174*/ 	.word	0x00002c40


	//   ....[25]....
        /*0178*/ 	.word	0x00002c60


	//   ....[26]....
        /*017c*/ 	.word	0x00002c90


	//   ....[27]....
        /*0180*/ 	.word	0x00002ca0


	//   ....[28]....
        /*0184*/ 	.word	0x00002cb0


	//   ....[29]....
        /*0188*/ 	.word	0x00002cc0


	//   ....[30]....
        /*018c*/ 	.word	0x00002cd0


	//   ....[31]....
        /*0190*/ 	.word	0x00003150


	//   ....[32]....
        /*0194*/ 	.word	0x000033e0


	//   ....[33]....
        /*0198*/ 	.word	0x00003470


	//   ....[34]....
        /*019c*/ 	.word	0x00003500


	//   ....[35]....
        /*01a0*/ 	.word	0x000035a0


	//   ....[36]....
        /*01a4*/ 	.word	0x00003620


	//   ....[37]....
        /*01a8*/ 	.word	0x000036c0


	//   ....[38]....
        /*01ac*/ 	.word	0x00003740


	//   ....[39]....
        /*01b0*/ 	.word	0x000037d0


	//   ....[40]....
        /*01b4*/ 	.word	0x000038b0


	//   ....[41]....
        /*01b8*/ 	.word	0x00003f50


	//   ....[42]....
        /*01bc*/ 	.word	0x00004630


	//   ....[43]....
        /*01c0*/ 	.word	0x00004c00


	//   ....[44]....
        /*01c4*/ 	.word	0x00004c50


	//   ....[45]....
        /*01c8*/ 	.word	0x00004c80


	//   ....[46]....
        /*01cc*/ 	.word	0x00004ca0


	//   ....[47]....
        /*01d0*/ 	.word	0x00004cc0


	//   ....[48]....
        /*01d4*/ 	.word	0x00004d70


	//   ....[49]....
        /*01d8*/ 	.word	0x00004dc0


	//   ....[50]....
        /*01dc*/ 	.word	0x00004de0


	//   ....[51]....
        /*01e0*/ 	.word	0x00004e00


	//   ....[52]....
        /*01e4*/ 	.word	0x00004e20


	//----- nvinfo : EIATTR_EXIT_INSTR_OFFSETS
	.align		4
.L_2455:
        /*01e8*/ 	.byte	0x04, 0x1c
        /*01ea*/ 	.short	(.L_2457 - .L_2456)


	//   ....[0]....
.L_2456:
        /*01ec*/ 	.word	0x00004ee0


	//   ....[1]....
        /*01f0*/ 	.word	0x00005390


	//----- nvinfo : EIATTR_MAX_THREADS
	.align		4
.L_2457:
        /*01f4*/ 	.byte	0x04, 0x05
        /*01f6*/ 	.short	(.L_2459 - .L_2458)
.L_2458:
        /*01f8*/ 	.word	0x00000020
        /*01fc*/ 	.word	0x00000001
        /*0200*/ 	.word	0x00000001


	//----- nvinfo : EIATTR_CRS_STACK_SIZE
	.align		4
.L_2459:
        /*0204*/ 	.byte	0x04, 0x1e
        /*0206*/ 	.short	(.L_2461 - .L_2460)
.L_2460:
        /*0208*/ 	.word	0x00000000
.L_2461:


//--------------------- .nv.info._Z25selective_scan_bwd_kernelI32Selective_Scan_bwd_kernel_traitsILi32ELi16ELb0ELb0ELb0ELb0ELb1EffEEv12SSMParamsBwd --------------------------
	.section	.nv.info._Z25selective_scan_bwd_kernelI32Selective_Scan_bwd_kernel_traitsILi32ELi16ELb0ELb0ELb0ELb0ELb1EffEEv12SSMParamsBwd,"",@"SHT_CUDA_INFO"
	.sectionflags	@""
	.align	4


	//----- nvinfo : EIATTR_CUDA_API_VERSION
	.align		4
        /*0000*/ 	.byte	0x04, 0x37
        /*0002*/ 	.short	(.L_2463 - .L_2462)
.L_2462:
        /*0004*/ 	.word	0x00000082


	//----- nvinfo : EIATTR_SW2861232_WAR
	.align		4
.L_2463:
        /*0008*/ 	.byte	0x01, 0x35
	.zero		2


	//----- nvinfo : EIATTR_PARAM_CBANK
	.align		4
        /*000c*/ 	.byte	0x04, 0x0a
        /*000e*/ 	.short	(.L_2465 - .L_2464)
	.align		4
.L_2464:
        /*0010*/ 	.word	index@(.nv.constant0._Z25selective_scan_bwd_kernelI32Selective_Scan_bwd_kernel_traitsILi32ELi16ELb0ELb0ELb0ELb0ELb1EffEEv12SSMParamsBwd)
        /*0014*/ 	.short	0x0160
        /*0016*/ 	.short	0x01f0


	//----- nvinfo : EIATTR_CBANK_PARAM_SIZE
	.align		4
.L_2465:
        /*0018*/ 	.byte	0x03, 0x19
        /*001a*/ 	.short	0x01f0


	//----- nvinfo : EIATTR_KPARAM_INFO
	.align		4
        /*001c*/ 	.byte	0x04, 0x17
        /*001e*/ 	.short	(.L_2467 - .L_2466)
.L_2466:
        /*0020*/ 	.word	0x00000000
        /*0024*/ 	.short	0x0000
        /*0026*/ 	.short	0x0000
        /*0028*/ 	.byte	0x00, 0xf0, 0xc1, 0x07


	//----- nvinfo : EIATTR_MAXREG_COUNT
	.align		4
.L_2467:
        /*002c*/ 	.byte	0x03, 0x1b
        /*002e*/ 	.short	0x00ff


	//----- nvinfo : EIATTR_NUM_BARRIERS
	.align		4
        /*0030*/ 	.byte	0x02, 0x4c
        /*0032*/ 	.byte	0x01
	.zero		1


	//----- nvinfo : EIATTR_MERCURY_ISA_VERSION
	.align		4
        /*0034*/ 	.byte	0x03, 0x5f
        /*0036*/ 	.short	0x0000


	//----- nvinfo : EIATTR_COOP_GROUP_MASK_REGIDS
	.align		4
        /*0038*/ 	.byte	0x04, 0x29
        /*003a*/ 	.short	(.L_2469 - .L_2468)


	//   ....[0]....
.L_2468:
        /*003c*/ 	.word	0xffffffff


	//   ....[1]....
        /*0040*/ 	.word	0xffffffff


	//   ....[2]....
        /*0044*/ 	.word	0xffffffff


	//   ....[3]....
        /*0048*/ 	.word	0xffffffff


	//   ....[4]....
        /*004c*/ 	.word	0xffffffff


	//   ....[5]....
        /*0050*/ 	.word	0xffffffff


	//   ....[6]....
        /*0054*/ 	.word	0xffffffff


	//   ....[7]....
        /*0058*/ 	.word	0xffffffff


	//   ....[8]....
        /*005c*/ 	.word	0xffffffff


	//   ....[9]....
        /*0060*/ 	.word	0xffffffff


	//   ....[10]....
        /*0064*/ 	.word	0xffffffff


	//   ....[11]....
        /*0068*/ 	.word	0xffffffff


	//   ....[12]....
        /*006c*/ 	.word	0xffffffff


	//   ....[13]....
        /*0070*/ 	.word	0xffffffff


	//   ....[14]....
        /*0074*/ 	.word	0xffffffff


	//   ....[15]....
        /*0078*/ 	.word	0xffffffff


	//   ....[16]....
        /*007c*/ 	.word	0xffffffff


	//   ....[17]....
        /*0080*/ 	.word	0xffffffff


	//   ....[18]....
        /*0084*/ 	.word	0xffffffff


	//   ....[19]....
        /*0088*/ 	.word	0xffffffff


	//   ....[20]....
        /*008c*/ 	.word	0xffffffff


	//   ....[21]....
        /*0090*/ 	.word	0xffffffff


	//   ....[22]....
        /*0094*/ 	.word	0xffffffff


	//   ....[23]....
        /*0098*/ 	.word	0xffffffff


	//   ....[24]....
        /*009c*/ 	.word	0xffffffff


	//   ....[25]....
        /*00a0*/ 	.word	0xffffffff


	//   ....[26]....
        /*00a4*/ 	.word	0xffffffff


	//   ....[27]....
        /*00a8*/ 	.word	0xffffffff


	//   ....[28]....
        /*00ac*/ 	.word	0xffffffff


	//   ....[29]....
        /*00b0*/ 	.word	0xffffffff


	//   ....[30]....
        /*00b4*/ 	.word	0xffffffff


	//   ....[31]....
        /*00b8*/ 	.word	0xffffffff


	//   ....[32]....
        /*00bc*/ 	.word	0xffffffff


	//   ....[33]....
        /*00c0*/ 	.word	0xffffffff


	//   ....[34]....
        /*00c4*/ 	.word	0xffffffff


	//   ....[35]....
        /*00c8*/ 	.word	0xffffffff


	//   ....[36]....
        /*00cc*/ 	.word	0xffffffff


	//   ....[37]....
        /*00d0*/ 	.word	0xffffffff


	//   ....[38]....
        /*00d4*/ 	.word	0xffffffff


	//   ....[39]....
        /*00d8*/ 	.word	0xffffffff


	//   ....[40]....
        /*00dc*/ 	.word	0xffffffff


	//   ....[41]....
        /*00e0*/ 	.word	0xffffffff


	//   ....[42]....
        /*00e4*/ 	.word	0xffffffff


	//   ....[43]....
        /*00e8*/ 	.word	0xffffffff


	//   ....[44]....
        /*00ec*/ 	.word	0xffffffff


	//   ....[45]....
        /*00f0*/ 	.word	0xffffffff


	//   ....[46]....
        /*00f4*/ 	.word	0xffffffff


	//   ....[47]....
        /*00f8*/ 	.word	0xffffffff


	//   ....[48]....
        /*00fc*/ 	.word	0xffffffff


	//   ....[49]....
        /*0100*/ 	.word	0xffffffff


	//   ....[50]....
        /*0104*/ 	.word	0xffffffff


	//   ....[51]....
        /*0108*/ 	.word	0xffffffff


	//   ....[52]....
        /*010c*/ 	.word	0xffffffff


	//   ....[53]....
        /*0110*/ 	.word	0xffffffff


	//   ....[54]....
        /*0114*/ 	.word	0xffffffff


	//   ....[55]....
        /*0118*/ 	.word	0xffffffff


	//   ....[56]....
        /*011c*/ 	.word	0xffffffff


	//----- nvinfo : EIATTR_COOP_GROUP_INSTR_OFFSETS
	.align		4
.L_2469:
        /*0120*/ 	.byte	0x04, 0x28
        /*0122*/ 	.short	(.L_2471 - .L_2470)


	//   ....[0]....
.L_2470:
        /*0124*/ 	.word	0x00000d80


	//   ....[1]....
        /*0128*/ 	.word	0x000012f0


	//   ....[2]....
        /*012c*/ 	.word	0x00001a80


	//   ....[3]....
        /*0130*/ 	.word	0x00001ef0


	//   ....[4]....
        /*0134*/ 	.word	0x000025a0


	//   ....[5]....
        /*0138*/ 	.word	0x00002e10


	//   ....[6]....
        /*013c*/ 	.word	0x000037e0


	//   ....[7]....
        /*0140*/ 	.word	0x00004a00


	//   ....[8]....
        /*0144*/ 	.word	0x00004d60


	//   ....[9]....
        /*0148*/ 	.word	0x00004db0


	//   ....[10]....
        /*014c*/ 	.word	0x00004dc0


	//   ....[11]....
        /*0150*/ 	.word	0x00004dd0


	//   ....[12]....
        /*0154*/ 	.word	0x00004e00


	//   ....[13]....
        /*0158*/ 	.word	0x00004e30


	//   ....[14]....
        /*015c*/ 	.word	0x00004e60


	//   ....[15]....
        /*0160*/ 	.word	0x00004e70


	//   ....[16]....
        /*0164*/ 	.word	0x00004ea0


	//   ....[17]....
        /*0168*/ 	.word	0x00004ed0


	//   ....[18]....
        /*016c*/ 	.word	0x00004f00


	//   ....[19]....
        /*0170*/ 	.word	0x00004f10


	//   ....[20]....
        /*0174*/ 	.word	0x00004f50


	//   ....[21]....
        /*0178*/ 	.word	0x00004f80


	//   ....[22]....
        /*017c*/ 	.word	0x00004fb0


	//   ....[23]....
        /*0180*/ 	.word	0x00004ff0


	//   ....[24]....
        /*0184*/ 	.word	0x00005020


	//   ....[25]....
        /*0188*/ 	.word	0x00005050


	//   ....[26]....
        /*018c*/ 	.word	0x00005060


	//   ....[27]....
        /*0190*/ 	.word	0x00005080


	//   ....[28]....
        /*0194*/ 	.word	0x000050b0


	//   ....[29]....
        /*0198*/ 	.word	0x000050c0


	//   ....[30]....
        /*019c*/ 	.word	0x000050f0


	//   ....[31]....
        /*01a0*/ 	.word	0x00005100


	//   ....[32]....
        /*01a4*/ 	.word	0x00005110


	//   ....[33]....
        /*01a8*/ 	.word	0x00005120


	//   ....[34]....
        /*01ac*/ 	.word	0x00005130


	//   ....[35]....
        /*01b0*/ 	.word	0x000055e0


	//   ....[36]....
        /*01b4*/ 	.word	0x00005750


	//   ....[37]....
        /*01b8*/ 	.word	0x000058c0


	//   ....[38]....
        /*01bc*/ 	.word	0x000058f0


	//   ....[39]....
        /*01c0*/ 	.word	0x000059e0


	//   ....[40]....
        /*01c4*/ 	.word	0x00005a10


	//   ....[41]....
        /*01c8*/ 	.word	0x00005af0


	//   ....[42]....
        /*01cc*/ 	.word	0x00005b20


	//   ....[43]....
        /*01d0*/ 	.word	0x00005c20


	//   ....[44]....
        /*01d4*/ 	.word	0x00005d40


	//   ....[45]....
        /*01d8*/ 	.word	0x00006370


	//   ....[46]....
        /*01dc*/ 	.word	0x00006aa0


	//   ....[47]....
        /*01e0*/ 	.word	0x00007030


	//   ....[48]....
        /*01e4*/ 	.word	0x00007080


	//   ....[49]....
        /*01e8*/ 	.word	0x000070b0


	//   ....[50]....
        /*01ec*/ 	.word	0x000070d0


	//   ....[51]....
        /*01f0*/ 	.word	0x000070f0


	//   ....[52]....
        /*01f4*/ 	.word	0x000071a0


	//   ....[53]....
        /*01f8*/ 	.word	0x000071f0


	//   ....[54]....
        /*01fc*/ 	.word	0x00007210


	//   ....[55]....
        /*0200*/ 	.word	0x00007230


	//   ....[56]....
        /*0204*/ 	.word	0x00007250


	//----- nvinfo : EIATTR_EXIT_INSTR_OFFSETS
	.align		4
.L_2471:
        /*0208*/ 	.byte	0x04, 0x1c
        /*020a*/ 	.short	(.L_2473 - .L_2472)


	//   ....[0]....
.L_2472:
        /*020c*/ 	.word	0x00007310


	//   ....[1]....
        /*0210*/ 	.word	0x000077c0


	//----- nvinfo : EIATTR_MAX_THREADS
	.align		4
.L_2473:
        /*0214*/ 	.byte	0x04, 0x05
        /*0216*/ 	.short	(.L_2475 - .L_2474)
.L_2474:
        /*0218*/ 	.word	0x00000020
        /*021c*/ 	.word	0x00000001
        /*0220*/ 	.word	0x00000001


	//----- nvinfo : EIATTR_CRS_STACK_SIZE
	.align		4
.L_2475:
        /*0224*/ 	.byte	0x04, 0x1e
        /*0226*/ 	.short	(.L_2477 - .L_2476)
.L_2476:
        /*0228*/ 	.word	0x00000000
.L_2477:


//--------------------- .nv.info._Z25selective_scan_bwd_kernelI32Selective_Scan_bwd_kernel_traitsILi32ELi16ELb0ELb0ELb0ELb1ELb0EffEEv12SSMParamsBwd --------------------------
	.section	.nv.info._Z25selective_scan_bwd_kernelI32Selective_Scan_bwd_kernel_traitsILi32ELi16ELb0ELb0ELb0ELb1ELb0EffEEv12SSMParamsBwd,"",@"SHT_CUDA_INFO"
	.sectionflags	@""
	.align	4


	//----- nvinfo : EIATTR_CUDA_API_VERSION
	.align		4
        /*0000*/ 	.byte	0x04, 0x37
        /*0002*/ 	.short	(.L_2479 - .L_2478)
.L_2478:
        /*0004*/ 	.word	0x00000082


	//----- nvinfo : EIATTR_SW2861232_WAR
	.align		4
.L_2479:
        /*0008*/ 	.byte	0x01, 0x35
	.zero		2


	//----- nvinfo : EIATTR_PARAM_CBANK
	.align		4
        /*000c*/ 	.byte	0x04, 0x0a
        /*000e*/ 	.short	(.L_2481 - .L_2480)
	.align		4
.L_2480:
        /*0010*/ 	.word	index@(.nv.constant0._Z25selective_scan_bwd_kernelI32Selective_Scan_bwd_kernel_traitsILi32ELi16ELb0ELb0ELb0ELb1ELb0EffEEv12SSMParamsBwd)
        /*0014*/ 	.short	0x0160
        /*0016*/ 	.short	0x01f0


	//----- nvinfo : EIATTR_CBANK_PARAM_SIZE
	.align		4
.L_2481:
        /*0018*/ 	.byte	0x03, 0x19
        /*001a*/ 	.short	0x01f0


	//----- nvinfo : EIATTR_KPARAM_INFO
	.align		4
        /*001c*/ 	.byte	0x04, 0x17
        /*001e*/ 	.short	(.L_2483 - .L_2482)
.L_2482:
        /*0020*/ 	.word	0x00000000
        /*0024*/ 	.short	0x0000
        /*0026*/ 	.short	0x0000
        /*0028*/ 	.byte	0x00, 0xf0, 0xc1, 0x07


	//----- nvinfo : EIATTR_MAXREG_COUNT
	.align		4
.L_2483:
        /*002c*/ 	.byte	0x03, 0x1b
        /*002e*/ 	.short	0x00ff


	//----- nvinfo : EIATTR_NUM_BARRIERS
	.align		4
        /*0030*/ 	.byte	0x02, 0x4c
        /*0032*/ 	.byte	0x01
	.zero		1


	//----- nvinfo : EIATTR_MERCURY_ISA_VERSION
	.align		4
        /*0034*/ 	.byte	0x03, 0x5f
        /*0036*/ 	.short	0x0000


	//----- nvinfo : EIATTR_COOP_GROUP_MASK_REGIDS
	.align		4
        /*0038*/ 	.byte	0x04, 0x29
        /*003a*/ 	.short	(.L_2485 - .L_2484)


	//   ....[0]....
.L_2484:
        /*003c*/ 	.word	0xffffffff


	//   ....[1]....
        /*0040*/ 	.word	0xffffffff


	//   ....[2]....
        /*0044*/ 	.word	0xffffffff


	//   ....[3]....
        /*0048*/ 	.word	0xffffffff


	//   ....[4]....
        /*004c*/ 	.word	0xffffffff


	//   ....[5]....
        /*0050*/ 	.word	0xffffffff


	//   ....[6]....
        /*0054*/ 	.word	0xffffffff


	//   ....[7]....
        /*0058*/ 	.word	0xffffffff


	//   ....[8]....
        /*005c*/ 	.word	0xffffffff


	//   ....[9]....
        /*0060*/ 	.word	0xffffffff


	//   ....[10]....
        /*0064*/ 	.word	0xffffffff


	//   ....[11]....
        /*0068*/ 	.word	0xffffffff


	//   ....[12]....
        /*006c*/ 	.word	0xffffffff


	//   ....[13]....
        /*0070*/ 	.word	0xffffffff


	//   ....[14]....
        /*0074*/ 	.word	0xffffffff


	//   ....[15]....
        /*0078*/ 	.word	0xffffffff


	//   ....[16]....
        /*007c*/ 	.word	0xffffffff


	//   ....[17]....
        /*0080*/ 	.word	0xffffffff


	//   ....[18]....
        /*0084*/ 	.word	0xffffffff


	//   ....[19]....
        /*0088*/ 	.word	0xffffffff


	//   ....[20]....
        /*008c*/ 	.word	0xffffffff


	//   ....[21]....
        /*0090*/ 	.word	0xffffffff


	//   ....[22]....
        /*0094*/ 	.word	0xffffffff


	//   ....[23]....
        /*0098*/ 	.word	0xffffffff


	//   ....[24]....
        /*009c*/ 	.word	0xffffffff


	//   ....[25]....
        /*00a0*/ 	.word	0xffffffff


	//   ....[26]....
        /*00a4*/ 	.word	0xffffffff


	//   ....[27]....
        /*00a8*/ 	.word	0xffffffff


	//   ....[28]....
        /*00ac*/ 	.word	0xffffffff


	//   ....[29]....
        /*00b0*/ 	.word	0xffffffff


	//   ....[30]....
        /*00b4*/ 	.word	0xffffffff


	//   ....[31]....
        /*00b8*/ 	.word	0xffffffff


	//   ....[32]....
        /*00bc*/ 	.word	0xffffffff


	//   ....[33]....
        /*00c0*/ 	.word	0xffffffff


	//   ....[34]....
        /*00c4*/ 	.word	0xffffffff


	//   ....[35]....
        /*00c8*/ 	.word	0xffffffff


	//   ....[36]....
        /*00cc*/ 	.word	0xffffffff


	//   ....[37]....
        /*00d0*/ 	.word	0xffffffff


	//   ....[38]....
        /*00d4*/ 	.word	0xffffffff


	//   ....[39]....
        /*00d8*/ 	.word	0xffffffff


	//   ....[40]....
        /*00dc*/ 	.word	0xffffffff


	//   ....[41]....
        /*00e0*/ 	.word	0xffffffff


	//   ....[42]....
        /*00e4*/ 	.word	0xffffffff


	//   ....[43]....
        /*00e8*/ 	.word	0xffffffff


	//   ....[44]....
        /*00ec*/ 	.word	0xffffffff


	//   ....[45]....
        /*00f0*/ 	.word	0xffffffff


	//   ....[46]....
        /*00f4*/ 	.word	0xffffffff


	//   ....[47]....
        /*00f8*/ 	.word	0xffffffff


	//   ....[48]....
        /*00fc*/ 	.word	0xffffffff


	//   ....[49]....
        /*0100*/ 	.word	0xffffffff


	//   ....[50]....
        /*0104*/ 	.word	0xffffffff


	//   ....[51]....
        /*0108*/ 	.word	0xffffffff


	//   ....[52]....
        /*010c*/ 	.word	0xffffffff


	//   ....[53]....
        /*0110*/ 	.word	0xffffffff


	//----- nvinfo : EIATTR_COOP_GROUP_INSTR_OFFSETS
	.align		4
.L_2485:
        /*0114*/ 	.byte	0x04, 0x28
        /*0116*/ 	.short	(.L_2487 - .L_2486)


	//   ....[0]....
.L_2486:
        /*0118*/ 	.word	0x00000dd0


	//   ....[1]....
        /*011c*/ 	.word	0x00001390


	//   ....[2]....
        /*0120*/ 	.word	0x000018d0


	//   ....[3]....
        /*0124*/ 	.word	0x00004cb0


	//   ....[4]....
        /*0128*/ 	.word	0x00004cd0


	//   ....[5]....
        /*012c*/ 	.word	0x00004ce0


	//   ....[6]....
        /*0130*/ 	.word	0x00004cf0


	//   ....[7]....
        /*0134*/ 	.word	0x00004d20


	//   ....[8]....
        /*0138*/ 	.word	0x00004d50


	//   ....[9]....
        /*013c*/ 	.word	0x00004d70


	//   ....[10]....
        /*0140*/ 	.word	0x00004d90


	//   ....[11]....
        /*0144*/ 	.word	0x00004dc0


	//   ....[12]....
        /*0148*/ 	.word	0x00004df0


	//   ....[13]....
        /*014c*/ 	.word	0x00004e20


	//   ....[14]....
        /*0150*/ 	.word	0x00004e30


	//   ....[15]....
        /*0154*/ 	.word	0x00004e70


	//   ....[16]....
        /*0158*/ 	.word	0x00004eb0


	//   ....[17]....
        /*015c*/ 	.word	0x00004ee0


	//   ....[18]....
        /*0160*/ 	.word	0x00004ef0


	//   ....[19]....
        /*0164*/ 	.word	0x00004f30


	//   ....[20]....
        /*0168*/ 	.word	0x00004f70


	//   ....[21]....
        /*016c*/ 	.word	0x00004f90


	//   ....[22]....
        /*0170*/ 	.word	0x00004fa0


	//   ....[23]....
        /*0174*/ 	.word	0x00004fc0


	//   ....[24]....
        /*0178*/ 	.word	0x00004ff0


	//   ....[25]....
        /*017c*/ 	.word	0x00005010


	//   ....[26]....
        /*0180*/ 	.word	0x00005040


	//   ....[27]....
        /*0184*/ 	.word	0x00005050


	//   ....[28]....
        /*0188*/ 	.word	0x00005060


	//   ....[29]....
        /*018c*/ 	.word	0x00005070


	//   ....[30]....
        /*0190*/ 	.word	0x00005080


	//   ....[31]....
        /*0194*/ 	.word	0x000053f0


	//   ....[32]....
        /*0198*/ 	.word	0x00005550


	//   ....[33]....
        /*019c*/ 	.word	0x000056f0


	//   ....[34]....
        /*01a0*/ 	.word	0x00005750


	//   ....[35]....
        /*01a4*/ 	.word	0x00005810


	//   ....[36]....
        /*01a8*/ 	.word	0x00005880


	//   ....[37]....
        /*01ac*/ 	.word	0x00005930


	//   ....[38]....
        /*01b0*/ 	.word	0x000059a0


	//   ....[39]....
        /*01b4*/ 	.word	0x00005aa0


	//   ....[40]....
        /*01b8*/ 	.word	0x00005bc0


	//   ....[41]....
        /*01bc*/ 	.word	0x00006490


	//   ....[42]....
        /*01c0*/ 	.word	0x00006bf0


	//   ....[43]....
        /*01c4*/ 	.word	0x000074e0


	//   ....[44]....
        /*01c8*/ 	.word	0x00007ad0


	//   ....[45]....
        /*01cc*/ 	.word	0x00007b20


	//   ....[46]....
        /*01d0*/ 	.word	0x00007b50


	//   ....[47]....
        /*01d4*/ 	.word	0x00007b70


	//   ....[48]....
        /*01d8*/ 	.word	0x00007b90


	//   ....[49]....
        /*01dc*/ 	.word	0x00007c40


	//   ....[50]....
        /*01e0*/ 	.word	0x00007c90


	//   ....[51]....
        /*01e4*/ 	.word	0x00007cb0


	//   ....[52]....
        /*01e8*/ 	.word	0x00007cd0


	//   ....[53]....
        /*01ec*/ 	.word	0x00007cf0


	//----- nvinfo : EIATTR_EXIT_INSTR_OFFSETS
	.align		4
.L_2487:
        /*01f0*/ 	.byte	0x04, 0x1c
        /*01f2*/ 	.short	(.L_2489 - .L_2488)


	//   ....[0]....
.L_2488:
        /*01f4*/ 	.word	0x00007db0


	//   ....[1]....
        /*01f8*/ 	.word	0x00008260


	//----- nvinfo : EIATTR_MAX_THREADS
	.align		4
.L_2489:
        /*01fc*/ 	.byte	0x04, 0x05
        /*01fe*/ 	.short	(.L_2491 - .L_2490)
.L_2490:
        /*0200*/ 	.word	0x00000020
        /*0204*/ 	.word	0x00000001
        /*0208*/ 	.word	0x00000001


	//----- nvinfo : EIATTR_CRS_STACK_SIZE
	.align		4
.L_2491:
        /*020c*/ 	.byte	0x04, 0x1e
        /*020e*/ 	.short	(.L_2493 - .L_2492)
.L_2492:
        /*0210*/ 	.word	0x00000000
.L_2493:


//--------------------- .nv.info._Z25selective_scan_bwd_kernelI32Selective_Scan_bwd_kernel_traitsILi32ELi16ELb0ELb0ELb0ELb1ELb1EffEEv12SSMParamsBwd --------------------------
	.section	.nv.info._Z25selective_scan_bwd_kernelI32Selective_Scan_bwd_kernel_traitsILi32ELi16ELb0ELb0ELb0ELb1ELb1EffEEv12SSMParamsBwd,"",@"SHT_CUDA_INFO"
	.sectionflags	@""
	.align	4


	//----- nvinfo : EIATTR_CUDA_API_VERSION
	.align		4
        /*0000*/ 	.byte	0x04, 0x37
        /*0002*/ 	.short	(.L_2495 - .L_2494)
.L_2494:
        /*0004*/ 	.word	0x00000082


	//----- nvinfo : EIATTR_SW2861232_WAR
	.align		4
.L_2495:
        /*0008*/ 	.byte	0x01, 0x35
	.zero		2


	//----- nvinfo : EIATTR_PARAM_CBANK
	.align		4
        /*000c*/ 	.byte	0x04, 0x0a
        /*000e*/ 	.short	(.L_2497 - .L_2496)
	.align		4
.L_2496:
        /*0010*/ 	.word	index@(.nv.constant0._Z25selective_scan_bwd_kernelI32Selective_Scan_bwd_kernel_traitsILi32ELi16ELb0ELb0ELb0ELb1ELb1EffEEv12SSMParamsBwd)
        /*0014*/ 	.short	0x0160
        /*0016*/ 	.short	0x01f0


	//----- nvinfo : EIATTR_CBANK_PARAM_SIZE
	.align		4
.L_2497:
        /*0018*/ 	.byte	0x03, 0x19
        /*001a*/ 	.short	0x01f0


	//----- nvinfo : EIATTR_KPARAM_INFO
	.align		4
        /*001c*/ 	.byte	0x04, 0x17
        /*001e*/ 	.short	(.L_2499 - .L_2498)
.L_2498:
        /*0020*/ 	.word	0x00000000
        /*0024*/ 	.short	0x0000
        /*0026*/ 	.short	0x0000
        /*0028*/ 	.byte	0x00, 0xf0, 0xc1, 0x07


	//----- nvinfo : EIATTR_MAXREG_COUNT
	.align		4
.L_2499:
        /*002c*/ 	.byte	0x03, 0x1b
        /*002e*/ 	.short	0x00ff


	//----- nvinfo : EIATTR_NUM_BARRIERS
	.align		4
        /*0030*/ 	.byte	0x02, 0x4c
        /*0032*/ 	.byte	0x01
	.zero		1


	//----- nvinfo : EIATTR_MERCURY_ISA_VERSION
	.align		4
        /*0034*/ 	.byte	0x03, 0x5f
        /*0036*/ 	.short	0x0000


	//----- nvinfo : EIATTR_COOP_GROUP_MASK_REGIDS
	.align		4
        /*0038*/ 	.byte	0x04, 0x29
        /*003a*/ 	.short	(.L_2501 - .L_2500)


	//   ....[0]....
.L_2500:
        /*003c*/ 	.word	0xffffffff


	//   ....[1]....
        /*0040*/ 	.word	0xffffffff


	//   ....[2]....
        /*0044*/ 	.word	0xffffffff


	//   ....[3]....
        /*0048*/ 	.word	0xffffffff


	//   ....[4]....
        /*004c*/ 	.word	0xffffffff


	//   ....[5]....
        /*0050*/ 	.word	0xffffffff


	//   ....[6]....
        /*0054*/ 	.word	0xffffffff


	//   ....[7]....
        /*0058*/ 	.word	0xffffffff


	//   ....[8]....
        /*005c*/ 	.word	0xffffffff


	//   ....[9]....
        /*0060*/ 	.word	0xffffffff


	//   ....[10]....
        /*0064*/ 	.word	0xffffffff


	//   ....[11]....
        /*0068*/ 	.word	0xffffffff


	//   ....[12]....
        /*006c*/ 	.word	0xffffffff


	//   ....[13]....
        /*0070*/ 	.word	0xffffffff


	//   ....[14]....
        /*0074*/ 	.word	0xffffffff


	//   ....[15]....
        /*0078*/ 	.word	0xffffffff


	//   ....[16]....
        /*007c*/ 	.word	0xffffffff


	//   ....[17]....
        /*0080*/ 	.word	0xffffffff


	//   ....[18]....
        /*0084*/ 	.word	0xffffffff


	//   ....[19]....
        /*0088*/ 	.word	0xffffffff


	//   ....[20]....
        /*008c*/ 	.word	0xffffffff


	//   ....[21]....
        /*0090*/ 	.word	0xffffffff


	//   ....[22]....
        /*0094*/ 	.word	0xffffffff


	//   ....[23]....
        /*0098*/ 	.word	0xffffffff


	//   ....[24]....
        /*009c*/ 	.word	0xffffffff


	//   ....[25]....
        /*00a0*/ 	.word	0xffffffff


	//   ....[26]....
        /*00a4*/ 	.word	0xffffffff


	//   ....[27]....
        /*00a8*/ 	.word	0xffffffff


	//   ....[28]....
        /*00ac*/ 	.word	0xffffffff


	//   ....[29]....
        /*00b0*/ 	.word	0xffffffff


	//   ....[30]....
        /*00b4*/ 	.word	0xffffffff


	//   ....[31]....
        /*00b8*/ 	.word	0xffffffff


	//   ....[32]....
        /*00bc*/ 	.word	0xffffffff


	//   ....[33]....
        /*00c0*/ 	.word	0xffffffff


	//   ....[34]....
        /*00c4*/ 	.word	0xffffffff


	//   ....[35]....
        /*00c8*/ 	.word	0xffffffff


	//   ....[36]....
        /*00cc*/ 	.word	0xffffffff


	//   ....[37]....
        /*00d0*/ 	.word	0xffffffff


	//   ....[38]....
        /*00d4*/ 	.word	0xffffffff


	//   ....[39]....
        /*00d8*/ 	.word	0xffffffff


	//   ....[40]....
        /*00dc*/ 	.word	0xffffffff


	//   ....[41]....
        /*00e0*/ 	.word	0xffffffff


	//   ....[42]....
        /*00e4*/ 	.word	0xffffffff


	//   ....[43]....
        /*00e8*/ 	.word	0xffffffff


	//   ....[44]....
        /*00ec*/ 	.word	0xffffffff


	//   ....[45]....
        /*00f0*/ 	.word	0xffffffff


	//   ....[46]....
        /*00f4*/ 	.word	0xffffffff


	//   ....[47]....
        /*00f8*/ 	.word	0xffffffff


	//   ....[48]....
        /*00fc*/ 	.word	0xffffffff


	//   ....[49]....
        /*0100*/ 	.word	0xffffffff


	//   ....[50]....
        /*0104*/ 	.word	0xffffffff


	//   ....[51]....
        /*0108*/ 	.word	0xffffffff


	//   ....[52]....
        /*010c*/ 	.word	0xffffffff


	//   ....[53]....
        /*0110*/ 	.word	0xffffffff


	//   ....[54]....
        /*0114*/ 	.word	0xffffffff


	//   ....[55]....
        /*0118*/ 	.word	0xffffffff


	//   ....[56]....
        /*011c*/ 	.word	0xffffffff


	//   ....[57]....
        /*0120*/ 	.word	0xffffffff


	//----- nvinfo : EIATTR_COOP_GROUP_INSTR_OFFSETS
	.align		4
.L_2501:
        /*0124*/ 	.byte	0x04, 0x28
        /*0126*/ 	.short	(.L_2503 - .L_2502)


	//   ....[0]....
.L_2502:
        /*0128*/ 	.word	0x00000d40


	//   ....[1]....
        /*012c*/ 	.word	0x00001210


	//   ....[2]....
        /*0130*/ 	.word	0x00001860


	//   ....[3]....
        /*0134*/ 	.word	0x00004250


	//   ....[4]....
        /*0138*/ 	.word	0x000048c0


	//   ....[5]....
        /*013c*/ 	.word	0x00005160


	//   ....[6]....
        /*0140*/ 	.word	0x00005b30


	//   ....[7]....
        /*0144*/ 	.word	0x00006f90


	//   ....[8]....
        /*0148*/ 	.word	0x00006fb0


	//   ....[9]....
        /*014c*/ 	.word	0x00006fc0


	//   ....[10]....
        /*0150*/ 	.word	0x00006fd0


	//   ....[11]....
        /*0154*/ 	.word	0x00007000


	//   ....[12]....
        /*0158*/ 	.word	0x00007030


	//   ....[13]....
        /*015c*/ 	.word	0x00007050


	//   ....[14]....
        /*0160*/ 	.word	0x00007070


	//   ....[15]....
        /*0164*/ 	.word	0x000070a0


	//   ....[16]....
        /*0168*/ 	.word	0x000070d0


	//   ....[17]....
        /*016c*/ 	.word	0x00007100


	//   ....[18]....
        /*0170*/ 	.word	0x00007110


	//   ....[19]....
        /*0174*/ 	.word	0x00007150


	//   ....[20]....
        /*0178*/ 	.word	0x00007190


	//   ....[21]....
        /*017c*/ 	.word	0x000071c0


	//   ....[22]....
        /*0180*/ 	.word	0x000071d0


	//   ....[23]....
        /*0184*/ 	.word	0x00007210


	//   ....[24]....
        /*0188*/ 	.word	0x00007250


	//   ....[25]....
        /*018c*/ 	.word	0x00007270


	//   ....[26]....
        /*0190*/ 	.word	0x00007280


	//   ....[27]....
        /*0194*/ 	.word	0x000072a0


	//   ....[28]....
        /*0198*/ 	.word	0x000072d0


	//   ....[29]....
        /*019c*/ 	.word	0x000072f0


	//   ....[30]....
        /*01a0*/ 	.word	0x00007310


	//   ....[31]....
        /*01a4*/ 	.word	0x00007320


	//   ....[32]....
        /*01a8*/ 	.word	0x00007330


	//   ....[33]....
        /*01ac*/ 	.word	0x00007340


	//   ....[34]....
        /*01b0*/ 	.word	0x00007350


	//   ....[35]....
        /*01b4*/ 	.word	0x000076c0


	//   ....[36]....
        /*01b8*/ 	.word	0x00007850


	//   ....[37]....
        /*01bc*/ 	.word	0x000079c0


	//   ....[38]....
        /*01c0*/ 	.word	0x00007a20


	//   ....[39]....
        /*01c4*/ 	.word	0x00007ae0


	//   ....[40]....
        /*01c8*/ 	.word	0x00007b50


	//   ....[41]....
        /*01cc*/ 	.word	0x00007c00


	//   ....[42]....
        /*01d0*/ 	.word	0x00007c70


	//   ....[43]....
        /*01d4*/ 	.word	0x00007d70


	//   ....[44]....
        /*01d8*/ 	.word	0x00007e90


	//   ....[45]....
        /*01dc*/ 	.word	0x00008710


	//   ....[46]....
        /*01e0*/ 	.word	0x00008ee0


	//   ....[47]....
        /*01e4*/ 	.word	0x00009720


	//   ....[48]....
        /*01e8*/ 	.word	0x00009d00


	//   ....[49]....
        /*01ec*/ 	.word	0x00009d50


	//   ....[50]....
        /*01f0*/ 	.word	0x00009d80


	//   ....[51]....
        /*01f4*/ 	.word	0x00009da0


	//   ....[52]....
        /*01f8*/ 	.word	0x00009dc0


	//   ....[53]....
        /*01fc*/ 	.word	0x00009e70


	//   ....[54]....
        /*0200*/ 	.word	0x00009ec0


	//   ....[55]....
        /*0204*/ 	.word	0x00009ee0


	//   ....[56]....
        /*0208*/ 	.word	0x00009f00


	//   ....[57]....
        /*020c*/ 	.word	0x00009f20


	//----- nvinfo : EIATTR_EXIT_INSTR_OFFSETS
	.align		4
.L_2503:
        /*0210*/ 	.byte	0x04, 0x1c
        /*0212*/ 	.short	(.L_2505 - .L_2504)


	//   ....[0]....
.L_2504:
        /*0214*/ 	.word	0x00009fe0


	//   ....[1]....
        /*0218*/ 	.word	0x0000a490


	//----- nvinfo : EIATTR_MAX_THREADS
	.align		4
.L_2505:
        /*021c*/ 	.byte	0x04, 0x05
        /*021e*/ 	.short	(.L_2507 - .L_2506)
.L_2506:
        /*0220*/ 	.word	0x00000020
        /*0224*/ 	.word	0x00000001
        /*0228*/ 	.word	0x00000001


	//----- nvinfo : EIATTR_CRS_STACK_SIZE
	.align		4
.L_2507:
        /*022c*/ 	.byte	0x04, 0x1e
        /*022e*/ 	.short	(.L_2509 - .L_2508)
.L_2508:
        /*0230*/ 	.word	0x00000000
.L_2509:


//--------------------- .nv.info._Z25selective_scan_bwd_kernelI32Selective_Scan_bwd_kernel_traitsILi32ELi16ELb0ELb0ELb1ELb0ELb0EffEEv12SSMParamsBwd --------------------------
	.section	.nv.info._Z25selective_scan_bwd_kernelI32Selective_Scan_bwd_kernel_traitsILi32ELi16ELb0ELb0ELb1ELb0ELb0EffEEv12SSMParamsBwd,"",@"SHT_CUDA_INFO"
	.sectionflags	@""
	.align	4


	//----- nvinfo : EIATTR_CUDA_API_VERSION
	.align		4
        /*0000*/ 	.byte	0x04, 0x37
        /*0002*/ 	.short	(.L_2511 - .L_2510)
.L_2510:
        /*0004*/ 	.word	0x00000082


	//----- nvinfo : EIATTR_SW2861232_WAR
	.align		4
.L_2511:
        /*0008*/ 	.byte	0x01, 0x35
	.zero		2


	//----- nvinfo : EIATTR_PARAM_CBANK
	.align		4
        /*000c*/ 	.byte	0x04, 0x0a
        /*000e*/ 	.short	(.L_2513 - .L_2512)
	.align		4
.L_2512:
        /*0010*/ 	.word	index@(.nv.constant0._Z25selective_scan_bwd_kernelI32Selective_Scan_bwd_kernel_traitsILi32ELi16ELb0ELb0ELb1ELb0ELb0EffEEv12SSMParamsBwd)
        /*0014*/ 	.short	0x0160
        /*0016*/ 	.short	0x01f0


	//----- nvinfo : EIATTR_CBANK_PARAM_SIZE
	.align		4
.L_2513:
        /*0018*/ 	.byte	0x03, 0x19
        /*001a*/ 	.short	0x01f0


	//----- nvinfo : EIATTR_KPARAM_INFO
	.align		4
        /*001c*/ 	.byte	0x04, 0x17
        /*001e*/ 	.short	(.L_2515 - .L_2514)
.L_2514:
        /*0020*/ 	.word	0x00000000
        /*0024*/ 	.short	0x0000
        /*0026*/ 	.short	0x0000
        /*0028*/ 	.byte	0x00, 0xf0, 0xc1, 0x07


	//----- nvinfo : EIATTR_MAXREG_COUNT
	.align		4
.L_2515:
        /*002c*/ 	.byte	0x03, 0x1b
        /*002e*/ 	.short	0x00ff


	//----- nvinfo : EIATTR_NUM_BARRIERS
	.align		4
        /*0030*/ 	.byte	0x02, 0x4c
        /*0032*/ 	.byte	0x01
	.zero		1


	//----- nvinfo : EIATTR_MERCURY_ISA_VERSION
	.align		4
        /*0034*/ 	.byte	0x03, 0x5f
        /*0036*/ 	.short	0x0000


	//----- nvinfo : EIATTR_COOP_GROUP_MASK_REGIDS
	.align		4
        /*0038*/ 	.byte	0x04, 0x29
        /*003a*/ 	.short	(.L_2517 - .L_2516)


	//   ....[0]....
.L_2516:
        /*003c*/ 	.word	0xffffffff


	//   ....[1]....
        /*0040*/ 	.word	0xffffffff


	//   ....[2]....
        /*0044*/ 	.word	0xffffffff


	//   ....[3]....
        /*0048*/ 	.word	0xffffffff


	//   ....[4]....
        /*004c*/ 	.word	0xffffffff


	//   ....[5]....
        /*0050*/ 	.word	0xffffffff


	//   ....[6]....
        /*0054*/ 	.word	0xffffffff


	//   ....[7]....
        /*0058*/ 	.word	0xffffffff


	//   ....[8]....
        /*005c*/ 	.word	0xffffffff


	//   ....[9]....
        /*0060*/ 	.word	0xffffffff


	//   ....[10]....
        /*0064*/ 	.word	0xffffffff


	//   ....[11]....
        /*0068*/ 	.word	0xffffffff


	//   ....[12]....
        /*006c*/ 	.word	0xffffffff


	//   ....[13]....
        /*0070*/ 	.word	0xffffffff


	//   ....[14]....
        /*0074*/ 	.word	0xffffffff


	//   ....[15]....
        /*0078*/ 	.word	0xffffffff


	//   ....[16]....
        /*007c*/ 	.word	0xffffffff


	//   ....[17]....
        /*0080*/ 	.word	0xffffffff


	//   ....[18]....
        /*0084*/ 	.word	0xffffffff


	//   ....[19]....
        /*0088*/ 	.word	0xffffffff


	//   ....[20]....
        /*008c*/ 	.word	0xffffffff


	//   ....[21]....
        /*0090*/ 	.word	0xffffffff


	//   ....[22]....
        /*0094*/ 	.word	0xffffffff


	//   ....[23]....
        /*0098*/ 	.word	0xffffffff


	//   ....[24]....
        /*009c*/ 	.word	0xffffffff


	//   ....[25]....
        /*00a0*/ 	.word	0xffffffff


	//   ....[26]....
        /*00a4*/ 	.word	0xffffffff


	//   ....[27]....
        /*00a8*/ 	.word	0xffffffff


	//   ....[28]....
        /*00ac*/ 	.word	0xffffffff


	//   ....[29]....
        /*00b0*/ 	.word	0xffffffff


	//   ....[30]....
        /*00b4*/ 	.word	0xffffffff


	//   ....[31]....
        /*00b8*/ 	.word	0xffffffff


	//   ....[32]....
        /*00bc*/ 	.word	0xffffffff


	//   ....[33]....
        /*00c0*/ 	.word	0xffffffff


	//   ....[34]....
        /*00c4*/ 	.word	0xffffffff


	//   ....[35]....
        /*00c8*/ 	.word	0xffffffff


	//   ....[36]....
        /*00cc*/ 	.word	0xffffffff


	//   ....[37]....
        /*00d0*/ 	.word	0xffffffff


	//   ....[38]....
        /*00d4*/ 	.word	0xffffffff


	//   ....[39]....
        /*00d8*/ 	.word	0xffffffff


	//   ....[40]....
        /*00dc*/ 	.word	0xffffffff


	//   ....[41]....
        /*00e0*/ 	.word	0xffffffff


	//   ....[42]....
        /*00e4*/ 	.word	0xffffffff


	//   ....[43]....
        /*00e8*/ 	.word	0xffffffff


	//   ....[44]....
        /*00ec*/ 	.word	0xffffffff


	//   ....[45]....
        /*00f0*/ 	.word	0xffffffff


	//   ....[46]....
        /*00f4*/ 	.word	0xffffffff


	//   ....[47]....
        /*00f8*/ 	.word	0xffffffff


	//   ....[48]....
        /*00fc*/ 	.word	0xffffffff


	//   ....[49]....
        /*0100*/ 	.word	0xffffffff


	//   ....[50]....
        /*0104*/ 	.word	0xffffffff


	//   ....[51]....
        /*0108*/ 	.word	0xffffffff


	//   ....[52]....
        /*010c*/ 	.word	0xffffffff


	//   ....[53]....
        /*0110*/ 	.word	0xffffffff


	//----- nvinfo : EIATTR_COOP_GROUP_INSTR_OFFSETS
	.align		4
.L_2517:
        /*0114*/ 	.byte	0x04, 0x28
        /*0116*/ 	.short	(.L_2519 - .L_2518)


	//   ....[0]....
.L_2518:
        /*0118*/ 	.word	0x00000fd0


	//   ....[1]....
        /*011c*/ 	.word	0x000014b0


	//   ....[2]....
        /*0120*/ 	.word	0x00001900


	//   ....[3]....
        /*0124*/ 	.word	0x00002750


	//   ....[4]....
        /*0128*/ 	.word	0x00003250


	//   ....[5]....
        /*012c*/ 	.word	0x00003280


	//   ....[6]....
        /*0130*/ 	.word	0x00003290


	//   ....[7]....
        /*0134*/ 	.word	0x000032a0


	//   ....[8]....
        /*0138*/ 	.word	0x000032d0


	//   ....[9]....
        /*013c*/ 	.word	0x00003300


	//   ....[10]....
        /*0140*/ 	.word	0x00003320


	//   ....[11]....
        /*0144*/ 	.word	0x00003340


	//   ....[12]....
        /*0148*/ 	.word	0x00003370


	//   ....[13]....
        /*014c*/ 	.word	0x000033a0


	//   ....[14]....
        /*0150*/ 	.word	0x000033c0


	//   ....[15]....
        /*0154*/ 	.word	0x000033e0


	//   ....[16]....
        /*0158*/ 	.word	0x00003410


	//   ....[17]....
        /*015c*/ 	.word	0x00003460


	//   ....[18]....
        /*0160*/ 	.word	0x00003480


	//   ....[19]....
        /*0164*/ 	.word	0x00003490


	//   ....[20]....
        /*0168*/ 	.word	0x00003500


	//   ....[21]....
        /*016c*/ 	.word	0x00003530


	//   ....[22]....
        /*0170*/ 	.word	0x00003540


	//   ....[23]....
        /*0174*/ 	.word	0x00003550


	//   ....[24]....
        /*0178*/ 	.word	0x00003580


	//   ....[25]....
        /*017c*/ 	.word	0x000035a0


	//   ....[26]....
        /*0180*/ 	.word	0x000035c0


	//   ....[27]....
        /*0184*/ 	.word	0x000035d0


	//   ....[28]....
        /*0188*/ 	.word	0x000035e0


	//   ....[29]....
        /*018c*/ 	.word	0x000035f0


	//   ....[30]....
        /*0190*/ 	.word	0x00003600


	//   ....[31]....
        /*0194*/ 	.word	0x00003610


	//   ....[32]....
        /*0198*/ 	.word	0x00004d00


	//   ....[33]....
        /*019c*/ 	.word	0x00004d40


	//   ....[34]....
        /*01a0*/ 	.word	0x00004e30


	//   ....[35]....
        /*01a4*/ 	.word	0x00004e60


	//   ....[36]....
        /*01a8*/ 	.word	0x00004f40


	//   ....[37]....
        /*01ac*/ 	.word	0x00004f70


	//   ....[38]....
        /*01b0*/ 	.word	0x00005050


	//   ....[39]....
        /*01b4*/ 	.word	0x00005080


	//   ....[40]....
        /*01b8*/ 	.word	0x00005160


	//   ....[41]....
        /*01bc*/ 	.word	0x00005190


	//   ....[42]....
        /*01c0*/ 	.word	0x000055f0


	//   ....[43]....
        /*01c4*/ 	.word	0x00005c70


	//   ....[44]....
        /*01c8*/ 	.word	0x00006270


	//   ....[45]....
        /*01cc*/ 	.word	0x000062c0


	//   ....[46]....
        /*01d0*/ 	.word	0x000062f0


	//   ....[47]....
        /*01d4*/ 	.word	0x00006310


	//   ....[48]....
        /*01d8*/ 	.word	0x00006330


	//   ....[49]....
        /*01dc*/ 	.word	0x000063e0


	//   ....[50]....
        /*01e0*/ 	.word	0x00006430


	//   ....[51]....
        /*01e4*/ 	.word	0x00006450


	//   ....[52]....
        /*01e8*/ 	.word	0x00006470


	//   ....[53]....
        /*01ec*/ 	.word	0x00006490


	//----- nvinfo : EIATTR_EXIT_INSTR_OFFSETS
	.align		4
.L_2519:
        /*01f0*/ 	.byte	0x04, 0x1c
        /*01f2*/ 	.short	(.L_2521 - .L_2520)


	//   ....[0]....
.L_2520:
        /*01f4*/ 	.word	0x00006550


	//   ....[1]....
        /*01f8*/ 	.word	0x00006770


	//----- nvinfo : EIATTR_MAX_THREADS
	.align		4
.L_2521:
        /*01fc*/ 	.byte	0x04, 0x05
        /*01fe*/ 	.short	(.L_2523 - .L_2522)
.L_2522:
        /*0200*/ 	.word	0x00000020
        /*0204*/ 	.word	0x00000001
        /*0208*/ 	.word	0x00000001


	//----- nvinfo : EIATTR_CRS_STACK_SIZE
	.align		4
.L_2523:
        /*020c*/ 	.byte	0x04, 0x1e
        /*020e*/ 	.short	(.L_2525 - .L_2524)
.L_2524:
        /*0210*/ 	.word	0x00000000
.L_2525:


//--------------------- .nv.info._Z25selective_scan_bwd_kernelI32Selective_Scan_bwd_kernel_traitsILi32ELi16ELb0ELb0ELb1ELb0ELb1EffEEv12SSMParamsBwd --------------------------
	.section	.nv.info._Z25selective_scan_bwd_kernelI32Selective_Scan_bwd_kernel_traitsILi32ELi16ELb0ELb0ELb1ELb0ELb1EffEEv12SSMParamsBwd,"",@"SHT_CUDA_INFO"
	.sectionflags	@""
	.align	4


	//----- nvinfo : EIATTR_CUDA_API_VERSION
	.align		4
        /*0000*/ 	.byte	0x04, 0x37
        /*0002*/ 	.short	(.L_2527 - .L_2526)
.L_2526:
        /*0004*/ 	.word	0x00000082


	//----- nvinfo : EIATTR_SW2861232_WAR
	.align		4
.L_2527:
        /*0008*/ 	.byte	0x01, 0x35
	.zero		2


	//----- nvinfo : EIATTR_PARAM_CBANK
	.align		4
        /*000c*/ 	.byte	0x04, 0x0a
        /*000e*/ 	.short	(.L_2529 - .L_2528)
	.align		4
.L_2528:
        /*0010*/ 	.word	index@(.nv.constant0._Z25selective_scan_bwd_kernelI32Selective_Scan_bwd_kernel_traitsILi32ELi16ELb0ELb0ELb1ELb0ELb1EffEEv12SSMParamsBwd)
        /*0014*/ 	.short	0x0160
        /*0016*/ 	.short	0x01f0


	//----- nvinfo : EIATTR_CBANK_PARAM_SIZE
	.align		4
.L_2529:
        /*0018*/ 	.byte	0x03, 0x19
        /*001a*/ 	.short	0x01f0


	//----- nvinfo : EIATTR_KPARAM_INFO
	.align		4
        /*001c*/ 	.byte	0x04, 0x17
        /*001e*/ 	.short	(.L_2531 - .L_2530)
.L_2530:
        /*0020*/ 	.word	0x00000000
        /*0024*/ 	.short	0x0000
        /*0026*/ 	.short	0x0000
        /*0028*/ 	.byte	0x00, 0xf0, 0xc1, 0x07


	//----- nvinfo : EIATTR_MAXREG_COUNT
	.align		4
.L_2531:
        /*002c*/ 	.byte	0x03, 0x1b
        /*002e*/ 	.short	0x00ff


	//----- nvinfo : EIATTR_NUM_BARRIERS
	.align		4
        /*0030*/ 	.byte	0x02, 0x4c
        /*0032*/ 	.byte	0x01
	.zero		1


	//----- nvinfo : EIATTR_MERCURY_ISA_VERSION
	.align		4
        /*0034*/ 	.byte	0x03, 0x5f
        /*0036*/ 	.short	0x0000


	//----- nvinfo : EIATTR_COOP_GROUP_MASK_REGIDS
	.align		4
        /*0038*/ 	.byte	0x04, 0x29
        /*003a*/ 	.short	(.L_2533 - .L_2532)


	//   ....[0]....
.L_2532:
        /*003c*/ 	.word	0xffffffff


	//   ....[1]....
        /*0040*/ 	.word	0xffffffff


	//   ....[2]....
        /*0044*/ 	.word	0xffffffff


	//   ....[3]....
        /*0048*/ 	.word	0xffffffff


	//   ....[4]....
        /*004c*/ 	.word	0xffffffff


	//   ....[5]....
        /*0050*/ 	.word	0xffffffff


	//   ....[6]....
        /*0054*/ 	.word	0xffffffff


	//   ....[7]....
        /*0058*/ 	.word	0xffffffff


	//   ....[8]....
        /*005c*/ 	.word	0xffffffff


	//   ....[9]....
        /*0060*/ 	.word	0xffffffff


	//   ....[10]....
        /*0064*/ 	.word	0xffffffff


	//   ....[11]....
        /*0068*/ 	.word	0xffffffff


	//   ....[12]....
        /*006c*/ 	.word	0xffffffff


	//   ....[13]....
        /*0070*/ 	.word	0xffffffff


	//   ....[14]....
        /*0074*/ 	.word	0xffffffff


	//   ....[15]....
        /*0078*/ 	.word	0xffffffff


	//   ....[16]....
        /*007c*/ 	.word	0xffffffff


	//   ....[17]....
        /*0080*/ 	.word	0xffffffff


	//   ....[18]....
        /*0084*/ 	.word	0xffffffff


	//   ....[19]....
        /*0088*/ 	.word	0xffffffff


	//   ....[20]....
        /*008c*/ 	.word	0xffffffff


	//   ....[21]....
        /*0090*/ 	.word	0xffffffff


	//   ....[22]....
        /*0094*/ 	.word	0xffffffff


	//   ....[23]....
        /*0098*/ 	.word	0xffffffff


	//   ....[24]....
        /*009c*/ 	.word	0xffffffff


	//   ....[25]....
        /*00a0*/ 	.word	0xffffffff


	//   ....[26]....
        /*00a4*/ 	.word	0xffffffff


	//   ....[27]....
        /*00a8*/ 	.word	0xffffffff


	//   ....[28]....
        /*00ac*/ 	.word	0xffffffff


	//   ....[29]....
        /*00b0*/ 	.word	0xffffffff


	//   ....[30]....
        /*00b4*/ 	.word	0xffffffff


	//   ....[31]....
        /*00b8*/ 	.word	0xffffffff


	//   ....[32]....
        /*00bc*/ 	.word	0xffffffff


	//   ....[33]....
        /*00c0*/ 	.word	0xffffffff


	//   ....[34]....
        /*00c4*/ 	.word	0xffffffff


	//   ....[35]....
        /*00c8*/ 	.word	0xffffffff


	//   ....[36]....
        /*00cc*/ 	.word	0xffffffff


	//   ....[37]....
        /*00d0*/ 	.word	0xffffffff


	//   ....[38]....
        /*00d4*/ 	.word	0xffffffff


	//   ....[39]....
        /*00d8*/ 	.word	0xffffffff


	//   ....[40]....
        /*00dc*/ 	.word	0xffffffff


	//   ....[41]....
        /*00e0*/ 	.word	0xffffffff


	//   ....[42]....
        /*00e4*/ 	.word	0xffffffff


	//   ....[43]....
        /*00e8*/ 	.word	0xffffffff


	//   ....[44]....
        /*00ec*/ 	.word	0xffffffff


	//   ....[45]....
        /*00f0*/ 	.word	0xffffffff


	//   ....[46]....
        /*00f4*/ 	.word	0xffffffff


	//   ....[47]....
        /*00f8*/ 	.word	0xffffffff


	//   ....[48]....
        /*00fc*/ 	.word	0xffffffff


	//   ....[49]....
        /*0100*/ 	.word	0xffffffff


	//   ....[50]....
        /*0104*/ 	.word	0xffffffff


	//   ....[51]....
        /*0108*/ 	.word	0xffffffff


	//   ....[52]....
        /*010c*/ 	.word	0xffffffff


	//   ....[53]....
        /*0110*/ 	.word	0xffffffff


	//   ....[54]....
        /*0114*/ 	.word	0xffffffff


	//   ....[55]....
        /*0118*/ 	.word	0xffffffff


	//   ....[56]....
        /*011c*/ 	.word	0xffffffff


	//   ....[57]....
        /*0120*/ 	.word	0xffffffff


	//----- nvinfo : EIATTR_COOP_GROUP_INSTR_OFFSETS
	.align		4
.L_2533:
        /*0124*/ 	.byte	0x04, 0x28
        /*0126*/ 	.short	(.L_2535 - .L_2534)


	//   ....[0]....
.L_2534:
        /*0128*/ 	.word	0x00001210


	//   ....[1]....
        /*012c*/ 	.word	0x00001710


	//   ....[2]....
        /*0130*/ 	.word	0x00001f90


	//   ....[3]....
        /*0134*/ 	.word	0x00002420


	//   ....[4]....
        /*0138*/ 	.word	0x00002af0


	//   ....[5]....
        /*013c*/ 	.word	0x00003350


	//   ....[6]....
        /*0140*/ 	.word	0x00003d60


	//   ....[7]....
        /*0144*/ 	.word	0x00005040


	//   ....[8]....
        /*0148*/ 	.word	0x00005700


	//   ....[9]....
        /*014c*/ 	.word	0x00005740


	//   ....[10]....
        /*0150*/ 	.word	0x00005880


	//   ....[11]....
        /*0154*/ 	.word	0x000058b0


	//   ....[12]....
        /*0158*/ 	.word	0x00005930


	//   ....[13]....
        /*015c*/ 	.word	0x00005940


	//   ....[14]....
        /*0160*/ 	.word	0x00005bd0


	//   ....[15]....
        /*0164*/ 	.word	0x00005c20


	//   ....[16]....
        /*0168*/ 	.word	0x00005c70


	//   ....[17]....
        /*016c*/ 	.word	0x00005c80


	//   ....[18]....
        /*0170*/ 	.word	0x00005ca0


	//   ....[19]....
        /*0174*/ 	.word	0x00005cd0


	//   ....[20]....
        /*0178*/ 	.word	0x00005d00


	//   ....[21]....
        /*017c*/ 	.word	0x00005d20


	//   ....[22]....
        /*0180*/ 	.word	0x00005d50


	//   ....[23]....
        /*0184*/ 	.word	0x00005d80


	//   ....[24]....
        /*0188*/ 	.word	0x00005d90


	//   ....[25]....
        /*018c*/ 	.word	0x00005dc0


	//   ....[26]....
        /*0190*/ 	.word	0x00005dd0


	//   ....[27]....
        /*0194*/ 	.word	0x00005e80


	//   ....[28]....
        /*0198*/ 	.word	0x00005eb0


	//   ....[29]....
        /*019c*/ 	.word	0x00006040


	//   ....[30]....
        /*01a0*/ 	.word	0x00006070


	//   ....[31]....
        /*01a4*/ 	.word	0x00006160


	//   ....[32]....
        /*01a8*/ 	.word	0x00006190


	//   ....[33]....
        /*01ac*/ 	.word	0x000061c0


	//   ....[34]....
        /*01b0*/ 	.word	0x00006200


	//   ....[35]....
        /*01b4*/ 	.word	0x00006250


	//   ....[36]....
        /*01b8*/ 	.word	0x00007570


	//   ....[37]....
        /*01bc*/ 	.word	0x000075b0


	//   ....[38]....
        /*01c0*/ 	.word	0x000076b0


	//   ....[39]....
        /*01c4*/ 	.word	0x000076e0


	//   ....[40]....
        /*01c8*/ 	.word	0x000077c0


	//   ....[41]....
        /*01cc*/ 	.word	0x000077f0


	//   ....[42]....
        /*01d0*/ 	.word	0x000078d0


	//   ....[43]....
        /*01d4*/ 	.word	0x00007900


	//   ....[44]....
        /*01d8*/ 	.word	0x000079e0


	//   ....[45]....
        /*01dc*/ 	.word	0x00007a10


	//   ....[46]....
        /*01e0*/ 	.word	0x00007f80


	//   ....[47]....
        /*01e4*/ 	.word	0x00008690


	//   ....[48]....
        /*01e8*/ 	.word	0x00008ce0


	//   ....[49]....
        /*01ec*/ 	.word	0x00008d30


	//   ....[50]....
        /*01f0*/ 	.word	0x00008d60


	//   ....[51]....
        /*01f4*/ 	.word	0x00008d80


	//   ....[52]....
        /*01f8*/ 	.word	0x00008da0


	//   ....[53]....
        /*01fc*/ 	.word	0x00008e70


	//   ....[54]....
        /*0200*/ 	.word	0x00008ec0


	//   ....[55]....
        /*0204*/ 	.word	0x00008ee0


	//   ....[56]....
        /*0208*/ 	.word	0x00008f00


	//   ....[57]....
        /*020c*/ 	.word	0x00008f20


	//----- nvinfo : EIATTR_EXIT_INSTR_OFFSETS
	.align		4
.L_2535:
        /*0210*/ 	.byte	0x04, 0x1c
        /*0212*/ 	.short	(.L_2537 - .L_2536)


	//   ....[0]....
.L_2536:
        /*0214*/ 	.word	0x00009000


	//   ....[1]....
        /*0218*/ 	.word	0x00009280


	//----- nvinfo : EIATTR_MAX_THREADS
	.align		4
.L_2537:
        /*021c*/ 	.byte	0x04, 0x05
        /*021e*/ 	.short	(.L_2539 - .L_2538)
.L_2538:
        /*0220*/ 	.word	0x00000020
        /*0224*/ 	.word	0x00000001
        /*0228*/ 	.word	0x00000001


	//----- nvinfo : EIATTR_CRS_STACK_SIZE
	.align		4
.L_2539:
        /*022c*/ 	.byte	0x04, 0x1e
        /*022e*/ 	.short	(.L_2541 - .L_2540)
.L_2540:
        /*0230*/ 	.word	0x00000000
.L_2541:


//--------------------- .nv.info._Z25selective_scan_bwd_kernelI32Selective_Scan_bwd_kernel_traitsILi32ELi16ELb0ELb0ELb1ELb1ELb0EffEEv12SSMParamsBwd --------------------------
	.section	.nv.info._Z25selective_scan_bwd_kernelI32Selective_Scan_bwd_kernel_traitsILi32ELi16ELb0ELb0ELb1ELb1ELb0EffEEv12SSMParamsBwd,"",@"SHT_CUDA_INFO"
	.sectionflags	@""
	.align	4


	//----- nvinfo : EIATTR_CUDA_API_VERSION
	.align		4
        /*0000*/ 	.byte	0x04, 0x37
        /*0002*/ 	.short	(.L_2543 - .L_2542)
.L_2542:
        /*0004*/ 	.word	0x00000082


	//----- nvinfo : EIATTR_SW2861232_WAR
	.align		4
.L_2543:
        /*0008*/ 	.byte	0x01, 0x35
	.zero		2


	//----- nvinfo : EIATTR_PARAM_CBANK
	.align		4
        /*000c*/ 	.byte	0x04, 0x0a
        /*000e*/ 	.short	(.L_2545 - .L_2544)
	.align		4
.L_2544:
        /*0010*/ 	.word	index@(.nv.constant0._Z25selective_scan_bwd_kernelI32Selective_Scan_bwd_kernel_traitsILi32ELi16ELb0ELb0ELb1ELb1ELb0EffEEv12SSMParamsBwd)
        /*0014*/ 	.short	0x0160
        /*0016*/ 	.short	0x01f0


	//----- nvinfo : EIATTR_CBANK_PARAM_SIZE
	.align		4
.L_2545:
        /*0018*/ 	.byte	0x03, 0x19
        /*001a*/ 	.short	0x01f0


	//----- nvinfo : EIATTR_KPARAM_INFO
	.align		4
        /*001c*/ 	.byte	0x04, 0x17
        /*001e*/ 	.short	(.L_2547 - .L_2546)
.L_2546:
        /*0020*/ 	.word	0x00000000
        /*0024*/ 	.short	0x0000
        /*0026*/ 	.short	0x0000
        /*0028*/ 	.byte	0x00, 0xf0, 0xc1, 0x07


	//----- nvinfo : EIATTR_MAXREG_COUNT
	.align		4
.L_2547:
        /*002c*/ 	.byte	0x03, 0x1b
        /*002e*/ 	.short	0x00ff


	//----- nvinfo : EIATTR_NUM_BARRIERS
	.align		4
        /*0030*/ 	.byte	0x02, 0x4c
        /*0032*/ 	.byte	0x01
	.zero		1


	//----- nvinfo : EIATTR_MERCURY_ISA_VERSION
	.align		4
        /*0034*/ 	.byte	0x03, 0x5f
        /*0036*/ 	.short	0x0000


	//----- nvinfo : EIATTR_COOP_GROUP_MASK_REGIDS
	.align		4
        /*0038*/ 	.byte	0x04, 0x29
        /*003a*/ 	.short	(.L_2549 - .L_2548)


	//   ....[0]....
.L_2548:
        /*003c*/ 	.word	0xffffffff


	//   ....[1]....
        /*0040*/ 	.word	0xffffffff


	//   ....[2]....
        /*0044*/ 	.word	0xffffffff


	//   ....[3]....
        /*0048*/ 	.word	0xffffffff


	//   ....[4]....
        /*004c*/ 	.word	0xffffffff


	//   ....[5]....
        /*0050*/ 	.word	0xffffffff


	//   ....[6]....
        /*0054*/ 	.word	0xffffffff


	//   ....[7]....
        /*0058*/ 	.word	0xffffffff


	//   ....[8]....
        /*005c*/ 	.word	0xffffffff


	//   ....[9]....
        /*0060*/ 	.word	0xffffffff


	//   ....[10]....
        /*0064*/ 	.word	0xffffffff


	//   ....[11]....
        /*0068*/ 	.word	0xffffffff


	//   ....[12]....
        /*006c*/ 	.word	0xffffffff


	//   ....[13]....
        /*0070*/ 	.word	0xffffffff


	//   ....[14]....
        /*0074*/ 	.word	0xffffffff


	//   ....[15]....
        /*0078*/ 	.word	0xffffffff


	//   ....[16]....
        /*007c*/ 	.word	0xffffffff


	//   ....[17]....
        /*0080*/ 	.word	0xffffffff


	//   ....[18]....
        /*0084*/ 	.word	0xffffffff


	//   ....[19]....
        /*0088*/ 	.word	0xffffffff


	//   ....[20]....
        /*008c*/ 	.word	0xffffffff


	//   ....[21]....
        /*0090*/ 	.word	0xffffffff


	//   ....[22]....
        /*0094*/ 	.word	0xffffffff


	//   ....[23]....
        /*0098*/ 	.word	0xffffffff


	//   ....[24]....
        /*009c*/ 	.word	0xffffffff


	//   ....[25]....
        /*00a0*/ 	.word	0xffffffff


	//   ....[26]....
        /*00a4*/ 	.word	0xffffffff


	//   ....[27]....
        /*00a8*/ 	.word	0xffffffff


	//   ....[28]....
        /*00ac*/ 	.word	0xffffffff


	//   ....[29]....
        /*00b0*/ 	.word	0xffffffff


	//   ....[30]....
        /*00b4*/ 	.word	0xffffffff


	//   ....[31]....
        /*00b8*/ 	.word	0xffffffff


	//   ....[32]....
        /*00bc*/ 	.word	0xffffffff


	//   ....[33]....
        /*00c0*/ 	.word	0xffffffff


	//   ....[34]....
        /*00c4*/ 	.word	0xffffffff


	//   ....[35]....
        /*00c8*/ 	.word	0xffffffff


	//   ....[36]....
        /*00cc*/ 	.word	0xffffffff


	//   ....[37]....
        /*00d0*/ 	.word	0xffffffff


	//   ....[38]....
        /*00d4*/ 	.word	0xffffffff


	//   ....[39]....
        /*00d8*/ 	.word	0xffffffff


	//   ....[40]....
        /*00dc*/ 	.word	0xffffffff


	//   ....[41]....
        /*00e0*/ 	.word	0xffffffff


	//   ....[42]....
        /*00e4*/ 	.word	0xffffffff


	//   ....[43]....
        /*00e8*/ 	.word	0xffffffff


	//   ....[44]....
        /*00ec*/ 	.word	0xffffffff


	//   ....[45]....
        /*00f0*/ 	.word	0xffffffff


	//   ....[46]....
        /*00f4*/ 	.word	0xffffffff


	//   ....[47]....
        /*00f8*/ 	.word	0xffffffff


	//   ....[48]....
        /*00fc*/ 	.word	0xffffffff


	//   ....[49]....
        /*0100*/ 	.word	0xffffffff


	//   ....[50]....
        /*0104*/ 	.word	0xffffffff


	//   ....[51]....
        /*0108*/ 	.word	0xffffffff


	//   ....[52]....
        /*010c*/ 	.word	0xffffffff


	//   ....[53]....
        /*0110*/ 	.word	0xffffffff


	//   ....[54]....
        /*0114*/ 	.word	0xffffffff


	//----- nvinfo : EIATTR_COOP_GROUP_INSTR_OFFSETS
	.align		4
.L_2549:
        /*0118*/ 	.byte	0x04, 0x28
        /*011a*/ 	.short	(.L_2551 - .L_2550)


	//   ....[0]....
.L_2550:
        /*011c*/ 	.word	0x00000fc0


	//   ....[1]....
        /*0120*/ 	.word	0x00001450


	//   ....[2]....
        /*0124*/ 	.word	0x00001990


	//   ....[3]....
        /*0128*/ 	.word	0x000049c0


	//   ....[4]....
        /*012c*/ 	.word	0x00004fe0


	//   ....[5]....
        /*0130*/ 	.word	0x00005020


	//   ....[6]....
        /*0134*/ 	.word	0x00005120


	//   ....[7]....
        /*0138*/ 	.word	0x00005150


	//   ....[8]....
        /*013c*/ 	.word	0x000051a0


	//   ....[9]....
        /*0140*/ 	.word	0x000051e0


	//   ....[10]....
        /*0144*/ 	.word	0x00005510


	//   ....[11]....
        /*0148*/ 	.word	0x00005520


	//   ....[12]....
        /*014c*/ 	.word	0x00005530


	//   ....[13]....
        /*0150*/ 	.word	0x00005540


	//   ....[14]....
        /*0154*/ 	.word	0x00005570


	//   ....[15]....
        /*0158*/ 	.word	0x000055a0


	//   ....[16]....
        /*015c*/ 	.word	0x000055c0


	//   ....[17]....
        /*0160*/ 	.word	0x000055e0


	//   ....[18]....
        /*0164*/ 	.word	0x00005600


	//   ....[19]....
        /*0168*/ 	.word	0x00005630


	//   ....[20]....
        /*016c*/ 	.word	0x00005650


	//   ....[21]....
        /*0170*/ 	.word	0x00005670


	//   ....[22]....
        /*0174*/ 	.word	0x00005680


	//   ....[23]....
        /*0178*/ 	.word	0x000056e0


	//   ....[24]....
        /*017c*/ 	.word	0x00005710


	//   ....[25]....
        /*0180*/ 	.word	0x00005830


	//   ....[26]....
        /*0184*/ 	.word	0x00005860


	//   ....[27]....
        /*0188*/ 	.word	0x00005950


	//   ....[28]....
        /*018c*/ 	.word	0x000059a0


	//   ....[29]....
        /*0190*/ 	.word	0x000059d0


	//   ....[30]....
        /*0194*/ 	.word	0x000059f0


	//   ....[31]....
        /*0198*/ 	.word	0x00005a40


	//   ....[32]....
        /*019c*/ 	.word	0x00006ca0


	//   ....[33]....
        /*01a0*/ 	.word	0x00006ce0


	//   ....[34]....
        /*01a4*/ 	.word	0x00006de0


	//   ....[35]....
        /*01a8*/ 	.word	0x00006e10


	//   ....[36]....
        /*01ac*/ 	.word	0x00006ef0


	//   ....[37]....
        /*01b0*/ 	.word	0x00006f20


	//   ....[38]....
        /*01b4*/ 	.word	0x00007000


	//   ....[39]....
        /*01b8*/ 	.word	0x00007030


	//   ....[40]....
        /*01bc*/ 	.word	0x00007110


	//   ....[41]....
        /*01c0*/ 	.word	0x00007140


	//   ....[42]....
        /*01c4*/ 	.word	0x00007850


	//   ....[43]....
        /*01c8*/ 	.word	0x00007fc0


	//   ....[44]....
        /*01cc*/ 	.word	0x000088f0


	//   ....[45]....
        /*01d0*/ 	.word	0x00008ed0


	//   ....[46]....
        /*01d4*/ 	.word	0x00008f20


	//   ....[47]....
        /*01d8*/ 	.word	0x00008f50


	//   ....[48]....
        /*01dc*/ 	.word	0x00008f70


	//   ....[49]....
        /*01e0*/ 	.word	0x00008f90


	//   ....[50]....
        /*01e4*/ 	.word	0x00009040


	//   ....[51]....
        /*01e8*/ 	.word	0x00009090


	//   ....[52]....
        /*01ec*/ 	.word	0x000090b0


	//   ....[53]....
        /*01f0*/ 	.word	0x000090d0


	//   ....[54]....
        /*01f4*/ 	.word	0x000090f0


	//----- nvinfo : EIATTR_EXIT_INSTR_OFFSETS
	.align		4
.L_2551:
        /*01f8*/ 	.byte	0x04, 0x1c
        /*01fa*/ 	.short	(.L_2553 - .L_2552)


	//   ....[0]....
.L_2552:
        /*01fc*/ 	.word	0x000091b0


	//   ....[1]....
        /*0200*/ 	.word	0x000093d0


	//----- nvinfo : EIATTR_MAX_THREADS
	.align		4
.L_2553:
        /*0204*/ 	.byte	0x04, 0x05
        /*0206*/ 	.short	(.L_2555 - .L_2554)
.L_2554:
        /*0208*/ 	.word	0x00000020
        /*020c*/ 	.word	0x00000001
        /*0210*/ 	.word	0x00000001


	//----- nvinfo : EIATTR_CRS_STACK_SIZE
	.align		4
.L_2555:
        /*0214*/ 	.byte	0x04, 0x1e
        /*0216*/ 	.short	(.L_2557 - .L_2556)
.L_2556:
        /*0218*/ 	.word	0x00000000
.L_2557:


//--------------------- .nv.info._Z25selective_scan_bwd_kernelI32Selective_Scan_bwd_kernel_traitsILi32ELi16ELb0ELb0ELb1ELb1ELb1EffEEv12SSMParamsBwd --------------------------
	.section	.nv.info._Z25selective_scan_bwd_kernelI32Selective_Scan_bwd_kernel_traitsILi32ELi16ELb0ELb0ELb1ELb1ELb1EffEEv12SSMParamsBwd,"",@"SHT_CUDA_INFO"
	.sectionflags	@""
	.align	4


	//----- nvinfo : EIATTR_CUDA_API_VERSION
	.align		4
        /*0000*/ 	.byte	0x04, 0x37
        /*0002*/ 	.short	(.L_2559 - .L_2558)
.L_2558:
        /*0004*/ 	.word	0x00000082


	//----- nvinfo : EIATTR_SW2861232_WAR
	.align		4
.L_2559:
        /*0008*/ 	.byte	0x01, 0x35
	.zero		2


	//----- nvinfo : EIATTR_PARAM_CBANK
	.align		4
        /*000c*/ 	.byte	0x04, 0x0a
        /*000e*/ 	.short	(.L_2561 - .L_2560)
	.align		4
.L_2560:
        /*0010*/ 	.word	index@(.nv.constant0._Z25selective_scan_bwd_kernelI32Selective_Scan_bwd_kernel_traitsILi32ELi16ELb0ELb0ELb1ELb1ELb1EffEEv12SSMParamsBwd)
        /*0014*/ 	.short	0x0160
        /*0016*/ 	.short	0x01f0


	//----- nvinfo : EIATTR_CBANK_PARAM_SIZE
	.align		4
.L_2561:
        /*0018*/ 	.byte	0x03, 0x19
        /*001a*/ 	.short	0x01f0


	//----- nvinfo : EIATTR_KPARAM_INFO
	.align		4
        /*001c*/ 	.byte	0x04, 0x17
        /*001e*/ 	.short	(.L_2563 - .L_2562)
.L_2562:
        /*0020*/ 	.word	0x00000000
        /*0024*/ 	.short	0x0000
        /*0026*/ 	.short	0x0000
        /*0028*/ 	.byte	0x00, 0xf0, 0xc1, 0x07


	//----- nvinfo : EIATTR_MAXREG_COUNT
	.align		4
.L_2563:
        /*002c*/ 	.byte	0x03, 0x1b
        /*002e*/ 	.short	0x00ff


	//----- nvinfo : EIATTR_NUM_BARRIERS
	.align		4
        /*0030*/ 	.byte	0x02, 0x4c
        /*0032*/ 	.byte	0x01
	.zero		1


	//----- nvinfo : EIATTR_MERCURY_ISA_VERSION
	.align		4
        /*0034*/ 	.byte	0x03, 0x5f
        /*0036*/ 	.short	0x0000


	//----- nvinfo : EIATTR_COOP_GROUP_MASK_REGIDS
	.align		4
        /*0038*/ 	.byte	0x04, 0x29
        /*003a*/ 	.short	(.L_2565 - .L_2564)


	//   ....[0]....
.L_2564:
        /*003c*/ 	.word	0xffffffff


	//   ....[1]....
        /*0040*/ 	.word	0xffffffff


	//   ....[2]....
        /*0044*/ 	.word	0xffffffff


	//   ....[3]....
        /*0048*/ 	.word	0xffffffff


	//   ....[4]....
        /*004c*/ 	.word	0xffffffff


	//   ....[5]....
        /*0050*/ 	.word	0xffffffff


	//   ....[6]....
        /*0054*/ 	.word	0xffffffff


	//   ....[7]....
        /*0058*/ 	.word	0xffffffff


	//   ....[8]....
        /*005c*/ 	.word	0xffffffff


	//   ....[9]....
        /*0060*/ 	.word	0xffffffff


	//   ....[10]....
        /*0064*/ 	.word	0xffffffff


	//   ....[11]....
        /*0068*/ 	.word	0xffffffff


	//   ....[12]....
        /*006c*/ 	.word	0xffffffff


	//   ....[13]....
        /*0070*/ 	.word	0xffffffff


	//   ....[14]....
        /*0074*/ 	.word	0xffffffff


	//   ....[15]....
        /*0078*/ 	.word	0xffffffff


	//   ....[16]....
        /*007c*/ 	.word	0xffffffff


	//   ....[17]....
        /*0080*/ 	.word	0xffffffff


	//   ....[18]....
        /*0084*/ 	.word	0xffffffff


	//   ....[19]....
        /*0088*/ 	.word	0xffffffff


	//   ....[20]....
        /*008c*/ 	.word	0xffffffff


	//   ....[21]....
        /*0090*/ 	.word	0xffffffff


	//   ....[22]....
        /*0094*/ 	.word	0xffffffff


	//   ....[23]....
        /*0098*/ 	.word	0xffffffff


	//   ....[24]....
        /*009c*/ 	.word	0xffffffff


	//   ....[25]....
        /*00a0*/ 	.word	0xffffffff


	//   ....[26]....
        /*00a4*/ 	.word	0xffffffff


	//   ....[27]....
        /*00a8*/ 	.word	0xffffffff


	//   ....[28]....
        /*00ac*/ 	.word	0xffffffff


	//   ....[29]....
        /*00b0*/ 	.word	0xffffffff


	//   ....[30]....
        /*00b4*/ 	.word	0xffffffff


	//   ....[31]....
        /*00b8*/ 	.word	0xffffffff


	//   ....[32]....
        /*00bc*/ 	.word	0xffffffff


	//   ....[33]....
        /*00c0*/ 	.word	0xffffffff


	//   ....[34]....
        /*00c4*/ 	.word	0xffffffff


	//   ....[35]....
        /*00c8*/ 	.word	0xffffffff


	//   ....[36]....
        /*00cc*/ 	.word	0xffffffff


	//   ....[37]....
        /*00d0*/ 	.word	0xffffffff


	//   ....[38]....
        /*00d4*/ 	.word	0xffffffff


	//   ....[39]....
        /*00d8*/ 	.word	0xffffffff


	//   ....[40]....
        /*00dc*/ 	.word	0xffffffff


	//   ....[41]....
        /*00e0*/ 	.word	0xffffffff


	//   ....[42]....
        /*00e4*/ 	.word	0xffffffff


	//   ....[43]....
        /*00e8*/ 	.word	0xffffffff


	//   ....[44]....
        /*00ec*/ 	.word	0xffffffff


	//   ....[45]....
        /*00f0*/ 	.word	0xffffffff


	//   ....[46]....
        /*00f4*/ 	.word	0xffffffff


	//   ....[47]....
        /*00f8*/ 	.word	0xffffffff


	//   ....[48]....
        /*00fc*/ 	.word	0xffffffff


	//   ....[49]....
        /*0100*/ 	.word	0xffffffff


	//   ....[50]....
        /*0104*/ 	.word	0xffffffff


	//   ....[51]....
        /*0108*/ 	.word	0xffffffff


	//   ....[52]....
        /*010c*/ 	.word	0xffffffff


	//   ....[53]....
        /*0110*/ 	.word	0xffffffff


	//   ....[54]....
        /*0114*/ 	.word	0xffffffff


	//   ....[55]....
        /*0118*/ 	.word	0xffffffff


	//   ....[56]....
        /*011c*/ 	.word	0xffffffff


	//   ....[57]....
        /*0120*/ 	.word	0xffffffff


	//   ....[58]....
        /*0124*/ 	.word	0xffffffff


	//----- nvinfo : EIATTR_COOP_GROUP_INSTR_OFFSETS
	.align		4
.L_2565:
        /*0128*/ 	.byte	0x04, 0x28
        /*012a*/ 	.short	(.L_2567 - .L_2566)


	//   ....[0]....
.L_2566:
        /*012c*/ 	.word	0x00000fc0


	//   ....[1]....
        /*0130*/ 	.word	0x00001520


	//   ....[2]....
        /*0134*/ 	.word	0x00001ba0


	//   ....[3]....
        /*0138*/ 	.word	0x00004550


	//   ....[4]....
        /*013c*/ 	.word	0x00004c20


	//   ....[5]....
        /*0140*/ 	.word	0x00005480


	//   ....[6]....
        /*0144*/ 	.word	0x00005e90


	//   ....[7]....
        /*0148*/ 	.word	0x00006ee0


	//   ....[8]....
        /*014c*/ 	.word	0x000074d0


	//   ....[9]....
        /*0150*/ 	.word	0x00007510


	//   ....[10]....
        /*0154*/ 	.word	0x000075e0


	//   ....[11]....
        /*0158*/ 	.word	0x00007610


	//   ....[12]....
        /*015c*/ 	.word	0x000076d0


	//   ....[13]....
        /*0160*/ 	.word	0x000078d0


	//   ....[14]....
        /*0164*/ 	.word	0x000079f0


	//   ....[15]....
        /*0168*/ 	.word	0x00007a20


	//   ....[16]....
        /*016c*/ 	.word	0x00007a30


	//   ....[17]....
        /*0170*/ 	.word	0x00007a40


	//   ....[18]....
        /*0174*/ 	.word	0x00007a70


	//   ....[19]....
        /*0178*/ 	.word	0x00007aa0


	//   ....[20]....
        /*017c*/ 	.word	0x00007ac0


	//   ....[21]....
        /*0180*/ 	.word	0x00007ae0


	//   ....[22]....
        /*0184*/ 	.word	0x00007b10


	//   ....[23]....
        /*0188*/ 	.word	0x00007b40


	//   ....[24]....
        /*018c*/ 	.word	0x00007b60


	//   ....[25]....
        /*0190*/ 	.word	0x00007b80


	//   ....[26]....
        /*0194*/ 	.word	0x00007b90


	//   ....[27]....
        /*0198*/ 	.word	0x00007bd0


	//   ....[28]....
        /*019c*/ 	.word	0x00007be0


	//   ....[29]....
        /*01a0*/ 	.word	0x00007ce0


	//   ....[30]....
        /*01a4*/ 	.word	0x00007d10


	//   ....[31]....
        /*01a8*/ 	.word	0x00007e30


	//   ....[32]....
        /*01ac*/ 	.word	0x00007e60


	//   ....[33]....
        /*01b0*/ 	.word	0x00007e80


	//   ....[34]....
        /*01b4*/ 	.word	0x00007eb0


	//   ....[35]....
        /*01b8*/ 	.word	0x00007ee0


	//   ....[36]....
        /*01bc*/ 	.word	0x00009180


	//   ....[37]....
        /*01c0*/ 	.word	0x000091c0


	//   ....[38]....
        /*01c4*/ 	.word	0x000092c0


	//   ....[39]....
        /*01c8*/ 	.word	0x000092f0


	//   ....[40]....
        /*01cc*/ 	.word	0x000093d0


	//   ....[41]....
        /*01d0*/ 	.word	0x00009400


	//   ....[42]....
        /*01d4*/ 	.word	0x000094e0


	//   ....[43]....
        /*01d8*/ 	.word	0x00009510


	//   ....[44]....
        /*01dc*/ 	.word	0x000095f0


	//   ....[45]....
        /*01e0*/ 	.word	0x00009620


	//   ....[46]....
        /*01e4*/ 	.word	0x00009d30


	//   ....[47]....
        /*01e8*/ 	.word	0x0000a3d0


	//   ....[48]....
        /*01ec*/ 	.word	0x0000ad90


	//   ....[49]....
        /*01f0*/ 	.word	0x0000b350


	//   ....[50]....
        /*01f4*/ 	.word	0x0000b3a0


	//   ....[51]....
        /*01f8*/ 	.word	0x0000b3d0


	//   ....[52]....
        /*01fc*/ 	.word	0x0000b3f0


	//   ....[53]....
        /*0200*/ 	.word	0x0000b410


	//   ....[54]....
        /*0204*/ 	.word	0x0000b4c0


	//   ....[55]....
        /*0208*/ 	.word	0x0000b510


	//   ....[56]....
        /*020c*/ 	.word	0x0000b530


	//   ....[57]....
        /*0210*/ 	.word	0x0000b550


	//   ....[58]....
        /*0214*/ 	.word	0x0000b570


	//----- nvinfo : EIATTR_EXIT_INSTR_OFFSETS
	.align		4
.L_2567:
        /*0218*/ 	.byte	0x04, 0x1c
        /*021a*/ 	.short	(.L_2569 - .L_2568)


	//   ....[0]....
.L_2568:
        /*021c*/ 	.word	0x0000b630


	//   ....[1]....
        /*0220*/ 	.word	0x0000b850


	//----- nvinfo : EIATTR_MAX_THREADS
	.align		4
.L_2569:
        /*0224*/ 	.byte	0x04, 0x05
        /*0226*/ 	.short	(.L_2571 - .L_2570)
.L_2570:
        /*0228*/ 	.word	0x00000020
        /*022c*/ 	.word	0x00000001
        /*0230*/ 	.word	0x00000001


	//----- nvinfo : EIATTR_CRS_STACK_SIZE
	.align		4
.L_2571:
        /*0234*/ 	.byte	0x04, 0x1e
        /*0236*/ 	.short	(.L_2573 - .L_2572)
.L_2572:
        /*0238*/ 	.word	0x00000000
.L_2573:


//--------------------- .nv.info._Z25selective_scan_bwd_kernelI32Selective_Scan_bwd_kernel_traitsILi32ELi16ELb0ELb1ELb0ELb0ELb0EffEEv12SSMParamsBwd --------------------------
	.section	.nv.info._Z25selective_scan_bwd_kernelI32Selective_Scan_bwd_kernel_traitsILi32ELi16ELb0ELb1ELb0ELb0ELb0EffEEv12SSMParamsBwd,"",@"SHT_CUDA_INFO"
	.sectionflags	@""
	.align	4


	//----- nvinfo : EIATTR_CUDA_API_VERSION
	.align		4
        /*0000*/ 	.byte	0x04, 0x37
        /*0002*/ 	.short	(.L_2575 - .L_2574)
.L_2574:
        /*0004*/ 	.word	0x00000082


	//----- nvinfo : EIATTR_SW2861232_WAR
	.align		4
.L_2575:
        /*0008*/ 	.byte	0x01, 0x35
	.zero		2


	//----- nvinfo : EIATTR_PARAM_CBANK
	.align		4
        /*000c*/ 	.byte	0x04, 0x0a
        /*000e*/ 	.short	(.L_2577 - .L_2576)
	.align		4
.L_2576:
        /*0010*/ 	.word	index@(.nv.constant0._Z25selective_scan_bwd_kernelI32Selective_Scan_bwd_kernel_traitsILi32ELi16ELb0ELb1ELb0ELb0ELb0EffEEv12SSMParamsBwd)
        /*0014*/ 	.short	0x0160
        /*0016*/ 	.short	0x01f0


	//----- nvinfo : EIATTR_CBANK_PARAM_SIZE
	.align		4
.L_2577:
        /*0018*/ 	.byte	0x03, 0x19
        /*001a*/ 	.short	0x01f0


	//----- nvinfo : EIATTR_KPARAM_INFO
	.align		4
        /*001c*/ 	.byte	0x04, 0x17
        /*001e*/ 	.short	(.L_2579 - .L_2578)
.L_2578:
        /*0020*/ 	.word	0x00000000
        /*0024*/ 	.short	0x0000
        /*0026*/ 	.short	0x0000
        /*0028*/ 	.byte	0x00, 0xf0, 0xc1, 0x07


	//----- nvinfo : EIATTR_MAXREG_COUNT
	.align		4
.L_2579:
        /*002c*/ 	.byte	0x03, 0x1b
        /*002e*/ 	.short	0x00ff


	//----- nvinfo : EIATTR_NUM_BARRIERS
	.align		4
        /*0030*/ 	.byte	0x02, 0x4c
        /*0032*/ 	.byte	0x01
	.zero		1


	//----- nvinfo : EIATTR_MERCURY_ISA_VERSION
	.align		4
        /*0034*/ 	.byte	0x03, 0x5f
        /*0036*/ 	.short	0x0000


	//----- nvinfo : EIATTR_COOP_GROUP_MASK_REGIDS
	.align		4
        /*0038*/ 	.byte	0x04, 0x29
        /*003a*/ 	.short	(.L_2581 - .L_2580)


	//   ....[0]....
.L_2580:
        /*003c*/ 	.word	0xffffffff


	//   ....[1]....
        /*0040*/ 	.word	0xffffffff


	//   ....[2]....
        /*0044*/ 	.word	0xffffffff


	//   ....[3]....
        /*0048*/ 	.word	0xffffffff


	//   ....[4]....
        /*004c*/ 	.word	0xffffffff


	//   ....[5]....
        /*0050*/ 	.word	0xffffffff


	//   ....[6]....
        /*0054*/ 	.word	0xffffffff


	//   ....[7]....
        /*0058*/ 	.word	0xffffffff


	//   ....[8]....
        /*005c*/ 	.word	0xffffffff


	//   ....[9]....
        /*0060*/ 	.word	0xffffffff


	//   ....[10]....
        /*0064*/ 	.word	0xffffffff


	//   ....[11]....
        /*0068*/ 	.word	0xffffffff


	//   ....[12]....
        /*006c*/ 	.word	0xffffffff


	//   ....[13]....
        /*0070*/ 	.word	0xffffffff


	//   ....[14]....
        /*0074*/ 	.word	0xffffffff


	//   ....[15]....
        /*0078*/ 	.word	0xffffffff


	//   ....[16]....
        /*007c*/ 	.word	0xffffffff


	//   ....[17]....
        /*0080*/ 	.word	0xffffffff


	//   ....[18]....
        /*0084*/ 	.word	0xffffffff


	//   ....[19]....
        /*0088*/ 	.word	0xffffffff


	//   ....[20]....
        /*008c*/ 	.word	0xffffffff


	//   ....[21]....
        /*0090*/ 	.word	0xffffffff


	//   ....[22]....
        /*0094*/ 	.word	0xffffffff


	//   ....[23]....
        /*0098*/ 	.word	0xffffffff


	//   ....[24]....
        /*009c*/ 	.word	0xffffffff


	//   ....[25]....
        /*00a0*/ 	.word	0xffffffff


	//   ....[26]....
        /*00a4*/ 	.word	0xffffffff


	//   ....[27]....
        /*00a8*/ 	.word	0xffffffff


	//   ....[28]....
        /*00ac*/ 	.word	0xffffffff


	//   ....[29]....
        /*00b0*/ 	.word	0xffffffff


	//   ....[30]....
        /*00b4*/ 	.word	0xffffffff


	//   ....[31]....
        /*00b8*/ 	.word	0xffffffff


	//   ....[32]....
        /*00bc*/ 	.word	0xffffffff


	//   ....[33]....
        /*00c0*/ 	.word	0xffffffff


	//   ....[34]....
        /*00c4*/ 	.word	0xffffffff


	//   ....[35]....
        /*00c8*/ 	.word	0xffffffff


	//   ....[36]....
        /*00cc*/ 	.word	0xffffffff


	//   ....[37]....
        /*00d0*/ 	.word	0xffffffff


	//   ....[38]....
        /*00d4*/ 	.word	0xffffffff


	//   ....[39]....
        /*00d8*/ 	.word	0xffffffff


	//   ....[40]....
        /*00dc*/ 	.word	0xffffffff


	//   ....[41]....
        /*00e0*/ 	.word	0xffffffff


	//   ....[42]....
        /*00e4*/ 	.word	0xffffffff


	//   ....[43]....
        /*00e8*/ 	.word	0xffffffff


	//   ....[44]....
        /*00ec*/ 	.word	0xffffffff


	//   ....[45]....
        /*00f0*/ 	.word	0xffffffff


	//   ....[46]....
        /*00f4*/ 	.word	0xffffffff


	//   ....[47]....
        /*00f8*/ 	.word	0xffffffff


	//   ....[48]....
        /*00fc*/ 	.word	0xffffffff


	//   ....[49]....
        /*0100*/ 	.word	0xffffffff


	//   ....[50]....
        /*0104*/ 	.word	0xffffffff


	//   ....[51]....
        /*0108*/ 	.word	0xffffffff


	//   ....[52]....
        /*010c*/ 	.word	0xffffffff


	//   ....[53]....
        /*0110*/ 	.word	0xffffffff


	//----- nvinfo : EIATTR_COOP_GROUP_INSTR_OFFSETS
	.align		4
.L_2581:
        /*0114*/ 	.byte	0x04, 0x28
        /*0116*/ 	.short	(.L_2583 - .L_2582)


	//   ....[0]....
.L_2582:
        /*0118*/ 	.word	0x000011f0


	//   ....[1]....
        /*011c*/ 	.word	0x000016d0


	//   ....[2]....
        /*0120*/ 	.word	0x00001b20


	//   ....[3]....
        /*0124*/ 	.word	0x00002810


	//   ....[4]....
        /*0128*/ 	.word	0x00003570


	//   ....[5]....
        /*012c*/ 	.word	0x000035a0


	//   ....[6]....
        /*0130*/ 	.word	0x00003600


	//   ....[7]....
        /*0134*/ 	.word	0x00003610


	//   ....[8]....
        /*0138*/ 	.word	0x00003640


	//   ....[9]....
        /*013c*/ 	.word	0x00003660


	//   ....[10]....
        /*0140*/ 	.word	0x00003690


	//   ....[11]....
        /*0144*/ 	.word	0x000036b0


	//   ....[12]....
        /*0148*/ 	.word	0x000036e0


	//   ....[13]....
        /*014c*/ 	.word	0x00003700


	//   ....[14]....
        /*0150*/ 	.word	0x00003730


	//   ....[15]....
        /*0154*/ 	.word	0x00003750


	//   ....[16]....
        /*0158*/ 	.word	0x00003780


	//   ....[17]....
        /*015c*/ 	.word	0x000037a0


	//   ....[18]....
        /*0160*/ 	.word	0x000037e0


	//   ....[19]....
        /*0164*/ 	.word	0x00003810


	//   ....[20]....
        /*0168*/ 	.word	0x00003860


	//   ....[21]....
        /*016c*/ 	.word	0x00003880


	//   ....[22]....
        /*0170*/ 	.word	0x000038c0


	//   ....[23]....
        /*0174*/ 	.word	0x000038e0


	//   ....[24]....
        /*0178*/ 	.word	0x000038f0


	//   ....[25]....
        /*017c*/ 	.word	0x00003940


	//   ....[26]....
        /*0180*/ 	.word	0x00003960


	//   ....[27]....
        /*0184*/ 	.word	0x000039a0


	//   ....[28]....
        /*0188*/ 	.word	0x000039d0


	//   ....[29]....
        /*018c*/ 	.word	0x000039f0


	//   ....[30]....
        /*0190*/ 	.word	0x00003a20


	//   ....[31]....
        /*0194*/ 	.word	0x00003a60


	//   ....[32]....
        /*0198*/ 	.word	0x00004df0


	//   ....[33]....
        /*019c*/ 	.word	0x00004e30


	//   ....[34]....
        /*01a0*/ 	.word	0x00004f20


	//   ....[35]....
        /*01a4*/ 	.word	0x00004f50


	//   ....[36]....
        /*01a8*/ 	.word	0x00005030


	//   ....[37]....
        /*01ac*/ 	.word	0x00005060


	//   ....[38]....
        /*01b0*/ 	.word	0x00005140


	//   ....[39]....
        /*01b4*/ 	.word	0x00005170


	//   ....[40]....
        /*01b8*/ 	.word	0x00005250


	//   ....[41]....
        /*01bc*/ 	.word	0x00005280


	//   ....[42]....
        /*01c0*/ 	.word	0x00005830


	//   ....[43]....
        /*01c4*/ 	.word	0x00005f50


	//   ....[44]....
        /*01c8*/ 	.word	0x000065c0


	//   ....[45]....
        /*01cc*/ 	.word	0x00006610


	//   ....[46]....
        /*01d0*/ 	.word	0x00006640


	//   ....[47]....
        /*01d4*/ 	.word	0x00006660


	//   ....[48]....
        /*01d8*/ 	.word	0x00006680


	//   ....[49]....
        /*01dc*/ 	.word	0x00006750


	//   ....[50]....
        /*01e0*/ 	.word	0x000067a0


	//   ....[51]....
        /*01e4*/ 	.word	0x000067c0


	//   ....[52]....
        /*01e8*/ 	.word	0x000067e0


	//   ....[53]....
        /*01ec*/ 	.word	0x00006800


	//----- nvinfo : EIATTR_EXIT_INSTR_OFFSETS
	.align		4
.L_2583:
        /*01f0*/ 	.byte	0x04, 0x1c
        /*01f2*/ 	.short	(.L_2585 - .L_2584)


	//   ....[0]....
.L_2584:
        /*01f4*/ 	.word	0x000068e0


	//   ....[1]....
        /*01f8*/ 	.word	0x00006b60


	//----- nvinfo : EIATTR_MAX_THREADS
	.align		4
.L_2585:
        /*01fc*/ 	.byte	0x04, 0x05
        /*01fe*/ 	.short	(.L_2587 - .L_2586)
.L_2586:
        /*0200*/ 	.word	0x00000020
        /*0204*/ 	.word	0x00000001
        /*0208*/ 	.word	0x00000001


	//----- nvinfo : EIATTR_CRS_STACK_SIZE
	.align		4
.L_2587:
        /*020c*/ 	.byte	0x04, 0x1e
        /*020e*/ 	.short	(.L_2589 - .L_2588)
.L_2588:
        /*0210*/ 	.word	0x00000000
.L_2589:


//--------------------- .nv.info._Z25selective_scan_bwd_kernelI32Selective_Scan_bwd_kernel_traitsILi32ELi16ELb0ELb1ELb0ELb0ELb1EffEEv12SSMParamsBwd --------------------------
	.section	.nv.info._Z25selective_scan_bwd_kernelI32Selective_Scan_bwd_kernel_traitsILi32ELi16ELb0ELb1ELb0ELb0ELb1EffEEv12SSMParamsBwd,"",@"SHT_CUDA_INFO"
	.sectionflags	@""
	.align	4


	//----- nvinfo : EIATTR_CUDA_API_VERSION
	.align		4
        /*0000*/ 	.byte	0x04, 0x37
        /*0002*/ 	.short	(.L_2591 - .L_2590)
.L_2590:
        /*0004*/ 	.word	0x00000082


	//----- nvinfo : EIATTR_SW2861232_WAR
	.align		4
.L_2591:
        /*0008*/ 	.byte	0x01, 0x35
	.zero		2


	//----- nvinfo : EIATTR_PARAM_CBANK
	.align		4
        /*000c*/ 	.byte	0x04, 0x0a
        /*000e*/ 	.short	(.L_2593 - .L_2592)
	.align		4
.L_2592:
        /*0010*/ 	.word	index@(.nv.constant0._Z25selective_scan_bwd_kernelI32Selective_Scan_bwd_kernel_traitsILi32ELi16ELb0ELb1ELb0ELb0ELb1EffEEv12SSMParamsBwd)
        /*0014*/ 	.short	0x0160
        /*0016*/ 	.short	0x01f0


	//----- nvinfo : EIATTR_CBANK_PARAM_SIZE
	.align		4
.L_2593:
        /*0018*/ 	.byte	0x03, 0x19
        /*001a*/ 	.short	0x01f0


	//----- nvinfo : EIATTR_KPARAM_INFO
	.align		4
        /*001c*/ 	.byte	0x04, 0x17
        /*001e*/ 	.short	(.L_2595 - .L_2594)
.L_2594:
        /*0020*/ 	.word	0x00000000
        /*0024*/ 	.short	0x0000
        /*0026*/ 	.short	0x0000
        /*0028*/ 	.byte	0x00, 0xf0, 0xc1, 0x07


	//----- nvinfo : EIATTR_MAXREG_COUNT
	.align		4
.L_2595:
        /*002c*/ 	.byte	0x03, 0x1b
        /*002e*/ 	.short	0x00ff


	//----- nvinfo : EIATTR_NUM_BARRIERS
	.align		4
        /*0030*/ 	.byte	0x02, 0x4c
        /*0032*/ 	.byte	0x01
	.zero		1


	//----- nvinfo : EIATTR_MERCURY_ISA_VERSION
	.align		4
        /*0034*/ 	.byte	0x03, 0x5f
        /*0036*/ 	.short	0x0000


	//----- nvinfo : EIATTR_COOP_GROUP_MASK_REGIDS
	.align		4
        /*0038*/ 	.byte	0x04, 0x29
        /*003a*/ 	.short	(.L_2597 - .L_2596)


	//   ....[0]....
.L_2596:
        /*003c*/ 	.word	0xffffffff


	//   ....[1]....
        /*0040*/ 	.word	0xffffffff


	//   ....[2]....
        /*0044*/ 	.word	0xffffffff


	//   ....[3]....
        /*0048*/ 	.word	0xffffffff


	//   ....[4]....
        /*004c*/ 	.word	0xffffffff


	//   ....[5]....
        /*0050*/ 	.word	0xffffffff


	//   ....[6]....
        /*0054*/ 	.word	0xffffffff


	//   ....[7]....
        /*0058*/ 	.word	0xffffffff


	//   ....[8]....
        /*005c*/ 	.word	0xffffffff


	//   ....[9]....
        /*0060*/ 	.word	0xffffffff


	//   ....[10]....
        /*0064*/ 	.word	0xffffffff


	//   ....[11]....
        /*0068*/ 	.word	0xffffffff


	//   ....[12]....
        /*006c*/ 	.word	0xffffffff


	//   ....[13]....
        /*0070*/ 	.word	0xffffffff


	//   ....[14]....
        /*0074*/ 	.word	0xffffffff


	//   ....[15]....
        /*0078*/ 	.word	0xffffffff


	//   ....[16]....
        /*007c*/ 	.word	0xffffffff


	//   ....[17]....
        /*0080*/ 	.word	0xffffffff


	//   ....[18]....
        /*0084*/ 	.word	0xffffffff


	//   ....[19]....
        /*0088*/ 	.word	0xffffffff


	//   ....[20]....
        /*008c*/ 	.word	0xffffffff


	//   ....[21]....
        /*0090*/ 	.word	0xffffffff


	//   ....[22]....
        /*0094*/ 	.word	0xffffffff


	//   ....[23]....
        /*0098*/ 	.word	0xffffffff


	//   ....[24]....
        /*009c*/ 	.word	0xffffffff


	//   ....[25]....
        /*00a0*/ 	.word	0xffffffff


	//   ....[26]....
        /*00a4*/ 	.word	0xffffffff


	//   ....[27]....
        /*00a8*/ 	.word	0xffffffff


	//   ....[28]....
        /*00ac*/ 	.word	0xffffffff


	//   ....[29]....
        /*00b0*/ 	.word	0xffffffff


	//   ....[30]....
        /*00b4*/ 	.word	0xffffffff


	//   ....[31]....
        /*00b8*/ 	.word	0xffffffff


	//   ....[32]....
        /*00bc*/ 	.word	0xffffffff


	//   ....[33]....
        /*00c0*/ 	.word	0xffffffff


	//   ....[34]....
        /*00c4*/ 	.word	0xffffffff


	//   ....[35]....
        /*00c8*/ 	.word	0xffffffff


	//   ....[36]....
        /*00cc*/ 	.word	0xffffffff


	//   ....[37]....
        /*00d0*/ 	.word	0xffffffff


	//   ....[38]....
        /*00d4*/ 	.word	0xffffffff


	//   ....[39]....
        /*00d8*/ 	.word	0xffffffff


	//   ....[40]....
        /*00dc*/ 	.word	0xffffffff


	//   ....[41]....
        /*00e0*/ 	.word	0xffffffff


	//   ....[42]....
        /*00e4*/ 	.word	0xffffffff


	//   ....[43]....
        /*00e8*/ 	.word	0xffffffff


	//   ....[44]....
        /*00ec*/ 	.word	0xffffffff


	//   ....[45]....
        /*00f0*/ 	.word	0xffffffff


	//   ....[46]....
        /*00f4*/ 	.word	0xffffffff


	//   ....[47]....
        /*00f8*/ 	.word	0xffffffff


	//   ....[48]....
        /*00fc*/ 	.word	0xffffffff


	//   ....[49]....
        /*0100*/ 	.word	0xffffffff


	//   ....[50]....
        /*0104*/ 	.word	0xffffffff


	//   ....[51]....
        /*0108*/ 	.word	0xffffffff


	//   ....[52]....
        /*010c*/ 	.word	0xffffffff


	//   ....[53]....
        /*0110*/ 	.word	0xffffffff


	//   ....[54]....
        /*0114*/ 	.word	0xffffffff


	//   ....[55]....
        /*0118*/ 	.word	0xffffffff


	//   ....[56]....
        /*011c*/ 	.word	0xffffffff


	//   ....[57]....
        /*0120*/ 	.word	0xffffffff


	//----- nvinfo : EIATTR_COOP_GROUP_INSTR_OFFSETS
	.align		4
.L_2597:
        /*0124*/ 	.byte	0x04, 0x28
        /*0126*/ 	.short	(.L_2599 - .L_2598)


	//   ....[0]....
.L_2598:
        /*0128*/ 	.word	0x00001210


	//   ....[1]....
        /*012c*/ 	.word	0x00001710


	//   ....[2]....
        /*0130*/ 	.word	0x00001f90


	//   ....[3]....
        /*0134*/ 	.word	0x00002420


	//   ....[4]....
        /*0138*/ 	.word	0x00002af0


	//   ....[5]....
        /*013c*/ 	.word	0x00003350


	//   ....[6]....
        /*0140*/ 	.word	0x00003d60


	//   ....[7]....
        /*0144*/ 	.word	0x00004e00


	//   ....[8]....
        /*0148*/ 	.word	0x00005ae0


	//   ....[9]....
        /*014c*/ 	.word	0x00005b60


	//   ....[10]....
        /*0150*/ 	.word	0x00005b80


	//   ....[11]....
        /*0154*/ 	.word	0x00005b90


	//   ....[12]....
        /*0158*/ 	.word	0x00005bb0


	//   ....[13]....
        /*015c*/ 	.word	0x00005bf0


	//   ....[14]....
        /*0160*/ 	.word	0x00005c10


	//   ....[15]....
        /*0164*/ 	.word	0x00005c30


	//   ....[16]....
        /*0168*/ 	.word	0x00005c50


	//   ....[17]....
        /*016c*/ 	.word	0x00005c90


	//   ....[18]....
        /*0170*/ 	.word	0x00005cb0


	//   ....[19]....
        /*0174*/ 	.word	0x00005cd0


	//   ....[20]....
        /*0178*/ 	.word	0x00005cf0


	//   ....[21]....
        /*017c*/ 	.word	0x00005d40


	//   ....[22]....
        /*0180*/ 	.word	0x00005d80


	//   ....[23]....
        /*0184*/ 	.word	0x00005da0


	//   ....[24]....
        /*0188*/ 	.word	0x00005e20


	//   ....[25]....
        /*018c*/ 	.word	0x00005e40


	//   ....[26]....
        /*0190*/ 	.word	0x00005e50


	//   ....[27]....
        /*0194*/ 	.word	0x00005e60


	//   ....[28]....
        /*0198*/ 	.word	0x00005e70


	//   ....[29]....
        /*019c*/ 	.word	0x00005eb0


	//   ....[30]....
        /*01a0*/ 	.word	0x00005ed0


	//   ....[31]....
        /*01a4*/ 	.word	0x00005ee0


	//   ....[32]....
        /*01a8*/ 	.word	0x00005f00


	//   ....[33]....
        /*01ac*/ 	.word	0x00005f20


	//   ....[34]....
        /*01b0*/ 	.word	0x00006230


	//   ....[35]....
        /*01b4*/ 	.word	0x00006300


	//   ....[36]....
        /*01b8*/ 	.word	0x00007270


	//   ....[37]....
        /*01bc*/ 	.word	0x000072b0


	//   ....[38]....
        /*01c0*/ 	.word	0x000073b0


	//   ....[39]....
        /*01c4*/ 	.word	0x000073e0


	//   ....[40]....
        /*01c8*/ 	.word	0x000074e0


	//   ....[41]....
        /*01cc*/ 	.word	0x00007510


	//   ....[42]....
        /*01d0*/ 	.word	0x000075f0


	//   ....[43]....
        /*01d4*/ 	.word	0x00007620


	//   ....[44]....
        /*01d8*/ 	.word	0x00007700


	//   ....[45]....
        /*01dc*/ 	.word	0x00007730


	//   ....[46]....
        /*01e0*/ 	.word	0x00007d80


	//   ....[47]....
        /*01e4*/ 	.word	0x00008490


	//   ....[48]....
        /*01e8*/ 	.word	0x00008ae0


	//   ....[49]....
        /*01ec*/ 	.word	0x00008b30


	//   ....[50]....
        /*01f0*/ 	.word	0x00008b60


	//   ....[51]....
        /*01f4*/ 	.word	0x00008b80


	//   ....[52]....
        /*01f8*/ 	.word	0x00008ba0


	//   ....[53]....
        /*01fc*/ 	.word	0x00008c70


	//   ....[54]....
        /*0200*/ 	.word	0x00008cc0


	//   ....[55]....
        /*0204*/ 	.word	0x00008ce0


	//   ....[56]....
        /*0208*/ 	.word	0x00008d00


	//   ....[57]....
        /*020c*/ 	.word	0x00008d20


	//----- nvinfo : EIATTR_EXIT_INSTR_OFFSETS
	.align		4
.L_2599:
        /*0210*/ 	.byte	0x04, 0x1c
        /*0212*/ 	.short	(.L_2601 - .L_2600)


	//   ....[0]....
.L_2600:
        /*0214*/ 	.word	0x00008e00


	//   ....[1]....
        /*0218*/ 	.word	0x00009080


	//----- nvinfo : EIATTR_MAX_THREADS
	.align		4
.L_2601:
        /*021c*/ 	.byte	0x04, 0x05
        /*021e*/ 	.short	(.L_2603 - .L_2602)
.L_2602:
        /*0220*/ 	.word	0x00000020
        /*0224*/ 	.word	0x00000001
        /*0228*/ 	.word	0x00000001


	//----- nvinfo : EIATTR_CRS_STACK_SIZE
	.align		4
.L_2603:
        /*022c*/ 	.byte	0x04, 0x1e
        /*022e*/ 	.short	(.L_2605 - .L_2604)
.L_2604:
        /*0230*/ 	.word	0x00000000
.L_2605:


//--------------------- .nv.info._Z25selective_scan_bwd_kernelI32Selective_Scan_bwd_kernel_traitsILi32ELi16ELb0ELb1ELb0ELb1ELb0EffEEv12SSMParamsBwd --------------------------
	.section	.nv.info._Z25selective_scan_bwd_kernelI32Selective_Scan_bwd_kernel_traitsILi32ELi16ELb0ELb1ELb0ELb1ELb0EffEEv12SSMParamsBwd,"",@"SHT_CUDA_INFO"
	.sectionflags	@""
	.align	4


	//----- nvinfo : EIATTR_CUDA_API_VERSION
	.align		4
        /*0000*/ 	.byte	0x04, 0x37
        /*0002*/ 	.short	(.L_2607 - .L_2606)
.L_2606:
        /*0004*/ 	.word	0x00000082


	//----- nvinfo : EIATTR_SW2861232_WAR
	.align		4
.L_2607:
        /*0008*/ 	.byte	0x01, 0x35
	.zero		2


	//----- nvinfo : EIATTR_PARAM_CBANK
	.align		4
        /*000c*/ 	.byte	0x04, 0x0a
        /*000e*/ 	.short	(.L_2609 - .L_2608)
	.align		4
.L_2608:
        /*0010*/ 	.word	index@(.nv.constant0._Z25selective_scan_bwd_kernelI32Selective_Scan_bwd_kernel_traitsILi32ELi16ELb0ELb1ELb0ELb1ELb0EffEEv12SSMParamsBwd)
        /*0014*/ 	.short	0x0160
        /*0016*/ 	.short	0x01f0


	//----- nvinfo : EIATTR_CBANK_PARAM_SIZE
	.align		4
.L_2609:
        /*0018*/ 	.byte	0x03, 0x19
        /*001a*/ 	.short	0x01f0


	//----- nvinfo : EIATTR_KPARAM_INFO
	.align		4
        /*001c*/ 	.byte	0x04, 0x17
        /*001e*/ 	.short	(.L_2611 - .L_2610)
.L_2610:
        /*0020*/ 	.word	0x00000000
        /*0024*/ 	.short	0x0000
        /*0026*/ 	.short	0x0000
        /*0028*/ 	.byte	0x00, 0xf0, 0xc1, 0x07


	//----- nvinfo : EIATTR_MAXREG_COUNT
	.align		4
.L_2611:
        /*002c*/ 	.byte	0x03, 0x1b
        /*002e*/ 	.short	0x00ff


	//----- nvinfo : EIATTR_NUM_BARRIERS
	.align		4
        /*0030*/ 	.byte	0x02, 0x4c
        /*0032*/ 	.byte	0x01
	.zero		1


	//----- nvinfo : EIATTR_MERCURY_ISA_VERSION
	.align		4
        /*0034*/ 	.byte	0x03, 0x5f
        /*0036*/ 	.short	0x0000


	//----- nvinfo : EIATTR_COOP_GROUP_MASK_REGIDS
	.align		4
        /*0038*/ 	.byte	0x04, 0x29
        /*003a*/ 	.short	(.L_2613 - .L_2612)


	//   ....[0]....
.L_2612:
        /*003c*/ 	.word	0xffffffff


	//   ....[1]....
        /*0040*/ 	.word	0xffffffff


	//   ....[2]....
        /*0044*/ 	.word	0xffffffff


	//   ....[3]....
        /*0048*/ 	.word	0xffffffff


	//   ....[4]....
        /*004c*/ 	.word	0xffffffff


	//   ....[5]....
        /*0050*/ 	.word	0xffffffff


	//   ....[6]....
        /*0054*/ 	.word	0xffffffff


	//   ....[7]....
        /*0058*/ 	.word	0xffffffff


	//   ....[8]....
        /*005c*/ 	.word	0xffffffff


	//   ....[9]....
        /*0060*/ 	.word	0xffffffff


	//   ....[10]....
        /*0064*/ 	.word	0xffffffff


	//   ....[11]....
        /*0068*/ 	.word	0xffffffff


	//   ....[12]....
        /*006c*/ 	.word	0xffffffff


	//   ....[13]....
        /*0070*/ 	.word	0xffffffff


	//   ....[14]....
        /*0074*/ 	.word	0xffffffff


	//   ....[15]....
        /*0078*/ 	.word	0xffffffff


	//   ....[16]....
        /*007c*/ 	.word	0xffffffff


	//   ....[17]....
        /*0080*/ 	.word	0xffffffff


	//   ....[18]....
        /*0084*/ 	.word	0xffffffff


	//   ....[19]....
        /*0088*/ 	.word	0xffffffff


	//   ....[20]....
        /*008c*/ 	.word	0xffffffff


	//   ....[21]....
        /*0090*/ 	.word	0xffffffff


	//   ....[22]....
        /*0094*/ 	.word	0xffffffff


	//   ....[23]....
        /*0098*/ 	.word	0xffffffff


	//   ....[24]....
        /*009c*/ 	.word	0xffffffff


	//   ....[25]....
        /*00a0*/ 	.word	0xffffffff


	//   ....[26]....
        /*00a4*/ 	.word	0xffffffff


	//   ....[27]....
        /*00a8*/ 	.word	0xffffffff


	//   ....[28]....
        /*00ac*/ 	.word	0xffffffff


	//   ....[29]....
        /*00b0*/ 	.word	0xffffffff


	//   ....[30]....
        /*00b4*/ 	.word	0xffffffff


	//   ....[31]....
        /*00b8*/ 	.word	0xffffffff


	//   ....[32]....
        /*00bc*/ 	.word	0xffffffff


	//   ....[33]....
        /*00c0*/ 	.word	0xffffffff


	//   ....[34]....
        /*00c4*/ 	.word	0xffffffff


	//   ....[35]....
        /*00c8*/ 	.word	0xffffffff


	//   ....[36]....
        /*00cc*/ 	.word	0xffffffff


	//   ....[37]....
        /*00d0*/ 	.word	0xffffffff


	//   ....[38]....
        /*00d4*/ 	.word	0xffffffff


	//   ....[39]....
        /*00d8*/ 	.word	0xffffffff


	//   ....[40]....
        /*00dc*/ 	.word	0xffffffff


	//   ....[41]....
        /*00e0*/ 	.word	0xffffffff


	//   ....[42]....
        /*00e4*/ 	.word	0xffffffff


	//   ....[43]....
        /*00e8*/ 	.word	0xffffffff


	//   ....[44]....
        /*00ec*/ 	.word	0xffffffff


	//   ....[45]....
        /*00f0*/ 	.word	0xffffffff


	//   ....[46]....
        /*00f4*/ 	.word	0xffffffff


	//   ....[47]....
        /*00f8*/ 	.word	0xffffffff


	//   ....[48]....
        /*00fc*/ 	.word	0xffffffff


	//   ....[49]....
        /*0100*/ 	.word	0xffffffff


	//   ....[50]....
        /*0104*/ 	.word	0xffffffff


	//   ....[51]....
        /*0108*/ 	.word	0xffffffff


	//   ....[52]....
        /*010c*/ 	.word	0xffffffff


	//   ....[53]....
        /*0110*/ 	.word	0xffffffff


	//   ....[54]....
        /*0114*/ 	.word	0xffffffff


	//----- nvinfo : EIATTR_COOP_GROUP_INSTR_OFFSETS
	.align		4
.L_2613:
        /*0118*/ 	.byte	0x04, 0x28
        /*011a*/ 	.short	(.L_2615 - .L_2614)


	//   ....[0]....
.L_2614:
        /*011c*/ 	.word	0x00000fe0


	//   ....[1]....
        /*0120*/ 	.word	0x000014a0


	//   ....[2]....
        /*0124*/ 	.word	0x000019c0


	//   ....[3]....
        /*0128*/ 	.word	0x00004910


	//   ....[4]....
        /*012c*/ 	.word	0x00005220


	//   ....[5]....
        /*0130*/ 	.word	0x00005400


	//   ....[6]....
        /*0134*/ 	.word	0x00005430


	//   ....[7]....
        /*0138*/ 	.word	0x00005540


	//   ....[8]....
        /*013c*/ 	.word	0x00005580


	//   ....[9]....
        /*0140*/ 	.word	0x000055b0


	//   ....[10]....
        /*0144*/ 	.word	0x000055c0


	//   ....[11]....
        /*0148*/ 	.word	0x000055f0


	//   ....[12]....
        /*014c*/ 	.word	0x00005620


	//   ....[13]....
        /*0150*/ 	.word	0x00005640


	//   ....[14]....
        /*0154*/ 	.word	0x00005660


	//   ....[15]....
        /*0158*/ 	.word	0x00005690


	//   ....[16]....
        /*015c*/ 	.word	0x000056c0


	//   ....[17]....
        /*0160*/ 	.word	0x000056e0


	//   ....[18]....
        /*0164*/ 	.word	0x00005700


	//   ....[19]....
        /*0168*/ 	.word	0x00005740


	//   ....[20]....
        /*016c*/ 	.word	0x00005780


	//   ....[21]....
        /*0170*/ 	.word	0x000057a0


	//   ....[22]....
        /*0174*/ 	.word	0x000057c0


	//   ....[23]....
        /*0178*/ 	.word	0x00005830


	//   ....[24]....
        /*017c*/ 	.word	0x00005860


	//   ....[25]....
        /*0180*/ 	.word	0x000058b0


	//   ....[26]....
        /*0184*/ 	.word	0x000058d0


	//   ....[27]....
        /*0188*/ 	.word	0x00005920


	//   ....[28]....
        /*018c*/ 	.word	0x00005950


	//   ....[29]....
        /*0190*/ 	.word	0x00005980


	//   ....[30]....
        /*0194*/ 	.word	0x00005ca0


	//   ....[31]....
        /*0198*/ 	.word	0x00005d10


	//   ....[32]....
        /*019c*/ 	.word	0x00006c20


	//   ....[33]....
        /*01a0*/ 	.word	0x00006c60


	//   ....[34]....
        /*01a4*/ 	.word	0x00006d60


	//   ....[35]....
        /*01a8*/ 	.word	0x00006d90


	//   ....[36]....
        /*01ac*/ 	.word	0x00006e80


	//   ....[37]....
        /*01b0*/ 	.word	0x00006eb0


	//   ....[38]....
        /*01b4*/ 	.word	0x00006fa0


	//   ....[39]....
        /*01b8*/ 	.word	0x00006fd0


	//   ....[40]....
        /*01bc*/ 	.word	0x000070c0


	//   ....[41]....
        /*01c0*/ 	.word	0x000070f0


	//   ....[42]....
        /*01c4*/ 	.word	0x000078f0


	//   ....[43]....
        /*01c8*/ 	.word	0x00008180


	//   ....[44]....
        /*01cc*/ 	.word	0x00008990


	//   ....[45]....
        /*01d0*/ 	.word	0x00008f50


	//   ....[46]....
        /*01d4*/ 	.word	0x00008fa0


	//   ....[47]....
        /*01d8*/ 	.word	0x00008fd0


	//   ....[48]....
        /*01dc*/ 	.word	0x00008ff0


	//   ....[49]....
        /*01e0*/ 	.word	0x00009010


	//   ....[50]....
        /*01e4*/ 	.word	0x000090c0


	//   ....[51]....
        /*01e8*/ 	.word	0x00009110


	//   ....[52]....
        /*01ec*/ 	.word	0x00009130


	//   ....[53]....
        /*01f0*/ 	.word	0x00009150


	//   ....[54]....
        /*01f4*/ 	.word	0x00009170


	//----- nvinfo : EIATTR_EXIT_INSTR_OFFSETS
	.align		4
.L_2615:
        /*01f8*/ 	.byte	0x04, 0x1c
        /*01fa*/ 	.short	(.L_2617 - .L_2616)


	//   ....[0]....
.L_2616:
        /*01fc*/ 	.word	0x00009230


	//   ....[1]....
        /*0200*/ 	.word	0x00009450


	//----- nvinfo : EIATTR_MAX_THREADS
	.align		4
.L_2617:
        /*0204*/ 	.byte	0x04, 0x05
        /*0206*/ 	.short	(.L_2619 - .L_2618)
.L_2618:
        /*0208*/ 	.word	0x00000020
        /*020c*/ 	.word	0x00000001
        /*0210*/ 	.word	0x00000001


	//----- nvinfo : EIATTR_CRS_STACK_SIZE
	.align		4
.L_2619:
        /*0214*/ 	.byte	0x04, 0x1e
        /*0216*/ 	.short	(.L_2621 - .L_2620)
.L_2620:
        /*0218*/ 	.word	0x00000000
.L_2621:


//--------------------- .nv.info._Z25selective_scan_bwd_kernelI32Selective_Scan_bwd_kernel_traitsILi32ELi16ELb0ELb1ELb0ELb1ELb1EffEEv12SSMParamsBwd --------------------------
	.section	.nv.info._Z25selective_scan_bwd_kernelI32Selective_Scan_bwd_kernel_traitsILi32ELi16ELb0ELb1ELb0ELb1ELb1EffEEv12SSMParamsBwd,"",@"SHT_CUDA_INFO"
	.sectionflags	@""
	.align	4


	//----- nvinfo : EIATTR_CUDA_API_VERSION
	.align		4
        /*0000*/ 	.byte	0x04, 0x37
        /*0002*/ 	.short	(.L_2623 - .L_2622)
.L_2622:
        /*0004*/ 	.word	0x00000082


	//----- nvinfo : EIATTR_SW2861232_WAR
	.align		4
.L_2623:
        /*0008*/ 	.byte	0x01, 0x35
	.zero		2


	//----- nvinfo : EIATTR_PARAM_CBANK
	.align		4
        /*000c*/ 	.byte	0x04, 0x0a
        /*000e*/ 	.short	(.L_2625 - .L_2624)
	.align		4
.L_2624:
        /*0010*/ 	.word	index@(.nv.constant0._Z25selective_scan_bwd_kernelI32Selective_Scan_bwd_kernel_traitsILi32ELi16ELb0ELb1ELb0ELb1ELb1EffEEv12SSMParamsBwd)
        /*0014*/ 	.short	0x0160
        /*0016*/ 	.short	0x01f0


	//----- nvinfo : EIATTR_CBANK_PARAM_SIZE
	.align		4
.L_2625:
        /*0018*/ 	.byte	0x03, 0x19
        /*001a*/ 	.short	0x01f0


	//----- nvinfo : EIATTR_KPARAM_INFO
	.align		4
        /*001c*/ 	.byte	0x04, 0x17
        /*001e*/ 	.short	(.L_2627 - .L_2626)
.L_2626:
        /*0020*/ 	.word	0x00000000
        /*0024*/ 	.short	0x0000
        /*0026*/ 	.short	0x0000
        /*0028*/ 	.byte	0x00, 0xf0, 0xc1, 0x07


	//----- nvinfo : EIATTR_MAXREG_COUNT
	.align		4
.L_2627:
        /*002c*/ 	.byte	0x03, 0x1b
        /*002e*/ 	.short	0x00ff


	//----- nvinfo : EIATTR_NUM_BARRIERS
	.align		4
        /*0030*/ 	.byte	0x02, 0x4c
        /*0032*/ 	.byte	0x01
	.zero		1


	//----- nvinfo : EIATTR_MERCURY_ISA_VERSION
	.align		4
        /*0034*/ 	.byte	0x03, 0x5f
        /*0036*/ 	.short	0x0000


	//----- nvinfo : EIATTR_COOP_GROUP_MASK_REGIDS
	.align		4
        /*0038*/ 	.byte	0x04, 0x29
        /*003a*/ 	.short	(.L_2629 - .L_2628)


	//   ....[0]....
.L_2628:
        /*003c*/ 	.word	0xffffffff


	//   ....[1]....
        /*0040*/ 	.word	0xffffffff


	//   ....[2]....
        /*0044*/ 	.word	0xffffffff


	//   ....[3]....
        /*0048*/ 	.word	0xffffffff


	//   ....[4]....
        /*004c*/ 	.word	0xffffffff


	//   ....[5]....
        /*0050*/ 	.word	0xffffffff


	//   ....[6]....
        /*0054*/ 	.word	0xffffffff


	//   ....[7]....
        /*0058*/ 	.word	0xffffffff


	//   ....[8]....
        /*005c*/ 	.word	0xffffffff


	//   ....[9]....
        /*0060*/ 	.word	0xffffffff


	//   ....[10]....
        /*0064*/ 	.word	0xffffffff


	//   ....[11]....
        /*0068*/ 	.word	0xffffffff


	//   ....[12]....
        /*006c*/ 	.word	0xffffffff


	//   ....[13]....
        /*0070*/ 	.word	0xffffffff


	//   ....[14]....
        /*0074*/ 	.word	0xffffffff


	//   ....[15]....
        /*0078*/ 	.word	0xffffffff


	//   ....[16]....
        /*007c*/ 	.word	0xffffffff


	//   ....[17]....
        /*0080*/ 	.word	0xffffffff


	//   ....[18]....
        /*0084*/ 	.word	0xffffffff


	//   ....[19]....
        /*0088*/ 	.word	0xffffffff


	//   ....[20]....
        /*008c*/ 	.word	0xffffffff


	//   ....[21]....
        /*0090*/ 	.word	0xffffffff


	//   ....[22]....
        /*0094*/ 	.word	0xffffffff


	//   ....[23]....
        /*0098*/ 	.word	0xffffffff


	//   ....[24]....
        /*009c*/ 	.word	0xffffffff


	//   ....[25]....
        /*00a0*/ 	.word	0xffffffff


	//   ....[26]....
        /*00a4*/ 	.word	0xffffffff


	//   ....[27]....
        /*00a8*/ 	.word	0xffffffff


	//   ....[28]....
        /*00ac*/ 	.word	0xffffffff


	//   ....[29]....
        /*00b0*/ 	.word	0xffffffff


	//   ....[30]....
        /*00b4*/ 	.word	0xffffffff


	//   ....[31]....
        /*00b8*/ 	.word	0xffffffff


	//   ....[32]....
        /*00bc*/ 	.word	0xffffffff


	//   ....[33]....
        /*00c0*/ 	.word	0xffffffff


	//   ....[34]....
        /*00c4*/ 	.word	0xffffffff


	//   ....[35]....
        /*00c8*/ 	.word	0xffffffff


	//   ....[36]....
        /*00cc*/ 	.word	0xffffffff


	//   ....[37]....
        /*00d0*/ 	.word	0xffffffff


	//   ....[38]....
        /*00d4*/ 	.word	0xffffffff


	//   ....[39]....
        /*00d8*/ 	.word	0xffffffff


	//   ....[40]....
        /*00dc*/ 	.word	0xffffffff


	//   ....[41]....
        /*00e0*/ 	.word	0xffffffff


	//   ....[42]....
        /*00e4*/ 	.word	0xffffffff


	//   ....[43]....
        /*00e8*/ 	.word	0xffffffff


	//   ....[44]....
        /*00ec*/ 	.word	0xffffffff


	//   ....[45]....
        /*00f0*/ 	.word	0xffffffff


	//   ....[46]....
        /*00f4*/ 	.word	0xffffffff


	//   ....[47]....
        /*00f8*/ 	.word	0xffffffff


	//   ....[48]....
        /*00fc*/ 	.word	0xffffffff


	//   ....[49]....
        /*0100*/ 	.word	0xffffffff


	//   ....[50]....
        /*0104*/ 	.word	0xffffffff


	//   ....[51]....
        /*0108*/ 	.word	0xffffffff


	//   ....[52]....
        /*010c*/ 	.word	0xffffffff


	//   ....[53]....
        /*0110*/ 	.word	0xffffffff


	//   ....[54]....
        /*0114*/ 	.word	0xffffffff


	//   ....[55]....
        /*0118*/ 	.word	0xffffffff


	//   ....[56]....
        /*011c*/ 	.word	0xffffffff


	//   ....[57]....
        /*0120*/ 	.word	0xffffffff


	//   ....[58]....
        /*0124*/ 	.word	0xffffffff


	//----- nvinfo : EIATTR_COOP_GROUP_INSTR_OFFSETS
	.align		4
.L_2629:
        /*0128*/ 	.byte	0x04, 0x28
        /*012a*/ 	.short	(.L_2631 - .L_2630)


	//   ....[0]....
.L_2630:
        /*012c*/ 	.word	0x00000fc0


	//   ....[1]....
        /*0130*/ 	.word	0x00001490


	//   ....[2]....
        /*0134*/ 	.word	0x00001b60


	//   ....[3]....
        /*0138*/ 	.word	0x00004500


	//   ....[4]....
        /*013c*/ 	.word	0x00004ba0


	//   ....[5]....
        /*0140*/ 	.word	0x00005420


	//   ....[6]....
        /*0144*/ 	.word	0x00005e30


	//   ....[7]....
        /*0148*/ 	.word	0x00006b50


	//   ....[8]....
        /*014c*/ 	.word	0x000073d0


	//   ....[9]....
        /*0150*/ 	.word	0x00007730


	//   ....[10]....
        /*0154*/ 	.word	0x00007760


	//   ....[11]....
        /*0158*/ 	.word	0x00007790


	//   ....[12]....
        /*015c*/ 	.word	0x000077a0


	//   ....[13]....
        /*0160*/ 	.word	0x000077d0


	//   ....[14]....
        /*0164*/ 	.word	0x00007800


	//   ....[15]....
        /*0168*/ 	.word	0x00007820


	//   ....[16]....
        /*016c*/ 	.word	0x00007840


	//   ....[17]....
        /*0170*/ 	.word	0x00007870


	//   ....[18]....
        /*0174*/ 	.word	0x000078a0


	//   ....[19]....
        /*0178*/ 	.word	0x000078c0


	//   ....[20]....
        /*017c*/ 	.word	0x000078e0


	//   ....[21]....
        /*0180*/ 	.word	0x00007910


	//   ....[22]....
        /*0184*/ 	.word	0x00007940


	//   ....[23]....
        /*0188*/ 	.word	0x00007970


	//   ....[24]....
        /*018c*/ 	.word	0x000079a0


	//   ....[25]....
        /*0190*/ 	.word	0x000079f0


	//   ....[26]....
        /*0194*/ 	.word	0x00007a20


	//   ....[27]....
        /*0198*/ 	.word	0x00007a40


	//   ....[28]....
        /*019c*/ 	.word	0x00007a50


	//   ....[29]....
        /*01a0*/ 	.word	0x00007a90


	//   ....[30]....
        /*01a4*/ 	.word	0x00007ac0


	//   ....[31]....
        /*01a8*/ 	.word	0x00007ae0


	//   ....[32]....
        /*01ac*/ 	.word	0x00007b00


	//   ....[33]....
        /*01b0*/ 	.word	0x00007b30


	//   ....[34]....
        /*01b4*/ 	.word	0x00007e90


	//   ....[35]....
        /*01b8*/ 	.word	0x00007ec0


	//   ....[36]....
        /*01bc*/ 	.word	0x00008e50


	//   ....[37]....
        /*01c0*/ 	.word	0x00008e90


	//   ....[38]....
        /*01c4*/ 	.word	0x00008f90


	//   ....[39]....
        /*01c8*/ 	.word	0x00008fc0


	//   ....[40]....
        /*01cc*/ 	.word	0x000090a0


	//   ....[41]....
        /*01d0*/ 	.word	0x000090d0


	//   ....[42]....
        /*01d4*/ 	.word	0x000091b0


	//   ....[43]....
        /*01d8*/ 	.word	0x000091e0


	//   ....[44]....
        /*01dc*/ 	.word	0x000092c0


	//   ....[45]....
        /*01e0*/ 	.word	0x000092f0


	//   ....[46]....
        /*01e4*/ 	.word	0x00009b10


	//   ....[47]....
        /*01e8*/ 	.word	0x0000a360


	//   ....[48]....
        /*01ec*/ 	.word	0x0000ab30


	//   ....[49]....
        /*01f0*/ 	.word	0x0000b130


	//   ....[50]....
        /*01f4*/ 	.word	0x0000b180


	//   ....[51]....
        /*01f8*/ 	.word	0x0000b1b0


	//   ....[52]....
        /*01fc*/ 	.word	0x0000b1d0


	//   ....[53]....
        /*0200*/ 	.word	0x0000b1f0


	//   ....[54]....
        /*0204*/ 	.word	0x0000b2a0


	//   ....[55]....
        /*0208*/ 	.word	0x0000b2f0


	//   ....[56]....
        /*020c*/ 	.word	0x0000b310


	//   ....[57]....
        /*0210*/ 	.word	0x0000b330


	//   ....[58]....
        /*0214*/ 	.word	0x0000b350


	//----- nvinfo : EIATTR_EXIT_INSTR_OFFSETS
	.align		4
.L_2631:
        /*0218*/ 	.byte	0x04, 0x1c
        /*021a*/ 	.short	(.L_2633 - .L_2632)


	//   ....[0]....
.L_2632:
        /*021c*/ 	.word	0x0000b410


	//   ....[1]....
        /*0220*/ 	.word	0x0000b630


	//----- nvinfo : EIATTR_MAX_THREADS
	.align		4
.L_2633:
        /*0224*/ 	.byte	0x04, 0x05
        /*0226*/ 	.short	(.L_2635 - .L_2634)
.L_2634:
        /*0228*/ 	.word	0x00000020
        /*022c*/ 	.word	0x00000001
        /*0230*/ 	.word	0x00000001


	//----- nvinfo : EIATTR_CRS_STACK_SIZE
	.align		4
.L_2635:
        /*0234*/ 	.byte	0x04, 0x1e
        /*0236*/ 	.short	(.L_2637 - .L_2636)
.L_2636:
        /*0238*/ 	.word	0x00000000
.L_2637:


//--------------------- .nv.info._Z25selective_scan_bwd_kernelI32Selective_Scan_bwd_kernel_traitsILi32ELi16ELb0ELb1ELb1ELb0ELb0EffEEv12SSMParamsBwd --------------------------
	.section	.nv.info._Z25selective_scan_bwd_kernelI32Selective_Scan_bwd_kernel_traitsILi32ELi16ELb0ELb1ELb1ELb0ELb0EffEEv12SSMParamsBwd,"",@"SHT_CUDA_INFO"
	.sectionflags	@""
	.align	4


	//----- nvinfo : EIATTR_CUDA_API_VERSION
	.align		4
        /*0000*/ 	.byte	0x04, 0x37
        /*0002*/ 	.short	(.L_2639 - .L_2638)
.L_2638:
        /*0004*/ 	.word	0x00000082


	//----- nvinfo : EIATTR_SW2861232_WAR
	.align		4
.L_2639:
        /*0008*/ 	.byte	0x01, 0x35
	.zero		2


	//----- nvinfo : EIATTR_PARAM_CBANK
	.align		4
        /*000c*/ 	.byte	0x04, 0x0a
        /*000e*/ 	.short	(.L_2641 - .L_2640)
	.align		4
.L_2640:
        /*0010*/ 	.word	index@(.nv.constant0._Z25selective_scan_bwd_kernelI32Selective_Scan_bwd_kernel_traitsILi32ELi16ELb0ELb1ELb1ELb0ELb0EffEEv12SSMParamsBwd)
        /*0014*/ 	.short	0x0160
        /*0016*/ 	.short	0x01f0


	//----- nvinfo : EIATTR_CBANK_PARAM_SIZE
	.align		4
.L_2641:
        /*0018*/ 	.byte	0x03, 0x19
        /*001a*/ 	.short	0x01f0


	//----- nvinfo : EIATTR_KPARAM_INFO
	.align		4
        /*001c*/ 	.byte	0x04, 0x17
        /*001e*/ 	.short	(.L_2643 - .L_2642)
.L_2642:
        /*0020*/ 	.word	0x00000000
        /*0024*/ 	.short	0x0000
        /*0026*/ 	.short	0x0000
        /*0028*/ 	.byte	0x00, 0xf0, 0xc1, 0x07


	//----- nvinfo : EIATTR_MAXREG_COUNT
	.align		4
.L_2643:
        /*002c*/ 	.byte	0x03, 0x1b
        /*002e*/ 	.short	0x00ff


	//----- nvinfo : EIATTR_NUM_BARRIERS
	.align		4
        /*0030*/ 	.byte	0x02, 0x4c
        /*0032*/ 	.byte	0x01
	.zero		1


	//----- nvinfo : EIATTR_MERCURY_ISA_VERSION
	.align		4
        /*0034*/ 	.byte	0x03, 0x5f
        /*0036*/ 	.short	0x0000


	//----- nvinfo : EIATTR_COOP_GROUP_MASK_REGIDS
	.align		4
        /*0038*/ 	.byte	0x04, 0x29
        /*003a*/ 	.short	(.L_2645 - .L_2644)


	//   ....[0]....
.L_2644:
        /*003c*/ 	.word	0xffffffff


	//   ....[1]....
        /*0040*/ 	.word	0xffffffff


	//   ....[2]....
        /*0044*/ 	.word	0xffffffff


	//   ....[3]....
        /*0048*/ 	.word	0xffffffff


	//   ....[4]....
        /*004c*/ 	.word	0xffffffff


	//   ....[5]....
        /*0050*/ 	.word	0xffffffff


	//   ....[6]....
        /*0054*/ 	.word	0xffffffff


	//   ....[7]....
        /*0058*/ 	.word	0xffffffff


	//   ....[8]....
        /*005c*/ 	.word	0xffffffff


	//   ....[9]....
        /*0060*/ 	.word	0xffffffff


	//   ....[10]....
        /*0064*/ 	.word	0xffffffff


	//   ....[11]....
        /*0068*/ 	.word	0xffffffff


	//   ....[12]....
        /*006c*/ 	.word	0xffffffff


	//   ....[13]....
        /*0070*/ 	.word	0xffffffff


	//   ....[14]....
        /*0074*/ 	.word	0xffffffff


	//   ....[15]....
        /*0078*/ 	.word	0xffffffff


	//   ....[16]....
        /*007c*/ 	.word	0xffffffff


	//   ....[17]....
        /*0080*/ 	.word	0xffffffff


	//   ....[18]....
        /*0084*/ 	.word	0xffffffff


	//   ....[19]....
        /*0088*/ 	.word	0xffffffff


	//   ....[20]....
        /*008c*/ 	.word	0xffffffff


	//   ....[21]....
        /*0090*/ 	.word	0xffffffff


	//   ....[22]....
        /*0094*/ 	.word	0xffffffff


	//   ....[23]....
        /*0098*/ 	.word	0xffffffff


	//   ....[24]....
        /*009c*/ 	.word	0xffffffff


	//   ....[25]....
        /*00a0*/ 	.word	0xffffffff


	//   ....[26]....
        /*00a4*/ 	.word	0xffffffff


	//   ....[27]....
        /*00a8*/ 	.word	0xffffffff


	//   ....[28]....
        /*00ac*/ 	.word	0xffffffff


	//   ....[29]....
        /*00b0*/ 	.word	0xffffffff


	//   ....[30]....
        /*00b4*/ 	.word	0xffffffff


	//   ....[31]....
        /*00b8*/ 	.word	0xffffffff


	//   ....[32]....
        /*00bc*/ 	.word	0xffffffff


	//   ....[33]....
        /*00c0*/ 	.word	0xffffffff


	//   ....[34]....
        /*00c4*/ 	.word	0xffffffff


	//   ....[35]....
        /*00c8*/ 	.word	0xffffffff


	//   ....[36]....
        /*00cc*/ 	.word	0xffffffff


	//   ....[37]....
        /*00d0*/ 	.word	0xffffffff


	//   ....[38]....
        /*00d4*/ 	.word	0xffffffff


	//   ....[39]....
        /*00d8*/ 	.word	0xffffffff


	//   ....[40]....
        /*00dc*/ 	.word	0xffffffff


	//   ....[41]....
        /*00e0*/ 	.word	0xffffffff


	//   ....[42]....
        /*00e4*/ 	.word	0xffffffff


	//   ....[43]....
        /*00e8*/ 	.word	0xffffffff


	//   ....[44]....
        /*00ec*/ 	.word	0xffffffff


	//   ....[45]....
        /*00f0*/ 	.word	0xffffffff


	//   ....[46]....
        /*00f4*/ 	.word	0xffffffff


	//   ....[47]....
        /*00f8*/ 	.word	0xffffffff


	//   ....[48]....
        /*00fc*/ 	.word	0xffffffff


	//   ....[49]....
        /*0100*/ 	.word	0xffffffff


	//----- nvinfo : EIATTR_COOP_GROUP_INSTR_OFFSETS
	.align		4
.L_2645:
        /*0104*/ 	.byte	0x04, 0x28
        /*0106*/ 	.short	(.L_2647 - .L_2646)


	//   ....[0]....
.L_2646:
        /*0108*/ 	.word	0x000013c0


	//   ....[1]....
        /*010c*/ 	.word	0x000018a0


	//   ....[2]....
        /*0110*/ 	.word	0x00001cf0


	//   ....[3]....
        /*0114*/ 	.word	0x00002a00


	//   ....[4]....
        /*0118*/ 	.word	0x00003310


	//   ....[5]....
        /*011c*/ 	.word	0x00003e10


	//   ....[6]....
        /*0120*/ 	.word	0x00003e40


	//   ....[7]....
        /*0124*/ 	.word	0x00003f60


	//   ....[8]....
        /*0128*/ 	.word	0x00003f90


	//   ....[9]....
        /*012c*/ 	.word	0x00003fa0


	//   ....[10]....
        /*0130*/ 	.word	0x00003fb0


	//   ....[11]....
        /*0134*/ 	.word	0x00003fe0


	//   ....[12]....
        /*0138*/ 	.word	0x00004010


	//   ....[13]....
        /*013c*/ 	.word	0x00004030


	//   ....[14]....
        /*0140*/ 	.word	0x00004050


	//   ....[15]....
        /*0144*/ 	.word	0x00004080


	//   ....[16]....
        /*0148*/ 	.word	0x000040b0


	//   ....[17]....
        /*014c*/ 	.word	0x000040d0


	//   ....[18]....
        /*0150*/ 	.word	0x000040f0


	//   ....[19]....
        /*0154*/ 	.word	0x00004120


	//   ....[20]....
        /*0158*/ 	.word	0x00004150


	//   ....[21]....
        /*015c*/ 	.word	0x00004190


	//   ....[22]....
        /*0160*/ 	.word	0x000041d0


	//   ....[23]....
        /*0164*/ 	.word	0x00004220


	//   ....[24]....
        /*0168*/ 	.word	0x00004230


	//   ....[25]....
        /*016c*/ 	.word	0x00004260


	//   ....[26]....
        /*0170*/ 	.word	0x00004270


	//   ....[27]....
        /*0174*/ 	.word	0x00004280


	//   ....[28]....
        /*0178*/ 	.word	0x000042b0


	//   ....[29]....
        /*017c*/ 	.word	0x000042c0


	//   ....[30]....
        /*0180*/ 	.word	0x000042d0


	//   ....[31]....
        /*0184*/ 	.word	0x000042f0


	//   ....[32]....
        /*0188*/ 	.word	0x00004310


	//   ....[33]....
        /*018c*/ 	.word	0x00005d60


	//   ....[34]....
        /*0190*/ 	.word	0x00005e80


	//   ....[35]....
        /*0194*/ 	.word	0x00005f80


	//   ....[36]....
        /*0198*/ 	.word	0x00006080


	//   ....[37]....
        /*019c*/ 	.word	0x00006190


	//   ....[38]....
        /*01a0*/ 	.word	0x00006500


	//   ....[39]....
        /*01a4*/ 	.word	0x00006c40


	//   ....[40]....
        /*01a8*/ 	.word	0x00007290


	//   ....[41]....
        /*01ac*/ 	.word	0x000072e0


	//   ....[42]....
        /*01b0*/ 	.word	0x00007310


	//   ....[43]....
        /*01b4*/ 	.word	0x00007330


	//   ....[44]....
        /*01b8*/ 	.word	0x00007350


	//   ....[45]....
        /*01bc*/ 	.word	0x00007420


	//   ....[46]....
        /*01c0*/ 	.word	0x00007470


	//   ....[47]....
        /*01c4*/ 	.word	0x00007490


	//   ....[48]....
        /*01c8*/ 	.word	0x000074b0


	//   ....[49]....
        /*01cc*/ 	.word	0x000074d0


	//----- nvinfo : EIATTR_EXIT_INSTR_OFFSETS
	.align		4
.L_2647:
        /*01d0*/ 	.byte	0x04, 0x1c
        /*01d2*/ 	.short	(.L_2649 - .L_2648)


	//   ....[0]....
.L_2648:
        /*01d4*/ 	.word	0x000075b0


	//   ....[1]....
        /*01d8*/ 	.word	0x00007720


	//----- nvinfo : EIATTR_MAX_THREADS
	.align		4
.L_2649:
        /*01dc*/ 	.byte	0x04, 0x05
        /*01de*/ 	.short	(.L_2651 - .L_2650)
.L_2650:
        /*01e0*/ 	.word	0x00000020
        /*01e4*/ 	.word	0x00000001
        /*01e8*/ 	.word	0x00000001


	//----- nvinfo : EIATTR_CRS_STACK_SIZE
	.align		4
.L_2651:
        /*01ec*/ 	.byte	0x04, 0x1e
        /*01ee*/ 	.short	(.L_2653 - .L_2652)
.L_2652:
        /*01f0*/ 	.word	0x00000000
.L_2653:


//--------------------- .nv.info._Z25selective_scan_bwd_kernelI32Selective_Scan_bwd_kernel_traitsILi32ELi16ELb0ELb1ELb1ELb0ELb1EffEEv12SSMParamsBwd --------------------------
	.section	.nv.info._Z25selective_scan_bwd_kernelI32Selective_Scan_bwd_kernel_traitsILi32ELi16ELb0ELb1ELb1ELb0ELb1EffEEv12SSMParamsBwd,"",@"SHT_CUDA_INFO"
	.sectionflags	@""
	.align	4


	//----- nvinfo : EIATTR_CUDA_API_VERSION
	.align		4
        /*0000*/ 	.byte	0x04, 0x37
        /*0002*/ 	.short	(.L_2655 - .L_2654)
.L_2654:
        /*0004*/ 	.word	0x00000082


	//----- nvinfo : EIATTR_SW2861232_WAR
	.align		4
.L_2655:
        /*0008*/ 	.byte	0x01, 0x35
	.zero		2


	//----- nvinfo : EIATTR_PARAM_CBANK
	.align		4
        /*000c*/ 	.byte	0x04, 0x0a
        /*000e*/ 	.short	(.L_2657 - .L_2656)
	.align		4
.L_2656:
        /*0010*/ 	.word	index@(.nv.constant0._Z25selective_scan_bwd_kernelI32Selective_Scan_bwd_kernel_traitsILi32ELi16ELb0ELb1ELb1ELb0ELb1EffEEv12SSMParamsBwd)
        /*0014*/ 	.short	0x0160
        /*0016*/ 	.short	0x01f0


	//----- nvinfo : EIATTR_CBANK_PARAM_SIZE
	.align		4
.L_2657:
        /*0018*/ 	.byte	0x03, 0x19
        /*001a*/ 	.short	0x01f0


	//----- nvinfo : EIATTR_KPARAM_INFO
	.align		4
        /*001c*/ 	.byte	0x04, 0x17
        /*001e*/ 	.short	(.L_2659 - .L_2658)
.L_2658:
        /*0020*/ 	.word	0x00000000
        /*0024*/ 	.short	0x0000
        /*0026*/ 	.short	0x0000
        /*0028*/ 	.byte	0x00, 0xf0, 0xc1, 0x07


	//----- nvinfo : EIATTR_MAXREG_COUNT
	.align		4
.L_2659:
        /*002c*/ 	.byte	0x03, 0x1b
        /*002e*/ 	.short	0x00ff


	//----- nvinfo : EIATTR_NUM_BARRIERS
	.align		4
        /*0030*/ 	.byte	0x02, 0x4c
        /*0032*/ 	.byte	0x01
	.zero		1


	//----- nvinfo : EIATTR_MERCURY_ISA_VERSION
	.align		4
        /*0034*/ 	.byte	0x03, 0x5f
        /*0036*/ 	.short	0x0000


	//----- nvinfo : EIATTR_COOP_GROUP_MASK_REGIDS
	.align		4
        /*0038*/ 	.byte	0x04, 0x29
        /*003a*/ 	.short	(.L_2661 - .L_2660)


	//   ....[0]....
.L_2660:
        /*003c*/ 	.word	0xffffffff


	//   ....[1]....
        /*0040*/ 	.word	0xffffffff


	//   ....[2]....
        /*0044*/ 	.word	0xffffffff


	//   ....[3]....
        /*0048*/ 	.word	0xffffffff


	//   ....[4]....
        /*004c*/ 	.word	0xffffffff


	//   ....[5]....
        /*0050*/ 	.word	0xffffffff


	//   ....[6]....
        /*0054*/ 	.word	0xffffffff


	//   ....[7]....
        /*0058*/ 	.word	0xffffffff


	//   ....[8]....
        /*005c*/ 	.word	0xffffffff


	//   ....[9]....
        /*0060*/ 	.word	0xffffffff


	//   ....[10]....
        /*0064*/ 	.word	0xffffffff


	//   ....[11]....
        /*0068*/ 	.word	0xffffffff


	//   ....[12]....
        /*006c*/ 	.word	0xffffffff


	//   ....[13]....
        /*0070*/ 	.word	0xffffffff


	//   ....[14]....
        /*0074*/ 	.word	0xffffffff


	//   ....[15]....
        /*0078*/ 	.word	0xffffffff


	//   ....[16]....
        /*007c*/ 	.word	0xffffffff


	//   ....[17]....
        /*0080*/ 	.word	0xffffffff


	//   ....[18]....
        /*0084*/ 	.word	0xffffffff


	//   ....[19]....
        /*0088*/ 	.word	0xffffffff


	//   ....[20]....
        /*008c*/ 	.word	0xffffffff


	//   ....[21]....
        /*0090*/ 	.word	0xffffffff


	//   ....[22]....
        /*0094*/ 	.word	0xffffffff


	//   ....[23]....
        /*0098*/ 	.word	0xffffffff


	//   ....[24]....
        /*009c*/ 	.word	0xffffffff


	//   ....[25]....
        /*00a0*/ 	.word	0xffffffff


	//   ....[26]....
        /*00a4*/ 	.word	0xffffffff


	//   ....[27]....
        /*00a8*/ 	.word	0xffffffff


	//   ....[28]....
        /*00ac*/ 	.word	0xffffffff


	//   ....[29]....
        /*00b0*/ 	.word	0xffffffff


	//   ....[30]....
        /*00b4*/ 	.word	0xffffffff


	//   ....[31]....
        /*00b8*/ 	.word	0xffffffff


	//   ....[32]....
        /*00bc*/ 	.word	0xffffffff


	//   ....[33]....
        /*00c0*/ 	.word	0xffffffff


	//   ....[34]....
        /*00c4*/ 	.word	0xffffffff


	//   ....[35]....
        /*00c8*/ 	.word	0xffffffff


	//   ....[36]....
        /*00cc*/ 	.word	0xffffffff


	//   ....[37]....
        /*00d0*/ 	.word	0xffffffff


	//   ....[38]....
        /*00d4*/ 	.word	0xffffffff


	//   ....[39]....
        /*00d8*/ 	.word	0xffffffff


	//   ....[40]....
        /*00dc*/ 	.word	0xffffffff


	//   ....[41]....
        /*00e0*/ 	.word	0xffffffff


	//   ....[42]....
        /*00e4*/ 	.word	0xffffffff


	//   ....[43]....
        /*00e8*/ 	.word	0xffffffff


	//   ....[44]....
        /*00ec*/ 	.word	0xffffffff


	//   ....[45]....
        /*00f0*/ 	.word	0xffffffff


	//   ....[46]....
        /*00f4*/ 	.word	0xffffffff


	//   ....[47]....
        /*00f8*/ 	.word	0xffffffff


	//   ....[48]....
        /*00fc*/ 	.word	0xffffffff


	//   ....[49]....
        /*0100*/ 	.word	0xffffffff


	//   ....[50]....
        /*0104*/ 	.word	0xffffffff


	//   ....[51]....
        /*0108*/ 	.word	0xffffffff


	//   ....[52]....
        /*010c*/ 	.word	0xffffffff


	//   ....[53]....
        /*0110*/ 	.word	0xffffffff


	//----- nvinfo : EIATTR_COOP_GROUP_INSTR_OFFSETS
	.align		4
.L_2661:
        /*0114*/ 	.byte	0x04, 0x28
        /*0116*/ 	.short	(.L_2663 - .L_2662)


	//   ....[0]....
.L_2662:
        /*0118*/ 	.word	0x00001410


	//   ....[1]....
        /*011c*/ 	.word	0x00001910


	//   ....[2]....
        /*0120*/ 	.word	0x00002180


	//   ....[3]....
        /*0124*/ 	.word	0x00002630


	//   ....[4]....
        /*0128*/ 	.word	0x00002cd0


	//   ....[5]....
        /*012c*/ 	.word	0x00003550


	//   ....[6]....
        /*0130*/ 	.word	0x00003f60


	//   ....[7]....
        /*0134*/ 	.word	0x00004f20


	//   ....[8]....
        /*0138*/ 	.word	0x00005810


	//   ....[9]....
        /*013c*/ 	.word	0x000063e0


	//   ....[10]....
        /*0140*/ 	.word	0x00006400


	//   ....[11]....
        /*0144*/ 	.word	0x00006410


	//   ....[12]....
        /*0148*/ 	.word	0x00006420


	//   ....[13]....
        /*014c*/ 	.word	0x00006450


	//   ....[14]....
        /*0150*/ 	.word	0x00006480


	//   ....[15]....
        /*0154*/ 	.word	0x000064a0


	//   ....[16]....
        /*0158*/ 	.word	0x000064c0


	//   ....[17]....
        /*015c*/ 	.word	0x000064f0


	//   ....[18]....
        /*0160*/ 	.word	0x00006520


	//   ....[19]....
        /*0164*/ 	.word	0x00006540


	//   ....[20]....
        /*0168*/ 	.word	0x00006560


	//   ....[21]....
        /*016c*/ 	.word	0x000065a0


	//   ....[22]....
        /*0170*/ 	.word	0x000065f0


	//   ....[23]....
        /*0174*/ 	.word	0x00006630


	//   ....[24]....
        /*0178*/ 	.word	0x00006640


	//   ....[25]....
        /*017c*/ 	.word	0x00006690


	//   ....[26]....
        /*0180*/ 	.word	0x000066c0


	//   ....[27]....
        /*0184*/ 	.word	0x000066e0


	//   ....[28]....
        /*0188*/ 	.word	0x000066f0


	//   ....[29]....
        /*018c*/ 	.word	0x00006710


	//   ....[30]....
        /*0190*/ 	.word	0x00006730


	//   ....[31]....
        /*0194*/ 	.word	0x00006750


	//   ....[32]....
        /*0198*/ 	.word	0x00006770


	//   ....[33]....
        /*019c*/ 	.word	0x00006780


	//   ....[34]....
        /*01a0*/ 	.word	0x00006790


	//   ....[35]....
        /*01a4*/ 	.word	0x000067a0


	//   ....[36]....
        /*01a8*/ 	.word	0x000067c0


	//   ....[37]....
        /*01ac*/ 	.word	0x00008100


	//   ....[38]....
        /*01b0*/ 	.word	0x00008220


	//   ....[39]....
        /*01b4*/ 	.word	0x00008320


	//   ....[40]....
        /*01b8*/ 	.word	0x00008420


	//   ....[41]....
        /*01bc*/ 	.word	0x00008530


	//   ....[42]....
        /*01c0*/ 	.word	0x00008990


	//   ....[43]....
        /*01c4*/ 	.word	0x000090a0


	//   ....[44]....
        /*01c8*/ 	.word	0x00009730


	//   ....[45]....
        /*01cc*/ 	.word	0x00009780


	//   ....[46]....
        /*01d0*/ 	.word	0x000097b0


	//   ....[47]....
        /*01d4*/ 	.word	0x000097d0


	//   ....[48]....
        /*01d8*/ 	.word	0x000097f0


	//   ....[49]....
        /*01dc*/ 	.word	0x000098c0


	//   ....[50]....
        /*01e0*/ 	.word	0x00009910


	//   ....[51]....
        /*01e4*/ 	.word	0x00009930


	//   ....[52]....
        /*01e8*/ 	.word	0x00009950


	//   ....[53]....
        /*01ec*/ 	.word	0x00009970


	//----- nvinfo : EIATTR_EXIT_INSTR_OFFSETS
	.align		4
.L_2663:
        /*01f0*/ 	.byte	0x04, 0x1c
        /*01f2*/ 	.short	(.L_2665 - .L_2664)


	//   ....[0]....
.L_2664:
        /*01f4*/ 	.word	0x00009a50


	//   ....[1]....
        /*01f8*/ 	.word	0x00009bc0


	//----- nvinfo : EIATTR_MAX_THREADS
	.align		4
.L_2665:
        /*01fc*/ 	.byte	0x04, 0x05
        /*01fe*/ 	.short	(.L_2667 - .L_2666)
.L_2666:
        /*0200*/ 	.word	0x00000020
        /*0204*/ 	.word	0x00000001
        /*0208*/ 	.word	0x00000001


	//----- nvinfo : EIATTR_CRS_STACK_SIZE
	.align		4
.L_2667:
        /*020c*/ 	.byte	0x04, 0x1e
        /*020e*/ 	.short	(.L_2669 - .L_2668)
.L_2668:
        /*0210*/ 	.word	0x00000000
.L_2669:


//--------------------- .nv.info._Z25selective_scan_bwd_kernelI32Selective_Scan_bwd_kernel_traitsILi32ELi16ELb0ELb1ELb1ELb1ELb0EffEEv12SSMParamsBwd --------------------------
	.section	.nv.info._Z25selective_scan_bwd_kernelI32Selective_Scan_bwd_kernel_traitsILi32ELi16ELb0ELb1ELb1ELb1ELb0EffEEv12SSMParamsBwd,"",@"SHT_CUDA_INFO"
	.sectionflags	@""
	.align	4


	//----- nvinfo : EIATTR_CUDA_API_VERSION
	.align		4
        /*0000*/ 	.byte	0x04, 0x37
        /*0002*/ 	.short	(.L_2671 - .L_2670)
.L_2670:
        /*0004*/ 	.word	0x00000082


	//----- nvinfo : EIATTR_SW2861232_WAR
	.align		4
.L_2671:
        /*0008*/ 	.byte	0x01, 0x35
	.zero		2


	//----- nvinfo : EIATTR_PARAM_CBANK
	.align		4
        /*000c*/ 	.byte	0x04, 0x0a
        /*000e*/ 	.short	(.L_2673 - .L_2672)
	.align		4
.L_2672:
        /*0010*/ 	.word	index@(.nv.constant0._Z25selective_scan_bwd_kernelI32Selective_Scan_bwd_kernel_traitsILi32ELi16ELb0ELb1ELb1ELb1ELb0EffEEv12SSMParamsBwd)
        /*0014*/ 	.short	0x0160
        /*0016*/ 	.short	0x01f0


	//----- nvinfo : EIATTR_CBANK_PARAM_SIZE
	.align		4
.L_2673:
        /*0018*/ 	.byte	0x03, 0x19
        /*001a*/ 	.short	0x01f0


	//----- nvinfo : EIATTR_KPARAM_INFO
	.align		4
        /*001c*/ 	.byte	0x04, 0x17
        /*001e*/ 	.short	(.L_2675 - .L_2674)
.L_2674:
        /*0020*/ 	.word	0x00000000
        /*0024*/ 	.short	0x0000
        /*0026*/ 	.short	0x0000
        /*0028*/ 	.byte	0x00, 0xf0, 0xc1, 0x07


	//----- nvinfo : EIATTR_MAXREG_COUNT
	.align		4
.L_2675:
        /*002c*/ 	.byte	0x03, 0x1b
        /*002e*/ 	.short	0x00ff


	//----- nvinfo : EIATTR_NUM_BARRIERS
	.align		4
        /*0030*/ 	.byte	0x02, 0x4c
        /*0032*/ 	.byte	0x01
	.zero		1


	//----- nvinfo : EIATTR_MERCURY_ISA_VERSION
	.align		4
        /*0034*/ 	.byte	0x03, 0x5f
        /*0036*/ 	.short	0x0000


	//----- nvinfo : EIATTR_COOP_GROUP_MASK_REGIDS
	.align		4
        /*0038*/ 	.byte	0x04, 0x29
        /*003a*/ 	.short	(.L_2677 - .L_2676)


	//   ....[0]....
.L_2676:
        /*003c*/ 	.word	0xffffffff


	//   ....[1]....
        /*0040*/ 	.word	0xffffffff


	//   ....[2]....
        /*0044*/ 	.word	0xffffffff


	//   ....[3]....
        /*0048*/ 	.word	0xffffffff


	//   ....[4]....
        /*004c*/ 	.word	0xffffffff


	//   ....[5]....
        /*0050*/ 	.word	0xffffffff


	//   ....[6]....
        /*0054*/ 	.word	0xffffffff


	//   ....[7]....
        /*0058*/ 	.word	0xffffffff


	//   ....[8]....
        /*005c*/ 	.word	0xffffffff


	//   ....[9]....
        /*0060*/ 	.word	0xffffffff


	//   ....[10]....
        /*0064*/ 	.word	0xffffffff


	//   ....[11]....
        /*0068*/ 	.word	0xffffffff


	//   ....[12]....
        /*006c*/ 	.word	0xffffffff


	//   ....[13]....
        /*0070*/ 	.word	0xffffffff


	//   ....[14]....
        /*0074*/ 	.word	0xffffffff


	//   ....[15]....
        /*0078*/ 	.word	0xffffffff


	//   ....[16]....
        /*007c*/ 	.word	0xffffffff


	//   ....[17]....
        /*0080*/ 	.word	0xffffffff


	//   ....[18]....
        /*0084*/ 	.word	0xffffffff


	//   ....[19]....
        /*0088*/ 	.word	0xffffffff


	//   ....[20]....
        /*008c*/ 	.word	0xffffffff


	//   ....[21]....
        /*0090*/ 	.word	0xffffffff


	//   ....[22]....
        /*0094*/ 	.word	0xffffffff


	//   ....[23]....
        /*0098*/ 	.word	0xffffffff


	//   ....[24]....
        /*009c*/ 	.word	0xffffffff


	//   ....[25]....
        /*00a0*/ 	.word	0xffffffff


	//   ....[26]....
        /*00a4*/ 	.word	0xffffffff


	//   ....[27]....
        /*00a8*/ 	.word	0xffffffff


	//   ....[28]....
        /*00ac*/ 	.word	0xffffffff


	//   ....[29]....
        /*00b0*/ 	.word	0xffffffff


	//   ....[30]....
        /*00b4*/ 	.word	0xffffffff


	//   ....[31]....
        /*00b8*/ 	.word	0xffffffff


	//   ....[32]....
        /*00bc*/ 	.word	0xffffffff


	//   ....[33]....
        /*00c0*/ 	.word	0xffffffff


	//   ....[34]....
        /*00c4*/ 	.word	0xffffffff


	//   ....[35]....
        /*00c8*/ 	.word	0xffffffff


	//   ....[36]....
        /*00cc*/ 	.word	0xffffffff


	//   ....[37]....
        /*00d0*/ 	.word	0xffffffff


	//   ....[38]....
        /*00d4*/ 	.word	0xffffffff


	//   ....[39]....
        /*00d8*/ 	.word	0xffffffff


	//   ....[40]....
        /*00dc*/ 	.word	0xffffffff


	//   ....[41]....
        /*00e0*/ 	.word	0xffffffff


	//   ....[42]....
        /*00e4*/ 	.word	0xffffffff


	//   ....[43]....
        /*00e8*/ 	.word	0xffffffff


	//   ....[44]....
        /*00ec*/ 	.word	0xffffffff


	//   ....[45]....
        /*00f0*/ 	.word	0xffffffff


	//   ....[46]....
        /*00f4*/ 	.word	0xffffffff


	//   ....[47]....
        /*00f8*/ 	.word	0xffffffff


	//   ....[48]....
        /*00fc*/ 	.word	0xffffffff


	//   ....[49]....
        /*0100*/ 	.word	0xffffffff


	//   ....[50]....
        /*0104*/ 	.word	0xffffffff


	//----- nvinfo : EIATTR_COOP_GROUP_INSTR_OFFSETS
	.align		4
.L_2677:
        /*0108*/ 	.byte	0x04, 0x28
        /*010a*/ 	.short	(.L_2679 - .L_2678)


	//   ....[0]....
.L_2678:
        /*010c*/ 	.word	0x00001190


	//   ....[1]....
        /*0110*/ 	.word	0x00001640


	//   ....[2]....
        /*0114*/ 	.word	0x00001b60


	//   ....[3]....
        /*0118*/ 	.word	0x00004a70


	//   ....[4]....
        /*011c*/ 	.word	0x00005280


	//   ....[5]....
        /*0120*/ 	.word	0x00005c30


	//   ....[6]....
        /*0124*/ 	.word	0x00005cb0


	//   ....[7]....
        /*0128*/ 	.word	0x00005e40


	//   ....[8]....
        /*012c*/ 	.word	0x00005e70


	//   ....[9]....
        /*0130*/ 	.word	0x00005e90


	//   ....[10]....
        /*0134*/ 	.word	0x00005ea0


	//   ....[11]....
        /*0138*/ 	.word	0x00005ed0


	//   ....[12]....
        /*013c*/ 	.word	0x00005f00


	//   ....[13]....
        /*0140*/ 	.word	0x00005f20


	//   ....[14]....
        /*0144*/ 	.word	0x00005f40


	//   ....[15]....
        /*0148*/ 	.word	0x00005f70


	//   ....[16]....
        /*014c*/ 	.word	0x00005fa0


	//   ....[17]....
        /*0150*/ 	.word	0x00005fc0


	//   ....[18]....
        /*0154*/ 	.word	0x00005fe0


	//   ....[19]....
        /*0158*/ 	.word	0x00006010


	//   ....[20]....
        /*015c*/ 	.word	0x00006040


	//   ....[21]....
        /*0160*/ 	.word	0x00006070


	//   ....[22]....
        /*0164*/ 	.word	0x000060a0


	//   ....[23]....
        /*0168*/ 	.word	0x000060e0


	//   ....[24]....
        /*016c*/ 	.word	0x00006100


	//   ....[25]....
        /*0170*/ 	.word	0x00006120


	//   ....[26]....
        /*0174*/ 	.word	0x00006140


	//   ....[27]....
        /*0178*/ 	.word	0x00006150


	//   ....[28]....
        /*017c*/ 	.word	0x000061a0


	//   ....[29]....
        /*0180*/ 	.word	0x000061d0


	//   ....[30]....
        /*0184*/ 	.word	0x000061f0


	//   ....[31]....
        /*0188*/ 	.word	0x00006220


	//   ....[32]....
        /*018c*/ 	.word	0x00006250


	//   ....[33]....
        /*0190*/ 	.word	0x00007950


	//   ....[34]....
        /*0194*/ 	.word	0x00007a70


	//   ....[35]....
        /*0198*/ 	.word	0x00007b70


	//   ....[36]....
        /*019c*/ 	.word	0x00007c70


	//   ....[37]....
        /*01a0*/ 	.word	0x00007d80


	//   ....[38]....
        /*01a4*/ 	.word	0x000084c0


	//   ....[39]....
        /*01a8*/ 	.word	0x00008da0


	//   ....[40]....
        /*01ac*/ 	.word	0x00009520


	//   ....[41]....
        /*01b0*/ 	.word	0x00009b50


	//   ....[42]....
        /*01b4*/ 	.word	0x00009ba0


	//   ....[43]....
        /*01b8*/ 	.word	0x00009bd0


	//   ....[44]....
        /*01bc*/ 	.word	0x00009bf0


	//   ....[45]....
        /*01c0*/ 	.word	0x00009c10


	//   ....[46]....
        /*01c4*/ 	.word	0x00009cc0


	//   ....[47]....
        /*01c8*/ 	.word	0x00009d10


	//   ....[48]....
        /*01cc*/ 	.word	0x00009d30


	//   ....[49]....
        /*01d0*/ 	.word	0x00009d50


	//   ....[50]....
        /*01d4*/ 	.word	0x00009d70


	//----- nvinfo : EIATTR_EXIT_INSTR_OFFSETS
	.align		4
.L_2679:
        /*01d8*/ 	.byte	0x04, 0x1c
        /*01da*/ 	.short	(.L_2681 - .L_2680)


	//   ....[0]....
.L_2680:
        /*01dc*/ 	.word	0x00009e30


	//   ....[1]....
        /*01e0*/ 	.word	0x00009f70


	//----- nvinfo : EIATTR_MAX_THREADS
	.align		4
.L_2681:
        /*01e4*/ 	.byte	0x04, 0x05
        /*01e6*/ 	.short	(.L_2683 - .L_2682)
.L_2682:
        /*01e8*/ 	.word	0x00000020
        /*01ec*/ 	.word	0x00000001
        /*01f0*/ 	.word	0x00000001


	//----- nvinfo : EIATTR_CRS_STACK_SIZE
	.align		4
.L_2683:
        /*01f4*/ 	.byte	0x04, 0x1e
        /*01f6*/ 	.short	(.L_2685 - .L_2684)
.L_2684:
        /*01f8*/ 	.word	0x00000000
.L_2685:


//--------------------- .nv.info._Z25selective_scan_bwd_kernelI32Selective_Scan_bwd_kernel_traitsILi32ELi16ELb0ELb1ELb1ELb1ELb1EffEEv12SSMParamsBwd --------------------------
	.section	.nv.info._Z25selective_scan_bwd_kernelI32Selective_Scan_bwd_kernel_traitsILi32ELi16ELb0ELb1ELb1ELb1ELb1EffEEv12SSMParamsBwd,"",@"SHT_CUDA_INFO"
	.sectionflags	@""
	.align	4


	//----- nvinfo : EIATTR_CUDA_API_VERSION
	.align		4
        /*0000*/ 	.byte	0x04, 0x37
        /*0002*/ 	.short	(.L_2687 - .L_2686)
.L_2686:
        /*0004*/ 	.word	0x00000082


	//----- nvinfo : EIATTR_SW2861232_WAR
	.align		4
.L_2687:
        /*0008*/ 	.byte	0x01, 0x35
	.zero		2


	//----- nvinfo : EIATTR_PARAM_CBANK
	.align		4
        /*000c*/ 	.byte	0x04, 0x0a
        /*000e*/ 	.short	(.L_2689 - .L_2688)
	.align		4
.L_2688:
        /*0010*/ 	.word	index@(.nv.constant0._Z25selective_scan_bwd_kernelI32Selective_Scan_bwd_kernel_traitsILi32ELi16ELb0ELb1ELb1ELb1ELb1EffEEv12SSMParamsBwd)
        /*0014*/ 	.short	0x0160
        /*0016*/ 	.short	0x01f0


	//----- nvinfo : EIATTR_CBANK_PARAM_SIZE
	.align		4
.L_2689:
        /*0018*/ 	.byte	0x03, 0x19
        /*001a*/ 	.short	0x01f0


	//----- nvinfo : EIATTR_KPARAM_INFO
	.align		4
        /*001c*/ 	.byte	0x04, 0x17
        /*001e*/ 	.short	(.L_2691 - .L_2690)
.L_2690:
        /*0020*/ 	.word	0x00000000
        /*0024*/ 	.short	0x0000
        /*0026*/ 	.short	0x0000
        /*0028*/ 	.byte	0x00, 0xf0, 0xc1, 0x07


	//----- nvinfo : EIATTR_MAXREG_COUNT
	.align		4
.L_2691:
        /*002c*/ 	.byte	0x03, 0x1b
        /*002e*/ 	.short	0x00ff


	//----- nvinfo : EIATTR_NUM_BARRIERS
	.align		4
        /*0030*/ 	.byte	0x02, 0x4c
        /*0032*/ 	.byte	0x01
	.zero		1


	//----- nvinfo : EIATTR_MERCURY_ISA_VERSION
	.align		4
        /*0034*/ 	.byte	0x03, 0x5f
        /*0036*/ 	.short	0x0000


	//----- nvinfo : EIATTR_COOP_GROUP_MASK_REGIDS
	.align		4
        /*0038*/ 	.byte	0x04, 0x29
        /*003a*/ 	.short	(.L_2693 - .L_2692)


	//   ....[0]....
.L_2692:
        /*003c*/ 	.word	0xffffffff


	//   ....[1]....
        /*0040*/ 	.word	0xffffffff


	//   ....[2]....
        /*0044*/ 	.word	0xffffffff


	//   ....[3]....
        /*0048*/ 	.word	0xffffffff


	//   ....[4]....
        /*004c*/ 	.word	0xffffffff


	//   ....[5]....
        /*0050*/ 	.word	0xffffffff


	//   ....[6]....
        /*0054*/ 	.word	0xffffffff


	//   ....[7]....
        /*0058*/ 	.word	0xffffffff


	//   ....[8]....
        /*005c*/ 	.word	0xffffffff


	//   ....[9]....
        /*0060*/ 	.word	0xffffffff


	//   ....[10]....
        /*0064*/ 	.word	0xffffffff


	//   ....[11]....
        /*0068*/ 	.word	0xffffffff


	//   ....[12]....
        /*006c*/ 	.word	0xffffffff


	//   ....[13]....
        /*0070*/ 	.word	0xffffffff


	//   ....[14]....
        /*0074*/ 	.word	0xffffffff


	//   ....[15]....
        /*0078*/ 	.word	0xffffffff


	//   ....[16]....
        /*007c*/ 	.word	0xffffffff


	//   ....[17]....
        /*0080*/ 	.word	0xffffffff


	//   ....[18]....
        /*0084*/ 	.word	0xffffffff


	//   ....[19]....
        /*0088*/ 	.word	0xffffffff


	//   ....[20]....
        /*008c*/ 	.word	0xffffffff


	//   ....[21]....
        /*0090*/ 	.word	0xffffffff


	//   ....[22]....
        /*0094*/ 	.word	0xffffffff


	//   ....[23]....
        /*0098*/ 	.word	0xffffffff


	//   ....[24]....
        /*009c*/ 	.word	0xffffffff


	//   ....[25]....
        /*00a0*/ 	.word	0xffffffff


	//   ....[26]....
        /*00a4*/ 	.word	0xffffffff


	//   ....[27]....
        /*00a8*/ 	.word	0xffffffff


	//   ....[28]....
        /*00ac*/ 	.word	0xffffffff


	//   ....[29]....
        /*00b0*/ 	.word	0xffffffff


	//   ....[30]....
        /*00b4*/ 	.word	0xffffffff


	//   ....[31]....
        /*00b8*/ 	.word	0xffffffff


	//   ....[32]....
        /*00bc*/ 	.word	0xffffffff


	//   ....[33]....
        /*00c0*/ 	.word	0xffffffff


	//   ....[34]....
        /*00c4*/ 	.word	0xffffffff


	//   ....[35]....
        /*00c8*/ 	.word	0xffffffff


	//   ....[36]....
        /*00cc*/ 	.word	0xffffffff


	//   ....[37]....
        /*00d0*/ 	.word	0xffffffff


	//   ....[38]....
        /*00d4*/ 	.word	0xffffffff


	//   ....[39]....
        /*00d8*/ 	.word	0xffffffff


	//   ....[40]....
        /*00dc*/ 	.word	0xffffffff


	//   ....[41]....
        /*00e0*/ 	.word	0xffffffff


	//   ....[42]....
        /*00e4*/ 	.word	0xffffffff


	//   ....[43]....
        /*00e8*/ 	.word	0xffffffff


	//   ....[44]....
        /*00ec*/ 	.word	0xffffffff


	//   ....[45]....
        /*00f0*/ 	.word	0xffffffff


	//   ....[46]....
        /*00f4*/ 	.word	0xffffffff


	//   ....[47]....
        /*00f8*/ 	.word	0xffffffff


	//   ....[48]....
        /*00fc*/ 	.word	0xffffffff


	//   ....[49]....
        /*0100*/ 	.word	0xffffffff


	//   ....[50]....
        /*0104*/ 	.word	0xffffffff


	//   ....[51]....
        /*0108*/ 	.word	0xffffffff


	//   ....[52]....
        /*010c*/ 	.word	0xffffffff


	//   ....[53]....
        /*0110*/ 	.word	0xffffffff


	//   ....[54]....
        /*0114*/ 	.word	0xffffffff


	//----- nvinfo : EIATTR_COOP_GROUP_INSTR_OFFSETS
	.align		4
.L_2693:
        /*0118*/ 	.byte	0x04, 0x28
        /*011a*/ 	.short	(.L_2695 - .L_2694)


	//   ....[0]....
.L_2694:
        /*011c*/ 	.word	0x000011b0


	//   ....[1]....
        /*0120*/ 	.word	0x00001650


	//   ....[2]....
        /*0124*/ 	.word	0x00001d20


	//   ....[3]....
        /*0128*/ 	.word	0x00004690


	//   ....[4]....
        /*012c*/ 	.word	0x00004d20


	//   ....[5]....
        /*0130*/ 	.word	0x000055c0


	//   ....[6]....
        /*0134*/ 	.word	0x00005fb0


	//   ....[7]....
        /*0138*/ 	.word	0x00006d50


	//   ....[8]....
        /*013c*/ 	.word	0x00007620


	//   ....[9]....
        /*0140*/ 	.word	0x00008060


	//   ....[10]....
        /*0144*/ 	.word	0x00008090


	//   ....[11]....
        /*0148*/ 	.word	0x000080d0


	//   ....[12]....
        /*014c*/ 	.word	0x00008100


	//   ....[13]....
        /*0150*/ 	.word	0x00008150


	//   ....[14]....
        /*0154*/ 	.word	0x00008170


	//   ....[15]....
        /*0158*/ 	.word	0x000081a0


	//   ....[16]....
        /*015c*/ 	.word	0x000081c0


	//   ....[17]....
        /*0160*/ 	.word	0x000081f0


	//   ....[18]....
        /*0164*/ 	.word	0x00008210


	//   ....[19]....
        /*0168*/ 	.word	0x00008240


	//   ....[20]....
        /*016c*/ 	.word	0x00008260


	//   ....[21]....
        /*0170*/ 	.word	0x00008290


	//   ....[22]....
        /*0174*/ 	.word	0x000082c0


	//   ....[23]....
        /*0178*/ 	.word	0x00008300


	//   ....[24]....
        /*017c*/ 	.word	0x00008320


	//   ....[25]....
        /*0180*/ 	.word	0x00008370


	//   ....[26]....
        /*0184*/ 	.word	0x00008390


	//   ....[27]....
        /*0188*/ 	.word	0x000083c0


	//   ....[28]....
        /*018c*/ 	.word	0x000083d0


	//   ....[29]....
        /*0190*/ 	.word	0x000083f0


	//   ....[30]....
        /*0194*/ 	.word	0x00008410


	//   ....[31]....
        /*0198*/ 	.word	0x00008430


	//   ....[32]....
        /*019c*/ 	.word	0x00008450


	//   ....[33]....
        /*01a0*/ 	.word	0x00008460


	//   ....[34]....
        /*01a4*/ 	.word	0x00008470


	//   ....[35]....
        /*01a8*/ 	.word	0x00008480


	//   ....[36]....
        /*01ac*/ 	.word	0x00008490


	//   ....[37]....
        /*01b0*/ 	.word	0x00009cf0


	//   ....[38]....
        /*01b4*/ 	.word	0x00009e10


	//   ....[39]....
        /*01b8*/ 	.word	0x00009f10


	//   ....[40]....
        /*01bc*/ 	.word	0x0000a010


	//   ....[41]....
        /*01c0*/ 	.word	0x0000a120


	//   ....[42]....
        /*01c4*/ 	.word	0x0000a7e0


	//   ....[43]....
        /*01c8*/ 	.word	0x0000afe0


	//   ....[44]....
        /*01cc*/ 	.word	0x0000b7f0


	//   ....[45]....
        /*01d0*/ 	.word	0x0000be10


	//   ....[46]....
        /*01d4*/ 	.word	0x0000be60


	//   ....[47]....
        /*01d8*/ 	.word	0x0000be90


	//   ....[48]....
        /*01dc*/ 	.word	0x0000beb0


	//   ....[49]....
        /*01e0*/ 	.word	0x0000bed0


	//   ....[50]....
        /*01e4*/ 	.word	0x0000bf80


	//   ....[51]....
        /*01e8*/ 	.word	0x0000bfd0


	//   ....[52]....
        /*01ec*/ 	.word	0x0000bff0


	//   ....[53]....
        /*01f0*/ 	.word	0x0000c010


	//   ....[54]....
        /*01f4*/ 	.word	0x0000c030


	//----- nvinfo : EIATTR_EXIT_INSTR_OFFSETS
	.align		4
.L_2695:
        /*01f8*/ 	.byte	0x04, 0x1c
        /*01fa*/ 	.short	(.L_2697 - .L_2696)


	//   ....[0]....
.L_2696:
        /*01fc*/ 	.word	0x0000c0f0


	//   ....[1]....
        /*0200*/ 	.word	0x0000c230


	//----- nvinfo : EIATTR_MAX_THREADS
	.align		4
.L_2697:
        /*0204*/ 	.byte	0x04, 0x05
        /*0206*/ 	.short	(.L_2699 - .L_2698)
.L_2698:
        /*0208*/ 	.word	0x00000020
        /*020c*/ 	.word	0x00000001
        /*0210*/ 	.word	0x00000001


	//----- nvinfo : EIATTR_CRS_STACK_SIZE
	.align		4
.L_2699:
        /*0214*/ 	.byte	0x04, 0x1e
        /*0216*/ 	.short	(.L_2701 - .L_2700)
.L_2700:
        /*0218*/ 	.word	0x00000000
.L_2701:


//--------------------- .nv.info._Z25selective_scan_bwd_kernelI32Selective_Scan_bwd_kernel_traitsILi32ELi16ELb1ELb0ELb0ELb0ELb0EffEEv12SSMParamsBwd --------------------------
	.section	.nv.info._Z25selective_scan_bwd_kernelI32Selective_Scan_bwd_kernel_traitsILi32ELi16ELb1ELb0ELb0ELb0ELb0EffEEv12SSMParamsBwd,"",@"SHT_CUDA_INFO"
	.sectionflags	@""
	.align	4


	//----- nvinfo : EIATTR_CUDA_API_VERSION
	.align		4
        /*0000*/ 	.byte	0x04, 0x37
        /*0002*/ 	.short	(.L_2703 - .L_2702)
.L_2702:
        /*0004*/ 	.word	0x00000082


	//----- nvinfo : EIATTR_SW2861232_WAR
	.align		4
.L_2703:
        /*0008*/ 	.byte	0x01, 0x35
	.zero		2


	//----- nvinfo : EIATTR_PARAM_CBANK
	.align		4
        /*000c*/ 	.byte	0x04, 0x0a
        /*000e*/ 	.short	(.L_2705 - .L_2704)
	.align		4
.L_2704:
        /*0010*/ 	.word	index@(.nv.constant0._Z25selective_scan_bwd_kernelI32Selective_Scan_bwd_kernel_traitsILi32ELi16ELb1ELb0ELb0ELb0ELb0EffEEv12SSMParamsBwd)
        /*0014*/ 	.short	0x0160
        /*0016*/ 	.short	0x01f0


	//----- nvinfo : EIATTR_CBANK_PARAM_SIZE
	.align		4
.L_2705:
        /*0018*/ 	.byte	0x03, 0x19
        /*001a*/ 	.short	0x01f0


	//----- nvinfo : EIATTR_KPARAM_INFO
	.align		4
        /*001c*/ 	.byte	0x04, 0x17
        /*001e*/ 	.short	(.L_2707 - .L_2706)
.L_2706:
        /*0020*/ 	.word	0x00000000
        /*0024*/ 	.short	0x0000
        /*0026*/ 	.short	0x0000
        /*0028*/ 	.byte	0x00, 0xf0, 0xc1, 0x07


	//----- nvinfo : EIATTR_MAXREG_COUNT
	.align		4
.L_2707:
        /*002c*/ 	.byte	0x03, 0x1b
        /*002e*/ 	.short	0x00ff


	//----- nvinfo : EIATTR_NUM_BARRIERS
	.align		4
        /*0030*/ 	.byte	0x02, 0x4c
        /*0032*/ 	.byte	0x01
	.zero		1


	//----- nvinfo : EIATTR_MERCURY_ISA_VERSION
	.align		4
        /*0034*/ 	.byte	0x03, 0x5f
        /*0036*/ 	.short	0x0000


	//----- nvinfo : EIATTR_COOP_GROUP_MASK_REGIDS
	.align		4
        /*0038*/ 	.byte	0x04, 0x29
        /*003a*/ 	.short	(.L_2709 - .L_2708)


	//   ....[0]....
.L_2708:
        /*003c*/ 	.word	0xffffffff


	//   ....[1]....
        /*0040*/ 	.word	0xffffffff


	//   ....[2]....
        /*0044*/ 	.word	0xffffffff


	//   ....[3]....
        /*0048*/ 	.word	0xffffffff


	//   ....[4]....
        /*004c*/ 	.word	0xffffffff


	//   ....[5]....
        /*0050*/ 	.word	0xffffffff


	//   ....[6]....
        /*0054*/ 	.word	0xffffffff


	//   ....[7]....
        /*0058*/ 	.word	0xffffffff


	//   ....[8]....
        /*005c*/ 	.word	0xffffffff


	//   ....[9]....
        /*0060*/ 	.word	0xffffffff


	//   ....[10]....
        /*0064*/ 	.word	0xffffffff


	//   ....[11]....
        /*0068*/ 	.word	0xffffffff


	//   ....[12]....
        /*006c*/ 	.word	0xffffffff


	//   ....[13]....
        /*0070*/ 	.word	0xffffffff


	//   ....[14]....
        /*0074*/ 	.word	0xffffffff


	//   ....[15]....
        /*0078*/ 	.word	0xffffffff


	//   ....[16]....
        /*007c*/ 	.word	0xffffffff


	//   ....[17]....
        /*0080*/ 	.word	0xffffffff


	//   ....[18]....
        /*0084*/ 	.word	0xffffffff


	//   ....[19]....
        /*0088*/ 	.word	0xffffffff


	//   ....[20]....
        /*008c*/ 	.word	0xffffffff


	//   ....[21]....
        /*0090*/ 	.word	0xffffffff


	//   ....[22]....
        /*0094*/ 	.word	0xffffffff


	//   ....[23]....
        /*0098*/ 	.word	0xffffffff


	//   ....[24]....
        /*009c*/ 	.word	0xffffffff


	//   ....[25]....
        /*00a0*/ 	.word	0xffffffff


	//   ....[26]....
        /*00a4*/ 	.word	0xffffffff


	//   ....[27]....
        /*00a8*/ 	.word	0xffffffff


	//   ....[28]....
        /*00ac*/ 	.word	0xffffffff


	//   ....[29]....
        /*00b0*/ 	.word	0xffffffff


	//   ....[30]....
        /*00b4*/ 	.word	0xffffffff


	//   ....[31]....
        /*00b8*/ 	.word	0xffffffff


	//   ....[32]....
        /*00bc*/ 	.word	0xffffffff


	//   ....[33]....
        /*00c0*/ 	.word	0xffffffff


	//   ....[34]....
        /*00c4*/ 	.word	0xffffffff


	//   ....[35]....
        /*00c8*/ 	.word	0xffffffff


	//   ....[36]....
        /*00cc*/ 	.word	0xffffffff


	//   ....[37]....
        /*00d0*/ 	.word	0xffffffff


	//   ....[38]....
        /*00d4*/ 	.word	0xffffffff


	//   ....[39]....
        /*00d8*/ 	.word	0xffffffff


	//   ....[40]....
        /*00dc*/ 	.word	0xffffffff


	//   ....[41]....
        /*00e0*/ 	.word	0xffffffff


	//   ....[42]....
        /*00e4*/ 	.word	0xffffffff


	//   ....[43]....
        /*00e8*/ 	.word	0xffffffff


	//   ....[44]....
        /*00ec*/ 	.word	0xffffffff


	//   ....[45]....
        /*00f0*/ 	.word	0xffffffff


	//   ....[46]....
        /*00f4*/ 	.word	0xffffffff


	//   ....[47]....
        /*00f8*/ 	.word	0xffffffff


	//   ....[48]....
        /*00fc*/ 	.word	0xffffffff


	//   ....[49]....
        /*0100*/ 	.word	0xffffffff


	//   ....[50]....
        /*0104*/ 	.word	0xffffffff


	//   ....[51]....
        /*0108*/ 	.word	0xffffffff


	//   ....[52]....
        /*010c*/ 	.word	0xffffffff


	//----- nvinfo : EIATTR_COOP_GROUP_INSTR_OFFSETS
	.align		4
.L_2709:
        /*0110*/ 	.byte	0x04, 0x28
        /*0112*/ 	.short	(.L_2711 - .L_2710)


	//   ....[0]....
.L_2710:
        /*0114*/ 	.word	0x00000610


	//   ....[1]....
        /*0118*/ 	.word	0x00000700


	//   ....[2]....
        /*011c*/ 	.word	0x00000840


	//   ....[3]....
        /*0120*/ 	.word	0x000013e0


	//   ....[4]....
        /*0124*/ 	.word	0x00001740


	//   ....[5]....
        /*0128*/ 	.word	0x00001770


	//   ....[6]....
        /*012c*/ 	.word	0x000018c0


	//   ....[7]....
        /*0130*/ 	.word	0x000018f0


	//   ....[8]....
        /*0134*/ 	.word	0x00001900


	//   ....[9]....
        /*0138*/ 	.word	0x00001910


	//   ....[10]....
        /*013c*/ 	.word	0x00001940


	//   ....[11]....
        /*0140*/ 	.word	0x00001970


	//   ....[12]....
        /*0144*/ 	.word	0x00001990


	//   ....[13]....
        /*0148*/ 	.word	0x000019b0


	//   ....[14]....
        /*014c*/ 	.word	0x000019e0


	//   ....[15]....
        /*0150*/ 	.word	0x00001a10


	//   ....[16]....
        /*0154*/ 	.word	0x00001a40


	//   ....[17]....
        /*0158*/ 	.word	0x00001a70


	//   ....[18]....
        /*015c*/ 	.word	0x00001ad0


	//   ....[19]....
        /*0160*/ 	.word	0x00001af0


	//   ....[20]....
        /*0164*/ 	.word	0x00001b10


	//   ....[21]....
        /*0168*/ 	.word	0x00001b30


	//   ....[22]....
        /*016c*/ 	.word	0x00001b60


	//   ....[23]....
        /*0170*/ 	.word	0x00001b80


	//   ....[24]....
        /*0174*/ 	.word	0x00001ba0


	//   ....[25]....
        /*0178*/ 	.word	0x00001bc0


	//   ....[26]....
        /*017c*/ 	.word	0x00001bd0


	//   ....[27]....
        /*0180*/ 	.word	0x00001be0


	//   ....[28]....
        /*0184*/ 	.word	0x00001bf0


	//   ....[29]....
        /*0188*/ 	.word	0x00001c60


	//   ....[30]....
        /*018c*/ 	.word	0x00001c80


	//   ....[31]....
        /*0190*/ 	.word	0x000022e0


	//   ....[32]....
        /*0194*/ 	.word	0x00002310


	//   ....[33]....
        /*0198*/ 	.word	0x000023f0


	//   ....[34]....
        /*019c*/ 	.word	0x00002420


	//   ....[35]....
        /*01a0*/ 	.word	0x00002500


	//   ....[36]....
        /*01a4*/ 	.word	0x00002530


	//   ....[37]....
        /*01a8*/ 	.word	0x00002610


	//   ....[38]....
        /*01ac*/ 	.word	0x00002640


	//   ....[39]....
        /*01b0*/ 	.word	0x00002720


	//   ....[40]....
        /*01b4*/ 	.word	0x00002750


	//   ....[41]....
        /*01b8*/ 	.word	0x00002c80


	//   ....[42]....
        /*01bc*/ 	.word	0x00002eb0


	//   ....[43]....
        /*01c0*/ 	.word	0x000030b0


	//   ....[44]....
        /*01c4*/ 	.word	0x00003100


	//   ....[45]....
        /*01c8*/ 	.word	0x00003130


	//   ....[46]....
        /*01cc*/ 	.word	0x00003150


	//   ....[47]....
        /*01d0*/ 	.word	0x00003170


	//   ....[48]....
        /*01d4*/ 	.word	0x00003220


	//   ....[49]....
        /*01d8*/ 	.word	0x00003270


	//   ....[50]....
        /*01dc*/ 	.word	0x00003290


	//   ....[51]....
        /*01e0*/ 	.word	0x000032b0


	//   ....[52]....
        /*01e4*/ 	.word	0x000032d0


	//----- nvinfo : EIATTR_EXIT_INSTR_OFFSETS
	.align		4
.L_2711:
        /*01e8*/ 	.byte	0x04, 0x1c
        /*01ea*/ 	.short	(.L_2713 - .L_2712)


	//   ....[0]....
.L_2712:
        /*01ec*/ 	.word	0x00003390


	//   ....[1]....
        /*01f0*/ 	.word	0x00003840


	//----- nvinfo : EIATTR_MAX_THREADS
	.align		4
.L_2713:
        /*01f4*/ 	.byte	0x04, 0x05
        /*01f6*/ 	.short	(.L_2715 - .L_2714)
.L_2714:
        /*01f8*/ 	.word	0x00000020
        /*01fc*/ 	.word	0x00000001
        /*0200*/ 	.word	0x00000001


	//----- nvinfo : EIATTR_CRS_STACK_SIZE
	.align		4
.L_2715:
        /*0204*/ 	.byte	0x04, 0x1e
        /*0206*/ 	.short	(.L_2717 - .L_2716)
.L_2716:
        /*0208*/ 	.word	0x00000000
.L_2717:


//--------------------- .nv.info._Z25selective_scan_bwd_kernelI32Selective_Scan_bwd_kernel_traitsILi32ELi16ELb1ELb0ELb0ELb0ELb1EffEEv12SSMParamsBwd --------------------------
	.section	.nv.info._Z25selective_scan_bwd_kernelI32Selective_Scan_bwd_kernel_traitsILi32ELi16ELb1ELb0ELb0ELb0ELb1EffEEv12SSMParamsBwd,"",@"SHT_CUDA_INFO"
	.sectionflags	@""
	.align	4


	//----- nvinfo : EIATTR_CUDA_API_VERSION
	.align		4
        /*0000*/ 	.byte	0x04, 0x37
        /*0002*/ 	.short	(.L_2719 - .L_2718)
.L_2718:
        /*0004*/ 	.word	0x00000082


	//----- nvinfo : EIATTR_SW2861232_WAR
	.align		4
.L_2719:
        /*0008*/ 	.byte	0x01, 0x35
	.zero		2


	//----- nvinfo : EIATTR_PARAM_CBANK
	.align		4
        /*000c*/ 	.byte	0x04, 0x0a
        /*000e*/ 	.short	(.L_2721 - .L_2720)
	.align		4
.L_2720:
        /*0010*/ 	.word	index@(.nv.constant0._Z25selective_scan_bwd_kernelI32Selective_Scan_bwd_kernel_traitsILi32ELi16ELb1ELb0ELb0ELb0ELb1EffEEv12SSMParamsBwd)
        /*0014*/ 	.short	0x0160
        /*0016*/ 	.short	0x01f0


	//----- nvinfo : EIATTR_CBANK_PARAM_SIZE
	.align		4
.L_2721:
        /*0018*/ 	.byte	0x03, 0x19
        /*001a*/ 	.short	0x01f0


	//----- nvinfo : EIATTR_KPARAM_INFO
	.align		4
        /*001c*/ 	.byte	0x04, 0x17
        /*001e*/ 	.short	(.L_2723 - .L_2722)
.L_2722:
        /*0020*/ 	.word	0x00000000
        /*0024*/ 	.short	0x0000
        /*0026*/ 	.short	0x0000
        /*0028*/ 	.byte	0x00, 0xf0, 0xc1, 0x07


	//----- nvinfo : EIATTR_MAXREG_COUNT
	.align		4
.L_2723:
        /*002c*/ 	.byte	0x03, 0x1b
        /*002e*/ 	.short	0x00ff


	//----- nvinfo : EIATTR_NUM_BARRIERS
	.align		4
        /*0030*/ 	.byte	0x02, 0x4c
        /*0032*/ 	.byte	0x01
	.zero		1


	//----- nvinfo : EIATTR_MERCURY_ISA_VERSION
	.align		4
        /*0034*/ 	.byte	0x03, 0x5f
        /*0036*/ 	.short	0x0000


	//----- nvinfo : EIATTR_COOP_GROUP_MASK_REGIDS
	.align		4
        /*0038*/ 	.byte	0x04, 0x29
        /*003a*/ 	.short	(.L_2725 - .L_2724)


	//   ....[0]....
.L_2724:
        /*003c*/ 	.word	0xffffffff


	//   ....[1]....
        /*0040*/ 	.word	0xffffffff


	//   ....[2]....
        /*0044*/ 	.word	0xffffffff


	//   ....[3]....
        /*0048*/ 	.word	0xffffffff


	//   ....[4]....
        /*004c*/ 	.word	0xffffffff


	//   ....[5]....
        /*0050*/ 	.word	0xffffffff


	//   ....[6]....
        /*0054*/ 	.word	0xffffffff


	//   ....[7]....
        /*0058*/ 	.word	0xffffffff


	//   ....[8]....
        /*005c*/ 	.word	0xffffffff


	//   ....[9]....
        /*0060*/ 	.word	0xffffffff


	//   ....[10]....
        /*0064*/ 	.word	0xffffffff


	//   ....[11]....
        /*0068*/ 	.word	0xffffffff


	//   ....[12]....
        /*006c*/ 	.word	0xffffffff


	//   ....[13]....
        /*0070*/ 	.word	0xffffffff


	//   ....[14]....
        /*0074*/ 	.word	0xffffffff


	//   ....[15]....
        /*0078*/ 	.word	0xffffffff


	//   ....[16]....
        /*007c*/ 	.word	0xffffffff


	//   ....[17]....
        /*0080*/ 	.word	0xffffffff


	//   ....[18]....
        /*0084*/ 	.word	0xffffffff


	//   ....[19]....
        /*0088*/ 	.word	0xffffffff


	//   ....[20]....
        /*008c*/ 	.word	0xffffffff


	//   ....[21]....
        /*0090*/ 	.word	0xffffffff


	//   ....[22]....
        /*0094*/ 	.word	0xffffffff


	//   ....[23]....
        /*0098*/ 	.word	0xffffffff


	//   ....[24]....
        /*009c*/ 	.word	0xffffffff


	//   ....[25]....
        /*00a0*/ 	.word	0xffffffff


	//   ....[26]....
        /*00a4*/ 	.word	0xffffffff


	//   ....[27]....
        /*00a8*/ 	.word	0xffffffff


	//   ....[28]....
        /*00ac*/ 	.word	0xffffffff


	//   ....[29]....
        /*00b0*/ 	.word	0xffffffff


	//   ....[30]....
        /*00b4*/ 	.word	0xffffffff


	//   ....[31]....
        /*00b8*/ 	.word	0xffffffff


	//   ....[32]....
        /*00bc*/ 	.word	0xffffffff


	//   ....[33]....
        /*00c0*/ 	.word	0xffffffff


	//   ....[34]....
        /*00c4*/ 	.word	0xffffffff


	//   ....[35]....
        /*00c8*/ 	.word	0xffffffff


	//   ....[36]....
        /*00cc*/ 	.word	0xffffffff


	//   ....[37]....
        /*00d0*/ 	.word	0xffffffff


	//   ....[38]....
        /*00d4*/ 	.word	0xffffffff


	//   ....[39]....
        /*00d8*/ 	.word	0xffffffff


	//   ....[40]....
        /*00dc*/ 	.word	0xffffffff


	//   ....[41]....
        /*00e0*/ 	.word	0xffffffff


	//   ....[42]....
        /*00e4*/ 	.word	0xffffffff


	//   ....[43]....
        /*00e8*/ 	.word	0xffffffff


	//   ....[44]....
        /*00ec*/ 	.word	0xffffffff


	//   ....[45]....
        /*00f0*/ 	.word	0xffffffff


	//   ....[46]....
        /*00f4*/ 	.word	0xffffffff


	//   ....[47]....
        /*00f8*/ 	.word	0xffffffff


	//   ....[48]....
        /*00fc*/ 	.word	0xffffffff


	//   ....[49]....
        /*0100*/ 	.word	0xffffffff


	//   ....[50]....
        /*0104*/ 	.word	0xffffffff


	//   ....[51]....
        /*0108*/ 	.word	0xffffffff


	//   ....[52]....
        /*010c*/ 	.word	0xffffffff


	//   ....[53]....
        /*0110*/ 	.word	0xffffffff


	//   ....[54]....
        /*0114*/ 	.word	0xffffffff


	//   ....[55]....
        /*0118*/ 	.word	0xffffffff


	//   ....[56]....
        /*011c*/ 	.word	0xffffffff


	//----- nvinfo : EIATTR_COOP_GROUP_INSTR_OFFSETS
	.align		4
.L_2725:
        /*0120*/ 	.byte	0x04, 0x28
        /*0122*/ 	.short	(.L_2727 - .L_2726)


	//   ....[0]....
.L_2726:
        /*0124*/ 	.word	0x00000610


	//   ....[1]....
        /*0128*/ 	.word	0x00000700


	//   ....[2]....
        /*012c*/ 	.word	0x000008b0


	//   ....[3]....
        /*0130*/ 	.word	0x00000a40


	//   ....[4]....
        /*0134*/ 	.word	0x00000f10


	//   ....[5]....
        /*0138*/ 	.word	0x00001620


	//   ....[6]....
        /*013c*/ 	.word	0x00001a00


	//   ....[7]....
        /*0140*/ 	.word	0x00002930


	//   ....[8]....
        /*0144*/ 	.word	0x00002970


	//   ....[9]....
        /*0148*/ 	.word	0x00002a60


	//   ....[10]....
        /*014c*/ 	.word	0x00002aa0


	//   ....[11]....
        /*0150*/ 	.word	0x00002b10


	//   ....[12]....
        /*0154*/ 	.word	0x00002b20


	//   ....[13]....
        /*0158*/ 	.word	0x00002b60


	//   ....[14]....
        /*015c*/ 	.word	0x00002b70


	//   ....[15]....
        /*0160*/ 	.word	0x00002bc0


	//   ....[16]....
        /*0164*/ 	.word	0x00002bd0


	//   ....[17]....
        /*0168*/ 	.word	0x00002c00


	//   ....[18]....
        /*016c*/ 	.word	0x00002c20


	//   ....[19]....
        /*0170*/ 	.word	0x00002c60


	//   ....[20]....
        /*0174*/ 	.word	0x00002c80


	//   ....[21]....
        /*0178*/ 	.word	0x00002cd0


	//   ....[22]....
        /*017c*/ 	.word	0x00002ce0


	//   ....[23]....
        /*0180*/ 	.word	0x00002d10


	//   ....[24]....
        /*0184*/ 	.word	0x00002d30


	//   ....[25]....
        /*0188*/ 	.word	0x00002d60


	//   ....[26]....
        /*018c*/ 	.word	0x00002d70


	//   ....[27]....
        /*0190*/ 	.word	0x00002d80


	//   ....[28]....
        /*0194*/ 	.word	0x00002da0


	//   ....[29]....
        /*0198*/ 	.word	0x00002dc0


	//   ....[30]....
        /*019c*/ 	.word	0x00002de0


	//   ....[31]....
        /*01a0*/ 	.word	0x00002df0


	//   ....[32]....
        /*01a4*/ 	.word	0x00002e80


	//   ....[33]....
        /*01a8*/ 	.word	0x00002eb0


	//   ....[34]....
        /*01ac*/ 	.word	0x00002ee0


	//   ....[35]....
        /*01b0*/ 	.word	0x000034f0


	//   ....[36]....
        /*01b4*/ 	.word	0x00003520


	//   ....[37]....
        /*01b8*/ 	.word	0x00003600


	//   ....[38]....
        /*01bc*/ 	.word	0x00003630


	//   ....[39]....
        /*01c0*/ 	.word	0x00003710


	//   ....[40]....
        /*01c4*/ 	.word	0x00003740


	//   ....[41]....
        /*01c8*/ 	.word	0x00003820


	//   ....[42]....
        /*01cc*/ 	.word	0x00003850


	//   ....[43]....
        /*01d0*/ 	.word	0x00003930


	//   ....[44]....
        /*01d4*/ 	.word	0x00003960


	//   ....[45]....
        /*01d8*/ 	.word	0x00003ee0


	//   ....[46]....
        /*01dc*/ 	.word	0x00004080


	//   ....[47]....
        /*01e0*/ 	.word	0x00004280


	//   ....[48]....
        /*01e4*/ 	.word	0x000042d0


	//   ....[49]....
        /*01e8*/ 	.word	0x00004300


	//   ....[50]....
        /*01ec*/ 	.word	0x00004320


	//   ....[51]....
        /*01f0*/ 	.word	0x00004340


	//   ....[52]....
        /*01f4*/ 	.word	0x000043f0


	//   ....[53]....
        /*01f8*/ 	.word	0x00004440


	//   ....[54]....
        /*01fc*/ 	.word	0x00004460


	//   ....[55]....
        /*0200*/ 	.word	0x00004480


	//   ....[56]....
        /*0204*/ 	.word	0x000044a0


	//----- nvinfo : EIATTR_EXIT_INSTR_OFFSETS
	.align		4
.L_2727:
        /*0208*/ 	.byte	0x04, 0x1c
        /*020a*/ 	.short	(.L_2729 - .L_2728)


	//   ....[0]....
.L_2728:
        /*020c*/ 	.word	0x00004560


	//   ....[1]....
        /*0210*/ 	.word	0x00004a10


	//----- nvinfo : EIATTR_MAX_THREADS
	.align		4
.L_2729:
        /*0214*/ 	.byte	0x04, 0x05
        /*0216*/ 	.short	(.L_2731 - .L_2730)
.L_2730:
        /*0218*/ 	.word	0x00000020
        /*021c*/ 	.word	0x00000001
        /*0220*/ 	.word	0x00000001


	//----- nvinfo : EIATTR_CRS_STACK_SIZE
	.align		4
.L_2731:
        /*0224*/ 	.byte	0x04, 0x1e
        /*0226*/ 	.short	(.L_2733 - .L_2732)
.L_2732:
        /*0228*/ 	.word	0x00000000
.L_2733:


//--------------------- .nv.info._Z25selective_scan_bwd_kernelI32Selective_Scan_bwd_kernel_traitsILi32ELi16ELb1ELb0ELb0ELb1ELb0EffEEv12SSMParamsBwd --------------------------
	.section	.nv.info._Z25selective_scan_bwd_kernelI32Selective_Scan_bwd_kernel_traitsILi32ELi16ELb1ELb0ELb0ELb1ELb0EffEEv12SSMParamsBwd,"",@"SHT_CUDA_INFO"
	.sectionflags	@""
	.align	4


	//----- nvinfo : EIATTR_CUDA_API_VERSION
	.align		4
        /*0000*/ 	.byte	0x04, 0x37
        /*0002*/ 	.short	(.L_2735 - .L_2734)
.L_2734:
        /*0004*/ 	.word	0x00000082


	//----- nvinfo : EIATTR_SW2861232_WAR
	.align		4
.L_2735:
        /*0008*/ 	.byte	0x01, 0x35
	.zero		2


	//----- nvinfo : EIATTR_PARAM_CBANK
	.align		4
        /*000c*/ 	.byte	0x04, 0x0a
        /*000e*/ 	.short	(.L_2737 - .L_2736)
	.align		4
.L_2736:
        /*0010*/ 	.word	index@(.nv.constant0._Z25selective_scan_bwd_kernelI32Selective_Scan_bwd_kernel_traitsILi32ELi16ELb1ELb0ELb0ELb1ELb0EffEEv12SSMParamsBwd)
        /*0014*/ 	.short	0x0160
        /*0016*/ 	.short	0x01f0


	//----- nvinfo : EIATTR_CBANK_PARAM_SIZE
	.align		4
.L_2737:
        /*0018*/ 	.byte	0x03, 0x19
        /*001a*/ 	.short	0x01f0


	//----- nvinfo : EIATTR_KPARAM_INFO
	.align		4
        /*001c*/ 	.byte	0x04, 0x17
        /*001e*/ 	.short	(.L_2739 - .L_2738)
.L_2738:
        /*0020*/ 	.word	0x00000000
        /*0024*/ 	.short	0x0000
        /*0026*/ 	.short	0x0000
        /*0028*/ 	.byte	0x00, 0xf0, 0xc1, 0x07


	//----- nvinfo : EIATTR_MAXREG_COUNT
	.align		4
.L_2739:
        /*002c*/ 	.byte	0x03, 0x1b
        /*002e*/ 	.short	0x00ff


	//----- nvinfo : EIATTR_NUM_BARRIERS
	.align		4
        /*0030*/ 	.byte	0x02, 0x4c
        /*0032*/ 	.byte	0x01
	.zero		1


	//----- nvinfo : EIATTR_MERCURY_ISA_VERSION
	.align		4
        /*0034*/ 	.byte	0x03, 0x5f
        /*0036*/ 	.short	0x0000


	//----- nvinfo : EIATTR_COOP_GROUP_MASK_REGIDS
	.align		4
        /*0038*/ 	.byte	0x04, 0x29
        /*003a*/ 	.short	(.L_2741 - .L_2740)


	//   ....[0]....
.L_2740:
        /*003c*/ 	.word	0xffffffff


	//   ....[1]....
        /*0040*/ 	.word	0xffffffff


	//   ....[2]....
        /*0044*/ 	.word	0xffffffff


	//   ....[3]....
        /*0048*/ 	.word	0xffffffff


	//   ....[4]....
        /*004c*/ 	.word	0xffffffff


	//   ....[5]....
        /*0050*/ 	.word	0xffffffff


	//   ....[6]....
        /*0054*/ 	.word	0xffffffff


	//   ....[7]....
        /*0058*/ 	.word	0xffffffff


	//   ....[8]....
        /*005c*/ 	.word	0xffffffff


	//   ....[9]....
        /*0060*/ 	.word	0xffffffff


	//   ....[10]....
        /*0064*/ 	.word	0xffffffff


	//   ....[11]....
        /*0068*/ 	.word	0xffffffff


	//   ....[12]....
        /*006c*/ 	.word	0xffffffff


	//   ....[13]....
        /*0070*/ 	.word	0xffffffff


	//   ....[14]....
        /*0074*/ 	.word	0xffffffff


	//   ....[15]....
        /*0078*/ 	.word	0xffffffff


	//   ....[16]....
        /*007c*/ 	.word	0xffffffff


	//   ....[17]....
        /*0080*/ 	.word	0xffffffff


	//   ....[18]....
        /*0084*/ 	.word	0xffffffff


	//   ....[19]....
        /*0088*/ 	.word	0xffffffff


	//   ....[20]....
        /*008c*/ 	.word	0xffffffff


	//   ....[21]....
        /*0090*/ 	.word	0xffffffff


	//   ....[22]....
        /*0094*/ 	.word	0xffffffff


	//   ....[23]....
        /*0098*/ 	.word	0xffffffff


	//   ....[24]....
        /*009c*/ 	.word	0xffffffff


	//   ....[25]....
        /*00a0*/ 	.word	0xffffffff


	//   ....[26]....
        /*00a4*/ 	.word	0xffffffff


	//   ....[27]....
        /*00a8*/ 	.word	0xffffffff


	//   ....[28]....
        /*00ac*/ 	.word	0xffffffff


	//   ....[29]....
        /*00b0*/ 	.word	0xffffffff


	//   ....[30]....
        /*00b4*/ 	.word	0xffffffff


	//   ....[31]....
        /*00b8*/ 	.word	0xffffffff


	//   ....[32]....
        /*00bc*/ 	.word	0xffffffff


	//   ....[33]....
        /*00c0*/ 	.word	0xffffffff


	//   ....[34]....
        /*00c4*/ 	.word	0xffffffff


	//   ....[35]....
        /*00c8*/ 	.word	0xffffffff


	//   ....[36]....
        /*00cc*/ 	.word	0xffffffff


	//   ....[37]....
        /*00d0*/ 	.word	0xffffffff


	//   ....[38]....
        /*00d4*/ 	.word	0xffffffff


	//   ....[39]....
        /*00d8*/ 	.word	0xffffffff


	//   ....[40]....
        /*00dc*/ 	.word	0xffffffff


	//   ....[41]....
        /*00e0*/ 	.word	0xffffffff


	//   ....[42]....
        /*00e4*/ 	.word	0xffffffff


	//   ....[43]....
        /*00e8*/ 	.word	0xffffffff


	//   ....[44]....
        /*00ec*/ 	.word	0xffffffff


	//   ....[45]....
        /*00f0*/ 	.word	0xffffffff


	//   ....[46]....
        /*00f4*/ 	.word	0xffffffff


	//   ....[47]....
        /*00f8*/ 	.word	0xffffffff


	//   ....[48]....
        /*00fc*/ 	.word	0xffffffff


	//   ....[49]....
        /*0100*/ 	.word	0xffffffff


	//   ....[50]....
        /*0104*/ 	.word	0xffffffff


	//   ....[51]....
        /*0108*/ 	.word	0xffffffff


	//   ....[52]....
        /*010c*/ 	.word	0xffffffff


	//   ....[53]....
        /*0110*/ 	.word	0xffffffff


	//----- nvinfo : EIATTR_COOP_GROUP_INSTR_OFFSETS
	.align		4
.L_2741:
        /*0114*/ 	.byte	0x04, 0x28
        /*0116*/ 	.short	(.L_2743 - .L_2742)


	//   ....[0]....
.L_2742:
        /*0118*/ 	.word	0x00000640


	//   ....[1]....
        /*011c*/ 	.word	0x00000730


	//   ....[2]....
        /*0120*/ 	.word	0x000008d0


	//   ....[3]....
        /*0124*/ 	.word	0x00003a20


	//   ....[4]....
        /*0128*/ 	.word	0x00003a60


	//   ....[5]....
        /*012c*/ 	.word	0x00003ad0


	//   ....[6]....
        /*0130*/ 	.word	0x00003ae0


	//   ....[7]....
        /*0134*/ 	.word	0x00003b20


	//   ....[8]....
        /*0138*/ 	.word	0x00003b30


	//   ....[9]....
        /*013c*/ 	.word	0x00003b60


	//   ....[10]....
        /*0140*/ 	.word	0x00003b80


	//   ....[11]....
        /*0144*/ 	.word	0x00003bb0


	//   ....[12]....
        /*0148*/ 	.word	0x00003bd0


	//   ....[13]....
        /*014c*/ 	.word	0x00003c00


	//   ....[14]....
        /*0150*/ 	.word	0x00003c20


	//   ....[15]....
        /*0154*/ 	.word	0x00003c50


	//   ....[16]....
        /*0158*/ 	.word	0x00003c60


	//   ....[17]....
        /*015c*/ 	.word	0x00003cc0


	//   ....[18]....
        /*0160*/ 	.word	0x00003cd0


	//   ....[19]....
        /*0164*/ 	.word	0x00003d30


	//   ....[20]....
        /*0168*/ 	.word	0x00003d40


	//   ....[21]....
        /*016c*/ 	.word	0x00003d70


	//   ....[22]....
        /*0170*/ 	.word	0x00003d90


	//   ....[23]....
        /*0174*/ 	.word	0x00003dc0


	//   ....[24]....
        /*0178*/ 	.word	0x00003dd0


	//   ....[25]....
        /*017c*/ 	.word	0x00003df0


	//   ....[26]....
        /*0180*/ 	.word	0x00003e10


	//   ....[27]....
        /*0184*/ 	.word	0x00003e30


	//   ....[28]....
        /*0188*/ 	.word	0x00003e40


	//   ....[29]....
        /*018c*/ 	.word	0x00003e50


	//   ....[30]....
        /*0190*/ 	.word	0x00003e60


	//   ....[31]....
        /*0194*/ 	.word	0x000044b0


	//   ....[32]....
        /*0198*/ 	.word	0x000044e0


	//   ....[33]....
        /*019c*/ 	.word	0x000045d0


	//   ....[34]....
        /*01a0*/ 	.word	0x00004600


	//   ....[35]....
        /*01a4*/ 	.word	0x000046e0


	//   ....[36]....
        /*01a8*/ 	.word	0x00004710


	//   ....[37]....
        /*01ac*/ 	.word	0x000047f0


	//   ....[38]....
        /*01b0*/ 	.word	0x00004820


	//   ....[39]....
        /*01b4*/ 	.word	0x00004900


	//   ....[40]....
        /*01b8*/ 	.word	0x00004930


	//   ....[41]....
        /*01bc*/ 	.word	0x00004e60


	//   ....[42]....
        /*01c0*/ 	.word	0x00005080


	//   ....[43]....
        /*01c4*/ 	.word	0x00005870


	//   ....[44]....
        /*01c8*/ 	.word	0x00005ae0


	//   ....[45]....
        /*01cc*/ 	.word	0x00005b30


	//   ....[46]....
        /*01d0*/ 	.word	0x00005b60


	//   ....[47]....
        /*01d4*/ 	.word	0x00005b80


	//   ....[48]....
        /*01d8*/ 	.word	0x00005ba0


	//   ....[49]....
        /*01dc*/ 	.word	0x00005c50


	//   ....[50]....
        /*01e0*/ 	.word	0x00005ca0


	//   ....[51]....
        /*01e4*/ 	.word	0x00005cc0


	//   ....[52]....
        /*01e8*/ 	.word	0x00005ce0


	//   ....[53]....
        /*01ec*/ 	.word	0x00005d00


	//----- nvinfo : EIATTR_EXIT_INSTR_OFFSETS
	.align		4
.L_2743:
        /*01f0*/ 	.byte	0x04, 0x1c
        /*01f2*/ 	.short	(.L_2745 - .L_2744)


	//   ....[0]....
.L_2744:
        /*01f4*/ 	.word	0x00005dc0


	//   ....[1]....
        /*01f8*/ 	.word	0x00006270


	//----- nvinfo : EIATTR_MAX_THREADS
	.align		4
.L_2745:
        /*01fc*/ 	.byte	0x04, 0x05
        /*01fe*/ 	.short	(.L_2747 - .L_2746)
.L_2746:
        /*0200*/ 	.word	0x00000020
        /*0204*/ 	.word	0x00000001
        /*0208*/ 	.word	0x00000001


	//----- nvinfo : EIATTR_CRS_STACK_SIZE
	.align		4
.L_2747:
        /*020c*/ 	.byte	0x04, 0x1e
        /*020e*/ 	.short	(.L_2749 - .L_2748)
.L_2748:
        /*0210*/ 	.word	0x00000000
.L_2749:


//--------------------- .nv.info._Z25selective_scan_bwd_kernelI32Selective_Scan_bwd_kernel_traitsILi32ELi16ELb1ELb0ELb0ELb1ELb1EffEEv12SSMParamsBwd --------------------------
	.section	.nv.info._Z25selective_scan_bwd_kernelI32Selective_Scan_bwd_kernel_traitsILi32ELi16ELb1ELb0ELb0ELb1ELb1EffEEv12SSMParamsBwd,"",@"SHT_CUDA_INFO"
	.sectionflags	@""
	.align	4


	//----- nvinfo : EIATTR_CUDA_API_VERSION
	.align		4
        /*0000*/ 	.byte	0x04, 0x37
        /*0002*/ 	.short	(.L_2751 - .L_2750)
.L_2750:
        /*0004*/ 	.word	0x00000082


	//----- nvinfo : EIATTR_SW2861232_WAR
	.align		4
.L_2751:
        /*0008*/ 	.byte	0x01, 0x35
	.zero		2


	//----- nvinfo : EIATTR_PARAM_CBANK
	.align		4
        /*000c*/ 	.byte	0x04, 0x0a
        /*000e*/ 	.short	(.L_2753 - .L_2752)
	.align		4
.L_2752:
        /*0010*/ 	.word	index@(.nv.constant0._Z25selective_scan_bwd_kernelI32Selective_Scan_bwd_kernel_traitsILi32ELi16ELb1ELb0ELb0ELb1ELb1EffEEv12SSMParamsBwd)
        /*0014*/ 	.short	0x0160
        /*0016*/ 	.short	0x01f0


	//----- nvinfo : EIATTR_CBANK_PARAM_SIZE
	.align		4
.L_2753:
        /*0018*/ 	.byte	0x03, 0x19
        /*001a*/ 	.short	0x01f0


	//----- nvinfo : EIATTR_KPARAM_INFO
	.align		4
        /*001c*/ 	.byte	0x04, 0x17
        /*001e*/ 	.short	(.L_2755 - .L_2754)
.L_2754:
        /*0020*/ 	.word	0x00000000
        /*0024*/ 	.short	0x0000
        /*0026*/ 	.short	0x0000
        /*0028*/ 	.byte	0x00, 0xf0, 0xc1, 0x07


	//----- nvinfo : EIATTR_MAXREG_COUNT
	.align		4
.L_2755:
        /*002c*/ 	.byte	0x03, 0x1b
        /*002e*/ 	.short	0x00ff


	//----- nvinfo : EIATTR_NUM_BARRIERS
	.align		4
        /*0030*/ 	.byte	0x02, 0x4c
        /*0032*/ 	.byte	0x01
	.zero		1


	//----- nvinfo : EIATTR_MERCURY_ISA_VERSION
	.align		4
        /*0034*/ 	.byte	0x03, 0x5f
        /*0036*/ 	.short	0x0000


	//----- nvinfo : EIATTR_COOP_GROUP_MASK_REGIDS
	.align		4
        /*0038*/ 	.byte	0x04, 0x29
        /*003a*/ 	.short	(.L_2757 - .L_2756)


	//   ....[0]....
.L_2756:
        /*003c*/ 	.word	0xffffffff


	//   ....[1]....
        /*0040*/ 	.word	0xffffffff


	//   ....[2]....
        /*0044*/ 	.word	0xffffffff


	//   ....[3]....
        /*0048*/ 	.word	0xffffffff


	//   ....[4]....
        /*004c*/ 	.word	0xffffffff


	//   ....[5]....
        /*0050*/ 	.word	0xffffffff


	//   ....[6]....
        /*0054*/ 	.word	0xffffffff


	//   ....[7]....
        /*0058*/ 	.word	0xffffffff


	//   ....[8]....
        /*005c*/ 	.word	0xffffffff


	//   ....[9]....
        /*0060*/ 	.word	0xffffffff


	//   ....[10]....
        /*0064*/ 	.word	0xffffffff


	//   ....[11]....
        /*0068*/ 	.word	0xffffffff


	//   ....[12]....
        /*006c*/ 	.word	0xffffffff


	//   ....[13]....
        /*0070*/ 	.word	0xffffffff


	//   ....[14]....
        /*0074*/ 	.word	0xffffffff


	//   ....[15]....
        /*0078*/ 	.word	0xffffffff


	//   ....[16]....
        /*007c*/ 	.word	0xffffffff


	//   ....[17]....
        /*0080*/ 	.word	0xffffffff


	//   ....[18]....
        /*0084*/ 	.word	0xffffffff


	//   ....[19]....
        /*0088*/ 	.word	0xffffffff


	//   ....[20]....
        /*008c*/ 	.word	0xffffffff


	//   ....[21]....
        /*0090*/ 	.word	0xffffffff


	//   ....[22]....
        /*0094*/ 	.word	0xffffffff


	//   ....[23]....
        /*0098*/ 	.word	0xffffffff


	//   ....[24]....
        /*009c*/ 	.word	0xffffffff


	//   ....[25]....
        /*00a0*/ 	.word	0xffffffff


	//   ....[26]....
        /*00a4*/ 	.word	0xffffffff


	//   ....[27]....
        /*00a8*/ 	.word	0xffffffff


	//   ....[28]....
        /*00ac*/ 	.word	0xffffffff


	//   ....[29]....
        /*00b0*/ 	.word	0xffffffff


	//   ....[30]....
        /*00b4*/ 	.word	0xffffffff


	//   ....[31]....
        /*00b8*/ 	.word	0xffffffff


	//   ....[32]....
        /*00bc*/ 	.word	0xffffffff


	//   ....[33]....
        /*00c0*/ 	.word	0xffffffff


	//   ....[34]....
        /*00c4*/ 	.word	0xffffffff


	//   ....[35]....
        /*00c8*/ 	.word	0xffffffff


	//   ....[36]....
        /*00cc*/ 	.word	0xffffffff


	//   ....[37]....
        /*00d0*/ 	.word	0xffffffff


	//   ....[38]....
        /*00d4*/ 	.word	0xffffffff


	//   ....[39]....
        /*00d8*/ 	.word	0xffffffff


	//   ....[40]....
        /*00dc*/ 	.word	0xffffffff


	//   ....[41]....
        /*00e0*/ 	.word	0xffffffff


	//   ....[42]....
        /*00e4*/ 	.word	0xffffffff


	//   ....[43]....
        /*00e8*/ 	.word	0xffffffff


	//   ....[44]....
        /*00ec*/ 	.word	0xffffffff


	//   ....[45]....
        /*00f0*/ 	.word	0xffffffff


	//   ....[46]....
        /*00f4*/ 	.word	0xffffffff


	//   ....[47]....
        /*00f8*/ 	.word	0xffffffff


	//   ....[48]....
        /*00fc*/ 	.word	0xffffffff


	//   ....[49]....
        /*0100*/ 	.word	0xffffffff


	//   ....[50]....
        /*0104*/ 	.word	0xffffffff


	//   ....[51]....
        /*0108*/ 	.word	0xffffffff


	//   ....[52]....
        /*010c*/ 	.word	0xffffffff


	//   ....[53]....
        /*0110*/ 	.word	0xffffffff


	//   ....[54]....
        /*0114*/ 	.word	0xffffffff


	//   ....[55]....
        /*0118*/ 	.word	0xffffffff


	//   ....[56]....
        /*011c*/ 	.word	0xffffffff


	//   ....[57]....
        /*0120*/ 	.word	0xffffffff


	//----- nvinfo : EIATTR_COOP_GROUP_INSTR_OFFSETS
	.align		4
.L_2757:
        /*0124*/ 	.byte	0x04, 0x28
        /*0126*/ 	.short	(.L_2759 - .L_2758)


	//   ....[0]....
.L_2758:
        /*0128*/ 	.word	0x00000630


	//   ....[1]....
        /*012c*/ 	.word	0x00000720


	//   ....[2]....
        /*0130*/ 	.word	0x000009c0


	//   ....[3]....
        /*0134*/ 	.word	0x00002e60


	//   ....[4]....
        /*0138*/ 	.word	0x00003350


	//   ....[5]....
        /*013c*/ 	.word	0x00003a20


	//   ....[6]....
        /*0140*/ 	.word	0x00003e20


	//   ....[7]....
        /*0144*/ 	.word	0x00004c50


	//   ....[8]....
        /*0148*/ 	.word	0x00004c80


	//   ....[9]....
        /*014c*/ 	.word	0x00004d60


	//   ....[10]....
        /*0150*/ 	.word	0x00004d90


	//   ....[11]....
        /*0154*/ 	.word	0x00004da0


	//   ....[12]....
        /*0158*/ 	.word	0x00004db0


	//   ....[13]....
        /*015c*/ 	.word	0x00004de0


	//   ....[14]....
        /*0160*/ 	.word	0x00004e10


	//   ....[15]....
        /*0164*/ 	.word	0x00004e30


	//   ....[16]....
        /*0168*/ 	.word	0x00004e50


	//   ....[17]....
        /*016c*/ 	.word	0x00004e90


	//   ....[18]....
        /*0170*/ 	.word	0x00004ec0


	//   ....[19]....
        /*0174*/ 	.word	0x00004ef0


	//   ....[20]....
        /*0178*/ 	.word	0x00004f10


	//   ....[21]....
        /*017c*/ 	.word	0x00004f60


	//   ....[22]....
        /*0180*/ 	.word	0x00004f90


	//   ....[23]....
        /*0184*/ 	.word	0x00004fb0


	//   ....[24]....
        /*0188*/ 	.word	0x00004fc0


	//   ....[25]....
        /*018c*/ 	.word	0x00004ff0


	//   ....[26]....
        /*0190*/ 	.word	0x00005020


	//   ....[27]....
        /*0194*/ 	.word	0x00005040


	//   ....[28]....
        /*0198*/ 	.word	0x00005050


	//   ....[29]....
        /*019c*/ 	.word	0x00005060


	//   ....[30]....
        /*01a0*/ 	.word	0x00005070


	//   ....[31]....
        /*01a4*/ 	.word	0x00005090


	//   ....[32]....
        /*01a8*/ 	.word	0x000050c0


	//   ....[33]....
        /*01ac*/ 	.word	0x000050d0


	//   ....[34]....
        /*01b0*/ 	.word	0x000050e0


	//   ....[35]....
        /*01b4*/ 	.word	0x00005730


	//   ....[36]....
        /*01b8*/ 	.word	0x00005760


	//   ....[37]....
        /*01bc*/ 	.word	0x00005850


	//   ....[38]....
        /*01c0*/ 	.word	0x00005880


	//   ....[39]....
        /*01c4*/ 	.word	0x00005960


	//   ....[40]....
        /*01c8*/ 	.word	0x00005990


	//   ....[41]....
        /*01cc*/ 	.word	0x00005a70


	//   ....[42]....
        /*01d0*/ 	.word	0x00005aa0


	//   ....[43]....
        /*01d4*/ 	.word	0x00005b80


	//   ....[44]....
        /*01d8*/ 	.word	0x00005bb0


	//   ....[45]....
        /*01dc*/ 	.word	0x000060e0


	//   ....[46]....
        /*01e0*/ 	.word	0x00006300


	//   ....[47]....
        /*01e4*/ 	.word	0x00006af0


	//   ....[48]....
        /*01e8*/ 	.word	0x00006d60


	//   ....[49]....
        /*01ec*/ 	.word	0x00006db0


	//   ....[50]....
        /*01f0*/ 	.word	0x00006de0


	//   ....[51]....
        /*01f4*/ 	.word	0x00006e00


	//   ....[52]....
        /*01f8*/ 	.word	0x00006e20


	//   ....[53]....
        /*01fc*/ 	.word	0x00006ed0


	//   ....[54]....
        /*0200*/ 	.word	0x00006f20


	//   ....[55]....
        /*0204*/ 	.word	0x00006f40


	//   ....[56]....
        /*0208*/ 	.word	0x00006f60


	//   ....[57]....
        /*020c*/ 	.word	0x00006f80


	//----- nvinfo : EIATTR_EXIT_INSTR_OFFSETS
	.align		4
.L_2759:
        /*0210*/ 	.byte	0x04, 0x1c
        /*0212*/ 	.short	(.L_2761 - .L_2760)


	//   ....[0]....
.L_2760:
        /*0214*/ 	.word	0x00007040


	//   ....[1]....
        /*0218*/ 	.word	0x000074f0


	//----- nvinfo : EIATTR_MAX_THREADS
	.align		4
.L_2761:
        /*021c*/ 	.byte	0x04, 0x05
        /*021e*/ 	.short	(.L_2763 - .L_2762)
.L_2762:
        /*0220*/ 	.word	0x00000020
        /*0224*/ 	.word	0x00000001
        /*0228*/ 	.word	0x00000001


	//----- nvinfo : EIATTR_CRS_STACK_SIZE
	.align		4
.L_2763:
        /*022c*/ 	.byte	0x04, 0x1e
        /*022e*/ 	.short	(.L_2765 - .L_2764)
.L_2764:
        /*0230*/ 	.word	0x00000000
.L_2765:


//--------------------- .nv.info._Z25selective_scan_bwd_kernelI32Selective_Scan_bwd_kernel_traitsILi32ELi16ELb1ELb0ELb1ELb0ELb0EffEEv12SSMParamsBwd --------------------------
	.section	.nv.info._Z25selective_scan_bwd_kernelI32Selective_Scan_bwd_kernel_traitsILi32ELi16ELb1ELb0ELb1ELb0ELb0EffEEv12SSMParamsBwd,"",@"SHT_CUDA_INFO"
	.sectionflags	@""
	.align	4


	//----- nvinfo : EIATTR_CUDA_API_VERSION
	.align		4
        /*0000*/ 	.byte	0x04, 0x37
        /*0002*/ 	.short	(.L_2767 - .L_2766)
.L_2766:
        /*0004*/ 	.word	0x00000082


	//----- nvinfo : EIATTR_SW2861232_WAR
	.align		4
.L_2767:
        /*0008*/ 	.byte	0x01, 0x35
	.zero		2


	//----- nvinfo : EIATTR_PARAM_CBANK
	.align		4
        /*000c*/ 	.byte	0x04, 0x0a
        /*000e*/ 	.short	(.L_2769 - .L_2768)
	.align		4
.L_2768:
        /*0010*/ 	.word	index@(.nv.constant0._Z25selective_scan_bwd_kernelI32Selective_Scan_bwd_kernel_traitsILi32ELi16ELb1ELb0ELb1ELb0ELb0EffEEv12SSMParamsBwd)
        /*0014*/ 	.short	0x0160
        /*0016*/ 	.short	0x01f0


	//----- nvinfo : EIATTR_CBANK_PARAM_SIZE
	.align		4
.L_2769:
        /*0018*/ 	.byte	0x03, 0x19
        /*001a*/ 	.short	0x01f0


	//----- nvinfo : EIATTR_KPARAM_INFO
	.align		4
        /*001c*/ 	.byte	0x04, 0x17
        /*001e*/ 	.short	(.L_2771 - .L_2770)
.L_2770:
        /*0020*/ 	.word	0x00000000
        /*0024*/ 	.short	0x0000
        /*0026*/ 	.short	0x0000
        /*0028*/ 	.byte	0x00, 0xf0, 0xc1, 0x07


	//----- nvinfo : EIATTR_MAXREG_COUNT
	.align		4
.L_2771:
        /*002c*/ 	.byte	0x03, 0x1b
        /*002e*/ 	.short	0x00ff


	//----- nvinfo : EIATTR_NUM_BARRIERS
	.align		4
        /*0030*/ 	.byte	0x02, 0x4c
        /*0032*/ 	.byte	0x01
	.zero		1


	//----- nvinfo : EIATTR_MERCURY_ISA_VERSION
	.align		4
        /*0034*/ 	.byte	0x03, 0x5f
        /*0036*/ 	.short	0x0000


	//----- nvinfo : EIATTR_COOP_GROUP_MASK_REGIDS
	.align		4
        /*0038*/ 	.byte	0x04, 0x29
        /*003a*/ 	.short	(.L_2773 - .L_2772)


	//   ....[0]....
.L_2772:
        /*003c*/ 	.word	0xffffffff


	//   ....[1]....
        /*0040*/ 	.word	0xffffffff


	//   ....[2]....
        /*0044*/ 	.word	0xffffffff


	//   ....[3]....
        /*0048*/ 	.word	0xffffffff


	//   ....[4]....
        /*004c*/ 	.word	0xffffffff


	//   ....[5]....
        /*0050*/ 	.word	0xffffffff


	//   ....[6]....
        /*0054*/ 	.word	0xffffffff


	//   ....[7]....
        /*0058*/ 	.word	0xffffffff


	//   ....[8]....
        /*005c*/ 	.word	0xffffffff


	//   ....[9]....
        /*0060*/ 	.word	0xffffffff


	//   ....[10]....
        /*0064*/ 	.word	0xffffffff


	//   ....[11]....
        /*0068*/ 	.word	0xffffffff


	//   ....[12]....
        /*006c*/ 	.word	0xffffffff


	//   ....[13]....
        /*0070*/ 	.word	0xffffffff


	//   ....[14]....
        /*0074*/ 	.word	0xffffffff


	//   ....[15]....
        /*0078*/ 	.word	0xffffffff


	//   ....[16]....
        /*007c*/ 	.word	0xffffffff


	//   ....[17]....
        /*0080*/ 	.word	0xffffffff


	//   ....[18]....
        /*0084*/ 	.word	0xffffffff


	//   ....[19]....
        /*0088*/ 	.word	0xffffffff


	//   ....[20]....
        /*008c*/ 	.word	0xffffffff


	//   ....[21]....
        /*0090*/ 	.word	0xffffffff


	//   ....[22]....
        /*0094*/ 	.word	0xffffffff


	//   ....[23]....
        /*0098*/ 	.word	0xffffffff


	//   ....[24]....
        /*009c*/ 	.word	0xffffffff


	//   ....[25]....
        /*00a0*/ 	.word	0xffffffff


	//   ....[26]....
        /*00a4*/ 	.word	0xffffffff


	//   ....[27]....
        /*00a8*/ 	.word	0xffffffff


	//   ....[28]....
        /*00ac*/ 	.word	0xffffffff


	//   ....[29]....
        /*00b0*/ 	.word	0xffffffff


	//   ....[30]....
        /*00b4*/ 	.word	0xffffffff


	//   ....[31]....
        /*00b8*/ 	.word	0xffffffff


	//   ....[32]....
        /*00bc*/ 	.word	0xffffffff


	//   ....[33]....
        /*00c0*/ 	.word	0xffffffff


	//   ....[34]....
        /*00c4*/ 	.word	0xffffffff


	//   ....[35]....
        /*00c8*/ 	.word	0xffffffff


	//   ....[36]....
        /*00cc*/ 	.word	0xffffffff


	//   ....[37]....
        /*00d0*/ 	.word	0xffffffff


	//   ....[38]....
        /*00d4*/ 	.word	0xffffffff


	//   ....[39]....
        /*00d8*/ 	.word	0xffffffff


	//   ....[40]....
        /*00dc*/ 	.word	0xffffffff


	//   ....[41]....
        /*00e0*/ 	.word	0xffffffff


	//   ....[42]....
        /*00e4*/ 	.word	0xffffffff


	//   ....[43]....
        /*00e8*/ 	.word	0xffffffff


	//   ....[44]....
        /*00ec*/ 	.word	0xffffffff


	//   ....[45]....
        /*00f0*/ 	.word	0xffffffff


	//   ....[46]....
        /*00f4*/ 	.word	0xffffffff


	//   ....[47]....
        /*00f8*/ 	.word	0xffffffff


	//   ....[48]....
        /*00fc*/ 	.word	0xffffffff


	//   ....[49]....
        /*0100*/ 	.word	0xffffffff


	//   ....[50]....
        /*0104*/ 	.word	0xffffffff


	//   ....[51]....
        /*0108*/ 	.word	0xffffffff


	//   ....[52]....
        /*010c*/ 	.word	0xffffffff


	//   ....[53]....
        /*0110*/ 	.word	0xffffffff


	//----- nvinfo : EIATTR_COOP_GROUP_INSTR_OFFSETS
	.align		4
.L_2773:
        /*0114*/ 	.byte	0x04, 0x28
        /*0116*/ 	.short	(.L_2775 - .L_2774)


	//   ....[0]....
.L_2774:
        /*0118*/ 	.word	0x00000880


	//   ....[1]....
        /*011c*/ 	.word	0x00000990


	//   ....[2]....
        /*0120*/ 	.word	0x00000a80


	//   ....[3]....
        /*0124*/ 	.word	0x000012a0


	//   ....[4]....
        /*0128*/ 	.word	0x00001890


	//   ....[5]....
        /*012c*/ 	.word	0x000018d0


	//   ....[6]....
        /*0130*/ 	.word	0x00001a10


	//   ....[7]....
        /*0134*/ 	.word	0x00001a40


	//   ....[8]....
        /*0138*/ 	.word	0x00001aa0


	//   ....[9]....
        /*013c*/ 	.word	0x00001ae0


	//   ....[10]....
        /*0140*/ 	.word	0x00001dc0


	//   ....[11]....
        /*0144*/ 	.word	0x00001df0


	//   ....[12]....
        /*0148*/ 	.word	0x00001e00


	//   ....[13]....
        /*014c*/ 	.word	0x00001e10


	//   ....[14]....
        /*0150*/ 	.word	0x00001e50


	//   ....[15]....
        /*0154*/ 	.word	0x00001e70


	//   ....[16]....
        /*0158*/ 	.word	0x00001ea0


	//   ....[17]....
        /*015c*/ 	.word	0x00001eb0


	//   ....[18]....
        /*0160*/ 	.word	0x00001ee0


	//   ....[19]....
        /*0164*/ 	.word	0x00001f00


	//   ....[20]....
        /*0168*/ 	.word	0x00001f30


	//   ....[21]....
        /*016c*/ 	.word	0x00001f40


	//   ....[22]....
        /*0170*/ 	.word	0x00001f50


	//   ....[23]....
        /*0174*/ 	.word	0x00001f90


	//   ....[24]....
        /*0178*/ 	.word	0x00001fa0


	//   ....[25]....
        /*017c*/ 	.word	0x000020d0


	//   ....[26]....
        /*0180*/ 	.word	0x00002100


	//   ....[27]....
        /*0184*/ 	.word	0x00002250


	//   ....[28]....
        /*0188*/ 	.word	0x00002270


	//   ....[29]....
        /*018c*/ 	.word	0x000022a0


	//   ....[30]....
        /*0190*/ 	.word	0x000022d0


	//   ....[31]....
        /*0194*/ 	.word	0x00002330


	//   ....[32]....
        /*0198*/ 	.word	0x00003500


	//   ....[33]....
        /*019c*/ 	.word	0x00003540


	//   ....[34]....
        /*01a0*/ 	.word	0x00003630


	//   ....[35]....
        /*01a4*/ 	.word	0x00003660


	//   ....[36]....
        /*01a8*/ 	.word	0x00003740


	//   ....[37]....
        /*01ac*/ 	.word	0x00003770


	//   ....[38]....
        /*01b0*/ 	.word	0x000037e0


	//   ....[39]....
        /*01b4*/ 	.word	0x00003810


	//   ....[40]....
        /*01b8*/ 	.word	0x00003900


	//   ....[41]....
        /*01bc*/ 	.word	0x00003930


	//   ....[42]....
        /*01c0*/ 	.word	0x00003ec0


	//   ....[43]....
        /*01c4*/ 	.word	0x00004070


	//   ....[44]....
        /*01c8*/ 	.word	0x00004270


	//   ....[45]....
        /*01cc*/ 	.word	0x000042c0


	//   ....[46]....
        /*01d0*/ 	.word	0x000042f0


	//   ....[47]....
        /*01d4*/ 	.word	0x00004310


	//   ....[48]....
        /*01d8*/ 	.word	0x00004330


	//   ....[49]....
        /*01dc*/ 	.word	0x000043e0


	//   ....[50]....
        /*01e0*/ 	.word	0x00004430


	//   ....[51]....
        /*01e4*/ 	.word	0x00004450


	//   ....[52]....
        /*01e8*/ 	.word	0x00004470


	//   ....[53]....
        /*01ec*/ 	.word	0x00004490


	//----- nvinfo : EIATTR_EXIT_INSTR_OFFSETS
	.align		4
.L_2775:
        /*01f0*/ 	.byte	0x04, 0x1c
        /*01f2*/ 	.short	(.L_2777 - .L_2776)


	//   ....[0]....
.L_2776:
        /*01f4*/ 	.word	0x00004550


	//   ....[1]....
        /*01f8*/ 	.word	0x00004770


	//----- nvinfo : EIATTR_MAX_THREADS
	.align		4
.L_2777:
        /*01fc*/ 	.byte	0x04, 0x05
        /*01fe*/ 	.short	(.L_2779 - .L_2778)
.L_2778:
        /*0200*/ 	.word	0x00000020
        /*0204*/ 	.word	0x00000001
        /*0208*/ 	.word	0x00000001


	//----- nvinfo : EIATTR_CRS_STACK_SIZE
	.align		4
.L_2779:
        /*020c*/ 	.byte	0x04, 0x1e
        /*020e*/ 	.short	(.L_2781 - .L_2780)
.L_2780:
        /*0210*/ 	.word	0x00000000
.L_2781:


//--------------------- .nv.info._Z25selective_scan_bwd_kernelI32Selective_Scan_bwd_kernel_traitsILi32ELi16ELb1ELb0ELb1ELb0ELb1EffEEv12SSMParamsBwd --------------------------
	.section	.nv.info._Z25selective_scan_bwd_kernelI32Selective_Scan_bwd_kernel_traitsILi32ELi16ELb1ELb0ELb1ELb0ELb1EffEEv12SSMParamsBwd,"",@"SHT_CUDA_INFO"
	.sectionflags	@""
	.align	4


	//----- nvinfo : EIATTR_CUDA_API_VERSION
	.align		4
        /*0000*/ 	.byte	0x04, 0x37
        /*0002*/ 	.short	(.L_2783 - .L_2782)
.L_2782:
        /*0004*/ 	.word	0x00000082


	//----- nvinfo : EIATTR_SW2861232_WAR
	.align		4
.L_2783:
        /*0008*/ 	.byte	0x01, 0x35
	.zero		2


	//----- nvinfo : EIATTR_PARAM_CBANK
	.align		4
        /*000c*/ 	.byte	0x04, 0x0a
        /*000e*/ 	.short	(.L_2785 - .L_2784)
	.align		4
.L_2784:
        /*0010*/ 	.word	index@(.nv.constant0._Z25selective_scan_bwd_kernelI32Selective_Scan_bwd_kernel_traitsILi32ELi16ELb1ELb0ELb1ELb0ELb1EffEEv12SSMParamsBwd)
        /*0014*/ 	.short	0x0160
        /*0016*/ 	.short	0x01f0


	//----- nvinfo : EIATTR_CBANK_PARAM_SIZE
	.align		4
.L_2785:
        /*0018*/ 	.byte	0x03, 0x19
        /*001a*/ 	.short	0x01f0


	//----- nvinfo : EIATTR_KPARAM_INFO
	.align		4
        /*001c*/ 	.byte	0x04, 0x17
        /*001e*/ 	.short	(.L_2787 - .L_2786)
.L_2786:
        /*0020*/ 	.word	0x00000000
        /*0024*/ 	.short	0x0000
        /*0026*/ 	.short	0x0000
        /*0028*/ 	.byte	0x00, 0xf0, 0xc1, 0x07


	//----- nvinfo : EIATTR_MAXREG_COUNT
	.align		4
.L_2787:
        /*002c*/ 	.byte	0x03, 0x1b
        /*002e*/ 	.short	0x00ff


	//----- nvinfo : EIATTR_NUM_BARRIERS
	.align		4
        /*0030*/ 	.byte	0x02, 0x4c
        /*0032*/ 	.byte	0x01
	.zero		1


	//----- nvinfo : EIATTR_MERCURY_ISA_VERSION
	.align		4
        /*0034*/ 	.byte	0x03, 0x5f
        /*0036*/ 	.short	0x0000


	//----- nvinfo : EIATTR_COOP_GROUP_MASK_REGIDS
	.align		4
        /*0038*/ 	.byte	0x04, 0x29
        /*003a*/ 	.short	(.L_2789 - .L_2788)


	//   ....[0]....
.L_2788:
        /*003c*/ 	.word	0xffffffff


	//   ....[1]....
        /*0040*/ 	.word	0xffffffff


	//   ....[2]....
        /*0044*/ 	.word	0xffffffff


	//   ....[3]....
        /*0048*/ 	.word	0xffffffff


	//   ....[4]....
        /*004c*/ 	.word	0xffffffff


	//   ....[5]....
        /*0050*/ 	.word	0xffffffff


	//   ....[6]....
        /*0054*/ 	.word	0xffffffff


	//   ....[7]....
        /*0058*/ 	.word	0xffffffff


	//   ....[8]....
        /*005c*/ 	.word	0xffffffff


	//   ....[9]....
        /*0060*/ 	.word	0xffffffff


	//   ....[10]....
        /*0064*/ 	.word	0xffffffff


	//   ....[11]....
        /*0068*/ 	.word	0xffffffff


	//   ....[12]....
        /*006c*/ 	.word	0xffffffff


	//   ....[13]....
        /*0070*/ 	.word	0xffffffff


	//   ....[14]....
        /*0074*/ 	.word	0xffffffff


	//   ....[15]....
        /*0078*/ 	.word	0xffffffff


	//   ....[16]....
        /*007c*/ 	.word	0xffffffff


	//   ....[17]....
        /*0080*/ 	.word	0xffffffff


	//   ....[18]....
        /*0084*/ 	.word	0xffffffff


	//   ....[19]....
        /*0088*/ 	.word	0xffffffff


	//   ....[20]....
        /*008c*/ 	.word	0xffffffff


	//   ....[21]....
        /*0090*/ 	.word	0xffffffff


	//   ....[22]....
        /*0094*/ 	.word	0xffffffff


	//   ....[23]....
        /*0098*/ 	.word	0xffffffff


	//   ....[24]....
        /*009c*/ 	.word	0xffffffff


	//   ....[25]....
        /*00a0*/ 	.word	0xffffffff


	//   ....[26]....
        /*00a4*/ 	.word	0xffffffff


	//   ....[27]....
        /*00a8*/ 	.word	0xffffffff


	//   ....[28]....
        /*00ac*/ 	.word	0xffffffff


	//   ....[29]....
        /*00b0*/ 	.word	0xffffffff


	//   ....[30]....
        /*00b4*/ 	.word	0xffffffff


	//   ....[31]....
        /*00b8*/ 	.word	0xffffffff


	//   ....[32]....
        /*00bc*/ 	.word	0xffffffff


	//   ....[33]....
        /*00c0*/ 	.word	0xffffffff


	//   ....[34]....
        /*00c4*/ 	.word	0xffffffff


	//   ....[35]....
        /*00c8*/ 	.word	0xffffffff


	//   ....[36]....
        /*00cc*/ 	.word	0xffffffff


	//   ....[37]....
        /*00d0*/ 	.word	0xffffffff


	//   ....[38]....
        /*00d4*/ 	.word	0xffffffff


	//   ....[39]....
        /*00d8*/ 	.word	0xffffffff


	//   ....[40]....
        /*00dc*/ 	.word	0xffffffff


	//   ....[41]....
        /*00e0*/ 	.word	0xffffffff


	//   ....[42]....
        /*00e4*/ 	.word	0xffffffff


	//   ....[43]....
        /*00e8*/ 	.word	0xffffffff


	//   ....[44]....
        /*00ec*/ 	.word	0xffffffff


	//   ....[45]....
        /*00f0*/ 	.word	0xffffffff


	//   ....[46]....
        /*00f4*/ 	.word	0xffffffff


	//   ....[47]....
        /*00f8*/ 	.word	0xffffffff


	//   ....[48]....
        /*00fc*/ 	.word	0xffffffff


	//   ....[49]....
        /*0100*/ 	.word	0xffffffff


	//   ....[50]....
        /*0104*/ 	.word	0xffffffff


	//   ....[51]....
        /*0108*/ 	.word	0xffffffff


	//   ....[52]....
        /*010c*/ 	.word	0xffffffff


	//   ....[53]....
        /*0110*/ 	.word	0xffffffff


	//   ....[54]....
        /*0114*/ 	.word	0xffffffff


	//   ....[55]....
        /*0118*/ 	.word	0xffffffff


	//   ....[56]....
        /*011c*/ 	.word	0xffffffff


	//   ....[57]....
        /*0120*/ 	.word	0xffffffff


	//----- nvinfo : EIATTR_COOP_GROUP_INSTR_OFFSETS
	.align		4
.L_2789:
        /*0124*/ 	.byte	0x04, 0x28
        /*0126*/ 	.short	(.L_2791 - .L_2790)


	//   ....[0]....
.L_2790:
        /*0128*/ 	.word	0x00000890


	//   ....[1]....
        /*012c*/ 	.word	0x000009a0


	//   ....[2]....
        /*0130*/ 	.word	0x00000b60


	//   ....[3]....
        /*0134*/ 	.word	0x00000cf0


	//   ....[4]....
        /*0138*/ 	.word	0x000011f0


	//   ....[5]....
        /*013c*/ 	.word	0x00001900


	//   ....[6]....
        /*0140*/ 	.word	0x00001cb0


	//   ....[7]....
        /*0144*/ 	.word	0x000025e0


	//   ....[8]....
        /*0148*/ 	.word	0x00002ad0


	//   ....[9]....
        /*014c*/ 	.word	0x00002b10


	//   ....[10]....
        /*0150*/ 	.word	0x00002c50


	//   ....[11]....
        /*0154*/ 	.word	0x00002c80


	//   ....[12]....
        /*0158*/ 	.word	0x00002d20


	//   ....[13]....
        /*015c*/ 	.word	0x00002d60


	//   ....[14]....
        /*0160*/ 	.word	0x00003020


	//   ....[15]....
        /*0164*/ 	.word	0x00003040


	//   ....[16]....
        /*0168*/ 	.word	0x00003050


	//   ....[17]....
        /*016c*/ 	.word	0x00003060


	//   ....[18]....
        /*0170*/ 	.word	0x00003070


	//   ....[19]....
        /*0174*/ 	.word	0x000030a0


	//   ....[20]....
        /*0178*/ 	.word	0x000030d0


	//   ....[21]....
        /*017c*/ 	.word	0x000030f0


	//   ....[22]....
        /*0180*/ 	.word	0x00003110


	//   ....[23]....
        /*0184*/ 	.word	0x00003150


	//   ....[24]....
        /*0188*/ 	.word	0x00003170


	//   ....[25]....
        /*018c*/ 	.word	0x00003190


	//   ....[26]....
        /*0190*/ 	.word	0x000031a0


	//   ....[27]....
        /*0194*/ 	.word	0x00003200


	//   ....[28]....
        /*0198*/ 	.word	0x00003230


	//   ....[29]....
        /*019c*/ 	.word	0x00003370


	//   ....[30]....
        /*01a0*/ 	.word	0x000033a0


	//   ....[31]....
        /*01a4*/ 	.word	0x000034d0


	//   ....[32]....
        /*01a8*/ 	.word	0x00003500


	//   ....[33]....
        /*01ac*/ 	.word	0x00003530


	//   ....[34]....
        /*01b0*/ 	.word	0x00003560


	//   ....[35]....
        /*01b4*/ 	.word	0x000035a0


	//   ....[36]....
        /*01b8*/ 	.word	0x00004740


	//   ....[37]....
        /*01bc*/ 	.word	0x00004780


	//   ....[38]....
        /*01c0*/ 	.word	0x00004870


	//   ....[39]....
        /*01c4*/ 	.word	0x000048a0


	//   ....[40]....
        /*01c8*/ 	.word	0x00004950


	//   ....[41]....
        /*01cc*/ 	.word	0x00004970


	//   ....[42]....
        /*01d0*/ 	.word	0x000049b0


	//   ....[43]....
        /*01d4*/ 	.word	0x000049e0


	//   ....[44]....
        /*01d8*/ 	.word	0x00004ac0


	//   ....[45]....
        /*01dc*/ 	.word	0x00004af0


	//   ....[46]....
        /*01e0*/ 	.word	0x000050d0


	//   ....[47]....
        /*01e4*/ 	.word	0x00005260


	//   ....[48]....
        /*01e8*/ 	.word	0x00005470


	//   ....[49]....
        /*01ec*/ 	.word	0x000054c0


	//   ....[50]....
        /*01f0*/ 	.word	0x000054f0


	//   ....[51]....
        /*01f4*/ 	.word	0x00005510


	//   ....[52]....
        /*01f8*/ 	.word	0x00005530


	//   ....[53]....
        /*01fc*/ 	.word	0x000055e0


	//   ....[54]....
        /*0200*/ 	.word	0x00005630


	//   ....[55]....
        /*0204*/ 	.word	0x00005650


	//   ....[56]....
        /*0208*/ 	.word	0x00005670


	//   ....[57]....
        /*020c*/ 	.word	0x00005690


	//----- nvinfo : EIATTR_EXIT_INSTR_OFFSETS
	.align		4
.L_2791:
        /*0210*/ 	.byte	0x04, 0x1c
        /*0212*/ 	.short	(.L_2793 - .L_2792)


	//   ....[0]....
.L_2792:
        /*0214*/ 	.word	0x00005750


	//   ....[1]....
        /*0218*/ 	.word	0x00005970


	//----- nvinfo : EIATTR_MAX_THREADS
	.align		4
.L_2793:
        /*021c*/ 	.byte	0x04, 0x05
        /*021e*/ 	.short	(.L_2795 - .L_2794)
.L_2794:
        /*0220*/ 	.word	0x00000020
        /*0224*/ 	.word	0x00000001
        /*0228*/ 	.word	0x00000001


	//----- nvinfo : EIATTR_CRS_STACK_SIZE
	.align		4
.L_2795:
        /*022c*/ 	.byte	0x04, 0x1e
        /*022e*/ 	.short	(.L_2797 - .L_2796)
.L_2796:
        /*0230*/ 	.word	0x00000000
.L_2797:


//--------------------- .nv.info._Z25selective_scan_bwd_kernelI32Selective_Scan_bwd_kernel_traitsILi32ELi16ELb1ELb0ELb1ELb1ELb0EffEEv12SSMParamsBwd --------------------------
	.section	.nv.info._Z25selective_scan_bwd_kernelI32Selective_Scan_bwd_kernel_traitsILi32ELi16ELb1ELb0ELb1ELb1ELb0EffEEv12SSMParamsBwd,"",@"SHT_CUDA_INFO"
	.sectionflags	@""
	.align	4


	//----- nvinfo : EIATTR_CUDA_API_VERSION
	.align		4
        /*0000*/ 	.byte	0x04, 0x37
        /*0002*/ 	.short	(.L_2799 - .L_2798)
.L_2798:
        /*0004*/ 	.word	0x00000082


	//----- nvinfo : EIATTR_SW2861232_WAR
	.align		4
.L_2799:
        /*0008*/ 	.byte	0x01, 0x35
	.zero		2


	//----- nvinfo : EIATTR_PARAM_CBANK
	.align		4
        /*000c*/ 	.byte	0x04, 0x0a
        /*000e*/ 	.short	(.L_2801 - .L_2800)
	.align		4
.L_2800:
        /*0010*/ 	.word	index@(.nv.constant0._Z25selective_scan_bwd_kernelI32Selective_Scan_bwd_kernel_traitsILi32ELi16ELb1ELb0ELb1ELb1ELb0EffEEv12SSMParamsBwd)
        /*0014*/ 	.short	0x0160
        /*0016*/ 	.short	0x01f0


	//----- nvinfo : EIATTR_CBANK_PARAM_SIZE
	.align		4
.L_2801:
        /*0018*/ 	.byte	0x03, 0x19
        /*001a*/ 	.short	0x01f0


	//----- nvinfo : EIATTR_KPARAM_INFO
	.align		4
        /*001c*/ 	.byte	0x04, 0x17
        /*001e*/ 	.short	(.L_2803 - .L_2802)
.L_2802:
        /*0020*/ 	.word	0x00000000
        /*0024*/ 	.short	0x0000
        /*0026*/ 	.short	0x0000
        /*0028*/ 	.byte	0x00, 0xf0, 0xc1, 0x07


	//----- nvinfo : EIATTR_MAXREG_COUNT
	.align		4
.L_2803:
        /*002c*/ 	.byte	0x03, 0x1b
        /*002e*/ 	.short	0x00ff


	//----- nvinfo : EIATTR_NUM_BARRIERS
	.align		4
        /*0030*/ 	.byte	0x02, 0x4c
        /*0032*/ 	.byte	0x01
	.zero		1


	//----- nvinfo : EIATTR_MERCURY_ISA_VERSION
	.align		4
        /*0034*/ 	.byte	0x03, 0x5f
        /*0036*/ 	.short	0x0000


	//----- nvinfo : EIATTR_COOP_GROUP_MASK_REGIDS
	.align		4
        /*0038*/ 	.byte	0x04, 0x29
        /*003a*/ 	.short	(.L_2805 - .L_2804)


	//   ....[0]....
.L_2804:
        /*003c*/ 	.word	0xffffffff


	//   ....[1]....
        /*0040*/ 	.word	0xffffffff


	//   ....[2]....
        /*0044*/ 	.word	0xffffffff


	//   ....[3]....
        /*0048*/ 	.word	0xffffffff


	//   ....[4]....
        /*004c*/ 	.word	0xffffffff


	//   ....[5]....
        /*0050*/ 	.word	0xffffffff


	//   ....[6]....
        /*0054*/ 	.word	0xffffffff


	//   ....[7]....
        /*0058*/ 	.word	0xffffffff


	//   ....[8]....
        /*005c*/ 	.word	0xffffffff


	//   ....[9]....
        /*0060*/ 	.word	0xffffffff


	//   ....[10]....
        /*0064*/ 	.word	0xffffffff


	//   ....[11]....
        /*0068*/ 	.word	0xffffffff


	//   ....[12]....
        /*006c*/ 	.word	0xffffffff


	//   ....[13]....
        /*0070*/ 	.word	0xffffffff


	//   ....[14]....
        /*0074*/ 	.word	0xffffffff


	//   ....[15]....
        /*0078*/ 	.word	0xffffffff


	//   ....[16]....
        /*007c*/ 	.word	0xffffffff


	//   ....[17]....
        /*0080*/ 	.word	0xffffffff


	//   ....[18]....
        /*0084*/ 	.word	0xffffffff


	//   ....[19]....
        /*0088*/ 	.word	0xffffffff


	//   ....[20]....
        /*008c*/ 	.word	0xffffffff


	//   ....[21]....
        /*0090*/ 	.word	0xffffffff


	//   ....[22]....
        /*0094*/ 	.word	0xffffffff


	//   ....[23]....
        /*0098*/ 	.word	0xffffffff


	//   ....[24]....
        /*009c*/ 	.word	0xffffffff


	//   ....[25]....
        /*00a0*/ 	.word	0xffffffff


	//   ....[26]....
        /*00a4*/ 	.word	0xffffffff


	//   ....[27]....
        /*00a8*/ 	.word	0xffffffff


	//   ....[28]....
        /*00ac*/ 	.word	0xffffffff


	//   ....[29]....
        /*00b0*/ 	.word	0xffffffff


	//   ....[30]....
        /*00b4*/ 	.word	0xffffffff


	//   ....[31]....
        /*00b8*/ 	.word	0xffffffff


	//   ....[32]....
        /*00bc*/ 	.word	0xffffffff


	//   ....[33]....
        /*00c0*/ 	.word	0xffffffff


	//   ....[34]....
        /*00c4*/ 	.word	0xffffffff


	//   ....[35]....
        /*00c8*/ 	.word	0xffffffff


	//   ....[36]....
        /*00cc*/ 	.word	0xffffffff


	//   ....[37]....
        /*00d0*/ 	.word	0xffffffff


	//   ....[38]....
        /*00d4*/ 	.word	0xffffffff


	//   ....[39]....
        /*00d8*/ 	.word	0xffffffff


	//   ....[40]....
        /*00dc*/ 	.word	0xffffffff


	//   ....[41]....
        /*00e0*/ 	.word	0xffffffff


	//   ....[42]....
        /*00e4*/ 	.word	0xffffffff


	//   ....[43]....
        /*00e8*/ 	.word	0xffffffff


	//   ....[44]....
        /*00ec*/ 	.word	0xffffffff


	//   ....[45]....
        /*00f0*/ 	.word	0xffffffff


	//   ....[46]....
        /*00f4*/ 	.word	0xffffffff


	//   ....[47]....
        /*00f8*/ 	.word	0xffffffff


	//   ....[48]....
        /*00fc*/ 	.word	0xffffffff


	//   ....[49]....
        /*0100*/ 	.word	0xffffffff


	//   ....[50]....
        /*0104*/ 	.word	0xffffffff


	//   ....[51]....
        /*0108*/ 	.word	0xffffffff


	//   ....[52]....
        /*010c*/ 	.word	0xffffffff


	//   ....[53]....
        /*0110*/ 	.word	0xffffffff


	//   ....[54]....
        /*0114*/ 	.word	0xffffffff


	//----- nvinfo : EIATTR_COOP_GROUP_INSTR_OFFSETS
	.align		4
.L_2805:
        /*0118*/ 	.byte	0x04, 0x28
        /*011a*/ 	.short	(.L_2807 - .L_2806)


	//   ....[0]....
.L_2806:
        /*011c*/ 	.word	0x00000890


	//   ....[1]....
        /*0120*/ 	.word	0x00000970


	//   ....[2]....
        /*0124*/ 	.word	0x00000b80


	//   ....[3]....
        /*0128*/ 	.word	0x00003600


	//   ....[4]....
        /*012c*/ 	.word	0x00003b40


	//   ....[5]....
        /*0130*/ 	.word	0x00003b80


	//   ....[6]....
        /*0134*/ 	.word	0x00003cb0


	//   ....[7]....
        /*0138*/ 	.word	0x00003ce0


	//   ....[8]....
        /*013c*/ 	.word	0x00003de0


	//   ....[9]....
        /*0140*/ 	.word	0x00003f90


	//   ....[10]....
        /*0144*/ 	.word	0x00004050


	//   ....[11]....
        /*0148*/ 	.word	0x00004080


	//   ....[12]....
        /*014c*/ 	.word	0x000040a0


	//   ....[13]....
        /*0150*/ 	.word	0x000040b0


	//   ....[14]....
        /*0154*/ 	.word	0x000040f0


	//   ....[15]....
        /*0158*/ 	.word	0x00004110


	//   ....[16]....
        /*015c*/ 	.word	0x00004140


	//   ....[17]....
        /*0160*/ 	.word	0x00004150


	//   ....[18]....
        /*0164*/ 	.word	0x00004180


	//   ....[19]....
        /*0168*/ 	.word	0x000041a0


	//   ....[20]....
        /*016c*/ 	.word	0x000041d0


	//   ....[21]....
        /*0170*/ 	.word	0x000041e0


	//   ....[22]....
        /*0174*/ 	.word	0x000041f0


	//   ....[23]....
        /*0178*/ 	.word	0x00004220


	//   ....[24]....
        /*017c*/ 	.word	0x00004230


	//   ....[25]....
        /*0180*/ 	.word	0x00004360


	//   ....[26]....
        /*0184*/ 	.word	0x00004390


	//   ....[27]....
        /*0188*/ 	.word	0x000044a0


	//   ....[28]....
        /*018c*/ 	.word	0x00004500


	//   ....[29]....
        /*0190*/ 	.word	0x00004530


	//   ....[30]....
        /*0194*/ 	.word	0x00004550


	//   ....[31]....
        /*0198*/ 	.word	0x000046c0


	//   ....[32]....
        /*019c*/ 	.word	0x000057a0


	//   ....[33]....
        /*01a0*/ 	.word	0x000057e0


	//   ....[34]....
        /*01a4*/ 	.word	0x000058d0


	//   ....[35]....
        /*01a8*/ 	.word	0x00005900


	//   ....[36]....
        /*01ac*/ 	.word	0x000059e0


	//   ....[37]....
        /*01b0*/ 	.word	0x00005a00


	//   ....[38]....
        /*01b4*/ 	.word	0x00005a40


	//   ....[39]....
        /*01b8*/ 	.word	0x00005a70


	//   ....[40]....
        /*01bc*/ 	.word	0x00005b50


	//   ....[41]....
        /*01c0*/ 	.word	0x00005b80


	//   ....[42]....
        /*01c4*/ 	.word	0x00006050


	//   ....[43]....
        /*01c8*/ 	.word	0x00006530


	//   ....[44]....
        /*01cc*/ 	.word	0x00006a90


	//   ....[45]....
        /*01d0*/ 	.word	0x00006cf0


	//   ....[46]....
        /*01d4*/ 	.word	0x00006d40


	//   ....[47]....
        /*01d8*/ 	.word	0x00006d70


	//   ....[48]....
        /*01dc*/ 	.word	0x00006d90


	//   ....[49]....
        /*01e0*/ 	.word	0x00006db0


	//   ....[50]....
        /*01e4*/ 	.word	0x00006e60


	//   ....[51]....
        /*01e8*/ 	.word	0x00006eb0


	//   ....[52]....
        /*01ec*/ 	.word	0x00006ed0


	//   ....[53]....
        /*01f0*/ 	.word	0x00006ef0


	//   ....[54]....
        /*01f4*/ 	.word	0x00006f10


	//----- nvinfo : EIATTR_EXIT_INSTR_OFFSETS
	.align		4
.L_2807:
        /*01f8*/ 	.byte	0x04, 0x1c
        /*01fa*/ 	.short	(.L_2809 - .L_2808)


	//   ....[0]....
.L_2808:
        /*01fc*/ 	.word	0x00006fd0


	//   ....[1]....
        /*0200*/ 	.word	0x000071f0


	//----- nvinfo : EIATTR_MAX_THREADS
	.align		4
.L_2809:
        /*0204*/ 	.byte	0x04, 0x05
        /*0206*/ 	.short	(.L_2811 - .L_2810)
.L_2810:
        /*0208*/ 	.word	0x00000020
        /*020c*/ 	.word	0x00000001
        /*0210*/ 	.word	0x00000001


	//----- nvinfo : EIATTR_CRS_STACK_SIZE
	.align		4
.L_2811:
        /*0214*/ 	.byte	0x04, 0x1e
        /*0216*/ 	.short	(.L_2813 - .L_2812)
.L_2812:
        /*0218*/ 	.word	0x00000000
.L_2813:


//--------------------- .nv.info._Z25selective_scan_bwd_kernelI32Selective_Scan_bwd_kernel_traitsILi32ELi16ELb1ELb0ELb1ELb1ELb1EffEEv12SSMParamsBwd --------------------------
	.section	.nv.info._Z25selective_scan_bwd_kernelI32Selective_Scan_bwd_kernel_traitsILi32ELi16ELb1ELb0ELb1ELb1ELb1EffEEv12SSMParamsBwd,"",@"SHT_CUDA_INFO"
	.sectionflags	@""
	.align	4


	//----- nvinfo : EIATTR_CUDA_API_VERSION
	.align		4
        /*0000*/ 	.byte	0x04, 0x37
        /*0002*/ 	.short	(.L_2815 - .L_2814)
.L_2814:
        /*0004*/ 	.word	0x00000082


	//----- nvinfo : EIATTR_SW2861232_WAR
	.align		4
.L_2815:
        /*0008*/ 	.byte	0x01, 0x35
	.zero		2


	//----- nvinfo : EIATTR_PARAM_CBANK
	.align		4
        /*000c*/ 	.byte	0x04, 0x0a
        /*000e*/ 	.short	(.L_2817 - .L_2816)
	.align		4
.L_2816:
        /*0010*/ 	.word	index@(.nv.constant0._Z25selective_scan_bwd_kernelI32Selective_Scan_bwd_kernel_traitsILi32ELi16ELb1ELb0ELb1ELb1ELb1EffEEv12SSMParamsBwd)
        /*0014*/ 	.short	0x0160
        /*0016*/ 	.short	0x01f0


	//----- nvinfo : EIATTR_CBANK_PARAM_SIZE
	.align		4
.L_2817:
        /*0018*/ 	.byte	0x03, 0x19
        /*001a*/ 	.short	0x01f0


	//----- nvinfo : EIATTR_KPARAM_INFO
	.align		4
        /*001c*/ 	.byte	0x04, 0x17
        /*001e*/ 	.short	(.L_2819 - .L_2818)
.L_2818:
        /*0020*/ 	.word	0x00000000
        /*0024*/ 	.short	0x0000
        /*0026*/ 	.short	0x0000
        /*0028*/ 	.byte	0x00, 0xf0, 0xc1, 0x07


	//----- nvinfo : EIATTR_MAXREG_COUNT
	.align		4
.L_2819:
        /*002c*/ 	.byte	0x03, 0x1b
        /*002e*/ 	.short	0x00ff


	//----- nvinfo : EIATTR_NUM_BARRIERS
	.align		4
        /*0030*/ 	.byte	0x02, 0x4c
        /*0032*/ 	.byte	0x01
	.zero		1


	//----- nvinfo : EIATTR_MERCURY_ISA_VERSION
	.align		4
        /*0034*/ 	.byte	0x03, 0x5f
        /*0036*/ 	.short	0x0000


	//----- nvinfo : EIATTR_COOP_GROUP_MASK_REGIDS
	.align		4
        /*0038*/ 	.byte	0x04, 0x29
        /*003a*/ 	.short	(.L_2821 - .L_2820)


	//   ....[0]....
.L_2820:
        /*003c*/ 	.word	0xffffffff


	//   ....[1]....
        /*0040*/ 	.word	0xffffffff


	//   ....[2]....
        /*0044*/ 	.word	0xffffffff


	//   ....[3]....
        /*0048*/ 	.word	0xffffffff


	//   ....[4]....
        /*004c*/ 	.word	0xffffffff


	//   ....[5]....
        /*0050*/ 	.word	0xffffffff


	//   ....[6]....
        /*0054*/ 	.word	0xffffffff


	//   ....[7]....
        /*0058*/ 	.word	0xffffffff


	//   ....[8]....
        /*005c*/ 	.word	0xffffffff


	//   ....[9]....
        /*0060*/ 	.word	0xffffffff


	//   ....[10]....
        /*0064*/ 	.word	0xffffffff


	//   ....[11]....
        /*0068*/ 	.word	0xffffffff


	//   ....[12]....
        /*006c*/ 	.word	0xffffffff


	//   ....[13]....
        /*0070*/ 	.word	0xffffffff


	//   ....[14]....
        /*0074*/ 	.word	0xffffffff


	//   ....[15]....
        /*0078*/ 	.word	0xffffffff


	//   ....[16]....
        /*007c*/ 	.word	0xffffffff


	//   ....[17]....
        /*0080*/ 	.word	0xffffffff


	//   ....[18]....
        /*0084*/ 	.word	0xffffffff


	//   ....[19]....
        /*0088*/ 	.word	0xffffffff


	//   ....[20]....
        /*008c*/ 	.word	0xffffffff


	//   ....[21]....
        /*0090*/ 	.word	0xffffffff


	//   ....[22]....
        /*0094*/ 	.word	0xffffffff


	//   ....[23]....
        /*0098*/ 	.word	0xffffffff


	//   ....[24]....
        /*009c*/ 	.word	0xffffffff


	//   ....[25]....
        /*00a0*/ 	.word	0xffffffff


	//   ....[26]....
        /*00a4*/ 	.word	0xffffffff


	//   ....[27]....
        /*00a8*/ 	.word	0xffffffff


	//   ....[28]....
        /*00ac*/ 	.word	0xffffffff


	//   ....[29]....
        /*00b0*/ 	.word	0xffffffff


	//   ....[30]....
        /*00b4*/ 	.word	0xffffffff


	//   ....[31]....
        /*00b8*/ 	.word	0xffffffff


	//   ....[32]....
        /*00bc*/ 	.word	0xffffffff


	//   ....[33]....
        /*00c0*/ 	.word	0xffffffff


	//   ....[34]....
        /*00c4*/ 	.word	0xffffffff


	//   ....[35]....
        /*00c8*/ 	.word	0xffffffff


	//   ....[36]....
        /*00cc*/ 	.word	0xffffffff


	//   ....[37]....
        /*00d0*/ 	.word	0xffffffff


	//   ....[38]....
        /*00d4*/ 	.word	0xffffffff


	//   ....[39]....
        /*00d8*/ 	.word	0xffffffff


	//   ....[40]....
        /*00dc*/ 	.word	0xffffffff


	//   ....[41]....
        /*00e0*/ 	.word	0xffffffff


	//   ....[42]....
        /*00e4*/ 	.word	0xffffffff


	//   ....[43]....
        /*00e8*/ 	.word	0xffffffff


	//   ....[44]....
        /*00ec*/ 	.word	0xffffffff


	//   ....[45]....
        /*00f0*/ 	.word	0xffffffff


	//   ....[46]....
        /*00f4*/ 	.word	0xffffffff


	//   ....[47]....
        /*00f8*/ 	.word	0xffffffff


	//   ....[48]....
        /*00fc*/ 	.word	0xffffffff


	//   ....[49]....
        /*0100*/ 	.word	0xffffffff


	//   ....[50]....
        /*0104*/ 	.word	0xffffffff


	//   ....[51]....
        /*0108*/ 	.word	0xffffffff


	//   ....[52]....
        /*010c*/ 	.word	0xffffffff


	//   ....[53]....
        /*0110*/ 	.word	0xffffffff


	//   ....[54]....
        /*0114*/ 	.word	0xffffffff


	//   ....[55]....
        /*0118*/ 	.word	0xffffffff


	//   ....[56]....
        /*011c*/ 	.word	0xffffffff


	//   ....[57]....
        /*0120*/ 	.word	0xffffffff


	//   ....[58]....
        /*0124*/ 	.word	0xffffffff


	//----- nvinfo : EIATTR_COOP_GROUP_INSTR_OFFSETS
	.align		4
.L_2821:
        /*0128*/ 	.byte	0x04, 0x28
        /*012a*/ 	.short	(.L_2823 - .L_2822)


	//   ....[0]....
.L_2822:
        /*012c*/ 	.word	0x00000840


	//   ....[1]....
        /*0130*/ 	.word	0x00000930


	//   ....[2]....
        /*0134*/ 	.word	0x00000b80


	//   ....[3]....
        /*0138*/ 	.word	0x00003080


	//   ....[4]....
        /*013c*/ 	.word	0x000035d0


	//   ....[5]....
        /*0140*/ 	.word	0x00003c50


	//   ....[6]....
        /*0144*/ 	.word	0x00004040


	//   ....[7]....
        /*0148*/ 	.word	0x00004840


	//   ....[8]....
        /*014c*/ 	.word	0x00004d90


	//   ....[9]....
        /*0150*/ 	.word	0x00004dd0


	//   ....[10]....
        /*0154*/ 	.word	0x00004ea0


	//   ....[11]....
        /*0158*/ 	.word	0x00004ed0


	//   ....[12]....
        /*015c*/ 	.word	0x000051d0


	//   ....[13]....
        /*0160*/ 	.word	0x00005200


	//   ....[14]....
        /*0164*/ 	.word	0x00005290


	//   ....[15]....
        /*0168*/ 	.word	0x000052b0


	//   ....[16]....
        /*016c*/ 	.word	0x000052e0


	//   ....[17]....
        /*0170*/ 	.word	0x000052f0


	//   ....[18]....
        /*0174*/ 	.word	0x00005320


	//   ....[19]....
        /*0178*/ 	.word	0x00005350


	//   ....[20]....
        /*017c*/ 	.word	0x00005370


	//   ....[21]....
        /*0180*/ 	.word	0x00005390


	//   ....[22]....
        /*0184*/ 	.word	0x000053c0


	//   ....[23]....
        /*0188*/ 	.word	0x000053e0


	//   ....[24]....
        /*018c*/ 	.word	0x00005410


	//   ....[25]....
        /*0190*/ 	.word	0x00005420


	//   ....[26]....
        /*0194*/ 	.word	0x00005430


	//   ....[27]....
        /*0198*/ 	.word	0x00005460


	//   ....[28]....
        /*019c*/ 	.word	0x00005470


	//   ....[29]....
        /*01a0*/ 	.word	0x000055c0


	//   ....[30]....
        /*01a4*/ 	.word	0x000055f0


	//   ....[31]....
        /*01a8*/ 	.word	0x000056e0


	//   ....[32]....
        /*01ac*/ 	.word	0x00005730


	//   ....[33]....
        /*01b0*/ 	.word	0x00005770


	//   ....[34]....
        /*01b4*/ 	.word	0x00005790


	//   ....[35]....
        /*01b8*/ 	.word	0x000057d0


	//   ....[36]....
        /*01bc*/ 	.word	0x00006a10


	//   ....[37]....
        /*01c0*/ 	.word	0x00006a50


	//   ....[38]....
        /*01c4*/ 	.word	0x00006b40


	//   ....[39]....
        /*01c8*/ 	.word	0x00006b70


	//   ....[40]....
        /*01cc*/ 	.word	0x00006c50


	//   ....[41]....
        /*01d0*/ 	.word	0x00006c80


	//   ....[42]....
        /*01d4*/ 	.word	0x00006d60


	//   ....[43]....
        /*01d8*/ 	.word	0x00006d90


	//   ....[44]....
        /*01dc*/ 	.word	0x00006e70


	//   ....[45]....
        /*01e0*/ 	.word	0x00006ea0


	//   ....[46]....
        /*01e4*/ 	.word	0x000072a0


	//   ....[47]....
        /*01e8*/ 	.word	0x000074d0


	//   ....[48]....
        /*01ec*/ 	.word	0x00007cd0


	//   ....[49]....
        /*01f0*/ 	.word	0x00007f10


	//   ....[50]....
        /*01f4*/ 	.word	0x00007f60


	//   ....[51]....
        /*01f8*/ 	.word	0x00007f90


	//   ....[52]....
        /*01fc*/ 	.word	0x00007fb0


	//   ....[53]....
        /*0200*/ 	.word	0x00007fd0


	//   ....[54]....
        /*0204*/ 	.word	0x00008080


	//   ....[55]....
        /*0208*/ 	.word	0x000080d0


	//   ....[56]....
        /*020c*/ 	.word	0x000080f0


	//   ....[57]....
        /*0210*/ 	.word	0x00008110


	//   ....[58]....
        /*0214*/ 	.word	0x00008130


	//----- nvinfo : EIATTR_EXIT_INSTR_OFFSETS
	.align		4
.L_2823:
        /*0218*/ 	.byte	0x04, 0x1c
        /*021a*/ 	.short	(.L_2825 - .L_2824)


	//   ....[0]....
.L_2824:
        /*021c*/ 	.word	0x000081f0


	//   ....[1]....
        /*0220*/ 	.word	0x00008410


	//----- nvinfo : EIATTR_MAX_THREADS
	.align		4
.L_2825:
        /*0224*/ 	.byte	0x04, 0x05
        /*0226*/ 	.short	(.L_2827 - .L_2826)
.L_2826:
        /*0228*/ 	.word	0x00000020
        /*022c*/ 	.word	0x00000001
        /*0230*/ 	.word	0x00000001


	//----- nvinfo : EIATTR_CRS_STACK_SIZE
	.align		4
.L_2827:
        /*0234*/ 	.byte	0x04, 0x1e
        /*0236*/ 	.short	(.L_2829 - .L_2828)
.L_2828:
        /*0238*/ 	.word	0x00000000
.L_2829:


//--------------------- .nv.info._Z25selective_scan_bwd_kernelI32Selective_Scan_bwd_kernel_traitsILi32ELi16ELb1ELb1ELb0ELb0ELb0EffEEv12SSMParamsBwd --------------------------
	.section	.nv.info._Z25selective_scan_bwd_kernelI32Selective_Scan_bwd_kernel_traitsILi32ELi16ELb1ELb1ELb0ELb0ELb0EffEEv12SSMParamsBwd,"",@"SHT_CUDA_INFO"
	.sectionflags	@""
	.align	4


	//----- nvinfo : EIATTR_CUDA_API_VERSION
	.align		4
        /*0000*/ 	.byte	0x04, 0x37
        /*0002*/ 	.short	(.L_2831 - .L_2830)
.L_2830:
        /*0004*/ 	.word	0x00000082


	//----- nvinfo : EIATTR_SW2861232_WAR
	.align		4
.L_2831:
        /*0008*/ 	.byte	0x01, 0x35
	.zero		2


	//----- nvinfo : EIATTR_PARAM_CBANK
	.align		4
        /*000c*/ 	.byte	0x04, 0x0a
        /*000e*/ 	.short	(.L_2833 - .L_2832)
	.align		4
.L_2832:
        /*0010*/ 	.word	index@(.nv.constant0._Z25selective_scan_bwd_kernelI32Selective_Scan_bwd_kernel_traitsILi32ELi16ELb1ELb1ELb0ELb0ELb0EffEEv12SSMParamsBwd)
        /*0014*/ 	.short	0x0160
        /*0016*/ 	.short	0x01f0


	//----- nvinfo : EIATTR_CBANK_PARAM_SIZE
	.align		4
.L_2833:
        /*0018*/ 	.byte	0x03, 0x19
        /*001a*/ 	.short	0x01f0


	//----- nvinfo : EIATTR_KPARAM_INFO
	.align		4
        /*001c*/ 	.byte	0x04, 0x17
        /*001e*/ 	.short	(.L_2835 - .L_2834)
.L_2834:
        /*0020*/ 	.word	0x00000000
        /*0024*/ 	.short	0x0000
        /*0026*/ 	.short	0x0000
        /*0028*/ 	.byte	0x00, 0xf0, 0xc1, 0x07


	//----- nvinfo : EIATTR_MAXREG_COUNT
	.align		4
.L_2835:
        /*002c*/ 	.byte	0x03, 0x1b
        /*002e*/ 	.short	0x00ff


	//----- nvinfo : EIATTR_NUM_BARRIERS
	.align		4
        /*0030*/ 	.byte	0x02, 0x4c
        /*0032*/ 	.byte	0x01
	.zero		1


	//----- nvinfo : EIATTR_MERCURY_ISA_VERSION
	.align		4
        /*0034*/ 	.byte	0x03, 0x5f
        /*0036*/ 	.short	0x0000


	//----- nvinfo : EIATTR_COOP_GROUP_MASK_REGIDS
	.align		4
        /*0038*/ 	.byte	0x04, 0x29
        /*003a*/ 	.short	(.L_2837 - .L_2836)


	//   ....[0]....
.L_2836:
        /*003c*/ 	.word	0xffffffff


	//   ....[1]....
        /*0040*/ 	.word	0xffffffff


	//   ....[2]....
        /*0044*/ 	.word	0xffffffff


	//   ....[3]....
        /*0048*/ 	.word	0xffffffff


	//   ....[4]....
        /*004c*/ 	.word	0xffffffff


	//   ....[5]....
        /*0050*/ 	.word	0xffffffff


	//   ....[6]....
        /*0054*/ 	.word	0xffffffff


	//   ....[7]....
        /*0058*/ 	.word	0xffffffff


	//   ....[8]....
        /*005c*/ 	.word	0xffffffff


	//   ....[9]....
        /*0060*/ 	.word	0xffffffff


	//   ....[10]....
        /*0064*/ 	.word	0xffffffff


	//   ....[11]....
        /*0068*/ 	.word	0xffffffff


	//   ....[12]....
        /*006c*/ 	.word	0xffffffff


	//   ....[13]....
        /*0070*/ 	.word	0xffffffff


	//   ....[14]....
        /*0074*/ 	.word	0xffffffff


	//   ....[15]....
        /*0078*/ 	.word	0xffffffff


	//   ....[16]....
        /*007c*/ 	.word	0xffffffff


	//   ....[17]....
        /*0080*/ 	.word	0xffffffff


	//   ....[18]....
        /*0084*/ 	.word	0xffffffff


	//   ....[19]....
        /*0088*/ 	.word	0xffffffff


	//   ....[20]....
        /*008c*/ 	.word	0xffffffff


	//   ....[21]....
        /*0090*/ 	.word	0xffffffff


	//   ....[22]....
        /*0094*/ 	.word	0xffffffff


	//   ....[23]....
        /*0098*/ 	.word	0xffffffff


	//   ....[24]....
        /*009c*/ 	.word	0xffffffff


	//   ....[25]....
        /*00a0*/ 	.word	0xffffffff


	//   ....[26]....
        /*00a4*/ 	.word	0xffffffff


	//   ....[27]....
        /*00a8*/ 	.word	0xffffffff


	//   ....[28]....
        /*00ac*/ 	.word	0xffffffff


	//   ....[29]....
        /*00b0*/ 	.word	0xffffffff


	//   ....[30]....
        /*00b4*/ 	.word	0xffffffff


	//   ....[31]....
        /*00b8*/ 	.word	0xffffffff


	//   ....[32]....
        /*00bc*/ 	.word	0xffffffff


	//   ....[33]....
        /*00c0*/ 	.word	0xffffffff


	//   ....[34]....
        /*00c4*/ 	.word	0xffffffff


	//   ....[35]....
        /*00c8*/ 	.word	0xffffffff


	//   ....[36]....
        /*00cc*/ 	.word	0xffffffff


	//   ....[37]....
        /*00d0*/ 	.word	0xffffffff


	//   ....[38]....
        /*00d4*/ 	.word	0xffffffff


	//   ....[39]....
        /*00d8*/ 	.word	0xffffffff


	//   ....[40]....
        /*00dc*/ 	.word	0xffffffff


	//   ....[41]....
        /*00e0*/ 	.word	0xffffffff


	//   ....[42]....
        /*00e4*/ 	.word	0xffffffff


	//   ....[43]....
        /*00e8*/ 	.word	0xffffffff


	//   ....[44]....
        /*00ec*/ 	.word	0xffffffff


	//   ....[45]....
        /*00f0*/ 	.word	0xffffffff


	//   ....[46]....
        /*00f4*/ 	.word	0xffffffff


	//   ....[47]....
        /*00f8*/ 	.word	0xffffffff


	//   ....[48]....
        /*00fc*/ 	.word	0xffffffff


	//   ....[49]....
        /*0100*/ 	.word	0xffffffff


	//   ....[50]....
        /*0104*/ 	.word	0xffffffff


	//   ....[51]....
        /*0108*/ 	.word	0xffffffff


	//   ....[52]....
        /*010c*/ 	.word	0xffffffff


	//   ....[53]....
        /*0110*/ 	.word	0xffffffff


	//----- nvinfo : EIATTR_COOP_GROUP_INSTR_OFFSETS
	.align		4
.L_2837:
        /*0114*/ 	.byte	0x04, 0x28
        /*0116*/ 	.short	(.L_2839 - .L_2838)


	//   ....[0]....
.L_2838:
        /*0118*/ 	.word	0x00000850


	//   ....[1]....
        /*011c*/ 	.word	0x00000940


	//   ....[2]....
        /*0120*/ 	.word	0x00000a30


	//   ....[3]....
        /*0124*/ 	.word	0x00001090


	//   ....[4]....
        /*0128*/ 	.word	0x00001c30


	//   ....[5]....
        /*012c*/ 	.word	0x00001c60


	//   ....[6]....
        /*0130*/ 	.word	0x00001cb0


	//   ....[7]....
        /*0134*/ 	.word	0x00001cc0


	//   ....[8]....
        /*0138*/ 	.word	0x00001cf0


	//   ....[9]....
        /*013c*/ 	.word	0x00001d10


	//   ....[10]....
        /*0140*/ 	.word	0x00001d40


	//   ....[11]....
        /*0144*/ 	.word	0x00001d60


	//   ....[12]....
        /*0148*/ 	.word	0x00001d90


	//   ....[13]....
        /*014c*/ 	.word	0x00001db0


	//   ....[14]....
        /*0150*/ 	.word	0x00001de0


	//   ....[15]....
        /*0154*/ 	.word	0x00001e00


	//   ....[16]....
        /*0158*/ 	.word	0x00001e40


	//   ....[17]....
        /*015c*/ 	.word	0x00001e70


	//   ....[18]....
        /*0160*/ 	.word	0x00001ea0


	//   ....[19]....
        /*0164*/ 	.word	0x00001ec0


	//   ....[20]....
        /*0168*/ 	.word	0x00001f20


	//   ....[21]....
        /*016c*/ 	.word	0x00001f50


	//   ....[22]....
        /*0170*/ 	.word	0x00001f70


	//   ....[23]....
        /*0174*/ 	.word	0x00001f90


	//   ....[24]....
        /*0178*/ 	.word	0x00001fb0


	//   ....[25]....
        /*017c*/ 	.word	0x00002060


	//   ....[26]....
        /*0180*/ 	.word	0x00002090


	//   ....[27]....
        /*0184*/ 	.word	0x000020d0


	//   ....[28]....
        /*0188*/ 	.word	0x000020f0


	//   ....[29]....
        /*018c*/ 	.word	0x00002120


	//   ....[30]....
        /*0190*/ 	.word	0x00002150


	//   ....[31]....
        /*0194*/ 	.word	0x00002180


	//   ....[32]....
        /*0198*/ 	.word	0x000032c0


	//   ....[33]....
        /*019c*/ 	.word	0x00003300


	//   ....[34]....
        /*01a0*/ 	.word	0x000033f0


	//   ....[35]....
        /*01a4*/ 	.word	0x00003420


	//   ....[36]....
        /*01a8*/ 	.word	0x00003500


	//   ....[37]....
        /*01ac*/ 	.word	0x00003530


	//   ....[38]....
        /*01b0*/ 	.word	0x00003610


	//   ....[39]....
        /*01b4*/ 	.word	0x00003640


	//   ....[40]....
        /*01b8*/ 	.word	0x00003730


	//   ....[41]....
        /*01bc*/ 	.word	0x00003760


	//   ....[42]....
        /*01c0*/ 	.word	0x00003d70


	//   ....[43]....
        /*01c4*/ 	.word	0x00003f20


	//   ....[44]....
        /*01c8*/ 	.word	0x00004120


	//   ....[45]....
        /*01cc*/ 	.word	0x00004170


	//   ....[46]....
        /*01d0*/ 	.word	0x000041a0


	//   ....[47]....
        /*01d4*/ 	.word	0x000041c0


	//   ....[48]....
        /*01d8*/ 	.word	0x000041e0


	//   ....[49]....
        /*01dc*/ 	.word	0x00004290


	//   ....[50]....
        /*01e0*/ 	.word	0x000042e0


	//   ....[51]....
        /*01e4*/ 	.word	0x00004300


	//   ....[52]....
        /*01e8*/ 	.word	0x00004320


	//   ....[53]....
        /*01ec*/ 	.word	0x00004340


	//----- nvinfo : EIATTR_EXIT_INSTR_OFFSETS
	.align		4
.L_2839:
        /*01f0*/ 	.byte	0x04, 0x1c
        /*01f2*/ 	.short	(.L_2841 - .L_2840)


	//   ....[0]....
.L_2840:
        /*01f4*/ 	.word	0x00004400


	//   ....[1]....
        /*01f8*/ 	.word	0x00004620


	//----- nvinfo : EIATTR_MAX_THREADS
	.align		4
.L_2841:
        /*01fc*/ 	.byte	0x04, 0x05
        /*01fe*/ 	.short	(.L_2843 - .L_2842)
.L_2842:
        /*0200*/ 	.word	0x00000020
        /*0204*/ 	.word	0x00000001
        /*0208*/ 	.word	0x00000001


	//----- nvinfo : EIATTR_CRS_STACK_SIZE
	.align		4
.L_2843:
        /*020c*/ 	.byte	0x04, 0x1e
        /*020e*/ 	.short	(.L_2845 - .L_2844)
.L_2844:
        /*0210*/ 	.word	0x00000000
.L_2845:


//--------------------- .nv.info._Z25selective_scan_bwd_kernelI32Selective_Scan_bwd_kernel_traitsILi32ELi16ELb1ELb1ELb0ELb0ELb1EffEEv12SSMParamsBwd --------------------------
	.section	.nv.info._Z25selective_scan_bwd_kernelI32Selective_Scan_bwd_kernel_traitsILi32ELi16ELb1ELb1ELb0ELb0ELb1EffEEv12SSMParamsBwd,"",@"SHT_CUDA_INFO"
	.sectionflags	@""
	.align	4


	//----- nvinfo : EIATTR_CUDA_API_VERSION
	.align		4
        /*0000*/ 	.byte	0x04, 0x37
        /*0002*/ 	.short	(.L_2847 - .L_2846)
.L_2846:
        /*0004*/ 	.word	0x00000082


	//----- nvinfo : EIATTR_SW2861232_WAR
	.align		4
.L_2847:
        /*0008*/ 	.byte	0x01, 0x35
	.zero		2


	//----- nvinfo : EIATTR_PARAM_CBANK
	.align		4
        /*000c*/ 	.byte	0x04, 0x0a
        /*000e*/ 	.short	(.L_2849 - .L_2848)
	.align		4
.L_2848:
        /*0010*/ 	.word	index@(.nv.constant0._Z25selective_scan_bwd_kernelI32Selective_Scan_bwd_kernel_traitsILi32ELi16ELb1ELb1ELb0ELb0ELb1EffEEv12SSMParamsBwd)
        /*0014*/ 	.short	0x0160
        /*0016*/ 	.short	0x01f0


	//----- nvinfo : EIATTR_CBANK_PARAM_SIZE
	.align		4
.L_2849:
        /*0018*/ 	.byte	0x03, 0x19
        /*001a*/ 	.short	0x01f0


	//----- nvinfo : EIATTR_KPARAM_INFO
	.align		4
        /*001c*/ 	.byte	0x04, 0x17
        /*001e*/ 	.short	(.L_2851 - .L_2850)
.L_2850:
        /*0020*/ 	.word	0x00000000
        /*0024*/ 	.short	0x0000
        /*0026*/ 	.short	0x0000
        /*0028*/ 	.byte	0x00, 0xf0, 0xc1, 0x07


	//----- nvinfo : EIATTR_MAXREG_COUNT
	.align		4
.L_2851:
        /*002c*/ 	.byte	0x03, 0x1b
        /*002e*/ 	.short	0x00ff


	//----- nvinfo : EIATTR_NUM_BARRIERS
	.align		4
        /*0030*/ 	.byte	0x02, 0x4c
        /*0032*/ 	.byte	0x01
	.zero		1


	//----- nvinfo : EIATTR_MERCURY_ISA_VERSION
	.align		4
        /*0034*/ 	.byte	0x03, 0x5f
        /*0036*/ 	.short	0x0000


	//----- nvinfo : EIATTR_COOP_GROUP_MASK_REGIDS
	.align		4
        /*0038*/ 	.byte	0x04, 0x29
        /*003a*/ 	.short	(.L_2853 - .L_2852)


	//   ....[0]....
.L_2852:
        /*003c*/ 	.word	0xffffffff


	//   ....[1]....
        /*0040*/ 	.word	0xffffffff


	//   ....[2]....
        /*0044*/ 	.word	0xffffffff


	//   ....[3]....
        /*0048*/ 	.word	0xffffffff


	//   ....[4]....
        /*004c*/ 	.word	0xffffffff


	//   ....[5]....
        /*0050*/ 	.word	0xffffffff


	//   ....[6]....
        /*0054*/ 	.word	0xffffffff


	//   ....[7]....
        /*0058*/ 	.word	0xffffffff


	//   ....[8]....
        /*005c*/ 	.word	0xffffffff


	//   ....[9]....
        /*0060*/ 	.word	0xffffffff


	//   ....[10]....
        /*0064*/ 	.word	0xffffffff


	//   ....[11]....
        /*0068*/ 	.word	0xffffffff


	//   ....[12]....
        /*006c*/ 	.word	0xffffffff


	//   ....[13]....
        /*0070*/ 	.word	0xffffffff


	//   ....[14]....
        /*0074*/ 	.word	0xffffffff


	//   ....[15]....
        /*0078*/ 	.word	0xffffffff


	//   ....[16]....
        /*007c*/ 	.word	0xffffffff


	//   ....[17]....
        /*0080*/ 	.word	0xffffffff


	//   ....[18]....
        /*0084*/ 	.word	0xffffffff


	//   ....[19]....
        /*0088*/ 	.word	0xffffffff


	//   ....[20]....
        /*008c*/ 	.word	0xffffffff


	//   ....[21]....
        /*0090*/ 	.word	0xffffffff


	//   ....[22]....
        /*0094*/ 	.word	0xffffffff


	//   ....[23]....
        /*0098*/ 	.word	0xffffffff


	//   ....[24]....
        /*009c*/ 	.word	0xffffffff


	//   ....[25]....
        /*00a0*/ 	.word	0xffffffff


	//   ....[26]....
        /*00a4*/ 	.word	0xffffffff


	//   ....[27]....
        /*00a8*/ 	.word	0xffffffff


	//   ....[28]....
        /*00ac*/ 	.word	0xffffffff


	//   ....[29]....
        /*00b0*/ 	.word	0xffffffff


	//   ....[30]....
        /*00b4*/ 	.word	0xffffffff


	//   ....[31]....
        /*00b8*/ 	.word	0xffffffff


	//   ....[32]....
        /*00bc*/ 	.word	0xffffffff


	//   ....[33]....
        /*00c0*/ 	.word	0xffffffff


	//   ....[34]....
        /*00c4*/ 	.word	0xffffffff


	//   ....[35]....
        /*00c8*/ 	.word	0xffffffff


	//   ....[36]....
        /*00cc*/ 	.word	0xffffffff


	//   ....[37]....
        /*00d0*/ 	.word	0xffffffff


	//   ....[38]....
        /*00d4*/ 	.word	0xffffffff


	//   ....[39]....
        /*00d8*/ 	.word	0xffffffff


	//   ....[40]....
        /*00dc*/ 	.word	0xffffffff


	//   ....[41]....
        /*00e0*/ 	.word	0xffffffff


	//   ....[42]....
        /*00e4*/ 	.word	0xffffffff


	//   ....[43]....
        /*00e8*/ 	.word	0xffffffff


	//   ....[44]....
        /*00ec*/ 	.word	0xffffffff


	//   ....[45]....
        /*00f0*/ 	.word	0xffffffff


	//   ....[46]....
        /*00f4*/ 	.word	0xffffffff


	//   ....[47]....
        /*00f8*/ 	.word	0xffffffff


	//   ....[48]....
        /*00fc*/ 	.word	0xffffffff


	//   ....[49]....
        /*0100*/ 	.word	0xffffffff


	//   ....[50]....
        /*0104*/ 	.word	0xffffffff


	//   ....[51]....
        /*0108*/ 	.word	0xffffffff


	//   ....[52]....
        /*010c*/ 	.word	0xffffffff


	//   ....[53]....
        /*0110*/ 	.word	0xffffffff


	//   ....[54]....
        /*0114*/ 	.word	0xffffffff


	//   ....[55]....
        /*0118*/ 	.word	0xffffffff


	//   ....[56]....
        /*011c*/ 	.word	0xffffffff


	//   ....[57]....
        /*0120*/ 	.word	0xffffffff


	//----- nvinfo : EIATTR_COOP_GROUP_INSTR_OFFSETS
	.align		4
.L_2853:
        /*0124*/ 	.byte	0x04, 0x28
        /*0126*/ 	.short	(.L_2855 - .L_2854)


	//   ....[0]....
.L_2854:
        /*0128*/ 	.word	0x00000890


	//   ....[1]....
        /*012c*/ 	.word	0x000009a0


	//   ....[2]....
        /*0130*/ 	.word	0x00000b60


	//   ....[3]....
        /*0134*/ 	.word	0x00000cf0


	//   ....[4]....
        /*0138*/ 	.word	0x000011f0


	//   ....[5]....
        /*013c*/ 	.word	0x00001900


	//   ....[6]....
        /*0140*/ 	.word	0x00001cb0


	//   ....[7]....
        /*0144*/ 	.word	0x00002530


	//   ....[8]....
        /*0148*/ 	.word	0x00002f00


	//   ....[9]....
        /*014c*/ 	.word	0x00002f30


	//   ....[10]....
        /*0150*/ 	.word	0x00002f50


	//   ....[11]....
        /*0154*/ 	.word	0x00002f70


	//   ....[12]....
        /*0158*/ 	.word	0x00002fa0


	//   ....[13]....
        /*015c*/ 	.word	0x00002fd0


	//   ....[14]....
        /*0160*/ 	.word	0x00002ff0


	//   ....[15]....
        /*0164*/ 	.word	0x00003010


	//   ....[16]....
        /*0168*/ 	.word	0x00003040


	//   ....[17]....
        /*016c*/ 	.word	0x00003070


	//   ....[18]....
        /*0170*/ 	.word	0x00003090


	//   ....[19]....
        /*0174*/ 	.word	0x000030b0


	//   ....[20]....
        /*0178*/ 	.word	0x00003120


	//   ....[21]....
        /*017c*/ 	.word	0x00003150


	//   ....[22]....
        /*0180*/ 	.word	0x00003160


	//   ....[23]....
        /*0184*/ 	.word	0x00003170


	//   ....[24]....
        /*0188*/ 	.word	0x000031c0


	//   ....[25]....
        /*018c*/ 	.word	0x000031f0


	//   ....[26]....
        /*0190*/ 	.word	0x00003210


	//   ....[27]....
        /*0194*/ 	.word	0x00003220


	//   ....[28]....
        /*0198*/ 	.word	0x00003240


	//   ....[29]....
        /*019c*/ 	.word	0x00003270


	//   ....[30]....
        /*01a0*/ 	.word	0x00003290


	//   ....[31]....
        /*01a4*/ 	.word	0x000032a0


	//   ....[32]....
        /*01a8*/ 	.word	0x000032c0


	//   ....[33]....
        /*01ac*/ 	.word	0x000032e0


	//   ....[34]....
        /*01b0*/ 	.word	0x000032f0


	//   ....[35]....
        /*01b4*/ 	.word	0x00003310


	//   ....[36]....
        /*01b8*/ 	.word	0x00004540


	//   ....[37]....
        /*01bc*/ 	.word	0x00004580


	//   ....[38]....
        /*01c0*/ 	.word	0x00004670


	//   ....[39]....
        /*01c4*/ 	.word	0x000046a0


	//   ....[40]....
        /*01c8*/ 	.word	0x00004780


	//   ....[41]....
        /*01cc*/ 	.word	0x000047b0


	//   ....[42]....
        /*01d0*/ 	.word	0x00004890


	//   ....[43]....
        /*01d4*/ 	.word	0x000048c0


	//   ....[44]....
        /*01d8*/ 	.word	0x000049b0


	//   ....[45]....
        /*01dc*/ 	.word	0x000049e0


	//   ....[46]....
        /*01e0*/ 	.word	0x00005000


	//   ....[47]....
        /*01e4*/ 	.word	0x00005190


	//   ....[48]....
        /*01e8*/ 	.word	0x000053a0


	//   ....[49]....
        /*01ec*/ 	.word	0x000053f0


	//   ....[50]....
        /*01f0*/ 	.word	0x00005420


	//   ....[51]....
        /*01f4*/ 	.word	0x00005440


	//   ....[52]....
        /*01f8*/ 	.word	0x00005460


	//   ....[53]....
        /*01fc*/ 	.word	0x00005510


	//   ....[54]....
        /*0200*/ 	.word	0x00005560


	//   ....[55]....
        /*0204*/ 	.word	0x00005580


	//   ....[56]....
        /*0208*/ 	.word	0x000055a0


	//   ....[57]....
        /*020c*/ 	.word	0x000055c0


	//----- nvinfo : EIATTR_EXIT_INSTR_OFFSETS
	.align		4
.L_2855:
        /*0210*/ 	.byte	0x04, 0x1c
        /*0212*/ 	.short	(.L_2857 - .L_2856)


	//   ....[0]....
.L_2856:
        /*0214*/ 	.word	0x00005680


	//   ....[1]....
        /*0218*/ 	.word	0x000058a0


	//----- nvinfo : EIATTR_MAX_THREADS
	.align		4
.L_2857:
        /*021c*/ 	.byte	0x04, 0x05
        /*021e*/ 	.short	(.L_2859 - .L_2858)
.L_2858:
        /*0220*/ 	.word	0x00000020
        /*0224*/ 	.word	0x00000001
        /*0228*/ 	.word	0x00000001


	//----- nvinfo : EIATTR_CRS_STACK_SIZE
	.align		4
.L_2859:
        /*022c*/ 	.byte	0x04, 0x1e
        /*022e*/ 	.short	(.L_2861 - .L_2860)
.L_2860:
        /*0230*/ 	.word	0x00000000
.L_2861:


//--------------------- .nv.info._Z25selective_scan_bwd_kernelI32Selective_Scan_bwd_kernel_traitsILi32ELi16ELb1ELb1ELb0ELb1ELb0EffEEv12SSMParamsBwd --------------------------
	.section	.nv.info._Z25selective_scan_bwd_kernelI32Selective_Scan_bwd_kernel_traitsILi32ELi16ELb1ELb1ELb0ELb1ELb0EffEEv12SSMParamsBwd,"",@"SHT_CUDA_INFO"
	.sectionflags	@""
	.align	4


	//----- nvinfo : EIATTR_CUDA_API_VERSION
	.align		4
        /*0000*/ 	.byte	0x04, 0x37
        /*0002*/ 	.short	(.L_2863 - .L_2862)
.L_2862:
        /*0004*/ 	.word	0x00000082


	//----- nvinfo : EIATTR_SW2861232_WAR
	.align		4
.L_2863:
        /*0008*/ 	.byte	0x01, 0x35
	.zero		2


	//----- nvinfo : EIATTR_PARAM_CBANK
	.align		4
        /*000c*/ 	.byte	0x04, 0x0a
        /*000e*/ 	.short	(.L_2865 - .L_2864)
	.align		4
.L_2864:
        /*0010*/ 	.word	index@(.nv.constant0._Z25selective_scan_bwd_kernelI32Selective_Scan_bwd_kernel_traitsILi32ELi16ELb1ELb1ELb0ELb1ELb0EffEEv12SSMParamsBwd)
        /*0014*/ 	.short	0x0160
        /*0016*/ 	.short	0x01f0


	//----- nvinfo : EIATTR_CBANK_PARAM_SIZE
	.align		4
.L_2865:
        /*0018*/ 	.byte	0x03, 0x19
        /*001a*/ 	.short	0x01f0


	//----- nvinfo : EIATTR_KPARAM_INFO
	.align		4
        /*001c*/ 	.byte	0x04, 0x17
        /*001e*/ 	.short	(.L_2867 - .L_2866)
.L_2866:
        /*0020*/ 	.word	0x00000000
        /*0024*/ 	.short	0x0000
        /*0026*/ 	.short	0x0000
        /*0028*/ 	.byte	0x00, 0xf0, 0xc1, 0x07


	//----- nvinfo : EIATTR_MAXREG_COUNT
	.align		4
.L_2867:
        /*002c*/ 	.byte	0x03, 0x1b
        /*002e*/ 	.short	0x00ff


	//----- nvinfo : EIATTR_NUM_BARRIERS
	.align		4
        /*0030*/ 	.byte	0x02, 0x4c
        /*0032*/ 	.byte	0x01
	.zero		1


	//----- nvinfo : EIATTR_MERCURY_ISA_VERSION
	.align		4
        /*0034*/ 	.byte	0x03, 0x5f
        /*0036*/ 	.short	0x0000


	//----- nvinfo : EIATTR_COOP_GROUP_MASK_REGIDS
	.align		4
        /*0038*/ 	.byte	0x04, 0x29
        /*003a*/ 	.short	(.L_2869 - .L_2868)


	//   ....[0]....
.L_2868:
        /*003c*/ 	.word	0xffffffff


	//   ....[1]....
        /*0040*/ 	.word	0xffffffff


	//   ....[2]....
        /*0044*/ 	.word	0xffffffff


	//   ....[3]....
        /*0048*/ 	.word	0xffffffff


	//   ....[4]....
        /*004c*/ 	.word	0xffffffff


	//   ....[5]....
        /*0050*/ 	.word	0xffffffff


	//   ....[6]....
        /*0054*/ 	.word	0xffffffff


	//   ....[7]....
        /*0058*/ 	.word	0xffffffff


	//   ....[8]....
        /*005c*/ 	.word	0xffffffff


	//   ....[9]....
        /*0060*/ 	.word	0xffffffff


	//   ....[10]....
        /*0064*/ 	.word	0xffffffff


	//   ....[11]....
        /*0068*/ 	.word	0xffffffff


	//   ....[12]....
        /*006c*/ 	.word	0xffffffff


	//   ....[13]....
        /*0070*/ 	.word	0xffffffff


	//   ....[14]....
        /*0074*/ 	.word	0xffffffff


	//   ....[15]....
        /*0078*/ 	.word	0xffffffff


	//   ....[16]....
        /*007c*/ 	.word	0xffffffff


	//   ....[17]....
        /*0080*/ 	.word	0xffffffff


	//   ....[18]....
        /*0084*/ 	.word	0xffffffff


	//   ....[19]....
        /*0088*/ 	.word	0xffffffff


	//   ....[20]....
        /*008c*/ 	.word	0xffffffff


	//   ....[21]....
        /*0090*/ 	.word	0xffffffff


	//   ....[22]....
        /*0094*/ 	.word	0xffffffff


	//   ....[23]....
        /*0098*/ 	.word	0xffffffff


	//   ....[24]....
        /*009c*/ 	.word	0xffffffff


	//   ....[25]....
        /*00a0*/ 	.word	0xffffffff


	//   ....[26]....
        /*00a4*/ 	.word	0xffffffff


	//   ....[27]....
        /*00a8*/ 	.word	0xffffffff


	//   ....[28]....
        /*00ac*/ 	.word	0xffffffff


	//   ....[29]....
        /*00b0*/ 	.word	0xffffffff


	//   ....[30]....
        /*00b4*/ 	.word	0xffffffff


	//   ....[31]....
        /*00b8*/ 	.word	0xffffffff


	//   ....[32]....
        /*00bc*/ 	.word	0xffffffff


	//   ....[33]....
        /*00c0*/ 	.word	0xffffffff


	//   ....[34]....
        /*00c4*/ 	.word	0xffffffff


	//   ....[35]....
        /*00c8*/ 	.word	0xffffffff


	//   ....[36]....
        /*00cc*/ 	.word	0xffffffff


	//   ....[37]....
        /*00d0*/ 	.word	0xffffffff


	//   ....[38]....
        /*00d4*/ 	.word	0xffffffff


	//   ....[39]....
        /*00d8*/ 	.word	0xffffffff


	//   ....[40]....
        /*00dc*/ 	.word	0xffffffff


	//   ....[41]....
        /*00e0*/ 	.word	0xffffffff


	//   ....[42]....
        /*00e4*/ 	.word	0xffffffff


	//   ....[43]....
        /*00e8*/ 	.word	0xffffffff


	//   ....[44]....
        /*00ec*/ 	.word	0xffffffff


	//   ....[45]....
        /*00f0*/ 	.word	0xffffffff


	//   ....[46]....
        /*00f4*/ 	.word	0xffffffff


	//   ....[47]....
        /*00f8*/ 	.word	0xffffffff


	//   ....[48]....
        /*00fc*/ 	.word	0xffffffff


	//   ....[49]....
        /*0100*/ 	.word	0xffffffff


	//   ....[50]....
        /*0104*/ 	.word	0xffffffff


	//   ....[51]....
        /*0108*/ 	.word	0xffffffff


	//   ....[52]....
        /*010c*/ 	.word	0xffffffff


	//   ....[53]....
        /*0110*/ 	.word	0xffffffff


	//   ....[54]....
        /*0114*/ 	.word	0xffffffff


	//----- nvinfo : EIATTR_COOP_GROUP_INSTR_OFFSETS
	.align		4
.L_2869:
        /*0118*/ 	.byte	0x04, 0x28
        /*011a*/ 	.short	(.L_2871 - .L_2870)


	//   ....[0]....
.L_2870:
        /*011c*/ 	.word	0x00000850


	//   ....[1]....
        /*0120*/ 	.word	0x00000940


	//   ....[2]....
        /*0124*/ 	.word	0x00000b20


	//   ....[3]....
        /*0128*/ 	.word	0x00003410


	//   ....[4]....
        /*012c*/ 	.word	0x00003ee0


	//   ....[5]....
        /*0130*/ 	.word	0x00003f10


	//   ....[6]....
        /*0134*/ 	.word	0x00003f40


	//   ....[7]....
        /*0138*/ 	.word	0x00003f50


	//   ....[8]....
        /*013c*/ 	.word	0x00003f80


	//   ....[9]....
        /*0140*/ 	.word	0x00003fb0


	//   ....[10]....
        /*0144*/ 	.word	0x00003fd0


	//   ....[11]....
        /*0148*/ 	.word	0x00003ff0


	//   ....[12]....
        /*014c*/ 	.word	0x00004020


	//   ....[13]....
        /*0150*/ 	.word	0x00004050


	//   ....[14]....
        /*0154*/ 	.word	0x00004070


	//   ....[15]....
        /*0158*/ 	.word	0x00004090


	//   ....[16]....
        /*015c*/ 	.word	0x000040d0


	//   ....[17]....
        /*0160*/ 	.word	0x00004100


	//   ....[18]....
        /*0164*/ 	.word	0x00004130


	//   ....[19]....
        /*0168*/ 	.word	0x00004150


	//   ....[20]....
        /*016c*/ 	.word	0x000041b0


	//   ....[21]....
        /*0170*/ 	.word	0x000041f0


	//   ....[22]....
        /*0174*/ 	.word	0x00004210


	//   ....[23]....
        /*0178*/ 	.word	0x00004240


	//   ....[24]....
        /*017c*/ 	.word	0x00004270


	//   ....[25]....
        /*0180*/ 	.word	0x000042e0


	//   ....[26]....
        /*0184*/ 	.word	0x00004320


	//   ....[27]....
        /*0188*/ 	.word	0x00004350


	//   ....[28]....
        /*018c*/ 	.word	0x00004380


	//   ....[29]....
        /*0190*/ 	.word	0x000043b0


	//   ....[30]....
        /*0194*/ 	.word	0x000043e0


	//   ....[31]....
        /*0198*/ 	.word	0x00004410


	//   ....[32]....
        /*019c*/ 	.word	0x00005550


	//   ....[33]....
        /*01a0*/ 	.word	0x00005590


	//   ....[34]....
        /*01a4*/ 	.word	0x00005680


	//   ....[35]....
        /*01a8*/ 	.word	0x000056b0


	//   ....[36]....
        /*01ac*/ 	.word	0x00005790


	//   ....[37]....
        /*01b0*/ 	.word	0x000057c0


	//   ....[38]....
        /*01b4*/ 	.word	0x000058a0


	//   ....[39]....
        /*01b8*/ 	.word	0x000058d0


	//   ....[40]....
        /*01bc*/ 	.word	0x000059c0


	//   ....[41]....
        /*01c0*/ 	.word	0x000059f0


	//   ....[42]....
        /*01c4*/ 	.word	0x00005ef0


	//   ....[43]....
        /*01c8*/ 	.word	0x00006380


	//   ....[44]....
        /*01cc*/ 	.word	0x00006930


	//   ....[45]....
        /*01d0*/ 	.word	0x00006b90


	//   ....[46]....
        /*01d4*/ 	.word	0x00006be0


	//   ....[47]....
        /*01d8*/ 	.word	0x00006c10


	//   ....[48]....
        /*01dc*/ 	.word	0x00006c30


	//   ....[49]....
        /*01e0*/ 	.word	0x00006c50


	//   ....[50]....
        /*01e4*/ 	.word	0x00006d00


	//   ....[51]....
        /*01e8*/ 	.word	0x00006d50


	//   ....[52]....
        /*01ec*/ 	.word	0x00006d70


	//   ....[53]....
        /*01f0*/ 	.word	0x00006d90


	//   ....[54]....
        /*01f4*/ 	.word	0x00006db0


	//----- nvinfo : EIATTR_EXIT_INSTR_OFFSETS
	.align		4
.L_2871:
        /*01f8*/ 	.byte	0x04, 0x1c
        /*01fa*/ 	.short	(.L_2873 - .L_2872)


	//   ....[0]....
.L_2872:
        /*01fc*/ 	.word	0x00006e70


	//   ....[1]....
        /*0200*/ 	.word	0x00007090


	//----- nvinfo : EIATTR_MAX_THREADS
	.align		4
.L_2873:
        /*0204*/ 	.byte	0x04, 0x05
        /*0206*/ 	.short	(.L_2875 - .L_2874)
.L_2874:
        /*0208*/ 	.word	0x00000020
        /*020c*/ 	.word	0x00000001
        /*0210*/ 	.word	0x00000001


	//----- nvinfo : EIATTR_CRS_STACK_SIZE
	.align		4
.L_2875:
        /*0214*/ 	.byte	0x04, 0x1e
        /*0216*/ 	.short	(.L_2877 - .L_2876)
.L_2876:
        /*0218*/ 	.word	0x00000000
.L_2877:


//--------------------- .nv.info._Z25selective_scan_bwd_kernelI32Selective_Scan_bwd_kernel_traitsILi32ELi16ELb1ELb1ELb0ELb1ELb1EffEEv12SSMParamsBwd --------------------------
	.section	.nv.info._Z25selective_scan_bwd_kernelI32Selective_Scan_bwd_kernel_traitsILi32ELi16ELb1ELb1ELb0ELb1ELb1EffEEv12SSMParamsBwd,"",@"SHT_CUDA_INFO"
	.sectionflags	@""
	.align	4


	//----- nvinfo : EIATTR_CUDA_API_VERSION
	.align		4
        /*0000*/ 	.byte	0x04, 0x37
        /*0002*/ 	.short	(.L_2879 - .L_2878)
.L_2878:
        /*0004*/ 	.word	0x00000082


	//----- nvinfo : EIATTR_SW2861232_WAR
	.align		4
.L_2879:
        /*0008*/ 	.byte	0x01, 0x35
	.zero		2


	//----- nvinfo : EIATTR_PARAM_CBANK
	.align		4
        /*000c*/ 	.byte	0x04, 0x0a
        /*000e*/ 	.short	(.L_2881 - .L_2880)
	.align		4
.L_2880:
        /*0010*/ 	.word	index@(.nv.constant0._Z25selective_scan_bwd_kernelI32Selective_Scan_bwd_kernel_traitsILi32ELi16ELb1ELb1ELb0ELb1ELb1EffEEv12SSMParamsBwd)
        /*0014*/ 	.short	0x0160
        /*0016*/ 	.short	0x01f0


	//----- nvinfo : EIATTR_CBANK_PARAM_SIZE
	.align		4
.L_2881:
        /*0018*/ 	.byte	0x03, 0x19
        /*001a*/ 	.short	0x01f0


	//----- nvinfo : EIATTR_KPARAM_INFO
	.align		4
        /*001c*/ 	.byte	0x04, 0x17
        /*001e*/ 	.short	(.L_2883 - .L_2882)
.L_2882:
        /*0020*/ 	.word	0x00000000
        /*0024*/ 	.short	0x0000
        /*0026*/ 	.short	0x0000
        /*0028*/ 	.byte	0x00, 0xf0, 0xc1, 0x07


	//----- nvinfo : EIATTR_MAXREG_COUNT
	.align		4
.L_2883:
        /*002c*/ 	.byte	0x03, 0x1b
        /*002e*/ 	.short	0x00ff


	//----- nvinfo : EIATTR_NUM_BARRIERS
	.align		4
        /*0030*/ 	.byte	0x02, 0x4c
        /*0032*/ 	.byte	0x01
	.zero		1


	//----- nvinfo : EIATTR_MERCURY_ISA_VERSION
	.align		4
        /*0034*/ 	.byte	0x03, 0x5f
        /*0036*/ 	.short	0x0000


	//----- nvinfo : EIATTR_COOP_GROUP_MASK_REGIDS
	.align		4
        /*0038*/ 	.byte	0x04, 0x29
        /*003a*/ 	.short	(.L_2885 - .L_2884)


	//   ....[0]....
.L_2884:
        /*003c*/ 	.word	0xffffffff


	//   ....[1]....
        /*0040*/ 	.word	0xffffffff


	//   ....[2]....
        /*0044*/ 	.word	0xffffffff


	//   ....[3]....
        /*0048*/ 	.word	0xffffffff


	//   ....[4]....
        /*004c*/ 	.word	0xffffffff


	//   ....[5]....
        /*0050*/ 	.word	0xffffffff


	//   ....[6]....
        /*0054*/ 	.word	0xffffffff


	//   ....[7]....
        /*0058*/ 	.word	0xffffffff


	//   ....[8]....
        /*005c*/ 	.word	0xffffffff


	//   ....[9]....
        /*0060*/ 	.word	0xffffffff


	//   ....[10]....
        /*0064*/ 	.word	0xffffffff


	//   ....[11]....
        /*0068*/ 	.word	0xffffffff


	//   ....[12]....
        /*006c*/ 	.word	0xffffffff


	//   ....[13]....
        /*0070*/ 	.word	0xffffffff


	//   ....[14]....
        /*0074*/ 	.word	0xffffffff


	//   ....[15]....
        /*0078*/ 	.word	0xffffffff


	//   ....[16]....
        /*007c*/ 	.word	0xffffffff


	//   ....[17]....
        /*0080*/ 	.word	0xffffffff


	//   ....[18]....
        /*0084*/ 	.word	0xffffffff


	//   ....[19]....
        /*0088*/ 	.word	0xffffffff


	//   ....[20]....
        /*008c*/ 	.word	0xffffffff


	//   ....[21]....
        /*0090*/ 	.word	0xffffffff


	//   ....[22]....
        /*0094*/ 	.word	0xffffffff


	//   ....[23]....
        /*0098*/ 	.word	0xffffffff


	//   ....[24]....
        /*009c*/ 	.word	0xffffffff


	//   ....[25]....
        /*00a0*/ 	.word	0xffffffff


	//   ....[26]....
        /*00a4*/ 	.word	0xffffffff


	//   ....[27]....
        /*00a8*/ 	.word	0xffffffff


	//   ....[28]....
        /*00ac*/ 	.word	0xffffffff


	//   ....[29]....
        /*00b0*/ 	.word	0xffffffff


	//   ....[30]....
        /*00b4*/ 	.word	0xffffffff


	//   ....[31]....
        /*00b8*/ 	.word	0xffffffff


	//   ....[32]....
        /*00bc*/ 	.word	0xffffffff


	//   ....[33]....
        /*00c0*/ 	.word	0xffffffff


	//   ....[34]....
        /*00c4*/ 	.word	0xffffffff


	//   ....[35]....
        /*00c8*/ 	.word	0xffffffff


	//   ....[36]....
        /*00cc*/ 	.word	0xffffffff


	//   ....[37]....
        /*00d0*/ 	.word	0xffffffff


	//   ....[38]....
        /*00d4*/ 	.word	0xffffffff


	//   ....[39]....
        /*00d8*/ 	.word	0xffffffff


	//   ....[40]....
        /*00dc*/ 	.word	0xffffffff


	//   ....[41]....
        /*00e0*/ 	.word	0xffffffff


	//   ....[42]....
        /*00e4*/ 	.word	0xffffffff


	//   ....[43]....
        /*00e8*/ 	.word	0xffffffff


	//   ....[44]....
        /*00ec*/ 	.word	0xffffffff


	//   ....[45]....
        /*00f0*/ 	.word	0xffffffff


	//   ....[46]....
        /*00f4*/ 	.word	0xffffffff


	//   ....[47]....
        /*00f8*/ 	.word	0xffffffff


	//   ....[48]....
        /*00fc*/ 	.word	0xffffffff


	//   ....[49]....
        /*0100*/ 	.word	0xffffffff


	//   ....[50]....
        /*0104*/ 	.word	0xffffffff


	//   ....[51]....
        /*0108*/ 	.word	0xffffffff


	//   ....[52]....
        /*010c*/ 	.word	0xffffffff


	//   ....[53]....
        /*0110*/ 	.word	0xffffffff


	//   ....[54]....
        /*0114*/ 	.word	0xffffffff


	//   ....[55]....
        /*0118*/ 	.word	0xffffffff


	//   ....[56]....
        /*011c*/ 	.word	0xffffffff


	//   ....[57]....
        /*0120*/ 	.word	0xffffffff


	//   ....[58]....
        /*0124*/ 	.word	0xffffffff


	//----- nvinfo : EIATTR_COOP_GROUP_INSTR_OFFSETS
	.align		4
.L_2885:
        /*0128*/ 	.byte	0x04, 0x28
        /*012a*/ 	.short	(.L_2887 - .L_2886)


	//   ....[0]....
.L_2886:
        /*012c*/ 	.word	0x00000840


	//   ....[1]....
        /*0130*/ 	.word	0x00000930


	//   ....[2]....
        /*0134*/ 	.word	0x00000b80


	//   ....[3]....
        /*0138*/ 	.word	0x00003080


	//   ....[4]....
        /*013c*/ 	.word	0x000035b0


	//   ....[5]....
        /*0140*/ 	.word	0x00003c40


	//   ....[6]....
        /*0144*/ 	.word	0x00004040


	//   ....[7]....
        /*0148*/ 	.word	0x000046c0


	//   ....[8]....
        /*014c*/ 	.word	0x00004ec0


	//   ....[9]....
        /*0150*/ 	.word	0x00005180


	//   ....[10]....
        /*0154*/ 	.word	0x000051b0


	//   ....[11]....
        /*0158*/ 	.word	0x00005200


	//   ....[12]....
        /*015c*/ 	.word	0x00005220


	//   ....[13]....
        /*0160*/ 	.word	0x00005270


	//   ....[14]....
        /*0164*/ 	.word	0x00005290


	//   ....[15]....
        /*0168*/ 	.word	0x000052c0


	//   ....[16]....
        /*016c*/ 	.word	0x000052e0


	//   ....[17]....
        /*0170*/ 	.word	0x00005310


	//   ....[18]....
        /*0174*/ 	.word	0x00005330


	//   ....[19]....
        /*0178*/ 	.word	0x00005360


	//   ....[20]....
        /*017c*/ 	.word	0x00005380


	//   ....[21]....
        /*0180*/ 	.word	0x000053c0


	//   ....[22]....
        /*0184*/ 	.word	0x000053f0


	//   ....[23]....
        /*0188*/ 	.word	0x00005450


	//   ....[24]....
        /*018c*/ 	.word	0x00005460


	//   ....[25]....
        /*0190*/ 	.word	0x000054a0


	//   ....[26]....
        /*0194*/ 	.word	0x000054d0


	//   ....[27]....
        /*0198*/ 	.word	0x00005500


	//   ....[28]....
        /*019c*/ 	.word	0x00005520


	//   ....[29]....
        /*01a0*/ 	.word	0x00005580


	//   ....[30]....
        /*01a4*/ 	.word	0x000055a0


	//   ....[31]....
        /*01a8*/ 	.word	0x00005600


	//   ....[32]....
        /*01ac*/ 	.word	0x00005630


	//   ....[33]....
        /*01b0*/ 	.word	0x00005660


	//   ....[34]....
        /*01b4*/ 	.word	0x00005690


	//   ....[35]....
        /*01b8*/ 	.word	0x000056c0


	//   ....[36]....
        /*01bc*/ 	.word	0x00006800


	//   ....[37]....
        /*01c0*/ 	.word	0x00006840


	//   ....[38]....
        /*01c4*/ 	.word	0x00006930


	//   ....[39]....
        /*01c8*/ 	.word	0x00006960


	//   ....[40]....
        /*01cc*/ 	.word	0x00006a40


	//   ....[41]....
        /*01d0*/ 	.word	0x00006a70


	//   ....[42]....
        /*01d4*/ 	.word	0x00006b50


	//   ....[43]....
        /*01d8*/ 	.word	0x00006b80


	//   ....[44]....
        /*01dc*/ 	.word	0x00006c70


	//   ....[45]....
        /*01e0*/ 	.word	0x00006ca0


	//   ....[46]....
        /*01e4*/ 	.word	0x00007190


	//   ....[47]....
        /*01e8*/ 	.word	0x00007360


	//   ....[48]....
        /*01ec*/ 	.word	0x00007be0


	//   ....[49]....
        /*01f0*/ 	.word	0x00007e20


	//   ....[50]....
        /*01f4*/ 	.word	0x00007e70


	//   ....[51]....
        /*01f8*/ 	.word	0x00007ea0


	//   ....[52]....
        /*01fc*/ 	.word	0x00007ec0


	//   ....[53]....
        /*0200*/ 	.word	0x00007ee0


	//   ....[54]....
        /*0204*/ 	.word	0x00007f90


	//   ....[55]....
        /*0208*/ 	.word	0x00007fe0


	//   ....[56]....
        /*020c*/ 	.word	0x00008000


	//   ....[57]....
        /*0210*/ 	.word	0x00008020


	//   ....[58]....
        /*0214*/ 	.word	0x00008040


	//----- nvinfo : EIATTR_EXIT_INSTR_OFFSETS
	.align		4
.L_2887:
        /*0218*/ 	.byte	0x04, 0x1c
        /*021a*/ 	.short	(.L_2889 - .L_2888)


	//   ....[0]....
.L_2888:
        /*021c*/ 	.word	0x00008100


	//   ....[1]....
        /*0220*/ 	.word	0x00008320


	//----- nvinfo : EIATTR_MAX_THREADS
	.align		4
.L_2889:
        /*0224*/ 	.byte	0x04, 0x05
        /*0226*/ 	.short	(.L_2891 - .L_2890)
.L_2890:
        /*0228*/ 	.word	0x00000020
        /*022c*/ 	.word	0x00000001
        /*0230*/ 	.word	0x00000001


	//----- nvinfo : EIATTR_CRS_STACK_SIZE
	.align		4
.L_2891:
        /*0234*/ 	.byte	0x04, 0x1e
        /*0236*/ 	.short	(.L_2893 - .L_2892)
.L_2892:
        /*0238*/ 	.word	0x00000000
.L_2893:


//--------------------- .nv.info._Z25selective_scan_bwd_kernelI32Selective_Scan_bwd_kernel_traitsILi32ELi16ELb1ELb1ELb1ELb0ELb0EffEEv12SSMParamsBwd --------------------------
	.section	.nv.info._Z25selective_scan_bwd_kernelI32Selective_Scan_bwd_kernel_traitsILi32ELi16ELb1ELb1ELb1ELb0ELb0EffEEv12SSMParamsBwd,"",@"SHT_CUDA_INFO"
	.sectionflags	@""
	.align	4


	//----- nvinfo : EIATTR_CUDA_API_VERSION
	.align		4
        /*0000*/ 	.byte	0x04, 0x37
        /*0002*/ 	.short	(.L_2895 - .L_2894)
.L_2894:
        /*0004*/ 	.word	0x00000082


	//----- nvinfo : EIATTR_SW2861232_WAR
	.align		4
.L_2895:
        /*0008*/ 	.byte	0x01, 0x35
	.zero		2


	//----- nvinfo : EIATTR_PARAM_CBANK
	.align		4
        /*000c*/ 	.byte	0x04, 0x0a
        /*000e*/ 	.short	(.L_2897 - .L_2896)
	.align		4
.L_2896:
        /*0010*/ 	.word	index@(.nv.constant0._Z25selective_scan_bwd_kernelI32Selective_Scan_bwd_kernel_traitsILi32ELi16ELb1ELb1ELb1ELb0ELb0EffEEv12SSMParamsBwd)
        /*0014*/ 	.short	0x0160
        /*0016*/ 	.short	0x01f0


	//----- nvinfo : EIATTR_CBANK_PARAM_SIZE
	.align		4
.L_2897:
        /*0018*/ 	.byte	0x03, 0x19
        /*001a*/ 	.short	0x01f0


	//----- nvinfo : EIATTR_KPARAM_INFO
	.align		4
        /*001c*/ 	.byte	0x04, 0x17
        /*001e*/ 	.short	(.L_2899 - .L_2898)
.L_2898:
        /*0020*/ 	.word	0x00000000
        /*0024*/ 	.short	0x0000
        /*0026*/ 	.short	0x0000
        /*0028*/ 	.byte	0x00, 0xf0, 0xc1, 0x07


	//----- nvinfo : EIATTR_MAXREG_COUNT
	.align		4
.L_2899:
        /*002c*/ 	.byte	0x03, 0x1b
        /*002e*/ 	.short	0x00ff


	//----- nvinfo : EIATTR_NUM_BARRIERS
	.align		4
        /*0030*/ 	.byte	0x02, 0x4c
        /*0032*/ 	.byte	0x01
	.zero		1


	//----- nvinfo : EIATTR_MERCURY_ISA_VERSION
	.align		4
        /*0034*/ 	.byte	0x03, 0x5f
        /*0036*/ 	.short	0x0000


	//----- nvinfo : EIATTR_COOP_GROUP_MASK_REGIDS
	.align		4
        /*0038*/ 	.byte	0x04, 0x29
        /*003a*/ 	.short	(.L_2901 - .L_2900)


	//   ....[0]....
.L_2900:
        /*003c*/ 	.word	0xffffffff


	//   ....[1]....
        /*0040*/ 	.word	0xffffffff


	//   ....[2]....
        /*0044*/ 	.word	0xffffffff


	//   ....[3]....
        /*0048*/ 	.word	0xffffffff


	//   ....[4]....
        /*004c*/ 	.word	0xffffffff


	//   ....[5]....
        /*0050*/ 	.word	0xffffffff


	//   ....[6]....
        /*0054*/ 	.word	0xffffffff


	//   ....[7]....
        /*0058*/ 	.word	0xffffffff


	//   ....[8]....
        /*005c*/ 	.word	0xffffffff


	//   ....[9]....
        /*0060*/ 	.word	0xffffffff


	//   ....[10]....
        /*0064*/ 	.word	0xffffffff


	//   ....[11]....
        /*0068*/ 	.word	0xffffffff


	//   ....[12]....
        /*006c*/ 	.word	0xffffffff


	//   ....[13]....
        /*0070*/ 	.word	0xffffffff


	//   ....[14]....
        /*0074*/ 	.word	0xffffffff


	//   ....[15]....
        /*0078*/ 	.word	0xffffffff


	//   ....[16]....
        /*007c*/ 	.word	0xffffffff


	//   ....[17]....
        /*0080*/ 	.word	0xffffffff


	//   ....[18]....
        /*0084*/ 	.word	0xffffffff


	//   ....[19]....
        /*0088*/ 	.word	0xffffffff


	//   ....[20]....
        /*008c*/ 	.word	0xffffffff


	//   ....[21]....
        /*0090*/ 	.word	0xffffffff


	//   ....[22]....
        /*0094*/ 	.word	0xffffffff


	//   ....[23]....
        /*0098*/ 	.word	0xffffffff


	//   ....[24]....
        /*009c*/ 	.word	0xffffffff


	//   ....[25]....
        /*00a0*/ 	.word	0xffffffff


	//   ....[26]....
        /*00a4*/ 	.word	0xffffffff


	//   ....[27]....
        /*00a8*/ 	.word	0xffffffff


	//   ....[28]....
        /*00ac*/ 	.word	0xffffffff


	//   ....[29]....
        /*00b0*/ 	.word	0xffffffff


	//   ....[30]....
        /*00b4*/ 	.word	0xffffffff


	//   ....[31]....
        /*00b8*/ 	.word	0xffffffff


	//   ....[32]....
        /*00bc*/ 	.word	0xffffffff


	//   ....[33]....
        /*00c0*/ 	.word	0xffffffff


	//   ....[34]....
        /*00c4*/ 	.word	0xffffffff


	//   ....[35]....
        /*00c8*/ 	.word	0xffffffff


	//   ....[36]....
        /*00cc*/ 	.word	0xffffffff


	//   ....[37]....
        /*00d0*/ 	.word	0xffffffff


	//   ....[38]....
        /*00d4*/ 	.word	0xffffffff


	//   ....[39]....
        /*00d8*/ 	.word	0xffffffff


	//   ....[40]....
        /*00dc*/ 	.word	0xffffffff


	//   ....[41]....
        /*00e0*/ 	.word	0xffffffff


	//   ....[42]....
        /*00e4*/ 	.word	0xffffffff


	//   ....[43]....
        /*00e8*/ 	.word	0xffffffff


	//   ....[44]....
        /*00ec*/ 	.word	0xffffffff


	//   ....[45]....
        /*00f0*/ 	.word	0xffffffff


	//   ....[46]....
        /*00f4*/ 	.word	0xffffffff


	//   ....[47]....
        /*00f8*/ 	.word	0xffffffff


	//   ....[48]....
        /*00fc*/ 	.word	0xffffffff


	//   ....[49]....
        /*0100*/ 	.word	0xffffffff


	//----- nvinfo : EIATTR_COOP_GROUP_INSTR_OFFSETS
	.align		4
.L_2901:
        /*0104*/ 	.byte	0x04, 0x28
        /*0106*/ 	.short	(.L_2903 - .L_2902)


	//   ....[0]....
.L_2902:
        /*0108*/ 	.word	0x00000970


	//   ....[1]....
        /*010c*/ 	.word	0x00000a80


	//   ....[2]....
        /*0110*/ 	.word	0x00000b70


	//   ....[3]....
        /*0114*/ 	.word	0x00001140


	//   ....[4]....
        /*0118*/ 	.word	0x00001450


	//   ....[5]....
        /*011c*/ 	.word	0x00001a00


	//   ....[6]....
        /*0120*/ 	.word	0x00001df0


	//   ....[7]....
        /*0124*/ 	.word	0x00001e20


	//   ....[8]....
        /*0128*/ 	.word	0x00001f40


	//   ....[9]....
        /*012c*/ 	.word	0x00001f80


	//   ....[10]....
        /*0130*/ 	.word	0x00001fb0


	//   ....[11]....
        /*0134*/ 	.word	0x00001fd0


	//   ....[12]....
        /*0138*/ 	.word	0x00002000


	//   ....[13]....
        /*013c*/ 	.word	0x00002020


	//   ....[14]....
        /*0140*/ 	.word	0x00002050


	//   ....[15]....
        /*0144*/ 	.word	0x00002070


	//   ....[16]....
        /*0148*/ 	.word	0x000020a0


	//   ....[17]....
        /*014c*/ 	.word	0x000020d0


	//   ....[18]....
        /*0150*/ 	.word	0x00002100


	//   ....[19]....
        /*0154*/ 	.word	0x00002130


	//   ....[20]....
        /*0158*/ 	.word	0x00002190


	//   ....[21]....
        /*015c*/ 	.word	0x000021b0


	//   ....[22]....
        /*0160*/ 	.word	0x000021d0


	//   ....[23]....
        /*0164*/ 	.word	0x00002200


	//   ....[24]....
        /*0168*/ 	.word	0x00002240


	//   ....[25]....
        /*016c*/ 	.word	0x00002270


	//   ....[26]....
        /*0170*/ 	.word	0x00002290


	//   ....[27]....
        /*0174*/ 	.word	0x000022c0


	//   ....[28]....
        /*0178*/ 	.word	0x000022f0


	//   ....[29]....
        /*017c*/ 	.word	0x00002340


	//   ....[30]....
        /*0180*/ 	.word	0x000023e0


	//   ....[31]....
        /*0184*/ 	.word	0x00002440


	//   ....[32]....
        /*0188*/ 	.word	0x00002480


	//   ....[33]....
        /*018c*/ 	.word	0x00003960


	//   ....[34]....
        /*0190*/ 	.word	0x00003a80


	//   ....[35]....
        /*0194*/ 	.word	0x00003b80


	//   ....[36]....
        /*0198*/ 	.word	0x00003c80


	//   ....[37]....
        /*019c*/ 	.word	0x00003d80


	//   ....[38]....
        /*01a0*/ 	.word	0x000042f0


	//   ....[39]....
        /*01a4*/ 	.word	0x000044b0


	//   ....[40]....
        /*01a8*/ 	.word	0x000046b0


	//   ....[41]....
        /*01ac*/ 	.word	0x00004700


	//   ....[42]....
        /*01b0*/ 	.word	0x00004730


	//   ....[43]....
        /*01b4*/ 	.word	0x00004750


	//   ....[44]....
        /*01b8*/ 	.word	0x00004770


	//   ....[45]....
        /*01bc*/ 	.word	0x00004820


	//   ....[46]....
        /*01c0*/ 	.word	0x00004870


	//   ....[47]....
        /*01c4*/ 	.word	0x00004890


	//   ....[48]....
        /*01c8*/ 	.word	0x000048b0


	//   ....[49]....
        /*01cc*/ 	.word	0x000048d0


	//----- nvinfo : EIATTR_EXIT_INSTR_OFFSETS
	.align		4
.L_2903:
        /*01d0*/ 	.byte	0x04, 0x1c
        /*01d2*/ 	.short	(.L_2905 - .L_2904)


	//   ....[0]....
.L_2904:
        /*01d4*/ 	.word	0x00004990


	//   ....[1]....
        /*01d8*/ 	.word	0x00004ad0


	//----- nvinfo : EIATTR_MAX_THREADS
	.align		4
.L_2905:
        /*01dc*/ 	.byte	0x04, 0x05
        /*01de*/ 	.short	(.L_2907 - .L_2906)
.L_2906:
        /*01e0*/ 	.word	0x00000020
        /*01e4*/ 	.word	0x00000001
        /*01e8*/ 	.word	0x00000001


	//----- nvinfo : EIATTR_CRS_STACK_SIZE
	.align		4
.L_2907:
        /*01ec*/ 	.byte	0x04, 0x1e
        /*01ee*/ 	.short	(.L_2909 - .L_2908)
.L_2908:
        /*01f0*/ 	.word	0x00000000
.L_2909:


//--------------------- .nv.info._Z25selective_scan_bwd_kernelI32Selective_Scan_bwd_kernel_traitsILi32ELi16ELb1ELb1ELb1ELb0ELb1EffEEv12SSMParamsBwd --------------------------
	.section	.nv.info._Z25selective_scan_bwd_kernelI32Selective_Scan_bwd_kernel_traitsILi32ELi16ELb1ELb1ELb1ELb0ELb1EffEEv12SSMParamsBwd,"",@"SHT_CUDA_INFO"
	.sectionflags	@""
	.align	4


	//----- nvinfo : EIATTR_CUDA_API_VERSION
	.align		4
        /*0000*/ 	.byte	0x04, 0x37
        /*0002*/ 	.short	(.L_2911 - .L_2910)
.L_2910:
        /*0004*/ 	.word	0x00000082


	//----- nvinfo : EIATTR_SW2861232_WAR
	.align		4
.L_2911:
        /*0008*/ 	.byte	0x01, 0x35
	.zero		2


	//----- nvinfo : EIATTR_PARAM_CBANK
	.align		4
        /*000c*/ 	.byte	0x04, 0x0a
        /*000e*/ 	.short	(.L_2913 - .L_2912)
	.align		4
.L_2912:
        /*0010*/ 	.word	index@(.nv.constant0._Z25selective_scan_bwd_kernelI32Selective_Scan_bwd_kernel_traitsILi32ELi16ELb1ELb1ELb1ELb0ELb1EffEEv12SSMParamsBwd)
        /*0014*/ 	.short	0x0160
        /*0016*/ 	.short	0x01f0


	//----- nvinfo : EIATTR_CBANK_PARAM_SIZE
	.align		4
.L_2913:
        /*0018*/ 	.byte	0x03, 0x19
        /*001a*/ 	.short	0x01f0


	//----- nvinfo : EIATTR_KPARAM_INFO
	.align		4
        /*001c*/ 	.byte	0x04, 0x17
        /*001e*/ 	.short	(.L_2915 - .L_2914)
.L_2914:
        /*0020*/ 	.word	0x00000000
        /*0024*/ 	.short	0x0000
        /*0026*/ 	.short	0x0000
        /*0028*/ 	.byte	0x00, 0xf0, 0xc1, 0x07


	//----- nvinfo : EIATTR_MAXREG_COUNT
	.align		4
.L_2915:
        /*002c*/ 	.byte	0x03, 0x1b
        /*002e*/ 	.short	0x00ff


	//----- nvinfo : EIATTR_NUM_BARRIERS
	.align		4
        /*0030*/ 	.byte	0x02, 0x4c
        /*0032*/ 	.byte	0x01
	.zero		1


	//----- nvinfo : EIATTR_MERCURY_ISA_VERSION
	.align		4
        /*0034*/ 	.byte	0x03, 0x5f
        /*0036*/ 	.short	0x0000


	//----- nvinfo : EIATTR_COOP_GROUP_MASK_REGIDS
	.align		4
        /*0038*/ 	.byte	0x04, 0x29
        /*003a*/ 	.short	(.L_2917 - .L_2916)


	//   ....[0]....
.L_2916:
        /*003c*/ 	.word	0xffffffff


	//   ....[1]....
        /*0040*/ 	.word	0xffffffff


	//   ....[2]....
        /*0044*/ 	.word	0xffffffff


	//   ....[3]....
        /*0048*/ 	.word	0xffffffff


	//   ....[4]....
        /*004c*/ 	.word	0xffffffff


	//   ....[5]....
        /*0050*/ 	.word	0xffffffff


	//   ....[6]....
        /*0054*/ 	.word	0xffffffff


	//   ....[7]....
        /*0058*/ 	.word	0xffffffff


	//   ....[8]....
        /*005c*/ 	.word	0xffffffff


	//   ....[9]....
        /*0060*/ 	.word	0xffffffff


	//   ....[10]....
        /*0064*/ 	.word	0xffffffff


	//   ....[11]....
        /*0068*/ 	.word	0xffffffff


	//   ....[12]....
        /*006c*/ 	.word	0xffffffff


	//   ....[13]....
        /*0070*/ 	.word	0xffffffff


	//   ....[14]....
        /*0074*/ 	.word	0xffffffff


	//   ....[15]....
        /*0078*/ 	.word	0xffffffff


	//   ....[16]....
        /*007c*/ 	.word	0xffffffff


	//   ....[17]....
        /*0080*/ 	.word	0xffffffff


	//   ....[18]....
        /*0084*/ 	.word	0xffffffff


	//   ....[19]....
        /*0088*/ 	.word	0xffffffff


	//   ....[20]....
        /*008c*/ 	.word	0xffffffff


	//   ....[21]....
        /*0090*/ 	.word	0xffffffff


	//   ....[22]....
        /*0094*/ 	.word	0xffffffff


	//   ....[23]....
        /*0098*/ 	.word	0xffffffff


	//   ....[24]....
        /*009c*/ 	.word	0xffffffff


	//   ....[25]....
        /*00a0*/ 	.word	0xffffffff


	//   ....[26]....
        /*00a4*/ 	.word	0xffffffff


	//   ....[27]....
        /*00a8*/ 	.word	0xffffffff


	//   ....[28]....
        /*00ac*/ 	.word	0xffffffff


	//   ....[29]....
        /*00b0*/ 	.word	0xffffffff


	//   ....[30]....
        /*00b4*/ 	.word	0xffffffff


	//   ....[31]....
        /*00b8*/ 	.word	0xffffffff


	//   ....[32]....
        /*00bc*/ 	.word	0xffffffff


	//   ....[33]....
        /*00c0*/ 	.word	0xffffffff


	//   ....[34]....
        /*00c4*/ 	.word	0xffffffff


	//   ....[35]....
        /*00c8*/ 	.word	0xffffffff


	//   ....[36]....
        /*00cc*/ 	.word	0xffffffff


	//   ....[37]....
        /*00d0*/ 	.word	0xffffffff


	//   ....[38]....
        /*00d4*/ 	.word	0xffffffff


	//   ....[39]....
        /*00d8*/ 	.word	0xffffffff


	//   ....[40]....
        /*00dc*/ 	.word	0xffffffff


	//   ....[41]....
        /*00e0*/ 	.word	0xffffffff


	//   ....[42]....
        /*00e4*/ 	.word	0xffffffff


	//   ....[43]....
        /*00e8*/ 	.word	0xffffffff


	//   ....[44]....
        /*00ec*/ 	.word	0xffffffff


	//   ....[45]....
        /*00f0*/ 	.word	0xffffffff


	//   ....[46]....
        /*00f4*/ 	.word	0xffffffff


	//   ....[47]....
        /*00f8*/ 	.word	0xffffffff


	//   ....[48]....
        /*00fc*/ 	.word	0xffffffff


	//   ....[49]....
        /*0100*/ 	.word	0xffffffff


	//   ....[50]....
        /*0104*/ 	.word	0xffffffff


	//   ....[51]....
        /*0108*/ 	.word	0xffffffff


	//   ....[52]....
        /*010c*/ 	.word	0xffffffff


	//   ....[53]....
        /*0110*/ 	.word	0xffffffff


	//----- nvinfo : EIATTR_COOP_GROUP_INSTR_OFFSETS
	.align		4
.L_2917:
        /*0114*/ 	.byte	0x04, 0x28
        /*0116*/ 	.short	(.L_2919 - .L_2918)


	//   ....[0]....
.L_2918:
        /*0118*/ 	.word	0x00000950


	//   ....[1]....
        /*011c*/ 	.word	0x00000a60


	//   ....[2]....
        /*0120*/ 	.word	0x00000c20


	//   ....[3]....
        /*0124*/ 	.word	0x00000db0


	//   ....[4]....
        /*0128*/ 	.word	0x000012d0


	//   ....[5]....
        /*012c*/ 	.word	0x00001990


	//   ....[6]....
        /*0130*/ 	.word	0x00001d70


	//   ....[7]....
        /*0134*/ 	.word	0x00002540


	//   ....[8]....
        /*0138*/ 	.word	0x00002910


	//   ....[9]....
        /*013c*/ 	.word	0x00002d00


	//   ....[10]....
        /*0140*/ 	.word	0x000030b0


	//   ....[11]....
        /*0144*/ 	.word	0x000030e0


	//   ....[12]....
        /*0148*/ 	.word	0x00003110


	//   ....[13]....
        /*014c*/ 	.word	0x00003130


	//   ....[14]....
        /*0150*/ 	.word	0x00003160


	//   ....[15]....
        /*0154*/ 	.word	0x00003190


	//   ....[16]....
        /*0158*/ 	.word	0x000031b0


	//   ....[17]....
        /*015c*/ 	.word	0x000031d0


	//   ....[18]....
        /*0160*/ 	.word	0x00003200


	//   ....[19]....
        /*0164*/ 	.word	0x00003230


	//   ....[20]....
        /*0168*/ 	.word	0x00003250


	//   ....[21]....
        /*016c*/ 	.word	0x00003270


	//   ....[22]....
        /*0170*/ 	.word	0x000032e0


	//   ....[23]....
        /*0174*/ 	.word	0x00003310


	//   ....[24]....
        /*0178*/ 	.word	0x00003320


	//   ....[25]....
        /*017c*/ 	.word	0x00003330


	//   ....[26]....
        /*0180*/ 	.word	0x00003380


	//   ....[27]....
        /*0184*/ 	.word	0x000033b0


	//   ....[28]....
        /*0188*/ 	.word	0x000033d0


	//   ....[29]....
        /*018c*/ 	.word	0x000033e0


	//   ....[30]....
        /*0190*/ 	.word	0x00003410


	//   ....[31]....
        /*0194*/ 	.word	0x00003440


	//   ....[32]....
        /*0198*/ 	.word	0x00003470


	//   ....[33]....
        /*019c*/ 	.word	0x000034a0


	//   ....[34]....
        /*01a0*/ 	.word	0x000034b0


	//   ....[35]....
        /*01a4*/ 	.word	0x000034d0


	//   ....[36]....
        /*01a8*/ 	.word	0x00003500


	//   ....[37]....
        /*01ac*/ 	.word	0x00004b40


	//   ....[38]....
        /*01b0*/ 	.word	0x00004c60


	//   ....[39]....
        /*01b4*/ 	.word	0x00004d60


	//   ....[40]....
        /*01b8*/ 	.word	0x00004e60


	//   ....[41]....
        /*01bc*/ 	.word	0x00004f60


	//   ....[42]....
        /*01c0*/ 	.word	0x00005500


	//   ....[43]....
        /*01c4*/ 	.word	0x000056b0


	//   ....[44]....
        /*01c8*/ 	.word	0x00005880


	//   ....[45]....
        /*01cc*/ 	.word	0x000058d0


	//   ....[46]....
        /*01d0*/ 	.word	0x00005900


	//   ....[47]....
        /*01d4*/ 	.word	0x00005920


	//   ....[48]....
        /*01d8*/ 	.word	0x00005940


	//   ....[49]....
        /*01dc*/ 	.word	0x000059f0


	//   ....[50]....
        /*01e0*/ 	.word	0x00005a40


	//   ....[51]....
        /*01e4*/ 	.word	0x00005a60


	//   ....[52]....
        /*01e8*/ 	.word	0x00005a80


	//   ....[53]....
        /*01ec*/ 	.word	0x00005aa0


	//----- nvinfo : EIATTR_EXIT_INSTR_OFFSETS
	.align		4
.L_2919:
        /*01f0*/ 	.byte	0x04, 0x1c
        /*01f2*/ 	.short	(.L_2921 - .L_2920)


	//   ....[0]....
.L_2920:
        /*01f4*/ 	.word	0x00005b60


	//   ....[1]....
        /*01f8*/ 	.word	0x00005ca0


	//----- nvinfo : EIATTR_MAX_THREADS
	.align		4
.L_2921:
        /*01fc*/ 	.byte	0x04, 0x05
        /*01fe*/ 	.short	(.L_2923 - .L_2922)
.L_2922:
        /*0200*/ 	.word	0x00000020
        /*0204*/ 	.word	0x00000001
        /*0208*/ 	.word	0x00000001


	//----- nvinfo : EIATTR_CRS_STACK_SIZE
	.align		4
.L_2923:
        /*020c*/ 	.byte	0x04, 0x1e
        /*020e*/ 	.short	(.L_2925 - .L_2924)
.L_2924:
        /*0210*/ 	.word	0x00000000
.L_2925:


//--------------------- .nv.info._Z25selective_scan_bwd_kernelI32Selective_Scan_bwd_kernel_traitsILi32ELi16ELb1ELb1ELb1ELb1ELb0EffEEv12SSMParamsBwd --------------------------
	.section	.nv.info._Z25selective_scan_bwd_kernelI32Selective_Scan_bwd_kernel_traitsILi32ELi16ELb1ELb1ELb1ELb1ELb0EffEEv12SSMParamsBwd,"",@"SHT_CUDA_INFO"
	.sectionflags	@""
	.align	4


	//----- nvinfo : EIATTR_CUDA_API_VERSION
	.align		4
        /*0000*/ 	.byte	0x04, 0x37
        /*0002*/ 	.short	(.L_2927 - .L_2926)
.L_2926:
        /*0004*/ 	.word	0x00000082


	//----- nvinfo : EIATTR_SW2861232_WAR
	.align		4
.L_2927:
        /*0008*/ 	.byte	0x01, 0x35
	.zero		2


	//----- nvinfo : EIATTR_PARAM_CBANK
	.align		4
        /*000c*/ 	.byte	0x04, 0x0a
        /*000e*/ 	.short	(.L_2929 - .L_2928)
	.align		4
.L_2928:
        /*0010*/ 	.word	index@(.nv.constant0._Z25selective_scan_bwd_kernelI32Selective_Scan_bwd_kernel_traitsILi32ELi16ELb1ELb1ELb1ELb1ELb0EffEEv12SSMParamsBwd)
        /*0014*/ 	.short	0x0160
        /*0016*/ 	.short	0x01f0


	//----- nvinfo : EIATTR_CBANK_PARAM_SIZE
	.align		4
.L_2929:
        /*0018*/ 	.byte	0x03, 0x19
        /*001a*/ 	.short	0x01f0


	//----- nvinfo : EIATTR_KPARAM_INFO
	.align		4
        /*001c*/ 	.byte	0x04, 0x17
        /*001e*/ 	.short	(.L_2931 - .L_2930)
.L_2930:
        /*0020*/ 	.word	0x00000000
        /*0024*/ 	.short	0x0000
        /*0026*/ 	.short	0x0000
        /*0028*/ 	.byte	0x00, 0xf0, 0xc1, 0x07


	//----- nvinfo : EIATTR_MAXREG_COUNT
	.align		4
.L_2931:
        /*002c*/ 	.byte	0x03, 0x1b
        /*002e*/ 	.short	0x00ff


	//----- nvinfo : EIATTR_NUM_BARRIERS
	.align		4
        /*0030*/ 	.byte	0x02, 0x4c
        /*0032*/ 	.byte	0x01
	.zero		1


	//----- nvinfo : EIATTR_MERCURY_ISA_VERSION
	.align		4
        /*0034*/ 	.byte	0x03, 0x5f
        /*0036*/ 	.short	0x0000


	//----- nvinfo : EIATTR_COOP_GROUP_MASK_REGIDS
	.align		4
        /*0038*/ 	.byte	0x04, 0x29
        /*003a*/ 	.short	(.L_2933 - .L_2932)


	//   ....[0]....
.L_2932:
        /*003c*/ 	.word	0xffffffff


	//   ....[1]....
        /*0040*/ 	.word	0xffffffff


	//   ....[2]....
        /*0044*/ 	.word	0xffffffff


	//   ....[3]....
        /*0048*/ 	.word	0xffffffff


	//   ....[4]....
        /*004c*/ 	.word	0xffffffff


	//   ....[5]....
        /*0050*/ 	.word	0xffffffff


	//   ....[6]....
        /*0054*/ 	.word	0xffffffff


	//   ....[7]....
        /*0058*/ 	.word	0xffffffff


	//   ....[8]....
        /*005c*/ 	.word	0xffffffff


	//   ....[9]....
        /*0060*/ 	.word	0xffffffff


	//   ....[10]....
        /*0064*/ 	.word	0xffffffff


	//   ....[11]....
        /*0068*/ 	.word	0xffffffff


	//   ....[12]....
        /*006c*/ 	.word	0xffffffff


	//   ....[13]....
        /*0070*/ 	.word	0xffffffff


	//   ....[14]....
        /*0074*/ 	.word	0xffffffff


	//   ....[15]....
        /*0078*/ 	.word	0xffffffff


	//   ....[16]....
        /*007c*/ 	.word	0xffffffff


	//   ....[17]....
        /*0080*/ 	.word	0xffffffff


	//   ....[18]....
        /*0084*/ 	.word	0xffffffff


	//   ....[19]....
        /*0088*/ 	.word	0xffffffff


	//   ....[20]....
        /*008c*/ 	.word	0xffffffff


	//   ....[21]....
        /*0090*/ 	.word	0xffffffff


	//   ....[22]....
        /*0094*/ 	.word	0xffffffff


	//   ....[23]....
        /*0098*/ 	.word	0xffffffff


	//   ....[24]....
        /*009c*/ 	.word	0xffffffff


	//   ....[25]....
        /*00a0*/ 	.word	0xffffffff


	//   ....[26]....
        /*00a4*/ 	.word	0xffffffff


	//   ....[27]....
        /*00a8*/ 	.word	0xffffffff


	//   ....[28]....
        /*00ac*/ 	.word	0xffffffff


	//   ....[29]....
        /*00b0*/ 	.word	0xffffffff


	//   ....[30]....
        /*00b4*/ 	.word	0xffffffff


	//   ....[31]....
        /*00b8*/ 	.word	0xffffffff


	//   ....[32]....
        /*00bc*/ 	.word	0xffffffff


	//   ....[33]....
        /*00c0*/ 	.word	0xffffffff


	//   ....[34]....
        /*00c4*/ 	.word	0xffffffff


	//   ....[35]....
        /*00c8*/ 	.word	0xffffffff


	//   ....[36]....
        /*00cc*/ 	.word	0xffffffff


	//   ....[37]....
        /*00d0*/ 	.word	0xffffffff


	//   ....[38]....
        /*00d4*/ 	.word	0xffffffff


	//   ....[39]....
        /*00d8*/ 	.word	0xffffffff


	//   ....[40]....
        /*00dc*/ 	.word	0xffffffff


	//   ....[41]....
        /*00e0*/ 	.word	0xffffffff


	//   ....[42]....
        /*00e4*/ 	.word	0xffffffff


	//   ....[43]....
        /*00e8*/ 	.word	0xffffffff


	//   ....[44]....
        /*00ec*/ 	.word	0xffffffff


	//   ....[45]....
        /*00f0*/ 	.word	0xffffffff


	//   ....[46]....
        /*00f4*/ 	.word	0xffffffff


	//   ....[47]....
        /*00f8*/ 	.word	0xffffffff


	//   ....[48]....
        /*00fc*/ 	.word	0xffffffff


	//   ....[49]....
        /*0100*/ 	.word	0xffffffff


	//   ....[50]....
        /*0104*/ 	.word	0xffffffff


	//----- nvinfo : EIATTR_COOP_GROUP_INSTR_OFFSETS
	.align		4
.L_2933:
        /*0108*/ 	.byte	0x04, 0x28
        /*010a*/ 	.short	(.L_2935 - .L_2934)


	//   ....[0]....
.L_2934:
        /*010c*/ 	.word	0x00000950


	//   ....[1]....
        /*0110*/ 	.word	0x00000a30


	//   ....[2]....
        /*0114*/ 	.word	0x00000c40


	//   ....[3]....
        /*0118*/ 	.word	0x000034a0


	//   ....[4]....
        /*011c*/ 	.word	0x00003800


	//   ....[5]....
        /*0120*/ 	.word	0x00004070


	//   ....[6]....
        /*0124*/ 	.word	0x000040a0


	//   ....[7]....
        /*0128*/ 	.word	0x000041a0


	//   ....[8]....
        /*012c*/ 	.word	0x000041e0


	//   ....[9]....
        /*0130*/ 	.word	0x00004200


	//   ....[10]....
        /*0134*/ 	.word	0x00004210


	//   ....[11]....
        /*0138*/ 	.word	0x00004240


	//   ....[12]....
        /*013c*/ 	.word	0x00004270


	//   ....[13]....
        /*0140*/ 	.word	0x00004290


	//   ....[14]....
        /*0144*/ 	.word	0x000042b0


	//   ....[15]....
        /*0148*/ 	.word	0x000042f0


	//   ....[16]....
        /*014c*/ 	.word	0x00004340


	//   ....[17]....
        /*0150*/ 	.word	0x00004360


	//   ....[18]....
        /*0154*/ 	.word	0x00004370


	//   ....[19]....
        /*0158*/ 	.word	0x000043b0


	//   ....[20]....
        /*015c*/ 	.word	0x000043f0


	//   ....[21]....
        /*0160*/ 	.word	0x00004430


	//   ....[22]....
        /*0164*/ 	.word	0x00004460


	//   ....[23]....
        /*0168*/ 	.word	0x000044b0


	//   ....[24]....
        /*016c*/ 	.word	0x000044e0


	//   ....[25]....
        /*0170*/ 	.word	0x00004520


	//   ....[26]....
        /*0174*/ 	.word	0x00004550


	//   ....[27]....
        /*0178*/ 	.word	0x00004580


	//   ....[28]....
        /*017c*/ 	.word	0x000045e0


	//   ....[29]....
        /*0180*/ 	.word	0x00004620


	//   ....[30]....
        /*0184*/ 	.word	0x00004680


	//   ....[31]....
        /*0188*/ 	.word	0x000046d0


	//   ....[32]....
        /*018c*/ 	.word	0x00004700


	//   ....[33]....
        /*0190*/ 	.word	0x00005b70


	//   ....[34]....
        /*0194*/ 	.word	0x00005c90


	//   ....[35]....
        /*0198*/ 	.word	0x00005d90


	//   ....[36]....
        /*019c*/ 	.word	0x00005e90


	//   ....[37]....
        /*01a0*/ 	.word	0x00005f90


	//   ....[38]....
        /*01a4*/ 	.word	0x000063e0


	//   ....[39]....
        /*01a8*/ 	.word	0x00006a60


	//   ....[40]....
        /*01ac*/ 	.word	0x00006e80


	//   ....[41]....
        /*01b0*/ 	.word	0x000070a0


	//   ....[42]....
        /*01b4*/ 	.word	0x000070f0


	//   ....[43]....
        /*01b8*/ 	.word	0x00007120


	//   ....[44]....
        /*01bc*/ 	.word	0x00007140


	//   ....[45]....
        /*01c0*/ 	.word	0x00007160


	//   ....[46]....
        /*01c4*/ 	.word	0x00007210


	//   ....[47]....
        /*01c8*/ 	.word	0x00007260


	//   ....[48]....
        /*01cc*/ 	.word	0x00007280


	//   ....[49]....
        /*01d0*/ 	.word	0x000072a0


	//   ....[50]....
        /*01d4*/ 	.word	0x000072c0


	//----- nvinfo : EIATTR_EXIT_INSTR_OFFSETS
	.align		4
.L_2935:
        /*01d8*/ 	.byte	0x04, 0x1c
        /*01da*/ 	.short	(.L_2937 - .L_2936)


	//   ....[0]....
.L_2936:
        /*01dc*/ 	.word	0x00007380


	//   ....[1]....
        /*01e0*/ 	.word	0x000074c0


	//----- nvinfo : EIATTR_MAX_THREADS
	.align		4
.L_2937:
        /*01e4*/ 	.byte	0x04, 0x05
        /*01e6*/ 	.short	(.L_2939 - .L_2938)
.L_2938:
        /*01e8*/ 	.word	0x00000020
        /*01ec*/ 	.word	0x00000001
        /*01f0*/ 	.word	0x00000001


	//----- nvinfo : EIATTR_CRS_STACK_SIZE
	.align		4
.L_2939:
        /*01f4*/ 	.byte	0x04, 0x1e
        /*01f6*/ 	.short	(.L_2941 - .L_2940)
.L_2940:
        /*01f8*/ 	.word	0x00000000
.L_2941:


//--------------------- .nv.info._Z25selective_scan_bwd_kernelI32Selective_Scan_bwd_kernel_traitsILi32ELi16ELb1ELb1ELb1ELb1ELb1EffEEv12SSMParamsBwd --------------------------
	.section	.nv.info._Z25selective_scan_bwd_kernelI32Selective_Scan_bwd_kernel_traitsILi32ELi16ELb1ELb1ELb1ELb1ELb1EffEEv12SSMParamsBwd,"",@"SHT_CUDA_INFO"
	.sectionflags	@""
	.align	4


	//----- nvinfo : EIATTR_CUDA_API_VERSION
	.align		4
        /*0000*/ 	.byte	0x04, 0x37
        /*0002*/ 	.short	(.L_2943 - .L_2942)
.L_2942:
        /*0004*/ 	.word	0x00000082


	//----- nvinfo : EIATTR_SW2861232_WAR
	.align		4
.L_2943:
        /*0008*/ 	.byte	0x01, 0x35
	.zero		2


	//----- nvinfo : EIATTR_PARAM_CBANK
	.align		4
        /*000c*/ 	.byte	0x04, 0x0a
        /*000e*/ 	.short	(.L_2945 - .L_2944)
	.align		4
.L_2944:
        /*0010*/ 	.word	index@(.nv.constant0._Z25selective_scan_bwd_kernelI32Selective_Scan_bwd_kernel_traitsILi32ELi16ELb1ELb1ELb1ELb1ELb1EffEEv12SSMParamsBwd)
        /*0014*/ 	.short	0x0160
        /*0016*/ 	.short	0x01f0


	//----- nvinfo : EIATTR_CBANK_PARAM_SIZE
	.align		4
.L_2945:
        /*0018*/ 	.byte	0x03, 0x19
        /*001a*/ 	.short	0x01f0


	//----- nvinfo : EIATTR_KPARAM_INFO
	.align		4
        /*001c*/ 	.byte	0x04, 0x17
        /*001e*/ 	.short	(.L_2947 - .L_2946)
.L_2946:
        /*0020*/ 	.word	0x00000000
        /*0024*/ 	.short	0x0000
        /*0026*/ 	.short	0x0000
        /*0028*/ 	.byte	0x00, 0xf0, 0xc1, 0x07


	//----- nvinfo : EIATTR_MAXREG_COUNT
	.align		4
.L_2947:
        /*002c*/ 	.byte	0x03, 0x1b
        /*002e*/ 	.short	0x00ff


	//----- nvinfo : EIATTR_NUM_BARRIERS
	.align		4
        /*0030*/ 	.byte	0x02, 0x4c
        /*0032*/ 	.byte	0x01
	.zero		1


	//----- nvinfo : EIATTR_MERCURY_ISA_VERSION
	.align		4
        /*0034*/ 	.byte	0x03, 0x5f
        /*0036*/ 	.short	0x0000


	//----- nvinfo : EIATTR_COOP_GROUP_MASK_REGIDS
	.align		4
        /*0038*/ 	.byte	0x04, 0x29
        /*003a*/ 	.short	(.L_2949 - .L_2948)


	//   ....[0]....
.L_2948:
        /*003c*/ 	.word	0xffffffff


	//   ....[1]....
        /*0040*/ 	.word	0xffffffff


	//   ....[2]....
        /*0044*/ 	.word	0xffffffff


	//   ....[3]....
        /*0048*/ 	.word	0xffffffff


	//   ....[4]....
        /*004c*/ 	.word	0xffffffff


	//   ....[5]....
        /*0050*/ 	.word	0xffffffff


	//   ....[6]....
        /*0054*/ 	.word	0xffffffff


	//   ....[7]....
        /*0058*/ 	.word	0xffffffff


	//   ....[8]....
        /*005c*/ 	.word	0xffffffff


	//   ....[9]....
        /*0060*/ 	.word	0xffffffff


	//   ....[10]....
        /*0064*/ 	.word	0xffffffff


	//   ....[11]....
        /*0068*/ 	.word	0xffffffff


	//   ....[12]....
        /*006c*/ 	.word	0xffffffff


	//   ....[13]....
        /*0070*/ 	.word	0xffffffff


	//   ....[14]....
        /*0074*/ 	.word	0xffffffff


	//   ....[15]....
        /*0078*/ 	.word	0xffffffff


	//   ....[16]....
        /*007c*/ 	.word	0xffffffff


	//   ....[17]....
        /*0080*/ 	.word	0xffffffff


	//   ....[18]....
        /*0084*/ 	.word	0xffffffff


	//   ....[19]....
        /*0088*/ 	.word	0xffffffff


	//   ....[20]....
        /*008c*/ 	.word	0xffffffff


	//   ....[21]....
        /*0090*/ 	.word	0xffffffff


	//   ....[22]....
        /*0094*/ 	.word	0xffffffff


	//   ....[23]....
        /*0098*/ 	.word	0xffffffff


	//   ....[24]....
        /*009c*/ 	.word	0xffffffff


	//   ....[25]....
        /*00a0*/ 	.word	0xffffffff


	//   ....[26]....
        /*00a4*/ 	.word	0xffffffff


	//   ....[27]....
        /*00a8*/ 	.word	0xffffffff


	//   ....[28]....
        /*00ac*/ 	.word	0xffffffff


	//   ....[29]....
        /*00b0*/ 	.word	0xffffffff


	//   ....[30]....
        /*00b4*/ 	.word	0xffffffff


	//   ....[31]....
        /*00b8*/ 	.word	0xffffffff


	//   ....[32]....
        /*00bc*/ 	.word	0xffffffff


	//   ....[33]....
        /*00c0*/ 	.word	0xffffffff


	//   ....[34]....
        /*00c4*/ 	.word	0xffffffff


	//   ....[35]....
        /*00c8*/ 	.word	0xffffffff


	//   ....[36]....
        /*00cc*/ 	.word	0xffffffff


	//   ....[37]....
        /*00d0*/ 	.word	0xffffffff


	//   ....[38]....
        /*00d4*/ 	.word	0xffffffff


	//   ....[39]....
        /*00d8*/ 	.word	0xffffffff


	//   ....[40]....
        /*00dc*/ 	.word	0xffffffff


	//   ....[41]....
        /*00e0*/ 	.word	0xffffffff


	//   ....[42]....
        /*00e4*/ 	.word	0xffffffff


	//   ....[43]....
        /*00e8*/ 	.word	0xffffffff


	//   ....[44]....
        /*00ec*/ 	.word	0xffffffff


	//   ....[45]....
        /*00f0*/ 	.word	0xffffffff


	//   ....[46]....
        /*00f4*/ 	.word	0xffffffff


	//   ....[47]....
        /*00f8*/ 	.word	0xffffffff


	//   ....[48]....
        /*00fc*/ 	.word	0xffffffff


	//   ....[49]....
        /*0100*/ 	.word	0xffffffff


	//   ....[50]....
        /*0104*/ 	.word	0xffffffff


	//   ....[51]....
        /*0108*/ 	.word	0xffffffff


	//   ....[52]....
        /*010c*/ 	.word	0xffffffff


	//   ....[53]....
        /*0110*/ 	.word	0xffffffff


	//   ....[54]....
        /*0114*/ 	.word	0xffffffff


	//----- nvinfo : EIATTR_COOP_GROUP_INSTR_OFFSETS
	.align		4
.L_2949:
        /*0118*/ 	.byte	0x04, 0x28
        /*011a*/ 	.short	(.L_2951 - .L_2950)


	//   ....[0]....
.L_2950:
        /*011c*/ 	.word	0x00000950


	//   ....[1]....
        /*0120*/ 	.word	0x00000a40


	//   ....[2]....
        /*0124*/ 	.word	0x00000bb0


	//   ....[3]....
        /*0128*/ 	.word	0x00003190


	//   ....[4]....
        /*012c*/ 	.word	0x000036f0


	//   ....[5]....
        /*0130*/ 	.word	0x00003d80


	//   ....[6]....
        /*0134*/ 	.word	0x00004150


	//   ....[7]....
        /*0138*/ 	.word	0x00004760


	//   ....[8]....
        /*013c*/ 	.word	0x00004a50


	//   ....[9]....
        /*0140*/ 	.word	0x00004e10


	//   ....[10]....
        /*0144*/ 	.word	0x00005260


	//   ....[11]....
        /*0148*/ 	.word	0x00005290


	//   ....[12]....
        /*014c*/ 	.word	0x00005430


	//   ....[13]....
        /*0150*/ 	.word	0x00005470


	//   ....[14]....
        /*0154*/ 	.word	0x000054a0


	//   ....[15]....
        /*0158*/ 	.word	0x000054d0


	//   ....[16]....
        /*015c*/ 	.word	0x00005500


	//   ....[17]....
        /*0160*/ 	.word	0x00005520


	//   ....[18]....
        /*0164*/ 	.word	0x00005550


	//   ....[19]....
        /*0168*/ 	.word	0x00005570


	//   ....[20]....
        /*016c*/ 	.word	0x000055a0


	//   ....[21]....
        /*0170*/ 	.word	0x000055e0


	//   ....[22]....
        /*0174*/ 	.word	0x00005610


	//   ....[23]....
        /*0178*/ 	.word	0x00005630


	//   ....[24]....
        /*017c*/ 	.word	0x00005680


	//   ....[25]....
        /*0180*/ 	.word	0x000056a0


	//   ....[26]....
        /*0184*/ 	.word	0x000056c0


	//   ....[27]....
        /*0188*/ 	.word	0x000056e0


	//   ....[28]....
        /*018c*/ 	.word	0x00005710


	//   ....[29]....
        /*0190*/ 	.word	0x00005730


	//   ....[30]....
        /*0194*/ 	.word	0x00005760


	//   ....[31]....
        /*0198*/ 	.word	0x000057a0


	//   ....[32]....
        /*019c*/ 	.word	0x000057c0


	//   ....[33]....
        /*01a0*/ 	.word	0x000057f0


	//   ....[34]....
        /*01a4*/ 	.word	0x00005850


	//   ....[35]....
        /*01a8*/ 	.word	0x000058f0


	//   ....[36]....
        /*01ac*/ 	.word	0x00005960


	//   ....[37]....
        /*01b0*/ 	.word	0x00006e20


	//   ....[38]....
        /*01b4*/ 	.word	0x00006f40


	//   ....[39]....
        /*01b8*/ 	.word	0x00007040


	//   ....[40]....
        /*01bc*/ 	.word	0x00007140


	//   ....[41]....
        /*01c0*/ 	.word	0x00007240


	//   ....[42]....
        /*01c4*/ 	.word	0x00007680


	//   ....[43]....
        /*01c8*/ 	.word	0x00007b00


	//   ....[44]....
        /*01cc*/ 	.word	0x000080c0


	//   ....[45]....
        /*01d0*/ 	.word	0x00008310


	//   ....[46]....
        /*01d4*/ 	.word	0x00008360


	//   ....[47]....
        /*01d8*/ 	.word	0x00008390


	//   ....[48]....
        /*01dc*/ 	.word	0x000083b0


	//   ....[49]....
        /*01e0*/ 	.word	0x000083d0


	//   ....[50]....
        /*01e4*/ 	.word	0x00008480


	//   ....[51]....
        /*01e8*/ 	.word	0x000084d0


	//   ....[52]....
        /*01ec*/ 	.word	0x000084f0


	//   ....[53]....
        /*01f0*/ 	.word	0x00008510


	//   ....[54]....
        /*01f4*/ 	.word	0x00008530


	//----- nvinfo : EIATTR_EXIT_INSTR_OFFSETS
	.align		4
.L_2951:
        /*01f8*/ 	.byte	0x04, 0x1c
        /*01fa*/ 	.short	(.L_2953 - .L_2952)


	//   ....[0]....
.L_2952:
        /*01fc*/ 	.word	0x000085f0


	//   ....[1]....
        /*0200*/ 	.word	0x00008730


	//----- nvinfo : EIATTR_MAX_THREADS
	.align		4
.L_2953:
        /*0204*/ 	.byte	0x04, 0x05
        /*0206*/ 	.short	(.L_2955 - .L_2954)
.L_2954:
        /*0208*/ 	.word	0x00000020
        /*020c*/ 	.word	0x00000001
        /*0210*/ 	.word	0x00000001


	//----- nvinfo : EIATTR_CRS_STACK_SIZE
	.align		4
.L_2955:
        /*0214*/ 	.byte	0x04, 0x1e
        /*0216*/ 	.short	(.L_2957 - .L_2956)
.L_2956:
        /*0218*/ 	.word	0x00000000
.L_2957:


//--------------------- .nv.info._Z25selective_scan_bwd_kernelI32Selective_Scan_bwd_kernel_traitsILi32ELi8ELb0ELb0ELb0ELb0ELb0EffEEv12SSMParamsBwd --------------------------
	.section	.nv.info._Z25selective_scan_bwd_kernelI32Selective_Scan_bwd_kernel_traitsILi32ELi8ELb0ELb0ELb0ELb0ELb0EffEEv12SSMParamsBwd,"",@"SHT_CUDA_INFO"
	.sectionflags	@""
	.align	4


	//----- nvinfo : EIATTR_CUDA_API_VERSION
	.align		4
        /*0000*/ 	.byte	0x04, 0x37
        /*0002*/ 	.short	(.L_2959 - .L_2958)
.L_2958:
        /*0004*/ 	.word	0x00000082


	//----- nvinfo : EIATTR_SW2861232_WAR
	.align		4
.L_2959:
        /*0008*/ 	.byte	0x01, 0x35
	.zero		2


	//----- nvinfo : EIATTR_PARAM_CBANK
	.align		4
        /*000c*/ 	.byte	0x04, 0x0a
        /*000e*/ 	.short	(.L_2961 - .L_2960)
	.align		4
.L_2960:
        /*0010*/ 	.word	index@(.nv.constant0._Z25selective_scan_bwd_kernelI32Selective_Scan_bwd_kernel_traitsILi32ELi8ELb0ELb0ELb0ELb0ELb0EffEEv12SSMParamsBwd)
        /*0014*/ 	.short	0x0160
        /*0016*/ 	.short	0x01f0


	//----- nvinfo : EIATTR_CBANK_PARAM_SIZE
	.align		4
.L_2961:
        /*0018*/ 	.byte	0x03, 0x19
        /*001a*/ 	.short	0x01f0


	//----- nvinfo : EIATTR_KPARAM_INFO
	.align		4
        /*001c*/ 	.byte	0x04, 0x17
        /*001e*/ 	.short	(.L_2963 - .L_2962)
.L_2962:
        /*0020*/ 	.word	0x00000000
        /*0024*/ 	.short	0x0000
        /*0026*/ 	.short	0x0000
        /*0028*/ 	.byte	0x00, 0xf0, 0xc1, 0x07


	//----- nvinfo : EIATTR_MAXREG_COUNT
	.align		4
.L_2963:
        /*002c*/ 	.byte	0x03, 0x1b
        /*002e*/ 	.short	0x00ff


	//----- nvinfo : EIATTR_NUM_BARRIERS
	.align		4
        /*0030*/ 	.byte	0x02, 0x4c
        /*0032*/ 	.byte	0x01
	.zero		1


	//----- nvinfo : EIATTR_MERCURY_ISA_VERSION
	.align		4
        /*0034*/ 	.byte	0x03, 0x5f
        /*0036*/ 	.short	0x0000


	//----- nvinfo : EIATTR_COOP_GROUP_MASK_REGIDS
	.align		4
        /*0038*/ 	.byte	0x04, 0x29
        /*003a*/ 	.short	(.L_2965 - .L_2964)


	//   ....[0]....
.L_2964:
        /*003c*/ 	.word	0xffffffff


	//   ....[1]....
        /*0040*/ 	.word	0xffffffff


	//   ....[2]....
        /*0044*/ 	.word	0xffffffff


	//   ....[3]....
        /*0048*/ 	.word	0xffffffff


	//   ....[4]....
        /*004c*/ 	.word	0xffffffff


	//   ....[5]....
        /*0050*/ 	.word	0xffffffff


	//   ....[6]....
        /*0054*/ 	.word	0xffffffff


	//   ....[7]....
        /*0058*/ 	.word	0xffffffff


	//   ....[8]....
        /*005c*/ 	.word	0xffffffff


	//   ....[9]....
        /*0060*/ 	.word	0xffffffff


	//   ....[10]....
        /*0064*/ 	.word	0xffffffff


	//   ....[11]....
        /*0068*/ 	.word	0xffffffff


	//   ....[12]....
        /*006c*/ 	.word	0xffffffff


	//   ....[13]....
        /*0070*/ 	.word	0xffffffff


	//   ....[14]....
        /*0074*/ 	.word	0xffffffff


	//   ....[15]....
        /*0078*/ 	.word	0xffffffff


	//   ....[16]....
        /*007c*/ 	.word	0xffffffff


	//   ....[17]....
        /*0080*/ 	.word	0xffffffff


	//   ....[18]....
        /*0084*/ 	.word	0xffffffff


	//   ....[19]....
        /*0088*/ 	.word	0xffffffff


	//   ....[20]....
        /*008c*/ 	.word	0xffffffff


	//   ....[21]....
        /*0090*/ 	.word	0xffffffff


	//   ....[22]....
        /*0094*/ 	.word	0xffffffff


	//   ....[23]....
        /*0098*/ 	.word	0xffffffff


	//   ....[24]....
        /*009c*/ 	.word	0xffffffff


	//   ....[25]....
        /*00a0*/ 	.word	0xffffffff


	//   ....[26]....
        /*00a4*/ 	.word	0xffffffff


	//   ....[27]....
        /*00a8*/ 	.word	0xffffffff


	//   ....[28]....
        /*00ac*/ 	.word	0xffffffff


	//   ....[29]....
        /*00b0*/ 	.word	0xffffffff


	//   ....[30]....
        /*00b4*/ 	.word	0xffffffff


	//   ....[31]....
        /*00b8*/ 	.word	0xffffffff


	//   ....[32]....
        /*00bc*/ 	.word	0xffffffff


	//   ....[33]....
        /*00c0*/ 	.word	0xffffffff


	//   ....[34]....
        /*00c4*/ 	.word	0xffffffff


	//   ....[35]....
        /*00c8*/ 	.word	0xffffffff


	//   ....[36]....
        /*00cc*/ 	.word	0xffffffff


	//   ....[37]....
        /*00d0*/ 	.word	0xffffffff


	//   ....[38]....
        /*00d4*/ 	.word	0xffffffff


	//   ....[39]....
        /*00d8*/ 	.word	0xffffffff


	//   ....[40]....
        /*00dc*/ 	.word	0xffffffff


	//   ....[41]....
        /*00e0*/ 	.word	0xffffffff


	//   ....[42]....
        /*00e4*/ 	.word	0xffffffff


	//   ....[43]....
        /*00e8*/ 	.word	0xffffffff


	//   ....[44]....
        /*00ec*/ 	.word	0xffffffff


	//   ....[45]....
        /*00f0*/ 	.word	0xffffffff


	//   ....[46]....
        /*00f4*/ 	.word	0xffffffff


	//   ....[47]....
        /*00f8*/ 	.word	0xffffffff


	//   ....[48]....
        /*00fc*/ 	.word	0xffffffff


	//   ....[49]....
        /*0100*/ 	.word	0xffffffff


	//   ....[50]....
        /*0104*/ 	.word	0xffffffff


	//   ....[51]....
        /*0108*/ 	.word	0xffffffff


	//   ....[52]....
        /*010c*/ 	.word	0xffffffff


	//----- nvinfo : EIATTR_COOP_GROUP_INSTR_OFFSETS
	.align		4
.L_2965:
        /*0110*/ 	.byte	0x04, 0x28
        /*0112*/ 	.short	(.L_2967 - .L_2966)


	//   ....[0]....
.L_2966:
        /*0114*/ 	.word	0x000009b0


	//   ....[1]....
        /*0118*/ 	.word	0x00000c50


	//   ....[2]....
        /*011c*/ 	.word	0x00000eb0


	//   ....[3]....
        /*0120*/ 	.word	0x000019f0


	//   ....[4]....
        /*0124*/ 	.word	0x00001a10


	//   ....[5]....
        /*0128*/ 	.word	0x00001a30


	//   ....[6]....
        /*012c*/ 	.word	0x00001a40


	//   ....[7]....
        /*0130*/ 	.word	0x00001a70


	//   ....[8]....
        /*0134*/ 	.word	0x00001a90


	//   ....[9]....
        /*0138*/ 	.word	0x00001ac0


	//   ....[10]....
        /*013c*/ 	.word	0x00001ae0


	//   ....[11]....
        /*0140*/ 	.word	0x00001b10


	//   ....[12]....
        /*0144*/ 	.word	0x00001b30


	//   ....[13]....
        /*0148*/ 	.word	0x00001b60


	//   ....[14]....
        /*014c*/ 	.word	0x00001b80


	//   ....[15]....
        /*0150*/ 	.word	0x00001bc0


	//   ....[16]....
        /*0154*/ 	.word	0x00001be0


	//   ....[17]....
        /*0158*/ 	.word	0x00001c10


	//   ....[18]....
        /*015c*/ 	.word	0x00001c40


	//   ....[19]....
        /*0160*/ 	.word	0x00001c80


	//   ....[20]....
        /*0164*/ 	.word	0x00001ca0


	//   ....[21]....
        /*0168*/ 	.word	0x00001cd0


	//   ....[22]....
        /*016c*/ 	.word	0x00001cf0


	//   ....[23]....
        /*0170*/ 	.word	0x00001d20


	//   ....[24]....
        /*0174*/ 	.word	0x00001d40


	//   ....[25]....
        /*0178*/ 	.word	0x00001d70


	//   ....[26]....
        /*017c*/ 	.word	0x00001d80


	//   ....[27]....
        /*0180*/ 	.word	0x00001d90


	//   ....[28]....
        /*0184*/ 	.word	0x00001da0


	//   ....[29]....
        /*0188*/ 	.word	0x00001db0


	//   ....[30]....
        /*018c*/ 	.word	0x00001dc0


	//   ....[31]....
        /*0190*/ 	.word	0x00002100


	//   ....[32]....
        /*0194*/ 	.word	0x000021c0


	//   ....[33]....
        /*0198*/ 	.word	0x00002220


	//   ....[34]....
        /*019c*/ 	.word	0x000022f0


	//   ....[35]....
        /*01a0*/ 	.word	0x00002340


	//   ....[36]....
        /*01a4*/ 	.word	0x00002410


	//   ....[37]....
        /*01a8*/ 	.word	0x00002460


	//   ....[38]....
        /*01ac*/ 	.word	0x00002530


	//   ....[39]....
        /*01b0*/ 	.word	0x00002550


	//   ....[40]....
        /*01b4*/ 	.word	0x00002580


	//   ....[41]....
        /*01b8*/ 	.word	0x00002980


	//   ....[42]....
        /*01bc*/ 	.word	0x00002da0


	//   ....[43]....
        /*01c0*/ 	.word	0x000031b0


	//   ....[44]....
        /*01c4*/ 	.word	0x00003200


	//   ....[45]....
        /*01c8*/ 	.word	0x00003230


	//   ....[46]....
        /*01cc*/ 	.word	0x00003250


	//   ....[47]....
        /*01d0*/ 	.word	0x00003270


	//   ....[48]....
        /*01d4*/ 	.word	0x00003320


	//   ....[49]....
        /*01d8*/ 	.word	0x00003370


	//   ....[50]....
        /*01dc*/ 	.word	0x00003390


	//   ....[51]....
        /*01e0*/ 	.word	0x000033b0


	//   ....[52]....
        /*01e4*/ 	.word	0x000033d0


	//----- nvinfo : EIATTR_EXIT_INSTR_OFFSETS
	.align		4
.L_2967:
        /*01e8*/ 	.byte	0x04, 0x1c
        /*01ea*/ 	.short	(.L_2969 - .L_2968)


	//   ....[0]....
.L_2968:
        /*01ec*/ 	.word	0x00003490


	//   ....[1]....
        /*01f0*/ 	.word	0x00003940


	//----- nvinfo : EIATTR_MAX_THREADS
	.align		4
.L_2969:
        /*01f4*/ 	.byte	0x04, 0x05
        /*01f6*/ 	.short	(.L_2971 - .L_2970)
.L_2970:
        /*01f8*/ 	.word	0x00000020
        /*01fc*/ 	.word	0x00000001
        /*0200*/ 	.word	0x00000001


	//----- nvinfo : EIATTR_CRS_STACK_SIZE
	.align		4
.L_2971:
        /*0204*/ 	.byte	0x04, 0x1e
        /*0206*/ 	.short	(.L_2973 - .L_2972)
.L_2972:
        /*0208*/ 	.word	0x00000000
.L_2973:


//--------------------- .nv.info._Z25selective_scan_bwd_kernelI32Selective_Scan_bwd_kernel_traitsILi32ELi8ELb0ELb0ELb0ELb0ELb1EffEEv12SSMParamsBwd --------------------------
	.section	.nv.info._Z25selective_scan_bwd_kernelI32Selective_Scan_bwd_kernel_traitsILi32ELi8ELb0ELb0ELb0ELb0ELb1EffEEv12SSMParamsBwd,"",@"SHT_CUDA_INFO"
	.sectionflags	@""
	.align	4


	//----- nvinfo : EIATTR_CUDA_API_VERSION
	.align		4
        /*0000*/ 	.byte	0x04, 0x37
        /*0002*/ 	.short	(.L_2975 - .L_2974)
.L_2974:
        /*0004*/ 	.word	0x00000082


	//----- nvinfo : EIATTR_SW2861232_WAR
	.align		4
.L_2975:
        /*0008*/ 	.byte	0x01, 0x35
	.zero		2


	//----- nvinfo : EIATTR_PARAM_CBANK
	.align		4
        /*000c*/ 	.byte	0x04, 0x0a
        /*000e*/ 	.short	(.L_2977 - .L_2976)
	.align		4
.L_2976:
        /*0010*/ 	.word	index@(.nv.constant0._Z25selective_scan_bwd_kernelI32Selective_Scan_bwd_kernel_traitsILi32ELi8ELb0ELb0ELb0ELb0ELb1EffEEv12SSMParamsBwd)
        /*0014*/ 	.short	0x0160
        /*0016*/ 	.short	0x01f0


	//----- nvinfo : EIATTR_CBANK_PARAM_SIZE
	.align		4
.L_2977:
        /*0018*/ 	.byte	0x03, 0x19
        /*001a*/ 	.short	0x01f0


	//----- nvinfo : EIATTR_KPARAM_INFO
	.align		4
        /*001c*/ 	.byte	0x04, 0x17
        /*001e*/ 	.short	(.L_2979 - .L_2978)
.L_2978:
        /*0020*/ 	.word	0x00000000
        /*0024*/ 	.short	0x0000
        /*0026*/ 	.short	0x0000
        /*0028*/ 	.byte	0x00, 0xf0, 0xc1, 0x07


	//----- nvinfo : EIATTR_MAXREG_COUNT
	.align		4
.L_2979:
        /*002c*/ 	.byte	0x03, 0x1b
        /*002e*/ 	.short	0x00ff


	//----- nvinfo : EIATTR_NUM_BARRIERS
	.align		4
        /*0030*/ 	.byte	0x02, 0x4c
        /*0032*/ 	.byte	0x01
	.zero		1


	//----- nvinfo : EIATTR_MERCURY_ISA_VERSION
	.align		4
        /*0034*/ 	.byte	0x03, 0x5f
        /*0036*/ 	.short	0x0000


	//----- nvinfo : EIATTR_COOP_GROUP_MASK_REGIDS
	.align		4
        /*0038*/ 	.byte	0x04, 0x29
        /*003a*/ 	.short	(.L_2981 - .L_2980)


	//   ....[0]....
.L_2980:
        /*003c*/ 	.word	0xffffffff


	//   ....[1]....
        /*0040*/ 	.word	0xffffffff


	//   ....[2]....
        /*0044*/ 	.word	0xffffffff


	//   ....[3]....
        /*0048*/ 	.word	0xffffffff


	//   ....[4]....
        /*004c*/ 	.word	0xffffffff


	//   ....[5]....
        /*0050*/ 	.word	0xffffffff


	//   ....[6]....
        /*0054*/ 	.word	0xffffffff


	//   ....[7]....
        /*0058*/ 	.word	0xffffffff


	//   ....[8]....
        /*005c*/ 	.word	0xffffffff


	//   ....[9]....
        /*0060*/ 	.word	0xffffffff


	//   ....[10]....
        /*0064*/ 	.word	0xffffffff


	//   ....[11]....
        /*0068*/ 	.word	0xffffffff


	//   ....[12]....
        /*006c*/ 	.word	0xffffffff


	//   ....[13]....
        /*0070*/ 	.word	0xffffffff


	//   ....[14]....
        /*0074*/ 	.word	0xffffffff


	//   ....[15]....
        /*0078*/ 	.word	0xffffffff


	//   ....[16]....
        /*007c*/ 	.word	0xffffffff


	//   ....[17]....
        /*0080*/ 	.word	0xffffffff


	//   ....[18]....
        /*0084*/ 	.word	0xffffffff


	//   ....[19]....
        /*0088*/ 	.word	0xffffffff


	//   ....[20]....
        /*008c*/ 	.word	0xffffffff


	//   ....[21]....
        /*0090*/ 	.word	0xffffffff


	//   ....[22]....
        /*0094*/ 	.word	0xffffffff


	//   ....[23]....
        /*0098*/ 	.word	0xffffffff


	//   ....[24]....
        /*009c*/ 	.word	0xffffffff


	//   ....[25]....
        /*00a0*/ 	.word	0xffffffff


	//   ....[26]....
        /*00a4*/ 	.word	0xffffffff


	//   ....[27]....
        /*00a8*/ 	.word	0xffffffff


	//   ....[28]....
        /*00ac*/ 	.word	0xffffffff


	//   ....[29]....
        /*00b0*/ 	.word	0xffffffff


	//   ....[30]....
        /*00b4*/ 	.word	0xffffffff


	//   ....[31]....
        /*00b8*/ 	.word	0xffffffff


	//   ....[32]....
        /*00bc*/ 	.word	0xffffffff


	//   ....[33]....
        /*00c0*/ 	.word	0xffffffff


	//   ....[34]....
        /*00c4*/ 	.word	0xffffffff


	//   ....[35]....
        /*00c8*/ 	.word	0xffffffff


	//   ....[36]....
        /*00cc*/ 	.word	0xffffffff


	//   ....[37]....
        /*00d0*/ 	.word	0xffffffff


	//   ....[38]....
        /*00d4*/ 	.word	0xffffffff


	//   ....[39]....
        /*00d8*/ 	.word	0xffffffff


	//   ....[40]....
        /*00dc*/ 	.word	0xffffffff


	//   ....[41]....
        /*00e0*/ 	.word	0xffffffff


	//   ....[42]....
        /*00e4*/ 	.word	0xffffffff


	//   ....[43]....
        /*00e8*/ 	.word	0xffffffff


	//   ....[44]....
        /*00ec*/ 	.word	0xffffffff


	//   ....[45]....
        /*00f0*/ 	.word	0xffffffff


	//   ....[46]....
        /*00f4*/ 	.word	0xffffffff


	//   ....[47]....
        /*00f8*/ 	.word	0xffffffff


	//   ....[48]....
        /*00fc*/ 	.word	0xffffffff


	//   ....[49]....
        /*0100*/ 	.word	0xffffffff


	//   ....[50]....
        /*0104*/ 	.word	0xffffffff


	//   ....[51]....
        /*0108*/ 	.word	0xffffffff


	//   ....[52]....
        /*010c*/ 	.word	0xffffffff


	//   ....[53]....
        /*0110*/ 	.word	0xffffffff


	//   ....[54]....
        /*0114*/ 	.word	0xffffffff


	//   ....[55]....
        /*0118*/ 	.word	0xffffffff


	//   ....[56]....
        /*011c*/ 	.word	0xffffffff


	//----- nvinfo : EIATTR_COOP_GROUP_INSTR_OFFSETS
	.align		4
.L_2981:
        /*0120*/ 	.byte	0x04, 0x28
        /*0122*/ 	.short	(.L_2983 - .L_2982)


	//   ....[0]....
.L_2982:
        /*0124*/ 	.word	0x00000a20


	//   ....[1]....
        /*0128*/ 	.word	0x00000cd0


	//   ....[2]....
        /*012c*/ 	.word	0x00001240


	//   ....[3]....
        /*0130*/ 	.word	0x00001460


	//   ....[4]....
        /*0134*/ 	.word	0x000018d0


	//   ....[5]....
        /*0138*/ 	.word	0x00001bd0


	//   ....[6]....
        /*013c*/ 	.word	0x000021a0


	//   ....[7]....
        /*0140*/ 	.word	0x00002f00


	//   ....[8]....
        /*0144*/ 	.word	0x00002f30


	//   ....[9]....
        /*0148*/ 	.word	0x00002fd0


	//   ....[10]....
        /*014c*/ 	.word	0x00002ff0


	//   ....[11]....
        /*0150*/ 	.word	0x00003020


	//   ....[12]....
        /*0154*/ 	.word	0x00003030


	//   ....[13]....
        /*0158*/ 	.word	0x00003060


	//   ....[14]....
        /*015c*/ 	.word	0x00003090


	//   ....[15]....
        /*0160*/ 	.word	0x000030b0


	//   ....[16]....
        /*0164*/ 	.word	0x000030d0


	//   ....[17]....
        /*0168*/ 	.word	0x00003110


	//   ....[18]....
        /*016c*/ 	.word	0x00003150


	//   ....[19]....
        /*0170*/ 	.word	0x00003190


	//   ....[20]....
        /*0174*/ 	.word	0x000031a0


	//   ....[21]....
        /*0178*/ 	.word	0x000031f0


	//   ....[22]....
        /*017c*/ 	.word	0x00003210


	//   ....[23]....
        /*0180*/ 	.word	0x00003240


	//   ....[24]....
        /*0184*/ 	.word	0x00003250


	//   ....[25]....
        /*0188*/ 	.word	0x00003280


	//   ....[26]....
        /*018c*/ 	.word	0x000032a0


	//   ....[27]....
        /*0190*/ 	.word	0x000032d0


	//   ....[28]....
        /*0194*/ 	.word	0x000032e0


	//   ....[29]....
        /*0198*/ 	.word	0x000032f0


	//   ....[30]....
        /*019c*/ 	.word	0x00003300


	//   ....[31]....
        /*01a0*/ 	.word	0x00003320


	//   ....[32]....
        /*01a4*/ 	.word	0x00003350


	//   ....[33]....
        /*01a8*/ 	.word	0x00003360


	//   ....[34]....
        /*01ac*/ 	.word	0x00003370


	//   ....[35]....
        /*01b0*/ 	.word	0x00003760


	//   ....[36]....
        /*01b4*/ 	.word	0x00003790


	//   ....[37]....
        /*01b8*/ 	.word	0x00003870


	//   ....[38]....
        /*01bc*/ 	.word	0x000038a0


	//   ....[39]....
        /*01c0*/ 	.word	0x00003980


	//   ....[40]....
        /*01c4*/ 	.word	0x000039b0


	//   ....[41]....
        /*01c8*/ 	.word	0x00003a10


	//   ....[42]....
        /*01cc*/ 	.word	0x00003a30


	//   ....[43]....
        /*01d0*/ 	.word	0x00003a60


	//   ....[44]....
        /*01d4*/ 	.word	0x00003a90


	//   ....[45]....
        /*01d8*/ 	.word	0x00003ef0


	//   ....[46]....
        /*01dc*/ 	.word	0x000042d0


	//   ....[47]....
        /*01e0*/ 	.word	0x000046f0


	//   ....[48]....
        /*01e4*/ 	.word	0x00004740


	//   ....[49]....
        /*01e8*/ 	.word	0x00004770


	//   ....[50]....
        /*01ec*/ 	.word	0x00004790


	//   ....[51]....
        /*01f0*/ 	.word	0x000047b0


	//   ....[52]....
        /*01f4*/ 	.word	0x00004860


	//   ....[53]....
        /*01f8*/ 	.word	0x000048b0


	//   ....[54]....
        /*01fc*/ 	.word	0x000048d0


	//   ....[55]....
        /*0200*/ 	.word	0x000048f0


	//   ....[56]....
        /*0204*/ 	.word	0x00004910


	//----- nvinfo : EIATTR_EXIT_INSTR_OFFSETS
	.align		4
.L_2983:
        /*0208*/ 	.byte	0x04, 0x1c
        /*020a*/ 	.short	(.L_2985 - .L_2984)


	//   ....[0]....
.L_2984:
        /*020c*/ 	.word	0x000049d0


	//   ....[1]....
        /*0210*/ 	.word	0x00004e80


	//----- nvinfo : EIATTR_MAX_THREADS
	.align		4
.L_2985:
        /*0214*/ 	.byte	0x04, 0x05
        /*0216*/ 	.short	(.L_2987 - .L_2986)
.L_2986:
        /*0218*/ 	.word	0x00000020
        /*021c*/ 	.word	0x00000001
        /*0220*/ 	.word	0x00000001


	//----- nvinfo : EIATTR_CRS_STACK_SIZE
	.align		4
.L_2987:
        /*0224*/ 	.byte	0x04, 0x1e
        /*0226*/ 	.short	(.L_2989 - .L_2988)
.L_2988:
        /*0228*/ 	.word	0x00000000
.L_2989:


//--------------------- .nv.info._Z25selective_scan_bwd_kernelI32Selective_Scan_bwd_kernel_traitsILi32ELi8ELb0ELb0ELb0ELb1ELb0EffEEv12SSMParamsBwd --------------------------
	.section	.nv.info._Z25selective_scan_bwd_kernelI32Selective_Scan_bwd_kernel_traitsILi32ELi8ELb0ELb0ELb0ELb1ELb0EffEEv12SSMParamsBwd,"",@"SHT_CUDA_INFO"
	.sectionflags	@""
	.align	4


	//----- nvinfo : EIATTR_CUDA_API_VERSION
	.align		4
        /*0000*/ 	.byte	0x04, 0x37
        /*0002*/ 	.short	(.L_2991 - .L_2990)
.L_2990:
        /*0004*/ 	.word	0x00000082


	//----- nvinfo : EIATTR_SW2861232_WAR
	.align		4
.L_2991:
        /*0008*/ 	.byte	0x01, 0x35
	.zero		2


	//----- nvinfo : EIATTR_PARAM_CBANK
	.align		4
        /*000c*/ 	.byte	0x04, 0x0a
        /*000e*/ 	.short	(.L_2993 - .L_2992)
	.align		4
.L_2992:
        /*0010*/ 	.word	index@(.nv.constant0._Z25selective_scan_bwd_kernelI32Selective_Scan_bwd_kernel_traitsILi32ELi8ELb0ELb0ELb0ELb1ELb0EffEEv12SSMParamsBwd)
        /*0014*/ 	.short	0x0160
        /*0016*/ 	.short	0x01f0


	//----- nvinfo : EIATTR_CBANK_PARAM_SIZE
	.align		4
.L_2993:
        /*0018*/ 	.byte	0x03, 0x19
        /*001a*/ 	.short	0x01f0


	//----- nvinfo : EIATTR_KPARAM_INFO
	.align		4
        /*001c*/ 	.byte	0x04, 0x17
        /*001e*/ 	.short	(.L_2995 - .L_2994)
.L_2994:
        /*0020*/ 	.word	0x00000000
        /*0024*/ 	.short	0x0000
        /*0026*/ 	.short	0x0000
        /*0028*/ 	.byte	0x00, 0xf0, 0xc1, 0x07


	//----- nvinfo : EIATTR_MAXREG_COUNT
	.align		4
.L_2995:
        /*002c*/ 	.byte	0x03, 0x1b
        /*002e*/ 	.short	0x00ff


	//----- nvinfo : EIATTR_NUM_BARRIERS
	.align		4
        /*0030*/ 	.byte	0x02, 0x4c
        /*0032*/ 	.byte	0x01
	.zero		1


	//----- nvinfo : EIATTR_MERCURY_ISA_VERSION
	.align		4
        /*0034*/ 	.byte	0x03, 0x5f
        /*0036*/ 	.short	0x0000


	//----- nvinfo : EIATTR_COOP_GROUP_MASK_REGIDS
	.align		4
        /*0038*/ 	.byte	0x04, 0x29
        /*003a*/ 	.short	(.L_2997 - .L_2996)


	//   ....[0]....
.L_2996:
        /*003c*/ 	.word	0xffffffff


	//   ....[1]....
        /*0040*/ 	.word	0xffffffff


	//   ....[2]....
        /*0044*/ 	.word	0xffffffff


	//   ....[3]....
        /*0048*/ 	.word	0xffffffff


	//   ....[4]....
        /*004c*/ 	.word	0xffffffff


	//   ....[5]....
        /*0050*/ 	.word	0xffffffff


	//   ....[6]....
        /*0054*/ 	.word	0xffffffff


	//   ....[7]....
        /*0058*/ 	.word	0xffffffff


	//   ....[8]....
        /*005c*/ 	.word	0xffffffff


	//   ....[9]....
        /*0060*/ 	.word	0xffffffff


	//   ....[10]....
        /*0064*/ 	.word	0xffffffff


	//   ....[11]....
        /*0068*/ 	.word	0xffffffff


	//   ....[12]....
        /*006c*/ 	.word	0xffffffff


	//   ....[13]....
        /*0070*/ 	.word	0xffffffff


	//   ....[14]....
        /*0074*/ 	.word	0xffffffff


	//   ....[15]....
        /*0078*/ 	.word	0xffffffff


	//   ....[16]....
        /*007c*/ 	.word	0xffffffff


	//   ....[17]....
        /*0080*/ 	.word	0xffffffff


	//   ....[18]....
        /*0084*/ 	.word	0xffffffff


	//   ....[19]....
        /*0088*/ 	.word	0xffffffff


	//   ....[20]....
        /*008c*/ 	.word	0xffffffff


	//   ....[21]....
        /*0090*/ 	.word	0xffffffff


	//   ....[22]....
        /*0094*/ 	.word	0xffffffff


	//   ....[23]....
        /*0098*/ 	.word	0xffffffff


	//   ....[24]....
        /*009c*/ 	.word	0xffffffff


	//   ....[25]....
        /*00a0*/ 	.word	0xffffffff


	//   ....[26]....
        /*00a4*/ 	.word	0xffffffff


	//   ....[27]....
        /*00a8*/ 	.word	0xffffffff


	//   ....[28]....
        /*00ac*/ 	.word	0xffffffff


	//   ....[29]....
        /*00b0*/ 	.word	0xffffffff


	//   ....[30]....
        /*00b4*/ 	.word	0xffffffff


	//   ....[31]....
        /*00b8*/ 	.word	0xffffffff


	//   ....[32]....
        /*00bc*/ 	.word	0xffffffff


	//   ....[33]....
        /*00c0*/ 	.word	0xffffffff


	//   ....[34]....
        /*00c4*/ 	.word	0xffffffff


	//   ....[35]....
        /*00c8*/ 	.word	0xffffffff


	//   ....[36]....
        /*00cc*/ 	.word	0xffffffff


	//   ....[37]....
        /*00d0*/ 	.word	0xffffffff


	//   ....[38]....
        /*00d4*/ 	.word	0xffffffff


	//   ....[39]....
        /*00d8*/ 	.word	0xffffffff


	//   ....[40]....
        /*00dc*/ 	.word	0xffffffff


	//   ....[41]....
        /*00e0*/ 	.word	0xffffffff


	//   ....[42]....
        /*00e4*/ 	.word	0xffffffff


	//   ....[43]....
        /*00e8*/ 	.word	0xffffffff


	//   ....[44]....
        /*00ec*/ 	.word	0xffffffff


	//   ....[45]....
        /*00f0*/ 	.word	0xffffffff


	//   ....[46]....
        /*00f4*/ 	.word	0xffffffff


	//   ....[47]....
        /*00f8*/ 	.word	0xffffffff


	//   ....[48]....
        /*00fc*/ 	.word	0xffffffff


	//   ....[49]....
        /*0100*/ 	.word	0xffffffff


	//   ....[50]....
        /*0104*/ 	.word	0xffffffff


	//   ....[51]....
        /*0108*/ 	.word	0xffffffff


	//   ....[52]....
        /*010c*/ 	.word	0xffffffff


	//   ....[53]....
        /*0110*/ 	.word	0xffffffff


	//----- nvinfo : EIATTR_COOP_GROUP_INSTR_OFFSETS
	.align		4
.L_2997:
        /*0114*/ 	.byte	0x04, 0x28
        /*0116*/ 	.short	(.L_2999 - .L_2998)


	//   ....[0]....
.L_2998:
        /*0118*/ 	.word	0x00000a10


	//   ....[1]....
        /*011c*/ 	.word	0x00000c90


	//   ....[2]....
        /*0120*/ 	.word	0x00000f00


	//   ....[3]....
        /*0124*/ 	.word	0x00002b20


	//   ....[4]....
        /*0128*/ 	.word	0x00002b50


	//   ....[5]....
        /*012c*/ 	.word	0x00002b70


	//   ....[6]....
        /*0130*/ 	.word	0x00002b80


	//   ....[7]....
        /*0134*/ 	.word	0x00002bb0


	//   ....[8]....
        /*0138*/ 	.word	0x00002be0


	//   ....[9]....
        /*013c*/ 	.word	0x00002c00


	//   ....[10]....
        /*0140*/ 	.word	0x00002c20


	//   ....[11]....
        /*0144*/ 	.word	0x00002c50


	//   ....[12]....
        /*0148*/ 	.word	0x00002c80


	//   ....[13]....
        /*014c*/ 	.word	0x00002ca0


	//   ....[14]....
        /*0150*/ 	.word	0x00002cc0


	//   ....[15]....
        /*0154*/ 	.word	0x00002cf0


	//   ....[16]....
        /*0158*/ 	.word	0x00002d20


	//   ....[17]....
        /*015c*/ 	.word	0x00002d50


	//   ....[18]....
        /*0160*/ 	.word	0x00002d80


	//   ....[19]....
        /*0164*/ 	.word	0x00002dc0


	//   ....[20]....
        /*0168*/ 	.word	0x00002df0


	//   ....[21]....
        /*016c*/ 	.word	0x00002e10


	//   ....[22]....
        /*0170*/ 	.word	0x00002e30


	//   ....[23]....
        /*0174*/ 	.word	0x00002e60


	//   ....[24]....
        /*0178*/ 	.word	0x00002e80


	//   ....[25]....
        /*017c*/ 	.word	0x00002eb0


	//   ....[26]....
        /*0180*/ 	.word	0x00002ec0


	//   ....[27]....
        /*0184*/ 	.word	0x00002ed0


	//   ....[28]....
        /*0188*/ 	.word	0x00002ee0


	//   ....[29]....
        /*018c*/ 	.word	0x00002ef0


	//   ....[30]....
        /*0190*/ 	.word	0x00002f00


	//   ....[31]....
        /*0194*/ 	.word	0x00003200


	//   ....[32]....
        /*0198*/ 	.word	0x00003290


	//   ....[33]....
        /*019c*/ 	.word	0x00003320


	//   ....[34]....
        /*01a0*/ 	.word	0x000033c0


	//   ....[35]....
        /*01a4*/ 	.word	0x00003440


	//   ....[36]....
        /*01a8*/ 	.word	0x000034b0


	//   ....[37]....
        /*01ac*/ 	.word	0x000034d0


	//   ....[38]....
        /*01b0*/ 	.word	0x00003500


	//   ....[39]....
        /*01b4*/ 	.word	0x00003520


	//   ....[40]....
        /*01b8*/ 	.word	0x00003550


	//   ....[41]....
        /*01bc*/ 	.word	0x00003ac0


	//   ....[42]....
        /*01c0*/ 	.word	0x00003d00


	//   ....[43]....
        /*01c4*/ 	.word	0x00004450


	//   ....[44]....
        /*01c8*/ 	.word	0x00004880


	//   ....[45]....
        /*01cc*/ 	.word	0x000048d0


	//   ....[46]....
        /*01d0*/ 	.word	0x00004900


	//   ....[47]....
        /*01d4*/ 	.word	0x00004920


	//   ....[48]....
        /*01d8*/ 	.word	0x00004940


	//   ....[49]....
        /*01dc*/ 	.word	0x000049f0


	//   ....[50]....
        /*01e0*/ 	.word	0x00004a40


	//   ....[51]....
        /*01e4*/ 	.word	0x00004a60


	//   ....[52]....
        /*01e8*/ 	.word	0x00004a80


	//   ....[53]....
        /*01ec*/ 	.word	0x00004aa0


	//----- nvinfo : EIATTR_EXIT_INSTR_OFFSETS
	.align		4
.L_2999:
        /*01f0*/ 	.byte	0x04, 0x1c
        /*01f2*/ 	.short	(.L_3001 - .L_3000)


	//   ....[0]....
.L_3000:
        /*01f4*/ 	.word	0x00004b60


	//   ....[1]....
        /*01f8*/ 	.word	0x00005010


	//----- nvinfo : EIATTR_MAX_THREADS
	.align		4
.L_3001:
        /*01fc*/ 	.byte	0x04, 0x05
        /*01fe*/ 	.short	(.L_3003 - .L_3002)
.L_3002:
        /*0200*/ 	.word	0x00000020
        /*0204*/ 	.word	0x00000001
        /*0208*/ 	.word	0x00000001


	//----- nvinfo : EIATTR_CRS_STACK_SIZE
	.align		4
.L_3003:
        /*020c*/ 	.byte	0x04, 0x1e
        /*020e*/ 	.short	(.L_3005 - .L_3004)
.L_3004:
        /*0210*/ 	.word	0x00000000
.L_3005:


//--------------------- .nv.info._Z25selective_scan_bwd_kernelI32Selective_Scan_bwd_kernel_traitsILi32ELi8ELb0ELb0ELb0ELb1ELb1EffEEv12SSMParamsBwd --------------------------
	.section	.nv.info._Z25selective_scan_bwd_kernelI32Selective_Scan_bwd_kernel_traitsILi32ELi8ELb0ELb0ELb0ELb1ELb1EffEEv12SSMParamsBwd,"",@"SHT_CUDA_INFO"
	.sectionflags	@""
	.align	4


	//----- nvinfo : EIATTR_CUDA_API_VERSION
	.align		4
        /*0000*/ 	.byte	0x04, 0x37
        /*0002*/ 	.short	(.L_3007 - .L_3006)
.L_3006:
        /*0004*/ 	.word	0x00000082


	//----- nvinfo : EIATTR_SW2861232_WAR
	.align		4
.L_3007:
        /*0008*/ 	.byte	0x01, 0x35
	.zero		2


	//----- nvinfo : EIATTR_PARAM_CBANK
	.align		4
        /*000c*/ 	.byte	0x04, 0x0a
        /*000e*/ 	.short	(.L_3009 - .L_3008)
	.align		4
.L_3008:
        /*0010*/ 	.word	index@(.nv.constant0._Z25selective_scan_bwd_kernelI32Selective_Scan_bwd_kernel_traitsILi32ELi8ELb0ELb0ELb0ELb1ELb1EffEEv12SSMParamsBwd)
        /*0014*/ 	.short	0x0160
        /*0016*/ 	.short	0x01f0


	//----- nvinfo : EIATTR_CBANK_PARAM_SIZE
	.align		4
.L_3009:
        /*0018*/ 	.byte	0x03, 0x19
        /*001a*/ 	.short	0x01f0


	//----- nvinfo : EIATTR_KPARAM_INFO
	.align		4
        /*001c*/ 	.byte	0x04, 0x17
        /*001e*/ 	.short	(.L_3011 - .L_3010)
.L_3010:
        /*0020*/ 	.word	0x00000000
        /*0024*/ 	.short	0x0000
        /*0026*/ 	.short	0x0000
        /*0028*/ 	.byte	0x00, 0xf0, 0xc1, 0x07


	//----- nvinfo : EIATTR_MAXREG_COUNT
	.align		4
.L_3011:
        /*002c*/ 	.byte	0x03, 0x1b
        /*002e*/ 	.short	0x00ff


	//----- nvinfo : EIATTR_NUM_BARRIERS
	.align		4
        /*0030*/ 	.byte	0x02, 0x4c
        /*0032*/ 	.byte	0x01
	.zero		1


	//----- nvinfo : EIATTR_MERCURY_ISA_VERSION
	.align		4
        /*0034*/ 	.byte	0x03, 0x5f
        /*0036*/ 	.short	0x0000


	//----- nvinfo : EIATTR_COOP_GROUP_MASK_REGIDS
	.align		4
        /*0038*/ 	.byte	0x04, 0x29
        /*003a*/ 	.short	(.L_3013 - .L_3012)


	//   ....[0]....
.L_3012:
        /*003c*/ 	.word	0xffffffff


	//   ....[1]....
        /*0040*/ 	.word	0xffffffff


	//   ....[2]....
        /*0044*/ 	.word	0xffffffff


	//   ....[3]....
        /*0048*/ 	.word	0xffffffff


	//   ....[4]....
        /*004c*/ 	.word	0xffffffff


	//   ....[5]....
        /*0050*/ 	.word	0xffffffff


	//   ....[6]....
        /*0054*/ 	.word	0xffffffff


	//   ....[7]....
        /*0058*/ 	.word	0xffffffff


	//   ....[8]....
        /*005c*/ 	.word	0xffffffff


	//   ....[9]....
        /*0060*/ 	.word	0xffffffff


	//   ....[10]....
        /*0064*/ 	.word	0xffffffff


	//   ....[11]....
        /*0068*/ 	.word	0xffffffff


	//   ....[12]....
        /*006c*/ 	.word	0xffffffff


	//   ....[13]....
        /*0070*/ 	.word	0xffffffff


	//   ....[14]....
        /*0074*/ 	.word	0xffffffff


	//   ....[15]....
        /*0078*/ 	.word	0xffffffff


	//   ....[16]....
        /*007c*/ 	.word	0xffffffff


	//   ....[17]....
        /*0080*/ 	.word	0xffffffff


	//   ....[18]....
        /*0084*/ 	.word	0xffffffff


	//   ....[19]....
        /*0088*/ 	.word	0xffffffff


	//   ....[20]....
        /*008c*/ 	.word	0xffffffff


	//   ....[21]....
        /*0090*/ 	.word	0xffffffff


	//   ....[22]....
        /*0094*/ 	.word	0xffffffff


	//   ....[23]....
        /*0098*/ 	.word	0xffffffff


	//   ....[24]....
        /*009c*/ 	.word	0xffffffff


	//   ....[25]....
        /*00a0*/ 	.word	0xffffffff


	//   ....[26]....
        /*00a4*/ 	.word	0xffffffff


	//   ....[27]....
        /*00a8*/ 	.word	0xffffffff


	//   ....[28]....
        /*00ac*/ 	.word	0xffffffff


	//   ....[29]....
        /*00b0*/ 	.word	0xffffffff


	//   ....[30]....
        /*00b4*/ 	.word	0xffffffff


	//   ....[31]....
        /*00b8*/ 	.word	0xffffffff


	//   ....[32]....
        /*00bc*/ 	.word	0xffffffff


	//   ....[33]....
        /*00c0*/ 	.word	0xffffffff


	//   ....[34]....
        /*00c4*/ 	.word	0xffffffff


	//   ....[35]....
        /*00c8*/ 	.word	0xffffffff


	//   ....[36]....
        /*00cc*/ 	.word	0xffffffff


	//   ....[37]....
        /*00d0*/ 	.word	0xffffffff


	//   ....[38]....
        /*00d4*/ 	.word	0xffffffff


	//   ....[39]....
        /*00d8*/ 	.word	0xffffffff


	//   ....[40]....
        /*00dc*/ 	.word	0xffffffff


	//   ....[41]....
        /*00e0*/ 	.word	0xffffffff


	//   ....[42]....
        /*00e4*/ 	.word	0xffffffff


	//   ....[43]....
        /*00e8*/ 	.word	0xffffffff


	//   ....[44]....
        /*00ec*/ 	.word	0xffffffff


	//   ....[45]....
        /*00f0*/ 	.word	0xffffffff


	//   ....[46]....
        /*00f4*/ 	.word	0xffffffff


	//   ....[47]....
        /*00f8*/ 	.word	0xffffffff


	//   ....[48]....
        /*00fc*/ 	.word	0xffffffff


	//   ....[49]....
        /*0100*/ 	.word	0xffffffff


	//   ....[50]....
        /*0104*/ 	.word	0xffffffff


	//   ....[51]....
        /*0108*/ 	.word	0xffffffff


	//   ....[52]....
        /*010c*/ 	.word	0xffffffff


	//   ....[53]....
        /*0110*/ 	.word	0xffffffff


	//   ....[54]....
        /*0114*/ 	.word	0xffffffff


	//   ....[55]....
        /*0118*/ 	.word	0xffffffff


	//   ....[56]....
        /*011c*/ 	.word	0xffffffff


	//   ....[57]....
        /*0120*/ 	.word	0xffffffff


	//----- nvinfo : EIATTR_COOP_GROUP_INSTR_OFFSETS
	.align		4
.L_3013:
        /*0124*/ 	.byte	0x04, 0x28
        /*0126*/ 	.short	(.L_3015 - .L_3014)


	//   ....[0]....
.L_3014:
        /*0128*/ 	.word	0x00000a30


	//   ....[1]....
        /*012c*/ 	.word	0x00000ca0


	//   ....[2]....
        /*0130*/ 	.word	0x000010d0


	//   ....[3]....
        /*0134*/ 	.word	0x00002610


	//   ....[4]....
        /*0138*/ 	.word	0x00002a70


	//   ....[5]....
        /*013c*/ 	.word	0x00002d80


	//   ....[6]....
        /*0140*/ 	.word	0x00003390


	//   ....[7]....
        /*0144*/ 	.word	0x000040b0


	//   ....[8]....
        /*0148*/ 	.word	0x000040e0


	//   ....[9]....
        /*014c*/ 	.word	0x000040f0


	//   ....[10]....
        /*0150*/ 	.word	0x00004100


	//   ....[11]....
        /*0154*/ 	.word	0x00004130


	//   ....[12]....
        /*0158*/ 	.word	0x00004160


	//   ....[13]....
        /*015c*/ 	.word	0x00004180


	//   ....[14]....
        /*0160*/ 	.word	0x000041a0


	//   ....[15]....
        /*0164*/ 	.word	0x000041d0


	//   ....[16]....
        /*0168*/ 	.word	0x00004200


	//   ....[17]....
        /*016c*/ 	.word	0x00004220


	//   ....[18]....
        /*0170*/ 	.word	0x00004240


	//   ....[19]....
        /*0174*/ 	.word	0x00004270


	//   ....[20]....
        /*0178*/ 	.word	0x000042a0


	//   ....[21]....
        /*017c*/ 	.word	0x000042e0


	//   ....[22]....
        /*0180*/ 	.word	0x00004310


	//   ....[23]....
        /*0184*/ 	.word	0x00004360


	//   ....[24]....
        /*0188*/ 	.word	0x00004380


	//   ....[25]....
        /*018c*/ 	.word	0x000043a0


	//   ....[26]....
        /*0190*/ 	.word	0x000043c0


	//   ....[27]....
        /*0194*/ 	.word	0x000043f0


	//   ....[28]....
        /*0198*/ 	.word	0x00004410


	//   ....[29]....
        /*019c*/ 	.word	0x00004430


	//   ....[30]....
        /*01a0*/ 	.word	0x00004450


	//   ....[31]....
        /*01a4*/ 	.word	0x00004460


	//   ....[32]....
        /*01a8*/ 	.word	0x00004470


	//   ....[33]....
        /*01ac*/ 	.word	0x00004480


	//   ....[34]....
        /*01b0*/ 	.word	0x00004490


	//   ....[35]....
        /*01b4*/ 	.word	0x00004760


	//   ....[36]....
        /*01b8*/ 	.word	0x00004810


	//   ....[37]....
        /*01bc*/ 	.word	0x00004890


	//   ....[38]....
        /*01c0*/ 	.word	0x00004940


	//   ....[39]....
        /*01c4*/ 	.word	0x000049b0


	//   ....[40]....
        /*01c8*/ 	.word	0x00004a60


	//   ....[41]....
        /*01cc*/ 	.word	0x00004ad0


	//   ....[42]....
        /*01d0*/ 	.word	0x00004b00


	//   ....[43]....
        /*01d4*/ 	.word	0x00004b20


	//   ....[44]....
        /*01d8*/ 	.word	0x00004b70


	//   ....[45]....
        /*01dc*/ 	.word	0x00005060


	//   ....[46]....
        /*01e0*/ 	.word	0x00005350


	//   ....[47]....
        /*01e4*/ 	.word	0x00005950


	//   ....[48]....
        /*01e8*/ 	.word	0x00005dd0


	//   ....[49]....
        /*01ec*/ 	.word	0x00005e20


	//   ....[50]....
        /*01f0*/ 	.word	0x00005e50


	//   ....[51]....
        /*01f4*/ 	.word	0x00005e70


	//   ....[52]....
        /*01f8*/ 	.word	0x00005e90


	//   ....[53]....
        /*01fc*/ 	.word	0x00005f40


	//   ....[54]....
        /*0200*/ 	.word	0x00005f90


	//   ....[55]....
        /*0204*/ 	.word	0x00005fb0


	//   ....[56]....
        /*0208*/ 	.word	0x00005fd0


	//   ....[57]....
        /*020c*/ 	.word	0x00005ff0


	//----- nvinfo : EIATTR_EXIT_INSTR_OFFSETS
	.align		4
.L_3015:
        /*0210*/ 	.byte	0x04, 0x1c
        /*0212*/ 	.short	(.L_3017 - .L_3016)


	//   ....[0]....
.L_3016:
        /*0214*/ 	.word	0x000060b0


	//   ....[1]....
        /*0218*/ 	.word	0x00006560


	//----- nvinfo : EIATTR_MAX_THREADS
	.align		4
.L_3017:
        /*021c*/ 	.byte	0x04, 0x05
        /*021e*/ 	.short	(.L_3019 - .L_3018)
.L_3018:
        /*0220*/ 	.word	0x00000020
        /*0224*/ 	.word	0x00000001
        /*0228*/ 	.word	0x00000001


	//----- nvinfo : EIATTR_CRS_STACK_SIZE
	.align		4
.L_3019:
        /*022c*/ 	.byte	0x04, 0x1e
        /*022e*/ 	.short	(.L_3021 - .L_3020)
.L_3020:
        /*0230*/ 	.word	0x00000000
.L_3021:


//--------------------- .nv.info._Z25selective_scan_bwd_kernelI32Selective_Scan_bwd_kernel_traitsILi32ELi8ELb0ELb0ELb1ELb0ELb0EffEEv12SSMParamsBwd --------------------------
	.section	.nv.info._Z25selective_scan_bwd_kernelI32Selective_Scan_bwd_kernel_traitsILi32ELi8ELb0ELb0ELb1ELb0ELb0EffEEv12SSMParamsBwd,"",@"SHT_CUDA_INFO"
	.sectionflags	@""
	.align	4


	//----- nvinfo : EIATTR_CUDA_API_VERSION
	.align		4
        /*0000*/ 	.byte	0x04, 0x37
        /*0002*/ 	.short	(.L_3023 - .L_3022)
.L_3022:
        /*0004*/ 	.word	0x00000082


	//----- nvinfo : EIATTR_SW2861232_WAR
	.align		4
.L_3023:
        /*0008*/ 	.byte	0x01, 0x35
	.zero		2


	//----- nvinfo : EIATTR_PARAM_CBANK
	.align		4
        /*000c*/ 	.byte	0x04, 0x0a
        /*000e*/ 	.short	(.L_3025 - .L_3024)
	.align		4
.L_3024:
        /*0010*/ 	.word	index@(.nv.constant0._Z25selective_scan_bwd_kernelI32Selective_Scan_bwd_kernel_traitsILi32ELi8ELb0ELb0ELb1ELb0ELb0EffEEv12SSMParamsBwd)
        /*0014*/ 	.short	0x0160
        /*0016*/ 	.short	0x01f0


	//----- nvinfo : EIATTR_CBANK_PARAM_SIZE
	.align		4
.L_3025:
        /*0018*/ 	.byte	0x03, 0x19
        /*001a*/ 	.short	0x01f0


	//----- nvinfo : EIATTR_KPARAM_INFO
	.align		4
        /*001c*/ 	.byte	0x04, 0x17
        /*001e*/ 	.short	(.L_3027 - .L_3026)
.L_3026:
        /*0020*/ 	.word	0x00000000
        /*0024*/ 	.short	0x0000
        /*0026*/ 	.short	0x0000
        /*0028*/ 	.byte	0x00, 0xf0, 0xc1, 0x07


	//----- nvinfo : EIATTR_MAXREG_COUNT
	.align		4
.L_3027:
        /*002c*/ 	.byte	0x03, 0x1b
        /*002e*/ 	.short	0x00ff


	//----- nvinfo : EIATTR_NUM_BARRIERS
	.align		4
        /*0030*/ 	.byte	0x02, 0x4c
        /*0032*/ 	.byte	0x01
	.zero		1


	//----- nvinfo : EIATTR_MERCURY_ISA_VERSION
	.align		4
        /*0034*/ 	.byte	0x03, 0x5f
        /*0036*/ 	.short	0x0000


	//----- nvinfo : EIATTR_COOP_GROUP_MASK_REGIDS
	.align		4
        /*0038*/ 	.byte	0x04, 0x29
        /*003a*/ 	.short	(.L_3029 - .L_3028)


	//   ....[0]....
.L_3028:
        /*003c*/ 	.word	0xffffffff


	//   ....[1]....
        /*0040*/ 	.word	0xffffffff


	//   ....[2]....
        /*0044*/ 	.word	0xffffffff


	//   ....[3]....
        /*0048*/ 	.word	0xffffffff


	//   ....[4]....
        /*004c*/ 	.word	0xffffffff


	//   ....[5]....
        /*0050*/ 	.word	0xffffffff


	//   ....[6]....
        /*0054*/ 	.word	0xffffffff


	//   ....[7]....
        /*0058*/ 	.word	0xffffffff


	//   ....[8]....
        /*005c*/ 	.word	0xffffffff


	//   ....[9]....
        /*0060*/ 	.word	0xffffffff


	//   ....[10]....
        /*0064*/ 	.word	0xffffffff


	//   ....[11]....
        /*0068*/ 	.word	0xffffffff


	//   ....[12]....
        /*006c*/ 	.word	0xffffffff


	//   ....[13]....
        /*0070*/ 	.word	0xffffffff


	//   ....[14]....
        /*0074*/ 	.word	0xffffffff


	//   ....[15]....
        /*0078*/ 	.word	0xffffffff


	//   ....[16]....
        /*007c*/ 	.word	0xffffffff


	//   ....[17]....
        /*0080*/ 	.word	0xffffffff


	//   ....[18]....
        /*0084*/ 	.word	0xffffffff


	//   ....[19]....
        /*0088*/ 	.word	0xffffffff


	//   ....[20]....
        /*008c*/ 	.word	0xffffffff


	//   ....[21]....
        /*0090*/ 	.word	0xffffffff


	//   ....[22]....
        /*0094*/ 	.word	0xffffffff


	//   ....[23]....
        /*0098*/ 	.word	0xffffffff


	//   ....[24]....
        /*009c*/ 	.word	0xffffffff


	//   ....[25]....
        /*00a0*/ 	.word	0xffffffff


	//   ....[26]....
        /*00a4*/ 	.word	0xffffffff


	//   ....[27]....
        /*00a8*/ 	.word	0xffffffff


	//   ....[28]....
        /*00ac*/ 	.word	0xffffffff


	//   ....[29]....
        /*00b0*/ 	.word	0xffffffff


	//   ....[30]....
        /*00b4*/ 	.word	0xffffffff


	//   ....[31]....
        /*00b8*/ 	.word	0xffffffff


	//   ....[32]....
        /*00bc*/ 	.word	0xffffffff


	//   ....[33]....
        /*00c0*/ 	.word	0xffffffff


	//   ....[34]....
        /*00c4*/ 	.word	0xffffffff


	//   ....[35]....
        /*00c8*/ 	.word	0xffffffff


	//   ....[36]....
        /*00cc*/ 	.word	0xffffffff


	//   ....[37]....
        /*00d0*/ 	.word	0xffffffff


	//   ....[38]....
        /*00d4*/ 	.word	0xffffffff


	//   ....[39]....
        /*00d8*/ 	.word	0xffffffff


	//   ....[40]....
        /*00dc*/ 	.word	0xffffffff


	//   ....[41]....
        /*00e0*/ 	.word	0xffffffff


	//   ....[42]....
        /*00e4*/ 	.word	0xffffffff


	//   ....[43]....
        /*00e8*/ 	.word	0xffffffff


	//   ....[44]....
        /*00ec*/ 	.word	0xffffffff


	//   ....[45]....
        /*00f0*/ 	.word	0xffffffff


	//   ....[46]....
        /*00f4*/ 	.word	0xffffffff


	//   ....[47]....
        /*00f8*/ 	.word	0xffffffff


	//   ....[48]....
        /*00fc*/ 	.word	0xffffffff


	//   ....[49]....
        /*0100*/ 	.word	0xffffffff


	//   ....[50]....
        /*0104*/ 	.word	0xffffffff


	//   ....[51]....
        /*0108*/ 	.word	0xffffffff


	//   ....[52]....
        /*010c*/ 	.word	0xffffffff


	//   ....[53]....
        /*0110*/ 	.word	0xffffffff


	//----- nvinfo : EIATTR_COOP_GROUP_INSTR_OFFSETS
	.align		4
.L_3029:
        /*0114*/ 	.byte	0x04, 0x28
        /*0116*/ 	.short	(.L_3031 - .L_3030)


	//   ....[0]....
.L_3030:
        /*0118*/ 	.word	0x00000cd0


	//   ....[1]....
        /*011c*/ 	.word	0x00000f50


	//   ....[2]....
        /*0120*/ 	.word	0x00001140


	//   ....[3]....
        /*0124*/ 	.word	0x00001c10


	//   ....[4]....
        /*0128*/ 	.word	0x00002020


	//   ....[5]....
        /*012c*/ 	.word	0x00002060


	//   ....[6]....
        /*0130*/ 	.word	0x00002210


	//   ....[7]....
        /*0134*/ 	.word	0x00002240


	//   ....[8]....
        /*0138*/ 	.word	0x00002250


	//   ....[9]....
        /*013c*/ 	.word	0x00002260


	//   ....[10]....
        /*0140*/ 	.word	0x00002270


	//   ....[11]....
        /*0144*/ 	.word	0x000022a0


	//   ....[12]....
        /*0148*/ 	.word	0x000022c0


	//   ....[13]....
        /*014c*/ 	.word	0x000022f0


	//   ....[14]....
        /*0150*/ 	.word	0x00002310


	//   ....[15]....
        /*0154*/ 	.word	0x00002340


	//   ....[16]....
        /*0158*/ 	.word	0x00002380


	//   ....[17]....
        /*015c*/ 	.word	0x000023a0


	//   ....[18]....
        /*0160*/ 	.word	0x000023b0


	//   ....[19]....
        /*0164*/ 	.word	0x000023e0


	//   ....[20]....
        /*0168*/ 	.word	0x00002430


	//   ....[21]....
        /*016c*/ 	.word	0x00002460


	//   ....[22]....
        /*0170*/ 	.word	0x00002470


	//   ....[23]....
        /*0174*/ 	.word	0x000024b0


	//   ....[24]....
        /*0178*/ 	.word	0x000024e0


	//   ....[25]....
        /*017c*/ 	.word	0x00002500


	//   ....[26]....
        /*0180*/ 	.word	0x00002510


	//   ....[27]....
        /*0184*/ 	.word	0x00002520


	//   ....[28]....
        /*0188*/ 	.word	0x00002570


	//   ....[29]....
        /*018c*/ 	.word	0x000025a0


	//   ....[30]....
        /*0190*/ 	.word	0x000025d0


	//   ....[31]....
        /*0194*/ 	.word	0x00002620


	//   ....[32]....
        /*0198*/ 	.word	0x00003050


	//   ....[33]....
        /*019c*/ 	.word	0x00003090


	//   ....[34]....
        /*01a0*/ 	.word	0x00003190


	//   ....[35]....
        /*01a4*/ 	.word	0x000031c0


	//   ....[36]....
        /*01a8*/ 	.word	0x00003240


	//   ....[37]....
        /*01ac*/ 	.word	0x00003260


	//   ....[38]....
        /*01b0*/ 	.word	0x00003290


	//   ....[39]....
        /*01b4*/ 	.word	0x000032b0


	//   ....[40]....
        /*01b8*/ 	.word	0x00003300


	//   ....[41]....
        /*01bc*/ 	.word	0x00003330


	//   ....[42]....
        /*01c0*/ 	.word	0x00003790


	//   ....[43]....
        /*01c4*/ 	.word	0x00003b20


	//   ....[44]....
        /*01c8*/ 	.word	0x00003f80


	//   ....[45]....
        /*01cc*/ 	.word	0x00003fd0


	//   ....[46]....
        /*01d0*/ 	.word	0x00004000


	//   ....[47]....
        /*01d4*/ 	.word	0x00004020


	//   ....[48]....
        /*01d8*/ 	.word	0x00004040


	//   ....[49]....
        /*01dc*/ 	.word	0x000040f0


	//   ....[50]....
        /*01e0*/ 	.word	0x00004140


	//   ....[51]....
        /*01e4*/ 	.word	0x00004160


	//   ....[52]....
        /*01e8*/ 	.word	0x00004180


	//   ....[53]....
        /*01ec*/ 	.word	0x000041a0


	//----- nvinfo : EIATTR_EXIT_INSTR_OFFSETS
	.align		4
.L_3031:
        /*01f0*/ 	.byte	0x04, 0x1c
        /*01f2*/ 	.short	(.L_3033 - .L_3032)


	//   ....[0]....
.L_3032:
        /*01f4*/ 	.word	0x00004260


	//   ....[1]....
        /*01f8*/ 	.word	0x00004480


	//----- nvinfo : EIATTR_MAX_THREADS
	.align		4
.L_3033:
        /*01fc*/ 	.byte	0x04, 0x05
        /*01fe*/ 	.short	(.L_3035 - .L_3034)
.L_3034:
        /*0200*/ 	.word	0x00000020
        /*0204*/ 	.word	0x00000001
        /*0208*/ 	.word	0x00000001


	//----- nvinfo : EIATTR_CRS_STACK_SIZE
	.align		4
.L_3035:
        /*020c*/ 	.byte	0x04, 0x1e
        /*020e*/ 	.short	(.L_3037 - .L_3036)
.L_3036:
        /*0210*/ 	.word	0x00000000
.L_3037:


//--------------------- .nv.info._Z25selective_scan_bwd_kernelI32Selective_Scan_bwd_kernel_traitsILi32ELi8ELb0ELb0ELb1ELb0ELb1EffEEv12SSMParamsBwd --------------------------
	.section	.nv.info._Z25selective_scan_bwd_kernelI32Selective_Scan_bwd_kernel_traitsILi32ELi8ELb0ELb0ELb1ELb0ELb1EffEEv12SSMParamsBwd,"",@"SHT_CUDA_INFO"
	.sectionflags	@""
	.align	4


	//----- nvinfo : EIATTR_CUDA_API_VERSION
	.align		4
        /*0000*/ 	.byte	0x04, 0x37
        /*0002*/ 	.short	(.L_3039 - .L_3038)
.L_3038:
        /*0004*/ 	.word	0x00000082


	//----- nvinfo : EIATTR_SW2861232_WAR
	.align		4
.L_3039:
        /*0008*/ 	.byte	0x01, 0x35
	.zero		2


	//----- nvinfo : EIATTR_PARAM_CBANK
	.align		4
        /*000c*/ 	.byte	0x04, 0x0a
        /*000e*/ 	.short	(.L_3041 - .L_3040)
	.align		4
.L_3040:
        /*0010*/ 	.word	index@(.nv.constant0._Z25selective_scan_bwd_kernelI32Selective_Scan_bwd_kernel_traitsILi32ELi8ELb0ELb0ELb1ELb0ELb1EffEEv12SSMParamsBwd)
        /*0014*/ 	.short	0x0160
        /*0016*/ 	.short	0x01f0


	//----- nvinfo : EIATTR_CBANK_PARAM_SIZE
	.align		4
.L_3041:
        /*0018*/ 	.byte	0x03, 0x19
        /*001a*/ 	.short	0x01f0


	//----- nvinfo : EIATTR_KPARAM_INFO
	.align		4
        /*001c*/ 	.byte	0x04, 0x17
        /*001e*/ 	.short	(.L_3043 - .L_3042)
.L_3042:
        /*0020*/ 	.word	0x00000000
        /*0024*/ 	.short	0x0000
        /*0026*/ 	.short	0x0000
        /*0028*/ 	.byte	0x00, 0xf0, 0xc1, 0x07


	//----- nvinfo : EIATTR_MAXREG_COUNT
	.align		4
.L_3043:
        /*002c*/ 	.byte	0x03, 0x1b
        /*002e*/ 	.short	0x00ff


	//----- nvinfo : EIATTR_NUM_BARRIERS
	.align		4
        /*0030*/ 	.byte	0x02, 0x4c
        /*0032*/ 	.byte	0x01
	.zero		1


	//----- nvinfo : EIATTR_MERCURY_ISA_VERSION
	.align		4
        /*0034*/ 	.byte	0x03, 0x5f
        /*0036*/ 	.short	0x0000


	//----- nvinfo : EIATTR_COOP_GROUP_MASK_REGIDS
	.align		4
        /*0038*/ 	.byte	0x04, 0x29
        /*003a*/ 	.short	(.L_3045 - .L_3044)


	//   ....[0]....
.L_3044:
        /*003c*/ 	.word	0xffffffff


	//   ....[1]....
        /*0040*/ 	.word	0xffffffff


	//   ....[2]....
        /*0044*/ 	.word	0xffffffff


	//   ....[3]....
        /*0048*/ 	.word	0xffffffff


	//   ....[4]....
        /*004c*/ 	.word	0xffffffff


	//   ....[5]....
        /*0050*/ 	.word	0xffffffff


	//   ....[6]....
        /*0054*/ 	.word	0xffffffff


	//   ....[7]....
        /*0058*/ 	.word	0xffffffff


	//   ....[8]....
        /*005c*/ 	.word	0xffffffff


	//   ....[9]....
        /*0060*/ 	.word	0xffffffff


	//   ....[10]....
        /*0064*/ 	.word	0xffffffff


	//   ....[11]....
        /*0068*/ 	.word	0xffffffff


	//   ....[12]....
        /*006c*/ 	.word	0xffffffff


	//   ....[13]....
        /*0070*/ 	.word	0xffffffff


	//   ....[14]....
        /*0074*/ 	.word	0xffffffff


	//   ....[15]....
        /*0078*/ 	.word	0xffffffff


	//   ....[16]....
        /*007c*/ 	.word	0xffffffff


	//   ....[17]....
        /*0080*/ 	.word	0xffffffff


	//   ....[18]....
        /*0084*/ 	.word	0xffffffff


	//   ....[19]....
        /*0088*/ 	.word	0xffffffff


	//   ....[20]....
        /*008c*/ 	.word	0xffffffff


	//   ....[21]....
        /*0090*/ 	.word	0xffffffff


	//   ....[22]....
        /*0094*/ 	.word	0xffffffff


	//   ....[23]....
        /*0098*/ 	.word	0xffffffff


	//   ....[24]....
        /*009c*/ 	.word	0xffffffff


	//   ....[25]....
        /*00a0*/ 	.word	0xffffffff


	//   ....[26]....
        /*00a4*/ 	.word	0xffffffff


	//   ....[27]....
        /*00a8*/ 	.word	0xffffffff


	//   ....[28]....
        /*00ac*/ 	.word	0xffffffff


	//   ....[29]....
        /*00b0*/ 	.word	0xffffffff


	//   ....[30]....
        /*00b4*/ 	.word	0xffffffff


	//   ....[31]....
        /*00b8*/ 	.word	0xffffffff


	//   ....[32]....
        /*00bc*/ 	.word	0xffffffff


	//   ....[33]....
        /*00c0*/ 	.word	0xffffffff


	//   ....[34]....
        /*00c4*/ 	.word	0xffffffff


	//   ....[35]....
        /*00c8*/ 	.word	0xffffffff


	//   ....[36]....
        /*00cc*/ 	.word	0xffffffff


	//   ....[37]....
        /*00d0*/ 	.word	0xffffffff


	//   ....[38]....
        /*00d4*/ 	.word	0xffffffff


	//   ....[39]....
        /*00d8*/ 	.word	0xffffffff


	//   ....[40]....
        /*00dc*/ 	.word	0xffffffff


	//   ....[41]....
        /*00e0*/ 	.word	0xffffffff


	//   ....[42]....
        /*00e4*/ 	.word	0xffffffff


	//   ....[43]....
        /*00e8*/ 	.word	0xffffffff


	//   ....[44]....
        /*00ec*/ 	.word	0xffffffff


	//   ....[45]....
        /*00f0*/ 	.word	0xffffffff


	//   ....[46]....
        /*00f4*/ 	.word	0xffffffff


	//   ....[47]....
        /*00f8*/ 	.word	0xffffffff


	//   ....[48]....
        /*00fc*/ 	.word	0xffffffff


	//   ....[49]....
        /*0100*/ 	.word	0xffffffff


	//   ....[50]....
        /*0104*/ 	.word	0xffffffff


	//   ....[51]....
        /*0108*/ 	.word	0xffffffff


	//   ....[52]....
        /*010c*/ 	.word	0xffffffff


	//   ....[53]....
        /*0110*/ 	.word	0xffffffff


	//   ....[54]....
        /*0114*/ 	.word	0xffffffff


	//   ....[55]....
        /*0118*/ 	.word	0xffffffff


	//   ....[56]....
        /*011c*/ 	.word	0xffffffff


	//   ....[57]....
        /*0120*/ 	.word	0xffffffff


	//----- nvinfo : EIATTR_COOP_GROUP_INSTR_OFFSETS
	.align		4
.L_3045:
        /*0124*/ 	.byte	0x04, 0x28
        /*0126*/ 	.short	(.L_3047 - .L_3046)


	//   ....[0]....
.L_3046:
        /*0128*/ 	.word	0x00000cd0


	//   ....[1]....
        /*012c*/ 	.word	0x00000f50


	//   ....[2]....
        /*0130*/ 	.word	0x00001480


	//   ....[3]....
        /*0134*/ 	.word	0x00001690


	//   ....[4]....
        /*0138*/ 	.word	0x00001aa0


	//   ....[5]....
        /*013c*/ 	.word	0x00001e10


	//   ....[6]....
        /*0140*/ 	.word	0x00002400


	//   ....[7]....
        /*0144*/ 	.word	0x000030f0


	//   ....[8]....
        /*0148*/ 	.word	0x00003480


	//   ....[9]....
        /*014c*/ 	.word	0x00003560


	//   ....[10]....
        /*0150*/ 	.word	0x000036f0


	//   ....[11]....
        /*0154*/ 	.word	0x00003720


	//   ....[12]....
        /*0158*/ 	.word	0x00003750


	//   ....[13]....
        /*015c*/ 	.word	0x00003760


	//   ....[14]....
        /*0160*/ 	.word	0x00003790


	//   ....[15]....
        /*0164*/ 	.word	0x000037b0


	//   ....[16]....
        /*0168*/ 	.word	0x000037e0


	//   ....[17]....
        /*016c*/ 	.word	0x00003800


	//   ....[18]....
        /*0170*/ 	.word	0x00003830


	//   ....[19]....
        /*0174*/ 	.word	0x00003850


	//   ....[20]....
        /*0178*/ 	.word	0x00003880


	//   ....[21]....
        /*017c*/ 	.word	0x000038a0


	//   ....[22]....
        /*0180*/ 	.word	0x000038e0


	//   ....[23]....
        /*0184*/ 	.word	0x00003910


	//   ....[24]....
        /*0188*/ 	.word	0x00003940


	//   ....[25]....
        /*018c*/ 	.word	0x00003960


	//   ....[26]....
        /*0190*/ 	.word	0x000039b0


	//   ....[27]....
        /*0194*/ 	.word	0x000039c0


	//   ....[28]....
        /*0198*/ 	.word	0x000039e0


	//   ....[29]....
        /*019c*/ 	.word	0x00003a00


	//   ....[30]....
        /*01a0*/ 	.word	0x00003a10


	//   ....[31]....
        /*01a4*/ 	.word	0x00003a80


	//   ....[32]....
        /*01a8*/ 	.word	0x00003ab0


	//   ....[33]....
        /*01ac*/ 	.word	0x00003ae0


	//   ....[34]....
        /*01b0*/ 	.word	0x00003b10


	//   ....[35]....
        /*01b4*/ 	.word	0x00003b40


	//   ....[36]....
        /*01b8*/ 	.word	0x00004560


	//   ....[37]....
        /*01bc*/ 	.word	0x000045a0


	//   ....[38]....
        /*01c0*/ 	.word	0x000046a0


	//   ....[39]....
        /*01c4*/ 	.word	0x000046d0


	//   ....[40]....
        /*01c8*/ 	.word	0x000047b0


	//   ....[41]....
        /*01cc*/ 	.word	0x000047d0


	//   ....[42]....
        /*01d0*/ 	.word	0x00004800


	//   ....[43]....
        /*01d4*/ 	.word	0x00004820


	//   ....[44]....
        /*01d8*/ 	.word	0x00004870


	//   ....[45]....
        /*01dc*/ 	.word	0x00004890


	//   ....[46]....
        /*01e0*/ 	.word	0x00004c60


	//   ....[47]....
        /*01e4*/ 	.word	0x00005040


	//   ....[48]....
        /*01e8*/ 	.word	0x00005490


	//   ....[49]....
        /*01ec*/ 	.word	0x000054e0


	//   ....[50]....
        /*01f0*/ 	.word	0x00005510


	//   ....[51]....
        /*01f4*/ 	.word	0x00005530


	//   ....[52]....
        /*01f8*/ 	.word	0x00005550


	//   ....[53]....
        /*01fc*/ 	.word	0x00005600


	//   ....[54]....
        /*0200*/ 	.word	0x00005650


	//   ....[55]....
        /*0204*/ 	.word	0x00005670


	//   ....[56]....
        /*0208*/ 	.word	0x00005690


	//   ....[57]....
        /*020c*/ 	.word	0x000056b0


	//----- nvinfo : EIATTR_EXIT_INSTR_OFFSETS
	.align		4
.L_3047:
        /*0210*/ 	.byte	0x04, 0x1c
        /*0212*/ 	.short	(.L_3049 - .L_3048)


	//   ....[0]....
.L_3048:
        /*0214*/ 	.word	0x00005770


	//   ....[1]....
        /*0218*/ 	.word	0x00005990


	//----- nvinfo : EIATTR_MAX_THREADS
	.align		4
.L_3049:
        /*021c*/ 	.byte	0x04, 0x05
        /*021e*/ 	.short	(.L_3051 - .L_3050)
.L_3050:
        /*0220*/ 	.word	0x00000020
        /*0224*/ 	.word	0x00000001
        /*0228*/ 	.word	0x00000001


	//----- nvinfo : EIATTR_CRS_STACK_SIZE
	.align		4
.L_3051:
        /*022c*/ 	.byte	0x04, 0x1e
        /*022e*/ 	.short	(.L_3053 - .L_3052)
.L_3052:
        /*0230*/ 	.word	0x00000000
.L_3053:


//--------------------- .nv.info._Z25selective_scan_bwd_kernelI32Selective_Scan_bwd_kernel_traitsILi32ELi8ELb0ELb0ELb1ELb1ELb0EffEEv12SSMParamsBwd --------------------------
	.section	.nv.info._Z25selective_scan_bwd_kernelI32Selective_Scan_bwd_kernel_traitsILi32ELi8ELb0ELb0ELb1ELb1ELb0EffEEv12SSMParamsBwd,"",@"SHT_CUDA_INFO"
	.sectionflags	@""
	.align	4


	//----- nvinfo : EIATTR_CUDA_API_VERSION
	.align		4
        /*0000*/ 	.byte	0x04, 0x37
        /*0002*/ 	.short	(.L_3055 - .L_3054)
.L_3054:
        /*0004*/ 	.word	0x00000082


	//----- nvinfo : EIATTR_SW2861232_WAR
	.align		4
.L_3055:
        /*0008*/ 	.byte	0x01, 0x35
	.zero		2


	//----- nvinfo : EIATTR_PARAM_CBANK
	.align		4
        /*000c*/ 	.byte	0x04, 0x0a
        /*000e*/ 	.short	(.L_3057 - .L_3056)
	.align		4
.L_3056:
        /*0010*/ 	.word	index@(.nv.constant0._Z25selective_scan_bwd_kernelI32Selective_Scan_bwd_kernel_traitsILi32ELi8ELb0ELb0ELb1ELb1ELb0EffEEv12SSMParamsBwd)
        /*0014*/ 	.short	0x0160
        /*0016*/ 	.short	0x01f0


	//----- nvinfo : EIATTR_CBANK_PARAM_SIZE
	.align		4
.L_3057:
        /*0018*/ 	.byte	0x03, 0x19
        /*001a*/ 	.short	0x01f0


	//----- nvinfo : EIATTR_KPARAM_INFO
	.align		4
        /*001c*/ 	.byte	0x04, 0x17
        /*001e*/ 	.short	(.L_3059 - .L_3058)
.L_3058:
        /*0020*/ 	.word	0x00000000
        /*0024*/ 	.short	0x0000
        /*0026*/ 	.short	0x0000
        /*0028*/ 	.byte	0x00, 0xf0, 0xc1, 0x07


	//----- nvinfo : EIATTR_MAXREG_COUNT
	.align		4
.L_3059:
        /*002c*/ 	.byte	0x03, 0x1b
        /*002e*/ 	.short	0x00ff


	//----- nvinfo : EIATTR_NUM_BARRIERS
	.align		4
        /*0030*/ 	.byte	0x02, 0x4c
        /*0032*/ 	.byte	0x01
	.zero		1


	//----- nvinfo : EIATTR_MERCURY_ISA_VERSION
	.align		4
        /*0034*/ 	.byte	0x03, 0x5f
        /*0036*/ 	.short	0x0000


	//----- nvinfo : EIATTR_COOP_GROUP_MASK_REGIDS
	.align		4
        /*0038*/ 	.byte	0x04, 0x29
        /*003a*/ 	.short	(.L_3061 - .L_3060)


	//   ....[0]....
.L_3060:
        /*003c*/ 	.word	0xffffffff


	//   ....[1]....
        /*0040*/ 	.word	0xffffffff


	//   ....[2]....
        /*0044*/ 	.word	0xffffffff


	//   ....[3]....
        /*0048*/ 	.word	0xffffffff


	//   ....[4]....
        /*004c*/ 	.word	0xffffffff


	//   ....[5]....
        /*0050*/ 	.word	0xffffffff


	//   ....[6]....
        /*0054*/ 	.word	0xffffffff


	//   ....[7]....
        /*0058*/ 	.word	0xffffffff


	//   ....[8]....
        /*005c*/ 	.word	0xffffffff


	//   ....[9]....
        /*0060*/ 	.word	0xffffffff


	//   ....[10]....
        /*0064*/ 	.word	0xffffffff


	//   ....[11]....
        /*0068*/ 	.word	0xffffffff


	//   ....[12]....
        /*006c*/ 	.word	0xffffffff


	//   ....[13]....
        /*0070*/ 	.word	0xffffffff


	//   ....[14]....
        /*0074*/ 	.word	0xffffffff


	//   ....[15]....
        /*0078*/ 	.word	0xffffffff


	//   ....[16]....
        /*007c*/ 	.word	0xffffffff


	//   ....[17]....
        /*0080*/ 	.word	0xffffffff


	//   ....[18]....
        /*0084*/ 	.word	0xffffffff


	//   ....[19]....
        /*0088*/ 	.word	0xffffffff


	//   ....[20]....
        /*008c*/ 	.word	0xffffffff


	//   ....[21]....
        /*0090*/ 	.word	0xffffffff


	//   ....[22]....
        /*0094*/ 	.word	0xffffffff


	//   ....[23]....
        /*0098*/ 	.word	0xffffffff


	//   ....[24]....
        /*009c*/ 	.word	0xffffffff


	//   ....[25]....
        /*00a0*/ 	.word	0xffffffff


	//   ....[26]....
        /*00a4*/ 	.word	0xffffffff


	//   ....[27]....
        /*00a8*/ 	.word	0xffffffff


	//   ....[28]....
        /*00ac*/ 	.word	0xffffffff


	//   ....[29]....
        /*00b0*/ 	.word	0xffffffff


	//   ....[30]....
        /*00b4*/ 	.word	0xffffffff


	//   ....[31]....
        /*00b8*/ 	.word	0xffffffff


	//   ....[32]....
        /*00bc*/ 	.word	0xffffffff


	//   ....[33]....
        /*00c0*/ 	.word	0xffffffff


	//   ....[34]....
        /*00c4*/ 	.word	0xffffffff


	//   ....[35]....
        /*00c8*/ 	.word	0xffffffff


	//   ....[36]....
        /*00cc*/ 	.word	0xffffffff


	//   ....[37]....
        /*00d0*/ 	.word	0xffffffff


	//   ....[38]....
        /*00d4*/ 	.word	0xffffffff


	//   ....[39]....
        /*00d8*/ 	.word	0xffffffff


	//   ....[40]....
        /*00dc*/ 	.word	0xffffffff


	//   ....[41]....
        /*00e0*/ 	.word	0xffffffff


	//   ....[42]....
        /*00e4*/ 	.word	0xffffffff


	//   ....[43]....
        /*00e8*/ 	.word	0xffffffff


	//   ....[44]....
        /*00ec*/ 	.word	0xffffffff


	//   ....[45]....
        /*00f0*/ 	.word	0xffffffff


	//   ....[46]....
        /*00f4*/ 	.word	0xffffffff


	//   ....[47]....
        /*00f8*/ 	.word	0xffffffff


	//   ....[48]....
        /*00fc*/ 	.word	0xffffffff


	//   ....[49]....
        /*0100*/ 	.word	0xffffffff


	//   ....[50]....
        /*0104*/ 	.word	0xffffffff


	//   ....[51]....
        /*0108*/ 	.word	0xffffffff


	//   ....[52]....
        /*010c*/ 	.word	0xffffffff


	//   ....[53]....
        /*0110*/ 	.word	0xffffffff


	//   ....[54]....
        /*0114*/ 	.word	0xffffffff


	//----- nvinfo : EIATTR_COOP_GROUP_INSTR_OFFSETS
	.align		4
.L_3061:
        /*0118*/ 	.byte	0x04, 0x28
        /*011a*/ 	.short	(.L_3063 - .L_3062)


	//   ....[0]....
.L_3062:
        /*011c*/ 	.word	0x00000d10


	//   ....[1]....
        /*0120*/ 	.word	0x00000f20


	//   ....[2]....
        /*0124*/ 	.word	0x00001210


	//   ....[3]....
        /*0128*/ 	.word	0x00002d60


	//   ....[4]....
        /*012c*/ 	.word	0x00003130


	//   ....[5]....
        /*0130*/ 	.word	0x00003170


	//   ....[6]....
        /*0134*/ 	.word	0x00003300


	//   ....[7]....
        /*0138*/ 	.word	0x00003340


	//   ....[8]....
        /*013c*/ 	.word	0x00003350


	//   ....[9]....
        /*0140*/ 	.word	0x00003360


	//   ....[10]....
        /*0144*/ 	.word	0x00003390


	//   ....[11]....
        /*0148*/ 	.word	0x000033c0


	//   ....[12]....
        /*014c*/ 	.word	0x000033e0


	//   ....[13]....
        /*0150*/ 	.word	0x00003400


	//   ....[14]....
        /*0154*/ 	.word	0x00003430


	//   ....[15]....
        /*0158*/ 	.word	0x00003460


	//   ....[16]....
        /*015c*/ 	.word	0x00003480


	//   ....[17]....
        /*0160*/ 	.word	0x000034a0


	//   ....[18]....
        /*0164*/ 	.word	0x00003510


	//   ....[19]....
        /*0168*/ 	.word	0x00003540


	//   ....[20]....
        /*016c*/ 	.word	0x00003550


	//   ....[21]....
        /*0170*/ 	.word	0x00003560


	//   ....[22]....
        /*0174*/ 	.word	0x000035b0


	//   ....[23]....
        /*0178*/ 	.word	0x000035d0


	//   ....[24]....
        /*017c*/ 	.word	0x000035f0


	//   ....[25]....
        /*0180*/ 	.word	0x00003600


	//   ....[26]....
        /*0184*/ 	.word	0x00003610


	//   ....[27]....
        /*0188*/ 	.word	0x00003660


	//   ....[28]....
        /*018c*/ 	.word	0x00003690


	//   ....[29]....
        /*0190*/ 	.word	0x000036c0


	//   ....[30]....
        /*0194*/ 	.word	0x000036f0


	//   ....[31]....
        /*0198*/ 	.word	0x00003720


	//   ....[32]....
        /*019c*/ 	.word	0x00004100


	//   ....[33]....
        /*01a0*/ 	.word	0x00004140


	//   ....[34]....
        /*01a4*/ 	.word	0x00004240


	//   ....[35]....
        /*01a8*/ 	.word	0x00004270


	//   ....[36]....
        /*01ac*/ 	.word	0x00004350


	//   ....[37]....
        /*01b0*/ 	.word	0x00004380


	//   ....[38]....
        /*01b4*/ 	.word	0x000043c0


	//   ....[39]....
        /*01b8*/ 	.word	0x000043e0


	//   ....[40]....
        /*01bc*/ 	.word	0x00004410


	//   ....[41]....
        /*01c0*/ 	.word	0x00004440


	//   ....[42]....
        /*01c4*/ 	.word	0x000048a0


	//   ....[43]....
        /*01c8*/ 	.word	0x00004bb0


	//   ....[44]....
        /*01cc*/ 	.word	0x000051b0


	//   ....[45]....
        /*01d0*/ 	.word	0x00005610


	//   ....[46]....
        /*01d4*/ 	.word	0x00005660


	//   ....[47]....
        /*01d8*/ 	.word	0x00005690


	//   ....[48]....
        /*01dc*/ 	.word	0x000056b0


	//   ....[49]....
        /*01e0*/ 	.word	0x000056d0


	//   ....[50]....
        /*01e4*/ 	.word	0x00005780


	//   ....[51]....
        /*01e8*/ 	.word	0x000057d0


	//   ....[52]....
        /*01ec*/ 	.word	0x000057f0


	//   ....[53]....
        /*01f0*/ 	.word	0x00005810


	//   ....[54]....
        /*01f4*/ 	.word	0x00005830


	//----- nvinfo : EIATTR_EXIT_INSTR_OFFSETS
	.align		4
.L_3063:
        /*01f8*/ 	.byte	0x04, 0x1c
        /*01fa*/ 	.short	(.L_3065 - .L_3064)


	//   ....[0]....
.L_3064:
        /*01fc*/ 	.word	0x000058f0


	//   ....[1]....
        /*0200*/ 	.word	0x00005b10


	//----- nvinfo : EIATTR_MAX_THREADS
	.align		4
.L_3065:
        /*0204*/ 	.byte	0x04, 0x05
        /*0206*/ 	.short	(.L_3067 - .L_3066)
.L_3066:
        /*0208*/ 	.word	0x00000020
        /*020c*/ 	.word	0x00000001
        /*0210*/ 	.word	0x00000001


	//----- nvinfo : EIATTR_CRS_STACK_SIZE
	.align		4
.L_3067:
        /*0214*/ 	.byte	0x04, 0x1e
        /*0216*/ 	.short	(.L_3069 - .L_3068)
.L_3068:
        /*0218*/ 	.word	0x00000000
.L_3069:


//--------------------- .nv.info._Z25selective_scan_bwd_kernelI32Selective_Scan_bwd_kernel_traitsILi32ELi8ELb0ELb0ELb1ELb1ELb1EffEEv12SSMParamsBwd --------------------------
	.section	.nv.info._Z25selective_scan_bwd_kernelI32Selective_Scan_bwd_kernel_traitsILi32ELi8ELb0ELb0ELb1ELb1ELb1EffEEv12SSMParamsBwd,"",@"SHT_CUDA_INFO"
	.sectionflags	@""
	.align	4


	//----- nvinfo : EIATTR_CUDA_API_VERSION
	.align		4
        /*0000*/ 	.byte	0x04, 0x37
        /*0002*/ 	.short	(.L_3071 - .L_3070)
.L_3070:
        /*0004*/ 	.word	0x00000082


	//----- nvinfo : EIATTR_SW2861232_WAR
	.align		4
.L_3071:
        /*0008*/ 	.byte	0x01, 0x35
	.zero		2


	//----- nvinfo : EIATTR_PARAM_CBANK
	.align		4
        /*000c*/ 	.byte	0x04, 0x0a
        /*000e*/ 	.short	(.L_3073 - .L_3072)
	.align		4
.L_3072:
        /*0010*/ 	.word	index@(.nv.constant0._Z25selective_scan_bwd_kernelI32Selective_Scan_bwd_kernel_traitsILi32ELi8ELb0ELb0ELb1ELb1ELb1EffEEv12SSMParamsBwd)
        /*0014*/ 	.short	0x0160
        /*0016*/ 	.short	0x01f0


	//----- nvinfo : EIATTR_CBANK_PARAM_SIZE
	.align		4
.L_3073:
        /*0018*/ 	.byte	0x03, 0x19
        /*001a*/ 	.short	0x01f0


	//----- nvinfo : EIATTR_KPARAM_INFO
	.align		4
        /*001c*/ 	.byte	0x04, 0x17
        /*001e*/ 	.short	(.L_3075 - .L_3074)
.L_3074:
        /*0020*/ 	.word	0x00000000
        /*0024*/ 	.short	0x0000
        /*0026*/ 	.short	0x0000
        /*0028*/ 	.byte	0x00, 0xf0, 0xc1, 0x07


	//----- nvinfo : EIATTR_MAXREG_COUNT
	.align		4
.L_3075:
        /*002c*/ 	.byte	0x03, 0x1b
        /*002e*/ 	.short	0x00ff


	//----- nvinfo : EIATTR_NUM_BARRIERS
	.align		4
        /*0030*/ 	.byte	0x02, 0x4c
        /*0032*/ 	.byte	0x01
	.zero		1


	//----- nvinfo : EIATTR_MERCURY_ISA_VERSION
	.align		4
        /*0034*/ 	.byte	0x03, 0x5f
        /*0036*/ 	.short	0x0000


	//----- nvinfo : EIATTR_COOP_GROUP_MASK_REGIDS
	.align		4
        /*0038*/ 	.byte	0x04, 0x29
        /*003a*/ 	.short	(.L_3077 - .L_3076)


	//   ....[0]....
.L_3076:
        /*003c*/ 	.word	0xffffffff


	//   ....[1]....
        /*0040*/ 	.word	0xffffffff


	//   ....[2]....
        /*0044*/ 	.word	0xffffffff


	//   ....[3]....
        /*0048*/ 	.word	0xffffffff


	//   ....[4]....
        /*004c*/ 	.word	0xffffffff


	//   ....[5]....
        /*0050*/ 	.word	0xffffffff


	//   ....[6]....
        /*0054*/ 	.word	0xffffffff


	//   ....[7]....
        /*0058*/ 	.word	0xffffffff


	//   ....[8]....
        /*005c*/ 	.word	0xffffffff


	//   ....[9]....
        /*0060*/ 	.word	0xffffffff


	//   ....[10]....
        /*0064*/ 	.word	0xffffffff


	//   ....[11]....
        /*0068*/ 	.word	0xffffffff


	//   ....[12]....
        /*006c*/ 	.word	0xffffffff


	//   ....[13]....
        /*0070*/ 	.word	0xffffffff


	//   ....[14]....
        /*0074*/ 	.word	0xffffffff


	//   ....[15]....
        /*0078*/ 	.word	0xffffffff


	//   ....[16]....
        /*007c*/ 	.word	0xffffffff


	//   ....[17]....
        /*0080*/ 	.word	0xffffffff


	//   ....[18]....
        /*0084*/ 	.word	0xffffffff


	//   ....[19]....
        /*0088*/ 	.word	0xffffffff


	//   ....[20]....
        /*008c*/ 	.word	0xffffffff


	//   ....[21]....
        /*0090*/ 	.word	0xffffffff


	//   ....[22]....
        /*0094*/ 	.word	0xffffffff


	//   ....[23]....
        /*0098*/ 	.word	0xffffffff


	//   ....[24]....
        /*009c*/ 	.word	0xffffffff


	//   ....[25]....
        /*00a0*/ 	.word	0xffffffff


	//   ....[26]....
        /*00a4*/ 	.word	0xffffffff


	//   ....[27]....
        /*00a8*/ 	.word	0xffffffff


	//   ....[28]....
        /*00ac*/ 	.word	0xffffffff


	//   ....[29]....
        /*00b0*/ 	.word	0xffffffff


	//   ....[30]....
        /*00b4*/ 	.word	0xffffffff


	//   ....[31]....
        /*00b8*/ 	.word	0xffffffff


	//   ....[32]....
        /*00bc*/ 	.word	0xffffffff


	//   ....[33]....
        /*00c0*/ 	.word	0xffffffff


	//   ....[34]....
        /*00c4*/ 	.word	0xffffffff


	//   ....[35]....
        /*00c8*/ 	.word	0xffffffff


	//   ....[36]....
        /*00cc*/ 	.word	0xffffffff


	//   ....[37]....
        /*00d0*/ 	.word	0xffffffff


	//   ....[38]....
        /*00d4*/ 	.word	0xffffffff


	//   ....[39]....
        /*00d8*/ 	.word	0xffffffff


	//   ....[40]....
        /*00dc*/ 	.word	0xffffffff


	//   ....[41]....
        /*00e0*/ 	.word	0xffffffff


	//   ....[42]....
        /*00e4*/ 	.word	0xffffffff


	//   ....[43]....
        /*00e8*/ 	.word	0xffffffff


	//   ....[44]....
        /*00ec*/ 	.word	0xffffffff


	//   ....[45]....
        /*00f0*/ 	.word	0xffffffff


	//   ....[46]....
        /*00f4*/ 	.word	0xffffffff


	//   ....[47]....
        /*00f8*/ 	.word	0xffffffff


	//   ....[48]....
        /*00fc*/ 	.word	0xffffffff


	//   ....[49]....
        /*0100*/ 	.word	0xffffffff


	//   ....[50]....
        /*0104*/ 	.word	0xffffffff


	//   ....[51]....
        /*0108*/ 	.word	0xffffffff


	//   ....[52]....
        /*010c*/ 	.word	0xffffffff


	//   ....[53]....
        /*0110*/ 	.word	0xffffffff


	//   ....[54]....
        /*0114*/ 	.word	0xffffffff


	//   ....[55]....
        /*0118*/ 	.word	0xffffffff


	//   ....[56]....
        /*011c*/ 	.word	0xffffffff


	//   ....[57]....
        /*0120*/ 	.word	0xffffffff


	//   ....[58]....
        /*0124*/ 	.word	0xffffffff


	//----- nvinfo : EIATTR_COOP_GROUP_INSTR_OFFSETS
	.align		4
.L_3077:
        /*0128*/ 	.byte	0x04, 0x28
        /*012a*/ 	.short	(.L_3079 - .L_3078)


	//   ....[0]....
.L_3078:
        /*012c*/ 	.word	0x00000cd0


	//   ....[1]....
        /*0130*/ 	.word	0x00000f20


	//   ....[2]....
        /*0134*/ 	.word	0x00001390


	//   ....[3]....
        /*0138*/ 	.word	0x00002890


	//   ....[4]....
        /*013c*/ 	.word	0x00002ca0


	//   ....[5]....
        /*0140*/ 	.word	0x00003010


	//   ....[6]....
        /*0144*/ 	.word	0x00003600


	//   ....[7]....
        /*0148*/ 	.word	0x000042e0


	//   ....[8]....
        /*014c*/ 	.word	0x000046b0


	//   ....[9]....
        /*0150*/ 	.word	0x000046f0


	//   ....[10]....
        /*0154*/ 	.word	0x000048a0


	//   ....[11]....
        /*0158*/ 	.word	0x000048c0


	//   ....[12]....
        /*015c*/ 	.word	0x000048d0


	//   ....[13]....
        /*0160*/ 	.word	0x000048e0


	//   ....[14]....
        /*0164*/ 	.word	0x00004910


	//   ....[15]....
        /*0168*/ 	.word	0x00004940


	//   ....[16]....
        /*016c*/ 	.word	0x00004960


	//   ....[17]....
        /*0170*/ 	.word	0x00004980


	//   ....[18]....
        /*0174*/ 	.word	0x000049b0


	//   ....[19]....
        /*0178*/ 	.word	0x000049e0


	//   ....[20]....
        /*017c*/ 	.word	0x00004a00


	//   ....[21]....
        /*0180*/ 	.word	0x00004a20


	//   ....[22]....
        /*0184*/ 	.word	0x00004a90


	//   ....[23]....
        /*0188*/ 	.word	0x00004ac0


	//   ....[24]....
        /*018c*/ 	.word	0x00004ad0


	//   ....[25]....
        /*0190*/ 	.word	0x00004ae0


	//   ....[26]....
        /*0194*/ 	.word	0x00004b30


	//   ....[27]....
        /*0198*/ 	.word	0x00004b50


	//   ....[28]....
        /*019c*/ 	.word	0x00004b70


	//   ....[29]....
        /*01a0*/ 	.word	0x00004b80


	//   ....[30]....
        /*01a4*/ 	.word	0x00004b90


	//   ....[31]....
        /*01a8*/ 	.word	0x00004be0


	//   ....[32]....
        /*01ac*/ 	.word	0x00004c10


	//   ....[33]....
        /*01b0*/ 	.word	0x00004c40


	//   ....[34]....
        /*01b4*/ 	.word	0x00004c70


	//   ....[35]....
        /*01b8*/ 	.word	0x00004ca0


	//   ....[36]....
        /*01bc*/ 	.word	0x00005690


	//   ....[37]....
        /*01c0*/ 	.word	0x000056d0


	//   ....[38]....
        /*01c4*/ 	.word	0x000057d0


	//   ....[39]....
        /*01c8*/ 	.word	0x00005800


	//   ....[40]....
        /*01cc*/ 	.word	0x000058e0


	//   ....[41]....
        /*01d0*/ 	.word	0x00005910


	//   ....[42]....
        /*01d4*/ 	.word	0x00005950


	//   ....[43]....
        /*01d8*/ 	.word	0x00005970


	//   ....[44]....
        /*01dc*/ 	.word	0x000059a0


	//   ....[45]....
        /*01e0*/ 	.word	0x000059d0


	//   ....[46]....
        /*01e4*/ 	.word	0x00005e20


	//   ....[47]....
        /*01e8*/ 	.word	0x000060d0


	//   ....[48]....
        /*01ec*/ 	.word	0x00006750


	//   ....[49]....
        /*01f0*/ 	.word	0x00006ba0


	//   ....[50]....
        /*01f4*/ 	.word	0x00006bf0


	//   ....[51]....
        /*01f8*/ 	.word	0x00006c20


	//   ....[52]....
        /*01fc*/ 	.word	0x00006c40


	//   ....[53]....
        /*0200*/ 	.word	0x00006c60


	//   ....[54]....
        /*0204*/ 	.word	0x00006d10


	//   ....[55]....
        /*0208*/ 	.word	0x00006d60


	//   ....[56]....
        /*020c*/ 	.word	0x00006d80


	//   ....[57]....
        /*0210*/ 	.word	0x00006da0


	//   ....[58]....
        /*0214*/ 	.word	0x00006dc0


	//----- nvinfo : EIATTR_EXIT_INSTR_OFFSETS
	.align		4
.L_3079:
        /*0218*/ 	.byte	0x04, 0x1c
        /*021a*/ 	.short	(.L_3081 - .L_3080)


	//   ....[0]....
.L_3080:
        /*021c*/ 	.word	0x00006e80


	//   ....[1]....
        /*0220*/ 	.word	0x000070a0


	//----- nvinfo : EIATTR_MAX_THREADS
	.align		4
.L_3081:
        /*0224*/ 	.byte	0x04, 0x05
        /*0226*/ 	.short	(.L_3083 - .L_3082)
.L_3082:
        /*0228*/ 	.word	0x00000020
        /*022c*/ 	.word	0x00000001
        /*0230*/ 	.word	0x00000001


	//----- nvinfo : EIATTR_CRS_STACK_SIZE
	.align		4
.L_3083:
        /*0234*/ 	.byte	0x04, 0x1e
        /*0236*/ 	.short	(.L_3085 - .L_3084)
.L_3084:
        /*0238*/ 	.word	0x00000000
.L_3085:


//--------------------- .nv.info._Z25selective_scan_bwd_kernelI32Selective_Scan_bwd_kernel_traitsILi32ELi8ELb0ELb1ELb0ELb0ELb0EffEEv12SSMParamsBwd --------------------------
	.section	.nv.info._Z25selective_scan_bwd_kernelI32Selective_Scan_bwd_kernel_traitsILi32ELi8ELb0ELb1ELb0ELb0ELb0EffEEv12SSMParamsBwd,"",@"SHT_CUDA_INFO"
	.sectionflags	@""
	.align	4


	//----- nvinfo : EIATTR_CUDA_API_VERSION
	.align		4
        /*0000*/ 	.byte	0x04, 0x37
        /*0002*/ 	.short	(.L_3087 - .L_3086)
.L_3086:
        /*0004*/ 	.word	0x00000082


	//----- nvinfo : EIATTR_SW2861232_WAR
	.align		4
.L_3087:
        /*0008*/ 	.byte	0x01, 0x35
	.zero		2


	//----- nvinfo : EIATTR_PARAM_CBANK
	.align		4
        /*000c*/ 	.byte	0x04, 0x0a
        /*000e*/ 	.short	(.L_3089 - .L_3088)
	.align		4
.L_3088:
        /*0010*/ 	.word	index@(.nv.constant0._Z25selective_scan_bwd_kernelI32Selective_Scan_bwd_kernel_traitsILi32ELi8ELb0ELb1ELb0ELb0ELb0EffEEv12SSMParamsBwd)
        /*0014*/ 	.short	0x0160
        /*0016*/ 	.short	0x01f0


	//----- nvinfo : EIATTR_CBANK_PARAM_SIZE
	.align		4
.L_3089:
        /*0018*/ 	.byte	0x03, 0x19
        /*001a*/ 	.short	0x01f0


	//----- nvinfo : EIATTR_KPARAM_INFO
	.align		4
        /*001c*/ 	.byte	0x04, 0x17
        /*001e*/ 	.short	(.L_3091 - .L_3090)
.L_3090:
        /*0020*/ 	.word	0x00000000
        /*0024*/ 	.short	0x0000
        /*0026*/ 	.short	0x0000
        /*0028*/ 	.byte	0x00, 0xf0, 0xc1, 0x07


	//----- nvinfo : EIATTR_MAXREG_COUNT
	.align		4
.L_3091:
        /*002c*/ 	.byte	0x03, 0x1b
        /*002e*/ 	.short	0x00ff


	//----- nvinfo : EIATTR_NUM_BARRIERS
	.align		4
        /*0030*/ 	.byte	0x02, 0x4c
        /*0032*/ 	.byte	0x01
	.zero		1


	//----- nvinfo : EIATTR_MERCURY_ISA_VERSION
	.align		4
        /*0034*/ 	.byte	0x03, 0x5f
        /*0036*/ 	.short	0x0000


	//----- nvinfo : EIATTR_COOP_GROUP_MASK_REGIDS
	.align		4
        /*0038*/ 	.byte	0x04, 0x29
        /*003a*/ 	.short	(.L_3093 - .L_3092)


	//   ....[0]....
.L_3092:
        /*003c*/ 	.word	0xffffffff


	//   ....[1]....
        /*0040*/ 	.word	0xffffffff


	//   ....[2]....
        /*0044*/ 	.word	0xffffffff


	//   ....[3]....
        /*0048*/ 	.word	0xffffffff


	//   ....[4]....
        /*004c*/ 	.word	0xffffffff


	//   ....[5]....
        /*0050*/ 	.word	0xffffffff


	//   ....[6]....
        /*0054*/ 	.word	0xffffffff


	//   ....[7]....
        /*0058*/ 	.word	0xffffffff


	//   ....[8]....
        /*005c*/ 	.word	0xffffffff


	//   ....[9]....
        /*0060*/ 	.word	0xffffffff


	//   ....[10]....
        /*0064*/ 	.word	0xffffffff


	//   ....[11]....
        /*0068*/ 	.word	0xffffffff


	//   ....[12]....
        /*006c*/ 	.word	0xffffffff


	//   ....[13]....
        /*0070*/ 	.word	0xffffffff


	//   ....[14]....
        /*0074*/ 	.word	0xffffffff


	//   ....[15]....
        /*0078*/ 	.word	0xffffffff


	//   ....[16]....
        /*007c*/ 	.word	0xffffffff


	//   ....[17]....
        /*0080*/ 	.word	0xffffffff


	//   ....[18]....
        /*0084*/ 	.word	0xffffffff


	//   ....[19]....
        /*0088*/ 	.word	0xffffffff


	//   ....[20]....
        /*008c*/ 	.word	0xffffffff


	//   ....[21]....
        /*0090*/ 	.word	0xffffffff


	//   ....[22]....
        /*0094*/ 	.word	0xffffffff


	//   ....[23]....
        /*0098*/ 	.word	0xffffffff


	//   ....[24]....
        /*009c*/ 	.word	0xffffffff


	//   ....[25]....
        /*00a0*/ 	.word	0xffffffff


	//   ....[26]....
        /*00a4*/ 	.word	0xffffffff


	//   ....[27]....
        /*00a8*/ 	.word	0xffffffff


	//   ....[28]....
        /*00ac*/ 	.word	0xffffffff


	//   ....[29]....
        /*00b0*/ 	.word	0xffffffff


	//   ....[30]....
        /*00b4*/ 	.word	0xffffffff


	//   ....[31]....
        /*00b8*/ 	.word	0xffffffff


	//   ....[32]....
        /*00bc*/ 	.word	0xffffffff


	//   ....[33]....
        /*00c0*/ 	.word	0xffffffff


	//   ....[34]....
        /*00c4*/ 	.word	0xffffffff


	//   ....[35]....
        /*00c8*/ 	.word	0xffffffff


	//   ....[36]....
        /*00cc*/ 	.word	0xffffffff


	//   ....[37]....
        /*00d0*/ 	.word	0xffffffff


	//   ....[38]....
        /*00d4*/ 	.word	0xffffffff


	//   ....[39]....
        /*00d8*/ 	.word	0xffffffff


	//   ....[40]....
        /*00dc*/ 	.word	0xffffffff


	//   ....[41]....
        /*00e0*/ 	.word	0xffffffff


	//   ....[42]....
        /*00e4*/ 	.word	0xffffffff


	//   ....[43]....
        /*00e8*/ 	.word	0xffffffff


	//   ....[44]....
        /*00ec*/ 	.word	0xffffffff


	//   ....[45]....
        /*00f0*/ 	.word	0xffffffff


	//   ....[46]....
        /*00f4*/ 	.word	0xffffffff


	//   ....[47]....
        /*00f8*/ 	.word	0xffffffff


	//   ....[48]....
        /*00fc*/ 	.word	0xffffffff


	//   ....[49]....
        /*0100*/ 	.word	0xffffffff


	//   ....[50]....
        /*0104*/ 	.word	0xffffffff


	//   ....[51]....
        /*0108*/ 	.word	0xffffffff


	//   ....[52]....
        /*010c*/ 	.word	0xffffffff


	//   ....[53]....
        /*0110*/ 	.word	0xffffffff


	//----- nvinfo : EIATTR_COOP_GROUP_INSTR_OFFSETS
	.align		4
.L_3093:
        /*0114*/ 	.byte	0x04, 0x28
        /*0116*/ 	.short	(.L_3095 - .L_3094)


	//   ....[0]....
.L_3094:
        /*0118*/ 	.word	0x00000c00


	//   ....[1]....
        /*011c*/ 	.word	0x00000e80


	//   ....[2]....
        /*0120*/ 	.word	0x00001070


	//   ....[3]....
        /*0124*/ 	.word	0x00001a10


	//   ....[4]....
        /*0128*/ 	.word	0x00002130


	//   ....[5]....
        /*012c*/ 	.word	0x00002140


	//   ....[6]....
        /*0130*/ 	.word	0x00002150


	//   ....[7]....
        /*0134*/ 	.word	0x00002160


	//   ....[8]....
        /*0138*/ 	.word	0x000021b0


	//   ....[9]....
        /*013c*/ 	.word	0x000021d0


	//   ....[10]....
        /*0140*/ 	.word	0x000021f0


	//   ....[11]....
        /*0144*/ 	.word	0x00002200


	//   ....[12]....
        /*0148*/ 	.word	0x00002230


	//   ....[13]....
        /*014c*/ 	.word	0x00002260


	//   ....[14]....
        /*0150*/ 	.word	0x00002280


	//   ....[15]....
        /*0154*/ 	.word	0x000022a0


	//   ....[16]....
        /*0158*/ 	.word	0x00002310


	//   ....[17]....
        /*015c*/ 	.word	0x00002340


	//   ....[18]....
        /*0160*/ 	.word	0x00002350


	//   ....[19]....
        /*0164*/ 	.word	0x00002360


	//   ....[20]....
        /*0168*/ 	.word	0x000023d0


	//   ....[21]....
        /*016c*/ 	.word	0x000023f0


	//   ....[22]....
        /*0170*/ 	.word	0x00002400


	//   ....[23]....
        /*0174*/ 	.word	0x00002410


	//   ....[24]....
        /*0178*/ 	.word	0x00002430


	//   ....[25]....
        /*017c*/ 	.word	0x00002450


	//   ....[26]....
        /*0180*/ 	.word	0x00002470


	//   ....[27]....
        /*0184*/ 	.word	0x00002490


	//   ....[28]....
        /*0188*/ 	.word	0x000024a0


	//   ....[29]....
        /*018c*/ 	.word	0x000024b0


	//   ....[30]....
        /*0190*/ 	.word	0x000024c0


	//   ....[31]....
        /*0194*/ 	.word	0x00002520


	//   ....[32]....
        /*0198*/ 	.word	0x00002ef0


	//   ....[33]....
        /*019c*/ 	.word	0x00002f30


	//   ....[34]....
        /*01a0*/ 	.word	0x00003020


	//   ....[35]....
        /*01a4*/ 	.word	0x00003050


	//   ....[36]....
        /*01a8*/ 	.word	0x00003100


	//   ....[37]....
        /*01ac*/ 	.word	0x00003120


	//   ....[38]....
        /*01b0*/ 	.word	0x00003150


	//   ....[39]....
        /*01b4*/ 	.word	0x00003170


	//   ....[40]....
        /*01b8*/ 	.word	0x000031b0


	//   ....[41]....
        /*01bc*/ 	.word	0x000031e0


	//   ....[42]....
        /*01c0*/ 	.word	0x000036b0


	//   ....[43]....
        /*01c4*/ 	.word	0x00003a40


	//   ....[44]....
        /*01c8*/ 	.word	0x00003ea0


	//   ....[45]....
        /*01cc*/ 	.word	0x00003ef0


	//   ....[46]....
        /*01d0*/ 	.word	0x00003f20


	//   ....[47]....
        /*01d4*/ 	.word	0x00003f40


	//   ....[48]....
        /*01d8*/ 	.word	0x00003f60


	//   ....[49]....
        /*01dc*/ 	.word	0x00004010


	//   ....[50]....
        /*01e0*/ 	.word	0x00004060


	//   ....[51]....
        /*01e4*/ 	.word	0x00004080


	//   ....[52]....
        /*01e8*/ 	.word	0x000040a0


	//   ....[53]....
        /*01ec*/ 	.word	0x000040c0


	//----- nvinfo : EIATTR_EXIT_INSTR_OFFSETS
	.align		4
.L_3095:
        /*01f0*/ 	.byte	0x04, 0x1c
        /*01f2*/ 	.short	(.L_3097 - .L_3096)


	//   ....[0]....
.L_3096:
        /*01f4*/ 	.word	0x00004180


	//   ....[1]....
        /*01f8*/ 	.word	0x000043a0


	//----- nvinfo : EIATTR_MAX_THREADS
	.align		4
.L_3097:
        /*01fc*/ 	.byte	0x04, 0x05
        /*01fe*/ 	.short	(.L_3099 - .L_3098)
.L_3098:
        /*0200*/ 	.word	0x00000020
        /*0204*/ 	.word	0x00000001
        /*0208*/ 	.word	0x00000001


	//----- nvinfo : EIATTR_CRS_STACK_SIZE
	.align		4
.L_3099:
        /*020c*/ 	.byte	0x04, 0x1e
        /*020e*/ 	.short	(.L_3101 - .L_3100)
.L_3100:
        /*0210*/ 	.word	0x00000000
.L_3101:


//--------------------- .nv.info._Z25selective_scan_bwd_kernelI32Selective_Scan_bwd_kernel_traitsILi32ELi8ELb0ELb1ELb0ELb0ELb1EffEEv12SSMParamsBwd --------------------------
	.section	.nv.info._Z25selective_scan_bwd_kernelI32Selective_Scan_bwd_kernel_traitsILi32ELi8ELb0ELb1ELb0ELb0ELb1EffEEv12SSMParamsBwd,"",@"SHT_CUDA_INFO"
	.sectionflags	@""
	.align	4


	//----- nvinfo : EIATTR_CUDA_API_VERSION
	.align		4
        /*0000*/ 	.byte	0x04, 0x37
        /*0002*/ 	.short	(.L_3103 - .L_3102)
.L_3102:
        /*0004*/ 	.word	0x00000082


	//----- nvinfo : EIATTR_SW2861232_WAR
	.align		4
.L_3103:
        /*0008*/ 	.byte	0x01, 0x35
	.zero		2


	//----- nvinfo : EIATTR_PARAM_CBANK
	.align		4
        /*000c*/ 	.byte	0x04, 0x0a
        /*000e*/ 	.short	(.L_3105 - .L_3104)
	.align		4
.L_3104:
        /*0010*/ 	.word	index@(.nv.constant0._Z25selective_scan_bwd_kernelI32Selective_Scan_bwd_kernel_traitsILi32ELi8ELb0ELb1ELb0ELb0ELb1EffEEv12SSMParamsBwd)
        /*0014*/ 	.short	0x0160
        /*0016*/ 	.short	0x01f0


	//----- nvinfo : EIATTR_CBANK_PARAM_SIZE
	.align		4
.L_3105:
        /*0018*/ 	.byte	0x03, 0x19
        /*001a*/ 	.short	0x01f0


	//----- nvinfo : EIATTR_KPARAM_INFO
	.align		4
        /*001c*/ 	.byte	0x04, 0x17
        /*001e*/ 	.short	(.L_3107 - .L_3106)
.L_3106:
        /*0020*/ 	.word	0x00000000
        /*0024*/ 	.short	0x0000
        /*0026*/ 	.short	0x0000
        /*0028*/ 	.byte	0x00, 0xf0, 0xc1, 0x07


	//----- nvinfo : EIATTR_MAXREG_COUNT
	.align		4
.L_3107:
        /*002c*/ 	.byte	0x03, 0x1b
        /*002e*/ 	.short	0x00ff


	//----- nvinfo : EIATTR_NUM_BARRIERS
	.align		4
        /*0030*/ 	.byte	0x02, 0x4c
        /*0032*/ 	.byte	0x01
	.zero		1


	//----- nvinfo : EIATTR_MERCURY_ISA_VERSION
	.align		4
        /*0034*/ 	.byte	0x03, 0x5f
        /*0036*/ 	.short	0x0000


	//----- nvinfo : EIATTR_COOP_GROUP_MASK_REGIDS
	.align		4
        /*0038*/ 	.byte	0x04, 0x29
        /*003a*/ 	.short	(.L_3109 - .L_3108)


	//   ....[0]....
.L_3108:
        /*003c*/ 	.word	0xffffffff


	//   ....[1]....
        /*0040*/ 	.word	0xffffffff


	//   ....[2]....
        /*0044*/ 	.word	0xffffffff


	//   ....[3]....
        /*0048*/ 	.word	0xffffffff


	//   ....[4]....
        /*004c*/ 	.word	0xffffffff


	//   ....[5]....
        /*0050*/ 	.word	0xffffffff


	//   ....[6]....
        /*0054*/ 	.word	0xffffffff


	//   ....[7]....
        /*0058*/ 	.word	0xffffffff


	//   ....[8]....
        /*005c*/ 	.word	0xffffffff


	//   ....[9]....
        /*0060*/ 	.word	0xffffffff


	//   ....[10]....
        /*0064*/ 	.word	0xffffffff


	//   ....[11]....
        /*0068*/ 	.word	0xffffffff


	//   ....[12]....
        /*006c*/ 	.word	0xffffffff


	//   ....[13]....
        /*0070*/ 	.word	0xffffffff


	//   ....[14]....
        /*0074*/ 	.word	0xffffffff


	//   ....[15]....
        /*0078*/ 	.word	0xffffffff


	//   ....[16]....
        /*007c*/ 	.word	0xffffffff


	//   ....[17]....
        /*0080*/ 	.word	0xffffffff


	//   ....[18]....
        /*0084*/ 	.word	0xffffffff


	//   ....[19]....
        /*0088*/ 	.word	0xffffffff


	//   ....[20]....
        /*008c*/ 	.word	0xffffffff


	//   ....[21]....
        /*0090*/ 	.word	0xffffffff


	//   ....[22]....
        /*0094*/ 	.word	0xffffffff


	//   ....[23]....
        /*0098*/ 	.word	0xffffffff


	//   ....[24]....
        /*009c*/ 	.word	0xffffffff


	//   ....[25]....
        /*00a0*/ 	.word	0xffffffff


	//   ....[26]....
        /*00a4*/ 	.word	0xffffffff


	//   ....[27]....
        /*00a8*/ 	.word	0xffffffff


	//   ....[28]....
        /*00ac*/ 	.word	0xffffffff


	//   ....[29]....
        /*00b0*/ 	.word	0xffffffff


	//   ....[30]....
        /*00b4*/ 	.word	0xffffffff


	//   ....[31]....
        /*00b8*/ 	.word	0xffffffff


	//   ....[32]....
        /*00bc*/ 	.word	0xffffffff


	//   ....[33]....
        /*00c0*/ 	.word	0xffffffff


	//   ....[34]....
        /*00c4*/ 	.word	0xffffffff


	//   ....[35]....
        /*00c8*/ 	.word	0xffffffff


	//   ....[36]....
        /*00cc*/ 	.word	0xffffffff


	//   ....[37]....
        /*00d0*/ 	.word	0xffffffff


	//   ....[38]....
        /*00d4*/ 	.word	0xffffffff


	//   ....[39]....
        /*00d8*/ 	.word	0xffffffff


	//   ....[40]....
        /*00dc*/ 	.word	0xffffffff


	//   ....[41]....
        /*00e0*/ 	.word	0xffffffff


	//   ....[42]....
        /*00e4*/ 	.word	0xffffffff


	//   ....[43]....
        /*00e8*/ 	.word	0xffffffff


	//   ....[44]....
        /*00ec*/ 	.word	0xffffffff


	//   ....[45]....
        /*00f0*/ 	.word	0xffffffff


	//   ....[46]....
        /*00f4*/ 	.word	0xffffffff


	//   ....[47]....
        /*00f8*/ 	.word	0xffffffff


	//   ....[48]....
        /*00fc*/ 	.word	0xffffffff


	//   ....[49]....
        /*0100*/ 	.word	0xffffffff


	//   ....[50]....
        /*0104*/ 	.word	0xffffffff


	//   ....[51]....
        /*0108*/ 	.word	0xffffffff


	//   ....[52]....
        /*010c*/ 	.word	0xffffffff


	//   ....[53]....
        /*0110*/ 	.word	0xffffffff


	//   ....[54]....
        /*0114*/ 	.word	0xffffffff


	//   ....[55]....
        /*0118*/ 	.word	0xffffffff


	//   ....[56]....
        /*011c*/ 	.word	0xffffffff


	//   ....[57]....
        /*0120*/ 	.word	0xffffffff


	//----- nvinfo : EIATTR_COOP_GROUP_INSTR_OFFSETS
	.align		4
.L_3109:
        /*0124*/ 	.byte	0x04, 0x28
        /*0126*/ 	.short	(.L_3111 - .L_3110)


	//   ....[0]....
.L_3110:
        /*0128*/ 	.word	0x00000c20


	//   ....[1]....
        /*012c*/ 	.word	0x00000ea0


	//   ....[2]....
        /*0130*/ 	.word	0x000013d0


	//   ....[3]....
        /*0134*/ 	.word	0x000015e0


	//   ....[4]....
        /*0138*/ 	.word	0x000019f0


	//   ....[5]....
        /*013c*/ 	.word	0x00001d60


	//   ....[6]....
        /*0140*/ 	.word	0x00002350


	//   ....[7]....
        /*0144*/ 	.word	0x00002f10


	//   ....[8]....
        /*0148*/ 	.word	0x00003630


	//   ....[9]....
        /*014c*/ 	.word	0x00003640


	//   ....[10]....
        /*0150*/ 	.word	0x00003650


	//   ....[11]....
        /*0154*/ 	.word	0x00003660


	//   ....[12]....
        /*0158*/ 	.word	0x000036b0


	//   ....[13]....
        /*015c*/ 	.word	0x000036d0


	//   ....[14]....
        /*0160*/ 	.word	0x000036f0


	//   ....[15]....
        /*0164*/ 	.word	0x00003700


	//   ....[16]....
        /*0168*/ 	.word	0x00003730


	//   ....[17]....
        /*016c*/ 	.word	0x00003760


	//   ....[18]....
        /*0170*/ 	.word	0x00003780


	//   ....[19]....
        /*0174*/ 	.word	0x000037a0


	//   ....[20]....
        /*0178*/ 	.word	0x00003810


	//   ....[21]....
        /*017c*/ 	.word	0x00003840


	//   ....[22]....
        /*0180*/ 	.word	0x00003850


	//   ....[23]....
        /*0184*/ 	.word	0x00003860


	//   ....[24]....
        /*0188*/ 	.word	0x000038d0


	//   ....[25]....
        /*018c*/ 	.word	0x000038f0


	//   ....[26]....
        /*0190*/ 	.word	0x00003900


	//   ....[27]....
        /*0194*/ 	.word	0x00003910


	//   ....[28]....
        /*0198*/ 	.word	0x00003930


	//   ....[29]....
        /*019c*/ 	.word	0x00003950


	//   ....[30]....
        /*01a0*/ 	.word	0x00003970


	//   ....[31]....
        /*01a4*/ 	.word	0x00003990


	//   ....[32]....
        /*01a8*/ 	.word	0x000039a0


	//   ....[33]....
        /*01ac*/ 	.word	0x000039b0


	//   ....[34]....
        /*01b0*/ 	.word	0x00003a20


	//   ....[35]....
        /*01b4*/ 	.word	0x00003a50


	//   ....[36]....
        /*01b8*/ 	.word	0x000043e0


	//   ....[37]....
        /*01bc*/ 	.word	0x00004420


	//   ....[38]....
        /*01c0*/ 	.word	0x00004510


	//   ....[39]....
        /*01c4*/ 	.word	0x00004540


	//   ....[40]....
        /*01c8*/ 	.word	0x000045f0


	//   ....[41]....
        /*01cc*/ 	.word	0x00004610


	//   ....[42]....
        /*01d0*/ 	.word	0x00004640


	//   ....[43]....
        /*01d4*/ 	.word	0x00004660


	//   ....[44]....
        /*01d8*/ 	.word	0x000046a0


	//   ....[45]....
        /*01dc*/ 	.word	0x000046d0


	//   ....[46]....
        /*01e0*/ 	.word	0x00004b60


	//   ....[47]....
        /*01e4*/ 	.word	0x00004f40


	//   ....[48]....
        /*01e8*/ 	.word	0x00005390


	//   ....[49]....
        /*01ec*/ 	.word	0x000053e0


	//   ....[50]....
        /*01f0*/ 	.word	0x00005410


	//   ....[51]....
        /*01f4*/ 	.word	0x00005430


	//   ....[52]....
        /*01f8*/ 	.word	0x00005450


	//   ....[53]....
        /*01fc*/ 	.word	0x00005500


	//   ....[54]....
        /*0200*/ 	.word	0x00005550


	//   ....[55]....
        /*0204*/ 	.word	0x00005570


	//   ....[56]....
        /*0208*/ 	.word	0x00005590


	//   ....[57]....
        /*020c*/ 	.word	0x000055b0


	//----- nvinfo : EIATTR_EXIT_INSTR_OFFSETS
	.align		4
.L_3111:
        /*0210*/ 	.byte	0x04, 0x1c
        /*0212*/ 	.short	(.L_3113 - .L_3112)


	//   ....[0]....
.L_3112:
        /*0214*/ 	.word	0x00005670


	//   ....[1]....
        /*0218*/ 	.word	0x00005890


	//----- nvinfo : EIATTR_MAX_THREADS
	.align		4
.L_3113:
        /*021c*/ 	.byte	0x04, 0x05
        /*021e*/ 	.short	(.L_3115 - .L_3114)
.L_3114:
        /*0220*/ 	.word	0x00000020
        /*0224*/ 	.word	0x00000001
        /*0228*/ 	.word	0x00000001


	//----- nvinfo : EIATTR_CRS_STACK_SIZE
	.align		4
.L_3115:
        /*022c*/ 	.byte	0x04, 0x1e
        /*022e*/ 	.short	(.L_3117 - .L_3116)
.L_3116:
        /*0230*/ 	.word	0x00000000
.L_3117:


//--------------------- .nv.info._Z25selective_scan_bwd_kernelI32Selective_Scan_bwd_kernel_traitsILi32ELi8ELb0ELb1ELb0ELb1ELb0EffEEv12SSMParamsBwd --------------------------
	.section	.nv.info._Z25selective_scan_bwd_kernelI32Selective_Scan_bwd_kernel_traitsILi32ELi8ELb0ELb1ELb0ELb1ELb0EffEEv12SSMParamsBwd,"",@"SHT_CUDA_INFO"
	.sectionflags	@""
	.align	4


	//----- nvinfo : EIATTR_CUDA_API_VERSION
	.align		4
        /*0000*/ 	.byte	0x04, 0x37
        /*0002*/ 	.short	(.L_3119 - .L_3118)
.L_3118:
        /*0004*/ 	.word	0x00000082


	//----- nvinfo : EIATTR_SW2861232_WAR
	.align		4
.L_3119:
        /*0008*/ 	.byte	0x01, 0x35
	.zero		2


	//----- nvinfo : EIATTR_PARAM_CBANK
	.align		4
        /*000c*/ 	.byte	0x04, 0x0a
        /*000e*/ 	.short	(.L_3121 - .L_3120)
	.align		4
.L_3120:
        /*0010*/ 	.word	index@(.nv.constant0._Z25selective_scan_bwd_kernelI32Selective_Scan_bwd_kernel_traitsILi32ELi8ELb0ELb1ELb0ELb1ELb0EffEEv12SSMParamsBwd)
        /*0014*/ 	.short	0x0160
        /*0016*/ 	.short	0x01f0


	//----- nvinfo : EIATTR_CBANK_PARAM_SIZE
	.align		4
.L_3121:
        /*0018*/ 	.byte	0x03, 0x19
        /*001a*/ 	.short	0x01f0


	//----- nvinfo : EIATTR_KPARAM_INFO
	.align		4
        /*001c*/ 	.byte	0x04, 0x17
        /*001e*/ 	.short	(.L_3123 - .L_3122)
.L_3122:
        /*0020*/ 	.word	0x00000000
        /*0024*/ 	.short	0x0000
        /*0026*/ 	.short	0x0000
        /*0028*/ 	.byte	0x00, 0xf0, 0xc1, 0x07


	//----- nvinfo : EIATTR_MAXREG_COUNT
	.align		4
.L_3123:
        /*002c*/ 	.byte	0x03, 0x1b
        /*002e*/ 	.short	0x00ff


	//----- nvinfo : EIATTR_NUM_BARRIERS
	.align		4
        /*0030*/ 	.byte	0x02, 0x4c
        /*0032*/ 	.byte	0x01
	.zero		1


	//----- nvinfo : EIATTR_MERCURY_ISA_VERSION
	.align		4
        /*0034*/ 	.byte	0x03, 0x5f
        /*0036*/ 	.short	0x0000


	//----- nvinfo : EIATTR_COOP_GROUP_MASK_REGIDS
	.align		4
        /*0038*/ 	.byte	0x04, 0x29
        /*003a*/ 	.short	(.L_3125 - .L_3124)


	//   ....[0]....
.L_3124:
        /*003c*/ 	.word	0xffffffff


	//   ....[1]....
        /*0040*/ 	.word	0xffffffff


	//   ....[2]....
        /*0044*/ 	.word	0xffffffff


	//   ....[3]....
        /*0048*/ 	.word	0xffffffff


	//   ....[4]....
        /*004c*/ 	.word	0xffffffff


	//   ....[5]....
        /*0050*/ 	.word	0xffffffff


	//   ....[6]....
        /*0054*/ 	.word	0xffffffff


	//   ....[7]....
        /*0058*/ 	.word	0xffffffff


	//   ....[8]....
        /*005c*/ 	.word	0xffffffff


	//   ....[9]....
        /*0060*/ 	.word	0xffffffff


	//   ....[10]....
        /*0064*/ 	.word	0xffffffff


	//   ....[11]....
        /*0068*/ 	.word	0xffffffff


	//   ....[12]....
        /*006c*/ 	.word	0xffffffff


	//   ....[13]....
        /*0070*/ 	.word	0xffffffff


	//   ....[14]....
        /*0074*/ 	.word	0xffffffff


	//   ....[15]....
        /*0078*/ 	.word	0xffffffff


	//   ....[16]....
        /*007c*/ 	.word	0xffffffff


	//   ....[17]....
        /*0080*/ 	.word	0xffffffff


	//   ....[18]....
        /*0084*/ 	.word	0xffffffff


	//   ....[19]....
        /*0088*/ 	.word	0xffffffff


	//   ....[20]....
        /*008c*/ 	.word	0xffffffff


	//   ....[21]....
        /*0090*/ 	.word	0xffffffff


	//   ....[22]....
        /*0094*/ 	.word	0xffffffff


	//   ....[23]....
        /*0098*/ 	.word	0xffffffff


	//   ....[24]....
        /*009c*/ 	.word	0xffffffff


	//   ....[25]....
        /*00a0*/ 	.word	0xffffffff


	//   ....[26]....
        /*00a4*/ 	.word	0xffffffff


	//   ....[27]....
        /*00a8*/ 	.word	0xffffffff


	//   ....[28]....
        /*00ac*/ 	.word	0xffffffff


	//   ....[29]....
        /*00b0*/ 	.word	0xffffffff


	//   ....[30]....
        /*00b4*/ 	.word	0xffffffff


	//   ....[31]....
        /*00b8*/ 	.word	0xffffffff


	//   ....[32]....
        /*00bc*/ 	.word	0xffffffff


	//   ....[33]....
        /*00c0*/ 	.word	0xffffffff


	//   ....[34]....
        /*00c4*/ 	.word	0xffffffff


	//   ....[35]....
        /*00c8*/ 	.word	0xffffffff


	//   ....[36]....
        /*00cc*/ 	.word	0xffffffff


	//   ....[37]....
        /*00d0*/ 	.word	0xffffffff


	//   ....[38]....
        /*00d4*/ 	.word	0xffffffff


	//   ....[39]....
        /*00d8*/ 	.word	0xffffffff


	//   ....[40]....
        /*00dc*/ 	.word	0xffffffff


	//   ....[41]....
        /*00e0*/ 	.word	0xffffffff


	//   ....[42]....
        /*00e4*/ 	.word	0xffffffff


	//   ....[43]....
        /*00e8*/ 	.word	0xffffffff


	//   ....[44]....
        /*00ec*/ 	.word	0xffffffff


	//   ....[45]....
        /*00f0*/ 	.word	0xffffffff


	//   ....[46]....
        /*00f4*/ 	.word	0xffffffff


	//   ....[47]....
        /*00f8*/ 	.word	0xffffffff


	//   ....[48]....
        /*00fc*/ 	.word	0xffffffff


	//   ....[49]....
        /*0100*/ 	.word	0xffffffff


	//   ....[50]....
        /*0104*/ 	.word	0xffffffff


	//   ....[51]....
        /*0108*/ 	.word	0xffffffff


	//   ....[52]....
        /*010c*/ 	.word	0xffffffff


	//   ....[53]....
        /*0110*/ 	.word	0xffffffff


	//   ....[54]....
        /*0114*/ 	.word	0xffffffff


	//----- nvinfo : EIATTR_COOP_GROUP_INSTR_OFFSETS
	.align		4
.L_3125:
        /*0118*/ 	.byte	0x04, 0x28
        /*011a*/ 	.short	(.L_3127 - .L_3126)


	//   ....[0]....
.L_3126:
        /*011c*/ 	.word	0x00000c50


	//   ....[1]....
        /*0120*/ 	.word	0x00000e80


	//   ....[2]....
        /*0124*/ 	.word	0x00001150


	//   ....[3]....
        /*0128*/ 	.word	0x00002b00


	//   ....[4]....
        /*012c*/ 	.word	0x00003150


	//   ....[5]....
        /*0130*/ 	.word	0x000031a0


	//   ....[6]....
        /*0134*/ 	.word	0x000031f0


	//   ....[7]....
        /*0138*/ 	.word	0x00003200


	//   ....[8]....
        /*013c*/ 	.word	0x00003220


	//   ....[9]....
        /*0140*/ 	.word	0x00003250


	//   ....[10]....
        /*0144*/ 	.word	0x00003280


	//   ....[11]....
        /*0148*/ 	.word	0x000032a0


	//   ....[12]....
        /*014c*/ 	.word	0x000032c0


	//   ....[13]....
        /*0150*/ 	.word	0x000032f0


	//   ....[14]....
        /*0154*/ 	.word	0x00003320


	//   ....[15]....
        /*0158*/ 	.word	0x00003340


	//   ....[16]....
        /*015c*/ 	.word	0x00003370


	//   ....[17]....
        /*0160*/ 	.word	0x000033b0


	//   ....[18]....
        /*0164*/ 	.word	0x00003400


	//   ....[19]....
        /*0168*/ 	.word	0x00003420


	//   ....[20]....
        /*016c*/ 	.word	0x00003440


	//   ....[21]....
        /*0170*/ 	.word	0x00003470


	//   ....[22]....
        /*0174*/ 	.word	0x000034a0


	//   ....[23]....
        /*0178*/ 	.word	0x000034b0


	//   ....[24]....
        /*017c*/ 	.word	0x000034d0


	//   ....[25]....
        /*0180*/ 	.word	0x000034f0


	//   ....[26]....
        /*0184*/ 	.word	0x00003500


	//   ....[27]....
        /*0188*/ 	.word	0x00003520


	//   ....[28]....
        /*018c*/ 	.word	0x00003540


	//   ....[29]....
        /*0190*/ 	.word	0x00003550


	//   ....[30]....
        /*0194*/ 	.word	0x00003560


	//   ....[31]....
        /*0198*/ 	.word	0x00003570


	//   ....[32]....
        /*019c*/ 	.word	0x00003fc0


	//   ....[33]....
        /*01a0*/ 	.word	0x00004000


	//   ....[34]....
        /*01a4*/ 	.word	0x00004100


	//   ....[35]....
        /*01a8*/ 	.word	0x00004130


	//   ....[36]....
        /*01ac*/ 	.word	0x00004210


	//   ....[37]....
        /*01b0*/ 	.word	0x00004240


	//   ....[38]....
        /*01b4*/ 	.word	0x000042c0


	//   ....[39]....
        /*01b8*/ 	.word	0x000042e0


	//   ....[40]....
        /*01bc*/ 	.word	0x00004340


	//   ....[41]....
        /*01c0*/ 	.word	0x00004370


	//   ....[42]....
        /*01c4*/ 	.word	0x000047d0


	//   ....[43]....
        /*01c8*/ 	.word	0x00004ae0


	//   ....[44]....
        /*01cc*/ 	.word	0x00005100


	//   ....[45]....
        /*01d0*/ 	.word	0x00005570


	//   ....[46]....
        /*01d4*/ 	.word	0x000055c0


	//   ....[47]....
        /*01d8*/ 	.word	0x000055f0


	//   ....[48]....
        /*01dc*/ 	.word	0x00005610


	//   ....[49]....
        /*01e0*/ 	.word	0x00005630


	//   ....[50]....
        /*01e4*/ 	.word	0x000056e0


	//   ....[51]....
        /*01e8*/ 	.word	0x00005730


	//   ....[52]....
        /*01ec*/ 	.word	0x00005750


	//   ....[53]....
        /*01f0*/ 	.word	0x00005770


	//   ....[54]....
        /*01f4*/ 	.word	0x00005790


	//----- nvinfo : EIATTR_EXIT_INSTR_OFFSETS
	.align		4
.L_3127:
        /*01f8*/ 	.byte	0x04, 0x1c
        /*01fa*/ 	.short	(.L_3129 - .L_3128)


	//   ....[0]....
.L_3128:
        /*01fc*/ 	.word	0x00005850


	//   ....[1]....
        /*0200*/ 	.word	0x00005a70


	//----- nvinfo : EIATTR_MAX_THREADS
	.align		4
.L_3129:
        /*0204*/ 	.byte	0x04, 0x05
        /*0206*/ 	.short	(.L_3131 - .L_3130)
.L_3130:
        /*0208*/ 	.word	0x00000020
        /*020c*/ 	.word	0x00000001
        /*0210*/ 	.word	0x00000001


	//----- nvinfo : EIATTR_CRS_STACK_SIZE
	.align		4
.L_3131:
        /*0214*/ 	.byte	0x04, 0x1e
        /*0216*/ 	.short	(.L_3133 - .L_3132)
.L_3132:
        /*0218*/ 	.word	0x00000000
.L_3133:


//--------------------- .nv.info._Z25selective_scan_bwd_kernelI32Selective_Scan_bwd_kernel_traitsILi32ELi8ELb0ELb1ELb0ELb1ELb1EffEEv12SSMParamsBwd --------------------------
	.section	.nv.info._Z25selective_scan_bwd_kernelI32Selective_Scan_bwd_kernel_traitsILi32ELi8ELb0ELb1ELb0ELb1ELb1EffEEv12SSMParamsBwd,"",@"SHT_CUDA_INFO"
	.sectionflags	@""
	.align	4


	//----- nvinfo : EIATTR_CUDA_API_VERSION
	.align		4
        /*0000*/ 	.byte	0x04, 0x37
        /*0002*/ 	.short	(.L_3135 - .L_3134)
.L_3134:
        /*0004*/ 	.word	0x00000082


	//----- nvinfo : EIATTR_SW2861232_WAR
	.align		4
.L_3135:
        /*0008*/ 	.byte	0x01, 0x35
	.zero		2


	//----- nvinfo : EIATTR_PARAM_CBANK
	.align		4
        /*000c*/ 	.byte	0x04, 0x0a
        /*000e*/ 	.short	(.L_3137 - .L_3136)
	.align		4
.L_3136:
        /*0010*/ 	.word	index@(.nv.constant0._Z25selective_scan_bwd_kernelI32Selective_Scan_bwd_kernel_traitsILi32ELi8ELb0ELb1ELb0ELb1ELb1EffEEv12SSMParamsBwd)
        /*0014*/ 	.short	0x0160
        /*0016*/ 	.short	0x01f0


	//----- nvinfo : EIATTR_CBANK_PARAM_SIZE
	.align		4
.L_3137:
        /*0018*/ 	.byte	0x03, 0x19
        /*001a*/ 	.short	0x01f0


	//----- nvinfo : EIATTR_KPARAM_INFO
	.align		4
        /*001c*/ 	.byte	0x04, 0x17
        /*001e*/ 	.short	(.L_3139 - .L_3138)
.L_3138:
        /*0020*/ 	.word	0x00000000
        /*0024*/ 	.short	0x0000
        /*0026*/ 	.short	0x0000
        /*0028*/ 	.byte	0x00, 0xf0, 0xc1, 0x07


	//----- nvinfo : EIATTR_MAXREG_COUNT
	.align		4
.L_3139:
        /*002c*/ 	.byte	0x03, 0x1b
        /*002e*/ 	.short	0x00ff


	//----- nvinfo : EIATTR_NUM_BARRIERS
	.align		4
        /*0030*/ 	.byte	0x02, 0x4c
        /*0032*/ 	.byte	0x01
	.zero		1


	//----- nvinfo : EIATTR_MERCURY_ISA_VERSION
	.align		4
        /*0034*/ 	.byte	0x03, 0x5f
        /*0036*/ 	.short	0x0000


	//----- nvinfo : EIATTR_COOP_GROUP_MASK_REGIDS
	.align		4
        /*0038*/ 	.byte	0x04, 0x29
        /*003a*/ 	.short	(.L_3141 - .L_3140)


	//   ....[0]....
.L_3140:
        /*003c*/ 	.word	0xffffffff


	//   ....[1]....
        /*0040*/ 	.word	0xffffffff


	//   ....[2]....
        /*0044*/ 	.word	0xffffffff


	//   ....[3]....
        /*0048*/ 	.word	0xffffffff


	//   ....[4]....
        /*004c*/ 	.word	0xffffffff


	//   ....[5]....
        /*0050*/ 	.word	0xffffffff


	//   ....[6]....
        /*0054*/ 	.word	0xffffffff


	//   ....[7]....
        /*0058*/ 	.word	0xffffffff


	//   ....[8]....
        /*005c*/ 	.word	0xffffffff


	//   ....[9]....
        /*0060*/ 	.word	0xffffffff


	//   ....[10]....
        /*0064*/ 	.word	0xffffffff


	//   ....[11]....
        /*0068*/ 	.word	0xffffffff


	//   ....[12]....
        /*006c*/ 	.word	0xffffffff


	//   ....[13]....
        /*0070*/ 	.word	0xffffffff


	//   ....[14]....
        /*0074*/ 	.word	0xffffffff


	//   ....[15]....
        /*0078*/ 	.word	0xffffffff


	//   ....[16]....
        /*007c*/ 	.word	0xffffffff


	//   ....[17]....
        /*0080*/ 	.word	0xffffffff


	//   ....[18]....
        /*0084*/ 	.word	0xffffffff


	//   ....[19]....
        /*0088*/ 	.word	0xffffffff


	//   ....[20]....
        /*008c*/ 	.word	0xffffffff


	//   ....[21]....
        /*0090*/ 	.word	0xffffffff


	//   ....[22]....
        /*0094*/ 	.word	0xffffffff


	//   ....[23]....
        /*0098*/ 	.word	0xffffffff


	//   ....[24]....
        /*009c*/ 	.word	0xffffffff


	//   ....[25]....
        /*00a0*/ 	.word	0xffffffff


	//   ....[26]....
        /*00a4*/ 	.word	0xffffffff


	//   ....[27]....
        /*00a8*/ 	.word	0xffffffff


	//   ....[28]....
        /*00ac*/ 	.word	0xffffffff


	//   ....[29]....
        /*00b0*/ 	.word	0xffffffff


	//   ....[30]....
        /*00b4*/ 	.word	0xffffffff


	//   ....[31]....
        /*00b8*/ 	.word	0xffffffff


	//   ....[32]....
        /*00bc*/ 	.word	0xffffffff


	//   ....[33]....
        /*00c0*/ 	.word	0xffffffff


	//   ....[34]....
        /*00c4*/ 	.word	0xffffffff


	//   ....[35]....
        /*00c8*/ 	.word	0xffffffff


	//   ....[36]....
        /*00cc*/ 	.word	0xffffffff


	//   ....[37]....
        /*00d0*/ 	.word	0xffffffff


	//   ....[38]....
        /*00d4*/ 	.word	0xffffffff


	//   ....[39]....
        /*00d8*/ 	.word	0xffffffff


	//   ....[40]....
        /*00dc*/ 	.word	0xffffffff


	//   ....[41]....
        /*00e0*/ 	.word	0xffffffff


	//   ....[42]....
        /*00e4*/ 	.word	0xffffffff


	//   ....[43]....
        /*00e8*/ 	.word	0xffffffff


	//   ....[44]....
        /*00ec*/ 	.word	0xffffffff


	//   ....[45]....
        /*00f0*/ 	.word	0xffffffff


	//   ....[46]....
        /*00f4*/ 	.word	0xffffffff


	//   ....[47]....
        /*00f8*/ 	.word	0xffffffff


	//   ....[48]....
        /*00fc*/ 	.word	0xffffffff


	//   ....[49]....
        /*0100*/ 	.word	0xffffffff


	//   ....[50]....
        /*0104*/ 	.word	0xffffffff


	//   ....[51]....
        /*0108*/ 	.word	0xffffffff


	//   ....[52]....
        /*010c*/ 	.word	0xffffffff


	//   ....[53]....
        /*0110*/ 	.word	0xffffffff


	//   ....[54]....
        /*0114*/ 	.word	0xffffffff


	//   ....[55]....
        /*0118*/ 	.word	0xffffffff


	//   ....[56]....
        /*011c*/ 	.word	0xffffffff


	//   ....[57]....
        /*0120*/ 	.word	0xffffffff


	//   ....[58]....
        /*0124*/ 	.word	0xffffffff


	//----- nvinfo : EIATTR_COOP_GROUP_INSTR_OFFSETS
	.align		4
.L_3141:
        /*0128*/ 	.byte	0x04, 0x28
        /*012a*/ 	.short	(.L_3143 - .L_3142)


	//   ....[0]....
.L_3142:
        /*012c*/ 	.word	0x00000c50


	//   ....[1]....
        /*0130*/ 	.word	0x00000eb0


	//   ....[2]....
        /*0134*/ 	.word	0x00001330


	//   ....[3]....
        /*0138*/ 	.word	0x00002800


	//   ....[4]....
        /*013c*/ 	.word	0x00002bc0


	//   ....[5]....
        /*0140*/ 	.word	0x00002f90


	//   ....[6]....
        /*0144*/ 	.word	0x00003560


	//   ....[7]....
        /*0148*/ 	.word	0x00004110


	//   ....[8]....
        /*014c*/ 	.word	0x000047a0


	//   ....[9]....
        /*0150*/ 	.word	0x000047c0


	//   ....[10]....
        /*0154*/ 	.word	0x000047d0


	//   ....[11]....
        /*0158*/ 	.word	0x000047e0


	//   ....[12]....
        /*015c*/ 	.word	0x00004810


	//   ....[13]....
        /*0160*/ 	.word	0x00004840


	//   ....[14]....
        /*0164*/ 	.word	0x00004860


	//   ....[15]....
        /*0168*/ 	.word	0x00004880


	//   ....[16]....
        /*016c*/ 	.word	0x000048b0


	//   ....[17]....
        /*0170*/ 	.word	0x000048e0


	//   ....[18]....
        /*0174*/ 	.word	0x00004900


	//   ....[19]....
        /*0178*/ 	.word	0x00004920


	//   ....[20]....
        /*017c*/ 	.word	0x00004990


	//   ....[21]....
        /*0180*/ 	.word	0x000049c0


	//   ....[22]....
        /*0184*/ 	.word	0x000049d0


	//   ....[23]....
        /*0188*/ 	.word	0x000049e0


	//   ....[24]....
        /*018c*/ 	.word	0x00004a30


	//   ....[25]....
        /*0190*/ 	.word	0x00004a60


	//   ....[26]....
        /*0194*/ 	.word	0x00004a80


	//   ....[27]....
        /*0198*/ 	.word	0x00004a90


	//   ....[28]....
        /*019c*/ 	.word	0x00004ab0


	//   ....[29]....
        /*01a0*/ 	.word	0x00004ad0


	//   ....[30]....
        /*01a4*/ 	.word	0x00004af0


	//   ....[31]....
        /*01a8*/ 	.word	0x00004b10


	//   ....[32]....
        /*01ac*/ 	.word	0x00004b20


	//   ....[33]....
        /*01b0*/ 	.word	0x00004b30


	//   ....[34]....
        /*01b4*/ 	.word	0x00004b90


	//   ....[35]....
        /*01b8*/ 	.word	0x00004bc0


	//   ....[36]....
        /*01bc*/ 	.word	0x000055a0


	//   ....[37]....
        /*01c0*/ 	.word	0x000055e0


	//   ....[38]....
        /*01c4*/ 	.word	0x000056e0


	//   ....[39]....
        /*01c8*/ 	.word	0x00005710


	//   ....[40]....
        /*01cc*/ 	.word	0x000057f0


	//   ....[41]....
        /*01d0*/ 	.word	0x00005820


	//   ....[42]....
        /*01d4*/ 	.word	0x00005860


	//   ....[43]....
        /*01d8*/ 	.word	0x00005880


	//   ....[44]....
        /*01dc*/ 	.word	0x000058c0


	//   ....[45]....
        /*01e0*/ 	.word	0x000058f0


	//   ....[46]....
        /*01e4*/ 	.word	0x00005db0


	//   ....[47]....
        /*01e8*/ 	.word	0x00006070


	//   ....[48]....
        /*01ec*/ 	.word	0x000066e0


	//   ....[49]....
        /*01f0*/ 	.word	0x00006b30


	//   ....[50]....
        /*01f4*/ 	.word	0x00006b80


	//   ....[51]....
        /*01f8*/ 	.word	0x00006bb0


	//   ....[52]....
        /*01fc*/ 	.word	0x00006bd0


	//   ....[53]....
        /*0200*/ 	.word	0x00006bf0


	//   ....[54]....
        /*0204*/ 	.word	0x00006ca0


	//   ....[55]....
        /*0208*/ 	.word	0x00006cf0


	//   ....[56]....
        /*020c*/ 	.word	0x00006d10


	//   ....[57]....
        /*0210*/ 	.word	0x00006d30


	//   ....[58]....
        /*0214*/ 	.word	0x00006d50


	//----- nvinfo : EIATTR_EXIT_INSTR_OFFSETS
	.align		4
.L_3143:
        /*0218*/ 	.byte	0x04, 0x1c
        /*021a*/ 	.short	(.L_3145 - .L_3144)


	//   ....[0]....
.L_3144:
        /*021c*/ 	.word	0x00006e10


	//   ....[1]....
        /*0220*/ 	.word	0x00007030


	//----- nvinfo : EIATTR_MAX_THREADS
	.align		4
.L_3145:
        /*0224*/ 	.byte	0x04, 0x05
        /*0226*/ 	.short	(.L_3147 - .L_3146)
.L_3146:
        /*0228*/ 	.word	0x00000020
        /*022c*/ 	.word	0x00000001
        /*0230*/ 	.word	0x00000001


	//----- nvinfo : EIATTR_CRS_STACK_SIZE
	.align		4
.L_3147:
        /*0234*/ 	.byte	0x04, 0x1e
        /*0236*/ 	.short	(.L_3149 - .L_3148)
.L_3148:
        /*0238*/ 	.word	0x00000000
.L_3149:


//--------------------- .nv.info._Z25selective_scan_bwd_kernelI32Selective_Scan_bwd_kernel_traitsILi32ELi8ELb0ELb1ELb1ELb0ELb0EffEEv12SSMParamsBwd --------------------------
	.section	.nv.info._Z25selective_scan_bwd_kernelI32Selective_Scan_bwd_kernel_traitsILi32ELi8ELb0ELb1ELb1ELb0ELb0EffEEv12SSMParamsBwd,"",@"SHT_CUDA_INFO"
	.sectionflags	@""
	.align	4


	//----- nvinfo : EIATTR_CUDA_API_VERSION
	.align		4
        /*0000*/ 	.byte	0x04, 0x37
        /*0002*/ 	.short	(.L_3151 - .L_3150)
.L_3150:
        /*0004*/ 	.word	0x00000082


	//----- nvinfo : EIATTR_SW2861232_WAR
	.align		4
.L_3151:
        /*0008*/ 	.byte	0x01, 0x35
	.zero		2


	//----- nvinfo : EIATTR_PARAM_CBANK
	.align		4
        /*000c*/ 	.byte	0x04, 0x0a
        /*000e*/ 	.short	(.L_3153 - .L_3152)
	.align		4
.L_3152:
        /*0010*/ 	.word	index@(.nv.constant0._Z25selective_scan_bwd_kernelI32Selective_Scan_bwd_kernel_traitsILi32ELi8ELb0ELb1ELb1ELb0ELb0EffEEv12SSMParamsBwd)
        /*0014*/ 	.short	0x0160
        /*0016*/ 	.short	0x01f0


	//----- nvinfo : EIATTR_CBANK_PARAM_SIZE
	.align		4
.L_3153:
        /*0018*/ 	.byte	0x03, 0x19
        /*001a*/ 	.short	0x01f0


	//----- nvinfo : EIATTR_KPARAM_INFO
	.align		4
        /*001c*/ 	.byte	0x04, 0x17
        /*001e*/ 	.short	(.L_3155 - .L_3154)
.L_3154:
        /*0020*/ 	.word	0x00000000
        /*0024*/ 	.short	0x0000
        /*0026*/ 	.short	0x0000
        /*0028*/ 	.byte	0x00, 0xf0, 0xc1, 0x07


	//----- nvinfo : EIATTR_MAXREG_COUNT
	.align		4
.L_3155:
        /*002c*/ 	.byte	0x03, 0x1b
        /*002e*/ 	.short	0x00ff


	//----- nvinfo : EIATTR_NUM_BARRIERS
	.align		4
        /*0030*/ 	.byte	0x02, 0x4c
        /*0032*/ 	.byte	0x01
	.zero		1


	//----- nvinfo : EIATTR_MERCURY_ISA_VERSION
	.align		4
        /*0034*/ 	.byte	0x03, 0x5f
        /*0036*/ 	.short	0x0000


	//----- nvinfo : EIATTR_COOP_GROUP_MASK_REGIDS
	.align		4
        /*0038*/ 	.byte	0x04, 0x29
        /*003a*/ 	.short	(.L_3157 - .L_3156)


	//   ....[0]....
.L_3156:
        /*003c*/ 	.word	0xffffffff


	//   ....[1]....
        /*0040*/ 	.word	0xffffffff


	//   ....[2]....
        /*0044*/ 	.word	0xffffffff


	//   ....[3]....
        /*0048*/ 	.word	0xffffffff


	//   ....[4]....
        /*004c*/ 	.word	0xffffffff


	//   ....[5]....
        /*0050*/ 	.word	0xffffffff


	//   ....[6]....
        /*0054*/ 	.word	0xffffffff


	//   ....[7]....
        /*0058*/ 	.word	0xffffffff


	//   ....[8]....
        /*005c*/ 	.word	0xffffffff


	//   ....[9]....
        /*0060*/ 	.word	0xffffffff


	//   ....[10]....
        /*0064*/ 	.word	0xffffffff


	//   ....[11]....
        /*0068*/ 	.word	0xffffffff


	//   ....[12]....
        /*006c*/ 	.word	0xffffffff


	//   ....[13]....
        /*0070*/ 	.word	0xffffffff


	//   ....[14]....
        /*0074*/ 	.word	0xffffffff


	//   ....[15]....
        /*0078*/ 	.word	0xffffffff


	//   ....[16]....
        /*007c*/ 	.word	0xffffffff


	//   ....[17]....
        /*0080*/ 	.word	0xffffffff


	//   ....[18]....
        /*0084*/ 	.word	0xffffffff


	//   ....[19]....
        /*0088*/ 	.word	0xffffffff


	//   ....[20]....
        /*008c*/ 	.word	0xffffffff


	//   ....[21]....
        /*0090*/ 	.word	0xffffffff


	//   ....[22]....
        /*0094*/ 	.word	0xffffffff


	//   ....[23]....
        /*0098*/ 	.word	0xffffffff


	//   ....[24]....
        /*009c*/ 	.word	0xffffffff


	//   ....[25]....
        /*00a0*/ 	.word	0xffffffff


	//   ....[26]....
        /*00a4*/ 	.word	0xffffffff


	//   ....[27]....
        /*00a8*/ 	.word	0xffffffff


	//   ....[28]....
        /*00ac*/ 	.word	0xffffffff


	//   ....[29]....
        /*00b0*/ 	.word	0xffffffff


	//   ....[30]....
        /*00b4*/ 	.word	0xffffffff


	//   ....[31]....
        /*00b8*/ 	.word	0xffffffff


	//   ....[32]....
        /*00bc*/ 	.word	0xffffffff


	//   ....[33]....
        /*00c0*/ 	.word	0xffffffff


	//   ....[34]....
        /*00c4*/ 	.word	0xffffffff


	//   ....[35]....
        /*00c8*/ 	.word	0xffffffff


	//   ....[36]....
        /*00cc*/ 	.word	0xffffffff


	//   ....[37]....
        /*00d0*/ 	.word	0xffffffff


	//   ....[38]....
        /*00d4*/ 	.word	0xffffffff


	//   ....[39]....
        /*00d8*/ 	.word	0xffffffff


	//   ....[40]....
        /*00dc*/ 	.word	0xffffffff


	//   ....[41]....
        /*00e0*/ 	.word	0xffffffff


	//   ....[42]....
        /*00e4*/ 	.word	0xffffffff


	//   ....[43]....
        /*00e8*/ 	.word	0xffffffff


	//   ....[44]....
        /*00ec*/ 	.word	0xffffffff


	//   ....[45]....
        /*00f0*/ 	.word	0xffffffff


	//   ....[46]....
        /*00f4*/ 	.word	0xffffffff


	//   ....[47]....
        /*00f8*/ 	.word	0xffffffff


	//   ....[48]....
        /*00fc*/ 	.word	0xffffffff


	//   ....[49]....
        /*0100*/ 	.word	0xffffffff


	//----- nvinfo : EIATTR_COOP_GROUP_INSTR_OFFSETS
	.align		4
.L_3157:
        /*0104*/ 	.byte	0x04, 0x28
        /*0106*/ 	.short	(.L_3159 - .L_3158)


	//   ....[0]....
.L_3158:
        /*0108*/ 	.word	0x00000de0


	//   ....[1]....
        /*010c*/ 	.word	0x00001080


	//   ....[2]....
        /*0110*/ 	.word	0x00001290


	//   ....[3]....
        /*0114*/ 	.word	0x00001da0


	//   ....[4]....
        /*0118*/ 	.word	0x00002340


	//   ....[5]....
        /*011c*/ 	.word	0x00002830


	//   ....[6]....
        /*0120*/ 	.word	0x00002860


	//   ....[7]....
        /*0124*/ 	.word	0x000028e0


	//   ....[8]....
        /*0128*/ 	.word	0x00002910


	//   ....[9]....
        /*012c*/ 	.word	0x00002940


	//   ....[10]....
        /*0130*/ 	.word	0x00002970


	//   ....[11]....
        /*0134*/ 	.word	0x00002980


	//   ....[12]....
        /*0138*/ 	.word	0x000029b0


	//   ....[13]....
        /*013c*/ 	.word	0x000029d0


	//   ....[14]....
        /*0140*/ 	.word	0x00002a00


	//   ....[15]....
        /*0144*/ 	.word	0x00002a20


	//   ....[16]....
        /*0148*/ 	.word	0x00002a50


	//   ....[17]....
        /*014c*/ 	.word	0x00002a70


	//   ....[18]....
        /*0150*/ 	.word	0x00002aa0


	//   ....[19]....
        /*0154*/ 	.word	0x00002ab0


	//   ....[20]....
        /*0158*/ 	.word	0x00002b10


	//   ....[21]....
        /*015c*/ 	.word	0x00002b20


	//   ....[22]....
        /*0160*/ 	.word	0x00002b80


	//   ....[23]....
        /*0164*/ 	.word	0x00002b90


	//   ....[24]....
        /*0168*/ 	.word	0x00002bc0


	//   ....[25]....
        /*016c*/ 	.word	0x00002be0


	//   ....[26]....
        /*0170*/ 	.word	0x00002c20


	//   ....[27]....
        /*0174*/ 	.word	0x00002c40


	//   ....[28]....
        /*0178*/ 	.word	0x00002c60


	//   ....[29]....
        /*017c*/ 	.word	0x00002c80


	//   ....[30]....
        /*0180*/ 	.word	0x00002ca0


	//   ....[31]....
        /*0184*/ 	.word	0x00002cd0


	//   ....[32]....
        /*0188*/ 	.word	0x00002d00


	//   ....[33]....
        /*018c*/ 	.word	0x00003ab0


	//   ....[34]....
        /*0190*/ 	.word	0x00003bd0


	//   ....[35]....
        /*0194*/ 	.word	0x00003cc0


	//   ....[36]....
        /*0198*/ 	.word	0x00003d00


	//   ....[37]....
        /*019c*/ 	.word	0x00003e10


	//   ....[38]....
        /*01a0*/ 	.word	0x00004130


	//   ....[39]....
        /*01a4*/ 	.word	0x000044c0


	//   ....[40]....
        /*01a8*/ 	.word	0x00004940


	//   ....[41]....
        /*01ac*/ 	.word	0x00004990


	//   ....[42]....
        /*01b0*/ 	.word	0x000049c0


	//   ....[43]....
        /*01b4*/ 	.word	0x000049e0


	//   ....[44]....
        /*01b8*/ 	.word	0x00004a00


	//   ....[45]....
        /*01bc*/ 	.word	0x00004ab0


	//   ....[46]....
        /*01c0*/ 	.word	0x00004af0


	//   ....[47]....
        /*01c4*/ 	.word	0x00004b20


	//   ....[48]....
        /*01c8*/ 	.word	0x00004b40


	//   ....[49]....
        /*01cc*/ 	.word	0x00004b60


	//----- nvinfo : EIATTR_EXIT_INSTR_OFFSETS
	.align		4
.L_3159:
        /*01d0*/ 	.byte	0x04, 0x1c
        /*01d2*/ 	.short	(.L_3161 - .L_3160)


	//   ....[0]....
.L_3160:
        /*01d4*/ 	.word	0x00004c20


	//   ....[1]....
        /*01d8*/ 	.word	0x00004d60


	//----- nvinfo : EIATTR_MAX_THREADS
	.align		4
.L_3161:
        /*01dc*/ 	.byte	0x04, 0x05
        /*01de*/ 	.short	(.L_3163 - .L_3162)
.L_3162:
        /*01e0*/ 	.word	0x00000020
        /*01e4*/ 	.word	0x00000001
        /*01e8*/ 	.word	0x00000001


	//----- nvinfo : EIATTR_CRS_STACK_SIZE
	.align		4
.L_3163:
        /*01ec*/ 	.byte	0x04, 0x1e
        /*01ee*/ 	.short	(.L_3165 - .L_3164)
.L_3164:
        /*01f0*/ 	.word	0x00000000
.L_3165:


//--------------------- .nv.info._Z25selective_scan_bwd_kernelI32Selective_Scan_bwd_kernel_traitsILi32ELi8ELb0ELb1ELb1ELb0ELb1EffEEv12SSMParamsBwd --------------------------
	.section	.nv.info._Z25selective_scan_bwd_kernelI32Selective_Scan_bwd_kernel_traitsILi32ELi8ELb0ELb1ELb1ELb0ELb1EffEEv12SSMParamsBwd,"",@"SHT_CUDA_INFO"
	.sectionflags	@""
	.align	4


	//----- nvinfo : EIATTR_CUDA_API_VERSION
	.align		4
        /*0000*/ 	.byte	0x04, 0x37
        /*0002*/ 	.short	(.L_3167 - .L_3166)
.L_3166:
        /*0004*/ 	.word	0x00000082


	//----- nvinfo : EIATTR_SW2861232_WAR
	.align		4
.L_3167:
        /*0008*/ 	.byte	0x01, 0x35
	.zero		2


	//----- nvinfo : EIATTR_PARAM_CBANK
	.align		4
        /*000c*/ 	.byte	0x04, 0x0a
        /*000e*/ 	.short	(.L_3169 - .L_3168)
	.align		4
.L_3168:
        /*0010*/ 	.word	index@(.nv.constant0._Z25selective_scan_bwd_kernelI32Selective_Scan_bwd_kernel_traitsILi32ELi8ELb0ELb1ELb1ELb0ELb1EffEEv12SSMParamsBwd)
        /*0014*/ 	.short	0x0160
        /*0016*/ 	.short	0x01f0


	//----- nvinfo : EIATTR_CBANK_PARAM_SIZE
	.align		4
.L_3169:
        /*0018*/ 	.byte	0x03, 0x19
        /*001a*/ 	.short	0x01f0


	//----- nvinfo : EIATTR_KPARAM_INFO
	.align		4
        /*001c*/ 	.byte	0x04, 0x17
        /*001e*/ 	.short	(.L_3171 - .L_3170)
.L_3170:
        /*0020*/ 	.word	0x00000000
        /*0024*/ 	.short	0x0000
        /*0026*/ 	.short	0x0000
        /*0028*/ 	.byte	0x00, 0xf0, 0xc1, 0x07


	//----- nvinfo : EIATTR_MAXREG_COUNT
	.align		4
.L_3171:
        /*002c*/ 	.byte	0x03, 0x1b
        /*002e*/ 	.short	0x00ff


	//----- nvinfo : EIATTR_NUM_BARRIERS
	.align		4
        /*0030*/ 	.byte	0x02, 0x4c
        /*0032*/ 	.byte	0x01
	.zero		1


	//----- nvinfo : EIATTR_MERCURY_ISA_VERSION
	.align		4
        /*0034*/ 	.byte	0x03, 0x5f
        /*0036*/ 	.short	0x0000


	//----- nvinfo : EIATTR_COOP_GROUP_MASK_REGIDS
	.align		4
        /*0038*/ 	.byte	0x04, 0x29
        /*003a*/ 	.short	(.L_3173 - .L_3172)


	//   ....[0]....
.L_3172:
        /*003c*/ 	.word	0xffffffff


	//   ....[1]....
        /*0040*/ 	.word	0xffffffff


	//   ....[2]....
        /*0044*/ 	.word	0xffffffff


	//   ....[3]....
        /*0048*/ 	.word	0xffffffff


	//   ....[4]....
        /*004c*/ 	.word	0xffffffff


	//   ....[5]....
        /*0050*/ 	.word	0xffffffff


	//   ....[6]....
        /*0054*/ 	.word	0xffffffff


	//   ....[7]....
        /*0058*/ 	.word	0xffffffff


	//   ....[8]....
        /*005c*/ 	.word	0xffffffff


	//   ....[9]....
        /*0060*/ 	.word	0xffffffff


	//   ....[10]....
        /*0064*/ 	.word	0xffffffff


	//   ....[11]....
        /*0068*/ 	.word	0xffffffff


	//   ....[12]....
        /*006c*/ 	.word	0xffffffff


	//   ....[13]....
        /*0070*/ 	.word	0xffffffff


	//   ....[14]....
        /*0074*/ 	.word	0xffffffff


	//   ....[15]....
        /*0078*/ 	.word	0xffffffff


	//   ....[16]....
        /*007c*/ 	.word	0xffffffff


	//   ....[17]....
        /*0080*/ 	.word	0xffffffff


	//   ....[18]....
        /*0084*/ 	.word	0xffffffff


	//   ....[19]....
        /*0088*/ 	.word	0xffffffff


	//   ....[20]....
        /*008c*/ 	.word	0xffffffff


	//   ....[21]....
        /*0090*/ 	.word	0xffffffff


	//   ....[22]....
        /*0094*/ 	.word	0xffffffff


	//   ....[23]....
        /*0098*/ 	.word	0xffffffff


	//   ....[24]....
        /*009c*/ 	.word	0xffffffff


	//   ....[25]....
        /*00a0*/ 	.word	0xffffffff


	//   ....[26]....
        /*00a4*/ 	.word	0xffffffff


	//   ....[27]....
        /*00a8*/ 	.word	0xffffffff


	//   ....[28]....
        /*00ac*/ 	.word	0xffffffff


	//   ....[29]....
        /*00b0*/ 	.word	0xffffffff


	//   ....[30]....
        /*00b4*/ 	.word	0xffffffff


	//   ....[31]....
        /*00b8*/ 	.word	0xffffffff


	//   ....[32]....
        /*00bc*/ 	.word	0xffffffff


	//   ....[33]....
        /*00c0*/ 	.word	0xffffffff


	//   ....[34]....
        /*00c4*/ 	.word	0xffffffff


	//   ....[35]....
        /*00c8*/ 	.word	0xffffffff


	//   ....[36]....
        /*00cc*/ 	.word	0xffffffff


	//   ....[37]....
        /*00d0*/ 	.word	0xffffffff


	//   ....[38]....
        /*00d4*/ 	.word	0xffffffff


	//   ....[39]....
        /*00d8*/ 	.word	0xffffffff


	//   ....[40]....
        /*00dc*/ 	.word	0xffffffff


	//   ....[41]....
        /*00e0*/ 	.word	0xffffffff


	//   ....[42]....
        /*00e4*/ 	.word	0xffffffff


	//   ....[43]....
        /*00e8*/ 	.word	0xffffffff


	//   ....[44]....
        /*00ec*/ 	.word	0xffffffff


	//   ....[45]....
        /*00f0*/ 	.word	0xffffffff


	//   ....[46]....
        /*00f4*/ 	.word	0xffffffff


	//   ....[47]....
        /*00f8*/ 	.word	0xffffffff


	//   ....[48]....
        /*00fc*/ 	.word	0xffffffff


	//   ....[49]....
        /*0100*/ 	.word	0xffffffff


	//   ....[50]....
        /*0104*/ 	.word	0xffffffff


	//   ....[51]....
        /*0108*/ 	.word	0xffffffff


	//   ....[52]....
        /*010c*/ 	.word	0xffffffff


	//   ....[53]....
        /*0110*/ 	.word	0xffffffff


	//----- nvinfo : EIATTR_COOP_GROUP_INSTR_OFFSETS
	.align		4
.L_3173:
        /*0114*/ 	.byte	0x04, 0x28
        /*0116*/ 	.short	(.L_3175 - .L_3174)


	//   ....[0]....
.L_3174:
        /*0118*/ 	.word	0x00000d90


	//   ....[1]....
        /*011c*/ 	.word	0x00001030


	//   ....[2]....
        /*0120*/ 	.word	0x00001570


	//   ....[3]....
        /*0124*/ 	.word	0x000017a0


	//   ....[4]....
        /*0128*/ 	.word	0x00001bb0


	//   ....[5]....
        /*012c*/ 	.word	0x00001f20


	//   ....[6]....
        /*0130*/ 	.word	0x00002510


	//   ....[7]....
        /*0134*/ 	.word	0x00003210


	//   ....[8]....
        /*0138*/ 	.word	0x00003780


	//   ....[9]....
        /*013c*/ 	.word	0x00003b60


	//   ....[10]....
        /*0140*/ 	.word	0x00003c80


	//   ....[11]....
        /*0144*/ 	.word	0x00003cb0


	//   ....[12]....
        /*0148*/ 	.word	0x00003d10


	//   ....[13]....
        /*014c*/ 	.word	0x00003d40


	//   ....[14]....
        /*0150*/ 	.word	0x00003d90


	//   ....[15]....
        /*0154*/ 	.word	0x00003db0


	//   ....[16]....
        /*0158*/ 	.word	0x00003de0


	//   ....[17]....
        /*015c*/ 	.word	0x00003e00


	//   ....[18]....
        /*0160*/ 	.word	0x00003e30


	//   ....[19]....
        /*0164*/ 	.word	0x00003e50


	//   ....[20]....
        /*0168*/ 	.word	0x00003e80


	//   ....[21]....
        /*016c*/ 	.word	0x00003ea0


	//   ....[22]....
        /*0170*/ 	.word	0x00003ed0


	//   ....[23]....
        /*0174*/ 	.word	0x00003ee0


	//   ....[24]....
        /*0178*/ 	.word	0x00003f40


	//   ....[25]....
        /*017c*/ 	.word	0x00003f50


	//   ....[26]....
        /*0180*/ 	.word	0x00003fb0


	//   ....[27]....
        /*0184*/ 	.word	0x00003fc0


	//   ....[28]....
        /*0188*/ 	.word	0x00003ff0


	//   ....[29]....
        /*018c*/ 	.word	0x00004010


	//   ....[30]....
        /*0190*/ 	.word	0x00004050


	//   ....[31]....
        /*0194*/ 	.word	0x00004070


	//   ....[32]....
        /*0198*/ 	.word	0x00004090


	//   ....[33]....
        /*019c*/ 	.word	0x000040b0


	//   ....[34]....
        /*01a0*/ 	.word	0x000040d0


	//   ....[35]....
        /*01a4*/ 	.word	0x00004100


	//   ....[36]....
        /*01a8*/ 	.word	0x00004130


	//   ....[37]....
        /*01ac*/ 	.word	0x00004ec0


	//   ....[38]....
        /*01b0*/ 	.word	0x00004fe0


	//   ....[39]....
        /*01b4*/ 	.word	0x000050e0


	//   ....[40]....
        /*01b8*/ 	.word	0x000051e0


	//   ....[41]....
        /*01bc*/ 	.word	0x00005270


	//   ....[42]....
        /*01c0*/ 	.word	0x00005500


	//   ....[43]....
        /*01c4*/ 	.word	0x000058b0


	//   ....[44]....
        /*01c8*/ 	.word	0x00005d30


	//   ....[45]....
        /*01cc*/ 	.word	0x00005d80


	//   ....[46]....
        /*01d0*/ 	.word	0x00005db0


	//   ....[47]....
        /*01d4*/ 	.word	0x00005dd0


	//   ....[48]....
        /*01d8*/ 	.word	0x00005df0


	//   ....[49]....
        /*01dc*/ 	.word	0x00005ea0


	//   ....[50]....
        /*01e0*/ 	.word	0x00005ef0


	//   ....[51]....
        /*01e4*/ 	.word	0x00005f10


	//   ....[52]....
        /*01e8*/ 	.word	0x00005f30


	//   ....[53]....
        /*01ec*/ 	.word	0x00005f50


	//----- nvinfo : EIATTR_EXIT_INSTR_OFFSETS
	.align		4
.L_3175:
        /*01f0*/ 	.byte	0x04, 0x1c
        /*01f2*/ 	.short	(.L_3177 - .L_3176)


	//   ....[0]....
.L_3176:
        /*01f4*/ 	.word	0x00006010


	//   ....[1]....
        /*01f8*/ 	.word	0x00006150


	//----- nvinfo : EIATTR_MAX_THREADS
	.align		4
.L_3177:
        /*01fc*/ 	.byte	0x04, 0x05
        /*01fe*/ 	.short	(.L_3179 - .L_3178)
.L_3178:
        /*0200*/ 	.word	0x00000020
        /*0204*/ 	.word	0x00000001
        /*0208*/ 	.word	0x00000001


	//----- nvinfo : EIATTR_CRS_STACK_SIZE
	.align		4
.L_3179:
        /*020c*/ 	.byte	0x04, 0x1e
        /*020e*/ 	.short	(.L_3181 - .L_3180)
.L_3180:
        /*0210*/ 	.word	0x00000000
.L_3181:


//--------------------- .nv.info._Z25selective_scan_bwd_kernelI32Selective_Scan_bwd_kernel_traitsILi32ELi8ELb0ELb1ELb1ELb1ELb0EffEEv12SSMParamsBwd --------------------------
	.section	.nv.info._Z25selective_scan_bwd_kernelI32Selective_Scan_bwd_kernel_traitsILi32ELi8ELb0ELb1ELb1ELb1ELb0EffEEv12SSMParamsBwd,"",@"SHT_CUDA_INFO"
	.sectionflags	@""
	.align	4


	//----- nvinfo : EIATTR_CUDA_API_VERSION
	.align		4
        /*0000*/ 	.byte	0x04, 0x37
        /*0002*/ 	.short	(.L_3183 - .L_3182)
.L_3182:
        /*0004*/ 	.word	0x00000082


	//----- nvinfo : EIATTR_SW2861232_WAR
	.align		4
.L_3183:
        /*0008*/ 	.byte	0x01, 0x35
	.zero		2


	//----- nvinfo : EIATTR_PARAM_CBANK
	.align		4
        /*000c*/ 	.byte	0x04, 0x0a
        /*000e*/ 	.short	(.L_3185 - .L_3184)
	.align		4
.L_3184:
        /*0010*/ 	.word	index@(.nv.constant0._Z25selective_scan_bwd_kernelI32Selective_Scan_bwd_kernel_traitsILi32ELi8ELb0ELb1ELb1ELb1ELb0EffEEv12SSMParamsBwd)
        /*0014*/ 	.short	0x0160
        /*0016*/ 	.short	0x01f0


	//----- nvinfo : EIATTR_CBANK_PARAM_SIZE
	.align		4
.L_3185:
        /*0018*/ 	.byte	0x03, 0x19
        /*001a*/ 	.short	0x01f0


	//----- nvinfo : EIATTR_KPARAM_INFO
	.align		4
        /*001c*/ 	.byte	0x04, 0x17
        /*001e*/ 	.short	(.L_3187 - .L_3186)
.L_3186:
        /*0020*/ 	.word	0x00000000
        /*0024*/ 	.short	0x0000
        /*0026*/ 	.short	0x0000
        /*0028*/ 	.byte	0x00, 0xf0, 0xc1, 0x07


	//----- nvinfo : EIATTR_MAXREG_COUNT
	.align		4
.L_3187:
        /*002c*/ 	.byte	0x03, 0x1b
        /*002e*/ 	.short	0x00ff


	//----- nvinfo : EIATTR_NUM_BARRIERS
	.align		4
        /*0030*/ 	.byte	0x02, 0x4c
        /*0032*/ 	.byte	0x01
	.zero		1


	//----- nvinfo : EIATTR_MERCURY_ISA_VERSION
	.align		4
        /*0034*/ 	.byte	0x03, 0x5f
        /*0036*/ 	.short	0x0000


	//----- nvinfo : EIATTR_COOP_GROUP_MASK_REGIDS
	.align		4
        /*0038*/ 	.byte	0x04, 0x29
        /*003a*/ 	.short	(.L_3189 - .L_3188)


	//   ....[0]....
.L_3188:
        /*003c*/ 	.word	0xffffffff


	//   ....[1]....
        /*0040*/ 	.word	0xffffffff


	//   ....[2]....
        /*0044*/ 	.word	0xffffffff


	//   ....[3]....
        /*0048*/ 	.word	0xffffffff


	//   ....[4]....
        /*004c*/ 	.word	0xffffffff


	//   ....[5]....
        /*0050*/ 	.word	0xffffffff


	//   ....[6]....
        /*0054*/ 	.word	0xffffffff


	//   ....[7]....
        /*0058*/ 	.word	0xffffffff


	//   ....[8]....
        /*005c*/ 	.word	0xffffffff


	//   ....[9]....
        /*0060*/ 	.word	0xffffffff


	//   ....[10]....
        /*0064*/ 	.word	0xffffffff


	//   ....[11]....
        /*0068*/ 	.word	0xffffffff


	//   ....[12]....
        /*006c*/ 	.word	0xffffffff


	//   ....[13]....
        /*0070*/ 	.word	0xffffffff


	//   ....[14]....
        /*0074*/ 	.word	0xffffffff


	//   ....[15]....
        /*0078*/ 	.word	0xffffffff


	//   ....[16]....
        /*007c*/ 	.word	0xffffffff


	//   ....[17]....
        /*0080*/ 	.word	0xffffffff


	//   ....[18]....
        /*0084*/ 	.word	0xffffffff


	//   ....[19]....
        /*0088*/ 	.word	0xffffffff


	//   ....[20]....
        /*008c*/ 	.word	0xffffffff


	//   ....[21]....
        /*0090*/ 	.word	0xffffffff


	//   ....[22]....
        /*0094*/ 	.word	0xffffffff


	//   ....[23]....
        /*0098*/ 	.word	0xffffffff


	//   ....[24]....
        /*009c*/ 	.word	0xffffffff


	//   ....[25]....
        /*00a0*/ 	.word	0xffffffff


	//   ....[26]....
        /*00a4*/ 	.word	0xffffffff


	//   ....[27]....
        /*00a8*/ 	.word	0xffffffff


	//   ....[28]....
        /*00ac*/ 	.word	0xffffffff


	//   ....[29]....
        /*00b0*/ 	.word	0xffffffff


	//   ....[30]....
        /*00b4*/ 	.word	0xffffffff


	//   ....[31]....
        /*00b8*/ 	.word	0xffffffff


	//   ....[32]....
        /*00bc*/ 	.word	0xffffffff


	//   ....[33]....
        /*00c0*/ 	.word	0xffffffff


	//   ....[34]....
        /*00c4*/ 	.word	0xffffffff


	//   ....[35]....
        /*00c8*/ 	.word	0xffffffff


	//   ....[36]....
        /*00cc*/ 	.word	0xffffffff


	//   ....[37]....
        /*00d0*/ 	.word	0xffffffff


	//   ....[38]....
        /*00d4*/ 	.word	0xffffffff


	//   ....[39]....
        /*00d8*/ 	.word	0xffffffff


	//   ....[40]....
        /*00dc*/ 	.word	0xffffffff


	//   ....[41]....
        /*00e0*/ 	.word	0xffffffff


	//   ....[42]....
        /*00e4*/ 	.word	0xffffffff


	//   ....[43]....
        /*00e8*/ 	.word	0xffffffff


	//   ....[44]....
        /*00ec*/ 	.word	0xffffffff


	//   ....[45]....
        /*00f0*/ 	.word	0xffffffff


	//   ....[46]....
        /*00f4*/ 	.word	0xffffffff


	//   ....[47]....
        /*00f8*/ 	.word	0xffffffff


	//   ....[48]....
        /*00fc*/ 	.word	0xffffffff


	//   ....[49]....
        /*0100*/ 	.word	0xffffffff


	//   ....[50]....
        /*0104*/ 	.word	0xffffffff


	//----- nvinfo : EIATTR_COOP_GROUP_INSTR_OFFSETS
	.align		4
.L_3189:
        /*0108*/ 	.byte	0x04, 0x28
        /*010a*/ 	.short	(.L_3191 - .L_3190)


	//   ....[0]....
.L_3190:
        /*010c*/ 	.word	0x00000dd0


	//   ....[1]....
        /*0110*/ 	.word	0x00000fe0


	//   ....[2]....
        /*0114*/ 	.word	0x000012b0


	//   ....[3]....
        /*0118*/ 	.word	0x00002df0


	//   ....[4]....
        /*011c*/ 	.word	0x00003330


	//   ....[5]....
        /*0120*/ 	.word	0x000036c0


	//   ....[6]....
        /*0124*/ 	.word	0x00003830


	//   ....[7]....
        /*0128*/ 	.word	0x00003860


	//   ....[8]....
        /*012c*/ 	.word	0x00003870


	//   ....[9]....
        /*0130*/ 	.word	0x00003880


	//   ....[10]....
        /*0134*/ 	.word	0x000038b0


	//   ....[11]....
        /*0138*/ 	.word	0x000038e0


	//   ....[12]....
        /*013c*/ 	.word	0x00003900


	//   ....[13]....
        /*0140*/ 	.word	0x00003920


	//   ....[14]....
        /*0144*/ 	.word	0x00003950


	//   ....[15]....
        /*0148*/ 	.word	0x00003980


	//   ....[16]....
        /*014c*/ 	.word	0x000039a0


	//   ....[17]....
        /*0150*/ 	.word	0x000039c0


	//   ....[18]....
        /*0154*/ 	.word	0x00003a30


	//   ....[19]....
        /*0158*/ 	.word	0x00003a60


	//   ....[20]....
        /*015c*/ 	.word	0x00003a70


	//   ....[21]....
        /*0160*/ 	.word	0x00003a80


	//   ....[22]....
        /*0164*/ 	.word	0x00003ad0


	//   ....[23]....
        /*0168*/ 	.word	0x00003b00


	//   ....[24]....
        /*016c*/ 	.word	0x00003b20


	//   ....[25]....
        /*0170*/ 	.word	0x00003b30


	//   ....[26]....
        /*0174*/ 	.word	0x00003b50


	//   ....[27]....
        /*0178*/ 	.word	0x00003b80


	//   ....[28]....
        /*017c*/ 	.word	0x00003bc0


	//   ....[29]....
        /*0180*/ 	.word	0x00003bf0


	//   ....[30]....
        /*0184*/ 	.word	0x00003c00


	//   ....[31]....
        /*0188*/ 	.word	0x00003c20


	//   ....[32]....
        /*018c*/ 	.word	0x00003c50


	//   ....[33]....
        /*0190*/ 	.word	0x00004a80


	//   ....[34]....
        /*0194*/ 	.word	0x00004ba0


	//   ....[35]....
        /*0198*/ 	.word	0x00004ca0


	//   ....[36]....
        /*019c*/ 	.word	0x00004da0


	//   ....[37]....
        /*01a0*/ 	.word	0x00004e30


	//   ....[38]....
        /*01a4*/ 	.word	0x00005170


	//   ....[39]....
        /*01a8*/ 	.word	0x00005450


	//   ....[40]....
        /*01ac*/ 	.word	0x00005a80


	//   ....[41]....
        /*01b0*/ 	.word	0x00005f00


	//   ....[42]....
        /*01b4*/ 	.word	0x00005f50


	//   ....[43]....
        /*01b8*/ 	.word	0x00005f80


	//   ....[44]....
        /*01bc*/ 	.word	0x00005fa0


	//   ....[45]....
        /*01c0*/ 	.word	0x00005fc0


	//   ....[46]....
        /*01c4*/ 	.word	0x00006070


	//   ....[47]....
        /*01c8*/ 	.word	0x000060c0


	//   ....[48]....
        /*01cc*/ 	.word	0x000060e0


	//   ....[49]....
        /*01d0*/ 	.word	0x00006100


	//   ....[50]....
        /*01d4*/ 	.word	0x00006120


	//----- nvinfo : EIATTR_EXIT_INSTR_OFFSETS
	.align		4
.L_3191:
        /*01d8*/ 	.byte	0x04, 0x1c
        /*01da*/ 	.short	(.L_3193 - .L_3192)


	//   ....[0]....
.L_3192:
        /*01dc*/ 	.word	0x000061e0


	//   ....[1]....
        /*01e0*/ 	.word	0x00006320


	//----- nvinfo : EIATTR_MAX_THREADS
	.align		4
.L_3193:
        /*01e4*/ 	.byte	0x04, 0x05
        /*01e6*/ 	.short	(.L_3195 - .L_3194)
.L_3194:
        /*01e8*/ 	.word	0x00000020
        /*01ec*/ 	.word	0x00000001
        /*01f0*/ 	.word	0x00000001


	//----- nvinfo : EIATTR_CRS_STACK_SIZE
	.align		4
.L_3195:
        /*01f4*/ 	.byte	0x04, 0x1e
        /*01f6*/ 	.short	(.L_3197 - .L_3196)
.L_3196:
        /*01f8*/ 	.word	0x00000000
.L_3197:


//--------------------- .nv.info._Z25selective_scan_bwd_kernelI32Selective_Scan_bwd_kernel_traitsILi32ELi8ELb0ELb1ELb1ELb1ELb1EffEEv12SSMParamsBwd --------------------------
	.section	.nv.info._Z25selective_scan_bwd_kernelI32Selective_Scan_bwd_kernel_traitsILi32ELi8ELb0ELb1ELb1ELb1ELb1EffEEv12SSMParamsBwd,"",@"SHT_CUDA_INFO"
	.sectionflags	@""
	.align	4


	//----- nvinfo : EIATTR_CUDA_API_VERSION
	.align		4
        /*0000*/ 	.byte	0x04, 0x37
        /*0002*/ 	.short	(.L_3199 - .L_3198)
.L_3198:
        /*0004*/ 	.word	0x00000082


	//----- nvinfo : EIATTR_SW2861232_WAR
	.align		4
.L_3199:
        /*0008*/ 	.byte	0x01, 0x35
	.zero		2


	//----- nvinfo : EIATTR_PARAM_CBANK
	.align		4
        /*000c*/ 	.byte	0x04, 0x0a
        /*000e*/ 	.short	(.L_3201 - .L_3200)
	.align		4
.L_3200:
        /*0010*/ 	.word	index@(.nv.constant0._Z25selective_scan_bwd_kernelI32Selective_Scan_bwd_kernel_traitsILi32ELi8ELb0ELb1ELb1ELb1ELb1EffEEv12SSMParamsBwd)
        /*0014*/ 	.short	0x0160
        /*0016*/ 	.short	0x01f0


	//----- nvinfo : EIATTR_CBANK_PARAM_SIZE
	.align		4
.L_3201:
        /*0018*/ 	.byte	0x03, 0x19
        /*001a*/ 	.short	0x01f0


	//----- nvinfo : EIATTR_KPARAM_INFO
	.align		4
        /*001c*/ 	.byte	0x04, 0x17
        /*001e*/ 	.short	(.L_3203 - .L_3202)
.L_3202:
        /*0020*/ 	.word	0x00000000
        /*0024*/ 	.short	0x0000
        /*0026*/ 	.short	0x0000
        /*0028*/ 	.byte	0x00, 0xf0, 0xc1, 0x07


	//----- nvinfo : EIATTR_MAXREG_COUNT
	.align		4
.L_3203:
        /*002c*/ 	.byte	0x03, 0x1b
        /*002e*/ 	.short	0x00ff


	//----- nvinfo : EIATTR_NUM_BARRIERS
	.align		4
        /*0030*/ 	.byte	0x02, 0x4c
        /*0032*/ 	.byte	0x01
	.zero		1


	//----- nvinfo : EIATTR_MERCURY_ISA_VERSION
	.align		4
        /*0034*/ 	.byte	0x03, 0x5f
        /*0036*/ 	.short	0x0000


	//----- nvinfo : EIATTR_COOP_GROUP_MASK_REGIDS
	.align		4
        /*0038*/ 	.byte	0x04, 0x29
        /*003a*/ 	.short	(.L_3205 - .L_3204)


	//   ....[0]....
.L_3204:
        /*003c*/ 	.word	0xffffffff


	//   ....[1]....
        /*0040*/ 	.word	0xffffffff


	//   ....[2]....
        /*0044*/ 	.word	0xffffffff


	//   ....[3]....
        /*0048*/ 	.word	0xffffffff


	//   ....[4]....
        /*004c*/ 	.word	0xffffffff


	//   ....[5]....
        /*0050*/ 	.word	0xffffffff


	//   ....[6]....
        /*0054*/ 	.word	0xffffffff


	//   ....[7]....
        /*0058*/ 	.word	0xffffffff


	//   ....[8]....
        /*005c*/ 	.word	0xffffffff


	//   ....[9]....
        /*0060*/ 	.word	0xffffffff


	//   ....[10]....
        /*0064*/ 	.word	0xffffffff


	//   ....[11]....
        /*0068*/ 	.word	0xffffffff


	//   ....[12]....
        /*006c*/ 	.word	0xffffffff


	//   ....[13]....
        /*0070*/ 	.word	0xffffffff


	//   ....[14]....
        /*0074*/ 	.word	0xffffffff


	//   ....[15]....
        /*0078*/ 	.word	0xffffffff


	//   ....[16]....
        /*007c*/ 	.word	0xffffffff


	//   ....[17]....
        /*0080*/ 	.word	0xffffffff


	//   ....[18]....
        /*0084*/ 	.word	0xffffffff


	//   ....[19]....
        /*0088*/ 	.word	0xffffffff


	//   ....[20]....
        /*008c*/ 	.word	0xffffffff


	//   ....[21]....
        /*0090*/ 	.word	0xffffffff


	//   ....[22]....
        /*0094*/ 	.word	0xffffffff


	//   ....[23]....
        /*0098*/ 	.word	0xffffffff


	//   ....[24]....
        /*009c*/ 	.word	0xffffffff


	//   ....[25]....
        /*00a0*/ 	.word	0xffffffff


	//   ....[26]....
        /*00a4*/ 	.word	0xffffffff


	//   ....[27]....
        /*00a8*/ 	.word	0xffffffff


	//   ....[28]....
        /*00ac*/ 	.word	0xffffffff


	//   ....[29]....
        /*00b0*/ 	.word	0xffffffff


	//   ....[30]....
        /*00b4*/ 	.word	0xffffffff


	//   ....[31]....
        /*00b8*/ 	.word	0xffffffff


	//   ....[32]....
        /*00bc*/ 	.word	0xffffffff


	//   ....[33]....
        /*00c0*/ 	.word	0xffffffff


	//   ....[34]....
        /*00c4*/ 	.word	0xffffffff


	//   ....[35]....
        /*00c8*/ 	.word	0xffffffff


	//   ....[36]....
        /*00cc*/ 	.word	0xffffffff


	//   ....[37]....
        /*00d0*/ 	.word	0xffffffff


	//   ....[38]....
        /*00d4*/ 	.word	0xffffffff


	//   ....[39]....
        /*00d8*/ 	.word	0xffffffff


	//   ....[40]....
        /*00dc*/ 	.word	0xffffffff


	//   ....[41]....
        /*00e0*/ 	.word	0xffffffff


	//   ....[42]....
        /*00e4*/ 	.word	0xffffffff


	//   ....[43]....
        /*00e8*/ 	.word	0xffffffff


	//   ....[44]....
        /*00ec*/ 	.word	0xffffffff


	//   ....[45]....
        /*00f0*/ 	.word	0xffffffff


	//   ....[46]....
        /*00f4*/ 	.word	0xffffffff


	//   ....[47]....
        /*00f8*/ 	.word	0xffffffff


	//   ....[48]....
        /*00fc*/ 	.word	0xffffffff


	//   ....[49]....
        /*0100*/ 	.word	0xffffffff


	//   ....[50]....
        /*0104*/ 	.word	0xffffffff


	//   ....[51]....
        /*0108*/ 	.word	0xffffffff


	//   ....[52]....
        /*010c*/ 	.word	0xffffffff


	//   ....[53]....
        /*0110*/ 	.word	0xffffffff


	//   ....[54]....
        /*0114*/ 	.word	0xffffffff


	//----- nvinfo : EIATTR_COOP_GROUP_INSTR_OFFSETS
	.align		4
.L_3205:
        /*0118*/ 	.byte	0x04, 0x28
        /*011a*/ 	.short	(.L_3207 - .L_3206)


	//   ....[0]....
.L_3206:
        /*011c*/ 	.word	0x00000d90


	//   ....[1]....
        /*0120*/ 	.word	0x00001010


	//   ....[2]....
        /*0124*/ 	.word	0x00001490


	//   ....[3]....
        /*0128*/ 	.word	0x00002970


	//   ....[4]....
        /*012c*/ 	.word	0x00002d50


	//   ....[5]....
        /*0130*/ 	.word	0x000030f0


	//   ....[6]....
        /*0134*/ 	.word	0x00003710


	//   ....[7]....
        /*0138*/ 	.word	0x000042f0


	//   ....[8]....
        /*013c*/ 	.word	0x00004820


	//   ....[9]....
        /*0140*/ 	.word	0x00004c10


	//   ....[10]....
        /*0144*/ 	.word	0x00004d20


	//   ....[11]....
        /*0148*/ 	.word	0x00004d50


	//   ....[12]....
        /*014c*/ 	.word	0x00004d90


	//   ....[13]....
        /*0150*/ 	.word	0x00004db0


	//   ....[14]....
        /*0154*/ 	.word	0x00004df0


	//   ....[15]....
        /*0158*/ 	.word	0x00004e10


	//   ....[16]....
        /*015c*/ 	.word	0x00004e40


	//   ....[17]....
        /*0160*/ 	.word	0x00004e50


	//   ....[18]....
        /*0164*/ 	.word	0x00004e80


	//   ....[19]....
        /*0168*/ 	.word	0x00004eb0


	//   ....[20]....
        /*016c*/ 	.word	0x00004ed0


	//   ....[21]....
        /*0170*/ 	.word	0x00004ef0


	//   ....[22]....
        /*0174*/ 	.word	0x00004f30


	//   ....[23]....
        /*0178*/ 	.word	0x00004f70


	//   ....[24]....
        /*017c*/ 	.word	0x00004f90


	//   ....[25]....
        /*0180*/ 	.word	0x00004fb0


	//   ....[26]....
        /*0184*/ 	.word	0x00005000


	//   ....[27]....
        /*0188*/ 	.word	0x00005030


	//   ....[28]....
        /*018c*/ 	.word	0x00005050


	//   ....[29]....
        /*0190*/ 	.word	0x00005060


	//   ....[30]....
        /*0194*/ 	.word	0x00005090


	//   ....[31]....
        /*0198*/ 	.word	0x000050c0


	//   ....[32]....
        /*019c*/ 	.word	0x000050f0


	//   ....[33]....
        /*01a0*/ 	.word	0x00005120


	//   ....[34]....
        /*01a4*/ 	.word	0x00005140


	//   ....[35]....
        /*01a8*/ 	.word	0x00005170


	//   ....[36]....
        /*01ac*/ 	.word	0x000051a0


	//   ....[37]....
        /*01b0*/ 	.word	0x00006040


	//   ....[38]....
        /*01b4*/ 	.word	0x00006160


	//   ....[39]....
        /*01b8*/ 	.word	0x00006260


	//   ....[40]....
        /*01bc*/ 	.word	0x00006300


	//   ....[41]....
        /*01c0*/ 	.word	0x00006340


	//   ....[42]....
        /*01c4*/ 	.word	0x00006740


	//   ....[43]....
        /*01c8*/ 	.word	0x00006a30


	//   ....[44]....
        /*01cc*/ 	.word	0x00007050


	//   ....[45]....
        /*01d0*/ 	.word	0x000074c0


	//   ....[46]....
        /*01d4*/ 	.word	0x00007510


	//   ....[47]....
        /*01d8*/ 	.word	0x00007540


	//   ....[48]....
        /*01dc*/ 	.word	0x00007560


	//   ....[49]....
        /*01e0*/ 	.word	0x00007580


	//   ....[50]....
        /*01e4*/ 	.word	0x00007630


	//   ....[51]....
        /*01e8*/ 	.word	0x00007680


	//   ....[52]....
        /*01ec*/ 	.word	0x000076a0


	//   ....[53]....
        /*01f0*/ 	.word	0x000076c0


	//   ....[54]....
        /*01f4*/ 	.word	0x000076e0


	//----- nvinfo : EIATTR_EXIT_INSTR_OFFSETS
	.align		4
.L_3207:
        /*01f8*/ 	.byte	0x04, 0x1c
        /*01fa*/ 	.short	(.L_3209 - .L_3208)


	//   ....[0]....
.L_3208:
        /*01fc*/ 	.word	0x000077a0


	//   ....[1]....
        /*0200*/ 	.word	0x000078e0


	//----- nvinfo : EIATTR_MAX_THREADS
	.align		4
.L_3209:
        /*0204*/ 	.byte	0x04, 0x05
        /*0206*/ 	.short	(.L_3211 - .L_3210)
.L_3210:
        /*0208*/ 	.word	0x00000020
        /*020c*/ 	.word	0x00000001
        /*0210*/ 	.word	0x00000001


	//----- nvinfo : EIATTR_CRS_STACK_SIZE
	.align		4
.L_3211:
        /*0214*/ 	.byte	0x04, 0x1e
        /*0216*/ 	.short	(.L_3213 - .L_3212)
.L_3212:
        /*0218*/ 	.word	0x00000000
.L_3213:


//--------------------- .nv.info._Z25selective_scan_bwd_kernelI32Selective_Scan_bwd_kernel_traitsILi32ELi8ELb1ELb0ELb0ELb0ELb0EffEEv12SSMParamsBwd --------------------------
	.section	.nv.info._Z25selective_scan_bwd_kernelI32Selective_Scan_bwd_kernel_traitsILi32ELi8ELb1ELb0ELb0ELb0ELb0EffEEv12SSMParamsBwd,"",@"SHT_CUDA_INFO"
	.sectionflags	@""
	.align	4


	//----- nvinfo : EIATTR_CUDA_API_VERSION
	.align		4
        /*0000*/ 	.byte	0x04, 0x37
        /*0002*/ 	.short	(.L_3215 - .L_3214)
.L_3214:
        /*0004*/ 	.word	0x00000082


	//----- nvinfo : EIATTR_SW2861232_WAR
	.align		4
.L_3215:
        /*0008*/ 	.byte	0x01, 0x35
	.zero		2


	//----- nvinfo : EIATTR_PARAM_CBANK
	.align		4
        /*000c*/ 	.byte	0x04, 0x0a
        /*000e*/ 	.short	(.L_3217 - .L_3216)
	.align		4
.L_3216:
        /*0010*/ 	.word	index@(.nv.constant0._Z25selective_scan_bwd_kernelI32Selective_Scan_bwd_kernel_traitsILi32ELi8ELb1ELb0ELb0ELb0ELb0EffEEv12SSMParamsBwd)
        /*0014*/ 	.short	0x0160
        /*0016*/ 	.short	0x01f0


	//----- nvinfo : EIATTR_CBANK_PARAM_SIZE
	.align		4
.L_3217:
        /*0018*/ 	.byte	0x03, 0x19
        /*001a*/ 	.short	0x01f0


	//----- nvinfo : EIATTR_KPARAM_INFO
	.align		4
        /*001c*/ 	.byte	0x04, 0x17
        /*001e*/ 	.short	(.L_3219 - .L_3218)
.L_3218:
        /*0020*/ 	.word	0x00000000
        /*0024*/ 	.short	0x0000
        /*0026*/ 	.short	0x0000
        /*0028*/ 	.byte	0x00, 0xf0, 0xc1, 0x07


	//----- nvinfo : EIATTR_MAXREG_COUNT
	.align		4
.L_3219:
        /*002c*/ 	.byte	0x03, 0x1b
        /*002e*/ 	.short	0x00ff


	//----- nvinfo : EIATTR_NUM_BARRIERS
	.align		4
        /*0030*/ 	.byte	0x02, 0x4c
        /*0032*/ 	.byte	0x01
	.zero		1


	//----- nvinfo : EIATTR_MERCURY_ISA_VERSION
	.align		4
        /*0034*/ 	.byte	0x03, 0x5f
        /*0036*/ 	.short	0x0000


	//----- nvinfo : EIATTR_COOP_GROUP_MASK_REGIDS
	.align		4
        /*0038*/ 	.byte	0x04, 0x29
        /*003a*/ 	.short	(.L_3221 - .L_3220)


	//   ....[0]....
.L_3220:
        /*003c*/ 	.word	0xffffffff


	//   ....[1]....
        /*0040*/ 	.word	0xffffffff


	//   ....[2]....
        /*0044*/ 	.word	0xffffffff


	//   ....[3]....
        /*0048*/ 	.word	0xffffffff


	//   ....[4]....
        /*004c*/ 	.word	0xffffffff


	//   ....[5]....
        /*0050*/ 	.word	0xffffffff


	//   ....[6]....
        /*0054*/ 	.word	0xffffffff


	//   ....[7]....
        /*0058*/ 	.word	0xffffffff


	//   ....[8]....
        /*005c*/ 	.word	0xffffffff


	//   ....[9]....
        /*0060*/ 	.word	0xffffffff


	//   ....[10]....
        /*0064*/ 	.word	0xffffffff


	//   ....[11]....
        /*0068*/ 	.word	0xffffffff


	//   ....[12]....
        /*006c*/ 	.word	0xffffffff


	//   ....[13]....
        /*0070*/ 	.word	0xffffffff


	//   ....[14]....
        /*0074*/ 	.word	0xffffffff


	//   ....[15]....
        /*0078*/ 	.word	0xffffffff


	//   ....[16]....
        /*007c*/ 	.word	0xffffffff


	//   ....[17]....
        /*0080*/ 	.word	0xffffffff


	//   ....[18]....
        /*0084*/ 	.word	0xffffffff


	//   ....[19]....
        /*0088*/ 	.word	0xffffffff


	//   ....[20]....
        /*008c*/ 	.word	0xffffffff


	//   ....[21]....
        /*0090*/ 	.word	0xffffffff


	//   ....[22]....
        /*0094*/ 	.word	0xffffffff


	//   ....[23]....
        /*0098*/ 	.word	0xffffffff


	//   ....[24]....
        /*009c*/ 	.word	0xffffffff


	//   ....[25]....
        /*00a0*/ 	.word	0xffffffff


	//   ....[26]....
        /*00a4*/ 	.word	0xffffffff


	//   ....[27]....
        /*00a8*/ 	.word	0xffffffff


	//   ....[28]....
        /*00ac*/ 	.word	0xffffffff


	//   ....[29]....
        /*00b0*/ 	.word	0xffffffff


	//   ....[30]....
        /*00b4*/ 	.word	0xffffffff


	//   ....[31]....
        /*00b8*/ 	.word	0xffffffff


	//   ....[32]....
        /*00bc*/ 	.word	0xffffffff


	//   ....[33]....
        /*00c0*/ 	.word	0xffffffff


	//   ....[34]....
        /*00c4*/ 	.word	0xffffffff


	//   ....[35]....
        /*00c8*/ 	.word	0xffffffff


	//   ....[36]....
        /*00cc*/ 	.word	0xffffffff


	//   ....[37]....
        /*00d0*/ 	.word	0xffffffff


	//   ....[38]....
        /*00d4*/ 	.word	0xffffffff


	//   ....[39]....
        /*00d8*/ 	.word	0xffffffff


	//   ....[40]....
        /*00dc*/ 	.word	0xffffffff


	//   ....[41]....
        /*00e0*/ 	.word	0xffffffff


	//   ....[42]....
        /*00e4*/ 	.word	0xffffffff


	//   ....[43]....
        /*00e8*/ 	.word	0xffffffff


	//   ....[44]....
        /*00ec*/ 	.word	0xffffffff


	//   ....[45]....
        /*00f0*/ 	.word	0xffffffff


	//   ....[46]....
        /*00f4*/ 	.word	0xffffffff


	//   ....[47]....
        /*00f8*/ 	.word	0xffffffff


	//   ....[48]....
        /*00fc*/ 	.word	0xffffffff


	//   ....[49]....
        /*0100*/ 	.word	0xffffffff


	//   ....[50]....
        /*0104*/ 	.word	0xffffffff


	//   ....[51]....
        /*0108*/ 	.word	0xffffffff


	//   ....[52]....
        /*010c*/ 	.word	0xffffffff


	//----- nvinfo : EIATTR_COOP_GROUP_INSTR_OFFSETS
	.align		4
.L_3221:
        /*0110*/ 	.byte	0x04, 0x28
        /*0112*/ 	.short	(.L_3223 - .L_3222)


	//   ....[0]....
.L_3222:
        /*0114*/ 	.word	0x00000770


	//   ....[1]....
        /*0118*/ 	.word	0x00000810


	//   ....[2]....
        /*011c*/ 	.word	0x000008c0


	//   ....[3]....
        /*0120*/ 	.word	0x000011b0


	//   ....[4]....
        /*0124*/ 	.word	0x000011e0


	//   ....[5]....
        /*0128*/ 	.word	0x00001260


	//   ....[6]....
        /*012c*/ 	.word	0x00001270


	//   ....[7]....
        /*0130*/ 	.word	0x000012b0


	//   ....[8]....
        /*0134*/ 	.word	0x000012c0


	//   ....[9]....
        /*0138*/ 	.word	0x00001300


	//   ....[10]....
        /*013c*/ 	.word	0x00001310


	//   ....[11]....
        /*0140*/ 	.word	0x00001350


	//   ....[12]....
        /*0144*/ 	.word	0x00001360


	//   ....[13]....
        /*0148*/ 	.word	0x000013a0


	//   ....[14]....
        /*014c*/ 	.word	0x000013b0


	//   ....[15]....
        /*0150*/ 	.word	0x000013f0


	//   ....[16]....
        /*0154*/ 	.word	0x00001410


	//   ....[17]....
        /*0158*/ 	.word	0x00001460


	//   ....[18]....
        /*015c*/ 	.word	0x00001480


	//   ....[19]....
        /*0160*/ 	.word	0x000014d0


	//   ....[20]....
        /*0164*/ 	.word	0x000014e0


	//   ....[21]....
        /*0168*/ 	.word	0x00001520


	//   ....[22]....
        /*016c*/ 	.word	0x00001530


	//   ....[23]....
        /*0170*/ 	.word	0x00001550


	//   ....[24]....
        /*0174*/ 	.word	0x00001580


	//   ....[25]....
        /*0178*/ 	.word	0x00001590


	//   ....[26]....
        /*017c*/ 	.word	0x000015a0


	//   ....[27]....
        /*0180*/ 	.word	0x000015c0


	//   ....[28]....
        /*0184*/ 	.word	0x000015f0


	//   ....[29]....
        /*0188*/ 	.word	0x00001600


	//   ....[30]....
        /*018c*/ 	.word	0x00001610


	//   ....[31]....
        /*0190*/ 	.word	0x000019d0


	//   ....[32]....
        /*0194*/ 	.word	0x00001a00


	//   ....[33]....
        /*0198*/ 	.word	0x00001af0


	//   ....[34]....
        /*019c*/ 	.word	0x00001b20


	//   ....[35]....
        /*01a0*/ 	.word	0x00001c00


	//   ....[36]....
        /*01a4*/ 	.word	0x00001c30


	//   ....[37]....
        /*01a8*/ 	.word	0x00001c90


	//   ....[38]....
        /*01ac*/ 	.word	0x00001cb0


	//   ....[39]....
        /*01b0*/ 	.word	0x00001cf0


	//   ....[40]....
        /*01b4*/ 	.word	0x00001d20


	//   ....[41]....
        /*01b8*/ 	.word	0x00002170


	//   ....[42]....
        /*01bc*/ 	.word	0x000022a0


	//   ....[43]....
        /*01c0*/ 	.word	0x00002430


	//   ....[44]....
        /*01c4*/ 	.word	0x00002480


	//   ....[45]....
        /*01c8*/ 	.word	0x000024b0


	//   ....[46]....
        /*01cc*/ 	.word	0x000024d0


	//   ....[47]....
        /*01d0*/ 	.word	0x000024f0


	//   ....[48]....
        /*01d4*/ 	.word	0x000025a0


	//   ....[49]....
        /*01d8*/ 	.word	0x000025f0


	//   ....[50]....
        /*01dc*/ 	.word	0x00002610


	//   ....[51]....
        /*01e0*/ 	.word	0x00002630


	//   ....[52]....
        /*01e4*/ 	.word	0x00002650


	//----- nvinfo : EIATTR_EXIT_INSTR_OFFSETS
	.align		4
.L_3223:
        /*01e8*/ 	.byte	0x04, 0x1c
        /*01ea*/ 	.short	(.L_3225 - .L_3224)


	//   ....[0]....
.L_3224:
        /*01ec*/ 	.word	0x00002710


	//   ....[1]....
        /*01f0*/ 	.word	0x00002b70


	//----- nvinfo : EIATTR_MAX_THREADS
	.align		4
.L_3225:
        /*01f4*/ 	.byte	0x04, 0x05
        /*01f6*/ 	.short	(.L_3227 - .L_3226)
.L_3226:
        /*01f8*/ 	.word	0x00000020
        /*01fc*/ 	.word	0x00000001
        /*0200*/ 	.word	0x00000001


	//----- nvinfo : EIATTR_CRS_STACK_SIZE
	.align		4
.L_3227:
        /*0204*/ 	.byte	0x04, 0x1e
        /*0206*/ 	.short	(.L_3229 - .L_3228)
.L_3228:
        /*0208*/ 	.word	0x00000000
.L_3229:


//--------------------- .nv.info._Z25selective_scan_bwd_kernelI32Selective_Scan_bwd_kernel_traitsILi32ELi8ELb1ELb0ELb0ELb0ELb1EffEEv12SSMParamsBwd --------------------------
	.section	.nv.info._Z25selective_scan_bwd_kernelI32Selective_Scan_bwd_kernel_traitsILi32ELi8ELb1ELb0ELb0ELb0ELb1EffEEv12SSMParamsBwd,"",@"SHT_CUDA_INFO"
	.sectionflags	@""
	.align	4


	//----- nvinfo : EIATTR_CUDA_API_VERSION
	.align		4
        /*0000*/ 	.byte	0x04, 0x37
        /*0002*/ 	.short	(.L_3231 - .L_3230)
.L_3230:
        /*0004*/ 	.word	0x00000082


	//----- nvinfo : EIATTR_SW2861232_WAR
	.align		4
.L_3231:
        /*0008*/ 	.byte	0x01, 0x35
	.zero		2


	//----- nvinfo : EIATTR_PARAM_CBANK
	.align		4
        /*000c*/ 	.byte	0x04, 0x0a
        /*000e*/ 	.short	(.L_3233 - .L_3232)
	.align		4
.L_3232:
        /*0010*/ 	.word	index@(.nv.constant0._Z25selective_scan_bwd_kernelI32Selective_Scan_bwd_kernel_traitsILi32ELi8ELb1ELb0ELb0ELb0ELb1EffEEv12SSMParamsBwd)
        /*0014*/ 	.short	0x0160
        /*0016*/ 	.short	0x01f0


	//----- nvinfo : EIATTR_CBANK_PARAM_SIZE
	.align		4
.L_3233:
        /*0018*/ 	.byte	0x03, 0x19
        /*001a*/ 	.short	0x01f0


	//----- nvinfo : EIATTR_KPARAM_INFO
	.align		4
        /*001c*/ 	.byte	0x04, 0x17
        /*001e*/ 	.short	(.L_3235 - .L_3234)
.L_3234:
        /*0020*/ 	.word	0x00000000
        /*0024*/ 	.short	0x0000
        /*0026*/ 	.short	0x0000
        /*0028*/ 	.byte	0x00, 0xf0, 0xc1, 0x07


	//----- nvinfo : EIATTR_MAXREG_COUNT
	.align		4
.L_3235:
        /*002c*/ 	.byte	0x03, 0x1b
        /*002e*/ 	.short	0x00ff


	//----- nvinfo : EIATTR_NUM_BARRIERS
	.align		4
        /*0030*/ 	.byte	0x02, 0x4c
        /*0032*/ 	.byte	0x01
	.zero		1


	//----- nvinfo : EIATTR_MERCURY_ISA_VERSION
	.align		4
        /*0034*/ 	.byte	0x03, 0x5f
        /*0036*/ 	.short	0x0000


	//----- nvinfo : EIATTR_COOP_GROUP_MASK_REGIDS
	.align		4
        /*0038*/ 	.byte	0x04, 0x29
        /*003a*/ 	.short	(.L_3237 - .L_3236)


	//   ....[0]....
.L_3236:
        /*003c*/ 	.word	0xffffffff


	//   ....[1]....
        /*0040*/ 	.word	0xffffffff


	//   ....[2]....
        /*0044*/ 	.word	0xffffffff


	//   ....[3]....
        /*0048*/ 	.word	0xffffffff


	//   ....[4]....
        /*004c*/ 	.word	0xffffffff


	//   ....[5]....
        /*0050*/ 	.word	0xffffffff


	//   ....[6]....
        /*0054*/ 	.word	0xffffffff


	//   ....[7]....
        /*0058*/ 	.word	0xffffffff


	//   ....[8]....
        /*005c*/ 	.word	0xffffffff


	//   ....[9]....
        /*0060*/ 	.word	0xffffffff


	//   ....[10]....
        /*0064*/ 	.word	0xffffffff


	//   ....[11]....
        /*0068*/ 	.word	0xffffffff


	//   ....[12]....
        /*006c*/ 	.word	0xffffffff


	//   ....[13]....
        /*0070*/ 	.word	0xffffffff


	//   ....[14]....
        /*0074*/ 	.word	0xffffffff


	//   ....[15]....
        /*0078*/ 	.word	0xffffffff


	//   ....[16]....
        /*007c*/ 	.word	0xffffffff


	//   ....[17]....
        /*0080*/ 	.word	0xffffffff


	//   ....[18]....
        /*0084*/ 	.word	0xffffffff


	//   ....[19]....
        /*0088*/ 	.word	0xffffffff


	//   ....[20]....
        /*008c*/ 	.word	0xffffffff


	//   ....[21]....
        /*0090*/ 	.word	0xffffffff


	//   ....[22]....
        /*0094*/ 	.word	0xffffffff


	//   ....[23]....
        /*0098*/ 	.word	0xffffffff


	//   ....[24]....
        /*009c*/ 	.word	0xffffffff


	//   ....[25]....
        /*00a0*/ 	.word	0xffffffff


	//   ....[26]....
        /*00a4*/ 	.word	0xffffffff


	//   ....[27]....
        /*00a8*/ 	.word	0xffffffff


	//   ....[28]....
        /*00ac*/ 	.word	0xffffffff


	//   ....[29]....
        /*00b0*/ 	.word	0xffffffff


	//   ....[30]....
        /*00b4*/ 	.word	0xffffffff


	//   ....[31]....
        /*00b8*/ 	.word	0xffffffff


	//   ....[32]....
        /*00bc*/ 	.word	0xffffffff


	//   ....[33]....
        /*00c0*/ 	.word	0xffffffff


	//   ....[34]....
        /*00c4*/ 	.word	0xffffffff


	//   ....[35]....
        /*00c8*/ 	.word	0xffffffff


	//   ....[36]....
        /*00cc*/ 	.word	0xffffffff


	//   ....[37]....
        /*00d0*/ 	.word	0xffffffff


	//   ....[38]....
        /*00d4*/ 	.word	0xffffffff


	//   ....[39]....
        /*00d8*/ 	.word	0xffffffff


	//   ....[40]....
        /*00dc*/ 	.word	0xffffffff


	//   ....[41]....
        /*00e0*/ 	.word	0xffffffff


	//   ....[42]....
        /*00e4*/ 	.word	0xffffffff


	//   ....[43]....
        /*00e8*/ 	.word	0xffffffff


	//   ....[44]....
        /*00ec*/ 	.word	0xffffffff


	//   ....[45]....
        /*00f0*/ 	.word	0xffffffff


	//   ....[46]....
        /*00f4*/ 	.word	0xffffffff


	//   ....[47]....
        /*00f8*/ 	.word	0xffffffff


	//   ....[48]....
        /*00fc*/ 	.word	0xffffffff


	//   ....[49]....
        /*0100*/ 	.word	0xffffffff


	//   ....[50]....
        /*0104*/ 	.word	0xffffffff


	//   ....[51]....
        /*0108*/ 	.word	0xffffffff


	//   ....[52]....
        /*010c*/ 	.word	0xffffffff


	//   ....[53]....
        /*0110*/ 	.word	0xffffffff


	//   ....[54]....
        /*0114*/ 	.word	0xffffffff


	//   ....[55]....
        /*0118*/ 	.word	0xffffffff


	//   ....[56]....
        /*011c*/ 	.word	0xffffffff


	//----- nvinfo : EIATTR_COOP_GROUP_INSTR_OFFSETS
	.align		4
.L_3237:
        /*0120*/ 	.byte	0x04, 0x28
        /*0122*/ 	.short	(.L_3239 - .L_3238)


	//   ....[0]....
.L_3238:
        /*0124*/ 	.word	0x00000700


	//   ....[1]....
        /*0128*/ 	.word	0x000007a0


	//   ....[2]....
        /*012c*/ 	.word	0x00000900


	//   ....[3]....
        /*0130*/ 	.word	0x00000a40


	//   ....[4]....
        /*0134*/ 	.word	0x00000d50


	//   ....[5]....
        /*0138*/ 	.word	0x000010c0


	//   ....[6]....
        /*013c*/ 	.word	0x00001380


	//   ....[7]....
        /*0140*/ 	.word	0x00001c60


	//   ....[8]....
        /*0144*/ 	.word	0x00001c80


	//   ....[9]....
        /*0148*/ 	.word	0x00001d20


	//   ....[10]....
        /*014c*/ 	.word	0x00001d40


	//   ....[11]....
        /*0150*/ 	.word	0x00001d70


	//   ....[12]....
        /*0154*/ 	.word	0x00001d80


	//   ....[13]....
        /*0158*/ 	.word	0x00001db0


	//   ....[14]....
        /*015c*/ 	.word	0x00001de0


	//   ....[15]....
        /*0160*/ 	.word	0x00001e00


	//   ....[16]....
        /*0164*/ 	.word	0x00001e20


	//   ....[17]....
        /*0168*/ 	.word	0x00001e60


	//   ....[18]....
        /*016c*/ 	.word	0x00001ea0


	//   ....[19]....
        /*0170*/ 	.word	0x00001ed0


	//   ....[20]....
        /*0174*/ 	.word	0x00001ef0


	//   ....[21]....
        /*0178*/ 	.word	0x00001f40


	//   ....[22]....
        /*017c*/ 	.word	0x00001f70


	//   ....[23]....
        /*0180*/ 	.word	0x00001f90


	//   ....[24]....
        /*0184*/ 	.word	0x00001fa0


	//   ....[25]....
        /*0188*/ 	.word	0x00001fd0


	//   ....[26]....
        /*018c*/ 	.word	0x00002000


	//   ....[27]....
        /*0190*/ 	.word	0x00002020


	//   ....[28]....
        /*0194*/ 	.word	0x00002030


	//   ....[29]....
        /*0198*/ 	.word	0x00002040


	//   ....[30]....
        /*019c*/ 	.word	0x00002050


	//   ....[31]....
        /*01a0*/ 	.word	0x00002070


	//   ....[32]....
        /*01a4*/ 	.word	0x000020a0


	//   ....[33]....
        /*01a8*/ 	.word	0x000020b0


	//   ....[34]....
        /*01ac*/ 	.word	0x000020c0


	//   ....[35]....
        /*01b0*/ 	.word	0x00002460


	//   ....[36]....
        /*01b4*/ 	.word	0x00002490


	//   ....[37]....
        /*01b8*/ 	.word	0x00002570


	//   ....[38]....
        /*01bc*/ 	.word	0x000025a0


	//   ....[39]....
        /*01c0*/ 	.word	0x00002680


	//   ....[40]....
        /*01c4*/ 	.word	0x000026b0


	//   ....[41]....
        /*01c8*/ 	.word	0x00002760


	//   ....[42]....
        /*01cc*/ 	.word	0x00002780


	//   ....[43]....
        /*01d0*/ 	.word	0x000027b0


	//   ....[44]....
        /*01d4*/ 	.word	0x000027e0


	//   ....[45]....
        /*01d8*/ 	.word	0x00002bb0


	//   ....[46]....
        /*01dc*/ 	.word	0x00002d10


	//   ....[47]....
        /*01e0*/ 	.word	0x00002e90


	//   ....[48]....
        /*01e4*/ 	.word	0x00002ee0


	//   ....[49]....
        /*01e8*/ 	.word	0x00002f10


	//   ....[50]....
        /*01ec*/ 	.word	0x00002f30


	//   ....[51]....
        /*01f0*/ 	.word	0x00002f50


	//   ....[52]....
        /*01f4*/ 	.word	0x00003000


	//   ....[53]....
        /*01f8*/ 	.word	0x00003050


	//   ....[54]....
        /*01fc*/ 	.word	0x00003070


	//   ....[55]....
        /*0200*/ 	.word	0x00003090


	//   ....[56]....
        /*0204*/ 	.word	0x000030b0


	//----- nvinfo : EIATTR_EXIT_INSTR_OFFSETS
	.align		4
.L_3239:
        /*0208*/ 	.byte	0x04, 0x1c
        /*020a*/ 	.short	(.L_3241 - .L_3240)


	//   ....[0]....
.L_3240:
        /*020c*/ 	.word	0x00003170


	//   ....[1]....
        /*0210*/ 	.word	0x000035d0


	//----- nvinfo : EIATTR_MAX_THREADS
	.align		4
.L_3241:
        /*0214*/ 	.byte	0x04, 0x05
        /*0216*/ 	.short	(.L_3243 - .L_3242)
.L_3242:
        /*0218*/ 	.word	0x00000020
        /*021c*/ 	.word	0x00000001
        /*0220*/ 	.word	0x00000001


	//----- nvinfo : EIATTR_CRS_STACK_SIZE
	.align		4
.L_3243:
        /*0224*/ 	.byte	0x04, 0x1e
        /*0226*/ 	.short	(.L_3245 - .L_3244)
.L_3244:
        /*0228*/ 	.word	0x00000000
.L_3245:


//--------------------- .nv.info._Z25selective_scan_bwd_kernelI32Selective_Scan_bwd_kernel_traitsILi32ELi8ELb1ELb0ELb0ELb1ELb0EffEEv12SSMParamsBwd --------------------------
	.section	.nv.info._Z25selective_scan_bwd_kernelI32Selective_Scan_bwd_kernel_traitsILi32ELi8ELb1ELb0ELb0ELb1ELb0EffEEv12SSMParamsBwd,"",@"SHT_CUDA_INFO"
	.sectionflags	@""
	.align	4


	//----- nvinfo : EIATTR_CUDA_API_VERSION
	.align		4
        /*0000*/ 	.byte	0x04, 0x37
        /*0002*/ 	.short	(.L_3247 - .L_3246)
.L_3246:
        /*0004*/ 	.word	0x00000082


	//----- nvinfo : EIATTR_SW2861232_WAR
	.align		4
.L_3247:
        /*0008*/ 	.byte	0x01, 0x35
	.zero		2


	//----- nvinfo : EIATTR_PARAM_CBANK
	.align		4
        /*000c*/ 	.byte	0x04, 0x0a
        /*000e*/ 	.short	(.L_3249 - .L_3248)
	.align		4
.L_3248:
        /*0010*/ 	.word	index@(.nv.constant0._Z25selective_scan_bwd_kernelI32Selective_Scan_bwd_kernel_traitsILi32ELi8ELb1ELb0ELb0ELb1ELb0EffEEv12SSMParamsBwd)
        /*0014*/ 	.short	0x0160
        /*0016*/ 	.short	0x01f0


	//----- nvinfo : EIATTR_CBANK_PARAM_SIZE
	.align		4
.L_3249:
        /*0018*/ 	.byte	0x03, 0x19
        /*001a*/ 	.short	0x01f0


	//----- nvinfo : EIATTR_KPARAM_INFO
	.align		4
        /*001c*/ 	.byte	0x04, 0x17
        /*001e*/ 	.short	(.L_3251 - .L_3250)
.L_3250:
        /*0020*/ 	.word	0x00000000
        /*0024*/ 	.short	0x0000
        /*0026*/ 	.short	0x0000
        /*0028*/ 	.byte	0x00, 0xf0, 0xc1, 0x07


	//----- nvinfo : EIATTR_MAXREG_COUNT
	.align		4
.L_3251:
        /*002c*/ 	.byte	0x03, 0x1b
        /*002e*/ 	.short	0x00ff


	//----- nvinfo : EIATTR_NUM_BARRIERS
	.align		4
        /*0030*/ 	.byte	0x02, 0x4c
        /*0032*/ 	.byte	0x01
	.zero		1


	//----- nvinfo : EIATTR_MERCURY_ISA_VERSION
	.align		4
        /*0034*/ 	.byte	0x03, 0x5f
        /*0036*/ 	.short	0x0000


	//----- nvinfo : EIATTR_COOP_GROUP_MASK_REGIDS
	.align		4
        /*0038*/ 	.byte	0x04, 0x29
        /*003a*/ 	.short	(.L_3253 - .L_3252)


	//   ....[0]....
.L_3252:
        /*003c*/ 	.word	0xffffffff


	//   ....[1]....
        /*0040*/ 	.word	0xffffffff


	//   ....[2]....
        /*0044*/ 	.word	0xffffffff


	//   ....[3]....
        /*0048*/ 	.word	0xffffffff


	//   ....[4]....
        /*004c*/ 	.word	0xffffffff


	//   ....[5]....
        /*0050*/ 	.word	0xffffffff


	//   ....[6]....
        /*0054*/ 	.word	0xffffffff


	//   ....[7]....
        /*0058*/ 	.word	0xffffffff


	//   ....[8]....
        /*005c*/ 	.word	0xffffffff


	//   ....[9]....
        /*0060*/ 	.word	0xffffffff


	//   ....[10]....
        /*0064*/ 	.word	0xffffffff


	//   ....[11]....
        /*0068*/ 	.word	0xffffffff


	//   ....[12]....
        /*006c*/ 	.word	0xffffffff


	//   ....[13]....
        /*0070*/ 	.word	0xffffffff


	//   ....[14]....
        /*0074*/ 	.word	0xffffffff


	//   ....[15]....
        /*0078*/ 	.word	0xffffffff


	//   ....[16]....
        /*007c*/ 	.word	0xffffffff


	//   ....[17]....
        /*0080*/ 	.word	0xffffffff


	//   ....[18]....
        /*0084*/ 	.word	0xffffffff


	//   ....[19]....
        /*0088*/ 	.word	0xffffffff


	//   ....[20]....
        /*008c*/ 	.word	0xffffffff


	//   ....[21]....
        /*0090*/ 	.word	0xffffffff


	//   ....[22]....
        /*0094*/ 	.word	0xffffffff


	//   ....[23]....
        /*0098*/ 	.word	0xffffffff


	//   ....[24]....
        /*009c*/ 	.word	0xffffffff


	//   ....[25]....
        /*00a0*/ 	.word	0xffffffff


	//   ....[26]....
        /*00a4*/ 	.word	0xffffffff


	//   ....[27]....
        /*00a8*/ 	.word	0xffffffff


	//   ....[28]....
        /*00ac*/ 	.word	0xffffffff


	//   ....[29]....
        /*00b0*/ 	.word	0xffffffff


	//   ....[30]....
        /*00b4*/ 	.word	0xffffffff


	//   ....[31]....
        /*00b8*/ 	.word	0xffffffff


	//   ....[32]....
        /*00bc*/ 	.word	0xffffffff


	//   ....[33]....
        /*00c0*/ 	.word	0xffffffff


	//   ....[34]....
        /*00c4*/ 	.word	0xffffffff


	//   ....[35]....
        /*00c8*/ 	.word	0xffffffff


	//   ....[36]....
        /*00cc*/ 	.word	0xffffffff


	//   ....[37]....
        /*00d0*/ 	.word	0xffffffff


	//   ....[38]....
        /*00d4*/ 	.word	0xffffffff


	//   ....[39]....
        /*00d8*/ 	.word	0xffffffff


	//   ....[40]....
        /*00dc*/ 	.word	0xffffffff


	//   ....[41]....
        /*00e0*/ 	.word	0xffffffff


	//   ....[42]....
        /*00e4*/ 	.word	0xffffffff


	//   ....[43]....
        /*00e8*/ 	.word	0xffffffff


	//   ....[44]....
        /*00ec*/ 	.word	0xffffffff


	//   ....[45]....
        /*00f0*/ 	.word	0xffffffff


	//   ....[46]....
        /*00f4*/ 	.word	0xffffffff


	//   ....[47]....
        /*00f8*/ 	.word	0xffffffff


	//   ....[48]....
        /*00fc*/ 	.word	0xffffffff


	//   ....[49]....
        /*0100*/ 	.word	0xffffffff


	//   ....[50]....
        /*0104*/ 	.word	0xffffffff


	//   ....[51]....
        /*0108*/ 	.word	0xffffffff


	//   ....[52]....
        /*010c*/ 	.word	0xffffffff


	//   ....[53]....
        /*0110*/ 	.word	0xffffffff


	//----- nvinfo : EIATTR_COOP_GROUP_INSTR_OFFSETS
	.align		4
.L_3253:
        /*0114*/ 	.byte	0x04, 0x28
        /*0116*/ 	.short	(.L_3255 - .L_3254)


	//   ....[0]....
.L_3254:
        /*0118*/ 	.word	0x000007c0


	//   ....[1]....
        /*011c*/ 	.word	0x00000860


	//   ....[2]....
        /*0120*/ 	.word	0x000009e0


	//   ....[3]....
        /*0124*/ 	.word	0x00002330


	//   ....[4]....
        /*0128*/ 	.word	0x00002360


	//   ....[5]....
        /*012c*/ 	.word	0x00002420


	//   ....[6]....
        /*0130*/ 	.word	0x00002450


	//   ....[7]....
        /*0134*/ 	.word	0x00002460


	//   ....[8]....
        /*0138*/ 	.word	0x00002470


	//   ....[9]....
        /*013c*/ 	.word	0x000024a0


	//   ....[10]....
        /*0140*/ 	.word	0x000024d0


	//   ....[11]....
        /*0144*/ 	.word	0x000024f0


	//   ....[12]....
        /*0148*/ 	.word	0x00002510


	//   ....[13]....
        /*014c*/ 	.word	0x00002550


	//   ....[14]....
        /*0150*/ 	.word	0x00002580


	//   ....[15]....
        /*0154*/ 	.word	0x000025c0


	//   ....[16]....
        /*0158*/ 	.word	0x000025e0


	//   ....[17]....
        /*015c*/ 	.word	0x00002630


	//   ....[18]....
        /*0160*/ 	.word	0x00002650


	//   ....[19]....
        /*0164*/ 	.word	0x00002680


	//   ....[20]....
        /*0168*/ 	.word	0x00002690


	//   ....[21]....
        /*016c*/ 	.word	0x000026c0


	//   ....[22]....
        /*0170*/ 	.word	0x000026e0


	//   ....[23]....
        /*0174*/ 	.word	0x00002700


	//   ....[24]....
        /*0178*/ 	.word	0x00002720


	//   ....[25]....
        /*017c*/ 	.word	0x00002730


	//   ....[26]....
        /*0180*/ 	.word	0x00002740


	//   ....[27]....
        /*0184*/ 	.word	0x00002760


	//   ....[28]....
        /*0188*/ 	.word	0x00002790


	//   ....[29]....
        /*018c*/ 	.word	0x000027a0


	//   ....[30]....
        /*0190*/ 	.word	0x000027b0


	//   ....[31]....
        /*0194*/ 	.word	0x00002b10


	//   ....[32]....
        /*0198*/ 	.word	0x00002b40


	//   ....[33]....
        /*019c*/ 	.word	0x00002c30


	//   ....[34]....
        /*01a0*/ 	.word	0x00002c60


	//   ....[35]....
        /*01a4*/ 	.word	0x00002d40


	//   ....[36]....
        /*01a8*/ 	.word	0x00002d70


	//   ....[37]....
        /*01ac*/ 	.word	0x00002e10


	//   ....[38]....
        /*01b0*/ 	.word	0x00002e30


	//   ....[39]....
        /*01b4*/ 	.word	0x00002e70


	//   ....[40]....
        /*01b8*/ 	.word	0x00002ea0


	//   ....[41]....
        /*01bc*/ 	.word	0x00003250


	//   ....[42]....
        /*01c0*/ 	.word	0x000035e0


	//   ....[43]....
        /*01c4*/ 	.word	0x00003890


	//   ....[44]....
        /*01c8*/ 	.word	0x000039f0


	//   ....[45]....
        /*01cc*/ 	.word	0x00003a40


	//   ....[46]....
        /*01d0*/ 	.word	0x00003a70


	//   ....[47]....
        /*01d4*/ 	.word	0x00003a90


	//   ....[48]....
        /*01d8*/ 	.word	0x00003ab0


	//   ....[49]....
        /*01dc*/ 	.word	0x00003b60


	//   ....[50]....
        /*01e0*/ 	.word	0x00003bb0


	//   ....[51]....
        /*01e4*/ 	.word	0x00003bd0


	//   ....[52]....
        /*01e8*/ 	.word	0x00003bf0


	//   ....[53]....
        /*01ec*/ 	.word	0x00003c10


	//----- nvinfo : EIATTR_EXIT_INSTR_OFFSETS
	.align		4
.L_3255:
        /*01f0*/ 	.byte	0x04, 0x1c
        /*01f2*/ 	.short	(.L_3257 - .L_3256)


	//   ....[0]....
.L_3256:
        /*01f4*/ 	.word	0x00003cd0


	//   ....[1]....
        /*01f8*/ 	.word	0x00004040


	//----- nvinfo : EIATTR_MAX_THREADS
	.align		4
.L_3257:
        /*01fc*/ 	.byte	0x04, 0x05
        /*01fe*/ 	.short	(.L_3259 - .L_3258)
.L_3258:
        /*0200*/ 	.word	0x00000020
        /*0204*/ 	.word	0x00000001
        /*0208*/ 	.word	0x00000001


	//----- nvinfo : EIATTR_CRS_STACK_SIZE
	.align		4
.L_3259:
        /*020c*/ 	.byte	0x04, 0x1e
        /*020e*/ 	.short	(.L_3261 - .L_3260)
.L_3260:
        /*0210*/ 	.word	0x00000000
.L_3261:


//--------------------- .nv.info._Z25selective_scan_bwd_kernelI32Selective_Scan_bwd_kernel_traitsILi32ELi8ELb1ELb0ELb0ELb1ELb1EffEEv12SSMParamsBwd --------------------------
	.section	.nv.info._Z25selective_scan_bwd_kernelI32Selective_Scan_bwd_kernel_traitsILi32ELi8ELb1ELb0ELb0ELb1ELb1EffEEv12SSMParamsBwd,"",@"SHT_CUDA_INFO"
	.sectionflags	@""
	.align	4


	//----- nvinfo : EIATTR_CUDA_API_VERSION
	.align		4
        /*0000*/ 	.byte	0x04, 0x37
        /*0002*/ 	.short	(.L_3263 - .L_3262)
.L_3262:
        /*0004*/ 	.word	0x00000082


	//----- nvinfo : EIATTR_SW2861232_WAR
	.align		4
.L_3263:
        /*0008*/ 	.byte	0x01, 0x35
	.zero		2


	//----- nvinfo : EIATTR_PARAM_CBANK
	.align		4
        /*000c*/ 	.byte	0x04, 0x0a
        /*000e*/ 	.short	(.L_3265 - .L_3264)
	.align		4
.L_3264:
        /*0010*/ 	.word	index@(.nv.constant0._Z25selective_scan_bwd_kernelI32Selective_Scan_bwd_kernel_traitsILi32ELi8ELb1ELb0ELb0ELb1ELb1EffEEv12SSMParamsBwd)
        /*0014*/ 	.short	0x0160
        /*0016*/ 	.short	0x01f0


	//----- nvinfo : EIATTR_CBANK_PARAM_SIZE
	.align		4
.L_3265:
        /*0018*/ 	.byte	0x03, 0x19
        /*001a*/ 	.short	0x01f0


	//----- nvinfo : EIATTR_KPARAM_INFO
	.align		4
        /*001c*/ 	.byte	0x04, 0x17
        /*001e*/ 	.short	(.L_3267 - .L_3266)
.L_3266:
        /*0020*/ 	.word	0x00000000
        /*0024*/ 	.short	0x0000
        /*0026*/ 	.short	0x0000
        /*0028*/ 	.byte	0x00, 0xf0, 0xc1, 0x07


	//----- nvinfo : EIATTR_MAXREG_COUNT
	.align		4
.L_3267:
        /*002c*/ 	.byte	0x03, 0x1b
        /*002e*/ 	.short	0x00ff


	//----- nvinfo : EIATTR_NUM_BARRIERS
	.align		4
        /*0030*/ 	.byte	0x02, 0x4c
        /*0032*/ 	.byte	0x01
	.zero		1


	//----- nvinfo : EIATTR_MERCURY_ISA_VERSION
	.align		4
        /*0034*/ 	.byte	0x03, 0x5f
        /*0036*/ 	.short	0x0000


	//----- nvinfo : EIATTR_COOP_GROUP_MASK_REGIDS
	.align		4
        /*0038*/ 	.byte	0x04, 0x29
        /*003a*/ 	.short	(.L_3269 - .L_3268)


	//   ....[0]....
.L_3268:
        /*003c*/ 	.word	0xffffffff


	//   ....[1]....
        /*0040*/ 	.word	0xffffffff


	//   ....[2]....
        /*0044*/ 	.word	0xffffffff


	//   ....[3]....
        /*0048*/ 	.word	0xffffffff


	//   ....[4]....
        /*004c*/ 	.word	0xffffffff


	//   ....[5]....
        /*0050*/ 	.word	0xffffffff


	//   ....[6]....
        /*0054*/ 	.word	0xffffffff


	//   ....[7]....
        /*0058*/ 	.word	0xffffffff


	//   ....[8]....
        /*005c*/ 	.word	0xffffffff


	//   ....[9]....
        /*0060*/ 	.word	0xffffffff


	//   ....[10]....
        /*0064*/ 	.word	0xffffffff


	//   ....[11]....
        /*0068*/ 	.word	0xffffffff


	//   ....[12]....
        /*006c*/ 	.word	0xffffffff


	//   ....[13]....
        /*0070*/ 	.word	0xffffffff


	//   ....[14]....
        /*0074*/ 	.word	0xffffffff


	//   ....[15]....
        /*0078*/ 	.word	0xffffffff


	//   ....[16]....
        /*007c*/ 	.word	0xffffffff


	//   ....[17]....
        /*0080*/ 	.word	0xffffffff


	//   ....[18]....
        /*0084*/ 	.word	0xffffffff


	//   ....[19]....
        /*0088*/ 	.word	0xffffffff


	//   ....[20]....
        /*008c*/ 	.word	0xffffffff


	//   ....[21]....
        /*0090*/ 	.word	0xffffffff


	//   ....[22]....
        /*0094*/ 	.word	0xffffffff


	//   ....[23]....
        /*0098*/ 	.word	0xffffffff


	//   ....[24]....
        /*009c*/ 	.word	0xffffffff


	//   ....[25]....
        /*00a0*/ 	.word	0xffffffff


	//   ....[26]....
        /*00a4*/ 	.word	0xffffffff


	//   ....[27]....
        /*00a8*/ 	.word	0xffffffff


	//   ....[28]....
        /*00ac*/ 	.word	0xffffffff


	//   ....[29]....
        /*00b0*/ 	.word	0xffffffff


	//   ....[30]....
        /*00b4*/ 	.word	0xffffffff


	//   ....[31]....
        /*00b8*/ 	.word	0xffffffff


	//   ....[32]....
        /*00bc*/ 	.word	0xffffffff


	//   ....[33]....
        /*00c0*/ 	.word	0xffffffff


	//   ....[34]....
        /*00c4*/ 	.word	0xffffffff


	//   ....[35]....
        /*00c8*/ 	.word	0xffffffff


	//   ....[36]....
        /*00cc*/ 	.word	0xffffffff


	//   ....[37]....
        /*00d0*/ 	.word	0xffffffff


	//   ....[38]....
        /*00d4*/ 	.word	0xffffffff


	//   ....[39]....
        /*00d8*/ 	.word	0xffffffff


	//   ....[40]....
        /*00dc*/ 	.word	0xffffffff


	//   ....[41]....
        /*00e0*/ 	.word	0xffffffff


	//   ....[42]....
        /*00e4*/ 	.word	0xffffffff


	//   ....[43]....
        /*00e8*/ 	.word	0xffffffff


	//   ....[44]....
        /*00ec*/ 	.word	0xffffffff


	//   ....[45]....
        /*00f0*/ 	.word	0xffffffff


	//   ....[46]....
        /*00f4*/ 	.word	0xffffffff


	//   ....[47]....
        /*00f8*/ 	.word	0xffffffff


	//   ....[48]....
        /*00fc*/ 	.word	0xffffffff


	//   ....[49]....
        /*0100*/ 	.word	0xffffffff


	//   ....[50]....
        /*0104*/ 	.word	0xffffffff


	//   ....[51]....
        /*0108*/ 	.word	0xffffffff


	//   ....[52]....
        /*010c*/ 	.word	0xffffffff


	//   ....[53]....
        /*0110*/ 	.word	0xffffffff


	//   ....[54]....
        /*0114*/ 	.word	0xffffffff


	//   ....[55]....
        /*0118*/ 	.word	0xffffffff


	//   ....[56]....
        /*011c*/ 	.word	0xffffffff


	//   ....[57]....
        /*0120*/ 	.word	0xffffffff


	//----- nvinfo : EIATTR_COOP_GROUP_INSTR_OFFSETS
	.align		4
.L_3269:
        /*0124*/ 	.byte	0x04, 0x28
        /*0126*/ 	.short	(.L_3271 - .L_3270)


	//   ....[0]....
.L_3270:
        /*0128*/ 	.word	0x00000640


	//   ....[1]....
        /*012c*/ 	.word	0x000006e0


	//   ....[2]....
        /*0130*/ 	.word	0x00000950


	//   ....[3]....
        /*0134*/ 	.word	0x00001b90


	//   ....[4]....
        /*0138*/ 	.word	0x00001ed0


	//   ....[5]....
        /*013c*/ 	.word	0x000021a0


	//   ....[6]....
        /*0140*/ 	.word	0x00002450


	//   ....[7]....
        /*0144*/ 	.word	0x00002e40


	//   ....[8]....
        /*0148*/ 	.word	0x00002e70


	//   ....[9]....
        /*014c*/ 	.word	0x00002eb0


	//   ....[10]....
        /*0150*/ 	.word	0x00002ec0


	//   ....[11]....
        /*0154*/ 	.word	0x00002ef0


	//   ....[12]....
        /*0158*/ 	.word	0x00002f10


	//   ....[13]....
        /*015c*/ 	.word	0x00002f40


	//   ....[14]....
        /*0160*/ 	.word	0x00002f60


	//   ....[15]....
        /*0164*/ 	.word	0x00002f90


	//   ....[16]....
        /*0168*/ 	.word	0x00002fb0


	//   ....[17]....
        /*016c*/ 	.word	0x00002fe0


	//   ....[18]....
        /*0170*/ 	.word	0x00003000


	//   ....[19]....
        /*0174*/ 	.word	0x00003040


	//   ....[20]....
        /*0178*/ 	.word	0x00003060


	//   ....[21]....
        /*017c*/ 	.word	0x000030b0


	//   ....[22]....
        /*0180*/ 	.word	0x000030d0


	//   ....[23]....
        /*0184*/ 	.word	0x00003130


	//   ....[24]....
        /*0188*/ 	.word	0x00003140


	//   ....[25]....
        /*018c*/ 	.word	0x00003170


	//   ....[26]....
        /*0190*/ 	.word	0x00003190


	//   ....[27]....
        /*0194*/ 	.word	0x000031c0


	//   ....[28]....
        /*0198*/ 	.word	0x000031d0


	//   ....[29]....
        /*019c*/ 	.word	0x000031f0


	//   ....[30]....
        /*01a0*/ 	.word	0x00003220


	//   ....[31]....
        /*01a4*/ 	.word	0x00003230


	//   ....[32]....
        /*01a8*/ 	.word	0x00003240


	//   ....[33]....
        /*01ac*/ 	.word	0x00003250


	//   ....[34]....
        /*01b0*/ 	.word	0x00003260


	//   ....[35]....
        /*01b4*/ 	.word	0x000035b0


	//   ....[36]....
        /*01b8*/ 	.word	0x000035f0


	//   ....[37]....
        /*01bc*/ 	.word	0x000036d0


	//   ....[38]....
        /*01c0*/ 	.word	0x00003720


	//   ....[39]....
        /*01c4*/ 	.word	0x000037f0


	//   ....[40]....
        /*01c8*/ 	.word	0x00003840


	//   ....[41]....
        /*01cc*/ 	.word	0x00003910


	//   ....[42]....
        /*01d0*/ 	.word	0x00003960


	//   ....[43]....
        /*01d4*/ 	.word	0x00003980


	//   ....[44]....
        /*01d8*/ 	.word	0x000039b0


	//   ....[45]....
        /*01dc*/ 	.word	0x00003cb0


	//   ....[46]....
        /*01e0*/ 	.word	0x00003d80


	//   ....[47]....
        /*01e4*/ 	.word	0x000042a0


	//   ....[48]....
        /*01e8*/ 	.word	0x00004450


	//   ....[49]....
        /*01ec*/ 	.word	0x000044a0


	//   ....[50]....
        /*01f0*/ 	.word	0x000044d0


	//   ....[51]....
        /*01f4*/ 	.word	0x000044f0


	//   ....[52]....
        /*01f8*/ 	.word	0x00004510


	//   ....[53]....
        /*01fc*/ 	.word	0x000045c0


	//   ....[54]....
        /*0200*/ 	.word	0x00004610


	//   ....[55]....
        /*0204*/ 	.word	0x00004630


	//   ....[56]....
        /*0208*/ 	.word	0x00004650


	//   ....[57]....
        /*020c*/ 	.word	0x00004670


	//----- nvinfo : EIATTR_EXIT_INSTR_OFFSETS
	.align		4
.L_3271:
        /*0210*/ 	.byte	0x04, 0x1c
        /*0212*/ 	.short	(.L_3273 - .L_3272)


	//   ....[0]....
.L_3272:
        /*0214*/ 	.word	0x00004730


	//   ....[1]....
        /*0218*/ 	.word	0x00004be0


	//----- nvinfo : EIATTR_MAX_THREADS
	.align		4
.L_3273:
        /*021c*/ 	.byte	0x04, 0x05
        /*021e*/ 	.short	(.L_3275 - .L_3274)
.L_3274:
        /*0220*/ 	.word	0x00000020
        /*0224*/ 	.word	0x00000001
        /*0228*/ 	.word	0x00000001


	//----- nvinfo : EIATTR_CRS_STACK_SIZE
	.align		4
.L_3275:
        /*022c*/ 	.byte	0x04, 0x1e
        /*022e*/ 	.short	(.L_3277 - .L_3276)
.L_3276:
        /*0230*/ 	.word	0x00000000
.L_3277:


//--------------------- .nv.info._Z25selective_scan_bwd_kernelI32Selective_Scan_bwd_kernel_traitsILi32ELi8ELb1ELb0ELb1ELb0ELb0EffEEv12SSMParamsBwd --------------------------
	.section	.nv.info._Z25selective_scan_bwd_kernelI32Selective_Scan_bwd_kernel_traitsILi32ELi8ELb1ELb0ELb1ELb0ELb0EffEEv12SSMParamsBwd,"",@"SHT_CUDA_INFO"
	.sectionflags	@""
	.align	4


	//----- nvinfo : EIATTR_CUDA_API_VERSION
	.align		4
        /*0000*/ 	.byte	0x04, 0x37
        /*0002*/ 	.short	(.L_3279 - .L_3278)
.L_3278:
        /*0004*/ 	.word	0x00000082


	//----- nvinfo : EIATTR_SW2861232_WAR
	.align		4
.L_3279:
        /*0008*/ 	.byte	0x01, 0x35
	.zero		2


	//----- nvinfo : EIATTR_PARAM_CBANK
	.align		4
        /*000c*/ 	.byte	0x04, 0x0a
        /*000e*/ 	.short	(.L_3281 - .L_3280)
	.align		4
.L_3280:
        /*0010*/ 	.word	index@(.nv.constant0._Z25selective_scan_bwd_kernelI32Selective_Scan_bwd_kernel_traitsILi32ELi8ELb1ELb0ELb1ELb0ELb0EffEEv12SSMParamsBwd)
        /*0014*/ 	.short	0x0160
        /*0016*/ 	.short	0x01f0


	//----- nvinfo : EIATTR_CBANK_PARAM_SIZE
	.align		4
.L_3281:
        /*0018*/ 	.byte	0x03, 0x19
        /*001a*/ 	.short	0x01f0


	//----- nvinfo : EIATTR_KPARAM_INFO
	.align		4
        /*001c*/ 	.byte	0x04, 0x17
        /*001e*/ 	.short	(.L_3283 - .L_3282)
.L_3282:
        /*0020*/ 	.word	0x00000000
        /*0024*/ 	.short	0x0000
        /*0026*/ 	.short	0x0000
        /*0028*/ 	.byte	0x00, 0xf0, 0xc1, 0x07


	//----- nvinfo : EIATTR_MAXREG_COUNT
	.align		4
.L_3283:
        /*002c*/ 	.byte	0x03, 0x1b
        /*002e*/ 	.short	0x00ff


	//----- nvinfo : EIATTR_NUM_BARRIERS
	.align		4
        /*0030*/ 	.byte	0x02, 0x4c
        /*0032*/ 	.byte	0x01
	.zero		1


	//----- nvinfo : EIATTR_MERCURY_ISA_VERSION
	.align		4
        /*0034*/ 	.byte	0x03, 0x5f
        /*0036*/ 	.short	0x0000


	//----- nvinfo : EIATTR_COOP_GROUP_MASK_REGIDS
	.align		4
        /*0038*/ 	.byte	0x04, 0x29
        /*003a*/ 	.short	(.L_3285 - .L_3284)


	//   ....[0]....
.L_3284:
        /*003c*/ 	.word	0xffffffff


	//   ....[1]....
        /*0040*/ 	.word	0xffffffff


	//   ....[2]....
        /*0044*/ 	.word	0xffffffff


	//   ....[3]....
        /*0048*/ 	.word	0xffffffff


	//   ....[4]....
        /*004c*/ 	.word	0xffffffff


	//   ....[5]....
        /*0050*/ 	.word	0xffffffff


	//   ....[6]....
        /*0054*/ 	.word	0xffffffff


	//   ....[7]....
        /*0058*/ 	.word	0xffffffff


	//   ....[8]....
        /*005c*/ 	.word	0xffffffff


	//   ....[9]....
        /*0060*/ 	.word	0xffffffff


	//   ....[10]....
        /*0064*/ 	.word	0xffffffff


	//   ....[11]....
        /*0068*/ 	.word	0xffffffff


	//   ....[12]....
        /*006c*/ 	.word	0xffffffff


	//   ....[13]....
        /*0070*/ 	.word	0xffffffff


	//   ....[14]....
        /*0074*/ 	.word	0xffffffff


	//   ....[15]....
        /*0078*/ 	.word	0xffffffff


	//   ....[16]....
        /*007c*/ 	.word	0xffffffff


	//   ....[17]....
        /*0080*/ 	.word	0xffffffff


	//   ....[18]....
        /*0084*/ 	.word	0xffffffff


	//   ....[19]....
        /*0088*/ 	.word	0xffffffff


	//   ....[20]....
        /*008c*/ 	.word	0xffffffff


	//   ....[21]....
        /*0090*/ 	.word	0xffffffff


	//   ....[22]....
        /*0094*/ 	.word	0xffffffff


	//   ....[23]....
        /*0098*/ 	.word	0xffffffff


	//   ....[24]....
        /*009c*/ 	.word	0xffffffff


	//   ....[25]....
        /*00a0*/ 	.word	0xffffffff


	//   ....[26]....
        /*00a4*/ 	.word	0xffffffff


	//   ....[27]....
        /*00a8*/ 	.word	0xffffffff


	//   ....[28]....
        /*00ac*/ 	.word	0xffffffff


	//   ....[29]....
        /*00b0*/ 	.word	0xffffffff


	//   ....[30]....
        /*00b4*/ 	.word	0xffffffff


	//   ....[31]....
        /*00b8*/ 	.word	0xffffffff


	//   ....[32]....
        /*00bc*/ 	.word	0xffffffff


	//   ....[33]....
        /*00c0*/ 	.word	0xffffffff


	//   ....[34]....
        /*00c4*/ 	.word	0xffffffff


	//   ....[35]....
        /*00c8*/ 	.word	0xffffffff


	//   ....[36]....
        /*00cc*/ 	.word	0xffffffff


	//   ....[37]....
        /*00d0*/ 	.word	0xffffffff


	//   ....[38]....
        /*00d4*/ 	.word	0xffffffff


	//   ....[39]....
        /*00d8*/ 	.word	0xffffffff


	//   ....[40]....
        /*00dc*/ 	.word	0xffffffff


	//   ....[41]....
        /*00e0*/ 	.word	0xffffffff


	//   ....[42]....
        /*00e4*/ 	.word	0xffffffff


	//   ....[43]....
        /*00e8*/ 	.word	0xffffffff


	//   ....[44]....
        /*00ec*/ 	.word	0xffffffff


	//   ....[45]....
        /*00f0*/ 	.word	0xffffffff


	//   ....[46]....
        /*00f4*/ 	.word	0xffffffff


	//   ....[47]....
        /*00f8*/ 	.word	0xffffffff


	//   ....[48]....
        /*00fc*/ 	.word	0xffffffff


	//   ....[49]....
        /*0100*/ 	.word	0xffffffff


	//   ....[50]....
        /*0104*/ 	.word	0xffffffff


	//   ....[51]....
        /*0108*/ 	.word	0xffffffff


	//   ....[52]....
        /*010c*/ 	.word	0xffffffff


	//   ....[53]....
        /*0110*/ 	.word	0xffffffff


	//----- nvinfo : EIATTR_COOP_GROUP_INSTR_OFFSETS
	.align		4
.L_3285:
        /*0114*/ 	.byte	0x04, 0x28
        /*0116*/ 	.short	(.L_3287 - .L_3286)


	//   ....[0]....
.L_3286:
        /*0118*/ 	.word	0x000009f0


	//   ....[1]....
        /*011c*/ 	.word	0x00000a90


	//   ....[2]....
        /*0120*/ 	.word	0x00000b20


	//   ....[3]....
        /*0124*/ 	.word	0x00001360


	//   ....[4]....
        /*0128*/ 	.word	0x000018e0


	//   ....[5]....
        /*012c*/ 	.word	0x00001900


	//   ....[6]....
        /*0130*/ 	.word	0x00001910


	//   ....[7]....
        /*0134*/ 	.word	0x00001920


	//   ....[8]....
        /*0138*/ 	.word	0x00001950


	//   ....[9]....
        /*013c*/ 	.word	0x00001980


	//   ....[10]....
        /*0140*/ 	.word	0x000019a0


	//   ....[11]....
        /*0144*/ 	.word	0x000019c0


	//   ....[12]....
        /*0148*/ 	.word	0x000019f0


	//   ....[13]....
        /*014c*/ 	.word	0x00001a20


	//   ....[14]....
        /*0150*/ 	.word	0x00001a40


	//   ....[15]....
        /*0154*/ 	.word	0x00001a60


	//   ....[16]....
        /*0158*/ 	.word	0x00001a90


	//   ....[17]....
        /*015c*/ 	.word	0x00001ac0


	//   ....[18]....
        /*0160*/ 	.word	0x00001b00


	//   ....[19]....
        /*0164*/ 	.word	0x00001b30


	//   ....[20]....
        /*0168*/ 	.word	0x00001b80


	//   ....[21]....
        /*016c*/ 	.word	0x00001ba0


	//   ....[22]....
        /*0170*/ 	.word	0x00001bc0


	//   ....[23]....
        /*0174*/ 	.word	0x00001be0


	//   ....[24]....
        /*0178*/ 	.word	0x00001c10


	//   ....[25]....
        /*017c*/ 	.word	0x00001c30


	//   ....[26]....
        /*0180*/ 	.word	0x00001c50


	//   ....[27]....
        /*0184*/ 	.word	0x00001c60


	//   ....[28]....
        /*0188*/ 	.word	0x00001c70


	//   ....[29]....
        /*018c*/ 	.word	0x00001c80


	//   ....[30]....
        /*0190*/ 	.word	0x00001c90


	//   ....[31]....
        /*0194*/ 	.word	0x00001ca0


	//   ....[32]....
        /*0198*/ 	.word	0x00002740


	//   ....[33]....
        /*019c*/ 	.word	0x00002780


	//   ....[34]....
        /*01a0*/ 	.word	0x00002870


	//   ....[35]....
        /*01a4*/ 	.word	0x000028a0


	//   ....[36]....
        /*01a8*/ 	.word	0x00002950


	//   ....[37]....
        /*01ac*/ 	.word	0x00002970


	//   ....[38]....
        /*01b0*/ 	.word	0x000029a0


	//   ....[39]....
        /*01b4*/ 	.word	0x000029c0


	//   ....[40]....
        /*01b8*/ 	.word	0x000029f0


	//   ....[41]....
        /*01bc*/ 	.word	0x00002a20


	//   ....[42]....
        /*01c0*/ 	.word	0x00002e40


	//   ....[43]....
        /*01c4*/ 	.word	0x00002f90


	//   ....[44]....
        /*01c8*/ 	.word	0x00003130


	//   ....[45]....
        /*01cc*/ 	.word	0x00003180


	//   ....[46]....
        /*01d0*/ 	.word	0x000031b0


	//   ....[47]....
        /*01d4*/ 	.word	0x000031d0


	//   ....[48]....
        /*01d8*/ 	.word	0x000031f0


	//   ....[49]....
        /*01dc*/ 	.word	0x000032a0


	//   ....[50]....
        /*01e0*/ 	.word	0x000032f0


	//   ....[51]....
        /*01e4*/ 	.word	0x00003310


	//   ....[52]....
        /*01e8*/ 	.word	0x00003330


	//   ....[53]....
        /*01ec*/ 	.word	0x00003350


	//----- nvinfo : EIATTR_EXIT_INSTR_OFFSETS
	.align		4
.L_3287:
        /*01f0*/ 	.byte	0x04, 0x1c
        /*01f2*/ 	.short	(.L_3289 - .L_3288)


	//   ....[0]....
.L_3288:
        /*01f4*/ 	.word	0x00003410


	//   ....[1]....
        /*01f8*/ 	.word	0x00003630


	//----- nvinfo : EIATTR_MAX_THREADS
	.align		4
.L_3289:
        /*01fc*/ 	.byte	0x04, 0x05
        /*01fe*/ 	.short	(.L_3291 - .L_3290)
.L_3290:
        /*0200*/ 	.word	0x00000020
        /*0204*/ 	.word	0x00000001
        /*0208*/ 	.word	0x00000001


	//----- nvinfo : EIATTR_CRS_STACK_SIZE
	.align		4
.L_3291:
        /*020c*/ 	.byte	0x04, 0x1e
        /*020e*/ 	.short	(.L_3293 - .L_3292)
.L_3292:
        /*0210*/ 	.word	0x00000000
.L_3293:


//--------------------- .nv.info._Z25selective_scan_bwd_kernelI32Selective_Scan_bwd_kernel_traitsILi32ELi8ELb1ELb0ELb1ELb0ELb1EffEEv12SSMParamsBwd --------------------------
	.section	.nv.info._Z25selective_scan_bwd_kernelI32Selective_Scan_bwd_kernel_traitsILi32ELi8ELb1ELb0ELb1ELb0ELb1EffEEv12SSMParamsBwd,"",@"SHT_CUDA_INFO"
	.sectionflags	@""
	.align	4


	//----- nvinfo : EIATTR_CUDA_API_VERSION
	.align		4
        /*0000*/ 	.byte	0x04, 0x37
        /*0002*/ 	.short	(.L_3295 - .L_3294)
.L_3294:
        /*0004*/ 	.word	0x00000082


	//----- nvinfo : EIATTR_SW2861232_WAR
	.align		4
.L_3295:
        /*0008*/ 	.byte	0x01, 0x35
	.zero		2


	//----- nvinfo : EIATTR_PARAM_CBANK
	.align		4
        /*000c*/ 	.byte	0x04, 0x0a
        /*000e*/ 	.short	(.L_3297 - .L_3296)
	.align		4
.L_3296:
        /*0010*/ 	.word	index@(.nv.constant0._Z25selective_scan_bwd_kernelI32Selective_Scan_bwd_kernel_traitsILi32ELi8ELb1ELb0ELb1ELb0ELb1EffEEv12SSMParamsBwd)
        /*0014*/ 	.short	0x0160
        /*0016*/ 	.short	0x01f0


	//----- nvinfo : EIATTR_CBANK_PARAM_SIZE
	.align		4
.L_3297:
        /*0018*/ 	.byte	0x03, 0x19
        /*001a*/ 	.short	0x01f0


	//----- nvinfo : EIATTR_KPARAM_INFO
	.align		4
        /*001c*/ 	.byte	0x04, 0x17
        /*001e*/ 	.short	(.L_3299 - .L_3298)
.L_3298:
        /*0020*/ 	.word	0x00000000
        /*0024*/ 	.short	0x0000
        /*0026*/ 	.short	0x0000
        /*0028*/ 	.byte	0x00, 0xf0, 0xc1, 0x07


	//----- nvinfo : EIATTR_MAXREG_COUNT
	.align		4
.L_3299:
        /*002c*/ 	.byte	0x03, 0x1b
        /*002e*/ 	.short	0x00ff


	//----- nvinfo : EIATTR_NUM_BARRIERS
	.align		4
        /*0030*/ 	.byte	0x02, 0x4c
        /*0032*/ 	.byte	0x01
	.zero		1


	//----- nvinfo : EIATTR_MERCURY_ISA_VERSION
	.align		4
        /*0034*/ 	.byte	0x03, 0x5f
        /*0036*/ 	.short	0x0000


	//----- nvinfo : EIATTR_COOP_GROUP_MASK_REGIDS
	.align		4
        /*0038*/ 	.byte	0x04, 0x29
        /*003a*/ 	.short	(.L_3301 - .L_3300)


	//   ....[0]....
.L_3300:
        /*003c*/ 	.word	0xffffffff


	//   ....[1]....
        /*0040*/ 	.word	0xffffffff


	//   ....[2]....
        /*0044*/ 	.word	0xffffffff


	//   ....[3]....
        /*0048*/ 	.word	0xffffffff


	//   ....[4]....
        /*004c*/ 	.word	0xffffffff


	//   ....[5]....
        /*0050*/ 	.word	0xffffffff


	//   ....[6]....
        /*0054*/ 	.word	0xffffffff


	//   ....[7]....
        /*0058*/ 	.word	0xffffffff


	//   ....[8]....
        /*005c*/ 	.word	0xffffffff


	//   ....[9]....
        /*0060*/ 	.word	0xffffffff


	//   ....[10]....
        /*0064*/ 	.word	0xffffffff


	//   ....[11]....
        /*0068*/ 	.word	0xffffffff


	//   ....[12]....
        /*006c*/ 	.word	0xffffffff


	//   ....[13]....
        /*0070*/ 	.word	0xffffffff


	//   ....[14]....
        /*0074*/ 	.word	0xffffffff


	//   ....[15]....
        /*0078*/ 	.word	0xffffffff


	//   ....[16]....
        /*007c*/ 	.word	0xffffffff


	//   ....[17]....
        /*0080*/ 	.word	0xffffffff


	//   ....[18]....
        /*0084*/ 	.word	0xffffffff


	//   ....[19]....
        /*0088*/ 	.word	0xffffffff


	//   ....[20]....
        /*008c*/ 	.word	0xffffffff


	//   ....[21]....
        /*0090*/ 	.word	0xffffffff


	//   ....[22]....
        /*0094*/ 	.word	0xffffffff


	//   ....[23]....
        /*0098*/ 	.word	0xffffffff


	//   ....[24]....
        /*009c*/ 	.word	0xffffffff


	//   ....[25]....
        /*00a0*/ 	.word	0xffffffff


	//   ....[26]....
        /*00a4*/ 	.word	0xffffffff


	//   ....[27]....
        /*00a8*/ 	.word	0xffffffff


	//   ....[28]....
        /*00ac*/ 	.word	0xffffffff


	//   ....[29]....
        /*00b0*/ 	.word	0xffffffff


	//   ....[30]....
        /*00b4*/ 	.word	0xffffffff


	//   ....[31]....
        /*00b8*/ 	.word	0xffffffff


	//   ....[32]....
        /*00bc*/ 	.word	0xffffffff


	//   ....[33]....
        /*00c0*/ 	.word	0xffffffff


	//   ....[34]....
        /*00c4*/ 	.word	0xffffffff


	//   ....[35]....
        /*00c8*/ 	.word	0xffffffff


	//   ....[36]....
        /*00cc*/ 	.word	0xffffffff


	//   ....[37]....
        /*00d0*/ 	.word	0xffffffff


	//   ....[38]....
        /*00d4*/ 	.word	0xffffffff


	//   ....[39]....
        /*00d8*/ 	.word	0xffffffff


	//   ....[40]....
        /*00dc*/ 	.word	0xffffffff


	//   ....[41]....
        /*00e0*/ 	.word	0xffffffff


	//   ....[42]....
        /*00e4*/ 	.word	0xffffffff


	//   ....[43]....
        /*00e8*/ 	.word	0xffffffff


	//   ....[44]....
        /*00ec*/ 	.word	0xffffffff


	//   ....[45]....
        /*00f0*/ 	.word	0xffffffff


	//   ....[46]....
        /*00f4*/ 	.word	0xffffffff


	//   ....[47]....
        /*00f8*/ 	.word	0xffffffff


	//   ....[48]....
        /*00fc*/ 	.word	0xffffffff


	//   ....[49]....
        /*0100*/ 	.word	0xffffffff


	//   ....[50]....
        /*0104*/ 	.word	0xffffffff


	//   ....[51]....
        /*0108*/ 	.word	0xffffffff


	//   ....[52]....
        /*010c*/ 	.word	0xffffffff


	//   ....[53]....
        /*0110*/ 	.word	0xffffffff


	//   ....[54]....
        /*0114*/ 	.word	0xffffffff


	//   ....[55]....
        /*0118*/ 	.word	0xffffffff


	//   ....[56]....
        /*011c*/ 	.word	0xffffffff


	//   ....[57]....
        /*0120*/ 	.word	0xffffffff


	//----- nvinfo : EIATTR_COOP_GROUP_INSTR_OFFSETS
	.align		4
.L_3301:
        /*0124*/ 	.byte	0x04, 0x28
        /*0126*/ 	.short	(.L_3303 - .L_3302)


	//   ....[0]....
.L_3302:
        /*0128*/ 	.word	0x00000a20


	//   ....[1]....
        /*012c*/ 	.word	0x00000ac0


	//   ....[2]....
        /*0130*/ 	.word	0x00000c30


	//   ....[3]....
        /*0134*/ 	.word	0x00000d70


	//   ....[4]....
        /*0138*/ 	.word	0x000010a0


	//   ....[5]....
        /*013c*/ 	.word	0x000013f0


	//   ....[6]....
        /*0140*/ 	.word	0x000016b0


	//   ....[7]....
        /*0144*/ 	.word	0x00001e60


	//   ....[8]....
        /*0148*/ 	.word	0x00002130


	//   ....[9]....
        /*014c*/ 	.word	0x00002190


	//   ....[10]....
        /*0150*/ 	.word	0x00002300


	//   ....[11]....
        /*0154*/ 	.word	0x00002330


	//   ....[12]....
        /*0158*/ 	.word	0x000023d0


	//   ....[13]....
        /*015c*/ 	.word	0x000023f0


	//   ....[14]....
        /*0160*/ 	.word	0x00002420


	//   ....[15]....
        /*0164*/ 	.word	0x00002430


	//   ....[16]....
        /*0168*/ 	.word	0x00002460


	//   ....[17]....
        /*016c*/ 	.word	0x00002490


	//   ....[18]....
        /*0170*/ 	.word	0x000024b0


	//   ....[19]....
        /*0174*/ 	.word	0x000024d0


	//   ....[20]....
        /*0178*/ 	.word	0x00002500


	//   ....[21]....
        /*017c*/ 	.word	0x00002530


	//   ....[22]....
        /*0180*/ 	.word	0x00002550


	//   ....[23]....
        /*0184*/ 	.word	0x00002570


	//   ....[24]....
        /*0188*/ 	.word	0x00002590


	//   ....[25]....
        /*018c*/ 	.word	0x000025c0


	//   ....[26]....
        /*0190*/ 	.word	0x00002600


	//   ....[27]....
        /*0194*/ 	.word	0x00002640


	//   ....[28]....
        /*0198*/ 	.word	0x00002660


	//   ....[29]....
        /*019c*/ 	.word	0x000026b0


	//   ....[30]....
        /*01a0*/ 	.word	0x000026c0


	//   ....[31]....
        /*01a4*/ 	.word	0x00002760


	//   ....[32]....
        /*01a8*/ 	.word	0x000027a0


	//   ....[33]....
        /*01ac*/ 	.word	0x000027c0


	//   ....[34]....
        /*01b0*/ 	.word	0x000027f0


	//   ....[35]....
        /*01b4*/ 	.word	0x00002820


	//   ....[36]....
        /*01b8*/ 	.word	0x00003180


	//   ....[37]....
        /*01bc*/ 	.word	0x000031c0


	//   ....[38]....
        /*01c0*/ 	.word	0x000032b0


	//   ....[39]....
        /*01c4*/ 	.word	0x000032e0


	//   ....[40]....
        /*01c8*/ 	.word	0x00003340


	//   ....[41]....
        /*01cc*/ 	.word	0x00003360


	//   ....[42]....
        /*01d0*/ 	.word	0x00003390


	//   ....[43]....
        /*01d4*/ 	.word	0x000033b0


	//   ....[44]....
        /*01d8*/ 	.word	0x000033e0


	//   ....[45]....
        /*01dc*/ 	.word	0x00003410


	//   ....[46]....
        /*01e0*/ 	.word	0x00003870


	//   ....[47]....
        /*01e4*/ 	.word	0x000039e0


	//   ....[48]....
        /*01e8*/ 	.word	0x00003b60


	//   ....[49]....
        /*01ec*/ 	.word	0x00003bc0


	//   ....[50]....
        /*01f0*/ 	.word	0x00003be0


	//   ....[51]....
        /*01f4*/ 	.word	0x00003c00


	//   ....[52]....
        /*01f8*/ 	.word	0x00003c20


	//   ....[53]....
        /*01fc*/ 	.word	0x00003cd0


	//   ....[54]....
        /*0200*/ 	.word	0x00003d20


	//   ....[55]....
        /*0204*/ 	.word	0x00003d40


	//   ....[56]....
        /*0208*/ 	.word	0x00003d60


	//   ....[57]....
        /*020c*/ 	.word	0x00003d80


	//----- nvinfo : EIATTR_EXIT_INSTR_OFFSETS
	.align		4
.L_3303:
        /*0210*/ 	.byte	0x04, 0x1c
        /*0212*/ 	.short	(.L_3305 - .L_3304)


	//   ....[0]....
.L_3304:
        /*0214*/ 	.word	0x00003e40


	//   ....[1]....
        /*0218*/ 	.word	0x00004060


	//----- nvinfo : EIATTR_MAX_THREADS
	.align		4
.L_3305:
        /*021c*/ 	.byte	0x04, 0x05
        /*021e*/ 	.short	(.L_3307 - .L_3306)
.L_3306:
        /*0220*/ 	.word	0x00000020
        /*0224*/ 	.word	0x00000001
        /*0228*/ 	.word	0x00000001


	//----- nvinfo : EIATTR_CRS_STACK_SIZE
	.align		4
.L_3307:
        /*022c*/ 	.byte	0x04, 0x1e
        /*022e*/ 	.short	(.L_3309 - .L_3308)
.L_3308:
        /*0230*/ 	.word	0x00000000
.L_3309:


//--------------------- .nv.info._Z25selective_scan_bwd_kernelI32Selective_Scan_bwd_kernel_traitsILi32ELi8ELb1ELb0ELb1ELb1ELb0EffEEv12SSMParamsBwd --------------------------
	.section	.nv.info._Z25selective_scan_bwd_kernelI32Selective_Scan_bwd_kernel_traitsILi32ELi8ELb1ELb0ELb1ELb1ELb0EffEEv12SSMParamsBwd,"",@"SHT_CUDA_INFO"
	.sectionflags	@""
	.align	4


	//----- nvinfo : EIATTR_CUDA_API_VERSION
	.align		4
        /*0000*/ 	.byte	0x04, 0x37
        /*0002*/ 	.short	(.L_3311 - .L_3310)
.L_3310:
        /*0004*/ 	.word	0x00000082


	//----- nvinfo : EIATTR_SW2861232_WAR
	.align		4
.L_3311:
        /*0008*/ 	.byte	0x01, 0x35
	.zero		2


	//----- nvinfo : EIATTR_PARAM_CBANK
	.align		4
        /*000c*/ 	.byte	0x04, 0x0a
        /*000e*/ 	.short	(.L_3313 - .L_3312)
	.align		4
.L_3312:
        /*0010*/ 	.word	index@(.nv.constant0._Z25selective_scan_bwd_kernelI32Selective_Scan_bwd_kernel_traitsILi32ELi8ELb1ELb0ELb1ELb1ELb0EffEEv12SSMParamsBwd)
        /*0014*/ 	.short	0x0160
        /*0016*/ 	.short	0x01f0


	//----- nvinfo : EIATTR_CBANK_PARAM_SIZE
	.align		4
.L_3313:
        /*0018*/ 	.byte	0x03, 0x19
        /*001a*/ 	.short	0x01f0


	//----- nvinfo : EIATTR_KPARAM_INFO
	.align		4
        /*001c*/ 	.byte	0x04, 0x17
        /*001e*/ 	.short	(.L_3315 - .L_3314)
.L_3314:
        /*0020*/ 	.word	0x00000000
        /*0024*/ 	.short	0x0000
        /*0026*/ 	.short	0x0000
        /*0028*/ 	.byte	0x00, 0xf0, 0xc1, 0x07


	//----- nvinfo : EIATTR_MAXREG_COUNT
	.align		4
.L_3315:
        /*002c*/ 	.byte	0x03, 0x1b
        /*002e*/ 	.short	0x00ff


	//----- nvinfo : EIATTR_NUM_BARRIERS
	.align		4
        /*0030*/ 	.byte	0x02, 0x4c
        /*0032*/ 	.byte	0x01
	.zero		1


	//----- nvinfo : EIATTR_MERCURY_ISA_VERSION
	.align		4
        /*0034*/ 	.byte	0x03, 0x5f
        /*0036*/ 	.short	0x0000


	//----- nvinfo : EIATTR_COOP_GROUP_MASK_REGIDS
	.align		4
        /*0038*/ 	.byte	0x04, 0x29
        /*003a*/ 	.short	(.L_3317 - .L_3316)


	//   ....[0]....
.L_3316:
        /*003c*/ 	.word	0xffffffff


	//   ....[1]....
        /*0040*/ 	.word	0xffffffff


	//   ....[2]....
        /*0044*/ 	.word	0xffffffff


	//   ....[3]....
        /*0048*/ 	.word	0xffffffff


	//   ....[4]....
        /*004c*/ 	.word	0xffffffff


	//   ....[5]....
        /*0050*/ 	.word	0xffffffff


	//   ....[6]....
        /*0054*/ 	.word	0xffffffff


	//   ....[7]....
        /*0058*/ 	.word	0xffffffff


	//   ....[8]....
        /*005c*/ 	.word	0xffffffff


	//   ....[9]....
        /*0060*/ 	.word	0xffffffff


	//   ....[10]....
        /*0064*/ 	.word	0xffffffff


	//   ....[11]....
        /*0068*/ 	.word	0xffffffff


	//   ....[12]....
        /*006c*/ 	.word	0xffffffff


	//   ....[13]....
        /*0070*/ 	.word	0xffffffff


	//   ....[14]....
        /*0074*/ 	.word	0xffffffff


	//   ....[15]....
        /*0078*/ 	.word	0xffffffff


	//   ....[16]....
        /*007c*/ 	.word	0xffffffff


	//   ....[17]....
        /*0080*/ 	.word	0xffffffff


	//   ....[18]....
        /*0084*/ 	.word	0xffffffff


	//   ....[19]....
        /*0088*/ 	.word	0xffffffff


	//   ....[20]....
        /*008c*/ 	.word	0xffffffff


	//   ....[21]....
        /*0090*/ 	.word	0xffffffff


	//   ....[22]....
        /*0094*/ 	.word	0xffffffff


	//   ....[23]....
        /*0098*/ 	.word	0xffffffff


	//   ....[24]....
        /*009c*/ 	.word	0xffffffff


	//   ....[25]....
        /*00a0*/ 	.word	0xffffffff


	//   ....[26]....
        /*00a4*/ 	.word	0xffffffff


	//   ....[27]....
        /*00a8*/ 	.word	0xffffffff


	//   ....[28]....
        /*00ac*/ 	.word	0xffffffff


	//   ....[29]....
        /*00b0*/ 	.word	0xffffffff


	//   ....[30]....
        /*00b4*/ 	.word	0xffffffff


	//   ....[31]....
        /*00b8*/ 	.word	0xffffffff


	//   ....[32]....
        /*00bc*/ 	.word	0xffffffff


	//   ....[33]....
        /*00c0*/ 	.word	0xffffffff


	//   ....[34]....
        /*00c4*/ 	.word	0xffffffff


	//   ....[35]....
        /*00c8*/ 	.word	0xffffffff


	//   ....[36]....
        /*00cc*/ 	.word	0xffffffff


	//   ....[37]....
        /*00d0*/ 	.word	0xffffffff


	//   ....[38]....
        /*00d4*/ 	.word	0xffffffff


	//   ....[39]....
        /*00d8*/ 	.word	0xffffffff


	//   ....[40]....
        /*00dc*/ 	.word	0xffffffff


	//   ....[41]....
        /*00e0*/ 	.word	0xffffffff


	//   ....[42]....
        /*00e4*/ 	.word	0xffffffff


	//   ....[43]....
        /*00e8*/ 	.word	0xffffffff


	//   ....[44]....
        /*00ec*/ 	.word	0xffffffff


	//   ....[45]....
        /*00f0*/ 	.word	0xffffffff


	//   ....[46]....
        /*00f4*/ 	.word	0xffffffff


	//   ....[47]....
        /*00f8*/ 	.word	0xffffffff


	//   ....[48]....
        /*00fc*/ 	.word	0xffffffff


	//   ....[49]....
        /*0100*/ 	.word	0xffffffff


	//   ....[50]....
        /*0104*/ 	.word	0xffffffff


	//   ....[51]....
        /*0108*/ 	.word	0xffffffff


	//   ....[52]....
        /*010c*/ 	.word	0xffffffff


	//   ....[53]....
        /*0110*/ 	.word	0xffffffff


	//   ....[54]....
        /*0114*/ 	.word	0xffffffff


	//----- nvinfo : EIATTR_COOP_GROUP_INSTR_OFFSETS
	.align		4
.L_3317:
        /*0118*/ 	.byte	0x04, 0x28
        /*011a*/ 	.short	(.L_3319 - .L_3318)


	//   ....[0]....
.L_3318:
        /*011c*/ 	.word	0x00000a10


	//   ....[1]....
        /*0120*/ 	.word	0x00000ab0


	//   ....[2]....
        /*0124*/ 	.word	0x00000c30


	//   ....[3]....
        /*0128*/ 	.word	0x00002480


	//   ....[4]....
        /*012c*/ 	.word	0x00002740


	//   ....[5]....
        /*0130*/ 	.word	0x00002840


	//   ....[6]....
        /*0134*/ 	.word	0x000029b0


	//   ....[7]....
        /*0138*/ 	.word	0x00002a00


	//   ....[8]....
        /*013c*/ 	.word	0x00002a30


	//   ....[9]....
        /*0140*/ 	.word	0x00002a40


	//   ....[10]....
        /*0144*/ 	.word	0x00002a60


	//   ....[11]....
        /*0148*/ 	.word	0x00002a90


	//   ....[12]....
        /*014c*/ 	.word	0x00002ac0


	//   ....[13]....
        /*0150*/ 	.word	0x00002ae0


	//   ....[14]....
        /*0154*/ 	.word	0x00002b00


	//   ....[15]....
        /*0158*/ 	.word	0x00002b30


	//   ....[16]....
        /*015c*/ 	.word	0x00002b60


	//   ....[17]....
        /*0160*/ 	.word	0x00002b80


	//   ....[18]....
        /*0164*/ 	.word	0x00002bb0


	//   ....[19]....
        /*0168*/ 	.word	0x00002bf0


	//   ....[20]....
        /*016c*/ 	.word	0x00002c40


	//   ....[21]....
        /*0170*/ 	.word	0x00002c60


	//   ....[22]....
        /*0174*/ 	.word	0x00002cb0


	//   ....[23]....
        /*0178*/ 	.word	0x00002cd0


	//   ....[24]....
        /*017c*/ 	.word	0x00002cf0


	//   ....[25]....
        /*0180*/ 	.word	0x00002d00


	//   ....[26]....
        /*0184*/ 	.word	0x00002d10


	//   ....[27]....
        /*0188*/ 	.word	0x00002d50


	//   ....[28]....
        /*018c*/ 	.word	0x00002d80


	//   ....[29]....
        /*0190*/ 	.word	0x00002db0


	//   ....[30]....
        /*0194*/ 	.word	0x00002e10


	//   ....[31]....
        /*0198*/ 	.word	0x00002e40


	//   ....[32]....
        /*019c*/ 	.word	0x000037a0


	//   ....[33]....
        /*01a0*/ 	.word	0x000037e0


	//   ....[34]....
        /*01a4*/ 	.word	0x000038d0


	//   ....[35]....
        /*01a8*/ 	.word	0x00003900


	//   ....[36]....
        /*01ac*/ 	.word	0x00003930


	//   ....[37]....
        /*01b0*/ 	.word	0x00003950


	//   ....[38]....
        /*01b4*/ 	.word	0x00003980


	//   ....[39]....
        /*01b8*/ 	.word	0x000039a0


	//   ....[40]....
        /*01bc*/ 	.word	0x000039e0


	//   ....[41]....
        /*01c0*/ 	.word	0x00003a20


	//   ....[42]....
        /*01c4*/ 	.word	0x00003df0


	//   ....[43]....
        /*01c8*/ 	.word	0x00004130


	//   ....[44]....
        /*01cc*/ 	.word	0x00004450


	//   ....[45]....
        /*01d0*/ 	.word	0x000045d0


	//   ....[46]....
        /*01d4*/ 	.word	0x00004620


	//   ....[47]....
        /*01d8*/ 	.word	0x00004650


	//   ....[48]....
        /*01dc*/ 	.word	0x00004670


	//   ....[49]....
        /*01e0*/ 	.word	0x00004690


	//   ....[50]....
        /*01e4*/ 	.word	0x00004740


	//   ....[51]....
        /*01e8*/ 	.word	0x00004790


	//   ....[52]....
        /*01ec*/ 	.word	0x000047b0


	//   ....[53]....
        /*01f0*/ 	.word	0x000047d0


	//   ....[54]....
        /*01f4*/ 	.word	0x000047f0


	//----- nvinfo : EIATTR_EXIT_INSTR_OFFSETS
	.align		4
.L_3319:
        /*01f8*/ 	.byte	0x04, 0x1c
        /*01fa*/ 	.short	(.L_3321 - .L_3320)


	//   ....[0]....
.L_3320:
        /*01fc*/ 	.word	0x000048b0


	//   ....[1]....
        /*0200*/ 	.word	0x00004ad0


	//----- nvinfo : EIATTR_MAX_THREADS
	.align		4
.L_3321:
        /*0204*/ 	.byte	0x04, 0x05
        /*0206*/ 	.short	(.L_3323 - .L_3322)
.L_3322:
        /*0208*/ 	.word	0x00000020
        /*020c*/ 	.word	0x00000001
        /*0210*/ 	.word	0x00000001


	//----- nvinfo : EIATTR_CRS_STACK_SIZE
	.align		4
.L_3323:
        /*0214*/ 	.byte	0x04, 0x1e
        /*0216*/ 	.short	(.L_3325 - .L_3324)
.L_3324:
        /*0218*/ 	.word	0x00000000
.L_3325:


//--------------------- .nv.info._Z25selective_scan_bwd_kernelI32Selective_Scan_bwd_kernel_traitsILi32ELi8ELb1ELb0ELb1ELb1ELb1EffEEv12SSMParamsBwd --------------------------
	.section	.nv.info._Z25selective_scan_bwd_kernelI32Selective_Scan_bwd_kernel_traitsILi32ELi8ELb1ELb0ELb1ELb1ELb1EffEEv12SSMParamsBwd,"",@"SHT_CUDA_INFO"
	.sectionflags	@""
	.align	4


	//----- nvinfo : EIATTR_CUDA_API_VERSION
	.align		4
        /*0000*/ 	.byte	0x04, 0x37
        /*0002*/ 	.short	(.L_3327 - .L_3326)
.L_3326:
        /*0004*/ 	.word	0x00000082


	//----- nvinfo : EIATTR_SW2861232_WAR
	.align		4
.L_3327:
        /*0008*/ 	.byte	0x01, 0x35
	.zero		2


	//----- nvinfo : EIATTR_PARAM_CBANK
	.align		4
        /*000c*/ 	.byte	0x04, 0x0a
        /*000e*/ 	.short	(.L_3329 - .L_3328)
	.align		4
.L_3328:
        /*0010*/ 	.word	index@(.nv.constant0._Z25selective_scan_bwd_kernelI32Selective_Scan_bwd_kernel_traitsILi32ELi8ELb1ELb0ELb1ELb1ELb1EffEEv12SSMParamsBwd)
        /*0014*/ 	.short	0x0160
        /*0016*/ 	.short	0x01f0


	//----- nvinfo : EIATTR_CBANK_PARAM_SIZE
	.align		4
.L_3329:
        /*0018*/ 	.byte	0x03, 0x19
        /*001a*/ 	.short	0x01f0


	//----- nvinfo : EIATTR_KPARAM_INFO
	.align		4
        /*001c*/ 	.byte	0x04, 0x17
        /*001e*/ 	.short	(.L_3331 - .L_3330)
.L_3330:
        /*0020*/ 	.word	0x00000000
        /*0024*/ 	.short	0x0000
        /*0026*/ 	.short	0x0000
        /*0028*/ 	.byte	0x00, 0xf0, 0xc1, 0x07


	//----- nvinfo : EIATTR_MAXREG_COUNT
	.align		4
.L_3331:
        /*002c*/ 	.byte	0x03, 0x1b
        /*002e*/ 	.short	0x00ff


	//----- nvinfo : EIATTR_NUM_BARRIERS
	.align		4
        /*0030*/ 	.byte	0x02, 0x4c
        /*0032*/ 	.byte	0x01
	.zero		1


	//----- nvinfo : EIATTR_MERCURY_ISA_VERSION
	.align		4
        /*0034*/ 	.byte	0x03, 0x5f
        /*0036*/ 	.short	0x0000


	//----- nvinfo : EIATTR_COOP_GROUP_MASK_REGIDS
	.align		4
        /*0038*/ 	.byte	0x04, 0x29
        /*003a*/ 	.short	(.L_3333 - .L_3332)


	//   ....[0]....
.L_3332:
        /*003c*/ 	.word	0xffffffff


	//   ....[1]....
        /*0040*/ 	.word	0xffffffff


	//   ....[2]....
        /*0044*/ 	.word	0xffffffff


	//   ....[3]....
        /*0048*/ 	.word	0xffffffff


	//   ....[4]....
        /*004c*/ 	.word	0xffffffff


	//   ....[5]....
        /*0050*/ 	.word	0xffffffff


	//   ....[6]....
        /*0054*/ 	.word	0xffffffff


	//   ....[7]....
        /*0058*/ 	.word	0xffffffff


	//   ....[8]....
        /*005c*/ 	.word	0xffffffff


	//   ....[9]....
        /*0060*/ 	.word	0xffffffff


	//   ....[10]....
        /*0064*/ 	.word	0xffffffff


	//   ....[11]....
        /*0068*/ 	.word	0xffffffff


	//   ....[12]....
        /*006c*/ 	.word	0xffffffff


	//   ....[13]....
        /*0070*/ 	.word	0xffffffff


	//   ....[14]....
        /*0074*/ 	.word	0xffffffff


	//   ....[15]....
        /*0078*/ 	.word	0xffffffff


	//   ....[16]....
        /*007c*/ 	.word	0xffffffff


	//   ....[17]....
        /*0080*/ 	.word	0xffffffff


	//   ....[18]....
        /*0084*/ 	.word	0xffffffff


	//   ....[19]....
        /*0088*/ 	.word	0xffffffff


	//   ....[20]....
        /*008c*/ 	.word	0xffffffff


	//   ....[21]....
        /*0090*/ 	.word	0xffffffff


	//   ....[22]....
        /*0094*/ 	.word	0xffffffff


	//   ....[23]....
        /*0098*/ 	.word	0xffffffff


	//   ....[24]....
        /*009c*/ 	.word	0xffffffff


	//   ....[25]....
        /*00a0*/ 	.word	0xffffffff


	//   ....[26]....
        /*00a4*/ 	.word	0xffffffff


	//   ....[27]....
        /*00a8*/ 	.word	0xffffffff


	//   ....[28]....
        /*00ac*/ 	.word	0xffffffff


	//   ....[29]....
        /*00b0*/ 	.word	0xffffffff


	//   ....[30]....
        /*00b4*/ 	.word	0xffffffff


	//   ....[31]....
        /*00b8*/ 	.word	0xffffffff


	//   ....[32]....
        /*00bc*/ 	.word	0xffffffff


	//   ....[33]....
        /*00c0*/ 	.word	0xffffffff


	//   ....[34]....
        /*00c4*/ 	.word	0xffffffff


	//   ....[35]....
        /*00c8*/ 	.word	0xffffffff


	//   ....[36]....
        /*00cc*/ 	.word	0xffffffff


	//   ....[37]....
        /*00d0*/ 	.word	0xffffffff


	//   ....[38]....
        /*00d4*/ 	.word	0xffffffff


	//   ....[39]....
        /*00d8*/ 	.word	0xffffffff


	//   ....[40]....
        /*00dc*/ 	.word	0xffffffff


	//   ....[41]....
        /*00e0*/ 	.word	0xffffffff


	//   ....[42]....
        /*00e4*/ 	.word	0xffffffff


	//   ....[43]....
        /*00e8*/ 	.word	0xffffffff


	//   ....[44]....
        /*00ec*/ 	.word	0xffffffff


	//   ....[45]....
        /*00f0*/ 	.word	0xffffffff


	//   ....[46]....
        /*00f4*/ 	.word	0xffffffff


	//   ....[47]....
        /*00f8*/ 	.word	0xffffffff


	//   ....[48]....
        /*00fc*/ 	.word	0xffffffff


	//   ....[49]....
        /*0100*/ 	.word	0xffffffff


	//   ....[50]....
        /*0104*/ 	.word	0xffffffff


	//   ....[51]....
        /*0108*/ 	.word	0xffffffff


	//   ....[52]....
        /*010c*/ 	.word	0xffffffff


	//   ....[53]....
        /*0110*/ 	.word	0xffffffff


	//   ....[54]....
        /*0114*/ 	.word	0xffffffff


	//   ....[55]....
        /*0118*/ 	.word	0xffffffff


	//   ....[56]....
        /*011c*/ 	.word	0xffffffff


	//   ....[57]....
        /*0120*/ 	.word	0xffffffff


	//   ....[58]....
        /*0124*/ 	.word	0xffffffff


	//----- nvinfo : EIATTR_COOP_GROUP_INSTR_OFFSETS
	.align		4
.L_3333:
        /*0128*/ 	.byte	0x04, 0x28
        /*012a*/ 	.short	(.L_3335 - .L_3334)


	//   ....[0]....
.L_3334:
        /*012c*/ 	.word	0x00000a40


	//   ....[1]....
        /*0130*/ 	.word	0x00000ae0


	//   ....[2]....
        /*0134*/ 	.word	0x00000d50


	//   ....[3]....
        /*0138*/ 	.word	0x00001f90


	//   ....[4]....
        /*013c*/ 	.word	0x000022d0


	//   ....[5]....
        /*0140*/ 	.word	0x000025a0


	//   ....[6]....
        /*0144*/ 	.word	0x00002850


	//   ....[7]....
        /*0148*/ 	.word	0x00003010


	//   ....[8]....
        /*014c*/ 	.word	0x000032d0


	//   ....[9]....
        /*0150*/ 	.word	0x000033d0


	//   ....[10]....
        /*0154*/ 	.word	0x00003570


	//   ....[11]....
        /*0158*/ 	.word	0x000035a0


	//   ....[12]....
        /*015c*/ 	.word	0x000035c0


	//   ....[13]....
        /*0160*/ 	.word	0x000035d0


	//   ....[14]....
        /*0164*/ 	.word	0x00003600


	//   ....[15]....
        /*0168*/ 	.word	0x00003630


	//   ....[16]....
        /*016c*/ 	.word	0x00003650


	//   ....[17]....
        /*0170*/ 	.word	0x00003670


	//   ....[18]....
        /*0174*/ 	.word	0x000036a0


	//   ....[19]....
        /*0178*/ 	.word	0x000036d0


	//   ....[20]....
        /*017c*/ 	.word	0x000036f0


	//   ....[21]....
        /*0180*/ 	.word	0x00003710


	//   ....[22]....
        /*0184*/ 	.word	0x00003750


	//   ....[23]....
        /*0188*/ 	.word	0x00003780


	//   ....[24]....
        /*018c*/ 	.word	0x000037b0


	//   ....[25]....
        /*0190*/ 	.word	0x000037e0


	//   ....[26]....
        /*0194*/ 	.word	0x00003840


	//   ....[27]....
        /*0198*/ 	.word	0x00003860


	//   ....[28]....
        /*019c*/ 	.word	0x00003880


	//   ....[29]....
        /*01a0*/ 	.word	0x00003890


	//   ....[30]....
        /*01a4*/ 	.word	0x000038a0


	//   ....[31]....
        /*01a8*/ 	.word	0x000038c0


	//   ....[32]....
        /*01ac*/ 	.word	0x000038e0


	//   ....[33]....
        /*01b0*/ 	.word	0x00003900


	//   ....[34]....
        /*01b4*/ 	.word	0x000039c0


	//   ....[35]....
        /*01b8*/ 	.word	0x000039f0


	//   ....[36]....
        /*01bc*/ 	.word	0x00004330


	//   ....[37]....
        /*01c0*/ 	.word	0x00004370


	//   ....[38]....
        /*01c4*/ 	.word	0x00004460


	//   ....[39]....
        /*01c8*/ 	.word	0x00004490


	//   ....[40]....
        /*01cc*/ 	.word	0x000044c0


	//   ....[41]....
        /*01d0*/ 	.word	0x000044e0


	//   ....[42]....
        /*01d4*/ 	.word	0x00004510


	//   ....[43]....
        /*01d8*/ 	.word	0x00004530


	//   ....[44]....
        /*01dc*/ 	.word	0x00004570


	//   ....[45]....
        /*01e0*/ 	.word	0x000045b0


	//   ....[46]....
        /*01e4*/ 	.word	0x00004980


	//   ....[47]....
        /*01e8*/ 	.word	0x00004d10


	//   ....[48]....
        /*01ec*/ 	.word	0x00005020


	//   ....[49]....
        /*01f0*/ 	.word	0x00005160


	//   ....[50]....
        /*01f4*/ 	.word	0x000051b0


	//   ....[51]....
        /*01f8*/ 	.word	0x000051e0


	//   ....[52]....
        /*01fc*/ 	.word	0x00005200


	//   ....[53]....
        /*0200*/ 	.word	0x00005220


	//   ....[54]....
        /*0204*/ 	.word	0x000052d0


	//   ....[55]....
        /*0208*/ 	.word	0x00005320


	//   ....[56]....
        /*020c*/ 	.word	0x00005340


	//   ....[57]....
        /*0210*/ 	.word	0x00005360


	//   ....[58]....
        /*0214*/ 	.word	0x00005380


	//----- nvinfo : EIATTR_EXIT_INSTR_OFFSETS
	.align		4
.L_3335:
        /*0218*/ 	.byte	0x04, 0x1c
        /*021a*/ 	.short	(.L_3337 - .L_3336)


	//   ....[0]....
.L_3336:
        /*021c*/ 	.word	0x00005440


	//   ....[1]....
        /*0220*/ 	.word	0x00005660


	//----- nvinfo : EIATTR_MAX_THREADS
	.align		4
.L_3337:
        /*0224*/ 	.byte	0x04, 0x05
        /*0226*/ 	.short	(.L_3339 - .L_3338)
.L_3338:
        /*0228*/ 	.word	0x00000020
        /*022c*/ 	.word	0x00000001
        /*0230*/ 	.word	0x00000001


	//----- nvinfo : EIATTR_CRS_STACK_SIZE
	.align		4
.L_3339:
        /*0234*/ 	.byte	0x04, 0x1e
        /*0236*/ 	.short	(.L_3341 - .L_3340)
.L_3340:
        /*0238*/ 	.word	0x00000000
.L_3341:


//--------------------- .nv.info._Z25selective_scan_bwd_kernelI32Selective_Scan_bwd_kernel_traitsILi32ELi8ELb1ELb1ELb0ELb0ELb0EffEEv12SSMParamsBwd --------------------------
	.section	.nv.info._Z25selective_scan_bwd_kernelI32Selective_Scan_bwd_kernel_traitsILi32ELi8ELb1ELb1ELb0ELb0ELb0EffEEv12SSMParamsBwd,"",@"SHT_CUDA_INFO"
	.sectionflags	@""
	.align	4


	//----- nvinfo : EIATTR_CUDA_API_VERSION
	.align		4
        /*0000*/ 	.byte	0x04, 0x37
        /*0002*/ 	.short	(.L_3343 - .L_3342)
.L_3342:
        /*0004*/ 	.word	0x00000082


	//----- nvinfo : EIATTR_SW2861232_WAR
	.align		4
.L_3343:
        /*0008*/ 	.byte	0x01, 0x35
	.zero		2


	//----- nvinfo : EIATTR_PARAM_CBANK
	.align		4
        /*000c*/ 	.byte	0x04, 0x0a
        /*000e*/ 	.short	(.L_3345 - .L_3344)
	.align		4
.L_3344:
        /*0010*/ 	.word	index@(.nv.constant0._Z25selective_scan_bwd_kernelI32Selective_Scan_bwd_kernel_traitsILi32ELi8ELb1ELb1ELb0ELb0ELb0EffEEv12SSMParamsBwd)
        /*0014*/ 	.short	0x0160
        /*0016*/ 	.short	0x01f0


	//----- nvinfo : EIATTR_CBANK_PARAM_SIZE
	.align		4
.L_3345:
        /*0018*/ 	.byte	0x03, 0x19
        /*001a*/ 	.short	0x01f0


	//----- nvinfo : EIATTR_KPARAM_INFO
	.align		4
        /*001c*/ 	.byte	0x04, 0x17
        /*001e*/ 	.short	(.L_3347 - .L_3346)
.L_3346:
        /*0020*/ 	.word	0x00000000
        /*0024*/ 	.short	0x0000
        /*0026*/ 	.short	0x0000
        /*0028*/ 	.byte	0x00, 0xf0, 0xc1, 0x07


	//----- nvinfo : EIATTR_MAXREG_COUNT
	.align		4
.L_3347:
        /*002c*/ 	.byte	0x03, 0x1b
        /*002e*/ 	.short	0x00ff


	//----- nvinfo : EIATTR_NUM_BARRIERS
	.align		4
        /*0030*/ 	.byte	0x02, 0x4c
        /*0032*/ 	.byte	0x01
	.zero		1


	//----- nvinfo : EIATTR_MERCURY_ISA_VERSION
	.align		4
        /*0034*/ 	.byte	0x03, 0x5f
        /*0036*/ 	.short	0x0000


	//----- nvinfo : EIATTR_COOP_GROUP_MASK_REGIDS
	.align		4
        /*0038*/ 	.byte	0x04, 0x29
        /*003a*/ 	.short	(.L_3349 - .L_3348)


	//   ....[0]....
.L_3348:
        /*003c*/ 	.word	0xffffffff


	//   ....[1]....
        /*0040*/ 	.word	0xffffffff


	//   ....[2]....
        /*0044*/ 	.word	0xffffffff


	//   ....[3]....
        /*0048*/ 	.word	0xffffffff


	//   ....[4]....
        /*004c*/ 	.word	0xffffffff


	//   ....[5]....
        /*0050*/ 	.word	0xffffffff


	//   ....[6]....
        /*0054*/ 	.word	0xffffffff


	//   ....[7]....
        /*0058*/ 	.word	0xffffffff


	//   ....[8]....
        /*005c*/ 	.word	0xffffffff


	//   ....[9]....
        /*0060*/ 	.word	0xffffffff


	//   ....[10]....
        /*0064*/ 	.word	0xffffffff


	//   ....[11]....
        /*0068*/ 	.word	0xffffffff


	//   ....[12]....
        /*006c*/ 	.word	0xffffffff


	//   ....[13]....
        /*0070*/ 	.word	0xffffffff


	//   ....[14]....
        /*0074*/ 	.word	0xffffffff


	//   ....[15]....
        /*0078*/ 	.word	0xffffffff


	//   ....[16]....
        /*007c*/ 	.word	0xffffffff


	//   ....[17]....
        /*0080*/ 	.word	0xffffffff


	//   ....[18]....
        /*0084*/ 	.word	0xffffffff


	//   ....[19]....
        /*0088*/ 	.word	0xffffffff


	//   ....[20]....
        /*008c*/ 	.word	0xffffffff


	//   ....[21]....
        /*0090*/ 	.word	0xffffffff


	//   ....[22]....
        /*0094*/ 	.word	0xffffffff


	//   ....[23]....
        /*0098*/ 	.word	0xffffffff


	//   ....[24]....
        /*009c*/ 	.word	0xffffffff


	//   ....[25]....
        /*00a0*/ 	.word	0xffffffff


	//   ....[26]....
        /*00a4*/ 	.word	0xffffffff


	//   ....[27]....
        /*00a8*/ 	.word	0xffffffff


	//   ....[28]....
        /*00ac*/ 	.word	0xffffffff


	//   ....[29]....
        /*00b0*/ 	.word	0xffffffff


	//   ....[30]....
        /*00b4*/ 	.word	0xffffffff


	//   ....[31]....
        /*00b8*/ 	.word	0xffffffff


	//   ....[32]....
        /*00bc*/ 	.word	0xffffffff


	//   ....[33]....
        /*00c0*/ 	.word	0xffffffff


	//   ....[34]....
        /*00c4*/ 	.word	0xffffffff


	//   ....[35]....
        /*00c8*/ 	.word	0xffffffff


	//   ....[36]....
        /*00cc*/ 	.word	0xffffffff


	//   ....[37]....
        /*00d0*/ 	.word	0xffffffff


	//   ....[38]....
        /*00d4*/ 	.word	0xffffffff


	//   ....[39]....
        /*00d8*/ 	.word	0xffffffff


	//   ....[40]....
        /*00dc*/ 	.word	0xffffffff


	//   ....[41]....
        /*00e0*/ 	.word	0xffffffff


	//   ....[42]....
        /*00e4*/ 	.word	0xffffffff


	//   ....[43]....
        /*00e8*/ 	.word	0xffffffff


	//   ....[44]....
        /*00ec*/ 	.word	0xffffffff


	//   ....[45]....
        /*00f0*/ 	.word	0xffffffff


	//   ....[46]....
        /*00f4*/ 	.word	0xffffffff


	//   ....[47]....
        /*00f8*/ 	.word	0xffffffff


	//   ....[48]....
        /*00fc*/ 	.word	0xffffffff


	//   ....[49]....
        /*0100*/ 	.word	0xffffffff


	//   ....[50]....
        /*0104*/ 	.word	0xffffffff


	//   ....[51]....
        /*0108*/ 	.word	0xffffffff


	//   ....[52]....
        /*010c*/ 	.word	0xffffffff


	//   ....[53]....
        /*0110*/ 	.word	0xffffffff


	//----- nvinfo : EIATTR_COOP_GROUP_INSTR_OFFSETS
	.align		4
.L_3349:
        /*0114*/ 	.byte	0x04, 0x28
        /*0116*/ 	.short	(.L_3351 - .L_3350)


	//   ....[0]....
.L_3350:
        /*0118*/ 	.word	0x000009f0


	//   ....[1]....
        /*011c*/ 	.word	0x00000a90


	//   ....[2]....
        /*0120*/ 	.word	0x00000b20


	//   ....[3]....
        /*0124*/ 	.word	0x00001220


	//   ....[4]....
        /*0128*/ 	.word	0x000018e0


	//   ....[5]....
        /*012c*/ 	.word	0x00001900


	//   ....[6]....
        /*0130*/ 	.word	0x00001910


	//   ....[7]....
        /*0134*/ 	.word	0x00001920


	//   ....[8]....
        /*0138*/ 	.word	0x00001950


	//   ....[9]....
        /*013c*/ 	.word	0x00001980


	//   ....[10]....
        /*0140*/ 	.word	0x000019a0


	//   ....[11]....
        /*0144*/ 	.word	0x000019c0


	//   ....[12]....
        /*0148*/ 	.word	0x000019f0


	//   ....[13]....
        /*014c*/ 	.word	0x00001a20


	//   ....[14]....
        /*0150*/ 	.word	0x00001a40


	//   ....[15]....
        /*0154*/ 	.word	0x00001a60


	//   ....[16]....
        /*0158*/ 	.word	0x00001ae0


	//   ....[17]....
        /*015c*/ 	.word	0x00001b10


	//   ....[18]....
        /*0160*/ 	.word	0x00001b20


	//   ....[19]....
        /*0164*/ 	.word	0x00001b30


	//   ....[20]....
        /*0168*/ 	.word	0x00001ba0


	//   ....[21]....
        /*016c*/ 	.word	0x00001bc0


	//   ....[22]....
        /*0170*/ 	.word	0x00001bd0


	//   ....[23]....
        /*0174*/ 	.word	0x00001be0


	//   ....[24]....
        /*0178*/ 	.word	0x00001c00


	//   ....[25]....
        /*017c*/ 	.word	0x00001c20


	//   ....[26]....
        /*0180*/ 	.word	0x00001c40


	//   ....[27]....
        /*0184*/ 	.word	0x00001c60


	//   ....[28]....
        /*0188*/ 	.word	0x00001c70


	//   ....[29]....
        /*018c*/ 	.word	0x00001c80


	//   ....[30]....
        /*0190*/ 	.word	0x00001ce0


	//   ....[31]....
        /*0194*/ 	.word	0x00001d20


	//   ....[32]....
        /*0198*/ 	.word	0x000025d0


	//   ....[33]....
        /*019c*/ 	.word	0x00002610


	//   ....[34]....
        /*01a0*/ 	.word	0x00002710


	//   ....[35]....
        /*01a4*/ 	.word	0x00002740


	//   ....[36]....
        /*01a8*/ 	.word	0x00002820


	//   ....[37]....
        /*01ac*/ 	.word	0x00002850


	//   ....[38]....
        /*01b0*/ 	.word	0x00002930


	//   ....[39]....
        /*01b4*/ 	.word	0x00002960


	//   ....[40]....
        /*01b8*/ 	.word	0x00002a40


	//   ....[41]....
        /*01bc*/ 	.word	0x00002a60


	//   ....[42]....
        /*01c0*/ 	.word	0x00002d50


	//   ....[43]....
        /*01c4*/ 	.word	0x00002ea0


	//   ....[44]....
        /*01c8*/ 	.word	0x00003040


	//   ....[45]....
        /*01cc*/ 	.word	0x00003090


	//   ....[46]....
        /*01d0*/ 	.word	0x000030c0


	//   ....[47]....
        /*01d4*/ 	.word	0x000030e0


	//   ....[48]....
        /*01d8*/ 	.word	0x00003100


	//   ....[49]....
        /*01dc*/ 	.word	0x000031b0


	//   ....[50]....
        /*01e0*/ 	.word	0x00003200


	//   ....[51]....
        /*01e4*/ 	.word	0x00003220


	//   ....[52]....
        /*01e8*/ 	.word	0x00003240


	//   ....[53]....
        /*01ec*/ 	.word	0x00003260


	//----- nvinfo : EIATTR_EXIT_INSTR_OFFSETS
	.align		4
.L_3351:
        /*01f0*/ 	.byte	0x04, 0x1c
        /*01f2*/ 	.short	(.L_3353 - .L_3352)


	//   ....[0]....
.L_3352:
        /*01f4*/ 	.word	0x00003320


	//   ....[1]....
        /*01f8*/ 	.word	0x00003540


	//----- nvinfo : EIATTR_MAX_THREADS
	.align		4
.L_3353:
        /*01fc*/ 	.byte	0x04, 0x05
        /*01fe*/ 	.short	(.L_3355 - .L_3354)
.L_3354:
        /*0200*/ 	.word	0x00000020
        /*0204*/ 	.word	0x00000001
        /*0208*/ 	.word	0x00000001


	//----- nvinfo : EIATTR_CRS_STACK_SIZE
	.align		4
.L_3355:
        /*020c*/ 	.byte	0x04, 0x1e
        /*020e*/ 	.short	(.L_3357 - .L_3356)
.L_3356:
        /*0210*/ 	.word	0x00000000
.L_3357:


//--------------------- .nv.info._Z25selective_scan_bwd_kernelI32Selective_Scan_bwd_kernel_traitsILi32ELi8ELb1ELb1ELb0ELb0ELb1EffEEv12SSMParamsBwd --------------------------
	.section	.nv.info._Z25selective_scan_bwd_kernelI32Selective_Scan_bwd_kernel_traitsILi32ELi8ELb1ELb1ELb0ELb0ELb1EffEEv12SSMParamsBwd,"",@"SHT_CUDA_INFO"
	.sectionflags	@""
	.align	4


	//----- nvinfo : EIATTR_CUDA_API_VERSION
	.align		4
        /*0000*/ 	.byte	0x04, 0x37
        /*0002*/ 	.short	(.L_3359 - .L_3358)
.L_3358:
        /*0004*/ 	.word	0x00000082


	//----- nvinfo : EIATTR_SW2861232_WAR
	.align		4
.L_3359:
        /*0008*/ 	.byte	0x01, 0x35
	.zero		2


	//----- nvinfo : EIATTR_PARAM_CBANK
	.align		4
        /*000c*/ 	.byte	0x04, 0x0a
        /*000e*/ 	.short	(.L_3361 - .L_3360)
	.align		4
.L_3360:
        /*0010*/ 	.word	index@(.nv.constant0._Z25selective_scan_bwd_kernelI32Selective_Scan_bwd_kernel_traitsILi32ELi8ELb1ELb1ELb0ELb0ELb1EffEEv12SSMParamsBwd)
        /*0014*/ 	.short	0x0160
        /*0016*/ 	.short	0x01f0


	//----- nvinfo : EIATTR_CBANK_PARAM_SIZE
	.align		4
.L_3361:
        /*0018*/ 	.byte	0x03, 0x19
        /*001a*/ 	.short	0x01f0


	//----- nvinfo : EIATTR_KPARAM_INFO
	.align		4
        /*001c*/ 	.byte	0x04, 0x17
        /*001e*/ 	.short	(.L_3363 - .L_3362)
.L_3362:
        /*0020*/ 	.word	0x00000000
        /*0024*/ 	.short	0x0000
        /*0026*/ 	.short	0x0000
        /*0028*/ 	.byte	0x00, 0xf0, 0xc1, 0x07


	//----- nvinfo : EIATTR_MAXREG_COUNT
	.align		4
.L_3363:
        /*002c*/ 	.byte	0x03, 0x1b
        /*002e*/ 	.short	0x00ff


	//----- nvinfo : EIATTR_NUM_BARRIERS
	.align		4
        /*0030*/ 	.byte	0x02, 0x4c
        /*0032*/ 	.byte	0x01
	.zero		1


	//----- nvinfo : EIATTR_MERCURY_ISA_VERSION
	.align		4
        /*0034*/ 	.byte	0x03, 0x5f
        /*0036*/ 	.short	0x0000


	//----- nvinfo : EIATTR_COOP_GROUP_MASK_REGIDS
	.align		4
        /*0038*/ 	.byte	0x04, 0x29
        /*003a*/ 	.short	(.L_3365 - .L_3364)


	//   ....[0]....
.L_3364:
        /*003c*/ 	.word	0xffffffff


	//   ....[1]....
        /*0040*/ 	.word	0xffffffff


	//   ....[2]....
        /*0044*/ 	.word	0xffffffff


	//   ....[3]....
        /*0048*/ 	.word	0xffffffff


	//   ....[4]....
        /*004c*/ 	.word	0xffffffff


	//   ....[5]....
        /*0050*/ 	.word	0xffffffff


	//   ....[6]....
        /*0054*/ 	.word	0xffffffff


	//   ....[7]....
        /*0058*/ 	.word	0xffffffff


	//   ....[8]....
        /*005c*/ 	.word	0xffffffff


	//   ....[9]....
        /*0060*/ 	.word	0xffffffff


	//   ....[10]....
        /*0064*/ 	.word	0xffffffff


	//   ....[11]....
        /*0068*/ 	.word	0xffffffff


	//   ....[12]....
        /*006c*/ 	.word	0xffffffff


	//   ....[13]....
        /*0070*/ 	.word	0xffffffff


	//   ....[14]....
        /*0074*/ 	.word	0xffffffff


	//   ....[15]....
        /*0078*/ 	.word	0xffffffff


	//   ....[16]....
        /*007c*/ 	.word	0xffffffff


	//   ....[17]....
        /*0080*/ 	.word	0xffffffff


	//   ....[18]....
        /*0084*/ 	.word	0xffffffff


	//   ....[19]....
        /*0088*/ 	.word	0xffffffff


	//   ....[20]....
        /*008c*/ 	.word	0xffffffff


	//   ....[21]....
        /*0090*/ 	.word	0xffffffff


	//   ....[22]....
        /*0094*/ 	.word	0xffffffff


	//   ....[23]....
        /*0098*/ 	.word	0xffffffff


	//   ....[24]....
        /*009c*/ 	.word	0xffffffff


	//   ....[25]....
        /*00a0*/ 	.word	0xffffffff


	//   ....[26]....
        /*00a4*/ 	.word	0xffffffff


	//   ....[27]....
        /*00a8*/ 	.word	0xffffffff


	//   ....[28]....
        /*00ac*/ 	.word	0xffffffff


	//   ....[29]....
        /*00b0*/ 	.word	0xffffffff


	//   ....[30]....
        /*00b4*/ 	.word	0xffffffff


	//   ....[31]....
        /*00b8*/ 	.word	0xffffffff


	//   ....[32]....
        /*00bc*/ 	.word	0xffffffff


	//   ....[33]....
        /*00c0*/ 	.word	0xffffffff


	//   ....[34]....
        /*00c4*/ 	.word	0xffffffff


	//   ....[35]....
        /*00c8*/ 	.word	0xffffffff


	//   ....[36]....
        /*00cc*/ 	.word	0xffffffff


	//   ....[37]....
        /*00d0*/ 	.word	0xffffffff


	//   ....[38]....
        /*00d4*/ 	.word	0xffffffff


	//   ....[39]....
        /*00d8*/ 	.word	0xffffffff


	//   ....[40]....
        /*00dc*/ 	.word	0xffffffff


	//   ....[41]....
        /*00e0*/ 	.word	0xffffffff


	//   ....[42]....
        /*00e4*/ 	.word	0xffffffff


	//   ....[43]....
        /*00e8*/ 	.word	0xffffffff


	//   ....[44]....
        /*00ec*/ 	.word	0xffffffff


	//   ....[45]....
        /*00f0*/ 	.word	0xffffffff


	//   ....[46]....
        /*00f4*/ 	.word	0xffffffff


	//   ....[47]....
        /*00f8*/ 	.word	0xffffffff


	//   ....[48]....
        /*00fc*/ 	.word	0xffffffff


	//   ....[49]....
        /*0100*/ 	.word	0xffffffff


	//   ....[50]....
        /*0104*/ 	.word	0xffffffff


	//   ....[51]....
        /*0108*/ 	.word	0xffffffff


	//   ....[52]....
        /*010c*/ 	.word	0xffffffff


	//   ....[53]....
        /*0110*/ 	.word	0xffffffff


	//   ....[54]....
        /*0114*/ 	.word	0xffffffff


	//   ....[55]....
        /*0118*/ 	.word	0xffffffff


	//   ....[56]....
        /*011c*/ 	.word	0xffffffff


	//   ....[57]....
        /*0120*/ 	.word	0xffffffff


	//----- nvinfo : EIATTR_COOP_GROUP_INSTR_OFFSETS
	.align		4
.L_3365:
        /*0124*/ 	.byte	0x04, 0x28
        /*0126*/ 	.short	(.L_3367 - .L_3366)


	//   ....[0]....
.L_3366:
        /*0128*/ 	.word	0x000009e0


	//   ....[1]....
        /*012c*/ 	.word	0x00000a80


	//   ....[2]....
        /*0130*/ 	.word	0x00000bf0


	//   ....[3]....
        /*0134*/ 	.word	0x00000d30


	//   ....[4]....
        /*0138*/ 	.word	0x00001040


	//   ....[5]....
        /*013c*/ 	.word	0x000013b0


	//   ....[6]....
        /*0140*/ 	.word	0x00001670


	//   ....[7]....
        /*0144*/ 	.word	0x00001d90


	//   ....[8]....
        /*0148*/ 	.word	0x00002300


	//   ....[9]....
        /*014c*/ 	.word	0x00002330


	//   ....[10]....
        /*0150*/ 	.word	0x00002370


	//   ....[11]....
        /*0154*/ 	.word	0x00002380


	//   ....[12]....
        /*0158*/ 	.word	0x000023b0


	//   ....[13]....
        /*015c*/ 	.word	0x000023d0


	//   ....[14]....
        /*0160*/ 	.word	0x00002400


	//   ....[15]....
        /*0164*/ 	.word	0x00002420


	//   ....[16]....
        /*0168*/ 	.word	0x00002450


	//   ....[17]....
        /*016c*/ 	.word	0x00002470


	//   ....[18]....
        /*0170*/ 	.word	0x000024a0


	//   ....[19]....
        /*0174*/ 	.word	0x000024c0


	//   ....[20]....
        /*0178*/ 	.word	0x00002500


	//   ....[21]....
        /*017c*/ 	.word	0x00002530


	//   ....[22]....
        /*0180*/ 	.word	0x00002580


	//   ....[23]....
        /*0184*/ 	.word	0x000025a0


	//   ....[24]....
        /*0188*/ 	.word	0x00002600


	//   ....[25]....
        /*018c*/ 	.word	0x00002610


	//   ....[26]....
        /*0190*/ 	.word	0x00002640


	//   ....[27]....
        /*0194*/ 	.word	0x00002650


	//   ....[28]....
        /*0198*/ 	.word	0x00002670


	//   ....[29]....
        /*019c*/ 	.word	0x00002690


	//   ....[30]....
        /*01a0*/ 	.word	0x000026a0


	//   ....[31]....
        /*01a4*/ 	.word	0x000026c0


	//   ....[32]....
        /*01a8*/ 	.word	0x000026e0


	//   ....[33]....
        /*01ac*/ 	.word	0x000026f0


	//   ....[34]....
        /*01b0*/ 	.word	0x00002710


	//   ....[35]....
        /*01b4*/ 	.word	0x00002730


	//   ....[36]....
        /*01b8*/ 	.word	0x00003060


	//   ....[37]....
        /*01bc*/ 	.word	0x000030a0


	//   ....[38]....
        /*01c0*/ 	.word	0x00003140


	//   ....[39]....
        /*01c4*/ 	.word	0x00003160


	//   ....[40]....
        /*01c8*/ 	.word	0x00003190


	//   ....[41]....
        /*01cc*/ 	.word	0x000031b0


	//   ....[42]....
        /*01d0*/ 	.word	0x000031e0


	//   ....[43]....
        /*01d4*/ 	.word	0x00003210


	//   ....[44]....
        /*01d8*/ 	.word	0x000032f0


	//   ....[45]....
        /*01dc*/ 	.word	0x00003320


	//   ....[46]....
        /*01e0*/ 	.word	0x000037d0


	//   ....[47]....
        /*01e4*/ 	.word	0x00003940


	//   ....[48]....
        /*01e8*/ 	.word	0x00003ac0


	//   ....[49]....
        /*01ec*/ 	.word	0x00003b20


	//   ....[50]....
        /*01f0*/ 	.word	0x00003b40


	//   ....[51]....
        /*01f4*/ 	.word	0x00003b60


	//   ....[52]....
        /*01f8*/ 	.word	0x00003b80


	//   ....[53]....
        /*01fc*/ 	.word	0x00003c30


	//   ....[54]....
        /*0200*/ 	.word	0x00003c80


	//   ....[55]....
        /*0204*/ 	.word	0x00003ca0


	//   ....[56]....
        /*0208*/ 	.word	0x00003cc0


	//   ....[57]....
        /*020c*/ 	.word	0x00003ce0


	//----- nvinfo : EIATTR_EXIT_INSTR_OFFSETS
	.align		4
.L_3367:
        /*0210*/ 	.byte	0x04, 0x1c
        /*0212*/ 	.short	(.L_3369 - .L_3368)


	//   ....[0]....
.L_3368:
        /*0214*/ 	.word	0x00003da0


	//   ....[1]....
        /*0218*/ 	.word	0x00003fc0


	//----- nvinfo : EIATTR_MAX_THREADS
	.align		4
.L_3369:
        /*021c*/ 	.byte	0x04, 0x05
        /*021e*/ 	.short	(.L_3371 - .L_3370)
.L_3370:
        /*0220*/ 	.word	0x00000020
        /*0224*/ 	.word	0x00000001
        /*0228*/ 	.word	0x00000001


	//----- nvinfo : EIATTR_CRS_STACK_SIZE
	.align		4
.L_3371:
        /*022c*/ 	.byte	0x04, 0x1e
        /*022e*/ 	.short	(.L_3373 - .L_3372)
.L_3372:
        /*0230*/ 	.word	0x00000000
.L_3373:


//--------------------- .nv.info._Z25selective_scan_bwd_kernelI32Selective_Scan_bwd_kernel_traitsILi32ELi8ELb1ELb1ELb0ELb1ELb0EffEEv12SSMParamsBwd --------------------------
	.section	.nv.info._Z25selective_scan_bwd_kernelI32Selective_Scan_bwd_kernel_traitsILi32ELi8ELb1ELb1ELb0ELb1ELb0EffEEv12SSMParamsBwd,"",@"SHT_CUDA_INFO"
	.sectionflags	@""
	.align	4


	//----- nvinfo : EIATTR_CUDA_API_VERSION
	.align		4
        /*0000*/ 	.byte	0x04, 0x37
        /*0002*/ 	.short	(.L_3375 - .L_3374)
.L_3374:
        /*0004*/ 	.word	0x00000082


	//----- nvinfo : EIATTR_SW2861232_WAR
	.align		4
.L_3375:
        /*0008*/ 	.byte	0x01, 0x35
	.zero		2


	//----- nvinfo : EIATTR_PARAM_CBANK
	.align		4
        /*000c*/ 	.byte	0x04, 0x0a
        /*000e*/ 	.short	(.L_3377 - .L_3376)
	.align		4
.L_3376:
        /*0010*/ 	.word	index@(.nv.constant0._Z25selective_scan_bwd_kernelI32Selective_Scan_bwd_kernel_traitsILi32ELi8ELb1ELb1ELb0ELb1ELb0EffEEv12SSMParamsBwd)
        /*0014*/ 	.short	0x0160
        /*0016*/ 	.short	0x01f0


	//----- nvinfo : EIATTR_CBANK_PARAM_SIZE
	.align		4
.L_3377:
        /*0018*/ 	.byte	0x03, 0x19
        /*001a*/ 	.short	0x01f0


	//----- nvinfo : EIATTR_KPARAM_INFO
	.align		4
        /*001c*/ 	.byte	0x04, 0x17
        /*001e*/ 	.short	(.L_3379 - .L_3378)
.L_3378:
        /*0020*/ 	.word	0x00000000
        /*0024*/ 	.short	0x0000
        /*0026*/ 	.short	0x0000
        /*0028*/ 	.byte	0x00, 0xf0, 0xc1, 0x07


	//----- nvinfo : EIATTR_MAXREG_COUNT
	.align		4
.L_3379:
        /*002c*/ 	.byte	0x03, 0x1b
        /*002e*/ 	.short	0x00ff


	//----- nvinfo : EIATTR_NUM_BARRIERS
	.align		4
        /*0030*/ 	.byte	0x02, 0x4c
        /*0032*/ 	.byte	0x01
	.zero		1


	//----- nvinfo : EIATTR_MERCURY_ISA_VERSION
	.align		4
        /*0034*/ 	.byte	0x03, 0x5f
        /*0036*/ 	.short	0x0000


	//----- nvinfo : EIATTR_COOP_GROUP_MASK_REGIDS
	.align		4
        /*0038*/ 	.byte	0x04, 0x29
        /*003a*/ 	.short	(.L_3381 - .L_3380)


	//   ....[0]....
.L_3380:
        /*003c*/ 	.word	0xffffffff


	//   ....[1]....
        /*0040*/ 	.word	0xffffffff


	//   ....[2]....
        /*0044*/ 	.word	0xffffffff


	//   ....[3]....
        /*0048*/ 	.word	0xffffffff


	//   ....[4]....
        /*004c*/ 	.word	0xffffffff


	//   ....[5]....
        /*0050*/ 	.word	0xffffffff


	//   ....[6]....
        /*0054*/ 	.word	0xffffffff


	//   ....[7]....
        /*0058*/ 	.word	0xffffffff


	//   ....[8]....
        /*005c*/ 	.word	0xffffffff


	//   ....[9]....
        /*0060*/ 	.word	0xffffffff


	//   ....[10]....
        /*0064*/ 	.word	0xffffffff


	//   ....[11]....
        /*0068*/ 	.word	0xffffffff


	//   ....[12]....
        /*006c*/ 	.word	0xffffffff


	//   ....[13]....
        /*0070*/ 	.word	0xffffffff


	//   ....[14]....
        /*0074*/ 	.word	0xffffffff


	//   ....[15]....
        /*0078*/ 	.word	0xffffffff


	//   ....[16]....
        /*007c*/ 	.word	0xffffffff


	//   ....[17]....
        /*0080*/ 	.word	0xffffffff


	//   ....[18]....
        /*0084*/ 	.word	0xffffffff


	//   ....[19]....
        /*0088*/ 	.word	0xffffffff


	//   ....[20]....
        /*008c*/ 	.word	0xffffffff


	//   ....[21]....
        /*0090*/ 	.word	0xffffffff


	//   ....[22]....
        /*0094*/ 	.word	0xffffffff


	//   ....[23]....
        /*0098*/ 	.word	0xffffffff


	//   ....[24]....
        /*009c*/ 	.word	0xffffffff


	//   ....[25]....
        /*00a0*/ 	.word	0xffffffff


	//   ....[26]....
        /*00a4*/ 	.word	0xffffffff


	//   ....[27]....
        /*00a8*/ 	.word	0xffffffff


	//   ....[28]....
        /*00ac*/ 	.word	0xffffffff


	//   ....[29]....
        /*00b0*/ 	.word	0xffffffff


	//   ....[30]....
        /*00b4*/ 	.word	0xffffffff


	//   ....[31]....
        /*00b8*/ 	.word	0xffffffff


	//   ....[32]....
        /*00bc*/ 	.word	0xffffffff


	//   ....[33]....
        /*00c0*/ 	.word	0xffffffff


	//   ....[34]....
        /*00c4*/ 	.word	0xffffffff


	//   ....[35]....
        /*00c8*/ 	.word	0xffffffff


	//   ....[36]....
        /*00cc*/ 	.word	0xffffffff


	//   ....[37]....
        /*00d0*/ 	.word	0xffffffff


	//   ....[38]....
        /*00d4*/ 	.word	0xffffffff


	//   ....[39]....
        /*00d8*/ 	.word	0xffffffff


	//   ....[40]....
        /*00dc*/ 	.word	0xffffffff


	//   ....[41]....
        /*00e0*/ 	.word	0xffffffff


	//   ....[42]....
        /*00e4*/ 	.word	0xffffffff


	//   ....[43]....
        /*00e8*/ 	.word	0xffffffff


	//   ....[44]....
        /*00ec*/ 	.word	0xffffffff


	//   ....[45]....
        /*00f0*/ 	.word	0xffffffff


	//   ....[46]....
        /*00f4*/ 	.word	0xffffffff


	//   ....[47]....
        /*00f8*/ 	.word	0xffffffff


	//   ....[48]....
        /*00fc*/ 	.word	0xffffffff


	//   ....[49]....
        /*0100*/ 	.word	0xffffffff


	//   ....[50]....
        /*0104*/ 	.word	0xffffffff


	//   ....[51]....
        /*0108*/ 	.word	0xffffffff


	//   ....[52]....
        /*010c*/ 	.word	0xffffffff


	//   ....[53]....
        /*0110*/ 	.word	0xffffffff


	//   ....[54]....
        /*0114*/ 	.word	0xffffffff


	//----- nvinfo : EIATTR_COOP_GROUP_INSTR_OFFSETS
	.align		4
.L_3381:
        /*0118*/ 	.byte	0x04, 0x28
        /*011a*/ 	.short	(.L_3383 - .L_3382)


	//   ....[0]....
.L_3382:
        /*011c*/ 	.word	0x000009b0


	//   ....[1]....
        /*0120*/ 	.word	0x00000a50


	//   ....[2]....
        /*0124*/ 	.word	0x00000bd0


	//   ....[3]....
        /*0128*/ 	.word	0x00002310


	//   ....[4]....
        /*012c*/ 	.word	0x00002980


	//   ....[5]....
        /*0130*/ 	.word	0x00002990


	//   ....[6]....
        /*0134*/ 	.word	0x000029a0


	//   ....[7]....
        /*0138*/ 	.word	0x000029b0


	//   ....[8]....
        /*013c*/ 	.word	0x00002a00


	//   ....[9]....
        /*0140*/ 	.word	0x00002a20


	//   ....[10]....
        /*0144*/ 	.word	0x00002a40


	//   ....[11]....
        /*0148*/ 	.word	0x00002a50


	//   ....[12]....
        /*014c*/ 	.word	0x00002a80


	//   ....[13]....
        /*0150*/ 	.word	0x00002ab0


	//   ....[14]....
        /*0154*/ 	.word	0x00002ad0


	//   ....[15]....
        /*0158*/ 	.word	0x00002af0


	//   ....[16]....
        /*015c*/ 	.word	0x00002b30


	//   ....[17]....
        /*0160*/ 	.word	0x00002b90


	//   ....[18]....
        /*0164*/ 	.word	0x00002bc0


	//   ....[19]....
        /*0168*/ 	.word	0x00002bd0


	//   ....[20]....
        /*016c*/ 	.word	0x00002c10


	//   ....[21]....
        /*0170*/ 	.word	0x00002c40


	//   ....[22]....
        /*0174*/ 	.word	0x00002c70


	//   ....[23]....
        /*0178*/ 	.word	0x00002c80


	//   ....[24]....
        /*017c*/ 	.word	0x00002ca0


	//   ....[25]....
        /*0180*/ 	.word	0x00002cb0


	//   ....[26]....
        /*0184*/ 	.word	0x00002ce0


	//   ....[27]....
        /*0188*/ 	.word	0x00002d00


	//   ....[28]....
        /*018c*/ 	.word	0x00002d10


	//   ....[29]....
        /*0190*/ 	.word	0x00002d20


	//   ....[30]....
        /*0194*/ 	.word	0x00002d40


	//   ....[31]....
        /*0198*/ 	.word	0x00002d60


	//   ....[32]....
        /*019c*/ 	.word	0x00003660


	//   ....[33]....
        /*01a0*/ 	.word	0x000036a0


	//   ....[34]....
        /*01a4*/ 	.word	0x00003740


	//   ....[35]....
        /*01a8*/ 	.word	0x00003760


	//   ....[36]....
        /*01ac*/ 	.word	0x00003790


	//   ....[37]....
        /*01b0*/ 	.word	0x000037b0


	//   ....[38]....
        /*01b4*/ 	.word	0x000037e0


	//   ....[39]....
        /*01b8*/ 	.word	0x00003810


	//   ....[40]....
        /*01bc*/ 	.word	0x000038f0


	//   ....[41]....
        /*01c0*/ 	.word	0x00003920


	//   ....[42]....
        /*01c4*/ 	.word	0x00003d20


	//   ....[43]....
        /*01c8*/ 	.word	0x000040b0


	//   ....[44]....
        /*01cc*/ 	.word	0x00004380


	//   ....[45]....
        /*01d0*/ 	.word	0x00004500


	//   ....[46]....
        /*01d4*/ 	.word	0x00004550


	//   ....[47]....
        /*01d8*/ 	.word	0x00004580


	//   ....[48]....
        /*01dc*/ 	.word	0x000045a0


	//   ....[49]....
        /*01e0*/ 	.word	0x000045c0


	//   ....[50]....
        /*01e4*/ 	.word	0x00004670


	//   ....[51]....
        /*01e8*/ 	.word	0x000046c0


	//   ....[52]....
        /*01ec*/ 	.word	0x000046e0


	//   ....[53]....
        /*01f0*/ 	.word	0x00004700


	//   ....[54]....
        /*01f4*/ 	.word	0x00004720


	//----- nvinfo : EIATTR_EXIT_INSTR_OFFSETS
	.align		4
.L_3383:
        /*01f8*/ 	.byte	0x04, 0x1c
        /*01fa*/ 	.short	(.L_3385 - .L_3384)


	//   ....[0]....
.L_3384:
        /*01fc*/ 	.word	0x000047e0


	//   ....[1]....
        /*0200*/ 	.word	0x00004a00


	//----- nvinfo : EIATTR_MAX_THREADS
	.align		4
.L_3385:
        /*0204*/ 	.byte	0x04, 0x05
        /*0206*/ 	.short	(.L_3387 - .L_3386)
.L_3386:
        /*0208*/ 	.word	0x00000020
        /*020c*/ 	.word	0x00000001
        /*0210*/ 	.word	0x00000001


	//----- nvinfo : EIATTR_CRS_STACK_SIZE
	.align		4
.L_3387:
        /*0214*/ 	.byte	0x04, 0x1e
        /*0216*/ 	.short	(.L_3389 - .L_3388)
.L_3388:
        /*0218*/ 	.word	0x00000000
.L_3389:


//--------------------- .nv.info._Z25selective_scan_bwd_kernelI32Selective_Scan_bwd_kernel_traitsILi32ELi8ELb1ELb1ELb0ELb1ELb1EffEEv12SSMParamsBwd --------------------------
	.section	.nv.info._Z25selective_scan_bwd_kernelI32Selective_Scan_bwd_kernel_traitsILi32ELi8ELb1ELb1ELb0ELb1ELb1EffEEv12SSMParamsBwd,"",@"SHT_CUDA_INFO"
	.sectionflags	@""
	.align	4


	//----- nvinfo : EIATTR_CUDA_API_VERSION
	.align		4
        /*0000*/ 	.byte	0x04, 0x37
        /*0002*/ 	.short	(.L_3391 - .L_3390)
.L_3390:
        /*0004*/ 	.word	0x00000082


	//----- nvinfo : EIATTR_SW2861232_WAR
	.align		4
.L_3391:
        /*0008*/ 	.byte	0x01, 0x35
	.zero		2


	//----- nvinfo : EIATTR_PARAM_CBANK
	.align		4
        /*000c*/ 	.byte	0x04, 0x0a
        /*000e*/ 	.short	(.L_3393 - .L_3392)
	.align		4
.L_3392:
        /*0010*/ 	.word	index@(.nv.constant0._Z25selective_scan_bwd_kernelI32Selective_Scan_bwd_kernel_traitsILi32ELi8ELb1ELb1ELb0ELb1ELb1EffEEv12SSMParamsBwd)
        /*0014*/ 	.short	0x0160
        /*0016*/ 	.short	0x01f0


	//----- nvinfo : EIATTR_CBANK_PARAM_SIZE
	.align		4
.L_3393:
        /*0018*/ 	.byte	0x03, 0x19
        /*001a*/ 	.short	0x01f0


	//----- nvinfo : EIATTR_KPARAM_INFO
	.align		4
        /*001c*/ 	.byte	0x04, 0x17
        /*001e*/ 	.short	(.L_3395 - .L_3394)
.L_3394:
        /*0020*/ 	.word	0x00000000
        /*0024*/ 	.short	0x0000
        /*0026*/ 	.short	0x0000
        /*0028*/ 	.byte	0x00, 0xf0, 0xc1, 0x07


	//----- nvinfo : EIATTR_MAXREG_COUNT
	.align		4
.L_3395:
        /*002c*/ 	.byte	0x03, 0x1b
        /*002e*/ 	.short	0x00ff


	//----- nvinfo : EIATTR_NUM_BARRIERS
	.align		4
        /*0030*/ 	.byte	0x02, 0x4c
        /*0032*/ 	.byte	0x01
	.zero		1


	//----- nvinfo : EIATTR_MERCURY_ISA_VERSION
	.align		4
        /*0034*/ 	.byte	0x03, 0x5f
        /*0036*/ 	.short	0x0000


	//----- nvinfo : EIATTR_COOP_GROUP_MASK_REGIDS
	.align		4
        /*0038*/ 	.byte	0x04, 0x29
        /*003a*/ 	.short	(.L_3397 - .L_3396)


	//   ....[0]....
.L_3396:
        /*003c*/ 	.word	0xffffffff


	//   ....[1]....
        /*0040*/ 	.word	0xffffffff


	//   ....[2]....
        /*0044*/ 	.word	0xffffffff


	//   ....[3]....
        /*0048*/ 	.word	0xffffffff


	//   ....[4]....
        /*004c*/ 	.word	0xffffffff


	//   ....[5]....
        /*0050*/ 	.word	0xffffffff


	//   ....[6]....
        /*0054*/ 	.word	0xffffffff


	//   ....[7]....
        /*0058*/ 	.word	0xffffffff


	//   ....[8]....
        /*005c*/ 	.word	0xffffffff


	//   ....[9]....
        /*0060*/ 	.word	0xffffffff


	//   ....[10]....
        /*0064*/ 	.word	0xffffffff


	//   ....[11]....
        /*0068*/ 	.word	0xffffffff


	//   ....[12]....
        /*006c*/ 	.word	0xffffffff


	//   ....[13]....
        /*0070*/ 	.word	0xffffffff


	//   ....[14]....
        /*0074*/ 	.word	0xffffffff


	//   ....[15]....
        /*0078*/ 	.word	0xffffffff


	//   ....[16]....
        /*007c*/ 	.word	0xffffffff


	//   ....[17]....
        /*0080*/ 	.word	0xffffffff


	//   ....[18]....
        /*0084*/ 	.word	0xffffffff


	//   ....[19]....
        /*0088*/ 	.word	0xffffffff


	//   ....[20]....
        /*008c*/ 	.word	0xffffffff


	//   ....[21]....
        /*0090*/ 	.word	0xffffffff


	//   ....[22]....
        /*0094*/ 	.word	0xffffffff


	//   ....[23]....
        /*0098*/ 	.word	0xffffffff


	//   ....[24]....
        /*009c*/ 	.word	0xffffffff


	//   ....[25]....
        /*00a0*/ 	.word	0xffffffff


	//   ....[26]....
        /*00a4*/ 	.word	0xffffffff


	//   ....[27]....
        /*00a8*/ 	.word	0xffffffff


	//   ....[28]....
        /*00ac*/ 	.word	0xffffffff


	//   ....[29]....
        /*00b0*/ 	.word	0xffffffff


	//   ....[30]....
        /*00b4*/ 	.word	0xffffffff


	//   ....[31]....
        /*00b8*/ 	.word	0xffffffff


	//   ....[32]....
        /*00bc*/ 	.word	0xffffffff


	//   ....[33]....
        /*00c0*/ 	.word	0xffffffff


	//   ....[34]....
        /*00c4*/ 	.word	0xffffffff


	//   ....[35]....
        /*00c8*/ 	.word	0xffffffff


	//   ....[36]....
        /*00cc*/ 	.word	0xffffffff


	//   ....[37]....
        /*00d0*/ 	.word	0xffffffff


	//   ....[38]....
        /*00d4*/ 	.word	0xffffffff


	//   ....[39]....
        /*00d8*/ 	.word	0xffffffff


	//   ....[40]....
        /*00dc*/ 	.word	0xffffffff


	//   ....[41]....
        /*00e0*/ 	.word	0xffffffff


	//   ....[42]....
        /*00e4*/ 	.word	0xffffffff


	//   ....[43]....
        /*00e8*/ 	.word	0xffffffff


	//   ....[44]....
        /*00ec*/ 	.word	0xffffffff


	//   ....[45]....
        /*00f0*/ 	.word	0xffffffff


	//   ....[46]....
        /*00f4*/ 	.word	0xffffffff


	//   ....[47]....
        /*00f8*/ 	.word	0xffffffff


	//   ....[48]....
        /*00fc*/ 	.word	0xffffffff


	//   ....[49]....
        /*0100*/ 	.word	0xffffffff


	//   ....[50]....
        /*0104*/ 	.word	0xffffffff


	//   ....[51]....
        /*0108*/ 	.word	0xffffffff


	//   ....[52]....
        /*010c*/ 	.word	0xffffffff


	//   ....[53]....
        /*0110*/ 	.word	0xffffffff


	//   ....[54]....
        /*0114*/ 	.word	0xffffffff


	//   ....[55]....
        /*0118*/ 	.word	0xffffffff


	//   ....[56]....
        /*011c*/ 	.word	0xffffffff


	//   ....[57]....
        /*0120*/ 	.word	0xffffffff


	//   ....[58]....
        /*0124*/ 	.word	0xffffffff


	//----- nvinfo : EIATTR_COOP_GROUP_INSTR_OFFSETS
	.align		4
.L_3397:
        /*0128*/ 	.byte	0x04, 0x28
        /*012a*/ 	.short	(.L_3399 - .L_3398)


	//   ....[0]....
.L_3398:
        /*012c*/ 	.word	0x000009e0


	//   ....[1]....
        /*0130*/ 	.word	0x00000a80


	//   ....[2]....
        /*0134*/ 	.word	0x00000cf0


	//   ....[3]....
        /*0138*/ 	.word	0x00001f30


	//   ....[4]....
        /*013c*/ 	.word	0x000022a0


	//   ....[5]....
        /*0140*/ 	.word	0x00002540


	//   ....[6]....
        /*0144*/ 	.word	0x000027f0


	//   ....[7]....
        /*0148*/ 	.word	0x00002ec0


	//   ....[8]....
        /*014c*/ 	.word	0x00003510


	//   ....[9]....
        /*0150*/ 	.word	0x00003520


	//   ....[10]....
        /*0154*/ 	.word	0x00003530


	//   ....[11]....
        /*0158*/ 	.word	0x00003540


	//   ....[12]....
        /*015c*/ 	.word	0x00003590


	//   ....[13]....
        /*0160*/ 	.word	0x000035b0


	//   ....[14]....
        /*0164*/ 	.word	0x000035d0


	//   ....[15]....
        /*0168*/ 	.word	0x000035e0


	//   ....[16]....
        /*016c*/ 	.word	0x00003610


	//   ....[17]....
        /*0170*/ 	.word	0x00003640


	//   ....[18]....
        /*0174*/ 	.word	0x00003660


	//   ....[19]....
        /*0178*/ 	.word	0x00003680


	//   ....[20]....
        /*017c*/ 	.word	0x000036c0


	//   ....[21]....
        /*0180*/ 	.word	0x00003720


	//   ....[22]....
        /*0184*/ 	.word	0x00003750


	//   ....[23]....
        /*0188*/ 	.word	0x00003760


	//   ....[24]....
        /*018c*/ 	.word	0x000037a0


	//   ....[25]....
        /*0190*/ 	.word	0x000037d0


	//   ....[26]....
        /*0194*/ 	.word	0x00003800


	//   ....[27]....
        /*0198*/ 	.word	0x00003810


	//   ....[28]....
        /*019c*/ 	.word	0x00003830


	//   ....[29]....
        /*01a0*/ 	.word	0x00003840


	//   ....[30]....
        /*01a4*/ 	.word	0x00003870


	//   ....[31]....
        /*01a8*/ 	.word	0x00003890


	//   ....[32]....
        /*01ac*/ 	.word	0x000038a0


	//   ....[33]....
        /*01b0*/ 	.word	0x000038b0


	//   ....[34]....
        /*01b4*/ 	.word	0x000038d0


	//   ....[35]....
        /*01b8*/ 	.word	0x000038f0


	//   ....[36]....
        /*01bc*/ 	.word	0x000041f0


	//   ....[37]....
        /*01c0*/ 	.word	0x00004230


	//   ....[38]....
        /*01c4*/ 	.word	0x000042d0


	//   ....[39]....
        /*01c8*/ 	.word	0x000042f0


	//   ....[40]....
        /*01cc*/ 	.word	0x00004320


	//   ....[41]....
        /*01d0*/ 	.word	0x00004340


	//   ....[42]....
        /*01d4*/ 	.word	0x00004370


	//   ....[43]....
        /*01d8*/ 	.word	0x000043a0


	//   ....[44]....
        /*01dc*/ 	.word	0x00004480


	//   ....[45]....
        /*01e0*/ 	.word	0x000044b0


	//   ....[46]....
        /*01e4*/ 	.word	0x000048c0


	//   ....[47]....
        /*01e8*/ 	.word	0x00004c10


	//   ....[48]....
        /*01ec*/ 	.word	0x00004f40


	//   ....[49]....
        /*01f0*/ 	.word	0x000050a0


	//   ....[50]....
        /*01f4*/ 	.word	0x00005100


	//   ....[51]....
        /*01f8*/ 	.word	0x00005120


	//   ....[52]....
        /*01fc*/ 	.word	0x00005140


	//   ....[53]....
        /*0200*/ 	.word	0x00005160


	//   ....[54]....
        /*0204*/ 	.word	0x00005210


	//   ....[55]....
        /*0208*/ 	.word	0x00005260


	//   ....[56]....
        /*020c*/ 	.word	0x00005280


	//   ....[57]....
        /*0210*/ 	.word	0x000052a0


	//   ....[58]....
        /*0214*/ 	.word	0x000052c0


	//----- nvinfo : EIATTR_EXIT_INSTR_OFFSETS
	.align		4
.L_3399:
        /*0218*/ 	.byte	0x04, 0x1c
        /*021a*/ 	.short	(.L_3401 - .L_3400)


	//   ....[0]....
.L_3400:
        /*021c*/ 	.word	0x00005380


	//   ....[1]....
        /*0220*/ 	.word	0x000055a0


	//----- nvinfo : EIATTR_MAX_THREADS
	.align		4
.L_3401:
        /*0224*/ 	.byte	0x04, 0x05
        /*0226*/ 	.short	(.L_3403 - .L_3402)
.L_3402:
        /*0228*/ 	.word	0x00000020
        /*022c*/ 	.word	0x00000001
        /*0230*/ 	.word	0x00000001


	//----- nvinfo : EIATTR_CRS_STACK_SIZE
	.align		4
.L_3403:
        /*0234*/ 	.byte	0x04, 0x1e
        /*0236*/ 	.short	(.L_3405 - .L_3404)
.L_3404:
        /*0238*/ 	.word	0x00000000
.L_3405:


//--------------------- .nv.info._Z25selective_scan_bwd_kernelI32Selective_Scan_bwd_kernel_traitsILi32ELi8ELb1ELb1ELb1ELb0ELb0EffEEv12SSMParamsBwd --------------------------
	.section	.nv.info._Z25selective_scan_bwd_kernelI32Selective_Scan_bwd_kernel_traitsILi32ELi8ELb1ELb1ELb1ELb0ELb0EffEEv12SSMParamsBwd,"",@"SHT_CUDA_INFO"
	.sectionflags	@""
	.align	4


	//----- nvinfo : EIATTR_CUDA_API_VERSION
	.align		4
        /*0000*/ 	.byte	0x04, 0x37
        /*0002*/ 	.short	(.L_3407 - .L_3406)
.L_3406:
        /*0004*/ 	.word	0x00000082


	//----- nvinfo : EIATTR_SW2861232_WAR
	.align		4
.L_3407:
        /*0008*/ 	.byte	0x01, 0x35
	.zero		2


	//----- nvinfo : EIATTR_PARAM_CBANK
	.align		4
        /*000c*/ 	.byte	0x04, 0x0a
        /*000e*/ 	.short	(.L_3409 - .L_3408)
	.align		4
.L_3408:
        /*0010*/ 	.word	index@(.nv.constant0._Z25selective_scan_bwd_kernelI32Selective_Scan_bwd_kernel_traitsILi32ELi8ELb1ELb1ELb1ELb0ELb0EffEEv12SSMParamsBwd)
        /*0014*/ 	.short	0x0160
        /*0016*/ 	.short	0x01f0


	//----- nvinfo : EIATTR_CBANK_PARAM_SIZE
	.align		4
.L_3409:
        /*0018*/ 	.byte	0x03, 0x19
        /*001a*/ 	.short	0x01f0


	//----- nvinfo : EIATTR_KPARAM_INFO
	.align		4
        /*001c*/ 	.byte	0x04, 0x17
        /*001e*/ 	.short	(.L_3411 - .L_3410)
.L_3410:
        /*0020*/ 	.word	0x00000000
        /*0024*/ 	.short	0x0000
        /*0026*/ 	.short	0x0000
        /*0028*/ 	.byte	0x00, 0xf0, 0xc1, 0x07


	//----- nvinfo : EIATTR_MAXREG_COUNT
	.align		4
.L_3411:
        /*002c*/ 	.byte	0x03, 0x1b
        /*002e*/ 	.short	0x00ff


	//----- nvinfo : EIATTR_NUM_BARRIERS
	.align		4
        /*0030*/ 	.byte	0x02, 0x4c
        /*0032*/ 	.byte	0x01
	.zero		1


	//----- nvinfo : EIATTR_MERCURY_ISA_VERSION
	.align		4
        /*0034*/ 	.byte	0x03, 0x5f
        /*0036*/ 	.short	0x0000


	//----- nvinfo : EIATTR_COOP_GROUP_MASK_REGIDS
	.align		4
        /*0038*/ 	.byte	0x04, 0x29
        /*003a*/ 	.short	(.L_3413 - .L_3412)


	//   ....[0]....
.L_3412:
        /*003c*/ 	.word	0xffffffff


	//   ....[1]....
        /*0040*/ 	.word	0xffffffff


	//   ....[2]....
        /*0044*/ 	.word	0xffffffff


	//   ....[3]....
        /*0048*/ 	.word	0xffffffff


	//   ....[4]....
        /*004c*/ 	.word	0xffffffff


	//   ....[5]....
        /*0050*/ 	.word	0xffffffff


	//   ....[6]....
        /*0054*/ 	.word	0xffffffff


	//   ....[7]....
        /*0058*/ 	.word	0xffffffff


	//   ....[8]....
        /*005c*/ 	.word	0xffffffff


	//   ....[9]....
        /*0060*/ 	.word	0xffffffff


	//   ....[10]....
        /*0064*/ 	.word	0xffffffff


	//   ....[11]....
        /*0068*/ 	.word	0xffffffff


	//   ....[12]....
        /*006c*/ 	.word	0xffffffff


	//   ....[13]....
        /*0070*/ 	.word	0xffffffff


	//   ....[14]....
        /*0074*/ 	.word	0xffffffff


	//   ....[15]....
        /*0078*/ 	.word	0xffffffff


	//   ....[16]....
        /*007c*/ 	.word	0xffffffff


	//   ....[17]....
        /*0080*/ 	.word	0xffffffff


	//   ....[18]....
        /*0084*/ 	.word	0xffffffff


	//   ....[19]....
        /*0088*/ 	.word	0xffffffff


	//   ....[20]....
        /*008c*/ 	.word	0xffffffff


	//   ....[21]....
        /*0090*/ 	.word	0xffffffff


	//   ....[22]....
        /*0094*/ 	.word	0xffffffff


	//   ....[23]....
        /*0098*/ 	.word	0xffffffff


	//   ....[24]....
        /*009c*/ 	.word	0xffffffff


	//   ....[25]....
        /*00a0*/ 	.word	0xffffffff


	//   ....[26]....
        /*00a4*/ 	.word	0xffffffff


	//   ....[27]....
        /*00a8*/ 	.word	0xffffffff


	//   ....[28]....
        /*00ac*/ 	.word	0xffffffff


	//   ....[29]....
        /*00b0*/ 	.word	0xffffffff


	//   ....[30]....
        /*00b4*/ 	.word	0xffffffff


	//   ....[31]....
        /*00b8*/ 	.word	0xffffffff


	//   ....[32]....
        /*00bc*/ 	.word	0xffffffff


	//   ....[33]....
        /*00c0*/ 	.word	0xffffffff


	//   ....[34]....
        /*00c4*/ 	.word	0xffffffff


	//   ....[35]....
        /*00c8*/ 	.word	0xffffffff


	//   ....[36]....
        /*00cc*/ 	.word	0xffffffff


	//   ....[37]....
        /*00d0*/ 	.word	0xffffffff


	//   ....[38]....
        /*00d4*/ 	.word	0xffffffff


	//   ....[39]....
        /*00d8*/ 	.word	0xffffffff


	//   ....[40]....
        /*00dc*/ 	.word	0xffffffff


	//   ....[41]....
        /*00e0*/ 	.word	0xffffffff


	//   ....[42]....
        /*00e4*/ 	.word	0xffffffff


	//   ....[43]....
        /*00e8*/ 	.word	0xffffffff


	//   ....[44]....
        /*00ec*/ 	.word	0xffffffff


	//   ....[45]....
        /*00f0*/ 	.word	0xffffffff


	//   ....[46]....
        /*00f4*/ 	.word	0xffffffff


	//   ....[47]....
        /*00f8*/ 	.word	0xffffffff


	//   ....[48]....
        /*00fc*/ 	.word	0xffffffff


	//   ....[49]....
        /*0100*/ 	.word	0xffffffff


	//----- nvinfo : EIATTR_COOP_GROUP_INSTR_OFFSETS
	.align		4
.L_3413:
        /*0104*/ 	.byte	0x04, 0x28
        /*0106*/ 	.short	(.L_3415 - .L_3414)


	//   ....[0]....
.L_3414:
        /*0108*/ 	.word	0x00000a40


	//   ....[1]....
        /*010c*/ 	.word	0x00000ae0


	//   ....[2]....
        /*0110*/ 	.word	0x00000b70


	//   ....[3]....
        /*0114*/ 	.word	0x000013e0


	//   ....[4]....
        /*0118*/ 	.word	0x000015d0


	//   ....[5]....
        /*011c*/ 	.word	0x00001af0


	//   ....[6]....
        /*0120*/ 	.word	0x00001b20


	//   ....[7]....
        /*0124*/ 	.word	0x00001ba0


	//   ....[8]....
        /*0128*/ 	.word	0x00001bb0


	//   ....[9]....
        /*012c*/ 	.word	0x00001bf0


	//   ....[10]....
        /*0130*/ 	.word	0x00001c00


	//   ....[11]....
        /*0134*/ 	.word	0x00001c30


	//   ....[12]....
        /*0138*/ 	.word	0x00001c50


	//   ....[13]....
        /*013c*/ 	.word	0x00001c80


	//   ....[14]....
        /*0140*/ 	.word	0x00001ca0


	//   ....[15]....
        /*0144*/ 	.word	0x00001ce0


	//   ....[16]....
        /*0148*/ 	.word	0x00001cf0


	//   ....[17]....
        /*014c*/ 	.word	0x00001d30


	//   ....[18]....
        /*0150*/ 	.word	0x00001d50


	//   ....[19]....
        /*0154*/ 	.word	0x00001da0


	//   ....[20]....
        /*0158*/ 	.word	0x00001dc0


	//   ....[21]....
        /*015c*/ 	.word	0x00001e20


	//   ....[22]....
        /*0160*/ 	.word	0x00001e30


	//   ....[23]....
        /*0164*/ 	.word	0x00001e60


	//   ....[24]....
        /*0168*/ 	.word	0x00001e80


	//   ....[25]....
        /*016c*/ 	.word	0x00001eb0


	//   ....[26]....
        /*0170*/ 	.word	0x00001ec0


	//   ....[27]....
        /*0174*/ 	.word	0x00001ee0


	//   ....[28]....
        /*0178*/ 	.word	0x00001f00


	//   ....[29]....
        /*017c*/ 	.word	0x00001f10


	//   ....[30]....
        /*0180*/ 	.word	0x00001f20


	//   ....[31]....
        /*0184*/ 	.word	0x00001f30


	//   ....[32]....
        /*0188*/ 	.word	0x00001f40


	//   ....[33]....
        /*018c*/ 	.word	0x00002b50


	//   ....[34]....
        /*0190*/ 	.word	0x00002c70


	//   ....[35]....
        /*0194*/ 	.word	0x00002d70


	//   ....[36]....
        /*0198*/ 	.word	0x00002e70


	//   ....[37]....
        /*019c*/ 	.word	0x00002f00


	//   ....[38]....
        /*01a0*/ 	.word	0x000031b0


	//   ....[39]....
        /*01a4*/ 	.word	0x00003300


	//   ....[40]....
        /*01a8*/ 	.word	0x00003480


	//   ....[41]....
        /*01ac*/ 	.word	0x000034d0


	//   ....[42]....
        /*01b0*/ 	.word	0x00003500


	//   ....[43]....
        /*01b4*/ 	.word	0x00003520


	//   ....[44]....
        /*01b8*/ 	.word	0x00003540


	//   ....[45]....
        /*01bc*/ 	.word	0x000035f0


	//   ....[46]....
        /*01c0*/ 	.word	0x00003640


	//   ....[47]....
        /*01c4*/ 	.word	0x00003660


	//   ....[48]....
        /*01c8*/ 	.word	0x00003680


	//   ....[49]....
        /*01cc*/ 	.word	0x000036a0


	//----- nvinfo : EIATTR_EXIT_INSTR_OFFSETS
	.align		4
.L_3415:
        /*01d0*/ 	.byte	0x04, 0x1c
        /*01d2*/ 	.short	(.L_3417 - .L_3416)


	//   ....[0]....
.L_3416:
        /*01d4*/ 	.word	0x00003760


	//   ....[1]....
        /*01d8*/ 	.word	0x000038a0


	//----- nvinfo : EIATTR_MAX_THREADS
	.align		4
.L_3417:
        /*01dc*/ 	.byte	0x04, 0x05
        /*01de*/ 	.short	(.L_3419 - .L_3418)
.L_3418:
        /*01e0*/ 	.word	0x00000020
        /*01e4*/ 	.word	0x00000001
        /*01e8*/ 	.word	0x00000001


	//----- nvinfo : EIATTR_CRS_STACK_SIZE
	.align		4
.L_3419:
        /*01ec*/ 	.byte	0x04, 0x1e
        /*01ee*/ 	.short	(.L_3421 - .L_3420)
.L_3420:
        /*01f0*/ 	.word	0x00000000
.L_3421:


//--------------------- .nv.info._Z25selective_scan_bwd_kernelI32Selective_Scan_bwd_kernel_traitsILi32ELi8ELb1ELb1ELb1ELb0ELb1EffEEv12SSMParamsBwd --------------------------
	.section	.nv.info._Z25selective_scan_bwd_kernelI32Selective_Scan_bwd_kernel_traitsILi32ELi8ELb1ELb1ELb1ELb0ELb1EffEEv12SSMParamsBwd,"",@"SHT_CUDA_INFO"
	.sectionflags	@""
	.align	4


	//----- nvinfo : EIATTR_CUDA_API_VERSION
	.align		4
        /*0000*/ 	.byte	0x04, 0x37
        /*0002*/ 	.short	(.L_3423 - .L_3422)
.L_3422:
        /*0004*/ 	.word	0x00000082


	//----- nvinfo : EIATTR_SW2861232_WAR
	.align		4
.L_3423:
        /*0008*/ 	.byte	0x01, 0x35
	.zero		2


	//----- nvinfo : EIATTR_PARAM_CBANK
	.align		4
        /*000c*/ 	.byte	0x04, 0x0a
        /*000e*/ 	.short	(.L_3425 - .L_3424)
	.align		4
.L_3424:
        /*0010*/ 	.word	index@(.nv.constant0._Z25selective_scan_bwd_kernelI32Selective_Scan_bwd_kernel_traitsILi32ELi8ELb1ELb1ELb1ELb0ELb1EffEEv12SSMParamsBwd)
        /*0014*/ 	.short	0x0160
        /*0016*/ 	.short	0x01f0


	//----- nvinfo : EIATTR_CBANK_PARAM_SIZE
	.align		4
.L_3425:
        /*0018*/ 	.byte	0x03, 0x19
        /*001a*/ 	.short	0x01f0


	//----- nvinfo : EIATTR_KPARAM_INFO
	.align		4
        /*001c*/ 	.byte	0x04, 0x17
        /*001e*/ 	.short	(.L_3427 - .L_3426)
.L_3426:
        /*0020*/ 	.word	0x00000000
        /*0024*/ 	.short	0x0000
        /*0026*/ 	.short	0x0000
        /*0028*/ 	.byte	0x00, 0xf0, 0xc1, 0x07


	//----- nvinfo : EIATTR_MAXREG_COUNT
	.align		4
.L_3427:
        /*002c*/ 	.byte	0x03, 0x1b
        /*002e*/ 	.short	0x00ff


	//----- nvinfo : EIATTR_NUM_BARRIERS
	.align		4
        /*0030*/ 	.byte	0x02, 0x4c
        /*0032*/ 	.byte	0x01
	.zero		1


	//----- nvinfo : EIATTR_MERCURY_ISA_VERSION
	.align		4
        /*0034*/ 	.byte	0x03, 0x5f
        /*0036*/ 	.short	0x0000


	//----- nvinfo : EIATTR_COOP_GROUP_MASK_REGIDS
	.align		4
        /*0038*/ 	.byte	0x04, 0x29
        /*003a*/ 	.short	(.L_3429 - .L_3428)


	//   ....[0]....
.L_3428:
        /*003c*/ 	.word	0xffffffff


	//   ....[1]....
        /*0040*/ 	.word	0xffffffff


	//   ....[2]....
        /*0044*/ 	.word	0xffffffff


	//   ....[3]....
        /*0048*/ 	.word	0xffffffff


	//   ....[4]....
        /*004c*/ 	.word	0xffffffff


	//   ....[5]....
        /*0050*/ 	.word	0xffffffff


	//   ....[6]....
        /*0054*/ 	.word	0xffffffff


	//   ....[7]....
        /*0058*/ 	.word	0xffffffff


	//   ....[8]....
        /*005c*/ 	.word	0xffffffff


	//   ....[9]....
        /*0060*/ 	.word	0xffffffff


	//   ....[10]....
        /*0064*/ 	.word	0xffffffff


	//   ....[11]....
        /*0068*/ 	.word	0xffffffff


	//   ....[12]....
        /*006c*/ 	.word	0xffffffff


	//   ....[13]....
        /*0070*/ 	.word	0xffffffff


	//   ....[14]....
        /*0074*/ 	.word	0xffffffff


	//   ....[15]....
        /*0078*/ 	.word	0xffffffff


	//   ....[16]....
        /*007c*/ 	.word	0xffffffff


	//   ....[17]....
        /*0080*/ 	.word	0xffffffff


	//   ....[18]....
        /*0084*/ 	.word	0xffffffff


	//   ....[19]....
        /*0088*/ 	.word	0xffffffff


	//   ....[20]....
        /*008c*/ 	.word	0xffffffff


	//   ....[21]....
        /*0090*/ 	.word	0xffffffff


	//   ....[22]....
        /*0094*/ 	.word	0xffffffff


	//   ....[23]....
        /*0098*/ 	.word	0xffffffff


	//   ....[24]....
        /*009c*/ 	.word	0xffffffff


	//   ....[25]....
        /*00a0*/ 	.word	0xffffffff


	//   ....[26]....
        /*00a4*/ 	.word	0xffffffff


	//   ....[27]....
        /*00a8*/ 	.word	0xffffffff


	//   ....[28]....
        /*00ac*/ 	.word	0xffffffff


	//   ....[29]....
        /*00b0*/ 	.word	0xffffffff


	//   ....[30]....
        /*00b4*/ 	.word	0xffffffff


	//   ....[31]....
        /*00b8*/ 	.word	0xffffffff


	//   ....[32]....
        /*00bc*/ 	.word	0xffffffff


	//   ....[33]....
        /*00c0*/ 	.word	0xffffffff


	//   ....[34]....
        /*00c4*/ 	.word	0xffffffff


	//   ....[35]....
        /*00c8*/ 	.word	0xffffffff


	//   ....[36]....
        /*00cc*/ 	.word	0xffffffff


	//   ....[37]....
        /*00d0*/ 	.word	0xffffffff


	//   ....[38]....
        /*00d4*/ 	.word	0xffffffff


	//   ....[39]....
        /*00d8*/ 	.word	0xffffffff


	//   ....[40]....
        /*00dc*/ 	.word	0xffffffff


	//   ....[41]....
        /*00e0*/ 	.word	0xffffffff


	//   ....[42]....
        /*00e4*/ 	.word	0xffffffff


	//   ....[43]....
        /*00e8*/ 	.word	0xffffffff


	//   ....[44]....
        /*00ec*/ 	.word	0xffffffff


	//   ....[45]....
        /*00f0*/ 	.word	0xffffffff


	//   ....[46]....
        /*00f4*/ 	.word	0xffffffff


	//   ....[47]....
        /*00f8*/ 	.word	0xffffffff


	//   ....[48]....
        /*00fc*/ 	.word	0xffffffff


	//   ....[49]....
        /*0100*/ 	.word	0xffffffff


	//   ....[50]....
        /*0104*/ 	.word	0xffffffff


	//   ....[51]....
        /*0108*/ 	.word	0xffffffff


	//   ....[52]....
        /*010c*/ 	.word	0xffffffff


	//   ....[53]....
        /*0110*/ 	.word	0xffffffff


	//----- nvinfo : EIATTR_COOP_GROUP_INSTR_OFFSETS
	.align		4
.L_3429:
        /*0114*/ 	.byte	0x04, 0x28
        /*0116*/ 	.short	(.L_3431 - .L_3430)


	//   ....[0]....
.L_3430:
        /*0118*/ 	.word	0x00000a30


	//   ....[1]....
        /*011c*/ 	.word	0x00000ad0


	//   ....[2]....
        /*0120*/ 	.word	0x00000c50


	//   ....[3]....
        /*0124*/ 	.word	0x00000d90


	//   ....[4]....
        /*0128*/ 	.word	0x000010d0


	//   ....[5]....
        /*012c*/ 	.word	0x000013a0


	//   ....[6]....
        /*0130*/ 	.word	0x000016a0


	//   ....[7]....
        /*0134*/ 	.word	0x00001fd0


	//   ....[8]....
        /*0138*/ 	.word	0x00002150


	//   ....[9]....
        /*013c*/ 	.word	0x00002420


	//   ....[10]....
        /*0140*/ 	.word	0x00002580


	//   ....[11]....
        /*0144*/ 	.word	0x000025b0


	//   ....[12]....
        /*0148*/ 	.word	0x000026b0


	//   ....[13]....
        /*014c*/ 	.word	0x000026e0


	//   ....[14]....
        /*0150*/ 	.word	0x000026f0


	//   ....[15]....
        /*0154*/ 	.word	0x00002700


	//   ....[16]....
        /*0158*/ 	.word	0x00002730


	//   ....[17]....
        /*015c*/ 	.word	0x00002760


	//   ....[18]....
        /*0160*/ 	.word	0x00002780


	//   ....[19]....
        /*0164*/ 	.word	0x000027a0


	//   ....[20]....
        /*0168*/ 	.word	0x000027e0


	//   ....[21]....
        /*016c*/ 	.word	0x00002810


	//   ....[22]....
        /*0170*/ 	.word	0x00002840


	//   ....[23]....
        /*0174*/ 	.word	0x00002870


	//   ....[24]....
        /*0178*/ 	.word	0x000028c0


	//   ....[25]....
        /*017c*/ 	.word	0x000028f0


	//   ....[26]....
        /*0180*/ 	.word	0x00002910


	//   ....[27]....
        /*0184*/ 	.word	0x00002920


	//   ....[28]....
        /*0188*/ 	.word	0x00002950


	//   ....[29]....
        /*018c*/ 	.word	0x00002980


	//   ....[30]....
        /*0190*/ 	.word	0x000029a0


	//   ....[31]....
        /*0194*/ 	.word	0x000029b0


	//   ....[32]....
        /*0198*/ 	.word	0x000029c0


	//   ....[33]....
        /*019c*/ 	.word	0x000029d0


	//   ....[34]....
        /*01a0*/ 	.word	0x000029f0


	//   ....[35]....
        /*01a4*/ 	.word	0x00002a10


	//   ....[36]....
        /*01a8*/ 	.word	0x00002a20


	//   ....[37]....
        /*01ac*/ 	.word	0x00003640


	//   ....[38]....
        /*01b0*/ 	.word	0x00003760


	//   ....[39]....
        /*01b4*/ 	.word	0x00003860


	//   ....[40]....
        /*01b8*/ 	.word	0x00003960


	//   ....[41]....
        /*01bc*/ 	.word	0x000039f0


	//   ....[42]....
        /*01c0*/ 	.word	0x00003c80


	//   ....[43]....
        /*01c4*/ 	.word	0x00003d90


	//   ....[44]....
        /*01c8*/ 	.word	0x00003f50


	//   ....[45]....
        /*01cc*/ 	.word	0x00003fa0


	//   ....[46]....
        /*01d0*/ 	.word	0x00003fd0


	//   ....[47]....
        /*01d4*/ 	.word	0x00003ff0


	//   ....[48]....
        /*01d8*/ 	.word	0x00004010


	//   ....[49]....
        /*01dc*/ 	.word	0x000040c0


	//   ....[50]....
        /*01e0*/ 	.word	0x00004110


	//   ....[51]....
        /*01e4*/ 	.word	0x00004130


	//   ....[52]....
        /*01e8*/ 	.word	0x00004150


	//   ....[53]....
        /*01ec*/ 	.word	0x00004170


	//----- nvinfo : EIATTR_EXIT_INSTR_OFFSETS
	.align		4
.L_3431:
        /*01f0*/ 	.byte	0x04, 0x1c
        /*01f2*/ 	.short	(.L_3433 - .L_3432)


	//   ....[0]....
.L_3432:
        /*01f4*/ 	.word	0x00004230


	//   ....[1]....
        /*01f8*/ 	.word	0x00004370


	//----- nvinfo : EIATTR_MAX_THREADS
	.align		4
.L_3433:
        /*01fc*/ 	.byte	0x04, 0x05
        /*01fe*/ 	.short	(.L_3435 - .L_3434)
.L_3434:
        /*0200*/ 	.word	0x00000020
        /*0204*/ 	.word	0x00000001
        /*0208*/ 	.word	0x00000001


	//----- nvinfo : EIATTR_CRS_STACK_SIZE
	.align		4
.L_3435:
        /*020c*/ 	.byte	0x04, 0x1e
        /*020e*/ 	.short	(.L_3437 - .L_3436)
.L_3436:
        /*0210*/ 	.word	0x00000000
.L_3437:


//--------------------- .nv.info._Z25selective_scan_bwd_kernelI32Selective_Scan_bwd_kernel_traitsILi32ELi8ELb1ELb1ELb1ELb1ELb0EffEEv12SSMParamsBwd --------------------------
	.section	.nv.info._Z25selective_scan_bwd_kernelI32Selective_Scan_bwd_kernel_traitsILi32ELi8ELb1ELb1ELb1ELb1ELb0EffEEv12SSMParamsBwd,"",@"SHT_CUDA_INFO"
	.sectionflags	@""
	.align	4


	//----- nvinfo : EIATTR_CUDA_API_VERSION
	.align		4
        /*0000*/ 	.byte	0x04, 0x37
        /*0002*/ 	.short	(.L_3439 - .L_3438)
.L_3438:
        /*0004*/ 	.word	0x00000082


	//----- nvinfo : EIATTR_SW2861232_WAR
	.align		4
.L_3439:
        /*0008*/ 	.byte	0x01, 0x35
	.zero		2


	//----- nvinfo : EIATTR_PARAM_CBANK
	.align		4
        /*000c*/ 	.byte	0x04, 0x0a
        /*000e*/ 	.short	(.L_3441 - .L_3440)
	.align		4
.L_3440:
        /*0010*/ 	.word	index@(.nv.constant0._Z25selective_scan_bwd_kernelI32Selective_Scan_bwd_kernel_traitsILi32ELi8ELb1ELb1ELb1ELb1ELb0EffEEv12SSMParamsBwd)
        /*0014*/ 	.short	0x0160
        /*0016*/ 	.short	0x01f0


	//----- nvinfo : EIATTR_CBANK_PARAM_SIZE
	.align		4
.L_3441:
        /*0018*/ 	.byte	0x03, 0x19
        /*001a*/ 	.short	0x01f0


	//----- nvinfo : EIATTR_KPARAM_INFO
	.align		4
        /*001c*/ 	.byte	0x04, 0x17
        /*001e*/ 	.short	(.L_3443 - .L_3442)
.L_3442:
        /*0020*/ 	.word	0x00000000
        /*0024*/ 	.short	0x0000
        /*0026*/ 	.short	0x0000
        /*0028*/ 	.byte	0x00, 0xf0, 0xc1, 0x07


	//----- nvinfo : EIATTR_MAXREG_COUNT
	.align		4
.L_3443:
        /*002c*/ 	.byte	0x03, 0x1b
        /*002e*/ 	.short	0x00ff


	//----- nvinfo : EIATTR_NUM_BARRIERS
	.align		4
        /*0030*/ 	.byte	0x02, 0x4c
        /*0032*/ 	.byte	0x01
	.zero		1


	//----- nvinfo : EIATTR_MERCURY_ISA_VERSION
	.align		4
        /*0034*/ 	.byte	0x03, 0x5f
        /*0036*/ 	.short	0x0000


	//----- nvinfo : EIATTR_COOP_GROUP_MASK_REGIDS
	.align		4
        /*0038*/ 	.byte	0x04, 0x29
        /*003a*/ 	.short	(.L_3445 - .L_3444)


	//   ....[0]....
.L_3444:
        /*003c*/ 	.word	0xffffffff


	//   ....[1]....
        /*0040*/ 	.word	0xffffffff


	//   ....[2]....
        /*0044*/ 	.word	0xffffffff


	//   ....[3]....
        /*0048*/ 	.word	0xffffffff


	//   ....[4]....
        /*004c*/ 	.word	0xffffffff


	//   ....[5]....
        /*0050*/ 	.word	0xffffffff


	//   ....[6]....
        /*0054*/ 	.word	0xffffffff


	//   ....[7]....
        /*0058*/ 	.word	0xffffffff


	//   ....[8]....
        /*005c*/ 	.word	0xffffffff


	//   ....[9]....
        /*0060*/ 	.word	0xffffffff


	//   ....[10]....
        /*0064*/ 	.word	0xffffffff


	//   ....[11]....
        /*0068*/ 	.word	0xffffffff


	//   ....[12]....
        /*006c*/ 	.word	0xffffffff


	//   ....[13]....
        /*0070*/ 	.word	0xffffffff


	//   ....[14]....
        /*0074*/ 	.word	0xffffffff


	//   ....[15]....
        /*0078*/ 	.word	0xffffffff


	//   ....[16]....
        /*007c*/ 	.word	0xffffffff


	//   ....[17]....
        /*0080*/ 	.word	0xffffffff


	//   ....[18]....
        /*0084*/ 	.word	0xffffffff


	//   ....[19]....
        /*0088*/ 	.word	0xffffffff


	//   ....[20]....
        /*008c*/ 	.word	0xffffffff


	//   ....[21]....
        /*0090*/ 	.word	0xffffffff


	//   ....[22]....
        /*0094*/ 	.word	0xffffffff


	//   ....[23]....
        /*0098*/ 	.word	0xffffffff


	//   ....[24]....
        /*009c*/ 	.word	0xffffffff


	//   ....[25]....
        /*00a0*/ 	.word	0xffffffff


	//   ....[26]....
        /*00a4*/ 	.word	0xffffffff


	//   ....[27]....
        /*00a8*/ 	.word	0xffffffff


	//   ....[28]....
        /*00ac*/ 	.word	0xffffffff


	//   ....[29]....
        /*00b0*/ 	.word	0xffffffff


	//   ....[30]....
        /*00b4*/ 	.word	0xffffffff


	//   ....[31]....
        /*00b8*/ 	.word	0xffffffff


	//   ....[32]....
        /*00bc*/ 	.word	0xffffffff


	//   ....[33]....
        /*00c0*/ 	.word	0xffffffff


	//   ....[34]....
        /*00c4*/ 	.word	0xffffffff


	//   ....[35]....
        /*00c8*/ 	.word	0xffffffff


	//   ....[36]....
        /*00cc*/ 	.word	0xffffffff


	//   ....[37]....
        /*00d0*/ 	.word	0xffffffff


	//   ....[38]....
        /*00d4*/ 	.word	0xffffffff


	//   ....[39]....
        /*00d8*/ 	.word	0xffffffff


	//   ....[40]....
        /*00dc*/ 	.word	0xffffffff


	//   ....[41]....
        /*00e0*/ 	.word	0xffffffff


	//   ....[42]....
        /*00e4*/ 	.word	0xffffffff


	//   ....[43]....
        /*00e8*/ 	.word	0xffffffff


	//   ....[44]....
        /*00ec*/ 	.word	0xffffffff


	//   ....[45]....
        /*00f0*/ 	.word	0xffffffff


	//   ....[46]....
        /*00f4*/ 	.word	0xffffffff


	//   ....[47]....
        /*00f8*/ 	.word	0xffffffff


	//   ....[48]....
        /*00fc*/ 	.word	0xffffffff


	//   ....[49]....
        /*0100*/ 	.word	0xffffffff


	//   ....[50]....
        /*0104*/ 	.word	0xffffffff


	//----- nvinfo : EIATTR_COOP_GROUP_INSTR_OFFSETS
	.align		4
.L_3445:
        /*0108*/ 	.byte	0x04, 0x28
        /*010a*/ 	.short	(.L_3447 - .L_3446)


	//   ....[0]....
.L_3446:
        /*010c*/ 	.word	0x00000a20


	//   ....[1]....
        /*0110*/ 	.word	0x00000ac0


	//   ....[2]....
        /*0114*/ 	.word	0x00000c40


	//   ....[3]....
        /*0118*/ 	.word	0x000024f0


	//   ....[4]....
        /*011c*/ 	.word	0x00002710


	//   ....[5]....
        /*0120*/ 	.word	0x00002b80


	//   ....[6]....
        /*0124*/ 	.word	0x00002bb0


	//   ....[7]....
        /*0128*/ 	.word	0x00002c20


	//   ....[8]....
        /*012c*/ 	.word	0x00002c30


	//   ....[9]....
        /*0130*/ 	.word	0x00002c60


	//   ....[10]....
        /*0134*/ 	.word	0x00002c80


	//   ....[11]....
        /*0138*/ 	.word	0x00002cb0


	//   ....[12]....
        /*013c*/ 	.word	0x00002cd0


	//   ....[13]....
        /*0140*/ 	.word	0x00002d00


	//   ....[14]....
        /*0144*/ 	.word	0x00002d20


	//   ....[15]....
        /*0148*/ 	.word	0x00002d50


	//   ....[16]....
        /*014c*/ 	.word	0x00002d70


	//   ....[17]....
        /*0150*/ 	.word	0x00002da0


	//   ....[18]....
        /*0154*/ 	.word	0x00002db0


	//   ....[19]....
        /*0158*/ 	.word	0x00002e10


	//   ....[20]....
        /*015c*/ 	.word	0x00002e20


	//   ....[21]....
        /*0160*/ 	.word	0x00002e80


	//   ....[22]....
        /*0164*/ 	.word	0x00002e90


	//   ....[23]....
        /*0168*/ 	.word	0x00002ec0


	//   ....[24]....
        /*016c*/ 	.word	0x00002ee0


	//   ....[25]....
        /*0170*/ 	.word	0x00002f10


	//   ....[26]....
        /*0174*/ 	.word	0x00002f20


	//   ....[27]....
        /*0178*/ 	.word	0x00002f40


	//   ....[28]....
        /*017c*/ 	.word	0x00002f60


	//   ....[29]....
        /*0180*/ 	.word	0x00002f70


	//   ....[30]....
        /*0184*/ 	.word	0x00002f80


	//   ....[31]....
        /*0188*/ 	.word	0x00002f90


	//   ....[32]....
        /*018c*/ 	.word	0x00002fa0


	//   ....[33]....
        /*0190*/ 	.word	0x00003be0


	//   ....[34]....
        /*0194*/ 	.word	0x00003d00


	//   ....[35]....
        /*0198*/ 	.word	0x00003e00


	//   ....[36]....
        /*019c*/ 	.word	0x00003f00


	//   ....[37]....
        /*01a0*/ 	.word	0x00003f90


	//   ....[38]....
        /*01a4*/ 	.word	0x00004190


	//   ....[39]....
        /*01a8*/ 	.word	0x00004510


	//   ....[40]....
        /*01ac*/ 	.word	0x000047d0


	//   ....[41]....
        /*01b0*/ 	.word	0x00004970


	//   ....[42]....
        /*01b4*/ 	.word	0x000049c0


	//   ....[43]....
        /*01b8*/ 	.word	0x000049f0


	//   ....[44]....
        /*01bc*/ 	.word	0x00004a10


	//   ....[45]....
        /*01c0*/ 	.word	0x00004a30


	//   ....[46]....
        /*01c4*/ 	.word	0x00004ae0


	//   ....[47]....
        /*01c8*/ 	.word	0x00004b30


	//   ....[48]....
        /*01cc*/ 	.word	0x00004b50


	//   ....[49]....
        /*01d0*/ 	.word	0x00004b70


	//   ....[50]....
        /*01d4*/ 	.word	0x00004b90


	//----- nvinfo : EIATTR_EXIT_INSTR_OFFSETS
	.align		4
.L_3447:
        /*01d8*/ 	.byte	0x04, 0x1c
        /*01da*/ 	.short	(.L_3449 - .L_3448)


	//   ....[0]....
.L_3448:
        /*01dc*/ 	.word	0x00004c50


	//   ....[1]....
        /*01e0*/ 	.word	0x00004d90


	//----- nvinfo : EIATTR_MAX_THREADS
	.align		4
.L_3449:
        /*01e4*/ 	.byte	0x04, 0x05
        /*01e6*/ 	.short	(.L_3451 - .L_3450)
.L_3450:
        /*01e8*/ 	.word	0x00000020
        /*01ec*/ 	.word	0x00000001
        /*01f0*/ 	.word	0x00000001


	//----- nvinfo : EIATTR_CRS_STACK_SIZE
	.align		4
.L_3451:
        /*01f4*/ 	.byte	0x04, 0x1e
        /*01f6*/ 	.short	(.L_3453 - .L_3452)
.L_3452:
        /*01f8*/ 	.word	0x00000000
.L_3453:


//--------------------- .nv.info._Z25selective_scan_bwd_kernelI32Selective_Scan_bwd_kernel_traitsILi32ELi8ELb1ELb1ELb1ELb1ELb1EffEEv12SSMParamsBwd --------------------------
	.section	.nv.info._Z25selective_scan_bwd_kernelI32Selective_Scan_bwd_kernel_traitsILi32ELi8ELb1ELb1ELb1ELb1ELb1EffEEv12SSMParamsBwd,"",@"SHT_CUDA_INFO"
	.sectionflags	@""
	.align	4


	//----- nvinfo : EIATTR_CUDA_API_VERSION
	.align		4
        /*0000*/ 	.byte	0x04, 0x37
        /*0002*/ 	.short	(.L_3455 - .L_3454)
.L_3454:
        /*0004*/ 	.word	0x00000082


	//----- nvinfo : EIATTR_SW2861232_WAR
	.align		4
.L_3455:
        /*0008*/ 	.byte	0x01, 0x35
	.zero		2


	//----- nvinfo : EIATTR_PARAM_CBANK
	.align		4
        /*000c*/ 	.byte	0x04, 0x0a
        /*000e*/ 	.short	(.L_3457 - .L_3456)
	.align		4
.L_3456:
        /*0010*/ 	.word	index@(.nv.constant0._Z25selective_scan_bwd_kernelI32Selective_Scan_bwd_kernel_traitsILi32ELi8ELb1ELb1ELb1ELb1ELb1EffEEv12SSMParamsBwd)
        /*0014*/ 	.short	0x0160
        /*0016*/ 	.short	0x01f0


	//----- nvinfo : EIATTR_CBANK_PARAM_SIZE
	.align		4
.L_3457:
        /*0018*/ 	.byte	0x03, 0x19
        /*001a*/ 	.short	0x01f0


	//----- nvinfo : EIATTR_KPARAM_INFO
	.align		4
        /*001c*/ 	.byte	0x04, 0x17
        /*001e*/ 	.short	(.L_3459 - .L_3458)
.L_3458:
        /*0020*/ 	.word	0x00000000
        /*0024*/ 	.short	0x0000
        /*0026*/ 	.short	0x0000
        /*0028*/ 	.byte	0x00, 0xf0, 0xc1, 0x07


	//----- nvinfo : EIATTR_MAXREG_COUNT
	.align		4
.L_3459:
        /*002c*/ 	.byte	0x03, 0x1b
        /*002e*/ 	.short	0x00ff


	//----- nvinfo : EIATTR_NUM_BARRIERS
	.align		4
        /*0030*/ 	.byte	0x02, 0x4c
        /*0032*/ 	.byte	0x01
	.zero		1


	//----- nvinfo : EIATTR_MERCURY_ISA_VERSION
	.align		4
        /*0034*/ 	.byte	0x03, 0x5f
        /*0036*/ 	.short	0x0000


	//----- nvinfo : EIATTR_COOP_GROUP_MASK_REGIDS
	.align		4
        /*0038*/ 	.byte	0x04, 0x29
        /*003a*/ 	.short	(.L_3461 - .L_3460)


	//   ....[0]....
.L_3460:
        /*003c*/ 	.word	0xffffffff


	//   ....[1]....
        /*0040*/ 	.word	0xffffffff


	//   ....[2]....
        /*0044*/ 	.word	0xffffffff


	//   ....[3]....
        /*0048*/ 	.word	0xffffffff


	//   ....[4]....
        /*004c*/ 	.word	0xffffffff


	//   ....[5]....
        /*0050*/ 	.word	0xffffffff


	//   ....[6]....
        /*0054*/ 	.word	0xffffffff


	//   ....[7]....
        /*0058*/ 	.word	0xffffffff


	//   ....[8]....
        /*005c*/ 	.word	0xffffffff


	//   ....[9]....
        /*0060*/ 	.word	0xffffffff


	//   ....[10]....
        /*0064*/ 	.word	0xffffffff


	//   ....[11]....
        /*0068*/ 	.word	0xffffffff


	//   ....[12]....
        /*006c*/ 	.word	0xffffffff


	//   ....[13]....
        /*0070*/ 	.word	0xffffffff


	//   ....[14]....
        /*0074*/ 	.word	0xffffffff


	//   ....[15]....
        /*0078*/ 	.word	0xffffffff


	//   ....[16]....
        /*007c*/ 	.word	0xffffffff


	//   ....[17]....
        /*0080*/ 	.word	0xffffffff


	//   ....[18]....
        /*0084*/ 	.word	0xffffffff


	//   ....[19]....
        /*0088*/ 	.word	0xffffffff


	//   ....[20]....
        /*008c*/ 	.word	0xffffffff


	//   ....[21]....
        /*0090*/ 	.word	0xffffffff


	//   ....[22]....
        /*0094*/ 	.word	0xffffffff


	//   ....[23]....
        /*0098*/ 	.word	0xffffffff


	//   ....[24]....
        /*009c*/ 	.word	0xffffffff


	//   ....[25]....
        /*00a0*/ 	.word	0xffffffff


	//   ....[26]....
        /*00a4*/ 	.word	0xffffffff


	//   ....[27]....
        /*00a8*/ 	.word	0xffffffff


	//   ....[28]....
        /*00ac*/ 	.word	0xffffffff


	//   ....[29]....
        /*00b0*/ 	.word	0xffffffff


	//   ....[30]....
        /*00b4*/ 	.word	0xffffffff


	//   ....[31]....
        /*00b8*/ 	.word	0xffffffff


	//   ....[32]....
        /*00bc*/ 	.word	0xffffffff


	//   ....[33]....
        /*00c0*/ 	.word	0xffffffff


	//   ....[34]....
        /*00c4*/ 	.word	0xffffffff


	//   ....[35]....
        /*00c8*/ 	.word	0xffffffff


	//   ....[36]....
        /*00cc*/ 	.word	0xffffffff


	//   ....[37]....
        /*00d0*/ 	.word	0xffffffff


	//   ....[38]....
        /*00d4*/ 	.word	0xffffffff


	//   ....[39]....
        /*00d8*/ 	.word	0xffffffff


	//   ....[40]....
        /*00dc*/ 	.word	0xffffffff


	//   ....[41]....
        /*00e0*/ 	.word	0xffffffff


	//   ....[42]....
        /*00e4*/ 	.word	0xffffffff


	//   ....[43]....
        /*00e8*/ 	.word	0xffffffff


	//   ....[44]....
        /*00ec*/ 	.word	0xffffffff


	//   ....[45]....
        /*00f0*/ 	.word	0xffffffff


	//   ....[46]....
        /*00f4*/ 	.word	0xffffffff


	//   ....[47]....
        /*00f8*/ 	.word	0xffffffff


	//   ....[48]....
        /*00fc*/ 	.word	0xffffffff


	//   ....[49]....
        /*0100*/ 	.word	0xffffffff


	//   ....[50]....
        /*0104*/ 	.word	0xffffffff


	//   ....[51]....
        /*0108*/ 	.word	0xffffffff


	//   ....[52]....
        /*010c*/ 	.word	0xffffffff


	//   ....[53]....
        /*0110*/ 	.word	0xffffffff


	//   ....[54]....
        /*0114*/ 	.word	0xffffffff


	//----- nvinfo : EIATTR_COOP_GROUP_INSTR_OFFSETS
	.align		4
.L_3461:
        /*0118*/ 	.byte	0x04, 0x28
        /*011a*/ 	.short	(.L_3463 - .L_3462)


	//   ....[0]....
.L_3462:
        /*011c*/ 	.word	0x00000a80


	//   ....[1]....
        /*0120*/ 	.word	0x00000b20


	//   ....[2]....
        /*0124*/ 	.word	0x00000d90


	//   ....[3]....
        /*0128*/ 	.word	0x00001fd0


	//   ....[4]....
        /*012c*/ 	.word	0x00002310


	//   ....[5]....
        /*0130*/ 	.word	0x000025e0


	//   ....[6]....
        /*0134*/ 	.word	0x00002890


	//   ....[7]....
        /*0138*/ 	.word	0x000030b0


	//   ....[8]....
        /*013c*/ 	.word	0x000032c0


	//   ....[9]....
        /*0140*/ 	.word	0x00003510


	//   ....[10]....
        /*0144*/ 	.word	0x000036a0


	//   ....[11]....
        /*0148*/ 	.word	0x000036d0


	//   ....[12]....
        /*014c*/ 	.word	0x00003830


	//   ....[13]....
        /*0150*/ 	.word	0x00003850


	//   ....[14]....
        /*0154*/ 	.word	0x00003860


	//   ....[15]....
        /*0158*/ 	.word	0x00003870


	//   ....[16]....
        /*015c*/ 	.word	0x000038c0


	//   ....[17]....
        /*0160*/ 	.word	0x000038e0


	//   ....[18]....
        /*0164*/ 	.word	0x00003900


	//   ....[19]....
        /*0168*/ 	.word	0x00003910


	//   ....[20]....
        /*016c*/ 	.word	0x00003970


	//   ....[21]....
        /*0170*/ 	.word	0x00003990


	//   ....[22]....
        /*0174*/ 	.word	0x000039c0


	//   ....[23]....
        /*0178*/ 	.word	0x000039d0


	//   ....[24]....
        /*017c*/ 	.word	0x00003a40


	//   ....[25]....
        /*0180*/ 	.word	0x00003a60


	//   ....[26]....
        /*0184*/ 	.word	0x00003a70


	//   ....[27]....
        /*0188*/ 	.word	0x00003a80


	//   ....[28]....
        /*018c*/ 	.word	0x00003a90


	//   ....[29]....
        /*0190*/ 	.word	0x00003ac0


	//   ....[30]....
        /*0194*/ 	.word	0x00003af0


	//   ....[31]....
        /*0198*/ 	.word	0x00003b10


	//   ....[32]....
        /*019c*/ 	.word	0x00003b20


	//   ....[33]....
        /*01a0*/ 	.word	0x00003b40


	//   ....[34]....
        /*01a4*/ 	.word	0x00003b70


	//   ....[35]....
        /*01a8*/ 	.word	0x00003b90


	//   ....[36]....
        /*01ac*/ 	.word	0x00003bb0


	//   ....[37]....
        /*01b0*/ 	.word	0x000047b0


	//   ....[38]....
        /*01b4*/ 	.word	0x000048d0


	//   ....[39]....
        /*01b8*/ 	.word	0x000049d0


	//   ....[40]....
        /*01bc*/ 	.word	0x00004ad0


	//   ....[41]....
        /*01c0*/ 	.word	0x00004b60


	//   ....[42]....
        /*01c4*/ 	.word	0x00004d40


	//   ....[43]....
        /*01c8*/ 	.word	0x000050f0


	//   ....[44]....
        /*01cc*/ 	.word	0x000053a0


	//   ....[45]....
        /*01d0*/ 	.word	0x00005540


	//   ....[46]....
        /*01d4*/ 	.word	0x00005590


	//   ....[47]....
        /*01d8*/ 	.word	0x000055c0


	//   ....[48]....
        /*01dc*/ 	.word	0x000055e0


	//   ....[49]....
        /*01e0*/ 	.word	0x00005600


	//   ....[50]....
        /*01e4*/ 	.word	0x000056b0


	//   ....[51]....
        /*01e8*/ 	.word	0x00005700


	//   ....[52]....
        /*01ec*/ 	.word	0x00005720


	//   ....[53]....
        /*01f0*/ 	.word	0x00005740


	//   ....[54]....
        /*01f4*/ 	.word	0x00005760


	//----- nvinfo : EIATTR_EXIT_INSTR_OFFSETS
	.align		4
.L_3463:
        /*01f8*/ 	.byte	0x04, 0x1c
        /*01fa*/ 	.short	(.L_3465 - .L_3464)


	//   ....[0]....
.L_3464:
        /*01fc*/ 	.word	0x00005820


	//   ....[1]....
        /*0200*/ 	.word	0x00005960


	//----- nvinfo : EIATTR_MAX_THREADS
	.align		4
.L_3465:
        /*0204*/ 	.byte	0x04, 0x05
        /*0206*/ 	.short	(.L_3467 - .L_3466)
.L_3466:
        /*0208*/ 	.word	0x00000020
        /*020c*/ 	.word	0x00000001
        /*0210*/ 	.word	0x00000001


	//----- nvinfo : EIATTR_CRS_STACK_SIZE
	.align		4
.L_3467:
        /*0214*/ 	.byte	0x04, 0x1e
        /*0216*/ 	.short	(.L_3469 - .L_3468)
.L_3468:
        /*0218*/ 	.word	0x00000000
.L_3469:


//--------------------- .nv.info._Z25selective_scan_bwd_kernelI32Selective_Scan_bwd_kernel_traitsILi32ELi4ELb0ELb0ELb0ELb0ELb0EffEEv12SSMParamsBwd --------------------------
	.section	.nv.info._Z25selective_scan_bwd_kernelI32Selective_Scan_bwd_kernel_traitsILi32ELi4ELb0ELb0ELb0ELb0ELb0EffEEv12SSMParamsBwd,"",@"SHT_CUDA_INFO"
	.sectionflags	@""
	.align	4


	//----- nvinfo : EIATTR_CUDA_API_VERSION
	.align		4
        /*0000*/ 	.byte	0x04, 0x37
        /*0002*/ 	.short	(.L_3471 - .L_3470)
.L_3470:
        /*0004*/ 	.word	0x00000082


	//----- nvinfo : EIATTR_SW2861232_WAR
	.align		4
.L_3471:
        /*0008*/ 	.byte	0x01, 0x35
	.zero		2


	//----- nvinfo : EIATTR_PARAM_CBANK
	.align		4
        /*000c*/ 	.byte	0x04, 0x0a
        /*000e*/ 	.short	(.L_3473 - .L_3472)
	.align		4
.L_3472:
        /*0010*/ 	.word	index@(.nv.constant0._Z25selective_scan_bwd_kernelI32Selective_Scan_bwd_kernel_traitsILi32ELi4ELb0ELb0ELb0ELb0ELb0EffEEv12SSMParamsBwd)
        /*0014*/ 	.short	0x0160
        /*0016*/ 	.short	0x01f0


	//----- nvinfo : EIATTR_CBANK_PARAM_SIZE
	.align		4
.L_3473:
        /*0018*/ 	.byte	0x03, 0x19
        /*001a*/ 	.short	0x01f0


	//----- nvinfo : EIATTR_KPARAM_INFO
	.align		4
        /*001c*/ 	.byte	0x04, 0x17
        /*001e*/ 	.short	(.L_3475 - .L_3474)
.L_3474:
        /*0020*/ 	.word	0x00000000
        /*0024*/ 	.short	0x0000
        /*0026*/ 	.short	0x0000
        /*0028*/ 	.byte	0x00, 0xf0, 0xc1, 0x07


	//----- nvinfo : EIATTR_MAXREG_COUNT
	.align		4
.L_3475:
        /*002c*/ 	.byte	0x03, 0x1b
        /*002e*/ 	.short	0x00ff


	//----- nvinfo : EIATTR_NUM_BARRIERS
	.align		4
        /*0030*/ 	.byte	0x02, 0x4c
        /*0032*/ 	.byte	0x01
	.zero		1


	//----- nvinfo : EIATTR_MERCURY_ISA_VERSION
	.align		4
        /*0034*/ 	.byte	0x03, 0x5f
        /*0036*/ 	.short	0x0000


	//----- nvinfo : EIATTR_COOP_GROUP_MASK_REGIDS
	.align		4
        /*0038*/ 	.byte	0x04, 0x29
        /*003a*/ 	.short	(.L_3477 - .L_3476)


	//   ....[0]....
.L_3476:
        /*003c*/ 	.word	0xffffffff


	//   ....[1]....
        /*0040*/ 	.word	0xffffffff


	//   ....[2]....
        /*0044*/ 	.word	0xffffffff


	//   ....[3]....
        /*0048*/ 	.word	0xffffffff


	//   ....[4]....
        /*004c*/ 	.word	0xffffffff


	//   ....[5]....
        /*0050*/ 	.word	0xffffffff


	//   ....[6]....
        /*0054*/ 	.word	0xffffffff


	//   ....[7]....
        /*0058*/ 	.word	0xffffffff


	//   ....[8]....
        /*005c*/ 	.word	0xffffffff


	//   ....[9]....
        /*0060*/ 	.word	0xffffffff


	//   ....[10]....
        /*0064*/ 	.word	0xffffffff


	//   ....[11]....
        /*0068*/ 	.word	0xffffffff


	//   ....[12]....
        /*006c*/ 	.word	0xffffffff


	//   ....[13]....
        /*0070*/ 	.word	0xffffffff


	//   ....[14]....
        /*0074*/ 	.word	0xffffffff


	//   ....[15]....
        /*0078*/ 	.word	0xffffffff


	//   ....[16]....
        /*007c*/ 	.word	0xffffffff


	//   ....[17]....
        /*0080*/ 	.word	0xffffffff


	//   ....[18]....
        /*0084*/ 	.word	0xffffffff


	//   ....[19]....
        /*0088*/ 	.word	0xffffffff


	//   ....[20]....
        /*008c*/ 	.word	0xffffffff


	//   ....[21]....
        /*0090*/ 	.word	0xffffffff


	//   ....[22]....
        /*0094*/ 	.word	0xffffffff


	//   ....[23]....
        /*0098*/ 	.word	0xffffffff


	//   ....[24]....
        /*009c*/ 	.word	0xffffffff


	//   ....[25]....
        /*00a0*/ 	.word	0xffffffff


	//   ....[26]....
        /*00a4*/ 	.word	0xffffffff


	//   ....[27]....
        /*00a8*/ 	.word	0xffffffff


	//   ....[28]....
        /*00ac*/ 	.word	0xffffffff


	//   ....[29]....
        /*00b0*/ 	.word	0xffffffff


	//   ....[30]....
        /*00b4*/ 	.word	0xffffffff


	//   ....[31]....
        /*00b8*/ 	.word	0xffffffff


	//   ....[32]....
        /*00bc*/ 	.word	0xffffffff


	//   ....[33]....
        /*00c0*/ 	.word	0xffffffff


	//   ....[34]....
        /*00c4*/ 	.word	0xffffffff


	//   ....[35]....
        /*00c8*/ 	.word	0xffffffff


	//   ....[36]....
        /*00cc*/ 	.word	0xffffffff


	//   ....[37]....
        /*00d0*/ 	.word	0xffffffff


	//   ....[38]....
        /*00d4*/ 	.word	0xffffffff


	//   ....[39]....
        /*00d8*/ 	.word	0xffffffff


	//   ....[40]....
        /*00dc*/ 	.word	0xffffffff


	//   ....[41]....
        /*00e0*/ 	.word	0xffffffff


	//   ....[42]....
        /*00e4*/ 	.word	0xffffffff


	//   ....[43]....
        /*00e8*/ 	.word	0xffffffff


	//   ....[44]....
        /*00ec*/ 	.word	0xffffffff


	//   ....[45]....
        /*00f0*/ 	.word	0xffffffff


	//   ....[46]....
        /*00f4*/ 	.word	0xffffffff


	//   ....[47]....
        /*00f8*/ 	.word	0xffffffff


	//   ....[48]....
        /*00fc*/ 	.word	0xffffffff


	//   ....[49]....
        /*0100*/ 	.word	0xffffffff


	//   ....[50]....
        /*0104*/ 	.word	0xffffffff


	//   ....[51]....
        /*0108*/ 	.word	0xffffffff


	//   ....[52]....
        /*010c*/ 	.word	0xffffffff


	//----- nvinfo : EIATTR_COOP_GROUP_INSTR_OFFSETS
	.align		4
.L_3477:
        /*0110*/ 	.byte	0x04, 0x28
        /*0112*/ 	.short	(.L_3479 - .L_3478)


	//   ....[0]....
.L_3478:
        /*0114*/ 	.word	0x000007e0


	//   ....[1]....
        /*0118*/ 	.word	0x00000930


	//   ....[2]....
        /*011c*/ 	.word	0x00000a30


	//   ....[3]....
        /*0120*/ 	.word	0x00001160


	//   ....[4]....
        /*0124*/ 	.word	0x00001180


	//   ....[5]....
        /*0128*/ 	.word	0x00001190


	//   ....[6]....
        /*012c*/ 	.word	0x000011a0


	//   ....[7]....
        /*0130*/ 	.word	0x000011d0


	//   ....[8]....
        /*0134*/ 	.word	0x00001200


	//   ....[9]....
        /*0138*/ 	.word	0x00001220


	//   ....[10]....
        /*013c*/ 	.word	0x00001240


	//   ....[11]....
        /*0140*/ 	.word	0x00001270


	//   ....[12]....
        /*0144*/ 	.word	0x000012a0


	//   ....[13]....
        /*0148*/ 	.word	0x000012c0


	//   ....[14]....
        /*014c*/ 	.word	0x000012e0


	//   ....[15]....
        /*0150*/ 	.word	0x00001310


	//   ....[16]....
        /*0154*/ 	.word	0x00001340


	//   ....[17]....
        /*0158*/ 	.word	0x00001380


	//   ....[18]....
        /*015c*/ 	.word	0x000013b0


	//   ....[19]....
        /*0160*/ 	.word	0x00001400


	//   ....[20]....
        /*0164*/ 	.word	0x00001420


	//   ....[21]....
        /*0168*/ 	.word	0x00001440


	//   ....[22]....
        /*016c*/ 	.word	0x00001460


	//   ....[23]....
        /*0170*/ 	.word	0x00001490


	//   ....[24]....
        /*0174*/ 	.word	0x000014b0


	//   ....[25]....
        /*0178*/ 	.word	0x000014d0


	//   ....[26]....
        /*017c*/ 	.word	0x000014f0


	//   ....[27]....
        /*0180*/ 	.word	0x00001500


	//   ....[28]....
        /*0184*/ 	.word	0x00001510


	//   ....[29]....
        /*0188*/ 	.word	0x00001700


	//   ....[30]....
        /*018c*/ 	.word	0x00001730


	//   ....[31]....
        /*0190*/ 	.word	0x00001760


	//   ....[32]....
        /*0194*/ 	.word	0x00001790


	//   ....[33]....
        /*0198*/ 	.word	0x000017b0


	//   ....[34]....
        /*019c*/ 	.word	0x000017e0


	//   ....[35]....
        /*01a0*/ 	.word	0x00001800


	//   ....[36]....
        /*01a4*/ 	.word	0x00001830


	//   ....[37]....
        /*01a8*/ 	.word	0x00001850


	//   ....[38]....
        /*01ac*/ 	.word	0x00001880


	//   ....[39]....
        /*01b0*/ 	.word	0x000018a0


	//   ....[40]....
        /*01b4*/ 	.word	0x000018b0


	//   ....[41]....
        /*01b8*/ 	.word	0x00001d20


	//   ....[42]....
        /*01bc*/ 	.word	0x00001f80


	//   ....[43]....
        /*01c0*/ 	.word	0x00002320


	//   ....[44]....
        /*01c4*/ 	.word	0x00002370


	//   ....[45]....
        /*01c8*/ 	.word	0x000023a0


	//   ....[46]....
        /*01cc*/ 	.word	0x000023c0


	//   ....[47]....
        /*01d0*/ 	.word	0x000023e0


	//   ....[48]....
        /*01d4*/ 	.word	0x00002490


	//   ....[49]....
        /*01d8*/ 	.word	0x000024e0


	//   ....[50]....
        /*01dc*/ 	.word	0x00002500


	//   ....[51]....
        /*01e0*/ 	.word	0x00002520


	//   ....[52]....
        /*01e4*/ 	.word	0x00002540


	//----- nvinfo : EIATTR_EXIT_INSTR_OFFSETS
	.align		4
.L_3479:
        /*01e8*/ 	.byte	0x04, 0x1c
        /*01ea*/ 	.short	(.L_3481 - .L_3480)


	//   ....[0]....
.L_3480:
        /*01ec*/ 	.word	0x00002600


	//   ....[1]....
        /*01f0*/ 	.word	0x00002ab0


	//----- nvinfo : EIATTR_MAX_THREADS
	.align		4
.L_3481:
        /*01f4*/ 	.byte	0x04, 0x05
        /*01f6*/ 	.short	(.L_3483 - .L_3482)
.L_3482:
        /*01f8*/ 	.word	0x00000020
        /*01fc*/ 	.word	0x00000001
        /*0200*/ 	.word	0x00000001


	//----- nvinfo : EIATTR_CRS_STACK_SIZE
	.align		4
.L_3483:
        /*0204*/ 	.byte	0x04, 0x1e
        /*0206*/ 	.short	(.L_3485 - .L_3484)
.L_3484:
        /*0208*/ 	.word	0x00000000
.L_3485:


//--------------------- .nv.info._Z25selective_scan_bwd_kernelI32Selective_Scan_bwd_kernel_traitsILi32ELi4ELb0ELb0ELb0ELb0ELb1EffEEv12SSMParamsBwd --------------------------
	.section	.nv.info._Z25selective_scan_bwd_kernelI32Selective_Scan_bwd_kernel_traitsILi32ELi4ELb0ELb0ELb0ELb0ELb1EffEEv12SSMParamsBwd,"",@"SHT_CUDA_INFO"
	.sectionflags	@""
	.align	4


	//----- nvinfo : EIATTR_CUDA_API_VERSION
	.align		4
        /*0000*/ 	.byte	0x04, 0x37
        /*0002*/ 	.short	(.L_3487 - .L_3486)
.L_3486:
        /*0004*/ 	.word	0x00000082


	//----- nvinfo : EIATTR_SW2861232_WAR
	.align		4
.L_3487:
        /*0008*/ 	.byte	0x01, 0x35
	.zero		2


	//----- nvinfo : EIATTR_PARAM_CBANK
	.align		4
        /*000c*/ 	.byte	0x04, 0x0a
        /*000e*/ 	.short	(.L_3489 - .L_3488)
	.align		4
.L_3488:
        /*0010*/ 	.word	index@(.nv.constant0._Z25selective_scan_bwd_kernelI32Selective_Scan_bwd_kernel_traitsILi32ELi4ELb0ELb0ELb0ELb0ELb1EffEEv12SSMParamsBwd)
        /*0014*/ 	.short	0x0160
        /*0016*/ 	.short	0x01f0


	//----- nvinfo : EIATTR_CBANK_PARAM_SIZE
	.align		4
.L_3489:
        /*0018*/ 	.byte	0x03, 0x19
        /*001a*/ 	.short	0x01f0


	//----- nvinfo : EIATTR_KPARAM_INFO
	.align		4
        /*001c*/ 	.byte	0x04, 0x17
        /*001e*/ 	.short	(.L_3491 - .L_3490)
.L_3490:
        /*0020*/ 	.word	0x00000000
        /*0024*/ 	.short	0x0000
        /*0026*/ 	.short	0x0000
        /*0028*/ 	.byte	0x00, 0xf0, 0xc1, 0x07


	//----- nvinfo : EIATTR_MAXREG_COUNT
	.align		4
.L_3491:
        /*002c*/ 	.byte	0x03, 0x1b
        /*002e*/ 	.short	0x00ff


	//----- nvinfo : EIATTR_NUM_BARRIERS
	.align		4
        /*0030*/ 	.byte	0x02, 0x4c
        /*0032*/ 	.byte	0x01
	.zero		1


	//----- nvinfo : EIATTR_MERCURY_ISA_VERSION
	.align		4
        /*0034*/ 	.byte	0x03, 0x5f
        /*0036*/ 	.short	0x0000


	//----- nvinfo : EIATTR_COOP_GROUP_MASK_REGIDS
	.align		4
        /*0038*/ 	.byte	0x04, 0x29
        /*003a*/ 	.short	(.L_3493 - .L_3492)


	//   ....[0]....
.L_3492:
        /*003c*/ 	.word	0xffffffff


	//   ....[1]....
        /*0040*/ 	.word	0xffffffff


	//   ....[2]....
        /*0044*/ 	.word	0xffffffff


	//   ....[3]....
        /*0048*/ 	.word	0xffffffff


	//   ....[4]....
        /*004c*/ 	.word	0xffffffff


	//   ....[5]....
        /*0050*/ 	.word	0xffffffff


	//   ....[6]....
        /*0054*/ 	.word	0xffffffff


	//   ....[7]....
        /*0058*/ 	.word	0xffffffff


	//   ....[8]....
        /*005c*/ 	.word	0xffffffff


	//   ....[9]....
        /*0060*/ 	.word	0xffffffff


	//   ....[10]....
        /*0064*/ 	.word	0xffffffff


	//   ....[11]....
        /*0068*/ 	.word	0xffffffff


	//   ....[12]....
        /*006c*/ 	.word	0xffffffff


	//   ....[13]....
        /*0070*/ 	.word	0xffffffff


	//   ....[14]....
        /*0074*/ 	.word	0xffffffff


	//   ....[15]....
        /*0078*/ 	.word	0xffffffff


	//   ....[16]....
        /*007c*/ 	.word	0xffffffff


	//   ....[17]....
        /*0080*/ 	.word	0xffffffff


	//   ....[18]....
        /*0084*/ 	.word	0xffffffff


	//   ....[19]....
        /*0088*/ 	.word	0xffffffff


	//   ....[20]....
        /*008c*/ 	.word	0xffffffff


	//   ....[21]....
        /*0090*/ 	.word	0xffffffff


	//   ....[22]....
        /*0094*/ 	.word	0xffffffff


	//   ....[23]....
        /*0098*/ 	.word	0xffffffff


	//   ....[24]....
        /*009c*/ 	.word	0xffffffff


	//   ....[25]....
        /*00a0*/ 	.word	0xffffffff


	//   ....[26]....
        /*00a4*/ 	.word	0xffffffff


	//   ....[27]....
        /*00a8*/ 	.word	0xffffffff


	//   ....[28]....
        /*00ac*/ 	.word	0xffffffff


	//   ....[29]....
        /*00b0*/ 	.word	0xffffffff


	//   ....[30]....
        /*00b4*/ 	.word	0xffffffff


	//   ....[31]....
        /*00b8*/ 	.word	0xffffffff


	//   ....[32]....
        /*00bc*/ 	.word	0xffffffff


	//   ....[33]....
        /*00c0*/ 	.word	0xffffffff


	//   ....[34]....
        /*00c4*/ 	.word	0xffffffff


	//   ....[35]....
        /*00c8*/ 	.word	0xffffffff


	//   ....[36]....
        /*00cc*/ 	.word	0xffffffff


	//   ....[37]....
        /*00d0*/ 	.word	0xffffffff


	//   ....[38]....
        /*00d4*/ 	.word	0xffffffff


	//   ....[39]....
        /*00d8*/ 	.word	0xffffffff


	//   ....[40]....
        /*00dc*/ 	.word	0xffffffff


	//   ....[41]....
        /*00e0*/ 	.word	0xffffffff


	//   ....[42]....
        /*00e4*/ 	.word	0xffffffff


	//   ....[43]....
        /*00e8*/ 	.word	0xffffffff


	//   ....[44]....
        /*00ec*/ 	.word	0xffffffff


	//   ....[45]....
        /*00f0*/ 	.word	0xffffffff


	//   ....[46]....
        /*00f4*/ 	.word	0xffffffff


	//   ....[47]....
        /*00f8*/ 	.word	0xffffffff


	//   ....[48]....
        /*00fc*/ 	.word	0xffffffff


	//   ....[49]....
        /*0100*/ 	.word	0xffffffff


	//   ....[50]....
        /*0104*/ 	.word	0xffffffff


	//   ....[51]....
        /*0108*/ 	.word	0xffffffff


	//   ....[52]....
        /*010c*/ 	.word	0xffffffff


	//   ....[53]....
        /*0110*/ 	.word	0xffffffff


	//   ....[54]....
        /*0114*/ 	.word	0xffffffff


	//   ....[55]....
        /*0118*/ 	.word	0xffffffff


	//   ....[56]....
        /*011c*/ 	.word	0xffffffff


	//----- nvinfo : EIATTR_COOP_GROUP_INSTR_OFFSETS
	.align		4
.L_3493:
        /*0120*/ 	.byte	0x04, 0x28
        /*0122*/ 	.short	(.L_3495 - .L_3494)


	//   ....[0]....
.L_3494:
        /*0124*/ 	.word	0x000008e0


	//   ....[1]....
        /*0128*/ 	.word	0x00000a30


	//   ....[2]....
        /*012c*/ 	.word	0x00000d00


	//   ....[3]....
        /*0130*/ 	.word	0x00000f50


	//   ....[4]....
        /*0134*/ 	.word	0x000011a0


	//   ....[5]....
        /*0138*/ 	.word	0x000012f0


	//   ....[6]....
        /*013c*/ 	.word	0x000016b0


	//   ....[7]....
        /*0140*/ 	.word	0x00001f90


	//   ....[8]....
        /*0144*/ 	.word	0x00001fa0


	//   ....[9]....
        /*0148*/ 	.word	0x00001fb0


	//   ....[10]....
        /*014c*/ 	.word	0x00001fc0


	//   ....[11]....
        /*0150*/ 	.word	0x00001ff0


	//   ....[12]....
        /*0154*/ 	.word	0x00002020


	//   ....[13]....
        /*0158*/ 	.word	0x00002040


	//   ....[14]....
        /*015c*/ 	.word	0x00002060


	//   ....[15]....
        /*0160*/ 	.word	0x00002090


	//   ....[16]....
        /*0164*/ 	.word	0x000020c0


	//   ....[17]....
        /*0168*/ 	.word	0x000020e0


	//   ....[18]....
        /*016c*/ 	.word	0x00002100


	//   ....[19]....
        /*0170*/ 	.word	0x00002130


	//   ....[20]....
        /*0174*/ 	.word	0x00002160


	//   ....[21]....
        /*0178*/ 	.word	0x000021a0


	//   ....[22]....
        /*017c*/ 	.word	0x000021d0


	//   ....[23]....
        /*0180*/ 	.word	0x00002220


	//   ....[24]....
        /*0184*/ 	.word	0x00002240


	//   ....[25]....
        /*0188*/ 	.word	0x00002260


	//   ....[26]....
        /*018c*/ 	.word	0x00002280


	//   ....[27]....
        /*0190*/ 	.word	0x000022b0


	//   ....[28]....
        /*0194*/ 	.word	0x000022d0


	//   ....[29]....
        /*0198*/ 	.word	0x000022f0


	//   ....[30]....
        /*019c*/ 	.word	0x00002310


	//   ....[31]....
        /*01a0*/ 	.word	0x00002320


	//   ....[32]....
        /*01a4*/ 	.word	0x00002340


	//   ....[33]....
        /*01a8*/ 	.word	0x00002350


	//   ....[34]....
        /*01ac*/ 	.word	0x00002360


	//   ....[35]....
        /*01b0*/ 	.word	0x00002550


	//   ....[36]....
        /*01b4*/ 	.word	0x00002580


	//   ....[37]....
        /*01b8*/ 	.word	0x00002630


	//   ....[38]....
        /*01bc*/ 	.word	0x00002650


	//   ....[39]....
        /*01c0*/ 	.word	0x00002680


	//   ....[40]....
        /*01c4*/ 	.word	0x000026a0


	//   ....[41]....
        /*01c8*/ 	.word	0x000026d0


	//   ....[42]....
        /*01cc*/ 	.word	0x000026f0


	//   ....[43]....
        /*01d0*/ 	.word	0x00002720


	//   ....[44]....
        /*01d4*/ 	.word	0x00002740


	//   ....[45]....
        /*01d8*/ 	.word	0x00002ac0


	//   ....[46]....
        /*01dc*/ 	.word	0x00002d80


	//   ....[47]....
        /*01e0*/ 	.word	0x00003130


	//   ....[48]....
        /*01e4*/ 	.word	0x00003180


	//   ....[49]....
        /*01e8*/ 	.word	0x000031b0


	//   ....[50]....
        /*01ec*/ 	.word	0x000031d0


	//   ....[51]....
        /*01f0*/ 	.word	0x000031f0


	//   ....[52]....
        /*01f4*/ 	.word	0x000032a0


	//   ....[53]....
        /*01f8*/ 	.word	0x000032f0


	//   ....[54]....
        /*01fc*/ 	.word	0x00003310


	//   ....[55]....
        /*0200*/ 	.word	0x00003330


	//   ....[56]....
        /*0204*/ 	.word	0x00003350


	//----- nvinfo : EIATTR_EXIT_INSTR_OFFSETS
	.align		4
.L_3495:
        /*0208*/ 	.byte	0x04, 0x1c
        /*020a*/ 	.short	(.L_3497 - .L_3496)


	//   ....[0]....
.L_3496:
        /*020c*/ 	.word	0x00003410


	//   ....[1]....
        /*0210*/ 	.word	0x00003870


	//----- nvinfo : EIATTR_MAX_THREADS
	.align		4
.L_3497:
        /*0214*/ 	.byte	0x04, 0x05
        /*0216*/ 	.short	(.L_3499 - .L_3498)
.L_3498:
        /*0218*/ 	.word	0x00000020
        /*021c*/ 	.word	0x00000001
        /*0220*/ 	.word	0x00000001


	//----- nvinfo : EIATTR_CRS_STACK_SIZE
	.align		4
.L_3499:
        /*0224*/ 	.byte	0x04, 0x1e
        /*0226*/ 	.short	(.L_3501 - .L_3500)
.L_3500:
        /*0228*/ 	.word	0x00000000
.L_3501:


//--------------------- .nv.info._Z25selective_scan_bwd_kernelI32Selective_Scan_bwd_kernel_traitsILi32ELi4ELb0ELb0ELb0ELb1ELb0EffEEv12SSMParamsBwd --------------------------
	.section	.nv.info._Z25selective_scan_bwd_kernelI32Selective_Scan_bwd_kernel_traitsILi32ELi4ELb0ELb0ELb0ELb1ELb0EffEEv12SSMParamsBwd,"",@"SHT_CUDA_INFO"
	.sectionflags	@""
	.align	4


	//----- nvinfo : EIATTR_CUDA_API_VERSION
	.align		4
        /*0000*/ 	.byte	0x04, 0x37
        /*0002*/ 	.short	(.L_3503 - .L_3502)
.L_3502:
        /*0004*/ 	.word	0x00000082


	//----- nvinfo : EIATTR_SW2861232_WAR
	.align		4
.L_3503:
        /*0008*/ 	.byte	0x01, 0x35
	.zero		2


	//----- nvinfo : EIATTR_PARAM_CBANK
	.align		4
        /*000c*/ 	.byte	0x04, 0x0a
        /*000e*/ 	.short	(.L_3505 - .L_3504)
	.align		4
.L_3504:
        /*0010*/ 	.word	index@(.nv.constant0._Z25selective_scan_bwd_kernelI32Selective_Scan_bwd_kernel_traitsILi32ELi4ELb0ELb0ELb0ELb1ELb0EffEEv12SSMParamsBwd)
        /*0014*/ 	.short	0x0160
        /*0016*/ 	.short	0x01f0


	//----- nvinfo : EIATTR_CBANK_PARAM_SIZE
	.align		4
.L_3505:
        /*0018*/ 	.byte	0x03, 0x19
        /*001a*/ 	.short	0x01f0


	//----- nvinfo : EIATTR_KPARAM_INFO
	.align		4
        /*001c*/ 	.byte	0x04, 0x17
        /*001e*/ 	.short	(.L_3507 - .L_3506)
.L_3506:
        /*0020*/ 	.word	0x00000000
        /*0024*/ 	.short	0x0000
        /*0026*/ 	.short	0x0000
        /*0028*/ 	.byte	0x00, 0xf0, 0xc1, 0x07


	//----- nvinfo : EIATTR_MAXREG_COUNT
	.align		4
.L_3507:
        /*002c*/ 	.byte	0x03, 0x1b
        /*002e*/ 	.short	0x00ff


	//----- nvinfo : EIATTR_NUM_BARRIERS
	.align		4
        /*0030*/ 	.byte	0x02, 0x4c
        /*0032*/ 	.byte	0x01
	.zero		1


	//----- nvinfo : EIATTR_MERCURY_ISA_VERSION
	.align		4
        /*0034*/ 	.byte	0x03, 0x5f
        /*0036*/ 	.short	0x0000


	//----- nvinfo : EIATTR_COOP_GROUP_MASK_REGIDS
	.align		4
        /*0038*/ 	.byte	0x04, 0x29
        /*003a*/ 	.short	(.L_3509 - .L_3508)


	//   ....[0]....
.L_3508:
        /*003c*/ 	.word	0xffffffff


	//   ....[1]....
        /*0040*/ 	.word	0xffffffff


	//   ....[2]....
        /*0044*/ 	.word	0xffffffff


	//   ....[3]....
        /*0048*/ 	.word	0xffffffff


	//   ....[4]....
        /*004c*/ 	.word	0xffffffff


	//   ....[5]....
        /*0050*/ 	.word	0xffffffff


	//   ....[6]....
        /*0054*/ 	.word	0xffffffff


	//   ....[7]....
        /*0058*/ 	.word	0xffffffff


	//   ....[8]....
        /*005c*/ 	.word	0xffffffff


	//   ....[9]....
        /*0060*/ 	.word	0xffffffff


	//   ....[10]....
        /*0064*/ 	.word	0xffffffff


	//   ....[11]....
        /*0068*/ 	.word	0xffffffff


	//   ....[12]....
        /*006c*/ 	.word	0xffffffff


	//   ....[13]....
        /*0070*/ 	.word	0xffffffff


	//   ....[14]....
        /*0074*/ 	.word	0xffffffff


	//   ....[15]....
        /*0078*/ 	.word	0xffffffff


	//   ....[16]....
        /*007c*/ 	.word	0xffffffff


	//   ....[17]....
        /*0080*/ 	.word	0xffffffff


	//   ....[18]....
        /*0084*/ 	.word	0xffffffff


	//   ....[19]....
        /*0088*/ 	.word	0xffffffff


	//   ....[20]....
        /*008c*/ 	.word	0xffffffff


	//   ....[21]....
        /*0090*/ 	.word	0xffffffff


	//   ....[22]....
        /*0094*/ 	.word	0xffffffff


	//   ....[23]....
        /*0098*/ 	.word	0xffffffff


	//   ....[24]....
        /*009c*/ 	.word	0xffffffff


	//   ....[25]....
        /*00a0*/ 	.word	0xffffffff


	//   ....[26]....
        /*00a4*/ 	.word	0xffffffff


	//   ....[27]....
        /*00a8*/ 	.word	0xffffffff


	//   ....[28]....
        /*00ac*/ 	.word	0xffffffff


	//   ....[29]....
        /*00b0*/ 	.word	0xffffffff


	//   ....[30]....
        /*00b4*/ 	.word	0xffffffff


	//   ....[31]....
        /*00b8*/ 	.word	0xffffffff


	//   ....[32]....
        /*00bc*/ 	.word	0xffffffff


	//   ....[33]....
        /*00c0*/ 	.word	0xffffffff


	//   ....[34]....
        /*00c4*/ 	.word	0xffffffff


	//   ....[35]....
        /*00c8*/ 	.word	0xffffffff


	//   ....[36]....
        /*00cc*/ 	.word	0xffffffff


	//   ....[37]....
        /*00d0*/ 	.word	0xffffffff


	//   ....[38]....
        /*00d4*/ 	.word	0xffffffff


	//   ....[39]....
        /*00d8*/ 	.word	0xffffffff


	//   ....[40]....
        /*00dc*/ 	.word	0xffffffff


	//   ....[41]....
        /*00e0*/ 	.word	0xffffffff


	//   ....[42]....
        /*00e4*/ 	.word	0xffffffff


	//   ....[43]....
        /*00e8*/ 	.word	0xffffffff


	//   ....[44]....
        /*00ec*/ 	.word	0xffffffff


	//   ....[45]....
        /*00f0*/ 	.word	0xffffffff


	//   ....[46]....
        /*00f4*/ 	.word	0xffffffff


	//   ....[47]....
        /*00f8*/ 	.word	0xffffffff


	//   ....[48]....
        /*00fc*/ 	.word	0xffffffff


	//   ....[49]....
        /*0100*/ 	.word	0xffffffff


	//   ....[50]....
        /*0104*/ 	.word	0xffffffff


	//   ....[51]....
        /*0108*/ 	.word	0xffffffff


	//   ....[52]....
        /*010c*/ 	.word	0xffffffff


	//   ....[53]....
        /*0110*/ 	.word	0xffffffff


	//----- nvinfo : EIATTR_COOP_GROUP_INSTR_OFFSETS
	.align		4
.L_3509:
        /*0114*/ 	.byte	0x04, 0x28
        /*0116*/ 	.short	(.L_3511 - .L_3510)


	//   ....[0]....
.L_3510:
        /*0118*/ 	.word	0x00000900


	//   ....[1]....
        /*011c*/ 	.word	0x00000a10


	//   ....[2]....
        /*0120*/ 	.word	0x00000b60


	//   ....[3]....
        /*0124*/ 	.word	0x00001a50


	//   ....[4]....
        /*0128*/ 	.word	0x00001a80


	//   ....[5]....
        /*012c*/ 	.word	0x00001a90


	//   ....[6]....
        /*0130*/ 	.word	0x00001aa0


	//   ....[7]....
        /*0134*/ 	.word	0x00001ad0


	//   ....[8]....
        /*0138*/ 	.word	0x00001b00


	//   ....[9]....
        /*013c*/ 	.word	0x00001b20


	//   ....[10]....
        /*0140*/ 	.word	0x00001b40


	//   ....[11]....
        /*0144*/ 	.word	0x00001b70


	//   ....[12]....
        /*0148*/ 	.word	0x00001ba0


	//   ....[13]....
        /*014c*/ 	.word	0x00001bc0


	//   ....[14]....
        /*0150*/ 	.word	0x00001be0


	//   ....[15]....
        /*0154*/ 	.word	0x00001c10


	//   ....[16]....
        /*0158*/ 	.word	0x00001c40


	//   ....[17]....
        /*015c*/ 	.word	0x00001c80


	//   ....[18]....
        /*0160*/ 	.word	0x00001cb0


	//   ....[19]....
        /*0164*/ 	.word	0x00001d00


	//   ....[20]....
        /*0168*/ 	.word	0x00001d20


	//   ....[21]....
        /*016c*/ 	.word	0x00001d40


	//   ....[22]....
        /*0170*/ 	.word	0x00001d60


	//   ....[23]....
        /*0174*/ 	.word	0x00001d90


	//   ....[24]....
        /*0178*/ 	.word	0x00001db0


	//   ....[25]....
        /*017c*/ 	.word	0x00001de0


	//   ....[26]....
        /*0180*/ 	.word	0x00001df0


	//   ....[27]....
        /*0184*/ 	.word	0x00001e00


	//   ....[28]....
        /*0188*/ 	.word	0x00001e10


	//   ....[29]....
        /*018c*/ 	.word	0x00001e20


	//   ....[30]....
        /*0190*/ 	.word	0x00001e30


	//   ....[31]....
        /*0194*/ 	.word	0x00002010


	//   ....[32]....
        /*0198*/ 	.word	0x00002040


	//   ....[33]....
        /*019c*/ 	.word	0x000020f0


	//   ....[34]....
        /*01a0*/ 	.word	0x00002110


	//   ....[35]....
        /*01a4*/ 	.word	0x00002140


	//   ....[36]....
        /*01a8*/ 	.word	0x00002160


	//   ....[37]....
        /*01ac*/ 	.word	0x00002190


	//   ....[38]....
        /*01b0*/ 	.word	0x000021b0


	//   ....[39]....
        /*01b4*/ 	.word	0x000021e0


	//   ....[40]....
        /*01b8*/ 	.word	0x00002200


	//   ....[41]....
        /*01bc*/ 	.word	0x00002680


	//   ....[42]....
        /*01c0*/ 	.word	0x000026c0


	//   ....[43]....
        /*01c4*/ 	.word	0x00002b30


	//   ....[44]....
        /*01c8*/ 	.word	0x00002ed0


	//   ....[45]....
        /*01cc*/ 	.word	0x00002f20


	//   ....[46]....
        /*01d0*/ 	.word	0x00002f50


	//   ....[47]....
        /*01d4*/ 	.word	0x00002f70


	//   ....[48]....
        /*01d8*/ 	.word	0x00002f90


	//   ....[49]....
        /*01dc*/ 	.word	0x00003040


	//   ....[50]....
        /*01e0*/ 	.word	0x00003090


	//   ....[51]....
        /*01e4*/ 	.word	0x000030b0


	//   ....[52]....
        /*01e8*/ 	.word	0x000030d0


	//   ....[53]....
        /*01ec*/ 	.word	0x000030f0


	//----- nvinfo : EIATTR_EXIT_INSTR_OFFSETS
	.align		4
.L_3511:
        /*01f0*/ 	.byte	0x04, 0x1c
        /*01f2*/ 	.short	(.L_3513 - .L_3512)


	//   ....[0]....
.L_3512:
        /*01f4*/ 	.word	0x000031b0


	//   ....[1]....
        /*01f8*/ 	.word	0x00003610


	//----- nvinfo : EIATTR_MAX_THREADS
	.align		4
.L_3513:
        /*01fc*/ 	.byte	0x04, 0x05
        /*01fe*/ 	.short	(.L_3515 - .L_3514)
.L_3514:
        /*0200*/ 	.word	0x00000020
        /*0204*/ 	.word	0x00000001
        /*0208*/ 	.word	0x00000001


	//----- nvinfo : EIATTR_CRS_STACK_SIZE
	.align		4
.L_3515:
        /*020c*/ 	.byte	0x04, 0x1e
        /*020e*/ 	.short	(.L_3517 - .L_3516)
.L_3516:
        /*0210*/ 	.word	0x00000000
.L_3517:


//--------------------- .nv.info._Z25selective_scan_bwd_kernelI32Selective_Scan_bwd_kernel_traitsILi32ELi4ELb0ELb0ELb0ELb1ELb1EffEEv12SSMParamsBwd --------------------------
	.section	.nv.info._Z25selective_scan_bwd_kernelI32Selective_Scan_bwd_kernel_traitsILi32ELi4ELb0ELb0ELb0ELb1ELb1EffEEv12SSMParamsBwd,"",@"SHT_CUDA_INFO"
	.sectionflags	@""
	.align	4


	//----- nvinfo : EIATTR_CUDA_API_VERSION
	.align		4
        /*0000*/ 	.byte	0x04, 0x37
        /*0002*/ 	.short	(.L_3519 - .L_3518)
.L_3518:
        /*0004*/ 	.word	0x00000082


	//----- nvinfo : EIATTR_SW2861232_WAR
	.align		4
.L_3519:
        /*0008*/ 	.byte	0x01, 0x35
	.zero		2


	//----- nvinfo : EIATTR_PARAM_CBANK
	.align		4
        /*000c*/ 	.byte	0x04, 0x0a
        /*000e*/ 	.short	(.L_3521 - .L_3520)
	.align		4
.L_3520:
        /*0010*/ 	.word	index@(.nv.constant0._Z25selective_scan_bwd_kernelI32Selective_Scan_bwd_kernel_traitsILi32ELi4ELb0ELb0ELb0ELb1ELb1EffEEv12SSMParamsBwd)
        /*0014*/ 	.short	0x0160
        /*0016*/ 	.short	0x01f0


	//----- nvinfo : EIATTR_CBANK_PARAM_SIZE
	.align		4
.L_3521:
        /*0018*/ 	.byte	0x03, 0x19
        /*001a*/ 	.short	0x01f0


	//----- nvinfo : EIATTR_KPARAM_INFO
	.align		4
        /*001c*/ 	.byte	0x04, 0x17
        /*001e*/ 	.short	(.L_3523 - .L_3522)
.L_3522:
        /*0020*/ 	.word	0x00000000
        /*0024*/ 	.short	0x0000
        /*0026*/ 	.short	0x0000
        /*0028*/ 	.byte	0x00, 0xf0, 0xc1, 0x07


	//----- nvinfo : EIATTR_MAXREG_COUNT
	.align		4
.L_3523:
        /*002c*/ 	.byte	0x03, 0x1b
        /*002e*/ 	.short	0x00ff


	//----- nvinfo : EIATTR_NUM_BARRIERS
	.align		4
        /*0030*/ 	.byte	0x02, 0x4c
        /*0032*/ 	.byte	0x01
	.zero		1


	//----- nvinfo : EIATTR_MERCURY_ISA_VERSION
	.align		4
        /*0034*/ 	.byte	0x03, 0x5f
        /*0036*/ 	.short	0x0000


	//----- nvinfo : EIATTR_COOP_GROUP_MASK_REGIDS
	.align		4
        /*0038*/ 	.byte	0x04, 0x29
        /*003a*/ 	.short	(.L_3525 - .L_3524)


	//   ....[0]....
.L_3524:
        /*003c*/ 	.word	0xffffffff


	//   ....[1]....
        /*0040*/ 	.word	0xffffffff


	//   ....[2]....
        /*0044*/ 	.word	0xffffffff


	//   ....[3]....
        /*0048*/ 	.word	0xffffffff


	//   ....[4]....
        /*004c*/ 	.word	0xffffffff


	//   ....[5]....
        /*0050*/ 	.word	0xffffffff


	//   ....[6]....
        /*0054*/ 	.word	0xffffffff


	//   ....[7]....
        /*0058*/ 	.word	0xffffffff


	//   ....[8]....
        /*005c*/ 	.word	0xffffffff


	//   ....[9]....
        /*0060*/ 	.word	0xffffffff


	//   ....[10]....
        /*0064*/ 	.word	0xffffffff


	//   ....[11]....
        /*0068*/ 	.word	0xffffffff


	//   ....[12]....
        /*006c*/ 	.word	0xffffffff


	//   ....[13]....
        /*0070*/ 	.word	0xffffffff


	//   ....[14]....
        /*0074*/ 	.word	0xffffffff


	//   ....[15]....
        /*0078*/ 	.word	0xffffffff


	//   ....[16]....
        /*007c*/ 	.word	0xffffffff


	//   ....[17]....
        /*0080*/ 	.word	0xffffffff


	//   ....[18]....
        /*0084*/ 	.word	0xffffffff


	//   ....[19]....
        /*0088*/ 	.word	0xffffffff


	//   ....[20]....
        /*008c*/ 	.word	0xffffffff


	//   ....[21]....
        /*0090*/ 	.word	0xffffffff


	//   ....[22]....
        /*0094*/ 	.word	0xffffffff


	//   ....[23]....
        /*0098*/ 	.word	0xffffffff


	//   ....[24]....
        /*009c*/ 	.word	0xffffffff


	//   ....[25]....
        /*00a0*/ 	.word	0xffffffff


	//   ....[26]....
        /*00a4*/ 	.word	0xffffffff


	//   ....[27]....
        /*00a8*/ 	.word	0xffffffff


	//   ....[28]....
        /*00ac*/ 	.word	0xffffffff


	//   ....[29]....
        /*00b0*/ 	.word	0xffffffff


	//   ....[30]....
        /*00b4*/ 	.word	0xffffffff


	//   ....[31]....
        /*00b8*/ 	.word	0xffffffff


	//   ....[32]....
        /*00bc*/ 	.word	0xffffffff


	//   ....[33]....
        /*00c0*/ 	.word	0xffffffff


	//   ....[34]....
        /*00c4*/ 	.word	0xffffffff


	//   ....[35]....
        /*00c8*/ 	.word	0xffffffff


	//   ....[36]....
        /*00cc*/ 	.word	0xffffffff


	//   ....[37]....
        /*00d0*/ 	.word	0xffffffff


	//   ....[38]....
        /*00d4*/ 	.word	0xffffffff


	//   ....[39]....
        /*00d8*/ 	.word	0xffffffff


	//   ....[40]....
        /*00dc*/ 	.word	0xffffffff


	//   ....[41]....
        /*00e0*/ 	.word	0xffffffff


	//   ....[42]....
        /*00e4*/ 	.word	0xffffffff


	//   ....[43]....
        /*00e8*/ 	.word	0xffffffff


	//   ....[44]....
        /*00ec*/ 	.word	0xffffffff


	//   ....[45]....
        /*00f0*/ 	.word	0xffffffff


	//   ....[46]....
        /*00f4*/ 	.word	0xffffffff


	//   ....[47]....
        /*00f8*/ 	.word	0xffffffff


	//   ....[48]....
        /*00fc*/ 	.word	0xffffffff


	//   ....[49]....
        /*0100*/ 	.word	0xffffffff


	//   ....[50]....
        /*0104*/ 	.word	0xffffffff


	//   ....[51]....
        /*0108*/ 	.word	0xffffffff


	//   ....[52]....
        /*010c*/ 	.word	0xffffffff


	//   ....[53]....
        /*0110*/ 	.word	0xffffffff


	//   ....[54]....
        /*0114*/ 	.word	0xffffffff


	//   ....[55]....
        /*0118*/ 	.word	0xffffffff


	//   ....[56]....
        /*011c*/ 	.word	0xffffffff


	//   ....[57]....
        /*0120*/ 	.word	0xffffffff


	//----- nvinfo : EIATTR_COOP_GROUP_INSTR_OFFSETS
	.align		4
.L_3525:
        /*0124*/ 	.byte	0x04, 0x28
        /*0126*/ 	.short	(.L_3527 - .L_3526)


	//   ....[0]....
.L_3526:
        /*0128*/ 	.word	0x000008c0


	//   ....[1]....
        /*012c*/ 	.word	0x000009d0


	//   ....[2]....
        /*0130*/ 	.word	0x00000c30


	//   ....[3]....
        /*0134*/ 	.word	0x00001810


	//   ....[4]....
        /*0138*/ 	.word	0x00001a30


	//   ....[5]....
        /*013c*/ 	.word	0x00001bc0


	//   ....[6]....
        /*0140*/ 	.word	0x00001f80


	//   ....[7]....
        /*0144*/ 	.word	0x000027d0


	//   ....[8]....
        /*0148*/ 	.word	0x00002800


	//   ....[9]....
        /*014c*/ 	.word	0x00002820


	//   ....[10]....
        /*0150*/ 	.word	0x00002830


	//   ....[11]....
        /*0154*/ 	.word	0x00002860


	//   ....[12]....
        /*0158*/ 	.word	0x00002890


	//   ....[13]....
        /*015c*/ 	.word	0x000028b0


	//   ....[14]....
        /*0160*/ 	.word	0x000028d0


	//   ....[15]....
        /*0164*/ 	.word	0x00002900


	//   ....[16]....
        /*0168*/ 	.word	0x00002930


	//   ....[17]....
        /*016c*/ 	.word	0x00002950


	//   ....[18]....
        /*0170*/ 	.word	0x00002970


	//   ....[19]....
        /*0174*/ 	.word	0x000029a0


	//   ....[20]....
        /*0178*/ 	.word	0x000029d0


	//   ....[21]....
        /*017c*/ 	.word	0x00002a10


	//   ....[22]....
        /*0180*/ 	.word	0x00002a40


	//   ....[23]....
        /*0184*/ 	.word	0x00002a90


	//   ....[24]....
        /*0188*/ 	.word	0x00002ab0


	//   ....[25]....
        /*018c*/ 	.word	0x00002ad0


	//   ....[26]....
        /*0190*/ 	.word	0x00002af0


	//   ....[27]....
        /*0194*/ 	.word	0x00002b20


	//   ....[28]....
        /*0198*/ 	.word	0x00002b40


	//   ....[29]....
        /*019c*/ 	.word	0x00002b60


	//   ....[30]....
        /*01a0*/ 	.word	0x00002b80


	//   ....[31]....
        /*01a4*/ 	.word	0x00002b90


	//   ....[32]....
        /*01a8*/ 	.word	0x00002ba0


	//   ....[33]....
        /*01ac*/ 	.word	0x00002bb0


	//   ....[34]....
        /*01b0*/ 	.word	0x00002bc0


	//   ....[35]....
        /*01b4*/ 	.word	0x00002d90


	//   ....[36]....
        /*01b8*/ 	.word	0x00002dc0


	//   ....[37]....
        /*01bc*/ 	.word	0x00002eb0


	//   ....[38]....
        /*01c0*/ 	.word	0x00002ed0


	//   ....[39]....
        /*01c4*/ 	.word	0x00002f00


	//   ....[40]....
        /*01c8*/ 	.word	0x00002f20


	//   ....[41]....
        /*01cc*/ 	.word	0x00002f50


	//   ....[42]....
        /*01d0*/ 	.word	0x00002f70


	//   ....[43]....
        /*01d4*/ 	.word	0x00002fa0


	//   ....[44]....
        /*01d8*/ 	.word	0x00002fc0


	//   ....[45]....
        /*01dc*/ 	.word	0x000033b0


	//   ....[46]....
        /*01e0*/ 	.word	0x000033f0


	//   ....[47]....
        /*01e4*/ 	.word	0x000038c0


	//   ....[48]....
        /*01e8*/ 	.word	0x00003c50


	//   ....[49]....
        /*01ec*/ 	.word	0x00003ca0


	//   ....[50]....
        /*01f0*/ 	.word	0x00003cd0


	//   ....[51]....
        /*01f4*/ 	.word	0x00003cf0


	//   ....[52]....
        /*01f8*/ 	.word	0x00003d10


	//   ....[53]....
        /*01fc*/ 	.word	0x00003dc0


	//   ....[54]....
        /*0200*/ 	.word	0x00003e10


	//   ....[55]....
        /*0204*/ 	.word	0x00003e30


	//   ....[56]....
        /*0208*/ 	.word	0x00003e50


	//   ....[57]....
        /*020c*/ 	.word	0x00003e70


	//----- nvinfo : EIATTR_EXIT_INSTR_OFFSETS
	.align		4
.L_3527:
        /*0210*/ 	.byte	0x04, 0x1c
        /*0212*/ 	.short	(.L_3529 - .L_3528)


	//   ....[0]....
.L_3528:
        /*0214*/ 	.word	0x00003f30


	//   ....[1]....
        /*0218*/ 	.word	0x00004390


	//----- nvinfo : EIATTR_MAX_THREADS
	.align		4
.L_3529:
        /*021c*/ 	.byte	0x04, 0x05
        /*021e*/ 	.short	(.L_3531 - .L_3530)
.L_3530:
        /*0220*/ 	.word	0x00000020
        /*0224*/ 	.word	0x00000001
        /*0228*/ 	.word	0x00000001


	//----- nvinfo : EIATTR_CRS_STACK_SIZE
	.align		4
.L_3531:
        /*022c*/ 	.byte	0x04, 0x1e
        /*022e*/ 	.short	(.L_3533 - .L_3532)
.L_3532:
        /*0230*/ 	.word	0x00000000
.L_3533:


//--------------------- .nv.info._Z25selective_scan_bwd_kernelI32Selective_Scan_bwd_kernel_traitsILi32ELi4ELb0ELb0ELb1ELb0ELb0EffEEv12SSMParamsBwd --------------------------
	.section	.nv.info._Z25selective_scan_bwd_kernelI32Selective_Scan_bwd_kernel_traitsILi32ELi4ELb0ELb0ELb1ELb0ELb0EffEEv12SSMParamsBwd,"",@"SHT_CUDA_INFO"
	.sectionflags	@""
	.align	4


	//----- nvinfo : EIATTR_CUDA_API_VERSION
	.align		4
        /*0000*/ 	.byte	0x04, 0x37
        /*0002*/ 	.short	(.L_3535 - .L_3534)
.L_3534:
        /*0004*/ 	.word	0x00000082


	//----- nvinfo : EIATTR_SW2861232_WAR
	.align		4
.L_3535:
        /*0008*/ 	.byte	0x01, 0x35
	.zero		2


	//----- nvinfo : EIATTR_PARAM_CBANK
	.align		4
        /*000c*/ 	.byte	0x04, 0x0a
        /*000e*/ 	.short	(.L_3537 - .L_3536)
	.align		4
.L_3536:
        /*0010*/ 	.word	index@(.nv.constant0._Z25selective_scan_bwd_kernelI32Selective_Scan_bwd_kernel_traitsILi32ELi4ELb0ELb0ELb1ELb0ELb0EffEEv12SSMParamsBwd)
        /*0014*/ 	.short	0x0160
        /*0016*/ 	.short	0x01f0


	//----- nvinfo : EIATTR_CBANK_PARAM_SIZE
	.align		4
.L_3537:
        /*0018*/ 	.byte	0x03, 0x19
        /*001a*/ 	.short	0x01f0


	//----- nvinfo : EIATTR_KPARAM_INFO
	.align		4
        /*001c*/ 	.byte	0x04, 0x17
        /*001e*/ 	.short	(.L_3539 - .L_3538)
.L_3538:
        /*0020*/ 	.word	0x00000000
        /*0024*/ 	.short	0x0000
        /*0026*/ 	.short	0x0000
        /*0028*/ 	.byte	0x00, 0xf0, 0xc1, 0x07


	//----- nvinfo : EIATTR_MAXREG_COUNT
	.align		4
.L_3539:
        /*002c*/ 	.byte	0x03, 0x1b
        /*002e*/ 	.short	0x00ff


	//----- nvinfo : EIATTR_NUM_BARRIERS
	.align		4
        /*0030*/ 	.byte	0x02, 0x4c
        /*0032*/ 	.byte	0x01
	.zero		1


	//----- nvinfo : EIATTR_MERCURY_ISA_VERSION
	.align		4
        /*0034*/ 	.byte	0x03, 0x5f
        /*0036*/ 	.short	0x0000


	//----- nvinfo : EIATTR_COOP_GROUP_MASK_REGIDS
	.align		4
        /*0038*/ 	.byte	0x04, 0x29
        /*003a*/ 	.short	(.L_3541 - .L_3540)


	//   ....[0]....
.L_3540:
        /*003c*/ 	.word	0xffffffff


	//   ....[1]....
        /*0040*/ 	.word	0xffffffff


	//   ....[2]....
        /*0044*/ 	.word	0xffffffff


	//   ....[3]....
        /*0048*/ 	.word	0xffffffff


	//   ....[4]....
        /*004c*/ 	.word	0xffffffff


	//   ....[5]....
        /*0050*/ 	.word	0xffffffff


	//   ....[6]....
        /*0054*/ 	.word	0xffffffff


	//   ....[7]....
        /*0058*/ 	.word	0xffffffff


	//   ....[8]....
        /*005c*/ 	.word	0xffffffff


	//   ....[9]....
        /*0060*/ 	.word	0xffffffff


	//   ....[10]....
        /*0064*/ 	.word	0xffffffff


	//   ....[11]....
        /*0068*/ 	.word	0xffffffff


	//   ....[12]....
        /*006c*/ 	.word	0xffffffff


	//   ....[13]....
        /*0070*/ 	.word	0xffffffff


	//   ....[14]....
        /*0074*/ 	.word	0xffffffff


	//   ....[15]....
        /*0078*/ 	.word	0xffffffff


	//   ....[16]....
        /*007c*/ 	.word	0xffffffff


	//   ....[17]....
        /*0080*/ 	.word	0xffffffff


	//   ....[18]....
        /*0084*/ 	.word	0xffffffff


	//   ....[19]....
        /*0088*/ 	.word	0xffffffff


	//   ....[20]....
        /*008c*/ 	.word	0xffffffff


	//   ....[21]....
        /*0090*/ 	.word	0xffffffff


	//   ....[22]....
        /*0094*/ 	.word	0xffffffff


	//   ....[23]....
        /*0098*/ 	.word	0xffffffff


	//   ....[24]....
        /*009c*/ 	.word	0xffffffff


	//   ....[25]....
        /*00a0*/ 	.word	0xffffffff


	//   ....[26]....
        /*00a4*/ 	.word	0xffffffff


	//   ....[27]....
        /*00a8*/ 	.word	0xffffffff


	//   ....[28]....
        /*00ac*/ 	.word	0xffffffff


	//   ....[29]....
        /*00b0*/ 	.word	0xffffffff


	//   ....[30]....
        /*00b4*/ 	.word	0xffffffff


	//   ....[31]....
        /*00b8*/ 	.word	0xffffffff


	//   ....[32]....
        /*00bc*/ 	.word	0xffffffff


	//   ....[33]....
        /*00c0*/ 	.word	0xffffffff


	//   ....[34]....
        /*00c4*/ 	.word	0xffffffff


	//   ....[35]....
        /*00c8*/ 	.word	0xffffffff


	//   ....[36]....
        /*00cc*/ 	.word	0xffffffff


	//   ....[37]....
        /*00d0*/ 	.word	0xffffffff


	//   ....[38]....
        /*00d4*/ 	.word	0xffffffff


	//   ....[39]....
        /*00d8*/ 	.word	0xffffffff


	//   ....[40]....
        /*00dc*/ 	.word	0xffffffff


	//   ....[41]....
        /*00e0*/ 	.word	0xffffffff


	//   ....[42]....
        /*00e4*/ 	.word	0xffffffff


	//   ....[43]....
        /*00e8*/ 	.word	0xffffffff


	//   ....[44]....
        /*00ec*/ 	.word	0xffffffff


	//   ....[45]....
        /*00f0*/ 	.word	0xffffffff


	//   ....[46]....
        /*00f4*/ 	.word	0xffffffff


	//   ....[47]....
        /*00f8*/ 	.word	0xffffffff


	//   ....[48]....
        /*00fc*/ 	.word	0xffffffff


	//   ....[49]....
        /*0100*/ 	.word	0xffffffff


	//   ....[50]....
        /*0104*/ 	.word	0xffffffff


	//   ....[51]....
        /*0108*/ 	.word	0xffffffff


	//   ....[52]....
        /*010c*/ 	.word	0xffffffff


	//   ....[53]....
        /*0110*/ 	.word	0xffffffff


	//----- nvinfo : EIATTR_COOP_GROUP_INSTR_OFFSETS
	.align		4
.L_3541:
        /*0114*/ 	.byte	0x04, 0x28
        /*0116*/ 	.short	(.L_3543 - .L_3542)


	//   ....[0]....
.L_3542:
        /*0118*/ 	.word	0x00000ba0


	//   ....[1]....
        /*011c*/ 	.word	0x00000cf0


	//   ....[2]....
        /*0120*/ 	.word	0x00000de0


	//   ....[3]....
        /*0124*/ 	.word	0x00001500


	//   ....[4]....
        /*0128*/ 	.word	0x00001730


	//   ....[5]....
        /*012c*/ 	.word	0x00001770


	//   ....[6]....
        /*0130*/ 	.word	0x000017f0


	//   ....[7]....
        /*0134*/ 	.word	0x00001800


	//   ....[8]....
        /*0138*/ 	.word	0x00001830


	//   ....[9]....
        /*013c*/ 	.word	0x00001850


	//   ....[10]....
        /*0140*/ 	.word	0x00001880


	//   ....[11]....
        /*0144*/ 	.word	0x000018a0


	//   ....[12]....
        /*0148*/ 	.word	0x000018d0


	//   ....[13]....
        /*014c*/ 	.word	0x000018f0


	//   ....[14]....
        /*0150*/ 	.word	0x00001920


	//   ....[15]....
        /*0154*/ 	.word	0x00001940


	//   ....[16]....
        /*0158*/ 	.word	0x00001980


	//   ....[17]....
        /*015c*/ 	.word	0x00001990


	//   ....[18]....
        /*0160*/ 	.word	0x000019d0


	//   ....[19]....
        /*0164*/ 	.word	0x00001a00


	//   ....[20]....
        /*0168*/ 	.word	0x00001a60


	//   ....[21]....
        /*016c*/ 	.word	0x00001a70


	//   ....[22]....
        /*0170*/ 	.word	0x00001ac0


	//   ....[23]....
        /*0174*/ 	.word	0x00001ad0


	//   ....[24]....
        /*0178*/ 	.word	0x00001af0


	//   ....[25]....
        /*017c*/ 	.word	0x00001b20


	//   ....[26]....
        /*0180*/ 	.word	0x00001b30


	//   ....[27]....
        /*0184*/ 	.word	0x00001b70


	//   ....[28]....
        /*0188*/ 	.word	0x00001b80


	//   ....[29]....
        /*018c*/ 	.word	0x00001b90


	//   ....[30]....
        /*0190*/ 	.word	0x00001bc0


	//   ....[31]....
        /*0194*/ 	.word	0x00001c00


	//   ....[32]....
        /*0198*/ 	.word	0x00002130


	//   ....[33]....
        /*019c*/ 	.word	0x00002170


	//   ....[34]....
        /*01a0*/ 	.word	0x00002260


	//   ....[35]....
        /*01a4*/ 	.word	0x00002280


	//   ....[36]....
        /*01a8*/ 	.word	0x000022b0


	//   ....[37]....
        /*01ac*/ 	.word	0x000022d0


	//   ....[38]....
        /*01b0*/ 	.word	0x00002300


	//   ....[39]....
        /*01b4*/ 	.word	0x00002320


	//   ....[40]....
        /*01b8*/ 	.word	0x00002350


	//   ....[41]....
        /*01bc*/ 	.word	0x00002370


	//   ....[42]....
        /*01c0*/ 	.word	0x00002650


	//   ....[43]....
        /*01c4*/ 	.word	0x000028c0


	//   ....[44]....
        /*01c8*/ 	.word	0x00002c70


	//   ....[45]....
        /*01cc*/ 	.word	0x00002cc0


	//   ....[46]....
        /*01d0*/ 	.word	0x00002cf0


	//   ....[47]....
        /*01d4*/ 	.word	0x00002d10


	//   ....[48]....
        /*01d8*/ 	.word	0x00002d30


	//   ....[49]....
        /*01dc*/ 	.word	0x00002de0


	//   ....[50]....
        /*01e0*/ 	.word	0x00002e30


	//   ....[51]....
        /*01e4*/ 	.word	0x00002e50


	//   ....[52]....
        /*01e8*/ 	.word	0x00002e70


	//   ....[53]....
        /*01ec*/ 	.word	0x00002e90


	//----- nvinfo : EIATTR_EXIT_INSTR_OFFSETS
	.align		4
.L_3543:
        /*01f0*/ 	.byte	0x04, 0x1c
        /*01f2*/ 	.short	(.L_3545 - .L_3544)


	//   ....[0]....
.L_3544:
        /*01f4*/ 	.word	0x00002f50


	//   ....[1]....
        /*01f8*/ 	.word	0x00003170


	//----- nvinfo : EIATTR_MAX_THREADS
	.align		4
.L_3545:
        /*01fc*/ 	.byte	0x04, 0x05
        /*01fe*/ 	.short	(.L_3547 - .L_3546)
.L_3546:
        /*0200*/ 	.word	0x00000020
        /*0204*/ 	.word	0x00000001
        /*0208*/ 	.word	0x00000001


	//----- nvinfo : EIATTR_CRS_STACK_SIZE
	.align		4
.L_3547:
        /*020c*/ 	.byte	0x04, 0x1e
        /*020e*/ 	.short	(.L_3549 - .L_3548)
.L_3548:
        /*0210*/ 	.word	0x00000000
.L_3549:


//--------------------- .nv.info._Z25selective_scan_bwd_kernelI32Selective_Scan_bwd_kernel_traitsILi32ELi4ELb0ELb0ELb1ELb0ELb1EffEEv12SSMParamsBwd --------------------------
	.section	.nv.info._Z25selective_scan_bwd_kernelI32Selective_Scan_bwd_kernel_traitsILi32ELi4ELb0ELb0ELb1ELb0ELb1EffEEv12SSMParamsBwd,"",@"SHT_CUDA_INFO"
	.sectionflags	@""
	.align	4


	//----- nvinfo : EIATTR_CUDA_API_VERSION
	.align		4
        /*0000*/ 	.byte	0x04, 0x37
        /*0002*/ 	.short	(.L_3551 - .L_3550)
.L_3550:
        /*0004*/ 	.word	0x00000082


	//----- nvinfo : EIATTR_SW2861232_WAR
	.align		4
.L_3551:
        /*0008*/ 	.byte	0x01, 0x35
	.zero		2


	//----- nvinfo : EIATTR_PARAM_CBANK
	.align		4
        /*000c*/ 	.byte	0x04, 0x0a
        /*000e*/ 	.short	(.L_3553 - .L_3552)
	.align		4
.L_3552:
        /*0010*/ 	.word	index@(.nv.constant0._Z25selective_scan_bwd_kernelI32Selective_Scan_bwd_kernel_traitsILi32ELi4ELb0ELb0ELb1ELb0ELb1EffEEv12SSMParamsBwd)
        /*0014*/ 	.short	0x0160
        /*0016*/ 	.short	0x01f0


	//----- nvinfo : EIATTR_CBANK_PARAM_SIZE
	.align		4
.L_3553:
        /*0018*/ 	.byte	0x03, 0x19
        /*001a*/ 	.short	0x01f0


	//----- nvinfo : EIATTR_KPARAM_INFO
	.align		4
        /*001c*/ 	.byte	0x04, 0x17
        /*001e*/ 	.short	(.L_3555 - .L_3554)
.L_3554:
        /*0020*/ 	.word	0x00000000
        /*0024*/ 	.short	0x0000
        /*0026*/ 	.short	0x0000
        /*0028*/ 	.byte	0x00, 0xf0, 0xc1, 0x07


	//----- nvinfo : EIATTR_MAXREG_COUNT
	.align		4
.L_3555:
        /*002c*/ 	.byte	0x03, 0x1b
        /*002e*/ 	.short	0x00ff


	//----- nvinfo : EIATTR_NUM_BARRIERS
	.align		4
        /*0030*/ 	.byte	0x02, 0x4c
        /*0032*/ 	.byte	0x01
	.zero		1


	//----- nvinfo : EIATTR_MERCURY_ISA_VERSION
	.align		4
        /*0034*/ 	.byte	0x03, 0x5f
        /*0036*/ 	.short	0x0000


	//----- nvinfo : EIATTR_COOP_GROUP_MASK_REGIDS
	.align		4
        /*0038*/ 	.byte	0x04, 0x29
        /*003a*/ 	.short	(.L_3557 - .L_3556)


	//   ....[0]....
.L_3556:
        /*003c*/ 	.word	0xffffffff


	//   ....[1]....
        /*0040*/ 	.word	0xffffffff


	//   ....[2]....
        /*0044*/ 	.word	0xffffffff


	//   ....[3]....
        /*0048*/ 	.word	0xffffffff


	//   ....[4]....
        /*004c*/ 	.word	0xffffffff


	//   ....[5]....
        /*0050*/ 	.word	0xffffffff


	//   ....[6]....
        /*0054*/ 	.word	0xffffffff


	//   ....[7]....
        /*0058*/ 	.word	0xffffffff


	//   ....[8]....
        /*005c*/ 	.word	0xffffffff


	//   ....[9]....
        /*0060*/ 	.word	0xffffffff


	//   ....[10]....
        /*0064*/ 	.word	0xffffffff


	//   ....[11]....
        /*0068*/ 	.word	0xffffffff


	//   ....[12]....
        /*006c*/ 	.word	0xffffffff


	//   ....[13]....
        /*0070*/ 	.word	0xffffffff


	//   ....[14]....
        /*0074*/ 	.word	0xffffffff


	//   ....[15]....
        /*0078*/ 	.word	0xffffffff


	//   ....[16]....
        /*007c*/ 	.word	0xffffffff


	//   ....[17]....
        /*0080*/ 	.word	0xffffffff


	//   ....[18]....
        /*0084*/ 	.word	0xffffffff


	//   ....[19]....
        /*0088*/ 	.word	0xffffffff


	//   ....[20]....
        /*008c*/ 	.word	0xffffffff


	//   ....[21]....
        /*0090*/ 	.word	0xffffffff


	//   ....[22]....
        /*0094*/ 	.word	0xffffffff


	//   ....[23]....
        /*0098*/ 	.word	0xffffffff


	//   ....[24]....
        /*009c*/ 	.word	0xffffffff


	//   ....[25]....
        /*00a0*/ 	.word	0xffffffff


	//   ....[26]....
        /*00a4*/ 	.word	0xffffffff


	//   ....[27]....
        /*00a8*/ 	.word	0xffffffff


	//   ....[28]....
        /*00ac*/ 	.word	0xffffffff


	//   ....[29]....
        /*00b0*/ 	.word	0xffffffff


	//   ....[30]....
        /*00b4*/ 	.word	0xffffffff


	//   ....[31]....
        /*00b8*/ 	.word	0xffffffff


	//   ....[32]....
        /*00bc*/ 	.word	0xffffffff


	//   ....[33]....
        /*00c0*/ 	.word	0xffffffff


	//   ....[34]....
        /*00c4*/ 	.word	0xffffffff


	//   ....[35]....
        /*00c8*/ 	.word	0xffffffff


	//   ....[36]....
        /*00cc*/ 	.word	0xffffffff


	//   ....[37]....
        /*00d0*/ 	.word	0xffffffff


	//   ....[38]....
        /*00d4*/ 	.word	0xffffffff


	//   ....[39]....
        /*00d8*/ 	.word	0xffffffff


	//   ....[40]....
        /*00dc*/ 	.word	0xffffffff


	//   ....[41]....
        /*00e0*/ 	.word	0xffffffff


	//   ....[42]....
        /*00e4*/ 	.word	0xffffffff


	//   ....[43]....
        /*00e8*/ 	.word	0xffffffff


	//   ....[44]....
        /*00ec*/ 	.word	0xffffffff


	//   ....[45]....
        /*00f0*/ 	.word	0xffffffff


	//   ....[46]....
        /*00f4*/ 	.word	0xffffffff


	//   ....[47]....
        /*00f8*/ 	.word	0xffffffff


	//   ....[48]....
        /*00fc*/ 	.word	0xffffffff


	//   ....[49]....
        /*0100*/ 	.word	0xffffffff


	//   ....[50]....
        /*0104*/ 	.word	0xffffffff


	//   ....[51]....
        /*0108*/ 	.word	0xffffffff


	//   ....[52]....
        /*010c*/ 	.word	0xffffffff


	//   ....[53]....
        /*0110*/ 	.word	0xffffffff


	//   ....[54]....
        /*0114*/ 	.word	0xffffffff


	//   ....[55]....
        /*0118*/ 	.word	0xffffffff


	//   ....[56]....
        /*011c*/ 	.word	0xffffffff


	//   ....[57]....
        /*0120*/ 	.word	0xffffffff


	//----- nvinfo : EIATTR_COOP_GROUP_INSTR_OFFSETS
	.align		4
.L_3557:
        /*0124*/ 	.byte	0x04, 0x28
        /*0126*/ 	.short	(.L_3559 - .L_3558)


	//   ....[0]....
.L_3558:
        /*0128*/ 	.word	0x00000b20


	//   ....[1]....
        /*012c*/ 	.word	0x00000c70


	//   ....[2]....
        /*0130*/ 	.word	0x00000f20


	//   ....[3]....
        /*0134*/ 	.word	0x00001170


	//   ....[4]....
        /*0138*/ 	.word	0x000013d0


	//   ....[5]....
        /*013c*/ 	.word	0x00001500


	//   ....[6]....
        /*0140*/ 	.word	0x00001890


	//   ....[7]....
        /*0144*/ 	.word	0x00002210


	//   ....[8]....
        /*0148*/ 	.word	0x00002440


	//   ....[9]....
        /*014c*/ 	.word	0x00002480


	//   ....[10]....
        /*0150*/ 	.word	0x00002500


	//   ....[11]....
        /*0154*/ 	.word	0x00002510


	//   ....[12]....
        /*0158*/ 	.word	0x00002540


	//   ....[13]....
        /*015c*/ 	.word	0x00002560


	//   ....[14]....
        /*0160*/ 	.word	0x00002590


	//   ....[15]....
        /*0164*/ 	.word	0x000025b0


	//   ....[16]....
        /*0168*/ 	.word	0x000025e0


	//   ....[17]....
        /*016c*/ 	.word	0x00002600


	//   ....[18]....
        /*0170*/ 	.word	0x00002630


	//   ....[19]....
        /*0174*/ 	.word	0x00002650


	//   ....[20]....
        /*0178*/ 	.word	0x00002690


	//   ....[21]....
        /*017c*/ 	.word	0x000026a0


	//   ....[22]....
        /*0180*/ 	.word	0x000026e0


	//   ....[23]....
        /*0184*/ 	.word	0x00002710


	//   ....[24]....
        /*0188*/ 	.word	0x00002770


	//   ....[25]....
        /*018c*/ 	.word	0x00002780


	//   ....[26]....
        /*0190*/ 	.word	0x000027d0


	//   ....[27]....
        /*0194*/ 	.word	0x000027e0


	//   ....[28]....
        /*0198*/ 	.word	0x000027f0


	//   ....[29]....
        /*019c*/ 	.word	0x00002830


	//   ....[30]....
        /*01a0*/ 	.word	0x00002840


	//   ....[31]....
        /*01a4*/ 	.word	0x00002870


	//   ....[32]....
        /*01a8*/ 	.word	0x00002880


	//   ....[33]....
        /*01ac*/ 	.word	0x00002890


	//   ....[34]....
        /*01b0*/ 	.word	0x000028b0


	//   ....[35]....
        /*01b4*/ 	.word	0x000028e0


	//   ....[36]....
        /*01b8*/ 	.word	0x00002e30


	//   ....[37]....
        /*01bc*/ 	.word	0x00002e70


	//   ....[38]....
        /*01c0*/ 	.word	0x00002f60


	//   ....[39]....
        /*01c4*/ 	.word	0x00002f80


	//   ....[40]....
        /*01c8*/ 	.word	0x00002fb0


	//   ....[41]....
        /*01cc*/ 	.word	0x00002fd0


	//   ....[42]....
        /*01d0*/ 	.word	0x00003000


	//   ....[43]....
        /*01d4*/ 	.word	0x00003020


	//   ....[44]....
        /*01d8*/ 	.word	0x00003050


	//   ....[45]....
        /*01dc*/ 	.word	0x00003070


	//   ....[46]....
        /*01e0*/ 	.word	0x000032b0


	//   ....[47]....
        /*01e4*/ 	.word	0x00003580


	//   ....[48]....
        /*01e8*/ 	.word	0x00003970


	//   ....[49]....
        /*01ec*/ 	.word	0x000039c0


	//   ....[50]....
        /*01f0*/ 	.word	0x000039f0


	//   ....[51]....
        /*01f4*/ 	.word	0x00003a10


	//   ....[52]....
        /*01f8*/ 	.word	0x00003a30


	//   ....[53]....
        /*01fc*/ 	.word	0x00003ae0


	//   ....[54]....
        /*0200*/ 	.word	0x00003b30


	//   ....[55]....
        /*0204*/ 	.word	0x00003b50


	//   ....[56]....
        /*0208*/ 	.word	0x00003b70


	//   ....[57]....
        /*020c*/ 	.word	0x00003b90


	//----- nvinfo : EIATTR_EXIT_INSTR_OFFSETS
	.align		4
.L_3559:
        /*0210*/ 	.byte	0x04, 0x1c
        /*0212*/ 	.short	(.L_3561 - .L_3560)


	//   ....[0]....
.L_3560:
        /*0214*/ 	.word	0x00003c50


	//   ....[1]....
        /*0218*/ 	.word	0x00003e70


	//----- nvinfo : EIATTR_MAX_THREADS
	.align		4
.L_3561:
        /*021c*/ 	.byte	0x04, 0x05
        /*021e*/ 	.short	(.L_3563 - .L_3562)
.L_3562:
        /*0220*/ 	.word	0x00000020
        /*0224*/ 	.word	0x00000001
        /*0228*/ 	.word	0x00000001


	//----- nvinfo : EIATTR_CRS_STACK_SIZE
	.align		4
.L_3563:
        /*022c*/ 	.byte	0x04, 0x1e
        /*022e*/ 	.short	(.L_3565 - .L_3564)
.L_3564:
        /*0230*/ 	.word	0x00000000
.L_3565:


//--------------------- .nv.info._Z25selective_scan_bwd_kernelI32Selective_Scan_bwd_kernel_traitsILi32ELi4ELb0ELb0ELb1ELb1ELb0EffEEv12SSMParamsBwd --------------------------
	.section	.nv.info._Z25selective_scan_bwd_kernelI32Selective_Scan_bwd_kernel_traitsILi32ELi4ELb0ELb0ELb1ELb1ELb0EffEEv12SSMParamsBwd,"",@"SHT_CUDA_INFO"
	.sectionflags	@""
	.align	4


	//----- nvinfo : EIATTR_CUDA_API_VERSION
	.align		4
        /*0000*/ 	.byte	0x04, 0x37
        /*0002*/ 	.short	(.L_3567 - .L_3566)
.L_3566:
        /*0004*/ 	.word	0x00000082


	//----- nvinfo : EIATTR_SW2861232_WAR
	.align		4
.L_3567:
        /*0008*/ 	.byte	0x01, 0x35
	.zero		2


	//----- nvinfo : EIATTR_PARAM_CBANK
	.align		4
        /*000c*/ 	.byte	0x04, 0x0a
        /*000e*/ 	.short	(.L_3569 - .L_3568)
	.align		4
.L_3568:
        /*0010*/ 	.word	index@(.nv.constant0._Z25selective_scan_bwd_kernelI32Selective_Scan_bwd_kernel_traitsILi32ELi4ELb0ELb0ELb1ELb1ELb0EffEEv12SSMParamsBwd)
        /*0014*/ 	.short	0x0160
        /*0016*/ 	.short	0x01f0


	//----- nvinfo : EIATTR_CBANK_PARAM_SIZE
	.align		4
.L_3569:
        /*0018*/ 	.byte	0x03, 0x19
        /*001a*/ 	.short	0x01f0


	//----- nvinfo : EIATTR_KPARAM_INFO
	.align		4
        /*001c*/ 	.byte	0x04, 0x17
        /*001e*/ 	.short	(.L_3571 - .L_3570)
.L_3570:
        /*0020*/ 	.word	0x00000000
        /*0024*/ 	.short	0x0000
        /*0026*/ 	.short	0x0000
        /*0028*/ 	.byte	0x00, 0xf0, 0xc1, 0x07


	//----- nvinfo : EIATTR_MAXREG_COUNT
	.align		4
.L_3571:
        /*002c*/ 	.byte	0x03, 0x1b
        /*002e*/ 	.short	0x00ff


	//----- nvinfo : EIATTR_NUM_BARRIERS
	.align		4
        /*0030*/ 	.byte	0x02, 0x4c
        /*0032*/ 	.byte	0x01
	.zero		1


	//----- nvinfo : EIATTR_MERCURY_ISA_VERSION
	.align		4
        /*0034*/ 	.byte	0x03, 0x5f
        /*0036*/ 	.short	0x0000


	//----- nvinfo : EIATTR_COOP_GROUP_MASK_REGIDS
	.align		4
        /*0038*/ 	.byte	0x04, 0x29
        /*003a*/ 	.short	(.L_3573 - .L_3572)


	//   ....[0]....
.L_3572:
        /*003c*/ 	.word	0xffffffff


	//   ....[1]....
        /*0040*/ 	.word	0xffffffff


	//   ....[2]....
        /*0044*/ 	.word	0xffffffff


	//   ....[3]....
        /*0048*/ 	.word	0xffffffff


	//   ....[4]....
        /*004c*/ 	.word	0xffffffff


	//   ....[5]....
        /*0050*/ 	.word	0xffffffff


	//   ....[6]....
        /*0054*/ 	.word	0xffffffff


	//   ....[7]....
        /*0058*/ 	.word	0xffffffff


	//   ....[8]....
        /*005c*/ 	.word	0xffffffff


	//   ....[9]....
        /*0060*/ 	.word	0xffffffff


	//   ....[10]....
        /*0064*/ 	.word	0xffffffff


	//   ....[11]....
        /*0068*/ 	.word	0xffffffff


	//   ....[12]....
        /*006c*/ 	.word	0xffffffff


	//   ....[13]....
        /*0070*/ 	.word	0xffffffff


	//   ....[14]....
        /*0074*/ 	.word	0xffffffff


	//   ....[15]....
        /*0078*/ 	.word	0xffffffff


	//   ....[16]....
        /*007c*/ 	.word	0xffffffff


	//   ....[17]....
        /*0080*/ 	.word	0xffffffff


	//   ....[18]....
        /*0084*/ 	.word	0xffffffff


	//   ....[19]....
        /*0088*/ 	.word	0xffffffff


	//   ....[20]....
        /*008c*/ 	.word	0xffffffff


	//   ....[21]....
        /*0090*/ 	.word	0xffffffff


	//   ....[22]....
        /*0094*/ 	.word	0xffffffff


	//   ....[23]....
        /*0098*/ 	.word	0xffffffff


	//   ....[24]....
        /*009c*/ 	.word	0xffffffff


	//   ....[25]....
        /*00a0*/ 	.word	0xffffffff


	//   ....[26]....
        /*00a4*/ 	.word	0xffffffff


	//   ....[27]....
        /*00a8*/ 	.word	0xffffffff


	//   ....[28]....
        /*00ac*/ 	.word	0xffffffff


	//   ....[29]....
        /*00b0*/ 	.word	0xffffffff


	//   ....[30]....
        /*00b4*/ 	.word	0xffffffff


	//   ....[31]....
        /*00b8*/ 	.word	0xffffffff


	//   ....[32]....
        /*00bc*/ 	.word	0xffffffff


	//   ....[33]....
        /*00c0*/ 	.word	0xffffffff


	//   ....[34]....
        /*00c4*/ 	.word	0xffffffff


	//   ....[35]....
        /*00c8*/ 	.word	0xffffffff


	//   ....[36]....
        /*00cc*/ 	.word	0xffffffff


	//   ....[37]....
        /*00d0*/ 	.word	0xffffffff


	//   ....[38]....
        /*00d4*/ 	.word	0xffffffff


	//   ....[39]....
        /*00d8*/ 	.word	0xffffffff


	//   ....[40]....
        /*00dc*/ 	.word	0xffffffff


	//   ....[41]....
        /*00e0*/ 	.word	0xffffffff


	//   ....[42]....
        /*00e4*/ 	.word	0xffffffff


	//   ....[43]....
        /*00e8*/ 	.word	0xffffffff


	//   ....[44]....
        /*00ec*/ 	.word	0xffffffff


	//   ....[45]....
        /*00f0*/ 	.word	0xffffffff


	//   ....[46]....
        /*00f4*/ 	.word	0xffffffff


	//   ....[47]....
        /*00f8*/ 	.word	0xffffffff


	//   ....[48]....
        /*00fc*/ 	.word	0xffffffff


	//   ....[49]....
        /*0100*/ 	.word	0xffffffff


	//   ....[50]....
        /*0104*/ 	.word	0xffffffff


	//   ....[51]....
        /*0108*/ 	.word	0xffffffff


	//   ....[52]....
        /*010c*/ 	.word	0xffffffff


	//   ....[53]....
        /*0110*/ 	.word	0xffffffff


	//   ....[54]....
        /*0114*/ 	.word	0xffffffff


	//----- nvinfo : EIATTR_COOP_GROUP_INSTR_OFFSETS
	.align		4
.L_3573:
        /*0118*/ 	.byte	0x04, 0x28
        /*011a*/ 	.short	(.L_3575 - .L_3574)


	//   ....[0]....
.L_3574:
        /*011c*/ 	.word	0x00000b90


	//   ....[1]....
        /*0120*/ 	.word	0x00000ca0


	//   ....[2]....
        /*0124*/ 	.word	0x00000df0


	//   ....[3]....
        /*0128*/ 	.word	0x00001d50


	//   ....[4]....
        /*012c*/ 	.word	0x00001f70


	//   ....[5]....
        /*0130*/ 	.word	0x00001fb0


	//   ....[6]....
        /*0134*/ 	.word	0x00002030


	//   ....[7]....
        /*0138*/ 	.word	0x00002040


	//   ....[8]....
        /*013c*/ 	.word	0x00002070


	//   ....[9]....
        /*0140*/ 	.word	0x00002090


	//   ....[10]....
        /*0144*/ 	.word	0x000020c0


	//   ....[11]....
        /*0148*/ 	.word	0x000020e0


	//   ....[12]....
        /*014c*/ 	.word	0x00002110


	//   ....[13]....
        /*0150*/ 	.word	0x00002130


	//   ....[14]....
        /*0154*/ 	.word	0x00002160


	//   ....[15]....
        /*0158*/ 	.word	0x00002180


	//   ....[16]....
        /*015c*/ 	.word	0x000021c0


	//   ....[17]....
        /*0160*/ 	.word	0x000021d0


	//   ....[18]....
        /*0164*/ 	.word	0x00002220


	//   ....[19]....
        /*0168*/ 	.word	0x00002240


	//   ....[20]....
        /*016c*/ 	.word	0x00002290


	//   ....[21]....
        /*0170*/ 	.word	0x000022b0


	//   ....[22]....
        /*0174*/ 	.word	0x00002300


	//   ....[23]....
        /*0178*/ 	.word	0x00002310


	//   ....[24]....
        /*017c*/ 	.word	0x00002350


	//   ....[25]....
        /*0180*/ 	.word	0x00002360


	//   ....[26]....
        /*0184*/ 	.word	0x00002370


	//   ....[27]....
        /*0188*/ 	.word	0x000023d0


	//   ....[28]....
        /*018c*/ 	.word	0x000023f0


	//   ....[29]....
        /*0190*/ 	.word	0x00002400


	//   ....[30]....
        /*0194*/ 	.word	0x00002410


	//   ....[31]....
        /*0198*/ 	.word	0x00002430


	//   ....[32]....
        /*019c*/ 	.word	0x00002940


	//   ....[33]....
        /*01a0*/ 	.word	0x00002980


	//   ....[34]....
        /*01a4*/ 	.word	0x00002a70


	//   ....[35]....
        /*01a8*/ 	.word	0x00002aa0


	//   ....[36]....
        /*01ac*/ 	.word	0x00002b00


	//   ....[37]....
        /*01b0*/ 	.word	0x00002b20


	//   ....[38]....
        /*01b4*/ 	.word	0x00002b50


	//   ....[39]....
        /*01b8*/ 	.word	0x00002b70


	//   ....[40]....
        /*01bc*/ 	.word	0x00002ba0


	//   ....[41]....
        /*01c0*/ 	.word	0x00002bc0


	//   ....[42]....
        /*01c4*/ 	.word	0x00002eb0


	//   ....[43]....
        /*01c8*/ 	.word	0x00002f10


	//   ....[44]....
        /*01cc*/ 	.word	0x000033b0


	//   ....[45]....
        /*01d0*/ 	.word	0x00003760


	//   ....[46]....
        /*01d4*/ 	.word	0x000037b0


	//   ....[47]....
        /*01d8*/ 	.word	0x000037e0


	//   ....[48]....
        /*01dc*/ 	.word	0x00003800


	//   ....[49]....
        /*01e0*/ 	.word	0x00003820


	//   ....[50]....
        /*01e4*/ 	.word	0x000038d0


	//   ....[51]....
        /*01e8*/ 	.word	0x00003920


	//   ....[52]....
        /*01ec*/ 	.word	0x00003940


	//   ....[53]....
        /*01f0*/ 	.word	0x00003960


	//   ....[54]....
        /*01f4*/ 	.word	0x00003980


	//----- nvinfo : EIATTR_EXIT_INSTR_OFFSETS
	.align		4
.L_3575:
        /*01f8*/ 	.byte	0x04, 0x1c
        /*01fa*/ 	.short	(.L_3577 - .L_3576)


	//   ....[0]....
.L_3576:
        /*01fc*/ 	.word	0x00003a40


	//   ....[1]....
        /*0200*/ 	.word	0x00003c60


	//----- nvinfo : EIATTR_MAX_THREADS
	.align		4
.L_3577:
        /*0204*/ 	.byte	0x04, 0x05
        /*0206*/ 	.short	(.L_3579 - .L_3578)
.L_3578:
        /*0208*/ 	.word	0x00000020
        /*020c*/ 	.word	0x00000001
        /*0210*/ 	.word	0x00000001


	//----- nvinfo : EIATTR_CRS_STACK_SIZE
	.align		4
.L_3579:
        /*0214*/ 	.byte	0x04, 0x1e
        /*0216*/ 	.short	(.L_3581 - .L_3580)
.L_3580:
        /*0218*/ 	.word	0x00000000
.L_3581:


//--------------------- .nv.info._Z25selective_scan_bwd_kernelI32Selective_Scan_bwd_kernel_traitsILi32ELi4ELb0ELb0ELb1ELb1ELb1EffEEv12SSMParamsBwd --------------------------
	.section	.nv.info._Z25selective_scan_bwd_kernelI32Selective_Scan_bwd_kernel_traitsILi32ELi4ELb0ELb0ELb1ELb1ELb1EffEEv12SSMParamsBwd,"",@"SHT_CUDA_INFO"
	.sectionflags	@""
	.align	4


	//----- nvinfo : EIATTR_CUDA_API_VERSION
	.align		4
        /*0000*/ 	.byte	0x04, 0x37
        /*0002*/ 	.short	(.L_3583 - .L_3582)
.L_3582:
        /*0004*/ 	.word	0x00000082


	//----- nvinfo : EIATTR_SW2861232_WAR
	.align		4
.L_3583:
        /*0008*/ 	.byte	0x01, 0x35
	.zero		2


	//----- nvinfo : EIATTR_PARAM_CBANK
	.align		4
        /*000c*/ 	.byte	0x04, 0x0a
        /*000e*/ 	.short	(.L_3585 - .L_3584)
	.align		4
.L_3584:
        /*0010*/ 	.word	index@(.nv.constant0._Z25selective_scan_bwd_kernelI32Selective_Scan_bwd_kernel_traitsILi32ELi4ELb0ELb0ELb1ELb1ELb1EffEEv12SSMParamsBwd)
        /*0014*/ 	.short	0x0160
        /*0016*/ 	.short	0x01f0


	//----- nvinfo : EIATTR_CBANK_PARAM_SIZE
	.align		4
.L_3585:
        /*0018*/ 	.byte	0x03, 0x19
        /*001a*/ 	.short	0x01f0


	//----- nvinfo : EIATTR_KPARAM_INFO
	.align		4
        /*001c*/ 	.byte	0x04, 0x17
        /*001e*/ 	.short	(.L_3587 - .L_3586)
.L_3586:
        /*0020*/ 	.word	0x00000000
        /*0024*/ 	.short	0x0000
        /*0026*/ 	.short	0x0000
        /*0028*/ 	.byte	0x00, 0xf0, 0xc1, 0x07


	//----- nvinfo : EIATTR_MAXREG_COUNT
	.align		4
.L_3587:
        /*002c*/ 	.byte	0x03, 0x1b
        /*002e*/ 	.short	0x00ff


	//----- nvinfo : EIATTR_NUM_BARRIERS
	.align		4
        /*0030*/ 	.byte	0x02, 0x4c
        /*0032*/ 	.byte	0x01
	.zero		1


	//----- nvinfo : EIATTR_MERCURY_ISA_VERSION
	.align		4
        /*0034*/ 	.byte	0x03, 0x5f
        /*0036*/ 	.short	0x0000


	//----- nvinfo : EIATTR_COOP_GROUP_MASK_REGIDS
	.align		4
        /*0038*/ 	.byte	0x04, 0x29
        /*003a*/ 	.short	(.L_3589 - .L_3588)


	//   ....[0]....
.L_3588:
        /*003c*/ 	.word	0xffffffff


	//   ....[1]....
        /*0040*/ 	.word	0xffffffff


	//   ....[2]....
        /*0044*/ 	.word	0xffffffff


	//   ....[3]....
        /*0048*/ 	.word	0xffffffff


	//   ....[4]....
        /*004c*/ 	.word	0xffffffff


	//   ....[5]....
        /*0050*/ 	.word	0xffffffff


	//   ....[6]....
        /*0054*/ 	.word	0xffffffff


	//   ....[7]....
        /*0058*/ 	.word	0xffffffff


	//   ....[8]....
        /*005c*/ 	.word	0xffffffff


	//   ....[9]....
        /*0060*/ 	.word	0xffffffff


	//   ....[10]....
        /*0064*/ 	.word	0xffffffff


	//   ....[11]....
        /*0068*/ 	.word	0xffffffff


	//   ....[12]....
        /*006c*/ 	.word	0xffffffff


	//   ....[13]....
        /*0070*/ 	.word	0xffffffff


	//   ....[14]....
        /*0074*/ 	.word	0xffffffff


	//   ....[15]....
        /*0078*/ 	.word	0xffffffff


	//   ....[16]....
        /*007c*/ 	.word	0xffffffff


	//   ....[17]....
        /*0080*/ 	.word	0xffffffff


	//   ....[18]....
        /*0084*/ 	.word	0xffffffff


	//   ....[19]....
        /*0088*/ 	.word	0xffffffff


	//   ....[20]....
        /*008c*/ 	.word	0xffffffff


	//   ....[21]....
        /*0090*/ 	.word	0xffffffff


	//   ....[22]....
        /*0094*/ 	.word	0xffffffff


	//   ....[23]....
        /*0098*/ 	.word	0xffffffff


	//   ....[24]....
        /*009c*/ 	.word	0xffffffff


	//   ....[25]....
        /*00a0*/ 	.word	0xffffffff


	//   ....[26]....
        /*00a4*/ 	.word	0xffffffff


	//   ....[27]....
        /*00a8*/ 	.word	0xffffffff


	//   ....[28]....
        /*00ac*/ 	.word	0xffffffff


	//   ....[29]....
        /*00b0*/ 	.word	0xffffffff


	//   ....[30]....
        /*00b4*/ 	.word	0xffffffff


	//   ....[31]....
        /*00b8*/ 	.word	0xffffffff


	//   ....[32]....
        /*00bc*/ 	.word	0xffffffff


	//   ....[33]....
        /*00c0*/ 	.word	0xffffffff


	//   ....[34]....
        /*00c4*/ 	.word	0xffffffff


	//   ....[35]....
        /*00c8*/ 	.word	0xffffffff


	//   ....[36]....
        /*00cc*/ 	.word	0xffffffff


	//   ....[37]....
        /*00d0*/ 	.word	0xffffffff


	//   ....[38]....
        /*00d4*/ 	.word	0xffffffff


	//   ....[39]....
        /*00d8*/ 	.word	0xffffffff


	//   ....[40]....
        /*00dc*/ 	.word	0xffffffff


	//   ....[41]....
        /*00e0*/ 	.word	0xffffffff


	//   ....[42]....
        /*00e4*/ 	.word	0xffffffff


	//   ....[43]....
        /*00e8*/ 	.word	0xffffffff


	//   ....[44]....
        /*00ec*/ 	.word	0xffffffff


	//   ....[45]....
        /*00f0*/ 	.word	0xffffffff


	//   ....[46]....
        /*00f4*/ 	.word	0xffffffff


	//   ....[47]....
        /*00f8*/ 	.word	0xffffffff


	//   ....[48]....
        /*00fc*/ 	.word	0xffffffff


	//   ....[49]....
        /*0100*/ 	.word	0xffffffff


	//   ....[50]....
        /*0104*/ 	.word	0xffffffff


	//   ....[51]....
        /*0108*/ 	.word	0xffffffff


	//   ....[52]....
        /*010c*/ 	.word	0xffffffff


	//   ....[53]....
        /*0110*/ 	.word	0xffffffff


	//   ....[54]....
        /*0114*/ 	.word	0xffffffff


	//   ....[55]....
        /*0118*/ 	.word	0xffffffff


	//   ....[56]....
        /*011c*/ 	.word	0xffffffff


	//   ....[57]....
        /*0120*/ 	.word	0xffffffff


	//   ....[58]....
        /*0124*/ 	.word	0xffffffff


	//----- nvinfo : EIATTR_COOP_GROUP_INSTR_OFFSETS
	.align		4
.L_3589:
        /*0128*/ 	.byte	0x04, 0x28
        /*012a*/ 	.short	(.L_3591 - .L_3590)


	//   ....[0]....
.L_3590:
        /*012c*/ 	.word	0x00000b70


	//   ....[1]....
        /*0130*/ 	.word	0x00000ce0


	//   ....[2]....
        /*0134*/ 	.word	0x00000f40


	//   ....[3]....
        /*0138*/ 	.word	0x00001b00


	//   ....[4]....
        /*013c*/ 	.word	0x00001cf0


	//   ....[5]....
        /*0140*/ 	.word	0x00001ea0


	//   ....[6]....
        /*0144*/ 	.word	0x00002250


	//   ....[7]....
        /*0148*/ 	.word	0x00002b40


	//   ....[8]....
        /*014c*/ 	.word	0x00002d80


	//   ....[9]....
        /*0150*/ 	.word	0x00002dc0


	//   ....[10]....
        /*0154*/ 	.word	0x00002e40


	//   ....[11]....
        /*0158*/ 	.word	0x00002e50


	//   ....[12]....
        /*015c*/ 	.word	0x00002e80


	//   ....[13]....
        /*0160*/ 	.word	0x00002ea0


	//   ....[14]....
        /*0164*/ 	.word	0x00002ed0


	//   ....[15]....
        /*0168*/ 	.word	0x00002ef0


	//   ....[16]....
        /*016c*/ 	.word	0x00002f20


	//   ....[17]....
        /*0170*/ 	.word	0x00002f40


	//   ....[18]....
        /*0174*/ 	.word	0x00002f70


	//   ....[19]....
        /*0178*/ 	.word	0x00002f90


	//   ....[20]....
        /*017c*/ 	.word	0x00002fd0


	//   ....[21]....
        /*0180*/ 	.word	0x00002fe0


	//   ....[22]....
        /*0184*/ 	.word	0x00003020


	//   ....[23]....
        /*0188*/ 	.word	0x00003050


	//   ....[24]....
        /*018c*/ 	.word	0x000030a0


	//   ....[25]....
        /*0190*/ 	.word	0x000030c0


	//   ....[26]....
        /*0194*/ 	.word	0x00003110


	//   ....[27]....
        /*0198*/ 	.word	0x00003120


	//   ....[28]....
        /*019c*/ 	.word	0x00003140


	//   ....[29]....
        /*01a0*/ 	.word	0x00003170


	//   ....[30]....
        /*01a4*/ 	.word	0x00003180


	//   ....[31]....
        /*01a8*/ 	.word	0x000031e0


	//   ....[32]....
        /*01ac*/ 	.word	0x000031f0


	//   ....[33]....
        /*01b0*/ 	.word	0x00003200


	//   ....[34]....
        /*01b4*/ 	.word	0x00003220


	//   ....[35]....
        /*01b8*/ 	.word	0x00003250


	//   ....[36]....
        /*01bc*/ 	.word	0x00003740


	//   ....[37]....
        /*01c0*/ 	.word	0x00003780


	//   ....[38]....
        /*01c4*/ 	.word	0x00003870


	//   ....[39]....
        /*01c8*/ 	.word	0x000038a0


	//   ....[40]....
        /*01cc*/ 	.word	0x00003940


	//   ....[41]....
        /*01d0*/ 	.word	0x00003960


	//   ....[42]....
        /*01d4*/ 	.word	0x00003990


	//   ....[43]....
        /*01d8*/ 	.word	0x000039b0


	//   ....[44]....
        /*01dc*/ 	.word	0x000039e0


	//   ....[45]....
        /*01e0*/ 	.word	0x00003a00


	//   ....[46]....
        /*01e4*/ 	.word	0x00003d30


	//   ....[47]....
        /*01e8*/ 	.word	0x00003d70


	//   ....[48]....
        /*01ec*/ 	.word	0x00004200


	//   ....[49]....
        /*01f0*/ 	.word	0x000045e0


	//   ....[50]....
        /*01f4*/ 	.word	0x00004630


	//   ....[51]....
        /*01f8*/ 	.word	0x00004660


	//   ....[52]....
        /*01fc*/ 	.word	0x00004680


	//   ....[53]....
        /*0200*/ 	.word	0x000046a0


	//   ....[54]....
        /*0204*/ 	.word	0x00004750


	//   ....[55]....
        /*0208*/ 	.word	0x000047a0


	//   ....[56]....
        /*020c*/ 	.word	0x000047c0


	//   ....[57]....
        /*0210*/ 	.word	0x000047e0


	//   ....[58]....
        /*0214*/ 	.word	0x00004800


	//----- nvinfo : EIATTR_EXIT_INSTR_OFFSETS
	.align		4
.L_3591:
        /*0218*/ 	.byte	0x04, 0x1c
        /*021a*/ 	.short	(.L_3593 - .L_3592)


	//   ....[0]....
.L_3592:
        /*021c*/ 	.word	0x000048c0


	//   ....[1]....
        /*0220*/ 	.word	0x00004ae0


	//----- nvinfo : EIATTR_MAX_THREADS
	.align		4
.L_3593:
        /*0224*/ 	.byte	0x04, 0x05
        /*0226*/ 	.short	(.L_3595 - .L_3594)
.L_3594:
        /*0228*/ 	.word	0x00000020
        /*022c*/ 	.word	0x00000001
        /*0230*/ 	.word	0x00000001


	//----- nvinfo : EIATTR_CRS_STACK_SIZE
	.align		4
.L_3595:
        /*0234*/ 	.byte	0x04, 0x1e
        /*0236*/ 	.short	(.L_3597 - .L_3596)
.L_3596:
        /*0238*/ 	.word	0x00000000
.L_3597:


//--------------------- .nv.info._Z25selective_scan_bwd_kernelI32Selective_Scan_bwd_kernel_traitsILi32ELi4ELb0ELb1ELb0ELb0ELb0EffEEv12SSMParamsBwd --------------------------
	.section	.nv.info._Z25selective_scan_bwd_kernelI32Selective_Scan_bwd_kernel_traitsILi32ELi4ELb0ELb1ELb0ELb0ELb0EffEEv12SSMParamsBwd,"",@"SHT_CUDA_INFO"
	.sectionflags	@""
	.align	4


	//----- nvinfo : EIATTR_CUDA_API_VERSION
	.align		4
        /*0000*/ 	.byte	0x04, 0x37
        /*0002*/ 	.short	(.L_3599 - .L_3598)
.L_3598:
        /*0004*/ 	.word	0x00000082


	//----- nvinfo : EIATTR_SW2861232_WAR
	.align		4
.L_3599:
        /*0008*/ 	.byte	0x01, 0x35
	.zero		2


	//----- nvinfo : EIATTR_PARAM_CBANK
	.align		4
        /*000c*/ 	.byte	0x04, 0x0a
        /*000e*/ 	.short	(.L_3601 - .L_3600)
	.align		4
.L_3600:
        /*0010*/ 	.word	index@(.nv.constant0._Z25selective_scan_bwd_kernelI32Selective_Scan_bwd_kernel_traitsILi32ELi4ELb0ELb1ELb0ELb0ELb0EffEEv12SSMParamsBwd)
        /*0014*/ 	.short	0x0160
        /*0016*/ 	.short	0x01f0


	//----- nvinfo : EIATTR_CBANK_PARAM_SIZE
	.align		4
.L_3601:
        /*0018*/ 	.byte	0x03, 0x19
        /*001a*/ 	.short	0x01f0


	//----- nvinfo : EIATTR_KPARAM_INFO
	.align		4
        /*001c*/ 	.byte	0x04, 0x17
        /*001e*/ 	.short	(.L_3603 - .L_3602)
.L_3602:
        /*0020*/ 	.word	0x00000000
        /*0024*/ 	.short	0x0000
        /*0026*/ 	.short	0x0000
        /*0028*/ 	.byte	0x00, 0xf0, 0xc1, 0x07


	//----- nvinfo : EIATTR_MAXREG_COUNT
	.align		4
.L_3603:
        /*002c*/ 	.byte	0x03, 0x1b
        /*002e*/ 	.short	0x00ff


	//----- nvinfo : EIATTR_NUM_BARRIERS
	.align		4
        /*0030*/ 	.byte	0x02, 0x4c
        /*0032*/ 	.byte	0x01
	.zero		1


	//----- nvinfo : EIATTR_MERCURY_ISA_VERSION
	.align		4
        /*0034*/ 	.byte	0x03, 0x5f
        /*0036*/ 	.short	0x0000


	//----- nvinfo : EIATTR_COOP_GROUP_MASK_REGIDS
	.align		4
        /*0038*/ 	.byte	0x04, 0x29
        /*003a*/ 	.short	(.L_3605 - .L_3604)


	//   ....[0]....
.L_3604:
        /*003c*/ 	.word	0xffffffff


	//   ....[1]....
        /*0040*/ 	.word	0xffffffff


	//   ....[2]....
        /*0044*/ 	.word	0xffffffff


	//   ....[3]....
        /*0048*/ 	.word	0xffffffff


	//   ....[4]....
        /*004c*/ 	.word	0xffffffff


	//   ....[5]....
        /*0050*/ 	.word	0xffffffff


	//   ....[6]....
        /*0054*/ 	.word	0xffffffff


	//   ....[7]....
        /*0058*/ 	.word	0xffffffff


	//   ....[8]....
        /*005c*/ 	.word	0xffffffff


	//   ....[9]....
        /*0060*/ 	.word	0xffffffff


	//   ....[10]....
        /*0064*/ 	.word	0xffffffff


	//   ....[11]....
        /*0068*/ 	.word	0xffffffff


	//   ....[12]....
        /*006c*/ 	.word	0xffffffff


	//   ....[13]....
        /*0070*/ 	.word	0xffffffff


	//   ....[14]....
        /*0074*/ 	.word	0xffffffff


	//   ....[15]....
        /*0078*/ 	.word	0xffffffff


	//   ....[16]....
        /*007c*/ 	.word	0xffffffff


	//   ....[17]....
        /*0080*/ 	.word	0xffffffff


	//   ....[18]....
        /*0084*/ 	.word	0xffffffff


	//   ....[19]....
        /*0088*/ 	.word	0xffffffff


	//   ....[20]....
        /*008c*/ 	.word	0xffffffff


	//   ....[21]....
        /*0090*/ 	.word	0xffffffff


	//   ....[22]....
        /*0094*/ 	.word	0xffffffff


	//   ....[23]....
        /*0098*/ 	.word	0xffffffff


	//   ....[24]....
        /*009c*/ 	.word	0xffffffff


	//   ....[25]....
        /*00a0*/ 	.word	0xffffffff


	//   ....[26]....
        /*00a4*/ 	.word	0xffffffff


	//   ....[27]....
        /*00a8*/ 	.word	0xffffffff


	//   ....[28]....
        /*00ac*/ 	.word	0xffffffff


	//   ....[29]....
        /*00b0*/ 	.word	0xffffffff


	//   ....[30]....
        /*00b4*/ 	.word	0xffffffff


	//   ....[31]....
        /*00b8*/ 	.word	0xffffffff


	//   ....[32]....
        /*00bc*/ 	.word	0xffffffff


	//   ....[33]....
        /*00c0*/ 	.word	0xffffffff


	//   ....[34]....
        /*00c4*/ 	.word	0xffffffff


	//   ....[35]....
        /*00c8*/ 	.word	0xffffffff


	//   ....[36]....
        /*00cc*/ 	.word	0xffffffff


	//   ....[37]....
        /*00d0*/ 	.word	0xffffffff


	//   ....[38]....
        /*00d4*/ 	.word	0xffffffff


	//   ....[39]....
        /*00d8*/ 	.word	0xffffffff


	//   ....[40]....
        /*00dc*/ 	.word	0xffffffff


	//   ....[41]....
        /*00e0*/ 	.word	0xffffffff


	//   ....[42]....
        /*00e4*/ 	.word	0xffffffff


	//   ....[43]....
        /*00e8*/ 	.word	0xffffffff


	//   ....[44]....
        /*00ec*/ 	.word	0xffffffff


	//   ....[45]....
        /*00f0*/ 	.word	0xffffffff


	//   ....[46]....
        /*00f4*/ 	.word	0xffffffff


	//   ....[47]....
        /*00f8*/ 	.word	0xffffffff


	//   ....[48]....
        /*00fc*/ 	.word	0xffffffff


	//   ....[49]....
        /*0100*/ 	.word	0xffffffff


	//   ....[50]....
        /*0104*/ 	.word	0xffffffff


	//   ....[51]....
        /*0108*/ 	.word	0xffffffff


	//   ....[52]....
        /*010c*/ 	.word	0xffffffff


	//   ....[53]....
        /*0110*/ 	.word	0xffffffff


	//----- nvinfo : EIATTR_COOP_GROUP_INSTR_OFFSETS
	.align		4
.L_3605:
        /*0114*/ 	.byte	0x04, 0x28
        /*0116*/ 	.short	(.L_3607 - .L_3606)


	//   ....[0]....
.L_3606:
        /*0118*/ 	.word	0x00000ae0


	//   ....[1]....
        /*011c*/ 	.word	0x00000c30


	//   ....[2]....
        /*0120*/ 	.word	0x00000d50


	//   ....[3]....
        /*0124*/ 	.word	0x00001320


	//   ....[4]....
        /*0128*/ 	.word	0x00001710


	//   ....[5]....
        /*012c*/ 	.word	0x00001750


	//   ....[6]....
        /*0130*/ 	.word	0x00001770


	//   ....[7]....
        /*0134*/ 	.word	0x00001780


	//   ....[8]....
        /*0138*/ 	.word	0x000017b0


	//   ....[9]....
        /*013c*/ 	.word	0x000017e0


	//   ....[10]....
        /*0140*/ 	.word	0x00001810


	//   ....[11]....
        /*0144*/ 	.word	0x00001820


	//   ....[12]....
        /*0148*/ 	.word	0x00001850


	//   ....[13]....
        /*014c*/ 	.word	0x00001880


	//   ....[14]....
        /*0150*/ 	.word	0x000018a0


	//   ....[15]....
        /*0154*/ 	.word	0x000018c0


	//   ....[16]....
        /*0158*/ 	.word	0x000018f0


	//   ....[17]....
        /*015c*/ 	.word	0x00001920


	//   ....[18]....
        /*0160*/ 	.word	0x00001960


	//   ....[19]....
        /*0164*/ 	.word	0x00001990


	//   ....[20]....
        /*0168*/ 	.word	0x00001a00


	//   ....[21]....
        /*016c*/ 	.word	0x00001a20


	//   ....[22]....
        /*0170*/ 	.word	0x00001a50


	//   ....[23]....
        /*0174*/ 	.word	0x00001a60


	//   ....[24]....
        /*0178*/ 	.word	0x00001a80


	//   ....[25]....
        /*017c*/ 	.word	0x00001ab0


	//   ....[26]....
        /*0180*/ 	.word	0x00001ad0


	//   ....[27]....
        /*0184*/ 	.word	0x00001b00


	//   ....[28]....
        /*0188*/ 	.word	0x00001b10


	//   ....[29]....
        /*018c*/ 	.word	0x00001b20


	//   ....[30]....
        /*0190*/ 	.word	0x00001b30


	//   ....[31]....
        /*0194*/ 	.word	0x00001b40


	//   ....[32]....
        /*0198*/ 	.word	0x00001fe0


	//   ....[33]....
        /*019c*/ 	.word	0x00002020


	//   ....[34]....
        /*01a0*/ 	.word	0x000020d0


	//   ....[35]....
        /*01a4*/ 	.word	0x000020f0


	//   ....[36]....
        /*01a8*/ 	.word	0x00002120


	//   ....[37]....
        /*01ac*/ 	.word	0x00002140


	//   ....[38]....
        /*01b0*/ 	.word	0x00002170


	//   ....[39]....
        /*01b4*/ 	.word	0x00002190


	//   ....[40]....
        /*01b8*/ 	.word	0x000021c0


	//   ....[41]....
        /*01bc*/ 	.word	0x000021e0


	//   ....[42]....
        /*01c0*/ 	.word	0x00002540


	//   ....[43]....
        /*01c4*/ 	.word	0x000027c0


	//   ....[44]....
        /*01c8*/ 	.word	0x00002b60


	//   ....[45]....
        /*01cc*/ 	.word	0x00002bc0


	//   ....[46]....
        /*01d0*/ 	.word	0x00002be0


	//   ....[47]....
        /*01d4*/ 	.word	0x00002c00


	//   ....[48]....
        /*01d8*/ 	.word	0x00002c20


	//   ....[49]....
        /*01dc*/ 	.word	0x00002cd0


	//   ....[50]....
        /*01e0*/ 	.word	0x00002d20


	//   ....[51]....
        /*01e4*/ 	.word	0x00002d40


	//   ....[52]....
        /*01e8*/ 	.word	0x00002d60


	//   ....[53]....
        /*01ec*/ 	.word	0x00002d80


	//----- nvinfo : EIATTR_EXIT_INSTR_OFFSETS
	.align		4
.L_3607:
        /*01f0*/ 	.byte	0x04, 0x1c
        /*01f2*/ 	.short	(.L_3609 - .L_3608)


	//   ....[0]....
.L_3608:
        /*01f4*/ 	.word	0x00002e40


	//   ....[1]....
        /*01f8*/ 	.word	0x00003060


	//----- nvinfo : EIATTR_MAX_THREADS
	.align		4
.L_3609:
        /*01fc*/ 	.byte	0x04, 0x05
        /*01fe*/ 	.short	(.L_3611 - .L_3610)
.L_3610:
        /*0200*/ 	.word	0x00000020
        /*0204*/ 	.word	0x00000001
        /*0208*/ 	.word	0x00000001


	//----- nvinfo : EIATTR_CRS_STACK_SIZE
	.align		4
.L_3611:
        /*020c*/ 	.byte	0x04, 0x1e
        /*020e*/ 	.short	(.L_3613 - .L_3612)
.L_3612:
        /*0210*/ 	.word	0x00000000
.L_3613:


//--------------------- .nv.info._Z25selective_scan_bwd_kernelI32Selective_Scan_bwd_kernel_traitsILi32ELi4ELb0ELb1ELb0ELb0ELb1EffEEv12SSMParamsBwd --------------------------
	.section	.nv.info._Z25selective_scan_bwd_kernelI32Selective_Scan_bwd_kernel_traitsILi32ELi4ELb0ELb1ELb0ELb0ELb1EffEEv12SSMParamsBwd,"",@"SHT_CUDA_INFO"
	.sectionflags	@""
	.align	4


	//----- nvinfo : EIATTR_CUDA_API_VERSION
	.align		4
        /*0000*/ 	.byte	0x04, 0x37
        /*0002*/ 	.short	(.L_3615 - .L_3614)
.L_3614:
        /*0004*/ 	.word	0x00000082


	//----- nvinfo : EIATTR_SW2861232_WAR
	.align		4
.L_3615:
        /*0008*/ 	.byte	0x01, 0x35
	.zero		2


	//----- nvinfo : EIATTR_PARAM_CBANK
	.align		4
        /*000c*/ 	.byte	0x04, 0x0a
        /*000e*/ 	.short	(.L_3617 - .L_3616)
	.align		4
.L_3616:
        /*0010*/ 	.word	index@(.nv.constant0._Z25selective_scan_bwd_kernelI32Selective_Scan_bwd_kernel_traitsILi32ELi4ELb0ELb1ELb0ELb0ELb1EffEEv12SSMParamsBwd)
        /*0014*/ 	.short	0x0160
        /*0016*/ 	.short	0x01f0


	//----- nvinfo : EIATTR_CBANK_PARAM_SIZE
	.align		4
.L_3617:
        /*0018*/ 	.byte	0x03, 0x19
        /*001a*/ 	.short	0x01f0


	//----- nvinfo : EIATTR_KPARAM_INFO
	.align		4
        /*001c*/ 	.byte	0x04, 0x17
        /*001e*/ 	.short	(.L_3619 - .L_3618)
.L_3618:
        /*0020*/ 	.word	0x00000000
        /*0024*/ 	.short	0x0000
        /*0026*/ 	.short	0x0000
        /*0028*/ 	.byte	0x00, 0xf0, 0xc1, 0x07


	//----- nvinfo : EIATTR_MAXREG_COUNT
	.align		4
.L_3619:
        /*002c*/ 	.byte	0x03, 0x1b
        /*002e*/ 	.short	0x00ff


	//----- nvinfo : EIATTR_NUM_BARRIERS
	.align		4
        /*0030*/ 	.byte	0x02, 0x4c
        /*0032*/ 	.byte	0x01
	.zero		1


	//----- nvinfo : EIATTR_MERCURY_ISA_VERSION
	.align		4
        /*0034*/ 	.byte	0x03, 0x5f
        /*0036*/ 	.short	0x0000


	//----- nvinfo : EIATTR_COOP_GROUP_MASK_REGIDS
	.align		4
        /*0038*/ 	.byte	0x04, 0x29
        /*003a*/ 	.short	(.L_3621 - .L_3620)


	//   ....[0]....
.L_3620:
        /*003c*/ 	.word	0xffffffff


	//   ....[1]....
        /*0040*/ 	.word	0xffffffff


	//   ....[2]....
        /*0044*/ 	.word	0xffffffff


	//   ....[3]....
        /*0048*/ 	.word	0xffffffff


	//   ....[4]....
        /*004c*/ 	.word	0xffffffff


	//   ....[5]....
        /*0050*/ 	.word	0xffffffff


	//   ....[6]....
        /*0054*/ 	.word	0xffffffff


	//   ....[7]....
        /*0058*/ 	.word	0xffffffff


	//   ....[8]....
        /*005c*/ 	.word	0xffffffff


	//   ....[9]....
        /*0060*/ 	.word	0xffffffff


	//   ....[10]....
        /*0064*/ 	.word	0xffffffff


	//   ....[11]....
        /*0068*/ 	.word	0xffffffff


	//   ....[12]....
        /*006c*/ 	.word	0xffffffff


	//   ....[13]....
        /*0070*/ 	.word	0xffffffff


	//   ....[14]....
        /*0074*/ 	.word	0xffffffff


	//   ....[15]....
        /*0078*/ 	.word	0xffffffff


	//   ....[16]....
        /*007c*/ 	.word	0xffffffff


	//   ....[17]....
        /*0080*/ 	.word	0xffffffff


	//   ....[18]....
        /*0084*/ 	.word	0xffffffff


	//   ....[19]....
        /*0088*/ 	.word	0xffffffff


	//   ....[20]....
        /*008c*/ 	.word	0xffffffff


	//   ....[21]....
        /*0090*/ 	.word	0xffffffff


	//   ....[22]....
        /*0094*/ 	.word	0xffffffff


	//   ....[23]....
        /*0098*/ 	.word	0xffffffff


	//   ....[24]....
        /*009c*/ 	.word	0xffffffff


	//   ....[25]....
        /*00a0*/ 	.word	0xffffffff


	//   ....[26]....
        /*00a4*/ 	.word	0xffffffff


	//   ....[27]....
        /*00a8*/ 	.word	0xffffffff


	//   ....[28]....
        /*00ac*/ 	.word	0xffffffff


	//   ....[29]....
        /*00b0*/ 	.word	0xffffffff


	//   ....[30]....
        /*00b4*/ 	.word	0xffffffff


	//   ....[31]....
        /*00b8*/ 	.word	0xffffffff


	//   ....[32]....
        /*00bc*/ 	.word	0xffffffff


	//   ....[33]....
        /*00c0*/ 	.word	0xffffffff


	//   ....[34]....
        /*00c4*/ 	.word	0xffffffff


	//   ....[35]....
        /*00c8*/ 	.word	0xffffffff


	//   ....[36]....
        /*00cc*/ 	.word	0xffffffff


	//   ....[37]....
        /*00d0*/ 	.word	0xffffffff


	//   ....[38]....
        /*00d4*/ 	.word	0xffffffff


	//   ....[39]....
        /*00d8*/ 	.word	0xffffffff


	//   ....[40]....
        /*00dc*/ 	.word	0xffffffff


	//   ....[41]....
        /*00e0*/ 	.word	0xffffffff


	//   ....[42]....
        /*00e4*/ 	.word	0xffffffff


	//   ....[43]....
        /*00e8*/ 	.word	0xffffffff


	//   ....[44]....
        /*00ec*/ 	.word	0xffffffff


	//   ....[45]....
        /*00f0*/ 	.word	0xffffffff


	//   ....[46]....
        /*00f4*/ 	.word	0xffffffff


	//   ....[47]....
        /*00f8*/ 	.word	0xffffffff


	//   ....[48]....
        /*00fc*/ 	.word	0xffffffff


	//   ....[49]....
        /*0100*/ 	.word	0xffffffff


	//   ....[50]....
        /*0104*/ 	.word	0xffffffff


	//   ....[51]....
        /*0108*/ 	.word	0xffffffff


	//   ....[52]....
        /*010c*/ 	.word	0xffffffff


	//   ....[53]....
        /*0110*/ 	.word	0xffffffff


	//   ....[54]....
        /*0114*/ 	.word	0xffffffff


	//   ....[55]....
        /*0118*/ 	.word	0xffffffff


	//   ....[56]....
        /*011c*/ 	.word	0xffffffff


	//   ....[57]....
        /*0120*/ 	.word	0xffffffff


	//----- nvinfo : EIATTR_COOP_GROUP_INSTR_OFFSETS
	.align		4
.L_3621:
        /*0124*/ 	.byte	0x04, 0x28
        /*0126*/ 	.short	(.L_3623 - .L_3622)


	//   ....[0]....
.L_3622:
        /*0128*/ 	.word	0x00000ac0


	//   ....[1]....
        /*012c*/ 	.word	0x00000c10


	//   ....[2]....
        /*0130*/ 	.word	0x00000ec0


	//   ....[3]....
        /*0134*/ 	.word	0x00001110


	//   ....[4]....
        /*0138*/ 	.word	0x00001330


	//   ....[5]....
        /*013c*/ 	.word	0x000014a0


	//   ....[6]....
        /*0140*/ 	.word	0x00001860


	//   ....[7]....
        /*0144*/ 	.word	0x000020a0


	//   ....[8]....
        /*0148*/ 	.word	0x00002480


	//   ....[9]....
        /*014c*/ 	.word	0x00002490


	//   ....[10]....
        /*0150*/ 	.word	0x000024a0


	//   ....[11]....
        /*0154*/ 	.word	0x000024b0


	//   ....[12]....
        /*0158*/ 	.word	0x000024e0


	//   ....[13]....
        /*015c*/ 	.word	0x00002510


	//   ....[14]....
        /*0160*/ 	.word	0x00002530


	//   ....[15]....
        /*0164*/ 	.word	0x00002550


	//   ....[16]....
        /*0168*/ 	.word	0x00002580


	//   ....[17]....
        /*016c*/ 	.word	0x000025b0


	//   ....[18]....
        /*0170*/ 	.word	0x000025d0


	//   ....[19]....
        /*0174*/ 	.word	0x000025f0


	//   ....[20]....
        /*0178*/ 	.word	0x00002630


	//   ....[21]....
        /*017c*/ 	.word	0x00002680


	//   ....[22]....
        /*0180*/ 	.word	0x000026b0


	//   ....[23]....
        /*0184*/ 	.word	0x000026d0


	//   ....[24]....
        /*0188*/ 	.word	0x00002710


	//   ....[25]....
        /*018c*/ 	.word	0x00002750


	//   ....[26]....
        /*0190*/ 	.word	0x00002770


	//   ....[27]....
        /*0194*/ 	.word	0x00002780


	//   ....[28]....
        /*0198*/ 	.word	0x000027b0


	//   ....[29]....
        /*019c*/ 	.word	0x000027d0


	//   ....[30]....
        /*01a0*/ 	.word	0x000027f0


	//   ....[31]....
        /*01a4*/ 	.word	0x00002800


	//   ....[32]....
        /*01a8*/ 	.word	0x00002810


	//   ....[33]....
        /*01ac*/ 	.word	0x00002820


	//   ....[34]....
        /*01b0*/ 	.word	0x00002830


	//   ....[35]....
        /*01b4*/ 	.word	0x00002890


	//   ....[36]....
        /*01b8*/ 	.word	0x00002d10


	//   ....[37]....
        /*01bc*/ 	.word	0x00002d50


	//   ....[38]....
        /*01c0*/ 	.word	0x00002e40


	//   ....[39]....
        /*01c4*/ 	.word	0x00002e70


	//   ....[40]....
        /*01c8*/ 	.word	0x00002f10


	//   ....[41]....
        /*01cc*/ 	.word	0x00002f30


	//   ....[42]....
        /*01d0*/ 	.word	0x00002f60


	//   ....[43]....
        /*01d4*/ 	.word	0x00002f80


	//   ....[44]....
        /*01d8*/ 	.word	0x00002fb0


	//   ....[45]....
        /*01dc*/ 	.word	0x00002fd0


	//   ....[46]....
        /*01e0*/ 	.word	0x000031e0


	//   ....[47]....
        /*01e4*/ 	.word	0x000034b0


	//   ....[48]....
        /*01e8*/ 	.word	0x00003890


	//   ....[49]....
        /*01ec*/ 	.word	0x000038e0


	//   ....[50]....
        /*01f0*/ 	.word	0x00003910


	//   ....[51]....
        /*01f4*/ 	.word	0x00003930


	//   ....[52]....
        /*01f8*/ 	.word	0x00003950


	//   ....[53]....
        /*01fc*/ 	.word	0x00003a00


	//   ....[54]....
        /*0200*/ 	.word	0x00003a50


	//   ....[55]....
        /*0204*/ 	.word	0x00003a70


	//   ....[56]....
        /*0208*/ 	.word	0x00003a90


	//   ....[57]....
        /*020c*/ 	.word	0x00003ab0


	//----- nvinfo : EIATTR_EXIT_INSTR_OFFSETS
	.align		4
.L_3623:
        /*0210*/ 	.byte	0x04, 0x1c
        /*0212*/ 	.short	(.L_3625 - .L_3624)


	//   ....[0]....
.L_3624:
        /*0214*/ 	.word	0x00003b70


	//   ....[1]....
        /*0218*/ 	.word	0x00003d90


	//----- nvinfo : EIATTR_MAX_THREADS
	.align		4
.L_3625:
        /*021c*/ 	.byte	0x04, 0x05
        /*021e*/ 	.short	(.L_3627 - .L_3626)
.L_3626:
        /*0220*/ 	.word	0x00000020
        /*0224*/ 	.word	0x00000001
        /*0228*/ 	.word	0x00000001


	//----- nvinfo : EIATTR_CRS_STACK_SIZE
	.align		4
.L_3627:
        /*022c*/ 	.byte	0x04, 0x1e
        /*022e*/ 	.short	(.L_3629 - .L_3628)
.L_3628:
        /*0230*/ 	.word	0x00000000
.L_3629:


//--------------------- .nv.info._Z25selective_scan_bwd_kernelI32Selective_Scan_bwd_kernel_traitsILi32ELi4ELb0ELb1ELb0ELb1ELb0EffEEv12SSMParamsBwd --------------------------
	.section	.nv.info._Z25selective_scan_bwd_kernelI32Selective_Scan_bwd_kernel_traitsILi32ELi4ELb0ELb1ELb0ELb1ELb0EffEEv12SSMParamsBwd,"",@"SHT_CUDA_INFO"
	.sectionflags	@""
	.align	4


	//----- nvinfo : EIATTR_CUDA_API_VERSION
	.align		4
        /*0000*/ 	.byte	0x04, 0x37
        /*0002*/ 	.short	(.L_3631 - .L_3630)
.L_3630:
        /*0004*/ 	.word	0x00000082


	//----- nvinfo : EIATTR_SW2861232_WAR
	.align		4
.L_3631:
        /*0008*/ 	.byte	0x01, 0x35
	.zero		2


	//----- nvinfo : EIATTR_PARAM_CBANK
	.align		4
        /*000c*/ 	.byte	0x04, 0x0a
        /*000e*/ 	.short	(.L_3633 - .L_3632)
	.align		4
.L_3632:
        /*0010*/ 	.word	index@(.nv.constant0._Z25selective_scan_bwd_kernelI32Selective_Scan_bwd_kernel_traitsILi32ELi4ELb0ELb1ELb0ELb1ELb0EffEEv12SSMParamsBwd)
        /*0014*/ 	.short	0x0160
        /*0016*/ 	.short	0x01f0


	//----- nvinfo : EIATTR_CBANK_PARAM_SIZE
	.align		4
.L_3633:
        /*0018*/ 	.byte	0x03, 0x19
        /*001a*/ 	.short	0x01f0


	//----- nvinfo : EIATTR_KPARAM_INFO
	.align		4
        /*001c*/ 	.byte	0x04, 0x17
        /*001e*/ 	.short	(.L_3635 - .L_3634)
.L_3634:
        /*0020*/ 	.word	0x00000000
        /*0024*/ 	.short	0x0000
        /*0026*/ 	.short	0x0000
        /*0028*/ 	.byte	0x00, 0xf0, 0xc1, 0x07


	//----- nvinfo : EIATTR_MAXREG_COUNT
	.align		4
.L_3635:
        /*002c*/ 	.byte	0x03, 0x1b
        /*002e*/ 	.short	0x00ff


	//----- nvinfo : EIATTR_NUM_BARRIERS
	.align		4
        /*0030*/ 	.byte	0x02, 0x4c
        /*0032*/ 	.byte	0x01
	.zero		1


	//----- nvinfo : EIATTR_MERCURY_ISA_VERSION
	.align		4
        /*0034*/ 	.byte	0x03, 0x5f
        /*0036*/ 	.short	0x0000


	//----- nvinfo : EIATTR_COOP_GROUP_MASK_REGIDS
	.align		4
        /*0038*/ 	.byte	0x04, 0x29
        /*003a*/ 	.short	(.L_3637 - .L_3636)


	//   ....[0]....
.L_3636:
        /*003c*/ 	.word	0xffffffff


	//   ....[1]....
        /*0040*/ 	.word	0xffffffff


	//   ....[2]....
        /*0044*/ 	.word	0xffffffff


	//   ....[3]....
        /*0048*/ 	.word	0xffffffff


	//   ....[4]....
        /*004c*/ 	.word	0xffffffff


	//   ....[5]....
        /*0050*/ 	.word	0xffffffff


	//   ....[6]....
        /*0054*/ 	.word	0xffffffff


	//   ....[7]....
        /*0058*/ 	.word	0xffffffff


	//   ....[8]....
        /*005c*/ 	.word	0xffffffff


	//   ....[9]....
        /*0060*/ 	.word	0xffffffff


	//   ....[10]....
        /*0064*/ 	.word	0xffffffff


	//   ....[11]....
        /*0068*/ 	.word	0xffffffff


	//   ....[12]....
        /*006c*/ 	.word	0xffffffff


	//   ....[13]....
        /*0070*/ 	.word	0xffffffff


	//   ....[14]....
        /*0074*/ 	.word	0xffffffff


	//   ....[15]....
        /*0078*/ 	.word	0xffffffff


	//   ....[16]....
        /*007c*/ 	.word	0xffffffff


	//   ....[17]....
        /*0080*/ 	.word	0xffffffff


	//   ....[18]....
        /*0084*/ 	.word	0xffffffff


	//   ....[19]....
        /*0088*/ 	.word	0xffffffff


	//   ....[20]....
        /*008c*/ 	.word	0xffffffff


	//   ....[21]....
        /*0090*/ 	.word	0xffffffff


	//   ....[22]....
        /*0094*/ 	.word	0xffffffff


	//   ....[23]....
        /*0098*/ 	.word	0xffffffff


	//   ....[24]....
        /*009c*/ 	.word	0xffffffff


	//   ....[25]....
        /*00a0*/ 	.word	0xffffffff


	//   ....[26]....
        /*00a4*/ 	.word	0xffffffff


	//   ....[27]....
        /*00a8*/ 	.word	0xffffffff


	//   ....[28]....
        /*00ac*/ 	.word	0xffffffff


	//   ....[29]....
        /*00b0*/ 	.word	0xffffffff


	//   ....[30]....
        /*00b4*/ 	.word	0xffffffff


	//   ....[31]....
        /*00b8*/ 	.word	0xffffffff


	//   ....[32]....
        /*00bc*/ 	.word	0xffffffff


	//   ....[33]....
        /*00c0*/ 	.word	0xffffffff


	//   ....[34]....
        /*00c4*/ 	.word	0xffffffff


	//   ....[35]....
        /*00c8*/ 	.word	0xffffffff


	//   ....[36]....
        /*00cc*/ 	.word	0xffffffff


	//   ....[37]....
        /*00d0*/ 	.word	0xffffffff


	//   ....[38]....
        /*00d4*/ 	.word	0xffffffff


	//   ....[39]....
        /*00d8*/ 	.word	0xffffffff


	//   ....[40]....
        /*00dc*/ 	.word	0xffffffff


	//   ....[41]....
        /*00e0*/ 	.word	0xffffffff


	//   ....[42]....
        /*00e4*/ 	.word	0xffffffff


	//   ....[43]....
        /*00e8*/ 	.word	0xffffffff


	//   ....[44]....
        /*00ec*/ 	.word	0xffffffff


	//   ....[45]....
        /*00f0*/ 	.word	0xffffffff


	//   ....[46]....
        /*00f4*/ 	.word	0xffffffff


	//   ....[47]....
        /*00f8*/ 	.word	0xffffffff


	//   ....[48]....
        /*00fc*/ 	.word	0xffffffff


	//   ....[49]....
        /*0100*/ 	.word	0xffffffff


	//   ....[50]....
        /*0104*/ 	.word	0xffffffff


	//   ....[51]....
        /*0108*/ 	.word	0xffffffff


	//   ....[52]....
        /*010c*/ 	.word	0xffffffff


	//   ....[53]....
        /*0110*/ 	.word	0xffffffff


	//   ....[54]....
        /*0114*/ 	.word	0xffffffff


	//----- nvinfo : EIATTR_COOP_GROUP_INSTR_OFFSETS
	.align		4
.L_3637:
        /*0118*/ 	.byte	0x04, 0x28
        /*011a*/ 	.short	(.L_3639 - .L_3638)


	//   ....[0]....
.L_3638:
        /*011c*/ 	.word	0x00000a50


	//   ....[1]....
        /*0120*/ 	.word	0x00000b60


	//   ....[2]....
        /*0124*/ 	.word	0x00000cb0


	//   ....[3]....
        /*0128*/ 	.word	0x00001b20


	//   ....[4]....
        /*012c*/ 	.word	0x00001ee0


	//   ....[5]....
        /*0130*/ 	.word	0x00001f00


	//   ....[6]....
        /*0134*/ 	.word	0x00001f10


	//   ....[7]....
        /*0138*/ 	.word	0x00001f20


	//   ....[8]....
        /*013c*/ 	.word	0x00001f50


	//   ....[9]....
        /*0140*/ 	.word	0x00001f80


	//   ....[10]....
        /*0144*/ 	.word	0x00001fa0


	//   ....[11]....
        /*0148*/ 	.word	0x00001fc0


	//   ....[12]....
        /*014c*/ 	.word	0x00001ff0


	//   ....[13]....
        /*0150*/ 	.word	0x00002020


	//   ....[14]....
        /*0154*/ 	.word	0x00002040


	//   ....[15]....
        /*0158*/ 	.word	0x00002060


	//   ....[16]....
        /*015c*/ 	.word	0x000020d0


	//   ....[17]....
        /*0160*/ 	.word	0x00002100


	//   ....[18]....
        /*0164*/ 	.word	0x00002130


	//   ....[19]....
        /*0168*/ 	.word	0x00002140


	//   ....[20]....
        /*016c*/ 	.word	0x000021b0


	//   ....[21]....
        /*0170*/ 	.word	0x000021d0


	//   ....[22]....
        /*0174*/ 	.word	0x000021f0


	//   ....[23]....
        /*0178*/ 	.word	0x00002200


	//   ....[24]....
        /*017c*/ 	.word	0x00002240


	//   ....[25]....
        /*0180*/ 	.word	0x00002260


	//   ....[26]....
        /*0184*/ 	.word	0x00002290


	//   ....[27]....
        /*0188*/ 	.word	0x000022a0


	//   ....[28]....
        /*018c*/ 	.word	0x000022b0


	//   ....[29]....
        /*0190*/ 	.word	0x000022c0


	//   ....[30]....
        /*0194*/ 	.word	0x000022d0


	//   ....[31]....
        /*0198*/ 	.word	0x000022e0


	//   ....[32]....
        /*019c*/ 	.word	0x000027a0


	//   ....[33]....
        /*01a0*/ 	.word	0x000027e0


	//   ....[34]....
        /*01a4*/ 	.word	0x00002850


	//   ....[35]....
        /*01a8*/ 	.word	0x00002870


	//   ....[36]....
        /*01ac*/ 	.word	0x000028a0


	//   ....[37]....
        /*01b0*/ 	.word	0x000028c0


	//   ....[38]....
        /*01b4*/ 	.word	0x000028f0


	//   ....[39]....
        /*01b8*/ 	.word	0x00002910


	//   ....[40]....
        /*01bc*/ 	.word	0x00002940


	//   ....[41]....
        /*01c0*/ 	.word	0x00002970


	//   ....[42]....
        /*01c4*/ 	.word	0x00002d50


	//   ....[43]....
        /*01c8*/ 	.word	0x00002d90


	//   ....[44]....
        /*01cc*/ 	.word	0x00003260


	//   ....[45]....
        /*01d0*/ 	.word	0x00003600


	//   ....[46]....
        /*01d4*/ 	.word	0x00003650


	//   ....[47]....
        /*01d8*/ 	.word	0x00003680


	//   ....[48]....
        /*01dc*/ 	.word	0x000036a0


	//   ....[49]....
        /*01e0*/ 	.word	0x000036c0


	//   ....[50]....
        /*01e4*/ 	.word	0x00003770


	//   ....[51]....
        /*01e8*/ 	.word	0x000037c0


	//   ....[52]....
        /*01ec*/ 	.word	0x000037e0


	//   ....[53]....
        /*01f0*/ 	.word	0x00003800


	//   ....[54]....
        /*01f4*/ 	.word	0x00003820


	//----- nvinfo : EIATTR_EXIT_INSTR_OFFSETS
	.align		4
.L_3639:
        /*01f8*/ 	.byte	0x04, 0x1c
        /*01fa*/ 	.short	(.L_3641 - .L_3640)


	//   ....[0]....
.L_3640:
        /*01fc*/ 	.word	0x000038e0


	//   ....[1]....
        /*0200*/ 	.word	0x00003b00


	//----- nvinfo : EIATTR_MAX_THREADS
	.align		4
.L_3641:
        /*0204*/ 	.byte	0x04, 0x05
        /*0206*/ 	.short	(.L_3643 - .L_3642)
.L_3642:
        /*0208*/ 	.word	0x00000020
        /*020c*/ 	.word	0x00000001
        /*0210*/ 	.word	0x00000001


	//----- nvinfo : EIATTR_CRS_STACK_SIZE
	.align		4
.L_3643:
        /*0214*/ 	.byte	0x04, 0x1e
        /*0216*/ 	.short	(.L_3645 - .L_3644)
.L_3644:
        /*0218*/ 	.word	0x00000000
.L_3645:


//--------------------- .nv.info._Z25selective_scan_bwd_kernelI32Selective_Scan_bwd_kernel_traitsILi32ELi4ELb0ELb1ELb0ELb1ELb1EffEEv12SSMParamsBwd --------------------------
	.section	.nv.info._Z25selective_scan_bwd_kernelI32Selective_Scan_bwd_kernel_traitsILi32ELi4ELb0ELb1ELb0ELb1ELb1EffEEv12SSMParamsBwd,"",@"SHT_CUDA_INFO"
	.sectionflags	@""
	.align	4


	//----- nvinfo : EIATTR_CUDA_API_VERSION
	.align		4
        /*0000*/ 	.byte	0x04, 0x37
        /*0002*/ 	.short	(.L_3647 - .L_3646)
.L_3646:
        /*0004*/ 	.word	0x00000082


	//----- nvinfo : EIATTR_SW2861232_WAR
	.align		4
.L_3647:
        /*0008*/ 	.byte	0x01, 0x35
	.zero		2


	//----- nvinfo : EIATTR_PARAM_CBANK
	.align		4
        /*000c*/ 	.byte	0x04, 0x0a
        /*000e*/ 	.short	(.L_3649 - .L_3648)
	.align		4
.L_3648:
        /*0010*/ 	.word	index@(.nv.constant0._Z25selective_scan_bwd_kernelI32Selective_Scan_bwd_kernel_traitsILi32ELi4ELb0ELb1ELb0ELb1ELb1EffEEv12SSMParamsBwd)
        /*0014*/ 	.short	0x0160
        /*0016*/ 	.short	0x01f0


	//----- nvinfo : EIATTR_CBANK_PARAM_SIZE
	.align		4
.L_3649:
        /*0018*/ 	.byte	0x03, 0x19
        /*001a*/ 	.short	0x01f0


	//----- nvinfo : EIATTR_KPARAM_INFO
	.align		4
        /*001c*/ 	.byte	0x04, 0x17
        /*001e*/ 	.short	(.L_3651 - .L_3650)
.L_3650:
        /*0020*/ 	.word	0x00000000
        /*0024*/ 	.short	0x0000
        /*0026*/ 	.short	0x0000
        /*0028*/ 	.byte	0x00, 0xf0, 0xc1, 0x07


	//----- nvinfo : EIATTR_MAXREG_COUNT
	.align		4
.L_3651:
        /*002c*/ 	.byte	0x03, 0x1b
        /*002e*/ 	.short	0x00ff


	//----- nvinfo : EIATTR_NUM_BARRIERS
	.align		4
        /*0030*/ 	.byte	0x02, 0x4c
        /*0032*/ 	.byte	0x01
	.zero		1


	//----- nvinfo : EIATTR_MERCURY_ISA_VERSION
	.align		4
        /*0034*/ 	.byte	0x03, 0x5f
        /*0036*/ 	.short	0x0000


	//----- nvinfo : EIATTR_COOP_GROUP_MASK_REGIDS
	.align		4
        /*0038*/ 	.byte	0x04, 0x29
        /*003a*/ 	.short	(.L_3653 - .L_3652)


	//   ....[0]....
.L_3652:
        /*003c*/ 	.word	0xffffffff


	//   ....[1]....
        /*0040*/ 	.word	0xffffffff


	//   ....[2]....
        /*0044*/ 	.word	0xffffffff


	//   ....[3]....
        /*0048*/ 	.word	0xffffffff


	//   ....[4]....
        /*004c*/ 	.word	0xffffffff


	//   ....[5]....
        /*0050*/ 	.word	0xffffffff


	//   ....[6]....
        /*0054*/ 	.word	0xffffffff


	//   ....[7]....
        /*0058*/ 	.word	0xffffffff


	//   ....[8]....
        /*005c*/ 	.word	0xffffffff


	//   ....[9]....
        /*0060*/ 	.word	0xffffffff


	//   ....[10]....
        /*0064*/ 	.word	0xffffffff


	//   ....[11]....
        /*0068*/ 	.word	0xffffffff


	//   ....[12]....
        /*006c*/ 	.word	0xffffffff


	//   ....[13]....
        /*0070*/ 	.word	0xffffffff


	//   ....[14]....
        /*0074*/ 	.word	0xffffffff


	//   ....[15]....
        /*0078*/ 	.word	0xffffffff


	//   ....[16]....
        /*007c*/ 	.word	0xffffffff


	//   ....[17]....
        /*0080*/ 	.word	0xffffffff


	//   ....[18]....
        /*0084*/ 	.word	0xffffffff


	//   ....[19]....
        /*0088*/ 	.word	0xffffffff


	//   ....[20]....
        /*008c*/ 	.word	0xffffffff


	//   ....[21]....
        /*0090*/ 	.word	0xffffffff


	//   ....[22]....
        /*0094*/ 	.word	0xffffffff


	//   ....[23]....
        /*0098*/ 	.word	0xffffffff


	//   ....[24]....
        /*009c*/ 	.word	0xffffffff


	//   ....[25]....
        /*00a0*/ 	.word	0xffffffff


	//   ....[26]....
        /*00a4*/ 	.word	0xffffffff


	//   ....[27]....
        /*00a8*/ 	.word	0xffffffff


	//   ....[28]....
        /*00ac*/ 	.word	0xffffffff


	//   ....[29]....
        /*00b0*/ 	.word	0xffffffff


	//   ....[30]....
        /*00b4*/ 	.word	0xffffffff


	//   ....[31]....
        /*00b8*/ 	.word	0xffffffff


	//   ....[32]....
        /*00bc*/ 	.word	0xffffffff


	//   ....[33]....
        /*00c0*/ 	.word	0xffffffff


	//   ....[34]....
        /*00c4*/ 	.word	0xffffffff


	//   ....[35]....
        /*00c8*/ 	.word	0xffffffff


	//   ....[36]....
        /*00cc*/ 	.word	0xffffffff


	//   ....[37]....
        /*00d0*/ 	.word	0xffffffff


	//   ....[38]....
        /*00d4*/ 	.word	0xffffffff


	//   ....[39]....
        /*00d8*/ 	.word	0xffffffff


	//   ....[40]....
        /*00dc*/ 	.word	0xffffffff


	//   ....[41]....
        /*00e0*/ 	.word	0xffffffff


	//   ....[42]....
        /*00e4*/ 	.word	0xffffffff


	//   ....[43]....
        /*00e8*/ 	.word	0xffffffff


	//   ....[44]....
        /*00ec*/ 	.word	0xffffffff


	//   ....[45]....
        /*00f0*/ 	.word	0xffffffff


	//   ....[46]....
        /*00f4*/ 	.word	0xffffffff


	//   ....[47]....
        /*00f8*/ 	.word	0xffffffff


	//   ....[48]....
        /*00fc*/ 	.word	0xffffffff


	//   ....[49]....
        /*0100*/ 	.word	0xffffffff


	//   ....[50]....
        /*0104*/ 	.word	0xffffffff


	//   ....[51]....
        /*0108*/ 	.word	0xffffffff


	//   ....[52]....
        /*010c*/ 	.word	0xffffffff


	//   ....[53]....
        /*0110*/ 	.word	0xffffffff


	//   ....[54]....
        /*0114*/ 	.word	0xffffffff


	//   ....[55]....
        /*0118*/ 	.word	0xffffffff


	//   ....[56]....
        /*011c*/ 	.word	0xffffffff


	//   ....[57]....
        /*0120*/ 	.word	0xffffffff


	//   ....[58]....
        /*0124*/ 	.word	0xffffffff


	//----- nvinfo : EIATTR_COOP_GROUP_INSTR_OFFSETS
	.align		4
.L_3653:
        /*0128*/ 	.byte	0x04, 0x28
        /*012a*/ 	.short	(.L_3655 - .L_3654)


	//   ....[0]....
.L_3654:
        /*012c*/ 	.word	0x00000ac0


	//   ....[1]....
        /*0130*/ 	.word	0x00000c30


	//   ....[2]....
        /*0134*/ 	.word	0x00000f20


	//   ....[3]....
        /*0138*/ 	.word	0x00001a50


	//   ....[4]....
        /*013c*/ 	.word	0x00001c40


	//   ....[5]....
        /*0140*/ 	.word	0x00001de0


	//   ....[6]....
        /*0144*/ 	.word	0x000021a0


	//   ....[7]....
        /*0148*/ 	.word	0x000029a0


	//   ....[8]....
        /*014c*/ 	.word	0x00002cd0


	//   ....[9]....
        /*0150*/ 	.word	0x00002d10


	//   ....[10]....
        /*0154*/ 	.word	0x00002d70


	//   ....[11]....
        /*0158*/ 	.word	0x00002d90


	//   ....[12]....
        /*015c*/ 	.word	0x00002dc0


	//   ....[13]....
        /*0160*/ 	.word	0x00002de0


	//   ....[14]....
        /*0164*/ 	.word	0x00002e10


	//   ....[15]....
        /*0168*/ 	.word	0x00002e30


	//   ....[16]....
        /*016c*/ 	.word	0x00002e60


	//   ....[17]....
        /*0170*/ 	.word	0x00002e80


	//   ....[18]....
        /*0174*/ 	.word	0x00002eb0


	//   ....[19]....
        /*0178*/ 	.word	0x00002ed0


	//   ....[20]....
        /*017c*/ 	.word	0x00002f10


	//   ....[21]....
        /*0180*/ 	.word	0x00002f40


	//   ....[22]....
        /*0184*/ 	.word	0x00002f80


	//   ....[23]....
        /*0188*/ 	.word	0x00002fb0


	//   ....[24]....
        /*018c*/ 	.word	0x00003000


	//   ....[25]....
        /*0190*/ 	.word	0x00003020


	//   ....[26]....
        /*0194*/ 	.word	0x00003050


	//   ....[27]....
        /*0198*/ 	.word	0x00003060


	//   ....[28]....
        /*019c*/ 	.word	0x00003080


	//   ....[29]....
        /*01a0*/ 	.word	0x000030b0


	//   ....[30]....
        /*01a4*/ 	.word	0x000030d0


	//   ....[31]....
        /*01a8*/ 	.word	0x000030f0


	//   ....[32]....
        /*01ac*/ 	.word	0x00003110


	//   ....[33]....
        /*01b0*/ 	.word	0x00003120


	//   ....[34]....
        /*01b4*/ 	.word	0x00003170


	//   ....[35]....
        /*01b8*/ 	.word	0x00003190


	//   ....[36]....
        /*01bc*/ 	.word	0x00003600


	//   ....[37]....
        /*01c0*/ 	.word	0x00003640


	//   ....[38]....
        /*01c4*/ 	.word	0x000036d0


	//   ....[39]....
        /*01c8*/ 	.word	0x000036f0


	//   ....[40]....
        /*01cc*/ 	.word	0x00003720


	//   ....[41]....
        /*01d0*/ 	.word	0x00003740


	//   ....[42]....
        /*01d4*/ 	.word	0x00003770


	//   ....[43]....
        /*01d8*/ 	.word	0x00003790


	//   ....[44]....
        /*01dc*/ 	.word	0x000037c0


	//   ....[45]....
        /*01e0*/ 	.word	0x000037f0


	//   ....[46]....
        /*01e4*/ 	.word	0x00003c30


	//   ....[47]....
        /*01e8*/ 	.word	0x00003c70


	//   ....[48]....
        /*01ec*/ 	.word	0x00004100


	//   ....[49]....
        /*01f0*/ 	.word	0x000044e0


	//   ....[50]....
        /*01f4*/ 	.word	0x00004530


	//   ....[51]....
        /*01f8*/ 	.word	0x00004560


	//   ....[52]....
        /*01fc*/ 	.word	0x00004580


	//   ....[53]....
        /*0200*/ 	.word	0x000045a0


	//   ....[54]....
        /*0204*/ 	.word	0x00004650


	//   ....[55]....
        /*0208*/ 	.word	0x000046a0


	//   ....[56]....
        /*020c*/ 	.word	0x000046c0


	//   ....[57]....
        /*0210*/ 	.word	0x000046e0


	//   ....[58]....
        /*0214*/ 	.word	0x00004700


	//----- nvinfo : EIATTR_EXIT_INSTR_OFFSETS
	.align		4
.L_3655:
        /*0218*/ 	.byte	0x04, 0x1c
        /*021a*/ 	.short	(.L_3657 - .L_3656)


	//   ....[0]....
.L_3656:
        /*021c*/ 	.word	0x000047c0


	//   ....[1]....
        /*0220*/ 	.word	0x000049e0


	//----- nvinfo : EIATTR_MAX_THREADS
	.align		4
.L_3657:
        /*0224*/ 	.byte	0x04, 0x05
        /*0226*/ 	.short	(.L_3659 - .L_3658)
.L_3658:
        /*0228*/ 	.word	0x00000020
        /*022c*/ 	.word	0x00000001
        /*0230*/ 	.word	0x00000001


	//----- nvinfo : EIATTR_CRS_STACK_SIZE
	.align		4
.L_3659:
        /*0234*/ 	.byte	0x04, 0x1e
        /*0236*/ 	.short	(.L_3661 - .L_3660)
.L_3660:
        /*0238*/ 	.word	0x00000000
.L_3661:


//--------------------- .nv.info._Z25selective_scan_bwd_kernelI32Selective_Scan_bwd_kernel_traitsILi32ELi4ELb0ELb1ELb1ELb0ELb0EffEEv12SSMParamsBwd --------------------------
	.section	.nv.info._Z25selective_scan_bwd_kernelI32Selective_Scan_bwd_kernel_traitsILi32ELi4ELb0ELb1ELb1ELb0ELb0EffEEv12SSMParamsBwd,"",@"SHT_CUDA_INFO"
	.sectionflags	@""
	.align	4


	//----- nvinfo : EIATTR_CUDA_API_VERSION
	.align		4
        /*0000*/ 	.byte	0x04, 0x37
        /*0002*/ 	.short	(.L_3663 - .L_3662)
.L_3662:
        /*0004*/ 	.word	0x00000082


	//----- nvinfo : EIATTR_SW2861232_WAR
	.align		4
.L_3663:
        /*0008*/ 	.byte	0x01, 0x35
	.zero		2


	//----- nvinfo : EIATTR_PARAM_CBANK
	.align		4
        /*000c*/ 	.byte	0x04, 0x0a
        /*000e*/ 	.short	(.L_3665 - .L_3664)
	.align		4
.L_3664:
        /*0010*/ 	.word	index@(.nv.constant0._Z25selective_scan_bwd_kernelI32Selective_Scan_bwd_kernel_traitsILi32ELi4ELb0ELb1ELb1ELb0ELb0EffEEv12SSMParamsBwd)
        /*0014*/ 	.short	0x0160
        /*0016*/ 	.short	0x01f0


	//----- nvinfo : EIATTR_CBANK_PARAM_SIZE
	.align		4
.L_3665:
        /*0018*/ 	.byte	0x03, 0x19
        /*001a*/ 	.short	0x01f0


	//----- nvinfo : EIATTR_KPARAM_INFO
	.align		4
        /*001c*/ 	.byte	0x04, 0x17
        /*001e*/ 	.short	(.L_3667 - .L_3666)
.L_3666:
        /*0020*/ 	.word	0x00000000
        /*0024*/ 	.short	0x0000
        /*0026*/ 	.short	0x0000
        /*0028*/ 	.byte	0x00, 0xf0, 0xc1, 0x07


	//----- nvinfo : EIATTR_MAXREG_COUNT
	.align		4
.L_3667:
        /*002c*/ 	.byte	0x03, 0x1b
        /*002e*/ 	.short	0x00ff


	//----- nvinfo : EIATTR_NUM_BARRIERS
	.align		4
        /*0030*/ 	.byte	0x02, 0x4c
        /*0032*/ 	.byte	0x01
	.zero		1


	//----- nvinfo : EIATTR_MERCURY_ISA_VERSION
	.align		4
        /*0034*/ 	.byte	0x03, 0x5f
        /*0036*/ 	.short	0x0000


	//----- nvinfo : EIATTR_COOP_GROUP_MASK_REGIDS
	.align		4
        /*0038*/ 	.byte	0x04, 0x29
        /*003a*/ 	.short	(.L_3669 - .L_3668)


	//   ....[0]....
.L_3668:
        /*003c*/ 	.word	0xffffffff


	//   ....[1]....
        /*0040*/ 	.word	0xffffffff


	//   ....[2]....
        /*0044*/ 	.word	0xffffffff


	//   ....[3]....
        /*0048*/ 	.word	0xffffffff


	//   ....[4]....
        /*004c*/ 	.word	0xffffffff


	//   ....[5]....
        /*0050*/ 	.word	0xffffffff


	//   ....[6]....
        /*0054*/ 	.word	0xffffffff


	//   ....[7]....
        /*0058*/ 	.word	0xffffffff


	//   ....[8]....
        /*005c*/ 	.word	0xffffffff


	//   ....[9]....
        /*0060*/ 	.word	0xffffffff


	//   ....[10]....
        /*0064*/ 	.word	0xffffffff


	//   ....[11]....
        /*0068*/ 	.word	0xffffffff


	//   ....[12]....
        /*006c*/ 	.word	0xffffffff


	//   ....[13]....
        /*0070*/ 	.word	0xffffffff


	//   ....[14]....
        /*0074*/ 	.word	0xffffffff


	//   ....[15]....
        /*0078*/ 	.word	0xffffffff


	//   ....[16]....
        /*007c*/ 	.word	0xffffffff


	//   ....[17]....
        /*0080*/ 	.word	0xffffffff


	//   ....[18]....
        /*0084*/ 	.word	0xffffffff


	//   ....[19]....
        /*0088*/ 	.word	0xffffffff


	//   ....[20]....
        /*008c*/ 	.word	0xffffffff


	//   ....[21]....
        /*0090*/ 	.word	0xffffffff


	//   ....[22]....
        /*0094*/ 	.word	0xffffffff


	//   ....[23]....
        /*0098*/ 	.word	0xffffffff


	//   ....[24]....
        /*009c*/ 	.word	0xffffffff


	//   ....[25]....
        /*00a0*/ 	.word	0xffffffff


	//   ....[26]....
        /*00a4*/ 	.word	0xffffffff


	//   ....[27]....
        /*00a8*/ 	.word	0xffffffff


	//   ....[28]....
        /*00ac*/ 	.word	0xffffffff


	//   ....[29]....
        /*00b0*/ 	.word	0xffffffff


	//   ....[30]....
        /*00b4*/ 	.word	0xffffffff


	//   ....[31]....
        /*00b8*/ 	.word	0xffffffff


	//   ....[32]....
        /*00bc*/ 	.word	0xffffffff


	//   ....[33]....
        /*00c0*/ 	.word	0xffffffff


	//   ....[34]....
        /*00c4*/ 	.word	0xffffffff


	//   ....[35]....
        /*00c8*/ 	.word	0xffffffff


	//   ....[36]....
        /*00cc*/ 	.word	0xffffffff


	//   ....[37]....
        /*00d0*/ 	.word	0xffffffff


	//   ....[38]....
        /*00d4*/ 	.word	0xffffffff


	//   ....[39]....
        /*00d8*/ 	.word	0xffffffff


	//   ....[40]....
        /*00dc*/ 	.word	0xffffffff


	//   ....[41]....
        /*00e0*/ 	.word	0xffffffff


	//   ....[42]....
        /*00e4*/ 	.word	0xffffffff


	//   ....[43]....
        /*00e8*/ 	.word	0xffffffff


	//   ....[44]....
        /*00ec*/ 	.word	0xffffffff


	//   ....[45]....
        /*00f0*/ 	.word	0xffffffff


	//   ....[46]....
        /*00f4*/ 	.word	0xffffffff


	//   ....[47]....
        /*00f8*/ 	.word	0xffffffff


	//   ....[48]....
        /*00fc*/ 	.word	0xffffffff


	//   ....[49]....
        /*0100*/ 	.word	0xffffffff


	//----- nvinfo : EIATTR_COOP_GROUP_INSTR_OFFSETS
	.align		4
.L_3669:
        /*0104*/ 	.byte	0x04, 0x28
        /*0106*/ 	.short	(.L_3671 - .L_3670)


	//   ....[0]....
.L_3670:
        /*0108*/ 	.word	0x00000d20


	//   ....[1]....
        /*010c*/ 	.word	0x00000e70


	//   ....[2]....
        /*0110*/ 	.word	0x00000f80


	//   ....[3]....
        /*0114*/ 	.word	0x00001600


	//   ....[4]....
        /*0118*/ 	.word	0x00001870


	//   ....[5]....
        /*011c*/ 	.word	0x00001b10


	//   ....[6]....
        /*0120*/ 	.word	0x00001b20


	//   ....[7]....
        /*0124*/ 	.word	0x00001b30


	//   ....[8]....
        /*0128*/ 	.word	0x00001b40


	//   ....[9]....
        /*012c*/ 	.word	0x00001b70


	//   ....[10]....
        /*0130*/ 	.word	0x00001ba0


	//   ....[11]....
        /*0134*/ 	.word	0x00001bc0


	//   ....[12]....
        /*0138*/ 	.word	0x00001be0


	//   ....[13]....
        /*013c*/ 	.word	0x00001c10


	//   ....[14]....
        /*0140*/ 	.word	0x00001c40


	//   ....[15]....
        /*0144*/ 	.word	0x00001c60


	//   ....[16]....
        /*0148*/ 	.word	0x00001c80


	//   ....[17]....
        /*014c*/ 	.word	0x00001cb0


	//   ....[18]....
        /*0150*/ 	.word	0x00001ce0


	//   ....[19]....
        /*0154*/ 	.word	0x00001d30


	//   ....[20]....
        /*0158*/ 	.word	0x00001d60


	//   ....[21]....
        /*015c*/ 	.word	0x00001db0


	//   ....[22]....
        /*0160*/ 	.word	0x00001dd0


	//   ....[23]....
        /*0164*/ 	.word	0x00001df0


	//   ....[24]....
        /*0168*/ 	.word	0x00001e10


	//   ....[25]....
        /*016c*/ 	.word	0x00001e40


	//   ....[26]....
        /*0170*/ 	.word	0x00001e60


	//   ....[27]....
        /*0174*/ 	.word	0x00001e80


	//   ....[28]....
        /*0178*/ 	.word	0x00001ea0


	//   ....[29]....
        /*017c*/ 	.word	0x00001eb0


	//   ....[30]....
        /*0180*/ 	.word	0x00001ec0


	//   ....[31]....
        /*0184*/ 	.word	0x00001ed0


	//   ....[32]....
        /*0188*/ 	.word	0x00001ee0


	//   ....[33]....
        /*018c*/ 	.word	0x00002530


	//   ....[34]....
        /*0190*/ 	.word	0x00002640


	//   ....[35]....
        /*0194*/ 	.word	0x000026c0


	//   ....[36]....
        /*0198*/ 	.word	0x000026f0


	//   ....[37]....
        /*019c*/ 	.word	0x00002750


	//   ....[38]....
        /*01a0*/ 	.word	0x00002920


	//   ....[39]....
        /*01a4*/ 	.word	0x00002bd0


	//   ....[40]....
        /*01a8*/ 	.word	0x00002f90


	//   ....[41]....
        /*01ac*/ 	.word	0x00002fe0


	//   ....[42]....
        /*01b0*/ 	.word	0x00003010


	//   ....[43]....
        /*01b4*/ 	.word	0x00003030


	//   ....[44]....
        /*01b8*/ 	.word	0x00003050


	//   ....[45]....
        /*01bc*/ 	.word	0x00003100


	//   ....[46]....
        /*01c0*/ 	.word	0x00003150


	//   ....[47]....
        /*01c4*/ 	.word	0x00003170


	//   ....[48]....
        /*01c8*/ 	.word	0x00003190


	//   ....[49]....
        /*01cc*/ 	.word	0x000031b0


	//----- nvinfo : EIATTR_EXIT_INSTR_OFFSETS
	.align		4
.L_3671:
        /*01d0*/ 	.byte	0x04, 0x1c
        /*01d2*/ 	.short	(.L_3673 - .L_3672)


	//   ....[0]....
.L_3672:
        /*01d4*/ 	.word	0x00003270


	//   ....[1]....
        /*01d8*/ 	.word	0x000033b0


	//----- nvinfo : EIATTR_MAX_THREADS
	.align		4
.L_3673:
        /*01dc*/ 	.byte	0x04, 0x05
        /*01de*/ 	.short	(.L_3675 - .L_3674)
.L_3674:
        /*01e0*/ 	.word	0x00000020
        /*01e4*/ 	.word	0x00000001
        /*01e8*/ 	.word	0x00000001


	//----- nvinfo : EIATTR_CRS_STACK_SIZE
	.align		4
.L_3675:
        /*01ec*/ 	.byte	0x04, 0x1e
        /*01ee*/ 	.short	(.L_3677 - .L_3676)
.L_3676:
        /*01f0*/ 	.word	0x00000000
.L_3677:


//--------------------- .nv.info._Z25selective_scan_bwd_kernelI32Selective_Scan_bwd_kernel_traitsILi32ELi4ELb0ELb1ELb1ELb0ELb1EffEEv12SSMParamsBwd --------------------------
	.section	.nv.info._Z25selective_scan_bwd_kernelI32Selective_Scan_bwd_kernel_traitsILi32ELi4ELb0ELb1ELb1ELb0ELb1EffEEv12SSMParamsBwd,"",@"SHT_CUDA_INFO"
	.sectionflags	@""
	.align	4


	//----- nvinfo : EIATTR_CUDA_API_VERSION
	.align		4
        /*0000*/ 	.byte	0x04, 0x37
        /*0002*/ 	.short	(.L_3679 - .L_3678)
.L_3678:
        /*0004*/ 	.word	0x00000082


	//----- nvinfo : EIATTR_SW2861232_WAR
	.align		4
.L_3679:
        /*0008*/ 	.byte	0x01, 0x35
	.zero		2


	//----- nvinfo : EIATTR_PARAM_CBANK
	.align		4
        /*000c*/ 	.byte	0x04, 0x0a
        /*000e*/ 	.short	(.L_3681 - .L_3680)
	.align		4
.L_3680:
        /*0010*/ 	.word	index@(.nv.constant0._Z25selective_scan_bwd_kernelI32Selective_Scan_bwd_kernel_traitsILi32ELi4ELb0ELb1ELb1ELb0ELb1EffEEv12SSMParamsBwd)
        /*0014*/ 	.short	0x0160
        /*0016*/ 	.short	0x01f0


	//----- nvinfo : EIATTR_CBANK_PARAM_SIZE
	.align		4
.L_3681:
        /*0018*/ 	.byte	0x03, 0x19
        /*001a*/ 	.short	0x01f0


	//----- nvinfo : EIATTR_KPARAM_INFO
	.align		4
        /*001c*/ 	.byte	0x04, 0x17
        /*001e*/ 	.short	(.L_3683 - .L_3682)
.L_3682:
        /*0020*/ 	.word	0x00000000
        /*0024*/ 	.short	0x0000
        /*0026*/ 	.short	0x0000
        /*0028*/ 	.byte	0x00, 0xf0, 0xc1, 0x07


	//----- nvinfo : EIATTR_MAXREG_COUNT
	.align		4
.L_3683:
        /*002c*/ 	.byte	0x03, 0x1b
        /*002e*/ 	.short	0x00ff


	//----- nvinfo : EIATTR_NUM_BARRIERS
	.align		4
        /*0030*/ 	.byte	0x02, 0x4c
        /*0032*/ 	.byte	0x01
	.zero		1


	//----- nvinfo : EIATTR_MERCURY_ISA_VERSION
	.align		4
        /*0034*/ 	.byte	0x03, 0x5f
        /*0036*/ 	.short	0x0000


	//----- nvinfo : EIATTR_COOP_GROUP_MASK_REGIDS
	.align		4
        /*0038*/ 	.byte	0x04, 0x29
        /*003a*/ 	.short	(.L_3685 - .L_3684)


	//   ....[0]....
.L_3684:
        /*003c*/ 	.word	0xffffffff


	//   ....[1]....
        /*0040*/ 	.word	0xffffffff


	//   ....[2]....
        /*0044*/ 	.word	0xffffffff


	//   ....[3]....
        /*0048*/ 	.word	0xffffffff


	//   ....[4]....
        /*004c*/ 	.word	0xffffffff


	//   ....[5]....
        /*0050*/ 	.word	0xffffffff


	//   ....[6]....
        /*0054*/ 	.word	0xffffffff


	//   ....[7]....
        /*0058*/ 	.word	0xffffffff


	//   ....[8]....
        /*005c*/ 	.word	0xffffffff


	//   ....[9]....
        /*0060*/ 	.word	0xffffffff


	//   ....[10]....
        /*0064*/ 	.word	0xffffffff


	//   ....[11]....
        /*0068*/ 	.word	0xffffffff


	//   ....[12]....
        /*006c*/ 	.word	0xffffffff


	//   ....[13]....
        /*0070*/ 	.word	0xffffffff


	//   ....[14]....
        /*0074*/ 	.word	0xffffffff


	//   ....[15]....
        /*0078*/ 	.word	0xffffffff


	//   ....[16]....
        /*007c*/ 	.word	0xffffffff


	//   ....[17]....
        /*0080*/ 	.word	0xffffffff


	//   ....[18]....
        /*0084*/ 	.word	0xffffffff


	//   ....[19]....
        /*0088*/ 	.word	0xffffffff


	//   ....[20]....
        /*008c*/ 	.word	0xffffffff


	//   ....[21]....
        /*0090*/ 	.word	0xffffffff


	//   ....[22]....
        /*0094*/ 	.word	0xffffffff


	//   ....[23]....
        /*0098*/ 	.word	0xffffffff


	//   ....[24]....
        /*009c*/ 	.word	0xffffffff


	//   ....[25]....
        /*00a0*/ 	.word	0xffffffff


	//   ....[26]....
        /*00a4*/ 	.word	0xffffffff


	//   ....[27]....
        /*00a8*/ 	.word	0xffffffff


	//   ....[28]....
        /*00ac*/ 	.word	0xffffffff


	//   ....[29]....
        /*00b0*/ 	.word	0xffffffff


	//   ....[30]....
        /*00b4*/ 	.word	0xffffffff


	//   ....[31]....
        /*00b8*/ 	.word	0xffffffff


	//   ....[32]....
        /*00bc*/ 	.word	0xffffffff


	//   ....[33]....
        /*00c0*/ 	.word	0xffffffff


	//   ....[34]....
        /*00c4*/ 	.word	0xffffffff


	//   ....[35]....
        /*00c8*/ 	.word	0xffffffff


	//   ....[36]....
        /*00cc*/ 	.word	0xffffffff


	//   ....[37]....
        /*00d0*/ 	.word	0xffffffff


	//   ....[38]....
        /*00d4*/ 	.word	0xffffffff


	//   ....[39]....
        /*00d8*/ 	.word	0xffffffff


	//   ....[40]....
        /*00dc*/ 	.word	0xffffffff


	//   ....[41]....
        /*00e0*/ 	.word	0xffffffff


	//   ....[42]....
        /*00e4*/ 	.word	0xffffffff


	//   ....[43]....
        /*00e8*/ 	.word	0xffffffff


	//   ....[44]....
        /*00ec*/ 	.word	0xffffffff


	//   ....[45]....
        /*00f0*/ 	.word	0xffffffff


	//   ....[46]....
        /*00f4*/ 	.word	0xffffffff


	//   ....[47]....
        /*00f8*/ 	.word	0xffffffff


	//   ....[48]....
        /*00fc*/ 	.word	0xffffffff


	//   ....[49]....
        /*0100*/ 	.word	0xffffffff


	//   ....[50]....
        /*0104*/ 	.word	0xffffffff


	//   ....[51]....
        /*0108*/ 	.word	0xffffffff


	//   ....[52]....
        /*010c*/ 	.word	0xffffffff


	//   ....[53]....
        /*0110*/ 	.word	0xffffffff


	//----- nvinfo : EIATTR_COOP_GROUP_INSTR_OFFSETS
	.align		4
.L_3685:
        /*0114*/ 	.byte	0x04, 0x28
        /*0116*/ 	.short	(.L_3687 - .L_3686)


	//   ....[0]....
.L_3686:
        /*0118*/ 	.word	0x00000d00


	//   ....[1]....
        /*011c*/ 	.word	0x00000e50


	//   ....[2]....
        /*0120*/ 	.word	0x00001100


	//   ....[3]....
        /*0124*/ 	.word	0x00001350


	//   ....[4]....
        /*0128*/ 	.word	0x00001550


	//   ....[5]....
        /*012c*/ 	.word	0x000016e0


	//   ....[6]....
        /*0130*/ 	.word	0x00001a80


	//   ....[7]....
        /*0134*/ 	.word	0x00002340


	//   ....[8]....
        /*0138*/ 	.word	0x00002590


	//   ....[9]....
        /*013c*/ 	.word	0x00002820


	//   ....[10]....
        /*0140*/ 	.word	0x00002860


	//   ....[11]....
        /*0144*/ 	.word	0x00002880


	//   ....[12]....
        /*0148*/ 	.word	0x00002890


	//   ....[13]....
        /*014c*/ 	.word	0x000028b0


	//   ....[14]....
        /*0150*/ 	.word	0x000028f0


	//   ....[15]....
        /*0154*/ 	.word	0x00002910


	//   ....[16]....
        /*0158*/ 	.word	0x00002930


	//   ....[17]....
        /*015c*/ 	.word	0x00002950


	//   ....[18]....
        /*0160*/ 	.word	0x00002990


	//   ....[19]....
        /*0164*/ 	.word	0x000029b0


	//   ....[20]....
        /*0168*/ 	.word	0x000029d0


	//   ....[21]....
        /*016c*/ 	.word	0x00002a00


	//   ....[22]....
        /*0170*/ 	.word	0x00002a40


	//   ....[23]....
        /*0174*/ 	.word	0x00002a80


	//   ....[24]....
        /*0178*/ 	.word	0x00002ab0


	//   ....[25]....
        /*017c*/ 	.word	0x00002b00


	//   ....[26]....
        /*0180*/ 	.word	0x00002b10


	//   ....[27]....
        /*0184*/ 	.word	0x00002b50


	//   ....[28]....
        /*0188*/ 	.word	0x00002b60


	//   ....[29]....
        /*018c*/ 	.word	0x00002b90


	//   ....[30]....
        /*0190*/ 	.word	0x00002ba0


	//   ....[31]....
        /*0194*/ 	.word	0x00002bc0


	//   ....[32]....
        /*0198*/ 	.word	0x00002be0


	//   ....[33]....
        /*019c*/ 	.word	0x00002bf0


	//   ....[34]....
        /*01a0*/ 	.word	0x00002c00


	//   ....[35]....
        /*01a4*/ 	.word	0x00002c10


	//   ....[36]....
        /*01a8*/ 	.word	0x00002c20


	//   ....[37]....
        /*01ac*/ 	.word	0x00003270


	//   ....[38]....
        /*01b0*/ 	.word	0x00003380


	//   ....[39]....
        /*01b4*/ 	.word	0x00003400


	//   ....[40]....
        /*01b8*/ 	.word	0x00003430


	//   ....[41]....
        /*01bc*/ 	.word	0x00003490


	//   ....[42]....
        /*01c0*/ 	.word	0x00003600


	//   ....[43]....
        /*01c4*/ 	.word	0x000038c0


	//   ....[44]....
        /*01c8*/ 	.word	0x00003cd0


	//   ....[45]....
        /*01cc*/ 	.word	0x00003d20


	//   ....[46]....
        /*01d0*/ 	.word	0x00003d50


	//   ....[47]....
        /*01d4*/ 	.word	0x00003d70


	//   ....[48]....
        /*01d8*/ 	.word	0x00003d90


	//   ....[49]....
        /*01dc*/ 	.word	0x00003e40


	//   ....[50]....
        /*01e0*/ 	.word	0x00003e90


	//   ....[51]....
        /*01e4*/ 	.word	0x00003eb0


	//   ....[52]....
        /*01e8*/ 	.word	0x00003ed0


	//   ....[53]....
        /*01ec*/ 	.word	0x00003ef0


	//----- nvinfo : EIATTR_EXIT_INSTR_OFFSETS
	.align		4
.L_3687:
        /*01f0*/ 	.byte	0x04, 0x1c
        /*01f2*/ 	.short	(.L_3689 - .L_3688)


	//   ....[0]....
.L_3688:
        /*01f4*/ 	.word	0x00003fb0


	//   ....[1]....
        /*01f8*/ 	.word	0x000040f0


	//----- nvinfo : EIATTR_MAX_THREADS
	.align		4
.L_3689:
        /*01fc*/ 	.byte	0x04, 0x05
        /*01fe*/ 	.short	(.L_3691 - .L_3690)
.L_3690:
        /*0200*/ 	.word	0x00000020
        /*0204*/ 	.word	0x00000001
        /*0208*/ 	.word	0x00000001


	//----- nvinfo : EIATTR_CRS_STACK_SIZE
	.align		4
.L_3691:
        /*020c*/ 	.byte	0x04, 0x1e
        /*020e*/ 	.short	(.L_3693 - .L_3692)
.L_3692:
        /*0210*/ 	.word	0x00000000
.L_3693:


//--------------------- .nv.info._Z25selective_scan_bwd_kernelI32Selective_Scan_bwd_kernel_traitsILi32ELi4ELb0ELb1ELb1ELb1ELb0EffEEv12SSMParamsBwd --------------------------
	.section	.nv.info._Z25selective_scan_bwd_kernelI32Selective_Scan_bwd_kernel_traitsILi32ELi4ELb0ELb1ELb1ELb1ELb0EffEEv12SSMParamsBwd,"",@"SHT_CUDA_INFO"
	.sectionflags	@""
	.align	4


	//----- nvinfo : EIATTR_CUDA_API_VERSION
	.align		4
        /*0000*/ 	.byte	0x04, 0x37
        /*0002*/ 	.short	(.L_3695 - .L_3694)
.L_3694:
        /*0004*/ 	.word	0x00000082


	//----- nvinfo : EIATTR_SW2861232_WAR
	.align		4
.L_3695:
        /*0008*/ 	.byte	0x01, 0x35
	.zero		2


	//----- nvinfo : EIATTR_PARAM_CBANK
	.align		4
        /*000c*/ 	.byte	0x04, 0x0a
        /*000e*/ 	.short	(.L_3697 - .L_3696)
	.align		4
.L_3696:
        /*0010*/ 	.word	index@(.nv.constant0._Z25selective_scan_bwd_kernelI32Selective_Scan_bwd_kernel_traitsILi32ELi4ELb0ELb1ELb1ELb1ELb0EffEEv12SSMParamsBwd)
        /*0014*/ 	.short	0x0160
        /*0016*/ 	.short	0x01f0


	//----- nvinfo : EIATTR_CBANK_PARAM_SIZE
	.align		4
.L_3697:
        /*0018*/ 	.byte	0x03, 0x19
        /*001a*/ 	.short	0x01f0


	//----- nvinfo : EIATTR_KPARAM_INFO
	.align		4
        /*001c*/ 	.byte	0x04, 0x17
        /*001e*/ 	.short	(.L_3699 - .L_3698)
.L_3698:
        /*0020*/ 	.word	0x00000000
        /*0024*/ 	.short	0x0000
        /*0026*/ 	.short	0x0000
        /*0028*/ 	.byte	0x00, 0xf0, 0xc1, 0x07


	//----- nvinfo : EIATTR_MAXREG_COUNT
	.align		4
.L_3699:
        /*002c*/ 	.byte	0x03, 0x1b
        /*002e*/ 	.short	0x00ff


	//----- nvinfo : EIATTR_NUM_BARRIERS
	.align		4
        /*0030*/ 	.byte	0x02, 0x4c
        /*0032*/ 	.byte	0x01
	.zero		1


	//----- nvinfo : EIATTR_MERCURY_ISA_VERSION
	.align		4
        /*0034*/ 	.byte	0x03, 0x5f
        /*0036*/ 	.short	0x0000


	//----- nvinfo : EIATTR_COOP_GROUP_MASK_REGIDS
	.align		4
        /*0038*/ 	.byte	0x04, 0x29
        /*003a*/ 	.short	(.L_3701 - .L_3700)


	//   ....[0]....
.L_3700:
        /*003c*/ 	.word	0xffffffff


	//   ....[1]....
        /*0040*/ 	.word	0xffffffff


	//   ....[2]....
        /*0044*/ 	.word	0xffffffff


	//   ....[3]....
        /*0048*/ 	.word	0xffffffff


	//   ....[4]....
        /*004c*/ 	.word	0xffffffff


	//   ....[5]....
        /*0050*/ 	.word	0xffffffff


	//   ....[6]....
        /*0054*/ 	.word	0xffffffff


	//   ....[7]....
        /*0058*/ 	.word	0xffffffff


	//   ....[8]....
        /*005c*/ 	.word	0xffffffff


	//   ....[9]....
        /*0060*/ 	.word	0xffffffff


	//   ....[10]....
        /*0064*/ 	.word	0xffffffff


	//   ....[11]....
        /*0068*/ 	.word	0xffffffff


	//   ....[12]....
        /*006c*/ 	.word	0xffffffff


	//   ....[13]....
        /*0070*/ 	.word	0xffffffff


	//   ....[14]....
        /*0074*/ 	.word	0xffffffff


	//   ....[15]....
        /*0078*/ 	.word	0xffffffff


	//   ....[16]....
        /*007c*/ 	.word	0xffffffff


	//   ....[17]....
        /*0080*/ 	.word	0xffffffff


	//   ....[18]....
        /*0084*/ 	.word	0xffffffff


	//   ....[19]....
        /*0088*/ 	.word	0xffffffff


	//   ....[20]....
        /*008c*/ 	.word	0xffffffff


	//   ....[21]....
        /*0090*/ 	.word	0xffffffff


	//   ....[22]....
        /*0094*/ 	.word	0xffffffff


	//   ....[23]....
        /*0098*/ 	.word	0xffffffff


	//   ....[24]....
        /*009c*/ 	.word	0xffffffff


	//   ....[25]....
        /*00a0*/ 	.word	0xffffffff


	//   ....[26]....
        /*00a4*/ 	.word	0xffffffff


	//   ....[27]....
        /*00a8*/ 	.word	0xffffffff


	//   ....[28]....
        /*00ac*/ 	.word	0xffffffff


	//   ....[29]....
        /*00b0*/ 	.word	0xffffffff


	//   ....[30]....
        /*00b4*/ 	.word	0xffffffff


	//   ....[31]....
        /*00b8*/ 	.word	0xffffffff


	//   ....[32]....
        /*00bc*/ 	.word	0xffffffff


	//   ....[33]....
        /*00c0*/ 	.word	0xffffffff


	//   ....[34]....
        /*00c4*/ 	.word	0xffffffff


	//   ....[35]....
        /*00c8*/ 	.word	0xffffffff


	//   ....[36]....
        /*00cc*/ 	.word	0xffffffff


	//   ....[37]....
        /*00d0*/ 	.word	0xffffffff


	//   ....[38]....
        /*00d4*/ 	.word	0xffffffff


	//   ....[39]....
        /*00d8*/ 	.word	0xffffffff


	//   ....[40]....
        /*00dc*/ 	.word	0xffffffff


	//   ....[41]....
        /*00e0*/ 	.word	0xffffffff


	//   ....[42]....
        /*00e4*/ 	.word	0xffffffff


	//   ....[43]....
        /*00e8*/ 	.word	0xffffffff


	//   ....[44]....
        /*00ec*/ 	.word	0xffffffff


	//   ....[45]....
        /*00f0*/ 	.word	0xffffffff


	//   ....[46]....
        /*00f4*/ 	.word	0xffffffff


	//   ....[47]....
        /*00f8*/ 	.word	0xffffffff


	//   ....[48]....
        /*00fc*/ 	.word	0xffffffff


	//   ....[49]....
        /*0100*/ 	.word	0xffffffff


	//   ....[50]....
        /*0104*/ 	.word	0xffffffff


	//----- nvinfo : EIATTR_COOP_GROUP_INSTR_OFFSETS
	.align		4
.L_3701:
        /*0108*/ 	.byte	0x04, 0x28
        /*010a*/ 	.short	(.L_3703 - .L_3702)


	//   ....[0]....
.L_3702:
        /*010c*/ 	.word	0x00000d00


	//   ....[1]....
        /*0110*/ 	.word	0x00000e10


	//   ....[2]....
        /*0114*/ 	.word	0x00000f60


	//   ....[3]....
        /*0118*/ 	.word	0x00001e60


	//   ....[4]....
        /*011c*/ 	.word	0x000020c0


	//   ....[5]....
        /*0120*/ 	.word	0x00002300


	//   ....[6]....
        /*0124*/ 	.word	0x00002340


	//   ....[7]....
        /*0128*/ 	.word	0x00002360


	//   ....[8]....
        /*012c*/ 	.word	0x00002370


	//   ....[9]....
        /*0130*/ 	.word	0x00002390


	//   ....[10]....
        /*0134*/ 	.word	0x000023d0


	//   ....[11]....
        /*0138*/ 	.word	0x000023f0


	//   ....[12]....
        /*013c*/ 	.word	0x00002410


	//   ....[13]....
        /*0140*/ 	.word	0x00002430


	//   ....[14]....
        /*0144*/ 	.word	0x00002470


	//   ....[15]....
        /*0148*/ 	.word	0x00002490


	//   ....[16]....
        /*014c*/ 	.word	0x000024b0


	//   ....[17]....
        /*0150*/ 	.word	0x000024d0


	//   ....[18]....
        /*0154*/ 	.word	0x00002520


	//   ....[19]....
        /*0158*/ 	.word	0x00002570


	//   ....[20]....
        /*015c*/ 	.word	0x00002590


	//   ....[21]....
        /*0160*/ 	.word	0x000025e0


	//   ....[22]....
        /*0164*/ 	.word	0x000025f0


	//   ....[23]....
        /*0168*/ 	.word	0x00002630


	//   ....[24]....
        /*016c*/ 	.word	0x00002640


	//   ....[25]....
        /*0170*/ 	.word	0x00002670


	//   ....[26]....
        /*0174*/ 	.word	0x00002680


	//   ....[27]....
        /*0178*/ 	.word	0x000026a0


	//   ....[28]....
        /*017c*/ 	.word	0x000026d0


	//   ....[29]....
        /*0180*/ 	.word	0x000026e0


	//   ....[30]....
        /*0184*/ 	.word	0x000026f0


	//   ....[31]....
        /*0188*/ 	.word	0x00002700


	//   ....[32]....
        /*018c*/ 	.word	0x00002710


	//   ....[33]....
        /*0190*/ 	.word	0x00002d80


	//   ....[34]....
        /*0194*/ 	.word	0x00002e90


	//   ....[35]....
        /*0198*/ 	.word	0x00002f10


	//   ....[36]....
        /*019c*/ 	.word	0x00002f40


	//   ....[37]....
        /*01a0*/ 	.word	0x00002fa0


	//   ....[38]....
        /*01a4*/ 	.word	0x00003200


	//   ....[39]....
        /*01a8*/ 	.word	0x00003260


	//   ....[40]....
        /*01ac*/ 	.word	0x000036e0


	//   ....[41]....
        /*01b0*/ 	.word	0x00003ac0


	//   ....[42]....
        /*01b4*/ 	.word	0x00003b10


	//   ....[43]....
        /*01b8*/ 	.word	0x00003b40


	//   ....[44]....
        /*01bc*/ 	.word	0x00003b60


	//   ....[45]....
        /*01c0*/ 	.word	0x00003b80


	//   ....[46]....
        /*01c4*/ 	.word	0x00003c30


	//   ....[47]....
        /*01c8*/ 	.word	0x00003c80


	//   ....[48]....
        /*01cc*/ 	.word	0x00003ca0


	//   ....[49]....
        /*01d0*/ 	.word	0x00003cc0


	//   ....[50]....
        /*01d4*/ 	.word	0x00003ce0


	//----- nvinfo : EIATTR_EXIT_INSTR_OFFSETS
	.align		4
.L_3703:
        /*01d8*/ 	.byte	0x04, 0x1c
        /*01da*/ 	.short	(.L_3705 - .L_3704)


	//   ....[0]....
.L_3704:
        /*01dc*/ 	.word	0x00003da0


	//   ....[1]....
        /*01e0*/ 	.word	0x00003ee0


	//----- nvinfo : EIATTR_MAX_THREADS
	.align		4
.L_3705:
        /*01e4*/ 	.byte	0x04, 0x05
        /*01e6*/ 	.short	(.L_3707 - .L_3706)
.L_3706:
        /*01e8*/ 	.word	0x00000020
        /*01ec*/ 	.word	0x00000001
        /*01f0*/ 	.word	0x00000001


	//----- nvinfo : EIATTR_CRS_STACK_SIZE
	.align		4
.L_3707:
        /*01f4*/ 	.byte	0x04, 0x1e
        /*01f6*/ 	.short	(.L_3709 - .L_3708)
.L_3708:
        /*01f8*/ 	.word	0x00000000
.L_3709:


//--------------------- .nv.info._Z25selective_scan_bwd_kernelI32Selective_Scan_bwd_kernel_traitsILi32ELi4ELb0ELb1ELb1ELb1ELb1EffEEv12SSMParamsBwd --------------------------
	.section	.nv.info._Z25selective_scan_bwd_kernelI32Selective_Scan_bwd_kernel_traitsILi32ELi4ELb0ELb1ELb1ELb1ELb1EffEEv12SSMParamsBwd,"",@"SHT_CUDA_INFO"
	.sectionflags	@""
	.align	4


	//----- nvinfo : EIATTR_CUDA_API_VERSION
	.align		4
        /*0000*/ 	.byte	0x04, 0x37
        /*0002*/ 	.short	(.L_3711 - .L_3710)
.L_3710:
        /*0004*/ 	.word	0x00000082


	//----- nvinfo : EIATTR_SW2861232_WAR
	.align		4
.L_3711:
        /*0008*/ 	.byte	0x01, 0x35
	.zero		2


	//----- nvinfo : EIATTR_PARAM_CBANK
	.align		4
        /*000c*/ 	.byte	0x04, 0x0a
        /*000e*/ 	.short	(.L_3713 - .L_3712)
	.align		4
.L_3712:
        /*0010*/ 	.word	index@(.nv.constant0._Z25selective_scan_bwd_kernelI32Selective_Scan_bwd_kernel_traitsILi32ELi4ELb0ELb1ELb1ELb1ELb1EffEEv12SSMParamsBwd)
        /*0014*/ 	.short	0x0160
        /*0016*/ 	.short	0x01f0


	//----- nvinfo : EIATTR_CBANK_PARAM_SIZE
	.align		4
.L_3713:
        /*0018*/ 	.byte	0x03, 0x19
        /*001a*/ 	.short	0x01f0


	//----- nvinfo : EIATTR_KPARAM_INFO
	.align		4
        /*001c*/ 	.byte	0x04, 0x17
        /*001e*/ 	.short	(.L_3715 - .L_3714)
.L_3714:
        /*0020*/ 	.word	0x00000000
        /*0024*/ 	.short	0x0000
        /*0026*/ 	.short	0x0000
        /*0028*/ 	.byte	0x00, 0xf0, 0xc1, 0x07


	//----- nvinfo : EIATTR_MAXREG_COUNT
	.align		4
.L_3715:
        /*002c*/ 	.byte	0x03, 0x1b
        /*002e*/ 	.short	0x00ff


	//----- nvinfo : EIATTR_NUM_BARRIERS
	.align		4
        /*0030*/ 	.byte	0x02, 0x4c
        /*0032*/ 	.byte	0x01
	.zero		1


	//----- nvinfo : EIATTR_MERCURY_ISA_VERSION
	.align		4
        /*0034*/ 	.byte	0x03, 0x5f
        /*0036*/ 	.short	0x0000


	//----- nvinfo : EIATTR_COOP_GROUP_MASK_REGIDS
	.align		4
        /*0038*/ 	.byte	0x04, 0x29
        /*003a*/ 	.short	(.L_3717 - .L_3716)


	//   ....[0]....
.L_3716:
        /*003c*/ 	.word	0xffffffff


	//   ....[1]....
        /*0040*/ 	.word	0xffffffff


	//   ....[2]....
        /*0044*/ 	.word	0xffffffff


	//   ....[3]....
        /*0048*/ 	.word	0xffffffff


	//   ....[4]....
        /*004c*/ 	.word	0xffffffff


	//   ....[5]....
        /*0050*/ 	.word	0xffffffff


	//   ....[6]....
        /*0054*/ 	.word	0xffffffff


	//   ....[7]....
        /*0058*/ 	.word	0xffffffff


	//   ....[8]....
        /*005c*/ 	.word	0xffffffff


	//   ....[9]....
        /*0060*/ 	.word	0xffffffff


	//   ....[10]....
        /*0064*/ 	.word	0xffffffff


	//   ....[11]....
        /*0068*/ 	.word	0xffffffff


	//   ....[12]....
        /*006c*/ 	.word	0xffffffff


	//   ....[13]....
        /*0070*/ 	.word	0xffffffff


	//   ....[14]....
        /*0074*/ 	.word	0xffffffff


	//   ....[15]....
        /*0078*/ 	.word	0xffffffff


	//   ....[16]....
        /*007c*/ 	.word	0xffffffff


	//   ....[17]....
        /*0080*/ 	.word	0xffffffff


	//   ....[18]....
        /*0084*/ 	.word	0xffffffff


	//   ....[19]....
        /*0088*/ 	.word	0xffffffff


	//   ....[20]....
        /*008c*/ 	.word	0xffffffff


	//   ....[21]....
        /*0090*/ 	.word	0xffffffff


	//   ....[22]....
        /*0094*/ 	.word	0xffffffff


	//   ....[23]....
        /*0098*/ 	.word	0xffffffff


	//   ....[24]....
        /*009c*/ 	.word	0xffffffff


	//   ....[25]....
        /*00a0*/ 	.word	0xffffffff


	//   ....[26]....
        /*00a4*/ 	.word	0xffffffff


	//   ....[27]....
        /*00a8*/ 	.word	0xffffffff


	//   ....[28]....
        /*00ac*/ 	.word	0xffffffff


	//   ....[29]....
        /*00b0*/ 	.word	0xffffffff


	//   ....[30]....
        /*00b4*/ 	.word	0xffffffff


	//   ....[31]....
        /*00b8*/ 	.word	0xffffffff


	//   ....[32]....
        /*00bc*/ 	.word	0xffffffff


	//   ....[33]....
        /*00c0*/ 	.word	0xffffffff


	//   ....[34]....
        /*00c4*/ 	.word	0xffffffff


	//   ....[35]....
        /*00c8*/ 	.word	0xffffffff


	//   ....[36]....
        /*00cc*/ 	.word	0xffffffff


	//   ....[37]....
        /*00d0*/ 	.word	0xffffffff


	//   ....[38]....
        /*00d4*/ 	.word	0xffffffff


	//   ....[39]....
        /*00d8*/ 	.word	0xffffffff


	//   ....[40]....
        /*00dc*/ 	.word	0xffffffff


	//   ....[41]....
        /*00e0*/ 	.word	0xffffffff


	//   ....[42]....
        /*00e4*/ 	.word	0xffffffff


	//   ....[43]....
        /*00e8*/ 	.word	0xffffffff


	//   ....[44]....
        /*00ec*/ 	.word	0xffffffff


	//   ....[45]....
        /*00f0*/ 	.word	0xffffffff


	//   ....[46]....
        /*00f4*/ 	.word	0xffffffff


	//   ....[47]....
        /*00f8*/ 	.word	0xffffffff


	//   ....[48]....
        /*00fc*/ 	.word	0xffffffff


	//   ....[49]....
        /*0100*/ 	.word	0xffffffff


	//   ....[50]....
        /*0104*/ 	.word	0xffffffff


	//   ....[51]....
        /*0108*/ 	.word	0xffffffff


	//   ....[52]....
        /*010c*/ 	.word	0xffffffff


	//   ....[53]....
        /*0110*/ 	.word	0xffffffff


	//   ....[54]....
        /*0114*/ 	.word	0xffffffff


	//----- nvinfo : EIATTR_COOP_GROUP_INSTR_OFFSETS
	.align		4
.L_3717:
        /*0118*/ 	.byte	0x04, 0x28
        /*011a*/ 	.short	(.L_3719 - .L_3718)


	//   ....[0]....
.L_3718:
        /*011c*/ 	.word	0x00000d00


	//   ....[1]....
        /*0120*/ 	.word	0x00000e70


	//   ....[2]....
        /*0124*/ 	.word	0x00001180


	//   ....[3]....
        /*0128*/ 	.word	0x00001c90


	//   ....[4]....
        /*012c*/ 	.word	0x00001e80


	//   ....[5]....
        /*0130*/ 	.word	0x00002020


	//   ....[6]....
        /*0134*/ 	.word	0x000023c0


	//   ....[7]....
        /*0138*/ 	.word	0x00002c60


	//   ....[8]....
        /*013c*/ 	.word	0x00002ea0


	//   ....[9]....
        /*0140*/ 	.word	0x00003100


	//   ....[10]....
        /*0144*/ 	.word	0x00003140


	//   ....[11]....
        /*0148*/ 	.word	0x00003160


	//   ....[12]....
        /*014c*/ 	.word	0x00003170


	//   ....[13]....
        /*0150*/ 	.word	0x00003190


	//   ....[14]....
        /*0154*/ 	.word	0x000031d0


	//   ....[15]....
        /*0158*/ 	.word	0x000031f0


	//   ....[16]....
        /*015c*/ 	.word	0x00003210


	//   ....[17]....
        /*0160*/ 	.word	0x00003230


	//   ....[18]....
        /*0164*/ 	.word	0x00003270


	//   ....[19]....
        /*0168*/ 	.word	0x00003290


	//   ....[20]....
        /*016c*/ 	.word	0x000032b0


	//   ....[21]....
        /*0170*/ 	.word	0x000032d0


	//   ....[22]....
        /*0174*/ 	.word	0x00003320


	//   ....[23]....
        /*0178*/ 	.word	0x00003360


	//   ....[24]....
        /*017c*/ 	.word	0x00003390


	//   ....[25]....
        /*0180*/ 	.word	0x000033e0


	//   ....[26]....
        /*0184*/ 	.word	0x00003400


	//   ....[27]....
        /*0188*/ 	.word	0x00003420


	//   ....[28]....
        /*018c*/ 	.word	0x00003440


	//   ....[29]....
        /*0190*/ 	.word	0x00003470


	//   ....[30]....
        /*0194*/ 	.word	0x00003490


	//   ....[31]....
        /*0198*/ 	.word	0x000034b0


	//   ....[32]....
        /*019c*/ 	.word	0x000034c0


	//   ....[33]....
        /*01a0*/ 	.word	0x000034d0


	//   ....[34]....
        /*01a4*/ 	.word	0x000034e0


	//   ....[35]....
        /*01a8*/ 	.word	0x000034f0


	//   ....[36]....
        /*01ac*/ 	.word	0x00003500


	//   ....[37]....
        /*01b0*/ 	.word	0x00003b70


	//   ....[38]....
        /*01b4*/ 	.word	0x00003c80


	//   ....[39]....
        /*01b8*/ 	.word	0x00003d40


	//   ....[40]....
        /*01bc*/ 	.word	0x00003d60


	//   ....[41]....
        /*01c0*/ 	.word	0x00003d90


	//   ....[42]....
        /*01c4*/ 	.word	0x00004060


	//   ....[43]....
        /*01c8*/ 	.word	0x000040a0


	//   ....[44]....
        /*01cc*/ 	.word	0x00004520


	//   ....[45]....
        /*01d0*/ 	.word	0x00004930


	//   ....[46]....
        /*01d4*/ 	.word	0x00004980


	//   ....[47]....
        /*01d8*/ 	.word	0x000049b0


	//   ....[48]....
        /*01dc*/ 	.word	0x000049d0


	//   ....[49]....
        /*01e0*/ 	.word	0x000049f0


	//   ....[50]....
        /*01e4*/ 	.word	0x00004aa0


	//   ....[51]....
        /*01e8*/ 	.word	0x00004af0


	//   ....[52]....
        /*01ec*/ 	.word	0x00004b10


	//   ....[53]....
        /*01f0*/ 	.word	0x00004b30


	//   ....[54]....
        /*01f4*/ 	.word	0x00004b50


	//----- nvinfo : EIATTR_EXIT_INSTR_OFFSETS
	.align		4
.L_3719:
        /*01f8*/ 	.byte	0x04, 0x1c
        /*01fa*/ 	.short	(.L_3721 - .L_3720)


	//   ....[0]....
.L_3720:
        /*01fc*/ 	.word	0x00004c10


	//   ....[1]....
        /*0200*/ 	.word	0x00004d50


	//----- nvinfo : EIATTR_MAX_THREADS
	.align		4
.L_3721:
        /*0204*/ 	.byte	0x04, 0x05
        /*0206*/ 	.short	(.L_3723 - .L_3722)
.L_3722:
        /*0208*/ 	.word	0x00000020
        /*020c*/ 	.word	0x00000001
        /*0210*/ 	.word	0x00000001


	//----- nvinfo : EIATTR_CRS_STACK_SIZE
	.align		4
.L_3723:
        /*0214*/ 	.byte	0x04, 0x1e
        /*0216*/ 	.short	(.L_3725 - .L_3724)
.L_3724:
        /*0218*/ 	.word	0x00000000
.L_3725:


//--------------------- .nv.info._Z25selective_scan_bwd_kernelI32Selective_Scan_bwd_kernel_traitsILi32ELi4ELb1ELb0ELb0ELb0ELb0EffEEv12SSMParamsBwd --------------------------
	.section	.nv.info._Z25selective_scan_bwd_kernelI32Selective_Scan_bwd_kernel_traitsILi32ELi4ELb1ELb0ELb0ELb0ELb0EffEEv12SSMParamsBwd,"",@"SHT_CUDA_INFO"
	.sectionflags	@""
	.align	4


	//----- nvinfo : EIATTR_CUDA_API_VERSION
	.align		4
        /*0000*/ 	.byte	0x04, 0x37
        /*0002*/ 	.short	(.L_3727 - .L_3726)
.L_3726:
        /*0004*/ 	.word	0x00000082


	//----- nvinfo : EIATTR_SW2861232_WAR
	.align		4
.L_3727:
        /*0008*/ 	.byte	0x01, 0x35
	.zero		2


	//----- nvinfo : EIATTR_PARAM_CBANK
	.align		4
        /*000c*/ 	.byte	0x04, 0x0a
        /*000e*/ 	.short	(.L_3729 - .L_3728)
	.align		4
.L_3728:
        /*0010*/ 	.word	index@(.nv.constant0._Z25selective_scan_bwd_kernelI32Selective_Scan_bwd_kernel_traitsILi32ELi4ELb1ELb0ELb0ELb0ELb0EffEEv12SSMParamsBwd)
        /*0014*/ 	.short	0x0160
        /*0016*/ 	.short	0x01f0


	//----- nvinfo : EIATTR_CBANK_PARAM_SIZE
	.align		4
.L_3729:
        /*0018*/ 	.byte	0x03, 0x19
        /*001a*/ 	.short	0x01f0


	//----- nvinfo : EIATTR_KPARAM_INFO
	.align		4
        /*001c*/ 	.byte	0x04, 0x17
        /*001e*/ 	.short	(.L_3731 - .L_3730)
.L_3730:
        /*0020*/ 	.word	0x00000000
        /*0024*/ 	.short	0x0000
        /*0026*/ 	.short	0x0000
        /*0028*/ 	.byte	0x00, 0xf0, 0xc1, 0x07


	//----- nvinfo : EIATTR_MAXREG_COUNT
	.align		4
.L_3731:
        /*002c*/ 	.byte	0x03, 0x1b
        /*002e*/ 	.short	0x00ff


	//----- nvinfo : EIATTR_NUM_BARRIERS
	.align		4
        /*0030*/ 	.byte	0x02, 0x4c
        /*0032*/ 	.byte	0x01
	.zero		1


	//----- nvinfo : EIATTR_MERCURY_ISA_VERSION
	.align		4
        /*0034*/ 	.byte	0x03, 0x5f
        /*0036*/ 	.short	0x0000


	//----- nvinfo : EIATTR_COOP_GROUP_MASK_REGIDS
	.align		4
        /*0038*/ 	.byte	0x04, 0x29
        /*003a*/ 	.short	(.L_3733 - .L_3732)


	//   ....[0]....
.L_3732:
        /*003c*/ 	.word	0xffffffff


	//   ....[1]....
        /*0040*/ 	.word	0xffffffff


	//   ....[2]....
        /*0044*/ 	.word	0xffffffff


	//   ....[3]....
        /*0048*/ 	.word	0xffffffff


	//   ....[4]....
        /*004c*/ 	.word	0xffffffff


	//   ....[5]....
        /*0050*/ 	.word	0xffffffff


	//   ....[6]....
        /*0054*/ 	.word	0xffffffff


	//   ....[7]....
        /*0058*/ 	.word	0xffffffff


	//   ....[8]....
        /*005c*/ 	.word	0xffffffff


	//   ....[9]....
        /*0060*/ 	.word	0xffffffff


	//   ....[10]....
        /*0064*/ 	.word	0xffffffff


	//   ....[11]....
        /*0068*/ 	.word	0xffffffff


	//   ....[12]....
        /*006c*/ 	.word	0xffffffff


	//   ....[13]....
        /*0070*/ 	.word	0xffffffff


	//   ....[14]....
        /*0074*/ 	.word	0xffffffff


	//   ....[15]....
        /*0078*/ 	.word	0xffffffff


	//   ....[16]....
        /*007c*/ 	.word	0xffffffff


	//   ....[17]....
        /*0080*/ 	.word	0xffffffff


	//   ....[18]....
        /*0084*/ 	.word	0xffffffff


	//   ....[19]....
        /*0088*/ 	.word	0xffffffff


	//   ....[20]....
        /*008c*/ 	.word	0xffffffff


	//   ....[21]....
        /*0090*/ 	.word	0xffffffff


	//   ....[22]....
        /*0094*/ 	.word	0xffffffff


	//   ....[23]....
        /*0098*/ 	.word	0xffffffff


	//   ....[24]....
        /*009c*/ 	.word	0xffffffff


	//   ....[25]....
        /*00a0*/ 	.word	0xffffffff


	//   ....[26]....
        /*00a4*/ 	.word	0xffffffff


	//   ....[27]....
        /*00a8*/ 	.word	0xffffffff


	//   ....[28]....
        /*00ac*/ 	.word	0xffffffff


	//   ....[29]....
        /*00b0*/ 	.word	0xffffffff


	//   ....[30]....
        /*00b4*/ 	.word	0xffffffff


	//   ....[31]....
        /*00b8*/ 	.word	0xffffffff


	//   ....[32]....
        /*00bc*/ 	.word	0xffffffff


	//   ....[33]....
        /*00c0*/ 	.word	0xffffffff


	//   ....[34]....
        /*00c4*/ 	.word	0xffffffff


	//   ....[35]....
        /*00c8*/ 	.word	0xffffffff


	//   ....[36]....
        /*00cc*/ 	.word	0xffffffff


	//   ....[37]....
        /*00d0*/ 	.word	0xffffffff


	//   ....[38]....
        /*00d4*/ 	.word	0xffffffff


	//   ....[39]....
        /*00d8*/ 	.word	0xffffffff


	//   ....[40]....
        /*00dc*/ 	.word	0xffffffff


	//   ....[41]....
        /*00e0*/ 	.word	0xffffffff


	//   ....[42]....
        /*00e4*/ 	.word	0xffffffff


	//   ....[43]....
        /*00e8*/ 	.word	0xffffffff


	//   ....[44]....
        /*00ec*/ 	.word	0xffffffff


	//   ....[45]....
        /*00f0*/ 	.word	0xffffffff


	//   ....[46]....
        /*00f4*/ 	.word	0xffffffff


	//   ....[47]....
        /*00f8*/ 	.word	0xffffffff


	//   ....[48]....
        /*00fc*/ 	.word	0xffffffff


	//   ....[49]....
        /*0100*/ 	.word	0xffffffff


	//   ....[50]....
        /*0104*/ 	.word	0xffffffff


	//   ....[51]....
        /*0108*/ 	.word	0xffffffff


	//   ....[52]....
        /*010c*/ 	.word	0xffffffff


	//----- nvinfo : EIATTR_COOP_GROUP_INSTR_OFFSETS
	.align		4
.L_3733:
        /*0110*/ 	.byte	0x04, 0x28
        /*0112*/ 	.short	(.L_3735 - .L_3734)


	//   ....[0]....
.L_3734:
        /*0114*/ 	.word	0x00000700


	//   ....[1]....
        /*0118*/ 	.word	0x00000770


	//   ....[2]....
        /*011c*/ 	.word	0x00000800


	//   ....[3]....
        /*0120*/ 	.word	0x00000d90


	//   ....[4]....
        /*0124*/ 	.word	0x00000dc0


	//   ....[5]....
        /*0128*/ 	.word	0x00000e10


	//   ....[6]....
        /*012c*/ 	.word	0x00000e20


	//   ....[7]....
        /*0130*/ 	.word	0x00000e50


	//   ....[8]....
        /*0134*/ 	.word	0x00000e70


	//   ....[9]....
        /*0138*/ 	.word	0x00000ea0


	//   ....[10]....
        /*013c*/ 	.word	0x00000ec0


	//   ....[11]....
        /*0140*/ 	.word	0x00000ef0


	//   ....[12]....
        /*0144*/ 	.word	0x00000f10


	//   ....[13]....
        /*0148*/ 	.word	0x00000f40


	//   ....[14]....
        /*014c*/ 	.word	0x00000f60


	//   ....[15]....
        /*0150*/ 	.word	0x00000fa0


	//   ....[16]....
        /*0154*/ 	.word	0x00000fc0


	//   ....[17]....
        /*0158*/ 	.word	0x00001000


	//   ....[18]....
        /*015c*/ 	.word	0x00001030


	//   ....[19]....
        /*0160*/ 	.word	0x00001080


	//   ....[20]....
        /*0164*/ 	.word	0x000010a0


	//   ....[21]....
        /*0168*/ 	.word	0x000010d0


	//   ....[22]....
        /*016c*/ 	.word	0x000010f0


	//   ....[23]....
        /*0170*/ 	.word	0x00001120


	//   ....[24]....
        /*0174*/ 	.word	0x00001130


	//   ....[25]....
        /*0178*/ 	.word	0x00001150


	//   ....[26]....
        /*017c*/ 	.word	0x00001180


	//   ....[27]....
        /*0180*/ 	.word	0x00001190


	//   ....[28]....
        /*0184*/ 	.word	0x000011a0


	//   ....[29]....
        /*0188*/ 	.word	0x000011b0


	//   ....[30]....
        /*018c*/ 	.word	0x000011c0


	//   ....[31]....
        /*0190*/ 	.word	0x000013a0


	//   ....[32]....
        /*0194*/ 	.word	0x000013d0


	//   ....[33]....
        /*0198*/ 	.word	0x000014c0


	//   ....[34]....
        /*019c*/ 	.word	0x000014e0


	//   ....[35]....
        /*01a0*/ 	.word	0x00001510


	//   ....[36]....
        /*01a4*/ 	.word	0x00001530


	//   ....[37]....
        /*01a8*/ 	.word	0x00001560


	//   ....[38]....
        /*01ac*/ 	.word	0x00001580


	//   ....[39]....
        /*01b0*/ 	.word	0x000015b0


	//   ....[40]....
        /*01b4*/ 	.word	0x000015d0


	//   ....[41]....
        /*01b8*/ 	.word	0x000019b0


	//   ....[42]....
        /*01bc*/ 	.word	0x00001ae0


	//   ....[43]....
        /*01c0*/ 	.word	0x00001c10


	//   ....[44]....
        /*01c4*/ 	.word	0x00001c60


	//   ....[45]....
        /*01c8*/ 	.word	0x00001c90


	//   ....[46]....
        /*01cc*/ 	.word	0x00001cb0


	//   ....[47]....
        /*01d0*/ 	.word	0x00001cd0


	//   ....[48]....
        /*01d4*/ 	.word	0x00001d80


	//   ....[49]....
        /*01d8*/ 	.word	0x00001dd0


	//   ....[50]....
        /*01dc*/ 	.word	0x00001df0


	//   ....[51]....
        /*01e0*/ 	.word	0x00001e10


	//   ....[52]....
        /*01e4*/ 	.word	0x00001e30


	//----- nvinfo : EIATTR_EXIT_INSTR_OFFSETS
	.align		4
.L_3735:
        /*01e8*/ 	.byte	0x04, 0x1c
        /*01ea*/ 	.short	(.L_3737 - .L_3736)


	//   ....[0]....
.L_3736:
        /*01ec*/ 	.word	0x00001ef0


	//   ....[1]....
        /*01f0*/ 	.word	0x00002350


	//----- nvinfo : EIATTR_MAX_THREADS
	.align		4
.L_3737:
        /*01f4*/ 	.byte	0x04, 0x05
        /*01f6*/ 	.short	(.L_3739 - .L_3738)
.L_3738:
        /*01f8*/ 	.word	0x00000020
        /*01fc*/ 	.word	0x00000001
        /*0200*/ 	.word	0x00000001


	//----- nvinfo : EIATTR_CRS_STACK_SIZE
	.align		4
.L_3739:
        /*0204*/ 	.byte	0x04, 0x1e
        /*0206*/ 	.short	(.L_3741 - .L_3740)
.L_3740:
        /*0208*/ 	.word	0x00000000
.L_3741:


//--------------------- .nv.info._Z25selective_scan_bwd_kernelI32Selective_Scan_bwd_kernel_traitsILi32ELi4ELb1ELb0ELb0ELb0ELb1EffEEv12SSMParamsBwd --------------------------
	.section	.nv.info._Z25selective_scan_bwd_kernelI32Selective_Scan_bwd_kernel_traitsILi32ELi4ELb1ELb0ELb0ELb0ELb1EffEEv12SSMParamsBwd,"",@"SHT_CUDA_INFO"
	.sectionflags	@""
	.align	4


	//----- nvinfo : EIATTR_CUDA_API_VERSION
	.align		4
        /*0000*/ 	.byte	0x04, 0x37
        /*0002*/ 	.short	(.L_3743 - .L_3742)
.L_3742:
        /*0004*/ 	.word	0x00000082


	//----- nvinfo : EIATTR_SW2861232_WAR
	.align		4
.L_3743:
        /*0008*/ 	.byte	0x01, 0x35
	.zero		2


	//----- nvinfo : EIATTR_PARAM_CBANK
	.align		4
        /*000c*/ 	.byte	0x04, 0x0a
        /*000e*/ 	.short	(.L_3745 - .L_3744)
	.align		4
.L_3744:
        /*0010*/ 	.word	index@(.nv.constant0._Z25selective_scan_bwd_kernelI32Selective_Scan_bwd_kernel_traitsILi32ELi4ELb1ELb0ELb0ELb0ELb1EffEEv12SSMParamsBwd)
        /*0014*/ 	.short	0x0160
        /*0016*/ 	.short	0x01f0


	//----- nvinfo : EIATTR_CBANK_PARAM_SIZE
	.align		4
.L_3745:
        /*0018*/ 	.byte	0x03, 0x19
        /*001a*/ 	.short	0x01f0


	//----- nvinfo : EIATTR_KPARAM_INFO
	.align		4
        /*001c*/ 	.byte	0x04, 0x17
        /*001e*/ 	.short	(.L_3747 - .L_3746)
.L_3746:
        /*0020*/ 	.word	0x00000000
        /*0024*/ 	.short	0x0000
        /*0026*/ 	.short	0x0000
        /*0028*/ 	.byte	0x00, 0xf0, 0xc1, 0x07


	//----- nvinfo : EIATTR_MAXREG_COUNT
	.align		4
.L_3747:
        /*002c*/ 	.byte	0x03, 0x1b
        /*002e*/ 	.short	0x00ff


	//----- nvinfo : EIATTR_NUM_BARRIERS
	.align		4
        /*0030*/ 	.byte	0x02, 0x4c
        /*0032*/ 	.byte	0x01
	.zero		1


	//----- nvinfo : EIATTR_MERCURY_ISA_VERSION
	.align		4
        /*0034*/ 	.byte	0x03, 0x5f
        /*0036*/ 	.short	0x0000


	//----- nvinfo : EIATTR_COOP_GROUP_MASK_REGIDS
	.align		4
        /*0038*/ 	.byte	0x04, 0x29
        /*003a*/ 	.short	(.L_3749 - .L_3748)


	//   ....[0]....
.L_3748:
        /*003c*/ 	.word	0xffffffff


	//   ....[1]....
        /*0040*/ 	.word	0xffffffff


	//   ....[2]....
        /*0044*/ 	.word	0xffffffff


	//   ....[3]....
        /*0048*/ 	.word	0xffffffff


	//   ....[4]....
        /*004c*/ 	.word	0xffffffff


	//   ....[5]....
        /*0050*/ 	.word	0xffffffff


	//   ....[6]....
        /*0054*/ 	.word	0xffffffff


	//   ....[7]....
        /*0058*/ 	.word	0xffffffff


	//   ....[8]....
        /*005c*/ 	.word	0xffffffff


	//   ....[9]....
        /*0060*/ 	.word	0xffffffff


	//   ....[10]....
        /*0064*/ 	.word	0xffffffff


	//   ....[11]....
        /*0068*/ 	.word	0xffffffff


	//   ....[12]....
        /*006c*/ 	.word	0xffffffff


	//   ....[13]....
        /*0070*/ 	.word	0xffffffff


	//   ....[14]....
        /*0074*/ 	.word	0xffffffff


	//   ....[15]....
        /*0078*/ 	.word	0xffffffff


	//   ....[16]....
        /*007c*/ 	.word	0xffffffff


	//   ....[17]....
        /*0080*/ 	.word	0xffffffff


	//   ....[18]....
        /*0084*/ 	.word	0xffffffff


	//   ....[19]....
        /*0088*/ 	.word	0xffffffff


	//   ....[20]....
        /*008c*/ 	.word	0xffffffff


	//   ....[21]....
        /*0090*/ 	.word	0xffffffff


	//   ....[22]....
        /*0094*/ 	.word	0xffffffff


	//   ....[23]....
        /*0098*/ 	.word	0xffffffff


	//   ....[24]....
        /*009c*/ 	.word	0xffffffff


	//   ....[25]....
        /*00a0*/ 	.word	0xffffffff


	//   ....[26]....
        /*00a4*/ 	.word	0xffffffff


	//   ....[27]....
        /*00a8*/ 	.word	0xffffffff


	//   ....[28]....
        /*00ac*/ 	.word	0xffffffff


	//   ....[29]....
        /*00b0*/ 	.word	0xffffffff


	//   ....[30]....
        /*00b4*/ 	.word	0xffffffff


	//   ....[31]....
        /*00b8*/ 	.word	0xffffffff


	//   ....[32]....
        /*00bc*/ 	.word	0xffffffff


	//   ....[33]....
        /*00c0*/ 	.word	0xffffffff


	//   ....[34]....
        /*00c4*/ 	.word	0xffffffff


	//   ....[35]....
        /*00c8*/ 	.word	0xffffffff


	//   ....[36]....
        /*00cc*/ 	.word	0xffffffff


	//   ....[37]....
        /*00d0*/ 	.word	0xffffffff


	//   ....[38]....
        /*00d4*/ 	.word	0xffffffff


	//   ....[39]....
        /*00d8*/ 	.word	0xffffffff


	//   ....[40]....
        /*00dc*/ 	.word	0xffffffff


	//   ....[41]....
        /*00e0*/ 	.word	0xffffffff


	//   ....[42]....
        /*00e4*/ 	.word	0xffffffff


	//   ....[43]....
        /*00e8*/ 	.word	0xffffffff


	//   ....[44]....
        /*00ec*/ 	.word	0xffffffff


	//   ....[45]....
        /*00f0*/ 	.word	0xffffffff


	//   ....[46]....
        /*00f4*/ 	.word	0xffffffff


	//   ....[47]....
        /*00f8*/ 	.word	0xffffffff


	//   ....[48]....
        /*00fc*/ 	.word	0xffffffff


	//   ....[49]....
        /*0100*/ 	.word	0xffffffff


	//   ....[50]....
        /*0104*/ 	.word	0xffffffff


	//   ....[51]....
        /*0108*/ 	.word	0xffffffff


	//   ....[52]....
        /*010c*/ 	.word	0xffffffff


	//   ....[53]....
        /*0110*/ 	.word	0xffffffff


	//   ....[54]....
        /*0114*/ 	.word	0xffffffff


	//   ....[55]....
        /*0118*/ 	.word	0xffffffff


	//   ....[56]....
        /*011c*/ 	.word	0xffffffff


	//----- nvinfo : EIATTR_COOP_GROUP_INSTR_OFFSETS
	.align		4
.L_3749:
        /*0120*/ 	.byte	0x04, 0x28
        /*0122*/ 	.short	(.L_3751 - .L_3750)


	//   ....[0]....
.L_3750:
        /*0124*/ 	.word	0x00000620


	//   ....[1]....
        /*0128*/ 	.word	0x00000690


	//   ....[2]....
        /*012c*/ 	.word	0x000007c0


	//   ....[3]....
        /*0130*/ 	.word	0x000008d0


	//   ....[4]....
        /*0134*/ 	.word	0x00000ab0


	//   ....[5]....
        /*0138*/ 	.word	0x00000c40


	//   ....[6]....
        /*013c*/ 	.word	0x00000df0


	//   ....[7]....
        /*0140*/ 	.word	0x00001540


	//   ....[8]....
        /*0144*/ 	.word	0x00001570


	//   ....[9]....
        /*0148*/ 	.word	0x000015b0


	//   ....[10]....
        /*014c*/ 	.word	0x000015c0


	//   ....[11]....
        /*0150*/ 	.word	0x000015f0


	//   ....[12]....
        /*0154*/ 	.word	0x00001610


	//   ....[13]....
        /*0158*/ 	.word	0x00001640


	//   ....[14]....
        /*015c*/ 	.word	0x00001660


	//   ....[15]....
        /*0160*/ 	.word	0x00001690


	//   ....[16]....
        /*0164*/ 	.word	0x000016b0


	//   ....[17]....
        /*0168*/ 	.word	0x000016e0


	//   ....[18]....
        /*016c*/ 	.word	0x00001700


	//   ....[19]....
        /*0170*/ 	.word	0x00001740


	//   ....[20]....
        /*0174*/ 	.word	0x00001760


	//   ....[21]....
        /*0178*/ 	.word	0x000017a0


	//   ....[22]....
        /*017c*/ 	.word	0x000017d0


	//   ....[23]....
        /*0180*/ 	.word	0x00001820


	//   ....[24]....
        /*0184*/ 	.word	0x00001840


	//   ....[25]....
        /*0188*/ 	.word	0x00001870


	//   ....[26]....
        /*018c*/ 	.word	0x00001890


	//   ....[27]....
        /*0190*/ 	.word	0x000018c0


	//   ....[28]....
        /*0194*/ 	.word	0x000018d0


	//   ....[29]....
        /*0198*/ 	.word	0x000018f0


	//   ....[30]....
        /*019c*/ 	.word	0x00001920


	//   ....[31]....
        /*01a0*/ 	.word	0x00001930


	//   ....[32]....
        /*01a4*/ 	.word	0x00001940


	//   ....[33]....
        /*01a8*/ 	.word	0x00001950


	//   ....[34]....
        /*01ac*/ 	.word	0x00001960


	//   ....[35]....
        /*01b0*/ 	.word	0x00001b50


	//   ....[36]....
        /*01b4*/ 	.word	0x00001b80


	//   ....[37]....
        /*01b8*/ 	.word	0x00001c70


	//   ....[38]....
        /*01bc*/ 	.word	0x00001ca0


	//   ....[39]....
        /*01c0*/ 	.word	0x00001cf0


	//   ....[40]....
        /*01c4*/ 	.word	0x00001d10


	//   ....[41]....
        /*01c8*/ 	.word	0x00001d40


	//   ....[42]....
        /*01cc*/ 	.word	0x00001d60


	//   ....[43]....
        /*01d0*/ 	.word	0x00001d90


	//   ....[44]....
        /*01d4*/ 	.word	0x00001db0


	//   ....[45]....
        /*01d8*/ 	.word	0x00002140


	//   ....[46]....
        /*01dc*/ 	.word	0x00002260


	//   ....[47]....
        /*01e0*/ 	.word	0x00002390


	//   ....[48]....
        /*01e4*/ 	.word	0x000023f0


	//   ....[49]....
        /*01e8*/ 	.word	0x00002410


	//   ....[50]....
        /*01ec*/ 	.word	0x00002430


	//   ....[51]....
        /*01f0*/ 	.word	0x00002450


	//   ....[52]....
        /*01f4*/ 	.word	0x00002500


	//   ....[53]....
        /*01f8*/ 	.word	0x00002550


	//   ....[54]....
        /*01fc*/ 	.word	0x00002570


	//   ....[55]....
        /*0200*/ 	.word	0x00002590


	//   ....[56]....
        /*0204*/ 	.word	0x000025b0


	//----- nvinfo : EIATTR_EXIT_INSTR_OFFSETS
	.align		4
.L_3751:
        /*0208*/ 	.byte	0x04, 0x1c
        /*020a*/ 	.short	(.L_3753 - .L_3752)


	//   ....[0]....
.L_3752:
        /*020c*/ 	.word	0x00002670


	//   ....[1]....
        /*0210*/ 	.word	0x00002ad0


	//----- nvinfo : EIATTR_MAX_THREADS
	.align		4
.L_3753:
        /*0214*/ 	.byte	0x04, 0x05
        /*0216*/ 	.short	(.L_3755 - .L_3754)
.L_3754:
        /*0218*/ 	.word	0x00000020
        /*021c*/ 	.word	0x00000001
        /*0220*/ 	.word	0x00000001


	//----- nvinfo : EIATTR_CRS_STACK_SIZE
	.align		4
.L_3755:
        /*0224*/ 	.byte	0x04, 0x1e
        /*0226*/ 	.short	(.L_3757 - .L_3756)
.L_3756:
        /*0228*/ 	.word	0x00000000
.L_3757:


//--------------------- .nv.info._Z25selective_scan_bwd_kernelI32Selective_Scan_bwd_kernel_traitsILi32ELi4ELb1ELb0ELb0ELb1ELb0EffEEv12SSMParamsBwd --------------------------
	.section	.nv.info._Z25selective_scan_bwd_kernelI32Selective_Scan_bwd_kernel_traitsILi32ELi4ELb1ELb0ELb0ELb1ELb0EffEEv12SSMParamsBwd,"",@"SHT_CUDA_INFO"
	.sectionflags	@""
	.align	4


	//----- nvinfo : EIATTR_CUDA_API_VERSION
	.align		4
        /*0000*/ 	.byte	0x04, 0x37
        /*0002*/ 	.short	(.L_3759 - .L_3758)
.L_3758:
        /*0004*/ 	.word	0x00000082


	//----- nvinfo : EIATTR_SW2861232_WAR
	.align		4
.L_3759:
        /*0008*/ 	.byte	0x01, 0x35
	.zero		2


	//----- nvinfo : EIATTR_PARAM_CBANK
	.align		4
        /*000c*/ 	.byte	0x04, 0x0a
        /*000e*/ 	.short	(.L_3761 - .L_3760)
	.align		4
.L_3760:
        /*0010*/ 	.word	index@(.nv.constant0._Z25selective_scan_bwd_kernelI32Selective_Scan_bwd_kernel_traitsILi32ELi4ELb1ELb0ELb0ELb1ELb0EffEEv12SSMParamsBwd)
        /*0014*/ 	.short	0x0160
        /*0016*/ 	.short	0x01f0


	//----- nvinfo : EIATTR_CBANK_PARAM_SIZE
	.align		4
.L_3761:
        /*0018*/ 	.byte	0x03, 0x19
        /*001a*/ 	.short	0x01f0


	//----- nvinfo : EIATTR_KPARAM_INFO
	.align		4
        /*001c*/ 	.byte	0x04, 0x17
        /*001e*/ 	.short	(.L_3763 - .L_3762)
.L_3762:
        /*0020*/ 	.word	0x00000000
        /*0024*/ 	.short	0x0000
        /*0026*/ 	.short	0x0000
        /*0028*/ 	.byte	0x00, 0xf0, 0xc1, 0x07


	//----- nvinfo : EIATTR_MAXREG_COUNT
	.align		4
.L_3763:
        /*002c*/ 	.byte	0x03, 0x1b
        /*002e*/ 	.short	0x00ff


	//----- nvinfo : EIATTR_NUM_BARRIERS
	.align		4
        /*0030*/ 	.byte	0x02, 0x4c
        /*0032*/ 	.byte	0x01
	.zero		1


	//----- nvinfo : EIATTR_MERCURY_ISA_VERSION
	.align		4
        /*0034*/ 	.byte	0x03, 0x5f
        /*0036*/ 	.short	0x0000


	//----- nvinfo : EIATTR_COOP_GROUP_MASK_REGIDS
	.align		4
        /*0038*/ 	.byte	0x04, 0x29
        /*003a*/ 	.short	(.L_3765 - .L_3764)


	//   ....[0]....
.L_3764:
        /*003c*/ 	.word	0xffffffff


	//   ....[1]....
        /*0040*/ 	.word	0xffffffff


	//   ....[2]....
        /*0044*/ 	.word	0xffffffff


	//   ....[3]....
        /*0048*/ 	.word	0xffffffff


	//   ....[4]....
        /*004c*/ 	.word	0xffffffff


	//   ....[5]....
        /*0050*/ 	.word	0xffffffff


	//   ....[6]....
        /*0054*/ 	.word	0xffffffff


	//   ....[7]....
        /*0058*/ 	.word	0xffffffff


	//   ....[8]....
        /*005c*/ 	.word	0xffffffff


	//   ....[9]....
        /*0060*/ 	.word	0xffffffff


	//   ....[10]....
        /*0064*/ 	.word	0xffffffff


	//   ....[11]....
        /*0068*/ 	.word	0xffffffff


	//   ....[12]....
        /*006c*/ 	.word	0xffffffff


	//   ....[13]....
        /*0070*/ 	.word	0xffffffff


	//   ....[14]....
        /*0074*/ 	.word	0xffffffff


	//   ....[15]....
        /*0078*/ 	.word	0xffffffff


	//   ....[16]....
        /*007c*/ 	.word	0xffffffff


	//   ....[17]....
        /*0080*/ 	.word	0xffffffff


	//   ....[18]....
        /*0084*/ 	.word	0xffffffff


	//   ....[19]....
        /*0088*/ 	.word	0xffffffff


	//   ....[20]....
        /*008c*/ 	.word	0xffffffff


	//   ....[21]....
        /*0090*/ 	.word	0xffffffff


	//   ....[22]....
        /*0094*/ 	.word	0xffffffff


	//   ....[23]....
        /*0098*/ 	.word	0xffffffff


	//   ....[24]....
        /*009c*/ 	.word	0xffffffff


	//   ....[25]....
        /*00a0*/ 	.word	0xffffffff


	//   ....[26]....
        /*00a4*/ 	.word	0xffffffff


	//   ....[27]....
        /*00a8*/ 	.word	0xffffffff


	//   ....[28]....
        /*00ac*/ 	.word	0xffffffff


	//   ....[29]....
        /*00b0*/ 	.word	0xffffffff


	//   ....[30]....
        /*00b4*/ 	.word	0xffffffff


	//   ....[31]....
        /*00b8*/ 	.word	0xffffffff


	//   ....[32]....
        /*00bc*/ 	.word	0xffffffff


	//   ....[33]....
        /*00c0*/ 	.word	0xffffffff


	//   ....[34]....
        /*00c4*/ 	.word	0xffffffff


	//   ....[35]....
        /*00c8*/ 	.word	0xffffffff


	//   ....[36]....
        /*00cc*/ 	.word	0xffffffff


	//   ....[37]....
        /*00d0*/ 	.word	0xffffffff


	//   ....[38]....
        /*00d4*/ 	.word	0xffffffff


	//   ....[39]....
        /*00d8*/ 	.word	0xffffffff


	//   ....[40]....
        /*00dc*/ 	.word	0xffffffff


	//   ....[41]....
        /*00e0*/ 	.word	0xffffffff


	//   ....[42]....
        /*00e4*/ 	.word	0xffffffff


	//   ....[43]....
        /*00e8*/ 	.word	0xffffffff


	//   ....[44]....
        /*00ec*/ 	.word	0xffffffff


	//   ....[45]....
        /*00f0*/ 	.word	0xffffffff


	//   ....[46]....
        /*00f4*/ 	.word	0xffffffff


	//   ....[47]....
        /*00f8*/ 	.word	0xffffffff


	//   ....[48]....
        /*00fc*/ 	.word	0xffffffff


	//   ....[49]....
        /*0100*/ 	.word	0xffffffff


	//   ....[50]....
        /*0104*/ 	.word	0xffffffff


	//   ....[51]....
        /*0108*/ 	.word	0xffffffff


	//   ....[52]....
        /*010c*/ 	.word	0xffffffff


	//   ....[53]....
        /*0110*/ 	.word	0xffffffff


	//----- nvinfo : EIATTR_COOP_GROUP_INSTR_OFFSETS
	.align		4
.L_3765:
        /*0114*/ 	.byte	0x04, 0x28
        /*0116*/ 	.short	(.L_3767 - .L_3766)


	//   ....[0]....
.L_3766:
        /*0118*/ 	.word	0x00000720


	//   ....[1]....
        /*011c*/ 	.word	0x00000790


	//   ....[2]....
        /*0120*/ 	.word	0x00000870


	//   ....[3]....
        /*0124*/ 	.word	0x00001680


	//   ....[4]....
        /*0128*/ 	.word	0x000016b0


	//   ....[5]....
        /*012c*/ 	.word	0x00001700


	//   ....[6]....
        /*0130*/ 	.word	0x00001710


	//   ....[7]....
        /*0134*/ 	.word	0x00001740


	//   ....[8]....
        /*0138*/ 	.word	0x00001760


	//   ....[9]....
        /*013c*/ 	.word	0x00001790


	//   ....[10]....
        /*0140*/ 	.word	0x000017b0


	//   ....[11]....
        /*0144*/ 	.word	0x000017e0


	//   ....[12]....
        /*0148*/ 	.word	0x00001800


	//   ....[13]....
        /*014c*/ 	.word	0x00001830


	//   ....[14]....
        /*0150*/ 	.word	0x00001850


	//   ....[15]....
        /*0154*/ 	.word	0x00001890


	//   ....[16]....
        /*0158*/ 	.word	0x000018b0


	//   ....[17]....
        /*015c*/ 	.word	0x000018f0


	//   ....[18]....
        /*0160*/ 	.word	0x00001920


	//   ....[19]....
        /*0164*/ 	.word	0x00001970


	//   ....[20]....
        /*0168*/ 	.word	0x00001990


	//   ....[21]....
        /*016c*/ 	.word	0x000019c0


	//   ....[22]....
        /*0170*/ 	.word	0x000019e0


	//   ....[23]....
        /*0174*/ 	.word	0x00001a10


	//   ....[24]....
        /*0178*/ 	.word	0x00001a20


	//   ....[25]....
        /*017c*/ 	.word	0x00001a40


	//   ....[26]....
        /*0180*/ 	.word	0x00001a70


	//   ....[27]....
        /*0184*/ 	.word	0x00001a80


	//   ....[28]....
        /*0188*/ 	.word	0x00001a90


	//   ....[29]....
        /*018c*/ 	.word	0x00001aa0


	//   ....[30]....
        /*0190*/ 	.word	0x00001ab0


	//   ....[31]....
        /*0194*/ 	.word	0x00001c90


	//   ....[32]....
        /*0198*/ 	.word	0x00001cc0


	//   ....[33]....
        /*019c*/ 	.word	0x00001db0


	//   ....[34]....
        /*01a0*/ 	.word	0x00001dd0


	//   ....[35]....
        /*01a4*/ 	.word	0x00001e00


	//   ....[36]....
        /*01a8*/ 	.word	0x00001e20


	//   ....[37]....
        /*01ac*/ 	.word	0x00001e50


	//   ....[38]....
        /*01b0*/ 	.word	0x00001e70


	//   ....[39]....
        /*01b4*/ 	.word	0x00001ea0


	//   ....[40]....
        /*01b8*/ 	.word	0x00001ec0


	//   ....[41]....
        /*01bc*/ 	.word	0x00002210


	//   ....[42]....
        /*01c0*/ 	.word	0x00002360


	//   ....[43]....
        /*01c4*/ 	.word	0x000025e0


	//   ....[44]....
        /*01c8*/ 	.word	0x00002750


	//   ....[45]....
        /*01cc*/ 	.word	0x000027a0


	//   ....[46]....
        /*01d0*/ 	.word	0x000027d0


	//   ....[47]....
        /*01d4*/ 	.word	0x000027f0


	//   ....[48]....
        /*01d8*/ 	.word	0x00002810


	//   ....[49]....
        /*01dc*/ 	.word	0x000028c0


	//   ....[50]....
        /*01e0*/ 	.word	0x00002910


	//   ....[51]....
        /*01e4*/ 	.word	0x00002930


	//   ....[52]....
        /*01e8*/ 	.word	0x00002950


	//   ....[53]....
        /*01ec*/ 	.word	0x00002970


	//----- nvinfo : EIATTR_EXIT_INSTR_OFFSETS
	.align		4
.L_3767:
        /*01f0*/ 	.byte	0x04, 0x1c
        /*01f2*/ 	.short	(.L_3769 - .L_3768)


	//   ....[0]....
.L_3768:
        /*01f4*/ 	.word	0x00002a30


	//   ....[1]....
        /*01f8*/ 	.word	0x00002df0


	//----- nvinfo : EIATTR_MAX_THREADS
	.align		4
.L_3769:
        /*01fc*/ 	.byte	0x04, 0x05
        /*01fe*/ 	.short	(.L_3771 - .L_3770)
.L_3770:
        /*0200*/ 	.word	0x00000020
        /*0204*/ 	.word	0x00000001
        /*0208*/ 	.word	0x00000001


	//----- nvinfo : EIATTR_CRS_STACK_SIZE
	.align		4
.L_3771:
        /*020c*/ 	.byte	0x04, 0x1e
        /*020e*/ 	.short	(.L_3773 - .L_3772)
.L_3772:
        /*0210*/ 	.word	0x00000000
.L_3773:


//--------------------- .nv.info._Z25selective_scan_bwd_kernelI32Selective_Scan_bwd_kernel_traitsILi32ELi4ELb1ELb0ELb0ELb1ELb1EffEEv12SSMParamsBwd --------------------------
	.section	.nv.info._Z25selective_scan_bwd_kernelI32Selective_Scan_bwd_kernel_traitsILi32ELi4ELb1ELb0ELb0ELb1ELb1EffEEv12SSMParamsBwd,"",@"SHT_CUDA_INFO"
	.sectionflags	@""
	.align	4


	//----- nvinfo : EIATTR_CUDA_API_VERSION
	.align		4
        /*0000*/ 	.byte	0x04, 0x37
        /*0002*/ 	.short	(.L_3775 - .L_3774)
.L_3774:
        /*0004*/ 	.word	0x00000082


	//----- nvinfo : EIATTR_SW2861232_WAR
	.align		4
.L_3775:
        /*0008*/ 	.byte	0x01, 0x35
	.zero		2


	//----- nvinfo : EIATTR_PARAM_CBANK
	.align		4
        /*000c*/ 	.byte	0x04, 0x0a
        /*000e*/ 	.short	(.L_3777 - .L_3776)
	.align		4
.L_3776:
        /*0010*/ 	.word	index@(.nv.constant0._Z25selective_scan_bwd_kernelI32Selective_Scan_bwd_kernel_traitsILi32ELi4ELb1ELb0ELb0ELb1ELb1EffEEv12SSMParamsBwd)
        /*0014*/ 	.short	0x0160
        /*0016*/ 	.short	0x01f0


	//----- nvinfo : EIATTR_CBANK_PARAM_SIZE
	.align		4
.L_3777:
        /*0018*/ 	.byte	0x03, 0x19
        /*001a*/ 	.short	0x01f0


	//----- nvinfo : EIATTR_KPARAM_INFO
	.align		4
        /*001c*/ 	.byte	0x04, 0x17
        /*001e*/ 	.short	(.L_3779 - .L_3778)
.L_3778:
        /*0020*/ 	.word	0x00000000
        /*0024*/ 	.short	0x0000
        /*0026*/ 	.short	0x0000
        /*0028*/ 	.byte	0x00, 0xf0, 0xc1, 0x07


	//----- nvinfo : EIATTR_MAXREG_COUNT
	.align		4
.L_3779:
        /*002c*/ 	.byte	0x03, 0x1b
        /*002e*/ 	.short	0x00ff


	//----- nvinfo : EIATTR_NUM_BARRIERS
	.align		4
        /*0030*/ 	.byte	0x02, 0x4c
        /*0032*/ 	.byte	0x01
	.zero		1


	//----- nvinfo : EIATTR_MERCURY_ISA_VERSION
	.align		4
        /*0034*/ 	.byte	0x03, 0x5f
        /*0036*/ 	.short	0x0000


	//----- nvinfo : EIATTR_COOP_GROUP_MASK_REGIDS
	.align		4
        /*0038*/ 	.byte	0x04, 0x29
        /*003a*/ 	.short	(.L_3781 - .L_3780)


	//   ....[0]....
.L_3780:
        /*003c*/ 	.word	0xffffffff


	//   ....[1]....
        /*0040*/ 	.word	0xffffffff


	//   ....[2]....
        /*0044*/ 	.word	0xffffffff


	//   ....[3]....
        /*0048*/ 	.word	0xffffffff


	//   ....[4]....
        /*004c*/ 	.word	0xffffffff


	//   ....[5]....
        /*0050*/ 	.word	0xffffffff


	//   ....[6]....
        /*0054*/ 	.word	0xffffffff


	//   ....[7]....
        /*0058*/ 	.word	0xffffffff


	//   ....[8]....
        /*005c*/ 	.word	0xffffffff


	//   ....[9]....
        /*0060*/ 	.word	0xffffffff


	//   ....[10]....
        /*0064*/ 	.word	0xffffffff


	//   ....[11]....
        /*0068*/ 	.word	0xffffffff


	//   ....[12]....
        /*006c*/ 	.word	0xffffffff


	//   ....[13]....
        /*0070*/ 	.word	0xffffffff


	//   ....[14]....
        /*0074*/ 	.word	0xffffffff


	//   ....[15]....
        /*0078*/ 	.word	0xffffffff


	//   ....[16]....
        /*007c*/ 	.word	0xffffffff


	//   ....[17]....
        /*0080*/ 	.word	0xffffffff


	//   ....[18]....
        /*0084*/ 	.word	0xffffffff


	//   ....[19]....
        /*0088*/ 	.word	0xffffffff


	//   ....[20]....
        /*008c*/ 	.word	0xffffffff


	//   ....[21]....
        /*0090*/ 	.word	0xffffffff


	//   ....[22]....
        /*0094*/ 	.word	0xffffffff


	//   ....[23]....
        /*0098*/ 	.word	0xffffffff


	//   ....[24]....
        /*009c*/ 	.word	0xffffffff


	//   ....[25]....
        /*00a0*/ 	.word	0xffffffff


	//   ....[26]....
        /*00a4*/ 	.word	0xffffffff


	//   ....[27]....
        /*00a8*/ 	.word	0xffffffff


	//   ....[28]....
        /*00ac*/ 	.word	0xffffffff


	//   ....[29]....
        /*00b0*/ 	.word	0xffffffff


	//   ....[30]....
        /*00b4*/ 	.word	0xffffffff


	//   ....[31]....
        /*00b8*/ 	.word	0xffffffff


	//   ....[32]....
        /*00bc*/ 	.word	0xffffffff


	//   ....[33]....
        /*00c0*/ 	.word	0xffffffff


	//   ....[34]....
        /*00c4*/ 	.word	0xffffffff


	//   ....[35]....
        /*00c8*/ 	.word	0xffffffff


	//   ....[36]....
        /*00cc*/ 	.word	0xffffffff


	//   ....[37]....
        /*00d0*/ 	.word	0xffffffff


	//   ....[38]....
        /*00d4*/ 	.word	0xffffffff


	//   ....[39]....
        /*00d8*/ 	.word	0xffffffff


	//   ....[40]....
        /*00dc*/ 	.word	0xffffffff


	//   ....[41]....
        /*00e0*/ 	.word	0xffffffff


	//   ....[42]....
        /*00e4*/ 	.word	0xffffffff


	//   ....[43]....
        /*00e8*/ 	.word	0xffffffff


	//   ....[44]....
        /*00ec*/ 	.word	0xffffffff


	//   ....[45]....
        /*00f0*/ 	.word	0xffffffff


	//   ....[46]....
        /*00f4*/ 	.word	0xffffffff


	//   ....[47]....
        /*00f8*/ 	.word	0xffffffff


	//   ....[48]....
        /*00fc*/ 	.word	0xffffffff


	//   ....[49]....
        /*0100*/ 	.word	0xffffffff


	//   ....[50]....
        /*0104*/ 	.word	0xffffffff


	//   ....[51]....
        /*0108*/ 	.word	0xffffffff


	//   ....[52]....
        /*010c*/ 	.word	0xffffffff


	//   ....[53]....
        /*0110*/ 	.word	0xffffffff


	//   ....[54]....
        /*0114*/ 	.word	0xffffffff


	//   ....[55]....
        /*0118*/ 	.word	0xffffffff


	//   ....[56]....
        /*011c*/ 	.word	0xffffffff


	//   ....[57]....
        /*0120*/ 	.word	0xffffffff


	//----- nvinfo : EIATTR_COOP_GROUP_INSTR_OFFSETS
	.align		4
.L_3781:
        /*0124*/ 	.byte	0x04, 0x28
        /*0126*/ 	.short	(.L_3783 - .L_3782)


	//   ....[0]....
.L_3782:
        /*0128*/ 	.word	0x000005d0


	//   ....[1]....
        /*012c*/ 	.word	0x00000640


	//   ....[2]....
        /*0130*/ 	.word	0x00000800


	//   ....[3]....
        /*0134*/ 	.word	0x00001180


	//   ....[4]....
        /*0138*/ 	.word	0x00001390


	//   ....[5]....
        /*013c*/ 	.word	0x00001520


	//   ....[6]....
        /*0140*/ 	.word	0x00001680


	//   ....[7]....
        /*0144*/ 	.word	0x00001de0


	//   ....[8]....
        /*0148*/ 	.word	0x00001e10


	//   ....[9]....
        /*014c*/ 	.word	0x00001e60


	//   ....[10]....
        /*0150*/ 	.word	0x00001e70


	//   ....[11]....
        /*0154*/ 	.word	0x00001ea0


	//   ....[12]....
        /*0158*/ 	.word	0x00001ec0


	//   ....[13]....
        /*015c*/ 	.word	0x00001ef0


	//   ....[14]....
        /*0160*/ 	.word	0x00001f10


	//   ....[15]....
        /*0164*/ 	.word	0x00001f40


	//   ....[16]....
        /*0168*/ 	.word	0x00001f60


	//   ....[17]....
        /*016c*/ 	.word	0x00001f90


	//   ....[18]....
        /*0170*/ 	.word	0x00001fb0


	//   ....[19]....
        /*0174*/ 	.word	0x00001ff0


	//   ....[20]....
        /*0178*/ 	.word	0x00002010


	//   ....[21]....
        /*017c*/ 	.word	0x00002050


	//   ....[22]....
        /*0180*/ 	.word	0x00002080


	//   ....[23]....
        /*0184*/ 	.word	0x000020d0


	//   ....[24]....
        /*0188*/ 	.word	0x000020f0


	//   ....[25]....
        /*018c*/ 	.word	0x00002120


	//   ....[26]....
        /*0190*/ 	.word	0x00002140


	//   ....[27]....
        /*0194*/ 	.word	0x00002170


	//   ....[28]....
        /*0198*/ 	.word	0x00002180


	//   ....[29]....
        /*019c*/ 	.word	0x000021a0


	//   ....[30]....
        /*01a0*/ 	.word	0x000021d0


	//   ....[31]....
        /*01a4*/ 	.word	0x000021e0


	//   ....[32]....
        /*01a8*/ 	.word	0x000021f0


	//   ....[33]....
        /*01ac*/ 	.word	0x00002200


	//   ....[34]....
        /*01b0*/ 	.word	0x00002210


	//   ....[35]....
        /*01b4*/ 	.word	0x000023f0


	//   ....[36]....
        /*01b8*/ 	.word	0x00002420


	//   ....[37]....
        /*01bc*/ 	.word	0x000024d0


	//   ....[38]....
        /*01c0*/ 	.word	0x000024f0


	//   ....[39]....
        /*01c4*/ 	.word	0x00002520


	//   ....[40]....
        /*01c8*/ 	.word	0x00002540


	//   ....[41]....
        /*01cc*/ 	.word	0x00002570


	//   ....[42]....
        /*01d0*/ 	.word	0x00002590


	//   ....[43]....
        /*01d4*/ 	.word	0x000025c0


	//   ....[44]....
        /*01d8*/ 	.word	0x000025e0


	//   ....[45]....
        /*01dc*/ 	.word	0x00002950


	//   ....[46]....
        /*01e0*/ 	.word	0x00002990


	//   ....[47]....
        /*01e4*/ 	.word	0x00002d40


	//   ....[48]....
        /*01e8*/ 	.word	0x00002e80


	//   ....[49]....
        /*01ec*/ 	.word	0x00002ee0


	//   ....[50]....
        /*01f0*/ 	.word	0x00002f00


	//   ....[51]....
        /*01f4*/ 	.word	0x00002f20


	//   ....[52]....
        /*01f8*/ 	.word	0x00002f40


	//   ....[53]....
        /*01fc*/ 	.word	0x00002ff0


	//   ....[54]....
        /*0200*/ 	.word	0x00003040


	//   ....[55]....
        /*0204*/ 	.word	0x00003060


	//   ....[56]....
        /*0208*/ 	.word	0x00003080


	//   ....[57]....
        /*020c*/ 	.word	0x000030a0


	//----- nvinfo : EIATTR_EXIT_INSTR_OFFSETS
	.align		4
.L_3783:
        /*0210*/ 	.byte	0x04, 0x1c
        /*0212*/ 	.short	(.L_3785 - .L_3784)


	//   ....[0]....
.L_3784:
        /*0214*/ 	.word	0x00003160


	//   ....[1]....
        /*0218*/ 	.word	0x00003610


	//----- nvinfo : EIATTR_MAX_THREADS
	.align		4
.L_3785:
        /*021c*/ 	.byte	0x04, 0x05
        /*021e*/ 	.short	(.L_3787 - .L_3786)
.L_3786:
        /*0220*/ 	.word	0x00000020
        /*0224*/ 	.word	0x00000001
        /*0228*/ 	.word	0x00000001


	//----- nvinfo : EIATTR_CRS_STACK_SIZE
	.align		4
.L_3787:
        /*022c*/ 	.byte	0x04, 0x1e
        /*022e*/ 	.short	(.L_3789 - .L_3788)
.L_3788:
        /*0230*/ 	.word	0x00000000
.L_3789:


//--------------------- .nv.info._Z25selective_scan_bwd_kernelI32Selective_Scan_bwd_kernel_traitsILi32ELi4ELb1ELb0ELb1ELb0ELb0EffEEv12SSMParamsBwd --------------------------
	.section	.nv.info._Z25selective_scan_bwd_kernelI32Selective_Scan_bwd_kernel_traitsILi32ELi4ELb1ELb0ELb1ELb0ELb0EffEEv12SSMParamsBwd,"",@"SHT_CUDA_INFO"
	.sectionflags	@""
	.align	4


	//----- nvinfo : EIATTR_CUDA_API_VERSION
	.align		4
        /*0000*/ 	.byte	0x04, 0x37
        /*0002*/ 	.short	(.L_3791 - .L_3790)
.L_3790:
        /*0004*/ 	.word	0x00000082


	//----- nvinfo : EIATTR_SW2861232_WAR
	.align		4
.L_3791:
        /*0008*/ 	.byte	0x01, 0x35
	.zero		2


	//----- nvinfo : EIATTR_PARAM_CBANK
	.align		4
        /*000c*/ 	.byte	0x04, 0x0a
        /*000e*/ 	.short	(.L_3793 - .L_3792)
	.align		4
.L_3792:
        /*0010*/ 	.word	index@(.nv.constant0._Z25selective_scan_bwd_kernelI32Selective_Scan_bwd_kernel_traitsILi32ELi4ELb1ELb0ELb1ELb0ELb0EffEEv12SSMParamsBwd)
        /*0014*/ 	.short	0x0160
        /*0016*/ 	.short	0x01f0


	//----- nvinfo : EIATTR_CBANK_PARAM_SIZE
	.align		4
.L_3793:
        /*0018*/ 	.byte	0x03, 0x19
        /*001a*/ 	.short	0x01f0


	//----- nvinfo : EIATTR_KPARAM_INFO
	.align		4
        /*001c*/ 	.byte	0x04, 0x17
        /*001e*/ 	.short	(.L_3795 - .L_3794)
.L_3794:
        /*0020*/ 	.word	0x00000000
        /*0024*/ 	.short	0x0000
        /*0026*/ 	.short	0x0000
        /*0028*/ 	.byte	0x00, 0xf0, 0xc1, 0x07


	//----- nvinfo : EIATTR_MAXREG_COUNT
	.align		4
.L_3795:
        /*002c*/ 	.byte	0x03, 0x1b
        /*002e*/ 	.short	0x00ff


	//----- nvinfo : EIATTR_NUM_BARRIERS
	.align		4
        /*0030*/ 	.byte	0x02, 0x4c
        /*0032*/ 	.byte	0x01
	.zero		1


	//----- nvinfo : EIATTR_MERCURY_ISA_VERSION
	.align		4
        /*0034*/ 	.byte	0x03, 0x5f
        /*0036*/ 	.short	0x0000


	//----- nvinfo : EIATTR_COOP_GROUP_MASK_REGIDS
	.align		4
        /*0038*/ 	.byte	0x04, 0x29
        /*003a*/ 	.short	(.L_3797 - .L_3796)


	//   ....[0]....
.L_3796:
        /*003c*/ 	.word	0xffffffff


	//   ....[1]....
        /*0040*/ 	.word	0xffffffff


	//   ....[2]....
        /*0044*/ 	.word	0xffffffff


	//   ....[3]....
        /*0048*/ 	.word	0xffffffff


	//   ....[4]....
        /*004c*/ 	.word	0xffffffff


	//   ....[5]....
        /*0050*/ 	.word	0xffffffff


	//   ....[6]....
        /*0054*/ 	.word	0xffffffff


	//   ....[7]....
        /*0058*/ 	.word	0xffffffff


	//   ....[8]....
        /*005c*/ 	.word	0xffffffff


	//   ....[9]....
        /*0060*/ 	.word	0xffffffff


	//   ....[10]....
        /*0064*/ 	.word	0xffffffff


	//   ....[11]....
        /*0068*/ 	.word	0xffffffff


	//   ....[12]....
        /*006c*/ 	.word	0xffffffff


	//   ....[13]....
        /*0070*/ 	.word	0xffffffff


	//   ....[14]....
        /*0074*/ 	.word	0xffffffff


	//   ....[15]....
        /*0078*/ 	.word	0xffffffff


	//   ....[16]....
        /*007c*/ 	.word	0xffffffff


	//   ....[17]....
        /*0080*/ 	.word	0xffffffff


	//   ....[18]....
        /*0084*/ 	.word	0xffffffff


	//   ....[19]....
        /*0088*/ 	.word	0xffffffff


	//   ....[20]....
        /*008c*/ 	.word	0xffffffff


	//   ....[21]....
        /*0090*/ 	.word	0xffffffff


	//   ....[22]....
        /*0094*/ 	.word	0xffffffff


	//   ....[23]....
        /*0098*/ 	.word	0xffffffff


	//   ....[24]....
        /*009c*/ 	.word	0xffffffff


	//   ....[25]....
        /*00a0*/ 	.word	0xffffffff


	//   ....[26]....
        /*00a4*/ 	.word	0xffffffff


	//   ....[27]....
        /*00a8*/ 	.word	0xffffffff


	//   ....[28]....
        /*00ac*/ 	.word	0xffffffff


	//   ....[29]....
        /*00b0*/ 	.word	0xffffffff


	//   ....[30]....
        /*00b4*/ 	.word	0xffffffff


	//   ....[31]....
        /*00b8*/ 	.word	0xffffffff


	//   ....[32]....
        /*00bc*/ 	.word	0xffffffff


	//   ....[33]....
        /*00c0*/ 	.word	0xffffffff


	//   ....[34]....
        /*00c4*/ 	.word	0xffffffff


	//   ....[35]....
        /*00c8*/ 	.word	0xffffffff


	//   ....[36]....
        /*00cc*/ 	.word	0xffffffff


	//   ....[37]....
        /*00d0*/ 	.word	0xffffffff


	//   ....[38]....
        /*00d4*/ 	.word	0xffffffff


	//   ....[39]....
        /*00d8*/ 	.word	0xffffffff


	//   ....[40]....
        /*00dc*/ 	.word	0xffffffff


	//   ....[41]....
        /*00e0*/ 	.word	0xffffffff


	//   ....[42]....
        /*00e4*/ 	.word	0xffffffff


	//   ....[43]....
        /*00e8*/ 	.word	0xffffffff


	//   ....[44]....
        /*00ec*/ 	.word	0xffffffff


	//   ....[45]....
        /*00f0*/ 	.word	0xffffffff


	//   ....[46]....
        /*00f4*/ 	.word	0xffffffff


	//   ....[47]....
        /*00f8*/ 	.word	0xffffffff


	//   ....[48]....
        /*00fc*/ 	.word	0xffffffff


	//   ....[49]....
        /*0100*/ 	.word	0xffffffff


	//   ....[50]....
        /*0104*/ 	.word	0xffffffff


	//   ....[51]....
        /*0108*/ 	.word	0xffffffff


	//   ....[52]....
        /*010c*/ 	.word	0xffffffff


	//   ....[53]....
        /*0110*/ 	.word	0xffffffff


	//----- nvinfo : EIATTR_COOP_GROUP_INSTR_OFFSETS
	.align		4
.L_3797:
        /*0114*/ 	.byte	0x04, 0x28
        /*0116*/ 	.short	(.L_3799 - .L_3798)


	//   ....[0]....
.L_3798:
        /*0118*/ 	.word	0x00000890


	//   ....[1]....
        /*011c*/ 	.word	0x00000900


	//   ....[2]....
        /*0120*/ 	.word	0x00000980


	//   ....[3]....
        /*0124*/ 	.word	0x00000fc0


	//   ....[4]....
        /*0128*/ 	.word	0x00001200


	//   ....[5]....
        /*012c*/ 	.word	0x00001240


	//   ....[6]....
        /*0130*/ 	.word	0x000012d0


	//   ....[7]....
        /*0134*/ 	.word	0x000012e0


	//   ....[8]....
        /*0138*/ 	.word	0x00001310


	//   ....[9]....
        /*013c*/ 	.word	0x00001330


	//   ....[10]....
        /*0140*/ 	.word	0x00001360


	//   ....[11]....
        /*0144*/ 	.word	0x00001380


	//   ....[12]....
        /*0148*/ 	.word	0x000013b0


	//   ....[13]....
        /*014c*/ 	.word	0x000013d0


	//   ....[14]....
        /*0150*/ 	.word	0x00001400


	//   ....[15]....
        /*0154*/ 	.word	0x00001420


	//   ....[16]....
        /*0158*/ 	.word	0x00001460


	//   ....[17]....
        /*015c*/ 	.word	0x00001470


	//   ....[18]....
        /*0160*/ 	.word	0x000014c0


	//   ....[19]....
        /*0164*/ 	.word	0x000014e0


	//   ....[20]....
        /*0168*/ 	.word	0x00001530


	//   ....[21]....
        /*016c*/ 	.word	0x00001550


	//   ....[22]....
        /*0170*/ 	.word	0x000015a0


	//   ....[23]....
        /*0174*/ 	.word	0x000015b0


	//   ....[24]....
        /*0178*/ 	.word	0x000015d0


	//   ....[25]....
        /*017c*/ 	.word	0x00001600


	//   ....[26]....
        /*0180*/ 	.word	0x00001610


	//   ....[27]....
        /*0184*/ 	.word	0x00001650


	//   ....[28]....
        /*0188*/ 	.word	0x00001660


	//   ....[29]....
        /*018c*/ 	.word	0x00001670


	//   ....[30]....
        /*0190*/ 	.word	0x00001690


	//   ....[31]....
        /*0194*/ 	.word	0x000016b0


	//   ....[32]....
        /*0198*/ 	.word	0x00001c20


	//   ....[33]....
        /*019c*/ 	.word	0x00001c60


	//   ....[34]....
        /*01a0*/ 	.word	0x00001d50


	//   ....[35]....
        /*01a4*/ 	.word	0x00001d80


	//   ....[36]....
        /*01a8*/ 	.word	0x00001de0


	//   ....[37]....
        /*01ac*/ 	.word	0x00001e00


	//   ....[38]....
        /*01b0*/ 	.word	0x00001e30


	//   ....[39]....
        /*01b4*/ 	.word	0x00001e50


	//   ....[40]....
        /*01b8*/ 	.word	0x00001e80


	//   ....[41]....
        /*01bc*/ 	.word	0x00001ea0


	//   ....[42]....
        /*01c0*/ 	.word	0x000021a0


	//   ....[43]....
        /*01c4*/ 	.word	0x000022e0


	//   ....[44]....
        /*01c8*/ 	.word	0x00002410


	//   ....[45]....
        /*01cc*/ 	.word	0x00002460


	//   ....[46]....
        /*01d0*/ 	.word	0x00002490


	//   ....[47]....
        /*01d4*/ 	.word	0x000024b0


	//   ....[48]....
        /*01d8*/ 	.word	0x000024d0


	//   ....[49]....
        /*01dc*/ 	.word	0x00002580


	//   ....[50]....
        /*01e0*/ 	.word	0x000025d0


	//   ....[51]....
        /*01e4*/ 	.word	0x000025f0


	//   ....[52]....
        /*01e8*/ 	.word	0x00002610


	//   ....[53]....
        /*01ec*/ 	.word	0x00002630


	//----- nvinfo : EIATTR_EXIT_INSTR_OFFSETS
	.align		4
.L_3799:
        /*01f0*/ 	.byte	0x04, 0x1c
        /*01f2*/ 	.short	(.L_3801 - .L_3800)


	//   ....[0]....
.L_3800:
        /*01f4*/ 	.word	0x000026f0


	//   ....[1]....
        /*01f8*/ 	.word	0x00002910


	//----- nvinfo : EIATTR_MAX_THREADS
	.align		4
.L_3801:
        /*01fc*/ 	.byte	0x04, 0x05
        /*01fe*/ 	.short	(.L_3803 - .L_3802)
.L_3802:
        /*0200*/ 	.word	0x00000020
        /*0204*/ 	.word	0x00000001
        /*0208*/ 	.word	0x00000001


	//----- nvinfo : EIATTR_CRS_STACK_SIZE
	.align		4
.L_3803:
        /*020c*/ 	.byte	0x04, 0x1e
        /*020e*/ 	.short	(.L_3805 - .L_3804)
.L_3804:
        /*0210*/ 	.word	0x00000000
.L_3805:


//--------------------- .nv.info._Z25selective_scan_bwd_kernelI32Selective_Scan_bwd_kernel_traitsILi32ELi4ELb1ELb0ELb1ELb0ELb1EffEEv12SSMParamsBwd --------------------------
	.section	.nv.info._Z25selective_scan_bwd_kernelI32Selective_Scan_bwd_kernel_traitsILi32ELi4ELb1ELb0ELb1ELb0ELb1EffEEv12SSMParamsBwd,"",@"SHT_CUDA_INFO"
	.sectionflags	@""
	.align	4


	//----- nvinfo : EIATTR_CUDA_API_VERSION
	.align		4
        /*0000*/ 	.byte	0x04, 0x37
        /*0002*/ 	.short	(.L_3807 - .L_3806)
.L_3806:
        /*0004*/ 	.word	0x00000082


	//----- nvinfo : EIATTR_SW2861232_WAR
	.align		4
.L_3807:
        /*0008*/ 	.byte	0x01, 0x35
	.zero		2


	//----- nvinfo : EIATTR_PARAM_CBANK
	.align		4
        /*000c*/ 	.byte	0x04, 0x0a
        /*000e*/ 	.short	(.L_3809 - .L_3808)
	.align		4
.L_3808:
        /*0010*/ 	.word	index@(.nv.constant0._Z25selective_scan_bwd_kernelI32Selective_Scan_bwd_kernel_traitsILi32ELi4ELb1ELb0ELb1ELb0ELb1EffEEv12SSMParamsBwd)
        /*0014*/ 	.short	0x0160
        /*0016*/ 	.short	0x01f0


	//----- nvinfo : EIATTR_CBANK_PARAM_SIZE
	.align		4
.L_3809:
        /*0018*/ 	.byte	0x03, 0x19
        /*001a*/ 	.short	0x01f0


	//----- nvinfo : EIATTR_KPARAM_INFO
	.align		4
        /*001c*/ 	.byte	0x04, 0x17
        /*001e*/ 	.short	(.L_3811 - .L_3810)
.L_3810:
        /*0020*/ 	.word	0x00000000
        /*0024*/ 	.short	0x0000
        /*0026*/ 	.short	0x0000
        /*0028*/ 	.byte	0x00, 0xf0, 0xc1, 0x07


	//----- nvinfo : EIATTR_MAXREG_COUNT
	.align		4
.L_3811:
        /*002c*/ 	.byte	0x03, 0x1b
        /*002e*/ 	.short	0x00ff


	//----- nvinfo : EIATTR_NUM_BARRIERS
	.align		4
        /*0030*/ 	.byte	0x02, 0x4c
        /*0032*/ 	.byte	0x01
	.zero		1


	//----- nvinfo : EIATTR_MERCURY_ISA_VERSION
	.align		4
        /*0034*/ 	.byte	0x03, 0x5f
        /*0036*/ 	.short	0x0000


	//----- nvinfo : EIATTR_COOP_GROUP_MASK_REGIDS
	.align		4
        /*0038*/ 	.byte	0x04, 0x29
        /*003a*/ 	.short	(.L_3813 - .L_3812)


	//   ....[0]....
.L_3812:
        /*003c*/ 	.word	0xffffffff


	//   ....[1]....
        /*0040*/ 	.word	0xffffffff


	//   ....[2]....
        /*0044*/ 	.word	0xffffffff


	//   ....[3]....
        /*0048*/ 	.word	0xffffffff


	//   ....[4]....
        /*004c*/ 	.word	0xffffffff


	//   ....[5]....
        /*0050*/ 	.word	0xffffffff


	//   ....[6]....
        /*0054*/ 	.word	0xffffffff


	//   ....[7]....
        /*0058*/ 	.word	0xffffffff


	//   ....[8]....
        /*005c*/ 	.word	0xffffffff


	//   ....[9]....
        /*0060*/ 	.word	0xffffffff


	//   ....[10]....
        /*0064*/ 	.word	0xffffffff


	//   ....[11]....
        /*0068*/ 	.word	0xffffffff


	//   ....[12]....
        /*006c*/ 	.word	0xffffffff


	//   ....[13]....
        /*0070*/ 	.word	0xffffffff


	//   ....[14]....
        /*0074*/ 	.word	0xffffffff


	//   ....[15]....
        /*0078*/ 	.word	0xffffffff


	//   ....[16]....
        /*007c*/ 	.word	0xffffffff


	//   ....[17]....
        /*0080*/ 	.word	0xffffffff


	//   ....[18]....
        /*0084*/ 	.word	0xffffffff


	//   ....[19]....
        /*0088*/ 	.word	0xffffffff


	//   ....[20]....
        /*008c*/ 	.word	0xffffffff


	//   ....[21]....
        /*0090*/ 	.word	0xffffffff


	//   ....[22]....
        /*0094*/ 	.word	0xffffffff


	//   ....[23]....
        /*0098*/ 	.word	0xffffffff


	//   ....[24]....
        /*009c*/ 	.word	0xffffffff


	//   ....[25]....
        /*00a0*/ 	.word	0xffffffff


	//   ....[26]....
        /*00a4*/ 	.word	0xffffffff


	//   ....[27]....
        /*00a8*/ 	.word	0xffffffff


	//   ....[28]....
        /*00ac*/ 	.word	0xffffffff


	//   ....[29]....
        /*00b0*/ 	.word	0xffffffff


	//   ....[30]....
        /*00b4*/ 	.word	0xffffffff


	//   ....[31]....
        /*00b8*/ 	.word	0xffffffff


	//   ....[32]....
        /*00bc*/ 	.word	0xffffffff


	//   ....[33]....
        /*00c0*/ 	.word	0xffffffff


	//   ....[34]....
        /*00c4*/ 	.word	0xffffffff


	//   ....[35]....
        /*00c8*/ 	.word	0xffffffff


	//   ....[36]....
        /*00cc*/ 	.word	0xffffffff


	//   ....[37]....
        /*00d0*/ 	.word	0xffffffff


	//   ....[38]....
        /*00d4*/ 	.word	0xffffffff


	//   ....[39]....
        /*00d8*/ 	.word	0xffffffff


	//   ....[40]....
        /*00dc*/ 	.word	0xffffffff


	//   ....[41]....
        /*00e0*/ 	.word	0xffffffff


	//   ....[42]....
        /*00e4*/ 	.word	0xffffffff


	//   ....[43]....
        /*00e8*/ 	.word	0xffffffff


	//   ....[44]....
        /*00ec*/ 	.word	0xffffffff


	//   ....[45]....
        /*00f0*/ 	.word	0xffffffff


	//   ....[46]....
        /*00f4*/ 	.word	0xffffffff


	//   ....[47]....
        /*00f8*/ 	.word	0xffffffff


	//   ....[48]....
        /*00fc*/ 	.word	0xffffffff


	//   ....[49]....
        /*0100*/ 	.word	0xffffffff


	//   ....[50]....
        /*0104*/ 	.word	0xffffffff


	//   ....[51]....
        /*0108*/ 	.word	0xffffffff


	//   ....[52]....
        /*010c*/ 	.word	0xffffffff


	//   ....[53]....
        /*0110*/ 	.word	0xffffffff


	//   ....[54]....
        /*0114*/ 	.word	0xffffffff


	//   ....[55]....
        /*0118*/ 	.word	0xffffffff


	//   ....[56]....
        /*011c*/ 	.word	0xffffffff


	//   ....[57]....
        /*0120*/ 	.word	0xffffffff


	//----- nvinfo : EIATTR_COOP_GROUP_INSTR_OFFSETS
	.align		4
.L_3813:
        /*0124*/ 	.byte	0x04, 0x28
        /*0126*/ 	.short	(.L_3815 - .L_3814)


	//   ....[0]....
.L_3814:
        /*0128*/ 	.word	0x00000840


	//   ....[1]....
        /*012c*/ 	.word	0x000008c0


	//   ....[2]....
        /*0130*/ 	.word	0x000009f0


	//   ....[3]....
        /*0134*/ 	.word	0x00000b00


	//   ....[4]....
        /*0138*/ 	.word	0x00000ca0


	//   ....[5]....
        /*013c*/ 	.word	0x00000e80


	//   ....[6]....
        /*0140*/ 	.word	0x00001020


	//   ....[7]....
        /*0144*/ 	.word	0x000016d0


	//   ....[8]....
        /*0148*/ 	.word	0x000018a0


	//   ....[9]....
        /*014c*/ 	.word	0x000018e0


	//   ....[10]....
        /*0150*/ 	.word	0x000019c0


	//   ....[11]....
        /*0154*/ 	.word	0x000019f0


	//   ....[12]....
        /*0158*/ 	.word	0x00001a00


	//   ....[13]....
        /*015c*/ 	.word	0x00001a10


	//   ....[14]....
        /*0160*/ 	.word	0x00001a40


	//   ....[15]....
        /*0164*/ 	.word	0x00001a70


	//   ....[16]....
        /*0168*/ 	.word	0x00001a90


	//   ....[17]....
        /*016c*/ 	.word	0x00001ab0


	//   ....[18]....
        /*0170*/ 	.word	0x00001ae0


	//   ....[19]....
        /*0174*/ 	.word	0x00001b10


	//   ....[20]....
        /*0178*/ 	.word	0x00001b30


	//   ....[21]....
        /*017c*/ 	.word	0x00001b50


	//   ....[22]....
        /*0180*/ 	.word	0x00001b90


	//   ....[23]....
        /*0184*/ 	.word	0x00001bc0


	//   ....[24]....
        /*0188*/ 	.word	0x00001c10


	//   ....[25]....
        /*018c*/ 	.word	0x00001c30


	//   ....[26]....
        /*0190*/ 	.word	0x00001c80


	//   ....[27]....
        /*0194*/ 	.word	0x00001c90


	//   ....[28]....
        /*0198*/ 	.word	0x00001cd0


	//   ....[29]....
        /*019c*/ 	.word	0x00001ce0


	//   ....[30]....
        /*01a0*/ 	.word	0x00001cf0


	//   ....[31]....
        /*01a4*/ 	.word	0x00001d20


	//   ....[32]....
        /*01a8*/ 	.word	0x00001d40


	//   ....[33]....
        /*01ac*/ 	.word	0x00001d50


	//   ....[34]....
        /*01b0*/ 	.word	0x00001d60


	//   ....[35]....
        /*01b4*/ 	.word	0x00001da0


	//   ....[36]....
        /*01b8*/ 	.word	0x00002300


	//   ....[37]....
        /*01bc*/ 	.word	0x00002340


	//   ....[38]....
        /*01c0*/ 	.word	0x00002430


	//   ....[39]....
        /*01c4*/ 	.word	0x00002460


	//   ....[40]....
        /*01c8*/ 	.word	0x000024c0


	//   ....[41]....
        /*01cc*/ 	.word	0x000024e0


	//   ....[42]....
        /*01d0*/ 	.word	0x00002510


	//   ....[43]....
        /*01d4*/ 	.word	0x00002530


	//   ....[44]....
        /*01d8*/ 	.word	0x00002560


	//   ....[45]....
        /*01dc*/ 	.word	0x00002580


	//   ....[46]....
        /*01e0*/ 	.word	0x00002890


	//   ....[47]....
        /*01e4*/ 	.word	0x000029b0


	//   ....[48]....
        /*01e8*/ 	.word	0x00002ae0


	//   ....[49]....
        /*01ec*/ 	.word	0x00002b30


	//   ....[50]....
        /*01f0*/ 	.word	0x00002b60


	//   ....[51]....
        /*01f4*/ 	.word	0x00002b80


	//   ....[52]....
        /*01f8*/ 	.word	0x00002ba0


	//   ....[53]....
        /*01fc*/ 	.word	0x00002c50


	//   ....[54]....
        /*0200*/ 	.word	0x00002ca0


	//   ....[55]....
        /*0204*/ 	.word	0x00002cc0


	//   ....[56]....
        /*0208*/ 	.word	0x00002ce0


	//   ....[57]....
        /*020c*/ 	.word	0x00002d00


	//----- nvinfo : EIATTR_EXIT_INSTR_OFFSETS
	.align		4
.L_3815:
        /*0210*/ 	.byte	0x04, 0x1c
        /*0212*/ 	.short	(.L_3817 - .L_3816)


	//   ....[0]....
.L_3816:
        /*0214*/ 	.word	0x00002dc0


	//   ....[1]....
        /*0218*/ 	.word	0x00002fe0


	//----- nvinfo : EIATTR_MAX_THREADS
	.align		4
.L_3817:
        /*021c*/ 	.byte	0x04, 0x05
        /*021e*/ 	.short	(.L_3819 - .L_3818)
.L_3818:
        /*0220*/ 	.word	0x00000020
        /*0224*/ 	.word	0x00000001
        /*0228*/ 	.word	0x00000001


	//----- nvinfo : EIATTR_CRS_STACK_SIZE
	.align		4
.L_3819:
        /*022c*/ 	.byte	0x04, 0x1e
        /*022e*/ 	.short	(.L_3821 - .L_3820)
.L_3820:
        /*0230*/ 	.word	0x00000000
.L_3821:


//--------------------- .nv.info._Z25selective_scan_bwd_kernelI32Selective_Scan_bwd_kernel_traitsILi32ELi4ELb1ELb0ELb1ELb1ELb0EffEEv12SSMParamsBwd --------------------------
	.section	.nv.info._Z25selective_scan_bwd_kernelI32Selective_Scan_bwd_kernel_traitsILi32ELi4ELb1ELb0ELb1ELb1ELb0EffEEv12SSMParamsBwd,"",@"SHT_CUDA_INFO"
	.sectionflags	@""
	.align	4


	//----- nvinfo : EIATTR_CUDA_API_VERSION
	.align		4
        /*0000*/ 	.byte	0x04, 0x37
        /*0002*/ 	.short	(.L_3823 - .L_3822)
.L_3822:
        /*0004*/ 	.word	0x00000082


	//----- nvinfo : EIATTR_SW2861232_WAR
	.align		4
.L_3823:
        /*0008*/ 	.byte	0x01, 0x35
	.zero		2


	//----- nvinfo : EIATTR_PARAM_CBANK
	.align		4
        /*000c*/ 	.byte	0x04, 0x0a
        /*000e*/ 	.short	(.L_3825 - .L_3824)
	.align		4
.L_3824:
        /*0010*/ 	.word	index@(.nv.constant0._Z25selective_scan_bwd_kernelI32Selective_Scan_bwd_kernel_traitsILi32ELi4ELb1ELb0ELb1ELb1ELb0EffEEv12SSMParamsBwd)
        /*0014*/ 	.short	0x0160
        /*0016*/ 	.short	0x01f0


	//----- nvinfo : EIATTR_CBANK_PARAM_SIZE
	.align		4
.L_3825:
        /*0018*/ 	.byte	0x03, 0x19
        /*001a*/ 	.short	0x01f0


	//----- nvinfo : EIATTR_KPARAM_INFO
	.align		4
        /*001c*/ 	.byte	0x04, 0x17
        /*001e*/ 	.short	(.L_3827 - .L_3826)
.L_3826:
        /*0020*/ 	.word	0x00000000
        /*0024*/ 	.short	0x0000
        /*0026*/ 	.short	0x0000
        /*0028*/ 	.byte	0x00, 0xf0, 0xc1, 0x07


	//----- nvinfo : EIATTR_MAXREG_COUNT
	.align		4
.L_3827:
        /*002c*/ 	.byte	0x03, 0x1b
        /*002e*/ 	.short	0x00ff


	//----- nvinfo : EIATTR_NUM_BARRIERS
	.align		4
        /*0030*/ 	.byte	0x02, 0x4c
        /*0032*/ 	.byte	0x01
	.zero		1


	//----- nvinfo : EIATTR_MERCURY_ISA_VERSION
	.align		4
        /*0034*/ 	.byte	0x03, 0x5f
        /*0036*/ 	.short	0x0000


	//----- nvinfo : EIATTR_COOP_GROUP_MASK_REGIDS
	.align		4
        /*0038*/ 	.byte	0x04, 0x29
        /*003a*/ 	.short	(.L_3829 - .L_3828)


	//   ....[0]....
.L_3828:
        /*003c*/ 	.word	0xffffffff


	//   ....[1]....
        /*0040*/ 	.word	0xffffffff


	//   ....[2]....
        /*0044*/ 	.word	0xffffffff


	//   ....[3]....
        /*0048*/ 	.word	0xffffffff


	//   ....[4]....
        /*004c*/ 	.word	0xffffffff


	//   ....[5]....
        /*0050*/ 	.word	0xffffffff


	//   ....[6]....
        /*0054*/ 	.word	0xffffffff


	//   ....[7]....
        /*0058*/ 	.word	0xffffffff


	//   ....[8]....
        /*005c*/ 	.word	0xffffffff


	//   ....[9]....
        /*0060*/ 	.word	0xffffffff


	//   ....[10]....
        /*0064*/ 	.word	0xffffffff


	//   ....[11]....
        /*0068*/ 	.word	0xffffffff


	//   ....[12]....
        /*006c*/ 	.word	0xffffffff


	//   ....[13]....
        /*0070*/ 	.word	0xffffffff


	//   ....[14]....
        /*0074*/ 	.word	0xffffffff


	//   ....[15]....
        /*0078*/ 	.word	0xffffffff


	//   ....[16]....
        /*007c*/ 	.word	0xffffffff


	//   ....[17]....
        /*0080*/ 	.word	0xffffffff


	//   ....[18]....
        /*0084*/ 	.word	0xffffffff


	//   ....[19]....
        /*0088*/ 	.word	0xffffffff


	//   ....[20]....
        /*008c*/ 	.word	0xffffffff


	//   ....[21]....
        /*0090*/ 	.word	0xffffffff


	//   ....[22]....
        /*0094*/ 	.word	0xffffffff


	//   ....[23]....
        /*0098*/ 	.word	0xffffffff


	//   ....[24]....
        /*009c*/ 	.word	0xffffffff


	//   ....[25]....
        /*00a0*/ 	.word	0xffffffff


	//   ....[26]....
        /*00a4*/ 	.word	0xffffffff


	//   ....[27]....
        /*00a8*/ 	.word	0xffffffff


	//   ....[28]....
        /*00ac*/ 	.word	0xffffffff


	//   ....[29]....
        /*00b0*/ 	.word	0xffffffff


	//   ....[30]....
        /*00b4*/ 	.word	0xffffffff


	//   ....[31]....
        /*00b8*/ 	.word	0xffffffff


	//   ....[32]....
        /*00bc*/ 	.word	0xffffffff


	//   ....[33]....
        /*00c0*/ 	.word	0xffffffff


	//   ....[34]....
        /*00c4*/ 	.word	0xffffffff


	//   ....[35]....
        /*00c8*/ 	.word	0xffffffff


	//   ....[36]....
        /*00cc*/ 	.word	0xffffffff


	//   ....[37]....
        /*00d0*/ 	.word	0xffffffff


	//   ....[38]....
        /*00d4*/ 	.word	0xffffffff


	//   ....[39]....
        /*00d8*/ 	.word	0xffffffff


	//   ....[40]....
        /*00dc*/ 	.word	0xffffffff


	//   ....[41]....
        /*00e0*/ 	.word	0xffffffff


	//   ....[42]....
        /*00e4*/ 	.word	0xffffffff


	//   ....[43]....
        /*00e8*/ 	.word	0xffffffff


	//   ....[44]....
        /*00ec*/ 	.word	0xffffffff


	//   ....[45]....
        /*00f0*/ 	.word	0xffffffff


	//   ....[46]....
        /*00f4*/ 	.word	0xffffffff


	//   ....[47]....
        /*00f8*/ 	.word	0xffffffff


	//   ....[48]....
        /*00fc*/ 	.word	0xffffffff


	//   ....[49]....
        /*0100*/ 	.word	0xffffffff


	//   ....[50]....
        /*0104*/ 	.word	0xffffffff


	//   ....[51]....
        /*0108*/ 	.word	0xffffffff


	//   ....[52]....
        /*010c*/ 	.word	0xffffffff


	//   ....[53]....
        /*0110*/ 	.word	0xffffffff


	//   ....[54]....
        /*0114*/ 	.word	0xffffffff


	//----- nvinfo : EIATTR_COOP_GROUP_INSTR_OFFSETS
	.align		4
.L_3829:
        /*0118*/ 	.byte	0x04, 0x28
        /*011a*/ 	.short	(.L_3831 - .L_3830)


	//   ....[0]....
.L_3830:
        /*011c*/ 	.word	0x000009f0


	//   ....[1]....
        /*0120*/ 	.word	0x00000a60


	//   ....[2]....
        /*0124*/ 	.word	0x00000b40


	//   ....[3]....
        /*0128*/ 	.word	0x00001870


	//   ....[4]....
        /*012c*/ 	.word	0x00001ad0


	//   ....[5]....
        /*0130*/ 	.word	0x00001b10


	//   ....[6]....
        /*0134*/ 	.word	0x00001ba0


	//   ....[7]....
        /*0138*/ 	.word	0x00001bb0


	//   ....[8]....
        /*013c*/ 	.word	0x00001be0


	//   ....[9]....
        /*0140*/ 	.word	0x00001c00


	//   ....[10]....
        /*0144*/ 	.word	0x00001c30


	//   ....[11]....
        /*0148*/ 	.word	0x00001c50


	//   ....[12]....
        /*014c*/ 	.word	0x00001c80


	//   ....[13]....
        /*0150*/ 	.word	0x00001ca0


	//   ....[14]....
        /*0154*/ 	.word	0x00001cd0


	//   ....[15]....
        /*0158*/ 	.word	0x00001cf0


	//   ....[16]....
        /*015c*/ 	.word	0x00001d30


	//   ....[17]....
        /*0160*/ 	.word	0x00001d40


	//   ....[18]....
        /*0164*/ 	.word	0x00001d90


	//   ....[19]....
        /*0168*/ 	.word	0x00001db0


	//   ....[20]....
        /*016c*/ 	.word	0x00001e10


	//   ....[21]....
        /*0170*/ 	.word	0x00001e20


	//   ....[22]....
        /*0174*/ 	.word	0x00001e70


	//   ....[23]....
        /*0178*/ 	.word	0x00001e80


	//   ....[24]....
        /*017c*/ 	.word	0x00001ea0


	//   ....[25]....
        /*0180*/ 	.word	0x00001ed0


	//   ....[26]....
        /*0184*/ 	.word	0x00001ee0


	//   ....[27]....
        /*0188*/ 	.word	0x00001f20


	//   ....[28]....
        /*018c*/ 	.word	0x00001f30


	//   ....[29]....
        /*0190*/ 	.word	0x00001f40


	//   ....[30]....
        /*0194*/ 	.word	0x00001f60


	//   ....[31]....
        /*0198*/ 	.word	0x00001f90


	//   ....[32]....
        /*019c*/ 	.word	0x000024c0


	//   ....[33]....
        /*01a0*/ 	.word	0x00002500


	//   ....[34]....
        /*01a4*/ 	.word	0x000025f0


	//   ....[35]....
        /*01a8*/ 	.word	0x00002620


	//   ....[36]....
        /*01ac*/ 	.word	0x000026c0


	//   ....[37]....
        /*01b0*/ 	.word	0x000026e0


	//   ....[38]....
        /*01b4*/ 	.word	0x00002710


	//   ....[39]....
        /*01b8*/ 	.word	0x00002730


	//   ....[40]....
        /*01bc*/ 	.word	0x00002760


	//   ....[41]....
        /*01c0*/ 	.word	0x00002780


	//   ....[42]....
        /*01c4*/ 	.word	0x000029a0


	//   ....[43]....
        /*01c8*/ 	.word	0x00002af0


	//   ....[44]....
        /*01cc*/ 	.word	0x00002dc0


	//   ....[45]....
        /*01d0*/ 	.word	0x00002ef0


	//   ....[46]....
        /*01d4*/ 	.word	0x00002f40


	//   ....[47]....
        /*01d8*/ 	.word	0x00002f70


	//   ....[48]....
        /*01dc*/ 	.word	0x00002f90


	//   ....[49]....
        /*01e0*/ 	.word	0x00002fb0


	//   ....[50]....
        /*01e4*/ 	.word	0x00003060


	//   ....[51]....
        /*01e8*/ 	.word	0x000030b0


	//   ....[52]....
        /*01ec*/ 	.word	0x000030d0


	//   ....[53]....
        /*01f0*/ 	.word	0x000030f0


	//   ....[54]....
        /*01f4*/ 	.word	0x00003110


	//----- nvinfo : EIATTR_EXIT_INSTR_OFFSETS
	.align		4
.L_3831:
        /*01f8*/ 	.byte	0x04, 0x1c
        /*01fa*/ 	.short	(.L_3833 - .L_3832)


	//   ....[0]....
.L_3832:
        /*01fc*/ 	.word	0x000031d0


	//   ....[1]....
        /*0200*/ 	.word	0x000033a0


	//----- nvinfo : EIATTR_MAX_THREADS
	.align		4
.L_3833:
        /*0204*/ 	.byte	0x04, 0x05
        /*0206*/ 	.short	(.L_3835 - .L_3834)
.L_3834:
        /*0208*/ 	.word	0x00000020
        /*020c*/ 	.word	0x00000001
        /*0210*/ 	.word	0x00000001


	//----- nvinfo : EIATTR_CRS_STACK_SIZE
	.align		4
.L_3835:
        /*0214*/ 	.byte	0x04, 0x1e
        /*0216*/ 	.short	(.L_3837 - .L_3836)
.L_3836:
        /*0218*/ 	.word	0x00000000
.L_3837:


//--------------------- .nv.info._Z25selective_scan_bwd_kernelI32Selective_Scan_bwd_kernel_traitsILi32ELi4ELb1ELb0ELb1ELb1ELb1EffEEv12SSMParamsBwd --------------------------
	.section	.nv.info._Z25selective_scan_bwd_kernelI32Selective_Scan_bwd_kernel_traitsILi32ELi4ELb1ELb0ELb1ELb1ELb1EffEEv12SSMParamsBwd,"",@"SHT_CUDA_INFO"
	.sectionflags	@""
	.align	4


	//----- nvinfo : EIATTR_CUDA_API_VERSION
	.align		4
        /*0000*/ 	.byte	0x04, 0x37
        /*0002*/ 	.short	(.L_3839 - .L_3838)
.L_3838:
        /*0004*/ 	.word	0x00000082


	//----- nvinfo : EIATTR_SW2861232_WAR
	.align		4
.L_3839:
        /*0008*/ 	.byte	0x01, 0x35
	.zero		2


	//----- nvinfo : EIATTR_PARAM_CBANK
	.align		4
        /*000c*/ 	.byte	0x04, 0x0a
        /*000e*/ 	.short	(.L_3841 - .L_3840)
	.align		4
.L_3840:
        /*0010*/ 	.word	index@(.nv.constant0._Z25selective_scan_bwd_kernelI32Selective_Scan_bwd_kernel_traitsILi32ELi4ELb1ELb0ELb1ELb1ELb1EffEEv12SSMParamsBwd)
        /*0014*/ 	.short	0x0160
        /*0016*/ 	.short	0x01f0


	//----- nvinfo : EIATTR_CBANK_PARAM_SIZE
	.align		4
.L_3841:
        /*0018*/ 	.byte	0x03, 0x19
        /*001a*/ 	.short	0x01f0


	//----- nvinfo : EIATTR_KPARAM_INFO
	.align		4
        /*001c*/ 	.byte	0x04, 0x17
        /*001e*/ 	.short	(.L_3843 - .L_3842)
.L_3842:
        /*0020*/ 	.word	0x00000000
        /*0024*/ 	.short	0x0000
        /*0026*/ 	.short	0x0000
        /*0028*/ 	.byte	0x00, 0xf0, 0xc1, 0x07


	//----- nvinfo : EIATTR_MAXREG_COUNT
	.align		4
.L_3843:
        /*002c*/ 	.byte	0x03, 0x1b
        /*002e*/ 	.short	0x00ff


	//----- nvinfo : EIATTR_NUM_BARRIERS
	.align		4
        /*0030*/ 	.byte	0x02, 0x4c
        /*0032*/ 	.byte	0x01
	.zero		1


	//----- nvinfo : EIATTR_MERCURY_ISA_VERSION
	.align		4
        /*0034*/ 	.byte	0x03, 0x5f
        /*0036*/ 	.short	0x0000


	//----- nvinfo : EIATTR_COOP_GROUP_MASK_REGIDS
	.align		4
        /*0038*/ 	.byte	0x04, 0x29
        /*003a*/ 	.short	(.L_3845 - .L_3844)


	//   ....[0]....
.L_3844:
        /*003c*/ 	.word	0xffffffff


	//   ....[1]....
        /*0040*/ 	.word	0xffffffff


	//   ....[2]....
        /*0044*/ 	.word	0xffffffff


	//   ....[3]....
        /*0048*/ 	.word	0xffffffff


	//   ....[4]....
        /*004c*/ 	.word	0xffffffff


	//   ....[5]....
        /*0050*/ 	.word	0xffffffff


	//   ....[6]....
        /*0054*/ 	.word	0xffffffff


	//   ....[7]....
        /*0058*/ 	.word	0xffffffff


	//   ....[8]....
        /*005c*/ 	.word	0xffffffff


	//   ....[9]....
        /*0060*/ 	.word	0xffffffff


	//   ....[10]....
        /*0064*/ 	.word	0xffffffff


	//   ....[11]....
        /*0068*/ 	.word	0xffffffff


	//   ....[12]....
        /*006c*/ 	.word	0xffffffff


	//   ....[13]....
        /*0070*/ 	.word	0xffffffff


	//   ....[14]....
        /*0074*/ 	.word	0xffffffff


	//   ....[15]....
        /*0078*/ 	.word	0xffffffff


	//   ....[16]....
        /*007c*/ 	.word	0xffffffff


	//   ....[17]....
        /*0080*/ 	.word	0xffffffff


	//   ....[18]....
        /*0084*/ 	.word	0xffffffff


	//   ....[19]....
        /*0088*/ 	.word	0xffffffff


	//   ....[20]....
        /*008c*/ 	.word	0xffffffff


	//   ....[21]....
        /*0090*/ 	.word	0xffffffff


	//   ....[22]....
        /*0094*/ 	.word	0xffffffff


	//   ....[23]....
        /*0098*/ 	.word	0xffffffff


	//   ....[24]....
        /*009c*/ 	.word	0xffffffff


	//   ....[25]....
        /*00a0*/ 	.word	0xffffffff


	//   ....[26]....
        /*00a4*/ 	.word	0xffffffff


	//   ....[27]....
        /*00a8*/ 	.word	0xffffffff


	//   ....[28]....
        /*00ac*/ 	.word	0xffffffff


	//   ....[29]....
        /*00b0*/ 	.word	0xffffffff


	//   ....[30]....
        /*00b4*/ 	.word	0xffffffff


	//   ....[31]....
        /*00b8*/ 	.word	0xffffffff


	//   ....[32]....
        /*00bc*/ 	.word	0xffffffff


	//   ....[33]....
        /*00c0*/ 	.word	0xffffffff


	//   ....[34]....
        /*00c4*/ 	.word	0xffffffff


	//   ....[35]....
        /*00c8*/ 	.word	0xffffffff


	//   ....[36]....
        /*00cc*/ 	.word	0xffffffff


	//   ....[37]....
        /*00d0*/ 	.word	0xffffffff


	//   ....[38]....
        /*00d4*/ 	.word	0xffffffff


	//   ....[39]....
        /*00d8*/ 	.word	0xffffffff


	//   ....[40]....
        /*00dc*/ 	.word	0xffffffff


	//   ....[41]....
        /*00e0*/ 	.word	0xffffffff


	//   ....[42]....
        /*00e4*/ 	.word	0xffffffff


	//   ....[43]....
        /*00e8*/ 	.word	0xffffffff


	//   ....[44]....
        /*00ec*/ 	.word	0xffffffff


	//   ....[45]....
        /*00f0*/ 	.word	0xffffffff


	//   ....[46]....
        /*00f4*/ 	.word	0xffffffff


	//   ....[47]....
        /*00f8*/ 	.word	0xffffffff


	//   ....[48]....
        /*00fc*/ 	.word	0xffffffff


	//   ....[49]....
        /*0100*/ 	.word	0xffffffff


	//   ....[50]....
        /*0104*/ 	.word	0xffffffff


	//   ....[51]....
        /*0108*/ 	.word	0xffffffff


	//   ....[52]....
        /*010c*/ 	.word	0xffffffff


	//   ....[53]....
        /*0110*/ 	.word	0xffffffff


	//   ....[54]....
        /*0114*/ 	.word	0xffffffff


	//   ....[55]....
        /*0118*/ 	.word	0xffffffff


	//   ....[56]....
        /*011c*/ 	.word	0xffffffff


	//   ....[57]....
        /*0120*/ 	.word	0xffffffff


	//   ....[58]....
        /*0124*/ 	.word	0xffffffff


	//----- nvinfo : EIATTR_COOP_GROUP_INSTR_OFFSETS
	.align		4
.L_3845:
        /*0128*/ 	.byte	0x04, 0x28
        /*012a*/ 	.short	(.L_3847 - .L_3846)


	//   ....[0]....
.L_3846:
        /*012c*/ 	.word	0x000009f0


	//   ....[1]....
        /*0130*/ 	.word	0x00000a60


	//   ....[2]....
        /*0134*/ 	.word	0x00000c20


	//   ....[3]....
        /*0138*/ 	.word	0x000015a0


	//   ....[4]....
        /*013c*/ 	.word	0x00001770


	//   ....[5]....
        /*0140*/ 	.word	0x00001950


	//   ....[6]....
        /*0144*/ 	.word	0x00001aa0


	//   ....[7]....
        /*0148*/ 	.word	0x00002070


	//   ....[8]....
        /*014c*/ 	.word	0x000022d0


	//   ....[9]....
        /*0150*/ 	.word	0x00002310


	//   ....[10]....
        /*0154*/ 	.word	0x00002390


	//   ....[11]....
        /*0158*/ 	.word	0x000023a0


	//   ....[12]....
        /*015c*/ 	.word	0x000023d0


	//   ....[13]....
        /*0160*/ 	.word	0x000023f0


	//   ....[14]....
        /*0164*/ 	.word	0x00002420


	//   ....[15]....
        /*0168*/ 	.word	0x00002440


	//   ....[16]....
        /*016c*/ 	.word	0x00002470


	//   ....[17]....
        /*0170*/ 	.word	0x00002490


	//   ....[18]....
        /*0174*/ 	.word	0x000024c0


	//   ....[19]....
        /*0178*/ 	.word	0x000024e0


	//   ....[20]....
        /*017c*/ 	.word	0x00002520


	//   ....[21]....
        /*0180*/ 	.word	0x00002530


	//   ....[22]....
        /*0184*/ 	.word	0x00002570


	//   ....[23]....
        /*0188*/ 	.word	0x000025a0


	//   ....[24]....
        /*018c*/ 	.word	0x00002600


	//   ....[25]....
        /*0190*/ 	.word	0x00002610


	//   ....[26]....
        /*0194*/ 	.word	0x00002660


	//   ....[27]....
        /*0198*/ 	.word	0x00002670


	//   ....[28]....
        /*019c*/ 	.word	0x00002690


	//   ....[29]....
        /*01a0*/ 	.word	0x000026c0


	//   ....[30]....
        /*01a4*/ 	.word	0x000026d0


	//   ....[31]....
        /*01a8*/ 	.word	0x00002710


	//   ....[32]....
        /*01ac*/ 	.word	0x00002720


	//   ....[33]....
        /*01b0*/ 	.word	0x00002730


	//   ....[34]....
        /*01b4*/ 	.word	0x00002750


	//   ....[35]....
        /*01b8*/ 	.word	0x00002790


	//   ....[36]....
        /*01bc*/ 	.word	0x00002cc0


	//   ....[37]....
        /*01c0*/ 	.word	0x00002d00


	//   ....[38]....
        /*01c4*/ 	.word	0x00002df0


	//   ....[39]....
        /*01c8*/ 	.word	0x00002e20


	//   ....[40]....
        /*01cc*/ 	.word	0x00002e80


	//   ....[41]....
        /*01d0*/ 	.word	0x00002ea0


	//   ....[42]....
        /*01d4*/ 	.word	0x00002ed0


	//   ....[43]....
        /*01d8*/ 	.word	0x00002ef0


	//   ....[44]....
        /*01dc*/ 	.word	0x00002f20


	//   ....[45]....
        /*01e0*/ 	.word	0x00002f40


	//   ....[46]....
        /*01e4*/ 	.word	0x00003180


	//   ....[47]....
        /*01e8*/ 	.word	0x000032b0


	//   ....[48]....
        /*01ec*/ 	.word	0x00003590


	//   ....[49]....
        /*01f0*/ 	.word	0x000036b0


	//   ....[50]....
        /*01f4*/ 	.word	0x00003710


	//   ....[51]....
        /*01f8*/ 	.word	0x00003730


	//   ....[52]....
        /*01fc*/ 	.word	0x00003750


	//   ....[53]....
        /*0200*/ 	.word	0x00003770


	//   ....[54]....
        /*0204*/ 	.word	0x00003820


	//   ....[55]....
        /*0208*/ 	.word	0x00003870


	//   ....[56]....
        /*020c*/ 	.word	0x00003890


	//   ....[57]....
        /*0210*/ 	.word	0x000038b0


	//   ....[58]....
        /*0214*/ 	.word	0x000038d0


	//----- nvinfo : EIATTR_EXIT_INSTR_OFFSETS
	.align		4
.L_3847:
        /*0218*/ 	.byte	0x04, 0x1c
        /*021a*/ 	.short	(.L_3849 - .L_3848)


	//   ....[0]....
.L_3848:
        /*021c*/ 	.word	0x00003990


	//   ....[1]....
        /*0220*/ 	.word	0x00003bb0


	//----- nvinfo : EIATTR_MAX_THREADS
	.align		4
.L_3849:
        /*0224*/ 	.byte	0x04, 0x05
        /*0226*/ 	.short	(.L_3851 - .L_3850)
.L_3850:
        /*0228*/ 	.word	0x00000020
        /*022c*/ 	.word	0x00000001
        /*0230*/ 	.word	0x00000001


	//----- nvinfo : EIATTR_CRS_STACK_SIZE
	.align		4
.L_3851:
        /*0234*/ 	.byte	0x04, 0x1e
        /*0236*/ 	.short	(.L_3853 - .L_3852)
.L_3852:
        /*0238*/ 	.word	0x00000000
.L_3853:


//--------------------- .nv.info._Z25selective_scan_bwd_kernelI32Selective_Scan_bwd_kernel_traitsILi32ELi4ELb1ELb1ELb0ELb0ELb0EffEEv12SSMParamsBwd --------------------------
	.section	.nv.info._Z25selective_scan_bwd_kernelI32Selective_Scan_bwd_kernel_traitsILi32ELi4ELb1ELb1ELb0ELb0ELb0EffEEv12SSMParamsBwd,"",@"SHT_CUDA_INFO"
	.sectionflags	@""
	.align	4


	//----- nvinfo : EIATTR_CUDA_API_VERSION
	.align		4
        /*0000*/ 	.byte	0x04, 0x37
        /*0002*/ 	.short	(.L_3855 - .L_3854)
.L_3854:
        /*0004*/ 	.word	0x00000082


	//----- nvinfo : EIATTR_SW2861232_WAR
	.align		4
.L_3855:
        /*0008*/ 	.byte	0x01, 0x35
	.zero		2


	//----- nvinfo : EIATTR_PARAM_CBANK
	.align		4
        /*000c*/ 	.byte	0x04, 0x0a
        /*000e*/ 	.short	(.L_3857 - .L_3856)
	.align		4
.L_3856:
        /*0010*/ 	.word	index@(.nv.constant0._Z25selective_scan_bwd_kernelI32Selective_Scan_bwd_kernel_traitsILi32ELi4ELb1ELb1ELb0ELb0ELb0EffEEv12SSMParamsBwd)
        /*0014*/ 	.short	0x0160
        /*0016*/ 	.short	0x01f0


	//----- nvinfo : EIATTR_CBANK_PARAM_SIZE
	.align		4
.L_3857:
        /*0018*/ 	.byte	0x03, 0x19
        /*001a*/ 	.short	0x01f0


	//----- nvinfo : EIATTR_KPARAM_INFO
	.align		4
        /*001c*/ 	.byte	0x04, 0x17
        /*001e*/ 	.short	(.L_3859 - .L_3858)
.L_3858:
        /*0020*/ 	.word	0x00000000
        /*0024*/ 	.short	0x0000
        /*0026*/ 	.short	0x0000
        /*0028*/ 	.byte	0x00, 0xf0, 0xc1, 0x07


	//----- nvinfo : EIATTR_MAXREG_COUNT
	.align		4
.L_3859:
        /*002c*/ 	.byte	0x03, 0x1b
        /*002e*/ 	.short	0x00ff


	//----- nvinfo : EIATTR_NUM_BARRIERS
	.align		4
        /*0030*/ 	.byte	0x02, 0x4c
        /*0032*/ 	.byte	0x01
	.zero		1


	//----- nvinfo : EIATTR_MERCURY_ISA_VERSION
	.align		4
        /*0034*/ 	.byte	0x03, 0x5f
        /*0036*/ 	.short	0x0000


	//----- nvinfo : EIATTR_COOP_GROUP_MASK_REGIDS
	.align		4
        /*0038*/ 	.byte	0x04, 0x29
        /*003a*/ 	.short	(.L_3861 - .L_3860)


	//   ....[0]....
.L_3860:
        /*003c*/ 	.word	0xffffffff


	//   ....[1]....
        /*0040*/ 	.word	0xffffffff


	//   ....[2]....
        /*0044*/ 	.word	0xffffffff


	//   ....[3]....
        /*0048*/ 	.word	0xffffffff


	//   ....[4]....
        /*004c*/ 	.word	0xffffffff


	//   ....[5]....
        /*0050*/ 	.word	0xffffffff


	//   ....[6]....
        /*0054*/ 	.word	0xffffffff


	//   ....[7]....
        /*0058*/ 	.word	0xffffffff


	//   ....[8]....
        /*005c*/ 	.word	0xffffffff


	//   ....[9]....
        /*0060*/ 	.word	0xffffffff


	//   ....[10]....
        /*0064*/ 	.word	0xffffffff


	//   ....[11]....
        /*0068*/ 	.word	0xffffffff


	//   ....[12]....
        /*006c*/ 	.word	0xffffffff


	//   ....[13]....
        /*0070*/ 	.word	0xffffffff


	//   ....[14]....
        /*0074*/ 	.word	0xffffffff


	//   ....[15]....
        /*0078*/ 	.word	0xffffffff


	//   ....[16]....
        /*007c*/ 	.word	0xffffffff


	//   ....[17]....
        /*0080*/ 	.word	0xffffffff


	//   ....[18]....
        /*0084*/ 	.word	0xffffffff


	//   ....[19]....
        /*0088*/ 	.word	0xffffffff


	//   ....[20]....
        /*008c*/ 	.word	0xffffffff


	//   ....[21]....
        /*0090*/ 	.word	0xffffffff


	//   ....[22]....
        /*0094*/ 	.word	0xffffffff


	//   ....[23]....
        /*0098*/ 	.word	0xffffffff


	//   ....[24]....
        /*009c*/ 	.word	0xffffffff


	//   ....[25]....
        /*00a0*/ 	.word	0xffffffff


	//   ....[26]....
        /*00a4*/ 	.word	0xffffffff


	//   ....[27]....
        /*00a8*/ 	.word	0xffffffff


	//   ....[28]....
        /*00ac*/ 	.word	0xffffffff


	//   ....[29]....
        /*00b0*/ 	.word	0xffffffff


	//   ....[30]....
        /*00b4*/ 	.word	0xffffffff


	//   ....[31]....
        /*00b8*/ 	.word	0xffffffff


	//   ....[32]....
        /*00bc*/ 	.word	0xffffffff


	//   ....[33]....
        /*00c0*/ 	.word	0xffffffff


	//   ....[34]....
        /*00c4*/ 	.word	0xffffffff


	//   ....[35]....
        /*00c8*/ 	.word	0xffffffff


	//   ....[36]....
        /*00cc*/ 	.word	0xffffffff


	//   ....[37]....
        /*00d0*/ 	.word	0xffffffff


	//   ....[38]....
        /*00d4*/ 	.word	0xffffffff


	//   ....[39]....
        /*00d8*/ 	.word	0xffffffff


	//   ....[40]....
        /*00dc*/ 	.word	0xffffffff


	//   ....[41]....
        /*00e0*/ 	.word	0xffffffff


	//   ....[42]....
        /*00e4*/ 	.word	0xffffffff


	//   ....[43]....
        /*00e8*/ 	.word	0xffffffff


	//   ....[44]....
        /*00ec*/ 	.word	0xffffffff


	//   ....[45]....
        /*00f0*/ 	.word	0xffffffff


	//   ....[46]....
        /*00f4*/ 	.word	0xffffffff


	//   ....[47]....
        /*00f8*/ 	.word	0xffffffff


	//   ....[48]....
        /*00fc*/ 	.word	0xffffffff


	//   ....[49]....
        /*0100*/ 	.word	0xffffffff


	//   ....[50]....
        /*0104*/ 	.word	0xffffffff


	//   ....[51]....
        /*0108*/ 	.word	0xffffffff


	//   ....[52]....
        /*010c*/ 	.word	0xffffffff


	//   ....[53]....
        /*0110*/ 	.word	0xffffffff


	//----- nvinfo : EIATTR_COOP_GROUP_INSTR_OFFSETS
	.align		4
.L_3861:
        /*0114*/ 	.byte	0x04, 0x28
        /*0116*/ 	.short	(.L_3863 - .L_3862)


	//   ....[0]....
.L_3862:
        /*0118*/ 	.word	0x000009b0


	//   ....[1]....
        /*011c*/ 	.word	0x00000a20


	//   ....[2]....
        /*0120*/ 	.word	0x00000aa0


	//   ....[3]....
        /*0124*/ 	.word	0x00000e30


	//   ....[4]....
        /*0128*/ 	.word	0x00001200


	//   ....[5]....
        /*012c*/ 	.word	0x00001220


	//   ....[6]....
        /*0130*/ 	.word	0x00001230


	//   ....[7]....
        /*0134*/ 	.word	0x00001240


	//   ....[8]....
        /*0138*/ 	.word	0x00001270


	//   ....[9]....
        /*013c*/ 	.word	0x000012a0


	//   ....[10]....
        /*0140*/ 	.word	0x000012c0


	//   ....[11]....
        /*0144*/ 	.word	0x000012e0


	//   ....[12]....
        /*0148*/ 	.word	0x00001310


	//   ....[13]....
        /*014c*/ 	.word	0x00001340


	//   ....[14]....
        /*0150*/ 	.word	0x00001360


	//   ....[15]....
        /*0154*/ 	.word	0x00001380


	//   ....[16]....
        /*0158*/ 	.word	0x000013f0


	//   ....[17]....
        /*015c*/ 	.word	0x00001420


	//   ....[18]....
        /*0160*/ 	.word	0x00001450


	//   ....[19]....
        /*0164*/ 	.word	0x00001460


	//   ....[20]....
        /*0168*/ 	.word	0x000014d0


	//   ....[21]....
        /*016c*/ 	.word	0x000014f0


	//   ....[22]....
        /*0170*/ 	.word	0x00001500


	//   ....[23]....
        /*0174*/ 	.word	0x00001510


	//   ....[24]....
        /*0178*/ 	.word	0x00001520


	//   ....[25]....
        /*017c*/ 	.word	0x00001540


	//   ....[26]....
        /*0180*/ 	.word	0x00001570


	//   ....[27]....
        /*0184*/ 	.word	0x000015a0


	//   ....[28]....
        /*0188*/ 	.word	0x000015d0


	//   ....[29]....
        /*018c*/ 	.word	0x00001600


	//   ....[30]....
        /*0190*/ 	.word	0x00001620


	//   ....[31]....
        /*0194*/ 	.word	0x00001630


	//   ....[32]....
        /*0198*/ 	.word	0x00001b50


	//   ....[33]....
        /*019c*/ 	.word	0x00001b90


	//   ....[34]....
        /*01a0*/ 	.word	0x00001c00


	//   ....[35]....
        /*01a4*/ 	.word	0x00001c20


	//   ....[36]....
        /*01a8*/ 	.word	0x00001c50


	//   ....[37]....
        /*01ac*/ 	.word	0x00001c70


	//   ....[38]....
        /*01b0*/ 	.word	0x00001ca0


	//   ....[39]....
        /*01b4*/ 	.word	0x00001cc0


	//   ....[40]....
        /*01b8*/ 	.word	0x00001d00


	//   ....[41]....
        /*01bc*/ 	.word	0x00001d30


	//   ....[42]....
        /*01c0*/ 	.word	0x00002110


	//   ....[43]....
        /*01c4*/ 	.word	0x00002250


	//   ....[44]....
        /*01c8*/ 	.word	0x00002380


	//   ....[45]....
        /*01cc*/ 	.word	0x000023d0


	//   ....[46]....
        /*01d0*/ 	.word	0x00002400


	//   ....[47]....
        /*01d4*/ 	.word	0x00002420


	//   ....[48]....
        /*01d8*/ 	.word	0x00002440


	//   ....[49]....
        /*01dc*/ 	.word	0x000024f0


	//   ....[50]....
        /*01e0*/ 	.word	0x00002540


	//   ....[51]....
        /*01e4*/ 	.word	0x00002560


	//   ....[52]....
        /*01e8*/ 	.word	0x00002580


	//   ....[53]....
        /*01ec*/ 	.word	0x000025a0


	//----- nvinfo : EIATTR_EXIT_INSTR_OFFSETS
	.align		4
.L_3863:
        /*01f0*/ 	.byte	0x04, 0x1c
        /*01f2*/ 	.short	(.L_3865 - .L_3864)


	//   ....[0]....
.L_3864:
        /*01f4*/ 	.word	0x00002660


	//   ....[1]....
        /*01f8*/ 	.word	0x00002880


	//----- nvinfo : EIATTR_MAX_THREADS
	.align		4
.L_3865:
        /*01fc*/ 	.byte	0x04, 0x05
        /*01fe*/ 	.short	(.L_3867 - .L_3866)
.L_3866:
        /*0200*/ 	.word	0x00000020
        /*0204*/ 	.word	0x00000001
        /*0208*/ 	.word	0x00000001


	//----- nvinfo : EIATTR_CRS_STACK_SIZE
	.align		4
.L_3867:
        /*020c*/ 	.byte	0x04, 0x1e
        /*020e*/ 	.short	(.L_3869 - .L_3868)
.L_3868:
        /*0210*/ 	.word	0x00000000
.L_3869:


//--------------------- .nv.info._Z25selective_scan_bwd_kernelI32Selective_Scan_bwd_kernel_traitsILi32ELi4ELb1ELb1ELb0ELb0ELb1EffEEv12SSMParamsBwd --------------------------
	.section	.nv.info._Z25selective_scan_bwd_kernelI32Selective_Scan_bwd_kernel_traitsILi32ELi4ELb1ELb1ELb0ELb0ELb1EffEEv12SSMParamsBwd,"",@"SHT_CUDA_INFO"
	.sectionflags	@""
	.align	4


	//----- nvinfo : EIATTR_CUDA_API_VERSION
	.align		4
        /*0000*/ 	.byte	0x04, 0x37
        /*0002*/ 	.short	(.L_3871 - .L_3870)
.L_3870:
        /*0004*/ 	.word	0x00000082


	//----- nvinfo : EIATTR_SW2861232_WAR
	.align		4
.L_3871:
        /*0008*/ 	.byte	0x01, 0x35
	.zero		2


	//----- nvinfo : EIATTR_PARAM_CBANK
	.align		4
        /*000c*/ 	.byte	0x04, 0x0a
        /*000e*/ 	.short	(.L_3873 - .L_3872)
	.align		4
.L_3872:
        /*0010*/ 	.word	index@(.nv.constant0._Z25selective_scan_bwd_kernelI32Selective_Scan_bwd_kernel_traitsILi32ELi4ELb1ELb1ELb0ELb0ELb1EffEEv12SSMParamsBwd)
        /*0014*/ 	.short	0x0160
        /*0016*/ 	.short	0x01f0


	//----- nvinfo : EIATTR_CBANK_PARAM_SIZE
	.align		4
.L_3873:
        /*0018*/ 	.byte	0x03, 0x19
        /*001a*/ 	.short	0x01f0


	//----- nvinfo : EIATTR_KPARAM_INFO
	.align		4
        /*001c*/ 	.byte	0x04, 0x17
        /*001e*/ 	.short	(.L_3875 - .L_3874)
.L_3874:
        /*0020*/ 	.word	0x00000000
        /*0024*/ 	.short	0x0000
        /*0026*/ 	.short	0x0000
        /*0028*/ 	.byte	0x00, 0xf0, 0xc1, 0x07


	//----- nvinfo : EIATTR_MAXREG_COUNT
	.align		4
.L_3875:
        /*002c*/ 	.byte	0x03, 0x1b
        /*002e*/ 	.short	0x00ff


	//----- nvinfo : EIATTR_NUM_BARRIERS
	.align		4
        /*0030*/ 	.byte	0x02, 0x4c
        /*0032*/ 	.byte	0x01
	.zero		1


	//----- nvinfo : EIATTR_MERCURY_ISA_VERSION
	.align		4
        /*0034*/ 	.byte	0x03, 0x5f
        /*0036*/ 	.short	0x0000


	//----- nvinfo : EIATTR_COOP_GROUP_MASK_REGIDS
	.align		4
        /*0038*/ 	.byte	0x04, 0x29
        /*003a*/ 	.short	(.L_3877 - .L_3876)


	//   ....[0]....
.L_3876:
        /*003c*/ 	.word	0xffffffff


	//   ....[1]....
        /*0040*/ 	.word	0xffffffff


	//   ....[2]....
        /*0044*/ 	.word	0xffffffff


	//   ....[3]....
        /*0048*/ 	.word	0xffffffff


	//   ....[4]....
        /*004c*/ 	.word	0xffffffff


	//   ....[5]....
        /*0050*/ 	.word	0xffffffff


	//   ....[6]....
        /*0054*/ 	.word	0xffffffff


	//   ....[7]....
        /*0058*/ 	.word	0xffffffff


	//   ....[8]....
        /*005c*/ 	.word	0xffffffff


	//   ....[9]....
        /*0060*/ 	.word	0xffffffff


	//   ....[10]....
        /*0064*/ 	.word	0xffffffff


	//   ....[11]....
        /*0068*/ 	.word	0xffffffff


	//   ....[12]....
        /*006c*/ 	.word	0xffffffff


	//   ....[13]....
        /*0070*/ 	.word	0xffffffff


	//   ....[14]....
        /*0074*/ 	.word	0xffffffff


	//   ....[15]....
        /*0078*/ 	.word	0xffffffff


	//   ....[16]....
        /*007c*/ 	.word	0xffffffff


	//   ....[17]....
        /*0080*/ 	.word	0xffffffff


	//   ....[18]....
        /*0084*/ 	.word	0xffffffff


	//   ....[19]....
        /*0088*/ 	.word	0xffffffff


	//   ....[20]....
        /*008c*/ 	.word	0xffffffff


	//   ....[21]....
        /*0090*/ 	.word	0xffffffff


	//   ....[22]....
        /*0094*/ 	.word	0xffffffff


	//   ....[23]....
        /*0098*/ 	.word	0xffffffff


	//   ....[24]....
        /*009c*/ 	.word	0xffffffff


	//   ....[25]....
        /*00a0*/ 	.word	0xffffffff


	//   ....[26]....
        /*00a4*/ 	.word	0xffffffff


	//   ....[27]....
        /*00a8*/ 	.word	0xffffffff


	//   ....[28]....
        /*00ac*/ 	.word	0xffffffff


	//   ....[29]....
        /*00b0*/ 	.word	0xffffffff


	//   ....[30]....
        /*00b4*/ 	.word	0xffffffff


	//   ....[31]....
        /*00b8*/ 	.word	0xffffffff


	//   ....[32]....
        /*00bc*/ 	.word	0xffffffff


	//   ....[33]....
        /*00c0*/ 	.word	0xffffffff


	//   ....[34]....
        /*00c4*/ 	.word	0xffffffff


	//   ....[35]....
        /*00c8*/ 	.word	0xffffffff


	//   ....[36]....
        /*00cc*/ 	.word	0xffffffff


	//   ....[37]....
        /*00d0*/ 	.word	0xffffffff


	//   ....[38]....
        /*00d4*/ 	.word	0xffffffff


	//   ....[39]....
        /*00d8*/ 	.word	0xffffffff


	//   ....[40]....
        /*00dc*/ 	.word	0xffffffff


	//   ....[41]....
        /*00e0*/ 	.word	0xffffffff


	//   ....[42]....
        /*00e4*/ 	.word	0xffffffff


	//   ....[43]....
        /*00e8*/ 	.word	0xffffffff


	//   ....[44]....
        /*00ec*/ 	.word	0xffffffff


	//   ....[45]....
        /*00f0*/ 	.word	0xffffffff


	//   ....[46]....
        /*00f4*/ 	.word	0xffffffff


	//   ....[47]....
        /*00f8*/ 	.word	0xffffffff


	//   ....[48]....
        /*00fc*/ 	.word	0xffffffff


	//   ....[49]....
        /*0100*/ 	.word	0xffffffff


	//   ....[50]....
        /*0104*/ 	.word	0xffffffff


	//   ....[51]....
        /*0108*/ 	.word	0xffffffff


	//   ....[52]....
        /*010c*/ 	.word	0xffffffff


	//   ....[53]....
        /*0110*/ 	.word	0xffffffff


	//   ....[54]....
        /*0114*/ 	.word	0xffffffff


	//   ....[55]....
        /*0118*/ 	.word	0xffffffff


	//   ....[56]....
        /*011c*/ 	.word	0xffffffff


	//   ....[57]....
        /*0120*/ 	.word	0xffffffff


	//----- nvinfo : EIATTR_COOP_GROUP_INSTR_OFFSETS
	.align		4
.L_3877:
        /*0124*/ 	.byte	0x04, 0x28
        /*0126*/ 	.short	(.L_3879 - .L_3878)


	//   ....[0]....
.L_3878:
        /*0128*/ 	.word	0x000009e0


	//   ....[1]....
        /*012c*/ 	.word	0x00000a50


	//   ....[2]....
        /*0130*/ 	.word	0x00000b90


	//   ....[3]....
        /*0134*/ 	.word	0x00000ca0


	//   ....[4]....
        /*0138*/ 	.word	0x00000e50


	//   ....[5]....
        /*013c*/ 	.word	0x00001020


	//   ....[6]....
        /*0140*/ 	.word	0x000011c0


	//   ....[7]....
        /*0144*/ 	.word	0x000016f0


	//   ....[8]....
        /*0148*/ 	.word	0x00001a70


	//   ....[9]....
        /*014c*/ 	.word	0x00001aa0


	//   ....[10]....
        /*0150*/ 	.word	0x00001ab0


	//   ....[11]....
        /*0154*/ 	.word	0x00001ac0


	//   ....[12]....
        /*0158*/ 	.word	0x00001af0


	//   ....[13]....
        /*015c*/ 	.word	0x00001b10


	//   ....[14]....
        /*0160*/ 	.word	0x00001b40


	//   ....[15]....
        /*0164*/ 	.word	0x00001b60


	//   ....[16]....
        /*0168*/ 	.word	0x00001b90


	//   ....[17]....
        /*016c*/ 	.word	0x00001bb0


	//   ....[18]....
        /*0170*/ 	.word	0x00001be0


	//   ....[19]....
        /*0174*/ 	.word	0x00001c00


	//   ....[20]....
        /*0178*/ 	.word	0x00001c40


	//   ....[21]....
        /*017c*/ 	.word	0x00001c60


	//   ....[22]....
        /*0180*/ 	.word	0x00001c90


	//   ....[23]....
        /*0184*/ 	.word	0x00001cb0


	//   ....[24]....
        /*0188*/ 	.word	0x00001d10


	//   ....[25]....
        /*018c*/ 	.word	0x00001d30


	//   ....[26]....
        /*0190*/ 	.word	0x00001d60


	//   ....[27]....
        /*0194*/ 	.word	0x00001d70


	//   ....[28]....
        /*0198*/ 	.word	0x00001d90


	//   ....[29]....
        /*019c*/ 	.word	0x00001db0


	//   ....[30]....
        /*01a0*/ 	.word	0x00001de0


	//   ....[31]....
        /*01a4*/ 	.word	0x00001e10


	//   ....[32]....
        /*01a8*/ 	.word	0x00001e30


	//   ....[33]....
        /*01ac*/ 	.word	0x00001e50


	//   ....[34]....
        /*01b0*/ 	.word	0x00001e60


	//   ....[35]....
        /*01b4*/ 	.word	0x00001e70


	//   ....[36]....
        /*01b8*/ 	.word	0x000023c0


	//   ....[37]....
        /*01bc*/ 	.word	0x00002400


	//   ....[38]....
        /*01c0*/ 	.word	0x00002470


	//   ....[39]....
        /*01c4*/ 	.word	0x00002490


	//   ....[40]....
        /*01c8*/ 	.word	0x000024c0


	//   ....[41]....
        /*01cc*/ 	.word	0x000024e0


	//   ....[42]....
        /*01d0*/ 	.word	0x00002510


	//   ....[43]....
        /*01d4*/ 	.word	0x00002530


	//   ....[44]....
        /*01d8*/ 	.word	0x00002560


	//   ....[45]....
        /*01dc*/ 	.word	0x00002590


	//   ....[46]....
        /*01e0*/ 	.word	0x00002990


	//   ....[47]....
        /*01e4*/ 	.word	0x00002ac0


	//   ....[48]....
        /*01e8*/ 	.word	0x00002be0


	//   ....[49]....
        /*01ec*/ 	.word	0x00002c30


	//   ....[50]....
        /*01f0*/ 	.word	0x00002c60


	//   ....[51]....
        /*01f4*/ 	.word	0x00002c80


	//   ....[52]....
        /*01f8*/ 	.word	0x00002ca0


	//   ....[53]....
        /*01fc*/ 	.word	0x00002d50


	//   ....[54]....
        /*0200*/ 	.word	0x00002da0


	//   ....[55]....
        /*0204*/ 	.word	0x00002dc0


	//   ....[56]....
        /*0208*/ 	.word	0x00002de0


	//   ....[57]....
        /*020c*/ 	.word	0x00002e00


	//----- nvinfo : EIATTR_EXIT_INSTR_OFFSETS
	.align		4
.L_3879:
        /*0210*/ 	.byte	0x04, 0x1c
        /*0212*/ 	.short	(.L_3881 - .L_3880)


	//   ....[0]....
.L_3880:
        /*0214*/ 	.word	0x00002ec0


	//   ....[1]....
        /*0218*/ 	.word	0x000030e0


	//----- nvinfo : EIATTR_MAX_THREADS
	.align		4
.L_3881:
        /*021c*/ 	.byte	0x04, 0x05
        /*021e*/ 	.short	(.L_3883 - .L_3882)
.L_3882:
        /*0220*/ 	.word	0x00000020
        /*0224*/ 	.word	0x00000001
        /*0228*/ 	.word	0x00000001


	//----- nvinfo : EIATTR_CRS_STACK_SIZE
	.align		4
.L_3883:
        /*022c*/ 	.byte	0x04, 0x1e
        /*022e*/ 	.short	(.L_3885 - .L_3884)
.L_3884:
        /*0230*/ 	.word	0x00000000
.L_3885:


//--------------------- .nv.info._Z25selective_scan_bwd_kernelI32Selective_Scan_bwd_kernel_traitsILi32ELi4ELb1ELb1ELb0ELb1ELb0EffEEv12SSMParamsBwd --------------------------
	.section	.nv.info._Z25selective_scan_bwd_kernelI32Selective_Scan_bwd_kernel_traitsILi32ELi4ELb1ELb1ELb0ELb1ELb0EffEEv12SSMParamsBwd,"",@"SHT_CUDA_INFO"
	.sectionflags	@""
	.align	4


	//----- nvinfo : EIATTR_CUDA_API_VERSION
	.align		4
        /*0000*/ 	.byte	0x04, 0x37
        /*0002*/ 	.short	(.L_3887 - .L_3886)
.L_3886:
        /*0004*/ 	.word	0x00000082


	//----- nvinfo : EIATTR_SW2861232_WAR
	.align		4
.L_3887:
        /*0008*/ 	.byte	0x01, 0x35
	.zero		2


	//----- nvinfo : EIATTR_PARAM_CBANK
	.align		4
        /*000c*/ 	.byte	0x04, 0x0a
        /*000e*/ 	.short	(.L_3889 - .L_3888)
	.align		4
.L_3888:
        /*0010*/ 	.word	index@(.nv.constant0._Z25selective_scan_bwd_kernelI32Selective_Scan_bwd_kernel_traitsILi32ELi4ELb1ELb1ELb0ELb1ELb0EffEEv12SSMParamsBwd)
        /*0014*/ 	.short	0x0160
        /*0016*/ 	.short	0x01f0


	//----- nvinfo : EIATTR_CBANK_PARAM_SIZE
	.align		4
.L_3889:
        /*0018*/ 	.byte	0x03, 0x19
        /*001a*/ 	.short	0x01f0


	//----- nvinfo : EIATTR_KPARAM_INFO
	.align		4
        /*001c*/ 	.byte	0x04, 0x17
        /*001e*/ 	.short	(.L_3891 - .L_3890)
.L_3890:
        /*0020*/ 	.word	0x00000000
        /*0024*/ 	.short	0x0000
        /*0026*/ 	.short	0x0000
        /*0028*/ 	.byte	0x00, 0xf0, 0xc1, 0x07


	//----- nvinfo : EIATTR_MAXREG_COUNT
	.align		4
.L_3891:
        /*002c*/ 	.byte	0x03, 0x1b
        /*002e*/ 	.short	0x00ff


	//----- nvinfo : EIATTR_NUM_BARRIERS
	.align		4
        /*0030*/ 	.byte	0x02, 0x4c
        /*0032*/ 	.byte	0x01
	.zero		1


	//----- nvinfo : EIATTR_MERCURY_ISA_VERSION
	.align		4
        /*0034*/ 	.byte	0x03, 0x5f
        /*0036*/ 	.short	0x0000


	//----- nvinfo : EIATTR_COOP_GROUP_MASK_REGIDS
	.align		4
        /*0038*/ 	.byte	0x04, 0x29
        /*003a*/ 	.short	(.L_3893 - .L_3892)


	//   ....[0]....
.L_3892:
        /*003c*/ 	.word	0xffffffff


	//   ....[1]....
        /*0040*/ 	.word	0xffffffff


	//   ....[2]....
        /*0044*/ 	.word	0xffffffff


	//   ....[3]....
        /*0048*/ 	.word	0xffffffff


	//   ....[4]....
        /*004c*/ 	.word	0xffffffff


	//   ....[5]....
        /*0050*/ 	.word	0xffffffff


	//   ....[6]....
        /*0054*/ 	.word	0xffffffff


	//   ....[7]....
        /*0058*/ 	.word	0xffffffff


	//   ....[8]....
        /*005c*/ 	.word	0xffffffff


	//   ....[9]....
        /*0060*/ 	.word	0xffffffff


	//   ....[10]....
        /*0064*/ 	.word	0xffffffff


	//   ....[11]....
        /*0068*/ 	.word	0xffffffff


	//   ....[12]....
        /*006c*/ 	.word	0xffffffff


	//   ....[13]....
        /*0070*/ 	.word	0xffffffff


	//   ....[14]....
        /*0074*/ 	.word	0xffffffff


	//   ....[15]....
        /*0078*/ 	.word	0xffffffff


	//   ....[16]....
        /*007c*/ 	.word	0xffffffff


	//   ....[17]....
        /*0080*/ 	.word	0xffffffff


	//   ....[18]....
        /*0084*/ 	.word	0xffffffff


	//   ....[19]....
        /*0088*/ 	.word	0xffffffff


	//   ....[20]....
        /*008c*/ 	.word	0xffffffff


	//   ....[21]....
        /*0090*/ 	.word	0xffffffff


	//   ....[22]....
        /*0094*/ 	.word	0xffffffff


	//   ....[23]....
        /*0098*/ 	.word	0xffffffff


	//   ....[24]....
        /*009c*/ 	.word	0xffffffff


	//   ....[25]....
        /*00a0*/ 	.word	0xffffffff


	//   ....[26]....
        /*00a4*/ 	.word	0xffffffff


	//   ....[27]....
        /*00a8*/ 	.word	0xffffffff


	//   ....[28]....
        /*00ac*/ 	.word	0xffffffff


	//   ....[29]....
        /*00b0*/ 	.word	0xffffffff


	//   ....[30]....
        /*00b4*/ 	.word	0xffffffff


	//   ....[31]....
        /*00b8*/ 	.word	0xffffffff


	//   ....[32]....
        /*00bc*/ 	.word	0xffffffff


	//   ....[33]....
        /*00c0*/ 	.word	0xffffffff


	//   ....[34]....
        /*00c4*/ 	.word	0xffffffff


	//   ....[35]....
        /*00c8*/ 	.word	0xffffffff


	//   ....[36]....
        /*00cc*/ 	.word	0xffffffff


	//   ....[37]....
        /*00d0*/ 	.word	0xffffffff


	//   ....[38]....
        /*00d4*/ 	.word	0xffffffff


	//   ....[39]....
        /*00d8*/ 	.word	0xffffffff


	//   ....[40]....
        /*00dc*/ 	.word	0xffffffff


	//   ....[41]....
        /*00e0*/ 	.word	0xffffffff


	//   ....[42]....
        /*00e4*/ 	.word	0xffffffff


	//   ....[43]....
        /*00e8*/ 	.word	0xffffffff


	//   ....[44]....
        /*00ec*/ 	.word	0xffffffff


	//   ....[45]....
        /*00f0*/ 	.word	0xffffffff


	//   ....[46]....
        /*00f4*/ 	.word	0xffffffff


	//   ....[47]....
        /*00f8*/ 	.word	0xffffffff


	//   ....[48]....
        /*00fc*/ 	.word	0xffffffff


	//   ....[49]....
        /*0100*/ 	.word	0xffffffff


	//   ....[50]....
        /*0104*/ 	.word	0xffffffff


	//   ....[51]....
        /*0108*/ 	.word	0xffffffff


	//   ....[52]....
        /*010c*/ 	.word	0xffffffff


	//   ....[53]....
        /*0110*/ 	.word	0xffffffff


	//   ....[54]....
        /*0114*/ 	.word	0xffffffff


	//----- nvinfo : EIATTR_COOP_GROUP_INSTR_OFFSETS
	.align		4
.L_3893:
        /*0118*/ 	.byte	0x04, 0x28
        /*011a*/ 	.short	(.L_3895 - .L_3894)


	//   ....[0]....
.L_3894:
        /*011c*/ 	.word	0x000009a0


	//   ....[1]....
        /*0120*/ 	.word	0x00000a10


	//   ....[2]....
        /*0124*/ 	.word	0x00000af0


	//   ....[3]....
        /*0128*/ 	.word	0x000017f0


	//   ....[4]....
        /*012c*/ 	.word	0x00001bb0


	//   ....[5]....
        /*0130*/ 	.word	0x00001bf0


	//   ....[6]....
        /*0134*/ 	.word	0x00001c00


	//   ....[7]....
        /*0138*/ 	.word	0x00001c10


	//   ....[8]....
        /*013c*/ 	.word	0x00001c40


	//   ....[9]....
        /*0140*/ 	.word	0x00001c70


	//   ....[10]....
        /*0144*/ 	.word	0x00001c90


	//   ....[11]....
        /*0148*/ 	.word	0x00001cb0


	//   ....[12]....
        /*014c*/ 	.word	0x00001ce0


	//   ....[13]....
        /*0150*/ 	.word	0x00001d10


	//   ....[14]....
        /*0154*/ 	.word	0x00001d30


	//   ....[15]....
        /*0158*/ 	.word	0x00001d50


	//   ....[16]....
        /*015c*/ 	.word	0x00001d90


	//   ....[17]....
        /*0160*/ 	.word	0x00001dc0


	//   ....[18]....
        /*0164*/ 	.word	0x00001df0


	//   ....[19]....
        /*0168*/ 	.word	0x00001e20


	//   ....[20]....
        /*016c*/ 	.word	0x00001e80


	//   ....[21]....
        /*0170*/ 	.word	0x00001eb0


	//   ....[22]....
        /*0174*/ 	.word	0x00001ed0


	//   ....[23]....
        /*0178*/ 	.word	0x00001ee0


	//   ....[24]....
        /*017c*/ 	.word	0x00001f20


	//   ....[25]....
        /*0180*/ 	.word	0x00001f40


	//   ....[26]....
        /*0184*/ 	.word	0x00001f70


	//   ....[27]....
        /*0188*/ 	.word	0x00001f90


	//   ....[28]....
        /*018c*/ 	.word	0x00001fb0


	//   ....[29]....
        /*0190*/ 	.word	0x00001fd0


	//   ....[30]....
        /*0194*/ 	.word	0x00001fe0


	//   ....[31]....
        /*0198*/ 	.word	0x00001ff0


	//   ....[32]....
        /*019c*/ 	.word	0x000024a0


	//   ....[33]....
        /*01a0*/ 	.word	0x000024e0


	//   ....[34]....
        /*01a4*/ 	.word	0x00002570


	//   ....[35]....
        /*01a8*/ 	.word	0x00002590


	//   ....[36]....
        /*01ac*/ 	.word	0x000025c0


	//   ....[37]....
        /*01b0*/ 	.word	0x000025e0


	//   ....[38]....
        /*01b4*/ 	.word	0x00002610


	//   ....[39]....
        /*01b8*/ 	.word	0x00002630


	//   ....[40]....
        /*01bc*/ 	.word	0x00002670


	//   ....[41]....
        /*01c0*/ 	.word	0x00002680


	//   ....[42]....
        /*01c4*/ 	.word	0x000029c0


	//   ....[43]....
        /*01c8*/ 	.word	0x00002b10


	//   ....[44]....
        /*01cc*/ 	.word	0x00002da0


	//   ....[45]....
        /*01d0*/ 	.word	0x00002f10


	//   ....[46]....
        /*01d4*/ 	.word	0x00002f60


	//   ....[47]....
        /*01d8*/ 	.word	0x00002f90


	//   ....[48]....
        /*01dc*/ 	.word	0x00002fb0


	//   ....[49]....
        /*01e0*/ 	.word	0x00002fd0


	//   ....[50]....
        /*01e4*/ 	.word	0x00003080


	//   ....[51]....
        /*01e8*/ 	.word	0x000030d0


	//   ....[52]....
        /*01ec*/ 	.word	0x000030f0


	//   ....[53]....
        /*01f0*/ 	.word	0x00003110


	//   ....[54]....
        /*01f4*/ 	.word	0x00003130


	//----- nvinfo : EIATTR_EXIT_INSTR_OFFSETS
	.align		4
.L_3895:
        /*01f8*/ 	.byte	0x04, 0x1c
        /*01fa*/ 	.short	(.L_3897 - .L_3896)


	//   ....[0]....
.L_3896:
        /*01fc*/ 	.word	0x000031f0


	//   ....[1]....
        /*0200*/ 	.word	0x00003410


	//----- nvinfo : EIATTR_MAX_THREADS
	.align		4
.L_3897:
        /*0204*/ 	.byte	0x04, 0x05
        /*0206*/ 	.short	(.L_3899 - .L_3898)
.L_3898:
        /*0208*/ 	.word	0x00000020
        /*020c*/ 	.word	0x00000001
        /*0210*/ 	.word	0x00000001


	//----- nvinfo : EIATTR_CRS_STACK_SIZE
	.align		4
.L_3899:
        /*0214*/ 	.byte	0x04, 0x1e
        /*0216*/ 	.short	(.L_3901 - .L_3900)
.L_3900:
        /*0218*/ 	.word	0x00000000
.L_3901:


//--------------------- .nv.info._Z25selective_scan_bwd_kernelI32Selective_Scan_bwd_kernel_traitsILi32ELi4ELb1ELb1ELb0ELb1ELb1EffEEv12SSMParamsBwd --------------------------
	.section	.nv.info._Z25selective_scan_bwd_kernelI32Selective_Scan_bwd_kernel_traitsILi32ELi4ELb1ELb1ELb0ELb1ELb1EffEEv12SSMParamsBwd,"",@"SHT_CUDA_INFO"
	.sectionflags	@""
	.align	4


	//----- nvinfo : EIATTR_CUDA_API_VERSION
	.align		4
        /*0000*/ 	.byte	0x04, 0x37
        /*0002*/ 	.short	(.L_3903 - .L_3902)
.L_3902:
        /*0004*/ 	.word	0x00000082


	//----- nvinfo : EIATTR_SW2861232_WAR
	.align		4
.L_3903:
        /*0008*/ 	.byte	0x01, 0x35
	.zero		2


	//----- nvinfo : EIATTR_PARAM_CBANK
	.align		4
        /*000c*/ 	.byte	0x04, 0x0a
        /*000e*/ 	.short	(.L_3905 - .L_3904)
	.align		4
.L_3904:
        /*0010*/ 	.word	index@(.nv.constant0._Z25selective_scan_bwd_kernelI32Selective_Scan_bwd_kernel_traitsILi32ELi4ELb1ELb1ELb0ELb1ELb1EffEEv12SSMParamsBwd)
        /*0014*/ 	.short	0x0160
        /*0016*/ 	.short	0x01f0


	//----- nvinfo : EIATTR_CBANK_PARAM_SIZE
	.align		4
.L_3905:
        /*0018*/ 	.byte	0x03, 0x19
        /*001a*/ 	.short	0x01f0


	//----- nvinfo : EIATTR_KPARAM_INFO
	.align		4
        /*001c*/ 	.byte	0x04, 0x17
        /*001e*/ 	.short	(.L_3907 - .L_3906)
.L_3906:
        /*0020*/ 	.word	0x00000000
        /*0024*/ 	.short	0x0000
        /*0026*/ 	.short	0x0000
        /*0028*/ 	.byte	0x00, 0xf0, 0xc1, 0x07


	//----- nvinfo : EIATTR_MAXREG_COUNT
	.align		4
.L_3907:
        /*002c*/ 	.byte	0x03, 0x1b
        /*002e*/ 	.short	0x00ff


	//----- nvinfo : EIATTR_NUM_BARRIERS
	.align		4
        /*0030*/ 	.byte	0x02, 0x4c
        /*0032*/ 	.byte	0x01
	.zero		1


	//----- nvinfo : EIATTR_MERCURY_ISA_VERSION
	.align		4
        /*0034*/ 	.byte	0x03, 0x5f
        /*0036*/ 	.short	0x0000


	//----- nvinfo : EIATTR_COOP_GROUP_MASK_REGIDS
	.align		4
        /*0038*/ 	.byte	0x04, 0x29
        /*003a*/ 	.short	(.L_3909 - .L_3908)


	//   ....[0]....
.L_3908:
        /*003c*/ 	.word	0xffffffff


	//   ....[1]....
        /*0040*/ 	.word	0xffffffff


	//   ....[2]....
        /*0044*/ 	.word	0xffffffff


	//   ....[3]....
        /*0048*/ 	.word	0xffffffff


	//   ....[4]....
        /*004c*/ 	.word	0xffffffff


	//   ....[5]....
        /*0050*/ 	.word	0xffffffff


	//   ....[6]....
        /*0054*/ 	.word	0xffffffff


	//   ....[7]....
        /*0058*/ 	.word	0xffffffff


	//   ....[8]....
        /*005c*/ 	.word	0xffffffff


	//   ....[9]....
        /*0060*/ 	.word	0xffffffff


	//   ....[10]....
        /*0064*/ 	.word	0xffffffff


	//   ....[11]....
        /*0068*/ 	.word	0xffffffff


	//   ....[12]....
        /*006c*/ 	.word	0xffffffff


	//   ....[13]....
        /*0070*/ 	.word	0xffffffff


	//   ....[14]....
        /*0074*/ 	.word	0xffffffff


	//   ....[15]....
        /*0078*/ 	.word	0xffffffff


	//   ....[16]....
        /*007c*/ 	.word	0xffffffff


	//   ....[17]....
        /*0080*/ 	.word	0xffffffff


	//   ....[18]....
        /*0084*/ 	.word	0xffffffff


	//   ....[19]....
        /*0088*/ 	.word	0xffffffff


	//   ....[20]....
        /*008c*/ 	.word	0xffffffff


	//   ....[21]....
        /*0090*/ 	.word	0xffffffff


	//   ....[22]....
        /*0094*/ 	.word	0xffffffff


	//   ....[23]....
        /*0098*/ 	.word	0xffffffff


	//   ....[24]....
        /*009c*/ 	.word	0xffffffff


	//   ....[25]....
        /*00a0*/ 	.word	0xffffffff


	//   ....[26]....
        /*00a4*/ 	.word	0xffffffff


	//   ....[27]....
        /*00a8*/ 	.word	0xffffffff


	//   ....[28]....
        /*00ac*/ 	.word	0xffffffff


	//   ....[29]....
        /*00b0*/ 	.word	0xffffffff


	//   ....[30]....
        /*00b4*/ 	.word	0xffffffff


	//   ....[31]....
        /*00b8*/ 	.word	0xffffffff


	//   ....[32]....
        /*00bc*/ 	.word	0xffffffff


	//   ....[33]....
        /*00c0*/ 	.word	0xffffffff


	//   ....[34]....
        /*00c4*/ 	.word	0xffffffff


	//   ....[35]....
        /*00c8*/ 	.word	0xffffffff


	//   ....[36]....
        /*00cc*/ 	.word	0xffffffff


	//   ....[37]....
        /*00d0*/ 	.word	0xffffffff


	//   ....[38]....
        /*00d4*/ 	.word	0xffffffff


	//   ....[39]....
        /*00d8*/ 	.word	0xffffffff


	//   ....[40]....
        /*00dc*/ 	.word	0xffffffff


	//   ....[41]....
        /*00e0*/ 	.word	0xffffffff


	//   ....[42]....
        /*00e4*/ 	.word	0xffffffff


	//   ....[43]....
        /*00e8*/ 	.word	0xffffffff


	//   ....[44]....
        /*00ec*/ 	.word	0xffffffff


	//   ....[45]....
        /*00f0*/ 	.word	0xffffffff


	//   ....[46]....
        /*00f4*/ 	.word	0xffffffff


	//   ....[47]....
        /*00f8*/ 	.word	0xffffffff


	//   ....[48]....
        /*00fc*/ 	.word	0xffffffff


	//   ....[49]....
        /*0100*/ 	.word	0xffffffff


	//   ....[50]....
        /*0104*/ 	.word	0xffffffff


	//   ....[51]....
        /*0108*/ 	.word	0xffffffff


	//   ....[52]....
        /*010c*/ 	.word	0xffffffff


	//   ....[53]....
        /*0110*/ 	.word	0xffffffff


	//   ....[54]....
        /*0114*/ 	.word	0xffffffff


	//   ....[55]....
        /*0118*/ 	.word	0xffffffff


	//   ....[56]....
        /*011c*/ 	.word	0xffffffff


	//   ....[57]....
        /*0120*/ 	.word	0xffffffff


	//   ....[58]....
        /*0124*/ 	.word	0xffffffff


	//----- nvinfo : EIATTR_COOP_GROUP_INSTR_OFFSETS
	.align		4
.L_3909:
        /*0128*/ 	.byte	0x04, 0x28
        /*012a*/ 	.short	(.L_3911 - .L_3910)


	//   ....[0]....
.L_3910:
        /*012c*/ 	.word	0x000009b0


	//   ....[1]....
        /*0130*/ 	.word	0x00000a20


	//   ....[2]....
        /*0134*/ 	.word	0x00000be0


	//   ....[3]....
        /*0138*/ 	.word	0x00001560


	//   ....[4]....
        /*013c*/ 	.word	0x00001710


	//   ....[5]....
        /*0140*/ 	.word	0x00001910


	//   ....[6]....
        /*0144*/ 	.word	0x00001a60


	//   ....[7]....
        /*0148*/ 	.word	0x00001fc0


	//   ....[8]....
        /*014c*/ 	.word	0x00002360


	//   ....[9]....
        /*0150*/ 	.word	0x000023a0


	//   ....[10]....
        /*0154*/ 	.word	0x000023c0


	//   ....[11]....
        /*0158*/ 	.word	0x000023d0


	//   ....[12]....
        /*015c*/ 	.word	0x00002400


	//   ....[13]....
        /*0160*/ 	.word	0x00002420


	//   ....[14]....
        /*0164*/ 	.word	0x00002450


	//   ....[15]....
        /*0168*/ 	.word	0x00002470


	//   ....[16]....
        /*016c*/ 	.word	0x000024a0


	//   ....[17]....
        /*0170*/ 	.word	0x000024c0


	//   ....[18]....
        /*0174*/ 	.word	0x000024f0


	//   ....[19]....
        /*0178*/ 	.word	0x00002510


	//   ....[20]....
        /*017c*/ 	.word	0x00002550


	//   ....[21]....
        /*0180*/ 	.word	0x00002580


	//   ....[22]....
        /*0184*/ 	.word	0x000025b0


	//   ....[23]....
        /*0188*/ 	.word	0x000025e0


	//   ....[24]....
        /*018c*/ 	.word	0x00002640


	//   ....[25]....
        /*0190*/ 	.word	0x00002660


	//   ....[26]....
        /*0194*/ 	.word	0x00002690


	//   ....[27]....
        /*0198*/ 	.word	0x000026a0


	//   ....[28]....
        /*019c*/ 	.word	0x000026d0


	//   ....[29]....
        /*01a0*/ 	.word	0x000026f0


	//   ....[30]....
        /*01a4*/ 	.word	0x00002720


	//   ....[31]....
        /*01a8*/ 	.word	0x00002730


	//   ....[32]....
        /*01ac*/ 	.word	0x00002740


	//   ....[33]....
        /*01b0*/ 	.word	0x00002750


	//   ....[34]....
        /*01b4*/ 	.word	0x00002760


	//   ....[35]....
        /*01b8*/ 	.word	0x00002780


	//   ....[36]....
        /*01bc*/ 	.word	0x00002c50


	//   ....[37]....
        /*01c0*/ 	.word	0x00002c90


	//   ....[38]....
        /*01c4*/ 	.word	0x00002d00


	//   ....[39]....
        /*01c8*/ 	.word	0x00002d20


	//   ....[40]....
        /*01cc*/ 	.word	0x00002d50


	//   ....[41]....
        /*01d0*/ 	.word	0x00002d70


	//   ....[42]....
        /*01d4*/ 	.word	0x00002da0


	//   ....[43]....
        /*01d8*/ 	.word	0x00002dc0


	//   ....[44]....
        /*01dc*/ 	.word	0x00002e00


	//   ....[45]....
        /*01e0*/ 	.word	0x00002e10


	//   ....[46]....
        /*01e4*/ 	.word	0x00003130


	//   ....[47]....
        /*01e8*/ 	.word	0x00003260


	//   ....[48]....
        /*01ec*/ 	.word	0x00003550


	//   ....[49]....
        /*01f0*/ 	.word	0x00003680


	//   ....[50]....
        /*01f4*/ 	.word	0x000036d0


	//   ....[51]....
        /*01f8*/ 	.word	0x00003700


	//   ....[52]....
        /*01fc*/ 	.word	0x00003720


	//   ....[53]....
        /*0200*/ 	.word	0x00003740


	//   ....[54]....
        /*0204*/ 	.word	0x000037f0


	//   ....[55]....
        /*0208*/ 	.word	0x00003840


	//   ....[56]....
        /*020c*/ 	.word	0x00003860


	//   ....[57]....
        /*0210*/ 	.word	0x00003880


	//   ....[58]....
        /*0214*/ 	.word	0x000038a0


	//----- nvinfo : EIATTR_EXIT_INSTR_OFFSETS
	.align		4
.L_3911:
        /*0218*/ 	.byte	0x04, 0x1c
        /*021a*/ 	.short	(.L_3913 - .L_3912)


	//   ....[0]....
.L_3912:
        /*021c*/ 	.word	0x00003960


	//   ....[1]....
        /*0220*/ 	.word	0x00003b80


	//----- nvinfo : EIATTR_MAX_THREADS
	.align		4
.L_3913:
        /*0224*/ 	.byte	0x04, 0x05
        /*0226*/ 	.short	(.L_3915 - .L_3914)
.L_3914:
        /*0228*/ 	.word	0x00000020
        /*022c*/ 	.word	0x00000001
        /*0230*/ 	.word	0x00000001


	//----- nvinfo : EIATTR_CRS_STACK_SIZE
	.align		4
.L_3915:
        /*0234*/ 	.byte	0x04, 0x1e
        /*0236*/ 	.short	(.L_3917 - .L_3916)
.L_3916:
        /*0238*/ 	.word	0x00000000
.L_3917:


//--------------------- .nv.info._Z25selective_scan_bwd_kernelI32Selective_Scan_bwd_kernel_traitsILi32ELi4ELb1ELb1ELb1ELb0ELb0EffEEv12SSMParamsBwd --------------------------
	.section	.nv.info._Z25selective_scan_bwd_kernelI32Selective_Scan_bwd_kernel_traitsILi32ELi4ELb1ELb1ELb1ELb0ELb0EffEEv12SSMParamsBwd,"",@"SHT_CUDA_INFO"
	.sectionflags	@""
	.align	4


	//----- nvinfo : EIATTR_CUDA_API_VERSION
	.align		4
        /*0000*/ 	.byte	0x04, 0x37
        /*0002*/ 	.short	(.L_3919 - .L_3918)
.L_3918:
        /*0004*/ 	.word	0x00000082


	//----- nvinfo : EIATTR_SW2861232_WAR
	.align		4
.L_3919:
        /*0008*/ 	.byte	0x01, 0x35
	.zero		2


	//----- nvinfo : EIATTR_PARAM_CBANK
	.align		4
        /*000c*/ 	.byte	0x04, 0x0a
        /*000e*/ 	.short	(.L_3921 - .L_3920)
	.align		4
.L_3920:
        /*0010*/ 	.word	index@(.nv.constant0._Z25selective_scan_bwd_kernelI32Selective_Scan_bwd_kernel_traitsILi32ELi4ELb1ELb1ELb1ELb0ELb0EffEEv12SSMParamsBwd)
        /*0014*/ 	.short	0x0160
        /*0016*/ 	.short	0x01f0


	//----- nvinfo : EIATTR_CBANK_PARAM_SIZE
	.align		4
.L_3921:
        /*0018*/ 	.byte	0x03, 0x19
        /*001a*/ 	.short	0x01f0


	//----- nvinfo : EIATTR_KPARAM_INFO
	.align		4
        /*001c*/ 	.byte	0x04, 0x17
        /*001e*/ 	.short	(.L_3923 - .L_3922)
.L_3922:
        /*0020*/ 	.word	0x00000000
        /*0024*/ 	.short	0x0000
        /*0026*/ 	.short	0x0000
        /*0028*/ 	.byte	0x00, 0xf0, 0xc1, 0x07


	//----- nvinfo : EIATTR_MAXREG_COUNT
	.align		4
.L_3923:
        /*002c*/ 	.byte	0x03, 0x1b
        /*002e*/ 	.short	0x00ff


	//----- nvinfo : EIATTR_NUM_BARRIERS
	.align		4
        /*0030*/ 	.byte	0x02, 0x4c
        /*0032*/ 	.byte	0x01
	.zero		1


	//----- nvinfo : EIATTR_MERCURY_ISA_VERSION
	.align		4
        /*0034*/ 	.byte	0x03, 0x5f
        /*0036*/ 	.short	0x0000


	//----- nvinfo : EIATTR_COOP_GROUP_MASK_REGIDS
	.align		4
        /*0038*/ 	.byte	0x04, 0x29
        /*003a*/ 	.short	(.L_3925 - .L_3924)


	//   ....[0]....
.L_3924:
        /*003c*/ 	.word	0xffffffff


	//   ....[1]....
        /*0040*/ 	.word	0xffffffff


	//   ....[2]....
        /*0044*/ 	.word	0xffffffff


	//   ....[3]....
        /*0048*/ 	.word	0xffffffff


	//   ....[4]....
        /*004c*/ 	.word	0xffffffff


	//   ....[5]....
        /*0050*/ 	.word	0xffffffff


	//   ....[6]....
        /*0054*/ 	.word	0xffffffff


	//   ....[7]....
        /*0058*/ 	.word	0xffffffff


	//   ....[8]....
        /*005c*/ 	.word	0xffffffff


	//   ....[9]....
        /*0060*/ 	.word	0xffffffff


	//   ....[10]....
        /*0064*/ 	.word	0xffffffff


	//   ....[11]....
        /*0068*/ 	.word	0xffffffff


	//   ....[12]....
        /*006c*/ 	.word	0xffffffff


	//   ....[13]....
        /*0070*/ 	.word	0xffffffff


	//   ....[14]....
        /*0074*/ 	.word	0xffffffff


	//   ....[15]....
        /*0078*/ 	.word	0xffffffff


	//   ....[16]....
        /*007c*/ 	.word	0xffffffff


	//   ....[17]....
        /*0080*/ 	.word	0xffffffff


	//   ....[18]....
        /*0084*/ 	.word	0xffffffff


	//   ....[19]....
        /*0088*/ 	.word	0xffffffff


	//   ....[20]....
        /*008c*/ 	.word	0xffffffff


	//   ....[21]....
        /*0090*/ 	.word	0xffffffff


	//   ....[22]....
        /*0094*/ 	.word	0xffffffff


	//   ....[23]....
        /*0098*/ 	.word	0xffffffff


	//   ....[24]....
        /*009c*/ 	.word	0xffffffff


	//   ....[25]....
        /*00a0*/ 	.word	0xffffffff


	//   ....[26]....
        /*00a4*/ 	.word	0xffffffff


	//   ....[27]....
        /*00a8*/ 	.word	0xffffffff


	//   ....[28]....
        /*00ac*/ 	.word	0xffffffff


	//   ....[29]....
        /*00b0*/ 	.word	0xffffffff


	//   ....[30]....
        /*00b4*/ 	.word	0xffffffff


	//   ....[31]....
        /*00b8*/ 	.word	0xffffffff


	//   ....[32]....
        /*00bc*/ 	.word	0xffffffff


	//   ....[33]....
        /*00c0*/ 	.word	0xffffffff


	//   ....[34]....
        /*00c4*/ 	.word	0xffffffff


	//   ....[35]....
        /*00c8*/ 	.word	0xffffffff


	//   ....[36]....
        /*00cc*/ 	.word	0xffffffff


	//   ....[37]....
        /*00d0*/ 	.word	0xffffffff


	//   ....[38]....
        /*00d4*/ 	.word	0xffffffff


	//   ....[39]....
        /*00d8*/ 	.word	0xffffffff


	//   ....[40]....
        /*00dc*/ 	.word	0xffffffff


	//   ....[41]....
        /*00e0*/ 	.word	0xffffffff


	//   ....[42]....
        /*00e4*/ 	.word	0xffffffff


	//   ....[43]....
        /*00e8*/ 	.word	0xffffffff


	//   ....[44]....
        /*00ec*/ 	.word	0xffffffff


	//   ....[45]....
        /*00f0*/ 	.word	0xffffffff


	//   ....[46]....
        /*00f4*/ 	.word	0xffffffff


	//   ....[47]....
        /*00f8*/ 	.word	0xffffffff


	//   ....[48]....
        /*00fc*/ 	.word	0xffffffff


	//   ....[49]....
        /*0100*/ 	.word	0xffffffff


	//----- nvinfo : EIATTR_COOP_GROUP_INSTR_OFFSETS
	.align		4
.L_3925:
        /*0104*/ 	.byte	0x04, 0x28
        /*0106*/ 	.short	(.L_3927 - .L_3926)


	//   ....[0]....
.L_3926:
        /*0108*/ 	.word	0x00000a20


	//   ....[1]....
        /*010c*/ 	.word	0x00000a90


	//   ....[2]....
        /*0110*/ 	.word	0x00000b10


	//   ....[3]....
        /*0114*/ 	.word	0x000010c0


	//   ....[4]....
        /*0118*/ 	.word	0x00001290


	//   ....[5]....
        /*011c*/ 	.word	0x00001550


	//   ....[6]....
        /*0120*/ 	.word	0x00001580


	//   ....[7]....
        /*0124*/ 	.word	0x00001590


	//   ....[8]....
        /*0128*/ 	.word	0x000015a0


	//   ....[9]....
        /*012c*/ 	.word	0x000015d0


	//   ....[10]....
        /*0130*/ 	.word	0x00001600


	//   ....[11]....
        /*0134*/ 	.word	0x00001620


	//   ....[12]....
        /*0138*/ 	.word	0x00001640


	//   ....[13]....
        /*013c*/ 	.word	0x00001670


	//   ....[14]....
        /*0140*/ 	.word	0x000016a0


	//   ....[15]....
        /*0144*/ 	.word	0x000016c0


	//   ....[16]....
        /*0148*/ 	.word	0x000016e0


	//   ....[17]....
        /*014c*/ 	.word	0x00001720


	//   ....[18]....
        /*0150*/ 	.word	0x00001750


	//   ....[19]....
        /*0154*/ 	.word	0x00001790


	//   ....[20]....
        /*0158*/ 	.word	0x000017c0


	//   ....[21]....
        /*015c*/ 	.word	0x00001810


	//   ....[22]....
        /*0160*/ 	.word	0x00001830


	//   ....[23]....
        /*0164*/ 	.word	0x00001850


	//   ....[24]....
        /*0168*/ 	.word	0x00001870


	//   ....[25]....
        /*016c*/ 	.word	0x000018a0


	//   ....[26]....
        /*0170*/ 	.word	0x000018c0


	//   ....[27]....
        /*0174*/ 	.word	0x000018e0


	//   ....[28]....
        /*0178*/ 	.word	0x00001900


	//   ....[29]....
        /*017c*/ 	.word	0x00001910


	//   ....[30]....
        /*0180*/ 	.word	0x00001920


	//   ....[31]....
        /*0184*/ 	.word	0x00001930


	//   ....[32]....
        /*0188*/ 	.word	0x00001940


	//   ....[33]....
        /*018c*/ 	.word	0x00001fe0


	//   ....[34]....
        /*0190*/ 	.word	0x000020f0


	//   ....[35]....
        /*0194*/ 	.word	0x00002190


	//   ....[36]....
        /*0198*/ 	.word	0x000021c0


	//   ....[37]....
        /*019c*/ 	.word	0x00002200


	//   ....[38]....
        /*01a0*/ 	.word	0x00002470


	//   ....[39]....
        /*01a4*/ 	.word	0x000025c0


	//   ....[40]....
        /*01a8*/ 	.word	0x000026e0


	//   ....[41]....
        /*01ac*/ 	.word	0x00002730


	//   ....[42]....
        /*01b0*/ 	.word	0x00002760


	//   ....[43]....
        /*01b4*/ 	.word	0x00002780


	//   ....[44]....
        /*01b8*/ 	.word	0x000027a0


	//   ....[45]....
        /*01bc*/ 	.word	0x00002850


	//   ....[46]....
        /*01c0*/ 	.word	0x000028a0


	//   ....[47]....
        /*01c4*/ 	.word	0x000028c0


	//   ....[48]....
        /*01c8*/ 	.word	0x000028e0


	//   ....[49]....
        /*01cc*/ 	.word	0x00002900


	//----- nvinfo : EIATTR_EXIT_INSTR_OFFSETS
	.align		4
.L_3927:
        /*01d0*/ 	.byte	0x04, 0x1c
        /*01d2*/ 	.short	(.L_3929 - .L_3928)


	//   ....[0]....
.L_3928:
        /*01d4*/ 	.word	0x000029c0


	//   ....[1]....
        /*01d8*/ 	.word	0x00002b00


	//----- nvinfo : EIATTR_MAX_THREADS
	.align		4
.L_3929:
        /*01dc*/ 	.byte	0x04, 0x05
        /*01de*/ 	.short	(.L_3931 - .L_3930)
.L_3930:
        /*01e0*/ 	.word	0x00000020
        /*01e4*/ 	.word	0x00000001
        /*01e8*/ 	.word	0x00000001


	//----- nvinfo : EIATTR_CRS_STACK_SIZE
	.align		4
.L_3931:
        /*01ec*/ 	.byte	0x04, 0x1e
        /*01ee*/ 	.short	(.L_3933 - .L_3932)
.L_3932:
        /*01f0*/ 	.word	0x00000000
.L_3933:


//--------------------- .nv.info._Z25selective_scan_bwd_kernelI32Selective_Scan_bwd_kernel_traitsILi32ELi4ELb1ELb1ELb1ELb0ELb1EffEEv12SSMParamsBwd --------------------------
	.section	.nv.info._Z25selective_scan_bwd_kernelI32Selective_Scan_bwd_kernel_traitsILi32ELi4ELb1ELb1ELb1ELb0ELb1EffEEv12SSMParamsBwd,"",@"SHT_CUDA_INFO"
	.sectionflags	@""
	.align	4


	//----- nvinfo : EIATTR_CUDA_API_VERSION
	.align		4
        /*0000*/ 	.byte	0x04, 0x37
        /*0002*/ 	.short	(.L_3935 - .L_3934)
.L_3934:
        /*0004*/ 	.word	0x00000082


	//----- nvinfo : EIATTR_SW2861232_WAR
	.align		4
.L_3935:
        /*0008*/ 	.byte	0x01, 0x35
	.zero		2


	//----- nvinfo : EIATTR_PARAM_CBANK
	.align		4
        /*000c*/ 	.byte	0x04, 0x0a
        /*000e*/ 	.short	(.L_3937 - .L_3936)
	.align		4
.L_3936:
        /*0010*/ 	.word	index@(.nv.constant0._Z25selective_scan_bwd_kernelI32Selective_Scan_bwd_kernel_traitsILi32ELi4ELb1ELb1ELb1ELb0ELb1EffEEv12SSMParamsBwd)
        /*0014*/ 	.short	0x0160
        /*0016*/ 	.short	0x01f0


	//----- nvinfo : EIATTR_CBANK_PARAM_SIZE
	.align		4
.L_3937:
        /*0018*/ 	.byte	0x03, 0x19
        /*001a*/ 	.short	0x01f0


	//----- nvinfo : EIATTR_KPARAM_INFO
	.align		4
        /*001c*/ 	.byte	0x04, 0x17
        /*001e*/ 	.short	(.L_3939 - .L_3938)
.L_3938:
        /*0020*/ 	.word	0x00000000
        /*0024*/ 	.short	0x0000
        /*0026*/ 	.short	0x0000
        /*0028*/ 	.byte	0x00, 0xf0, 0xc1, 0x07


	//----- nvinfo : EIATTR_MAXREG_COUNT
	.align		4
.L_3939:
        /*002c*/ 	.byte	0x03, 0x1b
        /*002e*/ 	.short	0x00ff


	//----- nvinfo : EIATTR_NUM_BARRIERS
	.align		4
        /*0030*/ 	.byte	0x02, 0x4c
        /*0032*/ 	.byte	0x01
	.zero		1


	//----- nvinfo : EIATTR_MERCURY_ISA_VERSION
	.align		4
        /*0034*/ 	.byte	0x03, 0x5f
        /*0036*/ 	.short	0x0000


	//----- nvinfo : EIATTR_COOP_GROUP_MASK_REGIDS
	.align		4
        /*0038*/ 	.byte	0x04, 0x29
        /*003a*/ 	.short	(.L_3941 - .L_3940)


	//   ....[0]....
.L_3940:
        /*003c*/ 	.word	0xffffffff


	//   ....[1]....
        /*0040*/ 	.word	0xffffffff


	//   ....[2]....
        /*0044*/ 	.word	0xffffffff


	//   ....[3]....
        /*0048*/ 	.word	0xffffffff


	//   ....[4]....
        /*004c*/ 	.word	0xffffffff


	//   ....[5]....
        /*0050*/ 	.word	0xffffffff


	//   ....[6]....
        /*0054*/ 	.word	0xffffffff


	//   ....[7]....
        /*0058*/ 	.word	0xffffffff


	//   ....[8]....
        /*005c*/ 	.word	0xffffffff


	//   ....[9]....
        /*0060*/ 	.word	0xffffffff


	//   ....[10]....
        /*0064*/ 	.word	0xffffffff


	//   ....[11]....
        /*0068*/ 	.word	0xffffffff


	//   ....[12]....
        /*006c*/ 	.word	0xffffffff


	//   ....[13]....
        /*0070*/ 	.word	0xffffffff


	//   ....[14]....
        /*0074*/ 	.word	0xffffffff


	//   ....[15]....
        /*0078*/ 	.word	0xffffffff


	//   ....[16]....
        /*007c*/ 	.word	0xffffffff


	//   ....[17]....
        /*0080*/ 	.word	0xffffffff


	//   ....[18]....
        /*0084*/ 	.word	0xffffffff


	//   ....[19]....
        /*0088*/ 	.word	0xffffffff


	//   ....[20]....
        /*008c*/ 	.word	0xffffffff


	//   ....[21]....
        /*0090*/ 	.word	0xffffffff


	//   ....[22]....
        /*0094*/ 	.word	0xffffffff


	//   ....[23]....
        /*0098*/ 	.word	0xffffffff


	//   ....[24]....
        /*009c*/ 	.word	0xffffffff


	//   ....[25]....
        /*00a0*/ 	.word	0xffffffff


	//   ....[26]....
        /*00a4*/ 	.word	0xffffffff


	//   ....[27]....
        /*00a8*/ 	.word	0xffffffff


	//   ....[28]....
        /*00ac*/ 	.word	0xffffffff


	//   ....[29]....
        /*00b0*/ 	.word	0xffffffff


	//   ....[30]....
        /*00b4*/ 	.word	0xffffffff


	//   ....[31]....
        /*00b8*/ 	.word	0xffffffff


	//   ....[32]....
        /*00bc*/ 	.word	0xffffffff


	//   ....[33]....
        /*00c0*/ 	.word	0xffffffff


	//   ....[34]....
        /*00c4*/ 	.word	0xffffffff


	//   ....[35]....
        /*00c8*/ 	.word	0xffffffff


	//   ....[36]....
        /*00cc*/ 	.word	0xffffffff


	//   ....[37]....
        /*00d0*/ 	.word	0xffffffff


	//   ....[38]....
        /*00d4*/ 	.word	0xffffffff


	//   ....[39]....
        /*00d8*/ 	.word	0xffffffff


	//   ....[40]....
        /*00dc*/ 	.word	0xffffffff


	//   ....[41]....
        /*00e0*/ 	.word	0xffffffff


	//   ....[42]....
        /*00e4*/ 	.word	0xffffffff


	//   ....[43]....
        /*00e8*/ 	.word	0xffffffff


	//   ....[44]....
        /*00ec*/ 	.word	0xffffffff


	//   ....[45]....
        /*00f0*/ 	.word	0xffffffff


	//   ....[46]....
        /*00f4*/ 	.word	0xffffffff


	//   ....[47]....
        /*00f8*/ 	.word	0xffffffff


	//   ....[48]....
        /*00fc*/ 	.word	0xffffffff


	//   ....[49]....
        /*0100*/ 	.word	0xffffffff


	//   ....[50]....
        /*0104*/ 	.word	0xffffffff


	//   ....[51]....
        /*0108*/ 	.word	0xffffffff


	//   ....[52]....
        /*010c*/ 	.word	0xffffffff


	//   ....[53]....
        /*0110*/ 	.word	0xffffffff


	//----- nvinfo : EIATTR_COOP_GROUP_INSTR_OFFSETS
	.align		4
.L_3941:
        /*0114*/ 	.byte	0x04, 0x28
        /*0116*/ 	.short	(.L_3943 - .L_3942)


	//   ....[0]....
.L_3942:
        /*0118*/ 	.word	0x00000a60


	//   ....[1]....
        /*011c*/ 	.word	0x00000ad0


	//   ....[2]....
        /*0120*/ 	.word	0x00000c10


	//   ....[3]....
        /*0124*/ 	.word	0x00000d20


	//   ....[4]....
        /*0128*/ 	.word	0x00000ed0


	//   ....[5]....
        /*012c*/ 	.word	0x00001090


	//   ....[6]....
        /*0130*/ 	.word	0x00001240


	//   ....[7]....
        /*0134*/ 	.word	0x00001910


	//   ....[8]....
        /*0138*/ 	.word	0x00001ac0


	//   ....[9]....
        /*013c*/ 	.word	0x00001d50


	//   ....[10]....
        /*0140*/ 	.word	0x00001d70


	//   ....[11]....
        /*0144*/ 	.word	0x00001d80


	//   ....[12]....
        /*0148*/ 	.word	0x00001d90


	//   ....[13]....
        /*014c*/ 	.word	0x00001dc0


	//   ....[14]....
        /*0150*/ 	.word	0x00001de0


	//   ....[15]....
        /*0154*/ 	.word	0x00001e10


	//   ....[16]....
        /*0158*/ 	.word	0x00001e30


	//   ....[17]....
        /*015c*/ 	.word	0x00001e60


	//   ....[18]....
        /*0160*/ 	.word	0x00001e80


	//   ....[19]....
        /*0164*/ 	.word	0x00001eb0


	//   ....[20]....
        /*0168*/ 	.word	0x00001ed0


	//   ....[21]....
        /*016c*/ 	.word	0x00001f10


	//   ....[22]....
        /*0170*/ 	.word	0x00001f40


	//   ....[23]....
        /*0174*/ 	.word	0x00001f80


	//   ....[24]....
        /*0178*/ 	.word	0x00001fb0


	//   ....[25]....
        /*017c*/ 	.word	0x00002000


	//   ....[26]....
        /*0180*/ 	.word	0x00002020


	//   ....[27]....
        /*0184*/ 	.word	0x00002050


	//   ....[28]....
        /*0188*/ 	.word	0x00002060


	//   ....[29]....
        /*018c*/ 	.word	0x00002090


	//   ....[30]....
        /*0190*/ 	.word	0x000020b0


	//   ....[31]....
        /*0194*/ 	.word	0x000020d0


	//   ....[32]....
        /*0198*/ 	.word	0x000020e0


	//   ....[33]....
        /*019c*/ 	.word	0x000020f0


	//   ....[34]....
        /*01a0*/ 	.word	0x00002100


	//   ....[35]....
        /*01a4*/ 	.word	0x00002110


	//   ....[36]....
        /*01a8*/ 	.word	0x00002120


	//   ....[37]....
        /*01ac*/ 	.word	0x000027c0


	//   ....[38]....
        /*01b0*/ 	.word	0x000028d0


	//   ....[39]....
        /*01b4*/ 	.word	0x00002970


	//   ....[40]....
        /*01b8*/ 	.word	0x000029a0


	//   ....[41]....
        /*01bc*/ 	.word	0x000029e0


	//   ....[42]....
        /*01c0*/ 	.word	0x00002c40


	//   ....[43]....
        /*01c4*/ 	.word	0x00002d80


	//   ....[44]....
        /*01c8*/ 	.word	0x00002eb0


	//   ....[45]....
        /*01cc*/ 	.word	0x00002f00


	//   ....[46]....
        /*01d0*/ 	.word	0x00002f30


	//   ....[47]....
        /*01d4*/ 	.word	0x00002f50


	//   ....[48]....
        /*01d8*/ 	.word	0x00002f70


	//   ....[49]....
        /*01dc*/ 	.word	0x00003020


	//   ....[50]....
        /*01e0*/ 	.word	0x00003070


	//   ....[51]....
        /*01e4*/ 	.word	0x00003090


	//   ....[52]....
        /*01e8*/ 	.word	0x000030b0


	//   ....[53]....
        /*01ec*/ 	.word	0x000030d0


	//----- nvinfo : EIATTR_EXIT_INSTR_OFFSETS
	.align		4
.L_3943:
        /*01f0*/ 	.byte	0x04, 0x1c
        /*01f2*/ 	.short	(.L_3945 - .L_3944)


	//   ....[0]....
.L_3944:
        /*01f4*/ 	.word	0x00003190


	//   ....[1]....
        /*01f8*/ 	.word	0x000032d0


	//----- nvinfo : EIATTR_MAX_THREADS
	.align		4
.L_3945:
        /*01fc*/ 	.byte	0x04, 0x05
        /*01fe*/ 	.short	(.L_3947 - .L_3946)
.L_3946:
        /*0200*/ 	.word	0x00000020
        /*0204*/ 	.word	0x00000001
        /*0208*/ 	.word	0x00000001


	//----- nvinfo : EIATTR_CRS_STACK_SIZE
	.align		4
.L_3947:
        /*020c*/ 	.byte	0x04, 0x1e
        /*020e*/ 	.short	(.L_3949 - .L_3948)
.L_3948:
        /*0210*/ 	.word	0x00000000
.L_3949:


//--------------------- .nv.info._Z25selective_scan_bwd_kernelI32Selective_Scan_bwd_kernel_traitsILi32ELi4ELb1ELb1ELb1ELb1ELb0EffEEv12SSMParamsBwd --------------------------
	.section	.nv.info._Z25selective_scan_bwd_kernelI32Selective_Scan_bwd_kernel_traitsILi32ELi4ELb1ELb1ELb1ELb1ELb0EffEEv12SSMParamsBwd,"",@"SHT_CUDA_INFO"
	.sectionflags	@""
	.align	4


	//----- nvinfo : EIATTR_CUDA_API_VERSION
	.align		4
        /*0000*/ 	.byte	0x04, 0x37
        /*0002*/ 	.short	(.L_3951 - .L_3950)
.L_3950:
        /*0004*/ 	.word	0x00000082


	//----- nvinfo : EIATTR_SW2861232_WAR
	.align		4
.L_3951:
        /*0008*/ 	.byte	0x01, 0x35
	.zero		2


	//----- nvinfo : EIATTR_PARAM_CBANK
	.align		4
        /*000c*/ 	.byte	0x04, 0x0a
        /*000e*/ 	.short	(.L_3953 - .L_3952)
	.align		4
.L_3952:
        /*0010*/ 	.word	index@(.nv.constant0._Z25selective_scan_bwd_kernelI32Selective_Scan_bwd_kernel_traitsILi32ELi4ELb1ELb1ELb1ELb1ELb0EffEEv12SSMParamsBwd)
        /*0014*/ 	.short	0x0160
        /*0016*/ 	.short	0x01f0


	//----- nvinfo : EIATTR_CBANK_PARAM_SIZE
	.align		4
.L_3953:
        /*0018*/ 	.byte	0x03, 0x19
        /*001a*/ 	.short	0x01f0


	//----- nvinfo : EIATTR_KPARAM_INFO
	.align		4
        /*001c*/ 	.byte	0x04, 0x17
        /*001e*/ 	.short	(.L_3955 - .L_3954)
.L_3954:
        /*0020*/ 	.word	0x00000000
        /*0024*/ 	.short	0x0000
        /*0026*/ 	.short	0x0000
        /*0028*/ 	.byte	0x00, 0xf0, 0xc1, 0x07


	//----- nvinfo : EIATTR_MAXREG_COUNT
	.align		4
.L_3955:
        /*002c*/ 	.byte	0x03, 0x1b
        /*002e*/ 	.short	0x00ff


	//----- nvinfo : EIATTR_NUM_BARRIERS
	.align		4
        /*0030*/ 	.byte	0x02, 0x4c
        /*0032*/ 	.byte	0x01
	.zero		1


	//----- nvinfo : EIATTR_MERCURY_ISA_VERSION
	.align		4
        /*0034*/ 	.byte	0x03, 0x5f
        /*0036*/ 	.short	0x0000


	//----- nvinfo : EIATTR_COOP_GROUP_MASK_REGIDS
	.align		4
        /*0038*/ 	.byte	0x04, 0x29
        /*003a*/ 	.short	(.L_3957 - .L_3956)


	//   ....[0]....
.L_3956:
        /*003c*/ 	.word	0xffffffff


	//   ....[1]....
        /*0040*/ 	.word	0xffffffff


	//   ....[2]....
        /*0044*/ 	.word	0xffffffff


	//   ....[3]....
        /*0048*/ 	.word	0xffffffff


	//   ....[4]....
        /*004c*/ 	.word	0xffffffff


	//   ....[5]....
        /*0050*/ 	.word	0xffffffff


	//   ....[6]....
        /*0054*/ 	.word	0xffffffff


	//   ....[7]....
        /*0058*/ 	.word	0xffffffff


	//   ....[8]....
        /*005c*/ 	.word	0xffffffff


	//   ....[9]....
        /*0060*/ 	.word	0xffffffff


	//   ....[10]....
        /*0064*/ 	.word	0xffffffff


	//   ....[11]....
        /*0068*/ 	.word	0xffffffff


	//   ....[12]....
        /*006c*/ 	.word	0xffffffff


	//   ....[13]....
        /*0070*/ 	.word	0xffffffff


	//   ....[14]....
        /*0074*/ 	.word	0xffffffff


	//   ....[15]....
        /*0078*/ 	.word	0xffffffff


	//   ....[16]....
        /*007c*/ 	.word	0xffffffff


	//   ....[17]....
        /*0080*/ 	.word	0xffffffff


	//   ....[18]....
        /*0084*/ 	.word	0xffffffff


	//   ....[19]....
        /*0088*/ 	.word	0xffffffff


	//   ....[20]....
        /*008c*/ 	.word	0xffffffff


	//   ....[21]....
        /*0090*/ 	.word	0xffffffff


	//   ....[22]....
        /*0094*/ 	.word	0xffffffff


	//   ....[23]....
        /*0098*/ 	.word	0xffffffff


	//   ....[24]....
        /*009c*/ 	.word	0xffffffff


	//   ....[25]....
        /*00a0*/ 	.word	0xffffffff


	//   ....[26]....
        /*00a4*/ 	.word	0xffffffff


	//   ....[27]....
        /*00a8*/ 	.word	0xffffffff


	//   ....[28]....
        /*00ac*/ 	.word	0xffffffff


	//   ....[29]....
        /*00b0*/ 	.word	0xffffffff


	//   ....[30]....
        /*00b4*/ 	.word	0xffffffff


	//   ....[31]....
        /*00b8*/ 	.word	0xffffffff


	//   ....[32]....
        /*00bc*/ 	.word	0xffffffff


	//   ....[33]....
        /*00c0*/ 	.word	0xffffffff


	//   ....[34]....
        /*00c4*/ 	.word	0xffffffff


	//   ....[35]....
        /*00c8*/ 	.word	0xffffffff


	//   ....[36]....
        /*00cc*/ 	.word	0xffffffff


	//   ....[37]....
        /*00d0*/ 	.word	0xffffffff


	//   ....[38]....
        /*00d4*/ 	.word	0xffffffff


	//   ....[39]....
        /*00d8*/ 	.word	0xffffffff


	//   ....[40]....
        /*00dc*/ 	.word	0xffffffff


	//   ....[41]....
        /*00e0*/ 	.word	0xffffffff


	//   ....[42]....
        /*00e4*/ 	.word	0xffffffff


	//   ....[43]....
        /*00e8*/ 	.word	0xffffffff


	//   ....[44]....
        /*00ec*/ 	.word	0xffffffff


	//   ....[45]....
        /*00f0*/ 	.word	0xffffffff


	//   ....[46]....
        /*00f4*/ 	.word	0xffffffff


	//   ....[47]....
        /*00f8*/ 	.word	0xffffffff


	//   ....[48]....
        /*00fc*/ 	.word	0xffffffff


	//   ....[49]....
        /*0100*/ 	.word	0xffffffff


	//   ....[50]....
        /*0104*/ 	.word	0xffffffff


	//----- nvinfo : EIATTR_COOP_GROUP_INSTR_OFFSETS
	.align		4
.L_3957:
        /*0108*/ 	.byte	0x04, 0x28
        /*010a*/ 	.short	(.L_3959 - .L_3958)


	//   ....[0]....
.L_3958:
        /*010c*/ 	.word	0x00000930


	//   ....[1]....
        /*0110*/ 	.word	0x000009a0


	//   ....[2]....
        /*0114*/ 	.word	0x00000a80


	//   ....[3]....
        /*0118*/ 	.word	0x000018d0


	//   ....[4]....
        /*011c*/ 	.word	0x00001a60


	//   ....[5]....
        /*0120*/ 	.word	0x00001d30


	//   ....[6]....
        /*0124*/ 	.word	0x00001d50


	//   ....[7]....
        /*0128*/ 	.word	0x00001d60


	//   ....[8]....
        /*012c*/ 	.word	0x00001d70


	//   ....[9]....
        /*0130*/ 	.word	0x00001da0


	//   ....[10]....
        /*0134*/ 	.word	0x00001dd0


	//   ....[11]....
        /*0138*/ 	.word	0x00001df0


	//   ....[12]....
        /*013c*/ 	.word	0x00001e10


	//   ....[13]....
        /*0140*/ 	.word	0x00001e40


	//   ....[14]....
        /*0144*/ 	.word	0x00001e70


	//   ....[15]....
        /*0148*/ 	.word	0x00001e90


	//   ....[16]....
        /*014c*/ 	.word	0x00001eb0


	//   ....[17]....
        /*0150*/ 	.word	0x00001ee0


	//   ....[18]....
        /*0154*/ 	.word	0x00001f10


	//   ....[19]....
        /*0158*/ 	.word	0x00001f60


	//   ....[20]....
        /*015c*/ 	.word	0x00001f90


	//   ....[21]....
        /*0160*/ 	.word	0x00001fe0


	//   ....[22]....
        /*0164*/ 	.word	0x00002000


	//   ....[23]....
        /*0168*/ 	.word	0x00002020


	//   ....[24]....
        /*016c*/ 	.word	0x00002040


	//   ....[25]....
        /*0170*/ 	.word	0x00002070


	//   ....[26]....
        /*0174*/ 	.word	0x00002090


	//   ....[27]....
        /*0178*/ 	.word	0x000020b0


	//   ....[28]....
        /*017c*/ 	.word	0x000020d0


	//   ....[29]....
        /*0180*/ 	.word	0x000020e0


	//   ....[30]....
        /*0184*/ 	.word	0x000020f0


	//   ....[31]....
        /*0188*/ 	.word	0x00002100


	//   ....[32]....
        /*018c*/ 	.word	0x00002110


	//   ....[33]....
        /*0190*/ 	.word	0x00002770


	//   ....[34]....
        /*0194*/ 	.word	0x00002880


	//   ....[35]....
        /*0198*/ 	.word	0x00002920


	//   ....[36]....
        /*019c*/ 	.word	0x00002950


	//   ....[37]....
        /*01a0*/ 	.word	0x00002990


	//   ....[38]....
        /*01a4*/ 	.word	0x00002b50


	//   ....[39]....
        /*01a8*/ 	.word	0x00002cb0


	//   ....[40]....
        /*01ac*/ 	.word	0x00002f80


	//   ....[41]....
        /*01b0*/ 	.word	0x000030a0


	//   ....[42]....
        /*01b4*/ 	.word	0x000030f0


	//   ....[43]....
        /*01b8*/ 	.word	0x00003120


	//   ....[44]....
        /*01bc*/ 	.word	0x00003140


	//   ....[45]....
        /*01c0*/ 	.word	0x00003160


	//   ....[46]....
        /*01c4*/ 	.word	0x00003210


	//   ....[47]....
        /*01c8*/ 	.word	0x00003260


	//   ....[48]....
        /*01cc*/ 	.word	0x00003280


	//   ....[49]....
        /*01d0*/ 	.word	0x000032a0


	//   ....[50]....
        /*01d4*/ 	.word	0x000032c0


	//----- nvinfo : EIATTR_EXIT_INSTR_OFFSETS
	.align		4
.L_3959:
        /*01d8*/ 	.byte	0x04, 0x1c
        /*01da*/ 	.short	(.L_3961 - .L_3960)


	//   ....[0]....
.L_3960:
        /*01dc*/ 	.word	0x00003380


	//   ....[1]....
        /*01e0*/ 	.word	0x000034c0


	//----- nvinfo : EIATTR_MAX_THREADS
	.align		4
.L_3961:
        /*01e4*/ 	.byte	0x04, 0x05
        /*01e6*/ 	.short	(.L_3963 - .L_3962)
.L_3962:
        /*01e8*/ 	.word	0x00000020
        /*01ec*/ 	.word	0x00000001
        /*01f0*/ 	.word	0x00000001


	//----- nvinfo : EIATTR_CRS_STACK_SIZE
	.align		4
.L_3963:
        /*01f4*/ 	.byte	0x04, 0x1e
        /*01f6*/ 	.short	(.L_3965 - .L_3964)
.L_3964:
        /*01f8*/ 	.word	0x00000000
.L_3965:


//--------------------- .nv.info._Z25selective_scan_bwd_kernelI32Selective_Scan_bwd_kernel_traitsILi32ELi4ELb1ELb1ELb1ELb1ELb1EffEEv12SSMParamsBwd --------------------------
	.section	.nv.info._Z25selective_scan_bwd_kernelI32Selective_Scan_bwd_kernel_traitsILi32ELi4ELb1ELb1ELb1ELb1ELb1EffEEv12SSMParamsBwd,"",@"SHT_CUDA_INFO"
	.sectionflags	@""
	.align	4


	//----- nvinfo : EIATTR_CUDA_API_VERSION
	.align		4
        /*0000*/ 	.byte	0x04, 0x37
        /*0002*/ 	.short	(.L_3967 - .L_3966)
.L_3966:
        /*0004*/ 	.word	0x00000082


	//----- nvinfo : EIATTR_SW2861232_WAR
	.align		4
.L_3967:
        /*0008*/ 	.byte	0x01, 0x35
	.zero		2


	//----- nvinfo : EIATTR_PARAM_CBANK
	.align		4
        /*000c*/ 	.byte	0x04, 0x0a
        /*000e*/ 	.short	(.L_3969 - .L_3968)
	.align		4
.L_3968:
        /*0010*/ 	.word	index@(.nv.constant0._Z25selective_scan_bwd_kernelI32Selective_Scan_bwd_kernel_traitsILi32ELi4ELb1ELb1ELb1ELb1ELb1EffEEv12SSMParamsBwd)
        /*0014*/ 	.short	0x0160
        /*0016*/ 	.short	0x01f0


	//----- nvinfo : EIATTR_CBANK_PARAM_SIZE
	.align		4
.L_3969:
        /*0018*/ 	.byte	0x03, 0x19
        /*001a*/ 	.short	0x01f0


	//----- nvinfo : EIATTR_KPARAM_INFO
	.align		4
        /*001c*/ 	.byte	0x04, 0x17
        /*001e*/ 	.short	(.L_3971 - .L_3970)
.L_3970:
        /*0020*/ 	.word	0x00000000
        /*0024*/ 	.short	0x0000
        /*0026*/ 	.short	0x0000
        /*0028*/ 	.byte	0x00, 0xf0, 0xc1, 0x07


	//----- nvinfo : EIATTR_MAXREG_COUNT
	.align		4
.L_3971:
        /*002c*/ 	.byte	0x03, 0x1b
        /*002e*/ 	.short	0x00ff


	//----- nvinfo : EIATTR_NUM_BARRIERS
	.align		4
        /*0030*/ 	.byte	0x02, 0x4c
        /*0032*/ 	.byte	0x01
	.zero		1


	//----- nvinfo : EIATTR_MERCURY_ISA_VERSION
	.align		4
        /*0034*/ 	.byte	0x03, 0x5f
        /*0036*/ 	.short	0x0000


	//----- nvinfo : EIATTR_COOP_GROUP_MASK_REGIDS
	.align		4
        /*0038*/ 	.byte	0x04, 0x29
        /*003a*/ 	.short	(.L_3973 - .L_3972)


	//   ....[0]....
.L_3972:
        /*003c*/ 	.word	0xffffffff


	//   ....[1]....
        /*0040*/ 	.word	0xffffffff


	//   ....[2]....
        /*0044*/ 	.word	0xffffffff


	//   ....[3]....
        /*0048*/ 	.word	0xffffffff


	//   ....[4]....
        /*004c*/ 	.word	0xffffffff


	//   ....[5]....
        /*0050*/ 	.word	0xffffffff


	//   ....[6]....
        /*0054*/ 	.word	0xffffffff


	//   ....[7]....
        /*0058*/ 	.word	0xffffffff


	//   ....[8]....
        /*005c*/ 	.word	0xffffffff


	//   ....[9]....
        /*0060*/ 	.word	0xffffffff


	//   ....[10]....
        /*0064*/ 	.word	0xffffffff


	//   ....[11]....
        /*0068*/ 	.word	0xffffffff


	//   ....[12]....
        /*006c*/ 	.word	0xffffffff


	//   ....[13]....
        /*0070*/ 	.word	0xffffffff


	//   ....[14]....
        /*0074*/ 	.word	0xffffffff


	//   ....[15]....
        /*0078*/ 	.word	0xffffffff


	//   ....[16]....
        /*007c*/ 	.word	0xffffffff


	//   ....[17]....
        /*0080*/ 	.word	0xffffffff


	//   ....[18]....
        /*0084*/ 	.word	0xffffffff


	//   ....[19]....
        /*0088*/ 	.word	0xffffffff


	//   ....[20]....
        /*008c*/ 	.word	0xffffffff


	//   ....[21]....
        /*0090*/ 	.word	0xffffffff


	//   ....[22]....
        /*0094*/ 	.word	0xffffffff


	//   ....[23]....
        /*0098*/ 	.word	0xffffffff


	//   ....[24]....
        /*009c*/ 	.word	0xffffffff


	//   ....[25]....
        /*00a0*/ 	.word	0xffffffff


	//   ....[26]....
        /*00a4*/ 	.word	0xffffffff


	//   ....[27]....
        /*00a8*/ 	.word	0xffffffff


	//   ....[28]....
        /*00ac*/ 	.word	0xffffffff


	//   ....[29]....
        /*00b0*/ 	.word	0xffffffff


	//   ....[30]....
        /*00b4*/ 	.word	0xffffffff


	//   ....[31]....
        /*00b8*/ 	.word	0xffffffff


	//   ....[32]....
        /*00bc*/ 	.word	0xffffffff


	//   ....[33]....
        /*00c0*/ 	.word	0xffffffff


	//   ....[34]....
        /*00c4*/ 	.word	0xffffffff


	//   ....[35]....
        /*00c8*/ 	.word	0xffffffff


	//   ....[36]....
        /*00cc*/ 	.word	0xffffffff


	//   ....[37]....
        /*00d0*/ 	.word	0xffffffff


	//   ....[38]....
        /*00d4*/ 	.word	0xffffffff


	//   ....[39]....
        /*00d8*/ 	.word	0xffffffff


	//   ....[40]....
        /*00dc*/ 	.word	0xffffffff


	//   ....[41]....
        /*00e0*/ 	.word	0xffffffff


	//   ....[42]....
        /*00e4*/ 	.word	0xffffffff


	//   ....[43]....
        /*00e8*/ 	.word	0xffffffff


	//   ....[44]....
        /*00ec*/ 	.word	0xffffffff


	//   ....[45]....
        /*00f0*/ 	.word	0xffffffff


	//   ....[46]....
        /*00f4*/ 	.word	0xffffffff


	//   ....[47]....
        /*00f8*/ 	.word	0xffffffff


	//   ....[48]....
        /*00fc*/ 	.word	0xffffffff


	//   ....[49]....
        /*0100*/ 	.word	0xffffffff


	//   ....[50]....
        /*0104*/ 	.word	0xffffffff


	//   ....[51]....
        /*0108*/ 	.word	0xffffffff


	//   ....[52]....
        /*010c*/ 	.word	0xffffffff


	//   ....[53]....
        /*0110*/ 	.word	0xffffffff


	//   ....[54]....
        /*0114*/ 	.word	0xffffffff


	//----- nvinfo : EIATTR_COOP_GROUP_INSTR_OFFSETS
	.align		4
.L_3973:
        /*0118*/ 	.byte	0x04, 0x28
        /*011a*/ 	.short	(.L_3975 - .L_3974)


	//   ....[0]....
.L_3974:
        /*011c*/ 	.word	0x00000950


	//   ....[1]....
        /*0120*/ 	.word	0x000009c0


	//   ....[2]....
        /*0124*/ 	.word	0x00000b80


	//   ....[3]....
        /*0128*/ 	.word	0x00001500


	//   ....[4]....
        /*012c*/ 	.word	0x000016b0


	//   ....[5]....
        /*0130*/ 	.word	0x000018b0


	//   ....[6]....
        /*0134*/ 	.word	0x00001a00


	//   ....[7]....
        /*0138*/ 	.word	0x00002070


	//   ....[8]....
        /*013c*/ 	.word	0x00002210


	//   ....[9]....
        /*0140*/ 	.word	0x000024a0


	//   ....[10]....
        /*0144*/ 	.word	0x000024d0


	//   ....[11]....
        /*0148*/ 	.word	0x00002520


	//   ....[12]....
        /*014c*/ 	.word	0x00002530


	//   ....[13]....
        /*0150*/ 	.word	0x00002560


	//   ....[14]....
        /*0154*/ 	.word	0x00002580


	//   ....[15]....
        /*0158*/ 	.word	0x000025b0


	//   ....[16]....
        /*015c*/ 	.word	0x000025d0


	//   ....[17]....
        /*0160*/ 	.word	0x00002600


	//   ....[18]....
        /*0164*/ 	.word	0x00002620


	//   ....[19]....
        /*0168*/ 	.word	0x00002650


	//   ....[20]....
        /*016c*/ 	.word	0x00002670


	//   ....[21]....
        /*0170*/ 	.word	0x000026b0


	//   ....[22]....
        /*0174*/ 	.word	0x000026e0


	//   ....[23]....
        /*0178*/ 	.word	0x00002720


	//   ....[24]....
        /*017c*/ 	.word	0x00002750


	//   ....[25]....
        /*0180*/ 	.word	0x000027a0


	//   ....[26]....
        /*0184*/ 	.word	0x000027b0


	//   ....[27]....
        /*0188*/ 	.word	0x000027e0


	//   ....[28]....
        /*018c*/ 	.word	0x00002800


	//   ....[29]....
        /*0190*/ 	.word	0x00002830


	//   ....[30]....
        /*0194*/ 	.word	0x00002840


	//   ....[31]....
        /*0198*/ 	.word	0x00002860


	//   ....[32]....
        /*019c*/ 	.word	0x00002890


	//   ....[33]....
        /*01a0*/ 	.word	0x000028a0


	//   ....[34]....
        /*01a4*/ 	.word	0x000028b0


	//   ....[35]....
        /*01a8*/ 	.word	0x000028c0


	//   ....[36]....
        /*01ac*/ 	.word	0x000028d0


	//   ....[37]....
        /*01b0*/ 	.word	0x00002f30


	//   ....[38]....
        /*01b4*/ 	.word	0x00003040


	//   ....[39]....
        /*01b8*/ 	.word	0x00003100


	//   ....[40]....
        /*01bc*/ 	.word	0x00003120


	//   ....[41]....
        /*01c0*/ 	.word	0x00003150


	//   ....[42]....
        /*01c4*/ 	.word	0x00003300


	//   ....[43]....
        /*01c8*/ 	.word	0x00003460


	//   ....[44]....
        /*01cc*/ 	.word	0x00003740


	//   ....[45]....
        /*01d0*/ 	.word	0x00003870


	//   ....[46]....
        /*01d4*/ 	.word	0x000038c0


	//   ....[47]....
        /*01d8*/ 	.word	0x000038f0


	//   ....[48]....
        /*01dc*/ 	.word	0x00003910


	//   ....[49]....
        /*01e0*/ 	.word	0x00003930


	//   ....[50]....
        /*01e4*/ 	.word	0x000039e0


	//   ....[51]....
        /*01e8*/ 	.word	0x00003a30


	//   ....[52]....
        /*01ec*/ 	.word	0x00003a50


	//   ....[53]....
        /*01f0*/ 	.word	0x00003a70


	//   ....[54]....
        /*01f4*/ 	.word	0x00003a90


	//----- nvinfo : EIATTR_EXIT_INSTR_OFFSETS
	.align		4
.L_3975:
        /*01f8*/ 	.byte	0x04, 0x1c
        /*01fa*/ 	.short	(.L_3977 - .L_3976)


	//   ....[0]....
.L_3976:
        /*01fc*/ 	.word	0x00003b50


	//   ....[1]....
        /*0200*/ 	.word	0x00003c90


	//----- nvinfo : EIATTR_MAX_THREADS
	.align		4
.L_3977:
        /*0204*/ 	.byte	0x04, 0x05
        /*0206*/ 	.short	(.L_3979 - .L_3978)
.L_3978:
        /*0208*/ 	.word	0x00000020
        /*020c*/ 	.word	0x00000001
        /*0210*/ 	.word	0x00000001


	//----- nvinfo : EIATTR_CRS_STACK_SIZE
	.align		4
.L_3979:
        /*0214*/ 	.byte	0x04, 0x1e
        /*0216*/ 	.short	(.L_3981 - .L_3980)
.L_3980:
        /*0218*/ 	.word	0x00000000
.L_3981:


//--------------------- .nv.callgraph             --------------------------
	.section	.nv.callgraph,"",@"SHT_CUDA_CALLGRAPH"
	.align	4
	.sectionentsize	8
	.align		4
        /*0000*/ 	.word	0x00000000
	.align		4
        /*0004*/ 	.word	0xffffffff
	.align		4
        /*0008*/ 	.word	0x00000000
	.align		4
        /*000c*/ 	.word	0xfffffffe
	.align		4
        /*0010*/ 	.word	0x00000000
	.align		4
        /*0014*/ 	.word	0xfffffffd
	.align		4
        /*0018*/ 	.word	0x00000000
	.align		4
        /*001c*/ 	.word	0xfffffffc


//--------------------- .nv.rel.action            --------------------------
	.section	.nv.rel.action,"",@"SHT_CUDA_RELOCINFO"
	.align	8
	.sectionentsize	8
        /*0000*/ 	.byte	0x73, 0x00, 0x00, 0x00, 0x00, 0x00, 0x00, 0x00, 0x00, 0x00, 0x00, 0x11, 0x25, 0x00, 0x05, 0x36


//--------------------- .nv.constant4             --------------------------
	.section	.nv.constant4,"a",@progbits
	.align	8
	.align		8
.nv.constant4:
        /*0000*/ 	.dword	_ZN67_INTERNAL_9fb23679_31_selective_scan_bwd_fp32_real_cu_0be2b6c9_30954cuda3std3__45__cpo5beginE
	.align		8
        /*0008*/ 	.dword	_ZN67_INTERNAL_9fb23679_31_selective_scan_bwd_fp32_real_cu_0be2b6c9_30954cuda3std3__45__cpo3endE
	.align		8
        /*0010*/ 	.dword	_ZN67_INTERNAL_9fb23679_31_selective_scan_bwd_fp32_real_cu_0be2b6c9_30954cuda3std3__45__cpo6cbeginE
	.align		8
        /*0018*/ 	.dword	_ZN67_INTERNAL_9fb23679_31_selective_scan_bwd_fp32_real_cu_0be2b6c9_30954cuda3std3__45__cpo4cendE
	.align		8
        /*0020*/ 	.dword	_ZN67_INTERNAL_9fb23679_31_selective_scan_bwd_fp32_real_cu_0be2b6c9_30954cuda3std3__45__cpo6rbeginE
	.align		8
        /*0028*/ 	.dword	_ZN67_INTERNAL_9fb23679_31_selective_scan_bwd_fp32_real_cu_0be2b6c9_30954cuda3std3__45__cpo4rendE
	.align		8
        /*0030*/ 	.dword	_ZN67_INTERNAL_9fb23679_31_selective_scan_bwd_fp32_real_cu_0be2b6c9_30954cuda3std3__45__cpo7crbeginE
	.align		8
        /*0038*/ 	.dword	_ZN67_INTERNAL_9fb23679_31_selective_scan_bwd_fp32_real_cu_0be2b6c9_30954cuda3std3__45__cpo5crendE
	.align		8
        /*0040*/ 	.dword	_ZN67_INTERNAL_9fb23679_31_selective_scan_bwd_fp32_real_cu_0be2b6c9_30954cuda3std3__469_GLOBAL__N__9fb23679_31_selective_scan_bwd_fp32_real_cu_0be2b6c9_30956ignoreE
	.align		8
        /*0048*/ 	.dword	_ZN67_INTERNAL_9fb23679_31_selective_scan_bwd_fp32_real_cu_0be2b6c9_30954cuda3std3__419piecewise_constructE
	.align		8
        /*0050*/ 	.dword	_ZN67_INTERNAL_9fb23679_31_selective_scan_bwd_fp32_real_cu_0be2b6c9_30954cuda3std3__48in_placeE
	.align		8
        /*0058*/ 	.dword	_ZN67_INTERNAL_9fb23679_31_selective_scan_bwd_fp32_real_cu_0be2b6c9_30954cuda3std3__420unreachable_sentinelE
	.align		8
        /*0060*/ 	.dword	_ZN67_INTERNAL_9fb23679_31_selective_scan_bwd_fp32_real_cu_0be2b6c9_30954cuda3std6ranges3__45__cpo4swapE
	.align		8
        /*0068*/ 	.dword	_ZN67_INTERNAL_9fb23679_31_selective_scan_bwd_fp32_real_cu_0be2b6c9_30954cuda3std6ranges3__45__cpo9iter_moveE
	.align		8
        /*0070*/ 	.dword	_ZN67_INTERNAL_9fb23679_31_selective_scan_bwd_fp32_real_cu_0be2b6c9_30954cuda3std6ranges3__45__cpo5beginE
	.align		8
        /*0078*/ 	.dword	_ZN67_INTERNAL_9fb23679_31_selective_scan_bwd_fp32_real_cu_0be2b6c9_30954cuda3std6ranges3__45__cpo3endE
	.align		8
        /*0080*/ 	.dword	_ZN67_INTERNAL_9fb23679_31_selective_scan_bwd_fp32_real_cu_0be2b6c9_30954cuda3std6ranges3__45__cpo6cbeginE
	.align		8
        /*0088*/ 	.dword	_ZN67_INTERNAL_9fb23679_31_selective_scan_bwd_fp32_real_cu_0be2b6c9_30954cuda3std6ranges3__45__cpo4cendE
	.align		8
        /*0090*/ 	.dword	_ZN67_INTERNAL_9fb23679_31_selective_scan_bwd_fp32_real_cu_0be2b6c9_30954cuda3std6ranges3__45__cpo7advanceE
	.align		8
        /*0098*/ 	.dword	_ZN67_INTERNAL_9fb23679_31_selective_scan_bwd_fp32_real_cu_0be2b6c9_30954cuda3std6ranges3__45__cpo9iter_swapE
	.align		8
        /*00a0*/ 	.dword	_ZN67_INTERNAL_9fb23679_31_selective_scan_bwd_fp32_real_cu_0be2b6c9_30954cuda3std6ranges3__45__cpo4nextE
	.align		8
        /*00a8*/ 	.dword	_ZN67_INTERNAL_9fb23679_31_selective_scan_bwd_fp32_real_cu_0be2b6c9_30954cuda3std6ranges3__45__cpo4prevE
	.align		8
        /*00b0*/ 	.dword	_ZN67_INTERNAL_9fb23679_31_selective_scan_bwd_fp32_real_cu_0be2b6c9_30954cuda3std6ranges3__45__cpo4dataE
	.align		8
        /*00b8*/ 	.dword	_ZN67_INTERNAL_9fb23679_31_selective_scan_bwd_fp32_real_cu_0be2b6c9_30954cuda3std6ranges3__45__cpo5cdataE
	.align		8
        /*00c0*/ 	.dword	_ZN67_INTERNAL_9fb23679_31_selective_scan_bwd_fp32_real_cu_0be2b6c9_30954cuda3std6ranges3__45__cpo4sizeE
	.align		8
        /*00c8*/ 	.dword	_ZN67_INTERNAL_9fb23679_31_selective_scan_bwd_fp32_real_cu_0be2b6c9_30954cuda3std6ranges3__45__cpo5ssizeE
	.align		8
        /*00d0*/ 	.dword	_ZN67_INTERNAL_9fb23679_31_selective_scan_bwd_fp32_real_cu_0be2b6c9_30954cuda3std6ranges3__45__cpo8distanceE
	.align		8
        /*00d8*/ 	.dword	_ZN67_INTERNAL_9fb23679_31_selective_scan_bwd_fp32_real_cu_0be2b6c9_30956thrust23THRUST_300001_SM_800_NS6system6detail10sequential3seqE


//--------------------- .nv.constant0._Z25selective_scan_bwd_kernelI32Selective_Scan_bwd_kernel_traitsILi128ELi16ELb0ELb0ELb0ELb0ELb0EffEEv12SSMParamsBwd --------------------------
	.section	.nv.constant0._Z25selective_scan_bwd_kernelI32Selective_Scan_bwd_kernel_traitsILi128ELi16ELb0ELb0ELb0ELb0ELb0EffEEv12SSMParamsBwd,"a",@progbits
	.sectionflags	@""
	.align	4
.nv.constant0._Z25selective_scan_bwd_kernelI32Selective_Scan_bwd_kernel_traitsILi128ELi16ELb0ELb0ELb0ELb0ELb0EffEEv12SSMParamsBwd:
	.zero		848


//--------------------- .nv.constant0._Z25selective_scan_bwd_kernelI32Selective_Scan_bwd_kernel_traitsILi128ELi16ELb0ELb0ELb0ELb0ELb1EffEEv12SSMParamsBwd --------------------------
	.section	.nv.constant0._Z25selective_scan_bwd_kernelI32Selective_Scan_bwd_kernel_traitsILi128ELi16ELb0ELb0ELb0ELb0ELb1EffEEv12SSMParamsBwd,"a",@progbits
	.sectionflags	@""
	.align	4
.nv.constant0._Z25selective_scan_bwd_kernelI32Selective_Scan_bwd_kernel_traitsILi128ELi16ELb0ELb0ELb0ELb0ELb1EffEEv12SSMParamsBwd:
	.zero		848


//--------------------- .nv.constant0._Z25selective_scan_bwd_kernelI32Selective_Scan_bwd_kernel_traitsILi128ELi16ELb0ELb0ELb0ELb1ELb0EffEEv12SSMParamsBwd --------------------------
	.section	.nv.constant0._Z25selective_scan_bwd_kernelI32Selective_Scan_bwd_kernel_traitsILi128ELi16ELb0ELb0ELb0ELb1ELb0EffEEv12SSMParamsBwd,"a",@progbits
	.sectionflags	@""
	.align	4
.nv.constant0._Z25selective_scan_bwd_kernelI32Selective_Scan_bwd_kernel_traitsILi128ELi16ELb0ELb0ELb0ELb1ELb0EffEEv12SSMParamsBwd:
	.zero		848


//--------------------- .nv.constant0._Z25selective_scan_bwd_kernelI32Selective_Scan_bwd_kernel_traitsILi128ELi16ELb0ELb0ELb0ELb1ELb1EffEEv12SSMParamsBwd --------------------------
	.section	.nv.constant0._Z25selective_scan_bwd_kernelI32Selective_Scan_bwd_kernel_traitsILi128ELi16ELb0ELb0ELb0ELb1ELb1EffEEv12SSMParamsBwd,"a",@progbits
	.sectionflags	@""
	.align	4
.nv.constant0._Z25selective_scan_bwd_kernelI32Selective_Scan_bwd_kernel_traitsILi128ELi16ELb0ELb0ELb0ELb1ELb1EffEEv12SSMParamsBwd:
	.zero		848


//--------------------- .nv.constant0._Z25selective_scan_bwd_kernelI32Selective_Scan_bwd_kernel_traitsILi128ELi16ELb0ELb0ELb1ELb0ELb0EffEEv12SSMParamsBwd --------------------------
	.section	.nv.constant0._Z25selective_scan_bwd_kernelI32Selective_Scan_bwd_kernel_traitsILi128ELi16ELb0ELb0ELb1ELb0ELb0EffEEv12SSMParamsBwd,"a",@progbits
	.sectionflags	@""
	.align	4
.nv.constant0._Z25selective_scan_bwd_kernelI32Selective_Scan_bwd_kernel_traitsILi128ELi16ELb0ELb0ELb1ELb0ELb0EffEEv12SSMParamsBwd:
	.zero		848


//--------------------- .nv.constant0._Z25selective_scan_bwd_kernelI32Selective_Scan_bwd_kernel_traitsILi128ELi16ELb0ELb0ELb1ELb0ELb1EffEEv12SSMParamsBwd --------------------------
	.section	.nv.constant0._Z25selective_scan_bwd_kernelI32Selective_Scan_bwd_kernel_traitsILi128ELi16ELb0ELb0ELb1ELb0ELb1EffEEv12SSMParamsBwd,"a",@progbits
	.sectionflags	@""
	.align	4
.nv.constant0._Z25selective_scan_bwd_kernelI32Selective_Scan_bwd_kernel_traitsILi128ELi16ELb0ELb0ELb1ELb0ELb1EffEEv12SSMParamsBwd:
	.zero		848


//--------------------- .nv.constant0._Z25selective_scan_bwd_kernelI32Selective_Scan_bwd_kernel_traitsILi128ELi16ELb0ELb0ELb1ELb1ELb0EffEEv12SSMParamsBwd --------------------------
	.section	.nv.constant0._Z25selective_scan_bwd_kernelI32Selective_Scan_bwd_kernel_traitsILi128ELi16ELb0ELb0ELb1ELb1ELb0EffEEv12SSMParamsBwd,"a",@progbits
	.sectionflags	@""
	.align	4
.nv.constant0._Z25selective_scan_bwd_kernelI32Selective_Scan_bwd_kernel_traitsILi128ELi16ELb0ELb0ELb1ELb1ELb0EffEEv12SSMParamsBwd:
	.zero		848


//--------------------- .nv.constant0._Z25selective_scan_bwd_kernelI32Selective_Scan_bwd_kernel_traitsILi128ELi16ELb0ELb0ELb1ELb1ELb1EffEEv12SSMParamsBwd --------------------------
	.section	.nv.constant0._Z25selective_scan_bwd_kernelI32Selective_Scan_bwd_kernel_traitsILi128ELi16ELb0ELb0ELb1ELb1ELb1EffEEv12SSMParamsBwd,"a",@progbits
	.sectionflags	@""
	.align	4
.nv.constant0._Z25selective_scan_bwd_kernelI32Selective_Scan_bwd_kernel_traitsILi128ELi16ELb0ELb0ELb1ELb1ELb1EffEEv12SSMParamsBwd:
	.zero		848


//--------------------- .nv.constant0._Z25selective_scan_bwd_kernelI32Selective_Scan_bwd_kernel_traitsILi128ELi16ELb0ELb1ELb0ELb0ELb0EffEEv12SSMParamsBwd --------------------------
	.section	.nv.constant0._Z25selective_scan_bwd_kernelI32Selective_Scan_bwd_kernel_traitsILi128ELi16ELb0ELb1ELb0ELb0ELb0EffEEv12SSMParamsBwd,"a",@progbits
	.sectionflags	@""
	.align	4
.nv.constant0._Z25selective_scan_bwd_kernelI32Selective_Scan_bwd_kernel_traitsILi128ELi16ELb0ELb1ELb0ELb0ELb0EffEEv12SSMParamsBwd:
	.zero		848


//--------------------- .nv.constant0._Z25selective_scan_bwd_kernelI32Selective_Scan_bwd_kernel_traitsILi128ELi16ELb0ELb1ELb0ELb0ELb1EffEEv12SSMParamsBwd --------------------------
	.section	.nv.constant0._Z25selective_scan_bwd_kernelI32Selective_Scan_bwd_kernel_traitsILi128ELi16ELb0ELb1ELb0ELb0ELb1EffEEv12SSMParamsBwd,"a",@progbits
	.sectionflags	@""
	.align	4
.nv.constant0._Z25selective_scan_bwd_kernelI32Selective_Scan_bwd_kernel_traitsILi128ELi16ELb0ELb1ELb0ELb0ELb1EffEEv12SSMParamsBwd:
	.zero		848


//--------------------- .nv.constant0._Z25selective_scan_bwd_kernelI32Selective_Scan_bwd_kernel_traitsILi128ELi16ELb0ELb1ELb0ELb1ELb0EffEEv12SSMParamsBwd --------------------------
	.section	.nv.constant0._Z25selective_scan_bwd_kernelI32Selective_Scan_bwd_kernel_traitsILi128ELi16ELb0ELb1ELb0ELb1ELb0EffEEv12SSMParamsBwd,"a",@progbits
	.sectionflags	@""
	.align	4
.nv.constant0._Z25selective_scan_bwd_kernelI32Selective_Scan_bwd_kernel_traitsILi128ELi16ELb0ELb1ELb0ELb1ELb0EffEEv12SSMParamsBwd:
	.zero		848


//--------------------- .nv.constant0._Z25selective_scan_bwd_kernelI32Selective_Scan_bwd_kernel_traitsILi128ELi16ELb0ELb1ELb0ELb1ELb1EffEEv12SSMParamsBwd --------------------------
	.section	.nv.constant0._Z25selective_scan_bwd_kernelI32Selective_Scan_bwd_kernel_traitsILi128ELi16ELb0ELb1ELb0ELb1ELb1EffEEv12SSMParamsBwd,"a",@progbits
	.sectionflags	@""
	.align	4
.nv.constant0._Z25selective_scan_bwd_kernelI32Selective_Scan_bwd_kernel_traitsILi128ELi16ELb0ELb1ELb0ELb1ELb1EffEEv12SSMParamsBwd:
	.zero		848


//--------------------- .nv.constant0._Z25selective_scan_bwd_kernelI32Selective_Scan_bwd_kernel_traitsILi128ELi16ELb0ELb1ELb1ELb0ELb0EffEEv12SSMParamsBwd --------------------------
	.section	.nv.constant0._Z25selective_scan_bwd_kernelI32Selective_Scan_bwd_kernel_traitsILi128ELi16ELb0ELb1ELb1ELb0ELb0EffEEv12SSMParamsBwd,"a",@progbits
	.sectionflags	@""
	.align	4
.nv.constant0._Z25selective_scan_bwd_kernelI32Selective_Scan_bwd_kernel_traitsILi128ELi16ELb0ELb1ELb1ELb0ELb0EffEEv12SSMParamsBwd:
	.zero		848


//--------------------- .nv.constant0._Z25selective_scan_bwd_kernelI32Selective_Scan_bwd_kernel_traitsILi128ELi16ELb0ELb1ELb1ELb0ELb1EffEEv12SSMParamsBwd --------------------------
	.section	.nv.constant0._Z25selective_scan_bwd_kernelI32Selective_Scan_bwd_kernel_traitsILi128ELi16ELb0ELb1ELb1ELb0ELb1EffEEv12SSMParamsBwd,"a",@progbits
	.sectionflags	@""
	.align	4
.nv.constant0._Z25selective_scan_bwd_kernelI32Selective_Scan_bwd_kernel_traitsILi128ELi16ELb0ELb1ELb1ELb0ELb1EffEEv12SSMParamsBwd:
	.zero		848


//--------------------- .nv.constant0._Z25selective_scan_bwd_kernelI32Selective_Scan_bwd_kernel_traitsILi128ELi16ELb0ELb1ELb1ELb1ELb0EffEEv12SSMParamsBwd --------------------------
	.section	.nv.constant0._Z25selective_scan_bwd_kernelI32Selective_Scan_bwd_kernel_traitsILi128ELi16ELb0ELb1ELb1ELb1ELb0EffEEv12SSMParamsBwd,"a",@progbits
	.sectionflags	@""
	.align	4
.nv.constant0._Z25selective_scan_bwd_kernelI32Selective_Scan_bwd_kernel_traitsILi128ELi16ELb0ELb1ELb1ELb1ELb0EffEEv12SSMParamsBwd:
	.zero		848


//--------------------- .nv.constant0._Z25selective_scan_bwd_kernelI32Selective_Scan_bwd_kernel_traitsILi128ELi16ELb0ELb1ELb1ELb1ELb1EffEEv12SSMParamsBwd --------------------------
	.section	.nv.constant0._Z25selective_scan_bwd_kernelI32Selective_Scan_bwd_kernel_traitsILi128ELi16ELb0ELb1ELb1ELb1ELb1EffEEv12SSMParamsBwd,"a",@progbits
	.sectionflags	@""
	.align	4
.nv.constant0._Z25selective_scan_bwd_kernelI32Selective_Scan_bwd_kernel_traitsILi128ELi16ELb0ELb1ELb1ELb1ELb1EffEEv12SSMParamsBwd:
	.zero		848


//--------------------- .nv.constant0._Z25selective_scan_bwd_kernelI32Selective_Scan_bwd_kernel_traitsILi128ELi16ELb1ELb0ELb0ELb0ELb0EffEEv12SSMParamsBwd --------------------------
	.section	.nv.constant0._Z25selective_scan_bwd_kernelI32Selective_Scan_bwd_kernel_traitsILi128ELi16ELb1ELb0ELb0ELb0ELb0EffEEv12SSMParamsBwd,"a",@progbits
	.sectionflags	@""
	.align	4
.nv.constant0._Z25selective_scan_bwd_kernelI32Selective_Scan_bwd_kernel_traitsILi128ELi16ELb1ELb0ELb0ELb0ELb0EffEEv12SSMParamsBwd:
	.zero		848


//--------------------- .nv.constant0._Z25selective_scan_bwd_kernelI32Selective_Scan_bwd_kernel_traitsILi128ELi16ELb1ELb0ELb0ELb0ELb1EffEEv12SSMParamsBwd --------------------------
	.section	.nv.constant0._Z25selective_scan_bwd_kernelI32Selective_Scan_bwd_kernel_traitsILi128ELi16ELb1ELb0ELb0ELb0ELb1EffEEv12SSMParamsBwd,"a",@progbits
	.sectionflags	@""
	.align	4
.nv.constant0._Z25selective_scan_bwd_kernelI32Selective_Scan_bwd_kernel_traitsILi128ELi16ELb1ELb0ELb0ELb0ELb1EffEEv12SSMParamsBwd:
	.zero		848


//--------------------- .nv.constant0._Z25selective_scan_bwd_kernelI32Selective_Scan_bwd_kernel_traitsILi128ELi16ELb1ELb0ELb0ELb1ELb0EffEEv12SSMParamsBwd --------------------------
	.section	.nv.constant0._Z25selective_scan_bwd_kernelI32Selective_Scan_bwd_kernel_traitsILi128ELi16ELb1ELb0ELb0ELb1ELb0EffEEv12SSMParamsBwd,"a",@progbits
	.sectionflags	@""
	.align	4
.nv.constant0._Z25selective_scan_bwd_kernelI32Selective_Scan_bwd_kernel_traitsILi128ELi16ELb1ELb0ELb0ELb1ELb0EffEEv12SSMParamsBwd:
	.zero		848


//--------------------- .nv.constant0._Z25selective_scan_bwd_kernelI32Selective_Scan_bwd_kernel_traitsILi128ELi16ELb1ELb0ELb0ELb1ELb1EffEEv12SSMParamsBwd --------------------------
	.section	.nv.constant0._Z25selective_scan_bwd_kernelI32Selective_Scan_bwd_kernel_traitsILi128ELi16ELb1ELb0ELb0ELb1ELb1EffEEv12SSMParamsBwd,"a",@progbits
	.sectionflags	@""
	.align	4
.nv.constant0._Z25selective_scan_bwd_kernelI32Selective_Scan_bwd_kernel_traitsILi128ELi16ELb1ELb0ELb0ELb1ELb1EffEEv12SSMParamsBwd:
	.zero		848


//--------------------- .nv.constant0._Z25selective_scan_bwd_kernelI32Selective_Scan_bwd_kernel_traitsILi128ELi16ELb1ELb0ELb1ELb0ELb0EffEEv12SSMParamsBwd --------------------------
	.section	.nv.constant0._Z25selective_scan_bwd_kernelI32Selective_Scan_bwd_kernel_traitsILi128ELi16ELb1ELb0ELb1ELb0ELb0EffEEv12SSMParamsBwd,"a",@progbits
	.sectionflags	@""
	.align	4
.nv.constant0._Z25selective_scan_bwd_kernelI32Selective_Scan_bwd_kernel_traitsILi128ELi16ELb1ELb0ELb1ELb0ELb0EffEEv12SSMParamsBwd:
	.zero		848


//--------------------- .nv.constant0._Z25selective_scan_bwd_kernelI32Selective_Scan_bwd_kernel_traitsILi128ELi16ELb1ELb0ELb1ELb0ELb1EffEEv12SSMParamsBwd --------------------------
	.section	.nv.constant0._Z25selective_scan_bwd_kernelI32Selective_Scan_bwd_kernel_traitsILi128ELi16ELb1ELb0ELb1ELb0ELb1EffEEv12SSMParamsBwd,"a",@progbits
	.sectionflags	@""
	.align	4
.nv.constant0._Z25selective_scan_bwd_kernelI32Selective_Scan_bwd_kernel_traitsILi128ELi16ELb1ELb0ELb1ELb0ELb1EffEEv12SSMParamsBwd:
	.zero		848


//--------------------- .nv.constant0._Z25selective_scan_bwd_kernelI32Selective_Scan_bwd_kernel_traitsILi128ELi16ELb1ELb0ELb1ELb1ELb0EffEEv12SSMParamsBwd --------------------------
	.section	.nv.constant0._Z25selective_scan_bwd_kernelI32Selective_Scan_bwd_kernel_traitsILi128ELi16ELb1ELb0ELb1ELb1ELb0EffEEv12SSMParamsBwd,"a",@progbits
	.sectionflags	@""
	.align	4
.nv.constant0._Z25selective_scan_bwd_kernelI32Selective_Scan_bwd_kernel_traitsILi128ELi16ELb1ELb0ELb1ELb1ELb0EffEEv12SSMParamsBwd:
	.zero		848


//--------------------- .nv.constant0._Z25selective_scan_bwd_kernelI32Selective_Scan_bwd_kernel_traitsILi128ELi16ELb1ELb0ELb1ELb1ELb1EffEEv12SSMParamsBwd --------------------------
	.section	.nv.constant0._Z25selective_scan_bwd_kernelI32Selective_Scan_bwd_kernel_traitsILi128ELi16ELb1ELb0ELb1ELb1ELb1EffEEv12SSMParamsBwd,"a",@progbits
	.sectionflags	@""
	.align	4
.nv.constant0._Z25selective_scan_bwd_kernelI32Selective_Scan_bwd_kernel_traitsILi128ELi16ELb1ELb0ELb1ELb1ELb1EffEEv12SSMParamsBwd:
	.zero		848


//--------------------- .nv.constant0._Z25selective_scan_bwd_kernelI32Selective_Scan_bwd_kernel_traitsILi128ELi16ELb1ELb1ELb0ELb0ELb0EffEEv12SSMParamsBwd --------------------------
	.section	.nv.constant0._Z25selective_scan_bwd_kernelI32Selective_Scan_bwd_kernel_traitsILi128ELi16ELb1ELb1ELb0ELb0ELb0EffEEv12SSMParamsBwd,"a",@progbits
	.sectionflags	@""
	.align	4
.nv.constant0._Z25selective_scan_bwd_kernelI32Selective_Scan_bwd_kernel_traitsILi128ELi16ELb1ELb1ELb0ELb0ELb0EffEEv12SSMParamsBwd:
	.zero		848


//--------------------- .nv.constant0._Z25selective_scan_bwd_kernelI32Selective_Scan_bwd_kernel_traitsILi128ELi16ELb1ELb1ELb0ELb0ELb1EffEEv12SSMParamsBwd --------------------------
	.section	.nv.constant0._Z25selective_scan_bwd_kernelI32Selective_Scan_bwd_kernel_traitsILi128ELi16ELb1ELb1ELb0ELb0ELb1EffEEv12SSMParamsBwd,"a",@progbits
	.sectionflags	@""
	.align	4
.nv.constant0._Z25selective_scan_bwd_kernelI32Selective_Scan_bwd_kernel_traitsILi128ELi16ELb1ELb1ELb0ELb0ELb1EffEEv12SSMParamsBwd:
	.zero		848


//--------------------- .nv.constant0._Z25selective_scan_bwd_kernelI32Selective_Scan_bwd_kernel_traitsILi128ELi16ELb1ELb1ELb0ELb1ELb0EffEEv12SSMParamsBwd --------------------------
	.section	.nv.constant0._Z25selective_scan_bwd_kernelI32Selective_Scan_bwd_kernel_traitsILi128ELi16ELb1ELb1ELb0ELb1ELb0EffEEv12SSMParamsBwd,"a",@progbits
	.sectionflags	@""
	.align	4
.nv.constant0._Z25selective_scan_bwd_kernelI32Selective_Scan_bwd_kernel_traitsILi128ELi16ELb1ELb1ELb0ELb1ELb0EffEEv12SSMParamsBwd:
	.zero		848


//--------------------- .nv.constant0._Z25selective_scan_bwd_kernelI32Selective_Scan_bwd_kernel_traitsILi128ELi16ELb1ELb1ELb0ELb1ELb1EffEEv12SSMParamsBwd --------------------------
	.section	.nv.constant0._Z25selective_scan_bwd_kernelI32Selective_Scan_bwd_kernel_traitsILi128ELi16ELb1ELb1ELb0ELb1ELb1EffEEv12SSMParamsBwd,"a",@progbits
	.sectionflags	@""
	.align	4
.nv.constant0._Z25selective_scan_bwd_kernelI32Selective_Scan_bwd_kernel_traitsILi128ELi16ELb1ELb1ELb0ELb1ELb1EffEEv12SSMParamsBwd:
	.zero		848


//--------------------- .nv.constant0._Z25selective_scan_bwd_kernelI32Selective_Scan_bwd_kernel_traitsILi128ELi16ELb1ELb1ELb1ELb0ELb0EffEEv12SSMParamsBwd --------------------------
	.section	.nv.constant0._Z25selective_scan_bwd_kernelI32Selective_Scan_bwd_kernel_traitsILi128ELi16ELb1ELb1ELb1ELb0ELb0EffEEv12SSMParamsBwd,"a",@progbits
	.sectionflags	@""
	.align	4
.nv.constant0._Z25selective_scan_bwd_kernelI32Selective_Scan_bwd_kernel_traitsILi128ELi16ELb1ELb1ELb1ELb0ELb0EffEEv12SSMParamsBwd:
	.zero		848


//--------------------- .nv.constant0._Z25selective_scan_bwd_kernelI32Selective_Scan_bwd_kernel_traitsILi128ELi16ELb1ELb1ELb1ELb0ELb1EffEEv12SSMParamsBwd --------------------------
	.section	.nv.constant0._Z25selective_scan_bwd_kernelI32Selective_Scan_bwd_kernel_traitsILi128ELi16ELb1ELb1ELb1ELb0ELb1EffEEv12SSMParamsBwd,"a",@progbits
	.sectionflags	@""
	.align	4
.nv.constant0._Z25selective_scan_bwd_kernelI32Selective_Scan_bwd_kernel_traitsILi128ELi16ELb1ELb1ELb1ELb0ELb1EffEEv12SSMParamsBwd:
	.zero		848


//--------------------- .nv.constant0._Z25selective_scan_bwd_kernelI32Selective_Scan_bwd_kernel_traitsILi128ELi16ELb1ELb1ELb1ELb1ELb0EffEEv12SSMParamsBwd --------------------------
	.section	.nv.constant0._Z25selective_scan_bwd_kernelI32Selective_Scan_bwd_kernel_traitsILi128ELi16ELb1ELb1ELb1ELb1ELb0EffEEv12SSMParamsBwd,"a",@progbits
	.sectionflags	@""
	.align	4
.nv.constant0._Z25selective_scan_bwd_kernelI32Selective_Scan_bwd_kernel_traitsILi128ELi16ELb1ELb1ELb1ELb1ELb0EffEEv12SSMParamsBwd:
	.zero		848


//--------------------- .nv.constant0._Z25selective_scan_bwd_kernelI32Selective_Scan_bwd_kernel_traitsILi128ELi16ELb1ELb1ELb1ELb1ELb1EffEEv12SSMParamsBwd --------------------------
	.section	.nv.constant0._Z25selective_scan_bwd_kernelI32Selective_Scan_bwd_kernel_traitsILi128ELi16ELb1ELb1ELb1ELb1ELb1EffEEv12SSMParamsBwd,"a",@progbits
	.sectionflags	@""
	.align	4
.nv.constant0._Z25selective_scan_bwd_kernelI32Selective_Scan_bwd_kernel_traitsILi128ELi16ELb1ELb1ELb1ELb1ELb1EffEEv12SSMParamsBwd:
	.zero		848


//--------------------- .nv.constant0._Z25selective_scan_bwd_kernelI32Selective_Scan_bwd_kernel_traitsILi64ELi16ELb0ELb0ELb0ELb0ELb0EffEEv12SSMParamsBwd --------------------------
	.section	.nv.constant0._Z25selective_scan_bwd_kernelI32Selective_Scan_bwd_kernel_traitsILi64ELi16ELb0ELb0ELb0ELb0ELb0EffEEv12SSMParamsBwd,"a",@progbits
	.sectionflags	@""
	.align	4
.nv.constant0._Z25selective_scan_bwd_kernelI32Selective_Scan_bwd_kernel_traitsILi64ELi16ELb0ELb0ELb0ELb0ELb0EffEEv12SSMParamsBwd:
	.zero		848


//--------------------- .nv.constant0._Z25selective_scan_bwd_kernelI32Selective_Scan_bwd_kernel_traitsILi64ELi16ELb0ELb0ELb0ELb0ELb1EffEEv12SSMParamsBwd --------------------------
	.section	.nv.constant0._Z25selective_scan_bwd_kernelI32Selective_Scan_bwd_kernel_traitsILi64ELi16ELb0ELb0ELb0ELb0ELb1EffEEv12SSMParamsBwd,"a",@progbits
	.sectionflags	@""
	.align	4
.nv.constant0._Z25selective_scan_bwd_kernelI32Selective_Scan_bwd_kernel_traitsILi64ELi16ELb0ELb0ELb0ELb0ELb1EffEEv12SSMParamsBwd:
	.zero		848


//--------------------- .nv.constant0._Z25selective_scan_bwd_kernelI32Selective_Scan_bwd_kernel_traitsILi64ELi16ELb0ELb0ELb0ELb1ELb0EffEEv12SSMParamsBwd --------------------------
	.section	.nv.constant0._Z25selective_scan_bwd_kernelI32Selective_Scan_bwd_kernel_traitsILi64ELi16ELb0ELb0ELb0ELb1ELb0EffEEv12SSMParamsBwd,"a",@progbits
	.sectionflags	@""
	.align	4
.nv.constant0._Z25selective_scan_bwd_kernelI32Selective_Scan_bwd_kernel_traitsILi64ELi16ELb0ELb0ELb0ELb1ELb0EffEEv12SSMParamsBwd:
	.zero		848


//--------------------- .nv.constant0._Z25selective_scan_bwd_kernelI32Selective_Scan_bwd_kernel_traitsILi64ELi16ELb0ELb0ELb0ELb1ELb1EffEEv12SSMParamsBwd --------------------------
	.section	.nv.constant0._Z25selective_scan_bwd_kernelI32Selective_Scan_bwd_kernel_traitsILi64ELi16ELb0ELb0ELb0ELb1ELb1EffEEv12SSMParamsBwd,"a",@progbits
	.sectionflags	@""
	.align	4
.nv.constant0._Z25selective_scan_bwd_kernelI32Selective_Scan_bwd_kernel_traitsILi64ELi16ELb0ELb0ELb0ELb1ELb1EffEEv12SSMParamsBwd:
	.zero		848


//--------------------- .nv.constant0._Z25selective_scan_bwd_kernelI32Selective_Scan_bwd_kernel_traitsILi64ELi16ELb0ELb0ELb1ELb0ELb0EffEEv12SSMParamsBwd --------------------------
	.section	.nv.constant0._Z25selective_scan_bwd_kernelI32Selective_Scan_bwd_kernel_traitsILi64ELi16ELb0ELb0ELb1ELb0ELb0EffEEv12SSMParamsBwd,"a",@progbits
	.sectionflags	@""
	.align	4
.nv.constant0._Z25selective_scan_bwd_kernelI32Selective_Scan_bwd_kernel_traitsILi64ELi16ELb0ELb0ELb1ELb0ELb0EffEEv12SSMParamsBwd:
	.zero		848


//--------------------- .nv.constant0._Z25selective_scan_bwd_kernelI32Selective_Scan_bwd_kernel_traitsILi64ELi16ELb0ELb0ELb1ELb0ELb1EffEEv12SSMParamsBwd --------------------------
	.section	.nv.constant0._Z25selective_scan_bwd_kernelI32Selective_Scan_bwd_kernel_traitsILi64ELi16ELb0ELb0ELb1ELb0ELb1EffEEv12SSMParamsBwd,"a",@progbits
	.sectionflags	@""
	.align	4
.nv.constant0._Z25selective_scan_bwd_kernelI32Selective_Scan_bwd_kernel_traitsILi64ELi16ELb0ELb0ELb1ELb0ELb1EffEEv12SSMParamsBwd:
	.zero		848


//--------------------- .nv.constant0._Z25selective_scan_bwd_kernelI32Selective_Scan_bwd_kernel_traitsILi64ELi16ELb0ELb0ELb1ELb1ELb0EffEEv12SSMParamsBwd --------------------------
	.section	.nv.constant0._Z25selective_scan_bwd_kernelI32Selective_Scan_bwd_kernel_traitsILi64ELi16ELb0ELb0ELb1ELb1ELb0EffEEv12SSMParamsBwd,"a",@progbits
	.sectionflags	@""
	.align	4
.nv.constant0._Z25selective_scan_bwd_kernelI32Selective_Scan_bwd_kernel_traitsILi64ELi16ELb0ELb0ELb1ELb1ELb0EffEEv12SSMParamsBwd:
	.zero		848


//--------------------- .nv.constant0._Z25selective_scan_bwd_kernelI32Selective_Scan_bwd_kernel_traitsILi64ELi16ELb0ELb0ELb1ELb1ELb1EffEEv12SSMParamsBwd --------------------------
	.section	.nv.constant0._Z25selective_scan_bwd_kernelI32Selective_Scan_bwd_kernel_traitsILi64ELi16ELb0ELb0ELb1ELb1ELb1EffEEv12SSMParamsBwd,"a",@progbits
	.sectionflags	@""
	.align	4
.nv.constant0._Z25selective_scan_bwd_kernelI32Selective_Scan_bwd_kernel_traitsILi64ELi16ELb0ELb0ELb1ELb1ELb1EffEEv12SSMParamsBwd:
	.zero		848


//--------------------- .nv.constant0._Z25selective_scan_bwd_kernelI32Selective_Scan_bwd_kernel_traitsILi64ELi16ELb0ELb1ELb0ELb0ELb0EffEEv12SSMParamsBwd --------------------------
	.section	.nv.constant0._Z25selective_scan_bwd_kernelI32Selective_Scan_bwd_kernel_traitsILi64ELi16ELb0ELb1ELb0ELb0ELb0EffEEv12SSMParamsBwd,"a",@progbits
	.sectionflags	@""
	.align	4
.nv.constant0._Z25selective_scan_bwd_kernelI32Selective_Scan_bwd_kernel_traitsILi64ELi16ELb0ELb1ELb0ELb0ELb0EffEEv12SSMParamsBwd:
	.zero		848


//--------------------- .nv.constant0._Z25selective_scan_bwd_kernelI32Selective_Scan_bwd_kernel_traitsILi64ELi16ELb0ELb1ELb0ELb0ELb1EffEEv12SSMParamsBwd --------------------------
	.section	.nv.constant0._Z25selective_scan_bwd_kernelI32Selective_Scan_bwd_kernel_traitsILi64ELi16ELb0ELb1ELb0ELb0ELb1EffEEv12SSMParamsBwd,"a",@progbits
	.sectionflags	@""
	.align	4
.nv.constant0._Z25selective_scan_bwd_kernelI32Selective_Scan_bwd_kernel_traitsILi64ELi16ELb0ELb1ELb0ELb0ELb1EffEEv12SSMParamsBwd:
	.zero		848


//--------------------- .nv.constant0._Z25selective_scan_bwd_kernelI32Selective_Scan_bwd_kernel_traitsILi64ELi16ELb0ELb1ELb0ELb1ELb0EffEEv12SSMParamsBwd --------------------------
	.section	.nv.constant0._Z25selective_scan_bwd_kernelI32Selective_Scan_bwd_kernel_traitsILi64ELi16ELb0ELb1ELb0ELb1ELb0EffEEv12SSMParamsBwd,"a",@progbits
	.sectionflags	@""
	.align	4
.nv.constant0._Z25selective_scan_bwd_kernelI32Selective_Scan_bwd_kernel_traitsILi64ELi16ELb0ELb1ELb0ELb1ELb0EffEEv12SSMParamsBwd:
	.zero		848


//--------------------- .nv.constant0._Z25selective_scan_bwd_kernelI32Selective_Scan_bwd_kernel_traitsILi64ELi16ELb0ELb1ELb0ELb1ELb1EffEEv12SSMParamsBwd --------------------------
	.section	.nv.constant0._Z25selective_scan_bwd_kernelI32Selective_Scan_bwd_kernel_traitsILi64ELi16ELb0ELb1ELb0ELb1ELb1EffEEv12SSMParamsBwd,"a",@progbits
	.sectionflags	@""
	.align	4
.nv.constant0._Z25selective_scan_bwd_kernelI32Selective_Scan_bwd_kernel_traitsILi64ELi16ELb0ELb1ELb0ELb1ELb1EffEEv12SSMParamsBwd:
	.zero		848


//--------------------- .nv.constant0._Z25selective_scan_bwd_kernelI32Selective_Scan_bwd_kernel_traitsILi64ELi16ELb0ELb1ELb1ELb0ELb0EffEEv12SSMParamsBwd --------------------------
	.section	.nv.constant0._Z25selective_scan_bwd_kernelI32Selective_Scan_bwd_kernel_traitsILi64ELi16ELb0ELb1ELb1ELb0ELb0EffEEv12SSMParamsBwd,"a",@progbits
	.sectionflags	@""
	.align	4
.nv.constant0._Z25selective_scan_bwd_kernelI32Selective_Scan_bwd_kernel_traitsILi64ELi16ELb0ELb1ELb1ELb0ELb0EffEEv12SSMParamsBwd:
	.zero		848


//--------------------- .nv.constant0._Z25selective_scan_bwd_kernelI32Selective_Scan_bwd_kernel_traitsILi64ELi16ELb0ELb1ELb1ELb0ELb1EffEEv12SSMParamsBwd --------------------------
	.section	.nv.constant0._Z25selective_scan_bwd_kernelI32Selective_Scan_bwd_kernel_traitsILi64ELi16ELb0ELb1ELb1ELb0ELb1EffEEv12SSMParamsBwd,"a",@progbits
	.sectionflags	@""
	.align	4
.nv.constant0._Z25selective_scan_bwd_kernelI32Selective_Scan_bwd_kernel_traitsILi64ELi16ELb0ELb1ELb1ELb0ELb1EffEEv12SSMParamsBwd:
	.zero		848


//--------------------- .nv.constant0._Z25selective_scan_bwd_kernelI32Selective_Scan_bwd_kernel_traitsILi64ELi16ELb0ELb1ELb1ELb1ELb0EffEEv12SSMParamsBwd --------------------------
	.section	.nv.constant0._Z25selective_scan_bwd_kernelI32Selective_Scan_bwd_kernel_traitsILi64ELi16ELb0ELb1ELb1ELb1ELb0EffEEv12SSMParamsBwd,"a",@progbits
	.sectionflags	@""
	.align	4
.nv.constant0._Z25selective_scan_bwd_kernelI32Selective_Scan_bwd_kernel_traitsILi64ELi16ELb0ELb1ELb1ELb1ELb0EffEEv12SSMParamsBwd:
	.zero		848


//--------------------- .nv.constant0._Z25selective_scan_bwd_kernelI32Selective_Scan_bwd_kernel_traitsILi64ELi16ELb0ELb1ELb1ELb1ELb1EffEEv12SSMParamsBwd --------------------------
	.section	.nv.constant0._Z25selective_scan_bwd_kernelI32Selective_Scan_bwd_kernel_traitsILi64ELi16ELb0ELb1ELb1ELb1ELb1EffEEv12SSMParamsBwd,"a",@progbits
	.sectionflags	@""
	.align	4
.nv.constant0._Z25selective_scan_bwd_kernelI32Selective_Scan_bwd_kernel_traitsILi64ELi16ELb0ELb1ELb1ELb1ELb1EffEEv12SSMParamsBwd:
	.zero		848


//--------------------- .nv.constant0._Z25selective_scan_bwd_kernelI32Selective_Scan_bwd_kernel_traitsILi64ELi16ELb1ELb0ELb0ELb0ELb0EffEEv12SSMParamsBwd --------------------------
	.section	.nv.constant0._Z25selective_scan_bwd_kernelI32Selective_Scan_bwd_kernel_traitsILi64ELi16ELb1ELb0ELb0ELb0ELb0EffEEv12SSMParamsBwd,"a",@progbits
	.sectionflags	@""
	.align	4
.nv.constant0._Z25selective_scan_bwd_kernelI32Selective_Scan_bwd_kernel_traitsILi64ELi16ELb1ELb0ELb0ELb0ELb0EffEEv12SSMParamsBwd:
	.zero		848


//--------------------- .nv.constant0._Z25selective_scan_bwd_kernelI32Selective_Scan_bwd_kernel_traitsILi64ELi16ELb1ELb0ELb0ELb0ELb1EffEEv12SSMParamsBwd --------------------------
	.section	.nv.constant0._Z25selective_scan_bwd_kernelI32Selective_Scan_bwd_kernel_traitsILi64ELi16ELb1ELb0ELb0ELb0ELb1EffEEv12SSMParamsBwd,"a",@progbits
	.sectionflags	@""
	.align	4
.nv.constant0._Z25selective_scan_bwd_kernelI32Selective_Scan_bwd_kernel_traitsILi64ELi16ELb1ELb0ELb0ELb0ELb1EffEEv12SSMParamsBwd:
	.zero		848


//--------------------- .nv.constant0._Z25selective_scan_bwd_kernelI32Selective_Scan_bwd_kernel_traitsILi64ELi16ELb1ELb0ELb0ELb1ELb0EffEEv12SSMParamsBwd --------------------------
	.section	.nv.constant0._Z25selective_scan_bwd_kernelI32Selective_Scan_bwd_kernel_traitsILi64ELi16ELb1ELb0ELb0ELb1ELb0EffEEv12SSMParamsBwd,"a",@progbits
	.sectionflags	@""
	.align	4
.nv.constant0._Z25selective_scan_bwd_kernelI32Selective_Scan_bwd_kernel_traitsILi64ELi16ELb1ELb0ELb0ELb1ELb0EffEEv12SSMParamsBwd:
	.zero		848


//--------------------- .nv.constant0._Z25selective_scan_bwd_kernelI32Selective_Scan_bwd_kernel_traitsILi64ELi16ELb1ELb0ELb0ELb1ELb1EffEEv12SSMParamsBwd --------------------------
	.section	.nv.constant0._Z25selective_scan_bwd_kernelI32Selective_Scan_bwd_kernel_traitsILi64ELi16ELb1ELb0ELb0ELb1ELb1EffEEv12SSMParamsBwd,"a",@progbits
	.sectionflags	@""
	.align	4
.nv.constant0._Z25selective_scan_bwd_kernelI32Selective_Scan_bwd_kernel_traitsILi64ELi16ELb1ELb0ELb0ELb1ELb1EffEEv12SSMParamsBwd:
	.zero		848


//--------------------- .nv.constant0._Z25selective_scan_bwd_kernelI32Selective_Scan_bwd_kernel_traitsILi64ELi16ELb1ELb0ELb1ELb0ELb0EffEEv12SSMParamsBwd --------------------------
	.section	.nv.constant0._Z25selective_scan_bwd_kernelI32Selective_Scan_bwd_kernel_traitsILi64ELi16ELb1ELb0ELb1ELb0ELb0EffEEv12SSMParamsBwd,"a",@progbits
	.sectionflags	@""
	.align	4
.nv.constant0._Z25selective_scan_bwd_kernelI32Selective_Scan_bwd_kernel_traitsILi64ELi16ELb1ELb0ELb1ELb0ELb0EffEEv12SSMParamsBwd:
	.zero		848


//--------------------- .nv.constant0._Z25selective_scan_bwd_kernelI32Selective_Scan_bwd_kernel_traitsILi64ELi16ELb1ELb0ELb1ELb0ELb1EffEEv12SSMParamsBwd --------------------------
	.section	.nv.constant0._Z25selective_scan_bwd_kernelI32Selective_Scan_bwd_kernel_traitsILi64ELi16ELb1ELb0ELb1ELb0ELb1EffEEv12SSMParamsBwd,"a",@progbits
	.sectionflags	@""
	.align	4
.nv.constant0._Z25selective_scan_bwd_kernelI32Selective_Scan_bwd_kernel_traitsILi64ELi16ELb1ELb0ELb1ELb0ELb1EffEEv12SSMParamsBwd:
	.zero		848


//--------------------- .nv.constant0._Z25selective_scan_bwd_kernelI32Selective_Scan_bwd_kernel_traitsILi64ELi16ELb1ELb0ELb1ELb1ELb0EffEEv12SSMParamsBwd --------------------------
	.section	.nv.constant0._Z25selective_scan_bwd_kernelI32Selective_Scan_bwd_kernel_traitsILi64ELi16ELb1ELb0ELb1ELb1ELb0EffEEv12SSMParamsBwd,"a",@progbits
	.sectionflags	@""
	.align	4
.nv.constant0._Z25selective_scan_bwd_kernelI32Selective_Scan_bwd_kernel_traitsILi64ELi16ELb1ELb0ELb1ELb1ELb0EffEEv12SSMParamsBwd:
	.zero		848


//--------------------- .nv.constant0._Z25selective_scan_bwd_kernelI32Selective_Scan_bwd_kernel_traitsILi64ELi16ELb1ELb0ELb1ELb1ELb1EffEEv12SSMParamsBwd --------------------------
	.section	.nv.constant0._Z25selective_scan_bwd_kernelI32Selective_Scan_bwd_kernel_traitsILi64ELi16ELb1ELb0ELb1ELb1ELb1EffEEv12SSMParamsBwd,"a",@progbits
	.sectionflags	@""
	.align	4
.nv.constant0._Z25selective_scan_bwd_kernelI32Selective_Scan_bwd_kernel_traitsILi64ELi16ELb1ELb0ELb1ELb1ELb1EffEEv12SSMParamsBwd:
	.zero		848


//--------------------- .nv.constant0._Z25selective_scan_bwd_kernelI32Selective_Scan_bwd_kernel_traitsILi64ELi16ELb1ELb1ELb0ELb0ELb0EffEEv12SSMParamsBwd --------------------------
	.section	.nv.constant0._Z25selective_scan_bwd_kernelI32Selective_Scan_bwd_kernel_traitsILi64ELi16ELb1ELb1ELb0ELb0ELb0EffEEv12SSMParamsBwd,"a",@progbits
	.sectionflags	@""
	.align	4
.nv.constant0._Z25selective_scan_bwd_kernelI32Selective_Scan_bwd_kernel_traitsILi64ELi16ELb1ELb1ELb0ELb0ELb0EffEEv12SSMParamsBwd:
	.zero		848


//--------------------- .nv.constant0._Z25selective_scan_bwd_kernelI32Selective_Scan_bwd_kernel_traitsILi64ELi16ELb1ELb1ELb0ELb0ELb1EffEEv12SSMParamsBwd --------------------------
	.section	.nv.constant0._Z25selective_scan_bwd_kernelI32Selective_Scan_bwd_kernel_traitsILi64ELi16ELb1ELb1ELb0ELb0ELb1EffEEv12SSMParamsBwd,"a",@progbits
	.sectionflags	@""
	.align	4
.nv.constant0._Z25selective_scan_bwd_kernelI32Selective_Scan_bwd_kernel_traitsILi64ELi16ELb1ELb1ELb0ELb0ELb1EffEEv12SSMParamsBwd:
	.zero		848


//--------------------- .nv.constant0._Z25selective_scan_bwd_kernelI32Selective_Scan_bwd_kernel_traitsILi64ELi16ELb1ELb1ELb0ELb1ELb0EffEEv12SSMParamsBwd --------------------------
	.section	.nv.constant0._Z25selective_scan_bwd_kernelI32Selective_Scan_bwd_kernel_traitsILi64ELi16ELb1ELb1ELb0ELb1ELb0EffEEv12SSMParamsBwd,"a",@progbits
	.sectionflags	@""
	.align	4
.nv.constant0._Z25selective_scan_bwd_kernelI32Selective_Scan_bwd_kernel_traitsILi64ELi16ELb1ELb1ELb0ELb1ELb0EffEEv12SSMParamsBwd:
	.zero		848


//--------------------- .nv.constant0._Z25selective_scan_bwd_kernelI32Selective_Scan_bwd_kernel_traitsILi64ELi16ELb1ELb1ELb0ELb1ELb1EffEEv12SSMParamsBwd --------------------------
	.section	.nv.constant0._Z25selective_scan_bwd_kernelI32Selective_Scan_bwd_kernel_traitsILi64ELi16ELb1ELb1ELb0ELb1ELb1EffEEv12SSMParamsBwd,"a",@progbits
	.sectionflags	@""
	.align	4
.nv.constant0._Z25selective_scan_bwd_kernelI32Selective_Scan_bwd_kernel_traitsILi64ELi16ELb1ELb1ELb0ELb1ELb1EffEEv12SSMParamsBwd:
	.zero		848


//--------------------- .nv.constant0._Z25selective_scan_bwd_kernelI32Selective_Scan_bwd_kernel_traitsILi64ELi16ELb1ELb1ELb1ELb0ELb0EffEEv12SSMParamsBwd --------------------------
	.section	.nv.constant0._Z25selective_scan_bwd_kernelI32Selective_Scan_bwd_kernel_traitsILi64ELi16ELb1ELb1ELb1ELb0ELb0EffEEv12SSMParamsBwd,"a",@progbits
	.sectionflags	@""
	.align	4
.nv.constant0._Z25selective_scan_bwd_kernelI32Selective_Scan_bwd_kernel_traitsILi64ELi16ELb1ELb1ELb1ELb0ELb0EffEEv12SSMParamsBwd:
	.zero		848


//--------------------- .nv.constant0._Z25selective_scan_bwd_kernelI32Selective_Scan_bwd_kernel_traitsILi64ELi16ELb1ELb1ELb1ELb0ELb1EffEEv12SSMParamsBwd --------------------------
	.section	.nv.constant0._Z25selective_scan_bwd_kernelI32Selective_Scan_bwd_kernel_traitsILi64ELi16ELb1ELb1ELb1ELb0ELb1EffEEv12SSMParamsBwd,"a",@progbits
	.sectionflags	@""
	.align	4
.nv.constant0._Z25selective_scan_bwd_kernelI32Selective_Scan_bwd_kernel_traitsILi64ELi16ELb1ELb1ELb1ELb0ELb1EffEEv12SSMParamsBwd:
	.zero		848


//--------------------- .nv.constant0._Z25selective_scan_bwd_kernelI32Selective_Scan_bwd_kernel_traitsILi64ELi16ELb1ELb1ELb1ELb1ELb0EffEEv12SSMParamsBwd --------------------------
	.section	.nv.constant0._Z25selective_scan_bwd_kernelI32Selective_Scan_bwd_kernel_traitsILi64ELi16ELb1ELb1ELb1ELb1ELb0EffEEv12SSMParamsBwd,"a",@progbits
	.sectionflags	@""
	.align	4
.nv.constant0._Z25selective_scan_bwd_kernelI32Selective_Scan_bwd_kernel_traitsILi64ELi16ELb1ELb1ELb1ELb1ELb0EffEEv12SSMParamsBwd:
	.zero		848


//--------------------- .nv.constant0._Z25selective_scan_bwd_kernelI32Selective_Scan_bwd_kernel_traitsILi64ELi16ELb1ELb1ELb1ELb1ELb1EffEEv12SSMParamsBwd --------------------------
	.section	.nv.constant0._Z25selective_scan_bwd_kernelI32Selective_Scan_bwd_kernel_traitsILi64ELi16ELb1ELb1ELb1ELb1ELb1EffEEv12SSMParamsBwd,"a",@progbits
	.sectionflags	@""
	.align	4
.nv.constant0._Z25selective_scan_bwd_kernelI32Selective_Scan_bwd_kernel_traitsILi64ELi16ELb1ELb1ELb1ELb1ELb1EffEEv12SSMParamsBwd:
	.zero		848


//--------------------- .nv.constant0._Z25selective_scan_bwd_kernelI32Selective_Scan_bwd_kernel_traitsILi32ELi16ELb0ELb0ELb0ELb0ELb0EffEEv12SSMParamsBwd --------------------------
	.section	.nv.constant0._Z25selective_scan_bwd_kernelI32Selective_Scan_bwd_kernel_traitsILi32ELi16ELb0ELb0ELb0ELb0ELb0EffEEv12SSMParamsBwd,"a",@progbits
	.sectionflags	@""
	.align	4
.nv.constant0._Z25selective_scan_bwd_kernelI32Selective_Scan_bwd_kernel_traitsILi32ELi16ELb0ELb0ELb0ELb0ELb0EffEEv12SSMParamsBwd:
	.zero		848


//--------------------- .nv.constant0._Z25selective_scan_bwd_kernelI32Selective_Scan_bwd_kernel_traitsILi32ELi16ELb0ELb0ELb0ELb0ELb1EffEEv12SSMParamsBwd --------------------------
	.section	.nv.constant0._Z25selective_scan_bwd_kernelI32Selective_Scan_bwd_kernel_traitsILi32ELi16ELb0ELb0ELb0ELb0ELb1EffEEv12SSMParamsBwd,"a",@progbits
	.sectionflags	@""
	.align	4
.nv.constant0._Z25selective_scan_bwd_kernelI32Selective_Scan_bwd_kernel_traitsILi32ELi16ELb0ELb0ELb0ELb0ELb1EffEEv12SSMParamsBwd:
	.zero		848


//--------------------- .nv.constant0._Z25selective_scan_bwd_kernelI32Selective_Scan_bwd_kernel_traitsILi32ELi16ELb0ELb0ELb0ELb1ELb0EffEEv12SSMParamsBwd --------------------------
	.section	.nv.constant0._Z25selective_scan_bwd_kernelI32Selective_Scan_bwd_kernel_traitsILi32ELi16ELb0ELb0ELb0ELb1ELb0EffEEv12SSMParamsBwd,"a",@progbits
	.sectionflags	@""
	.align	4
.nv.constant0._Z25selective_scan_bwd_kernelI32Selective_Scan_bwd_kernel_traitsILi32ELi16ELb0ELb0ELb0ELb1ELb0EffEEv12SSMParamsBwd:
	.zero		848


//--------------------- .nv.constant0._Z25selective_scan_bwd_kernelI32Selective_Scan_bwd_kernel_traitsILi32ELi16ELb0ELb0ELb0ELb1ELb1EffEEv12SSMParamsBwd --------------------------
	.section	.nv.constant0._Z25selective_scan_bwd_kernelI32Selective_Scan_bwd_kernel_traitsILi32ELi16ELb0ELb0ELb0ELb1ELb1EffEEv12SSMParamsBwd,"a",@progbits
	.sectionflags	@""
	.align	4
.nv.constant0._Z25selective_scan_bwd_kernelI32Selective_Scan_bwd_kernel_traitsILi32ELi16ELb0ELb0ELb0ELb1ELb1EffEEv12SSMParamsBwd:
	.zero		848


//--------------------- .nv.constant0._Z25selective_scan_bwd_kernelI32Selective_Scan_bwd_kernel_traitsILi32ELi16ELb0ELb0ELb1ELb0ELb0EffEEv12SSMParamsBwd --------------------------
	.section	.nv.constant0._Z25selective_scan_bwd_kernelI32Selective_Scan_bwd_kernel_traitsILi32ELi16ELb0ELb0ELb1ELb0ELb0EffEEv12SSMParamsBwd,"a",@progbits
	.sectionflags	@""
	.align	4
.nv.constant0._Z25selective_scan_bwd_kernelI32Selective_Scan_bwd_kernel_traitsILi32ELi16ELb0ELb0ELb1ELb0ELb0EffEEv12SSMParamsBwd:
	.zero		848


//--------------------- .nv.constant0._Z25selective_scan_bwd_kernelI32Selective_Scan_bwd_kernel_traitsILi32ELi16ELb0ELb0ELb1ELb0ELb1EffEEv12SSMParamsBwd --------------------------
	.section	.nv.constant0._Z25selective_scan_bwd_kernelI32Selective_Scan_bwd_kernel_traitsILi32ELi16ELb0ELb0ELb1ELb0ELb1EffEEv12SSMParamsBwd,"a",@progbits
	.sectionflags	@""
	.align	4
.nv.constant0._Z25selective_scan_bwd_kernelI32Selective_Scan_bwd_kernel_traitsILi32ELi16ELb0ELb0ELb1ELb0ELb1EffEEv12SSMParamsBwd:
	.zero		848


//--------------------- .nv.constant0._Z25selective_scan_bwd_kernelI32Selective_Scan_bwd_kernel_traitsILi32ELi16ELb0ELb0ELb1ELb1ELb0EffEEv12SSMParamsBwd --------------------------
	.section	.nv.constant0._Z25selective_scan_bwd_kernelI32Selective_Scan_bwd_kernel_traitsILi32ELi16ELb0ELb0ELb1ELb1ELb0EffEEv12SSMParamsBwd,"a",@progbits
	.sectionflags	@""
	.align	4
.nv.constant0._Z25selective_scan_bwd_kernelI32Selective_Scan_bwd_kernel_traitsILi32ELi16ELb0ELb0ELb1ELb1ELb0EffEEv12SSMParamsBwd:
	.zero		848


//--------------------- .nv.constant0._Z25selective_scan_bwd_kernelI32Selective_Scan_bwd_kernel_traitsILi32ELi16ELb0ELb0ELb1ELb1ELb1EffEEv12SSMParamsBwd --------------------------
	.section	.nv.constant0._Z25selective_scan_bwd_kernelI32Selective_Scan_bwd_kernel_traitsILi32ELi16ELb0ELb0ELb1ELb1ELb1EffEEv12SSMParamsBwd,"a",@progbits
	.sectionflags	@""
	.align	4
.nv.constant0._Z25selective_scan_bwd_kernelI32Selective_Scan_bwd_kernel_traitsILi32ELi16ELb0ELb0ELb1ELb1ELb1EffEEv12SSMParamsBwd:
	.zero		848


//--------------------- .nv.constant0._Z25selective_scan_bwd_kernelI32Selective_Scan_bwd_kernel_traitsILi32ELi16ELb0ELb1ELb0ELb0ELb0EffEEv12SSMParamsBwd --------------------------
	.section	.nv.constant0._Z25selective_scan_bwd_kernelI32Selective_Scan_bwd_kernel_traitsILi32ELi16ELb0ELb1ELb0ELb0ELb0EffEEv12SSMParamsBwd,"a",@progbits
	.sectionflags	@""
	.align	4
.nv.constant0._Z25selective_scan_bwd_kernelI32Selective_Scan_bwd_kernel_traitsILi32ELi16ELb0ELb1ELb0ELb0ELb0EffEEv12SSMParamsBwd:
	.zero		848


//--------------------- .nv.constant0._Z25selective_scan_bwd_kernelI32Selective_Scan_bwd_kernel_traitsILi32ELi16ELb0ELb1ELb0ELb0ELb1EffEEv12SSMParamsBwd --------------------------
	.section	.nv.constant0._Z25selective_scan_bwd_kernelI32Selective_Scan_bwd_kernel_traitsILi32ELi16ELb0ELb1ELb0ELb0ELb1EffEEv12SSMParamsBwd,"a",@progbits
	.sectionflags	@""
	.align	4
.nv.constant0._Z25selective_scan_bwd_kernelI32Selective_Scan_bwd_kernel_traitsILi32ELi16ELb0ELb1ELb0ELb0ELb1EffEEv12SSMParamsBwd:
	.zero		848


//--------------------- .nv.constant0._Z25selective_scan_bwd_kernelI32Selective_Scan_bwd_kernel_traitsILi32ELi16ELb0ELb1ELb0ELb1ELb0EffEEv12SSMParamsBwd --------------------------
	.section	.nv.constant0._Z25selective_scan_bwd_kernelI32Selective_Scan_bwd_kernel_traitsILi32ELi16ELb0ELb1ELb0ELb1ELb0EffEEv12SSMParamsBwd,"a",@progbits
	.sectionflags	@""
	.align	4
.nv.constant0._Z25selective_scan_bwd_kernelI32Selective_Scan_bwd_kernel_traitsILi32ELi16ELb0ELb1ELb0ELb1ELb0EffEEv12SSMParamsBwd:
	.zero		848


//--------------------- .nv.constant0._Z25selective_scan_bwd_kernelI32Selective_Scan_bwd_kernel_traitsILi32ELi16ELb0ELb1ELb0ELb1ELb1EffEEv12SSMParamsBwd --------------------------
	.section	.nv.constant0._Z25selective_scan_bwd_kernelI32Selective_Scan_bwd_kernel_traitsILi32ELi16ELb0ELb1ELb0ELb1ELb1EffEEv12SSMParamsBwd,"a",@progbits
	.sectionflags	@""
	.align	4
.nv.constant0._Z25selective_scan_bwd_kernelI32Selective_Scan_bwd_kernel_traitsILi32ELi16ELb0ELb1ELb0ELb1ELb1EffEEv12SSMParamsBwd:
	.zero		848


//--------------------- .nv.constant0._Z25selective_scan_bwd_kernelI32Selective_Scan_bwd_kernel_traitsILi32ELi16ELb0ELb1ELb1ELb0ELb0EffEEv12SSMParamsBwd --------------------------
	.section	.nv.constant0._Z25selective_scan_bwd_kernelI32Selective_Scan_bwd_kernel_traitsILi32ELi16ELb0ELb1ELb1ELb0ELb0EffEEv12SSMParamsBwd,"a",@progbits
	.sectionflags	@""
	.align	4
.nv.constant0._Z25selective_scan_bwd_kernelI32Selective_Scan_bwd_kernel_traitsILi32ELi16ELb0ELb1ELb1ELb0ELb0EffEEv12SSMParamsBwd:
	.zero		848


//--------------------- .nv.constant0._Z25selective_scan_bwd_kernelI32Selective_Scan_bwd_kernel_traitsILi32ELi16ELb0ELb1ELb1ELb0ELb1EffEEv12SSMParamsBwd --------------------------
	.section	.nv.constant0._Z25selective_scan_bwd_kernelI32Selective_Scan_bwd_kernel_traitsILi32ELi16ELb0ELb1ELb1ELb0ELb1EffEEv12SSMParamsBwd,"a",@progbits
	.sectionflags	@""
	.align	4
.nv.constant0._Z25selective_scan_bwd_kernelI32Selective_Scan_bwd_kernel_traitsILi32ELi16ELb0ELb1ELb1ELb0ELb1EffEEv12SSMParamsBwd:
	.zero		848


//--------------------- .nv.constant0._Z25selective_scan_bwd_kernelI32Selective_Scan_bwd_kernel_traitsILi32ELi16ELb0ELb1ELb1ELb1ELb0EffEEv12SSMParamsBwd --------------------------
	.section	.nv.constant0._Z25selective_scan_bwd_kernelI32Selective_Scan_bwd_kernel_traitsILi32ELi16ELb0ELb1ELb1ELb1ELb0EffEEv12SSMParamsBwd,"a",@progbits
	.sectionflags	@""
	.align	4
.nv.constant0._Z25selective_scan_bwd_kernelI32Selective_Scan_bwd_kernel_traitsILi32ELi16ELb0ELb1ELb1ELb1ELb0EffEEv12SSMParamsBwd:
	.zero		848


//--------------------- .nv.constant0._Z25selective_scan_bwd_kernelI32Selective_Scan_bwd_kernel_traitsILi32ELi16ELb0ELb1ELb1ELb1ELb1EffEEv12SSMParamsBwd --------------------------
	.section	.nv.constant0._Z25selective_scan_bwd_kernelI32Selective_Scan_bwd_kernel_traitsILi32ELi16ELb0ELb1ELb1ELb1ELb1EffEEv12SSMParamsBwd,"a",@progbits
	.sectionflags	@""
	.align	4
.nv.constant0._Z25selective_scan_bwd_kernelI32Selective_Scan_bwd_kernel_traitsILi32ELi16ELb0ELb1ELb1ELb1ELb1EffEEv12SSMParamsBwd:
	.zero		848


//--------------------- .nv.constant0._Z25selective_scan_bwd_kernelI32Selective_Scan_bwd_kernel_traitsILi32ELi16ELb1ELb0ELb0ELb0ELb0EffEEv12SSMParamsBwd --------------------------
	.section	.nv.constant0._Z25selective_scan_bwd_kernelI32Selective_Scan_bwd_kernel_traitsILi32ELi16ELb1ELb0ELb0ELb0ELb0EffEEv12SSMParamsBwd,"a",@progbits
	.sectionflags	@""
	.align	4
.nv.constant0._Z25selective_scan_bwd_kernelI32Selective_Scan_bwd_kernel_traitsILi32ELi16ELb1ELb0ELb0ELb0ELb0EffEEv12SSMParamsBwd:
	.zero		848


//--------------------- .nv.constant0._Z25selective_scan_bwd_kernelI32Selective_Scan_bwd_kernel_traitsILi32ELi16ELb1ELb0ELb0ELb0ELb1EffEEv12SSMParamsBwd --------------------------
	.section	.nv.constant0._Z25selective_scan_bwd_kernelI32Selective_Scan_bwd_kernel_traitsILi32ELi16ELb1ELb0ELb0ELb0ELb1EffEEv12SSMParamsBwd,"a",@progbits
	.sectionflags	@""
	.align	4
.nv.constant0._Z25selective_scan_bwd_kernelI32Selective_Scan_bwd_kernel_traitsILi32ELi16ELb1ELb0ELb0ELb0ELb1EffEEv12SSMParamsBwd:
	.zero		848


//--------------------- .nv.constant0._Z25selective_scan_bwd_kernelI32Selective_Scan_bwd_kernel_traitsILi32ELi16ELb1ELb0ELb0ELb1ELb0EffEEv12SSMParamsBwd --------------------------
	.section	.nv.constant0._Z25selective_scan_bwd_kernelI32Selective_Scan_bwd_kernel_traitsILi32ELi16ELb1ELb0ELb0ELb1ELb0EffEEv12SSMParamsBwd,"a",@progbits
	.sectionflags	@""
	.align	4
.nv.constant0._Z25selective_scan_bwd_kernelI32Selective_Scan_bwd_kernel_traitsILi32ELi16ELb1ELb0ELb0ELb1ELb0EffEEv12SSMParamsBwd:
	.zero		848


//--------------------- .nv.constant0._Z25selective_scan_bwd_kernelI32Selective_Scan_bwd_kernel_traitsILi32ELi16ELb1ELb0ELb0ELb1ELb1EffEEv12SSMParamsBwd --------------------------
	.section	.nv.constant0._Z25selective_scan_bwd_kernelI32Selective_Scan_bwd_kernel_traitsILi32ELi16ELb1ELb0ELb0ELb1ELb1EffEEv12SSMParamsBwd,"a",@progbits
	.sectionflags	@""
	.align	4
.nv.constant0._Z25selective_scan_bwd_kernelI32Selective_Scan_bwd_kernel_traitsILi32ELi16ELb1ELb0ELb0ELb1ELb1EffEEv12SSMParamsBwd:
	.zero		848


//--------------------- .nv.constant0._Z25selective_scan_bwd_kernelI32Selective_Scan_bwd_kernel_traitsILi32ELi16ELb1ELb0ELb1ELb0ELb0EffEEv12SSMParamsBwd --------------------------
	.section	.nv.constant0._Z25selective_scan_bwd_kernelI32Selective_Scan_bwd_kernel_traitsILi32ELi16ELb1ELb0ELb1ELb0ELb0EffEEv12SSMParamsBwd,"a",@progbits
	.sectionflags	@""
	.align	4
.nv.constant0._Z25selective_scan_bwd_kernelI32Selective_Scan_bwd_kernel_traitsILi32ELi16ELb1ELb0ELb1ELb0ELb0EffEEv12SSMParamsBwd:
	.zero		848


//--------------------- .nv.constant0._Z25selective_scan_bwd_kernelI32Selective_Scan_bwd_kernel_traitsILi32ELi16ELb1ELb0ELb1ELb0ELb1EffEEv12SSMParamsBwd --------------------------
	.section	.nv.constant0._Z25selective_scan_bwd_kernelI32Selective_Scan_bwd_kernel_traitsILi32ELi16ELb1ELb0ELb1ELb0ELb1EffEEv12SSMParamsBwd,"a",@progbits
	.sectionflags	@""
	.align	4
.nv.constant0._Z25selective_scan_bwd_kernelI32Selective_Scan_bwd_kernel_traitsILi32ELi16ELb1ELb0ELb1ELb0ELb1EffEEv12SSMParamsBwd:
	.zero		848


//--------------------- .nv.constant0._Z25selective_scan_bwd_kernelI32Selective_Scan_bwd_kernel_traitsILi32ELi16ELb1ELb0ELb1ELb1ELb0EffEEv12SSMParamsBwd --------------------------
	.section	.nv.constant0._Z25selective_scan_bwd_kernelI32Selective_Scan_bwd_kernel_traitsILi32ELi16ELb1ELb0ELb1ELb1ELb0EffEEv12SSMParamsBwd,"a",@progbits
	.sectionflags	@""
	.align	4
.nv.constant0._Z25selective_scan_bwd_kernelI32Selective_Scan_bwd_kernel_traitsILi32ELi16ELb1ELb0ELb1ELb1ELb0EffEEv12SSMParamsBwd:
	.zero		848


//--------------------- .nv.constant0._Z25selective_scan_bwd_kernelI32Selective_Scan_bwd_kernel_traitsILi32ELi16ELb1ELb0ELb1ELb1ELb1EffEEv12SSMParamsBwd --------------------------
	.section	.nv.constant0._Z25selective_scan_bwd_kernelI32Selective_Scan_bwd_kernel_traitsILi32ELi16ELb1ELb0ELb1ELb1ELb1EffEEv12SSMParamsBwd,"a",@progbits
	.sectionflags	@""
	.align	4
.nv.constant0._Z25selective_scan_bwd_kernelI32Selective_Scan_bwd_kernel_traitsILi32ELi16ELb1ELb0ELb1ELb1ELb1EffEEv12SSMParamsBwd:
	.zero		848


//--------------------- .nv.constant0._Z25selective_scan_bwd_kernelI32Selective_Scan_bwd_kernel_traitsILi32ELi16ELb1ELb1ELb0ELb0ELb0EffEEv12SSMParamsBwd --------------------------
	.section	.nv.constant0._Z25selective_scan_bwd_kernelI32Selective_Scan_bwd_kernel_traitsILi32ELi16ELb1ELb1ELb0ELb0ELb0EffEEv12SSMParamsBwd,"a",@progbits
	.sectionflags	@""
	.align	4
.nv.constant0._Z25selective_scan_bwd_kernelI32Selective_Scan_bwd_kernel_traitsILi32ELi16ELb1ELb1ELb0ELb0ELb0EffEEv12SSMParamsBwd:
	.zero		848


//--------------------- .nv.constant0._Z25selective_scan_bwd_kernelI32Selective_Scan_bwd_kernel_traitsILi32ELi16ELb1ELb1ELb0ELb0ELb1EffEEv12SSMParamsBwd --------------------------
	.section	.nv.constant0._Z25selective_scan_bwd_kernelI32Selective_Scan_bwd_kernel_traitsILi32ELi16ELb1ELb1ELb0ELb0ELb1EffEEv12SSMParamsBwd,"a",@progbits
	.sectionflags	@""
	.align	4
.nv.constant0._Z25selective_scan_bwd_kernelI32Selective_Scan_bwd_kernel_traitsILi32ELi16ELb1ELb1ELb0ELb0ELb1EffEEv12SSMParamsBwd:
	.zero		848


//--------------------- .nv.constant0._Z25selective_scan_bwd_kernelI32Selective_Scan_bwd_kernel_traitsILi32ELi16ELb1ELb1ELb0ELb1ELb0EffEEv12SSMParamsBwd --------------------------
	.section	.nv.constant0._Z25selective_scan_bwd_kernelI32Selective_Scan_bwd_kernel_traitsILi32ELi16ELb1ELb1ELb0ELb1ELb0EffEEv12SSMParamsBwd,"a",@progbits
	.sectionflags	@""
	.align	4
.nv.constant0._Z25selective_scan_bwd_kernelI32Selective_Scan_bwd_kernel_traitsILi32ELi16ELb1ELb1ELb0ELb1ELb0EffEEv12SSMParamsBwd:
	.zero		848


//--------------------- .nv.constant0._Z25selective_scan_bwd_kernelI32Selective_Scan_bwd_kernel_traitsILi32ELi16ELb1ELb1ELb0ELb1ELb1EffEEv12SSMParamsBwd --------------------------
	.section	.nv.constant0._Z25selective_scan_bwd_kernelI32Selective_Scan_bwd_kernel_traitsILi32ELi16ELb1ELb1ELb0ELb1ELb1EffEEv12SSMParamsBwd,"a",@progbits
	.sectionflags	@""
	.align	4
.nv.constant0._Z25selective_scan_bwd_kernelI32Selective_Scan_bwd_kernel_traitsILi32ELi16ELb1ELb1ELb0ELb1ELb1EffEEv12SSMParamsBwd:
	.zero		848


//--------------------- .nv.constant0._Z25selective_scan_bwd_kernelI32Selective_Scan_bwd_kernel_traitsILi32ELi16ELb1ELb1ELb1ELb0ELb0EffEEv12SSMParamsBwd --------------------------
	.section	.nv.constant0._Z25selective_scan_bwd_kernelI32Selective_Scan_bwd_kernel_traitsILi32ELi16ELb1ELb1ELb1ELb0ELb0EffEEv12SSMParamsBwd,"a",@progbits
	.sectionflags	@""
	.align	4
.nv.constant0._Z25selective_scan_bwd_kernelI32Selective_Scan_bwd_kernel_traitsILi32ELi16ELb1ELb1ELb1ELb0ELb0EffEEv12SSMParamsBwd:
	.zero		848


//--------------------- .nv.constant0._Z25selective_scan_bwd_kernelI32Selective_Scan_bwd_kernel_traitsILi32ELi16ELb1ELb1ELb1ELb0ELb1EffEEv12SSMParamsBwd --------------------------
	.section	.nv.constant0._Z25selective_scan_bwd_kernelI32Selective_Scan_bwd_kernel_traitsILi32ELi16ELb1ELb1ELb1ELb0ELb1EffEEv12SSMParamsBwd,"a",@progbits
	.sectionflags	@""
	.align	4
.nv.constant0._Z25selective_scan_bwd_kernelI32Selective_Scan_bwd_kernel_traitsILi32ELi16ELb1ELb1ELb1ELb0ELb1EffEEv12SSMParamsBwd:
	.zero		848


//--------------------- .nv.constant0._Z25selective_scan_bwd_kernelI32Selective_Scan_bwd_kernel_traitsILi32ELi16ELb1ELb1ELb1ELb1ELb0EffEEv12SSMParamsBwd --------------------------
	.section	.nv.constant0._Z25selective_scan_bwd_kernelI32Selective_Scan_bwd_kernel_traitsILi32ELi16ELb1ELb1ELb1ELb1ELb0EffEEv12SSMParamsBwd,"a",@progbits
	.sectionflags	@""
	.align	4
.nv.constant0._Z25selective_scan_bwd_kernelI32Selective_Scan_bwd_kernel_traitsILi32ELi16ELb1ELb1ELb1ELb1ELb0EffEEv12SSMParamsBwd:
	.zero		848


//--------------------- .nv.constant0._Z25selective_scan_bwd_kernelI32Selective_Scan_bwd_kernel_traitsILi32ELi16ELb1ELb1ELb1ELb1ELb1EffEEv12SSMParamsBwd --------------------------
	.section	.nv.constant0._Z25selective_scan_bwd_kernelI32Selective_Scan_bwd_kernel_traitsILi32ELi16ELb1ELb1ELb1ELb1ELb1EffEEv12SSMParamsBwd,"a",@progbits
	.sectionflags	@""
	.align	4
.nv.constant0._Z25selective_scan_bwd_kernelI32Selective_Scan_bwd_kernel_traitsILi32ELi16ELb1ELb1ELb1ELb1ELb1EffEEv12SSMParamsBwd:
	.zero		848


//--------------------- .nv.constant0._Z25selective_scan_bwd_kernelI32Selective_Scan_bwd_kernel_traitsILi32ELi8ELb0ELb0ELb0ELb0ELb0EffEEv12SSMParamsBwd --------------------------
	.section	.nv.constant0._Z25selective_scan_bwd_kernelI32Selective_Scan_bwd_kernel_traitsILi32ELi8ELb0ELb0ELb0ELb0ELb0EffEEv12SSMParamsBwd,"a",@progbits
	.sectionflags	@""
	.align	4
.nv.constant0._Z25selective_scan_bwd_kernelI32Selective_Scan_bwd_kernel_traitsILi32ELi8ELb0ELb0ELb0ELb0ELb0EffEEv12SSMParamsBwd:
	.zero		848


//--------------------- .nv.constant0._Z25selective_scan_bwd_kernelI32Selective_Scan_bwd_kernel_traitsILi32ELi8ELb0ELb0ELb0ELb0ELb1EffEEv12SSMParamsBwd --------------------------
	.section	.nv.constant0._Z25selective_scan_bwd_kernelI32Selective_Scan_bwd_kernel_traitsILi32ELi8ELb0ELb0ELb0ELb0ELb1EffEEv12SSMParamsBwd,"a",@progbits
	.sectionflags	@""
	.align	4
.nv.constant0._Z25selective_scan_bwd_kernelI32Selective_Scan_bwd_kernel_traitsILi32ELi8ELb0ELb0ELb0ELb0ELb1EffEEv12SSMParamsBwd:
	.zero		848


//--------------------- .nv.constant0._Z25selective_scan_bwd_kernelI32Selective_Scan_bwd_kernel_traitsILi32ELi8ELb0ELb0ELb0ELb1ELb0EffEEv12SSMParamsBwd --------------------------
	.section	.nv.constant0._Z25selective_scan_bwd_kernelI32Selective_Scan_bwd_kernel_traitsILi32ELi8ELb0ELb0ELb0ELb1ELb0EffEEv12SSMParamsBwd,"a",@progbits
	.sectionflags	@""
	.align	4
.nv.constant0._Z25selective_scan_bwd_kernelI32Selective_Scan_bwd_kernel_traitsILi32ELi8ELb0ELb0ELb0ELb1ELb0EffEEv12SSMParamsBwd:
	.zero		848


//--------------------- .nv.constant0._Z25selective_scan_bwd_kernelI32Selective_Scan_bwd_kernel_traitsILi32ELi8ELb0ELb0ELb0ELb1ELb1EffEEv12SSMParamsBwd --------------------------
	.section	.nv.constant0._Z25selective_scan_bwd_kernelI32Selective_Scan_bwd_kernel_traitsILi32ELi8ELb0ELb0ELb0ELb1ELb1EffEEv12SSMParamsBwd,"a",@progbits
	.sectionflags	@""
	.align	4
.nv.constant0._Z25selective_scan_bwd_kernelI32Selective_Scan_bwd_kernel_traitsILi32ELi8ELb0ELb0ELb0ELb1ELb1EffEEv12SSMParamsBwd:
	.zero		848


//--------------------- .nv.constant0._Z25selective_scan_bwd_kernelI32Selective_Scan_bwd_kernel_traitsILi32ELi8ELb0ELb0ELb1ELb0ELb0EffEEv12SSMParamsBwd --------------------------
	.section	.nv.constant0._Z25selective_scan_bwd_kernelI32Selective_Scan_bwd_kernel_traitsILi32ELi8ELb0ELb0ELb1ELb0ELb0EffEEv12SSMParamsBwd,"a",@progbits
	.sectionflags	@""
	.align	4
.nv.constant0._Z25selective_scan_bwd_kernelI32Selective_Scan_bwd_kernel_traitsILi32ELi8ELb0ELb0ELb1ELb0ELb0EffEEv12SSMParamsBwd:
	.zero		848


//--------------------- .nv.constant0._Z25selective_scan_bwd_kernelI32Selective_Scan_bwd_kernel_traitsILi32ELi8ELb0ELb0ELb1ELb0ELb1EffEEv12SSMParamsBwd --------------------------
	.section	.nv.constant0._Z25selective_scan_bwd_kernelI32Selective_Scan_bwd_kernel_traitsILi32ELi8ELb0ELb0ELb1ELb0ELb1EffEEv12SSMParamsBwd,"a",@progbits
	.sectionflags	@""
	.align	4
.nv.constant0._Z25selective_scan_bwd_kernelI32Selective_Scan_bwd_kernel_traitsILi32ELi8ELb0ELb0ELb1ELb0ELb1EffEEv12SSMParamsBwd:
	.zero		848


//--------------------- .nv.constant0._Z25selective_scan_bwd_kernelI32Selective_Scan_bwd_kernel_traitsILi32ELi8ELb0ELb0ELb1ELb1ELb0EffEEv12SSMParamsBwd --------------------------
	.section	.nv.constant0._Z25selective_scan_bwd_kernelI32Selective_Scan_bwd_kernel_traitsILi32ELi8ELb0ELb0ELb1ELb1ELb0EffEEv12SSMParamsBwd,"a",@progbits
	.sectionflags	@""
	.align	4
.nv.constant0._Z25selective_scan_bwd_kernelI32Selective_Scan_bwd_kernel_traitsILi32ELi8ELb0ELb0ELb1ELb1ELb0EffEEv12SSMParamsBwd:
	.zero		848


//--------------------- .nv.constant0._Z25selective_scan_bwd_kernelI32Selective_Scan_bwd_kernel_traitsILi32ELi8ELb0ELb0ELb1ELb1ELb1EffEEv12SSMParamsBwd --------------------------
	.section	.nv.constant0._Z25selective_scan_bwd_kernelI32Selective_Scan_bwd_kernel_traitsILi32ELi8ELb0ELb0ELb1ELb1ELb1EffEEv12SSMParamsBwd,"a",@progbits
	.sectionflags	@""
	.align	4
.nv.constant0._Z25selective_scan_bwd_kernelI32Selective_Scan_bwd_kernel_traitsILi32ELi8ELb0ELb0ELb1ELb1ELb1EffEEv12SSMParamsBwd:
	.zero		848


//--------------------- .nv.constant0._Z25selective_scan_bwd_kernelI32Selective_Scan_bwd_kernel_traitsILi32ELi8ELb0ELb1ELb0ELb0ELb0EffEEv12SSMParamsBwd --------------------------
	.section	.nv.constant0._Z25selective_scan_bwd_kernelI32Selective_Scan_bwd_kernel_traitsILi32ELi8ELb0ELb1ELb0ELb0ELb0EffEEv12SSMParamsBwd,"a",@progbits
	.sectionflags	@""
	.align	4
.nv.constant0._Z25selective_scan_bwd_kernelI32Selective_Scan_bwd_kernel_traitsILi32ELi8ELb0ELb1ELb0ELb0ELb0EffEEv12SSMParamsBwd:
	.zero		848


//--------------------- .nv.constant0._Z25selective_scan_bwd_kernelI32Selective_Scan_bwd_kernel_traitsILi32ELi8ELb0ELb1ELb0ELb0ELb1EffEEv12SSMParamsBwd --------------------------
	.section	.nv.constant0._Z25selective_scan_bwd_kernelI32Selective_Scan_bwd_kernel_traitsILi32ELi8ELb0ELb1ELb0ELb0ELb1EffEEv12SSMParamsBwd,"a",@progbits
	.sectionflags	@""
	.align	4
.nv.constant0._Z25selective_scan_bwd_kernelI32Selective_Scan_bwd_kernel_traitsILi32ELi8ELb0ELb1ELb0ELb0ELb1EffEEv12SSMParamsBwd:
	.zero		848


//--------------------- .nv.constant0._Z25selective_scan_bwd_kernelI32Selective_Scan_bwd_kernel_traitsILi32ELi8ELb0ELb1ELb0ELb1ELb0EffEEv12SSMParamsBwd --------------------------
	.section	.nv.constant0._Z25selective_scan_bwd_kernelI32Selective_Scan_bwd_kernel_traitsILi32ELi8ELb0ELb1ELb0ELb1ELb0EffEEv12SSMParamsBwd,"a",@progbits
	.sectionflags	@""
	.align	4
.nv.constant0._Z25selective_scan_bwd_kernelI32Selective_Scan_bwd_kernel_traitsILi32ELi8ELb0ELb1ELb0ELb1ELb0EffEEv12SSMParamsBwd:
	.zero		848


//--------------------- .nv.constant0._Z25selective_scan_bwd_kernelI32Selective_Scan_bwd_kernel_traitsILi32ELi8ELb0ELb1ELb0ELb1ELb1EffEEv12SSMParamsBwd --------------------------
	.section	.nv.constant0._Z25selective_scan_bwd_kernelI32Selective_Scan_bwd_kernel_traitsILi32ELi8ELb0ELb1ELb0ELb1ELb1EffEEv12SSMParamsBwd,"a",@progbits
	.sectionflags	@""
	.align	4
.nv.constant0._Z25selective_scan_bwd_kernelI32Selective_Scan_bwd_kernel_traitsILi32ELi8ELb0ELb1ELb0ELb1ELb1EffEEv12SSMParamsBwd:
	.zero		848


//--------------------- .nv.constant0._Z25selective_scan_bwd_kernelI32Selective_Scan_bwd_kernel_traitsILi32ELi8ELb0ELb1ELb1ELb0ELb0EffEEv12SSMParamsBwd --------------------------
	.section	.nv.constant0._Z25selective_scan_bwd_kernelI32Selective_Scan_bwd_kernel_traitsILi32ELi8ELb0ELb1ELb1ELb0ELb0EffEEv12SSMParamsBwd,"a",@progbits
	.sectionflags	@""
	.align	4
.nv.constant0._Z25selective_scan_bwd_kernelI32Selective_Scan_bwd_kernel_traitsILi32ELi8ELb0ELb1ELb1ELb0ELb0EffEEv12SSMParamsBwd:
	.zero		848


//--------------------- .nv.constant0._Z25selective_scan_bwd_kernelI32Selective_Scan_bwd_kernel_traitsILi32ELi8ELb0ELb1ELb1ELb0ELb1EffEEv12SSMParamsBwd --------------------------
	.section	.nv.constant0._Z25selective_scan_bwd_kernelI32Selective_Scan_bwd_kernel_traitsILi32ELi8ELb0ELb1ELb1ELb0ELb1EffEEv12SSMParamsBwd,"a",@progbits
	.sectionflags	@""
	.align	4
.nv.constant0._Z25selective_scan_bwd_kernelI32Selective_Scan_bwd_kernel_traitsILi32ELi8ELb0ELb1ELb1ELb0ELb1EffEEv12SSMParamsBwd:
	.zero		848


//--------------------- .nv.constant0._Z25selective_scan_bwd_kernelI32Selective_Scan_bwd_kernel_traitsILi32ELi8ELb0ELb1ELb1ELb1ELb0EffEEv12SSMParamsBwd --------------------------
	.section	.nv.constant0._Z25selective_scan_bwd_kernelI32Selective_Scan_bwd_kernel_traitsILi32ELi8ELb0ELb1ELb1ELb1ELb0EffEEv12SSMParamsBwd,"a",@progbits
	.sectionflags	@""
	.align	4
.nv.constant0._Z25selective_scan_bwd_kernelI32Selective_Scan_bwd_kernel_traitsILi32ELi8ELb0ELb1ELb1ELb1ELb0EffEEv12SSMParamsBwd:
	.zero		848


//--------------------- .nv.constant0._Z25selective_scan_bwd_kernelI32Selective_Scan_bwd_kernel_traitsILi32ELi8ELb0ELb1ELb1ELb1ELb1EffEEv12SSMParamsBwd --------------------------
	.section	.nv.constant0._Z25selective_scan_bwd_kernelI32Selective_Scan_bwd_kernel_traitsILi32ELi8ELb0ELb1ELb1ELb1ELb1EffEEv12SSMParamsBwd,"a",@progbits
	.sectionflags	@""
	.align	4
.nv.constant0._Z25selective_scan_bwd_kernelI32Selective_Scan_bwd_kernel_traitsILi32ELi8ELb0ELb1ELb1ELb1ELb1EffEEv12SSMParamsBwd:
	.zero		848


//--------------------- .nv.constant0._Z25selective_scan_bwd_kernelI32Selective_Scan_bwd_kernel_traitsILi32ELi8ELb1ELb0ELb0ELb0ELb0EffEEv12SSMParamsBwd --------------------------
	.section	.nv.constant0._Z25selective_scan_bwd_kernelI32Selective_Scan_bwd_kernel_traitsILi32ELi8ELb1ELb0ELb0ELb0ELb0EffEEv12SSMParamsBwd,"a",@progbits
	.sectionflags	@""
	.align	4
.nv.constant0._Z25selective_scan_bwd_kernelI32Selective_Scan_bwd_kernel_traitsILi32ELi8ELb1ELb0ELb0ELb0ELb0EffEEv12SSMParamsBwd:
	.zero		848


//--------------------- .nv.constant0._Z25selective_scan_bwd_kernelI32Selective_Scan_bwd_kernel_traitsILi32ELi8ELb1ELb0ELb0ELb0ELb1EffEEv12SSMParamsBwd --------------------------
	.section	.nv.constant0._Z25selective_scan_bwd_kernelI32Selective_Scan_bwd_kernel_traitsILi32ELi8ELb1ELb0ELb0ELb0ELb1EffEEv12SSMParamsBwd,"a",@progbits
	.sectionflags	@""
	.align	4
.nv.constant0._Z25selective_scan_bwd_kernelI32Selective_Scan_bwd_kernel_traitsILi32ELi8ELb1ELb0ELb0ELb0ELb1EffEEv12SSMParamsBwd:
	.zero		848


//--------------------- .nv.constant0._Z25selective_scan_bwd_kernelI32Selective_Scan_bwd_kernel_traitsILi32ELi8ELb1ELb0ELb0ELb1ELb0EffEEv12SSMParamsBwd --------------------------
	.section	.nv.constant0._Z25selective_scan_bwd_kernelI32Selective_Scan_bwd_kernel_traitsILi32ELi8ELb1ELb0ELb0ELb1ELb0EffEEv12SSMParamsBwd,"a",@progbits
	.sectionflags	@""
	.align	4
.nv.constant0._Z25selective_scan_bwd_kernelI32Selective_Scan_bwd_kernel_traitsILi32ELi8ELb1ELb0ELb0ELb1ELb0EffEEv12SSMParamsBwd:
	.zero		848


//--------------------- .nv.constant0._Z25selective_scan_bwd_kernelI32Selective_Scan_bwd_kernel_traitsILi32ELi8ELb1ELb0ELb0ELb1ELb1EffEEv12SSMParamsBwd --------------------------
	.section	.nv.constant0._Z25selective_scan_bwd_kernelI32Selective_Scan_bwd_kernel_traitsILi32ELi8ELb1ELb0ELb0ELb1ELb1EffEEv12SSMParamsBwd,"a",@progbits
	.sectionflags	@""
	.align	4
.nv.constant0._Z25selective_scan_bwd_kernelI32Selective_Scan_bwd_kernel_traitsILi32ELi8ELb1ELb0ELb0ELb1ELb1EffEEv12SSMParamsBwd:
	.zero		848


//--------------------- .nv.constant0._Z25selective_scan_bwd_kernelI32Selective_Scan_bwd_kernel_traitsILi32ELi8ELb1ELb0ELb1ELb0ELb0EffEEv12SSMParamsBwd --------------------------
	.section	.nv.constant0._Z25selective_scan_bwd_kernelI32Selective_Scan_bwd_kernel_traitsILi32ELi8ELb1ELb0ELb1ELb0ELb0EffEEv12SSMParamsBwd,"a",@progbits
	.sectionflags	@""
	.align	4
.nv.constant0._Z25selective_scan_bwd_kernelI32Selective_Scan_bwd_kernel_traitsILi32ELi8ELb1ELb0ELb1ELb0ELb0EffEEv12SSMParamsBwd:
	.zero		848


//--------------------- .nv.constant0._Z25selective_scan_bwd_kernelI32Selective_Scan_bwd_kernel_traitsILi32ELi8ELb1ELb0ELb1ELb0ELb1EffEEv12SSMParamsBwd --------------------------
	.section	.nv.constant0._Z25selective_scan_bwd_kernelI32Selective_Scan_bwd_kernel_traitsILi32ELi8ELb1ELb0ELb1ELb0ELb1EffEEv12SSMParamsBwd,"a",@progbits
	.sectionflags	@""
	.align	4
.nv.constant0._Z25selective_scan_bwd_kernelI32Selective_Scan_bwd_kernel_traitsILi32ELi8ELb1ELb0ELb1ELb0ELb1EffEEv12SSMParamsBwd:
	.zero		848


//--------------------- .nv.constant0._Z25selective_scan_bwd_kernelI32Selective_Scan_bwd_kernel_traitsILi32ELi8ELb1ELb0ELb1ELb1ELb0EffEEv12SSMParamsBwd --------------------------
	.section	.nv.constant0._Z25selective_scan_bwd_kernelI32Selective_Scan_bwd_kernel_traitsILi32ELi8ELb1ELb0ELb1ELb1ELb0EffEEv12SSMParamsBwd,"a",@progbits
	.sectionflags	@""
	.align	4
.nv.constant0._Z25selective_scan_bwd_kernelI32Selective_Scan_bwd_kernel_traitsILi32ELi8ELb1ELb0ELb1ELb1ELb0EffEEv12SSMParamsBwd:
	.zero		848


//--------------------- .nv.constant0._Z25selective_scan_bwd_kernelI32Selective_Scan_bwd_kernel_traitsILi32ELi8ELb1ELb0ELb1ELb1ELb1EffEEv12SSMParamsBwd --------------------------
	.section	.nv.constant0._Z25selective_scan_bwd_kernelI32Selective_Scan_bwd_kernel_traitsILi32ELi8ELb1ELb0ELb1ELb1ELb1EffEEv12SSMParamsBwd,"a",@progbits
	.sectionflags	@""
	.align	4
.nv.constant0._Z25selective_scan_bwd_kernelI32Selective_Scan_bwd_kernel_traitsILi32ELi8ELb1ELb0ELb1ELb1ELb1EffEEv12SSMParamsBwd:
	.zero		848


//--------------------- .nv.constant0._Z25selective_scan_bwd_kernelI32Selective_Scan_bwd_kernel_traitsILi32ELi8ELb1ELb1ELb0ELb0ELb0EffEEv12SSMParamsBwd --------------------------
	.section	.nv.constant0._Z25selective_scan_bwd_kernelI32Selective_Scan_bwd_kernel_traitsILi32ELi8ELb1ELb1ELb0ELb0ELb0EffEEv12SSMParamsBwd,"a",@progbits
	.sectionflags	@""
	.align	4
.nv.constant0._Z25selective_scan_bwd_kernelI32Selective_Scan_bwd_kernel_traitsILi32ELi8ELb1ELb1ELb0ELb0ELb0EffEEv12SSMParamsBwd:
	.zero		848


//--------------------- .nv.constant0._Z25selective_scan_bwd_kernelI32Selective_Scan_bwd_kernel_traitsILi32ELi8ELb1ELb1ELb0ELb0ELb1EffEEv12SSMParamsBwd --------------------------
	.section	.nv.constant0._Z25selective_scan_bwd_kernelI32Selective_Scan_bwd_kernel_traitsILi32ELi8ELb1ELb1ELb0ELb0ELb1EffEEv12SSMParamsBwd,"a",@progbits
	.sectionflags	@""
	.align	4
.nv.constant0._Z25selective_scan_bwd_kernelI32Selective_Scan_bwd_kernel_traitsILi32ELi8ELb1ELb1ELb0ELb0ELb1EffEEv12SSMParamsBwd:
	.zero		848


//--------------------- .nv.constant0._Z25selective_scan_bwd_kernelI32Selective_Scan_bwd_kernel_traitsILi32ELi8ELb1ELb1ELb0ELb1ELb0EffEEv12SSMParamsBwd --------------------------
	.section	.nv.constant0._Z25selective_scan_bwd_kernelI32Selective_Scan_bwd_kernel_traitsILi32ELi8ELb1ELb1ELb0ELb1ELb0EffEEv12SSMParamsBwd,"a",@progbits
	.sectionflags	@""
	.align	4
.nv.constant0._Z25selective_scan_bwd_kernelI32Selective_Scan_bwd_kernel_traitsILi32ELi8ELb1ELb1ELb0ELb1ELb0EffEEv12SSMParamsBwd:
	.zero		848


//--------------------- .nv.constant0._Z25selective_scan_bwd_kernelI32Selective_Scan_bwd_kernel_traitsILi32ELi8ELb1ELb1ELb0ELb1ELb1EffEEv12SSMParamsBwd --------------------------
	.section	.nv.constant0._Z25selective_scan_bwd_kernelI32Selective_Scan_bwd_kernel_traitsILi32ELi8ELb1ELb1ELb0ELb1ELb1EffEEv12SSMParamsBwd,"a",@progbits
	.sectionflags	@""
	.align	4
.nv.constant0._Z25selective_scan_bwd_kernelI32Selective_Scan_bwd_kernel_traitsILi32ELi8ELb1ELb1ELb0ELb1ELb1EffEEv12SSMParamsBwd:
	.zero		848


//--------------------- .nv.constant0._Z25selective_scan_bwd_kernelI32Selective_Scan_bwd_kernel_traitsILi32ELi8ELb1ELb1ELb1ELb0ELb0EffEEv12SSMParamsBwd --------------------------
	.section	.nv.constant0._Z25selective_scan_bwd_kernelI32Selective_Scan_bwd_kernel_traitsILi32ELi8ELb1ELb1ELb1ELb0ELb0EffEEv12SSMParamsBwd,"a",@progbits
	.sectionflags	@""
	.align	4
.nv.constant0._Z25selective_scan_bwd_kernelI32Selective_Scan_bwd_kernel_traitsILi32ELi8ELb1ELb1ELb1ELb0ELb0EffEEv12SSMParamsBwd:
	.zero		848


//--------------------- .nv.constant0._Z25selective_scan_bwd_kernelI32Selective_Scan_bwd_kernel_traitsILi32ELi8ELb1ELb1ELb1ELb0ELb1EffEEv12SSMParamsBwd --------------------------
	.section	.nv.constant0._Z25selective_scan_bwd_kernelI32Selective_Scan_bwd_kernel_traitsILi32ELi8ELb1ELb1ELb1ELb0ELb1EffEEv12SSMParamsBwd,"a",@progbits
	.sectionflags	@""
	.align	4
.nv.constant0._Z25selective_scan_bwd_kernelI32Selective_Scan_bwd_kernel_traitsILi32ELi8ELb1ELb1ELb1ELb0ELb1EffEEv12SSMParamsBwd:
	.zero		848


//--------------------- .nv.constant0._Z25selective_scan_bwd_kernelI32Selective_Scan_bwd_kernel_traitsILi32ELi8ELb1ELb1ELb1ELb1ELb0EffEEv12SSMParamsBwd --------------------------
	.section	.nv.constant0._Z25selective_scan_bwd_kernelI32Selective_Scan_bwd_kernel_traitsILi32ELi8ELb1ELb1ELb1ELb1ELb0EffEEv12SSMParamsBwd,"a",@progbits
	.sectionflags	@""
	.align	4
.nv.constant0._Z25selective_scan_bwd_kernelI32Selective_Scan_bwd_kernel_traitsILi32ELi8ELb1ELb1ELb1ELb1ELb0EffEEv12SSMParamsBwd:
	.zero		848


//--------------------- .nv.constant0._Z25selective_scan_bwd_kernelI32Selective_Scan_bwd_kernel_traitsILi32ELi8ELb1ELb1ELb1ELb1ELb1EffEEv12SSMParamsBwd --------------------------
	.section	.nv.constant0._Z25selective_scan_bwd_kernelI32Selective_Scan_bwd_kernel_traitsILi32ELi8ELb1ELb1ELb1ELb1ELb1EffEEv12SSMParamsBwd,"a",@progbits
	.sectionflags	@""
	.align	4
.nv.constant0._Z25selective_scan_bwd_kernelI32Selective_Scan_bwd_kernel_traitsILi32ELi8ELb1ELb1ELb1ELb1ELb1EffEEv12SSMParamsBwd:
	.zero		848


//--------------------- .nv.constant0._Z25selective_scan_bwd_kernelI32Selective_Scan_bwd_kernel_traitsILi32ELi4ELb0ELb0ELb0ELb0ELb0EffEEv12SSMParamsBwd --------------------------
	.section	.nv.constant0._Z25selective_scan_bwd_kernelI32Selective_Scan_bwd_kernel_traitsILi32ELi4ELb0ELb0ELb0ELb0ELb0EffEEv12SSMParamsBwd,"a",@progbits
	.sectionflags	@""
	.align	4
.nv.constant0._Z25selective_scan_bwd_kernelI32Selective_Scan_bwd_kernel_traitsILi32ELi4ELb0ELb0ELb0ELb0ELb0EffEEv12SSMParamsBwd:
	.zero		848


//--------------------- .nv.constant0._Z25selective_scan_bwd_kernelI32Selective_Scan_bwd_kernel_traitsILi32ELi4ELb0ELb0ELb0ELb0ELb1EffEEv12SSMParamsBwd --------------------------
	.section	.nv.constant0._Z25selective_scan_bwd_kernelI32Selective_Scan_bwd_kernel_traitsILi32ELi4ELb0ELb0ELb0ELb0ELb1EffEEv12SSMParamsBwd,"a",@progbits
	.sectionflags	@""
	.align	4
.nv.constant0._Z25selective_scan_bwd_kernelI32Selective_Scan_bwd_kernel_traitsILi32ELi4ELb0ELb0ELb0ELb0ELb1EffEEv12SSMParamsBwd:
	.zero		848


//--------------------- .nv.constant0._Z25selective_scan_bwd_kernelI32Selective_Scan_bwd_kernel_traitsILi32ELi4ELb0ELb0ELb0ELb1ELb0EffEEv12SSMParamsBwd --------------------------
	.section	.nv.constant0._Z25selective_scan_bwd_kernelI32Selective_Scan_bwd_kernel_traitsILi32ELi4ELb0ELb0ELb0ELb1ELb0EffEEv12SSMParamsBwd,"a",@progbits
	.sectionflags	@""
	.align	4
.nv.constant0._Z25selective_scan_bwd_kernelI32Selective_Scan_bwd_kernel_traitsILi32ELi4ELb0ELb0ELb0ELb1ELb0EffEEv12SSMParamsBwd:
	.zero		848


//--------------------- .nv.constant0._Z25selective_scan_bwd_kernelI32Selective_Scan_bwd_kernel_traitsILi32ELi4ELb0ELb0ELb0ELb1ELb1EffEEv12SSMParamsBwd --------------------------
	.section	.nv.constant0._Z25selective_scan_bwd_kernelI32Selective_Scan_bwd_kernel_traitsILi32ELi4ELb0ELb0ELb0ELb1ELb1EffEEv12SSMParamsBwd,"a",@progbits
	.sectionflags	@""
	.align	4
.nv.constant0._Z25selective_scan_bwd_kernelI32Selective_Scan_bwd_kernel_traitsILi32ELi4ELb0ELb0ELb0ELb1ELb1EffEEv12SSMParamsBwd:
	.zero		848


//--------------------- .nv.constant0._Z25selective_scan_bwd_kernelI32Selective_Scan_bwd_kernel_traitsILi32ELi4ELb0ELb0ELb1ELb0ELb0EffEEv12SSMParamsBwd --------------------------
	.section	.nv.constant0._Z25selective_scan_bwd_kernelI32Selective_Scan_bwd_kernel_traitsILi32ELi4ELb0ELb0ELb1ELb0ELb0EffEEv12SSMParamsBwd,"a",@progbits
	.sectionflags	@""
	.align	4
.nv.constant0._Z25selective_scan_bwd_kernelI32Selective_Scan_bwd_kernel_traitsILi32ELi4ELb0ELb0ELb1ELb0ELb0EffEEv12SSMParamsBwd:
	.zero		848


//--------------------- .nv.constant0._Z25selective_scan_bwd_kernelI32Selective_Scan_bwd_kernel_traitsILi32ELi4ELb0ELb0ELb1ELb0ELb1EffEEv12SSMParamsBwd --------------------------
	.section	.nv.constant0._Z25selective_scan_bwd_kernelI32Selective_Scan_bwd_kernel_traitsILi32ELi4ELb0ELb0ELb1ELb0ELb1EffEEv12SSMParamsBwd,"a",@progbits
	.sectionflags	@""
	.align	4
.nv.constant0._Z25selective_scan_bwd_kernelI32Selective_Scan_bwd_kernel_traitsILi32ELi4ELb0ELb0ELb1ELb0ELb1EffEEv12SSMParamsBwd:
	.zero		848


//--------------------- .nv.constant0._Z25selective_scan_bwd_kernelI32Selective_Scan_bwd_kernel_traitsILi32ELi4ELb0ELb0ELb1ELb1ELb0EffEEv12SSMParamsBwd --------------------------
	.section	.nv.constant0._Z25selective_scan_bwd_kernelI32Selective_Scan_bwd_kernel_traitsILi32ELi4ELb0ELb0ELb1ELb1ELb0EffEEv12SSMParamsBwd,"a",@progbits
	.sectionflags	@""
	.align	4
.nv.constant0._Z25selective_scan_bwd_kernelI32Selective_Scan_bwd_kernel_traitsILi32ELi4ELb0ELb0ELb1ELb1ELb0EffEEv12SSMParamsBwd:
	.zero		848


//--------------------- .nv.constant0._Z25selective_scan_bwd_kernelI32Selective_Scan_bwd_kernel_traitsILi32ELi4ELb0ELb0ELb1ELb1ELb1EffEEv12SSMParamsBwd --------------------------
	.section	.nv.constant0._Z25selective_scan_bwd_kernelI32Selective_Scan_bwd_kernel_traitsILi32ELi4ELb0ELb0ELb1ELb1ELb1EffEEv12SSMParamsBwd,"a",@progbits
	.sectionflags	@""
	.align	4
.nv.constant0._Z25selective_scan_bwd_kernelI32Selective_Scan_bwd_kernel_traitsILi32ELi4ELb0ELb0ELb1ELb1ELb1EffEEv12SSMParamsBwd:
	.zero		848


//--------------------- .nv.constant0._Z25selective_scan_bwd_kernelI32Selective_Scan_bwd_kernel_traitsILi32ELi4ELb0ELb1ELb0ELb0ELb0EffEEv12SSMParamsBwd --------------------------
	.section	.nv.constant0._Z25selective_scan_bwd_kernelI32Selective_Scan_bwd_kernel_traitsILi32ELi4ELb0ELb1ELb0ELb0ELb0EffEEv12SSMParamsBwd,"a",@progbits
	.sectionflags	@""
	.align	4
.nv.constant0._Z25selective_scan_bwd_kernelI32Selective_Scan_bwd_kernel_traitsILi32ELi4ELb0ELb1ELb0ELb0ELb0EffEEv12SSMParamsBwd:
	.zero		848


//--------------------- .nv.constant0._Z25selective_scan_bwd_kernelI32Selective_Scan_bwd_kernel_traitsILi32ELi4ELb0ELb1ELb0ELb0ELb1EffEEv12SSMParamsBwd --------------------------
	.section	.nv.constant0._Z25selective_scan_bwd_kernelI32Selective_Scan_bwd_kernel_traitsILi32ELi4ELb0ELb1ELb0ELb0ELb1EffEEv12SSMParamsBwd,"a",@progbits
	.sectionflags	@""
	.align	4
.nv.constant0._Z25selective_scan_bwd_kernelI32Selective_Scan_bwd_kernel_traitsILi32ELi4ELb0ELb1ELb0ELb0ELb1EffEEv12SSMParamsBwd:
	.zero		848


//--------------------- .nv.constant0._Z25selective_scan_bwd_kernelI32Selective_Scan_bwd_kernel_traitsILi32ELi4ELb0ELb1ELb0ELb1ELb0EffEEv12SSMParamsBwd --------------------------
	.section	.nv.constant0._Z25selective_scan_bwd_kernelI32Selective_Scan_bwd_kernel_traitsILi32ELi4ELb0ELb1ELb0ELb1ELb0EffEEv12SSMParamsBwd,"a",@progbits
	.sectionflags	@""
	.align	4
.nv.constant0._Z25selective_scan_bwd_kernelI32Selective_Scan_bwd_kernel_traitsILi32ELi4ELb0ELb1ELb0ELb1ELb0EffEEv12SSMParamsBwd:
	.zero		848


//--------------------- .nv.constant0._Z25selective_scan_bwd_kernelI32Selective_Scan_bwd_kernel_traitsILi32ELi4ELb0ELb1ELb0ELb1ELb1EffEEv12SSMParamsBwd --------------------------
	.section	.nv.constant0._Z25selective_scan_bwd_kernelI32Selective_Scan_bwd_kernel_traitsILi32ELi4ELb0ELb1ELb0ELb1ELb1EffEEv12SSMParamsBwd,"a",@progbits
	.sectionflags	@""
	.align	4
.nv.constant0._Z25selective_scan_bwd_kernelI32Selective_Scan_bwd_kernel_traitsILi32ELi4ELb0ELb1ELb0ELb1ELb1EffEEv12SSMParamsBwd:
	.zero		848


//--------------------- .nv.constant0._Z25selective_scan_bwd_kernelI32Selective_Scan_bwd_kernel_traitsILi32ELi4ELb0ELb1ELb1ELb0ELb0EffEEv12SSMParamsBwd --------------------------
	.section	.nv.constant0._Z25selective_scan_bwd_kernelI32Selective_Scan_bwd_kernel_traitsILi32ELi4ELb0ELb1ELb1ELb0ELb0EffEEv12SSMParamsBwd,"a",@progbits
	.sectionflags	@""
	.align	4
.nv.constant0._Z25selective_scan_bwd_kernelI32Selective_Scan_bwd_kernel_traitsILi32ELi4ELb0ELb1ELb1ELb0ELb0EffEEv12SSMParamsBwd:
	.zero		848


//--------------------- .nv.constant0._Z25selective_scan_bwd_kernelI32Selective_Scan_bwd_kernel_traitsILi32ELi4ELb0ELb1ELb1ELb0ELb1EffEEv12SSMParamsBwd --------------------------
	.section	.nv.constant0._Z25selective_scan_bwd_kernelI32Selective_Scan_bwd_kernel_traitsILi32ELi4ELb0ELb1ELb1ELb0ELb1EffEEv12SSMParamsBwd,"a",@progbits
	.sectionflags	@""
	.align	4
.nv.constant0._Z25selective_scan_bwd_kernelI32Selective_Scan_bwd_kernel_traitsILi32ELi4ELb0ELb1ELb1ELb0ELb1EffEEv12SSMParamsBwd:
	.zero		848


//--------------------- .nv.constant0._Z25selective_scan_bwd_kernelI32Selective_Scan_bwd_kernel_traitsILi32ELi4ELb0ELb1ELb1ELb1ELb0EffEEv12SSMParamsBwd --------------------------
	.section	.nv.constant0._Z25selective_scan_bwd_kernelI32Selective_Scan_bwd_kernel_traitsILi32ELi4ELb0ELb1ELb1ELb1ELb0EffEEv12SSMParamsBwd,"a",@progbits
	.sectionflags	@""
	.align	4
.nv.constant0._Z25selective_scan_bwd_kernelI32Selective_Scan_bwd_kernel_traitsILi32ELi4ELb0ELb1ELb1ELb1ELb0EffEEv12SSMParamsBwd:
	.zero		848


//--------------------- .nv.constant0._Z25selective_scan_bwd_kernelI32Selective_Scan_bwd_kernel_traitsILi32ELi4ELb0ELb1ELb1ELb1ELb1EffEEv12SSMParamsBwd --------------------------
	.section	.nv.constant0._Z25selective_scan_bwd_kernelI32Selective_Scan_bwd_kernel_traitsILi32ELi4ELb0ELb1ELb1ELb1ELb1EffEEv12SSMParamsBwd,"a",@progbits
	.sectionflags	@""
	.align	4
.nv.constant0._Z25selective_scan_bwd_kernelI32Selective_Scan_bwd_kernel_traitsILi32ELi4ELb0ELb1ELb1ELb1ELb1EffEEv12SSMParamsBwd:
	.zero		848


//--------------------- .nv.constant0._Z25selective_scan_bwd_kernelI32Selective_Scan_bwd_kernel_traitsILi32ELi4ELb1ELb0ELb0ELb0ELb0EffEEv12SSMParamsBwd --------------------------
	.section	.nv.constant0._Z25selective_scan_bwd_kernelI32Selective_Scan_bwd_kernel_traitsILi32ELi4ELb1ELb0ELb0ELb0ELb0EffEEv12SSMParamsBwd,"a",@progbits
	.sectionflags	@""
	.align	4
.nv.constant0._Z25selective_scan_bwd_kernelI32Selective_Scan_bwd_kernel_traitsILi32ELi4ELb1ELb0ELb0ELb0ELb0EffEEv12SSMParamsBwd:
	.zero		848


//--------------------- .nv.constant0._Z25selective_scan_bwd_kernelI32Selective_Scan_bwd_kernel_traitsILi32ELi4ELb1ELb0ELb0ELb0ELb1EffEEv12SSMParamsBwd --------------------------
	.section	.nv.constant0._Z25selective_scan_bwd_kernelI32Selective_Scan_bwd_kernel_traitsILi32ELi4ELb1ELb0ELb0ELb0ELb1EffEEv12SSMParamsBwd,"a",@progbits
	.sectionflags	@""
	.align	4
.nv.constant0._Z25selective_scan_bwd_kernelI32Selective_Scan_bwd_kernel_traitsILi32ELi4ELb1ELb0ELb0ELb0ELb1EffEEv12SSMParamsBwd:
	.zero		848


//--------------------- .nv.constant0._Z25selective_scan_bwd_kernelI32Selective_Scan_bwd_kernel_traitsILi32ELi4ELb1ELb0ELb0ELb1ELb0EffEEv12SSMParamsBwd --------------------------
	.section	.nv.constant0._Z25selective_scan_bwd_kernelI32Selective_Scan_bwd_kernel_traitsILi32ELi4ELb1ELb0ELb0ELb1ELb0EffEEv12SSMParamsBwd,"a",@progbits
	.sectionflags	@""
	.align	4
.nv.constant0._Z25selective_scan_bwd_kernelI32Selective_Scan_bwd_kernel_traitsILi32ELi4ELb1ELb0ELb0ELb1ELb0EffEEv12SSMParamsBwd:
	.zero		848


//--------------------- .nv.constant0._Z25selective_scan_bwd_kernelI32Selective_Scan_bwd_kernel_traitsILi32ELi4ELb1ELb0ELb0ELb1ELb1EffEEv12SSMParamsBwd --------------------------
	.section	.nv.constant0._Z25selective_scan_bwd_kernelI32Selective_Scan_bwd_kernel_traitsILi32ELi4ELb1ELb0ELb0ELb1ELb1EffEEv12SSMParamsBwd,"a",@progbits
	.sectionflags	@""
	.align	4
.nv.constant0._Z25selective_scan_bwd_kernelI32Selective_Scan_bwd_kernel_traitsILi32ELi4ELb1ELb0ELb0ELb1ELb1EffEEv12SSMParamsBwd:
	.zero		848


//--------------------- .nv.constant0._Z25selective_scan_bwd_kernelI32Selective_Scan_bwd_kernel_traitsILi32ELi4ELb1ELb0ELb1ELb0ELb0EffEEv12SSMParamsBwd --------------------------
	.section	.nv.constant0._Z25selective_scan_bwd_kernelI32Selective_Scan_bwd_kernel_traitsILi32ELi4ELb1ELb0ELb1ELb0ELb0EffEEv12SSMParamsBwd,"a",@progbits
	.sectionflags	@""
	.align	4
.nv.constant0._Z25selective_scan_bwd_kernelI32Selective_Scan_bwd_kernel_traitsILi32ELi4ELb1ELb0ELb1ELb0ELb0EffEEv12SSMParamsBwd:
	.zero		848


//--------------------- .nv.constant0._Z25selective_scan_bwd_kernelI32Selective_Scan_bwd_kernel_traitsILi32ELi4ELb1ELb0ELb1ELb0ELb1EffEEv12SSMParamsBwd --------------------------
	.section	.nv.constant0._Z25selective_scan_bwd_kernelI32Selective_Scan_bwd_kernel_traitsILi32ELi4ELb1ELb0ELb1ELb0ELb1EffEEv12SSMParamsBwd,"a",@progbits
	.sectionflags	@""
	.align	4
.nv.constant0._Z25selective_scan_bwd_kernelI32Selective_Scan_bwd_kernel_traitsILi32ELi4ELb1ELb0ELb1ELb0ELb1EffEEv12SSMParamsBwd:
	.zero		848


//--------------------- .nv.constant0._Z25selective_scan_bwd_kernelI32Selective_Scan_bwd_kernel_traitsILi32ELi4ELb1ELb0ELb1ELb1ELb0EffEEv12SSMParamsBwd --------------------------
	.section	.nv.constant0._Z25selective_scan_bwd_kernelI32Selective_Scan_bwd_kernel_traitsILi32ELi4ELb1ELb0ELb1ELb1ELb0EffEEv12SSMParamsBwd,"a",@progbits
	.sectionflags	@""
	.align	4
.nv.constant0._Z25selective_scan_bwd_kernelI32Selective_Scan_bwd_kernel_traitsILi32ELi4ELb1ELb0ELb1ELb1ELb0EffEEv12SSMParamsBwd:
	.zero		848


//--------------------- .nv.constant0._Z25selective_scan_bwd_kernelI32Selective_Scan_bwd_kernel_traitsILi32ELi4ELb1ELb0ELb1ELb1ELb1EffEEv12SSMParamsBwd --------------------------
	.section	.nv.constant0._Z25selective_scan_bwd_kernelI32Selective_Scan_bwd_kernel_traitsILi32ELi4ELb1ELb0ELb1ELb1ELb1EffEEv12SSMParamsBwd,"a",@progbits
	.sectionflags	@""
	.align	4
.nv.constant0._Z25selective_scan_bwd_kernelI32Selective_Scan_bwd_kernel_traitsILi32ELi4ELb1ELb0ELb1ELb1ELb1EffEEv12SSMParamsBwd:
	.zero		848


//--------------------- .nv.constant0._Z25selective_scan_bwd_kernelI32Selective_Scan_bwd_kernel_traitsILi32ELi4ELb1ELb1ELb0ELb0ELb0EffEEv12SSMParamsBwd --------------------------
	.section	.nv.constant0._Z25selective_scan_bwd_kernelI32Selective_Scan_bwd_kernel_traitsILi32ELi4ELb1ELb1ELb0ELb0ELb0EffEEv12SSMParamsBwd,"a",@progbits
	.sectionflags	@""
	.align	4
.nv.constant0._Z25selective_scan_bwd_kernelI32Selective_Scan_bwd_kernel_traitsILi32ELi4ELb1ELb1ELb0ELb0ELb0EffEEv12SSMParamsBwd:
	.zero		848


//--------------------- .nv.constant0._Z25selective_scan_bwd_kernelI32Selective_Scan_bwd_kernel_traitsILi32ELi4ELb1ELb1ELb0ELb0ELb1EffEEv12SSMParamsBwd --------------------------
	.section	.nv.constant0._Z25selective_scan_bwd_kernelI32Selective_Scan_bwd_kernel_traitsILi32ELi4ELb1ELb1ELb0ELb0ELb1EffEEv12SSMParamsBwd,"a",@progbits
	.sectionflags	@""
	.align	4
.nv.constant0._Z25selective_scan_bwd_kernelI32Selective_Scan_bwd_kernel_traitsILi32ELi4ELb1ELb1ELb0ELb0ELb1EffEEv12SSMParamsBwd:
	.zero		848


//--------------------- .nv.constant0._Z25selective_scan_bwd_kernelI32Selective_Scan_bwd_kernel_traitsILi32ELi4ELb1ELb1ELb0ELb1ELb0EffEEv12SSMParamsBwd --------------------------
	.section	.nv.constant0._Z25selective_scan_bwd_kernelI32Selective_Scan_bwd_kernel_traitsILi32ELi4ELb1ELb1ELb0ELb1ELb0EffEEv12SSMParamsBwd,"a",@progbits
	.sectionflags	@""
	.align	4
.nv.constant0._Z25selective_scan_bwd_kernelI32Selective_Scan_bwd_kernel_traitsILi32ELi4ELb1ELb1ELb0ELb1ELb0EffEEv12SSMParamsBwd:
	.zero		848


//--------------------- .nv.constant0._Z25selective_scan_bwd_kernelI32Selective_Scan_bwd_kernel_traitsILi32ELi4ELb1ELb1ELb0ELb1ELb1EffEEv12SSMParamsBwd --------------------------
	.section	.nv.constant0._Z25selective_scan_bwd_kernelI32Selective_Scan_bwd_kernel_traitsILi32ELi4ELb1ELb1ELb0ELb1ELb1EffEEv12SSMParamsBwd,"a",@progbits
	.sectionflags	@""
	.align	4
.nv.constant0._Z25selective_scan_bwd_kernelI32Selective_Scan_bwd_kernel_traitsILi32ELi4ELb1ELb1ELb0ELb1ELb1EffEEv12SSMParamsBwd:
	.zero		848


//--------------------- .nv.constant0._Z25selective_scan_bwd_kernelI32Selective_Scan_bwd_kernel_traitsILi32ELi4ELb1ELb1ELb1ELb0ELb0EffEEv12SSMParamsBwd --------------------------
	.section	.nv.constant0._Z25selective_scan_bwd_kernelI32Selective_Scan_bwd_kernel_traitsILi32ELi4ELb1ELb1ELb1ELb0ELb0EffEEv12SSMParamsBwd,"a",@progbits
	.sectionflags	@""
	.align	4
.nv.constant0._Z25selective_scan_bwd_kernelI32Selective_Scan_bwd_kernel_traitsILi32ELi4ELb1ELb1ELb1ELb0ELb0EffEEv12SSMParamsBwd:
	.zero		848


//--------------------- .nv.constant0._Z25selective_scan_bwd_kernelI32Selective_Scan_bwd_kernel_traitsILi32ELi4ELb1ELb1ELb1ELb0ELb1EffEEv12SSMParamsBwd --------------------------
	.section	.nv.constant0._Z25selective_scan_bwd_kernelI32Selective_Scan_bwd_kernel_traitsILi32ELi4ELb1ELb1ELb1ELb0ELb1EffEEv12SSMParamsBwd,"a",@progbits
	.sectionflags	@""
	.align	4
.nv.constant0._Z25selective_scan_bwd_kernelI32Selective_Scan_bwd_kernel_traitsILi32ELi4ELb1ELb1ELb1ELb0ELb1EffEEv12SSMParamsBwd:
	.zero		848


//--------------------- .nv.constant0._Z25selective_scan_bwd_kernelI32Selective_Scan_bwd_kernel_traitsILi32ELi4ELb1ELb1ELb1ELb1ELb0EffEEv12SSMParamsBwd --------------------------
	.section	.nv.constant0._Z25selective_scan_bwd_kernelI32Selective_Scan_bwd_kernel_traitsILi32ELi4ELb1ELb1ELb1ELb1ELb0EffEEv12SSMParamsBwd,"a",@progbits
	.sectionflags	@""
	.align	4
.nv.constant0._Z25selective_scan_bwd_kernelI32Selective_Scan_bwd_kernel_traitsILi32ELi4ELb1ELb1ELb1ELb1ELb0EffEEv12SSMParamsBwd:
	.zero		848


//--------------------- .nv.constant0._Z25selective_scan_bwd_kernelI32Selective_Scan_bwd_kernel_traitsILi32ELi4ELb1ELb1ELb1ELb1ELb1EffEEv12SSMParamsBwd --------------------------
	.section	.nv.constant0._Z25selective_scan_bwd_kernelI32Selective_Scan_bwd_kernel_traitsILi32ELi4ELb1ELb1ELb1ELb1ELb1EffEEv12SSMParamsBwd,"a",@progbits
	.sectionflags	@""
	.align	4
.nv.constant0._Z25selective_scan_bwd_kernelI32Selective_Scan_bwd_kernel_traitsILi32ELi4ELb1ELb1ELb1ELb1ELb1EffEEv12SSMParamsBwd:
	.zero		848


//--------------------- .text._Z25selective_scan_bwd_kernelI32Selective_Scan_bwd_kernel_traitsILi128ELi16ELb0ELb0ELb0ELb0ELb0EffEEv12SSMParamsBwd --------------------------
	.section	.text._Z25selective_scan_bwd_kernelI32Selective_Scan_bwd_kernel_traitsILi128ELi16ELb0ELb0ELb0ELb0ELb0EffEEv12SSMParamsBwd,"ax",@progbits
	.sectioninfo	@"SHI_REGISTERS=168"
	.align	128
        .global         _Z25selective_scan_bwd_kernelI32Selective_Scan_bwd_kernel_traitsILi128ELi16ELb0ELb0ELb0ELb0ELb0EffEEv12SSMParamsBwd
        .type           _Z25selective_scan_bwd_kernelI32Selective_Scan_bwd_kernel_traitsILi128ELi16ELb0ELb0ELb0ELb0ELb0EffEEv12SSMParamsBwd,@function
        .size           _Z25selective_scan_bwd_kernelI32Selective_Scan_bwd_kernel_traitsILi128ELi16ELb0ELb0ELb0ELb0ELb0EffEEv12SSMParamsBwd,(.L_x_8818 - _Z25selective_scan_bwd_kernelI32Selective_Scan_bwd_kernel_traitsILi128ELi16ELb0ELb0ELb0ELb0ELb0EffEEv12SSMParamsBwd)
        .other          _Z25selective_scan_bwd_kernelI32Selective_Scan_bwd_kernel_traitsILi128ELi16ELb0ELb0ELb0ELb0ELb0EffEEv12SSMParamsBwd,@"STO_CUDA_ENTRY STV_DEFAULT"
_Z25selective_scan_bwd_kernelI32Selective_Scan_bwd_kernel_traitsILi128ELi16ELb0ELb0ELb0ELb0ELb0EffEEv12SSMParamsBwd:
.text._Z25selective_scan_bwd_kernelI32Selective_Scan_bwd_kernel_traitsILi128ELi16ELb0ELb0ELb0ELb0ELb0EffEEv12SSMParamsBwd:
[----:B------:R-:W-:Y:S02]  /*0000*/  MOV R1, c[0x0][0x28] ;  /* 0x00000a0000017a02 */ /* 0x000fe40000000f00 */
[----:B------:R-:W0:Y:S01]  /*0010*/  S2UR UR14, SR_CTAID.Y ;  /* 0x00000000000e79c3 */ /* 0x000e220000002600 */
[----:B------:R-:W-:Y:S01]  /*0020*/  ULDC.64 UR4, c[0x0][0x238] ;  /* 0x00008e0000047ab9 */ /* 0x000fe20000000a00 */
[----:B------:R-:W-:Y:S01]  /*0030*/  IADD3 R1, R1, -0x30, RZ ;  /* 0xffffffd001017810 */ /* 0x000fe20007ffe0ff */
[----:B------:R-:W-:Y:S02]  /*0040*/  UISETP.NE.U32.AND UP0, UPT, URZ, UR4, UPT ;  /* 0x000000043f00728c */ /* 0x000fe4000bf05070 */
[----:B------:R-:W-:Y:S02]  /*0050*/  ULDC.64 UR6, c[0x0][0x250] ;  /* 0x0000940000067ab9 */ /* 0x000fe40000000a00 */
[----:B------:R-:W-:Y:S02]  /*0060*/  UISETP.NE.AND.EX UP0, UPT, URZ, UR5, UPT, UP0 ;  /* 0x000000053f00728c */ /* 0x000fe4000bf05300 */
[----:B------:R-:W-:Y:S02]  /*0070*/  UISETP.NE.U32.AND UP1, UPT, URZ, UR6, UPT ;  /* 0x000000063f00728c */ /* 0x000fe4000bf25070 */
[----:B------:R-:W-:-:S02]  /*0080*/  ULDC.64 UR34, c[0x0][0x118] ;  /* 0x0000460000227ab9 */ /* 0x000fc40000000a00 */
[----:B------:R-:W-:Y:S01]  /*0090*/  UISETP.NE.AND.EX UP1, UPT, URZ, UR7, UPT, UP1 ;  /* 0x000000073f00728c */ /* 0x000fe2000bf25310 */
[----:B------:R-:W-:Y:S01]  /*00a0*/  PLOP3.LUT P0, PT, PT, PT, UP0, 0x80, 0x0 ;  /* 0x000000000000781c */ /* 0x000fe20003f0f008 */
[----:B------:R-:W1:Y:S01]  /*00b0*/  S2UR UR36, SR_CTAID.X ;  /* 0x00000000002479c3 */ /* 0x000e620000002500 */
[----:B------:R-:W-:Y:S02]  /*00c0*/  ULDC.64 UR20, c[0x0][0x328] ;  /* 0x0000ca0000147ab9 */ /* 0x000fe40000000a00 */
[----:B------:R-:W-:Y:S01]  /*00d0*/  ULDC.64 UR22, c[0x0][0x348] ;  /* 0x0000d20000167ab9 */ /* 0x000fe20000000a00 */
[----:B------:R-:W-:Y:S01]  /*00e0*/  PLOP3.LUT P1, PT, PT, PT, UP1, 0x80, 0x0 ;  /* 0x000000000000781c */ /* 0x000fe20003f2f018 */
[----:B------:R-:W-:Y:S02]  /*00f0*/  ULDC.64 UR26, c[0x0][0x278] ;  /* 0x00009e00001a7ab9 */ /* 0x000fe40000000a00 */
[----:B------:R-:W-:Y:S02]  /*0100*/  ULDC.64 UR8, c[0x0][0x1e0] ;  /* 0x0000780000087ab9 */ /* 0x000fe40000000a00 */
[----:B0-----:R-:W-:-:S02]  /*0110*/  USHF.R.S32.HI UR15, URZ, 0x1f, UR14 ;  /* 0x0000001f3f0f7899 */ /* 0x001fc4000801140e */
[----:B------:R-:W-:Y:S02]  /*0120*/  @UP0 ULEA UR4, UP2, UR14, UR4, 0x2 ;  /* 0x000000040e040291 */ /* 0x000fe4000f84103f */
[----:B------:R-:W-:Y:S02]  /*0130*/  @UP1 ULEA UR6, UP3, UR14, UR6, 0x2 ;  /* 0x000000060e061291 */ /* 0x000fe4000f86103f */
[----:B------:R-:W-:Y:S02]  /*0140*/  @UP0 ULEA.HI.X UR5, UR14, UR5, UR15, 0x2, UP2 ;  /* 0x000000050e050291 */ /* 0x000fe400090f140f */
[----:B------:R-:W-:Y:S01]  /*0150*/  MOV R2, UR4 ;  /* 0x0000000400027c02 */ /* 0x000fe20008000f00 */
[----:B------:R-:W-:Y:S01]  /*0160*/  @UP1 ULEA.HI.X UR7, UR14, UR7, UR15, 0x2, UP3 ;  /* 0x000000070e071291 */ /* 0x000fe200098f140f */
[----:B------:R-:W-:Y:S02]  /*0170*/  MOV R4, UR6 ;  /* 0x0000000600047c02 */ /* 0x000fe40008000f00 */
[----:B------:R-:W-:Y:S01]  /*0180*/  MOV R3, UR5 ;  /* 0x0000000500037c02 */ /* 0x000fe20008000f00 */
[----:B------:R-:W-:-:S02]  /*0190*/  UISETP.NE.U32.AND UP1, UPT, URZ, UR20, UPT ;  /* 0x000000143f00728c */ /* 0x000fc4000bf25070 */
[----:B------:R-:W-:Y:S01]  /*01a0*/  MOV R5, UR7 ;  /* 0x0000000700057c02 */ /* 0x000fe20008000f00 */
[----:B------:R-:W-:Y:S01]  /*01b0*/  UISETP.NE.U32.AND UP2, UPT, URZ, UR22, UPT ;  /* 0x000000163f00728c */ /* 0x000fe2000bf45070 */
[----:B------:R-:W2:Y:S01]  /*01c0*/  @P0 LDG.E R2, [R2.64] ;  /* 0x0000002202020981 */ /* 0x000ea2000c1e1900 */
[----:B------:R-:W-:Y:S02]  /*01d0*/  UISETP.NE.AND.EX UP1, UPT, URZ, UR21, UPT, UP1 ;  /* 0x000000153f00728c */ /* 0x000fe4000bf25310 */
[----:B------:R-:W-:Y:S01]  /*01e0*/  ULDC.64 UR4, c[0x0][0x260] ;  /* 0x0000980000047ab9 */ /* 0x000fe20000000a00 */
[----:B------:R-:W3:Y:S01]  /*01f0*/  @P1 LDG.E R4, [R4.64] ;  /* 0x0000002204041981 */ /* 0x000ee2000c1e1900 */
[----:B-1----:R-:W-:Y:S02]  /*0200*/  USHF.R.S32.HI UR37, URZ, 0x1f, UR36 ;  /* 0x0000001f3f257899 */ /* 0x002fe40008011424 */
[----:B------:R-:W-:Y:S01]  /*0210*/  UISETP.NE.U32.AND UP0, UPT, URZ, UR4, UPT ;  /* 0x000000043f00728c */ /* 0x000fe2000bf05070 */
[----:B------:R0:W-:Y:S01]  /*0220*/  STL [R1+0x2c], RZ ;  /* 0x00002cff01007387 */ /* 0x0001e20000100800 */
[----:B------:R-:W-:-:S02]  /*0230*/  ULDC.64 UR6, c[0x0][0x1d0] ;  /* 0x0000740000067ab9 */ /* 0x000fc40000000a00 */
[----:B------:R-:W-:Y:S01]  /*0240*/  UISETP.NE.AND.EX UP2, UPT, URZ, UR23, UPT, UP2 ;  /* 0x000000173f00728c */ /* 0x000fe2000bf45320 */
[----:B------:R0:W-:Y:S01]  /*0250*/  STL [R1+0x28], RZ ;  /* 0x000028ff01007387 */ /* 0x0001e20000100800 */
[----:B------:R-:W-:Y:S02]  /*0260*/  UIMAD.WIDE.U32 UR10, UR36, UR6, URZ ;  /* 0x00000006240a72a5 */ /* 0x000fe4000f8e003f */
[----:B------:R-:W-:Y:S02]  /*0270*/  UIMAD UR4, UR37, UR6, URZ ;  /* 0x00000006250472a4 */ /* 0x000fe4000f8e023f */
[----:B------:R-:W-:Y:S02]  /*0280*/  UISETP.NE.AND.EX UP0, UPT, URZ, UR5, UPT, UP0 ;  /* 0x000000053f00728c */ /* 0x000fe4000bf05300 */
[----:B------:R-:W-:Y:S02]  /*0290*/  UIMAD UR6, UR37, UR26, URZ ;  /* 0x0000001a250672a4 */ /* 0x000fe4000f8e023f */
[----:B------:R-:W-:-:S02]  /*02a0*/  UIMAD UR5, UR37, UR8, URZ ;  /* 0x00000008250572a4 */ /* 0x000fc4000f8e023f */
[----:B------:R-:W-:Y:S02]  /*02b0*/  UIMAD.WIDE.U32 UR12, UR36, UR8, URZ ;  /* 0x00000008240c72a5 */ /* 0x000fe4000f8e003f */
[----:B------:R-:W-:Y:S02]  /*02c0*/  UIMAD UR18, UR36, UR9, UR5 ;  /* 0x00000009241272a4 */ /* 0x000fe4000f8e0205 */
[----:B------:R-:W-:Y:S02]  /*02d0*/  UMOV UR8, URZ ;  /* 0x0000003f00087c82 */ /* 0x000fe40008000000 */
[----:B------:R-:W-:Y:S02]  /*02e0*/  @UP1 ULEA UR8, UP3, UR14, UR20, 0x2 ;  /* 0x000000140e081291 */ /* 0x000fe4000f86103f */
[----:B------:R-:W-:Y:S02]  /*02f0*/  UIMAD UR27, UR36, UR27, UR6 ;  /* 0x0000001b241b72a4 */ /* 0x000fe4000f8e0206 */
[----:B------:R-:W-:-:S02]  /*0300*/  UMOV UR9, URZ ;  /* 0x0000003f00097c82 */ /* 0x000fc40008000000 */
[----:B------:R-:W-:Y:S02]  /*0310*/  @UP1 ULEA.HI.X UR9, UR14, UR21, UR15, 0x2, UP3 ;  /* 0x000000150e091291 */ /* 0x000fe400098f140f */
[----:B------:R-:W-:Y:S02]  /*0320*/  UMOV UR6, URZ ;  /* 0x0000003f00067c82 */ /* 0x000fe40008000000 */
[----:B------:R-:W-:Y:S02]  /*0330*/  @UP2 ULEA UR6, UP1, UR14, UR22, 0x2 ;  /* 0x000000160e062291 */ /* 0x000fe4000f82103f */
[----:B------:R-:W-:Y:S02]  /*0340*/  UIMAD UR16, UR36, UR7, UR4 ;  /* 0x00000007241072a4 */ /* 0x000fe4000f8e0204 */
[----:B------:R-:W-:Y:S02]  /*0350*/  ULDC.64 UR20, c[0x0][0x1d8] ;  /* 0x0000760000147ab9 */ /* 0x000fe40000000a00 */
[----:B------:R-:W-:-:S02]  /*0360*/  UMOV UR7, URZ ;  /* 0x0000003f00077c82 */ /* 0x000fc40008000000 */
[----:B------:R-:W-:Y:S02]  /*0370*/  @UP2 ULEA.HI.X UR7, UR14, UR23, UR15, 0x2, UP1 ;  /* 0x000000170e072291 */ /* 0x000fe400088f140f */
[----:B------:R-:W-:Y:S02]  /*0380*/  UIADD3 UR11, UR11, UR16, URZ ;  /* 0x000000100b0b7290 */ /* 0x000fe4000fffe03f */
[----:B------:R-:W-:Y:S02]  /*0390*/  ULDC.64 UR22, c[0x0][0x1e8] ;  /* 0x00007a0000167ab9 */ /* 0x000fe40000000a00 */
[----:B------:R-:W-:Y:S02]  /*03a0*/  UIMAD UR17, UR15, UR20, URZ ;  /* 0x000000140f1172a4 */ /* 0x000fe4000f8e023f */
[----:B------:R-:W-:Y:S02]  /*03b0*/  UIMAD UR16, UR15, UR22, URZ ;  /* 0x000000160f1072a4 */ /* 0x000fe4000f8e023f */
[----:B------:R-:W-:-:S02]  /*03c0*/  ULDC UR29, c[0x0][0x174] ;  /* 0x00005d00001d7ab9 */ /* 0x000fc40000000800 */
[----:B------:R-:W-:Y:S02]  /*03d0*/  UIMAD.WIDE.U32 UR4, UR36, UR26, URZ ;  /* 0x0000001a240472a5 */ /* 0x000fe4000f8e003f */
[----:B------:R-:W-:Y:S02]  /*03e0*/  UIADD3 UR13, UR13, UR18, URZ ;  /* 0x000000120d0d7290 */ /* 0x000fe4000fffe03f */
[----:B------:R-:W-:Y:S02]  /*03f0*/  UIMAD UR24, UR14, UR21, UR17 ;  /* 0x000000150e1872a4 */ /* 0x000fe4000f8e0211 */
[----:B------:R-:W-:Y:S02]  /*0400*/  UIMAD UR26, UR14, UR23, UR16 ;  /* 0x000000170e1a72a4 */ /* 0x000fe4000f8e0210 */
[----:B------:R-:W-:Y:S02]  /*0410*/  USHF.L.U32 UR38, UR29, 0xb, URZ ;  /* 0x0000000b1d267899 */ /* 0x000fe4000800063f */
[----:B------:R-:W-:-:S02]  /*0420*/  ULDC.64 UR16, c[0x0][0x280] ;  /* 0x0000a00000107ab9 */ /* 0x000fc40000000a00 */
[----:B------:R-:W-:Y:S02]  /*0430*/  UIMAD.WIDE.U32 UR18, UR14, UR20, UR10 ;  /* 0x000000140e1272a5 */ /* 0x000fe4000f8e000a */
[----:B------:R-:W-:Y:S02]  /*0440*/  UIMAD.WIDE.U32 UR20, UR14, UR22, UR12 ;  /* 0x000000160e1472a5 */ /* 0x000fe4000f8e000c */
[----:B------:R-:W-:Y:S02]  /*0450*/  UIMAD UR25, UR15, UR16, URZ ;  /* 0x000000100f1972a4 */ /* 0x000fe4000f8e023f */
[----:B------:R-:W-:Y:S02]  /*0460*/  UIADD3 UR22, UR38, -0x800, URZ ;  /* 0xfffff80026167890 */ /* 0x000fe4000fffe03f */
[----:B------:R-:W-:Y:S02]  /*0470*/  UIMAD UR28, UR14, UR17, UR25 ;  /* 0x000000110e1c72a4 */ /* 0x000fe4000f8e0219 */
[----:B------:R-:W-:-:S02]  /*0480*/  USHF.R.S32.HI UR23, URZ, 0x1f, UR22 ;  /* 0x0000001f3f177899 */ /* 0x000fc40008011416 */
[----:B------:R-:W-:Y:S02]  /*0490*/  UIADD3 UR25, UP1, UR22, UR18, URZ ;  /* 0x0000001216197290 */ /* 0x000fe4000ff3e03f */
[----:B------:R-:W-:Y:S02]  /*04a0*/  UIADD3 UR5, UR5, UR27, URZ ;  /* 0x0000001b05057290 */ /* 0x000fe4000fffe03f */
[----:B------:R-:W-:Y:S02]  /*04b0*/  ULDC.64 UR12, c[0x0][0x240] ;  /* 0x00009000000c7ab9 */ /* 0x000fe40000000a00 */
[----:B------:R-:W-:Y:S02]  /*04c0*/  UIADD3.X UR19, UR23, UR19, UR24, UP1, !UPT ;  /* 0x0000001317137290 */ /* 0x000fe40008ffe418 */
[----:B------:R-:W-:Y:S02]  /*04d0*/  UIADD3 UR20, UP2, UR22, UR20, URZ ;  /* 0x0000001416147290 */ /* 0x000fe4000ff5e03f */
[----:B------:R-:W-:-:S02]  /*04e0*/  ULEA UR24, UP1, UR25, UR12, 0x2 ;  /* 0x0000000c19187291 */ /* 0x000fc4000f82103f */
[----:B------:R-:W-:Y:S02]  /*04f0*/  UIMAD.WIDE.U32 UR16, UR14, UR16, UR4 ;  /* 0x000000100e1072a5 */ /* 0x000fe4000f8e0004 */
[----:B------:R-:W-:Y:S02]  /*0500*/  ULDC.64 UR10, c[0x0][0x248] ;  /* 0x00009200000a7ab9 */ /* 0x000fe40000000a00 */
[----:B------:R-:W-:Y:S02]  /*0510*/  UIADD3.X UR21, UR23, UR21, UR26, UP2, !UPT ;  /* 0x0000001517157290 */ /* 0x000fe400097fe41a */
[----:B------:R-:W-:Y:S02]  /*0520*/  ULEA.HI.X UR25, UR25, UR13, UR19, 0x2, UP1 ;  /* 0x0000000d19197291 */ /* 0x000fe400088f1413 */
[----:B------:R-:W-:Y:S02]  /*0530*/  ULEA UR18, UP2, UR20, UR10, 0x2 ;  /* 0x0000000a14127291 */ /* 0x000fe4000f84103f */
[----:B------:R-:W-:-:S02]  /*0540*/  UIADD3 UR19, UP1, UR22, UR16, URZ ;  /* 0x0000001016137290 */ /* 0x000fc4000ff3e03f */
[----:B------:R-:W-:Y:S02]  /*0550*/  ULDC.64 UR12, c[0x0][0x308] ;  /* 0x0000c200000c7ab9 */ /* 0x000fe40000000a00 */
[----:B------:R-:W-:Y:S02]  /*0560*/  ULEA.HI.X UR21, UR20, UR11, UR21, 0x2, UP2 ;  /* 0x0000000b14157291 */ /* 0x000fe400090f1415 */
[----:B------:R-:W-:Y:S02]  /*0570*/  UIADD3.X UR16, UR23, UR17, UR28, UP1, !UPT ;  /* 0x0000001117107290 */ /* 0x000fe40008ffe41c */
[----:B------:R-:W-:Y:S02]  /*0580*/  ULEA UR20, UP1, UR19, UR12, 0x2 ;  /* 0x0000000c13147291 */ /* 0x000fe4000f82103f */
[----:B------:R-:W-:Y:S02]  /*0590*/  ULDC UR10, c[0x0][0x164] ;  /* 0x00005900000a7ab9 */ /* 0x000fe40000000800 */
[----:B------:R-:W-:-:S02]  /*05a0*/  @UP0 UIMAD UR10, UR36, UR10, UR14 ;  /* 0x0000000a240a02a4 */ /* 0x000fc4000f8e020e */
[----:B------:R-:W-:Y:S02]  /*05b0*/  ULEA.HI.X UR19, UR19, UR13, UR16, 0x2, UP1 ;  /* 0x0000000d13137291 */ /* 0x000fe400088f1410 */
[----:B------:R-:W-:Y:S02]  /*05c0*/  UISETP.GE.AND UP1, UPT, UR29, 0x1, UPT ;  /* 0x000000011d00788c */ /* 0x000fe4000bf26270 */
[----:B------:R-:W-:Y:S02]  /*05d0*/  UMOV UR5, URZ ;  /* 0x0000003f00057c82 */ /* 0x000fe40008000000 */
[----:B------:R-:W-:Y:S02]  /*05e0*/  @UP0 UIMAD UR12, UR10, UR29, URZ ;  /* 0x0000001d0a0c02a4 */ /* 0x000fe4000f8e023f */
[----:B------:R-:W-:Y:S02]  /*05f0*/  ULDC UR13, c[0x0][0x16c] ;  /* 0x00005b00000d7ab9 */ /* 0x000fe40000000800 */
[----:B------:R-:W-:-:S02]  /*0600*/  @UP0 UIMAD UR12, UR12, UR13, URZ ;  /* 0x0000000d0c0c02a4 */ /* 0x000fc4000f8e023f */
[----:B------:R-:W-:Y:S02]  /*0610*/  ULDC.64 UR10, c[0x0][0x260] ;  /* 0x00009800000a7ab9 */ /* 0x000fe40000000a00 */
[----:B------:R-:W-:Y:S02]  /*0620*/  @UP0 UMOV UR13, 0x8 ;  /* 0x00000008000d0882 */ /* 0x000fe40000000000 */
[----:B------:R-:W-:Y:S02]  /*0630*/  @UP0 UIMAD.WIDE UR10, UR12, UR13, UR10 ;  /* 0x0000000d0c0a02a5 */ /* 0x000fe4000f8e020a */
[----:B------:R-:W-:Y:S02]  /*0640*/  UMOV UR4, URZ ;  /* 0x0000003f00047c82 */ /* 0x000fe40008000000 */
[----:B------:R-:W-:Y:S02]  /*0650*/  UMOV UR12, UR6 ;  /* 0x00000006000c7c82 */ /* 0x000fe40008000000 */
[----:B------:R-:W-:-:S02]  /*0660*/  UMOV UR13, UR7 ;  /* 0x00000007000d7c82 */ /* 0x000fc40008000000 */
[----:B------:R-:W-:Y:S02]  /*0670*/  @!UP0 UMOV UR10, URZ ;  /* 0x0000003f000a8c82 */ /* 0x000fe40008000000 */
[----:B------:R-:W-:Y:S01]  /*0680*/  @!UP0 UMOV UR11, URZ ;  /* 0x0000003f000b8c82 */ /* 0x000fe20008000000 */
[----:B--2---:R0:W1:Y:S01]  /*0690*/  @P0 R2UR UR5, R2 ;  /* 0x00000000020503c2 */ /* 0x00406200000e0000 */
[----:B------:R-:W-:-:S07]  /*06a0*/  PLOP3.LUT P0, PT, PT, PT, UP1, 0x80, 0x0 ;  /* 0x000000000000781c */ /* 0x000fce0003f0f018 */
[----:B---3--:R0:W2:Y:S06]  /*06b0*/  @P1 R2UR UR4, R4 ;  /* 0x00000000040413c2 */ /* 0x0080ac00000e0000 */
[----:B------:R-:W-:Y:S05]  /*06c0*/  @!P0 BRA `(.L_x_0) ;  /* 0x0000545000008947 */ /* 0x000fea0003800000 */
[----:B------:R-:W3:Y:S01]  /*06d0*/  S2R R123, SR_TID.X ;  /* 0x00000000007b7919 */ /* 0x000ee20000002100 */
[----:B------:R-:W-:Y:S02]  /*06e0*/  UMOV UR23, UR25 ;  /* 0x0000001900177c82 */ /* 0x000fe40008000000 */
[----:B------:R-:W-:Y:S01]  /*06f0*/  UMOV UR22, UR18 ;  /* 0x0000001200167c82 */ /* 0x000fe20008000000 */
[----:B------:R4:W-:Y:S01]  /*0700*/  STL [R1+0x28], RZ ;  /* 0x000028ff01007387 */ /* 0x0009e20000100800 */
[----:B------:R-:W-:-:S03]  /*0710*/  UMOV UR6, URZ ;  /* 0x0000003f00067c82 */ /* 0x000fc60008000000 */
[----:B------:R-:W0:Y:S04]  /*0720*/  S2R R157, SR_LANEID ;  /* 0x00000000009d7919 */ /* 0x000e280000000000 */
[----:B------:R4:W-:Y:S01]  /*0730*/  STL [R1+0x2c], RZ ;  /* 0x00002cff01007387 */ /* 0x0009e20000100800 */
[----:B---3--:R-:W-:-:S04]  /*0740*/  SHF.R.S32.HI R0, RZ, 0x1f, R123 ;  /* 0x0000001fff007819 */ /* 0x008fc8000001147b */
[----:B------:R-:W-:-:S04]  /*0750*/  LEA.HI R0, R0, R123, RZ, 0x5 ;  /* 0x0000007b00007211 */ /* 0x000fc800078f28ff */
[----:B0---4-:R-:W-:Y:S02]  /*0760*/  SHF.R.S32.HI R156, RZ, 0x5, R0 ;  /* 0x00000005ff9c7819 */ /* 0x011fe40000011400 */
.L_x_22:
[----:B------:R-:W-:Y:S01]  /*0770*/  ULDC UR18, c[0x0][0x174] ;  /* 0x00005d0000127ab9 */ /* 0x000fe20000000800 */
[----:B------:R-:W-:Y:S01]  /*0780*/  SHF.L.U32 R0, R123, 0x4, RZ ;  /* 0x000000047b007819 */ /* 0x000fe200000006ff */
[----:B------:R-:W-:Y:S01]  /*0790*/  UIADD3 UR18, -UR6, UR18, URZ ;  /* 0x0000001206127290 */ /* 0x000fe2000fffe13f */
[----:B------:R-:W-:Y:S02]  /*07a0*/  BAR.SYNC.DEFER_BLOCKING 0x0 ;  /* 0x0000000000007b1d */ /* 0x000fe40000010000 */
[----:B------:R-:W-:Y:S01]  /*07b0*/  LOP3.LUT R0, R0, 0xfffffe00, RZ, 0xc0, !PT ;  /* 0xfffffe0000007812 */ /* 0x000fe200078ec0ff */
[----:B------:R-:W-:-:S03]  /*07c0*/  ULEA UR39, UR18, 0xfffff800, 0xb ;  /* 0xfffff80012277891 */ /* 0x000fc6000f8e583f */
[----:B------:R-:W-:Y:S01]  /*07d0*/  ULDC UR7, c[0x0][0x168] ;  /* 0x00005a0000077ab9 */ /* 0x000fe20000000800 */
[----:B------:R-:W-:Y:S01]  /*07e0*/  LOP3.LUT R75, R0, 0x1f, R123, 0xf8, !PT ;  /* 0x0000001f004b7812 */ /* 0x000fe200078ef87b */
[----:B------:R-:W-:Y:S01]  /*07f0*/  UIADD3 UR7, -UR39, UR7, URZ ;  /* 0x0000000727077290 */ /* 0x000fe2000fffe13f */
[----:B------:R-:W3:Y:S01]  /*0800*/  LDL.LU R76, [R1+0x2c] ;  /* 0x00002c00014c7983 */ /* 0x000ee20000300800 */
[----:B------:R-:W-:Y:S01]  /*0810*/  MOV R2, UR24 ;  /* 0x0000001800027c02 */ /* 0x000fe20008000f00 */
[----:B------:R-:W-:Y:S01]  /*0820*/  CS2R R4, SRZ ;  /* 0x0000000000047805 */ /* 0x000fe2000001ff00 */
[C---:B------:R-:W-:Y:S01]  /*0830*/  LOP3.LUT R20, R75.reuse, 0x20, RZ, 0xfc, !PT ;  /* 0x000000204b147812 */ /* 0x040fe200078efcff */
[----:B------:R-:W-:Y:S01]  /*0840*/  CS2R R6, SRZ ;  /* 0x0000000000067805 */ /* 0x000fe2000001ff00 */
[C---:B------:R-:W-:Y:S01]  /*0850*/  ISETP.GE.AND P2, PT, R75.reuse, UR7, PT ;  /* 0x000000074b007c0c */ /* 0x040fe2000bf46270 */
[----:B------:R-:W-:Y:S01]  /*0860*/  CS2R R8, SRZ ;  /* 0x0000000000087805 */ /* 0x000fe2000001ff00 */
[----:B------:R-:W-:Y:S01]  /*0870*/  ISETP.GE.AND P1, PT, R20, UR7, PT ;  /* 0x0000000714007c0c */ /* 0x000fe2000bf26270 */
[----:B------:R-:W-:Y:S01]  /*0880*/  CS2R R10, SRZ ;  /* 0x00000000000a7805 */ /* 0x000fe2000001ff00 */
[----:B------:R-:W-:Y:S01]  /*0890*/  MOV R3, UR23 ;  /* 0x0000001700037c02 */ /* 0x000fe20008000f00 */
[----:B------:R-:W-:Y:S01]  /*08a0*/  CS2R R12, SRZ ;  /* 0x00000000000c7805 */ /* 0x000fe2000001ff00 */
[C---:B------:R-:W-:Y:S01]  /*08b0*/  LOP3.LUT R22, R75.reuse, 0x40, RZ, 0xfc, !PT ;  /* 0x000000404b167812 */ /* 0x040fe200078efcff */
[----:B------:R-:W-:Y:S01]  /*08c0*/  CS2R R14, SRZ ;  /* 0x00000000000e7805 */ /* 0x000fe2000001ff00 */
[C---:B------:R-:W-:Y:S01]  /*08d0*/  LOP3.LUT R24, R75.reuse, 0x60, RZ, 0xfc, !PT ;  /* 0x000000604b187812 */ /* 0x040fe200078efcff */
[C---:B------:R-:W-:Y:S01]  /*08e0*/  IMAD.WIDE R2, R75.reuse, 0x4, R2 ;  /* 0x000000044b027825 */ /* 0x040fe200078e0202 */
[----:B------:R-:W-:-:S02]  /*08f0*/  LOP3.LUT R26, R75, 0x80, RZ, 0xfc, !PT ;  /* 0x000000804b1a7812 */ /* 0x000fc400078efcff */
[C---:B------:R-:W-:Y:S02]  /*0900*/  LOP3.LUT R28, R75.reuse, 0xa0, RZ, 0xfc, !PT ;  /* 0x000000a04b1c7812 */ /* 0x040fe400078efcff */
[C---:B------:R-:W-:Y:S01]  /*0910*/  LOP3.LUT R30, R75.reuse, 0xc0, RZ, 0xfc, !PT ;  /* 0x000000c04b1e7812 */ /* 0x040fe200078efcff */
[----:B------:R0:W4:Y:S01]  /*0920*/  @!P2 LDG.E R4, [R2.64] ;  /* 0x000000220204a981 */ /* 0x000122000c1e1900 */
[----:B------:R-:W-:Y:S02]  /*0930*/  ISETP.GE.AND P0, PT, R22, UR7, PT ;  /* 0x0000000716007c0c */ /* 0x000fe4000bf06270 */
[C---:B------:R-:W-:Y:S01]  /*0940*/  LOP3.LUT R32, R75.reuse, 0xe0, RZ, 0xfc, !PT ;  /* 0x000000e04b207812 */ /* 0x040fe200078efcff */
[----:B------:R0:W5:Y:S01]  /*0950*/  @!P1 LDG.E R6, [R2.64+0x80] ;  /* 0x0000802202069981 */ /* 0x000162000c1e1900 */
[----:B------:R-:W-:Y:S02]  /*0960*/  ISETP.GE.AND P4, PT, R24, UR7, PT ;  /* 0x0000000718007c0c */ /* 0x000fe4000bf86270 */
[----:B------:R-:W-:-:S02]  /*0970*/  LOP3.LUT R34, R75, 0x100, RZ, 0xfc, !PT ;  /* 0x000001004b227812 */ /* 0x000fc400078efcff */
[----:B------:R-:W-:Y:S02]  /*0980*/  ISETP.GE.AND P6, PT, R26, UR7, PT ;  /* 0x000000071a007c0c */ /* 0x000fe4000bfc6270 */
[----:B------:R-:W-:Y:S02]  /*0990*/  ISETP.GE.AND P5, PT, R28, UR7, PT ;  /* 0x000000071c007c0c */ /* 0x000fe4000bfa6270 */
[----:B------:R-:W-:Y:S01]  /*09a0*/  ISETP.GE.AND P3, PT, R30, UR7, PT ;  /* 0x000000071e007c0c */ /* 0x000fe2000bf66270 */
[----:B--2---:R0:W2:Y:S01]  /*09b0*/  @!P0 LDG.E R5, [R2.64+0x100] ;  /* 0x0001002202058981 */ /* 0x0040a2000c1e1900 */
[----:B------:R-:W-:Y:S02]  /*09c0*/  ISETP.GE.AND P2, PT, R32, UR7, PT ;  /* 0x0000000720007c0c */ /* 0x000fe4000bf46270 */
[----:B------:R-:W-:Y:S01]  /*09d0*/  ISETP.GE.AND P1, PT, R34, UR7, PT ;  /* 0x0000000722007c0c */ /* 0x000fe2000bf26270 */
[----:B------:R0:W3:Y:S01]  /*09e0*/  @!P4 LDG.E R8, [R2.64+0x180] ;  /* 0x000180220208c981 */ /* 0x0000e2000c1e1900 */
[----:B------:R-:W-:-:S02]  /*09f0*/  LOP3.LUT R36, R75, 0x120, RZ, 0xfc, !PT ;  /* 0x000001204b247812 */ /* 0x000fc400078efcff */
[C---:B------:R-:W-:Y:S01]  /*0a00*/  LOP3.LUT R38, R75.reuse, 0x140, RZ, 0xfc, !PT ;  /* 0x000001404b267812 */ /* 0x040fe200078efcff */
[----:B------:R0:W3:Y:S01]  /*0a10*/  @!P6 LDG.E R7, [R2.64+0x200] ;  /* 0x000200220207e981 */ /* 0x0000e2000c1e1900 */
[C---:B------:R-:W-:Y:S02]  /*0a20*/  LOP3.LUT R40, R75.reuse, 0x160, RZ, 0xfc, !PT ;  /* 0x000001604b287812 */ /* 0x040fe400078efcff */
[C---:B------:R-:W-:Y:S01]  /*0a30*/  LOP3.LUT R42, R75.reuse, 0x180, RZ, 0xfc, !PT ;  /* 0x000001804b2a7812 */ /* 0x040fe200078efcff */
[----:B------:R0:W3:Y:S01]  /*0a40*/  @!P5 LDG.E R10, [R2.64+0x280] ;  /* 0x00028022020ad981 */ /* 0x0000e2000c1e1900 */
[C---:B------:R-:W-:Y:S02]  /*0a50*/  LOP3.LUT R43, R75.reuse, 0x1a0, RZ, 0xfc, !PT ;  /* 0x000001a04b2b7812 */ /* 0x040fe400078efcff */
[----:B------:R-:W-:Y:S01]  /*0a60*/  ISETP.GE.AND P0, PT, R36, UR7, PT ;  /* 0x0000000724007c0c */ /* 0x000fe2000bf06270 */
[----:B------:R0:W3:Y:S01]  /*0a70*/  @!P3 LDG.E R9, [R2.64+0x300] ;  /* 0x000300220209b981 */ /* 0x0000e2000c1e1900 */
[----:B------:R-:W-:-:S02]  /*0a80*/  LOP3.LUT R44, R75, 0x1c0, RZ, 0xfc, !PT ;  /* 0x000001c04b2c7812 */ /* 0x000fc400078efcff */
[----:B------:R-:W-:Y:S01]  /*0a90*/  ISETP.GE.AND P4, PT, R38, UR7, PT ;  /* 0x0000000726007c0c */ /* 0x000fe2000bf86270 */
[----:B------:R0:W3:Y:S01]  /*0aa0*/  @!P2 LDG.E R12, [R2.64+0x380] ;  /* 0x00038022020ca981 */ /* 0x0000e2000c1e1900 */
[----:B------:R-:W-:Y:S02]  /*0ab0*/  LOP3.LUT R45, R75, 0x1e0, RZ, 0xfc, !PT ;  /* 0x000001e04b2d7812 */ /* 0x000fe400078efcff */
[----:B------:R-:W-:Y:S01]  /*0ac0*/  ISETP.GE.AND P6, PT, R40, UR7, PT ;  /* 0x0000000728007c0c */ /* 0x000fe2000bfc6270 */
[----:B------:R0:W3:Y:S01]  /*0ad0*/  @!P1 LDG.E R11, [R2.64+0x400] ;  /* 0x00040022020b9981 */ /* 0x0000e2000c1e1900 */
[----:B------:R-:W-:Y:S02]  /*0ae0*/  ISETP.GE.AND P5, PT, R42, UR7, PT ;  /* 0x000000072a007c0c */ /* 0x000fe4000bfa6270 */
[----:B------:R-:W-:Y:S01]  /*0af0*/  ISETP.GE.AND P3, PT, R43, UR7, PT ;  /* 0x000000072b007c0c */ /* 0x000fe2000bf66270 */
[----:B------:R-:W-:Y:S01]  /*0b00*/  CS2R R16, SRZ ;  /* 0x0000000000107805 */ /* 0x000fe2000001ff00 */
[----:B------:R-:W-:Y:S01]  /*0b10*/  ISETP.GE.AND P2, PT, R44, UR7, PT ;  /* 0x000000072c007c0c */ /* 0x000fe2000bf46270 */
[----:B------:R-:W-:Y:S01]  /*0b20*/  CS2R R18, SRZ ;  /* 0x0000000000127805 */ /* 0x000fe2000001ff00 */
[----:B------:R-:W-:Y:S01]  /*0b30*/  ISETP.GE.AND P1, PT, R45, UR7, PT ;  /* 0x000000072d007c0c */ /* 0x000fe2000bf26270 */
[----:B------:R0:W3:Y:S04]  /*0b40*/  @!P0 LDG.E R13, [R2.64+0x480] ;  /* 0x00048022020d8981 */ /* 0x0000e8000c1e1900 */
[----:B------:R0:W3:Y:S04]  /*0b50*/  @!P4 LDG.E R14, [R2.64+0x500] ;  /* 0x00050022020ec981 */ /* 0x0000e8000c1e1900 */
[----:B------:R0:W3:Y:S04]  /*0b60*/  @!P6 LDG.E R15, [R2.64+0x580] ;  /* 0x00058022020fe981 */ /* 0x0000e8000c1e1900 */
[----:B------:R0:W3:Y:S04]  /*0b70*/  @!P5 LDG.E R16, [R2.64+0x600] ;  /* 0x000600220210d981 */ /* 0x0000e8000c1e1900 */
[----:B------:R0:W3:Y:S04]  /*0b80*/  @!P3 LDG.E R17, [R2.64+0x680] ;  /* 0x000680220211b981 */ /* 0x0000e8000c1e1900 */
[----:B------:R0:W3:Y:S04]  /*0b90*/  @!P2 LDG.E R18, [R2.64+0x700] ;  /* 0x000700220212a981 */ /* 0x0000e8000c1e1900 */
[----:B------:R0:W3:Y:S01]  /*0ba0*/  @!P1 LDG.E R19, [R2.64+0x780] ;  /* 0x0007802202139981 */ /* 0x0000e2000c1e1900 */
[----:B------:R-:W-:-:S04]  /*0bb0*/  IADD3 R160, R0, R157, RZ ;  /* 0x0000009d00a07210 */ /* 0x000fc80007ffe0ff */
[C---:B------:R-:W-:Y:S02]  /*0bc0*/  IADD3 R21, R160.reuse, 0x20, RZ ;  /* 0x00000020a0157810 */ /* 0x040fe40007ffe0ff */
[C---:B------:R-:W-:Y:S02]  /*0bd0*/  IADD3 R23, R160.reuse, 0x40, RZ ;  /* 0x00000040a0177810 */ /* 0x040fe40007ffe0ff */
[C---:B------:R-:W-:Y:S02]  /*0be0*/  IADD3 R25, R160.reuse, 0x60, RZ ;  /* 0x00000060a0197810 */ /* 0x040fe40007ffe0ff */
[C---:B------:R-:W-:Y:S02]  /*0bf0*/  LEA.HI.SX32 R82, R160.reuse, R160, 0x1b ;  /* 0x000000a0a0527211 */ /* 0x040fe400078fdaff */
[C---:B------:R-:W-:Y:S02]  /*0c00*/  IADD3 R27, R160.reuse, 0x80, RZ ;  /* 0x00000080a01b7810 */ /* 0x040fe40007ffe0ff */
[----:B------:R-:W-:-:S02]  /*0c10*/  IADD3 R29, R160, 0xa0, RZ ;  /* 0x000000a0a01d7810 */ /* 0x000fc40007ffe0ff */
[-C--:B------:R-:W-:Y:S02]  /*0c20*/  LEA.HI.SX32 R81, R21, R160.reuse, 0x1b ;  /* 0x000000a015517211 */ /* 0x080fe400078fdaff */
[C---:B------:R-:W-:Y:S02]  /*0c30*/  IADD3 R31, R160.reuse, 0xc0, RZ ;  /* 0x000000c0a01f7810 */ /* 0x040fe40007ffe0ff */
[-C--:B------:R-:W-:Y:S02]  /*0c40*/  LEA.HI.SX32 R80, R23, R160.reuse, 0x1b ;  /* 0x000000a017507211 */ /* 0x080fe400078fdaff */
[C---:B------:R-:W-:Y:S02]  /*0c50*/  IADD3 R33, R160.reuse, 0xe0, RZ ;  /* 0x000000e0a0217810 */ /* 0x040fe40007ffe0ff */
[----:B------:R-:W-:Y:S02]  /*0c60*/  LEA.HI.SX32 R79, R25, R160, 0x1b ;  /* 0x000000a0194f7211 */ /* 0x000fe400078fdaff */
[----:B------:R-:W-:-:S02]  /*0c70*/  IADD3 R35, R160, 0x100, RZ ;  /* 0x00000100a0237810 */ /* 0x000fc40007ffe0ff */
[-C--:B------:R-:W-:Y:S02]  /*0c80*/  LEA.HI.SX32 R78, R27, R160.reuse, 0x1b ;  /* 0x000000a01b4e7211 */ /* 0x080fe400078fdaff */
[C---:B0-----:R-:W-:Y:S02]  /*0c90*/  IADD3 R3, R160.reuse, 0x120, RZ ;  /* 0x00000120a0037810 */ /* 0x041fe40007ffe0ff */
[-C--:B------:R-:W-:Y:S02]  /*0ca0*/  LEA.HI.SX32 R77, R29, R160.reuse, 0x1b ;  /* 0x000000a01d4d7211 */ /* 0x080fe400078fdaff */
[C---:B------:R-:W-:Y:S02]  /*0cb0*/  IADD3 R165, R160.reuse, 0x140, RZ ;  /* 0x00000140a0a57810 */ /* 0x040fe40007ffe0ff */
[----:B------:R-:W-:Y:S02]  /*0cc0*/  LEA.HI.SX32 R49, R31, R160, 0x1b ;  /* 0x000000a01f317211 */ /* 0x000fe400078fdaff */
        /* <DEDUP_REMOVED lines=8> */
[----:B------:R-:W-:Y:S02]  /*0d50*/  IADD3 R41, R160, 0x1e0, RZ ;  /* 0x000001e0a0297810 */ /* 0x000fe40007ffe0ff */
[-C--:B------:R-:W-:Y:S02]  /*0d60*/  LEA.HI.SX32 R164, R37, R160.reuse, 0x1b ;  /* 0x000000a025a47211 */ /* 0x080fe400078fdaff */
[-C--:B------:R-:W-:Y:S02]  /*0d70*/  LEA.HI.SX32 R163, R163, R160.reuse, 0x1b ;  /* 0x000000a0a3a37211 */ /* 0x080fe400078fdaff */
[----:B------:R-:W-:Y:S02]  /*0d80*/  LEA.HI.SX32 R162, R39, R160, 0x1b ;  /* 0x000000a027a27211 */ /* 0x000fe400078fdaff */
[----:B------:R-:W-:-:S02]  /*0d90*/  LEA R0, R157, R0, 0x4 ;  /* 0x000000009d007211 */ /* 0x000fc400078e20ff */
[-C--:B------:R-:W-:Y:S02]  /*0da0*/  LEA.HI.SX32 R161, R161, R160.reuse, 0x1b ;  /* 0x000000a0a1a17211 */ /* 0x080fe400078fdaff */
[----:B------:R-:W-:Y:S02]  /*0db0*/  LEA.HI.SX32 R160, R41, R160, 0x1b ;  /* 0x000000a029a07211 */ /* 0x000fe400078fdaff */
[----:B------:R-:W-:Y:S02]  /*0dc0*/  LEA.HI.SX32 R74, R0, R0, 0x1b ;  /* 0x00000000004a7211 */ /* 0x000fe400078fdaff */
[----:B------:R-:W-:Y:S02]  /*0dd0*/  ISETP.GE.AND P2, PT, R75, UR7, PT ;  /* 0x000000074b007c0c */ /* 0x000fe4000bf46270 */
[----:B------:R-:W-:Y:S02]  /*0de0*/  ISETP.GE.AND P1, PT, R20, UR7, PT ;  /* 0x0000000714007c0c */ /* 0x000fe4000bf26270 */
[----:B------:R-:W-:-:S02]  /*0df0*/  MOV R2, UR22 ;  /* 0x0000001600027c02 */ /* 0x000fc40008000f00 */
[----:B------:R-:W-:Y:S02]  /*0e00*/  MOV R3, UR21 ;  /* 0x0000001500037c02 */ /* 0x000fe40008000f00 */
[----:B------:R-:W-:-:S03]  /*0e10*/  ISETP.GE.AND P0, PT, R22, UR7, PT ;  /* 0x0000000716007c0c */ /* 0x000fc6000bf06270 */
[----:B------:R-:W-:Y:S01]  /*0e20*/  IMAD.WIDE R2, R75, 0x4, R2 ;  /* 0x000000044b027825 */ /* 0x000fe200078e0202 */
[----:B------:R-:W-:Y:S02]  /*0e30*/  ISETP.GE.AND P4, PT, R24, UR7, PT ;  /* 0x0000000718007c0c */ /* 0x000fe4000bf86270 */
[----:B------:R-:W-:Y:S02]  /*0e40*/  ISETP.GE.AND P6, PT, R26, UR7, PT ;  /* 0x000000071a007c0c */ /* 0x000fe4000bfc6270 */
[----:B------:R-:W-:Y:S02]  /*0e50*/  ISETP.GE.AND P5, PT, R28, UR7, PT ;  /* 0x000000071c007c0c */ /* 0x000fe4000bfa6270 */
[----:B------:R-:W-:Y:S01]  /*0e60*/  ISETP.GE.AND P3, PT, R30, UR7, PT ;  /* 0x000000071e007c0c */ /* 0x000fe2000bf66270 */
[----:B------:R-:W-:Y:S01]  /*0e70*/  HFMA2.MMA R0, -RZ, RZ, 0, 0 ;  /* 0x00000000ff007435 */ /* 0x000fe200000001ff */
[----:B----4-:R-:W-:Y:S04]  /*0e80*/  STS [R82.X4], R4 ;  /* 0x0000000452007388 */ /* 0x010fe80000004800 */
[----:B-----5:R-:W-:Y:S04]  /*0e90*/  STS [R81.X4+0x80], R6 ;  /* 0x0000800651007388 */ /* 0x020fe80000004800 */
[----:B--2---:R0:W-:Y:S04]  /*0ea0*/  STS [R80.X4+0x100], R5 ;  /* 0x0001000550007388 */ /* 0x0041e80000004800 */
[----:B---3--:R-:W-:Y:S04]  /*0eb0*/  STS [R79.X4+0x180], R8 ;  /* 0x000180084f007388 */ /* 0x008fe80000004800 */
[----:B------:R2:W-:Y:S04]  /*0ec0*/  STS [R78.X4+0x200], R7 ;  /* 0x000200074e007388 */ /* 0x0005e80000004800 */
[----:B------:R-:W-:Y:S04]  /*0ed0*/  STS [R77.X4+0x280], R10 ;  /* 0x0002800a4d007388 */ /* 0x000fe80000004800 */
[----:B------:R3:W-:Y:S04]  /*0ee0*/  STS [R49.X4+0x300], R9 ;  /* 0x0003000931007388 */ /* 0x0007e80000004800 */
[----:B------:R-:W-:Y:S04]  /*0ef0*/  STS [R48.X4+0x380], R12 ;  /* 0x0003800c30007388 */ /* 0x000fe80000004800 */
[----:B------:R4:W-:Y:S04]  /*0f00*/  STS [R47.X4+0x400], R11 ;  /* 0x0004000b2f007388 */ /* 0x0009e80000004800 */
[----:B------:R5:W-:Y:S04]  /*0f10*/  STS [R46.X4+0x480], R13 ;  /* 0x0004800d2e007388 */ /* 0x000be80000004800 */
[----:B------:R-:W-:Y:S04]  /*0f20*/  STS [R165.X4+0x500], R14 ;  /* 0x0005000ea5007388 */ /* 0x000fe80000004800 */
[----:B------:R1:W-:Y:S04]  /*0f30*/  STS [R164.X4+0x580], R15 ;  /* 0x0005800fa4007388 */ /* 0x0003e80000004800 */
[----:B------:R-:W-:Y:S04]  /*0f40*/  STS [R163.X4+0x600], R16 ;  /* 0x00060010a3007388 */ /* 0x000fe80000004800 */
[----:B------:R0:W-:Y:S04]  /*0f50*/  STS [R162.X4+0x680], R17 ;  /* 0x00068011a2007388 */ /* 0x0001e80000004800 */
[----:B------:R-:W-:Y:S04]  /*0f60*/  STS [R161.X4+0x700], R18 ;  /* 0x00070012a1007388 */ /* 0x000fe80000004800 */
[----:B------:R0:W-:Y:S01]  /*0f70*/  STS [R160.X4+0x780], R19 ;  /* 0x00078013a0007388 */ /* 0x0001e20000004800 */
[----:B------:R-:W-:-:S06]  /*0f80*/  NOP ;  /* 0x0000000000007918 */ /* 0x000fcc0000000000 */
[----:B------:R-:W-:Y:S04]  /*0f90*/  LDS R147, [R74.X4] ;  /* 0x000000004a937984 */ /* 0x000fe80000004800 */
[----:B------:R-:W-:Y:S04]  /*0fa0*/  LDS R73, [R74.X4+0x4] ;  /* 0x000004004a497984 */ /* 0x000fe80000004800 */
        /* <DEDUP_REMOVED lines=13> */
[----:B------:R-:W-:Y:S01]  /*1080*/  LDS R66, [R74.X4+0x3c] ;  /* 0x00003c004a427984 */ /* 0x000fe20000004800 */
[----:B0-----:R-:W-:-:S03]  /*1090*/  CS2R R4, SRZ ;  /* 0x0000000000047805 */ /* 0x001fc6000001ff00 */
[----:B------:R-:W-:Y:S01]  /*10a0*/  BAR.SYNC.DEFER_BLOCKING 0x0 ;  /* 0x0000000000007b1d */ /* 0x000fe20000010000 */
[----:B--2---:R-:W-:Y:S01]  /*10b0*/  CS2R R6, SRZ ;  /* 0x0000000000067805 */ /* 0x004fe2000001ff00 */
[----:B---3--:R-:W-:Y:S01]  /*10c0*/  CS2R R8, SRZ ;  /* 0x0000000000087805 */ /* 0x008fe2000001ff00 */
[----:B----4-:R-:W-:Y:S01]  /*10d0*/  CS2R R10, SRZ ;  /* 0x00000000000a7805 */ /* 0x010fe2000001ff00 */
[----:B-----5:R-:W-:Y:S01]  /*10e0*/  CS2R R12, SRZ ;  /* 0x00000000000c7805 */ /* 0x020fe2000001ff00 */
[----:B-1----:R-:W-:Y:S01]  /*10f0*/  CS2R R14, SRZ ;  /* 0x00000000000e7805 */ /* 0x002fe2000001ff00 */
[----:B------:R0:W2:Y:S01]  /*1100*/  @!P2 LDG.E R4, [R2.64] ;  /* 0x000000220204a981 */ /* 0x0000a2000c1e1900 */
[----:B------:R-:W-:-:S03]  /*1110*/  ISETP.GE.AND P2, PT, R32, UR7, PT ;  /* 0x0000000720007c0c */ /* 0x000fc6000bf46270 */
[----:B------:R0:W3:Y:S01]  /*1120*/  @!P1 LDG.E R6, [R2.64+0x80] ;  /* 0x0000802202069981 */ /* 0x0000e2000c1e1900 */
[----:B------:R-:W-:-:S03]  /*1130*/  ISETP.GE.AND P1, PT, R34, UR7, PT ;  /* 0x0000000722007c0c */ /* 0x000fc6000bf26270 */
[----:B------:R0:W4:Y:S01]  /*1140*/  @!P0 LDG.E R5, [R2.64+0x100] ;  /* 0x0001002202058981 */ /* 0x000122000c1e1900 */
[----:B------:R-:W-:-:S03]  /*1150*/  ISETP.GE.AND P0, PT, R36, UR7, PT ;  /* 0x0000000724007c0c */ /* 0x000fc6000bf06270 */
[----:B------:R0:W5:Y:S01]  /*1160*/  @!P4 LDG.E R8, [R2.64+0x180] ;  /* 0x000180220208c981 */ /* 0x000162000c1e1900 */
        /* <DEDUP_REMOVED lines=10> */
[----:B------:R-:W-:Y:S01]  /*1210*/  ISETP.GE.AND P1, PT, R45, UR7, PT ;  /* 0x000000072d007c0c */ /* 0x000fe2000bf26270 */
[----:B------:R-:W-:Y:S01]  /*1220*/  CS2R R16, SRZ ;  /* 0x0000000000107805 */ /* 0x000fe2000001ff00 */
[----:B------:R-:W-:Y:S01]  /*1230*/  MOV R19, RZ ;  /* 0x000000ff00137202 */ /* 0x000fe20000000f00 */
[----:B------:R0:W5:Y:S04]  /*1240*/  @!P0 LDG.E R13, [R2.64+0x480] ;  /* 0x00048022020d8981 */ /* 0x000168000c1e1900 */
[----:B------:R0:W5:Y:S04]  /*1250*/  @!P4 LDG.E R14, [R2.64+0x500] ;  /* 0x00050022020ec981 */ /* 0x000168000c1e1900 */
[----:B------:R0:W5:Y:S04]  /*1260*/  @!P6 LDG.E R15, [R2.64+0x580] ;  /* 0x00058022020fe981 */ /* 0x000168000c1e1900 */
[----:B------:R0:W5:Y:S04]  /*1270*/  @!P5 LDG.E R0, [R2.64+0x600] ;  /* 0x000600220200d981 */ /* 0x000168000c1e1900 */
[----:B------:R0:W5:Y:S04]  /*1280*/  @!P3 LDG.E R17, [R2.64+0x680] ;  /* 0x000680220211b981 */ /* 0x000168000c1e1900 */
[----:B------:R0:W5:Y:S04]  /*1290*/  @!P2 LDG.E R16, [R2.64+0x700] ;  /* 0x000700220210a981 */ /* 0x000168000c1e1900 */
[----:B------:R0:W5:Y:S01]  /*12a0*/  @!P1 LDG.E R19, [R2.64+0x780] ;  /* 0x0007802202139981 */ /* 0x000162000c1e1900 */
[----:B------:R-:W-:-:S02]  /*12b0*/  ISETP.GE.AND P2, PT, R22, UR7, PT ;  /* 0x0000000716007c0c */ /* 0x000fc4000bf46270 */
[----:B------:R-:W-:Y:S02]  /*12c0*/  ISETP.GE.AND P1, PT, R75, UR7, PT ;  /* 0x000000074b007c0c */ /* 0x000fe4000bf26270 */
[----:B0-----:R-:W-:Y:S02]  /*12d0*/  MOV R2, UR20 ;  /* 0x0000001400027c02 */ /* 0x001fe40008000f00 */
[----:B------:R-:W-:Y:S02]  /*12e0*/  MOV R3, UR19 ;  /* 0x0000001300037c02 */ /* 0x000fe40008000f00 */
[----:B------:R-:W-:-:S03]  /*12f0*/  ISETP.GE.AND P0, PT, R20, UR7, PT ;  /* 0x0000000714007c0c */ /* 0x000fc6000bf06270 */
[----:B------:R-:W-:Y:S01]  /*1300*/  IMAD.WIDE R2, R75, 0x4, R2 ;  /* 0x000000044b027825 */ /* 0x000fe200078e0202 */
[----:B------:R-:W-:Y:S02]  /*1310*/  ISETP.GE.AND P4, PT, R26, UR7, PT ;  /* 0x000000071a007c0c */ /* 0x000fe4000bf86270 */
[----:B------:R-:W-:Y:S02]  /*1320*/  ISETP.GE.AND P6, PT, R24, UR7, PT ;  /* 0x0000000718007c0c */ /* 0x000fe4000bfc6270 */
[----:B------:R-:W-:Y:S02]  /*1330*/  ISETP.GE.AND P5, PT, R30, UR7, PT ;  /* 0x000000071e007c0c */ /* 0x000fe4000bfa6270 */
[----:B------:R-:W-:Y:S01]  /*1340*/  ISETP.GE.AND P3, PT, R28, UR7, PT ;  /* 0x000000071c007c0c */ /* 0x000fe2000bf66270 */
[----:B--2---:R-:W-:Y:S04]  /*1350*/  STS [R82.X4], R4 ;  /* 0x0000000452007388 */ /* 0x004fe80000004800 */
[----:B---3--:R-:W-:Y:S04]  /*1360*/  STS [R81.X4+0x80], R6 ;  /* 0x0000800651007388 */ /* 0x008fe80000004800 */
[----:B----4-:R0:W-:Y:S04]  /*1370*/  STS [R80.X4+0x100], R5 ;  /* 0x0001000550007388 */ /* 0x0101e80000004800 */
[----:B-----5:R-:W-:Y:S04]  /*1380*/  STS [R79.X4+0x180], R8 ;  /* 0x000180084f007388 */ /* 0x020fe80000004800 */
[----:B------:R-:W-:Y:S04]  /*1390*/  STS [R78.X4+0x200], R7 ;  /* 0x000200074e007388 */ /* 0x000fe80000004800 */
[----:B------:R-:W-:Y:S04]  /*13a0*/  STS [R77.X4+0x280], R10 ;  /* 0x0002800a4d007388 */ /* 0x000fe80000004800 */
[----:B------:R-:W-:Y:S04]  /*13b0*/  STS [R49.X4+0x300], R9 ;  /* 0x0003000931007388 */ /* 0x000fe80000004800 */
[----:B------:R-:W-:Y:S04]  /*13c0*/  STS [R48.X4+0x380], R12 ;  /* 0x0003800c30007388 */ /* 0x000fe80000004800 */
[----:B------:R-:W-:Y:S04]  /*13d0*/  STS [R47.X4+0x400], R11 ;  /* 0x0004000b2f007388 */ /* 0x000fe80000004800 */
[----:B------:R-:W-:Y:S04]  /*13e0*/  STS [R46.X4+0x480], R13 ;  /* 0x0004800d2e007388 */ /* 0x000fe80000004800 */
[----:B------:R-:W-:Y:S04]  /*13f0*/  STS [R165.X4+0x500], R14 ;  /* 0x0005000ea5007388 */ /* 0x000fe80000004800 */
[----:B------:R-:W-:Y:S04]  /*1400*/  STS [R164.X4+0x580], R15 ;  /* 0x0005800fa4007388 */ /* 0x000fe80000004800 */
[----:B------:R1:W-:Y:S04]  /*1410*/  STS [R163.X4+0x600], R0 ;  /* 0x00060000a3007388 */ /* 0x0003e80000004800 */
[----:B------:R-:W-:Y:S04]  /*1420*/  STS [R162.X4+0x680], R17 ;  /* 0x00068011a2007388 */ /* 0x000fe80000004800 */
[----:B------:R2:W-:Y:S04]  /*1430*/  STS [R161.X4+0x700], R16 ;  /* 0x00070010a1007388 */ /* 0x0005e80000004800 */
        /* <DEDUP_REMOVED lines=20> */
[----:B-1----:R-:W-:Y:S01]  /*1580*/  HFMA2.MMA R0, -RZ, RZ, 0, 0 ;  /* 0x00000000ff007435 */ /* 0x002fe200000001ff */
[----:B------:R-:W-:Y:S01]  /*1590*/  CS2R R6, SRZ ;  /* 0x0000000000067805 */ /* 0x000fe2000001ff00 */
[----:B------:R-:W-:Y:S01]  /*15a0*/  CS2R R8, SRZ ;  /* 0x0000000000087805 */ /* 0x000fe2000001ff00 */
[----:B------:R-:W-:Y:S01]  /*15b0*/  CS2R R10, SRZ ;  /* 0x00000000000a7805 */ /* 0x000fe2000001ff00 */
[----:B------:R-:W-:Y:S01]  /*15c0*/  CS2R R12, SRZ ;  /* 0x00000000000c7805 */ /* 0x000fe2000001ff00 */
[----:B------:R0:W4:Y:S01]  /*15d0*/  @!P2 LDG.E R5, [R2.64+0x100] ;  /* 0x000100220205a981 */ /* 0x000122000c1e1900 */
[----:B------:R-:W-:-:S03]  /*15e0*/  ISETP.GE.AND P2, PT, R34, UR7, PT ;  /* 0x0000000722007c0c */ /* 0x000fc6000bf46270 */
[----:B------:R0:W5:Y:S01]  /*15f0*/  @!P1 LDG.E R4, [R2.64] ;  /* 0x0000002202049981 */ /* 0x000162000c1e1900 */
[----:B------:R-:W-:-:S03]  /*1600*/  ISETP.GE.AND P1, PT, R32, UR7, PT ;  /* 0x0000000720007c0c */ /* 0x000fc6000bf26270 */
[----:B------:R0:W4:Y:S01]  /*1610*/  @!P0 LDG.E R0, [R2.64+0x80] ;  /* 0x0000802202008981 */ /* 0x000122000c1e1900 */
        /* <DEDUP_REMOVED lines=12> */
[----:B------:R-:W-:Y:S01]  /*16e0*/  ISETP.GE.AND P1, PT, R45, UR7, PT ;  /* 0x000000072d007c0c */ /* 0x000fe2000bf26270 */
[----:B------:R-:W-:Y:S01]  /*16f0*/  CS2R R14, SRZ ;  /* 0x00000000000e7805 */ /* 0x000fe2000001ff00 */
[----:B--2---:R-:W-:Y:S01]  /*1700*/  CS2R R16, SRZ ;  /* 0x0000000000107805 */ /* 0x004fe2000001ff00 */
[----:B---3--:R-:W-:Y:S01]  /*1710*/  MOV R19, RZ ;  /* 0x000000ff00137202 */ /* 0x008fe20000000f00 */
[----:B------:R0:W2:Y:S04]  /*1720*/  @!P0 LDG.E R13, [R2.64+0x480] ;  /* 0x00048022020d8981 */ /* 0x0000a8000c1e1900 */
[----:B------:R0:W3:Y:S04]  /*1730*/  @!P4 LDG.E R12, [R2.64+0x500] ;  /* 0x00050022020cc981 */ /* 0x0000e8000c1e1900 */
[----:B------:R0:W3:Y:S04]  /*1740*/  @!P6 LDG.E R15, [R2.64+0x580] ;  /* 0x00058022020fe981 */ /* 0x0000e8000c1e1900 */
[----:B------:R0:W3:Y:S04]  /*1750*/  @!P5 LDG.E R14, [R2.64+0x600] ;  /* 0x00060022020ed981 */ /* 0x0000e8000c1e1900 */
[----:B------:R0:W3:Y:S04]  /*1760*/  @!P3 LDG.E R17, [R2.64+0x680] ;  /* 0x000680220211b981 */ /* 0x0000e8000c1e1900 */
[----:B------:R0:W3:Y:S04]  /*1770*/  @!P2 LDG.E R16, [R2.64+0x700] ;  /* 0x000700220210a981 */ /* 0x0000e8000c1e1900 */
[----:B------:R0:W3:Y:S04]  /*1780*/  @!P1 LDG.E R19, [R2.64+0x780] ;  /* 0x0007802202139981 */ /* 0x0000e8000c1e1900 */
[----:B------:R-:W-:Y:S04]  /*1790*/  STL [R1+0x24], R82 ;  /* 0x0000245201007387 */ /* 0x000fe80000100800 */
        /* <DEDUP_REMOVED lines=8> */
[----:B------:R-:W-:Y:S01]  /*1820*/  STL [R1], R46 ;  /* 0x0000002e01007387 */ /* 0x000fe20000100800 */
[----:B0-----:R-:W-:-:S04]  /*1830*/  MOV R2, c[0x0][0x16c] ;  /* 0x00005b0000027a02 */ /* 0x001fc80000000f00 */
[----:B------:R-:W-:Y:S01]  /*1840*/  ISETP.GE.AND P0, PT, R2, 0x1, PT ;  /* 0x000000010200780c */ /* 0x000fe20003f06270 */
[----:B------:R-:W-:Y:S01]  /*1850*/  HFMA2.MMA R31, -RZ, RZ, 0, 0 ;  /* 0x00000000ff1f7435 */ /* 0x000fe200000001ff */
[----:B------:R-:W-:Y:S01]  /*1860*/  CS2R R28, SRZ ;  /* 0x00000000001c7805 */ /* 0x000fe2000001ff00 */
[----:B------:R-:W-:Y:S01]  /*1870*/  MOV R26, RZ ;  /* 0x000000ff001a7202 */ /* 0x000fe20000000f00 */
[----:B------:R-:W-:Y:S01]  /*1880*/  CS2R R24, SRZ ;  /* 0x0000000000187805 */ /* 0x000fe2000001ff00 */
[----:B------:R-:W-:Y:S01]  /*1890*/  CS2R R22, SRZ ;  /* 0x0000000000167805 */ /* 0x000fe2000001ff00 */
[----:B------:R-:W-:Y:S01]  /*18a0*/  CS2R R20, SRZ ;  /* 0x0000000000147805 */ /* 0x000fe2000001ff00 */
[----:B-----5:R-:W-:Y:S04]  /*18b0*/  STS [R82.X4], R4 ;  /* 0x0000000452007388 */ /* 0x020fe80000004800 */
[----:B----4-:R-:W-:Y:S04]  /*18c0*/  STS [R81.X4+0x80], R0 ;  /* 0x0000800051007388 */ /* 0x010fe80000004800 */
[----:B------:R-:W-:Y:S04]  /*18d0*/  STS [R80.X4+0x100], R5 ;  /* 0x0001000550007388 */ /* 0x000fe80000004800 */
[----:B------:R-:W-:Y:S04]  /*18e0*/  STS [R79.X4+0x180], R7 ;  /* 0x000180074f007388 */ /* 0x000fe80000004800 */
[----:B------:R-:W-:Y:S04]  /*18f0*/  STS [R78.X4+0x200], R6 ;  /* 0x000200064e007388 */ /* 0x000fe80000004800 */
[----:B------:R-:W-:Y:S04]  /*1900*/  STS [R77.X4+0x280], R9 ;  /* 0x000280094d007388 */ /* 0x000fe80000004800 */
[----:B------:R-:W-:Y:S04]  /*1910*/  STS [R49.X4+0x300], R8 ;  /* 0x0003000831007388 */ /* 0x000fe80000004800 */
[----:B------:R-:W-:Y:S04]  /*1920*/  STS [R48.X4+0x380], R11 ;  /* 0x0003800b30007388 */ /* 0x000fe80000004800 */
[----:B------:R-:W-:Y:S04]  /*1930*/  STS [R47.X4+0x400], R10 ;  /* 0x0004000a2f007388 */ /* 0x000fe80000004800 */
[----:B--2---:R-:W-:Y:S04]  /*1940*/  STS [R46.X4+0x480], R13 ;  /* 0x0004800d2e007388 */ /* 0x004fe80000004800 */
[----:B---3--:R-:W-:Y:S04]  /*1950*/  STS [R165.X4+0x500], R12 ;  /* 0x0005000ca5007388 */ /* 0x008fe80000004800 */
[----:B------:R-:W-:Y:S04]  /*1960*/  STS [R164.X4+0x580], R15 ;  /* 0x0005800fa4007388 */ /* 0x000fe80000004800 */
[----:B------:R-:W-:Y:S04]  /*1970*/  STS [R163.X4+0x600], R14 ;  /* 0x0006000ea3007388 */ /* 0x000fe80000004800 */
[----:B------:R-:W-:Y:S04]  /*1980*/  STS [R162.X4+0x680], R17 ;  /* 0x00068011a2007388 */ /* 0x000fe80000004800 */
[----:B------:R-:W-:Y:S04]  /*1990*/  STS [R161.X4+0x700], R16 ;  /* 0x00070010a1007388 */ /* 0x000fe80000004800 */
[----:B------:R-:W-:Y:S01]  /*19a0*/  STS [R160.X4+0x780], R19 ;  /* 0x00078013a0007388 */ /* 0x000fe20000004800 */
[----:B------:R-:W-:-:S06]  /*19b0*/  NOP ;  /* 0x0000000000007918 */ /* 0x000fcc0000000000 */
[----:B------:R-:W0:Y:S04]  /*19c0*/  LDS R49, [R74.X4] ;  /* 0x000000004a317984 */ /* 0x000e280000004800 */
[----:B------:R-:W1:Y:S04]  /*19d0*/  LDS R48, [R74.X4+0x4] ;  /* 0x000004004a307984 */ /* 0x000e680000004800 */
[----:B------:R-:W2:Y:S04]  /*19e0*/  LDS R47, [R74.X4+0x8] ;  /* 0x000008004a2f7984 */ /* 0x000ea80000004800 */
[----:B------:R-:W3:Y:S04]  /*19f0*/  LDS R46, [R74.X4+0xc] ;  /* 0x00000c004a2e7984 */ /* 0x000ee80000004800 */
[----:B------:R-:W4:Y:S04]  /*1a00*/  LDS R45, [R74.X4+0x10] ;  /* 0x000010004a2d7984 */ /* 0x000f280000004800 */
[----:B------:R-:W5:Y:S04]  /*1a10*/  LDS R44, [R74.X4+0x14] ;  /* 0x000014004a2c7984 */ /* 0x000f680000004800 */
[----:B------:R-:W5:Y:S04]  /*1a20*/  LDS R39, [R74.X4+0x18] ;  /* 0x000018004a277984 */ /* 0x000f680000004800 */
[----:B------:R-:W5:Y:S04]  /*1a30*/  LDS R38, [R74.X4+0x1c] ;  /* 0x00001c004a267984 */ /* 0x000f680000004800 */
[----:B------:R-:W5:Y:S04]  /*1a40*/  LDS R37, [R74.X4+0x20] ;  /* 0x000020004a257984 */ /* 0x000f680000004800 */
[----:B------:R-:W5:Y:S04]  /*1a50*/  LDS R36, [R74.X4+0x24] ;  /* 0x000024004a247984 */ /* 0x000f680000004800 */
[----:B------:R-:W5:Y:S01]  /*1a60*/  LDS R35, [R74.X4+0x28] ;  /* 0x000028004a237984 */ /* 0x000f620000004800 */
[----:B0-----:R-:W-:-:S03]  /*1a70*/  FFMA.FTZ R0, R147, R49, R76 ;  /* 0x0000003193007223 */ /* 0x001fc6000001004c */
[----:B------:R-:W0:Y:S01]  /*1a80*/  LDS R34, [R74.X4+0x2c] ;  /* 0x00002c004a227984 */ /* 0x000e220000004800 */
[----:B-1----:R-:W-:-:S03]  /*1a90*/  FFMA.FTZ R0, R73, R48, R0 ;  /* 0x0000003049007223 */ /* 0x002fc60000010000 */
[----:B------:R-:W1:Y:S01]  /*1aa0*/  LDS R33, [R74.X4+0x30] ;  /* 0x000030004a217984 */ /* 0x000e620000004800 */
[----:B--2---:R-:W-:-:S03]  /*1ab0*/  FFMA.FTZ R3, R146, R47, R0 ;  /* 0x0000002f92037223 */ /* 0x004fc60000010000 */
[----:B------:R-:W2:Y:S01]  /*1ac0*/  LDS R32, [R74.X4+0x34] ;  /* 0x000034004a207984 */ /* 0x000ea20000004800 */
[----:B---3--:R-:W-:-:S03]  /*1ad0*/  FFMA.FTZ R0, R72, R46, R3 ;  /* 0x0000002e48007223 */ /* 0x008fc60000010003 */
[----:B------:R-:W3:Y:S01]  /*1ae0*/  LDS R30, [R74.X4+0x38] ;  /* 0x000038004a1e7984 */ /* 0x000ee20000004800 */
[----:B----4-:R-:W-:-:S03]  /*1af0*/  FFMA.FTZ R0, R145, R45, R0 ;  /* 0x0000002d91007223 */ /* 0x010fc60000010000 */
[----:B------:R-:W4:Y:S01]  /*1b00*/  LDS R27, [R74.X4+0x3c] ;  /* 0x00003c004a1b7984 */ /* 0x000f220000004800 */
[----:B-----5:R-:W-:-:S04]  /*1b10*/  FFMA.FTZ R0, R71, R44, R0 ;  /* 0x0000002c47007223 */ /* 0x020fc80000010000 */
[----:B------:R-:W-:-:S04]  /*1b20*/  FFMA.FTZ R3, R144, R39, R0 ;  /* 0x0000002790037223 */ /* 0x000fc80000010000 */
[----:B------:R-:W-:-:S04]  /*1b30*/  FFMA.FTZ R0, R70, R38, R3 ;  /* 0x0000002646007223 */ /* 0x000fc80000010003 */
[----:B------:R-:W-:-:S04]  /*1b40*/  FFMA.FTZ R0, R143, R37, R0 ;  /* 0x000000258f007223 */ /* 0x000fc80000010000 */
[----:B------:R-:W-:-:S04]  /*1b50*/  FFMA.FTZ R0, R69, R36, R0 ;  /* 0x0000002445007223 */ /* 0x000fc80000010000 */
[----:B------:R-:W-:-:S04]  /*1b60*/  FFMA.FTZ R3, R142, R35, R0 ;  /* 0x000000238e037223 */ /* 0x000fc80000010000 */
[----:B0-----:R-:W-:-:S04]  /*1b70*/  FFMA.FTZ R0, R68, R34, R3 ;  /* 0x0000002244007223 */ /* 0x001fc80000010003 */
[----:B-1----:R-:W-:-:S04]  /*1b80*/  FFMA.FTZ R0, R133, R33, R0 ;  /* 0x0000002185007223 */ /* 0x002fc80000010000 */
[----:B--2---:R-:W-:-:S04]  /*1b90*/  FFMA.FTZ R3, R67, R32, R0 ;  /* 0x0000002043037223 */ /* 0x004fc80000010000 */
[----:B---3--:R-:W-:-:S04]  /*1ba0*/  FFMA.FTZ R3, R132, R30, R3 ;  /* 0x0000001e84037223 */ /* 0x008fc80000010003 */
[----:B----4-:R-:W-:-:S05]  /*1bb0*/  FFMA.FTZ R0, R66, R27, R3 ;  /* 0x0000001b42007223 */ /* 0x010fca0000010003 */
[----:B------:R0:W-:Y:S01]  /*1bc0*/  STL [R1+0x2c], R0 ;  /* 0x00002c0001007387 */ /* 0x0001e20000100800 */
[----:B------:R-:W-:Y:S01]  /*1bd0*/  CS2R R18, SRZ ;  /* 0x0000000000127805 */ /* 0x000fe2000001ff00 */
[----:B------:R-:W-:Y:S01]  /*1be0*/  CS2R R16, SRZ ;  /* 0x0000000000107805 */ /* 0x000fe2000001ff00 */
[----:B------:R-:W-:Y:S01]  /*1bf0*/  CS2R R14, SRZ ;  /* 0x00000000000e7805 */ /* 0x000fe2000001ff00 */
[----:B------:R-:W-:Y:S02]  /*1c00*/  FMUL.FTZ R122, R49, UR5 ;  /* 0x00000005317a7c20 */ /* 0x000fe40008410000 */
[----:B------:R-:W-:Y:S02]  /*1c10*/  FMUL.FTZ R121, R48, UR5 ;  /* 0x0000000530797c20 */ /* 0x000fe40008410000 */
[----:B------:R-:W-:Y:S02]  /*1c20*/  FMUL.FTZ R120, R47, UR5 ;  /* 0x000000052f787c20 */ /* 0x000fe40008410000 */
[----:B------:R-:W-:-:S02]  /*1c30*/  FMUL.FTZ R119, R46, UR5 ;  /* 0x000000052e777c20 */ /* 0x000fc40008410000 */
[----:B------:R-:W-:Y:S02]  /*1c40*/  FMUL.FTZ R118, R45, UR5 ;  /* 0x000000052d767c20 */ /* 0x000fe40008410000 */
[----:B------:R-:W-:Y:S02]  /*1c50*/  FMUL.FTZ R117, R44, UR5 ;  /* 0x000000052c757c20 */ /* 0x000fe40008410000 */
        /* <DEDUP_REMOVED lines=9> */
[----:B------:R-:W-:Y:S01]  /*1cf0*/  FMUL.FTZ R9, R27, UR5 ;  /* 0x000000051b097c20 */ /* 0x000fe20008410000 */
[----:B------:R-:W-:Y:S06]  /*1d00*/  BAR.SYNC.DEFER_BLOCKING 0x0 ;  /* 0x0000000000007b1d */ /* 0x000fec0000010000 */
[----:B------:R-:W-:Y:S05]  /*1d10*/  @!P0 BRA `(.L_x_1) ;  /* 0x00002b3000008947 */ /* 0x000fea0003800000 */
[----:B0-----:R-:W-:Y:S01]  /*1d20*/  UIADD3 UR30, UR18, -0x1, URZ ;  /* 0xffffffff121e7890 */ /* 0x001fe2000fffe03f */
[----:B------:R-:W-:Y:S01]  /*1d30*/  FADD.FTZ R8, R65, UR4 ;  /* 0x0000000441087e21 */ /* 0x000fe20008010000 */
[----:B------:R-:W-:Y:S01]  /*1d40*/  ULEA.HI UR7, UR18, UR18, URZ, 0x1 ;  /* 0x0000001212077291 */ /* 0x000fe2000f8f083f */
[----:B------:R-:W-:Y:S01]  /*1d50*/  FADD.FTZ R7, R63, UR4 ;  /* 0x000000043f077e21 */ /* 0x000fe20008010000 */
[----:B------:R-:W-:Y:S01]  /*1d60*/  ULEA.HI UR16, UR30, UR30, URZ, 0x1 ;  /* 0x0000001e1e107291 */ /* 0x000fe2000f8f083f */
[----:B------:R-:W-:Y:S01]  /*1d70*/  FADD.FTZ R6, R61, UR4 ;  /* 0x000000043d067e21 */ /* 0x000fe20008010000 */
[----:B------:R-:W-:Y:S01]  /*1d80*/  ULOP3.LUT UR7, UR7, 0xfffffe, URZ, 0xc0, !UPT ;  /* 0x00fffffe07077892 */ /* 0x000fe2000f8ec03f */
[----:B------:R-:W-:Y:S01]  /*1d90*/  FADD.FTZ R5, R59, UR4 ;  /* 0x000000043b057e21 */ /* 0x000fe20008010000 */
[----:B------:R-:W-:Y:S01]  /*1da0*/  ULOP3.LUT UR16, UR16, 0xfffffe, URZ, 0xc0, !UPT ;  /* 0x00fffffe10107892 */ /* 0x000fe2000f8ec03f */
[----:B------:R-:W-:Y:S01]  /*1db0*/  FADD.FTZ R4, R57, UR4 ;  /* 0x0000000439047e21 */ /* 0x000fe20008010000 */
[----:B------:R-:W-:Y:S01]  /*1dc0*/  MOV R31, RZ ;  /* 0x000000ff001f7202 */ /* 0x000fe20000000f00 */
[----:B------:R-:W-:Y:S01]  /*1dd0*/  FADD.FTZ R3, R55, UR4 ;  /* 0x0000000437037e21 */ /* 0x000fe20008010000 */
[----:B------:R-:W-:Y:S01]  /*1de0*/  CS2R R28, SRZ ;  /* 0x00000000001c7805 */ /* 0x000fe2000001ff00 */
[----:B------:R-:W-:Y:S01]  /*1df0*/  FADD.FTZ R2, R53, UR4 ;  /* 0x0000000435027e21 */ /* 0x000fe20008010000 */
[----:B------:R-:W-:Y:S01]  /*1e00*/  MOV R26, RZ ;  /* 0x000000ff001a7202 */ /* 0x000fe20000000f00 */
[----:B------:R-:W-:Y:S01]  /*1e10*/  FADD.FTZ R43, R51, UR4 ;  /* 0x00000004332b7e21 */ /* 0x000fe20008010000 */
[----:B------:R-:W-:Y:S01]  /*1e20*/  CS2R R24, SRZ ;  /* 0x0000000000187805 */ /* 0x000fe2000001ff00 */
        /* <DEDUP_REMOVED lines=11> */
[----:B------:R-:W-:Y:S01]  /*1ee0*/  UIADD3 UR25, UR18, -UR7, URZ ;  /* 0x8000000712197290 */ /* 0x000fe2000fffe03f */
[----:B------:R-:W-:Y:S01]  /*1ef0*/  FADD.FTZ R126, R62, UR4 ;  /* 0x000000043e7e7e21 */ /* 0x000fe20008010000 */
[----:B------:R-:W-:Y:S01]  /*1f00*/  UIADD3 UR30, UR30, -UR16, URZ ;  /* 0x800000101e1e7290 */ /* 0x000fe2000fffe03f */
[----:B------:R-:W-:Y:S01]  /*1f10*/  FADD.FTZ R125, R64, UR4 ;  /* 0x00000004407d7e21 */ /* 0x000fe20008010000 */
[----:B------:R-:W-:Y:S01]  /*1f20*/  UMOV UR7, URZ ;  /* 0x0000003f00077c82 */ /* 0x000fe20008000000 */
[----:B------:R-:W-:-:S02]  /*1f30*/  FMUL.FTZ R8, R147, R8 ;  /* 0x0000000893087220 */ /* 0x000fc40000410000 */
[----:B------:R-:W-:Y:S02]  /*1f40*/  FMUL.FTZ R7, R146, R7 ;  /* 0x0000000792077220 */ /* 0x000fe40000410000 */
[----:B------:R-:W-:Y:S02]  /*1f50*/  FMUL.FTZ R6, R145, R6 ;  /* 0x0000000691067220 */ /* 0x000fe40000410000 */
[----:B------:R-:W-:Y:S02]  /*1f60*/  FMUL.FTZ R5, R144, R5 ;  /* 0x0000000590057220 */ /* 0x000fe40000410000 */
[----:B------:R-:W-:Y:S02]  /*1f70*/  FMUL.FTZ R4, R143, R4 ;  /* 0x000000048f047220 */ /* 0x000fe40000410000 */
[----:B------:R-:W-:Y:S02]  /*1f80*/  FMUL.FTZ R3, R142, R3 ;  /* 0x000000038e037220 */ /* 0x000fe40000410000 */
        /* <DEDUP_REMOVED lines=10> */
.L_x_17:
[----:B------:R-:W-:Y:S02]  /*2030*/  ULDC.64 UR28, c[0x0][0x180] ;  /* 0x00006000001c7ab9 */ /* 0x000fe40000000a00 */
[----:B------:R-:W-:Y:S02]  /*2040*/  UIMAD UR16, UR15, UR28, URZ ;  /* 0x0000001c0f1072a4 */ /* 0x000fe4000f8e023f */
[----:B------:R-:W-:Y:S02]  /*2050*/  UIMAD.WIDE.U32 UR26, UR14, UR28, URZ ;  /* 0x0000001c0e1a72a5 */ /* 0x000fe4000f8e003f */
[----:B------:R-:W-:-:S02]  /*2060*/  UIMAD UR28, UR14, UR29, UR16 ;  /* 0x0000001d0e1c72a4 */ /* 0x000fc4000f8e0210 */
[----:B------:R-:W-:Y:S02]  /*2070*/  USHF.R.S32.HI UR31, URZ, 0x1f, UR7 ;  /* 0x0000001f3f1f7899 */ /* 0x000fe40008011407 */
[----:B------:R-:W-:Y:S02]  /*2080*/  ULDC.64 UR16, c[0x0][0x188] ;  /* 0x0000620000107ab9 */ /* 0x000fe40000000a00 */
[----:B------:R-:W-:Y:S02]  /*2090*/  UIADD3 UR27, UR27, UR28, URZ ;  /* 0x0000001c1b1b7290 */ /* 0x000fe4000fffe03f */
[----:B------:R-:W-:Y:S02]  /*20a0*/  UIMAD UR28, UR31, UR16, URZ ;  /* 0x000000101f1c72a4 */ /* 0x000fe4000f8e023f */
[----:B------:R-:W-:Y:S02]  /*20b0*/  ULDC.64 UR32, c[0x0][0x220] ;  /* 0x0000880000207ab9 */ /* 0x000fe40000000a00 */
[----:B------:R-:W-:-:S02]  /*20c0*/  UIMAD UR28, UR7, UR17, UR28 ;  /* 0x00000011071c72a4 */ /* 0x000fc4000f8e021c */
[----:B------:R-:W-:-:S04]  /*20d0*/  UIMAD.WIDE.U32 UR16, UR7, UR16, UR26 ;  /* 0x00000010071072a5 */ /* 0x000fc8000f8e001a */
[----:B------:R-:W-:Y:S02]  /*20e0*/  UIADD3 UR26, UR17, UR28, URZ ;  /* 0x0000001c111a7290 */ /* 0x000fe4000fffe03f */
[----:B------:R-:W-:Y:S02]  /*20f0*/  ULEA UR17, UP0, UR16, UR32, 0x2 ;  /* 0x0000002010117291 */ /* 0x000fe4000f80103f */
[----:B------:R-:W-:Y:S02]  /*2100*/  ULDC.64 UR28, c[0x0][0x198] ;  /* 0x00006600001c7ab9 */ /* 0x000fe40000000a00 */
[----:B------:R-:W-:Y:S02]  /*2110*/  ULEA.HI.X UR16, UR16, UR33, UR26, 0x2, UP0 ;  /* 0x0000002110107291 */ /* 0x000fe400080f141a */
[----:B------:R-:W-:Y:S01]  /*2120*/  MOV R40, UR17 ;  /* 0x0000001100287c02 */ /* 0x000fe20008000f00 */
[----:B------:R-:W-:-:S03]  /*2130*/  ULDC.64 UR32, c[0x0][0x1b8] ;  /* 0x00006e0000207ab9 */ /* 0x000fc60000000a00 */
[----:B------:R-:W-:-:S05]  /*2140*/  MOV R41, UR16 ;  /* 0x0000001000297c02 */ /* 0x000fca0008000f00 */
[----:B------:R0:W2:Y:S01]  /*2150*/  LDG.E R40, [R40.64] ;  /* 0x0000002228287981 */ /* 0x0000a2000c1e1900 */
[----:B------:R-:W-:Y:S01]  /*2160*/  UIMAD UR16, UR15, UR28, URZ ;  /* 0x0000001c0f1072a4 */ /* 0x000fe2000f8e023f */
[C---:B------:R-:W-:Y:S01]  /*2170*/  ISETP.NE.AND P1, PT, R123.reuse, RZ, PT ;  /* 0x000000ff7b00720c */ /* 0x040fe20003f25270 */
[----:B------:R-:W-:Y:S01]  /*2180*/  UIMAD.WIDE.U32 UR26, UR14, UR28, URZ ;  /* 0x0000001c0e1a72a5 */ /* 0x000fe2000f8e003f */
[----:B------:R-:W-:Y:S01]  /*2190*/  HFMA2.MMA R43, -RZ, RZ, 0, 1.52587890625e-05 ;  /* 0x00000100ff2b7435 */ /* 0x000fe200000001ff */
[----:B------:R-:W-:Y:S01]  /*21a0*/  UIMAD UR16, UR14, UR29, UR16 ;  /* 0x0000001d0e1072a4 */ /* 0x000fe2000f8e0210 */
[C---:B------:R-:W-:Y:S01]  /*21b0*/  LOP3.LUT P0, RZ, R123.reuse, 0x1f, RZ, 0xc0, !PT ;  /* 0x0000001f7bff7812 */ /* 0x040fe2000780c0ff */
[----:B------:R-:W-:Y:S01]  /*21c0*/  UIMAD UR42, UR15, UR32, URZ ;  /* 0x000000200f2a72a4 */ /* 0x000fe2000f8e023f */
[----:B------:R-:W-:Y:S01]  /*21d0*/  IADD3 R76, R123, 0x200, RZ ;  /* 0x000002007b4c7810 */ /* 0x000fe20007ffe0ff */
[----:B------:R-:W-:Y:S01]  /*21e0*/  ULDC.64 UR28, c[0x0][0x1a0] ;  /* 0x00006800001c7ab9 */ /* 0x000fe20000000a00 */
[----:B0-----:R-:W-:Y:S01]  /*21f0*/  MOV R41, UR18 ;  /* 0x0000001200297c02 */ /* 0x001fe20008000f00 */
[----:B------:R-:W-:Y:S01]  /*2200*/  UIADD3 UR27, UR27, UR16, URZ ;  /* 0x000000101b1b7290 */ /* 0x000fe2000fffe03f */
[----:B------:R-:W-:Y:S01]  /*2210*/  MOV R77, UR18 ;  /* 0x00000012004d7c02 */ /* 0x000fe20008000f00 */
[----:B------:R-:W-:Y:S01]  /*2220*/  UIMAD UR40, UR31, UR28, URZ ;  /* 0x0000001c1f2872a4 */ /* 0x000fe2000f8e023f */
[----:B------:R-:W-:Y:S01]  /*2230*/  ISETP.LT.OR P0, PT, R41, 0x2, P0 ;  /* 0x000000022900780c */ /* 0x000fe20000701670 */
[----:B------:R-:W-:Y:S01]  /*2240*/  UIMAD.WIDE.U32 UR16, UR14, UR32, URZ ;  /* 0x000000200e1072a5 */ /* 0x000fe2000f8e003f */
[----:B------:R-:W-:Y:S01]  /*2250*/  FADD.FTZ R41, R65, UR4 ;  /* 0x0000000441297e21 */ /* 0x000fe20008010000 */
[----:B------:R-:W-:Y:S01]  /*2260*/  UIMAD UR42, UR14, UR33, UR42 ;  /* 0x000000210e2a72a4 */ /* 0x000fe2000f8e022a */
[----:B------:R-:W-:Y:S01]  /*2270*/  MOV R78, c[0x0][0x16c] ;  /* 0x00005b00004e7a02 */ /* 0x000fe20000000f00 */
[----:B------:R-:W-:-:S02]  /*2280*/  UIMAD UR40, UR7, UR29, UR40 ;  /* 0x0000001d072872a4 */ /* 0x000fc4000f8e0228 */
[----:B------:R-:W-:Y:S02]  /*2290*/  ULDC.64 UR32, c[0x0][0x1c0] ;  /* 0x0000700000207ab9 */ /* 0x000fe40000000a00 */
[----:B------:R-:W-:Y:S02]  /*22a0*/  UIMAD.WIDE.U32 UR26, UR7, UR28, UR26 ;  /* 0x0000001c071a72a5 */ /* 0x000fe4000f8e001a */
[----:B------:R-:W-:Y:S02]  /*22b0*/  UIADD3 UR17, UR17, UR42, URZ ;  /* 0x0000002a11117290 */ /* 0x000fe4000fffe03f */
[----:B------:R-:W-:Y:S01]  /*22c0*/  UIMAD UR31, UR31, UR32, URZ ;  /* 0x000000201f1f72a4 */ /* 0x000fe2000f8e023f */
[----:B------:R-:W-:Y:S01]  /*22d0*/  HFMA2.MMA R88, -RZ, RZ, 0, 4.76837158203125e-07 ;  /* 0x00000008ff587435 */ /* 0x000fe200000001ff */
[----:B------:R-:W-:Y:S01]  /*22e0*/  ULDC.64 UR28, c[0x0][0x228] ;  /* 0x00008a00001c7ab9 */ /* 0x000fe20000000a00 */
[----:B------:R-:W-:Y:S01]  /*22f0*/  @!P0 IADD3 R77, R77, -0x2, RZ ;  /* 0xfffffffe4d4d8810 */ /* 0x000fe20007ffe0ff */
[----:B------:R-:W-:-:S02]  /*2300*/  UIADD3 UR27, UR27, UR40, URZ ;  /* 0x000000281b1b7290 */ /* 0x000fc4000fffe03f */
[----:B------:R-:W-:Y:S02]  /*2310*/  ULEA UR28, UP0, UR26, UR28, 0x2 ;  /* 0x0000001c1a1c7291 */ /* 0x000fe4000f80103f */
[----:B------:R-:W-:Y:S02]  /*2320*/  UIMAD UR31, UR7, UR33, UR31 ;  /* 0x00000021071f72a4 */ /* 0x000fe4000f8e021f */
[----:B------:R-:W-:Y:S02]  /*2330*/  UIMAD.WIDE.U32 UR32, UR7, UR32, UR16 ;  /* 0x00000020072072a5 */ /* 0x000fe4000f8e0010 */
[----:B------:R-:W-:Y:S02]  /*2340*/  ULEA.HI.X UR29, UR26, UR29, UR27, 0x2, UP0 ;  /* 0x0000001d1a1d7291 */ /* 0x000fe400080f141b */
[----:B------:R-:W-:Y:S02]  /*2350*/  ULDC.64 UR16, c[0x0][0x230] ;  /* 0x00008c0000107ab9 */ /* 0x000fe40000000a00 */
[----:B------:R-:W-:-:S02]  /*2360*/  UIADD3 UR26, UR33, UR31, URZ ;  /* 0x0000001f211a7290 */ /* 0x000fc4000fffe03f */
[----:B------:R-:W-:-:S04]  /*2370*/  ULEA UR16, UP0, UR32, UR16, 0x2 ;  /* 0x0000001020107291 */ /* 0x000fc8000f80103f */
[----:B------:R-:W-:Y:S02]  /*2380*/  ULEA.HI.X UR17, UR32, UR17, UR26, 0x2, UP0 ;  /* 0x0000001120117291 */ /* 0x000fe400080f141a */
[----:B------:R-:W-:Y:S01]  /*2390*/  MOV R42, UR16 ;  /* 0x00000010002a7c02 */ /* 0x000fe20008000f00 */
[----:B------:R-:W-:Y:S01]  /*23a0*/  HFMA2.MMA R80, -RZ, RZ, 1.875, 0 ;  /* 0x3f800000ff507435 */ /* 0x000fe200000001ff */
[----:B------:R-:W-:Y:S02]  /*23b0*/  FADD.FTZ R95, R64, UR4 ;  /* 0x00000004405f7e21 */ /* 0x000fe40008010000 */
[----:B------:R-:W-:Y:S01]  /*23c0*/  @!P0 IMAD R77, R77, R78, UR7 ;  /* 0x000000074d4d8e24 */ /* 0x000fe2000f8e024e */
[----:B------:R-:W-:Y:S01]  /*23d0*/  MOV R81, RZ ;  /* 0x000000ff00517202 */ /* 0x000fe20000000f00 */
[----:B------:R-:W-:Y:S01]  /*23e0*/  FADD.FTZ R93, R62, UR4 ;  /* 0x000000043e5d7e21 */ /* 0x000fe20008010000 */
[----:B--2---:R0:W1:Y:S02]  /*23f0*/  R2UR UR41, R40 ;  /* 0x00000000282973c2 */ /* 0x00406400000e0000 */
[----:B0-----:R-:W-:-:S05]  /*2400*/  MOV R40, UR30 ;  /* 0x0000001e00287c02 */ /* 0x001fca0008000f00 */
[----:B------:R-:W-:Y:S01]  /*2410*/  @!P1 IMAD R76, R40, R43, UR7 ;  /* 0x00000007284c9e24 */ /* 0x000fe2000f8e022b */
[----:B------:R-:W-:Y:S02]  /*2420*/  MOV R40, UR28 ;  /* 0x0000001c00287c02 */ /* 0x000fe40008000f00 */
[----:B------:R-:W-:-:S05]  /*2430*/  MOV R43, UR17 ;  /* 0x00000011002b7c02 */ /* 0x000fca0008000f00 */
[----:B------:R0:W2:Y:S01]  /*2440*/  LDG.E R84, [R42.64] ;  /* 0x000000222a547981 */ /* 0x0000a2000c1e1900 */
[----:B-1----:R-:W-:-:S05]  /*2450*/  MOV R82, UR41 ;  /* 0x0000002900527c02 */ /* 0x002fca0008000f00 */
[----:B------:R-:W-:-:S04]  /*2460*/  FMUL.FTZ R82, R82, 1.4426950216293334961 ;  /* 0x3fb8aa3b52527820 */ /* 0x000fc80000410000 */
[----:B------:R-:W-:Y:S01]  /*2470*/  FMUL.FTZ R86, R41, R82 ;  /* 0x0000005229567220 */ /* 0x000fe20000410000 */
[----:B------:R-:W-:-:S05]  /*2480*/  MOV R41, UR29 ;  /* 0x0000001d00297c02 */ /* 0x000fca0008000f00 */
[----:B------:R1:W2:Y:S01]  /*2490*/  LDG.E R83, [R40.64] ;  /* 0x0000002228537981 */ /* 0x0002a2000c1e1900 */
[----:B------:R-:W3:Y:S01]  /*24a0*/  MUFU.EX2 R86, R86 ;  /* 0x0000005600567308 */ /* 0x000ee20000000800 */
[----:B------:R-:W-:-:S05]  /*24b0*/  SHF.L.U32 R79, R76, 0x2, RZ ;  /* 0x000000024c4f7819 */ /* 0x000fca00000006ff */
[----:B---3--:R3:W-:Y:S01]  /*24c0*/  STS [R79+0x2b60], R86 ;  /* 0x002b60564f007388 */ /* 0x0087e20000000800 */
[----:B------:R-:W-:Y:S02]  /*24d0*/  FMUL.FTZ R95, R82, R95 ;  /* 0x0000005f525f7220 */ /* 0x000fe40000410000 */
[----:B0-----:R-:W-:Y:S02]  /*24e0*/  FADD.FTZ R43, R63, UR4 ;  /* 0x000000043f2b7e21 */ /* 0x001fe40008010000 */
[----:B-1----:R-:W-:Y:S01]  /*24f0*/  @!P0 IMAD.WIDE R40, R77, R88, UR10 ;  /* 0x0000000a4d288e25 */ /* 0x002fe2000f8e0258 */
[----:B------:R-:W-:Y:S03]  /*2500*/  BAR.SYNC.DEFER_BLOCKING 0x0 ;  /* 0x0000000000007b1d */ /* 0x000fe60000010000 */
[----:B------:R-:W-:-:S03]  /*2510*/  FMUL.FTZ R94, R43, R82 ;  /* 0x000000522b5e7220 */ /* 0x000fc60000410000 */
[----:B------:R-:W0:Y:S01]  /*2520*/  MUFU.EX2 R95, R95 ;  /* 0x0000005f005f7308 */ /* 0x000e220000000800 */
[----:B------:R-:W-:Y:S02]  /*2530*/  FMUL.FTZ R93, R82, R93 ;  /* 0x0000005d525d7220 */ /* 0x000fe40000410000 */
[----:B------:R-:W-:Y:S02]  /*2540*/  FADD.FTZ R43, R61, UR4 ;  /* 0x000000043d2b7e21 */ /* 0x000fe40008010000 */
[----:B------:R-:W-:-:S03]  /*2550*/  FADD.FTZ R91, R60, UR4 ;  /* 0x000000043c5b7e21 */ /* 0x000fc60008010000 */
[----:B------:R-:W1:Y:S01]  /*2560*/  MUFU.EX2 R94, R94 ;  /* 0x0000005e005e7308 */ /* 0x000e620000000800 */
[----:B------:R-:W-:Y:S01]  /*2570*/  FMUL.FTZ R92, R43, R82 ;  /* 0x000000522b5c7220 */ /* 0x000fe20000410000 */
[----:B------:R4:W5:Y:S06]  /*2580*/  @!P0 LDG.E.64 R80, [R40.64] ;  /* 0x0000002228508981 */ /* 0x00096c000c1e1b00 */
[----:B------:R-:W0:Y:S01]  /*2590*/  MUFU.EX2 R93, R93 ;  /* 0x0000005d005d7308 */ /* 0x000e220000000800 */
[----:B----4-:R-:W-:-:S04]  /*25a0*/  FADD.FTZ R41, R59, UR4 ;  /* 0x000000043b297e21 */ /* 0x010fc80008010000 */
[-C--:B------:R-:W-:Y:S02]  /*25b0*/  FMUL.FTZ R90, R41, R82.reuse ;  /* 0x00000052295a7220 */ /* 0x080fe40000410000 */
[----:B------:R-:W-:Y:S02]  /*25c0*/  FADD.FTZ R41, R57, UR4 ;  /* 0x0000000439297e21 */ /* 0x000fe40008010000 */
[----:B------:R-:W-:Y:S02]  /*25d0*/  FMUL.FTZ R91, R82, R91 ;  /* 0x0000005b525b7220 */ /* 0x000fe40000410000 */
[----:B------:R-:W-:Y:S01]  /*25e0*/  FMUL.FTZ R88, R41, R82 ;  /* 0x0000005229587220 */ /* 0x000fe20000410000 */
[----:B------:R-:W4:Y:S01]  /*25f0*/  MUFU.EX2 R92, R92 ;  /* 0x0000005c005c7308 */ /* 0x000f220000000800 */
[----:B------:R-:W-:Y:S02]  /*2600*/  FADD.FTZ R41, R55, UR4 ;  /* 0x0000000437297e21 */ /* 0x000fe40008010000 */
[----:B------:R-:W-:-:S02]  /*2610*/  FADD.FTZ R89, R58, UR4 ;  /* 0x000000043a597e21 */ /* 0x000fc40008010000 */
[----:B------:R-:W-:Y:S02]  /*2620*/  FMUL.FTZ R78, R41, R82 ;  /* 0x00000052294e7220 */ /* 0x000fe40000410000 */
[----:B0-----:R-:W-:Y:S01]  /*2630*/  FMUL.FTZ R41, R86, R95 ;  /* 0x0000005f56297220 */ /* 0x001fe20000410000 */
[----:B------:R-:W0:Y:S01]  /*2640*/  MUFU.EX2 R91, R91 ;  /* 0x0000005b005b7308 */ /* 0x000e220000000800 */
[----:B------:R-:W-:Y:S02]  /*2650*/  FMUL.FTZ R89, R82, R89 ;  /* 0x0000005952597220 */ /* 0x000fe40000410000 */
[----:B------:R-:W-:Y:S02]  /*2660*/  FFMA.FTZ R40, R8, R95, R155 ;  /* 0x0000005f08287223 */ /* 0x000fe4000001009b */
[----:B-1----:R-:W-:-:S03]  /*2670*/  FMUL.FTZ R42, R94, R41 ;  /* 0x000000295e2a7220 */ /* 0x002fc60000410000 */
[----:B------:R-:W1:Y:S01]  /*2680*/  MUFU.EX2 R90, R90 ;  /* 0x0000005a005a7308 */ /* 0x000e620000000800 */
[----:B---3--:R-:W-:Y:S02]  /*2690*/  FADD.FTZ R79, R56, UR4 ;  /* 0x00000004384f7e21 */ /* 0x008fe40008010000 */
[----:B------:R-:W-:Y:S02]  /*26a0*/  FFMA.FTZ R40, R94, R40, R7 ;  /* 0x000000285e287223 */ /* 0x000fe40000010007 */
[----:B------:R-:W-:-:S03]  /*26b0*/  FMUL.FTZ R41, R93, R42 ;  /* 0x0000002a5d297220 */ /* 0x000fc60000410000 */
[----:B------:R-:W3:Y:S01]  /*26c0*/  MUFU.EX2 R89, R89 ;  /* 0x0000005900597308 */ /* 0x000ee20000000800 */
[----:B------:R-:W-:Y:S02]  /*26d0*/  FMUL.FTZ R79, R82, R79 ;  /* 0x0000004f524f7220 */ /* 0x000fe40000410000 */
[----:B------:R-:W-:Y:S02]  /*26e0*/  FFMA.FTZ R43, R93, R40, R154 ;  /* 0x000000285d2b7223 */ /* 0x000fe4000001009a */
[----:B----4-:R-:W-:-:S03]  /*26f0*/  FMUL.FTZ R40, R92, R41 ;  /* 0x000000295c287220 */ /* 0x010fc60000410000 */
[----:B------:R-:W4:Y:S01]  /*2700*/  MUFU.EX2 R88, R88 ;  /* 0x0000005800587308 */ /* 0x000f220000000800 */
[----:B------:R-:W-:Y:S02]  /*2710*/  FADD.FTZ R77, R54, UR4 ;  /* 0x00000004364d7e21 */ /* 0x000fe40008010000 */
[----:B------:R-:W-:Y:S02]  /*2720*/  FFMA.FTZ R42, R92, R43, R6 ;  /* 0x0000002b5c2a7223 */ /* 0x000fe40000010006 */
[----:B0-----:R-:W-:-:S03]  /*2730*/  FMUL.FTZ R41, R91, R40 ;  /* 0x000000285b297220 */ /* 0x001fc60000410000 */
[----:B------:R-:W0:Y:S01]  /*2740*/  MUFU.EX2 R79, R79 ;  /* 0x0000004f004f7308 */ /* 0x000e220000000800 */
[----:B------:R-:W-:Y:S02]  /*2750*/  FMUL.FTZ R77, R82, R77 ;  /* 0x0000004d524d7220 */ /* 0x000fe40000410000 */
[----:B------:R-:W-:Y:S02]  /*2760*/  FADD.FTZ R85, R53, UR4 ;  /* 0x0000000435557e21 */ /* 0x000fe40008010000 */
[----:B------:R-:W-:Y:S02]  /*2770*/  FFMA.FTZ R42, R91, R42, R153 ;  /* 0x0000002a5b2a7223 */ /* 0x000fe40000010099 */
[----:B-1----:R-:W-:Y:S01]  /*2780*/  FMUL.FTZ R40, R90, R41 ;  /* 0x000000295a287220 */ /* 0x002fe20000410000 */
[----:B------:R-:W1:Y:S01]  /*2790*/  MUFU.EX2 R78, R78 ;  /* 0x0000004e004e7308 */ /* 0x000e620000000800 */
[----:B------:R-:W-:Y:S02]  /*27a0*/  FMUL.FTZ R76, R85, R82 ;  /* 0x00000052554c7220 */ /* 0x000fe40000410000 */
[----:B------:R-:W-:-:S02]  /*27b0*/  FADD.FTZ R43, R52, UR4 ;  /* 0x00000004342b7e21 */ /* 0x000fc40008010000 */
[----:B------:R-:W-:Y:S02]  /*27c0*/  FFMA.FTZ R42, R90, R42, R5 ;  /* 0x0000002a5a2a7223 */ /* 0x000fe40000010005 */
[C---:B---3--:R-:W-:Y:S01]  /*27d0*/  FMUL.FTZ R41, R89.reuse, R40 ;  /* 0x0000002859297220 */ /* 0x048fe20000410000 */
[----:B------:R-:W3:Y:S01]  /*27e0*/  MUFU.EX2 R77, R77 ;  /* 0x0000004d004d7308 */ /* 0x000ee20000000800 */
[----:B------:R-:W-:Y:S02]  /*27f0*/  FMUL.FTZ R43, R82, R43 ;  /* 0x0000002b522b7220 */ /* 0x000fe40000410000 */
[----:B------:R-:W-:Y:S02]  /*2800*/  FFMA.FTZ R85, R89, R42, R152 ;  /* 0x0000002a59557223 */ /* 0x000fe40000010098 */
[----:B----4-:R-:W-:-:S03]  /*2810*/  FMUL.FTZ R40, R88, R41 ;  /* 0x0000002958287220 */ /* 0x010fc60000410000 */
[----:B------:R-:W4:Y:S01]  /*2820*/  MUFU.EX2 R76, R76 ;  /* 0x0000004c004c7308 */ /* 0x000f220000000800 */
[----:B------:R-:W-:Y:S02]  /*2830*/  FFMA.FTZ R96, R88, R85, R4 ;  /* 0x0000005558607223 */ /* 0x000fe40000010004 */
[----:B0-----:R-:W-:Y:S01]  /*2840*/  FMUL.FTZ R85, R79, R40 ;  /* 0x000000284f557220 */ /* 0x001fe20000410000 */
[----:B------:R-:W-:-:S04]  /*2850*/  ISETP.NE.AND P0, PT, R123, 0x7f, PT ;  /* 0x0000007f7b00780c */ /* 0x000fc80003f05270 */
[----:B------:R-:W0:Y:S01]  /*2860*/  MUFU.EX2 R43, R43 ;  /* 0x0000002b002b7308 */ /* 0x000e220000000800 */
[----:B-1----:R-:W-:-:S04]  /*2870*/  FMUL.FTZ R40, R78, R85 ;  /* 0x000000554e287220 */ /* 0x002fc80000410000 */
[----:B---3--:R-:W-:-:S04]  /*2880*/  FMUL.FTZ R85, R77, R40 ;  /* 0x000000284d557220 */ /* 0x008fc80000410000 */
[----:B----4-:R-:W-:-:S04]  /*2890*/  FMUL.FTZ R40, R76, R85 ;  /* 0x000000554c287220 */ /* 0x010fc80000410000 */
[----:B0-----:R-:W-:Y:S02]  /*28a0*/  FMUL.FTZ R85, R43, R40 ;  /* 0x000000282b557220 */ /* 0x001fe40000410000 */
[----:B------:R0:W1:Y:S01]  /*28b0*/  @P0 LDS R40, [R123.X4+0x3364] ;  /* 0x003364007b280984 */ /* 0x0000620000004800 */
[----:B------:R-:W-:Y:S02]  /*28c0*/  FADD.FTZ R87, R51, UR4 ;  /* 0x0000000433577e21 */ /* 0x000fe40008010000 */
[----:B------:R-:W-:Y:S02]  /*28d0*/  FADD.FTZ R41, R50, UR4 ;  /* 0x0000000432297e21 */ /* 0x000fe40008010000 */
[----:B------:R-:W-:Y:S02]  /*28e0*/  FMUL.FTZ R42, R87, R82 ;  /* 0x00000052572a7220 */ /* 0x000fe40000410000 */
[----:B------:R-:W-:Y:S02]  /*28f0*/  FFMA.FTZ R96, R79, R96, R151 ;  /* 0x000000604f607223 */ /* 0x000fe40000010097 */
[----:B------:R-:W-:-:S02]  /*2900*/  FMUL.FTZ R41, R41, R82 ;  /* 0x0000005229297220 */ /* 0x000fc40000410000 */
[----:B------:R-:W3:Y:S01]  /*2910*/  MUFU.EX2 R42, R42 ;  /* 0x0000002a002a7308 */ /* 0x000ee20000000800 */
[----:B------:R-:W-:-:S04]  /*2920*/  FFMA.FTZ R96, R78, R96, R3 ;  /* 0x000000604e607223 */ /* 0x000fc80000010003 */
[----:B------:R-:W-:-:S03]  /*2930*/  FFMA.FTZ R87, R77, R96, R150 ;  /* 0x000000604d577223 */ /* 0x000fc60000010096 */
[----:B------:R-:W4:Y:S01]  /*2940*/  MUFU.EX2 R41, R41 ;  /* 0x0000002900297308 */ /* 0x000f220000000800 */
[----:B------:R-:W-:-:S04]  /*2950*/  FFMA.FTZ R82, R76, R87, R2 ;  /* 0x000000574c527223 */ /* 0x000fc80000010002 */
[----:B------:R-:W-:Y:S01]  /*2960*/  FFMA.FTZ R87, R43, R82, R149 ;  /* 0x000000522b577223 */ /* 0x000fe20000010095 */
[----:B------:R-:W-:Y:S01]  /*2970*/  BSSY B0, `(.L_x_2) ;  /* 0x000000f000007945 */ /* 0x000fe20003800000 */
[C---:B---3--:R-:W-:Y:S02]  /*2980*/  FMUL.FTZ R82, R42.reuse, R85 ;  /* 0x000000552a527220 */ /* 0x048fe40000410000 */
[----:B------:R-:W-:Y:S01]  /*2990*/  FFMA.FTZ R87, R42, R87, R0 ;  /* 0x000000572a577223 */ /* 0x000fe20000010000 */
[----:B------:R-:W-:Y:S01]  /*29a0*/  LEA.HI R124, R123, R123, RZ, 0x1e ;  /* 0x0000007b7b7c7211 */ /* 0x000fe200078ff0ff */
[----:B----4-:R-:W-:Y:S02]  /*29b0*/  FMUL.FTZ R82, R41, R82 ;  /* 0x0000005229527220 */ /* 0x010fe40000410000 */
[----:B--2---:R-:W-:Y:S02]  /*29c0*/  FMUL.FTZ R84, R83, R84 ;  /* 0x0000005453547220 */ /* 0x004fe40000410000 */
[----:B------:R-:W-:Y:S01]  /*29d0*/  FFMA.FTZ R83, R41, R87, R148 ;  /* 0x0000005729537223 */ /* 0x000fe20000010094 */
[----:B------:R-:W-:Y:S05]  /*29e0*/  @P0 BRA `(.L_x_3) ;  /* 0x0000007000000947 */ /* 0x000fea0003800000 */
[----:B01----:R-:W-:Y:S01]  /*29f0*/  ULDC UR16, c[0x0][0x174] ;  /* 0x00005d0000107ab9 */ /* 0x003fe20000000800 */
[----:B------:R-:W-:Y:S01]  /*2a00*/  MOV R40, 0x3f800000 ;  /* 0x3f80000000287802 */ /* 0x000fe20000000f00 */
[----:B------:R-:W-:-:S06]  /*2a10*/  UISETP.NE.AND UP0, UPT, UR18, UR16, UPT ;  /* 0x000000101200728c */ /* 0x000fcc000bf05270 */
[----:B------:R-:W-:-:S05]  /*2a20*/  PLOP3.LUT P0, PT, PT, PT, UP0, 0x80, 0x0 ;  /* 0x000000000000781c */ /* 0x000fca0003f0f008 */
[----:B------:R-:W-:-:S06]  /*2a30*/  @UP0 ULEA UR16, UR25, UR7, 0x8 ;  /* 0x0000000719100291 */ /* 0x000fcc000f8e403f */
[----:B------:R-:W-:-:S05]  /*2a40*/  MOV R85, UR16 ;  /* 0x0000001000557c02 */ /* 0x000fca0008000f00 */
[----:B------:R0:W1:Y:S02]  /*2a50*/  @P0 LDS R40, [R85.X4+0x2b60] ;  /* 0x002b600055280984 */ /* 0x0000640000004800 */
.L_x_3:
[----:B01----:R-:W-:Y:S05]  /*2a60*/  BSYNC B0 ;  /* 0x0000000000007941 */ /* 0x003fea0003800000 */
.L_x_2:
[----:B------:R-:W-:Y:S01]  /*2a70*/  ISETP.GT.U32.AND P0, PT, R123, 0x1f, PT ;  /* 0x0000001f7b00780c */ /* 0x000fe20003f04070 */
[----:B------:R0:W-:Y:S01]  /*2a80*/  STS.64 [R124.X8+0x2150], R82 ;  /* 0x002150527c007388 */ /* 0x0001e20000008a00 */
[----:B------:R-:W-:Y:S01]  /*2a90*/  BSSY B0, `(.L_x_4) ;  /* 0x0000057000007945 */ /* 0x000fe20003800000 */
[-C--:B------:R-:W-:Y:S02]  /*2aa0*/  FMUL.FTZ R96, R49, R84.reuse ;  /* 0x0000005431607220 */ /* 0x080fe40000410000 */
[-C--:B------:R-:W-:Y:S02]  /*2ab0*/  FMUL.FTZ R97, R48, R84.reuse ;  /* 0x0000005430617220 */ /* 0x080fe40000410000 */
[-C--:B------:R-:W-:Y:S02]  /*2ac0*/  FMUL.FTZ R98, R47, R84.reuse ;  /* 0x000000542f627220 */ /* 0x080fe40000410000 */
[-C--:B------:R-:W-:Y:S02]  /*2ad0*/  FMUL.FTZ R99, R46, R84.reuse ;  /* 0x000000542e637220 */ /* 0x080fe40000410000 */
[----:B------:R-:W-:-:S02]  /*2ae0*/  FMUL.FTZ R100, R45, R84 ;  /* 0x000000542d647220 */ /* 0x000fc40000410000 */
[-C--:B------:R-:W-:Y:S02]  /*2af0*/  FMUL.FTZ R101, R44, R84.reuse ;  /* 0x000000542c657220 */ /* 0x080fe40000410000 */
        /* <DEDUP_REMOVED lines=9> */
[----:B------:R-:W-:Y:S01]  /*2b90*/  FMUL.FTZ R111, R27, R84 ;  /* 0x000000541b6f7220 */ /* 0x000fe20000410000 */
[----:B------:R-:W-:Y:S06]  /*2ba0*/  BAR.SYNC.DEFER_BLOCKING 0x0 ;  /* 0x0000000000007b1d */ /* 0x000fec0000010000 */
[----:B------:R-:W-:Y:S05]  /*2bb0*/  @P0 BRA `(.L_x_5) ;  /* 0x0000044000000947 */ /* 0x000fea0003800000 */
[----:B0-----:R-:W-:-:S05]  /*2bc0*/  IMAD R87, R123, 0x28, RZ ;  /* 0x000000287b577824 */ /* 0x001fca00078e02ff */
[----:B------:R-:W-:Y:S04]  /*2bd0*/  LDS.64 R82, [R87+0x2150] ;  /* 0x0021500057527984 */ /* 0x000fe80000000a00 */
[----:B------:R-:W0:Y:S02]  /*2be0*/  LDS.64 R84, [R87+0x2158] ;  /* 0x0021580057547984 */ /* 0x000e240000000a00 */
[-C--:B0-----:R-:W-:Y:S02]  /*2bf0*/  FMUL.FTZ R134, R82, R84.reuse ;  /* 0x0000005452867220 */ /* 0x081fe40000410000 */
[----:B------:R-:W-:Y:S02]  /*2c00*/  FFMA.FTZ R85, R83, R84, R85 ;  /* 0x0000005453557223 */ /* 0x000fe40000010055 */
[----:B------:R-:W0:Y:S02]  /*2c10*/  LDS.64 R82, [R87+0x2160] ;  /* 0x0021600057527984 */ /* 0x000e240000000a00 */
[----:B0-----:R-:W-:-:S02]  /*2c20*/  FMUL.FTZ R134, R82, R134 ;  /* 0x0000008652867220 */ /* 0x001fc40000410000 */
[----:B------:R-:W-:Y:S02]  /*2c30*/  FFMA.FTZ R85, R82, R85, R83 ;  /* 0x0000005552557223 */ /* 0x000fe40000010053 */
[----:B------:R-:W0:Y:S02]  /*2c40*/  LDS.64 R82, [R87+0x2168] ;  /* 0x0021680057527984 */ /* 0x000e240000000a00 */
[C---:B0-----:R-:W-:Y:S02]  /*2c50*/  FFMA.FTZ R84, R82.reuse, R85, R83 ;  /* 0x0000005552547223 */ /* 0x041fe40000010053 */
[----:B------:R-:W-:Y:S01]  /*2c60*/  FMUL.FTZ R85, R82, R134 ;  /* 0x0000008652557220 */ /* 0x000fe20000410000 */
[----:B------:R-:W-:Y:S05]  /*2c70*/  BRA.DIV ~URZ, `(.L_x_6) ;  /* 0x000039027f007947 */ /* 0x000fea000b800000 */
[----:B------:R0:W1:Y:S02]  /*2c80*/  SHFL.UP PT, R135, R85, 0x1, RZ ;  /* 0x0420000055877989 */ /* 0x00006400000e00ff */
.L_x_30:
[----:B------:R-:W-:Y:S05]  /*2c90*/  BRA.DIV ~URZ, `(.L_x_7) ;  /* 0x000039627f007947 */ /* 0x000fea000b800000 */
[----:B------:R-:W2:Y:S01]  /*2ca0*/  SHFL.UP PT, R82, R84, 0x1, RZ ;  /* 0x0420000054527989 */ /* 0x000ea200000e00ff */
[----:B------:R-:W-:-:S13]  /*2cb0*/  ISETP.GE.AND P0, PT, R157, 0x1, PT ;  /* 0x000000019d00780c */ /* 0x000fda0003f06270 */
[C---:B--2---:R-:W-:Y:S02]  /*2cc0*/  @P0 FFMA.FTZ R84, R85.reuse, R82, R84 ;  /* 0x0000005255540223 */ /* 0x044fe40000010054 */
[----:B01----:R-:W-:Y:S01]  /*2cd0*/  @P0 FMUL.FTZ R85, R85, R135 ;  /* 0x0000008755550220 */ /* 0x003fe20000410000 */
[----:B------:R-:W-:Y:S02]  /*2ce0*/  ISETP.GE.AND P0, PT, R157, 0x2, PT ;  /* 0x000000029d00780c */ /* 0x000fe40003f06270 */
[----:B------:R-:W0:Y:S11]  /*2cf0*/  SHFL.UP PT, R82, R84, 0x2, RZ ;  /* 0x0440000054527989 */ /* 0x000e3600000e00ff */
[----:B0-----:R-:W-:-:S02]  /*2d00*/  @P0 FFMA.FTZ R84, R82, R85, R84 ;  /* 0x0000005552540223 */ /* 0x001fc40000010054 */
[----:B------:R-:W0:Y:S02]  /*2d10*/  SHFL.UP PT, R82, R85, 0x2, RZ ;  /* 0x0440000055527989 */ /* 0x000e2400000e00ff */
[----:B0-----:R-:W-:Y:S01]  /*2d20*/  @P0 FMUL.FTZ R85, R82, R85 ;  /* 0x0000005552550220 */ /* 0x001fe20000410000 */
[----:B------:R-:W-:Y:S01]  /*2d30*/  ISETP.GE.AND P0, PT, R157, 0x4, PT ;  /* 0x000000049d00780c */ /* 0x000fe20003f06270 */
[----:B------:R-:W0:-:S12]  /*2d40*/  SHFL.UP PT, R82, R84, 0x4, RZ ;  /* 0x0480000054527989 */ /* 0x000e1800000e00ff */
[C---:B0-----:R-:W-:Y:S02]  /*2d50*/  @P0 FFMA.FTZ R84, R85.reuse, R82, R84 ;  /* 0x0000005255540223 */ /* 0x041fe40000010054 */
[----:B------:R-:W0:Y:S02]  /*2d60*/  SHFL.UP PT, R82, R85, 0x4, RZ ;  /* 0x0480000055527989 */ /* 0x000e2400000e00ff */
[----:B0-----:R-:W-:Y:S01]  /*2d70*/  @P0 FMUL.FTZ R85, R85, R82 ;  /* 0x0000005255550220 */ /* 0x001fe20000410000 */
[----:B------:R-:W-:Y:S01]  /*2d80*/  ISETP.GE.AND P0, PT, R157, 0x8, PT ;  /* 0x000000089d00780c */ /* 0x000fe20003f06270 */
[----:B------:R-:W0:-:S12]  /*2d90*/  SHFL.UP PT, R82, R84, 0x8, RZ ;  /* 0x0500000054527989 */ /* 0x000e1800000e00ff */
[C---:B0-----:R-:W-:Y:S02]  /*2da0*/  @P0 FFMA.FTZ R84, R85.reuse, R82, R84 ;  /* 0x0000005255540223 */ /* 0x041fe40000010054 */
[----:B------:R-:W0:Y:S02]  /*2db0*/  SHFL.UP PT, R82, R85, 0x8, RZ ;  /* 0x0500000055527989 */ /* 0x000e2400000e00ff */
[----:B0-----:R-:W-:Y:S02]  /*2dc0*/  @P0 FMUL.FTZ R85, R85, R82 ;  /* 0x0000005255550220 */ /* 0x001fe40000410000 */
[----:B------:R0:W1:Y:S04]  /*2dd0*/  SHFL.UP PT, R82, R84, 0x10, RZ ;  /* 0x0600000054527989 */ /* 0x00006800000e00ff */
[----:B------:R0:W2:Y:S02]  /*2de0*/  SHFL.UP PT, R135, R85, 0x10, RZ ;  /* 0x0600000055877989 */ /* 0x0000a400000e00ff */
.L_x_31:
[----:B------:R-:W-:-:S13]  /*2df0*/  ISETP.GE.AND P0, PT, R157, 0x10, PT ;  /* 0x000000109d00780c */ /* 0x000fda0003f06270 */
[-C--:B01----:R-:W-:Y:S02]  /*2e00*/  @P0 FFMA.FTZ R84, R82, R85.reuse, R84 ;  /* 0x0000005552540223 */ /* 0x083fe40000010054 */
[----:B--2---:R-:W-:Y:S01]  /*2e10*/  @P0 FMUL.FTZ R85, R135, R85 ;  /* 0x0000005587550220 */ /* 0x004fe20000410000 */
[----:B------:R-:W-:Y:S05]  /*2e20*/  BRA.CONV ~URZ, `(.L_x_8) ;  /* 0x000000437f007947 */ /* 0x000fea000b800000 */
[----:B------:R-:W-:Y:S01]  /*2e30*/  HFMA2.MMA R158, -RZ, RZ, 0, 1.847743988037109375e-06 ;  /* 0x0000001fff9e7435 */ /* 0x000fe200000001ff */
[----:B------:R-:W-:Y:S02]  /*2e40*/  MOV R82, R85 ;  /* 0x0000005500527202 */ /* 0x000fe40000000f00 */
[----:B------:R-:W-:-:S03]  /*2e50*/  MOV R83, 0x2e70 ;  /* 0x00002e7000537802 */ /* 0x000fc60000000f00 */
[----:B-----5:R-:W-:Y:S05]  /*2e60*/  CALL.REL.NOINC `($__internal_1_$__cuda_sm70_shflsync_idx_p) ;  /* 0x0000442000007944 */ /* 0x020fea0003c00000 */
.L_x_8:
[----:B------:R-:W-:Y:S05]  /*2e70*/  BRA.CONV ~URZ, `(.L_x_9) ;  /* 0x000000437f007947 */ /* 0x000fea000b800000 */
[----:B-1----:R-:W-:Y:S01]  /*2e80*/  HFMA2.MMA R158, -RZ, RZ, 0, 1.847743988037109375e-06 ;  /* 0x0000001fff9e7435 */ /* 0x002fe200000001ff */
[----:B------:R-:W-:Y:S02]  /*2e90*/  MOV R82, R84 ;  /* 0x0000005400527202 */ /* 0x000fe40000000f00 */
[----:B------:R-:W-:-:S03]  /*2ea0*/  MOV R83, 0x2ec0 ;  /* 0x00002ec000537802 */ /* 0x000fc60000000f00 */
[----:B0-2--5:R-:W-:Y:S05]  /*2eb0*/  CALL.REL.NOINC `($__internal_1_$__cuda_sm70_shflsync_idx_p) ;  /* 0x000043d000007944 */ /* 0x025fea0003c00000 */
.L_x_9:
[----:B------:R-:W-:Y:S05]  /*2ec0*/  BRA.DIV ~URZ, `(.L_x_10) ;  /* 0x00003bd27f007947 */ /* 0x000fea000b800000 */
[----:B-----5:R-:W3:Y:S04]  /*2ed0*/  SHFL.IDX PT, R80, R80, RZ, 0x1f ;  /* 0x00001fff50507589 */ /* 0x020ee800000e0000 */
[----:B------:R-:W4:Y:S04]  /*2ee0*/  SHFL.IDX PT, R81, R81, RZ, 0x1f ;  /* 0x00001fff51517589 */ /* 0x000f2800000e0000 */
[----:B------:R-:W2:Y:S04]  /*2ef0*/  SHFL.UP PT, R85, R85, 0x1, RZ ;  /* 0x0420000055557989 */ /* 0x000ea800000e00ff */
[----:B------:R-:W1:Y:S02]  /*2f00*/  SHFL.UP PT, R84, R84, 0x1, RZ ;  /* 0x0420000054547989 */ /* 0x000e6400000e00ff */
.L_x_32:
[----:B------:R-:W5:Y:S01]  /*2f10*/  LDS.64 R82, [R87+0x2150] ;  /* 0x0021500057527984 */ /* 0x000f620000000a00 */
[----:B-12-4-:R-:W-:-:S02]  /*2f20*/  @P1 FFMA.FTZ R81, R81, R85, R84 ;  /* 0x0000005551511223 */ /* 0x016fc40000010054 */
[----:B---3--:R-:W-:-:S05]  /*2f30*/  @P1 FMUL.FTZ R80, R80, R85 ;  /* 0x0000005550501220 */ /* 0x008fca0000410000 */
[----:B------:R-:W-:Y:S01]  /*2f40*/  STS.64 [R87+0x2150], R80 ;  /* 0x0021505057007388 */ /* 0x000fe20000000a00 */
[C---:B-----5:R-:W-:Y:S02]  /*2f50*/  FFMA.FTZ R83, R82.reuse, R81, R83 ;  /* 0x0000005152537223 */ /* 0x060fe40000010053 */
[----:B------:R-:W-:Y:S02]  /*2f60*/  FMUL.FTZ R82, R82, R80 ;  /* 0x0000005052527220 */ /* 0x000fe40000410000 */
[----:B------:R-:W1:Y:S04]  /*2f70*/  LDS.64 R80, [R87+0x2158] ;  /* 0x0021580057507984 */ /* 0x000e680000000a00 */
[----:B------:R-:W-:Y:S01]  /*2f80*/  STS.64 [R87+0x2158], R82 ;  /* 0x0021585257007388 */ /* 0x000fe20000000a00 */
[----:B-1----:R-:W-:-:S02]  /*2f90*/  FFMA.FTZ R81, R80, R83, R81 ;  /* 0x0000005350517223 */ /* 0x002fc40000010051 */
[----:B------:R-:W-:Y:S02]  /*2fa0*/  FMUL.FTZ R80, R80, R82 ;  /* 0x0000005250507220 */ /* 0x000fe40000410000 */
[----:B------:R-:W1:Y:S04]  /*2fb0*/  LDS.64 R82, [R87+0x2160] ;  /* 0x0021600057527984 */ /* 0x000e680000000a00 */
[----:B------:R2:W-:Y:S01]  /*2fc0*/  STS.64 [R87+0x2160], R80 ;  /* 0x0021605057007388 */ /* 0x0005e20000000a00 */
[C---:B-1----:R-:W-:Y:S02]  /*2fd0*/  FFMA.FTZ R83, R82.reuse, R81, R83 ;  /* 0x0000005152537223 */ /* 0x042fe40000010053 */
[----:B------:R-:W-:-:S05]  /*2fe0*/  FMUL.FTZ R82, R82, R80 ;  /* 0x0000005052527220 */ /* 0x000fca0000410000 */
[----:B------:R2:W-:Y:S02]  /*2ff0*/  STS.64 [R87+0x2168], R82 ;  /* 0x0021685257007388 */ /* 0x0005e40000000a00 */
.L_x_5:
[----:B0-----:R-:W-:Y:S05]  /*3000*/  BSYNC B0 ;  /* 0x0000000000007941 */ /* 0x001fea0003800000 */
.L_x_4:
[----:B------:R-:W-:Y:S01]  /*3010*/  WARPSYNC 0xffffffff ;  /* 0xffffffff00007948 */ /* 0x000fe20003800000 */
[----:B------:R-:W-:Y:S01]  /*3020*/  BAR.SYNC.DEFER_BLOCKING 0x0 ;  /* 0x0000000000007b1d */ /* 0x000fe20000010000 */
[----:B--2--5:R-:W-:Y:S01]  /*3030*/  FFMA.FTZ R80, R41, R111, R110 ;  /* 0x0000006f29507223 */ /* 0x024fe2000001006e */
[----:B------:R-:W-:Y:S01]  /*3040*/  LOP3.LUT P0, RZ, R123, 0x1f, RZ, 0xc0, !PT ;  /* 0x0000001f7bff7812 */ /* 0x000fe2000780c0ff */
[----:B------:R-:W-:Y:S01]  /*3050*/  FMUL.FTZ R81, R41, R40 ;  /* 0x0000002829517220 */ /* 0x000fe20000410000 */
[----:B------:R-:W-:Y:S01]  /*3060*/  MOV R84, UR7 ;  /* 0x0000000700547c02 */ /* 0x000fe20008000f00 */
[C---:B------:R-:W-:Y:S01]  /*3070*/  FFMA.FTZ R80, R42.reuse, R80, R109 ;  /* 0x000000502a507223 */ /* 0x040fe2000001006d */
[----:B------:R-:W-:Y:S01]  /*3080*/  BSSY B0, `(.L_x_11) ;  /* 0x000007d000007945 */ /* 0x000fe20003800000 */
[----:B------:R-:W-:Y:S02]  /*3090*/  FMUL.FTZ R82, R42, R81 ;  /* 0x000000512a527220 */ /* 0x000fe40000410000 */
[----:B------:R-:W-:-:S02]  /*30a0*/  FFMA.FTZ R80, R43, R80, R108 ;  /* 0x000000502b507223 */ /* 0x000fc4000001006c */
[----:B------:R-:W-:Y:S02]  /*30b0*/  FMUL.FTZ R81, R43, R82 ;  /* 0x000000522b517220 */ /* 0x000fe40000410000 */
[C---:B------:R-:W-:Y:S02]  /*30c0*/  FFMA.FTZ R80, R76.reuse, R80, R107 ;  /* 0x000000504c507223 */ /* 0x040fe4000001006b */
[----:B------:R-:W-:Y:S02]  /*30d0*/  FMUL.FTZ R82, R76, R81 ;  /* 0x000000514c527220 */ /* 0x000fe40000410000 */
[C---:B------:R-:W-:Y:S02]  /*30e0*/  FFMA.FTZ R80, R77.reuse, R80, R106 ;  /* 0x000000504d507223 */ /* 0x040fe4000001006a */
[----:B------:R-:W-:Y:S02]  /*30f0*/  FMUL.FTZ R81, R77, R82 ;  /* 0x000000524d517220 */ /* 0x000fe40000410000 */
[----:B------:R-:W-:-:S02]  /*3100*/  FFMA.FTZ R80, R78, R80, R105 ;  /* 0x000000504e507223 */ /* 0x000fc40000010069 */
[----:B------:R-:W-:Y:S01]  /*3110*/  FMUL.FTZ R82, R78, R81 ;  /* 0x000000514e527220 */ /* 0x000fe20000410000 */
[----:B------:R-:W0:Y:S01]  /*3120*/  LDS R134, [R124.X8+0x2154] ;  /* 0x002154007c867984 */ /* 0x000e220000008800 */
[C---:B------:R-:W-:Y:S02]  /*3130*/  FFMA.FTZ R80, R79.reuse, R80, R104 ;  /* 0x000000504f507223 */ /* 0x040fe40000010068 */
[----:B------:R-:W-:Y:S02]  /*3140*/  FMUL.FTZ R81, R79, R82 ;  /* 0x000000524f517220 */ /* 0x000fe40000410000 */
[C---:B------:R-:W-:Y:S02]  /*3150*/  FFMA.FTZ R80, R88.reuse, R80, R103 ;  /* 0x0000005058507223 */ /* 0x040fe40000010067 */
        /* <DEDUP_REMOVED lines=8> */
[----:B------:R-:W-:Y:S02]  /*31e0*/  FMUL.FTZ R82, R92, R81 ;  /* 0x000000515c527220 */ /* 0x000fe40000410000 */
[----:B------:R-:W-:Y:S02]  /*31f0*/  FMUL.FTZ R135, R73, R125 ;  /* 0x0000007d49877220 */ /* 0x000fe40000410000 */
[C---:B------:R-:W-:Y:S02]  /*3200*/  FFMA.FTZ R80, R93.reuse, R80, R98 ;  /* 0x000000505d507223 */ /* 0x040fe40000010062 */
[----:B------:R-:W-:Y:S01]  /*3210*/  FMUL.FTZ R81, R93, R82 ;  /* 0x000000525d517220 */ /* 0x000fe20000410000 */
[----:B------:R-:W-:Y:S01]  /*3220*/  MOV R82, UR18 ;  /* 0x0000001200527c02 */ /* 0x000fe20008000f00 */
[----:B------:R-:W-:Y:S02]  /*3230*/  FFMA.FTZ R80, R94, R80, R97 ;  /* 0x000000505e507223 */ /* 0x000fe40000010061 */
[----:B------:R-:W-:Y:S01]  /*3240*/  FMUL.FTZ R137, R71, R127 ;  /* 0x0000007f47897220 */ /* 0x000fe20000410000 */
[----:B------:R-:W-:Y:S01]  /*3250*/  ISETP.GE.OR P0, PT, R82, c[0x0][0x174], P0 ;  /* 0x00005d0052007a0c */ /* 0x000fe20000706670 */
[----:B------:R-:W-:Y:S01]  /*3260*/  FFMA.FTZ R83, R95, R80, R96 ;  /* 0x000000505f537223 */ /* 0x000fe20000010060 */
[----:B------:R-:W-:Y:S01]  /*3270*/  HFMA2.MMA R80, -RZ, RZ, 1.875, 0 ;  /* 0x3f800000ff507435 */ /* 0x000fe200000001ff */
[----:B------:R-:W-:Y:S01]  /*3280*/  FMUL.FTZ R82, R94, R81 ;  /* 0x000000515e527220 */ /* 0x000fe20000410000 */
[----:B------:R-:W-:Y:S01]  /*3290*/  MOV R81, RZ ;  /* 0x000000ff00517202 */ /* 0x000fe20000000f00 */
[----:B0-----:R-:W-:-:S02]  /*32a0*/  FFMA.FTZ R134, R86, R134, R8 ;  /* 0x0000008656867223 */ /* 0x001fc40000010008 */
[----:B------:R-:W-:Y:S02]  /*32b0*/  FMUL.FTZ R86, R72, R126 ;  /* 0x0000007e48567220 */ /* 0x000fe40000410000 */
[C---:B------:R-:W-:Y:S02]  /*32c0*/  FFMA.FTZ R135, R95.reuse, R134, R135 ;  /* 0x000000865f877223 */ /* 0x040fe40000010087 */
[----:B------:R-:W-:Y:S02]  /*32d0*/  FMUL.FTZ R82, R95, R82 ;  /* 0x000000525f527220 */ /* 0x000fe40000410000 */
[----:B------:R-:W0:Y:S01]  /*32e0*/  @!P0 LDS.64 R80, [R84.X8+0x3560] ;  /* 0x0035600054508984 */ /* 0x000e220000008a00 */
[----:B------:R-:W-:Y:S01]  /*32f0*/  FFMA.FTZ R135, R94, R135, R7 ;  /* 0x000000875e877223 */ /* 0x000fe20000010007 */
[----:B------:R-:W-:Y:S02]  /*3300*/  ISETP.GT.U32.AND P0, PT, R123, 0x1f, PT ;  /* 0x0000001f7b00780c */ /* 0x000fe40003f04070 */
[----:B------:R1:W-:Y:S01]  /*3310*/  STS.64 [R124.X8+0x2660], R82 ;  /* 0x002660527c007388 */ /* 0x0003e20000008a00 */
[----:B------:R-:W-:-:S04]  /*3320*/  FFMA.FTZ R85, R93, R135, R86 ;  /* 0x000000875d557223 */ /* 0x000fc80000010056 */
[----:B------:R-:W-:-:S04]  /*3330*/  FFMA.FTZ R136, R92, R85, R6 ;  /* 0x000000555c887223 */ /* 0x000fc80000010006 */
[----:B------:R-:W-:Y:S02]  /*3340*/  FFMA.FTZ R137, R91, R136, R137 ;  /* 0x000000885b897223 */ /* 0x000fe40000010089 */
[----:B-1----:R-:W-:Y:S02]  /*3350*/  FMUL.FTZ R82, R70, R128 ;  /* 0x0000008046527220 */ /* 0x002fe40000410000 */
[----:B------:R-:W-:-:S04]  /*3360*/  FFMA.FTZ R137, R90, R137, R5 ;  /* 0x000000895a897223 */ /* 0x000fc80000010005 */
[----:B------:R-:W-:-:S04]  /*3370*/  FFMA.FTZ R82, R89, R137, R82 ;  /* 0x0000008959527223 */ /* 0x000fc80000010052 */
[----:B------:R-:W-:Y:S02]  /*3380*/  FFMA.FTZ R138, R88, R82, R4 ;  /* 0x00000052588a7223 */ /* 0x000fe40000010004 */
[----:B------:R-:W-:-:S04]  /*3390*/  FMUL.FTZ R82, R69, R129 ;  /* 0x0000008145527220 */ /* 0x000fc80000410000 */
[----:B------:R-:W-:-:S04]  /*33a0*/  FFMA.FTZ R82, R79, R138, R82 ;  /* 0x0000008a4f527223 */ /* 0x000fc80000010052 */
[----:B------:R-:W-:Y:S02]  /*33b0*/  FFMA.FTZ R139, R78, R82, R3 ;  /* 0x000000524e8b7223 */ /* 0x000fe40000010003 */
[----:B------:R-:W-:-:S04]  /*33c0*/  FMUL.FTZ R82, R68, R130 ;  /* 0x0000008244527220 */ /* 0x000fc80000410000 */
[----:B------:R-:W-:-:S04]  /*33d0*/  FFMA.FTZ R82, R77, R139, R82 ;  /* 0x0000008b4d527223 */ /* 0x000fc80000010052 */
[----:B------:R-:W-:Y:S02]  /*33e0*/  FFMA.FTZ R140, R76, R82, R2 ;  /* 0x000000524c8c7223 */ /* 0x000fe40000010002 */
[----:B------:R-:W-:-:S04]  /*33f0*/  FMUL.FTZ R82, R67, R131 ;  /* 0x0000008343527220 */ /* 0x000fc80000410000 */
[----:B------:R-:W-:-:S04]  /*3400*/  FFMA.FTZ R82, R43, R140, R82 ;  /* 0x0000008c2b527223 */ /* 0x000fc80000010052 */
[----:B------:R-:W-:Y:S01]  /*3410*/  FFMA.FTZ R141, R42, R82, R0 ;  /* 0x000000522a8d7223 */ /* 0x000fe20000010000 */
[----:B------:R-:W-:Y:S06]  /*3420*/  BAR.SYNC.DEFER_BLOCKING 0x0 ;  /* 0x0000000000007b1d */ /* 0x000fec0000010000 */
[----:B------:R-:W-:Y:S05]  /*3430*/  @P0 BRA `(.L_x_12) ;  /* 0x0000041000000947 */ /* 0x000fea0003800000 */
[----:B0-----:R-:W-:-:S05]  /*3440*/  IMAD R86, R123, 0x28, RZ ;  /* 0x000000287b567824 */ /* 0x001fca00078e02ff */
[----:B------:R-:W-:Y:S04]  /*3450*/  LDS.64 R82, [R86+0x2670] ;  /* 0x0026700056527984 */ /* 0x000fe80000000a00 */
[----:B------:R-:W0:Y:S02]  /*3460*/  LDS.64 R84, [R86+0x2678] ;  /* 0x0026780056547984 */ /* 0x000e240000000a00 */
[C---:B0-----:R-:W-:Y:S02]  /*3470*/  FMUL.FTZ R84, R82.reuse, R84 ;  /* 0x0000005452547220 */ /* 0x041fe40000410000 */
[----:B------:R-:W-:Y:S02]  /*3480*/  FFMA.FTZ R85, R82, R85, R83 ;  /* 0x0000005552557223 */ /* 0x000fe40000010053 */
[----:B------:R-:W0:Y:S02]  /*3490*/  LDS.64 R82, [R86+0x2668] ;  /* 0x0026680056527984 */ /* 0x000e240000000a00 */
[----:B0-----:R-:W-:-:S02]  /*34a0*/  FMUL.FTZ R84, R82, R84 ;  /* 0x0000005452547220 */ /* 0x001fc40000410000 */
[----:B------:R-:W-:Y:S02]  /*34b0*/  FFMA.FTZ R85, R82, R85, R83 ;  /* 0x0000005552557223 */ /* 0x000fe40000010053 */
[----:B------:R-:W0:Y:S02]  /*34c0*/  LDS.64 R82, [R86+0x2660] ;  /* 0x0026600056527984 */ /* 0x000e240000000a00 */
[C---:B0-----:R-:W-:Y:S02]  /*34d0*/  FFMA.FTZ R87, R82.reuse, R85, R83 ;  /* 0x0000005552577223 */ /* 0x041fe40000010053 */
[----:B------:R-:W-:Y:S01]  /*34e0*/  FMUL.FTZ R86, R82, R84 ;  /* 0x0000005452567220 */ /* 0x000fe20000410000 */
[----:B------:R-:W-:-:S04]  /*34f0*/  LOP3.LUT R82, R123, 0x1f, RZ, 0xc0, !PT ;  /* 0x0000001f7b527812 */ /* 0x000fc800078ec0ff */
[C---:B------:R-:W-:Y:S02]  /*3500*/  ISETP.GE.U32.AND P0, PT, R82.reuse, 0x10, PT ;  /* 0x000000105200780c */ /* 0x040fe40003f06070 */
[C---:B------:R-:W-:Y:S02]  /*3510*/  ISETP.GE.U32.AND P1, PT, R82.reuse, 0x18, PT ;  /* 0x000000185200780c */ /* 0x040fe40003f26070 */
[C---:B------:R-:W-:Y:S02]  /*3520*/  ISETP.GE.U32.AND P2, PT, R82.reuse, 0x1c, PT ;  /* 0x0000001c5200780c */ /* 0x040fe40003f46070 */
[C---:B------:R-:W-:Y:S02]  /*3530*/  ISETP.GE.U32.AND P3, PT, R82.reuse, 0x1e, PT ;  /* 0x0000001e5200780c */ /* 0x040fe40003f66070 */
[----:B------:R-:W-:Y:S01]  /*3540*/  ISETP.NE.AND P4, PT, R82, 0x1f, PT ;  /* 0x0000001f5200780c */ /* 0x000fe20003f85270 */
[----:B------:R-:W-:Y:S10]  /*3550*/  BRA.DIV ~URZ, `(.L_x_13) ;  /* 0x000036d27f007947 */ /* 0x000ff4000b800000 */
[----:B------:R0:W1:Y:S02]  /*3560*/  SHFL.DOWN PT, R84, R86, 0x1, 0x1f ;  /* 0x08201f0056547f89 */ /* 0x00006400000e0000 */
.L_x_33:
[----:B------:R-:W-:Y:S05]  /*3570*/  BRA.DIV ~URZ, `(.L_x_14) ;  /* 0x000037127f007947 */ /* 0x000fea000b800000 */
[----:B------:R-:W2:Y:S04]  /*3580*/  SHFL.DOWN PT, R82, R87, 0x1, 0x1f ;  /* 0x08201f0057527f89 */ /* 0x000ea800000e0000 */
[----:B------:R-:W-:Y:S04]  /*3590*/  SHFL.IDX PT, R159, R80, RZ, 0x1f ;  /* 0x00001fff509f7589 */ /* 0x000fe800000e0000 */
[----:B------:R-:W-:Y:S01]  /*35a0*/  SHFL.IDX PT, R83, R81, RZ, 0x1f ;  /* 0x00001fff51537589 */ /* 0x000fe200000e0000 */
[----:B--2---:R-:W-:-:S02]  /*35b0*/  @P4 FFMA.FTZ R87, R86, R82, R87 ;  /* 0x0000005256574223 */ /* 0x004fc40000010057 */
[----:B01----:R-:W-:-:S03]  /*35c0*/  @P4 FMUL.FTZ R86, R86, R84 ;  /* 0x0000005456564220 */ /* 0x003fc60000410000 */
[----:B------:R-:W0:Y:S02]  /*35d0*/  SHFL.DOWN PT, R82, R87, 0x2, 0x1f ;  /* 0x08401f0057527f89 */ /* 0x000e2400000e0000 */
[-C--:B0-----:R-:W-:Y:S02]  /*35e0*/  @!P3 FFMA.FTZ R87, R82, R86.reuse, R87 ;  /* 0x000000565257b223 */ /* 0x081fe40000010057 */
[----:B------:R-:W0:Y:S02]  /*35f0*/  SHFL.DOWN PT, R82, R86, 0x2, 0x1f ;  /* 0x08401f0056527f89 */ /* 0x000e2400000e0000 */
[----:B0-----:R-:W-:Y:S02]  /*3600*/  @!P3 FMUL.FTZ R86, R82, R86 ;  /* 0x000000565256b220 */ /* 0x001fe40000410000 */
[----:B------:R-:W0:Y:S02]  /*3610*/  SHFL.DOWN PT, R82, R87, 0x4, 0x1f ;  /* 0x08801f0057527f89 */ /* 0x000e2400000e0000 */
[----:B0-----:R-:W-:-:S02]  /*3620*/  @!P2 FFMA.FTZ R87, R86, R82, R87 ;  /* 0x000000525657a223 */ /* 0x001fc40000010057 */
[----:B------:R-:W0:Y:S02]  /*3630*/  SHFL.DOWN PT, R82, R86, 0x4, 0x1f ;  /* 0x08801f0056527f89 */ /* 0x000e2400000e0000 */
[----:B0-----:R-:W-:Y:S02]  /*3640*/  @!P2 FMUL.FTZ R86, R86, R82 ;  /* 0x000000525656a220 */ /* 0x001fe40000410000 */
[----:B------:R-:W0:Y:S02]  /*3650*/  SHFL.DOWN PT, R82, R87, 0x8, 0x1f ;  /* 0x09001f0057527f89 */ /* 0x000e2400000e0000 */
[C---:B0-----:R-:W-:Y:S02]  /*3660*/  @!P1 FFMA.FTZ R87, R86.reuse, R82, R87 ;  /* 0x0000005256579223 */ /* 0x041fe40000010057 */
[----:B------:R-:W0:Y:S02]  /*3670*/  SHFL.DOWN PT, R82, R86, 0x8, 0x1f ;  /* 0x09001f0056527f89 */ /* 0x000e2400000e0000 */
[----:B0-----:R-:W-:-:S02]  /*3680*/  @!P1 FMUL.FTZ R86, R86, R82 ;  /* 0x0000005256569220 */ /* 0x001fc40000410000 */
[----:B------:R-:W0:Y:S02]  /*3690*/  SHFL.DOWN PT, R82, R87, 0x10, 0x1f ;  /* 0x0a001f0057527f89 */ /* 0x000e2400000e0000 */
[C---:B0-----:R-:W-:Y:S02]  /*36a0*/  @!P0 FFMA.FTZ R87, R86.reuse, R82, R87 ;  /* 0x0000005256578223 */ /* 0x041fe40000010057 */
[----:B------:R-:W0:Y:S04]  /*36b0*/  SHFL.DOWN PT, R82, R86, 0x10, 0x1f ;  /* 0x0a001f0056527f89 */ /* 0x000e2800000e0000 */
[----:B------:R1:W2:Y:S04]  /*36c0*/  SHFL.IDX PT, R84, R87, RZ, 0x1f ;  /* 0x00001fff57547589 */ /* 0x0002a800000e0000 */
[----:B------:R-:W3:Y:S01]  /*36d0*/  SHFL.DOWN PT, R87, R87, 0x1, 0x1f ;  /* 0x08201f0057577f89 */ /* 0x000ee200000e0000 */
[----:B0-----:R-:W-:-:S05]  /*36e0*/  @!P0 FMUL.FTZ R86, R86, R82 ;  /* 0x0000005256568220 */ /* 0x001fca0000410000 */
[----:B------:R1:W0:Y:S04]  /*36f0*/  SHFL.IDX PT, R85, R86, RZ, 0x1f ;  /* 0x00001fff56557589 */ /* 0x00022800000e0000 */
[----:B------:R-:W4:Y:S02]  /*3700*/  SHFL.DOWN PT, R86, R86, 0x1, 0x1f ;  /* 0x08201f0056567f89 */ /* 0x000f2400000e0000 */
.L_x_34:
[C---:B--23--:R-:W-:Y:S01]  /*3710*/  ISETP.NE.AND P0, PT, R123.reuse, 0x1f, PT ;  /* 0x0000001f7b00780c */ /* 0x04cfe20003f05270 */
[----:B------:R-:W-:Y:S01]  /*3720*/  IMAD R158, R123, 0x28, RZ ;  /* 0x000000287b9e7824 */ /* 0x000fe200078e02ff */
[----:B------:R-:W-:Y:S01]  /*3730*/  MOV R82, R159 ;  /* 0x0000009f00527202 */ /* 0x000fe20000000f00 */
[-C--:B0-----:R-:W-:Y:S02]  /*3740*/  FMUL.FTZ R80, R80, R85.reuse ;  /* 0x0000005550507220 */ /* 0x081fe40000410000 */
[----:B------:R-:W-:Y:S02]  /*3750*/  FFMA.FTZ R81, R81, R85, R84 ;  /* 0x0000005551517223 */ /* 0x000fe40000010054 */
[----:B------:R-:W0:Y:S06]  /*3760*/  LDS.64 R84, [R158+0x2678] ;  /* 0x002678009e547984 */ /* 0x000e2c0000000a00 */
[----:B----4-:R-:W-:-:S02]  /*3770*/  @P0 FFMA.FTZ R83, R83, R86, R87 ;  /* 0x0000005653530223 */ /* 0x010fc40000010057 */
[----:B------:R-:W-:Y:S02]  /*3780*/  @P0 FMUL.FTZ R82, R82, R86 ;  /* 0x0000005652520220 */ /* 0x000fe40000410000 */
[----:B-1----:R-:W1:Y:S04]  /*3790*/  LDS.64 R86, [R158+0x2670] ;  /* 0x002670009e567984 */ /* 0x002e680000000a00 */
[----:B------:R-:W-:Y:S01]  /*37a0*/  STS.64 [R158+0x2678], R82 ;  /* 0x002678529e007388 */ /* 0x000fe20000000a00 */
[C---:B0-----:R-:W-:Y:S02]  /*37b0*/  FFMA.FTZ R85, R84.reuse, R83, R85 ;  /* 0x0000005354557223 */ /* 0x041fe40000010055 */
[----:B------:R-:W-:-:S05]  /*37c0*/  FMUL.FTZ R84, R84, R82 ;  /* 0x0000005254547220 */ /* 0x000fca0000410000 */
[----:B------:R-:W-:Y:S01]  /*37d0*/  STS.64 [R158+0x2670], R84 ;  /* 0x002670549e007388 */ /* 0x000fe20000000a00 */
[C---:B-1----:R-:W-:Y:S02]  /*37e0*/  FFMA.FTZ R87, R86.reuse, R85, R87 ;  /* 0x0000005556577223 */ /* 0x042fe40000010057 */
[----:B------:R-:W-:Y:S02]  /*37f0*/  FMUL.FTZ R86, R86, R84 ;  /* 0x0000005456567220 */ /* 0x000fe40000410000 */
[----:B------:R-:W0:Y:S04]  /*3800*/  LDS.64 R84, [R158+0x2668] ;  /* 0x002668009e547984 */ /* 0x000e280000000a00 */
[----:B------:R1:W-:Y:S01]  /*3810*/  STS.64 [R158+0x2668], R86 ;  /* 0x002668569e007388 */ /* 0x0003e20000000a00 */
[----:B0-----:R-:W-:-:S02]  /*3820*/  FFMA.FTZ R85, R84, R87, R85 ;  /* 0x0000005754557223 */ /* 0x001fc40000010055 */
[----:B------:R-:W-:-:S05]  /*3830*/  FMUL.FTZ R84, R84, R86 ;  /* 0x0000005654547220 */ /* 0x000fca0000410000 */
[----:B------:R1:W-:Y:S02]  /*3840*/  STS.64 [R158+0x2660], R84 ;  /* 0x002660549e007388 */ /* 0x0003e40000000a00 */
.L_x_12:
[----:B0-----:R-:W-:Y:S05]  /*3850*/  BSYNC B0 ;  /* 0x0000000000007941 */ /* 0x001fea0003800000 */
.L_x_11:
[----:B------:R-:W-:Y:S01]  /*3860*/  WARPSYNC 0xffffffff ;  /* 0xffffffff00007948 */ /* 0x000fe20003800000 */
[----:B------:R-:W-:Y:S01]  /*3870*/  BAR.SYNC.DEFER_BLOCKING 0x0 ;  /* 0x0000000000007b1d */ /* 0x000fe20000010000 */
[----:B------:R-:W-:Y:S01]  /*3880*/  ISETP.NE.AND P2, PT, R123, RZ, PT ;  /* 0x000000ff7b00720c */ /* 0x000fe20003f45270 */
[----:B-1----:R-:W-:Y:S01]  /*3890*/  FADD.FTZ R84, R64, UR4 ;  /* 0x0000000440547e21 */ /* 0x002fe20008010000 */
[----:B------:R-:W-:Y:S01]  /*38a0*/  ISETP.GT.AND P0, PT, R157, 0x1e, PT ;  /* 0x0000001e9d00780c */ /* 0x000fe20003f04270 */
[----:B------:R-:W-:Y:S01]  /*38b0*/  FADD.FTZ R85, R63, UR4 ;  /* 0x000000043f557e21 */ /* 0x000fe20008010000 */
[----:B------:R-:W-:Y:S01]  /*38c0*/  ISETP.NE.AND P1, PT, R157, RZ, PT ;  /* 0x000000ff9d00720c */ /* 0x000fe20003f25270 */
[----:B------:R-:W-:Y:S01]  /*38d0*/  BSSY B0, `(.L_x_15) ;  /* 0x00000f1000007945 */ /* 0x000fe20003800000 */
[----:B------:R-:W0:Y:S02]  /*38e0*/  LDS R124, [R124.X8+0x2664] ;  /* 0x002664007c7c7984 */ /* 0x000e240000008800 */
[----:B0-----:R-:W-:Y:S01]  /*38f0*/  FFMA.FTZ R124, R124, R40, R111 ;  /* 0x000000287c7c7223 */ /* 0x001fe2000001006f */
[----:B------:R-:W-:-:S03]  /*3900*/  MOV R40, UR7 ;  /* 0x0000000700287c02 */ /* 0x000fc60008000f00 */
[----:B------:R-:W-:Y:S02]  /*3910*/  FFMA.FTZ R110, R41, R124, R110 ;  /* 0x0000007c296e7223 */ /* 0x000fe4000001006e */
[----:B------:R0:W-:Y:S02]  /*3920*/  @!P2 STS.64 [R40.X8+0x3560], R80 ;  /* 0x003560502800a388 */ /* 0x0001e40000008a00 */
[----:B------:R-:W-:-:S04]  /*3930*/  FFMA.FTZ R42, R42, R110, R109 ;  /* 0x0000006e2a2a7223 */ /* 0x000fc8000001006d */
[----:B------:R-:W-:-:S04]  /*3940*/  FFMA.FTZ R108, R43, R42, R108 ;  /* 0x0000002a2b6c7223 */ /* 0x000fc8000001006c */
[----:B------:R-:W-:Y:S02]  /*3950*/  FFMA.FTZ R76, R76, R108, R107 ;  /* 0x0000006c4c4c7223 */ /* 0x000fe4000001006b */
[----:B0-----:R-:W-:Y:S02]  /*3960*/  FMUL.FTZ R40, R73, R84 ;  /* 0x0000005449287220 */ /* 0x001fe40000410000 */
[----:B------:R-:W-:Y:S02]  /*3970*/  FFMA.FTZ R106, R77, R76, R106 ;  /* 0x0000004c4d6a7223 */ /* 0x000fe4000001006a */
[----:B------:R-:W-:Y:S02]  /*3980*/  FFMA.FTZ R81, R95, R134, R40 ;  /* 0x000000865f517223 */ /* 0x000fe40000010028 */
[----:B------:R-:W-:Y:S02]  /*3990*/  FFMA.FTZ R78, R78, R106, R105 ;  /* 0x0000006a4e4e7223 */ /* 0x000fe40000010069 */
[----:B------:R-:W-:-:S02]  /*39a0*/  FFMA.FTZ R80, R49, R134, RZ ;  /* 0x0000008631507223 */ /* 0x000fc400000100ff */
[----:B------:R-:W-:Y:S02]  /*39b0*/  FFMA.FTZ R104, R79, R78, R104 ;  /* 0x0000004e4f687223 */ /* 0x000fe40000010068 */
[----:B------:R-:W-:Y:S02]  /*39c0*/  FFMA.FTZ R86, R48, R81, R80 ;  /* 0x0000005130567223 */ /* 0x000fe40000010050 */
[----:B------:R-:W-:Y:S02]  /*39d0*/  FFMA.FTZ R88, R88, R104, R103 ;  /* 0x0000006858587223 */ /* 0x000fe40000010067 */
[----:B------:R-:W-:Y:S02]  /*39e0*/  FADD.FTZ R80, R62, UR4 ;  /* 0x000000043e507e21 */ /* 0x000fe40008010000 */
[----:B------:R-:W-:Y:S02]  /*39f0*/  FFMA.FTZ R102, R89, R88, R102 ;  /* 0x0000005859667223 */ /* 0x000fe40000010066 */
[----:B------:R-:W-:-:S02]  /*3a00*/  FMUL.FTZ R82, R72, R80 ;  /* 0x0000005048527220 */ /* 0x000fc40000410000 */
[----:B------:R-:W-:Y:S02]  /*3a10*/  FFMA.FTZ R90, R90, R102, R101 ;  /* 0x000000665a5a7223 */ /* 0x000fe40000010065 */
[----:B------:R-:W-:Y:S02]  /*3a20*/  FADD.FTZ R40, -R40, R81 ;  /* 0x0000005128287221 */ /* 0x000fe40000010100 */
[----:B------:R-:W-:Y:S02]  /*3a30*/  FFMA.FTZ R100, R91, R90, R100 ;  /* 0x0000005a5b647223 */ /* 0x000fe40000010064 */
[-C--:B------:R-:W-:Y:S02]  /*3a40*/  FFMA.FTZ R81, R93, R135.reuse, R82 ;  /* 0x000000875d517223 */ /* 0x080fe40000010052 */
[----:B------:R-:W-:Y:S02]  /*3a50*/  FFMA.FTZ R92, R92, R100, R99 ;  /* 0x000000645c5c7223 */ /* 0x000fe40000010063 */
[----:B------:R-:W-:-:S02]  /*3a60*/  FFMA.FTZ R86, R47, R135, R86 ;  /* 0x000000872f567223 */ /* 0x000fc40000010056 */
[----:B------:R-:W-:Y:S02]  /*3a70*/  FFMA.FTZ R98, R93, R92, R98 ;  /* 0x0000005c5d627223 */ /* 0x000fe40000010062 */
[----:B------:R-:W-:Y:S02]  /*3a80*/  FADD.FTZ R82, -R82, R81 ;  /* 0x0000005152527221 */ /* 0x000fe40000010100 */
[----:B------:R-:W-:Y:S02]  /*3a90*/  FFMA.FTZ R94, R94, R98, R97 ;  /* 0x000000625e5e7223 */ /* 0x000fe40000010061 */
[----:B------:R-:W-:Y:S02]  /*3aa0*/  FFMA.FTZ R81, R46, R81, R86 ;  /* 0x000000512e517223 */ /* 0x000fe40000010056 */
[----:B------:R-:W-:Y:S02]  /*3ab0*/  FFMA.FTZ R95, R95, R94, R96 ;  /* 0x0000005e5f5f7223 */ /* 0x000fe40000010060 */
[----:B------:R-:W-:-:S02]  /*3ac0*/  FADD.FTZ R86, R65, UR4 ;  /* 0x0000000441567e21 */ /* 0x000fc40008010000 */
[----:B------:R-:W-:Y:S02]  /*3ad0*/  FADD.FTZ R134, -R8, R134 ;  /* 0x0000008608867221 */ /* 0x000fe40000010100 */
[----:B------:R-:W-:Y:S02]  /*3ae0*/  FMUL.FTZ R83, R86, R95 ;  /* 0x0000005f56537220 */ /* 0x000fe40000410000 */
[----:B------:R-:W-:Y:S02]  /*3af0*/  FMUL.FTZ R84, R94, R84 ;  /* 0x000000545e547220 */ /* 0x000fe40000410000 */
[----:B------:R-:W-:Y:S02]  /*3b00*/  FFMA.FTZ R87, R83, R134, RZ ;  /* 0x0000008653577223 */ /* 0x000fe400000100ff */
[----:B------:R-:W-:Y:S02]  /*3b10*/  FADD.FTZ R135, -R7, R135 ;  /* 0x0000008707877221 */ /* 0x000fe40000010100 */
[----:B------:R-:W-:-:S02]  /*3b20*/  FMUL.FTZ R85, R85, R98 ;  /* 0x0000006255557220 */ /* 0x000fc40000410000 */
[----:B------:R-:W-:Y:S02]  /*3b30*/  FFMA.FTZ R86, R84, R40, R87 ;  /* 0x0000002854567223 */ /* 0x000fe40000010057 */
[----:B------:R-:W-:Y:S02]  /*3b40*/  FMUL.FTZ R80, R92, R80 ;  /* 0x000000505c507220 */ /* 0x000fe40000410000 */
[----:B------:R-:W-:Y:S02]  /*3b50*/  FFMA.FTZ R87, R85, R135, R86 ;  /* 0x0000008755577223 */ /* 0x000fe40000010056 */
[----:B------:R-:W-:Y:S02]  /*3b60*/  FADD.FTZ R93, R61, UR4 ;  /* 0x000000043d5d7e21 */ /* 0x000fe40008010000 */
[----:B------:R-:W-:Y:S02]  /*3b70*/  FFMA.FTZ R86, R80, R82, R87 ;  /* 0x0000005250567223 */ /* 0x000fe40000010057 */
[----:B------:R-:W-:-:S02]  /*3b80*/  FMUL.FTZ R87, R92, UR41 ;  /* 0x000000295c577c20 */ /* 0x000fc40008410000 */
[----:B------:R-:W-:Y:S02]  /*3b90*/  FADD.FTZ R119, R80, R119 ;  /* 0x0000007750777221 */ /* 0x000fe40000010000 */
[----:B------:R-:W-:Y:S02]  /*3ba0*/  FMUL.FTZ R82, R87, R82 ;  /* 0x0000005257527220 */ /* 0x000fe40000410000 */
[----:B------:R-:W-:Y:S02]  /*3bb0*/  FMUL.FTZ R93, R93, R100 ;  /* 0x000000645d5d7220 */ /* 0x000fe40000410000 */
[----:B------:R-:W-:Y:S02]  /*3bc0*/  FADD.FTZ R87, -R6, R136 ;  /* 0x0000008806577221 */ /* 0x000fe40000010100 */
[----:B------:R-:W-:Y:S02]  /*3bd0*/  FMUL.FTZ R80, R100, UR41 ;  /* 0x0000002964507c20 */ /* 0x000fe40008410000 */
[----:B------:R-:W-:-:S02]  /*3be0*/  FFMA.FTZ R86, R93, R87, R86 ;  /* 0x000000575d567223 */ /* 0x000fc40000010056 */
[----:B------:R-:W-:Y:S02]  /*3bf0*/  FMUL.FTZ R80, R80, R87 ;  /* 0x0000005750507220 */ /* 0x000fe40000410000 */
[----:B------:R-:W-:Y:S02]  /*3c00*/  FADD.FTZ R87, R60, UR4 ;  /* 0x000000043c577e21 */ /* 0x000fe40008010000 */
[----:B------:R-:W-:Y:S02]  /*3c10*/  FADD.FTZ R118, R93, R118 ;  /* 0x000000765d767221 */ /* 0x000fe40000010000 */
[----:B------:R-:W-:Y:S02]  /*3c20*/  FMUL.FTZ R93, R71, R87 ;  /* 0x00000057475d7220 */ /* 0x000fe40000410000 */
[----:B------:R-:W-:Y:S02]  /*3c30*/  FMUL.FTZ R96, R90, UR41 ;  /* 0x000000295a607c20 */ /* 0x000fe40008410000 */
[----:B------:R-:W-:-:S02]  /*3c40*/  FFMA.FTZ R91, R91, R136, R93 ;  /* 0x000000885b5b7223 */ /* 0x000fc4000001005d */
[----:B------:R-:W-:Y:S02]  /*3c50*/  FFMA.FTZ R136, R45, R136, R81 ;  /* 0x000000882d887223 */ /* 0x000fe40000010051 */
[----:B------:R-:W-:Y:S02]  /*3c60*/  FMUL.FTZ R81, R90, R87 ;  /* 0x000000575a517220 */ /* 0x000fe40000410000 */
[----:B------:R-:W-:Y:S02]  /*3c70*/  FADD.FTZ R93, -R93, R91 ;  /* 0x0000005b5d5d7221 */ /* 0x000fe40000010100 */
[----:B------:R-:W-:Y:S02]  /*3c80*/  FFMA.FTZ R87, R44, R91, R136 ;  /* 0x0000005b2c577223 */ /* 0x000fe40000010088 */
[----:B------:R-:W-:Y:S02]  /*3c90*/  FADD.FTZ R91, R59, UR4 ;  /* 0x000000043b5b7e21 */ /* 0x000fe40008010000 */
[----:B------:R-:W-:-:S02]  /*3ca0*/  FADD.FTZ R117, R81, R117 ;  /* 0x0000007551757221 */ /* 0x000fc40000010000 */
[-C--:B------:R-:W-:Y:S02]  /*3cb0*/  FFMA.FTZ R86, R81, R93.reuse, R86 ;  /* 0x0000005d51567223 */ /* 0x080fe40000010056 */
[----:B------:R-:W-:Y:S02]  /*3cc0*/  FMUL.FTZ R81, R96, R93 ;  /* 0x0000005d60517220 */ /* 0x000fe40000410000 */
[----:B------:R-:W-:Y:S02]  /*3cd0*/  FMUL.FTZ R91, R91, R102 ;  /* 0x000000665b5b7220 */ /* 0x000fe40000410000 */
[----:B------:R-:W-:Y:S02]  /*3ce0*/  FADD.FTZ R93, -R5, R137 ;  /* 0x00000089055d7221 */ /* 0x000fe40000010100 */
[C---:B------:R-:W-:Y:S02]  /*3cf0*/  FADD.FTZ R116, R91.reuse, R116 ;  /* 0x000000745b747221 */ /* 0x040fe40000010000 */
[----:B------:R-:W-:-:S02]  /*3d00*/  FFMA.FTZ R91, R91, R93, R86 ;  /* 0x0000005d5b5b7223 */ /* 0x000fc40000010056 */
[----:B------:R-:W-:Y:S02]  /*3d10*/  FMUL.FTZ R86, R102, UR41 ;  /* 0x0000002966567c20 */ /* 0x000fe40008410000 */
[----:B------:R-:W-:Y:S02]  /*3d20*/  FMUL.FTZ R136, R78, UR41 ;  /* 0x000000294e887c20 */ /* 0x000fe40008410000 */
[----:B------:R-:W-:Y:S02]  /*3d30*/  FMUL.FTZ R86, R86, R93 ;  /* 0x0000005d56567220 */ /* 0x000fe40000410000 */
[----:B------:R-:W-:Y:S02]  /*3d40*/  FADD.FTZ R93, R58, UR4 ;  /* 0x000000043a5d7e21 */ /* 0x000fe40008010000 */
[----:B------:R-:W-:Y:S02]  /*3d50*/  FMUL.FTZ R103, R110, UR41 ;  /* 0x000000296e677c20 */ /* 0x000fe40008410000 */
[----:B------:R-:W-:-:S02]  /*3d60*/  FMUL.FTZ R96, R70, R93 ;  /* 0x0000005d46607220 */ /* 0x000fc40000410000 */
[----:B------:R-:W-:Y:S02]  /*3d70*/  FFMA.FTZ R90, R71, R90, R81 ;  /* 0x0000005a475a7223 */ /* 0x000fe40000010051 */
[-C--:B------:R-:W-:Y:S02]  /*3d80*/  FFMA.FTZ R89, R89, R137.reuse, R96 ;  /* 0x0000008959597223 */ /* 0x080fe40000010060 */
[----:B------:R-:W-:Y:S02]  /*3d90*/  FFMA.FTZ R137, R39, R137, R87 ;  /* 0x0000008927897223 */ /* 0x000fe40000010057 */
[----:B------:R-:W-:Y:S02]  /*3da0*/  FMUL.FTZ R87, R88, R93 ;  /* 0x0000005d58577220 */ /* 0x000fe40000410000 */
[----:B------:R-:W-:Y:S02]  /*3db0*/  FADD.FTZ R96, -R96, R89 ;  /* 0x0000005960607221 */ /* 0x000fe40000010100 */
[----:B------:R-:W-:-:S02]  /*3dc0*/  FFMA.FTZ R93, R38, R89, R137 ;  /* 0x00000059265d7223 */ /* 0x000fc40000010089 */
[C---:B------:R-:W-:Y:S02]  /*3dd0*/  FADD.FTZ R115, R87.reuse, R115 ;  /* 0x0000007357737221 */ /* 0x040fe40000010000 */
[-C--:B------:R-:W-:Y:S02]  /*3de0*/  FFMA.FTZ R91, R87, R96.reuse, R91 ;  /* 0x00000060575b7223 */ /* 0x080fe4000001005b */
[----:B------:R-:W-:Y:S02]  /*3df0*/  FMUL.FTZ R89, R88, UR41 ;  /* 0x0000002958597c20 */ /* 0x000fe40008410000 */
[----:B------:R-:W-:Y:S02]  /*3e00*/  FADD.FTZ R87, R57, UR4 ;  /* 0x0000000439577e21 */ /* 0x000fe40008010000 */
[----:B------:R-:W-:Y:S02]  /*3e10*/  FMUL.FTZ R89, R89, R96 ;  /* 0x0000006059597220 */ /* 0x000fe40000410000 */
[----:B------:R-:W-:-:S02]  /*3e20*/  FMUL.FTZ R87, R87, R104 ;  /* 0x0000006857577220 */ /* 0x000fc40000410000 */
[----:B------:R-:W-:Y:S02]  /*3e30*/  FADD.FTZ R96, -R4, R138 ;  /* 0x0000008a04607221 */ /* 0x000fe40000010100 */
[C---:B------:R-:W-:Y:S02]  /*3e40*/  FADD.FTZ R114, R87.reuse, R114 ;  /* 0x0000007257727221 */ /* 0x040fe40000010000 */
[----:B------:R-:W-:Y:S02]  /*3e50*/  FFMA.FTZ R91, R87, R96, R91 ;  /* 0x00000060575b7223 */ /* 0x000fe4000001005b */
[----:B------:R-:W-:Y:S02]  /*3e60*/  FMUL.FTZ R87, R104, UR41 ;  /* 0x0000002968577c20 */ /* 0x000fe40008410000 */
[----:B------:R-:W-:Y:S02]  /*3e70*/  FFMA.FTZ R88, R70, R88, R89 ;  /* 0x0000005846587223 */ /* 0x000fe40000010059 */
[----:B------:R-:W-:-:S02]  /*3e80*/  FMUL.FTZ R87, R87, R96 ;  /* 0x0000006057577220 */ /* 0x000fc40000410000 */
[----:B------:R-:W-:Y:S02]  /*3e90*/  FADD.FTZ R96, R56, UR4 ;  /* 0x0000000438607e21 */ /* 0x000fe40008010000 */
[----:B------:R-:W-:Y:S02]  /*3ea0*/  FFMA.FTZ R87, R143, R104, R87 ;  /* 0x000000688f577223 */ /* 0x000fe40000010057 */
[----:B------:R-:W-:Y:S02]  /*3eb0*/  FMUL.FTZ R97, R69, R96 ;  /* 0x0000006045617220 */ /* 0x000fe40000410000 */
[----:B------:R-:W-:Y:S02]  /*3ec0*/  FFMA.FTZ R82, R72, R92, R82 ;  /* 0x0000005c48527223 */ /* 0x000fe40000010052 */
[-C--:B------:R-:W-:Y:S02]  /*3ed0*/  FFMA.FTZ R79, R79, R138.reuse, R97 ;  /* 0x0000008a4f4f7223 */ /* 0x080fe40000010061 */
[----:B------:R-:W-:-:S02]  /*3ee0*/  FFMA.FTZ R138, R37, R138, R93 ;  /* 0x0000008a258a7223 */ /* 0x000fc4000001005d */
[----:B------:R-:W-:Y:S02]  /*3ef0*/  FMUL.FTZ R93, R78, R96 ;  /* 0x000000604e5d7220 */ /* 0x000fe40000410000 */
[----:B------:R-:W-:Y:S02]  /*3f00*/  FADD.FTZ R97, -R97, R79 ;  /* 0x0000004f61617221 */ /* 0x000fe40000010100 */
[----:B------:R-:W-:Y:S02]  /*3f10*/  FFMA.FTZ R96, R36, R79, R138 ;  /* 0x0000004f24607223 */ /* 0x000fe4000001008a */
[C---:B------:R-:W-:Y:S02]  /*3f20*/  FADD.FTZ R113, R93.reuse, R113 ;  /* 0x000000715d717221 */ /* 0x040fe40000010000 */
[-C--:B------:R-:W-:Y:S02]  /*3f30*/  FFMA.FTZ R93, R93, R97.reuse, R91 ;  /* 0x000000615d5d7223 */ /* 0x080fe4000001005b */
[----:B------:R-:W-:-:S02]  /*3f40*/  FMUL.FTZ R79, R136, R97 ;  /* 0x00000061884f7220 */ /* 0x000fc40000410000 */
[----:B------:R-:W-:Y:S02]  /*3f50*/  FADD.FTZ R97, R54, UR4 ;  /* 0x0000000436617e21 */ /* 0x000fe40008010000 */
[----:B------:R-:W-:Y:S02]  /*3f60*/  FADD.FTZ R91, R55, UR4 ;  /* 0x00000004375b7e21 */ /* 0x000fe40008010000 */
[----:B------:R-:W-:Y:S02]  /*3f70*/  FMUL.FTZ R99, R68, R97 ;  /* 0x0000006144637220 */ /* 0x000fe40000410000 */
[----:B------:R-:W-:Y:S02]  /*3f80*/  FMUL.FTZ R91, R91, R106 ;  /* 0x0000006a5b5b7220 */ /* 0x000fe40000410000 */
[----:B------:R-:W-:Y:S02]  /*3f90*/  FADD.FTZ R136, -R3, R139 ;  /* 0x0000008b03887221 */ /* 0x000fe40000010100 */
[----:B------:R-:W-:-:S02]  /*3fa0*/  FFMA.FTZ R77, R77, R139, R99 ;  /* 0x0000008b4d4d7223 */ /* 0x000fc40000010063 */
[----:B------:R-:W-:Y:S02]  /*3fb0*/  FFMA.FTZ R96, R35, R139, R96 ;  /* 0x0000008b23607223 */ /* 0x000fe40000010060 */
[----:B------:R-:W-:Y:S02]  /*3fc0*/  FFMA.FTZ R93, R91, R136, R93 ;  /* 0x000000885b5d7223 */ /* 0x000fe4000001005d */
[----:B------:R-:W-:Y:S02]  /*3fd0*/  FMUL.FTZ R97, R76, R97 ;  /* 0x000000614c617220 */ /* 0x000fe40000410000 */
[----:B------:R-:W-:Y:S02]  /*3fe0*/  FADD.FTZ R99, -R99, R77 ;  /* 0x0000004d63637221 */ /* 0x000fe40000010100 */
[----:B------:R-:W-:Y:S02]  /*3ff0*/  FFMA.FTZ R101, R34, R77, R96 ;  /* 0x0000004d22657223 */ /* 0x000fe40000010060 */
[----:B------:R-:W-:-:S02]  /*4000*/  FADD.FTZ R13, R97, R13 ;  /* 0x0000000d610d7221 */ /* 0x000fc40000010000 */
[----:B------:R-:W-:Y:S02]  /*4010*/  FFMA.FTZ R96, R97, R99, R93 ;  /* 0x0000006361607223 */ /* 0x000fe4000001005d */
[----:B------:R-:W-:Y:S02]  /*4020*/  FADD.FTZ R97, R53, UR4 ;  /* 0x0000000435617e21 */ /* 0x000fe40008010000 */
[----:B------:R-:W-:Y:S02]  /*4030*/  FADD.FTZ R112, R91, R112 ;  /* 0x000000705b707221 */ /* 0x000fe40000010000 */
[----:B------:R-:W-:Y:S02]  /*4040*/  FMUL.FTZ R91, R106, UR41 ;  /* 0x000000296a5b7c20 */ /* 0x000fe40008410000 */
[----:B------:R-:W-:Y:S02]  /*4050*/  FMUL.FTZ R97, R97, R108 ;  /* 0x0000006c61617220 */ /* 0x000fe40000410000 */
[----:B------:R-:W-:-:S02]  /*4060*/  FADD.FTZ R77, -R2, R140 ;  /* 0x0000008c024d7221 */ /* 0x000fc40000010100 */
[----:B------:R-:W-:Y:S02]  /*4070*/  FMUL.FTZ R91, R91, R136 ;  /* 0x000000885b5b7220 */ /* 0x000fe40000410000 */
[----:B------:R-:W-:Y:S02]  /*4080*/  FMUL.FTZ R136, R76, UR41 ;  /* 0x000000294c887c20 */ /* 0x000fe40008410000 */
[C---:B------:R-:W-:Y:S02]  /*4090*/  FADD.FTZ R12, R97.reuse, R12 ;  /* 0x0000000c610c7221 */ /* 0x040fe40000010000 */
[----:B------:R-:W-:Y:S02]  /*40a0*/  FFMA.FTZ R96, R97, R77, R96 ;  /* 0x0000004d61607223 */ /* 0x000fe40000010060 */
[----:B------:R-:W-:Y:S02]  /*40b0*/  FADD.FTZ R97, R52, UR4 ;  /* 0x0000000434617e21 */ /* 0x000fe40008010000 */
[----:B------:R-:W-:-:S02]  /*40c0*/  FMUL.FTZ R93, R136, R99 ;  /* 0x00000063885d7220 */ /* 0x000fc40000410000 */
[-C--:B------:R-:W-:Y:S02]  /*40d0*/  FMUL.FTZ R99, R67, R97.reuse ;  /* 0x0000006143637220 */ /* 0x080fe40000410000 */
[----:B------:R-:W-:Y:S02]  /*40e0*/  FMUL.FTZ R136, R108, UR41 ;  /* 0x000000296c887c20 */ /* 0x000fe40008410000 */
[-C--:B------:R-:W-:Y:S02]  /*40f0*/  FFMA.FTZ R43, R43, R140.reuse, R99 ;  /* 0x0000008c2b2b7223 */ /* 0x080fe40000010063 */
[----:B------:R-:W-:Y:S02]  /*4100*/  FFMA.FTZ R140, R33, R140, R101 ;  /* 0x0000008c218c7223 */ /* 0x000fe40000010065 */
[----:B------:R-:W-:Y:S02]  /*4110*/  FMUL.FTZ R101, R42, R97 ;  /* 0x000000612a657220 */ /* 0x000fe40000410000 */
[----:B------:R-:W-:-:S02]  /*4120*/  FADD.FTZ R99, -R99, R43 ;  /* 0x0000002b63637221 */ /* 0x000fc40000010100 */
[C---:B------:R-:W-:Y:S02]  /*4130*/  FADD.FTZ R11, R101.reuse, R11 ;  /* 0x0000000b650b7221 */ /* 0x040fe40000010000 */
[----:B------:R-:W-:Y:S02]  /*4140*/  FFMA.FTZ R101, R101, R99, R96 ;  /* 0x0000006365657223 */ /* 0x000fe40000010060 */
[----:B------:R-:W-:Y:S02]  /*4150*/  FMUL.FTZ R96, R42, UR41 ;  /* 0x000000292a607c20 */ /* 0x000fe40008410000 */
[----:B------:R-:W-:Y:S02]  /*4160*/  FFMA.FTZ R97, R32, R43, R140 ;  /* 0x0000002b20617223 */ /* 0x000fe4000001008c */
[----:B------:R-:W-:Y:S02]  /*4170*/  FMUL.FTZ R43, R96, R99 ;  /* 0x00000063602b7220 */ /* 0x000fe40000410000 */
[----:B------:R-:W-:-:S02]  /*4180*/  FADD.FTZ R96, R51, UR4 ;  /* 0x0000000433607e21 */ /* 0x000fc40008010000 */
[----:B------:R-:W-:Y:S02]  /*4190*/  FADD.FTZ R99, -R0, R141 ;  /* 0x0000008d00637221 */ /* 0x000fe40000010100 */
[-C--:B------:R-:W-:Y:S02]  /*41a0*/  FMUL.FTZ R96, R96, R110.reuse ;  /* 0x0000006e60607220 */ /* 0x080fe40000410000 */
[-C--:B------:R-:W-:Y:S02]  /*41b0*/  FMUL.FTZ R103, R103, R99.reuse ;  /* 0x0000006367677220 */ /* 0x080fe40000410000 */
[----:B------:R-:W-:Y:S02]  /*41c0*/  FFMA.FTZ R99, R96, R99, R101 ;  /* 0x0000006360637223 */ /* 0x000fe40000010065 */
[----:B------:R-:W-:Y:S02]  /*41d0*/  FADD.FTZ R101, R50, UR4 ;  /* 0x0000000432657e21 */ /* 0x000fe40008010000 */
[----:B------:R-:W-:-:S02]  /*41e0*/  FFMA.FTZ R110, R132, R110, R103 ;  /* 0x0000006e846e7223 */ /* 0x000fc40000010067 */
[----:B------:R-:W-:Y:S02]  /*41f0*/  FMUL.FTZ R103, R66, R101 ;  /* 0x0000006542677220 */ /* 0x000fe40000410000 */
[-C--:B------:R-:W-:Y:S02]  /*4200*/  FFMA.FTZ R97, R30, R141.reuse, R97 ;  /* 0x0000008d1e617223 */ /* 0x080fe40000010061 */
[----:B------:R-:W-:Y:S02]  /*4210*/  FFMA.FTZ R141, R41, R141, R103 ;  /* 0x0000008d298d7223 */ /* 0x000fe40000010067 */
[----:B------:R-:W-:Y:S02]  /*4220*/  FMUL.FTZ R101, R101, R124 ;  /* 0x0000007c65657220 */ /* 0x000fe40000410000 */
[----:B------:R-:W-:Y:S02]  /*4230*/  FFMA.FTZ R41, R27, R141, R97 ;  /* 0x0000008d1b297223 */ /* 0x000fe40000010061 */
[----:B------:R-:W-:-:S02]  /*4240*/  FADD.FTZ R103, R141, -R103 ;  /* 0x800000678d677221 */ /* 0x000fc40000010000 */
[----:B------:R-:W-:Y:S01]  /*4250*/  FMUL.FTZ R77, R136, R77 ;  /* 0x0000004d884d7220 */ /* 0x000fe20000410000 */
[----:B------:R-:W0:Y:S01]  /*4260*/  SHFL.DOWN PT, R97, R41, 0x1, 0x1f ;  /* 0x08201f0029617f89 */ /* 0x000e2200000e0000 */
[----:B------:R-:W-:Y:S02]  /*4270*/  FFMA.FTZ R99, R101, R103, R99 ;  /* 0x0000006765637223 */ /* 0x000fe40000010063 */
[----:B------:R-:W-:Y:S02]  /*4280*/  FFMA.FTZ R43, R67, R42, R43 ;  /* 0x0000002a432b7223 */ /* 0x000fe4000001002b */
[----:B------:R-:W-:Y:S01]  /*4290*/  FFMA.FTZ R77, R133, R108, R77 ;  /* 0x0000006c854d7223 */ /* 0x000fe2000001004d */
[----:B------:R-:W1:Y:S01]  /*42a0*/  SHFL.DOWN PT, R105, R99, 0x1, 0x1f ;  /* 0x08201f0063697f89 */ /* 0x000e6200000e0000 */
[----:B------:R-:W-:Y:S02]  /*42b0*/  FADD.FTZ R28, R43, R28 ;  /* 0x0000001c2b1c7221 */ /* 0x000fe40000010000 */
[----:B------:R-:W-:-:S02]  /*42c0*/  FFMA.FTZ R43, R144, R102, R86 ;  /* 0x00000066902b7223 */ /* 0x000fc40000010056 */
[----:B------:R-:W-:Y:S02]  /*42d0*/  FFMA.FTZ R76, R68, R76, R93 ;  /* 0x0000004c444c7223 */ /* 0x000fe4000001005d */
[----:B------:R-:W-:Y:S02]  /*42e0*/  FADD.FTZ R26, R77, R26 ;  /* 0x0000001a4d1a7221 */ /* 0x000fe40000010000 */
[----:B------:R-:W-:Y:S02]  /*42f0*/  FADD.FTZ R20, R43, R20 ;  /* 0x000000142b147221 */ /* 0x000fe40000010000 */
[----:B------:R-:W-:Y:S02]  /*4300*/  FMUL.FTZ R42, R98, UR41 ;  /* 0x00000029622a7c20 */ /* 0x000fe40008410000 */
[----:B------:R-:W-:Y:S02]  /*4310*/  FMUL.FTZ R43, R94, UR41 ;  /* 0x000000295e2b7c20 */ /* 0x000fe40008410000 */
[----:B------:R-:W-:-:S02]  /*4320*/  FADD.FTZ R25, R76, R25 ;  /* 0x000000194c197221 */ /* 0x000fc40000010000 */
[----:B------:R-:W-:Y:S02]  /*4330*/  FMUL.FTZ R135, R42, R135 ;  /* 0x000000872a877220 */ /* 0x000fe40000410000 */
[----:B0-----:R-:W-:Y:S02]  /*4340*/  @!P0 FADD.FTZ R41, R41, R97 ;  /* 0x0000006129298221 */ /* 0x001fe40000010000 */
[----:B------:R-:W-:Y:S02]  /*4350*/  FMUL.FTZ R43, R43, R40 ;  /* 0x000000282b2b7220 */ /* 0x000fe40000410000 */
[----:B------:R-:W-:Y:S01]  /*4360*/  FFMA.FTZ R78, R69, R78, R79 ;  /* 0x0000004e454e7223 */ /* 0x000fe2000001004f */
[----:B------:R-:W0:Y:S01]  /*4370*/  SHFL.DOWN PT, R97, R41, 0x2, 0x1f ;  /* 0x08401f0029617f89 */ /* 0x000e2200000e0000 */
[----:B-1----:R-:W-:Y:S01]  /*4380*/  @!P0 FADD.FTZ R99, R99, R105 ;  /* 0x0000006963638221 */ /* 0x002fe20000010000 */
[----:B------:R-:W-:Y:S01]  /*4390*/  ISETP.GT.AND P0, PT, R157, 0x1d, PT ;  /* 0x0000001d9d00780c */ /* 0x000fe20003f04270 */
[----:B------:R-:W-:-:S02]  /*43a0*/  FFMA.FTZ R91, R142, R106, R91 ;  /* 0x0000006a8e5b7223 */ /* 0x000fc4000001005b */
[----:B------:R-:W-:Y:S01]  /*43b0*/  FFMA.FTZ R79, R145, R100, R80 ;  /* 0x00000064914f7223 */ /* 0x000fe20000010050 */
[----:B------:R-:W1:Y:S01]  /*43c0*/  SHFL.DOWN PT, R105, R99, 0x2, 0x1f ;  /* 0x08401f0063697f89 */ /* 0x000e6200000e0000 */
[----:B------:R-:W-:Y:S02]  /*43d0*/  FFMA.FTZ R135, R146, R98, R135 ;  /* 0x0000006292877223 */ /* 0x000fe40000010087 */
[----:B------:R-:W-:Y:S02]  /*43e0*/  FFMA.FTZ R94, R73, R94, R43 ;  /* 0x0000005e495e7223 */ /* 0x000fe4000001002b */
[----:B------:R-:W-:Y:S02]  /*43f0*/  FADD.FTZ R9, R101, R9 ;  /* 0x0000000965097221 */ /* 0x000fe40000010000 */
[----:B------:R-:W-:Y:S02]  /*4400*/  FADD.FTZ R10, R96, R10 ;  /* 0x0000000a600a7221 */ /* 0x000fe40000010000 */
[----:B------:R-:W-:-:S02]  /*4410*/  FADD.FTZ R29, R110, R29 ;  /* 0x0000001d6e1d7221 */ /* 0x000fc40000010000 */
[----:B------:R-:W-:Y:S02]  /*4420*/  FADD.FTZ R24, R91, R24 ;  /* 0x000000185b187221 */ /* 0x000fe40000010000 */
[----:B------:R-:W-:Y:S02]  /*4430*/  FADD.FTZ R23, R78, R23 ;  /* 0x000000174e177221 */ /* 0x000fe40000010000 */
[----:B------:R-:W-:Y:S02]  /*4440*/  FADD.FTZ R22, R87, R22 ;  /* 0x0000001657167221 */ /* 0x000fe40000010000 */
[----:B------:R-:W-:Y:S02]  /*4450*/  FADD.FTZ R21, R88, R21 ;  /* 0x0000001558157221 */ /* 0x000fe40000010000 */
[----:B0-----:R-:W-:Y:S02]  /*4460*/  @!P0 FADD.FTZ R41, R41, R97 ;  /* 0x0000006129298221 */ /* 0x001fe40000010000 */
[----:B------:R-:W-:-:S02]  /*4470*/  FADD.FTZ R120, R85, R120 ;  /* 0x0000007855787221 */ /* 0x000fc40000010000 */
[----:B------:R-:W-:Y:S01]  /*4480*/  FADD.FTZ R19, R90, R19 ;  /* 0x000000135a137221 */ /* 0x000fe20000010000 */
[----:B------:R-:W0:Y:S01]  /*4490*/  SHFL.DOWN PT, R97, R41, 0x4, 0x1f ;  /* 0x08801f0029617f89 */ /* 0x000e2200000e0000 */
[----:B-1----:R-:W-:Y:S01]  /*44a0*/  @!P0 FADD.FTZ R99, R99, R105 ;  /* 0x0000006963638221 */ /* 0x002fe20000010000 */
[----:B------:R-:W-:Y:S01]  /*44b0*/  ISETP.GT.AND P0, PT, R157, 0x1b, PT ;  /* 0x0000001b9d00780c */ /* 0x000fe20003f04270 */
[----:B------:R-:W-:Y:S02]  /*44c0*/  FADD.FTZ R121, R84, R121 ;  /* 0x0000007954797221 */ /* 0x000fe40000010000 */
[----:B------:R-:W-:Y:S01]  /*44d0*/  FADD.FTZ R18, R79, R18 ;  /* 0x000000124f127221 */ /* 0x000fe20000010000 */
[----:B------:R-:W1:Y:S01]  /*44e0*/  SHFL.DOWN PT, R105, R99, 0x4, 0x1f ;  /* 0x08801f0063697f89 */ /* 0x000e6200000e0000 */
[----:B------:R-:W-:Y:S02]  /*44f0*/  FADD.FTZ R17, R82, R17 ;  /* 0x0000001152117221 */ /* 0x000fe40000010000 */
[----:B------:R-:W-:-:S02]  /*4500*/  FADD.FTZ R122, R83, R122 ;  /* 0x0000007a537a7221 */ /* 0x000fc40000010000 */
[----:B------:R-:W-:Y:S02]  /*4510*/  FADD.FTZ R16, R135, R16 ;  /* 0x0000001087107221 */ /* 0x000fe40000010000 */
[----:B------:R-:W-:Y:S02]  /*4520*/  FADD.FTZ R15, R94, R15 ;  /* 0x0000000f5e0f7221 */ /* 0x000fe40000010000 */
[----:B0-----:R-:W-:-:S05]  /*4530*/  @!P0 FADD.FTZ R41, R41, R97 ;  /* 0x0000006129298221 */ /* 0x001fca0000010000 */
[----:B------:R-:W0:Y:S01]  /*4540*/  SHFL.DOWN PT, R97, R41, 0x8, 0x1f ;  /* 0x09001f0029617f89 */ /* 0x000e2200000e0000 */
[----:B-1----:R-:W-:Y:S01]  /*4550*/  @!P0 FADD.FTZ R99, R99, R105 ;  /* 0x0000006963638221 */ /* 0x002fe20000010000 */
[----:B------:R-:W-:-:S04]  /*4560*/  ISETP.GT.AND P0, PT, R157, 0x17, PT ;  /* 0x000000179d00780c */ /* 0x000fc80003f04270 */
[----:B------:R-:W1:Y:S09]  /*4570*/  SHFL.DOWN PT, R105, R99, 0x8, 0x1f ;  /* 0x09001f0063697f89 */ /* 0x000e7200000e0000 */
[----:B0-----:R-:W-:Y:S02]  /*4580*/  @!P0 FADD.FTZ R41, R41, R97 ;  /* 0x0000006129298221 */ /* 0x001fe40000010000 */
[----:B------:R-:W-:-:S04]  /*4590*/  FMUL.FTZ R97, R124, UR41 ;  /* 0x000000297c617c20 */ /* 0x000fc80008410000 */
[----:B------:R-:W-:Y:S02]  /*45a0*/  FMUL.FTZ R97, R97, R103 ;  /* 0x0000006761617220 */ /* 0x000fe40000410000 */
[----:B-1----:R-:W-:Y:S01]  /*45b0*/  @!P0 FADD.FTZ R99, R99, R105 ;  /* 0x0000006963638221 */ /* 0x002fe20000010000 */
[----:B------:R-:W0:Y:S01]  /*45c0*/  SHFL.DOWN PT, R103, R41, 0x10, 0x1f ;  /* 0x0a001f0029677f89 */ /* 0x000e2200000e0000 */
[----:B------:R-:W-:Y:S01]  /*45d0*/  FFMA.FTZ R136, R66, R124, R97 ;  /* 0x0000007c42887223 */ /* 0x000fe20000010061 */
[----:B------:R-:W-:Y:S02]  /*45e0*/  ISETP.GT.AND P0, PT, R157, 0xf, PT ;  /* 0x0000000f9d00780c */ /* 0x000fe40003f04270 */
[----:B------:R-:W1:Y:S01]  /*45f0*/  SHFL.DOWN PT, R124, R99, 0x10, 0x1f ;  /* 0x0a001f00637c7f89 */ /* 0x000e6200000e0000 */
[----:B------:R-:W-:-:S10]  /*4600*/  FADD.FTZ R31, R136, R31 ;  /* 0x0000001f881f7221 */ /* 0x000fd40000010000 */
[----:B0-----:R-:W-:Y:S02]  /*4610*/  @!P0 FADD.FTZ R41, R41, R103 ;  /* 0x0000006729298221 */ /* 0x001fe40000010000 */
[----:B-1----:R-:W-:-:S03]  /*4620*/  @!P0 FADD.FTZ R99, R99, R124 ;  /* 0x0000007c63638221 */ /* 0x002fc60000010000 */
[----:B------:R-:W-:Y:S01]  /*4630*/  MOV R77, R41 ;  /* 0x00000029004d7202 */ /* 0x000fe20000000f00 */
[----:B------:R-:W-:Y:S01]  /*4640*/  FMUL.FTZ R41, R95, UR41 ;  /* 0x000000295f297c20 */ /* 0x000fe20008410000 */
[----:B------:R-:W-:-:S03]  /*4650*/  MOV R76, R99 ;  /* 0x00000063004c7202 */ /* 0x000fc60000000f00 */
[----:B------:R-:W-:Y:S02]  /*4660*/  FMUL.FTZ R134, R41, R134 ;  /* 0x0000008629867220 */ /* 0x000fe40000410000 */
[----:B------:R0:W-:Y:S02]  /*4670*/  @!P1 STS.64 [R156.X8+0x2118], R76 ;  /* 0x0021184c9c009388 */ /* 0x0001e40000008a00 */
[----:B------:R-:W-:-:S04]  /*4680*/  FFMA.FTZ R95, R147, R95, R134 ;  /* 0x0000005f935f7223 */ /* 0x000fc80000010086 */
[----:B------:R-:W-:Y:S01]  /*4690*/  FADD.FTZ R14, R95, R14 ;  /* 0x0000000e5f0e7221 */ /* 0x000fe20000010000 */
[----:B------:R-:W-:Y:S06]  /*46a0*/  BAR.SYNC.DEFER_BLOCKING 0x0 ;  /* 0x0000000000007b1d */ /* 0x000fec0000010000 */
[----:B------:R-:W-:Y:S05]  /*46b0*/  @P2 BRA `(.L_x_16) ;  /* 0x0000012000002947 */ /* 0x000fea0003800000 */
[----:B0-----:R-:W-:Y:S01]  /*46c0*/  ULDC UR16, c[0x0][0x174] ;  /* 0x00005d0000107ab9 */ /* 0x001fe20000000800 */
[----:B------:R-:W0:Y:S01]  /*46d0*/  LDS.128 R40, [0x2120] ;  /* 0x00212000ff287984 */ /* 0x000e220000000c00 */
[----:B------:R-:W-:Y:S02]  /*46e0*/  UISETP.NE.AND UP0, UPT, UR18, UR16, UPT ;  /* 0x000000101200728c */ /* 0x000fe4000bf05270 */
[----:B------:R-:W-:Y:S01]  /*46f0*/  USHF.L.U32 UR16, UR7, 0x2, URZ ;  /* 0x0000000207107899 */ /* 0x000fe2000800063f */
[----:B------:R-:W1:Y:S03]  /*4700*/  LDS.64 R78, [0x2130] ;  /* 0x00213000ff4e7984 */ /* 0x000e660000000a00 */
[----:B------:R-:W-:-:S13]  /*4710*/  PLOP3.LUT P0, PT, PT, PT, UP0, 0x80, 0x0 ;  /* 0x000000000000781c */ /* 0x000fda0003f0f008 */
[----:B------:R-:W2:Y:S04]  /*4720*/  @P0 LDS R82, [UR16+0x4160] ;  /* 0x00416010ff520984 */ /* 0x000ea80008000800 */
[----:B------:R-:W3:Y:S01]  /*4730*/  @P0 LDS R81, [UR16+0x3d60] ;  /* 0x003d6010ff510984 */ /* 0x000ee20008000800 */
[----:B0-----:R-:W-:Y:S02]  /*4740*/  FADD.FTZ R80, R77, R41 ;  /* 0x000000294d507221 */ /* 0x001fe40000010000 */
[----:B------:R-:W-:Y:S02]  /*4750*/  FADD.FTZ R41, R76, R40 ;  /* 0x000000284c297221 */ /* 0x000fe40000010000 */
[----:B------:R-:W-:Y:S02]  /*4760*/  FADD.FTZ R80, R43, R80 ;  /* 0x000000502b507221 */ /* 0x000fe40000010000 */
[----:B------:R-:W-:-:S02]  /*4770*/  FADD.FTZ R41, R42, R41 ;  /* 0x000000292a297221 */ /* 0x000fc40000010000 */
[----:B-1----:R-:W-:Y:S02]  /*4780*/  FADD.FTZ R77, R80, R79 ;  /* 0x0000004f504d7221 */ /* 0x002fe40000010000 */
[----:B------:R-:W-:Y:S02]  /*4790*/  FADD.FTZ R76, R41, R78 ;  /* 0x0000004e294c7221 */ /* 0x000fe40000010000 */
[----:B--2---:R-:W-:Y:S02]  /*47a0*/  @P0 FADD.FTZ R77, R77, R82 ;  /* 0x000000524d4d0221 */ /* 0x004fe40000010000 */
[----:B---3--:R-:W-:-:S03]  /*47b0*/  @P0 FADD.FTZ R76, R76, R81 ;  /* 0x000000514c4c0221 */ /* 0x008fc60000010000 */
[----:B------:R0:W-:Y:S04]  /*47c0*/  STS [UR16+0x4160], R77 ;  /* 0x0041604dff007988 */ /* 0x0001e80008000810 */
[----:B------:R0:W-:Y:S02]  /*47d0*/  STS [UR16+0x3d60], R76 ;  /* 0x003d604cff007988 */ /* 0x0001e40008000810 */
.L_x_16:
[----:B0-----:R-:W-:Y:S05]  /*47e0*/  BSYNC B0 ;  /* 0x0000000000007941 */ /* 0x001fea0003800000 */
.L_x_15:
[----:B------:R-:W-:Y:S02]  /*47f0*/  UIADD3 UR7, UR7, 0x1, URZ ;  /* 0x0000000107077890 */ /* 0x000fe4000fffe03f */
[----:B------:R-:W-:Y:S02]  /*4800*/  ULDC UR16, c[0x0][0x16c] ;  /* 0x00005b0000107ab9 */ /* 0x000fe40000000800 */
[----:B------:R-:W-:-:S06]  /*4810*/  UISETP.GE.AND UP0, UPT, UR7, UR16, UPT ;  /* 0x000000100700728c */ /* 0x000fcc000bf06270 */
[----:B------:R-:W-:-:S13]  /*4820*/  PLOP3.LUT P0, PT, PT, PT, UP0, 0x80, 0x0 ;  /* 0x000000000000781c */ /* 0x000fda0003f0f008 */
[----:B------:R-:W-:Y:S01]  /*4830*/  @P0 CALL.REL.NOINC `(.L_x_1) ;  /* 0x0000001000000944 */ /* 0x000fe20003c00000 */
[----:B------:R-:W-:Y:S05]  /*4840*/  BRA `(.L_x_17) ;  /* 0xffffd7e000007947 */ /* 0x000fea000383ffff */
.L_x_1:
[----:B0-----:R-:W2:Y:S04]  /*4850*/  LDL R90, [R1+0x24] ;  /* 0x00002400015a7983 */ /* 0x001ea80000100800 */
[----:B------:R-:W3:Y:S04]  /*4860*/  LDL R89, [R1+0x20] ;  /* 0x0000200001597983 */ /* 0x000ee80000100800 */
[----:B------:R-:W4:Y:S04]  /*4870*/  LDL R88, [R1+0x1c] ;  /* 0x00001c0001587983 */ /* 0x000f280000100800 */
[----:B------:R-:W5:Y:S04]  /*4880*/  LDL R87, [R1+0x18] ;  /* 0x0000180001577983 */ /* 0x000f680000100800 */
[----:B------:R-:W5:Y:S04]  /*4890*/  LDL R86, [R1+0x14] ;  /* 0x0000140001567983 */ /* 0x000f680000100800 */
[----:B------:R-:W5:Y:S04]  /*48a0*/  LDL R84, [R1+0x10] ;  /* 0x0000100001547983 */ /* 0x000f680000100800 */
[----:B------:R-:W5:Y:S04]  /*48b0*/  LDL R82, [R1+0xc] ;  /* 0x00000c0001527983 */ /* 0x000f680000100800 */
[----:B------:R-:W5:Y:S04]  /*48c0*/  LDL R80, [R1+0x8] ;  /* 0x0000080001507983 */ /* 0x000f680000100800 */
[----:B------:R-:W5:Y:S04]  /*48d0*/  LDL R78, [R1+0x4] ;  /* 0x00000400014e7983 */ /* 0x000f680000100800 */
[----:B------:R-:W5:Y:S01]  /*48e0*/  LDL R76, [R1] ;  /* 0x00000000014c7983 */ /* 0x000f620000100800 */
[----:B------:R-:W-:Y:S01]  /*48f0*/  ULDC UR31, c[0x0][0x168] ;  /* 0x00005a00001f7ab9 */ /* 0x000fe20000000800 */
[----:B------:R-:W-:Y:S01]  /*4900*/  ISETP.NE.AND P0, PT, R123, RZ, PT ;  /* 0x000000ff7b00720c */ /* 0x000fe20003f05270 */
[----:B------:R-:W-:Y:S01]  /*4910*/  UIADD3 UR31, -UR39, UR31, URZ ;  /* 0x0000001f271f7290 */ /* 0x000fe2000fffe13f */
[----:B------:R-:W-:Y:S01]  /*4920*/  BAR.SYNC.DEFER_BLOCKING 0x0 ;  /* 0x0000000000007b1d */ /* 0x000fe20000010000 */
[----:B------:R-:W-:-:S02]  /*4930*/  SHF.R.S32.HI R40, RZ, 0x1f, R75 ;  /* 0x0000001fff287819 */ /* 0x000fc4000001144b */
[----:B------:R-:W-:Y:S02]  /*4940*/  IADD3 R2, P2, R75, UR39, RZ ;  /* 0x000000274b027c10 */ /* 0x000fe4000ff5e0ff */
[----:B------:R-:W-:Y:S01]  /*4950*/  MOV R44, UR31 ;  /* 0x0000001f002c7c02 */ /* 0x000fe20008000f00 */
[----:B------:R-:W-:Y:S01]  /*4960*/  ULDC.64 UR16, c[0x0][0x2d8] ;  /* 0x0000b60000107ab9 */ /* 0x000fe20000000a00 */
[----:B------:R-:W-:Y:S01]  /*4970*/  MOV R3, UR39 ;  /* 0x0000002700037c02 */ /* 0x000fe20008000f00 */
[----:B------:R-:W-:Y:S01]  /*4980*/  UIMAD UR7, UR37, UR16, URZ ;  /* 0x00000010250772a4 */ /* 0x000fe2000f8e023f */
[----:B------:R-:W-:Y:S01]  /*4990*/  BSSY B0, `(.L_x_18) ;  /* 0x000003c000007945 */ /* 0x000fe20003800000 */
[----:B------:R-:W-:Y:S01]  /*49a0*/  ULDC.64 UR32, c[0x0][0x2f8] ;  /* 0x0000be0000207ab9 */ /* 0x000fe20000000a00 */
[----:B------:R-:W-:Y:S01]  /*49b0*/  LEA.HI.X.SX32 R3, R3, R40, 0x1, P2 ;  /* 0x0000002803037211 */ /* 0x000fe200010f0eff */
[----:B------:R-:W-:Y:S02]  /*49c0*/  UIMAD UR25, UR37, UR32, URZ ;  /* 0x00000020251972a4 */ /* 0x000fe4000f8e023f */
[----:B------:R-:W-:-:S02]  /*49d0*/  UIMAD.WIDE.U32 UR26, UR36, UR16, URZ ;  /* 0x00000010241a72a5 */ /* 0x000fc4000f8e003f */
[----:B------:R-:W-:Y:S02]  /*49e0*/  UIMAD UR28, UR36, UR17, UR7 ;  /* 0x00000011241c72a4 */ /* 0x000fe4000f8e0207 */
[----:B------:R-:W-:Y:S02]  /*49f0*/  UIMAD UR29, UR36, UR33, UR25 ;  /* 0x00000021241d72a4 */ /* 0x000fe4000f8e0219 */
[----:B------:R-:W-:Y:S02]  /*4a00*/  UIMAD UR7, UR6, -0x800, UR38 ;  /* 0xfffff800060778a4 */ /* 0x000fe4000f8e0226 */
[----:B------:R-:W-:Y:S01]  /*4a10*/  UIMAD.WIDE.U32 UR16, UR36, UR32, URZ ;  /* 0x00000020241072a5 */ /* 0x000fe2000f8e003f */
[----:B------:R-:W-:Y:S01]  /*4a20*/  STS [R74.X4], R122 ;  /* 0x0000007a4a007388 */ /* 0x000fe20000004800 */
[----:B------:R-:W-:-:S03]  /*4a30*/  UIADD3 UR25, UR27, UR28, URZ ;  /* 0x0000001c1b197290 */ /* 0x000fc6000fffe03f */
        /* <DEDUP_REMOVED lines=14> */
[----:B------:R-:W-:Y:S01]  /*4b20*/  STS [R74.X4+0x3c], R9 ;  /* 0x00003c094a007388 */ /* 0x000fe20000004800 */
[----:B------:R-:W-:-:S06]  /*4b30*/  NOP ;  /* 0x0000000000007918 */ /* 0x000fcc0000000000 */
[----:B------:R-:W-:Y:S04]  /*4b40*/  LDS R45, [R165.X4+0x500] ;  /* 0x00050000a52d7984 */ /* 0x000fe80000004800 */
[----:B------:R-:W-:Y:S04]  /*4b50*/  LDS R47, [R164.X4+0x580] ;  /* 0x00058000a42f7984 */ /* 0x000fe80000004800 */
[----:B------:R-:W-:Y:S04]  /*4b60*/  LDS R49, [R163.X4+0x600] ;  /* 0x00060000a3317984 */ /* 0x000fe80000004800 */
[----:B------:R-:W-:Y:S04]  /*4b70*/  LDS R51, [R162.X4+0x680] ;  /* 0x00068000a2337984 */ /* 0x000fe80000004800 */
[----:B------:R-:W-:Y:S04]  /*4b80*/  LDS R53, [R161.X4+0x700] ;  /* 0x00070000a1357984 */ /* 0x000fe80000004800 */
[----:B------:R-:W-:Y:S04]  /*4b90*/  LDS R55, [R160.X4+0x780] ;  /* 0x00078000a0377984 */ /* 0x000fe80000004800 */
[----:B--2---:R-:W-:Y:S04]  /*4ba0*/  LDS R27, [R90.X4] ;  /* 0x000000005a1b7984 */ /* 0x004fe80000004800 */
[----:B---3--:R-:W-:Y:S04]  /*4bb0*/  LDS R13, [R89.X4+0x80] ;  /* 0x00008000590d7984 */ /* 0x008fe80000004800 */
[----:B----4-:R-:W-:Y:S04]  /*4bc0*/  LDS R33, [R88.X4+0x100] ;  /* 0x0001000058217984 */ /* 0x010fe80000004800 */
[----:B-----5:R-:W-:Y:S04]  /*4bd0*/  LDS R11, [R87.X4+0x180] ;  /* 0x00018000570b7984 */ /* 0x020fe80000004800 */
[----:B------:R-:W-:Y:S04]  /*4be0*/  LDS R35, [R86.X4+0x200] ;  /* 0x0002000056237984 */ /* 0x000fe80000004800 */
[----:B------:R-:W-:Y:S04]  /*4bf0*/  LDS R9, [R84.X4+0x280] ;  /* 0x0002800054097984 */ /* 0x000fe80000004800 */
[----:B------:R-:W-:Y:S04]  /*4c00*/  LDS R37, [R82.X4+0x300] ;  /* 0x0003000052257984 */ /* 0x000fe80000004800 */
[----:B------:R-:W-:Y:S04]  /*4c10*/  LDS R39, [R80.X4+0x380] ;  /* 0x0003800050277984 */ /* 0x000fe80000004800 */
[----:B------:R-:W-:Y:S04]  /*4c20*/  LDS R41, [R78.X4+0x400] ;  /* 0x000400004e297984 */ /* 0x000fe80000004800 */
[----:B------:R-:W-:Y:S04]  /*4c30*/  LDS R43, [R76.X4+0x480] ;  /* 0x000480004c2b7984 */ /* 0x000fe80000004800 */
[----:B------:R-:W-:Y:S04]  /*4c40*/  @!P0 STS [0x2100], R44 ;  /* 0x0021002cff008388 */ /* 0x000fe80000000800 */
[----:B------:R-:W-:Y:S06]  /*4c50*/  BAR.SYNC.DEFER_BLOCKING 0x0 ;  /* 0x0000000000007b1d */ /* 0x000fec0000010000 */
[----:B------:R-:W0:Y:S02]  /*4c60*/  LDS R8, [0x2100] ;  /* 0x00210000ff087984 */ /* 0x000e240000000800 */
[----:B0-----:R-:W-:-:S13]  /*4c70*/  ISETP.GE.AND P1, PT, R75, R8, PT ;  /* 0x000000084b00720c */ /* 0x001fda0003f26270 */
[----:B------:R-:W-:Y:S05]  /*4c80*/  @P1 BRA `(.L_x_19) ;  /* 0x000000c000001947 */ /* 0x000fea0003800000 */
[----:B------:R-:W-:Y:S01]  /*4c90*/  MOV R5, UR36 ;  /* 0x0000002400057c02 */ /* 0x000fe20008000f00 */
[----:B------:R-:W-:Y:S01]  /*4ca0*/  ULDC.64 UR32, c[0x0][0x2e0] ;  /* 0x0000b80000207ab9 */ /* 0x000fe20000000a00 */
[----:B------:R-:W-:Y:S01]  /*4cb0*/  MOV R7, UR14 ;  /* 0x0000000e00077c02 */ /* 0x000fe20008000f00 */
[----:B------:R-:W-:Y:S02]  /*4cc0*/  UIMAD UR30, UR15, UR32, URZ ;  /* 0x000000200f1e72a4 */ /* 0x000fe4000f8e023f */
[----:B------:R-:W-:Y:S02]  /*4cd0*/  IMAD.WIDE.U32 R4, R5, c[0x0][0x2d8], R2 ;  /* 0x0000b60005047a25 */ /* 0x000fe400078e0002 */
[----:B------:R-:W-:-:S03]  /*4ce0*/  UIMAD UR30, UR14, UR33, UR30 ;  /* 0x000000210e1e72a4 */ /* 0x000fc6000f8e021e */
[----:B------:R-:W-:-:S05]  /*4cf0*/  IADD3 R5, R5, UR28, RZ ;  /* 0x0000001c05057c10 */ /* 0x000fca000fffe0ff */
[----:B------:R-:W-:-:S05]  /*4d00*/  IMAD.WIDE.U32 R4, R7, c[0x0][0x2e0], R4 ;  /* 0x0000b80007047a25 */ /* 0x000fca00078e0004 */
[----:B------:R-:W-:Y:S02]  /*4d10*/  IADD3 R5, R5, UR30, RZ ;  /* 0x0000001e05057c10 */ /* 0x000fe4000fffe0ff */
[----:B------:R-:W-:-:S04]  /*4d20*/  LEA R6, P1, R4, c[0x0][0x330], 0x2 ;  /* 0x0000cc0004067a11 */ /* 0x000fc800078210ff */
[----:B------:R-:W-:-:S05]  /*4d30*/  LEA.HI.X R7, R4, c[0x0][0x334], R5, 0x2, P1 ;  /* 0x0000cd0004077a11 */ /* 0x000fca00008f1405 */
[----:B------:R0:W-:Y:S04]  /*4d40*/  STG.E [R6.64], R27 ;  /* 0x0000001b06007986 */ /* 0x0001e8000c101922 */
.L_x_19:
[----:B------:R-:W-:Y:S05]  /*4d50*/  BSYNC B0 ;  /* 0x0000000000007941 */ /* 0x000fea0003800000 */
.L_x_18:
[----:B------:R-:W2:Y:S01]  /*4d60*/  LDL.LU R10, [R1+0x28] ;  /* 0x00002800010a7983 */ /* 0x000ea20000300800 */
[----:B------:R-:W-:Y:S01]  /*4d70*/  ULDC.64 UR30, c[0x0][0x2e0] ;  /* 0x0000b800001e7ab9 */ /* 0x000fe20000000a00 */
[C---:B------:R-:W-:Y:S01]  /*4d80*/  LEA R4, P1, R75.reuse, c[0x0][0x330], 0x2 ;  /* 0x0000cc004b047a11 */ /* 0x040fe200078210ff */
[----:B------:R-:W-:Y:S01]  /*4d90*/  UMOV UR27, UR25 ;  /* 0x00000019001b7c82 */ /* 0x000fe20008000000 */
[C---:B------:R-:W-:Y:S01]  /*4da0*/  LOP3.LUT R57, R75.reuse, 0x20, RZ, 0xfc, !PT ;  /* 0x000000204b397812 */ /* 0x040fe200078efcff */
[----:B------:R-:W-:Y:S01]  /*4db0*/  UIMAD UR28, UR15, UR30, URZ ;  /* 0x0000001e0f1c72a4 */ /* 0x000fe2000f8e023f */
[C---:B------:R-:W-:Y:S01]  /*4dc0*/  LOP3.LUT R59, R75.reuse, 0x40, RZ, 0xfc, !PT ;  /* 0x000000404b3b7812 */ /* 0x040fe200078efcff */
[----:B------:R-:W-:Y:S01]  /*4dd0*/  UIMAD.WIDE.U32 UR26, UR14, UR30, UR26 ;  /* 0x0000001e0e1a72a5 */ /* 0x000fe2000f8e001a */
[C---:B------:R-:W-:Y:S01]  /*4de0*/  LOP3.LUT R0, R75.reuse, 0x60, RZ, 0xfc, !PT ;  /* 0x000000604b007812 */ /* 0x040fe200078efcff */
[----:B------:R-:W-:Y:S01]  /*4df0*/  UIMAD UR25, UR14, UR31, UR28 ;  /* 0x0000001f0e1972a4 */ /* 0x000fe2000f8e021c */
[----:B------:R-:W-:Y:S01]  /*4e00*/  LEA.HI.X R5, R75, c[0x0][0x334], R40, 0x2, P1 ;  /* 0x0000cd004b057a11 */ /* 0x000fe200008f1428 */
[----:B------:R-:W-:Y:S01]  /*4e10*/  UIADD3 UR30, UP0, UR7, UR26, URZ ;  /* 0x0000001a071e7290 */ /* 0x000fe2000ff1e03f */
[-C--:B------:R-:W-:Y:S01]  /*4e20*/  ISETP.GE.AND P1, PT, R57, R8.reuse, PT ;  /* 0x000000083900720c */ /* 0x080fe20003f26270 */
[----:B------:R-:W-:Y:S01]  /*4e30*/  USHF.R.S32.HI UR28, URZ, 0x1f, UR7 ;  /* 0x0000001f3f1c7899 */ /* 0x000fe20008011407 */
[-C--:B------:R-:W-:Y:S01]  /*4e40*/  ISETP.GE.AND P2, PT, R59, R8.reuse, PT ;  /* 0x000000083b00720c */ /* 0x080fe20003f46270 */
[----:B------:R-:W-:Y:S01]  /*4e50*/  BSSY B0, `(.L_x_20) ;  /* 0x0000096000007945 */ /* 0x000fe20003800000 */
[----:B------:R-:W-:Y:S01]  /*4e60*/  ISETP.GE.AND P3, PT, R0, R8, PT ;  /* 0x000000080000720c */ /* 0x000fe20003f66270 */
[----:B------:R-:W-:Y:S01]  /*4e70*/  UIADD3.X UR26, UR28, UR25, UR27, UP0, !UPT ;  /* 0x000000191c1a7290 */ /* 0x000fe200087fe41b */
[----:B0-----:R-:W-:Y:S01]  /*4e80*/  MOV R6, UR30 ;  /* 0x0000001e00067c02 */ /* 0x001fe20008000f00 */
[----:B------:R-:W-:Y:S01]  /*4e90*/  UIADD3 UR25, UR17, UR29, URZ ;  /* 0x0000001d11197290 */ /* 0x000fe2000fffe03f */
[----:B------:R-:W-:-:S02]  /*4ea0*/  LOP3.LUT R61, R75, 0x80, RZ, 0xfc, !PT ;  /* 0x000000804b3d7812 */ /* 0x000fc400078efcff */
[C---:B------:R-:W-:Y:S02]  /*4eb0*/  LEA R4, P4, R6.reuse, R4, 0x2 ;  /* 0x0000000406047211 */ /* 0x040fe400078810ff */
[----:B------:R-:W-:Y:S02]  /*4ec0*/  MOV R7, UR26 ;  /* 0x0000001a00077c02 */ /* 0x000fe40008000f00 */
[C---:B------:R-:W-:Y:S02]  /*4ed0*/  LOP3.LUT R63, R75.reuse, 0xa0, RZ, 0xfc, !PT ;  /* 0x000000a04b3f7812 */ /* 0x040fe400078efcff */
[----:B------:R-:W-:Y:S02]  /*4ee0*/  LEA.HI.X R5, R6, R5, R7, 0x2, P4 ;  /* 0x0000000506057211 */ /* 0x000fe400020f1407 */
[C---:B------:R-:W-:Y:S02]  /*4ef0*/  LOP3.LUT R65, R75.reuse, 0xc0, RZ, 0xfc, !PT ;  /* 0x000000c04b417812 */ /* 0x040fe400078efcff */
[C---:B------:R-:W-:Y:S01]  /*4f00*/  LOP3.LUT R67, R75.reuse, 0xe0, RZ, 0xfc, !PT ;  /* 0x000000e04b437812 */ /* 0x040fe200078efcff */
[----:B------:R-:W-:Y:S01]  /*4f10*/  @!P1 STG.E [R4.64+-0x1f80], R13 ;  /* 0xffe0800d04009986 */ /* 0x000fe2000c101922 */
[----:B------:R-:W-:-:S02]  /*4f20*/  LOP3.LUT R69, R75, 0x100, RZ, 0xfc, !PT ;  /* 0x000001004b457812 */ /* 0x000fc400078efcff */
[----:B------:R-:W-:Y:S01]  /*4f30*/  LOP3.LUT R71, R75, 0x120, RZ, 0xfc, !PT ;  /* 0x000001204b477812 */ /* 0x000fe200078efcff */
[----:B------:R-:W-:Y:S01]  /*4f40*/  @!P2 STG.E [R4.64+-0x1f00], R33 ;  /* 0xffe100210400a986 */ /* 0x000fe2000c101922 */
[-C--:B------:R-:W-:Y:S02]  /*4f50*/  ISETP.GE.AND P1, PT, R61, R8.reuse, PT ;  /* 0x000000083d00720c */ /* 0x080fe40003f26270 */
[-C--:B------:R-:W-:Y:S01]  /*4f60*/  ISETP.GE.AND P2, PT, R63, R8.reuse, PT ;  /* 0x000000083f00720c */ /* 0x080fe20003f46270 */
[----:B------:R-:W-:Y:S01]  /*4f70*/  @!P3 STG.E [R4.64+-0x1e80], R11 ;  /* 0xffe1800b0400b986 */ /* 0x000fe2000c101922 */
[-C--:B------:R-:W-:Y:S02]  /*4f80*/  ISETP.GE.AND P3, PT, R65, R8.reuse, PT ;  /* 0x000000084100720c */ /* 0x080fe40003f66270 */
[-C--:B------:R-:W-:Y:S02]  /*4f90*/  ISETP.GE.AND P4, PT, R67, R8.reuse, PT ;  /* 0x000000084300720c */ /* 0x080fe40003f86270 */
[----:B------:R-:W-:-:S02]  /*4fa0*/  ISETP.GE.AND P5, PT, R69, R8, PT ;  /* 0x000000084500720c */ /* 0x000fc40003fa6270 */
[----:B------:R-:W-:Y:S02]  /*4fb0*/  ISETP.GE.AND P6, PT, R71, R8, PT ;  /* 0x000000084700720c */ /* 0x000fe40003fc6270 */
[C---:B------:R-:W-:Y:S01]  /*4fc0*/  LOP3.LUT R73, R75.reuse, 0x140, RZ, 0xfc, !PT ;  /* 0x000001404b497812 */ /* 0x040fe200078efcff */
[----:B------:R-:W-:Y:S01]  /*4fd0*/  @!P1 STG.E [R4.64+-0x1e00], R35 ;  /* 0xffe2002304009986 */ /* 0x000fe2000c101922 */
[C---:B------:R-:W-:Y:S02]  /*4fe0*/  LOP3.LUT R77, R75.reuse, 0x160, RZ, 0xfc, !PT ;  /* 0x000001604b4d7812 */ /* 0x040fe400078efcff */
[C---:B------:R-:W-:Y:S01]  /*4ff0*/  LOP3.LUT R79, R75.reuse, 0x180, RZ, 0xfc, !PT ;  /* 0x000001804b4f7812 */ /* 0x040fe200078efcff */
[----:B------:R0:W-:Y:S01]  /*5000*/  @!P2 STG.E [R4.64+-0x1d80], R9 ;  /* 0xffe280090400a986 */ /* 0x0001e2000c101922 */
[C---:B------:R-:W-:Y:S02]  /*5010*/  LOP3.LUT R81, R75.reuse, 0x1a0, RZ, 0xfc, !PT ;  /* 0x000001a04b517812 */ /* 0x040fe400078efcff */
[C---:B------:R-:W-:Y:S01]  /*5020*/  LOP3.LUT R83, R75.reuse, 0x1c0, RZ, 0xfc, !PT ;  /* 0x000001c04b537812 */ /* 0x040fe200078efcff */
[----:B------:R1:W-:Y:S01]  /*5030*/  @!P3 STG.E [R4.64+-0x1d00], R37 ;  /* 0xffe300250400b986 */ /* 0x0003e2000c101922 */
[----:B------:R-:W-:-:S02]  /*5040*/  LOP3.LUT R85, R75, 0x1e0, RZ, 0xfc, !PT ;  /* 0x000001e04b557812 */ /* 0x000fc400078efcff */
[-C--:B------:R-:W-:Y:S01]  /*5050*/  ISETP.GE.AND P1, PT, R73, R8.reuse, PT ;  /* 0x000000084900720c */ /* 0x080fe20003f26270 */
[----:B------:R3:W-:Y:S01]  /*5060*/  @!P4 STG.E [R4.64+-0x1c80], R39 ;  /* 0xffe380270400c986 */ /* 0x0007e2000c101922 */
[-C--:B------:R-:W-:Y:S02]  /*5070*/  ISETP.GE.AND P2, PT, R77, R8.reuse, PT ;  /* 0x000000084d00720c */ /* 0x080fe40003f46270 */
[-C--:B------:R-:W-:Y:S01]  /*5080*/  ISETP.GE.AND P3, PT, R79, R8.reuse, PT ;  /* 0x000000084f00720c */ /* 0x080fe20003f66270 */
[----:B------:R-:W-:Y:S01]  /*5090*/  @!P5 STG.E [R4.64+-0x1c00], R41 ;  /* 0xffe400290400d986 */ /* 0x000fe2000c101922 */
[-C--:B------:R-:W-:Y:S02]  /*50a0*/  ISETP.GE.AND P4, PT, R81, R8.reuse, PT ;  /* 0x000000085100720c */ /* 0x080fe40003f86270 */
[-C--:B------:R-:W-:Y:S01]  /*50b0*/  ISETP.GE.AND P5, PT, R83, R8.reuse, PT ;  /* 0x000000085300720c */ /* 0x080fe20003fa6270 */
[----:B------:R-:W-:Y:S01]  /*50c0*/  @!P6 STG.E [R4.64+-0x1b80], R43 ;  /* 0xffe4802b0400e986 */ /* 0x000fe2000c101922 */
[----:B------:R-:W-:-:S02]  /*50d0*/  ISETP.GE.AND P6, PT, R85, R8, PT ;  /* 0x000000085500720c */ /* 0x000fc40003fc6270 */
[----:B------:R-:W-:Y:S01]  /*50e0*/  SHF.L.U32 R6, R123, 0x4, RZ ;  /* 0x000000047b067819 */ /* 0x000fe200000006ff */
[----:B------:R-:W-:Y:S03]  /*50f0*/  @!P1 STG.E [R4.64+-0x1b00], R45 ;  /* 0xffe5002d04009986 */ /* 0x000fe6000c101922 */
[----:B------:R-:W-:Y:S01]  /*5100*/  LOP3.LUT R6, R6, 0xfffffe00, RZ, 0xc0, !PT ;  /* 0xfffffe0006067812 */ /* 0x000fe200078ec0ff */
[----:B------:R-:W-:Y:S03]  /*5110*/  @!P2 STG.E [R4.64+-0x1a80], R47 ;  /* 0xffe5802f0400a986 */ /* 0x000fe6000c101922 */
[----:B------:R-:W-:Y:S01]  /*5120*/  LEA R42, R157, R6, 0x4 ;  /* 0x000000069d2a7211 */ /* 0x000fe200078e20ff */
[----:B------:R-:W-:Y:S03]  /*5130*/  @!P3 STG.E [R4.64+-0x1a00], R49 ;  /* 0xffe600310400b986 */ /* 0x000fe6000c101922 */
[C---:B------:R-:W-:Y:S01]  /*5140*/  IADD3 R7, R42.reuse, 0x1, RZ ;  /* 0x000000012a077810 */ /* 0x040fe20007ffe0ff */
[----:B------:R-:W-:Y:S01]  /*5150*/  @!P4 STG.E [R4.64+-0x1980], R51 ;  /* 0xffe680330400c986 */ /* 0x000fe2000c101922 */
[----:B0-----:R-:W-:-:S02]  /*5160*/  IADD3 R9, R42, 0x2, RZ ;  /* 0x000000022a097810 */ /* 0x001fc40007ffe0ff */
[C---:B------:R-:W-:Y:S01]  /*5170*/  IADD3 R11, R42.reuse, 0x4, RZ ;  /* 0x000000042a0b7810 */ /* 0x040fe20007ffe0ff */
[----:B------:R-:W-:Y:S01]  /*5180*/  @!P5 STG.E [R4.64+-0x1900], R53 ;  /* 0xffe700350400d986 */ /* 0x000fe2000c101922 */
[C---:B------:R-:W-:Y:S02]  /*5190*/  IADD3 R12, R42.reuse, 0x5, RZ ;  /* 0x000000052a0c7810 */ /* 0x040fe40007ffe0ff */
[-C--:B------:R-:W-:Y:S01]  /*51a0*/  LEA.HI.SX32 R8, R7, R42.reuse, 0x1b ;  /* 0x0000002a07087211 */ /* 0x080fe200078fdaff */
[----:B------:R-:W-:Y:S01]  /*51b0*/  @!P6 STG.E [R4.64+-0x1880], R55 ;  /* 0xffe780370400e986 */ /* 0x000fe2000c101922 */
[C---:B------:R-:W-:Y:S02]  /*51c0*/  IADD3 R13, R42.reuse, 0x6, RZ ;  /* 0x000000062a0d7810 */ /* 0x040fe40007ffe0ff */
[----:B------:R-:W-:Y:S01]  /*51d0*/  LEA.HI.SX32 R9, R9, R42, 0x1b ;  /* 0x0000002a09097211 */ /* 0x000fe200078fdaff */
[----:B------:R-:W-:Y:S01]  /*51e0*/  BAR.SYNC.DEFER_BLOCKING 0x0 ;  /* 0x0000000000007b1d */ /* 0x000fe20000010000 */
[----:B------:R-:W-:-:S02]  /*51f0*/  IADD3 R27, R42, 0x7, RZ ;  /* 0x000000072a1b7810 */ /* 0x000fc40007ffe0ff */
[C---:B------:R-:W-:Y:S02]  /*5200*/  IADD3 R32, R42.reuse, 0x8, RZ ;  /* 0x000000082a207810 */ /* 0x040fe40007ffe0ff */
[-C--:B------:R-:W-:Y:S02]  /*5210*/  LEA.HI.SX32 R11, R11, R42.reuse, 0x1b ;  /* 0x0000002a0b0b7211 */ /* 0x080fe400078fdaff */
[----:B------:R-:W-:Y:S02]  /*5220*/  IADD3 R33, R42, 0x9, RZ ;  /* 0x000000092a217810 */ /* 0x000fe40007ffe0ff */
[-C--:B------:R-:W-:Y:S02]  /*5230*/  LEA.HI.SX32 R12, R12, R42.reuse, 0x1b ;  /* 0x0000002a0c0c7211 */ /* 0x080fe400078fdaff */
[----:B------:R-:W-:Y:S02]  /*5240*/  IADD3 R34, R42, 0xa, RZ ;  /* 0x0000000a2a227810 */ /* 0x000fe40007ffe0ff */
[----:B------:R-:W-:-:S02]  /*5250*/  LEA.HI.SX32 R13, R13, R42, 0x1b ;  /* 0x0000002a0d0d7211 */ /* 0x000fc400078fdaff */
[C---:B------:R-:W-:Y:S02]  /*5260*/  IADD3 R35, R42.reuse, 0xb, RZ ;  /* 0x0000000b2a237810 */ /* 0x040fe40007ffe0ff */
[-C--:B------:R-:W-:Y:S02]  /*5270*/  LEA.HI.SX32 R30, R27, R42.reuse, 0x1b ;  /* 0x0000002a1b1e7211 */ /* 0x080fe400078fdaff */
[----:B------:R-:W-:Y:S02]  /*5280*/  IADD3 R36, R42, 0xc, RZ ;  /* 0x0000000c2a247810 */ /* 0x000fe40007ffe0ff */
[-C--:B------:R-:W-:Y:S02]  /*5290*/  LEA.HI.SX32 R27, R32, R42.reuse, 0x1b ;  /* 0x0000002a201b7211 */ /* 0x080fe400078fdaff */
[----:B-1----:R-:W-:Y:S01]  /*52a0*/  IADD3 R37, R42, 0xd, RZ ;  /* 0x0000000d2a257810 */ /* 0x002fe20007ffe0ff */
[----:B------:R-:W-:Y:S01]  /*52b0*/  STS [R74.X4], R14 ;  /* 0x0000000e4a007388 */ /* 0x000fe20000004800 */
[----:B------:R-:W-:-:S02]  /*52c0*/  LEA.HI.SX32 R32, R33, R42, 0x1b ;  /* 0x0000002a21207211 */ /* 0x000fc400078fdaff */
[----:B------:R-:W-:Y:S01]  /*52d0*/  IADD3 R38, R42, 0xe, RZ ;  /* 0x0000000e2a267810 */ /* 0x000fe20007ffe0ff */
[----:B------:R-:W-:Y:S01]  /*52e0*/  STS [R8.X4+0x4], R15 ;  /* 0x0000040f08007388 */ /* 0x000fe20000004800 */
[-C--:B------:R-:W-:Y:S02]  /*52f0*/  LEA.HI.SX32 R33, R34, R42.reuse, 0x1b ;  /* 0x0000002a22217211 */ /* 0x080fe400078fdaff */
[----:B---3--:R-:W-:Y:S01]  /*5300*/  IADD3 R39, R42, 0xf, RZ ;  /* 0x0000000f2a277810 */ /* 0x008fe20007ffe0ff */
[----:B------:R-:W-:Y:S01]  /*5310*/  STS [R9.X4+0x8], R16 ;  /* 0x0000081009007388 */ /* 0x000fe20000004800 */
[-C--:B------:R-:W-:Y:S02]  /*5320*/  LEA.HI.SX32 R34, R35, R42.reuse, 0x1b ;  /* 0x0000002a23227211 */ /* 0x080fe400078fdaff */
[-C--:B------:R-:W-:Y:S02]  /*5330*/  LEA.HI.SX32 R35, R36, R42.reuse, 0x1b ;  /* 0x0000002a24237211 */ /* 0x080fe400078fdaff */
[----:B------:R-:W-:-:S02]  /*5340*/  LEA.HI.SX32 R37, R37, R42, 0x1b ;  /* 0x0000002a25257211 */ /* 0x000fc400078fdaff */
[-C--:B------:R-:W-:Y:S02]  /*5350*/  LEA.HI.SX32 R38, R38, R42.reuse, 0x1b ;  /* 0x0000002a26267211 */ /* 0x080fe400078fdaff */
[----:B------:R-:W-:Y:S01]  /*5360*/  LEA.HI.SX32 R36, R39, R42, 0x1b ;  /* 0x0000002a27247211 */ /* 0x000fe200078fdaff */
[----:B--2---:R-:W-:Y:S01]  /*5370*/  FADD.FTZ R6, R14, R10 ;  /* 0x0000000a0e067221 */ /* 0x004fe20000010000 */
[----:B------:R-:W-:-:S03]  /*5380*/  IADD3 R10, R42, 0x3, RZ ;  /* 0x000000032a0a7810 */ /* 0x000fc60007ffe0ff */
[----:B------:R-:W-:Y:S01]  /*5390*/  FADD.FTZ R7, R6, R15 ;  /* 0x0000000f06077221 */ /* 0x000fe20000010000 */
[----:B------:R-:W-:-:S03]  /*53a0*/  LEA.HI.SX32 R10, R10, R42, 0x1b ;  /* 0x0000002a0a0a7211 */ /* 0x000fc600078fdaff */
[----:B------:R-:W-:Y:S02]  /*53b0*/  FADD.FTZ R6, R7, R16 ;  /* 0x0000001007067221 */ /* 0x000fe40000010000 */
[----:B------:R-:W-:Y:S02]  /*53c0*/  STS [R10.X4+0xc], R17 ;  /* 0x00000c110a007388 */ /* 0x000fe40000004800 */
[----:B------:R-:W-:Y:S02]  /*53d0*/  FADD.FTZ R7, R6, R17 ;  /* 0x0000001106077221 */ /* 0x000fe40000010000 */
[----:B------:R-:W-:Y:S02]  /*53e0*/  STS [R11.X4+0x10], R18 ;  /* 0x000010120b007388 */ /* 0x000fe40000004800 */
[----:B------:R-:W-:Y:S02]  /*53f0*/  FADD.FTZ R6, R7, R18 ;  /* 0x0000001207067221 */ /* 0x000fe40000010000 */
[----:B------:R0:W-:Y:S04]  /*5400*/  STS [R12.X4+0x14], R19 ;  /* 0x000014130c007388 */ /* 0x0001e80000004800 */
[----:B------:R1:W-:Y:S04]  /*5410*/  STS [R13.X4+0x18], R20 ;  /* 0x000018140d007388 */ /* 0x0003e80000004800 */
[----:B------:R2:W-:Y:S01]  /*5420*/  STS [R30.X4+0x1c], R21 ;  /* 0x00001c151e007388 */ /* 0x0005e20000004800 */
[----:B0-----:R-:W-:Y:S01]  /*5430*/  FADD.FTZ R19, R6, R19 ;  /* 0x0000001306137221 */ /* 0x001fe20000010000 */
[----:B------:R-:W-:-:S02]  /*5440*/  IADD3 R6, P1, R75, -0x7e0, RZ ;  /* 0xfffff8204b067810 */ /* 0x000fc40007f3e0ff */
[----:B------:R0:W-:Y:S01]  /*5450*/  STS [R27.X4+0x20], R22 ;  /* 0x000020161b007388 */ /* 0x0001e20000004800 */
[----:B-1----:R-:W-:Y:S01]  /*5460*/  FADD.FTZ R20, R19, R20 ;  /* 0x0000001413147221 */ /* 0x002fe20000010000 */
[----:B------:R-:W-:Y:S02]  /*5470*/  IADD3.X R19, R40, -0x1, RZ, P1, !PT ;  /* 0xffffffff28137810 */ /* 0x000fe40000ffe4ff */
[----:B------:R1:W-:Y:S01]  /*5480*/  STS [R32.X4+0x24], R23 ;  /* 0x0000241720007388 */ /* 0x0003e20000004800 */
[----:B--2---:R-:W-:-:S03]  /*5490*/  FADD.FTZ R21, R20, R21 ;  /* 0x0000001514157221 */ /* 0x004fc60000010000 */
[----:B------:R2:W-:Y:S01]  /*54a0*/  STS [R33.X4+0x28], R24 ;  /* 0x0000281821007388 */ /* 0x0005e20000004800 */
[----:B0-----:R-:W-:-:S03]  /*54b0*/  FADD.FTZ R22, R21, R22 ;  /* 0x0000001615167221 */ /* 0x001fc60000010000 */
[----:B------:R0:W-:Y:S01]  /*54c0*/  STS [R34.X4+0x2c], R25 ;  /* 0x00002c1922007388 */ /* 0x0001e20000004800 */
[----:B-1----:R-:W-:-:S03]  /*54d0*/  FADD.FTZ R23, R22, R23 ;  /* 0x0000001716177221 */ /* 0x002fc60000010000 */
[----:B------:R-:W-:Y:S01]  /*54e0*/  STS [R35.X4+0x30], R26 ;  /* 0x0000301a23007388 */ /* 0x000fe20000004800 */
[----:B--2---:R-:W-:-:S03]  /*54f0*/  FADD.FTZ R24, R23, R24 ;  /* 0x0000001817187221 */ /* 0x004fc60000010000 */
[----:B------:R1:W-:Y:S01]  /*5500*/  STS [R37.X4+0x34], R28 ;  /* 0x0000341c25007388 */ /* 0x0003e20000004800 */
[----:B0-----:R-:W-:-:S03]  /*5510*/  FADD.FTZ R25, R24, R25 ;  /* 0x0000001918197221 */ /* 0x001fc60000010000 */
[----:B------:R-:W-:Y:S01]  /*5520*/  STS [R38.X4+0x38], R29 ;  /* 0x0000381d26007388 */ /* 0x000fe20000004800 */
[----:B------:R-:W-:-:S03]  /*5530*/  FADD.FTZ R25, R25, R26 ;  /* 0x0000001a19197221 */ /* 0x000fc60000010000 */
[----:B------:R-:W-:Y:S01]  /*5540*/  STS [R36.X4+0x3c], R31 ;  /* 0x00003c1f24007388 */ /* 0x000fe20000004800 */
[----:B------:R-:W-:-:S06]  /*5550*/  NOP ;  /* 0x0000000000007918 */ /* 0x000fcc0000000000 */
[----:B------:R-:W-:Y:S01]  /*5560*/  LDS R7, [R90.X4] ;  /* 0x000000005a077984 */ /* 0x000fe20000004800 */
[----:B-1----:R-:W-:-:S03]  /*5570*/  FADD.FTZ R28, R25, R28 ;  /* 0x0000001c191c7221 */ /* 0x002fc60000010000 */
[----:B------:R-:W-:Y:S01]  /*5580*/  LDS R9, [R89.X4+0x80] ;  /* 0x0000800059097984 */ /* 0x000fe20000004800 */
[----:B------:R-:W-:-:S03]  /*5590*/  FADD.FTZ R28, R28, R29 ;  /* 0x0000001d1c1c7221 */ /* 0x000fc60000010000 */
[----:B------:R-:W-:Y:S01]  /*55a0*/  LDS R11, [R88.X4+0x100] ;  /* 0x00010000580b7984 */ /* 0x000fe20000004800 */
[----:B------:R-:W-:-:S03]  /*55b0*/  FADD.FTZ R4, R28, R31 ;  /* 0x0000001f1c047221 */ /* 0x000fc60000010000 */
        /* <DEDUP_REMOVED lines=15> */
[----:B------:R-:W-:Y:S04]  /*56b0*/  STL [R1+0x28], R4 ;  /* 0x0000280401007387 */ /* 0x000fe80000100800 */
[----:B------:R-:W0:Y:S02]  /*56c0*/  LDS R8, [0x2100] ;  /* 0x00210000ff087984 */ /* 0x000e240000000800 */
[----:B0-----:R-:W-:-:S13]  /*56d0*/  ISETP.GE.AND P0, PT, R75, R8, PT ;  /* 0x000000084b00720c */ /* 0x001fda0003f06270 */
[----:B------:R-:W-:Y:S05]  /*56e0*/  @P0 BRA `(.L_x_21) ;  /* 0x000000c000000947 */ /* 0x000fea0003800000 */
[----:B------:R-:W-:Y:S01]  /*56f0*/  MOV R5, UR36 ;  /* 0x0000002400057c02 */ /* 0x000fe20008000f00 */
[----:B------:R-:W-:Y:S02]  /*5700*/  ULDC.64 UR26, c[0x0][0x300] ;  /* 0x0000c000001a7ab9 */ /* 0x000fe40000000a00 */
[----:B------:R-:W-:Y:S02]  /*5710*/  UIMAD UR26, UR15, UR26, URZ ;  /* 0x0000001a0f1a72a4 */ /* 0x000fe4000f8e023f */
[----:B------:R-:W-:Y:S01]  /*5720*/  IMAD.WIDE.U32 R2, R5, c[0x0][0x2f8], R2 ;  /* 0x0000be0005027a25 */ /* 0x000fe200078e0002 */
[----:B------:R-:W-:Y:S01]  /*5730*/  MOV R5, UR14 ;  /* 0x0000000e00057c02 */ /* 0x000fe20008000f00 */
[----:B------:R-:W-:-:S03]  /*5740*/  UIMAD UR26, UR14, UR27, UR26 ;  /* 0x0000001b0e1a72a4 */ /* 0x000fc6000f8e021a */
[----:B------:R-:W-:-:S05]  /*5750*/  IADD3 R3, R3, UR29, RZ ;  /* 0x0000001d03037c10 */ /* 0x000fca000fffe0ff */
[----:B------:R-:W-:-:S05]  /*5760*/  IMAD.WIDE.U32 R2, R5, c[0x0][0x300], R2 ;  /* 0x0000c00005027a25 */ /* 0x000fca00078e0002 */
[----:B------:R-:W-:Y:S02]  /*5770*/  IADD3 R3, R3, UR26, RZ ;  /* 0x0000001a03037c10 */ /* 0x000fe4000fffe0ff */
[----:B------:R-:W-:-:S04]  /*5780*/  LEA R4, P0, R2, c[0x0][0x340], 0x2 ;  /* 0x0000d00002047a11 */ /* 0x000fc800078010ff */
[----:B------:R-:W-:-:S05]  /*5790*/  LEA.HI.X R5, R2, c[0x0][0x344], R3, 0x2, P0 ;  /* 0x0000d10002057a11 */ /* 0x000fca00000f1403 */
[----:B------:R0:W-:Y:S04]  /*57a0*/  STG.E [R4.64], R7 ;  /* 0x0000000704007986 */ /* 0x0001e8000c101922 */
.L_x_21:
[----:B------:R-:W-:Y:S05]  /*57b0*/  BSYNC B0 ;  /* 0x0000000000007941 */ /* 0x000fea0003800000 */
.L_x_20:
[----:B------:R-:W-:Y:S01]  /*57c0*/  ULDC.64 UR26, c[0x0][0x300] ;  /* 0x0000c000001a7ab9 */ /* 0x000fe20000000a00 */
[C---:B------:R-:W-:Y:S01]  /*57d0*/  LEA R2, P0, R6.reuse, c[0x0][0x340], 0x2 ;  /* 0x0000d00006027a11 */ /* 0x040fe200078010ff */
[----:B------:R-:W-:Y:S01]  /*57e0*/  UMOV UR17, UR25 ;  /* 0x0000001900117c82 */ /* 0x000fe20008000000 */
[-C--:B------:R-:W-:Y:S01]  /*57f0*/  ISETP.GE.AND P3, PT, R57, R8.reuse, PT ;  /* 0x000000083900720c */ /* 0x080fe20003f66270 */
[----:B------:R-:W-:Y:S01]  /*5800*/  UIMAD.WIDE.U32 UR16, UR14, UR26, UR16 ;  /* 0x0000001a0e1072a5 */ /* 0x000fe2000f8e0010 */
[----:B------:R-:W-:Y:S01]  /*5810*/  LEA.HI.X R3, R6, c[0x0][0x344], R19, 0x2, P0 ;  /* 0x0000d10006037a11 */ /* 0x000fe200000f1413 */
[----:B------:R-:W-:Y:S01]  /*5820*/  UIMAD UR25, UR15, UR26, URZ ;  /* 0x0000001a0f1972a4 */ /* 0x000fe2000f8e023f */
[-C--:B------:R-:W-:Y:S01]  /*5830*/  ISETP.GE.AND P4, PT, R59, R8.reuse, PT ;  /* 0x000000083b00720c */ /* 0x080fe20003f86270 */
[----:B------:R-:W-:Y:S01]  /*5840*/  UIADD3 UR7, UP0, UR7, UR16, URZ ;  /* 0x0000001007077290 */ /* 0x000fe2000ff1e03f */
[-C--:B------:R-:W-:Y:S01]  /*5850*/  ISETP.GE.AND P5, PT, R0, R8.reuse, PT ;  /* 0x000000080000720c */ /* 0x080fe20003fa6270 */
[----:B------:R-:W-:Y:S01]  /*5860*/  UIMAD UR16, UR14, UR27, UR25 ;  /* 0x0000001b0e1072a4 */ /* 0x000fe2000f8e0219 */
[-C--:B------:R-:W-:Y:S01]  /*5870*/  ISETP.GE.AND P6, PT, R61, R8.reuse, PT ;  /* 0x000000083d00720c */ /* 0x080fe20003fc6270 */
[----:B------:R-:W-:Y:S01]  /*5880*/  UIADD3 UR24, UP1, UR24, -0x2000, URZ ;  /* 0xffffe00018187890 */ /* 0x000fe2000ff3e03f */
[-C--:B------:R-:W-:Y:S01]  /*5890*/  ISETP.GE.AND P1, PT, R65, R8.reuse, PT ;  /* 0x000000084100720c */ /* 0x080fe20003f26270 */
[----:B------:R-:W-:Y:S01]  /*58a0*/  UIADD3.X UR16, UR28, UR16, UR17, UP0, !UPT ;  /* 0x000000101c107290 */ /* 0x000fe200087fe411 */
[----:B0-----:R-:W-:Y:S01]  /*58b0*/  MOV R4, UR7 ;  /* 0x0000000700047c02 */ /* 0x001fe20008000f00 */
[----:B------:R-:W-:Y:S01]  /*58c0*/  UISETP.GT.AND UP0, UPT, UR18, 0x1, UPT ;  /* 0x000000011200788c */ /* 0x000fe2000bf04270 */
[----:B------:R-:W-:Y:S01]  /*58d0*/  ISETP.GE.AND P2, PT, R67, R8, PT ;  /* 0x000000084300720c */ /* 0x000fe20003f46270 */
[----:B------:R-:W-:Y:S01]  /*58e0*/  UIADD3 UR20, UP2, UR20, -0x2000, URZ ;  /* 0xffffe00014147890 */ /* 0x000fe2000ff5e03f */
[----:B------:R-:W-:Y:S01]  /*58f0*/  LEA R2, P0, R4, R2, 0x2 ;  /* 0x0000000204027211 */ /* 0x000fe200078010ff */
[----:B------:R-:W-:Y:S01]  /*5900*/  UIADD3 UR22, UP3, UR22, -0x2000, URZ ;  /* 0xffffe00016167890 */ /* 0x000fe2000ff7e03f */
[----:B------:R-:W-:Y:S01]  /*5910*/  MOV R5, UR16 ;  /* 0x0000001000057c02 */ /* 0x000fe20008000f00 */
[----:B------:R-:W-:-:S02]  /*5920*/  UIADD3 UR6, UR6, 0x1, URZ ;  /* 0x0000000106067890 */ /* 0x000fc4000fffe03f */
[----:B------:R-:W-:Y:S01]  /*5930*/  UIADD3.X UR23, UR23, -0x1, URZ, UP1, !UPT ;  /* 0xffffffff17177890 */ /* 0x000fe20008ffe43f */
[----:B------:R-:W-:Y:S01]  /*5940*/  LEA.HI.X R3, R4, R3, R5, 0x2, P0 ;  /* 0x0000000304037211 */ /* 0x000fe200000f1405 */
[----:B------:R-:W-:Y:S01]  /*5950*/  UIADD3.X UR19, UR19, -0x1, URZ, UP2, !UPT ;  /* 0xffffffff13137890 */ /* 0x000fe200097fe43f */
[-C--:B------:R-:W-:Y:S01]  /*5960*/  ISETP.GE.AND P0, PT, R63, R8.reuse, PT ;  /* 0x000000083f00720c */ /* 0x080fe20003f06270 */
[----:B------:R-:W-:Y:S02]  /*5970*/  UIADD3.X UR21, UR21, -0x1, URZ, UP3, !UPT ;  /* 0xffffffff15157890 */ /* 0x000fe40009ffe43f */
[----:B------:R0:W-:Y:S01]  /*5980*/  @!P3 STG.E [R2.64], R9 ;  /* 0x000000090200b986 */ /* 0x0001e2000c101922 */
[----:B------:R-:W-:-:S03]  /*5990*/  ISETP.GE.AND P3, PT, R69, R8, PT ;  /* 0x000000084500720c */ /* 0x000fc60003f66270 */
[----:B------:R0:W-:Y:S01]  /*59a0*/  @!P4 STG.E [R2.64+0x80], R11 ;  /* 0x0000800b0200c986 */ /* 0x0001e2000c101922 */
        /* <DEDUP_REMOVED lines=13> */
[----:B------:R0:W-:Y:S04]  /*5a80*/  @!P4 STG.E [R2.64+0x400], R37 ;  /* 0x000400250200c986 */ /* 0x0001e8000c101922 */
[----:B------:R0:W-:Y:S04]  /*5a90*/  @!P5 STG.E [R2.64+0x480], R165 ;  /* 0x000480a50200d986 */ /* 0x0001e8000c101922 */
[----:B------:R0:W-:Y:S04]  /*5aa0*/  @!P6 STG.E [R2.64+0x500], R39 ;  /* 0x000500270200e986 */ /* 0x0001e8000c101922 */
[----:B------:R0:W-:Y:S04]  /*5ab0*/  @!P1 STG.E [R2.64+0x600], R41 ;  /* 0x0006002902009986 */ /* 0x0001e8000c101922 */
[----:B------:R0:W-:Y:S04]  /*5ac0*/  @!P2 STG.E [R2.64+0x680], R161 ;  /* 0x000680a10200a986 */ /* 0x0001e8000c101922 */
[----:B------:R0:W-:Y:S04]  /*5ad0*/  @!P3 STG.E [R2.64+0x700], R43 ;  /* 0x0007002b0200b986 */ /* 0x0001e8000c101922 */
[----:B------:R0:W-:Y:S01]  /*5ae0*/  @!P0 STG.E [R2.64+0x580], R163 ;  /* 0x000580a302008986 */ /* 0x0001e2000c101922 */
[----:B------:R-:W-:-:S13]  /*5af0*/  PLOP3.LUT P0, PT, PT, PT, UP0, 0x80, 0x0 ;  /* 0x000000000000781c */ /* 0x000fda0003f0f008 */
[----:B0-----:R-:W-:Y:S01]  /*5b00*/  @!P0 CALL.REL.NOINC `(.L_x_0) ;  /* 0x0000001000008944 */ /* 0x001fe20003c00000 */
[----:B------:R-:W-:Y:S05]  /*5b10*/  BRA `(.L_x_22) ;  /* 0xffffac5000007947 */ /* 0x000fea000383ffff */
.L_x_0:
[----:B------:R-:W-:Y:S02]  /*5b20*/  ISETP.NE.U32.AND P0, PT, RZ, c[0x0][0x328], PT ;  /* 0x0000ca00ff007a0c */ /* 0x000fe40003f05070 */
[----:B------:R-:W-:Y:S02]  /*5b30*/  ISETP.NE.U32.AND P2, PT, RZ, c[0x0][0x348], PT ;  /* 0x0000d200ff007a0c */ /* 0x000fe40003f45070 */
[----:B------:R-:W-:Y:S02]  /*5b40*/  ISETP.NE.AND.EX P1, PT, RZ, c[0x0][0x32c], PT, P0 ;  /* 0x0000cb00ff007a0c */ /* 0x000fe40003f25300 */
[----:B------:R-:W-:-:S11]  /*5b50*/  ISETP.NE.AND.EX P0, PT, RZ, c[0x0][0x34c], PT, P2 ;  /* 0x0000d300ff007a0c */ /* 0x000fd60003f05320 */
[----:B------:R-:W-:Y:S05]  /*5b60*/  @!P1 BRA `(.L_x_23) ;  /* 0x000001f000009947 */ /* 0x000fea0003800000 */
[----:B0-----:R-:W3:Y:S01]  /*5b70*/  LDL.LU R2, [R1+0x2c] ;  /* 0x00002c0001027983 */ /* 0x001ee20000300800 */
[----:B------:R-:W-:Y:S03]  /*5b80*/  BSSY B0, `(.L_x_23) ;  /* 0x000001d000007945 */ /* 0x000fe60003800000 */
[----:B------:R-:W0:Y:S04]  /*5b90*/  S2R R6, SR_LANEID ;  /* 0x0000000000067919 */ /* 0x000e280000000000 */
[----:B------:R-:W4:Y:S01]  /*5ba0*/  S2R R7, SR_TID.X ;  /* 0x0000000000077919 */ /* 0x000f220000002100 */
[----:B0-----:R-:W-:-:S13]  /*5bb0*/  ISETP.NE.AND P2, PT, R6, RZ, PT ;  /* 0x000000ff0600720c */ /* 0x001fda0003f45270 */
[----:B----4-:R-:W-:-:S04]  /*5bc0*/  @!P2 SHF.R.S32.HI R6, RZ, 0x1f, R7 ;  /* 0x0000001fff06a819 */ /* 0x010fc80000011407 */
[----:B------:R-:W-:-:S04]  /*5bd0*/  @!P2 LEA.HI R6, R6, R7, RZ, 0x5 ;  /* 0x000000070606a211 */ /* 0x000fc800078f28ff */
[----:B------:R-:W-:Y:S01]  /*5be0*/  @!P2 SHF.R.S32.HI R9, RZ, 0x5, R6 ;  /* 0x00000005ff09a819 */ /* 0x000fe20000011406 */
[----:B---3--:R-:W0:Y:S02]  /*5bf0*/  SHFL.DOWN P1, R0, R2, 0x1, 0x1f ;  /* 0x08201f0002007f89 */ /* 0x008e240000020000 */
[----:B0-----:R-:W-:-:S05]  /*5c00*/  @P1 FADD R0, R0, R2 ;  /* 0x0000000200001221 */ /* 0x001fca0000000000 */
[----:B------:R-:W0:Y:S02]  /*5c10*/  SHFL.DOWN P1, R3, R0, 0x2, 0x1f ;  /* 0x08401f0000037f89 */ /* 0x000e240000020000 */
[----:B0-----:R-:W-:-:S05]  /*5c20*/  @P1 FADD R3, R0, R3 ;  /* 0x0000000300031221 */ /* 0x001fca0000000000 */
[----:B------:R-:W0:Y:S02]  /*5c30*/  SHFL.DOWN P1, R2, R3, 0x4, 0x1f ;  /* 0x08801f0003027f89 */ /* 0x000e240000020000 */
[----:B0-----:R-:W-:-:S05]  /*5c40*/  @P1 FADD R2, R3, R2 ;  /* 0x0000000203021221 */ /* 0x001fca0000000000 */
[----:B------:R-:W0:Y:S02]  /*5c50*/  SHFL.DOWN P1, R5, R2, 0x8, 0x1f ;  /* 0x09001f0002057f89 */ /* 0x000e240000020000 */
[----:B0-----:R-:W-:-:S05]  /*5c60*/  @P1 FADD R5, R2, R5 ;  /* 0x0000000502051221 */ /* 0x001fca0000000000 */
[----:B------:R-:W0:Y:S02]  /*5c70*/  SHFL.DOWN P1, R4, R5, 0x10, 0x1f ;  /* 0x0a001f0005047f89 */ /* 0x000e240000020000 */
[----:B0-----:R-:W-:Y:S01]  /*5c80*/  @P1 FADD R4, R5, R4 ;  /* 0x0000000405041221 */ /* 0x001fe20000000000 */
[----:B------:R-:W-:-:S04]  /*5c90*/  ISETP.NE.AND P1, PT, R7, RZ, PT ;  /* 0x000000ff0700720c */ /* 0x000fc80003f25270 */
[----:B------:R0:W-:Y:S04]  /*5ca0*/  @!P2 STS [R9.X4+0x2114], R4 ;  /* 0x002114040900a388 */ /* 0x0001e80000004800 */
[----:B------:R-:W-:Y:S06]  /*5cb0*/  BAR.SYNC.DEFER_BLOCKING 0x0 ;  /* 0x0000000000007b1d */ /* 0x000fec0000010000 */
[----:B------:R-:W-:Y:S05]  /*5cc0*/  @P1 BRA `(.L_x_24) ;  /* 0x0000008000001947 */ /* 0x000fea0003800000 */
[----:B0-----:R-:W0:Y:S04]  /*5cd0*/  @!P1 LDS.64 R2, [0x2118] ;  /* 0x00211800ff029984 */ /* 0x001e280000000a00 */
[----:B------:R-:W3:Y:S01]  /*5ce0*/  @!P1 LDS R5, [0x2120] ;  /* 0x00212000ff059984 */ /* 0x000ee20000000800 */
[----:B0-----:R-:W-:-:S04]  /*5cf0*/  @!P1 FADD.FTZ R2, R4, R2 ;  /* 0x0000000204029221 */ /* 0x001fc80000010000 */
[----:B------:R-:W-:Y:S01]  /*5d00*/  @!P1 FADD.FTZ R0, R3, R2 ;  /* 0x0000000203009221 */ /* 0x000fe20000010000 */
[----:B------:R-:W-:Y:S02]  /*5d10*/  MOV R2, UR8 ;  /* 0x0000000800027c02 */ /* 0x000fe40008000f00 */
[----:B------:R-:W-:Y:S01]  /*5d20*/  MOV R3, UR9 ;  /* 0x0000000900037c02 */ /* 0x000fe20008000f00 */
[----:B---3--:R-:W-:-:S05]  /*5d30*/  @!P1 FADD.FTZ R4, R0, R5 ;  /* 0x0000000500049221 */ /* 0x008fca0000010000 */
[----:B------:R0:W-:Y:S02]  /*5d40*/  RED.E.ADD.F32.FTZ.RN.STRONG.GPU [R2.64], R4 ;  /* 0x000000040200798e */ /* 0x0001e4000c10e7a2 */
.L_x_24:
[----:B0-----:R-:W-:Y:S05]  /*5d50*/  BSYNC B0 ;  /* 0x0000000000007941 */ /* 0x001fea0003800000 */
.L_x_23:
[----:B------:R-:W-:Y:S01]  /*5d60*/  BSSY B0, `(.L_x_25) ;  /* 0x0000023000007945 */ /* 0x000fe20003800000 */
[----:B------:R-:W-:Y:S05]  /*5d70*/  @!P0 BRA `(.L_x_26) ;  /* 0x0000020000008947 */ /* 0x000fea0003800000 */
[----:B0-----:R-:W3:Y:S04]  /*5d80*/  LDL.LU R2, [R1+0x28] ;  /* 0x0000280001027983 */ /* 0x001ee80000300800 */
[----:B------:R-:W0:Y:S04]  /*5d90*/  S2R R6, SR_LANEID ;  /* 0x0000000000067919 */ /* 0x000e280000000000 */
[----:B------:R-:W4:Y:S04]  /*5da0*/  S2R R13, SR_TID.X ;  /* 0x00000000000d7919 */ /* 0x000f280000002100 */
[----:B------:R-:W-:Y:S01]  /*5db0*/  BAR.SYNC.DEFER_BLOCKING 0x0 ;  /* 0x0000000000007b1d */ /* 0x000fe20000010000 */
        /* <DEDUP_REMOVED lines=25> */
[----:B------:R0:W-:Y:S01]  /*5f50*/  RED.E.ADD.F32.FTZ.RN.STRONG.GPU [R2.64], R4 ;  /* 0x000000040200798e */ /* 0x0001e2000c10e7a2 */
[----:B------:R-:W-:Y:S01]  /*5f60*/  HFMA2.MMA R13, -RZ, RZ, 0, 0 ;  /* 0x00000000ff0d7435 */ /* 0x000fe200000001ff */
[----:B------:R-:W-:Y:S05]  /*5f70*/  BRA `(.L_x_27) ;  /* 0x0000001000007947 */ /* 0x000fea0003800000 */
.L_x_26:
[----:B------:R-:W3:Y:S02]  /*5f80*/  S2R R13, SR_TID.X ;  /* 0x00000000000d7919 */ /* 0x000ee40000002100 */
.L_x_27:
[----:B0-----:R-:W-:Y:S05]  /*5f90*/  BSYNC B0 ;  /* 0x0000000000007941 */ /* 0x001fea0003800000 */
.L_x_25:
[----:B---3--:R-:W-:-:S13]  /*5fa0*/  ISETP.GE.AND P0, PT, R13, c[0x0][0x16c], PT ;  /* 0x00005b000d007a0c */ /* 0x008fda0003f06270 */
[----:B------:R-:W-:Y:S05]  /*5fb0*/  @P0 EXIT ;  /* 0x000000000000094d */ /* 0x000fea0003800000 */
[----:B------:R-:W-:Y:S01]  /*5fc0*/  ULDC.64 UR8, c[0x0][0x2c8] ;  /* 0x0000b20000087ab9 */ /* 0x000fe20000000a00 */
[----:B------:R-:W-:Y:S01]  /*5fd0*/  BSSY B0, `(.L_x_28) ;  /* 0x0000059000007945 */ /* 0x000fe20003800000 */
[----:B------:R-:W-:Y:S02]  /*5fe0*/  UIMAD UR6, UR15, UR8, URZ ;  /* 0x000000080f0672a4 */ /* 0x000fe4000f8e023f */
[----:B------:R-:W-:Y:S02]  /*5ff0*/  ULDC.64 UR16, c[0x0][0x288] ;  /* 0x0000a20000107ab9 */ /* 0x000fe40000000a00 */
[----:B-12---:R-:W-:Y:S02]  /*6000*/  UIMAD.WIDE.U32 UR4, UR14, UR8, URZ ;  /* 0x000000080e0472a5 */ /* 0x006fe4000f8e003f */
[----:B------:R-:W-:Y:S02]  /*6010*/  UIMAD UR8, UR15, UR16, URZ ;  /* 0x000000100f0872a4 */ /* 0x000fe4000f8e023f */
[----:B------:R-:W-:-:S02]  /*6020*/  ULDC.64 UR10, c[0x0][0x2a8] ;  /* 0x0000aa00000a7ab9 */ /* 0x000fc40000000a00 */
[----:B------:R-:W-:Y:S02]  /*6030*/  UIMAD UR12, UR14, UR9, UR6 ;  /* 0x000000090e0c72a4 */ /* 0x000fe4000f8e0206 */
[----:B------:R-:W-:Y:S02]  /*6040*/  UIMAD UR6, UR15, UR10, URZ ;  /* 0x0000000a0f0672a4 */ /* 0x000fe4000f8e023f */
[----:B------:R-:W-:Y:S02]  /*6050*/  UIMAD.WIDE.U32 UR18, UR14, UR10, URZ ;  /* 0x0000000a0e1272a5 */ /* 0x000fe4000f8e003f */
[----:B------:R-:W-:Y:S02]  /*6060*/  UIMAD UR10, UR14, UR17, UR8 ;  /* 0x000000110e0a72a4 */ /* 0x000fe4000f8e0208 */
[----:B------:R-:W-:Y:S02]  /*6070*/  UIMAD UR11, UR14, UR11, UR6 ;  /* 0x0000000b0e0b72a4 */ /* 0x000fe4000f8e0206 */
[----:B------:R-:W-:-:S02]  /*6080*/  ULDC.64 UR8, c[0x0][0x198] ;  /* 0x0000660000087ab9 */ /* 0x000fc40000000a00 */
[----:B------:R-:W-:Y:S02]  /*6090*/  UIMAD.WIDE.U32 UR6, UR14, UR16, URZ ;  /* 0x000000100e0672a5 */ /* 0x000fe4000f8e003f */
[----:B------:R-:W-:Y:S02]  /*60a0*/  UIMAD.WIDE.U32 UR20, UR14, UR8, URZ ;  /* 0x000000080e1472a5 */ /* 0x000fe4000f8e003f */
[----:B------:R-:W-:Y:S02]  /*60b0*/  ULDC.64 UR16, c[0x0][0x1b8] ;  /* 0x00006e0000107ab9 */ /* 0x000fe40000000a00 */
[----:B------:R-:W-:Y:S02]  /*60c0*/  UIMAD UR8, UR15, UR8, URZ ;  /* 0x000000080f0872a4 */ /* 0x000fe4000f8e023f */
[----:B------:R-:W-:Y:S02]  /*60d0*/  UIMAD UR15, UR15, UR16, URZ ;  /* 0x000000100f0f72a4 */ /* 0x000fe4000f8e023f */
[----:B------:R-:W-:-:S02]  /*60e0*/  UIMAD UR13, UR14, UR9, UR8 ;  /* 0x000000090e0d72a4 */ /* 0x000fc4000f8e0208 */
[----:B------:R-:W-:Y:S02]  /*60f0*/  UIMAD.WIDE.U32 UR8, UR14, UR16, URZ ;  /* 0x000000100e0872a5 */ /* 0x000fe4000f8e003f */
[----:B------:R-:W-:Y:S02]  /*6100*/  UIMAD UR15, UR14, UR17, UR15 ;  /* 0x000000110e0f72a4 */ /* 0x000fe4000f8e020f */
[----:B------:R-:W-:Y:S02]  /*6110*/  UIADD3 UR12, UR5, UR12, URZ ;  /* 0x0000000c050c7290 */ /* 0x000fe4000fffe03f */
[----:B------:R-:W-:Y:S02]  /*6120*/  UIADD3 UR11, UR19, UR11, URZ ;  /* 0x0000000b130b7290 */ /* 0x000fe4000fffe03f */
[----:B------:R-:W-:Y:S02]  /*6130*/  UIADD3 UR10, UR7, UR10, URZ ;  /* 0x0000000a070a7290 */ /* 0x000fe4000fffe03f */
[----:B------:R-:W-:-:S02]  /*6140*/  UIADD3 UR13, UR21, UR13, URZ ;  /* 0x0000000d150d7290 */ /* 0x000fc4000fffe03f */
[----:B------:R-:W-:Y:S02]  /*6150*/  UIADD3 UR15, UR9, UR15, URZ ;  /* 0x0000000f090f7290 */ /* 0x000fe4000fffe03f */
.L_x_29:
[----:B0-----:R-:W0:Y:S01]  /*6160*/  LDS R15, [R13.X4+0x3d60] ;  /* 0x003d60000d0f7984 */ /* 0x001e220000004800 */
[----:B------:R-:W-:Y:S02]  /*6170*/  SHF.R.S32.HI R12, RZ, 0x1f, R13 ;  /* 0x0000001fff0c7819 */ /* 0x000fe4000001140d */
[----:B------:R-:W-:Y:S01]  /*6180*/  MOV R4, UR6 ;  /* 0x0000000600047c02 */ /* 0x000fe20008000f00 */
[----:B------:R-:W1:Y:S01]  /*6190*/  LDS R17, [R13.X4+0x4160] ;  /* 0x004160000d117984 */ /* 0x000e620000004800 */
[----:B------:R-:W-:Y:S01]  /*61a0*/  MOV R8, UR8 ;  /* 0x0000000800087c02 */ /* 0x000fe20008000f00 */
[C---:B------:R-:W-:Y:S01]  /*61b0*/  IMAD R0, R12.reuse, c[0x0][0x290], RZ ;  /* 0x0000a4000c007a24 */ /* 0x040fe200078e02ff */
[----:B------:R-:W-:Y:S02]  /*61c0*/  MOV R3, UR10 ;  /* 0x0000000a00037c02 */ /* 0x000fe40008000f00 */
[----:B------:R-:W-:Y:S01]  /*61d0*/  MOV R2, R4 ;  /* 0x0000000400027202 */ /* 0x000fe20000000f00 */
[----:B------:R-:W-:Y:S01]  /*61e0*/  IMAD R4, R12, c[0x0][0x1c0], RZ ;  /* 0x000070000c047a24 */ /* 0x000fe200078e02ff */
[----:B------:R-:W-:-:S02]  /*61f0*/  MOV R7, UR15 ;  /* 0x0000000f00077c02 */ /* 0x000fc40008000f00 */
[----:B------:R-:W-:Y:S01]  /*6200*/  MOV R6, R8 ;  /* 0x0000000800067202 */ /* 0x000fe20000000f00 */
[C---:B------:R-:W-:Y:S01]  /*6210*/  IMAD.WIDE.U32 R2, R13.reuse, c[0x0][0x290], R2 ;  /* 0x0000a4000d027a25 */ /* 0x040fe200078e0002 */
[----:B------:R-:W-:Y:S02]  /*6220*/  MOV R5, UR7 ;  /* 0x0000000700057c02 */ /* 0x000fe40008000f00 */
[----:B------:R-:W-:Y:S01]  /*6230*/  MOV R9, UR9 ;  /* 0x0000000900097c02 */ /* 0x000fe20008000f00 */
[C---:B------:R-:W-:Y:S01]  /*6240*/  IMAD R5, R13.reuse, c[0x0][0x294], R0 ;  /* 0x0000a5000d057a24 */ /* 0x040fe200078e0200 */
[----:B------:R-:W-:Y:S01]  /*6250*/  YIELD ;  /* 0x0000000000007946 */ /* 0x000fe20003800000 */
[----:B------:R-:W-:-:S03]  /*6260*/  IMAD.WIDE.U32 R6, R13, c[0x0][0x1c0], R6 ;  /* 0x000070000d067a25 */ /* 0x000fc600078e0006 */
[----:B------:R-:W-:Y:S01]  /*6270*/  IADD3 R5, R3, R5, RZ ;  /* 0x0000000503057210 */ /* 0x000fe20007ffe0ff */
[----:B------:R-:W-:Y:S01]  /*6280*/  IMAD R9, R13, c[0x0][0x1c4], R4 ;  /* 0x000071000d097a24 */ /* 0x000fe200078e0204 */
[----:B------:R-:W-:Y:S02]  /*6290*/  LEA R4, P0, R2, c[0x0][0x310], 0x2 ;  /* 0x0000c40002047a11 */ /* 0x000fe400078010ff */
[----:B------:R-:W-:Y:S02]  /*62a0*/  LEA R8, P1, R6, c[0x0][0x230], 0x2 ;  /* 0x00008c0006087a11 */ /* 0x000fe400078210ff */
[----:B------:R-:W-:Y:S02]  /*62b0*/  IADD3 R3, R7, R9, RZ ;  /* 0x0000000907037210 */ /* 0x000fe40007ffe0ff */
[----:B------:R-:W-:Y:S02]  /*62c0*/  LEA.HI.X R5, R2, c[0x0][0x314], R5, 0x2, P0 ;  /* 0x0000c50002057a11 */ /* 0x000fe400000f1405 */
[----:B------:R-:W-:-:S03]  /*62d0*/  LEA.HI.X R9, R6, c[0x0][0x234], R3, 0x2, P1 ;  /* 0x00008d0006097a11 */ /* 0x000fc600008f1403 */
[----:B0-----:R0:W-:Y:S04]  /*62e0*/  RED.E.ADD.F32.FTZ.RN.STRONG.GPU [R4.64], R15 ;  /* 0x0000000f0400798e */ /* 0x0011e8000c10e7a2 */
[----:B------:R2:W1:Y:S01]  /*62f0*/  LDG.E R0, [R8.64] ;  /* 0x0000002208007981 */ /* 0x000462000c1e1900 */
[----:B------:R-:W-:Y:S01]  /*6300*/  MOV R6, UR18 ;  /* 0x0000001200067c02 */ /* 0x000fe20008000f00 */
[C---:B------:R-:W-:Y:S01]  /*6310*/  IMAD R14, R12.reuse, c[0x0][0x2b0], RZ ;  /* 0x0000ac000c0e7a24 */ /* 0x040fe200078e02ff */
[----:B------:R-:W-:Y:S01]  /*6320*/  MOV R10, UR20 ;  /* 0x00000014000a7c02 */ /* 0x000fe20008000f00 */
[----:B------:R-:W-:Y:S01]  /*6330*/  IMAD R16, R12, c[0x0][0x1a0], RZ ;  /* 0x000068000c107a24 */ /* 0x000fe200078e02ff */
[----:B------:R-:W-:Y:S02]  /*6340*/  MOV R3, UR11 ;  /* 0x0000000b00037c02 */ /* 0x000fe40008000f00 */
[----:B------:R-:W-:Y:S01]  /*6350*/  MOV R7, UR19 ;  /* 0x0000001300077c02 */ /* 0x000fe20008000f00 */
[C---:B0-----:R-:W-:Y:S01]  /*6360*/  IMAD R5, R13.reuse, c[0x0][0x2b4], R14 ;  /* 0x0000ad000d057a24 */ /* 0x041fe200078e020e */
[----:B------:R-:W-:Y:S01]  /*6370*/  MOV R2, R6 ;  /* 0x0000000600027202 */ /* 0x000fe20000000f00 */
[----:B--2---:R-:W-:Y:S01]  /*6380*/  IMAD R9, R13, c[0x0][0x1a4], R16 ;  /* 0x000069000d097a24 */ /* 0x004fe200078e0210 */
[----:B------:R-:W-:-:S02]  /*6390*/  MOV R7, UR13 ;  /* 0x0000000d00077c02 */ /* 0x000fc40008000f00 */
[----:B------:R-:W-:Y:S01]  /*63a0*/  MOV R6, R10 ;  /* 0x0000000a00067202 */ /* 0x000fe20000000f00 */
[----:B------:R-:W-:Y:S01]  /*63b0*/  IMAD.WIDE.U32 R2, R13, c[0x0][0x2b0], R2 ;  /* 0x0000ac000d027a25 */ /* 0x000fe200078e0002 */
[----:B------:R-:W-:-:S03]  /*63c0*/  MOV R11, UR21 ;  /* 0x00000015000b7c02 */ /* 0x000fc60008000f00 */
[----:B------:R-:W-:Y:S01]  /*63d0*/  IMAD.WIDE.U32 R6, R13, c[0x0][0x1a0], R6 ;  /* 0x000068000d067a25 */ /* 0x000fe200078e0006 */
[----:B------:R-:W-:Y:S02]  /*63e0*/  IADD3 R5, R3, R5, RZ ;  /* 0x0000000503057210 */ /* 0x000fe40007ffe0ff */
[----:B------:R-:W-:Y:S02]  /*63f0*/  LEA R4, P0, R2, c[0x0][0x318], 0x2 ;  /* 0x0000c60002047a11 */ /* 0x000fe400078010ff */
[----:B------:R-:W-:Y:S02]  /*6400*/  IADD3 R3, R7, R9, RZ ;  /* 0x0000000907037210 */ /* 0x000fe40007ffe0ff */
[----:B------:R-:W-:Y:S02]  /*6410*/  LEA R8, P1, R6, c[0x0][0x228], 0x2 ;  /* 0x00008a0006087a11 */ /* 0x000fe400078210ff */
[----:B------:R-:W-:Y:S02]  /*6420*/  LEA.HI.X R5, R2, c[0x0][0x31c], R5, 0x2, P0 ;  /* 0x0000c70002057a11 */ /* 0x000fe400000f1405 */
[----:B------:R-:W-:Y:S01]  /*6430*/  LEA.HI.X R9, R6, c[0x0][0x22c], R3, 0x2, P1 ;  /* 0x00008b0006097a11 */ /* 0x000fe200008f1403 */
[----:B-1----:R-:W-:-:S05]  /*6440*/  FMUL.FTZ R11, R0, R17 ;  /* 0x00000011000b7220 */ /* 0x002fca0000410000 */
[----:B------:R0:W-:Y:S04]  /*6450*/  RED.E.ADD.F32.FTZ.RN.STRONG.GPU [R4.64], R11 ;  /* 0x0000000b0400798e */ /* 0x0001e8000c10e7a2 */
[----:B------:R-:W2:Y:S01]  /*6460*/  LDG.E R8, [R8.64] ;  /* 0x0000002208087981 */ /* 0x000ea2000c1e1900 */
[----:B------:R-:W-:Y:S01]  /*6470*/  MOV R6, UR4 ;  /* 0x0000000400067c02 */ /* 0x000fe20008000f00 */
[----:B------:R-:W-:Y:S01]  /*6480*/  IMAD R12, R12, c[0x0][0x2d0], RZ ;  /* 0x0000b4000c0c7a24 */ /* 0x000fe200078e02ff */
[----:B------:R-:W-:Y:S02]  /*6490*/  MOV R3, UR12 ;  /* 0x0000000c00037c02 */ /* 0x000fe40008000f00 */
[----:B------:R-:W-:Y:S02]  /*64a0*/  MOV R2, R6 ;  /* 0x0000000600027202 */ /* 0x000fe40000000f00 */
[----:B------:R-:W-:Y:S01]  /*64b0*/  MOV R7, UR5 ;  /* 0x0000000500077c02 */ /* 0x000fe20008000f00 */
[----:B------:R-:W-:-:S02]  /*64c0*/  IMAD R7, R13, c[0x0][0x2d4], R12 ;  /* 0x0000b5000d077a24 */ /* 0x000fc400078e020c */
[C---:B------:R-:W-:Y:S01]  /*64d0*/  IMAD.WIDE.U32 R2, R13.reuse, c[0x0][0x2d0], R2 ;  /* 0x0000b4000d027a25 */ /* 0x040fe200078e0002 */
[----:B------:R-:W-:-:S04]  /*64e0*/  IADD3 R13, R13, c[0x0][0x0], RZ ;  /* 0x000000000d0d7a10 */ /* 0x000fc80007ffe0ff */
[----:B------:R-:W-:Y:S02]  /*64f0*/  IADD3 R3, R3, R7, RZ ;  /* 0x0000000703037210 */ /* 0x000fe40007ffe0ff */
[----:B------:R-:W-:-:S04]  /*6500*/  LEA R6, P0, R2, c[0x0][0x320], 0x2 ;  /* 0x0000c80002067a11 */ /* 0x000fc800078010ff */
[----:B------:R-:W-:Y:S02]  /*6510*/  LEA.HI.X R7, R2, c[0x0][0x324], R3, 0x2, P0 ;  /* 0x0000c90002077a11 */ /* 0x000fe400000f1403 */
[----:B------:R-:W-:Y:S01]  /*6520*/  ISETP.GE.AND P0, PT, R13, c[0x0][0x16c], PT ;  /* 0x00005b000d007a0c */ /* 0x000fe20003f06270 */
[----:B--2---:R-:W-:-:S05]  /*6530*/  FMUL.FTZ R17, R17, R8 ;  /* 0x0000000811117220 */ /* 0x004fca0000410000 */
[----:B------:R0:W-:Y:S07]  /*6540*/  RED.E.ADD.F32.FTZ.RN.STRONG.GPU [R6.64], R17 ;  /* 0x000000110600798e */ /* 0x0001ee000c10e7a2 */
[----:B------:R-:W-:Y:S05]  /*6550*/  @!P0 BRA `(.L_x_29) ;  /* 0xfffffc0000008947 */ /* 0x000fea000383ffff */
[----:B------:R-:W-:Y:S05]  /*6560*/  BSYNC B0 ;  /* 0x0000000000007941 */ /* 0x000fea0003800000 */
.L_x_28:
[----:B------:R-:W-:Y:S05]  /*6570*/  EXIT ;  /* 0x000000000000794d */ /* 0x000fea0003800000 */
.L_x_6:
[----:B------:R-:W-:Y:S01]  /*6580*/  HFMA2.MMA R134, -RZ, RZ, 0, 5.9604644775390625e-08 ;  /* 0x00000001ff867435 */ /* 0x000fe200000001ff */
[----:B------:R-:W-:Y:S02]  /*6590*/  MOV R83, R85 ;  /* 0x0000005500537202 */ /* 0x000fe40000000f00 */
[----:B------:R-:W-:-:S02]  /*65a0*/  MOV R137, RZ ;  /* 0x000000ff00897202 */ /* 0x000fc40000000f00 */
[----:B------:R-:W-:Y:S02]  /*65b0*/  MOV R136, 0xffffffff ;  /* 0xffffffff00887802 */ /* 0x000fe40000000f00 */
[----:B------:R-:W-:Y:S02]  /*65c0*/  MOV R82, 0x65e0 ;  /* 0x000065e000527802 */ /* 0x000fe40000000f00 */
[----:B-----5:R-:W-:Y:S05]  /*65d0*/  CALL.REL.NOINC `($__internal_2_$__cuda_sm70_shflsync_up) ;  /* 0x00000d4000007944 */ /* 0x020fea0003c00000 */
[----:B-1----:R-:W-:Y:S01]  /*65e0*/  MOV R135, R134 ;  /* 0x0000008600877202 */ /* 0x002fe20000000f00 */
[----:B------:R-:W-:Y:S05]  /*65f0*/  BRA `(.L_x_30) ;  /* 0xffffc69000007947 */ /* 0x000fea000383ffff */
.L_x_7:
[----:B------:R-:W-:Y:S01]  /*6600*/  HFMA2.MMA R134, -RZ, RZ, 0, 5.9604644775390625e-08 ;  /* 0x00000001ff867435 */ /* 0x000fe200000001ff */
[----:B------:R-:W-:Y:S02]  /*6610*/  MOV R83, R84 ;  /* 0x0000005400537202 */ /* 0x000fe40000000f00 */
[----:B------:R-:W-:Y:S02]  /*6620*/  MOV R137, RZ ;  /* 0x000000ff00897202 */ /* 0x000fe40000000f00 */
[----:B------:R-:W-:Y:S02]  /*6630*/  MOV R136, 0xffffffff ;  /* 0xffffffff00887802 */ /* 0x000fe40000000f00 */
[----:B------:R-:W-:-:S02]  /*6640*/  MOV R82, 0x6660 ;  /* 0x0000666000527802 */ /* 0x000fc40000000f00 */
[----:B01---5:R-:W-:Y:S05]  /*6650*/  CALL.REL.NOINC `($__internal_2_$__cuda_sm70_shflsync_up) ;  /* 0x00000cc000007944 */ /* 0x023fea0003c00000 */
[----:B------:R-:W-:Y:S01]  /*6660*/  FMUL.FTZ R135, R85, R135 ;  /* 0x0000008755877220 */ /* 0x000fe20000410000 */
[----:B------:R-:W-:Y:S01]  /*6670*/  ISETP.GE.AND P0, PT, R157, 0x1, PT ;  /* 0x000000019d00780c */ /* 0x000fe20003f06270 */
[----:B-1----:R-:W-:Y:S01]  /*6680*/  FFMA.FTZ R82, R85, R134, R84 ;  /* 0x0000008655527223 */ /* 0x002fe20000010054 */
[----:B------:R-:W-:Y:S01]  /*6690*/  HFMA2.MMA R134, -RZ, RZ, 0, 1.1920928955078125e-07 ;  /* 0x00000002ff867435 */ /* 0x000fe200000001ff */
[----:B------:R-:W-:-:S02]  /*66a0*/  MOV R137, RZ ;  /* 0x000000ff00897202 */ /* 0x000fc40000000f00 */
[----:B------:R-:W-:Y:S02]  /*66b0*/  FSEL R85, R85, R135, !P0 ;  /* 0x0000008755557208 */ /* 0x000fe40004000000 */
[----:B------:R-:W-:Y:S02]  /*66c0*/  FSEL R84, R84, R82, !P0 ;  /* 0x0000005254547208 */ /* 0x000fe40004000000 */
[----:B------:R-:W-:Y:S02]  /*66d0*/  MOV R136, 0xffffffff ;  /* 0xffffffff00887802 */ /* 0x000fe40000000f00 */
[----:B------:R-:W-:Y:S02]  /*66e0*/  MOV R83, R85 ;  /* 0x0000005500537202 */ /* 0x000fe40000000f00 */
[----:B------:R-:W-:Y:S02]  /*66f0*/  MOV R82, 0x6710 ;  /* 0x0000671000527802 */ /* 0x000fe40000000f00 */
[----:B------:R-:W-:Y:S05]  /*6700*/  CALL.REL.NOINC `($__internal_2_$__cuda_sm70_shflsync_up) ;  /* 0x00000c1000007944 */ /* 0x000fea0003c00000 */
[----:B-1----:R-:W-:Y:S01]  /*6710*/  MOV R135, R134 ;  /* 0x0000008600877202 */ /* 0x002fe20000000f00 */
[----:B------:R-:W-:Y:S01]  /*6720*/  HFMA2.MMA R134, -RZ, RZ, 0, 1.1920928955078125e-07 ;  /* 0x00000002ff867435 */ /* 0x000fe200000001ff */
[----:B------:R-:W-:-:S02]  /*6730*/  MOV R83, R84 ;  /* 0x0000005400537202 */ /* 0x000fc40000000f00 */
[----:B------:R-:W-:Y:S02]  /*6740*/  MOV R137, RZ ;  /* 0x000000ff00897202 */ /* 0x000fe40000000f00 */
[----:B------:R-:W-:Y:S02]  /*6750*/  MOV R136, 0xffffffff ;  /* 0xffffffff00887802 */ /* 0x000fe40000000f00 */
[----:B------:R-:W-:Y:S02]  /*6760*/  MOV R82, 0x6780 ;  /* 0x0000678000527802 */ /* 0x000fe40000000f00 */
[----:B------:R-:W-:Y:S05]  /*6770*/  CALL.REL.NOINC `($__internal_2_$__cuda_sm70_shflsync_up) ;  /* 0x00000ba000007944 */ /* 0x000fea0003c00000 */
[----:B------:R-:W-:Y:S02]  /*6780*/  ISETP.GE.AND P0, PT, R157, 0x2, PT ;  /* 0x000000029d00780c */ /* 0x000fe40003f06270 */
[----:B------:R-:W-:Y:S02]  /*6790*/  MOV R137, RZ ;  /* 0x000000ff00897202 */ /* 0x000fe40000000f00 */
[----:B------:R-:W-:Y:S02]  /*67a0*/  MOV R136, 0xffffffff ;  /* 0xffffffff00887802 */ /* 0x000fe40000000f00 */
[----:B------:R-:W-:-:S07]  /*67b0*/  MOV R82, 0x6810 ;  /* 0x0000681000527802 */ /* 0x000fce0000000f00 */
[----:B-1----:R-:W-:Y:S01]  /*67c0*/  @P0 FFMA.FTZ R84, R85, R134, R84 ;  /* 0x0000008655540223 */ /* 0x002fe20000010054 */
[----:B------:R-:W-:Y:S01]  /*67d0*/  HFMA2.MMA R134, -RZ, RZ, 0, 2.384185791015625e-07 ;  /* 0x00000004ff867435 */ /* 0x000fe200000001ff */
[----:B------:R-:W-:-:S05]  /*67e0*/  @P0 FMUL.FTZ R85, R135, R85 ;  /* 0x0000005587550220 */ /* 0x000fca0000410000 */
[----:B------:R-:W-:Y:S02]  /*67f0*/  MOV R83, R85 ;  /* 0x0000005500537202 */ /* 0x000fe40000000f00 */
[----:B------:R-:W-:Y:S05]  /*6800*/  CALL.REL.NOINC `($__internal_2_$__cuda_sm70_shflsync_up) ;  /* 0x00000b1000007944 */ /* 0x000fea0003c00000 */
[----:B-1----:R-:W-:Y:S01]  /*6810*/  MOV R135, R134 ;  /* 0x0000008600877202 */ /* 0x002fe20000000f00 */
[----:B------:R-:W-:Y:S01]  /*6820*/  HFMA2.MMA R134, -RZ, RZ, 0, 2.384185791015625e-07 ;  /* 0x00000004ff867435 */ /* 0x000fe200000001ff */
[----:B------:R-:W-:Y:S02]  /*6830*/  MOV R83, R84 ;  /* 0x0000005400537202 */ /* 0x000fe40000000f00 */
[----:B------:R-:W-:Y:S02]  /*6840*/  MOV R137, RZ ;  /* 0x000000ff00897202 */ /* 0x000fe40000000f00 */
[----:B------:R-:W-:Y:S02]  /*6850*/  MOV R136, 0xffffffff ;  /* 0xffffffff00887802 */ /* 0x000fe40000000f00 */
[----:B------:R-:W-:Y:S02]  /*6860*/  MOV R82, 0x6880 ;  /* 0x0000688000527802 */ /* 0x000fe40000000f00 */
[----:B------:R-:W-:Y:S05]  /*6870*/  CALL.REL.NOINC `($__internal_2_$__cuda_sm70_shflsync_up) ;  /* 0x00000aa000007944 */ /* 0x000fea0003c00000 */
[----:B------:R-:W-:Y:S02]  /*6880*/  ISETP.GE.AND P0, PT, R157, 0x4, PT ;  /* 0x000000049d00780c */ /* 0x000fe40003f06270 */
[----:B------:R-:W-:-:S02]  /*6890*/  MOV R137, RZ ;  /* 0x000000ff00897202 */ /* 0x000fc40000000f00 */
[----:B------:R-:W-:Y:S02]  /*68a0*/  MOV R136, 0xffffffff ;  /* 0xffffffff00887802 */ /* 0x000fe40000000f00 */
[----:B------:R-:W-:-:S07]  /*68b0*/  MOV R82, 0x6910 ;  /* 0x0000691000527802 */ /* 0x000fce0000000f00 */
[----:B-1----:R-:W-:Y:S01]  /*68c0*/  @P0 FFMA.FTZ R84, R85, R134, R84 ;  /* 0x0000008655540223 */ /* 0x002fe20000010054 */
[----:B------:R-:W-:Y:S01]  /*68d0*/  HFMA2.MMA R134, -RZ, RZ, 0, 4.76837158203125e-07 ;  /* 0x00000008ff867435 */ /* 0x000fe200000001ff */
[----:B------:R-:W-:-:S05]  /*68e0*/  @P0 FMUL.FTZ R85, R135, R85 ;  /* 0x0000005587550220 */ /* 0x000fca0000410000 */
[----:B------:R-:W-:Y:S02]  /*68f0*/  MOV R83, R85 ;  /* 0x0000005500537202 */ /* 0x000fe40000000f00 */
[----:B------:R-:W-:Y:S05]  /*6900*/  CALL.REL.NOINC `($__internal_2_$__cuda_sm70_shflsync_up) ;  /* 0x00000a1000007944 */ /* 0x000fea0003c00000 */
[----:B-1----:R-:W-:Y:S01]  /*6910*/  MOV R135, R134 ;  /* 0x0000008600877202 */ /* 0x002fe20000000f00 */
[----:B------:R-:W-:Y:S01]  /*6920*/  HFMA2.MMA R134, -RZ, RZ, 0, 4.76837158203125e-07 ;  /* 0x00000008ff867435 */ /* 0x000fe200000001ff */
        /* <DEDUP_REMOVED lines=10> */
[----:B------:R-:W-:Y:S01]  /*69d0*/  HFMA2.MMA R134, -RZ, RZ, 0, 9.5367431640625e-07 ;  /* 0x00000010ff867435 */ /* 0x000fe200000001ff */
[----:B------:R-:W-:-:S05]  /*69e0*/  @P0 FMUL.FTZ R85, R135, R85 ;  /* 0x0000005587550220 */ /* 0x000fca0000410000 */
[----:B------:R-:W-:Y:S02]  /*69f0*/  MOV R83, R85 ;  /* 0x0000005500537202 */ /* 0x000fe40000000f00 */
[----:B------:R-:W-:Y:S05]  /*6a00*/  CALL.REL.NOINC `($__internal_2_$__cuda_sm70_shflsync_up) ;  /* 0x0000091000007944 */ /* 0x000fea0003c00000 */
[----:B-1----:R-:W-:Y:S01]  /*6a10*/  MOV R135, R134 ;  /* 0x0000008600877202 */ /* 0x002fe20000000f00 */
[----:B------:R-:W-:Y:S01]  /*6a20*/  HFMA2.MMA R134, -RZ, RZ, 0, 9.5367431640625e-07 ;  /* 0x00000010ff867435 */ /* 0x000fe200000001ff */
[----:B------:R-:W-:Y:S02]  /*6a30*/  MOV R83, R84 ;  /* 0x0000005400537202 */ /* 0x000fe40000000f00 */
[----:B------:R-:W-:Y:S02]  /*6a40*/  MOV R137, RZ ;  /* 0x000000ff00897202 */ /* 0x000fe40000000f00 */
[----:B------:R-:W-:Y:S02]  /*6a50*/  MOV R136, 0xffffffff ;  /* 0xffffffff00887802 */ /* 0x000fe40000000f00 */
[----:B------:R-:W-:Y:S02]  /*6a60*/  MOV R82, 0x6a80 ;  /* 0x00006a8000527802 */ /* 0x000fe40000000f00 */
[----:B------:R-:W-:Y:S05]  /*6a70*/  CALL.REL.NOINC `($__internal_2_$__cuda_sm70_shflsync_up) ;  /* 0x000008a000007944 */ /* 0x000fea0003c00000 */
[----:B-1----:R-:W-:Y:S01]  /*6a80*/  MOV R82, R134 ;  /* 0x0000008600527202 */ /* 0x002fe20000000f00 */
[----:B------:R-:W-:Y:S05]  /*6a90*/  BRA `(.L_x_31) ;  /* 0xffffc35000007947 */ /* 0x000fea000383ffff */
.L_x_10:
[----:B------:R-:W-:Y:S01]  /*6aa0*/  HFMA2.MMA R134, -RZ, RZ, 0, 5.9604644775390625e-08 ;  /* 0x00000001ff867435 */ /* 0x000fe200000001ff */
[----:B------:R-:W-:-:S02]  /*6ab0*/  MOV R83, R85 ;  /* 0x0000005500537202 */ /* 0x000fc40000000f00 */
[----:B------:R-:W-:Y:S02]  /*6ac0*/  MOV R137, RZ ;  /* 0x000000ff00897202 */ /* 0x000fe40000000f00 */
[----:B------:R-:W-:Y:S02]  /*6ad0*/  MOV R136, 0xffffffff ;  /* 0xffffffff00887802 */ /* 0x000fe40000000f00 */
[----:B------:R-:W-:Y:S02]  /*6ae0*/  MOV R82, 0x6b00 ;  /* 0x00006b0000527802 */ /* 0x000fe40000000f00 */
[----:B012--5:R-:W-:Y:S05]  /*6af0*/  CALL.REL.NOINC `($__internal_2_$__cuda_sm70_shflsync_up) ;  /* 0x0000082000007944 */ /* 0x027fea0003c00000 */
[----:B-1----:R-:W-:Y:S01]  /*6b00*/  MOV R85, R134 ;  /* 0x0000008600557202 */ /* 0x002fe20000000f00 */
[----:B------:R-:W-:Y:S01]  /*6b10*/  HFMA2.MMA R134, -RZ, RZ, 0, 5.9604644775390625e-08 ;  /* 0x00000001ff867435 */ /* 0x000fe200000001ff */
[----:B------:R-:W-:Y:S02]  /*6b20*/  MOV R83, R84 ;  /* 0x0000005400537202 */ /* 0x000fe40000000f00 */
[----:B------:R-:W-:Y:S02]  /*6b30*/  MOV R137, RZ ;  /* 0x000000ff00897202 */ /* 0x000fe40000000f00 */
[----:B------:R-:W-:-:S02]  /*6b40*/  MOV R136, 0xffffffff ;  /* 0xffffffff00887802 */ /* 0x000fc40000000f00 */
[----:B------:R-:W-:Y:S02]  /*6b50*/  MOV R82, 0x6b70 ;  /* 0x00006b7000527802 */ /* 0x000fe40000000f00 */
[----:B------:R-:W-:Y:S05]  /*6b60*/  CALL.REL.NOINC `($__internal_2_$__cuda_sm70_shflsync_up) ;  /* 0x000007b000007944 */ /* 0x000fea0003c00000 */
[----:B------:R-:W-:Y:S01]  /*6b70*/  HFMA2.MMA R158, -RZ, RZ, 0, 0 ;  /* 0x00000000ff9e7435 */ /* 0x000fe200000001ff */
[----:B-1----:R-:W-:Y:S02]  /*6b80*/  MOV R84, R134 ;  /* 0x0000008600547202 */ /* 0x002fe40000000f00 */
[----:B------:R-:W-:Y:S02]  /*6b90*/  MOV R82, R80 ;  /* 0x0000005000527202 */ /* 0x000fe40000000f00 */
[----:B------:R-:W-:Y:S02]  /*6ba0*/  MOV R83, 0x6bc0 ;  /* 0x00006bc000537802 */ /* 0x000fe40000000f00 */
[----:B------:R-:W-:Y:S05]  /*6bb0*/  CALL.REL.NOINC `($__internal_1_$__cuda_sm70_shflsync_idx_p) ;  /* 0x000006d000007944 */ /* 0x000fea0003c00000 */
[----:B-1----:R-:W-:Y:S01]  /*6bc0*/  MOV R80, R158 ;  /* 0x0000009e00507202 */ /* 0x002fe20000000f00 */
[----:B------:R-:W-:Y:S01]  /*6bd0*/  HFMA2.MMA R158, -RZ, RZ, 0, 0 ;  /* 0x00000000ff9e7435 */ /* 0x000fe200000001ff */
[----:B------:R-:W-:Y:S02]  /*6be0*/  MOV R82, R81 ;  /* 0x0000005100527202 */ /* 0x000fe40000000f00 */
[----:B------:R-:W-:-:S03]  /*6bf0*/  MOV R83, 0x6c10 ;  /* 0x00006c1000537802 */ /* 0x000fc60000000f00 */
[----:B0-2---:R-:W-:Y:S05]  /*6c00*/  CALL.REL.NOINC `($__internal_1_$__cuda_sm70_shflsync_idx_p) ;  /* 0x0000068000007944 */ /* 0x005fea0003c00000 */
[----:B-1----:R-:W-:Y:S01]  /*6c10*/  MOV R81, R158 ;  /* 0x0000009e00517202 */ /* 0x002fe20000000f00 */
[----:B0-2---:R-:W-:Y:S05]  /*6c20*/  BRA `(.L_x_32) ;  /* 0xffffc2e000007947 */ /* 0x005fea000383ffff */
.L_x_13:
[----:B------:R-:W-:Y:S01]  /*6c30*/  HFMA2.MMA R158, -RZ, RZ, 0, 5.9604644775390625e-08 ;  /* 0x00000001ff9e7435 */ /* 0x000fe200000001ff */
[----:B------:R-:W-:-:S02]  /*6c40*/  MOV R83, R86 ;  /* 0x0000005600537202 */ /* 0x000fc40000000f00 */
[----:B------:R-:W-:-:S03]  /*6c50*/  MOV R82, 0x6c70 ;  /* 0x00006c7000527802 */ /* 0x000fc60000000f00 */
[----:B------:R-:W-:Y:S05]  /*6c60*/  CALL.REL.NOINC `($__internal_0_$__cuda_sm70_shflsync_down) ;  /* 0x000005a000007944 */ /* 0x000fea0003c00000 */
[----:B-1----:R-:W-:Y:S01]  /*6c70*/  MOV R84, R158 ;  /* 0x0000009e00547202 */ /* 0x002fe20000000f00 */
[----:B0-2---:R-:W-:Y:S05]  /*6c80*/  BRA `(.L_x_33) ;  /* 0xffffc8e000007947 */ /* 0x005fea000383ffff */
.L_x_14:
[----:B------:R-:W-:Y:S01]  /*6c90*/  HFMA2.MMA R158, -RZ, RZ, 0, 5.9604644775390625e-08 ;  /* 0x00000001ff9e7435 */ /* 0x000fe200000001ff */
[----:B------:R-:W-:Y:S02]  /*6ca0*/  MOV R83, R87 ;  /* 0x0000005700537202 */ /* 0x000fe40000000f00 */
[----:B------:R-:W-:-:S03]  /*6cb0*/  MOV R82, 0x6cd0 ;  /* 0x00006cd000527802 */ /* 0x000fc60000000f00 */
[----:B01----:R-:W-:Y:S05]  /*6cc0*/  CALL.REL.NOINC `($__internal_0_$__cuda_sm70_shflsync_down) ;  /* 0x0000054000007944 */ /* 0x003fea0003c00000 */
[C---:B------:R-:W-:Y:S02]  /*6cd0*/  FMUL.FTZ R84, R86.reuse, R84 ;  /* 0x0000005456547220 */ /* 0x040fe40000410000 */
[C---:B-1----:R-:W-:Y:S01]  /*6ce0*/  FFMA.FTZ R82, R86.reuse, R158, R87 ;  /* 0x0000009e56527223 */ /* 0x042fe20000010057 */
[----:B------:R-:W-:Y:S02]  /*6cf0*/  MOV R158, 0x2 ;  /* 0x00000002009e7802 */ /* 0x000fe40000000f00 */
[----:B------:R-:W-:Y:S02]  /*6d00*/  FSEL R86, R86, R84, !P4 ;  /* 0x0000005456567208 */ /* 0x000fe40006000000 */
[----:B------:R-:W-:-:S02]  /*6d10*/  FSEL R87, R87, R82, !P4 ;  /* 0x0000005257577208 */ /* 0x000fc40006000000 */
[----:B------:R-:W-:Y:S02]  /*6d20*/  MOV R83, R86 ;  /* 0x0000005600537202 */ /* 0x000fe40000000f00 */
[----:B------:R-:W-:Y:S02]  /*6d30*/  MOV R82, 0x6d50 ;  /* 0x00006d5000527802 */ /* 0x000fe40000000f00 */
[----:B0-2---:R-:W-:Y:S05]  /*6d40*/  CALL.REL.NOINC `($__internal_0_$__cuda_sm70_shflsync_down) ;  /* 0x000004c000007944 */ /* 0x005fea0003c00000 */
[----:B-1----:R-:W-:Y:S01]  /*6d50*/  MOV R84, R158 ;  /* 0x0000009e00547202 */ /* 0x002fe20000000f00 */
[----:B------:R-:W-:Y:S01]  /*6d60*/  HFMA2.MMA R158, -RZ, RZ, 0, 1.1920928955078125e-07 ;  /* 0x00000002ff9e7435 */ /* 0x000fe200000001ff */
[----:B------:R-:W-:Y:S02]  /*6d70*/  MOV R83, R87 ;  /* 0x0000005700537202 */ /* 0x000fe40000000f00 */
[----:B------:R-:W-:-:S03]  /*6d80*/  MOV R82, 0x6da0 ;  /* 0x00006da000527802 */ /* 0x000fc60000000f00 */
[----:B0-2---:R-:W-:Y:S05]  /*6d90*/  CALL.REL.NOINC `($__internal_0_$__cuda_sm70_shflsync_down) ;  /* 0x0000047000007944 */ /* 0x005fea0003c00000 */
[----:B-1----:R-:W-:Y:S01]  /*6da0*/  @!P3 FFMA.FTZ R87, R86, R158, R87 ;  /* 0x0000009e5657b223 */ /* 0x002fe20000010057 */
[----:B------:R-:W-:Y:S01]  /*6db0*/  MOV R158, 0x4 ;  /* 0x00000004009e7802 */ /* 0x000fe20000000f00 */
[----:B------:R-:W-:Y:S01]  /*6dc0*/  @!P3 FMUL.FTZ R86, R84, R86 ;  /* 0x000000565456b220 */ /* 0x000fe20000410000 */
[----:B------:R-:W-:-:S04]  /*6dd0*/  MOV R82, 0x6e00 ;  /* 0x00006e0000527802 */ /* 0x000fc80000000f00 */
[----:B------:R-:W-:Y:S02]  /*6de0*/  MOV R83, R86 ;  /* 0x0000005600537202 */ /* 0x000fe40000000f00 */
[----:B0-2---:R-:W-:Y:S05]  /*6df0*/  CALL.REL.NOINC `($__internal_0_$__cuda_sm70_shflsync_down) ;  /* 0x0000041000007944 */ /* 0x005fea0003c00000 */
[----:B-1----:R-:W-:Y:S01]  /*6e00*/  MOV R84, R158 ;  /* 0x0000009e00547202 */ /* 0x002fe20000000f00 */
[----:B------:R-:W-:Y:S01]  /*6e10*/  HFMA2.MMA R158, -RZ, RZ, 0, 2.384185791015625e-07 ;  /* 0x00000004ff9e7435 */ /* 0x000fe200000001ff */
[----:B------:R-:W-:Y:S02]  /*6e20*/  MOV R83, R87 ;  /* 0x0000005700537202 */ /* 0x000fe40000000f00 */
[----:B------:R-:W-:-:S03]  /*6e30*/  MOV R82, 0x6e50 ;  /* 0x00006e5000527802 */ /* 0x000fc60000000f00 */
[----:B0-2---:R-:W-:Y:S05]  /*6e40*/  CALL.REL.NOINC `($__internal_0_$__cuda_sm70_shflsync_down) ;  /* 0x000003c000007944 */ /* 0x005fea0003c00000 */
[----:B-1----:R-:W-:Y:S01]  /*6e50*/  @!P2 FFMA.FTZ R87, R86, R158, R87 ;  /* 0x0000009e5657a223 */ /* 0x002fe20000010057 */
[----:B------:R-:W-:Y:S01]  /*6e60*/  HFMA2.MMA R158, -RZ, RZ, 0, 4.76837158203125e-07 ;  /* 0x00000008ff9e7435 */ /* 0x000fe200000001ff */
[----:B------:R-:W-:Y:S01]  /*6e70*/  @!P2 FMUL.FTZ R86, R84, R86 ;  /* 0x000000565456a220 */ /* 0x000fe20000410000 */
[----:B------:R-:W-:Y:S02]  /*6e80*/  MOV R82, 0x6ed0 ;  /* 0x00006ed000527802 */ /* 0x000fe40000000f00 */
[----:B------:R-:W-:Y:S02]  /*6e90*/  MOV R84, R87 ;  /* 0x0000005700547202 */ /* 0x000fe40000000f00 */
[----:B------:R-:W-:-:S04]  /*6ea0*/  MOV R87, R86 ;  /* 0x0000005600577202 */ /* 0x000fc80000000f00 */
[----:B------:R-:W-:Y:S02]  /*6eb0*/  MOV R83, R87 ;  /* 0x0000005700537202 */ /* 0x000fe40000000f00 */
[----:B0-2---:R-:W-:Y:S05]  /*6ec0*/  CALL.REL.NOINC `($__internal_0_$__cuda_sm70_shflsync_down) ;  /* 0x0000034000007944 */ /* 0x005fea0003c00000 */
[----:B-1----:R-:W-:Y:S01]  /*6ed0*/  MOV R85, R158 ;  /* 0x0000009e00557202 */ /* 0x002fe20000000f00 */
[----:B------:R-:W-:Y:S01]  /*6ee0*/  HFMA2.MMA R158, -RZ, RZ, 0, 4.76837158203125e-07 ;  /* 0x00000008ff9e7435 */ /* 0x000fe200000001ff */
[----:B------:R-:W-:Y:S02]  /*6ef0*/  MOV R83, R84 ;  /* 0x0000005400537202 */ /* 0x000fe40000000f00 */
[----:B------:R-:W-:-:S03]  /*6f00*/  MOV R82, 0x6f20 ;  /* 0x00006f2000527802 */ /* 0x000fc60000000f00 */
[----:B0-2---:R-:W-:Y:S05]  /*6f10*/  CALL.REL.NOINC `($__internal_0_$__cuda_sm70_shflsync_down) ;  /* 0x000002f000007944 */ /* 0x005fea0003c00000 */
[----:B-1----:R-:W-:Y:S01]  /*6f20*/  @!P1 FFMA.FTZ R84, R87, R158, R84 ;  /* 0x0000009e57549223 */ /* 0x002fe20000010054 */
[----:B------:R-:W-:Y:S01]  /*6f30*/  HFMA2.MMA R158, -RZ, RZ, 0, 9.5367431640625e-07 ;  /* 0x00000010ff9e7435 */ /* 0x000fe200000001ff */
[----:B------:R-:W-:Y:S01]  /*6f40*/  @!P1 FMUL.FTZ R87, R85, R87 ;  /* 0x0000005755579220 */ /* 0x000fe20000410000 */
[----:B------:R-:W-:Y:S02]  /*6f50*/  MOV R82, 0x6f90 ;  /* 0x00006f9000527802 */ /* 0x000fe40000000f00 */
[----:B------:R-:W-:Y:S02]  /*6f60*/  MOV R86, R84 ;  /* 0x0000005400567202 */ /* 0x000fe40000000f00 */
[----:B------:R-:W-:-:S02]  /*6f70*/  MOV R83, R87 ;  /* 0x0000005700537202 */ /* 0x000fc40000000f00 */
[----:B0-2---:R-:W-:Y:S05]  /*6f80*/  CALL.REL.NOINC `($__internal_0_$__cuda_sm70_shflsync_down) ;  /* 0x0000028000007944 */ /* 0x005fea0003c00000 */
[----:B-1----:R-:W-:Y:S01]  /*6f90*/  MOV R84, R158 ;  /* 0x0000009e00547202 */ /* 0x002fe20000000f00 */
[----:B------:R-:W-:Y:S01]  /*6fa0*/  HFMA2.MMA R158, -RZ, RZ, 0, 9.5367431640625e-07 ;  /* 0x00000010ff9e7435 */ /* 0x000fe200000001ff */
[----:B------:R-:W-:-:S02]  /*6fb0*/  MOV R83, R86 ;  /* 0x0000005600537202 */ /* 0x000fc40000000f00 */
[----:B------:R-:W-:-:S03]  /*6fc0*/  MOV R82, 0x6fe0 ;  /* 0x00006fe000527802 */ /* 0x000fc60000000f00 */
[----:B0-2---:R-:W-:Y:S05]  /*6fd0*/  CALL.REL.NOINC `($__internal_0_$__cuda_sm70_shflsync_down) ;  /* 0x0000023000007944 */ /* 0x005fea0003c00000 */
[----:B-1----:R-:W-:Y:S01]  /*6fe0*/  @!P0 FFMA.FTZ R86, R87, R158, R86 ;  /* 0x0000009e57568223 */ /* 0x002fe20000010056 */
[----:B------:R-:W-:Y:S01]  /*6ff0*/  MOV R158, RZ ;  /* 0x000000ff009e7202 */ /* 0x000fe20000000f00 */
[----:B------:R-:W-:Y:S01]  /*7000*/  @!P0 FMUL.FTZ R87, R84, R87 ;  /* 0x0000005754578220 */ /* 0x000fe20000410000 */
[----:B------:R-:W-:-:S04]  /*7010*/  MOV R83, 0x7040 ;  /* 0x0000704000537802 */ /* 0x000fc80000000f00 */
[----:B------:R-:W-:Y:S02]  /*7020*/  MOV R82, R87 ;  /* 0x0000005700527202 */ /* 0x000fe40000000f00 */
[----:B0-2---:R-:W-:Y:S05]  /*7030*/  CALL.REL.NOINC `($__internal_1_$__cuda_sm70_shflsync_idx_p) ;  /* 0x0000025000007944 */ /* 0x005fea0003c00000 */
[----:B-1----:R-:W-:Y:S01]  /*7040*/  MOV R84, R158 ;  /* 0x0000009e00547202 */ /* 0x002fe20000000f00 */
[----:B------:R-:W-:Y:S01]  /*7050*/  HFMA2.MMA R158, -RZ, RZ, 0, 0 ;  /* 0x00000000ff9e7435 */ /* 0x000fe200000001ff */
[----:B------:R-:W-:Y:S02]  /*7060*/  MOV R82, R86 ;  /* 0x0000005600527202 */ /* 0x000fe40000000f00 */
[----:B------:R-:W-:-:S03]  /*7070*/  MOV R83, 0x7090 ;  /* 0x0000709000537802 */ /* 0x000fc60000000f00 */
[----:B0-2---:R-:W-:Y:S05]  /*7080*/  CALL.REL.NOINC `($__internal_1_$__cuda_sm70_shflsync_idx_p) ;  /* 0x0000020000007944 */ /* 0x005fea0003c00000 */
[----:B------:R-:W-:Y:S02]  /*7090*/  MOV R85, R84 ;  /* 0x0000005400557202 */ /* 0x000fe40000000f00 */
[----:B-1----:R-:W-:Y:S01]  /*70a0*/  MOV R84, R158 ;  /* 0x0000009e00547202 */ /* 0x002fe20000000f00 */
[----:B------:R-:W-:Y:S01]  /*70b0*/  HFMA2.MMA R158, -RZ, RZ, 0, 5.9604644775390625e-08 ;  /* 0x00000001ff9e7435 */ /* 0x000fe200000001ff */
[----:B------:R-:W-:Y:S02]  /*70c0*/  MOV R83, R87 ;  /* 0x0000005700537202 */ /* 0x000fe40000000f00 */
[----:B------:R-:W-:-:S03]  /*70d0*/  MOV R82, 0x70f0 ;  /* 0x000070f000527802 */ /* 0x000fc60000000f00 */
[----:B0-2---:R-:W-:Y:S05]  /*70e0*/  CALL.REL.NOINC `($__internal_0_$__cuda_sm70_shflsync_down) ;  /* 0x0000012000007944 */ /* 0x005fea0003c00000 */
[----:B-1----:R-:W-:Y:S01]  /*70f0*/  MOV R159, R158 ;  /* 0x0000009e009f7202 */ /* 0x002fe20000000f00 */
[----:B------:R-:W-:Y:S01]  /*7100*/  HFMA2.MMA R158, -RZ, RZ, 0, 5.9604644775390625e-08 ;  /* 0x00000001ff9e7435 */ /* 0x000fe200000001ff */
[----:B------:R-:W-:-:S02]  /*7110*/  MOV R83, R86 ;  /* 0x0000005600537202 */ /* 0x000fc40000000f00 */
[----:B------:R-:W-:-:S03]  /*7120*/  MOV R82, 0x7140 ;  /* 0x0000714000527802 */ /* 0x000fc60000000f00 */
[----:B0-2---:R-:W-:Y:S05]  /*7130*/  CALL.REL.NOINC `($__internal_0_$__cuda_sm70_shflsync_down) ;  /* 0x000000d000007944 */ /* 0x005fea0003c00000 */
[----:B-1----:R-:W-:Y:S01]  /*7140*/  MOV R87, R158 ;  /* 0x0000009e00577202 */ /* 0x002fe20000000f00 */
[----:B------:R-:W-:Y:S01]  /*7150*/  HFMA2.MMA R158, -RZ, RZ, 0, 0 ;  /* 0x00000000ff9e7435 */ /* 0x000fe200000001ff */
[----:B------:R-:W-:Y:S02]  /*7160*/  MOV R86, R159 ;  /* 0x0000009f00567202 */ /* 0x000fe40000000f00 */
[----:B------:R-:W-:Y:S02]  /*7170*/  MOV R82, R80 ;  /* 0x0000005000527202 */ /* 0x000fe40000000f00 */
[----:B------:R-:W-:Y:S02]  /*7180*/  MOV R83, 0x71a0 ;  /* 0x000071a000537802 */ /* 0x000fe40000000f00 */
[----:B0-2---:R-:W-:Y:S05]  /*7190*/  CALL.REL.NOINC `($__internal_1_$__cuda_sm70_shflsync_idx_p) ;  /* 0x000000f000007944 */ /* 0x005fea0003c00000 */
[----:B-1----:R-:W-:Y:S01]  /*71a0*/  MOV R159, R158 ;  /* 0x0000009e009f7202 */ /* 0x002fe20000000f00 */
[----:B------:R-:W-:Y:S01]  /*71b0*/  HFMA2.MMA R158, -RZ, RZ, 0, 0 ;  /* 0x00000000ff9e7435 */ /* 0x000fe200000001ff */
[----:B------:R-:W-:Y:S02]  /*71c0*/  MOV R82, R81 ;  /* 0x0000005100527202 */ /* 0x000fe40000000f00 */
[----:B------:R-:W-:-:S03]  /*71d0*/  MOV R83, 0x71f0 ;  /* 0x000071f000537802 */ /* 0x000fc60000000f00 */
[----:B0-2---:R-:W-:Y:S05]  /*71e0*/  CALL.REL.NOINC `($__internal_1_$__cuda_sm70_shflsync_idx_p) ;  /* 0x000000a000007944 */ /* 0x005fea0003c00000 */
[----:B-1----:R-:W-:Y:S01]  /*71f0*/  MOV R83, R158 ;  /* 0x0000009e00537202 */ /* 0x002fe20000000f00 */
[----:B0-2---:R-:W-:Y:S05]  /*7200*/  BRA `(.L_x_34) ;  /* 0xffffc50000007947 */ /* 0x005fea000383ffff */
        .weak           $__internal_0_$__cuda_sm70_shflsync_down
        .type           $__internal_0_$__cuda_sm70_shflsync_down,@function
        .size           $__internal_0_$__cuda_sm70_shflsync_down,($__internal_1_$__cuda_sm70_shflsync_idx_p - $__internal_0_$__cuda_sm70_shflsync_down)
$__internal_0_$__cuda_sm70_shflsync_down:
[----:B------:R-:W-:Y:S01]  /*7210*/  HFMA2.MMA R123, -RZ, RZ, 0, 1.847743988037109375e-06 ;  /* 0x0000001fff7b7435 */ /* 0x000fe200000001ff */
[----:B------:R-:W-:-:S04]  /*7220*/  MOV R157, 0xffffffff ;  /* 0xffffffff009d7802 */ /* 0x000fc80000000f00 */
[----:B------:R-:W-:Y:S04]  /*7230*/  WARPSYNC R157 ;  /* 0x0000009d00007348 */ /* 0x000fe80003800000 */
[----:B------:R0:W1:Y:S04]  /*7240*/  SHFL.DOWN PT, R158, R83, R158, R123 ;  /* 0x0800009e539e7389 */ /* 0x00006800000e007b */
[----:B0-----:R-:W0:Y:S01]  /*7250*/  S2R R157, SR_LANEID ;  /* 0x00000000009d7919 */ /* 0x001e220000000000 */
[----:B------:R-:W-:-:S03]  /*7260*/  MOV R83, 0x0 ;  /* 0x0000000000537802 */ /* 0x000fc60000000f00 */
[----:B------:R-:W2:Y:S01]  /*7270*/  S2R R123, SR_TID.X ;  /* 0x00000000007b7919 */ /* 0x000ea20000002100 */
[----:B------:R-:W-:Y:S05]  /*7280*/  RET.REL.NODEC R82 `(_Z25selective_scan_bwd_kernelI32Selective_Scan_bwd_kernel_traitsILi128ELi16ELb0ELb0ELb0ELb0ELb0EffEEv12SSMParamsBwd) ;  /* 0xffff8d7052007950 */ /* 0x000fea0003c3ffff */
        .weak           $__internal_1_$__cuda_sm70_shflsync_idx_p
        .type           $__internal_1_$__cuda_sm70_shflsync_idx_p,@function
        .size           $__internal_1_$__cuda_sm70_shflsync_idx_p,($__internal_2_$__cuda_sm70_shflsync_up - $__internal_1_$__cuda_sm70_shflsync_idx_p)
$__internal_1_$__cuda_sm70_shflsync_idx_p:
[----:B------:R-:W-:Y:S01]  /*7290*/  HFMA2.MMA R123, -RZ, RZ, 0, 1.847743988037109375e-06 ;  /* 0x0000001fff7b7435 */ /* 0x000fe200000001ff */
[----:B------:R-:W-:-:S04]  /*72a0*/  MOV R157, 0xffffffff ;  /* 0xffffffff009d7802 */ /* 0x000fc80000000f00 */
[----:B------:R-:W-:Y:S04]  /*72b0*/  WARPSYNC R157 ;  /* 0x0000009d00007348 */ /* 0x000fe80003800000 */
[----:B------:R0:W1:Y:S04]  /*72c0*/  SHFL.IDX PT, R158, R82, R158, R123 ;  /* 0x0000009e529e7389 */ /* 0x00006800000e007b */
[----:B0-----:R-:W0:Y:S01]  /*72d0*/  S2R R157, SR_LANEID ;  /* 0x00000000009d7919 */ /* 0x001e220000000000 */
[----:B------:R-:W-:Y:S01]  /*72e0*/  MOV R82, R83 ;  /* 0x0000005300527202 */ /* 0x000fe20000000f00 */
[----:B------:R-:W-:-:S02]  /*72f0*/  HFMA2.MMA R83, -RZ, RZ, 0, 0 ;  /* 0x00000000ff537435 */ /* 0x000fc400000001ff */
[----:B------:R-:W2:Y:S04]  /*7300*/  S2R R123, SR_TID.X ;  /* 0x00000000007b7919 */ /* 0x000ea80000002100 */
[----:B------:R-:W-:Y:S05]  /*7310*/  RET.REL.NODEC R82 `(_Z25selective_scan_bwd_kernelI32Selective_Scan_bwd_kernel_traitsILi128ELi16ELb0ELb0ELb0ELb0ELb0EffEEv12SSMParamsBwd) ;  /* 0xffff8ce052007950 */ /* 0x000fea0003c3ffff */
        .weak           $__internal_2_$__cuda_sm70_shflsync_up
        .type           $__internal_2_$__cuda_sm70_shflsync_up,@function
        .size           $__internal_2_$__cuda_sm70_shflsync_up,(.L_x_8818 - $__internal_2_$__cuda_sm70_shflsync_up)
$__internal_2_$__cuda_sm70_shflsync_up:
[----:B------:R-:W-:Y:S04]  /*7320*/  WARPSYNC R136 ;  /* 0x0000008800007348 */ /* 0x000fe80003800000 */
[----:B------:R0:W1:Y:S02]  /*7330*/  SHFL.UP PT, R134, R83, R134, R137 ;  /* 0x0400008653867389 */ /* 0x00006400000e0089 */
[----:B0-----:R-:W-:-:S04]  /*7340*/  MOV R83, 0x0 ;  /* 0x0000000000537802 */ /* 0x001fc80000000f00 */
[----:B------:R-:W-:Y:S05]  /*7350*/  RET.REL.NODEC R82 `(_Z25selective_scan_bwd_kernelI32Selective_Scan_bwd_kernel_traitsILi128ELi16ELb0ELb0ELb0ELb0ELb0EffEEv12SSMParamsBwd) ;  /* 0xffff8ca052007950 */ /* 0x000fea0003c3ffff */
.L_x_35:
[----:B------:R-:W-:-:S00]  /*7360*/  BRA `(.L_x_35) ;  /* 0xfffffff000007947 */ /* 0x000fc0000383ffff */
[----:B------:R-:W-:-:S00]  /*7370*/  NOP ;  /* 0x0000000000007918 */ /* 0x000fc00000000000 */
        /* <DEDUP_REMOVED lines=8> */
.L_x_8818:


//--------------------- .text._Z25selective_scan_bwd_kernelI32Selective_Scan_bwd_kernel_traitsILi128ELi16ELb0ELb0ELb0ELb0ELb1EffEEv12SSMParamsBwd --------------------------
	.section	.text._Z25selective_scan_bwd_kernelI32Selective_Scan_bwd_kernel_traitsILi128ELi16ELb0ELb0ELb0ELb0ELb1EffEEv12SSMParamsBwd,"ax",@progbits
	.sectioninfo	@"SHI_REGISTERS=168"
	.align	128
        .global         _Z25selective_scan_bwd_kernelI32Selective_Scan_bwd_kernel_traitsILi128ELi16ELb0ELb0ELb0ELb0ELb1EffEEv12SSMParamsBwd
        .type           _Z25selective_scan_bwd_kernelI32Selective_Scan_bwd_kernel_traitsILi128ELi16ELb0ELb0ELb0ELb0ELb1EffEEv12SSMParamsBwd,@function
        .size           _Z25selective_scan_bwd_kernelI32Selective_Scan_bwd_kernel_traitsILi128ELi16ELb0ELb0ELb0ELb0ELb1EffEEv12SSMParamsBwd,(.L_x_8821 - _Z25selective_scan_bwd_kernelI32Selective_Scan_bwd_kernel_traitsILi128ELi16ELb0ELb0ELb0ELb0ELb1EffEEv12SSMParamsBwd)
        .other          _Z25selective_scan_bwd_kernelI32Selective_Scan_bwd_kernel_traitsILi128ELi16ELb0ELb0ELb0ELb0ELb1EffEEv12SSMParamsBwd,@"STO_CUDA_ENTRY STV_DEFAULT"
_Z25selective_scan_bwd_kernelI32Selective_Scan_bwd_kernel_traitsILi128ELi16ELb0ELb0ELb0ELb0ELb1EffEEv12SSMParamsBwd:
.text._Z25selective_scan_bwd_kernelI32Selective_Scan_bwd_kernel_traitsILi128ELi16ELb0ELb0ELb0ELb0ELb1EffEEv12SSMParamsBwd:
        /* <DEDUP_REMOVED lines=23> */
[----:B------:R-:W-:Y:S01]  /*0170*/  MOV R4, UR6 ;  /* 0x0000000600047c02 */ /* 0x000fe20008000f00 */
[----:B------:R-:W-:Y:S01]  /*0180*/  ULDC.64 UR24, c[0x0][0x1d8] ;  /* 0x0000760000187ab9 */ /* 0x000fe20000000a00 */
[----:B------:R-:W-:Y:S01]  /*0190*/  MOV R3, UR5 ;  /* 0x0000000500037c02 */ /* 0x000fe20008000f00 */
[----:B------:R-:W-:-:S02]  /*01a0*/  UISETP.NE.U32.AND UP1, UPT, URZ, UR20, UPT ;  /* 0x000000143f00728c */ /* 0x000fc4000bf25070 */
[----:B------:R-:W-:Y:S01]  /*01b0*/  MOV R5, UR7 ;  /* 0x0000000700057c02 */ /* 0x000fe20008000f00 */
[----:B------:R-:W-:Y:S01]  /*01c0*/  ULDC.64 UR4, c[0x0][0x260] ;  /* 0x0000980000047ab9 */ /* 0x000fe20000000a00 */
[----:B------:R-:W2:Y:S01]  /*01d0*/  @P0 LDG.E R2, [R2.64] ;  /* 0x0000002202020981 */ /* 0x000ea2000c1e1900 */
[----:B------:R-:W-:Y:S02]  /*01e0*/  UISETP.NE.AND.EX UP1, UPT, URZ, UR21, UPT, UP1 ;  /* 0x000000153f00728c */ /* 0x000fe4000bf25310 */
[----:B-1----:R-:W-:Y:S01]  /*01f0*/  USHF.R.S32.HI UR38, URZ, 0x1f, UR37 ;  /* 0x0000001f3f267899 */ /* 0x002fe20008011425 */
[----:B------:R-:W3:Y:S01]  /*0200*/  @P1 LDG.E R4, [R4.64] ;  /* 0x0000002204041981 */ /* 0x000ee2000c1e1900 */
[----:B------:R-:W-:Y:S02]  /*0210*/  UISETP.NE.U32.AND UP0, UPT, URZ, UR4, UPT ;  /* 0x000000043f00728c */ /* 0x000fe4000bf05070 */
[----:B------:R-:W-:Y:S01]  /*0220*/  UIMAD.WIDE.U32 UR12, UR37, UR8, URZ ;  /* 0x00000008250c72a5 */ /* 0x000fe2000f8e003f */
[----:B------:R0:W-:Y:S01]  /*0230*/  STL [R1+0x34], RZ ;  /* 0x000034ff01007387 */ /* 0x0001e20000100800 */
[----:B------:R-:W-:-:S02]  /*0240*/  UISETP.NE.AND.EX UP0, UPT, URZ, UR5, UPT, UP0 ;  /* 0x000000053f00728c */ /* 0x000fc4000bf05300 */
[----:B------:R-:W-:Y:S01]  /*0250*/  UIMAD UR5, UR38, UR8, URZ ;  /* 0x00000008260572a4 */ /* 0x000fe2000f8e023f */
[----:B------:R0:W-:Y:S01]  /*0260*/  STL [R1+0x30], RZ ;  /* 0x000030ff01007387 */ /* 0x0001e20000100800 */
[----:B------:R-:W-:Y:S02]  /*0270*/  ULDC.64 UR6, c[0x0][0x1d0] ;  /* 0x0000740000067ab9 */ /* 0x000fe40000000a00 */
[----:B------:R-:W-:Y:S02]  /*0280*/  UMOV UR8, URZ ;  /* 0x0000003f00087c82 */ /* 0x000fe40008000000 */
[----:B------:R-:W-:Y:S02]  /*0290*/  @UP1 ULEA UR8, UP3, UR14, UR20, 0x2 ;  /* 0x000000140e081291 */ /* 0x000fe4000f86103f */
[----:B------:R-:W-:Y:S02]  /*02a0*/  UISETP.NE.U32.AND UP2, UPT, URZ, UR22, UPT ;  /* 0x000000163f00728c */ /* 0x000fe4000bf45070 */
[----:B------:R-:W-:-:S02]  /*02b0*/  UIMAD UR18, UR37, UR9, UR5 ;  /* 0x00000009251272a4 */ /* 0x000fc4000f8e0205 */
[----:B------:R-:W-:Y:S02]  /*02c0*/  UIMAD UR4, UR38, UR6, URZ ;  /* 0x00000006260472a4 */ /* 0x000fe4000f8e023f */
[----:B------:R-:W-:Y:S02]  /*02d0*/  UMOV UR9, URZ ;  /* 0x0000003f00097c82 */ /* 0x000fe40008000000 */
[----:B------:R-:W-:Y:S02]  /*02e0*/  @UP1 ULEA.HI.X UR9, UR14, UR21, UR15, 0x2, UP3 ;  /* 0x000000150e091291 */ /* 0x000fe400098f140f */
[----:B------:R-:W-:Y:S02]  /*02f0*/  UISETP.NE.AND.EX UP2, UPT, URZ, UR23, UPT, UP2 ;  /* 0x000000173f00728c */ /* 0x000fe4000bf45320 */
[----:B------:R-:W-:Y:S02]  /*0300*/  ULDC.64 UR20, c[0x0][0x1e8] ;  /* 0x00007a0000147ab9 */ /* 0x000fe40000000a00 */
[----:B------:R-:W-:-:S02]  /*0310*/  UIMAD.WIDE.U32 UR10, UR37, UR6, URZ ;  /* 0x00000006250a72a5 */ /* 0x000fc4000f8e003f */
[----:B------:R-:W-:Y:S02]  /*0320*/  UIMAD UR16, UR37, UR7, UR4 ;  /* 0x00000007251072a4 */ /* 0x000fe4000f8e0204 */
[----:B------:R-:W-:Y:S02]  /*0330*/  UIMAD UR19, UR15, UR20, URZ ;  /* 0x000000140f1372a4 */ /* 0x000fe4000f8e023f */
[----:B------:R-:W-:Y:S02]  /*0340*/  UIMAD UR6, UR38, UR26, URZ ;  /* 0x0000001a260672a4 */ /* 0x000fe4000f8e023f */
[----:B------:R-:W-:Y:S02]  /*0350*/  UIMAD UR17, UR15, UR24, URZ ;  /* 0x000000180f1172a4 */ /* 0x000fe4000f8e023f */
[----:B------:R-:W-:Y:S02]  /*0360*/  UIADD3 UR11, UR11, UR16, URZ ;  /* 0x000000100b0b7290 */ /* 0x000fe4000fffe03f */
[----:B------:R-:W-:-:S02]  /*0370*/  UIMAD.WIDE.U32 UR4, UR37, UR26, URZ ;  /* 0x0000001a250472a5 */ /* 0x000fc4000f8e003f */
[----:B------:R-:W-:Y:S02]  /*0380*/  UIADD3 UR13, UR13, UR18, URZ ;  /* 0x000000120d0d7290 */ /* 0x000fe4000fffe03f */
[----:B------:R-:W-:Y:S02]  /*0390*/  UIMAD UR26, UR14, UR21, UR19 ;  /* 0x000000150e1a72a4 */ /* 0x000fe4000f8e0213 */
[----:B------:R-:W-:Y:S02]  /*03a0*/  UIMAD UR27, UR37, UR27, UR6 ;  /* 0x0000001b251b72a4 */ /* 0x000fe4000f8e0206 */
[----:B------:R-:W-:Y:S02]  /*03b0*/  UIMAD UR25, UR14, UR25, UR17 ;  /* 0x000000190e1972a4 */ /* 0x000fe4000f8e0211 */
[----:B------:R-:W-:Y:S02]  /*03c0*/  ULDC.64 UR18, c[0x0][0x280] ;  /* 0x0000a00000127ab9 */ /* 0x000fe40000000a00 */
[----:B------:R-:W-:-:S02]  /*03d0*/  UMOV UR6, URZ ;  /* 0x0000003f00067c82 */ /* 0x000fc40008000000 */
[----:B------:R-:W-:Y:S02]  /*03e0*/  UIMAD.WIDE.U32 UR16, UR14, UR24, UR10 ;  /* 0x000000180e1072a5 */ /* 0x000fe4000f8e000a */
[----:B------:R-:W-:Y:S02]  /*03f0*/  ULDC UR29, c[0x0][0x174] ;  /* 0x00005d00001d7ab9 */ /* 0x000fe40000000800 */
[----:B------:R-:W-:Y:S02]  /*0400*/  @UP2 ULEA UR6, UP1, UR14, UR22, 0x2 ;  /* 0x000000160e062291 */ /* 0x000fe4000f82103f */
[----:B------:R-:W-:Y:S02]  /*0410*/  UIMAD UR24, UR15, UR18, URZ ;  /* 0x000000120f1872a4 */ /* 0x000fe4000f8e023f */
[----:B------:R-:W-:Y:S02]  /*0420*/  ULEA UR22, UR29, 0xfffff800, 0xb ;  /* 0xfffff8001d167891 */ /* 0x000fe4000f8e583f */
[----:B------:R-:W-:-:S02]  /*0430*/  UIMAD.WIDE.U32 UR20, UR14, UR20, UR12 ;  /* 0x000000140e1472a5 */ /* 0x000fc4000f8e000c */
[----:B------:R-:W-:Y:S02]  /*0440*/  UMOV UR7, URZ ;  /* 0x0000003f00077c82 */ /* 0x000fe40008000000 */
[----:B------:R-:W-:Y:S02]  /*0450*/  @UP2 ULEA.HI.X UR7, UR14, UR23, UR15, 0x2, UP1 ;  /* 0x000000170e072291 */ /* 0x000fe400088f140f */
[----:B------:R-:W-:Y:S02]  /*0460*/  UIMAD UR28, UR14, UR19, UR24 ;  /* 0x000000130e1c72a4 */ /* 0x000fe4000f8e0218 */
[----:B------:R-:W-:Y:S02]  /*0470*/  UIADD3 UR24, UP1, UR22, UR16, URZ ;  /* 0x0000001016187290 */ /* 0x000fe4000ff3e03f */
[----:B------:R-:W-:Y:S02]  /*0480*/  USHF.R.S32.HI UR23, URZ, 0x1f, UR22 ;  /* 0x0000001f3f177899 */ /* 0x000fe40008011416 */
[----:B------:R-:W-:-:S02]  /*0490*/  UIADD3 UR16, UP2, UR22, UR20, URZ ;  /* 0x0000001416107290 */ /* 0x000fc4000ff5e03f */
[----:B------:R-:W-:Y:S02]  /*04a0*/  UIADD3 UR5, UR5, UR27, URZ ;  /* 0x0000001b05057290 */ /* 0x000fe4000fffe03f */
[----:B------:R-:W-:Y:S02]  /*04b0*/  ULDC.64 UR12, c[0x0][0x240] ;  /* 0x00009000000c7ab9 */ /* 0x000fe40000000a00 */
[----:B------:R-:W-:Y:S02]  /*04c0*/  ULDC.64 UR10, c[0x0][0x248] ;  /* 0x00009200000a7ab9 */ /* 0x000fe40000000a00 */
[----:B------:R-:W-:Y:S02]  /*04d0*/  UIADD3.X UR25, UR23, UR17, UR25, UP1, !UPT ;  /* 0x0000001117197290 */ /* 0x000fe40008ffe419 */
[----:B------:R-:W-:Y:S02]  /*04e0*/  UIADD3.X UR21, UR23, UR21, UR26, UP2, !UPT ;  /* 0x0000001517157290 */ /* 0x000fe400097fe41a */
[----:B------:R-:W-:-:S02]  /*04f0*/  ULEA UR17, UP1, UR24, UR12, 0x2 ;  /* 0x0000000c18117291 */ /* 0x000fc4000f82103f */
[----:B------:R-:W-:Y:S02]  /*0500*/  ULEA UR20, UP2, UR16, UR10, 0x2 ;  /* 0x0000000a10147291 */ /* 0x000fe4000f84103f */
[----:B------:R-:W-:Y:S02]  /*0510*/  UIMAD.WIDE.U32 UR18, UR14, UR18, UR4 ;  /* 0x000000120e1272a5 */ /* 0x000fe4000f8e0004 */
[----:B------:R-:W-:Y:S02]  /*0520*/  ULEA.HI.X UR24, UR24, UR13, UR25, 0x2, UP1 ;  /* 0x0000000d18187291 */ /* 0x000fe400088f1419 */
[----:B------:R-:W-:Y:S02]  /*0530*/  ULEA.HI.X UR21, UR16, UR11, UR21, 0x2, UP2 ;  /* 0x0000000b10157291 */ /* 0x000fe400090f1415 */
[----:B------:R-:W-:Y:S02]  /*0540*/  UIADD3 UR11, UP1, UR22, UR18, URZ ;  /* 0x00000012160b7290 */ /* 0x000fe4000ff3e03f */
[----:B------:R-:W-:-:S02]  /*0550*/  ULDC.64 UR12, c[0x0][0x308] ;  /* 0x0000c200000c7ab9 */ /* 0x000fc40000000a00 */
[----:B------:R-:W-:Y:S02]  /*0560*/  UIADD3.X UR23, UR23, UR19, UR28, UP1, !UPT ;  /* 0x0000001317177290 */ /* 0x000fe40008ffe41c */
[----:B------:R-:W-:Y:S02]  /*0570*/  ULEA UR22, UP1, UR11, UR12, 0x2 ;  /* 0x0000000c0b167291 */ /* 0x000fe4000f82103f */
[----:B------:R-:W-:Y:S02]  /*0580*/  ULDC UR10, c[0x0][0x164] ;  /* 0x00005900000a7ab9 */ /* 0x000fe40000000800 */
[----:B------:R-:W-:Y:S02]  /*0590*/  @UP0 UIMAD UR10, UR37, UR10, UR14 ;  /* 0x0000000a250a02a4 */ /* 0x000fe4000f8e020e */
[----:B------:R-:W-:Y:S02]  /*05a0*/  ULEA.HI.X UR23, UR11, UR13, UR23, 0x2, UP1 ;  /* 0x0000000d0b177291 */ /* 0x000fe400088f1417 */
[----:B------:R-:W-:-:S02]  /*05b0*/  UISETP.GE.AND UP1, UPT, UR29, 0x1, UPT ;  /* 0x000000011d00788c */ /* 0x000fc4000bf26270 */
[----:B------:R-:W-:Y:S02]  /*05c0*/  UMOV UR4, URZ ;  /* 0x0000003f00047c82 */ /* 0x000fe40008000000 */
[----:B------:R-:W-:Y:S02]  /*05d0*/  @UP0 UIMAD UR12, UR10, UR29, URZ ;  /* 0x0000001d0a0c02a4 */ /* 0x000fe4000f8e023f */
[----:B------:R-:W-:Y:S02]  /*05e0*/  ULDC UR13, c[0x0][0x16c] ;  /* 0x00005b00000d7ab9 */ /* 0x000fe40000000800 */
[----:B------:R-:W-:Y:S02]  /*05f0*/  @UP0 UIMAD UR12, UR12, UR13, URZ ;  /* 0x0000000d0c0c02a4 */ /* 0x000fe4000f8e023f */
[----:B------:R-:W-:Y:S02]  /*0600*/  ULDC.64 UR10, c[0x0][0x260] ;  /* 0x00009800000a7ab9 */ /* 0x000fe40000000a00 */
[----:B------:R-:W-:-:S02]  /*0610*/  @UP0 UMOV UR13, 0x8 ;  /* 0x00000008000d0882 */ /* 0x000fc40000000000 */
[----:B------:R-:W-:Y:S02]  /*0620*/  @UP0 UIMAD.WIDE UR10, UR12, UR13, UR10 ;  /* 0x0000000d0c0a02a5 */ /* 0x000fe4000f8e020a */
[----:B------:R-:W-:Y:S02]  /*0630*/  UMOV UR5, URZ ;  /* 0x0000003f00057c82 */ /* 0x000fe40008000000 */
[----:B------:R-:W-:Y:S02]  /*0640*/  UMOV UR12, UR6 ;  /* 0x00000006000c7c82 */ /* 0x000fe40008000000 */
[----:B------:R-:W-:Y:S02]  /*0650*/  UMOV UR13, UR7 ;  /* 0x00000007000d7c82 */ /* 0x000fe40008000000 */
        /* <DEDUP_REMOVED lines=13> */
[----:B---3--:R-:W-:Y:S02]  /*0730*/  SHF.L.U32 R0, R147, 0x4, RZ ;  /* 0x0000000493007819 */ /* 0x008fe400000006ff */
[----:B0-----:R-:W-:Y:S02]  /*0740*/  SHF.R.S32.HI R2, RZ, 0x1f, R147 ;  /* 0x0000001fff027819 */ /* 0x001fe40000011493 */
[----:B------:R-:W-:Y:S02]  /*0750*/  LOP3.LUT R0, R0, 0xfffffe00, RZ, 0xc0, !PT ;  /* 0xfffffe0000007812 */ /* 0x000fe400078ec0ff */
[----:B------:R-:W-:-:S02]  /*0760*/  LEA.HI R2, R2, R147, RZ, 0x5 ;  /* 0x0000009302027211 */ /* 0x000fc400078f28ff */
[----:B------:R-:W-:Y:S02]  /*0770*/  LOP3.LUT R75, R0, 0x1f, R147, 0xf8, !PT ;  /* 0x0000001f004b7812 */ /* 0x000fe400078ef893 */
[----:B------:R-:W-:Y:S02]  /*0780*/  SHF.R.S32.HI R156, RZ, 0x5, R2 ;  /* 0x00000005ff9c7819 */ /* 0x000fe40000011402 */
[----:B----4-:R-:W-:Y:S02]  /*0790*/  SHF.R.S32.HI R0, RZ, 0x1f, R75 ;  /* 0x0000001fff007819 */ /* 0x010fe4000001144b */
.L_x_63:
[----:B------:R-:W-:Y:S01]  /*07a0*/  ULDC UR24, c[0x0][0x174] ;  /* 0x00005d0000187ab9 */ /* 0x000fe20000000800 */
[----:B------:R-:W-:Y:S01]  /*07b0*/  BAR.SYNC.DEFER_BLOCKING 0x0 ;  /* 0x0000000000007b1d */ /* 0x000fe20000010000 */
[----:B------:R-:W-:Y:S01]  /*07c0*/  UIADD3 UR24, -UR6, UR24, URZ ;  /* 0x0000001806187290 */ /* 0x000fe2000fffe13f */
[C---:B------:R-:W-:Y:S01]  /*07d0*/  LOP3.LUT R23, R75.reuse, 0x20, RZ, 0xfc, !PT ;  /* 0x000000204b177812 */ /* 0x040fe200078efcff */
[----:B------:R-:W-:Y:S01]  /*07e0*/  CS2R R4, SRZ ;  /* 0x0000000000047805 */ /* 0x000fe2000001ff00 */
[C---:B------:R-:W-:Y:S01]  /*07f0*/  LEA R2, P3, R75.reuse, UR18, 0x2 ;  /* 0x000000124b027c11 */ /* 0x040fe2000f8610ff */
[----:B------:R-:W-:Y:S01]  /*0800*/  ULEA UR25, UR24, 0xfffff800, 0xb ;  /* 0xfffff80018197891 */ /* 0x000fe2000f8e583f */
[----:B------:R-:W-:Y:S01]  /*0810*/  SHF.R.S32.HI R126, RZ, 0x1f, R75 ;  /* 0x0000001fff7e7819 */ /* 0x000fe2000001144b */
[----:B------:R-:W-:Y:S01]  /*0820*/  ULDC UR7, c[0x0][0x168] ;  /* 0x00005a0000077ab9 */ /* 0x000fe20000000800 */
[C---:B------:R-:W-:Y:S01]  /*0830*/  LOP3.LUT R22, R75.reuse, 0x40, RZ, 0xfc, !PT ;  /* 0x000000404b167812 */ /* 0x040fe200078efcff */
[----:B------:R-:W-:Y:S01]  /*0840*/  UIADD3 UR7, -UR25, UR7, URZ ;  /* 0x0000000719077290 */ /* 0x000fe2000fffe13f */
[C---:B------:R-:W-:Y:S01]  /*0850*/  LOP3.LUT R21, R75.reuse, 0x60, RZ, 0xfc, !PT ;  /* 0x000000604b157812 */ /* 0x040fe200078efcff */
[----:B------:R-:W-:Y:S01]  /*0860*/  CS2R R6, SRZ ;  /* 0x0000000000067805 */ /* 0x000fe2000001ff00 */
[C---:B------:R-:W-:Y:S01]  /*0870*/  LOP3.LUT R20, R75.reuse, 0x80, RZ, 0xfc, !PT ;  /* 0x000000804b147812 */ /* 0x040fe200078efcff */
[----:B------:R-:W-:Y:S01]  /*0880*/  CS2R R8, SRZ ;  /* 0x0000000000087805 */ /* 0x000fe2000001ff00 */
[C---:B------:R-:W-:Y:S01]  /*0890*/  LOP3.LUT R19, R75.reuse, 0xa0, RZ, 0xfc, !PT ;  /* 0x000000a04b137812 */ /* 0x040fe200078efcff */
[----:B------:R-:W-:Y:S01]  /*08a0*/  CS2R R24, SRZ ;  /* 0x0000000000187805 */ /* 0x000fe2000001ff00 */
[----:B------:R-:W-:Y:S01]  /*08b0*/  ISETP.GE.AND P2, PT, R75, UR7, PT ;  /* 0x000000074b007c0c */ /* 0x000fe2000bf46270 */
[----:B------:R-:W-:Y:S01]  /*08c0*/  CS2R R26, SRZ ;  /* 0x00000000001a7805 */ /* 0x000fe2000001ff00 */
[----:B------:R-:W-:Y:S01]  /*08d0*/  ISETP.GE.AND P1, PT, R23, UR7, PT ;  /* 0x0000000717007c0c */ /* 0x000fe2000bf26270 */
[----:B------:R-:W-:Y:S01]  /*08e0*/  CS2R R28, SRZ ;  /* 0x00000000001c7805 */ /* 0x000fe2000001ff00 */
[----:B------:R-:W-:-:S02]  /*08f0*/  LEA.HI.X R3, R75, UR19, R126, 0x2, P3 ;  /* 0x000000134b037c11 */ /* 0x000fc400098f147e */
[C---:B------:R-:W-:Y:S02]  /*0900*/  LOP3.LUT R18, R75.reuse, 0xc0, RZ, 0xfc, !PT ;  /* 0x000000c04b127812 */ /* 0x040fe400078efcff */
[C---:B------:R-:W-:Y:S02]  /*0910*/  LOP3.LUT R17, R75.reuse, 0xe0, RZ, 0xfc, !PT ;  /* 0x000000e04b117812 */ /* 0x040fe400078efcff */
[C---:B------:R-:W-:Y:S02]  /*0920*/  LOP3.LUT R16, R75.reuse, 0x100, RZ, 0xfc, !PT ;  /* 0x000001004b107812 */ /* 0x040fe400078efcff */
[C---:B------:R-:W-:Y:S01]  /*0930*/  LOP3.LUT R15, R75.reuse, 0x120, RZ, 0xfc, !PT ;  /* 0x000001204b0f7812 */ /* 0x040fe200078efcff */
[----:B------:R0:W3:Y:S01]  /*0940*/  @!P2 LDG.E R4, [R2.64] ;  /* 0x000000220204a981 */ /* 0x0000e2000c1e1900 */
[----:B------:R-:W-:Y:S02]  /*0950*/  ISETP.GE.AND P0, PT, R22, UR7, PT ;  /* 0x0000000716007c0c */ /* 0x000fe4000bf06270 */
[----:B------:R-:W-:Y:S01]  /*0960*/  LOP3.LUT R14, R75, 0x140, RZ, 0xfc, !PT ;  /* 0x000001404b0e7812 */ /* 0x000fe200078efcff */
[----:B------:R0:W4:Y:S01]  /*0970*/  @!P1 LDG.E R6, [R2.64+0x80] ;  /* 0x0000802202069981 */ /* 0x000122000c1e1900 */
[----:B------:R-:W-:-:S02]  /*0980*/  ISETP.GE.AND P4, PT, R21, UR7, PT ;  /* 0x0000000715007c0c */ /* 0x000fc4000bf86270 */
[C---:B------:R-:W-:Y:S02]  /*0990*/  LOP3.LUT R13, R75.reuse, 0x160, RZ, 0xfc, !PT ;  /* 0x000001604b0d7812 */ /* 0x040fe400078efcff */
[C---:B------:R-:W-:Y:S02]  /*09a0*/  LOP3.LUT R12, R75.reuse, 0x180, RZ, 0xfc, !PT ;  /* 0x000001804b0c7812 */ /* 0x040fe400078efcff */
[C---:B------:R-:W-:Y:S02]  /*09b0*/  LOP3.LUT R11, R75.reuse, 0x1a0, RZ, 0xfc, !PT ;  /* 0x000001a04b0b7812 */ /* 0x040fe400078efcff */
[C---:B------:R-:W-:Y:S01]  /*09c0*/  LOP3.LUT R10, R75.reuse, 0x1c0, RZ, 0xfc, !PT ;  /* 0x000001c04b0a7812 */ /* 0x040fe200078efcff */
[----:B------:R0:W5:Y:S01]  /*09d0*/  @!P0 LDG.E R5, [R2.64+0x100] ;  /* 0x0001002202058981 */ /* 0x000162000c1e1900 */
[----:B------:R-:W-:Y:S02]  /*09e0*/  ISETP.GE.AND P6, PT, R20, UR7, PT ;  /* 0x0000000714007c0c */ /* 0x000fe4000bfc6270 */
[----:B------:R-:W-:Y:S01]  /*09f0*/  LOP3.LUT R0, R75, 0x1e0, RZ, 0xfc, !PT ;  /* 0x000001e04b007812 */ /* 0x000fe200078efcff */
[----:B--2---:R0:W2:Y:S01]  /*0a00*/  @!P4 LDG.E R8, [R2.64+0x180] ;  /* 0x000180220208c981 */ /* 0x0040a2000c1e1900 */
[----:B------:R-:W-:Y:S01]  /*0a10*/  ISETP.GE.AND P5, PT, R19, UR7, PT ;  /* 0x0000000713007c0c */ /* 0x000fe2000bfa6270 */
[----:B------:R-:W-:Y:S01]  /*0a20*/  CS2R R30, SRZ ;  /* 0x00000000001e7805 */ /* 0x000fe2000001ff00 */
[----:B------:R-:W-:Y:S01]  /*0a30*/  ISETP.GE.AND P3, PT, R18, UR7, PT ;  /* 0x0000000712007c0c */ /* 0x000fe2000bf66270 */
[----:B------:R-:W-:Y:S01]  /*0a40*/  CS2R R32, SRZ ;  /* 0x0000000000207805 */ /* 0x000fe2000001ff00 */
[----:B------:R-:W-:Y:S01]  /*0a50*/  ISETP.GE.AND P2, PT, R17, UR7, PT ;  /* 0x0000000711007c0c */ /* 0x000fe2000bf46270 */
[----:B------:R-:W-:Y:S01]  /*0a60*/  ULDC.64 UR28, c[0x0][0x1f0] ;  /* 0x00007c00001c7ab9 */ /* 0x000fe20000000a00 */
[----:B------:R-:W-:Y:S01]  /*0a70*/  ISETP.GE.AND P1, PT, R16, UR7, PT ;  /* 0x0000000710007c0c */ /* 0x000fe2000bf26270 */
[----:B------:R-:W-:Y:S01]  /*0a80*/  ULDC.64 UR32, c[0x0][0x200] ;  /* 0x0000800000207ab9 */ /* 0x000fe20000000a00 */
[----:B------:R-:W-:Y:S01]  /*0a90*/  ISETP.GE.AND P0, PT, R15, UR7, PT ;  /* 0x000000070f007c0c */ /* 0x000fe2000bf06270 */
[----:B------:R0:W2:Y:S01]  /*0aa0*/  @!P6 LDG.E R7, [R2.64+0x200] ;  /* 0x000200220207e981 */ /* 0x0000a2000c1e1900 */
[----:B------:R-:W-:-:S02]  /*0ab0*/  ISETP.GE.AND P4, PT, R14, UR7, PT ;  /* 0x000000070e007c0c */ /* 0x000fc4000bf86270 */
[----:B------:R-:W-:Y:S01]  /*0ac0*/  ISETP.GE.AND P6, PT, R13, UR7, PT ;  /* 0x000000070d007c0c */ /* 0x000fe2000bfc6270 */
[----:B------:R0:W2:Y:S01]  /*0ad0*/  @!P5 LDG.E R24, [R2.64+0x280] ;  /* 0x000280220218d981 */ /* 0x0000a2000c1e1900 */
[----:B------:R-:W-:-:S03]  /*0ae0*/  ISETP.GE.AND P5, PT, R12, UR7, PT ;  /* 0x000000070c007c0c */ /* 0x000fc6000bfa6270 */
[----:B------:R0:W2:Y:S01]  /*0af0*/  @!P3 LDG.E R9, [R2.64+0x300] ;  /* 0x000300220209b981 */ /* 0x0000a2000c1e1900 */
[----:B------:R-:W-:-:S03]  /*0b00*/  ISETP.GE.AND P3, PT, R11, UR7, PT ;  /* 0x000000070b007c0c */ /* 0x000fc6000bf66270 */
[----:B------:R0:W2:Y:S01]  /*0b10*/  @!P2 LDG.E R26, [R2.64+0x380] ;  /* 0x00038022021aa981 */ /* 0x0000a2000c1e1900 */
[----:B------:R-:W-:-:S03]  /*0b20*/  ISETP.GE.AND P2, PT, R10, UR7, PT ;  /* 0x000000070a007c0c */ /* 0x000fc6000bf46270 */
[----:B------:R0:W2:Y:S01]  /*0b30*/  @!P1 LDG.E R25, [R2.64+0x400] ;  /* 0x0004002202199981 */ /* 0x0000a2000c1e1900 */
[----:B------:R-:W-:-:S03]  /*0b40*/  ISETP.GE.AND P1, PT, R0, UR7, PT ;  /* 0x0000000700007c0c */ /* 0x000fc6000bf26270 */
[----:B------:R0:W2:Y:S04]  /*0b50*/  @!P0 LDG.E R27, [R2.64+0x480] ;  /* 0x00048022021b8981 */ /* 0x0000a8000c1e1900 */
[----:B------:R0:W2:Y:S04]  /*0b60*/  @!P4 LDG.E R28, [R2.64+0x500] ;  /* 0x00050022021cc981 */ /* 0x0000a8000c1e1900 */
[----:B------:R0:W2:Y:S04]  /*0b70*/  @!P6 LDG.E R29, [R2.64+0x580] ;  /* 0x00058022021de981 */ /* 0x0000a8000c1e1900 */
[----:B------:R0:W2:Y:S04]  /*0b80*/  @!P5 LDG.E R30, [R2.64+0x600] ;  /* 0x00060022021ed981 */ /* 0x0000a8000c1e1900 */
[----:B------:R0:W2:Y:S04]  /*0b90*/  @!P3 LDG.E R31, [R2.64+0x680] ;  /* 0x00068022021fb981 */ /* 0x0000a8000c1e1900 */
[----:B------:R0:W2:Y:S04]  /*0ba0*/  @!P2 LDG.E R32, [R2.64+0x700] ;  /* 0x000700220220a981 */ /* 0x0000a8000c1e1900 */
[----:B------:R0:W2:Y:S01]  /*0bb0*/  @!P1 LDG.E R33, [R2.64+0x780] ;  /* 0x0007802202219981 */ /* 0x0000a2000c1e1900 */
[----:B------:R-:W-:-:S04]  /*0bc0*/  SHF.L.U32 R34, R147, 0x4, RZ ;  /* 0x0000000493227819 */ /* 0x000fc800000006ff */
[----:B------:R-:W-:-:S04]  /*0bd0*/  LOP3.LUT R34, R34, 0xfffffe00, RZ, 0xc0, !PT ;  /* 0xfffffe0022227812 */ /* 0x000fc800078ec0ff */
        /* <DEDUP_REMOVED lines=10> */
[C---:B0-----:R-:W-:Y:S02]  /*0c80*/  IADD3 R3, R160.reuse, 0xe0, RZ ;  /* 0x000000e0a0037810 */ /* 0x041fe40007ffe0ff */
        /* <DEDUP_REMOVED lines=23> */
[C---:B------:R-:W-:Y:S02]  /*0e00*/  SHF.L.U32 R38, R75.reuse, 0x2, RZ ;  /* 0x000000024b267819 */ /* 0x040fe400000006ff */
[----:B------:R-:W-:Y:S02]  /*0e10*/  ISETP.GE.AND P2, PT, R75, UR7, PT ;  /* 0x000000074b007c0c */ /* 0x000fe4000bf46270 */
[----:B------:R-:W-:-:S02]  /*0e20*/  ISETP.GE.AND P1, PT, R23, UR7, PT ;  /* 0x0000000717007c0c */ /* 0x000fc4000bf26270 */
[----:B------:R-:W-:Y:S02]  /*0e30*/  SHF.L.U64.HI R36, R75, 0x2, R126 ;  /* 0x000000024b247819 */ /* 0x000fe4000001027e */
[----:B------:R-:W-:Y:S02]  /*0e40*/  IADD3 R2, P0, R38, UR20, RZ ;  /* 0x0000001426027c10 */ /* 0x000fe4000ff1e0ff */
[----:B------:R-:W-:Y:S02]  /*0e50*/  ISETP.GE.AND P4, PT, R21, UR7, PT ;  /* 0x0000000715007c0c */ /* 0x000fe4000bf86270 */
[----:B------:R-:W-:Y:S02]  /*0e60*/  IADD3.X R3, R36, UR21, RZ, P0, !PT ;  /* 0x0000001524037c10 */ /* 0x000fe400087fe4ff */
[----:B------:R-:W-:Y:S02]  /*0e70*/  ISETP.GE.AND P0, PT, R22, UR7, PT ;  /* 0x0000000716007c0c */ /* 0x000fe4000bf06270 */
[----:B------:R-:W-:-:S02]  /*0e80*/  ISETP.GE.AND P6, PT, R20, UR7, PT ;  /* 0x0000000714007c0c */ /* 0x000fc4000bfc6270 */
[----:B------:R-:W-:Y:S02]  /*0e90*/  ISETP.GE.AND P5, PT, R19, UR7, PT ;  /* 0x0000000713007c0c */ /* 0x000fe4000bfa6270 */
[----:B------:R-:W-:Y:S01]  /*0ea0*/  ISETP.GE.AND P3, PT, R18, UR7, PT ;  /* 0x0000000712007c0c */ /* 0x000fe2000bf66270 */
[----:B---3--:R-:W-:Y:S04]  /*0eb0*/  STS [R154.X4], R4 ;  /* 0x000000049a007388 */ /* 0x008fe80000004800 */
[----:B----4-:R-:W-:Y:S04]  /*0ec0*/  STS [R153.X4+0x80], R6 ;  /* 0x0000800699007388 */ /* 0x010fe80000004800 */
[----:B-----5:R0:W-:Y:S04]  /*0ed0*/  STS [R152.X4+0x100], R5 ;  /* 0x0001000598007388 */ /* 0x0201e80000004800 */
[----:B--2---:R-:W-:Y:S04]  /*0ee0*/  STS [R148.X4+0x180], R8 ;  /* 0x0001800894007388 */ /* 0x004fe80000004800 */
        /* <DEDUP_REMOVED lines=55> */
[----:B------:R-:W-:Y:S01]  /*1260*/  CS2R R32, SRZ ;  /* 0x0000000000207805 */ /* 0x000fe2000001ff00 */
        /* <DEDUP_REMOVED lines=9> */
[----:B0-----:R-:W-:Y:S02]  /*1300*/  LEA R2, P0, R75, UR22, 0x2 ;  /* 0x000000164b027c11 */ /* 0x001fe4000f8010ff */
[----:B------:R-:W-:Y:S02]  /*1310*/  ISETP.GE.AND P4, PT, R21, UR7, PT ;  /* 0x0000000715007c0c */ /* 0x000fe4000bf86270 */
[----:B------:R-:W-:Y:S02]  /*1320*/  LEA.HI.X R3, R75, UR23, R126, 0x2, P0 ;  /* 0x000000174b037c11 */ /* 0x000fe400080f147e */
[----:B------:R-:W-:Y:S02]  /*1330*/  ISETP.GE.AND P0, PT, R22, UR7, PT ;  /* 0x0000000716007c0c */ /* 0x000fe4000bf06270 */
[----:B------:R-:W-:-:S02]  /*1340*/  ISETP.GE.AND P6, PT, R20, UR7, PT ;  /* 0x0000000714007c0c */ /* 0x000fc4000bfc6270 */
[----:B------:R-:W-:Y:S02]  /*1350*/  ISETP.GE.AND P5, PT, R19, UR7, PT ;  /* 0x0000000713007c0c */ /* 0x000fe4000bfa6270 */
[----:B------:R-:W-:Y:S01]  /*1360*/  ISETP.GE.AND P3, PT, R18, UR7, PT ;  /* 0x0000000712007c0c */ /* 0x000fe2000bf66270 */
[----:B------:R-:W-:Y:S01]  /*1370*/  CS2R R34, SRZ ;  /* 0x0000000000227805 */ /* 0x000fe2000001ff00 */
[----:B------:R-:W-:Y:S01]  /*1380*/  HFMA2.MMA R38, -RZ, RZ, 0, 0 ;  /* 0x00000000ff267435 */ /* 0x000fe200000001ff */
[----:B------:R-:W-:Y:S01]  /*1390*/  CS2R R36, SRZ ;  /* 0x0000000000247805 */ /* 0x000fe2000001ff00 */
[----:B------:R-:W-:Y:S01]  /*13a0*/  MOV R41, RZ ;  /* 0x000000ff00297202 */ /* 0x000fe20000000f00 */
[----:B--2---:R-:W-:Y:S04]  /*13b0*/  STS [R154.X4], R4 ;  /* 0x000000049a007388 */ /* 0x004fe80000004800 */
[----:B---3--:R-:W-:Y:S04]  /*13c0*/  STS [R153.X4+0x80], R6 ;  /* 0x0000800699007388 */ /* 0x008fe80000004800 */
[----:B----4-:R-:W-:Y:S04]  /*13d0*/  STS [R152.X4+0x100], R5 ;  /* 0x0001000598007388 */ /* 0x010fe80000004800 */
[----:B-----5:R-:W-:Y:S04]  /*13e0*/  STS [R148.X4+0x180], R8 ;  /* 0x0001800894007388 */ /* 0x020fe80000004800 */
[----:B------:R-:W-:Y:S04]  /*13f0*/  STS [R140.X4+0x200], R7 ;  /* 0x000200078c007388 */ /* 0x000fe80000004800 */
[----:B------:R-:W-:Y:S04]  /*1400*/  STS [R138.X4+0x280], R24 ;  /* 0x000280188a007388 */ /* 0x000fe80000004800 */
[----:B------:R-:W-:Y:S04]  /*1410*/  STS [R136.X4+0x300], R9 ;  /* 0x0003000988007388 */ /* 0x000fe80000004800 */
        /* <DEDUP_REMOVED lines=26> */
[----:B------:R-:W-:Y:S01]  /*15c0*/  BAR.SYNC.DEFER_BLOCKING 0x0 ;  /* 0x0000000000007b1d */ /* 0x000fe20000010000 */
[----:B0-----:R-:W-:Y:S01]  /*15d0*/  CS2R R24, SRZ ;  /* 0x0000000000187805 */ /* 0x001fe2000001ff00 */
[----:B-1----:R-:W-:Y:S01]  /*15e0*/  CS2R R26, SRZ ;  /* 0x00000000001a7805 */ /* 0x002fe2000001ff00 */
[----:B--2---:R-:W-:Y:S01]  /*15f0*/  CS2R R28, SRZ ;  /* 0x00000000001c7805 */ /* 0x004fe2000001ff00 */
[----:B---3--:R-:W-:Y:S01]  /*1600*/  CS2R R30, SRZ ;  /* 0x00000000001e7805 */ /* 0x008fe2000001ff00 */
[----:B----4-:R-:W-:-:S02]  /*1610*/  CS2R R32, SRZ ;  /* 0x0000000000207805 */ /* 0x010fc4000001ff00 */
        /* <DEDUP_REMOVED lines=18> */
[----:B------:R0:W5:Y:S04]  /*1740*/  @!P0 LDG.E R35, [R2.64+0x480] ;  /* 0x0004802202238981 */ /* 0x000168000c1e1900 */
[----:B------:R0:W5:Y:S04]  /*1750*/  @!P4 LDG.E R32, [R2.64+0x500] ;  /* 0x000500220220c981 */ /* 0x000168000c1e1900 */
[----:B------:R0:W5:Y:S04]  /*1760*/  @!P6 LDG.E R33, [R2.64+0x580] ;  /* 0x000580220221e981 */ /* 0x000168000c1e1900 */
[----:B------:R0:W5:Y:S04]  /*1770*/  @!P5 LDG.E R36, [R2.64+0x600] ;  /* 0x000600220224d981 */ /* 0x000168000c1e1900 */
[----:B------:R0:W5:Y:S04]  /*1780*/  @!P3 LDG.E R37, [R2.64+0x680] ;  /* 0x000680220225b981 */ /* 0x000168000c1e1900 */
[----:B------:R0:W5:Y:S04]  /*1790*/  @!P2 LDG.E R38, [R2.64+0x700] ;  /* 0x000700220226a981 */ /* 0x000168000c1e1900 */
[----:B------:R0:W5:Y:S01]  /*17a0*/  @!P1 LDG.E R41, [R2.64+0x780] ;  /* 0x0007802202299981 */ /* 0x000162000c1e1900 */
[----:B------:R-:W-:Y:S01]  /*17b0*/  ISETP.GE.AND P0, PT, R75, UR7, PT ;  /* 0x000000074b007c0c */ /* 0x000fe2000bf06270 */
[----:B------:R-:W-:-:S02]  /*17c0*/  USHF.R.S32.HI UR36, URZ, 0x1f, UR25 ;  /* 0x0000001f3f247899 */ /* 0x000fc40008011419 */
[----:B------:R-:W-:Y:S01]  /*17d0*/  UIMAD UR16, UR38, UR28, URZ ;  /* 0x0000001c261072a4 */ /* 0x000fe2000f8e023f */
[----:B------:R-:W-:Y:S01]  /*17e0*/  MOV R7, UR37 ;  /* 0x0000002500077c02 */ /* 0x000fe20008000f00 */
[----:B------:R-:W-:Y:S01]  /*17f0*/  UIMAD.WIDE.U32 UR26, UR37, UR28, URZ ;  /* 0x0000001c251a72a5 */ /* 0x000fe2000f8e003f */
[----:B------:R-:W-:Y:S01]  /*1800*/  MOV R4, UR25 ;  /* 0x0000001900047c02 */ /* 0x000fe20008000f00 */
[----:B------:R-:W-:Y:S01]  /*1810*/  UIMAD UR30, UR37, UR29, UR16 ;  /* 0x0000001d251e72a4 */ /* 0x000fe2000f8e0210 */
[----:B------:R-:W-:Y:S01]  /*1820*/  MOV R5, UR36 ;  /* 0x0000002400057c02 */ /* 0x000fe20008000f00 */
[----:B------:R-:W-:Y:S01]  /*1830*/  UIMAD.WIDE.U32 UR16, UR37, UR32, URZ ;  /* 0x00000020251072a5 */ /* 0x000fe2000f8e003f */
[----:B------:R-:W-:Y:S01]  /*1840*/  MOV R9, UR37 ;  /* 0x0000002500097c02 */ /* 0x000fe20008000f00 */
[----:B------:R-:W-:Y:S01]  /*1850*/  ULDC.64 UR28, c[0x0][0x1f8] ;  /* 0x00007e00001c7ab9 */ /* 0x000fe20000000a00 */
[----:B0-----:R-:W-:Y:S01]  /*1860*/  MOV R2, UR25 ;  /* 0x0000001900027c02 */ /* 0x001fe20008000f00 */
[----:B------:R-:W-:Y:S01]  /*1870*/  UIMAD UR32, UR38, UR32, URZ ;  /* 0x00000020262072a4 */ /* 0x000fe2000f8e023f */
[----:B------:R-:W-:Y:S01]  /*1880*/  MOV R3, UR36 ;  /* 0x0000002400037c02 */ /* 0x000fe20008000f00 */
[----:B------:R-:W-:Y:S01]  /*1890*/  UIMAD UR31, UR15, UR28, URZ ;  /* 0x0000001c0f1f72a4 */ /* 0x000fe2000f8e023f */
[----:B------:R-:W-:Y:S01]  /*18a0*/  @!P0 IMAD.WIDE.U32 R4, R7, c[0x0][0x1f0], R4 ;  /* 0x00007c0007048a25 */ /* 0x000fe200078e0004 */
[----:B------:R-:W-:-:S02]  /*18b0*/  UIADD3 UR27, UR27, UR30, URZ ;  /* 0x0000001e1b1b7290 */ /* 0x000fc4000fffe03f */
[----:B------:R-:W-:Y:S01]  /*18c0*/  UIMAD UR33, UR37, UR33, UR32 ;  /* 0x00000021252172a4 */ /* 0x000fe2000f8e0220 */
[----:B------:R-:W-:Y:S01]  /*18d0*/  @!P0 IMAD.WIDE.U32 R2, R9, c[0x0][0x200], R2 ;  /* 0x0000800009028a25 */ /* 0x000fe200078e0002 */
[----:B------:R-:W-:Y:S01]  /*18e0*/  @!P0 IADD3 R5, R5, UR30, RZ ;  /* 0x0000001e05058c10 */ /* 0x000fe2000fffe0ff */
[----:B------:R-:W-:Y:S02]  /*18f0*/  UIMAD UR32, UR14, UR29, UR31 ;  /* 0x0000001d0e2072a4 */ /* 0x000fe4000f8e021f */
[----:B------:R-:W-:Y:S02]  /*1900*/  UIMAD.WIDE.U32 UR28, UR14, UR28, UR26 ;  /* 0x0000001c0e1c72a5 */ /* 0x000fe4000f8e001a */
[----:B------:R-:W-:Y:S01]  /*1910*/  ULDC.64 UR30, c[0x0][0x208] ;  /* 0x00008200001e7ab9 */ /* 0x000fe20000000a00 */
[----:B------:R-:W-:Y:S01]  /*1920*/  @!P0 IADD3 R3, R3, UR33, RZ ;  /* 0x0000002103038c10 */ /* 0x000fe2000fffe0ff */
[----:B------:R-:W-:Y:S01]  /*1930*/  ULDC UR26, c[0x0][0x174] ;  /* 0x00005d00001a7ab9 */ /* 0x000fe20000000800 */
[----:B------:R-:W-:Y:S01]  /*1940*/  MOV R9, UR14 ;  /* 0x0000000e00097c02 */ /* 0x000fe20008000f00 */
[----:B------:R-:W-:Y:S01]  /*1950*/  UIMAD UR27, UR15, UR30, URZ ;  /* 0x0000001e0f1b72a4 */ /* 0x000fe2000f8e023f */
[----:B------:R-:W-:Y:S01]  /*1960*/  MOV R7, UR14 ;  /* 0x0000000e00077c02 */ /* 0x000fe20008000f00 */
[----:B------:R-:W-:-:S02]  /*1970*/  UIADD3 UR26, UR6, -UR26, URZ ;  /* 0x8000001a061a7290 */ /* 0x000fc4000fffe03f */
[----:B------:R-:W-:Y:S01]  /*1980*/  UIADD3 UR17, UR17, UR33, URZ ;  /* 0x0000002111117290 */ /* 0x000fe2000fffe03f */
[----:B------:R-:W-:Y:S01]  /*1990*/  @!P0 IMAD.WIDE.U32 R2, R9, c[0x0][0x208], R2 ;  /* 0x0000820009028a25 */ /* 0x000fe200078e0002 */
[----:B------:R-:W-:Y:S02]  /*19a0*/  UIMAD UR33, UR14, UR31, UR27 ;  /* 0x0000001f0e2172a4 */ /* 0x000fe4000f8e021b */
[----:B------:R-:W-:Y:S01]  /*19b0*/  UIMAD UR26, UR26, -0x800, URZ ;  /* 0xfffff8001a1a78a4 */ /* 0x000fe2000f8e023f */
[----:B------:R-:W-:Y:S01]  /*19c0*/  @!P0 IMAD.WIDE.U32 R4, R7, c[0x0][0x1f8], R4 ;  /* 0x00007e0007048a25 */ /* 0x000fe200078e0004 */
[----:B------:R-:W-:Y:S01]  /*19d0*/  UIMAD.WIDE.U32 UR30, UR14, UR30, UR16 ;  /* 0x0000001e0e1e72a5 */ /* 0x000fe2000f8e0010 */
[----:B------:R-:W-:Y:S01]  /*19e0*/  @!P0 IADD3 R9, P2, R75, R2, RZ ;  /* 0x000000024b098210 */ /* 0x000fe20007f5e0ff */
[----:B------:R-:W-:Y:S02]  /*19f0*/  USHF.R.S32.HI UR27, URZ, 0x1f, UR26 ;  /* 0x0000001f3f1b7899 */ /* 0x000fe4000801141a */
[----:B------:R-:W-:-:S02]  /*1a00*/  UIADD3 UR17, UP0, UR26, UR28, URZ ;  /* 0x0000001c1a117290 */ /* 0x000fc4000ff1e03f */
[----:B------:R-:W-:Y:S01]  /*1a10*/  UIADD3 UR16, UP1, UR26, UR30, URZ ;  /* 0x0000001e1a107290 */ /* 0x000fe2000ff3e03f */
[C---:B------:R-:W-:Y:S01]  /*1a20*/  @!P0 IADD3 R7, P1, R75.reuse, R4, RZ ;  /* 0x000000044b078210 */ /* 0x040fe20007f3e0ff */
[----:B------:R-:W-:Y:S01]  /*1a30*/  UIADD3.X UR28, UR27, UR32, UR29, UP0, !UPT ;  /* 0x000000201b1c7290 */ /* 0x000fe200087fe41d */
[C---:B------:R-:W-:Y:S01]  /*1a40*/  @!P0 IADD3.X R40, R126.reuse, UR33, R3, P2, !PT ;  /* 0x000000217e288c10 */ /* 0x040fe200097fe403 */
[----:B------:R-:W-:Y:S01]  /*1a50*/  UIADD3.X UR30, UR27, UR33, UR31, UP1, !UPT ;  /* 0x000000211b1e7290 */ /* 0x000fe20008ffe41f */
[----:B------:R-:W-:Y:S02]  /*1a60*/  @!P0 IADD3.X R42, R126, UR32, R5, P1, !PT ;  /* 0x000000207e2a8c10 */ /* 0x000fe40008ffe405 */
[C---:B------:R-:W-:Y:S02]  /*1a70*/  LEA R4, P2, R75.reuse, c[0x0][0x258], 0x2 ;  /* 0x000096004b047a11 */ /* 0x040fe400078410ff */
[----:B------:R-:W-:Y:S02]  /*1a80*/  LEA R2, P1, R75, c[0x0][0x268], 0x2 ;  /* 0x00009a004b027a11 */ /* 0x000fe400078210ff */
[----:B------:R-:W-:-:S02]  /*1a90*/  MOV R39, UR17 ;  /* 0x0000001100277c02 */ /* 0x000fc40008000f00 */
[----:B------:R-:W-:Y:S02]  /*1aa0*/  MOV R43, UR16 ;  /* 0x00000010002b7c02 */ /* 0x000fe40008000f00 */
[C-C-:B------:R-:W-:Y:S02]  /*1ab0*/  LEA.HI.X R5, R75.reuse, c[0x0][0x25c], R126.reuse, 0x2, P2 ;  /* 0x000097004b057a11 */ /* 0x140fe400010f147e */
[----:B------:R-:W-:Y:S02]  /*1ac0*/  MOV R44, UR28 ;  /* 0x0000001c002c7c02 */ /* 0x000fe40008000f00 */
[----:B------:R-:W-:Y:S01]  /*1ad0*/  MOV R46, UR30 ;  /* 0x0000001e002e7c02 */ /* 0x000fe20008000f00 */
[----:B------:R-:W-:Y:S01]  /*1ae0*/  CS2R R76, SRZ ;  /* 0x00000000004c7805 */ /* 0x000fe2000001ff00 */
[----:B------:R-:W-:Y:S01]  /*1af0*/  LEA.HI.X R3, R75, c[0x0][0x26c], R126, 0x2, P1 ;  /* 0x00009b004b037a11 */ /* 0x000fe200008f147e */
[----:B------:R-:W-:Y:S01]  /*1b00*/  CS2R R80, SRZ ;  /* 0x0000000000507805 */ /* 0x000fe2000001ff00 */
[----:B------:R-:W-:Y:S01]  /*1b10*/  LEA R2, P2, R39, R2, 0x2 ;  /* 0x0000000227027211 */ /* 0x000fe200078410ff */
[----:B------:R-:W-:Y:S01]  /*1b20*/  CS2R R94, SRZ ;  /* 0x00000000005e7805 */ /* 0x000fe2000001ff00 */
[----:B------:R-:W-:Y:S01]  /*1b30*/  LEA R4, P4, R43, R4, 0x2 ;  /* 0x000000042b047211 */ /* 0x000fe200078810ff */
[----:B------:R-:W-:Y:S01]  /*1b40*/  CS2R R96, SRZ ;  /* 0x0000000000607805 */ /* 0x000fe2000001ff00 */
[----:B------:R-:W-:Y:S01]  /*1b50*/  LEA.HI.X R3, R39, R3, R44, 0x2, P2 ;  /* 0x0000000327037211 */ /* 0x000fe200010f142c */
[----:B------:R-:W-:Y:S01]  /*1b60*/  STL [R1+0x24], R154 ;  /* 0x0000249a01007387 */ /* 0x000fe20000100800 */
[----:B------:R-:W-:Y:S01]  /*1b70*/  LEA.HI.X R5, R43, R5, R46, 0x2, P4 ;  /* 0x000000052b057211 */ /* 0x000fe200020f142e */
[----:B------:R-:W-:Y:S01]  /*1b80*/  ULDC.64 UR30, c[0x0][0x2e8] ;  /* 0x0000ba00001e7ab9 */ /* 0x000fe20000000a00 */
[----:B------:R-:W-:-:S04]  /*1b90*/  @!P0 LEA R6, P1, R7, c[0x0][0x268], 0x2 ;  /* 0x00009a0007068a11 */ /* 0x000fc800078210ff */
[----:B------:R-:W-:Y:S02]  /*1ba0*/  @!P0 LEA.HI.X R7, R7, c[0x0][0x26c], R42, 0x2, P1 ;  /* 0x00009b0007078a11 */ /* 0x000fe400008f142a */
[----:B------:R-:W-:Y:S01]  /*1bb0*/  ISETP.GE.AND P1, PT, R22, UR7, PT ;  /* 0x0000000716007c0c */ /* 0x000fe2000bf26270 */
[----:B------:R-:W-:Y:S01]  /*1bc0*/  CS2R R42, SRZ ;  /* 0x00000000002a7805 */ /* 0x000fe2000001ff00 */
[C---:B------:R-:W-:Y:S02]  /*1bd0*/  @!P0 LEA R8, P3, R9.reuse, c[0x0][0x258], 0x2 ;  /* 0x0000960009088a11 */ /* 0x040fe400078610ff */
[----:B------:R-:W-:Y:S02]  /*1be0*/  ISETP.GE.AND P2, PT, R20, UR7, PT ;  /* 0x0000000714007c0c */ /* 0x000fe4000bf46270 */
[----:B------:R-:W-:Y:S02]  /*1bf0*/  @!P0 LEA.HI.X R9, R9, c[0x0][0x25c], R40, 0x2, P3 ;  /* 0x0000970009098a11 */ /* 0x000fe400018f1428 */
[----:B------:R-:W-:-:S02]  /*1c00*/  ISETP.GE.AND P3, PT, R23, UR7, PT ;  /* 0x0000000717007c0c */ /* 0x000fc4000bf66270 */
[----:B------:R-:W-:Y:S02]  /*1c10*/  ISETP.GE.AND P4, PT, R21, UR7, PT ;  /* 0x0000000715007c0c */ /* 0x000fe4000bf86270 */
[----:B------:R-:W-:Y:S02]  /*1c20*/  ISETP.GE.AND P5, PT, R19, UR7, PT ;  /* 0x0000000713007c0c */ /* 0x000fe4000bfa6270 */
[----:B------:R-:W-:Y:S01]  /*1c30*/  ISETP.GE.AND P6, PT, R18, UR7, PT ;  /* 0x0000000712007c0c */ /* 0x000fe2000bfc6270 */
[----:B------:R-:W-:Y:S01]  /*1c40*/  HFMA2.MMA R40, -RZ, RZ, 0, 0 ;  /* 0x00000000ff287435 */ /* 0x000fe200000001ff */
        /* <DEDUP_REMOVED lines=35> */
[----:B-1----:R-:W-:-:S05]  /*1e80*/  MOV R41, RZ ;  /* 0x000000ff00297202 */ /* 0x002fca0000000f00 */
[----:B------:R-:W2:Y:S01]  /*1e90*/  @!P1 LDG.E R25, [R2.64+-0x1f00] ;  /* 0xffe1002202199981 */ /* 0x000ea2000c1e1900 */
[----:B------:R-:W-:Y:S01]  /*1ea0*/  ISETP.GE.AND P1, PT, R17, UR7, PT ;  /* 0x0000000711007c0c */ /* 0x000fe2000bf26270 */
[----:B------:R-:W-:Y:S01]  /*1eb0*/  CS2R R26, SRZ ;  /* 0x00000000001a7805 */ /* 0x000fe2000001ff00 */
[----:B------:R-:W-:Y:S01]  /*1ec0*/  CS2R R28, SRZ ;  /* 0x00000000001c7805 */ /* 0x000fe2000001ff00 */
[----:B------:R0:W3:Y:S04]  /*1ed0*/  @!P0 LDG.E R24, [R6.64] ;  /* 0x0000002206188981 */ /* 0x0000e8000c1e1900 */
[----:B------:R-:W4:Y:S04]  /*1ee0*/  @!P2 LDG.E R27, [R2.64+-0x1e00] ;  /* 0xffe20022021ba981 */ /* 0x000f28000c1e1900 */
[----:B------:R-:W5:Y:S04]  /*1ef0*/  @!P5 LDG.E R40, [R2.64+-0x1d80] ;  /* 0xffe280220228d981 */ /* 0x000f68000c1e1900 */
[----:B------:R-:W2:Y:S01]  /*1f00*/  @!P1 LDG.E R42, [R2.64+-0x1c80] ;  /* 0xffe38022022a9981 */ /* 0x000ea2000c1e1900 */
[----:B------:R-:W-:-:S03]  /*1f10*/  ISETP.GE.AND P1, PT, R16, UR7, PT ;  /* 0x0000000710007c0c */ /* 0x000fc6000bf26270 */
[----:B------:R-:W2:Y:S04]  /*1f20*/  @!P3 LDG.E R26, [R2.64+-0x1f80] ;  /* 0xffe08022021ab981 */ /* 0x000ea8000c1e1900 */
[----:B------:R-:W4:Y:S04]  /*1f30*/  @!P4 LDG.E R28, [R2.64+-0x1e80] ;  /* 0xffe18022021cc981 */ /* 0x000f28000c1e1900 */
[----:B------:R-:W4:Y:S04]  /*1f40*/  @!P6 LDG.E R29, [R2.64+-0x1d00] ;  /* 0xffe30022021de981 */ /* 0x000f28000c1e1900 */
[----:B------:R-:W5:Y:S01]  /*1f50*/  @!P1 LDG.E R41, [R2.64+-0x1c00] ;  /* 0xffe4002202299981 */ /* 0x000f62000c1e1900 */
[----:B------:R-:W-:-:S02]  /*1f60*/  ISETP.GE.AND P1, PT, R15, UR7, PT ;  /* 0x000000070f007c0c */ /* 0x000fc4000bf26270 */
[----:B------:R-:W-:Y:S02]  /*1f70*/  ISETP.GE.AND P2, PT, R13, UR7, PT ;  /* 0x000000070d007c0c */ /* 0x000fe4000bf46270 */
[----:B------:R-:W-:Y:S02]  /*1f80*/  ISETP.GE.AND P3, PT, R12, UR7, PT ;  /* 0x000000070c007c0c */ /* 0x000fe4000bf66270 */
[----:B------:R-:W-:Y:S02]  /*1f90*/  ISETP.GE.AND P4, PT, R11, UR7, PT ;  /* 0x000000070b007c0c */ /* 0x000fe4000bf86270 */
[----:B------:R-:W-:-:S05]  /*1fa0*/  ISETP.GE.AND P5, PT, R10, UR7, PT ;  /* 0x000000070a007c0c */ /* 0x000fca000bfa6270 */
[----:B------:R-:W5:Y:S01]  /*1fb0*/  @!P1 LDG.E R43, [R2.64+-0x1b80] ;  /* 0xffe48022022b9981 */ /* 0x000f62000c1e1900 */
[----:B------:R-:W-:Y:S02]  /*1fc0*/  ISETP.GE.AND P1, PT, R14, UR7, PT ;  /* 0x000000070e007c0c */ /* 0x000fe4000bf26270 */
[----:B------:R-:W-:Y:S01]  /*1fd0*/  ISETP.GE.AND P6, PT, R0, UR7, PT ;  /* 0x0000000700007c0c */ /* 0x000fe2000bfc6270 */
[----:B0-----:R-:W-:Y:S01]  /*1fe0*/  CS2R R6, SRZ ;  /* 0x0000000000067805 */ /* 0x001fe2000001ff00 */
[----:B------:R-:W5:Y:S04]  /*1ff0*/  @!P3 LDG.E R76, [R2.64+-0x1a00] ;  /* 0xffe60022024cb981 */ /* 0x000f68000c1e1900 */
[----:B------:R-:W5:Y:S04]  /*2000*/  @!P4 LDG.E R77, [R2.64+-0x1980] ;  /* 0xffe68022024dc981 */ /* 0x000f68000c1e1900 */
[----:B------:R-:W5:Y:S04]  /*2010*/  @!P2 LDG.E R7, [R2.64+-0x1a80] ;  /* 0xffe580220207a981 */ /* 0x000f68000c1e1900 */
[----:B------:R-:W5:Y:S04]  /*2020*/  @!P1 LDG.E R6, [R2.64+-0x1b00] ;  /* 0xffe5002202069981 */ /* 0x000f68000c1e1900 */
[----:B------:R-:W5:Y:S04]  /*2030*/  @!P5 LDG.E R80, [R2.64+-0x1900] ;  /* 0xffe700220250d981 */ /* 0x000f68000c1e1900 */
[----:B------:R-:W5:Y:S01]  /*2040*/  @!P6 LDG.E R81, [R2.64+-0x1880] ;  /* 0xffe780220251e981 */ /* 0x000f62000c1e1900 */
[----:B------:R-:W-:-:S02]  /*2050*/  P2R R93, PR, RZ, 0x2 ;  /* 0x00000002ff5d7803 */ /* 0x000fc40000000000 */
[----:B------:R-:W-:Y:S01]  /*2060*/  ISETP.GE.AND P1, PT, R22, UR7, PT ;  /* 0x0000000716007c0c */ /* 0x000fe2000bf26270 */
[----:B---3--:R-:W-:Y:S04]  /*2070*/  STS [R154.X4], R24 ;  /* 0x000000189a007388 */ /* 0x008fe80000004800 */
[----:B--2---:R-:W-:Y:S04]  /*2080*/  STS [R153.X4+0x80], R26 ;  /* 0x0000801a99007388 */ /* 0x004fe80000004800 */
[----:B------:R0:W-:Y:S04]  /*2090*/  STS [R152.X4+0x100], R25 ;  /* 0x0001001998007388 */ /* 0x0001e80000004800 */
[----:B----4-:R-:W-:Y:S04]  /*20a0*/  STS [R148.X4+0x180], R28 ;  /* 0x0001801c94007388 */ /* 0x010fe80000004800 */
[----:B------:R1:W-:Y:S04]  /*20b0*/  STS [R140.X4+0x200], R27 ;  /* 0x0002001b8c007388 */ /* 0x0003e80000004800 */
[----:B-----5:R-:W-:Y:S04]  /*20c0*/  STS [R138.X4+0x280], R40 ;  /* 0x000280288a007388 */ /* 0x020fe80000004800 */
[----:B------:R2:W-:Y:S04]  /*20d0*/  STS [R136.X4+0x300], R29 ;  /* 0x0003001d88007388 */ /* 0x0005e80000004800 */
[----:B------:R-:W-:Y:S04]  /*20e0*/  STS [R134.X4+0x380], R42 ;  /* 0x0003802a86007388 */ /* 0x000fe80000004800 */
[----:B------:R3:W-:Y:S04]  /*20f0*/  STS [R130.X4+0x400], R41 ;  /* 0x0004002982007388 */ /* 0x0007e80000004800 */
[----:B------:R4:W-:Y:S04]  /*2100*/  STS [R128.X4+0x480], R43 ;  /* 0x0004802b80007388 */ /* 0x0009e80000004800 */
[----:B------:R-:W-:Y:S04]  /*2110*/  STS [R165.X4+0x500], R6 ;  /* 0x00050006a5007388 */ /* 0x000fe80000004800 */
[----:B------:R-:W-:Y:S04]  /*2120*/  STS [R164.X4+0x580], R7 ;  /* 0x00058007a4007388 */ /* 0x000fe80000004800 */
[----:B------:R-:W-:Y:S04]  /*2130*/  STS [R163.X4+0x600], R76 ;  /* 0x0006004ca3007388 */ /* 0x000fe80000004800 */
[----:B------:R2:W-:Y:S04]  /*2140*/  STS [R162.X4+0x680], R77 ;  /* 0x0006804da2007388 */ /* 0x0005e80000004800 */
[----:B------:R-:W-:Y:S04]  /*2150*/  STS [R161.X4+0x700], R80 ;  /* 0x00070050a1007388 */ /* 0x000fe80000004800 */
[----:B------:R-:W-:Y:S01]  /*2160*/  STS [R160.X4+0x780], R81 ;  /* 0x00078051a0007388 */ /* 0x000fe20000004800 */
[----:B------:R-:W-:-:S06]  /*2170*/  NOP ;  /* 0x0000000000007918 */ /* 0x000fcc0000000000 */
[----:B------:R-:W0:Y:S04]  /*2180*/  LDS R120, [R74.X4] ;  /* 0x000000004a787984 */ /* 0x000e280000004800 */
[----:B------:R-:W0:Y:S04]  /*2190*/  LDS R92, [R74.X4+0x4] ;  /* 0x000004004a5c7984 */ /* 0x000e280000004800 */
[----:B------:R-:W0:Y:S04]  /*21a0*/  LDS R78, [R74.X4+0x8] ;  /* 0x000008004a4e7984 */ /* 0x000e280000004800 */
[----:B------:R-:W-:Y:S04]  /*21b0*/  LDS R79, [R74.X4+0xc] ;  /* 0x00000c004a4f7984 */ /* 0x000fe80000004800 */
[----:B------:R-:W0:Y:S04]  /*21c0*/  LDS R91, [R74.X4+0x10] ;  /* 0x000010004a5b7984 */ /* 0x000e280000004800 */
[----:B------:R-:W-:Y:S04]  /*21d0*/  LDS R90, [R74.X4+0x14] ;  /* 0x000014004a5a7984 */ /* 0x000fe80000004800 */
[----:B------:R-:W-:Y:S04]  /*21e0*/  LDS R89, [R74.X4+0x18] ;  /* 0x000018004a597984 */ /* 0x000fe80000004800 */
[----:B------:R-:W2:Y:S04]  /*21f0*/  LDS R88, [R74.X4+0x1c] ;  /* 0x00001c004a587984 */ /* 0x000ea80000004800 */
[----:B------:R-:W2:Y:S04]  /*2200*/  LDS R87, [R74.X4+0x20] ;  /* 0x000020004a577984 */ /* 0x000ea80000004800 */
[----:B------:R-:W-:Y:S04]  /*2210*/  LDS R86, [R74.X4+0x24] ;  /* 0x000024004a567984 */ /* 0x000fe80000004800 */
[----:B------:R-:W2:Y:S04]  /*2220*/  LDS R85, [R74.X4+0x28] ;  /* 0x000028004a557984 */ /* 0x000ea80000004800 */
[----:B------:R-:W2:Y:S04]  /*2230*/  LDS R84, [R74.X4+0x2c] ;  /* 0x00002c004a547984 */ /* 0x000ea80000004800 */
[----:B------:R-:W-:Y:S04]  /*2240*/  LDS R83, [R74.X4+0x30] ;  /* 0x000030004a537984 */ /* 0x000fe80000004800 */
[----:B------:R-:W-:Y:S04]  /*2250*/  LDS R82, [R74.X4+0x34] ;  /* 0x000034004a527984 */ /* 0x000fe80000004800 */
[----:B------:R-:W-:Y:S04]  /*2260*/  LDS R81, [R74.X4+0x38] ;  /* 0x000038004a517984 */ /* 0x000fe80000004800 */
[----:B------:R-:W-:Y:S04]  /*2270*/  LDS R80, [R74.X4+0x3c] ;  /* 0x00003c004a507984 */ /* 0x000fe80000004800 */
[----:B------:R-:W-:Y:S01]  /*2280*/  BAR.SYNC.DEFER_BLOCKING 0x0 ;  /* 0x0000000000007b1d */ /* 0x000fe20000010000 */
[----:B0-----:R-:W-:Y:S01]  /*2290*/  HFMA2.MMA R25, -RZ, RZ, 0, 0 ;  /* 0x00000000ff197435 */ /* 0x001fe200000001ff */
[----:B-1----:R-:W-:-:S09]  /*22a0*/  CS2R R26, SRZ ;  /* 0x00000000001a7805 */ /* 0x002fd2000001ff00 */
[----:B------:R0:W5:Y:S01]  /*22b0*/  @!P0 LDG.E R25, [R8.64] ;  /* 0x0000002208198981 */ /* 0x000162000c1e1900 */
[----:B------:R-:W-:-:S03]  /*22c0*/  ISETP.GE.AND P0, PT, R23, UR7, PT ;  /* 0x0000000717007c0c */ /* 0x000fc6000bf06270 */
[----:B------:R1:W5:Y:S01]  /*22d0*/  @!P1 LDG.E R26, [R4.64+-0x1f00] ;  /* 0xffe10022041a9981 */ /* 0x000362000c1e1900 */
[----:B------:R-:W-:Y:S01]  /*22e0*/  ISETP.GE.AND P1, PT, R20, UR7, PT ;  /* 0x0000000714007c0c */ /* 0x000fe2000bf26270 */
[----:B--2---:R-:W-:Y:S01]  /*22f0*/  CS2R R28, SRZ ;  /* 0x00000000001c7805 */ /* 0x004fe2000001ff00 */
[----:B---3--:R-:W-:Y:S01]  /*2300*/  HFMA2.MMA R41, -RZ, RZ, 0, 0 ;  /* 0x00000000ff297435 */ /* 0x008fe200000001ff */
[----:B------:R-:W-:Y:S01]  /*2310*/  MOV R40, RZ ;  /* 0x000000ff00287202 */ /* 0x000fe20000000f00 */
[----:B----4-:R-:W-:Y:S01]  /*2320*/  CS2R R42, SRZ ;  /* 0x00000000002a7805 */ /* 0x010fe2000001ff00 */
[----:B------:R-:W-:Y:S01]  /*2330*/  CS2R R76, SRZ ;  /* 0x00000000004c7805 */ /* 0x000fe2000001ff00 */
[----:B------:R1:W2:Y:S04]  /*2340*/  @!P3 LDG.E R94, [R4.64+-0x1a00] ;  /* 0xffe60022045eb981 */ /* 0x0002a8000c1e1900 */
[----:B------:R1:W3:Y:S01]  /*2350*/  @!P0 LDG.E R27, [R4.64+-0x1f80] ;  /* 0xffe08022041b8981 */ /* 0x0002e2000c1e1900 */
[----:B------:R-:W-:-:S03]  /*2360*/  ISETP.GE.AND P0, PT, R21, UR7, PT ;  /* 0x0000000715007c0c */ /* 0x000fc6000bf06270 */
[----:B------:R1:W4:Y:S01]  /*2370*/  @!P1 LDG.E R28, [R4.64+-0x1e00] ;  /* 0xffe20022041c9981 */ /* 0x000322000c1e1900 */
[----:B------:R-:W-:-:S03]  /*2380*/  ISETP.GE.AND P1, PT, R18, UR7, PT ;  /* 0x0000000712007c0c */ /* 0x000fc6000bf26270 */
[----:B------:R1:W2:Y:S04]  /*2390*/  @!P4 LDG.E R95, [R4.64+-0x1980] ;  /* 0xffe68022045fc981 */ /* 0x0002a8000c1e1900 */
[----:B------:R1:W2:Y:S04]  /*23a0*/  @!P5 LDG.E R96, [R4.64+-0x1900] ;  /* 0xffe700220460d981 */ /* 0x0002a8000c1e1900 */
[----:B------:R1:W2:Y:S01]  /*23b0*/  @!P0 LDG.E R29, [R4.64+-0x1e80] ;  /* 0xffe18022041d8981 */ /* 0x0002a2000c1e1900 */
[----:B------:R-:W-:-:S03]  /*23c0*/  ISETP.GE.AND P0, PT, R19, UR7, PT ;  /* 0x0000000713007c0c */ /* 0x000fc6000bf06270 */
[----:B------:R1:W4:Y:S01]  /*23d0*/  @!P1 LDG.E R40, [R4.64+-0x1d00] ;  /* 0xffe3002204289981 */ /* 0x000322000c1e1900 */
[----:B------:R-:W-:-:S03]  /*23e0*/  ISETP.GE.AND P1, PT, R16, UR7, PT ;  /* 0x0000000710007c0c */ /* 0x000fc6000bf26270 */
[----:B------:R1:W4:Y:S06]  /*23f0*/  @!P6 LDG.E R97, [R4.64+-0x1880] ;  /* 0xffe780220461e981 */ /* 0x00032c000c1e1900 */
[----:B------:R1:W4:Y:S01]  /*2400*/  @!P0 LDG.E R41, [R4.64+-0x1d80] ;  /* 0xffe2802204298981 */ /* 0x000322000c1e1900 */
[----:B------:R-:W-:-:S03]  /*2410*/  ISETP.GE.AND P0, PT, R17, UR7, PT ;  /* 0x0000000711007c0c */ /* 0x000fc6000bf06270 */
[----:B------:R1:W4:Y:S01]  /*2420*/  @!P1 LDG.E R42, [R4.64+-0x1c00] ;  /* 0xffe40022042a9981 */ /* 0x000322000c1e1900 */
[----:B------:R-:W-:-:S09]  /*2430*/  ISETP.NE.AND P1, PT, R93, RZ, PT ;  /* 0x000000ff5d00720c */ /* 0x000fd20003f25270 */
[----:B------:R1:W4:Y:S01]  /*2440*/  @!P0 LDG.E R43, [R4.64+-0x1c80] ;  /* 0xffe38022042b8981 */ /* 0x000322000c1e1900 */
[----:B------:R-:W-:Y:S02]  /*2450*/  ISETP.GE.AND P0, PT, R15, UR7, PT ;  /* 0x000000070f007c0c */ /* 0x000fe4000bf06270 */
[----:B------:R-:W-:Y:S01]  /*2460*/  MOV R93, RZ ;  /* 0x000000ff005d7202 */ /* 0x000fe20000000f00 */
[----:B------:R1:W4:Y:S05]  /*2470*/  @!P1 LDG.E R76, [R4.64+-0x1b00] ;  /* 0xffe50022044c9981 */ /* 0x00032a000c1e1900 */
[----:B------:R1:W4:Y:S05]  /*2480*/  @!P2 LDG.E R93, [R4.64+-0x1a80] ;  /* 0xffe58022045da981 */ /* 0x00032a000c1e1900 */
[----:B------:R1:W4:Y:S01]  /*2490*/  @!P0 LDG.E R77, [R4.64+-0x1b80] ;  /* 0xffe48022044d8981 */ /* 0x000322000c1e1900 */
[----:B------:R-:W-:-:S02]  /*24a0*/  FMUL.FTZ R2, R120, -1.4426950216293334961 ;  /* 0xbfb8aa3b78027820 */ /* 0x000fc40000410000 */
[----:B------:R-:W-:Y:S02]  /*24b0*/  FMUL.FTZ R3, R92, -1.4426950216293334961 ;  /* 0xbfb8aa3b5c037820 */ /* 0x000fe40000410000 */
[----:B------:R-:W0:Y:S01]  /*24c0*/  MUFU.EX2 R98, R2 ;  /* 0x0000000200627308 */ /* 0x000e220000000800 */
[----:B------:R-:W-:-:S07]  /*24d0*/  FMUL.FTZ R6, R78, -1.4426950216293334961 ;  /* 0xbfb8aa3b4e067820 */ /* 0x000fce0000410000 */
[----:B------:R-:W1:Y:S01]  /*24e0*/  MUFU.EX2 R99, R3 ;  /* 0x0000000300637308 */ /* 0x000e620000000800 */
[----:B------:R-:W-:Y:S02]  /*24f0*/  FMUL.FTZ R102, R91, -1.4426950216293334961 ;  /* 0xbfb8aa3b5b667820 */ /* 0x000fe40000410000 */
[----:B------:R-:W-:-:S05]  /*2500*/  FMUL.FTZ R24, R88, -1.4426950216293334961 ;  /* 0xbfb8aa3b58187820 */ /* 0x000fca0000410000 */
[----:B------:R-:W1:Y:S01]  /*2510*/  MUFU.EX2 R100, R6 ;  /* 0x0000000600647308 */ /* 0x000e620000000800 */
[----:B0-----:R-:W-:Y:S02]  /*2520*/  FADD.FTZ R98, R98, 1 ;  /* 0x3f80000062627421 */ /* 0x001fe40000010000 */
[----:B------:R-:W-:Y:S02]  /*2530*/  FMUL.FTZ R9, R87, -1.4426950216293334961 ;  /* 0xbfb8aa3b57097820 */ /* 0x000fe40000410000 */
[----:B------:R-:W-:-:S03]  /*2540*/  FMUL.FTZ R7, R79, -1.4426950216293334961 ;  /* 0xbfb8aa3b4f077820 */ /* 0x000fc60000410000 */
[----:B------:R-:W0:Y:S01]  /*2550*/  MUFU.EX2 R102, R102 ;  /* 0x0000006600667308 */ /* 0x000e220000000800 */
[----:B-1----:R-:W-:Y:S02]  /*2560*/  FADD.FTZ R99, R99, 1 ;  /* 0x3f80000063637421 */ /* 0x002fe40000010000 */
[----:B------:R-:W-:-:S05]  /*2570*/  FMUL.FTZ R4, R90, -1.4426950216293334961 ;  /* 0xbfb8aa3b5a047820 */ /* 0x000fca0000410000 */
[----:B------:R-:W-:Y:S01]  /*2580*/  MUFU.EX2 R24, R24 ;  /* 0x0000001800187308 */ /* 0x000fe20000000800 */
[----:B------:R-:W-:-:S07]  /*2590*/  FADD.FTZ R100, R100, 1 ;  /* 0x3f80000064647421 */ /* 0x000fce0000010000 */
[----:B------:R-:W-:Y:S08]  /*25a0*/  MUFU.RCP R125, R98 ;  /* 0x00000062007d7308 */ /* 0x000ff00000001000 */
[----:B------:R-:W-:Y:S08]  /*25b0*/  MUFU.EX2 R9, R9 ;  /* 0x0000000900097308 */ /* 0x000ff00000000800 */
[----:B------:R-:W1:Y:S08]  /*25c0*/  MUFU.EX2 R101, R7 ;  /* 0x0000000700657308 */ /* 0x000e700000000800 */
[----:B------:R-:W-:Y:S08]  /*25d0*/  MUFU.RCP R124, R99 ;  /* 0x00000063007c7308 */ /* 0x000ff00000001000 */
[----:B------:R-:W-:Y:S01]  /*25e0*/  MUFU.EX2 R103, R4 ;  /* 0x0000000400677308 */ /* 0x000fe20000000800 */
[----:B0-----:R-:W-:-:S07]  /*25f0*/  FADD.FTZ R102, R102, 1 ;  /* 0x3f80000066667421 */ /* 0x001fce0000010000 */
[----:B------:R-:W-:Y:S01]  /*2600*/  MUFU.RCP R123, R100 ;  /* 0x00000064007b7308 */ /* 0x000fe20000001000 */
[----:B------:R-:W-:Y:S02]  /*2610*/  FMUL.FTZ R2, R89, -1.4426950216293334961 ;  /* 0xbfb8aa3b59027820 */ /* 0x000fe40000410000 */
[----:B-1----:R-:W-:-:S05]  /*2620*/  FADD.FTZ R101, R101, 1 ;  /* 0x3f80000065657421 */ /* 0x002fca0000010000 */
[----:B------:R-:W-:Y:S01]  /*2630*/  MUFU.RCP R121, R102 ;  /* 0x0000006600797308 */ /* 0x000fe20000001000 */
[----:B------:R-:W-:-:S07]  /*2640*/  FMUL.FTZ R7, R85, -1.4426950216293334961 ;  /* 0xbfb8aa3b55077820 */ /* 0x000fce0000410000 */
[----:B------:R-:W-:Y:S01]  /*2650*/  MUFU.EX2 R104, R2 ;  /* 0x0000000200687308 */ /* 0x000fe20000000800 */
[----:B------:R-:W-:-:S07]  /*2660*/  FMUL.FTZ R8, R86, -1.4426950216293334961 ;  /* 0xbfb8aa3b56087820 */ /* 0x000fce0000410000 */
[----:B------:R-:W0:Y:S01]  /*2670*/  MUFU.RCP R122, R101 ;  /* 0x00000065007a7308 */ /* 0x000e220000001000 */
[----:B------:R-:W-:-:S07]  /*2680*/  FMUL.FTZ R6, R84, -1.4426950216293334961 ;  /* 0xbfb8aa3b54067820 */ /* 0x000fce0000410000 */
[----:B------:R-:W-:Y:S08]  /*2690*/  MUFU.EX2 R7, R7 ;  /* 0x0000000700077308 */ /* 0x000ff00000000800 */
[----:B------:R-:W-:Y:S01]  /*26a0*/  MUFU.EX2 R8, R8 ;  /* 0x0000000800087308 */ /* 0x000fe20000000800 */
[----:B0-----:R-:W-:-:S04]  /*26b0*/  FADD.FTZ R98, -R122, 1 ;  /* 0x3f8000007a627421 */ /* 0x001fc80000010100 */
[----:B------:R-:W-:-:S03]  /*26c0*/  FFMA.FTZ R98, R79, R98, 1 ;  /* 0x3f8000004f627423 */ /* 0x000fc60000010062 */
[----:B------:R-:W-:Y:S01]  /*26d0*/  MUFU.EX2 R6, R6 ;  /* 0x0000000600067308 */ /* 0x000fe20000000800 */
[----:B-----5:R-:W-:Y:S04]  /*26e0*/  STS [R154.X4], R25 ;  /* 0x000000199a007388 */ /* 0x020fe80000004800 */
[----:B---3--:R-:W-:Y:S04]  /*26f0*/  STS [R153.X4+0x80], R27 ;  /* 0x0000801b99007388 */ /* 0x008fe80000004800 */
[----:B------:R-:W-:Y:S04]  /*2700*/  STS [R152.X4+0x100], R26 ;  /* 0x0001001a98007388 */ /* 0x000fe80000004800 */
[----:B--2---:R-:W-:Y:S04]  /*2710*/  STS [R148.X4+0x180], R29 ;  /* 0x0001801d94007388 */ /* 0x004fe80000004800 */
        /* <DEDUP_REMOVED lines=10> */
[----:B------:R1:W-:Y:S04]  /*27c0*/  STS [R161.X4+0x700], R96 ;  /* 0x00070060a1007388 */ /* 0x0003e80000004800 */
[----:B------:R-:W-:Y:S01]  /*27d0*/  STS [R160.X4+0x780], R97 ;  /* 0x00078061a0007388 */ /* 0x000fe20000004800 */
[----:B------:R-:W-:-:S06]  /*27e0*/  NOP ;  /* 0x0000000000007918 */ /* 0x000fcc0000000000 */
[----:B------:R-:W2:Y:S04]  /*27f0*/  LDS R77, [R74.X4] ;  /* 0x000000004a4d7984 */ /* 0x000ea80000004800 */
[----:B------:R-:W3:Y:S04]  /*2800*/  LDS R76, [R74.X4+0x4] ;  /* 0x000004004a4c7984 */ /* 0x000ee80000004800 */
[----:B------:R-:W4:Y:S04]  /*2810*/  LDS R43, [R74.X4+0x8] ;  /* 0x000008004a2b7984 */ /* 0x000f280000004800 */
[----:B------:R-:W5:Y:S04]  /*2820*/  LDS R40, [R74.X4+0x14] ;  /* 0x000014004a287984 */ /* 0x000f680000004800 */
[----:B------:R-:W4:Y:S01]  /*2830*/  LDS R42, [R74.X4+0xc] ;  /* 0x00000c004a2a7984 */ /* 0x000f220000004800 */
[----:B0-----:R-:W-:-:S03]  /*2840*/  FADD.FTZ R95, R24, 1 ;  /* 0x3f800000185f7421 */ /* 0x001fc60000010000 */
[----:B------:R-:W0:Y:S01]  /*2850*/  LDS R41, [R74.X4+0x10] ;  /* 0x000010004a297984 */ /* 0x000e220000004800 */
[----:B------:R-:W-:Y:S02]  /*2860*/  FADD.FTZ R25, -R125, 1 ;  /* 0x3f8000007d197421 */ /* 0x000fe40000010100 */
[----:B-1----:R-:W-:Y:S01]  /*2870*/  FADD.FTZ R96, R9, 1 ;  /* 0x3f80000009607421 */ /* 0x002fe20000010000 */
[----:B------:R-:W1:Y:S01]  /*2880*/  LDS R29, [R74.X4+0x18] ;  /* 0x000018004a1d7984 */ /* 0x000e620000004800 */
[----:B------:R-:W-:Y:S02]  /*2890*/  FFMA.FTZ R25, R120, R25, 1 ;  /* 0x3f80000078197423 */ /* 0x000fe40000010019 */
[----:B------:R-:W-:Y:S01]  /*28a0*/  FADD.FTZ R9, -R124, 1 ;  /* 0x3f8000007c097421 */ /* 0x000fe20000010100 */
[----:B------:R-:W0:Y:S01]  /*28b0*/  LDS R27, [R74.X4+0x20] ;  /* 0x000020004a1b7984 */ /* 0x000e220000004800 */
[----:B------:R-:W-:-:S03]  /*28c0*/  FADD.FTZ R93, R103, 1 ;  /* 0x3f800000675d7421 */ /* 0x000fc60000010000 */
[----:B------:R-:W0:Y:S01]  /*28d0*/  LDS R28, [R74.X4+0x1c] ;  /* 0x00001c004a1c7984 */ /* 0x000e220000004800 */
[----:B--2---:R-:W-:-:S04]  /*28e0*/  FMUL.FTZ R24, R49, R77 ;  /* 0x0000004d31187220 */ /* 0x004fc80000410000 */
[----:B------:R-:W-:-:S04]  /*28f0*/  FMUL.FTZ R24, R125, R24 ;  /* 0x000000187d187220 */ /* 0x000fc80000410000 */
[----:B------:R-:W-:Y:S02]  /*2900*/  FMUL.FTZ R105, R24, R25 ;  /* 0x0000001918697220 */ /* 0x000fe40000410000 */
[----:B------:R-:W-:Y:S02]  /*2910*/  FFMA.FTZ R24, R92, R9, 1 ;  /* 0x3f8000005c187423 */ /* 0x000fe40000010009 */
[----:B------:R-:W-:Y:S02]  /*2920*/  FADD.FTZ R25, -R123, 1 ;  /* 0x3f8000007b197421 */ /* 0x000fe40000010100 */
[----:B---3--:R-:W-:Y:S02]  /*2930*/  FMUL.FTZ R9, R48, R76 ;  /* 0x0000004c30097220 */ /* 0x008fe40000410000 */
[----:B----4-:R-:W-:Y:S01]  /*2940*/  FMUL.FTZ R26, R47, R43 ;  /* 0x0000002b2f1a7220 */ /* 0x010fe20000410000 */
[----:B------:R-:W2:Y:S01]  /*2950*/  MUFU.RCP R93, R93 ;  /* 0x0000005d005d7308 */ /* 0x000ea20000001000 */
[----:B------:R-:W-:-:S02]  /*2960*/  FFMA.FTZ R25, R78, R25, 1 ;  /* 0x3f8000004e197423 */ /* 0x000fc40000010019 */
[----:B------:R-:W-:Y:S02]  /*2970*/  FMUL.FTZ R9, R124, R9 ;  /* 0x000000097c097220 */ /* 0x000fe40000410000 */
[----:B------:R-:W-:Y:S02]  /*2980*/  FMUL.FTZ R26, R123, R26 ;  /* 0x0000001a7b1a7220 */ /* 0x000fe40000410000 */
[----:B------:R-:W-:Y:S02]  /*2990*/  FMUL.FTZ R107, R9, R24 ;  /* 0x00000018096b7220 */ /* 0x000fe40000410000 */
[----:B------:R-:W-:Y:S01]  /*29a0*/  FMUL.FTZ R109, R26, R25 ;  /* 0x000000191a6d7220 */ /* 0x000fe20000410000 */
[----:B------:R-:W3:Y:S01]  /*29b0*/  MUFU.RCP R95, R95 ;  /* 0x0000005f005f7308 */ /* 0x000ee20000001000 */
[----:B------:R-:W-:Y:S01]  /*29c0*/  FADD.FTZ R24, -R121, 1 ;  /* 0x3f80000079187421 */ /* 0x000fe20000010100 */
[----:B------:R-:W4:Y:S01]  /*29d0*/  LDS R25, [R74.X4+0x28] ;  /* 0x000028004a197984 */ /* 0x000f220000004800 */
[----:B------:R-:W-:-:S02]  /*29e0*/  FADD.FTZ R94, R104, 1 ;  /* 0x3f800000685e7421 */ /* 0x000fc40000010000 */
[----:B------:R-:W-:Y:S01]  /*29f0*/  FFMA.FTZ R113, R91, R24, 1 ;  /* 0x3f8000005b717423 */ /* 0x000fe20000010018 */
[----:B------:R-:W-:Y:S01]  /*2a00*/  LDS R26, [R74.X4+0x24] ;  /* 0x000024004a1a7984 */ /* 0x000fe20000004800 */
[----:B-----5:R-:W-:Y:S02]  /*2a10*/  FMUL.FTZ R24, R44, R40 ;  /* 0x000000282c187220 */ /* 0x020fe40000410000 */
[----:B------:R-:W-:Y:S01]  /*2a20*/  FMUL.FTZ R97, R46, R42 ;  /* 0x0000002a2e617220 */ /* 0x000fe20000410000 */
[----:B------:R-:W5:Y:S01]  /*2a30*/  MUFU.RCP R94, R94 ;  /* 0x0000005e005e7308 */ /* 0x000f620000001000 */
[----:B--2---:R-:W-:Y:S01]  /*2a40*/  FMUL.FTZ R115, R93, R24 ;  /* 0x000000185d737220 */ /* 0x004fe20000410000 */
[----:B------:R-:W-:Y:S01]  /*2a50*/  LDS R9, [R74.X4+0x30] ;  /* 0x000030004a097984 */ /* 0x000fe20000004800 */
[----:B------:R-:W-:-:S03]  /*2a60*/  FMUL.FTZ R97, R122, R97 ;  /* 0x000000617a617220 */ /* 0x000fc60000410000 */
[----:B------:R-:W2:Y:S01]  /*2a70*/  LDS R24, [R74.X4+0x2c] ;  /* 0x00002c004a187984 */ /* 0x000ea20000004800 */
[----:B------:R-:W-:Y:S01]  /*2a80*/  FMUL.FTZ R111, R97, R98 ;  /* 0x00000062616f7220 */ /* 0x000fe20000410000 */
[----:B------:R-:W1:Y:S01]  /*2a90*/  MUFU.RCP R96, R96 ;  /* 0x0000006000607308 */ /* 0x000e620000001000 */
[----:B------:R-:W-:Y:S02]  /*2aa0*/  FADD.FTZ R98, R7, 1 ;  /* 0x3f80000007627421 */ /* 0x000fe40000010000 */
[----:B------:R-:W-:Y:S02]  /*2ab0*/  FADD.FTZ R99, R8, 1 ;  /* 0x3f80000008637421 */ /* 0x000fe40000010000 */
[----:B------:R-:W-:Y:S02]  /*2ac0*/  FADD.FTZ R7, -R93, 1 ;  /* 0x3f8000005d077421 */ /* 0x000fe40000010100 */
[----:B0-----:R-:W-:Y:S02]  /*2ad0*/  FMUL.FTZ R8, R45, R41 ;  /* 0x000000292d087220 */ /* 0x001fe40000410000 */
[----:B------:R-:W-:-:S02]  /*2ae0*/  FFMA.FTZ R100, R90, R7, 1 ;  /* 0x3f8000005a647423 */ /* 0x000fc40000010007 */
[----:B------:R-:W-:Y:S02]  /*2af0*/  FMUL.FTZ R5, R83, -1.4426950216293334961 ;  /* 0xbfb8aa3b53057820 */ /* 0x000fe40000410000 */
[----:B------:R-:W-:Y:S02]  /*2b00*/  FMUL.FTZ R8, R121, R8 ;  /* 0x0000000879087220 */ /* 0x000fe40000410000 */
[----:B---3--:R-:W-:Y:S01]  /*2b10*/  FADD.FTZ R7, -R95, 1 ;  /* 0x3f8000005f077421 */ /* 0x008fe20000010100 */
[----:B------:R0:W-:Y:S01]  /*2b20*/  MUFU.RCP R97, R99 ;  /* 0x0000006300617308 */ /* 0x0001e20000001000 */
[----:B------:R-:W-:Y:S02]  /*2b30*/  FMUL.FTZ R4, R82, -1.4426950216293334961 ;  /* 0xbfb8aa3b52047820 */ /* 0x000fe40000410000 */
[----:B------:R-:W-:Y:S02]  /*2b40*/  FFMA.FTZ R101, R88, R7, 1 ;  /* 0x3f80000058657423 */ /* 0x000fe40000010007 */
[----:B------:R-:W-:-:S02]  /*2b50*/  FMUL.FTZ R113, R8, R113 ;  /* 0x0000007108717220 */ /* 0x000fc40000410000 */
[----:B-1----:R-:W-:Y:S01]  /*2b60*/  FMUL.FTZ R7, R39, R29 ;  /* 0x0000001d27077220 */ /* 0x002fe20000410000 */
[----:B------:R-:W1:Y:S01]  /*2b70*/  MUFU.RCP R98, R98 ;  /* 0x0000006200627308 */ /* 0x000e620000001000 */
[----:B0-----:R-:W-:Y:S01]  /*2b80*/  FADD.FTZ R99, R6, 1 ;  /* 0x3f80000006637421 */ /* 0x001fe20000010000 */
[----:B------:R-:W0:Y:S01]  /*2b90*/  LDS R8, [R74.X4+0x34] ;  /* 0x000034004a087984 */ /* 0x000e220000004800 */
[----:B-----5:R-:W-:Y:S02]  /*2ba0*/  FADD.FTZ R6, -R94, 1 ;  /* 0x3f8000005e067421 */ /* 0x020fe40000010100 */
[----:B------:R-:W-:-:S03]  /*2bb0*/  FMUL.FTZ R2, R81, -1.4426950216293334961 ;  /* 0xbfb8aa3b51027820 */ /* 0x000fc60000410000 */
[----:B------:R-:W3:Y:S01]  /*2bc0*/  MUFU.EX2 R5, R5 ;  /* 0x0000000500057308 */ /* 0x000ee20000000800 */
[----:B------:R-:W-:Y:S02]  /*2bd0*/  FFMA.FTZ R6, R89, R6, 1 ;  /* 0x3f80000059067423 */ /* 0x000fe40000010006 */
[----:B------:R-:W-:Y:S02]  /*2be0*/  FMUL.FTZ R7, R94, R7 ;  /* 0x000000075e077220 */ /* 0x000fe40000410000 */
[----:B------:R-:W-:Y:S02]  /*2bf0*/  FADD.FTZ R102, -R96, 1 ;  /* 0x3f80000060667421 */ /* 0x000fe40000010100 */
[----:B------:R-:W-:Y:S01]  /*2c00*/  FMUL.FTZ R103, R37, R27 ;  /* 0x0000001b25677220 */ /* 0x000fe20000410000 */
[----:B------:R-:W5:Y:S01]  /*2c10*/  MUFU.EX2 R4, R4 ;  /* 0x0000000400047308 */ /* 0x000f620000000800 */
[----:B------:R-:W-:Y:S02]  /*2c20*/  FMUL.FTZ R3, R80, -1.4426950216293334961 ;  /* 0xbfb8aa3b50037820 */ /* 0x000fe40000410000 */
[----:B------:R-:W-:-:S02]  /*2c30*/  FMUL.FTZ R115, R115, R100 ;  /* 0x0000006473737220 */ /* 0x000fc40000410000 */
[----:B------:R-:W-:-:S03]  /*2c40*/  FMUL.FTZ R117, R7, R6 ;  /* 0x0000000607757220 */ /* 0x000fc60000410000 */
[----:B------:R-:W0:Y:S01]  /*2c50*/  MUFU.EX2 R2, R2 ;  /* 0x0000000200027308 */ /* 0x000e220000000800 */
[----:B------:R-:W-:Y:S01]  /*2c60*/  FMUL.FTZ R100, R38, R28 ;  /* 0x0000001c26647220 */ /* 0x000fe20000410000 */
[----:B------:R-:W2:Y:S01]  /*2c70*/  LDS R7, [R74.X4+0x38] ;  /* 0x000038004a077984 */ /* 0x000ea20000004800 */
[----:B------:R-:W-:Y:S02]  /*2c80*/  FFMA.FTZ R102, R87, R102, 1 ;  /* 0x3f80000057667423 */ /* 0x000fe40000010066 */
[----:B------:R-:W-:Y:S01]  /*2c90*/  FMUL.FTZ R103, R96, R103 ;  /* 0x0000006760677220 */ /* 0x000fe20000410000 */
[----:B------:R-:W2:Y:S02]  /*2ca0*/  LDS R6, [R74.X4+0x3c] ;  /* 0x00003c004a067984 */ /* 0x000ea40000004800 */
[----:B------:R-:W0:Y:S01]  /*2cb0*/  MUFU.RCP R99, R99 ;  /* 0x0000006300637308 */ /* 0x000e220000001000 */
[----:B------:R-:W-:Y:S01]  /*2cc0*/  FMUL.FTZ R100, R95, R100 ;  /* 0x000000645f647220 */ /* 0x000fe20000410000 */
[----:B------:R-:W-:Y:S01]  /*2cd0*/  BAR.SYNC.DEFER_BLOCKING 0x0 ;  /* 0x0000000000007b1d */ /* 0x000fe20000010000 */
[----:B------:R-:W-:-:S02]  /*2ce0*/  FMUL.FTZ R119, R103, R102 ;  /* 0x0000006667777220 */ /* 0x000fc40000410000 */
[----:B-1----:R-:W-:Y:S02]  /*2cf0*/  FADD.FTZ R102, -R98, 1 ;  /* 0x3f80000062667421 */ /* 0x002fe40000010100 */
[----:B----4-:R-:W-:Y:S01]  /*2d00*/  FMUL.FTZ R103, R35, R25 ;  /* 0x0000001923677220 */ /* 0x010fe20000410000 */
[----:B------:R-:W1:Y:S01]  /*2d10*/  MUFU.EX2 R3, R3 ;  /* 0x0000000300037308 */ /* 0x000e620000000800 */
[----:B---3--:R-:W-:Y:S02]  /*2d20*/  FADD.FTZ R104, R5, 1 ;  /* 0x3f80000005687421 */ /* 0x008fe40000010000 */
[----:B------:R-:W-:Y:S02]  /*2d30*/  FMUL.FTZ R5, R100, R101 ;  /* 0x0000006564057220 */ /* 0x000fe40000410000 */
[----:B------:R-:W-:Y:S02]  /*2d40*/  FADD.FTZ R101, -R97, 1 ;  /* 0x3f80000061657421 */ /* 0x000fe40000010100 */
[----:B------:R-:W-:-:S02]  /*2d50*/  FFMA.FTZ R102, R85, R102, 1 ;  /* 0x3f80000055667423 */ /* 0x000fc40000010066 */
[----:B------:R-:W-:Y:S02]  /*2d60*/  FMUL.FTZ R103, R98, R103 ;  /* 0x0000006762677220 */ /* 0x000fe40000410000 */
[----:B-----5:R-:W-:Y:S02]  /*2d70*/  FADD.FTZ R106, R4, 1 ;  /* 0x3f800000046a7421 */ /* 0x020fe40000010000 */
[----:B------:R-:W-:Y:S01]  /*2d80*/  FMUL.FTZ R129, R103, R102 ;  /* 0x0000006667817220 */ /* 0x000fe20000410000 */
[----:B------:R1:W3:Y:S01]  /*2d90*/  MUFU.RCP R100, R104 ;  /* 0x0000006800647308 */ /* 0x0002e20000001000 */
[----:B------:R-:W-:Y:S02]  /*2da0*/  FFMA.FTZ R127, R86, R101, 1 ;  /* 0x3f800000567f7423 */ /* 0x000fe40000010065 */
[----:B0-----:R-:W-:Y:S02]  /*2db0*/  FADD.FTZ R102, R2, 1 ;  /* 0x3f80000002667421 */ /* 0x001fe40000010000 */
[----:B------:R-:W-:-:S02]  /*2dc0*/  FADD.FTZ R103, -R99, 1 ;  /* 0x3f80000063677421 */ /* 0x000fc40000010100 */
[----:B--2---:R-:W-:Y:S01]  /*2dd0*/  FMUL.FTZ R2, R34, R24 ;  /* 0x0000001822027220 */ /* 0x004fe20000410000 */
[----:B------:R-:W0:Y:S01]  /*2de0*/  MUFU.RCP R101, R106 ;  /* 0x0000006a00657308 */ /* 0x000e220000001000 */
[----:B------:R-:W-:Y:S02]  /*2df0*/  FFMA.FTZ R103, R84, R103, 1 ;  /* 0x3f80000054677423 */ /* 0x000fe40000010067 */
[----:B------:R-:W-:Y:S02]  /*2e00*/  FMUL.FTZ R2, R99, R2 ;  /* 0x0000000263027220 */ /* 0x000fe40000410000 */
[----:B-1----:R-:W-:Y:S02]  /*2e10*/  FADD.FTZ R104, R3, 1 ;  /* 0x3f80000003687421 */ /* 0x002fe40000010000 */
[----:B------:R-:W-:Y:S01]  /*2e20*/  FMUL.FTZ R4, R36, R26 ;  /* 0x0000001a24047220 */ /* 0x000fe20000410000 */
[----:B------:R-:W1:Y:S01]  /*2e30*/  MUFU.RCP R102, R102 ;  /* 0x0000006600667308 */ /* 0x000e620000001000 */
[----:B------:R-:W-:-:S02]  /*2e40*/  FMUL.FTZ R3, R2, R103 ;  /* 0x0000006702037220 */ /* 0x000fc40000410000 */
[----:B------:R-:W-:-:S05]  /*2e50*/  FMUL.FTZ R4, R97, R4 ;  /* 0x0000000461047220 */ /* 0x000fca0000410000 */
[----:B------:R-:W2:Y:S01]  /*2e60*/  MUFU.RCP R103, R104 ;  /* 0x0000006800677308 */ /* 0x000ea20000001000 */
[----:B------:R-:W-:Y:S02]  /*2e70*/  FMUL.FTZ R127, R4, R127 ;  /* 0x0000007f047f7220 */ /* 0x000fe40000410000 */
[----:B---3--:R-:W-:Y:S02]  /*2e80*/  FADD.FTZ R4, -R100, 1 ;  /* 0x3f80000064047421 */ /* 0x008fe40000010100 */
[----:B0-----:R-:W-:Y:S02]  /*2e90*/  FADD.FTZ R137, -R101, 1 ;  /* 0x3f80000065897421 */ /* 0x001fe40000010100 */
[----:B------:R-:W-:Y:S02]  /*2ea0*/  FMUL.FTZ R135, R33, R9 ;  /* 0x0000000921877220 */ /* 0x000fe40000410000 */
[----:B------:R-:W-:Y:S02]  /*2eb0*/  FMUL.FTZ R2, R32, R8 ;  /* 0x0000000820027220 */ /* 0x000fe40000410000 */
[----:B------:R-:W-:-:S02]  /*2ec0*/  FFMA.FTZ R4, R83, R4, 1 ;  /* 0x3f80000053047423 */ /* 0x000fc40000010004 */
[----:B------:R-:W-:Y:S02]  /*2ed0*/  FFMA.FTZ R139, R82, R137, 1 ;  /* 0x3f800000528b7423 */ /* 0x000fe40000010089 */
[----:B------:R-:W-:Y:S02]  /*2ee0*/  FMUL.FTZ R135, R100, R135 ;  /* 0x0000008764877220 */ /* 0x000fe40000410000 */
[----:B------:R-:W-:Y:S02]  /*2ef0*/  FMUL.FTZ R2, R101, R2 ;  /* 0x0000000265027220 */ /* 0x000fe40000410000 */
[----:B------:R-:W-:Y:S02]  /*2f00*/  FMUL.FTZ R137, R135, R4 ;  /* 0x0000000487897220 */ /* 0x000fe40000410000 */
[----:B------:R-:W-:Y:S02]  /*2f10*/  FMUL.FTZ R139, R2, R139 ;  /* 0x0000008b028b7220 */ /* 0x000fe40000410000 */
[----:B-1----:R-:W-:-:S02]  /*2f20*/  FADD.FTZ R2, -R102, 1 ;  /* 0x3f80000066027421 */ /* 0x002fc40000010100 */
[----:B--2---:R-:W-:Y:S02]  /*2f30*/  FADD.FTZ R141, -R103, 1 ;  /* 0x3f800000678d7421 */ /* 0x004fe40000010100 */
[----:B------:R-:W-:Y:S02]  /*2f40*/  FMUL.FTZ R135, R31, R7 ;  /* 0x000000071f877220 */ /* 0x000fe40000410000 */
[----:B------:R-:W-:Y:S01]  /*2f50*/  FMUL.FTZ R4, R30, R6 ;  /* 0x000000061e047220 */ /* 0x000fe20000410000 */
[----:B------:R-:W-:Y:S01]  /*2f60*/  ISETP.NE.AND P1, PT, R147, RZ, PT ;  /* 0x000000ff9300720c */ /* 0x000fe20003f25270 */
[----:B------:R-:W-:Y:S02]  /*2f70*/  FFMA.FTZ R2, R81, R2, 1 ;  /* 0x3f80000051027423 */ /* 0x000fe40000010002 */
[----:B------:R-:W-:Y:S02]  /*2f80*/  FFMA.FTZ R149, R80, R141, 1 ;  /* 0x3f80000050957423 */ /* 0x000fe4000001008d */
[----:B------:R-:W-:-:S02]  /*2f90*/  FMUL.FTZ R135, R102, R135 ;  /* 0x0000008766877220 */ /* 0x000fc40000410000 */
[----:B------:R-:W-:Y:S02]  /*2fa0*/  FMUL.FTZ R4, R103, R4 ;  /* 0x0000000467047220 */ /* 0x000fe40000410000 */
[----:B------:R-:W-:Y:S02]  /*2fb0*/  FMUL.FTZ R141, R135, R2 ;  /* 0x00000002878d7220 */ /* 0x000fe40000410000 */
[----:B------:R-:W-:Y:S01]  /*2fc0*/  FMUL.FTZ R149, R4, R149 ;  /* 0x0000009504957220 */ /* 0x000fe20000410000 */
[----:B------:R-:W-:Y:S01]  /*2fd0*/  MOV R2, UR7 ;  /* 0x0000000700027c02 */ /* 0x000fe20008000f00 */
[----:B------:R-:W-:Y:S04]  /*2fe0*/  STS [R74.X4], R105 ;  /* 0x000000694a007388 */ /* 0x000fe80000004800 */
        /* <DEDUP_REMOVED lines=34> */
[----:B------:R-:W0:Y:S01]  /*3210*/  LDS R119, [0x2100] ;  /* 0x00210000ff777984 */ /* 0x000e220000000800 */
[----:B------:R-:W-:-:S03]  /*3220*/  IADD3 R150, P2, R75, UR25, RZ ;  /* 0x000000194b967c10 */ /* 0x000fc6000ff5e0ff */
[----:B------:R1:W-:Y:S01]  /*3230*/  STL [R1+0x20], R153 ;  /* 0x0000209901007387 */ /* 0x0003e20000100800 */
[----:B------:R-:W-:-:S03]  /*3240*/  IADD3.X R151, R126, UR36, RZ, P2, !PT ;  /* 0x000000247e977c10 */ /* 0x000fc600097fe4ff */
[----:B------:R1:W-:Y:S04]  /*3250*/  STL [R1+0x1c], R152 ;  /* 0x00001c9801007387 */ /* 0x0003e80000100800 */
[----:B------:R1:W-:Y:S04]  /*3260*/  STL [R1+0x18], R148 ;  /* 0x0000189401007387 */ /* 0x0003e80000100800 */
[----:B------:R1:W-:Y:S04]  /*3270*/  STL [R1+0x14], R140 ;  /* 0x0000148c01007387 */ /* 0x0003e80000100800 */
[----:B------:R1:W-:Y:S04]  /*3280*/  STL [R1+0x10], R138 ;  /* 0x0000108a01007387 */ /* 0x0003e80000100800 */
[----:B------:R1:W-:Y:S04]  /*3290*/  STL [R1+0xc], R136 ;  /* 0x00000c8801007387 */ /* 0x0003e80000100800 */
[----:B------:R1:W-:Y:S04]  /*32a0*/  STL [R1+0x8], R134 ;  /* 0x0000088601007387 */ /* 0x0003e80000100800 */
[----:B------:R1:W-:Y:S04]  /*32b0*/  STL [R1+0x4], R130 ;  /* 0x0000048201007387 */ /* 0x0003e80000100800 */
[----:B------:R1:W-:Y:S04]  /*32c0*/  STL [R1], R128 ;  /* 0x0000008001007387 */ /* 0x0003e80000100800 */
[----:B------:R1:W-:Y:S01]  /*32d0*/  STL.64 [R1+0x28], R150 ;  /* 0x0000289601007387 */ /* 0x0003e20000100a00 */
[----:B0-----:R-:W-:Y:S01]  /*32e0*/  ISETP.GE.AND P0, PT, R75, R119, PT ;  /* 0x000000774b00720c */ /* 0x001fe20003f06270 */
[----:B------:R-:W-:-:S02]  /*32f0*/  UIMAD UR28, UR38, UR30, URZ ;  /* 0x0000001e261c72a4 */ /* 0x000fc4000f8e023f */
[----:B------:R-:W-:Y:S02]  /*3300*/  UIMAD.WIDE.U32 UR16, UR37, UR30, URZ ;  /* 0x0000001e251072a5 */ /* 0x000fe4000f8e003f */
[----:B------:R-:W-:Y:S01]  /*3310*/  UIMAD UR29, UR37, UR31, UR28 ;  /* 0x0000001f251d72a4 */ /* 0x000fe2000f8e021c */
[----:B------:R-:W-:Y:S03]  /*3320*/  BSSY B0, `(.L_x_37) ;  /* 0x000000f000007945 */ /* 0x000fe60003800000 */
[----:B------:R-:W-:-:S04]  /*3330*/  UIADD3 UR28, UR17, UR29, URZ ;  /* 0x0000001d111c7290 */ /* 0x000fc8000fffe03f */
[----:B------:R-:W-:Y:S05]  /*3340*/  @P0 BRA `(.L_x_38) ;  /* 0x000000c000000947 */ /* 0x000fea0003800000 */
[----:B-1----:R-:W-:Y:S01]  /*3350*/  MOV R2, UR37 ;  /* 0x0000002500027c02 */ /* 0x002fe20008000f00 */
        /* <DEDUP_REMOVED lines=11> */
.L_x_38:
[----:B-1----:R-:W-:Y:S05]  /*3410*/  BSYNC B0 ;  /* 0x0000000000007941 */ /* 0x002fea0003800000 */
.L_x_37:
[----:B------:R-:W-:Y:S01]  /*3420*/  ULDC.64 UR30, c[0x0][0x2f0] ;  /* 0x0000bc00001e7ab9 */ /* 0x000fe20000000a00 */
[----:B------:R-:W-:Y:S01]  /*3430*/  LEA R2, P0, R75, c[0x0][0x338], 0x2 ;  /* 0x0000ce004b027a11 */ /* 0x000fe200078010ff */
[----:B------:R-:W-:Y:S01]  /*3440*/  UMOV UR17, UR28 ;  /* 0x0000001c00117c82 */ /* 0x000fe20008000000 */
[-C--:B------:R-:W-:Y:S01]  /*3450*/  ISETP.GE.AND P3, PT, R21, R119.reuse, PT ;  /* 0x000000771500720c */ /* 0x080fe20003f66270 */
[----:B------:R-:W-:Y:S01]  /*3460*/  UIMAD.WIDE.U32 UR16, UR14, UR30, UR16 ;  /* 0x0000001e0e1072a5 */ /* 0x000fe2000f8e0010 */
[-C--:B------:R-:W-:Y:S01]  /*3470*/  ISETP.GE.AND P4, PT, R17, R119.reuse, PT ;  /* 0x000000771100720c */ /* 0x080fe20003f86270 */
[----:B------:R-:W-:Y:S01]  /*3480*/  UIMAD UR29, UR15, UR30, URZ ;  /* 0x0000001e0f1d72a4 */ /* 0x000fe2000f8e023f */
[-C--:B------:R-:W-:Y:S01]  /*3490*/  ISETP.GE.AND P5, PT, R16, R119.reuse, PT ;  /* 0x000000771000720c */ /* 0x080fe20003fa6270 */
[----:B------:R-:W-:Y:S01]  /*34a0*/  UIADD3 UR28, UP0, UR26, UR16, URZ ;  /* 0x000000101a1c7290 */ /* 0x000fe2000ff1e03f */
[----:B------:R-:W-:Y:S01]  /*34b0*/  ISETP.GE.AND P6, PT, R15, R119, PT ;  /* 0x000000770f00720c */ /* 0x000fe20003fc6270 */
[----:B------:R-:W-:Y:S01]  /*34c0*/  UIMAD UR29, UR14, UR31, UR29 ;  /* 0x0000001f0e1d72a4 */ /* 0x000fe2000f8e021d */
[----:B------:R-:W-:-:S02]  /*34d0*/  FMUL.FTZ R78, R78, R123 ;  /* 0x0000007b4e4e7220 */ /* 0x000fc40000410000 */
[----:B------:R-:W-:Y:S01]  /*34e0*/  FMUL.FTZ R79, R79, R122 ;  /* 0x0000007a4f4f7220 */ /* 0x000fe20000410000 */
[----:B------:R-:W-:Y:S01]  /*34f0*/  UIADD3.X UR16, UR27, UR29, UR17, UP0, !UPT ;  /* 0x0000001d1b107290 */ /* 0x000fe200087fe411 */
[----:B------:R-:W-:Y:S01]  /*3500*/  MOV R3, UR28 ;  /* 0x0000001c00037c02 */ /* 0x000fe20008000f00 */
[----:B------:R-:W-:Y:S01]  /*3510*/  FMUL.FTZ R91, R91, R121 ;  /* 0x000000795b5b7220 */ /* 0x000fe20000410000 */
[----:B0-----:R-:W-:Y:S01]  /*3520*/  MOV R4, UR28 ;  /* 0x0000001c00047c02 */ /* 0x001fe20008000f00 */
[----:B------:R-:W-:Y:S01]  /*3530*/  FMUL.FTZ R90, R90, R93 ;  /* 0x0000005d5a5a7220 */ /* 0x000fe20000410000 */
[----:B------:R-:W-:Y:S01]  /*3540*/  LEA R2, P2, R3, R2, 0x2 ;  /* 0x0000000203027211 */ /* 0x000fe200078410ff */
[----:B------:R-:W-:Y:S01]  /*3550*/  FMUL.FTZ R94, R89, R94 ;  /* 0x0000005e595e7220 */ /* 0x000fe20000410000 */
[----:B------:R-:W-:Y:S01]  /*3560*/  LEA.HI.X R3, R75, c[0x0][0x33c], R126, 0x2, P0 ;  /* 0x0000cf004b037a11 */ /* 0x000fe200000f147e */
[----:B------:R-:W-:Y:S01]  /*3570*/  FMUL.FTZ R95, R88, R95 ;  /* 0x0000005f585f7220 */ /* 0x000fe20000410000 */
[----:B------:R-:W-:Y:S01]  /*3580*/  MOV R5, UR16 ;  /* 0x0000001000057c02 */ /* 0x000fe20008000f00 */
[----:B------:R-:W-:Y:S01]  /*3590*/  FMUL.FTZ R96, R87, R96 ;  /* 0x0000006057607220 */ /* 0x000fe20000410000 */
[----:B------:R-:W-:Y:S01]  /*35a0*/  ISETP.GE.AND P0, PT, R22, R119, PT ;  /* 0x000000771600720c */ /* 0x000fe20003f06270 */
[----:B------:R-:W-:Y:S01]  /*35b0*/  FMUL.FTZ R97, R86, R97 ;  /* 0x0000006156617220 */ /* 0x000fe20000410000 */
[----:B------:R-:W-:Y:S01]  /*35c0*/  LEA.HI.X R3, R4, R3, R5, 0x2, P2 ;  /* 0x0000000304037211 */ /* 0x000fe200010f1405 */
[----:B------:R-:W-:Y:S01]  /*35d0*/  FMUL.FTZ R4, R120, R125 ;  /* 0x0000007d78047220 */ /* 0x000fe20000410000 */
[----:B------:R-:W-:Y:S01]  /*35e0*/  ISETP.GE.AND P2, PT, R20, R119, PT ;  /* 0x000000771400720c */ /* 0x000fe20003f46270 */
[----:B------:R-:W-:-:S02]  /*35f0*/  FMUL.FTZ R5, R92, R124 ;  /* 0x0000007c5c057220 */ /* 0x000fc40000410000 */
[----:B------:R0:W-:Y:S01]  /*3600*/  @!P3 STG.E [R2.64+-0x1e80], R106 ;  /* 0xffe1806a0200b986 */ /* 0x0001e2000c101922 */
[-C--:B------:R-:W-:Y:S01]  /*3610*/  ISETP.GE.AND P3, PT, R18, R119.reuse, PT ;  /* 0x000000771200720c */ /* 0x080fe20003f66270 */
[----:B------:R-:W-:Y:S02]  /*3620*/  FMUL.FTZ R98, R85, R98 ;  /* 0x0000006255627220 */ /* 0x000fe40000410000 */
[----:B------:R0:W-:Y:S01]  /*3630*/  @!P4 STG.E [R2.64+-0x1c80], R110 ;  /* 0xffe3806e0200c986 */ /* 0x0001e2000c101922 */
[----:B------:R-:W-:Y:S01]  /*3640*/  ISETP.GE.AND P4, PT, R0, R119, PT ;  /* 0x000000770000720c */ /* 0x000fe20003f86270 */
[----:B------:R-:W-:Y:S02]  /*3650*/  FMUL.FTZ R99, R84, R99 ;  /* 0x0000006354637220 */ /* 0x000fe40000410000 */
[----:B------:R0:W-:Y:S01]  /*3660*/  @!P0 STG.E [R2.64+-0x1f00], R105 ;  /* 0xffe1006902008986 */ /* 0x0001e2000c101922 */
[----:B------:R-:W-:Y:S01]  /*3670*/  ISETP.GE.AND P0, PT, R19, R119, PT ;  /* 0x000000771300720c */ /* 0x000fe20003f06270 */
[----:B------:R-:W-:-:S02]  /*3680*/  FMUL.FTZ R100, R83, R100 ;  /* 0x0000006453647220 */ /* 0x000fc40000410000 */
[----:B------:R0:W-:Y:S01]  /*3690*/  @!P2 STG.E [R2.64+-0x1e00], R107 ;  /* 0xffe2006b0200a986 */ /* 0x0001e2000c101922 */
[----:B------:R-:W-:Y:S01]  /*36a0*/  ISETP.GE.AND P2, PT, R14, R119, PT ;  /* 0x000000770e00720c */ /* 0x000fe20003f46270 */
[----:B------:R-:W-:Y:S02]  /*36b0*/  FMUL.FTZ R101, R82, R101 ;  /* 0x0000006552657220 */ /* 0x000fe40000410000 */
[----:B------:R0:W-:Y:S01]  /*36c0*/  @!P3 STG.E [R2.64+-0x1d00], R109 ;  /* 0xffe3006d0200b986 */ /* 0x0001e2000c101922 */
[-C--:B------:R-:W-:Y:S01]  /*36d0*/  ISETP.GE.AND P3, PT, R23, R119.reuse, PT ;  /* 0x000000771700720c */ /* 0x080fe20003f66270 */
[----:B------:R-:W-:Y:S02]  /*36e0*/  FMUL.FTZ R102, R81, R102 ;  /* 0x0000006651667220 */ /* 0x000fe40000410000 */
[----:B------:R0:W-:Y:S01]  /*36f0*/  @!P5 STG.E [R2.64+-0x1c00], R111 ;  /* 0xffe4006f0200d986 */ /* 0x0001e2000c101922 */
        /* <DEDUP_REMOVED lines=12> */
[----:B------:R-:W-:Y:S02]  /*37c0*/  FMUL.FTZ R46, R46, R79 ;  /* 0x0000004f2e2e7220 */ /* 0x000fe40000410000 */
[----:B------:R-:W-:Y:S01]  /*37d0*/  FMUL.FTZ R45, R45, R91 ;  /* 0x0000005b2d2d7220 */ /* 0x000fe20000410000 */
[----:B------:R0:W-:Y:S01]  /*37e0*/  @!P0 STG.E [R2.64+-0x1a80], R114 ;  /* 0xffe5807202008986 */ /* 0x0001e2000c101922 */
[----:B------:R-:W-:Y:S01]  /*37f0*/  ISETP.NE.U32.AND P0, PT, RZ, c[0x0][0x270], PT ;  /* 0x00009c00ff007a0c */ /* 0x000fe20003f05070 */
[----:B------:R-:W-:Y:S02]  /*3800*/  FMUL.FTZ R44, R44, R90 ;  /* 0x0000005a2c2c7220 */ /* 0x000fe40000410000 */
[----:B------:R0:W-:Y:S01]  /*3810*/  @!P6 STG.E [R2.64+-0x1980], R116 ;  /* 0xffe680740200e986 */ /* 0x0001e2000c101922 */
[----:B------:R-:W-:Y:S01]  /*3820*/  ISETP.NE.AND.EX P0, PT, RZ, c[0x0][0x274], PT, P0 ;  /* 0x00009d00ff007a0c */ /* 0x000fe20003f05300 */
[----:B------:R-:W-:-:S02]  /*3830*/  FMUL.FTZ R39, R39, R94 ;  /* 0x0000005e27277220 */ /* 0x000fc40000410000 */
[----:B------:R0:W-:Y:S01]  /*3840*/  @!P2 STG.E [R2.64+-0x1900], R117 ;  /* 0xffe700750200a986 */ /* 0x0001e2000c101922 */
[----:B------:R-:W-:Y:S02]  /*3850*/  FMUL.FTZ R38, R38, R95 ;  /* 0x0000005f26267220 */ /* 0x000fe40000410000 */
[----:B------:R-:W-:Y:S01]  /*3860*/  FMUL.FTZ R37, R37, R96 ;  /* 0x0000006025257220 */ /* 0x000fe20000410000 */
[----:B------:R0:W-:Y:S01]  /*3870*/  @!P3 STG.E [R2.64+-0x1f80], R104 ;  /* 0xffe080680200b986 */ /* 0x0001e2000c101922 */
[----:B------:R-:W-:Y:S02]  /*3880*/  FMUL.FTZ R36, R36, R97 ;  /* 0x0000006124247220 */ /* 0x000fe40000410000 */
[----:B------:R-:W-:Y:S01]  /*3890*/  FMUL.FTZ R35, R35, R98 ;  /* 0x0000006223237220 */ /* 0x000fe20000410000 */
[----:B------:R0:W-:Y:S01]  /*38a0*/  @!P4 STG.E [R2.64+-0x1880], R118 ;  /* 0xffe780760200c986 */ /* 0x0001e2000c101922 */
[----:B------:R-:W-:Y:S02]  /*38b0*/  FMUL.FTZ R34, R34, R99 ;  /* 0x0000006322227220 */ /* 0x000fe40000410000 */
[----:B------:R-:W-:-:S02]  /*38c0*/  FMUL.FTZ R33, R33, R100 ;  /* 0x0000006421217220 */ /* 0x000fc40000410000 */
[----:B------:R-:W-:Y:S02]  /*38d0*/  FMUL.FTZ R32, R32, R101 ;  /* 0x0000006520207220 */ /* 0x000fe40000410000 */
[----:B------:R-:W-:Y:S02]  /*38e0*/  FMUL.FTZ R31, R31, R102 ;  /* 0x000000661f1f7220 */ /* 0x000fe40000410000 */
[----:B------:R-:W-:Y:S01]  /*38f0*/  FMUL.FTZ R30, R30, R103 ;  /* 0x000000671e1e7220 */ /* 0x000fe20000410000 */
[----:B------:R-:W-:Y:S05]  /*3900*/  @!P0 BRA `(.L_x_39) ;  /* 0x0000078000008947 */ /* 0x000fea0003800000 */
[----:B------:R-:W-:Y:S01]  /*3910*/  BAR.SYNC.DEFER_BLOCKING 0x0 ;  /* 0x0000000000007b1d */ /* 0x000fe20000010000 */
[----:B------:R-:W-:Y:S01]  /*3920*/  FMUL.FTZ R77, R4, R77 ;  /* 0x0000004d044d7220 */ /* 0x000fe20000410000 */
[----:B0-----:R-:W-:Y:S01]  /*3930*/  MOV R2, UR7 ;  /* 0x0000000700027c02 */ /* 0x001fe20008000f00 */
[----:B------:R-:W-:Y:S02]  /*3940*/  FMUL.FTZ R5, R5, R76 ;  /* 0x0000004c05057220 */ /* 0x000fe40000410000 */
[----:B------:R-:W-:Y:S01]  /*3950*/  FMUL.FTZ R43, R78, R43 ;  /* 0x0000002b4e2b7220 */ /* 0x000fe20000410000 */
[----:B------:R-:W-:Y:S01]  /*3960*/  ULDC.64 UR28, c[0x0][0x210] ;  /* 0x00008400001c7ab9 */ /* 0x000fe20000000a00 */
[----:B------:R-:W-:Y:S01]  /*3970*/  FMUL.FTZ R79, R79, R42 ;  /* 0x0000002a4f4f7220 */ /* 0x000fe20000410000 */
[----:B------:R-:W-:Y:S01]  /*3980*/  UIMAD UR7, UR38, UR28, URZ ;  /* 0x0000001c260772a4 */ /* 0x000fe2000f8e023f */
[----:B------:R-:W-:Y:S01]  /*3990*/  FMUL.FTZ R41, R91, R41 ;  /* 0x000000295b297220 */ /* 0x000fe20000410000 */
[----:B------:R-:W-:Y:S01]  /*39a0*/  UIMAD.WIDE.U32 UR16, UR37, UR28, URZ ;  /* 0x0000001c251072a5 */ /* 0x000fe2000f8e003f */
[----:B------:R-:W-:Y:S01]  /*39b0*/  FMUL.FTZ R3, R90, R40 ;  /* 0x000000285a037220 */ /* 0x000fe20000410000 */
[----:B------:R-:W-:Y:S01]  /*39c0*/  UIMAD UR28, UR37, UR29, UR7 ;  /* 0x0000001d251c72a4 */ /* 0x000fe2000f8e0207 */
[----:B------:R-:W-:Y:S01]  /*39d0*/  FMUL.FTZ R29, R94, R29 ;  /* 0x0000001d5e1d7220 */ /* 0x000fe20000410000 */
[----:B------:R-:W-:Y:S01]  /*39e0*/  BSSY B0, `(.L_x_40) ;  /* 0x000003f000007945 */ /* 0x000fe20003800000 */
[----:B------:R-:W-:Y:S01]  /*39f0*/  FMUL.FTZ R95, R95, R28 ;  /* 0x0000001c5f5f7220 */ /* 0x000fe20000410000 */
[----:B------:R-:W-:Y:S01]  /*3a00*/  UIADD3 UR7, UR17, UR28, URZ ;  /* 0x0000001c11077290 */ /* 0x000fe2000fffe03f */
[----:B------:R-:W-:-:S02]  /*3a10*/  FMUL.FTZ R27, R96, R27 ;  /* 0x0000001b601b7220 */ /* 0x000fc40000410000 */
[----:B------:R-:W-:Y:S02]  /*3a20*/  FMUL.FTZ R97, R97, R26 ;  /* 0x0000001a61617220 */ /* 0x000fe40000410000 */
[----:B------:R-:W-:Y:S02]  /*3a30*/  FMUL.FTZ R25, R98, R25 ;  /* 0x0000001962197220 */ /* 0x000fe40000410000 */
[----:B------:R-:W-:Y:S01]  /*3a40*/  FMUL.FTZ R99, R99, R24 ;  /* 0x0000001863637220 */ /* 0x000fe20000410000 */
[----:B------:R-:W-:Y:S01]  /*3a50*/  STS [R74.X4], R77 ;  /* 0x0000004d4a007388 */ /* 0x000fe20000004800 */
[----:B------:R-:W-:Y:S02]  /*3a60*/  FMUL.FTZ R9, R100, R9 ;  /* 0x0000000964097220 */ /* 0x000fe40000410000 */
[----:B------:R-:W-:Y:S01]  /*3a70*/  FMUL.FTZ R101, R101, R8 ;  /* 0x0000000865657220 */ /* 0x000fe20000410000 */
[----:B------:R-:W-:Y:S01]  /*3a80*/  STS [R74.X4+0x4], R5 ;  /* 0x000004054a007388 */ /* 0x000fe20000004800 */
[----:B------:R-:W-:-:S02]  /*3a90*/  FMUL.FTZ R7, R102, R7 ;  /* 0x0000000766077220 */ /* 0x000fc40000410000 */
[----:B------:R-:W-:Y:S01]  /*3aa0*/  FMUL.FTZ R103, R103, R6 ;  /* 0x0000000667677220 */ /* 0x000fe20000410000 */
        /* <DEDUP_REMOVED lines=38> */
[----:B------:R-:W-:Y:S01]  /*3d10*/  MOV R2, R150 ;  /* 0x0000009600027202 */ /* 0x000fe20000000f00 */
[----:B------:R-:W-:Y:S01]  /*3d20*/  UIMAD UR29, UR15, UR30, URZ ;  /* 0x0000001e0f1d72a4 */ /* 0x000fe2000f8e023f */
[----:B------:R-:W-:-:S03]  /*3d30*/  MOV R3, R151 ;  /* 0x0000009700037202 */ /* 0x000fc60000000f00 */
[----:B------:R-:W-:Y:S02]  /*3d40*/  UIMAD UR29, UR14, UR31, UR29 ;  /* 0x0000001f0e1d72a4 */ /* 0x000fe4000f8e021d */
[----:B------:R-:W-:Y:S01]  /*3d50*/  IMAD.WIDE.U32 R2, R5, c[0x0][0x210], R2 ;  /* 0x0000840005027a25 */ /* 0x000fe200078e0002 */
[----:B------:R-:W-:-:S04]  /*3d60*/  MOV R5, UR14 ;  /* 0x0000000e00057c02 */ /* 0x000fc80008000f00 */
[----:B------:R-:W-:-:S05]  /*3d70*/  IADD3 R3, R3, UR28, RZ ;  /* 0x0000001c03037c10 */ /* 0x000fca000fffe0ff */
[----:B------:R-:W-:-:S05]  /*3d80*/  IMAD.WIDE.U32 R2, R5, c[0x0][0x218], R2 ;  /* 0x0000860005027a25 */ /* 0x000fca00078e0002 */
[----:B------:R-:W-:Y:S02]  /*3d90*/  IADD3 R3, R3, UR29, RZ ;  /* 0x0000001d03037c10 */ /* 0x000fe4000fffe0ff */
[----:B------:R-:W-:-:S04]  /*3da0*/  LEA R4, P0, R2, c[0x0][0x270], 0x2 ;  /* 0x00009c0002047a11 */ /* 0x000fc800078010ff */
[----:B------:R-:W-:-:S05]  /*3db0*/  LEA.HI.X R5, R2, c[0x0][0x274], R3, 0x2, P0 ;  /* 0x00009d0002057a11 */ /* 0x000fca00000f1403 */
[----:B------:R0:W-:Y:S04]  /*3dc0*/  STG.E [R4.64], R29 ;  /* 0x0000001d04007986 */ /* 0x0001e8000c101922 */
.L_x_41:
[----:B------:R-:W-:Y:S05]  /*3dd0*/  BSYNC B0 ;  /* 0x0000000000007941 */ /* 0x000fea0003800000 */
.L_x_40:
        /* <DEDUP_REMOVED lines=9> */
[----:B------:R-:W-:Y:S01]  /*3e70*/  LEA.HI.X R3, R75, c[0x0][0x274], R126, 0x2, P0 ;  /* 0x00009d004b037a11 */ /* 0x000fe200000f147e */
[----:B------:R-:W-:Y:S01]  /*3e80*/  UIMAD UR7, UR14, UR29, UR7 ;  /* 0x0000001d0e0772a4 */ /* 0x000fe2000f8e0207 */
[----:B------:R-:W-:-:S02]  /*3e90*/  ISETP.GE.AND P6, PT, R19, R6, PT ;  /* 0x000000061300720c */ /* 0x000fc40003fc6270 */
[----:B------:R-:W-:Y:S01]  /*3ea0*/  ISETP.GE.AND P5, PT, R18, R6, PT ;  /* 0x000000061200720c */ /* 0x000fe20003fa6270 */
[----:B------:R-:W-:Y:S01]  /*3eb0*/  UIADD3.X UR16, UR27, UR7, UR17, UP0, !UPT ;  /* 0x000000071b107290 */ /* 0x000fe200087fe411 */
[----:B0-----:R-:W-:-:S04]  /*3ec0*/  MOV R4, UR28 ;  /* 0x0000001c00047c02 */ /* 0x001fc80008000f00 */
[----:B------:R-:W-:Y:S02]  /*3ed0*/  LEA R2, P0, R4, R2, 0x2 ;  /* 0x0000000204027211 */ /* 0x000fe400078010ff */
[----:B------:R-:W-:-:S04]  /*3ee0*/  MOV R5, UR16 ;  /* 0x0000001000057c02 */ /* 0x000fc80008000f00 */
[----:B------:R-:W-:Y:S02]  /*3ef0*/  LEA.HI.X R3, R4, R3, R5, 0x2, P0 ;  /* 0x0000000304037211 */ /* 0x000fe400000f1405 */
[----:B------:R-:W-:-:S03]  /*3f00*/  ISETP.GE.AND P0, PT, R20, R6, PT ;  /* 0x000000061400720c */ /* 0x000fc60003f06270 */
[----:B------:R0:W-:Y:S01]  /*3f10*/  @!P4 STG.E [R2.64+-0x1f80], R27 ;  /* 0xffe0801b0200c986 */ /* 0x0001e2000c101922 */
        /* <DEDUP_REMOVED lines=17> */
[----:B------:R0:W-:Y:S04]  /*4030*/  @!P0 STG.E [R2.64+-0x1b00], R83 ;  /* 0xffe5005302008986 */ /* 0x0001e8000c101922 */
[----:B------:R0:W-:Y:S04]  /*4040*/  @!P6 STG.E [R2.64+-0x1a80], R85 ;  /* 0xffe580550200e986 */ /* 0x0001e8000c101922 */
[----:B------:R0:W-:Y:S04]  /*4050*/  @!P5 STG.E [R2.64+-0x1a00], R87 ;  /* 0xffe600570200d986 */ /* 0x0001e8000c101922 */
[----:B------:R0:W-:Y:S04]  /*4060*/  @!P4 STG.E [R2.64+-0x1980], R89 ;  /* 0xffe680590200c986 */ /* 0x0001e8000c101922 */
[----:B------:R0:W-:Y:S04]  /*4070*/  @!P3 STG.E [R2.64+-0x1900], R91 ;  /* 0xffe7005b0200b986 */ /* 0x0001e8000c101922 */
[----:B------:R0:W-:Y:S02]  /*4080*/  @!P2 STG.E [R2.64+-0x1880], R93 ;  /* 0xffe7805d0200a986 */ /* 0x0001e4000c101922 */
.L_x_39:
[----:B------:R-:W2:Y:S01]  /*4090*/  LDL.LU R0, [R1+0x34] ;  /* 0x0000340001007983 */ /* 0x000ea20000300800 */
[----:B------:R-:W-:Y:S01]  /*40a0*/  HFMA2.MMA R24, -RZ, RZ, 0, 0 ;  /* 0x00000000ff187435 */ /* 0x000fe200000001ff */
[----:B------:R-:W-:Y:S01]  /*40b0*/  FMUL.FTZ R122, R49, UR4 ;  /* 0x00000004317a7c20 */ /* 0x000fe20008410000 */
[----:B------:R-:W-:Y:S01]  /*40c0*/  CS2R R22, SRZ ;  /* 0x0000000000167805 */ /* 0x000fe2000001ff00 */
[----:B------:R-:W-:Y:S01]  /*40d0*/  FMUL.FTZ R121, R48, UR4 ;  /* 0x0000000430797c20 */ /* 0x000fe20008410000 */
[----:B------:R-:W-:Y:S01]  /*40e0*/  CS2R R20, SRZ ;  /* 0x0000000000147805 */ /* 0x000fe2000001ff00 */
[----:B------:R-:W-:Y:S01]  /*40f0*/  FMUL.FTZ R120, R47, UR4 ;  /* 0x000000042f787c20 */ /* 0x000fe20008410000 */
[----:B------:R-:W-:Y:S01]  /*4100*/  CS2R R18, SRZ ;  /* 0x0000000000127805 */ /* 0x000fe2000001ff00 */
[----:B------:R-:W-:Y:S01]  /*4110*/  FMUL.FTZ R119, R46, UR4 ;  /* 0x000000042e777c20 */ /* 0x000fe20008410000 */
[----:B------:R-:W-:Y:S01]  /*4120*/  CS2R R16, SRZ ;  /* 0x0000000000107805 */ /* 0x000fe2000001ff00 */
[----:B0-----:R-:W-:Y:S01]  /*4130*/  FMUL.FTZ R118, R45, UR4 ;  /* 0x000000042d767c20 */ /* 0x001fe20008410000 */
[----:B------:R-:W-:Y:S01]  /*4140*/  CS2R R14, SRZ ;  /* 0x00000000000e7805 */ /* 0x000fe2000001ff00 */
[----:B------:R-:W-:Y:S01]  /*4150*/  FMUL.FTZ R117, R44, UR4 ;  /* 0x000000042c757c20 */ /* 0x000fe20008410000 */
[----:B------:R-:W-:Y:S01]  /*4160*/  CS2R R12, SRZ ;  /* 0x00000000000c7805 */ /* 0x000fe2000001ff00 */
[----:B------:R-:W-:Y:S01]  /*4170*/  FMUL.FTZ R116, R39, UR4 ;  /* 0x0000000427747c20 */ /* 0x000fe20008410000 */
[----:B------:R-:W-:Y:S01]  /*4180*/  CS2R R10, SRZ ;  /* 0x00000000000a7805 */ /* 0x000fe2000001ff00 */
[----:B------:R-:W-:Y:S01]  /*4190*/  FMUL.FTZ R115, R38, UR4 ;  /* 0x0000000426737c20 */ /* 0x000fe20008410000 */
[----:B------:R-:W-:Y:S01]  /*41a0*/  MOV R9, RZ ;  /* 0x000000ff00097202 */ /* 0x000fe20000000f00 */
[----:B------:R-:W-:-:S02]  /*41b0*/  FMUL.FTZ R114, R37, UR4 ;  /* 0x0000000425727c20 */ /* 0x000fc40008410000 */
[----:B------:R-:W-:Y:S02]  /*41c0*/  FMUL.FTZ R113, R36, UR4 ;  /* 0x0000000424717c20 */ /* 0x000fe40008410000 */
[----:B------:R-:W-:Y:S02]  /*41d0*/  FMUL.FTZ R112, R35, UR4 ;  /* 0x0000000423707c20 */ /* 0x000fe40008410000 */
[----:B------:R-:W-:Y:S02]  /*41e0*/  FMUL.FTZ R29, R34, UR4 ;  /* 0x00000004221d7c20 */ /* 0x000fe40008410000 */
[----:B------:R-:W-:Y:S02]  /*41f0*/  FMUL.FTZ R28, R33, UR4 ;  /* 0x00000004211c7c20 */ /* 0x000fe40008410000 */
[----:B------:R-:W-:Y:S02]  /*4200*/  FMUL.FTZ R27, R32, UR4 ;  /* 0x00000004201b7c20 */ /* 0x000fe40008410000 */
[----:B------:R-:W-:-:S02]  /*4210*/  FMUL.FTZ R26, R31, UR4 ;  /* 0x000000041f1a7c20 */ /* 0x000fc40008410000 */
[----:B------:R-:W-:Y:S01]  /*4220*/  FMUL.FTZ R25, R30, UR4 ;  /* 0x000000041e197c20 */ /* 0x000fe20008410000 */
[----:B------:R-:W-:Y:S01]  /*4230*/  BAR.SYNC.DEFER_BLOCKING 0x0 ;  /* 0x0000000000007b1d */ /* 0x000fe20000010000 */
[----:B--2---:R-:W-:-:S04]  /*4240*/  FFMA.FTZ R0, R146, R49, R0 ;  /* 0x0000003192007223 */ /* 0x004fc80000010000 */
[----:B------:R-:W-:-:S04]  /*4250*/  FFMA.FTZ R0, R73, R48, R0 ;  /* 0x0000003049007223 */ /* 0x000fc80000010000 */
[----:B------:R-:W-:Y:S01]  /*4260*/  FFMA.FTZ R3, R145, R47, R0 ;  /* 0x0000002f91037223 */ /* 0x000fe20000010000 */
[----:B------:R-:W-:-:S03]  /*4270*/  MOV R0, c[0x0][0x16c] ;  /* 0x00005b0000007a02 */ /* 0x000fc60000000f00 */
[----:B------:R-:W-:Y:S01]  /*4280*/  FFMA.FTZ R3, R72, R46, R3 ;  /* 0x0000002e48037223 */ /* 0x000fe20000010003 */
[----:B------:R-:W-:-:S03]  /*4290*/  ISETP.GE.AND P0, PT, R0, 0x1, PT ;  /* 0x000000010000780c */ /* 0x000fc60003f06270 */
[----:B------:R-:W-:-:S04]  /*42a0*/  FFMA.FTZ R3, R144, R45, R3 ;  /* 0x0000002d90037223 */ /* 0x000fc80000010003 */
        /* <DEDUP_REMOVED lines=10> */
[----:B------:R-:W-:-:S05]  /*4350*/  FFMA.FTZ R0, R66, R30, R3 ;  /* 0x0000001e42007223 */ /* 0x000fca0000010003 */
[----:B------:R0:W-:Y:S01]  /*4360*/  STL [R1+0x34], R0 ;  /* 0x0000340001007387 */ /* 0x0001e20000100800 */
[----:B------:R-:W-:Y:S05]  /*4370*/  @!P0 BRA `(.L_x_42) ;  /* 0x00002ad000008947 */ /* 0x000fea0003800000 */
[----:B------:R-:W-:Y:S01]  /*4380*/  UIADD3 UR36, UR24, -0x1, URZ ;  /* 0xffffffff18247890 */ /* 0x000fe2000fffe03f */
[----:B------:R-:W-:Y:S01]  /*4390*/  FADD.FTZ R7, R65, UR5 ;  /* 0x0000000541077e21 */ /* 0x000fe20008010000 */
[----:B------:R-:W-:Y:S01]  /*43a0*/  MOV R24, RZ ;  /* 0x000000ff00187202 */ /* 0x000fe20000000f00 */
[----:B------:R-:W-:Y:S01]  /*43b0*/  FADD.FTZ R6, R63, UR5 ;  /* 0x000000053f067e21 */ /* 0x000fe20008010000 */
[----:B------:R-:W-:Y:S01]  /*43c0*/  ULEA.HI UR7, UR36, UR36, URZ, 0x1 ;  /* 0x0000002424077291 */ /* 0x000fe2000f8f083f */
[----:B------:R-:W-:Y:S02]  /*43d0*/  FADD.FTZ R5, R61, UR5 ;  /* 0x000000053d057e21 */ /* 0x000fe40008010000 */
[----:B------:R-:W-:Y:S01]  /*43e0*/  FADD.FTZ R4, R59, UR5 ;  /* 0x000000053b047e21 */ /* 0x000fe20008010000 */
[----:B------:R-:W-:Y:S01]  /*43f0*/  ULOP3.LUT UR7, UR7, 0xfffffe, URZ, 0xc0, !UPT ;  /* 0x00fffffe07077892 */ /* 0x000fe2000f8ec03f */
[----:B------:R-:W-:-:S02]  /*4400*/  FADD.FTZ R3, R57, UR5 ;  /* 0x0000000539037e21 */ /* 0x000fc40008010000 */
[----:B------:R-:W-:Y:S01]  /*4410*/  FMUL.FTZ R8, R146, R7 ;  /* 0x0000000792087220 */ /* 0x000fe20000410000 */
[----:B------:R-:W-:Y:S01]  /*4420*/  UIADD3 UR36, UR36, -UR7, URZ ;  /* 0x8000000724247290 */ /* 0x000fe2000fffe03f */
[----:B------:R-:W-:Y:S02]  /*4430*/  FADD.FTZ R2, R55, UR5 ;  /* 0x0000000537027e21 */ /* 0x000fe40008010000 */
[----:B------:R-:W-:Y:S01]  /*4440*/  FMUL.FTZ R7, R145, R6 ;  /* 0x0000000691077220 */ /* 0x000fe20000410000 */
[----:B------:R-:W-:Y:S01]  /*4450*/  UMOV UR7, URZ ;  /* 0x0000003f00077c82 */ /* 0x000fe20008000000 */
[----:B------:R-:W-:Y:S02]  /*4460*/  FADD.FTZ R43, R53, UR5 ;  /* 0x00000005352b7e21 */ /* 0x000fe40008010000 */
[----:B0-----:R-:W-:Y:S02]  /*4470*/  FADD.FTZ R0, R51, UR5 ;  /* 0x0000000533007e21 */ /* 0x001fe40008010000 */
[----:B------:R-:W-:-:S02]  /*4480*/  FADD.FTZ R41, R50, UR5 ;  /* 0x0000000532297e21 */ /* 0x000fc40008010000 */
[----:B------:R-:W-:Y:S02]  /*4490*/  FADD.FTZ R130, R52, UR5 ;  /* 0x0000000534827e21 */ /* 0x000fe40008010000 */
[----:B------:R-:W-:Y:S02]  /*44a0*/  FADD.FTZ R129, R54, UR5 ;  /* 0x0000000536817e21 */ /* 0x000fe40008010000 */
[----:B------:R-:W-:Y:S02]  /*44b0*/  FADD.FTZ R128, R56, UR5 ;  /* 0x0000000538807e21 */ /* 0x000fe40008010000 */
[----:B------:R-:W-:Y:S02]  /*44c0*/  FADD.FTZ R127, R58, UR5 ;  /* 0x000000053a7f7e21 */ /* 0x000fe40008010000 */
[----:B------:R-:W-:Y:S02]  /*44d0*/  FADD.FTZ R126, R60, UR5 ;  /* 0x000000053c7e7e21 */ /* 0x000fe40008010000 */
[----:B------:R-:W-:-:S02]  /*44e0*/  FADD.FTZ R125, R62, UR5 ;  /* 0x000000053e7d7e21 */ /* 0x000fc40008010000 */
[----:B------:R-:W-:Y:S02]  /*44f0*/  FADD.FTZ R124, R64, UR5 ;  /* 0x00000005407c7e21 */ /* 0x000fe40008010000 */
        /* <DEDUP_REMOVED lines=14> */
.L_x_58:
        /* <DEDUP_REMOVED lines=12> */
[----:B------:R-:W-:-:S04]  /*46a0*/  ULEA UR17, UP0, UR16, UR32, 0x2 ;  /* 0x0000002010117291 */ /* 0x000fc8000f80103f */
[----:B------:R-:W-:Y:S02]  /*46b0*/  ULEA.HI.X UR16, UR16, UR33, UR28, 0x2, UP0 ;  /* 0x0000002110107291 */ /* 0x000fe400080f141c */
[----:B------:R-:W-:Y:S01]  /*46c0*/  MOV R40, UR17 ;  /* 0x0000001100287c02 */ /* 0x000fe20008000f00 */
[----:B------:R-:W-:-:S03]  /*46d0*/  ULDC.64 UR28, c[0x0][0x1b8] ;  /* 0x00006e00001c7ab9 */ /* 0x000fc60000000a00 */
[----:B------:R-:W-:Y:S01]  /*46e0*/  MOV R41, UR16 ;  /* 0x0000001000297c02 */ /* 0x000fe20008000f00 */
[----:B------:R-:W-:-:S04]  /*46f0*/  ULDC.64 UR16, c[0x0][0x198] ;  /* 0x0000660000107ab9 */ /* 0x000fc80000000a00 */
[----:B------:R0:W2:Y:S01]  /*4700*/  LDG.E R40, [R40.64] ;  /* 0x0000002228287981 */ /* 0x0000a2000c1e1900 */
[----:B------:R-:W-:Y:S01]  /*4710*/  UIMAD.WIDE.U32 UR32, UR14, UR16, URZ ;  /* 0x000000100e2072a5 */ /* 0x000fe2000f8e003f */
[C---:B------:R-:W-:Y:S01]  /*4720*/  ISETP.NE.AND P2, PT, R147.reuse, RZ, PT ;  /* 0x000000ff9300720c */ /* 0x040fe20003f45270 */
[----:B------:R-:W-:Y:S01]  /*4730*/  UIMAD UR30, UR15, UR28, URZ ;  /* 0x0000001c0f1e72a4 */ /* 0x000fe2000f8e023f */
[C---:B------:R-:W-:Y:S01]  /*4740*/  IADD3 R76, R147.reuse, 0x200, RZ ;  /* 0x00000200934c7810 */ /* 0x040fe20007ffe0ff */
[----:B------:R-:W-:Y:S01]  /*4750*/  UIMAD UR16, UR15, UR16, URZ ;  /* 0x000000100f1072a4 */ /* 0x000fe2000f8e023f */
[----:B------:R-:W-:Y:S01]  /*4760*/  ISETP.NE.AND P0, PT, R147, 0x7f, PT ;  /* 0x0000007f9300780c */ /* 0x000fe20003f05270 */
[----:B------:R-:W-:Y:S02]  /*4770*/  UIMAD UR43, UR14, UR29, UR30 ;  /* 0x0000001d0e2b72a4 */ /* 0x000fe4000f8e021e */
[----:B------:R-:W-:Y:S01]  /*4780*/  UIMAD UR41, UR14, UR17, UR16 ;  /* 0x000000110e2972a4 */ /* 0x000fe2000f8e0210 */
[----:B0-----:R-:W-:Y:S01]  /*4790*/  FADD.FTZ R41, R65, UR5 ;  /* 0x0000000541297e21 */ /* 0x001fe20008010000 */
[----:B------:R-:W-:-:S02]  /*47a0*/  UIMAD.WIDE.U32 UR16, UR14, UR28, URZ ;  /* 0x0000001c0e1072a5 */ /* 0x000fc4000f8e003f */
[----:B------:R-:W-:Y:S02]  /*47b0*/  ULDC.64 UR30, c[0x0][0x1a0] ;  /* 0x00006800001e7ab9 */ /* 0x000fe40000000a00 */
[----:B------:R-:W-:Y:S02]  /*47c0*/  ULDC.64 UR28, c[0x0][0x1c0] ;  /* 0x00007000001c7ab9 */ /* 0x000fe40000000a00 */
[----:B------:R-:W-:Y:S02]  /*47d0*/  UIMAD UR42, UR39, UR30, URZ ;  /* 0x0000001e272a72a4 */ /* 0x000fe4000f8e023f */
[----:B------:R-:W-:Y:S02]  /*47e0*/  UIADD3 UR33, UR33, UR41, URZ ;  /* 0x0000002921217290 */ /* 0x000fe4000fffe03f */
[----:B------:R-:W-:Y:S02]  /*47f0*/  UIADD3 UR17, UR17, UR43, URZ ;  /* 0x0000002b11117290 */ /* 0x000fe4000fffe03f */
[----:B------:R-:W-:-:S02]  /*4800*/  UIMAD UR41, UR39, UR28, URZ ;  /* 0x0000001c272972a4 */ /* 0x000fc4000f8e023f */
[----:B------:R-:W-:Y:S02]  /*4810*/  UIMAD UR39, UR7, UR31, UR42 ;  /* 0x0000001f072772a4 */ /* 0x000fe4000f8e022a */
[----:B------:R-:W-:Y:S02]  /*4820*/  UIMAD.WIDE.U32 UR30, UR7, UR30, UR32 ;  /* 0x0000001e071e72a5 */ /* 0x000fe4000f8e0020 */
[----:B------:R-:W-:Y:S02]  /*4830*/  UIMAD UR41, UR7, UR29, UR41 ;  /* 0x0000001d072972a4 */ /* 0x000fe4000f8e0229 */
[----:B------:R-:W-:Y:S02]  /*4840*/  UIMAD.WIDE.U32 UR28, UR7, UR28, UR16 ;  /* 0x0000001c071c72a5 */ /* 0x000fe4000f8e0010 */
[----:B------:R-:W-:Y:S02]  /*4850*/  ULDC.64 UR32, c[0x0][0x230] ;  /* 0x00008c0000207ab9 */ /* 0x000fe40000000a00 */
[----:B------:R-:W-:-:S02]  /*4860*/  ULDC.64 UR16, c[0x0][0x228] ;  /* 0x00008a0000107ab9 */ /* 0x000fc40000000a00 */
[----:B------:R-:W-:Y:S02]  /*4870*/  UIADD3 UR39, UR31, UR39, URZ ;  /* 0x000000271f277290 */ /* 0x000fe4000fffe03f */
[----:B------:R-:W-:Y:S02]  /*4880*/  ULEA UR31, UP0, UR30, UR16, 0x2 ;  /* 0x000000101e1f7291 */ /* 0x000fe4000f80103f */
[----:B------:R-:W-:Y:S02]  /*4890*/  UIADD3 UR16, UR29, UR41, URZ ;  /* 0x000000291d107290 */ /* 0x000fe4000fffe03f */
[----:B------:R-:W-:Y:S02]  /*48a0*/  ULEA UR32, UP1, UR28, UR32, 0x2 ;  /* 0x000000201c207291 */ /* 0x000fe4000f82103f */
[----:B------:R-:W-:Y:S02]  /*48b0*/  ULEA.HI.X UR17, UR30, UR17, UR39, 0x2, UP0 ;  /* 0x000000111e117291 */ /* 0x000fe400080f1427 */
[----:B------:R-:W-:-:S02]  /*48c0*/  ULEA.HI.X UR33, UR28, UR33, UR16, 0x2, UP1 ;  /* 0x000000211c217291 */ /* 0x000fc400088f1410 */
[----:B------:R-:W-:-:S04]  /*48d0*/  MOV R42, UR32 ;  /* 0x00000020002a7c02 */ /* 0x000fc80008000f00 */
[----:B------:R-:W-:-:S05]  /*48e0*/  MOV R43, UR33 ;  /* 0x00000021002b7c02 */ /* 0x000fca0008000f00 */
[----:B------:R0:W5:Y:S01]  /*48f0*/  LDG.E R84, [R42.64] ;  /* 0x000000222a547981 */ /* 0x000162000c1e1900 */
[----:B------:R-:W-:Y:S01]  /*4900*/  BSSY B0, `(.L_x_43) ;  /* 0x000001c000007945 */ /* 0x000fe20003800000 */
[----:B--2---:R1:W2:Y:S02]  /*4910*/  R2UR UR40, R40 ;  /* 0x00000000282873c2 */ /* 0x0042a400000e0000 */
[----:B-1----:R-:W-:Y:S02]  /*4920*/  MOV R40, UR36 ;  /* 0x0000002400287c02 */ /* 0x002fe40008000f00 */
[----:B--2---:R-:W-:-:S05]  /*4930*/  MOV R82, UR40 ;  /* 0x0000002800527c02 */ /* 0x004fca0008000f00 */
[----:B------:R-:W-:-:S04]  /*4940*/  FMUL.FTZ R82, R82, 1.4426950216293334961 ;  /* 0x3fb8aa3b52527820 */ /* 0x000fc80000410000 */
[----:B------:R-:W-:Y:S01]  /*4950*/  FMUL.FTZ R86, R41, R82 ;  /* 0x0000005229567220 */ /* 0x000fe20000410000 */
[----:B------:R-:W-:-:S05]  /*4960*/  HFMA2.MMA R41, -RZ, RZ, 0, 1.52587890625e-05 ;  /* 0x00000100ff297435 */ /* 0x000fca00000001ff */
[----:B------:R-:W1:Y:S05]  /*4970*/  MUFU.EX2 R86, R86 ;  /* 0x0000005600567308 */ /* 0x000e6a0000000800 */
[----:B------:R-:W-:Y:S01]  /*4980*/  @!P2 IMAD R76, R40, R41, UR7 ;  /* 0x00000007284cae24 */ /* 0x000fe2000f8e0229 */
[----:B------:R-:W-:Y:S02]  /*4990*/  MOV R40, UR31 ;  /* 0x0000001f00287c02 */ /* 0x000fe40008000f00 */
[----:B------:R-:W-:Y:S02]  /*49a0*/  MOV R41, UR17 ;  /* 0x0000001100297c02 */ /* 0x000fe40008000f00 */
[----:B------:R-:W-:-:S03]  /*49b0*/  SHF.L.U32 R77, R76, 0x2, RZ ;  /* 0x000000024c4d7819 */ /* 0x000fc600000006ff */
[----:B------:R0:W5:Y:S04]  /*49c0*/  LDG.E R111, [R40.64] ;  /* 0x00000022286f7981 */ /* 0x000168000c1e1900 */
[----:B-1----:R0:W-:Y:S04]  /*49d0*/  STS [R77+0x2b60], R86 ;  /* 0x002b60564d007388 */ /* 0x0021e80000000800 */
[----:B------:R-:W-:Y:S06]  /*49e0*/  BAR.SYNC.DEFER_BLOCKING 0x0 ;  /* 0x0000000000007b1d */ /* 0x000fec0000010000 */
[----:B------:R0:W1:Y:S01]  /*49f0*/  @P0 LDS R95, [R147.X4+0x3364] ;  /* 0x00336400935f0984 */ /* 0x0000620000004800 */
[----:B------:R-:W-:Y:S05]  /*4a00*/  @P0 BRA `(.L_x_44) ;  /* 0x000000b000000947 */ /* 0x000fea0003800000 */
[----:B------:R-:W-:Y:S01]  /*4a10*/  ULDC UR17, c[0x0][0x174] ;  /* 0x00005d0000117ab9 */ /* 0x000fe20000000800 */
[----:B-1----:R-:W-:Y:S01]  /*4a20*/  MOV R95, 0x3f800000 ;  /* 0x3f800000005f7802 */ /* 0x002fe20000000f00 */
[----:B------:R-:W-:-:S06]  /*4a30*/  UISETP.NE.AND UP0, UPT, UR24, UR17, UPT ;  /* 0x000000111800728c */ /* 0x000fcc000bf05270 */
[----:B------:R-:W-:-:S05]  /*4a40*/  PLOP3.LUT P0, PT, PT, PT, UP0, 0x80, 0x0 ;  /* 0x000000000000781c */ /* 0x000fca0003f0f008 */
[----:B------:R-:W-:-:S04]  /*4a50*/  @UP0 UIADD3 UR17, -UR6, UR17, URZ ;  /* 0x0000001106110290 */ /* 0x000fc8000fffe13f */
[----:B------:R-:W-:-:S04]  /*4a60*/  @UP0 ULEA.HI UR16, UR17, UR17, URZ, 0x1 ;  /* 0x0000001111100291 */ /* 0x000fc8000f8f083f */
[----:B------:R-:W-:-:S04]  /*4a70*/  @UP0 ULOP3.LUT UR16, UR16, 0xfffffe, URZ, 0xc0, !UPT ;  /* 0x00fffffe10100892 */ /* 0x000fc8000f8ec03f */
[----:B------:R-:W-:-:S04]  /*4a80*/  @UP0 UIADD3 UR16, -UR16, UR17, URZ ;  /* 0x0000001110100290 */ /* 0x000fc8000fffe13f */
[----:B------:R-:W-:-:S06]  /*4a90*/  @UP0 ULEA UR16, UR16, UR7, 0x8 ;  /* 0x0000000710100291 */ /* 0x000fcc000f8e403f */
[----:B0-----:R-:W-:-:S05]  /*4aa0*/  MOV R40, UR16 ;  /* 0x0000001000287c02 */ /* 0x001fca0008000f00 */
[----:B------:R0:W1:Y:S02]  /*4ab0*/  @P0 LDS R95, [R40.X4+0x2b60] ;  /* 0x002b6000285f0984 */ /* 0x0000640000004800 */
.L_x_44:
[----:B------:R-:W-:Y:S05]  /*4ac0*/  BSYNC B0 ;  /* 0x0000000000007941 */ /* 0x000fea0003800000 */
.L_x_43:
[----:B------:R-:W-:Y:S01]  /*4ad0*/  UISETP.GE.AND UP0, UPT, UR24, 0x2, UPT ;  /* 0x000000021800788c */ /* 0x000fe2000bf06270 */
[----:B0-----:R-:W-:Y:S01]  /*4ae0*/  LOP3.LUT R40, R147, 0x1f, RZ, 0xc0, !PT ;  /* 0x0000001f93287812 */ /* 0x001fe200078ec0ff */
[----:B------:R-:W-:Y:S01]  /*4af0*/  HFMA2.MMA R43, -RZ, RZ, 0, 4.76837158203125e-07 ;  /* 0x00000008ff2b7435 */ /* 0x000fe200000001ff */
[----:B------:R-:W-:Y:S01]  /*4b00*/  MOV R41, c[0x0][0x16c] ;  /* 0x00005b0000297a02 */ /* 0x000fe20000000f00 */
[----:B------:R-:W-:Y:S01]  /*4b10*/  HFMA2.MMA R80, -RZ, RZ, 1.875, 0 ;  /* 0x3f800000ff507435 */ /* 0x000fe200000001ff */
[----:B------:R-:W-:Y:S02]  /*4b20*/  MOV R81, RZ ;  /* 0x000000ff00517202 */ /* 0x000fe40000000f00 */
[----:B------:R-:W-:-:S04]  /*4b30*/  PLOP3.LUT P0, PT, PT, PT, UP0, 0x80, 0x0 ;  /* 0x000000000000781c */ /* 0x000fc80003f0f008 */
[----:B------:R-:W-:Y:S02]  /*4b40*/  ISETP.NE.OR P0, PT, R40, RZ, !P0 ;  /* 0x000000ff2800720c */ /* 0x000fe40004705670 */
[----:B------:R-:W-:-:S11]  /*4b50*/  MOV R40, UR24 ;  /* 0x0000001800287c02 */ /* 0x000fd60008000f00 */
[----:B------:R-:W-:-:S05]  /*4b60*/  @!P0 IADD3 R40, R40, -0x2, RZ ;  /* 0xfffffffe28288810 */ /* 0x000fca0007ffe0ff */
[----:B------:R-:W-:-:S04]  /*4b70*/  @!P0 IMAD R40, R40, R41, UR7 ;  /* 0x0000000728288e24 */ /* 0x000fc8000f8e0229 */
[----:B------:R-:W-:-:S04]  /*4b80*/  @!P0 IMAD.WIDE R40, R40, R43, UR10 ;  /* 0x0000000a28288e25 */ /* 0x000fc8000f8e022b */
[----:B------:R-:W-:Y:S01]  /*4b90*/  FADD.FTZ R43, R64, UR5 ;  /* 0x00000005402b7e21 */ /* 0x000fe20008010000 */
[----:B------:R0:W5:Y:S01]  /*4ba0*/  @!P0 LDG.E.64 R80, [R40.64] ;  /* 0x0000002228508981 */ /* 0x000162000c1e1b00 */
[----:B------:R-:W-:Y:S01]  /*4bb0*/  FADD.FTZ R93, R63, UR5 ;  /* 0x000000053f5d7e21 */ /* 0x000fe20008010000 */
[C---:B------:R-:W-:Y:S01]  /*4bc0*/  ISETP.GT.U32.AND P0, PT, R147.reuse, 0x1f, PT ;  /* 0x0000001f9300780c */ /* 0x040fe20003f04070 */
[----:B------:R-:W-:Y:S01]  /*4bd0*/  FMUL.FTZ R94, R82, R43 ;  /* 0x0000002b525e7220 */ /* 0x000fe20000410000 */
[----:B------:R-:W-:Y:S01]  /*4be0*/  LEA.HI R123, R147, R147, RZ, 0x1e ;  /* 0x00000093937b7211 */ /* 0x000fe200078ff0ff */
[----:B------:R-:W-:Y:S01]  /*4bf0*/  FMUL.FTZ R93, R93, R82 ;  /* 0x000000525d5d7220 */ /* 0x000fe20000410000 */
[----:B------:R-:W-:Y:S01]  /*4c00*/  BSSY B0, `(.L_x_45) ;  /* 0x00000a0000007945 */ /* 0x000fe20003800000 */
[----:B------:R-:W-:Y:S02]  /*4c10*/  FADD.FTZ R43, R62, UR5 ;  /* 0x000000053e2b7e21 */ /* 0x000fe40008010000 */
[----:B------:R-:W2:Y:S01]  /*4c20*/  MUFU.EX2 R94, R94 ;  /* 0x0000005e005e7308 */ /* 0x000ea20000000800 */
[----:B0-----:R-:W-:-:S02]  /*4c30*/  FADD.FTZ R41, R60, UR5 ;  /* 0x000000053c297e21 */ /* 0x001fc40008010000 */
[C---:B------:R-:W-:Y:S02]  /*4c40*/  FMUL.FTZ R92, R82.reuse, R43 ;  /* 0x0000002b525c7220 */ /* 0x040fe40000410000 */
[----:B------:R-:W-:Y:S02]  /*4c50*/  FADD.FTZ R91, R61, UR5 ;  /* 0x000000053d5b7e21 */ /* 0x000fe40008010000 */
[----:B------:R-:W-:Y:S01]  /*4c60*/  FMUL.FTZ R90, R82, R41 ;  /* 0x00000029525a7220 */ /* 0x000fe20000410000 */
[----:B------:R-:W0:Y:S01]  /*4c70*/  MUFU.EX2 R93, R93 ;  /* 0x0000005d005d7308 */ /* 0x000e220000000800 */
[----:B------:R-:W-:Y:S02]  /*4c80*/  FADD.FTZ R41, R58, UR5 ;  /* 0x000000053a297e21 */ /* 0x000fe40008010000 */
[----:B------:R-:W-:Y:S02]  /*4c90*/  FMUL.FTZ R91, R91, R82 ;  /* 0x000000525b5b7220 */ /* 0x000fe40000410000 */
[----:B------:R-:W-:-:S02]  /*4ca0*/  FMUL.FTZ R88, R82, R41 ;  /* 0x0000002952587220 */ /* 0x000fc40000410000 */
[----:B------:R-:W-:Y:S01]  /*4cb0*/  FADD.FTZ R89, R59, UR5 ;  /* 0x000000053b597e21 */ /* 0x000fe20008010000 */
[----:B------:R-:W3:Y:S01]  /*4cc0*/  MUFU.EX2 R92, R92 ;  /* 0x0000005c005c7308 */ /* 0x000ee20000000800 */
[----:B------:R-:W-:Y:S02]  /*4cd0*/  FADD.FTZ R41, R56, UR5 ;  /* 0x0000000538297e21 */ /* 0x000fe40008010000 */
[----:B------:R-:W-:Y:S02]  /*4ce0*/  FMUL.FTZ R89, R89, R82 ;  /* 0x0000005259597220 */ /* 0x000fe40000410000 */
[----:B------:R-:W-:Y:S02]  /*4cf0*/  FMUL.FTZ R78, R82, R41 ;  /* 0x00000029524e7220 */ /* 0x000fe40000410000 */
[----:B------:R-:W-:Y:S01]  /*4d00*/  FADD.FTZ R41, R54, UR5 ;  /* 0x0000000536297e21 */ /* 0x000fe20008010000 */
[----:B------:R-:W4:Y:S01]  /*4d10*/  MUFU.EX2 R91, R91 ;  /* 0x0000005b005b7308 */ /* 0x000f220000000800 */
[----:B--2---:R-:W-:-:S02]  /*4d20*/  FMUL.FTZ R42, R86, R94 ;  /* 0x0000005e562a7220 */ /* 0x004fc40000410000 */
[----:B------:R-:W-:Y:S02]  /*4d30*/  FFMA.FTZ R40, R8, R94, R155 ;  /* 0x0000005e08287223 */ /* 0x000fe4000001009b */
[----:B------:R-:W-:Y:S02]  /*4d40*/  FADD.FTZ R79, R57, UR5 ;  /* 0x00000005394f7e21 */ /* 0x000fe40008010000 */
[----:B------:R-:W-:Y:S01]  /*4d50*/  FMUL.FTZ R76, R82, R41 ;  /* 0x00000029524c7220 */ /* 0x000fe20000410000 */
[----:B------:R-:W2:Y:S01]  /*4d60*/  MUFU.EX2 R90, R90 ;  /* 0x0000005a005a7308 */ /* 0x000ea20000000800 */
[C---:B0-----:R-:W-:Y:S02]  /*4d70*/  FMUL.FTZ R41, R93.reuse, R42 ;  /* 0x0000002a5d297220 */ /* 0x041fe40000410000 */
[----:B------:R-:W-:Y:S02]  /*4d80*/  FFMA.FTZ R43, R93, R40, R7 ;  /* 0x000000285d2b7223 */ /* 0x000fe40000010007 */
[----:B------:R-:W-:-:S02]  /*4d90*/  FMUL.FTZ R79, R79, R82 ;  /* 0x000000524f4f7220 */ /* 0x000fc40000410000 */
[----:B------:R-:W-:Y:S01]  /*4da0*/  FADD.FTZ R83, R53, UR5 ;  /* 0x0000000535537e21 */ /* 0x000fe20008010000 */
[----:B------:R-:W0:Y:S01]  /*4db0*/  MUFU.EX2 R89, R89 ;  /* 0x0000005900597308 */ /* 0x000e220000000800 */
[C---:B---3--:R-:W-:Y:S02]  /*4dc0*/  FMUL.FTZ R40, R92.reuse, R41 ;  /* 0x000000295c287220 */ /* 0x048fe40000410000 */
[----:B------:R-:W-:Y:S02]  /*4dd0*/  FFMA.FTZ R41, R92, R43, R154 ;  /* 0x0000002b5c297223 */ /* 0x000fe4000001009a */
[----:B------:R-:W-:Y:S02]  /*4de0*/  FADD.FTZ R77, R55, UR5 ;  /* 0x00000005374d7e21 */ /* 0x000fe40008010000 */
[----:B------:R-:W-:Y:S01]  /*4df0*/  FMUL.FTZ R43, R83, R82 ;  /* 0x00000052532b7220 */ /* 0x000fe20000410000 */
[----:B------:R-:W3:Y:S01]  /*4e00*/  MUFU.EX2 R88, R88 ;  /* 0x0000005800587308 */ /* 0x000ee20000000800 */
[----:B----4-:R-:W-:-:S02]  /*4e10*/  FMUL.FTZ R83, R91, R40 ;  /* 0x000000285b537220 */ /* 0x010fc40000410000 */
[----:B------:R-:W-:Y:S02]  /*4e20*/  FFMA.FTZ R41, R91, R41, R6 ;  /* 0x000000295b297223 */ /* 0x000fe40000010006 */
[----:B------:R-:W-:Y:S02]  /*4e30*/  FMUL.FTZ R77, R77, R82 ;  /* 0x000000524d4d7220 */ /* 0x000fe40000410000 */
[C---:B--2---:R-:W-:Y:S01]  /*4e40*/  FMUL.FTZ R40, R90.reuse, R83 ;  /* 0x000000535a287220 */ /* 0x044fe20000410000 */
[----:B------:R-:W2:Y:S01]  /*4e50*/  MUFU.EX2 R79, R79 ;  /* 0x0000004f004f7308 */ /* 0x000ea20000000800 */
[----:B------:R-:W-:Y:S02]  /*4e60*/  FFMA.FTZ R96, R90, R41, R153 ;  /* 0x000000295a607223 */ /* 0x000fe40000010099 */
[----:B------:R-:W-:Y:S02]  /*4e70*/  FADD.FTZ R85, R52, UR5 ;  /* 0x0000000534557e21 */ /* 0x000fe40008010000 */
[----:B0-----:R-:W-:-:S02]  /*4e80*/  FMUL.FTZ R41, R89, R40 ;  /* 0x0000002859297220 */ /* 0x001fc40000410000 */
[----:B------:R-:W-:Y:S01]  /*4e90*/  FFMA.FTZ R83, R89, R96, R5 ;  /* 0x0000006059537223 */ /* 0x000fe20000010005 */
[----:B------:R-:W0:Y:S01]  /*4ea0*/  MUFU.EX2 R78, R78 ;  /* 0x0000004e004e7308 */ /* 0x000e220000000800 */
[----:B------:R-:W-:Y:S02]  /*4eb0*/  FMUL.FTZ R42, R82, R85 ;  /* 0x00000055522a7220 */ /* 0x000fe40000410000 */
[----:B------:R-:W-:Y:S02]  /*4ec0*/  FADD.FTZ R85, R51, UR5 ;  /* 0x0000000533557e21 */ /* 0x000fe40008010000 */
[C---:B---3--:R-:W-:Y:S02]  /*4ed0*/  FMUL.FTZ R40, R88.reuse, R41 ;  /* 0x0000002958287220 */ /* 0x048fe40000410000 */
[----:B------:R-:W-:Y:S01]  /*4ee0*/  FFMA.FTZ R83, R88, R83, R152 ;  /* 0x0000005358537223 */ /* 0x000fe20000010098 */
[----:B------:R-:W3:Y:S01]  /*4ef0*/  MUFU.EX2 R77, R77 ;  /* 0x0000004d004d7308 */ /* 0x000ee20000000800 */
[----:B------:R-:W-:-:S02]  /*4f00*/  FMUL.FTZ R41, R85, R82 ;  /* 0x0000005255297220 */ /* 0x000fc40000410000 */
[C---:B--2---:R-:W-:Y:S02]  /*4f10*/  FMUL.FTZ R85, R79.reuse, R40 ;  /* 0x000000284f557220 */ /* 0x044fe40000410000 */
[----:B------:R-:W-:Y:S02]  /*4f20*/  FFMA.FTZ R83, R79, R83, R4 ;  /* 0x000000534f537223 */ /* 0x000fe40000010004 */
[----:B------:R-:W-:Y:S01]  /*4f30*/  FADD.FTZ R87, R50, UR5 ;  /* 0x0000000532577e21 */ /* 0x000fe20008010000 */
[----:B------:R-:W2:Y:S01]  /*4f40*/  MUFU.EX2 R76, R76 ;  /* 0x0000004c004c7308 */ /* 0x000ea20000000800 */
[C---:B0-----:R-:W-:Y:S02]  /*4f50*/  FMUL.FTZ R96, R78.reuse, R85 ;  /* 0x000000554e607220 */ /* 0x041fe40000410000 */
[----:B------:R-:W-:Y:S02]  /*4f60*/  FFMA.FTZ R98, R78, R83, R151 ;  /* 0x000000534e627223 */ /* 0x000fe40000010097 */
[----:B------:R-:W-:-:S02]  /*4f70*/  FMUL.FTZ R40, R87, R82 ;  /* 0x0000005257287220 */ /* 0x000fc40000410000 */
[----:B-----5:R-:W-:Y:S01]  /*4f80*/  FMUL.FTZ R111, R111, R84 ;  /* 0x000000546f6f7220 */ /* 0x020fe20000410000 */
[----:B------:R-:W0:Y:S01]  /*4f90*/  MUFU.EX2 R43, R43 ;  /* 0x0000002b002b7308 */ /* 0x000e220000000800 */
[C---:B---3--:R-:W-:Y:S02]  /*4fa0*/  FMUL.FTZ R83, R77.reuse, R96 ;  /* 0x000000604d537220 */ /* 0x048fe40000410000 */
[----:B------:R-:W-:Y:S02]  /*4fb0*/  FFMA.FTZ R85, R77, R98, R3 ;  /* 0x000000624d557223 */ /* 0x000fe40000010003 */
[-C--:B------:R-:W-:Y:S02]  /*4fc0*/  FMUL.FTZ R96, R49, R111.reuse ;  /* 0x0000006f31607220 */ /* 0x080fe40000410000 */
[----:B------:R-:W-:Y:S01]  /*4fd0*/  FMUL.FTZ R97, R48, R111 ;  /* 0x0000006f30617220 */ /* 0x000fe20000410000 */
[----:B------:R-:W3:Y:S01]  /*4fe0*/  MUFU.EX2 R42, R42 ;  /* 0x0000002a002a7308 */ /* 0x000ee20000000800 */
[----:B--2---:R-:W-:-:S02]  /*4ff0*/  FMUL.FTZ R82, R76, R83 ;  /* 0x000000534c527220 */ /* 0x004fc40000410000 */
[----:B------:R-:W-:Y:S02]  /*5000*/  FFMA.FTZ R85, R76, R85, R150 ;  /* 0x000000554c557223 */ /* 0x000fe40000010096 */
[-C--:B------:R-:W-:Y:S02]  /*5010*/  FMUL.FTZ R98, R47, R111.reuse ;  /* 0x0000006f2f627220 */ /* 0x080fe40000410000 */
[----:B------:R-:W-:Y:S01]  /*5020*/  FMUL.FTZ R99, R46, R111 ;  /* 0x0000006f2e637220 */ /* 0x000fe20000410000 */
[----:B------:R-:W2:Y:S01]  /*5030*/  MUFU.EX2 R41, R41 ;  /* 0x0000002900297308 */ /* 0x000ea20000000800 */
[C---:B0-----:R-:W-:Y:S02]  /*5040*/  FMUL.FTZ R83, R43.reuse, R82 ;  /* 0x000000522b537220 */ /* 0x041fe40000410000 */
[----:B------:R-:W-:Y:S02]  /*5050*/  FFMA.FTZ R85, R43, R85, R2 ;  /* 0x000000552b557223 */ /* 0x000fe40000010002 */
[----:B------:R-:W-:-:S02]  /*5060*/  FMUL.FTZ R100, R45, R111 ;  /* 0x0000006f2d647220 */ /* 0x000fc40000410000 */
[----:B------:R-:W-:Y:S01]  /*5070*/  FMUL.FTZ R101, R44, R111 ;  /* 0x0000006f2c657220 */ /* 0x000fe20000410000 */
[----:B------:R-:W0:Y:S01]  /*5080*/  MUFU.EX2 R40, R40 ;  /* 0x0000002800287308 */ /* 0x000e220000000800 */
[C---:B---3--:R-:W-:Y:S02]  /*5090*/  FMUL.FTZ R82, R42.reuse, R83 ;  /* 0x000000532a527220 */ /* 0x048fe40000410000 */
[----:B------:R-:W-:Y:S02]  /*50a0*/  FFMA.FTZ R85, R42, R85, R149 ;  /* 0x000000552a557223 */ /* 0x000fe40000010095 */
[-C--:B------:R-:W-:Y:S02]  /*50b0*/  FMUL.FTZ R102, R39, R111.reuse ;  /* 0x0000006f27667220 */ /* 0x080fe40000410000 */
[----:B------:R-:W-:Y:S02]  /*50c0*/  FMUL.FTZ R103, R38, R111 ;  /* 0x0000006f26677220 */ /* 0x000fe40000410000 */
[----:B--2---:R-:W-:-:S02]  /*50d0*/  FMUL.FTZ R83, R41, R82 ;  /* 0x0000005229537220 */ /* 0x004fc40000410000 */
[----:B------:R-:W-:Y:S02]  /*50e0*/  FFMA.FTZ R85, R41, R85, R0 ;  /* 0x0000005529557223 */ /* 0x000fe40000010000 */
[-C--:B------:R-:W-:Y:S02]  /*50f0*/  FMUL.FTZ R104, R37, R111.reuse ;  /* 0x0000006f25687220 */ /* 0x080fe40000410000 */
[----:B------:R-:W-:Y:S02]  /*5100*/  FMUL.FTZ R105, R36, R111 ;  /* 0x0000006f24697220 */ /* 0x000fe40000410000 */
[C---:B0-----:R-:W-:Y:S02]  /*5110*/  FMUL.FTZ R82, R40.reuse, R83 ;  /* 0x0000005328527220 */ /* 0x041fe40000410000 */
[----:B------:R-:W-:Y:S02]  /*5120*/  FFMA.FTZ R83, R40, R85, R148 ;  /* 0x0000005528537223 */ /* 0x000fe40000010094 */
[----:B------:R-:W-:-:S02]  /*5130*/  FMUL.FTZ R106, R35, R111 ;  /* 0x0000006f236a7220 */ /* 0x000fc40000410000 */
[-C--:B------:R-:W-:Y:S01]  /*5140*/  FMUL.FTZ R107, R34, R111.reuse ;  /* 0x0000006f226b7220 */ /* 0x080fe20000410000 */
[----:B------:R0:W-:Y:S01]  /*5150*/  STS.64 [R123.X8+0x2150], R82 ;  /* 0x002150527b007388 */ /* 0x0001e20000008a00 */
        /* <DEDUP_REMOVED lines=18> */
[----:B------:R0:W2:Y:S02]  /*5280*/  SHFL.UP PT, R135, R85, 0x1, RZ ;  /* 0x0420000055877989 */ /* 0x0000a400000e00ff */
.L_x_71:
[----:B------:R-:W-:Y:S05]  /*5290*/  BRA.DIV ~URZ, `(.L_x_48) ;  /* 0x000039827f007947 */ /* 0x000fea000b800000 */
[----:B------:R-:W3:Y:S01]  /*52a0*/  SHFL.UP PT, R82, R84, 0x1, RZ ;  /* 0x0420000054527989 */ /* 0x000ee200000e00ff */
[----:B------:R-:W-:-:S13]  /*52b0*/  ISETP.GE.AND P0, PT, R157, 0x1, PT ;  /* 0x000000019d00780c */ /* 0x000fda0003f06270 */
[C---:B---3--:R-:W-:Y:S02]  /*52c0*/  @P0 FFMA.FTZ R84, R85.reuse, R82, R84 ;  /* 0x0000005255540223 */ /* 0x048fe40000010054 */
[----:B0-2---:R-:W-:Y:S01]  /*52d0*/  @P0 FMUL.FTZ R85, R85, R135 ;  /* 0x0000008755550220 */ /* 0x005fe20000410000 */
        /* <DEDUP_REMOVED lines=15> */
[----:B------:R0:W2:Y:S04]  /*53d0*/  SHFL.UP PT, R82, R84, 0x10, RZ ;  /* 0x0600000054527989 */ /* 0x0000a800000e00ff */
[----:B------:R0:W3:Y:S02]  /*53e0*/  SHFL.UP PT, R135, R85, 0x10, RZ ;  /* 0x0600000055877989 */ /* 0x0000e400000e00ff */
.L_x_72:
[----:B------:R-:W-:-:S13]  /*53f0*/  ISETP.GE.AND P0, PT, R157, 0x10, PT ;  /* 0x000000109d00780c */ /* 0x000fda0003f06270 */
[-C--:B0-2---:R-:W-:Y:S02]  /*5400*/  @P0 FFMA.FTZ R84, R82, R85.reuse, R84 ;  /* 0x0000005552540223 */ /* 0x085fe40000010054 */
[----:B---3--:R-:W-:Y:S01]  /*5410*/  @P0 FMUL.FTZ R85, R135, R85 ;  /* 0x0000005587550220 */ /* 0x008fe20000410000 */
[----:B------:R-:W-:Y:S05]  /*5420*/  BRA.CONV ~URZ, `(.L_x_49) ;  /* 0x000000437f007947 */ /* 0x000fea000b800000 */
[----:B------:R-:W-:Y:S01]  /*5430*/  HFMA2.MMA R158, -RZ, RZ, 0, 1.847743988037109375e-06 ;  /* 0x0000001fff9e7435 */ /* 0x000fe200000001ff */
[----:B------:R-:W-:Y:S02]  /*5440*/  MOV R82, R85 ;  /* 0x0000005500527202 */ /* 0x000fe40000000f00 */
[----:B------:R-:W-:-:S03]  /*5450*/  MOV R83, 0x5470 ;  /* 0x0000547000537802 */ /* 0x000fc60000000f00 */
[----:B-1----:R-:W-:Y:S05]  /*5460*/  CALL.REL.NOINC `($__internal_4_$__cuda_sm70_shflsync_idx_p) ;  /* 0x0000444000007944 */ /* 0x002fea0003c00000 */
.L_x_49:
[----:B------:R-:W-:Y:S05]  /*5470*/  BRA.CONV ~URZ, `(.L_x_50) ;  /* 0x000000437f007947 */ /* 0x000fea000b800000 */
[----:B-1----:R-:W-:Y:S01]  /*5480*/  HFMA2.MMA R158, -RZ, RZ, 0, 1.847743988037109375e-06 ;  /* 0x0000001fff9e7435 */ /* 0x002fe200000001ff */
[----:B------:R-:W-:Y:S02]  /*5490*/  MOV R82, R84 ;  /* 0x0000005400527202 */ /* 0x000fe40000000f00 */
[----:B------:R-:W-:-:S03]  /*54a0*/  MOV R83, 0x54c0 ;  /* 0x000054c000537802 */ /* 0x000fc60000000f00 */
[----:B0-2---:R-:W-:Y:S05]  /*54b0*/  CALL.REL.NOINC `($__internal_4_$__cuda_sm70_shflsync_idx_p) ;  /* 0x000043f000007944 */ /* 0x005fea0003c00000 */
.L_x_50:
[----:B------:R-:W-:Y:S05]  /*54c0*/  BRA.DIV ~URZ, `(.L_x_51) ;  /* 0x00003bf27f007947 */ /* 0x000fea000b800000 */
[----:B------:R-:W3:Y:S04]  /*54d0*/  SHFL.IDX PT, R80, R80, RZ, 0x1f ;  /* 0x00001fff50507589 */ /* 0x000ee800000e0000 */
[----:B------:R-:W4:Y:S04]  /*54e0*/  SHFL.IDX PT, R81, R81, RZ, 0x1f ;  /* 0x00001fff51517589 */ /* 0x000f2800000e0000 */
[----:B------:R-:W2:Y:S04]  /*54f0*/  SHFL.UP PT, R85, R85, 0x1, RZ ;  /* 0x0420000055557989 */ /* 0x000ea800000e00ff */
[----:B------:R-:W1:Y:S02]  /*5500*/  SHFL.UP PT, R84, R84, 0x1, RZ ;  /* 0x0420000054547989 */ /* 0x000e6400000e00ff */
.L_x_73:
        /* <DEDUP_REMOVED lines=15> */
.L_x_46:
[----:B0-----:R-:W-:Y:S05]  /*5600*/  BSYNC B0 ;  /* 0x0000000000007941 */ /* 0x001fea0003800000 */
.L_x_45:
[----:B------:R-:W-:Y:S01]  /*5610*/  WARPSYNC 0xffffffff ;  /* 0xffffffff00007948 */ /* 0x000fe20003800000 */
[----:B------:R-:W-:Y:S01]  /*5620*/  BAR.SYNC.DEFER_BLOCKING 0x0 ;  /* 0x0000000000007b1d */ /* 0x000fe20000010000 */
[C---:B-12---:R-:W-:Y:S01]  /*5630*/  FMUL.FTZ R82, R40.reuse, R95 ;  /* 0x0000005f28527220 */ /* 0x046fe20000410000 */
[----:B------:R-:W-:Y:S01]  /*5640*/  LOP3.LUT R87, R147, 0x1f, RZ, 0xc0, !PT ;  /* 0x0000001f93577812 */ /* 0x000fe200078ec0ff */
[----:B------:R-:W-:Y:S01]  /*5650*/  FFMA.FTZ R83, R40, R111, R110 ;  /* 0x0000006f28537223 */ /* 0x000fe2000001006e */
[----:B------:R-:W-:Y:S01]  /*5660*/  HFMA2.MMA R81, -RZ, RZ, 0, 0 ;  /* 0x00000000ff517435 */ /* 0x000fe200000001ff */
[C---:B------:R-:W-:Y:S01]  /*5670*/  FMUL.FTZ R82, R41.reuse, R82 ;  /* 0x0000005229527220 */ /* 0x040fe20000410000 */
[----:B------:R-:W-:Y:S01]  /*5680*/  ULDC UR16, c[0x0][0x174] ;  /* 0x00005d0000107ab9 */ /* 0x000fe20000000800 */
[----:B------:R-:W-:Y:S01]  /*5690*/  FFMA.FTZ R83, R41, R83, R109 ;  /* 0x0000005329537223 */ /* 0x000fe2000001006d */
[----:B------:R-:W-:Y:S01]  /*56a0*/  UISETP.GE.AND UP0, UPT, UR24, UR16, UPT ;  /* 0x000000101800728c */ /* 0x000fe2000bf06270 */
[C---:B------:R-:W-:Y:S01]  /*56b0*/  FMUL.FTZ R82, R42.reuse, R82 ;  /* 0x000000522a527220 */ /* 0x040fe20000410000 */
[----:B------:R-:W-:Y:S01]  /*56c0*/  MOV R80, 0x3f800000 ;  /* 0x3f80000000507802 */ /* 0x000fe20000000f00 */
[----:B------:R-:W-:Y:S01]  /*56d0*/  FFMA.FTZ R83, R42, R83, R108 ;  /* 0x000000532a537223 */ /* 0x000fe2000001006c */
[----:B------:R-:W-:Y:S01]  /*56e0*/  MOV R84, UR7 ;  /* 0x0000000700547c02 */ /* 0x000fe20008000f00 */
[C---:B------:R-:W-:Y:S01]  /*56f0*/  FMUL.FTZ R82, R43.reuse, R82 ;  /* 0x000000522b527220 */ /* 0x040fe20000410000 */
[----:B------:R-:W-:Y:S01]  /*5700*/  PLOP3.LUT P0, PT, PT, PT, UP0, 0x80, 0x0 ;  /* 0x000000000000781c */ /* 0x000fe20003f0f008 */
[----:B------:R-:W-:Y:S01]  /*5710*/  FFMA.FTZ R83, R43, R83, R107 ;  /* 0x000000532b537223 */ /* 0x000fe2000001006b */
[----:B------:R-:W-:Y:S01]  /*5720*/  BSSY B0, `(.L_x_52) ;  /* 0x0000074000007945 */ /* 0x000fe20003800000 */
[C---:B------:R-:W-:Y:S01]  /*5730*/  FMUL.FTZ R82, R76.reuse, R82 ;  /* 0x000000524c527220 */ /* 0x040fe20000410000 */
[----:B------:R-:W-:Y:S01]  /*5740*/  ISETP.NE.OR P0, PT, R87, RZ, P0 ;  /* 0x000000ff5700720c */ /* 0x000fe20000705670 */
[----:B------:R-:W-:-:S02]  /*5750*/  FFMA.FTZ R83, R76, R83, R106 ;  /* 0x000000534c537223 */ /* 0x000fc4000001006a */
[C---:B------:R-:W-:Y:S02]  /*5760*/  FMUL.FTZ R82, R77.reuse, R82 ;  /* 0x000000524d527220 */ /* 0x040fe40000410000 */
[----:B------:R-:W-:Y:S01]  /*5770*/  FFMA.FTZ R83, R77, R83, R105 ;  /* 0x000000534d537223 */ /* 0x000fe20000010069 */
[----:B------:R-:W0:Y:S01]  /*5780*/  LDS R134, [R123.X8+0x2154] ;  /* 0x002154007b867984 */ /* 0x000e220000008800 */
[C---:B------:R-:W-:Y:S02]  /*5790*/  FMUL.FTZ R82, R78.reuse, R82 ;  /* 0x000000524e527220 */ /* 0x040fe40000410000 */
[----:B------:R-:W-:Y:S02]  /*57a0*/  FFMA.FTZ R83, R78, R83, R104 ;  /* 0x000000534e537223 */ /* 0x000fe40000010068 */
[C---:B------:R-:W-:Y:S02]  /*57b0*/  FMUL.FTZ R82, R79.reuse, R82 ;  /* 0x000000524f527220 */ /* 0x040fe40000410000 */
[----:B------:R-:W-:Y:S01]  /*57c0*/  FFMA.FTZ R83, R79, R83, R103 ;  /* 0x000000534f537223 */ /* 0x000fe20000010067 */
[----:B------:R-:W1:Y:S01]  /*57d0*/  @!P0 LDS.64 R80, [R84.X8+0x3560] ;  /* 0x0035600054508984 */ /* 0x000e620000008a00 */
[C---:B------:R-:W-:Y:S01]  /*57e0*/  FMUL.FTZ R82, R88.reuse, R82 ;  /* 0x0000005258527220 */ /* 0x040fe20000410000 */
[----:B------:R-:W-:Y:S01]  /*57f0*/  ISETP.GT.U32.AND P0, PT, R147, 0x1f, PT ;  /* 0x0000001f9300780c */ /* 0x000fe20003f04070 */
[----:B------:R-:W-:-:S02]  /*5800*/  FFMA.FTZ R83, R88, R83, R102 ;  /* 0x0000005358537223 */ /* 0x000fc40000010066 */
[C---:B------:R-:W-:Y:S02]  /*5810*/  FMUL.FTZ R82, R89.reuse, R82 ;  /* 0x0000005259527220 */ /* 0x040fe40000410000 */
[----:B------:R-:W-:Y:S02]  /*5820*/  FFMA.FTZ R83, R89, R83, R101 ;  /* 0x0000005359537223 */ /* 0x000fe40000010065 */
[C---:B------:R-:W-:Y:S02]  /*5830*/  FMUL.FTZ R82, R90.reuse, R82 ;  /* 0x000000525a527220 */ /* 0x040fe40000410000 */
[----:B------:R-:W-:Y:S02]  /*5840*/  FFMA.FTZ R83, R90, R83, R100 ;  /* 0x000000535a537223 */ /* 0x000fe40000010064 */
[C---:B------:R-:W-:Y:S02]  /*5850*/  FMUL.FTZ R82, R91.reuse, R82 ;  /* 0x000000525b527220 */ /* 0x040fe40000410000 */
[----:B------:R-:W-:-:S02]  /*5860*/  FFMA.FTZ R83, R91, R83, R99 ;  /* 0x000000535b537223 */ /* 0x000fc40000010063 */
[C---:B------:R-:W-:Y:S02]  /*5870*/  FMUL.FTZ R82, R92.reuse, R82 ;  /* 0x000000525c527220 */ /* 0x040fe40000410000 */
[----:B------:R-:W-:Y:S02]  /*5880*/  FFMA.FTZ R83, R92, R83, R98 ;  /* 0x000000535c537223 */ /* 0x000fe40000010062 */
[C---:B------:R-:W-:Y:S02]  /*5890*/  FMUL.FTZ R82, R93.reuse, R82 ;  /* 0x000000525d527220 */ /* 0x040fe40000410000 */
[----:B------:R-:W-:Y:S02]  /*58a0*/  FFMA.FTZ R83, R93, R83, R97 ;  /* 0x000000535d537223 */ /* 0x000fe40000010061 */
[C---:B------:R-:W-:Y:S02]  /*58b0*/  FMUL.FTZ R82, R94.reuse, R82 ;  /* 0x000000525e527220 */ /* 0x040fe40000410000 */
[----:B------:R-:W-:-:S05]  /*58c0*/  FFMA.FTZ R83, R94, R83, R96 ;  /* 0x000000535e537223 */ /* 0x000fca0000010060 */
[----:B------:R2:W-:Y:S01]  /*58d0*/  STS.64 [R123.X8+0x2660], R82 ;  /* 0x002660527b007388 */ /* 0x0005e20000008a00 */
[----:B0-----:R-:W-:Y:S02]  /*58e0*/  FFMA.FTZ R134, R86, R134, R8 ;  /* 0x0000008656867223 */ /* 0x001fe40000010008 */
[----:B--2---:R-:W-:-:S04]  /*58f0*/  FMUL.FTZ R82, R73, R124 ;  /* 0x0000007c49527220 */ /* 0x004fc80000410000 */
        /* <DEDUP_REMOVED lines=22> */
[----:B-1----:R-:W-:Y:S01]  /*5a60*/  IMAD R86, R147, 0x28, RZ ;  /* 0x0000002893567824 */ /* 0x002fe200078e02ff */
[C---:B------:R-:W-:Y:S02]  /*5a70*/  ISETP.GE.U32.AND P0, PT, R87.reuse, 0x10, PT ;  /* 0x000000105700780c */ /* 0x040fe40003f06070 */
[----:B------:R-:W-:-:S02]  /*5a80*/  ISETP.GE.U32.AND P2, PT, R87, 0x18, PT ;  /* 0x000000185700780c */ /* 0x000fc40003f46070 */
[----:B------:R-:W-:Y:S01]  /*5a90*/  LDS.64 R82, [R86+0x2670] ;  /* 0x0026700056527984 */ /* 0x000fe20000000a00 */
[C---:B------:R-:W-:Y:S02]  /*5aa0*/  ISETP.GE.U32.AND P3, PT, R87.reuse, 0x1c, PT ;  /* 0x0000001c5700780c */ /* 0x040fe40003f66070 */
[C---:B------:R-:W-:Y:S01]  /*5ab0*/  ISETP.GE.U32.AND P4, PT, R87.reuse, 0x1e, PT ;  /* 0x0000001e5700780c */ /* 0x040fe20003f86070 */
[----:B------:R-:W0:Y:S01]  /*5ac0*/  LDS.64 R84, [R86+0x2678] ;  /* 0x0026780056547984 */ /* 0x000e220000000a00 */
[----:B------:R-:W-:Y:S01]  /*5ad0*/  ISETP.NE.AND P5, PT, R87, 0x1f, PT ;  /* 0x0000001f5700780c */ /* 0x000fe20003fa5270 */
        /* <DEDUP_REMOVED lines=9> */
[----:B------:R0:W1:Y:S02]  /*5b70*/  SHFL.DOWN PT, R84, R86, 0x1, 0x1f ;  /* 0x08201f0056547f89 */ /* 0x00006400000e0000 */
.L_x_74:
        /* <DEDUP_REMOVED lines=26> */
.L_x_75:
        /* <DEDUP_REMOVED lines=20> */
.L_x_53:
[----:B-1----:R-:W-:Y:S05]  /*5e60*/  BSYNC B0 ;  /* 0x0000000000007941 */ /* 0x002fea0003800000 */
.L_x_52:
[----:B------:R-:W-:Y:S01]  /*5e70*/  WARPSYNC 0xffffffff ;  /* 0xffffffff00007948 */ /* 0x000fe20003800000 */
[----:B------:R-:W-:Y:S01]  /*5e80*/  BAR.SYNC.DEFER_BLOCKING 0x0 ;  /* 0x0000000000007b1d */ /* 0x000fe20000010000 */
[----:B------:R-:W-:Y:S01]  /*5e90*/  MOV R82, UR7 ;  /* 0x0000000700527c02 */ /* 0x000fe20008000f00 */
[----:B------:R-:W-:Y:S01]  /*5ea0*/  FADD.FTZ R85, R64, UR5 ;  /* 0x0000000540557e21 */ /* 0x000fe20008010000 */
[----:B------:R-:W-:Y:S01]  /*5eb0*/  ISETP.GT.AND P0, PT, R157, 0x1e, PT ;  /* 0x0000001e9d00780c */ /* 0x000fe20003f04270 */
[----:B------:R-:W-:Y:S01]  /*5ec0*/  FADD.FTZ R86, R63, UR5 ;  /* 0x000000053f567e21 */ /* 0x000fe20008010000 */
[----:B------:R-:W-:Y:S01]  /*5ed0*/  ISETP.NE.AND P2, PT, R157, RZ, PT ;  /* 0x000000ff9d00720c */ /* 0x000fe20003f45270 */
[----:B------:R-:W-:Y:S01]  /*5ee0*/  BSSY B0, `(.L_x_56) ;  /* 0x00000f0000007945 */ /* 0x000fe20003800000 */
[----:B------:R-:W0:Y:S04]  /*5ef0*/  LDS R123, [R123.X8+0x2664] ;  /* 0x002664007b7b7984 */ /* 0x000e280000008800 */
[----:B------:R1:W-:Y:S02]  /*5f00*/  @!P1 STS.64 [R82.X8+0x3560], R80 ;  /* 0x0035605052009388 */ /* 0x0003e40000008a00 */
[----:B-1----:R-:W-:-:S02]  /*5f10*/  FMUL.FTZ R80, R73, R85 ;  /* 0x0000005549507220 */ /* 0x002fc40000410000 */
[-C--:B------:R-:W-:Y:S02]  /*5f20*/  FFMA.FTZ R81, R49, R134.reuse, RZ ;  /* 0x0000008631517223 */ /* 0x080fe400000100ff */
[----:B------:R-:W-:Y:S02]  /*5f30*/  FFMA.FTZ R84, R94, R134, R80 ;  /* 0x000000865e547223 */ /* 0x000fe40000010050 */
[----:B------:R-:W-:Y:S02]  /*5f40*/  FADD.FTZ R134, -R8, R134 ;  /* 0x0000008608867221 */ /* 0x000fe40000010100 */
[----:B------:R-:W-:Y:S02]  /*5f50*/  FADD.FTZ R80, -R80, R84 ;  /* 0x0000005450507221 */ /* 0x000fe40000010100 */
[----:B------:R-:W-:Y:S02]  /*5f60*/  FFMA.FTZ R84, R48, R84, R81 ;  /* 0x0000005430547223 */ /* 0x000fe40000010051 */
[----:B------:R-:W-:-:S02]  /*5f70*/  FADD.FTZ R81, R62, UR5 ;  /* 0x000000053e517e21 */ /* 0x000fc40008010000 */
[----:B------:R-:W-:Y:S02]  /*5f80*/  FFMA.FTZ R84, R47, R135, R84 ;  /* 0x000000872f547223 */ /* 0x000fe40000010054 */
[----:B------:R-:W-:-:S04]  /*5f90*/  FMUL.FTZ R82, R72, R81 ;  /* 0x0000005148527220 */ /* 0x000fc80000410000 */
[----:B------:R-:W-:Y:S02]  /*5fa0*/  FFMA.FTZ R83, R92, R135, R82 ;  /* 0x000000875c537223 */ /* 0x000fe40000010052 */
[----:B------:R-:W-:Y:S02]  /*5fb0*/  FADD.FTZ R135, -R7, R135 ;  /* 0x0000008707877221 */ /* 0x000fe40000010100 */
[----:B0-----:R-:W-:Y:S02]  /*5fc0*/  FFMA.FTZ R123, R123, R95, R111 ;  /* 0x0000005f7b7b7223 */ /* 0x001fe4000001006f */
[----:B------:R-:W-:Y:S02]  /*5fd0*/  FADD.FTZ R82, -R82, R83 ;  /* 0x0000005352527221 */ /* 0x000fe40000010100 */
[----:B------:R-:W-:Y:S02]  /*5fe0*/  FFMA.FTZ R110, R40, R123, R110 ;  /* 0x0000007b286e7223 */ /* 0x000fe4000001006e */
[----:B------:R-:W-:-:S02]  /*5ff0*/  FFMA.FTZ R83, R46, R83, R84 ;  /* 0x000000532e537223 */ /* 0x000fc40000010054 */
[----:B------:R-:W-:Y:S02]  /*6000*/  FFMA.FTZ R41, R41, R110, R109 ;  /* 0x0000006e29297223 */ /* 0x000fe4000001006d */
[----:B------:R-:W-:Y:S02]  /*6010*/  FADD.FTZ R84, R65, UR5 ;  /* 0x0000000541547e21 */ /* 0x000fe40008010000 */
[----:B------:R-:W-:Y:S02]  /*6020*/  FFMA.FTZ R108, R42, R41, R108 ;  /* 0x000000292a6c7223 */ /* 0x000fe4000001006c */
[----:B------:R-:W-:Y:S02]  /*6030*/  FFMA.FTZ R83, R45, R136, R83 ;  /* 0x000000882d537223 */ /* 0x000fe40000010053 */
[----:B------:R-:W-:-:S04]  /*6040*/  FFMA.FTZ R43, R43, R108, R107 ;  /* 0x0000006c2b2b7223 */ /* 0x000fc8000001006b */
[----:B------:R-:W-:-:S04]  /*6050*/  FFMA.FTZ R106, R76, R43, R106 ;  /* 0x0000002b4c6a7223 */ /* 0x000fc8000001006a */
[----:B------:R-:W-:-:S04]  /*6060*/  FFMA.FTZ R77, R77, R106, R105 ;  /* 0x0000006a4d4d7223 */ /* 0x000fc80000010069 */
[----:B------:R-:W-:-:S04]  /*6070*/  FFMA.FTZ R104, R78, R77, R104 ;  /* 0x0000004d4e687223 */ /* 0x000fc80000010068 */
[----:B------:R-:W-:Y:S02]  /*6080*/  FFMA.FTZ R79, R79, R104, R103 ;  /* 0x000000684f4f7223 */ /* 0x000fe40000010067 */
[----:B------:R-:W-:Y:S02]  /*6090*/  FMUL.FTZ R103, R110, UR40 ;  /* 0x000000286e677c20 */ /* 0x000fe40008410000 */
[----:B------:R-:W-:-:S04]  /*60a0*/  FFMA.FTZ R102, R88, R79, R102 ;  /* 0x0000004f58667223 */ /* 0x000fc80000010066 */
[----:B------:R-:W-:-:S04]  /*60b0*/  FFMA.FTZ R89, R89, R102, R101 ;  /* 0x0000006659597223 */ /* 0x000fc80000010065 */
[----:B------:R-:W-:-:S04]  /*60c0*/  FFMA.FTZ R100, R90, R89, R100 ;  /* 0x000000595a647223 */ /* 0x000fc80000010064 */
[----:B------:R-:W-:-:S04]  /*60d0*/  FFMA.FTZ R91, R91, R100, R99 ;  /* 0x000000645b5b7223 */ /* 0x000fc80000010063 */
[----:B------:R-:W-:Y:S02]  /*60e0*/  FFMA.FTZ R98, R92, R91, R98 ;  /* 0x0000005b5c627223 */ /* 0x000fe40000010062 */
[----:B------:R-:W-:Y:S02]  /*60f0*/  FMUL.FTZ R81, R91, R81 ;  /* 0x000000515b517220 */ /* 0x000fe40000410000 */
[-C--:B------:R-:W-:Y:S02]  /*6100*/  FFMA.FTZ R93, R93, R98.reuse, R97 ;  /* 0x000000625d5d7223 */ /* 0x080fe40000010061 */
[----:B------:R-:W-:Y:S02]  /*6110*/  FMUL.FTZ R86, R86, R98 ;  /* 0x0000006256567220 */ /* 0x000fe40000410000 */
[----:B------:R-:W-:Y:S02]  /*6120*/  FFMA.FTZ R94, R94, R93, R96 ;  /* 0x0000005d5e5e7223 */ /* 0x000fe40000010060 */
[----:B------:R-:W-:-:S02]  /*6130*/  FMUL.FTZ R85, R93, R85 ;  /* 0x000000555d557220 */ /* 0x000fc40000410000 */
[----:B------:R-:W-:Y:S02]  /*6140*/  FMUL.FTZ R84, R84, R94 ;  /* 0x0000005e54547220 */ /* 0x000fe40000410000 */
[----:B------:R-:W-:Y:S02]  /*6150*/  FADD.FTZ R119, R81, R119 ;  /* 0x0000007751777221 */ /* 0x000fe40000010000 */
[----:B------:R-:W-:Y:S02]  /*6160*/  FFMA.FTZ R87, R84, R134, RZ ;  /* 0x0000008654577223 */ /* 0x000fe400000100ff */
[----:B------:R-:W-:Y:S02]  /*6170*/  FADD.FTZ R92, R61, UR5 ;  /* 0x000000053d5c7e21 */ /* 0x000fe40008010000 */
[----:B------:R-:W-:Y:S02]  /*6180*/  FFMA.FTZ R87, R85, R80, R87 ;  /* 0x0000005055577223 */ /* 0x000fe40000010057 */
[----:B------:R-:W-:-:S02]  /*6190*/  FMUL.FTZ R92, R92, R100 ;  /* 0x000000645c5c7220 */ /* 0x000fc40000410000 */
[----:B------:R-:W-:Y:S02]  /*61a0*/  FFMA.FTZ R87, R86, R135, R87 ;  /* 0x0000008756577223 */ /* 0x000fe40000010057 */
[----:B------:R-:W-:Y:S02]  /*61b0*/  FADD.FTZ R118, R92, R118 ;  /* 0x000000765c767221 */ /* 0x000fe40000010000 */
[-C--:B------:R-:W-:Y:S02]  /*61c0*/  FFMA.FTZ R87, R81, R82.reuse, R87 ;  /* 0x0000005251577223 */ /* 0x080fe40000010057 */
[----:B------:R-:W-:Y:S02]  /*61d0*/  FMUL.FTZ R81, R91, UR40 ;  /* 0x000000285b517c20 */ /* 0x000fe40008410000 */
[----:B------:R-:W-:Y:S02]  /*61e0*/  FADD.FTZ R120, R86, R120 ;  /* 0x0000007856787221 */ /* 0x000fe40000010000 */
[----:B------:R-:W-:-:S02]  /*61f0*/  FMUL.FTZ R82, R81, R82 ;  /* 0x0000005251527220 */ /* 0x000fc40000410000 */
[----:B------:R-:W-:Y:S02]  /*6200*/  FADD.FTZ R81, -R6, R136 ;  /* 0x0000008806517221 */ /* 0x000fe40000010100 */
[----:B------:R-:W-:Y:S02]  /*6210*/  FFMA.FTZ R91, R72, R91, R82 ;  /* 0x0000005b485b7223 */ /* 0x000fe40000010052 */
[-C--:B------:R-:W-:Y:S02]  /*6220*/  FFMA.FTZ R87, R92, R81.reuse, R87 ;  /* 0x000000515c577223 */ /* 0x080fe40000010057 */
[----:B------:R-:W-:Y:S02]  /*6230*/  FMUL.FTZ R92, R100, UR40 ;  /* 0x00000028645c7c20 */ /* 0x000fe40008410000 */
[----:B------:R-:W-:Y:S02]  /*6240*/  FADD.FTZ R121, R85, R121 ;  /* 0x0000007955797221 */ /* 0x000fe40000010000 */
[----:B------:R-:W-:-:S02]  /*6250*/  FMUL.FTZ R81, R92, R81 ;  /* 0x000000515c517220 */ /* 0x000fc40000410000 */
[----:B------:R-:W-:Y:S02]  /*6260*/  FADD.FTZ R92, R60, UR5 ;  /* 0x000000053c5c7e21 */ /* 0x000fe40008010000 */
[----:B------:R-:W-:Y:S02]  /*6270*/  FFMA.FTZ R100, R144, R100, R81 ;  /* 0x0000006490647223 */ /* 0x000fe40000010051 */
[-C--:B------:R-:W-:Y:S02]  /*6280*/  FMUL.FTZ R95, R71, R92.reuse ;  /* 0x0000005c475f7220 */ /* 0x080fe40000410000 */
[----:B------:R-:W-:Y:S02]  /*6290*/  FMUL.FTZ R92, R89, R92 ;  /* 0x0000005c595c7220 */ /* 0x000fe40000410000 */
[----:B------:R-:W-:Y:S02]  /*62a0*/  FFMA.FTZ R90, R90, R136, R95 ;  /* 0x000000885a5a7223 */ /* 0x000fe4000001005f */
[----:B------:R-:W-:-:S02]  /*62b0*/  FADD.FTZ R117, R92, R117 ;  /* 0x000000755c757221 */ /* 0x000fc40000010000 */
[----:B------:R-:W-:Y:S02]  /*62c0*/  FADD.FTZ R95, -R95, R90 ;  /* 0x0000005a5f5f7221 */ /* 0x000fe40000010100 */
[----:B------:R-:W-:Y:S02]  /*62d0*/  FFMA.FTZ R90, R44, R90, R83 ;  /* 0x0000005a2c5a7223 */ /* 0x000fe40000010053 */
[----:B------:R-:W-:Y:S02]  /*62e0*/  FMUL.FTZ R83, R89, UR40 ;  /* 0x0000002859537c20 */ /* 0x000fe40008410000 */
[-C--:B------:R-:W-:Y:S02]  /*62f0*/  FFMA.FTZ R92, R92, R95.reuse, R87 ;  /* 0x0000005f5c5c7223 */ /* 0x080fe40000010057 */
[----:B------:R-:W-:Y:S02]  /*6300*/  FMUL.FTZ R83, R83, R95 ;  /* 0x0000005f53537220 */ /* 0x000fe40000410000 */
[----:B------:R-:W-:-:S02]  /*6310*/  FADD.FTZ R95, R59, UR5 ;  /* 0x000000053b5f7e21 */ /* 0x000fc40008010000 */
[----:B------:R-:W-:Y:S02]  /*6320*/  FADD.FTZ R87, -R5, R137 ;  /* 0x0000008905577221 */ /* 0x000fe40000010100 */
[----:B------:R-:W-:Y:S02]  /*6330*/  FMUL.FTZ R95, R95, R102 ;  /* 0x000000665f5f7220 */ /* 0x000fe40000410000 */
[----:B------:R-:W-:Y:S02]  /*6340*/  FFMA.FTZ R83, R71, R89, R83 ;  /* 0x0000005947537223 */ /* 0x000fe40000010053 */
[C---:B------:R-:W-:Y:S02]  /*6350*/  FADD.FTZ R116, R95.reuse, R116 ;  /* 0x000000745f747221 */ /* 0x040fe40000010000 */
[----:B------:R-:W-:Y:S02]  /*6360*/  FFMA.FTZ R92, R95, R87, R92 ;  /* 0x000000575f5c7223 */ /* 0x000fe4000001005c */
[----:B------:R-:W-:-:S02]  /*6370*/  FMUL.FTZ R95, R102, UR40 ;  /* 0x00000028665f7c20 */ /* 0x000fc40008410000 */
[----:B------:R-:W-:Y:S02]  /*6380*/  FADD.FTZ R14, R83, R14 ;  /* 0x0000000e530e7221 */ /* 0x000fe40000010000 */
[----:B------:R-:W-:Y:S02]  /*6390*/  FMUL.FTZ R87, R95, R87 ;  /* 0x000000575f577220 */ /* 0x000fe40000410000 */
[----:B------:R-:W-:Y:S02]  /*63a0*/  FADD.FTZ R95, R58, UR5 ;  /* 0x000000053a5f7e21 */ /* 0x000fe40008010000 */
[----:B------:R-:W-:Y:S02]  /*63b0*/  FFMA.FTZ R102, R143, R102, R87 ;  /* 0x000000668f667223 */ /* 0x000fe40000010057 */
[----:B------:R-:W-:Y:S02]  /*63c0*/  FMUL.FTZ R96, R70, R95 ;  /* 0x0000005f46607220 */ /* 0x000fe40000410000 */
[----:B------:R-:W-:-:S02]  /*63d0*/  FADD.FTZ R15, R102, R15 ;  /* 0x0000000f660f7221 */ /* 0x000fc40000010000 */
[-C--:B------:R-:W-:Y:S02]  /*63e0*/  FFMA.FTZ R88, R88, R137.reuse, R96 ;  /* 0x0000008958587223 */ /* 0x080fe40000010060 */
[----:B------:R-:W-:Y:S02]  /*63f0*/  FFMA.FTZ R137, R39, R137, R90 ;  /* 0x0000008927897223 */ /* 0x000fe4000001005a */
[----:B------:R-:W-:Y:S02]  /*6400*/  FMUL.FTZ R90, R79, R95 ;  /* 0x0000005f4f5a7220 */ /* 0x000fe40000410000 */
[----:B------:R-:W-:Y:S02]  /*6410*/  FADD.FTZ R96, -R96, R88 ;  /* 0x0000005860607221 */ /* 0x000fe40000010100 */
[C---:B------:R-:W-:Y:S02]  /*6420*/  FADD.FTZ R115, R90.reuse, R115 ;  /* 0x000000735a737221 */ /* 0x040fe40000010000 */
[----:B------:R-:W-:-:S02]  /*6430*/  FFMA.FTZ R92, R90, R96, R92 ;  /* 0x000000605a5c7223 */ /* 0x000fc4000001005c */
[----:B------:R-:W-:Y:S02]  /*6440*/  FMUL.FTZ R90, R79, UR40 ;  /* 0x000000284f5a7c20 */ /* 0x000fe40008410000 */
[----:B------:R-:W-:Y:S02]  /*6450*/  FFMA.FTZ R95, R38, R88, R137 ;  /* 0x00000058265f7223 */ /* 0x000fe40000010089 */
[----:B------:R-:W-:Y:S02]  /*6460*/  FMUL.FTZ R90, R90, R96 ;  /* 0x000000605a5a7220 */ /* 0x000fe40000410000 */
[----:B------:R-:W-:Y:S02]  /*6470*/  FADD.FTZ R96, R57, UR5 ;  /* 0x0000000539607e21 */ /* 0x000fe40008010000 */
[----:B------:R-:W-:Y:S02]  /*6480*/  FADD.FTZ R88, -R4, R138 ;  /* 0x0000008a04587221 */ /* 0x000fe40000010100 */
[----:B------:R-:W-:-:S02]  /*6490*/  FMUL.FTZ R96, R96, R104 ;  /* 0x0000006860607220 */ /* 0x000fc40000410000 */
[----:B------:R-:W-:Y:S02]  /*64a0*/  FFMA.FTZ R79, R70, R79, R90 ;  /* 0x0000004f464f7223 */ /* 0x000fe4000001005a */
[C---:B------:R-:W-:Y:S02]  /*64b0*/  FADD.FTZ R114, R96.reuse, R114 ;  /* 0x0000007260727221 */ /* 0x040fe40000010000 */
[-C--:B------:R-:W-:Y:S02]  /*64c0*/  FFMA.FTZ R92, R96, R88.reuse, R92 ;  /* 0x00000058605c7223 */ /* 0x080fe4000001005c */
[----:B------:R-:W-:Y:S02]  /*64d0*/  FMUL.FTZ R96, R104, UR40 ;  /* 0x0000002868607c20 */ /* 0x000fe40008410000 */
[----:B------:R-:W-:Y:S02]  /*64e0*/  FADD.FTZ R16, R79, R16 ;  /* 0x000000104f107221 */ /* 0x000fe40000010000 */
[----:B------:R-:W-:-:S02]  /*64f0*/  FMUL.FTZ R88, R96, R88 ;  /* 0x0000005860587220 */ /* 0x000fc40000410000 */
[----:B------:R-:W-:Y:S02]  /*6500*/  FADD.FTZ R96, R56, UR5 ;  /* 0x0000000538607e21 */ /* 0x000fe40008010000 */
[----:B------:R-:W-:Y:S02]  /*6510*/  FFMA.FTZ R88, R142, R104, R88 ;  /* 0x000000688e587223 */ /* 0x000fe40000010058 */
[----:B------:R-:W-:Y:S02]  /*6520*/  FMUL.FTZ R97, R69, R96 ;  /* 0x0000006045617220 */ /* 0x000fe40000410000 */
[----:B------:R-:W-:Y:S02]  /*6530*/  FADD.FTZ R17, R88, R17 ;  /* 0x0000001158117221 */ /* 0x000fe40000010000 */
[-C--:B------:R-:W-:Y:S02]  /*6540*/  FFMA.FTZ R78, R78, R138.reuse, R97 ;  /* 0x0000008a4e4e7223 */ /* 0x080fe40000010061 */
[----:B------:R-:W-:-:S02]  /*6550*/  FFMA.FTZ R138, R37, R138, R95 ;  /* 0x0000008a258a7223 */ /* 0x000fc4000001005f */
[----:B------:R-:W-:Y:S02]  /*6560*/  FMUL.FTZ R95, R77, R96 ;  /* 0x000000604d5f7220 */ /* 0x000fe40000410000 */
[----:B------:R-:W-:Y:S02]  /*6570*/  FADD.FTZ R97, -R97, R78 ;  /* 0x0000004e61617221 */ /* 0x000fe40000010100 */
[----:B------:R-:W-:Y:S02]  /*6580*/  FFMA.FTZ R96, R36, R78, R138 ;  /* 0x0000004e24607223 */ /* 0x000fe4000001008a */
[----:B------:R-:W-:Y:S02]  /*6590*/  FMUL.FTZ R78, R77, UR40 ;  /* 0x000000284d4e7c20 */ /* 0x000fe40008410000 */
[C---:B------:R-:W-:Y:S02]  /*65a0*/  FADD.FTZ R113, R95.reuse, R113 ;  /* 0x000000715f717221 */ /* 0x040fe40000010000 */
[----:B------:R-:W-:-:S02]  /*65b0*/  FFMA.FTZ R95, R95, R97, R92 ;  /* 0x000000615f5f7223 */ /* 0x000fc4000001005c */
[----:B------:R-:W-:Y:S02]  /*65c0*/  FMUL.FTZ R78, R78, R97 ;  /* 0x000000614e4e7220 */ /* 0x000fe40000410000 */
[----:B------:R-:W-:Y:S02]  /*65d0*/  FADD.FTZ R97, R55, UR5 ;  /* 0x0000000537617e21 */ /* 0x000fe40008010000 */
[----:B------:R-:W-:Y:S02]  /*65e0*/  FADD.FTZ R92, -R3, R139 ;  /* 0x0000008b035c7221 */ /* 0x000fe40000010100 */
[----:B------:R-:W-:Y:S02]  /*65f0*/  FMUL.FTZ R97, R97, R106 ;  /* 0x0000006a61617220 */ /* 0x000fe40000410000 */
[----:B------:R-:W-:Y:S02]  /*6600*/  FFMA.FTZ R96, R35, R139, R96 ;  /* 0x0000008b23607223 */ /* 0x000fe40000010060 */
[----:B------:R-:W-:-:S02]  /*6610*/  FADD.FTZ R112, R97, R112 ;  /* 0x0000007061707221 */ /* 0x000fc40000010000 */
[-C--:B------:R-:W-:Y:S02]  /*6620*/  FFMA.FTZ R95, R97, R92.reuse, R95 ;  /* 0x0000005c615f7223 */ /* 0x080fe4000001005f */
[----:B------:R-:W-:Y:S02]  /*6630*/  FMUL.FTZ R97, R106, UR40 ;  /* 0x000000286a617c20 */ /* 0x000fe40008410000 */
[----:B------:R-:W-:Y:S02]  /*6640*/  FFMA.FTZ R77, R69, R77, R78 ;  /* 0x0000004d454d7223 */ /* 0x000fe4000001004e */
[----:B------:R-:W-:Y:S02]  /*6650*/  FMUL.FTZ R92, R97, R92 ;  /* 0x0000005c615c7220 */ /* 0x000fe40000410000 */
[----:B------:R-:W-:Y:S02]  /*6660*/  FADD.FTZ R97, R54, UR5 ;  /* 0x0000000536617e21 */ /* 0x000fe40008010000 */
[----:B------:R-:W-:-:S02]  /*6670*/  FADD.FTZ R18, R77, R18 ;  /* 0x000000124d127221 */ /* 0x000fc40000010000 */
[-C--:B------:R-:W-:Y:S02]  /*6680*/  FMUL.FTZ R99, R68, R97.reuse ;  /* 0x0000006144637220 */ /* 0x080fe40000410000 */
[----:B------:R-:W-:Y:S02]  /*6690*/  FMUL.FTZ R97, R43, R97 ;  /* 0x000000612b617220 */ /* 0x000fe40000410000 */
[----:B------:R-:W-:Y:S02]  /*66a0*/  FFMA.FTZ R76, R76, R139, R99 ;  /* 0x0000008b4c4c7223 */ /* 0x000fe40000010063 */
[----:B------:R-:W-:Y:S02]  /*66b0*/  FADD.FTZ R29, R97, R29 ;  /* 0x0000001d611d7221 */ /* 0x000fe40000010000 */
[----:B------:R-:W-:Y:S02]  /*66c0*/  FADD.FTZ R99, -R99, R76 ;  /* 0x0000004c63637221 */ /* 0x000fe40000010100 */
[----:B------:R-:W-:-:S02]  /*66d0*/  FFMA.FTZ R101, R34, R76, R96 ;  /* 0x0000004c22657223 */ /* 0x000fc40000010060 */
[----:B------:R-:W-:Y:S02]  /*66e0*/  FFMA.FTZ R96, R97, R99, R95 ;  /* 0x0000006361607223 */ /* 0x000fe4000001005f */
[----:B------:R-:W-:Y:S02]  /*66f0*/  FADD.FTZ R97, R53, UR5 ;  /* 0x0000000535617e21 */ /* 0x000fe40008010000 */
[----:B------:R-:W-:Y:S02]  /*6700*/  FADD.FTZ R76, -R2, R140 ;  /* 0x0000008c024c7221 */ /* 0x000fe40000010100 */
[----:B------:R-:W-:Y:S02]  /*6710*/  FMUL.FTZ R97, R97, R108 ;  /* 0x0000006c61617220 */ /* 0x000fe40000410000 */
[----:B------:R-:W-:Y:S02]  /*6720*/  FMUL.FTZ R95, R43, UR40 ;  /* 0x000000282b5f7c20 */ /* 0x000fe40008410000 */
[----:B------:R-:W-:-:S02]  /*6730*/  FADD.FTZ R28, R97, R28 ;  /* 0x0000001c611c7221 */ /* 0x000fc40000010000 */
[-C--:B------:R-:W-:Y:S02]  /*6740*/  FFMA.FTZ R96, R97, R76.reuse, R96 ;  /* 0x0000004c61607223 */ /* 0x080fe40000010060 */
[----:B------:R-:W-:Y:S02]  /*6750*/  FMUL.FTZ R97, R108, UR40 ;  /* 0x000000286c617c20 */ /* 0x000fe40008410000 */
[----:B------:R-:W-:Y:S02]  /*6760*/  FMUL.FTZ R95, R95, R99 ;  /* 0x000000635f5f7220 */ /* 0x000fe40000410000 */
[----:B------:R-:W-:Y:S02]  /*6770*/  FMUL.FTZ R76, R97, R76 ;  /* 0x0000004c614c7220 */ /* 0x000fe40000410000 */
[----:B------:R-:W-:Y:S02]  /*6780*/  FADD.FTZ R97, R52, UR5 ;  /* 0x0000000534617e21 */ /* 0x000fe40008010000 */
[----:B------:R-:W-:-:S02]  /*6790*/  FFMA.FTZ R76, R132, R108, R76 ;  /* 0x0000006c844c7223 */ /* 0x000fc4000001004c */
[----:B------:R-:W-:Y:S02]  /*67a0*/  FMUL.FTZ R99, R67, R97 ;  /* 0x0000006143637220 */ /* 0x000fe40000410000 */
[----:B------:R-:W-:Y:S02]  /*67b0*/  FFMA.FTZ R95, R68, R43, R95 ;  /* 0x0000002b445f7223 */ /* 0x000fe4000001005f */
[-C--:B------:R-:W-:Y:S02]  /*67c0*/  FFMA.FTZ R42, R42, R140.reuse, R99 ;  /* 0x0000008c2a2a7223 */ /* 0x080fe40000010063 */
[----:B------:R-:W-:Y:S02]  /*67d0*/  FFMA.FTZ R140, R33, R140, R101 ;  /* 0x0000008c218c7223 */ /* 0x000fe40000010065 */
[----:B------:R-:W-:Y:S02]  /*67e0*/  FMUL.FTZ R101, R41, R97 ;  /* 0x0000006129657220 */ /* 0x000fe40000410000 */
[----:B------:R-:W-:-:S02]  /*67f0*/  FADD.FTZ R99, -R99, R42 ;  /* 0x0000002a63637221 */ /* 0x000fc40000010100 */
[----:B------:R-:W-:Y:S02]  /*6800*/  FFMA.FTZ R97, R32, R42, R140 ;  /* 0x0000002a20617223 */ /* 0x000fe4000001008c */
[----:B------:R-:W-:Y:S02]  /*6810*/  FADD.FTZ R27, R101, R27 ;  /* 0x0000001b651b7221 */ /* 0x000fe40000010000 */
[----:B------:R-:W-:Y:S02]  /*6820*/  FMUL.FTZ R42, R41, UR40 ;  /* 0x00000028292a7c20 */ /* 0x000fe40008410000 */
[-C--:B------:R-:W-:Y:S02]  /*6830*/  FFMA.FTZ R101, R101, R99.reuse, R96 ;  /* 0x0000006365657223 */ /* 0x080fe40000010060 */
[----:B------:R-:W-:Y:S02]  /*6840*/  FADD.FTZ R96, R51, UR5 ;  /* 0x0000000533607e21 */ /* 0x000fe40008010000 */
[----:B------:R-:W-:-:S02]  /*6850*/  FMUL.FTZ R42, R42, R99 ;  /* 0x000000632a2a7220 */ /* 0x000fc40000410000 */
        /* <DEDUP_REMOVED lines=12> */
[----:B------:R-:W-:Y:S01]  /*6920*/  FFMA.FTZ R42, R67, R41, R42 ;  /* 0x00000029432a7223 */ /* 0x000fe2000001002a */
[----:B------:R-:W0:Y:S01]  /*6930*/  SHFL.DOWN PT, R97, R40, 0x1, 0x1f ;  /* 0x08201f0028617f89 */ /* 0x000e2200000e0000 */
[----:B------:R-:W-:Y:S02]  /*6940*/  FFMA.FTZ R99, R101, R103, R99 ;  /* 0x0000006765637223 */ /* 0x000fe40000010063 */
[----:B------:R-:W-:Y:S02]  /*6950*/  FMUL.FTZ R43, R93, UR40 ;  /* 0x000000285d2b7c20 */ /* 0x000fe40008410000 */
[----:B------:R-:W-:Y:S01]  /*6960*/  FMUL.FTZ R41, R94, UR40 ;  /* 0x000000285e297c20 */ /* 0x000fe20008410000 */
[----:B------:R-:W1:Y:S01]  /*6970*/  SHFL.DOWN PT, R105, R99, 0x1, 0x1f ;  /* 0x08201f0063697f89 */ /* 0x000e6200000e0000 */
[----:B------:R-:W-:Y:S02]  /*6980*/  FADD.FTZ R21, R76, R21 ;  /* 0x000000154c157221 */ /* 0x000fe40000010000 */
[----:B------:R-:W-:-:S02]  /*6990*/  FMUL.FTZ R80, R43, R80 ;  /* 0x000000502b507220 */ /* 0x000fc40000410000 */
[----:B------:R-:W-:Y:S02]  /*69a0*/  FMUL.FTZ R41, R41, R134 ;  /* 0x0000008629297220 */ /* 0x000fe40000410000 */
[----:B------:R-:W-:Y:S02]  /*69b0*/  FFMA.FTZ R92, R133, R106, R92 ;  /* 0x0000006a855c7223 */ /* 0x000fe4000001005c */
[----:B------:R-:W-:Y:S02]  /*69c0*/  FFMA.FTZ R93, R73, R93, R80 ;  /* 0x0000005d495d7223 */ /* 0x000fe40000010050 */
[----:B------:R-:W-:Y:S02]  /*69d0*/  FFMA.FTZ R94, R146, R94, R41 ;  /* 0x0000005e925e7223 */ /* 0x000fe40000010029 */
[----:B------:R-:W-:Y:S02]  /*69e0*/  FADD.FTZ R25, R101, R25 ;  /* 0x0000001965197221 */ /* 0x000fe40000010000 */
[----:B------:R-:W-:-:S02]  /*69f0*/  FADD.FTZ R26, R96, R26 ;  /* 0x0000001a601a7221 */ /* 0x000fc40000010000 */
[----:B------:R-:W-:Y:S02]  /*6a00*/  FADD.FTZ R23, R110, R23 ;  /* 0x000000176e177221 */ /* 0x000fe40000010000 */
[----:B0-----:R-:W-:Y:S02]  /*6a10*/  @!P0 FADD.FTZ R40, R40, R97 ;  /* 0x0000006128288221 */ /* 0x001fe40000010000 */
[----:B------:R-:W-:Y:S02]  /*6a20*/  FADD.FTZ R22, R42, R22 ;  /* 0x000000162a167221 */ /* 0x000fe40000010000 */
[----:B------:R-:W-:Y:S01]  /*6a30*/  FADD.FTZ R20, R95, R20 ;  /* 0x000000145f147221 */ /* 0x000fe20000010000 */
[----:B------:R-:W0:Y:S01]  /*6a40*/  SHFL.DOWN PT, R97, R40, 0x2, 0x1f ;  /* 0x08401f0028617f89 */ /* 0x000e2200000e0000 */
[----:B-1----:R-:W-:Y:S01]  /*6a50*/  @!P0 FADD.FTZ R99, R99, R105 ;  /* 0x0000006963638221 */ /* 0x002fe20000010000 */
[----:B------:R-:W-:Y:S01]  /*6a60*/  ISETP.GT.AND P0, PT, R157, 0x1d, PT ;  /* 0x0000001d9d00780c */ /* 0x000fe20003f04270 */
[----:B------:R-:W-:-:S02]  /*6a70*/  FADD.FTZ R19, R92, R19 ;  /* 0x000000135c137221 */ /* 0x000fc40000010000 */
[----:B------:R-:W-:Y:S01]  /*6a80*/  FADD.FTZ R13, R100, R13 ;  /* 0x0000000d640d7221 */ /* 0x000fe20000010000 */
[----:B------:R-:W1:Y:S01]  /*6a90*/  SHFL.DOWN PT, R105, R99, 0x2, 0x1f ;  /* 0x08401f0063697f89 */ /* 0x000e6200000e0000 */
[----:B------:R-:W-:Y:S02]  /*6aa0*/  FADD.FTZ R12, R91, R12 ;  /* 0x0000000c5b0c7221 */ /* 0x000fe40000010000 */
[----:B------:R-:W-:Y:S02]  /*6ab0*/  FADD.FTZ R122, R84, R122 ;  /* 0x0000007a547a7221 */ /* 0x000fe40000010000 */
[----:B------:R-:W-:Y:S02]  /*6ac0*/  FADD.FTZ R10, R93, R10 ;  /* 0x0000000a5d0a7221 */ /* 0x000fe40000010000 */
[----:B------:R-:W-:Y:S02]  /*6ad0*/  FADD.FTZ R9, R94, R9 ;  /* 0x000000095e097221 */ /* 0x000fe40000010000 */
[----:B0-----:R-:W-:-:S05]  /*6ae0*/  @!P0 FADD.FTZ R40, R40, R97 ;  /* 0x0000006128288221 */ /* 0x001fca0000010000 */
[----:B------:R-:W0:Y:S01]  /*6af0*/  SHFL.DOWN PT, R97, R40, 0x4, 0x1f ;  /* 0x08801f0028617f89 */ /* 0x000e2200000e0000 */
[----:B-1----:R-:W-:Y:S01]  /*6b00*/  @!P0 FADD.FTZ R99, R99, R105 ;  /* 0x0000006963638221 */ /* 0x002fe20000010000 */
[----:B------:R-:W-:-:S04]  /*6b10*/  ISETP.GT.AND P0, PT, R157, 0x1b, PT ;  /* 0x0000001b9d00780c */ /* 0x000fc80003f04270 */
[----:B------:R-:W1:Y:S09]  /*6b20*/  SHFL.DOWN PT, R105, R99, 0x4, 0x1f ;  /* 0x08801f0063697f89 */ /* 0x000e7200000e0000 */
        /* <DEDUP_REMOVED lines=10> */
[----:B------:R-:W-:Y:S01]  /*6bd0*/  ISETP.GT.AND P0, PT, R157, 0xf, PT ;  /* 0x0000000f9d00780c */ /* 0x000fe20003f04270 */
[----:B------:R-:W-:Y:S02]  /*6be0*/  FFMA.FTZ R103, R66, R123, R103 ;  /* 0x0000007b42677223 */ /* 0x000fe40000010067 */
[----:B------:R-:W1:Y:S02]  /*6bf0*/  SHFL.DOWN PT, R105, R99, 0x10, 0x1f ;  /* 0x0a001f0063697f89 */ /* 0x000e6400000e0000 */
[----:B------:R-:W-:-:S08]  /*6c00*/  FADD.FTZ R24, R103, R24 ;  /* 0x0000001867187221 */ /* 0x000fd00000010000 */
        /* <DEDUP_REMOVED lines=29> */
.L_x_57:
[----:B0-----:R-:W-:Y:S05]  /*6de0*/  BSYNC B0 ;  /* 0x0000000000007941 */ /* 0x001fea0003800000 */
.L_x_56:
[----:B------:R-:W-:Y:S02]  /*6df0*/  UIADD3 UR7, UR7, 0x1, URZ ;  /* 0x0000000107077890 */ /* 0x000fe4000fffe03f */
[----:B------:R-:W-:Y:S02]  /*6e00*/  ULDC UR16, c[0x0][0x16c] ;  /* 0x00005b0000107ab9 */ /* 0x000fe40000000800 */
[----:B------:R-:W-:-:S06]  /*6e10*/  UISETP.GE.AND UP0, UPT, UR7, UR16, UPT ;  /* 0x000000100700728c */ /* 0x000fcc000bf06270 */
[----:B------:R-:W-:-:S13]  /*6e20*/  PLOP3.LUT P0, PT, PT, PT, UP0, 0x80, 0x0 ;  /* 0x000000000000781c */ /* 0x000fda0003f0f008 */
[----:B------:R-:W-:Y:S01]  /*6e30*/  @P0 CALL.REL.NOINC `(.L_x_42) ;  /* 0x0000001000000944 */ /* 0x000fe20003c00000 */
[----:B------:R-:W-:Y:S05]  /*6e40*/  BRA `(.L_x_58) ;  /* 0xffffd79000007947 */ /* 0x000fea000383ffff */
.L_x_42:
[----:B------:R-:W2:Y:S04]  /*6e50*/  LDL R90, [R1+0x24] ;  /* 0x00002400015a7983 */ /* 0x000ea80000100800 */
[----:B------:R-:W3:Y:S04]  /*6e60*/  LDL R89, [R1+0x20] ;  /* 0x0000200001597983 */ /* 0x000ee80000100800 */
[----:B------:R-:W4:Y:S04]  /*6e70*/  LDL R88, [R1+0x1c] ;  /* 0x00001c0001587983 */ /* 0x000f280000100800 */
[----:B------:R-:W4:Y:S04]  /*6e80*/  LDL R84, [R1+0x18] ;  /* 0x0000180001547983 */ /* 0x000f280000100800 */
[----:B------:R-:W4:Y:S04]  /*6e90*/  LDL R82, [R1+0x14] ;  /* 0x0000140001527983 */ /* 0x000f280000100800 */
[----:B------:R-:W4:Y:S04]  /*6ea0*/  LDL R80, [R1+0x10] ;  /* 0x0000100001507983 */ /* 0x000f280000100800 */
[----:B------:R-:W4:Y:S04]  /*6eb0*/  LDL R78, [R1+0xc] ;  /* 0x00000c00014e7983 */ /* 0x000f280000100800 */
[----:B------:R-:W4:Y:S04]  /*6ec0*/  LDL R76, [R1+0x8] ;  /* 0x00000800014c7983 */ /* 0x000f280000100800 */
[----:B------:R-:W4:Y:S04]  /*6ed0*/  LDL R42, [R1+0x4] ;  /* 0x00000400012a7983 */ /* 0x000f280000100800 */
[----:B------:R-:W4:Y:S04]  /*6ee0*/  LDL R40, [R1] ;  /* 0x0000000001287983 */ /* 0x000f280000100800 */
[----:B------:R1:W5:Y:S01]  /*6ef0*/  LDL.64 R86, [R1+0x28] ;  /* 0x0000280001567983 */ /* 0x0003620000100a00 */
[----:B------:R-:W-:Y:S01]  /*6f00*/  ULDC UR32, c[0x0][0x168] ;  /* 0x00005a0000207ab9 */ /* 0x000fe20000000800 */
[----:B------:R-:W-:Y:S01]  /*6f10*/  BSSY B0, `(.L_x_59) ;  /* 0x0000041000007945 */ /* 0x000fe20003800000 */
[----:B------:R-:W-:Y:S01]  /*6f20*/  UIADD3 UR32, -UR25, UR32, URZ ;  /* 0x0000002019207290 */ /* 0x000fe2000fffe13f */
[----:B------:R-:W-:Y:S05]  /*6f30*/  BAR.SYNC.DEFER_BLOCKING 0x0 ;  /* 0x0000000000007b1d */ /* 0x000fea0000010000 */
[----:B------:R-:W-:Y:S01]  /*6f40*/  MOV R38, UR32 ;  /* 0x0000002000267c02 */ /* 0x000fe20008000f00 */
[----:B------:R-:W-:-:S02]  /*6f50*/  ULDC.64 UR16, c[0x0][0x2d8] ;  /* 0x0000b60000107ab9 */ /* 0x000fc40000000a00 */
[----:B------:R-:W-:Y:S02]  /*6f60*/  UIMAD UR7, UR38, UR16, URZ ;  /* 0x00000010260772a4 */ /* 0x000fe4000f8e023f */
[----:B------:R-:W-:Y:S02]  /*6f70*/  ULDC.64 UR40, c[0x0][0x2f8] ;  /* 0x0000be0000287ab9 */ /* 0x000fe40000000a00 */
[----:B------:R-:W-:Y:S02]  /*6f80*/  UIMAD.WIDE.U32 UR28, UR37, UR16, URZ ;  /* 0x00000010251c72a5 */ /* 0x000fe4000f8e003f */
[----:B------:R-:W-:Y:S02]  /*6f90*/  UIMAD UR30, UR38, UR40, URZ ;  /* 0x00000028261e72a4 */ /* 0x000fe4000f8e023f */
[----:B------:R-:W-:Y:S02]  /*6fa0*/  UIMAD UR25, UR37, UR17, UR7 ;  /* 0x00000011251972a4 */ /* 0x000fe4000f8e0207 */
[----:B------:R-:W-:-:S02]  /*6fb0*/  UIMAD.WIDE.U32 UR16, UR37, UR40, URZ ;  /* 0x00000028251072a5 */ /* 0x000fc4000f8e003f */
[----:B------:R-:W-:Y:S02]  /*6fc0*/  UIMAD UR30, UR37, UR41, UR30 ;  /* 0x00000029251e72a4 */ /* 0x000fe4000f8e021e */
[----:B------:R-:W-:Y:S01]  /*6fd0*/  UIADD3 UR7, UR29, UR25, URZ ;  /* 0x000000191d077290 */ /* 0x000fe2000fffe03f */
        /* <DEDUP_REMOVED lines=35> */
[----:B------:R-:W2:Y:S02]  /*7210*/  LDS R6, [0x2100] ;  /* 0x00210000ff067984 */ /* 0x000ea40000000800 */
[----:B--2---:R-:W-:-:S13]  /*7220*/  ISETP.GE.AND P0, PT, R75, R6, PT ;  /* 0x000000064b00720c */ /* 0x004fda0003f06270 */
[----:B------:R-:W-:Y:S05]  /*7230*/  @P0 BRA `(.L_x_60) ;  /* 0x000000e000000947 */ /* 0x000fea0003800000 */
[----:B-1----:R-:W-:Y:S01]  /*7240*/  MOV R5, UR37 ;  /* 0x0000002500057c02 */ /* 0x002fe20008000f00 */
[----:B------:R-:W-:Y:S01]  /*7250*/  ULDC.64 UR40, c[0x0][0x2e0] ;  /* 0x0000b80000287ab9 */ /* 0x000fe20000000a00 */
[----:B-----5:R-:W-:Y:S01]  /*7260*/  MOV R2, R86 ;  /* 0x0000005600027202 */ /* 0x020fe20000000f00 */
        /* <DEDUP_REMOVED lines=11> */
.L_x_60:
[----:B-1----:R-:W-:Y:S05]  /*7320*/  BSYNC B0 ;  /* 0x0000000000007941 */ /* 0x002fea0003800000 */
.L_x_59:
[----:B------:R-:W2:Y:S01]  /*7330*/  LDL.LU R44, [R1+0x30] ;  /* 0x00003000012c7983 */ /* 0x000ea20000300800 */
[----:B------:R-:W-:Y:S01]  /*7340*/  ULDC.64 UR32, c[0x0][0x2e0] ;  /* 0x0000b80000207ab9 */ /* 0x000fe20000000a00 */
[C---:B------:R-:W-:Y:S01]  /*7350*/  LEA R2, P0, R75.reuse, c[0x0][0x330], 0x2 ;  /* 0x0000cc004b027a11 */ /* 0x040fe200078010ff */
[----:B------:R-:W-:Y:S01]  /*7360*/  UMOV UR29, UR7 ;  /* 0x00000007001d7c82 */ /* 0x000fe20008000000 */
[----:B------:R-:W-:Y:S01]  /*7370*/  SHF.R.S32.HI R3, RZ, 0x1f, R75 ;  /* 0x0000001fff037819 */ /* 0x000fe2000001144b */
[----:B------:R-:W-:Y:S01]  /*7380*/  UIMAD UR25, UR15, UR32, URZ ;  /* 0x000000200f1972a4 */ /* 0x000fe2000f8e023f */
[C---:B------:R-:W-:Y:S01]  /*7390*/  LOP3.LUT R55, R75.reuse, 0x20, RZ, 0xfc, !PT ;  /* 0x000000204b377812 */ /* 0x040fe200078efcff */
[----:B------:R-:W-:Y:S01]  /*73a0*/  UIMAD.WIDE.U32 UR28, UR14, UR32, UR28 ;  /* 0x000000200e1c72a5 */ /* 0x000fe2000f8e001c */
[C---:B------:R-:W-:Y:S01]  /*73b0*/  LOP3.LUT R57, R75.reuse, 0x40, RZ, 0xfc, !PT ;  /* 0x000000404b397812 */ /* 0x040fe200078efcff */
[----:B------:R-:W-:Y:S01]  /*73c0*/  UIMAD UR25, UR14, UR33, UR25 ;  /* 0x000000210e1972a4 */ /* 0x000fe2000f8e0219 */
[C---:B0-----:R-:W-:Y:S01]  /*73d0*/  LOP3.LUT R0, R75.reuse, 0x60, RZ, 0xfc, !PT ;  /* 0x000000604b007812 */ /* 0x041fe200078efcff */
[----:B------:R-:W-:Y:S01]  /*73e0*/  UIADD3 UR7, UP0, UR26, UR28, URZ ;  /* 0x0000001c1a077290 */ /* 0x000fe2000ff1e03f */
[----:B------:R-:W-:-:S03]  /*73f0*/  LEA.HI.X R3, R75, c[0x0][0x334], R3, 0x2, P0 ;  /* 0x0000cd004b037a11 */ /* 0x000fc600000f1403 */
[----:B------:R-:W-:Y:S01]  /*7400*/  UIADD3.X UR28, UR27, UR25, UR29, UP0, !UPT ;  /* 0x000000191b1c7290 */ /* 0x000fe200087fe41d */
[-C--:B------:R-:W-:Y:S02]  /*7410*/  ISETP.GE.AND P0, PT, R55, R6.reuse, PT ;  /* 0x000000063700720c */ /* 0x080fe40003f06270 */
[----:B------:R-:W-:Y:S02]  /*7420*/  MOV R4, UR7 ;  /* 0x0000000700047c02 */ /* 0x000fe40008000f00 */
[-C--:B------:R-:W-:Y:S02]  /*7430*/  ISETP.GE.AND P2, PT, R57, R6.reuse, PT ;  /* 0x000000063900720c */ /* 0x080fe40003f46270 */
[----:B------:R-:W-:Y:S02]  /*7440*/  ISETP.GE.AND P3, PT, R0, R6, PT ;  /* 0x000000060000720c */ /* 0x000fe40003f66270 */
[----:B------:R-:W-:Y:S02]  /*7450*/  LEA R2, P4, R4, R2, 0x2 ;  /* 0x0000000204027211 */ /* 0x000fe400078810ff */
[----:B------:R-:W-:-:S02]  /*7460*/  MOV R5, UR28 ;  /* 0x0000001c00057c02 */ /* 0x000fc40008000f00 */
[C---:B------:R-:W-:Y:S02]  /*7470*/  LOP3.LUT R59, R75.reuse, 0x80, RZ, 0xfc, !PT ;  /* 0x000000804b3b7812 */ /* 0x040fe400078efcff */
[----:B------:R-:W-:Y:S02]  /*7480*/  LEA.HI.X R3, R4, R3, R5, 0x2, P4 ;  /* 0x0000000304037211 */ /* 0x000fe400020f1405 */
[C---:B------:R-:W-:Y:S02]  /*7490*/  LOP3.LUT R61, R75.reuse, 0xa0, RZ, 0xfc, !PT ;  /* 0x000000a04b3d7812 */ /* 0x040fe400078efcff */
[C---:B------:R-:W-:Y:S02]  /*74a0*/  LOP3.LUT R63, R75.reuse, 0xc0, RZ, 0xfc, !PT ;  /* 0x000000c04b3f7812 */ /* 0x040fe400078efcff */
[C---:B------:R-:W-:Y:S02]  /*74b0*/  LOP3.LUT R65, R75.reuse, 0xe0, RZ, 0xfc, !PT ;  /* 0x000000e04b417812 */ /* 0x040fe400078efcff */
[----:B------:R-:W-:-:S02]  /*74c0*/  LOP3.LUT R67, R75, 0x100, RZ, 0xfc, !PT ;  /* 0x000001004b437812 */ /* 0x000fc400078efcff */
[----:B------:R-:W-:Y:S01]  /*74d0*/  LOP3.LUT R69, R75, 0x120, RZ, 0xfc, !PT ;  /* 0x000001204b457812 */ /* 0x000fe200078efcff */
[----:B------:R-:W-:Y:S01]  /*74e0*/  @!P0 STG.E [R2.64+-0x1f80], R31 ;  /* 0xffe0801f02008986 */ /* 0x000fe2000c101922 */
[-C--:B------:R-:W-:Y:S02]  /*74f0*/  ISETP.GE.AND P0, PT, R59, R6.reuse, PT ;  /* 0x000000063b00720c */ /* 0x080fe40003f06270 */
[-C--:B------:R-:W-:Y:S01]  /*7500*/  ISETP.GE.AND P4, PT, R65, R6.reuse, PT ;  /* 0x000000064100720c */ /* 0x080fe20003f86270 */
[----:B------:R-:W-:Y:S01]  /*7510*/  @!P2 STG.E [R2.64+-0x1f00], R29 ;  /* 0xffe1001d0200a986 */ /* 0x000fe2000c101922 */
[-C--:B------:R-:W-:Y:S02]  /*7520*/  ISETP.GE.AND P2, PT, R61, R6.reuse, PT ;  /* 0x000000063d00720c */ /* 0x080fe40003f46270 */
[-C--:B------:R-:W-:Y:S01]  /*7530*/  ISETP.GE.AND P5, PT, R67, R6.reuse, PT ;  /* 0x000000064300720c */ /* 0x080fe20003fa6270 */
[----:B------:R-:W-:Y:S01]  /*7540*/  @!P3 STG.E [R2.64+-0x1e80], R33 ;  /* 0xffe180210200b986 */ /* 0x000fe2000c101922 */
[----:B------:R-:W-:-:S02]  /*7550*/  ISETP.GE.AND P3, PT, R63, R6, PT ;  /* 0x000000063f00720c */ /* 0x000fc40003f66270 */
[----:B------:R-:W-:Y:S02]  /*7560*/  ISETP.GE.AND P6, PT, R69, R6, PT ;  /* 0x000000064500720c */ /* 0x000fe40003fc6270 */
[C---:B------:R-:W-:Y:S02]  /*7570*/  LOP3.LUT R71, R75.reuse, 0x140, RZ, 0xfc, !PT ;  /* 0x000001404b477812 */ /* 0x040fe400078efcff */
[C---:B------:R-:W-:Y:S02]  /*7580*/  LOP3.LUT R73, R75.reuse, 0x160, RZ, 0xfc, !PT ;  /* 0x000001604b497812 */ /* 0x040fe400078efcff */
[C---:B------:R-:W-:Y:S02]  /*7590*/  LOP3.LUT R77, R75.reuse, 0x180, RZ, 0xfc, !PT ;  /* 0x000001804b4d7812 */ /* 0x040fe400078efcff */
[C---:B------:R-:W-:Y:S02]  /*75a0*/  LOP3.LUT R79, R75.reuse, 0x1a0, RZ, 0xfc, !PT ;  /* 0x000001a04b4f7812 */ /* 0x040fe400078efcff */
[----:B------:R-:W-:-:S02]  /*75b0*/  LOP3.LUT R81, R75, 0x1c0, RZ, 0xfc, !PT ;  /* 0x000001c04b517812 */ /* 0x000fc400078efcff */
[----:B------:R-:W-:Y:S01]  /*75c0*/  LOP3.LUT R83, R75, 0x1e0, RZ, 0xfc, !PT ;  /* 0x000001e04b537812 */ /* 0x000fe200078efcff */
[----:B------:R0:W-:Y:S01]  /*75d0*/  @!P0 STG.E [R2.64+-0x1e00], R27 ;  /* 0xffe2001b02008986 */ /* 0x0001e2000c101922 */
[----:B------:R-:W-:-:S03]  /*75e0*/  ISETP.GE.AND P0, PT, R71, R6, PT ;  /* 0x000000064700720c */ /* 0x000fc60003f06270 */
[----:B------:R-:W-:Y:S01]  /*75f0*/  @!P2 STG.E [R2.64+-0x1d80], R35 ;  /* 0xffe280230200a986 */ /* 0x000fe2000c101922 */
[----:B------:R-:W-:-:S03]  /*7600*/  ISETP.GE.AND P2, PT, R73, R6, PT ;  /* 0x000000064900720c */ /* 0x000fc60003f46270 */
[----:B------:R-:W-:Y:S01]  /*7610*/  @!P3 STG.E [R2.64+-0x1d00], R37 ;  /* 0xffe300250200b986 */ /* 0x000fe2000c101922 */
[----:B------:R-:W-:-:S03]  /*7620*/  ISETP.GE.AND P3, PT, R77, R6, PT ;  /* 0x000000064d00720c */ /* 0x000fc60003f66270 */
[----:B------:R1:W-:Y:S01]  /*7630*/  @!P4 STG.E [R2.64+-0x1c80], R25 ;  /* 0xffe380190200c986 */ /* 0x0003e2000c101922 */
[----:B------:R-:W-:-:S03]  /*7640*/  ISETP.GE.AND P4, PT, R79, R6, PT ;  /* 0x000000064f00720c */ /* 0x000fc60003f86270 */
[----:B------:R-:W-:Y:S01]  /*7650*/  @!P5 STG.E [R2.64+-0x1c00], R39 ;  /* 0xffe400270200d986 */ /* 0x000fe2000c101922 */
[----:B------:R-:W-:-:S03]  /*7660*/  ISETP.GE.AND P5, PT, R81, R6, PT ;  /* 0x000000065100720c */ /* 0x000fc60003fa6270 */
[----:B------:R-:W-:Y:S01]  /*7670*/  @!P6 STG.E [R2.64+-0x1b80], R41 ;  /* 0xffe480290200e986 */ /* 0x000fe2000c101922 */
[----:B------:R-:W-:-:S03]  /*7680*/  ISETP.GE.AND P6, PT, R83, R6, PT ;  /* 0x000000065300720c */ /* 0x000fc60003fc6270 */
[----:B------:R-:W-:Y:S04]  /*7690*/  @!P0 STG.E [R2.64+-0x1b00], R43 ;  /* 0xffe5002b02008986 */ /* 0x000fe8000c101922 */
[----:B------:R-:W-:Y:S04]  /*76a0*/  @!P2 STG.E [R2.64+-0x1a80], R45 ;  /* 0xffe5802d0200a986 */ /* 0x000fe8000c101922 */
[----:B------:R-:W-:Y:S04]  /*76b0*/  @!P3 STG.E [R2.64+-0x1a00], R47 ;  /* 0xffe6002f0200b986 */ /* 0x000fe8000c101922 */
[----:B------:R-:W-:Y:S04]  /*76c0*/  @!P4 STG.E [R2.64+-0x1980], R49 ;  /* 0xffe680310200c986 */ /* 0x000fe8000c101922 */
[----:B------:R-:W-:Y:S04]  /*76d0*/  @!P5 STG.E [R2.64+-0x1900], R51 ;  /* 0xffe700330200d986 */ /* 0x000fe8000c101922 */
[----:B------:R-:W-:Y:S04]  /*76e0*/  @!P6 STG.E [R2.64+-0x1880], R53 ;  /* 0xffe780350200e986 */ /* 0x000fe8000c101922 */
[----:B------:R-:W-:Y:S01]  /*76f0*/  BAR.SYNC.DEFER_BLOCKING 0x0 ;  /* 0x0000000000007b1d */ /* 0x000fe20000010000 */
[----:B------:R-:W-:-:S04]  /*7700*/  SHF.L.U32 R4, R147, 0x4, RZ ;  /* 0x0000000493047819 */ /* 0x000fc800000006ff */
[----:B------:R-:W-:-:S04]  /*7710*/  LOP3.LUT R4, R4, 0xfffffe00, RZ, 0xc0, !PT ;  /* 0xfffffe0004047812 */ /* 0x000fc800078ec0ff */
[----:B------:R-:W-:-:S04]  /*7720*/  LEA R85, R157, R4, 0x4 ;  /* 0x000000049d557211 */ /* 0x000fc800078e20ff */
[C---:B------:R-:W-:Y:S02]  /*7730*/  IADD3 R4, R85.reuse, 0x1, RZ ;  /* 0x0000000155047810 */ /* 0x040fe40007ffe0ff */
[C---:B------:R-:W-:Y:S02]  /*7740*/  IADD3 R5, R85.reuse, 0x2, RZ ;  /* 0x0000000255057810 */ /* 0x040fe40007ffe0ff */
[C---:B------:R-:W-:Y:S02]  /*7750*/  IADD3 R8, R85.reuse, 0x3, RZ ;  /* 0x0000000355087810 */ /* 0x040fe40007ffe0ff */
[C---:B------:R-:W-:Y:S02]  /*7760*/  IADD3 R26, R85.reuse, 0x4, RZ ;  /* 0x00000004551a7810 */ /* 0x040fe40007ffe0ff */
[----:B0-----:R-:W-:Y:S02]  /*7770*/  IADD3 R27, R85, 0x5, RZ ;  /* 0x00000005551b7810 */ /* 0x001fe40007ffe0ff */
[----:B------:R-:W-:-:S02]  /*7780*/  LEA.HI.SX32 R7, R4, R85, 0x1b ;  /* 0x0000005504077211 */ /* 0x000fc400078fdaff */
[----:B------:R-:W-:Y:S02]  /*7790*/  IADD3 R28, R85, 0x6, RZ ;  /* 0x00000006551c7810 */ /* 0x000fe40007ffe0ff */
[-C--:B------:R-:W-:Y:S02]  /*77a0*/  LEA.HI.SX32 R6, R5, R85.reuse, 0x1b ;  /* 0x0000005505067211 */ /* 0x080fe400078fdaff */
[C---:B------:R-:W-:Y:S02]  /*77b0*/  IADD3 R29, R85.reuse, 0x7, RZ ;  /* 0x00000007551d7810 */ /* 0x040fe40007ffe0ff */
[-C--:B-1----:R-:W-:Y:S01]  /*77c0*/  LEA.HI.SX32 R25, R8, R85.reuse, 0x1b ;  /* 0x0000005508197211 */ /* 0x082fe200078fdaff */
[----:B------:R-:W-:Y:S01]  /*77d0*/  STS [R74.X4], R9 ;  /* 0x000000094a007388 */ /* 0x000fe20000004800 */
[C---:B------:R-:W-:Y:S02]  /*77e0*/  IADD3 R30, R85.reuse, 0x8, RZ ;  /* 0x00000008551e7810 */ /* 0x040fe40007ffe0ff */
[----:B------:R-:W-:Y:S01]  /*77f0*/  LEA.HI.SX32 R26, R26, R85, 0x1b ;  /* 0x000000551a1a7211 */ /* 0x000fe200078fdaff */
[----:B------:R-:W-:Y:S01]  /*7800*/  STS [R7.X4+0x4], R10 ;  /* 0x0000040a07007388 */ /* 0x000fe20000004800 */
[----:B------:R-:W-:-:S02]  /*7810*/  IADD3 R31, R85, 0x9, RZ ;  /* 0x00000009551f7810 */ /* 0x000fc40007ffe0ff */
[-C--:B------:R-:W-:Y:S01]  /*7820*/  LEA.HI.SX32 R27, R27, R85.reuse, 0x1b ;  /* 0x000000551b1b7211 */ /* 0x080fe200078fdaff */
[----:B------:R-:W-:Y:S01]  /*7830*/  STS [R6.X4+0x8], R11 ;  /* 0x0000080b06007388 */ /* 0x000fe20000004800 */
[C---:B------:R-:W-:Y:S02]  /*7840*/  IADD3 R32, R85.reuse, 0xa, RZ ;  /* 0x0000000a55207810 */ /* 0x040fe40007ffe0ff */
[-C--:B------:R-:W-:Y:S01]  /*7850*/  LEA.HI.SX32 R28, R28, R85.reuse, 0x1b ;  /* 0x000000551c1c7211 */ /* 0x080fe200078fdaff */
[----:B------:R-:W-:Y:S01]  /*7860*/  STS [R25.X4+0xc], R12 ;  /* 0x00000c0c19007388 */ /* 0x000fe20000004800 */
[----:B------:R-:W-:Y:S02]  /*7870*/  IADD3 R33, R85, 0xb, RZ ;  /* 0x0000000b55217810 */ /* 0x000fe40007ffe0ff */
[----:B------:R-:W-:Y:S01]  /*7880*/  LEA.HI.SX32 R29, R29, R85, 0x1b ;  /* 0x000000551d1d7211 */ /* 0x000fe200078fdaff */
[----:B------:R0:W-:Y:S01]  /*7890*/  STS [R26.X4+0x10], R13 ;  /* 0x0000100d1a007388 */ /* 0x0001e20000004800 */
[----:B------:R-:W-:-:S02]  /*78a0*/  IADD3 R34, R85, 0xc, RZ ;  /* 0x0000000c55227810 */ /* 0x000fc40007ffe0ff */
[-C--:B------:R-:W-:Y:S01]  /*78b0*/  LEA.HI.SX32 R30, R30, R85.reuse, 0x1b ;  /* 0x000000551e1e7211 */ /* 0x080fe200078fdaff */
[----:B------:R1:W-:Y:S01]  /*78c0*/  STS [R27.X4+0x14], R14 ;  /* 0x0000140e1b007388 */ /* 0x0003e20000004800 */
[----:B------:R-:W-:Y:S02]  /*78d0*/  IADD3 R35, R85, 0xd, RZ ;  /* 0x0000000d55237810 */ /* 0x000fe40007ffe0ff */
[-C--:B------:R-:W-:Y:S01]  /*78e0*/  LEA.HI.SX32 R31, R31, R85.reuse, 0x1b ;  /* 0x000000551f1f7211 */ /* 0x080fe200078fdaff */
[----:B------:R3:W-:Y:S01]  /*78f0*/  STS [R28.X4+0x18], R15 ;  /* 0x0000180f1c007388 */ /* 0x0007e20000004800 */
[C---:B------:R-:W-:Y:S02]  /*7900*/  IADD3 R36, R85.reuse, 0xe, RZ ;  /* 0x0000000e55247810 */ /* 0x040fe40007ffe0ff */
[----:B------:R-:W-:Y:S01]  /*7910*/  LEA.HI.SX32 R32, R32, R85, 0x1b ;  /* 0x0000005520207211 */ /* 0x000fe200078fdaff */
[----:B------:R4:W-:Y:S01]  /*7920*/  STS [R29.X4+0x1c], R16 ;  /* 0x00001c101d007388 */ /* 0x0009e20000004800 */
[----:B------:R-:W-:-:S02]  /*7930*/  IADD3 R37, R85, 0xf, RZ ;  /* 0x0000000f55257810 */ /* 0x000fc40007ffe0ff */
[-C--:B------:R-:W-:Y:S01]  /*7940*/  LEA.HI.SX32 R33, R33, R85.reuse, 0x1b ;  /* 0x0000005521217211 */ /* 0x080fe200078fdaff */
[----:B------:R0:W-:Y:S01]  /*7950*/  STS [R30.X4+0x20], R17 ;  /* 0x000020111e007388 */ /* 0x0001e20000004800 */
[-C--:B------:R-:W-:Y:S02]  /*7960*/  LEA.HI.SX32 R34, R34, R85.reuse, 0x1b ;  /* 0x0000005522227211 */ /* 0x080fe400078fdaff */
[-C--:B------:R-:W-:Y:S01]  /*7970*/  LEA.HI.SX32 R35, R35, R85.reuse, 0x1b ;  /* 0x0000005523237211 */ /* 0x080fe200078fdaff */
[----:B------:R0:W-:Y:S01]  /*7980*/  STS [R31.X4+0x24], R18 ;  /* 0x000024121f007388 */ /* 0x0001e20000004800 */
[-C--:B------:R-:W-:Y:S02]  /*7990*/  LEA.HI.SX32 R36, R36, R85.reuse, 0x1b ;  /* 0x0000005524247211 */ /* 0x080fe400078fdaff */
[----:B------:R-:W-:Y:S01]  /*79a0*/  LEA.HI.SX32 R37, R37, R85, 0x1b ;  /* 0x0000005525257211 */ /* 0x000fe200078fdaff */
[----:B------:R0:W-:Y:S04]  /*79b0*/  STS [R32.X4+0x28], R19 ;  /* 0x0000281320007388 */ /* 0x0001e80000004800 */
[----:B------:R0:W-:Y:S04]  /*79c0*/  STS [R33.X4+0x2c], R20 ;  /* 0x00002c1421007388 */ /* 0x0001e80000004800 */
[----:B------:R0:W-:Y:S04]  /*79d0*/  STS [R34.X4+0x30], R21 ;  /* 0x0000301522007388 */ /* 0x0001e80000004800 */
[----:B------:R0:W-:Y:S04]  /*79e0*/  STS [R35.X4+0x34], R22 ;  /* 0x0000341623007388 */ /* 0x0001e80000004800 */
[----:B------:R0:W-:Y:S04]  /*79f0*/  STS [R36.X4+0x38], R23 ;  /* 0x0000381724007388 */ /* 0x0001e80000004800 */
        /* <DEDUP_REMOVED lines=16> */
[----:B--2---:R-:W-:-:S03]  /*7b00*/  FADD.FTZ R5, R9, R44 ;  /* 0x0000002c09057221 */ /* 0x004fc60000010000 */
[----:B------:R-:W-:Y:S01]  /*7b10*/  LDS R9, [R89.X4+0x80] ;  /* 0x0000800059097984 */ /* 0x000fe20000004800 */
[----:B------:R-:W-:-:S04]  /*7b20*/  FADD.FTZ R4, R5, R10 ;  /* 0x0000000a05047221 */ /* 0x000fc80000010000 */
[----:B------:R-:W-:Y:S02]  /*7b30*/  FADD.FTZ R5, R4, R11 ;  /* 0x0000000b04057221 */ /* 0x000fe40000010000 */
[----:B------:R-:W-:Y:S04]  /*7b40*/  LDS R11, [R88.X4+0x100] ;  /* 0x00010000580b7984 */ /* 0x000fe80000004800 */
[----:B------:R-:W-:Y:S04]  /*7b50*/  @!P1 STS [0x2100], R38 ;  /* 0x00210026ff009388 */ /* 0x000fe80000000800 */
[----:B------:R-:W-:Y:S01]  /*7b60*/  BAR.SYNC.DEFER_BLOCKING 0x0 ;  /* 0x0000000000007b1d */ /* 0x000fe20000010000 */
[----:B------:R-:W-:-:S04]  /*7b70*/  FADD.FTZ R4, R5, R12 ;  /* 0x0000000c05047221 */ /* 0x000fc80000010000 */
[----:B0-----:R-:W-:-:S04]  /*7b80*/  FADD.FTZ R13, R4, R13 ;  /* 0x0000000d040d7221 */ /* 0x001fc80000010000 */
[----:B-1----:R-:W-:-:S04]  /*7b90*/  FADD.FTZ R14, R13, R14 ;  /* 0x0000000e0d0e7221 */ /* 0x002fc80000010000 */
[----:B---3--:R-:W-:-:S04]  /*7ba0*/  FADD.FTZ R15, R14, R15 ;  /* 0x0000000f0e0f7221 */ /* 0x008fc80000010000 */
[----:B----4-:R-:W-:-:S04]  /*7bb0*/  FADD.FTZ R16, R15, R16 ;  /* 0x000000100f107221 */ /* 0x010fc80000010000 */
[----:B------:R-:W-:Y:S01]  /*7bc0*/  FADD.FTZ R17, R16, R17 ;  /* 0x0000001110117221 */ /* 0x000fe20000010000 */
[----:B------:R-:W0:Y:S03]  /*7bd0*/  LDS R6, [0x2100] ;  /* 0x00210000ff067984 */ /* 0x000e260000000800 */
[----:B------:R-:W-:-:S04]  /*7be0*/  FADD.FTZ R18, R17, R18 ;  /* 0x0000001211127221 */ /* 0x000fc80000010000 */
[----:B------:R-:W-:-:S04]  /*7bf0*/  FADD.FTZ R19, R18, R19 ;  /* 0x0000001312137221 */ /* 0x000fc80000010000 */
[----:B------:R-:W-:-:S04]  /*7c00*/  FADD.FTZ R20, R19, R20 ;  /* 0x0000001413147221 */ /* 0x000fc80000010000 */
[----:B------:R-:W-:-:S04]  /*7c10*/  FADD.FTZ R21, R20, R21 ;  /* 0x0000001514157221 */ /* 0x000fc80000010000 */
[----:B------:R-:W-:-:S04]  /*7c20*/  FADD.FTZ R22, R21, R22 ;  /* 0x0000001615167221 */ /* 0x000fc80000010000 */
[----:B------:R-:W-:-:S04]  /*7c30*/  FADD.FTZ R23, R22, R23 ;  /* 0x0000001716177221 */ /* 0x000fc80000010000 */
[----:B------:R-:W-:-:S05]  /*7c40*/  FADD.FTZ R2, R23, R24 ;  /* 0x0000001817027221 */ /* 0x000fca0000010000 */
[----:B------:R1:W-:Y:S01]  /*7c50*/  STL [R1+0x30], R2 ;  /* 0x0000300201007387 */ /* 0x0003e20000100800 */
[----:B0-----:R-:W-:Y:S01]  /*7c60*/  ISETP.GE.AND P0, PT, R75, R6, PT ;  /* 0x000000064b00720c */ /* 0x001fe20003f06270 */
[----:B------:R-:W-:Y:S01]  /*7c70*/  UIADD3 UR7, UR17, UR30, URZ ;  /* 0x0000001e11077290 */ /* 0x000fe2000fffe03f */
[----:B------:R-:W-:Y:S11]  /*7c80*/  BSSY B0, `(.L_x_61) ;  /* 0x0000010000007945 */ /* 0x000ff60003800000 */
        /* <DEDUP_REMOVED lines=15> */
.L_x_62:
[----:B-1----:R-:W-:Y:S05]  /*7d80*/  BSYNC B0 ;  /* 0x0000000000007941 */ /* 0x002fea0003800000 */
.L_x_61:
[----:B------:R-:W-:Y:S01]  /*7d90*/  ULDC.64 UR28, c[0x0][0x300] ;  /* 0x0000c000001c7ab9 */ /* 0x000fe20000000a00 */
[C---:B------:R-:W-:Y:S01]  /*7da0*/  SHF.L.U32 R2, R75.reuse, 0x2, RZ ;  /* 0x000000024b027819 */ /* 0x040fe200000006ff */
[----:B------:R-:W-:Y:S01]  /*7db0*/  UMOV UR17, UR7 ;  /* 0x0000000700117c82 */ /* 0x000fe20008000000 */
[----:B------:R-:W-:Y:S01]  /*7dc0*/  SHF.R.S32.HI R3, RZ, 0x1f, R75 ;  /* 0x0000001fff037819 */ /* 0x000fe2000001144b */
[----:B------:R-:W-:Y:S01]  /*7dd0*/  UIMAD.WIDE.U32 UR16, UR14, UR28, UR16 ;  /* 0x0000001c0e1072a5 */ /* 0x000fe2000f8e0010 */
[----:B------:R-:W-:Y:S01]  /*7de0*/  IADD3 R2, P0, R2, -0x1f80, RZ ;  /* 0xffffe08002027810 */ /* 0x000fe20007f1e0ff */
[----:B------:R-:W-:Y:S01]  /*7df0*/  UIMAD UR7, UR15, UR28, URZ ;  /* 0x0000001c0f0772a4 */ /* 0x000fe2000f8e023f */
[----:B------:R-:W-:Y:S01]  /*7e00*/  SHF.L.U64.HI R3, R75, 0x2, R3 ;  /* 0x000000024b037819 */ /* 0x000fe20000010203 */
[----:B------:R-:W-:Y:S01]  /*7e10*/  UIADD3 UR26, UP0, UR26, UR16, URZ ;  /* 0x000000101a1a7290 */ /* 0x000fe2000ff1e03f */
[----:B------:R-:W-:Y:S01]  /*7e20*/  ISETP.GE.AND P3, PT, R55, R6, PT ;  /* 0x000000063700720c */ /* 0x000fe20003f66270 */
[----:B------:R-:W-:Y:S01]  /*7e30*/  UIMAD UR7, UR14, UR29, UR7 ;  /* 0x0000001d0e0772a4 */ /* 0x000fe2000f8e0207 */
[----:B------:R-:W-:Y:S01]  /*7e40*/  IADD3.X R3, R3, -0x1, RZ, P0, !PT ;  /* 0xffffffff03037810 */ /* 0x000fe200007fe4ff */
[----:B------:R-:W-:Y:S01]  /*7e50*/  UIADD3 UR18, UP1, UR18, -0x2000, URZ ;  /* 0xffffe00012127890 */ /* 0x000fe2000ff3e03f */
[----:B------:R-:W-:Y:S01]  /*7e60*/  IADD3 R2, P0, R2, c[0x0][0x340], RZ ;  /* 0x0000d00002027a10 */ /* 0x000fe20007f1e0ff */
[----:B------:R-:W-:Y:S01]  /*7e70*/  UIADD3.X UR16, UR27, UR7, UR17, UP0, !UPT ;  /* 0x000000071b107290 */ /* 0x000fe200087fe411 */
[----:B0-----:R-:W-:Y:S01]  /*7e80*/  MOV R4, UR26 ;  /* 0x0000001a00047c02 */ /* 0x001fe20008000f00 */
[----:B------:R-:W-:Y:S01]  /*7e90*/  UISETP.GT.AND UP0, UPT, UR24, 0x1, UPT ;  /* 0x000000011800788c */ /* 0x000fe2000bf04270 */
[----:B------:R-:W-:Y:S01]  /*7ea0*/  IADD3.X R3, R3, c[0x0][0x344], RZ, P0, !PT ;  /* 0x0000d10003037a10 */ /* 0x000fe200007fe4ff */
[----:B------:R-:W-:Y:S01]  /*7eb0*/  UIADD3 UR20, UP2, UR20, -0x2000, URZ ;  /* 0xffffe00014147890 */ /* 0x000fe2000ff5e03f */
[C---:B------:R-:W-:Y:S01]  /*7ec0*/  LEA R2, P0, R4.reuse, R2, 0x2 ;  /* 0x0000000204027211 */ /* 0x040fe200078010ff */
[----:B------:R-:W-:Y:S01]  /*7ed0*/  UIADD3 UR22, UP3, UR22, -0x2000, URZ ;  /* 0xffffe00016167890 */ /* 0x000fe2000ff7e03f */
[----:B------:R-:W-:Y:S01]  /*7ee0*/  MOV R5, UR16 ;  /* 0x0000001000057c02 */ /* 0x000fe20008000f00 */
[----:B------:R-:W-:Y:S01]  /*7ef0*/  UIADD3 UR6, UR6, 0x1, URZ ;  /* 0x0000000106067890 */ /* 0x000fe2000fffe03f */
[-C--:B------:R-:W-:Y:S01]  /*7f00*/  ISETP.GE.AND P4, PT, R57, R6.reuse, PT ;  /* 0x000000063900720c */ /* 0x080fe20003f86270 */
[----:B------:R-:W-:Y:S01]  /*7f10*/  UIADD3.X UR19, UR19, -0x1, URZ, UP1, !UPT ;  /* 0xffffffff13137890 */ /* 0x000fe20008ffe43f */
[----:B------:R-:W-:Y:S01]  /*7f20*/  LEA.HI.X R3, R4, R3, R5, 0x2, P0 ;  /* 0x0000000304037211 */ /* 0x000fe200000f1405 */
[----:B------:R-:W-:Y:S01]  /*7f30*/  UIADD3.X UR21, UR21, -0x1, URZ, UP2, !UPT ;  /* 0xffffffff15157890 */ /* 0x000fe200097fe43f */
[-C--:B------:R-:W-:Y:S01]  /*7f40*/  ISETP.GE.AND P5, PT, R0, R6.reuse, PT ;  /* 0x000000060000720c */ /* 0x080fe20003fa6270 */
[----:B------:R-:W-:Y:S01]  /*7f50*/  UIADD3.X UR23, UR23, -0x1, URZ, UP3, !UPT ;  /* 0xffffffff17177890 */ /* 0x000fe20009ffe43f */
[-C--:B------:R-:W-:Y:S01]  /*7f60*/  ISETP.GE.AND P6, PT, R59, R6.reuse, PT ;  /* 0x000000063b00720c */ /* 0x080fe20003fc6270 */
[----:B------:R0:W-:Y:S01]  /*7f70*/  @!P3 STG.E [R2.64], R9 ;  /* 0x000000090200b986 */ /* 0x0001e2000c101922 */
[----:B------:R-:W-:-:S02]  /*7f80*/  ISETP.GE.AND P1, PT, R63, R6, PT ;  /* 0x000000063f00720c */ /* 0x000fc40003f26270 */
[-C--:B------:R-:W-:Y:S02]  /*7f90*/  ISETP.GE.AND P2, PT, R65, R6.reuse, PT ;  /* 0x000000064100720c */ /* 0x080fe40003f46270 */
[-C--:B------:R-:W-:Y:S01]  /*7fa0*/  ISETP.GE.AND P3, PT, R67, R6.reuse, PT ;  /* 0x000000064300720c */ /* 0x080fe20003f66270 */
[----:B------:R0:W-:Y:S01]  /*7fb0*/  @!P4 STG.E [R2.64+0x80], R11 ;  /* 0x0000800b0200c986 */ /* 0x0001e2000c101922 */
[-C--:B------:R-:W-:Y:S02]  /*7fc0*/  ISETP.GE.AND P0, PT, R61, R6.reuse, PT ;  /* 0x000000063d00720c */ /* 0x080fe40003f06270 */
[-C--:B------:R-:W-:Y:S01]  /*7fd0*/  ISETP.GE.AND P4, PT, R69, R6.reuse, PT ;  /* 0x000000064500720c */ /* 0x080fe20003f86270 */
        /* <DEDUP_REMOVED lines=20> */
[----:B0----5:R-:W-:Y:S01]  /*8120*/  @!P0 CALL.REL.NOINC `(.L_x_36) ;  /* 0x0000001000008944 */ /* 0x021fe20003c00000 */
[----:B------:R-:W-:Y:S05]  /*8130*/  BRA `(.L_x_63) ;  /* 0xffff866000007947 */ /* 0x000fea000383ffff */
.L_x_36:
        /* <DEDUP_REMOVED lines=35> */
.L_x_65:
[----:B0-----:R-:W-:Y:S05]  /*8370*/  BSYNC B0 ;  /* 0x0000000000007941 */ /* 0x001fea0003800000 */
.L_x_64:
        /* <DEDUP_REMOVED lines=34> */
.L_x_67:
[----:B------:R-:W3:Y:S02]  /*85a0*/  S2R R13, SR_TID.X ;  /* 0x00000000000d7919 */ /* 0x000ee40000002100 */
.L_x_68:
[----:B0-----:R-:W-:Y:S05]  /*85b0*/  BSYNC B0 ;  /* 0x0000000000007941 */ /* 0x001fea0003800000 */
.L_x_66:
        /* <DEDUP_REMOVED lines=28> */
.L_x_70:
        /* <DEDUP_REMOVED lines=65> */
.L_x_69:
[----:B------:R-:W-:Y:S05]  /*8b90*/  EXIT ;  /* 0x000000000000794d */ /* 0x000fea0003800000 */
.L_x_47:
[----:B------:R-:W-:Y:S01]  /*8ba0*/  HFMA2.MMA R134, -RZ, RZ, 0, 5.9604644775390625e-08 ;  /* 0x00000001ff867435 */ /* 0x000fe200000001ff */
[----:B------:R-:W-:Y:S02]  /*8bb0*/  MOV R83, R85 ;  /* 0x0000005500537202 */ /* 0x000fe40000000f00 */
[----:B------:R-:W-:-:S02]  /*8bc0*/  MOV R137, RZ ;  /* 0x000000ff00897202 */ /* 0x000fc40000000f00 */
[----:B------:R-:W-:Y:S02]  /*8bd0*/  MOV R136, 0xffffffff ;  /* 0xffffffff00887802 */ /* 0x000fe40000000f00 */
[----:B------:R-:W-:Y:S02]  /*8be0*/  MOV R82, 0x8c00 ;  /* 0x00008c0000527802 */ /* 0x000fe40000000f00 */
[----:B-1----:R-:W-:Y:S05]  /*8bf0*/  CALL.REL.NOINC `($__internal_5_$__cuda_sm70_shflsync_up) ;  /* 0x00000d4000007944 */ /* 0x002fea0003c00000 */
[----:B-1----:R-:W-:Y:S01]  /*8c00*/  MOV R135, R134 ;  /* 0x0000008600877202 */ /* 0x002fe20000000f00 */
[----:B------:R-:W-:Y:S05]  /*8c10*/  BRA `(.L_x_71) ;  /* 0xffffc67000007947 */ /* 0x000fea000383ffff */
.L_x_48:
[----:B------:R-:W-:Y:S01]  /*8c20*/  HFMA2.MMA R134, -RZ, RZ, 0, 5.9604644775390625e-08 ;  /* 0x00000001ff867435 */ /* 0x000fe200000001ff */
[----:B------:R-:W-:Y:S02]  /*8c30*/  MOV R83, R84 ;  /* 0x0000005400537202 */ /* 0x000fe40000000f00 */
[----:B------:R-:W-:Y:S02]  /*8c40*/  MOV R137, RZ ;  /* 0x000000ff00897202 */ /* 0x000fe40000000f00 */
[----:B------:R-:W-:Y:S02]  /*8c50*/  MOV R136, 0xffffffff ;  /* 0xffffffff00887802 */ /* 0x000fe40000000f00 */
[----:B------:R-:W-:-:S02]  /*8c60*/  MOV R82, 0x8c80 ;  /* 0x00008c8000527802 */ /* 0x000fc40000000f00 */
[----:B012---:R-:W-:Y:S05]  /*8c70*/  CALL.REL.NOINC `($__internal_5_$__cuda_sm70_shflsync_up) ;  /* 0x00000cc000007944 */ /* 0x007fea0003c00000 */
        /* <DEDUP_REMOVED lines=10> */
[----:B------:R-:W-:Y:S05]  /*8d20*/  CALL.REL.NOINC `($__internal_5_$__cuda_sm70_shflsync_up) ;  /* 0x00000c1000007944 */ /* 0x000fea0003c00000 */
[----:B-1----:R-:W-:Y:S01]  /*8d30*/  MOV R135, R134 ;  /* 0x0000008600877202 */ /* 0x002fe20000000f00 */
[----:B------:R-:W-:Y:S01]  /*8d40*/  HFMA2.MMA R134, -RZ, RZ, 0, 1.1920928955078125e-07 ;  /* 0x00000002ff867435 */ /* 0x000fe200000001ff */
[----:B------:R-:W-:-:S02]  /*8d50*/  MOV R83, R84 ;  /* 0x0000005400537202 */ /* 0x000fc40000000f00 */
[----:B------:R-:W-:Y:S02]  /*8d60*/  MOV R137, RZ ;  /* 0x000000ff00897202 */ /* 0x000fe40000000f00 */
[----:B------:R-:W-:Y:S02]  /*8d70*/  MOV R136, 0xffffffff ;  /* 0xffffffff00887802 */ /* 0x000fe40000000f00 */
[----:B------:R-:W-:Y:S02]  /*8d80*/  MOV R82, 0x8da0 ;  /* 0x00008da000527802 */ /* 0x000fe40000000f00 */
[----:B------:R-:W-:Y:S05]  /*8d90*/  CALL.REL.NOINC `($__internal_5_$__cuda_sm70_shflsync_up) ;  /* 0x00000ba000007944 */ /* 0x000fea0003c00000 */
        /* <DEDUP_REMOVED lines=8> */
[----:B------:R-:W-:Y:S05]  /*8e20*/  CALL.REL.NOINC `($__internal_5_$__cuda_sm70_shflsync_up) ;  /* 0x00000b1000007944 */ /* 0x000fea0003c00000 */
[----:B-1----:R-:W-:Y:S01]  /*8e30*/  MOV R135, R134 ;  /* 0x0000008600877202 */ /* 0x002fe20000000f00 */
[----:B------:R-:W-:Y:S01]  /*8e40*/  HFMA2.MMA R134, -RZ, RZ, 0, 2.384185791015625e-07 ;  /* 0x00000004ff867435 */ /* 0x000fe200000001ff */
[----:B------:R-:W-:Y:S02]  /*8e50*/  MOV R83, R84 ;  /* 0x0000005400537202 */ /* 0x000fe40000000f00 */
[----:B------:R-:W-:Y:S02]  /*8e60*/  MOV R137, RZ ;  /* 0x000000ff00897202 */ /* 0x000fe40000000f00 */
[----:B------:R-:W-:Y:S02]  /*8e70*/  MOV R136, 0xffffffff ;  /* 0xffffffff00887802 */ /* 0x000fe40000000f00 */
[----:B------:R-:W-:Y:S02]  /*8e80*/  MOV R82, 0x8ea0 ;  /* 0x00008ea000527802 */ /* 0x000fe40000000f00 */
[----:B------:R-:W-:Y:S05]  /*8e90*/  CALL.REL.NOINC `($__internal_5_$__cuda_sm70_shflsync_up) ;  /* 0x00000aa000007944 */ /* 0x000fea0003c00000 */
        /* <DEDUP_REMOVED lines=8> */
[----:B------:R-:W-:Y:S05]  /*8f20*/  CALL.REL.NOINC `($__internal_5_$__cuda_sm70_shflsync_up) ;  /* 0x00000a1000007944 */ /* 0x000fea0003c00000 */
[----:B-1----:R-:W-:Y:S01]  /*8f30*/  MOV R135, R134 ;  /* 0x0000008600877202 */ /* 0x002fe20000000f00 */
[----:B------:R-:W-:Y:S01]  /*8f40*/  HFMA2.MMA R134, -RZ, RZ, 0, 4.76837158203125e-07 ;  /* 0x00000008ff867435 */ /* 0x000fe200000001ff */
        /* <DEDUP_REMOVED lines=13> */
[----:B------:R-:W-:Y:S05]  /*9020*/  CALL.REL.NOINC `($__internal_5_$__cuda_sm70_shflsync_up) ;  /* 0x0000091000007944 */ /* 0x000fea0003c00000 */
[----:B-1----:R-:W-:Y:S01]  /*9030*/  MOV R135, R134 ;  /* 0x0000008600877202 */ /* 0x002fe20000000f00 */
[----:B------:R-:W-:Y:S01]  /*9040*/  HFMA2.MMA R134, -RZ, RZ, 0, 9.5367431640625e-07 ;  /* 0x00000010ff867435 */ /* 0x000fe200000001ff */
[----:B------:R-:W-:Y:S02]  /*9050*/  MOV R83, R84 ;  /* 0x0000005400537202 */ /* 0x000fe40000000f00 */
[----:B------:R-:W-:Y:S02]  /*9060*/  MOV R137, RZ ;  /* 0x000000ff00897202 */ /* 0x000fe40000000f00 */
[----:B------:R-:W-:Y:S02]  /*9070*/  MOV R136, 0xffffffff ;  /* 0xffffffff00887802 */ /* 0x000fe40000000f00 */
[----:B------:R-:W-:Y:S02]  /*9080*/  MOV R82, 0x90a0 ;  /* 0x000090a000527802 */ /* 0x000fe40000000f00 */
[----:B------:R-:W-:Y:S05]  /*9090*/  CALL.REL.NOINC `($__internal_5_$__cuda_sm70_shflsync_up) ;  /* 0x000008a000007944 */ /* 0x000fea0003c00000 */
[----:B-1----:R-:W-:Y:S01]  /*90a0*/  MOV R82, R134 ;  /* 0x0000008600527202 */ /* 0x002fe20000000f00 */
[----:B------:R-:W-:Y:S05]  /*90b0*/  BRA `(.L_x_72) ;  /* 0xffffc33000007947 */ /* 0x000fea000383ffff */
.L_x_51:
[----:B------:R-:W-:Y:S01]  /*90c0*/  HFMA2.MMA R134, -RZ, RZ, 0, 5.9604644775390625e-08 ;  /* 0x00000001ff867435 */ /* 0x000fe200000001ff */
[----:B------:R-:W-:-:S02]  /*90d0*/  MOV R83, R85 ;  /* 0x0000005500537202 */ /* 0x000fc40000000f00 */
[----:B------:R-:W-:Y:S02]  /*90e0*/  MOV R137, RZ ;  /* 0x000000ff00897202 */ /* 0x000fe40000000f00 */
[----:B------:R-:W-:Y:S02]  /*90f0*/  MOV R136, 0xffffffff ;  /* 0xffffffff00887802 */ /* 0x000fe40000000f00 */
[----:B------:R-:W-:Y:S02]  /*9100*/  MOV R82, 0x9120 ;  /* 0x0000912000527802 */ /* 0x000fe40000000f00 */
[----:B012---:R-:W-:Y:S05]  /*9110*/  CALL.REL.NOINC `($__internal_5_$__cuda_sm70_shflsync_up) ;  /* 0x0000082000007944 */ /* 0x007fea0003c00000 */
[----:B-1----:R-:W-:Y:S01]  /*9120*/  MOV R85, R134 ;  /* 0x0000008600557202 */ /* 0x002fe20000000f00 */
[----:B------:R-:W-:Y:S01]  /*9130*/  HFMA2.MMA R134, -RZ, RZ, 0, 5.9604644775390625e-08 ;  /* 0x00000001ff867435 */ /* 0x000fe200000001ff */
[----:B------:R-:W-:Y:S02]  /*9140*/  MOV R83, R84 ;  /* 0x0000005400537202 */ /* 0x000fe40000000f00 */
[----:B------:R-:W-:Y:S02]  /*9150*/  MOV R137, RZ ;  /* 0x000000ff00897202 */ /* 0x000fe40000000f00 */
[----:B------:R-:W-:-:S02]  /*9160*/  MOV R136, 0xffffffff ;  /* 0xffffffff00887802 */ /* 0x000fc40000000f00 */
[----:B------:R-:W-:Y:S02]  /*9170*/  MOV R82, 0x9190 ;  /* 0x0000919000527802 */ /* 0x000fe40000000f00 */
[----:B------:R-:W-:Y:S05]  /*9180*/  CALL.REL.NOINC `($__internal_5_$__cuda_sm70_shflsync_up) ;  /* 0x000007b000007944 */ /* 0x000fea0003c00000 */
[----:B------:R-:W-:Y:S01]  /*9190*/  HFMA2.MMA R158, -RZ, RZ, 0, 0 ;  /* 0x00000000ff9e7435 */ /* 0x000fe200000001ff */
[----:B-1----:R-:W-:Y:S02]  /*91a0*/  MOV R84, R134 ;  /* 0x0000008600547202 */ /* 0x002fe40000000f00 */
[----:B------:R-:W-:Y:S02]  /*91b0*/  MOV R82, R80 ;  /* 0x0000005000527202 */ /* 0x000fe40000000f00 */
[----:B------:R-:W-:Y:S02]  /*91c0*/  MOV R83, 0x91e0 ;  /* 0x000091e000537802 */ /* 0x000fe40000000f00 */
[----:B------:R-:W-:Y:S05]  /*91d0*/  CALL.REL.NOINC `($__internal_4_$__cuda_sm70_shflsync_idx_p) ;  /* 0x000006d000007944 */ /* 0x000fea0003c00000 */
[----:B-1----:R-:W-:Y:S01]  /*91e0*/  MOV R80, R158 ;  /* 0x0000009e00507202 */ /* 0x002fe20000000f00 */
[----:B------:R-:W-:Y:S01]  /*91f0*/  HFMA2.MMA R158, -RZ, RZ, 0, 0 ;  /* 0x00000000ff9e7435 */ /* 0x000fe200000001ff */
[----:B------:R-:W-:Y:S02]  /*9200*/  MOV R82, R81 ;  /* 0x0000005100527202 */ /* 0x000fe40000000f00 */
[----:B------:R-:W-:-:S03]  /*9210*/  MOV R83, 0x9230 ;  /* 0x0000923000537802 */ /* 0x000fc60000000f00 */
[----:B0-2---:R-:W-:Y:S05]  /*9220*/  CALL.REL.NOINC `($__internal_4_$__cuda_sm70_shflsync_idx_p) ;  /* 0x0000068000007944 */ /* 0x005fea0003c00000 */
[----:B-1----:R-:W-:Y:S01]  /*9230*/  MOV R81, R158 ;  /* 0x0000009e00517202 */ /* 0x002fe20000000f00 */
[----:B0-2---:R-:W-:Y:S05]  /*9240*/  BRA `(.L_x_73) ;  /* 0xffffc2c000007947 */ /* 0x005fea000383ffff */
.L_x_54:
[----:B------:R-:W-:Y:S01]  /*9250*/  HFMA2.MMA R158, -RZ, RZ, 0, 5.9604644775390625e-08 ;  /* 0x00000001ff9e7435 */ /* 0x000fe200000001ff */
[----:B------:R-:W-:-:S02]  /*9260*/  MOV R83, R86 ;  /* 0x0000005600537202 */ /* 0x000fc40000000f00 */
[----:B------:R-:W-:-:S03]  /*9270*/  MOV R82, 0x9290 ;  /* 0x0000929000527802 */ /* 0x000fc60000000f00 */
[----:B------:R-:W-:Y:S05]  /*9280*/  CALL.REL.NOINC `($__internal_3_$__cuda_sm70_shflsync_down) ;  /* 0x000005a000007944 */ /* 0x000fea0003c00000 */
[----:B-1----:R-:W-:Y:S01]  /*9290*/  MOV R84, R158 ;  /* 0x0000009e00547202 */ /* 0x002fe20000000f00 */
[----:B0-2---:R-:W-:Y:S05]  /*92a0*/  BRA `(.L_x_74) ;  /* 0xffffc8d000007947 */ /* 0x005fea000383ffff */
.L_x_55:
[----:B------:R-:W-:Y:S01]  /*92b0*/  HFMA2.MMA R158, -RZ, RZ, 0, 5.9604644775390625e-08 ;  /* 0x00000001ff9e7435 */ /* 0x000fe200000001ff */
[----:B------:R-:W-:Y:S02]  /*92c0*/  MOV R83, R87 ;  /* 0x0000005700537202 */ /* 0x000fe40000000f00 */
[----:B------:R-:W-:-:S03]  /*92d0*/  MOV R82, 0x92f0 ;  /* 0x000092f000527802 */ /* 0x000fc60000000f00 */
[----:B01----:R-:W-:Y:S05]  /*92e0*/  CALL.REL.NOINC `($__internal_3_$__cuda_sm70_shflsync_down) ;  /* 0x0000054000007944 */ /* 0x003fea0003c00000 */
[C---:B------:R-:W-:Y:S02]  /*92f0*/  FMUL.FTZ R84, R86.reuse, R84 ;  /* 0x0000005456547220 */ /* 0x040fe40000410000 */
[C---:B-1----:R-:W-:Y:S01]  /*9300*/  FFMA.FTZ R82, R86.reuse, R158, R87 ;  /* 0x0000009e56527223 */ /* 0x042fe20000010057 */
[----:B------:R-:W-:Y:S02]  /*9310*/  MOV R158, 0x2 ;  /* 0x00000002009e7802 */ /* 0x000fe40000000f00 */
[----:B------:R-:W-:Y:S02]  /*9320*/  FSEL R86, R86, R84, !P5 ;  /* 0x0000005456567208 */ /* 0x000fe40006800000 */
[----:B------:R-:W-:-:S02]  /*9330*/  FSEL R87, R87, R82, !P5 ;  /* 0x0000005257577208 */ /* 0x000fc40006800000 */
[----:B------:R-:W-:Y:S02]  /*9340*/  MOV R83, R86 ;  /* 0x0000005600537202 */ /* 0x000fe40000000f00 */
[----:B------:R-:W-:Y:S02]  /*9350*/  MOV R82, 0x9370 ;  /* 0x0000937000527802 */ /* 0x000fe40000000f00 */
[----:B0-2---:R-:W-:Y:S05]  /*9360*/  CALL.REL.NOINC `($__internal_3_$__cuda_sm70_shflsync_down) ;  /* 0x000004c000007944 */ /* 0x005fea0003c00000 */
[----:B-1----:R-:W-:Y:S01]  /*9370*/  MOV R84, R158 ;  /* 0x0000009e00547202 */ /* 0x002fe20000000f00 */
[----:B------:R-:W-:Y:S01]  /*9380*/  HFMA2.MMA R158, -RZ, RZ, 0, 1.1920928955078125e-07 ;  /* 0x00000002ff9e7435 */ /* 0x000fe200000001ff */
[----:B------:R-:W-:Y:S02]  /*9390*/  MOV R83, R87 ;  /* 0x0000005700537202 */ /* 0x000fe40000000f00 */
[----:B------:R-:W-:-:S03]  /*93a0*/  MOV R82, 0x93c0 ;  /* 0x000093c000527802 */ /* 0x000fc60000000f00 */
[----:B0-2---:R-:W-:Y:S05]  /*93b0*/  CALL.REL.NOINC `($__internal_3_$__cuda_sm70_shflsync_down) ;  /* 0x0000047000007944 */ /* 0x005fea0003c00000 */
[----:B-1----:R-:W-:Y:S01]  /*93c0*/  @!P4 FFMA.FTZ R87, R86, R158, R87 ;  /* 0x0000009e5657c223 */ /* 0x002fe20000010057 */
[----:B------:R-:W-:Y:S01]  /*93d0*/  MOV R158, 0x4 ;  /* 0x00000004009e7802 */ /* 0x000fe20000000f00 */
[----:B------:R-:W-:Y:S01]  /*93e0*/  @!P4 FMUL.FTZ R86, R84, R86 ;  /* 0x000000565456c220 */ /* 0x000fe20000410000 */
[----:B------:R-:W-:-:S04]  /*93f0*/  MOV R82, 0x9420 ;  /* 0x0000942000527802 */ /* 0x000fc80000000f00 */
[----:B------:R-:W-:Y:S02]  /*9400*/  MOV R83, R86 ;  /* 0x0000005600537202 */ /* 0x000fe40000000f00 */
[----:B0-2---:R-:W-:Y:S05]  /*9410*/  CALL.REL.NOINC `($__internal_3_$__cuda_sm70_shflsync_down) ;  /* 0x0000041000007944 */ /* 0x005fea0003c00000 */
[----:B-1----:R-:W-:Y:S01]  /*9420*/  MOV R84, R158 ;  /* 0x0000009e00547202 */ /* 0x002fe20000000f00 */
[----:B------:R-:W-:Y:S01]  /*9430*/  HFMA2.MMA R158, -RZ, RZ, 0, 2.384185791015625e-07 ;  /* 0x00000004ff9e7435 */ /* 0x000fe200000001ff */
[----:B------:R-:W-:Y:S02]  /*9440*/  MOV R83, R87 ;  /* 0x0000005700537202 */ /* 0x000fe40000000f00 */
[----:B------:R-:W-:-:S03]  /*9450*/  MOV R82, 0x9470 ;  /* 0x0000947000527802 */ /* 0x000fc60000000f00 */
[----:B0-2---:R-:W-:Y:S05]  /*9460*/  CALL.REL.NOINC `($__internal_3_$__cuda_sm70_shflsync_down) ;  /* 0x000003c000007944 */ /* 0x005fea0003c00000 */
[----:B-1----:R-:W-:Y:S01]  /*9470*/  @!P3 FFMA.FTZ R87, R86, R158, R87 ;  /* 0x0000009e5657b223 */ /* 0x002fe20000010057 */
[----:B------:R-:W-:Y:S01]  /*9480*/  HFMA2.MMA R158, -RZ, RZ, 0, 4.76837158203125e-07 ;  /* 0x00000008ff9e7435 */ /* 0x000fe200000001ff */
[----:B------:R-:W-:Y:S01]  /*9490*/  @!P3 FMUL.FTZ R86, R84, R86 ;  /* 0x000000565456b220 */ /* 0x000fe20000410000 */
[----:B------:R-:W-:Y:S02]  /*94a0*/  MOV R82, 0x94f0 ;  /* 0x000094f000527802 */ /* 0x000fe40000000f00 */
[----:B------:R-:W-:Y:S02]  /*94b0*/  MOV R84, R87 ;  /* 0x0000005700547202 */ /* 0x000fe40000000f00 */
[----:B------:R-:W-:-:S04]  /*94c0*/  MOV R87, R86 ;  /* 0x0000005600577202 */ /* 0x000fc80000000f00 */
[----:B------:R-:W-:Y:S02]  /*94d0*/  MOV R83, R87 ;  /* 0x0000005700537202 */ /* 0x000fe40000000f00 */
[----:B0-2---:R-:W-:Y:S05]  /*94e0*/  CALL.REL.NOINC `($__internal_3_$__cuda_sm70_shflsync_down) ;  /* 0x0000034000007944 */ /* 0x005fea0003c00000 */
[----:B-1----:R-:W-:Y:S01]  /*94f0*/  MOV R85, R158 ;  /* 0x0000009e00557202 */ /* 0x002fe20000000f00 */
[----:B------:R-:W-:Y:S01]  /*9500*/  HFMA2.MMA R158, -RZ, RZ, 0, 4.76837158203125e-07 ;  /* 0x00000008ff9e7435 */ /* 0x000fe200000001ff */
[----:B------:R-:W-:Y:S02]  /*9510*/  MOV R83, R84 ;  /* 0x0000005400537202 */ /* 0x000fe40000000f00 */
[----:B------:R-:W-:-:S03]  /*9520*/  MOV R82, 0x9540 ;  /* 0x0000954000527802 */ /* 0x000fc60000000f00 */
[----:B0-2---:R-:W-:Y:S05]  /*9530*/  CALL.REL.NOINC `($__internal_3_$__cuda_sm70_shflsync_down) ;  /* 0x000002f000007944 */ /* 0x005fea0003c00000 */
[----:B-1----:R-:W-:Y:S01]  /*9540*/  @!P2 FFMA.FTZ R84, R87, R158, R84 ;  /* 0x0000009e5754a223 */ /* 0x002fe20000010054 */
[----:B------:R-:W-:Y:S01]  /*9550*/  HFMA2.MMA R158, -RZ, RZ, 0, 9.5367431640625e-07 ;  /* 0x00000010ff9e7435 */ /* 0x000fe200000001ff */
[----:B------:R-:W-:Y:S01]  /*9560*/  @!P2 FMUL.FTZ R87, R85, R87 ;  /* 0x000000575557a220 */ /* 0x000fe20000410000 */
[----:B------:R-:W-:Y:S02]  /*9570*/  MOV R82, 0x95b0 ;  /* 0x000095b000527802 */ /* 0x000fe40000000f00 */
[----:B------:R-:W-:Y:S02]  /*9580*/  MOV R86, R84 ;  /* 0x0000005400567202 */ /* 0x000fe40000000f00 */
[----:B------:R-:W-:-:S02]  /*9590*/  MOV R83, R87 ;  /* 0x0000005700537202 */ /* 0x000fc40000000f00 */
[----:B0-2---:R-:W-:Y:S05]  /*95a0*/  CALL.REL.NOINC `($__internal_3_$__cuda_sm70_shflsync_down) ;  /* 0x0000028000007944 */ /* 0x005fea0003c00000 */
[----:B-1----:R-:W-:Y:S01]  /*95b0*/  MOV R84, R158 ;  /* 0x0000009e00547202 */ /* 0x002fe20000000f00 */
[----:B------:R-:W-:Y:S01]  /*95c0*/  HFMA2.MMA R158, -RZ, RZ, 0, 9.5367431640625e-07 ;  /* 0x00000010ff9e7435 */ /* 0x000fe200000001ff */
[----:B------:R-:W-:-:S02]  /*95d0*/  MOV R83, R86 ;  /* 0x0000005600537202 */ /* 0x000fc40000000f00 */
[----:B------:R-:W-:-:S03]  /*95e0*/  MOV R82, 0x9600 ;  /* 0x0000960000527802 */ /* 0x000fc60000000f00 */
[----:B0-2---:R-:W-:Y:S05]  /*95f0*/  CALL.REL.NOINC `($__internal_3_$__cuda_sm70_shflsync_down) ;  /* 0x0000023000007944 */ /* 0x005fea0003c00000 */
[----:B-1----:R-:W-:Y:S01]  /*9600*/  @!P0 FFMA.FTZ R86, R87, R158, R86 ;  /* 0x0000009e57568223 */ /* 0x002fe20000010056 */
[----:B------:R-:W-:Y:S01]  /*9610*/  MOV R158, RZ ;  /* 0x000000ff009e7202 */ /* 0x000fe20000000f00 */
[----:B------:R-:W-:Y:S01]  /*9620*/  @!P0 FMUL.FTZ R87, R84, R87 ;  /* 0x0000005754578220 */ /* 0x000fe20000410000 */
[----:B------:R-:W-:-:S04]  /*9630*/  MOV R83, 0x9660 ;  /* 0x0000966000537802 */ /* 0x000fc80000000f00 */
[----:B------:R-:W-:Y:S02]  /*9640*/  MOV R82, R87 ;  /* 0x0000005700527202 */ /* 0x000fe40000000f00 */
[----:B0-2---:R-:W-:Y:S05]  /*9650*/  CALL.REL.NOINC `($__internal_4_$__cuda_sm70_shflsync_idx_p) ;  /* 0x0000025000007944 */ /* 0x005fea0003c00000 */
[----:B-1----:R-:W-:Y:S01]  /*9660*/  MOV R84, R158 ;  /* 0x0000009e00547202 */ /* 0x002fe20000000f00 */
[----:B------:R-:W-:Y:S01]  /*9670*/  HFMA2.MMA R158, -RZ, RZ, 0, 0 ;  /* 0x00000000ff9e7435 */ /* 0x000fe200000001ff */
[----:B------:R-:W-:Y:S02]  /*9680*/  MOV R82, R86 ;  /* 0x0000005600527202 */ /* 0x000fe40000000f00 */
[----:B------:R-:W-:-:S03]  /*9690*/  MOV R83, 0x96b0 ;  /* 0x000096b000537802 */ /* 0x000fc60000000f00 */
[----:B0-2---:R-:W-:Y:S05]  /*96a0*/  CALL.REL.NOINC `($__internal_4_$__cuda_sm70_shflsync_idx_p) ;  /* 0x0000020000007944 */ /* 0x005fea0003c00000 */
[----:B------:R-:W-:Y:S02]  /*96b0*/  MOV R85, R84 ;  /* 0x0000005400557202 */ /* 0x000fe40000000f00 */
[----:B-1----:R-:W-:Y:S01]  /*96c0*/  MOV R84, R158 ;  /* 0x0000009e00547202 */ /* 0x002fe20000000f00 */
[----:B------:R-:W-:Y:S01]  /*96d0*/  HFMA2.MMA R158, -RZ, RZ, 0, 5.9604644775390625e-08 ;  /* 0x00000001ff9e7435 */ /* 0x000fe200000001ff */
[----:B------:R-:W-:Y:S02]  /*96e0*/  MOV R83, R87 ;  /* 0x0000005700537202 */ /* 0x000fe40000000f00 */
[----:B------:R-:W-:-:S03]  /*96f0*/  MOV R82, 0x9710 ;  /* 0x0000971000527802 */ /* 0x000fc60000000f00 */
[----:B0-2---:R-:W-:Y:S05]  /*9700*/  CALL.REL.NOINC `($__internal_3_$__cuda_sm70_shflsync_down) ;  /* 0x0000012000007944 */ /* 0x005fea0003c00000 */
[----:B-1----:R-:W-:Y:S01]  /*9710*/  MOV R159, R158 ;  /* 0x0000009e009f7202 */ /* 0x002fe20000000f00 */
[----:B------:R-:W-:Y:S01]  /*9720*/  HFMA2.MMA R158, -RZ, RZ, 0, 5.9604644775390625e-08 ;  /* 0x00000001ff9e7435 */ /* 0x000fe200000001ff */
[----:B------:R-:W-:-:S02]  /*9730*/  MOV R83, R86 ;  /* 0x0000005600537202 */ /* 0x000fc40000000f00 */
[----:B------:R-:W-:-:S03]  /*9740*/  MOV R82, 0x9760 ;  /* 0x0000976000527802 */ /* 0x000fc60000000f00 */
[----:B0-2---:R-:W-:Y:S05]  /*9750*/  CALL.REL.NOINC `($__internal_3_$__cuda_sm70_shflsync_down) ;  /* 0x000000d000007944 */ /* 0x005fea0003c00000 */
[----:B-1----:R-:W-:Y:S01]  /*9760*/  MOV R87, R158 ;  /* 0x0000009e00577202 */ /* 0x002fe20000000f00 */
[----:B------:R-:W-:Y:S01]  /*9770*/  HFMA2.MMA R158, -RZ, RZ, 0, 0 ;  /* 0x00000000ff9e7435 */ /* 0x000fe200000001ff */
[----:B------:R-:W-:Y:S02]  /*9780*/  MOV R86, R159 ;  /* 0x0000009f00567202 */ /* 0x000fe40000000f00 */
[----:B------:R-:W-:Y:S02]  /*9790*/  MOV R82, R80 ;  /* 0x0000005000527202 */ /* 0x000fe40000000f00 */
[----:B------:R-:W-:Y:S02]  /*97a0*/  MOV R83, 0x97c0 ;  /* 0x000097c000537802 */ /* 0x000fe40000000f00 */
[----:B0-2---:R-:W-:Y:S05]  /*97b0*/  CALL.REL.NOINC `($__internal_4_$__cuda_sm70_shflsync_idx_p) ;  /* 0x000000f000007944 */ /* 0x005fea0003c00000 */
[----:B-1----:R-:W-:Y:S01]  /*97c0*/  MOV R159, R158 ;  /* 0x0000009e009f7202 */ /* 0x002fe20000000f00 */
[----:B------:R-:W-:Y:S01]  /*97d0*/  HFMA2.MMA R158, -RZ, RZ, 0, 0 ;  /* 0x00000000ff9e7435 */ /* 0x000fe200000001ff */
[----:B------:R-:W-:Y:S02]  /*97e0*/  MOV R82, R81 ;  /* 0x0000005100527202 */ /* 0x000fe40000000f00 */
[----:B------:R-:W-:-:S03]  /*97f0*/  MOV R83, 0x9810 ;  /* 0x0000981000537802 */ /* 0x000fc60000000f00 */
[----:B0-2---:R-:W-:Y:S05]  /*9800*/  CALL.REL.NOINC `($__internal_4_$__cuda_sm70_shflsync_idx_p) ;  /* 0x000000a000007944 */ /* 0x005fea0003c00000 */
[----:B-1----:R-:W-:Y:S01]  /*9810*/  MOV R83, R158 ;  /* 0x0000009e00537202 */ /* 0x002fe20000000f00 */
[----:B0-2---:R-:W-:Y:S05]  /*9820*/  BRA `(.L_x_75) ;  /* 0xffffc4f000007947 */ /* 0x005fea000383ffff */
        .weak           $__internal_3_$__cuda_sm70_shflsync_down
        .type           $__internal_3_$__cuda_sm70_shflsync_down,@function
        .size           $__internal_3_$__cuda_sm70_shflsync_down,($__internal_4_$__cuda_sm70_shflsync_idx_p - $__internal_3_$__cuda_sm70_shflsync_down)
$__internal_3_$__cuda_sm70_shflsync_down:
[----:B------:R-:W-:Y:S01]  /*9830*/  HFMA2.MMA R147, -RZ, RZ, 0, 1.847743988037109375e-06 ;  /* 0x0000001fff937435 */ /* 0x000fe200000001ff */
[----:B------:R-:W-:-:S04]  /*9840*/  MOV R157, 0xffffffff ;  /* 0xffffffff009d7802 */ /* 0x000fc80000000f00 */
[----:B------:R-:W-:Y:S04]  /*9850*/  WARPSYNC R157 ;  /* 0x0000009d00007348 */ /* 0x000fe80003800000 */
[----:B------:R0:W1:Y:S04]  /*9860*/  SHFL.DOWN PT, R158, R83, R158, R147 ;  /* 0x0800009e539e7389 */ /* 0x00006800000e0093 */
[----:B0-----:R-:W0:Y:S01]  /*9870*/  S2R R157, SR_LANEID ;  /* 0x00000000009d7919 */ /* 0x001e220000000000 */
[----:B------:R-:W-:-:S03]  /*9880*/  MOV R83, 0x0 ;  /* 0x0000000000537802 */ /* 0x000fc60000000f00 */
[----:B------:R-:W2:Y:S01]  /*9890*/  S2R R147, SR_TID.X ;  /* 0x0000000000937919 */ /* 0x000ea20000002100 */
[----:B------:R-:W-:Y:S05]  /*98a0*/  RET.REL.NODEC R82 `(_Z25selective_scan_bwd_kernelI32Selective_Scan_bwd_kernel_traitsILi128ELi16ELb0ELb0ELb0ELb0ELb1EffEEv12SSMParamsBwd) ;  /* 0xffff675052007950 */ /* 0x000fea0003c3ffff */
        .weak           $__internal_4_$__cuda_sm70_shflsync_idx_p
        .type           $__internal_4_$__cuda_sm70_shflsync_idx_p,@function
        .size           $__internal_4_$__cuda_sm70_shflsync_idx_p,($__internal_5_$__cuda_sm70_shflsync_up - $__internal_4_$__cuda_sm70_shflsync_idx_p)
$__internal_4_$__cuda_sm70_shflsync_idx_p:
        /* <DEDUP_REMOVED lines=8> */
[----:B------:R-:W-:Y:S05]  /*9930*/  RET.REL.NODEC R82 `(_Z25selective_scan_bwd_kernelI32Selective_Scan_bwd_kernel_traitsILi128ELi16ELb0ELb0ELb0ELb0ELb1EffEEv12SSMParamsBwd) ;  /* 0xffff66c052007950 */ /* 0x000fea0003c3ffff */
        .weak           $__internal_5_$__cuda_sm70_shflsync_up
        .type           $__internal_5_$__cuda_sm70_shflsync_up,@function
        .size           $__internal_5_$__cuda_sm70_shflsync_up,(.L_x_8821 - $__internal_5_$__cuda_sm70_shflsync_up)
$__internal_5_$__cuda_sm70_shflsync_up:
[----:B------:R-:W-:Y:S04]  /*9940*/  WARPSYNC R136 ;  /* 0x0000008800007348 */ /* 0x000fe80003800000 */
[----:B------:R0:W1:Y:S02]  /*9950*/  SHFL.UP PT, R134, R83, R134, R137 ;  /* 0x0400008653867389 */ /* 0x00006400000e0089 */
[----:B0-----:R-:W-:-:S04]  /*9960*/  MOV R83, 0x0 ;  /* 0x0000000000537802 */ /* 0x001fc80000000f00 */
[----:B------:R-:W-:Y:S05]  /*9970*/  RET.REL.NODEC R82 `(_Z25selective_scan_bwd_kernelI32Selective_Scan_bwd_kernel_traitsILi128ELi16ELb0ELb0ELb0ELb0ELb1EffEEv12SSMParamsBwd) ;  /* 0xffff668052007950 */ /* 0x000fea0003c3ffff */
.L_x_76:
        /* <DEDUP_REMOVED lines=16> */
.L_x_8821:


//--------------------- .text._Z25selective_scan_bwd_kernelI32Selective_Scan_bwd_kernel_traitsILi128ELi16ELb0ELb0ELb0ELb1ELb0EffEEv12SSMParamsBwd --------------------------
	.section	.text._Z25selective_scan_bwd_kernelI32Selective_Scan_bwd_kernel_traitsILi128ELi16ELb0ELb0ELb0ELb1ELb0EffEEv12SSMParamsBwd,"ax",@progbits
	.sectioninfo	@"SHI_REGISTERS=168"
	.align	128
        .global         _Z25selective_scan_bwd_kernelI32Selective_Scan_bwd_kernel_traitsILi128ELi16ELb0ELb0ELb0ELb1ELb0EffEEv12SSMParamsBwd
        .type           _Z25selective_scan_bwd_kernelI32Selective_Scan_bwd_kernel_traitsILi128ELi16ELb0ELb0ELb0ELb1ELb0EffEEv12SSMParamsBwd,@function
        .size           _Z25selective_scan_bwd_kernelI32Selective_Scan_bwd_kernel_traitsILi128ELi16ELb0ELb0ELb0ELb1ELb0EffEEv12SSMParamsBwd,(.L_x_8824 - _Z25selective_scan_bwd_kernelI32Selective_Scan_bwd_kernel_traitsILi128ELi16ELb0ELb0ELb0ELb1ELb0EffEEv12SSMParamsBwd)
        .other          _Z25selective_scan_bwd_kernelI32Selective_Scan_bwd_kernel_traitsILi128ELi16ELb0ELb0ELb0ELb1ELb0EffEEv12SSMParamsBwd,@"STO_CUDA_ENTRY STV_DEFAULT"
_Z25selective_scan_bwd_kernelI32Selective_Scan_bwd_kernel_traitsILi128ELi16ELb0ELb0ELb0ELb1ELb0EffEEv12SSMParamsBwd:
.text._Z25selective_scan_bwd_kernelI32Selective_Scan_bwd_kernel_traitsILi128ELi16ELb0ELb0ELb0ELb1ELb0EffEEv12SSMParamsBwd:
[----:B------:R-:W-:Y:S02]  /*0000*/  MOV R1, c[0x0][0x28] ;  /* 0x00000a0000017a02 */ /* 0x000fe40000000f00 */
[----:B------:R-:W0:Y:S01]  /*0010*/  S2UR UR14, SR_CTAID.Y ;  /* 0x00000000000e79c3 */ /* 0x000e220000002600 */
[----:B------:R-:W-:Y:S02]  /*0020*/  ULDC.64 UR4, c[0x0][0x238] ;  /* 0x00008e0000047ab9 */ /* 0x000fe40000000a00 */
        /* <DEDUP_REMOVED lines=28> */
[----:B-1----:R-:W-:Y:S01]  /*01f0*/  USHF.R.S32.HI UR36, URZ, 0x1f, UR31 ;  /* 0x0000001f3f247899 */ /* 0x002fe2000801141f */
[----:B------:R-:W-:Y:S01]  /*0200*/  HFMA2.MMA R114, -RZ, RZ, 0, 0 ;  /* 0x00000000ff727435 */ /* 0x000fe200000001ff */
[----:B------:R-:W-:Y:S01]  /*0210*/  UISETP.NE.U32.AND UP0, UPT, URZ, UR4, UPT ;  /* 0x000000043f00728c */ /* 0x000fe2000bf05070 */
[----:B------:R-:W-:Y:S01]  /*0220*/  MOV R113, RZ ;  /* 0x000000ff00717202 */ /* 0x000fe20000000f00 */
[----:B------:R-:W-:-:S02]  /*0230*/  ULDC.64 UR6, c[0x0][0x1d0] ;  /* 0x0000740000067ab9 */ /* 0x000fc40000000a00 */
[----:B------:R-:W-:Y:S02]  /*0240*/  UISETP.NE.AND.EX UP2, UPT, URZ, UR23, UPT, UP2 ;  /* 0x000000173f00728c */ /* 0x000fe4000bf45320 */
        /* <DEDUP_REMOVED lines=23> */
[----:B------:R-:W-:Y:S02]  /*03c0*/  UIADD3 UR13, UR13, UR18, URZ ;  /* 0x000000120d0d7290 */ /* 0x000fe4000fffe03f */
[----:B------:R-:W-:Y:S02]  /*03d0*/  UIMAD UR24, UR14, UR21, UR17 ;  /* 0x000000150e1872a4 */ /* 0x000fe4000f8e0211 */
[----:B------:R-:W-:Y:S02]  /*03e0*/  UIMAD UR25, UR14, UR23, UR16 ;  /* 0x000000170e1972a4 */ /* 0x000fe4000f8e0210 */
[----:B------:R-:W-:Y:S02]  /*03f0*/  USHF.L.U32 UR37, UR29, 0xb, URZ ;  /* 0x0000000b1d257899 */ /* 0x000fe4000800063f */
[----:B------:R-:W-:Y:S02]  /*0400*/  ULDC.64 UR16, c[0x0][0x280] ;  /* 0x0000a00000107ab9 */ /* 0x000fe40000000a00 */
[----:B------:R-:W-:-:S02]  /*0410*/  UIMAD.WIDE.U32 UR4, UR31, UR26, URZ ;  /* 0x0000001a1f0472a5 */ /* 0x000fc4000f8e003f */
[----:B------:R-:W-:Y:S02]  /*0420*/  UIMAD.WIDE.U32 UR18, UR14, UR20, UR10 ;  /* 0x000000140e1272a5 */ /* 0x000fe4000f8e000a */
[----:B------:R-:W-:Y:S02]  /*0430*/  UIMAD.WIDE.U32 UR20, UR14, UR22, UR12 ;  /* 0x000000160e1472a5 */ /* 0x000fe4000f8e000c */
[----:B------:R-:W-:Y:S02]  /*0440*/  UIMAD UR26, UR15, UR16, URZ ;  /* 0x000000100f1a72a4 */ /* 0x000fe4000f8e023f */
[----:B------:R-:W-:Y:S02]  /*0450*/  UIADD3 UR22, UR37, -0x800, URZ ;  /* 0xfffff80025167890 */ /* 0x000fe4000fffe03f */
[----:B------:R-:W-:Y:S02]  /*0460*/  UIMAD UR28, UR14, UR17, UR26 ;  /* 0x000000110e1c72a4 */ /* 0x000fe4000f8e021a */
[----:B------:R-:W-:-:S02]  /*0470*/  USHF.R.S32.HI UR23, URZ, 0x1f, UR22 ;  /* 0x0000001f3f177899 */ /* 0x000fc40008011416 */
[----:B------:R-:W-:Y:S02]  /*0480*/  UIADD3 UR26, UP1, UR22, UR18, URZ ;  /* 0x00000012161a7290 */ /* 0x000fe4000ff3e03f */
[----:B------:R-:W-:Y:S02]  /*0490*/  UIADD3 UR20, UP2, UR22, UR20, URZ ;  /* 0x0000001416147290 */ /* 0x000fe4000ff5e03f */
[----:B------:R-:W-:Y:S02]  /*04a0*/  UIADD3 UR5, UR5, UR27, URZ ;  /* 0x0000001b05057290 */ /* 0x000fe4000fffe03f */
[----:B------:R-:W-:Y:S02]  /*04b0*/  ULDC.64 UR12, c[0x0][0x240] ;  /* 0x00009000000c7ab9 */ /* 0x000fe40000000a00 */
[----:B------:R-:W-:Y:S02]  /*04c0*/  UIADD3.X UR24, UR23, UR19, UR24, UP1, !UPT ;  /* 0x0000001317187290 */ /* 0x000fe40008ffe418 */
[----:B------:R-:W-:-:S02]  /*04d0*/  UIADD3.X UR19, UR23, UR21, UR25, UP2, !UPT ;  /* 0x0000001517137290 */ /* 0x000fc400097fe419 */
[----:B------:R-:W-:Y:S02]  /*04e0*/  ULEA UR21, UP1, UR26, UR12, 0x2 ;  /* 0x0000000c1a157291 */ /* 0x000fe4000f82103f */
[----:B------:R-:W-:Y:S02]  /*04f0*/  UIMAD.WIDE.U32 UR16, UR14, UR16, UR4 ;  /* 0x000000100e1072a5 */ /* 0x000fe4000f8e0004 */
[----:B------:R-:W-:Y:S02]  /*0500*/  ULEA.HI.X UR26, UR26, UR13, UR24, 0x2, UP1 ;  /* 0x0000000d1a1a7291 */ /* 0x000fe400088f1418 */
[----:B------:R-:W-:Y:S02]  /*0510*/  UIADD3 UR22, UP1, UR22, UR16, URZ ;  /* 0x0000001016167290 */ /* 0x000fe4000ff3e03f */
[----:B------:R-:W-:Y:S02]  /*0520*/  ULDC.64 UR12, c[0x0][0x308] ;  /* 0x0000c200000c7ab9 */ /* 0x000fe40000000a00 */
[----:B------:R-:W-:-:S02]  /*0530*/  ULDC.64 UR10, c[0x0][0x248] ;  /* 0x00009200000a7ab9 */ /* 0x000fc40000000a00 */
[----:B------:R-:W-:Y:S02]  /*0540*/  UIADD3.X UR25, UR23, UR17, UR28, UP1, !UPT ;  /* 0x0000001117197290 */ /* 0x000fe40008ffe41c */
[----:B------:R-:W-:Y:S02]  /*0550*/  ULEA UR24, UP1, UR22, UR12, 0x2 ;  /* 0x0000000c16187291 */ /* 0x000fe4000f82103f */
[----:B------:R-:W-:Y:S02]  /*0560*/  ULEA UR18, UP2, UR20, UR10, 0x2 ;  /* 0x0000000a14127291 */ /* 0x000fe4000f84103f */
[----:B------:R-:W-:Y:S02]  /*0570*/  ULEA.HI.X UR25, UR22, UR13, UR25, 0x2, UP1 ;  /* 0x0000000d16197291 */ /* 0x000fe400088f1419 */
[----:B------:R-:W-:Y:S02]  /*0580*/  ULDC UR10, c[0x0][0x164] ;  /* 0x00005900000a7ab9 */ /* 0x000fe40000000800 */
[----:B------:R-:W-:-:S02]  /*0590*/  @UP0 UIMAD UR10, UR31, UR10, UR14 ;  /* 0x0000000a1f0a02a4 */ /* 0x000fc4000f8e020e */
[----:B------:R-:W-:Y:S02]  /*05a0*/  UISETP.GE.AND UP1, UPT, UR29, 0x1, UPT ;  /* 0x000000011d00788c */ /* 0x000fe4000bf26270 */
[----:B------:R-:W-:Y:S02]  /*05b0*/  UMOV UR5, URZ ;  /* 0x0000003f00057c82 */ /* 0x000fe40008000000 */
[----:B------:R-:W-:Y:S02]  /*05c0*/  @UP0 UIMAD UR12, UR10, UR29, URZ ;  /* 0x0000001d0a0c02a4 */ /* 0x000fe4000f8e023f */
[----:B------:R-:W-:Y:S02]  /*05d0*/  ULDC UR13, c[0x0][0x16c] ;  /* 0x00005b00000d7ab9 */ /* 0x000fe40000000800 */
[----:B------:R-:W-:Y:S02]  /*05e0*/  @UP0 UIMAD UR12, UR12, UR13, URZ ;  /* 0x0000000d0c0c02a4 */ /* 0x000fe4000f8e023f */
[----:B------:R-:W-:-:S02]  /*05f0*/  ULEA.HI.X UR19, UR20, UR11, UR19, 0x2, UP2 ;  /* 0x0000000b14137291 */ /* 0x000fc400090f1413 */
[----:B------:R-:W-:Y:S02]  /*0600*/  @UP0 UMOV UR13, 0x8 ;  /* 0x00000008000d0882 */ /* 0x000fe40000000000 */
[----:B------:R-:W-:Y:S02]  /*0610*/  ULDC.64 UR10, c[0x0][0x260] ;  /* 0x00009800000a7ab9 */ /* 0x000fe40000000a00 */
        /* <DEDUP_REMOVED lines=11> */
[----:B------:R-:W-:Y:S01]  /*06d0*/  MOV R113, RZ ;  /* 0x000000ff00717202 */ /* 0x000fe20000000f00 */
[----:B------:R-:W-:Y:S01]  /*06e0*/  UMOV UR20, UR21 ;  /* 0x0000001500147c82 */ /* 0x000fe20008000000 */
[----:B------:R-:W-:Y:S01]  /*06f0*/  MOV R114, RZ ;  /* 0x000000ff00727202 */ /* 0x000fe20000000f00 */
[----:B------:R-:W4:Y:S01]  /*0700*/  S2R R111, SR_LANEID ;  /* 0x00000000006f7919 */ /* 0x000f220000000000 */
[----:B------:R-:W-:-:S02]  /*0710*/  UMOV UR21, UR26 ;  /* 0x0000001a00157c82 */ /* 0x000fc40008000000 */
[----:B------:R-:W-:Y:S02]  /*0720*/  UMOV UR22, UR18 ;  /* 0x0000001200167c82 */ /* 0x000fe40008000000 */
[----:B------:R-:W-:Y:S02]  /*0730*/  UMOV UR23, UR19 ;  /* 0x0000001300177c82 */ /* 0x000fe40008000000 */
[----:B------:R-:W-:Y:S01]  /*0740*/  UMOV UR6, URZ ;  /* 0x0000003f00067c82 */ /* 0x000fe20008000000 */
[----:B---3--:R-:W-:-:S04]  /*0750*/  SHF.R.S32.HI R3, RZ, 0x1f, R112 ;  /* 0x0000001fff037819 */ /* 0x008fc80000011470 */
[----:B------:R-:W-:-:S04]  /*0760*/  LEA.HI R3, R3, R112, RZ, 0x5 ;  /* 0x0000007003037211 */ /* 0x000fc800078f28ff */
[----:B----4-:R-:W-:Y:S02]  /*0770*/  SHF.R.S32.HI R110, RZ, 0x5, R3 ;  /* 0x00000005ff6e7819 */ /* 0x010fe40000011403 */
.L_x_131:
[----:B------:R-:W-:Y:S01]  /*0780*/  ULDC UR26, c[0x0][0x174] ;  /* 0x00005d00001a7ab9 */ /* 0x000fe20000000800 */
[----:B------:R-:W-:Y:S01]  /*0790*/  SHF.L.U32 R0, R112, 0x4, RZ ;  /* 0x0000000470007819 */ /* 0x000fe200000006ff */
[----:B------:R-:W-:Y:S01]  /*07a0*/  UIADD3 UR26, -UR6, UR26, URZ ;  /* 0x0000001a061a7290 */ /* 0x000fe2000fffe13f */
[----:B------:R-:W-:Y:S01]  /*07b0*/  BAR.SYNC.DEFER_BLOCKING 0x0 ;  /* 0x0000000000007b1d */ /* 0x000fe20000010000 */
[----:B0-----:R-:W-:Y:S01]  /*07c0*/  MOV R2, UR20 ;  /* 0x0000001400027c02 */ /* 0x001fe20008000f00 */
[----:B------:R-:W-:Y:S01]  /*07d0*/  CS2R R4, SRZ ;  /* 0x0000000000047805 */ /* 0x000fe2000001ff00 */
[----:B------:R-:W-:Y:S01]  /*07e0*/  LOP3.LUT R0, R0, 0xfffffe00, RZ, 0xc0, !PT ;  /* 0xfffffe0000007812 */ /* 0x000fe200078ec0ff */
[----:B------:R-:W-:Y:S01]  /*07f0*/  ULEA UR39, UR26, 0xfffff800, 0xb ;  /* 0xfffff8001a277891 */ /* 0x000fe2000f8e583f */
[----:B------:R-:W-:Y:S01]  /*0800*/  MOV R3, UR21 ;  /* 0x0000001500037c02 */ /* 0x000fe20008000f00 */
[----:B------:R-:W-:Y:S01]  /*0810*/  ULDC UR7, c[0x0][0x168] ;  /* 0x00005a0000077ab9 */ /* 0x000fe20000000800 */
[----:B------:R-:W-:Y:S01]  /*0820*/  LOP3.LUT R109, R0, 0x1f, R112, 0xf8, !PT ;  /* 0x0000001f006d7812 */ /* 0x000fe200078ef870 */
[----:B------:R-:W-:Y:S01]  /*0830*/  UIADD3 UR7, -UR39, UR7, URZ ;  /* 0x0000000727077290 */ /* 0x000fe2000fffe13f */
[----:B------:R-:W-:Y:S01]  /*0840*/  CS2R R6, SRZ ;  /* 0x0000000000067805 */ /* 0x000fe2000001ff00 */
[----:B------:R-:W-:Y:S01]  /*0850*/  CS2R R8, SRZ ;  /* 0x0000000000087805 */ /* 0x000fe2000001ff00 */
[C---:B------:R-:W-:Y:S01]  /*0860*/  LOP3.LUT R19, R109.reuse, 0x20, RZ, 0xfc, !PT ;  /* 0x000000206d137812 */ /* 0x040fe200078efcff */
[C---:B------:R-:W-:Y:S01]  /*0870*/  IMAD.WIDE R2, R109.reuse, 0x4, R2 ;  /* 0x000000046d027825 */ /* 0x040fe200078e0202 */
[C---:B------:R-:W-:Y:S01]  /*0880*/  LOP3.LUT R22, R109.reuse, 0x40, RZ, 0xfc, !PT ;  /* 0x000000406d167812 */ /* 0x040fe200078efcff */
[----:B------:R-:W-:Y:S01]  /*0890*/  CS2R R10, SRZ ;  /* 0x00000000000a7805 */ /* 0x000fe2000001ff00 */
[----:B------:R-:W-:Y:S01]  /*08a0*/  ISETP.GE.AND P2, PT, R109, UR7, PT ;  /* 0x000000076d007c0c */ /* 0x000fe2000bf46270 */
[----:B------:R-:W-:Y:S01]  /*08b0*/  CS2R R12, SRZ ;  /* 0x00000000000c7805 */ /* 0x000fe2000001ff00 */
[----:B------:R-:W-:-:S02]  /*08c0*/  ISETP.GE.AND P1, PT, R19, UR7, PT ;  /* 0x0000000713007c0c */ /* 0x000fc4000bf26270 */
[C---:B------:R-:W-:Y:S02]  /*08d0*/  LOP3.LUT R23, R109.reuse, 0x60, RZ, 0xfc, !PT ;  /* 0x000000606d177812 */ /* 0x040fe400078efcff */
[C---:B------:R-:W-:Y:S02]  /*08e0*/  LOP3.LUT R24, R109.reuse, 0x80, RZ, 0xfc, !PT ;  /* 0x000000806d187812 */ /* 0x040fe400078efcff */
[C---:B------:R-:W-:Y:S02]  /*08f0*/  LOP3.LUT R25, R109.reuse, 0xa0, RZ, 0xfc, !PT ;  /* 0x000000a06d197812 */ /* 0x040fe400078efcff */
[C---:B------:R-:W-:Y:S02]  /*0900*/  LOP3.LUT R26, R109.reuse, 0xc0, RZ, 0xfc, !PT ;  /* 0x000000c06d1a7812 */ /* 0x040fe400078efcff */
[----:B------:R-:W-:Y:S01]  /*0910*/  ISETP.GE.AND P0, PT, R22, UR7, PT ;  /* 0x0000000716007c0c */ /* 0x000fe2000bf06270 */
[----:B------:R0:W3:Y:S01]  /*0920*/  @!P2 LDG.E R5, [R2.64] ;  /* 0x000000200205a981 */ /* 0x0000e2000c1e1900 */
[----:B------:R-:W-:-:S02]  /*0930*/  LOP3.LUT R27, R109, 0xe0, RZ, 0xfc, !PT ;  /* 0x000000e06d1b7812 */ /* 0x000fc400078efcff */
[----:B------:R-:W-:Y:S01]  /*0940*/  ISETP.GE.AND P4, PT, R23, UR7, PT ;  /* 0x0000000717007c0c */ /* 0x000fe2000bf86270 */
[----:B------:R0:W4:Y:S01]  /*0950*/  @!P1 LDG.E R4, [R2.64+0x80] ;  /* 0x0000802002049981 */ /* 0x000122000c1e1900 */
[----:B------:R-:W-:Y:S02]  /*0960*/  LOP3.LUT R29, R109, 0x100, RZ, 0xfc, !PT ;  /* 0x000001006d1d7812 */ /* 0x000fe400078efcff */
[----:B------:R-:W-:Y:S02]  /*0970*/  ISETP.GE.AND P6, PT, R24, UR7, PT ;  /* 0x0000000718007c0c */ /* 0x000fe4000bfc6270 */
[----:B------:R-:W-:Y:S02]  /*0980*/  ISETP.GE.AND P5, PT, R25, UR7, PT ;  /* 0x0000000719007c0c */ /* 0x000fe4000bfa6270 */
[----:B------:R-:W-:Y:S01]  /*0990*/  ISETP.GE.AND P3, PT, R26, UR7, PT ;  /* 0x000000071a007c0c */ /* 0x000fe2000bf66270 */
[----:B------:R0:W5:Y:S01]  /*09a0*/  @!P0 LDG.E R7, [R2.64+0x100] ;  /* 0x0001002002078981 */ /* 0x000162000c1e1900 */
[----:B------:R-:W-:-:S02]  /*09b0*/  ISETP.GE.AND P2, PT, R27, UR7, PT ;  /* 0x000000071b007c0c */ /* 0x000fc4000bf46270 */
[----:B------:R-:W-:Y:S01]  /*09c0*/  ISETP.GE.AND P1, PT, R29, UR7, PT ;  /* 0x000000071d007c0c */ /* 0x000fe2000bf26270 */
[----:B--2---:R0:W2:Y:S01]  /*09d0*/  @!P4 LDG.E R6, [R2.64+0x180] ;  /* 0x000180200206c981 */ /* 0x0040a2000c1e1900 */
[C---:B------:R-:W-:Y:S02]  /*09e0*/  LOP3.LUT R31, R109.reuse, 0x120, RZ, 0xfc, !PT ;  /* 0x000001206d1f7812 */ /* 0x040fe400078efcff */
[C---:B------:R-:W-:Y:S01]  /*09f0*/  LOP3.LUT R33, R109.reuse, 0x140, RZ, 0xfc, !PT ;  /* 0x000001406d217812 */ /* 0x040fe200078efcff */
[----:B------:R0:W2:Y:S01]  /*0a00*/  @!P6 LDG.E R9, [R2.64+0x200] ;  /* 0x000200200209e981 */ /* 0x0000a2000c1e1900 */
[C---:B------:R-:W-:Y:S02]  /*0a10*/  LOP3.LUT R35, R109.reuse, 0x160, RZ, 0xfc, !PT ;  /* 0x000001606d237812 */ /* 0x040fe400078efcff */
[C---:B------:R-:W-:Y:S01]  /*0a20*/  LOP3.LUT R37, R109.reuse, 0x180, RZ, 0xfc, !PT ;  /* 0x000001806d257812 */ /* 0x040fe200078efcff */
[----:B------:R0:W2:Y:S01]  /*0a30*/  @!P5 LDG.E R8, [R2.64+0x280] ;  /* 0x000280200208d981 */ /* 0x0000a2000c1e1900 */
[----:B------:R-:W-:-:S02]  /*0a40*/  LOP3.LUT R38, R109, 0x1a0, RZ, 0xfc, !PT ;  /* 0x000001a06d267812 */ /* 0x000fc400078efcff */
[----:B------:R-:W-:Y:S01]  /*0a50*/  ISETP.GE.AND P0, PT, R31, UR7, PT ;  /* 0x000000071f007c0c */ /* 0x000fe2000bf06270 */
[----:B------:R0:W2:Y:S01]  /*0a60*/  @!P3 LDG.E R11, [R2.64+0x300] ;  /* 0x00030020020bb981 */ /* 0x0000a2000c1e1900 */
[----:B------:R-:W-:Y:S02]  /*0a70*/  LOP3.LUT R39, R109, 0x1c0, RZ, 0xfc, !PT ;  /* 0x000001c06d277812 */ /* 0x000fe400078efcff */
[----:B------:R-:W-:Y:S01]  /*0a80*/  ISETP.GE.AND P4, PT, R33, UR7, PT ;  /* 0x0000000721007c0c */ /* 0x000fe2000bf86270 */
[----:B------:R0:W2:Y:S01]  /*0a90*/  @!P2 LDG.E R10, [R2.64+0x380] ;  /* 0x00038020020aa981 */ /* 0x0000a2000c1e1900 */
[----:B------:R-:W-:Y:S02]  /*0aa0*/  LOP3.LUT R40, R109, 0x1e0, RZ, 0xfc, !PT ;  /* 0x000001e06d287812 */ /* 0x000fe400078efcff */
[----:B------:R-:W-:Y:S01]  /*0ab0*/  ISETP.GE.AND P6, PT, R35, UR7, PT ;  /* 0x0000000723007c0c */ /* 0x000fe2000bfc6270 */
[----:B------:R0:W2:Y:S01]  /*0ac0*/  @!P1 LDG.E R13, [R2.64+0x400] ;  /* 0x00040020020d9981 */ /* 0x0000a2000c1e1900 */
[----:B------:R-:W-:-:S02]  /*0ad0*/  ISETP.GE.AND P5, PT, R37, UR7, PT ;  /* 0x0000000725007c0c */ /* 0x000fc4000bfa6270 */
[----:B------:R-:W-:Y:S01]  /*0ae0*/  ISETP.GE.AND P3, PT, R38, UR7, PT ;  /* 0x0000000726007c0c */ /* 0x000fe2000bf66270 */
[----:B------:R-:W-:Y:S01]  /*0af0*/  HFMA2.MMA R18, -RZ, RZ, 0, 0 ;  /* 0x00000000ff127435 */ /* 0x000fe200000001ff */
[----:B------:R-:W-:Y:S01]  /*0b00*/  ISETP.GE.AND P2, PT, R39, UR7, PT ;  /* 0x0000000727007c0c */ /* 0x000fe2000bf46270 */
[----:B------:R-:W-:Y:S01]  /*0b10*/  CS2R R14, SRZ ;  /* 0x00000000000e7805 */ /* 0x000fe2000001ff00 */
[----:B------:R-:W-:Y:S01]  /*0b20*/  ISETP.GE.AND P1, PT, R40, UR7, PT ;  /* 0x0000000728007c0c */ /* 0x000fe2000bf26270 */
[----:B------:R-:W-:Y:S01]  /*0b30*/  CS2R R16, SRZ ;  /* 0x0000000000107805 */ /* 0x000fe2000001ff00 */
[----:B------:R-:W-:Y:S01]  /*0b40*/  MOV R20, RZ ;  /* 0x000000ff00147202 */ /* 0x000fe20000000f00 */
[----:B------:R0:W2:Y:S04]  /*0b50*/  @!P0 LDG.E R12, [R2.64+0x480] ;  /* 0x00048020020c8981 */ /* 0x0000a8000c1e1900 */
[----:B------:R0:W2:Y:S04]  /*0b60*/  @!P4 LDG.E R15, [R2.64+0x500] ;  /* 0x00050020020fc981 */ /* 0x0000a8000c1e1900 */
[----:B------:R0:W2:Y:S04]  /*0b70*/  @!P6 LDG.E R14, [R2.64+0x580] ;  /* 0x00058020020ee981 */ /* 0x0000a8000c1e1900 */
[----:B------:R0:W2:Y:S04]  /*0b80*/  @!P5 LDG.E R17, [R2.64+0x600] ;  /* 0x000600200211d981 */ /* 0x0000a8000c1e1900 */
[----:B------:R0:W2:Y:S04]  /*0b90*/  @!P3 LDG.E R18, [R2.64+0x680] ;  /* 0x000680200212b981 */ /* 0x0000a8000c1e1900 */
[----:B------:R0:W2:Y:S04]  /*0ba0*/  @!P2 LDG.E R16, [R2.64+0x700] ;  /* 0x000700200210a981 */ /* 0x0000a8000c1e1900 */
[----:B------:R0:W2:Y:S01]  /*0bb0*/  @!P1 LDG.E R20, [R2.64+0x780] ;  /* 0x0007802002149981 */ /* 0x0000a2000c1e1900 */
[----:B------:R-:W-:-:S02]  /*0bc0*/  ISETP.GE.AND P2, PT, R19, UR7, PT ;  /* 0x0000000713007c0c */ /* 0x000fc4000bf46270 */
[----:B------:R-:W-:Y:S02]  /*0bd0*/  IADD3 R85, R0, R111, RZ ;  /* 0x0000006f00557210 */ /* 0x000fe40007ffe0ff */
[----:B------:R-:W-:Y:S02]  /*0be0*/  ISETP.GE.AND P3, PT, R22, UR7, PT ;  /* 0x0000000716007c0c */ /* 0x000fe4000bf66270 */
[C---:B------:R-:W-:Y:S02]  /*0bf0*/  IADD3 R22, R85.reuse, 0x20, RZ ;  /* 0x0000002055167810 */ /* 0x040fe40007ffe0ff */
[C---:B------:R-:W-:Y:S02]  /*0c00*/  IADD3 R106, R85.reuse, 0x40, RZ ;  /* 0x00000040556a7810 */ /* 0x040fe40007ffe0ff */
[----:B0-----:R-:W-:Y:S02]  /*0c10*/  IADD3 R2, R85, 0x60, RZ ;  /* 0x0000006055027810 */ /* 0x001fe40007ffe0ff */
[----:B------:R-:W-:-:S02]  /*0c20*/  ISETP.GE.AND P6, PT, R24, UR7, PT ;  /* 0x0000000718007c0c */ /* 0x000fc4000bfc6270 */
[CC--:B------:R-:W-:Y:S02]  /*0c30*/  LEA.HI.SX32 R108, R85.reuse, R85.reuse, 0x1b ;  /* 0x00000055556c7211 */ /* 0x0c0fe400078fdaff */
[----:B------:R-:W-:Y:S02]  /*0c40*/  IADD3 R104, R85, 0x80, RZ ;  /* 0x0000008055687810 */ /* 0x000fe40007ffe0ff */
[----:B------:R-:W-:Y:S02]  /*0c50*/  LOP3.LUT R21, R21, 0xffffff7f, RZ, 0xc0, !PT ;  /* 0xffffff7f15157812 */ /* 0x000fe400078ec0ff */
[----:B------:R-:W-:Y:S02]  /*0c60*/  IADD3 R24, R85, 0xa0, RZ ;  /* 0x000000a055187810 */ /* 0x000fe40007ffe0ff */
[----:B------:R-:W-:Y:S02]  /*0c70*/  LEA.HI.SX32 R107, R22, R85, 0x1b ;  /* 0x00000055166b7211 */ /* 0x000fe400078fdaff */
[----:B------:R-:W-:-:S02]  /*0c80*/  ISETP.GE.AND P0, PT, R26, UR7, PT ;  /* 0x000000071a007c0c */ /* 0x000fc4000bf06270 */
[C---:B------:R-:W-:Y:S02]  /*0c90*/  IADD3 R102, R85.reuse, 0xc0, RZ ;  /* 0x000000c055667810 */ /* 0x040fe40007ffe0ff */
[-C--:B------:R-:W-:Y:S02]  /*0ca0*/  LEA.HI.SX32 R106, R106, R85.reuse, 0x1b ;  /* 0x000000556a6a7211 */ /* 0x080fe400078fdaff */
[C---:B------:R-:W-:Y:S02]  /*0cb0*/  IADD3 R26, R85.reuse, 0xe0, RZ ;  /* 0x000000e0551a7810 */ /* 0x040fe40007ffe0ff */
[-C--:B------:R-:W-:Y:S02]  /*0cc0*/  LEA.HI.SX32 R105, R2, R85.reuse, 0x1b ;  /* 0x0000005502697211 */ /* 0x080fe400078fdaff */
[----:B------:R-:W-:Y:S02]  /*0cd0*/  IADD3 R100, R85, 0x100, RZ ;  /* 0x0000010055647810 */ /* 0x000fe40007ffe0ff */
[----:B------:R-:W-:-:S02]  /*0ce0*/  LEA.HI.SX32 R104, R104, R85, 0x1b ;  /* 0x0000005568687211 */ /* 0x000fc400078fdaff */
[----:B------:R-:W-:Y:S02]  /*0cf0*/  @P2 LOP3.LUT R21, R21, 0x80, RZ, 0xfc, !PT ;  /* 0x0000008015152812 */ /* 0x000fe400078efcff */
[C---:B------:R-:W-:Y:S02]  /*0d00*/  IADD3 R28, R85.reuse, 0x120, RZ ;  /* 0x00000120551c7810 */ /* 0x040fe40007ffe0ff */
[-C--:B------:R-:W-:Y:S02]  /*0d10*/  LEA.HI.SX32 R103, R24, R85.reuse, 0x1b ;  /* 0x0000005518677211 */ /* 0x080fe400078fdaff */
[C---:B------:R-:W-:Y:S02]  /*0d20*/  IADD3 R98, R85.reuse, 0x140, RZ ;  /* 0x0000014055627810 */ /* 0x040fe40007ffe0ff */
[----:B------:R-:W-:Y:S02]  /*0d30*/  LEA.HI.SX32 R102, R102, R85, 0x1b ;  /* 0x0000005566667211 */ /* 0x000fe400078fdaff */
[----:B------:R-:W-:-:S02]  /*0d40*/  IADD3 R30, R85, 0x160, RZ ;  /* 0x00000160551e7810 */ /* 0x000fc40007ffe0ff */
[-C--:B------:R-:W-:Y:S02]  /*0d50*/  LEA.HI.SX32 R101, R26, R85.reuse, 0x1b ;  /* 0x000000551a657211 */ /* 0x080fe400078fdaff */
[----:B------:R-:W-:Y:S02]  /*0d60*/  ISETP.GE.AND P5, PT, R23, UR7, PT ;  /* 0x0000000717007c0c */ /* 0x000fe4000bfa6270 */
[----:B------:R-:W-:Y:S02]  /*0d70*/  IADD3 R96, R85, 0x180, RZ ;  /* 0x0000018055607810 */ /* 0x000fe40007ffe0ff */
[----:B------:R-:W-:Y:S02]  /*0d80*/  LEA.HI.SX32 R100, R100, R85, 0x1b ;  /* 0x0000005564647211 */ /* 0x000fe400078fdaff */
[----:B------:R-:W-:Y:S02]  /*0d90*/  LOP3.LUT R21, R21, 0xffffffbf, RZ, 0xc0, !PT ;  /* 0xffffffbf15157812 */ /* 0x000fe400078ec0ff */
[----:B------:R-:W-:-:S02]  /*0da0*/  IADD3 R32, R85, 0x1a0, RZ ;  /* 0x000001a055207810 */ /* 0x000fc40007ffe0ff */
[-C--:B------:R-:W-:Y:S02]  /*0db0*/  LEA.HI.SX32 R99, R28, R85.reuse, 0x1b ;  /* 0x000000551c637211 */ /* 0x080fe400078fdaff */
[C---:B------:R-:W-:Y:S02]  /*0dc0*/  IADD3 R34, R85.reuse, 0x1c0, RZ ;  /* 0x000001c055227810 */ /* 0x040fe40007ffe0ff */
[-C--:B------:R-:W-:Y:S02]  /*0dd0*/  LEA.HI.SX32 R98, R98, R85.reuse, 0x1b ;  /* 0x0000005562627211 */ /* 0x080fe400078fdaff */
[----:B------:R-:W-:Y:S02]  /*0de0*/  IADD3 R36, R85, 0x1e0, RZ ;  /* 0x000001e055247810 */ /* 0x000fe40007ffe0ff */
[-C--:B------:R-:W-:Y:S02]  /*0df0*/  LEA.HI.SX32 R97, R30, R85.reuse, 0x1b ;  /* 0x000000551e617211 */ /* 0x080fe400078fdaff */
[----:B------:R-:W-:-:S02]  /*0e00*/  LEA.HI.SX32 R96, R96, R85, 0x1b ;  /* 0x0000005560607211 */ /* 0x000fc400078fdaff */
[----:B------:R-:W-:Y:S02]  /*0e10*/  @P3 LOP3.LUT R21, R21, 0x40, RZ, 0xfc, !PT ;  /* 0x0000004015153812 */ /* 0x000fe400078efcff */
[-C--:B------:R-:W-:Y:S02]  /*0e20*/  LEA.HI.SX32 R95, R32, R85.reuse, 0x1b ;  /* 0x00000055205f7211 */ /* 0x080fe400078fdaff */
[----:B------:R-:W-:Y:S02]  /*0e30*/  LEA R0, R111, R0, 0x4 ;  /* 0x000000006f007211 */ /* 0x000fe400078e20ff */
[-C--:B------:R-:W-:Y:S02]  /*0e40*/  LEA.HI.SX32 R93, R34, R85.reuse, 0x1b ;  /* 0x00000055225d7211 */ /* 0x080fe400078fdaff */
[----:B------:R-:W-:Y:S02]  /*0e50*/  LEA.HI.SX32 R85, R36, R85, 0x1b ;  /* 0x0000005524557211 */ /* 0x000fe400078fdaff */
[----:B------:R-:W-:-:S02]  /*0e60*/  LOP3.LUT R21, R21, 0xffffffdf, RZ, 0xc0, !PT ;  /* 0xffffffdf15157812 */ /* 0x000fc400078ec0ff */
[----:B------:R-:W-:Y:S02]  /*0e70*/  LEA.HI.SX32 R83, R0, R0, 0x1b ;  /* 0x0000000000537211 */ /* 0x000fe400078fdaff */
[----:B------:R-:W-:Y:S02]  /*0e80*/  @P5 LOP3.LUT R21, R21, 0x20, RZ, 0xfc, !PT ;  /* 0x0000002015155812 */ /* 0x000fe400078efcff */
[----:B------:R-:W-:Y:S02]  /*0e90*/  ISETP.GE.AND P4, PT, R25, UR7, PT ;  /* 0x0000000719007c0c */ /* 0x000fe4000bf86270 */
[----:B------:R-:W-:-:S04]  /*0ea0*/  LOP3.LUT R21, R21, 0xffffffef, RZ, 0xc0, !PT ;  /* 0xffffffef15157812 */ /* 0x000fc800078ec0ff */
[----:B------:R-:W-:-:S04]  /*0eb0*/  @P6 LOP3.LUT R21, R21, 0x10, RZ, 0xfc, !PT ;  /* 0x0000001015156812 */ /* 0x000fc800078efcff */
[----:B------:R-:W-:Y:S02]  /*0ec0*/  LOP3.LUT R21, R21, 0xfffffff7, RZ, 0xc0, !PT ;  /* 0xfffffff715157812 */ /* 0x000fe400078ec0ff */
[----:B------:R-:W-:Y:S02]  /*0ed0*/  MOV R150, UR22 ;  /* 0x0000001600967c02 */ /* 0x000fe40008000f00 */
[----:B------:R-:W-:Y:S02]  /*0ee0*/  @P4 LOP3.LUT R21, R21, 0x8, RZ, 0xfc, !PT ;  /* 0x0000000815154812 */ /* 0x000fe400078efcff */
[----:B------:R-:W-:Y:S02]  /*0ef0*/  MOV R151, UR23 ;  /* 0x0000001700977c02 */ /* 0x000fe40008000f00 */
[----:B------:R-:W-:Y:S02]  /*0f00*/  ISETP.GE.AND P1, PT, R109, UR7, PT ;  /* 0x000000076d007c0c */ /* 0x000fe4000bf26270 */
[----:B------:R-:W-:Y:S01]  /*0f10*/  LOP3.LUT R21, R21, 0xfffffffb, RZ, 0xc0, !PT ;  /* 0xfffffffb15157812 */ /* 0x000fe200078ec0ff */
[----:B------:R-:W-:-:S03]  /*0f20*/  IMAD.WIDE R150, R109, 0x4, R150 ;  /* 0x000000046d967825 */ /* 0x000fc600078e0296 */
[----:B------:R-:W-:-:S04]  /*0f30*/  @P0 LOP3.LUT R21, R21, 0x4, RZ, 0xfc, !PT ;  /* 0x0000000415150812 */ /* 0x000fc800078efcff */
[----:B------:R-:W-:-:S04]  /*0f40*/  LOP3.LUT R21, R21, 0xfffffeff, RZ, 0xc0, !PT ;  /* 0xfffffeff15157812 */ /* 0x000fc800078ec0ff */
[----:B------:R-:W-:-:S04]  /*0f50*/  @P1 LOP3.LUT R21, R21, 0x100, RZ, 0xfc, !PT ;  /* 0x0000010015151812 */ /* 0x000fc800078efcff */
[----:B------:R-:W-:Y:S01]  /*0f60*/  LOP3.LUT R21, R21, 0xfffffffd, RZ, 0xc0, !PT ;  /* 0xfffffffd15157812 */ /* 0x000fe200078ec0ff */
[----:B------:R-:W-:Y:S01]  /*0f70*/  CS2R R2, SRZ ;  /* 0x0000000000027805 */ /* 0x000fe2000001ff00 */
[----:B---3--:R-:W-:Y:S04]  /*0f80*/  STS [R108.X4], R5 ;  /* 0x000000056c007388 */ /* 0x008fe80000004800 */
[----:B----4-:R-:W-:Y:S04]  /*0f90*/  STS [R107.X4+0x80], R4 ;  /* 0x000080046b007388 */ /* 0x010fe80000004800 */
[----:B-----5:R-:W-:Y:S04]  /*0fa0*/  STS [R106.X4+0x100], R7 ;  /* 0x000100076a007388 */ /* 0x020fe80000004800 */
[----:B--2---:R-:W-:Y:S04]  /*0fb0*/  STS [R105.X4+0x180], R6 ;  /* 0x0001800669007388 */ /* 0x004fe80000004800 */
[----:B------:R-:W-:Y:S04]  /*0fc0*/  STS [R104.X4+0x200], R9 ;  /* 0x0002000968007388 */ /* 0x000fe80000004800 */
[----:B------:R0:W-:Y:S04]  /*0fd0*/  STS [R103.X4+0x280], R8 ;  /* 0x0002800867007388 */ /* 0x0001e80000004800 */
[----:B------:R-:W-:Y:S04]  /*0fe0*/  STS [R102.X4+0x300], R11 ;  /* 0x0003000b66007388 */ /* 0x000fe80000004800 */
[----:B------:R2:W-:Y:S04]  /*0ff0*/  STS [R101.X4+0x380], R10 ;  /* 0x0003800a65007388 */ /* 0x0005e80000004800 */
[----:B------:R-:W-:Y:S04]  /*1000*/  STS [R100.X4+0x400], R13 ;  /* 0x0004000d64007388 */ /* 0x000fe80000004800 */
[----:B------:R-:W-:Y:S04]  /*1010*/  STS [R99.X4+0x480], R12 ;  /* 0x0004800c63007388 */ /* 0x000fe80000004800 */
[----:B------:R-:W-:Y:S04]  /*1020*/  STS [R98.X4+0x500], R15 ;  /* 0x0005000f62007388 */ /* 0x000fe80000004800 */
[----:B------:R-:W-:Y:S04]  /*1030*/  STS [R97.X4+0x580], R14 ;  /* 0x0005800e61007388 */ /* 0x000fe80000004800 */
[----:B------:R-:W-:Y:S04]  /*1040*/  STS [R96.X4+0x600], R17 ;  /* 0x0006001160007388 */ /* 0x000fe80000004800 */
        /* <DEDUP_REMOVED lines=22> */
[----:B--2---:R-:W-:-:S05]  /*11b0*/  CS2R R10, SRZ ;  /* 0x00000000000a7805 */ /* 0x004fca000001ff00 */
[----:B------:R-:W2:Y:S01]  /*11c0*/  @!P0 LDG.E R9, [R150.64+0x300] ;  /* 0x0003002096098981 */ /* 0x000ea2000c1e1900 */
[----:B------:R-:W-:Y:S01]  /*11d0*/  ISETP.GE.AND P0, PT, R27, UR7, PT ;  /* 0x000000071b007c0c */ /* 0x000fe2000bf06270 */
[----:B------:R-:W-:Y:S01]  /*11e0*/  CS2R R4, SRZ ;  /* 0x0000000000047805 */ /* 0x000fe2000001ff00 */
[----:B------:R-:W-:Y:S01]  /*11f0*/  CS2R R6, SRZ ;  /* 0x0000000000067805 */ /* 0x000fe2000001ff00 */
[----:B------:R-:W5:Y:S04]  /*1200*/  @!P1 LDG.E R3, [R150.64] ;  /* 0x0000002096039981 */ /* 0x000f68000c1e1900 */
[----:B------:R-:W2:Y:S06]  /*1210*/  @!P2 LDG.E R2, [R150.64+0x80] ;  /* 0x000080209602a981 */ /* 0x000eac000c1e1900 */
[----:B------:R-:W-:Y:S01]  /*1220*/  @P0 LOP3.LUT R21, R21, 0x2, RZ, 0xfc, !PT ;  /* 0x0000000215150812 */ /* 0x000fe200078efcff */
[----:B------:R-:W2:Y:S01]  /*1230*/  @!P0 LDG.E R8, [R150.64+0x380] ;  /* 0x0003802096088981 */ /* 0x000ea2000c1e1900 */
[----:B------:R-:W-:-:S02]  /*1240*/  ISETP.GE.AND P0, PT, R29, UR7, PT ;  /* 0x000000071d007c0c */ /* 0x000fc4000bf06270 */
[----:B------:R-:W-:Y:S01]  /*1250*/  LOP3.LUT R21, R21, 0xfffffffe, RZ, 0xc0, !PT ;  /* 0xfffffffe15157812 */ /* 0x000fe200078ec0ff */
[----:B------:R-:W2:Y:S01]  /*1260*/  @!P3 LDG.E R5, [R150.64+0x100] ;  /* 0x000100209605b981 */ /* 0x000ea2000c1e1900 */
[----:B------:R-:W-:Y:S02]  /*1270*/  ISETP.GE.AND P1, PT, R33, UR7, PT ;  /* 0x0000000721007c0c */ /* 0x000fe4000bf26270 */
[----:B------:R-:W-:Y:S01]  /*1280*/  ISETP.GE.AND P2, PT, R35, UR7, PT ;  /* 0x0000000723007c0c */ /* 0x000fe2000bf46270 */
[----:B------:R-:W2:Y:S01]  /*1290*/  @!P4 LDG.E R6, [R150.64+0x280] ;  /* 0x000280209606c981 */ /* 0x000ea2000c1e1900 */
[----:B------:R-:W-:-:S03]  /*12a0*/  ISETP.GE.AND P3, PT, R37, UR7, PT ;  /* 0x0000000725007c0c */ /* 0x000fc6000bf66270 */
[----:B------:R-:W2:Y:S02]  /*12b0*/  @!P5 LDG.E R4, [R150.64+0x180] ;  /* 0x000180209604d981 */ /* 0x000ea4000c1e1900 */
[----:B------:R-:W-:Y:S02]  /*12c0*/  @P0 LOP3.LUT R21, R21, 0x1, RZ, 0xfc, !PT ;  /* 0x0000000115150812 */ /* 0x000fe400078efcff */
[----:B------:R-:W2:Y:S01]  /*12d0*/  @!P0 LDG.E R11, [R150.64+0x400] ;  /* 0x00040020960b8981 */ /* 0x000ea2000c1e1900 */
[----:B------:R-:W-:Y:S02]  /*12e0*/  ISETP.GE.AND P0, PT, R31, UR7, PT ;  /* 0x000000071f007c0c */ /* 0x000fe4000bf06270 */
[----:B------:R-:W-:Y:S01]  /*12f0*/  ISETP.GE.AND P4, PT, R38, UR7, PT ;  /* 0x0000000726007c0c */ /* 0x000fe2000bf86270 */
[----:B------:R-:W2:Y:S01]  /*1300*/  @!P6 LDG.E R7, [R150.64+0x200] ;  /* 0x000200209607e981 */ /* 0x000ea2000c1e1900 */
[----:B------:R-:W-:Y:S01]  /*1310*/  ISETP.GE.AND P5, PT, R39, UR7, PT ;  /* 0x0000000727007c0c */ /* 0x000fe2000bfa6270 */
[----:B---3--:R-:W-:Y:S01]  /*1320*/  HFMA2.MMA R16, -RZ, RZ, 0, 0 ;  /* 0x00000000ff107435 */ /* 0x008fe200000001ff */
[----:B------:R-:W-:Y:S01]  /*1330*/  ISETP.GE.AND P6, PT, R40, UR7, PT ;  /* 0x0000000728007c0c */ /* 0x000fe2000bfc6270 */
[----:B------:R-:W-:Y:S01]  /*1340*/  CS2R R12, SRZ ;  /* 0x00000000000c7805 */ /* 0x000fe2000001ff00 */
[----:B------:R-:W-:Y:S01]  /*1350*/  CS2R R14, SRZ ;  /* 0x00000000000e7805 */ /* 0x000fe2000001ff00 */
[----:B------:R-:W-:-:S04]  /*1360*/  MOV R18, RZ ;  /* 0x000000ff00127202 */ /* 0x000fc80000000f00 */
[----:B------:R-:W3:Y:S04]  /*1370*/  @!P0 LDG.E R10, [R150.64+0x480] ;  /* 0x00048020960a8981 */ /* 0x000ee8000c1e1900 */
[----:B------:R-:W3:Y:S04]  /*1380*/  @!P1 LDG.E R13, [R150.64+0x500] ;  /* 0x00050020960d9981 */ /* 0x000ee8000c1e1900 */
[----:B------:R-:W3:Y:S04]  /*1390*/  @!P2 LDG.E R12, [R150.64+0x580] ;  /* 0x00058020960ca981 */ /* 0x000ee8000c1e1900 */
[----:B------:R-:W3:Y:S04]  /*13a0*/  @!P3 LDG.E R15, [R150.64+0x600] ;  /* 0x00060020960fb981 */ /* 0x000ee8000c1e1900 */
[----:B------:R-:W3:Y:S04]  /*13b0*/  @!P4 LDG.E R16, [R150.64+0x680] ;  /* 0x000680209610c981 */ /* 0x000ee8000c1e1900 */
[----:B------:R-:W3:Y:S04]  /*13c0*/  @!P5 LDG.E R14, [R150.64+0x700] ;  /* 0x00070020960ed981 */ /* 0x000ee8000c1e1900 */
[----:B------:R-:W3:Y:S01]  /*13d0*/  @!P6 LDG.E R18, [R150.64+0x780] ;  /* 0x000780209612e981 */ /* 0x000ee2000c1e1900 */
[----:B------:R-:W-:-:S02]  /*13e0*/  P2R R28, PR, RZ, 0x1 ;  /* 0x00000001ff1c7803 */ /* 0x000fc40000000000 */
[----:B------:R-:W-:-:S04]  /*13f0*/  LOP3.LUT P0, RZ, R21, 0x2, RZ, 0xc0, !PT ;  /* 0x0000000215ff7812 */ /* 0x000fc8000780c0ff */
[----:B------:R-:W-:Y:S02]  /*1400*/  P2R R27, PR, RZ, 0x1 ;  /* 0x00000001ff1b7803 */ /* 0x000fe40000000000 */
        /* <DEDUP_REMOVED lines=9> */
[----:B----4-:R-:W-:Y:S02]  /*14a0*/  P2R R20, PR, RZ, 0x1 ;  /* 0x00000001ff147803 */ /* 0x010fe40000000000 */
[----:B------:R-:W-:-:S04]  /*14b0*/  LOP3.LUT P0, RZ, R21, 0x80, RZ, 0xc0, !PT ;  /* 0x0000008015ff7812 */ /* 0x000fc8000780c0ff */
[----:B------:R-:W-:Y:S02]  /*14c0*/  P2R R19, PR, RZ, 0x1 ;  /* 0x00000001ff137803 */ /* 0x000fe40000000000 */
[----:B------:R-:W-:-:S04]  /*14d0*/  LOP3.LUT P0, RZ, R21, 0x40, RZ, 0xc0, !PT ;  /* 0x0000004015ff7812 */ /* 0x000fc8000780c0ff */
[----:B------:R-:W-:Y:S02]  /*14e0*/  P2R R0, PR, RZ, 0x1 ;  /* 0x00000001ff007803 */ /* 0x000fe40000000000 */
[----:B------:R-:W-:Y:S01]  /*14f0*/  LOP3.LUT P0, RZ, R21, 0x100, RZ, 0xc0, !PT ;  /* 0x0000010015ff7812 */ /* 0x000fe2000780c0ff */
[----:B-----5:R-:W-:Y:S04]  /*1500*/  STS [R108.X4], R3 ;  /* 0x000000036c007388 */ /* 0x020fe80000004800 */
[----:B--2---:R0:W-:Y:S04]  /*1510*/  STS [R107.X4+0x80], R2 ;  /* 0x000080026b007388 */ /* 0x0041e80000004800 */
[----:B------:R-:W-:Y:S04]  /*1520*/  STS [R106.X4+0x100], R5 ;  /* 0x000100056a007388 */ /* 0x000fe80000004800 */
[----:B------:R2:W-:Y:S04]  /*1530*/  STS [R105.X4+0x180], R4 ;  /* 0x0001800469007388 */ /* 0x0005e80000004800 */
[----:B------:R-:W-:Y:S04]  /*1540*/  STS [R104.X4+0x200], R7 ;  /* 0x0002000768007388 */ /* 0x000fe80000004800 */
[----:B------:R4:W-:Y:S04]  /*1550*/  STS [R103.X4+0x280], R6 ;  /* 0x0002800667007388 */ /* 0x0009e80000004800 */
[----:B------:R-:W-:Y:S04]  /*1560*/  STS [R102.X4+0x300], R9 ;  /* 0x0003000966007388 */ /* 0x000fe80000004800 */
[----:B------:R5:W-:Y:S04]  /*1570*/  STS [R101.X4+0x380], R8 ;  /* 0x0003800865007388 */ /* 0x000be80000004800 */
[----:B------:R-:W-:Y:S04]  /*1580*/  STS [R100.X4+0x400], R11 ;  /* 0x0004000b64007388 */ /* 0x000fe80000004800 */
[----:B---3--:R3:W-:Y:S04]  /*1590*/  STS [R99.X4+0x480], R10 ;  /* 0x0004800a63007388 */ /* 0x0087e80000004800 */
[----:B------:R-:W-:Y:S04]  /*15a0*/  STS [R98.X4+0x500], R13 ;  /* 0x0005000d62007388 */ /* 0x000fe80000004800 */
[----:B------:R1:W-:Y:S04]  /*15b0*/  STS [R97.X4+0x580], R12 ;  /* 0x0005800c61007388 */ /* 0x0003e80000004800 */
[----:B------:R-:W-:Y:S04]  /*15c0*/  STS [R96.X4+0x600], R15 ;  /* 0x0006000f60007388 */ /* 0x000fe80000004800 */
[----:B------:R0:W-:Y:S04]  /*15d0*/  STS [R95.X4+0x680], R16 ;  /* 0x000680105f007388 */ /* 0x0001e80000004800 */
[----:B------:R0:W-:Y:S04]  /*15e0*/  STS [R93.X4+0x700], R14 ;  /* 0x0007000e5d007388 */ /* 0x0001e80000004800 */
[----:B------:R0:W-:Y:S01]  /*15f0*/  STS [R85.X4+0x780], R18 ;  /* 0x0007801255007388 */ /* 0x0001e20000004800 */
[----:B------:R-:W-:-:S06]  /*1600*/  NOP ;  /* 0x0000000000007918 */ /* 0x000fcc0000000000 */
[----:B------:R-:W0:Y:S04]  /*1610*/  LDS R53, [R83.X4] ;  /* 0x0000000053357984 */ /* 0x000e280000004800 */
[----:B------:R-:W0:Y:S04]  /*1620*/  LDS R52, [R83.X4+0x4] ;  /* 0x0000040053347984 */ /* 0x000e280000004800 */
[----:B------:R-:W0:Y:S04]  /*1630*/  LDS R51, [R83.X4+0x8] ;  /* 0x0000080053337984 */ /* 0x000e280000004800 */
[----:B------:R-:W0:Y:S04]  /*1640*/  LDS R50, [R83.X4+0xc] ;  /* 0x00000c0053327984 */ /* 0x000e280000004800 */
[----:B------:R-:W0:Y:S04]  /*1650*/  LDS R49, [R83.X4+0x10] ;  /* 0x0000100053317984 */ /* 0x000e280000004800 */
[----:B------:R-:W0:Y:S04]  /*1660*/  LDS R48, [R83.X4+0x14] ;  /* 0x0000140053307984 */ /* 0x000e280000004800 */
[----:B------:R-:W1:Y:S04]  /*1670*/  LDS R47, [R83.X4+0x18] ;  /* 0x00001800532f7984 */ /* 0x000e680000004800 */
        /* <DEDUP_REMOVED lines=8> */
[----:B------:R-:W1:Y:S01]  /*1700*/  LDS R17, [R83.X4+0x3c] ;  /* 0x00003c0053117984 */ /* 0x000e620000004800 */
[----:B0-----:R-:W-:-:S02]  /*1710*/  MOV R2, UR24 ;  /* 0x0000001800027c02 */ /* 0x001fc40008000f00 */
[----:B------:R-:W-:Y:S01]  /*1720*/  MOV R3, UR25 ;  /* 0x0000001900037c02 */ /* 0x000fe20008000f00 */
[----:B--2---:R-:W-:-:S04]  /*1730*/  CS2R R4, SRZ ;  /* 0x0000000000047805 */ /* 0x004fc8000001ff00 */
[----:B------:R-:W-:Y:S01]  /*1740*/  IMAD.WIDE R2, R109, 0x4, R2 ;  /* 0x000000046d027825 */ /* 0x000fe200078e0202 */
[----:B------:R-:W-:Y:S01]  /*1750*/  BAR.SYNC.DEFER_BLOCKING 0x0 ;  /* 0x0000000000007b1d */ /* 0x000fe20000010000 */
[----:B----4-:R-:W-:-:S05]  /*1760*/  CS2R R6, SRZ ;  /* 0x0000000000067805 */ /* 0x010fca000001ff00 */
[----:B------:R-:W2:Y:S01]  /*1770*/  @!P0 LDG.E R5, [R2.64] ;  /* 0x0000002002058981 */ /* 0x000ea2000c1e1900 */
[----:B------:R-:W-:Y:S01]  /*1780*/  ISETP.NE.AND P0, PT, R0, RZ, PT ;  /* 0x000000ff0000720c */ /* 0x000fe20003f05270 */
[----:B------:R-:W-:-:S12]  /*1790*/  HFMA2.MMA R0, -RZ, RZ, 0, 0 ;  /* 0x00000000ff007435 */ /* 0x000fd800000001ff */
[----:B------:R-:W4:Y:S01]  /*17a0*/  @!P0 LDG.E R7, [R2.64+0x100] ;  /* 0x0001002002078981 */ /* 0x000f22000c1e1900 */
[----:B------:R-:W-:Y:S01]  /*17b0*/  ISETP.NE.AND P0, PT, R19, RZ, PT ;  /* 0x000000ff1300720c */ /* 0x000fe20003f05270 */
[----:B-----5:R-:W-:-:S12]  /*17c0*/  CS2R R8, SRZ ;  /* 0x0000000000087805 */ /* 0x020fd8000001ff00 */
[----:B------:R-:W5:Y:S01]  /*17d0*/  @!P0 LDG.E R0, [R2.64+0x80] ;  /* 0x0000802002008981 */ /* 0x000f62000c1e1900 */
[----:B------:R-:W-:-:S13]  /*17e0*/  ISETP.NE.AND P0, PT, R20, RZ, PT ;  /* 0x000000ff1400720c */ /* 0x000fda0003f05270 */
[----:B------:R-:W4:Y:S01]  /*17f0*/  @!P0 LDG.E R9, [R2.64+0x200] ;  /* 0x0002002002098981 */ /* 0x000f22000c1e1900 */
[----:B------:R-:W-:Y:S01]  /*1800*/  ISETP.NE.AND P0, PT, R22, RZ, PT ;  /* 0x000000ff1600720c */ /* 0x000fe20003f05270 */
[----:B---3--:R-:W-:-:S12]  /*1810*/  CS2R R10, SRZ ;  /* 0x00000000000a7805 */ /* 0x008fd8000001ff00 */
[----:B------:R-:W3:Y:S01]  /*1820*/  @!P0 LDG.E R4, [R2.64+0x180] ;  /* 0x0001802002048981 */ /* 0x000ee2000c1e1900 */
[----:B------:R-:W-:-:S13]  /*1830*/  ISETP.NE.AND P0, PT, R23, RZ, PT ;  /* 0x000000ff1700720c */ /* 0x000fda0003f05270 */
[----:B------:R-:W3:Y:S01]  /*1840*/  @!P0 LDG.E R11, [R2.64+0x300] ;  /* 0x00030020020b8981 */ /* 0x000ee2000c1e1900 */
[----:B------:R-:W-:Y:S01]  /*1850*/  ISETP.NE.AND P0, PT, R24, RZ, PT ;  /* 0x000000ff1800720c */ /* 0x000fe20003f05270 */
[----:B-1----:R-:W-:Y:S01]  /*1860*/  CS2R R12, SRZ ;  /* 0x00000000000c7805 */ /* 0x002fe2000001ff00 */
[----:B------:R-:W-:Y:S01]  /*1870*/  HFMA2.MMA R16, -RZ, RZ, 0, 0 ;  /* 0x00000000ff107435 */ /* 0x000fe200000001ff */
[----:B------:R-:W-:Y:S01]  /*1880*/  CS2R R14, SRZ ;  /* 0x00000000000e7805 */ /* 0x000fe2000001ff00 */
[----:B------:R-:W-:Y:S02]  /*1890*/  MOV R19, RZ ;  /* 0x000000ff00137202 */ /* 0x000fe40000000f00 */
[----:B------:R-:W-:Y:S01]  /*18a0*/  MOV R18, RZ ;  /* 0x000000ff00127202 */ /* 0x000fe20000000f00 */
[----:B------:R-:W3:Y:S04]  /*18b0*/  @!P2 LDG.E R12, [R2.64+0x580] ;  /* 0x00058020020ca981 */ /* 0x000ee8000c1e1900 */
[----:B------:R-:W3:Y:S04]  /*18c0*/  @!P1 LDG.E R15, [R2.64+0x500] ;  /* 0x00050020020f9981 */ /* 0x000ee8000c1e1900 */
[----:B------:R-:W3:Y:S01]  /*18d0*/  @!P0 LDG.E R6, [R2.64+0x280] ;  /* 0x0002802002068981 */ /* 0x000ee2000c1e1900 */
[----:B------:R-:W-:-:S03]  /*18e0*/  ISETP.NE.AND P0, PT, R26, RZ, PT ;  /* 0x000000ff1a00720c */ /* 0x000fc60003f05270 */
[----:B------:R-:W3:Y:S04]  /*18f0*/  @!P3 LDG.E R19, [R2.64+0x600] ;  /* 0x000600200213b981 */ /* 0x000ee8000c1e1900 */
[----:B------:R-:W3:Y:S04]  /*1900*/  @!P4 LDG.E R16, [R2.64+0x680] ;  /* 0x000680200210c981 */ /* 0x000ee8000c1e1900 */
[----:B------:R-:W3:Y:S04]  /*1910*/  @!P5 LDG.E R14, [R2.64+0x700] ;  /* 0x00070020020ed981 */ /* 0x000ee8000c1e1900 */
[----:B------:R-:W3:Y:S01]  /*1920*/  @!P0 LDG.E R13, [R2.64+0x400] ;  /* 0x00040020020d8981 */ /* 0x000ee2000c1e1900 */
[----:B------:R-:W-:-:S03]  /*1930*/  ISETP.NE.AND P0, PT, R27, RZ, PT ;  /* 0x000000ff1b00720c */ /* 0x000fc60003f05270 */
[----:B------:R-:W3:Y:S10]  /*1940*/  @!P6 LDG.E R18, [R2.64+0x780] ;  /* 0x000780200212e981 */ /* 0x000ef4000c1e1900 */
[----:B------:R-:W3:Y:S01]  /*1950*/  @!P0 LDG.E R8, [R2.64+0x380] ;  /* 0x0003802002088981 */ /* 0x000ee2000c1e1900 */
[----:B------:R-:W-:-:S13]  /*1960*/  ISETP.NE.AND P0, PT, R28, RZ, PT ;  /* 0x000000ff1c00720c */ /* 0x000fda0003f05270 */
[----:B------:R-:W3:Y:S01]  /*1970*/  @!P0 LDG.E R10, [R2.64+0x480] ;  /* 0x00048020020a8981 */ /* 0x000ee2000c1e1900 */
[----:B------:R-:W-:-:S05]  /*1980*/  FADD.FTZ R53, R53, UR4 ;  /* 0x0000000435357e21 */ /* 0x000fca0008010000 */
[----:B------:R-:W-:Y:S01]  /*1990*/  FSETP.GTU.FTZ.AND P4, PT, R53, 20, PT ;  /* 0x41a000003500780b */ /* 0x000fe20003f9c000 */
[----:B------:R-:W-:Y:S02]  /*19a0*/  FADD.FTZ R52, R52, UR4 ;  /* 0x0000000434347e21 */ /* 0x000fe40008010000 */
[----:B------:R-:W-:Y:S02]  /*19b0*/  FADD.FTZ R51, R51, UR4 ;  /* 0x0000000433337e21 */ /* 0x000fe40008010000 */
[----:B------:R-:W-:Y:S02]  /*19c0*/  FADD.FTZ R50, R50, UR4 ;  /* 0x0000000432327e21 */ /* 0x000fe40008010000 */
[----:B------:R-:W-:Y:S02]  /*19d0*/  FADD.FTZ R49, R49, UR4 ;  /* 0x0000000431317e21 */ /* 0x000fe40008010000 */
[----:B------:R-:W-:Y:S01]  /*19e0*/  FADD.FTZ R48, R48, UR4 ;  /* 0x0000000430307e21 */ /* 0x000fe20008010000 */
[----:B------:R-:W-:Y:S01]  /*19f0*/  BSSY B0, `(.L_x_78) ;  /* 0x000004a000007945 */ /* 0x000fe20003800000 */
[----:B------:R-:W-:Y:S01]  /*1a00*/  FSETP.GTU.FTZ.AND P3, PT, R52, 20, PT ;  /* 0x41a000003400780b */ /* 0x000fe20003f7c000 */
[----:B------:R-:W-:Y:S01]  /*1a10*/  FADD.FTZ R47, R47, UR4 ;  /* 0x000000042f2f7e21 */ /* 0x000fe20008010000 */
[----:B------:R-:W-:-:S02]  /*1a20*/  FSETP.GTU.FTZ.AND P2, PT, R51, 20, PT ;  /* 0x41a000003300780b */ /* 0x000fc40003f5c000 */
[----:B------:R-:W-:Y:S02]  /*1a30*/  FSETP.GTU.FTZ.AND P1, PT, R50, 20, PT ;  /* 0x41a000003200780b */ /* 0x000fe40003f3c000 */
[----:B------:R-:W-:Y:S02]  /*1a40*/  FSETP.GTU.FTZ.AND P0, PT, R49, 20, PT ;  /* 0x41a000003100780b */ /* 0x000fe40003f1c000 */
[----:B------:R-:W-:Y:S01]  /*1a50*/  FSETP.GTU.FTZ.AND P6, PT, R48, 20, PT ;  /* 0x41a000003000780b */ /* 0x000fe20003fdc000 */
[----:B--2---:R-:W-:Y:S04]  /*1a60*/  STS [R108.X4], R5 ;  /* 0x000000056c007388 */ /* 0x004fe80000004800 */
[----:B-----5:R0:W-:Y:S04]  /*1a70*/  STS [R107.X4+0x80], R0 ;  /* 0x000080006b007388 */ /* 0x0201e80000004800 */
[----:B----4-:R1:W-:Y:S04]  /*1a80*/  STS [R106.X4+0x100], R7 ;  /* 0x000100076a007388 */ /* 0x0103e80000004800 */
[----:B---3--:R1:W-:Y:S04]  /*1a90*/  STS [R105.X4+0x180], R4 ;  /* 0x0001800469007388 */ /* 0x0083e80000004800 */
[----:B------:R1:W-:Y:S04]  /*1aa0*/  STS [R104.X4+0x200], R9 ;  /* 0x0002000968007388 */ /* 0x0003e80000004800 */
        /* <DEDUP_REMOVED lines=10> */
[----:B------:R1:W-:Y:S01]  /*1b50*/  STS [R85.X4+0x780], R18 ;  /* 0x0007801255007388 */ /* 0x0003e20000004800 */
[----:B------:R-:W-:-:S06]  /*1b60*/  NOP ;  /* 0x0000000000007918 */ /* 0x000fcc0000000000 */
[----:B------:R1:W2:Y:S04]  /*1b70*/  LDS R69, [R83.X4] ;  /* 0x0000000053457984 */ /* 0x0002a80000004800 */
[----:B------:R1:W3:Y:S04]  /*1b80*/  LDS R68, [R83.X4+0x4] ;  /* 0x0000040053447984 */ /* 0x0002e80000004800 */
[----:B------:R1:W4:Y:S04]  /*1b90*/  LDS R67, [R83.X4+0x8] ;  /* 0x0000080053437984 */ /* 0x0003280000004800 */
[----:B------:R1:W0:Y:S04]  /*1ba0*/  LDS R66, [R83.X4+0xc] ;  /* 0x00000c0053427984 */ /* 0x0002280000004800 */
[----:B------:R1:W0:Y:S04]  /*1bb0*/  LDS R65, [R83.X4+0x10] ;  /* 0x0000100053417984 */ /* 0x0002280000004800 */
[----:B------:R1:W0:Y:S04]  /*1bc0*/  LDS R64, [R83.X4+0x14] ;  /* 0x0000140053407984 */ /* 0x0002280000004800 */
[----:B------:R1:W1:Y:S04]  /*1bd0*/  LDS R63, [R83.X4+0x18] ;  /* 0x00001800533f7984 */ /* 0x0002680000004800 */
        /* <DEDUP_REMOVED lines=8> */
[----:B------:R1:W1:Y:S01]  /*1c60*/  LDS R54, [R83.X4+0x3c] ;  /* 0x00003c0053367984 */ /* 0x0002620000004800 */
[----:B0-----:R-:W-:-:S04]  /*1c70*/  MOV R0, c[0x0][0x16c] ;  /* 0x00005b0000007a02 */ /* 0x001fc80000000f00 */
[----:B------:R-:W-:Y:S01]  /*1c80*/  ISETP.GE.AND P5, PT, R0, 0x1, PT ;  /* 0x000000010000780c */ /* 0x000fe20003fa6270 */
[----:B------:R-:W-:Y:S07]  /*1c90*/  @P4 BRA `(.L_x_79) ;  /* 0x000001f000004947 */ /* 0x000fee0003800000 */
[----:B--234-:R-:W-:Y:S01]  /*1ca0*/  FMUL.FTZ R53, R53, 1.4426950216293334961 ;  /* 0x3fb8aa3b35357820 */ /* 0x01cfe20000410000 */
[----:B-1----:R-:W-:Y:S02]  /*1cb0*/  MOV R4, 0x3e800000 ;  /* 0x3e80000000047802 */ /* 0x002fe40000000f00 */
[----:B------:R-:W-:Y:S01]  /*1cc0*/  MOV R5, 0x3d39bf78 ;  /* 0x3d39bf7800057802 */ /* 0x000fe20000000f00 */
[----:B------:R-:W0:Y:S02]  /*1cd0*/  MUFU.EX2 R7, R53 ;  /* 0x0000003500077308 */ /* 0x000e240000000800 */
[C---:B0-----:R-:W-:Y:S01]  /*1ce0*/  FADD.FTZ.RZ R0, R7.reuse, 1 ;  /* 0x3f80000007007421 */ /* 0x041fe2000001c000 */
[----:B------:R-:W-:-:S04]  /*1cf0*/  ISETP.GE.U32.AND P4, PT, R7, 0x7f800000, PT ;  /* 0x7f8000000700780c */ /* 0x000fc80003f86070 */
[----:B------:R-:W-:-:S04]  /*1d00*/  IADD3 R0, R0, -0x3f400000, RZ ;  /* 0xc0c0000000007810 */ /* 0x000fc80007ffe0ff */
[----:B------:R-:W-:-:S04]  /*1d10*/  LOP3.LUT R0, R0, 0xff800000, RZ, 0xc0, !PT ;  /* 0xff80000000007812 */ /* 0x000fc800078ec0ff */
[----:B------:R-:W-:Y:S02]  /*1d20*/  IADD3 R3, -R0, 0x40800000, RZ ;  /* 0x4080000000037810 */ /* 0x000fe40007ffe1ff */
[----:B------:R-:W-:Y:S02]  /*1d30*/  IADD3 R2, R7, -R0, RZ ;  /* 0x8000000007027210 */ /* 0x000fe40007ffe0ff */
[----:B------:R-:W0:Y:S01]  /*1d40*/  I2F R0, R0 ;  /* 0x0000000000007306 */ /* 0x000e220000201400 */
[----:B------:R-:W-:-:S04]  /*1d50*/  FFMA.FTZ R3, R3, R4, -1 ;  /* 0xbf80000003037423 */ /* 0x000fc80000010004 */
[----:B------:R-:W-:-:S04]  /*1d60*/  FADD.FTZ R2, R2, R3 ;  /* 0x0000000302027221 */ /* 0x000fc80000010000 */
[----:B------:R-:W-:-:S04]  /*1d70*/  FFMA.FTZ R3, R2, -R5, 0.10546888411045074463 ;  /* 0x3dd8001202037423 */ /* 0x000fc80000010805 */
[----:B------:R-:W-:Y:S02]  /*1d80*/  FFMA.FTZ R3, R2, R3, -0.13229703903198242188 ;  /* 0xbe0778e002037423 */ /* 0x000fe40000010003 */
[----:B0-----:R-:W-:Y:S02]  /*1d90*/  FMUL.FTZ R53, R0, 1.1920928955078125e-07 ;  /* 0x3400000000357820 */ /* 0x001fe40000410000 */
[----:B------:R-:W-:-:S04]  /*1da0*/  FFMA.FTZ R3, R2, R3, 0.14491446316242218018 ;  /* 0x3e14647502037423 */ /* 0x000fc80000010003 */
[----:B------:R-:W-:-:S04]  /*1db0*/  FFMA.FTZ R3, R2, R3, -0.16641564667224884033 ;  /* 0xbe2a68dd02037423 */ /* 0x000fc80000010003 */
[----:B------:R-:W-:-:S04]  /*1dc0*/  FFMA.FTZ R3, R2, R3, 0.19988867640495300293 ;  /* 0x3e4caf9e02037423 */ /* 0x000fc80000010003 */
[----:B------:R-:W-:-:S04]  /*1dd0*/  FFMA.FTZ R3, R2, R3, -0.25000196695327758789 ;  /* 0xbe80004202037423 */ /* 0x000fc80000010003 */
[----:B------:R-:W-:-:S04]  /*1de0*/  FFMA.FTZ R3, R2, R3, 0.33333510160446166992 ;  /* 0x3eaaaae602037423 */ /* 0x000fc80000010003 */
[----:B------:R-:W-:-:S04]  /*1df0*/  FFMA.FTZ R3, R2, R3, -0.5 ;  /* 0xbf00000002037423 */ /* 0x000fc80000010003 */
[----:B------:R-:W-:-:S04]  /*1e00*/  FMUL.FTZ R3, R2, R3 ;  /* 0x0000000302037220 */ /* 0x000fc80000410000 */
[----:B------:R-:W-:-:S04]  /*1e10*/  FFMA.FTZ R2, R2, R3, R2 ;  /* 0x0000000302027223 */ /* 0x000fc80000010002 */
[----:B------:R-:W-:Y:S01]  /*1e20*/  FFMA.FTZ R53, R53, 0.69314718246459960938, R2 ;  /* 0x3f31721835357823 */ /* 0x000fe20000010002 */
[----:B------:R-:W-:Y:S05]  /*1e30*/  @!P4 BRA `(.L_x_79) ;  /* 0x000000500000c947 */ /* 0x000fea0003800000 */
[----:B------:R-:W-:-:S13]  /*1e40*/  ISETP.GE.AND P4, PT, R7, -0x407fffff, PT ;  /* 0xbf8000010700780c */ /* 0x000fda0003f86270 */
[----:B------:R-:W-:-:S05]  /*1e50*/  @P4 MOV R0, 0x7f800000 ;  /* 0x7f80000000004802 */ /* 0x000fca0000000f00 */
[C---:B------:R-:W-:Y:S01]  /*1e60*/  @P4 FFMA.FTZ R53, R7.reuse, R0, +INF ;  /* 0x7f80000007354423 */ /* 0x040fe20000010000 */
[----:B------:R-:W-:-:S04]  /*1e70*/  FSETP.NEU.FTZ.AND P4, PT, R7, RZ, PT ;  /* 0x000000ff0700720b */ /* 0x000fc80003f9d000 */
[----:B------:R-:W-:-:S04]  /*1e80*/  FSEL R53, R53, -RZ, P4 ;  /* 0x800000ff35357208 */ /* 0x000fc80002000000 */
.L_x_79:
[----:B--234-:R-:W-:Y:S05]  /*1e90*/  BSYNC B0 ;  /* 0x0000000000007941 */ /* 0x01cfea0003800000 */
.L_x_78:
[----:B------:R-:W-:Y:S01]  /*1ea0*/  BSSY B0, `(.L_x_80) ;  /* 0x0000023000007945 */ /* 0x000fe20003800000 */
[----:B------:R-:W-:Y:S01]  /*1eb0*/  FSETP.GTU.FTZ.AND P4, PT, R47, 20, PT ;  /* 0x41a000002f00780b */ /* 0x000fe20003f9c000 */
[----:B------:R-:W-:Y:S01]  /*1ec0*/  FADD.FTZ R46, R46, UR4 ;  /* 0x000000042e2e7e21 */ /* 0x000fe20008010000 */
[----:B------:R-:W-:Y:S06]  /*1ed0*/  @P3 BRA `(.L_x_81) ;  /* 0x000001f000003947 */ /* 0x000fec0003800000 */
[----:B------:R-:W-:Y:S01]  /*1ee0*/  FMUL.FTZ R52, R52, 1.4426950216293334961 ;  /* 0x3fb8aa3b34347820 */ /* 0x000fe20000410000 */
[----:B-1----:R-:W-:Y:S01]  /*1ef0*/  HFMA2.MMA R4, -RZ, RZ, 1.625, 0 ;  /* 0x3e800000ff047435 */ /* 0x002fe200000001ff */
[----:B------:R-:W-:Y:S02]  /*1f00*/  MOV R7, 0x3d39bf78 ;  /* 0x3d39bf7800077802 */ /* 0x000fe40000000f00 */
        /* <DEDUP_REMOVED lines=28> */
.L_x_81:
[----:B------:R-:W-:Y:S05]  /*20d0*/  BSYNC B0 ;  /* 0x0000000000007941 */ /* 0x000fea0003800000 */
.L_x_80:
        /* <DEDUP_REMOVED lines=35> */
.L_x_83:
[----:B------:R-:W-:Y:S05]  /*2310*/  BSYNC B0 ;  /* 0x0000000000007941 */ /* 0x000fea0003800000 */
.L_x_82:
        /* <DEDUP_REMOVED lines=35> */
.L_x_85:
[----:B------:R-:W-:Y:S05]  /*2550*/  BSYNC B0 ;  /* 0x0000000000007941 */ /* 0x000fea0003800000 */
.L_x_84:
[----:B------:R-:W-:Y:S01]  /*2560*/  BSSY B0, `(.L_x_86) ;  /* 0x0000024000007945 */ /* 0x000fe20003800000 */
[----:B------:R-:W-:Y:S01]  /*2570*/  HFMA2.MMA R39, -RZ, RZ, 0, 0 ;  /* 0x00000000ff277435 */ /* 0x000fe200000001ff */
[----:B------:R-:W-:Y:S01]  /*2580*/  FSETP.GTU.FTZ.AND P1, PT, R44, 20, PT ;  /* 0x41a000002c00780b */ /* 0x000fe20003f3c000 */
[----:B------:R-:W-:Y:S01]  /*2590*/  FADD.FTZ R38, R38, UR4 ;  /* 0x0000000426267e21 */ /* 0x000fe20008010000 */
[----:B------:R-:W-:Y:S06]  /*25a0*/  @P0 BRA `(.L_x_87) ;  /* 0x000001f000000947 */ /* 0x000fec0003800000 */
[----:B------:R-:W-:Y:S01]  /*25b0*/  FMUL.FTZ R49, R49, 1.4426950216293334961 ;  /* 0x3fb8aa3b31317820 */ /* 0x000fe20000410000 */
        /* <DEDUP_REMOVED lines=30> */
.L_x_87:
[----:B------:R-:W-:Y:S05]  /*27a0*/  BSYNC B0 ;  /* 0x0000000000007941 */ /* 0x000fea0003800000 */
.L_x_86:
[----:B------:R-:W-:Y:S01]  /*27b0*/  BSSY B0, `(.L_x_88) ;  /* 0x0000026000007945 */ /* 0x000fe20003800000 */
[----:B------:R-:W-:Y:S01]  /*27c0*/  FSETP.GTU.FTZ.AND P0, PT, R38, 20, PT ;  /* 0x41a000002600780b */ /* 0x000fe20003f1c000 */
[----:B------:R-:W-:Y:S01]  /*27d0*/  CS2R R36, SRZ ;  /* 0x0000000000247805 */ /* 0x000fe2000001ff00 */
[----:B------:R-:W-:Y:S01]  /*27e0*/  CS2R R34, SRZ ;  /* 0x0000000000227805 */ /* 0x000fe2000001ff00 */
[----:B------:R-:W-:Y:S02]  /*27f0*/  FADD.FTZ R33, R33, UR4 ;  /* 0x0000000421217e21 */ /* 0x000fe40008010000 */
[----:B------:R-:W-:Y:S01]  /*2800*/  FFMA.FTZ R114, R94, R69, R114 ;  /* 0x000000455e727223 */ /* 0x000fe20000010072 */
[----:B------:R-:W-:Y:S05]  /*2810*/  @P6 BRA `(.L_x_89) ;  /* 0x000001f000006947 */ /* 0x000fea0003800000 */
        /* <DEDUP_REMOVED lines=31> */
.L_x_89:
[----:B------:R-:W-:Y:S05]  /*2a10*/  BSYNC B0 ;  /* 0x0000000000007941 */ /* 0x000fea0003800000 */
.L_x_88:
[----:B------:R-:W-:Y:S01]  /*2a20*/  FFMA.FTZ R114, R81, R68, R114 ;  /* 0x0000004451727223 */ /* 0x000fe20000010072 */
[----:B------:R-:W-:Y:S01]  /*2a30*/  BSSY B0, `(.L_x_90) ;  /* 0x0000026000007945 */ /* 0x000fe20003800000 */
[----:B------:R-:W-:Y:S01]  /*2a40*/  HFMA2.MMA R32, -RZ, RZ, 0, 0 ;  /* 0x00000000ff207435 */ /* 0x000fe200000001ff */
[----:B------:R-:W-:Y:S01]  /*2a50*/  FSETP.GTU.FTZ.AND P6, PT, R33, 20, PT ;  /* 0x41a000002100780b */ /* 0x000fe20003fdc000 */
[----:B------:R-:W-:Y:S01]  /*2a60*/  CS2R R30, SRZ ;  /* 0x00000000001e7805 */ /* 0x000fe2000001ff00 */
[----:B------:R-:W-:Y:S02]  /*2a70*/  FADD.FTZ R29, R29, UR4 ;  /* 0x000000041d1d7e21 */ /* 0x000fe40008010000 */
[----:B------:R-:W-:Y:S01]  /*2a80*/  FFMA.FTZ R114, R92, R67, R114 ;  /* 0x000000435c727223 */ /* 0x000fe20000010072 */
[----:B------:R-:W-:Y:S05]  /*2a90*/  @P4 BRA `(.L_x_91) ;  /* 0x000001f000004947 */ /* 0x000fea0003800000 */
        /* <DEDUP_REMOVED lines=31> */
.L_x_91:
[----:B------:R-:W-:Y:S05]  /*2c90*/  BSYNC B0 ;  /* 0x0000000000007941 */ /* 0x000fea0003800000 */
.L_x_90:
        /* <DEDUP_REMOVED lines=39> */
.L_x_93:
[----:B------:R-:W-:Y:S05]  /*2f10*/  BSYNC B0 ;  /* 0x0000000000007941 */ /* 0x000fea0003800000 */
.L_x_92:
[----:B------:R-:W-:Y:S01]  /*2f20*/  FFMA.FTZ R114, R77, R64, R114 ;  /* 0x000000404d727223 */ /* 0x000fe20000010072 */
[----:B------:R-:W-:Y:S01]  /*2f30*/  BSSY B0, `(.L_x_94) ;  /* 0x0000026000007945 */ /* 0x000fe20003800000 */
[----:B------:R-:W-:Y:S01]  /*2f40*/  HFMA2.MMA R24, -RZ, RZ, 0, 0 ;  /* 0x00000000ff187435 */ /* 0x000fe200000001ff */
[----:B------:R-:W-:Y:S01]  /*2f50*/  FSETP.GTU.FTZ.AND P3, PT, R25, 20, PT ;  /* 0x41a000001900780b */ /* 0x000fe20003f7c000 */
[----:B------:R-:W-:Y:S01]  /*2f60*/  CS2R R22, SRZ ;  /* 0x0000000000167805 */ /* 0x000fe2000001ff00 */
[----:B------:R-:W-:Y:S02]  /*2f70*/  FADD.FTZ R21, R21, UR4 ;  /* 0x0000000415157e21 */ /* 0x000fe40008010000 */
[----:B-1----:R-:W-:Y:S01]  /*2f80*/  FFMA.FTZ R114, R82, R63, R114 ;  /* 0x0000003f52727223 */ /* 0x002fe20000010072 */
[----:B------:R-:W-:Y:S05]  /*2f90*/  @P2 BRA `(.L_x_95) ;  /* 0x000001f000002947 */ /* 0x000fea0003800000 */
[----:B------:R-:W-:Y:S01]  /*2fa0*/  FMUL.FTZ R45, R45, 1.4426950216293334961 ;  /* 0x3fb8aa3b2d2d7820 */ /* 0x000fe20000410000 */
[----:B------:R-:W-:Y:S02]  /*2fb0*/  MOV R4, 0x3e800000 ;  /* 0x3e80000000047802 */ /* 0x000fe40000000f00 */
        /* <DEDUP_REMOVED lines=29> */
.L_x_95:
[----:B------:R-:W-:Y:S05]  /*3190*/  BSYNC B0 ;  /* 0x0000000000007941 */ /* 0x000fea0003800000 */
.L_x_94:
        /* <DEDUP_REMOVED lines=39> */
.L_x_97:
[----:B------:R-:W-:Y:S05]  /*3410*/  BSYNC B0 ;  /* 0x0000000000007941 */ /* 0x000fea0003800000 */
.L_x_96:
[----:B------:R-:W-:Y:S01]  /*3420*/  FFMA.FTZ R114, R73, R60, R114 ;  /* 0x0000003c49727223 */ /* 0x000fe20000010072 */
[----:B------:R-:W-:Y:S01]  /*3430*/  BSSY B0, `(.L_x_98) ;  /* 0x0000027000007945 */ /* 0x000fe20003800000 */
[----:B------:R-:W-:Y:S01]  /*3440*/  FSETP.GTU.FTZ.AND P1, PT, R17, 20, PT ;  /* 0x41a000001100780b */ /* 0x000fe20003f3c000 */
[----:B------:R-:W-:Y:S02]  /*3450*/  FMUL.FTZ R16, R69, UR5 ;  /* 0x0000000545107c20 */ /* 0x000fe40008410000 */
[----:B------:R-:W-:Y:S02]  /*3460*/  FMUL.FTZ R15, R68, UR5 ;  /* 0x00000005440f7c20 */ /* 0x000fe40008410000 */
[----:B------:R-:W-:Y:S02]  /*3470*/  FMUL.FTZ R14, R67, UR5 ;  /* 0x00000005430e7c20 */ /* 0x000fe40008410000 */
[----:B------:R-:W-:Y:S02]  /*3480*/  FMUL.FTZ R13, R66, UR5 ;  /* 0x00000005420d7c20 */ /* 0x000fe40008410000 */
[----:B------:R-:W-:Y:S01]  /*3490*/  FFMA.FTZ R3, R71, R59, R114 ;  /* 0x0000003b47037223 */ /* 0x000fe20000010072 */
[----:B------:R-:W-:Y:S05]  /*34a0*/  @P0 BRA `(.L_x_99) ;  /* 0x000001f000000947 */ /* 0x000fea0003800000 */
[----:B------:R-:W-:Y:S01]  /*34b0*/  FMUL.FTZ R38, R38, 1.4426950216293334961 ;  /* 0x3fb8aa3b26267820 */ /* 0x000fe20000410000 */
[----:B------:R-:W-:Y:S01]  /*34c0*/  HFMA2.MMA R5, -RZ, RZ, 1.625, 0 ;  /* 0x3e800000ff057435 */ /* 0x000fe200000001ff */
[----:B------:R-:W-:-:S02]  /*34d0*/  MOV R9, 0x3d39bf78 ;  /* 0x3d39bf7800097802 */ /* 0x000fc40000000f00 */
        /* <DEDUP_REMOVED lines=28> */
.L_x_99:
[----:B------:R-:W-:Y:S05]  /*36a0*/  BSYNC B0 ;  /* 0x0000000000007941 */ /* 0x000fea0003800000 */
.L_x_98:
[----:B------:R-:W-:Y:S01]  /*36b0*/  BSSY B0, `(.L_x_100) ;  /* 0x0000021000007945 */ /* 0x000fe20003800000 */
[----:B------:R-:W-:Y:S05]  /*36c0*/  @P6 BRA `(.L_x_101) ;  /* 0x000001f000006947 */ /* 0x000fea0003800000 */
[----:B------:R-:W-:Y:S01]  /*36d0*/  FMUL.FTZ R33, R33, 1.4426950216293334961 ;  /* 0x3fb8aa3b21217820 */ /* 0x000fe20000410000 */
[----:B------:R-:W-:Y:S01]  /*36e0*/  HFMA2.MMA R5, -RZ, RZ, 1.625, 0 ;  /* 0x3e800000ff057435 */ /* 0x000fe200000001ff */
        /* <DEDUP_REMOVED lines=24> */
[C---:B------:R-:W-:Y:S02]  /*3870*/  ISETP.GE.AND P0, PT, R7.reuse, -0x407fffff, PT ;  /* 0xbf8000010700780c */ /* 0x040fe40003f06270 */
[----:B------:R-:W-:-:S11]  /*3880*/  FSETP.NEU.FTZ.AND P6, PT, R7, RZ, PT ;  /* 0x000000ff0700720b */ /* 0x000fd60003fdd000 */
[----:B------:R-:W-:-:S05]  /*3890*/  @P0 MOV R0, 0x7f800000 ;  /* 0x7f80000000000802 */ /* 0x000fca0000000f00 */
[----:B------:R-:W-:-:S05]  /*38a0*/  @P0 FFMA.FTZ R33, R7, R0, +INF ;  /* 0x7f80000007210423 */ /* 0x000fca0000010000 */
[----:B------:R-:W-:Y:S02]  /*38b0*/  FSEL R33, R33, -RZ, P6 ;  /* 0x800000ff21217208 */ /* 0x000fe40003000000 */
.L_x_101:
[----:B------:R-:W-:Y:S05]  /*38c0*/  BSYNC B0 ;  /* 0x0000000000007941 */ /* 0x000fea0003800000 */
.L_x_100:
        /* <DEDUP_REMOVED lines=33> */
.L_x_103:
[----:B------:R-:W-:Y:S05]  /*3ae0*/  BSYNC B0 ;  /* 0x0000000000007941 */ /* 0x000fea0003800000 */
.L_x_102:
        /* <DEDUP_REMOVED lines=33> */
.L_x_105:
[----:B------:R-:W-:Y:S05]  /*3d00*/  BSYNC B0 ;  /* 0x0000000000007941 */ /* 0x000fea0003800000 */
.L_x_104:
        /* <DEDUP_REMOVED lines=33> */
.L_x_107:
[----:B------:R-:W-:Y:S05]  /*3f20*/  BSYNC B0 ;  /* 0x0000000000007941 */ /* 0x000fea0003800000 */
.L_x_106:
        /* <DEDUP_REMOVED lines=33> */
.L_x_109:
[----:B------:R-:W-:Y:S05]  /*4140*/  BSYNC B0 ;  /* 0x0000000000007941 */ /* 0x000fea0003800000 */
.L_x_108:
[----:B------:R-:W-:Y:S01]  /*4150*/  FFMA.FTZ R3, R78, R58, R3 ;  /* 0x0000003a4e037223 */ /* 0x000fe20000010003 */
[----:B------:R-:W-:Y:S01]  /*4160*/  BAR.SYNC.DEFER_BLOCKING 0x0 ;  /* 0x0000000000007b1d */ /* 0x000fe20000010000 */
[----:B------:R-:W-:Y:S02]  /*4170*/  FMUL.FTZ R12, R65, UR5 ;  /* 0x00000005410c7c20 */ /* 0x000fe40008410000 */
[----:B------:R-:W-:Y:S02]  /*4180*/  FFMA.FTZ R3, R76, R57, R3 ;  /* 0x000000394c037223 */ /* 0x000fe40000010003 */
[----:B------:R-:W-:Y:S02]  /*4190*/  FMUL.FTZ R11, R64, UR5 ;  /* 0x00000005400b7c20 */ /* 0x000fe40008410000 */
[----:B------:R-:W-:Y:S02]  /*41a0*/  FFMA.FTZ R3, R74, R56, R3 ;  /* 0x000000384a037223 */ /* 0x000fe40000010003 */
[----:B------:R-:W-:-:S02]  /*41b0*/  FMUL.FTZ R10, R63, UR5 ;  /* 0x000000053f0a7c20 */ /* 0x000fc40008410000 */
[----:B------:R-:W-:Y:S02]  /*41c0*/  FFMA.FTZ R41, R72, R55, R3 ;  /* 0x0000003748297223 */ /* 0x000fe40000010003 */
        /* <DEDUP_REMOVED lines=9> */
[----:B------:R-:W-:Y:S01]  /*4260*/  FFMA.FTZ R114, R70, R54, R41 ;  /* 0x0000003646727223 */ /* 0x000fe20000010029 */
[----:B------:R-:W-:Y:S05]  /*4270*/  @!P5 BRA `(.L_x_110) ;  /* 0x000028c00000d947 */ /* 0x000fea0003800000 */
[----:B------:R-:W-:Y:S01]  /*4280*/  UIADD3 UR30, UR26, -0x1, URZ ;  /* 0xffffffff1a1e7890 */ /* 0x000fe2000fffe03f */
[----:B------:R-:W-:Y:S01]  /*4290*/  HFMA2.MMA R32, -RZ, RZ, 0, 0 ;  /* 0x00000000ff207435 */ /* 0x000fe200000001ff */
[----:B------:R-:W-:Y:S01]  /*42a0*/  ULEA.HI UR7, UR26, UR26, URZ, 0x1 ;  /* 0x0000001a1a077291 */ /* 0x000fe2000f8f083f */
[----:B------:R-:W-:Y:S01]  /*42b0*/  HFMA2.MMA R24, -RZ, RZ, 0, 0 ;  /* 0x00000000ff187435 */ /* 0x000fe200000001ff */
[----:B------:R-:W-:Y:S01]  /*42c0*/  ULEA.HI UR16, UR30, UR30, URZ, 0x1 ;  /* 0x0000001e1e107291 */ /* 0x000fe2000f8f083f */
[----:B------:R-:W-:Y:S01]  /*42d0*/  CS2R R36, SRZ ;  /* 0x0000000000247805 */ /* 0x000fe2000001ff00 */
[----:B------:R-:W-:Y:S01]  /*42e0*/  ULOP3.LUT UR7, UR7, 0xfffffe, URZ, 0xc0, !UPT ;  /* 0x00fffffe07077892 */ /* 0x000fe2000f8ec03f */
[----:B------:R-:W-:Y:S01]  /*42f0*/  CS2R R34, SRZ ;  /* 0x0000000000227805 */ /* 0x000fe2000001ff00 */
[----:B------:R-:W-:Y:S01]  /*4300*/  ULOP3.LUT UR16, UR16, 0xfffffe, URZ, 0xc0, !UPT ;  /* 0x00fffffe10107892 */ /* 0x000fe2000f8ec03f */
[----:B------:R-:W-:Y:S01]  /*4310*/  CS2R R30, SRZ ;  /* 0x00000000001e7805 */ /* 0x000fe2000001ff00 */
[----:B------:R-:W-:Y:S01]  /*4320*/  MOV R28, RZ ;  /* 0x000000ff001c7202 */ /* 0x000fe20000000f00 */
[----:B------:R-:W-:Y:S01]  /*4330*/  CS2R R26, SRZ ;  /* 0x00000000001a7805 */ /* 0x000fe2000001ff00 */
[----:B------:R-:W-:Y:S01]  /*4340*/  CS2R R22, SRZ ;  /* 0x0000000000167805 */ /* 0x000fe2000001ff00 */
[----:B------:R-:W-:Y:S01]  /*4350*/  MOV R20, RZ ;  /* 0x000000ff00147202 */ /* 0x000fe20000000f00 */
[----:B------:R-:W-:Y:S01]  /*4360*/  CS2R R18, SRZ ;  /* 0x0000000000127805 */ /* 0x000fe2000001ff00 */
[----:B------:R-:W-:-:S02]  /*4370*/  UIADD3 UR27, UR26, -UR7, URZ ;  /* 0x800000071a1b7290 */ /* 0x000fc4000fffe03f */
[----:B------:R-:W-:Y:S02]  /*4380*/  UIADD3 UR30, UR30, -UR16, URZ ;  /* 0x800000101e1e7290 */ /* 0x000fe4000fffe03f */
[----:B------:R-:W-:Y:S02]  /*4390*/  UMOV UR7, URZ ;  /* 0x0000003f00077c82 */ /* 0x000fe40008000000 */
.L_x_126:
[----:B------:R-:W-:Y:S02]  /*43a0*/  ULDC.64 UR28, c[0x0][0x180] ;  /* 0x00006000001c7ab9 */ /* 0x000fe40000000a00 */
[----:B------:R-:W-:Y:S02]  /*43b0*/  UIMAD UR16, UR15, UR28, URZ ;  /* 0x0000001c0f1072a4 */ /* 0x000fe4000f8e023f */
[----:B------:R-:W-:Y:S02]  /*43c0*/  UIMAD.WIDE.U32 UR18, UR14, UR28, URZ ;  /* 0x0000001c0e1272a5 */ /* 0x000fe4000f8e003f */
[----:B------:R-:W-:Y:S02]  /*43d0*/  UIMAD UR28, UR14, UR29, UR16 ;  /* 0x0000001d0e1c72a4 */ /* 0x000fe4000f8e0210 */
[----:B------:R-:W-:-:S02]  /*43e0*/  USHF.R.S32.HI UR38, URZ, 0x1f, UR7 ;  /* 0x0000001f3f267899 */ /* 0x000fc40008011407 */
[----:B------:R-:W-:Y:S02]  /*43f0*/  ULDC.64 UR16, c[0x0][0x188] ;  /* 0x0000620000107ab9 */ /* 0x000fe40000000a00 */
[----:B------:R-:W-:Y:S02]  /*4400*/  UIADD3 UR19, UR19, UR28, URZ ;  /* 0x0000001c13137290 */ /* 0x000fe4000fffe03f */
[----:B------:R-:W-:Y:S02]  /*4410*/  UIMAD UR28, UR38, UR16, URZ ;  /* 0x00000010261c72a4 */ /* 0x000fe4000f8e023f */
[----:B------:R-:W-:Y:S02]  /*4420*/  ULDC.64 UR34, c[0x0][0x220] ;  /* 0x0000880000227ab9 */ /* 0x000fe40000000a00 */
[----:B------:R-:W-:Y:S02]  /*4430*/  UIMAD UR28, UR7, UR17, UR28 ;  /* 0x00000011071c72a4 */ /* 0x000fe4000f8e021c */
        /* <DEDUP_REMOVED lines=12> */
[C---:B------:R-:W-:Y:S01]  /*4500*/  LOP3.LUT P0, RZ, R112.reuse, 0x1f, RZ, 0xc0, !PT ;  /* 0x0000001f70ff7812 */ /* 0x040fe2000780c0ff */
[----:B------:R-:W-:Y:S01]  /*4510*/  UIMAD UR16, UR15, UR16, URZ ;  /* 0x000000100f1072a4 */ /* 0x000fe2000f8e023f */
[----:B------:R-:W-:Y:S01]  /*4520*/  MOV R43, UR26 ;  /* 0x0000001a002b7c02 */ /* 0x000fe20008000f00 */
[----:B------:R-:W-:Y:S01]  /*4530*/  UIMAD UR42, UR14, UR19, UR28 ;  /* 0x000000130e2a72a4 */ /* 0x000fe2000f8e021c */
[----:B------:R-:W-:Y:S01]  /*4540*/  MOV R42, 0x100 ;  /* 0x00000100002a7802 */ /* 0x000fe20000000f00 */
[----:B------:R-:W-:Y:S01]  /*4550*/  UIMAD UR40, UR14, UR17, UR16 ;  /* 0x000000110e2872a4 */ /* 0x000fe2000f8e0210 */
[----:B0-----:R-:W-:Y:S01]  /*4560*/  MOV R41, UR30 ;  /* 0x0000001e00297c02 */ /* 0x001fe20008000f00 */
[----:B------:R-:W-:Y:S01]  /*4570*/  UIMAD.WIDE.U32 UR16, UR14, UR18, URZ ;  /* 0x000000120e1072a5 */ /* 0x000fe2000f8e003f */
[----:B------:R-:W-:Y:S01]  /*4580*/  IADD3 R40, R112, 0x200, RZ ;  /* 0x0000020070287810 */ /* 0x000fe20007ffe0ff */
[----:B------:R-:W-:Y:S01]  /*4590*/  ULDC.64 UR28, c[0x0][0x1a0] ;  /* 0x00006800001c7ab9 */ /* 0x000fe20000000a00 */
[----:B------:R-:W-:Y:S01]  /*45a0*/  ISETP.LT.OR P0, PT, R43, 0x2, P0 ;  /* 0x000000022b00780c */ /* 0x000fe20000701670 */
[----:B------:R-:W-:Y:S01]  /*45b0*/  ULDC.64 UR18, c[0x0][0x1c0] ;  /* 0x0000700000127ab9 */ /* 0x000fe20000000a00 */
[----:B------:R-:W-:Y:S01]  /*45c0*/  @!P1 IMAD R40, R41, R42, UR7 ;  /* 0x0000000729289e24 */ /* 0x000fe2000f8e022a */
[----:B------:R-:W-:Y:S01]  /*45d0*/  UIMAD UR41, UR38, UR28, URZ ;  /* 0x0000001c262972a4 */ /* 0x000fe2000f8e023f */
[----:B------:R-:W-:Y:S01]  /*45e0*/  MOV R41, UR26 ;  /* 0x0000001a00297c02 */ /* 0x000fe20008000f00 */
[----:B------:R-:W-:Y:S01]  /*45f0*/  UIMAD UR38, UR38, UR18, URZ ;  /* 0x00000012262672a4 */ /* 0x000fe2000f8e023f */
[----:B------:R-:W-:Y:S01]  /*4600*/  MOV R88, c[0x0][0x16c] ;  /* 0x00005b0000587a02 */ /* 0x000fe20000000f00 */
[----:B------:R-:W-:-:S02]  /*4610*/  UIADD3 UR17, UR17, UR42, URZ ;  /* 0x0000002a11117290 */ /* 0x000fc4000fffe03f */
[----:B------:R-:W-:Y:S02]  /*4620*/  UIADD3 UR35, UR35, UR40, URZ ;  /* 0x0000002823237290 */ /* 0x000fe4000fffe03f */
[----:B------:R-:W-:Y:S02]  /*4630*/  UIMAD UR38, UR7, UR19, UR38 ;  /* 0x00000013072672a4 */ /* 0x000fe4000f8e0226 */
[----:B------:R-:W-:Y:S01]  /*4640*/  UIMAD UR41, UR7, UR29, UR41 ;  /* 0x0000001d072972a4 */ /* 0x000fe2000f8e0229 */
[----:B------:R-:W-:Y:S01]  /*4650*/  SHF.L.U32 R116, R40, 0x2, RZ ;  /* 0x0000000228747819 */ /* 0x000fe200000006ff */
[----:B------:R-:W-:Y:S01]  /*4660*/  UIMAD.WIDE.U32 UR18, UR7, UR18, UR16 ;  /* 0x00000012071272a5 */ /* 0x000fe2000f8e0010 */
[----:B------:R-:W-:Y:S01]  /*4670*/  @!P0 IADD3 R41, R41, -0x2, RZ ;  /* 0xfffffffe29298810 */ /* 0x000fe20007ffe0ff */
[----:B------:R-:W-:Y:S02]  /*4680*/  UIMAD.WIDE.U32 UR28, UR7, UR28, UR34 ;  /* 0x0000001c071c72a5 */ /* 0x000fe4000f8e0022 */
[----:B------:R-:W-:-:S02]  /*4690*/  ULDC.64 UR16, c[0x0][0x230] ;  /* 0x00008c0000107ab9 */ /* 0x000fc40000000a00 */
[----:B------:R-:W-:Y:S02]  /*46a0*/  ULDC.64 UR34, c[0x0][0x228] ;  /* 0x00008a0000227ab9 */ /* 0x000fe40000000a00 */
[----:B------:R-:W-:Y:S02]  /*46b0*/  UIADD3 UR19, UR19, UR38, URZ ;  /* 0x0000002613137290 */ /* 0x000fe4000fffe03f */
[----:B------:R-:W-:Y:S02]  /*46c0*/  ULEA UR16, UP1, UR18, UR16, 0x2 ;  /* 0x0000001012107291 */ /* 0x000fe4000f82103f */
[----:B------:R-:W-:Y:S02]  /*46d0*/  UIADD3 UR29, UR29, UR41, URZ ;  /* 0x000000291d1d7290 */ /* 0x000fe4000fffe03f */
[----:B------:R-:W-:Y:S02]  /*46e0*/  ULEA UR34, UP0, UR28, UR34, 0x2 ;  /* 0x000000221c227291 */ /* 0x000fe4000f80103f */
[----:B------:R-:W-:Y:S01]  /*46f0*/  ULEA.HI.X UR17, UR18, UR17, UR19, 0x2, UP1 ;  /* 0x0000001112117291 */ /* 0x000fe200088f1413 */
[----:B------:R-:W-:Y:S01]  /*4700*/  MOV R42, UR16 ;  /* 0x00000010002a7c02 */ /* 0x000fe20008000f00 */
[----:B------:R-:W-:-:S02]  /*4710*/  ULEA.HI.X UR35, UR28, UR35, UR29, 0x2, UP0 ;  /* 0x000000231c237291 */ /* 0x000fc400080f141d */
[----:B------:R-:W-:Y:S02]  /*4720*/  MOV R86, UR34 ;  /* 0x0000002200567c02 */ /* 0x000fe40008000f00 */
[----:B------:R-:W-:Y:S02]  /*4730*/  MOV R43, UR17 ;  /* 0x00000011002b7c02 */ /* 0x000fe40008000f00 */
[----:B------:R-:W-:-:S04]  /*4740*/  MOV R87, UR35 ;  /* 0x0000002300577c02 */ /* 0x000fc80008000f00 */
[----:B------:R0:W3:Y:S04]  /*4750*/  LDG.E R43, [R42.64] ;  /* 0x000000202a2b7981 */ /* 0x0000e8000c1e1900 */
[----:B------:R1:W3:Y:S01]  /*4760*/  LDG.E R86, [R86.64] ;  /* 0x0000002056567981 */ /* 0x0002e2000c1e1900 */
[----:B0-----:R-:W-:Y:S02]  /*4770*/  FMUL.FTZ R42, R94, R53 ;  /* 0x000000355e2a7220 */ /* 0x001fe40000410000 */
[----:B-1----:R-:W-:Y:S01]  /*4780*/  FMUL.FTZ R87, R81, R52 ;  /* 0x0000003451577220 */ /* 0x002fe20000410000 */
[----:B------:R-:W-:Y:S01]  /*4790*/  MOV R89, 0x8 ;  /* 0x0000000800597802 */ /* 0x000fe20000000f00 */
[----:B------:R-:W-:Y:S01]  /*47a0*/  @!P0 IMAD R88, R41, R88, UR7 ;  /* 0x0000000729588e24 */ /* 0x000fe2000f8e0258 */
[----:B------:R-:W-:-:S02]  /*47b0*/  MOV R41, RZ ;  /* 0x000000ff00297202 */ /* 0x000fc40000000f00 */
[----:B------:R-:W-:Y:S01]  /*47c0*/  MOV R40, 0x3f800000 ;  /* 0x3f80000000287802 */ /* 0x000fe20000000f00 */
[----:B------:R-:W-:Y:S01]  /*47d0*/  @!P0 IMAD.WIDE R88, R88, R89, UR10 ;  /* 0x0000000a58588e25 */ /* 0x000fe2000f8e0259 */
[----:B------:R-:W-:Y:S01]  /*47e0*/  BSSY B0, `(.L_x_111) ;  /* 0x000005d000007945 */ /* 0x000fe20003800000 */
[----:B------:R-:W-:Y:S02]  /*47f0*/  LEA.HI R131, R112, R112, RZ, 0x1e ;  /* 0x0000007070837211 */ /* 0x000fe400078ff0ff */
[----:B--2---:R-:W-:-:S04]  /*4800*/  FMUL.FTZ R90, R115, 1.4426950216293334961 ;  /* 0x3fb8aa3b735a7820 */ /* 0x004fc80000410000 */
[C---:B------:R-:W-:Y:S02]  /*4810*/  FMUL.FTZ R157, R90.reuse, R53 ;  /* 0x000000355a9d7220 */ /* 0x040fe40000410000 */
[C---:B------:R-:W-:Y:S02]  /*4820*/  FMUL.FTZ R130, R90.reuse, R52 ;  /* 0x000000345a827220 */ /* 0x040fe40000410000 */
[C---:B------:R-:W-:Y:S02]  /*4830*/  FMUL.FTZ R129, R90.reuse, R51 ;  /* 0x000000335a817220 */ /* 0x040fe40000410000 */
[----:B------:R-:W0:Y:S01]  /*4840*/  MUFU.EX2 R157, R157 ;  /* 0x0000009d009d7308 */ /* 0x000e220000000800 */
[----:B------:R-:W-:-:S07]  /*4850*/  FMUL.FTZ R128, R90, R50 ;  /* 0x000000325a807220 */ /* 0x000fce0000410000 */
[----:B------:R-:W1:Y:S01]  /*4860*/  MUFU.EX2 R130, R130 ;  /* 0x0000008200827308 */ /* 0x000e620000000800 */
[----:B------:R-:W-:-:S07]  /*4870*/  FMUL.FTZ R127, R90, R49 ;  /* 0x000000315a7f7220 */ /* 0x000fce0000410000 */
[----:B------:R-:W2:Y:S01]  /*4880*/  MUFU.EX2 R129, R129 ;  /* 0x0000008100817308 */ /* 0x000ea20000000800 */
[C---:B------:R-:W-:Y:S01]  /*4890*/  FMUL.FTZ R126, R90.reuse, R48 ;  /* 0x000000305a7e7220 */ /* 0x040fe20000410000 */
[----:B0-----:R0:W-:Y:S01]  /*48a0*/  STS [R116+0x2b60], R157 ;  /* 0x002b609d74007388 */ /* 0x0011e20000000800 */
[----:B------:R-:W-:-:S03]  /*48b0*/  FMUL.FTZ R125, R90, R47 ;  /* 0x0000002f5a7d7220 */ /* 0x000fc60000410000 */
[----:B------:R-:W-:Y:S06]  /*48c0*/  BAR.SYNC.DEFER_BLOCKING 0x0 ;  /* 0x0000000000007b1d */ /* 0x000fec0000010000 */
[----:B------:R-:W4:Y:S01]  /*48d0*/  MUFU.EX2 R128, R128 ;  /* 0x0000008000807308 */ /* 0x000f220000000800 */
[----:B-1----:R-:W-:Y:S02]  /*48e0*/  FFMA.FTZ R87, R130, R42, R87 ;  /* 0x0000002a82577223 */ /* 0x002fe40000010057 */
[----:B------:R-:W-:-:S05]  /*48f0*/  FMUL.FTZ R42, R92, R51 ;  /* 0x000000335c2a7220 */ /* 0x000fca0000410000 */
[----:B------:R-:W1:Y:S01]  /*4900*/  MUFU.EX2 R127, R127 ;  /* 0x0000007f007f7308 */ /* 0x000e620000000800 */
[----:B--2---:R-:W-:Y:S02]  /*4910*/  FFMA.FTZ R42, R129, R87, R42 ;  /* 0x00000057812a7223 */ /* 0x004fe4000001002a */
[----:B------:R-:W-:-:S05]  /*4920*/  FMUL.FTZ R87, R79, R50 ;  /* 0x000000324f577220 */ /* 0x000fca0000410000 */
[----:B------:R-:W2:Y:S01]  /*4930*/  MUFU.EX2 R126, R126 ;  /* 0x0000007e007e7308 */ /* 0x000ea20000000800 */
[----:B------:R-:W-:Y:S01]  /*4940*/  FMUL.FTZ R124, R90, R46 ;  /* 0x0000002e5a7c7220 */ /* 0x000fe20000410000 */
[----:B------:R2:W5:Y:S01]  /*4950*/  @!P0 LDG.E.64 R40, [R88.64] ;  /* 0x0000002058288981 */ /* 0x000562000c1e1b00 */
[----:B----4-:R-:W-:Y:S02]  /*4960*/  FFMA.FTZ R87, R128, R42, R87 ;  /* 0x0000002a80577223 */ /* 0x010fe40000010057 */
[----:B------:R-:W-:-:S03]  /*4970*/  FMUL.FTZ R42, R84, R49 ;  /* 0x00000031542a7220 */ /* 0x000fc60000410000 */
[----:B------:R-:W4:Y:S01]  /*4980*/  MUFU.EX2 R125, R125 ;  /* 0x0000007d007d7308 */ /* 0x000f220000000800 */
[----:B0-----:R-:W-:Y:S02]  /*4990*/  FMUL.FTZ R116, R90, R45 ;  /* 0x0000002d5a747220 */ /* 0x001fe40000410000 */
[----:B-1----:R-:W-:Y:S02]  /*49a0*/  FFMA.FTZ R42, R127, R87, R42 ;  /* 0x000000577f2a7223 */ /* 0x002fe4000001002a */
[----:B------:R-:W-:-:S03]  /*49b0*/  FMUL.FTZ R87, R77, R48 ;  /* 0x000000304d577220 */ /* 0x000fc60000410000 */
[----:B------:R-:W0:Y:S01]  /*49c0*/  MUFU.EX2 R124, R124 ;  /* 0x0000007c007c7308 */ /* 0x000e220000000800 */
[----:B------:R-:W-:Y:S02]  /*49d0*/  FMUL.FTZ R117, R90, R44 ;  /* 0x0000002c5a757220 */ /* 0x000fe40000410000 */
[----:B--2---:R-:W-:Y:S02]  /*49e0*/  FFMA.FTZ R87, R126, R42, R87 ;  /* 0x0000002a7e577223 */ /* 0x004fe40000010057 */
[----:B------:R-:W-:-:S03]  /*49f0*/  FMUL.FTZ R42, R82, R47 ;  /* 0x0000002f522a7220 */ /* 0x000fc60000410000 */
[----:B------:R-:W1:Y:S01]  /*4a00*/  MUFU.EX2 R116, R116 ;  /* 0x0000007400747308 */ /* 0x000e620000000800 */
[----:B----4-:R-:W-:Y:S02]  /*4a10*/  FFMA.FTZ R88, R125, R87, R42 ;  /* 0x000000577d587223 */ /* 0x010fe4000001002a */
[----:B------:R-:W-:Y:S02]  /*4a20*/  FMUL.FTZ R42, R157, R130 ;  /* 0x000000829d2a7220 */ /* 0x000fe40000410000 */
[----:B------:R-:W-:-:S03]  /*4a30*/  FMUL.FTZ R118, R90, R38 ;  /* 0x000000265a767220 */ /* 0x000fc60000410000 */
[----:B------:R-:W2:Y:S01]  /*4a40*/  MUFU.EX2 R117, R117 ;  /* 0x0000007500757308 */ /* 0x000ea20000000800 */
[----:B------:R-:W-:Y:S02]  /*4a50*/  FMUL.FTZ R87, R75, R46 ;  /* 0x0000002e4b577220 */ /* 0x000fe40000410000 */
[----:B------:R-:W-:Y:S02]  /*4a60*/  FMUL.FTZ R89, R129, R42 ;  /* 0x0000002a81597220 */ /* 0x000fe40000410000 */
[----:B------:R-:W-:Y:S01]  /*4a70*/  FMUL.FTZ R119, R90, R33 ;  /* 0x000000215a777220 */ /* 0x000fe20000410000 */
[----:B------:R-:W-:Y:S01]  /*4a80*/  ISETP.NE.AND P0, PT, R112, 0x7f, PT ;  /* 0x0000007f7000780c */ /* 0x000fe20003f05270 */
[----:B0-----:R-:W-:Y:S01]  /*4a90*/  FFMA.FTZ R91, R124, R88, R87 ;  /* 0x000000587c5b7223 */ /* 0x001fe20000010057 */
[----:B------:R-:W0:Y:S01]  /*4aa0*/  MUFU.EX2 R118, R118 ;  /* 0x0000007600767308 */ /* 0x000e220000000800 */
[----:B------:R-:W-:Y:S02]  /*4ab0*/  FMUL.FTZ R87, R80, R45 ;  /* 0x0000002d50577220 */ /* 0x000fe40000410000 */
[----:B------:R-:W-:-:S02]  /*4ac0*/  FMUL.FTZ R88, R128, R89 ;  /* 0x0000005980587220 */ /* 0x000fc40000410000 */
[----:B-1----:R-:W-:Y:S02]  /*4ad0*/  FFMA.FTZ R91, R116, R91, R87 ;  /* 0x0000005b745b7223 */ /* 0x002fe40000010057 */
[----:B------:R-:W-:Y:S01]  /*4ae0*/  FMUL.FTZ R42, R73, R44 ;  /* 0x0000002c492a7220 */ /* 0x000fe20000410000 */
[----:B------:R-:W1:Y:S01]  /*4af0*/  MUFU.EX2 R119, R119 ;  /* 0x0000007700777308 */ /* 0x000e620000000800 */
[----:B------:R-:W-:Y:S02]  /*4b00*/  FMUL.FTZ R87, R127, R88 ;  /* 0x000000587f577220 */ /* 0x000fe40000410000 */
[----:B------:R-:W-:Y:S01]  /*4b10*/  FMUL.FTZ R120, R90, R29 ;  /* 0x0000001d5a787220 */ /* 0x000fe20000410000 */
[----:B------:R4:W3:Y:S01]  /*4b20*/  @P0 LDS R132, [R112.X4+0x3364] ;  /* 0x0033640070840984 */ /* 0x0008e20000004800 */
[----:B--2---:R-:W-:Y:S02]  /*4b30*/  FFMA.FTZ R91, R117, R91, R42 ;  /* 0x0000005b755b7223 */ /* 0x004fe4000001002a */
[----:B------:R-:W-:-:S02]  /*4b40*/  FMUL.FTZ R42, R126, R87 ;  /* 0x000000577e2a7220 */ /* 0x000fc40000410000 */
[----:B------:R-:W2:Y:S01]  /*4b50*/  MUFU.EX2 R120, R120 ;  /* 0x0000007800787308 */ /* 0x000ea20000000800 */
[----:B------:R-:W-:Y:S02]  /*4b60*/  FMUL.FTZ R87, R71, R38 ;  /* 0x0000002647577220 */ /* 0x000fe40000410000 */
[----:B------:R-:W-:Y:S02]  /*4b70*/  FMUL.FTZ R121, R90, R25 ;  /* 0x000000195a797220 */ /* 0x000fe40000410000 */
[----:B------:R-:W-:Y:S02]  /*4b80*/  FMUL.FTZ R89, R125, R42 ;  /* 0x0000002a7d597220 */ /* 0x000fe40000410000 */
[----:B0-----:R-:W-:Y:S02]  /*4b90*/  FFMA.FTZ R87, R118, R91, R87 ;  /* 0x0000005b76577223 */ /* 0x001fe40000010057 */
[----:B------:R-:W-:Y:S02]  /*4ba0*/  FMUL.FTZ R42, R78, R33 ;  /* 0x000000214e2a7220 */ /* 0x000fe40000410000 */
[----:B------:R-:W-:Y:S01]  /*4bb0*/  FMUL.FTZ R89, R124, R89 ;  /* 0x000000597c597220 */ /* 0x000fe20000410000 */
[----:B------:R-:W0:Y:S01]  /*4bc0*/  MUFU.EX2 R121, R121 ;  /* 0x0000007900797308 */ /* 0x000e220000000800 */
[----:B------:R-:W-:-:S02]  /*4bd0*/  FMUL.FTZ R122, R90, R21 ;  /* 0x000000155a7a7220 */ /* 0x000fc40000410000 */
[----:B-1----:R-:W-:Y:S02]  /*4be0*/  FFMA.FTZ R88, R119, R87, R42 ;  /* 0x0000005777587223 */ /* 0x002fe4000001002a */
[----:B------:R-:W-:Y:S02]  /*4bf0*/  FMUL.FTZ R42, R116, R89 ;  /* 0x00000059742a7220 */ /* 0x000fe40000410000 */
[----:B------:R-:W-:Y:S01]  /*4c00*/  FMUL.FTZ R87, R76, R29 ;  /* 0x0000001d4c577220 */ /* 0x000fe20000410000 */
[----:B------:R-:W1:Y:S01]  /*4c10*/  MUFU.EX2 R122, R122 ;  /* 0x0000007a007a7308 */ /* 0x000e620000000800 */
[----:B------:R-:W-:Y:S02]  /*4c20*/  FMUL.FTZ R89, R117, R42 ;  /* 0x0000002a75597220 */ /* 0x000fe40000410000 */
[----:B------:R-:W-:Y:S02]  /*4c30*/  FMUL.FTZ R123, R90, R17 ;  /* 0x000000115a7b7220 */ /* 0x000fe40000410000 */
[----:B--2---:R-:W-:-:S02]  /*4c40*/  FFMA.FTZ R87, R120, R88, R87 ;  /* 0x0000005878577223 */ /* 0x004fc40000010057 */
[----:B------:R-:W-:Y:S02]  /*4c50*/  FMUL.FTZ R88, R118, R89 ;  /* 0x0000005976587220 */ /* 0x000fe40000410000 */
[----:B------:R-:W-:Y:S01]  /*4c60*/  FMUL.FTZ R42, R74, R25 ;  /* 0x000000194a2a7220 */ /* 0x000fe20000410000 */
[----:B------:R-:W2:Y:S01]  /*4c70*/  MUFU.EX2 R123, R123 ;  /* 0x0000007b007b7308 */ /* 0x000ea20000000800 */
[----:B------:R-:W-:Y:S02]  /*4c80*/  FMUL.FTZ R89, R119, R88 ;  /* 0x0000005877597220 */ /* 0x000fe40000410000 */
[----:B0-----:R-:W-:Y:S02]  /*4c90*/  FFMA.FTZ R88, R121, R87, R42 ;  /* 0x0000005779587223 */ /* 0x001fe4000001002a */
[----:B------:R-:W-:Y:S02]  /*4ca0*/  FMUL.FTZ R87, R72, R21 ;  /* 0x0000001548577220 */ /* 0x000fe40000410000 */
[----:B------:R-:W-:-:S02]  /*4cb0*/  FMUL.FTZ R42, R120, R89 ;  /* 0x00000059782a7220 */ /* 0x000fc40000410000 */
[----:B-1----:R-:W-:Y:S02]  /*4cc0*/  FFMA.FTZ R89, R122, R88, R87 ;  /* 0x000000587a597223 */ /* 0x002fe40000010057 */
[----:B------:R-:W-:Y:S02]  /*4cd0*/  FMUL.FTZ R87, R121, R42 ;  /* 0x0000002a79577220 */ /* 0x000fe40000410000 */
[----:B------:R-:W-:Y:S02]  /*4ce0*/  FMUL.FTZ R42, R70, R17 ;  /* 0x00000011462a7220 */ /* 0x000fe40000410000 */
[----:B------:R-:W-:Y:S02]  /*4cf0*/  FMUL.FTZ R88, R122, R87 ;  /* 0x000000577a587220 */ /* 0x000fe40000410000 */
[----:B---3--:R-:W-:Y:S02]  /*4d00*/  FMUL.FTZ R86, R86, R43 ;  /* 0x0000002b56567220 */ /* 0x008fe40000410000 */
[----:B--2---:R-:W-:-:S02]  /*4d10*/  FFMA.FTZ R43, R123, R89, R42 ;  /* 0x000000597b2b7223 */ /* 0x004fc4000001002a */
[----:B------:R-:W-:Y:S01]  /*4d20*/  FMUL.FTZ R42, R123, R88 ;  /* 0x000000587b2a7220 */ /* 0x000fe20000410000 */
[----:B------:R-:W-:Y:S05]  /*4d30*/  @P0 BRA `(.L_x_112) ;  /* 0x0000007000000947 */ /* 0x000fea0003800000 */
[----:B----4-:R-:W-:Y:S01]  /*4d40*/  ULDC UR16, c[0x0][0x174] ;  /* 0x00005d0000107ab9 */ /* 0x010fe20000000800 */
[----:B------:R-:W-:Y:S01]  /*4d50*/  HFMA2.MMA R132, -RZ, RZ, 1.875, 0 ;  /* 0x3f800000ff847435 */ /* 0x000fe200000001ff */
[----:B------:R-:W-:-:S06]  /*4d60*/  UISETP.NE.AND UP0, UPT, UR26, UR16, UPT ;  /* 0x000000101a00728c */ /* 0x000fcc000bf05270 */
[----:B------:R-:W-:-:S05]  /*4d70*/  PLOP3.LUT P0, PT, PT, PT, UP0, 0x80, 0x0 ;  /* 0x000000000000781c */ /* 0x000fca0003f0f008 */
[----:B------:R-:W-:-:S06]  /*4d80*/  @UP0 ULEA UR16, UR27, UR7, 0x8 ;  /* 0x000000071b100291 */ /* 0x000fcc000f8e403f */
[----:B------:R-:W-:-:S05]  /*4d90*/  MOV R87, UR16 ;  /* 0x0000001000577c02 */ /* 0x000fca0008000f00 */
[----:B------:R0:W1:Y:S02]  /*4da0*/  @P0 LDS R132, [R87.X4+0x2b60] ;  /* 0x002b600057840984 */ /* 0x0000640000004800 */
.L_x_112:
[----:B----4-:R-:W-:Y:S05]  /*4db0*/  BSYNC B0 ;  /* 0x0000000000007941 */ /* 0x010fea0003800000 */
.L_x_111:
        /* <DEDUP_REMOVED lines=21> */
[----:B--2---:R-:W-:-:S05]  /*4f10*/  IMAD R148, R112, 0x28, RZ ;  /* 0x0000002870947824 */ /* 0x004fca00078e02ff */
[----:B------:R-:W-:Y:S04]  /*4f20*/  LDS.64 R42, [R148+0x2150] ;  /* 0x00215000942a7984 */ /* 0x000fe80000000a00 */
[----:B0-----:R-:W0:Y:S04]  /*4f30*/  LDS.64 R86, [R148+0x2158] ;  /* 0x0021580094567984 */ /* 0x001e280000000a00 */
[----:B------:R-:W2:Y:S04]  /*4f40*/  LDS.64 R88, [R148+0x2160] ;  /* 0x0021600094587984 */ /* 0x000ea80000000a00 */
[----:B------:R-:W3:Y:S01]  /*4f50*/  LDS.64 R90, [R148+0x2168] ;  /* 0x00216800945a7984 */ /* 0x000ee20000000a00 */
[----:B0-----:R-:W-:-:S02]  /*4f60*/  FFMA.FTZ R87, R43, R86, R87 ;  /* 0x000000562b577223 */ /* 0x001fc40000010057 */
[----:B------:R-:W-:Y:S02]  /*4f70*/  FMUL.FTZ R43, R42, R86 ;  /* 0x000000562a2b7220 */ /* 0x000fe40000410000 */
[C---:B--2---:R-:W-:Y:S02]  /*4f80*/  FFMA.FTZ R87, R88.reuse, R87, R89 ;  /* 0x0000005758577223 */ /* 0x044fe40000010059 */
[----:B------:R-:W-:Y:S02]  /*4f90*/  FMUL.FTZ R43, R88, R43 ;  /* 0x0000002b582b7220 */ /* 0x000fe40000410000 */
[C---:B---3--:R-:W-:Y:S02]  /*4fa0*/  FFMA.FTZ R91, R90.reuse, R87, R91 ;  /* 0x000000575a5b7223 */ /* 0x048fe4000001005b */
[----:B------:R-:W-:Y:S01]  /*4fb0*/  FMUL.FTZ R90, R90, R43 ;  /* 0x0000002b5a5a7220 */ /* 0x000fe20000410000 */
[----:B------:R-:W-:Y:S05]  /*4fc0*/  BRA.DIV ~URZ, `(.L_x_115) ;  /* 0x000043c27f007947 */ /* 0x000fea000b800000 */
[----:B------:R0:W2:Y:S02]  /*4fd0*/  SHFL.UP PT, R89, R90, 0x1, RZ ;  /* 0x042000005a597989 */ /* 0x0000a400000e00ff */
.L_x_139:
[----:B------:R-:W-:Y:S05]  /*4fe0*/  BRA.DIV ~URZ, `(.L_x_116) ;  /* 0x000044227f007947 */ /* 0x000fea000b800000 */
[----:B------:R-:W3:Y:S01]  /*4ff0*/  SHFL.UP PT, R42, R91, 0x1, RZ ;  /* 0x042000005b2a7989 */ /* 0x000ee200000e00ff */
[----:B------:R-:W-:-:S13]  /*5000*/  ISETP.GE.AND P0, PT, R111, 0x1, PT ;  /* 0x000000016f00780c */ /* 0x000fda0003f06270 */
[C---:B---3--:R-:W-:Y:S02]  /*5010*/  @P0 FFMA.FTZ R91, R90.reuse, R42, R91 ;  /* 0x0000002a5a5b0223 */ /* 0x048fe4000001005b */
[----:B0-2---:R-:W-:Y:S01]  /*5020*/  @P0 FMUL.FTZ R90, R90, R89 ;  /* 0x000000595a5a0220 */ /* 0x005fe20000410000 */
[----:B------:R-:W-:Y:S02]  /*5030*/  ISETP.GE.AND P0, PT, R111, 0x2, PT ;  /* 0x000000026f00780c */ /* 0x000fe40003f06270 */
[----:B------:R-:W0:Y:S04]  /*5040*/  SHFL.UP PT, R42, R91, 0x2, RZ ;  /* 0x044000005b2a7989 */ /* 0x000e2800000e00ff */
[----:B------:R-:W2:Y:S07]  /*5050*/  SHFL.UP PT, R43, R90, 0x2, RZ ;  /* 0x044000005a2b7989 */ /* 0x000eae00000e00ff */
[----:B0-----:R-:W-:-:S02]  /*5060*/  @P0 FFMA.FTZ R91, R42, R90, R91 ;  /* 0x0000005a2a5b0223 */ /* 0x001fc4000001005b */
[----:B--2---:R-:W-:-:S03]  /*5070*/  @P0 FMUL.FTZ R90, R43, R90 ;  /* 0x0000005a2b5a0220 */ /* 0x004fc60000410000 */
[----:B------:R-:W0:Y:S01]  /*5080*/  SHFL.UP PT, R42, R91, 0x4, RZ ;  /* 0x048000005b2a7989 */ /* 0x000e2200000e00ff */
[----:B------:R-:W-:-:S03]  /*5090*/  ISETP.GE.AND P0, PT, R111, 0x4, PT ;  /* 0x000000046f00780c */ /* 0x000fc60003f06270 */
[----:B------:R-:W2:Y:S10]  /*50a0*/  SHFL.UP PT, R43, R90, 0x4, RZ ;  /* 0x048000005a2b7989 */ /* 0x000eb400000e00ff */
[----:B0-----:R-:W-:-:S02]  /*50b0*/  @P0 FFMA.FTZ R91, R90, R42, R91 ;  /* 0x0000002a5a5b0223 */ /* 0x001fc4000001005b */
[----:B--2---:R-:W-:-:S03]  /*50c0*/  @P0 FMUL.FTZ R90, R90, R43 ;  /* 0x0000002b5a5a0220 */ /* 0x004fc60000410000 */
[----:B------:R-:W0:Y:S01]  /*50d0*/  SHFL.UP PT, R42, R91, 0x8, RZ ;  /* 0x050000005b2a7989 */ /* 0x000e2200000e00ff */
[----:B------:R-:W-:-:S03]  /*50e0*/  ISETP.GE.AND P0, PT, R111, 0x8, PT ;  /* 0x000000086f00780c */ /* 0x000fc60003f06270 */
[----:B------:R-:W2:Y:S10]  /*50f0*/  SHFL.UP PT, R43, R90, 0x8, RZ ;  /* 0x050000005a2b7989 */ /* 0x000eb400000e00ff */
[----:B0-----:R-:W-:-:S02]  /*5100*/  @P0 FFMA.FTZ R91, R90, R42, R91 ;  /* 0x0000002a5a5b0223 */ /* 0x001fc4000001005b */
[----:B--2---:R-:W-:-:S03]  /*5110*/  @P0 FMUL.FTZ R90, R90, R43 ;  /* 0x0000002b5a5a0220 */ /* 0x004fc60000410000 */
[----:B------:R0:W2:Y:S01]  /*5120*/  SHFL.UP PT, R86, R91, 0x10, RZ ;  /* 0x060000005b567989 */ /* 0x0000a200000e00ff */
[----:B------:R-:W-:-:S03]  /*5130*/  MOV R89, R91 ;  /* 0x0000005b00597202 */ /* 0x000fc60000000f00 */
[----:B------:R0:W3:Y:S01]  /*5140*/  SHFL.UP PT, R154, R90, 0x10, RZ ;  /* 0x060000005a9a7989 */ /* 0x0000e200000e00ff */
[----:B------:R-:W-:-:S03]  /*5150*/  MOV R152, R90 ;  /* 0x0000005a00987202 */ /* 0x000fc60000000f00 */
.L_x_140:
[----:B------:R-:W-:Y:S02]  /*5160*/  ISETP.GE.AND P0, PT, R111, 0x10, PT ;  /* 0x000000106f00780c */ /* 0x000fe40003f06270 */
[----:B------:R-:W-:-:S11]  /*5170*/  MOV R153, R152 ;  /* 0x0000009800997202 */ /* 0x000fd60000000f00 */
[-C--:B--2---:R-:W-:Y:S02]  /*5180*/  @P0 FFMA.FTZ R89, R86, R153.reuse, R89 ;  /* 0x0000009956590223 */ /* 0x084fe40000010059 */
[----:B---3--:R-:W-:Y:S01]  /*5190*/  @P0 FMUL.FTZ R153, R154, R153 ;  /* 0x000000999a990220 */ /* 0x008fe20000410000 */
[----:B------:R-:W-:Y:S05]  /*51a0*/  BRA.CONV ~URZ, `(.L_x_117) ;  /* 0x000000637f007947 */ /* 0x000fea000b800000 */
[----:B------:R-:W-:Y:S01]  /*51b0*/  HFMA2.MMA R86, -RZ, RZ, 0, 1.847743988037109375e-06 ;  /* 0x0000001fff567435 */ /* 0x000fe200000001ff */
[----:B------:R-:W-:Y:S02]  /*51c0*/  MOV R87, R153 ;  /* 0x0000009900577202 */ /* 0x000fe40000000f00 */
[----:B------:R-:W-:Y:S02]  /*51d0*/  MOV R43, 0x1f ;  /* 0x0000001f002b7802 */ /* 0x000fe40000000f00 */
[----:B------:R-:W-:Y:S02]  /*51e0*/  MOV R42, 0xffffffff ;  /* 0xffffffff002a7802 */ /* 0x000fe40000000f00 */
[----:B------:R-:W-:-:S02]  /*51f0*/  MOV R88, 0x5210 ;  /* 0x0000521000587802 */ /* 0x000fc40000000f00 */
[----:B01---5:R-:W-:Y:S05]  /*5200*/  CALL.REL.NOINC `($__internal_7_$__cuda_sm70_shflsync_idx_p) ;  /* 0x0000506000007944 */ /* 0x023fea0003c00000 */
.L_x_117:
[----:B------:R-:W-:Y:S05]  /*5210*/  BRA.CONV ~URZ, `(.L_x_118) ;  /* 0x000000637f007947 */ /* 0x000fea000b800000 */
[----:B------:R-:W-:Y:S01]  /*5220*/  HFMA2.MMA R86, -RZ, RZ, 0, 1.847743988037109375e-06 ;  /* 0x0000001fff567435 */ /* 0x000fe200000001ff */
[----:B------:R-:W-:-:S02]  /*5230*/  MOV R87, R89 ;  /* 0x0000005900577202 */ /* 0x000fc40000000f00 */
[----:B-1----:R-:W-:Y:S02]  /*5240*/  MOV R43, 0x1f ;  /* 0x0000001f002b7802 */ /* 0x002fe40000000f00 */
[----:B------:R-:W-:Y:S02]  /*5250*/  MOV R42, 0xffffffff ;  /* 0xffffffff002a7802 */ /* 0x000fe40000000f00 */
[----:B------:R-:W-:Y:S02]  /*5260*/  MOV R88, 0x5280 ;  /* 0x0000528000587802 */ /* 0x000fe40000000f00 */
[----:B0----5:R-:W-:Y:S05]  /*5270*/  CALL.REL.NOINC `($__internal_7_$__cuda_sm70_shflsync_idx_p) ;  /* 0x00004ff000007944 */ /* 0x021fea0003c00000 */
.L_x_118:
[----:B------:R-:W-:Y:S05]  /*5280*/  BRA.DIV ~URZ, `(.L_x_119) ;  /* 0x000046327f007947 */ /* 0x000fea000b800000 */
[----:B-----5:R2:W3:Y:S04]  /*5290*/  SHFL.IDX PT, R152, R40, RZ, 0x1f ;  /* 0x00001fff28987589 */ /* 0x0204e800000e0000 */
[----:B------:R2:W4:Y:S04]  /*52a0*/  SHFL.IDX PT, R87, R41, RZ, 0x1f ;  /* 0x00001fff29577589 */ /* 0x00052800000e0000 */
[----:B0-----:R2:W0:Y:S04]  /*52b0*/  SHFL.UP PT, R90, R153, 0x1, RZ ;  /* 0x04200000995a7989 */ /* 0x00142800000e00ff */
[----:B------:R2:W1:Y:S02]  /*52c0*/  SHFL.UP PT, R91, R89, 0x1, RZ ;  /* 0x04200000595b7989 */ /* 0x00046400000e00ff */
.L_x_141:
[----:B-1----:R-:W1:Y:S01]  /*52d0*/  LDS.64 R42, [R148+0x2150] ;  /* 0x00215000942a7984 */ /* 0x002e620000000a00 */
[----:B---3--:R-:W-:Y:S01]  /*52e0*/  MOV R86, R152 ;  /* 0x0000009800567202 */ /* 0x008fe20000000f00 */
[----:B0---4-:R-:W-:-:S02]  /*52f0*/  @P1 FFMA.FTZ R87, R87, R90, R91 ;  /* 0x0000005a57571223 */ /* 0x011fc4000001005b */
[----:B--2---:R-:W0:Y:S02]  /*5300*/  LDS.64 R88, [R148+0x2158] ;  /* 0x0021580094587984 */ /* 0x004e240000000a00 */
[----:B------:R-:W-:Y:S02]  /*5310*/  @P1 FMUL.FTZ R86, R86, R90 ;  /* 0x0000005a56561220 */ /* 0x000fe40000410000 */
[----:B------:R-:W2:Y:S04]  /*5320*/  LDS.64 R40, [R148+0x2160] ;  /* 0x0021600094287984 */ /* 0x000ea80000000a00 */
[----:B------:R3:W-:Y:S01]  /*5330*/  STS.64 [R148+0x2150], R86 ;  /* 0x0021505694007388 */ /* 0x0007e20000000a00 */
[C---:B-1----:R-:W-:Y:S02]  /*5340*/  FFMA.FTZ R43, R42.reuse, R87, R43 ;  /* 0x000000572a2b7223 */ /* 0x042fe4000001002b */
[----:B------:R-:W-:-:S02]  /*5350*/  FMUL.FTZ R42, R42, R86 ;  /* 0x000000562a2a7220 */ /* 0x000fc40000410000 */
[C---:B0-----:R-:W-:Y:S02]  /*5360*/  FFMA.FTZ R89, R88.reuse, R43, R89 ;  /* 0x0000002b58597223 */ /* 0x041fe40000010059 */
[----:B------:R-:W-:Y:S01]  /*5370*/  FMUL.FTZ R88, R88, R42 ;  /* 0x0000002a58587220 */ /* 0x000fe20000410000 */
[----:B------:R3:W-:Y:S01]  /*5380*/  STS.64 [R148+0x2158], R42 ;  /* 0x0021582a94007388 */ /* 0x0007e20000000a00 */
[C---:B--2---:R-:W-:Y:S02]  /*5390*/  FFMA.FTZ R41, R40.reuse, R89, R41 ;  /* 0x0000005928297223 */ /* 0x044fe40000010029 */
[----:B------:R-:W-:Y:S01]  /*53a0*/  FMUL.FTZ R40, R40, R88 ;  /* 0x0000005828287220 */ /* 0x000fe20000410000 */
[----:B------:R3:W-:Y:S04]  /*53b0*/  STS.64 [R148+0x2160], R88 ;  /* 0x0021605894007388 */ /* 0x0007e80000000a00 */
[----:B------:R3:W-:Y:S02]  /*53c0*/  STS.64 [R148+0x2168], R40 ;  /* 0x0021682894007388 */ /* 0x0007e40000000a00 */
.L_x_114:
[----:B--2---:R-:W-:Y:S05]  /*53d0*/  BSYNC B0 ;  /* 0x0000000000007941 */ /* 0x004fea0003800000 */
.L_x_113:
[----:B------:R-:W-:Y:S01]  /*53e0*/  WARPSYNC 0xffffffff ;  /* 0xffffffff00007948 */ /* 0x000fe20003800000 */
[----:B------:R-:W-:Y:S01]  /*53f0*/  BAR.SYNC.DEFER_BLOCKING 0x0 ;  /* 0x0000000000007b1d */ /* 0x000fe20000010000 */
[----:B-1-3--:R-:W-:Y:S01]  /*5400*/  FMUL.FTZ R43, R123, R132 ;  /* 0x000000847b2b7220 */ /* 0x00afe20000410000 */
[----:B------:R-:W-:Y:S01]  /*5410*/  LOP3.LUT P0, RZ, R112, 0x1f, RZ, 0xc0, !PT ;  /* 0x0000001f70ff7812 */ /* 0x000fe2000780c0ff */
[----:B------:R-:W-:-:S02]  /*5420*/  FMUL.FTZ R86, R94, R53 ;  /* 0x000000355e567220 */ /* 0x000fc40000410000 */
[C---:B------:R-:W-:Y:S01]  /*5430*/  FMUL.FTZ R42, R122.reuse, R43 ;  /* 0x0000002b7a2a7220 */ /* 0x040fe20000410000 */
[----:B------:R-:W-:Y:S01]  /*5440*/  BSSY B0, `(.L_x_120) ;  /* 0x0000088000007945 */ /* 0x000fe20003800000 */
[----:B-----5:R-:W-:Y:S02]  /*5450*/  FFMA.FTZ R41, R123, R133, R134 ;  /* 0x000000857b297223 */ /* 0x020fe40000010086 */
[----:B------:R-:W-:Y:S02]  /*5460*/  FMUL.FTZ R43, R121, R42 ;  /* 0x0000002a792b7220 */ /* 0x000fe40000410000 */
[----:B------:R-:W-:Y:S02]  /*5470*/  FFMA.FTZ R41, R122, R41, R135 ;  /* 0x000000297a297223 */ /* 0x000fe40000010087 */
[----:B------:R-:W-:Y:S02]  /*5480*/  FMUL.FTZ R156, R81, R52 ;  /* 0x00000034519c7220 */ /* 0x000fe40000410000 */
[----:B------:R-:W-:-:S02]  /*5490*/  FFMA.FTZ R41, R121, R41, R136 ;  /* 0x0000002979297223 */ /* 0x000fc40000010088 */
[----:B------:R-:W-:Y:S02]  /*54a0*/  FMUL.FTZ R42, R92, R51 ;  /* 0x000000335c2a7220 */ /* 0x000fe40000410000 */
[----:B------:R-:W-:Y:S02]  /*54b0*/  FFMA.FTZ R41, R120, R41, R137 ;  /* 0x0000002978297223 */ /* 0x000fe40000010089 */
[----:B0-----:R-:W-:Y:S02]  /*54c0*/  FMUL.FTZ R87, R79, R50 ;  /* 0x000000324f577220 */ /* 0x001fe40000410000 */
[----:B------:R-:W-:Y:S01]  /*54d0*/  FFMA.FTZ R41, R119, R41, R138 ;  /* 0x0000002977297223 */ /* 0x000fe2000001008a */
[----:B------:R-:W0:Y:S01]  /*54e0*/  LDS R40, [R131.X8+0x2154] ;  /* 0x0021540083287984 */ /* 0x000e220000008800 */
[----:B------:R-:W-:Y:S02]  /*54f0*/  FMUL.FTZ R155, R84, R49 ;  /* 0x00000031549b7220 */ /* 0x000fe40000410000 */
[----:B------:R-:W-:-:S02]  /*5500*/  FFMA.FTZ R41, R118, R41, R139 ;  /* 0x0000002976297223 */ /* 0x000fc4000001008b */
[----:B------:R-:W-:Y:S02]  /*5510*/  FMUL.FTZ R152, R77, R48 ;  /* 0x000000304d987220 */ /* 0x000fe40000410000 */
[----:B------:R-:W-:Y:S02]  /*5520*/  FFMA.FTZ R41, R117, R41, R140 ;  /* 0x0000002975297223 */ /* 0x000fe4000001008c */
[----:B------:R-:W-:Y:S02]  /*5530*/  FMUL.FTZ R153, R75, R46 ;  /* 0x0000002e4b997220 */ /* 0x000fe40000410000 */
[----:B------:R-:W-:Y:S02]  /*5540*/  FFMA.FTZ R41, R116, R41, R141 ;  /* 0x0000002974297223 */ /* 0x000fe4000001008d */
        /* <DEDUP_REMOVED lines=9> */
[----:B------:R-:W-:Y:S02]  /*55e0*/  FMUL.FTZ R159, R70, R17 ;  /* 0x00000011469f7220 */ /* 0x000fe40000410000 */
[----:B0-----:R-:W-:Y:S01]  /*55f0*/  FFMA.FTZ R157, R157, R40, R86 ;  /* 0x000000289d9d7223 */ /* 0x001fe20000010056 */
[----:B------:R-:W-:Y:S01]  /*5600*/  MOV R86, UR26 ;  /* 0x0000001a00567c02 */ /* 0x000fe20008000f00 */
[----:B------:R-:W-:Y:S02]  /*5610*/  FMUL.FTZ R40, R120, R43 ;  /* 0x0000002b78287220 */ /* 0x000fe40000410000 */
[----:B------:R-:W-:Y:S01]  /*5620*/  FFMA.FTZ R156, R130, R157, R156 ;  /* 0x0000009d829c7223 */ /* 0x000fe2000001009c */
[----:B------:R-:W-:Y:S01]  /*5630*/  ISETP.GE.OR P0, PT, R86, c[0x0][0x174], P0 ;  /* 0x00005d0056007a0c */ /* 0x000fe20000706670 */
[----:B------:R-:W-:Y:S01]  /*5640*/  FMUL.FTZ R43, R119, R40 ;  /* 0x00000028772b7220 */ /* 0x000fe20000410000 */
[----:B------:R-:W-:Y:S01]  /*5650*/  MOV R86, UR7 ;  /* 0x0000000700567c02 */ /* 0x000fe20008000f00 */
[----:B------:R-:W-:-:S02]  /*5660*/  FFMA.FTZ R156, R129, R156, R42 ;  /* 0x0000009c819c7223 */ /* 0x000fc4000001002a */
[----:B------:R-:W-:Y:S02]  /*5670*/  FMUL.FTZ R40, R118, R43 ;  /* 0x0000002b76287220 */ /* 0x000fe40000410000 */
[----:B------:R-:W-:Y:S02]  /*5680*/  FFMA.FTZ R154, R128, R156, R87 ;  /* 0x0000009c809a7223 */ /* 0x000fe40000010057 */
[----:B------:R-:W-:Y:S02]  /*5690*/  FMUL.FTZ R43, R117, R40 ;  /* 0x00000028752b7220 */ /* 0x000fe40000410000 */
[----:B------:R-:W-:Y:S02]  /*56a0*/  FFMA.FTZ R155, R127, R154, R155 ;  /* 0x0000009a7f9b7223 */ /* 0x000fe4000001009b */
[----:B------:R-:W-:Y:S02]  /*56b0*/  FMUL.FTZ R43, R116, R43 ;  /* 0x0000002b742b7220 */ /* 0x000fe40000410000 */
[----:B------:R-:W-:-:S02]  /*56c0*/  FMUL.FTZ R42, R82, R47 ;  /* 0x0000002f522a7220 */ /* 0x000fc40000410000 */
[----:B------:R-:W-:Y:S02]  /*56d0*/  FMUL.FTZ R40, R124, R43 ;  /* 0x0000002b7c287220 */ /* 0x000fe40000410000 */
[C---:B------:R-:W-:Y:S02]  /*56e0*/  FFMA.FTZ R152, R126.reuse, R155, R152 ;  /* 0x0000009b7e987223 */ /* 0x040fe40000010098 */
[C---:B------:R-:W-:Y:S02]  /*56f0*/  FMUL.FTZ R43, R125.reuse, R40 ;  /* 0x000000287d2b7220 */ /* 0x040fe40000410000 */
[----:B------:R-:W-:Y:S02]  /*5700*/  FFMA.FTZ R152, R125, R152, R42 ;  /* 0x000000987d987223 */ /* 0x000fe4000001002a */
[----:B------:R-:W-:Y:S02]  /*5710*/  FMUL.FTZ R40, R126, R43 ;  /* 0x0000002b7e287220 */ /* 0x000fe40000410000 */
[----:B------:R-:W-:-:S02]  /*5720*/  FFMA.FTZ R153, R124, R152, R153 ;  /* 0x000000987c997223 */ /* 0x000fc40000010099 */
[----:B------:R-:W-:Y:S01]  /*5730*/  FMUL.FTZ R43, R127, R40 ;  /* 0x000000287f2b7220 */ /* 0x000fe20000410000 */
[----:B------:R-:W-:Y:S01]  /*5740*/  MOV R40, 0x3f800000 ;  /* 0x3f80000000287802 */ /* 0x000fe20000000f00 */
[----:B------:R-:W-:Y:S02]  /*5750*/  FFMA.FTZ R148, R116, R153, R148 ;  /* 0x0000009974947223 */ /* 0x000fe40000010094 */
[C---:B------:R-:W-:Y:S02]  /*5760*/  FMUL.FTZ R42, R128.reuse, R43 ;  /* 0x0000002b802a7220 */ /* 0x040fe40000410000 */
[----:B------:R-:W-:Y:S01]  /*5770*/  FFMA.FTZ R43, R128, R41, R147 ;  /* 0x00000029802b7223 */ /* 0x000fe20000010093 */
[----:B------:R-:W-:Y:S01]  /*5780*/  HFMA2.MMA R41, -RZ, RZ, 0, 0 ;  /* 0x00000000ff297435 */ /* 0x000fe200000001ff */
[C---:B------:R-:W-:Y:S02]  /*5790*/  FMUL.FTZ R87, R129.reuse, R42 ;  /* 0x0000002a81577220 */ /* 0x040fe40000410000 */
[----:B------:R-:W-:-:S02]  /*57a0*/  FFMA.FTZ R43, R129, R43, R146 ;  /* 0x0000002b812b7223 */ /* 0x000fc40000010092 */
[C---:B------:R-:W-:Y:S02]  /*57b0*/  FMUL.FTZ R42, R130.reuse, R87 ;  /* 0x00000057822a7220 */ /* 0x040fe40000410000 */
[----:B------:R-:W-:Y:S02]  /*57c0*/  FMUL.FTZ R87, R73, R44 ;  /* 0x0000002c49577220 */ /* 0x000fe40000410000 */
[----:B------:R-:W-:Y:S01]  /*57d0*/  FFMA.FTZ R43, R130, R43, R149 ;  /* 0x0000002b822b7223 */ /* 0x000fe20000010095 */
[----:B------:R0:W1:Y:S01]  /*57e0*/  @!P0 LDS.64 R40, [R86.X8+0x3560] ;  /* 0x0035600056288984 */ /* 0x0000620000008a00 */
[----:B------:R-:W-:Y:S01]  /*57f0*/  FFMA.FTZ R87, R117, R148, R87 ;  /* 0x0000009475577223 */ /* 0x000fe20000010057 */
[----:B------:R-:W-:Y:S02]  /*5800*/  ISETP.GT.U32.AND P0, PT, R112, 0x1f, PT ;  /* 0x0000001f7000780c */ /* 0x000fe40003f04070 */
[----:B------:R0:W-:Y:S01]  /*5810*/  STS.64 [R131.X8+0x2660], R42 ;  /* 0x0026602a83007388 */ /* 0x0001e20000008a00 */
[----:B------:R-:W-:-:S02]  /*5820*/  FFMA.FTZ R162, R118, R87, R162 ;  /* 0x0000005776a27223 */ /* 0x000fc400000100a2 */
[----:B------:R-:W-:Y:S02]  /*5830*/  FMUL.FTZ R87, R74, R25 ;  /* 0x000000194a577220 */ /* 0x000fe40000410000 */
[----:B------:R-:W-:-:S04]  /*5840*/  FFMA.FTZ R161, R119, R162, R161 ;  /* 0x000000a277a17223 */ /* 0x000fc800000100a1 */
[----:B------:R-:W-:-:S04]  /*5850*/  FFMA.FTZ R160, R120, R161, R160 ;  /* 0x000000a178a07223 */ /* 0x000fc800000100a0 */
[----:B------:R-:W-:-:S04]  /*5860*/  FFMA.FTZ R87, R121, R160, R87 ;  /* 0x000000a079577223 */ /* 0x000fc80000010057 */
[----:B------:R-:W-:-:S04]  /*5870*/  FFMA.FTZ R158, R122, R87, R158 ;  /* 0x000000577a9e7223 */ /* 0x000fc8000001009e */
[----:B------:R-:W-:Y:S01]  /*5880*/  FFMA.FTZ R159, R123, R158, R159 ;  /* 0x0000009e7b9f7223 */ /* 0x000fe2000001009f */
[----:B------:R-:W-:Y:S06]  /*5890*/  BAR.SYNC.DEFER_BLOCKING 0x0 ;  /* 0x0000000000007b1d */ /* 0x000fec0000010000 */
[----:B------:R-:W-:Y:S05]  /*58a0*/  @P0 BRA `(.L_x_121) ;  /* 0x0000041000000947 */ /* 0x000fea0003800000 */
[----:B0-----:R-:W-:-:S05]  /*58b0*/  IMAD R163, R112, 0x28, RZ ;  /* 0x0000002870a37824 */ /* 0x001fca00078e02ff */
[----:B------:R-:W-:Y:S04]  /*58c0*/  LDS.64 R42, [R163+0x2670] ;  /* 0x00267000a32a7984 */ /* 0x000fe80000000a00 */
[----:B------:R-:W0:Y:S04]  /*58d0*/  LDS.64 R86, [R163+0x2678] ;  /* 0x00267800a3567984 */ /* 0x000e280000000a00 */
[----:B------:R-:W2:Y:S04]  /*58e0*/  LDS.64 R88, [R163+0x2668] ;  /* 0x00266800a3587984 */ /* 0x000ea80000000a00 */
[----:B------:R-:W3:Y:S01]  /*58f0*/  LDS.64 R90, [R163+0x2660] ;  /* 0x00266000a35a7984 */ /* 0x000ee20000000a00 */
[----:B0-----:R-:W-:-:S02]  /*5900*/  FFMA.FTZ R87, R42, R87, R43 ;  /* 0x000000572a577223 */ /* 0x001fc4000001002b */
[----:B------:R-:W-:Y:S01]  /*5910*/  FMUL.FTZ R43, R42, R86 ;  /* 0x000000562a2b7220 */ /* 0x000fe20000410000 */
[----:B------:R-:W-:Y:S01]  /*5920*/  LOP3.LUT R42, R112, 0x1f, RZ, 0xc0, !PT ;  /* 0x0000001f702a7812 */ /* 0x000fe200078ec0ff */
[C---:B--2---:R-:W-:Y:S02]  /*5930*/  FFMA.FTZ R87, R88.reuse, R87, R89 ;  /* 0x0000005758577223 */ /* 0x044fe40000010059 */
[----:B------:R-:W-:Y:S01]  /*5940*/  FMUL.FTZ R43, R88, R43 ;  /* 0x0000002b582b7220 */ /* 0x000fe20000410000 */
[----:B------:R-:W-:Y:S01]  /*5950*/  ISETP.GE.U32.AND P0, PT, R42, 0x10, PT ;  /* 0x000000102a00780c */ /* 0x000fe20003f06070 */
[----:B---3--:R-:W-:Y:S01]  /*5960*/  FFMA.FTZ R91, R90, R87, R91 ;  /* 0x000000575a5b7223 */ /* 0x008fe2000001005b */
[----:B------:R-:W-:Y:S01]  /*5970*/  ISETP.GE.U32.AND P1, PT, R42, 0x18, PT ;  /* 0x000000182a00780c */ /* 0x000fe20003f26070 */
[----:B------:R-:W-:Y:S01]  /*5980*/  FMUL.FTZ R90, R90, R43 ;  /* 0x0000002b5a5a7220 */ /* 0x000fe20000410000 */
[C---:B------:R-:W-:Y:S02]  /*5990*/  ISETP.GE.U32.AND P2, PT, R42.reuse, 0x1c, PT ;  /* 0x0000001c2a00780c */ /* 0x040fe40003f46070 */
[----:B------:R-:W-:-:S02]  /*59a0*/  ISETP.GE.U32.AND P3, PT, R42, 0x1e, PT ;  /* 0x0000001e2a00780c */ /* 0x000fc40003f66070 */
[----:B------:R-:W-:Y:S01]  /*59b0*/  ISETP.NE.AND P4, PT, R42, 0x1f, PT ;  /* 0x0000001f2a00780c */ /* 0x000fe20003f85270 */
[----:B------:R-:W-:Y:S10]  /*59c0*/  BRA.DIV ~URZ, `(.L_x_122) ;  /* 0x000040b27f007947 */ /* 0x000ff4000b800000 */
[----:B------:R0:W2:Y:S02]  /*59d0*/  SHFL.DOWN PT, R89, R90, 0x1, 0x1f ;  /* 0x08201f005a597f89 */ /* 0x0000a400000e0000 */
.L_x_142:
[----:B------:R-:W-:Y:S05]  /*59e0*/  BRA.DIV ~URZ, `(.L_x_123) ;  /* 0x000041127f007947 */ /* 0x000fea000b800000 */
[----:B------:R-:W3:Y:S02]  /*59f0*/  SHFL.DOWN PT, R42, R91, 0x1, 0x1f ;  /* 0x08201f005b2a7f89 */ /* 0x000ee400000e0000 */
[C---:B---3--:R-:W-:Y:S02]  /*5a00*/  @P4 FFMA.FTZ R91, R90.reuse, R42, R91 ;  /* 0x0000002a5a5b4223 */ /* 0x048fe4000001005b */
[----:B0-2---:R-:W-:-:S03]  /*5a10*/  @P4 FMUL.FTZ R90, R90, R89 ;  /* 0x000000595a5a4220 */ /* 0x005fc60000410000 */
[----:B------:R-:W0:Y:S04]  /*5a20*/  SHFL.DOWN PT, R42, R91, 0x2, 0x1f ;  /* 0x08401f005b2a7f89 */ /* 0x000e2800000e0000 */
[----:B------:R-:W2:Y:S01]  /*5a30*/  SHFL.DOWN PT, R43, R90, 0x2, 0x1f ;  /* 0x08401f005a2b7f89 */ /* 0x000ea200000e0000 */
[-C--:B0-----:R-:W-:Y:S02]  /*5a40*/  @!P3 FFMA.FTZ R91, R42, R90.reuse, R91 ;  /* 0x0000005a2a5bb223 */ /* 0x081fe4000001005b */
[----:B--2---:R-:W-:-:S03]  /*5a50*/  @!P3 FMUL.FTZ R90, R43, R90 ;  /* 0x0000005a2b5ab220 */ /* 0x004fc60000410000 */
[----:B------:R-:W0:Y:S04]  /*5a60*/  SHFL.DOWN PT, R42, R91, 0x4, 0x1f ;  /* 0x08801f005b2a7f89 */ /* 0x000e2800000e0000 */
[----:B------:R-:W2:Y:S01]  /*5a70*/  SHFL.DOWN PT, R43, R90, 0x4, 0x1f ;  /* 0x08801f005a2b7f89 */ /* 0x000ea200000e0000 */
[C---:B0-----:R-:W-:Y:S02]  /*5a80*/  @!P2 FFMA.FTZ R91, R90.reuse, R42, R91 ;  /* 0x0000002a5a5ba223 */ /* 0x041fe4000001005b */
        /* <DEDUP_REMOVED lines=9> */
[----:B------:R0:W2:Y:S04]  /*5b20*/  SHFL.IDX PT, R89, R91, RZ, 0x1f ;  /* 0x00001fff5b597589 */ /* 0x0000a800000e0000 */
[----:B------:R0:W3:Y:S04]  /*5b30*/  SHFL.IDX PT, R164, R90, RZ, 0x1f ;  /* 0x00001fff5aa47589 */ /* 0x0000e800000e0000 */
[----:B------:R0:W4:Y:S04]  /*5b40*/  SHFL.DOWN PT, R165, R90, 0x1, 0x1f ;  /* 0x08201f005aa57f89 */ /* 0x00012800000e0000 */
[----:B------:R0:W1:Y:S04]  /*5b50*/  SHFL.DOWN PT, R163, R91, 0x1, 0x1f ;  /* 0x08201f005ba37f89 */ /* 0x00006800000e0000 */
[----:B-1----:R0:W1:Y:S04]  /*5b60*/  SHFL.IDX PT, R90, R40, RZ, 0x1f ;  /* 0x00001fff285a7589 */ /* 0x00206800000e0000 */
[----:B------:R0:W0:Y:S02]  /*5b70*/  SHFL.IDX PT, R43, R41, RZ, 0x1f ;  /* 0x00001fff292b7589 */ /* 0x00002400000e0000 */
.L_x_143:
[----:B------:R-:W-:Y:S01]  /*5b80*/  ISETP.NE.AND P0, PT, R112, 0x1f, PT ;  /* 0x0000001f7000780c */ /* 0x000fe20003f05270 */
[----:B0-23--:R-:W-:Y:S01]  /*5b90*/  FFMA.FTZ R41, R41, R164, R89 ;  /* 0x000000a429297223 */ /* 0x00dfe20000010059 */
[----:B-1----:R-:W-:Y:S01]  /*5ba0*/  MOV R42, R90 ;  /* 0x0000005a002a7202 */ /* 0x002fe20000000f00 */
[----:B------:R-:W-:-:S10]  /*5bb0*/  FMUL.FTZ R40, R40, R164 ;  /* 0x000000a428287220 */ /* 0x000fd40000410000 */
[-C--:B----4-:R-:W-:Y:S02]  /*5bc0*/  @P0 FFMA.FTZ R43, R43, R165.reuse, R163 ;  /* 0x000000a52b2b0223 */ /* 0x090fe400000100a3 */
[----:B------:R-:W-:Y:S02]  /*5bd0*/  IMAD R163, R112, 0x28, RZ ;  /* 0x0000002870a37824 */ /* 0x000fe400078e02ff */
[----:B------:R-:W-:-:S03]  /*5be0*/  @P0 FMUL.FTZ R42, R42, R165 ;  /* 0x000000a52a2a0220 */ /* 0x000fc60000410000 */
[----:B------:R-:W0:Y:S04]  /*5bf0*/  LDS.64 R88, [R163+0x2678] ;  /* 0x00267800a3587984 */ /* 0x000e280000000a00 */
[----:B------:R-:W1:Y:S04]  /*5c00*/  LDS.64 R86, [R163+0x2670] ;  /* 0x00267000a3567984 */ /* 0x000e680000000a00 */
[----:B------:R-:W2:Y:S04]  /*5c10*/  LDS.64 R90, [R163+0x2668] ;  /* 0x00266800a35a7984 */ /* 0x000ea80000000a00 */
[----:B------:R3:W-:Y:S01]  /*5c20*/  STS.64 [R163+0x2678], R42 ;  /* 0x0026782aa3007388 */ /* 0x0007e20000000a00 */
[----:B0-----:R-:W-:-:S02]  /*5c30*/  FFMA.FTZ R89, R88, R43, R89 ;  /* 0x0000002b58597223 */ /* 0x001fc40000010059 */
[----:B------:R-:W-:Y:S02]  /*5c40*/  FMUL.FTZ R88, R88, R42 ;  /* 0x0000002a58587220 */ /* 0x000fe40000410000 */
[C---:B-1----:R-:W-:Y:S02]  /*5c50*/  FFMA.FTZ R87, R86.reuse, R89, R87 ;  /* 0x0000005956577223 */ /* 0x042fe40000010057 */
[----:B------:R-:W-:Y:S01]  /*5c60*/  FMUL.FTZ R86, R86, R88 ;  /* 0x0000005856567220 */ /* 0x000fe20000410000 */
[----:B------:R3:W-:Y:S01]  /*5c70*/  STS.64 [R163+0x2670], R88 ;  /* 0x00267058a3007388 */ /* 0x0007e20000000a00 */
[C---:B--2---:R-:W-:Y:S02]  /*5c80*/  FFMA.FTZ R91, R90.reuse, R87, R91 ;  /* 0x000000575a5b7223 */ /* 0x044fe4000001005b */
[----:B------:R-:W-:Y:S01]  /*5c90*/  FMUL.FTZ R90, R90, R86 ;  /* 0x000000565a5a7220 */ /* 0x000fe20000410000 */
[----:B------:R3:W-:Y:S04]  /*5ca0*/  STS.64 [R163+0x2668], R86 ;  /* 0x00266856a3007388 */ /* 0x0007e80000000a00 */
[----:B------:R3:W-:Y:S02]  /*5cb0*/  STS.64 [R163+0x2660], R90 ;  /* 0x0026605aa3007388 */ /* 0x0007e40000000a00 */
.L_x_121:
[----:B0-----:R-:W-:Y:S05]  /*5cc0*/  BSYNC B0 ;  /* 0x0000000000007941 */ /* 0x001fea0003800000 */
.L_x_120:
[----:B------:R-:W-:Y:S01]  /*5cd0*/  WARPSYNC 0xffffffff ;  /* 0xffffffff00007948 */ /* 0x000fe20003800000 */
[----:B------:R-:W-:Y:S01]  /*5ce0*/  BAR.SYNC.DEFER_BLOCKING 0x0 ;  /* 0x0000000000007b1d */ /* 0x000fe20000010000 */
[----:B---3--:R-:W-:Y:S01]  /*5cf0*/  FMUL.FTZ R42, R81, R52 ;  /* 0x00000034512a7220 */ /* 0x008fe20000410000 */
[----:B------:R-:W-:Y:S01]  /*5d00*/  ISETP.GT.AND P0, PT, R111, 0x1e, PT ;  /* 0x0000001e6f00780c */ /* 0x000fe20003f04270 */
[-C--:B------:R-:W-:Y:S01]  /*5d10*/  FFMA.FTZ R86, R69, R157.reuse, RZ ;  /* 0x0000009d45567223 */ /* 0x080fe200000100ff */
[----:B------:R-:W-:Y:S01]  /*5d20*/  ISETP.GT.AND P1, PT, R111, 0x1d, PT ;  /* 0x0000001d6f00780c */ /* 0x000fe20003f24270 */
[----:B------:R-:W-:Y:S01]  /*5d30*/  FFMA.FTZ R43, R130, R157, R42 ;  /* 0x0000009d822b7223 */ /* 0x000fe2000001002a */
[----:B------:R-:W-:Y:S01]  /*5d40*/  ISETP.NE.AND P2, PT, R112, RZ, PT ;  /* 0x000000ff7000720c */ /* 0x000fe20003f45270 */
[----:B------:R-:W-:Y:S01]  /*5d50*/  FFMA.FTZ R157, R94, -R53, R157 ;  /* 0x800000355e9d7223 */ /* 0x000fe2000001009d */
[----:B------:R-:W-:Y:S01]  /*5d60*/  BSSY B0, `(.L_x_124) ;  /* 0x00000d7000007945 */ /* 0x000fe20003800000 */
[----:B------:R-:W-:-:S02]  /*5d70*/  FFMA.FTZ R86, R68, R43, R86 ;  /* 0x0000002b44567223 */ /* 0x000fc40000010056 */
[----:B------:R-:W-:Y:S02]  /*5d80*/  FADD.FTZ R42, -R42, R43 ;  /* 0x0000002b2a2a7221 */ /* 0x000fe40000010100 */
[----:B------:R-:W-:Y:S02]  /*5d90*/  FFMA.FTZ R87, R67, R156, R86 ;  /* 0x0000009c43577223 */ /* 0x000fe40000010056 */
[----:B------:R-:W-:Y:S02]  /*5da0*/  FMUL.FTZ R86, R77, R48 ;  /* 0x000000304d567220 */ /* 0x000fe40000410000 */
[----:B------:R-:W-:Y:S02]  /*5db0*/  FFMA.FTZ R88, R66, R154, R87 ;  /* 0x0000009a42587223 */ /* 0x000fe40000010057 */
[-C--:B------:R-:W-:Y:S02]  /*5dc0*/  FFMA.FTZ R89, R126, R155.reuse, R86 ;  /* 0x0000009b7e597223 */ /* 0x080fe40000010056 */
[----:B------:R-:W-:-:S02]  /*5dd0*/  FFMA.FTZ R88, R65, R155, R88 ;  /* 0x0000009b41587223 */ /* 0x000fc40000010058 */
[----:B------:R-:W-:Y:S01]  /*5de0*/  FMUL.FTZ R87, R73, R44 ;  /* 0x0000002c49577220 */ /* 0x000fe20000410000 */
[----:B------:R-:W0:Y:S01]  /*5df0*/  LDS R131, [R131.X8+0x2664] ;  /* 0x0026640083837984 */ /* 0x000e220000008800 */
[----:B------:R-:W-:Y:S02]  /*5e00*/  FFMA.FTZ R88, R64, R89, R88 ;  /* 0x0000005940587223 */ /* 0x000fe40000010058 */
[----:B------:R-:W-:Y:S02]  /*5e10*/  FADD.FTZ R86, -R86, R89 ;  /* 0x0000005956567221 */ /* 0x000fe40000010100 */
[----:B------:R-:W-:Y:S02]  /*5e20*/  FFMA.FTZ R88, R63, R152, R88 ;  /* 0x000000983f587223 */ /* 0x000fe40000010058 */
[----:B------:R-:W-:Y:S02]  /*5e30*/  FFMA.FTZ R156, R92, -R51, R156 ;  /* 0x800000335c9c7223 */ /* 0x000fe4000001009c */
[----:B------:R-:W-:-:S02]  /*5e40*/  FFMA.FTZ R88, R62, R153, R88 ;  /* 0x000000993e587223 */ /* 0x000fc40000010058 */
[----:B------:R-:W-:Y:S02]  /*5e50*/  FFMA.FTZ R154, R79, -R50, R154 ;  /* 0x800000324f9a7223 */ /* 0x000fe4000001009a */
[----:B------:R-:W-:Y:S02]  /*5e60*/  FFMA.FTZ R88, R61, R148, R88 ;  /* 0x000000943d587223 */ /* 0x000fe40000010058 */
[----:B------:R-:W-:Y:S02]  /*5e70*/  FFMA.FTZ R155, R84, -R49, R155 ;  /* 0x80000031549b7223 */ /* 0x000fe4000001009b */
[----:B------:R-:W-:Y:S02]  /*5e80*/  FFMA.FTZ R152, R82, -R47, R152 ;  /* 0x8000002f52987223 */ /* 0x000fe40000010098 */
[----:B------:R-:W-:Y:S02]  /*5e90*/  FFMA.FTZ R153, R75, -R46, R153 ;  /* 0x8000002e4b997223 */ /* 0x000fe40000010099 */
[----:B0-----:R-:W-:-:S04]  /*5ea0*/  FFMA.FTZ R132, R131, R132, R133 ;  /* 0x0000008483847223 */ /* 0x001fc80000010085 */
[----:B------:R-:W-:-:S04]  /*5eb0*/  FFMA.FTZ R134, R123, R132, R134 ;  /* 0x000000847b867223 */ /* 0x000fc80000010086 */
[----:B------:R-:W-:-:S04]  /*5ec0*/  FFMA.FTZ R122, R122, R134, R135 ;  /* 0x000000867a7a7223 */ /* 0x000fc80000010087 */
[----:B------:R-:W-:-:S04]  /*5ed0*/  FFMA.FTZ R136, R121, R122, R136 ;  /* 0x0000007a79887223 */ /* 0x000fc80000010088 */
[----:B------:R-:W-:Y:S02]  /*5ee0*/  FFMA.FTZ R120, R120, R136, R137 ;  /* 0x0000008878787223 */ /* 0x000fe40000010089 */
[----:B------:R-:W-:Y:S02]  /*5ef0*/  FMUL.FTZ R135, R136, R29 ;  /* 0x0000001d88877220 */ /* 0x000fe40000410000 */
[----:B------:R-:W-:Y:S02]  /*5f00*/  FFMA.FTZ R138, R119, R120, R138 ;  /* 0x00000078778a7223 */ /* 0x000fe4000001008a */
[----:B------:R-:W-:Y:S02]  /*5f10*/  FMUL.FTZ R133, R120, R33 ;  /* 0x0000002178857220 */ /* 0x000fe40000410000 */
[----:B------:R-:W-:Y:S02]  /*5f20*/  FFMA.FTZ R118, R118, R138, R139 ;  /* 0x0000008a76767223 */ /* 0x000fe4000001008b */
[----:B------:R-:W-:-:S02]  /*5f30*/  FMUL.FTZ R131, R138, R38 ;  /* 0x000000268a837220 */ /* 0x000fc40000410000 */
[C---:B------:R-:W-:Y:S02]  /*5f40*/  FFMA.FTZ R140, R117.reuse, R118, R140 ;  /* 0x00000076758c7223 */ /* 0x040fe4000001008c */
[----:B------:R-:W-:Y:S02]  /*5f50*/  FFMA.FTZ R117, R117, R148, R87 ;  /* 0x0000009475757223 */ /* 0x000fe40000010057 */
[----:B------:R-:W-:Y:S02]  /*5f60*/  FFMA.FTZ R116, R116, R140, R141 ;  /* 0x0000008c74747223 */ /* 0x000fe4000001008d */
[----:B------:R-:W-:Y:S02]  /*5f70*/  FFMA.FTZ R88, R60, R117, R88 ;  /* 0x000000753c587223 */ /* 0x000fe40000010058 */
[----:B------:R-:W-:Y:S02]  /*5f80*/  FFMA.FTZ R124, R124, R116, R143 ;  /* 0x000000747c7c7223 */ /* 0x000fe4000001008f */
[----:B------:R-:W-:-:S02]  /*5f90*/  FFMA.FTZ R90, R59, R162, R88 ;  /* 0x000000a23b5a7223 */ /* 0x000fc40000010058 */
[----:B------:R-:W-:Y:S02]  /*5fa0*/  FFMA.FTZ R142, R125, R124, R142 ;  /* 0x0000007c7d8e7223 */ /* 0x000fe4000001008e */
[----:B------:R-:W-:Y:S02]  /*5fb0*/  FMUL.FTZ R88, R74, R25 ;  /* 0x000000194a587220 */ /* 0x000fe40000410000 */
[----:B------:R-:W-:Y:S02]  /*5fc0*/  FFMA.FTZ R126, R126, R142, R145 ;  /* 0x0000008e7e7e7223 */ /* 0x000fe40000010091 */
[----:B------:R-:W-:Y:S02]  /*5fd0*/  FFMA.FTZ R90, R58, R161, R90 ;  /* 0x000000a13a5a7223 */ /* 0x000fe4000001005a */
[----:B------:R-:W-:Y:S02]  /*5fe0*/  FFMA.FTZ R144, R127, R126, R144 ;  /* 0x0000007e7f907223 */ /* 0x000fe40000010090 */
[----:B------:R-:W-:-:S02]  /*5ff0*/  FFMA.FTZ R125, R121, R160, R88 ;  /* 0x000000a0797d7223 */ /* 0x000fc40000010058 */
[----:B------:R-:W-:Y:S02]  /*6000*/  FFMA.FTZ R128, R128, R144, R147 ;  /* 0x0000009080807223 */ /* 0x000fe40000010093 */
[----:B------:R-:W-:Y:S02]  /*6010*/  FFMA.FTZ R90, R57, R160, R90 ;  /* 0x000000a0395a7223 */ /* 0x000fe4000001005a */
[----:B------:R-:W-:Y:S02]  /*6020*/  FFMA.FTZ R146, R129, R128, R146 ;  /* 0x0000008081927223 */ /* 0x000fe40000010092 */
[----:B------:R-:W-:Y:S02]  /*6030*/  FFMA.FTZ R91, R56, R125, R90 ;  /* 0x0000007d385b7223 */ /* 0x000fe4000001005a */
[----:B------:R-:W-:Y:S01]  /*6040*/  FFMA.FTZ R130, R130, R146, R149 ;  /* 0x0000009282827223 */ /* 0x000fe20000010095 */
[----:B------:R-:W-:Y:S01]  /*6050*/  MOV R149, UR7 ;  /* 0x0000000700957c02 */ /* 0x000fe20008000f00 */
[----:B------:R-:W-:-:S02]  /*6060*/  FMUL.FTZ R89, R146, R52 ;  /* 0x0000003492597220 */ /* 0x000fc40000410000 */
[----:B------:R-:W-:Y:S02]  /*6070*/  FMUL.FTZ R43, R130, R53 ;  /* 0x00000035822b7220 */ /* 0x000fe40000410000 */
[----:B------:R-:W-:Y:S01]  /*6080*/  FFMA.FTZ R119, R55, R158, R91 ;  /* 0x0000009e37777223 */ /* 0x000fe2000001005b */
[----:B-1----:R-:W-:Y:S01]  /*6090*/  @!P2 STS.64 [R149.X8+0x3560], R40 ;  /* 0x003560289500a388 */ /* 0x002fe20000008a00 */
[----:B------:R-:W-:Y:S02]  /*60a0*/  FFMA.FTZ R90, R43, R157, RZ ;  /* 0x0000009d2b5a7223 */ /* 0x000fe400000100ff */
[----:B------:R-:W-:Y:S02]  /*60b0*/  FMUL.FTZ R91, R128, R51 ;  /* 0x00000033805b7220 */ /* 0x000fe40000410000 */
[----:B------:R-:W-:Y:S02]  /*60c0*/  FFMA.FTZ R121, R89, R42, R90 ;  /* 0x0000002a59797223 */ /* 0x000fe4000001005a */
[----:B------:R-:W-:-:S02]  /*60d0*/  FFMA.FTZ R90, R54, R159, R119 ;  /* 0x0000009f365a7223 */ /* 0x000fc40000010077 */
[----:B------:R-:W-:Y:S02]  /*60e0*/  FMUL.FTZ R119, R144, R50 ;  /* 0x0000003290777220 */ /* 0x000fe40000410000 */
[----:B------:R-:W-:Y:S01]  /*60f0*/  FFMA.FTZ R123, R91, R156, R121 ;  /* 0x0000009c5b7b7223 */ /* 0x000fe20000010079 */
[----:B------:R-:W0:Y:S01]  /*6100*/  SHFL.DOWN PT, R129, R90, 0x1, 0x1f ;  /* 0x08201f005a817f89 */ /* 0x000e2200000e0000 */
[----:B------:R-:W-:Y:S02]  /*6110*/  FMUL.FTZ R121, R126, R49 ;  /* 0x000000317e797220 */ /* 0x000fe40000410000 */
[----:B------:R-:W-:Y:S02]  /*6120*/  FFMA.FTZ R164, R119, R154, R123 ;  /* 0x0000009a77a47223 */ /* 0x000fe4000001007b */
[----:B------:R-:W-:Y:S02]  /*6130*/  FADD.FTZ R87, -R87, R117 ;  /* 0x0000007557577221 */ /* 0x000fe40000010100 */
[----:B------:R-:W-:-:S02]  /*6140*/  FMUL.FTZ R117, R142, R48 ;  /* 0x000000308e757220 */ /* 0x000fc40000410000 */
[----:B------:R-:W-:Y:S02]  /*6150*/  FFMA.FTZ R164, R121, R155, R164 ;  /* 0x0000009b79a47223 */ /* 0x000fe400000100a4 */
[----:B------:R-:W-:Y:S02]  /*6160*/  FMUL.FTZ R123, R124, R47 ;  /* 0x0000002f7c7b7220 */ /* 0x000fe40000410000 */
[----:B------:R-:W-:Y:S02]  /*6170*/  FFMA.FTZ R164, R117, R86, R164 ;  /* 0x0000005675a47223 */ /* 0x000fe400000100a4 */
[----:B------:R-:W-:Y:S02]  /*6180*/  FADD.FTZ R88, -R88, R125 ;  /* 0x0000007d58587221 */ /* 0x000fe40000010100 */
[----:B------:R-:W-:Y:S02]  /*6190*/  FFMA.FTZ R125, R123, R152, R164 ;  /* 0x000000987b7d7223 */ /* 0x000fe400000100a4 */
[----:B------:R-:W-:-:S02]  /*61a0*/  FMUL.FTZ R164, R116, R46 ;  /* 0x0000002e74a47220 */ /* 0x000fc40000410000 */
[----:B------:R-:W-:Y:S02]  /*61b0*/  FFMA.FTZ R148, R80, -R45, R148 ;  /* 0x8000002d50947223 */ /* 0x000fe40000010094 */
[----:B------:R-:W-:Y:S02]  /*61c0*/  FFMA.FTZ R127, R164, R153, R125 ;  /* 0x00000099a47f7223 */ /* 0x000fe4000001007d */
[----:B------:R-:W-:Y:S02]  /*61d0*/  FMUL.FTZ R125, R140, R45 ;  /* 0x0000002d8c7d7220 */ /* 0x000fe40000410000 */
[----:B0-----:R-:W-:Y:S02]  /*61e0*/  @!P0 FADD.FTZ R90, R90, R129 ;  /* 0x000000815a5a8221 */ /* 0x001fe40000010000 */
[----:B------:R-:W-:Y:S02]  /*61f0*/  FFMA.FTZ R129, R125, R148, R127 ;  /* 0x000000947d817223 */ /* 0x000fe4000001007f */
[----:B------:R-:W-:Y:S01]  /*6200*/  FMUL.FTZ R127, R118, R44 ;  /* 0x0000002c767f7220 */ /* 0x000fe20000410000 */
[----:B------:R-:W0:Y:S01]  /*6210*/  SHFL.DOWN PT, R145, R90, 0x2, 0x1f ;  /* 0x08401f005a917f89 */ /* 0x000e2200000e0000 */
[----:B------:R-:W-:-:S02]  /*6220*/  FFMA.FTZ R162, R71, -R38, R162 ;  /* 0x8000002647a27223 */ /* 0x000fc400000100a2 */
[----:B------:R-:W-:Y:S02]  /*6230*/  FFMA.FTZ R129, R127, R87, R129 ;  /* 0x000000577f817223 */ /* 0x000fe40000010081 */
[----:B------:R-:W-:Y:S02]  /*6240*/  FFMA.FTZ R161, R78, -R33, R161 ;  /* 0x800000214ea17223 */ /* 0x000fe400000100a1 */
[----:B------:R-:W-:Y:S02]  /*6250*/  FFMA.FTZ R129, R131, R162, R129 ;  /* 0x000000a283817223 */ /* 0x000fe40000010081 */
[----:B------:R-:W-:Y:S02]  /*6260*/  FFMA.FTZ R160, R76, -R29, R160 ;  /* 0x8000001d4ca07223 */ /* 0x000fe400000100a0 */
[----:B------:R-:W-:Y:S02]  /*6270*/  FFMA.FTZ R129, R133, R161, R129 ;  /* 0x000000a185817223 */ /* 0x000fe40000010081 */
[----:B------:R-:W-:-:S02]  /*6280*/  FMUL.FTZ R137, R122, R25 ;  /* 0x000000197a897220 */ /* 0x000fc40000410000 */
[----:B------:R-:W-:Y:S02]  /*6290*/  FFMA.FTZ R129, R135, R160, R129 ;  /* 0x000000a087817223 */ /* 0x000fe40000010081 */
[-C--:B------:R-:W-:Y:S02]  /*62a0*/  FFMA.FTZ R158, R72, -R21.reuse, R158 ;  /* 0x80000015489e7223 */ /* 0x080fe4000001009e */
[----:B------:R-:W-:Y:S02]  /*62b0*/  FFMA.FTZ R129, R137, R88, R129 ;  /* 0x0000005889817223 */ /* 0x000fe40000010081 */
[----:B------:R-:W-:Y:S02]  /*62c0*/  FMUL.FTZ R139, R134, R21 ;  /* 0x00000015868b7220 */ /* 0x000fe40000410000 */
[----:B------:R-:W-:Y:S02]  /*62d0*/  FFMA.FTZ R159, R70, -R17, R159 ;  /* 0x80000011469f7223 */ /* 0x000fe4000001009f */
[----:B------:R-:W-:-:S02]  /*62e0*/  FFMA.FTZ R129, R139, R158, R129 ;  /* 0x0000009e8b817223 */ /* 0x000fc40000010081 */
[----:B------:R-:W-:Y:S02]  /*62f0*/  FMUL.FTZ R141, R132, R17 ;  /* 0x00000011848d7220 */ /* 0x000fe40000410000 */
[----:B0-----:R-:W-:Y:S02]  /*6300*/  @!P1 FADD.FTZ R90, R90, R145 ;  /* 0x000000915a5a9221 */ /* 0x001fe40000010000 */
[-C--:B------:R-:W-:Y:S02]  /*6310*/  FFMA.FTZ R129, R141, R159.reuse, R129 ;  /* 0x0000009f8d817223 */ /* 0x080fe40000010081 */
[C---:B------:R-:W-:Y:S01]  /*6320*/  FMUL.FTZ R147, R115.reuse, R132 ;  /* 0x0000008473937220 */ /* 0x040fe20000410000 */
[----:B------:R-:W-:Y:S01]  /*6330*/  SHFL.DOWN PT, R145, R90, 0x4, 0x1f ;  /* 0x08801f005a917f89 */ /* 0x000fe200000e0000 */
[----:B------:R-:W-:Y:S02]  /*6340*/  FMUL.FTZ R41, R115, R122 ;  /* 0x0000007a73297220 */ /* 0x000fe40000410000 */
[----:B------:R-:W-:Y:S01]  /*6350*/  FMUL.FTZ R147, R147, R159 ;  /* 0x0000009f93937220 */ /* 0x000fe20000410000 */
[----:B------:R-:W0:Y:S01]  /*6360*/  SHFL.DOWN PT, R143, R129, 0x1, 0x1f ;  /* 0x08201f00818f7f89 */ /* 0x000e2200000e0000 */
[----:B------:R-:W-:-:S02]  /*6370*/  FMUL.FTZ R41, R41, R88 ;  /* 0x0000005829297220 */ /* 0x000fc40000410000 */
[----:B------:R-:W-:Y:S02]  /*6380*/  FFMA.FTZ R132, R70, R132, R147 ;  /* 0x0000008446847223 */ /* 0x000fe40000010093 */
[----:B------:R-:W-:Y:S02]  /*6390*/  FFMA.FTZ R122, R74, R122, R41 ;  /* 0x0000007a4a7a7223 */ /* 0x000fe40000010029 */
[----:B------:R-:W-:Y:S02]  /*63a0*/  FADD.FTZ R37, R132, R37 ;  /* 0x0000002584257221 */ /* 0x000fe40000010000 */
[----:B------:R-:W-:Y:S02]  /*63b0*/  FMUL.FTZ R41, R115, R136 ;  /* 0x0000008873297220 */ /* 0x000fe40000410000 */
[----:B------:R-:W-:Y:S02]  /*63c0*/  FADD.FTZ R4, R135, R4 ;  /* 0x0000000487047221 */ /* 0x000fe40000010000 */
[----:B------:R-:W-:-:S02]  /*63d0*/  FMUL.FTZ R135, R41, R160 ;  /* 0x000000a029877220 */ /* 0x000fc40000410000 */
[C---:B------:R-:W-:Y:S02]  /*63e0*/  FMUL.FTZ R41, R115.reuse, R138 ;  /* 0x0000008a73297220 */ /* 0x040fe40000410000 */
[----:B------:R-:W-:Y:S02]  /*63f0*/  FMUL.FTZ R40, R115, R120 ;  /* 0x0000007873287220 */ /* 0x000fe40000410000 */
[----:B------:R-:W-:Y:S02]  /*6400*/  FMUL.FTZ R41, R41, R162 ;  /* 0x000000a229297220 */ /* 0x000fe40000410000 */
[----:B------:R-:W-:Y:S02]  /*6410*/  FMUL.FTZ R161, R40, R161 ;  /* 0x000000a128a17220 */ /* 0x000fe40000410000 */
[----:B------:R-:W-:Y:S02]  /*6420*/  FMUL.FTZ R40, R115, R118 ;  /* 0x0000007673287220 */ /* 0x000fe40000410000 */
[----:B0-----:R-:W-:Y:S01]  /*6430*/  @!P0 FADD.FTZ R129, R129, R143 ;  /* 0x0000008f81818221 */ /* 0x001fe20000010000 */
[----:B------:R-:W-:Y:S01]  /*6440*/  ISETP.GT.AND P0, PT, R111, 0x1b, PT ;  /* 0x0000001b6f00780c */ /* 0x000fe20003f04270 */
[----:B------:R-:W-:-:S02]  /*6450*/  FFMA.FTZ R138, R71, R138, R41 ;  /* 0x0000008a478a7223 */ /* 0x000fc40000010029 */
[----:B------:R-:W-:Y:S01]  /*6460*/  FMUL.FTZ R41, R115, R140 ;  /* 0x0000008c73297220 */ /* 0x000fe20000410000 */
[----:B------:R-:W0:Y:S01]  /*6470*/  SHFL.DOWN PT, R143, R129, 0x2, 0x1f ;  /* 0x08401f00818f7f89 */ /* 0x000e2200000e0000 */
[----:B------:R-:W-:Y:S02]  /*6480*/  FFMA.FTZ R161, R78, R120, R161 ;  /* 0x000000784ea17223 */ /* 0x000fe400000100a1 */
[----:B------:R-:W-:Y:S02]  /*6490*/  FMUL.FTZ R88, R40, R87 ;  /* 0x0000005728587220 */ /* 0x000fe40000410000 */
[----:B------:R-:W-:Y:S02]  /*64a0*/  FMUL.FTZ R87, R41, R148 ;  /* 0x0000009429577220 */ /* 0x000fe40000410000 */
[----:B------:R-:W-:Y:S02]  /*64b0*/  FMUL.FTZ R41, R115, R124 ;  /* 0x0000007c73297220 */ /* 0x000fe40000410000 */
[----:B------:R-:W-:-:S02]  /*64c0*/  @!P0 FADD.FTZ R90, R90, R145 ;  /* 0x000000915a5a8221 */ /* 0x000fc40000010000 */
[----:B------:R-:W-:Y:S02]  /*64d0*/  FADD.FTZ R8, R125, R8 ;  /* 0x000000087d087221 */ /* 0x000fe40000010000 */
[----:B------:R-:W-:Y:S01]  /*64e0*/  FFMA.FTZ R125, R80, R140, R87 ;  /* 0x0000008c507d7223 */ /* 0x000fe20000010057 */
[----:B------:R-:W1:Y:S01]  /*64f0*/  SHFL.DOWN PT, R145, R90, 0x8, 0x1f ;  /* 0x09001f005a917f89 */ /* 0x000e6200000e0000 */
[----:B------:R-:W-:Y:S02]  /*6500*/  FMUL.FTZ R87, R41, R152 ;  /* 0x0000009829577220 */ /* 0x000fe40000410000 */
[C---:B------:R-:W-:Y:S02]  /*6510*/  FMUL.FTZ R41, R115.reuse, R142 ;  /* 0x0000008e73297220 */ /* 0x040fe40000410000 */
[----:B------:R-:W-:Y:S02]  /*6520*/  FMUL.FTZ R40, R115, R116 ;  /* 0x0000007473287220 */ /* 0x000fe40000410000 */
[----:B------:R-:W-:-:S02]  /*6530*/  FMUL.FTZ R41, R41, R86 ;  /* 0x0000005629297220 */ /* 0x000fc40000410000 */
[----:B------:R-:W-:Y:S02]  /*6540*/  FADD.FTZ R11, R117, R11 ;  /* 0x0000000b750b7221 */ /* 0x000fe40000010000 */
[----:B0-----:R-:W-:Y:S01]  /*6550*/  @!P1 FADD.FTZ R129, R129, R143 ;  /* 0x0000008f81819221 */ /* 0x001fe20000010000 */
[----:B------:R-:W-:Y:S01]  /*6560*/  ISETP.GT.AND P1, PT, R111, 0x17, PT ;  /* 0x000000176f00780c */ /* 0x000fe20003f24270 */
[----:B------:R-:W-:Y:S02]  /*6570*/  FFMA.FTZ R117, R77, R142, R41 ;  /* 0x0000008e4d757223 */ /* 0x000fe40000010029 */
[----:B------:R-:W-:Y:S01]  /*6580*/  FMUL.FTZ R40, R40, R153 ;  /* 0x0000009928287220 */ /* 0x000fe20000410000 */
[----:B------:R-:W0:Y:S01]  /*6590*/  SHFL.DOWN PT, R143, R129, 0x4, 0x1f ;  /* 0x08801f00818f7f89 */ /* 0x000e2200000e0000 */
[----:B------:R-:W-:Y:S02]  /*65a0*/  FMUL.FTZ R41, R115, R144 ;  /* 0x0000009073297220 */ /* 0x000fe40000410000 */
[----:B------:R-:W-:-:S02]  /*65b0*/  FFMA.FTZ R116, R75, R116, R40 ;  /* 0x000000744b747223 */ /* 0x000fc40000010028 */
[----:B------:R-:W-:Y:S02]  /*65c0*/  FMUL.FTZ R154, R41, R154 ;  /* 0x0000009a299a7220 */ /* 0x000fe40000410000 */
[C---:B------:R-:W-:Y:S02]  /*65d0*/  FMUL.FTZ R40, R115.reuse, R126 ;  /* 0x0000007e73287220 */ /* 0x040fe40000410000 */
[----:B-1----:R-:W-:Y:S02]  /*65e0*/  @!P1 FADD.FTZ R90, R90, R145 ;  /* 0x000000915a5a9221 */ /* 0x002fe40000010000 */
[----:B------:R-:W-:Y:S02]  /*65f0*/  FMUL.FTZ R41, R115, R128 ;  /* 0x0000008073297220 */ /* 0x000fe40000410000 */
[----:B------:R-:W-:Y:S01]  /*6600*/  FFMA.FTZ R87, R82, R124, R87 ;  /* 0x0000007c52577223 */ /* 0x000fe20000010057 */
[----:B------:R-:W1:Y:S01]  /*6610*/  SHFL.DOWN PT, R145, R90, 0x10, 0x1f ;  /* 0x0a001f005a917f89 */ /* 0x000e6200000e0000 */
[----:B------:R-:W-:-:S02]  /*6620*/  FADD.FTZ R14, R91, R14 ;  /* 0x0000000e5b0e7221 */ /* 0x000fc40000010000 */
[----:B------:R-:W-:Y:S02]  /*6630*/  FADD.FTZ R0, R141, R0 ;  /* 0x000000008d007221 */ /* 0x000fe40000010000 */
[----:B------:R-:W-:Y:S02]  /*6640*/  FMUL.FTZ R155, R40, R155 ;  /* 0x0000009b289b7220 */ /* 0x000fe40000410000 */
[----:B------:R-:W-:Y:S02]  /*6650*/  FMUL.FTZ R91, R41, R156 ;  /* 0x0000009c295b7220 */ /* 0x000fe40000410000 */
[----:B------:R-:W-:Y:S02]  /*6660*/  FMUL.FTZ R141, R115, R134 ;  /* 0x00000086738d7220 */ /* 0x000fe40000410000 */
[----:B0-----:R-:W-:Y:S01]  /*6670*/  @!P0 FADD.FTZ R129, R129, R143 ;  /* 0x0000008f81818221 */ /* 0x001fe20000010000 */
[----:B------:R-:W-:Y:S01]  /*6680*/  ISETP.GT.AND P0, PT, R111, 0xf, PT ;  /* 0x0000000f6f00780c */ /* 0x000fe20003f04270 */
[----:B------:R-:W-:-:S02]  /*6690*/  FMUL.FTZ R41, R115, R146 ;  /* 0x0000009273297220 */ /* 0x000fc40000410000 */
[----:B------:R-:W-:Y:S01]  /*66a0*/  FMUL.FTZ R40, R115, R130 ;  /* 0x0000008273287220 */ /* 0x000fe20000410000 */
[----:B------:R-:W0:Y:S01]  /*66b0*/  SHFL.DOWN PT, R132, R129, 0x8, 0x1f ;  /* 0x09001f0081847f89 */ /* 0x000e2200000e0000 */
[----:B------:R-:W-:Y:S02]  /*66c0*/  FADD.FTZ R26, R87, R26 ;  /* 0x0000001a571a7221 */ /* 0x000fe40000010000 */
[----:B------:R-:W-:Y:S02]  /*66d0*/  FMUL.FTZ R141, R141, R158 ;  /* 0x0000009e8d8d7220 */ /* 0x000fe40000410000 */
[----:B------:R-:W-:Y:S02]  /*66e0*/  FMUL.FTZ R41, R41, R42 ;  /* 0x0000002a29297220 */ /* 0x000fe40000410000 */
[----:B------:R-:W-:Y:S02]  /*66f0*/  FMUL.FTZ R157, R40, R157 ;  /* 0x0000009d289d7220 */ /* 0x000fe40000410000 */
[----:B-1----:R-:W-:-:S02]  /*6700*/  @!P0 FADD.FTZ R90, R90, R145 ;  /* 0x000000915a5a8221 */ /* 0x002fc40000010000 */
[----:B------:R-:W-:Y:S02]  /*6710*/  FADD.FTZ R7, R127, R7 ;  /* 0x000000077f077221 */ /* 0x000fe40000010000 */
[----:B------:R-:W-:Y:S01]  /*6720*/  FADD.FTZ R24, R117, R24 ;  /* 0x0000001875187221 */ /* 0x000fe20000010000 */
[----:B------:R-:W-:Y:S01]  /*6730*/  MOV R87, R90 ;  /* 0x0000005a00577202 */ /* 0x000fe20000000f00 */
[----:B------:R-:W-:Y:S02]  /*6740*/  FFMA.FTZ R141, R72, R134, R141 ;  /* 0x00000086488d7223 */ /* 0x000fe4000001008d */
[----:B------:R-:W-:Y:S02]  /*6750*/  FFMA.FTZ R135, R76, R136, R135 ;  /* 0x000000884c877223 */ /* 0x000fe40000010087 */
[----:B------:R-:W-:Y:S02]  /*6760*/  FFMA.FTZ R127, R73, R118, R88 ;  /* 0x00000076497f7223 */ /* 0x000fe40000010058 */
[----:B------:R-:W-:-:S02]  /*6770*/  FFMA.FTZ R126, R84, R126, R155 ;  /* 0x0000007e547e7223 */ /* 0x000fc4000001009b */
[----:B------:R-:W-:Y:S02]  /*6780*/  FFMA.FTZ R117, R79, R144, R154 ;  /* 0x000000904f757223 */ /* 0x000fe4000001009a */
[----:B0-----:R-:W-:Y:S01]  /*6790*/  @!P1 FADD.FTZ R129, R129, R132 ;  /* 0x0000008481819221 */ /* 0x001fe20000010000 */
[----:B------:R-:W-:Y:S01]  /*67a0*/  ISETP.NE.AND P1, PT, R111, RZ, PT ;  /* 0x000000ff6f00720c */ /* 0x000fe20003f25270 */
[----:B------:R-:W-:Y:S02]  /*67b0*/  FFMA.FTZ R91, R92, R128, R91 ;  /* 0x000000805c5b7223 */ /* 0x000fe4000001005b */
[----:B------:R-:W-:Y:S01]  /*67c0*/  FFMA.FTZ R146, R81, R146, R41 ;  /* 0x0000009251927223 */ /* 0x000fe20000010029 */
[----:B------:R-:W0:Y:S01]  /*67d0*/  SHFL.DOWN PT, R120, R129, 0x10, 0x1f ;  /* 0x0a001f0081787f89 */ /* 0x000e2200000e0000 */
[----:B------:R-:W-:Y:S02]  /*67e0*/  FFMA.FTZ R157, R94, R130, R157 ;  /* 0x000000825e9d7223 */ /* 0x000fe4000001009d */
[----:B------:R-:W-:-:S02]  /*67f0*/  FADD.FTZ R2, R139, R2 ;  /* 0x000000028b027221 */ /* 0x000fc40000010000 */
[----:B------:R-:W-:Y:S02]  /*6800*/  FADD.FTZ R3, R137, R3 ;  /* 0x0000000389037221 */ /* 0x000fe40000010000 */
[----:B------:R-:W-:Y:S02]  /*6810*/  FADD.FTZ R36, R141, R36 ;  /* 0x000000248d247221 */ /* 0x000fe40000010000 */
[----:B------:R-:W-:Y:S02]  /*6820*/  FADD.FTZ R5, R133, R5 ;  /* 0x0000000585057221 */ /* 0x000fe40000010000 */
        /* <DEDUP_REMOVED lines=10> */
[----:B------:R-:W-:Y:S01]  /*68d0*/  MOV R86, R129 ;  /* 0x0000008100567202 */ /* 0x000fe20000000f00 */
[----:B------:R-:W-:Y:S02]  /*68e0*/  FADD.FTZ R27, R116, R27 ;  /* 0x0000001b741b7221 */ /* 0x000fe40000010000 */
[----:B------:R-:W-:Y:S02]  /*68f0*/  FADD.FTZ R12, R121, R12 ;  /* 0x0000000c790c7221 */ /* 0x000fe40000010000 */
[----:B------:R0:W-:Y:S01]  /*6900*/  @!P1 STS.64 [R110.X8+0x2118], R86 ;  /* 0x002118566e009388 */ /* 0x0001e20000008a00 */
[----:B------:R-:W-:Y:S02]  /*6910*/  FADD.FTZ R13, R119, R13 ;  /* 0x0000000d770d7221 */ /* 0x000fe40000010000 */
[----:B------:R-:W-:Y:S02]  /*6920*/  FADD.FTZ R23, R126, R23 ;  /* 0x000000177e177221 */ /* 0x000fe40000010000 */
[----:B------:R-:W-:-:S02]  /*6930*/  FADD.FTZ R15, R89, R15 ;  /* 0x0000000f590f7221 */ /* 0x000fc40000010000 */
[----:B------:R-:W-:Y:S02]  /*6940*/  FADD.FTZ R22, R117, R22 ;  /* 0x0000001675167221 */ /* 0x000fe40000010000 */
[----:B------:R-:W-:Y:S02]  /*6950*/  FADD.FTZ R16, R43, R16 ;  /* 0x000000102b107221 */ /* 0x000fe40000010000 */
[----:B------:R-:W-:Y:S02]  /*6960*/  FADD.FTZ R20, R91, R20 ;  /* 0x000000145b147221 */ /* 0x000fe40000010000 */
[----:B------:R-:W-:Y:S02]  /*6970*/  FADD.FTZ R19, R146, R19 ;  /* 0x0000001392137221 */ /* 0x000fe40000010000 */
[----:B------:R-:W-:Y:S01]  /*6980*/  FADD.FTZ R18, R157, R18 ;  /* 0x000000129d127221 */ /* 0x000fe20000010000 */
[----:B------:R-:W-:Y:S06]  /*6990*/  BAR.SYNC.DEFER_BLOCKING 0x0 ;  /* 0x0000000000007b1d */ /* 0x000fec0000010000 */
[----:B------:R-:W-:Y:S05]  /*69a0*/  @P2 BRA `(.L_x_125) ;  /* 0x0000012000002947 */ /* 0x000fea0003800000 */
[----:B0-----:R-:W-:Y:S01]  /*69b0*/  ULDC UR16, c[0x0][0x174] ;  /* 0x00005d0000107ab9 */ /* 0x001fe20000000800 */
[----:B------:R-:W0:Y:S01]  /*69c0*/  LDS.128 R40, [0x2120] ;  /* 0x00212000ff287984 */ /* 0x000e220000000c00 */
[----:B------:R-:W-:-:S02]  /*69d0*/  UISETP.NE.AND UP0, UPT, UR26, UR16, UPT ;  /* 0x000000101a00728c */ /* 0x000fc4000bf05270 */
        /* <DEDUP_REMOVED lines=15> */
.L_x_125:
[----:B0-----:R-:W-:Y:S05]  /*6ad0*/  BSYNC B0 ;  /* 0x0000000000007941 */ /* 0x001fea0003800000 */
.L_x_124:
[----:B------:R-:W-:Y:S02]  /*6ae0*/  UIADD3 UR7, UR7, 0x1, URZ ;  /* 0x0000000107077890 */ /* 0x000fe4000fffe03f */
[----:B------:R-:W-:Y:S02]  /*6af0*/  ULDC UR16, c[0x0][0x16c] ;  /* 0x00005b0000107ab9 */ /* 0x000fe40000000800 */
[----:B------:R-:W-:-:S06]  /*6b00*/  UISETP.GE.AND UP0, UPT, UR7, UR16, UPT ;  /* 0x000000100700728c */ /* 0x000fcc000bf06270 */
[----:B------:R-:W-:-:S13]  /*6b10*/  PLOP3.LUT P0, PT, PT, PT, UP0, 0x80, 0x0 ;  /* 0x000000000000781c */ /* 0x000fda0003f0f008 */
[----:B------:R-:W-:Y:S01]  /*6b20*/  @P0 CALL.REL.NOINC `(.L_x_110) ;  /* 0x0000001000000944 */ /* 0x000fe20003c00000 */
[----:B------:R-:W-:Y:S05]  /*6b30*/  BRA `(.L_x_126) ;  /* 0xffffd86000007947 */ /* 0x000fea000383ffff */
.L_x_110:
[----:B------:R-:W-:Y:S01]  /*6b40*/  BAR.SYNC.DEFER_BLOCKING 0x0 ;  /* 0x0000000000007b1d */ /* 0x000fe20000010000 */
[C---:B------:R-:W-:Y:S01]  /*6b50*/  LOP3.LUT R47, R109.reuse, 0x20, RZ, 0xfc, !PT ;  /* 0x000000206d2f7812 */ /* 0x040fe200078efcff */
[----:B------:R-:W-:Y:S01]  /*6b60*/  CS2R R50, SRZ ;  /* 0x0000000000327805 */ /* 0x000fe2000001ff00 */
[C---:B------:R-:W-:Y:S01]  /*6b70*/  LOP3.LUT R48, R109.reuse, 0x40, RZ, 0xfc, !PT ;  /* 0x000000406d307812 */ /* 0x040fe200078efcff */
[----:B------:R-:W-:Y:S01]  /*6b80*/  HFMA2.MMA R49, -RZ, RZ, 0, 0 ;  /* 0x00000000ff317435 */ /* 0x000fe200000001ff */
[C---:B------:R-:W-:Y:S01]  /*6b90*/  LOP3.LUT R17, R109.reuse, 0x60, RZ, 0xfc, !PT ;  /* 0x000000606d117812 */ /* 0x040fe200078efcff */
        /* <DEDUP_REMOVED lines=16> */
[----:B------:R-:W-:Y:S01]  /*6ca0*/  LOP3.LUT R43, R109, 0x180, RZ, 0xfc, !PT ;  /* 0x000001806d2b7812 */ /* 0x000fe200078efcff */
[----:B------:R-:W2:Y:S01]  /*6cb0*/  @!P2 LDG.E R39, [R150.64] ;  /* 0x000000209627a981 */ /* 0x000ea2000c1e1900 */
[----:B------:R-:W-:-:S02]  /*6cc0*/  ISETP.GE.AND P0, PT, R48, UR30, PT ;  /* 0x0000001e30007c0c */ /* 0x000fc4000bf06270 */
[----:B------:R-:W-:Y:S01]  /*6cd0*/  LOP3.LUT R44, R109, 0x1a0, RZ, 0xfc, !PT ;  /* 0x000001a06d2c7812 */ /* 0x000fe200078efcff */
[----:B------:R-:W3:Y:S01]  /*6ce0*/  @!P1 LDG.E R50, [R150.64+0x80] ;  /* 0x0000802096329981 */ /* 0x000ee2000c1e1900 */
[----:B------:R-:W-:Y:S02]  /*6cf0*/  ISETP.GE.AND P4, PT, R17, UR30, PT ;  /* 0x0000001e11007c0c */ /* 0x000fe4000bf86270 */
[C---:B------:R-:W-:Y:S02]  /*6d00*/  LOP3.LUT R45, R109.reuse, 0x1c0, RZ, 0xfc, !PT ;  /* 0x000001c06d2d7812 */ /* 0x040fe400078efcff */
[----:B------:R-:W-:Y:S01]  /*6d10*/  LOP3.LUT R46, R109, 0x1e0, RZ, 0xfc, !PT ;  /* 0x000001e06d2e7812 */ /* 0x000fe200078efcff */
[----:B------:R-:W-:Y:S01]  /*6d20*/  HFMA2.MMA R64, -RZ, RZ, 0, 0 ;  /* 0x00000000ff407435 */ /* 0x000fe200000001ff */
[----:B------:R-:W-:Y:S01]  /*6d30*/  ISETP.GE.AND P6, PT, R21, UR30, PT ;  /* 0x0000001e15007c0c */ /* 0x000fe2000bfc6270 */
[----:B------:R-:W-:Y:S01]  /*6d40*/  HFMA2.MMA R66, -RZ, RZ, 0, 0 ;  /* 0x00000000ff427435 */ /* 0x000fe200000001ff */
[----:B------:R-:W-:Y:S01]  /*6d50*/  ISETP.GE.AND P5, PT, R25, UR30, PT ;  /* 0x0000001e19007c0c */ /* 0x000fe2000bfa6270 */
[----:B------:R-:W4:Y:S01]  /*6d60*/  @!P0 LDG.E R49, [R150.64+0x100] ;  /* 0x0001002096318981 */ /* 0x000f22000c1e1900 */
[----:B------:R-:W-:Y:S01]  /*6d70*/  ISETP.GE.AND P3, PT, R29, UR30, PT ;  /* 0x0000001e1d007c0c */ /* 0x000fe2000bf66270 */
[----:B------:R-:W-:Y:S01]  /*6d80*/  ULDC.64 UR16, c[0x0][0x2d8] ;  /* 0x0000b60000107ab9 */ /* 0x000fe20000000a00 */
[----:B------:R-:W-:Y:S01]  /*6d90*/  ISETP.GE.AND P2, PT, R33, UR30, PT ;  /* 0x0000001e21007c0c */ /* 0x000fe2000bf46270 */
[----:B------:R-:W5:Y:S01]  /*6da0*/  @!P4 LDG.E R52, [R150.64+0x180] ;  /* 0x000180209634c981 */ /* 0x000f62000c1e1900 */
[----:B------:R-:W-:Y:S01]  /*6db0*/  ISETP.GE.AND P1, PT, R38, UR30, PT ;  /* 0x0000001e26007c0c */ /* 0x000fe2000bf26270 */
[----:B------:R-:W-:Y:S01]  /*6dc0*/  ULDC.64 UR28, c[0x0][0x2f8] ;  /* 0x0000be00001c7ab9 */ /* 0x000fe20000000a00 */
[----:B------:R-:W-:-:S02]  /*6dd0*/  ISETP.GE.AND P0, PT, R40, UR30, PT ;  /* 0x0000001e28007c0c */ /* 0x000fc4000bf06270 */
[----:B------:R-:W-:Y:S01]  /*6de0*/  ISETP.GE.AND P4, PT, R41, UR30, PT ;  /* 0x0000001e29007c0c */ /* 0x000fe2000bf86270 */
[----:B------:R-:W5:Y:S01]  /*6df0*/  @!P6 LDG.E R51, [R150.64+0x200] ;  /* 0x000200209633e981 */ /* 0x000f62000c1e1900 */
[----:B------:R-:W-:-:S03]  /*6e00*/  ISETP.GE.AND P6, PT, R42, UR30, PT ;  /* 0x0000001e2a007c0c */ /* 0x000fc6000bfc6270 */
[----:B------:R-:W5:Y:S01]  /*6e10*/  @!P5 LDG.E R54, [R150.64+0x280] ;  /* 0x000280209636d981 */ /* 0x000f62000c1e1900 */
[----:B------:R-:W-:-:S03]  /*6e20*/  ISETP.GE.AND P5, PT, R43, UR30, PT ;  /* 0x0000001e2b007c0c */ /* 0x000fc6000bfa6270 */
[----:B------:R-:W5:Y:S01]  /*6e30*/  @!P3 LDG.E R53, [R150.64+0x300] ;  /* 0x000300209635b981 */ /* 0x000f62000c1e1900 */
[----:B------:R-:W-:-:S03]  /*6e40*/  ISETP.GE.AND P3, PT, R44, UR30, PT ;  /* 0x0000001e2c007c0c */ /* 0x000fc6000bf66270 */
[----:B------:R-:W5:Y:S01]  /*6e50*/  @!P2 LDG.E R56, [R150.64+0x380] ;  /* 0x000380209638a981 */ /* 0x000f62000c1e1900 */
[----:B------:R-:W-:-:S03]  /*6e60*/  ISETP.GE.AND P2, PT, R45, UR30, PT ;  /* 0x0000001e2d007c0c */ /* 0x000fc6000bf46270 */
[----:B------:R-:W5:Y:S01]  /*6e70*/  @!P1 LDG.E R55, [R150.64+0x400] ;  /* 0x0004002096379981 */ /* 0x000f62000c1e1900 */
[----:B------:R-:W-:Y:S02]  /*6e80*/  ISETP.GE.AND P1, PT, R46, UR30, PT ;  /* 0x0000001e2e007c0c */ /* 0x000fe4000bf26270 */
[----:B------:R-:W-:Y:S01]  /*6e90*/  MOV R60, RZ ;  /* 0x000000ff003c7202 */ /* 0x000fe20000000f00 */
[----:B------:R-:W5:Y:S01]  /*6ea0*/  @!P0 LDG.E R58, [R150.64+0x480] ;  /* 0x00048020963a8981 */ /* 0x000f62000c1e1900 */
[----:B------:R-:W-:-:S03]  /*6eb0*/  MOV R62, RZ ;  /* 0x000000ff003e7202 */ /* 0x000fc60000000f00 */
[----:B------:R-:W5:Y:S04]  /*6ec0*/  @!P4 LDG.E R57, [R150.64+0x500] ;  /* 0x000500209639c981 */ /* 0x000f68000c1e1900 */
[----:B------:R-:W5:Y:S04]  /*6ed0*/  @!P6 LDG.E R60, [R150.64+0x580] ;  /* 0x00058020963ce981 */ /* 0x000f68000c1e1900 */
[----:B------:R-:W5:Y:S04]  /*6ee0*/  @!P5 LDG.E R59, [R150.64+0x600] ;  /* 0x00060020963bd981 */ /* 0x000f68000c1e1900 */
[----:B------:R-:W5:Y:S04]  /*6ef0*/  @!P3 LDG.E R64, [R150.64+0x680] ;  /* 0x000680209640b981 */ /* 0x000f68000c1e1900 */
[----:B------:R-:W5:Y:S04]  /*6f00*/  @!P2 LDG.E R62, [R150.64+0x700] ;  /* 0x00070020963ea981 */ /* 0x000f68000c1e1900 */
[----:B------:R-:W5:Y:S04]  /*6f10*/  @!P1 LDG.E R66, [R150.64+0x780] ;  /* 0x0007802096429981 */ /* 0x000f68000c1e1900 */
        /* <DEDUP_REMOVED lines=17> */
[----:B------:R-:W0:Y:S04]  /*7030*/  LDS R39, [R83.X4+0x4] ;  /* 0x0000040053277984 */ /* 0x000e280000004800 */
[----:B------:R-:W1:Y:S04]  /*7040*/  LDS R49, [R83.X4+0x8] ;  /* 0x0000080053317984 */ /* 0x000e680000004800 */
[----:B------:R-:W2:Y:S04]  /*7050*/  LDS R50, [R83.X4+0xc] ;  /* 0x00000c0053327984 */ /* 0x000ea80000004800 */
[----:B------:R-:W3:Y:S04]  /*7060*/  LDS R51, [R83.X4+0x10] ;  /* 0x0000100053337984 */ /* 0x000ee80000004800 */
[----:B------:R-:W4:Y:S04]  /*7070*/  LDS R52, [R83.X4+0x24] ;  /* 0x0000240053347984 */ /* 0x000f280000004800 */
[----:B------:R-:W-:Y:S04]  /*7080*/  LDS R53, [R83.X4+0x28] ;  /* 0x0000280053357984 */ /* 0x000fe80000004800 */
[----:B------:R-:W-:Y:S04]  /*7090*/  LDS R63, [R83.X4+0x2c] ;  /* 0x00002c00533f7984 */ /* 0x000fe80000004800 */
[----:B------:R-:W-:Y:S04]  /*70a0*/  LDS R65, [R83.X4+0x34] ;  /* 0x0000340053417984 */ /* 0x000fe80000004800 */
[----:B------:R-:W-:Y:S01]  /*70b0*/  LDS R64, [R83.X4+0x30] ;  /* 0x0000300053407984 */ /* 0x000fe20000004800 */
[----:B0-----:R-:W-:-:S03]  /*70c0*/  FADD.FTZ R54, R39, UR4 ;  /* 0x0000000427367e21 */ /* 0x001fc60008010000 */
[----:B------:R-:W-:Y:S01]  /*70d0*/  LDS R39, [R83.X4+0x14] ;  /* 0x0000140053277984 */ /* 0x000fe20000004800 */
[----:B-1----:R-:W-:Y:S01]  /*70e0*/  FADD.FTZ R55, R49, UR4 ;  /* 0x0000000431377e21 */ /* 0x002fe20008010000 */
[----:B------:R-:W-:Y:S02]  /*70f0*/  FSETP.GTU.FTZ.AND P1, PT, R54, 20, PT ;  /* 0x41a000003600780b */ /* 0x000fe40003f3c000 */
[----:B------:R-:W-:Y:S02]  /*7100*/  LDS R49, [R83.X4+0x18] ;  /* 0x0000180053317984 */ /* 0x000fe40000004800 */
[----:B------:R-:W-:Y:S01]  /*7110*/  FSETP.GTU.FTZ.AND P6, PT, R55, 20, PT ;  /* 0x41a000003700780b */ /* 0x000fe20003fdc000 */
[----:B--2---:R-:W-:Y:S02]  /*7120*/  FADD.FTZ R56, R50, UR4 ;  /* 0x0000000432387e21 */ /* 0x004fe40008010000 */
[----:B---3--:R-:W-:Y:S01]  /*7130*/  FADD.FTZ R57, R51, UR4 ;  /* 0x0000000433397e21 */ /* 0x008fe20008010000 */
[----:B------:R-:W-:Y:S02]  /*7140*/  LDS R50, [R83.X4+0x1c] ;  /* 0x00001c0053327984 */ /* 0x000fe40000004800 */
[----:B------:R-:W-:-:S02]  /*7150*/  FSETP.GTU.FTZ.AND P5, PT, R56, 20, PT ;  /* 0x41a000003800780b */ /* 0x000fc40003fbc000 */
[----:B------:R-:W0:Y:S01]  /*7160*/  LDS R51, [R83.X4+0x20] ;  /* 0x0000200053337984 */ /* 0x000e220000004800 */
[----:B------:R-:W-:-:S04]  /*7170*/  @!P1 FMUL.FTZ R54, R54, -1.4426950216293334961 ;  /* 0xbfb8aa3b36369820 */ /* 0x000fc80000410000 */
[----:B------:R-:W-:Y:S02]  /*7180*/  @!P6 FMUL.FTZ R55, R55, -1.4426950216293334961 ;  /* 0xbfb8aa3b3737e820 */ /* 0x000fe40000410000 */
[----:B------:R-:W1:Y:S04]  /*7190*/  @!P1 MUFU.EX2 R54, R54 ;  /* 0x0000003600369308 */ /* 0x000e680000000800 */
[----:B------:R-:W-:-:S04]  /*71a0*/  @!P5 FMUL.FTZ R56, R56, -1.4426950216293334961 ;  /* 0xbfb8aa3b3838d820 */ /* 0x000fc80000410000 */
[----:B------:R-:W2:Y:S08]  /*71b0*/  @!P6 MUFU.EX2 R55, R55 ;  /* 0x000000370037e308 */ /* 0x000eb00000000800 */
[----:B------:R-:W3:Y:S01]  /*71c0*/  @!P5 MUFU.EX2 R56, R56 ;  /* 0x000000380038d308 */ /* 0x000ee20000000800 */
[----:B-1----:R-:W-:Y:S02]  /*71d0*/  @!P1 FADD.FTZ R54, R54, 1 ;  /* 0x3f80000036369421 */ /* 0x002fe40000010000 */
[----:B--2---:R-:W-:-:S05]  /*71e0*/  @!P6 FADD.FTZ R55, R55, 1 ;  /* 0x3f8000003737e421 */ /* 0x004fca0000010000 */
[----:B------:R-:W1:Y:S01]  /*71f0*/  @!P1 MUFU.RCP R54, R54 ;  /* 0x0000003600369308 */ /* 0x000e620000001000 */
[----:B---3--:R-:W-:-:S07]  /*7200*/  @!P5 FADD.FTZ R56, R56, 1 ;  /* 0x3f8000003838d421 */ /* 0x008fce0000010000 */
[----:B------:R-:W2:Y:S08]  /*7210*/  @!P6 MUFU.RCP R55, R55 ;  /* 0x000000370037e308 */ /* 0x000eb00000001000 */
[----:B------:R-:W3:Y:S01]  /*7220*/  @!P5 MUFU.RCP R59, R56 ;  /* 0x00000038003bd308 */ /* 0x000ee20000001000 */
[----:B-1----:R-:W-:Y:S02]  /*7230*/  @!P1 FMUL.FTZ R19, R19, R54 ;  /* 0x0000003613139220 */ /* 0x002fe40000410000 */
[----:B----4-:R-:W-:-:S02]  /*7240*/  FADD.FTZ R54, R52, UR4 ;  /* 0x0000000434367e21 */ /* 0x010fc40008010000 */
[----:B0-----:R-:W-:Y:S02]  /*7250*/  FADD.FTZ R51, R51, UR4 ;  /* 0x0000000433337e21 */ /* 0x001fe40008010000 */
[----:B--2---:R-:W-:Y:S02]  /*7260*/  @!P6 FMUL.FTZ R20, R20, R55 ;  /* 0x000000371414e220 */ /* 0x004fe40000410000 */
[----:B------:R-:W-:Y:S01]  /*7270*/  FADD.FTZ R55, R53, UR4 ;  /* 0x0000000435377e21 */ /* 0x000fe20008010000 */
[----:B------:R-:W-:Y:S02]  /*7280*/  FSETP.GTU.FTZ.AND P6, PT, R54, 20, PT ;  /* 0x41a000003600780b */ /* 0x000fe40003fdc000 */
[----:B------:R-:W-:Y:S01]  /*7290*/  FSETP.GTU.FTZ.AND P1, PT, R51, 20, PT ;  /* 0x41a000003300780b */ /* 0x000fe20003f3c000 */
[----:B---3--:R-:W-:Y:S01]  /*72a0*/  @!P5 FMUL.FTZ R22, R22, R59 ;  /* 0x0000003b1616d220 */ /* 0x008fe20000410000 */
[----:B------:R-:W-:Y:S01]  /*72b0*/  FSETP.GTU.FTZ.AND P5, PT, R55, 20, PT ;  /* 0x41a000003700780b */ /* 0x000fe20003fbc000 */
[----:B------:R-:W-:Y:S01]  /*72c0*/  FADD.FTZ R50, R50, UR4 ;  /* 0x0000000432327e21 */ /* 0x000fe20008010000 */
[----:B------:R-:W-:-:S04]  /*72d0*/  FSETP.GTU.FTZ.AND P0, PT, R57, 20, PT ;  /* 0x41a000003900780b */ /* 0x000fc80003f1c000 */
[----:B------:R-:W-:-:S03]  /*72e0*/  FSETP.GTU.FTZ.AND P2, PT, R50, 20, PT ;  /* 0x41a000003200780b */ /* 0x000fc60003f5c000 */
[----:B------:R-:W-:Y:S02]  /*72f0*/  @!P6 FMUL.FTZ R53, R54, -1.4426950216293334961 ;  /* 0xbfb8aa3b3635e820 */ /* 0x000fe40000410000 */
[----:B------:R-:W-:Y:S02]  /*7300*/  @!P1 FMUL.FTZ R51, R51, -1.4426950216293334961 ;  /* 0xbfb8aa3b33339820 */ /* 0x000fe40000410000 */
[----:B------:R-:W-:Y:S02]  /*7310*/  @!P5 FMUL.FTZ R54, R55, -1.4426950216293334961 ;  /* 0xbfb8aa3b3736d820 */ /* 0x000fe40000410000 */
[----:B------:R-:W0:Y:S01]  /*7320*/  @!P1 MUFU.EX2 R52, R51 ;  /* 0x0000003300349308 */ /* 0x000e220000000800 */
[----:B------:R-:W-:Y:S02]  /*7330*/  FADD.FTZ R39, R39, UR4 ;  /* 0x0000000427277e21 */ /* 0x000fe40008010000 */
[----:B------:R-:W-:Y:S01]  /*7340*/  FADD.FTZ R49, R49, UR4 ;  /* 0x0000000431317e21 */ /* 0x000fe20008010000 */
[----:B------:R-:W-:-:S04]  /*7350*/  SHF.L.U32 R56, R112, 0x4, RZ ;  /* 0x0000000470387819 */ /* 0x000fc800000006ff */
[----:B------:R0:W1:Y:S01]  /*7360*/  @!P5 MUFU.EX2 R55, R54 ;  /* 0x000000360037d308 */ /* 0x0000620000000800 */
[----:B------:R-:W-:Y:S02]  /*7370*/  FSETP.GTU.FTZ.AND P4, PT, R39, 20, PT ;  /* 0x41a000002700780b */ /* 0x000fe40003f9c000 */
[----:B------:R-:W-:Y:S01]  /*7380*/  FSETP.GTU.FTZ.AND P3, PT, R49, 20, PT ;  /* 0x41a000003100780b */ /* 0x000fe20003f7c000 */
[----:B------:R-:W-:Y:S01]  /*7390*/  @!P0 FMUL.FTZ R57, R57, -1.4426950216293334961 ;  /* 0xbfb8aa3b39398820 */ /* 0x000fe20000410000 */
[----:B------:R-:W-:Y:S01]  /*73a0*/  LOP3.LUT R56, R56, 0xfffffe00, RZ, 0xc0, !PT ;  /* 0xfffffe0038387812 */ /* 0x000fe200078ec0ff */
[----:B------:R-:W-:-:S03]  /*73b0*/  @!P2 FMUL.FTZ R50, R50, -1.4426950216293334961 ;  /* 0xbfb8aa3b3232a820 */ /* 0x000fc60000410000 */
[----:B------:R-:W-:Y:S01]  /*73c0*/  LEA R82, R111, R56, 0x4 ;  /* 0x000000386f527211 */ /* 0x000fe200078e20ff */
[----:B------:R-:W2:Y:S01]  /*73d0*/  @!P0 MUFU.EX2 R57, R57 ;  /* 0x0000003900398308 */ /* 0x000ea20000000800 */
[----:B0-----:R-:W-:Y:S02]  /*73e0*/  @!P1 FADD.FTZ R54, R52, 1 ;  /* 0x3f80000034369421 */ /* 0x001fe40000010000 */
[C---:B------:R-:W-:Y:S01]  /*73f0*/  IADD3 R66, R82.reuse, 0x7, RZ ;  /* 0x0000000752427810 */ /* 0x040fe20007ffe0ff */
[----:B------:R-:W-:Y:S01]  /*7400*/  @!P4 FMUL.FTZ R39, R39, -1.4426950216293334961 ;  /* 0xbfb8aa3b2727c820 */ /* 0x000fe20000410000 */
[----:B------:R-:W-:Y:S01]  /*7410*/  IADD3 R67, R82, 0x8, RZ ;  /* 0x0000000852437810 */ /* 0x000fe20007ffe0ff */
[----:B-1----:R-:W-:Y:S02]  /*7420*/  @!P5 FADD.FTZ R68, R55, 1 ;  /* 0x3f8000003744d421 */ /* 0x002fe40000010000 */
[----:B------:R-:W0:Y:S01]  /*7430*/  @!P2 MUFU.EX2 R50, R50 ;  /* 0x000000320032a308 */ /* 0x000e220000000800 */
[----:B------:R-:W-:Y:S01]  /*7440*/  @!P3 FMUL.FTZ R49, R49, -1.4426950216293334961 ;  /* 0xbfb8aa3b3131b820 */ /* 0x000fe20000410000 */
[----:B------:R-:W-:-:S02]  /*7450*/  LEA.HI.SX32 R55, R67, R82, 0x1b ;  /* 0x0000005243377211 */ /* 0x000fc400078fdaff */
[----:B------:R-:W1:Y:S04]  /*7460*/  LDS R67, [R83.X4+0x3c] ;  /* 0x00003c0053437984 */ /* 0x000e680000004800 */
[----:B------:R-:W3:Y:S08]  /*7470*/  @!P6 MUFU.EX2 R53, R53 ;  /* 0x000000350035e308 */ /* 0x000ef00000000800 */
[----:B------:R4:W-:Y:S08]  /*7480*/  @!P1 MUFU.RCP R81, R54 ;  /* 0x0000003600519308 */ /* 0x0009f00000001000 */
[----:B------:R5:W-:Y:S01]  /*7490*/  @!P5 MUFU.RCP R80, R68 ;  /* 0x000000440050d308 */ /* 0x000be20000001000 */
[----:B----4-:R-:W-:-:S02]  /*74a0*/  LEA.HI.SX32 R54, R66, R82, 0x1b ;  /* 0x0000005242367211 */ /* 0x010fc400078fdaff */
[----:B------:R-:W4:Y:S05]  /*74b0*/  LDS R66, [R83.X4+0x38] ;  /* 0x0000380053427984 */ /* 0x000f2a0000004800 */
[----:B------:R-:W1:Y:S01]  /*74c0*/  @!P4 MUFU.EX2 R39, R39 ;  /* 0x000000270027c308 */ /* 0x000e620000000800 */
[----:B-----5:R-:W5:Y:S04]  /*74d0*/  LDS R68, [R83.X4] ;  /* 0x0000000053447984 */ /* 0x020f680000004800 */
[----:B------:R-:W-:Y:S06]  /*74e0*/  BAR.SYNC.DEFER_BLOCKING 0x0 ;  /* 0x0000000000007b1d */ /* 0x000fec0000010000 */
[----:B------:R-:W1:Y:S01]  /*74f0*/  @!P3 MUFU.EX2 R49, R49 ;  /* 0x000000310031b308 */ /* 0x000e620000000800 */
[----:B--2---:R-:W-:-:S02]  /*7500*/  @!P0 FADD.FTZ R57, R57, 1 ;  /* 0x3f80000039398421 */ /* 0x004fc40000010000 */
[----:B0-----:R-:W-:Y:S02]  /*7510*/  @!P2 FADD.FTZ R51, R50, 1 ;  /* 0x3f8000003233a421 */ /* 0x001fe40000010000 */
[----:B---3--:R-:W-:-:S03]  /*7520*/  @!P6 FADD.FTZ R58, R53, 1 ;  /* 0x3f800000353ae421 */ /* 0x008fc60000010000 */
[----:B------:R0:W2:Y:S01]  /*7530*/  @!P0 MUFU.RCP R76, R57 ;  /* 0x00000039004c8308 */ /* 0x0000a20000001000 */
[----:B-1----:R-:W-:Y:S01]  /*7540*/  @!P4 FADD.FTZ R39, R39, 1 ;  /* 0x3f8000002727c421 */ /* 0x002fe20000010000 */
[----:B------:R-:W-:-:S06]  /*7550*/  IADD3 R56, R82, 0x1, RZ ;  /* 0x0000000152387810 */ /* 0x000fcc0007ffe0ff */
[----:B------:R1:W3:Y:S01]  /*7560*/  @!P2 MUFU.RCP R78, R51 ;  /* 0x00000033004ea308 */ /* 0x0002e20000001000 */
[----:B------:R-:W-:Y:S01]  /*7570*/  @!P3 FADD.FTZ R49, R49, 1 ;  /* 0x3f8000003131b421 */ /* 0x000fe20000010000 */
[----:B------:R-:W-:-:S06]  /*7580*/  IADD3 R59, R82, 0x2, RZ ;  /* 0x00000002523b7810 */ /* 0x000fcc0007ffe0ff */
[----:B------:R-:W2:Y:S01]  /*7590*/  @!P6 MUFU.RCP R87, R58 ;  /* 0x0000003a0057e308 */ /* 0x000ea20000001000 */
[C---:B------:R-:W-:Y:S02]  /*75a0*/  IADD3 R60, R82.reuse, 0x3, RZ ;  /* 0x00000003523c7810 */ /* 0x040fe40007ffe0ff */
[C---:B0-----:R-:W-:Y:S02]  /*75b0*/  IADD3 R57, R82.reuse, 0x4, RZ ;  /* 0x0000000452397810 */ /* 0x041fe40007ffe0ff */
[----:B------:R-:W-:Y:S02]  /*75c0*/  IADD3 R61, R82, 0x5, RZ ;  /* 0x00000005523d7810 */ /* 0x000fe40007ffe0ff */
[-C--:B------:R-:W-:Y:S01]  /*75d0*/  LEA.HI.SX32 R50, R56, R82.reuse, 0x1b ;  /* 0x0000005238327211 */ /* 0x080fe200078fdaff */
[----:B------:R0:W2:Y:S01]  /*75e0*/  @!P4 MUFU.RCP R77, R39 ;  /* 0x00000027004dc308 */ /* 0x0000a20000001000 */
[C---:B------:R-:W-:Y:S01]  /*75f0*/  IADD3 R62, R82.reuse, 0x6, RZ ;  /* 0x00000006523e7810 */ /* 0x040fe20007ffe0ff */
[----:B------:R-:W-:Y:S01]  /*7600*/  FADD.FTZ R63, R63, UR4 ;  /* 0x000000043f3f7e21 */ /* 0x000fe20008010000 */
[----:B-1----:R-:W-:Y:S01]  /*7610*/  LEA.HI.SX32 R51, R57, R82, 0x1b ;  /* 0x0000005239337211 */ /* 0x002fe200078fdaff */
[----:B------:R-:W-:Y:S01]  /*7620*/  FADD.FTZ R65, R65, UR4 ;  /* 0x0000000441417e21 */ /* 0x000fe20008010000 */
[----:B------:R-:W-:-:S03]  /*7630*/  IADD3 R69, R82, 0x9, RZ ;  /* 0x0000000952457810 */ /* 0x000fc60007ffe0ff */
[----:B------:R1:W4:Y:S01]  /*7640*/  @!P3 MUFU.RCP R79, R49 ;  /* 0x00000031004fb308 */ /* 0x0003220000001000 */
[-C--:B0-----:R-:W-:Y:S01]  /*7650*/  LEA.HI.SX32 R39, R59, R82.reuse, 0x1b ;  /* 0x000000523b277211 */ /* 0x081fe200078fdaff */
[----:B------:R-:W-:Y:S01]  /*7660*/  STS [R83.X4], R16 ;  /* 0x0000001053007388 */ /* 0x000fe20000004800 */
[-C--:B------:R-:W-:Y:S02]  /*7670*/  LEA.HI.SX32 R52, R61, R82.reuse, 0x1b ;  /* 0x000000523d347211 */ /* 0x080fe400078fdaff */
[----:B------:R-:W-:Y:S01]  /*7680*/  IADD3 R70, R82, 0xa, RZ ;  /* 0x0000000a52467810 */ /* 0x000fe20007ffe0ff */
[----:B------:R-:W-:Y:S01]  /*7690*/  STS [R50.X4+0x4], R15 ;  /* 0x0000040f32007388 */ /* 0x000fe20000004800 */
[----:B-1----:R-:W-:-:S03]  /*76a0*/  LEA.HI.SX32 R49, R60, R82, 0x1b ;  /* 0x000000523c317211 */ /* 0x002fc600078fdaff */
[----:B------:R0:W-:Y:S01]  /*76b0*/  STS [R39.X4+0x8], R14 ;  /* 0x0000080e27007388 */ /* 0x0001e20000004800 */
[----:B------:R-:W-:Y:S01]  /*76c0*/  LEA.HI.SX32 R53, R62, R82, 0x1b ;  /* 0x000000523e357211 */ /* 0x000fe200078fdaff */
[----:B--2---:R-:W-:Y:S01]  /*76d0*/  @!P0 FMUL.FTZ R23, R23, R76 ;  /* 0x0000004c17178220 */ /* 0x004fe20000410000 */
[C---:B------:R-:W-:Y:S01]  /*76e0*/  IADD3 R71, R82.reuse, 0xb, RZ ;  /* 0x0000000b52477810 */ /* 0x040fe20007ffe0ff */
[----:B---3--:R-:W-:Y:S01]  /*76f0*/  @!P2 FMUL.FTZ R27, R27, R78 ;  /* 0x0000004e1b1ba220 */ /* 0x008fe20000410000 */
[C---:B------:R-:W-:Y:S01]  /*7700*/  IADD3 R72, R82.reuse, 0xc, RZ ;  /* 0x0000000c52487810 */ /* 0x040fe20007ffe0ff */
[----:B------:R-:W-:Y:S01]  /*7710*/  STS [R49.X4+0xc], R13 ;  /* 0x00000c0d31007388 */ /* 0x000fe20000004800 */
[----:B------:R-:W-:Y:S01]  /*7720*/  IADD3 R73, R82, 0xd, RZ ;  /* 0x0000000d52497810 */ /* 0x000fe20007ffe0ff */
[----:B------:R-:W-:Y:S01]  /*7730*/  @!P6 FMUL.FTZ R30, R30, R87 ;  /* 0x000000571e1ee220 */ /* 0x000fe20000410000 */
[----:B------:R-:W-:Y:S01]  /*7740*/  LEA.HI.SX32 R56, R69, R82, 0x1b ;  /* 0x0000005245387211 */ /* 0x000fe200078fdaff */
[----:B------:R-:W-:Y:S01]  /*7750*/  STS [R51.X4+0x10], R12 ;  /* 0x0000100c33007388 */ /* 0x000fe20000004800 */
[----:B------:R-:W-:-:S02]  /*7760*/  FSETP.GTU.FTZ.AND P0, PT, R63, 20, PT ;  /* 0x41a000003f00780b */ /* 0x000fc40003f1c000 */
[----:B------:R-:W-:Y:S01]  /*7770*/  FSETP.GTU.FTZ.AND P2, PT, R65, 20, PT ;  /* 0x41a000004100780b */ /* 0x000fe20003f5c000 */
[----:B------:R-:W-:Y:S01]  /*7780*/  STS [R52.X4+0x14], R11 ;  /* 0x0000140b34007388 */ /* 0x000fe20000004800 */
[----:B------:R-:W-:Y:S02]  /*7790*/  IADD3 R74, R82, 0xe, RZ ;  /* 0x0000000e524a7810 */ /* 0x000fe40007ffe0ff */
[-C--:B------:R-:W-:Y:S01]  /*77a0*/  LEA.HI.SX32 R57, R70, R82.reuse, 0x1b ;  /* 0x0000005246397211 */ /* 0x080fe200078fdaff */
[----:B------:R-:W-:Y:S01]  /*77b0*/  STS [R53.X4+0x18], R10 ;  /* 0x0000180a35007388 */ /* 0x000fe20000004800 */
[----:B------:R-:W-:Y:S02]  /*77c0*/  IADD3 R75, R82, 0xf, RZ ;  /* 0x0000000f524b7810 */ /* 0x000fe40007ffe0ff */
[----:B------:R-:W-:Y:S01]  /*77d0*/  LEA.HI.SX32 R58, R71, R82, 0x1b ;  /* 0x00000052473a7211 */ /* 0x000fe200078fdaff */
[----:B------:R1:W-:Y:S01]  /*77e0*/  STS [R54.X4+0x1c], R9 ;  /* 0x00001c0936007388 */ /* 0x0003e20000004800 */
[----:B------:R-:W-:-:S02]  /*77f0*/  ISETP.NE.AND P6, PT, R112, RZ, PT ;  /* 0x000000ff7000720c */ /* 0x000fc40003fc5270 */
[-C--:B------:R-:W-:Y:S01]  /*7800*/  LEA.HI.SX32 R59, R72, R82.reuse, 0x1b ;  /* 0x00000052483b7211 */ /* 0x080fe200078fdaff */
[----:B------:R-:W-:Y:S01]  /*7810*/  STS [R55.X4+0x20], R8 ;  /* 0x0000200837007388 */ /* 0x000fe20000004800 */
[-C--:B------:R-:W-:Y:S02]  /*7820*/  LEA.HI.SX32 R60, R73, R82.reuse, 0x1b ;  /* 0x00000052493c7211 */ /* 0x080fe400078fdaff */
[-C--:B------:R-:W-:Y:S01]  /*7830*/  LEA.HI.SX32 R61, R74, R82.reuse, 0x1b ;  /* 0x000000524a3d7211 */ /* 0x080fe200078fdaff */
[----:B------:R-:W-:Y:S01]  /*7840*/  STS [R56.X4+0x24], R7 ;  /* 0x0000240738007388 */ /* 0x000fe20000004800 */
[----:B------:R-:W-:-:S03]  /*7850*/  LEA.HI.SX32 R62, R75, R82, 0x1b ;  /* 0x000000524b3e7211 */ /* 0x000fc600078fdaff */
[----:B------:R-:W-:Y:S01]  /*7860*/  STS [R57.X4+0x28], R6 ;  /* 0x0000280639007388 */ /* 0x000fe20000004800 */
[----:B0-----:R-:W-:-:S03]  /*7870*/  MOV R14, UR30 ;  /* 0x0000001e000e7c02 */ /* 0x001fc60008000f00 */
[----:B------:R-:W-:Y:S04]  /*7880*/  STS [R58.X4+0x2c], R5 ;  /* 0x00002c053a007388 */ /* 0x000fe80000004800 */
[----:B------:R-:W-:Y:S04]  /*7890*/  STS [R59.X4+0x30], R4 ;  /* 0x000030043b007388 */ /* 0x000fe80000004800 */
[----:B------:R-:W-:Y:S01]  /*78a0*/  STS [R60.X4+0x34], R3 ;  /* 0x000034033c007388 */ /* 0x000fe20000004800 */
[----:B------:R-:W-:-:S03]  /*78b0*/  @!P4 FMUL.FTZ R24, R24, R77 ;  /* 0x0000004d1818c220 */ /* 0x000fc60000410000 */
[----:B------:R-:W-:Y:S01]  /*78c0*/  STS [R61.X4+0x38], R2 ;  /* 0x000038023d007388 */ /* 0x000fe20000004800 */
[----:B----4-:R-:W-:-:S03]  /*78d0*/  @!P3 FMUL.FTZ R26, R26, R79 ;  /* 0x0000004f1a1ab220 */ /* 0x010fc60000410000 */
[----:B------:R0:W-:Y:S01]  /*78e0*/  STS [R62.X4+0x3c], R0 ;  /* 0x00003c003e007388 */ /* 0x0001e20000004800 */
[----:B------:R-:W-:Y:S01]  /*78f0*/  @!P1 FMUL.FTZ R28, R28, R81 ;  /* 0x000000511c1c9220 */ /* 0x000fe20000410000 */
[----:B------:R-:W-:-:S06]  /*7900*/  NOP ;  /* 0x0000000000007918 */ /* 0x000fcc0000000000 */
[----:B-1----:R-:W-:Y:S01]  /*7910*/  @!P0 FMUL.FTZ R9, R63, -1.4426950216293334961 ;  /* 0xbfb8aa3b3f098820 */ /* 0x002fe20000410000 */
[----:B------:R-:W-:Y:S01]  /*7920*/  LDS R11, [R108.X4] ;  /* 0x000000006c0b7984 */ /* 0x000fe20000004800 */
[----:B0-----:R-:W-:Y:S01]  /*7930*/  P2R R0, PR, RZ, 0x40 ;  /* 0x00000040ff007803 */ /* 0x001fe20000000000 */
[----:B------:R-:W-:Y:S02]  /*7940*/  FADD.FTZ R7, R67, UR4 ;  /* 0x0000000443077e21 */ /* 0x000fe40008010000 */
[----:B------:R-:W-:Y:S01]  /*7950*/  @!P2 FMUL.FTZ R0, R65, -1.4426950216293334961 ;  /* 0xbfb8aa3b4100a820 */ /* 0x000fe20000410000 */
        /* <DEDUP_REMOVED lines=16> */
[----:B------:R-:W-:Y:S01]  /*7a60*/  BAR.SYNC.DEFER_BLOCKING 0x0 ;  /* 0x0000000000007b1d */ /* 0x000fe20000010000 */
[----:B------:R-:W-:-:S02]  /*7a70*/  FADD.FTZ R64, R64, UR4 ;  /* 0x0000000440407e21 */ /* 0x000fc40008010000 */
[----:B------:R-:W-:-:S03]  /*7a80*/  FADD.FTZ R66, R66, UR4 ;  /* 0x0000000442427e21 */ /* 0x000fc60008010000 */
[----:B------:R-:W-:Y:S02]  /*7a90*/  FSETP.GTU.FTZ.AND P1, PT, R64, 20, PT ;  /* 0x41a000004000780b */ /* 0x000fe40003f3c000 */
[----:B------:R-:W-:Y:S01]  /*7aa0*/  FSETP.GTU.FTZ.AND P3, PT, R66, 20, PT ;  /* 0x41a000004200780b */ /* 0x000fe20003f7c000 */
[----:B------:R-:W0:Y:S01]  /*7ab0*/  LDS R10, [0x2100] ;  /* 0x00210000ff0a7984 */ /* 0x000e220000000800 */
[----:B------:R-:W-:Y:S02]  /*7ac0*/  SHF.R.S32.HI R8, RZ, 0x1f, R109 ;  /* 0x0000001fff087819 */ /* 0x000fe4000001146d */
[----:B------:R-:W-:Y:S02]  /*7ad0*/  IADD3 R4, P4, R109, UR39, RZ ;  /* 0x000000276d047c10 */ /* 0x000fe4000ff9e0ff */
[----:B------:R-:W-:-:S05]  /*7ae0*/  MOV R5, UR39 ;  /* 0x0000002700057c02 */ /* 0x000fca0008000f00 */
[----:B------:R-:W-:Y:S02]  /*7af0*/  @!P1 FMUL.FTZ R3, R64, -1.4426950216293334961 ;  /* 0xbfb8aa3b40039820 */ /* 0x000fe40000410000 */
[----:B------:R-:W-:Y:S01]  /*7b00*/  @!P3 FMUL.FTZ R6, R66, -1.4426950216293334961 ;  /* 0xbfb8aa3b4206b820 */ /* 0x000fe20000410000 */
[----:B------:R-:W-:Y:S01]  /*7b10*/  LEA.HI.X.SX32 R5, R5, R8, 0x1, P4 ;  /* 0x0000000805057211 */ /* 0x000fe200020f0eff */
[----:B-----5:R-:W-:Y:S01]  /*7b20*/  FADD.FTZ R68, R68, UR4 ;  /* 0x0000000444447e21 */ /* 0x020fe20008010000 */
[----:B------:R-:W-:Y:S01]  /*7b30*/  FSETP.GTU.FTZ.AND P4, PT, R7, 20, PT ;  /* 0x41a000000700780b */ /* 0x000fe20003f9c000 */
[----:B------:R-:W-:Y:S01]  /*7b40*/  @!P5 FMUL.FTZ R31, R31, R80 ;  /* 0x000000501f1fd220 */ /* 0x000fe20000410000 */
[----:B------:R-:W1:Y:S02]  /*7b50*/  @!P1 MUFU.EX2 R3, R3 ;  /* 0x0000000300039308 */ /* 0x000e640000000800 */
[----:B------:R-:W-:-:S06]  /*7b60*/  FSETP.GTU.FTZ.AND P5, PT, R68, 20, PT ;  /* 0x41a000004400780b */ /* 0x000fcc0003fbc000 */
[----:B------:R2:W3:Y:S08]  /*7b70*/  @!P2 MUFU.EX2 R2, R0 ;  /* 0x000000000002a308 */ /* 0x0004f00000000800 */
[----:B------:R-:W4:Y:S01]  /*7b80*/  @!P3 MUFU.EX2 R6, R6 ;  /* 0x000000060006b308 */ /* 0x000f220000000800 */
[----:B------:R-:W-:Y:S02]  /*7b90*/  @!P4 FMUL.FTZ R7, R7, -1.4426950216293334961 ;  /* 0xbfb8aa3b0707c820 */ /* 0x000fe40000410000 */
[----:B--2---:R-:W-:-:S05]  /*7ba0*/  @!P5 FMUL.FTZ R0, R68, -1.4426950216293334961 ;  /* 0xbfb8aa3b4400d820 */ /* 0x004fca0000410000 */
[----:B------:R-:W2:Y:S01]  /*7bb0*/  @!P0 MUFU.EX2 R9, R9 ;  /* 0x0000000900098308 */ /* 0x000ea20000000800 */
[----:B-1----:R-:W-:Y:S02]  /*7bc0*/  @!P1 FADD.FTZ R3, R3, 1 ;  /* 0x3f80000003039421 */ /* 0x002fe40000010000 */
[----:B---3--:R-:W-:Y:S01]  /*7bd0*/  @!P2 FADD.FTZ R2, R2, 1 ;  /* 0x3f8000000202a421 */ /* 0x008fe20000010000 */
[----:B0-----:R-:W-:Y:S01]  /*7be0*/  ISETP.GE.AND P6, PT, R109, R10, PT ;  /* 0x0000000a6d00720c */ /* 0x001fe20003fc6270 */
[----:B------:R-:W-:-:S03]  /*7bf0*/  UIMAD UR7, UR36, UR16, URZ ;  /* 0x00000010240772a4 */ /* 0x000fc6000f8e023f */
[----:B------:R-:W0:Y:S01]  /*7c00*/  @!P4 MUFU.EX2 R7, R7 ;  /* 0x000000070007c308 */ /* 0x000e220000000800 */
[----:B----4-:R-:W-:Y:S01]  /*7c10*/  @!P3 FADD.FTZ R6, R6, 1 ;  /* 0x3f8000000606b421 */ /* 0x010fe20000010000 */
[----:B------:R-:W-:Y:S02]  /*7c20*/  UIMAD UR27, UR31, UR17, UR7 ;  /* 0x000000111f1b72a4 */ /* 0x000fe4000f8e0207 */
[----:B------:R-:W-:-:S04]  /*7c30*/  UIMAD UR7, UR36, UR28, URZ ;  /* 0x0000001c240772a4 */ /* 0x000fc8000f8e023f */
[----:B------:R-:W1:Y:S01]  /*7c40*/  @!P5 MUFU.EX2 R0, R0 ;  /* 0x000000000000d308 */ /* 0x000e620000000800 */
[----:B------:R-:W-:-:S07]  /*7c50*/  UIMAD.WIDE.U32 UR18, UR31, UR16, URZ ;  /* 0x000000101f1272a5 */ /* 0x000fce000f8e003f */
[----:B------:R-:W3:Y:S01]  /*7c60*/  @!P1 MUFU.RCP R117, R3 ;  /* 0x0000000300759308 */ /* 0x000ee20000001000 */
[----:B--2---:R-:W-:-:S07]  /*7c70*/  @!P0 FADD.FTZ R9, R9, 1 ;  /* 0x3f80000009098421 */ /* 0x004fce0000010000 */
[----:B------:R-:W2:Y:S01]  /*7c80*/  @!P2 MUFU.RCP R12, R2 ;  /* 0x00000002000ca308 */ /* 0x000ea20000001000 */
[----:B------:R-:W-:-:S07]  /*7c90*/  UIMAD.WIDE.U32 UR16, UR31, UR28, URZ ;  /* 0x0000001c1f1072a5 */ /* 0x000fce000f8e003f */
[----:B------:R-:W4:Y:S01]  /*7ca0*/  @!P3 MUFU.RCP R119, R6 ;  /* 0x000000060077b308 */ /* 0x000f220000001000 */
[----:B------:R-:W-:Y:S01]  /*7cb0*/  UIMAD UR28, UR31, UR29, UR7 ;  /* 0x0000001d1f1c72a4 */ /* 0x000fe2000f8e0207 */
[----:B------:R-:W-:Y:S01]  /*7cc0*/  BSSY B0, `(.L_x_127) ;  /* 0x0000011000007945 */ /* 0x000fe20003800000 */
[----:B------:R-:W-:-:S05]  /*7cd0*/  UIADD3 UR7, UR19, UR27, URZ ;  /* 0x0000001b13077290 */ /* 0x000fca000fffe03f */
[----:B------:R0:W1:Y:S02]  /*7ce0*/  @!P0 MUFU.RCP R115, R9 ;  /* 0x0000000900738308 */ /* 0x0000640000001000 */
[----:B0-----:R-:W-:Y:S01]  /*7cf0*/  @!P4 FADD.FTZ R9, R7, 1 ;  /* 0x3f8000000709c421 */ /* 0x001fe20000010000 */
[----:B------:R-:W-:Y:S05]  /*7d00*/  @P6 BRA `(.L_x_128) ;  /* 0x000000c000006947 */ /* 0x000fea0003800000 */
[----:B--234-:R-:W-:Y:S01]  /*7d10*/  MOV R3, UR31 ;  /* 0x0000001f00037c02 */ /* 0x01cfe20008000f00 */
        /* <DEDUP_REMOVED lines=11> */
.L_x_128:
[----:B--234-:R-:W-:Y:S05]  /*7dd0*/  BSYNC B0 ;  /* 0x0000000000007941 */ /* 0x01cfea0003800000 */
.L_x_127:
[----:B------:R-:W-:Y:S01]  /*7de0*/  ULDC.64 UR34, c[0x0][0x2e0] ;  /* 0x0000b80000227ab9 */ /* 0x000fe20000000a00 */
[----:B0-----:R0:W2:Y:S01]  /*7df0*/  @!P4 MUFU.RCP R6, R9 ;  /* 0x000000090006c308 */ /* 0x0010a20000001000 */
[----:B------:R-:W-:Y:S01]  /*7e00*/  UMOV UR19, UR7 ;  /* 0x0000000700137c82 */ /* 0x000fe20008000000 */
[----:B-1----:R-:W-:Y:S01]  /*7e10*/  @!P0 FMUL.FTZ R32, R32, R115 ;  /* 0x0000007320208220 */ /* 0x002fe20000410000 */
[----:B------:R-:W-:Y:S01]  /*7e20*/  UIMAD UR29, UR15, UR34, URZ ;  /* 0x000000220f1d72a4 */ /* 0x000fe2000f8e023f */
[----:B------:R-:W-:Y:S01]  /*7e30*/  LEA R2, P0, R109, c[0x0][0x330], 0x2 ;  /* 0x0000cc006d027a11 */ /* 0x000fe200078010ff */
[----:B------:R-:W-:Y:S01]  /*7e40*/  UIMAD UR27, UR6, -0x800, UR37 ;  /* 0xfffff800061b78a4 */ /* 0x000fe2000f8e0225 */
[----:B------:R-:W-:Y:S01]  /*7e50*/  @!P5 FADD.FTZ R0, R0, 1 ;  /* 0x3f8000000000d421 */ /* 0x000fe20000010000 */
[----:B------:R-:W-:Y:S01]  /*7e60*/  UIMAD.WIDE.U32 UR18, UR14, UR34, UR18 ;  /* 0x000000220e1272a5 */ /* 0x000fe2000f8e0012 */
[----:B------:R-:W-:Y:S01]  /*7e70*/  @!P1 FMUL.FTZ R34, R34, R117 ;  /* 0x0000007522229220 */ /* 0x000fe20000410000 */
[----:B------:R-:W-:Y:S01]  /*7e80*/  UIMAD UR7, UR14, UR35, UR29 ;  /* 0x000000230e0772a4 */ /* 0x000fe2000f8e021d */
[----:B------:R-:W-:Y:S01]  /*7e90*/  @!P2 FMUL.FTZ R35, R35, R12 ;  /* 0x0000000c2323a220 */ /* 0x000fe20000410000 */
[----:B------:R-:W-:Y:S01]  /*7ea0*/  UIADD3 UR30, UP0, UR27, UR18, URZ ;  /* 0x000000121b1e7290 */ /* 0x000fe2000ff1e03f */
[----:B------:R-:W-:Y:S01]  /*7eb0*/  LEA.HI.X R3, R109, c[0x0][0x334], R8, 0x2, P0 ;  /* 0x0000cd006d037a11 */ /* 0x000fe200000f1408 */
[----:B------:R-:W-:Y:S01]  /*7ec0*/  USHF.R.S32.HI UR29, URZ, 0x1f, UR27 ;  /* 0x0000001f3f1d7899 */ /* 0x000fe2000801141b */
[----:B------:R-:W1:Y:S01]  /*7ed0*/  @!P5 MUFU.RCP R7, R0 ;  /* 0x000000000007d308 */ /* 0x000e620000001000 */
[----:B------:R-:W-:Y:S01]  /*7ee0*/  ISETP.GE.AND P2, PT, R48, R10, PT ;  /* 0x0000000a3000720c */ /* 0x000fe20003f46270 */
[----:B------:R-:W-:Y:S01]  /*7ef0*/  @!P3 FMUL.FTZ R36, R36, R119 ;  /* 0x000000772424b220 */ /* 0x000fe20000410000 */
[----:B------:R-:W-:Y:S01]  /*7f00*/  UIADD3.X UR18, UR29, UR7, UR19, UP0, !UPT ;  /* 0x000000071d127290 */ /* 0x000fe200087fe413 */
[----:B0-----:R-:W-:Y:S01]  /*7f10*/  MOV R9, UR30 ;  /* 0x0000001e00097c02 */ /* 0x001fe20008000f00 */
[----:B--2---:R-:W-:Y:S01]  /*7f20*/  @!P4 FMUL.FTZ R37, R37, R6 ;  /* 0x000000062525c220 */ /* 0x004fe20000410000 */
[----:B------:R-:W-:Y:S01]  /*7f30*/  ISETP.GE.AND P0, PT, R17, R10, PT ;  /* 0x0000000a1100720c */ /* 0x000fe20003f06270 */
[----:B------:R-:W-:Y:S01]  /*7f40*/  UIADD3 UR7, UR17, UR28, URZ ;  /* 0x0000001c11077290 */ /* 0x000fe2000fffe03f */
[----:B------:R-:W-:Y:S01]  /*7f50*/  LEA R2, P1, R9, R2, 0x2 ;  /* 0x0000000209027211 */ /* 0x000fe200078210ff */
[----:B------:R-:W-:Y:S01]  /*7f60*/  BSSY B0, `(.L_x_129) ;  /* 0x0000068000007945 */ /* 0x000fe20003800000 */
[----:B------:R-:W-:-:S02]  /*7f70*/  MOV R12, UR18 ;  /* 0x00000012000c7c02 */ /* 0x000fc40008000f00 */
[-C--:B------:R-:W-:Y:S02]  /*7f80*/  ISETP.GE.AND P4, PT, R33, R10.reuse, PT ;  /* 0x0000000a2100720c */ /* 0x080fe40003f86270 */
[----:B------:R-:W-:Y:S02]  /*7f90*/  LEA.HI.X R3, R9, R3, R12, 0x2, P1 ;  /* 0x0000000309037211 */ /* 0x000fe400008f140c */
[-C--:B------:R-:W-:Y:S01]  /*7fa0*/  ISETP.GE.AND P1, PT, R21, R10.reuse, PT ;  /* 0x0000000a1500720c */ /* 0x080fe20003f26270 */
[----:B-1----:R-:W-:Y:S01]  /*7fb0*/  @!P5 FMUL.FTZ R18, R18, R7 ;  /* 0x000000071212d220 */ /* 0x002fe20000410000 */
[-C--:B------:R-:W-:Y:S01]  /*7fc0*/  ISETP.GE.AND P5, PT, R29, R10.reuse, PT ;  /* 0x0000000a1d00720c */ /* 0x080fe20003fa6270 */
[----:B------:R-:W-:Y:S01]  /*7fd0*/  @!P2 STG.E [R2.64+-0x1f00], R15 ;  /* 0xffe1000f0200a986 */ /* 0x000fe2000c101920 */
[-C--:B------:R-:W-:Y:S01]  /*7fe0*/  ISETP.GE.AND P2, PT, R25, R10.reuse, PT ;  /* 0x0000000a1900720c */ /* 0x080fe20003f46270 */
[----:B------:R-:W-:Y:S01]  /*7ff0*/  FADD.FTZ R0, R18, R113 ;  /* 0x0000007112007221 */ /* 0x000fe20000010000 */
[-C--:B------:R-:W-:Y:S01]  /*8000*/  ISETP.GE.AND P3, PT, R38, R10.reuse, PT ;  /* 0x0000000a2600720c */ /* 0x080fe20003f66270 */
[----:B------:R-:W-:Y:S01]  /*8010*/  @!P0 STG.E [R2.64+-0x1e80], R63 ;  /* 0xffe1803f02008986 */ /* 0x000fe2000c101920 */
[-C--:B------:R-:W-:Y:S01]  /*8020*/  ISETP.GE.AND P0, PT, R40, R10.reuse, PT ;  /* 0x0000000a2800720c */ /* 0x080fe20003f06270 */
[----:B------:R-:W-:Y:S01]  /*8030*/  FADD.FTZ R7, R0, R19 ;  /* 0x0000001300077221 */ /* 0x000fe20000010000 */
[----:B------:R-:W-:Y:S01]  /*8040*/  ISETP.NE.AND P6, PT, R112, RZ, PT ;  /* 0x000000ff7000720c */ /* 0x000fe20003fc5270 */
[----:B------:R-:W-:Y:S01]  /*8050*/  @!P4 STG.E [R2.64+-0x1c80], R71 ;  /* 0xffe380470200c986 */ /* 0x000fe2000c101920 */
[----:B------:R-:W-:Y:S01]  /*8060*/  ISETP.GE.AND P4, PT, R45, R10, PT ;  /* 0x0000000a2d00720c */ /* 0x000fe20003f86270 */
[----:B------:R-:W-:-:S02]  /*8070*/  FADD.FTZ R7, R7, R20 ;  /* 0x0000001407077221 */ /* 0x000fc40000010000 */
[----:B------:R-:W-:Y:S01]  /*8080*/  @!P1 STG.E [R2.64+-0x1e00], R65 ;  /* 0xffe2004102009986 */ /* 0x000fe2000c101920 */
[-C--:B------:R-:W-:Y:S01]  /*8090*/  ISETP.GE.AND P1, PT, R41, R10.reuse, PT ;  /* 0x0000000a2900720c */ /* 0x080fe20003f26270 */
[----:B------:R-:W-:Y:S02]  /*80a0*/  FADD.FTZ R0, R7, R22 ;  /* 0x0000001607007221 */ /* 0x000fe40000010000 */
[----:B------:R-:W-:Y:S01]  /*80b0*/  @!P2 STG.E [R2.64+-0x1d80], R67 ;  /* 0xffe280430200a986 */ /* 0x000fe2000c101920 */
[-C--:B------:R-:W-:Y:S01]  /*80c0*/  ISETP.GE.AND P2, PT, R42, R10.reuse, PT ;  /* 0x0000000a2a00720c */ /* 0x080fe20003f46270 */
[----:B------:R-:W-:Y:S02]  /*80d0*/  FADD.FTZ R7, R0, R23 ;  /* 0x0000001700077221 */ /* 0x000fe40000010000 */
[----:B------:R-:W-:Y:S01]  /*80e0*/  @!P5 STG.E [R2.64+-0x1d00], R69 ;  /* 0xffe300450200d986 */ /* 0x000fe2000c101920 */
[----:B------:R-:W-:Y:S01]  /*80f0*/  ISETP.GE.AND P5, PT, R44, R10, PT ;  /* 0x0000000a2c00720c */ /* 0x000fe20003fa6270 */
[----:B------:R-:W-:-:S02]  /*8100*/  FADD.FTZ R7, R7, R24 ;  /* 0x0000001807077221 */ /* 0x000fc40000010000 */
[----:B------:R-:W-:Y:S01]  /*8110*/  @!P3 STG.E [R2.64+-0x1c00], R73 ;  /* 0xffe400490200b986 */ /* 0x000fe2000c101920 */
        /* <DEDUP_REMOVED lines=12> */
[----:B------:R-:W-:-:S05]  /*81e0*/  IADD3 R6, P1, R109, -0x7e0, RZ ;  /* 0xfffff8206d067810 */ /* 0x000fca0007f3e0ff */
[----:B------:R-:W-:Y:S04]  /*81f0*/  STS [R83.X4], R18 ;  /* 0x0000001253007388 */ /* 0x000fe80000004800 */
        /* <DEDUP_REMOVED lines=8> */
[----:B0-----:R-:W-:Y:S01]  /*8280*/  FADD.FTZ R26, R7, R26 ;  /* 0x0000001a071a7221 */ /* 0x001fe20000010000 */
[----:B------:R-:W-:-:S02]  /*8290*/  IADD3.X R7, R8, -0x1, RZ, P1, !PT ;  /* 0xffffffff08077810 */ /* 0x000fc40000ffe4ff */
[----:B------:R0:W-:Y:S01]  /*82a0*/  STS [R56.X4+0x24], R30 ;  /* 0x0000241e38007388 */ /* 0x0001e20000004800 */
[----:B-1----:R-:W-:-:S03]  /*82b0*/  FADD.FTZ R27, R26, R27 ;  /* 0x0000001b1a1b7221 */ /* 0x002fc60000010000 */
[----:B------:R1:W-:Y:S01]  /*82c0*/  STS [R57.X4+0x28], R31 ;  /* 0x0000281f39007388 */ /* 0x0003e20000004800 */
[----:B------:R-:W-:-:S03]  /*82d0*/  FADD.FTZ R27, R27, R28 ;  /* 0x0000001c1b1b7221 */ /* 0x000fc60000010000 */
[----:B------:R-:W-:Y:S01]  /*82e0*/  STS [R58.X4+0x2c], R32 ;  /* 0x00002c203a007388 */ /* 0x000fe20000004800 */
[----:B0-----:R-:W-:-:S03]  /*82f0*/  FADD.FTZ R30, R27, R30 ;  /* 0x0000001e1b1e7221 */ /* 0x001fc60000010000 */
[----:B------:R0:W-:Y:S01]  /*8300*/  STS [R59.X4+0x30], R34 ;  /* 0x000030223b007388 */ /* 0x0001e20000004800 */
[----:B-1----:R-:W-:-:S03]  /*8310*/  FADD.FTZ R31, R30, R31 ;  /* 0x0000001f1e1f7221 */ /* 0x002fc60000010000 */
[----:B------:R1:W-:Y:S01]  /*8320*/  STS [R60.X4+0x34], R35 ;  /* 0x000034233c007388 */ /* 0x0003e20000004800 */
[----:B------:R-:W-:-:S03]  /*8330*/  FADD.FTZ R31, R31, R32 ;  /* 0x000000201f1f7221 */ /* 0x000fc60000010000 */
[----:B------:R2:W-:Y:S01]  /*8340*/  STS [R61.X4+0x38], R36 ;  /* 0x000038243d007388 */ /* 0x0005e20000004800 */
[----:B0-----:R-:W-:-:S03]  /*8350*/  FADD.FTZ R34, R31, R34 ;  /* 0x000000221f227221 */ /* 0x001fc60000010000 */
[----:B------:R-:W-:Y:S01]  /*8360*/  STS [R62.X4+0x3c], R37 ;  /* 0x00003c253e007388 */ /* 0x000fe20000004800 */
[----:B------:R-:W-:-:S06]  /*8370*/  NOP ;  /* 0x0000000000007918 */ /* 0x000fcc0000000000 */
[----:B------:R-:W-:Y:S01]  /*8380*/  LDS R9, [R108.X4] ;  /* 0x000000006c097984 */ /* 0x000fe20000004800 */
[----:B-1----:R-:W-:-:S03]  /*8390*/  FADD.FTZ R35, R34, R35 ;  /* 0x0000002322237221 */ /* 0x002fc60000010000 */
[----:B------:R-:W-:Y:S01]  /*83a0*/  LDS R107, [R107.X4+0x80] ;  /* 0x000080006b6b7984 */ /* 0x000fe20000004800 */
[----:B--2---:R-:W-:-:S03]  /*83b0*/  FADD.FTZ R36, R35, R36 ;  /* 0x0000002423247221 */ /* 0x004fc60000010000 */
        /* <DEDUP_REMOVED lines=24> */
[----:B------:R-:W-:Y:S02]  /*8540*/  MOV R3, R5 ;  /* 0x0000000500037202 */ /* 0x000fe40000000f00 */
[----:B------:R-:W-:Y:S01]  /*8550*/  MOV R5, UR14 ;  /* 0x0000000e00057c02 */ /* 0x000fe20008000f00 */
[----:B------:R-:W-:Y:S02]  /*8560*/  UIMAD UR18, UR14, UR19, UR18 ;  /* 0x000000130e1272a4 */ /* 0x000fe4000f8e0212 */
[----:B------:R-:W-:-:S05]  /*8570*/  IMAD.WIDE.U32 R2, R27, c[0x0][0x2f8], R2 ;  /* 0x0000be001b027a25 */ /* 0x000fca00078e0002 */
[----:B------:R-:W-:-:S05]  /*8580*/  IADD3 R3, R3, UR28, RZ ;  /* 0x0000001c03037c10 */ /* 0x000fca000fffe0ff */
[----:B------:R-:W-:-:S05]  /*8590*/  IMAD.WIDE.U32 R2, R5, c[0x0][0x300], R2 ;  /* 0x0000c00005027a25 */ /* 0x000fca00078e0002 */
[----:B------:R-:W-:Y:S02]  /*85a0*/  IADD3 R3, R3, UR18, RZ ;  /* 0x0000001203037c10 */ /* 0x000fe4000fffe0ff */
[----:B------:R-:W-:-:S04]  /*85b0*/  LEA R4, P0, R2, c[0x0][0x340], 0x2 ;  /* 0x0000d00002047a11 */ /* 0x000fc800078010ff */
[----:B------:R-:W-:-:S05]  /*85c0*/  LEA.HI.X R5, R2, c[0x0][0x344], R3, 0x2, P0 ;  /* 0x0000d10002057a11 */ /* 0x000fca00000f1403 */
[----:B------:R0:W-:Y:S04]  /*85d0*/  STG.E [R4.64], R9 ;  /* 0x0000000904007986 */ /* 0x0001e8000c101920 */
.L_x_130:
[----:B------:R-:W-:Y:S05]  /*85e0*/  BSYNC B0 ;  /* 0x0000000000007941 */ /* 0x000fea0003800000 */
.L_x_129:
        /* <DEDUP_REMOVED lines=54> */
.L_x_77:
[----:B------:R-:W-:Y:S02]  /*8950*/  ISETP.NE.U32.AND P0, PT, RZ, c[0x0][0x328], PT ;  /* 0x0000ca00ff007a0c */ /* 0x000fe40003f05070 */
[----:B------:R-:W-:Y:S02]  /*8960*/  ISETP.NE.U32.AND P2, PT, RZ, c[0x0][0x348], PT ;  /* 0x0000d200ff007a0c */ /* 0x000fe40003f45070 */
[----:B------:R-:W-:Y:S02]  /*8970*/  ISETP.NE.AND.EX P1, PT, RZ, c[0x0][0x32c], PT, P0 ;  /* 0x0000cb00ff007a0c */ /* 0x000fe40003f25300 */
[----:B------:R-:W-:-:S11]  /*8980*/  ISETP.NE.AND.EX P0, PT, RZ, c[0x0][0x34c], PT, P2 ;  /* 0x0000d300ff007a0c */ /* 0x000fd60003f05320 */
[----:B------:R-:W-:Y:S05]  /*8990*/  @!P1 BRA `(.L_x_132) ;  /* 0x000001e000009947 */ /* 0x000fea0003800000 */
[----:B------:R-:W3:Y:S01]  /*89a0*/  SHFL.DOWN P1, R3, R114, 0x1, 0x1f ;  /* 0x08201f0072037f89 */ /* 0x000ee20000020000 */
[----:B------:R-:W-:Y:S03]  /*89b0*/  BSSY B0, `(.L_x_132) ;  /* 0x000001c000007945 */ /* 0x000fe60003800000 */
[----:B0-----:R-:W0:Y:S04]  /*89c0*/  S2R R4, SR_LANEID ;  /* 0x0000000000047919 */ /* 0x001e280000000000 */
[----:B------:R-:W4:Y:S01]  /*89d0*/  S2R R6, SR_TID.X ;  /* 0x0000000000067919 */ /* 0x000f220000002100 */
[----:B---3--:R-:W-:Y:S01]  /*89e0*/  @P1 FADD R3, R3, R114 ;  /* 0x0000007203031221 */ /* 0x008fe20000000000 */
[----:B0-----:R-:W-:-:S04]  /*89f0*/  ISETP.NE.AND P2, PT, R4, RZ, PT ;  /* 0x000000ff0400720c */ /* 0x001fc80003f45270 */
[----:B------:R-:W0:Y:S09]  /*8a00*/  SHFL.DOWN P1, R0, R3, 0x2, 0x1f ;  /* 0x08401f0003007f89 */ /* 0x000e320000020000 */
[----:B----4-:R-:W-:-:S04]  /*8a10*/  @!P2 SHF.R.S32.HI R9, RZ, 0x1f, R6 ;  /* 0x0000001fff09a819 */ /* 0x010fc80000011406 */
[----:B------:R-:W-:-:S04]  /*8a20*/  @!P2 LEA.HI R9, R9, R6, RZ, 0x5 ;  /* 0x000000060909a211 */ /* 0x000fc800078f28ff */
[----:B------:R-:W-:Y:S01]  /*8a30*/  @!P2 SHF.R.S32.HI R4, RZ, 0x5, R9 ;  /* 0x00000005ff04a819 */ /* 0x000fe20000011409 */
        /* <DEDUP_REMOVED lines=19> */
.L_x_133:
[----:B0-----:R-:W-:Y:S05]  /*8b70*/  BSYNC B0 ;  /* 0x0000000000007941 */ /* 0x001fea0003800000 */
.L_x_132:
[----:B------:R-:W-:Y:S01]  /*8b80*/  BSSY B0, `(.L_x_134) ;  /* 0x0000022000007945 */ /* 0x000fe20003800000 */
[----:B------:R-:W-:Y:S05]  /*8b90*/  @!P0 BRA `(.L_x_135) ;  /* 0x000001f000008947 */ /* 0x000fea0003800000 */
[----:B------:R-:W-:Y:S06]  /*8ba0*/  BAR.SYNC.DEFER_BLOCKING 0x0 ;  /* 0x0000000000007b1d */ /* 0x000fec0000010000 */
[----:B------:R-:W3:Y:S04]  /*8bb0*/  SHFL.DOWN P0, R0, R113, 0x1, 0x1f ;  /* 0x08201f0071007f89 */ /* 0x000ee80000000000 */
[----:B------:R-:W4:Y:S04]  /*8bc0*/  S2R R6, SR_LANEID ;  /* 0x0000000000067919 */ /* 0x000f280000000000 */
[----:B------:R-:W5:Y:S01]  /*8bd0*/  S2R R13, SR_TID.X ;  /* 0x00000000000d7919 */ /* 0x000f620000002100 */
[----:B---3--:R-:W-:Y:S01]  /*8be0*/  @P0 FADD R0, R0, R113 ;  /* 0x0000007100000221 */ /* 0x008fe20000000000 */
[----:B----4-:R-:W-:-:S04]  /*8bf0*/  ISETP.NE.AND P1, PT, R6, RZ, PT ;  /* 0x000000ff0600720c */ /* 0x010fc80003f25270 */
[----:B------:R-:W3:Y:S09]  /*8c00*/  SHFL.DOWN P0, R3, R0, 0x2, 0x1f ;  /* 0x08401f0000037f89 */ /* 0x000ef20000000000 */
[----:B-----5:R-:W-:-:S04]  /*8c10*/  @!P1 SHF.R.S32.HI R6, RZ, 0x1f, R13 ;  /* 0x0000001fff069819 */ /* 0x020fc8000001140d */
[----:B------:R-:W-:-:S04]  /*8c20*/  @!P1 LEA.HI R6, R6, R13, RZ, 0x5 ;  /* 0x0000000d06069211 */ /* 0x000fc800078f28ff */
[----:B------:R-:W-:Y:S01]  /*8c30*/  @!P1 SHF.R.S32.HI R7, RZ, 0x5, R6 ;  /* 0x00000005ff079819 */ /* 0x000fe20000011406 */
[----:B---3--:R-:W-:-:S05]  /*8c40*/  @P0 FADD R3, R0, R3 ;  /* 0x0000000300030221 */ /* 0x008fca0000000000 */
[----:B0-----:R-:W0:Y:S02]  /*8c50*/  SHFL.DOWN P0, R2, R3, 0x4, 0x1f ;  /* 0x08801f0003027f89 */ /* 0x001e240000000000 */
        /* <DEDUP_REMOVED lines=19> */
.L_x_135:
[----:B------:R-:W3:Y:S02]  /*8d90*/  S2R R13, SR_TID.X ;  /* 0x00000000000d7919 */ /* 0x000ee40000002100 */
.L_x_136:
[----:B0-----:R-:W-:Y:S05]  /*8da0*/  BSYNC B0 ;  /* 0x0000000000007941 */ /* 0x001fea0003800000 */
.L_x_134:
        /* <DEDUP_REMOVED lines=28> */
.L_x_138:
        /* <DEDUP_REMOVED lines=65> */
.L_x_137:
[----:B------:R-:W-:Y:S05]  /*9380*/  EXIT ;  /* 0x000000000000794d */ /* 0x000fea0003800000 */
.L_x_115:
[----:B------:R-:W-:Y:S01]  /*9390*/  HFMA2.MMA R86, -RZ, RZ, 0, 5.9604644775390625e-08 ;  /* 0x00000001ff567435 */ /* 0x000fe200000001ff */
[----:B------:R-:W-:Y:S02]  /*93a0*/  MOV R153, R90 ;  /* 0x0000005a00997202 */ /* 0x000fe40000000f00 */
[----:B------:R-:W-:-:S02]  /*93b0*/  MOV R88, RZ ;  /* 0x000000ff00587202 */ /* 0x000fc40000000f00 */
[----:B------:R-:W-:Y:S02]  /*93c0*/  MOV R87, 0xffffffff ;  /* 0xffffffff00577802 */ /* 0x000fe40000000f00 */
[----:B------:R-:W-:Y:S02]  /*93d0*/  MOV R42, 0x93f0 ;  /* 0x000093f0002a7802 */ /* 0x000fe40000000f00 */
[----:B-1---5:R-:W-:Y:S05]  /*93e0*/  CALL.REL.NOINC `($__internal_8_$__cuda_sm70_shflsync_up) ;  /* 0x00000ed000007944 */ /* 0x022fea0003c00000 */
[----:B-1----:R-:W-:Y:S01]  /*93f0*/  MOV R89, R86 ;  /* 0x0000005600597202 */ /* 0x002fe20000000f00 */
[----:B0-----:R-:W-:Y:S05]  /*9400*/  BRA `(.L_x_139) ;  /* 0xffffbbd000007947 */ /* 0x001fea000383ffff */
.L_x_116:
[----:B------:R-:W-:Y:S01]  /*9410*/  HFMA2.MMA R86, -RZ, RZ, 0, 5.9604644775390625e-08 ;  /* 0x00000001ff567435 */ /* 0x000fe200000001ff */
[----:B------:R-:W-:Y:S02]  /*9420*/  MOV R153, R91 ;  /* 0x0000005b00997202 */ /* 0x000fe40000000f00 */
[----:B------:R-:W-:Y:S02]  /*9430*/  MOV R88, RZ ;  /* 0x000000ff00587202 */ /* 0x000fe40000000f00 */
[----:B------:R-:W-:Y:S02]  /*9440*/  MOV R87, 0xffffffff ;  /* 0xffffffff00577802 */ /* 0x000fe40000000f00 */
[----:B------:R-:W-:-:S02]  /*9450*/  MOV R42, 0x9470 ;  /* 0x00009470002a7802 */ /* 0x000fc40000000f00 */
[----:B012--5:R-:W-:Y:S05]  /*9460*/  CALL.REL.NOINC `($__internal_8_$__cuda_sm70_shflsync_up) ;  /* 0x00000e5000007944 */ /* 0x027fea0003c00000 */
[C---:B------:R-:W-:Y:S01]  /*9470*/  FMUL.FTZ R89, R90.reuse, R89 ;  /* 0x000000595a597220 */ /* 0x040fe20000410000 */
[----:B------:R-:W-:Y:S01]  /*9480*/  ISETP.GE.AND P0, PT, R111, 0x1, PT ;  /* 0x000000016f00780c */ /* 0x000fe20003f06270 */
[----:B-1----:R-:W-:Y:S01]  /*9490*/  FFMA.FTZ R42, R90, R86, R91 ;  /* 0x000000565a2a7223 */ /* 0x002fe2000001005b */
[----:B------:R-:W-:Y:S01]  /*94a0*/  HFMA2.MMA R86, -RZ, RZ, 0, 1.1920928955078125e-07 ;  /* 0x00000002ff567435 */ /* 0x000fe200000001ff */
[----:B0-----:R-:W-:-:S02]  /*94b0*/  MOV R88, RZ ;  /* 0x000000ff00587202 */ /* 0x001fc40000000f00 */
[----:B------:R-:W-:Y:S02]  /*94c0*/  FSEL R90, R90, R89, !P0 ;  /* 0x000000595a5a7208 */ /* 0x000fe40004000000 */
[----:B------:R-:W-:Y:S02]  /*94d0*/  FSEL R91, R91, R42, !P0 ;  /* 0x0000002a5b5b7208 */ /* 0x000fe40004000000 */
[----:B------:R-:W-:Y:S02]  /*94e0*/  MOV R87, 0xffffffff ;  /* 0xffffffff00577802 */ /* 0x000fe40000000f00 */
[----:B------:R-:W-:Y:S02]  /*94f0*/  MOV R153, R90 ;  /* 0x0000005a00997202 */ /* 0x000fe40000000f00 */
[----:B------:R-:W-:Y:S02]  /*9500*/  MOV R42, 0x9520 ;  /* 0x00009520002a7802 */ /* 0x000fe40000000f00 */
[----:B------:R-:W-:Y:S05]  /*9510*/  CALL.REL.NOINC `($__internal_8_$__cuda_sm70_shflsync_up) ;  /* 0x00000da000007944 */ /* 0x000fea0003c00000 */
[----:B-1----:R-:W-:Y:S01]  /*9520*/  MOV R89, R86 ;  /* 0x0000005600597202 */ /* 0x002fe20000000f00 */
[----:B------:R-:W-:Y:S01]  /*9530*/  HFMA2.MMA R86, -RZ, RZ, 0, 1.1920928955078125e-07 ;  /* 0x00000002ff567435 */ /* 0x000fe200000001ff */
[----:B0-----:R-:W-:-:S02]  /*9540*/  MOV R153, R91 ;  /* 0x0000005b00997202 */ /* 0x001fc40000000f00 */
[----:B------:R-:W-:Y:S02]  /*9550*/  MOV R88, RZ ;  /* 0x000000ff00587202 */ /* 0x000fe40000000f00 */
[----:B------:R-:W-:Y:S02]  /*9560*/  MOV R87, 0xffffffff ;  /* 0xffffffff00577802 */ /* 0x000fe40000000f00 */
[----:B------:R-:W-:Y:S02]  /*9570*/  MOV R42, 0x9590 ;  /* 0x00009590002a7802 */ /* 0x000fe40000000f00 */
[----:B------:R-:W-:Y:S05]  /*9580*/  CALL.REL.NOINC `($__internal_8_$__cuda_sm70_shflsync_up) ;  /* 0x00000d3000007944 */ /* 0x000fea0003c00000 */
[----:B------:R-:W-:Y:S02]  /*9590*/  ISETP.GE.AND P0, PT, R111, 0x2, PT ;  /* 0x000000026f00780c */ /* 0x000fe40003f06270 */
[----:B0-----:R-:W-:Y:S02]  /*95a0*/  MOV R88, RZ ;  /* 0x000000ff00587202 */ /* 0x001fe40000000f00 */
[----:B------:R-:W-:Y:S02]  /*95b0*/  MOV R87, 0xffffffff ;  /* 0xffffffff00577802 */ /* 0x000fe40000000f00 */
[----:B------:R-:W-:-:S07]  /*95c0*/  MOV R42, 0x9620 ;  /* 0x00009620002a7802 */ /* 0x000fce0000000f00 */
[----:B-1----:R-:W-:Y:S01]  /*95d0*/  @P0 FFMA.FTZ R91, R90, R86, R91 ;  /* 0x000000565a5b0223 */ /* 0x002fe2000001005b */
[----:B------:R-:W-:Y:S01]  /*95e0*/  HFMA2.MMA R86, -RZ, RZ, 0, 2.384185791015625e-07 ;  /* 0x00000004ff567435 */ /* 0x000fe200000001ff */
[----:B------:R-:W-:-:S05]  /*95f0*/  @P0 FMUL.FTZ R90, R89, R90 ;  /* 0x0000005a595a0220 */ /* 0x000fca0000410000 */
[----:B------:R-:W-:Y:S02]  /*9600*/  MOV R153, R90 ;  /* 0x0000005a00997202 */ /* 0x000fe40000000f00 */
[----:B------:R-:W-:Y:S05]  /*9610*/  CALL.REL.NOINC `($__internal_8_$__cuda_sm70_shflsync_up) ;  /* 0x00000ca000007944 */ /* 0x000fea0003c00000 */
[----:B-1----:R-:W-:Y:S01]  /*9620*/  MOV R89, R86 ;  /* 0x0000005600597202 */ /* 0x002fe20000000f00 */
[----:B------:R-:W-:Y:S01]  /*9630*/  HFMA2.MMA R86, -RZ, RZ, 0, 2.384185791015625e-07 ;  /* 0x00000004ff567435 */ /* 0x000fe200000001ff */
[----:B0-----:R-:W-:Y:S02]  /*9640*/  MOV R153, R91 ;  /* 0x0000005b00997202 */ /* 0x001fe40000000f00 */
[----:B------:R-:W-:Y:S02]  /*9650*/  MOV R88, RZ ;  /* 0x000000ff00587202 */ /* 0x000fe40000000f00 */
[----:B------:R-:W-:Y:S02]  /*9660*/  MOV R87, 0xffffffff ;  /* 0xffffffff00577802 */ /* 0x000fe40000000f00 */
[----:B------:R-:W-:Y:S02]  /*9670*/  MOV R42, 0x9690 ;  /* 0x00009690002a7802 */ /* 0x000fe40000000f00 */
[----:B------:R-:W-:Y:S05]  /*9680*/  CALL.REL.NOINC `($__internal_8_$__cuda_sm70_shflsync_up) ;  /* 0x00000c3000007944 */ /* 0x000fea0003c00000 */
[----:B------:R-:W-:Y:S02]  /*9690*/  ISETP.GE.AND P0, PT, R111, 0x4, PT ;  /* 0x000000046f00780c */ /* 0x000fe40003f06270 */
[----:B0-----:R-:W-:-:S02]  /*96a0*/  MOV R88, RZ ;  /* 0x000000ff00587202 */ /* 0x001fc40000000f00 */
[----:B------:R-:W-:Y:S02]  /*96b0*/  MOV R87, 0xffffffff ;  /* 0xffffffff00577802 */ /* 0x000fe40000000f00 */
[----:B------:R-:W-:-:S07]  /*96c0*/  MOV R42, 0x9720 ;  /* 0x00009720002a7802 */ /* 0x000fce0000000f00 */
[----:B-1----:R-:W-:Y:S01]  /*96d0*/  @P0 FFMA.FTZ R91, R90, R86, R91 ;  /* 0x000000565a5b0223 */ /* 0x002fe2000001005b */
[----:B------:R-:W-:Y:S01]  /*96e0*/  HFMA2.MMA R86, -RZ, RZ, 0, 4.76837158203125e-07 ;  /* 0x00000008ff567435 */ /* 0x000fe200000001ff */
[----:B------:R-:W-:-:S05]  /*96f0*/  @P0 FMUL.FTZ R90, R89, R90 ;  /* 0x0000005a595a0220 */ /* 0x000fca0000410000 */
[----:B------:R-:W-:Y:S02]  /*9700*/  MOV R153, R90 ;  /* 0x0000005a00997202 */ /* 0x000fe40000000f00 */
[----:B------:R-:W-:Y:S05]  /*9710*/  CALL.REL.NOINC `($__internal_8_$__cuda_sm70_shflsync_up) ;  /* 0x00000ba000007944 */ /* 0x000fea0003c00000 */
[----:B-1----:R-:W-:Y:S01]  /*9720*/  MOV R89, R86 ;  /* 0x0000005600597202 */ /* 0x002fe20000000f00 */
[----:B------:R-:W-:Y:S01]  /*9730*/  HFMA2.MMA R86, -RZ, RZ, 0, 4.76837158203125e-07 ;  /* 0x00000008ff567435 */ /* 0x000fe200000001ff */
        /* <DEDUP_REMOVED lines=10> */
[----:B------:R-:W-:Y:S01]  /*97e0*/  HFMA2.MMA R86, -RZ, RZ, 0, 9.5367431640625e-07 ;  /* 0x00000010ff567435 */ /* 0x000fe200000001ff */
[----:B------:R-:W-:-:S03]  /*97f0*/  @P0 FMUL.FTZ R90, R89, R90 ;  /* 0x0000005a595a0220 */ /* 0x000fc60000410000 */
[----:B------:R-:W-:Y:S02]  /*9800*/  MOV R89, R91 ;  /* 0x0000005b00597202 */ /* 0x000fe40000000f00 */
[-C--:B------:R-:W-:Y:S02]  /*9810*/  MOV R152, R90.reuse ;  /* 0x0000005a00987202 */ /* 0x080fe40000000f00 */
[----:B------:R-:W-:Y:S02]  /*9820*/  MOV R153, R90 ;  /* 0x0000005a00997202 */ /* 0x000fe40000000f00 */
[----:B------:R-:W-:Y:S05]  /*9830*/  CALL.REL.NOINC `($__internal_8_$__cuda_sm70_shflsync_up) ;  /* 0x00000a8000007944 */ /* 0x000fea0003c00000 */
[----:B-1----:R-:W-:Y:S01]  /*9840*/  MOV R154, R86 ;  /* 0x00000056009a7202 */ /* 0x002fe20000000f00 */
[----:B------:R-:W-:Y:S01]  /*9850*/  HFMA2.MMA R86, -RZ, RZ, 0, 9.5367431640625e-07 ;  /* 0x00000010ff567435 */ /* 0x000fe200000001ff */
[----:B0-----:R-:W-:Y:S02]  /*9860*/  MOV R153, R91 ;  /* 0x0000005b00997202 */ /* 0x001fe40000000f00 */
[----:B------:R-:W-:Y:S02]  /*9870*/  MOV R88, RZ ;  /* 0x000000ff00587202 */ /* 0x000fe40000000f00 */
[----:B------:R-:W-:-:S02]  /*9880*/  MOV R87, 0xffffffff ;  /* 0xffffffff00577802 */ /* 0x000fc40000000f00 */
[----:B------:R-:W-:Y:S02]  /*9890*/  MOV R42, 0x98b0 ;  /* 0x000098b0002a7802 */ /* 0x000fe40000000f00 */
[----:B------:R-:W-:Y:S05]  /*98a0*/  CALL.REL.NOINC `($__internal_8_$__cuda_sm70_shflsync_up) ;  /* 0x00000a1000007944 */ /* 0x000fea0003c00000 */
[----:B01----:R-:W-:Y:S05]  /*98b0*/  BRA `(.L_x_140) ;  /* 0xffffb8a000007947 */ /* 0x003fea000383ffff */
.L_x_119:
[----:B------:R-:W-:Y:S01]  /*98c0*/  HFMA2.MMA R86, -RZ, RZ, 0, 5.9604644775390625e-08 ;  /* 0x00000001ff567435 */ /* 0x000fe200000001ff */
[----:B------:R-:W-:Y:S02]  /*98d0*/  MOV R88, RZ ;  /* 0x000000ff00587202 */ /* 0x000fe40000000f00 */
[----:B------:R-:W-:Y:S02]  /*98e0*/  MOV R87, 0xffffffff ;  /* 0xffffffff00577802 */ /* 0x000fe40000000f00 */
[----:B------:R-:W-:Y:S02]  /*98f0*/  MOV R42, 0x9910 ;  /* 0x00009910002a7802 */ /* 0x000fe40000000f00 */
[----:B01---5:R-:W-:Y:S05]  /*9900*/  CALL.REL.NOINC `($__internal_8_$__cuda_sm70_shflsync_up) ;  /* 0x000009b000007944 */ /* 0x023fea0003c00000 */
[----:B-1----:R-:W-:Y:S01]  /*9910*/  MOV R90, R86 ;  /* 0x00000056005a7202 */ /* 0x002fe20000000f00 */
[----:B------:R-:W-:Y:S01]  /*9920*/  HFMA2.MMA R86, -RZ, RZ, 0, 5.9604644775390625e-08 ;  /* 0x00000001ff567435 */ /* 0x000fe200000001ff */
[----:B0-----:R-:W-:Y:S02]  /*9930*/  MOV R153, R89 ;  /* 0x0000005900997202 */ /* 0x001fe40000000f00 */
[----:B------:R-:W-:Y:S02]  /*9940*/  MOV R88, RZ ;  /* 0x000000ff00587202 */ /* 0x000fe40000000f00 */
[----:B------:R-:W-:-:S02]  /*9950*/  MOV R87, 0xffffffff ;  /* 0xffffffff00577802 */ /* 0x000fc40000000f00 */
[----:B------:R-:W-:Y:S02]  /*9960*/  MOV R42, 0x9980 ;  /* 0x00009980002a7802 */ /* 0x000fe40000000f00 */
[----:B------:R-:W-:Y:S05]  /*9970*/  CALL.REL.NOINC `($__internal_8_$__cuda_sm70_shflsync_up) ;  /* 0x0000094000007944 */ /* 0x000fea0003c00000 */
[----:B------:R-:W-:Y:S01]  /*9980*/  HFMA2.MMA R43, -RZ, RZ, 0, 0 ;  /* 0x00000000ff2b7435 */ /* 0x000fe200000001ff */
[----:B-1----:R-:W-:Y:S02]  /*9990*/  MOV R91, R86 ;  /* 0x00000056005b7202 */ /* 0x002fe40000000f00 */
[----:B0-----:R-:W-:Y:S02]  /*99a0*/  MOV R87, R40 ;  /* 0x0000002800577202 */ /* 0x001fe40000000f00 */
[----:B------:R-:W-:Y:S02]  /*99b0*/  MOV R86, 0x1f ;  /* 0x0000001f00567802 */ /* 0x000fe40000000f00 */
[----:B------:R-:W-:Y:S02]  /*99c0*/  MOV R42, 0xffffffff ;  /* 0xffffffff002a7802 */ /* 0x000fe40000000f00 */
[----:B------:R-:W-:Y:S02]  /*99d0*/  MOV R88, 0x99f0 ;  /* 0x000099f000587802 */ /* 0x000fe40000000f00 */
[----:B------:R-:W-:Y:S05]  /*99e0*/  CALL.REL.NOINC `($__internal_7_$__cuda_sm70_shflsync_idx_p) ;  /* 0x0000088000007944 */ /* 0x000fea0003c00000 */
[----:B-1----:R-:W-:Y:S01]  /*99f0*/  MOV R152, R43 ;  /* 0x0000002b00987202 */ /* 0x002fe20000000f00 */
[----:B------:R-:W-:Y:S01]  /*9a00*/  HFMA2.MMA R43, -RZ, RZ, 0, 0 ;  /* 0x00000000ff2b7435 */ /* 0x000fe200000001ff */
[----:B------:R-:W-:-:S02]  /*9a10*/  MOV R87, R41 ;  /* 0x0000002900577202 */ /* 0x000fc40000000f00 */
[----:B------:R-:W-:Y:S02]  /*9a20*/  MOV R86, 0x1f ;  /* 0x0000001f00567802 */ /* 0x000fe40000000f00 */
[----:B------:R-:W-:Y:S02]  /*9a30*/  MOV R42, 0xffffffff ;  /* 0xffffffff002a7802 */ /* 0x000fe40000000f00 */
[----:B------:R-:W-:Y:S02]  /*9a40*/  MOV R88, 0x9a60 ;  /* 0x00009a6000587802 */ /* 0x000fe40000000f00 */
[----:B------:R-:W-:Y:S05]  /*9a50*/  CALL.REL.NOINC `($__internal_7_$__cuda_sm70_shflsync_idx_p) ;  /* 0x0000081000007944 */ /* 0x000fea0003c00000 */
[----:B-1----:R-:W-:Y:S01]  /*9a60*/  MOV R87, R43 ;  /* 0x0000002b00577202 */ /* 0x002fe20000000f00 */
[----:B------:R-:W-:Y:S05]  /*9a70*/  BRA `(.L_x_141) ;  /* 0xffffb85000007947 */ /* 0x000fea000383ffff */
.L_x_122:
[----:B------:R-:W-:Y:S01]  /*9a80*/  HFMA2.MMA R88, -RZ, RZ, 0, 5.9604644775390625e-08 ;  /* 0x00000001ff587435 */ /* 0x000fe200000001ff */
[----:B------:R-:W-:Y:S02]  /*9a90*/  MOV R163, R90 ;  /* 0x0000005a00a37202 */ /* 0x000fe40000000f00 */
[----:B------:R-:W-:Y:S02]  /*9aa0*/  MOV R87, 0x1f ;  /* 0x0000001f00577802 */ /* 0x000fe40000000f00 */
[----:B------:R-:W-:-:S02]  /*9ab0*/  MOV R86, 0xffffffff ;  /* 0xffffffff00567802 */ /* 0x000fc40000000f00 */
[----:B------:R-:W-:Y:S02]  /*9ac0*/  MOV R42, 0x9ae0 ;  /* 0x00009ae0002a7802 */ /* 0x000fe40000000f00 */
[----:B-1----:R-:W-:Y:S05]  /*9ad0*/  CALL.REL.NOINC `($__internal_6_$__cuda_sm70_shflsync_down) ;  /* 0x0000075000007944 */ /* 0x002fea0003c00000 */
[----:B-1----:R-:W-:Y:S01]  /*9ae0*/  MOV R89, R87 ;  /* 0x0000005700597202 */ /* 0x002fe20000000f00 */
[----:B0-----:R-:W-:Y:S05]  /*9af0*/  BRA `(.L_x_142) ;  /* 0xffffbee000007947 */ /* 0x001fea000383ffff */
.L_x_123:
[----:B------:R-:W-:Y:S01]  /*9b00*/  HFMA2.MMA R88, -RZ, RZ, 0, 5.9604644775390625e-08 ;  /* 0x00000001ff587435 */ /* 0x000fe200000001ff */
[----:B------:R-:W-:Y:S02]  /*9b10*/  MOV R163, R91 ;  /* 0x0000005b00a37202 */ /* 0x000fe40000000f00 */
[----:B------:R-:W-:Y:S02]  /*9b20*/  MOV R87, 0x1f ;  /* 0x0000001f00577802 */ /* 0x000fe40000000f00 */
[----:B------:R-:W-:Y:S02]  /*9b30*/  MOV R86, 0xffffffff ;  /* 0xffffffff00567802 */ /* 0x000fe40000000f00 */
[----:B------:R-:W-:Y:S02]  /*9b40*/  MOV R42, 0x9b60 ;  /* 0x00009b60002a7802 */ /* 0x000fe40000000f00 */
[----:B012---:R-:W-:Y:S05]  /*9b50*/  CALL.REL.NOINC `($__internal_6_$__cuda_sm70_shflsync_down) ;  /* 0x000006d000007944 */ /* 0x007fea0003c00000 */
[C---:B------:R-:W-:Y:S01]  /*9b60*/  FMUL.FTZ R89, R90.reuse, R89 ;  /* 0x000000595a597220 */ /* 0x040fe20000410000 */
[----:B0-----:R-:W-:Y:S01]  /*9b70*/  HFMA2.MMA R88, -RZ, RZ, 0, 1.1920928955078125e-07 ;  /* 0x00000002ff587435 */ /* 0x001fe200000001ff */
[----:B-1----:R-:W-:Y:S01]  /*9b80*/  FFMA.FTZ R164, R90, R87, R91 ;  /* 0x000000575aa47223 */ /* 0x002fe2000001005b */
[----:B------:R-:W-:-:S02]  /*9b90*/  MOV R87, 0x1f ;  /* 0x0000001f00577802 */ /* 0x000fc40000000f00 */
[----:B------:R-:W-:Y:S02]  /*9ba0*/  FSEL R90, R90, R89, !P4 ;  /* 0x000000595a5a7208 */ /* 0x000fe40006000000 */
[----:B------:R-:W-:Y:S02]  /*9bb0*/  FSEL R164, R91, R164, !P4 ;  /* 0x000000a45ba47208 */ /* 0x000fe40006000000 */
[----:B------:R-:W-:Y:S02]  /*9bc0*/  MOV R86, 0xffffffff ;  /* 0xffffffff00567802 */ /* 0x000fe40000000f00 */
[----:B------:R-:W-:Y:S02]  /*9bd0*/  MOV R163, R90 ;  /* 0x0000005a00a37202 */ /* 0x000fe40000000f00 */
[----:B------:R-:W-:Y:S02]  /*9be0*/  MOV R42, 0x9c00 ;  /* 0x00009c00002a7802 */ /* 0x000fe40000000f00 */
[----:B------:R-:W-:Y:S05]  /*9bf0*/  CALL.REL.NOINC `($__internal_6_$__cuda_sm70_shflsync_down) ;  /* 0x0000063000007944 */ /* 0x000fea0003c00000 */
[----:B0-----:R-:W-:Y:S01]  /*9c00*/  HFMA2.MMA R88, -RZ, RZ, 0, 1.1920928955078125e-07 ;  /* 0x00000002ff587435 */ /* 0x001fe200000001ff */
[----:B-1----:R-:W-:Y:S02]  /*9c10*/  MOV R89, R87 ;  /* 0x0000005700597202 */ /* 0x002fe40000000f00 */
[----:B------:R-:W-:-:S02]  /*9c20*/  MOV R163, R164 ;  /* 0x000000a400a37202 */ /* 0x000fc40000000f00 */
[----:B------:R-:W-:Y:S02]  /*9c30*/  MOV R87, 0x1f ;  /* 0x0000001f00577802 */ /* 0x000fe40000000f00 */
[----:B------:R-:W-:Y:S02]  /*9c40*/  MOV R86, 0xffffffff ;  /* 0xffffffff00567802 */ /* 0x000fe40000000f00 */
[----:B------:R-:W-:Y:S02]  /*9c50*/  MOV R42, 0x9c70 ;  /* 0x00009c70002a7802 */ /* 0x000fe40000000f00 */
[----:B------:R-:W-:Y:S05]  /*9c60*/  CALL.REL.NOINC `($__internal_6_$__cuda_sm70_shflsync_down) ;  /* 0x000005c000007944 */ /* 0x000fea0003c00000 */
[----:B-1----:R-:W-:Y:S01]  /*9c70*/  @!P3 FFMA.FTZ R164, R90, R87, R164 ;  /* 0x000000575aa4b223 */ /* 0x002fe200000100a4 */
[----:B0-----:R-:W-:Y:S01]  /*9c80*/  HFMA2.MMA R88, -RZ, RZ, 0, 2.384185791015625e-07 ;  /* 0x00000004ff587435 */ /* 0x001fe200000001ff */
[----:B------:R-:W-:Y:S01]  /*9c90*/  @!P3 FMUL.FTZ R90, R89, R90 ;  /* 0x0000005a595ab220 */ /* 0x000fe20000410000 */
[----:B------:R-:W-:Y:S02]  /*9ca0*/  MOV R87, 0x1f ;  /* 0x0000001f00577802 */ /* 0x000fe40000000f00 */
[----:B------:R-:W-:Y:S02]  /*9cb0*/  MOV R86, 0xffffffff ;  /* 0xffffffff00567802 */ /* 0x000fe40000000f00 */
[----:B------:R-:W-:-:S02]  /*9cc0*/  MOV R163, R90 ;  /* 0x0000005a00a37202 */ /* 0x000fc40000000f00 */
[----:B------:R-:W-:Y:S02]  /*9cd0*/  MOV R42, 0x9cf0 ;  /* 0x00009cf0002a7802 */ /* 0x000fe40000000f00 */
[----:B------:R-:W-:Y:S05]  /*9ce0*/  CALL.REL.NOINC `($__internal_6_$__cuda_sm70_shflsync_down) ;  /* 0x0000054000007944 */ /* 0x000fea0003c00000 */
[----:B0-----:R-:W-:Y:S01]  /*9cf0*/  HFMA2.MMA R88, -RZ, RZ, 0, 2.384185791015625e-07 ;  /* 0x00000004ff587435 */ /* 0x001fe200000001ff */
[----:B-1----:R-:W-:Y:S02]  /*9d00*/  MOV R89, R87 ;  /* 0x0000005700597202 */ /* 0x002fe40000000f00 */
[----:B------:R-:W-:Y:S02]  /*9d10*/  MOV R163, R164 ;  /* 0x000000a400a37202 */ /* 0x000fe40000000f00 */
[----:B------:R-:W-:Y:S02]  /*9d20*/  MOV R87, 0x1f ;  /* 0x0000001f00577802 */ /* 0x000fe40000000f00 */
[----:B------:R-:W-:Y:S02]  /*9d30*/  MOV R86, 0xffffffff ;  /* 0xffffffff00567802 */ /* 0x000fe40000000f00 */
[----:B------:R-:W-:Y:S02]  /*9d40*/  MOV R42, 0x9d60 ;  /* 0x00009d60002a7802 */ /* 0x000fe40000000f00 */
[----:B------:R-:W-:Y:S05]  /*9d50*/  CALL.REL.NOINC `($__internal_6_$__cuda_sm70_shflsync_down) ;  /* 0x000004d000007944 */ /* 0x000fea0003c00000 */
[----:B-1----:R-:W-:Y:S01]  /*9d60*/  @!P2 FFMA.FTZ R164, R90, R87, R164 ;  /* 0x000000575aa4a223 */ /* 0x002fe200000100a4 */
[----:B0-----:R-:W-:Y:S01]  /*9d70*/  HFMA2.MMA R88, -RZ, RZ, 0, 4.76837158203125e-07 ;  /* 0x00000008ff587435 */ /* 0x001fe200000001ff */
[----:B------:R-:W-:Y:S01]  /*9d80*/  @!P2 FMUL.FTZ R90, R89, R90 ;  /* 0x0000005a595aa220 */ /* 0x000fe20000410000 */
[----:B------:R-:W-:-:S02]  /*9d90*/  MOV R87, 0x1f ;  /* 0x0000001f00577802 */ /* 0x000fc40000000f00 */
[----:B------:R-:W-:Y:S02]  /*9da0*/  MOV R86, 0xffffffff ;  /* 0xffffffff00567802 */ /* 0x000fe40000000f00 */
[----:B------:R-:W-:Y:S02]  /*9db0*/  MOV R91, R90 ;  /* 0x0000005a005b7202 */ /* 0x000fe40000000f00 */
[----:B------:R-:W-:Y:S02]  /*9dc0*/  MOV R42, 0x9df0 ;  /* 0x00009df0002a7802 */ /* 0x000fe40000000f00 */
[----:B------:R-:W-:Y:S02]  /*9dd0*/  MOV R163, R91 ;  /* 0x0000005b00a37202 */ /* 0x000fe40000000f00 */
[----:B------:R-:W-:Y:S05]  /*9de0*/  CALL.REL.NOINC `($__internal_6_$__cuda_sm70_shflsync_down) ;  /* 0x0000044000007944 */ /* 0x000fea0003c00000 */
[----:B0-----:R-:W-:Y:S01]  /*9df0*/  HFMA2.MMA R88, -RZ, RZ, 0, 4.76837158203125e-07 ;  /* 0x00000008ff587435 */ /* 0x001fe200000001ff */
[----:B-1----:R-:W-:Y:S02]  /*9e00*/  MOV R90, R87 ;  /* 0x00000057005a7202 */ /* 0x002fe40000000f00 */
[----:B------:R-:W-:Y:S02]  /*9e10*/  MOV R163, R164 ;  /* 0x000000a400a37202 */ /* 0x000fe40000000f00 */
[----:B------:R-:W-:-:S02]  /*9e20*/  MOV R87, 0x1f ;  /* 0x0000001f00577802 */ /* 0x000fc40000000f00 */
[----:B------:R-:W-:Y:S02]  /*9e30*/  MOV R86, 0xffffffff ;  /* 0xffffffff00567802 */ /* 0x000fe40000000f00 */
[----:B------:R-:W-:Y:S02]  /*9e40*/  MOV R42, 0x9e60 ;  /* 0x00009e60002a7802 */ /* 0x000fe40000000f00 */
[----:B------:R-:W-:Y:S05]  /*9e50*/  CALL.REL.NOINC `($__internal_6_$__cuda_sm70_shflsync_down) ;  /* 0x000003d000007944 */ /* 0x000fea0003c00000 */
[----:B-1----:R-:W-:Y:S01]  /*9e60*/  @!P1 FFMA.FTZ R164, R91, R87, R164 ;  /* 0x000000575ba49223 */ /* 0x002fe200000100a4 */
[----:B0-----:R-:W-:Y:S01]  /*9e70*/  HFMA2.MMA R88, -RZ, RZ, 0, 9.5367431640625e-07 ;  /* 0x00000010ff587435 */ /* 0x001fe200000001ff */
[----:B------:R-:W-:Y:S01]  /*9e80*/  @!P1 FMUL.FTZ R91, R90, R91 ;  /* 0x0000005b5a5b9220 */ /* 0x000fe20000410000 */
[----:B------:R-:W-:Y:S02]  /*9e90*/  MOV R87, 0x1f ;  /* 0x0000001f00577802 */ /* 0x000fe40000000f00 */
[----:B------:R-:W-:Y:S02]  /*9ea0*/  MOV R90, R164 ;  /* 0x000000a4005a7202 */ /* 0x000fe40000000f00 */
[----:B------:R-:W-:Y:S02]  /*9eb0*/  MOV R86, 0xffffffff ;  /* 0xffffffff00567802 */ /* 0x000fe40000000f00 */
[----:B------:R-:W-:-:S02]  /*9ec0*/  MOV R163, R91 ;  /* 0x0000005b00a37202 */ /* 0x000fc40000000f00 */
[----:B------:R-:W-:Y:S02]  /*9ed0*/  MOV R42, 0x9ef0 ;  /* 0x00009ef0002a7802 */ /* 0x000fe40000000f00 */
[----:B------:R-:W-:Y:S05]  /*9ee0*/  CALL.REL.NOINC `($__internal_6_$__cuda_sm70_shflsync_down) ;  /* 0x0000034000007944 */ /* 0x000fea0003c00000 */
[----:B0-----:R-:W-:Y:S01]  /*9ef0*/  HFMA2.MMA R88, -RZ, RZ, 0, 9.5367431640625e-07 ;  /* 0x00000010ff587435 */ /* 0x001fe200000001ff */
[----:B-1----:R-:W-:Y:S02]  /*9f00*/  MOV R164, R87 ;  /* 0x0000005700a47202 */ /* 0x002fe40000000f00 */
[----:B------:R-:W-:Y:S02]  /*9f10*/  MOV R163, R90 ;  /* 0x0000005a00a37202 */ /* 0x000fe40000000f00 */
[----:B------:R-:W-:Y:S02]  /*9f20*/  MOV R87, 0x1f ;  /* 0x0000001f00577802 */ /* 0x000fe40000000f00 */
[----:B------:R-:W-:Y:S02]  /*9f30*/  MOV R86, 0xffffffff ;  /* 0xffffffff00567802 */ /* 0x000fe40000000f00 */
[----:B------:R-:W-:Y:S02]  /*9f40*/  MOV R42, 0x9f60 ;  /* 0x00009f60002a7802 */ /* 0x000fe40000000f00 */
[----:B------:R-:W-:Y:S05]  /*9f50*/  CALL.REL.NOINC `($__internal_6_$__cuda_sm70_shflsync_down) ;  /* 0x000002d000007944 */ /* 0x000fea0003c00000 */
[----:B-1----:R-:W-:Y:S01]  /*9f60*/  @!P0 FFMA.FTZ R90, R91, R87, R90 ;  /* 0x000000575b5a8223 */ /* 0x002fe2000001005a */
[----:B------:R-:W-:Y:S01]  /*9f70*/  HFMA2.MMA R43, -RZ, RZ, 0, 0 ;  /* 0x00000000ff2b7435 */ /* 0x000fe200000001ff */
[----:B------:R-:W-:Y:S01]  /*9f80*/  @!P0 FMUL.FTZ R91, R164, R91 ;  /* 0x0000005ba45b8220 */ /* 0x000fe20000410000 */
[----:B0-----:R-:W-:-:S02]  /*9f90*/  MOV R86, 0x1f ;  /* 0x0000001f00567802 */ /* 0x001fc40000000f00 */
[----:B------:R-:W-:Y:S02]  /*9fa0*/  MOV R42, 0xffffffff ;  /* 0xffffffff002a7802 */ /* 0x000fe40000000f00 */
[----:B------:R-:W-:Y:S02]  /*9fb0*/  MOV R87, R91 ;  /* 0x0000005b00577202 */ /* 0x000fe40000000f00 */
[----:B------:R-:W-:Y:S02]  /*9fc0*/  MOV R88, 0x9fe0 ;  /* 0x00009fe000587802 */ /* 0x000fe40000000f00 */
[----:B------:R-:W-:Y:S05]  /*9fd0*/  CALL.REL.NOINC `($__internal_7_$__cuda_sm70_shflsync_idx_p) ;  /* 0x0000029000007944 */ /* 0x000fea0003c00000 */
[----:B-1----:R-:W-:Y:S01]  /*9fe0*/  MOV R164, R43 ;  /* 0x0000002b00a47202 */ /* 0x002fe20000000f00 */
[----:B------:R-:W-:Y:S01]  /*9ff0*/  HFMA2.MMA R43, -RZ, RZ, 0, 0 ;  /* 0x00000000ff2b7435 */ /* 0x000fe200000001ff */
[----:B------:R-:W-:Y:S02]  /*a000*/  MOV R87, R90 ;  /* 0x0000005a00577202 */ /* 0x000fe40000000f00 */
[----:B------:R-:W-:Y:S02]  /*a010*/  MOV R86, 0x1f ;  /* 0x0000001f00567802 */ /* 0x000fe40000000f00 */
[----:B------:R-:W-:-:S02]  /*a020*/  MOV R42, 0xffffffff ;  /* 0xffffffff002a7802 */ /* 0x000fc40000000f00 */
[----:B------:R-:W-:Y:S02]  /*a030*/  MOV R88, 0xa050 ;  /* 0x0000a05000587802 */ /* 0x000fe40000000f00 */
[----:B------:R-:W-:Y:S05]  /*a040*/  CALL.REL.NOINC `($__internal_7_$__cuda_sm70_shflsync_idx_p) ;  /* 0x0000022000007944 */ /* 0x000fea0003c00000 */
[----:B------:R-:W-:Y:S01]  /*a050*/  HFMA2.MMA R88, -RZ, RZ, 0, 5.9604644775390625e-08 ;  /* 0x00000001ff587435 */ /* 0x000fe200000001ff */
[----:B-1----:R-:W-:Y:S02]  /*a060*/  MOV R89, R43 ;  /* 0x0000002b00597202 */ /* 0x002fe40000000f00 */
[----:B------:R-:W-:Y:S02]  /*a070*/  MOV R163, R91 ;  /* 0x0000005b00a37202 */ /* 0x000fe40000000f00 */
[----:B------:R-:W-:Y:S02]  /*a080*/  MOV R87, 0x1f ;  /* 0x0000001f00577802 */ /* 0x000fe40000000f00 */
[----:B------:R-:W-:Y:S02]  /*a090*/  MOV R86, 0xffffffff ;  /* 0xffffffff00567802 */ /* 0x000fe40000000f00 */
[----:B------:R-:W-:Y:S02]  /*a0a0*/  MOV R42, 0xa0c0 ;  /* 0x0000a0c0002a7802 */ /* 0x000fe40000000f00 */
[----:B------:R-:W-:Y:S05]  /*a0b0*/  CALL.REL.NOINC `($__internal_6_$__cuda_sm70_shflsync_down) ;  /* 0x0000017000007944 */ /* 0x000fea0003c00000 */
[----:B0-----:R-:W-:Y:S01]  /*a0c0*/  HFMA2.MMA R88, -RZ, RZ, 0, 5.9604644775390625e-08 ;  /* 0x00000001ff587435 */ /* 0x001fe200000001ff */
[----:B-1----:R-:W-:-:S02]  /*a0d0*/  MOV R91, R87 ;  /* 0x00000057005b7202 */ /* 0x002fc40000000f00 */
[----:B------:R-:W-:Y:S02]  /*a0e0*/  MOV R163, R90 ;  /* 0x0000005a00a37202 */ /* 0x000fe40000000f00 */
[----:B------:R-:W-:Y:S02]  /*a0f0*/  MOV R87, 0x1f ;  /* 0x0000001f00577802 */ /* 0x000fe40000000f00 */
[----:B------:R-:W-:Y:S02]  /*a100*/  MOV R86, 0xffffffff ;  /* 0xffffffff00567802 */ /* 0x000fe40000000f00 */
[----:B------:R-:W-:Y:S02]  /*a110*/  MOV R42, 0xa130 ;  /* 0x0000a130002a7802 */ /* 0x000fe40000000f00 */
[----:B------:R-:W-:Y:S05]  /*a120*/  CALL.REL.NOINC `($__internal_6_$__cuda_sm70_shflsync_down) ;  /* 0x0000010000007944 */ /* 0x000fea0003c00000 */
[----:B------:R-:W-:Y:S01]  /*a130*/  HFMA2.MMA R43, -RZ, RZ, 0, 0 ;  /* 0x00000000ff2b7435 */ /* 0x000fe200000001ff */
[----:B01----:R-:W-:Y:S02]  /*a140*/  MOV R163, R87 ;  /* 0x0000005700a37202 */ /* 0x003fe40000000f00 */
[----:B------:R-:W-:Y:S02]  /*a150*/  MOV R165, R91 ;  /* 0x0000005b00a57202 */ /* 0x000fe40000000f00 */
[----:B------:R-:W-:-:S02]  /*a160*/  MOV R87, R40 ;  /* 0x0000002800577202 */ /* 0x000fc40000000f00 */
[----:B------:R-:W-:Y:S02]  /*a170*/  MOV R86, 0x1f ;  /* 0x0000001f00567802 */ /* 0x000fe40000000f00 */
[----:B------:R-:W-:Y:S02]  /*a180*/  MOV R42, 0xffffffff ;  /* 0xffffffff002a7802 */ /* 0x000fe40000000f00 */
        /* <DEDUP_REMOVED lines=9> */
[----:B-1----:R-:W-:Y:S05]  /*a220*/  BRA `(.L_x_143) ;  /* 0xffffb95000007947 */ /* 0x002fea000383ffff */
        .weak           $__internal_6_$__cuda_sm70_shflsync_down
        .type           $__internal_6_$__cuda_sm70_shflsync_down,@function
        .size           $__internal_6_$__cuda_sm70_shflsync_down,($__internal_7_$__cuda_sm70_shflsync_idx_p - $__internal_6_$__cuda_sm70_shflsync_down)
$__internal_6_$__cuda_sm70_shflsync_down:
[----:B------:R-:W-:Y:S01]  /*a230*/  HFMA2.MMA R43, -RZ, RZ, 0, 0 ;  /* 0x00000000ff2b7435 */ /* 0x000fe200000001ff */
[----:B------:R-:W-:Y:S04]  /*a240*/  WARPSYNC R86 ;  /* 0x0000005600007348 */ /* 0x000fe80003800000 */
[----:B------:R0:W1:Y:S01]  /*a250*/  SHFL.DOWN PT, R87, R163, R88, R87 ;  /* 0x08000058a3577389 */ /* 0x00006200000e0057 */
[----:B------:R-:W-:Y:S05]  /*a260*/  RET.REL.NODEC R42 `(_Z25selective_scan_bwd_kernelI32Selective_Scan_bwd_kernel_traitsILi128ELi16ELb0ELb0ELb0ELb1ELb0EffEEv12SSMParamsBwd) ;  /* 0xffff5d902a007950 */ /* 0x000fea0003c3ffff */
        .weak           $__internal_7_$__cuda_sm70_shflsync_idx_p
        .type           $__internal_7_$__cuda_sm70_shflsync_idx_p,@function
        .size           $__internal_7_$__cuda_sm70_shflsync_idx_p,($__internal_8_$__cuda_sm70_shflsync_up - $__internal_7_$__cuda_sm70_shflsync_idx_p)
$__internal_7_$__cuda_sm70_shflsync_idx_p:
[----:B------:R-:W-:Y:S04]  /*a270*/  WARPSYNC R42 ;  /* 0x0000002a00007348 */ /* 0x000fe80003800000 */
[----:B------:R0:W1:Y:S02]  /*a280*/  SHFL.IDX PT, R43, R87, R43, R86 ;  /* 0x0000002b572b7389 */ /* 0x00006400000e0056 */
[----:B0-----:R-:W-:Y:S01]  /*a290*/  HFMA2.MMA R87, -RZ, RZ, 0, 0 ;  /* 0x00000000ff577435 */ /* 0x001fe200000001ff */
[----:B------:R-:W-:-:S05]  /*a2a0*/  MOV R86, R88 ;  /* 0x0000005800567202 */ /* 0x000fca0000000f00 */
[----:B------:R-:W-:Y:S05]  /*a2b0*/  RET.REL.NODEC R86 `(_Z25selective_scan_bwd_kernelI32Selective_Scan_bwd_kernel_traitsILi128ELi16ELb0ELb0ELb0ELb1ELb0EffEEv12SSMParamsBwd) ;  /* 0xffff5d4056007950 */ /* 0x000fea0003c3ffff */
        .weak           $__internal_8_$__cuda_sm70_shflsync_up
        .type           $__internal_8_$__cuda_sm70_shflsync_up,@function
        .size           $__internal_8_$__cuda_sm70_shflsync_up,(.L_x_8824 - $__internal_8_$__cuda_sm70_shflsync_up)
$__internal_8_$__cuda_sm70_shflsync_up:
[----:B------:R-:W-:Y:S01]  /*a2c0*/  MOV R43, 0x0 ;  /* 0x00000000002b7802 */ /* 0x000fe20000000f00 */
[----:B------:R-:W-:Y:S04]  /*a2d0*/  WARPSYNC R87 ;  /* 0x0000005700007348 */ /* 0x000fe80003800000 */
[----:B------:R0:W1:Y:S01]  /*a2e0*/  SHFL.UP PT, R86, R153, R86, R88 ;  /* 0x0400005699567389 */ /* 0x00006200000e0058 */
[----:B------:R-:W-:Y:S05]  /*a2f0*/  RET.REL.NODEC R42 `(_Z25selective_scan_bwd_kernelI32Selective_Scan_bwd_kernel_traitsILi128ELi16ELb0ELb0ELb0ELb1ELb0EffEEv12SSMParamsBwd) ;  /* 0xffff5d002a007950 */ /* 0x000fea0003c3ffff */
.L_x_144:
        /* <DEDUP_REMOVED lines=16> */
.L_x_8824:


//--------------------- .text._Z25selective_scan_bwd_kernelI32Selective_Scan_bwd_kernel_traitsILi128ELi16ELb0ELb0ELb0ELb1ELb1EffEEv12SSMParamsBwd --------------------------
	.section	.text._Z25selective_scan_bwd_kernelI32Selective_Scan_bwd_kernel_traitsILi128ELi16ELb0ELb0ELb0ELb1ELb1EffEEv12SSMParamsBwd,"ax",@progbits
	.sectioninfo	@"SHI_REGISTERS=168"
	.align	128
        .global         _Z25selective_scan_bwd_kernelI32Selective_Scan_bwd_kernel_traitsILi128ELi16ELb0ELb0ELb0ELb1ELb1EffEEv12SSMParamsBwd
        .type           _Z25selective_scan_bwd_kernelI32Selective_Scan_bwd_kernel_traitsILi128ELi16ELb0ELb0ELb0ELb1ELb1EffEEv12SSMParamsBwd,@function
        .size           _Z25selective_scan_bwd_kernelI32Selective_Scan_bwd_kernel_traitsILi128ELi16ELb0ELb0ELb0ELb1ELb1EffEEv12SSMParamsBwd,(.L_x_8827 - _Z25selective_scan_bwd_kernelI32Selective_Scan_bwd_kernel_traitsILi128ELi16ELb0ELb0ELb0ELb1ELb1EffEEv12SSMParamsBwd)
        .other          _Z25selective_scan_bwd_kernelI32Selective_Scan_bwd_kernel_traitsILi128ELi16ELb0ELb0ELb0ELb1ELb1EffEEv12SSMParamsBwd,@"STO_CUDA_ENTRY STV_DEFAULT"
_Z25selective_scan_bwd_kernelI32Selective_Scan_bwd_kernel_traitsILi128ELi16ELb0ELb0ELb0ELb1ELb1EffEEv12SSMParamsBwd:
.text._Z25selective_scan_bwd_kernelI32Selective_Scan_bwd_kernel_traitsILi128ELi16ELb0ELb0ELb0ELb1ELb1EffEEv12SSMParamsBwd:
        /* <DEDUP_REMOVED lines=32> */
[----:B------:R-:W-:Y:S01]  /*0200*/  CS2R R164, SRZ ;  /* 0x0000000000a47805 */ /* 0x000fe2000001ff00 */
[----:B------:R-:W-:Y:S02]  /*0210*/  UISETP.NE.U32.AND UP0, UPT, URZ, UR4, UPT ;  /* 0x000000043f00728c */ /* 0x000fe4000bf05070 */
        /* <DEDUP_REMOVED lines=20> */
[----:B------:R-:W-:Y:S02]  /*0360*/  UIMAD UR17, UR15, UR20, URZ ;  /* 0x000000140f1172a4 */ /* 0x000fe4000f8e023f */
[----:B------:R-:W-:Y:S02]  /*0370*/  ULDC.64 UR22, c[0x0][0x1e8] ;  /* 0x00007a0000167ab9 */ /* 0x000fe40000000a00 */
[----:B------:R-:W-:Y:S02]  /*0380*/  UIMAD UR19, UR15, UR22, URZ ;  /* 0x000000160f1372a4 */ /* 0x000fe4000f8e023f */
[----:B------:R-:W-:Y:S02]  /*0390*/  UIADD3 UR11, UR11, UR16, URZ ;  /* 0x000000100b0b7290 */ /* 0x000fe4000fffe03f */
[----:B------:R-:W-:-:S02]  /*03a0*/  UIADD3 UR13, UR13, UR18, URZ ;  /* 0x000000120d0d7290 */ /* 0x000fc4000fffe03f */
[----:B------:R-:W-:Y:S02]  /*03b0*/  UIMAD UR25, UR14, UR23, UR19 ;  /* 0x000000170e1972a4 */ /* 0x000fe4000f8e0213 */
[----:B------:R-:W-:Y:S02]  /*03c0*/  UIMAD UR24, UR14, UR21, UR17 ;  /* 0x000000150e1872a4 */ /* 0x000fe4000f8e0211 */
[----:B------:R-:W-:Y:S02]  /*03d0*/  ULDC.64 UR18, c[0x0][0x280] ;  /* 0x0000a00000127ab9 */ /* 0x000fe40000000a00 */
[----:B------:R-:W-:Y:S02]  /*03e0*/  UIMAD.WIDE.U32 UR4, UR33, UR26, URZ ;  /* 0x0000001a210472a5 */ /* 0x000fe4000f8e003f */
[----:B------:R-:W-:Y:S02]  /*03f0*/  UIMAD.WIDE.U32 UR16, UR14, UR20, UR10 ;  /* 0x000000140e1072a5 */ /* 0x000fe4000f8e000a */
[----:B------:R-:W-:-:S02]  /*0400*/  ULDC UR29, c[0x0][0x174] ;  /* 0x00005d00001d7ab9 */ /* 0x000fc40000000800 */
[----:B------:R-:W-:Y:S02]  /*0410*/  UIMAD.WIDE.U32 UR20, UR14, UR22, UR12 ;  /* 0x000000160e1472a5 */ /* 0x000fe4000f8e000c */
[----:B------:R-:W-:Y:S02]  /*0420*/  UIMAD UR26, UR15, UR18, URZ ;  /* 0x000000120f1a72a4 */ /* 0x000fe4000f8e023f */
[----:B------:R-:W-:Y:S02]  /*0430*/  ULEA UR22, UR29, 0xfffff800, 0xb ;  /* 0xfffff8001d167891 */ /* 0x000fe4000f8e583f */
[----:B------:R-:W-:Y:S02]  /*0440*/  UIMAD UR28, UR14, UR19, UR26 ;  /* 0x000000130e1c72a4 */ /* 0x000fe4000f8e021a */
[----:B------:R-:W-:Y:S02]  /*0450*/  USHF.R.S32.HI UR23, URZ, 0x1f, UR22 ;  /* 0x0000001f3f177899 */ /* 0x000fe40008011416 */
[----:B------:R-:W-:-:S02]  /*0460*/  UIADD3 UR26, UP1, UR22, UR16, URZ ;  /* 0x00000010161a7290 */ /* 0x000fc4000ff3e03f */
[----:B------:R-:W-:Y:S02]  /*0470*/  UIADD3 UR20, UP2, UR22, UR20, URZ ;  /* 0x0000001416147290 */ /* 0x000fe4000ff5e03f */
[----:B------:R-:W-:Y:S02]  /*0480*/  UIADD3 UR5, UR5, UR27, URZ ;  /* 0x0000001b05057290 */ /* 0x000fe4000fffe03f */
[----:B------:R-:W-:Y:S02]  /*0490*/  ULDC.64 UR12, c[0x0][0x240] ;  /* 0x00009000000c7ab9 */ /* 0x000fe40000000a00 */
[----:B------:R-:W-:Y:S02]  /*04a0*/  UIADD3.X UR24, UR23, UR17, UR24, UP1, !UPT ;  /* 0x0000001117187290 */ /* 0x000fe40008ffe418 */
[----:B------:R-:W-:Y:S02]  /*04b0*/  UIADD3.X UR17, UR23, UR21, UR25, UP2, !UPT ;  /* 0x0000001517117290 */ /* 0x000fe400097fe419 */
[----:B------:R-:W-:-:S02]  /*04c0*/  ULEA UR21, UP1, UR26, UR12, 0x2 ;  /* 0x0000000c1a157291 */ /* 0x000fc4000f82103f */
[----:B------:R-:W-:Y:S02]  /*04d0*/  UIMAD.WIDE.U32 UR18, UR14, UR18, UR4 ;  /* 0x000000120e1272a5 */ /* 0x000fe4000f8e0004 */
[----:B------:R-:W-:Y:S02]  /*04e0*/  ULEA.HI.X UR26, UR26, UR13, UR24, 0x2, UP1 ;  /* 0x0000000d1a1a7291 */ /* 0x000fe400088f1418 */
[----:B------:R-:W-:Y:S02]  /*04f0*/  UIADD3 UR22, UP1, UR22, UR18, URZ ;  /* 0x0000001216167290 */ /* 0x000fe4000ff3e03f */
[----:B------:R-:W-:Y:S02]  /*0500*/  ULDC.64 UR12, c[0x0][0x308] ;  /* 0x0000c200000c7ab9 */ /* 0x000fe40000000a00 */
[----:B------:R-:W-:Y:S02]  /*0510*/  ULDC.64 UR10, c[0x0][0x248] ;  /* 0x00009200000a7ab9 */ /* 0x000fe40000000a00 */
[----:B------:R-:W-:-:S02]  /*0520*/  UIADD3.X UR25, UR23, UR19, UR28, UP1, !UPT ;  /* 0x0000001317197290 */ /* 0x000fc40008ffe41c */
[----:B------:R-:W-:Y:S02]  /*0530*/  ULEA UR24, UP1, UR22, UR12, 0x2 ;  /* 0x0000000c16187291 */ /* 0x000fe4000f82103f */
[----:B------:R-:W-:Y:S02]  /*0540*/  ULEA UR16, UP2, UR20, UR10, 0x2 ;  /* 0x0000000a14107291 */ /* 0x000fe4000f84103f */
[----:B------:R-:W-:Y:S02]  /*0550*/  ULEA.HI.X UR25, UR22, UR13, UR25, 0x2, UP1 ;  /* 0x0000000d16197291 */ /* 0x000fe400088f1419 */
[----:B------:R-:W-:Y:S02]  /*0560*/  ULDC UR10, c[0x0][0x164] ;  /* 0x00005900000a7ab9 */ /* 0x000fe40000000800 */
[----:B------:R-:W-:Y:S02]  /*0570*/  @UP0 UIMAD UR10, UR33, UR10, UR14 ;  /* 0x0000000a210a02a4 */ /* 0x000fe4000f8e020e */
[----:B------:R-:W-:-:S02]  /*0580*/  UISETP.GE.AND UP1, UPT, UR29, 0x1, UPT ;  /* 0x000000011d00788c */ /* 0x000fc4000bf26270 */
[----:B------:R-:W-:Y:S02]  /*0590*/  UMOV UR4, URZ ;  /* 0x0000003f00047c82 */ /* 0x000fe40008000000 */
[----:B------:R-:W-:Y:S02]  /*05a0*/  @UP0 UIMAD UR12, UR10, UR29, URZ ;  /* 0x0000001d0a0c02a4 */ /* 0x000fe4000f8e023f */
[----:B------:R-:W-:Y:S02]  /*05b0*/  ULDC UR13, c[0x0][0x16c] ;  /* 0x00005b00000d7ab9 */ /* 0x000fe40000000800 */
[----:B------:R-:W-:Y:S02]  /*05c0*/  @UP0 UIMAD UR12, UR12, UR13, URZ ;  /* 0x0000000d0c0c02a4 */ /* 0x000fe4000f8e023f */
[----:B------:R-:W-:Y:S02]  /*05d0*/  ULEA.HI.X UR17, UR20, UR11, UR17, 0x2, UP2 ;  /* 0x0000000b14117291 */ /* 0x000fe400090f1411 */
[----:B------:R-:W-:-:S02]  /*05e0*/  @UP0 UMOV UR13, 0x8 ;  /* 0x00000008000d0882 */ /* 0x000fc40000000000 */
[----:B------:R-:W-:Y:S02]  /*05f0*/  ULDC.64 UR10, c[0x0][0x260] ;  /* 0x00009800000a7ab9 */ /* 0x000fe40000000a00 */
[----:B------:R-:W-:Y:S02]  /*0600*/  @UP0 UIMAD.WIDE UR10, UR12, UR13, UR10 ;  /* 0x0000000d0c0a02a5 */ /* 0x000fe4000f8e020a */
[----:B------:R-:W-:Y:S02]  /*0610*/  UMOV UR5, URZ ;  /* 0x0000003f00057c82 */ /* 0x000fe40008000000 */
[----:B------:R-:W-:Y:S02]  /*0620*/  UMOV UR12, UR6 ;  /* 0x00000006000c7c82 */ /* 0x000fe40008000000 */
[----:B------:R-:W-:Y:S02]  /*0630*/  UMOV UR13, UR7 ;  /* 0x00000007000d7c82 */ /* 0x000fe40008000000 */
[----:B------:R-:W-:-:S02]  /*0640*/  @!UP0 UMOV UR10, URZ ;  /* 0x0000003f000a8c82 */ /* 0x000fc40008000000 */
[----:B------:R-:W-:Y:S01]  /*0650*/  @!UP0 UMOV UR11, URZ ;  /* 0x0000003f000b8c82 */ /* 0x000fe20008000000 */
[----:B--2---:R0:W1:Y:S01]  /*0660*/  @P0 R2UR UR4, R2 ;  /* 0x00000000020403c2 */ /* 0x00406200000e0000 */
[----:B------:R-:W-:-:S07]  /*0670*/  PLOP3.LUT P0, PT, PT, PT, UP1, 0x80, 0x0 ;  /* 0x000000000000781c */ /* 0x000fce0003f0f018 */
[----:B---3--:R0:W2:Y:S06]  /*0680*/  @P1 R2UR UR5, R4 ;  /* 0x00000000040513c2 */ /* 0x0080ac00000e0000 */
[----:B------:R-:W-:Y:S05]  /*0690*/  @!P0 BRA `(.L_x_145) ;  /* 0x0000a67000008947 */ /* 0x000fea0003800000 */
[----:B------:R-:W3:Y:S01]  /*06a0*/  S2R R129, SR_TID.X ;  /* 0x0000000000817919 */ /* 0x000ee20000002100 */
[----:B------:R-:W-:Y:S01]  /*06b0*/  CS2R R164, SRZ ;  /* 0x0000000000a47805 */ /* 0x000fe2000001ff00 */
[----:B------:R-:W-:Y:S02]  /*06c0*/  UMOV UR20, UR21 ;  /* 0x0000001500147c82 */ /* 0x000fe40008000000 */
[----:B------:R-:W4:Y:S01]  /*06d0*/  S2R R131, SR_LANEID ;  /* 0x0000000000837919 */ /* 0x000f220000000000 */
[----:B------:R-:W-:-:S02]  /*06e0*/  UMOV UR21, UR26 ;  /* 0x0000001a00157c82 */ /* 0x000fc40008000000 */
[----:B------:R-:W-:Y:S02]  /*06f0*/  UMOV UR22, UR16 ;  /* 0x0000001000167c82 */ /* 0x000fe40008000000 */
[----:B------:R-:W-:Y:S02]  /*0700*/  UMOV UR23, UR17 ;  /* 0x0000001100177c82 */ /* 0x000fe40008000000 */
[----:B------:R-:W-:Y:S01]  /*0710*/  UMOV UR6, URZ ;  /* 0x0000003f00067c82 */ /* 0x000fe20008000000 */
[----:B---3--:R-:W-:Y:S02]  /*0720*/  SHF.L.U32 R0, R129, 0x4, RZ ;  /* 0x0000000481007819 */ /* 0x008fe400000006ff */
[----:B0-----:R-:W-:Y:S02]  /*0730*/  SHF.R.S32.HI R2, RZ, 0x1f, R129 ;  /* 0x0000001fff027819 */ /* 0x001fe40000011481 */
[----:B------:R-:W-:Y:S02]  /*0740*/  LOP3.LUT R0, R0, 0xfffffe00, RZ, 0xc0, !PT ;  /* 0xfffffe0000007812 */ /* 0x000fe400078ec0ff */
[----:B------:R-:W-:-:S02]  /*0750*/  LEA.HI R2, R2, R129, RZ, 0x5 ;  /* 0x0000008102027211 */ /* 0x000fc400078f28ff */
[----:B------:R-:W-:Y:S02]  /*0760*/  LOP3.LUT R72, R0, 0x1f, R129, 0xf8, !PT ;  /* 0x0000001f00487812 */ /* 0x000fe400078ef881 */
[----:B------:R-:W-:Y:S02]  /*0770*/  LOP3.LUT R162, R129, 0x1f, RZ, 0xc0, !PT ;  /* 0x0000001f81a27812 */ /* 0x000fe400078ec0ff */
[----:B------:R-:W-:Y:S02]  /*0780*/  SHF.R.S32.HI R130, RZ, 0x5, R2 ;  /* 0x00000005ff827819 */ /* 0x000fe40000011402 */
[----:B----4-:R-:W-:Y:S02]  /*0790*/  SHF.R.S32.HI R0, RZ, 0x1f, R72 ;  /* 0x0000001fff007819 */ /* 0x010fe40000011448 */
.L_x_204:
        /* <DEDUP_REMOVED lines=12> */
[----:B------:R-:W-:Y:S01]  /*0860*/  HFMA2.MMA R19, -RZ, RZ, 0, 0 ;  /* 0x00000000ff137435 */ /* 0x000fe200000001ff */
        /* <DEDUP_REMOVED lines=8> */
[C---:B------:R-:W-:Y:S01]  /*08f0*/  LEA.HI.X R7, R72.reuse, UR21, R141, 0x2, P3 ;  /* 0x0000001548077c11 */ /* 0x040fe200098f148d */
[----:B------:R-:W-:Y:S01]  /*0900*/  CS2R R28, SRZ ;  /* 0x00000000001c7805 */ /* 0x000fe2000001ff00 */
[----:B------:R-:W-:-:S02]  /*0910*/  LOP3.LUT R14, R72, 0xc0, RZ, 0xfc, !PT ;  /* 0x000000c0480e7812 */ /* 0x000fc400078efcff */
[----:B------:R-:W-:Y:S02]  /*0920*/  ISETP.GE.AND P0, PT, R18, UR7, PT ;  /* 0x0000000712007c0c */ /* 0x000fe4000bf06270 */
[C---:B------:R-:W-:Y:S02]  /*0930*/  LOP3.LUT R13, R72.reuse, 0xe0, RZ, 0xfc, !PT ;  /* 0x000000e0480d7812 */ /* 0x040fe400078efcff */
[----:B------:R-:W-:Y:S01]  /*0940*/  ISETP.GE.AND P4, PT, R17, UR7, PT ;  /* 0x0000000711007c0c */ /* 0x000fe2000bf86270 */
[----:B------:R0:W3:Y:S01]  /*0950*/  @!P2 LDG.E R8, [R6.64] ;  /* 0x000000220608a981 */ /* 0x0000e2000c1e1900 */
[----:B------:R-:W-:Y:S02]  /*0960*/  LOP3.LUT R12, R72, 0x100, RZ, 0xfc, !PT ;  /* 0x00000100480c7812 */ /* 0x000fe400078efcff */
[----:B------:R-:W-:Y:S01]  /*0970*/  ISETP.GE.AND P6, PT, R16, UR7, PT ;  /* 0x0000000710007c0c */ /* 0x000fe2000bfc6270 */
[----:B------:R0:W4:Y:S01]  /*0980*/  @!P1 LDG.E R9, [R6.64+0x80] ;  /* 0x0000802206099981 */ /* 0x000122000c1e1900 */
[----:B------:R-:W-:-:S02]  /*0990*/  ISETP.GE.AND P5, PT, R15, UR7, PT ;  /* 0x000000070f007c0c */ /* 0x000fc4000bfa6270 */
[----:B------:R-:W-:Y:S01]  /*09a0*/  ISETP.GE.AND P3, PT, R14, UR7, PT ;  /* 0x000000070e007c0c */ /* 0x000fe2000bf66270 */
[----:B------:R0:W5:Y:S01]  /*09b0*/  @!P0 LDG.E R20, [R6.64+0x100] ;  /* 0x0001002206148981 */ /* 0x000162000c1e1900 */
[----:B------:R-:W-:Y:S02]  /*09c0*/  ISETP.GE.AND P2, PT, R13, UR7, PT ;  /* 0x000000070d007c0c */ /* 0x000fe4000bf46270 */
[----:B------:R-:W-:Y:S01]  /*09d0*/  ISETP.GE.AND P1, PT, R12, UR7, PT ;  /* 0x000000070c007c0c */ /* 0x000fe2000bf26270 */
[----:B--2---:R0:W2:Y:S01]  /*09e0*/  @!P4 LDG.E R19, [R6.64+0x180] ;  /* 0x000180220613c981 */ /* 0x0040a2000c1e1900 */
[C---:B------:R-:W-:Y:S02]  /*09f0*/  LOP3.LUT R11, R72.reuse, 0x120, RZ, 0xfc, !PT ;  /* 0x00000120480b7812 */ /* 0x040fe400078efcff */
[C---:B------:R-:W-:Y:S01]  /*0a00*/  LOP3.LUT R10, R72.reuse, 0x140, RZ, 0xfc, !PT ;  /* 0x00000140480a7812 */ /* 0x040fe200078efcff */
[----:B------:R0:W2:Y:S01]  /*0a10*/  @!P6 LDG.E R22, [R6.64+0x200] ;  /* 0x000200220616e981 */ /* 0x0000a2000c1e1900 */
[----:B------:R-:W-:-:S02]  /*0a20*/  LOP3.LUT R5, R72, 0x160, RZ, 0xfc, !PT ;  /* 0x0000016048057812 */ /* 0x000fc400078efcff */
[C---:B------:R-:W-:Y:S01]  /*0a30*/  LOP3.LUT R4, R72.reuse, 0x180, RZ, 0xfc, !PT ;  /* 0x0000018048047812 */ /* 0x040fe200078efcff */
[----:B------:R0:W2:Y:S01]  /*0a40*/  @!P5 LDG.E R21, [R6.64+0x280] ;  /* 0x000280220615d981 */ /* 0x0000a2000c1e1900 */
[C---:B------:R-:W-:Y:S02]  /*0a50*/  LOP3.LUT R3, R72.reuse, 0x1a0, RZ, 0xfc, !PT ;  /* 0x000001a048037812 */ /* 0x040fe400078efcff */
[----:B------:R-:W-:Y:S01]  /*0a60*/  ISETP.GE.AND P0, PT, R11, UR7, PT ;  /* 0x000000070b007c0c */ /* 0x000fe2000bf06270 */
[----:B------:R0:W2:Y:S01]  /*0a70*/  @!P3 LDG.E R24, [R6.64+0x300] ;  /* 0x000300220618b981 */ /* 0x0000a2000c1e1900 */
[----:B------:R-:W-:Y:S02]  /*0a80*/  LOP3.LUT R2, R72, 0x1c0, RZ, 0xfc, !PT ;  /* 0x000001c048027812 */ /* 0x000fe400078efcff */
[----:B------:R-:W-:Y:S01]  /*0a90*/  ISETP.GE.AND P4, PT, R10, UR7, PT ;  /* 0x000000070a007c0c */ /* 0x000fe2000bf86270 */
[----:B------:R0:W2:Y:S01]  /*0aa0*/  @!P2 LDG.E R23, [R6.64+0x380] ;  /* 0x000380220617a981 */ /* 0x0000a2000c1e1900 */
[----:B------:R-:W-:-:S02]  /*0ab0*/  LOP3.LUT R0, R72, 0x1e0, RZ, 0xfc, !PT ;  /* 0x000001e048007812 */ /* 0x000fc400078efcff */
[----:B------:R-:W-:Y:S01]  /*0ac0*/  ISETP.GE.AND P6, PT, R5, UR7, PT ;  /* 0x0000000705007c0c */ /* 0x000fe2000bfc6270 */
[----:B------:R0:W2:Y:S01]  /*0ad0*/  @!P1 LDG.E R26, [R6.64+0x400] ;  /* 0x00040022061a9981 */ /* 0x0000a2000c1e1900 */
[----:B------:R-:W-:Y:S02]  /*0ae0*/  ISETP.GE.AND P5, PT, R4, UR7, PT ;  /* 0x0000000704007c0c */ /* 0x000fe4000bfa6270 */
[----:B------:R-:W-:Y:S01]  /*0af0*/  ISETP.GE.AND P3, PT, R3, UR7, PT ;  /* 0x0000000703007c0c */ /* 0x000fe2000bf66270 */
[----:B------:R-:W-:Y:S01]  /*0b00*/  CS2R R30, SRZ ;  /* 0x00000000001e7805 */ /* 0x000fe2000001ff00 */
[----:B------:R-:W-:Y:S01]  /*0b10*/  ISETP.GE.AND P2, PT, R2, UR7, PT ;  /* 0x0000000702007c0c */ /* 0x000fe2000bf46270 */
[----:B------:R0:W2:Y:S01]  /*0b20*/  @!P0 LDG.E R25, [R6.64+0x480] ;  /* 0x0004802206198981 */ /* 0x0000a2000c1e1900 */
[----:B------:R-:W-:Y:S02]  /*0b30*/  ISETP.GE.AND P1, PT, R0, UR7, PT ;  /* 0x0000000700007c0c */ /* 0x000fe4000bf26270 */
[----:B------:R-:W-:Y:S01]  /*0b40*/  MOV R32, RZ ;  /* 0x000000ff00207202 */ /* 0x000fe20000000f00 */
        /* <DEDUP_REMOVED lines=43> */
[----:B------:R-:W-:Y:S02]  /*0e00*/  SHF.L.U64.HI R36, R72, 0x2, R141 ;  /* 0x0000000248247819 */ /* 0x000fe4000001028d */
[----:B------:R-:W-:-:S04]  /*0e10*/  IADD3 R74, P0, R38, UR22, RZ ;  /* 0x00000016264a7c10 */ /* 0x000fc8000ff1e0ff */
[----:B------:R-:W-:Y:S02]  /*0e20*/  IADD3.X R75, R36, UR23, RZ, P0, !PT ;  /* 0x00000017244b7c10 */ /* 0x000fe400087fe4ff */
[----:B------:R-:W-:Y:S02]  /*0e30*/  ISETP.GE.AND P0, PT, R40, UR7, PT ;  /* 0x0000000728007c0c */ /* 0x000fe4000bf06270 */
[----:B------:R-:W-:Y:S02]  /*0e40*/  LEA R6, P1, R72, UR24, 0x2 ;  /* 0x0000001848067c11 */ /* 0x000fe4000f8210ff */
[----:B------:R-:W-:Y:S02]  /*0e50*/  ISETP.GE.AND P2, PT, R18, UR7, PT ;  /* 0x0000000712007c0c */ /* 0x000fe4000bf46270 */
[C---:B------:R-:W-:Y:S02]  /*0e60*/  LEA.HI.X R7, R72.reuse, UR25, R141, 0x2, P1 ;  /* 0x0000001948077c11 */ /* 0x040fe400088f148d */
[----:B------:R-:W-:-:S02]  /*0e70*/  ISETP.GE.AND P1, PT, R72, UR7, PT ;  /* 0x0000000748007c0c */ /* 0x000fc4000bf26270 */
[----:B------:R-:W-:Y:S02]  /*0e80*/  ISETP.GE.AND P3, PT, R17, UR7, PT ;  /* 0x0000000711007c0c */ /* 0x000fe4000bf66270 */
[----:B------:R-:W-:Y:S02]  /*0e90*/  ISETP.GE.AND P4, PT, R14, UR7, PT ;  /* 0x000000070e007c0c */ /* 0x000fe4000bf86270 */
[----:B------:R-:W-:Y:S02]  /*0ea0*/  ISETP.GE.AND P5, PT, R16, UR7, PT ;  /* 0x0000000710007c0c */ /* 0x000fe4000bfa6270 */
[----:B------:R-:W-:Y:S01]  /*0eb0*/  ISETP.GE.AND P6, PT, R15, UR7, PT ;  /* 0x000000070f007c0c */ /* 0x000fe2000bfc6270 */
[----:B---3--:R-:W-:Y:S04]  /*0ec0*/  STS [R157.X4], R8 ;  /* 0x000000089d007388 */ /* 0x008fe80000004800 */
[----:B----4-:R0:W-:Y:S04]  /*0ed0*/  STS [R156.X4+0x80], R9 ;  /* 0x000080099c007388 */ /* 0x0101e80000004800 */
[----:B-----5:R-:W-:Y:S04]  /*0ee0*/  STS [R155.X4+0x100], R20 ;  /* 0x000100149b007388 */ /* 0x020fe80000004800 */
[----:B--2---:R-:W-:Y:S04]  /*0ef0*/  STS [R154.X4+0x180], R19 ;  /* 0x000180139a007388 */ /* 0x004fe80000004800 */
[----:B------:R-:W-:Y:S04]  /*0f00*/  STS [R153.X4+0x200], R22 ;  /* 0x0002001699007388 */ /* 0x000fe80000004800 */
[----:B------:R-:W-:Y:S04]  /*0f10*/  STS [R152.X4+0x280], R21 ;  /* 0x0002801598007388 */ /* 0x000fe80000004800 */
[----:B------:R-:W-:Y:S04]  /*0f20*/  STS [R151.X4+0x300], R24 ;  /* 0x0003001897007388 */ /* 0x000fe80000004800 */
[----:B------:R2:W-:Y:S04]  /*0f30*/  STS [R150.X4+0x380], R23 ;  /* 0x0003801796007388 */ /* 0x0005e80000004800 */
[----:B------:R-:W-:Y:S04]  /*0f40*/  STS [R149.X4+0x400], R26 ;  /* 0x0004001a95007388 */ /* 0x000fe80000004800 */
[----:B------:R-:W-:Y:S04]  /*0f50*/  STS [R148.X4+0x480], R25 ;  /* 0x0004801994007388 */ /* 0x000fe80000004800 */
        /* <DEDUP_REMOVED lines=26> */
[----:B------:R-:W-:-:S04]  /*1100*/  HFMA2.MMA R19, -RZ, RZ, 0, 0 ;  /* 0x00000000ff137435 */ /* 0x000fc800000001ff */
[----:B------:R-:W2:Y:S01]  /*1110*/  @!P0 LDG.E R9, [R74.64+0x80] ;  /* 0x000080224a098981 */ /* 0x000ea2000c1e1900 */
[----:B------:R-:W-:Y:S01]  /*1120*/  ISETP.GE.AND P0, PT, R13, UR7, PT ;  /* 0x000000070d007c0c */ /* 0x000fe2000bf06270 */
[----:B---3--:R-:W-:Y:S01]  /*1130*/  CS2R R26, SRZ ;  /* 0x00000000001a7805 */ /* 0x008fe2000001ff00 */
[----:B------:R-:W-:Y:S01]  /*1140*/  CS2R R20, SRZ ;  /* 0x0000000000147805 */ /* 0x000fe2000001ff00 */
[----:B------:R-:W-:Y:S01]  /*1150*/  CS2R R24, SRZ ;  /* 0x0000000000187805 */ /* 0x000fe2000001ff00 */
[----:B------:R-:W3:Y:S04]  /*1160*/  @!P1 LDG.E R8, [R74.64] ;  /* 0x000000224a089981 */ /* 0x000ee8000c1e1900 */
[----:B------:R-:W2:Y:S04]  /*1170*/  @!P3 LDG.E R19, [R74.64+0x180] ;  /* 0x000180224a13b981 */ /* 0x000ea8000c1e1900 */
[----:B------:R-:W2:Y:S04]  /*1180*/  @!P5 LDG.E R22, [R74.64+0x200] ;  /* 0x000200224a16d981 */ /* 0x000ea8000c1e1900 */
[----:B------:R-:W2:Y:S01]  /*1190*/  @!P0 LDG.E R23, [R74.64+0x380] ;  /* 0x000380224a178981 */ /* 0x000ea2000c1e1900 */
[----:B------:R-:W-:-:S02]  /*11a0*/  ISETP.GE.AND P0, PT, R12, UR7, PT ;  /* 0x000000070c007c0c */ /* 0x000fc4000bf06270 */
[----:B------:R-:W-:Y:S01]  /*11b0*/  ISETP.GE.AND P1, PT, R10, UR7, PT ;  /* 0x000000070a007c0c */ /* 0x000fe2000bf26270 */
[----:B------:R-:W2:Y:S01]  /*11c0*/  @!P2 LDG.E R20, [R74.64+0x100] ;  /* 0x000100224a14a981 */ /* 0x000ea2000c1e1900 */
[----:B------:R-:W-:Y:S02]  /*11d0*/  ISETP.GE.AND P2, PT, R5, UR7, PT ;  /* 0x0000000705007c0c */ /* 0x000fe4000bf46270 */
[----:B------:R-:W-:Y:S01]  /*11e0*/  ISETP.GE.AND P3, PT, R4, UR7, PT ;  /* 0x0000000704007c0c */ /* 0x000fe2000bf66270 */
[----:B------:R-:W2:Y:S01]  /*11f0*/  @!P4 LDG.E R24, [R74.64+0x300] ;  /* 0x000300224a18c981 */ /* 0x000ea2000c1e1900 */
[----:B------:R-:W-:-:S03]  /*1200*/  ISETP.GE.AND P4, PT, R3, UR7, PT ;  /* 0x0000000703007c0c */ /* 0x000fc6000bf86270 */
[----:B------:R-:W2:Y:S04]  /*1210*/  @!P6 LDG.E R21, [R74.64+0x280] ;  /* 0x000280224a15e981 */ /* 0x000ea8000c1e1900 */
[----:B------:R-:W2:Y:S01]  /*1220*/  @!P0 LDG.E R26, [R74.64+0x400] ;  /* 0x000400224a1a8981 */ /* 0x000ea2000c1e1900 */
[----:B------:R-:W-:Y:S02]  /*1230*/  ISETP.GE.AND P0, PT, R11, UR7, PT ;  /* 0x000000070b007c0c */ /* 0x000fe4000bf06270 */
[----:B------:R-:W-:Y:S01]  /*1240*/  ISETP.GE.AND P5, PT, R2, UR7, PT ;  /* 0x0000000702007c0c */ /* 0x000fe2000bfa6270 */
[----:B----4-:R-:W-:Y:S01]  /*1250*/  CS2R R28, SRZ ;  /* 0x00000000001c7805 */ /* 0x010fe2000001ff00 */
[----:B------:R-:W-:Y:S01]  /*1260*/  ISETP.GE.AND P6, PT, R0, UR7, PT ;  /* 0x0000000700007c0c */ /* 0x000fe2000bfc6270 */
[----:B-----5:R-:W-:Y:S01]  /*1270*/  CS2R R30, SRZ ;  /* 0x00000000001e7805 */ /* 0x020fe2000001ff00 */
[----:B------:R-:W-:Y:S01]  /*1280*/  MOV R32, RZ ;  /* 0x000000ff00207202 */ /* 0x000fe20000000f00 */
[----:B------:R-:W4:Y:S04]  /*1290*/  @!P2 LDG.E R27, [R74.64+0x580] ;  /* 0x000580224a1ba981 */ /* 0x000f28000c1e1900 */
[----:B------:R-:W5:Y:S04]  /*12a0*/  @!P1 LDG.E R28, [R74.64+0x500] ;  /* 0x000500224a1c9981 */ /* 0x000f68000c1e1900 */
[----:B------:R-:W4:Y:S04]  /*12b0*/  @!P0 LDG.E R25, [R74.64+0x480] ;  /* 0x000480224a198981 */ /* 0x000f28000c1e1900 */
[----:B------:R-:W5:Y:S04]  /*12c0*/  @!P3 LDG.E R30, [R74.64+0x600] ;  /* 0x000600224a1eb981 */ /* 0x000f68000c1e1900 */
[----:B------:R-:W5:Y:S04]  /*12d0*/  @!P4 LDG.E R29, [R74.64+0x680] ;  /* 0x000680224a1dc981 */ /* 0x000f68000c1e1900 */
[----:B------:R-:W5:Y:S04]  /*12e0*/  @!P5 LDG.E R32, [R74.64+0x700] ;  /* 0x000700224a20d981 */ /* 0x000f68000c1e1900 */
[----:B------:R-:W5:Y:S01]  /*12f0*/  @!P6 LDG.E R31, [R74.64+0x780] ;  /* 0x000780224a1fe981 */ /* 0x000f62000c1e1900 */
[----:B------:R-:W-:-:S02]  /*1300*/  P2R R34, PR, RZ, 0x1 ;  /* 0x00000001ff227803 */ /* 0x000fc40000000000 */
[----:B------:R-:W-:Y:S02]  /*1310*/  ISETP.GE.AND P0, PT, R72, UR7, PT ;  /* 0x0000000748007c0c */ /* 0x000fe4000bf06270 */
[----:B------:R-:W-:Y:S02]  /*1320*/  P2R R33, PR, RZ, 0x2 ;  /* 0x00000002ff217803 */ /* 0x000fe40000000000 */
[----:B------:R-:W-:Y:S01]  /*1330*/  ISETP.GE.AND P1, PT, R18, UR7, PT ;  /* 0x0000000712007c0c */ /* 0x000fe2000bf26270 */
[----:B---3--:R-:W-:Y:S04]  /*1340*/  STS [R157.X4], R8 ;  /* 0x000000089d007388 */ /* 0x008fe80000004800 */
[----:B--2---:R0:W-:Y:S04]  /*1350*/  STS [R156.X4+0x80], R9 ;  /* 0x000080099c007388 */ /* 0x0041e80000004800 */
[----:B------:R-:W-:Y:S04]  /*1360*/  STS [R155.X4+0x100], R20 ;  /* 0x000100149b007388 */ /* 0x000fe80000004800 */
[----:B------:R-:W-:Y:S04]  /*1370*/  STS [R154.X4+0x180], R19 ;  /* 0x000180139a007388 */ /* 0x000fe80000004800 */
[----:B------:R-:W-:Y:S04]  /*1380*/  STS [R153.X4+0x200], R22 ;  /* 0x0002001699007388 */ /* 0x000fe80000004800 */
[----:B------:R2:W-:Y:S04]  /*1390*/  STS [R152.X4+0x280], R21 ;  /* 0x0002801598007388 */ /* 0x0005e80000004800 */
[----:B------:R-:W-:Y:S04]  /*13a0*/  STS [R151.X4+0x300], R24 ;  /* 0x0003001897007388 */ /* 0x000fe80000004800 */
[----:B------:R3:W-:Y:S04]  /*13b0*/  STS [R150.X4+0x380], R23 ;  /* 0x0003801796007388 */ /* 0x0007e80000004800 */
[----:B------:R-:W-:Y:S04]  /*13c0*/  STS [R149.X4+0x400], R26 ;  /* 0x0004001a95007388 */ /* 0x000fe80000004800 */
[----:B----4-:R4:W-:Y:S04]  /*13d0*/  STS [R148.X4+0x480], R25 ;  /* 0x0004801994007388 */ /* 0x0109e80000004800 */
[----:B-----5:R-:W-:Y:S04]  /*13e0*/  STS [R147.X4+0x500], R28 ;  /* 0x0005001c93007388 */ /* 0x020fe80000004800 */
[----:B------:R5:W-:Y:S04]  /*13f0*/  STS [R146.X4+0x580], R27 ;  /* 0x0005801b92007388 */ /* 0x000be80000004800 */
[----:B------:R-:W-:Y:S04]  /*1400*/  STS [R145.X4+0x600], R30 ;  /* 0x0006001e91007388 */ /* 0x000fe80000004800 */
[----:B------:R1:W-:Y:S04]  /*1410*/  STS [R144.X4+0x680], R29 ;  /* 0x0006801d90007388 */ /* 0x0003e80000004800 */
[----:B------:R-:W-:Y:S04]  /*1420*/  STS [R143.X4+0x700], R32 ;  /* 0x000700208f007388 */ /* 0x000fe80000004800 */
        /* <DEDUP_REMOVED lines=18> */
[----:B0-----:R-:W-:-:S03]  /*1550*/  CS2R R8, SRZ ;  /* 0x0000000000087805 */ /* 0x001fc6000001ff00 */
[----:B------:R-:W-:Y:S01]  /*1560*/  BAR.SYNC.DEFER_BLOCKING 0x0 ;  /* 0x0000000000007b1d */ /* 0x000fe20000010000 */
[----:B--2---:R-:W-:Y:S01]  /*1570*/  CS2R R20, SRZ ;  /* 0x0000000000147805 */ /* 0x004fe2000001ff00 */
[----:B------:R-:W-:-:S04]  /*1580*/  HFMA2.MMA R19, -RZ, RZ, 0, 0 ;  /* 0x00000000ff137435 */ /* 0x000fc800000001ff */
[----:B------:R-:W2:Y:S01]  /*1590*/  @!P0 LDG.E R8, [R6.64] ;  /* 0x0000002206088981 */ /* 0x000ea2000c1e1900 */
[----:B------:R-:W-:-:S03]  /*15a0*/  ISETP.GE.AND P0, PT, R40, UR7, PT ;  /* 0x0000000728007c0c */ /* 0x000fc6000bf06270 */
[----:B------:R-:W2:Y:S01]  /*15b0*/  @!P1 LDG.E R20, [R6.64+0x100] ;  /* 0x0001002206149981 */ /* 0x000ea2000c1e1900 */
[----:B------:R-:W-:-:S09]  /*15c0*/  ISETP.GE.AND P1, PT, R16, UR7, PT ;  /* 0x0000000710007c0c */ /* 0x000fd2000bf26270 */
[----:B------:R-:W2:Y:S01]  /*15d0*/  @!P0 LDG.E R9, [R6.64+0x80] ;  /* 0x0000802206098981 */ /* 0x000ea2000c1e1900 */
[----:B------:R-:W-:Y:S01]  /*15e0*/  ISETP.GE.AND P0, PT, R17, UR7, PT ;  /* 0x0000000711007c0c */ /* 0x000fe2000bf06270 */
[----:B---3--:R-:W-:-:S06]  /*15f0*/  CS2R R22, SRZ ;  /* 0x0000000000167805 */ /* 0x008fcc000001ff00 */
[----:B------:R-:W3:Y:S01]  /*1600*/  @!P1 LDG.E R22, [R6.64+0x200] ;  /* 0x0002002206169981 */ /* 0x000ee2000c1e1900 */
[----:B------:R-:W-:-:S05]  /*1610*/  ISETP.GE.AND P1, PT, R14, UR7, PT ;  /* 0x000000070e007c0c */ /* 0x000fca000bf26270 */
[----:B------:R-:W3:Y:S01]  /*1620*/  @!P0 LDG.E R19, [R6.64+0x180] ;  /* 0x0001802206138981 */ /* 0x000ee2000c1e1900 */
[----:B------:R-:W-:Y:S01]  /*1630*/  ISETP.GE.AND P0, PT, R15, UR7, PT ;  /* 0x000000070f007c0c */ /* 0x000fe2000bf06270 */
[----:B----4-:R-:W-:-:S06]  /*1640*/  CS2R R24, SRZ ;  /* 0x0000000000187805 */ /* 0x010fcc000001ff00 */
[----:B------:R-:W4:Y:S01]  /*1650*/  @!P1 LDG.E R24, [R6.64+0x300] ;  /* 0x0003002206189981 */ /* 0x000f22000c1e1900 */
[----:B------:R-:W-:-:S05]  /*1660*/  ISETP.GE.AND P1, PT, R12, UR7, PT ;  /* 0x000000070c007c0c */ /* 0x000fca000bf26270 */
[----:B------:R-:W4:Y:S01]  /*1670*/  @!P0 LDG.E R21, [R6.64+0x280] ;  /* 0x0002802206158981 */ /* 0x000f22000c1e1900 */
[----:B------:R-:W-:Y:S01]  /*1680*/  ISETP.GE.AND P0, PT, R13, UR7, PT ;  /* 0x000000070d007c0c */ /* 0x000fe2000bf06270 */
[----:B-----5:R-:W-:-:S06]  /*1690*/  CS2R R26, SRZ ;  /* 0x00000000001a7805 */ /* 0x020fcc000001ff00 */
[----:B------:R-:W5:Y:S01]  /*16a0*/  @!P1 LDG.E R26, [R6.64+0x400] ;  /* 0x00040022061a9981 */ /* 0x000f62000c1e1900 */
[----:B------:R-:W-:Y:S01]  /*16b0*/  ISETP.NE.AND P1, PT, R33, RZ, PT ;  /* 0x000000ff2100720c */ /* 0x000fe20003f25270 */
[----:B-1----:R-:W-:Y:S01]  /*16c0*/  CS2R R28, SRZ ;  /* 0x00000000001c7805 */ /* 0x002fe2000001ff00 */
[----:B------:R-:W-:Y:S01]  /*16d0*/  CS2R R30, SRZ ;  /* 0x00000000001e7805 */ /* 0x000fe2000001ff00 */
[----:B------:R-:W-:Y:S01]  /*16e0*/  MOV R32, RZ ;  /* 0x000000ff00207202 */ /* 0x000fe20000000f00 */
[----:B------:R-:W5:Y:S04]  /*16f0*/  @!P2 LDG.E R27, [R6.64+0x580] ;  /* 0x00058022061ba981 */ /* 0x000f68000c1e1900 */
[----:B------:R-:W5:Y:S01]  /*1700*/  @!P0 LDG.E R23, [R6.64+0x380] ;  /* 0x0003802206178981 */ /* 0x000f62000c1e1900 */
[----:B------:R-:W-:-:S03]  /*1710*/  ISETP.NE.AND P0, PT, R34, RZ, PT ;  /* 0x000000ff2200720c */ /* 0x000fc60003f05270 */
[----:B------:R-:W5:Y:S04]  /*1720*/  @!P3 LDG.E R30, [R6.64+0x600] ;  /* 0x00060022061eb981 */ /* 0x000f68000c1e1900 */
[----:B------:R-:W5:Y:S04]  /*1730*/  @!P1 LDG.E R28, [R6.64+0x500] ;  /* 0x00050022061c9981 */ /* 0x000f68000c1e1900 */
[----:B------:R-:W5:Y:S04]  /*1740*/  @!P4 LDG.E R29, [R6.64+0x680] ;  /* 0x00068022061dc981 */ /* 0x000f68000c1e1900 */
[----:B------:R-:W5:Y:S04]  /*1750*/  @!P0 LDG.E R25, [R6.64+0x480] ;  /* 0x0004802206198981 */ /* 0x000f68000c1e1900 */
[----:B------:R-:W5:Y:S04]  /*1760*/  @!P5 LDG.E R32, [R6.64+0x700] ;  /* 0x000700220620d981 */ /* 0x000f68000c1e1900 */
[----:B------:R-:W5:Y:S01]  /*1770*/  @!P6 LDG.E R31, [R6.64+0x780] ;  /* 0x00078022061fe981 */ /* 0x000f62000c1e1900 */
[----:B------:R-:W-:-:S05]  /*1780*/  FADD.FTZ R54, R54, UR5 ;  /* 0x0000000536367e21 */ /* 0x000fca0008010000 */
[----:B------:R-:W-:Y:S01]  /*1790*/  FSETP.GTU.FTZ.AND P2, PT, R54, 20, PT ;  /* 0x41a000003600780b */ /* 0x000fe20003f5c000 */
[----:B------:R-:W-:Y:S02]  /*17a0*/  FADD.FTZ R53, R53, UR5 ;  /* 0x0000000535357e21 */ /* 0x000fe40008010000 */
        /* <DEDUP_REMOVED lines=11> */
[----:B------:R-:W-:Y:S02]  /*1860*/  FSETP.GTU.FTZ.AND P0, PT, R49, 20, PT ;  /* 0x41a000003100780b */ /* 0x000fe40003f1c000 */
[----:B------:R-:W-:Y:S01]  /*1870*/  FSETP.GTU.FTZ.AND P1, PT, R48, 20, PT ;  /* 0x41a000003000780b */ /* 0x000fe20003f3c000 */
[----:B--2---:R0:W-:Y:S04]  /*1880*/  STS [R157.X4], R8 ;  /* 0x000000089d007388 */ /* 0x0041e80000004800 */
[----:B------:R0:W-:Y:S04]  /*1890*/  STS [R156.X4+0x80], R9 ;  /* 0x000080099c007388 */ /* 0x0001e80000004800 */
[----:B------:R0:W-:Y:S04]  /*18a0*/  STS [R155.X4+0x100], R20 ;  /* 0x000100149b007388 */ /* 0x0001e80000004800 */
[----:B---3--:R0:W-:Y:S04]  /*18b0*/  STS [R154.X4+0x180], R19 ;  /* 0x000180139a007388 */ /* 0x0081e80000004800 */
[----:B------:R0:W-:Y:S04]  /*18c0*/  STS [R153.X4+0x200], R22 ;  /* 0x0002001699007388 */ /* 0x0001e80000004800 */
[----:B----4-:R0:W-:Y:S04]  /*18d0*/  STS [R152.X4+0x280], R21 ;  /* 0x0002801598007388 */ /* 0x0101e80000004800 */
[----:B------:R0:W-:Y:S04]  /*18e0*/  STS [R151.X4+0x300], R24 ;  /* 0x0003001897007388 */ /* 0x0001e80000004800 */
[----:B-----5:R0:W-:Y:S04]  /*18f0*/  STS [R150.X4+0x380], R23 ;  /* 0x0003801796007388 */ /* 0x0201e80000004800 */
        /* <DEDUP_REMOVED lines=9> */
[----:B------:R-:W-:Y:S05]  /*1990*/  @P2 BRA `(.L_x_147) ;  /* 0x000001f000002947 */ /* 0x000fea0003800000 */
[----:B------:R-:W-:Y:S01]  /*19a0*/  FMUL.FTZ R54, R54, 1.4426950216293334961 ;  /* 0x3fb8aa3b36367820 */ /* 0x000fe20000410000 */
[----:B0-----:R-:W-:Y:S02]  /*19b0*/  MOV R9, 0x3e800000 ;  /* 0x3e80000000097802 */ /* 0x001fe40000000f00 */
        /* <DEDUP_REMOVED lines=12> */
[C---:B------:R-:W-:Y:S02]  /*1a80*/  FFMA.FTZ R8, R7.reuse, R8, -0.13229703903198242188 ;  /* 0xbe0778e007087423 */ /* 0x040fe40000010008 */
        /* <DEDUP_REMOVED lines=16> */
.L_x_147:
[----:B------:R-:W-:Y:S05]  /*1b90*/  BSYNC B0 ;  /* 0x0000000000007941 */ /* 0x000fea0003800000 */
.L_x_146:
[----:B------:R-:W-:Y:S01]  /*1ba0*/  BSSY B0, `(.L_x_148) ;  /* 0x0000023000007945 */ /* 0x000fe20003800000 */
[----:B------:R-:W-:Y:S01]  /*1bb0*/  FSETP.GTU.FTZ.AND P2, PT, R47, 20, PT ;  /* 0x41a000002f00780b */ /* 0x000fe20003f5c000 */
[----:B------:R-:W-:Y:S01]  /*1bc0*/  FADD.FTZ R46, R46, UR5 ;  /* 0x000000052e2e7e21 */ /* 0x000fe20008010000 */
[----:B------:R-:W-:Y:S06]  /*1bd0*/  @P3 BRA `(.L_x_149) ;  /* 0x000001f000003947 */ /* 0x000fec0003800000 */
[----:B------:R-:W-:Y:S01]  /*1be0*/  FMUL.FTZ R53, R53, 1.4426950216293334961 ;  /* 0x3fb8aa3b35357820 */ /* 0x000fe20000410000 */
[----:B0-----:R-:W-:Y:S01]  /*1bf0*/  HFMA2.MMA R19, -RZ, RZ, 1.625, 0 ;  /* 0x3e800000ff137435 */ /* 0x001fe200000001ff */
        /* <DEDUP_REMOVED lines=29> */
.L_x_149:
[----:B------:R-:W-:Y:S05]  /*1dd0*/  BSYNC B0 ;  /* 0x0000000000007941 */ /* 0x000fea0003800000 */
.L_x_148:
        /* <DEDUP_REMOVED lines=35> */
.L_x_151:
[----:B------:R-:W-:Y:S05]  /*2010*/  BSYNC B0 ;  /* 0x0000000000007941 */ /* 0x000fea0003800000 */
.L_x_150:
        /* <DEDUP_REMOVED lines=35> */
.L_x_153:
[----:B------:R-:W-:Y:S05]  /*2250*/  BSYNC B0 ;  /* 0x0000000000007941 */ /* 0x000fea0003800000 */
.L_x_152:
        /* <DEDUP_REMOVED lines=35> */
.L_x_155:
[----:B------:R-:W-:Y:S05]  /*2490*/  BSYNC B0 ;  /* 0x0000000000007941 */ /* 0x000fea0003800000 */
.L_x_154:
        /* <DEDUP_REMOVED lines=35> */
.L_x_157:
[----:B------:R-:W-:Y:S05]  /*26d0*/  BSYNC B0 ;  /* 0x0000000000007941 */ /* 0x000fea0003800000 */
.L_x_156:
        /* <DEDUP_REMOVED lines=35> */
.L_x_159:
[----:B------:R-:W-:Y:S05]  /*2910*/  BSYNC B0 ;  /* 0x0000000000007941 */ /* 0x000fea0003800000 */
.L_x_158:
        /* <DEDUP_REMOVED lines=35> */
.L_x_161:
[----:B------:R-:W-:Y:S05]  /*2b50*/  BSYNC B0 ;  /* 0x0000000000007941 */ /* 0x000fea0003800000 */
.L_x_160:
        /* <DEDUP_REMOVED lines=35> */
.L_x_163:
[----:B------:R-:W-:Y:S05]  /*2d90*/  BSYNC B0 ;  /* 0x0000000000007941 */ /* 0x000fea0003800000 */
.L_x_162:
[----:B------:R-:W-:Y:S01]  /*2da0*/  BSSY B0, `(.L_x_164) ;  /* 0x0000022000007945 */ /* 0x000fe20003800000 */
[----:B------:R-:W-:Y:S01]  /*2db0*/  FSETP.GTU.FTZ.AND P3, PT, R35, 20, PT ;  /* 0x41a000002300780b */ /* 0x000fe20003f7c000 */
[----:B------:R-:W-:Y:S07]  /*2dc0*/  @P4 BRA `(.L_x_165) ;  /* 0x000001f000004947 */ /* 0x000fee0003800000 */
        /* <DEDUP_REMOVED lines=31> */
.L_x_165:
[----:B------:R-:W-:Y:S05]  /*2fc0*/  BSYNC B0 ;  /* 0x0000000000007941 */ /* 0x000fea0003800000 */
.L_x_164:
[----:B------:R-:W-:Y:S01]  /*2fd0*/  BSSY B0, `(.L_x_166) ;  /* 0x0000021000007945 */ /* 0x000fe20003800000 */
[----:B------:R-:W-:Y:S05]  /*2fe0*/  @P5 BRA `(.L_x_167) ;  /* 0x000001f000005947 */ /* 0x000fea0003800000 */
        /* <DEDUP_REMOVED lines=31> */
.L_x_167:
[----:B------:R-:W-:Y:S05]  /*31e0*/  BSYNC B0 ;  /* 0x0000000000007941 */ /* 0x000fea0003800000 */
.L_x_166:
        /* <DEDUP_REMOVED lines=33> */
.L_x_169:
[----:B------:R-:W-:Y:S05]  /*3400*/  BSYNC B0 ;  /* 0x0000000000007941 */ /* 0x000fea0003800000 */
.L_x_168:
        /* <DEDUP_REMOVED lines=33> */
.L_x_171:
[----:B------:R-:W-:Y:S05]  /*3620*/  BSYNC B0 ;  /* 0x0000000000007941 */ /* 0x000fea0003800000 */
.L_x_170:
        /* <DEDUP_REMOVED lines=33> */
.L_x_173:
[----:B------:R-:W-:Y:S05]  /*3840*/  BSYNC B0 ;  /* 0x0000000000007941 */ /* 0x000fea0003800000 */
.L_x_172:
        /* <DEDUP_REMOVED lines=33> */
.L_x_175:
[----:B------:R-:W-:Y:S05]  /*3a60*/  BSYNC B0 ;  /* 0x0000000000007941 */ /* 0x000fea0003800000 */
.L_x_174:
        /* <DEDUP_REMOVED lines=33> */
.L_x_177:
[----:B------:R-:W-:Y:S05]  /*3c80*/  BSYNC B0 ;  /* 0x0000000000007941 */ /* 0x000fea0003800000 */
.L_x_176:
[C---:B------:R-:W-:Y:S01]  /*3c90*/  ISETP.GE.AND P0, PT, R72.reuse, UR7, PT ;  /* 0x0000000748007c0c */ /* 0x040fe2000bf06270 */
[----:B------:R-:W-:Y:S01]  /*3ca0*/  USHF.R.S32.HI UR39, URZ, 0x1f, UR27 ;  /* 0x0000001f3f277899 */ /* 0x000fe2000801141b */
[----:B------:R-:W-:Y:S01]  /*3cb0*/  MOV R6, UR27 ;  /* 0x0000001b00067c02 */ /* 0x000fe20008000f00 */
[----:B------:R-:W-:Y:S01]  /*3cc0*/  ULDC.64 UR30, c[0x0][0x1f0] ;  /* 0x00007c00001e7ab9 */ /* 0x000fe20000000a00 */
[----:B0-----:R-:W-:Y:S01]  /*3cd0*/  MOV R9, UR33 ;  /* 0x0000002100097c02 */ /* 0x001fe20008000f00 */
[----:B------:R-:W-:Y:S01]  /*3ce0*/  ULDC.64 UR36, c[0x0][0x200] ;  /* 0x0000800000247ab9 */ /* 0x000fe20000000a00 */
[----:B------:R-:W-:Y:S01]  /*3cf0*/  MOV R19, UR33 ;  /* 0x0000002100137c02 */ /* 0x000fe20008000f00 */
[----:B------:R-:W-:Y:S01]  /*3d00*/  UIMAD UR16, UR38, UR30, URZ ;  /* 0x0000001e261072a4 */ /* 0x000fe2000f8e023f */
[----:B------:R-:W-:Y:S01]  /*3d10*/  MOV R7, UR39 ;  /* 0x0000002700077c02 */ /* 0x000fe20008000f00 */
[----:B------:R-:W-:Y:S01]  /*3d20*/  UIMAD UR28, UR38, UR36, URZ ;  /* 0x00000024261c72a4 */ /* 0x000fe2000f8e023f */
[----:B------:R-:W-:Y:S01]  /*3d30*/  MOV R8, UR27 ;  /* 0x0000001b00087c02 */ /* 0x000fe20008000f00 */
[----:B------:R-:W-:Y:S01]  /*3d40*/  UIMAD.WIDE.U32 UR18, UR33, UR30, URZ ;  /* 0x0000001e211272a5 */ /* 0x000fe2000f8e003f */
[----:B------:R-:W-:Y:S01]  /*3d50*/  MOV R21, UR14 ;  /* 0x0000000e00157c02 */ /* 0x000fe20008000f00 */
[----:B------:R-:W-:Y:S01]  /*3d60*/  ULDC.64 UR40, c[0x0][0x208] ;  /* 0x0000820000287ab9 */ /* 0x000fe20000000a00 */
[----:B------:R-:W-:Y:S01]  /*3d70*/  @!P0 IMAD.WIDE.U32 R6, R9, c[0x0][0x1f0], R6 ;  /* 0x00007c0009068a25 */ /* 0x000fe200078e0006 */
[----:B------:R-:W-:Y:S01]  /*3d80*/  UIMAD UR31, UR33, UR31, UR16 ;  /* 0x0000001f211f72a4 */ /* 0x000fe2000f8e0210 */
[----:B------:R-:W-:Y:S01]  /*3d90*/  MOV R9, UR39 ;  /* 0x0000002700097c02 */ /* 0x000fe20008000f00 */
[----:B------:R-:W-:Y:S01]  /*3da0*/  UIMAD UR30, UR33, UR37, UR28 ;  /* 0x00000025211e72a4 */ /* 0x000fe2000f8e021c */
[----:B------:R-:W-:Y:S01]  /*3db0*/  LDS R34, [R71.X4] ;  /* 0x0000000047227984 */ /* 0x000fe20000004800 */
[----:B------:R-:W-:Y:S01]  /*3dc0*/  UIMAD UR28, UR15, UR40, URZ ;  /* 0x000000280f1c72a4 */ /* 0x000fe2000f8e023f */
[----:B------:R-:W-:Y:S01]  /*3dd0*/  CS2R R76, SRZ ;  /* 0x00000000004c7805 */ /* 0x000fe2000001ff00 */
[----:B------:R-:W-:Y:S01]  /*3de0*/  @!P0 IMAD.WIDE.U32 R8, R19, c[0x0][0x200], R8 ;  /* 0x0000800013088a25 */ /* 0x000fe200078e0008 */
[----:B------:R-:W-:Y:S01]  /*3df0*/  UIMAD.WIDE.U32 UR16, UR33, UR36, URZ ;  /* 0x00000024211072a5 */ /* 0x000fe2000f8e003f */
[----:B------:R-:W-:Y:S01]  /*3e00*/  @!P0 IADD3 R7, R7, UR31, RZ ;  /* 0x0000001f07078c10 */ /* 0x000fe2000fffe0ff */
[----:B------:R-:W-:Y:S01]  /*3e10*/  UIMAD UR36, UR14, UR41, UR28 ;  /* 0x000000290e2472a4 */ /* 0x000fe2000f8e021c */
[----:B------:R-:W-:Y:S01]  /*3e20*/  MOV R19, UR14 ;  /* 0x0000000e00137c02 */ /* 0x000fe20008000f00 */
[----:B------:R-:W-:Y:S01]  /*3e30*/  ULDC UR37, c[0x0][0x174] ;  /* 0x00005d0000257ab9 */ /* 0x000fe20000000800 */
[----:B------:R-:W-:Y:S01]  /*3e40*/  @!P0 IADD3 R9, R9, UR30, RZ ;  /* 0x0000001e09098c10 */ /* 0x000fe2000fffe0ff */
[----:B------:R-:W-:Y:S01]  /*3e50*/  ULDC.64 UR28, c[0x0][0x1f8] ;  /* 0x00007e00001c7ab9 */ /* 0x000fe20000000a00 */
[----:B------:R-:W-:Y:S01]  /*3e60*/  LDS R33, [R71.X4+0x4] ;  /* 0x0000040047217984 */ /* 0x000fe20000004800 */
[----:B------:R-:W-:Y:S01]  /*3e70*/  UIADD3 UR17, UR17, UR30, URZ ;  /* 0x0000001e11117290 */ /* 0x000fe2000fffe03f */
[----:B------:R-:W-:Y:S01]  /*3e80*/  @!P0 IMAD.WIDE.U32 R6, R19, c[0x0][0x1f8], R6 ;  /* 0x00007e0013068a25 */ /* 0x000fe200078e0006 */
[----:B------:R-:W-:Y:S01]  /*3e90*/  UIMAD UR32, UR15, UR28, URZ ;  /* 0x0000001c0f2072a4 */ /* 0x000fe2000f8e023f */
[----:B------:R-:W-:Y:S01]  /*3ea0*/  LDS R32, [R71.X4+0x8] ;  /* 0x0000080047207984 */ /* 0x000fe20000004800 */
[----:B------:R-:W-:Y:S01]  /*3eb0*/  UIADD3 UR30, UR6, -UR37, URZ ;  /* 0x80000025061e7290 */ /* 0x000fe2000fffe03f */
[----:B------:R-:W-:Y:S01]  /*3ec0*/  @!P0 IMAD.WIDE.U32 R8, R21, c[0x0][0x208], R8 ;  /* 0x0000820015088a25 */ /* 0x000fe200078e0008 */
[----:B------:R-:W-:Y:S01]  /*3ed0*/  UIADD3 UR19, UR19, UR31, URZ ;  /* 0x0000001f13137290 */ /* 0x000fe2000fffe03f */
[C---:B------:R-:W-:Y:S01]  /*3ee0*/  @!P0 IADD3 R21, P1, R72.reuse, R6, RZ ;  /* 0x0000000648158210 */ /* 0x040fe20007f3e0ff */
[----:B------:R-:W-:Y:S01]  /*3ef0*/  UIMAD UR32, UR14, UR29, UR32 ;  /* 0x0000001d0e2072a4 */ /* 0x000fe2000f8e0220 */
[----:B------:R-:W-:Y:S01]  /*3f00*/  LEA R6, P2, R72, c[0x0][0x258], 0x2 ;  /* 0x0000960048067a11 */ /* 0x000fe200078410ff */
[----:B------:R-:W-:Y:S01]  /*3f10*/  UIMAD.WIDE.U32 UR16, UR14, UR40, UR16 ;  /* 0x000000280e1072a5 */ /* 0x000fe2000f8e0010 */
[----:B------:R-:W-:Y:S01]  /*3f20*/  LDS R31, [R71.X4+0xc] ;  /* 0x00000c00471f7984 */ /* 0x000fe20000004800 */
[----:B------:R-:W-:-:S02]  /*3f30*/  UIMAD UR30, UR30, -0x800, URZ ;  /* 0xfffff8001e1e78a4 */ /* 0x000fc4000f8e023f */
[----:B------:R-:W-:Y:S01]  /*3f40*/  UIMAD.WIDE.U32 UR28, UR14, UR28, UR18 ;  /* 0x0000001c0e1c72a5 */ /* 0x000fe2000f8e0012 */
[C---:B------:R-:W-:Y:S01]  /*3f50*/  @!P0 IADD3.X R22, R141.reuse, UR32, R7, P1, !PT ;  /* 0x000000208d168c10 */ /* 0x040fe20008ffe407 */
[----:B------:R-:W-:Y:S01]  /*3f60*/  UIADD3 UR18, UP1, UR30, UR16, URZ ;  /* 0x000000101e127290 */ /* 0x000fe2000ff3e03f */
[C---:B------:R-:W-:Y:S01]  /*3f70*/  @!P0 IADD3 R19, P1, R72.reuse, R8, RZ ;  /* 0x0000000848138210 */ /* 0x040fe20007f3e0ff */
[----:B------:R-:W-:Y:S01]  /*3f80*/  USHF.R.S32.HI UR31, URZ, 0x1f, UR30 ;  /* 0x0000001f3f1f7899 */ /* 0x000fe2000801141e */
[----:B------:R-:W-:Y:S01]  /*3f90*/  LDS R29, [R71.X4+0x14] ;  /* 0x00001400471d7984 */ /* 0x000fe20000004800 */
[----:B------:R-:W-:Y:S01]  /*3fa0*/  UIADD3 UR19, UP0, UR30, UR28, URZ ;  /* 0x0000001c1e137290 */ /* 0x000fe2000ff1e03f */
[----:B------:R-:W-:Y:S01]  /*3fb0*/  @!P0 IADD3.X R20, R141, UR36, R9, P1, !PT ;  /* 0x000000248d148c10 */ /* 0x000fe20008ffe409 */
[----:B------:R-:W-:Y:S01]  /*3fc0*/  UIADD3.X UR16, UR31, UR36, UR17, UP1, !UPT ;  /* 0x000000241f107290 */ /* 0x000fe20008ffe411 */
[----:B------:R-:W-:Y:S01]  /*3fd0*/  MOV R7, UR18 ;  /* 0x0000001200077c02 */ /* 0x000fe20008000f00 */
[----:B------:R-:W-:Y:S01]  /*3fe0*/  UIADD3.X UR28, UR31, UR32, UR29, UP0, !UPT ;  /* 0x000000201f1c7290 */ /* 0x000fe200087fe41d */
[----:B------:R-:W-:Y:S01]  /*3ff0*/  LEA R8, P1, R72, c[0x0][0x268], 0x2 ;  /* 0x00009a0048087a11 */ /* 0x000fe200078210ff */
[----:B------:R-:W-:Y:S01]  /*4000*/  LDS R92, [R71.X4+0x1c] ;  /* 0x00001c00475c7984 */ /* 0x000fe20000004800 */
[----:B------:R-:W-:-:S02]  /*4010*/  MOV R23, UR19 ;  /* 0x0000001300177c02 */ /* 0x000fc40008000f00 */
[----:B------:R-:W-:Y:S01]  /*4020*/  LEA R6, P4, R7, R6, 0x2 ;  /* 0x0000000607067211 */ /* 0x000fe200078810ff */
[----:B------:R-:W-:Y:S01]  /*4030*/  LDS R90, [R71.X4+0x20] ;  /* 0x00002000475a7984 */ /* 0x000fe20000004800 */
[C-C-:B------:R-:W-:Y:S02]  /*4040*/  LEA.HI.X R9, R72.reuse, c[0x0][0x26c], R141.reuse, 0x2, P1 ;  /* 0x00009b0048097a11 */ /* 0x140fe400008f148d */
[----:B------:R-:W-:Y:S01]  /*4050*/  LEA.HI.X R7, R72, c[0x0][0x25c], R141, 0x2, P2 ;  /* 0x0000970048077a11 */ /* 0x000fe200010f148d */
[----:B------:R-:W-:Y:S01]  /*4060*/  LDS R42, [R71.X4+0x24] ;  /* 0x00002400472a7984 */ /* 0x000fe20000004800 */
[----:B------:R-:W-:Y:S02]  /*4070*/  MOV R30, UR18 ;  /* 0x00000012001e7c02 */ /* 0x000fe40008000f00 */
[----:B------:R-:W-:Y:S01]  /*4080*/  MOV R28, UR28 ;  /* 0x0000001c001c7c02 */ /* 0x000fe20008000f00 */
[----:B------:R-:W-:Y:S01]  /*4090*/  LDS R41, [R71.X4+0x28] ;  /* 0x0000280047297984 */ /* 0x000fe20000004800 */
[----:B------:R-:W-:Y:S01]  /*40a0*/  MOV R25, UR16 ;  /* 0x0000001000197c02 */ /* 0x000fe20008000f00 */
[----:B------:R-:W-:Y:S01]  /*40b0*/  CS2R R78, SRZ ;  /* 0x00000000004e7805 */ /* 0x000fe2000001ff00 */
[----:B------:R-:W-:Y:S01]  /*40c0*/  LEA R8, P2, R23, R8, 0x2 ;  /* 0x0000000817087211 */ /* 0x000fe200078410ff */
[----:B------:R-:W-:Y:S01]  /*40d0*/  CS2R R84, SRZ ;  /* 0x0000000000547805 */ /* 0x000fe2000001ff00 */
[----:B------:R-:W-:Y:S01]  /*40e0*/  @!P0 LEA R24, P1, R21, c[0x0][0x268], 0x2 ;  /* 0x00009a0015188a11 */ /* 0x000fe200078210ff */
[----:B------:R-:W-:Y:S01]  /*40f0*/  HFMA2.MMA R43, -RZ, RZ, 0, 0 ;  /* 0x00000000ff2b7435 */ /* 0x000fe200000001ff */
[----:B------:R-:W-:-:S02]  /*4100*/  @!P0 LEA R26, P3, R19, c[0x0][0x258], 0x2 ;  /* 0x00009600131a8a11 */ /* 0x000fc400078610ff */
[----:B------:R-:W-:Y:S02]  /*4110*/  ISETP.GE.AND P5, PT, R14, UR7, PT ;  /* 0x000000070e007c0c */ /* 0x000fe4000bfa6270 */
[----:B------:R-:W-:Y:S01]  /*4120*/  ISETP.GE.AND P6, PT, R15, UR7, PT ;  /* 0x000000070f007c0c */ /* 0x000fe2000bfc6270 */
[----:B------:R-:W-:Y:S01]  /*4130*/  CS2R R80, SRZ ;  /* 0x0000000000507805 */ /* 0x000fe2000001ff00 */
[----:B------:R-:W-:Y:S01]  /*4140*/  LEA.HI.X R7, R30, R7, R25, 0x2, P4 ;  /* 0x000000071e077211 */ /* 0x000fe200020f1419 */
[----:B------:R-:W-:Y:S01]  /*4150*/  CS2R R82, SRZ ;  /* 0x0000000000527805 */ /* 0x000fe2000001ff00 */
[----:B------:R-:W-:Y:S01]  /*4160*/  LEA.HI.X R9, R23, R9, R28, 0x2, P2 ;  /* 0x0000000917097211 */ /* 0x000fe200010f141c */
[----:B------:R-:W-:Y:S01]  /*4170*/  LDS R30, [R71.X4+0x10] ;  /* 0x00001000471e7984 */ /* 0x000fe20000004800 */
[----:B------:R-:W-:Y:S02]  /*4180*/  @!P0 LEA.HI.X R25, R21, c[0x0][0x26c], R22, 0x2, P1 ;  /* 0x00009b0015198a11 */ /* 0x000fe400008f1416 */
[----:B------:R-:W-:Y:S01]  /*4190*/  MOV R73, RZ ;  /* 0x000000ff00497202 */ /* 0x000fe20000000f00 */
[----:B------:R-:W-:Y:S01]  /*41a0*/  LDS R28, [R71.X4+0x18] ;  /* 0x00001800471c7984 */ /* 0x000fe20000004800 */
[----:B------:R-:W-:Y:S01]  /*41b0*/  @!P0 LEA.HI.X R27, R19, c[0x0][0x25c], R20, 0x2, P3 ;  /* 0x00009700131b8a11 */ /* 0x000fe200018f1414 */
[----:B------:R-:W-:Y:S01]  /*41c0*/  HFMA2.MMA R86, -RZ, RZ, 0, 0 ;  /* 0x00000000ff567435 */ /* 0x000fe200000001ff */
[----:B------:R-:W-:Y:S01]  /*41d0*/  MOV R88, RZ ;  /* 0x000000ff00587202 */ /* 0x000fe20000000f00 */
[----:B------:R-:W-:Y:S01]  /*41e0*/  LDS R23, [R71.X4+0x2c] ;  /* 0x00002c0047177984 */ /* 0x000fe20000004800 */
[----:B------:R-:W-:Y:S01]  /*41f0*/  HFMA2.MMA R105, -RZ, RZ, 0, 0 ;  /* 0x00000000ff697435 */ /* 0x000fe200000001ff */
[----:B------:R-:W-:Y:S01]  /*4200*/  CS2R R106, SRZ ;  /* 0x00000000006a7805 */ /* 0x000fe2000001ff00 */
[----:B------:R-:W-:Y:S01]  /*4210*/  MOV R108, RZ ;  /* 0x000000ff006c7202 */ /* 0x000fe20000000f00 */
[----:B------:R-:W-:Y:S01]  /*4220*/  LDS R22, [R71.X4+0x30] ;  /* 0x0000300047167984 */ /* 0x000fe20000004800 */
[----:B------:R-:W-:Y:S01]  /*4230*/  MOV R139, UR7 ;  /* 0x00000007008b7c02 */ /* 0x000fe20008000f00 */
[----:B------:R-:W-:-:S02]  /*4240*/  ULDC.64 UR28, c[0x0][0x2e8] ;  /* 0x0000ba00001c7ab9 */ /* 0x000fc40000000a00 */
[----:B------:R-:W-:Y:S04]  /*4250*/  LDS R21, [R71.X4+0x34] ;  /* 0x0000340047157984 */ /* 0x000fe80000004800 */
[----:B------:R-:W-:Y:S04]  /*4260*/  LDS R20, [R71.X4+0x38] ;  /* 0x0000380047147984 */ /* 0x000fe80000004800 */
[----:B------:R-:W-:Y:S04]  /*4270*/  LDS R19, [R71.X4+0x3c] ;  /* 0x00003c0047137984 */ /* 0x000fe80000004800 */
[----:B------:R-:W-:Y:S01]  /*4280*/  BAR.SYNC.DEFER_BLOCKING 0x0 ;  /* 0x0000000000007b1d */ /* 0x000fe20000010000 */
[----:B------:R-:W-:-:S13]  /*4290*/  ISETP.GE.AND P1, PT, R18, UR7, PT ;  /* 0x0000000712007c0c */ /* 0x000fda000bf26270 */
[----:B------:R-:W2:Y:S01]  /*42a0*/  @!P1 LDG.E R78, [R8.64+-0x1f00] ;  /* 0xffe10022084e9981 */ /* 0x000ea2000c1e1900 */
[----:B------:R-:W-:Y:S02]  /*42b0*/  ISETP.GE.AND P1, PT, R13, UR7, PT ;  /* 0x000000070d007c0c */ /* 0x000fe4000bf26270 */
[----:B------:R-:W-:Y:S01]  /*42c0*/  ISETP.GE.AND P2, PT, R16, UR7, PT ;  /* 0x0000000710007c0c */ /* 0x000fe2000bf46270 */
[----:B------:R0:W3:Y:S01]  /*42d0*/  @!P0 LDG.E R76, [R24.64] ;  /* 0x00000022184c8981 */ /* 0x0000e2000c1e1900 */
[----:B------:R-:W-:Y:S02]  /*42e0*/  ISETP.GE.AND P3, PT, R40, UR7, PT ;  /* 0x0000000728007c0c */ /* 0x000fe4000bf66270 */
[----:B------:R-:W-:Y:S01]  /*42f0*/  ISETP.GE.AND P4, PT, R17, UR7, PT ;  /* 0x0000000711007c0c */ /* 0x000fe2000bf86270 */
[----:B------:R-:W4:Y:S04]  /*4300*/  @!P5 LDG.E R82, [R8.64+-0x1d00] ;  /* 0xffe300220852d981 */ /* 0x000f28000c1e1900 */
[----:B------:R-:W5:Y:S04]  /*4310*/  @!P6 LDG.E R77, [R8.64+-0x1d80] ;  /* 0xffe28022084de981 */ /* 0x000f68000c1e1900 */
[----:B------:R-:W2:Y:S01]  /*4320*/  @!P1 LDG.E R79, [R8.64+-0x1c80] ;  /* 0xffe38022084f9981 */ /* 0x000ea2000c1e1900 */
[----:B------:R-:W-:Y:S01]  /*4330*/  ISETP.GE.AND P1, PT, R12, UR7, PT ;  /* 0x000000070c007c0c */ /* 0x000fe2000bf26270 */
[----:B0-----:R-:W-:-:S02]  /*4340*/  CS2R R24, SRZ ;  /* 0x0000000000187805 */ /* 0x001fc4000001ff00 */
[----:B------:R-:W2:Y:S04]  /*4350*/  @!P2 LDG.E R80, [R8.64+-0x1e00] ;  /* 0xffe200220850a981 */ /* 0x000ea8000c1e1900 */
[----:B------:R-:W2:Y:S04]  /*4360*/  @!P3 LDG.E R43, [R8.64+-0x1f80] ;  /* 0xffe08022082bb981 */ /* 0x000ea8000c1e1900 */
[----:B------:R-:W4:Y:S04]  /*4370*/  @!P4 LDG.E R73, [R8.64+-0x1e80] ;  /* 0xffe180220849c981 */ /* 0x000f28000c1e1900 */
[----:B------:R-:W4:Y:S01]  /*4380*/  @!P1 LDG.E R84, [R8.64+-0x1c00] ;  /* 0xffe4002208549981 */ /* 0x000f22000c1e1900 */
        /* <DEDUP_REMOVED lines=18> */
[----:B------:R-:W-:Y:S04]  /*44b0*/  STS [R155.X4+0x100], R78 ;  /* 0x0001004e9b007388 */ /* 0x000fe80000004800 */
[----:B----4-:R-:W-:Y:S04]  /*44c0*/  STS [R154.X4+0x180], R73 ;  /* 0x000180499a007388 */ /* 0x010fe80000004800 */
[----:B------:R-:W-:Y:S04]  /*44d0*/  STS [R153.X4+0x200], R80 ;  /* 0x0002005099007388 */ /* 0x000fe80000004800 */
[----:B-----5:R-:W-:Y:S04]  /*44e0*/  STS [R152.X4+0x280], R77 ;  /* 0x0002804d98007388 */ /* 0x020fe80000004800 */
[----:B------:R-:W-:Y:S04]  /*44f0*/  STS [R151.X4+0x300], R82 ;  /* 0x0003005297007388 */ /* 0x000fe80000004800 */
[----:B------:R0:W-:Y:S04]  /*4500*/  STS [R150.X4+0x380], R79 ;  /* 0x0003804f96007388 */ /* 0x0001e80000004800 */
[----:B------:R-:W-:Y:S04]  /*4510*/  STS [R149.X4+0x400], R84 ;  /* 0x0004005495007388 */ /* 0x000fe80000004800 */
[----:B------:R1:W-:Y:S04]  /*4520*/  STS [R148.X4+0x480], R81 ;  /* 0x0004805194007388 */ /* 0x0003e80000004800 */
[----:B------:R-:W-:Y:S04]  /*4530*/  STS [R147.X4+0x500], R24 ;  /* 0x0005001893007388 */ /* 0x000fe80000004800 */
[----:B------:R-:W-:Y:S04]  /*4540*/  STS [R146.X4+0x580], R25 ;  /* 0x0005801992007388 */ /* 0x000fe80000004800 */
[----:B------:R-:W-:Y:S04]  /*4550*/  STS [R145.X4+0x600], R86 ;  /* 0x0006005691007388 */ /* 0x000fe80000004800 */
[----:B------:R2:W-:Y:S04]  /*4560*/  STS [R144.X4+0x680], R83 ;  /* 0x0006805390007388 */ /* 0x0005e80000004800 */
[----:B------:R-:W-:Y:S04]  /*4570*/  STS [R143.X4+0x700], R88 ;  /* 0x000700588f007388 */ /* 0x000fe80000004800 */
[----:B------:R3:W-:Y:S01]  /*4580*/  STS [R142.X4+0x780], R85 ;  /* 0x000780558e007388 */ /* 0x0007e20000004800 */
[----:B------:R-:W-:-:S06]  /*4590*/  NOP ;  /* 0x0000000000007918 */ /* 0x000fcc0000000000 */
[----:B------:R-:W4:Y:S04]  /*45a0*/  LDS R91, [R71.X4] ;  /* 0x00000000475b7984 */ /* 0x000f280000004800 */
[----:B------:R-:W2:Y:S04]  /*45b0*/  LDS R132, [R71.X4+0x4] ;  /* 0x0000040047847984 */ /* 0x000ea80000004800 */
[----:B------:R-:W-:Y:S04]  /*45c0*/  LDS R104, [R71.X4+0x8] ;  /* 0x0000080047687984 */ /* 0x000fe80000004800 */
[----:B------:R-:W-:Y:S04]  /*45d0*/  LDS R93, [R71.X4+0xc] ;  /* 0x00000c00475d7984 */ /* 0x000fe80000004800 */
[----:B------:R-:W-:Y:S04]  /*45e0*/  LDS R94, [R71.X4+0x10] ;  /* 0x00001000475e7984 */ /* 0x000fe80000004800 */
[----:B------:R-:W0:Y:S04]  /*45f0*/  LDS R95, [R71.X4+0x14] ;  /* 0x00001400475f7984 */ /* 0x000e280000004800 */
[----:B------:R-:W-:Y:S04]  /*4600*/  LDS R103, [R71.X4+0x18] ;  /* 0x0000180047677984 */ /* 0x000fe80000004800 */
[----:B------:R-:W-:Y:S04]  /*4610*/  LDS R102, [R71.X4+0x1c] ;  /* 0x00001c0047667984 */ /* 0x000fe80000004800 */
[----:B------:R-:W2:Y:S04]  /*4620*/  LDS R101, [R71.X4+0x20] ;  /* 0x0000200047657984 */ /* 0x000ea80000004800 */
[----:B------:R-:W2:Y:S04]  /*4630*/  LDS R100, [R71.X4+0x24] ;  /* 0x0000240047647984 */ /* 0x000ea80000004800 */
[----:B------:R-:W2:Y:S04]  /*4640*/  LDS R99, [R71.X4+0x28] ;  /* 0x0000280047637984 */ /* 0x000ea80000004800 */
[----:B------:R-:W-:Y:S04]  /*4650*/  LDS R98, [R71.X4+0x2c] ;  /* 0x00002c0047627984 */ /* 0x000fe80000004800 */
[----:B------:R-:W-:Y:S04]  /*4660*/  LDS R97, [R71.X4+0x30] ;  /* 0x0000300047617984 */ /* 0x000fe80000004800 */
[----:B------:R-:W-:Y:S04]  /*4670*/  LDS R96, [R71.X4+0x34] ;  /* 0x0000340047607984 */ /* 0x000fe80000004800 */
[----:B------:R-:W-:Y:S04]  /*4680*/  LDS R25, [R71.X4+0x38] ;  /* 0x0000380047197984 */ /* 0x000fe80000004800 */
[----:B------:R-:W-:Y:S04]  /*4690*/  LDS R24, [R71.X4+0x3c] ;  /* 0x00003c0047187984 */ /* 0x000fe80000004800 */
[----:B------:R-:W-:Y:S01]  /*46a0*/  BAR.SYNC.DEFER_BLOCKING 0x0 ;  /* 0x0000000000007b1d */ /* 0x000fe20000010000 */
[----:B0-----:R-:W-:Y:S01]  /*46b0*/  CS2R R78, SRZ ;  /* 0x00000000004e7805 */ /* 0x001fe2000001ff00 */
[----:B-1----:R-:W-:-:S05]  /*46c0*/  CS2R R80, SRZ ;  /* 0x0000000000507805 */ /* 0x002fca000001ff00 */
[----:B------:R0:W5:Y:S01]  /*46d0*/  @!P0 LDG.E R78, [R26.64] ;  /* 0x000000221a4e8981 */ /* 0x000162000c1e1900 */
[----:B------:R-:W-:-:S03]  /*46e0*/  ISETP.GE.AND P0, PT, R17, UR7, PT ;  /* 0x0000000711007c0c */ /* 0x000fc6000bf06270 */
[----:B------:R1:W5:Y:S01]  /*46f0*/  @!P1 LDG.E R79, [R6.64+-0x1f80] ;  /* 0xffe08022064f9981 */ /* 0x000362000c1e1900 */
[----:B------:R-:W-:Y:S01]  /*4700*/  ISETP.GE.AND P1, PT, R18, UR7, PT ;  /* 0x0000000712007c0c */ /* 0x000fe2000bf26270 */
[----:B--2---:R-:W-:Y:S01]  /*4710*/  CS2R R82, SRZ ;  /* 0x0000000000527805 */ /* 0x004fe2000001ff00 */
[----:B---3--:R-:W-:Y:S01]  /*4720*/  CS2R R84, SRZ ;  /* 0x0000000000547805 */ /* 0x008fe2000001ff00 */
[----:B------:R-:W-:Y:S01]  /*4730*/  MOV R86, RZ ;  /* 0x000000ff00567202 */ /* 0x000fe20000000f00 */
[----:B------:R1:W2:Y:S04]  /*4740*/  @!P3 LDG.E R106, [R6.64+-0x1a00] ;  /* 0xffe60022066ab981 */ /* 0x0002a8000c1e1900 */
[----:B------:R1:W3:Y:S04]  /*4750*/  @!P4 LDG.E R105, [R6.64+-0x1980] ;  /* 0xffe680220669c981 */ /* 0x0002e8000c1e1900 */
[----:B------:R1:W2:Y:S01]  /*4760*/  @!P0 LDG.E R81, [R6.64+-0x1e80] ;  /* 0xffe1802206518981 */ /* 0x0002a2000c1e1900 */
[----:B------:R-:W-:-:S03]  /*4770*/  ISETP.GE.AND P0, PT, R15, UR7, PT ;  /* 0x000000070f007c0c */ /* 0x000fc6000bf06270 */
[----:B------:R1:W2:Y:S01]  /*4780*/  @!P1 LDG.E R80, [R6.64+-0x1f00] ;  /* 0xffe1002206509981 */ /* 0x0002a2000c1e1900 */
[----:B------:R-:W-:Y:S01]  /*4790*/  ISETP.GE.AND P1, PT, R16, UR7, PT ;  /* 0x0000000710007c0c */ /* 0x000fe2000bf26270 */
[----:B0-----:R-:W-:Y:S02]  /*47a0*/  CS2R R26, SRZ ;  /* 0x00000000001a7805 */ /* 0x001fe4000001ff00 */
[----:B------:R1:W3:Y:S04]  /*47b0*/  @!P5 LDG.E R108, [R6.64+-0x1900] ;  /* 0xffe70022066cd981 */ /* 0x0002e8000c1e1900 */
[----:B------:R1:W3:Y:S04]  /*47c0*/  @!P6 LDG.E R107, [R6.64+-0x1880] ;  /* 0xffe78022066be981 */ /* 0x0002e8000c1e1900 */
[----:B------:R1:W3:Y:S01]  /*47d0*/  @!P0 LDG.E R83, [R6.64+-0x1d80] ;  /* 0xffe2802206538981 */ /* 0x0002e2000c1e1900 */
[----:B------:R-:W-:-:S03]  /*47e0*/  ISETP.GE.AND P0, PT, R13, UR7, PT ;  /* 0x000000070d007c0c */ /* 0x000fc6000bf06270 */
[----:B------:R1:W3:Y:S01]  /*47f0*/  @!P1 LDG.E R82, [R6.64+-0x1e00] ;  /* 0xffe2002206529981 */ /* 0x0002e2000c1e1900 */
[----:B------:R-:W-:-:S09]  /*4800*/  ISETP.GE.AND P1, PT, R14, UR7, PT ;  /* 0x000000070e007c0c */ /* 0x000fd2000bf26270 */
[----:B------:R1:W3:Y:S01]  /*4810*/  @!P0 LDG.E R27, [R6.64+-0x1c80] ;  /* 0xffe38022061b8981 */ /* 0x0002e2000c1e1900 */
[----:B------:R-:W-:-:S03]  /*4820*/  ISETP.GE.AND P0, PT, R11, UR7, PT ;  /* 0x000000070b007c0c */ /* 0x000fc6000bf06270 */
[----:B------:R1:W3:Y:S01]  /*4830*/  @!P1 LDG.E R26, [R6.64+-0x1d00] ;  /* 0xffe30022061a9981 */ /* 0x0002e2000c1e1900 */
[----:B------:R-:W-:Y:S01]  /*4840*/  ISETP.NE.AND P1, PT, R87, RZ, PT ;  /* 0x000000ff5700720c */ /* 0x000fe20003f25270 */
[----:B------:R-:W-:-:S08]  /*4850*/  HFMA2.MMA R87, -RZ, RZ, 0, 0 ;  /* 0x00000000ff577435 */ /* 0x000fd000000001ff */
[----:B------:R1:W3:Y:S01]  /*4860*/  @!P0 LDG.E R85, [R6.64+-0x1b80] ;  /* 0xffe4802206558981 */ /* 0x0002e2000c1e1900 */
[----:B------:R-:W-:-:S03]  /*4870*/  ISETP.GE.AND P0, PT, R12, UR7, PT ;  /* 0x000000070c007c0c */ /* 0x000fc6000bf06270 */
[----:B------:R1:W3:Y:S04]  /*4880*/  @!P1 LDG.E R86, [R6.64+-0x1b00] ;  /* 0xffe5002206569981 */ /* 0x0002e8000c1e1900 */
[----:B------:R1:W3:Y:S06]  /*4890*/  @!P2 LDG.E R87, [R6.64+-0x1a80] ;  /* 0xffe580220657a981 */ /* 0x0002ec000c1e1900 */
[----:B------:R1:W3:Y:S01]  /*48a0*/  @!P0 LDG.E R84, [R6.64+-0x1c00] ;  /* 0xffe4002206548981 */ /* 0x0002e2000c1e1900 */
[----:B----4-:R-:W-:-:S04]  /*48b0*/  FMUL.FTZ R8, R91, -1.4426950216293334961 ;  /* 0xbfb8aa3b5b087820 */ /* 0x010fc80000410000 */
[----:B------:R-:W0:Y:S01]  /*48c0*/  MUFU.EX2 R88, R8 ;  /* 0x0000000800587308 */ /* 0x000e220000000800 */
[----:B------:R-:W-:Y:S02]  /*48d0*/  FMUL.FTZ R9, R132, -1.4426950216293334961 ;  /* 0xbfb8aa3b84097820 */ /* 0x000fe40000410000 */
[----:B-1----:R-:W-:-:S05]  /*48e0*/  FMUL.FTZ R6, R95, -1.4426950216293334961 ;  /* 0xbfb8aa3b5f067820 */ /* 0x002fca0000410000 */
[----:B------:R-:W1:Y:S08]  /*48f0*/  MUFU.EX2 R89, R9 ;  /* 0x0000000900597308 */ /* 0x000e700000000800 */
[----:B------:R0:W-:Y:S02]  /*4900*/  MUFU.EX2 R112, R6 ;  /* 0x0000000600707308 */ /* 0x0001e40000000800 */
[----:B0-----:R-:W-:-:S02]  /*4910*/  FADD.FTZ R6, R88, 1 ;  /* 0x3f80000058067421 */ /* 0x001fc40000010000 */
[----:B-1----:R-:W-:Y:S02]  /*4920*/  FADD.FTZ R137, R89, 1 ;  /* 0x3f80000059897421 */ /* 0x002fe40000010000 */
[----:B------:R-:W-:Y:S02]  /*4930*/  FMUL.FTZ R111, R94, -1.4426950216293334961 ;  /* 0xbfb8aa3b5e6f7820 */ /* 0x000fe40000410000 */
[----:B------:R-:W-:Y:S02]  /*4940*/  FMUL.FTZ R73, R93, -1.4426950216293334961 ;  /* 0xbfb8aa3b5d497820 */ /* 0x000fe40000410000 */
[----:B------:R-:W-:Y:S02]  /*4950*/  FMUL.FTZ R43, R104, -1.4426950216293334961 ;  /* 0xbfb8aa3b682b7820 */ /* 0x000fe40000410000 */
[----:B------:R-:W0:Y:S01]  /*4960*/  MUFU.EX2 R111, R111 ;  /* 0x0000006f006f7308 */ /* 0x000e220000000800 */
[----:B------:R-:W-:-:S07]  /*4970*/  FMUL.FTZ R77, R101, -1.4426950216293334961 ;  /* 0xbfb8aa3b654d7820 */ /* 0x000fce0000410000 */
[----:B------:R-:W1:Y:S08]  /*4980*/  MUFU.EX2 R110, R73 ;  /* 0x00000049006e7308 */ /* 0x000e700000000800 */
[----:B------:R-:W-:Y:S01]  /*4990*/  MUFU.RCP R137, R137 ;  /* 0x0000008900897308 */ /* 0x000fe20000001000 */
[----:B------:R-:W-:-:S07]  /*49a0*/  FMUL.FTZ R7, R103, -1.4426950216293334961 ;  /* 0xbfb8aa3b67077820 */ /* 0x000fce0000410000 */
[----:B------:R-:W4:Y:S01]  /*49b0*/  MUFU.EX2 R109, R43 ;  /* 0x0000002b006d7308 */ /* 0x000f220000000800 */
[----:B------:R-:W-:Y:S02]  /*49c0*/  FMUL.FTZ R76, R100, -1.4426950216293334961 ;  /* 0xbfb8aa3b644c7820 */ /* 0x000fe40000410000 */
[----:B0-----:R-:W-:-:S05]  /*49d0*/  FADD.FTZ R111, R111, 1 ;  /* 0x3f8000006f6f7421 */ /* 0x001fca0000010000 */
[----:B------:R-:W0:Y:S01]  /*49e0*/  MUFU.EX2 R77, R77 ;  /* 0x0000004d004d7308 */ /* 0x000e220000000800 */
[----:B------:R-:W-:Y:S02]  /*49f0*/  FMUL.FTZ R8, R102, -1.4426950216293334961 ;  /* 0xbfb8aa3b66087820 */ /* 0x000fe40000410000 */
[----:B-1----:R-:W-:-:S05]  /*4a00*/  FADD.FTZ R110, R110, 1 ;  /* 0x3f8000006e6e7421 */ /* 0x002fca0000010000 */
[----:B------:R-:W1:Y:S01]  /*4a10*/  MUFU.EX2 R113, R7 ;  /* 0x0000000700717308 */ /* 0x000e620000000800 */
[----:B----4-:R-:W-:-:S07]  /*4a20*/  FADD.FTZ R109, R109, 1 ;  /* 0x3f8000006d6d7421 */ /* 0x010fce0000010000 */
[----:B------:R-:W4:Y:S08]  /*4a30*/  MUFU.RCP R6, R6 ;  /* 0x0000000600067308 */ /* 0x000f300000001000 */
[----:B------:R-:W0:Y:S08]  /*4a40*/  MUFU.RCP R134, R111 ;  /* 0x0000006f00867308 */ /* 0x000e300000001000 */
[----:B------:R-:W0:Y:S08]  /*4a50*/  MUFU.EX2 R114, R8 ;  /* 0x0000000800727308 */ /* 0x000e300000000800 */
[----:B------:R-:W0:Y:S08]  /*4a60*/  MUFU.EX2 R76, R76 ;  /* 0x0000004c004c7308 */ /* 0x000e300000000800 */
[----:B------:R-:W0:Y:S08]  /*4a70*/  MUFU.RCP R135, R110 ;  /* 0x0000006e00877308 */ /* 0x000e300000001000 */
[----:B------:R-:W0:Y:S01]  /*4a80*/  MUFU.RCP R136, R109 ;  /* 0x0000006d00887308 */ /* 0x000e220000001000 */
[----:B------:R-:W-:-:S02]  /*4a90*/  FADD.FTZ R112, R112, 1 ;  /* 0x3f80000070707421 */ /* 0x000fc40000010000 */
[----:B------:R-:W-:-:S05]  /*4aa0*/  FMUL.FTZ R73, R99, -1.4426950216293334961 ;  /* 0xbfb8aa3b63497820 */ /* 0x000fca0000410000 */
[----:B------:R-:W0:Y:S08]  /*4ab0*/  MUFU.RCP R133, R112 ;  /* 0x0000007000857308 */ /* 0x000e300000001000 */
[----:B------:R-:W-:Y:S01]  /*4ac0*/  MUFU.EX2 R73, R73 ;  /* 0x0000004900497308 */ /* 0x000fe20000000800 */
[----:B-----5:R-:W-:Y:S04]  /*4ad0*/  STS [R157.X4], R78 ;  /* 0x0000004e9d007388 */ /* 0x020fe80000004800 */
[----:B------:R5:W-:Y:S04]  /*4ae0*/  STS [R156.X4+0x80], R79 ;  /* 0x0000804f9c007388 */ /* 0x000be80000004800 */
[----:B--2---:R-:W-:Y:S04]  /*4af0*/  STS [R155.X4+0x100], R80 ;  /* 0x000100509b007388 */ /* 0x004fe80000004800 */
[----:B------:R-:W-:Y:S04]  /*4b00*/  STS [R154.X4+0x180], R81 ;  /* 0x000180519a007388 */ /* 0x000fe80000004800 */
[----:B---3--:R-:W-:Y:S04]  /*4b10*/  STS [R153.X4+0x200], R82 ;  /* 0x0002005299007388 */ /* 0x008fe80000004800 */
        /* <DEDUP_REMOVED lines=10> */
[----:B------:R-:W-:Y:S01]  /*4bc0*/  STS [R142.X4+0x780], R107 ;  /* 0x0007806b8e007388 */ /* 0x000fe20000004800 */
[----:B------:R-:W-:-:S06]  /*4bd0*/  NOP ;  /* 0x0000000000007918 */ /* 0x000fcc0000000000 */
[----:B------:R-:W2:Y:S04]  /*4be0*/  LDS R88, [R71.X4+0x4] ;  /* 0x0000040047587984 */ /* 0x000ea80000004800 */
[----:B------:R-:W3:Y:S04]  /*4bf0*/  LDS R89, [R71.X4] ;  /* 0x0000000047597984 */ /* 0x000ee80000004800 */
[----:B------:R-:W1:Y:S04]  /*4c00*/  LDS R86, [R71.X4+0xc] ;  /* 0x00000c0047567984 */ /* 0x000e680000004800 */
[----:B------:R-:W3:Y:S04]  /*4c10*/  LDS R87, [R71.X4+0x8] ;  /* 0x0000080047577984 */ /* 0x000ee80000004800 */
[----:B------:R-:W3:Y:S04]  /*4c20*/  LDS R85, [R71.X4+0x10] ;  /* 0x0000100047557984 */ /* 0x000ee80000004800 */
[----:B------:R-:W3:Y:S01]  /*4c30*/  LDS R83, [R71.X4+0x18] ;  /* 0x0000180047537984 */ /* 0x000ee20000004800 */
[----:B-----5:R-:W-:-:S03]  /*4c40*/  FADD.FTZ R79, -R137, 1 ;  /* 0x3f800000894f7421 */ /* 0x020fc60000010100 */
[----:B------:R-:W5:Y:S01]  /*4c50*/  LDS R84, [R71.X4+0x14] ;  /* 0x0000140047547984 */ /* 0x000f620000004800 */
[----:B------:R-:W-:-:S03]  /*4c60*/  FFMA.FTZ R79, R132, R79, 1 ;  /* 0x3f800000844f7423 */ /* 0x000fc6000001004f */
[----:B------:R-:W5:Y:S01]  /*4c70*/  LDS R82, [R71.X4+0x1c] ;  /* 0x00001c0047527984 */ /* 0x000f620000004800 */
[----:B0-----:R-:W-:-:S03]  /*4c80*/  FADD.FTZ R105, R77, 1 ;  /* 0x3f8000004d697421 */ /* 0x001fc60000010000 */
[----:B------:R-:W-:Y:S01]  /*4c90*/  LDS R81, [R71.X4+0x20] ;  /* 0x0000200047517984 */ /* 0x000fe20000004800 */
[----:B--2---:R-:W-:-:S04]  /*4ca0*/  FMUL.FTZ R80, R33, R88 ;  /* 0x0000005821507220 */ /* 0x004fc80000410000 */
[----:B------:R-:W-:-:S04]  /*4cb0*/  FMUL.FTZ R80, R137, R80 ;  /* 0x0000005089507220 */ /* 0x000fc80000410000 */
[----:B------:R-:W-:Y:S02]  /*4cc0*/  FMUL.FTZ R116, R80, R79 ;  /* 0x0000004f50747220 */ /* 0x000fe40000410000 */
[----:B------:R-:W0:Y:S01]  /*4cd0*/  LDS R80, [R71.X4+0x24] ;  /* 0x0000240047507984 */ /* 0x000e220000004800 */
[----:B-1----:R-:W-:Y:S02]  /*4ce0*/  FADD.FTZ R26, R113, 1 ;  /* 0x3f800000711a7421 */ /* 0x002fe40000010000 */
[----:B----4-:R-:W-:Y:S02]  /*4cf0*/  FADD.FTZ R78, -R6, 1 ;  /* 0x3f800000064e7421 */ /* 0x010fe40000010100 */
[----:B---3--:R-:W-:Y:S02]  /*4d00*/  FMUL.FTZ R77, R34, R89 ;  /* 0x00000059224d7220 */ /* 0x008fe40000410000 */
[----:B------:R-:W-:Y:S02]  /*4d10*/  FFMA.FTZ R78, R91, R78, 1 ;  /* 0x3f8000005b4e7423 */ /* 0x000fe4000001004e */
[----:B------:R-:W-:Y:S01]  /*4d20*/  FMUL.FTZ R77, R6, R77 ;  /* 0x0000004d064d7220 */ /* 0x000fe20000410000 */
[----:B------:R-:W1:Y:S01]  /*4d30*/  MUFU.RCP R26, R26 ;  /* 0x0000001a001a7308 */ /* 0x000e620000001000 */
[----:B------:R-:W-:-:S02]  /*4d40*/  FADD.FTZ R79, -R134, 1 ;  /* 0x3f800000864f7421 */ /* 0x000fc40000010100 */
[----:B------:R-:W-:Y:S02]  /*4d50*/  FADD.FTZ R27, R114, 1 ;  /* 0x3f800000721b7421 */ /* 0x000fe40000010000 */
[----:B------:R-:W-:Y:S02]  /*4d60*/  FADD.FTZ R106, R76, 1 ;  /* 0x3f8000004c6a7421 */ /* 0x000fe40000010000 */
[----:B------:R-:W-:Y:S02]  /*4d70*/  FMUL.FTZ R114, R77, R78 ;  /* 0x0000004e4d727220 */ /* 0x000fe40000410000 */
[----:B------:R-:W-:Y:S02]  /*4d80*/  FADD.FTZ R76, -R135, 1 ;  /* 0x3f800000874c7421 */ /* 0x000fe40000010100 */
[----:B------:R-:W-:Y:S02]  /*4d90*/  FADD.FTZ R77, -R136, 1 ;  /* 0x3f800000884d7421 */ /* 0x000fe40000010100 */
[----:B------:R-:W-:-:S02]  /*4da0*/  FFMA.FTZ R122, R94, R79, 1 ;  /* 0x3f8000005e7a7423 */ /* 0x000fc4000001004f */
[----:B------:R-:W2:Y:S01]  /*4db0*/  LDS R79, [R71.X4+0x28] ;  /* 0x00002800474f7984 */ /* 0x000ea20000004800 */
[----:B------:R-:W-:Y:S01]  /*4dc0*/  FFMA.FTZ R107, R93, R76, 1 ;  /* 0x3f8000005d6b7423 */ /* 0x000fe2000001004c */
[----:B------:R-:W3:Y:S01]  /*4dd0*/  MUFU.RCP R27, R27 ;  /* 0x0000001b001b7308 */ /* 0x000ee20000001000 */
[----:B------:R-:W-:Y:S02]  /*4de0*/  FFMA.FTZ R118, R104, R77, 1 ;  /* 0x3f80000068767423 */ /* 0x000fe4000001004d */
[----:B------:R-:W-:Y:S02]  /*4df0*/  FMUL.FTZ R76, R31, R86 ;  /* 0x000000561f4c7220 */ /* 0x000fe40000410000 */
[----:B------:R-:W-:Y:S02]  /*4e00*/  FMUL.FTZ R77, R32, R87 ;  /* 0x00000057204d7220 */ /* 0x000fe40000410000 */
[----:B------:R-:W-:Y:S02]  /*4e10*/  FMUL.FTZ R76, R135, R76 ;  /* 0x0000004c874c7220 */ /* 0x000fe40000410000 */
[----:B------:R-:W-:-:S02]  /*4e20*/  FMUL.FTZ R43, R98, -1.4426950216293334961 ;  /* 0xbfb8aa3b622b7820 */ /* 0x000fc40000410000 */
[----:B------:R-:W-:Y:S01]  /*4e30*/  FMUL.FTZ R77, R136, R77 ;  /* 0x0000004d884d7220 */ /* 0x000fe20000410000 */
[----:B------:R-:W4:Y:S01]  /*4e40*/  MUFU.RCP R105, R105 ;  /* 0x0000006900697308 */ /* 0x000f220000001000 */
[----:B------:R-:W-:Y:S02]  /*4e50*/  FMUL.FTZ R109, R30, R85 ;  /* 0x000000551e6d7220 */ /* 0x000fe40000410000 */
[----:B------:R-:W-:Y:S02]  /*4e60*/  FMUL.FTZ R120, R76, R107 ;  /* 0x0000006b4c787220 */ /* 0x000fe40000410000 */
[----:B------:R-:W-:Y:S02]  /*4e70*/  FMUL.FTZ R118, R77, R118 ;  /* 0x000000764d767220 */ /* 0x000fe40000410000 */
[----:B------:R-:W-:Y:S01]  /*4e80*/  FADD.FTZ R76, -R133, 1 ;  /* 0x3f800000854c7421 */ /* 0x000fe20000010100 */
[----:B------:R-:W0:Y:S01]  /*4e90*/  MUFU.RCP R106, R106 ;  /* 0x0000006a006a7308 */ /* 0x000e220000001000 */
[----:B-1----:R-:W-:-:S02]  /*4ea0*/  FADD.FTZ R78, -R26, 1 ;  /* 0x3f8000001a4e7421 */ /* 0x002fc40000010100 */
[----:B------:R-:W-:Y:S02]  /*4eb0*/  FMUL.FTZ R77, R28, R83 ;  /* 0x000000531c4d7220 */ /* 0x000fe40000410000 */
[----:B------:R-:W-:Y:S02]  /*4ec0*/  FMUL.FTZ R9, R97, -1.4426950216293334961 ;  /* 0xbfb8aa3b61097820 */ /* 0x000fe40000410000 */
[----:B------:R-:W-:Y:S01]  /*4ed0*/  FMUL.FTZ R109, R134, R109 ;  /* 0x0000006d866d7220 */ /* 0x000fe20000410000 */
[----:B------:R-:W1:Y:S01]  /*4ee0*/  MUFU.EX2 R43, R43 ;  /* 0x0000002b002b7308 */ /* 0x000e620000000800 */
[----:B------:R-:W-:Y:S02]  /*4ef0*/  FADD.FTZ R107, R73, 1 ;  /* 0x3f800000496b7421 */ /* 0x000fe40000010000 */
[----:B------:R-:W-:Y:S02]  /*4f00*/  FFMA.FTZ R73, R95, R76, 1 ;  /* 0x3f8000005f497423 */ /* 0x000fe4000001004c */
[----:B------:R-:W-:-:S02]  /*4f10*/  FFMA.FTZ R126, R103, R78, 1 ;  /* 0x3f800000677e7423 */ /* 0x000fc4000001004e */
[----:B-----5:R-:W-:Y:S01]  /*4f20*/  FMUL.FTZ R76, R29, R84 ;  /* 0x000000541d4c7220 */ /* 0x020fe20000410000 */
[----:B------:R-:W5:Y:S01]  /*4f30*/  LDS R78, [R71.X4+0x2c] ;  /* 0x00002c00474e7984 */ /* 0x000f620000004800 */
[----:B------:R-:W-:Y:S02]  /*4f40*/  FMUL.FTZ R77, R26, R77 ;  /* 0x0000004d1a4d7220 */ /* 0x000fe40000410000 */
[----:B------:R-:W-:Y:S01]  /*4f50*/  FMUL.FTZ R122, R109, R122 ;  /* 0x0000007a6d7a7220 */ /* 0x000fe20000410000 */
[----:B------:R-:W0:Y:S01]  /*4f60*/  MUFU.EX2 R9, R9 ;  /* 0x0000000900097308 */ /* 0x000e220000000800 */
[----:B---3--:R-:W-:Y:S02]  /*4f70*/  FADD.FTZ R109, -R27, 1 ;  /* 0x3f8000001b6d7421 */ /* 0x008fe40000010100 */
[----:B------:R-:W-:Y:S02]  /*4f80*/  FMUL.FTZ R108, R92, R82 ;  /* 0x000000525c6c7220 */ /* 0x000fe40000410000 */
[----:B------:R-:W-:-:S02]  /*4f90*/  FMUL.FTZ R76, R133, R76 ;  /* 0x0000004c854c7220 */ /* 0x000fc40000410000 */
[----:B------:R-:W-:Y:S02]  /*4fa0*/  FMUL.FTZ R126, R77, R126 ;  /* 0x0000007e4d7e7220 */ /* 0x000fe40000410000 */
[----:B------:R-:W-:Y:S01]  /*4fb0*/  FFMA.FTZ R109, R102, R109, 1 ;  /* 0x3f800000666d7423 */ /* 0x000fe2000001006d */
[----:B------:R-:W3:Y:S01]  /*4fc0*/  LDS R77, [R71.X4+0x30] ;  /* 0x00003000474d7984 */ /* 0x000ee20000004800 */
[----:B------:R-:W-:Y:S01]  /*4fd0*/  FMUL.FTZ R108, R27, R108 ;  /* 0x0000006c1b6c7220 */ /* 0x000fe20000410000 */
[----:B------:R-:W1:Y:S01]  /*4fe0*/  MUFU.RCP R107, R107 ;  /* 0x0000006b006b7308 */ /* 0x000e620000001000 */
[----:B------:R-:W-:Y:S02]  /*4ff0*/  FMUL.FTZ R8, R96, -1.4426950216293334961 ;  /* 0xbfb8aa3b60087820 */ /* 0x000fe40000410000 */
[----:B------:R-:W-:Y:S02]  /*5000*/  FMUL.FTZ R124, R76, R73 ;  /* 0x000000494c7c7220 */ /* 0x000fe40000410000 */
[----:B------:R-:W-:Y:S01]  /*5010*/  FMUL.FTZ R128, R108, R109 ;  /* 0x0000006d6c807220 */ /* 0x000fe20000410000 */
[----:B------:R-:W3:Y:S01]  /*5020*/  LDS R76, [R71.X4+0x34] ;  /* 0x00003400474c7984 */ /* 0x000ee20000004800 */
[----:B----4-:R-:W-:-:S02]  /*5030*/  FADD.FTZ R110, -R105, 1 ;  /* 0x3f800000696e7421 */ /* 0x010fc40000010100 */
[----:B0-----:R-:W-:Y:S02]  /*5040*/  FMUL.FTZ R73, R42, R80 ;  /* 0x000000502a497220 */ /* 0x001fe40000410000 */
[----:B------:R-:W-:Y:S02]  /*5050*/  FADD.FTZ R109, -R106, 1 ;  /* 0x3f8000006a6d7421 */ /* 0x000fe40000010100 */
[----:B------:R-:W-:Y:S01]  /*5060*/  FMUL.FTZ R108, R90, R81 ;  /* 0x000000515a6c7220 */ /* 0x000fe20000410000 */
[----:B------:R-:W0:Y:S01]  /*5070*/  MUFU.EX2 R8, R8 ;  /* 0x0000000800087308 */ /* 0x000e220000000800 */
[----:B------:R-:W-:Y:S02]  /*5080*/  FMUL.FTZ R7, R25, -1.4426950216293334961 ;  /* 0xbfb8aa3b19077820 */ /* 0x000fe40000410000 */
[----:B-1----:R-:W-:Y:S02]  /*5090*/  FADD.FTZ R111, R43, 1 ;  /* 0x3f8000002b6f7421 */ /* 0x002fe40000010000 */
[----:B------:R-:W-:-:S02]  /*50a0*/  FFMA.FTZ R43, R101, R110, 1 ;  /* 0x3f800000652b7423 */ /* 0x000fc4000001006e */
[----:B------:R-:W-:Y:S02]  /*50b0*/  FMUL.FTZ R73, R106, R73 ;  /* 0x000000496a497220 */ /* 0x000fe40000410000 */
[----:B------:R-:W-:Y:S02]  /*50c0*/  FMUL.FTZ R138, R105, R108 ;  /* 0x0000006c698a7220 */ /* 0x000fe40000410000 */
[----:B------:R-:W-:Y:S01]  /*50d0*/  FFMA.FTZ R140, R100, R109, 1 ;  /* 0x3f800000648c7423 */ /* 0x000fe2000001006d */
[----:B------:R-:W1:Y:S01]  /*50e0*/  MUFU.RCP R108, R111 ;  /* 0x0000006f006c7308 */ /* 0x000e620000001000 */
[----:B------:R-:W-:Y:S02]  /*50f0*/  FMUL.FTZ R112, R24, -1.4426950216293334961 ;  /* 0xbfb8aa3b18707820 */ /* 0x000fe40000410000 */
[----:B------:R-:W-:Y:S02]  /*5100*/  FMUL.FTZ R138, R138, R43 ;  /* 0x0000002b8a8a7220 */ /* 0x000fe40000410000 */
[----:B------:R-:W-:Y:S01]  /*5110*/  FADD.FTZ R109, R9, 1 ;  /* 0x3f800000096d7421 */ /* 0x000fe20000010000 */
[----:B------:R-:W-:Y:S01]  /*5120*/  LDS R43, [R71.X4+0x3c] ;  /* 0x00003c00472b7984 */ /* 0x000fe20000004800 */
[----:B------:R-:W-:Y:S01]  /*5130*/  FMUL.FTZ R140, R73, R140 ;  /* 0x0000008c498c7220 */ /* 0x000fe20000410000 */
[----:B------:R-:W4:Y:S02]  /*5140*/  MUFU.EX2 R7, R7 ;  /* 0x0000000700077308 */ /* 0x000f240000000800 */
[----:B------:R-:W3:Y:S01]  /*5150*/  LDS R73, [R71.X4+0x38] ;  /* 0x0000380047497984 */ /* 0x000ee20000004800 */
[----:B--2---:R-:W-:-:S02]  /*5160*/  FMUL.FTZ R110, R41, R79 ;  /* 0x0000004f296e7220 */ /* 0x004fc40000410000 */
[C---:B------:R-:W-:Y:S01]  /*5170*/  FADD.FTZ R158, -R107.reuse, 1 ;  /* 0x3f8000006b9e7421 */ /* 0x040fe20000010100 */
[----:B------:R-:W-:Y:S06]  /*5180*/  BAR.SYNC.DEFER_BLOCKING 0x0 ;  /* 0x0000000000007b1d */ /* 0x000fec0000010000 */
[----:B------:R-:W2:Y:S01]  /*5190*/  MUFU.EX2 R112, R112 ;  /* 0x0000007000707308 */ /* 0x000ea20000000800 */
[----:B------:R-:W-:Y:S02]  /*51a0*/  FMUL.FTZ R110, R107, R110 ;  /* 0x0000006e6b6e7220 */ /* 0x000fe40000410000 */
[----:B------:R-:W-:-:S05]  /*51b0*/  FFMA.FTZ R9, R99, R158, 1 ;  /* 0x3f80000063097423 */ /* 0x000fca000001009e */
[----:B------:R-:W5:Y:S01]  /*51c0*/  MUFU.RCP R109, R109 ;  /* 0x0000006d006d7308 */ /* 0x000f620000001000 */
[----:B0-----:R-:W-:Y:S02]  /*51d0*/  FADD.FTZ R113, R8, 1 ;  /* 0x3f80000008717421 */ /* 0x001fe40000010000 */
[----:B------:R-:W-:Y:S02]  /*51e0*/  FMUL.FTZ R8, R110, R9 ;  /* 0x000000096e087220 */ /* 0x000fe40000410000 */
[----:B-1----:R-:W-:Y:S02]  /*51f0*/  FADD.FTZ R111, -R108, 1 ;  /* 0x3f8000006c6f7421 */ /* 0x002fe40000010100 */
[----:B----4-:R-:W-:Y:S01]  /*5200*/  FADD.FTZ R115, R7, 1 ;  /* 0x3f80000007737421 */ /* 0x010fe20000010000 */
[----:B------:R-:W0:Y:S01]  /*5210*/  MUFU.RCP R110, R113 ;  /* 0x00000071006e7308 */ /* 0x000e220000001000 */
[----:B------:R-:W-:Y:S02]  /*5220*/  FFMA.FTZ R158, R98, R111, 1 ;  /* 0x3f800000629e7423 */ /* 0x000fe4000001006f */
[----:B--2---:R-:W-:-:S02]  /*5230*/  FADD.FTZ R112, R112, 1 ;  /* 0x3f80000070707421 */ /* 0x004fc40000010000 */
[----:B-----5:R-:W-:-:S03]  /*5240*/  FMUL.FTZ R9, R23, R78 ;  /* 0x0000004e17097220 */ /* 0x020fc60000410000 */
[----:B------:R-:W1:Y:S01]  /*5250*/  MUFU.RCP R111, R115 ;  /* 0x00000073006f7308 */ /* 0x000e620000001000 */
[----:B------:R-:W-:Y:S02]  /*5260*/  FADD.FTZ R160, -R109, 1 ;  /* 0x3f8000006da07421 */ /* 0x000fe40000010100 */
[----:B------:R-:W-:Y:S02]  /*5270*/  FMUL.FTZ R9, R108, R9 ;  /* 0x000000096c097220 */ /* 0x000fe40000410000 */
[----:B------:R-:W-:-:S03]  /*5280*/  FFMA.FTZ R7, R97, R160, 1 ;  /* 0x3f80000061077423 */ /* 0x000fc600000100a0 */
[----:B------:R-:W2:Y:S01]  /*5290*/  MUFU.RCP R112, R112 ;  /* 0x0000007000707308 */ /* 0x000ea20000001000 */
[----:B---3--:R-:W-:Y:S02]  /*52a0*/  FMUL.FTZ R160, R22, R77 ;  /* 0x0000004d16a07220 */ /* 0x008fe40000410000 */
[----:B------:R-:W-:Y:S02]  /*52b0*/  FMUL.FTZ R158, R9, R158 ;  /* 0x0000009e099e7220 */ /* 0x000fe40000410000 */
[----:B0-----:R-:W-:Y:S02]  /*52c0*/  FADD.FTZ R113, -R110, 1 ;  /* 0x3f8000006e717421 */ /* 0x001fe40000010100 */
[----:B------:R-:W-:Y:S02]  /*52d0*/  FMUL.FTZ R9, R21, R76 ;  /* 0x0000004c15097220 */ /* 0x000fe40000410000 */
[----:B------:R-:W-:Y:S02]  /*52e0*/  FMUL.FTZ R160, R109, R160 ;  /* 0x000000a06da07220 */ /* 0x000fe40000410000 */
[----:B------:R-:W-:-:S02]  /*52f0*/  FFMA.FTZ R113, R96, R113, 1 ;  /* 0x3f80000060717423 */ /* 0x000fc40000010071 */
[----:B------:R-:W-:Y:S02]  /*5300*/  FMUL.FTZ R9, R110, R9 ;  /* 0x000000096e097220 */ /* 0x000fe40000410000 */
[----:B------:R-:W-:Y:S02]  /*5310*/  FMUL.FTZ R160, R160, R7 ;  /* 0x00000007a0a07220 */ /* 0x000fe40000410000 */
[----:B-1----:R-:W-:Y:S02]  /*5320*/  FADD.FTZ R7, -R111, 1 ;  /* 0x3f8000006f077421 */ /* 0x002fe40000010100 */
[----:B------:R-:W-:Y:S02]  /*5330*/  FMUL.FTZ R9, R9, R113 ;  /* 0x0000007109097220 */ /* 0x000fe40000410000 */
[----:B------:R-:W-:Y:S02]  /*5340*/  FFMA.FTZ R113, R25, R7, 1 ;  /* 0x3f80000019717423 */ /* 0x000fe40000010007 */
[----:B--2---:R-:W-:-:S02]  /*5350*/  FADD.FTZ R117, -R112, 1 ;  /* 0x3f80000070757421 */ /* 0x004fc40000010100 */
[----:B------:R-:W-:Y:S02]  /*5360*/  FMUL.FTZ R7, R20, R73 ;  /* 0x0000004914077220 */ /* 0x000fe40000410000 */
[----:B------:R-:W-:Y:S01]  /*5370*/  FMUL.FTZ R115, R19, R43 ;  /* 0x0000002b13737220 */ /* 0x000fe20000410000 */
[----:B------:R-:W-:Y:S01]  /*5380*/  ISETP.NE.AND P5, PT, R129, RZ, PT ;  /* 0x000000ff8100720c */ /* 0x000fe20003fa5270 */
[----:B------:R-:W-:Y:S02]  /*5390*/  FFMA.FTZ R117, R24, R117, 1 ;  /* 0x3f80000018757423 */ /* 0x000fe40000010075 */
[----:B------:R-:W-:Y:S02]  /*53a0*/  FMUL.FTZ R7, R111, R7 ;  /* 0x000000076f077220 */ /* 0x000fe40000410000 */
[----:B------:R-:W-:Y:S02]  /*53b0*/  FMUL.FTZ R115, R112, R115 ;  /* 0x0000007370737220 */ /* 0x000fe40000410000 */
[----:B------:R-:W-:-:S02]  /*53c0*/  FMUL.FTZ R7, R7, R113 ;  /* 0x0000007107077220 */ /* 0x000fc40000410000 */
[----:B------:R-:W-:Y:S01]  /*53d0*/  FMUL.FTZ R119, R115, R117 ;  /* 0x0000007573777220 */ /* 0x000fe20000410000 */
        /* <DEDUP_REMOVED lines=35> */
[----:B------:R-:W1:Y:S01]  /*5610*/  LDS R128, [0x2100] ;  /* 0x00210000ff807984 */ /* 0x000e620000000800 */
[----:B------:R-:W-:Y:S01]  /*5620*/  UIMAD UR18, UR38, UR28, URZ ;  /* 0x0000001c261272a4 */ /* 0x000fe2000f8e023f */
[----:B0-----:R-:W-:Y:S01]  /*5630*/  IADD3 R160, P1, R72, UR27, RZ ;  /* 0x0000001b48a07c10 */ /* 0x001fe2000ff3e0ff */
[----:B------:R-:W-:-:S02]  /*5640*/  UIMAD.WIDE.U32 UR16, UR33, UR28, URZ ;  /* 0x0000001c211072a5 */ /* 0x000fc4000f8e003f */
[----:B------:R-:W-:Y:S01]  /*5650*/  UIMAD UR19, UR33, UR29, UR18 ;  /* 0x0000001d211372a4 */ /* 0x000fe2000f8e0212 */
[----:B------:R-:W-:Y:S01]  /*5660*/  IADD3.X R161, R141, UR39, RZ, P1, !PT ;  /* 0x000000278da17c10 */ /* 0x000fe20008ffe4ff */
[----:B------:R-:W-:Y:S02]  /*5670*/  BSSY B0, `(.L_x_178) ;  /* 0x0000011000007945 */ /* 0x000fe40003800000 */
[----:B------:R-:W-:Y:S01]  /*5680*/  UIADD3 UR18, UR17, UR19, URZ ;  /* 0x0000001311127290 */ /* 0x000fe2000fffe03f */
[----:B------:R-:W-:Y:S01]  /*5690*/  FMUL.FTZ R91, R91, R6 ;  /* 0x000000065b5b7220 */ /* 0x000fe20000410000 */
[----:B-1----:R-:W-:-:S13]  /*56a0*/  ISETP.GE.AND P0, PT, R72, R128, PT ;  /* 0x000000804800720c */ /* 0x002fda0003f06270 */
        /* <DEDUP_REMOVED lines=13> */
.L_x_179:
[----:B------:R-:W-:Y:S05]  /*5780*/  BSYNC B0 ;  /* 0x0000000000007941 */ /* 0x000fea0003800000 */
.L_x_178:
        /* <DEDUP_REMOVED lines=24> */
[-C--:B------:R-:W-:Y:S01]  /*5910*/  ISETP.GE.AND P0, PT, R18, R128.reuse, PT ;  /* 0x000000801200720c */ /* 0x080fe20003f06270 */
[----:B------:R-:W-:Y:S01]  /*5920*/  FMUL.FTZ R100, R99, R107 ;  /* 0x0000006b63647220 */ /* 0x000fe20000410000 */
[----:B------:R-:W-:Y:S01]  /*5930*/  LEA.HI.X R7, R8, R7, R9, 0x2, P1 ;  /* 0x0000000708077211 */ /* 0x000fe200008f1409 */
[----:B------:R-:W-:Y:S01]  /*5940*/  FMUL.FTZ R8, R132, R137 ;  /* 0x0000008984087220 */ /* 0x000fe20000410000 */
        /* <DEDUP_REMOVED lines=48> */
[----:B------:R-:W-:Y:S01]  /*5c50*/  FMUL.FTZ R19, R19, R112 ;  /* 0x0000007013137220 */ /* 0x000fe20000410000 */
[----:B------:R-:W-:Y:S05]  /*5c60*/  @!P0 BRA `(.L_x_180) ;  /* 0x0000079000008947 */ /* 0x000fea0003800000 */
[----:B------:R-:W-:Y:S01]  /*5c70*/  BAR.SYNC.DEFER_BLOCKING 0x0 ;  /* 0x0000000000007b1d */ /* 0x000fe20000010000 */
[----:B0-----:R-:W-:Y:S02]  /*5c80*/  FMUL.FTZ R6, R91, R89 ;  /* 0x000000595b067220 */ /* 0x001fe40000410000 */
[----:B------:R-:W-:Y:S02]  /*5c90*/  FMUL.FTZ R8, R8, R88 ;  /* 0x0000005808087220 */ /* 0x000fe40000410000 */
[----:B------:R-:W-:Y:S01]  /*5ca0*/  FMUL.FTZ R76, R96, R76 ;  /* 0x0000004c604c7220 */ /* 0x000fe20000410000 */
[----:B------:R-:W-:Y:S01]  /*5cb0*/  ULDC.64 UR18, c[0x0][0x210] ;  /* 0x0000840000127ab9 */ /* 0x000fe20000000a00 */
[----:B------:R-:W-:Y:S01]  /*5cc0*/  FMUL.FTZ R42, R9, R87 ;  /* 0x00000057092a7220 */ /* 0x000fe20000410000 */
[----:B------:R-:W-:Y:S01]  /*5cd0*/  UIMAD.WIDE.U32 UR16, UR33, UR18, URZ ;  /* 0x00000012211072a5 */ /* 0x000fe2000f8e003f */
[----:B------:R-:W-:Y:S01]  /*5ce0*/  FMUL.FTZ R86, R93, R86 ;  /* 0x000000565d567220 */ /* 0x000fe20000410000 */
[----:B------:R-:W-:Y:S01]  /*5cf0*/  BSSY B0, `(.L_x_181) ;  /* 0x0000044000007945 */ /* 0x000fe20003800000 */
[----:B------:R-:W-:-:S02]  /*5d00*/  FMUL.FTZ R94, R94, R85 ;  /* 0x000000555e5e7220 */ /* 0x000fc40000410000 */
[----:B------:R-:W-:Y:S02]  /*5d10*/  FMUL.FTZ R84, R95, R84 ;  /* 0x000000545f547220 */ /* 0x000fe40000410000 */
[----:B------:R-:W-:Y:S02]  /*5d20*/  FMUL.FTZ R88, R103, R83 ;  /* 0x0000005367587220 */ /* 0x000fe40000410000 */
[----:B------:R-:W-:Y:S02]  /*5d30*/  FMUL.FTZ R82, R133, R82 ;  /* 0x0000005285527220 */ /* 0x000fe40000410000 */
[----:B------:R-:W-:Y:S02]  /*5d40*/  FMUL.FTZ R90, R101, R81 ;  /* 0x00000051655a7220 */ /* 0x000fe40000410000 */
[----:B------:R-:W-:Y:S02]  /*5d50*/  FMUL.FTZ R80, R105, R80 ;  /* 0x0000005069507220 */ /* 0x000fe40000410000 */
[----:B------:R-:W-:Y:S01]  /*5d60*/  FMUL.FTZ R100, R100, R79 ;  /* 0x0000004f64647220 */ /* 0x000fe20000410000 */
[----:B------:R0:W-:Y:S01]  /*5d70*/  STS [R71.X4], R6 ;  /* 0x0000000647007388 */ /* 0x0001e20000004800 */
[----:B------:R-:W-:-:S02]  /*5d80*/  FMUL.FTZ R78, R98, R78 ;  /* 0x0000004e624e7220 */ /* 0x000fc40000410000 */
[----:B------:R-:W-:Y:S01]  /*5d90*/  FMUL.FTZ R92, R97, R77 ;  /* 0x0000004d615c7220 */ /* 0x000fe20000410000 */
[----:B------:R-:W-:Y:S01]  /*5da0*/  STS [R71.X4+0x4], R8 ;  /* 0x0000040847007388 */ /* 0x000fe20000004800 */
[----:B------:R-:W-:Y:S02]  /*5db0*/  FMUL.FTZ R96, R111, R73 ;  /* 0x000000496f607220 */ /* 0x000fe40000410000 */
[----:B------:R-:W-:Y:S01]  /*5dc0*/  FMUL.FTZ R112, R112, R43 ;  /* 0x0000002b70707220 */ /* 0x000fe20000410000 */
[----:B------:R-:W-:Y:S01]  /*5dd0*/  STS [R71.X4+0x8], R42 ;  /* 0x0000082a47007388 */ /* 0x000fe20000004800 */
[----:B0-----:R-:W-:Y:S01]  /*5de0*/  MOV R6, UR7 ;  /* 0x0000000700067c02 */ /* 0x001fe20008000f00 */
[----:B------:R-:W-:Y:S02]  /*5df0*/  UIMAD UR7, UR38, UR18, URZ ;  /* 0x00000012260772a4 */ /* 0x000fe4000f8e023f */
[----:B------:R-:W-:Y:S02]  /*5e00*/  STS [R71.X4+0xc], R86 ;  /* 0x00000c5647007388 */ /* 0x000fe40000004800 */
[----:B------:R-:W-:-:S02]  /*5e10*/  UIMAD UR18, UR33, UR19, UR7 ;  /* 0x00000013211272a4 */ /* 0x000fc4000f8e0207 */
[----:B------:R-:W-:Y:S02]  /*5e20*/  STS [R71.X4+0x10], R94 ;  /* 0x0000105e47007388 */ /* 0x000fe40000004800 */
[----:B------:R-:W-:Y:S02]  /*5e30*/  UIADD3 UR7, UR17, UR18, URZ ;  /* 0x0000001211077290 */ /* 0x000fe4000fffe03f */
        /* <DEDUP_REMOVED lines=47> */
.L_x_182:
[----:B------:R-:W-:Y:S05]  /*6130*/  BSYNC B0 ;  /* 0x0000000000007941 */ /* 0x000fea0003800000 */
.L_x_181:
        /* <DEDUP_REMOVED lines=10> */
[----:B------:R-:W-:-:S04]  /*61e0*/  UIMAD UR7, UR14, UR19, UR7 ;  /* 0x000000130e0772a4 */ /* 0x000fc8000f8e0207 */
[----:B------:R-:W-:Y:S01]  /*61f0*/  UIADD3.X UR16, UR31, UR7, UR17, UP0, !UPT ;  /* 0x000000071f107290 */ /* 0x000fe200087fe411 */
[----:B------:R-:W-:Y:S02]  /*6200*/  MOV R7, UR18 ;  /* 0x0000001200077c02 */ /* 0x000fe40008000f00 */
[----:B0-----:R-:W-:Y:S02]  /*6210*/  MOV R9, UR18 ;  /* 0x0000001200097c02 */ /* 0x001fe40008000f00 */
[----:B------:R-:W-:Y:S02]  /*6220*/  LEA R6, P4, R7, R6, 0x2 ;  /* 0x0000000607067211 */ /* 0x000fe400078810ff */
[----:B------:R-:W-:Y:S02]  /*6230*/  LEA.HI.X R7, R72, c[0x0][0x274], R141, 0x2, P0 ;  /* 0x00009d0048077a11 */ /* 0x000fe400000f148d */
[----:B------:R-:W-:Y:S02]  /*6240*/  MOV R8, UR16 ;  /* 0x0000001000087c02 */ /* 0x000fe40008000f00 */
[----:B------:R-:W-:-:S02]  /*6250*/  ISETP.GE.AND P0, PT, R16, R103, PT ;  /* 0x000000671000720c */ /* 0x000fc40003f06270 */
        /* <DEDUP_REMOVED lines=26> */
.L_x_180:
[----:B------:R-:W-:Y:S01]  /*6400*/  FFMA.FTZ R0, R70, R34, R165 ;  /* 0x0000002246007223 */ /* 0x000fe200000100a5 */
[----:B------:R-:W-:Y:S01]  /*6410*/  MOV R2, c[0x0][0x16c] ;  /* 0x00005b0000027a02 */ /* 0x000fe20000000f00 */
[----:B------:R-:W-:Y:S01]  /*6420*/  BAR.SYNC.DEFER_BLOCKING 0x0 ;  /* 0x0000000000007b1d */ /* 0x000fe20000010000 */
[----:B------:R-:W-:Y:S01]  /*6430*/  HFMA2.MMA R163, -RZ, RZ, 0, 0 ;  /* 0x00000000ffa37435 */ /* 0x000fe200000001ff */
[----:B------:R-:W-:Y:S01]  /*6440*/  FFMA.FTZ R3, R69, R33, R0 ;  /* 0x0000002145037223 */ /* 0x000fe20000010000 */
[----:B------:R-:W-:Y:S01]  /*6450*/  ISETP.GE.AND P0, PT, R2, 0x1, PT ;  /* 0x000000010200780c */ /* 0x000fe20003f06270 */
[----:B0-----:R-:W-:Y:S01]  /*6460*/  FMUL.FTZ R127, R34, UR4 ;  /* 0x00000004227f7c20 */ /* 0x001fe20008410000 */
[----:B------:R-:W-:Y:S01]  /*6470*/  MOV R16, RZ ;  /* 0x000000ff00107202 */ /* 0x000fe20000000f00 */
[----:B------:R-:W-:Y:S01]  /*6480*/  FFMA.FTZ R0, R68, R32, R3 ;  /* 0x0000002044007223 */ /* 0x000fe20000010003 */
[----:B------:R-:W-:Y:S01]  /*6490*/  CS2R R14, SRZ ;  /* 0x00000000000e7805 */ /* 0x000fe2000001ff00 */
[----:B------:R-:W-:Y:S01]  /*64a0*/  FMUL.FTZ R126, R33, UR4 ;  /* 0x00000004217e7c20 */ /* 0x000fe20008410000 */
[----:B------:R-:W-:Y:S01]  /*64b0*/  CS2R R12, SRZ ;  /* 0x00000000000c7805 */ /* 0x000fe2000001ff00 */
        /* <DEDUP_REMOVED lines=8> */
[----:B------:R-:W-:-:S02]  /*6540*/  FFMA.FTZ R3, R65, R29, R0 ;  /* 0x0000001d41037223 */ /* 0x000fc40000010000 */
[----:B------:R-:W-:Y:S02]  /*6550*/  FMUL.FTZ R123, R30, UR4 ;  /* 0x000000041e7b7c20 */ /* 0x000fe40008410000 */
[----:B------:R-:W-:Y:S02]  /*6560*/  FFMA.FTZ R0, R64, R28, R3 ;  /* 0x0000001c40007223 */ /* 0x000fe40000010003 */
[----:B------:R-:W-:Y:S02]  /*6570*/  FMUL.FTZ R122, R29, UR4 ;  /* 0x000000041d7a7c20 */ /* 0x000fe40008410000 */
[----:B------:R-:W-:Y:S02]  /*6580*/  FFMA.FTZ R3, R63, R27, R0 ;  /* 0x0000001b3f037223 */ /* 0x000fe40000010000 */
[----:B------:R-:W-:Y:S02]  /*6590*/  FMUL.FTZ R121, R28, UR4 ;  /* 0x000000041c797c20 */ /* 0x000fe40008410000 */
        /* <DEDUP_REMOVED lines=10> */
[----:B------:R-:W-:Y:S01]  /*6640*/  FFMA.FTZ R3, R57, R21, R0 ;  /* 0x0000001539037223 */ /* 0x000fe20000010000 */
[----:B------:R-:W-:Y:S01]  /*6650*/  HFMA2.MMA R0, -RZ, RZ, 0, 0 ;  /* 0x00000000ff007435 */ /* 0x000fe200000001ff */
[----:B------:R-:W-:Y:S02]  /*6660*/  FMUL.FTZ R115, R22, UR4 ;  /* 0x0000000416737c20 */ /* 0x000fe40008410000 */
[----:B------:R-:W-:-:S02]  /*6670*/  FFMA.FTZ R40, R56, R20, R3 ;  /* 0x0000001438287223 */ /* 0x000fc40000010003 */
[----:B------:R-:W-:Y:S01]  /*6680*/  FMUL.FTZ R114, R21, UR4 ;  /* 0x0000000415727c20 */ /* 0x000fe20008410000 */
[----:B------:R-:W-:Y:S01]  /*6690*/  CS2R R2, SRZ ;  /* 0x0000000000027805 */ /* 0x000fe2000001ff00 */
[----:B------:R-:W-:Y:S02]  /*66a0*/  FMUL.FTZ R18, R20, UR4 ;  /* 0x0000000414127c20 */ /* 0x000fe40008410000 */
[----:B------:R-:W-:Y:S02]  /*66b0*/  FMUL.FTZ R17, R19, UR4 ;  /* 0x0000000413117c20 */ /* 0x000fe40008410000 */
[----:B------:R-:W-:Y:S01]  /*66c0*/  FFMA.FTZ R165, R55, R19, R40 ;  /* 0x0000001337a57223 */ /* 0x000fe20000010028 */
[----:B------:R-:W-:Y:S05]  /*66d0*/  @!P0 BRA `(.L_x_183) ;  /* 0x0000285000008947 */ /* 0x000fea0003800000 */
[----:B------:R-:W-:Y:S01]  /*66e0*/  UIADD3 UR32, UR26, -0x1, URZ ;  /* 0xffffffff1a207890 */ /* 0x000fe2000fffe03f */
[----:B------:R-:W-:Y:S01]  /*66f0*/  MOV R16, RZ ;  /* 0x000000ff00107202 */ /* 0x000fe20000000f00 */
[----:B------:R-:W-:Y:S01]  /*6700*/  CS2R R14, SRZ ;  /* 0x00000000000e7805 */ /* 0x000fe2000001ff00 */
[----:B------:R-:W-:Y:S01]  /*6710*/  CS2R R12, SRZ ;  /* 0x00000000000c7805 */ /* 0x000fe2000001ff00 */
[----:B------:R-:W-:Y:S01]  /*6720*/  ULEA.HI UR7, UR32, UR32, URZ, 0x1 ;  /* 0x0000002020077291 */ /* 0x000fe2000f8f083f */
[----:B------:R-:W-:Y:S01]  /*6730*/  CS2R R10, SRZ ;  /* 0x00000000000a7805 */ /* 0x000fe2000001ff00 */
[----:B------:R-:W-:Y:S01]  /*6740*/  CS2R R8, SRZ ;  /* 0x0000000000087805 */ /* 0x000fe2000001ff00 */
[----:B------:R-:W-:Y:S01]  /*6750*/  CS2R R6, SRZ ;  /* 0x0000000000067805 */ /* 0x000fe2000001ff00 */
[----:B------:R-:W-:Y:S01]  /*6760*/  ULOP3.LUT UR7, UR7, 0xfffffe, URZ, 0xc0, !UPT ;  /* 0x00fffffe07077892 */ /* 0x000fe2000f8ec03f */
[----:B------:R-:W-:Y:S01]  /*6770*/  CS2R R4, SRZ ;  /* 0x0000000000047805 */ /* 0x000fe2000001ff00 */
[----:B------:R-:W-:Y:S01]  /*6780*/  CS2R R2, SRZ ;  /* 0x0000000000027805 */ /* 0x000fe2000001ff00 */
[----:B------:R-:W-:Y:S01]  /*6790*/  MOV R0, RZ ;  /* 0x000000ff00007202 */ /* 0x000fe20000000f00 */
[----:B------:R-:W-:-:S03]  /*67a0*/  UIADD3 UR32, UR32, -UR7, URZ ;  /* 0x8000000720207290 */ /* 0x000fc6000fffe03f */
[----:B------:R-:W-:Y:S02]  /*67b0*/  UMOV UR7, URZ ;  /* 0x0000003f00077c82 */ /* 0x000fe40008000000 */
.L_x_199:
[----:B------:R-:W-:Y:S02]  /*67c0*/  ULDC.64 UR28, c[0x0][0x180] ;  /* 0x00006000001c7ab9 */ /* 0x000fe40000000a00 */
[----:B------:R-:W-:Y:S02]  /*67d0*/  UIMAD UR16, UR15, UR28, URZ ;  /* 0x0000001c0f1072a4 */ /* 0x000fe4000f8e023f */
[----:B------:R-:W-:Y:S02]  /*67e0*/  UIMAD.WIDE.U32 UR18, UR14, UR28, URZ ;  /* 0x0000001c0e1272a5 */ /* 0x000fe4000f8e003f */
[----:B------:R-:W-:Y:S02]  /*67f0*/  UIMAD UR28, UR14, UR29, UR16 ;  /* 0x0000001d0e1c72a4 */ /* 0x000fe4000f8e0210 */
[----:B------:R-:W-:Y:S02]  /*6800*/  USHF.R.S32.HI UR39, URZ, 0x1f, UR7 ;  /* 0x0000001f3f277899 */ /* 0x000fe40008011407 */
[----:B------:R-:W-:-:S02]  /*6810*/  ULDC.64 UR16, c[0x0][0x188] ;  /* 0x0000620000107ab9 */ /* 0x000fc40000000a00 */
[----:B------:R-:W-:Y:S02]  /*6820*/  UIADD3 UR19, UR19, UR28, URZ ;  /* 0x0000001c13137290 */ /* 0x000fe4000fffe03f */
[----:B------:R-:W-:Y:S02]  /*6830*/  UIMAD UR28, UR39, UR16, URZ ;  /* 0x00000010271c72a4 */ /* 0x000fe4000f8e023f */
[----:B------:R-:W-:Y:S02]  /*6840*/  ULDC.64 UR36, c[0x0][0x220] ;  /* 0x0000880000247ab9 */ /* 0x000fe40000000a00 */
[----:B------:R-:W-:Y:S02]  /*6850*/  UIMAD UR28, UR7, UR17, UR28 ;  /* 0x00000011071c72a4 */ /* 0x000fe4000f8e021c */
[----:B------:R-:W-:-:S04]  /*6860*/  UIMAD.WIDE.U32 UR16, UR7, UR16, UR18 ;  /* 0x00000010071072a5 */ /* 0x000fc8000f8e0012 */
[----:B------:R-:W-:Y:S02]  /*6870*/  UIADD3 UR18, UR17, UR28, URZ ;  /* 0x0000001c11127290 */ /* 0x000fe4000fffe03f */
[----:B------:R-:W-:Y:S02]  /*6880*/  ULEA UR17, UP0, UR16, UR36, 0x2 ;  /* 0x0000002410117291 */ /* 0x000fe4000f80103f */
[----:B------:R-:W-:Y:S02]  /*6890*/  ULDC.64 UR28, c[0x0][0x198] ;  /* 0x00006600001c7ab9 */ /* 0x000fe40000000a00 */
[----:B------:R-:W-:Y:S02]  /*68a0*/  ULEA.HI.X UR16, UR16, UR37, UR18, 0x2, UP0 ;  /* 0x0000002510107291 */ /* 0x000fe400080f1412 */
[----:B------:R-:W-:-:S04]  /*68b0*/  MOV R40, UR17 ;  /* 0x0000001100287c02 */ /* 0x000fc80008000f00 */
[----:B------:R-:W-:Y:S01]  /*68c0*/  MOV R41, UR16 ;  /* 0x0000001000297c02 */ /* 0x000fe20008000f00 */
[----:B------:R-:W-:-:S04]  /*68d0*/  ULDC.64 UR16, c[0x0][0x1b8] ;  /* 0x00006e0000107ab9 */ /* 0x000fc80000000a00 */
[----:B------:R0:W2:Y:S01]  /*68e0*/  LDG.E R97, [R40.64] ;  /* 0x0000002228617981 */ /* 0x0000a2000c1e1900 */
[----:B------:R-:W-:Y:S01]  /*68f0*/  UIMAD UR18, UR15, UR28, URZ ;  /* 0x0000001c0f1272a4 */ /* 0x000fe2000f8e023f */
[C---:B------:R-:W-:Y:S01]  /*6900*/  ISETP.NE.AND P1, PT, R129.reuse, RZ, PT ;  /* 0x000000ff8100720c */ /* 0x040fe20003f25270 */
[----:B------:R-:W-:Y:S01]  /*6910*/  UIMAD UR19, UR15, UR16, URZ ;  /* 0x000000100f1372a4 */ /* 0x000fe2000f8e023f */
[C---:B------:R-:W-:Y:S01]  /*6920*/  IADD3 R73, R129.reuse, 0x200, RZ ;  /* 0x0000020081497810 */ /* 0x040fe20007ffe0ff */
[----:B------:R-:W-:Y:S01]  /*6930*/  UIMAD.WIDE.U32 UR36, UR14, UR28, URZ ;  /* 0x0000001c0e2472a5 */ /* 0x000fe2000f8e003f */
[----:B------:R-:W-:Y:S01]  /*6940*/  ISETP.NE.AND P0, PT, R129, 0x7f, PT ;  /* 0x0000007f8100780c */ /* 0x000fe20003f05270 */
[----:B------:R-:W-:Y:S02]  /*6950*/  UIMAD UR40, UR14, UR29, UR18 ;  /* 0x0000001d0e2872a4 */ /* 0x000fe4000f8e0212 */
[----:B------:R-:W-:Y:S01]  /*6960*/  UIMAD.WIDE.U32 UR28, UR14, UR16, URZ ;  /* 0x000000100e1c72a5 */ /* 0x000fe2000f8e003f */
[----:B0-----:R-:W-:Y:S01]  /*6970*/  MOV R40, UR32 ;  /* 0x0000002000287c02 */ /* 0x001fe20008000f00 */
[----:B------:R-:W-:Y:S01]  /*6980*/  UIMAD UR42, UR14, UR17, UR19 ;  /* 0x000000110e2a72a4 */ /* 0x000fe2000f8e0213 */
[----:B------:R-:W-:Y:S01]  /*6990*/  MOV R41, 0x100 ;  /* 0x0000010000297802 */ /* 0x000fe20000000f00 */
[----:B------:R-:W-:-:S02]  /*69a0*/  UIADD3 UR37, UR37, UR40, URZ ;  /* 0x0000002825257290 */ /* 0x000fc4000fffe03f */
[----:B------:R-:W-:Y:S02]  /*69b0*/  ULDC.64 UR18, c[0x0][0x1a0] ;  /* 0x0000680000127ab9 */ /* 0x000fe40000000a00 */
[----:B------:R-:W-:Y:S01]  /*69c0*/  ULDC.64 UR16, c[0x0][0x1c0] ;  /* 0x0000700000107ab9 */ /* 0x000fe20000000a00 */
[----:B------:R-:W-:Y:S01]  /*69d0*/  @!P1 IMAD R73, R40, R41, UR7 ;  /* 0x0000000728499e24 */ /* 0x000fe2000f8e0229 */
[----:B------:R-:W-:Y:S02]  /*69e0*/  UIMAD UR41, UR39, UR18, URZ ;  /* 0x00000012272972a4 */ /* 0x000fe4000f8e023f */
[----:B------:R-:W-:Y:S02]  /*69f0*/  UIMAD UR39, UR39, UR16, URZ ;  /* 0x00000010272772a4 */ /* 0x000fe4000f8e023f */
[----:B------:R-:W-:Y:S01]  /*6a00*/  UIADD3 UR29, UR29, UR42, URZ ;  /* 0x0000002a1d1d7290 */ /* 0x000fe2000fffe03f */
[----:B------:R-:W-:Y:S01]  /*6a10*/  SHF.L.U32 R73, R73, 0x2, RZ ;  /* 0x0000000249497819 */ /* 0x000fe200000006ff */
[----:B------:R-:W-:-:S02]  /*6a20*/  UIMAD UR41, UR7, UR19, UR41 ;  /* 0x00000013072972a4 */ /* 0x000fc4000f8e0229 */
[----:B------:R-:W-:Y:S02]  /*6a30*/  UIMAD UR39, UR7, UR17, UR39 ;  /* 0x00000011072772a4 */ /* 0x000fe4000f8e0227 */
[----:B------:R-:W-:Y:S02]  /*6a40*/  UIMAD.WIDE.U32 UR18, UR7, UR18, UR36 ;  /* 0x00000012071272a5 */ /* 0x000fe4000f8e0024 */
[----:B------:R-:W-:Y:S02]  /*6a50*/  UIMAD.WIDE.U32 UR16, UR7, UR16, UR28 ;  /* 0x00000010071072a5 */ /* 0x000fe4000f8e001c */
[----:B------:R-:W-:Y:S02]  /*6a60*/  ULDC.64 UR36, c[0x0][0x228] ;  /* 0x00008a0000247ab9 */ /* 0x000fe40000000a00 */
[----:B------:R-:W-:Y:S02]  /*6a70*/  ULDC.64 UR28, c[0x0][0x230] ;  /* 0x00008c00001c7ab9 */ /* 0x000fe40000000a00 */
[----:B------:R-:W-:-:S02]  /*6a80*/  UIADD3 UR19, UR19, UR41, URZ ;  /* 0x0000002913137290 */ /* 0x000fc4000fffe03f */
[----:B------:R-:W-:Y:S02]  /*6a90*/  ULEA UR36, UP0, UR18, UR36, 0x2 ;  /* 0x0000002412247291 */ /* 0x000fe4000f80103f */
[----:B------:R-:W-:Y:S02]  /*6aa0*/  UIADD3 UR17, UR17, UR39, URZ ;  /* 0x0000002711117290 */ /* 0x000fe4000fffe03f */
[----:B------:R-:W-:Y:S02]  /*6ab0*/  ULEA UR28, UP1, UR16, UR28, 0x2 ;  /* 0x0000001c101c7291 */ /* 0x000fe4000f82103f */
[----:B------:R-:W-:Y:S01]  /*6ac0*/  ULEA.HI.X UR37, UR18, UR37, UR19, 0x2, UP0 ;  /* 0x0000002512257291 */ /* 0x000fe200080f1413 */
[----:B------:R-:W-:Y:S01]  /*6ad0*/  MOV R40, UR36 ;  /* 0x0000002400287c02 */ /* 0x000fe20008000f00 */
[----:B------:R-:W-:Y:S02]  /*6ae0*/  ULEA.HI.X UR29, UR16, UR29, UR17, 0x2, UP1 ;  /* 0x0000001d101d7291 */ /* 0x000fe400088f1411 */
[----:B------:R-:W-:-:S02]  /*6af0*/  MOV R42, UR28 ;  /* 0x0000001c002a7c02 */ /* 0x000fc40008000f00 */
[----:B------:R-:W-:Y:S02]  /*6b00*/  MOV R41, UR37 ;  /* 0x0000002500297c02 */ /* 0x000fe40008000f00 */
[----:B------:R-:W-:-:S03]  /*6b10*/  MOV R43, UR29 ;  /* 0x0000001d002b7c02 */ /* 0x000fc60008000f00 */
[----:B------:R0:W5:Y:S04]  /*6b20*/  LDG.E R84, [R40.64] ;  /* 0x0000002228547981 */ /* 0x000168000c1e1900 */
[----:B------:R0:W5:Y:S01]  /*6b30*/  LDG.E R85, [R42.64] ;  /* 0x000000222a557981 */ /* 0x000162000c1e1900 */
[----:B------:R-:W-:Y:S01]  /*6b40*/  BSSY B0, `(.L_x_184) ;  /* 0x0000013000007945 */ /* 0x000fe20003800000 */
[----:B--2---:R-:W-:-:S04]  /*6b50*/  FMUL.FTZ R82, R97, 1.4426950216293334961 ;  /* 0x3fb8aa3b61527820 */ /* 0x004fc80000410000 */
[----:B------:R-:W-:-:S06]  /*6b60*/  FMUL.FTZ R132, R82, R54 ;  /* 0x0000003652847220 */ /* 0x000fcc0000410000 */
[----:B------:R-:W1:Y:S02]  /*6b70*/  MUFU.EX2 R132, R132 ;  /* 0x0000008400847308 */ /* 0x000e640000000800 */
[----:B-1----:R0:W-:Y:S04]  /*6b80*/  STS [R73+0x2b60], R132 ;  /* 0x002b608449007388 */ /* 0x0021e80000000800 */
[----:B------:R-:W-:Y:S06]  /*6b90*/  BAR.SYNC.DEFER_BLOCKING 0x0 ;  /* 0x0000000000007b1d */ /* 0x000fec0000010000 */
[----:B------:R0:W1:Y:S01]  /*6ba0*/  @P0 LDS R96, [R129.X4+0x3364] ;  /* 0x0033640081600984 */ /* 0x0000620000004800 */
[----:B------:R-:W-:Y:S05]  /*6bb0*/  @P0 BRA `(.L_x_185) ;  /* 0x000000b000000947 */ /* 0x000fea0003800000 */
[----:B------:R-:W-:Y:S01]  /*6bc0*/  ULDC UR17, c[0x0][0x174] ;  /* 0x00005d0000117ab9 */ /* 0x000fe20000000800 */
[----:B-1----:R-:W-:Y:S01]  /*6bd0*/  HFMA2.MMA R96, -RZ, RZ, 1.875, 0 ;  /* 0x3f800000ff607435 */ /* 0x002fe200000001ff */
        /* <DEDUP_REMOVED lines=9> */
.L_x_185:
[----:B------:R-:W-:Y:S05]  /*6c70*/  BSYNC B0 ;  /* 0x0000000000007941 */ /* 0x000fea0003800000 */
.L_x_184:
[----:B------:R-:W-:Y:S01]  /*6c80*/  UISETP.GE.AND UP0, UPT, UR26, 0x2, UPT ;  /* 0x000000021a00788c */ /* 0x000fe2000bf06270 */
[----:B0-----:R-:W-:Y:S01]  /*6c90*/  MOV R40, UR26 ;  /* 0x0000001a00287c02 */ /* 0x001fe20008000f00 */
[----:B------:R-:W-:Y:S01]  /*6ca0*/  HFMA2.MMA R43, -RZ, RZ, 0, 4.76837158203125e-07 ;  /* 0x00000008ff2b7435 */ /* 0x000fe200000001ff */
[----:B------:R-:W-:Y:S01]  /*6cb0*/  MOV R41, c[0x0][0x16c] ;  /* 0x00005b0000297a02 */ /* 0x000fe20000000f00 */
[----:B------:R-:W-:Y:S01]  /*6cc0*/  HFMA2.MMA R80, -RZ, RZ, 1.875, 0 ;  /* 0x3f800000ff507435 */ /* 0x000fe200000001ff */
[----:B------:R-:W-:Y:S02]  /*6cd0*/  MOV R81, RZ ;  /* 0x000000ff00517202 */ /* 0x000fe40000000f00 */
[----:B------:R-:W-:-:S04]  /*6ce0*/  PLOP3.LUT P0, PT, PT, PT, UP0, 0x80, 0x0 ;  /* 0x000000000000781c */ /* 0x000fc80003f0f008 */
[----:B------:R-:W-:Y:S01]  /*6cf0*/  ISETP.NE.OR P0, PT, R162, RZ, !P0 ;  /* 0x000000ffa200720c */ /* 0x000fe20004705670 */
[C---:B------:R-:W-:Y:S02]  /*6d00*/  FMUL.FTZ R95, R82.reuse, R53 ;  /* 0x00000035525f7220 */ /* 0x040fe40000410000 */
[----:B------:R-:W-:-:S04]  /*6d10*/  FMUL.FTZ R94, R82, R52 ;  /* 0x00000034525e7220 */ /* 0x000fc80000410000 */
[----:B------:R-:W0:Y:S06]  /*6d20*/  MUFU.EX2 R95, R95 ;  /* 0x0000005f005f7308 */ /* 0x000e2c0000000800 */
[----:B------:R-:W-:Y:S01]  /*6d30*/  @!P0 IADD3 R40, R40, -0x2, RZ ;  /* 0xfffffffe28288810 */ /* 0x000fe20007ffe0ff */
[----:B------:R-:W-:Y:S01]  /*6d40*/  FMUL.FTZ R93, R82, R51 ;  /* 0x00000033525d7220 */ /* 0x000fe20000410000 */
[----:B------:R-:W2:Y:S03]  /*6d50*/  MUFU.EX2 R94, R94 ;  /* 0x0000005e005e7308 */ /* 0x000ea60000000800 */
[----:B------:R-:W-:-:S04]  /*6d60*/  @!P0 IMAD R40, R40, R41, UR7 ;  /* 0x0000000728288e24 */ /* 0x000fc8000f8e0229 */
[----:B------:R-:W-:Y:S01]  /*6d70*/  @!P0 IMAD.WIDE R40, R40, R43, UR10 ;  /* 0x0000000a28288e25 */ /* 0x000fe2000f8e022b */
[----:B------:R-:W3:Y:S03]  /*6d80*/  MUFU.EX2 R93, R93 ;  /* 0x0000005d005d7308 */ /* 0x000ee60000000800 */
[C---:B------:R-:W-:Y:S01]  /*6d90*/  FMUL.FTZ R92, R82.reuse, R50 ;  /* 0x00000032525c7220 */ /* 0x040fe20000410000 */
[----:B------:R4:W5:Y:S01]  /*6da0*/  @!P0 LDG.E.64 R80, [R40.64] ;  /* 0x0000002228508981 */ /* 0x000962000c1e1b00 */
[C---:B------:R-:W-:Y:S01]  /*6db0*/  FMUL.FTZ R91, R82.reuse, R49 ;  /* 0x00000031525b7220 */ /* 0x040fe20000410000 */
[C---:B------:R-:W-:Y:S01]  /*6dc0*/  ISETP.GT.U32.AND P0, PT, R129.reuse, 0x1f, PT ;  /* 0x0000001f8100780c */ /* 0x040fe20003f04070 */
[C---:B------:R-:W-:Y:S01]  /*6dd0*/  FMUL.FTZ R90, R82.reuse, R48 ;  /* 0x00000030525a7220 */ /* 0x040fe20000410000 */
[----:B------:R-:W-:Y:S01]  /*6de0*/  LEA.HI R128, R129, R129, RZ, 0x1e ;  /* 0x0000008181807211 */ /* 0x000fe200078ff0ff */
[----:B------:R-:W1:Y:S01]  /*6df0*/  MUFU.EX2 R92, R92 ;  /* 0x0000005c005c7308 */ /* 0x000e620000000800 */
[C---:B------:R-:W-:Y:S01]  /*6e00*/  FMUL.FTZ R79, R82.reuse, R47 ;  /* 0x0000002f524f7220 */ /* 0x040fe20000410000 */
[----:B------:R-:W-:Y:S01]  /*6e10*/  BSSY B0, `(.L_x_186) ;  /* 0x000009c000007945 */ /* 0x000fe20003800000 */
[----:B------:R-:W-:-:S02]  /*6e20*/  FMUL.FTZ R78, R82, R46 ;  /* 0x0000002e524e7220 */ /* 0x000fc40000410000 */
[----:B----4-:R-:W-:Y:S02]  /*6e30*/  FMUL.FTZ R40, R69, R53 ;  /* 0x0000003545287220 */ /* 0x010fe40000410000 */
[----:B------:R-:W-:Y:S01]  /*6e40*/  FMUL.FTZ R41, R70, R54 ;  /* 0x0000003646297220 */ /* 0x000fe20000410000 */
[----:B------:R-:W4:Y:S01]  /*6e50*/  MUFU.EX2 R91, R91 ;  /* 0x0000005b005b7308 */ /* 0x000f220000000800 */
[----:B------:R-:W-:Y:S02]  /*6e60*/  FMUL.FTZ R77, R82, R45 ;  /* 0x0000002d524d7220 */ /* 0x000fe40000410000 */
[----:B0-----:R-:W-:Y:S02]  /*6e70*/  FFMA.FTZ R40, R95, R41, R40 ;  /* 0x000000295f287223 */ /* 0x001fe40000010028 */
[----:B------:R-:W-:Y:S02]  /*6e80*/  FMUL.FTZ R41, R68, R52 ;  /* 0x0000003444297220 */ /* 0x000fe40000410000 */
[----:B------:R-:W-:Y:S01]  /*6e90*/  FMUL.FTZ R43, R132, R95 ;  /* 0x0000005f842b7220 */ /* 0x000fe20000410000 */
[----:B------:R-:W0:Y:S01]  /*6ea0*/  MUFU.EX2 R90, R90 ;  /* 0x0000005a005a7308 */ /* 0x000e220000000800 */
[----:B--2---:R-:W-:-:S02]  /*6eb0*/  FFMA.FTZ R41, R94, R40, R41 ;  /* 0x000000285e297223 */ /* 0x004fc40000010029 */
[----:B------:R-:W-:Y:S02]  /*6ec0*/  FMUL.FTZ R40, R67, R51 ;  /* 0x0000003343287220 */ /* 0x000fe40000410000 */
[----:B------:R-:W-:Y:S02]  /*6ed0*/  FMUL.FTZ R42, R94, R43 ;  /* 0x0000002b5e2a7220 */ /* 0x000fe40000410000 */
[----:B---3--:R-:W-:Y:S01]  /*6ee0*/  FFMA.FTZ R40, R93, R41, R40 ;  /* 0x000000295d287223 */ /* 0x008fe20000010028 */
[----:B------:R-:W2:Y:S01]  /*6ef0*/  MUFU.EX2 R79, R79 ;  /* 0x0000004f004f7308 */ /* 0x000ea20000000800 */
[----:B------:R-:W-:Y:S02]  /*6f00*/  FMUL.FTZ R41, R66, R50 ;  /* 0x0000003242297220 */ /* 0x000fe40000410000 */
[----:B------:R-:W-:Y:S02]  /*6f10*/  FMUL.FTZ R76, R82, R44 ;  /* 0x0000002c524c7220 */ /* 0x000fe40000410000 */
[----:B-1----:R-:W-:-:S02]  /*6f20*/  FFMA.FTZ R41, R92, R40, R41 ;  /* 0x000000285c297223 */ /* 0x002fc40000010029 */
[----:B------:R-:W-:Y:S01]  /*6f30*/  FMUL.FTZ R40, R65, R49 ;  /* 0x0000003141287220 */ /* 0x000fe20000410000 */
[----:B------:R-:W1:Y:S01]  /*6f40*/  MUFU.EX2 R78, R78 ;  /* 0x0000004e004e7308 */ /* 0x000e620000000800 */
[----:B------:R-:W-:Y:S02]  /*6f50*/  FMUL.FTZ R83, R93, R42 ;  /* 0x0000002a5d537220 */ /* 0x000fe40000410000 */
[----:B----4-:R-:W-:Y:S02]  /*6f60*/  FFMA.FTZ R40, R91, R41, R40 ;  /* 0x000000295b287223 */ /* 0x010fe40000010028 */
[----:B------:R-:W-:Y:S02]  /*6f70*/  FMUL.FTZ R41, R64, R48 ;  /* 0x0000003040297220 */ /* 0x000fe40000410000 */
[----:B------:R-:W-:Y:S01]  /*6f80*/  FMUL.FTZ R73, R82, R39 ;  /* 0x0000002752497220 */ /* 0x000fe20000410000 */
[----:B------:R-:W3:Y:S01]  /*6f90*/  MUFU.EX2 R77, R77 ;  /* 0x0000004d004d7308 */ /* 0x000ee20000000800 */
[----:B0-----:R-:W-:-:S02]  /*6fa0*/  FFMA.FTZ R41, R90, R40, R41 ;  /* 0x000000285a297223 */ /* 0x001fc40000010029 */
[----:B------:R-:W-:Y:S02]  /*6fb0*/  FMUL.FTZ R40, R63, R47 ;  /* 0x0000002f3f287220 */ /* 0x000fe40000410000 */
[----:B------:R-:W-:Y:S02]  /*6fc0*/  FMUL.FTZ R42, R92, R83 ;  /* 0x000000535c2a7220 */ /* 0x000fe40000410000 */
[----:B--2---:R-:W-:Y:S01]  /*6fd0*/  FFMA.FTZ R40, R79, R41, R40 ;  /* 0x000000294f287223 */ /* 0x004fe20000010028 */
[----:B------:R-:W0:Y:S01]  /*6fe0*/  MUFU.EX2 R76, R76 ;  /* 0x0000004c004c7308 */ /* 0x000e220000000800 */
[----:B------:R-:W-:Y:S02]  /*6ff0*/  FMUL.FTZ R41, R62, R46 ;  /* 0x0000002e3e297220 */ /* 0x000fe40000410000 */
[----:B------:R-:W-:Y:S02]  /*7000*/  FMUL.FTZ R43, R82, R38 ;  /* 0x00000026522b7220 */ /* 0x000fe40000410000 */
[----:B-1----:R-:W-:-:S02]  /*7010*/  FFMA.FTZ R83, R78, R40, R41 ;  /* 0x000000284e537223 */ /* 0x002fc40000010029 */
[----:B------:R-:W-:Y:S01]  /*7020*/  FMUL.FTZ R40, R61, R45 ;  /* 0x0000002d3d287220 */ /* 0x000fe20000410000 */
[----:B------:R-:W1:Y:S01]  /*7030*/  MUFU.EX2 R73, R73 ;  /* 0x0000004900497308 */ /* 0x000e620000000800 */
[----:B------:R-:W-:Y:S02]  /*7040*/  FMUL.FTZ R41, R91, R42 ;  /* 0x0000002a5b297220 */ /* 0x000fe40000410000 */
[----:B---3--:R-:W-:Y:S02]  /*7050*/  FFMA.FTZ R86, R77, R83, R40 ;  /* 0x000000534d567223 */ /* 0x008fe40000010028 */
[----:B------:R-:W-:Y:S02]  /*7060*/  FMUL.FTZ R40, R90, R41 ;  /* 0x000000295a287220 */ /* 0x000fe40000410000 */
[----:B------:R-:W-:Y:S01]  /*7070*/  FMUL.FTZ R42, R82, R37 ;  /* 0x00000025522a7220 */ /* 0x000fe20000410000 */
[----:B------:R-:W2:Y:S01]  /*7080*/  MUFU.EX2 R43, R43 ;  /* 0x0000002b002b7308 */ /* 0x000ea20000000800 */
[----:B------:R-:W-:-:S02]  /*7090*/  FMUL.FTZ R41, R60, R44 ;  /* 0x0000002c3c297220 */ /* 0x000fc40000410000 */
[----:B------:R-:W-:Y:S02]  /*70a0*/  FMUL.FTZ R83, R79, R40 ;  /* 0x000000284f537220 */ /* 0x000fe40000410000 */
[----:B0-----:R-:W-:Y:S02]  /*70b0*/  FFMA.FTZ R87, R76, R86, R41 ;  /* 0x000000564c577223 */ /* 0x001fe40000010029 */
[----:B------:R-:W-:Y:S01]  /*70c0*/  FMUL.FTZ R40, R59, R39 ;  /* 0x000000273b287220 */ /* 0x000fe20000410000 */
[----:B------:R-:W0:Y:S01]  /*70d0*/  MUFU.EX2 R42, R42 ;  /* 0x0000002a002a7308 */ /* 0x000e220000000800 */
[----:B------:R-:W-:Y:S02]  /*70e0*/  FMUL.FTZ R86, R78, R83 ;  /* 0x000000534e567220 */ /* 0x000fe40000410000 */
[----:B------:R-:W-:Y:S02]  /*70f0*/  FMUL.FTZ R41, R82, R36 ;  /* 0x0000002452297220 */ /* 0x000fe40000410000 */
[----:B-1----:R-:W-:-:S02]  /*7100*/  FFMA.FTZ R87, R73, R87, R40 ;  /* 0x0000005749577223 */ /* 0x002fc40000010028 */
[----:B------:R-:W-:Y:S02]  /*7110*/  FMUL.FTZ R83, R77, R86 ;  /* 0x000000564d537220 */ /* 0x000fe40000410000 */
[----:B------:R-:W-:Y:S01]  /*7120*/  FMUL.FTZ R40, R82, R35 ;  /* 0x0000002352287220 */ /* 0x000fe20000410000 */
[----:B------:R-:W1:Y:S01]  /*7130*/  MUFU.EX2 R41, R41 ;  /* 0x0000002900297308 */ /* 0x000e620000000800 */
[----:B------:R-:W-:Y:S02]  /*7140*/  FMUL.FTZ R86, R58, R38 ;  /* 0x000000263a567220 */ /* 0x000fe40000410000 */
[----:B------:R-:W-:Y:S02]  /*7150*/  FMUL.FTZ R82, R76, R83 ;  /* 0x000000534c527220 */ /* 0x000fe40000410000 */
[----:B--2---:R-:W-:Y:S02]  /*7160*/  FFMA.FTZ R86, R43, R87, R86 ;  /* 0x000000572b567223 */ /* 0x004fe40000010056 */
[----:B------:R-:W-:Y:S01]  /*7170*/  FMUL.FTZ R83, R57, R37 ;  /* 0x0000002539537220 */ /* 0x000fe20000410000 */
[----:B------:R-:W2:Y:S01]  /*7180*/  MUFU.EX2 R40, R40 ;  /* 0x0000002800287308 */ /* 0x000ea20000000800 */
[----:B------:R-:W-:-:S02]  /*7190*/  FMUL.FTZ R82, R73, R82 ;  /* 0x0000005249527220 */ /* 0x000fc40000410000 */
[----:B0-----:R-:W-:Y:S02]  /*71a0*/  FFMA.FTZ R87, R42, R86, R83 ;  /* 0x000000562a577223 */ /* 0x001fe40000010053 */
[----:B------:R-:W-:Y:S02]  /*71b0*/  FMUL.FTZ R83, R43, R82 ;  /* 0x000000522b537220 */ /* 0x000fe40000410000 */
[----:B------:R-:W-:Y:S02]  /*71c0*/  FMUL.FTZ R82, R56, R36 ;  /* 0x0000002438527220 */ /* 0x000fe40000410000 */
[----:B------:R-:W-:Y:S02]  /*71d0*/  FMUL.FTZ R86, R42, R83 ;  /* 0x000000532a567220 */ /* 0x000fe40000410000 */
[----:B-1----:R-:W-:Y:S02]  /*71e0*/  FFMA.FTZ R82, R41, R87, R82 ;  /* 0x0000005729527223 */ /* 0x002fe40000010052 */
[----:B------:R-:W-:-:S02]  /*71f0*/  FMUL.FTZ R83, R55, R35 ;  /* 0x0000002337537220 */ /* 0x000fc40000410000 */
[----:B------:R-:W-:Y:S02]  /*7200*/  FMUL.FTZ R87, R41, R86 ;  /* 0x0000005629577220 */ /* 0x000fe40000410000 */
[C---:B--2---:R-:W-:Y:S02]  /*7210*/  FFMA.FTZ R83, R40.reuse, R82, R83 ;  /* 0x0000005228537223 */ /* 0x044fe40000010053 */
[----:B------:R-:W-:Y:S02]  /*7220*/  FMUL.FTZ R82, R40, R87 ;  /* 0x0000005728527220 */ /* 0x000fe40000410000 */
[----:B-----5:R-:W-:-:S03]  /*7230*/  FMUL.FTZ R84, R84, R85 ;  /* 0x0000005554547220 */ /* 0x020fc60000410000 */
[----:B------:R0:W-:Y:S01]  /*7240*/  STS.64 [R128.X8+0x2150], R82 ;  /* 0x0021505280007388 */ /* 0x0001e20000008a00 */
        /* <DEDUP_REMOVED lines=20> */
[----:B------:R-:W0:Y:S04]  /*7390*/  LDS.64 R84, [R133+0x2158] ;  /* 0x0021580085547984 */ /* 0x000e280000000a00 */
[----:B------:R-:W1:Y:S04]  /*73a0*/  LDS.64 R86, [R133+0x2160] ;  /* 0x0021600085567984 */ /* 0x000e680000000a00 */
[----:B------:R-:W2:Y:S01]  /*73b0*/  LDS.64 R88, [R133+0x2168] ;  /* 0x0021680085587984 */ /* 0x000ea20000000a00 */
[----:B0-----:R-:W-:-:S02]  /*73c0*/  FFMA.FTZ R85, R83, R84, R85 ;  /* 0x0000005453557223 */ /* 0x001fc40000010055 */
[----:B------:R-:W-:Y:S02]  /*73d0*/  FMUL.FTZ R83, R82, R84 ;  /* 0x0000005452537220 */ /* 0x000fe40000410000 */
[C---:B-1----:R-:W-:Y:S02]  /*73e0*/  FFMA.FTZ R85, R86.reuse, R85, R87 ;  /* 0x0000005556557223 */ /* 0x042fe40000010057 */
[----:B------:R-:W-:Y:S02]  /*73f0*/  FMUL.FTZ R83, R86, R83 ;  /* 0x0000005356537220 */ /* 0x000fe40000410000 */
[C---:B--2---:R-:W-:Y:S02]  /*7400*/  FFMA.FTZ R89, R88.reuse, R85, R89 ;  /* 0x0000005558597223 */ /* 0x044fe40000010059 */
[----:B------:R-:W-:Y:S01]  /*7410*/  FMUL.FTZ R88, R88, R83 ;  /* 0x0000005358587220 */ /* 0x000fe20000410000 */
[----:B------:R-:W-:Y:S05]  /*7420*/  BRA.DIV ~URZ, `(.L_x_188) ;  /* 0x000043227f007947 */ /* 0x000fea000b800000 */
[----:B------:R0:W1:Y:S02]  /*7430*/  SHFL.UP PT, R135, R88, 0x1, RZ ;  /* 0x0420000058877989 */ /* 0x00006400000e00ff */
.L_x_212:
[----:B------:R-:W-:Y:S05]  /*7440*/  BRA.DIV ~URZ, `(.L_x_189) ;  /* 0x000043827f007947 */ /* 0x000fea000b800000 */
[----:B------:R-:W2:Y:S01]  /*7450*/  SHFL.UP PT, R82, R89, 0x1, RZ ;  /* 0x0420000059527989 */ /* 0x000ea200000e00ff */
[----:B------:R-:W-:-:S13]  /*7460*/  ISETP.GE.AND P0, PT, R131, 0x1, PT ;  /* 0x000000018300780c */ /* 0x000fda0003f06270 */
[C---:B--2---:R-:W-:Y:S02]  /*7470*/  @P0 FFMA.FTZ R89, R88.reuse, R82, R89 ;  /* 0x0000005258590223 */ /* 0x044fe40000010059 */
[----:B01----:R-:W-:Y:S01]  /*7480*/  @P0 FMUL.FTZ R88, R88, R135 ;  /* 0x0000008758580220 */ /* 0x003fe20000410000 */
[----:B------:R-:W-:Y:S02]  /*7490*/  ISETP.GE.AND P0, PT, R131, 0x2, PT ;  /* 0x000000028300780c */ /* 0x000fe40003f06270 */
[----:B------:R-:W0:Y:S04]  /*74a0*/  SHFL.UP PT, R82, R89, 0x2, RZ ;  /* 0x0440000059527989 */ /* 0x000e2800000e00ff */
[----:B------:R-:W1:Y:S07]  /*74b0*/  SHFL.UP PT, R83, R88, 0x2, RZ ;  /* 0x0440000058537989 */ /* 0x000e6e00000e00ff */
[----:B0-----:R-:W-:-:S02]  /*74c0*/  @P0 FFMA.FTZ R89, R82, R88, R89 ;  /* 0x0000005852590223 */ /* 0x001fc40000010059 */
[----:B-1----:R-:W-:-:S03]  /*74d0*/  @P0 FMUL.FTZ R88, R83, R88 ;  /* 0x0000005853580220 */ /* 0x002fc60000410000 */
[----:B------:R-:W0:Y:S01]  /*74e0*/  SHFL.UP PT, R82, R89, 0x4, RZ ;  /* 0x0480000059527989 */ /* 0x000e2200000e00ff */
[----:B------:R-:W-:-:S03]  /*74f0*/  ISETP.GE.AND P0, PT, R131, 0x4, PT ;  /* 0x000000048300780c */ /* 0x000fc60003f06270 */
[----:B------:R-:W1:Y:S10]  /*7500*/  SHFL.UP PT, R83, R88, 0x4, RZ ;  /* 0x0480000058537989 */ /* 0x000e7400000e00ff */
[----:B0-----:R-:W-:-:S02]  /*7510*/  @P0 FFMA.FTZ R89, R88, R82, R89 ;  /* 0x0000005258590223 */ /* 0x001fc40000010059 */
[----:B-1----:R-:W-:-:S03]  /*7520*/  @P0 FMUL.FTZ R88, R88, R83 ;  /* 0x0000005358580220 */ /* 0x002fc60000410000 */
[----:B------:R-:W0:Y:S01]  /*7530*/  SHFL.UP PT, R82, R89, 0x8, RZ ;  /* 0x0500000059527989 */ /* 0x000e2200000e00ff */
[----:B------:R-:W-:-:S03]  /*7540*/  ISETP.GE.AND P0, PT, R131, 0x8, PT ;  /* 0x000000088300780c */ /* 0x000fc60003f06270 */
[----:B------:R-:W1:Y:S10]  /*7550*/  SHFL.UP PT, R83, R88, 0x8, RZ ;  /* 0x0500000058537989 */ /* 0x000e7400000e00ff */
[----:B0-----:R-:W-:-:S02]  /*7560*/  @P0 FFMA.FTZ R89, R88, R82, R89 ;  /* 0x0000005258590223 */ /* 0x001fc40000010059 */
[----:B-1----:R-:W-:-:S03]  /*7570*/  @P0 FMUL.FTZ R88, R88, R83 ;  /* 0x0000005358580220 */ /* 0x002fc60000410000 */
[----:B------:R0:W1:Y:S04]  /*7580*/  SHFL.UP PT, R85, R89, 0x10, RZ ;  /* 0x0600000059557989 */ /* 0x00006800000e00ff */
[----:B------:R0:W2:Y:S01]  /*7590*/  SHFL.UP PT, R84, R88, 0x10, RZ ;  /* 0x0600000058547989 */ /* 0x0000a200000e00ff */
[----:B------:R-:W-:-:S03]  /*75a0*/  MOV R135, R88 ;  /* 0x0000005800877202 */ /* 0x000fc60000000f00 */
.L_x_213:
[----:B------:R-:W-:Y:S02]  /*75b0*/  ISETP.GE.AND P0, PT, R131, 0x10, PT ;  /* 0x000000108300780c */ /* 0x000fe40003f06270 */
[----:B------:R-:W-:-:S11]  /*75c0*/  MOV R134, R135 ;  /* 0x0000008700867202 */ /* 0x000fd60000000f00 */
[-C--:B01----:R-:W-:Y:S02]  /*75d0*/  @P0 FFMA.FTZ R89, R85, R134.reuse, R89 ;  /* 0x0000008655590223 */ /* 0x083fe40000010059 */
[----:B--2---:R-:W-:Y:S01]  /*75e0*/  @P0 FMUL.FTZ R134, R84, R134 ;  /* 0x0000008654860220 */ /* 0x004fe20000410000 */
[----:B------:R-:W-:Y:S05]  /*75f0*/  BRA.CONV ~URZ, `(.L_x_190) ;  /* 0x000000437f007947 */ /* 0x000fea000b800000 */
[----:B------:R-:W-:Y:S01]  /*7600*/  HFMA2.MMA R86, -RZ, RZ, 0, 1.847743988037109375e-06 ;  /* 0x0000001fff567435 */ /* 0x000fe200000001ff */
[----:B------:R-:W-:Y:S02]  /*7610*/  MOV R82, R134 ;  /* 0x0000008600527202 */ /* 0x000fe40000000f00 */
[----:B------:R-:W-:-:S03]  /*7620*/  MOV R83, 0x7640 ;  /* 0x0000764000537802 */ /* 0x000fc60000000f00 */
[----:B------:R-:W-:Y:S05]  /*7630*/  CALL.REL.NOINC `($__internal_10_$__cuda_sm70_shflsync_idx_p) ;  /* 0x00004e2000007944 */ /* 0x000fea0003c00000 */
.L_x_190:
[----:B------:R-:W-:Y:S05]  /*7640*/  BRA.CONV ~URZ, `(.L_x_191) ;  /* 0x000000437f007947 */ /* 0x000fea000b800000 */
[----:B-1----:R-:W-:Y:S01]  /*7650*/  HFMA2.MMA R86, -RZ, RZ, 0, 1.847743988037109375e-06 ;  /* 0x0000001fff567435 */ /* 0x002fe200000001ff */
[----:B------:R-:W-:Y:S02]  /*7660*/  MOV R82, R89 ;  /* 0x0000005900527202 */ /* 0x000fe40000000f00 */
[----:B------:R-:W-:-:S03]  /*7670*/  MOV R83, 0x7690 ;  /* 0x0000769000537802 */ /* 0x000fc60000000f00 */
[----:B0-2---:R-:W-:Y:S05]  /*7680*/  CALL.REL.NOINC `($__internal_10_$__cuda_sm70_shflsync_idx_p) ;  /* 0x00004dd000007944 */ /* 0x005fea0003c00000 */
.L_x_191:
[----:B------:R-:W-:Y:S05]  /*7690*/  BRA.DIV ~URZ, `(.L_x_192) ;  /* 0x000045e27f007947 */ /* 0x000fea000b800000 */
[----:B------:R3:W4:Y:S04]  /*76a0*/  SHFL.IDX PT, R84, R80, RZ, 0x1f ;  /* 0x00001fff50547589 */ /* 0x00072800000e0000 */
[----:B------:R3:W2:Y:S04]  /*76b0*/  SHFL.IDX PT, R85, R81, RZ, 0x1f ;  /* 0x00001fff51557589 */ /* 0x0006a800000e0000 */
[----:B------:R3:W1:Y:S04]  /*76c0*/  SHFL.UP PT, R88, R134, 0x1, RZ ;  /* 0x0420000086587989 */ /* 0x00066800000e00ff */
[----:B------:R-:W0:Y:S02]  /*76d0*/  SHFL.UP PT, R89, R89, 0x1, RZ ;  /* 0x0420000059597989 */ /* 0x000e2400000e00ff */
.L_x_214:
[----:B-1----:R-:W1:Y:S01]  /*76e0*/  LDS.64 R86, [R133+0x2150] ;  /* 0x0021500085567984 */ /* 0x002e620000000a00 */
[----:B0-2---:R-:W-:-:S02]  /*76f0*/  @P1 FFMA.FTZ R85, R85, R88, R89 ;  /* 0x0000005855551223 */ /* 0x005fc40000010059 */
[----:B----4-:R-:W-:Y:S01]  /*7700*/  @P1 FMUL.FTZ R84, R84, R88 ;  /* 0x0000005854541220 */ /* 0x010fe20000410000 */
[----:B---3--:R-:W0:Y:S04]  /*7710*/  LDS.64 R80, [R133+0x2158] ;  /* 0x0021580085507984 */ /* 0x008e280000000a00 */
[----:B------:R-:W2:Y:S04]  /*7720*/  LDS.64 R82, [R133+0x2160] ;  /* 0x0021600085527984 */ /* 0x000ea80000000a00 */
[----:B------:R3:W-:Y:S01]  /*7730*/  STS.64 [R133+0x2150], R84 ;  /* 0x0021505485007388 */ /* 0x0007e20000000a00 */
[----:B-1----:R-:W-:-:S02]  /*7740*/  FFMA.FTZ R87, R86, R85, R87 ;  /* 0x0000005556577223 */ /* 0x002fc40000010057 */
[----:B------:R-:W-:Y:S02]  /*7750*/  FMUL.FTZ R86, R86, R84 ;  /* 0x0000005456567220 */ /* 0x000fe40000410000 */
[C---:B0-----:R-:W-:Y:S02]  /*7760*/  FFMA.FTZ R81, R80.reuse, R87, R81 ;  /* 0x0000005750517223 */ /* 0x041fe40000010051 */
[----:B------:R-:W-:Y:S01]  /*7770*/  FMUL.FTZ R80, R80, R86 ;  /* 0x0000005650507220 */ /* 0x000fe20000410000 */
[----:B------:R3:W-:Y:S01]  /*7780*/  STS.64 [R133+0x2158], R86 ;  /* 0x0021585685007388 */ /* 0x0007e20000000a00 */
[C---:B--2---:R-:W-:Y:S02]  /*7790*/  FFMA.FTZ R83, R82.reuse, R81, R83 ;  /* 0x0000005152537223 */ /* 0x044fe40000010053 */
[----:B------:R-:W-:Y:S01]  /*77a0*/  FMUL.FTZ R82, R82, R80 ;  /* 0x0000005052527220 */ /* 0x000fe20000410000 */
[----:B------:R3:W-:Y:S04]  /*77b0*/  STS.64 [R133+0x2160], R80 ;  /* 0x0021605085007388 */ /* 0x0007e80000000a00 */
[----:B------:R3:W-:Y:S02]  /*77c0*/  STS.64 [R133+0x2168], R82 ;  /* 0x0021685285007388 */ /* 0x0007e40000000a00 */
.L_x_187:
[----:B0-----:R-:W-:Y:S05]  /*77d0*/  BSYNC B0 ;  /* 0x0000000000007941 */ /* 0x001fea0003800000 */
.L_x_186:
[----:B------:R-:W-:Y:S01]  /*77e0*/  WARPSYNC 0xffffffff ;  /* 0xffffffff00007948 */ /* 0x000fe20003800000 */
[----:B------:R-:W-:Y:S01]  /*77f0*/  BAR.SYNC.DEFER_BLOCKING 0x0 ;  /* 0x0000000000007b1d */ /* 0x000fe20000010000 */
[----:B---3--:R-:W-:-:S02]  /*7800*/  FMUL.FTZ R82, R40, R96 ;  /* 0x0000006028527220 */ /* 0x008fc40000410000 */
[----:B------:R-:W-:Y:S02]  /*7810*/  FFMA.FTZ R80, R40, R113, R112 ;  /* 0x0000007128507223 */ /* 0x000fe40000010070 */
[C---:B------:R-:W-:Y:S01]  /*7820*/  FMUL.FTZ R83, R41.reuse, R82 ;  /* 0x0000005229537220 */ /* 0x040fe20000410000 */
[----:B------:R-:W-:Y:S01]  /*7830*/  ULDC UR16, c[0x0][0x174] ;  /* 0x00005d0000107ab9 */ /* 0x000fe20000000800 */
[----:B------:R-:W-:Y:S01]  /*7840*/  FFMA.FTZ R85, R41, R80, R111 ;  /* 0x0000005029557223 */ /* 0x000fe2000001006f */
[----:B------:R-:W-:Y:S01]  /*7850*/  UISETP.GE.AND UP0, UPT, UR26, UR16, UPT ;  /* 0x000000101a00728c */ /* 0x000fe2000bf06270 */
[C---:B------:R-:W-:Y:S01]  /*7860*/  FMUL.FTZ R80, R42.reuse, R83 ;  /* 0x000000532a507220 */ /* 0x040fe20000410000 */
[----:B------:R-:W-:Y:S01]  /*7870*/  BSSY B0, `(.L_x_193) ;  /* 0x0000085000007945 */ /* 0x000fe20003800000 */
[----:B------:R-:W-:Y:S01]  /*7880*/  FFMA.FTZ R82, R42, R85, R110 ;  /* 0x000000552a527223 */ /* 0x000fe2000001006e */
[----:B------:R-:W-:Y:S01]  /*7890*/  MOV R85, UR7 ;  /* 0x0000000700557c02 */ /* 0x000fe20008000f00 */
[C---:B------:R-:W-:Y:S01]  /*78a0*/  FMUL.FTZ R80, R43.reuse, R80 ;  /* 0x000000502b507220 */ /* 0x040fe20000410000 */
[----:B------:R-:W-:Y:S01]  /*78b0*/  PLOP3.LUT P0, PT, PT, PT, UP0, 0x80, 0x0 ;  /* 0x000000000000781c */ /* 0x000fe20003f0f008 */
[----:B------:R-:W-:-:S02]  /*78c0*/  FFMA.FTZ R82, R43, R82, R109 ;  /* 0x000000522b527223 */ /* 0x000fc4000001006d */
[C---:B------:R-:W-:Y:S01]  /*78d0*/  FMUL.FTZ R83, R73.reuse, R80 ;  /* 0x0000005049537220 */ /* 0x040fe20000410000 */
[----:B------:R-:W-:Y:S01]  /*78e0*/  ISETP.NE.OR P0, PT, R162, RZ, P0 ;  /* 0x000000ffa200720c */ /* 0x000fe20000705670 */
[----:B------:R-:W-:Y:S02]  /*78f0*/  FFMA.FTZ R82, R73, R82, R108 ;  /* 0x0000005249527223 */ /* 0x000fe4000001006c */
[C---:B------:R-:W-:Y:S02]  /*7900*/  FMUL.FTZ R80, R76.reuse, R83 ;  /* 0x000000534c507220 */ /* 0x040fe40000410000 */
[----:B------:R-:W-:Y:S01]  /*7910*/  FFMA.FTZ R82, R76, R82, R107 ;  /* 0x000000524c527223 */ /* 0x000fe2000001006b */
[----:B------:R-:W0:Y:S01]  /*7920*/  LDS R81, [R128.X8+0x2154] ;  /* 0x0021540080517984 */ /* 0x000e220000008800 */
[C---:B------:R-:W-:Y:S02]  /*7930*/  FMUL.FTZ R83, R77.reuse, R80 ;  /* 0x000000504d537220 */ /* 0x040fe40000410000 */
        /* <DEDUP_REMOVED lines=11> */
[----:B------:R-:W-:Y:S01]  /*79f0*/  FMUL.FTZ R83, R93, R80 ;  /* 0x000000505d537220 */ /* 0x000fe20000410000 */
[----:B------:R-:W-:Y:S01]  /*7a00*/  MOV R80, 0x3f800000 ;  /* 0x3f80000000507802 */ /* 0x000fe20000000f00 */
[----:B------:R-:W-:-:S02]  /*7a10*/  FMUL.FTZ R88, R70, R54 ;  /* 0x0000003646587220 */ /* 0x000fc40000410000 */
[----:B------:R-:W-:Y:S02]  /*7a20*/  FFMA.FTZ R82, R93, R82, R100 ;  /* 0x000000525d527223 */ /* 0x000fe40000010064 */
[C---:B------:R-:W-:Y:S02]  /*7a30*/  FMUL.FTZ R84, R94.reuse, R83 ;  /* 0x000000535e547220 */ /* 0x040fe40000410000 */
[----:B------:R-:W-:Y:S02]  /*7a40*/  FMUL.FTZ R89, R69, R53 ;  /* 0x0000003545597220 */ /* 0x000fe40000410000 */
[----:B------:R-:W-:Y:S02]  /*7a50*/  FFMA.FTZ R83, R94, R82, R99 ;  /* 0x000000525e537223 */ /* 0x000fe40000010063 */
[----:B------:R-:W-:Y:S02]  /*7a60*/  FMUL.FTZ R82, R95, R84 ;  /* 0x000000545f527220 */ /* 0x000fe40000410000 */
[----:B------:R-:W-:-:S02]  /*7a70*/  FMUL.FTZ R84, R68, R52 ;  /* 0x0000003444547220 */ /* 0x000fc40000410000 */
[----:B0-----:R-:W-:Y:S01]  /*7a80*/  FFMA.FTZ R88, R132, R81, R88 ;  /* 0x0000005184587223 */ /* 0x001fe20000010058 */
[----:B------:R-:W-:Y:S01]  /*7a90*/  HFMA2.MMA R81, -RZ, RZ, 0, 0 ;  /* 0x00000000ff517435 */ /* 0x000fe200000001ff */
[----:B------:R-:W-:Y:S02]  /*7aa0*/  FMUL.FTZ R132, R67, R51 ;  /* 0x0000003343847220 */ /* 0x000fe40000410000 */
[----:B------:R-:W-:Y:S02]  /*7ab0*/  FFMA.FTZ R89, R95, R88, R89 ;  /* 0x000000585f597223 */ /* 0x000fe40000010059 */
[----:B------:R-:W-:Y:S02]  /*7ac0*/  FMUL.FTZ R133, R66, R50 ;  /* 0x0000003242857220 */ /* 0x000fe40000410000 */
[----:B------:R-:W-:Y:S02]  /*7ad0*/  FFMA.FTZ R89, R94, R89, R84 ;  /* 0x000000595e597223 */ /* 0x000fe40000010054 */
[----:B------:R-:W-:Y:S01]  /*7ae0*/  FMUL.FTZ R84, R65, R49 ;  /* 0x0000003141547220 */ /* 0x000fe20000410000 */
[----:B------:R0:W1:Y:S01]  /*7af0*/  @!P0 LDS.64 R80, [R85.X8+0x3560] ;  /* 0x0035600055508984 */ /* 0x0000620000008a00 */
[----:B------:R-:W-:Y:S01]  /*7b00*/  FFMA.FTZ R132, R93, R89, R132 ;  /* 0x000000595d847223 */ /* 0x000fe20000010084 */
[----:B------:R-:W-:Y:S01]  /*7b10*/  ISETP.GT.U32.AND P0, PT, R129, 0x1f, PT ;  /* 0x0000001f8100780c */ /* 0x000fe20003f04070 */
[----:B------:R-:W-:-:S02]  /*7b20*/  FMUL.FTZ R134, R64, R48 ;  /* 0x0000003040867220 */ /* 0x000fc40000410000 */
[----:B------:R-:W-:Y:S02]  /*7b30*/  FFMA.FTZ R133, R92, R132, R133 ;  /* 0x000000845c857223 */ /* 0x000fe40000010085 */
[----:B------:R-:W-:Y:S02]  /*7b40*/  FMUL.FTZ R135, R63, R47 ;  /* 0x0000002f3f877220 */ /* 0x000fe40000410000 */
[----:B0-----:R-:W-:Y:S02]  /*7b50*/  FFMA.FTZ R85, R91, R133, R84 ;  /* 0x000000855b557223 */ /* 0x001fe40000010054 */
[----:B------:R-:W-:Y:S02]  /*7b60*/  FMUL.FTZ R136, R62, R46 ;  /* 0x0000002e3e887220 */ /* 0x000fe40000410000 */
[----:B------:R-:W-:Y:S02]  /*7b70*/  FFMA.FTZ R134, R90, R85, R134 ;  /* 0x000000555a867223 */ /* 0x000fe40000010086 */
[----:B------:R-:W-:-:S02]  /*7b80*/  FFMA.FTZ R83, R95, R83, R98 ;  /* 0x000000535f537223 */ /* 0x000fc40000010062 */
[----:B------:R-:W-:Y:S02]  /*7b90*/  FFMA.FTZ R135, R79, R134, R135 ;  /* 0x000000864f877223 */ /* 0x000fe40000010087 */
[----:B------:R-:W-:Y:S01]  /*7ba0*/  FMUL.FTZ R137, R61, R45 ;  /* 0x0000002d3d897220 */ /* 0x000fe20000410000 */
[----:B------:R0:W-:Y:S01]  /*7bb0*/  STS.64 [R128.X8+0x2660], R82 ;  /* 0x0026605280007388 */ /* 0x0001e20000008a00 */
[----:B------:R-:W-:Y:S02]  /*7bc0*/  FFMA.FTZ R136, R78, R135, R136 ;  /* 0x000000874e887223 */ /* 0x000fe40000010088 */
[----:B------:R-:W-:Y:S02]  /*7bd0*/  FMUL.FTZ R138, R59, R39 ;  /* 0x000000273b8a7220 */ /* 0x000fe40000410000 */
[----:B------:R-:W-:Y:S02]  /*7be0*/  FFMA.FTZ R137, R77, R136, R137 ;  /* 0x000000884d897223 */ /* 0x000fe40000010089 */
[----:B------:R-:W-:-:S02]  /*7bf0*/  FMUL.FTZ R139, R58, R38 ;  /* 0x000000263a8b7220 */ /* 0x000fc40000410000 */
[----:B------:R-:W-:Y:S02]  /*7c00*/  FMUL.FTZ R140, R57, R37 ;  /* 0x00000025398c7220 */ /* 0x000fe40000410000 */
[----:B------:R-:W-:Y:S02]  /*7c10*/  FMUL.FTZ R141, R55, R35 ;  /* 0x00000023378d7220 */ /* 0x000fe40000410000 */
[----:B0-----:R-:W-:-:S04]  /*7c20*/  FMUL.FTZ R82, R60, R44 ;  /* 0x0000002c3c527220 */ /* 0x001fc80000410000 */
[----:B------:R-:W-:Y:S02]  /*7c30*/  FFMA.FTZ R137, R76, R137, R82 ;  /* 0x000000894c897223 */ /* 0x000fe40000010052 */
        /* <DEDUP_REMOVED lines=26> */
.L_x_215:
        /* <DEDUP_REMOVED lines=26> */
.L_x_216:
[----:B--23--:R-:W-:Y:S01]  /*7f80*/  ISETP.NE.AND P0, PT, R129, 0x1f, PT ;  /* 0x0000001f8100780c */ /* 0x00cfe20003f05270 */
[----:B0-----:R-:W-:Y:S01]  /*7f90*/  FMUL.FTZ R80, R80, R85 ;  /* 0x0000005550507220 */ /* 0x001fe20000410000 */
[----:B------:R-:W-:Y:S01]  /*7fa0*/  MOV R82, R159 ;  /* 0x0000009f00527202 */ /* 0x000fe20000000f00 */
[----:B------:R-:W-:-:S10]  /*7fb0*/  FFMA.FTZ R81, R81, R85, R84 ;  /* 0x0000005551517223 */ /* 0x000fd40000010054 */
[-C--:B----4-:R-:W-:Y:S02]  /*7fc0*/  @P0 FFMA.FTZ R83, R83, R87.reuse, R158 ;  /* 0x0000005753530223 */ /* 0x090fe4000001009e */
[----:B-1----:R-:W-:Y:S02]  /*7fd0*/  IMAD R158, R129, 0x28, RZ ;  /* 0x00000028819e7824 */ /* 0x002fe400078e02ff */
[----:B------:R-:W-:-:S03]  /*7fe0*/  @P0 FMUL.FTZ R82, R82, R87 ;  /* 0x0000005752520220 */ /* 0x000fc60000410000 */
[----:B------:R-:W0:Y:S04]  /*7ff0*/  LDS.64 R84, [R158+0x2678] ;  /* 0x002678009e547984 */ /* 0x000e280000000a00 */
[----:B------:R-:W1:Y:S04]  /*8000*/  LDS.64 R86, [R158+0x2670] ;  /* 0x002670009e567984 */ /* 0x000e680000000a00 */
[----:B------:R-:W-:Y:S01]  /*8010*/  STS.64 [R158+0x2678], R82 ;  /* 0x002678529e007388 */ /* 0x000fe20000000a00 */
[C---:B0-----:R-:W-:Y:S02]  /*8020*/  FFMA.FTZ R85, R84.reuse, R83, R85 ;  /* 0x0000005354557223 */ /* 0x041fe40000010055 */
[----:B------:R-:W-:-:S02]  /*8030*/  FMUL.FTZ R84, R84, R82 ;  /* 0x0000005254547220 */ /* 0x000fc40000410000 */
[C---:B-1----:R-:W-:Y:S02]  /*8040*/  FFMA.FTZ R87, R86.reuse, R85, R87 ;  /* 0x0000005556577223 */ /* 0x042fe40000010057 */
[----:B------:R-:W-:Y:S01]  /*8050*/  FMUL.FTZ R86, R86, R84 ;  /* 0x0000005456567220 */ /* 0x000fe20000410000 */
[----:B------:R-:W-:Y:S04]  /*8060*/  STS.64 [R158+0x2670], R84 ;  /* 0x002670549e007388 */ /* 0x000fe80000000a00 */
[----:B------:R-:W0:Y:S04]  /*8070*/  LDS.64 R84, [R158+0x2668] ;  /* 0x002668009e547984 */ /* 0x000e280000000a00 */
[----:B------:R1:W-:Y:S01]  /*8080*/  STS.64 [R158+0x2668], R86 ;  /* 0x002668569e007388 */ /* 0x0003e20000000a00 */
[----:B0-----:R-:W-:-:S02]  /*8090*/  FFMA.FTZ R85, R84, R87, R85 ;  /* 0x0000005754557223 */ /* 0x001fc40000010055 */
[----:B------:R-:W-:-:S05]  /*80a0*/  FMUL.FTZ R84, R84, R86 ;  /* 0x0000005654547220 */ /* 0x000fca0000410000 */
[----:B------:R1:W-:Y:S02]  /*80b0*/  STS.64 [R158+0x2660], R84 ;  /* 0x002660549e007388 */ /* 0x0003e40000000a00 */
.L_x_194:
[----:B-1----:R-:W-:Y:S05]  /*80c0*/  BSYNC B0 ;  /* 0x0000000000007941 */ /* 0x002fea0003800000 */
.L_x_193:
[----:B------:R-:W-:Y:S01]  /*80d0*/  WARPSYNC 0xffffffff ;  /* 0xffffffff00007948 */ /* 0x000fe20003800000 */
[----:B------:R-:W-:Y:S01]  /*80e0*/  BAR.SYNC.DEFER_BLOCKING 0x0 ;  /* 0x0000000000007b1d */ /* 0x000fe20000010000 */
[----:B------:R-:W-:Y:S01]  /*80f0*/  FFMA.FTZ R86, R34, R88, RZ ;  /* 0x0000005822567223 */ /* 0x000fe200000100ff */
[C---:B------:R-:W-:Y:S02]  /*8100*/  ISETP.GT.AND P0, PT, R131.reuse, 0x1e, PT ;  /* 0x0000001e8300780c */ /* 0x040fe40003f04270 */
[----:B------:R-:W-:Y:S02]  /*8110*/  ISETP.GT.AND P1, PT, R131, 0x1d, PT ;  /* 0x0000001d8300780c */ /* 0x000fe40003f24270 */
[----:B------:R-:W-:Y:S01]  /*8120*/  BSSY B0, `(.L_x_197) ;  /* 0x00000da000007945 */ /* 0x000fe20003800000 */
[----:B------:R-:W0:Y:S02]  /*8130*/  LDS R128, [R128.X8+0x2664] ;  /* 0x0026640080807984 */ /* 0x000e240000008800 */
[----:B0-----:R-:W-:-:S04]  /*8140*/  FFMA.FTZ R96, R128, R96, R113 ;  /* 0x0000006080607223 */ /* 0x001fc80000010071 */
[----:B------:R-:W-:-:S04]  /*8150*/  FFMA.FTZ R40, R40, R96, R112 ;  /* 0x0000006028287223 */ /* 0x000fc80000010070 */
[----:B------:R-:W-:Y:S02]  /*8160*/  FFMA.FTZ R82, R41, R40, R111 ;  /* 0x0000002829527223 */ /* 0x000fe4000001006f */
[----:B------:R-:W-:Y:S02]  /*8170*/  FMUL.FTZ R41, R69, R53 ;  /* 0x0000003545297220 */ /* 0x000fe40000410000 */
[----:B------:R-:W-:Y:S02]  /*8180*/  FFMA.FTZ R110, R42, R82, R110 ;  /* 0x000000522a6e7223 */ /* 0x000fe4000001006e */
[----:B------:R-:W-:Y:S02]  /*8190*/  FMUL.FTZ R111, R97, R96 ;  /* 0x00000060616f7220 */ /* 0x000fe40000410000 */
[----:B------:R-:W-:Y:S02]  /*81a0*/  FFMA.FTZ R84, R43, R110, R109 ;  /* 0x0000006e2b547223 */ /* 0x000fe4000001006d */
[----:B------:R-:W-:-:S02]  /*81b0*/  FMUL.FTZ R112, R110, R38 ;  /* 0x000000266e707220 */ /* 0x000fc40000410000 */
[----:B------:R-:W-:Y:S02]  /*81c0*/  FFMA.FTZ R73, R73, R84, R108 ;  /* 0x0000005449497223 */ /* 0x000fe4000001006c */
[----:B------:R-:W-:Y:S02]  /*81d0*/  FADD.FTZ R115, R112, R115 ;  /* 0x0000007370737221 */ /* 0x000fe40000010000 */
[----:B------:R-:W-:Y:S02]  /*81e0*/  FFMA.FTZ R76, R76, R73, R107 ;  /* 0x000000494c4c7223 */ /* 0x000fe4000001006b */
[----:B------:R-:W-:Y:S02]  /*81f0*/  FMUL.FTZ R109, R97, R40 ;  /* 0x00000028616d7220 */ /* 0x000fe40000410000 */
[----:B------:R-:W-:Y:S02]  /*8200*/  FFMA.FTZ R43, R77, R76, R106 ;  /* 0x0000004c4d2b7223 */ /* 0x000fe4000001006a */
[----:B------:R-:W-:-:S02]  /*8210*/  FFMA.FTZ R106, R95, R88, R41 ;  /* 0x000000585f6a7223 */ /* 0x000fc40000010029 */
[----:B------:R-:W-:Y:S02]  /*8220*/  FFMA.FTZ R78, R78, R43, R105 ;  /* 0x0000002b4e4e7223 */ /* 0x000fe40000010069 */
[----:B------:R-:W-:Y:S02]  /*8230*/  FFMA.FTZ R86, R33, R106, R86 ;  /* 0x0000006a21567223 */ /* 0x000fe40000010056 */
[----:B------:R-:W-:Y:S02]  /*8240*/  FFMA.FTZ R79, R79, R78, R104 ;  /* 0x0000004e4f4f7223 */ /* 0x000fe40000010068 */
[----:B------:R-:W-:Y:S02]  /*8250*/  FFMA.FTZ R86, R32, R89, R86 ;  /* 0x0000005920567223 */ /* 0x000fe40000010056 */
[----:B------:R-:W-:Y:S02]  /*8260*/  FFMA.FTZ R90, R90, R79, R103 ;  /* 0x0000004f5a5a7223 */ /* 0x000fe40000010067 */
[----:B------:R-:W-:-:S02]  /*8270*/  FFMA.FTZ R86, R31, R132, R86 ;  /* 0x000000841f567223 */ /* 0x000fc40000010056 */
[----:B------:R-:W-:Y:S02]  /*8280*/  FMUL.FTZ R104, R65, R49 ;  /* 0x0000003141687220 */ /* 0x000fe40000410000 */
[C---:B------:R-:W-:Y:S02]  /*8290*/  FFMA.FTZ R83, R91.reuse, R90, R102 ;  /* 0x0000005a5b537223 */ /* 0x040fe40000010066 */
[-C--:B------:R-:W-:Y:S02]  /*82a0*/  FFMA.FTZ R91, R91, R133.reuse, R104 ;  /* 0x000000855b5b7223 */ /* 0x080fe40000010068 */
[----:B------:R-:W-:Y:S02]  /*82b0*/  FFMA.FTZ R86, R30, R133, R86 ;  /* 0x000000851e567223 */ /* 0x000fe40000010056 */
[----:B------:R-:W-:Y:S01]  /*82c0*/  FFMA.FTZ R92, R92, R83, R101 ;  /* 0x000000535c5c7223 */ /* 0x000fe20000010065 */
[----:B------:R-:W-:Y:S01]  /*82d0*/  MOV R101, UR7 ;  /* 0x0000000700657c02 */ /* 0x000fe20008000f00 */
[----:B------:R-:W-:-:S02]  /*82e0*/  FFMA.FTZ R85, R29, R91, R86 ;  /* 0x0000005b1d557223 */ /* 0x000fc40000010056 */
[----:B------:R-:W-:Y:S02]  /*82f0*/  FFMA.FTZ R93, R93, R92, R100 ;  /* 0x0000005c5d5d7223 */ /* 0x000fe40000010064 */
[----:B------:R-:W-:Y:S01]  /*8300*/  FFMA.FTZ R86, R28, R134, R85 ;  /* 0x000000861c567223 */ /* 0x000fe20000010055 */
[----:B------:R0:W-:Y:S01]  /*8310*/  @!P5 STS.64 [R101.X8+0x3560], R80 ;  /* 0x003560506500d388 */ /* 0x0001e20000008a00 */
[----:B------:R-:W-:Y:S02]  /*8320*/  FADD.FTZ R85, -R104, R91 ;  /* 0x0000005b68557221 */ /* 0x000fe40000010100 */
[----:B------:R-:W-:Y:S02]  /*8330*/  FMUL.FTZ R91, R61, R45 ;  /* 0x0000002d3d5b7220 */ /* 0x000fe40000410000 */
[----:B------:R-:W-:Y:S02]  /*8340*/  FFMA.FTZ R87, R27, R135, R86 ;  /* 0x000000871b577223 */ /* 0x000fe40000010056 */
[----:B------:R-:W-:-:S02]  /*8350*/  FFMA.FTZ R94, R94, R93, R99 ;  /* 0x0000005d5e5e7223 */ /* 0x000fc40000010063 */
[-C--:B------:R-:W-:Y:S02]  /*8360*/  FFMA.FTZ R100, R77, R136.reuse, R91 ;  /* 0x000000884d647223 */ /* 0x080fe4000001005b */
[----:B------:R-:W-:Y:S02]  /*8370*/  FFMA.FTZ R86, R26, R136, R87 ;  /* 0x000000881a567223 */ /* 0x000fe40000010057 */
[----:B------:R-:W-:Y:S02]  /*8380*/  FFMA.FTZ R95, R95, R94, R98 ;  /* 0x0000005e5f5f7223 */ /* 0x000fe40000010062 */
[----:B------:R-:W-:Y:S02]  /*8390*/  FFMA.FTZ R87, R25, R100, R86 ;  /* 0x0000006419577223 */ /* 0x000fe40000010056 */
[-C--:B------:R-:W-:Y:S02]  /*83a0*/  FFMA.FTZ R88, R70, -R54.reuse, R88 ;  /* 0x8000003646587223 */ /* 0x080fe40000010058 */
[----:B------:R-:W-:-:S02]  /*83b0*/  FMUL.FTZ R86, R95, R54 ;  /* 0x000000365f567220 */ /* 0x000fc40000410000 */
[----:B------:R-:W-:Y:S02]  /*83c0*/  FADD.FTZ R77, -R91, R100 ;  /* 0x000000645b4d7221 */ /* 0x000fe40000010100 */
[----:B------:R-:W-:Y:S02]  /*83d0*/  FFMA.FTZ R91, R24, R137, R87 ;  /* 0x00000089185b7223 */ /* 0x000fe40000010057 */
[----:B------:R-:W-:Y:S02]  /*83e0*/  FADD.FTZ R41, -R41, R106 ;  /* 0x0000006a29297221 */ /* 0x000fe40000010100 */
[----:B------:R-:W-:Y:S02]  /*83f0*/  FMUL.FTZ R87, R94, R53 ;  /* 0x000000355e577220 */ /* 0x000fe40000410000 */
[----:B------:R-:W-:Y:S02]  /*8400*/  FFMA.FTZ R100, R86, R88, RZ ;  /* 0x0000005856647223 */ /* 0x000fe400000100ff */
[----:B------:R-:W-:-:S02]  /*8410*/  FMUL.FTZ R99, R57, R37 ;  /* 0x0000002539637220 */ /* 0x000fc40000410000 */
[----:B------:R-:W-:Y:S02]  /*8420*/  FFMA.FTZ R91, R23, R138, R91 ;  /* 0x0000008a175b7223 */ /* 0x000fe4000001005b */
[-C--:B------:R-:W-:Y:S02]  /*8430*/  FFMA.FTZ R89, R68, -R52.reuse, R89 ;  /* 0x8000003444597223 */ /* 0x080fe40000010059 */
[----:B------:R-:W-:Y:S02]  /*8440*/  FMUL.FTZ R98, R93, R52 ;  /* 0x000000345d627220 */ /* 0x000fe40000410000 */
[----:B------:R-:W-:Y:S02]  /*8450*/  FFMA.FTZ R100, R87, R41, R100 ;  /* 0x0000002957647223 */ /* 0x000fe40000010064 */
[-C--:B0-----:R-:W-:Y:S02]  /*8460*/  FFMA.FTZ R80, R42, R139.reuse, R99 ;  /* 0x0000008b2a507223 */ /* 0x081fe40000010063 */
[----:B------:R-:W-:-:S02]  /*8470*/  FFMA.FTZ R42, R22, R139, R91 ;  /* 0x0000008b162a7223 */ /* 0x000fc4000001005b */
[----:B------:R-:W-:Y:S02]  /*8480*/  FFMA.FTZ R132, R67, -R51, R132 ;  /* 0x8000003343847223 */ /* 0x000fe40000010084 */
[----:B------:R-:W-:Y:S02]  /*8490*/  FFMA.FTZ R100, R98, R89, R100 ;  /* 0x0000005962647223 */ /* 0x000fe40000010064 */
[----:B------:R-:W-:Y:S02]  /*84a0*/  FMUL.FTZ R81, R92, R51 ;  /* 0x000000335c517220 */ /* 0x000fe40000410000 */
[----:B------:R-:W-:Y:S02]  /*84b0*/  FFMA.FTZ R103, R21, R80, R42 ;  /* 0x0000005015677223 */ /* 0x000fe4000001002a */
[----:B------:R-:W-:Y:S02]  /*84c0*/  FFMA.FTZ R133, R66, -R50, R133 ;  /* 0x8000003242857223 */ /* 0x000fe40000010085 */
[----:B------:R-:W-:-:S02]  /*84d0*/  FFMA.FTZ R100, R81, R132, R100 ;  /* 0x0000008451647223 */ /* 0x000fc40000010064 */
[----:B------:R-:W-:Y:S02]  /*84e0*/  FMUL.FTZ R42, R83, R50 ;  /* 0x00000032532a7220 */ /* 0x000fe40000410000 */
[----:B------:R-:W-:Y:S02]  /*84f0*/  FADD.FTZ R91, -R99, R80 ;  /* 0x00000050635b7221 */ /* 0x000fe40000010100 */
[----:B------:R-:W-:Y:S02]  /*8500*/  FFMA.FTZ R100, R42, R133, R100 ;  /* 0x000000852a647223 */ /* 0x000fe40000010064 */
[----:B------:R-:W-:Y:S02]  /*8510*/  FMUL.FTZ R80, R90, R49 ;  /* 0x000000315a507220 */ /* 0x000fe40000410000 */
[----:B------:R-:W-:Y:S02]  /*8520*/  FFMA.FTZ R134, R64, -R48, R134 ;  /* 0x8000003040867223 */ /* 0x000fe40000010086 */
[----:B------:R-:W-:-:S02]  /*8530*/  FFMA.FTZ R100, R80, R85, R100 ;  /* 0x0000005550647223 */ /* 0x000fc40000010064 */
[----:B------:R-:W-:Y:S02]  /*8540*/  FMUL.FTZ R99, R79, R48 ;  /* 0x000000304f637220 */ /* 0x000fe40000410000 */
[-C--:B------:R-:W-:Y:S02]  /*8550*/  FFMA.FTZ R135, R63, -R47.reuse, R135 ;  /* 0x8000002f3f877223 */ /* 0x080fe40000010087 */
[----:B------:R-:W-:Y:S02]  /*8560*/  FFMA.FTZ R101, R99, R134, R100 ;  /* 0x0000008663657223 */ /* 0x000fe40000010064 */
[----:B------:R-:W-:Y:S02]  /*8570*/  FMUL.FTZ R100, R78, R47 ;  /* 0x0000002f4e647220 */ /* 0x000fe40000410000 */
[----:B------:R-:W-:Y:S02]  /*8580*/  FFMA.FTZ R106, R20, R140, R103 ;  /* 0x0000008c146a7223 */ /* 0x000fe40000010067 */
[----:B------:R-:W-:-:S02]  /*8590*/  FFMA.FTZ R102, R100, R135, R101 ;  /* 0x0000008764667223 */ /* 0x000fc40000010065 */
[-C--:B------:R-:W-:Y:S02]  /*85a0*/  FFMA.FTZ R136, R62, -R46.reuse, R136 ;  /* 0x8000002e3e887223 */ /* 0x080fe40000010088 */
[----:B------:R-:W-:Y:S02]  /*85b0*/  FMUL.FTZ R101, R43, R46 ;  /* 0x0000002e2b657220 */ /* 0x000fe40000410000 */
[----:B------:R-:W-:Y:S02]  /*85c0*/  FFMA.FTZ R103, R19, R141, R106 ;  /* 0x0000008d13677223 */ /* 0x000fe4000001006a */
[----:B------:R-:W-:Y:S02]  /*85d0*/  FFMA.FTZ R104, R101, R136, R102 ;  /* 0x0000008865687223 */ /* 0x000fe40000010066 */
[----:B------:R-:W-:Y:S01]  /*85e0*/  FMUL.FTZ R102, R76, R45 ;  /* 0x0000002d4c667220 */ /* 0x000fe20000410000 */
[----:B------:R-:W0:Y:S01]  /*85f0*/  SHFL.DOWN PT, R106, R103, 0x1, 0x1f ;  /* 0x08201f00676a7f89 */ /* 0x000e2200000e0000 */
[----:B------:R-:W-:-:S02]  /*8600*/  FFMA.FTZ R137, R60, -R44, R137 ;  /* 0x8000002c3c897223 */ /* 0x000fc40000010089 */
[----:B------:R-:W-:Y:S02]  /*8610*/  FFMA.FTZ R105, R102, R77, R104 ;  /* 0x0000004d66697223 */ /* 0x000fe40000010068 */
[----:B------:R-:W-:Y:S02]  /*8620*/  FMUL.FTZ R104, R73, R44 ;  /* 0x0000002c49687220 */ /* 0x000fe40000410000 */
[----:B------:R-:W-:Y:S02]  /*8630*/  FFMA.FTZ R138, R59, -R39, R138 ;  /* 0x800000273b8a7223 */ /* 0x000fe4000001008a */
[----:B------:R-:W-:Y:S02]  /*8640*/  FFMA.FTZ R107, R104, R137, R105 ;  /* 0x00000089686b7223 */ /* 0x000fe40000010069 */
[----:B------:R-:W-:Y:S02]  /*8650*/  FMUL.FTZ R105, R84, R39 ;  /* 0x0000002754697220 */ /* 0x000fe40000410000 */
[----:B------:R-:W-:-:S02]  /*8660*/  FFMA.FTZ R139, R58, -R38, R139 ;  /* 0x800000263a8b7223 */ /* 0x000fc4000001008b */
[----:B------:R-:W-:Y:S02]  /*8670*/  FFMA.FTZ R108, R105, R138, R107 ;  /* 0x0000008a696c7223 */ /* 0x000fe4000001006b */
[----:B------:R-:W-:Y:S02]  /*8680*/  FMUL.FTZ R107, R82, R37 ;  /* 0x00000025526b7220 */ /* 0x000fe40000410000 */
[----:B------:R-:W-:Y:S02]  /*8690*/  FFMA.FTZ R108, R112, R139, R108 ;  /* 0x0000008b706c7223 */ /* 0x000fe4000001006c */
[C---:B------:R-:W-:Y:S02]  /*86a0*/  FADD.FTZ R114, R107.reuse, R114 ;  /* 0x000000726b727221 */ /* 0x040fe40000010000 */
[----:B------:R-:W-:Y:S02]  /*86b0*/  FFMA.FTZ R107, R107, R91, R108 ;  /* 0x0000005b6b6b7223 */ /* 0x000fe4000001006c */
[----:B------:R-:W-:-:S02]  /*86c0*/  FFMA.FTZ R140, R56, -R36, R140 ;  /* 0x80000024388c7223 */ /* 0x000fc4000001008c */
[----:B------:R-:W-:Y:S02]  /*86d0*/  FMUL.FTZ R108, R40, R36 ;  /* 0x00000024286c7220 */ /* 0x000fe40000410000 */
[----:B0-----:R-:W-:Y:S02]  /*86e0*/  @!P0 FADD.FTZ R103, R103, R106 ;  /* 0x0000006a67678221 */ /* 0x001fe40000010000 */
[C---:B------:R-:W-:Y:S02]  /*86f0*/  FADD.FTZ R18, R108.reuse, R18 ;  /* 0x000000126c127221 */ /* 0x040fe40000010000 */
[----:B------:R-:W-:Y:S01]  /*8700*/  FFMA.FTZ R107, R108, R140, R107 ;  /* 0x0000008c6c6b7223 */ /* 0x000fe2000001006b */
[----:B------:R-:W0:Y:S01]  /*8710*/  SHFL.DOWN PT, R128, R103, 0x2, 0x1f ;  /* 0x08401f0067807f89 */ /* 0x000e2200000e0000 */
[----:B------:R-:W-:Y:S02]  /*8720*/  FMUL.FTZ R106, R97, R82 ;  /* 0x00000052616a7220 */ /* 0x000fe40000410000 */
[----:B------:R-:W-:-:S02]  /*8730*/  FFMA.FTZ R112, R55, -R35, R141 ;  /* 0x8000002337707223 */ /* 0x000fc4000001008d */
[----:B------:R-:W-:Y:S02]  /*8740*/  FMUL.FTZ R108, R96, R35 ;  /* 0x00000023606c7220 */ /* 0x000fe40000410000 */
[----:B------:R-:W-:Y:S02]  /*8750*/  FMUL.FTZ R106, R106, R91 ;  /* 0x0000005b6a6a7220 */ /* 0x000fe40000410000 */
[-C--:B------:R-:W-:Y:S02]  /*8760*/  FFMA.FTZ R91, R108, R112.reuse, R107 ;  /* 0x000000706c5b7223 */ /* 0x080fe4000001006b */
[----:B------:R-:W-:Y:S02]  /*8770*/  FMUL.FTZ R111, R111, R112 ;  /* 0x000000706f6f7220 */ /* 0x000fe40000410000 */
[----:B------:R-:W-:Y:S01]  /*8780*/  FMUL.FTZ R109, R109, R140 ;  /* 0x0000008c6d6d7220 */ /* 0x000fe20000410000 */
[----:B------:R-:W1:Y:S01]  /*8790*/  SHFL.DOWN PT, R112, R91, 0x1, 0x1f ;  /* 0x08201f005b707f89 */ /* 0x000e6200000e0000 */
[----:B------:R-:W-:-:S02]  /*87a0*/  FFMA.FTZ R111, R55, R96, R111 ;  /* 0x00000060376f7223 */ /* 0x000fc4000001006f */
[----:B------:R-:W-:Y:S02]  /*87b0*/  FFMA.FTZ R40, R56, R40, R109 ;  /* 0x0000002838287223 */ /* 0x000fe4000001006d */
[----:B------:R-:W-:Y:S02]  /*87c0*/  FADD.FTZ R116, R105, R116 ;  /* 0x0000007469747221 */ /* 0x000fe40000010000 */
[----:B------:R-:W-:Y:S02]  /*87d0*/  FADD.FTZ R15, R40, R15 ;  /* 0x0000000f280f7221 */ /* 0x000fe40000010000 */
[----:B------:R-:W-:Y:S02]  /*87e0*/  FMUL.FTZ R40, R97, R110 ;  /* 0x0000006e61287220 */ /* 0x000fe40000410000 */
[----:B0-----:R-:W-:Y:S02]  /*87f0*/  @!P1 FADD.FTZ R103, R103, R128 ;  /* 0x0000008067679221 */ /* 0x001fe40000010000 */
[----:B------:R-:W-:-:S02]  /*8800*/  FMUL.FTZ R105, R97, R84 ;  /* 0x0000005461697220 */ /* 0x000fc40000410000 */
[----:B------:R-:W-:Y:S01]  /*8810*/  FMUL.FTZ R139, R40, R139 ;  /* 0x0000008b288b7220 */ /* 0x000fe20000410000 */
[----:B------:R-:W0:Y:S01]  /*8820*/  SHFL.DOWN PT, R128, R103, 0x4, 0x1f ;  /* 0x08801f0067807f89 */ /* 0x000e2200000e0000 */
[----:B------:R-:W-:Y:S02]  /*8830*/  FMUL.FTZ R105, R105, R138 ;  /* 0x0000008a69697220 */ /* 0x000fe40000410000 */
[----:B------:R-:W-:Y:S02]  /*8840*/  FMUL.FTZ R40, R97, R76 ;  /* 0x0000004c61287220 */ /* 0x000fe40000410000 */
[----:B------:R-:W-:Y:S02]  /*8850*/  FFMA.FTZ R107, R57, R82, R106 ;  /* 0x00000052396b7223 */ /* 0x000fe4000001006a */
[----:B------:R-:W-:Y:S02]  /*8860*/  FFMA.FTZ R105, R59, R84, R105 ;  /* 0x000000543b697223 */ /* 0x000fe40000010069 */
[----:B-1----:R-:W-:Y:S01]  /*8870*/  @!P0 FADD.FTZ R91, R91, R112 ;  /* 0x000000705b5b8221 */ /* 0x002fe20000010000 */
[----:B------:R-:W-:Y:S01]  /*8880*/  ISETP.GT.AND P0, PT, R131, 0x1b, PT ;  /* 0x0000001b8300780c */ /* 0x000fe20003f04270 */
[----:B------:R-:W-:-:S02]  /*8890*/  FMUL.FTZ R77, R40, R77 ;  /* 0x0000004d284d7220 */ /* 0x000fc40000410000 */
[C---:B------:R-:W-:Y:S01]  /*88a0*/  FMUL.FTZ R40, R97.reuse, R78 ;  /* 0x0000004e61287220 */ /* 0x040fe20000410000 */
[----:B------:R-:W1:Y:S01]  /*88b0*/  SHFL.DOWN PT, R112, R91, 0x2, 0x1f ;  /* 0x08401f005b707f89 */ /* 0x000e6200000e0000 */
[C---:B------:R-:W-:Y:S02]  /*88c0*/  FMUL.FTZ R82, R97.reuse, R73 ;  /* 0x0000004961527220 */ /* 0x040fe40000410000 */
[----:B------:R-:W-:Y:S02]  /*88d0*/  FMUL.FTZ R135, R40, R135 ;  /* 0x0000008728877220 */ /* 0x000fe40000410000 */
[----:B------:R-:W-:Y:S02]  /*88e0*/  FMUL.FTZ R82, R82, R137 ;  /* 0x0000008952527220 */ /* 0x000fe40000410000 */
[----:B------:R-:W-:Y:S02]  /*88f0*/  FMUL.FTZ R40, R97, R90 ;  /* 0x0000005a61287220 */ /* 0x000fe40000410000 */
[----:B------:R-:W-:-:S02]  /*8900*/  FFMA.FTZ R82, R60, R73, R82 ;  /* 0x000000493c527223 */ /* 0x000fc40000010052 */
[----:B0-----:R-:W-:Y:S02]  /*8910*/  @!P0 FADD.FTZ R103, R103, R128 ;  /* 0x0000008067678221 */ /* 0x001fe40000010000 */
[----:B------:R-:W-:Y:S02]  /*8920*/  FMUL.FTZ R85, R40, R85 ;  /* 0x0000005528557220 */ /* 0x000fe40000410000 */
[C---:B------:R-:W-:Y:S01]  /*8930*/  FMUL.FTZ R73, R97.reuse, R43 ;  /* 0x0000002b61497220 */ /* 0x040fe20000410000 */
[----:B------:R-:W0:Y:S01]  /*8940*/  SHFL.DOWN PT, R128, R103, 0x8, 0x1f ;  /* 0x09001f0067807f89 */ /* 0x000e2200000e0000 */
[----:B------:R-:W-:Y:S02]  /*8950*/  FMUL.FTZ R40, R97, R83 ;  /* 0x0000005361287220 */ /* 0x000fe40000410000 */
[----:B------:R-:W-:Y:S02]  /*8960*/  FMUL.FTZ R136, R73, R136 ;  /* 0x0000008849887220 */ /* 0x000fe40000410000 */
[----:B------:R-:W-:-:S02]  /*8970*/  FMUL.FTZ R40, R40, R133 ;  /* 0x0000008528287220 */ /* 0x000fc40000410000 */
[----:B------:R-:W-:Y:S02]  /*8980*/  FMUL.FTZ R73, R97, R79 ;  /* 0x0000004f61497220 */ /* 0x000fe40000410000 */
[----:B-1----:R-:W-:Y:S01]  /*8990*/  @!P1 FADD.FTZ R91, R91, R112 ;  /* 0x000000705b5b9221 */ /* 0x002fe20000010000 */
[----:B------:R-:W-:Y:S01]  /*89a0*/  ISETP.GT.AND P1, PT, R131, 0x17, PT ;  /* 0x000000178300780c */ /* 0x000fe20003f24270 */
[----:B------:R-:W-:Y:S02]  /*89b0*/  FADD.FTZ R123, R42, R123 ;  /* 0x0000007b2a7b7221 */ /* 0x000fe40000010000 */
[----:B------:R-:W-:Y:S01]  /*89c0*/  FFMA.FTZ R42, R66, R83, R40 ;  /* 0x00000053422a7223 */ /* 0x000fe20000010028 */
[----:B------:R-:W1:Y:S01]  /*89d0*/  SHFL.DOWN PT, R112, R91, 0x4, 0x1f ;  /* 0x08801f005b707f89 */ /* 0x000e6200000e0000 */
[----:B------:R-:W-:Y:S02]  /*89e0*/  FMUL.FTZ R73, R73, R134 ;  /* 0x0000008649497220 */ /* 0x000fe40000410000 */
[----:B------:R-:W-:-:S02]  /*89f0*/  FMUL.FTZ R40, R97, R93 ;  /* 0x0000005d61287220 */ /* 0x000fc40000410000 */
[----:B------:R-:W-:Y:S02]  /*8a00*/  FFMA.FTZ R77, R61, R76, R77 ;  /* 0x0000004c3d4d7223 */ /* 0x000fe4000001004d */
[----:B------:R-:W-:Y:S02]  /*8a10*/  FFMA.FTZ R136, R62, R43, R136 ;  /* 0x0000002b3e887223 */ /* 0x000fe40000010088 */
[----:B------:R-:W-:Y:S02]  /*8a20*/  FFMA.FTZ R76, R64, R79, R73 ;  /* 0x0000004f404c7223 */ /* 0x000fe40000010049 */
[----:B0-----:R-:W-:Y:S02]  /*8a30*/  @!P1 FADD.FTZ R103, R103, R128 ;  /* 0x0000008067679221 */ /* 0x001fe40000010000 */
[----:B------:R-:W-:Y:S02]  /*8a40*/  FMUL.FTZ R89, R40, R89 ;  /* 0x0000005928597220 */ /* 0x000fe40000410000 */
[C---:B------:R-:W-:Y:S01]  /*8a50*/  FMUL.FTZ R43, R97.reuse, R92 ;  /* 0x0000005c612b7220 */ /* 0x040fe20000410000 */
[----:B------:R-:W0:Y:S01]  /*8a60*/  SHFL.DOWN PT, R106, R103, 0x10, 0x1f ;  /* 0x0a001f00676a7f89 */ /* 0x000e2200000e0000 */
[----:B------:R-:W-:-:S02]  /*8a70*/  FMUL.FTZ R40, R97, R94 ;  /* 0x0000005e61287220 */ /* 0x000fc40000410000 */
[----:B------:R-:W-:Y:S02]  /*8a80*/  FMUL.FTZ R97, R97, R95 ;  /* 0x0000005f61617220 */ /* 0x000fe40000410000 */
[----:B------:R-:W-:Y:S02]  /*8a90*/  FADD.FTZ R10, R77, R10 ;  /* 0x0000000a4d0a7221 */ /* 0x000fe40000010000 */
[----:B------:R-:W-:Y:S02]  /*8aa0*/  FADD.FTZ R7, R76, R7 ;  /* 0x000000074c077221 */ /* 0x000fe40000010000 */
[----:B-1----:R-:W-:Y:S01]  /*8ab0*/  @!P0 FADD.FTZ R91, R91, R112 ;  /* 0x000000705b5b8221 */ /* 0x002fe20000010000 */
[----:B------:R-:W-:Y:S01]  /*8ac0*/  ISETP.GT.AND P0, PT, R131, 0xf, PT ;  /* 0x0000000f8300780c */ /* 0x000fe20003f04270 */
[----:B------:R-:W-:Y:S02]  /*8ad0*/  FMUL.FTZ R43, R43, R132 ;  /* 0x000000842b2b7220 */ /* 0x000fe40000410000 */
[----:B------:R-:W-:Y:S01]  /*8ae0*/  FMUL.FTZ R40, R40, R41 ;  /* 0x0000002928287220 */ /* 0x000fe20000410000 */
[----:B------:R-:W1:Y:S01]  /*8af0*/  SHFL.DOWN PT, R96, R91, 0x8, 0x1f ;  /* 0x09001f005b607f89 */ /* 0x000e6200000e0000 */
[----:B------:R-:W-:-:S02]  /*8b00*/  FMUL.FTZ R97, R97, R88 ;  /* 0x0000005861617220 */ /* 0x000fc40000410000 */
[----:B------:R-:W-:Y:S02]  /*8b10*/  FADD.FTZ R5, R42, R5 ;  /* 0x000000052a057221 */ /* 0x000fe40000010000 */
[----:B------:R-:W-:Y:S02]  /*8b20*/  FFMA.FTZ R110, R58, R110, R139 ;  /* 0x0000006e3a6e7223 */ /* 0x000fe4000001008b */
[----:B------:R-:W-:Y:S02]  /*8b30*/  FFMA.FTZ R135, R63, R78, R135 ;  /* 0x0000004e3f877223 */ /* 0x000fe40000010087 */
[----:B------:R-:W-:Y:S02]  /*8b40*/  FFMA.FTZ R85, R65, R90, R85 ;  /* 0x0000005a41557223 */ /* 0x000fe40000010055 */
[----:B0-----:R-:W-:Y:S02]  /*8b50*/  @!P0 FADD.FTZ R103, R103, R106 ;  /* 0x0000006a67678221 */ /* 0x001fe40000010000 */
[----:B------:R-:W-:-:S02]  /*8b60*/  FFMA.FTZ R43, R67, R92, R43 ;  /* 0x0000005c432b7223 */ /* 0x000fc4000001002b */
[----:B------:R-:W-:Y:S01]  /*8b70*/  FFMA.FTZ R42, R68, R93, R89 ;  /* 0x0000005d442a7223 */ /* 0x000fe20000010059 */
[----:B------:R-:W-:Y:S01]  /*8b80*/  MOV R77, R103 ;  /* 0x00000067004d7202 */ /* 0x000fe20000000f00 */
[----:B------:R-:W-:Y:S02]  /*8b90*/  FFMA.FTZ R41, R69, R94, R40 ;  /* 0x0000005e45297223 */ /* 0x000fe40000010028 */
[----:B------:R-:W-:Y:S02]  /*8ba0*/  FFMA.FTZ R97, R70, R95, R97 ;  /* 0x0000005f46617223 */ /* 0x000fe40000010061 */
[----:B------:R-:W-:Y:S02]  /*8bb0*/  FADD.FTZ R17, R108, R17 ;  /* 0x000000116c117221 */ /* 0x000fe40000010000 */
[----:B------:R-:W-:Y:S02]  /*8bc0*/  FADD.FTZ R16, R111, R16 ;  /* 0x000000106f107221 */ /* 0x000fe40000010000 */
[----:B-1----:R-:W-:Y:S01]  /*8bd0*/  @!P1 FADD.FTZ R91, R91, R96 ;  /* 0x000000605b5b9221 */ /* 0x002fe20000010000 */
[----:B------:R-:W-:Y:S01]  /*8be0*/  ISETP.NE.AND P1, PT, R131, RZ, PT ;  /* 0x000000ff8300720c */ /* 0x000fe20003f25270 */
[----:B------:R-:W-:-:S02]  /*8bf0*/  FADD.FTZ R14, R107, R14 ;  /* 0x0000000e6b0e7221 */ /* 0x000fc40000010000 */
[----:B------:R-:W-:Y:S01]  /*8c00*/  FADD.FTZ R117, R104, R117 ;  /* 0x0000007568757221 */ /* 0x000fe20000010000 */
[----:B------:R-:W0:Y:S01]  /*8c10*/  SHFL.DOWN PT, R84, R91, 0x10, 0x1f ;  /* 0x0a001f005b547f89 */ /* 0x000e2200000e0000 */
        /* <DEDUP_REMOVED lines=12> */
[----:B0-----:R-:W-:Y:S02]  /*8ce0*/  @!P0 FADD.FTZ R91, R91, R84 ;  /* 0x000000545b5b8221 */ /* 0x001fe40000010000 */
[----:B------:R-:W-:Y:S02]  /*8cf0*/  FADD.FTZ R125, R98, R125 ;  /* 0x0000007d627d7221 */ /* 0x000fe40000010000 */
[----:B------:R-:W-:Y:S01]  /*8d00*/  FADD.FTZ R126, R87, R126 ;  /* 0x0000007e577e7221 */ /* 0x000fe20000010000 */
[----:B------:R-:W-:Y:S01]  /*8d10*/  MOV R76, R91 ;  /* 0x0000005b004c7202 */ /* 0x000fe20000000f00 */
[----:B------:R-:W-:Y:S02]  /*8d20*/  FADD.FTZ R4, R43, R4 ;  /* 0x000000042b047221 */ /* 0x000fe40000010000 */
[----:B------:R-:W-:-:S02]  /*8d30*/  FADD.FTZ R127, R86, R127 ;  /* 0x0000007f567f7221 */ /* 0x000fc40000010000 */
[----:B------:R0:W-:Y:S01]  /*8d40*/  @!P1 STS.64 [R130.X8+0x2118], R76 ;  /* 0x0021184c82009388 */ /* 0x0001e20000008a00 */
        /* <DEDUP_REMOVED lines=23> */
.L_x_198:
[----:B0-----:R-:W-:Y:S05]  /*8ec0*/  BSYNC B0 ;  /* 0x0000000000007941 */ /* 0x001fea0003800000 */
.L_x_197:
[----:B------:R-:W-:Y:S02]  /*8ed0*/  UIADD3 UR7, UR7, 0x1, URZ ;  /* 0x0000000107077890 */ /* 0x000fe4000fffe03f */
[----:B------:R-:W-:Y:S02]  /*8ee0*/  ULDC UR16, c[0x0][0x16c] ;  /* 0x00005b0000107ab9 */ /* 0x000fe40000000800 */
[----:B------:R-:W-:-:S06]  /*8ef0*/  UISETP.GE.AND UP0, UPT, UR7, UR16, UPT ;  /* 0x000000100700728c */ /* 0x000fcc000bf06270 */
[----:B------:R-:W-:-:S13]  /*8f00*/  PLOP3.LUT P0, PT, PT, PT, UP0, 0x80, 0x0 ;  /* 0x000000000000781c */ /* 0x000fda0003f0f008 */
[----:B------:R-:W-:Y:S01]  /*8f10*/  @P0 CALL.REL.NOINC `(.L_x_183) ;  /* 0x0000001000000944 */ /* 0x000fe20003c00000 */
[----:B------:R-:W-:Y:S05]  /*8f20*/  BRA `(.L_x_199) ;  /* 0xffffd89000007947 */ /* 0x000fea000383ffff */
.L_x_183:
[----:B------:R-:W-:Y:S01]  /*8f30*/  BAR.SYNC.DEFER_BLOCKING 0x0 ;  /* 0x0000000000007b1d */ /* 0x000fe20000010000 */
[C---:B------:R-:W-:Y:S01]  /*8f40*/  LOP3.LUT R32, R72.reuse, 0x20, RZ, 0xfc, !PT ;  /* 0x0000002048207812 */ /* 0x040fe200078efcff */
[----:B------:R-:W-:Y:S01]  /*8f50*/  CS2R R34, SRZ ;  /* 0x0000000000227805 */ /* 0x000fe2000001ff00 */
[C---:B------:R-:W-:Y:S01]  /*8f60*/  LOP3.LUT R33, R72.reuse, 0x40, RZ, 0xfc, !PT ;  /* 0x0000004048217812 */ /* 0x040fe200078efcff */
[----:B------:R-:W-:Y:S01]  /*8f70*/  CS2R R36, SRZ ;  /* 0x0000000000247805 */ /* 0x000fe2000001ff00 */
        /* <DEDUP_REMOVED lines=10> */
[----:B------:R-:W-:-:S02]  /*9020*/  ISETP.GE.AND P1, PT, R72, UR32, PT ;  /* 0x0000002048007c0c */ /* 0x000fc4000bf26270 */
[C---:B------:R-:W-:Y:S02]  /*9030*/  LOP3.LUT R24, R72.reuse, 0x100, RZ, 0xfc, !PT ;  /* 0x0000010048187812 */ /* 0x040fe400078efcff */
[C---:B------:R-:W-:Y:S02]  /*9040*/  LOP3.LUT R25, R72.reuse, 0x120, RZ, 0xfc, !PT ;  /* 0x0000012048197812 */ /* 0x040fe400078efcff */
[C---:B------:R-:W-:Y:S02]  /*9050*/  LOP3.LUT R26, R72.reuse, 0x140, RZ, 0xfc, !PT ;  /* 0x00000140481a7812 */ /* 0x040fe400078efcff */
[C---:B------:R-:W-:Y:S02]  /*9060*/  LOP3.LUT R27, R72.reuse, 0x160, RZ, 0xfc, !PT ;  /* 0x00000160481b7812 */ /* 0x040fe400078efcff */
[C---:B------:R-:W-:Y:S02]  /*9070*/  LOP3.LUT R28, R72.reuse, 0x180, RZ, 0xfc, !PT ;  /* 0x00000180481c7812 */ /* 0x040fe400078efcff */
[----:B------:R-:W-:Y:S01]  /*9080*/  LOP3.LUT R29, R72, 0x1a0, RZ, 0xfc, !PT ;  /* 0x000001a0481d7812 */ /* 0x000fe200078efcff */
[----:B------:R-:W2:Y:S01]  /*9090*/  @!P1 LDG.E R163, [R74.64] ;  /* 0x000000224aa39981 */ /* 0x000ea2000c1e1900 */
[----:B------:R-:W-:-:S02]  /*90a0*/  ISETP.GE.AND P2, PT, R32, UR32, PT ;  /* 0x0000002020007c0c */ /* 0x000fc4000bf46270 */
[C---:B------:R-:W-:Y:S02]  /*90b0*/  LOP3.LUT R30, R72.reuse, 0x1c0, RZ, 0xfc, !PT ;  /* 0x000001c0481e7812 */ /* 0x040fe400078efcff */
[----:B------:R-:W-:Y:S01]  /*90c0*/  LOP3.LUT R31, R72, 0x1e0, RZ, 0xfc, !PT ;  /* 0x000001e0481f7812 */ /* 0x000fe200078efcff */
        /* <DEDUP_REMOVED lines=8> */
[----:B------:R-:W3:Y:S01]  /*9150*/  @!P2 LDG.E R35, [R74.64+0x80] ;  /* 0x000080224a23a981 */ /* 0x000ee2000c1e1900 */
[----:B------:R-:W-:-:S02]  /*9160*/  ISETP.GE.AND P1, PT, R22, UR32, PT ;  /* 0x0000002016007c0c */ /* 0x000fc4000bf26270 */
[----:B------:R-:W-:-:S03]  /*9170*/  ISETP.GE.AND P2, PT, R23, UR32, PT ;  /* 0x0000002017007c0c */ /* 0x000fc6000bf46270 */
[----:B------:R-:W4:Y:S01]  /*9180*/  @!P3 LDG.E R34, [R74.64+0x100] ;  /* 0x000100224a22b981 */ /* 0x000f22000c1e1900 */
        /* <DEDUP_REMOVED lines=43> */
[----:B------:R-:W-:Y:S01]  /*9440*/  LDS R53, [R71.X4+0x3c] ;  /* 0x00003c0047357984 */ /* 0x000fe20000004800 */
[----:B0-----:R-:W-:-:S03]  /*9450*/  FADD.FTZ R38, R34, UR5 ;  /* 0x0000000522267e21 */ /* 0x001fc60008010000 */
[----:B------:R-:W0:Y:S01]  /*9460*/  LDS R34, [R71.X4+0x14] ;  /* 0x0000140047227984 */ /* 0x000e220000004800 */
[----:B-1----:R-:W-:Y:S01]  /*9470*/  FADD.FTZ R37, R37, UR5 ;  /* 0x0000000525257e21 */ /* 0x002fe20008010000 */
[----:B------:R-:W-:Y:S01]  /*9480*/  FSETP.GTU.FTZ.AND P4, PT, R38, 20, PT ;  /* 0x41a000002600780b */ /* 0x000fe20003f9c000 */
[----:B--2---:R-:W-:-:S03]  /*9490*/  FADD.FTZ R41, R35, UR5 ;  /* 0x0000000523297e21 */ /* 0x004fc60008010000 */
[----:B------:R-:W-:Y:S01]  /*94a0*/  FSETP.GTU.FTZ.AND P1, PT, R37, 20, PT ;  /* 0x41a000002500780b */ /* 0x000fe20003f3c000 */
[----:B------:R-:W1:Y:S01]  /*94b0*/  LDS R35, [R71.X4+0x18] ;  /* 0x0000180047237984 */ /* 0x000e620000004800 */
[----:B------:R-:W-:Y:S01]  /*94c0*/  FSETP.GTU.FTZ.AND P6, PT, R41, 20, PT ;  /* 0x41a000002900780b */ /* 0x000fe20003fdc000 */
[----:B---3--:R-:W-:Y:S02]  /*94d0*/  FADD.FTZ R42, R36, UR5 ;  /* 0x00000005242a7e21 */ /* 0x008fe40008010000 */
[----:B------:R-:W2:Y:S04]  /*94e0*/  LDS R36, [R71.X4+0x1c] ;  /* 0x00001c0047247984 */ /* 0x000ea80000004800 */
[----:B------:R-:W-:-:S04]  /*94f0*/  @!P4 FMUL.FTZ R38, R38, -1.4426950216293334961 ;  /* 0xbfb8aa3b2626c820 */ /* 0x000fc80000410000 */
[----:B------:R3:W4:Y:S01]  /*9500*/  @!P4 MUFU.EX2 R39, R38 ;  /* 0x000000260027c308 */ /* 0x0007220000000800 */
[----:B------:R-:W-:Y:S02]  /*9510*/  @!P1 FMUL.FTZ R43, R37, -1.4426950216293334961 ;  /* 0xbfb8aa3b252b9820 */ /* 0x000fe40000410000 */
[----:B------:R-:W5:Y:S01]  /*9520*/  LDS R37, [R71.X4+0x20] ;  /* 0x0000200047257984 */ /* 0x000f620000004800 */
[----:B------:R-:W-:Y:S01]  /*9530*/  @!P6 FMUL.FTZ R41, R41, -1.4426950216293334961 ;  /* 0xbfb8aa3b2929e820 */ /* 0x000fe20000410000 */
[----:B------:R-:W-:Y:S02]  /*9540*/  FSETP.GTU.FTZ.AND P0, PT, R42, 20, PT ;  /* 0x41a000002a00780b */ /* 0x000fe40003f1c000 */
[----:B---3--:R-:W-:Y:S03]  /*9550*/  LDS R38, [R71.X4+0x24] ;  /* 0x0000240047267984 */ /* 0x008fe60000004800 */
[----:B------:R-:W3:Y:S01]  /*9560*/  @!P6 MUFU.EX2 R41, R41 ;  /* 0x000000290029e308 */ /* 0x000ee20000000800 */
[----:B----4-:R-:W-:-:S02]  /*9570*/  @!P4 FADD.FTZ R40, R39, 1 ;  /* 0x3f8000002728c421 */ /* 0x010fc40000010000 */
[----:B------:R-:W4:Y:S05]  /*9580*/  LDS R39, [R71.X4+0x28] ;  /* 0x0000280047277984 */ /* 0x000f2a0000004800 */
[----:B------:R-:W1:Y:S01]  /*9590*/  @!P1 MUFU.EX2 R43, R43 ;  /* 0x0000002b002b9308 */ /* 0x000e620000000800 */
[----:B------:R-:W-:Y:S02]  /*95a0*/  @!P0 FMUL.FTZ R42, R42, -1.4426950216293334961 ;  /* 0xbfb8aa3b2a2a8820 */ /* 0x000fe40000410000 */
[----:B---3--:R-:W-:-:S05]  /*95b0*/  @!P6 FADD.FTZ R41, R41, 1 ;  /* 0x3f8000002929e421 */ /* 0x008fca0000010000 */
[----:B------:R-:W3:Y:S01]  /*95c0*/  @!P4 MUFU.RCP R45, R40 ;  /* 0x00000028002dc308 */ /* 0x000ee20000001000 */
[----:B0-----:R-:W-:-:S07]  /*95d0*/  FADD.FTZ R34, R34, UR5 ;  /* 0x0000000522227e21 */ /* 0x001fce0008010000 */
[----:B------:R-:W0:Y:S01]  /*95e0*/  @!P6 MUFU.RCP R44, R41 ;  /* 0x00000029002ce308 */ /* 0x000e220000001000 */
[----:B-1----:R-:W-:Y:S02]  /*95f0*/  FADD.FTZ R35, R35, UR5 ;  /* 0x0000000523237e21 */ /* 0x002fe40008010000 */
[----:B--2---:R-:W-:-:S05]  /*9600*/  FADD.FTZ R36, R36, UR5 ;  /* 0x0000000524247e21 */ /* 0x004fca0008010000 */
[----:B------:R-:W1:Y:S01]  /*9610*/  @!P0 MUFU.EX2 R42, R42 ;  /* 0x0000002a002a8308 */ /* 0x000e620000000800 */
[----:B------:R-:W-:Y:S01]  /*9620*/  @!P1 FADD.FTZ R43, R43, 1 ;  /* 0x3f8000002b2b9421 */ /* 0x000fe20000010000 */
[----:B------:R-:W-:Y:S01]  /*9630*/  FSETP.GTU.FTZ.AND P2, PT, R34, 20, PT ;  /* 0x41a000002200780b */ /* 0x000fe20003f5c000 */
[----:B---3--:R-:W-:Y:S01]  /*9640*/  @!P4 FMUL.FTZ R2, R2, R45 ;  /* 0x0000002d0202c220 */ /* 0x008fe20000410000 */
[----:B------:R-:W-:Y:S01]  /*9650*/  FSETP.GTU.FTZ.AND P3, PT, R35, 20, PT ;  /* 0x41a000002300780b */ /* 0x000fe20003f7c000 */
[----:B-----5:R-:W-:Y:S01]  /*9660*/  FADD.FTZ R37, R37, UR5 ;  /* 0x0000000525257e21 */ /* 0x020fe20008010000 */
[----:B------:R-:W-:Y:S02]  /*9670*/  FSETP.GTU.FTZ.AND P4, PT, R36, 20, PT ;  /* 0x41a000002400780b */ /* 0x000fe40003f9c000 */
[----:B------:R-:W2:Y:S01]  /*9680*/  @!P1 MUFU.RCP R46, R43 ;  /* 0x0000002b002e9308 */ /* 0x000ea20000001000 */
[----:B0-----:R-:W-:Y:S01]  /*9690*/  @!P6 FMUL.FTZ R3, R3, R44 ;  /* 0x0000002c0303e220 */ /* 0x001fe20000410000 */
[----:B------:R-:W-:Y:S01]  /*96a0*/  FSETP.GTU.FTZ.AND P6, PT, R37, 20, PT ;  /* 0x41a000002500780b */ /* 0x000fe20003fdc000 */
[----:B-1----:R-:W-:-:S05]  /*96b0*/  @!P0 FADD.FTZ R42, R42, 1 ;  /* 0x3f8000002a2a8421 */ /* 0x002fca0000010000 */
[----:B------:R-:W0:Y:S01]  /*96c0*/  @!P0 MUFU.RCP R47, R42 ;  /* 0x0000002a002f8308 */ /* 0x000e220000001000 */
[----:B------:R-:W-:Y:S02]  /*96d0*/  @!P2 FMUL.FTZ R34, R34, -1.4426950216293334961 ;  /* 0xbfb8aa3b2222a820 */ /* 0x000fe40000410000 */
[----:B------:R-:W-:Y:S02]  /*96e0*/  @!P3 FMUL.FTZ R35, R35, -1.4426950216293334961 ;  /* 0xbfb8aa3b2323b820 */ /* 0x000fe40000410000 */
[----:B------:R-:W-:Y:S02]  /*96f0*/  @!P4 FMUL.FTZ R36, R36, -1.4426950216293334961 ;  /* 0xbfb8aa3b2424c820 */ /* 0x000fe40000410000 */
[----:B----4-:R-:W-:Y:S01]  /*9700*/  FADD.FTZ R39, R39, UR5 ;  /* 0x0000000527277e21 */ /* 0x010fe20008010000 */
[----:B------:R-:W1:Y:S01]  /*9710*/  @!P2 MUFU.EX2 R34, R34 ;  /* 0x000000220022a308 */ /* 0x000e620000000800 */
[----:B--2---:R-:W-:Y:S02]  /*9720*/  @!P1 FMUL.FTZ R5, R5, R46 ;  /* 0x0000002e05059220 */ /* 0x004fe40000410000 */
[----:B------:R-:W-:Y:S01]  /*9730*/  @!P6 FMUL.FTZ R37, R37, -1.4426950216293334961 ;  /* 0xbfb8aa3b2525e820 */ /* 0x000fe20000410000 */
[----:B------:R-:W-:Y:S01]  /*9740*/  FSETP.GTU.FTZ.AND P1, PT, R39, 20, PT ;  /* 0x41a000002700780b */ /* 0x000fe20003f3c000 */
[----:B------:R-:W-:Y:S01]  /*9750*/  FADD.FTZ R38, R38, UR5 ;  /* 0x0000000526267e21 */ /* 0x000fe20008010000 */
[----:B------:R-:W-:-:S02]  /*9760*/  SHF.L.U32 R40, R129, 0x4, RZ ;  /* 0x0000000481287819 */ /* 0x000fc400000006ff */
[----:B------:R-:W2:Y:S01]  /*9770*/  @!P3 MUFU.EX2 R35, R35 ;  /* 0x000000230023b308 */ /* 0x000ea20000000800 */
[----:B0-----:R-:W-:Y:S01]  /*9780*/  @!P0 FMUL.FTZ R4, R4, R47 ;  /* 0x0000002f04048220 */ /* 0x001fe20000410000 */
[----:B------:R-:W-:-:S06]  /*9790*/  LOP3.LUT R40, R40, 0xfffffe00, RZ, 0xc0, !PT ;  /* 0xfffffe0028287812 */ /* 0x000fcc00078ec0ff */
[----:B------:R-:W0:Y:S01]  /*97a0*/  @!P4 MUFU.EX2 R36, R36 ;  /* 0x000000240024c308 */ /* 0x000e220000000800 */
[----:B------:R-:W-:Y:S02]  /*97b0*/  FSETP.GTU.FTZ.AND P0, PT, R38, 20, PT ;  /* 0x41a000002600780b */ /* 0x000fe40003f1c000 */
[----:B------:R-:W-:-:S05]  /*97c0*/  LEA R66, R131, R40, 0x4 ;  /* 0x0000002883427211 */ /* 0x000fca00078e20ff */
[----:B------:R-:W3:Y:S01]  /*97d0*/  @!P6 MUFU.EX2 R37, R37 ;  /* 0x000000250025e308 */ /* 0x000ee20000000800 */
[----:B------:R-:W-:Y:S01]  /*97e0*/  @!P1 FMUL.FTZ R39, R39, -1.4426950216293334961 ;  /* 0xbfb8aa3b27279820 */ /* 0x000fe20000410000 */
[----:B------:R-:W-:Y:S01]  /*97f0*/  IADD3 R40, R66, 0x1, RZ ;  /* 0x0000000142287810 */ /* 0x000fe20007ffe0ff */
[----:B-1----:R-:W-:Y:S01]  /*9800*/  @!P2 FADD.FTZ R34, R34, 1 ;  /* 0x3f8000002222a421 */ /* 0x002fe20000010000 */
[C---:B------:R-:W-:Y:S01]  /*9810*/  IADD3 R45, R66.reuse, 0x4, RZ ;  /* 0x00000004422d7810 */ /* 0x040fe20007ffe0ff */
[----:B--2---:R-:W-:Y:S01]  /*9820*/  @!P3 FADD.FTZ R35, R35, 1 ;  /* 0x3f8000002323b421 */ /* 0x004fe20000010000 */
[----:B------:R-:W-:Y:S01]  /*9830*/  IADD3 R49, R66, 0x7, RZ ;  /* 0x0000000742317810 */ /* 0x000fe20007ffe0ff */
[----:B0-----:R-:W-:Y:S01]  /*9840*/  @!P4 FADD.FTZ R36, R36, 1 ;  /* 0x3f8000002424c421 */ /* 0x001fe20000010000 */
[----:B------:R-:W-:Y:S01]  /*9850*/  IADD3 R54, R66, 0xb, RZ ;  /* 0x0000000b42367810 */ /* 0x000fe20007ffe0ff */
[----:B------:R0:W-:Y:S01]  /*9860*/  @!P1 MUFU.EX2 R44, R39 ;  /* 0x00000027002c9308 */ /* 0x0001e20000000800 */
[----:B------:R-:W-:-:S02]  /*9870*/  @!P0 FMUL.FTZ R38, R38, -1.4426950216293334961 ;  /* 0xbfb8aa3b26268820 */ /* 0x000fc40000410000 */
[----:B---3--:R-:W-:-:S05]  /*9880*/  @!P6 FADD.FTZ R42, R37, 1 ;  /* 0x3f800000252ae421 */ /* 0x008fca0000010000 */
[----:B------:R1:W-:Y:S01]  /*9890*/  @!P2 MUFU.RCP R61, R34 ;  /* 0x00000022003da308 */ /* 0x0003e20000001000 */
[-C--:B0-----:R-:W-:Y:S01]  /*98a0*/  LEA.HI.SX32 R39, R40, R66.reuse, 0x1b ;  /* 0x0000004228277211 */ /* 0x081fe200078fdaff */
[----:B------:R-:W-:Y:S01]  /*98b0*/  LDS R37, [R71.X4+0x38] ;  /* 0x0000380047257984 */ /* 0x000fe20000004800 */
[-C--:B------:R-:W-:Y:S02]  /*98c0*/  LEA.HI.SX32 R40, R45, R66.reuse, 0x1b ;  /* 0x000000422d287211 */ /* 0x080fe400078fdaff */
[-C--:B------:R-:W-:Y:S02]  /*98d0*/  LEA.HI.SX32 R45, R49, R66.reuse, 0x1b ;  /* 0x00000042312d7211 */ /* 0x080fe400078fdaff */
[----:B------:R-:W-:Y:S01]  /*98e0*/  LEA.HI.SX32 R49, R54, R66, 0x1b ;  /* 0x0000004236317211 */ /* 0x000fe200078fdaff */
[----:B------:R0:W-:Y:S01]  /*98f0*/  @!P3 MUFU.RCP R60, R35 ;  /* 0x00000023003cb308 */ /* 0x0001e20000001000 */
[----:B-1----:R-:W1:Y:S04]  /*9900*/  LDS R34, [R71.X4+0x2c] ;  /* 0x00002c0047227984 */ /* 0x002e680000004800 */
[----:B------:R-:W-:Y:S03]  /*9910*/  LDS R54, [R71.X4] ;  /* 0x0000000047367984 */ /* 0x000fe60000004800 */
[----:B------:R2:W-:Y:S01]  /*9920*/  @!P4 MUFU.RCP R63, R36 ;  /* 0x00000024003fc308 */ /* 0x0005e20000001000 */
[----:B0-----:R-:W0:Y:S04]  /*9930*/  LDS R35, [R71.X4+0x30] ;  /* 0x0000300047237984 */ /* 0x001e280000004800 */
[----:B--2---:R-:W2:Y:S04]  /*9940*/  LDS R36, [R71.X4+0x34] ;  /* 0x0000340047247984 */ /* 0x004ea80000004800 */
[----:B------:R-:W-:Y:S06]  /*9950*/  BAR.SYNC.DEFER_BLOCKING 0x0 ;  /* 0x0000000000007b1d */ /* 0x000fec0000010000 */
[----:B------:R-:W3:Y:S01]  /*9960*/  @!P0 MUFU.EX2 R38, R38 ;  /* 0x0000002600268308 */ /* 0x000ee20000000800 */
[----:B------:R-:W-:-:S02]  /*9970*/  IADD3 R41, R66, 0x2, RZ ;  /* 0x0000000242297810 */ /* 0x000fc40007ffe0ff */
[C---:B------:R-:W-:Y:S02]  /*9980*/  IADD3 R43, R66.reuse, 0x3, RZ ;  /* 0x00000003422b7810 */ /* 0x040fe40007ffe0ff */
[C---:B------:R-:W-:Y:S02]  /*9990*/  IADD3 R46, R66.reuse, 0x5, RZ ;  /* 0x00000005422e7810 */ /* 0x040fe40007ffe0ff */
[C---:B------:R-:W-:Y:S01]  /*99a0*/  IADD3 R47, R66.reuse, 0x6, RZ ;  /* 0x00000006422f7810 */ /* 0x040fe20007ffe0ff */
[----:B------:R4:W-:Y:S01]  /*99b0*/  @!P6 MUFU.RCP R62, R42 ;  /* 0x0000002a003ee308 */ /* 0x0009e20000001000 */
[C---:B------:R-:W-:Y:S02]  /*99c0*/  IADD3 R50, R66.reuse, 0x8, RZ ;  /* 0x0000000842327810 */ /* 0x040fe40007ffe0ff */
[----:B------:R-:W-:Y:S01]  /*99d0*/  IADD3 R51, R66, 0x9, RZ ;  /* 0x0000000942337810 */ /* 0x000fe20007ffe0ff */
[----:B---3--:R-:W-:Y:S01]  /*99e0*/  @!P0 FADD.FTZ R48, R38, 1 ;  /* 0x3f80000026308421 */ /* 0x008fe20000010000 */
[----:B------:R-:W-:-:S02]  /*99f0*/  LEA.HI.SX32 R38, R41, R66, 0x1b ;  /* 0x0000004229267211 */ /* 0x000fc400078fdaff */
[-C--:B------:R-:W-:Y:S01]  /*9a00*/  LEA.HI.SX32 R41, R43, R66.reuse, 0x1b ;  /* 0x000000422b297211 */ /* 0x080fe200078fdaff */
[----:B------:R3:W5:Y:S01]  /*9a10*/  @!P0 MUFU.RCP R65, R48 ;  /* 0x0000003000418308 */ /* 0x0007620000001000 */
[-C--:B------:R-:W-:Y:S01]  /*9a20*/  LEA.HI.SX32 R43, R46, R66.reuse, 0x1b ;  /* 0x000000422e2b7211 */ /* 0x080fe200078fdaff */
[----:B------:R-:W-:Y:S01]  /*9a30*/  STS [R71.X4], R127 ;  /* 0x0000007f47007388 */ /* 0x000fe20000004800 */
[----:B------:R-:W-:Y:S01]  /*9a40*/  IADD3 R52, R66, 0xa, RZ ;  /* 0x0000000a42347810 */ /* 0x000fe20007ffe0ff */
[----:B------:R-:W-:Y:S01]  /*9a50*/  @!P1 FADD.FTZ R55, R44, 1 ;  /* 0x3f8000002c379421 */ /* 0x000fe20000010000 */
[-C--:B----4-:R-:W-:Y:S01]  /*9a60*/  LEA.HI.SX32 R42, R47, R66.reuse, 0x1b ;  /* 0x000000422f2a7211 */ /* 0x090fe200078fdaff */
[----:B------:R-:W-:Y:S01]  /*9a70*/  STS [R39.X4+0x4], R126 ;  /* 0x0000047e27007388 */ /* 0x000fe20000004800 */
[----:B------:R-:W-:Y:S02]  /*9a80*/  IADD3 R56, R66, 0xc, RZ ;  /* 0x0000000c42387810 */ /* 0x000fe40007ffe0ff */
[----:B------:R-:W-:Y:S01]  /*9a90*/  LEA.HI.SX32 R44, R50, R66, 0x1b ;  /* 0x00000042322c7211 */ /* 0x000fe200078fdaff */
[----:B------:R-:W-:Y:S01]  /*9aa0*/  STS [R38.X4+0x8], R125 ;  /* 0x0000087d26007388 */ /* 0x000fe20000004800 */
[----:B------:R-:W-:-:S02]  /*9ab0*/  IADD3 R57, R66, 0xd, RZ ;  /* 0x0000000d42397810 */ /* 0x000fc40007ffe0ff */
[-C--:B------:R-:W-:Y:S01]  /*9ac0*/  LEA.HI.SX32 R47, R51, R66.reuse, 0x1b ;  /* 0x00000042332f7211 */ /* 0x080fe200078fdaff */
[----:B------:R-:W-:Y:S01]  /*9ad0*/  STS [R41.X4+0xc], R124 ;  /* 0x00000c7c29007388 */ /* 0x000fe20000004800 */
[----:B------:R-:W-:Y:S02]  /*9ae0*/  IADD3 R58, R66, 0xe, RZ ;  /* 0x0000000e423a7810 */ /* 0x000fe40007ffe0ff */
[----:B------:R-:W-:Y:S01]  /*9af0*/  LEA.HI.SX32 R46, R52, R66, 0x1b ;  /* 0x00000042342e7211 */ /* 0x000fe200078fdaff */
[----:B------:R-:W-:Y:S01]  /*9b00*/  STS [R40.X4+0x10], R123 ;  /* 0x0000107b28007388 */ /* 0x000fe20000004800 */
[----:B------:R-:W-:-:S03]  /*9b10*/  IADD3 R59, R66, 0xf, RZ ;  /* 0x0000000f423b7810 */ /* 0x000fc60007ffe0ff */
[----:B------:R-:W-:Y:S01]  /*9b20*/  STS [R43.X4+0x14], R122 ;  /* 0x0000147a2b007388 */ /* 0x000fe20000004800 */
[----:B---3--:R-:W-:-:S03]  /*9b30*/  LEA.HI.SX32 R48, R56, R66, 0x1b ;  /* 0x0000004238307211 */ /* 0x008fc600078fdaff */
[----:B------:R-:W-:Y:S01]  /*9b40*/  STS [R42.X4+0x18], R121 ;  /* 0x000018792a007388 */ /* 0x000fe20000004800 */
[----:B------:R-:W-:-:S03]  /*9b50*/  LEA.HI.SX32 R51, R57, R66, 0x1b ;  /* 0x0000004239337211 */ /* 0x000fc600078fdaff */
[----:B------:R-:W-:Y:S01]  /*9b60*/  STS [R45.X4+0x1c], R120 ;  /* 0x00001c782d007388 */ /* 0x000fe20000004800 */
[----:B------:R-:W-:-:S03]  /*9b70*/  LEA.HI.SX32 R50, R58, R66, 0x1b ;  /* 0x000000423a327211 */ /* 0x000fc600078fdaff */
[----:B------:R-:W-:Y:S01]  /*9b80*/  STS [R44.X4+0x20], R119 ;  /* 0x000020772c007388 */ /* 0x000fe20000004800 */
[----:B------:R-:W-:-:S03]  /*9b90*/  LEA.HI.SX32 R52, R59, R66, 0x1b ;  /* 0x000000423b347211 */ /* 0x000fc600078fdaff */
[----:B------:R-:W-:Y:S01]  /*9ba0*/  STS [R47.X4+0x24], R118 ;  /* 0x000024762f007388 */ /* 0x000fe20000004800 */
[----:B------:R-:W-:-:S03]  /*9bb0*/  @!P3 FMUL.FTZ R7, R7, R60 ;  /* 0x0000003c0707b220 */ /* 0x000fc60000410000 */
[----:B------:R-:W-:Y:S01]  /*9bc0*/  STS [R46.X4+0x28], R117 ;  /* 0x000028752e007388 */ /* 0x000fe20000004800 */
[----:B------:R-:W-:-:S03]  /*9bd0*/  MOV R60, UR32 ;  /* 0x00000020003c7c02 */ /* 0x000fc60008000f00 */
[----:B------:R-:W-:Y:S04]  /*9be0*/  STS [R49.X4+0x2c], R116 ;  /* 0x00002c7431007388 */ /* 0x000fe80000004800 */
[----:B------:R-:W-:Y:S01]  /*9bf0*/  STS [R48.X4+0x30], R115 ;  /* 0x0000307330007388 */ /* 0x000fe20000004800 */
[----:B------:R3:W4:Y:S03]  /*9c00*/  @!P1 MUFU.RCP R64, R55 ;  /* 0x0000003700409308 */ /* 0x0007260000001000 */
[----:B------:R-:W-:Y:S01]  /*9c10*/  STS [R51.X4+0x34], R114 ;  /* 0x0000347233007388 */ /* 0x000fe20000004800 */
[----:B------:R-:W-:-:S03]  /*9c20*/  @!P2 FMUL.FTZ R6, R6, R61 ;  /* 0x0000003d0606a220 */ /* 0x000fc60000410000 */
[----:B------:R0:W-:Y:S01]  /*9c30*/  STS [R50.X4+0x38], R18 ;  /* 0x0000381232007388 */ /* 0x0001e20000004800 */
[----:B------:R-:W-:Y:S02]  /*9c40*/  @!P4 FMUL.FTZ R8, R8, R63 ;  /* 0x0000003f0808c220 */ /* 0x000fe40000410000 */
[----:B-----5:R-:W-:Y:S01]  /*9c50*/  @!P0 FMUL.FTZ R10, R10, R65 ;  /* 0x000000410a0a8220 */ /* 0x020fe20000410000 */
[----:B------:R5:W-:Y:S01]  /*9c60*/  STS [R52.X4+0x3c], R17 ;  /* 0x00003c1134007388 */ /* 0x000be20000004800 */
[----:B------:R-:W-:Y:S01]  /*9c70*/  FADD.FTZ R58, R53, UR5 ;  /* 0x00000005353a7e21 */ /* 0x000fe20008010000 */
[----:B------:R-:W-:-:S06]  /*9c80*/  NOP ;  /* 0x0000000000007918 */ /* 0x000fcc0000000000 */
[----:B------:R-:W-:Y:S04]  /*9c90*/  LDS R53, [R157.X4] ;  /* 0x000000009d357984 */ /* 0x000fe80000004800 */
[----:B---3--:R-:W-:Y:S04]  /*9ca0*/  LDS R55, [R156.X4+0x80] ;  /* 0x000080009c377984 */ /* 0x008fe80000004800 */
        /* <DEDUP_REMOVED lines=14> */
[----:B------:R-:W-:Y:S01]  /*9d90*/  @!P5 STS [0x2100], R60 ;  /* 0x0021003cff00d388 */ /* 0x000fe20000000800 */
[----:B-1----:R-:W-:-:S02]  /*9da0*/  FADD.FTZ R34, R34, UR5 ;  /* 0x0000000522227e21 */ /* 0x002fc40008010000 */
[----:B0-----:R-:W-:Y:S02]  /*9db0*/  FADD.FTZ R35, R35, UR5 ;  /* 0x0000000523237e21 */ /* 0x001fe40008010000 */
[----:B--2---:R-:W-:Y:S02]  /*9dc0*/  FADD.FTZ R36, R36, UR5 ;  /* 0x0000000524247e21 */ /* 0x004fe40008010000 */
[----:B------:R-:W-:Y:S02]  /*9dd0*/  FADD.FTZ R37, R37, UR5 ;  /* 0x0000000525257e21 */ /* 0x000fe40008010000 */
[----:B------:R-:W-:Y:S01]  /*9de0*/  FADD.FTZ R56, R54, UR5 ;  /* 0x0000000536387e21 */ /* 0x000fe20008010000 */
[----:B------:R-:W-:Y:S01]  /*9df0*/  BAR.SYNC.DEFER_BLOCKING 0x0 ;  /* 0x0000000000007b1d */ /* 0x000fe20000010000 */
[----:B----4-:R-:W-:Y:S01]  /*9e00*/  @!P1 FMUL.FTZ R11, R11, R64 ;  /* 0x000000400b0b9220 */ /* 0x010fe20000410000 */
[----:B------:R-:W-:Y:S02]  /*9e10*/  FSETP.GTU.FTZ.AND P4, PT, R34, 20, PT ;  /* 0x41a000002200780b */ /* 0x000fe40003f9c000 */
[----:B------:R-:W-:-:S02]  /*9e20*/  FSETP.GTU.FTZ.AND P3, PT, R35, 20, PT ;  /* 0x41a000002300780b */ /* 0x000fc40003f7c000 */
[----:B------:R-:W-:Y:S02]  /*9e30*/  FSETP.GTU.FTZ.AND P2, PT, R36, 20, PT ;  /* 0x41a000002400780b */ /* 0x000fe40003f5c000 */
[----:B------:R-:W-:Y:S01]  /*9e40*/  FSETP.GTU.FTZ.AND P1, PT, R37, 20, PT ;  /* 0x41a000002500780b */ /* 0x000fe20003f3c000 */
[----:B------:R-:W0:Y:S06]  /*9e50*/  LDS R54, [0x2100] ;  /* 0x00210000ff367984 */ /* 0x000e2c0000000800 */
[----:B------:R-:W-:Y:S02]  /*9e60*/  @!P4 FMUL.FTZ R34, R34, -1.4426950216293334961 ;  /* 0xbfb8aa3b2222c820 */ /* 0x000fe40000410000 */
[----:B------:R-:W-:-:S02]  /*9e70*/  @!P3 FMUL.FTZ R35, R35, -1.4426950216293334961 ;  /* 0xbfb8aa3b2323b820 */ /* 0x000fc40000410000 */
[----:B------:R-:W-:Y:S02]  /*9e80*/  @!P2 FMUL.FTZ R36, R36, -1.4426950216293334961 ;  /* 0xbfb8aa3b2424a820 */ /* 0x000fe40000410000 */
[----:B------:R-:W-:Y:S01]  /*9e90*/  @!P1 FMUL.FTZ R37, R37, -1.4426950216293334961 ;  /* 0xbfb8aa3b25259820 */ /* 0x000fe20000410000 */
[----:B------:R-:W-:Y:S01]  /*9ea0*/  FSETP.GTU.FTZ.AND P0, PT, R58, 20, PT ;  /* 0x41a000003a00780b */ /* 0x000fe20003f1c000 */
[----:B------:R-:W-:Y:S01]  /*9eb0*/  @!P6 FMUL.FTZ R9, R9, R62 ;  /* 0x0000003e0909e220 */ /* 0x000fe20000410000 */
[----:B------:R-:W-:Y:S01]  /*9ec0*/  FSETP.GTU.FTZ.AND P6, PT, R56, 20, PT ;  /* 0x41a000003800780b */ /* 0x000fe20003fdc000 */
[----:B------:R-:W1:Y:S08]  /*9ed0*/  @!P4 MUFU.EX2 R34, R34 ;  /* 0x000000220022c308 */ /* 0x000e700000000800 */
[----:B------:R-:W2:Y:S08]  /*9ee0*/  @!P3 MUFU.EX2 R35, R35 ;  /* 0x000000230023b308 */ /* 0x000eb00000000800 */
[----:B------:R-:W3:Y:S08]  /*9ef0*/  @!P2 MUFU.EX2 R36, R36 ;  /* 0x000000240024a308 */ /* 0x000ef00000000800 */
[----:B------:R-:W4:Y:S01]  /*9f00*/  @!P1 MUFU.EX2 R37, R37 ;  /* 0x0000002500259308 */ /* 0x000f220000000800 */
[----:B------:R-:W-:-:S02]  /*9f10*/  @!P0 FMUL.FTZ R18, R58, -1.4426950216293334961 ;  /* 0xbfb8aa3b3a128820 */ /* 0x000fc40000410000 */
[----:B-----5:R-:W-:Y:S01]  /*9f20*/  @!P6 FMUL.FTZ R17, R56, -1.4426950216293334961 ;  /* 0xbfb8aa3b3811e820 */ /* 0x020fe20000410000 */
[----:B------:R-:W-:Y:S01]  /*9f30*/  P2R R62, PR, RZ, 0x40 ;  /* 0x00000040ff3e7803 */ /* 0x000fe20000000000 */
[----:B-1----:R-:W-:Y:S02]  /*9f40*/  @!P4 FADD.FTZ R34, R34, 1 ;  /* 0x3f8000002222c421 */ /* 0x002fe40000010000 */
[----:B--2---:R-:W-:Y:S01]  /*9f50*/  @!P3 FADD.FTZ R35, R35, 1 ;  /* 0x3f8000002323b421 */ /* 0x004fe20000010000 */
[----:B------:R-:W1:Y:S01]  /*9f60*/  @!P0 MUFU.EX2 R18, R18 ;  /* 0x0000001200128308 */ /* 0x000e620000000800 */
[----:B---3--:R-:W-:Y:S01]  /*9f70*/  @!P2 FADD.FTZ R36, R36, 1 ;  /* 0x3f8000002424a421 */ /* 0x008fe20000010000 */
[----:B------:R-:W-:-:S06]  /*9f80*/  UIMAD UR7, UR38, UR16, URZ ;  /* 0x00000010260772a4 */ /* 0x000fcc000f8e023f */
[----:B------:R-:W2:Y:S01]  /*9f90*/  @!P6 MUFU.EX2 R17, R17 ;  /* 0x000000110011e308 */ /* 0x000ea20000000800 */
[----:B----4-:R-:W-:Y:S01]  /*9fa0*/  @!P1 FADD.FTZ R37, R37, 1 ;  /* 0x3f80000025259421 */ /* 0x010fe20000010000 */
[----:B0-----:R-:W-:Y:S01]  /*9fb0*/  ISETP.GE.AND P6, PT, R72, R54, PT ;  /* 0x000000364800720c */ /* 0x001fe20003fc6270 */
[----:B------:R-:W-:-:S05]  /*9fc0*/  UIMAD UR27, UR33, UR17, UR7 ;  /* 0x00000011211b72a4 */ /* 0x000fca000f8e0207 */
[----:B------:R0:W3:Y:S01]  /*9fd0*/  @!P4 MUFU.RCP R87, R34 ;  /* 0x000000220057c308 */ /* 0x0000e20000001000 */
[----:B------:R-:W-:Y:S02]  /*9fe0*/  UIMAD UR7, UR38, UR28, URZ ;  /* 0x0000001c260772a4 */ /* 0x000fe4000f8e023f */
[----:B------:R-:W-:-:S05]  /*9ff0*/  UIMAD.WIDE.U32 UR18, UR33, UR16, URZ ;  /* 0x00000010211272a5 */ /* 0x000fca000f8e003f */
[----:B------:R0:W4:Y:S01]  /*a000*/  @!P3 MUFU.RCP R56, R35 ;  /* 0x000000230038b308 */ /* 0x0001220000001000 */
[----:B------:R-:W-:-:S07]  /*a010*/  UIMAD.WIDE.U32 UR16, UR33, UR28, URZ ;  /* 0x0000001c211072a5 */ /* 0x000fce000f8e003f */
[----:B------:R0:W0:Y:S08]  /*a020*/  @!P2 MUFU.RCP R89, R36 ;  /* 0x000000240059a308 */ /* 0x0000300000001000 */
[----:B------:R0:W0:Y:S01]  /*a030*/  @!P1 MUFU.RCP R58, R37 ;  /* 0x00000025003a9308 */ /* 0x0000220000001000 */
[----:B------:R-:W-:Y:S01]  /*a040*/  UIMAD UR28, UR33, UR29, UR7 ;  /* 0x0000001d211c72a4 */ /* 0x000fe2000f8e0207 */
[----:B------:R-:W-:Y:S01]  /*a050*/  BSSY B0, `(.L_x_200) ;  /* 0x0000012000007945 */ /* 0x000fe20003800000 */
[----:B------:R-:W-:Y:S01]  /*a060*/  UIADD3 UR7, UR19, UR27, URZ ;  /* 0x0000001b13077290 */ /* 0x000fe2000fffe03f */
[----:B-1----:R-:W-:Y:S01]  /*a070*/  @!P0 FADD.FTZ R18, R18, 1 ;  /* 0x3f80000012128421 */ /* 0x002fe20000010000 */
[----:B------:R-:W-:Y:S05]  /*a080*/  @P6 BRA `(.L_x_201) ;  /* 0x000000e000006947 */ /* 0x000fea0003800000 */
[----:B0-234-:R-:W-:Y:S01]  /*a090*/  MOV R37, UR33 ;  /* 0x0000002100257c02 */ /* 0x01dfe20008000f00 */
        /* <DEDUP_REMOVED lines=13> */
.L_x_201:
[----:B--234-:R-:W-:Y:S05]  /*a170*/  BSYNC B0 ;  /* 0x0000000000007941 */ /* 0x01cfea0003800000 */
.L_x_200:
[----:B------:R-:W-:Y:S01]  /*a180*/  ISETP.NE.AND P6, PT, R62, RZ, PT ;  /* 0x000000ff3e00720c */ /* 0x000fe20003fc5270 */
[----:B------:R-:W-:Y:S01]  /*a190*/  ULDC.64 UR36, c[0x0][0x2e0] ;  /* 0x0000b80000247ab9 */ /* 0x000fe20000000a00 */
[----:B------:R-:W-:Y:S01]  /*a1a0*/  @!P3 FMUL.FTZ R13, R13, R56 ;  /* 0x000000380d0db220 */ /* 0x000fe20000410000 */
[----:B------:R-:W-:Y:S01]  /*a1b0*/  UMOV UR19, UR7 ;  /* 0x0000000700137c82 */ /* 0x000fe20008000000 */
[----:B0-----:R-:W-:Y:S01]  /*a1c0*/  LEA R34, P3, R72, c[0x0][0x330], 0x2 ;  /* 0x0000cc0048227a11 */ /* 0x001fe200078610ff */
[----:B------:R-:W-:Y:S01]  /*a1d0*/  UIMAD.WIDE.U32 UR18, UR14, UR36, UR18 ;  /* 0x000000240e1272a5 */ /* 0x000fe2000f8e0012 */
[----:B------:R-:W-:Y:S01]  /*a1e0*/  SHF.R.S32.HI R36, RZ, 0x1f, R72 ;  /* 0x0000001fff247819 */ /* 0x000fe20000011448 */
[----:B------:R-:W-:Y:S01]  /*a1f0*/  UIMAD UR7, UR15, UR36, URZ ;  /* 0x000000240f0772a4 */ /* 0x000fe2000f8e023f */
[----:B------:R0:W1:Y:S01]  /*a200*/  @!P0 MUFU.RCP R37, R18 ;  /* 0x0000001200258308 */ /* 0x0000620000001000 */
[----:B------:R-:W-:Y:S01]  /*a210*/  UIADD3 UR27, UP0, UR30, UR18, URZ ;  /* 0x000000121e1b7290 */ /* 0x000fe2000ff1e03f */
[----:B------:R-:W-:Y:S01]  /*a220*/  @!P2 FMUL.FTZ R14, R14, R89 ;  /* 0x000000590e0ea220 */ /* 0x000fe20000410000 */
[----:B------:R-:W-:Y:S01]  /*a230*/  UIMAD UR7, UR14, UR37, UR7 ;  /* 0x000000250e0772a4 */ /* 0x000fe2000f8e0207 */
[----:B------:R-:W-:Y:S01]  /*a240*/  @!P1 FMUL.FTZ R15, R15, R58 ;  /* 0x0000003a0f0f9220 */ /* 0x000fe20000410000 */
[-C--:B------:R-:W-:Y:S01]  /*a250*/  ISETP.GE.AND P2, PT, R19, R54.reuse, PT ;  /* 0x000000361300720c */ /* 0x080fe20003f46270 */
[----:B------:R-:W-:Y:S01]  /*a260*/  @!P6 FADD.FTZ R17, R17, 1 ;  /* 0x3f8000001111e421 */ /* 0x000fe20000010000 */
[----:B------:R-:W-:Y:S01]  /*a270*/  UIADD3.X UR18, UR31, UR7, UR19, UP0, !UPT ;  /* 0x000000071f127290 */ /* 0x000fe200087fe413 */
[----:B------:R-:W-:Y:S01]  /*a280*/  MOV R35, UR27 ;  /* 0x0000001b00237c02 */ /* 0x000fe20008000f00 */
[----:B------:R-:W-:Y:S01]  /*a290*/  @!P4 FMUL.FTZ R12, R12, R87 ;  /* 0x000000570c0cc220 */ /* 0x000fe20000410000 */
[----:B0-----:R-:W-:Y:S01]  /*a2a0*/  LEA.HI.X R18, R72, c[0x0][0x334], R36, 0x2, P3 ;  /* 0x0000cd0048127a11 */ /* 0x001fe200018f1424 */
[----:B------:R-:W-:Y:S01]  /*a2b0*/  UIADD3 UR7, UR17, UR28, URZ ;  /* 0x0000001c11077290 */ /* 0x000fe2000fffe03f */
[----:B------:R-:W0:Y:S01]  /*a2c0*/  @!P6 MUFU.RCP R17, R17 ;  /* 0x000000110011e308 */ /* 0x000e220000001000 */
[-C--:B------:R-:W-:Y:S01]  /*a2d0*/  ISETP.GE.AND P3, PT, R33, R54.reuse, PT ;  /* 0x000000362100720c */ /* 0x080fe20003f66270 */
[----:B------:R-:W-:Y:S01]  /*a2e0*/  BSSY B0, `(.L_x_202) ;  /* 0x0000067000007945 */ /* 0x000fe20003800000 */
[----:B------:R-:W-:Y:S01]  /*a2f0*/  ISETP.GE.AND P1, PT, R20, R54, PT ;  /* 0x000000361400720c */ /* 0x000fe20003f26270 */
[----:B-1----:R-:W-:Y:S01]  /*a300*/  @!P0 FMUL.FTZ R16, R16, R37 ;  /* 0x0000002510108220 */ /* 0x002fe20000410000 */
[----:B------:R-:W-:-:S02]  /*a310*/  LEA R34, P4, R35, R34, 0x2 ;  /* 0x0000002223227211 */ /* 0x000fc400078810ff */
[----:B------:R-:W-:Y:S02]  /*a320*/  MOV R36, UR18 ;  /* 0x0000001200247c02 */ /* 0x000fe40008000f00 */
[----:B------:R-:W-:Y:S02]  /*a330*/  ISETP.GE.AND P0, PT, R25, R54, PT ;  /* 0x000000361900720c */ /* 0x000fe40003f06270 */
[----:B------:R-:W-:Y:S02]  /*a340*/  LEA.HI.X R35, R35, R18, R36, 0x2, P4 ;  /* 0x0000001223237211 */ /* 0x000fe400020f1424 */
[-C--:B------:R-:W-:Y:S01]  /*a350*/  ISETP.GE.AND P4, PT, R22, R54.reuse, PT ;  /* 0x000000361600720c */ /* 0x080fe20003f86270 */
[----:B0-----:R-:W-:Y:S02]  /*a360*/  @!P6 FMUL.FTZ R0, R0, R17 ;  /* 0x000000110000e220 */ /* 0x001fe40000410000 */
[----:B------:R-:W-:Y:S01]  /*a370*/  @!P3 STG.E [R34.64+-0x1f00], R57 ;  /* 0xffe100392200b986 */ /* 0x000fe2000c101922 */
[----:B------:R-:W-:-:S02]  /*a380*/  ISETP.GE.AND P6, PT, R21, R54, PT ;  /* 0x000000361500720c */ /* 0x000fc40003fc6270 */
[-C--:B------:R-:W-:Y:S01]  /*a390*/  ISETP.GE.AND P3, PT, R23, R54.reuse, PT ;  /* 0x000000361700720c */ /* 0x080fe20003f66270 */
        /* <DEDUP_REMOVED lines=10> */
[-C--:B------:R-:W-:Y:S01]  /*a440*/  ISETP.GE.AND P6, PT, R31, R54.reuse, PT ;  /* 0x000000361f00720c */ /* 0x080fe20003fc6270 */
[----:B------:R-:W-:Y:S02]  /*a450*/  FADD.FTZ R18, R17, R4 ;  /* 0x0000000411127221 */ /* 0x000fe40000010000 */
[----:B------:R-:W-:Y:S01]  /*a460*/  @!P3 STG.E [R34.64+-0x1c80], R67 ;  /* 0xffe380432200b986 */ /* 0x000fe2000c101922 */
[----:B------:R-:W-:-:S03]  /*a470*/  ISETP.GE.AND P3, PT, R27, R54, PT ;  /* 0x000000361b00720c */ /* 0x000fc60003f66270 */
        /* <DEDUP_REMOVED lines=12> */
[----:B------:R-:W-:Y:S06]  /*a540*/  BAR.SYNC.DEFER_BLOCKING 0x0 ;  /* 0x0000000000007b1d */ /* 0x000fec0000010000 */
[----:B------:R-:W-:Y:S04]  /*a550*/  STS [R71.X4], R0 ;  /* 0x0000000047007388 */ /* 0x000fe80000004800 */
[----:B------:R-:W-:Y:S04]  /*a560*/  STS [R39.X4+0x4], R2 ;  /* 0x0000040227007388 */ /* 0x000fe80000004800 */
[----:B------:R-:W-:Y:S04]  /*a570*/  STS [R38.X4+0x8], R3 ;  /* 0x0000080326007388 */ /* 0x000fe80000004800 */
[----:B------:R-:W-:Y:S04]  /*a580*/  STS [R41.X4+0xc], R4 ;  /* 0x00000c0429007388 */ /* 0x000fe80000004800 */
[----:B------:R0:W-:Y:S04]  /*a590*/  STS [R40.X4+0x10], R5 ;  /* 0x0000100528007388 */ /* 0x0001e80000004800 */
[----:B------:R1:W-:Y:S04]  /*a5a0*/  STS [R43.X4+0x14], R6 ;  /* 0x000014062b007388 */ /* 0x0003e80000004800 */
[----:B------:R2:W-:Y:S01]  /*a5b0*/  STS [R42.X4+0x18], R7 ;  /* 0x000018072a007388 */ /* 0x0005e20000004800 */
[----:B0-----:R-:W-:-:S03]  /*a5c0*/  FADD.FTZ R5, R18, R5 ;  /* 0x0000000512057221 */ /* 0x001fc60000010000 */
[----:B------:R0:W-:Y:S01]  /*a5d0*/  STS [R45.X4+0x1c], R8 ;  /* 0x00001c082d007388 */ /* 0x0001e20000004800 */
[----:B-1----:R-:W-:-:S03]  /*a5e0*/  FADD.FTZ R6, R5, R6 ;  /* 0x0000000605067221 */ /* 0x002fc60000010000 */
[----:B------:R1:W-:Y:S01]  /*a5f0*/  STS [R44.X4+0x20], R9 ;  /* 0x000020092c007388 */ /* 0x0003e20000004800 */
[----:B--2---:R-:W-:-:S03]  /*a600*/  FADD.FTZ R7, R6, R7 ;  /* 0x0000000706077221 */ /* 0x004fc60000010000 */
        /* <DEDUP_REMOVED lines=12> */
[----:B------:R-:W-:Y:S01]  /*a6d0*/  STS [R52.X4+0x3c], R16 ;  /* 0x00003c1034007388 */ /* 0x000fe20000004800 */
[----:B------:R-:W-:-:S06]  /*a6e0*/  NOP ;  /* 0x0000000000007918 */ /* 0x000fcc0000000000 */
[----:B------:R-:W-:Y:S01]  /*a6f0*/  LDS R157, [R157.X4] ;  /* 0x000000009d9d7984 */ /* 0x000fe20000004800 */
[----:B0-----:R-:W-:-:S03]  /*a700*/  FADD.FTZ R14, R13, R14 ;  /* 0x0000000e0d0e7221 */ /* 0x001fc60000010000 */
[----:B------:R-:W-:Y:S01]  /*a710*/  LDS R17, [R156.X4+0x80] ;  /* 0x000080009c117984 */ /* 0x000fe20000004800 */
[----:B-1----:R-:W-:-:S03]  /*a720*/  FADD.FTZ R15, R14, R15 ;  /* 0x0000000f0e0f7221 */ /* 0x002fc60000010000 */
        /* <DEDUP_REMOVED lines=34> */
.L_x_203:
[----:B------:R-:W-:Y:S05]  /*a950*/  BSYNC B0 ;  /* 0x0000000000007941 */ /* 0x000fea0003800000 */
.L_x_202:
[----:B------:R-:W-:Y:S01]  /*a960*/  ULDC.64 UR18, c[0x0][0x300] ;  /* 0x0000c00000127ab9 */ /* 0x000fe20000000a00 */
[----:B------:R-:W-:Y:S01]  /*a970*/  SHF.L.U32 R2, R72, 0x2, RZ ;  /* 0x0000000248027819 */ /* 0x000fe200000006ff */
        /* <DEDUP_REMOVED lines=57> */
.L_x_145:
[----:B------:R-:W-:Y:S02]  /*ad10*/  ISETP.NE.U32.AND P0, PT, RZ, c[0x0][0x328], PT ;  /* 0x0000ca00ff007a0c */ /* 0x000fe40003f05070 */
[----:B------:R-:W-:Y:S02]  /*ad20*/  ISETP.NE.U32.AND P2, PT, RZ, c[0x0][0x348], PT ;  /* 0x0000d200ff007a0c */ /* 0x000fe40003f45070 */
[----:B------:R-:W-:Y:S02]  /*ad30*/  ISETP.NE.AND.EX P1, PT, RZ, c[0x0][0x32c], PT, P0 ;  /* 0x0000cb00ff007a0c */ /* 0x000fe40003f25300 */
[----:B------:R-:W-:-:S11]  /*ad40*/  ISETP.NE.AND.EX P0, PT, RZ, c[0x0][0x34c], PT, P2 ;  /* 0x0000d300ff007a0c */ /* 0x000fd60003f05320 */
[----:B------:R-:W-:Y:S05]  /*ad50*/  @!P1 BRA `(.L_x_205) ;  /* 0x000001e000009947 */ /* 0x000fea0003800000 */
[----:B------:R-:W3:Y:S01]  /*ad60*/  SHFL.DOWN P1, R0, R165, 0x1, 0x1f ;  /* 0x08201f00a5007f89 */ /* 0x000ee20000020000 */
[----:B------:R-:W-:Y:S03]  /*ad70*/  BSSY B0, `(.L_x_205) ;  /* 0x000001c000007945 */ /* 0x000fe60003800000 */
        /* <DEDUP_REMOVED lines=27> */
.L_x_206:
[----:B0-----:R-:W-:Y:S05]  /*af30*/  BSYNC B0 ;  /* 0x0000000000007941 */ /* 0x001fea0003800000 */
.L_x_205:
[----:B------:R-:W-:Y:S01]  /*af40*/  BSSY B0, `(.L_x_207) ;  /* 0x0000022000007945 */ /* 0x000fe20003800000 */
[----:B------:R-:W-:Y:S05]  /*af50*/  @!P0 BRA `(.L_x_208) ;  /* 0x000001f000008947 */ /* 0x000fea0003800000 */
[----:B------:R-:W-:Y:S06]  /*af60*/  BAR.SYNC.DEFER_BLOCKING 0x0 ;  /* 0x0000000000007b1d */ /* 0x000fec0000010000 */
[----:B------:R-:W3:Y:S04]  /*af70*/  SHFL.DOWN P0, R3, R164, 0x1, 0x1f ;  /* 0x08201f00a4037f89 */ /* 0x000ee80000000000 */
        /* <DEDUP_REMOVED lines=29> */
.L_x_208:
[----:B------:R-:W3:Y:S02]  /*b150*/  S2R R13, SR_TID.X ;  /* 0x00000000000d7919 */ /* 0x000ee40000002100 */
.L_x_209:
[----:B0-----:R-:W-:Y:S05]  /*b160*/  BSYNC B0 ;  /* 0x0000000000007941 */ /* 0x001fea0003800000 */
.L_x_207:
        /* <DEDUP_REMOVED lines=28> */
.L_x_211:
        /* <DEDUP_REMOVED lines=65> */
.L_x_210:
[----:B------:R-:W-:Y:S05]  /*b740*/  EXIT ;  /* 0x000000000000794d */ /* 0x000fea0003800000 */
.L_x_188:
[----:B------:R-:W-:Y:S01]  /*b750*/  HFMA2.MMA R87, -RZ, RZ, 0, 5.9604644775390625e-08 ;  /* 0x00000001ff577435 */ /* 0x000fe200000001ff */
[----:B------:R-:W-:Y:S02]  /*b760*/  MOV R134, R88 ;  /* 0x0000005800867202 */ /* 0x000fe40000000f00 */
[----:B------:R-:W-:-:S02]  /*b770*/  MOV R86, RZ ;  /* 0x000000ff00567202 */ /* 0x000fc40000000f00 */
[----:B------:R-:W-:Y:S02]  /*b780*/  MOV R85, 0xffffffff ;  /* 0xffffffff00557802 */ /* 0x000fe40000000f00 */
[----:B------:R-:W-:Y:S02]  /*b790*/  MOV R82, 0xb7b0 ;  /* 0x0000b7b000527802 */ /* 0x000fe40000000f00 */
[----:B------:R-:W-:Y:S05]  /*b7a0*/  CALL.REL.NOINC `($__internal_11_$__cuda_sm70_shflsync_up) ;  /* 0x00000d4000007944 */ /* 0x000fea0003c00000 */
[----:B-1----:R-:W-:Y:S01]  /*b7b0*/  MOV R135, R85 ;  /* 0x0000005500877202 */ /* 0x002fe20000000f00 */
[----:B0-----:R-:W-:Y:S05]  /*b7c0*/  BRA `(.L_x_212) ;  /* 0xffffbc7000007947 */ /* 0x001fea000383ffff */
.L_x_189:
[----:B------:R-:W-:Y:S01]  /*b7d0*/  HFMA2.MMA R87, -RZ, RZ, 0, 5.9604644775390625e-08 ;  /* 0x00000001ff577435 */ /* 0x000fe200000001ff */
[----:B------:R-:W-:Y:S02]  /*b7e0*/  MOV R134, R89 ;  /* 0x0000005900867202 */ /* 0x000fe40000000f00 */
[----:B------:R-:W-:Y:S02]  /*b7f0*/  MOV R86, RZ ;  /* 0x000000ff00567202 */ /* 0x000fe40000000f00 */
[----:B------:R-:W-:Y:S02]  /*b800*/  MOV R85, 0xffffffff ;  /* 0xffffffff00557802 */ /* 0x000fe40000000f00 */
[----:B------:R-:W-:-:S02]  /*b810*/  MOV R82, 0xb830 ;  /* 0x0000b83000527802 */ /* 0x000fc40000000f00 */
[----:B01----:R-:W-:Y:S05]  /*b820*/  CALL.REL.NOINC `($__internal_11_$__cuda_sm70_shflsync_up) ;  /* 0x00000cc000007944 */ /* 0x003fea0003c00000 */
[C---:B------:R-:W-:Y:S01]  /*b830*/  FMUL.FTZ R135, R88.reuse, R135 ;  /* 0x0000008758877220 */ /* 0x040fe20000410000 */
[----:B------:R-:W-:Y:S01]  /*b840*/  ISETP.GE.AND P0, PT, R131, 0x1, PT ;  /* 0x000000018300780c */ /* 0x000fe20003f06270 */
[----:B-1----:R-:W-:Y:S01]  /*b850*/  FFMA.FTZ R82, R88, R85, R89 ;  /* 0x0000005558527223 */ /* 0x002fe20000010059 */
[----:B0-----:R-:W-:Y:S01]  /*b860*/  HFMA2.MMA R87, -RZ, RZ, 0, 1.1920928955078125e-07 ;  /* 0x00000002ff577435 */ /* 0x001fe200000001ff */
[----:B------:R-:W-:-:S02]  /*b870*/  MOV R86, RZ ;  /* 0x000000ff00567202 */ /* 0x000fc40000000f00 */
[----:B------:R-:W-:Y:S02]  /*b880*/  FSEL R135, R88, R135, !P0 ;  /* 0x0000008758877208 */ /* 0x000fe40004000000 */
[----:B------:R-:W-:Y:S02]  /*b890*/  FSEL R136, R89, R82, !P0 ;  /* 0x0000005259887208 */ /* 0x000fe40004000000 */
[----:B------:R-:W-:Y:S02]  /*b8a0*/  MOV R85, 0xffffffff ;  /* 0xffffffff00557802 */ /* 0x000fe40000000f00 */
[----:B------:R-:W-:Y:S02]  /*b8b0*/  MOV R134, R135 ;  /* 0x0000008700867202 */ /* 0x000fe40000000f00 */
[----:B------:R-:W-:Y:S02]  /*b8c0*/  MOV R82, 0xb8e0 ;  /* 0x0000b8e000527802 */ /* 0x000fe40000000f00 */
[----:B------:R-:W-:Y:S05]  /*b8d0*/  CALL.REL.NOINC `($__internal_11_$__cuda_sm70_shflsync_up) ;  /* 0x00000c1000007944 */ /* 0x000fea0003c00000 */
[----:B0-----:R-:W-:Y:S01]  /*b8e0*/  HFMA2.MMA R87, -RZ, RZ, 0, 1.1920928955078125e-07 ;  /* 0x00000002ff577435 */ /* 0x001fe200000001ff */
[----:B-1----:R-:W-:Y:S02]  /*b8f0*/  MOV R84, R85 ;  /* 0x0000005500547202 */ /* 0x002fe40000000f00 */
[----:B------:R-:W-:-:S02]  /*b900*/  MOV R134, R136 ;  /* 0x0000008800867202 */ /* 0x000fc40000000f00 */
[----:B------:R-:W-:Y:S02]  /*b910*/  MOV R86, RZ ;  /* 0x000000ff00567202 */ /* 0x000fe40000000f00 */
[----:B------:R-:W-:Y:S02]  /*b920*/  MOV R85, 0xffffffff ;  /* 0xffffffff00557802 */ /* 0x000fe40000000f00 */
[----:B------:R-:W-:Y:S02]  /*b930*/  MOV R82, 0xb950 ;  /* 0x0000b95000527802 */ /* 0x000fe40000000f00 */
[----:B------:R-:W-:Y:S05]  /*b940*/  CALL.REL.NOINC `($__internal_11_$__cuda_sm70_shflsync_up) ;  /* 0x00000ba000007944 */ /* 0x000fea0003c00000 */
[----:B------:R-:W-:Y:S01]  /*b950*/  ISETP.GE.AND P0, PT, R131, 0x2, PT ;  /* 0x000000028300780c */ /* 0x000fe20003f06270 */
[----:B0-----:R-:W-:Y:S01]  /*b960*/  HFMA2.MMA R87, -RZ, RZ, 0, 2.384185791015625e-07 ;  /* 0x00000004ff577435 */ /* 0x001fe200000001ff */
[----:B------:R-:W-:Y:S02]  /*b970*/  MOV R86, RZ ;  /* 0x000000ff00567202 */ /* 0x000fe40000000f00 */
[----:B------:R-:W-:-:S09]  /*b980*/  MOV R82, 0xb9f0 ;  /* 0x0000b9f000527802 */ /* 0x000fd20000000f00 */
[----:B-1----:R-:W-:Y:S01]  /*b990*/  @P0 FFMA.FTZ R136, R135, R85, R136 ;  /* 0x0000005587880223 */ /* 0x002fe20000010088 */
[----:B------:R-:W-:Y:S01]  /*b9a0*/  MOV R85, 0xffffffff ;  /* 0xffffffff00557802 */ /* 0x000fe20000000f00 */
[----:B------:R-:W-:-:S03]  /*b9b0*/  @P0 FMUL.FTZ R135, R84, R135 ;  /* 0x0000008754870220 */ /* 0x000fc60000410000 */
[----:B------:R-:W-:Y:S02]  /*b9c0*/  MOV R88, R136 ;  /* 0x0000008800587202 */ /* 0x000fe40000000f00 */
[----:B------:R-:W-:Y:S02]  /*b9d0*/  MOV R134, R135 ;  /* 0x0000008700867202 */ /* 0x000fe40000000f00 */
[----:B------:R-:W-:Y:S05]  /*b9e0*/  CALL.REL.NOINC `($__internal_11_$__cuda_sm70_shflsync_up) ;  /* 0x00000b0000007944 */ /* 0x000fea0003c00000 */
[----:B0-----:R-:W-:Y:S01]  /*b9f0*/  HFMA2.MMA R87, -RZ, RZ, 0, 2.384185791015625e-07 ;  /* 0x00000004ff577435 */ /* 0x001fe200000001ff */
[----:B-1----:R-:W-:Y:S02]  /*ba00*/  MOV R84, R85 ;  /* 0x0000005500547202 */ /* 0x002fe40000000f00 */
[----:B------:R-:W-:Y:S02]  /*ba10*/  MOV R134, R88 ;  /* 0x0000005800867202 */ /* 0x000fe40000000f00 */
[----:B------:R-:W-:Y:S02]  /*ba20*/  MOV R86, RZ ;  /* 0x000000ff00567202 */ /* 0x000fe40000000f00 */
[----:B------:R-:W-:Y:S02]  /*ba30*/  MOV R85, 0xffffffff ;  /* 0xffffffff00557802 */ /* 0x000fe40000000f00 */
[----:B------:R-:W-:-:S02]  /*ba40*/  MOV R82, 0xba60 ;  /* 0x0000ba6000527802 */ /* 0x000fc40000000f00 */
[----:B------:R-:W-:Y:S05]  /*ba50*/  CALL.REL.NOINC `($__internal_11_$__cuda_sm70_shflsync_up) ;  /* 0x00000a9000007944 */ /* 0x000fea0003c00000 */
[----:B------:R-:W-:Y:S01]  /*ba60*/  ISETP.GE.AND P0, PT, R131, 0x4, PT ;  /* 0x000000048300780c */ /* 0x000fe20003f06270 */
[----:B0-----:R-:W-:Y:S01]  /*ba70*/  HFMA2.MMA R87, -RZ, RZ, 0, 4.76837158203125e-07 ;  /* 0x00000008ff577435 */ /* 0x001fe200000001ff */
[----:B------:R-:W-:-:S02]  /*ba80*/  MOV R86, RZ ;  /* 0x000000ff00567202 */ /* 0x000fc40000000f00 */
[----:B------:R-:W-:-:S09]  /*ba90*/  MOV R82, 0xbaf0 ;  /* 0x0000baf000527802 */ /* 0x000fd20000000f00 */
[----:B-1----:R-:W-:Y:S01]  /*baa0*/  @P0 FFMA.FTZ R88, R135, R85, R88 ;  /* 0x0000005587580223 */ /* 0x002fe20000010058 */
[----:B------:R-:W-:Y:S01]  /*bab0*/  MOV R85, 0xffffffff ;  /* 0xffffffff00557802 */ /* 0x000fe20000000f00 */
[----:B------:R-:W-:-:S05]  /*bac0*/  @P0 FMUL.FTZ R135, R84, R135 ;  /* 0x0000008754870220 */ /* 0x000fca0000410000 */
[----:B------:R-:W-:Y:S02]  /*bad0*/  MOV R134, R135 ;  /* 0x0000008700867202 */ /* 0x000fe40000000f00 */
[----:B------:R-:W-:Y:S05]  /*bae0*/  CALL.REL.NOINC `($__internal_11_$__cuda_sm70_shflsync_up) ;  /* 0x00000a0000007944 */ /* 0x000fea0003c00000 */
[----:B0-----:R-:W-:Y:S01]  /*baf0*/  HFMA2.MMA R87, -RZ, RZ, 0, 4.76837158203125e-07 ;  /* 0x00000008ff577435 */ /* 0x001fe200000001ff */
[----:B-1----:R-:W-:Y:S02]  /*bb00*/  MOV R84, R85 ;  /* 0x0000005500547202 */ /* 0x002fe40000000f00 */
[----:B------:R-:W-:Y:S02]  /*bb10*/  MOV R134, R88 ;  /* 0x0000005800867202 */ /* 0x000fe40000000f00 */
[----:B------:R-:W-:Y:S02]  /*bb20*/  MOV R86, RZ ;  /* 0x000000ff00567202 */ /* 0x000fe40000000f00 */
[----:B------:R-:W-:Y:S02]  /*bb30*/  MOV R85, 0xffffffff ;  /* 0xffffffff00557802 */ /* 0x000fe40000000f00 */
[----:B------:R-:W-:Y:S02]  /*bb40*/  MOV R82, 0xbb60 ;  /* 0x0000bb6000527802 */ /* 0x000fe40000000f00 */
[----:B------:R-:W-:Y:S05]  /*bb50*/  CALL.REL.NOINC `($__internal_11_$__cuda_sm70_shflsync_up) ;  /* 0x0000099000007944 */ /* 0x000fea0003c00000 */
[----:B------:R-:W-:Y:S01]  /*bb60*/  ISETP.GE.AND P0, PT, R131, 0x8, PT ;  /* 0x000000088300780c */ /* 0x000fe20003f06270 */
[----:B0-----:R-:W-:Y:S01]  /*bb70*/  HFMA2.MMA R87, -RZ, RZ, 0, 9.5367431640625e-07 ;  /* 0x00000010ff577435 */ /* 0x001fe200000001ff */
[----:B------:R-:W-:-:S02]  /*bb80*/  MOV R86, RZ ;  /* 0x000000ff00567202 */ /* 0x000fc40000000f00 */
[----:B------:R-:W-:-:S09]  /*bb90*/  MOV R82, 0xbc00 ;  /* 0x0000bc0000527802 */ /* 0x000fd20000000f00 */
[----:B-1----:R-:W-:Y:S01]  /*bba0*/  @P0 FFMA.FTZ R88, R135, R85, R88 ;  /* 0x0000005587580223 */ /* 0x002fe20000010058 */
[----:B------:R-:W-:Y:S01]  /*bbb0*/  MOV R85, 0xffffffff ;  /* 0xffffffff00557802 */ /* 0x000fe20000000f00 */
[----:B------:R-:W-:-:S03]  /*bbc0*/  @P0 FMUL.FTZ R135, R84, R135 ;  /* 0x0000008754870220 */ /* 0x000fc60000410000 */
[----:B------:R-:W-:Y:S02]  /*bbd0*/  MOV R89, R88 ;  /* 0x0000005800597202 */ /* 0x000fe40000000f00 */
[----:B------:R-:W-:Y:S02]  /*bbe0*/  MOV R134, R135 ;  /* 0x0000008700867202 */ /* 0x000fe40000000f00 */
[----:B------:R-:W-:Y:S05]  /*bbf0*/  CALL.REL.NOINC `($__internal_11_$__cuda_sm70_shflsync_up) ;  /* 0x000008f000007944 */ /* 0x000fea0003c00000 */
[----:B0-----:R-:W-:Y:S01]  /*bc00*/  HFMA2.MMA R87, -RZ, RZ, 0, 9.5367431640625e-07 ;  /* 0x00000010ff577435 */ /* 0x001fe200000001ff */
[----:B-1----:R-:W-:Y:S02]  /*bc10*/  MOV R84, R85 ;  /* 0x0000005500547202 */ /* 0x002fe40000000f00 */
[----:B------:R-:W-:Y:S02]  /*bc20*/  MOV R134, R88 ;  /* 0x0000005800867202 */ /* 0x000fe40000000f00 */
[----:B------:R-:W-:Y:S02]  /*bc30*/  MOV R86, RZ ;  /* 0x000000ff00567202 */ /* 0x000fe40000000f00 */
[----:B------:R-:W-:Y:S02]  /*bc40*/  MOV R85, 0xffffffff ;  /* 0xffffffff00557802 */ /* 0x000fe40000000f00 */
[----:B------:R-:W-:-:S02]  /*bc50*/  MOV R82, 0xbc70 ;  /* 0x0000bc7000527802 */ /* 0x000fc40000000f00 */
[----:B------:R-:W-:Y:S05]  /*bc60*/  CALL.REL.NOINC `($__internal_11_$__cuda_sm70_shflsync_up) ;  /* 0x0000088000007944 */ /* 0x000fea0003c00000 */
[----:B01----:R-:W-:Y:S05]  /*bc70*/  BRA `(.L_x_213) ;  /* 0xffffb93000007947 */ /* 0x003fea000383ffff */
.L_x_192:
[----:B------:R-:W-:Y:S01]  /*bc80*/  HFMA2.MMA R87, -RZ, RZ, 0, 5.9604644775390625e-08 ;  /* 0x00000001ff577435 */ /* 0x000fe200000001ff */
[----:B-1----:R-:W-:-:S02]  /*bc90*/  MOV R86, RZ ;  /* 0x000000ff00567202 */ /* 0x002fc40000000f00 */
[----:B------:R-:W-:Y:S02]  /*bca0*/  MOV R85, 0xffffffff ;  /* 0xffffffff00557802 */ /* 0x000fe40000000f00 */
[----:B------:R-:W-:Y:S02]  /*bcb0*/  MOV R82, 0xbcd0 ;  /* 0x0000bcd000527802 */ /* 0x000fe40000000f00 */
[----:B0-2---:R-:W-:Y:S05]  /*bcc0*/  CALL.REL.NOINC `($__internal_11_$__cuda_sm70_shflsync_up) ;  /* 0x0000082000007944 */ /* 0x005fea0003c00000 */
[----:B0-----:R-:W-:Y:S01]  /*bcd0*/  HFMA2.MMA R87, -RZ, RZ, 0, 5.9604644775390625e-08 ;  /* 0x00000001ff577435 */ /* 0x001fe200000001ff */
[----:B-1----:R-:W-:Y:S02]  /*bce0*/  MOV R88, R85 ;  /* 0x0000005500587202 */ /* 0x002fe40000000f00 */
[----:B------:R-:W-:Y:S02]  /*bcf0*/  MOV R134, R89 ;  /* 0x0000005900867202 */ /* 0x000fe40000000f00 */
[----:B------:R-:W-:Y:S02]  /*bd00*/  MOV R86, RZ ;  /* 0x000000ff00567202 */ /* 0x000fe40000000f00 */
[----:B------:R-:W-:Y:S02]  /*bd10*/  MOV R85, 0xffffffff ;  /* 0xffffffff00557802 */ /* 0x000fe40000000f00 */
[----:B------:R-:W-:-:S02]  /*bd20*/  MOV R82, 0xbd40 ;  /* 0x0000bd4000527802 */ /* 0x000fc40000000f00 */
[----:B------:R-:W-:Y:S05]  /*bd30*/  CALL.REL.NOINC `($__internal_11_$__cuda_sm70_shflsync_up) ;  /* 0x000007b000007944 */ /* 0x000fea0003c00000 */
[----:B0-----:R-:W-:Y:S01]  /*bd40*/  HFMA2.MMA R86, -RZ, RZ, 0, 0 ;  /* 0x00000000ff567435 */ /* 0x001fe200000001ff */
[----:B-1----:R-:W-:-:S02]  /*bd50*/  MOV R89, R85 ;  /* 0x0000005500597202 */ /* 0x002fc40000000f00 */
[----:B------:R-:W-:Y:S02]  /*bd60*/  MOV R82, R80 ;  /* 0x0000005000527202 */ /* 0x000fe40000000f00 */
[----:B------:R-:W-:Y:S02]  /*bd70*/  MOV R83, 0xbd90 ;  /* 0x0000bd9000537802 */ /* 0x000fe40000000f00 */
[----:B------:R-:W-:Y:S05]  /*bd80*/  CALL.REL.NOINC `($__internal_10_$__cuda_sm70_shflsync_idx_p) ;  /* 0x000006d000007944 */ /* 0x000fea0003c00000 */
[----:B-1----:R-:W-:Y:S01]  /*bd90*/  MOV R84, R86 ;  /* 0x0000005600547202 */ /* 0x002fe20000000f00 */
[----:B------:R-:W-:Y:S01]  /*bda0*/  HFMA2.MMA R86, -RZ, RZ, 0, 0 ;  /* 0x00000000ff567435 */ /* 0x000fe200000001ff */
[----:B------:R-:W-:Y:S02]  /*bdb0*/  MOV R82, R81 ;  /* 0x0000005100527202 */ /* 0x000fe40000000f00 */
[----:B------:R-:W-:-:S03]  /*bdc0*/  MOV R83, 0xbde0 ;  /* 0x0000bde000537802 */ /* 0x000fc60000000f00 */
[----:B0-2---:R-:W-:Y:S05]  /*bdd0*/  CALL.REL.NOINC `($__internal_10_$__cuda_sm70_shflsync_idx_p) ;  /* 0x0000068000007944 */ /* 0x005fea0003c00000 */
[----:B-1----:R-:W-:Y:S01]  /*bde0*/  MOV R85, R86 ;  /* 0x0000005600557202 */ /* 0x002fe20000000f00 */
[----:B0-2---:R-:W-:Y:S05]  /*bdf0*/  BRA `(.L_x_214) ;  /* 0xffffb8e000007947 */ /* 0x005fea000383ffff */
.L_x_195:
[----:B------:R-:W-:Y:S01]  /*be00*/  HFMA2.MMA R86, -RZ, RZ, 0, 5.9604644775390625e-08 ;  /* 0x00000001ff567435 */ /* 0x000fe200000001ff */
[----:B------:R-:W-:Y:S02]  /*be10*/  MOV R83, R87 ;  /* 0x0000005700537202 */ /* 0x000fe40000000f00 */
[----:B------:R-:W-:-:S03]  /*be20*/  MOV R82, 0xbe40 ;  /* 0x0000be4000527802 */ /* 0x000fc60000000f00 */
[----:B------:R-:W-:Y:S05]  /*be30*/  CALL.REL.NOINC `($__internal_9_$__cuda_sm70_shflsync_down) ;  /* 0x000005a000007944 */ /* 0x000fea0003c00000 */
[----:B-1----:R-:W-:Y:S01]  /*be40*/  MOV R84, R86 ;  /* 0x0000005600547202 */ /* 0x002fe20000000f00 */
[----:B0-2---:R-:W-:Y:S05]  /*be50*/  BRA `(.L_x_215) ;  /* 0xffffbf8000007947 */ /* 0x005fea000383ffff */
.L_x_196:
[----:B------:R-:W-:Y:S01]  /*be60*/  HFMA2.MMA R86, -RZ, RZ, 0, 5.9604644775390625e-08 ;  /* 0x00000001ff567435 */ /* 0x000fe200000001ff */
[----:B------:R-:W-:-:S02]  /*be70*/  MOV R83, R158 ;  /* 0x0000009e00537202 */ /* 0x000fc40000000f00 */
[----:B------:R-:W-:-:S03]  /*be80*/  MOV R82, 0xbea0 ;  /* 0x0000bea000527802 */ /* 0x000fc60000000f00 */
[----:B01----:R-:W-:Y:S05]  /*be90*/  CALL.REL.NOINC `($__internal_9_$__cuda_sm70_shflsync_down) ;  /* 0x0000054000007944 */ /* 0x003fea0003c00000 */
[C---:B------:R-:W-:Y:S01]  /*bea0*/  FMUL.FTZ R84, R87.reuse, R84 ;  /* 0x0000005457547220 */ /* 0x040fe20000410000 */
[----:B------:R-:W-:Y:S01]  /*beb0*/  MOV R82, 0xbf20 ;  /* 0x0000bf2000527802 */ /* 0x000fe20000000f00 */
[C---:B-1----:R-:W-:Y:S01]  /*bec0*/  FFMA.FTZ R83, R87.reuse, R86, R158 ;  /* 0x0000005657537223 */ /* 0x042fe2000001009e */
[----:B------:R-:W-:Y:S02]  /*bed0*/  MOV R86, 0x2 ;  /* 0x0000000200567802 */ /* 0x000fe40000000f00 */
[----:B------:R-:W-:Y:S02]  /*bee0*/  FSEL R87, R87, R84, !P4 ;  /* 0x0000005457577208 */ /* 0x000fe40006000000 */
[----:B------:R-:W-:Y:S02]  /*bef0*/  FSEL R158, R158, R83, !P4 ;  /* 0x000000539e9e7208 */ /* 0x000fe40006000000 */
[----:B------:R-:W-:Y:S02]  /*bf00*/  MOV R83, R87 ;  /* 0x0000005700537202 */ /* 0x000fe40000000f00 */
[----:B0-2---:R-:W-:Y:S05]  /*bf10*/  CALL.REL.NOINC `($__internal_9_$__cuda_sm70_shflsync_down) ;  /* 0x000004c000007944 */ /* 0x005fea0003c00000 */
[----:B-1----:R-:W-:Y:S01]  /*bf20*/  MOV R84, R86 ;  /* 0x0000005600547202 */ /* 0x002fe20000000f00 */
[----:B------:R-:W-:Y:S01]  /*bf30*/  HFMA2.MMA R86, -RZ, RZ, 0, 1.1920928955078125e-07 ;  /* 0x00000002ff567435 */ /* 0x000fe200000001ff */
[----:B------:R-:W-:-:S02]  /*bf40*/  MOV R83, R158 ;  /* 0x0000009e00537202 */ /* 0x000fc40000000f00 */
[----:B------:R-:W-:-:S03]  /*bf50*/  MOV R82, 0xbf70 ;  /* 0x0000bf7000527802 */ /* 0x000fc60000000f00 */
[----:B0-2---:R-:W-:Y:S05]  /*bf60*/  CALL.REL.NOINC `($__internal_9_$__cuda_sm70_shflsync_down) ;  /* 0x0000047000007944 */ /* 0x005fea0003c00000 */
[----:B-1----:R-:W-:Y:S01]  /*bf70*/  @!P3 FFMA.FTZ R158, R87, R86, R158 ;  /* 0x00000056579eb223 */ /* 0x002fe2000001009e */
[----:B------:R-:W-:Y:S01]  /*bf80*/  MOV R86, 0x4 ;  /* 0x0000000400567802 */ /* 0x000fe20000000f00 */
[----:B------:R-:W-:Y:S01]  /*bf90*/  @!P3 FMUL.FTZ R87, R84, R87 ;  /* 0x000000575457b220 */ /* 0x000fe20000410000 */
[----:B------:R-:W-:-:S04]  /*bfa0*/  MOV R82, 0xbfd0 ;  /* 0x0000bfd000527802 */ /* 0x000fc80000000f00 */
[----:B------:R-:W-:Y:S02]  /*bfb0*/  MOV R83, R87 ;  /* 0x0000005700537202 */ /* 0x000fe40000000f00 */
[----:B0-2---:R-:W-:Y:S05]  /*bfc0*/  CALL.REL.NOINC `($__internal_9_$__cuda_sm70_shflsync_down) ;  /* 0x0000041000007944 */ /* 0x005fea0003c00000 */
[----:B-1----:R-:W-:Y:S01]  /*bfd0*/  MOV R84, R86 ;  /* 0x0000005600547202 */ /* 0x002fe20000000f00 */
[----:B------:R-:W-:Y:S01]  /*bfe0*/  HFMA2.MMA R86, -RZ, RZ, 0, 2.384185791015625e-07 ;  /* 0x00000004ff567435 */ /* 0x000fe200000001ff */
[----:B------:R-:W-:Y:S02]  /*bff0*/  MOV R83, R158 ;  /* 0x0000009e00537202 */ /* 0x000fe40000000f00 */
[----:B------:R-:W-:-:S03]  /*c000*/  MOV R82, 0xc020 ;  /* 0x0000c02000527802 */ /* 0x000fc60000000f00 */
[----:B0-2---:R-:W-:Y:S05]  /*c010*/  CALL.REL.NOINC `($__internal_9_$__cuda_sm70_shflsync_down) ;  /* 0x000003c000007944 */ /* 0x005fea0003c00000 */
[----:B-1----:R-:W-:Y:S01]  /*c020*/  @!P2 FFMA.FTZ R158, R87, R86, R158 ;  /* 0x00000056579ea223 */ /* 0x002fe2000001009e */
[----:B------:R-:W-:Y:S01]  /*c030*/  HFMA2.MMA R86, -RZ, RZ, 0, 4.76837158203125e-07 ;  /* 0x00000008ff567435 */ /* 0x000fe200000001ff */
[----:B------:R-:W-:Y:S01]  /*c040*/  @!P2 FMUL.FTZ R87, R84, R87 ;  /* 0x000000575457a220 */ /* 0x000fe20000410000 */
[----:B------:R-:W-:Y:S02]  /*c050*/  MOV R82, 0xc0a0 ;  /* 0x0000c0a000527802 */ /* 0x000fe40000000f00 */
[----:B------:R-:W-:Y:S02]  /*c060*/  MOV R84, R158 ;  /* 0x0000009e00547202 */ /* 0x000fe40000000f00 */
[----:B------:R-:W-:-:S04]  /*c070*/  MOV R158, R87 ;  /* 0x00000057009e7202 */ /* 0x000fc80000000f00 */
[----:B------:R-:W-:Y:S02]  /*c080*/  MOV R83, R158 ;  /* 0x0000009e00537202 */ /* 0x000fe40000000f00 */
[----:B0-2---:R-:W-:Y:S05]  /*c090*/  CALL.REL.NOINC `($__internal_9_$__cuda_sm70_shflsync_down) ;  /* 0x0000034000007944 */ /* 0x005fea0003c00000 */
[----:B-1----:R-:W-:Y:S01]  /*c0a0*/  MOV R85, R86 ;  /* 0x0000005600557202 */ /* 0x002fe20000000f00 */
[----:B------:R-:W-:Y:S01]  /*c0b0*/  HFMA2.MMA R86, -RZ, RZ, 0, 4.76837158203125e-07 ;  /* 0x00000008ff567435 */ /* 0x000fe200000001ff */
[----:B------:R-:W-:Y:S02]  /*c0c0*/  MOV R83, R84 ;  /* 0x0000005400537202 */ /* 0x000fe40000000f00 */
[----:B------:R-:W-:-:S03]  /*c0d0*/  MOV R82, 0xc0f0 ;  /* 0x0000c0f000527802 */ /* 0x000fc60000000f00 */
[----:B0-2---:R-:W-:Y:S05]  /*c0e0*/  CALL.REL.NOINC `($__internal_9_$__cuda_sm70_shflsync_down) ;  /* 0x000002f000007944 */ /* 0x005fea0003c00000 */
[----:B-1----:R-:W-:Y:S01]  /*c0f0*/  @!P1 FFMA.FTZ R84, R158, R86, R84 ;  /* 0x000000569e549223 */ /* 0x002fe20000010054 */
[----:B------:R-:W-:Y:S01]  /*c100*/  HFMA2.MMA R86, -RZ, RZ, 0, 9.5367431640625e-07 ;  /* 0x00000010ff567435 */ /* 0x000fe200000001ff */
[----:B------:R-:W-:Y:S01]  /*c110*/  @!P1 FMUL.FTZ R158, R85, R158 ;  /* 0x0000009e559e9220 */ /* 0x000fe20000410000 */
[----:B------:R-:W-:Y:S02]  /*c120*/  MOV R82, 0xc160 ;  /* 0x0000c16000527802 */ /* 0x000fe40000000f00 */
[----:B------:R-:W-:Y:S02]  /*c130*/  MOV R87, R84 ;  /* 0x0000005400577202 */ /* 0x000fe40000000f00 */
[----:B------:R-:W-:-:S02]  /*c140*/  MOV R83, R158 ;  /* 0x0000009e00537202 */ /* 0x000fc40000000f00 */
[----:B0-2---:R-:W-:Y:S05]  /*c150*/  CALL.REL.NOINC `($__internal_9_$__cuda_sm70_shflsync_down) ;  /* 0x0000028000007944 */ /* 0x005fea0003c00000 */
[----:B-1----:R-:W-:Y:S01]  /*c160*/  MOV R84, R86 ;  /* 0x0000005600547202 */ /* 0x002fe20000000f00 */
[----:B------:R-:W-:Y:S01]  /*c170*/  HFMA2.MMA R86, -RZ, RZ, 0, 9.5367431640625e-07 ;  /* 0x00000010ff567435 */ /* 0x000fe200000001ff */
[----:B------:R-:W-:-:S02]  /*c180*/  MOV R83, R87 ;  /* 0x0000005700537202 */ /* 0x000fc40000000f00 */
[----:B------:R-:W-:-:S03]  /*c190*/  MOV R82, 0xc1b0 ;  /* 0x0000c1b000527802 */ /* 0x000fc60000000f00 */
[----:B0-2---:R-:W-:Y:S05]  /*c1a0*/  CALL.REL.NOINC `($__internal_9_$__cuda_sm70_shflsync_down) ;  /* 0x0000023000007944 */ /* 0x005fea0003c00000 */
[----:B-1----:R-:W-:Y:S01]  /*c1b0*/  @!P0 FFMA.FTZ R87, R158, R86, R87 ;  /* 0x000000569e578223 */ /* 0x002fe20000010057 */
[----:B------:R-:W-:Y:S01]  /*c1c0*/  MOV R86, RZ ;  /* 0x000000ff00567202 */ /* 0x000fe20000000f00 */
[----:B------:R-:W-:Y:S01]  /*c1d0*/  @!P0 FMUL.FTZ R158, R84, R158 ;  /* 0x0000009e549e8220 */ /* 0x000fe20000410000 */
[----:B------:R-:W-:-:S04]  /*c1e0*/  MOV R83, 0xc210 ;  /* 0x0000c21000537802 */ /* 0x000fc80000000f00 */
[----:B------:R-:W-:Y:S02]  /*c1f0*/  MOV R82, R158 ;  /* 0x0000009e00527202 */ /* 0x000fe40000000f00 */
[----:B0-2---:R-:W-:Y:S05]  /*c200*/  CALL.REL.NOINC `($__internal_10_$__cuda_sm70_shflsync_idx_p) ;  /* 0x0000025000007944 */ /* 0x005fea0003c00000 */
[----:B-1----:R-:W-:Y:S01]  /*c210*/  MOV R84, R86 ;  /* 0x0000005600547202 */ /* 0x002fe20000000f00 */
[----:B------:R-:W-:Y:S01]  /*c220*/  HFMA2.MMA R86, -RZ, RZ, 0, 0 ;  /* 0x00000000ff567435 */ /* 0x000fe200000001ff */
[----:B------:R-:W-:Y:S02]  /*c230*/  MOV R82, R87 ;  /* 0x0000005700527202 */ /* 0x000fe40000000f00 */
[----:B------:R-:W-:-:S03]  /*c240*/  MOV R83, 0xc260 ;  /* 0x0000c26000537802 */ /* 0x000fc60000000f00 */
[----:B0-2---:R-:W-:Y:S05]  /*c250*/  CALL.REL.NOINC `($__internal_10_$__cuda_sm70_shflsync_idx_p) ;  /* 0x0000020000007944 */ /* 0x005fea0003c00000 */
[----:B------:R-:W-:Y:S02]  /*c260*/  MOV R85, R84 ;  /* 0x0000005400557202 */ /* 0x000fe40000000f00 */
[----:B-1----:R-:W-:Y:S01]  /*c270*/  MOV R84, R86 ;  /* 0x0000005600547202 */ /* 0x002fe20000000f00 */
[----:B------:R-:W-:Y:S01]  /*c280*/  HFMA2.MMA R86, -RZ, RZ, 0, 5.9604644775390625e-08 ;  /* 0x00000001ff567435 */ /* 0x000fe200000001ff */
[----:B------:R-:W-:Y:S02]  /*c290*/  MOV R83, R158 ;  /* 0x0000009e00537202 */ /* 0x000fe40000000f00 */
[----:B------:R-:W-:-:S03]  /*c2a0*/  MOV R82, 0xc2c0 ;  /* 0x0000c2c000527802 */ /* 0x000fc60000000f00 */
[----:B0-2---:R-:W-:Y:S05]  /*c2b0*/  CALL.REL.NOINC `($__internal_9_$__cuda_sm70_shflsync_down) ;  /* 0x0000012000007944 */ /* 0x005fea0003c00000 */
[----:B-1----:R-:W-:Y:S01]  /*c2c0*/  MOV R159, R86 ;  /* 0x00000056009f7202 */ /* 0x002fe20000000f00 */
[----:B------:R-:W-:Y:S01]  /*c2d0*/  HFMA2.MMA R86, -RZ, RZ, 0, 5.9604644775390625e-08 ;  /* 0x00000001ff567435 */ /* 0x000fe200000001ff */
[----:B------:R-:W-:-:S02]  /*c2e0*/  MOV R83, R87 ;  /* 0x0000005700537202 */ /* 0x000fc40000000f00 */
[----:B------:R-:W-:-:S03]  /*c2f0*/  MOV R82, 0xc310 ;  /* 0x0000c31000527802 */ /* 0x000fc60000000f00 */
[----:B0-2---:R-:W-:Y:S05]  /*c300*/  CALL.REL.NOINC `($__internal_9_$__cuda_sm70_shflsync_down) ;  /* 0x000000d000007944 */ /* 0x005fea0003c00000 */
[----:B-1----:R-:W-:Y:S01]  /*c310*/  MOV R158, R86 ;  /* 0x00000056009e7202 */ /* 0x002fe20000000f00 */
[----:B------:R-:W-:Y:S01]  /*c320*/  HFMA2.MMA R86, -RZ, RZ, 0, 0 ;  /* 0x00000000ff567435 */ /* 0x000fe200000001ff */
[----:B------:R-:W-:Y:S02]  /*c330*/  MOV R87, R159 ;  /* 0x0000009f00577202 */ /* 0x000fe40000000f00 */
[----:B------:R-:W-:Y:S02]  /*c340*/  MOV R82, R80 ;  /* 0x0000005000527202 */ /* 0x000fe40000000f00 */
[----:B------:R-:W-:Y:S02]  /*c350*/  MOV R83, 0xc370 ;  /* 0x0000c37000537802 */ /* 0x000fe40000000f00 */
[----:B0-2---:R-:W-:Y:S05]  /*c360*/  CALL.REL.NOINC `($__internal_10_$__cuda_sm70_shflsync_idx_p) ;  /* 0x000000f000007944 */ /* 0x005fea0003c00000 */
[----:B-1----:R-:W-:Y:S01]  /*c370*/  MOV R159, R86 ;  /* 0x00000056009f7202 */ /* 0x002fe20000000f00 */
[----:B------:R-:W-:Y:S01]  /*c380*/  HFMA2.MMA R86, -RZ, RZ, 0, 0 ;  /* 0x00000000ff567435 */ /* 0x000fe200000001ff */
[----:B------:R-:W-:Y:S02]  /*c390*/  MOV R82, R81 ;  /* 0x0000005100527202 */ /* 0x000fe40000000f00 */
[----:B------:R-:W-:-:S03]  /*c3a0*/  MOV R83, 0xc3c0 ;  /* 0x0000c3c000537802 */ /* 0x000fc60000000f00 */
[----:B0-2---:R-:W-:Y:S05]  /*c3b0*/  CALL.REL.NOINC `($__internal_10_$__cuda_sm70_shflsync_idx_p) ;  /* 0x000000a000007944 */ /* 0x005fea0003c00000 */
[----:B-1----:R-:W-:Y:S01]  /*c3c0*/  MOV R83, R86 ;  /* 0x0000005600537202 */ /* 0x002fe20000000f00 */
[----:B0-2---:R-:W-:Y:S05]  /*c3d0*/  BRA `(.L_x_216) ;  /* 0xffffbba000007947 */ /* 0x005fea000383ffff */
        .weak           $__internal_9_$__cuda_sm70_shflsync_down
        .type           $__internal_9_$__cuda_sm70_shflsync_down,@function
        .size           $__internal_9_$__cuda_sm70_shflsync_down,($__internal_10_$__cuda_sm70_shflsync_idx_p - $__internal_9_$__cuda_sm70_shflsync_down)
$__internal_9_$__cuda_sm70_shflsync_down:
[----:B------:R-:W-:Y:S01]  /*c3e0*/  HFMA2.MMA R129, -RZ, RZ, 0, 1.847743988037109375e-06 ;  /* 0x0000001fff817435 */ /* 0x000fe200000001ff */
[----:B------:R-:W-:-:S04]  /*c3f0*/  MOV R131, 0xffffffff ;  /* 0xffffffff00837802 */ /* 0x000fc80000000f00 */
[----:B------:R-:W-:Y:S04]  /*c400*/  WARPSYNC R131 ;  /* 0x0000008300007348 */ /* 0x000fe80003800000 */
[----:B------:R0:W1:Y:S04]  /*c410*/  SHFL.DOWN PT, R86, R83, R86, R129 ;  /* 0x0800005653567389 */ /* 0x00006800000e0081 */
[----:B0-----:R-:W0:Y:S01]  /*c420*/  S2R R131, SR_LANEID ;  /* 0x0000000000837919 */ /* 0x001e220000000000 */
[----:B------:R-:W-:-:S03]  /*c430*/  MOV R83, 0x0 ;  /* 0x0000000000537802 */ /* 0x000fc60000000f00 */
[----:B------:R-:W2:Y:S01]  /*c440*/  S2R R129, SR_TID.X ;  /* 0x0000000000817919 */ /* 0x000ea20000002100 */
[----:B------:R-:W-:Y:S05]  /*c450*/  RET.REL.NODEC R82 `(_Z25selective_scan_bwd_kernelI32Selective_Scan_bwd_kernel_traitsILi128ELi16ELb0ELb0ELb0ELb1ELb1EffEEv12SSMParamsBwd) ;  /* 0xffff3ba052007950 */ /* 0x000fea0003c3ffff */
        .weak           $__internal_10_$__cuda_sm70_shflsync_idx_p
        .type           $__internal_10_$__cuda_sm70_shflsync_idx_p,@function
        .size           $__internal_10_$__cuda_sm70_shflsync_idx_p,($__internal_11_$__cuda_sm70_shflsync_up - $__internal_10_$__cuda_sm70_shflsync_idx_p)
$__internal_10_$__cuda_sm70_shflsync_idx_p:
        /* <DEDUP_REMOVED lines=8> */
[----:B------:R-:W-:Y:S05]  /*c4e0*/  RET.REL.NODEC R82 `(_Z25selective_scan_bwd_kernelI32Selective_Scan_bwd_kernel_traitsILi128ELi16ELb0ELb0ELb0ELb1ELb1EffEEv12SSMParamsBwd) ;  /* 0xffff3b1052007950 */ /* 0x000fea0003c3ffff */
        .weak           $__internal_11_$__cuda_sm70_shflsync_up
        .type           $__internal_11_$__cuda_sm70_shflsync_up,@function
        .size           $__internal_11_$__cuda_sm70_shflsync_up,(.L_x_8827 - $__internal_11_$__cuda_sm70_shflsync_up)
$__internal_11_$__cuda_sm70_shflsync_up:
[----:B------:R-:W-:Y:S01]  /*c4f0*/  MOV R83, 0x0 ;  /* 0x0000000000537802 */ /* 0x000fe20000000f00 */
[----:B------:R-:W-:Y:S04]  /*c500*/  WARPSYNC R85 ;  /* 0x0000005500007348 */ /* 0x000fe80003800000 */
[----:B------:R0:W1:Y:S01]  /*c510*/  SHFL.UP PT, R85, R134, R87, R86 ;  /* 0x0400005786557389 */ /* 0x00006200000e0056 */
[----:B------:R-:W-:Y:S05]  /*c520*/  RET.REL.NODEC R82 `(_Z25selective_scan_bwd_kernelI32Selective_Scan_bwd_kernel_traitsILi128ELi16ELb0ELb0ELb0ELb1ELb1EffEEv12SSMParamsBwd) ;  /* 0xffff3ad052007950 */ /* 0x000fea0003c3ffff */
.L_x_217:
        /* <DEDUP_REMOVED lines=13> */
.L_x_8827:


//--------------------- .text._Z25selective_scan_bwd_kernelI32Selective_Scan_bwd_kernel_traitsILi128ELi16ELb0ELb0ELb1ELb0ELb0EffEEv12SSMParamsBwd --------------------------
	.section	.text._Z25selective_scan_bwd_kernelI32Selective_Scan_bwd_kernel_traitsILi128ELi16ELb0ELb0ELb1ELb0ELb0EffEEv12SSMParamsBwd,"ax",@progbits
	.sectioninfo	@"SHI_REGISTERS=168"
	.align	128
        .global         _Z25selective_scan_bwd_kernelI32Selective_Scan_bwd_kernel_traitsILi128ELi16ELb0ELb0ELb1ELb0ELb0EffEEv12SSMParamsBwd
        .type           _Z25selective_scan_bwd_kernelI32Selective_Scan_bwd_kernel_traitsILi128ELi16ELb0ELb0ELb1ELb0ELb0EffEEv12SSMParamsBwd,@function
        .size           _Z25selective_scan_bwd_kernelI32Selective_Scan_bwd_kernel_traitsILi128ELi16ELb0ELb0ELb1ELb0ELb0EffEEv12SSMParamsBwd,(.L_x_8830 - _Z25selective_scan_bwd_kernelI32Selective_Scan_bwd_kernel_traitsILi128ELi16ELb0ELb0ELb1ELb0ELb0EffEEv12SSMParamsBwd)
        .other          _Z25selective_scan_bwd_kernelI32Selective_Scan_bwd_kernel_traitsILi128ELi16ELb0ELb0ELb1ELb0ELb0EffEEv12SSMParamsBwd,@"STO_CUDA_ENTRY STV_DEFAULT"
_Z25selective_scan_bwd_kernelI32Selective_Scan_bwd_kernel_traitsILi128ELi16ELb0ELb0ELb1ELb0ELb0EffEEv12SSMParamsBwd:
.text._Z25selective_scan_bwd_kernelI32Selective_Scan_bwd_kernel_traitsILi128ELi16ELb0ELb0ELb1ELb0ELb0EffEEv12SSMParamsBwd:
        /* <DEDUP_REMOVED lines=10> */
[----:B------:R-:W-:Y:S02]  /*00a0*/  PLOP3.LUT P0, PT, PT, PT, UP0, 0x80, 0x0 ;  /* 0x000000000000781c */ /* 0x000fe40003f0f008 */
[----:B------:R-:W-:Y:S01]  /*00b0*/  IABS R6, c[0x0][0x178] ;  /* 0x00005e0000067a13 */ /* 0x000fe20000000000 */
[----:B------:R-:W1:Y:S01]  /*00c0*/  S2UR UR35, SR_CTAID.X ;  /* 0x00000000002379c3 */ /* 0x000e620000002500 */
        /* <DEDUP_REMOVED lines=12> */
[----:B------:R-:W0:Y:S01]  /*0190*/  R2UR UR36, R6 ;  /* 0x00000000062473c2 */ /* 0x000e2200000e0000 */
[----:B------:R-:W-:Y:S01]  /*01a0*/  ULDC.64 UR4, c[0x0][0x260] ;  /* 0x0000980000047ab9 */ /* 0x000fe20000000a00 */
[----:B------:R-:W-:Y:S01]  /*01b0*/  MOV R5, UR7 ;  /* 0x0000000700057c02 */ /* 0x000fe20008000f00 */
[----:B------:R-:W-:-:S02]  /*01c0*/  ULDC.64 UR6, c[0x0][0x1d0] ;  /* 0x0000740000067ab9 */ /* 0x000fc40000000a00 */
[----:B------:R2:W3:Y:S04]  /*01d0*/  @P0 LDG.E R3, [R2.64] ;  /* 0x0000001802030981 */ /* 0x0004e8000c1e1900 */
[----:B------:R-:W4:Y:S01]  /*01e0*/  @P1 LDG.E R4, [R4.64] ;  /* 0x0000001804041981 */ /* 0x000f22000c1e1900 */
[----:B-1----:R-:W-:Y:S02]  /*01f0*/  USHF.R.S32.HI UR34, URZ, 0x1f, UR35 ;  /* 0x0000001f3f227899 */ /* 0x002fe40008011423 */
[----:B------:R-:W-:Y:S01]  /*0200*/  UISETP.NE.U32.AND UP0, UPT, URZ, UR4, UPT ;  /* 0x000000043f00728c */ /* 0x000fe2000bf05070 */
[----:B------:R1:W-:Y:S01]  /*0210*/  STL [R1+0x68], RZ ;  /* 0x000068ff01007387 */ /* 0x0003e20000100800 */
[----:B------:R-:W-:Y:S02]  /*0220*/  UIMAD UR4, UR34, UR6, URZ ;  /* 0x00000006220472a4 */ /* 0x000fe4000f8e023f */
[----:B------:R-:W-:Y:S01]  /*0230*/  UIMAD.WIDE.U32 UR26, UR35, UR6, URZ ;  /* 0x00000006231a72a5 */ /* 0x000fe2000f8e003f */
[----:B------:R1:W-:Y:S01]  /*0240*/  STL [R1+0x64], RZ ;  /* 0x000064ff01007387 */ /* 0x0003e20000100800 */
[----:B------:R-:W-:-:S02]  /*0250*/  UIMAD UR4, UR35, UR7, UR4 ;  /* 0x00000007230472a4 */ /* 0x000fc4000f8e0204 */
[----:B------:R-:W-:Y:S02]  /*0260*/  UISETP.NE.AND.EX UP0, UPT, URZ, UR5, UPT, UP0 ;  /* 0x000000053f00728c */ /* 0x000fe4000bf05300 */
[----:B------:R-:W-:Y:S01]  /*0270*/  ULDC.64 UR6, c[0x0][0x1e0] ;  /* 0x0000780000067ab9 */ /* 0x000fe20000000a00 */
[----:B0-----:R-:W0:Y:S01]  /*0280*/  I2F.RP R0, UR36 ;  /* 0x0000002400007d06 */ /* 0x001e220008209400 */
[----:B------:R-:W-:Y:S02]  /*0290*/  UIMAD UR5, UR34, UR6, URZ ;  /* 0x00000006220572a4 */ /* 0x000fe4000f8e023f */
[----:B------:R-:W-:Y:S02]  /*02a0*/  UISETP.NE.U32.AND UP1, UPT, URZ, UR20, UPT ;  /* 0x000000143f00728c */ /* 0x000fe4000bf25070 */
[----:B------:R-:W-:Y:S02]  /*02b0*/  UIMAD UR32, UR35, UR7, UR5 ;  /* 0x00000007232072a4 */ /* 0x000fe4000f8e0205 */
[----:B------:R-:W-:-:S02]  /*02c0*/  UISETP.NE.AND.EX UP1, UPT, URZ, UR21, UPT, UP1 ;  /* 0x000000153f00728c */ /* 0x000fc4000bf25310 */
[----:B------:R-:W-:Y:S02]  /*02d0*/  UISETP.NE.U32.AND UP2, UPT, URZ, UR28, UPT ;  /* 0x0000001c3f00728c */ /* 0x000fe4000bf45070 */
[----:B------:R-:W-:Y:S02]  /*02e0*/  UIMAD UR15, UR34, UR8, URZ ;  /* 0x00000008220f72a4 */ /* 0x000fe4000f8e023f */
[----:B------:R-:W-:Y:S02]  /*02f0*/  UISETP.NE.AND.EX UP2, UPT, URZ, UR29, UPT, UP2 ;  /* 0x0000001d3f00728c */ /* 0x000fe4000bf45320 */
[----:B------:R-:W-:Y:S01]  /*0300*/  UIMAD.WIDE.U32 UR12, UR35, UR8, URZ ;  /* 0x00000008230c72a5 */ /* 0x000fe2000f8e003f */
[----:B0-----:R-:W2:Y:S01]  /*0310*/  MUFU.RCP R0, R0 ;  /* 0x0000000000007308 */ /* 0x001ea20000001000 */
[----:B------:R-:W-:Y:S02]  /*0320*/  UIMAD.WIDE.U32 UR18, UR35, UR6, URZ ;  /* 0x00000006231272a5 */ /* 0x000fe4000f8e003f */
[----:B------:R-:W-:-:S02]  /*0330*/  UMOV UR8, URZ ;  /* 0x0000003f00087c82 */ /* 0x000fc40008000000 */
[----:B------:R-:W-:Y:S02]  /*0340*/  @UP1 ULEA UR8, UP3, UR17, UR20, 0x2 ;  /* 0x0000001411081291 */ /* 0x000fe4000f86103f */
[----:B------:R-:W-:Y:S02]  /*0350*/  ULDC.64 UR6, c[0x0][0x1b0] ;  /* 0x00006c0000067ab9 */ /* 0x000fe40000000a00 */
[----:B------:R-:W-:Y:S02]  /*0360*/  UIMAD UR15, UR35, UR9, UR15 ;  /* 0x00000009230f72a4 */ /* 0x000fe4000f8e020f */
[----:B------:R-:W-:Y:S02]  /*0370*/  UIMAD.WIDE.U32 UR10, UR35, UR6, URZ ;  /* 0x00000006230a72a5 */ /* 0x000fe4000f8e003f */
[----:B------:R-:W-:Y:S02]  /*0380*/  UIMAD UR14, UR34, UR6, URZ ;  /* 0x00000006220e72a4 */ /* 0x000fe4000f8e023f */
[----:B------:R-:W-:Y:S01]  /*0390*/  UMOV UR9, URZ ;  /* 0x0000003f00097c82 */ /* 0x000fe20008000000 */
[----:B--2---:R-:W-:Y:S01]  /*03a0*/  IADD3 R2, R0, 0xffffffe, RZ ;  /* 0x0ffffffe00027810 */ /* 0x004fe20007ffe0ff */
[----:B------:R-:W-:Y:S01]  /*03b0*/  @UP1 ULEA.HI.X UR9, UR17, UR21, UR16, 0x2, UP3 ;  /* 0x0000001511091291 */ /* 0x000fe200098f1410 */
[----:B------:R-:W-:Y:S01]  /*03c0*/  IABS R0, UR17 ;  /* 0x0000001100007c13 */ /* 0x000fe20008000000 */
[----:B------:R-:W-:-:S02]  /*03d0*/  UMOV UR6, URZ ;  /* 0x0000003f00067c82 */ /* 0x000fc40008000000 */
[----:B------:R-:W-:Y:S01]  /*03e0*/  @UP2 ULEA UR6, UP1, UR17, UR28, 0x2 ;  /* 0x0000001c11062291 */ /* 0x000fe2000f82103f */
[----:B------:R-:W0:Y:S01]  /*03f0*/  F2I.FTZ.U32.TRUNC.NTZ R2, R2 ;  /* 0x0000000200027305 */ /* 0x000e22000021f000 */
[----:B------:R-:W2:Y:S01]  /*0400*/  R2UR UR23, R0 ;  /* 0x00000000001773c2 */ /* 0x000ea200000e0000 */
[----:B------:R-:W-:Y:S02]  /*0410*/  UIADD3 UR27, UR27, UR4, URZ ;  /* 0x000000041b1b7290 */ /* 0x000fe4000fffe03f */
[----:B------:R-:W-:Y:S02]  /*0420*/  UIMAD UR14, UR35, UR7, UR14 ;  /* 0x00000007230e72a4 */ /* 0x000fe4000f8e020e */
[----:B------:R-:W-:Y:S02]  /*0430*/  UMOV UR4, URZ ;  /* 0x0000003f00047c82 */ /* 0x000fe40008000000 */
[----:B------:R-:W-:Y:S02]  /*0440*/  UMOV UR7, URZ ;  /* 0x0000003f00077c82 */ /* 0x000fe40008000000 */
[----:B------:R-:W-:-:S02]  /*0450*/  @UP2 ULEA.HI.X UR7, UR17, UR29, UR16, 0x2, UP1 ;  /* 0x0000001d11072291 */ /* 0x000fc400088f1410 */
[----:B------:R-:W-:Y:S02]  /*0460*/  ULDC.64 UR20, c[0x0][0x1e8] ;  /* 0x00007a0000147ab9 */ /* 0x000fe40000000a00 */
[----:B------:R-:W-:Y:S01]  /*0470*/  ULDC.64 UR28, c[0x0][0x1d8] ;  /* 0x00007600001c7ab9 */ /* 0x000fe20000000a00 */
[----:B0-----:R-:W0:Y:S01]  /*0480*/  R2UR UR5, R2 ;  /* 0x00000000020573c2 */ /* 0x001e2200000e0000 */
[----:B------:R-:W-:Y:S02]  /*0490*/  UIMAD UR22, UR16, UR28, URZ ;  /* 0x0000001c101672a4 */ /* 0x000fe4000f8e023f */
[----:B------:R-:W-:Y:S02]  /*04a0*/  UIMAD UR33, UR16, UR20, URZ ;  /* 0x00000014102172a4 */ /* 0x000fe4000f8e023f */
[----:B------:R-:W-:Y:S02]  /*04b0*/  UIADD3 UR19, UR19, UR32, URZ ;  /* 0x0000002013137290 */ /* 0x000fe4000fffe03f */
[----:B------:R-:W-:-:S02]  /*04c0*/  ULDC UR38, c[0x0][0x174] ;  /* 0x00005d0000267ab9 */ /* 0x000fc40000000800 */
[----:B------:R-:W-:Y:S02]  /*04d0*/  USHF.L.U32 UR37, UR38, 0xb, URZ ;  /* 0x0000000b26257899 */ /* 0x000fe4000800063f */
[----:B------:R-:W-:Y:S02]  /*04e0*/  UIMAD UR22, UR17, UR29, UR22 ;  /* 0x0000001d111672a4 */ /* 0x000fe4000f8e0216 */
[----:B------:R-:W-:Y:S02]  /*04f0*/  UIMAD UR29, UR17, UR21, UR33 ;  /* 0x00000015111d72a4 */ /* 0x000fe4000f8e0221 */
[----:B------:R-:W-:Y:S02]  /*0500*/  UIMAD.WIDE.U32 UR18, UR17, UR20, UR18 ;  /* 0x00000014111272a5 */ /* 0x000fe4000f8e0012 */
[----:B------:R-:W-:Y:S02]  /*0510*/  UIADD3 UR13, UR13, UR15, URZ ;  /* 0x0000000f0d0d7290 */ /* 0x000fe4000fffe03f */
[----:B------:R-:W-:-:S02]  /*0520*/  ULDC.64 UR20, c[0x0][0x280] ;  /* 0x0000a00000147ab9 */ /* 0x000fc40000000a00 */
[----:B------:R-:W-:Y:S02]  /*0530*/  UIADD3 UR15, UR37, -0x800, URZ ;  /* 0xfffff800250f7890 */ /* 0x000fe4000fffe03f */
[----:B------:R-:W-:Y:S02]  /*0540*/  UIMAD.WIDE.U32 UR12, UR17, UR20, UR12 ;  /* 0x00000014110c72a5 */ /* 0x000fe4000f8e000c */
[----:B0-----:R-:W-:Y:S02]  /*0550*/  UIADD3 UR30, URZ, -UR5, URZ ;  /* 0x800000053f1e7290 */ /* 0x001fe4000fffe03f */
[----:B------:R-:W-:Y:S02]  /*0560*/  ULDC UR39, c[0x0][0x178] ;  /* 0x00005e0000277ab9 */ /* 0x000fe40000000800 */
[----:B------:R-:W-:Y:S02]  /*0570*/  UIMAD UR30, UR30, UR36, URZ ;  /* 0x000000241e1e72a4 */ /* 0x000fe4000f8e023f */
[----:B------:R-:W-:-:S02]  /*0580*/  UIADD3 UR11, UR11, UR14, URZ ;  /* 0x0000000e0b0b7290 */ /* 0x000fc4000fffe03f */
[----:B------:R-:W-:Y:S02]  /*0590*/  UIMAD.WIDE.U32 UR30, UR5, UR30, UR4 ;  /* 0x0000001e051e72a5 */ /* 0x000fe4000f8e0004 */
[----:B------:R-:W-:Y:S02]  /*05a0*/  UIMAD.WIDE.U32 UR4, UR17, UR28, UR26 ;  /* 0x0000001c110472a5 */ /* 0x000fe4000f8e001a */
[----:B--2---:R-:W-:Y:S02]  /*05b0*/  UIMAD.WIDE.U32 UR26, UR31, UR23, URZ ;  /* 0x000000171f1a72a5 */ /* 0x004fe4000f8e003f */
[----:B------:R-:W-:Y:S02]  /*05c0*/  UIADD3 UR32, UP2, UR15, UR4, URZ ;  /* 0x000000040f207290 */ /* 0x000fe4000ff5e03f */
[----:B------:R-:W-:-:S03]  /*05d0*/  ULOP3.LUT UR30, UR17, UR39, URZ, 0x3c, !UPT ;  /* 0x00000027111e7292 */ /* 0x000fc6000f8e3c3f */
[----:B------:R-:W-:Y:S02]  /*05e0*/  UMOV UR28, UR27 ;  /* 0x0000001b001c7c82 */ /* 0x000fe40008000000 */
[----:B------:R-:W-:-:S04]  /*05f0*/  UIADD3 UR26, -UR28, URZ, URZ ;  /* 0x0000003f1c1a7290 */ /* 0x000fc8000fffe13f */
[----:B------:R-:W-:Y:S02]  /*0600*/  UIMAD UR23, UR36, UR26, UR23 ;  /* 0x0000001a241772a4 */ /* 0x000fe4000f8e0217 */
[----:B------:R-:W-:Y:S02]  /*0610*/  UIMAD UR26, UR16, UR20, URZ ;  /* 0x00000014101a72a4 */ /* 0x000fe4000f8e023f */
[----:B------:R-:W-:Y:S02]  /*0620*/  UISETP.GT.U32.AND UP1, UPT, UR36, UR23, UPT ;  /* 0x000000172400728c */ /* 0x000fe4000bf24070 */
[----:B------:R-:W-:Y:S02]  /*0630*/  USHF.R.S32.HI UR20, URZ, 0x1f, UR15 ;  /* 0x0000001f3f147899 */ /* 0x000fe4000801140f */
[----:B------:R-:W-:Y:S02]  /*0640*/  UIMAD UR21, UR17, UR21, UR26 ;  /* 0x00000015111572a4 */ /* 0x000fe4000f8e021a */
[----:B------:R-:W-:-:S02]  /*0650*/  UIADD3.X UR22, UR20, UR5, UR22, UP2, !UPT ;  /* 0x0000000514167290 */ /* 0x000fc400097fe416 */
[----:B------:R-:W-:Y:S02]  /*0660*/  ULDC.64 UR26, c[0x0][0x240] ;  /* 0x00009000001a7ab9 */ /* 0x000fe40000000a00 */
[----:B------:R-:W-:Y:S02]  /*0670*/  ULEA UR33, UP3, UR32, UR26, 0x2 ;  /* 0x0000001a20217291 */ /* 0x000fe4000f86103f */
[----:B------:R-:W-:Y:S02]  /*0680*/  @!UP1 UIADD3 UR23, UR23, -UR36, URZ ;  /* 0x8000002417179290 */ /* 0x000fe4000fffe03f */
[----:B------:R-:W-:Y:S02]  /*0690*/  ULEA.HI.X UR32, UR32, UR27, UR22, 0x2, UP3 ;  /* 0x0000001b20207291 */ /* 0x000fe400098f1416 */
[----:B------:R-:W-:Y:S02]  /*06a0*/  UISETP.GE.U32.AND UP2, UPT, UR23, UR36, UPT ;  /* 0x000000241700728c */ /* 0x000fe4000bf46070 */
[----:B------:R-:W-:-:S02]  /*06b0*/  UISETP.GE.AND UP3, UPT, UR30, URZ, UPT ;  /* 0x0000003f1e00728c */ /* 0x000fc4000bf66270 */
[----:B------:R-:W-:Y:S02]  /*06c0*/  UIADD3 UR30, UP4, UR15, UR18, URZ ;  /* 0x000000120f1e7290 */ /* 0x000fe4000ff9e03f */
[----:B------:R-:W-:Y:S02]  /*06d0*/  @!UP1 UIADD3 UR28, UR28, 0x1, URZ ;  /* 0x000000011c1c9890 */ /* 0x000fe4000fffe03f */
[----:B------:R-:W-:Y:S02]  /*06e0*/  UISETP.NE.AND UP1, UPT, URZ, UR39, UPT ;  /* 0x000000273f00728c */ /* 0x000fe4000bf25270 */
[----:B------:R-:W-:Y:S02]  /*06f0*/  ULDC.64 UR4, c[0x0][0x248] ;  /* 0x0000920000047ab9 */ /* 0x000fe40000000a00 */
[----:B------:R-:W-:Y:S02]  /*0700*/  UIADD3.X UR18, UR20, UR19, UR29, UP4, !UPT ;  /* 0x0000001314127290 */ /* 0x000fe4000a7fe41d */
[----:B------:R-:W-:-:S02]  /*0710*/  @UP2 UIADD3 UR28, UR28, 0x1, URZ ;  /* 0x000000011c1c2890 */ /* 0x000fc4000fffe03f */
[----:B------:R-:W-:Y:S02]  /*0720*/  ULEA UR31, UP4, UR30, UR4, 0x2 ;  /* 0x000000041e1f7291 */ /* 0x000fe4000f88103f */
[----:B------:R-:W-:Y:S02]  /*0730*/  ULDC.64 UR22, c[0x0][0x1c8] ;  /* 0x0000720000167ab9 */ /* 0x000fe40000000a00 */
[----:B------:R-:W-:Y:S02]  /*0740*/  ULEA.HI.X UR30, UR30, UR5, UR18, 0x2, UP4 ;  /* 0x000000051e1e7291 */ /* 0x000fe4000a0f1412 */
[----:B------:R-:W-:Y:S02]  /*0750*/  ULDC UR19, c[0x0][0x164] ;  /* 0x0000590000137ab9 */ /* 0x000fe40000000800 */
[----:B------:R-:W-:Y:S02]  /*0760*/  UMOV UR18, UR28 ;  /* 0x0000001c00127c82 */ /* 0x000fe40008000000 */
[----:B------:R-:W-:-:S02]  /*0770*/  @!UP3 UIADD3 UR18, -UR18, URZ, URZ ;  /* 0x0000003f1212b290 */ /* 0x000fc4000fffe13f */
[----:B------:R-:W-:Y:S02]  /*0780*/  @!UP1 ULOP3.LUT UR18, URZ, UR39, URZ, 0x33, !UPT ;  /* 0x000000273f129292 */ /* 0x000fe4000f8e333f */
[----:B------:R-:W-:Y:S02]  /*0790*/  UIADD3 UR28, UP2, UR15, UR12, URZ ;  /* 0x0000000c0f1c7290 */ /* 0x000fe4000ff5e03f */
[----:B------:R-:W-:Y:S02]  /*07a0*/  ULDC.64 UR4, c[0x0][0x308] ;  /* 0x0000c20000047ab9 */ /* 0x000fe40000000a00 */
[----:B------:R-:W-:Y:S02]  /*07b0*/  USHF.R.S32.HI UR36, URZ, 0x1f, UR18 ;  /* 0x0000001f3f247899 */ /* 0x000fe40008011412 */
[----:B------:R-:W-:Y:S02]  /*07c0*/  UIADD3.X UR12, UR20, UR13, UR21, UP2, !UPT ;  /* 0x0000000d140c7290 */ /* 0x000fe400097fe415 */
[----:B------:R-:W-:-:S02]  /*07d0*/  ULEA UR29, UP1, UR28, UR4, 0x2 ;  /* 0x000000041c1d7291 */ /* 0x000fc4000f82103f */
[----:B------:R-:W-:Y:S02]  /*07e0*/  UIMAD UR4, UR36, UR22, URZ ;  /* 0x00000016240472a4 */ /* 0x000fe4000f8e023f */
[----:B------:R-:W-:Y:S02]  /*07f0*/  ULEA.HI.X UR28, UR28, UR5, UR12, 0x2, UP1 ;  /* 0x000000051c1c7291 */ /* 0x000fe400088f140c */
[----:B------:R-:W-:Y:S02]  /*0800*/  UIMAD.WIDE.U32 UR12, UR18, UR22, UR10 ;  /* 0x00000016120c72a5 */ /* 0x000fe4000f8e000a */
[----:B------:R-:W-:Y:S02]  /*0810*/  UIMAD UR14, UR18, UR23, UR4 ;  /* 0x00000017120e72a4 */ /* 0x000fe4000f8e0204 */
[----:B------:R-:W-:Y:S02]  /*0820*/  UIADD3 UR15, UP1, UR15, UR12, URZ ;  /* 0x0000000c0f0f7290 */ /* 0x000fe4000ff3e03f */
[----:B------:R-:W-:-:S02]  /*0830*/  UIADD3 UR14, UR13, UR14, URZ ;  /* 0x0000000e0d0e7290 */ /* 0x000fc4000fffe03f */
[----:B------:R-:W-:Y:S02]  /*0840*/  ULDC.64 UR10, c[0x0][0x230] ;  /* 0x00008c00000a7ab9 */ /* 0x000fe40000000a00 */
[----:B------:R-:W-:Y:S02]  /*0850*/  ULEA UR27, UP2, UR15, UR10, 0x2 ;  /* 0x0000000a0f1b7291 */ /* 0x000fe4000f84103f */
[----:B------:R-:W-:Y:S02]  /*0860*/  UIADD3.X UR26, UR20, UR14, URZ, UP1, !UPT ;  /* 0x0000000e141a7290 */ /* 0x000fe40008ffe43f */
[----:B------:R-:W-:Y:S02]  /*0870*/  @UP0 UIMAD UR10, UR35, UR19, UR17 ;  /* 0x00000013230a02a4 */ /* 0x000fe4000f8e0211 */
[----:B------:R-:W-:Y:S02]  /*0880*/  UISETP.GE.AND UP1, UPT, UR38, 0x1, UPT ;  /* 0x000000012600788c */ /* 0x000fe4000bf26270 */
[----:B------:R-:W-:-:S02]  /*0890*/  UMOV UR5, URZ ;  /* 0x0000003f00057c82 */ /* 0x000fc40008000000 */
[----:B------:R-:W-:Y:S02]  /*08a0*/  @UP0 UIMAD UR12, UR10, UR38, URZ ;  /* 0x000000260a0c02a4 */ /* 0x000fe4000f8e023f */
[----:B------:R-:W-:Y:S02]  /*08b0*/  ULDC UR13, c[0x0][0x16c] ;  /* 0x00005b00000d7ab9 */ /* 0x000fe40000000800 */
[----:B------:R-:W-:Y:S02]  /*08c0*/  @UP0 UIMAD UR12, UR12, UR13, URZ ;  /* 0x0000000d0c0c02a4 */ /* 0x000fe4000f8e023f */
[----:B------:R-:W-:Y:S02]  /*08d0*/  ULEA.HI.X UR26, UR15, UR11, UR26, 0x2, UP2 ;  /* 0x0000000b0f1a7291 */ /* 0x000fe400090f141a */
[----:B------:R-:W-:Y:S02]  /*08e0*/  @UP0 UMOV UR13, 0x8 ;  /* 0x00000008000d0882 */ /* 0x000fe40000000000 */
[----:B------:R-:W-:-:S02]  /*08f0*/  ULDC.64 UR10, c[0x0][0x260] ;  /* 0x00009800000a7ab9 */ /* 0x000fc40000000a00 */
[----:B------:R-:W-:Y:S02]  /*0900*/  @UP0 UIMAD.WIDE UR10, UR12, UR13, UR10 ;  /* 0x0000000d0c0a02a5 */ /* 0x000fe4000f8e020a */
[----:B------:R-:W-:Y:S02]  /*0910*/  UMOV UR4, URZ ;  /* 0x0000003f00047c82 */ /* 0x000fe40008000000 */
[----:B------:R-:W-:Y:S02]  /*0920*/  UMOV UR12, UR8 ;  /* 0x00000008000c7c82 */ /* 0x000fe40008000000 */
[----:B------:R-:W-:Y:S02]  /*0930*/  UMOV UR13, UR9 ;  /* 0x00000009000d7c82 */ /* 0x000fe40008000000 */
[----:B------:R-:W-:Y:S02]  /*0940*/  UMOV UR14, UR6 ;  /* 0x00000006000e7c82 */ /* 0x000fe40008000000 */
[----:B------:R-:W-:-:S02]  /*0950*/  UMOV UR15, UR7 ;  /* 0x00000007000f7c82 */ /* 0x000fc40008000000 */
[----:B------:R-:W-:Y:S02]  /*0960*/  @!UP0 UMOV UR10, URZ ;  /* 0x0000003f000a8c82 */ /* 0x000fe40008000000 */
[----:B------:R-:W-:Y:S01]  /*0970*/  @!UP0 UMOV UR11, URZ ;  /* 0x0000003f000b8c82 */ /* 0x000fe20008000000 */
[----:B---3--:R1:W0:Y:S01]  /*0980*/  @P0 R2UR UR5, R3 ;  /* 0x00000000030503c2 */ /* 0x00822200000e0000 */
[----:B------:R-:W-:-:S07]  /*0990*/  PLOP3.LUT P0, PT, PT, PT, UP1, 0x80, 0x0 ;  /* 0x000000000000781c */ /* 0x000fce0003f0f018 */
[----:B----4-:R1:W2:Y:S06]  /*09a0*/  @P1 R2UR UR4, R4 ;  /* 0x00000000040413c2 */ /* 0x0102ac00000e0000 */
[----:B------:R-:W-:Y:S05]  /*09b0*/  @!P0 BRA `(.L_x_218) ;  /* 0x00006d0000008947 */ /* 0x000fea0003800000 */
[----:B------:R-:W3:Y:S01]  /*09c0*/  S2R R57, SR_TID.X ;  /* 0x0000000000397919 */ /* 0x000ee20000002100 */
[----:B------:R-:W-:-:S03]  /*09d0*/  UMOV UR6, URZ ;  /* 0x0000003f00067c82 */ /* 0x000fc60008000000 */
[----:B------:R4:W-:Y:S04]  /*09e0*/  STL [R1+0x64], RZ ;  /* 0x000064ff01007387 */ /* 0x0009e80000100800 */
[----:B------:R4:W-:Y:S01]  /*09f0*/  STL [R1+0x68], RZ ;  /* 0x000068ff01007387 */ /* 0x0009e20000100800 */
[----:B---3--:R-:W-:-:S04]  /*0a00*/  SHF.R.S32.HI R0, RZ, 0x1f, R57 ;  /* 0x0000001fff007819 */ /* 0x008fc80000011439 */
[----:B------:R-:W-:-:S04]  /*0a10*/  LEA.HI R0, R0, R57, RZ, 0x5 ;  /* 0x0000003900007211 */ /* 0x000fc800078f28ff */
[----:B----4-:R-:W-:Y:S02]  /*0a20*/  SHF.R.S32.HI R0, RZ, 0x5, R0 ;  /* 0x00000005ff007819 */ /* 0x010fe40000011400 */
.L_x_273:
[----:B------:R-:W-:Y:S01]  /*0a30*/  ULDC UR19, c[0x0][0x174] ;  /* 0x00005d0000137ab9 */ /* 0x000fe20000000800 */
[----:B------:R-:W-:Y:S01]  /*0a40*/  SHF.L.U32 R73, R57, 0x4, RZ ;  /* 0x0000000439497819 */ /* 0x000fe200000006ff */
[----:B------:R-:W-:Y:S01]  /*0a50*/  UIADD3 UR19, -UR6, UR19, URZ ;  /* 0x0000001306137290 */ /* 0x000fe2000fffe13f */
[----:B------:R-:W-:Y:S01]  /*0a60*/  BAR.SYNC.DEFER_BLOCKING 0x0 ;  /* 0x0000000000007b1d */ /* 0x000fe20000010000 */
[----:B------:R-:W-:Y:S01]  /*0a70*/  MOV R2, UR33 ;  /* 0x0000002100027c02 */ /* 0x000fe20008000f00 */
[----:B-1----:R-:W-:Y:S01]  /*0a80*/  CS2R R4, SRZ ;  /* 0x0000000000047805 */ /* 0x002fe2000001ff00 */
        /* <DEDUP_REMOVED lines=12> */
[C---:B------:R-:W-:Y:S01]  /*0b50*/  ISETP.GE.AND P2, PT, R58.reuse, UR7, PT ;  /* 0x000000073a007c0c */ /* 0x040fe2000bf46270 */
[----:B------:R-:W-:Y:S01]  /*0b60*/  CS2R R12, SRZ ;  /* 0x00000000000c7805 */ /* 0x000fe2000001ff00 */
[----:B------:R-:W-:Y:S01]  /*0b70*/  ISETP.GE.AND P1, PT, R19, UR7, PT ;  /* 0x0000000713007c0c */ /* 0x000fe2000bf26270 */
[----:B------:R-:W-:Y:S01]  /*0b80*/  CS2R R14, SRZ ;  /* 0x00000000000e7805 */ /* 0x000fe2000001ff00 */
[----:B------:R-:W-:-:S02]  /*0b90*/  LOP3.LUT R23, R58, 0x60, RZ, 0xfc, !PT ;  /* 0x000000603a177812 */ /* 0x000fc400078efcff */
[C---:B------:R-:W-:Y:S02]  /*0ba0*/  LOP3.LUT R25, R58.reuse, 0x80, RZ, 0xfc, !PT ;  /* 0x000000803a197812 */ /* 0x040fe400078efcff */
[C---:B------:R-:W-:Y:S02]  /*0bb0*/  LOP3.LUT R27, R58.reuse, 0xa0, RZ, 0xfc, !PT ;  /* 0x000000a03a1b7812 */ /* 0x040fe400078efcff */
[C---:B------:R-:W-:Y:S02]  /*0bc0*/  LOP3.LUT R29, R58.reuse, 0xc0, RZ, 0xfc, !PT ;  /* 0x000000c03a1d7812 */ /* 0x040fe400078efcff */
[----:B------:R-:W-:Y:S01]  /*0bd0*/  ISETP.GE.AND P0, PT, R21, UR7, PT ;  /* 0x0000000715007c0c */ /* 0x000fe2000bf06270 */
[----:B------:R1:W3:Y:S01]  /*0be0*/  @!P2 LDG.E R4, [R2.64] ;  /* 0x000000180204a981 */ /* 0x0002e2000c1e1900 */
[C---:B------:R-:W-:Y:S02]  /*0bf0*/  LOP3.LUT R40, R58.reuse, 0xe0, RZ, 0xfc, !PT ;  /* 0x000000e03a287812 */ /* 0x040fe400078efcff */
[----:B------:R-:W-:Y:S01]  /*0c00*/  ISETP.GE.AND P4, PT, R23, UR7, PT ;  /* 0x0000000717007c0c */ /* 0x000fe2000bf86270 */
[----:B------:R1:W4:Y:S01]  /*0c10*/  @!P1 LDG.E R5, [R2.64+0x80] ;  /* 0x0000801802059981 */ /* 0x000322000c1e1900 */
[----:B------:R-:W-:-:S02]  /*0c20*/  LOP3.LUT R41, R58, 0x100, RZ, 0xfc, !PT ;  /* 0x000001003a297812 */ /* 0x000fc400078efcff */
[----:B------:R-:W-:Y:S02]  /*0c30*/  ISETP.GE.AND P6, PT, R25, UR7, PT ;  /* 0x0000000719007c0c */ /* 0x000fe4000bfc6270 */
[----:B------:R-:W-:Y:S02]  /*0c40*/  ISETP.GE.AND P5, PT, R27, UR7, PT ;  /* 0x000000071b007c0c */ /* 0x000fe4000bfa6270 */
[----:B------:R-:W-:Y:S01]  /*0c50*/  ISETP.GE.AND P3, PT, R29, UR7, PT ;  /* 0x000000071d007c0c */ /* 0x000fe2000bf66270 */
[----:B------:R1:W5:Y:S01]  /*0c60*/  @!P0 LDG.E R6, [R2.64+0x100] ;  /* 0x0001001802068981 */ /* 0x000362000c1e1900 */
[----:B------:R-:W-:Y:S02]  /*0c70*/  ISETP.GE.AND P2, PT, R40, UR7, PT ;  /* 0x0000000728007c0c */ /* 0x000fe4000bf46270 */
[----:B------:R-:W-:Y:S01]  /*0c80*/  ISETP.GE.AND P1, PT, R41, UR7, PT ;  /* 0x0000000729007c0c */ /* 0x000fe2000bf26270 */
[----:B--2---:R1:W2:Y:S01]  /*0c90*/  @!P4 LDG.E R7, [R2.64+0x180] ;  /* 0x000180180207c981 */ /* 0x0042a2000c1e1900 */
[----:B------:R-:W-:-:S02]  /*0ca0*/  LOP3.LUT R42, R58, 0x120, RZ, 0xfc, !PT ;  /* 0x000001203a2a7812 */ /* 0x000fc400078efcff */
[C---:B------:R-:W-:Y:S01]  /*0cb0*/  LOP3.LUT R43, R58.reuse, 0x140, RZ, 0xfc, !PT ;  /* 0x000001403a2b7812 */ /* 0x040fe200078efcff */
[----:B------:R1:W2:Y:S01]  /*0cc0*/  @!P6 LDG.E R8, [R2.64+0x200] ;  /* 0x000200180208e981 */ /* 0x0002a2000c1e1900 */
[C---:B------:R-:W-:Y:S02]  /*0cd0*/  LOP3.LUT R60, R58.reuse, 0x160, RZ, 0xfc, !PT ;  /* 0x000001603a3c7812 */ /* 0x040fe400078efcff */
[C---:B------:R-:W-:Y:S01]  /*0ce0*/  LOP3.LUT R61, R58.reuse, 0x180, RZ, 0xfc, !PT ;  /* 0x000001803a3d7812 */ /* 0x040fe200078efcff */
[----:B------:R1:W2:Y:S01]  /*0cf0*/  @!P5 LDG.E R9, [R2.64+0x280] ;  /* 0x000280180209d981 */ /* 0x0002a2000c1e1900 */
[----:B------:R-:W-:Y:S02]  /*0d00*/  LOP3.LUT R62, R58, 0x1a0, RZ, 0xfc, !PT ;  /* 0x000001a03a3e7812 */ /* 0x000fe400078efcff */
[----:B------:R-:W-:Y:S01]  /*0d10*/  ISETP.GE.AND P0, PT, R42, UR7, PT ;  /* 0x000000072a007c0c */ /* 0x000fe2000bf06270 */
[----:B------:R1:W2:Y:S01]  /*0d20*/  @!P3 LDG.E R10, [R2.64+0x300] ;  /* 0x00030018020ab981 */ /* 0x0002a2000c1e1900 */
[----:B------:R-:W-:-:S02]  /*0d30*/  LOP3.LUT R63, R58, 0x1c0, RZ, 0xfc, !PT ;  /* 0x000001c03a3f7812 */ /* 0x000fc400078efcff */
[----:B------:R-:W-:Y:S01]  /*0d40*/  ISETP.GE.AND P4, PT, R43, UR7, PT ;  /* 0x000000072b007c0c */ /* 0x000fe2000bf86270 */
[----:B------:R1:W2:Y:S01]  /*0d50*/  @!P2 LDG.E R11, [R2.64+0x380] ;  /* 0x00038018020ba981 */ /* 0x0002a2000c1e1900 */
[----:B------:R-:W-:Y:S02]  /*0d60*/  LOP3.LUT R64, R58, 0x1e0, RZ, 0xfc, !PT ;  /* 0x000001e03a407812 */ /* 0x000fe400078efcff */
[----:B------:R-:W-:Y:S01]  /*0d70*/  ISETP.GE.AND P6, PT, R60, UR7, PT ;  /* 0x000000073c007c0c */ /* 0x000fe2000bfc6270 */
[----:B------:R1:W2:Y:S01]  /*0d80*/  @!P1 LDG.E R12, [R2.64+0x400] ;  /* 0x00040018020c9981 */ /* 0x0002a2000c1e1900 */
[----:B------:R-:W-:Y:S02]  /*0d90*/  ISETP.GE.AND P5, PT, R61, UR7, PT ;  /* 0x000000073d007c0c */ /* 0x000fe4000bfa6270 */
[----:B------:R-:W-:Y:S01]  /*0da0*/  ISETP.GE.AND P3, PT, R62, UR7, PT ;  /* 0x000000073e007c0c */ /* 0x000fe2000bf66270 */
[----:B------:R-:W-:Y:S01]  /*0db0*/  HFMA2.MMA R18, -RZ, RZ, 0, 0 ;  /* 0x00000000ff127435 */ /* 0x000fe200000001ff */
[----:B------:R-:W-:Y:S01]  /*0dc0*/  ISETP.GE.AND P2, PT, R63, UR7, PT ;  /* 0x000000073f007c0c */ /* 0x000fe2000bf46270 */
[----:B------:R-:W-:Y:S01]  /*0dd0*/  CS2R R16, SRZ ;  /* 0x0000000000107805 */ /* 0x000fe2000001ff00 */
[----:B------:R-:W-:Y:S01]  /*0de0*/  ISETP.GE.AND P1, PT, R64, UR7, PT ;  /* 0x0000000740007c0c */ /* 0x000fe2000bf26270 */
[----:B------:R1:W2:Y:S01]  /*0df0*/  @!P0 LDG.E R14, [R2.64+0x480] ;  /* 0x00048018020e8981 */ /* 0x0002a2000c1e1900 */
[----:B------:R-:W-:-:S03]  /*0e00*/  MOV R20, RZ ;  /* 0x000000ff00147202 */ /* 0x000fc60000000f00 */
[----:B------:R1:W2:Y:S04]  /*0e10*/  @!P4 LDG.E R13, [R2.64+0x500] ;  /* 0x00050018020dc981 */ /* 0x0002a8000c1e1900 */
[----:B------:R1:W2:Y:S04]  /*0e20*/  @!P6 LDG.E R16, [R2.64+0x580] ;  /* 0x000580180210e981 */ /* 0x0002a8000c1e1900 */
[----:B------:R1:W2:Y:S04]  /*0e30*/  @!P5 LDG.E R15, [R2.64+0x600] ;  /* 0x00060018020fd981 */ /* 0x0002a8000c1e1900 */
[----:B------:R1:W2:Y:S04]  /*0e40*/  @!P3 LDG.E R18, [R2.64+0x680] ;  /* 0x000680180212b981 */ /* 0x0002a8000c1e1900 */
[----:B------:R1:W2:Y:S04]  /*0e50*/  @!P2 LDG.E R17, [R2.64+0x700] ;  /* 0x000700180211a981 */ /* 0x0002a8000c1e1900 */
[----:B------:R1:W2:Y:S04]  /*0e60*/  @!P1 LDG.E R20, [R2.64+0x780] ;  /* 0x0007801802149981 */ /* 0x0002a8000c1e1900 */
[----:B------:R-:W0:Y:S02]  /*0e70*/  S2R R31, SR_LANEID ;  /* 0x00000000001f7919 */ /* 0x000e240000000000 */
[----:B0-----:R-:W-:-:S04]  /*0e80*/  IADD3 R149, R0, R31, RZ ;  /* 0x0000001f00957210 */ /* 0x001fc80007ffe0ff */
        /* <DEDUP_REMOVED lines=13> */
[C---:B-1----:R-:W-:Y:S02]  /*0f60*/  IADD3 R2, R149.reuse, 0x120, RZ ;  /* 0x0000012095027810 */ /* 0x042fe40007ffe0ff */
        /* <DEDUP_REMOVED lines=29> */
[----:B------:R-:W-:Y:S01]  /*1140*/  IMAD.MOV.U32 R0, RZ, RZ, RZ ;  /* 0x000000ffff007224 */ /* 0x000fe200078e00ff */
[----:B---3--:R-:W-:Y:S04]  /*1150*/  STS [R76.X4], R4 ;  /* 0x000000044c007388 */ /* 0x008fe80000004800 */
[----:B----4-:R0:W-:Y:S04]  /*1160*/  STS [R75.X4+0x80], R5 ;  /* 0x000080054b007388 */ /* 0x0101e80000004800 */
[----:B-----5:R-:W-:Y:S04]  /*1170*/  STS [R165.X4+0x100], R6 ;  /* 0x00010006a5007388 */ /* 0x020fe80000004800 */
[----:B--2---:R1:W-:Y:S04]  /*1180*/  STS [R164.X4+0x180], R7 ;  /* 0x00018007a4007388 */ /* 0x0043e80000004800 */
[----:B------:R-:W-:Y:S04]  /*1190*/  STS [R163.X4+0x200], R8 ;  /* 0x00020008a3007388 */ /* 0x000fe80000004800 */
[----:B------:R2:W-:Y:S04]  /*11a0*/  STS [R162.X4+0x280], R9 ;  /* 0x00028009a2007388 */ /* 0x0005e80000004800 */
[----:B------:R-:W-:Y:S04]  /*11b0*/  STS [R161.X4+0x300], R10 ;  /* 0x0003000aa1007388 */ /* 0x000fe80000004800 */
[----:B------:R3:W-:Y:S04]  /*11c0*/  STS [R158.X4+0x380], R11 ;  /* 0x0003800b9e007388 */ /* 0x0007e80000004800 */
[----:B------:R-:W-:Y:S04]  /*11d0*/  STS [R157.X4+0x400], R12 ;  /* 0x0004000c9d007388 */ /* 0x000fe80000004800 */
[----:B------:R-:W-:Y:S04]  /*11e0*/  STS [R155.X4+0x480], R14 ;  /* 0x0004800e9b007388 */ /* 0x000fe80000004800 */
[----:B------:R4:W-:Y:S04]  /*11f0*/  STS [R154.X4+0x500], R13 ;  /* 0x0005000d9a007388 */ /* 0x0009e80000004800 */
[----:B------:R-:W-:Y:S04]  /*1200*/  STS [R153.X4+0x580], R16 ;  /* 0x0005801099007388 */ /* 0x000fe80000004800 */
[----:B------:R5:W-:Y:S04]  /*1210*/  STS [R152.X4+0x600], R15 ;  /* 0x0006000f98007388 */ /* 0x000be80000004800 */
[----:B------:R-:W-:Y:S04]  /*1220*/  STS [R151.X4+0x680], R18 ;  /* 0x0006801297007388 */ /* 0x000fe80000004800 */
[----:B------:R0:W-:Y:S04]  /*1230*/  STS [R150.X4+0x700], R17 ;  /* 0x0007001196007388 */ /* 0x0001e80000004800 */
[----:B------:R-:W-:Y:S01]  /*1240*/  STS [R149.X4+0x780], R20 ;  /* 0x0007801495007388 */ /* 0x000fe20000004800 */
[----:B------:R-:W-:-:S06]  /*1250*/  NOP ;  /* 0x0000000000007918 */ /* 0x000fcc0000000000 */
[----:B------:R-:W0:Y:S04]  /*1260*/  LDS R72, [R56.X4] ;  /* 0x0000000038487984 */ /* 0x000e280000004800 */
[----:B------:R-:W-:Y:S04]  /*1270*/  LDS R55, [R56.X4+0x4] ;  /* 0x0000040038377984 */ /* 0x000fe80000004800 */
[----:B------:R-:W0:Y:S04]  /*1280*/  LDS R71, [R56.X4+0x8] ;  /* 0x0000080038477984 */ /* 0x000e280000004800 */
[----:B------:R-:W-:Y:S04]  /*1290*/  LDS R54, [R56.X4+0xc] ;  /* 0x00000c0038367984 */ /* 0x000fe80000004800 */
[----:B------:R-:W0:Y:S04]  /*12a0*/  LDS R70, [R56.X4+0x10] ;  /* 0x0000100038467984 */ /* 0x000e280000004800 */
[----:B------:R-:W-:Y:S04]  /*12b0*/  LDS R53, [R56.X4+0x14] ;  /* 0x0000140038357984 */ /* 0x000fe80000004800 */
[----:B------:R-:W1:Y:S04]  /*12c0*/  LDS R69, [R56.X4+0x18] ;  /* 0x0000180038457984 */ /* 0x000e680000004800 */
[----:B------:R-:W-:Y:S04]  /*12d0*/  LDS R52, [R56.X4+0x1c] ;  /* 0x00001c0038347984 */ /* 0x000fe80000004800 */
[----:B------:R-:W5:Y:S04]  /*12e0*/  LDS R68, [R56.X4+0x20] ;  /* 0x0000200038447984 */ /* 0x000f680000004800 */
[----:B------:R-:W-:Y:S04]  /*12f0*/  LDS R51, [R56.X4+0x24] ;  /* 0x0000240038337984 */ /* 0x000fe80000004800 */
[----:B------:R-:W5:Y:S04]  /*1300*/  LDS R67, [R56.X4+0x28] ;  /* 0x0000280038437984 */ /* 0x000f680000004800 */
[----:B------:R-:W-:Y:S04]  /*1310*/  LDS R50, [R56.X4+0x2c] ;  /* 0x00002c0038327984 */ /* 0x000fe80000004800 */
[----:B------:R-:W5:Y:S04]  /*1320*/  LDS R66, [R56.X4+0x30] ;  /* 0x0000300038427984 */ /* 0x000f680000004800 */
[----:B------:R-:W-:Y:S04]  /*1330*/  LDS R49, [R56.X4+0x34] ;  /* 0x0000340038317984 */ /* 0x000fe80000004800 */
[----:B------:R-:W5:Y:S04]  /*1340*/  LDS R65, [R56.X4+0x38] ;  /* 0x0000380038417984 */ /* 0x000f680000004800 */
[----:B------:R-:W-:Y:S01]  /*1350*/  LDS R48, [R56.X4+0x3c] ;  /* 0x00003c0038307984 */ /* 0x000fe20000004800 */
[----:B0-----:R-:W-:-:S03]  /*1360*/  CS2R R4, SRZ ;  /* 0x0000000000047805 */ /* 0x001fc6000001ff00 */
[----:B------:R-:W-:Y:S01]  /*1370*/  BAR.SYNC.DEFER_BLOCKING 0x0 ;  /* 0x0000000000007b1d */ /* 0x000fe20000010000 */
[----:B-1----:R-:W-:Y:S01]  /*1380*/  CS2R R6, SRZ ;  /* 0x0000000000067805 */ /* 0x002fe2000001ff00 */
[----:B--2---:R-:W-:Y:S01]  /*1390*/  CS2R R8, SRZ ;  /* 0x0000000000087805 */ /* 0x004fe2000001ff00 */
[----:B---3--:R-:W-:Y:S01]  /*13a0*/  CS2R R10, SRZ ;  /* 0x00000000000a7805 */ /* 0x008fe2000001ff00 */
[----:B----4-:R-:W-:Y:S01]  /*13b0*/  CS2R R12, SRZ ;  /* 0x00000000000c7805 */ /* 0x010fe2000001ff00 */
[----:B-----5:R-:W-:Y:S01]  /*13c0*/  CS2R R14, SRZ ;  /* 0x00000000000e7805 */ /* 0x020fe2000001ff00 */
        /* <DEDUP_REMOVED lines=19> */
[----:B------:R-:W-:Y:S01]  /*1500*/  HFMA2.MMA R18, -RZ, RZ, 0, 0 ;  /* 0x00000000ff127435 */ /* 0x000fe200000001ff */
        /* <DEDUP_REMOVED lines=9> */
[----:B------:R-:W-:Y:S02]  /*15a0*/  ISETP.GE.AND P1, PT, R58, UR7, PT ;  /* 0x000000073a007c0c */ /* 0x000fe4000bf26270 */
[----:B0-----:R-:W-:Y:S02]  /*15b0*/  MOV R2, UR29 ;  /* 0x0000001d00027c02 */ /* 0x001fe40008000f00 */
[----:B------:R-:W-:Y:S02]  /*15c0*/  MOV R3, UR28 ;  /* 0x0000001c00037c02 */ /* 0x000fe40008000f00 */
[----:B------:R-:W-:-:S03]  /*15d0*/  ISETP.GE.AND P0, PT, R19, UR7, PT ;  /* 0x0000000713007c0c */ /* 0x000fc6000bf06270 */
[----:B------:R-:W-:Y:S01]  /*15e0*/  IMAD.WIDE R2, R58, 0x4, R2 ;  /* 0x000000043a027825 */ /* 0x000fe200078e0202 */
[----:B------:R-:W-:Y:S02]  /*15f0*/  ISETP.GE.AND P4, PT, R25, UR7, PT ;  /* 0x0000000719007c0c */ /* 0x000fe4000bf86270 */
[----:B------:R-:W-:Y:S02]  /*1600*/  ISETP.GE.AND P6, PT, R23, UR7, PT ;  /* 0x0000000717007c0c */ /* 0x000fe4000bfc6270 */
[----:B------:R-:W-:Y:S01]  /*1610*/  ISETP.GE.AND P3, PT, R27, UR7, PT ;  /* 0x000000071b007c0c */ /* 0x000fe2000bf66270 */
[----:B------:R-:W-:Y:S04]  /*1620*/  STL [R1+0x4], R76 ;  /* 0x0000044c01007387 */ /* 0x000fe80000100800 */
[----:B------:R-:W-:Y:S04]  /*1630*/  STL [R1], R75 ;  /* 0x0000004b01007387 */ /* 0x000fe80000100800 */
[----:B------:R-:W5:Y:S04]  /*1640*/  LDL.LU R74, [R1+0x68] ;  /* 0x00006800014a7983 */ /* 0x000f680000300800 */
[----:B--2---:R-:W-:Y:S04]  /*1650*/  STS [R76.X4], R4 ;  /* 0x000000044c007388 */ /* 0x004fe80000004800 */
[----:B---3--:R-:W-:Y:S04]  /*1660*/  STS [R75.X4+0x80], R5 ;  /* 0x000080054b007388 */ /* 0x008fe80000004800 */
[----:B----4-:R-:W-:Y:S04]  /*1670*/  STS [R165.X4+0x100], R6 ;  /* 0x00010006a5007388 */ /* 0x010fe80000004800 */
[----:B-----5:R0:W-:Y:S04]  /*1680*/  STS [R164.X4+0x180], R7 ;  /* 0x00018007a4007388 */ /* 0x0201e80000004800 */
        /* <DEDUP_REMOVED lines=31> */
[----:B------:R-:W-:Y:S01]  /*1880*/  CS2R R4, SRZ ;  /* 0x0000000000047805 */ /* 0x000fe2000001ff00 */
[----:B-1----:R-:W-:Y:S01]  /*1890*/  MOV R0, RZ ;  /* 0x000000ff00007202 */ /* 0x002fe20000000f00 */
[----:B------:R-:W-:Y:S01]  /*18a0*/  CS2R R8, SRZ ;  /* 0x0000000000087805 */ /* 0x000fe2000001ff00 */
[----:B------:R-:W-:Y:S01]  /*18b0*/  CS2R R10, SRZ ;  /* 0x00000000000a7805 */ /* 0x000fe2000001ff00 */
[----:B------:R-:W-:Y:S01]  /*18c0*/  CS2R R12, SRZ ;  /* 0x00000000000c7805 */ /* 0x000fe2000001ff00 */
[----:B------:R-:W-:Y:S01]  /*18d0*/  HFMA2.MMA R16, -RZ, RZ, 0, 0 ;  /* 0x00000000ff107435 */ /* 0x000fe200000001ff */
[----:B------:R-:W-:Y:S01]  /*18e0*/  CS2R R14, SRZ ;  /* 0x00000000000e7805 */ /* 0x000fe2000001ff00 */
[----:B------:R-:W3:Y:S01]  /*18f0*/  @!P2 LDG.E R6, [R2.64+0x100] ;  /* 0x000100180206a981 */ /* 0x000ee2000c1e1900 */
[----:B------:R-:W-:-:S03]  /*1900*/  ISETP.GE.AND P2, PT, R41, UR7, PT ;  /* 0x0000000729007c0c */ /* 0x000fc6000bf46270 */
[----:B------:R-:W4:Y:S01]  /*1910*/  @!P1 LDG.E R4, [R2.64] ;  /* 0x0000001802049981 */ /* 0x000f22000c1e1900 */
[----:B------:R-:W-:-:S03]  /*1920*/  ISETP.GE.AND P1, PT, R40, UR7, PT ;  /* 0x0000000728007c0c */ /* 0x000fc6000bf26270 */
[----:B------:R-:W5:Y:S01]  /*1930*/  @!P0 LDG.E R0, [R2.64+0x80] ;  /* 0x0000801802008981 */ /* 0x000f62000c1e1900 */
[----:B------:R-:W-:-:S03]  /*1940*/  ISETP.GE.AND P0, PT, R42, UR7, PT ;  /* 0x000000072a007c0c */ /* 0x000fc6000bf06270 */
[----:B------:R-:W3:Y:S01]  /*1950*/  @!P4 LDG.E R8, [R2.64+0x200] ;  /* 0x000200180208c981 */ /* 0x000ee2000c1e1900 */
        /* <DEDUP_REMOVED lines=10> */
[----:B------:R-:W-:Y:S01]  /*1a00*/  ISETP.GE.AND P1, PT, R64, UR7, PT ;  /* 0x0000000740007c0c */ /* 0x000fe2000bf26270 */
[----:B------:R-:W-:Y:S01]  /*1a10*/  HFMA2.MMA R40, -RZ, RZ, 0, 0 ;  /* 0x00000000ff287435 */ /* 0x000fe200000001ff */
[----:B--2---:R-:W-:Y:S01]  /*1a20*/  MOV R18, RZ ;  /* 0x000000ff00127202 */ /* 0x004fe20000000f00 */
[----:B------:R-:W2:Y:S04]  /*1a30*/  @!P0 LDG.E R14, [R2.64+0x480] ;  /* 0x00048018020e8981 */ /* 0x000ea8000c1e1900 */
[----:B------:R-:W2:Y:S04]  /*1a40*/  @!P4 LDG.E R11, [R2.64+0x500] ;  /* 0x00050018020bc981 */ /* 0x000ea8000c1e1900 */
[----:B------:R-:W2:Y:S04]  /*1a50*/  @!P6 LDG.E R16, [R2.64+0x580] ;  /* 0x000580180210e981 */ /* 0x000ea8000c1e1900 */
[----:B------:R-:W2:Y:S04]  /*1a60*/  @!P5 LDG.E R13, [R2.64+0x600] ;  /* 0x00060018020dd981 */ /* 0x000ea8000c1e1900 */
[----:B------:R-:W2:Y:S04]  /*1a70*/  @!P3 LDG.E R18, [R2.64+0x680] ;  /* 0x000680180212b981 */ /* 0x000ea8000c1e1900 */
[----:B------:R-:W2:Y:S04]  /*1a80*/  @!P2 LDG.E R15, [R2.64+0x700] ;  /* 0x00070018020fa981 */ /* 0x000ea8000c1e1900 */
[----:B------:R-:W2:Y:S04]  /*1a90*/  @!P1 LDG.E R40, [R2.64+0x780] ;  /* 0x0007801802289981 */ /* 0x000ea8000c1e1900 */
[----:B------:R-:W-:Y:S04]  /*1aa0*/  STL [R1+0x40], R72 ;  /* 0x0000404801007387 */ /* 0x000fe80000100800 */
[----:B------:R-:W-:Y:S04]  /*1ab0*/  STL [R1+0x3c], R71 ;  /* 0x00003c4701007387 */ /* 0x000fe80000100800 */
[----:B------:R-:W-:Y:S04]  /*1ac0*/  STL [R1+0x38], R70 ;  /* 0x0000384601007387 */ /* 0x000fe80000100800 */
[----:B------:R-:W-:Y:S04]  /*1ad0*/  STL [R1+0x34], R69 ;  /* 0x0000344501007387 */ /* 0x000fe80000100800 */
[----:B------:R-:W-:Y:S04]  /*1ae0*/  STL [R1+0x30], R68 ;  /* 0x0000304401007387 */ /* 0x000fe80000100800 */
[----:B------:R-:W-:Y:S04]  /*1af0*/  STL [R1+0x2c], R67 ;  /* 0x00002c4301007387 */ /* 0x000fe80000100800 */
[----:B------:R-:W-:Y:S04]  /*1b00*/  STL [R1+0x28], R66 ;  /* 0x0000284201007387 */ /* 0x000fe80000100800 */
[----:B------:R-:W-:Y:S01]  /*1b10*/  STL [R1+0x24], R65 ;  /* 0x0000244101007387 */ /* 0x000fe20000100800 */
[----:B------:R-:W-:-:S03]  /*1b20*/  ISETP.LT.AND P0, PT, RZ, c[0x0][0x16c], PT ;  /* 0x00005b00ff007a0c */ /* 0x000fc60003f01270 */
[----:B----4-:R-:W-:Y:S04]  /*1b30*/  STS [R76.X4], R4 ;  /* 0x000000044c007388 */ /* 0x010fe80000004800 */
[----:B-----5:R-:W-:Y:S04]  /*1b40*/  STS [R75.X4+0x80], R0 ;  /* 0x000080004b007388 */ /* 0x020fe80000004800 */
[----:B---3--:R-:W-:Y:S04]  /*1b50*/  STS [R165.X4+0x100], R6 ;  /* 0x00010006a5007388 */ /* 0x008fe80000004800 */
[----:B------:R-:W-:Y:S04]  /*1b60*/  STS [R164.X4+0x180], R5 ;  /* 0x00018005a4007388 */ /* 0x000fe80000004800 */
[----:B------:R-:W-:Y:S04]  /*1b70*/  STS [R163.X4+0x200], R8 ;  /* 0x00020008a3007388 */ /* 0x000fe80000004800 */
[----:B------:R-:W-:Y:S04]  /*1b80*/  STS [R162.X4+0x280], R7 ;  /* 0x00028007a2007388 */ /* 0x000fe80000004800 */
[----:B------:R-:W-:Y:S04]  /*1b90*/  STS [R161.X4+0x300], R10 ;  /* 0x0003000aa1007388 */ /* 0x000fe80000004800 */
[----:B------:R-:W-:Y:S04]  /*1ba0*/  STS [R158.X4+0x380], R9 ;  /* 0x000380099e007388 */ /* 0x000fe80000004800 */
[----:B------:R-:W-:Y:S04]  /*1bb0*/  STS [R157.X4+0x400], R12 ;  /* 0x0004000c9d007388 */ /* 0x000fe80000004800 */
[----:B--2---:R-:W-:Y:S04]  /*1bc0*/  STS [R155.X4+0x480], R14 ;  /* 0x0004800e9b007388 */ /* 0x004fe80000004800 */
[----:B------:R-:W-:Y:S04]  /*1bd0*/  STS [R154.X4+0x500], R11 ;  /* 0x0005000b9a007388 */ /* 0x000fe80000004800 */
        /* <DEDUP_REMOVED lines=54> */
[----:B------:R-:W-:Y:S01]  /*1f40*/  FMUL.FTZ R125, R12, UR5 ;  /* 0x000000050c7d7c20 */ /* 0x000fe20008410000 */
[----:B------:R-:W-:Y:S06]  /*1f50*/  BAR.SYNC.DEFER_BLOCKING 0x0 ;  /* 0x0000000000007b1d */ /* 0x000fec0000010000 */
[----:B------:R-:W-:Y:S05]  /*1f60*/  @P0 BRA `(.L_x_219) ;  /* 0x000000a000000947 */ /* 0x000fea0003800000 */
[----:B0-----:R-:W-:Y:S01]  /*1f70*/  MOV R124, RZ ;  /* 0x000000ff007c7202 */ /* 0x001fe20000000f00 */
[----:B------:R-:W-:Y:S01]  /*1f80*/  CS2R R122, SRZ ;  /* 0x00000000007a7805 */ /* 0x000fe2000001ff00 */
[----:B------:R-:W-:Y:S01]  /*1f90*/  CS2R R120, SRZ ;  /* 0x0000000000787805 */ /* 0x000fe2000001ff00 */
[----:B------:R-:W-:Y:S01]  /*1fa0*/  CS2R R118, SRZ ;  /* 0x0000000000767805 */ /* 0x000fe2000001ff00 */
[----:B------:R-:W-:Y:S01]  /*1fb0*/  CS2R R116, SRZ ;  /* 0x0000000000747805 */ /* 0x000fe2000001ff00 */
[----:B------:R-:W-:Y:S01]  /*1fc0*/  CS2R R114, SRZ ;  /* 0x0000000000727805 */ /* 0x000fe2000001ff00 */
[----:B------:R-:W-:Y:S01]  /*1fd0*/  CS2R R112, SRZ ;  /* 0x0000000000707805 */ /* 0x000fe2000001ff00 */
[----:B------:R-:W-:Y:S01]  /*1fe0*/  CS2R R10, SRZ ;  /* 0x00000000000a7805 */ /* 0x000fe2000001ff00 */
[----:B------:R-:W-:Y:S01]  /*1ff0*/  MOV R9, RZ ;  /* 0x000000ff00097202 */ /* 0x000fe20000000f00 */
[----:B------:R-:W-:Y:S05]  /*2000*/  BRA `(.L_x_220) ;  /* 0x0000444000007947 */ /* 0x000fea0003800000 */
.L_x_219:
[----:B0-----:R-:W-:Y:S01]  /*2010*/  FADD.FTZ R40, R30, UR4 ;  /* 0x000000041e287e21 */ /* 0x001fe20008010000 */
[----:B------:R-:W-:Y:S01]  /*2020*/  UIADD3 UR38, UR19, -0x1, URZ ;  /* 0xffffffff13267890 */ /* 0x000fe2000fffe03f */
[----:B------:R-:W-:Y:S01]  /*2030*/  FADD.FTZ R42, R32, UR4 ;  /* 0x00000004202a7e21 */ /* 0x000fe20008010000 */
[----:B------:R-:W-:Y:S01]  /*2040*/  MOV R124, RZ ;  /* 0x000000ff007c7202 */ /* 0x000fe20000000f00 */
[----:B------:R-:W-:Y:S01]  /*2050*/  FADD.FTZ R43, R34, UR4 ;  /* 0x00000004222b7e21 */ /* 0x000fe20008010000 */
[----:B------:R0:W-:Y:S01]  /*2060*/  STL [R1+0x20], R40 ;  /* 0x0000202801007387 */ /* 0x0001e20000100800 */
[----:B------:R-:W-:Y:S01]  /*2070*/  FADD.FTZ R41, R28, UR4 ;  /* 0x000000041c297e21 */ /* 0x000fe20008010000 */
[----:B------:R-:W-:Y:S01]  /*2080*/  ULEA.HI UR9, UR38, UR38, URZ, 0x1 ;  /* 0x0000002626097291 */ /* 0x000fe2000f8f083f */
[----:B------:R-:W-:Y:S01]  /*2090*/  FADD.FTZ R60, R36, UR4 ;  /* 0x00000004243c7e21 */ /* 0x000fe20008010000 */
[----:B------:R-:W-:Y:S01]  /*20a0*/  STL [R1+0x1c], R42 ;  /* 0x00001c2a01007387 */ /* 0x000fe20000100800 */
[----:B------:R-:W-:Y:S01]  /*20b0*/  FADD.FTZ R61, R38, UR4 ;  /* 0x00000004263d7e21 */ /* 0x000fe20008010000 */
[----:B------:R-:W-:Y:S01]  /*20c0*/  ULOP3.LUT UR9, UR9, 0xfffffe, URZ, 0xc0, !UPT ;  /* 0x00fffffe09097892 */ /* 0x000fe2000f8ec03f */
[----:B------:R-:W-:Y:S01]  /*20d0*/  FADD.FTZ R63, R46, UR4 ;  /* 0x000000042e3f7e21 */ /* 0x000fe20008010000 */
[----:B------:R1:W-:Y:S01]  /*20e0*/  STL [R1+0x18], R43 ;  /* 0x0000182b01007387 */ /* 0x0003e20000100800 */
[----:B------:R-:W-:Y:S01]  /*20f0*/  FADD.FTZ R62, R44, UR4 ;  /* 0x000000042c3e7e21 */ /* 0x000fe20008010000 */
[----:B------:R-:W-:Y:S01]  /*2100*/  CS2R R122, SRZ ;  /* 0x00000000007a7805 */ /* 0x000fe2000001ff00 */
[----:B------:R-:W-:Y:S01]  /*2110*/  FMUL.FTZ R64, R48, R41 ;  /* 0x0000002930407220 */ /* 0x000fe20000410000 */
[----:B------:R2:W-:Y:S01]  /*2120*/  STL [R1+0x14], R60 ;  /* 0x0000143c01007387 */ /* 0x0005e20000100800 */
[----:B------:R-:W-:Y:S01]  /*2130*/  FMUL.FTZ R41, R55, R63 ;  /* 0x0000003f37297220 */ /* 0x000fe20000410000 */
[----:B------:R-:W-:Y:S01]  /*2140*/  CS2R R120, SRZ ;  /* 0x0000000000787805 */ /* 0x000fe2000001ff00 */
[----:B0-----:R-:W-:Y:S01]  /*2150*/  FMUL.FTZ R40, R49, R40 ;  /* 0x0000002831287220 */ /* 0x001fe20000410000 */
[----:B------:R-:W-:Y:S01]  /*2160*/  STL [R1+0x10], R61 ;  /* 0x0000103d01007387 */ /* 0x000fe20000100800 */
[----:B------:R-:W-:Y:S01]  /*2170*/  FADD.FTZ R8, R47, UR4 ;  /* 0x000000042f087e21 */ /* 0x000fe20008010000 */
[----:B------:R-:W-:Y:S01]  /*2180*/  CS2R R118, SRZ ;  /* 0x0000000000767805 */ /* 0x000fe2000001ff00 */
[----:B-1----:R-:W-:Y:S01]  /*2190*/  FMUL.FTZ R43, R51, R43 ;  /* 0x0000002b332b7220 */ /* 0x002fe20000410000 */
[----:B------:R0:W-:Y:S01]  /*21a0*/  STL [R1+0xc], R62 ;  /* 0x00000c3e01007387 */ /* 0x0001e20000100800 */
[----:B------:R-:W-:Y:S01]  /*21b0*/  FADD.FTZ R7, R45, UR4 ;  /* 0x000000042d077e21 */ /* 0x000fe20008010000 */
[----:B------:R-:W-:Y:S01]  /*21c0*/  CS2R R116, SRZ ;  /* 0x0000000000747805 */ /* 0x000fe2000001ff00 */
[----:B--2---:R-:W-:Y:S01]  /*21d0*/  FMUL.FTZ R60, R52, R60 ;  /* 0x0000003c343c7220 */ /* 0x004fe20000410000 */
[----:B------:R-:W-:Y:S01]  /*21e0*/  STL [R1+0x8], R63 ;  /* 0x0000083f01007387 */ /* 0x000fe20000100800 */
[----:B------:R-:W-:Y:S01]  /*21f0*/  FADD.FTZ R6, R39, UR4 ;  /* 0x0000000427067e21 */ /* 0x000fe20008010000 */
[----:B------:R-:W-:Y:S01]  /*2200*/  CS2R R114, SRZ ;  /* 0x0000000000727805 */ /* 0x000fe2000001ff00 */
[----:B------:R-:W-:Y:S01]  /*2210*/  FADD.FTZ R5, R37, UR4 ;  /* 0x0000000425057e21 */ /* 0x000fe20008010000 */
[----:B------:R-:W-:Y:S01]  /*2220*/  STL [R1+0x44], R64 ;  /* 0x0000444001007387 */ /* 0x000fe20000100800 */
[----:B------:R-:W-:Y:S01]  /*2230*/  FADD.FTZ R4, R35, UR4 ;  /* 0x0000000423047e21 */ /* 0x000fe20008010000 */
[----:B------:R-:W-:Y:S01]  /*2240*/  CS2R R112, SRZ ;  /* 0x0000000000707805 */ /* 0x000fe2000001ff00 */
[----:B0-----:R-:W-:Y:S01]  /*2250*/  FMUL.FTZ R62, R54, R62 ;  /* 0x0000003e363e7220 */ /* 0x001fe20000410000 */
[----:B------:R0:W-:Y:S01]  /*2260*/  STL [R1+0x60], R41 ;  /* 0x0000602901007387 */ /* 0x0001e20000100800 */
[----:B------:R-:W-:Y:S01]  /*2270*/  FADD.FTZ R3, R33, UR4 ;  /* 0x0000000421037e21 */ /* 0x000fe20008010000 */
[----:B------:R-:W-:Y:S01]  /*2280*/  CS2R R10, SRZ ;  /* 0x00000000000a7805 */ /* 0x000fe2000001ff00 */
[----:B------:R-:W-:Y:S01]  /*2290*/  FADD.FTZ R2, R31, UR4 ;  /* 0x000000041f027e21 */ /* 0x000fe20008010000 */
[----:B------:R-:W-:Y:S01]  /*22a0*/  STL [R1+0x5c], R62 ;  /* 0x00005c3e01007387 */ /* 0x000fe20000100800 */
[----:B------:R-:W-:Y:S01]  /*22b0*/  FADD.FTZ R0, R29, UR4 ;  /* 0x000000041d007e21 */ /* 0x000fe20008010000 */
[----:B------:R-:W-:Y:S01]  /*22c0*/  MOV R9, RZ ;  /* 0x000000ff00097202 */ /* 0x000fe20000000f00 */
[----:B------:R-:W-:Y:S01]  /*22d0*/  FMUL.FTZ R8, R72, R8 ;  /* 0x0000000848087220 */ /* 0x000fe20000410000 */
[----:B------:R-:W-:Y:S01]  /*22e0*/  UIADD3 UR38, UR38, -UR9, URZ ;  /* 0x8000000926267290 */ /* 0x000fe2000fffe03f */
[----:B------:R-:W-:Y:S01]  /*22f0*/  FMUL.FTZ R7, R71, R7 ;  /* 0x0000000747077220 */ /* 0x000fe20000410000 */
[----:B------:R-:W-:Y:S01]  /*2300*/  UMOV UR7, URZ ;  /* 0x0000003f00077c82 */ /* 0x000fe20008000000 */
[----:B0-----:R-:W-:Y:S01]  /*2310*/  FMUL.FTZ R41, R53, R61 ;  /* 0x0000003d35297220 */ /* 0x001fe20000410000 */
[----:B------:R-:W-:Y:S01]  /*2320*/  UMOV UR8, URZ ;  /* 0x0000003f00087c82 */ /* 0x000fe20008000000 */
[----:B------:R-:W-:Y:S01]  /*2330*/  FMUL.FTZ R6, R70, R6 ;  /* 0x0000000646067220 */ /* 0x000fe20000410000 */
[----:B------:R-:W-:Y:S01]  /*2340*/  UMOV UR9, URZ ;  /* 0x0000003f00097c82 */ /* 0x000fe20008000000 */
[----:B------:R-:W-:Y:S01]  /*2350*/  FMUL.FTZ R5, R69, R5 ;  /* 0x0000000545057220 */ /* 0x000fe20000410000 */
[----:B------:R0:W-:Y:S01]  /*2360*/  STL [R1+0x58], R41 ;  /* 0x0000582901007387 */ /* 0x0001e20000100800 */
[----:B------:R-:W-:-:S02]  /*2370*/  FMUL.FTZ R4, R68, R4 ;  /* 0x0000000444047220 */ /* 0x000fc40000410000 */
[----:B------:R-:W-:Y:S01]  /*2380*/  FMUL.FTZ R3, R67, R3 ;  /* 0x0000000343037220 */ /* 0x000fe20000410000 */
[----:B------:R1:W-:Y:S01]  /*2390*/  STL [R1+0x54], R60 ;  /* 0x0000543c01007387 */ /* 0x0003e20000100800 */
[----:B------:R-:W-:Y:S02]  /*23a0*/  FMUL.FTZ R2, R66, R2 ;  /* 0x0000000242027220 */ /* 0x000fe40000410000 */
[----:B------:R-:W-:Y:S01]  /*23b0*/  FMUL.FTZ R0, R65, R0 ;  /* 0x0000000041007220 */ /* 0x000fe20000410000 */
[----:B------:R1:W-:Y:S01]  /*23c0*/  STL [R1+0x50], R43 ;  /* 0x0000502b01007387 */ /* 0x0003e20000100800 */
[----:B0-----:R-:W-:-:S05]  /*23d0*/  FMUL.FTZ R41, R50, R42 ;  /* 0x0000002a32297220 */ /* 0x001fca0000410000 */
[----:B------:R1:W-:Y:S04]  /*23e0*/  STL [R1+0x4c], R41 ;  /* 0x00004c2901007387 */ /* 0x0003e80000100800 */
[----:B------:R1:W-:Y:S02]  /*23f0*/  STL [R1+0x48], R40 ;  /* 0x0000482801007387 */ /* 0x0003e40000100800 */
.L_x_268:
[----:B------:R-:W-:Y:S01]  /*2400*/  USHF.R.S32.HI UR40, URZ, 0x1f, UR7 ;  /* 0x0000001f3f287899 */ /* 0x000fe20008011407 */
[----:B------:R-:W2:Y:S01]  /*2410*/  LDL R78, [R1+0x4] ;  /* 0x00000400014e7983 */ /* 0x000ea20000100800 */
[----:B------:R-:W-:Y:S02]  /*2420*/  ULDC UR43, c[0x0][0x168] ;  /* 0x00005a00002b7ab9 */ /* 0x000fe40000000800 */
[----:B------:R-:W-:Y:S01]  /*2430*/  UIADD3 UR43, -UR39, UR43, URZ ;  /* 0x0000002b272b7290 */ /* 0x000fe2000fffe13f */
[----:B------:R-:W3:Y:S01]  /*2440*/  LDL R77, [R1] ;  /* 0x00000000014d7983 */ /* 0x000ee20000100800 */
[----:B------:R-:W-:Y:S01]  /*2450*/  ULDC.64 UR20, c[0x0][0x1c0] ;  /* 0x0000700000147ab9 */ /* 0x000fe20000000a00 */
[--C-:B------:R-:W-:Y:S01]  /*2460*/  SHF.R.S32.HI R59, RZ, 0x1f, R58.reuse ;  /* 0x0000001fff3b7819 */ /* 0x100fe2000001143a */
[----:B------:R-:W-:Y:S01]  /*2470*/  UIMAD UR20, UR40, UR20, URZ ;  /* 0x00000014281472a4 */ /* 0x000fe2000f8e023f */
[----:B-1----:R-:W-:Y:S01]  /*2480*/  MOV R43, UR7 ;  /* 0x00000007002b7c02 */ /* 0x002fe20008000f00 */
[----:B------:R-:W-:Y:S01]  /*2490*/  ULDC.64 UR22, c[0x0][0x180] ;  /* 0x0000600000167ab9 */ /* 0x000fe20000000a00 */
[C---:B------:R-:W-:Y:S01]  /*24a0*/  LOP3.LUT R40, R58.reuse, 0x20, RZ, 0xfc, !PT ;  /* 0x000000203a287812 */ /* 0x040fe200078efcff */
[----:B------:R-:W-:Y:S01]  /*24b0*/  UIMAD UR20, UR7, UR21, UR20 ;  /* 0x00000015071472a4 */ /* 0x000fe2000f8e0214 */
[----:B------:R-:W-:Y:S01]  /*24c0*/  LOP3.LUT R41, R58, 0x60, RZ, 0xfc, !PT ;  /* 0x000000603a297812 */ /* 0x000fe200078efcff */
[----:B------:R-:W-:Y:S01]  /*24d0*/  IMAD.WIDE.U32 R42, R43, c[0x0][0x1c0], R58 ;  /* 0x000070002b2a7a25 */ /* 0x000fe200078e003a */
[----:B------:R-:W-:Y:S01]  /*24e0*/  ISETP.GE.AND P1, PT, R40, UR43, PT ;  /* 0x0000002b28007c0c */ /* 0x000fe2000bf26270 */
[----:B------:R-:W-:Y:S01]  /*24f0*/  UIMAD UR41, UR16, UR22, URZ ;  /* 0x00000016102972a4 */ /* 0x000fe2000f8e023f */
[----:B------:R-:W-:-:S02]  /*2500*/  LOP3.LUT R40, R58, 0x40, RZ, 0xfc, !PT ;  /* 0x000000403a287812 */ /* 0x000fc400078efcff */
[C---:B------:R-:W-:Y:S01]  /*2510*/  LOP3.LUT R60, R58.reuse, 0x80, RZ, 0xfc, !PT ;  /* 0x000000803a3c7812 */ /* 0x040fe200078efcff */
[----:B------:R-:W-:Y:S01]  /*2520*/  UIMAD UR41, UR17, UR23, UR41 ;  /* 0x00000017112972a4 */ /* 0x000fe2000f8e0229 */
[C---:B------:R-:W-:Y:S02]  /*2530*/  ISETP.GE.AND P2, PT, R58.reuse, UR43, PT ;  /* 0x0000002b3a007c0c */ /* 0x040fe4000bf46270 */
[----:B------:R-:W-:Y:S01]  /*2540*/  LOP3.LUT R61, R58, 0xa0, RZ, 0xfc, !PT ;  /* 0x000000a03a3d7812 */ /* 0x000fe200078efcff */
[----:B------:R-:W-:Y:S01]  /*2550*/  CS2R R62, SRZ ;  /* 0x00000000003e7805 */ /* 0x000fe2000001ff00 */
[----:B------:R-:W-:Y:S01]  /*2560*/  ISETP.GE.AND P0, PT, R40, UR43, PT ;  /* 0x0000002b28007c0c */ /* 0x000fe2000bf06270 */
[----:B------:R-:W-:Y:S01]  /*2570*/  CS2R R64, SRZ ;  /* 0x0000000000407805 */ /* 0x000fe2000001ff00 */
[----:B------:R-:W-:Y:S02]  /*2580*/  ISETP.GE.AND P4, PT, R41, UR43, PT ;  /* 0x0000002b29007c0c */ /* 0x000fe4000bf86270 */
[----:B------:R-:W-:Y:S01]  /*2590*/  LOP3.LUT R66, R58, 0x160, RZ, 0xfc, !PT ;  /* 0x000001603a427812 */ /* 0x000fe200078efcff */
[----:B------:R-:W-:Y:S01]  /*25a0*/  HFMA2.MMA R68, -RZ, RZ, 0, 0 ;  /* 0x00000000ff447435 */ /* 0x000fe200000001ff */
[----:B------:R-:W-:Y:S01]  /*25b0*/  IADD3 R41, R43, UR20, RZ ;  /* 0x000000142b297c10 */ /* 0x000fe2000fffe0ff */
[----:B------:R-:W-:Y:S01]  /*25c0*/  UIMAD.WIDE.U32 UR20, UR17, UR22, URZ ;  /* 0x00000016111472a5 */ /* 0x000fe2000f8e003f */
[----:B------:R-:W-:-:S02]  /*25d0*/  LEA R40, P3, R42, UR27, 0x2 ;  /* 0x0000001b2a287c11 */ /* 0x000fc4000f8610ff */
[----:B------:R-:W-:Y:S01]  /*25e0*/  LOP3.LUT R69, R58, 0x1a0, RZ, 0xfc, !PT ;  /* 0x000001a03a457812 */ /* 0x000fe200078efcff */
[----:B------:R-:W-:Y:S01]  /*25f0*/  ULDC.64 UR22, c[0x0][0x188] ;  /* 0x0000620000167ab9 */ /* 0x000fe20000000a00 */
[----:B------:R-:W-:Y:S01]  /*2600*/  ISETP.GE.AND P6, PT, R60, UR43, PT ;  /* 0x0000002b3c007c0c */ /* 0x000fe2000bfc6270 */
[----:B------:R-:W-:Y:S01]  /*2610*/  UIMAD UR42, UR40, UR22, URZ ;  /* 0x00000016282a72a4 */ /* 0x000fe2000f8e023f */
[----:B------:R-:W-:Y:S01]  /*2620*/  ISETP.GE.AND P5, PT, R61, UR43, PT ;  /* 0x0000002b3d007c0c */ /* 0x000fe2000bfa6270 */
[----:B------:R-:W-:Y:S01]  /*2630*/  UIADD3 UR21, UR21, UR41, URZ ;  /* 0x0000002915157290 */ /* 0x000fe2000fffe03f */
[----:B------:R-:W-:Y:S01]  /*2640*/  CS2R R60, SRZ ;  /* 0x00000000003c7805 */ /* 0x000fe2000001ff00 */
[----:B------:R-:W-:Y:S01]  /*2650*/  LEA.HI.X R41, R42, UR26, R41, 0x2, P3 ;  /* 0x0000001a2a297c11 */ /* 0x000fe200098f1429 */
[----:B------:R-:W-:Y:S01]  /*2660*/  UIMAD UR42, UR7, UR23, UR42 ;  /* 0x00000017072a72a4 */ /* 0x000fe2000f8e022a */
[C---:B------:R-:W-:Y:S01]  /*2670*/  LOP3.LUT R43, R58.reuse, 0xc0, RZ, 0xfc, !PT ;  /* 0x000000c03a2b7812 */ /* 0x040fe200078efcff */
[----:B------:R-:W-:Y:S01]  /*2680*/  UIMAD.WIDE.U32 UR20, UR7, UR22, UR20 ;  /* 0x00000016071472a5 */ /* 0x000fe2000f8e0014 */
[C---:B------:R-:W-:Y:S01]  /*2690*/  LOP3.LUT R42, R58.reuse, 0xe0, RZ, 0xfc, !PT ;  /* 0x000000e03a2a7812 */ /* 0x040fe200078efcff */
[----:B------:R0:W2:Y:S01]  /*26a0*/  @!P2 LDG.E R60, [R40.64] ;  /* 0x00000018283ca981 */ /* 0x0000a2000c1e1900 */
[----:B------:R-:W-:Y:S01]  /*26b0*/  ULDC.64 UR22, c[0x0][0x220] ;  /* 0x0000880000167ab9 */ /* 0x000fe20000000a00 */
[----:B------:R-:W-:Y:S01]  /*26c0*/  ISETP.GE.AND P3, PT, R43, UR43, PT ;  /* 0x0000002b2b007c0c */ /* 0x000fe2000bf66270 */
[----:B------:R-:W-:Y:S01]  /*26d0*/  UIADD3 UR21, UR21, UR42, URZ ;  /* 0x0000002a15157290 */ /* 0x000fe2000fffe03f */
[----:B------:R-:W-:Y:S01]  /*26e0*/  LOP3.LUT R43, R58, 0x100, RZ, 0xfc, !PT ;  /* 0x000001003a2b7812 */ /* 0x000fe200078efcff */
[----:B------:R-:W-:Y:S01]  /*26f0*/  ULEA UR22, UP0, UR20, UR22, 0x2 ;  /* 0x0000001614167291 */ /* 0x000fe2000f80103f */
[----:B------:R0:W3:Y:S01]  /*2700*/  @!P1 LDG.E R61, [R40.64+0x80] ;  /* 0x00008018283d9981 */ /* 0x0000e2000c1e1900 */
[----:B------:R-:W-:-:S02]  /*2710*/  ISETP.GE.AND P2, PT, R42, UR43, PT ;  /* 0x0000002b2a007c0c */ /* 0x000fc4000bf46270 */
[----:B------:R-:W-:Y:S01]  /*2720*/  ISETP.GE.AND P1, PT, R43, UR43, PT ;  /* 0x0000002b2b007c0c */ /* 0x000fe2000bf26270 */
[----:B------:R-:W-:Y:S01]  /*2730*/  ULEA.HI.X UR23, UR20, UR23, UR21, 0x2, UP0 ;  /* 0x0000001714177291 */ /* 0x000fe200080f1415 */
[C---:B------:R-:W-:Y:S01]  /*2740*/  LOP3.LUT R42, R58.reuse, 0x120, RZ, 0xfc, !PT ;  /* 0x000001203a2a7812 */ /* 0x040fe200078efcff */
[----:B------:R0:W4:Y:S01]  /*2750*/  @!P0 LDG.E R62, [R40.64+0x100] ;  /* 0x00010018283e8981 */ /* 0x000122000c1e1900 */
[----:B------:R-:W-:Y:S02]  /*2760*/  LOP3.LUT R43, R58, 0x140, RZ, 0xfc, !PT ;  /* 0x000001403a2b7812 */ /* 0x000fe400078efcff */
[----:B------:R-:W-:Y:S01]  /*2770*/  ISETP.GE.AND P0, PT, R42, UR43, PT ;  /* 0x0000002b2a007c0c */ /* 0x000fe2000bf06270 */
[----:B------:R0:W3:Y:S01]  /*2780*/  @!P4 LDG.E R63, [R40.64+0x180] ;  /* 0x00018018283fc981 */ /* 0x0000e2000c1e1900 */
[----:B------:R-:W-:Y:S01]  /*2790*/  ISETP.GE.AND P4, PT, R43, UR43, PT ;  /* 0x0000002b2b007c0c */ /* 0x000fe2000bf86270 */
[----:B------:R-:W-:Y:S01]  /*27a0*/  IMAD.U32 R43, RZ, RZ, UR23 ;  /* 0x00000017ff2b7e24 */ /* 0x000fe2000f8e00ff */
[----:B------:R-:W-:Y:S01]  /*27b0*/  MOV R42, UR22 ;  /* 0x00000016002a7c02 */ /* 0x000fe20008000f00 */
[----:B------:R0:W3:Y:S01]  /*27c0*/  @!P6 LDG.E R64, [R40.64+0x200] ;  /* 0x000200182840e981 */ /* 0x0000e2000c1e1900 */
[----:B------:R-:W-:Y:S01]  /*27d0*/  LOP3.LUT R70, R58, 0x1c0, RZ, 0xfc, !PT ;  /* 0x000001c03a467812 */ /* 0x000fe200078efcff */
[----:B------:R-:W-:Y:S01]  /*27e0*/  HFMA2.MMA R72, -RZ, RZ, 0, 0 ;  /* 0x00000000ff487435 */ /* 0x000fe200000001ff */
[----:B------:R-:W-:Y:S01]  /*27f0*/  MOV R74, RZ ;  /* 0x000000ff004a7202 */ /* 0x000fe20000000f00 */
[----:B------:R1:W3:Y:S01]  /*2800*/  LDG.E R75, [R42.64] ;  /* 0x000000182a4b7981 */ /* 0x0002e2000c1e1900 */
[----:B------:R-:W-:Y:S01]  /*2810*/  ISETP.GE.AND P6, PT, R66, UR43, PT ;  /* 0x0000002b42007c0c */ /* 0x000fe2000bfc6270 */
[----:B------:R-:W-:Y:S01]  /*2820*/  ULDC.64 UR22, c[0x0][0x198] ;  /* 0x0000660000167ab9 */ /* 0x000fe20000000a00 */
[----:B------:R-:W-:Y:S01]  /*2830*/  LOP3.LUT R66, R58, 0x180, RZ, 0xfc, !PT ;  /* 0x000001803a427812 */ /* 0x000fe200078efcff */
[----:B------:R0:W4:Y:S03]  /*2840*/  @!P5 LDG.E R65, [R40.64+0x280] ;  /* 0x000280182841d981 */ /* 0x000126000c1e1900 */
[----:B------:R-:W-:Y:S01]  /*2850*/  ISETP.GE.AND P5, PT, R66, UR43, PT ;  /* 0x0000002b42007c0c */ /* 0x000fe2000bfa6270 */
[----:B------:R0:W4:Y:S01]  /*2860*/  @!P1 LDG.E R68, [R40.64+0x400] ;  /* 0x0004001828449981 */ /* 0x000122000c1e1900 */
[----:B------:R-:W-:Y:S01]  /*2870*/  CS2R R66, SRZ ;  /* 0x0000000000427805 */ /* 0x000fe2000001ff00 */
[----:B-1----:R-:W-:-:S02]  /*2880*/  CS2R R42, SRZ ;  /* 0x00000000002a7805 */ /* 0x002fc4000001ff00 */
[----:B------:R-:W4:Y:S04]  /*2890*/  LDL R85, [R1+0x60] ;  /* 0x0000600001557983 */ /* 0x000f280000100800 */
[----:B------:R0:W4:Y:S01]  /*28a0*/  @!P3 LDG.E R66, [R40.64+0x300] ;  /* 0x000300182842b981 */ /* 0x000122000c1e1900 */
[----:B------:R-:W-:Y:S02]  /*28b0*/  ISETP.GE.AND P3, PT, R69, UR43, PT ;  /* 0x0000002b45007c0c */ /* 0x000fe4000bf66270 */
[----:B------:R-:W-:Y:S01]  /*28c0*/  LOP3.LUT R69, R58, 0x1e0, RZ, 0xfc, !PT ;  /* 0x000001e03a457812 */ /* 0x000fe200078efcff */
[----:B------:R0:W4:Y:S01]  /*28d0*/  @!P2 LDG.E R67, [R40.64+0x380] ;  /* 0x000380182843a981 */ /* 0x000122000c1e1900 */
[----:B------:R-:W-:Y:S02]  /*28e0*/  ISETP.GE.AND P2, PT, R70, UR43, PT ;  /* 0x0000002b46007c0c */ /* 0x000fe4000bf46270 */
[----:B------:R-:W-:Y:S01]  /*28f0*/  ISETP.GE.AND P1, PT, R69, UR43, PT ;  /* 0x0000002b45007c0c */ /* 0x000fe2000bf26270 */
[----:B------:R-:W-:Y:S01]  /*2900*/  CS2R R70, SRZ ;  /* 0x0000000000467805 */ /* 0x000fe2000001ff00 */
[----:B------:R0:W4:Y:S01]  /*2910*/  @!P0 LDG.E R42, [R40.64+0x480] ;  /* 0x00048018282a8981 */ /* 0x000122000c1e1900 */
[----:B------:R-:W-:-:S03]  /*2920*/  MOV R69, RZ ;  /* 0x000000ff00457202 */ /* 0x000fc60000000f00 */
[----:B------:R0:W4:Y:S04]  /*2930*/  @!P4 LDG.E R43, [R40.64+0x500] ;  /* 0x00050018282bc981 */ /* 0x000128000c1e1900 */
[----:B------:R0:W4:Y:S04]  /*2940*/  @!P6 LDG.E R70, [R40.64+0x580] ;  /* 0x000580182846e981 */ /* 0x000128000c1e1900 */
[----:B------:R0:W4:Y:S04]  /*2950*/  @!P5 LDG.E R69, [R40.64+0x600] ;  /* 0x000600182845d981 */ /* 0x000128000c1e1900 */
[----:B------:R0:W4:Y:S04]  /*2960*/  @!P3 LDG.E R72, [R40.64+0x680] ;  /* 0x000680182848b981 */ /* 0x000128000c1e1900 */
[----:B------:R0:W4:Y:S04]  /*2970*/  @!P2 LDG.E R71, [R40.64+0x700] ;  /* 0x000700182847a981 */ /* 0x000128000c1e1900 */
[----:B------:R0:W4:Y:S04]  /*2980*/  @!P1 LDG.E R74, [R40.64+0x780] ;  /* 0x00078018284a9981 */ /* 0x000128000c1e1900 */
[----:B------:R-:W4:Y:S01]  /*2990*/  LDL R87, [R1+0x58] ;  /* 0x0000580001577983 */ /* 0x000f220000100800 */
[----:B------:R-:W-:-:S03]  /*29a0*/  UIMAD UR41, UR16, UR22, URZ ;  /* 0x00000016102972a4 */ /* 0x000fc6000f8e023f */
[----:B------:R-:W4:Y:S01]  /*29b0*/  LDL R84, [R1+0x54] ;  /* 0x0000540001547983 */ /* 0x000f220000100800 */
[----:B------:R-:W-:Y:S02]  /*29c0*/  UIMAD.WIDE.U32 UR20, UR17, UR22, URZ ;  /* 0x00000016111472a5 */ /* 0x000fe4000f8e003f */
[----:B------:R-:W-:Y:S01]  /*29d0*/  UIMAD UR41, UR17, UR23, UR41 ;  /* 0x00000017112972a4 */ /* 0x000fe2000f8e0229 */
[----:B------:R-:W4:Y:S02]  /*29e0*/  LDL R99, [R1+0x50] ;  /* 0x0000500001637983 */ /* 0x000f240000100800 */
[----:B------:R-:W-:Y:S02]  /*29f0*/  ULDC.64 UR22, c[0x0][0x1a0] ;  /* 0x0000680000167ab9 */ /* 0x000fe40000000a00 */
[----:B------:R-:W-:Y:S01]  /*2a00*/  UIADD3 UR21, UR21, UR41, URZ ;  /* 0x0000002915157290 */ /* 0x000fe2000fffe03f */
[----:B------:R-:W4:Y:S01]  /*2a10*/  LDL R98, [R1+0x4c] ;  /* 0x00004c0001627983 */ /* 0x000f220000100800 */
[----:B------:R-:W-:-:S02]  /*2a20*/  UIMAD UR40, UR40, UR22, URZ ;  /* 0x00000016282872a4 */ /* 0x000fc4000f8e023f */
[----:B------:R-:W-:Y:S01]  /*2a30*/  UIMAD.WIDE.U32 UR20, UR7, UR22, UR20 ;  /* 0x00000016071472a5 */ /* 0x000fe2000f8e0014 */
[----:B------:R-:W4:Y:S01]  /*2a40*/  LDL R97, [R1+0x48] ;  /* 0x0000480001617983 */ /* 0x000f220000100800 */
[----:B------:R-:W-:-:S03]  /*2a50*/  UIMAD UR40, UR7, UR23, UR40 ;  /* 0x00000017072872a4 */ /* 0x000fc6000f8e0228 */
[----:B------:R-:W-:Y:S01]  /*2a60*/  ULDC.64 UR22, c[0x0][0x228] ;  /* 0x00008a0000167ab9 */ /* 0x000fe20000000a00 */
[----:B------:R-:W4:Y:S01]  /*2a70*/  LDL R96, [R1+0x44] ;  /* 0x0000440001607983 */ /* 0x000f220000100800 */
[----:B------:R-:W-:Y:S02]  /*2a80*/  UIADD3 UR21, UR21, UR40, URZ ;  /* 0x0000002815157290 */ /* 0x000fe4000fffe03f */
[----:B------:R-:W-:-:S04]  /*2a90*/  ULEA UR22, UP0, UR20, UR22, 0x2 ;  /* 0x0000001614167291 */ /* 0x000fc8000f80103f */
[----:B------:R-:W-:Y:S02]  /*2aa0*/  ULEA.HI.X UR23, UR20, UR23, UR21, 0x2, UP0 ;  /* 0x0000001714177291 */ /* 0x000fe400080f1415 */
[----:B0-----:R-:W-:-:S04]  /*2ab0*/  MOV R40, UR22 ;  /* 0x0000001600287c02 */ /* 0x001fc80008000f00 */
[----:B------:R-:W-:-:S05]  /*2ac0*/  MOV R41, UR23 ;  /* 0x0000001700297c02 */ /* 0x000fca0008000f00 */
[----:B------:R0:W4:Y:S04]  /*2ad0*/  LDG.E R83, [R40.64] ;  /* 0x0000001828537981 */ /* 0x000128000c1e1900 */
[----:B--2---:R1:W-:Y:S04]  /*2ae0*/  STS [R78.X4], R60 ;  /* 0x0000003c4e007388 */ /* 0x0043e80000004800 */
[----:B-1----:R-:W2:Y:S01]  /*2af0*/  LDL R60, [R1+0x5c] ;  /* 0x00005c00013c7983 */ /* 0x002ea20000100800 */
[----:B---3--:R-:W1:Y:S01]  /*2b00*/  R2UR UR40, R75 ;  /* 0x000000004b2873c2 */ /* 0x008e6200000e0000 */
[----:B------:R-:W-:-:S02]  /*2b10*/  LOP3.LUT P0, RZ, R57, 0x1f, RZ, 0xc0, !PT ;  /* 0x0000001f39ff7812 */ /* 0x000fc4000780c0ff */
[----:B------:R-:W-:Y:S01]  /*2b20*/  MOV R73, UR19 ;  /* 0x0000001300497c02 */ /* 0x000fe20008000f00 */
[----:B0-----:R-:W-:Y:S01]  /*2b30*/  FADD.FTZ R41, R47, UR4 ;  /* 0x000000042f297e21 */ /* 0x001fe20008010000 */
[----:B------:R-:W-:Y:S02]  /*2b40*/  ISETP.NE.AND P1, PT, R57, RZ, PT ;  /* 0x000000ff3900720c */ /* 0x000fe40003f25270 */
[----:B------:R-:W-:Y:S01]  /*2b50*/  ISETP.LT.OR P0, PT, R73, 0x2, P0 ;  /* 0x000000024900780c */ /* 0x000fe20000701670 */
[----:B------:R-:W-:Y:S04]  /*2b60*/  STS [R77.X4+0x80], R61 ;  /* 0x0000803d4d007388 */ /* 0x000fe80000004800 */
[----:B----4-:R-:W-:Y:S01]  /*2b70*/  STS [R165.X4+0x100], R62 ;  /* 0x0001003ea5007388 */ /* 0x010fe20000004800 */
[----:B-1----:R-:W-:-:S05]  /*2b80*/  MOV R82, UR40 ;  /* 0x0000002800527c02 */ /* 0x002fca0008000f00 */
[----:B------:R-:W-:Y:S01]  /*2b90*/  FMUL.FTZ R82, R82, 1.4426950216293334961 ;  /* 0x3fb8aa3b52527820 */ /* 0x000fe20000410000 */
[----:B------:R-:W-:Y:S03]  /*2ba0*/  STS [R164.X4+0x180], R63 ;  /* 0x0001803fa4007388 */ /* 0x000fe60000004800 */
[----:B------:R-:W-:Y:S01]  /*2bb0*/  FMUL.FTZ R86, R41, R82 ;  /* 0x0000005229567220 */ /* 0x000fe20000410000 */
[----:B------:R-:W-:Y:S01]  /*2bc0*/  STS [R163.X4+0x200], R64 ;  /* 0x00020040a3007388 */ /* 0x000fe20000004800 */
[----:B------:R-:W-:-:S03]  /*2bd0*/  MOV R40, UR38 ;  /* 0x0000002600287c02 */ /* 0x000fc60008000f00 */
[----:B------:R-:W-:Y:S01]  /*2be0*/  STS [R162.X4+0x280], R65 ;  /* 0x00028041a2007388 */ /* 0x000fe20000004800 */
[----:B------:R-:W0:Y:S03]  /*2bf0*/  MUFU.EX2 R86, R86 ;  /* 0x0000005600567308 */ /* 0x000e260000000800 */
[----:B------:R-:W-:Y:S01]  /*2c00*/  STS [R161.X4+0x300], R66 ;  /* 0x00030042a1007388 */ /* 0x000fe20000004800 */
[----:B------:R-:W-:-:S03]  /*2c10*/  MOV R76, c[0x0][0x16c] ;  /* 0x00005b00004c7a02 */ /* 0x000fc60000000f00 */
[----:B------:R-:W-:Y:S01]  /*2c20*/  STS [R158.X4+0x380], R67 ;  /* 0x000380439e007388 */ /* 0x000fe20000004800 */
[----:B------:R-:W-:-:S03]  /*2c30*/  @!P0 IADD3 R73, R73, -0x2, RZ ;  /* 0xfffffffe49498810 */ /* 0x000fc60007ffe0ff */
[----:B------:R-:W-:Y:S01]  /*2c40*/  STS [R157.X4+0x400], R68 ;  /* 0x000400449d007388 */ /* 0x000fe20000004800 */
[----:B------:R-:W-:-:S03]  /*2c50*/  LEA R40, R40, UR7, 0x8 ;  /* 0x0000000728287c11 */ /* 0x000fc6000f8e40ff */
[----:B------:R1:W-:Y:S01]  /*2c60*/  STS [R155.X4+0x480], R42 ;  /* 0x0004802a9b007388 */ /* 0x0003e20000004800 */
[----:B------:R-:W-:Y:S01]  /*2c70*/  @P1 IADD3 R40, R57, 0x200, RZ ;  /* 0x0000020039281810 */ /* 0x000fe20007ffe0ff */
[----:B------:R-:W-:Y:S02]  /*2c80*/  @!P0 IMAD R73, R73, R76, UR7 ;  /* 0x0000000749498e24 */ /* 0x000fe4000f8e024c */
[----:B------:R3:W-:Y:S01]  /*2c90*/  STS [R154.X4+0x500], R43 ;  /* 0x0005002b9a007388 */ /* 0x0007e20000004800 */
[----:B-1----:R-:W-:-:S03]  /*2ca0*/  HFMA2.MMA R42, -RZ, RZ, 0, 4.76837158203125e-07 ;  /* 0x00000008ff2a7435 */ /* 0x002fc600000001ff */
[----:B------:R-:W-:Y:S01]  /*2cb0*/  STS [R153.X4+0x580], R70 ;  /* 0x0005804699007388 */ /* 0x000fe20000004800 */
[----:B---3--:R-:W-:-:S03]  /*2cc0*/  IMAD.SHL.U32 R43, R40, 0x4, RZ ;  /* 0x00000004282b7824 */ /* 0x008fc600078e00ff */
[----:B------:R-:W-:Y:S04]  /*2cd0*/  STS [R152.X4+0x600], R69 ;  /* 0x0006004598007388 */ /* 0x000fe80000004800 */
[----:B------:R-:W-:Y:S01]  /*2ce0*/  STS [R151.X4+0x680], R72 ;  /* 0x0006804897007388 */ /* 0x000fe20000004800 */
[----:B------:R-:W-:-:S03]  /*2cf0*/  @!P0 IMAD.WIDE R40, R73, R42, UR10 ;  /* 0x0000000a49288e25 */ /* 0x000fc6000f8e022a */
[----:B------:R1:W-:Y:S04]  /*2d00*/  STS [R150.X4+0x700], R71 ;  /* 0x0007004796007388 */ /* 0x0003e80000004800 */
[----:B------:R-:W-:Y:S01]  /*2d10*/  STS [R149.X4+0x780], R74 ;  /* 0x0007804a95007388 */ /* 0x000fe20000004800 */
[----:B------:R-:W-:-:S06]  /*2d20*/  NOP ;  /* 0x0000000000007918 */ /* 0x000fcc0000000000 */
[----:B------:R-:W3:Y:S04]  /*2d30*/  LDS R95, [R56.X4] ;  /* 0x00000000385f7984 */ /* 0x000ee80000004800 */
[----:B------:R-:W4:Y:S04]  /*2d40*/  LDS R94, [R56.X4+0x4] ;  /* 0x00000400385e7984 */ /* 0x000f280000004800 */
[----:B------:R-:W0:Y:S04]  /*2d50*/  LDS R93, [R56.X4+0x8] ;  /* 0x00000800385d7984 */ /* 0x000e280000004800 */
[----:B------:R-:W0:Y:S04]  /*2d60*/  LDS R92, [R56.X4+0xc] ;  /* 0x00000c00385c7984 */ /* 0x000e280000004800 */
[----:B------:R-:W0:Y:S04]  /*2d70*/  LDS R91, [R56.X4+0x10] ;  /* 0x00001000385b7984 */ /* 0x000e280000004800 */
[----:B------:R-:W0:Y:S04]  /*2d80*/  LDS R90, [R56.X4+0x14] ;  /* 0x00001400385a7984 */ /* 0x000e280000004800 */
[----:B------:R-:W0:Y:S04]  /*2d90*/  LDS R89, [R56.X4+0x18] ;  /* 0x0000180038597984 */ /* 0x000e280000004800 */
[----:B------:R-:W2:Y:S04]  /*2da0*/  LDS R88, [R56.X4+0x1c] ;  /* 0x00001c0038587984 */ /* 0x000ea80000004800 */
        /* <DEDUP_REMOVED lines=8> */
[----:B0-----:R0:W-:Y:S01]  /*2e30*/  STS [R43+0x4c60], R86 ;  /* 0x004c60562b007388 */ /* 0x0011e20000000800 */
[----:B------:R-:W-:Y:S01]  /*2e40*/  HFMA2.MMA R80, -RZ, RZ, 1.875, 0 ;  /* 0x3f800000ff507435 */ /* 0x000fe200000001ff */
[----:B-1----:R-:W-:Y:S01]  /*2e50*/  FADD.FTZ R71, R46, UR4 ;  /* 0x000000042e477e21 */ /* 0x002fe20008010000 */
[----:B------:R-:W-:Y:S01]  /*2e60*/  MOV R81, RZ ;  /* 0x000000ff00517202 */ /* 0x000fe20000000f00 */
[----:B------:R-:W-:Y:S01]  /*2e70*/  BAR.SYNC.DEFER_BLOCKING 0x0 ;  /* 0x0000000000007b1d */ /* 0x000fe20000010000 */
[----:B------:R-:W-:-:S02]  /*2e80*/  FADD.FTZ R61, R45, UR4 ;  /* 0x000000042d3d7e21 */ /* 0x000fc40008010000 */
[----:B------:R-:W-:Y:S02]  /*2e90*/  FMUL.FTZ R71, R82, R71 ;  /* 0x0000004752477220 */ /* 0x000fe40000410000 */
[-C--:B------:R-:W-:Y:S02]  /*2ea0*/  FMUL.FTZ R70, R61, R82.reuse ;  /* 0x000000523d467220 */ /* 0x080fe40000410000 */
[----:B------:R-:W-:Y:S02]  /*2eb0*/  FADD.FTZ R69, R44, UR4 ;  /* 0x000000042c457e21 */ /* 0x000fe40008010000 */
[----:B------:R-:W1:Y:S01]  /*2ec0*/  MUFU.EX2 R71, R71 ;  /* 0x0000004700477308 */ /* 0x000e620000000800 */
[----:B0-----:R-:W-:Y:S02]  /*2ed0*/  FADD.FTZ R43, R39, UR4 ;  /* 0x00000004272b7e21 */ /* 0x001fe40008010000 */
[----:B------:R-:W-:Y:S02]  /*2ee0*/  FMUL.FTZ R69, R82, R69 ;  /* 0x0000004552457220 */ /* 0x000fe40000410000 */
[----:B------:R-:W-:-:S03]  /*2ef0*/  FMUL.FTZ R68, R43, R82 ;  /* 0x000000522b447220 */ /* 0x000fc60000410000 */
[----:B------:R-:W0:Y:S01]  /*2f00*/  MUFU.EX2 R70, R70 ;  /* 0x0000004600467308 */ /* 0x000e220000000800 */
[----:B------:R-:W-:Y:S01]  /*2f10*/  FADD.FTZ R67, R38, UR4 ;  /* 0x0000000426437e21 */ /* 0x000fe20008010000 */
[----:B------:R0:W5:Y:S06]  /*2f20*/  @!P0 LDG.E.64 R80, [R40.64] ;  /* 0x0000001828508981 */ /* 0x00016c000c1e1b00 */
[----:B------:R-:W1:Y:S01]  /*2f30*/  MUFU.EX2 R69, R69 ;  /* 0x0000004500457308 */ /* 0x000e620000000800 */
[----:B0-----:R-:W-:-:S04]  /*2f40*/  FADD.FTZ R41, R37, UR4 ;  /* 0x0000000425297e21 */ /* 0x001fc80008010000 */
[-C--:B------:R-:W-:Y:S02]  /*2f50*/  FMUL.FTZ R66, R41, R82.reuse ;  /* 0x0000005229427220 */ /* 0x080fe40000410000 */
[----:B------:R-:W-:Y:S02]  /*2f60*/  FADD.FTZ R41, R35, UR4 ;  /* 0x0000000423297e21 */ /* 0x000fe40008010000 */
[----:B------:R-:W-:Y:S02]  /*2f70*/  FMUL.FTZ R67, R82, R67 ;  /* 0x0000004352437220 */ /* 0x000fe40000410000 */
[----:B------:R-:W-:Y:S01]  /*2f80*/  FMUL.FTZ R64, R41, R82 ;  /* 0x0000005229407220 */ /* 0x000fe20000410000 */
[----:B------:R-:W0:Y:S01]  /*2f90*/  MUFU.EX2 R68, R68 ;  /* 0x0000004400447308 */ /* 0x000e220000000800 */
[----:B------:R-:W-:Y:S02]  /*2fa0*/  FADD.FTZ R41, R33, UR4 ;  /* 0x0000000421297e21 */ /* 0x000fe40008010000 */
[----:B------:R-:W-:-:S02]  /*2fb0*/  FADD.FTZ R65, R36, UR4 ;  /* 0x0000000424417e21 */ /* 0x000fc40008010000 */
[----:B------:R-:W-:Y:S02]  /*2fc0*/  FMUL.FTZ R62, R41, R82 ;  /* 0x00000052293e7220 */ /* 0x000fe40000410000 */
[-C--:B-1----:R-:W-:Y:S01]  /*2fd0*/  FMUL.FTZ R41, R86, R71.reuse ;  /* 0x0000004756297220 */ /* 0x082fe20000410000 */
[----:B------:R-:W1:Y:S01]  /*2fe0*/  MUFU.EX2 R67, R67 ;  /* 0x0000004300437308 */ /* 0x000e620000000800 */
[----:B------:R-:W-:Y:S02]  /*2ff0*/  FFMA.FTZ R40, R8, R71, R85 ;  /* 0x0000004708287223 */ /* 0x000fe40000010055 */
[----:B------:R-:W-:Y:S02]  /*3000*/  FMUL.FTZ R65, R82, R65 ;  /* 0x0000004152417220 */ /* 0x000fe40000410000 */
[C---:B------:R-:W-:Y:S02]  /*3010*/  FMUL.FTZ R42, R70.reuse, R41 ;  /* 0x00000029462a7220 */ /* 0x040fe40000410000 */
[----:B------:R-:W-:Y:S01]  /*3020*/  FFMA.FTZ R40, R70, R40, R7 ;  /* 0x0000002846287223 */ /* 0x000fe20000010007 */
[----:B------:R-:W0:Y:S01]  /*3030*/  MUFU.EX2 R66, R66 ;  /* 0x0000004200427308 */ /* 0x000e220000000800 */
[----:B------:R-:W-:-:S02]  /*3040*/  FADD.FTZ R63, R34, UR4 ;  /* 0x00000004223f7e21 */ /* 0x000fc40008010000 */
[----:B------:R-:W-:Y:S02]  /*3050*/  FMUL.FTZ R41, R69, R42 ;  /* 0x0000002a45297220 */ /* 0x000fe40000410000 */
[----:B------:R-:W-:-:S03]  /*3060*/  FMUL.FTZ R63, R82, R63 ;  /* 0x0000003f523f7220 */ /* 0x000fc60000410000 */
[----:B------:R-:W0:Y:S01]  /*3070*/  MUFU.EX2 R65, R65 ;  /* 0x0000004100417308 */ /* 0x000e220000000800 */
[----:B------:R-:W-:Y:S02]  /*3080*/  FADD.FTZ R85, R31, UR4 ;  /* 0x000000041f557e21 */ /* 0x000fe40008010000 */
[----:B------:R-:W-:-:S05]  /*3090*/  FADD.FTZ R61, R32, UR4 ;  /* 0x00000004203d7e21 */ /* 0x000fca0008010000 */
[----:B------:R-:W0:Y:S01]  /*30a0*/  MUFU.EX2 R64, R64 ;  /* 0x0000004000407308 */ /* 0x000e220000000800 */
[----:B------:R-:W-:-:S07]  /*30b0*/  FMUL.FTZ R61, R82, R61 ;  /* 0x0000003d523d7220 */ /* 0x000fce0000410000 */
[----:B------:R-:W0:Y:S08]  /*30c0*/  MUFU.EX2 R63, R63 ;  /* 0x0000003f003f7308 */ /* 0x000e300000000800 */
[----:B------:R-:W0:Y:S08]  /*30d0*/  MUFU.EX2 R62, R62 ;  /* 0x0000003e003e7308 */ /* 0x000e300000000800 */
[----:B------:R-:W0:Y:S01]  /*30e0*/  MUFU.EX2 R61, R61 ;  /* 0x0000003d003d7308 */ /* 0x000e220000000800 */
[----:B--2---:R-:W-:-:S02]  /*30f0*/  FFMA.FTZ R43, R69, R40, R60 ;  /* 0x00000028452b7223 */ /* 0x004fc4000001003c */
[C---:B0-----:R-:W-:Y:S02]  /*3100*/  FMUL.FTZ R40, R68.reuse, R41 ;  /* 0x0000002944287220 */ /* 0x041fe40000410000 */
[----:B------:R-:W-:Y:S02]  /*3110*/  FFMA.FTZ R42, R68, R43, R6 ;  /* 0x0000002b442a7223 */ /* 0x000fe40000010006 */
[----:B------:R-:W-:Y:S02]  /*3120*/  FMUL.FTZ R60, R85, R82 ;  /* 0x00000052553c7220 */ /* 0x000fe40000410000 */
[C---:B-1----:R-:W-:Y:S02]  /*3130*/  FMUL.FTZ R85, R67.reuse, R40 ;  /* 0x0000002843557220 */ /* 0x042fe40000410000 */
[----:B------:R-:W-:Y:S02]  /*3140*/  FFMA.FTZ R40, R67, R42, R87 ;  /* 0x0000002a43287223 */ /* 0x000fe40000010057 */
[----:B------:R-:W-:-:S02]  /*3150*/  FADD.FTZ R41, R30, UR4 ;  /* 0x000000041e297e21 */ /* 0x000fc40008010000 */
[----:B------:R-:W-:Y:S02]  /*3160*/  FFMA.FTZ R40, R66, R40, R5 ;  /* 0x0000002842287223 */ /* 0x000fe40000010005 */
[----:B------:R-:W-:Y:S02]  /*3170*/  FMUL.FTZ R43, R82, R41 ;  /* 0x00000029522b7220 */ /* 0x000fe40000410000 */
[----:B------:R-:W-:Y:S02]  /*3180*/  FMUL.FTZ R42, R66, R85 ;  /* 0x00000055422a7220 */ /* 0x000fe40000410000 */
[----:B------:R-:W-:Y:S02]  /*3190*/  FFMA.FTZ R41, R65, R40, R84 ;  /* 0x0000002841297223 */ /* 0x000fe40000010054 */
[----:B------:R-:W-:Y:S01]  /*31a0*/  FADD.FTZ R87, R29, UR4 ;  /* 0x000000041d577e21 */ /* 0x000fe20008010000 */
[----:B------:R-:W0:Y:S01]  /*31b0*/  MUFU.EX2 R60, R60 ;  /* 0x0000003c003c7308 */ /* 0x000e220000000800 */
[----:B------:R-:W-:-:S02]  /*31c0*/  FMUL.FTZ R85, R65, R42 ;  /* 0x0000002a41557220 */ /* 0x000fc40000410000 */
[C---:B------:R-:W-:Y:S02]  /*31d0*/  FFMA.FTZ R84, R64.reuse, R41, R4 ;  /* 0x0000002940547223 */ /* 0x040fe40000010004 */
[----:B------:R-:W-:Y:S02]  /*31e0*/  FMUL.FTZ R42, R87, R82 ;  /* 0x00000052572a7220 */ /* 0x000fe40000410000 */
[----:B------:R-:W-:Y:S01]  /*31f0*/  FMUL.FTZ R40, R64, R85 ;  /* 0x0000005540287220 */ /* 0x000fe20000410000 */
[----:B------:R-:W1:Y:S01]  /*3200*/  MUFU.EX2 R43, R43 ;  /* 0x0000002b002b7308 */ /* 0x000e620000000800 */
[----:B------:R-:W-:Y:S02]  /*3210*/  FADD.FTZ R41, R28, UR4 ;  /* 0x000000041c297e21 */ /* 0x000fe40008010000 */
[C---:B------:R-:W-:Y:S02]  /*3220*/  FFMA.FTZ R84, R63.reuse, R84, R99 ;  /* 0x000000543f547223 */ /* 0x040fe40000010063 */
[----:B------:R-:W-:-:S02]  /*3230*/  FMUL.FTZ R85, R63, R40 ;  /* 0x000000283f557220 */ /* 0x000fc40000410000 */
[----:B------:R-:W-:Y:S01]  /*3240*/  FMUL.FTZ R41, R41, R82 ;  /* 0x0000005229297220 */ /* 0x000fe20000410000 */
[----:B------:R-:W2:Y:S01]  /*3250*/  MUFU.EX2 R42, R42 ;  /* 0x0000002a002a7308 */ /* 0x000ea20000000800 */
[C---:B------:R-:W-:Y:S02]  /*3260*/  FFMA.FTZ R84, R62.reuse, R84, R3 ;  /* 0x000000543e547223 */ /* 0x040fe40000010003 */
[----:B------:R-:W-:Y:S02]  /*3270*/  FMUL.FTZ R40, R62, R85 ;  /* 0x000000553e287220 */ /* 0x000fe40000410000 */
[----:B------:R-:W-:-:S03]  /*3280*/  FFMA.FTZ R87, R61, R84, R98 ;  /* 0x000000543d577223 */ /* 0x000fc60000010062 */
[----:B------:R-:W3:Y:S01]  /*3290*/  MUFU.EX2 R41, R41 ;  /* 0x0000002900297308 */ /* 0x000ee20000000800 */
[----:B------:R-:W-:Y:S01]  /*32a0*/  FMUL.FTZ R85, R61, R40 ;  /* 0x000000283d557220 */ /* 0x000fe20000410000 */
[----:B------:R-:W-:Y:S01]  /*32b0*/  ISETP.NE.AND P0, PT, R57, 0x7f, PT ;  /* 0x0000007f3900780c */ /* 0x000fe20003f05270 */
[C---:B0-----:R-:W-:Y:S02]  /*32c0*/  FFMA.FTZ R82, R60.reuse, R87, R2 ;  /* 0x000000573c527223 */ /* 0x041fe40000010002 */
[----:B------:R-:W-:Y:S02]  /*32d0*/  FMUL.FTZ R40, R60, R85 ;  /* 0x000000553c287220 */ /* 0x000fe40000410000 */
[C---:B-1----:R-:W-:Y:S02]  /*32e0*/  FFMA.FTZ R87, R43.reuse, R82, R97 ;  /* 0x000000522b577223 */ /* 0x042fe40000010061 */
[----:B------:R-:W-:Y:S02]  /*32f0*/  FMUL.FTZ R85, R43, R40 ;  /* 0x000000282b557220 */ /* 0x000fe40000410000 */
[----:B--2---:R-:W-:Y:S01]  /*3300*/  FFMA.FTZ R40, R42, R87, R0 ;  /* 0x000000572a287223 */ /* 0x004fe20000010000 */
[----:B------:R3:W0:Y:S03]  /*3310*/  R2UR UR23, R83 ;  /* 0x00000000531773c2 */ /* 0x00062600000e0000 */
[----:B---3--:R-:W-:-:S02]  /*3320*/  FFMA.FTZ R83, R41, R40, R96 ;  /* 0x0000002829537223 */ /* 0x008fc40000010060 */
[----:B------:R1:W2:Y:S01]  /*3330*/  @P0 LDS R40, [R57.X4+0x5464] ;  /* 0x0054640039280984 */ /* 0x0002a20000004800 */
[----:B------:R-:W-:Y:S01]  /*3340*/  FMUL.FTZ R82, R42, R85 ;  /* 0x000000552a527220 */ /* 0x000fe20000410000 */
[----:B------:R-:W-:Y:S01]  /*3350*/  BSSY B0, `(.L_x_221) ;  /* 0x000000f000007945 */ /* 0x000fe20003800000 */
[----:B------:R-:W-:Y:S02]  /*3360*/  LEA.HI R156, R57, R57, RZ, 0x1e ;  /* 0x00000039399c7211 */ /* 0x000fe400078ff0ff */
[----:B------:R-:W-:Y:S01]  /*3370*/  FMUL.FTZ R82, R41, R82 ;  /* 0x0000005229527220 */ /* 0x000fe20000410000 */
[----:B------:R-:W-:Y:S05]  /*3380*/  @P0 BRA `(.L_x_222) ;  /* 0x000000b000000947 */ /* 0x000fea0003800000 */
[----:B----4-:R-:W-:Y:S01]  /*3390*/  ULDC UR21, c[0x0][0x174] ;  /* 0x00005d0000157ab9 */ /* 0x010fe20000000800 */
[----:B--2---:R-:W-:Y:S01]  /*33a0*/  MOV R40, 0x3f800000 ;  /* 0x3f80000000287802 */ /* 0x004fe20000000f00 */
[----:B------:R-:W-:-:S06]  /*33b0*/  UISETP.NE.AND UP0, UPT, UR19, UR21, UPT ;  /* 0x000000151300728c */ /* 0x000fcc000bf05270 */
[----:B------:R-:W-:-:S05]  /*33c0*/  PLOP3.LUT P0, PT, PT, PT, UP0, 0x80, 0x0 ;  /* 0x000000000000781c */ /* 0x000fca0003f0f008 */
[----:B------:R-:W-:-:S04]  /*33d0*/  @UP0 UIADD3 UR21, -UR6, UR21, URZ ;  /* 0x0000001506150290 */ /* 0x000fc8000fffe13f */
[----:B------:R-:W-:-:S04]  /*33e0*/  @UP0 ULEA.HI UR20, UR21, UR21, URZ, 0x1 ;  /* 0x0000001515140291 */ /* 0x000fc8000f8f083f */
[----:B------:R-:W-:-:S04]  /*33f0*/  @UP0 ULOP3.LUT UR20, UR20, 0xfffffe, URZ, 0xc0, !UPT ;  /* 0x00fffffe14140892 */ /* 0x000fc8000f8ec03f */
[----:B------:R-:W-:-:S04]  /*3400*/  @UP0 UIADD3 UR20, -UR20, UR21, URZ ;  /* 0x0000001514140290 */ /* 0x000fc8000fffe13f */
[----:B------:R-:W-:-:S06]  /*3410*/  @UP0 ULEA UR20, UR20, UR7, 0x8 ;  /* 0x0000000714140291 */ /* 0x000fcc000f8e403f */
[----:B------:R-:W-:-:S05]  /*3420*/  MOV R84, UR20 ;  /* 0x0000001400547c02 */ /* 0x000fca0008000f00 */
[----:B------:R2:W3:Y:S02]  /*3430*/  @P0 LDS R40, [R84.X4+0x4c60] ;  /* 0x004c600054280984 */ /* 0x0004e40000004800 */
.L_x_222:
[----:B----4-:R-:W-:Y:S05]  /*3440*/  BSYNC B0 ;  /* 0x0000000000007941 */ /* 0x010fea0003800000 */
.L_x_221:
[----:B------:R-:W-:Y:S01]  /*3450*/  ISETP.GT.U32.AND P0, PT, R57, 0x1f, PT ;  /* 0x0000001f3900780c */ /* 0x000fe20003f04070 */
[----:B------:R4:W-:Y:S01]  /*3460*/  STS.64 [R156.X8+0x4250], R82 ;  /* 0x004250529c007388 */ /* 0x0009e20000008a00 */
[----:B0-----:R-:W-:Y:S01]  /*3470*/  FMUL.FTZ R96, R95, UR23 ;  /* 0x000000175f607c20 */ /* 0x001fe20008410000 */
[----:B------:R-:W-:Y:S01]  /*3480*/  BSSY B0, `(.L_x_223) ;  /* 0x0000068000007945 */ /* 0x000fe20003800000 */
        /* <DEDUP_REMOVED lines=30> */
[----:B------:R-:W-:Y:S01]  /*3670*/  FMUL.FTZ R111, R12, R111 ;  /* 0x0000006f0c6f7220 */ /* 0x000fe20000410000 */
[----:B------:R-:W-:Y:S06]  /*3680*/  BAR.SYNC.DEFER_BLOCKING 0x0 ;  /* 0x0000000000007b1d */ /* 0x000fec0000010000 */
[----:B------:R-:W-:Y:S05]  /*3690*/  @P0 BRA `(.L_x_224) ;  /* 0x0000046000000947 */ /* 0x000fea0003800000 */
[----:B----4-:R-:W-:-:S05]  /*36a0*/  IMAD R87, R57, 0x28, RZ ;  /* 0x0000002839577824 */ /* 0x010fca00078e02ff */
[----:B------:R-:W-:Y:S04]  /*36b0*/  LDS.64 R82, [R87+0x4250] ;  /* 0x0042500057527984 */ /* 0x000fe80000000a00 */
[----:B--2---:R-:W0:Y:S02]  /*36c0*/  LDS.64 R84, [R87+0x4258] ;  /* 0x0042580057547984 */ /* 0x004e240000000a00 */
        /* <DEDUP_REMOVED lines=10> */
.L_x_280:
[----:B------:R-:W-:Y:S05]  /*3770*/  BRA.DIV ~URZ, `(.L_x_226) ;  /* 0x000046e27f007947 */ /* 0x000fea000b800000 */
[----:B------:R-:W4:Y:S04]  /*3780*/  S2R R83, SR_LANEID ;  /* 0x0000000000537919 */ /* 0x000f280000000000 */
[----:B------:R-:W0:Y:S01]  /*3790*/  SHFL.UP PT, R82, R84, 0x1, RZ ;  /* 0x0420000054527989 */ /* 0x000e2200000e00ff */
[----:B----4-:R-:W-:-:S13]  /*37a0*/  ISETP.GE.AND P0, PT, R83, 0x1, PT ;  /* 0x000000015300780c */ /* 0x010fda0003f06270 */
[C---:B0-----:R-:W-:Y:S02]  /*37b0*/  @P0 FFMA.FTZ R84, R85.reuse, R82, R84 ;  /* 0x0000005255540223 */ /* 0x041fe40000010054 */
[----:B--2---:R-:W-:Y:S01]  /*37c0*/  @P0 FMUL.FTZ R85, R85, R135 ;  /* 0x0000008755550220 */ /* 0x004fe20000410000 */
        /* <DEDUP_REMOVED lines=16> */
[----:B------:R0:W4:Y:S02]  /*38d0*/  SHFL.UP PT, R135, R85, 0x10, RZ ;  /* 0x0600000055877989 */ /* 0x00012400000e00ff */
.L_x_281:
[----:B------:R-:W0:Y:S02]  /*38e0*/  S2R R83, SR_LANEID ;  /* 0x0000000000537919 */ /* 0x000e240000000000 */
[----:B0-----:R-:W-:-:S13]  /*38f0*/  ISETP.GE.AND P0, PT, R83, 0x10, PT ;  /* 0x000000105300780c */ /* 0x001fda0003f06270 */
[-C--:B--2---:R-:W-:Y:S02]  /*3900*/  @P0 FFMA.FTZ R84, R82, R85.reuse, R84 ;  /* 0x0000005552540223 */ /* 0x084fe40000010054 */
[----:B----4-:R-:W-:Y:S01]  /*3910*/  @P0 FMUL.FTZ R85, R135, R85 ;  /* 0x0000005587550220 */ /* 0x010fe20000410000 */
[----:B------:R-:W-:Y:S05]  /*3920*/  BRA.CONV ~URZ, `(.L_x_227) ;  /* 0x000000437f007947 */ /* 0x000fea000b800000 */
[----:B------:R-:W-:Y:S01]  /*3930*/  HFMA2.MMA R159, -RZ, RZ, 0, 1.847743988037109375e-06 ;  /* 0x0000001fff9f7435 */ /* 0x000fe200000001ff */
[----:B------:R-:W-:Y:S02]  /*3940*/  MOV R82, R85 ;  /* 0x0000005500527202 */ /* 0x000fe40000000f00 */
[----:B------:R-:W-:-:S03]  /*3950*/  MOV R83, 0x3970 ;  /* 0x0000397000537802 */ /* 0x000fc60000000f00 */
[----:B-1-3-5:R-:W-:Y:S05]  /*3960*/  CALL.REL.NOINC `($__internal_13_$__cuda_sm70_shflsync_idx_p) ;  /* 0x000051d000007944 */ /* 0x02afea0003c00000 */
.L_x_227:
[----:B------:R-:W-:Y:S05]  /*3970*/  BRA.CONV ~URZ, `(.L_x_228) ;  /* 0x000000437f007947 */ /* 0x000fea000b800000 */
[----:B-1----:R-:W-:Y:S01]  /*3980*/  HFMA2.MMA R159, -RZ, RZ, 0, 1.847743988037109375e-06 ;  /* 0x0000001fff9f7435 */ /* 0x002fe200000001ff */
[----:B------:R-:W-:Y:S02]  /*3990*/  MOV R82, R84 ;  /* 0x0000005400527202 */ /* 0x000fe40000000f00 */
[----:B------:R-:W-:-:S03]  /*39a0*/  MOV R83, 0x39c0 ;  /* 0x000039c000537802 */ /* 0x000fc60000000f00 */
[----:B--23-5:R-:W-:Y:S05]  /*39b0*/  CALL.REL.NOINC `($__internal_13_$__cuda_sm70_shflsync_idx_p) ;  /* 0x0000518000007944 */ /* 0x02cfea0003c00000 */
.L_x_228:
[----:B------:R-:W-:Y:S05]  /*39c0*/  BRA.DIV ~URZ, `(.L_x_229) ;  /* 0x000049727f007947 */ /* 0x000fea000b800000 */
[----:B-----5:R-:W0:Y:S04]  /*39d0*/  SHFL.IDX PT, R80, R80, RZ, 0x1f ;  /* 0x00001fff50507589 */ /* 0x020e2800000e0000 */
[----:B------:R-:W4:Y:S04]  /*39e0*/  SHFL.IDX PT, R81, R81, RZ, 0x1f ;  /* 0x00001fff51517589 */ /* 0x000f2800000e0000 */
[----:B------:R-:W3:Y:S04]  /*39f0*/  SHFL.UP PT, R85, R85, 0x1, RZ ;  /* 0x0420000055557989 */ /* 0x000ee800000e00ff */
[----:B------:R-:W2:Y:S02]  /*3a00*/  SHFL.UP PT, R84, R84, 0x1, RZ ;  /* 0x0420000054547989 */ /* 0x000ea400000e00ff */
.L_x_282:
[----:B------:R-:W5:Y:S01]  /*3a10*/  LDS.64 R82, [R87+0x4250] ;  /* 0x0042500057527984 */ /* 0x000f620000000a00 */
[----:B--234-:R-:W-:-:S02]  /*3a20*/  @P1 FFMA.FTZ R81, R81, R85, R84 ;  /* 0x0000005551511223 */ /* 0x01cfc40000010054 */
[----:B0-----:R-:W-:-:S05]  /*3a30*/  @P1 FMUL.FTZ R80, R80, R85 ;  /* 0x0000005550501220 */ /* 0x001fca0000410000 */
[----:B------:R-:W-:Y:S01]  /*3a40*/  STS.64 [R87+0x4250], R80 ;  /* 0x0042505057007388 */ /* 0x000fe20000000a00 */
[C---:B-----5:R-:W-:Y:S02]  /*3a50*/  FFMA.FTZ R83, R82.reuse, R81, R83 ;  /* 0x0000005152537223 */ /* 0x060fe40000010053 */
[----:B------:R-:W-:Y:S02]  /*3a60*/  FMUL.FTZ R82, R82, R80 ;  /* 0x0000005052527220 */ /* 0x000fe40000410000 */
[----:B------:R-:W0:Y:S04]  /*3a70*/  LDS.64 R80, [R87+0x4258] ;  /* 0x0042580057507984 */ /* 0x000e280000000a00 */
[----:B------:R-:W-:Y:S01]  /*3a80*/  STS.64 [R87+0x4258], R82 ;  /* 0x0042585257007388 */ /* 0x000fe20000000a00 */
[----:B0-----:R-:W-:-:S02]  /*3a90*/  FFMA.FTZ R81, R80, R83, R81 ;  /* 0x0000005350517223 */ /* 0x001fc40000010051 */
[----:B------:R-:W-:Y:S02]  /*3aa0*/  FMUL.FTZ R80, R80, R82 ;  /* 0x0000005250507220 */ /* 0x000fe40000410000 */
[----:B------:R-:W0:Y:S04]  /*3ab0*/  LDS.64 R82, [R87+0x4260] ;  /* 0x0042600057527984 */ /* 0x000e280000000a00 */
[----:B------:R2:W-:Y:S01]  /*3ac0*/  STS.64 [R87+0x4260], R80 ;  /* 0x0042605057007388 */ /* 0x0005e20000000a00 */
[C---:B0-----:R-:W-:Y:S02]  /*3ad0*/  FFMA.FTZ R83, R82.reuse, R81, R83 ;  /* 0x0000005152537223 */ /* 0x041fe40000010053 */
[----:B------:R-:W-:-:S05]  /*3ae0*/  FMUL.FTZ R82, R82, R80 ;  /* 0x0000005052527220 */ /* 0x000fca0000410000 */
[----:B------:R2:W-:Y:S02]  /*3af0*/  STS.64 [R87+0x4268], R82 ;  /* 0x0042685257007388 */ /* 0x0005e40000000a00 */
.L_x_224:
[----:B----4-:R-:W-:Y:S05]  /*3b00*/  BSYNC B0 ;  /* 0x0000000000007941 */ /* 0x010fea0003800000 */
.L_x_223:
[----:B------:R-:W4:Y:S04]  /*3b10*/  LDL R135, [R1+0x8] ;  /* 0x0000080001877983 */ /* 0x000f280000100800 */
[----:B---3--:R-:W3:Y:S04]  /*3b20*/  LDL R136, [R1+0xc] ;  /* 0x00000c0001887983 */ /* 0x008ee80000100800 */
[----:B--2---:R-:W2:Y:S04]  /*3b30*/  LDL R137, [R1+0x10] ;  /* 0x0000100001897983 */ /* 0x004ea80000100800 */
[----:B------:R-:W2:Y:S04]  /*3b40*/  LDL R138, [R1+0x14] ;  /* 0x00001400018a7983 */ /* 0x000ea80000100800 */
[----:B------:R-:W2:Y:S04]  /*3b50*/  LDL R139, [R1+0x18] ;  /* 0x00001800018b7983 */ /* 0x000ea80000100800 */
[----:B------:R-:W2:Y:S04]  /*3b60*/  LDL R87, [R1+0x1c] ;  /* 0x00001c0001577983 */ /* 0x000ea80000100800 */
[----:B------:R-:W2:Y:S01]  /*3b70*/  LDL R85, [R1+0x20] ;  /* 0x0000200001557983 */ /* 0x000ea20000100800 */
[C---:B-----5:R-:W-:Y:S01]  /*3b80*/  FMUL.FTZ R80, R41.reuse, R40 ;  /* 0x0000002829507220 */ /* 0x060fe20000410000 */
[----:B------:R-:W-:Y:S01]  /*3b90*/  WARPSYNC 0xffffffff ;  /* 0xffffffff00007948 */ /* 0x000fe20003800000 */
[----:B------:R-:W-:Y:S01]  /*3ba0*/  FFMA.FTZ R82, R41, R111, R110 ;  /* 0x0000006f29527223 */ /* 0x000fe2000001006e */
[----:B------:R-:W-:Y:S01]  /*3bb0*/  BAR.SYNC.DEFER_BLOCKING 0x0 ;  /* 0x0000000000007b1d */ /* 0x000fe20000010000 */
[C---:B------:R-:W-:Y:S01]  /*3bc0*/  FMUL.FTZ R80, R42.reuse, R80 ;  /* 0x000000502a507220 */ /* 0x040fe20000410000 */
[----:B------:R-:W-:Y:S01]  /*3bd0*/  LOP3.LUT P0, RZ, R57, 0x1f, RZ, 0xc0, !PT ;  /* 0x0000001f39ff7812 */ /* 0x000fe2000780c0ff */
[----:B------:R-:W-:Y:S01]  /*3be0*/  FFMA.FTZ R82, R42, R82, R109 ;  /* 0x000000522a527223 */ /* 0x000fe2000001006d */
[----:B------:R-:W-:Y:S01]  /*3bf0*/  MOV R81, UR19 ;  /* 0x0000001300517c02 */ /* 0x000fe20008000f00 */
[C---:B------:R-:W-:Y:S01]  /*3c00*/  FMUL.FTZ R80, R43.reuse, R80 ;  /* 0x000000502b507220 */ /* 0x040fe20000410000 */
[----:B------:R-:W-:Y:S01]  /*3c10*/  MOV R84, UR7 ;  /* 0x0000000700547c02 */ /* 0x000fe20008000f00 */
[----:B------:R-:W-:Y:S01]  /*3c20*/  FFMA.FTZ R82, R43, R82, R108 ;  /* 0x000000522b527223 */ /* 0x000fe2000001006c */
[----:B------:R-:W-:Y:S01]  /*3c30*/  ISETP.GE.OR P0, PT, R81, c[0x0][0x174], P0 ;  /* 0x00005d0051007a0c */ /* 0x000fe20000706670 */
[C---:B------:R-:W-:Y:S01]  /*3c40*/  FMUL.FTZ R80, R60.reuse, R80 ;  /* 0x000000503c507220 */ /* 0x040fe20000410000 */
[----:B------:R-:W-:Y:S01]  /*3c50*/  MOV R81, RZ ;  /* 0x000000ff00517202 */ /* 0x000fe20000000f00 */
[----:B------:R-:W-:Y:S01]  /*3c60*/  FFMA.FTZ R82, R60, R82, R107 ;  /* 0x000000523c527223 */ /* 0x000fe2000001006b */
[----:B------:R-:W-:Y:S01]  /*3c70*/  BSSY B0, `(.L_x_230) ;  /* 0x0000075000007945 */ /* 0x000fe20003800000 */
[----:B------:R-:W-:-:S02]  /*3c80*/  FMUL.FTZ R80, R61, R80 ;  /* 0x000000503d507220 */ /* 0x000fc40000410000 */
[----:B------:R-:W-:Y:S02]  /*3c90*/  FFMA.FTZ R82, R61, R82, R106 ;  /* 0x000000523d527223 */ /* 0x000fe4000001006a */
[C---:B------:R-:W-:Y:S02]  /*3ca0*/  FMUL.FTZ R80, R62.reuse, R80 ;  /* 0x000000503e507220 */ /* 0x040fe40000410000 */
[----:B------:R-:W-:Y:S02]  /*3cb0*/  FFMA.FTZ R82, R62, R82, R105 ;  /* 0x000000523e527223 */ /* 0x000fe40000010069 */
[C---:B------:R-:W-:Y:S02]  /*3cc0*/  FMUL.FTZ R80, R63.reuse, R80 ;  /* 0x000000503f507220 */ /* 0x040fe40000410000 */
[----:B------:R-:W-:Y:S01]  /*3cd0*/  FFMA.FTZ R82, R63, R82, R104 ;  /* 0x000000523f527223 */ /* 0x000fe20000010068 */
[----:B------:R-:W0:Y:S01]  /*3ce0*/  LDS R134, [R156.X8+0x4254] ;  /* 0x004254009c867984 */ /* 0x000e220000008800 */
[----:B------:R-:W-:-:S02]  /*3cf0*/  FMUL.FTZ R80, R64, R80 ;  /* 0x0000005040507220 */ /* 0x000fc40000410000 */
[----:B------:R-:W-:Y:S02]  /*3d00*/  FFMA.FTZ R82, R64, R82, R103 ;  /* 0x0000005240527223 */ /* 0x000fe40000010067 */
[C---:B------:R-:W-:Y:S02]  /*3d10*/  FMUL.FTZ R80, R65.reuse, R80 ;  /* 0x0000005041507220 */ /* 0x040fe40000410000 */
[----:B------:R-:W-:Y:S02]  /*3d20*/  FFMA.FTZ R82, R65, R82, R102 ;  /* 0x0000005241527223 */ /* 0x000fe40000010066 */
[C---:B------:R-:W-:Y:S02]  /*3d30*/  FMUL.FTZ R80, R66.reuse, R80 ;  /* 0x0000005042507220 */ /* 0x040fe40000410000 */
[----:B------:R-:W-:Y:S02]  /*3d40*/  FFMA.FTZ R82, R66, R82, R101 ;  /* 0x0000005242527223 */ /* 0x000fe40000010065 */
        /* <DEDUP_REMOVED lines=8> */
[C---:B------:R-:W-:Y:S01]  /*3dd0*/  FMUL.FTZ R82, R71.reuse, R80 ;  /* 0x0000005047527220 */ /* 0x040fe20000410000 */
[----:B------:R-:W-:Y:S01]  /*3de0*/  HFMA2.MMA R80, -RZ, RZ, 1.875, 0 ;  /* 0x3f800000ff507435 */ /* 0x000fe200000001ff */
[----:B------:R-:W-:-:S09]  /*3df0*/  FFMA.FTZ R83, R71, R83, R96 ;  /* 0x0000005347537223 */ /* 0x000fd20000010060 */
[----:B------:R-:W1:Y:S01]  /*3e00*/  @!P0 LDS.64 R80, [R84.X8+0x5660] ;  /* 0x0056600054508984 */ /* 0x000e620000008a00 */
[----:B0-----:R-:W-:Y:S01]  /*3e10*/  FFMA.FTZ R134, R86, R134, R8 ;  /* 0x0000008656867223 */ /* 0x001fe20000010008 */
[----:B------:R-:W-:Y:S02]  /*3e20*/  ISETP.GT.U32.AND P0, PT, R57, 0x1f, PT ;  /* 0x0000001f3900780c */ /* 0x000fe40003f04070 */
[----:B------:R4:W-:Y:S02]  /*3e30*/  STS.64 [R156.X8+0x4760], R82 ;  /* 0x004760529c007388 */ /* 0x0009e40000008a00 */
[----:B----4-:R-:W-:-:S04]  /*3e40*/  FMUL.FTZ R82, R55, R135 ;  /* 0x0000008737527220 */ /* 0x010fc80000410000 */
[----:B------:R-:W-:-:S04]  /*3e50*/  FFMA.FTZ R82, R71, R134, R82 ;  /* 0x0000008647527223 */ /* 0x000fc80000010052 */
[----:B------:R-:W-:Y:S02]  /*3e60*/  FFMA.FTZ R135, R70, R82, R7 ;  /* 0x0000005246877223 */ /* 0x000fe40000010007 */
[----:B---3--:R-:W-:-:S04]  /*3e70*/  FMUL.FTZ R82, R54, R136 ;  /* 0x0000008836527220 */ /* 0x008fc80000410000 */
[----:B------:R-:W-:-:S04]  /*3e80*/  FFMA.FTZ R82, R69, R135, R82 ;  /* 0x0000008745527223 */ /* 0x000fc80000010052 */
[----:B------:R-:W-:Y:S02]  /*3e90*/  FFMA.FTZ R136, R68, R82, R6 ;  /* 0x0000005244887223 */ /* 0x000fe40000010006 */
        /* <DEDUP_REMOVED lines=17> */
[----:B-1----:R-:W-:-:S05]  /*3fb0*/  IMAD R86, R57, 0x28, RZ ;  /* 0x0000002839567824 */ /* 0x002fca00078e02ff */
        /* <DEDUP_REMOVED lines=18> */
.L_x_283:
        /* <DEDUP_REMOVED lines=26> */
.L_x_284:
        /* <DEDUP_REMOVED lines=20> */
.L_x_231:
[----:B-1----:R-:W-:Y:S05]  /*43c0*/  BSYNC B0 ;  /* 0x0000000000007941 */ /* 0x002fea0003800000 */
.L_x_230:
[----:B------:R-:W-:Y:S01]  /*43d0*/  WARPSYNC 0xffffffff ;  /* 0xffffffff00007948 */ /* 0x000fe20003800000 */
[----:B------:R-:W-:Y:S06]  /*43e0*/  BAR.SYNC.DEFER_BLOCKING 0x0 ;  /* 0x0000000000007b1d */ /* 0x000fec0000010000 */
[----:B------:R-:W2:Y:S01]  /*43f0*/  LDL R159, [R1+0x24] ;  /* 0x00002400019f7983 */ /* 0x000ea20000100800 */
[----:B------:R-:W-:Y:S01]  /*4400*/  ISETP.NE.AND P0, PT, R57, RZ, PT ;  /* 0x000000ff3900720c */ /* 0x000fe20003f05270 */
[----:B------:R-:W-:Y:S01]  /*4410*/  FMUL.FTZ R82, R95, R134 ;  /* 0x000000865f527220 */ /* 0x000fe20000410000 */
[----:B------:R-:W-:Y:S01]  /*4420*/  ULDC.64 UR20, c[0x0][0x2b8] ;  /* 0x0000ae0000147ab9 */ /* 0x000fe20000000a00 */
[----:B------:R-:W-:Y:S01]  /*4430*/  FADD.FTZ R84, R44, UR4 ;  /* 0x000000042c547e21 */ /* 0x000fe20008010000 */
[----:B------:R-:W-:Y:S01]  /*4440*/  UIMAD UR20, UR34, UR20, URZ ;  /* 0x00000014221472a4 */ /* 0x000fe2000f8e023f */
[----:B------:R-:W-:Y:S01]  /*4450*/  FFMA.FTZ R82, R27, R82, RZ ;  /* 0x000000521b527223 */ /* 0x000fe200000100ff */
[----:B------:R-:W-:Y:S01]  /*4460*/  BSSY B0, `(.L_x_234) ;  /* 0x0000106000007945 */ /* 0x000fe20003800000 */
[----:B------:R-:W-:Y:S01]  /*4470*/  FMUL.FTZ R85, R93, R135 ;  /* 0x000000875d557220 */ /* 0x000fe20000410000 */
[----:B------:R-:W-:Y:S01]  /*4480*/  UIMAD UR20, UR35, UR21, UR20 ;  /* 0x00000015231472a4 */ /* 0x000fe2000f8e0214 */
[----:B------:R-:W-:-:S02]  /*4490*/  FMUL.FTZ R83, R54, R84 ;  /* 0x0000005436537220 */ /* 0x000fc40000410000 */
[----:B------:R-:W-:Y:S02]  /*44a0*/  FMUL.FTZ R86, R91, R136 ;  /* 0x000000885b567220 */ /* 0x000fe40000410000 */
[----:B------:R-:W-:Y:S02]  /*44b0*/  FADD.FTZ R91, R38, UR4 ;  /* 0x00000004265b7e21 */ /* 0x000fe40008010000 */
[----:B------:R-:W-:Y:S01]  /*44c0*/  FMUL.FTZ R89, R89, R137 ;  /* 0x0000008959597220 */ /* 0x000fe20000410000 */
[----:B------:R-:W0:Y:S01]  /*44d0*/  LDS R156, [R156.X8+0x4764] ;  /* 0x004764009c9c7984 */ /* 0x000e220000008800 */
[----:B------:R-:W-:Y:S02]  /*44e0*/  FMUL.FTZ R87, R53, R91 ;  /* 0x0000005b35577220 */ /* 0x000fe40000410000 */
[----:B------:R-:W-:Y:S02]  /*44f0*/  FMUL.FTZ R79, R79, R138 ;  /* 0x0000008a4f4f7220 */ /* 0x000fe40000410000 */
[----:B------:R-:W-:-:S02]  /*4500*/  FADD.FTZ R93, R34, UR4 ;  /* 0x00000004225d7e21 */ /* 0x000fc40008010000 */
[----:B------:R-:W-:Y:S02]  /*4510*/  FMUL.FTZ R77, R77, R139 ;  /* 0x0000008b4d4d7220 */ /* 0x000fe40000410000 */
[----:B------:R-:W-:Y:S02]  /*4520*/  FMUL.FTZ R75, R75, R140 ;  /* 0x0000008c4b4b7220 */ /* 0x000fe40000410000 */
[----:B------:R-:W-:Y:S02]  /*4530*/  FADD.FTZ R95, -R7, R135 ;  /* 0x00000087075f7221 */ /* 0x000fe40000010100 */
[----:B0-----:R-:W-:-:S04]  /*4540*/  FFMA.FTZ R40, R156, R40, R111 ;  /* 0x000000289c287223 */ /* 0x001fc8000001006f */
[----:B------:R-:W-:-:S04]  /*4550*/  FFMA.FTZ R110, R41, R40, R110 ;  /* 0x00000028296e7223 */ /* 0x000fc8000001006e */
[----:B------:R-:W-:-:S04]  /*4560*/  FFMA.FTZ R42, R42, R110, R109 ;  /* 0x0000006e2a2a7223 */ /* 0x000fc8000001006d */
[----:B------:R-:W-:-:S04]  /*4570*/  FFMA.FTZ R108, R43, R42, R108 ;  /* 0x0000002a2b6c7223 */ /* 0x000fc8000001006c */
[----:B------:R-:W-:Y:S01]  /*4580*/  FFMA.FTZ R107, R60, R108, R107 ;  /* 0x0000006c3c6b7223 */ /* 0x000fe2000001006b */
[----:B------:R-:W-:-:S03]  /*4590*/  MOV R60, UR7 ;  /* 0x00000007003c7c02 */ /* 0x000fc60008000f00 */
[----:B------:R-:W-:Y:S02]  /*45a0*/  FFMA.FTZ R106, R61, R107, R106 ;  /* 0x0000006b3d6a7223 */ /* 0x000fe4000001006a */
[----:B------:R0:W-:Y:S02]  /*45b0*/  @!P0 STS.64 [R60.X8+0x5660], R80 ;  /* 0x005660503c008388 */ /* 0x0001e40000008a00 */
[----:B------:R-:W-:-:S04]  /*45c0*/  FFMA.FTZ R62, R62, R106, R105 ;  /* 0x0000006a3e3e7223 */ /* 0x000fc80000010069 */
[----:B------:R-:W-:-:S04]  /*45d0*/  FFMA.FTZ R104, R63, R62, R104 ;  /* 0x0000003e3f687223 */ /* 0x000fc80000010068 */
[----:B------:R-:W-:Y:S02]  /*45e0*/  FFMA.FTZ R64, R64, R104, R103 ;  /* 0x0000006840407223 */ /* 0x000fe40000010067 */
[----:B0-----:R-:W-:Y:S02]  /*45f0*/  FADD.FTZ R60, R46, UR4 ;  /* 0x000000042e3c7e21 */ /* 0x001fe40008010000 */
[----:B------:R-:W-:Y:S02]  /*4600*/  FFMA.FTZ R102, R65, R64, R102 ;  /* 0x0000004041667223 */ /* 0x000fe40000010066 */
[----:B------:R-:W-:Y:S02]  /*4610*/  FMUL.FTZ R80, R55, R60 ;  /* 0x0000003c37507220 */ /* 0x000fe40000410000 */
[----:B------:R-:W-:Y:S01]  /*4620*/  FFMA.FTZ R66, R66, R102, R101 ;  /* 0x0000006642427223 */ /* 0x000fe20000010065 */
[----:B------:R-:W-:Y:S01]  /*4630*/  HFMA2.MMA R101, -RZ, RZ, 0, 0 ;  /* 0x00000000ff657435 */ /* 0x000fe200000001ff */
[----:B------:R-:W-:-:S02]  /*4640*/  FFMA.FTZ R81, R71, R134, R80 ;  /* 0x0000008647517223 */ /* 0x000fc40000010050 */
[----:B------:R-:W-:Y:S02]  /*4650*/  FMUL.FTZ R91, R66, R91 ;  /* 0x0000005b425b7220 */ /* 0x000fe40000410000 */
[----:B------:R-:W-:Y:S02]  /*4660*/  FMUL.FTZ R94, R94, R81 ;  /* 0x000000515e5e7220 */ /* 0x000fe40000410000 */
[----:B------:R-:W-:Y:S02]  /*4670*/  FADD.FTZ R80, -R80, R81 ;  /* 0x0000005150507221 */ /* 0x000fe40000010100 */
[----:B------:R-:W-:Y:S02]  /*4680*/  FFMA.FTZ R82, R26, R94, R82 ;  /* 0x0000005e1a527223 */ /* 0x000fe40000010052 */
[----:B------:R-:W-:Y:S02]  /*4690*/  FADD.FTZ R94, R30, UR4 ;  /* 0x000000041e5e7e21 */ /* 0x000fe40008010000 */
[----:B------:R-:W-:-:S02]  /*46a0*/  FFMA.FTZ R85, R25, R85, R82 ;  /* 0x0000005519557223 */ /* 0x000fc40000010052 */
[----:B------:R-:W-:Y:S02]  /*46b0*/  FFMA.FTZ R82, R69, R135, R83 ;  /* 0x0000008745527223 */ /* 0x000fe40000010053 */
[----:B------:R-:W-:Y:S02]  /*46c0*/  FADD.FTZ R143, R91, R143 ;  /* 0x0000008f5b8f7221 */ /* 0x000fe40000010000 */
[----:B------:R-:W-:Y:S02]  /*46d0*/  FMUL.FTZ R92, R92, R82 ;  /* 0x000000525c5c7220 */ /* 0x000fe40000410000 */
[----:B------:R-:W-:Y:S02]  /*46e0*/  FMUL.FTZ R81, R81, UR23 ;  /* 0x0000001751517c20 */ /* 0x000fe40008410000 */
[----:B------:R-:W-:Y:S02]  /*46f0*/  FFMA.FTZ R85, R24, R92, R85 ;  /* 0x0000005c18557223 */ /* 0x000fe40000010055 */
[----:B------:R-:W-:-:S02]  /*4700*/  FADD.FTZ R92, R36, UR4 ;  /* 0x00000004245c7e21 */ /* 0x000fc40008010000 */
[----:B------:R-:W-:Y:S02]  /*4710*/  FFMA.FTZ R86, R23, R86, R85 ;  /* 0x0000005617567223 */ /* 0x000fe40000010055 */
[C---:B------:R-:W-:Y:S02]  /*4720*/  FFMA.FTZ R85, R67.reuse, R136, R87 ;  /* 0x0000008843557223 */ /* 0x040fe40000010057 */
[----:B------:R-:W-:Y:S01]  /*4730*/  FFMA.FTZ R67, R67, R66, R100 ;  /* 0x0000004243437223 */ /* 0x000fe20000010064 */
[----:B------:R-:W-:Y:S01]  /*4740*/  MOV R100, R57 ;  /* 0x0000003900647202 */ /* 0x000fe20000000f00 */
[----:B------:R-:W-:Y:S02]  /*4750*/  FMUL.FTZ R90, R90, R85 ;  /* 0x000000555a5a7220 */ /* 0x000fe40000410000 */
[----:B------:R-:W-:Y:S02]  /*4760*/  FFMA.FTZ R68, R68, R67, R99 ;  /* 0x0000004344447223 */ /* 0x000fe40000010063 */
[----:B------:R-:W-:-:S02]  /*4770*/  FFMA.FTZ R90, R22, R90, R86 ;  /* 0x0000005a165a7223 */ /* 0x000fc40000010056 */
[----:B------:R-:W-:Y:S02]  /*4780*/  FMUL.FTZ R99, R49, R94 ;  /* 0x0000005e31637220 */ /* 0x000fe40000410000 */
[----:B------:R-:W-:Y:S02]  /*4790*/  FFMA.FTZ R90, R21, R89, R90 ;  /* 0x00000059155a7223 */ /* 0x000fe4000001005a */
[----:B------:R-:W-:Y:S02]  /*47a0*/  FMUL.FTZ R89, R52, R92 ;  /* 0x0000005c34597220 */ /* 0x000fe40000410000 */
[----:B------:R-:W-:Y:S02]  /*47b0*/  FFMA.FTZ R43, R43, R140, R99 ;  /* 0x0000008c2b2b7223 */ /* 0x000fe40000010063 */
[----:B------:R-:W-:Y:S02]  /*47c0*/  FFMA.FTZ R86, R65, R137, R89 ;  /* 0x0000008941567223 */ /* 0x000fe40000010059 */
[----:B------:R-:W-:-:S02]  /*47d0*/  FFMA.FTZ R69, R69, R68, R98 ;  /* 0x0000004445457223 */ /* 0x000fc40000010062 */
[----:B------:R-:W-:Y:S02]  /*47e0*/  FMUL.FTZ R88, R88, R86 ;  /* 0x0000005658587220 */ /* 0x000fe40000410000 */
[----:B------:R-:W-:Y:S02]  /*47f0*/  FMUL.FTZ R74, R74, R43 ;  /* 0x0000002b4a4a7220 */ /* 0x000fe40000410000 */
[----:B------:R-:W-:Y:S02]  /*4800*/  FFMA.FTZ R65, R20, R88, R90 ;  /* 0x0000005814417223 */ /* 0x000fe4000001005a */
[----:B------:R-:W-:Y:S02]  /*4810*/  FFMA.FTZ R70, R70, R69, R97 ;  /* 0x0000004546467223 */ /* 0x000fe40000010061 */
[----:B------:R-:W-:Y:S02]  /*4820*/  FFMA.FTZ R65, R19, R79, R65 ;  /* 0x0000004f13417223 */ /* 0x000fe40000010041 */
[----:B------:R-:W-:-:S02]  /*4830*/  FMUL.FTZ R79, R51, R93 ;  /* 0x0000005d334f7220 */ /* 0x000fc40000410000 */
[----:B------:R-:W-:Y:S02]  /*4840*/  FMUL.FTZ R88, R73, R141 ;  /* 0x0000008d49587220 */ /* 0x000fe40000410000 */
[----:B------:R-:W-:Y:S02]  /*4850*/  FFMA.FTZ R90, R63, R138, R79 ;  /* 0x0000008a3f5a7223 */ /* 0x000fe4000001004f */
[----:B------:R-:W-:Y:S02]  /*4860*/  FFMA.FTZ R71, R71, R70, R96 ;  /* 0x0000004647477223 */ /* 0x000fe40000010060 */
[----:B------:R-:W-:Y:S02]  /*4870*/  FMUL.FTZ R78, R78, R90 ;  /* 0x0000005a4e4e7220 */ /* 0x000fe40000410000 */
[----:B------:R-:W-:Y:S02]  /*4880*/  FMUL.FTZ R60, R70, R60 ;  /* 0x0000003c463c7220 */ /* 0x000fe40000410000 */
[----:B------:R-:W-:-:S02]  /*4890*/  FFMA.FTZ R63, R18, R78, R65 ;  /* 0x0000004e123f7223 */ /* 0x000fc40000010041 */
[----:B------:R-:W-:Y:S02]  /*48a0*/  FADD.FTZ R65, R47, UR4 ;  /* 0x000000042f417e21 */ /* 0x000fe40008010000 */
[----:B------:R-:W-:Y:S02]  /*48b0*/  FFMA.FTZ R63, R17, R77, R63 ;  /* 0x0000004d113f7223 */ /* 0x000fe4000001003f */
[----:B------:R-:W-:Y:S02]  /*48c0*/  FADD.FTZ R77, R32, UR4 ;  /* 0x00000004204d7e21 */ /* 0x000fe40008010000 */
[----:B------:R-:W-:Y:S02]  /*48d0*/  FMUL.FTZ R65, R65, R71 ;  /* 0x0000004741417220 */ /* 0x000fe40000410000 */
[----:B------:R-:W-:Y:S02]  /*48e0*/  FMUL.FTZ R78, R50, R77 ;  /* 0x0000004d324e7220 */ /* 0x000fe40000410000 */
[----:B------:R-:W-:-:S02]  /*48f0*/  FADD.FTZ R97, R45, UR4 ;  /* 0x000000042d617e21 */ /* 0x000fc40008010000 */
[----:B------:R-:W-:Y:S02]  /*4900*/  FFMA.FTZ R61, R61, R139, R78 ;  /* 0x0000008b3d3d7223 */ /* 0x000fe4000001004e */
[----:B------:R-:W-:Y:S02]  /*4910*/  FMUL.FTZ R97, R97, R69 ;  /* 0x0000004561617220 */ /* 0x000fe40000410000 */
[----:B------:R-:W-:Y:S02]  /*4920*/  FMUL.FTZ R76, R76, R61 ;  /* 0x0000003d4c4c7220 */ /* 0x000fe40000410000 */
[----:B------:R-:W-:Y:S02]  /*4930*/  FADD.FTZ R96, -R83, R82 ;  /* 0x0000005253607221 */ /* 0x000fe40000010100 */
[----:B------:R-:W-:Y:S02]  /*4940*/  FFMA.FTZ R63, R16, R76, R63 ;  /* 0x0000004c103f7223 */ /* 0x000fe4000001003f */
[----:B------:R-:W-:-:S02]  /*4950*/  FADD.FTZ R83, R37, UR4 ;  /* 0x0000000425537e21 */ /* 0x000fc40008010000 */
[----:B------:R-:W-:Y:S02]  /*4960*/  FFMA.FTZ R63, R15, R75, R63 ;  /* 0x0000004b0f3f7223 */ /* 0x000fe4000001003f */
[----:B------:R-:W-:Y:S02]  /*4970*/  FADD.FTZ R75, R39, UR4 ;  /* 0x00000004274b7e21 */ /* 0x000fe40008010000 */
[----:B------:R-:W-:Y:S02]  /*4980*/  FFMA.FTZ R63, R14, R74, R63 ;  /* 0x0000004a0e3f7223 */ /* 0x000fe4000001003f */
[----:B------:R-:W-:Y:S02]  /*4990*/  FMUL.FTZ R74, R68, R84 ;  /* 0x00000054444a7220 */ /* 0x000fe40000410000 */
[----:B------:R-:W-:Y:S02]  /*49a0*/  FFMA.FTZ R88, R13, R88, R63 ;  /* 0x000000580d587223 */ /* 0x000fe4000001003f */
[----:B------:R-:W-:-:S02]  /*49b0*/  FADD.FTZ R63, -R8, R134 ;  /* 0x00000086083f7221 */ /* 0x000fc40000010100 */
[----:B------:R-:W-:Y:S02]  /*49c0*/  FADD.FTZ R145, R74, R145 ;  /* 0x000000914a917221 */ /* 0x000fe40000010000 */
[----:B------:R-:W-:Y:S02]  /*49d0*/  FFMA.FTZ R73, R65, R63, RZ ;  /* 0x0000003f41497223 */ /* 0x000fe400000100ff */
[----:B------:R-:W-:Y:S02]  /*49e0*/  FMUL.FTZ R75, R75, R67 ;  /* 0x000000434b4b7220 */ /* 0x000fe40000410000 */
[----:B------:R-:W-:Y:S02]  /*49f0*/  FFMA.FTZ R73, R60, R80, R73 ;  /* 0x000000503c497223 */ /* 0x000fe40000010049 */
[----:B------:R-:W-:Y:S02]  /*4a00*/  FADD.FTZ R76, -R87, R85 ;  /* 0x00000055574c7221 */ /* 0x000fe40000010100 */
[----:B------:R-:W-:-:S02]  /*4a10*/  FFMA.FTZ R73, R97, R95, R73 ;  /* 0x0000005f61497223 */ /* 0x000fc40000010049 */
[----:B------:R-:W-:Y:S02]  /*4a20*/  FADD.FTZ R144, R75, R144 ;  /* 0x000000904b907221 */ /* 0x000fe40000010000 */
[----:B------:R-:W-:Y:S02]  /*4a30*/  FFMA.FTZ R74, R74, R96, R73 ;  /* 0x000000604a4a7223 */ /* 0x000fe40000010049 */
[----:B------:R-:W-:Y:S02]  /*4a40*/  FADD.FTZ R73, -R6, R136 ;  /* 0x0000008806497221 */ /* 0x000fe40000010100 */
[----:B------:R-:W-:Y:S02]  /*4a50*/  FMUL.FTZ R83, R83, R102 ;  /* 0x0000006653537220 */ /* 0x000fe40000410000 */
[----:B------:R-:W-:Y:S02]  /*4a60*/  FFMA.FTZ R74, R75, R73, R74 ;  /* 0x000000494b4a7223 */ /* 0x000fe4000001004a */
[----:B------:R-:W-:-:S02]  /*4a70*/  FADD.FTZ R75, -R5, R137 ;  /* 0x00000089054b7221 */ /* 0x000fc40000010100 */
[----:B------:R-:W-:Y:S02]  /*4a80*/  FFMA.FTZ R74, R91, R76, R74 ;  /* 0x0000004c5b4a7223 */ /* 0x000fe4000001004a */
[C---:B------:R-:W-:Y:S02]  /*4a90*/  FADD.FTZ R142, R83.reuse, R142 ;  /* 0x0000008e538e7221 */ /* 0x040fe40000010000 */
[----:B------:R-:W-:Y:S02]  /*4aa0*/  FFMA.FTZ R83, R83, R75, R74 ;  /* 0x0000004b53537223 */ /* 0x000fe4000001004a */
[----:B------:R-:W-:Y:S02]  /*4ab0*/  FADD.FTZ R87, R35, UR4 ;  /* 0x0000000423577e21 */ /* 0x000fe40008010000 */
[----:B------:R-:W-:Y:S02]  /*4ac0*/  FMUL.FTZ R92, R64, R92 ;  /* 0x0000005c405c7220 */ /* 0x000fe40000410000 */
[----:B------:R-:W-:-:S02]  /*4ad0*/  FADD.FTZ R74, -R89, R86 ;  /* 0x00000056594a7221 */ /* 0x000fc40000010100 */
[----:B------:R-:W-:Y:S02]  /*4ae0*/  FMUL.FTZ R87, R87, R104 ;  /* 0x0000006857577220 */ /* 0x000fe40000410000 */
[----:B------:R-:W-:Y:S02]  /*4af0*/  FFMA.FTZ R83, R92, R74, R83 ;  /* 0x0000004a5c537223 */ /* 0x000fe40000010053 */
[----:B------:R-:W-:Y:S02]  /*4b00*/  FADD.FTZ R84, -R4, R138 ;  /* 0x0000008a04547221 */ /* 0x000fe40000010100 */
[C---:B------:R-:W-:Y:S02]  /*4b10*/  FADD.FTZ R132, R87.reuse, R132 ;  /* 0x0000008457847221 */ /* 0x040fe40000010000 */
[----:B------:R-:W-:Y:S02]  /*4b20*/  FFMA.FTZ R87, R87, R84, R83 ;  /* 0x0000005457577223 */ /* 0x000fe40000010053 */
[----:B------:R-:W-:-:S02]  /*4b30*/  FMUL.FTZ R93, R62, R93 ;  /* 0x0000005d3e5d7220 */ /* 0x000fc40000410000 */
[----:B------:R-:W-:Y:S02]  /*4b40*/  FADD.FTZ R83, -R79, R90 ;  /* 0x0000005a4f537221 */ /* 0x000fe40000010100 */
[----:B------:R-:W-:Y:S02]  /*4b50*/  FADD.FTZ R89, R33, UR4 ;  /* 0x0000000421597e21 */ /* 0x000fe40008010000 */
[----:B------:R-:W-:Y:S02]  /*4b60*/  FFMA.FTZ R87, R93, R83, R87 ;  /* 0x000000535d577223 */ /* 0x000fe40000010057 */
[----:B------:R-:W-:Y:S02]  /*4b70*/  FMUL.FTZ R89, R89, R106 ;  /* 0x0000006a59597220 */ /* 0x000fe40000410000 */
[----:B------:R-:W-:Y:S02]  /*4b80*/  FADD.FTZ R79, -R3, R139 ;  /* 0x0000008b034f7221 */ /* 0x000fe40000010100 */
[----:B------:R-:W-:-:S02]  /*4b90*/  FMUL.FTZ R77, R107, R77 ;  /* 0x0000004d6b4d7220 */ /* 0x000fc40000410000 */
[----:B------:R-:W-:Y:S02]  /*4ba0*/  FFMA.FTZ R87, R89, R79, R87 ;  /* 0x0000004f59577223 */ /* 0x000fe40000010057 */
[----:B------:R-:W-:Y:S02]  /*4bb0*/  FADD.FTZ R78, -R78, R61 ;  /* 0x0000003d4e4e7221 */ /* 0x000fe40000010100 */
[C---:B------:R-:W-:Y:S02]  /*4bc0*/  FADD.FTZ R129, R77.reuse, R129 ;  /* 0x000000814d817221 */ /* 0x040fe40000010000 */
[----:B------:R-:W-:Y:S02]  /*4bd0*/  FFMA.FTZ R87, R77, R78, R87 ;  /* 0x0000004e4d577223 */ /* 0x000fe40000010057 */
[----:B------:R-:W-:Y:S02]  /*4be0*/  FMUL.FTZ R77, R67, UR40 ;  /* 0x00000028434d7c20 */ /* 0x000fe40008410000 */
[----:B------:R-:W-:-:S02]  /*4bf0*/  FADD.FTZ R133, R92, R133 ;  /* 0x000000855c857221 */ /* 0x000fc40000010000 */
[----:B------:R-:W-:Y:S02]  /*4c00*/  FMUL.FTZ R77, R77, R73 ;  /* 0x000000494d4d7220 */ /* 0x000fe40000410000 */
[----:B------:R-:W-:Y:S02]  /*4c10*/  FMUL.FTZ R73, R66, UR40 ;  /* 0x0000002842497c20 */ /* 0x000fe40008410000 */
[----:B------:R-:W-:Y:S02]  /*4c20*/  FADD.FTZ R92, -R2, R140 ;  /* 0x0000008c025c7221 */ /* 0x000fe40000010100 */
[----:B------:R-:W-:Y:S02]  /*4c30*/  FMUL.FTZ R76, R73, R76 ;  /* 0x0000004c494c7220 */ /* 0x000fe40000410000 */
[----:B------:R-:W-:Y:S02]  /*4c40*/  FMUL.FTZ R73, R102, UR40 ;  /* 0x0000002866497c20 */ /* 0x000fe40008410000 */
[----:B------:R-:W-:-:S02]  /*4c50*/  FADD.FTZ R91, -R99, R43 ;  /* 0x0000002b635b7221 */ /* 0x000fc40000010100 */
[----:B------:R-:W-:Y:S02]  /*4c60*/  FMUL.FTZ R75, R73, R75 ;  /* 0x0000004b494b7220 */ /* 0x000fe40000410000 */
[----:B------:R-:W-:Y:S02]  /*4c70*/  FMUL.FTZ R73, R64, UR40 ;  /* 0x0000002840497c20 */ /* 0x000fe40008410000 */
[----:B------:R-:W-:Y:S02]  /*4c80*/  FMUL.FTZ R94, R42, R94 ;  /* 0x0000005e2a5e7220 */ /* 0x000fe40000410000 */
[----:B------:R-:W-:Y:S02]  /*4c90*/  FMUL.FTZ R74, R73, R74 ;  /* 0x0000004a494a7220 */ /* 0x000fe40000410000 */
[----:B------:R-:W-:Y:S02]  /*4ca0*/  FMUL.FTZ R73, R104, UR40 ;  /* 0x0000002868497c20 */ /* 0x000fe40008410000 */
[----:B------:R-:W-:-:S02]  /*4cb0*/  FADD.FTZ R131, R93, R131 ;  /* 0x000000835d837221 */ /* 0x000fc40000010000 */
[----:B------:R-:W-:Y:S02]  /*4cc0*/  FMUL.FTZ R84, R73, R84 ;  /* 0x0000005449547220 */ /* 0x000fe40000410000 */
[----:B------:R-:W-:Y:S02]  /*4cd0*/  FMUL.FTZ R73, R62, UR40 ;  /* 0x000000283e497c20 */ /* 0x000fe40008410000 */
[----:B------:R-:W-:Y:S02]  /*4ce0*/  FADD.FTZ R130, R89, R130 ;  /* 0x0000008259827221 */ /* 0x000fe40000010000 */
[----:B------:R-:W-:Y:S02]  /*4cf0*/  FMUL.FTZ R83, R73, R83 ;  /* 0x0000005349537220 */ /* 0x000fe40000410000 */
[----:B------:R-:W-:Y:S02]  /*4d00*/  FMUL.FTZ R73, R106, UR40 ;  /* 0x000000286a497c20 */ /* 0x000fe40008410000 */
[----:B------:R-:W-:-:S02]  /*4d10*/  FADD.FTZ R127, R94, R127 ;  /* 0x0000007f5e7f7221 */ /* 0x000fc40000010000 */
[----:B------:R-:W-:Y:S02]  /*4d20*/  FMUL.FTZ R79, R73, R79 ;  /* 0x0000004f494f7220 */ /* 0x000fe40000410000 */
[----:B------:R-:W-:Y:S02]  /*4d30*/  FMUL.FTZ R73, R107, UR40 ;  /* 0x000000286b497c20 */ /* 0x000fe40008410000 */
[----:B------:R-:W-:Y:S02]  /*4d40*/  FADD.FTZ R93, -R0, R141 ;  /* 0x0000008d005d7221 */ /* 0x000fe40000010100 */
[----:B------:R-:W-:Y:S02]  /*4d50*/  FMUL.FTZ R78, R73, R78 ;  /* 0x0000004e494e7220 */ /* 0x000fe40000410000 */
[----:B------:R-:W-:Y:S02]  /*4d60*/  FADD.FTZ R73, R31, UR4 ;  /* 0x000000041f497e21 */ /* 0x000fe40008010000 */
[----:B------:R-:W-:-:S02]  /*4d70*/  FMUL.FTZ R89, R110, UR40 ;  /* 0x000000286e597c20 */ /* 0x000fc40008410000 */
[----:B------:R-:W-:Y:S02]  /*4d80*/  FMUL.FTZ R73, R73, R108 ;  /* 0x0000006c49497220 */ /* 0x000fe40000410000 */
[----:B------:R-:W-:Y:S02]  /*4d90*/  FMUL.FTZ R89, R89, R93 ;  /* 0x0000005d59597220 */ /* 0x000fe40000410000 */
[C---:B------:R-:W-:Y:S02]  /*4da0*/  FADD.FTZ R128, R73.reuse, R128 ;  /* 0x0000008049807221 */ /* 0x040fe40000010000 */
[----:B------:R-:W-:Y:S02]  /*4db0*/  FFMA.FTZ R87, R73, R92, R87 ;  /* 0x0000005c49577223 */ /* 0x000fe40000010057 */
[----:B------:R-:W-:Y:S02]  /*4dc0*/  FMUL.FTZ R73, R108, UR40 ;  /* 0x000000286c497c20 */ /* 0x000fe40008410000 */
[----:B--2---:R-:W-:-:S02]  /*4dd0*/  FFMA.FTZ R89, R159, R110, R89 ;  /* 0x0000006e9f597223 */ /* 0x004fc40000010059 */
[----:B------:R-:W-:Y:S02]  /*4de0*/  FMUL.FTZ R92, R73, R92 ;  /* 0x0000005c495c7220 */ /* 0x000fe40000410000 */
[----:B------:R-:W-:Y:S02]  /*4df0*/  FMUL.FTZ R73, R42, UR40 ;  /* 0x000000282a497c20 */ /* 0x000fe40008410000 */
[----:B------:R-:W-:Y:S02]  /*4e00*/  FMUL.FTZ R81, R26, R81 ;  /* 0x000000511a517220 */ /* 0x000fe40000410000 */
[-C--:B------:R-:W-:Y:S02]  /*4e10*/  FMUL.FTZ R73, R73, R91.reuse ;  /* 0x0000005b49497220 */ /* 0x080fe40000410000 */
[----:B------:R-:W-:Y:S02]  /*4e20*/  FFMA.FTZ R91, R94, R91, R87 ;  /* 0x0000005b5e5b7223 */ /* 0x000fe40000010057 */
[----:B------:R-:W-:-:S02]  /*4e30*/  FFMA.FTZ R87, R49, R42, R73 ;  /* 0x0000002a31577223 */ /* 0x000fc40000010049 */
[----:B------:R-:W-:Y:S02]  /*4e40*/  FADD.FTZ R73, R28, UR4 ;  /* 0x000000041c497e21 */ /* 0x000fe40008010000 */
[----:B------:R-:W-:Y:S02]  /*4e50*/  FMUL.FTZ R82, R82, UR23 ;  /* 0x0000001752527c20 */ /* 0x000fe40008410000 */
[----:B------:R-:W-:Y:S02]  /*4e60*/  FMUL.FTZ R94, R48, R73 ;  /* 0x00000049305e7220 */ /* 0x000fe40000410000 */
[----:B------:R-:W-:Y:S02]  /*4e70*/  FMUL.FTZ R73, R73, R40 ;  /* 0x0000002849497220 */ /* 0x000fe40000410000 */
[----:B------:R-:W-:Y:S02]  /*4e80*/  FFMA.FTZ R42, R41, R141, R94 ;  /* 0x0000008d292a7223 */ /* 0x000fe4000001005e */
[----:B------:R-:W-:-:S02]  /*4e90*/  FADD.FTZ R41, R29, UR4 ;  /* 0x000000041d297e21 */ /* 0x000fc40008010000 */
[----:B------:R-:W-:Y:S02]  /*4ea0*/  FADD.FTZ R94, R42, -R94 ;  /* 0x8000005e2a5e7221 */ /* 0x000fe40000010000 */
[----:B------:R-:W-:Y:S02]  /*4eb0*/  FMUL.FTZ R110, R41, R110 ;  /* 0x0000006e296e7220 */ /* 0x000fe40000410000 */
[----:B------:R-:W-:Y:S02]  /*4ec0*/  FMUL.FTZ R41, R40, UR40 ;  /* 0x0000002828297c20 */ /* 0x000fe40008410000 */
[----:B------:R-:W-:Y:S02]  /*4ed0*/  FADD.FTZ R125, R73, R125 ;  /* 0x0000007d497d7221 */ /* 0x000fe40000010000 */
[-C--:B------:R-:W-:Y:S02]  /*4ee0*/  FMUL.FTZ R41, R41, R94.reuse ;  /* 0x0000005e29297220 */ /* 0x080fe40000410000 */
[----:B------:R-:W-:Y:S01]  /*4ef0*/  FMUL.FTZ R94, R73, R94 ;  /* 0x0000005e495e7220 */ /* 0x000fe20000410000 */
[----:B------:R-:W-:Y:S01]  /*4f00*/  SHF.L.U32 R73, R57, 0x4, RZ ;  /* 0x0000000439497819 */ /* 0x000fe200000006ff */
[----:B------:R-:W-:-:S02]  /*4f10*/  FFMA.FTZ R98, R48, R40, R41 ;  /* 0x0000002830627223 */ /* 0x000fc40000010029 */
[----:B------:R-:W-:Y:S01]  /*4f20*/  FMUL.FTZ R40, R134, UR23 ;  /* 0x0000001786287c20 */ /* 0x000fe20008410000 */
[----:B------:R-:W-:Y:S01]  /*4f30*/  LEA.HI.SX32 R99, R73, R73, 0x1b ;  /* 0x0000004949637211 */ /* 0x000fe200078fdaff */
[----:B------:R-:W-:Y:S02]  /*4f40*/  FMUL.FTZ R41, R135, UR23 ;  /* 0x0000001787297c20 */ /* 0x000fe40008410000 */
[----:B------:R-:W-:Y:S02]  /*4f50*/  FMUL.FTZ R40, R27, R40 ;  /* 0x000000281b287220 */ /* 0x000fe40000410000 */
[----:B------:R-:W-:Y:S02]  /*4f60*/  FMUL.FTZ R41, R25, R41 ;  /* 0x0000002919297220 */ /* 0x000fe40000410000 */
[----:B------:R-:W-:Y:S01]  /*4f70*/  FMUL.FTZ R82, R24, R82 ;  /* 0x0000005218527220 */ /* 0x000fe20000410000 */
[----:B------:R0:W-:Y:S01]  /*4f80*/  STS [R99.X4+0x2110], R40 ;  /* 0x0021102863007388 */ /* 0x0001e20000004800 */
[----:B------:R-:W-:-:S02]  /*4f90*/  FMUL.FTZ R61, R61, UR23 ;  /* 0x000000173d3d7c20 */ /* 0x000fc40008410000 */
[----:B------:R-:W-:Y:S02]  /*4fa0*/  FMUL.FTZ R43, R43, UR23 ;  /* 0x000000172b2b7c20 */ /* 0x000fe40008410000 */
[----:B------:R-:W-:Y:S02]  /*4fb0*/  FMUL.FTZ R85, R85, UR23 ;  /* 0x0000001755557c20 */ /* 0x000fe40008410000 */
[----:B------:R-:W-:Y:S02]  /*4fc0*/  FMUL.FTZ R61, R16, R61 ;  /* 0x0000003d103d7220 */ /* 0x000fe40000410000 */
[----:B------:R-:W-:Y:S01]  /*4fd0*/  FMUL.FTZ R43, R14, R43 ;  /* 0x0000002b0e2b7220 */ /* 0x000fe20000410000 */
[----:B0-----:R-:W-:Y:S01]  /*4fe0*/  IADD3 R40, R73, 0x1, RZ ;  /* 0x0000000149287810 */ /* 0x001fe20007ffe0ff */
[----:B------:R-:W-:Y:S02]  /*4ff0*/  FMUL.FTZ R85, R22, R85 ;  /* 0x0000005516557220 */ /* 0x000fe40000410000 */
[----:B------:R-:W-:Y:S01]  /*5000*/  FMUL.FTZ R86, R86, UR23 ;  /* 0x0000001756567c20 */ /* 0x000fe20008410000 */
[----:B------:R-:W-:Y:S01]  /*5010*/  LEA.HI.SX32 R40, R40, R73, 0x1b ;  /* 0x0000004928287211 */ /* 0x000fe200078fdaff */
[----:B------:R-:W-:-:S02]  /*5020*/  FMUL.FTZ R141, R141, UR23 ;  /* 0x000000178d8d7c20 */ /* 0x000fc40008410000 */
[----:B------:R-:W-:Y:S02]  /*5030*/  FMUL.FTZ R86, R20, R86 ;  /* 0x0000005614567220 */ /* 0x000fe40000410000 */
[----:B------:R0:W-:Y:S01]  /*5040*/  STS [R40.X4+0x2114], R81 ;  /* 0x0021145128007388 */ /* 0x0001e20000004800 */
[----:B------:R-:W-:Y:S02]  /*5050*/  FMUL.FTZ R136, R136, UR23 ;  /* 0x0000001788887c20 */ /* 0x000fe40008410000 */
[----:B------:R-:W-:Y:S02]  /*5060*/  FMUL.FTZ R137, R137, UR23 ;  /* 0x0000001789897c20 */ /* 0x000fe40008410000 */
[----:B------:R-:W-:Y:S02]  /*5070*/  FMUL.FTZ R138, R138, UR23 ;  /* 0x000000178a8a7c20 */ /* 0x000fe40008410000 */
[----:B------:R-:W-:Y:S02]  /*5080*/  FMUL.FTZ R90, R90, UR23 ;  /* 0x000000175a5a7c20 */ /* 0x000fe40008410000 */
[----:B------:R-:W-:Y:S01]  /*5090*/  FMUL.FTZ R139, R139, UR23 ;  /* 0x000000178b8b7c20 */ /* 0x000fe20008410000 */
[----:B0-----:R-:W-:Y:S01]  /*50a0*/  IADD3 R40, R73, 0x2, RZ ;  /* 0x0000000249287810 */ /* 0x001fe20007ffe0ff */
[----:B------:R-:W-:-:S02]  /*50b0*/  FMUL.FTZ R140, R140, UR23 ;  /* 0x000000178c8c7c20 */ /* 0x000fc40008410000 */
[----:B------:R-:W-:Y:S01]  /*50c0*/  FMUL.FTZ R136, R23, R136 ;  /* 0x0000008817887220 */ /* 0x000fe20000410000 */
[----:B------:R-:W-:Y:S01]  /*50d0*/  LEA.HI.SX32 R40, R40, R73, 0x1b ;  /* 0x0000004928287211 */ /* 0x000fe200078fdaff */
[----:B------:R-:W-:Y:S02]  /*50e0*/  FMUL.FTZ R137, R21, R137 ;  /* 0x0000008915897220 */ /* 0x000fe40000410000 */
[----:B------:R-:W-:Y:S02]  /*50f0*/  FMUL.FTZ R138, R19, R138 ;  /* 0x0000008a138a7220 */ /* 0x000fe40000410000 */
[----:B------:R0:W-:Y:S01]  /*5100*/  STS [R40.X4+0x2118], R41 ;  /* 0x0021182928007388 */ /* 0x0001e20000004800 */
[----:B------:R-:W-:Y:S02]  /*5110*/  FMUL.FTZ R90, R18, R90 ;  /* 0x0000005a125a7220 */ /* 0x000fe40000410000 */
[----:B------:R-:W-:Y:S02]  /*5120*/  FMUL.FTZ R139, R17, R139 ;  /* 0x0000008b118b7220 */ /* 0x000fe40000410000 */
[----:B------:R-:W-:-:S02]  /*5130*/  FMUL.FTZ R140, R15, R140 ;  /* 0x0000008c0f8c7220 */ /* 0x000fc40000410000 */
[----:B------:R-:W-:Y:S02]  /*5140*/  FADD.FTZ R146, R97, R146 ;  /* 0x0000009261927221 */ /* 0x000fe40000010000 */
[----:B------:R-:W-:Y:S01]  /*5150*/  FADD.FTZ R147, R60, R147 ;  /* 0x000000933c937221 */ /* 0x000fe20000010000 */
[----:B0-----:R-:W-:Y:S01]  /*5160*/  IADD3 R40, R73, 0x3, RZ ;  /* 0x0000000349287810 */ /* 0x001fe20007ffe0ff */
[----:B------:R-:W-:-:S03]  /*5170*/  FMUL.FTZ R81, R70, UR40 ;  /* 0x0000002846517c20 */ /* 0x000fc60008410000 */
[----:B------:R-:W-:-:S05]  /*5180*/  LEA.HI.SX32 R40, R40, R73, 0x1b ;  /* 0x0000004928287211 */ /* 0x000fca00078fdaff */
[----:B------:R0:W-:Y:S04]  /*5190*/  STS [R40.X4+0x211c], R82 ;  /* 0x00211c5228007388 */ /* 0x0001e80000004800 */
[----:B------:R1:W-:Y:S04]  /*51a0*/  STS [R99.X4+0x213c], R61 ;  /* 0x00213c3d63007388 */ /* 0x0003e80000004800 */
[----:B------:R2:W-:Y:S01]  /*51b0*/  STS [R99.X4+0x2144], R43 ;  /* 0x0021442b63007388 */ /* 0x0005e20000004800 */
[----:B0-----:R-:W-:-:S03]  /*51c0*/  IMAD.U32 R40, RZ, RZ, UR35 ;  /* 0x00000023ff287e24 */ /* 0x001fc6000f8e00ff */
[----:B------:R0:W-:Y:S01]  /*51d0*/  STS [R99.X4+0x2124], R85 ;  /* 0x0021245563007388 */ /* 0x0001e20000004800 */
[----:B------:R-:W-:Y:S01]  /*51e0*/  FMUL.FTZ R82, R71, UR40 ;  /* 0x0000002847527c20 */ /* 0x000fe20008410000 */
[----:B-1----:R-:W-:Y:S01]  /*51f0*/  MOV R61, UR18 ;  /* 0x00000012003d7c02 */ /* 0x002fe20008000f00 */
[----:B------:R-:W-:Y:S01]  /*5200*/  IMAD.WIDE.U32 R40, R40, c[0x0][0x2b8], R100 ;  /* 0x0000ae0028287a25 */ /* 0x000fe200078e0064 */
[----:B------:R1:W-:Y:S03]  /*5210*/  STS [R99.X4+0x212c], R86 ;  /* 0x00212c5663007388 */ /* 0x0003e60000004800 */
[----:B--2---:R-:W-:Y:S01]  /*5220*/  FMUL.FTZ R43, R42, UR23 ;  /* 0x000000172a2b7c20 */ /* 0x004fe20008410000 */
[----:B------:R-:W-:Y:S01]  /*5230*/  IADD3 R41, R41, UR20, RZ ;  /* 0x0000001429297c10 */ /* 0x000fe2000fffe0ff */
[----:B------:R-:W-:Y:S01]  /*5240*/  ULDC.64 UR20, c[0x0][0x2c0] ;  /* 0x0000b00000147ab9 */ /* 0x000fe20000000a00 */
[----:B0-----:R-:W-:Y:S01]  /*5250*/  FMUL.FTZ R85, R72, R42 ;  /* 0x0000002a48557220 */ /* 0x001fe20000410000 */
[----:B------:R-:W-:Y:S01]  /*5260*/  UIMAD UR20, UR36, UR20, URZ ;  /* 0x00000014241472a4 */ /* 0x000fe2000f8e023f */
[----:B------:R-:W-:Y:S01]  /*5270*/  FMUL.FTZ R42, R13, R141 ;  /* 0x0000008d0d2a7220 */ /* 0x000fe20000410000 */
[----:B------:R-:W-:Y:S01]  /*5280*/  MOV R72, UR39 ;  /* 0x0000002700487c02 */ /* 0x000fe20008000f00 */
[----:B------:R-:W-:Y:S01]  /*5290*/  FMUL.FTZ R43, R12, R43 ;  /* 0x0000002b0c2b7220 */ /* 0x000fe20000410000 */
[----:B------:R-:W-:Y:S01]  /*52a0*/  UIMAD UR20, UR18, UR21, UR20 ;  /* 0x00000015121472a4 */ /* 0x000fe2000f8e0214 */
[----:B------:R-:W-:Y:S01]  /*52b0*/  IMAD.WIDE.U32 R40, R61, c[0x0][0x2c0], R40 ;  /* 0x0000b0003d287a25 */ /* 0x000fe200078e0028 */
[----:B------:R0:W-:Y:S01]  /*52c0*/  STS [R99.X4+0x2148], R42 ;  /* 0x0021482a63007388 */ /* 0x0001e20000004800 */
[----:B------:R-:W-:-:S02]  /*52d0*/  IADD3 R72, -R72, c[0x0][0x168], -R57 ;  /* 0x00005a0048487a10 */ /* 0x000fc40007ffe939 */
[----:B------:R-:W-:Y:S01]  /*52e0*/  FMUL.FTZ R61, R68, UR40 ;  /* 0x00000028443d7c20 */ /* 0x000fe20008410000 */
[----:B------:R2:W-:Y:S01]  /*52f0*/  STS [R99.X4+0x214c], R43 ;  /* 0x00214c2b63007388 */ /* 0x0005e20000004800 */
[----:B-1----:R-:W-:Y:S02]  /*5300*/  IADD3 R86, R41, UR20, RZ ;  /* 0x0000001429567c10 */ /* 0x002fe4000fffe0ff */
[----:B------:R-:W-:Y:S01]  /*5310*/  FMUL.FTZ R96, R61, R96 ;  /* 0x000000603d607220 */ /* 0x000fe20000410000 */
[----:B------:R1:W-:Y:S01]  /*5320*/  STS [R99.X4+0x2120], R136 ;  /* 0x0021208863007388 */ /* 0x0003e20000004800 */
[----:B------:R-:W-:Y:S01]  /*5330*/  FMUL.FTZ R61, R69, UR40 ;  /* 0x00000028453d7c20 */ /* 0x000fe20008410000 */
[----:B0-----:R-:W-:Y:S02]  /*5340*/  IADD3 R42, P0, R40, UR39, RZ ;  /* 0x00000027282a7c10 */ /* 0x001fe4000ff1e0ff */
[----:B------:R1:W-:Y:S01]  /*5350*/  STS [R99.X4+0x2128], R137 ;  /* 0x0021288963007388 */ /* 0x0003e20000004800 */
[----:B------:R-:W-:Y:S01]  /*5360*/  FMUL.FTZ R95, R61, R95 ;  /* 0x0000005f3d5f7220 */ /* 0x000fe20000410000 */
[----:B--2---:R-:W-:-:S02]  /*5370*/  MOV R43, UR39 ;  /* 0x00000027002b7c02 */ /* 0x004fc40008000f00 */
[----:B------:R1:W-:Y:S02]  /*5380*/  STS [R99.X4+0x2130], R138 ;  /* 0x0021308a63007388 */ /* 0x0003e40000004800 */
[----:B------:R-:W-:Y:S02]  /*5390*/  LEA.HI.X.SX32 R43, R43, R86, 0x1, P0 ;  /* 0x000000562b2b7211 */ /* 0x000fe400000f0eff */
[----:B------:R-:W-:Y:S01]  /*53a0*/  ISETP.GE.AND P0, PT, R72, 0x1, PT ;  /* 0x000000014800780c */ /* 0x000fe20003f06270 */
[----:B------:R1:W-:Y:S04]  /*53b0*/  STS [R99.X4+0x2134], R90 ;  /* 0x0021345a63007388 */ /* 0x0003e80000004800 */
[----:B------:R1:W-:Y:S04]  /*53c0*/  STS [R99.X4+0x2138], R139 ;  /* 0x0021388b63007388 */ /* 0x0003e80000004800 */
[----:B------:R1:W-:Y:S04]  /*53d0*/  STS [R99.X4+0x2140], R140 ;  /* 0x0021408c63007388 */ /* 0x0003e80000004800 */
[----:B------:R-:W-:Y:S06]  /*53e0*/  BAR.SYNC.DEFER_BLOCKING 0x0 ;  /* 0x0000000000007b1d */ /* 0x000fec0000010000 */
[----:B------:R-:W-:Y:S05]  /*53f0*/  @!P0 BRA `(.L_x_235) ;  /* 0x000000c000008947 */ /* 0x000fea0003800000 */
[----:B-1----:R-:W-:Y:S01]  /*5400*/  USHF.R.S32.HI UR22, URZ, 0x1f, UR7 ;  /* 0x0000001f3f167899 */ /* 0x002fe20008011407 */
[----:B------:R-:W-:Y:S01]  /*5410*/  MOV R60, UR7 ;  /* 0x00000007003c7c02 */ /* 0x000fe20008000f00 */
[----:B------:R-:W-:-:S02]  /*5420*/  ULDC.64 UR20, c[0x0][0x2d0] ;  /* 0x0000b40000147ab9 */ /* 0x000fc40000000a00 */
[----:B------:R-:W-:Y:S02]  /*5430*/  UIMAD UR20, UR22, UR20, URZ ;  /* 0x00000014161472a4 */ /* 0x000fe4000f8e023f */
[----:B------:R-:W-:Y:S02]  /*5440*/  IMAD.WIDE.U32 R42, R60, c[0x0][0x2d0], R42 ;  /* 0x0000b4003c2a7a25 */ /* 0x000fe400078e002a */
[----:B------:R-:W-:-:S03]  /*5450*/  UIMAD UR20, UR7, UR21, UR20 ;  /* 0x00000015071472a4 */ /* 0x000fc6000f8e0214 */
[----:B------:R-:W-:-:S03]  /*5460*/  LEA R60, P0, R42, c[0x0][0x320], 0x2 ;  /* 0x0000c8002a3c7a11 */ /* 0x000fc600078010ff */
[----:B------:R-:W-:-:S04]  /*5470*/  IADD3 R43, R43, UR20, RZ ;  /* 0x000000142b2b7c10 */ /* 0x000fc8000fffe0ff */
[----:B------:R-:W-:Y:S02]  /*5480*/  LEA.HI.X R61, R42, c[0x0][0x324], R43, 0x2, P0 ;  /* 0x0000c9002a3d7a11 */ /* 0x000fe400000f142b */
[----:B------:R-:W-:-:S06]  /*5490*/  LEA.HI.SX32 R42, R57, R57, 0x1b ;  /* 0x00000039392a7211 */ /* 0x000fcc00078fdaff */
[----:B------:R-:W0:Y:S04]  /*54a0*/  LDS R42, [R42.X4+0x2110] ;  /* 0x002110002a2a7984 */ /* 0x000e280000004800 */
[----:B0-----:R0:W-:Y:S02]  /*54b0*/  RED.E.ADD.F32.FTZ.RN.STRONG.GPU [R60.64], R42 ;  /* 0x0000002a3c00798e */ /* 0x0011e4000c10e798 */
.L_x_235:
[----:B-1----:R-:W-:Y:S05]  /*54c0*/  BSYNC B0 ;  /* 0x0000000000007941 */ /* 0x002fea0003800000 */
.L_x_234:
[----:B------:R-:W2:Y:S01]  /*54d0*/  LDL R90, [R1+0x28] ;  /* 0x00002800015a7983 */ /* 0x000ea20000100800 */
[----:B------:R-:W-:Y:S01]  /*54e0*/  FMUL.FTZ R85, R12, R85 ;  /* 0x000000550c557220 */ /* 0x000fe20000410000 */
[----:B------:R-:W-:Y:S01]  /*54f0*/  UIMAD UR40, UR6, -0x800, UR37 ;  /* 0xfffff800062878a4 */ /* 0x000fe2000f8e0225 */
[----:B0-----:R-:W-:Y:S01]  /*5500*/  LEA R42, P0, R40, c[0x0][0x320], 0x2 ;  /* 0x0000c800282a7a11 */ /* 0x001fe200078010ff */
[----:B------:R-:W-:Y:S01]  /*5510*/  USHF.L.U32 UR23, UR8, 0x2, URZ ;  /* 0x0000000208177899 */ /* 0x000fe2000800063f */
[----:B------:R-:W-:Y:S01]  /*5520*/  FADD.FTZ R61, R88, R85 ;  /* 0x00000055583d7221 */ /* 0x000fe20000010000 */
[----:B------:R-:W-:Y:S01]  /*5530*/  IADD3 R85, R57, 0x80, RZ ;  /* 0x0000008039557810 */ /* 0x000fe20007ffe0ff */
[----:B------:R-:W-:Y:S01]  /*5540*/  USHF.R.S32.HI UR41, URZ, 0x1f, UR40 ;  /* 0x0000001f3f297899 */ /* 0x000fe20008011428 */
[----:B------:R-:W-:Y:S01]  /*5550*/  LEA.HI.X R43, R40, c[0x0][0x324], R86, 0x2, P0 ;  /* 0x0000c900282b7a11 */ /* 0x000fe200000f1456 */
[----:B------:R-:W-:Y:S01]  /*5560*/  USHF.L.U64.HI UR22, UR8, 0x2, UR9 ;  /* 0x0000000208167899 */ /* 0x000fe20008010209 */
[----:B------:R-:W-:Y:S01]  /*5570*/  LEA.HI.SX32 R85, R85, R57, 0x1b ;  /* 0x0000003955557211 */ /* 0x000fe200078fdaff */
[----:B------:R-:W-:Y:S01]  /*5580*/  ULDC.64 UR20, c[0x0][0x2d0] ;  /* 0x0000b40000147ab9 */ /* 0x000fe20000000a00 */
[----:B------:R-:W-:Y:S01]  /*5590*/  MOV R40, UR40 ;  /* 0x0000002800287c02 */ /* 0x000fe20008000f00 */
[----:B------:R-:W-:Y:S01]  /*55a0*/  UIMAD UR20, UR22, UR20, URZ ;  /* 0x00000014161472a4 */ /* 0x000fe2000f8e023f */
[----:B------:R-:W-:Y:S01]  /*55b0*/  MOV R41, UR40 ;  /* 0x0000002800297c02 */ /* 0x000fe20008000f00 */
[----:B------:R-:W-:Y:S01]  /*55c0*/  FFMA.FTZ R91, R110, R93, R91 ;  /* 0x0000005d6e5b7223 */ /* 0x000fe2000001005b */
[----:B------:R-:W0:Y:S01]  /*55d0*/  LDS R85, [R85.X4+0x2310] ;  /* 0x0023100055557984 */ /* 0x000e220000004800 */
[----:B------:R-:W-:Y:S01]  /*55e0*/  LEA R40, P0, R40, R42, 0x2 ;  /* 0x0000002a28287211 */ /* 0x000fe200078010ff */
[----:B------:R-:W-:Y:S01]  /*55f0*/  UIMAD UR20, UR23, UR21, UR20 ;  /* 0x00000015171472a4 */ /* 0x000fe2000f8e0214 */
[----:B------:R-:W-:Y:S01]  /*5600*/  MOV R60, UR41 ;  /* 0x00000029003c7c02 */ /* 0x000fe20008000f00 */
[----:B------:R-:W-:Y:S01]  /*5610*/  BSSY B0, `(.L_x_236) ;  /* 0x0000013000007945 */ /* 0x000fe20003800000 */
[----:B------:R-:W-:Y:S01]  /*5620*/  FADD.FTZ R124, R98, R124 ;  /* 0x0000007c627c7221 */ /* 0x000fe20000010000 */
[----:B------:R-:W-:Y:S01]  /*5630*/  IADD3 R86, R57, 0x100, RZ ;  /* 0x0000010039567810 */ /* 0x000fe20007ffe0ff */
[----:B------:R-:W-:Y:S01]  /*5640*/  FADD.FTZ R126, R110, R126 ;  /* 0x0000007e6e7e7221 */ /* 0x000fe20000010000 */
[----:B------:R-:W-:-:S02]  /*5650*/  LEA.HI.X R41, R41, R43, R60, 0x2, P0 ;  /* 0x0000002b29297211 */ /* 0x000fc400000f143c */
[----:B------:R-:W-:Y:S02]  /*5660*/  ISETP.GE.AND P0, PT, R72, 0x81, PT ;  /* 0x000000814800780c */ /* 0x000fe40003f06270 */
[----:B------:R-:W-:-:S05]  /*5670*/  MOV R60, UR23 ;  /* 0x00000017003c7c02 */ /* 0x000fca0008000f00 */
[----:B------:R-:W-:-:S04]  /*5680*/  IMAD.WIDE.U32 R40, R60, c[0x0][0x2d0], R40 ;  /* 0x0000b4003c287a25 */ /* 0x000fc800078e0028 */
[----:B------:R-:W-:Y:S01]  /*5690*/  FADD.FTZ R60, R91, R94 ;  /* 0x0000005e5b3c7221 */ /* 0x000fe20000010000 */
[----:B------:R-:W-:Y:S01]  /*56a0*/  IADD3 R41, R41, UR20, RZ ;  /* 0x0000001429297c10 */ /* 0x000fe2000fffe0ff */
[----:B--2---:R-:W-:Y:S01]  /*56b0*/  FFMA.FTZ R92, R90, R108, R92 ;  /* 0x0000006c5a5c7223 */ /* 0x004fe2000001005c */
[----:B------:R-:W-:Y:S01]  /*56c0*/  IADD3 R90, R57, 0x180, RZ ;  /* 0x00000180395a7810 */ /* 0x000fe20007ffe0ff */
[----:B------:R-:W-:Y:S05]  /*56d0*/  @!P0 BRA `(.L_x_237) ;  /* 0x0000006000008947 */ /* 0x000fea0003800000 */
[----:B0-----:R-:W-:-:S05]  /*56e0*/  MOV R88, UR40 ;  /* 0x0000002800587c02 */ /* 0x001fca0008000f00 */
[----:B------:R-:W-:Y:S01]  /*56f0*/  IMAD.WIDE R42, R88, 0x4, R42 ;  /* 0x00000004582a7825 */ /* 0x000fe200078e022a */
[----:B------:R-:W-:-:S05]  /*5700*/  MOV R88, UR23 ;  /* 0x0000001700587c02 */ /* 0x000fca0008000f00 */
[----:B------:R-:W-:-:S05]  /*5710*/  IMAD.WIDE.U32 R42, R88, c[0x0][0x2d0], R42 ;  /* 0x0000b400582a7a25 */ /* 0x000fca00078e002a */
[----:B------:R-:W-:-:S05]  /*5720*/  IADD3 R43, R43, UR20, RZ ;  /* 0x000000142b2b7c10 */ /* 0x000fca000fffe0ff */
[----:B------:R0:W-:Y:S02]  /*5730*/  RED.E.ADD.F32.FTZ.RN.STRONG.GPU [R42.64+-0x1e00], R85 ;  /* 0xffe200552a00798e */ /* 0x0001e4000c10e798 */
.L_x_237:
[----:B0-----:R-:W-:Y:S05]  /*5740*/  BSYNC B0 ;  /* 0x0000000000007941 */ /* 0x001fea0003800000 */
.L_x_236:
[-C--:B------:R-:W-:Y:S01]  /*5750*/  LEA.HI.SX32 R86, R86, R57.reuse, 0x1b ;  /* 0x0000003956567211 */ /* 0x080fe200078fdaff */
[----:B------:R-:W-:Y:S01]  /*5760*/  BSSY B0, `(.L_x_238) ;  /* 0x000000d000007945 */ /* 0x000fe20003800000 */
[----:B------:R-:W-:Y:S02]  /*5770*/  ISETP.GE.AND P6, PT, R72, 0x101, PT ;  /* 0x000001014800780c */ /* 0x000fe40003fc6270 */
[----:B------:R-:W-:Y:S02]  /*5780*/  IADD3 R42, R57, 0x200, RZ ;  /* 0x00000200392a7810 */ /* 0x000fe40007ffe0ff */
[----:B------:R-:W0:Y:S01]  /*5790*/  LDS R86, [R86.X4+0x2510] ;  /* 0x0025100056567984 */ /* 0x000e220000004800 */
[----:B------:R-:W-:Y:S02]  /*57a0*/  LEA.HI.SX32 R90, R90, R57, 0x1b ;  /* 0x000000395a5a7211 */ /* 0x000fe400078fdaff */
[C---:B------:R-:W-:Y:S02]  /*57b0*/  ISETP.GE.AND P0, PT, R72.reuse, 0x181, PT ;  /* 0x000001814800780c */ /* 0x040fe40003f06270 */
[----:B------:R-:W-:-:S02]  /*57c0*/  ISETP.GE.AND P1, PT, R72, 0x201, PT ;  /* 0x000002014800780c */ /* 0x000fc40003f26270 */
[C---:B------:R-:W-:Y:S02]  /*57d0*/  ISETP.GE.AND P2, PT, R72.reuse, 0x281, PT ;  /* 0x000002814800780c */ /* 0x040fe40003f46270 */
[C---:B------:R-:W-:Y:S02]  /*57e0*/  ISETP.GE.AND P3, PT, R72.reuse, 0x301, PT ;  /* 0x000003014800780c */ /* 0x040fe40003f66270 */
[C---:B------:R-:W-:Y:S02]  /*57f0*/  ISETP.GE.AND P4, PT, R72.reuse, 0x381, PT ;  /* 0x000003814800780c */ /* 0x040fe40003f86270 */
[----:B------:R-:W-:Y:S01]  /*5800*/  ISETP.GE.AND P5, PT, R72, 0x401, PT ;  /* 0x000004014800780c */ /* 0x000fe20003fa6270 */
[----:B------:R-:W-:Y:S10]  /*5810*/  @!P6 BRA `(.L_x_239) ;  /* 0x000000100000e947 */ /* 0x000ff40003800000 */
[----:B0-----:R0:W-:Y:S02]  /*5820*/  RED.E.ADD.F32.FTZ.RN.STRONG.GPU [R40.64+-0x1c00], R86 ;  /* 0xffe400562800798e */ /* 0x0011e4000c10e798 */
.L_x_239:
[----:B------:R-:W-:Y:S05]  /*5830*/  BSYNC B0 ;  /* 0x0000000000007941 */ /* 0x000fea0003800000 */
.L_x_238:
[----:B------:R-:W1:Y:S01]  /*5840*/  LDS R90, [R90.X4+0x2710] ;  /* 0x002710005a5a7984 */ /* 0x000e620000004800 */
[----:B------:R-:W-:Y:S01]  /*5850*/  BSSY B0, `(.L_x_240) ;  /* 0x0000005000007945 */ /* 0x000fe20003800000 */
[----:B------:R-:W-:Y:S02]  /*5860*/  IADD3 R43, R57, 0x280, RZ ;  /* 0x00000280392b7810 */ /* 0x000fe40007ffe0ff */
[----:B------:R-:W-:Y:S01]  /*5870*/  LEA.HI.SX32 R42, R42, R57, 0x1b ;  /* 0x000000392a2a7211 */ /* 0x000fe200078fdaff */
[----:B------:R-:W-:Y:S05]  /*5880*/  @!P0 BRA `(.L_x_241) ;  /* 0x0000001000008947 */ /* 0x000fea0003800000 */
[----:B-1----:R1:W-:Y:S02]  /*5890*/  RED.E.ADD.F32.FTZ.RN.STRONG.GPU [R40.64+-0x1a00], R90 ;  /* 0xffe6005a2800798e */ /* 0x0023e4000c10e798 */
.L_x_241:
[----:B------:R-:W-:Y:S05]  /*58a0*/  BSYNC B0 ;  /* 0x0000000000007941 */ /* 0x000fea0003800000 */
.L_x_240:
[----:B------:R-:W2:Y:S01]  /*58b0*/  LDS R42, [R42.X4+0x2910] ;  /* 0x002910002a2a7984 */ /* 0x000ea20000004800 */
[----:B------:R-:W-:Y:S01]  /*58c0*/  BSSY B0, `(.L_x_242) ;  /* 0x0000005000007945 */ /* 0x000fe20003800000 */
[----:B------:R-:W-:-:S02]  /*58d0*/  IADD3 R85, R57, 0x300, RZ ;  /* 0x0000030039557810 */ /* 0x000fc40007ffe0ff */
[----:B------:R-:W-:Y:S01]  /*58e0*/  LEA.HI.SX32 R43, R43, R57, 0x1b ;  /* 0x000000392b2b7211 */ /* 0x000fe200078fdaff */
[----:B------:R-:W-:Y:S05]  /*58f0*/  @!P1 BRA `(.L_x_243) ;  /* 0x0000001000009947 */ /* 0x000fea0003800000 */
[----:B--2---:R2:W-:Y:S02]  /*5900*/  RED.E.ADD.F32.FTZ.RN.STRONG.GPU [R40.64+-0x1800], R42 ;  /* 0xffe8002a2800798e */ /* 0x0045e4000c10e798 */
.L_x_243:
[----:B------:R-:W-:Y:S05]  /*5910*/  BSYNC B0 ;  /* 0x0000000000007941 */ /* 0x000fea0003800000 */
.L_x_242:
[----:B------:R-:W3:Y:S01]  /*5920*/  LDS R43, [R43.X4+0x2b10] ;  /* 0x002b10002b2b7984 */ /* 0x000ee20000004800 */
[----:B------:R-:W-:Y:S01]  /*5930*/  BSSY B0, `(.L_x_244) ;  /* 0x0000005000007945 */ /* 0x000fe20003800000 */
[----:B--2---:R-:W-:Y:S02]  /*5940*/  IADD3 R42, R57, 0x380, RZ ;  /* 0x00000380392a7810 */ /* 0x004fe40007ffe0ff */
[----:B------:R-:W-:Y:S01]  /*5950*/  LEA.HI.SX32 R85, R85, R57, 0x1b ;  /* 0x0000003955557211 */ /* 0x000fe200078fdaff */
[----:B------:R-:W-:Y:S05]  /*5960*/  @!P2 BRA `(.L_x_245) ;  /* 0x000000100000a947 */ /* 0x000fea0003800000 */
[----:B---3--:R2:W-:Y:S02]  /*5970*/  RED.E.ADD.F32.FTZ.RN.STRONG.GPU [R40.64+-0x1600], R43 ;  /* 0xffea002b2800798e */ /* 0x0085e4000c10e798 */
.L_x_245:
[----:B------:R-:W-:Y:S05]  /*5980*/  BSYNC B0 ;  /* 0x0000000000007941 */ /* 0x000fea0003800000 */
.L_x_244:
[----:B------:R-:W4:Y:S01]  /*5990*/  LDS R85, [R85.X4+0x2d10] ;  /* 0x002d100055557984 */ /* 0x000f220000004800 */
[----:B------:R-:W-:Y:S01]  /*59a0*/  BSSY B0, `(.L_x_246) ;  /* 0x0000005000007945 */ /* 0x000fe20003800000 */
[----:B--23--:R-:W-:Y:S02]  /*59b0*/  IADD3 R43, R57, 0x400, RZ ;  /* 0x00000400392b7810 */ /* 0x00cfe40007ffe0ff */
[----:B------:R-:W-:Y:S01]  /*59c0*/  LEA.HI.SX32 R42, R42, R57, 0x1b ;  /* 0x000000392a2a7211 */ /* 0x000fe200078fdaff */
[----:B------:R-:W-:Y:S05]  /*59d0*/  @!P3 BRA `(.L_x_247) ;  /* 0x000000100000b947 */ /* 0x000fea0003800000 */
[----:B----4-:R2:W-:Y:S02]  /*59e0*/  RED.E.ADD.F32.FTZ.RN.STRONG.GPU [R40.64+-0x1400], R85 ;  /* 0xffec00552800798e */ /* 0x0105e4000c10e798 */
.L_x_247:
[----:B------:R-:W-:Y:S05]  /*59f0*/  BSYNC B0 ;  /* 0x0000000000007941 */ /* 0x000fea0003800000 */
.L_x_246:
[----:B--2-4-:R2:W3:Y:S01]  /*5a00*/  LDS R85, [R42.X4+0x2f10] ;  /* 0x002f10002a557984 */ /* 0x0144e20000004800 */
[----:B------:R-:W-:Y:S01]  /*5a10*/  BSSY B0, `(.L_x_248) ;  /* 0x0000004000007945 */ /* 0x000fe20003800000 */
[----:B------:R-:W-:Y:S01]  /*5a20*/  LEA.HI.SX32 R43, R43, R57, 0x1b ;  /* 0x000000392b2b7211 */ /* 0x000fe200078fdaff */
[----:B------:R-:W-:Y:S05]  /*5a30*/  @!P4 BRA `(.L_x_249) ;  /* 0x000000100000c947 */ /* 0x000fea0003800000 */
[----:B---3--:R3:W-:Y:S02]  /*5a40*/  RED.E.ADD.F32.FTZ.RN.STRONG.GPU [R40.64+-0x1200], R85 ;  /* 0xffee00552800798e */ /* 0x0087e4000c10e798 */
.L_x_249:
[----:B------:R-:W-:Y:S05]  /*5a50*/  BSYNC B0 ;  /* 0x0000000000007941 */ /* 0x000fea0003800000 */
.L_x_248:
[----:B------:R-:W4:Y:S01]  /*5a60*/  LDS R43, [R43.X4+0x3110] ;  /* 0x003110002b2b7984 */ /* 0x000f220000004800 */
[----:B------:R-:W-:Y:S01]  /*5a70*/  BSSY B0, `(.L_x_250) ;  /* 0x0000005000007945 */ /* 0x000fe20003800000 */
[----:B---3--:R-:W-:-:S02]  /*5a80*/  IADD3 R85, R57, 0x480, RZ ;  /* 0x0000048039557810 */ /* 0x008fc40007ffe0ff */
[----:B--2---:R-:W-:Y:S01]  /*5a90*/  IADD3 R42, R57, 0x500, RZ ;  /* 0x00000500392a7810 */ /* 0x004fe20007ffe0ff */
[----:B------:R-:W-:Y:S05]  /*5aa0*/  @!P5 BRA `(.L_x_251) ;  /* 0x000000100000d947 */ /* 0x000fea0003800000 */
[----:B----4-:R2:W-:Y:S02]  /*5ab0*/  RED.E.ADD.F32.FTZ.RN.STRONG.GPU [R40.64+-0x1000], R43 ;  /* 0xfff0002b2800798e */ /* 0x0105e4000c10e798 */
.L_x_251:
[----:B------:R-:W-:Y:S05]  /*5ac0*/  BSYNC B0 ;  /* 0x0000000000007941 */ /* 0x000fea0003800000 */
.L_x_250:
[-C--:B------:R-:W-:Y:S01]  /*5ad0*/  LEA.HI.SX32 R85, R85, R57.reuse, 0x1b ;  /* 0x0000003955557211 */ /* 0x080fe200078fdaff */
[----:B------:R-:W-:Y:S01]  /*5ae0*/  BSSY B0, `(.L_x_252) ;  /* 0x000000d000007945 */ /* 0x000fe20003800000 */
[----:B------:R-:W-:Y:S02]  /*5af0*/  ISETP.GE.AND P6, PT, R72, 0x481, PT ;  /* 0x000004814800780c */ /* 0x000fe40003fc6270 */
[----:B--2-4-:R-:W-:Y:S02]  /*5b00*/  IADD3 R43, R57, 0x580, RZ ;  /* 0x00000580392b7810 */ /* 0x014fe40007ffe0ff */
[----:B------:R-:W2:Y:S01]  /*5b10*/  LDS R85, [R85.X4+0x3310] ;  /* 0x0033100055557984 */ /* 0x000ea20000004800 */
[----:B------:R-:W-:Y:S02]  /*5b20*/  LEA.HI.SX32 R42, R42, R57, 0x1b ;  /* 0x000000392a2a7211 */ /* 0x000fe400078fdaff */
[----:B------:R-:W-:-:S02]  /*5b30*/  ISETP.GE.AND P0, PT, R72, 0x501, PT ;  /* 0x000005014800780c */ /* 0x000fc40003f06270 */
[C---:B------:R-:W-:Y:S02]  /*5b40*/  ISETP.GE.AND P1, PT, R72.reuse, 0x581, PT ;  /* 0x000005814800780c */ /* 0x040fe40003f26270 */
[C---:B------:R-:W-:Y:S02]  /*5b50*/  ISETP.GE.AND P2, PT, R72.reuse, 0x601, PT ;  /* 0x000006014800780c */ /* 0x040fe40003f46270 */
[C---:B------:R-:W-:Y:S02]  /*5b60*/  ISETP.GE.AND P3, PT, R72.reuse, 0x681, PT ;  /* 0x000006814800780c */ /* 0x040fe40003f66270 */
[C---:B------:R-:W-:Y:S02]  /*5b70*/  ISETP.GE.AND P4, PT, R72.reuse, 0x701, PT ;  /* 0x000007014800780c */ /* 0x040fe40003f86270 */
[----:B------:R-:W-:Y:S01]  /*5b80*/  ISETP.GE.AND P5, PT, R72, 0x781, PT ;  /* 0x000007814800780c */ /* 0x000fe20003fa6270 */
[----:B------:R-:W-:Y:S10]  /*5b90*/  @!P6 BRA `(.L_x_253) ;  /* 0x000000100000e947 */ /* 0x000ff40003800000 */
[----:B--2---:R2:W-:Y:S02]  /*5ba0*/  RED.E.ADD.F32.FTZ.RN.STRONG.GPU [R40.64+-0xe00], R85 ;  /* 0xfff200552800798e */ /* 0x0045e4000c10e798 */
.L_x_253:
[----:B------:R-:W-:Y:S05]  /*5bb0*/  BSYNC B0 ;  /* 0x0000000000007941 */ /* 0x000fea0003800000 */
.L_x_252:
[----:B--2---:R2:W3:Y:S01]  /*5bc0*/  LDS R85, [R42.X4+0x3510] ;  /* 0x003510002a557984 */ /* 0x0044e20000004800 */
[----:B------:R-:W-:Y:S01]  /*5bd0*/  BSSY B0, `(.L_x_254) ;  /* 0x0000005000007945 */ /* 0x000fe20003800000 */
[----:B------:R-:W-:-:S02]  /*5be0*/  IADD3 R72, R57, 0x600, RZ ;  /* 0x0000060039487810 */ /* 0x000fc40007ffe0ff */
[----:B------:R-:W-:Y:S01]  /*5bf0*/  LEA.HI.SX32 R43, R43, R57, 0x1b ;  /* 0x000000392b2b7211 */ /* 0x000fe200078fdaff */
[----:B------:R-:W-:Y:S05]  /*5c00*/  @!P0 BRA `(.L_x_255) ;  /* 0x0000001000008947 */ /* 0x000fea0003800000 */
[----:B---3--:R3:W-:Y:S02]  /*5c10*/  RED.E.ADD.F32.FTZ.RN.STRONG.GPU [R40.64+-0xc00], R85 ;  /* 0xfff400552800798e */ /* 0x0087e4000c10e798 */
.L_x_255:
[----:B------:R-:W-:Y:S05]  /*5c20*/  BSYNC B0 ;  /* 0x0000000000007941 */ /* 0x000fea0003800000 */
.L_x_254:
[----:B------:R-:W4:Y:S01]  /*5c30*/  LDS R43, [R43.X4+0x3710] ;  /* 0x003710002b2b7984 */ /* 0x000f220000004800 */
[----:B------:R-:W-:Y:S01]  /*5c40*/  BSSY B0, `(.L_x_256) ;  /* 0x0000005000007945 */ /* 0x000fe20003800000 */
[----:B--2---:R-:W-:Y:S02]  /*5c50*/  IADD3 R42, R57, 0x680, RZ ;  /* 0x00000680392a7810 */ /* 0x004fe40007ffe0ff */
[----:B------:R-:W-:Y:S01]  /*5c60*/  LEA.HI.SX32 R72, R72, R57, 0x1b ;  /* 0x0000003948487211 */ /* 0x000fe200078fdaff */
[----:B------:R-:W-:Y:S05]  /*5c70*/  @!P1 BRA `(.L_x_257) ;  /* 0x0000001000009947 */ /* 0x000fea0003800000 */
[----:B----4-:R2:W-:Y:S02]  /*5c80*/  RED.E.ADD.F32.FTZ.RN.STRONG.GPU [R40.64+-0xa00], R43 ;  /* 0xfff6002b2800798e */ /* 0x0105e4000c10e798 */
.L_x_257:
[----:B------:R-:W-:Y:S05]  /*5c90*/  BSYNC B0 ;  /* 0x0000000000007941 */ /* 0x000fea0003800000 */
.L_x_256:
[----:B--2-4-:R2:W4:Y:S01]  /*5ca0*/  LDS R43, [R72.X4+0x3910] ;  /* 0x00391000482b7984 */ /* 0x0145220000004800 */
[----:B------:R-:W-:Y:S01]  /*5cb0*/  BSSY B0, `(.L_x_258) ;  /* 0x0000005000007945 */ /* 0x000fe20003800000 */
[----:B0-----:R-:W-:Y:S02]  /*5cc0*/  IADD3 R86, R57, 0x700, RZ ;  /* 0x0000070039567810 */ /* 0x001fe40007ffe0ff */
[----:B------:R-:W-:Y:S01]  /*5cd0*/  LEA.HI.SX32 R42, R42, R57, 0x1b ;  /* 0x000000392a2a7211 */ /* 0x000fe200078fdaff */
[----:B------:R-:W-:Y:S05]  /*5ce0*/  @!P2 BRA `(.L_x_259) ;  /* 0x000000100000a947 */ /* 0x000fea0003800000 */
[----:B----4-:R0:W-:Y:S02]  /*5cf0*/  RED.E.ADD.F32.FTZ.RN.STRONG.GPU [R40.64+-0x800], R43 ;  /* 0xfff8002b2800798e */ /* 0x0101e4000c10e798 */
.L_x_259:
[----:B------:R-:W-:Y:S05]  /*5d00*/  BSYNC B0 ;  /* 0x0000000000007941 */ /* 0x000fea0003800000 */
.L_x_258:
[----:B0---4-:R0:W4:Y:S01]  /*5d10*/  LDS R43, [R42.X4+0x3b10] ;  /* 0x003b10002a2b7984 */ /* 0x0111220000004800 */
[----:B------:R-:W-:Y:S01]  /*5d20*/  BSSY B0, `(.L_x_260) ;  /* 0x0000005000007945 */ /* 0x000fe20003800000 */
[----:B--2---:R-:W-:-:S02]  /*5d30*/  IADD3 R72, R57, 0x780, RZ ;  /* 0x0000078039487810 */ /* 0x004fc40007ffe0ff */
[----:B------:R-:W-:Y:S01]  /*5d40*/  LEA.HI.SX32 R86, R86, R57, 0x1b ;  /* 0x0000003956567211 */ /* 0x000fe200078fdaff */
[----:B------:R-:W-:Y:S05]  /*5d50*/  @!P3 BRA `(.L_x_261) ;  /* 0x000000100000b947 */ /* 0x000fea0003800000 */
[----:B----4-:R2:W-:Y:S02]  /*5d60*/  RED.E.ADD.F32.FTZ.RN.STRONG.GPU [R40.64+-0x600], R43 ;  /* 0xfffa002b2800798e */ /* 0x0105e4000c10e798 */
.L_x_261:
[----:B------:R-:W-:Y:S05]  /*5d70*/  BSYNC B0 ;  /* 0x0000000000007941 */ /* 0x000fea0003800000 */
.L_x_260:
[----:B--2-4-:R2:W4:Y:S01]  /*5d80*/  LDS R43, [R86.X4+0x3d10] ;  /* 0x003d1000562b7984 */ /* 0x0145220000004800 */
[----:B------:R-:W-:Y:S01]  /*5d90*/  BSSY B0, `(.L_x_262) ;  /* 0x0000004000007945 */ /* 0x000fe20003800000 */
[----:B------:R-:W-:Y:S01]  /*5da0*/  LEA.HI.SX32 R72, R72, R57, 0x1b ;  /* 0x0000003948487211 */ /* 0x000fe200078fdaff */
[----:B------:R-:W-:Y:S05]  /*5db0*/  @!P4 BRA `(.L_x_263) ;  /* 0x000000100000c947 */ /* 0x000fea0003800000 */
[----:B----4-:R4:W-:Y:S02]  /*5dc0*/  RED.E.ADD.F32.FTZ.RN.STRONG.GPU [R40.64+-0x400], R43 ;  /* 0xfffc002b2800798e */ /* 0x0109e4000c10e798 */
.L_x_263:
[----:B------:R-:W-:Y:S05]  /*5dd0*/  BSYNC B0 ;  /* 0x0000000000007941 */ /* 0x000fea0003800000 */
.L_x_262:
[----:B----4-:R4:W0:Y:S01]  /*5de0*/  LDS R43, [R72.X4+0x3f10] ;  /* 0x003f1000482b7984 */ /* 0x0108220000004800 */
[----:B------:R-:W-:Y:S01]  /*5df0*/  BSSY B0, `(.L_x_264) ;  /* 0x0000003000007945 */ /* 0x000fe20003800000 */
[----:B------:R-:W-:Y:S05]  /*5e00*/  @!P5 BRA `(.L_x_265) ;  /* 0x000000100000d947 */ /* 0x000fea0003800000 */
[----:B0-----:R0:W-:Y:S02]  /*5e10*/  RED.E.ADD.F32.FTZ.RN.STRONG.GPU [R40.64+-0x200], R43 ;  /* 0xfffe002b2800798e */ /* 0x0011e4000c10e798 */
.L_x_265:
[----:B------:R-:W-:Y:S05]  /*5e20*/  BSYNC B0 ;  /* 0x0000000000007941 */ /* 0x000fea0003800000 */
.L_x_264:
[----:B---3--:R-:W3:Y:S04]  /*5e30*/  LDL R85, [R1+0x38] ;  /* 0x0000380001557983 */ /* 0x008ee80000100800 */
[----:B0-----:R-:W5:Y:S04]  /*5e40*/  LDL R43, [R1+0x30] ;  /* 0x00003000012b7983 */ /* 0x001f680000100800 */
[----:B-12---:R-:W2:Y:S04]  /*5e50*/  LDL R90, [R1+0x2c] ;  /* 0x00002c00015a7983 */ /* 0x006ea80000100800 */
[----:B----4-:R-:W4:Y:S04]  /*5e60*/  LDL R88, [R1+0x34] ;  /* 0x0000340001587983 */ /* 0x010f280000100800 */
[----:B------:R-:W4:Y:S04]  /*5e70*/  LDL R72, [R1+0x3c] ;  /* 0x00003c0001487983 */ /* 0x000f280000100800 */
[----:B------:R-:W4:Y:S04]  /*5e80*/  LDL R42, [R1+0x40] ;  /* 0x00004000012a7983 */ /* 0x000f280000100800 */
[----:B------:R-:W0:Y:S04]  /*5e90*/  S2R R86, SR_LANEID ;  /* 0x0000000000567919 */ /* 0x000e280000000000 */
[----:B------:R-:W1:Y:S04]  /*5ea0*/  SHFL.DOWN PT, R41, R60, 0x1, 0x1f ;  /* 0x08201f003c297f89 */ /* 0x000e6800000e0000 */
[----:B------:R-:W1:Y:S01]  /*5eb0*/  SHFL.DOWN PT, R40, R61, 0x1, 0x1f ;  /* 0x08201f003d287f89 */ /* 0x000e6200000e0000 */
[----:B0-----:R-:W-:-:S13]  /*5ec0*/  ISETP.GT.AND P0, PT, R86, 0x1e, PT ;  /* 0x0000001e5600780c */ /* 0x001fda0003f04270 */
[----:B-1----:R-:W-:Y:S02]  /*5ed0*/  @!P0 FADD.FTZ R60, R60, R41 ;  /* 0x000000293c3c8221 */ /* 0x002fe40000010000 */
[----:B------:R-:W-:-:S03]  /*5ee0*/  @!P0 FADD.FTZ R61, R61, R40 ;  /* 0x000000283d3d8221 */ /* 0x000fc60000010000 */
[----:B------:R-:W0:Y:S04]  /*5ef0*/  SHFL.DOWN PT, R41, R60, 0x2, 0x1f ;  /* 0x08401f003c297f89 */ /* 0x000e2800000e0000 */
[----:B------:R-:W1:Y:S01]  /*5f00*/  SHFL.DOWN PT, R40, R61, 0x2, 0x1f ;  /* 0x08401f003d287f89 */ /* 0x000e6200000e0000 */
[----:B------:R-:W-:-:S13]  /*5f10*/  ISETP.GT.AND P0, PT, R86, 0x1d, PT ;  /* 0x0000001d5600780c */ /* 0x000fda0003f04270 */
[----:B0-----:R-:W-:Y:S02]  /*5f20*/  @!P0 FADD.FTZ R60, R60, R41 ;  /* 0x000000293c3c8221 */ /* 0x001fe40000010000 */
[----:B-1----:R-:W-:-:S03]  /*5f30*/  @!P0 FADD.FTZ R61, R61, R40 ;  /* 0x000000283d3d8221 */ /* 0x002fc60000010000 */
        /* <DEDUP_REMOVED lines=12> */
[C---:B------:R-:W-:Y:S02]  /*6000*/  ISETP.GT.AND P0, PT, R86.reuse, 0xf, PT ;  /* 0x0000000f5600780c */ /* 0x040fe40003f04270 */
[----:B------:R-:W-:Y:S02]  /*6010*/  ISETP.NE.AND P1, PT, R86, RZ, PT ;  /* 0x000000ff5600720c */ /* 0x000fe40003f25270 */
[----:B------:R-:W-:Y:S02]  /*6020*/  SHF.R.S32.HI R86, RZ, 0x1f, R57 ;  /* 0x0000001fff567819 */ /* 0x000fe40000011439 */
[----:B------:R-:W-:-:S02]  /*6030*/  ISETP.NE.AND P2, PT, R57, RZ, PT ;  /* 0x000000ff3900720c */ /* 0x000fc40003f45270 */
[----:B------:R-:W-:Y:S01]  /*6040*/  LEA.HI R86, R86, R57, RZ, 0x5 ;  /* 0x0000003956567211 */ /* 0x000fe200078f28ff */
[----:B------:R-:W-:Y:S02]  /*6050*/  FMUL.FTZ R81, R81, R80 ;  /* 0x0000005051517220 */ /* 0x000fe40000410000 */
[----:B------:R-:W-:Y:S01]  /*6060*/  FMUL.FTZ R82, R82, R63 ;  /* 0x0000003f52527220 */ /* 0x000fe20000410000 */
[----:B------:R-:W-:Y:S01]  /*6070*/  SHF.R.S32.HI R86, RZ, 0x5, R86 ;  /* 0x00000005ff567819 */ /* 0x000fe20000011456 */
[----:B------:R-:W-:Y:S02]  /*6080*/  FFMA.FTZ R107, R50, R107, R78 ;  /* 0x0000006b326b7223 */ /* 0x000fe4000001004e */
[----:B0-----:R-:W-:Y:S02]  /*6090*/  @!P0 FADD.FTZ R60, R60, R41 ;  /* 0x000000293c3c8221 */ /* 0x001fe40000010000 */
[----:B------:R-:W-:Y:S02]  /*60a0*/  FFMA.FTZ R41, R53, R66, R76 ;  /* 0x0000004235297223 */ /* 0x000fe4000001004c */
[----:B-1----:R-:W-:-:S02]  /*60b0*/  @!P0 FADD.FTZ R61, R61, R40 ;  /* 0x000000283d3d8221 */ /* 0x002fc40000010000 */
[----:B------:R-:W-:Y:S01]  /*60c0*/  FADD.FTZ R114, R41, R114 ;  /* 0x0000007229727221 */ /* 0x000fe20000010000 */
[----:B------:R-:W-:Y:S01]  /*60d0*/  BSSY B0, `(.L_x_266) ;  /* 0x000002f000007945 */ /* 0x000fe20003800000 */
[----:B------:R-:W-:Y:S01]  /*60e0*/  FFMA.FTZ R83, R51, R62, R83 ;  /* 0x0000003e33537223 */ /* 0x000fe20000010053 */
[----:B------:R0:W-:Y:S01]  /*60f0*/  @!P1 STS.64 [R86.X8+0x4218], R60 ;  /* 0x0042183c56009388 */ /* 0x0001e20000008a00 */
[----:B------:R-:W-:Y:S02]  /*6100*/  FFMA.FTZ R41, R54, R68, R96 ;  /* 0x0000004436297223 */ /* 0x000fe40000010060 */
[----:B------:R-:W-:Y:S02]  /*6110*/  FFMA.FTZ R81, R55, R70, R81 ;  /* 0x0000004637517223 */ /* 0x000fe40000010051 */
        /* <DEDUP_REMOVED lines=8> */
[----:B---3--:R-:W-:Y:S02]  /*61a0*/  FFMA.FTZ R40, R85, R67, R77 ;  /* 0x0000004355287223 */ /* 0x008fe4000001004d */
[----:B-----5:R-:W-:Y:S02]  /*61b0*/  FFMA.FTZ R84, R43, R104, R84 ;  /* 0x000000682b547223 */ /* 0x020fe40000010054 */
[----:B------:R-:W-:Y:S02]  /*61c0*/  FADD.FTZ R113, R40, R113 ;  /* 0x0000007128717221 */ /* 0x000fe40000010000 */
[----:B--2---:R-:W-:Y:S02]  /*61d0*/  FFMA.FTZ R106, R90, R106, R79 ;  /* 0x0000006a5a6a7223 */ /* 0x004fe4000001004f */
[----:B------:R-:W-:Y:S02]  /*61e0*/  FFMA.FTZ R43, R52, R64, R74 ;  /* 0x00000040342b7223 */ /* 0x000fe4000001004a */
[----:B----4-:R-:W-:-:S02]  /*61f0*/  FFMA.FTZ R102, R88, R102, R75 ;  /* 0x0000006658667223 */ /* 0x010fc4000001004b */
[----:B------:R-:W-:Y:S02]  /*6200*/  FFMA.FTZ R40, R72, R69, R95 ;  /* 0x0000004548287223 */ /* 0x000fe4000001005f */
[----:B------:R-:W-:Y:S02]  /*6210*/  FFMA.FTZ R82, R42, R71, R82 ;  /* 0x000000472a527223 */ /* 0x000fe40000010052 */
[----:B------:R-:W-:Y:S02]  /*6220*/  FADD.FTZ R119, R106, R119 ;  /* 0x000000776a777221 */ /* 0x000fe40000010000 */
[----:B------:R-:W-:Y:S02]  /*6230*/  FADD.FTZ R117, R84, R117 ;  /* 0x0000007554757221 */ /* 0x000fe40000010000 */
[----:B------:R-:W-:Y:S02]  /*6240*/  FADD.FTZ R116, R43, R116 ;  /* 0x000000742b747221 */ /* 0x000fe40000010000 */
[----:B------:R-:W-:-:S02]  /*6250*/  FADD.FTZ R115, R102, R115 ;  /* 0x0000007366737221 */ /* 0x000fc40000010000 */
        /* <DEDUP_REMOVED lines=22> */
.L_x_267:
[----:B0-----:R-:W-:Y:S05]  /*63c0*/  BSYNC B0 ;  /* 0x0000000000007941 */ /* 0x001fea0003800000 */
.L_x_266:
[----:B------:R-:W-:Y:S02]  /*63d0*/  UIADD3 UR7, UR7, 0x1, URZ ;  /* 0x0000000107077890 */ /* 0x000fe4000fffe03f */
[----:B------:R-:W-:Y:S02]  /*63e0*/  ULDC UR20, c[0x0][0x16c] ;  /* 0x00005b0000147ab9 */ /* 0x000fe40000000800 */
[----:B------:R-:W-:Y:S02]  /*63f0*/  UISETP.GE.AND UP0, UPT, UR7, UR20, UPT ;  /* 0x000000140700728c */ /* 0x000fe4000bf06270 */
[----:B------:R-:W-:-:S04]  /*6400*/  UIADD3 UR8, UP1, UR8, 0x1, URZ ;  /* 0x0000000108087890 */ /* 0x000fc8000ff3e03f */
[----:B------:R-:W-:Y:S01]  /*6410*/  PLOP3.LUT P0, PT, PT, PT, UP0, 0x80, 0x0 ;  /* 0x000000000000781c */ /* 0x000fe20003f0f008 */
[----:B------:R-:W-:-:S12]  /*6420*/  UIADD3.X UR9, URZ, UR9, URZ, UP1, !UPT ;  /* 0x000000093f097290 */ /* 0x000fd80008ffe43f */
[----:B------:R-:W-:Y:S01]  /*6430*/  @P0 CALL.REL.NOINC `(.L_x_220) ;  /* 0x0000001000000944 */ /* 0x000fe20003c00000 */
[----:B------:R-:W-:Y:S05]  /*6440*/  BRA `(.L_x_268) ;  /* 0xffffbfb000007947 */ /* 0x000fea000383ffff */
.L_x_220:
[----:B------:R-:W2:Y:S04]  /*6450*/  LDL R61, [R1+0x4] ;  /* 0x00000400013d7983 */ /* 0x000ea80000100800 */
[----:B------:R-:W3:Y:S01]  /*6460*/  LDL R60, [R1] ;  /* 0x00000000013c7983 */ /* 0x000ee20000100800 */
[----:B------:R-:W-:Y:S01]  /*6470*/  ULDC UR41, c[0x0][0x168] ;  /* 0x00005a0000297ab9 */ /* 0x000fe20000000800 */
[----:B------:R-:W-:Y:S01]  /*6480*/  ISETP.NE.AND P0, PT, R57, RZ, PT ;  /* 0x000000ff3900720c */ /* 0x000fe20003f05270 */
[----:B------:R-:W-:Y:S01]  /*6490*/  UIADD3 UR41, -UR39, UR41, URZ ;  /* 0x0000002927297290 */ /* 0x000fe2000fffe13f */
[----:B------:R-:W-:Y:S01]  /*64a0*/  BAR.SYNC.DEFER_BLOCKING 0x0 ;  /* 0x0000000000007b1d */ /* 0x000fe20000010000 */
[----:B------:R-:W-:Y:S01]  /*64b0*/  IADD3 R2, P2, R58, UR39, RZ ;  /* 0x000000273a027c10 */ /* 0x000fe2000ff5e0ff */
[----:B------:R-:W-:Y:S01]  /*64c0*/  IMAD.U32 R0, RZ, RZ, UR39 ;  /* 0x00000027ff007e24 */ /* 0x000fe2000f8e00ff */
[----:B------:R-:W-:-:S02]  /*64d0*/  SHF.R.S32.HI R47, RZ, 0x1f, R58 ;  /* 0x0000001fff2f7819 */ /* 0x000fc4000001143a */
[----:B------:R-:W-:Y:S01]  /*64e0*/  MOV R49, UR41 ;  /* 0x0000002900317c02 */ /* 0x000fe20008000f00 */
[----:B------:R-:W-:Y:S01]  /*64f0*/  ULDC.64 UR20, c[0x0][0x2d8] ;  /* 0x0000b60000147ab9 */ /* 0x000fe20000000a00 */
[----:B------:R-:W-:Y:S01]  /*6500*/  BSSY B0, `(.L_x_269) ;  /* 0x000003d000007945 */ /* 0x000fe20003800000 */
[----:B------:R-:W-:Y:S01]  /*6510*/  UIMAD UR7, UR34, UR20, URZ ;  /* 0x00000014220772a4 */ /* 0x000fe2000f8e023f */
[----:B------:R-:W-:Y:S01]  /*6520*/  LEA.HI.X.SX32 R3, R0, R47, 0x1, P2 ;  /* 0x0000002f00037211 */ /* 0x000fe200010f0eff */
[----:B------:R-:W-:Y:S02]  /*6530*/  ULDC.64 UR22, c[0x0][0x2f8] ;  /* 0x0000be0000167ab9 */ /* 0x000fe40000000a00 */
[----:B------:R-:W-:Y:S02]  /*6540*/  UIMAD UR38, UR34, UR22, URZ ;  /* 0x00000016222672a4 */ /* 0x000fe4000f8e023f */
[----:B------:R-:W-:Y:S02]  /*6550*/  UIMAD.WIDE.U32 UR8, UR35, UR20, URZ ;  /* 0x00000014230872a5 */ /* 0x000fe4000f8e003f */
[----:B------:R-:W-:-:S02]  /*6560*/  UIMAD UR40, UR35, UR21, UR7 ;  /* 0x00000015232872a4 */ /* 0x000fc4000f8e0207 */
        /* <DEDUP_REMOVED lines=54> */
.L_x_270:
[----:B------:R-:W-:Y:S05]  /*68d0*/  BSYNC B0 ;  /* 0x0000000000007941 */ /* 0x000fea0003800000 */
.L_x_269:
        /* <DEDUP_REMOVED lines=15> */
[----:B------:R-:W1:Y:S01]  /*69d0*/  S2R R12, SR_LANEID ;  /* 0x00000000000c7919 */ /* 0x000e620000000000 */
[----:B------:R-:W-:Y:S01]  /*69e0*/  ISETP.GE.AND P3, PT, R0, R45, PT ;  /* 0x0000002d0000720c */ /* 0x000fe20003f66270 */
[----:B------:R-:W-:Y:S01]  /*69f0*/  UIADD3.X UR8, UR23, UR40, UR9, UP0, !UPT ;  /* 0x0000002817087290 */ /* 0x000fe200087fe409 */
[----:B0-----:R-:W-:Y:S01]  /*6a00*/  MOV R6, UR22 ;  /* 0x0000001600067c02 */ /* 0x001fe20008000f00 */
[----:B------:R-:W-:Y:S01]  /*6a10*/  UIADD3 UR22, UR21, UR39, URZ ;  /* 0x0000002715167290 */ /* 0x000fe2000fffe03f */
[----:B------:R-:W-:Y:S01]  /*6a20*/  LOP3.LUT R32, R58, 0x80, RZ, 0xfc, !PT ;  /* 0x000000803a207812 */ /* 0x000fe200078efcff */
[----:B------:R-:W-:Y:S01]  /*6a30*/  BSSY B0, `(.L_x_271) ;  /* 0x0000090000007945 */ /* 0x000fe20003800000 */
[----:B------:R-:W-:-:S02]  /*6a40*/  LEA R4, P4, R6, R4, 0x2 ;  /* 0x0000000406047211 */ /* 0x000fc400078810ff */
[----:B------:R-:W-:Y:S02]  /*6a50*/  MOV R7, UR8 ;  /* 0x0000000800077c02 */ /* 0x000fe40008000f00 */
[----:B------:R-:W-:Y:S02]  /*6a60*/  LOP3.LUT R34, R58, 0xa0, RZ, 0xfc, !PT ;  /* 0x000000a03a227812 */ /* 0x000fe400078efcff */
        /* <DEDUP_REMOVED lines=9> */
[----:B------:R0:W-:Y:S01]  /*6b00*/  @!P3 STG.E [R4.64+-0x1e80], R19 ;  /* 0xffe180130400b986 */ /* 0x0001e2000c101918 */
[-C--:B------:R-:W-:Y:S02]  /*6b10*/  ISETP.GE.AND P3, PT, R36, R45.reuse, PT ;  /* 0x0000002d2400720c */ /* 0x080fe40003f66270 */
[-C--:B------:R-:W-:Y:S02]  /*6b20*/  ISETP.GE.AND P4, PT, R38, R45.reuse, PT ;  /* 0x0000002d2600720c */ /* 0x080fe40003f86270 */
[----:B------:R-:W-:-:S02]  /*6b30*/  ISETP.GE.AND P5, PT, R40, R45, PT ;  /* 0x0000002d2800720c */ /* 0x000fc40003fa6270 */
[----:B------:R-:W-:Y:S02]  /*6b40*/  ISETP.GE.AND P6, PT, R42, R45, PT ;  /* 0x0000002d2a00720c */ /* 0x000fe40003fc6270 */
[C---:B------:R-:W-:Y:S01]  /*6b50*/  LOP3.LUT R44, R58.reuse, 0x140, RZ, 0xfc, !PT ;  /* 0x000001403a2c7812 */ /* 0x040fe200078efcff */
[----:B------:R3:W-:Y:S01]  /*6b60*/  @!P1 STG.E [R4.64+-0x1e00], R21 ;  /* 0xffe2001504009986 */ /* 0x0007e2000c101918 */
        /* <DEDUP_REMOVED lines=16> */
[----:B------:R-:W-:Y:S01]  /*6c70*/  LOP3.LUT R73, R73, 0xfffffe00, RZ, 0xc0, !PT ;  /* 0xfffffe0049497812 */ /* 0x000fe200078ec0ff */
[----:B------:R-:W-:Y:S03]  /*6c80*/  @!P1 STG.E [R4.64+-0x1b00], R33 ;  /* 0xffe5002104009986 */ /* 0x000fe6000c101918 */
[----:B-1----:R-:W-:Y:S01]  /*6c90*/  LEA R73, R12, R73, 0x4 ;  /* 0x000000490c497211 */ /* 0x002fe200078e20ff */
[----:B------:R-:W-:Y:S03]  /*6ca0*/  @!P2 STG.E [R4.64+-0x1a80], R35 ;  /* 0xffe580230400a986 */ /* 0x000fe6000c101918 */
[C---:B------:R-:W-:Y:S01]  /*6cb0*/  IADD3 R6, R73.reuse, 0x1, RZ ;  /* 0x0000000149067810 */ /* 0x040fe20007ffe0ff */
[----:B------:R-:W-:Y:S01]  /*6cc0*/  @!P3 STG.E [R4.64+-0x1a00], R37 ;  /* 0xffe600250400b986 */ /* 0x000fe2000c101918 */
[----:B------:R-:W-:-:S02]  /*6cd0*/  IADD3 R12, R73, 0x3, RZ ;  /* 0x00000003490c7810 */ /* 0x000fc40007ffe0ff */
[C---:B------:R-:W-:Y:S01]  /*6ce0*/  IADD3 R14, R73.reuse, 0x4, RZ ;  /* 0x00000004490e7810 */ /* 0x040fe20007ffe0ff */
[----:B------:R-:W-:Y:S01]  /*6cf0*/  @!P4 STG.E [R4.64+-0x1980], R39 ;  /* 0xffe680270400c986 */ /* 0x000fe2000c101918 */
[C---:B------:R-:W-:Y:S02]  /*6d00*/  IADD3 R16, R73.reuse, 0x5, RZ ;  /* 0x0000000549107810 */ /* 0x040fe40007ffe0ff */
[-C--:B------:R-:W-:Y:S01]  /*6d10*/  LEA.HI.SX32 R13, R6, R73.reuse, 0x1b ;  /* 0x00000049060d7211 */ /* 0x080fe200078fdaff */
[----:B------:R-:W-:Y:S01]  /*6d20*/  @!P5 STG.E [R4.64+-0x1900], R41 ;  /* 0xffe700290400d986 */ /* 0x000fe2000c101918 */
[C---:B------:R-:W-:Y:S02]  /*6d30*/  IADD3 R18, R73.reuse, 0x6, RZ ;  /* 0x0000000649127810 */ /* 0x040fe40007ffe0ff */
[----:B0-----:R-:W-:Y:S01]  /*6d40*/  IADD3 R19, R73, 0x7, RZ ;  /* 0x0000000749137810 */ /* 0x001fe20007ffe0ff */
[----:B------:R-:W-:Y:S01]  /*6d50*/  @!P6 STG.E [R4.64+-0x1880], R43 ;  /* 0xffe7802b0400e986 */ /* 0x000fe2000c101918 */
[----:B------:R-:W-:-:S02]  /*6d60*/  LEA.HI.SX32 R15, R12, R73, 0x1b ;  /* 0x000000490c0f7211 */ /* 0x000fc400078fdaff */
[C---:B------:R-:W-:Y:S01]  /*6d70*/  IADD3 R20, R73.reuse, 0x8, RZ ;  /* 0x0000000849147810 */ /* 0x040fe20007ffe0ff */
[----:B------:R-:W-:Y:S01]  /*6d80*/  BAR.SYNC.DEFER_BLOCKING 0x0 ;  /* 0x0000000000007b1d */ /* 0x000fe20000010000 */
[-C--:B------:R-:W-:Y:S02]  /*6d90*/  LEA.HI.SX32 R14, R14, R73.reuse, 0x1b ;  /* 0x000000490e0e7211 */ /* 0x080fe400078fdaff */
[C---:B---3--:R-:W-:Y:S02]  /*6da0*/  IADD3 R21, R73.reuse, 0x9, RZ ;  /* 0x0000000949157810 */ /* 0x048fe40007ffe0ff */
[-C--:B------:R-:W-:Y:S02]  /*6db0*/  LEA.HI.SX32 R17, R16, R73.reuse, 0x1b ;  /* 0x0000004910117211 */ /* 0x080fe400078fdaff */
[----:B------:R-:W-:Y:S02]  /*6dc0*/  IADD3 R22, R73, 0xa, RZ ;  /* 0x0000000a49167810 */ /* 0x000fe40007ffe0ff */
[----:B------:R-:W-:-:S02]  /*6dd0*/  LEA.HI.SX32 R18, R18, R73, 0x1b ;  /* 0x0000004912127211 */ /* 0x000fc400078fdaff */
[----:B----4-:R-:W-:Y:S02]  /*6de0*/  IADD3 R23, R73, 0xb, RZ ;  /* 0x0000000b49177810 */ /* 0x010fe40007ffe0ff */
[-C--:B------:R-:W-:Y:S02]  /*6df0*/  LEA.HI.SX32 R19, R19, R73.reuse, 0x1b ;  /* 0x0000004913137211 */ /* 0x080fe400078fdaff */
[C---:B------:R-:W-:Y:S02]  /*6e00*/  IADD3 R24, R73.reuse, 0xc, RZ ;  /* 0x0000000c49187810 */ /* 0x040fe40007ffe0ff */
[-C--:B------:R-:W-:Y:S02]  /*6e10*/  LEA.HI.SX32 R20, R20, R73.reuse, 0x1b ;  /* 0x0000004914147211 */ /* 0x080fe400078fdaff */
[----:B-----5:R-:W-:Y:S02]  /*6e20*/  IADD3 R25, R73, 0xd, RZ ;  /* 0x0000000d49197810 */ /* 0x020fe40007ffe0ff */
[----:B------:R-:W-:-:S02]  /*6e30*/  LEA.HI.SX32 R21, R21, R73, 0x1b ;  /* 0x0000004915157211 */ /* 0x000fc400078fdaff */
[C---:B------:R-:W-:Y:S01]  /*6e40*/  IADD3 R26, R73.reuse, 0xe, RZ ;  /* 0x0000000e491a7810 */ /* 0x040fe20007ffe0ff */
[----:B------:R-:W-:Y:S01]  /*6e50*/  STS [R56.X4], R9 ;  /* 0x0000000938007388 */ /* 0x000fe20000004800 */
[-C--:B------:R-:W-:Y:S02]  /*6e60*/  LEA.HI.SX32 R22, R22, R73.reuse, 0x1b ;  /* 0x0000004916167211 */ /* 0x080fe400078fdaff */
[----:B------:R-:W-:Y:S01]  /*6e70*/  IADD3 R27, R73, 0xf, RZ ;  /* 0x0000000f491b7810 */ /* 0x000fe20007ffe0ff */
        /* <DEDUP_REMOVED lines=14> */
[----:B------:R-:W-:Y:S01]  /*6f60*/  FADD.FTZ R7, R6, R113 ;  /* 0x0000007106077221 */ /* 0x000fe20000010000 */
[----:B------:R-:W-:Y:S01]  /*6f70*/  IADD3 R6, P1, R58, -0x7e0, RZ ;  /* 0xfffff8203a067810 */ /* 0x000fe20007f3e0ff */
[----:B------:R-:W-:Y:S04]  /*6f80*/  STS [R14.X4+0x10], R113 ;  /* 0x000010710e007388 */ /* 0x000fe80000004800 */
[----:B------:R0:W-:Y:S04]  /*6f90*/  STS [R17.X4+0x14], R114 ;  /* 0x0000147211007388 */ /* 0x0001e80000004800 */
[----:B------:R1:W-:Y:S04]  /*6fa0*/  STS [R18.X4+0x18], R115 ;  /* 0x0000187312007388 */ /* 0x0003e80000004800 */
[----:B------:R2:W-:Y:S01]  /*6fb0*/  STS [R19.X4+0x1c], R116 ;  /* 0x00001c7413007388 */ /* 0x0005e20000004800 */
[----:B0-----:R-:W-:Y:S01]  /*6fc0*/  FADD.FTZ R114, R7, R114 ;  /* 0x0000007207727221 */ /* 0x001fe20000010000 */
[----:B------:R-:W-:-:S02]  /*6fd0*/  IADD3.X R7, R47, -0x1, RZ, P1, !PT ;  /* 0xffffffff2f077810 */ /* 0x000fc40000ffe4ff */
        /* <DEDUP_REMOVED lines=14> */
[----:B------:R-:W-:Y:S01]  /*70c0*/  STS [R27.X4+0x3c], R124 ;  /* 0x00003c7c1b007388 */ /* 0x000fe20000004800 */
[----:B------:R-:W-:-:S06]  /*70d0*/  NOP ;  /* 0x0000000000007918 */ /* 0x000fcc0000000000 */
[----:B------:R-:W-:Y:S01]  /*70e0*/  LDS R9, [R61.X4] ;  /* 0x000000003d097984 */ /* 0x000fe20000004800 */
[----:B--2---:R-:W-:-:S03]  /*70f0*/  FADD.FTZ R122, R121, R122 ;  /* 0x0000007a797a7221 */ /* 0x004fc60000010000 */
[----:B------:R-:W-:Y:S01]  /*7100*/  LDS R11, [R60.X4+0x80] ;  /* 0x000080003c0b7984 */ /* 0x000fe20000004800 */
[----:B0-----:R-:W-:-:S03]  /*7110*/  FADD.FTZ R123, R122, R123 ;  /* 0x0000007b7a7b7221 */ /* 0x001fc60000010000 */
        /* <DEDUP_REMOVED lines=33> */
.L_x_272:
[----:B------:R-:W-:Y:S05]  /*7330*/  BSYNC B0 ;  /* 0x0000000000007941 */ /* 0x000fea0003800000 */
.L_x_271:
[----:B------:R-:W-:Y:S01]  /*7340*/  ULDC.64 UR8, c[0x0][0x300] ;  /* 0x0000c00000087ab9 */ /* 0x000fe20000000a00 */
[----:B------:R-:W-:Y:S01]  /*7350*/  LEA R2, P0, R6, c[0x0][0x340], 0x2 ;  /* 0x0000d00006027a11 */ /* 0x000fe200078010ff */
        /* <DEDUP_REMOVED lines=20> */
[----:B------:R-:W-:-:S02]  /*74a0*/  UIADD3 UR31, UP4, UR31, -0x2000, URZ ;  /* 0xffffe0001f1f7890 */ /* 0x000fc4000ff9e03f */
[----:B------:R-:W-:Y:S01]  /*74b0*/  UIADD3 UR6, UR6, 0x1, URZ ;  /* 0x0000000106067890 */ /* 0x000fe2000fffe03f */
[----:B------:R-:W-:Y:S01]  /*74c0*/  LEA.HI.X R3, R4, R3, R5, 0x2, P0 ;  /* 0x0000000304037211 */ /* 0x000fe200000f1405 */
[----:B------:R-:W-:Y:S01]  /*74d0*/  UIADD3.X UR26, UR26, -0x1, URZ, UP1, !UPT ;  /* 0xffffffff1a1a7890 */ /* 0x000fe20008ffe43f */
[-C--:B------:R-:W-:Y:S01]  /*74e0*/  ISETP.GE.AND P0, PT, R34, R25.reuse, PT ;  /* 0x000000192200720c */ /* 0x080fe20003f06270 */
[----:B------:R-:W-:Y:S02]  /*74f0*/  UIADD3.X UR32, UR32, -0x1, URZ, UP2, !UPT ;  /* 0xffffffff20207890 */ /* 0x000fe400097fe43f */
[----:B------:R0:W-:Y:S01]  /*7500*/  @!P3 STG.E [R2.64], R11 ;  /* 0x0000000b0200b986 */ /* 0x0001e2000c101918 */
[-C--:B------:R-:W-:Y:S01]  /*7510*/  ISETP.GE.AND P3, PT, R40, R25.reuse, PT ;  /* 0x000000192800720c */ /* 0x080fe20003f66270 */
[----:B------:R-:W-:Y:S02]  /*7520*/  UIADD3.X UR28, UR28, -0x1, URZ, UP3, !UPT ;  /* 0xffffffff1c1c7890 */ /* 0x000fe40009ffe43f */
[----:B------:R0:W-:Y:S01]  /*7530*/  @!P4 STG.E [R2.64+0x80], R165 ;  /* 0x000080a50200c986 */ /* 0x0001e2000c101918 */
[----:B------:R-:W-:Y:S01]  /*7540*/  ISETP.GE.AND P4, PT, R42, R25, PT ;  /* 0x000000192a00720c */ /* 0x000fe20003f86270 */
[----:B------:R-:W-:-:S02]  /*7550*/  UIADD3.X UR30, UR30, -0x1, URZ, UP4, !UPT ;  /* 0xffffffff1e1e7890 */ /* 0x000fc4000a7fe43f */
        /* <DEDUP_REMOVED lines=22> */
.L_x_218:
[----:B------:R-:W-:Y:S02]  /*76c0*/  ISETP.NE.U32.AND P0, PT, RZ, c[0x0][0x328], PT ;  /* 0x0000ca00ff007a0c */ /* 0x000fe40003f05070 */
[----:B------:R-:W-:Y:S02]  /*76d0*/  ISETP.NE.U32.AND P2, PT, RZ, c[0x0][0x348], PT ;  /* 0x0000d200ff007a0c */ /* 0x000fe40003f45070 */
[----:B------:R-:W-:Y:S02]  /*76e0*/  ISETP.NE.AND.EX P1, PT, RZ, c[0x0][0x32c], PT, P0 ;  /* 0x0000cb00ff007a0c */ /* 0x000fe40003f25300 */
[----:B------:R-:W-:-:S11]  /*76f0*/  ISETP.NE.AND.EX P0, PT, RZ, c[0x0][0x34c], PT, P2 ;  /* 0x0000d300ff007a0c */ /* 0x000fd60003f05320 */
[----:B------:R-:W-:Y:S05]  /*7700*/  @!P1 BRA `(.L_x_274) ;  /* 0x000001f000009947 */ /* 0x000fea0003800000 */
[----:B------:R-:W3:Y:S01]  /*7710*/  LDL.LU R2, [R1+0x68] ;  /* 0x0000680001027983 */ /* 0x000ee20000300800 */
[----:B------:R-:W-:Y:S03]  /*7720*/  BSSY B0, `(.L_x_274) ;  /* 0x000001d000007945 */ /* 0x000fe60003800000 */
[----:B------:R-:W4:Y:S04]  /*7730*/  S2R R6, SR_LANEID ;  /* 0x0000000000067919 */ /* 0x000f280000000000 */
[----:B------:R-:W5:Y:S01]  /*7740*/  S2R R7, SR_TID.X ;  /* 0x0000000000077919 */ /* 0x000f620000002100 */
[----:B----4-:R-:W-:-:S13]  /*7750*/  ISETP.NE.AND P2, PT, R6, RZ, PT ;  /* 0x000000ff0600720c */ /* 0x010fda0003f45270 */
[----:B-----5:R-:W-:-:S04]  /*7760*/  @!P2 SHF.R.S32.HI R6, RZ, 0x1f, R7 ;  /* 0x0000001fff06a819 */ /* 0x020fc80000011407 */
[----:B------:R-:W-:-:S04]  /*7770*/  @!P2 LEA.HI R6, R6, R7, RZ, 0x5 ;  /* 0x000000070606a211 */ /* 0x000fc800078f28ff */
[----:B------:R-:W-:Y:S01]  /*7780*/  @!P2 SHF.R.S32.HI R9, RZ, 0x5, R6 ;  /* 0x00000005ff09a819 */ /* 0x000fe20000011406 */
[----:B---3--:R-:W3:Y:S02]  /*7790*/  SHFL.DOWN P1, R0, R2, 0x1, 0x1f ;  /* 0x08201f0002007f89 */ /* 0x008ee40000020000 */
[----:B---3--:R-:W-:-:S05]  /*77a0*/  @P1 FADD R0, R0, R2 ;  /* 0x0000000200001221 */ /* 0x008fca0000000000 */
[----:B-1----:R-:W1:Y:S02]  /*77b0*/  SHFL.DOWN P1, R3, R0, 0x2, 0x1f ;  /* 0x08401f0000037f89 */ /* 0x002e640000020000 */
[----:B-1----:R-:W-:-:S05]  /*77c0*/  @P1 FADD R3, R0, R3 ;  /* 0x0000000300031221 */ /* 0x002fca0000000000 */
[----:B------:R-:W1:Y:S02]  /*77d0*/  SHFL.DOWN P1, R2, R3, 0x4, 0x1f ;  /* 0x08801f0003027f89 */ /* 0x000e640000020000 */
[----:B-1----:R-:W-:-:S05]  /*77e0*/  @P1 FADD R2, R3, R2 ;  /* 0x0000000203021221 */ /* 0x002fca0000000000 */
[----:B------:R-:W1:Y:S02]  /*77f0*/  SHFL.DOWN P1, R5, R2, 0x8, 0x1f ;  /* 0x09001f0002057f89 */ /* 0x000e640000020000 */
[----:B-1----:R-:W-:-:S05]  /*7800*/  @P1 FADD R5, R2, R5 ;  /* 0x0000000502051221 */ /* 0x002fca0000000000 */
[----:B------:R-:W1:Y:S02]  /*7810*/  SHFL.DOWN P1, R4, R5, 0x10, 0x1f ;  /* 0x0a001f0005047f89 */ /* 0x000e640000020000 */
[----:B-1----:R-:W-:Y:S01]  /*7820*/  @P1 FADD R4, R5, R4 ;  /* 0x0000000405041221 */ /* 0x002fe20000000000 */
[----:B------:R-:W-:-:S04]  /*7830*/  ISETP.NE.AND P1, PT, R7, RZ, PT ;  /* 0x000000ff0700720c */ /* 0x000fc80003f25270 */
[----:B------:R1:W-:Y:S04]  /*7840*/  @!P2 STS [R9.X4+0x4214], R4 ;  /* 0x004214040900a388 */ /* 0x0003e80000004800 */
[----:B------:R-:W-:Y:S06]  /*7850*/  BAR.SYNC.DEFER_BLOCKING 0x0 ;  /* 0x0000000000007b1d */ /* 0x000fec0000010000 */
[----:B------:R-:W-:Y:S05]  /*7860*/  @P1 BRA `(.L_x_275) ;  /* 0x0000008000001947 */ /* 0x000fea0003800000 */
[----:B-1----:R-:W1:Y:S04]  /*7870*/  @!P1 LDS.64 R2, [0x4218] ;  /* 0x00421800ff029984 */ /* 0x002e680000000a00 */
[----:B------:R-:W3:Y:S01]  /*7880*/  @!P1 LDS R5, [0x4220] ;  /* 0x00422000ff059984 */ /* 0x000ee20000000800 */
[----:B-1----:R-:W-:-:S04]  /*7890*/  @!P1 FADD.FTZ R2, R4, R2 ;  /* 0x0000000204029221 */ /* 0x002fc80000010000 */
[----:B------:R-:W-:Y:S01]  /*78a0*/  @!P1 FADD.FTZ R0, R3, R2 ;  /* 0x0000000203009221 */ /* 0x000fe20000010000 */
[----:B------:R-:W-:Y:S02]  /*78b0*/  MOV R2, UR12 ;  /* 0x0000000c00027c02 */ /* 0x000fe40008000f00 */
[----:B------:R-:W-:Y:S01]  /*78c0*/  MOV R3, UR13 ;  /* 0x0000000d00037c02 */ /* 0x000fe20008000f00 */
[----:B---3--:R-:W-:-:S05]  /*78d0*/  @!P1 FADD.FTZ R4, R0, R5 ;  /* 0x0000000500049221 */ /* 0x008fca0000010000 */
[----:B------:R1:W-:Y:S02]  /*78e0*/  RED.E.ADD.F32.FTZ.RN.STRONG.GPU [R2.64], R4 ;  /* 0x000000040200798e */ /* 0x0003e4000c10e798 */
.L_x_275:
[----:B-1----:R-:W-:Y:S05]  /*78f0*/  BSYNC B0 ;  /* 0x0000000000007941 */ /* 0x002fea0003800000 */
.L_x_274:
[----:B------:R-:W-:Y:S01]  /*7900*/  BSSY B0, `(.L_x_276) ;  /* 0x0000023000007945 */ /* 0x000fe20003800000 */
[----:B------:R-:W-:Y:S05]  /*7910*/  @!P0 BRA `(.L_x_277) ;  /* 0x0000020000008947 */ /* 0x000fea0003800000 */
[----:B------:R-:W3:Y:S04]  /*7920*/  LDL.LU R2, [R1+0x64] ;  /* 0x0000640001027983 */ /* 0x000ee80000300800 */
[----:B------:R-:W4:Y:S04]  /*7930*/  S2R R6, SR_LANEID ;  /* 0x0000000000067919 */ /* 0x000f280000000000 */
[----:B------:R-:W5:Y:S04]  /*7940*/  S2R R11, SR_TID.X ;  /* 0x00000000000b7919 */ /* 0x000f680000002100 */
[----:B------:R-:W-:Y:S01]  /*7950*/  BAR.SYNC.DEFER_BLOCKING 0x0 ;  /* 0x0000000000007b1d */ /* 0x000fe20000010000 */
        /* <DEDUP_REMOVED lines=25> */
[----:B------:R1:W-:Y:S01]  /*7af0*/  RED.E.ADD.F32.FTZ.RN.STRONG.GPU [R2.64], R4 ;  /* 0x000000040200798e */ /* 0x0003e2000c10e798 */
[----:B------:R-:W-:Y:S01]  /*7b00*/  IMAD.MOV.U32 R11, RZ, RZ, RZ ;  /* 0x000000ffff0b7224 */ /* 0x000fe200078e00ff */
[----:B------:R-:W-:Y:S05]  /*7b10*/  BRA `(.L_x_278) ;  /* 0x0000001000007947 */ /* 0x000fea0003800000 */
.L_x_277:
[----:B------:R-:W3:Y:S02]  /*7b20*/  S2R R11, SR_TID.X ;  /* 0x00000000000b7919 */ /* 0x000ee40000002100 */
.L_x_278:
[----:B-1----:R-:W-:Y:S05]  /*7b30*/  BSYNC B0 ;  /* 0x0000000000007941 */ /* 0x002fea0003800000 */
.L_x_276:
[----:B---3--:R-:W-:-:S13]  /*7b40*/  ISETP.GE.AND P0, PT, R11, c[0x0][0x16c], PT ;  /* 0x00005b000b007a0c */ /* 0x008fda0003f06270 */
[----:B------:R-:W-:Y:S05]  /*7b50*/  @P0 EXIT ;  /* 0x000000000000094d */ /* 0x000fea0003800000 */
[----:B------:R-:W-:Y:S02]  /*7b60*/  ULDC.64 UR6, c[0x0][0x2a8] ;  /* 0x0000aa0000067ab9 */ /* 0x000fe40000000a00 */
[----:B------:R-:W-:Y:S02]  /*7b70*/  ULDC.64 UR8, c[0x0][0x288] ;  /* 0x0000a20000087ab9 */ /* 0x000fe40000000a00 */
[----:B--2---:R-:W-:Y:S02]  /*7b80*/  UIMAD UR4, UR16, UR6, URZ ;  /* 0x00000006100472a4 */ /* 0x004fe4000f8e023f */
[----:B------:R-:W-:Y:S02]  /*7b90*/  UIMAD UR16, UR16, UR8, URZ ;  /* 0x00000008101072a4 */ /* 0x000fe4000f8e023f */
[----:B------:R-:W-:Y:S02]  /*7ba0*/  UIMAD.WIDE.U32 UR10, UR17, UR6, URZ ;  /* 0x00000006110a72a5 */ /* 0x000fe4000f8e003f */
[----:B------:R-:W-:-:S02]  /*7bb0*/  UIMAD UR7, UR17, UR7, UR4 ;  /* 0x00000007110772a4 */ /* 0x000fc4000f8e0204 */
[----:B0-----:R-:W-:Y:S02]  /*7bc0*/  UIMAD.WIDE.U32 UR4, UR17, UR8, URZ ;  /* 0x00000008110472a5 */ /* 0x001fe4000f8e003f */
[----:B------:R-:W-:Y:S02]  /*7bd0*/  UIMAD UR6, UR17, UR9, UR16 ;  /* 0x00000009110672a4 */ /* 0x000fe4000f8e0210 */
[----:B------:R-:W-:Y:S02]  /*7be0*/  UIADD3 UR7, UR11, UR7, URZ ;  /* 0x000000070b077290 */ /* 0x000fe4000fffe03f */
[----:B------:R-:W-:Y:S02]  /*7bf0*/  UIADD3 UR6, UR5, UR6, URZ ;  /* 0x0000000605067290 */ /* 0x000fe4000fffe03f */
.L_x_279:
[----:B0-----:R-:W0:Y:S01]  /*7c00*/  LDS R13, [R11.X4+0x5e60] ;  /* 0x005e60000b0d7984 */ /* 0x001e220000004800 */
[----:B------:R-:W-:Y:S02]  /*7c10*/  MOV R4, UR4 ;  /* 0x0000000400047c02 */ /* 0x000fe40008000f00 */
[----:B------:R-:W-:Y:S01]  /*7c20*/  SHF.R.S32.HI R0, RZ, 0x1f, R11 ;  /* 0x0000001fff007819 */ /* 0x000fe2000001140b */
[----:B------:R1:W2:Y:S01]  /*7c30*/  LDS R15, [R11.X4+0x6260] ;  /* 0x006260000b0f7984 */ /* 0x0002a20000004800 */
[----:B------:R-:W-:-:S02]  /*7c40*/  MOV R3, UR6 ;  /* 0x0000000600037c02 */ /* 0x000fc40008000f00 */
[----:B------:R-:W-:Y:S01]  /*7c50*/  MOV R2, R4 ;  /* 0x0000000400027202 */ /* 0x000fe20000000f00 */
[C---:B------:R-:W-:Y:S01]  /*7c60*/  IMAD R4, R0.reuse, c[0x0][0x290], RZ ;  /* 0x0000a40000047a24 */ /* 0x040fe200078e02ff */
[----:B------:R-:W-:Y:S01]  /*7c70*/  MOV R8, UR10 ;  /* 0x0000000a00087c02 */ /* 0x000fe20008000f00 */
[----:B------:R-:W-:Y:S01]  /*7c80*/  IMAD R0, R0, c[0x0][0x2b0], RZ ;  /* 0x0000ac0000007a24 */ /* 0x000fe200078e02ff */
[----:B------:R-:W-:Y:S01]  /*7c90*/  MOV R5, UR5 ;  /* 0x0000000500057c02 */ /* 0x000fe20008000f00 */
[C---:B------:R-:W-:Y:S01]  /*7ca0*/  IMAD.WIDE.U32 R2, R11.reuse, c[0x0][0x290], R2 ;  /* 0x0000a4000b027a25 */ /* 0x040fe200078e0002 */
[----:B------:R-:W-:Y:S02]  /*7cb0*/  MOV R7, UR7 ;  /* 0x0000000700077c02 */ /* 0x000fe40008000f00 */
[----:B------:R-:W-:Y:S01]  /*7cc0*/  MOV R6, R8 ;  /* 0x0000000800067202 */ /* 0x000fe20000000f00 */
[C---:B------:R-:W-:Y:S01]  /*7cd0*/  IMAD R5, R11.reuse, c[0x0][0x294], R4 ;  /* 0x0000a5000b057a24 */ /* 0x040fe200078e0204 */
[----:B------:R-:W-:Y:S01]  /*7ce0*/  MOV R9, UR11 ;  /* 0x0000000b00097c02 */ /* 0x000fe20008000f00 */
[C---:B------:R-:W-:Y:S01]  /*7cf0*/  IMAD R9, R11.reuse, c[0x0][0x2b4], R0 ;  /* 0x0000ad000b097a24 */ /* 0x040fe200078e0200 */
[----:B------:R-:W-:Y:S01]  /*7d00*/  LEA R4, P0, R2, c[0x0][0x310], 0x2 ;  /* 0x0000c40002047a11 */ /* 0x000fe200078010ff */
[----:B------:R-:W-:Y:S01]  /*7d10*/  IMAD.WIDE.U32 R6, R11, c[0x0][0x2b0], R6 ;  /* 0x0000ac000b067a25 */ /* 0x000fe200078e0006 */
[----:B------:R-:W-:Y:S01]  /*7d20*/  IADD3 R5, R3, R5, RZ ;  /* 0x0000000503057210 */ /* 0x000fe20007ffe0ff */
[----:B------:R-:W-:Y:S01]  /*7d30*/  YIELD ;  /* 0x0000000000007946 */ /* 0x000fe20003800000 */
[----:B-1----:R-:W-:-:S02]  /*7d40*/  IADD3 R11, R11, c[0x0][0x0], RZ ;  /* 0x000000000b0b7a10 */ /* 0x002fc40007ffe0ff */
[----:B------:R-:W-:Y:S02]  /*7d50*/  LEA.HI.X R5, R2, c[0x0][0x314], R5, 0x2, P0 ;  /* 0x0000c50002057a11 */ /* 0x000fe400000f1405 */
[----:B------:R-:W-:Y:S02]  /*7d60*/  ISETP.GE.AND P0, PT, R11, c[0x0][0x16c], PT ;  /* 0x00005b000b007a0c */ /* 0x000fe40003f06270 */
[----:B------:R-:W-:Y:S02]  /*7d70*/  IADD3 R3, R7, R9, RZ ;  /* 0x0000000907037210 */ /* 0x000fe40007ffe0ff */
[----:B------:R-:W-:-:S04]  /*7d80*/  LEA R8, P1, R6, c[0x0][0x318], 0x2 ;  /* 0x0000c60006087a11 */ /* 0x000fc800078210ff */
[----:B------:R-:W-:Y:S01]  /*7d90*/  LEA.HI.X R9, R6, c[0x0][0x31c], R3, 0x2, P1 ;  /* 0x0000c70006097a11 */ /* 0x000fe200008f1403 */
[----:B0-----:R0:W-:Y:S04]  /*7da0*/  RED.E.ADD.F32.FTZ.RN.STRONG.GPU [R4.64], R13 ;  /* 0x0000000d0400798e */ /* 0x0011e8000c10e798 */
[----:B--2---:R0:W-:Y:S01]  /*7db0*/  RED.E.ADD.F32.FTZ.RN.STRONG.GPU [R8.64], R15 ;  /* 0x0000000f0800798e */ /* 0x0041e2000c10e798 */
[----:B------:R-:W-:Y:S05]  /*7dc0*/  @!P0 BRA `(.L_x_279) ;  /* 0xfffffe3000008947 */ /* 0x000fea000383ffff */
[----:B------:R-:W-:Y:S05]  /*7dd0*/  EXIT ;  /* 0x000000000000794d */ /* 0x000fea0003800000 */
.L_x_225:
[----:B------:R-:W-:Y:S01]  /*7de0*/  HFMA2.MMA R134, -RZ, RZ, 0, 5.9604644775390625e-08 ;  /* 0x00000001ff867435 */ /* 0x000fe200000001ff */
[----:B------:R-:W-:Y:S01]  /*7df0*/  MOV R83, R85 ;  /* 0x0000005500537202 */ /* 0x000fe20000000f00 */
[----:B------:R-:W-:Y:S01]  /*7e00*/  IMAD.MOV.U32 R136, RZ, RZ, -0x1 ;  /* 0xffffffffff887424 */ /* 0x000fe200078e00ff */
[----:B------:R-:W-:Y:S02]  /*7e10*/  MOV R137, RZ ;  /* 0x000000ff00897202 */ /* 0x000fe40000000f00 */
[----:B------:R-:W-:-:S02]  /*7e20*/  MOV R82, 0x7e40 ;  /* 0x00007e4000527802 */ /* 0x000fc40000000f00 */
[----:B-1-3-5:R-:W-:Y:S05]  /*7e30*/  CALL.REL.NOINC `($__internal_14_$__cuda_sm70_shflsync_up) ;  /* 0x00000da000007944 */ /* 0x02afea0003c00000 */
[----:B-1----:R-:W-:Y:S01]  /*7e40*/  MOV R135, R134 ;  /* 0x0000008600877202 */ /* 0x002fe20000000f00 */
[----:B------:R-:W-:Y:S05]  /*7e50*/  BRA `(.L_x_280) ;  /* 0xffffb91000007947 */ /* 0x000fea000383ffff */
.L_x_226:
[----:B------:R-:W-:Y:S01]  /*7e60*/  HFMA2.MMA R134, -RZ, RZ, 0, 5.9604644775390625e-08 ;  /* 0x00000001ff867435 */ /* 0x000fe200000001ff */
[----:B------:R-:W-:-:S02]  /*7e70*/  MOV R83, R84 ;  /* 0x0000005400537202 */ /* 0x000fc40000000f00 */
[----:B------:R-:W-:Y:S02]  /*7e80*/  MOV R137, RZ ;  /* 0x000000ff00897202 */ /* 0x000fe40000000f00 */
[----:B------:R-:W-:Y:S02]  /*7e90*/  MOV R136, 0xffffffff ;  /* 0xffffffff00887802 */ /* 0x000fe40000000f00 */
[----:B------:R-:W-:Y:S02]  /*7ea0*/  MOV R82, 0x7ec0 ;  /* 0x00007ec000527802 */ /* 0x000fe40000000f00 */
[----:B0123-5:R-:W-:Y:S05]  /*7eb0*/  CALL.REL.NOINC `($__internal_14_$__cuda_sm70_shflsync_up) ;  /* 0x00000d2000007944 */ /* 0x02ffea0003c00000 */
[----:B------:R-:W0:Y:S01]  /*7ec0*/  S2R R83, SR_LANEID ;  /* 0x0000000000537919 */ /* 0x000e220000000000 */
[C---:B------:R-:W-:Y:S01]  /*7ed0*/  FMUL.FTZ R135, R85.reuse, R135 ;  /* 0x0000008755877220 */ /* 0x040fe20000410000 */
[----:B------:R-:W-:Y:S01]  /*7ee0*/  MOV R137, RZ ;  /* 0x000000ff00897202 */ /* 0x000fe20000000f00 */
[----:B-1----:R-:W-:Y:S01]  /*7ef0*/  FFMA.FTZ R82, R85, R134, R84 ;  /* 0x0000008655527223 */ /* 0x002fe20000010054 */
[----:B------:R-:W-:Y:S01]  /*7f00*/  HFMA2.MMA R134, -RZ, RZ, 0, 1.1920928955078125e-07 ;  /* 0x00000002ff867435 */ /* 0x000fe200000001ff */
[----:B------:R-:W-:Y:S02]  /*7f10*/  MOV R136, 0xffffffff ;  /* 0xffffffff00887802 */ /* 0x000fe40000000f00 */
[----:B0-----:R-:W-:-:S04]  /*7f20*/  ISETP.GE.AND P0, PT, R83, 0x1, PT ;  /* 0x000000015300780c */ /* 0x001fc80003f06270 */
[----:B------:R-:W-:Y:S02]  /*7f30*/  FSEL R85, R85, R135, !P0 ;  /* 0x0000008755557208 */ /* 0x000fe40004000000 */
[----:B------:R-:W-:Y:S02]  /*7f40*/  FSEL R84, R84, R82, !P0 ;  /* 0x0000005254547208 */ /* 0x000fe40004000000 */
[----:B------:R-:W-:Y:S02]  /*7f50*/  MOV R83, R85 ;  /* 0x0000005500537202 */ /* 0x000fe40000000f00 */
[----:B------:R-:W-:Y:S02]  /*7f60*/  MOV R82, 0x7f80 ;  /* 0x00007f8000527802 */ /* 0x000fe40000000f00 */
[----:B------:R-:W-:Y:S05]  /*7f70*/  CALL.REL.NOINC `($__internal_14_$__cuda_sm70_shflsync_up) ;  /* 0x00000c6000007944 */ /* 0x000fea0003c00000 */
[----:B-1----:R-:W-:Y:S01]  /*7f80*/  MOV R135, R134 ;  /* 0x0000008600877202 */ /* 0x002fe20000000f00 */
[----:B------:R-:W-:Y:S01]  /*7f90*/  HFMA2.MMA R134, -RZ, RZ, 0, 1.1920928955078125e-07 ;  /* 0x00000002ff867435 */ /* 0x000fe200000001ff */
[----:B------:R-:W-:Y:S01]  /*7fa0*/  MOV R83, R84 ;  /* 0x0000005400537202 */ /* 0x000fe20000000f00 */
[----:B------:R-:W-:Y:S01]  /*7fb0*/  IMAD.MOV.U32 R136, RZ, RZ, -0x1 ;  /* 0xffffffffff887424 */ /* 0x000fe200078e00ff */
[----:B------:R-:W-:-:S02]  /*7fc0*/  MOV R137, RZ ;  /* 0x000000ff00897202 */ /* 0x000fc40000000f00 */
[----:B------:R-:W-:Y:S02]  /*7fd0*/  MOV R82, 0x7ff0 ;  /* 0x00007ff000527802 */ /* 0x000fe40000000f00 */
[----:B------:R-:W-:Y:S05]  /*7fe0*/  CALL.REL.NOINC `($__internal_14_$__cuda_sm70_shflsync_up) ;  /* 0x00000bf000007944 */ /* 0x000fea0003c00000 */
[----:B------:R-:W0:Y:S01]  /*7ff0*/  S2R R82, SR_LANEID ;  /* 0x0000000000527919 */ /* 0x000e220000000000 */
[----:B------:R-:W-:Y:S02]  /*8000*/  MOV R137, RZ ;  /* 0x000000ff00897202 */ /* 0x000fe40000000f00 */
[----:B------:R-:W-:Y:S02]  /*8010*/  MOV R136, 0xffffffff ;  /* 0xffffffff00887802 */ /* 0x000fe40000000f00 */
[----:B0-----:R-:W-:Y:S02]  /*8020*/  ISETP.GE.AND P0, PT, R82, 0x2, PT ;  /* 0x000000025200780c */ /* 0x001fe40003f06270 */
[----:B------:R-:W-:-:S11]  /*8030*/  MOV R82, 0x8090 ;  /* 0x0000809000527802 */ /* 0x000fd60000000f00 */
[----:B-1----:R-:W-:Y:S01]  /*8040*/  @P0 FFMA.FTZ R84, R85, R134, R84 ;  /* 0x0000008655540223 */ /* 0x002fe20000010054 */
[----:B------:R-:W-:Y:S01]  /*8050*/  HFMA2.MMA R134, -RZ, RZ, 0, 2.384185791015625e-07 ;  /* 0x00000004ff867435 */ /* 0x000fe200000001ff */
[----:B------:R-:W-:-:S05]  /*8060*/  @P0 FMUL.FTZ R85, R135, R85 ;  /* 0x0000005587550220 */ /* 0x000fca0000410000 */
[----:B------:R-:W-:Y:S02]  /*8070*/  MOV R83, R85 ;  /* 0x0000005500537202 */ /* 0x000fe40000000f00 */
[----:B------:R-:W-:Y:S05]  /*8080*/  CALL.REL.NOINC `($__internal_14_$__cuda_sm70_shflsync_up) ;  /* 0x00000b5000007944 */ /* 0x000fea0003c00000 */
[----:B-1----:R-:W-:Y:S01]  /*8090*/  MOV R135, R134 ;  /* 0x0000008600877202 */ /* 0x002fe20000000f00 */
[----:B------:R-:W-:Y:S01]  /*80a0*/  HFMA2.MMA R134, -RZ, RZ, 0, 2.384185791015625e-07 ;  /* 0x00000004ff867435 */ /* 0x000fe200000001ff */
[----:B------:R-:W-:Y:S02]  /*80b0*/  MOV R83, R84 ;  /* 0x0000005400537202 */ /* 0x000fe40000000f00 */
[----:B------:R-:W-:Y:S02]  /*80c0*/  MOV R137, RZ ;  /* 0x000000ff00897202 */ /* 0x000fe40000000f00 */
[----:B------:R-:W-:Y:S02]  /*80d0*/  MOV R136, 0xffffffff ;  /* 0xffffffff00887802 */ /* 0x000fe40000000f00 */
[----:B------:R-:W-:Y:S02]  /*80e0*/  MOV R82, 0x8100 ;  /* 0x0000810000527802 */ /* 0x000fe40000000f00 */
[----:B------:R-:W-:Y:S05]  /*80f0*/  CALL.REL.NOINC `($__internal_14_$__cuda_sm70_shflsync_up) ;  /* 0x00000ae000007944 */ /* 0x000fea0003c00000 */
[----:B------:R-:W0:Y:S01]  /*8100*/  S2R R82, SR_LANEID ;  /* 0x0000000000527919 */ /* 0x000e220000000000 */
[----:B------:R-:W-:Y:S02]  /*8110*/  MOV R137, RZ ;  /* 0x000000ff00897202 */ /* 0x000fe40000000f00 */
[----:B------:R-:W-:-:S02]  /*8120*/  MOV R136, 0xffffffff ;  /* 0xffffffff00887802 */ /* 0x000fc40000000f00 */
[----:B0-----:R-:W-:Y:S02]  /*8130*/  ISETP.GE.AND P0, PT, R82, 0x4, PT ;  /* 0x000000045200780c */ /* 0x001fe40003f06270 */
[----:B------:R-:W-:-:S11]  /*8140*/  MOV R82, 0x81a0 ;  /* 0x000081a000527802 */ /* 0x000fd60000000f00 */
[----:B-1----:R-:W-:Y:S01]  /*8150*/  @P0 FFMA.FTZ R84, R85, R134, R84 ;  /* 0x0000008655540223 */ /* 0x002fe20000010054 */
[----:B------:R-:W-:Y:S01]  /*8160*/  HFMA2.MMA R134, -RZ, RZ, 0, 4.76837158203125e-07 ;  /* 0x00000008ff867435 */ /* 0x000fe200000001ff */
[----:B------:R-:W-:-:S05]  /*8170*/  @P0 FMUL.FTZ R85, R135, R85 ;  /* 0x0000005587550220 */ /* 0x000fca0000410000 */
[----:B------:R-:W-:Y:S02]  /*8180*/  MOV R83, R85 ;  /* 0x0000005500537202 */ /* 0x000fe40000000f00 */
[----:B------:R-:W-:Y:S05]  /*8190*/  CALL.REL.NOINC `($__internal_14_$__cuda_sm70_shflsync_up) ;  /* 0x00000a4000007944 */ /* 0x000fea0003c00000 */
[----:B-1----:R-:W-:Y:S01]  /*81a0*/  IMAD.MOV.U32 R135, RZ, RZ, R134 ;  /* 0x000000ffff877224 */ /* 0x002fe200078e0086 */
[----:B------:R-:W-:Y:S01]  /*81b0*/  HFMA2.MMA R134, -RZ, RZ, 0, 4.76837158203125e-07 ;  /* 0x00000008ff867435 */ /* 0x000fe200000001ff */
        /* <DEDUP_REMOVED lines=11> */
[----:B------:R-:W-:Y:S01]  /*8270*/  HFMA2.MMA R134, -RZ, RZ, 0, 9.5367431640625e-07 ;  /* 0x00000010ff867435 */ /* 0x000fe200000001ff */
[----:B------:R-:W-:-:S05]  /*8280*/  @P0 FMUL.FTZ R85, R135, R85 ;  /* 0x0000005587550220 */ /* 0x000fca0000410000 */
[----:B------:R-:W-:Y:S02]  /*8290*/  MOV R83, R85 ;  /* 0x0000005500537202 */ /* 0x000fe40000000f00 */
[----:B------:R-:W-:Y:S05]  /*82a0*/  CALL.REL.NOINC `($__internal_14_$__cuda_sm70_shflsync_up) ;  /* 0x0000093000007944 */ /* 0x000fea0003c00000 */
[----:B-1----:R-:W-:Y:S01]  /*82b0*/  MOV R135, R134 ;  /* 0x0000008600877202 */ /* 0x002fe20000000f00 */
[----:B------:R-:W-:Y:S01]  /*82c0*/  HFMA2.MMA R134, -RZ, RZ, 0, 9.5367431640625e-07 ;  /* 0x00000010ff867435 */ /* 0x000fe200000001ff */
[----:B------:R-:W-:Y:S02]  /*82d0*/  MOV R83, R84 ;  /* 0x0000005400537202 */ /* 0x000fe40000000f00 */
[----:B------:R-:W-:Y:S02]  /*82e0*/  MOV R137, RZ ;  /* 0x000000ff00897202 */ /* 0x000fe40000000f00 */
[----:B------:R-:W-:Y:S02]  /*82f0*/  MOV R136, 0xffffffff ;  /* 0xffffffff00887802 */ /* 0x000fe40000000f00 */
[----:B------:R-:W-:Y:S02]  /*8300*/  MOV R82, 0x8320 ;  /* 0x0000832000527802 */ /* 0x000fe40000000f00 */
[----:B------:R-:W-:Y:S05]  /*8310*/  CALL.REL.NOINC `($__internal_14_$__cuda_sm70_shflsync_up) ;  /* 0x000008c000007944 */ /* 0x000fea0003c00000 */
[----:B-1----:R-:W-:Y:S01]  /*8320*/  IMAD.MOV.U32 R82, RZ, RZ, R134 ;  /* 0x000000ffff527224 */ /* 0x002fe200078e0086 */
[----:B------:R-:W-:Y:S05]  /*8330*/  BRA `(.L_x_281) ;  /* 0xffffb5a000007947 */ /* 0x000fea000383ffff */
.L_x_229:
[----:B------:R-:W-:Y:S01]  /*8340*/  HFMA2.MMA R134, -RZ, RZ, 0, 5.9604644775390625e-08 ;  /* 0x00000001ff867435 */ /* 0x000fe200000001ff */
[----:B------:R-:W-:-:S02]  /*8350*/  MOV R83, R85 ;  /* 0x0000005500537202 */ /* 0x000fc40000000f00 */
[----:B------:R-:W-:Y:S02]  /*8360*/  MOV R137, RZ ;  /* 0x000000ff00897202 */ /* 0x000fe40000000f00 */
[----:B------:R-:W-:Y:S02]  /*8370*/  MOV R136, 0xffffffff ;  /* 0xffffffff00887802 */ /* 0x000fe40000000f00 */
[----:B------:R-:W-:Y:S02]  /*8380*/  MOV R82, 0x83a0 ;  /* 0x000083a000527802 */ /* 0x000fe40000000f00 */
[----:B-123-5:R-:W-:Y:S05]  /*8390*/  CALL.REL.NOINC `($__internal_14_$__cuda_sm70_shflsync_up) ;  /* 0x0000084000007944 */ /* 0x02efea0003c00000 */
[----:B-1----:R-:W-:Y:S01]  /*83a0*/  MOV R85, R134 ;  /* 0x0000008600557202 */ /* 0x002fe20000000f00 */
[----:B------:R-:W-:Y:S01]  /*83b0*/  HFMA2.MMA R134, -RZ, RZ, 0, 5.9604644775390625e-08 ;  /* 0x00000001ff867435 */ /* 0x000fe200000001ff */
[----:B------:R-:W-:Y:S02]  /*83c0*/  MOV R83, R84 ;  /* 0x0000005400537202 */ /* 0x000fe40000000f00 */
[----:B------:R-:W-:Y:S02]  /*83d0*/  MOV R137, RZ ;  /* 0x000000ff00897202 */ /* 0x000fe40000000f00 */
[----:B------:R-:W-:-:S02]  /*83e0*/  MOV R136, 0xffffffff ;  /* 0xffffffff00887802 */ /* 0x000fc40000000f00 */
[----:B------:R-:W-:Y:S02]  /*83f0*/  MOV R82, 0x8410 ;  /* 0x0000841000527802 */ /* 0x000fe40000000f00 */
[----:B------:R-:W-:Y:S05]  /*8400*/  CALL.REL.NOINC `($__internal_14_$__cuda_sm70_shflsync_up) ;  /* 0x000007d000007944 */ /* 0x000fea0003c00000 */
[----:B------:R-:W-:Y:S01]  /*8410*/  HFMA2.MMA R159, -RZ, RZ, 0, 0 ;  /* 0x00000000ff9f7435 */ /* 0x000fe200000001ff */
[----:B-1----:R-:W-:Y:S02]  /*8420*/  MOV R84, R134 ;  /* 0x0000008600547202 */ /* 0x002fe40000000f00 */
[----:B------:R-:W-:Y:S02]  /*8430*/  MOV R82, R80 ;  /* 0x0000005000527202 */ /* 0x000fe40000000f00 */
[----:B------:R-:W-:Y:S02]  /*8440*/  MOV R83, 0x8460 ;  /* 0x0000846000537802 */ /* 0x000fe40000000f00 */
[----:B------:R-:W-:Y:S05]  /*8450*/  CALL.REL.NOINC `($__internal_13_$__cuda_sm70_shflsync_idx_p) ;  /* 0x000006e000007944 */ /* 0x000fea0003c00000 */
[----:B-1----:R-:W-:Y:S01]  /*8460*/  IMAD.MOV.U32 R80, RZ, RZ, R159 ;  /* 0x000000ffff507224 */ /* 0x002fe200078e009f */
[----:B------:R-:W-:Y:S01]  /*8470*/  HFMA2.MMA R159, -RZ, RZ, 0, 0 ;  /* 0x00000000ff9f7435 */ /* 0x000fe200000001ff */
[----:B------:R-:W-:Y:S02]  /*8480*/  MOV R82, R81 ;  /* 0x0000005100527202 */ /* 0x000fe40000000f00 */
[----:B------:R-:W-:-:S03]  /*8490*/  MOV R83, 0x84b0 ;  /* 0x000084b000537802 */ /* 0x000fc60000000f00 */
[----:B--2--5:R-:W-:Y:S05]  /*84a0*/  CALL.REL.NOINC `($__internal_13_$__cuda_sm70_shflsync_idx_p) ;  /* 0x0000069000007944 */ /* 0x024fea0003c00000 */
[----:B-1----:R-:W-:Y:S01]  /*84b0*/  MOV R81, R159 ;  /* 0x0000009f00517202 */ /* 0x002fe20000000f00 */
[----:B--2--5:R-:W-:Y:S05]  /*84c0*/  BRA `(.L_x_282) ;  /* 0xffffb54000007947 */ /* 0x024fea000383ffff */
.L_x_232:
[----:B------:R-:W-:Y:S01]  /*84d0*/  HFMA2.MMA R159, -RZ, RZ, 0, 5.9604644775390625e-08 ;  /* 0x00000001ff9f7435 */ /* 0x000fe200000001ff */
[----:B------:R-:W-:-:S02]  /*84e0*/  MOV R83, R86 ;  /* 0x0000005600537202 */ /* 0x000fc40000000f00 */
[----:B------:R-:W-:-:S03]  /*84f0*/  MOV R82, 0x8510 ;  /* 0x0000851000527802 */ /* 0x000fc60000000f00 */
[----:B------:R-:W-:Y:S05]  /*8500*/  CALL.REL.NOINC `($__internal_12_$__cuda_sm70_shflsync_down) ;  /* 0x000005a000007944 */ /* 0x000fea0003c00000 */
[----:B-1----:R-:W-:Y:S01]  /*8510*/  MOV R84, R159 ;  /* 0x0000009f00547202 */ /* 0x002fe20000000f00 */
[----:B0-2--5:R-:W-:Y:S05]  /*8520*/  BRA `(.L_x_283) ;  /* 0xffffbbb000007947 */ /* 0x025fea000383ffff */
.L_x_233:
[----:B------:R-:W-:Y:S01]  /*8530*/  HFMA2.MMA R159, -RZ, RZ, 0, 5.9604644775390625e-08 ;  /* 0x00000001ff9f7435 */ /* 0x000fe200000001ff */
[----:B------:R-:W-:Y:S02]  /*8540*/  MOV R83, R87 ;  /* 0x0000005700537202 */ /* 0x000fe40000000f00 */
[----:B------:R-:W-:-:S03]  /*8550*/  MOV R82, 0x8570 ;  /* 0x0000857000527802 */ /* 0x000fc60000000f00 */
[----:B01----:R-:W-:Y:S05]  /*8560*/  CALL.REL.NOINC `($__internal_12_$__cuda_sm70_shflsync_down) ;  /* 0x0000054000007944 */ /* 0x003fea0003c00000 */
[C---:B------:R-:W-:Y:S02]  /*8570*/  FMUL.FTZ R84, R86.reuse, R84 ;  /* 0x0000005456547220 */ /* 0x040fe40000410000 */
[C---:B-1----:R-:W-:Y:S01]  /*8580*/  FFMA.FTZ R82, R86.reuse, R159, R87 ;  /* 0x0000009f56527223 */ /* 0x042fe20000010057 */
[----:B------:R-:W-:Y:S02]  /*8590*/  MOV R159, 0x2 ;  /* 0x00000002009f7802 */ /* 0x000fe40000000f00 */
[----:B------:R-:W-:Y:S02]  /*85a0*/  FSEL R86, R86, R84, !P4 ;  /* 0x0000005456567208 */ /* 0x000fe40006000000 */
[----:B------:R-:W-:-:S02]  /*85b0*/  FSEL R87, R87, R82, !P4 ;  /* 0x0000005257577208 */ /* 0x000fc40006000000 */
[----:B------:R-:W-:Y:S02]  /*85c0*/  MOV R83, R86 ;  /* 0x0000005600537202 */ /* 0x000fe40000000f00 */
[----:B------:R-:W-:Y:S02]  /*85d0*/  MOV R82, 0x85f0 ;  /* 0x000085f000527802 */ /* 0x000fe40000000f00 */
[----:B0-2--5:R-:W-:Y:S05]  /*85e0*/  CALL.REL.NOINC `($__internal_12_$__cuda_sm70_shflsync_down) ;  /* 0x000004c000007944 */ /* 0x025fea0003c00000 */
[----:B-1----:R-:W-:Y:S01]  /*85f0*/  MOV R84, R159 ;  /* 0x0000009f00547202 */ /* 0x002fe20000000f00 */
[----:B------:R-:W-:Y:S01]  /*8600*/  HFMA2.MMA R159, -RZ, RZ, 0, 1.1920928955078125e-07 ;  /* 0x00000002ff9f7435 */ /* 0x000fe200000001ff */
[----:B------:R-:W-:Y:S02]  /*8610*/  MOV R83, R87 ;  /* 0x0000005700537202 */ /* 0x000fe40000000f00 */
[----:B------:R-:W-:-:S03]  /*8620*/  MOV R82, 0x8640 ;  /* 0x0000864000527802 */ /* 0x000fc60000000f00 */
[----:B0-2--5:R-:W-:Y:S05]  /*8630*/  CALL.REL.NOINC `($__internal_12_$__cuda_sm70_shflsync_down) ;  /* 0x0000047000007944 */ /* 0x025fea0003c00000 */
[----:B-1----:R-:W-:Y:S01]  /*8640*/  @!P3 FFMA.FTZ R87, R86, R159, R87 ;  /* 0x0000009f5657b223 */ /* 0x002fe20000010057 */
[----:B------:R-:W-:Y:S01]  /*8650*/  MOV R159, 0x4 ;  /* 0x00000004009f7802 */ /* 0x000fe20000000f00 */
[----:B------:R-:W-:Y:S01]  /*8660*/  @!P3 FMUL.FTZ R86, R84, R86 ;  /* 0x000000565456b220 */ /* 0x000fe20000410000 */
[----:B------:R-:W-:-:S03]  /*8670*/  MOV R82, 0x86a0 ;  /* 0x000086a000527802 */ /* 0x000fc60000000f00 */
[----:B------:R-:W-:Y:S02]  /*8680*/  IMAD.MOV.U32 R83, RZ, RZ, R86 ;  /* 0x000000ffff537224 */ /* 0x000fe400078e0056 */
[----:B0-2--5:R-:W-:Y:S05]  /*8690*/  CALL.REL.NOINC `($__internal_12_$__cuda_sm70_shflsync_down) ;  /* 0x0000041000007944 */ /* 0x025fea0003c00000 */
[----:B-1----:R-:W-:Y:S01]  /*86a0*/  MOV R84, R159 ;  /* 0x0000009f00547202 */ /* 0x002fe20000000f00 */
[----:B------:R-:W-:Y:S01]  /*86b0*/  HFMA2.MMA R159, -RZ, RZ, 0, 2.384185791015625e-07 ;  /* 0x00000004ff9f7435 */ /* 0x000fe200000001ff */
[----:B------:R-:W-:Y:S02]  /*86c0*/  MOV R83, R87 ;  /* 0x0000005700537202 */ /* 0x000fe40000000f00 */
[----:B------:R-:W-:-:S03]  /*86d0*/  MOV R82, 0x86f0 ;  /* 0x000086f000527802 */ /* 0x000fc60000000f00 */
[----:B0-2--5:R-:W-:Y:S05]  /*86e0*/  CALL.REL.NOINC `($__internal_12_$__cuda_sm70_shflsync_down) ;  /* 0x000003c000007944 */ /* 0x025fea0003c00000 */
[----:B-1----:R-:W-:Y:S01]  /*86f0*/  @!P2 FFMA.FTZ R87, R86, R159, R87 ;  /* 0x0000009f5657a223 */ /* 0x002fe20000010057 */
[----:B------:R-:W-:Y:S01]  /*8700*/  HFMA2.MMA R159, -RZ, RZ, 0, 4.76837158203125e-07 ;  /* 0x00000008ff9f7435 */ /* 0x000fe200000001ff */
[----:B------:R-:W-:Y:S01]  /*8710*/  @!P2 FMUL.FTZ R86, R84, R86 ;  /* 0x000000565456a220 */ /* 0x000fe20000410000 */
[----:B------:R-:W-:Y:S02]  /*8720*/  MOV R82, 0x8770 ;  /* 0x0000877000527802 */ /* 0x000fe40000000f00 */
[----:B------:R-:W-:Y:S02]  /*8730*/  MOV R84, R87 ;  /* 0x0000005700547202 */ /* 0x000fe40000000f00 */
[----:B------:R-:W-:-:S04]  /*8740*/  MOV R87, R86 ;  /* 0x0000005600577202 */ /* 0x000fc80000000f00 */
[----:B------:R-:W-:Y:S02]  /*8750*/  MOV R83, R87 ;  /* 0x0000005700537202 */ /* 0x000fe40000000f00 */
[----:B0-2--5:R-:W-:Y:S05]  /*8760*/  CALL.REL.NOINC `($__internal_12_$__cuda_sm70_shflsync_down) ;  /* 0x0000034000007944 */ /* 0x025fea0003c00000 */
[----:B-1----:R-:W-:Y:S01]  /*8770*/  MOV R85, R159 ;  /* 0x0000009f00557202 */ /* 0x002fe20000000f00 */
[----:B------:R-:W-:Y:S01]  /*8780*/  HFMA2.MMA R159, -RZ, RZ, 0, 4.76837158203125e-07 ;  /* 0x00000008ff9f7435 */ /* 0x000fe200000001ff */
[----:B------:R-:W-:Y:S02]  /*8790*/  MOV R83, R84 ;  /* 0x0000005400537202 */ /* 0x000fe40000000f00 */
[----:B------:R-:W-:-:S03]  /*87a0*/  MOV R82, 0x87c0 ;  /* 0x000087c000527802 */ /* 0x000fc60000000f00 */
[----:B0-2--5:R-:W-:Y:S05]  /*87b0*/  CALL.REL.NOINC `($__internal_12_$__cuda_sm70_shflsync_down) ;  /* 0x000002f000007944 */ /* 0x025fea0003c00000 */
[----:B-1----:R-:W-:Y:S01]  /*87c0*/  @!P1 FFMA.FTZ R84, R87, R159, R84 ;  /* 0x0000009f57549223 */ /* 0x002fe20000010054 */
[----:B------:R-:W-:Y:S01]  /*87d0*/  HFMA2.MMA R159, -RZ, RZ, 0, 9.5367431640625e-07 ;  /* 0x00000010ff9f7435 */ /* 0x000fe200000001ff */
[----:B------:R-:W-:Y:S01]  /*87e0*/  @!P1 FMUL.FTZ R87, R85, R87 ;  /* 0x0000005755579220 */ /* 0x000fe20000410000 */
[----:B------:R-:W-:Y:S02]  /*87f0*/  MOV R82, 0x8830 ;  /* 0x0000883000527802 */ /* 0x000fe40000000f00 */
[----:B------:R-:W-:Y:S02]  /*8800*/  MOV R86, R84 ;  /* 0x0000005400567202 */ /* 0x000fe40000000f00 */
[----:B------:R-:W-:-:S02]  /*8810*/  MOV R83, R87 ;  /* 0x0000005700537202 */ /* 0x000fc40000000f00 */
[----:B0-2--5:R-:W-:Y:S05]  /*8820*/  CALL.REL.NOINC `($__internal_12_$__cuda_sm70_shflsync_down) ;  /* 0x0000028000007944 */ /* 0x025fea0003c00000 */
[----:B-1----:R-:W-:Y:S01]  /*8830*/  MOV R84, R159 ;  /* 0x0000009f00547202 */ /* 0x002fe20000000f00 */
[----:B------:R-:W-:Y:S01]  /*8840*/  HFMA2.MMA R159, -RZ, RZ, 0, 9.5367431640625e-07 ;  /* 0x00000010ff9f7435 */ /* 0x000fe200000001ff */
[----:B------:R-:W-:Y:S01]  /*8850*/  IMAD.MOV.U32 R83, RZ, RZ, R86 ;  /* 0x000000ffff537224 */ /* 0x000fe200078e0056 */
[----:B------:R-:W-:-:S04]  /*8860*/  MOV R82, 0x8880 ;  /* 0x0000888000527802 */ /* 0x000fc80000000f00 */
[----:B0-2--5:R-:W-:Y:S05]  /*8870*/  CALL.REL.NOINC `($__internal_12_$__cuda_sm70_shflsync_down) ;  /* 0x0000023000007944 */ /* 0x025fea0003c00000 */
[----:B-1----:R-:W-:Y:S01]  /*8880*/  @!P0 FFMA.FTZ R86, R87, R159, R86 ;  /* 0x0000009f57568223 */ /* 0x002fe20000010056 */
[----:B------:R-:W-:Y:S01]  /*8890*/  MOV R159, RZ ;  /* 0x000000ff009f7202 */ /* 0x000fe20000000f00 */
[----:B------:R-:W-:Y:S01]  /*88a0*/  @!P0 FMUL.FTZ R87, R84, R87 ;  /* 0x0000005754578220 */ /* 0x000fe20000410000 */
[----:B------:R-:W-:-:S04]  /*88b0*/  MOV R83, 0x88e0 ;  /* 0x000088e000537802 */ /* 0x000fc80000000f00 */
[----:B------:R-:W-:Y:S02]  /*88c0*/  MOV R82, R87 ;  /* 0x0000005700527202 */ /* 0x000fe40000000f00 */
[----:B0-2--5:R-:W-:Y:S05]  /*88d0*/  CALL.REL.NOINC `($__internal_13_$__cuda_sm70_shflsync_idx_p) ;  /* 0x0000026000007944 */ /* 0x025fea0003c00000 */
[----:B-1----:R-:W-:Y:S01]  /*88e0*/  MOV R84, R159 ;  /* 0x0000009f00547202 */ /* 0x002fe20000000f00 */
[----:B------:R-:W-:Y:S01]  /*88f0*/  HFMA2.MMA R159, -RZ, RZ, 0, 0 ;  /* 0x00000000ff9f7435 */ /* 0x000fe200000001ff */
[----:B------:R-:W-:Y:S02]  /*8900*/  MOV R82, R86 ;  /* 0x0000005600527202 */ /* 0x000fe40000000f00 */
[----:B------:R-:W-:-:S03]  /*8910*/  MOV R83, 0x8930 ;  /* 0x0000893000537802 */ /* 0x000fc60000000f00 */
[----:B--2--5:R-:W-:Y:S05]  /*8920*/  CALL.REL.NOINC `($__internal_13_$__cuda_sm70_shflsync_idx_p) ;  /* 0x0000021000007944 */ /* 0x024fea0003c00000 */
[----:B------:R-:W-:Y:S02]  /*8930*/  MOV R85, R84 ;  /* 0x0000005400557202 */ /* 0x000fe40000000f00 */
[----:B-1----:R-:W-:Y:S01]  /*8940*/  MOV R84, R159 ;  /* 0x0000009f00547202 */ /* 0x002fe20000000f00 */
[----:B------:R-:W-:Y:S01]  /*8950*/  HFMA2.MMA R159, -RZ, RZ, 0, 5.9604644775390625e-08 ;  /* 0x00000001ff9f7435 */ /* 0x000fe200000001ff */
[----:B------:R-:W-:Y:S02]  /*8960*/  MOV R83, R87 ;  /* 0x0000005700537202 */ /* 0x000fe40000000f00 */
[----:B------:R-:W-:-:S03]  /*8970*/  MOV R82, 0x8990 ;  /* 0x0000899000527802 */ /* 0x000fc60000000f00 */
[----:B--2--5:R-:W-:Y:S05]  /*8980*/  CALL.REL.NOINC `($__internal_12_$__cuda_sm70_shflsync_down) ;  /* 0x0000012000007944 */ /* 0x024fea0003c00000 */
[----:B-1----:R-:W-:Y:S01]  /*8990*/  MOV R160, R159 ;  /* 0x0000009f00a07202 */ /* 0x002fe20000000f00 */
[----:B------:R-:W-:Y:S01]  /*89a0*/  HFMA2.MMA R159, -RZ, RZ, 0, 5.9604644775390625e-08 ;  /* 0x00000001ff9f7435 */ /* 0x000fe200000001ff */
[----:B------:R-:W-:-:S02]  /*89b0*/  MOV R83, R86 ;  /* 0x0000005600537202 */ /* 0x000fc40000000f00 */
[----:B------:R-:W-:-:S03]  /*89c0*/  MOV R82, 0x89e0 ;  /* 0x000089e000527802 */ /* 0x000fc60000000f00 */
[----:B0-2--5:R-:W-:Y:S05]  /*89d0*/  CALL.REL.NOINC `($__internal_12_$__cuda_sm70_shflsync_down) ;  /* 0x000000d000007944 */ /* 0x025fea0003c00000 */
[----:B-1----:R-:W-:Y:S01]  /*89e0*/  MOV R87, R159 ;  /* 0x0000009f00577202 */ /* 0x002fe20000000f00 */
[----:B------:R-:W-:Y:S01]  /*89f0*/  HFMA2.MMA R159, -RZ, RZ, 0, 0 ;  /* 0x00000000ff9f7435 */ /* 0x000fe200000001ff */
[----:B------:R-:W-:Y:S01]  /*8a00*/  IMAD.MOV.U32 R86, RZ, RZ, R160 ;  /* 0x000000ffff567224 */ /* 0x000fe200078e00a0 */
[----:B------:R-:W-:Y:S02]  /*8a10*/  MOV R82, R80 ;  /* 0x0000005000527202 */ /* 0x000fe40000000f00 */
[----:B------:R-:W-:Y:S02]  /*8a20*/  MOV R83, 0x8a40 ;  /* 0x00008a4000537802 */ /* 0x000fe40000000f00 */
[----:B0-2--5:R-:W-:Y:S05]  /*8a30*/  CALL.REL.NOINC `($__internal_13_$__cuda_sm70_shflsync_idx_p) ;  /* 0x0000010000007944 */ /* 0x025fea0003c00000 */
[----:B-1----:R-:W-:Y:S01]  /*8a40*/  MOV R160, R159 ;  /* 0x0000009f00a07202 */ /* 0x002fe20000000f00 */
[----:B------:R-:W-:Y:S01]  /*8a50*/  HFMA2.MMA R159, -RZ, RZ, 0, 0 ;  /* 0x00000000ff9f7435 */ /* 0x000fe200000001ff */
[----:B------:R-:W-:Y:S02]  /*8a60*/  MOV R82, R81 ;  /* 0x0000005100527202 */ /* 0x000fe40000000f00 */
[----:B------:R-:W-:-:S03]  /*8a70*/  MOV R83, 0x8a90 ;  /* 0x00008a9000537802 */ /* 0x000fc60000000f00 */
[----:B--2--5:R-:W-:Y:S05]  /*8a80*/  CALL.REL.NOINC `($__internal_13_$__cuda_sm70_shflsync_idx_p) ;  /* 0x000000b000007944 */ /* 0x024fea0003c00000 */
[----:B-1----:R-:W-:Y:S01]  /*8a90*/  MOV R83, R159 ;  /* 0x0000009f00537202 */ /* 0x002fe20000000f00 */
[----:B--2--5:R-:W-:Y:S05]  /*8aa0*/  BRA `(.L_x_284) ;  /* 0xffffb7d000007947 */ /* 0x024fea000383ffff */
        .weak           $__internal_12_$__cuda_sm70_shflsync_down
        .type           $__internal_12_$__cuda_sm70_shflsync_down,@function
        .size           $__internal_12_$__cuda_sm70_shflsync_down,($__internal_13_$__cuda_sm70_shflsync_idx_p - $__internal_12_$__cuda_sm70_shflsync_down)
$__internal_12_$__cuda_sm70_shflsync_down:
[----:B------:R-:W-:Y:S01]  /*8ab0*/  HFMA2.MMA R57, -RZ, RZ, 0, 1.847743988037109375e-06 ;  /* 0x0000001fff397435 */ /* 0x000fe200000001ff */
[----:B------:R0:W-:Y:S02]  /*8ac0*/  STL [R1+0x6c], R0 ;  /* 0x00006c0001007387 */ /* 0x0001e40000100800 */
[----:B0-----:R-:W-:-:S04]  /*8ad0*/  MOV R0, 0xffffffff ;  /* 0xffffffff00007802 */ /* 0x001fc80000000f00 */
[----:B------:R-:W-:Y:S04]  /*8ae0*/  WARPSYNC R0 ;  /* 0x0000000000007348 */ /* 0x000fe80003800000 */
[----:B------:R0:W1:Y:S04]  /*8af0*/  SHFL.DOWN PT, R159, R83, R159, R57 ;  /* 0x0800009f539f7389 */ /* 0x00006800000e0039 */
[----:B0-----:R0:W5:Y:S01]  /*8b00*/  LDL.LU R0, [R1+0x6c] ;  /* 0x00006c0001007983 */ /* 0x0011620000300800 */
[----:B------:R-:W-:-:S03]  /*8b10*/  MOV R83, 0x0 ;  /* 0x0000000000537802 */ /* 0x000fc60000000f00 */
[----:B------:R-:W2:Y:S01]  /*8b20*/  S2R R57, SR_TID.X ;  /* 0x0000000000397919 */ /* 0x000ea20000002100 */
[----:B------:R-:W-:Y:S05]  /*8b30*/  RET.REL.NODEC R82 `(_Z25selective_scan_bwd_kernelI32Selective_Scan_bwd_kernel_traitsILi128ELi16ELb0ELb0ELb1ELb0ELb0EffEEv12SSMParamsBwd) ;  /* 0xffff74c052007950 */ /* 0x000fea0003c3ffff */
        .weak           $__internal_13_$__cuda_sm70_shflsync_idx_p
        .type           $__internal_13_$__cuda_sm70_shflsync_idx_p,@function
        .size           $__internal_13_$__cuda_sm70_shflsync_idx_p,($__internal_14_$__cuda_sm70_shflsync_up - $__internal_13_$__cuda_sm70_shflsync_idx_p)
$__internal_13_$__cuda_sm70_shflsync_idx_p:
[----:B------:R-:W-:Y:S01]  /*8b40*/  HFMA2.MMA R57, -RZ, RZ, 0, 1.847743988037109375e-06 ;  /* 0x0000001fff397435 */ /* 0x000fe200000001ff */
[----:B------:R0:W-:Y:S02]  /*8b50*/  STL [R1+0x6c], R0 ;  /* 0x00006c0001007387 */ /* 0x0001e40000100800 */
[----:B0-----:R-:W-:-:S04]  /*8b60*/  MOV R0, 0xffffffff ;  /* 0xffffffff00007802 */ /* 0x001fc80000000f00 */
[----:B------:R-:W-:Y:S04]  /*8b70*/  WARPSYNC R0 ;  /* 0x0000000000007348 */ /* 0x000fe80003800000 */
[----:B------:R0:W1:Y:S04]  /*8b80*/  SHFL.IDX PT, R159, R82, R159, R57 ;  /* 0x0000009f529f7389 */ /* 0x00006800000e0039 */
[----:B0-----:R0:W5:Y:S01]  /*8b90*/  LDL.LU R0, [R1+0x6c] ;  /* 0x00006c0001007983 */ /* 0x0011620000300800 */
[----:B------:R-:W-:Y:S01]  /*8ba0*/  MOV R82, R83 ;  /* 0x0000005300527202 */ /* 0x000fe20000000f00 */
[----:B------:R-:W-:-:S02]  /*8bb0*/  HFMA2.MMA R83, -RZ, RZ, 0, 0 ;  /* 0x00000000ff537435 */ /* 0x000fc400000001ff */
[----:B------:R-:W2:Y:S04]  /*8bc0*/  S2R R57, SR_TID.X ;  /* 0x0000000000397919 */ /* 0x000ea80000002100 */
[----:B0-----:R-:W-:Y:S05]  /*8bd0*/  RET.REL.NODEC R82 `(_Z25selective_scan_bwd_kernelI32Selective_Scan_bwd_kernel_traitsILi128ELi16ELb0ELb0ELb1ELb0ELb0EffEEv12SSMParamsBwd) ;  /* 0xffff742052007950 */ /* 0x001fea0003c3ffff */
        .weak           $__internal_14_$__cuda_sm70_shflsync_up
        .type           $__internal_14_$__cuda_sm70_shflsync_up,@function
        .size           $__internal_14_$__cuda_sm70_shflsync_up,(.L_x_8830 - $__internal_14_$__cuda_sm70_shflsync_up)
$__internal_14_$__cuda_sm70_shflsync_up:
[----:B------:R-:W-:Y:S04]  /*8be0*/  WARPSYNC R136 ;  /* 0x0000008800007348 */ /* 0x000fe80003800000 */
[----:B------:R0:W1:Y:S02]  /*8bf0*/  SHFL.UP PT, R134, R83, R134, R137 ;  /* 0x0400008653867389 */ /* 0x00006400000e0089 */
[----:B0-----:R-:W-:-:S04]  /*8c00*/  MOV R83, 0x0 ;  /* 0x0000000000537802 */ /* 0x001fc80000000f00 */
[----:B------:R-:W-:Y:S05]  /*8c10*/  RET.REL.NODEC R82 `(_Z25selective_scan_bwd_kernelI32Selective_Scan_bwd_kernel_traitsILi128ELi16ELb0ELb0ELb1ELb0ELb0EffEEv12SSMParamsBwd) ;  /* 0xffff73e052007950 */ /* 0x000fea0003c3ffff */
.L_x_285:
        /* <DEDUP_REMOVED lines=14> */
.L_x_8830:


//--------------------- .text._Z25selective_scan_bwd_kernelI32Selective_Scan_bwd_kernel_traitsILi128ELi16ELb0ELb0ELb1ELb0ELb1EffEEv12SSMParamsBwd --------------------------
	.section	.text._Z25selective_scan_bwd_kernelI32Selective_Scan_bwd_kernel_traitsILi128ELi16ELb0ELb0ELb1ELb0ELb1EffEEv12SSMParamsBwd,"ax",@progbits
	.sectioninfo	@"SHI_REGISTERS=168"
	.align	128
        .global         _Z25selective_scan_bwd_kernelI32Selective_Scan_bwd_kernel_traitsILi128ELi16ELb0ELb0ELb1ELb0ELb1EffEEv12SSMParamsBwd
        .type           _Z25selective_scan_bwd_kernelI32Selective_Scan_bwd_kernel_traitsILi128ELi16ELb0ELb0ELb1ELb0ELb1EffEEv12SSMParamsBwd,@function
        .size           _Z25selective_scan_bwd_kernelI32Selective_Scan_bwd_kernel_traitsILi128ELi16ELb0ELb0ELb1ELb0ELb1EffEEv12SSMParamsBwd,(.L_x_8833 - _Z25selective_scan_bwd_kernelI32Selective_Scan_bwd_kernel_traitsILi128ELi16ELb0ELb0ELb1ELb0ELb1EffEEv12SSMParamsBwd)
        .other          _Z25selective_scan_bwd_kernelI32Selective_Scan_bwd_kernel_traitsILi128ELi16ELb0ELb0ELb1ELb0ELb1EffEEv12SSMParamsBwd,@"STO_CUDA_ENTRY STV_DEFAULT"
_Z25selective_scan_bwd_kernelI32Selective_Scan_bwd_kernel_traitsILi128ELi16ELb0ELb0ELb1ELb0ELb1EffEEv12SSMParamsBwd:
.text._Z25selective_scan_bwd_kernelI32Selective_Scan_bwd_kernel_traitsILi128ELi16ELb0ELb0ELb1ELb0ELb1EffEEv12SSMParamsBwd:
        /* <DEDUP_REMOVED lines=15> */
[----:B------:R-:W-:Y:S02]  /*00f0*/  UMOV UR32, URZ ;  /* 0x0000003f00207c82 */ /* 0x000fe40008000000 */
        /* <DEDUP_REMOVED lines=10> */
[----:B------:R-:W0:Y:S01]  /*01a0*/  R2UR UR23, R6 ;  /* 0x00000000061773c2 */ /* 0x000e2200000e0000 */
[----:B------:R-:W-:Y:S01]  /*01b0*/  ULDC.64 UR4, c[0x0][0x260] ;  /* 0x0000980000047ab9 */ /* 0x000fe20000000a00 */
[----:B------:R-:W-:Y:S01]  /*01c0*/  MOV R5, UR7 ;  /* 0x0000000700057c02 */ /* 0x000fe20008000f00 */
[----:B------:R-:W-:-:S02]  /*01d0*/  ULDC.64 UR6, c[0x0][0x1d0] ;  /* 0x0000740000067ab9 */ /* 0x000fc40000000a00 */
[----:B------:R2:W3:Y:S01]  /*01e0*/  @P0 LDG.E R3, [R2.64] ;  /* 0x0000001c02030981 */ /* 0x0004e2000c1e1900 */
[----:B------:R-:W-:Y:S02]  /*01f0*/  UMOV UR33, URZ ;  /* 0x0000003f00217c82 */ /* 0x000fe40008000000 */
[----:B------:R-:W-:Y:S01]  /*0200*/  UMOV UR34, URZ ;  /* 0x0000003f00227c82 */ /* 0x000fe20008000000 */
        /* <DEDUP_REMOVED lines=15> */
[----:B------:R-:W-:Y:S02]  /*0300*/  UIADD3 UR9, UR9, UR4, URZ ;  /* 0x0000000409097290 */ /* 0x000fe4000fffe03f */
[----:B------:R-:W-:Y:S02]  /*0310*/  UISETP.NE.U32.AND UP2, UPT, URZ, UR26, UPT ;  /* 0x0000001a3f00728c */ /* 0x000fe4000bf45070 */
[----:B------:R-:W-:Y:S02]  /*0320*/  UMOV UR4, URZ ;  /* 0x0000003f00047c82 */ /* 0x000fe40008000000 */
[----:B------:R-:W-:Y:S01]  /*0330*/  UIMAD.WIDE.U32 UR14, UR12, UR6, URZ ;  /* 0x000000060c0e72a5 */ /* 0x000fe2000f8e003f */
[----:B0-----:R-:W2:Y:S01]  /*0340*/  MUFU.RCP R0, R0 ;  /* 0x0000000000007308 */ /* 0x001ea20000001000 */
[----:B------:R-:W-:Y:S02]  /*0350*/  UISETP.NE.AND.EX UP2, UPT, URZ, UR27, UPT, UP2 ;  /* 0x0000001b3f00728c */ /* 0x000fe4000bf45320 */
[----:B------:R-:W-:-:S02]  /*0360*/  @UP1 ULEA UR32, UP3, UR10, UR24, 0x2 ;  /* 0x000000180a201291 */ /* 0x000fc4000f86103f */
[----:B------:R-:W-:Y:S02]  /*0370*/  UIADD3 UR15, UR15, UR22, URZ ;  /* 0x000000160f0f7290 */ /* 0x000fe4000fffe03f */
[----:B------:R-:W-:Y:S02]  /*0380*/  @UP1 ULEA.HI.X UR33, UR10, UR25, UR11, 0x2, UP3 ;  /* 0x000000190a211291 */ /* 0x000fe400098f140b */
[----:B------:R-:W-:Y:S02]  /*0390*/  UIMAD UR20, UR13, UR18, URZ ;  /* 0x000000120d1472a4 */ /* 0x000fe4000f8e023f */
[----:B------:R-:W-:Y:S02]  /*03a0*/  UIMAD.WIDE.U32 UR16, UR12, UR18, URZ ;  /* 0x000000120c1072a5 */ /* 0x000fe4000f8e003f */
[----:B------:R-:W-:Y:S02]  /*03b0*/  UIMAD UR20, UR12, UR19, UR20 ;  /* 0x000000130c1472a4 */ /* 0x000fe4000f8e0214 */
[----:B------:R-:W-:Y:S01]  /*03c0*/  @UP2 ULEA UR34, UP1, UR10, UR26, 0x2 ;  /* 0x0000001a0a222291 */ /* 0x000fe2000f82103f */
[----:B--2---:R-:W-:Y:S01]  /*03d0*/  IADD3 R2, R0, 0xffffffe, RZ ;  /* 0x0ffffffe00027810 */ /* 0x004fe20007ffe0ff */
[----:B------:R-:W-:Y:S01]  /*03e0*/  ULDC.64 UR18, c[0x0][0x1b0] ;  /* 0x00006c0000127ab9 */ /* 0x000fe20000000a00 */
[----:B------:R-:W-:Y:S01]  /*03f0*/  IABS R0, UR10 ;  /* 0x0000000a00007c13 */ /* 0x000fe20008000000 */
[----:B------:R-:W-:-:S02]  /*0400*/  UIMAD.WIDE.U32 UR6, UR12, UR18, URZ ;  /* 0x000000120c0672a5 */ /* 0x000fc4000f8e003f */
[----:B------:R-:W-:Y:S01]  /*0410*/  UIMAD UR18, UR13, UR18, URZ ;  /* 0x000000120d1272a4 */ /* 0x000fe2000f8e023f */
[----:B------:R-:W0:Y:S01]  /*0420*/  F2I.FTZ.U32.TRUNC.NTZ R2, R2 ;  /* 0x0000000200027305 */ /* 0x000e22000021f000 */
[----:B------:R-:W2:Y:S01]  /*0430*/  R2UR UR21, R0 ;  /* 0x00000000001573c2 */ /* 0x000ea200000e0000 */
[----:B------:R-:W-:Y:S02]  /*0440*/  UMOV UR35, URZ ;  /* 0x0000003f00237c82 */ /* 0x000fe40008000000 */
[----:B------:R-:W-:Y:S02]  /*0450*/  @UP2 ULEA.HI.X UR35, UR10, UR27, UR11, 0x2, UP1 ;  /* 0x0000001b0a232291 */ /* 0x000fe400088f140b */
[----:B------:R-:W-:Y:S02]  /*0460*/  UIMAD UR18, UR12, UR19, UR18 ;  /* 0x000000130c1272a4 */ /* 0x000fe4000f8e0212 */
[----:B------:R-:W-:Y:S02]  /*0470*/  ULDC.64 UR26, c[0x0][0x1d8] ;  /* 0x00007600001a7ab9 */ /* 0x000fe40000000a00 */
[----:B------:R-:W-:-:S02]  /*0480*/  UIMAD UR19, UR11, UR26, URZ ;  /* 0x0000001a0b1372a4 */ /* 0x000fc4000f8e023f */
[----:B------:R-:W-:Y:S02]  /*0490*/  UIMAD.WIDE.U32 UR8, UR10, UR26, UR8 ;  /* 0x0000001a0a0872a5 */ /* 0x000fe4000f8e0008 */
[----:B------:R-:W-:Y:S01]  /*04a0*/  ULDC.64 UR30, c[0x0][0x280] ;  /* 0x0000a000001e7ab9 */ /* 0x000fe20000000a00 */
[----:B0-----:R-:W0:Y:S01]  /*04b0*/  R2UR UR5, R2 ;  /* 0x00000000020573c2 */ /* 0x001e2200000e0000 */
[----:B------:R-:W-:Y:S02]  /*04c0*/  ULDC UR26, c[0x0][0x174] ;  /* 0x00005d00001a7ab9 */ /* 0x000fe40000000800 */
[----:B------:R-:W-:Y:S02]  /*04d0*/  UIMAD UR19, UR10, UR27, UR19 ;  /* 0x0000001b0a1372a4 */ /* 0x000fe4000f8e0213 */
[----:B------:R-:W-:Y:S02]  /*04e0*/  ULDC UR36, c[0x0][0x178] ;  /* 0x00005e0000247ab9 */ /* 0x000fe40000000800 */
[----:B------:R-:W-:-:S02]  /*04f0*/  ULOP3.LUT UR27, UR10, UR36, URZ, 0x3c, !UPT ;  /* 0x000000240a1b7292 */ /* 0x000fc4000f8e3c3f */
[----:B------:R-:W-:-:S03]  /*0500*/  UIADD3 UR7, UR7, UR18, URZ ;  /* 0x0000001207077290 */ /* 0x000fc6000fffe03f */
[----:B------:R-:W-:Y:S02]  /*0510*/  ULDC UR18, c[0x0][0x164] ;  /* 0x0000590000127ab9 */ /* 0x000fe40000000800 */
[----:B0-----:R-:W-:-:S04]  /*0520*/  UIADD3 UR24, URZ, -UR5, URZ ;  /* 0x800000053f187290 */ /* 0x001fc8000fffe03f */
[----:B------:R-:W-:-:S04]  /*0530*/  UIMAD UR24, UR24, UR23, URZ ;  /* 0x00000017181872a4 */ /* 0x000fc8000f8e023f */
[----:B------:R-:W-:-:S03]  /*0540*/  UIMAD.WIDE.U32 UR4, UR5, UR24, UR4 ;  /* 0x00000018050472a5 */ /* 0x000fc6000f8e0004 */
[----:B------:R-:W-:Y:S02]  /*0550*/  ULDC.64 UR24, c[0x0][0x1e8] ;  /* 0x00007a0000187ab9 */ /* 0x000fe40000000a00 */
[----:B--2---:R-:W-:Y:S02]  /*0560*/  UIMAD.WIDE.U32 UR4, UR5, UR21, URZ ;  /* 0x00000015050472a5 */ /* 0x004fe4000f8e003f */
[----:B------:R-:W-:Y:S02]  /*0570*/  UIMAD UR22, UR11, UR24, URZ ;  /* 0x000000180b1672a4 */ /* 0x000fe4000f8e023f */
[----:B------:R-:W-:Y:S02]  /*0580*/  UIMAD.WIDE.U32 UR14, UR10, UR24, UR14 ;  /* 0x000000180a0e72a5 */ /* 0x000fe4000f8e000e */
[----:B------:R-:W-:Y:S02]  /*0590*/  UIMAD UR22, UR10, UR25, UR22 ;  /* 0x000000190a1672a4 */ /* 0x000fe4000f8e0216 */
[----:B------:R-:W-:-:S02]  /*05a0*/  UMOV UR24, UR5 ;  /* 0x0000000500187c82 */ /* 0x000fc40008000000 */
[----:B------:R-:W-:Y:S02]  /*05b0*/  UIADD3 UR4, -UR24, URZ, URZ ;  /* 0x0000003f18047290 */ /* 0x000fe4000fffe13f */
[----:B------:R-:W-:Y:S02]  /*05c0*/  UIADD3 UR5, UR17, UR20, URZ ;  /* 0x0000001411057290 */ /* 0x000fe4000fffe03f */
[----:B------:R-:W-:Y:S02]  /*05d0*/  UIMAD UR17, UR23, UR4, UR21 ;  /* 0x00000004171172a4 */ /* 0x000fe4000f8e0215 */
[----:B------:R-:W-:Y:S02]  /*05e0*/  UIMAD UR4, UR11, UR30, URZ ;  /* 0x0000001e0b0472a4 */ /* 0x000fe4000f8e023f */
[----:B------:R-:W-:Y:S02]  /*05f0*/  UISETP.GT.U32.AND UP1, UPT, UR23, UR17, UPT ;  /* 0x000000111700728c */ /* 0x000fe4000bf24070 */
[----:B------:R-:W-:-:S02]  /*0600*/  ULEA UR20, UR26, 0xfffff800, 0xb ;  /* 0xfffff8001a147891 */ /* 0x000fc4000f8e583f */
[----:B------:R-:W-:Y:S02]  /*0610*/  UIMAD UR25, UR10, UR31, UR4 ;  /* 0x0000001f0a1972a4 */ /* 0x000fe4000f8e0204 */
[----:B------:R-:W-:Y:S02]  /*0620*/  USHF.R.S32.HI UR21, URZ, 0x1f, UR20 ;  /* 0x0000001f3f157899 */ /* 0x000fe40008011414 */
[----:B------:R-:W-:Y:S02]  /*0630*/  UIADD3 UR8, UP2, UR20, UR8, URZ ;  /* 0x0000000814087290 */ /* 0x000fe4000ff5e03f */
[----:B------:R-:W-:Y:S02]  /*0640*/  UMOV UR4, UR16 ;  /* 0x0000001000047c82 */ /* 0x000fe40008000000 */
[----:B------:R-:W-:Y:S02]  /*0650*/  @!UP1 UIADD3 UR17, UR17, -UR23, URZ ;  /* 0x8000001711119290 */ /* 0x000fe4000fffe03f */
[----:B------:R-:W-:-:S02]  /*0660*/  UIMAD.WIDE.U32 UR4, UR10, UR30, UR4 ;  /* 0x0000001e0a0472a5 */ /* 0x000fc4000f8e0004 */
[----:B------:R-:W-:Y:S02]  /*0670*/  UIADD3.X UR19, UR21, UR9, UR19, UP2, !UPT ;  /* 0x0000000915137290 */ /* 0x000fe400097fe413 */
[----:B------:R-:W-:Y:S02]  /*0680*/  ULDC.64 UR30, c[0x0][0x240] ;  /* 0x00009000001e7ab9 */ /* 0x000fe40000000a00 */
[----:B------:R-:W-:Y:S02]  /*0690*/  UISETP.GE.U32.AND UP2, UPT, UR17, UR23, UPT ;  /* 0x000000171100728c */ /* 0x000fe4000bf46070 */
[----:B------:R-:W-:Y:S02]  /*06a0*/  ULEA UR16, UP3, UR8, UR30, 0x2 ;  /* 0x0000001e08107291 */ /* 0x000fe4000f86103f */
[----:B------:R-:W-:Y:S02]  /*06b0*/  @!UP1 UIADD3 UR24, UR24, 0x1, URZ ;  /* 0x0000000118189890 */ /* 0x000fe4000fffe03f */
[----:B------:R-:W-:-:S02]  /*06c0*/  ULEA.HI.X UR17, UR8, UR31, UR19, 0x2, UP3 ;  /* 0x0000001f08117291 */ /* 0x000fc400098f1413 */
[----:B------:R-:W-:Y:S02]  /*06d0*/  UIADD3 UR19, UP4, UR20, UR14, URZ ;  /* 0x0000000e14137290 */ /* 0x000fe4000ff9e03f */
[----:B------:R-:W-:Y:S02]  /*06e0*/  UISETP.GE.AND UP3, UPT, UR27, URZ, UPT ;  /* 0x0000003f1b00728c */ /* 0x000fe4000bf66270 */
[----:B------:R-:W-:Y:S02]  /*06f0*/  UISETP.NE.AND UP1, UPT, URZ, UR36, UPT ;  /* 0x000000243f00728c */ /* 0x000fe4000bf25270 */
[----:B------:R-:W-:Y:S02]  /*0700*/  ULDC.64 UR8, c[0x0][0x248] ;  /* 0x0000920000087ab9 */ /* 0x000fe40000000a00 */
[----:B------:R-:W-:Y:S02]  /*0710*/  UIADD3.X UR14, UR21, UR15, UR22, UP4, !UPT ;  /* 0x0000000f150e7290 */ /* 0x000fe4000a7fe416 */
[----:B------:R-:W-:-:S02]  /*0720*/  @UP2 UIADD3 UR24, UR24, 0x1, URZ ;  /* 0x0000000118182890 */ /* 0x000fc4000fffe03f */
[----:B------:R-:W-:Y:S02]  /*0730*/  ULEA UR8, UP4, UR19, UR8, 0x2 ;  /* 0x0000000813087291 */ /* 0x000fe4000f88103f */
[----:B------:R-:W-:Y:S02]  /*0740*/  UIADD3 UR4, UP2, UR20, UR4, URZ ;  /* 0x0000000414047290 */ /* 0x000fe4000ff5e03f */
[----:B------:R-:W-:Y:S02]  /*0750*/  ULEA.HI.X UR19, UR19, UR9, UR14, 0x2, UP4 ;  /* 0x0000000913137291 */ /* 0x000fe4000a0f140e */
[----:B------:R-:W-:Y:S02]  /*0760*/  ULDC.64 UR30, c[0x0][0x1c8] ;  /* 0x00007200001e7ab9 */ /* 0x000fe40000000a00 */
[----:B------:R-:W-:Y:S02]  /*0770*/  UMOV UR14, UR24 ;  /* 0x00000018000e7c82 */ /* 0x000fe40008000000 */
[----:B------:R-:W-:-:S02]  /*0780*/  @!UP3 UIADD3 UR14, -UR14, URZ, URZ ;  /* 0x0000003f0e0eb290 */ /* 0x000fc4000fffe13f */
[----:B------:R-:W-:Y:S02]  /*0790*/  @!UP1 ULOP3.LUT UR14, URZ, UR36, URZ, 0x33, !UPT ;  /* 0x000000243f0e9292 */ /* 0x000fe4000f8e333f */
[----:B------:R-:W-:Y:S02]  /*07a0*/  ULDC.64 UR22, c[0x0][0x308] ;  /* 0x0000c20000167ab9 */ /* 0x000fe40000000a00 */
[----:B------:R-:W-:Y:S02]  /*07b0*/  USHF.R.S32.HI UR15, URZ, 0x1f, UR14 ;  /* 0x0000001f3f0f7899 */ /* 0x000fe4000801140e */
[----:B------:R-:W-:Y:S02]  /*07c0*/  UIADD3.X UR5, UR21, UR5, UR25, UP2, !UPT ;  /* 0x0000000515057290 */ /* 0x000fe400097fe419 */
[----:B------:R-:W-:Y:S02]  /*07d0*/  UIMAD UR9, UR15, UR30, URZ ;  /* 0x0000001e0f0972a4 */ /* 0x000fe4000f8e023f */
[----:B------:R-:W-:-:S02]  /*07e0*/  ULEA UR22, UP1, UR4, UR22, 0x2 ;  /* 0x0000001604167291 */ /* 0x000fc4000f82103f */
[----:B------:R-:W-:Y:S02]  /*07f0*/  UIMAD.WIDE.U32 UR24, UR14, UR30, UR6 ;  /* 0x0000001e0e1872a5 */ /* 0x000fe4000f8e0006 */
[----:B------:R-:W-:Y:S02]  /*0800*/  UIMAD UR9, UR14, UR31, UR9 ;  /* 0x0000001f0e0972a4 */ /* 0x000fe4000f8e0209 */
[----:B------:R-:W-:Y:S02]  /*0810*/  ULEA.HI.X UR23, UR4, UR23, UR5, 0x2, UP1 ;  /* 0x0000001704177291 */ /* 0x000fe400088f1405 */
[----:B------:R-:W-:Y:S02]  /*0820*/  UIADD3 UR20, UP1, UR20, UR24, URZ ;  /* 0x0000001814147290 */ /* 0x000fe4000ff3e03f */
[----:B------:R-:W-:Y:S02]  /*0830*/  UIADD3 UR24, UR25, UR9, URZ ;  /* 0x0000000919187290 */ /* 0x000fe4000fffe03f */
[----:B------:R-:W-:-:S02]  /*0840*/  ULDC.64 UR6, c[0x0][0x230] ;  /* 0x00008c0000067ab9 */ /* 0x000fc40000000a00 */
[----:B------:R-:W-:Y:S02]  /*0850*/  ULEA UR9, UP2, UR20, UR6, 0x2 ;  /* 0x0000000614097291 */ /* 0x000fe4000f84103f */
[----:B------:R-:W-:Y:S02]  /*0860*/  UIADD3.X UR21, UR21, UR24, URZ, UP1, !UPT ;  /* 0x0000001815157290 */ /* 0x000fe40008ffe43f */
[----:B------:R-:W-:Y:S02]  /*0870*/  @UP0 UIMAD UR6, UR12, UR18, UR10 ;  /* 0x000000120c0602a4 */ /* 0x000fe4000f8e020a */
[----:B------:R-:W-:Y:S02]  /*0880*/  UISETP.GE.AND UP1, UPT, UR26, 0x1, UPT ;  /* 0x000000011a00788c */ /* 0x000fe4000bf26270 */
[----:B------:R-:W-:Y:S02]  /*0890*/  UMOV UR4, URZ ;  /* 0x0000003f00047c82 */ /* 0x000fe40008000000 */
[----:B------:R-:W-:-:S02]  /*08a0*/  @UP0 UIMAD UR6, UR6, UR26, URZ ;  /* 0x0000001a060602a4 */ /* 0x000fc4000f8e023f */
[----:B------:R-:W-:Y:S02]  /*08b0*/  ULDC UR18, c[0x0][0x16c] ;  /* 0x00005b0000127ab9 */ /* 0x000fe40000000800 */
[----:B------:R-:W-:Y:S02]  /*08c0*/  @UP0 UIMAD UR6, UR6, UR18, URZ ;  /* 0x00000012060602a4 */ /* 0x000fe4000f8e023f */
[----:B------:R-:W-:Y:S02]  /*08d0*/  ULDC.64 UR30, c[0x0][0x260] ;  /* 0x00009800001e7ab9 */ /* 0x000fe40000000a00 */
[----:B------:R-:W-:Y:S02]  /*08e0*/  @UP0 UMOV UR18, 0x8 ;  /* 0x0000000800120882 */ /* 0x000fe40000000000 */
[----:B------:R-:W-:Y:S02]  /*08f0*/  @UP0 UIMAD.WIDE UR30, UR6, UR18, UR30 ;  /* 0x00000012061e02a5 */ /* 0x000fe4000f8e021e */
[----:B------:R-:W-:-:S02]  /*0900*/  UMOV UR5, URZ ;  /* 0x0000003f00057c82 */ /* 0x000fc40008000000 */
[----:B------:R-:W-:-:S03]  /*0910*/  ULEA.HI.X UR7, UR20, UR7, UR21, 0x2, UP2 ;  /* 0x0000000714077291 */ /* 0x000fc600090f1415 */
[----:B------:R-:W-:Y:S02]  /*0920*/  @!UP0 UMOV UR30, URZ ;  /* 0x0000003f001e8c82 */ /* 0x000fe40008000000 */
[----:B------:R-:W-:Y:S01]  /*0930*/  @!UP0 UMOV UR31, URZ ;  /* 0x0000003f001f8c82 */ /* 0x000fe20008000000 */
[----:B---3--:R1:W0:Y:S01]  /*0940*/  @P0 R2UR UR4, R3 ;  /* 0x00000000030403c2 */ /* 0x00822200000e0000 */
[----:B------:R-:W-:-:S07]  /*0950*/  PLOP3.LUT P0, PT, PT, PT, UP1, 0x80, 0x0 ;  /* 0x000000000000781c */ /* 0x000fce0003f0f018 */
[----:B----4-:R1:W2:Y:S06]  /*0960*/  @P1 R2UR UR5, R4 ;  /* 0x00000000040513c2 */ /* 0x0102ac00000e0000 */
[----:B------:R-:W-:Y:S05]  /*0970*/  @!P0 BRA `(.L_x_286) ;  /* 0x000093a000008947 */ /* 0x000fea0003800000 */
[----:B------:R-:W3:Y:S01]  /*0980*/  S2R R57, SR_TID.X ;  /* 0x0000000000397919 */ /* 0x000ee20000002100 */
[----:B------:R-:W-:Y:S02]  /*0990*/  UMOV UR20, UR22 ;  /* 0x0000001600147c82 */ /* 0x000fe40008000000 */
[----:B------:R-:W-:Y:S01]  /*09a0*/  UMOV UR21, UR23 ;  /* 0x0000001700157c82 */ /* 0x000fe20008000000 */
[----:B------:R4:W-:Y:S01]  /*09b0*/  STL [R1+0x70], RZ ;  /* 0x000070ff01007387 */ /* 0x0009e20000100800 */
[----:B------:R-:W-:-:S02]  /*09c0*/  UMOV UR18, UR8 ;  /* 0x0000000800127c82 */ /* 0x000fc40008000000 */
[----:B------:R-:W-:Y:S01]  /*09d0*/  UMOV UR22, UR9 ;  /* 0x0000000900167c82 */ /* 0x000fe20008000000 */
[----:B------:R4:W-:Y:S01]  /*09e0*/  STL [R1+0x74], RZ ;  /* 0x000074ff01007387 */ /* 0x0009e20000100800 */
[----:B------:R-:W-:Y:S02]  /*09f0*/  UMOV UR23, UR7 ;  /* 0x0000000700177c82 */ /* 0x000fe40008000000 */
[----:B------:R-:W-:Y:S01]  /*0a00*/  UMOV UR6, URZ ;  /* 0x0000003f00067c82 */ /* 0x000fe20008000000 */
[----:B---3--:R-:W-:Y:S02]  /*0a10*/  SHF.L.U32 R0, R57, 0x4, RZ ;  /* 0x0000000439007819 */ /* 0x008fe400000006ff */
[----:B------:R-:W-:Y:S02]  /*0a20*/  SHF.R.S32.HI R2, RZ, 0x1f, R57 ;  /* 0x0000001fff027819 */ /* 0x000fe40000011439 */
[----:B------:R-:W-:Y:S02]  /*0a30*/  LOP3.LUT R0, R0, 0xfffffe00, RZ, 0xc0, !PT ;  /* 0xfffffe0000007812 */ /* 0x000fe400078ec0ff */
[----:B------:R-:W-:-:S02]  /*0a40*/  LEA.HI R2, R2, R57, RZ, 0x5 ;  /* 0x0000003902027211 */ /* 0x000fc400078f28ff */
[----:B------:R-:W-:Y:S02]  /*0a50*/  LOP3.LUT R58, R0, 0x1f, R57, 0xf8, !PT ;  /* 0x0000001f003a7812 */ /* 0x000fe400078ef839 */
[----:B------:R-:W-:Y:S02]  /*0a60*/  SHF.R.S32.HI R0, RZ, 0x5, R2 ;  /* 0x00000005ff007819 */ /* 0x000fe40000011402 */
[----:B----4-:R-:W-:Y:S02]  /*0a70*/  SHF.R.S32.HI R59, RZ, 0x1f, R58 ;  /* 0x0000001fff3b7819 */ /* 0x010fe4000001143a */
.L_x_345:
[----:B------:R-:W-:Y:S01]  /*0a80*/  ULDC UR24, c[0x0][0x174] ;  /* 0x00005d0000187ab9 */ /* 0x000fe20000000800 */
[----:B------:R-:W-:Y:S01]  /*0a90*/  BAR.SYNC.DEFER_BLOCKING 0x0 ;  /* 0x0000000000007b1d */ /* 0x000fe20000010000 */
[----:B------:R-:W-:Y:S01]  /*0aa0*/  UIADD3 UR24, -UR6, UR24, URZ ;  /* 0x0000001806187290 */ /* 0x000fe2000fffe13f */
[C---:B------:R-:W-:Y:S01]  /*0ab0*/  LOP3.LUT R63, R58.reuse, 0x20, RZ, 0xfc, !PT ;  /* 0x000000203a3f7812 */ /* 0x040fe200078efcff */
[----:B------:R-:W-:Y:S01]  /*0ac0*/  CS2R R10, SRZ ;  /* 0x00000000000a7805 */ /* 0x000fe2000001ff00 */
[C---:B------:R-:W-:Y:S01]  /*0ad0*/  LEA R8, P3, R58.reuse, UR16, 0x2 ;  /* 0x000000103a087c11 */ /* 0x040fe2000f8610ff */
[----:B------:R-:W-:Y:S01]  /*0ae0*/  ULEA UR25, UR24, 0xfffff800, 0xb ;  /* 0xfffff80018197891 */ /* 0x000fe2000f8e583f */
        /* <DEDUP_REMOVED lines=8> */
[C---:B------:R-:W-:Y:S01]  /*0b70*/  LEA.HI.X R9, R58.reuse, UR17, R59, 0x2, P3 ;  /* 0x000000113a097c11 */ /* 0x040fe200098f143b */
        /* <DEDUP_REMOVED lines=9> */
[----:B------:R-:W-:Y:S01]  /*0c10*/  LOP3.LUT R6, R58, 0x140, RZ, 0xfc, !PT ;  /* 0x000001403a067812 */ /* 0x000fe200078efcff */
[----:B------:R3:W4:Y:S01]  /*0c20*/  @!P2 LDG.E R10, [R8.64] ;  /* 0x0000001c080aa981 */ /* 0x000722000c1e1900 */
[----:B------:R-:W-:Y:S02]  /*0c30*/  ISETP.GE.AND P0, PT, R62, UR7, PT ;  /* 0x000000073e007c0c */ /* 0x000fe4000bf06270 */
[----:B------:R-:W-:Y:S01]  /*0c40*/  LOP3.LUT R5, R58, 0x160, RZ, 0xfc, !PT ;  /* 0x000001603a057812 */ /* 0x000fe200078efcff */
[----:B------:R3:W5:Y:S01]  /*0c50*/  @!P1 LDG.E R12, [R8.64+0x80] ;  /* 0x0000801c080c9981 */ /* 0x000762000c1e1900 */
[----:B------:R-:W-:-:S02]  /*0c60*/  ISETP.GE.AND P4, PT, R61, UR7, PT ;  /* 0x000000073d007c0c */ /* 0x000fc4000bf86270 */
[C---:B-1----:R-:W-:Y:S02]  /*0c70*/  LOP3.LUT R4, R58.reuse, 0x180, RZ, 0xfc, !PT ;  /* 0x000001803a047812 */ /* 0x042fe400078efcff */
[C---:B------:R-:W-:Y:S02]  /*0c80*/  LOP3.LUT R3, R58.reuse, 0x1a0, RZ, 0xfc, !PT ;  /* 0x000001a03a037812 */ /* 0x040fe400078efcff */
[C---:B------:R-:W-:Y:S02]  /*0c90*/  LOP3.LUT R2, R58.reuse, 0x1c0, RZ, 0xfc, !PT ;  /* 0x000001c03a027812 */ /* 0x040fe400078efcff */
[----:B------:R-:W-:Y:S01]  /*0ca0*/  LOP3.LUT R0, R58, 0x1e0, RZ, 0xfc, !PT ;  /* 0x000001e03a007812 */ /* 0x000fe200078efcff */
[----:B--2---:R3:W2:Y:S01]  /*0cb0*/  @!P0 LDG.E R11, [R8.64+0x100] ;  /* 0x0001001c080b8981 */ /* 0x0046a2000c1e1900 */
[----:B------:R-:W-:Y:S01]  /*0cc0*/  ISETP.GE.AND P6, PT, R60, UR7, PT ;  /* 0x000000073c007c0c */ /* 0x000fe2000bfc6270 */
[----:B------:R-:W-:Y:S01]  /*0cd0*/  HFMA2.MMA R24, -RZ, RZ, 0, 0 ;  /* 0x00000000ff187435 */ /* 0x000fe200000001ff */
[----:B------:R-:W-:Y:S01]  /*0ce0*/  ISETP.GE.AND P5, PT, R43, UR7, PT ;  /* 0x000000072b007c0c */ /* 0x000fe2000bfa6270 */
[----:B------:R3:W2:Y:S01]  /*0cf0*/  @!P4 LDG.E R14, [R8.64+0x180] ;  /* 0x0001801c080ec981 */ /* 0x0006a2000c1e1900 */
[----:B------:R-:W-:Y:S01]  /*0d00*/  ISETP.GE.AND P3, PT, R42, UR7, PT ;  /* 0x000000072a007c0c */ /* 0x000fe2000bf66270 */
[----:B------:R-:W-:Y:S01]  /*0d10*/  CS2R R22, SRZ ;  /* 0x0000000000167805 */ /* 0x000fe2000001ff00 */
[----:B------:R-:W-:-:S02]  /*0d20*/  ISETP.GE.AND P2, PT, R41, UR7, PT ;  /* 0x0000000729007c0c */ /* 0x000fc4000bf46270 */
[----:B------:R-:W-:Y:S01]  /*0d30*/  MOV R26, RZ ;  /* 0x000000ff001a7202 */ /* 0x000fe20000000f00 */
[----:B------:R-:W1:Y:S01]  /*0d40*/  S2R R27, SR_LANEID ;  /* 0x00000000001b7919 */ /* 0x000e620000000000 */
[----:B------:R-:W-:Y:S02]  /*0d50*/  ISETP.GE.AND P1, PT, R40, UR7, PT ;  /* 0x0000000728007c0c */ /* 0x000fe4000bf26270 */
[----:B------:R-:W-:Y:S01]  /*0d60*/  SHF.L.U32 R71, R57, 0x4, RZ ;  /* 0x0000000439477819 */ /* 0x000fe200000006ff */
[----:B------:R3:W2:Y:S01]  /*0d70*/  @!P6 LDG.E R13, [R8.64+0x200] ;  /* 0x0002001c080de981 */ /* 0x0006a2000c1e1900 */
[----:B------:R-:W-:Y:S02]  /*0d80*/  ISETP.GE.AND P0, PT, R7, UR7, PT ;  /* 0x0000000707007c0c */ /* 0x000fe4000bf06270 */
[----:B------:R-:W-:Y:S01]  /*0d90*/  SHF.L.U32 R29, R58, 0x2, RZ ;  /* 0x000000023a1d7819 */ /* 0x000fe200000006ff */
[----:B------:R3:W2:Y:S01]  /*0da0*/  @!P5 LDG.E R16, [R8.64+0x280] ;  /* 0x0002801c0810d981 */ /* 0x0006a2000c1e1900 */
[----:B------:R-:W-:-:S02]  /*0db0*/  ISETP.GE.AND P4, PT, R6, UR7, PT ;  /* 0x0000000706007c0c */ /* 0x000fc4000bf86270 */
[----:B------:R-:W-:Y:S01]  /*0dc0*/  SHF.L.U64.HI R25, R58, 0x2, R59 ;  /* 0x000000023a197819 */ /* 0x000fe2000001023b */
[----:B------:R3:W2:Y:S01]  /*0dd0*/  @!P3 LDG.E R15, [R8.64+0x300] ;  /* 0x0003001c080fb981 */ /* 0x0006a2000c1e1900 */
[----:B------:R-:W-:Y:S01]  /*0de0*/  ISETP.GE.AND P6, PT, R5, UR7, PT ;  /* 0x0000000705007c0c */ /* 0x000fe2000bfc6270 */
[----:B------:R-:W-:Y:S01]  /*0df0*/  CS2R R64, SRZ ;  /* 0x0000000000407805 */ /* 0x000fe2000001ff00 */
[----:B------:R-:W-:Y:S01]  /*0e00*/  ISETP.GE.AND P5, PT, R4, UR7, PT ;  /* 0x0000000704007c0c */ /* 0x000fe2000bfa6270 */
[----:B------:R3:W2:Y:S01]  /*0e10*/  @!P2 LDG.E R18, [R8.64+0x380] ;  /* 0x0003801c0812a981 */ /* 0x0006a2000c1e1900 */
[----:B------:R-:W-:Y:S01]  /*0e20*/  ISETP.GE.AND P3, PT, R3, UR7, PT ;  /* 0x0000000703007c0c */ /* 0x000fe2000bf66270 */
[----:B------:R-:W-:Y:S01]  /*0e30*/  CS2R R66, SRZ ;  /* 0x0000000000427805 */ /* 0x000fe2000001ff00 */
[----:B------:R-:W-:Y:S01]  /*0e40*/  ISETP.GE.AND P2, PT, R2, UR7, PT ;  /* 0x0000000702007c0c */ /* 0x000fe2000bf46270 */
[----:B------:R3:W2:Y:S01]  /*0e50*/  @!P1 LDG.E R17, [R8.64+0x400] ;  /* 0x0004001c08119981 */ /* 0x0006a2000c1e1900 */
[----:B------:R-:W-:Y:S01]  /*0e60*/  ISETP.GE.AND P1, PT, R0, UR7, PT ;  /* 0x0000000700007c0c */ /* 0x000fe2000bf26270 */
[----:B------:R-:W-:Y:S01]  /*0e70*/  CS2R R68, SRZ ;  /* 0x0000000000447805 */ /* 0x000fe2000001ff00 */
[----:B------:R-:W-:Y:S01]  /*0e80*/  MOV R72, RZ ;  /* 0x000000ff00487202 */ /* 0x000fe20000000f00 */
[----:B------:R3:W2:Y:S01]  /*0e90*/  @!P0 LDG.E R20, [R8.64+0x480] ;  /* 0x0004801c08148981 */ /* 0x0006a2000c1e1900 */
[----:B------:R-:W-:-:S02]  /*0ea0*/  ULDC.64 UR26, c[0x0][0x1f0] ;  /* 0x00007c00001a7ab9 */ /* 0x000fc40000000a00 */
[----:B------:R-:W-:Y:S01]  /*0eb0*/  ULDC.64 UR38, c[0x0][0x200] ;  /* 0x0000800000267ab9 */ /* 0x000fe20000000a00 */
[----:B------:R3:W2:Y:S01]  /*0ec0*/  @!P4 LDG.E R19, [R8.64+0x500] ;  /* 0x0005001c0813c981 */ /* 0x0006a2000c1e1900 */
[----:B------:R-:W-:-:S03]  /*0ed0*/  ULDC.64 UR36, c[0x0][0x1f8] ;  /* 0x00007e0000247ab9 */ /* 0x000fc60000000a00 */
[----:B------:R3:W2:Y:S04]  /*0ee0*/  @!P6 LDG.E R22, [R8.64+0x580] ;  /* 0x0005801c0816e981 */ /* 0x0006a8000c1e1900 */
[----:B------:R3:W2:Y:S04]  /*0ef0*/  @!P5 LDG.E R21, [R8.64+0x600] ;  /* 0x0006001c0815d981 */ /* 0x0006a8000c1e1900 */
[----:B------:R3:W2:Y:S04]  /*0f00*/  @!P3 LDG.E R24, [R8.64+0x680] ;  /* 0x0006801c0818b981 */ /* 0x0006a8000c1e1900 */
[----:B------:R3:W2:Y:S04]  /*0f10*/  @!P2 LDG.E R23, [R8.64+0x700] ;  /* 0x0007001c0817a981 */ /* 0x0006a8000c1e1900 */
[----:B------:R3:W2:Y:S01]  /*0f20*/  @!P1 LDG.E R26, [R8.64+0x780] ;  /* 0x0007801c081a9981 */ /* 0x0006a2000c1e1900 */
[----:B------:R-:W-:-:S04]  /*0f30*/  LOP3.LUT R56, R71, 0xfffffe00, RZ, 0xc0, !PT ;  /* 0xfffffe0047387812 */ /* 0x000fc800078ec0ff */
[----:B-1----:R-:W-:-:S04]  /*0f40*/  IADD3 R149, R56, R27, RZ ;  /* 0x0000001b38957210 */ /* 0x002fc80007ffe0ff */
        /* <DEDUP_REMOVED lines=9> */
[C---:B---3--:R-:W-:Y:S02]  /*0fe0*/  IADD3 R8, R149.reuse, 0xe0, RZ ;  /* 0x000000e095087810 */ /* 0x048fe40007ffe0ff */
        /* <DEDUP_REMOVED lines=25> */
[----:B------:R-:W-:-:S02]  /*1180*/  IADD3 R8, P0, R29, UR18, RZ ;  /* 0x000000121d087c10 */ /* 0x000fc4000ff1e0ff */
[----:B------:R-:W-:Y:S02]  /*1190*/  ISETP.GE.AND P4, PT, R61, UR7, PT ;  /* 0x000000073d007c0c */ /* 0x000fe4000bf86270 */
[----:B------:R-:W-:Y:S02]  /*11a0*/  IADD3.X R9, R25, UR19, RZ, P0, !PT ;  /* 0x0000001319097c10 */ /* 0x000fe400087fe4ff */
[----:B------:R-:W-:Y:S02]  /*11b0*/  ISETP.GE.AND P0, PT, R62, UR7, PT ;  /* 0x000000073e007c0c */ /* 0x000fe4000bf06270 */
[----:B------:R-:W-:Y:S02]  /*11c0*/  ISETP.GE.AND P6, PT, R60, UR7, PT ;  /* 0x000000073c007c0c */ /* 0x000fe4000bfc6270 */
[----:B------:R-:W-:Y:S02]  /*11d0*/  ISETP.GE.AND P5, PT, R43, UR7, PT ;  /* 0x000000072b007c0c */ /* 0x000fe4000bfa6270 */
[----:B------:R-:W-:Y:S01]  /*11e0*/  ISETP.GE.AND P3, PT, R42, UR7, PT ;  /* 0x000000072a007c0c */ /* 0x000fe2000bf66270 */
[----:B------:R-:W-:Y:S04]  /*11f0*/  STL [R1], R130 ;  /* 0x0000008201007387 */ /* 0x000fe80000100800 */
[----:B------:R-:W-:Y:S04]  /*1200*/  STL [R1+0x68], R25 ;  /* 0x0000681901007387 */ /* 0x000fe80000100800 */
[----:B------:R-:W-:Y:S04]  /*1210*/  STL [R1+0x6c], R29 ;  /* 0x00006c1d01007387 */ /* 0x000fe80000100800 */
[----:B----4-:R-:W-:Y:S04]  /*1220*/  STS [R130.X4], R10 ;  /* 0x0000000a82007388 */ /* 0x010fe80000004800 */
[----:B-----5:R-:W-:Y:S04]  /*1230*/  STS [R165.X4+0x80], R12 ;  /* 0x0000800ca5007388 */ /* 0x020fe80000004800 */
        /* <DEDUP_REMOVED lines=31> */
[----:B-1----:R-:W-:-:S03]  /*1430*/  CS2R R10, SRZ ;  /* 0x00000000000a7805 */ /* 0x002fc6000001ff00 */
[----:B------:R-:W-:Y:S01]  /*1440*/  BAR.SYNC.DEFER_BLOCKING 0x0 ;  /* 0x0000000000007b1d */ /* 0x000fe20000010000 */
[----:B--2---:R-:W-:Y:S01]  /*1450*/  CS2R R12, SRZ ;  /* 0x00000000000c7805 */ /* 0x004fe2000001ff00 */
[----:B---3--:R-:W-:Y:S01]  /*1460*/  CS2R R14, SRZ ;  /* 0x00000000000e7805 */ /* 0x008fe2000001ff00 */
[----:B----4-:R-:W-:Y:S01]  /*1470*/  CS2R R16, SRZ ;  /* 0x0000000000107805 */ /* 0x010fe2000001ff00 */
[----:B-----5:R-:W-:Y:S02]  /*1480*/  CS2R R18, SRZ ;  /* 0x0000000000127805 */ /* 0x020fe4000001ff00 */
[----:B0-----:R0:W-:Y:S01]  /*1490*/  STL [R1+0x3c], R23 ;  /* 0x00003c1701007387 */ /* 0x0011e20000100800 */
[----:B------:R-:W-:-:S03]  /*14a0*/  HFMA2.MMA R24, -RZ, RZ, 0, 0 ;  /* 0x00000000ff187435 */ /* 0x000fc600000001ff */
        /* <DEDUP_REMOVED lines=18> */
[----:B------:R1:W-:Y:S01]  /*15d0*/  STL [R1+0x38], R21 ;  /* 0x0000381501007387 */ /* 0x0003e20000100800 */
[----:B0-----:R-:W-:Y:S01]  /*15e0*/  CS2R R22, SRZ ;  /* 0x0000000000167805 */ /* 0x001fe2000001ff00 */
[----:B------:R-:W-:Y:S02]  /*15f0*/  MOV R26, RZ ;  /* 0x000000ff001a7202 */ /* 0x000fe40000000f00 */
[----:B------:R0:W5:Y:S04]  /*1600*/  @!P4 LDG.E R19, [R8.64+0x500] ;  /* 0x0005001c0813c981 */ /* 0x000168000c1e1900 */
[----:B------:R0:W5:Y:S01]  /*1610*/  @!P6 LDG.E R22, [R8.64+0x580] ;  /* 0x0005801c0816e981 */ /* 0x000162000c1e1900 */
[----:B-1----:R-:W-:-:S03]  /*1620*/  CS2R R20, SRZ ;  /* 0x0000000000147805 */ /* 0x002fc6000001ff00 */
[----:B------:R0:W5:Y:S04]  /*1630*/  @!P3 LDG.E R24, [R8.64+0x680] ;  /* 0x0006801c0818b981 */ /* 0x000168000c1e1900 */
[----:B------:R0:W5:Y:S04]  /*1640*/  @!P0 LDG.E R20, [R8.64+0x480] ;  /* 0x0004801c08148981 */ /* 0x000168000c1e1900 */
[----:B------:R0:W5:Y:S04]  /*1650*/  @!P5 LDG.E R21, [R8.64+0x600] ;  /* 0x0006001c0815d981 */ /* 0x000168000c1e1900 */
[----:B------:R0:W5:Y:S04]  /*1660*/  @!P2 LDG.E R23, [R8.64+0x700] ;  /* 0x0007001c0817a981 */ /* 0x000168000c1e1900 */
[----:B------:R0:W5:Y:S01]  /*1670*/  @!P1 LDG.E R26, [R8.64+0x780] ;  /* 0x0007801c081a9981 */ /* 0x000162000c1e1900 */
[----:B------:R-:W-:-:S02]  /*1680*/  ISETP.GE.AND P2, PT, R58, UR7, PT ;  /* 0x000000073a007c0c */ /* 0x000fc4000bf46270 */
[----:B------:R-:W-:Y:S02]  /*1690*/  ISETP.GE.AND P1, PT, R63, UR7, PT ;  /* 0x000000073f007c0c */ /* 0x000fe4000bf26270 */
[C---:B0-----:R-:W-:Y:S02]  /*16a0*/  LEA R8, P0, R58.reuse, UR20, 0x2 ;  /* 0x000000143a087c11 */ /* 0x041fe4000f8010ff */
[----:B------:R-:W-:Y:S02]  /*16b0*/  ISETP.GE.AND P4, PT, R61, UR7, PT ;  /* 0x000000073d007c0c */ /* 0x000fe4000bf86270 */
[----:B------:R-:W-:Y:S02]  /*16c0*/  LEA.HI.X R9, R58, UR21, R59, 0x2, P0 ;  /* 0x000000153a097c11 */ /* 0x000fe400080f143b */
[----:B------:R-:W-:Y:S02]  /*16d0*/  ISETP.GE.AND P0, PT, R62, UR7, PT ;  /* 0x000000073e007c0c */ /* 0x000fe4000bf06270 */
[----:B------:R-:W-:-:S02]  /*16e0*/  ISETP.GE.AND P6, PT, R60, UR7, PT ;  /* 0x000000073c007c0c */ /* 0x000fc4000bfc6270 */
[----:B------:R-:W-:Y:S02]  /*16f0*/  ISETP.GE.AND P5, PT, R43, UR7, PT ;  /* 0x000000072b007c0c */ /* 0x000fe4000bfa6270 */
[----:B------:R-:W-:Y:S01]  /*1700*/  ISETP.GE.AND P3, PT, R42, UR7, PT ;  /* 0x000000072a007c0c */ /* 0x000fe2000bf66270 */
[----:B--2---:R-:W-:Y:S04]  /*1710*/  STS [R130.X4], R10 ;  /* 0x0000000a82007388 */ /* 0x004fe80000004800 */
[----:B---3--:R-:W-:Y:S04]  /*1720*/  STS [R165.X4+0x80], R12 ;  /* 0x0000800ca5007388 */ /* 0x008fe80000004800 */
[----:B----4-:R-:W-:Y:S04]  /*1730*/  STS [R164.X4+0x100], R11 ;  /* 0x0001000ba4007388 */ /* 0x010fe80000004800 */
[----:B-----5:R-:W-:Y:S04]  /*1740*/  STS [R163.X4+0x180], R14 ;  /* 0x0001800ea3007388 */ /* 0x020fe80000004800 */
        /* <DEDUP_REMOVED lines=9> */
[----:B------:R3:W-:Y:S04]  /*17e0*/  STS [R151.X4+0x680], R24 ;  /* 0x0006801897007388 */ /* 0x0007e80000004800 */
        /* <DEDUP_REMOVED lines=21> */
[----:B-1----:R-:W-:Y:S01]  /*1940*/  CS2R R14, SRZ ;  /* 0x00000000000e7805 */ /* 0x002fe2000001ff00 */
[----:B--2---:R-:W-:Y:S01]  /*1950*/  CS2R R16, SRZ ;  /* 0x0000000000107805 */ /* 0x004fe2000001ff00 */
[----:B---3--:R-:W-:Y:S01]  /*1960*/  HFMA2.MMA R24, -RZ, RZ, 0, 0 ;  /* 0x00000000ff187435 */ /* 0x008fe200000001ff */
[----:B----4-:R-:W-:Y:S02]  /*1970*/  CS2R R22, SRZ ;  /* 0x0000000000167805 */ /* 0x010fe4000001ff00 */
[----:B------:R0:W2:Y:S01]  /*1980*/  @!P2 LDG.E R12, [R8.64] ;  /* 0x0000001c080ca981 */ /* 0x0000a2000c1e1900 */
[----:B------:R-:W-:-:S03]  /*1990*/  ISETP.GE.AND P2, PT, R41, UR7, PT ;  /* 0x0000000729007c0c */ /* 0x000fc6000bf46270 */
[----:B------:R0:W3:Y:S01]  /*19a0*/  @!P1 LDG.E R14, [R8.64+0x80] ;  /* 0x0000801c080e9981 */ /* 0x0000e2000c1e1900 */
        /* <DEDUP_REMOVED lines=15> */
[----:B------:R0:W4:Y:S04]  /*1aa0*/  @!P0 LDG.E R64, [R8.64+0x480] ;  /* 0x0004801c08408981 */ /* 0x000128000c1e1900 */
[----:B------:R0:W4:Y:S04]  /*1ab0*/  @!P4 LDG.E R65, [R8.64+0x500] ;  /* 0x0005001c0841c981 */ /* 0x000128000c1e1900 */
[----:B------:R0:W4:Y:S04]  /*1ac0*/  @!P6 LDG.E R66, [R8.64+0x580] ;  /* 0x0005801c0842e981 */ /* 0x000128000c1e1900 */
[----:B------:R0:W4:Y:S04]  /*1ad0*/  @!P5 LDG.E R67, [R8.64+0x600] ;  /* 0x0006001c0843d981 */ /* 0x000128000c1e1900 */
[----:B------:R0:W4:Y:S04]  /*1ae0*/  @!P3 LDG.E R68, [R8.64+0x680] ;  /* 0x0006801c0844b981 */ /* 0x000128000c1e1900 */
[----:B------:R0:W4:Y:S04]  /*1af0*/  @!P2 LDG.E R69, [R8.64+0x700] ;  /* 0x0007001c0845a981 */ /* 0x000128000c1e1900 */
[----:B------:R0:W4:Y:S01]  /*1b00*/  @!P1 LDG.E R72, [R8.64+0x780] ;  /* 0x0007801c08489981 */ /* 0x000122000c1e1900 */
[----:B------:R-:W-:Y:S01]  /*1b10*/  ISETP.GE.AND P0, PT, R58, UR7, PT ;  /* 0x000000073a007c0c */ /* 0x000fe2000bf06270 */
[----:B------:R-:W-:-:S02]  /*1b20*/  UIMAD UR8, UR13, UR26, URZ ;  /* 0x0000001a0d0872a4 */ /* 0x000fc4000f8e023f */
[----:B------:R-:W-:Y:S02]  /*1b30*/  UIMAD.WIDE.U32 UR40, UR12, UR26, URZ ;  /* 0x0000001a0c2872a5 */ /* 0x000fe4000f8e003f */
[----:B------:R-:W-:Y:S01]  /*1b40*/  USHF.R.S32.HI UR26, URZ, 0x1f, UR25 ;  /* 0x0000001f3f1a7899 */ /* 0x000fe20008011419 */
[----:B------:R-:W-:Y:S01]  /*1b50*/  MOV R19, UR12 ;  /* 0x0000000c00137c02 */ /* 0x000fe20008000f00 */
[----:B------:R-:W-:Y:S01]  /*1b60*/  UIMAD UR27, UR12, UR27, UR8 ;  /* 0x0000001b0c1b72a4 */ /* 0x000fe2000f8e0208 */
[----:B------:R-:W-:Y:S01]  /*1b70*/  MOV R10, UR25 ;  /* 0x00000019000a7c02 */ /* 0x000fe20008000f00 */
[----:B------:R-:W-:Y:S01]  /*1b80*/  UIMAD.WIDE.U32 UR8, UR12, UR38, URZ ;  /* 0x000000260c0872a5 */ /* 0x000fe2000f8e003f */
[----:B------:R-:W-:Y:S01]  /*1b90*/  MOV R21, UR12 ;  /* 0x0000000c00157c02 */ /* 0x000fe20008000f00 */
[----:B------:R-:W-:Y:S01]  /*1ba0*/  UIMAD UR38, UR13, UR38, URZ ;  /* 0x000000260d2672a4 */ /* 0x000fe2000f8e023f */
[----:B------:R-:W-:Y:S02]  /*1bb0*/  MOV R11, UR26 ;  /* 0x0000001a000b7c02 */ /* 0x000fe40008000f00 */
[----:B0-----:R-:W-:-:S02]  /*1bc0*/  MOV R8, UR25 ;  /* 0x0000001900087c02 */ /* 0x001fc40008000f00 */
[----:B------:R-:W-:Y:S01]  /*1bd0*/  MOV R9, UR26 ;  /* 0x0000001a00097c02 */ /* 0x000fe20008000f00 */
[----:B------:R-:W-:Y:S01]  /*1be0*/  @!P0 IMAD.WIDE.U32 R10, R19, c[0x0][0x1f0], R10 ;  /* 0x00007c00130a8a25 */ /* 0x000fe200078e000a */
[----:B------:R-:W-:-:S03]  /*1bf0*/  UIMAD UR43, UR12, UR39, UR38 ;  /* 0x000000270c2b72a4 */ /* 0x000fc6000f8e0226 */
[----:B------:R-:W-:Y:S01]  /*1c00*/  @!P0 IMAD.WIDE.U32 R8, R21, c[0x0][0x200], R8 ;  /* 0x0000800015088a25 */ /* 0x000fe200078e0008 */
[----:B------:R-:W-:Y:S01]  /*1c10*/  UIMAD UR42, UR11, UR36, URZ ;  /* 0x000000240b2a72a4 */ /* 0x000fe2000f8e023f */
[----:B------:R-:W-:Y:S01]  /*1c20*/  @!P0 IADD3 R11, R11, UR27, RZ ;  /* 0x0000001b0b0b8c10 */ /* 0x000fe2000fffe0ff */
[----:B------:R-:W-:Y:S01]  /*1c30*/  UIADD3 UR41, UR41, UR27, URZ ;  /* 0x0000001b29297290 */ /* 0x000fe2000fffe03f */
[----:B------:R-:W-:Y:S01]  /*1c40*/  MOV R21, UR10 ;  /* 0x0000000a00157c02 */ /* 0x000fe20008000f00 */
[----:B------:R-:W-:Y:S01]  /*1c50*/  ULDC.64 UR38, c[0x0][0x208] ;  /* 0x0000820000267ab9 */ /* 0x000fe20000000a00 */
[----:B------:R-:W-:Y:S01]  /*1c60*/  @!P0 IADD3 R9, R9, UR43, RZ ;  /* 0x0000002b09098c10 */ /* 0x000fe2000fffe0ff */
[----:B------:R-:W-:Y:S01]  /*1c70*/  ULDC UR27, c[0x0][0x174] ;  /* 0x00005d00001b7ab9 */ /* 0x000fe20000000800 */
[----:B------:R-:W-:Y:S01]  /*1c80*/  MOV R19, UR10 ;  /* 0x0000000a00137c02 */ /* 0x000fe20008000f00 */
[----:B------:R-:W-:Y:S02]  /*1c90*/  UIMAD UR42, UR10, UR37, UR42 ;  /* 0x000000250a2a72a4 */ /* 0x000fe4000f8e022a */
[----:B------:R-:W-:-:S02]  /*1ca0*/  UIADD3 UR27, UR6, -UR27, URZ ;  /* 0x8000001b061b7290 */ /* 0x000fc4000fffe03f */
[----:B------:R-:W-:Y:S02]  /*1cb0*/  UIADD3 UR9, UR9, UR43, URZ ;  /* 0x0000002b09097290 */ /* 0x000fe4000fffe03f */
[----:B------:R-:W-:Y:S01]  /*1cc0*/  UIMAD.WIDE.U32 UR36, UR10, UR36, UR40 ;  /* 0x000000240a2472a5 */ /* 0x000fe2000f8e0028 */
[----:B------:R-:W-:Y:S01]  /*1cd0*/  @!P0 IMAD.WIDE.U32 R8, R21, c[0x0][0x208], R8 ;  /* 0x0000820015088a25 */ /* 0x000fe200078e0008 */
[----:B------:R-:W-:Y:S02]  /*1ce0*/  UIMAD UR40, UR11, UR38, URZ ;  /* 0x000000260b2872a4 */ /* 0x000fe4000f8e023f */
[----:B------:R-:W-:Y:S01]  /*1cf0*/  UIMAD UR27, UR27, -0x800, URZ ;  /* 0xfffff8001b1b78a4 */ /* 0x000fe2000f8e023f */
[----:B------:R-:W-:Y:S01]  /*1d00*/  @!P0 IMAD.WIDE.U32 R10, R19, c[0x0][0x1f8], R10 ;  /* 0x00007e00130a8a25 */ /* 0x000fe200078e000a */
[----:B------:R-:W-:Y:S02]  /*1d10*/  UIMAD.WIDE.U32 UR8, UR10, UR38, UR8 ;  /* 0x000000260a0872a5 */ /* 0x000fe4000f8e0008 */
[----:B------:R-:W-:Y:S01]  /*1d20*/  UIMAD UR39, UR10, UR39, UR40 ;  /* 0x000000270a2772a4 */ /* 0x000fe2000f8e0228 */
[C---:B------:R-:W-:Y:S01]  /*1d30*/  @!P0 IADD3 R21, P2, R58.reuse, R8, RZ ;  /* 0x000000083a158210 */ /* 0x040fe20007f5e0ff */
[----:B------:R-:W-:Y:S01]  /*1d40*/  USHF.R.S32.HI UR40, URZ, 0x1f, UR27 ;  /* 0x0000001f3f287899 */ /* 0x000fe2000801141b */
[----:B------:R-:W-:Y:S01]  /*1d50*/  @!P0 IADD3 R19, P1, R58, R10, RZ ;  /* 0x0000000a3a138210 */ /* 0x000fe20007f3e0ff */
[----:B------:R-:W-:-:S02]  /*1d60*/  UIADD3 UR41, UP0, UR27, UR36, URZ ;  /* 0x000000241b297290 */ /* 0x000fc4000ff1e03f */
[----:B------:R-:W-:Y:S01]  /*1d70*/  UIADD3 UR38, UP1, UR27, UR8, URZ ;  /* 0x000000081b267290 */ /* 0x000fe2000ff3e03f */
[C---:B-----5:R-:W-:Y:S01]  /*1d80*/  @!P0 IADD3.X R26, R59.reuse, UR39, R9, P2, !PT ;  /* 0x000000273b1a8c10 */ /* 0x060fe200097fe409 */
[----:B------:R-:W-:Y:S01]  /*1d90*/  UIADD3.X UR36, UR40, UR42, UR37, UP0, !UPT ;  /* 0x0000002a28247290 */ /* 0x000fe200087fe425 */
[----:B------:R-:W-:Y:S01]  /*1da0*/  @!P0 IADD3.X R70, R59, UR42, R11, P1, !PT ;  /* 0x0000002a3b468c10 */ /* 0x000fe20008ffe40b */
[----:B------:R-:W-:Y:S01]  /*1db0*/  UIADD3.X UR8, UR40, UR39, UR9, UP1, !UPT ;  /* 0x0000002728087290 */ /* 0x000fe20008ffe409 */
[C---:B------:R-:W-:Y:S02]  /*1dc0*/  LEA R10, P2, R58.reuse, c[0x0][0x258], 0x2 ;  /* 0x000096003a0a7a11 */ /* 0x040fe400078410ff */
[----:B------:R-:W-:Y:S02]  /*1dd0*/  LEA R8, P1, R58, c[0x0][0x268], 0x2 ;  /* 0x00009a003a087a11 */ /* 0x000fe400078210ff */
[----:B------:R-:W-:Y:S02]  /*1de0*/  MOV R25, UR41 ;  /* 0x0000002900197c02 */ /* 0x000fe40008000f00 */
[----:B------:R-:W-:-:S02]  /*1df0*/  MOV R27, UR38 ;  /* 0x00000026001b7c02 */ /* 0x000fc40008000f00 */
[C-C-:B------:R-:W-:Y:S02]  /*1e00*/  LEA.HI.X R11, R58.reuse, c[0x0][0x25c], R59.reuse, 0x2, P2 ;  /* 0x000097003a0b7a11 */ /* 0x140fe400010f143b */
[----:B------:R-:W-:Y:S02]  /*1e10*/  LEA.HI.X R9, R58, c[0x0][0x26c], R59, 0x2, P1 ;  /* 0x00009b003a097a11 */ /* 0x000fe400008f143b */
[----:B------:R-:W-:Y:S02]  /*1e20*/  LEA R8, P2, R25, R8, 0x2 ;  /* 0x0000000819087211 */ /* 0x000fe400078410ff */
[----:B------:R-:W-:Y:S02]  /*1e30*/  LEA R10, P4, R27, R10, 0x2 ;  /* 0x0000000a1b0a7211 */ /* 0x000fe400078810ff */
[----:B------:R-:W-:Y:S01]  /*1e40*/  MOV R74, UR36 ;  /* 0x00000024004a7c02 */ /* 0x000fe20008000f00 */
[----:B------:R-:W-:Y:S01]  /*1e50*/  HFMA2.MMA R78, -RZ, RZ, 0, 0 ;  /* 0x00000000ff4e7435 */ /* 0x000fe200000001ff */
[----:B------:R-:W-:-:S02]  /*1e60*/  MOV R76, UR8 ;  /* 0x00000008004c7c02 */ /* 0x000fc40008000f00 */
[----:B------:R-:W-:Y:S01]  /*1e70*/  MOV R80, RZ ;  /* 0x000000ff00507202 */ /* 0x000fe20000000f00 */
[----:B------:R-:W-:Y:S01]  /*1e80*/  CS2R R98, SRZ ;  /* 0x0000000000627805 */ /* 0x000fe2000001ff00 */
[----:B------:R-:W-:Y:S01]  /*1e90*/  @!P0 LEA R20, P3, R21, c[0x0][0x258], 0x2 ;  /* 0x0000960015148a11 */ /* 0x000fe200078610ff */
[----:B------:R-:W-:Y:S01]  /*1ea0*/  CS2R R100, SRZ ;  /* 0x0000000000647805 */ /* 0x000fe2000001ff00 */
[----:B------:R-:W-:Y:S01]  /*1eb0*/  LEA.HI.X R9, R25, R9, R74, 0x2, P2 ;  /* 0x0000000919097211 */ /* 0x000fe200010f144a */
[----:B------:R-:W-:Y:S01]  /*1ec0*/  STL [R1+0x34], R160 ;  /* 0x000034a001007387 */ /* 0x000fe20000100800 */
[----:B------:R-:W-:Y:S01]  /*1ed0*/  LEA.HI.X R11, R27, R11, R76, 0x2, P4 ;  /* 0x0000000b1b0b7211 */ /* 0x000fe200020f144c */
[----:B------:R-:W-:Y:S01]  /*1ee0*/  ULDC.64 UR36, c[0x0][0x2e8] ;  /* 0x0000ba0000247ab9 */ /* 0x000fe20000000a00 */
[----:B------:R-:W-:Y:S02]  /*1ef0*/  @!P0 LEA.HI.X R21, R21, c[0x0][0x25c], R26, 0x2, P3 ;  /* 0x0000970015158a11 */ /* 0x000fe400018f141a */
[----:B------:R-:W-:-:S04]  /*1f00*/  @!P0 LEA R18, P1, R19, c[0x0][0x268], 0x2 ;  /* 0x00009a0013128a11 */ /* 0x000fc800078210ff */
[----:B------:R-:W-:Y:S02]  /*1f10*/  @!P0 LEA.HI.X R19, R19, c[0x0][0x26c], R70, 0x2, P1 ;  /* 0x00009b0013138a11 */ /* 0x000fe400008f1446 */
[----:B------:R-:W-:Y:S01]  /*1f20*/  ISETP.GE.AND P1, PT, R62, UR7, PT ;  /* 0x000000073e007c0c */ /* 0x000fe2000bf26270 */
[----:B------:R-:W-:Y:S01]  /*1f30*/  CS2R R74, SRZ ;  /* 0x00000000004a7805 */ /* 0x000fe2000001ff00 */
[----:B------:R-:W-:Y:S02]  /*1f40*/  ISETP.GE.AND P2, PT, R60, UR7, PT ;  /* 0x000000073c007c0c */ /* 0x000fe4000bf46270 */
[----:B------:R-:W-:Y:S02]  /*1f50*/  ISETP.GE.AND P3, PT, R63, UR7, PT ;  /* 0x000000073f007c0c */ /* 0x000fe4000bf66270 */
[----:B------:R-:W-:Y:S02]  /*1f60*/  ISETP.GE.AND P4, PT, R61, UR7, PT ;  /* 0x000000073d007c0c */ /* 0x000fe4000bf86270 */
[----:B------:R-:W-:-:S02]  /*1f70*/  ISETP.GE.AND P5, PT, R43, UR7, PT ;  /* 0x000000072b007c0c */ /* 0x000fc4000bfa6270 */
[----:B------:R-:W-:Y:S01]  /*1f80*/  ISETP.GE.AND P6, PT, R42, UR7, PT ;  /* 0x000000072a007c0c */ /* 0x000fe2000bfc6270 */
[----:B------:R-:W-:Y:S01]  /*1f90*/  HFMA2.MMA R70, -RZ, RZ, 0, 0 ;  /* 0x00000000ff467435 */ /* 0x000fe200000001ff */
[----:B------:R-:W-:Y:S01]  /*1fa0*/  CS2R R76, SRZ ;  /* 0x00000000004c7805 */ /* 0x000fe2000001ff00 */
[----:B--2---:R-:W-:Y:S04]  /*1fb0*/  STS [R130.X4], R12 ;  /* 0x0000000c82007388 */ /* 0x004fe80000004800 */
[----:B---3--:R-:W-:Y:S04]  /*1fc0*/  STS [R165.X4+0x80], R14 ;  /* 0x0000800ea5007388 */ /* 0x008fe80000004800 */
        /* <DEDUP_REMOVED lines=32> */
[----:B0-----:R-:W-:Y:S01]  /*21d0*/  MOV R65, RZ ;  /* 0x000000ff00417202 */ /* 0x001fe20000000f00 */
[----:B-1----:R-:W-:-:S05]  /*21e0*/  CS2R R72, SRZ ;  /* 0x0000000000487805 */ /* 0x002fca000001ff00 */
        /* <DEDUP_REMOVED lines=30> */
[----:B---3--:R0:W-:Y:S04]  /*23d0*/  STS [R130.X4], R70 ;  /* 0x0000004682007388 */ /* 0x0081e80000004800 */
[----:B--2---:R-:W-:Y:S04]  /*23e0*/  STS [R165.X4+0x80], R66 ;  /* 0x00008042a5007388 */ /* 0x004fe80000004800 */
[----:B------:R-:W-:Y:S04]  /*23f0*/  STS [R164.X4+0x100], R65 ;  /* 0x00010041a4007388 */ /* 0x000fe80000004800 */
[----:B----4-:R-:W-:Y:S04]  /*2400*/  STS [R163.X4+0x180], R68 ;  /* 0x00018044a3007388 */ /* 0x010fe80000004800 */
[----:B------:R-:W-:Y:S04]  /*2410*/  STS [R162.X4+0x200], R67 ;  /* 0x00020043a2007388 */ /* 0x000fe80000004800 */
[----:B-----5:R-:W-:Y:S04]  /*2420*/  STS [R161.X4+0x280], R72 ;  /* 0x00028048a1007388 */ /* 0x020fe80000004800 */
        /* <DEDUP_REMOVED lines=11> */
[----:B------:R-:W2:Y:S04]  /*24e0*/  LDS R123, [R56.X4] ;  /* 0x00000000387b7984 */ /* 0x000ea80000004800 */
[----:B------:R-:W0:Y:S04]  /*24f0*/  LDS R97, [R56.X4+0x4] ;  /* 0x0000040038617984 */ /* 0x000e280000004800 */
[----:B------:R-:W-:Y:S04]  /*2500*/  LDS R85, [R56.X4+0x8] ;  /* 0x0000080038557984 */ /* 0x000fe80000004800 */
[----:B------:R-:W0:Y:S04]  /*2510*/  LDS R86, [R56.X4+0xc] ;  /* 0x00000c0038567984 */ /* 0x000e280000004800 */
[----:B------:R-:W0:Y:S04]  /*2520*/  LDS R87, [R56.X4+0x10] ;  /* 0x0000100038577984 */ /* 0x000e280000004800 */
[----:B------:R-:W-:Y:S04]  /*2530*/  LDS R96, [R56.X4+0x14] ;  /* 0x0000140038607984 */ /* 0x000fe80000004800 */
[----:B------:R-:W0:Y:S04]  /*2540*/  LDS R95, [R56.X4+0x18] ;  /* 0x00001800385f7984 */ /* 0x000e280000004800 */
[----:B------:R-:W2:Y:S04]  /*2550*/  LDS R94, [R56.X4+0x1c] ;  /* 0x00001c00385e7984 */ /* 0x000ea80000004800 */
[----:B------:R-:W-:Y:S04]  /*2560*/  LDS R93, [R56.X4+0x20] ;  /* 0x00002000385d7984 */ /* 0x000fe80000004800 */
[----:B------:R-:W2:Y:S04]  /*2570*/  LDS R92, [R56.X4+0x24] ;  /* 0x00002400385c7984 */ /* 0x000ea80000004800 */
[----:B------:R-:W2:Y:S04]  /*2580*/  LDS R91, [R56.X4+0x28] ;  /* 0x00002800385b7984 */ /* 0x000ea80000004800 */
[----:B------:R-:W2:Y:S04]  /*2590*/  LDS R90, [R56.X4+0x2c] ;  /* 0x00002c00385a7984 */ /* 0x000ea80000004800 */
[----:B------:R-:W2:Y:S04]  /*25a0*/  LDS R89, [R56.X4+0x30] ;  /* 0x0000300038597984 */ /* 0x000ea80000004800 */
        /* <DEDUP_REMOVED lines=11> */
[----:B---3--:R-:W-:Y:S01]  /*2660*/  CS2R R76, SRZ ;  /* 0x00000000004c7805 */ /* 0x008fe2000001ff00 */
[----:B------:R-:W-:Y:S01]  /*2670*/  HFMA2.MMA R78, -RZ, RZ, 0, 0 ;  /* 0x00000000ff4e7435 */ /* 0x000fe200000001ff */
[----:B----4-:R-:W-:Y:S01]  /*2680*/  MOV R80, RZ ;  /* 0x000000ff00507202 */ /* 0x010fe20000000f00 */
[----:B------:R1:W2:Y:S04]  /*2690*/  @!P3 LDG.E R99, [R10.64+-0x1a00] ;  /* 0xffe6001c0a63b981 */ /* 0x0002a8000c1e1900 */
[----:B------:R1:W3:Y:S01]  /*26a0*/  @!P0 LDG.E R72, [R10.64+-0x1f80] ;  /* 0xffe0801c0a488981 */ /* 0x0002e2000c1e1900 */
[----:B------:R-:W-:-:S03]  /*26b0*/  ISETP.GE.AND P0, PT, R61, UR7, PT ;  /* 0x000000073d007c0c */ /* 0x000fc6000bf06270 */
[----:B------:R1:W4:Y:S01]  /*26c0*/  @!P1 LDG.E R75, [R10.64+-0x1e00] ;  /* 0xffe2001c0a4b9981 */ /* 0x000322000c1e1900 */
[----:B------:R-:W-:Y:S01]  /*26d0*/  ISETP.GE.AND P1, PT, R42, UR7, PT ;  /* 0x000000072a007c0c */ /* 0x000fe2000bf26270 */
[----:B0-----:R-:W-:Y:S02]  /*26e0*/  CS2R R20, SRZ ;  /* 0x0000000000147805 */ /* 0x001fe4000001ff00 */
[----:B------:R1:W2:Y:S04]  /*26f0*/  @!P2 LDG.E R80, [R10.64+-0x1a80] ;  /* 0xffe5801c0a50a981 */ /* 0x0002a8000c1e1900 */
[----:B------:R1:W2:Y:S04]  /*2700*/  @!P4 LDG.E R98, [R10.64+-0x1980] ;  /* 0xffe6801c0a62c981 */ /* 0x0002a8000c1e1900 */
[----:B------:R1:W2:Y:S01]  /*2710*/  @!P0 LDG.E R74, [R10.64+-0x1e80] ;  /* 0xffe1801c0a4a8981 */ /* 0x0002a2000c1e1900 */
[----:B------:R-:W-:-:S03]  /*2720*/  ISETP.GE.AND P0, PT, R43, UR7, PT ;  /* 0x000000072b007c0c */ /* 0x000fc6000bf06270 */
[----:B------:R1:W4:Y:S01]  /*2730*/  @!P1 LDG.E R77, [R10.64+-0x1d00] ;  /* 0xffe3001c0a4d9981 */ /* 0x000322000c1e1900 */
[----:B------:R-:W-:-:S03]  /*2740*/  ISETP.GE.AND P1, PT, R40, UR7, PT ;  /* 0x0000000728007c0c */ /* 0x000fc6000bf26270 */
[----:B------:R1:W4:Y:S04]  /*2750*/  @!P5 LDG.E R101, [R10.64+-0x1900] ;  /* 0xffe7001c0a65d981 */ /* 0x000328000c1e1900 */
[----:B------:R1:W4:Y:S04]  /*2760*/  @!P6 LDG.E R100, [R10.64+-0x1880] ;  /* 0xffe7801c0a64e981 */ /* 0x000328000c1e1900 */
[----:B------:R1:W4:Y:S01]  /*2770*/  @!P0 LDG.E R20, [R10.64+-0x1d80] ;  /* 0xffe2801c0a148981 */ /* 0x000322000c1e1900 */
[----:B------:R-:W-:-:S03]  /*2780*/  ISETP.GE.AND P0, PT, R41, UR7, PT ;  /* 0x0000000729007c0c */ /* 0x000fc6000bf06270 */
[----:B------:R1:W4:Y:S01]  /*2790*/  @!P1 LDG.E R21, [R10.64+-0x1c00] ;  /* 0xffe4001c0a159981 */ /* 0x000322000c1e1900 */
[----:B------:R-:W-:-:S09]  /*27a0*/  ISETP.NE.AND P1, PT, R79, RZ, PT ;  /* 0x000000ff4f00720c */ /* 0x000fd20003f25270 */
[----:B------:R1:W4:Y:S01]  /*27b0*/  @!P0 LDG.E R76, [R10.64+-0x1c80] ;  /* 0xffe3801c0a4c8981 */ /* 0x000322000c1e1900 */
[----:B------:R-:W-:Y:S02]  /*27c0*/  ISETP.GE.AND P0, PT, R7, UR7, PT ;  /* 0x0000000707007c0c */ /* 0x000fe4000bf06270 */
[----:B------:R-:W-:-:S06]  /*27d0*/  MOV R79, RZ ;  /* 0x000000ff004f7202 */ /* 0x000fcc0000000f00 */
[----:B------:R1:W4:Y:S05]  /*27e0*/  @!P1 LDG.E R79, [R10.64+-0x1b00] ;  /* 0xffe5001c0a4f9981 */ /* 0x00032a000c1e1900 */
[----:B------:R1:W4:Y:S01]  /*27f0*/  @!P0 LDG.E R78, [R10.64+-0x1b80] ;  /* 0xffe4801c0a4e8981 */ /* 0x000322000c1e1900 */
[----:B------:R-:W-:Y:S02]  /*2800*/  FMUL.FTZ R8, R123, -1.4426950216293334961 ;  /* 0xbfb8aa3b7b087820 */ /* 0x000fe40000410000 */
[----:B------:R-:W-:Y:S02]  /*2810*/  FMUL.FTZ R9, R97, -1.4426950216293334961 ;  /* 0xbfb8aa3b61097820 */ /* 0x000fe40000410000 */
[----:B------:R-:W0:Y:S08]  /*2820*/  MUFU.EX2 R81, R8 ;  /* 0x0000000800517308 */ /* 0x000e300000000800 */
[----:B------:R-:W1:Y:S01]  /*2830*/  MUFU.EX2 R102, R9 ;  /* 0x0000000900667308 */ /* 0x000e620000000800 */
[----:B------:R-:W-:-:S02]  /*2840*/  FMUL.FTZ R66, R86, -1.4426950216293334961 ;  /* 0xbfb8aa3b56427820 */ /* 0x000fc40000410000 */
[----:B0-----:R-:W-:-:S05]  /*2850*/  FADD.FTZ R128, R81, 1 ;  /* 0x3f80000051807421 */ /* 0x001fca0000010000 */
[----:B------:R-:W0:Y:S01]  /*2860*/  MUFU.EX2 R104, R66 ;  /* 0x0000004200687308 */ /* 0x000e220000000800 */
[----:B------:R-:W-:Y:S02]  /*2870*/  FMUL.FTZ R105, R87, -1.4426950216293334961 ;  /* 0xbfb8aa3b57697820 */ /* 0x000fe40000410000 */
[----:B-1----:R-:W-:-:S05]  /*2880*/  FADD.FTZ R102, R102, 1 ;  /* 0x3f80000066667421 */ /* 0x002fca0000010000 */
[----:B------:R-:W-:Y:S01]  /*2890*/  MUFU.RCP R127, R102 ;  /* 0x00000066007f7308 */ /* 0x000fe20000001000 */
[----:B------:R-:W-:Y:S02]  /*28a0*/  FMUL.FTZ R65, R85, -1.4426950216293334961 ;  /* 0xbfb8aa3b55417820 */ /* 0x000fe40000410000 */
[----:B------:R-:W-:Y:S02]  /*28b0*/  FMUL.FTZ R8, R95, -1.4426950216293334961 ;  /* 0xbfb8aa3b5f087820 */ /* 0x000fe40000410000 */
[----:B------:R-:W-:-:S03]  /*28c0*/  FMUL.FTZ R10, R96, -1.4426950216293334961 ;  /* 0xbfb8aa3b600a7820 */ /* 0x000fc60000410000 */
[----:B------:R-:W1:Y:S01]  /*28d0*/  MUFU.EX2 R103, R65 ;  /* 0x0000004100677308 */ /* 0x000e620000000800 */
[----:B------:R-:W-:-:S07]  /*28e0*/  FMUL.FTZ R69, R94, -1.4426950216293334961 ;  /* 0xbfb8aa3b5e457820 */ /* 0x000fce0000410000 */
[----:B------:R-:W1:Y:S01]  /*28f0*/  MUFU.EX2 R105, R105 ;  /* 0x0000006900697308 */ /* 0x000e620000000800 */
[----:B------:R-:W-:Y:S02]  /*2900*/  FMUL.FTZ R67, R92, -1.4426950216293334961 ;  /* 0xbfb8aa3b5c437820 */ /* 0x000fe40000410000 */
[----:B0-----:R-:W-:-:S05]  /*2910*/  FADD.FTZ R104, R104, 1 ;  /* 0x3f80000068687421 */ /* 0x001fca0000010000 */
[----:B------:R-:W0:Y:S01]  /*2920*/  MUFU.EX2 R107, R8 ;  /* 0x00000008006b7308 */ /* 0x000e220000000800 */
[----:B------:R-:W-:-:S07]  /*2930*/  FMUL.FTZ R68, R93, -1.4426950216293334961 ;  /* 0xbfb8aa3b5d447820 */ /* 0x000fce0000410000 */
[----:B------:R0:W0:Y:S01]  /*2940*/  MUFU.EX2 R106, R10 ;  /* 0x0000000a006a7308 */ /* 0x0000220000000800 */
[----:B-1----:R-:W-:-:S07]  /*2950*/  FADD.FTZ R103, R103, 1 ;  /* 0x3f80000067677421 */ /* 0x002fce0000010000 */
[----:B------:R-:W1:Y:S01]  /*2960*/  MUFU.EX2 R69, R69 ;  /* 0x0000004500457308 */ /* 0x000e620000000800 */
[----:B------:R-:W-:-:S07]  /*2970*/  FADD.FTZ R105, R105, 1 ;  /* 0x3f80000069697421 */ /* 0x000fce0000010000 */
[----:B------:R-:W0:Y:S08]  /*2980*/  MUFU.RCP R128, R128 ;  /* 0x0000008000807308 */ /* 0x000e300000001000 */
[----:B------:R-:W0:Y:S08]  /*2990*/  MUFU.EX2 R67, R67 ;  /* 0x0000004300437308 */ /* 0x000e300000000800 */
[----:B------:R-:W0:Y:S01]  /*29a0*/  MUFU.RCP R125, R104 ;  /* 0x00000068007d7308 */ /* 0x000e220000001000 */
[----:B------:R-:W-:-:S07]  /*29b0*/  FMUL.FTZ R66, R91, -1.4426950216293334961 ;  /* 0xbfb8aa3b5b427820 */ /* 0x000fce0000410000 */
[----:B------:R-:W0:Y:S01]  /*29c0*/  MUFU.EX2 R68, R68 ;  /* 0x0000004400447308 */ /* 0x000e220000000800 */
[----:B------:R-:W-:-:S07]  /*29d0*/  FMUL.FTZ R65, R90, -1.4426950216293334961 ;  /* 0xbfb8aa3b5a417820 */ /* 0x000fce0000410000 */
[----:B------:R-:W0:Y:S08]  /*29e0*/  MUFU.RCP R126, R103 ;  /* 0x00000067007e7308 */ /* 0x000e300000001000 */
[----:B------:R-:W0:Y:S08]  /*29f0*/  MUFU.RCP R124, R105 ;  /* 0x00000069007c7308 */ /* 0x000e300000001000 */
[----:B------:R-:W-:Y:S08]  /*2a00*/  MUFU.EX2 R66, R66 ;  /* 0x0000004200427308 */ /* 0x000ff00000000800 */
[----:B------:R-:W-:Y:S01]  /*2a10*/  MUFU.EX2 R65, R65 ;  /* 0x0000004100417308 */ /* 0x000fe20000000800 */
[----:B0-----:R-:W-:Y:S01]  /*2a20*/  FMUL.FTZ R10, R89, -1.4426950216293334961 ;  /* 0xbfb8aa3b590a7820 */ /* 0x001fe20000410000 */
[----:B-----5:R-:W-:Y:S04]  /*2a30*/  STS [R130.X4], R70 ;  /* 0x0000004682007388 */ /* 0x020fe80000004800 */
[----:B---3--:R-:W-:Y:S04]  /*2a40*/  STS [R165.X4+0x80], R72 ;  /* 0x00008048a5007388 */ /* 0x008fe80000004800 */
[----:B------:R-:W-:Y:S04]  /*2a50*/  STS [R164.X4+0x100], R73 ;  /* 0x00010049a4007388 */ /* 0x000fe80000004800 */
[----:B--2---:R0:W-:Y:S04]  /*2a60*/  STS [R163.X4+0x180], R74 ;  /* 0x0001804aa3007388 */ /* 0x0041e80000004800 */
[----:B----4-:R-:W-:Y:S04]  /*2a70*/  STS [R162.X4+0x200], R75 ;  /* 0x0002004ba2007388 */ /* 0x010fe80000004800 */
        /* <DEDUP_REMOVED lines=12> */
[----:B------:R-:W3:Y:S04]  /*2b40*/  LDS R80, [R56.X4+0x4] ;  /* 0x0000040038507984 */ /* 0x000ee80000004800 */
[----:B------:R-:W4:Y:S04]  /*2b50*/  LDS R81, [R56.X4] ;  /* 0x0000000038517984 */ /* 0x000f280000004800 */
[----:B------:R-:W5:Y:S04]  /*2b60*/  LDS R78, [R56.X4+0xc] ;  /* 0x00000c00384e7984 */ /* 0x000f680000004800 */
[----:B------:R-:W5:Y:S04]  /*2b70*/  LDS R79, [R56.X4+0x8] ;  /* 0x00000800384f7984 */ /* 0x000f680000004800 */
[----:B------:R-:W5:Y:S04]  /*2b80*/  LDS R77, [R56.X4+0x10] ;  /* 0x00001000384d7984 */ /* 0x000f680000004800 */
[----:B------:R-:W5:Y:S01]  /*2b90*/  LDS R76, [R56.X4+0x14] ;  /* 0x00001400384c7984 */ /* 0x000f620000004800 */
[----:B0-----:R-:W-:-:S03]  /*2ba0*/  FADD.FTZ R74, -R127, 1 ;  /* 0x3f8000007f4a7421 */ /* 0x001fc60000010100 */
[----:B------:R-:W0:Y:S01]  /*2bb0*/  LDS R75, [R56.X4+0x18] ;  /* 0x00001800384b7984 */ /* 0x000e220000004800 */
[----:B------:R-:W-:-:S03]  /*2bc0*/  FFMA.FTZ R109, R97, R74, 1 ;  /* 0x3f800000616d7423 */ /* 0x000fc6000001004a */
[----:B------:R-:W0:Y:S01]  /*2bd0*/  LDS R74, [R56.X4+0x1c] ;  /* 0x00001c00384a7984 */ /* 0x000e220000004800 */
[----:B--2---:R-:W-:Y:S02]  /*2be0*/  FADD.FTZ R21, R107, 1 ;  /* 0x3f8000006b157421 */ /* 0x004fe40000010000 */
[----:B------:R-:W-:Y:S01]  /*2bf0*/  FADD.FTZ R20, R106, 1 ;  /* 0x3f8000006a147421 */ /* 0x000fe20000010000 */
[----:B------:R-:W-:Y:S01]  /*2c00*/  LDS R73, [R56.X4+0x20] ;  /* 0x0000200038497984 */ /* 0x000fe20000004800 */
[----:B---3--:R-:W-:-:S04]  /*2c10*/  FMUL.FTZ R72, R26, R80 ;  /* 0x000000501a487220 */ /* 0x008fc80000410000 */
[----:B------:R-:W-:Y:S01]  /*2c20*/  FMUL.FTZ R72, R127, R72 ;  /* 0x000000487f487220 */ /* 0x000fe20000410000 */
[----:B------:R-:W2:Y:S01]  /*2c30*/  MUFU.RCP R21, R21 ;  /* 0x0000001500157308 */ /* 0x000ea20000001000 */
[----:B-1----:R-:W-:Y:S02]  /*2c40*/  FADD.FTZ R98, R69, 1 ;  /* 0x3f80000045627421 */ /* 0x002fe40000010000 */
[----:B------:R-:W-:Y:S02]  /*2c50*/  FADD.FTZ R70, -R128, 1 ;  /* 0x3f80000080467421 */ /* 0x000fe40000010100 */
[----:B----4-:R-:W-:Y:S02]  /*2c60*/  FMUL.FTZ R69, R27, R81 ;  /* 0x000000511b457220 */ /* 0x010fe40000410000 */
[----:B------:R-:W-:Y:S01]  /*2c70*/  FMUL.FTZ R109, R72, R109 ;  /* 0x0000006d486d7220 */ /* 0x000fe20000410000 */
[----:B------:R-:W1:Y:S01]  /*2c80*/  MUFU.RCP R20, R20 ;  /* 0x0000001400147308 */ /* 0x000e620000001000 */
[----:B------:R-:W3:Y:S01]  /*2c90*/  LDS R72, [R56.X4+0x24] ;  /* 0x0000240038487984 */ /* 0x000ee20000004800 */
[----:B------:R-:W-:-:S02]  /*2ca0*/  FADD.FTZ R100, R67, 1 ;  /* 0x3f80000043647421 */ /* 0x000fc40000010000 */
[----:B------:R-:W-:Y:S02]  /*2cb0*/  FADD.FTZ R67, -R125, 1 ;  /* 0x3f8000007d437421 */ /* 0x000fe40000010100 */
[----:B------:R-:W-:Y:S02]  /*2cc0*/  FFMA.FTZ R70, R123, R70, 1 ;  /* 0x3f8000007b467423 */ /* 0x000fe40000010046 */
[----:B------:R-:W-:Y:S01]  /*2cd0*/  FMUL.FTZ R69, R128, R69 ;  /* 0x0000004580457220 */ /* 0x000fe20000410000 */
[----:B------:R-:W4:Y:S01]  /*2ce0*/  MUFU.RCP R98, R98 ;  /* 0x0000006200627308 */ /* 0x000f220000001000 */
[----:B------:R-:W-:Y:S02]  /*2cf0*/  FADD.FTZ R99, R68, 1 ;  /* 0x3f80000044637421 */ /* 0x000fe40000010000 */
[----:B------:R-:W-:Y:S02]  /*2d00*/  FFMA.FTZ R113, R86, R67, 1 ;  /* 0x3f80000056717423 */ /* 0x000fe40000010043 */
[----:B-----5:R-:W-:-:S02]  /*2d10*/  FMUL.FTZ R102, R24, R78 ;  /* 0x0000004e18667220 */ /* 0x020fc40000410000 */
[----:B------:R-:W-:Y:S02]  /*2d20*/  FMUL.FTZ R107, R69, R70 ;  /* 0x00000046456b7220 */ /* 0x000fe40000410000 */
[----:B------:R-:W-:Y:S02]  /*2d30*/  FADD.FTZ R68, -R126, 1 ;  /* 0x3f8000007e447421 */ /* 0x000fe40000010100 */
[----:B------:R-:W-:Y:S02]  /*2d40*/  FMUL.FTZ R67, R25, R79 ;  /* 0x0000004f19437220 */ /* 0x000fe40000410000 */
[----:B------:R-:W-:Y:S02]  /*2d50*/  FADD.FTZ R70, -R124, 1 ;  /* 0x3f8000007c467421 */ /* 0x000fe40000010100 */
[----:B------:R-:W-:Y:S02]  /*2d60*/  FMUL.FTZ R69, R23, R77 ;  /* 0x0000004d17457220 */ /* 0x000fe40000410000 */
[----:B------:R-:W-:-:S02]  /*2d70*/  FMUL.FTZ R102, R125, R102 ;  /* 0x000000667d667220 */ /* 0x000fc40000410000 */
[----:B------:R-:W-:Y:S02]  /*2d80*/  FFMA.FTZ R68, R85, R68, 1 ;  /* 0x3f80000055447423 */ /* 0x000fe40000010044 */
[----:B------:R-:W-:Y:S02]  /*2d90*/  FMUL.FTZ R67, R126, R67 ;  /* 0x000000437e437220 */ /* 0x000fe40000410000 */
[----:B------:R-:W-:Y:S02]  /*2da0*/  FMUL.FTZ R69, R124, R69 ;  /* 0x000000457c457220 */ /* 0x000fe40000410000 */
[----:B------:R-:W-:Y:S02]  /*2db0*/  FFMA.FTZ R104, R87, R70, 1 ;  /* 0x3f80000057687423 */ /* 0x000fe40000010046 */
[----:B------:R-:W5:Y:S01]  /*2dc0*/  LDS R70, [R56.X4+0x28] ;  /* 0x0000280038467984 */ /* 0x000f620000004800 */
[----:B------:R-:W-:Y:S02]  /*2dd0*/  FMUL.FTZ R113, R102, R113 ;  /* 0x0000007166717220 */ /* 0x000fe40000410000 */
[----:B------:R-:W-:-:S02]  /*2de0*/  FMUL.FTZ R111, R67, R68 ;  /* 0x00000044436f7220 */ /* 0x000fc40000410000 */
[----:B--2---:R-:W-:Y:S02]  /*2df0*/  FADD.FTZ R102, -R21, 1 ;  /* 0x3f80000015667421 */ /* 0x004fe40000010100 */
[----:B-1----:R-:W-:Y:S02]  /*2e00*/  FADD.FTZ R103, -R20, 1 ;  /* 0x3f80000014677421 */ /* 0x002fe40000010100 */
[----:B------:R-:W-:Y:S02]  /*2e10*/  FMUL.FTZ R67, R22, R76 ;  /* 0x0000004c16437220 */ /* 0x000fe40000410000 */
[----:B------:R-:W-:Y:S01]  /*2e20*/  FMUL.FTZ R115, R69, R104 ;  /* 0x0000006845737220 */ /* 0x000fe20000410000 */
[----:B------:R-:W1:Y:S01]  /*2e30*/  MUFU.RCP R100, R100 ;  /* 0x0000006400647308 */ /* 0x000e620000001000 */
[----:B------:R-:W-:Y:S01]  /*2e40*/  FADD.FTZ R101, R66, 1 ;  /* 0x3f80000042657421 */ /* 0x000fe20000010000 */
[----:B------:R-:W2:Y:S01]  /*2e50*/  LDS R69, [R56.X4+0x2c] ;  /* 0x00002c0038457984 */ /* 0x000ea20000004800 */
[----:B------:R-:W-:-:S02]  /*2e60*/  FFMA.FTZ R119, R95, R102, 1 ;  /* 0x3f8000005f777423 */ /* 0x000fc40000010066 */
[----:B------:R-:W-:Y:S02]  /*2e70*/  FFMA.FTZ R66, R96, R103, 1 ;  /* 0x3f80000060427423 */ /* 0x000fe40000010067 */
[----:B------:R-:W-:Y:S02]  /*2e80*/  FMUL.FTZ R67, R20, R67 ;  /* 0x0000004314437220 */ /* 0x000fe40000410000 */
[----:B------:R-:W-:Y:S01]  /*2e90*/  FADD.FTZ R102, R65, 1 ;  /* 0x3f80000041667421 */ /* 0x000fe20000010000 */
[----:B------:R-:W1:Y:S01]  /*2ea0*/  MUFU.EX2 R10, R10 ;  /* 0x0000000a000a7308 */ /* 0x000e620000000800 */
[----:B----4-:R-:W-:Y:S02]  /*2eb0*/  FADD.FTZ R65, -R98, 1 ;  /* 0x3f80000062417421 */ /* 0x010fe40000010100 */
[----:B0-----:R-:W-:Y:S02]  /*2ec0*/  FMUL.FTZ R68, R84, R75 ;  /* 0x0000004b54447220 */ /* 0x001fe40000410000 */
[----:B------:R-:W-:-:S02]  /*2ed0*/  FMUL.FTZ R117, R67, R66 ;  /* 0x0000004243757220 */ /* 0x000fc40000410000 */
[----:B------:R-:W-:Y:S01]  /*2ee0*/  FFMA.FTZ R66, R94, R65, 1 ;  /* 0x3f8000005e427423 */ /* 0x000fe20000010041 */
[----:B------:R-:W0:Y:S01]  /*2ef0*/  MUFU.RCP R101, R101 ;  /* 0x0000006500657308 */ /* 0x000e220000001000 */
[----:B------:R-:W-:Y:S01]  /*2f00*/  FMUL.FTZ R68, R21, R68 ;  /* 0x0000004415447220 */ /* 0x000fe20000410000 */
[----:B------:R-:W-:Y:S01]  /*2f10*/  LDS R67, [R56.X4+0x34] ;  /* 0x0000340038437984 */ /* 0x000fe20000004800 */
[----:B------:R-:W-:Y:S02]  /*2f20*/  FMUL.FTZ R65, R83, R74 ;  /* 0x0000004a53417220 */ /* 0x000fe40000410000 */
[----:B------:R-:W-:Y:S02]  /*2f30*/  FMUL.FTZ R119, R68, R119 ;  /* 0x0000007744777220 */ /* 0x000fe40000410000 */
[----:B------:R-:W-:Y:S01]  /*2f40*/  FMUL.FTZ R65, R98, R65 ;  /* 0x0000004162417220 */ /* 0x000fe20000410000 */
[----:B------:R-:W4:Y:S01]  /*2f50*/  MUFU.RCP R99, R99 ;  /* 0x0000006300637308 */ /* 0x000f220000001000 */
[----:B------:R-:W2:Y:S02]  /*2f60*/  LDS R68, [R56.X4+0x30] ;  /* 0x0000300038447984 */ /* 0x000ea40000004800 */
[----:B------:R-:W-:-:S02]  /*2f70*/  FMUL.FTZ R121, R65, R66 ;  /* 0x0000004241797220 */ /* 0x000fc40000410000 */
[----:B-1----:R-:W-:Y:S02]  /*2f80*/  FADD.FTZ R65, -R100, 1 ;  /* 0x3f80000064417421 */ /* 0x002fe40000010100 */
[----:B------:R-:W-:Y:S02]  /*2f90*/  FMUL.FTZ R8, R88, -1.4426950216293334961 ;  /* 0xbfb8aa3b58087820 */ /* 0x000fe40000410000 */
[----:B------:R-:W-:Y:S02]  /*2fa0*/  FADD.FTZ R103, R10, 1 ;  /* 0x3f8000000a677421 */ /* 0x000fe40000010000 */
[----:B------:R-:W-:Y:S02]  /*2fb0*/  FMUL.FTZ R9, R19, -1.4426950216293334961 ;  /* 0xbfb8aa3b13097820 */ /* 0x000fe40000410000 */
[----:B------:R-:W-:Y:S02]  /*2fc0*/  FFMA.FTZ R10, R92, R65, 1 ;  /* 0x3f8000005c0a7423 */ /* 0x000fe40000010041 */
[----:B0-----:R-:W-:-:S02]  /*2fd0*/  FADD.FTZ R66, -R101, 1 ;  /* 0x3f80000065427421 */ /* 0x001fc40000010100 */
[----:B---3--:R-:W-:Y:S01]  /*2fe0*/  FMUL.FTZ R65, R64, R72 ;  /* 0x0000004840417220 */ /* 0x008fe20000410000 */
[----:B------:R-:W0:Y:S01]  /*2ff0*/  MUFU.RCP R102, R102 ;  /* 0x0000006600667308 */ /* 0x000e220000001000 */
[----:B------:R-:W-:Y:S02]  /*3000*/  FMUL.FTZ R11, R18, -1.4426950216293334961 ;  /* 0xbfb8aa3b120b7820 */ /* 0x000fe40000410000 */
[----:B----4-:R-:W-:Y:S02]  /*3010*/  FADD.FTZ R106, -R99, 1 ;  /* 0x3f800000636a7421 */ /* 0x010fe40000010100 */
[----:B------:R-:W-:Y:S02]  /*3020*/  FMUL.FTZ R104, R82, R73 ;  /* 0x0000004952687220 */ /* 0x000fe40000410000 */
[----:B------:R-:W-:Y:S01]  /*3030*/  FFMA.FTZ R133, R91, R66, 1 ;  /* 0x3f8000005b857423 */ /* 0x000fe20000010042 */
[----:B------:R-:W1:Y:S01]  /*3040*/  MUFU.EX2 R8, R8 ;  /* 0x0000000800087308 */ /* 0x000e620000000800 */
[----:B------:R-:W-:Y:S01]  /*3050*/  FMUL.FTZ R131, R100, R65 ;  /* 0x0000004164837220 */ /* 0x000fe20000410000 */
[----:B------:R-:W3:Y:S01]  /*3060*/  LDS R66, [R56.X4+0x38] ;  /* 0x0000380038427984 */ /* 0x000ee20000004800 */
[----:B------:R-:W-:-:S03]  /*3070*/  FFMA.FTZ R129, R93, R106, 1 ;  /* 0x3f8000005d817423 */ /* 0x000fc6000001006a */
[----:B------:R-:W4:Y:S02]  /*3080*/  LDS R65, [R56.X4+0x3c] ;  /* 0x00003c0038417984 */ /* 0x000f240000004800 */
[----:B------:R-:W0:Y:S01]  /*3090*/  MUFU.EX2 R9, R9 ;  /* 0x0000000900097308 */ /* 0x000e220000000800 */
[----:B------:R-:W-:Y:S01]  /*30a0*/  FMUL.FTZ R104, R99, R104 ;  /* 0x0000006863687220 */ /* 0x000fe20000410000 */
[----:B------:R-:W-:Y:S06]  /*30b0*/  BAR.SYNC.DEFER_BLOCKING 0x0 ;  /* 0x0000000000007b1d */ /* 0x000fec0000010000 */
[----:B------:R-:W1:Y:S01]  /*30c0*/  MUFU.EX2 R11, R11 ;  /* 0x0000000b000b7308 */ /* 0x000e620000000800 */
[----:B------:R-:W-:-:S02]  /*30d0*/  FMUL.FTZ R129, R104, R129 ;  /* 0x0000008168817220 */ /* 0x000fc40000410000 */
[----:B-----5:R-:W-:-:S05]  /*30e0*/  FMUL.FTZ R104, R17, R70 ;  /* 0x0000004611687220 */ /* 0x020fca0000410000 */
[----:B------:R-:W5:Y:S01]  /*30f0*/  MUFU.RCP R103, R103 ;  /* 0x0000006700677308 */ /* 0x000f620000001000 */
[----:B------:R-:W-:Y:S02]  /*3100*/  FMUL.FTZ R104, R101, R104 ;  /* 0x0000006865687220 */ /* 0x000fe40000410000 */
[----:B0-----:R-:W-:Y:S02]  /*3110*/  FADD.FTZ R135, -R102, 1 ;  /* 0x3f80000066877421 */ /* 0x001fe40000010100 */
[----:B--2---:R-:W-:Y:S02]  /*3120*/  FMUL.FTZ R105, R16, R69 ;  /* 0x0000004510697220 */ /* 0x004fe40000410000 */
[----:B-1----:R-:W-:Y:S02]  /*3130*/  FADD.FTZ R108, R8, 1 ;  /* 0x3f800000086c7421 */ /* 0x002fe40000010000 */
[----:B------:R-:W-:Y:S02]  /*3140*/  FADD.FTZ R110, R9, 1 ;  /* 0x3f800000096e7421 */ /* 0x000fe40000010000 */
[----:B------:R-:W-:-:S02]  /*3150*/  FFMA.FTZ R8, R90, R135, 1 ;  /* 0x3f8000005a087423 */ /* 0x000fc40000010087 */
[----:B------:R-:W-:Y:S02]  /*3160*/  FMUL.FTZ R9, R102, R105 ;  /* 0x0000006966097220 */ /* 0x000fe40000410000 */
[----:B------:R-:W-:Y:S01]  /*3170*/  FMUL.FTZ R133, R104, R133 ;  /* 0x0000008568857220 */ /* 0x000fe20000410000 */
[----:B------:R-:W0:Y:S01]  /*3180*/  MUFU.RCP R105, R110 ;  /* 0x0000006e00697308 */ /* 0x000e220000001000 */
[----:B------:R-:W-:Y:S02]  /*3190*/  FADD.FTZ R106, R11, 1 ;  /* 0x3f8000000b6a7421 */ /* 0x000fe40000010000 */
[----:B------:R-:W-:Y:S02]  /*31a0*/  FMUL.FTZ R9, R9, R8 ;  /* 0x0000000809097220 */ /* 0x000fe40000410000 */
[----:B-----5:R-:W-:-:S03]  /*31b0*/  FADD.FTZ R8, -R103, 1 ;  /* 0x3f80000067087421 */ /* 0x020fc60000010100 */
[----:B------:R-:W1:Y:S01]  /*31c0*/  MUFU.RCP R104, R108 ;  /* 0x0000006c00687308 */ /* 0x000e620000001000 */
[----:B------:R-:W-:Y:S02]  /*31d0*/  FFMA.FTZ R11, R89, R8, 1 ;  /* 0x3f800000590b7423 */ /* 0x000fe40000010008 */
[----:B------:R-:W-:-:S05]  /*31e0*/  FMUL.FTZ R8, R15, R68 ;  /* 0x000000440f087220 */ /* 0x000fca0000410000 */
[----:B------:R-:W2:Y:S01]  /*31f0*/  MUFU.RCP R106, R106 ;  /* 0x0000006a006a7308 */ /* 0x000ea20000001000 */
[----:B------:R-:W-:Y:S02]  /*3200*/  FMUL.FTZ R8, R103, R8 ;  /* 0x0000000867087220 */ /* 0x000fe40000410000 */
[----:B------:R-:W-:Y:S02]  /*3210*/  FMUL.FTZ R135, R14, R67 ;  /* 0x000000430e877220 */ /* 0x000fe40000410000 */
[----:B------:R-:W-:Y:S02]  /*3220*/  FMUL.FTZ R11, R8, R11 ;  /* 0x0000000b080b7220 */ /* 0x000fe40000410000 */
[----:B0-----:R-:W-:Y:S02]  /*3230*/  FADD.FTZ R8, -R105, 1 ;  /* 0x3f80000069087421 */ /* 0x001fe40000010100 */
[----:B-1----:R-:W-:Y:S02]  /*3240*/  FADD.FTZ R137, -R104, 1 ;  /* 0x3f80000068897421 */ /* 0x002fe40000010100 */
[----:B------:R-:W-:-:S02]  /*3250*/  FMUL.FTZ R131, R131, R10 ;  /* 0x0000000a83837220 */ /* 0x000fc40000410000 */
[----:B------:R-:W-:Y:S02]  /*3260*/  FFMA.FTZ R10, R88, R137, 1 ;  /* 0x3f800000580a7423 */ /* 0x000fe40000010089 */
[----:B------:R-:W-:Y:S02]  /*3270*/  FMUL.FTZ R135, R104, R135 ;  /* 0x0000008768877220 */ /* 0x000fe40000410000 */
[----:B------:R-:W-:Y:S02]  /*3280*/  FFMA.FTZ R137, R19, R8, 1 ;  /* 0x3f80000013897423 */ /* 0x000fe40000010008 */
[----:B--2---:R-:W-:Y:S02]  /*3290*/  FADD.FTZ R141, -R106, 1 ;  /* 0x3f8000006a8d7421 */ /* 0x004fe40000010100 */
[----:B---3--:R-:W-:Y:S02]  /*32a0*/  FMUL.FTZ R8, R13, R66 ;  /* 0x000000420d087220 */ /* 0x008fe40000410000 */
[----:B----4-:R-:W-:Y:S01]  /*32b0*/  FMUL.FTZ R139, R12, R65 ;  /* 0x000000410c8b7220 */ /* 0x010fe20000410000 */
[----:B------:R-:W-:Y:S01]  /*32c0*/  ISETP.NE.AND P6, PT, R57, RZ, PT ;  /* 0x000000ff3900720c */ /* 0x000fe20003fc5270 */
[----:B------:R-:W-:-:S02]  /*32d0*/  FMUL.FTZ R135, R135, R10 ;  /* 0x0000000a87877220 */ /* 0x000fc40000410000 */
[----:B------:R-:W-:Y:S02]  /*32e0*/  FFMA.FTZ R10, R18, R141, 1 ;  /* 0x3f800000120a7423 */ /* 0x000fe4000001008d */
[----:B------:R-:W-:Y:S02]  /*32f0*/  FMUL.FTZ R8, R105, R8 ;  /* 0x0000000869087220 */ /* 0x000fe40000410000 */
        /* <DEDUP_REMOVED lines=47> */
[----:B------:R1:W-:Y:S01]  /*35f0*/  STL.64 [R1+0x60], R142 ;  /* 0x0000608e01007387 */ /* 0x0003e20000100a00 */
[----:B------:R-:W-:-:S02]  /*3600*/  UIMAD UR38, UR13, UR36, URZ ;  /* 0x000000240d2672a4 */ /* 0x000fc4000f8e023f */
[----:B------:R-:W-:Y:S02]  /*3610*/  UIMAD.WIDE.U32 UR8, UR12, UR36, URZ ;  /* 0x000000240c0872a5 */ /* 0x000fe4000f8e003f */
[----:B------:R-:W-:Y:S01]  /*3620*/  UIMAD UR39, UR12, UR37, UR38 ;  /* 0x000000250c2772a4 */ /* 0x000fe2000f8e0226 */
[----:B0-----:R-:W-:-:S03]  /*3630*/  ISETP.GE.AND P0, PT, R58, R122, PT ;  /* 0x0000007a3a00720c */ /* 0x001fc60003f06270 */
[----:B------:R-:W-:Y:S01]  /*3640*/  UIADD3 UR38, UR9, UR39, URZ ;  /* 0x0000002709267290 */ /* 0x000fe2000fffe03f */
[----:B------:R-:W-:Y:S09]  /*3650*/  BSSY B0, `(.L_x_287) ;  /* 0x000000e000007945 */ /* 0x000ff20003800000 */
[----:B------:R-:W-:Y:S05]  /*3660*/  @P0 BRA `(.L_x_288) ;  /* 0x000000c000000947 */ /* 0x000fea0003800000 */
[----:B-1----:R-:W-:Y:S01]  /*3670*/  MOV R8, UR12 ;  /* 0x0000000c00087c02 */ /* 0x002fe20008000f00 */
[----:B------:R-:W-:Y:S01]  /*3680*/  ULDC.64 UR36, c[0x0][0x2f0] ;  /* 0x0000bc0000247ab9 */ /* 0x000fe20000000a00 */
[----:B------:R-:W-:Y:S01]  /*3690*/  MOV R11, UR10 ;  /* 0x0000000a000b7c02 */ /* 0x000fe20008000f00 */
[----:B------:R-:W-:-:S02]  /*36a0*/  UIMAD UR36, UR11, UR36, URZ ;  /* 0x000000240b2472a4 */ /* 0x000fc4000f8e023f */
        /* <DEDUP_REMOVED lines=8> */
.L_x_288:
[----:B-1----:R-:W-:Y:S05]  /*3730*/  BSYNC B0 ;  /* 0x0000000000007941 */ /* 0x002fea0003800000 */
.L_x_287:
        /* <DEDUP_REMOVED lines=155> */
.L_x_291:
[----:B------:R-:W-:Y:S05]  /*40f0*/  BSYNC B0 ;  /* 0x0000000000007941 */ /* 0x000fea0003800000 */
.L_x_290:
        /* <DEDUP_REMOVED lines=43> */
.L_x_289:
[----:B------:R-:W2:Y:S04]  /*43b0*/  LDL.LU R0, [R1+0x74] ;  /* 0x0000740001007983 */ /* 0x000ea80000300800 */
[----:B0-----:R-:W2:Y:S04]  /*43c0*/  LDL R65, [R1+0x3c] ;  /* 0x00003c0001417983 */ /* 0x001ea80000100800 */
[----:B------:R-:W3:Y:S01]  /*43d0*/  LDL R64, [R1+0x38] ;  /* 0x0000380001407983 */ /* 0x000ee20000100800 */
[----:B------:R-:W-:Y:S01]  /*43e0*/  MOV R2, c[0x0][0x16c] ;  /* 0x00005b0000027a02 */ /* 0x000fe20000000f00 */
[----:B------:R-:W-:Y:S01]  /*43f0*/  HFMA2.MMA R124, -RZ, RZ, 0, 0 ;  /* 0x00000000ff7c7435 */ /* 0x000fe200000001ff */
[----:B------:R-:W-:Y:S01]  /*4400*/  FMUL.FTZ R148, R27, UR4 ;  /* 0x000000041b947c20 */ /* 0x000fe20008410000 */
[----:B------:R-:W-:Y:S01]  /*4410*/  CS2R R10, SRZ ;  /* 0x00000000000a7805 */ /* 0x000fe2000001ff00 */
[----:B------:R-:W-:Y:S01]  /*4420*/  ISETP.GE.AND P0, PT, R2, 0x1, PT ;  /* 0x000000010200780c */ /* 0x000fe20003f06270 */
        /* <DEDUP_REMOVED lines=25> */
[----:B---3--:R-:W-:-:S04]  /*45c0*/  FFMA.FTZ R3, R64, R25, R0 ;  /* 0x0000001940037223 */ /* 0x008fc80000010000 */
        /* <DEDUP_REMOVED lines=15> */
[----:B------:R-:W-:Y:S01]  /*46c0*/  FADD.FTZ R40, R30, UR5 ;  /* 0x000000051e287e21 */ /* 0x000fe20008010000 */
[----:B------:R-:W-:Y:S01]  /*46d0*/  UIADD3 UR41, UR24, -0x1, URZ ;  /* 0xffffffff18297890 */ /* 0x000fe2000fffe03f */
[----:B------:R-:W-:Y:S01]  /*46e0*/  FADD.FTZ R42, R32, UR5 ;  /* 0x00000005202a7e21 */ /* 0x000fe20008010000 */
[----:B------:R-:W-:Y:S01]  /*46f0*/  MOV R11, RZ ;  /* 0x000000ff000b7202 */ /* 0x000fe20000000f00 */
[----:B------:R-:W-:Y:S01]  /*4700*/  FADD.FTZ R7, R45, UR5 ;  /* 0x000000052d077e21 */ /* 0x000fe20008010000 */
[----:B------:R-:W-:Y:S01]  /*4710*/  STL [R1+0x1c], R40 ;  /* 0x00001c2801007387 */ /* 0x000fe20000100800 */
        /* <DEDUP_REMOVED lines=9> */
[----:B------:R-:W-:Y:S01]  /*47b0*/  UIADD3 UR41, UR41, -UR9, URZ ;  /* 0x8000000929297290 */ /* 0x000fe2000fffe03f */
[----:B------:R-:W-:Y:S01]  /*47c0*/  FADD.FTZ R62, R44, UR5 ;  /* 0x000000052c3e7e21 */ /* 0x000fe20008010000 */
[----:B------:R2:W-:Y:S01]  /*47d0*/  STL [R1+0x10], R60 ;  /* 0x0000103c01007387 */ /* 0x0005e20000100800 */
[----:B------:R-:W-:Y:S01]  /*47e0*/  FMUL.FTZ R7, R64, R7 ;  /* 0x0000000740077220 */ /* 0x000fe20000410000 */
[----:B------:R-:W-:Y:S01]  /*47f0*/  UMOV UR7, URZ ;  /* 0x0000003f00077c82 */ /* 0x000fe20008000000 */
[----:B------:R-:W-:Y:S01]  /*4800*/  FMUL.FTZ R64, R48, R41 ;  /* 0x0000002930407220 */ /* 0x000fe20000410000 */
[----:B------:R-:W-:Y:S01]  /*4810*/  STL [R1+0xc], R61 ;  /* 0x00000c3d01007387 */ /* 0x000fe20000100800 */
[----:B------:R-:W-:Y:S01]  /*4820*/  FMUL.FTZ R41, R55, R63 ;  /* 0x0000003f37297220 */ /* 0x000fe20000410000 */
[----:B------:R-:W-:Y:S01]  /*4830*/  UMOV UR8, URZ ;  /* 0x0000003f00087c82 */ /* 0x000fe20008000000 */
[----:B-1----:R-:W-:Y:S01]  /*4840*/  FMUL.FTZ R43, R51, R43 ;  /* 0x0000002b332b7220 */ /* 0x002fe20000410000 */
[----:B------:R1:W-:Y:S01]  /*4850*/  STL [R1+0x8], R62 ;  /* 0x0000083e01007387 */ /* 0x0003e20000100800 */
[----:B------:R-:W-:Y:S01]  /*4860*/  FMUL.FTZ R40, R49, R40 ;  /* 0x0000002831287220 */ /* 0x000fe20000410000 */
[----:B------:R-:W-:Y:S01]  /*4870*/  UMOV UR9, URZ ;  /* 0x0000003f00097c82 */ /* 0x000fe20008000000 */
[----:B--2---:R-:W-:Y:S01]  /*4880*/  FMUL.FTZ R60, R52, R60 ;  /* 0x0000003c343c7220 */ /* 0x004fe20000410000 */
[----:B------:R-:W-:Y:S01]  /*4890*/  STL [R1+0x4], R63 ;  /* 0x0000043f01007387 */ /* 0x000fe20000100800 */
[----:B------:R-:W-:-:S02]  /*48a0*/  FADD.FTZ R8, R47, UR5 ;  /* 0x000000052f087e21 */ /* 0x000fc40008010000 */
[----:B------:R-:W-:Y:S01]  /*48b0*/  FADD.FTZ R6, R39, UR5 ;  /* 0x0000000527067e21 */ /* 0x000fe20008010000 */
[----:B------:R-:W-:Y:S01]  /*48c0*/  STL [R1+0x40], R64 ;  /* 0x0000404001007387 */ /* 0x000fe20000100800 */
[----:B------:R-:W-:Y:S02]  /*48d0*/  FADD.FTZ R5, R37, UR5 ;  /* 0x0000000525057e21 */ /* 0x000fe40008010000 */
[----:B-1----:R-:W-:Y:S01]  /*48e0*/  FMUL.FTZ R62, R54, R62 ;  /* 0x0000003e363e7220 */ /* 0x002fe20000410000 */
[----:B------:R1:W-:Y:S01]  /*48f0*/  STL [R1+0x5c], R41 ;  /* 0x00005c2901007387 */ /* 0x0003e20000100800 */
[----:B------:R-:W-:Y:S02]  /*4900*/  FADD.FTZ R4, R35, UR5 ;  /* 0x0000000523047e21 */ /* 0x000fe40008010000 */
[----:B------:R-:W-:Y:S01]  /*4910*/  FADD.FTZ R3, R33, UR5 ;  /* 0x0000000521037e21 */ /* 0x000fe20008010000 */
[----:B------:R-:W-:Y:S01]  /*4920*/  STL [R1+0x58], R62 ;  /* 0x0000583e01007387 */ /* 0x000fe20000100800 */
[----:B------:R-:W-:-:S02]  /*4930*/  FADD.FTZ R2, R31, UR5 ;  /* 0x000000051f027e21 */ /* 0x000fc40008010000 */
[----:B0-----:R-:W-:Y:S02]  /*4940*/  FADD.FTZ R0, R29, UR5 ;  /* 0x000000051d007e21 */ /* 0x001fe40008010000 */
[----:B------:R-:W-:Y:S02]  /*4950*/  FMUL.FTZ R8, R65, R8 ;  /* 0x0000000841087220 */ /* 0x000fe40000410000 */
[----:B-1----:R-:W-:Y:S02]  /*4960*/  FMUL.FTZ R41, R53, R61 ;  /* 0x0000003d35297220 */ /* 0x002fe40000410000 */
[----:B------:R-:W-:Y:S02]  /*4970*/  FMUL.FTZ R6, R160, R6 ;  /* 0x00000006a0067220 */ /* 0x000fe40000410000 */
        /* <DEDUP_REMOVED lines=11> */
.L_x_340:
[----:B------:R-:W-:Y:S01]  /*4a30*/  USHF.R.S32.HI UR42, URZ, 0x1f, UR7 ;  /* 0x0000001f3f2a7899 */ /* 0x000fe20008011407 */
[----:B------:R-:W2:Y:S01]  /*4a40*/  LDL R75, [R1] ;  /* 0x00000000014b7983 */ /* 0x000ea20000100800 */
[----:B------:R-:W-:Y:S01]  /*4a50*/  ULDC.64 UR36, c[0x0][0x1c0] ;  /* 0x0000700000247ab9 */ /* 0x000fe20000000a00 */
[----:B-1----:R-:W-:Y:S01]  /*4a60*/  MOV R43, UR7 ;  /* 0x00000007002b7c02 */ /* 0x002fe20008000f00 */
[----:B------:R-:W-:Y:S01]  /*4a70*/  ULDC UR43, c[0x0][0x168] ;  /* 0x00005a00002b7ab9 */ /* 0x000fe20000000800 */
[C---:B------:R-:W-:Y:S01]  /*4a80*/  LOP3.LUT R40, R58.reuse, 0x20, RZ, 0xfc, !PT ;  /* 0x000000203a287812 */ /* 0x040fe200078efcff */
[----:B------:R-:W-:Y:S01]  /*4a90*/  UIMAD UR36, UR42, UR36, URZ ;  /* 0x000000242a2472a4 */ /* 0x000fe2000f8e023f */
[C---:B------:R-:W-:Y:S01]  /*4aa0*/  LOP3.LUT R41, R58.reuse, 0x60, RZ, 0xfc, !PT ;  /* 0x000000603a297812 */ /* 0x040fe200078efcff */
[----:B------:R-:W-:Y:S01]  /*4ab0*/  UIADD3 UR43, -UR25, UR43, URZ ;  /* 0x0000002b192b7290 */ /* 0x000fe2000fffe13f */
[----:B------:R-:W-:Y:S01]  /*4ac0*/  IMAD.WIDE.U32 R42, R43, c[0x0][0x1c0], R58 ;  /* 0x000070002b2a7a25 */ /* 0x000fe200078e003a */
[----:B------:R-:W-:Y:S01]  /*4ad0*/  UIMAD UR38, UR7, UR37, UR36 ;  /* 0x00000025072672a4 */ /* 0x000fe2000f8e0224 */
[----:B------:R-:W-:-:S02]  /*4ae0*/  LOP3.LUT R60, R58, 0x80, RZ, 0xfc, !PT ;  /* 0x000000803a3c7812 */ /* 0x000fc400078efcff */
[----:B------:R-:W-:Y:S01]  /*4af0*/  ULDC.64 UR36, c[0x0][0x180] ;  /* 0x0000600000247ab9 */ /* 0x000fe20000000a00 */
[----:B------:R-:W-:Y:S01]  /*4b00*/  ISETP.GE.AND P2, PT, R40, UR43, PT ;  /* 0x0000002b28007c0c */ /* 0x000fe2000bf46270 */
[----:B------:R-:W-:Y:S01]  /*4b10*/  UIMAD UR44, UR11, UR36, URZ ;  /* 0x000000240b2c72a4 */ /* 0x000fe2000f8e023f */
[C---:B------:R-:W-:Y:S02]  /*4b20*/  LOP3.LUT R40, R58.reuse, 0x40, RZ, 0xfc, !PT ;  /* 0x000000403a287812 */ /* 0x040fe400078efcff */
[----:B------:R-:W-:Y:S01]  /*4b30*/  ISETP.GE.AND P1, PT, R58, UR43, PT ;  /* 0x0000002b3a007c0c */ /* 0x000fe2000bf26270 */
[----:B------:R-:W-:Y:S01]  /*4b40*/  UIMAD UR44, UR10, UR37, UR44 ;  /* 0x000000250a2c72a4 */ /* 0x000fe2000f8e022c */
[----:B------:R-:W-:Y:S02]  /*4b50*/  ISETP.GE.AND P4, PT, R41, UR43, PT ;  /* 0x0000002b29007c0c */ /* 0x000fe4000bf86270 */
[----:B------:R-:W-:Y:S01]  /*4b60*/  IADD3 R41, R43, UR38, RZ ;  /* 0x000000262b297c10 */ /* 0x000fe2000fffe0ff */
[----:B------:R-:W-:Y:S01]  /*4b70*/  UIMAD.WIDE.U32 UR38, UR10, UR36, URZ ;  /* 0x000000240a2672a5 */ /* 0x000fe2000f8e003f */
[----:B------:R-:W-:-:S02]  /*4b80*/  ISETP.GE.AND P3, PT, R40, UR43, PT ;  /* 0x0000002b28007c0c */ /* 0x000fc4000bf66270 */
[----:B------:R-:W-:Y:S01]  /*4b90*/  LEA R40, P0, R42, UR22, 0x2 ;  /* 0x000000162a287c11 */ /* 0x000fe2000f8010ff */
[----:B------:R-:W-:Y:S01]  /*4ba0*/  ULDC.64 UR36, c[0x0][0x188] ;  /* 0x0000620000247ab9 */ /* 0x000fe20000000a00 */
[----:B------:R-:W-:Y:S01]  /*4bb0*/  ISETP.GE.AND P5, PT, R60, UR43, PT ;  /* 0x0000002b3c007c0c */ /* 0x000fe2000bfa6270 */
[----:B------:R-:W-:Y:S01]  /*4bc0*/  UIMAD UR45, UR42, UR36, URZ ;  /* 0x000000242a2d72a4 */ /* 0x000fe2000f8e023f */
[----:B------:R-:W-:Y:S01]  /*4bd0*/  CS2R R60, SRZ ;  /* 0x00000000003c7805 */ /* 0x000fe2000001ff00 */
[----:B------:R-:W-:Y:S01]  /*4be0*/  UIADD3 UR39, UR39, UR44, URZ ;  /* 0x0000002c27277290 */ /* 0x000fe2000fffe03f */
[----:B------:R-:W-:Y:S01]  /*4bf0*/  LEA.HI.X R41, R42, UR23, R41, 0x2, P0 ;  /* 0x000000172a297c11 */ /* 0x000fe200080f1429 */
[----:B------:R-:W-:Y:S01]  /*4c00*/  UIMAD UR45, UR7, UR37, UR45 ;  /* 0x00000025072d72a4 */ /* 0x000fe2000f8e022d */
[----:B------:R-:W-:Y:S01]  /*4c10*/  LOP3.LUT R42, R58, 0xc0, RZ, 0xfc, !PT ;  /* 0x000000c03a2a7812 */ /* 0x000fe200078efcff */
[----:B------:R-:W-:Y:S01]  /*4c20*/  UIMAD.WIDE.U32 UR38, UR7, UR36, UR38 ;  /* 0x00000024072672a5 */ /* 0x000fe2000f8e0026 */
[----:B------:R-:W-:Y:S01]  /*4c30*/  CS2R R62, SRZ ;  /* 0x00000000003e7805 */ /* 0x000fe2000001ff00 */
[----:B------:R0:W2:Y:S01]  /*4c40*/  @!P1 LDG.E R61, [R40.64] ;  /* 0x0000001c283d9981 */ /* 0x0000a2000c1e1900 */
[----:B------:R-:W-:Y:S01]  /*4c50*/  ULDC.64 UR36, c[0x0][0x220] ;  /* 0x0000880000247ab9 */ /* 0x000fe20000000a00 */
[----:B------:R-:W-:Y:S01]  /*4c60*/  ISETP.GE.AND P1, PT, R42, UR43, PT ;  /* 0x0000002b2a007c0c */ /* 0x000fe2000bf26270 */
[----:B------:R-:W-:Y:S01]  /*4c70*/  ULEA UR36, UP0, UR38, UR36, 0x2 ;  /* 0x0000002426247291 */ /* 0x000fe2000f80103f */
[C---:B------:R-:W-:Y:S01]  /*4c80*/  LOP3.LUT R43, R58.reuse, 0xa0, RZ, 0xfc, !PT ;  /* 0x000000a03a2b7812 */ /* 0x040fe200078efcff */
[----:B------:R-:W-:Y:S01]  /*4c90*/  UIADD3 UR39, UR39, UR45, URZ ;  /* 0x0000002d27277290 */ /* 0x000fe2000fffe03f */
[----:B------:R-:W-:Y:S01]  /*4ca0*/  LOP3.LUT R42, R58, 0x100, RZ, 0xfc, !PT ;  /* 0x000001003a2a7812 */ /* 0x000fe200078efcff */
[----:B------:R0:W3:Y:S01]  /*4cb0*/  @!P3 LDG.E R63, [R40.64+0x100] ;  /* 0x0001001c283fb981 */ /* 0x0000e2000c1e1900 */
[----:B------:R-:W-:Y:S01]  /*4cc0*/  ISETP.GE.AND P0, PT, R43, UR43, PT ;  /* 0x0000002b2b007c0c */ /* 0x000fe2000bf06270 */
[----:B------:R-:W-:Y:S01]  /*4cd0*/  ULEA.HI.X UR37, UR38, UR37, UR39, 0x2, UP0 ;  /* 0x0000002526257291 */ /* 0x000fe200080f1427 */
[----:B------:R-:W-:Y:S01]  /*4ce0*/  ISETP.GE.AND P3, PT, R42, UR43, PT ;  /* 0x0000002b2a007c0c */ /* 0x000fe2000bf66270 */
[----:B------:R0:W4:Y:S01]  /*4cf0*/  @!P2 LDG.E R60, [R40.64+0x80] ;  /* 0x0000801c283ca981 */ /* 0x000122000c1e1900 */
[C---:B------:R-:W-:Y:S01]  /*4d00*/  LOP3.LUT R43, R58.reuse, 0xe0, RZ, 0xfc, !PT ;  /* 0x000000e03a2b7812 */ /* 0x040fe200078efcff */
[----:B------:R-:W-:Y:S01]  /*4d10*/  HFMA2.MMA R65, -RZ, RZ, 0, 0 ;  /* 0x00000000ff417435 */ /* 0x000fe200000001ff */
[----:B------:R-:W-:Y:S01]  /*4d20*/  LOP3.LUT R42, R58, 0x120, RZ, 0xfc, !PT ;  /* 0x000001203a2a7812 */ /* 0x000fe200078efcff */
[----:B------:R0:W2:Y:S01]  /*4d30*/  @!P4 LDG.E R62, [R40.64+0x180] ;  /* 0x0001801c283ec981 */ /* 0x0000a2000c1e1900 */
[----:B------:R-:W-:-:S02]  /*4d40*/  ISETP.GE.AND P2, PT, R43, UR43, PT ;  /* 0x0000002b2b007c0c */ /* 0x000fc4000bf46270 */
[----:B------:R-:W-:Y:S01]  /*4d50*/  LOP3.LUT R64, R58, 0x140, RZ, 0xfc, !PT ;  /* 0x000001403a407812 */ /* 0x000fe200078efcff */
[----:B------:R-:W-:Y:S01]  /*4d60*/  HFMA2.MMA R69, -RZ, RZ, 0, 0 ;  /* 0x00000000ff457435 */ /* 0x000fe200000001ff */
[----:B------:R-:W-:Y:S02]  /*4d70*/  ISETP.GE.AND P4, PT, R42, UR43, PT ;  /* 0x0000002b2a007c0c */ /* 0x000fe4000bf86270 */
[C---:B------:R-:W-:Y:S01]  /*4d80*/  LOP3.LUT R66, R58.reuse, 0x160, RZ, 0xfc, !PT ;  /* 0x000001603a427812 */ /* 0x040fe200078efcff */
[----:B------:R0:W2:Y:S01]  /*4d90*/  @!P5 LDG.E R65, [R40.64+0x200] ;  /* 0x0002001c2841d981 */ /* 0x0000a2000c1e1900 */
[----:B------:R-:W-:Y:S02]  /*4da0*/  MOV R42, UR36 ;  /* 0x00000024002a7c02 */ /* 0x000fe40008000f00 */
[C---:B------:R-:W-:Y:S02]  /*4db0*/  LOP3.LUT R68, R58.reuse, 0x180, RZ, 0xfc, !PT ;  /* 0x000001803a447812 */ /* 0x040fe400078efcff */
[----:B------:R-:W-:Y:S01]  /*4dc0*/  LOP3.LUT R70, R58, 0x1a0, RZ, 0xfc, !PT ;  /* 0x000001a03a467812 */ /* 0x000fe200078efcff */
[----:B------:R0:W2:Y:S01]  /*4dd0*/  @!P3 LDG.E R69, [R40.64+0x400] ;  /* 0x0004001c2845b981 */ /* 0x0000a2000c1e1900 */
[----:B------:R-:W-:Y:S01]  /*4de0*/  MOV R43, UR37 ;  /* 0x00000025002b7c02 */ /* 0x000fe20008000f00 */
[----:B------:R-:W-:Y:S01]  /*4df0*/  CS2R R72, SRZ ;  /* 0x0000000000487805 */ /* 0x000fe2000001ff00 */
[----:B------:R-:W-:-:S03]  /*4e00*/  ULDC.64 UR38, c[0x0][0x198] ;  /* 0x0000660000267ab9 */ /* 0x000fc60000000a00 */
[----:B------:R1:W2:Y:S01]  /*4e10*/  LDG.E R74, [R42.64] ;  /* 0x0000001c2a4a7981 */ /* 0x0002a2000c1e1900 */
[----:B------:R-:W-:Y:S02]  /*4e20*/  ISETP.GE.AND P5, PT, R64, UR43, PT ;  /* 0x0000002b40007c0c */ /* 0x000fe4000bfa6270 */
[----:B------:R-:W-:-:S06]  /*4e30*/  MOV R64, RZ ;  /* 0x000000ff00407202 */ /* 0x000fcc0000000f00 */
[----:B------:R0:W3:Y:S01]  /*4e40*/  @!P0 LDG.E R64, [R40.64+0x280] ;  /* 0x0002801c28408981 */ /* 0x0000e2000c1e1900 */
[----:B------:R-:W-:Y:S02]  /*4e50*/  ISETP.GE.AND P0, PT, R66, UR43, PT ;  /* 0x0000002b42007c0c */ /* 0x000fe4000bf06270 */
[----:B------:R-:W-:Y:S01]  /*4e60*/  CS2R R66, SRZ ;  /* 0x0000000000427805 */ /* 0x000fe2000001ff00 */
[----:B-1----:R-:W-:-:S04]  /*4e70*/  LOP3.LUT R43, R58, 0x1c0, RZ, 0xfc, !PT ;  /* 0x000001c03a2b7812 */ /* 0x002fc800078efcff */
[----:B------:R-:W-:Y:S01]  /*4e80*/  ISETP.GE.AND P3, PT, R43, UR43, PT ;  /* 0x0000002b2b007c0c */ /* 0x000fe2000bf66270 */
[----:B------:R0:W3:Y:S01]  /*4e90*/  @!P1 LDG.E R67, [R40.64+0x300] ;  /* 0x0003001c28439981 */ /* 0x0000e2000c1e1900 */
[----:B------:R-:W-:Y:S01]  /*4ea0*/  CS2R R42, SRZ ;  /* 0x00000000002a7805 */ /* 0x000fe2000001ff00 */
[----:B------:R-:W-:Y:S02]  /*4eb0*/  ISETP.GE.AND P1, PT, R68, UR43, PT ;  /* 0x0000002b44007c0c */ /* 0x000fe4000bf26270 */
[----:B------:R-:W-:Y:S01]  /*4ec0*/  LOP3.LUT R68, R58, 0x1e0, RZ, 0xfc, !PT ;  /* 0x000001e03a447812 */ /* 0x000fe200078efcff */
[----:B------:R0:W3:Y:S01]  /*4ed0*/  @!P2 LDG.E R66, [R40.64+0x380] ;  /* 0x0003801c2842a981 */ /* 0x0000e2000c1e1900 */
[----:B------:R-:W-:-:S03]  /*4ee0*/  ISETP.GE.AND P2, PT, R70, UR43, PT ;  /* 0x0000002b46007c0c */ /* 0x000fc6000bf46270 */
[----:B------:R0:W3:Y:S01]  /*4ef0*/  @!P4 LDG.E R42, [R40.64+0x480] ;  /* 0x0004801c282ac981 */ /* 0x0000e2000c1e1900 */
[----:B------:R-:W-:Y:S01]  /*4f00*/  ISETP.GE.AND P4, PT, R68, UR43, PT ;  /* 0x0000002b44007c0c */ /* 0x000fe2000bf86270 */
[----:B------:R-:W-:Y:S01]  /*4f10*/  CS2R R70, SRZ ;  /* 0x0000000000467805 */ /* 0x000fe2000001ff00 */
[----:B------:R-:W-:Y:S01]  /*4f20*/  MOV R68, RZ ;  /* 0x000000ff00447202 */ /* 0x000fe20000000f00 */
[----:B------:R0:W3:Y:S04]  /*4f30*/  @!P5 LDG.E R43, [R40.64+0x500] ;  /* 0x0005001c282bd981 */ /* 0x0000e8000c1e1900 */
[----:B------:R0:W3:Y:S04]  /*4f40*/  @!P1 LDG.E R71, [R40.64+0x600] ;  /* 0x0006001c28479981 */ /* 0x0000e8000c1e1900 */
[----:B------:R0:W3:Y:S04]  /*4f50*/  @!P0 LDG.E R68, [R40.64+0x580] ;  /* 0x0005801c28448981 */ /* 0x0000e8000c1e1900 */
[----:B------:R0:W3:Y:S04]  /*4f60*/  @!P2 LDG.E R70, [R40.64+0x680] ;  /* 0x0006801c2846a981 */ /* 0x0000e8000c1e1900 */
[----:B------:R0:W3:Y:S04]  /*4f70*/  @!P3 LDG.E R73, [R40.64+0x700] ;  /* 0x0007001c2849b981 */ /* 0x0000e8000c1e1900 */
[----:B------:R0:W3:Y:S01]  /*4f80*/  @!P4 LDG.E R72, [R40.64+0x780] ;  /* 0x0007801c2848c981 */ /* 0x0000e2000c1e1900 */
[----:B------:R-:W-:-:S02]  /*4f90*/  UIMAD UR43, UR11, UR38, URZ ;  /* 0x000000260b2b72a4 */ /* 0x000fc4000f8e023f */
[----:B------:R-:W-:Y:S02]  /*4fa0*/  UIMAD.WIDE.U32 UR36, UR10, UR38, URZ ;  /* 0x000000260a2472a5 */ /* 0x000fe4000f8e003f */
[----:B------:R-:W-:-:S03]  /*4fb0*/  UIMAD UR43, UR10, UR39, UR43 ;  /* 0x000000270a2b72a4 */ /* 0x000fc6000f8e022b */
[----:B------:R-:W-:Y:S02]  /*4fc0*/  ULDC.64 UR38, c[0x0][0x1a0] ;  /* 0x0000680000267ab9 */ /* 0x000fe40000000a00 */
[----:B------:R-:W-:Y:S02]  /*4fd0*/  UIMAD UR42, UR42, UR38, URZ ;  /* 0x000000262a2a72a4 */ /* 0x000fe4000f8e023f */
[----:B------:R-:W-:Y:S02]  /*4fe0*/  UIADD3 UR37, UR37, UR43, URZ ;  /* 0x0000002b25257290 */ /* 0x000fe4000fffe03f */
[----:B------:R-:W-:Y:S02]  /*4ff0*/  UIMAD UR42, UR7, UR39, UR42 ;  /* 0x00000027072a72a4 */ /* 0x000fe4000f8e022a */
[----:B------:R-:W-:-:S03]  /*5000*/  UIMAD.WIDE.U32 UR38, UR7, UR38, UR36 ;  /* 0x00000026072672a5 */ /* 0x000fc6000f8e0024 */
[----:B------:R-:W-:Y:S02]  /*5010*/  ULDC.64 UR36, c[0x0][0x228] ;  /* 0x00008a0000247ab9 */ /* 0x000fe40000000a00 */
[----:B------:R-:W-:Y:S02]  /*5020*/  UIADD3 UR39, UR39, UR42, URZ ;  /* 0x0000002a27277290 */ /* 0x000fe4000fffe03f */
[----:B------:R-:W-:-:S04]  /*5030*/  ULEA UR36, UP0, UR38, UR36, 0x2 ;  /* 0x0000002426247291 */ /* 0x000fc8000f80103f */
[----:B------:R-:W-:Y:S02]  /*5040*/  ULEA.HI.X UR37, UR38, UR37, UR39, 0x2, UP0 ;  /* 0x0000002526257291 */ /* 0x000fe400080f1427 */
[----:B0-----:R-:W-:-:S04]  /*5050*/  MOV R40, UR36 ;  /* 0x0000002400287c02 */ /* 0x001fc80008000f00 */
[----:B------:R-:W-:-:S05]  /*5060*/  MOV R41, UR37 ;  /* 0x0000002500297c02 */ /* 0x000fca0008000f00 */
[----:B------:R0:W5:Y:S01]  /*5070*/  LDG.E R83, [R40.64] ;  /* 0x0000001c28537981 */ /* 0x000162000c1e1900 */
[----:B------:R-:W-:Y:S01]  /*5080*/  ISETP.NE.AND P1, PT, R57, RZ, PT ;  /* 0x000000ff3900720c */ /* 0x000fe20003f25270 */
[----:B0-----:R-:W-:Y:S01]  /*5090*/  FADD.FTZ R41, R47, UR5 ;  /* 0x000000052f297e21 */ /* 0x001fe20008010000 */
[----:B------:R-:W-:-:S04]  /*50a0*/  MOV R40, UR41 ;  /* 0x0000002900287c02 */ /* 0x000fc80008000f00 */
[----:B------:R-:W-:-:S07]  /*50b0*/  LEA R40, R40, UR7, 0x8 ;  /* 0x0000000728287c11 */ /* 0x000fce000f8e40ff */
[C---:B------:R-:W-:Y:S02]  /*50c0*/  @P1 IADD3 R40, R57.reuse, 0x200, RZ ;  /* 0x0000020039281810 */ /* 0x040fe40007ffe0ff */
[----:B------:R-:W-:Y:S01]  /*50d0*/  ISETP.NE.AND P0, PT, R57, 0x7f, PT ;  /* 0x0000007f3900780c */ /* 0x000fe20003f05270 */
[----:B------:R-:W-:Y:S01]  /*50e0*/  BSSY B0, `(.L_x_293) ;  /* 0x0000037000007945 */ /* 0x000fe20003800000 */
[----:B--2---:R-:W0:Y:S01]  /*50f0*/  R2UR UR39, R74 ;  /* 0x000000004a2773c2 */ /* 0x004e2200000e0000 */
[----:B------:R1:W-:Y:S04]  /*5100*/  STS [R75.X4], R61 ;  /* 0x0000003d4b007388 */ /* 0x0003e80000004800 */
[----:B----4-:R1:W-:Y:S04]  /*5110*/  STS [R165.X4+0x80], R60 ;  /* 0x0000803ca5007388 */ /* 0x0103e80000004800 */
[----:B---3--:R1:W-:Y:S01]  /*5120*/  STS [R164.X4+0x100], R63 ;  /* 0x0001003fa4007388 */ /* 0x0083e20000004800 */
[----:B0-----:R-:W-:-:S05]  /*5130*/  MOV R82, UR39 ;  /* 0x0000002700527c02 */ /* 0x001fca0008000f00 */
[----:B------:R-:W-:-:S04]  /*5140*/  FMUL.FTZ R82, R82, 1.4426950216293334961 ;  /* 0x3fb8aa3b52527820 */ /* 0x000fc80000410000 */
[----:B------:R-:W-:Y:S01]  /*5150*/  FMUL.FTZ R86, R41, R82 ;  /* 0x0000005229567220 */ /* 0x000fe20000410000 */
[----:B------:R1:W-:Y:S05]  /*5160*/  STS [R163.X4+0x180], R62 ;  /* 0x0001803ea3007388 */ /* 0x0003ea0000004800 */
[----:B------:R-:W0:Y:S01]  /*5170*/  MUFU.EX2 R86, R86 ;  /* 0x0000005600567308 */ /* 0x000e220000000800 */
[----:B------:R1:W-:Y:S04]  /*5180*/  STS [R162.X4+0x200], R65 ;  /* 0x00020041a2007388 */ /* 0x0003e80000004800 */
[----:B------:R1:W-:Y:S04]  /*5190*/  STS [R161.X4+0x280], R64 ;  /* 0x00028040a1007388 */ /* 0x0003e80000004800 */
[----:B------:R1:W-:Y:S04]  /*51a0*/  STS [R158.X4+0x300], R67 ;  /* 0x000300439e007388 */ /* 0x0003e80000004800 */
[----:B------:R1:W-:Y:S04]  /*51b0*/  STS [R157.X4+0x380], R66 ;  /* 0x000380429d007388 */ /* 0x0003e80000004800 */
[----:B------:R1:W-:Y:S04]  /*51c0*/  STS [R156.X4+0x400], R69 ;  /* 0x000400459c007388 */ /* 0x0003e80000004800 */
[----:B------:R1:W-:Y:S01]  /*51d0*/  STS [R155.X4+0x480], R42 ;  /* 0x0004802a9b007388 */ /* 0x0003e20000004800 */
[----:B------:R-:W-:-:S03]  /*51e0*/  SHF.L.U32 R41, R40, 0x2, RZ ;  /* 0x0000000228297819 */ /* 0x000fc600000006ff */
        /* <DEDUP_REMOVED lines=23> */
[----:B0-----:R0:W-:Y:S04]  /*5360*/  STS [R41+0x4c60], R86 ;  /* 0x004c605629007388 */ /* 0x0011e80000000800 */
[----:B------:R-:W-:Y:S06]  /*5370*/  BAR.SYNC.DEFER_BLOCKING 0x0 ;  /* 0x0000000000007b1d */ /* 0x000fec0000010000 */
[----:B------:R0:W0:Y:S01]  /*5380*/  @P0 LDS R71, [R57.X4+0x5464] ;  /* 0x0054640039470984 */ /* 0x0000220000004800 */
[----:B------:R-:W-:Y:S05]  /*5390*/  @P0 BRA `(.L_x_294) ;  /* 0x000000b000000947 */ /* 0x000fea0003800000 */
[----:B--234-:R-:W-:Y:S01]  /*53a0*/  ULDC UR37, c[0x0][0x174] ;  /* 0x00005d0000257ab9 */ /* 0x01cfe20000000800 */
[----:B01----:R-:W-:Y:S01]  /*53b0*/  MOV R71, 0x3f800000 ;  /* 0x3f80000000477802 */ /* 0x003fe20000000f00 */
        /* <DEDUP_REMOVED lines=8> */
[----:B------:R0:W1:Y:S02]  /*5440*/  @P0 LDS R71, [R40.X4+0x4c60] ;  /* 0x004c600028470984 */ /* 0x0000640000004800 */
.L_x_294:
[----:B--234-:R-:W-:Y:S05]  /*5450*/  BSYNC B0 ;  /* 0x0000000000007941 */ /* 0x01cfea0003800000 */
.L_x_293:
[----:B------:R-:W2:Y:S01]  /*5460*/  LDL R85, [R1+0x5c] ;  /* 0x00005c0001557983 */ /* 0x000ea20000100800 */
[----:B------:R-:W-:Y:S01]  /*5470*/  UISETP.GE.AND UP0, UPT, UR24, 0x2, UPT ;  /* 0x000000021800788c */ /* 0x000fe2000bf06270 */
[----:B0-----:R-:W-:Y:S02]  /*5480*/  LOP3.LUT R40, R57, 0x1f, RZ, 0xc0, !PT ;  /* 0x0000001f39287812 */ /* 0x001fe400078ec0ff */
[----:B-1----:R-:W3:Y:S03]  /*5490*/  LDL R42, [R1+0x58] ;  /* 0x00005800012a7983 */ /* 0x002ee60000100800 */
[----:B------:R-:W-:Y:S01]  /*54a0*/  PLOP3.LUT P0, PT, PT, PT, UP0, 0x80, 0x0 ;  /* 0x000000000000781c */ /* 0x000fe20003f0f008 */
[----:B------:R-:W4:Y:S03]  /*54b0*/  LDL R99, [R1+0x54] ;  /* 0x0000540001637983 */ /* 0x000f260000100800 */
[----:B------:R-:W-:Y:S01]  /*54c0*/  ISETP.NE.OR P0, PT, R40, RZ, !P0 ;  /* 0x000000ff2800720c */ /* 0x000fe20004705670 */
[----:B------:R-:W4:Y:S04]  /*54d0*/  LDL R84, [R1+0x50] ;  /* 0x0000500001547983 */ /* 0x000f280000100800 */
[----:B------:R-:W4:Y:S04]  /*54e0*/  LDL R98, [R1+0x4c] ;  /* 0x00004c0001627983 */ /* 0x000f280000100800 */
[----:B------:R-:W4:Y:S04]  /*54f0*/  LDL R97, [R1+0x48] ;  /* 0x0000480001617983 */ /* 0x000f280000100800 */
[----:B------:R-:W4:Y:S04]  /*5500*/  LDL R96, [R1+0x44] ;  /* 0x0000440001607983 */ /* 0x000f280000100800 */
[----:B------:R-:W4:Y:S01]  /*5510*/  LDL R87, [R1+0x40] ;  /* 0x0000400001577983 */ /* 0x000f220000100800 */
[----:B------:R-:W-:Y:S01]  /*5520*/  MOV R40, UR24 ;  /* 0x0000001800287c02 */ /* 0x000fe20008000f00 */
[----:B------:R-:W-:Y:S01]  /*5530*/  HFMA2.MMA R43, -RZ, RZ, 0, 4.76837158203125e-07 ;  /* 0x00000008ff2b7435 */ /* 0x000fe200000001ff */
[----:B------:R-:W-:-:S02]  /*5540*/  MOV R41, c[0x0][0x16c] ;  /* 0x00005b0000297a02 */ /* 0x000fc40000000f00 */
[----:B------:R-:W-:-:S05]  /*5550*/  @!P0 IADD3 R40, R40, -0x2, RZ ;  /* 0xfffffffe28288810 */ /* 0x000fca0007ffe0ff */
[----:B------:R-:W-:-:S04]  /*5560*/  @!P0 IMAD R40, R40, R41, UR7 ;  /* 0x0000000728288e24 */ /* 0x000fc8000f8e0229 */
[----:B------:R-:W-:-:S04]  /*5570*/  @!P0 IMAD.WIDE R40, R40, R43, UR30 ;  /* 0x0000001e28288e25 */ /* 0x000fc8000f8e022b */
[----:B------:R-:W-:Y:S01]  /*5580*/  FADD.FTZ R43, R46, UR5 ;  /* 0x000000052e2b7e21 */ /* 0x000fe20008010000 */
[----:B------:R-:W-:Y:S01]  /*5590*/  HFMA2.MMA R80, -RZ, RZ, 1.875, 0 ;  /* 0x3f800000ff507435 */ /* 0x000fe200000001ff */
[----:B------:R-:W-:Y:S02]  /*55a0*/  FADD.FTZ R69, R45, UR5 ;  /* 0x000000052d457e21 */ /* 0x000fe40008010000 */
[----:B------:R-:W-:Y:S01]  /*55b0*/  FMUL.FTZ R70, R82, R43 ;  /* 0x0000002b52467220 */ /* 0x000fe20000410000 */
[----:B------:R-:W-:Y:S01]  /*55c0*/  MOV R81, RZ ;  /* 0x000000ff00517202 */ /* 0x000fe20000000f00 */
[----:B------:R-:W-:Y:S02]  /*55d0*/  FMUL.FTZ R69, R69, R82 ;  /* 0x0000005245457220 */ /* 0x000fe40000410000 */
[----:B------:R-:W-:Y:S02]  /*55e0*/  FADD.FTZ R43, R44, UR5 ;  /* 0x000000052c2b7e21 */ /* 0x000fe40008010000 */
[----:B------:R-:W0:Y:S01]  /*55f0*/  MUFU.EX2 R70, R70 ;  /* 0x0000004600467308 */ /* 0x000e220000000800 */
[----:B------:R-:W-:Y:S01]  /*5600*/  FADD.FTZ R67, R39, UR5 ;  /* 0x0000000527437e21 */ /* 0x000fe20008010000 */
[----:B------:R1:W5:Y:S01]  /*5610*/  @!P0 LDG.E.64 R80, [R40.64] ;  /* 0x0000001c28508981 */ /* 0x000362000c1e1b00 */
[----:B------:R-:W-:-:S02]  /*5620*/  FMUL.FTZ R68, R82, R43 ;  /* 0x0000002b52447220 */ /* 0x000fc40000410000 */
[----:B------:R-:W-:-:S03]  /*5630*/  FMUL.FTZ R67, R67, R82 ;  /* 0x0000005243437220 */ /* 0x000fc60000410000 */
[----:B------:R-:W0:Y:S01]  /*5640*/  MUFU.EX2 R69, R69 ;  /* 0x0000004500457308 */ /* 0x000e220000000800 */
[----:B-1----:R-:W-:Y:S02]  /*5650*/  FADD.FTZ R41, R38, UR5 ;  /* 0x0000000526297e21 */ /* 0x002fe40008010000 */
[----:B------:R-:W-:-:S05]  /*5660*/  FADD.FTZ R65, R37, UR5 ;  /* 0x0000000525417e21 */ /* 0x000fca0008010000 */
[----:B------:R-:W1:Y:S01]  /*5670*/  MUFU.EX2 R68, R68 ;  /* 0x0000004400447308 */ /* 0x000e620000000800 */
[----:B------:R-:W-:Y:S02]  /*5680*/  FMUL.FTZ R66, R82, R41 ;  /* 0x0000002952427220 */ /* 0x000fe40000410000 */
[----:B------:R-:W-:Y:S02]  /*5690*/  FMUL.FTZ R65, R65, R82 ;  /* 0x0000005241417220 */ /* 0x000fe40000410000 */
[----:B------:R-:W-:-:S03]  /*56a0*/  FADD.FTZ R41, R36, UR5 ;  /* 0x0000000524297e21 */ /* 0x000fc60008010000 */
[----:B------:R-:W1:Y:S01]  /*56b0*/  MUFU.EX2 R67, R67 ;  /* 0x0000004300437308 */ /* 0x000e620000000800 */
[----:B0-----:R-:W-:Y:S02]  /*56c0*/  FMUL.FTZ R40, R86, R70 ;  /* 0x0000004656287220 */ /* 0x001fe40000410000 */
[----:B------:R-:W-:Y:S02]  /*56d0*/  FMUL.FTZ R64, R82, R41 ;  /* 0x0000002952407220 */ /* 0x000fe40000410000 */
[----:B------:R-:W-:-:S03]  /*56e0*/  FADD.FTZ R63, R35, UR5 ;  /* 0x00000005233f7e21 */ /* 0x000fc60008010000 */
[----:B------:R-:W0:Y:S01]  /*56f0*/  MUFU.EX2 R66, R66 ;  /* 0x0000004200427308 */ /* 0x000e220000000800 */
[----:B------:R-:W-:Y:S02]  /*5700*/  FMUL.FTZ R40, R69, R40 ;  /* 0x0000002845287220 */ /* 0x000fe40000410000 */
[----:B------:R-:W-:Y:S02]  /*5710*/  FMUL.FTZ R63, R63, R82 ;  /* 0x000000523f3f7220 */ /* 0x000fe40000410000 */
[----:B------:R-:W-:-:S03]  /*5720*/  FADD.FTZ R41, R34, UR5 ;  /* 0x0000000522297e21 */ /* 0x000fc60008010000 */
[----:B------:R-:W0:Y:S01]  /*5730*/  MUFU.EX2 R65, R65 ;  /* 0x0000004100417308 */ /* 0x000e220000000800 */
[----:B-1----:R-:W-:Y:S02]  /*5740*/  FMUL.FTZ R40, R68, R40 ;  /* 0x0000002844287220 */ /* 0x002fe40000410000 */
[----:B------:R-:W-:Y:S02]  /*5750*/  FMUL.FTZ R62, R82, R41 ;  /* 0x00000029523e7220 */ /* 0x000fe40000410000 */
[----:B------:R-:W-:-:S03]  /*5760*/  FADD.FTZ R61, R33, UR5 ;  /* 0x00000005213d7e21 */ /* 0x000fc60008010000 */
        /* <DEDUP_REMOVED lines=10> */
[----:B------:R-:W-:-:S05]  /*5810*/  FMUL.FTZ R43, R43, R82 ;  /* 0x000000522b2b7220 */ /* 0x000fca0000410000 */
[----:B------:R-:W0:Y:S01]  /*5820*/  MUFU.EX2 R61, R61 ;  /* 0x0000003d003d7308 */ /* 0x000e220000000800 */
[----:B-1----:R-:W-:Y:S02]  /*5830*/  FMUL.FTZ R40, R64, R40 ;  /* 0x0000002840287220 */ /* 0x002fe40000410000 */
[----:B------:R-:W-:-:S05]  /*5840*/  FADD.FTZ R41, R29, UR5 ;  /* 0x000000051d297e21 */ /* 0x000fca0008010000 */
[----:B------:R-:W1:Y:S01]  /*5850*/  MUFU.EX2 R60, R60 ;  /* 0x0000003c003c7308 */ /* 0x000e620000000800 */
[----:B------:R-:W-:Y:S02]  /*5860*/  FMUL.FTZ R40, R63, R40 ;  /* 0x000000283f287220 */ /* 0x000fe40000410000 */
[----:B------:R-:W-:-:S05]  /*5870*/  FMUL.FTZ R41, R41, R82 ;  /* 0x0000005229297220 */ /* 0x000fca0000410000 */
[----:B------:R-:W1:Y:S01]  /*5880*/  MUFU.EX2 R43, R43 ;  /* 0x0000002b002b7308 */ /* 0x000e620000000800 */
[----:B0-----:R-:W-:Y:S01]  /*5890*/  FMUL.FTZ R40, R62, R40 ;  /* 0x000000283e287220 */ /* 0x001fe20000410000 */
[----:B-----5:R-:W0:Y:S06]  /*58a0*/  R2UR UR42, R83 ;  /* 0x00000000532a73c2 */ /* 0x020e2c00000e0000 */
[----:B------:R-:W-:Y:S01]  /*58b0*/  MUFU.EX2 R41, R41 ;  /* 0x0000002900297308 */ /* 0x000fe20000000800 */
[----:B------:R-:W-:Y:S01]  /*58c0*/  ISETP.GT.U32.AND P0, PT, R57, 0x1f, PT ;  /* 0x0000001f3900780c */ /* 0x000fe20003f04070 */
[----:B------:R-:W-:Y:S01]  /*58d0*/  BSSY B0, `(.L_x_295) ;  /* 0x0000086000007945 */ /* 0x000fe20003800000 */
[----:B0-----:R-:W-:-:S02]  /*58e0*/  FMUL.FTZ R100, R91, UR42 ;  /* 0x0000002a5b647c20 */ /* 0x001fc40008410000 */
        /* <DEDUP_REMOVED lines=23> */
[----:B--2---:R-:W-:-:S04]  /*5a60*/  FFMA.FTZ R85, R8, R70, R85 ;  /* 0x0000004608557223 */ /* 0x004fc80000010055 */
[----:B------:R-:W-:-:S04]  /*5a70*/  FFMA.FTZ R85, R69, R85, R7 ;  /* 0x0000005545557223 */ /* 0x000fc80000010007 */
[----:B---3--:R-:W-:-:S04]  /*5a80*/  FFMA.FTZ R85, R68, R85, R42 ;  /* 0x0000005544557223 */ /* 0x008fc8000001002a */
[----:B------:R-:W-:-:S04]  /*5a90*/  FFMA.FTZ R85, R67, R85, R6 ;  /* 0x0000005543557223 */ /* 0x000fc80000010006 */
[----:B----4-:R-:W-:Y:S02]  /*5aa0*/  FFMA.FTZ R85, R66, R85, R99 ;  /* 0x0000005542557223 */ /* 0x010fe40000010063 */
[----:B------:R-:W-:Y:S02]  /*5ab0*/  FADD.FTZ R42, R30, UR5 ;  /* 0x000000051e2a7e21 */ /* 0x000fe40008010000 */
[----:B------:R-:W-:Y:S02]  /*5ac0*/  FFMA.FTZ R85, R65, R85, R5 ;  /* 0x0000005541557223 */ /* 0x000fe40000010005 */
[----:B------:R-:W-:Y:S02]  /*5ad0*/  FMUL.FTZ R42, R82, R42 ;  /* 0x0000002a522a7220 */ /* 0x000fe40000410000 */
[----:B------:R-:W-:-:S04]  /*5ae0*/  FFMA.FTZ R85, R64, R85, R84 ;  /* 0x0000005540557223 */ /* 0x000fc80000010054 */
[----:B------:R-:W-:Y:S01]  /*5af0*/  FFMA.FTZ R85, R63, R85, R4 ;  /* 0x000000553f557223 */ /* 0x000fe20000010004 */
[----:B------:R-:W0:Y:S01]  /*5b00*/  MUFU.EX2 R42, R42 ;  /* 0x0000002a002a7308 */ /* 0x000e220000000800 */
[----:B------:R-:W-:Y:S02]  /*5b10*/  FADD.FTZ R84, R28, UR5 ;  /* 0x000000051c547e21 */ /* 0x000fe40008010000 */
[----:B------:R-:W-:Y:S02]  /*5b20*/  FFMA.FTZ R85, R62, R85, R98 ;  /* 0x000000553e557223 */ /* 0x000fe40000010062 */
[----:B------:R-:W-:Y:S02]  /*5b30*/  FMUL.FTZ R84, R84, R82 ;  /* 0x0000005254547220 */ /* 0x000fe40000410000 */
[C---:B------:R-:W-:Y:S02]  /*5b40*/  FMUL.FTZ R82, R61.reuse, R40 ;  /* 0x000000283d527220 */ /* 0x040fe40000410000 */
[----:B------:R-:W-:Y:S01]  /*5b50*/  FFMA.FTZ R85, R61, R85, R3 ;  /* 0x000000553d557223 */ /* 0x000fe20000010003 */
[----:B------:R2:W3:Y:S01]  /*5b60*/  MUFU.EX2 R40, R84 ;  /* 0x0000005400287308 */ /* 0x0004e20000000800 */
[----:B-1----:R-:W-:-:S02]  /*5b70*/  FMUL.FTZ R82, R60, R82 ;  /* 0x000000523c527220 */ /* 0x002fc40000410000 */
[----:B------:R-:W-:Y:S02]  /*5b80*/  FFMA.FTZ R85, R60, R85, R97 ;  /* 0x000000553c557223 */ /* 0x000fe40000010061 */
[C---:B------:R-:W-:Y:S02]  /*5b90*/  FMUL.FTZ R82, R43.reuse, R82 ;  /* 0x000000522b527220 */ /* 0x040fe40000410000 */
[----:B------:R-:W-:Y:S02]  /*5ba0*/  FFMA.FTZ R85, R43, R85, R2 ;  /* 0x000000552b557223 */ /* 0x000fe40000010002 */
[C---:B0-----:R-:W-:Y:S02]  /*5bb0*/  FMUL.FTZ R82, R42.reuse, R82 ;  /* 0x000000522a527220 */ /* 0x041fe40000410000 */
[----:B------:R-:W-:Y:S02]  /*5bc0*/  FFMA.FTZ R83, R42, R85, R96 ;  /* 0x000000552a537223 */ /* 0x000fe40000010060 */
[----:B------:R-:W-:-:S02]  /*5bd0*/  FMUL.FTZ R82, R41, R82 ;  /* 0x0000005229527220 */ /* 0x000fc40000410000 */
[----:B------:R-:W-:Y:S01]  /*5be0*/  FFMA.FTZ R83, R41, R83, R0 ;  /* 0x0000005329537223 */ /* 0x000fe20000010000 */
[----:B--2---:R-:W-:Y:S01]  /*5bf0*/  LEA.HI R84, R57, R57, RZ, 0x1e ;  /* 0x0000003939547211 */ /* 0x004fe200078ff0ff */
[C---:B---3--:R-:W-:Y:S02]  /*5c00*/  FMUL.FTZ R82, R40.reuse, R82 ;  /* 0x0000005228527220 */ /* 0x048fe40000410000 */
[----:B------:R-:W-:Y:S02]  /*5c10*/  FFMA.FTZ R83, R40, R83, R87 ;  /* 0x0000005328537223 */ /* 0x000fe40000010057 */
[----:B------:R-:W-:Y:S02]  /*5c20*/  FMUL.FTZ R96, R95, UR42 ;  /* 0x0000002a5f607c20 */ /* 0x000fe40008410000 */
[----:B------:R-:W-:Y:S01]  /*5c30*/  FMUL.FTZ R97, R94, UR42 ;  /* 0x0000002a5e617c20 */ /* 0x000fe20008410000 */
[----:B------:R0:W-:Y:S01]  /*5c40*/  STS.64 [R84.X8+0x4250], R82 ;  /* 0x0042505254007388 */ /* 0x0001e20000008a00 */
[----:B------:R-:W-:-:S02]  /*5c50*/  FMUL.FTZ R98, R93, UR42 ;  /* 0x0000002a5d627c20 */ /* 0x000fc40008410000 */
[----:B------:R-:W-:Y:S02]  /*5c60*/  FMUL.FTZ R99, R92, UR42 ;  /* 0x0000002a5c637c20 */ /* 0x000fe40008410000 */
[----:B------:R-:W-:Y:S02]  /*5c70*/  FMUL.FTZ R96, R27, R96 ;  /* 0x000000601b607220 */ /* 0x000fe40000410000 */
[----:B------:R-:W-:Y:S02]  /*5c80*/  FMUL.FTZ R97, R26, R97 ;  /* 0x000000611a617220 */ /* 0x000fe40000410000 */
[----:B------:R-:W-:Y:S02]  /*5c90*/  FMUL.FTZ R98, R25, R98 ;  /* 0x0000006219627220 */ /* 0x000fe40000410000 */
        /* <DEDUP_REMOVED lines=16> */
.L_x_352:
[----:B------:R-:W-:Y:S05]  /*5da0*/  BRA.DIV ~URZ, `(.L_x_298) ;  /* 0x000047127f007947 */ /* 0x000fea000b800000 */
[----:B------:R-:W2:Y:S04]  /*5db0*/  S2R R83, SR_LANEID ;  /* 0x0000000000537919 */ /* 0x000ea80000000000 */
[----:B------:R-:W3:Y:S01]  /*5dc0*/  SHFL.UP PT, R82, R84, 0x1, RZ ;  /* 0x0420000054527989 */ /* 0x000ee200000e00ff */
[----:B--2---:R-:W-:-:S13]  /*5dd0*/  ISETP.GE.AND P0, PT, R83, 0x1, PT ;  /* 0x000000015300780c */ /* 0x004fda0003f06270 */
[C---:B---3--:R-:W-:Y:S02]  /*5de0*/  @P0 FFMA.FTZ R84, R85.reuse, R82, R84 ;  /* 0x0000005255540223 */ /* 0x048fe40000010054 */
        /* <DEDUP_REMOVED lines=18> */
.L_x_353:
[----:B------:R-:W3:Y:S02]  /*5f10*/  S2R R83, SR_LANEID ;  /* 0x0000000000537919 */ /* 0x000ee40000000000 */
[----:B---3--:R-:W-:-:S13]  /*5f20*/  ISETP.GE.AND P0, PT, R83, 0x10, PT ;  /* 0x000000105300780c */ /* 0x008fda0003f06270 */
[-C--:B01----:R-:W-:Y:S02]  /*5f30*/  @P0 FFMA.FTZ R84, R82, R85.reuse, R84 ;  /* 0x0000005552540223 */ /* 0x083fe40000010054 */
[----:B--2---:R-:W-:Y:S01]  /*5f40*/  @P0 FMUL.FTZ R85, R135, R85 ;  /* 0x0000005587550220 */ /* 0x004fe20000410000 */
[----:B------:R-:W-:Y:S05]  /*5f50*/  BRA.CONV ~URZ, `(.L_x_299) ;  /* 0x000000437f007947 */ /* 0x000fea000b800000 */
[----:B------:R-:W-:Y:S01]  /*5f60*/  HFMA2.MMA R159, -RZ, RZ, 0, 1.847743988037109375e-06 ;  /* 0x0000001fff9f7435 */ /* 0x000fe200000001ff */
[----:B------:R-:W-:Y:S02]  /*5f70*/  MOV R82, R85 ;  /* 0x0000005500527202 */ /* 0x000fe40000000f00 */
[----:B------:R-:W-:-:S03]  /*5f80*/  MOV R83, 0x5fa0 ;  /* 0x00005fa000537802 */ /* 0x000fc60000000f00 */
[----:B------:R-:W-:Y:S05]  /*5f90*/  CALL.REL.NOINC `($__internal_16_$__cuda_sm70_shflsync_idx_p) ;  /* 0x0000520000007944 */ /* 0x000fea0003c00000 */
.L_x_299:
[----:B------:R-:W-:Y:S05]  /*5fa0*/  BRA.CONV ~URZ, `(.L_x_300) ;  /* 0x000000437f007947 */ /* 0x000fea000b800000 */
[----:B-1----:R-:W-:Y:S01]  /*5fb0*/  HFMA2.MMA R159, -RZ, RZ, 0, 1.847743988037109375e-06 ;  /* 0x0000001fff9f7435 */ /* 0x002fe200000001ff */
[----:B------:R-:W-:Y:S02]  /*5fc0*/  MOV R82, R84 ;  /* 0x0000005400527202 */ /* 0x000fe40000000f00 */
[----:B------:R-:W-:-:S03]  /*5fd0*/  MOV R83, 0x5ff0 ;  /* 0x00005ff000537802 */ /* 0x000fc60000000f00 */
[----:B--2--5:R-:W-:Y:S05]  /*5fe0*/  CALL.REL.NOINC `($__internal_16_$__cuda_sm70_shflsync_idx_p) ;  /* 0x000051b000007944 */ /* 0x024fea0003c00000 */
.L_x_300:
[----:B------:R-:W-:Y:S05]  /*5ff0*/  BRA.DIV ~URZ, `(.L_x_301) ;  /* 0x000049a27f007947 */ /* 0x000fea000b800000 */
[----:B------:R-:W0:Y:S04]  /*6000*/  SHFL.IDX PT, R80, R80, RZ, 0x1f ;  /* 0x00001fff50507589 */ /* 0x000e2800000e0000 */
[----:B------:R-:W3:Y:S04]  /*6010*/  SHFL.IDX PT, R81, R81, RZ, 0x1f ;  /* 0x00001fff51517589 */ /* 0x000ee800000e0000 */
[----:B------:R-:W4:Y:S04]  /*6020*/  SHFL.UP PT, R85, R85, 0x1, RZ ;  /* 0x0420000055557989 */ /* 0x000f2800000e00ff */
[----:B------:R-:W2:Y:S02]  /*6030*/  SHFL.UP PT, R84, R84, 0x1, RZ ;  /* 0x0420000054547989 */ /* 0x000ea400000e00ff */
.L_x_354:
[----:B------:R-:W4:Y:S02]  /*6040*/  LDS.64 R82, [R87+0x4250] ;  /* 0x0042500057527984 */ /* 0x000f240000000a00 */
[----:B--234-:R-:W-:-:S02]  /*6050*/  @P1 FFMA.FTZ R81, R81, R85, R84 ;  /* 0x0000005551511223 */ /* 0x01cfc40000010054 */
[----:B0-----:R-:W-:-:S05]  /*6060*/  @P1 FMUL.FTZ R80, R80, R85 ;  /* 0x0000005550501220 */ /* 0x001fca0000410000 */
[----:B------:R-:W-:Y:S01]  /*6070*/  STS.64 [R87+0x4250], R80 ;  /* 0x0042505057007388 */ /* 0x000fe20000000a00 */
[C---:B------:R-:W-:Y:S02]  /*6080*/  FFMA.FTZ R83, R82.reuse, R81, R83 ;  /* 0x0000005152537223 */ /* 0x040fe40000010053 */
        /* <DEDUP_REMOVED lines=10> */
.L_x_296:
[----:B0-----:R-:W-:Y:S05]  /*6130*/  BSYNC B0 ;  /* 0x0000000000007941 */ /* 0x001fea0003800000 */
.L_x_295:
[C---:B--2---:R-:W-:Y:S01]  /*6140*/  FMUL.FTZ R82, R40.reuse, R71 ;  /* 0x0000004728527220 */ /* 0x044fe20000410000 */
[----:B------:R-:W2:Y:S01]  /*6150*/  LDL R135, [R1+0x4] ;  /* 0x0000040001877983 */ /* 0x000ea20000100800 */
[----:B------:R-:W-:Y:S02]  /*6160*/  FFMA.FTZ R83, R40, R111, R110 ;  /* 0x0000006f28537223 */ /* 0x000fe4000001006e */
[C---:B------:R-:W-:Y:S01]  /*6170*/  FMUL.FTZ R82, R41.reuse, R82 ;  /* 0x0000005229527220 */ /* 0x040fe20000410000 */
[----:B------:R-:W3:Y:S01]  /*6180*/  LDL R136, [R1+0x8] ;  /* 0x0000080001887983 */ /* 0x000ee20000100800 */
[----:B------:R-:W-:Y:S02]  /*6190*/  FFMA.FTZ R83, R41, R83, R109 ;  /* 0x0000005329537223 */ /* 0x000fe4000001006d */
[C---:B------:R-:W-:Y:S01]  /*61a0*/  FMUL.FTZ R82, R42.reuse, R82 ;  /* 0x000000522a527220 */ /* 0x040fe20000410000 */
[----:B------:R-:W4:Y:S01]  /*61b0*/  LDL R137, [R1+0xc] ;  /* 0x00000c0001897983 */ /* 0x000f220000100800 */
[----:B------:R-:W-:-:S02]  /*61c0*/  FFMA.FTZ R83, R42, R83, R108 ;  /* 0x000000532a537223 */ /* 0x000fc4000001006c */
[C---:B------:R-:W-:Y:S01]  /*61d0*/  FMUL.FTZ R82, R43.reuse, R82 ;  /* 0x000000522b527220 */ /* 0x040fe20000410000 */
[----:B------:R-:W4:Y:S01]  /*61e0*/  LDL R138, [R1+0x10] ;  /* 0x00001000018a7983 */ /* 0x000f220000100800 */
[----:B------:R-:W-:Y:S02]  /*61f0*/  FFMA.FTZ R83, R43, R83, R107 ;  /* 0x000000532b537223 */ /* 0x000fe4000001006b */
[C---:B------:R-:W-:Y:S01]  /*6200*/  FMUL.FTZ R82, R60.reuse, R82 ;  /* 0x000000523c527220 */ /* 0x040fe20000410000 */
[----:B------:R-:W4:Y:S01]  /*6210*/  LDL R139, [R1+0x14] ;  /* 0x00001400018b7983 */ /* 0x000f220000100800 */
[----:B------:R-:W-:Y:S01]  /*6220*/  FFMA.FTZ R83, R60, R83, R106 ;  /* 0x000000533c537223 */ /* 0x000fe2000001006a */
[----:B------:R-:W-:Y:S01]  /*6230*/  WARPSYNC 0xffffffff ;  /* 0xffffffff00007948 */ /* 0x000fe20003800000 */
[C---:B------:R-:W-:Y:S01]  /*6240*/  FMUL.FTZ R82, R61.reuse, R82 ;  /* 0x000000523d527220 */ /* 0x040fe20000410000 */
[----:B------:R-:W-:Y:S01]  /*6250*/  ULDC UR36, c[0x0][0x174] ;  /* 0x00005d0000247ab9 */ /* 0x000fe20000000800 */
[----:B------:R-:W-:Y:S01]  /*6260*/  FFMA.FTZ R83, R61, R83, R105 ;  /* 0x000000533d537223 */ /* 0x000fe20000010069 */
[----:B------:R-:W-:Y:S01]  /*6270*/  UISETP.GE.AND UP0, UPT, UR24, UR36, UPT ;  /* 0x000000241800728c */ /* 0x000fe2000bf06270 */
[C---:B------:R-:W-:Y:S01]  /*6280*/  FMUL.FTZ R82, R62.reuse, R82 ;  /* 0x000000523e527220 */ /* 0x040fe20000410000 */
[----:B------:R-:W-:Y:S01]  /*6290*/  LOP3.LUT R87, R57, 0x1f, RZ, 0xc0, !PT ;  /* 0x0000001f39577812 */ /* 0x000fe200078ec0ff */
[----:B------:R-:W-:Y:S01]  /*62a0*/  FFMA.FTZ R83, R62, R83, R104 ;  /* 0x000000533e537223 */ /* 0x000fe20000010068 */
[----:B------:R-:W-:Y:S01]  /*62b0*/  HFMA2.MMA R81, -RZ, RZ, 0, 0 ;  /* 0x00000000ff517435 */ /* 0x000fe200000001ff */
[C---:B------:R-:W-:Y:S01]  /*62c0*/  FMUL.FTZ R82, R63.reuse, R82 ;  /* 0x000000523f527220 */ /* 0x040fe20000410000 */
[----:B------:R-:W-:Y:S01]  /*62d0*/  BAR.SYNC.DEFER_BLOCKING 0x0 ;  /* 0x0000000000007b1d */ /* 0x000fe20000010000 */
[----:B------:R-:W-:Y:S01]  /*62e0*/  FFMA.FTZ R83, R63, R83, R103 ;  /* 0x000000533f537223 */ /* 0x000fe20000010067 */
[----:B------:R-:W-:Y:S01]  /*62f0*/  PLOP3.LUT P0, PT, PT, PT, UP0, 0x80, 0x0 ;  /* 0x000000000000781c */ /* 0x000fe20003f0f008 */
[C---:B------:R-:W-:Y:S01]  /*6300*/  FMUL.FTZ R82, R64.reuse, R82 ;  /* 0x0000005240527220 */ /* 0x040fe20000410000 */
[----:B------:R-:W-:Y:S01]  /*6310*/  MOV R80, 0x3f800000 ;  /* 0x3f80000000507802 */ /* 0x000fe20000000f00 */
[----:B------:R-:W-:Y:S01]  /*6320*/  FFMA.FTZ R83, R64, R83, R102 ;  /* 0x0000005340537223 */ /* 0x000fe20000010066 */
[----:B------:R-:W-:Y:S01]  /*6330*/  ISETP.NE.OR P0, PT, R87, RZ, P0 ;  /* 0x000000ff5700720c */ /* 0x000fe20000705670 */
[----:B------:R-:W-:Y:S01]  /*6340*/  FMUL.FTZ R82, R65, R82 ;  /* 0x0000005241527220 */ /* 0x000fe20000410000 */
[----:B------:R-:W-:Y:S01]  /*6350*/  LEA.HI R85, R57, R57, RZ, 0x1e ;  /* 0x0000003939557211 */ /* 0x000fe200078ff0ff */
[----:B------:R-:W-:Y:S01]  /*6360*/  FFMA.FTZ R83, R65, R83, R101 ;  /* 0x0000005341537223 */ /* 0x000fe20000010065 */
[----:B------:R-:W-:Y:S01]  /*6370*/  MOV R84, UR7 ;  /* 0x0000000700547c02 */ /* 0x000fe20008000f00 */
[----:B------:R-:W-:-:S02]  /*6380*/  FMUL.FTZ R82, R66, R82 ;  /* 0x0000005242527220 */ /* 0x000fc40000410000 */
[----:B------:R-:W-:Y:S02]  /*6390*/  FFMA.FTZ R83, R66, R83, R100 ;  /* 0x0000005342537223 */ /* 0x000fe40000010064 */
[C---:B------:R-:W-:Y:S02]  /*63a0*/  FMUL.FTZ R82, R67.reuse, R82 ;  /* 0x0000005243527220 */ /* 0x040fe40000410000 */
[----:B------:R-:W-:Y:S02]  /*63b0*/  FFMA.FTZ R83, R67, R83, R99 ;  /* 0x0000005343537223 */ /* 0x000fe40000010063 */
[C---:B------:R-:W-:Y:S02]  /*63c0*/  FMUL.FTZ R82, R68.reuse, R82 ;  /* 0x0000005244527220 */ /* 0x040fe40000410000 */
[----:B------:R-:W-:Y:S02]  /*63d0*/  FFMA.FTZ R83, R68, R83, R98 ;  /* 0x0000005344537223 */ /* 0x000fe40000010062 */
[C---:B------:R-:W-:Y:S01]  /*63e0*/  FMUL.FTZ R82, R69.reuse, R82 ;  /* 0x0000005245527220 */ /* 0x040fe20000410000 */
[----:B------:R-:W0:Y:S01]  /*63f0*/  LDS R134, [R85.X8+0x4254] ;  /* 0x0042540055867984 */ /* 0x000e220000008800 */
[----:B------:R-:W-:-:S02]  /*6400*/  FFMA.FTZ R83, R69, R83, R97 ;  /* 0x0000005345537223 */ /* 0x000fc40000010061 */
[C---:B------:R-:W-:Y:S01]  /*6410*/  FMUL.FTZ R82, R70.reuse, R82 ;  /* 0x0000005246527220 */ /* 0x040fe20000410000 */
[----:B------:R1:W2:Y:S01]  /*6420*/  @!P0 LDS.64 R80, [R84.X8+0x5660] ;  /* 0x0056600054508984 */ /* 0x0002a20000008a00 */
[----:B------:R-:W-:-:S05]  /*6430*/  FFMA.FTZ R83, R70, R83, R96 ;  /* 0x0000005346537223 */ /* 0x000fca0000010060 */
[----:B------:R1:W-:Y:S04]  /*6440*/  STS.64 [R85.X8+0x4760], R82 ;  /* 0x0047605255007388 */ /* 0x0003e80000008a00 */
[----:B-1----:R-:W4:Y:S04]  /*6450*/  LDL R84, [R1+0x1c] ;  /* 0x00001c0001547983 */ /* 0x002f280000100800 */
[----:B------:R-:W4:Y:S01]  /*6460*/  LDL R85, [R1+0x18] ;  /* 0x0000180001557983 */ /* 0x000f220000100800 */
[----:B0-----:R-:W-:-:S03]  /*6470*/  FFMA.FTZ R134, R86, R134, R8 ;  /* 0x0000008656867223 */ /* 0x001fc60000010008 */
[----:B------:R-:W-:Y:S01]  /*6480*/  BAR.SYNC.DEFER_BLOCKING 0x0 ;  /* 0x0000000000007b1d */ /* 0x000fe20000010000 */
[----:B------:R-:W-:-:S05]  /*6490*/  ISETP.GT.U32.AND P0, PT, R57, 0x1f, PT ;  /* 0x0000001f3900780c */ /* 0x000fca0003f04070 */
[----:B------:R-:W-:Y:S01]  /*64a0*/  BSSY B0, `(.L_x_302) ;  /* 0x0000057000007945 */ /* 0x000fe20003800000 */
[----:B--2---:R-:W-:-:S04]  /*64b0*/  FMUL.FTZ R82, R55, R135 ;  /* 0x0000008737527220 */ /* 0x004fc80000410000 */
[----:B------:R-:W-:-:S04]  /*64c0*/  FFMA.FTZ R82, R70, R134, R82 ;  /* 0x0000008646527223 */ /* 0x000fc80000010052 */
[----:B------:R-:W-:Y:S02]  /*64d0*/  FFMA.FTZ R135, R69, R82, R7 ;  /* 0x0000005245877223 */ /* 0x000fe40000010007 */
[----:B---3--:R-:W-:-:S04]  /*64e0*/  FMUL.FTZ R82, R54, R136 ;  /* 0x0000008836527220 */ /* 0x008fc80000410000 */
[----:B------:R-:W-:-:S04]  /*64f0*/  FFMA.FTZ R82, R68, R135, R82 ;  /* 0x0000008744527223 */ /* 0x000fc80000010052 */
[----:B------:R-:W-:Y:S02]  /*6500*/  FFMA.FTZ R136, R67, R82, R6 ;  /* 0x0000005243887223 */ /* 0x000fe40000010006 */
[----:B----4-:R-:W-:-:S04]  /*6510*/  FMUL.FTZ R82, R53, R137 ;  /* 0x0000008935527220 */ /* 0x010fc80000410000 */
        /* <DEDUP_REMOVED lines=13> */
[----:B-----5:R-:W-:Y:S01]  /*65f0*/  FFMA.FTZ R141, R41, R82, R0 ;  /* 0x00000052298d7223 */ /* 0x020fe20000010000 */
[----:B------:R-:W-:Y:S05]  /*6600*/  @P0 BRA `(.L_x_303) ;  /* 0x0000040000000947 */ /* 0x000fea0003800000 */
[----:B------:R-:W-:Y:S01]  /*6610*/  IMAD R86, R57, 0x28, RZ ;  /* 0x0000002839567824 */ /* 0x000fe200078e02ff */
[C---:B------:R-:W-:Y:S02]  /*6620*/  ISETP.GE.U32.AND P0, PT, R87.reuse, 0x10, PT ;  /* 0x000000105700780c */ /* 0x040fe40003f06070 */
[C---:B------:R-:W-:Y:S02]  /*6630*/  ISETP.GE.U32.AND P1, PT, R87.reuse, 0x18, PT ;  /* 0x000000185700780c */ /* 0x040fe40003f26070 */
[----:B------:R-:W-:Y:S01]  /*6640*/  LDS.64 R82, [R86+0x4770] ;  /* 0x0047700056527984 */ /* 0x000fe20000000a00 */
[C---:B------:R-:W-:Y:S02]  /*6650*/  ISETP.GE.U32.AND P2, PT, R87.reuse, 0x1c, PT ;  /* 0x0000001c5700780c */ /* 0x040fe40003f46070 */
[C---:B------:R-:W-:Y:S01]  /*6660*/  ISETP.GE.U32.AND P3, PT, R87.reuse, 0x1e, PT ;  /* 0x0000001e5700780c */ /* 0x040fe20003f66070 */
[----:B------:R-:W0:Y:S01]  /*6670*/  LDS.64 R84, [R86+0x4778] ;  /* 0x0047780056547984 */ /* 0x000e220000000a00 */
[----:B------:R-:W-:Y:S01]  /*6680*/  ISETP.NE.AND P4, PT, R87, 0x1f, PT ;  /* 0x0000001f5700780c */ /* 0x000fe20003f85270 */
[----:B0-----:R-:W-:-:S02]  /*6690*/  FMUL.FTZ R84, R82, R84 ;  /* 0x0000005452547220 */ /* 0x001fc40000410000 */
[----:B------:R-:W-:Y:S02]  /*66a0*/  FFMA.FTZ R85, R82, R85, R83 ;  /* 0x0000005552557223 */ /* 0x000fe40000010053 */
[----:B------:R-:W0:Y:S02]  /*66b0*/  LDS.64 R82, [R86+0x4768] ;  /* 0x0047680056527984 */ /* 0x000e240000000a00 */
[C---:B0-----:R-:W-:Y:S02]  /*66c0*/  FMUL.FTZ R84, R82.reuse, R84 ;  /* 0x0000005452547220 */ /* 0x041fe40000410000 */
[----:B------:R-:W-:Y:S02]  /*66d0*/  FFMA.FTZ R85, R82, R85, R83 ;  /* 0x0000005552557223 */ /* 0x000fe40000010053 */
[----:B------:R-:W0:Y:S02]  /*66e0*/  LDS.64 R82, [R86+0x4760] ;  /* 0x0047600056527984 */ /* 0x000e240000000a00 */
[----:B0-----:R-:W-:-:S02]  /*66f0*/  FFMA.FTZ R87, R82, R85, R83 ;  /* 0x0000005552577223 */ /* 0x001fc40000010053 */
[----:B------:R-:W-:Y:S01]  /*6700*/  FMUL.FTZ R86, R82, R84 ;  /* 0x0000005452567220 */ /* 0x000fe20000410000 */
[----:B------:R-:W-:Y:S05]  /*6710*/  BRA.DIV ~URZ, `(.L_x_304) ;  /* 0x000044127f007947 */ /* 0x000fea000b800000 */
[----:B------:R0:W1:Y:S02]  /*6720*/  SHFL.DOWN PT, R84, R86, 0x1, 0x1f ;  /* 0x08201f0056547f89 */ /* 0x00006400000e0000 */
.L_x_355:
        /* <DEDUP_REMOVED lines=26> */
.L_x_356:
        /* <DEDUP_REMOVED lines=20> */
.L_x_303:
[----:B------:R-:W-:Y:S05]  /*6a10*/  BSYNC B0 ;  /* 0x0000000000007941 */ /* 0x000fea0003800000 */
.L_x_302:
[----:B-1----:R-:W2:Y:S01]  /*6a20*/  LDL R159, [R1+0x20] ;  /* 0x00002000019f7983 */ /* 0x002ea20000100800 */
[----:B------:R-:W-:Y:S01]  /*6a30*/  WARPSYNC 0xffffffff ;  /* 0xffffffff00007948 */ /* 0x000fe20003800000 */
[C---:B------:R-:W-:Y:S02]  /*6a40*/  LEA.HI R82, R57.reuse, R57, RZ, 0x1e ;  /* 0x0000003939527211 */ /* 0x040fe400078ff0ff */
[----:B------:R-:W-:Y:S01]  /*6a50*/  ISETP.NE.AND P0, PT, R57, RZ, PT ;  /* 0x000000ff3900720c */ /* 0x000fe20003f05270 */
[----:B------:R-:W-:Y:S01]  /*6a60*/  BAR.SYNC.DEFER_BLOCKING 0x0 ;  /* 0x0000000000007b1d */ /* 0x000fe20000010000 */
[----:B------:R-:W-:Y:S02]  /*6a70*/  FADD.FTZ R85, R44, UR5 ;  /* 0x000000052c557e21 */ /* 0x000fe40008010000 */
[----:B------:R-:W-:Y:S02]  /*6a80*/  FMUL.FTZ R93, R93, R135 ;  /* 0x000000875d5d7220 */ /* 0x000fe40000410000 */
[----:B------:R-:W-:Y:S01]  /*6a90*/  FADD.FTZ R87, R38, UR5 ;  /* 0x0000000526577e21 */ /* 0x000fe20008010000 */
[----:B------:R-:W-:Y:S01]  /*6aa0*/  ULDC.64 UR36, c[0x0][0x2b8] ;  /* 0x0000ae0000247ab9 */ /* 0x000fe20000000a00 */
[----:B------:R-:W0:Y:S01]  /*6ab0*/  LDS R82, [R82.X8+0x4764] ;  /* 0x0047640052527984 */ /* 0x000e220000008800 */
[----:B------:R-:W-:-:S02]  /*6ac0*/  FMUL.FTZ R84, R54, R85 ;  /* 0x0000005536547220 */ /* 0x000fc40000410000 */
[----:B0-----:R-:W-:-:S04]  /*6ad0*/  FFMA.FTZ R71, R82, R71, R111 ;  /* 0x0000004752477223 */ /* 0x001fc8000001006f */
[----:B------:R-:W-:-:S04]  /*6ae0*/  FFMA.FTZ R110, R40, R71, R110 ;  /* 0x00000047286e7223 */ /* 0x000fc8000001006e */
[----:B------:R-:W-:-:S04]  /*6af0*/  FFMA.FTZ R41, R41, R110, R109 ;  /* 0x0000006e29297223 */ /* 0x000fc8000001006d */
[----:B------:R-:W-:-:S04]  /*6b00*/  FFMA.FTZ R108, R42, R41, R108 ;  /* 0x000000292a6c7223 */ /* 0x000fc8000001006c */
[----:B------:R-:W-:Y:S01]  /*6b10*/  FFMA.FTZ R107, R43, R108, R107 ;  /* 0x0000006c2b6b7223 */ /* 0x000fe2000001006b */
[----:B------:R-:W-:-:S05]  /*6b20*/  MOV R43, UR7 ;  /* 0x00000007002b7c02 */ /* 0x000fca0008000f00 */
[----:B------:R0:W-:Y:S01]  /*6b30*/  @!P0 STS.64 [R43.X8+0x5660], R80 ;  /* 0x005660502b008388 */ /* 0x0001e20000008a00 */
[----:B------:R-:W-:Y:S02]  /*6b40*/  FMUL.FTZ R82, R95, R134 ;  /* 0x000000865f527220 */ /* 0x000fe40000410000 */
[----:B0-----:R-:W-:-:S04]  /*6b50*/  FADD.FTZ R43, R46, UR5 ;  /* 0x000000052e2b7e21 */ /* 0x001fc80008010000 */
[----:B------:R-:W-:-:S04]  /*6b60*/  FMUL.FTZ R80, R55, R43 ;  /* 0x0000002b37507220 */ /* 0x000fc80000410000 */
[----:B------:R-:W-:Y:S02]  /*6b70*/  FFMA.FTZ R81, R70, R134, R80 ;  /* 0x0000008646517223 */ /* 0x000fe40000010050 */
[----:B------:R-:W-:Y:S02]  /*6b80*/  FFMA.FTZ R106, R60, R107, R106 ;  /* 0x0000006b3c6a7223 */ /* 0x000fe4000001006a */
[----:B------:R-:W-:Y:S02]  /*6b90*/  FFMA.FTZ R82, R27, R82, RZ ;  /* 0x000000521b527223 */ /* 0x000fe400000100ff */
[----:B------:R-:W-:Y:S02]  /*6ba0*/  FMUL.FTZ R94, R94, R81 ;  /* 0x000000515e5e7220 */ /* 0x000fe40000410000 */
[----:B------:R-:W-:Y:S02]  /*6bb0*/  FFMA.FTZ R105, R61, R106, R105 ;  /* 0x0000006a3d697223 */ /* 0x000fe40000010069 */
[----:B------:R-:W-:-:S02]  /*6bc0*/  FFMA.FTZ R82, R26, R94, R82 ;  /* 0x0000005e1a527223 */ /* 0x000fc40000010052 */
[----:B------:R-:W-:Y:S02]  /*6bd0*/  FFMA.FTZ R61, R68, R135, R84 ;  /* 0x00000087443d7223 */ /* 0x000fe40000010054 */
[----:B------:R-:W-:Y:S02]  /*6be0*/  FFMA.FTZ R82, R25, R93, R82 ;  /* 0x0000005d19527223 */ /* 0x000fe40000010052 */
[----:B------:R-:W-:Y:S02]  /*6bf0*/  FMUL.FTZ R92, R92, R61 ;  /* 0x0000003d5c5c7220 */ /* 0x000fe40000410000 */
[----:B------:R-:W-:Y:S02]  /*6c00*/  FMUL.FTZ R83, R91, R136 ;  /* 0x000000885b537220 */ /* 0x000fe40000410000 */
[----:B------:R-:W-:Y:S02]  /*6c10*/  FFMA.FTZ R82, R24, R92, R82 ;  /* 0x0000005c18527223 */ /* 0x000fe40000010052 */
[----:B------:R-:W-:-:S02]  /*6c20*/  FMUL.FTZ R86, R53, R87 ;  /* 0x0000005735567220 */ /* 0x000fc40000410000 */
[----:B------:R-:W-:Y:S02]  /*6c30*/  FFMA.FTZ R83, R23, R83, R82 ;  /* 0x0000005317537223 */ /* 0x000fe40000010052 */
[----:B------:R-:W-:Y:S02]  /*6c40*/  FFMA.FTZ R82, R66, R136, R86 ;  /* 0x0000008842527223 */ /* 0x000fe40000010056 */
[----:B------:R-:W-:Y:S02]  /*6c50*/  FADD.FTZ R92, R36, UR5 ;  /* 0x00000005245c7e21 */ /* 0x000fe40008010000 */
[----:B------:R-:W-:Y:S02]  /*6c60*/  FMUL.FTZ R90, R90, R82 ;  /* 0x000000525a5a7220 */ /* 0x000fe40000410000 */
[----:B------:R-:W-:Y:S02]  /*6c70*/  FMUL.FTZ R89, R89, R137 ;  /* 0x0000008959597220 */ /* 0x000fe40000410000 */
[----:B------:R-:W-:-:S02]  /*6c80*/  FFMA.FTZ R83, R22, R90, R83 ;  /* 0x0000005a16537223 */ /* 0x000fc40000010053 */
[----:B------:R-:W-:Y:S02]  /*6c90*/  FMUL.FTZ R91, R52, R92 ;  /* 0x0000005c345b7220 */ /* 0x000fe40000410000 */
[----:B------:R-:W-:Y:S02]  /*6ca0*/  FFMA.FTZ R104, R62, R105, R104 ;  /* 0x000000693e687223 */ /* 0x000fe40000010068 */
[----:B------:R-:W-:Y:S02]  /*6cb0*/  FFMA.FTZ R89, R21, R89, R83 ;  /* 0x0000005915597223 */ /* 0x000fe40000010053 */
[----:B------:R-:W-:Y:S02]  /*6cc0*/  FFMA.FTZ R83, R64, R137, R91 ;  /* 0x0000008940537223 */ /* 0x000fe4000001005b */
[----:B------:R-:W-:Y:S02]  /*6cd0*/  FFMA.FTZ R63, R63, R104, R103 ;  /* 0x000000683f3f7223 */ /* 0x000fe40000010067 */
[----:B------:R-:W-:-:S02]  /*6ce0*/  FMUL.FTZ R88, R88, R83 ;  /* 0x0000005358587220 */ /* 0x000fc40000410000 */
[----:B------:R-:W-:Y:S02]  /*6cf0*/  FFMA.FTZ R102, R64, R63, R102 ;  /* 0x0000003f40667223 */ /* 0x000fe40000010066 */
[----:B------:R-:W-:Y:S02]  /*6d00*/  FFMA.FTZ R64, R20, R88, R89 ;  /* 0x0000005814407223 */ /* 0x000fe40000010059 */
[----:B------:R-:W-:-:S04]  /*6d10*/  FMUL.FTZ R79, R79, R138 ;  /* 0x0000008a4f4f7220 */ /* 0x000fc80000410000 */
[----:B------:R-:W-:Y:S02]  /*6d20*/  FFMA.FTZ R64, R19, R79, R64 ;  /* 0x0000004f13407223 */ /* 0x000fe40000010040 */
[----:B------:R-:W-:-:S04]  /*6d30*/  FADD.FTZ R79, R34, UR5 ;  /* 0x00000005224f7e21 */ /* 0x000fc80008010000 */
[----:B------:R-:W-:-:S04]  /*6d40*/  FMUL.FTZ R88, R51, R79 ;  /* 0x0000004f33587220 */ /* 0x000fc80000410000 */
[----:B------:R-:W-:-:S04]  /*6d50*/  FFMA.FTZ R90, R62, R138, R88 ;  /* 0x0000008a3e5a7223 */ /* 0x000fc80000010058 */
[----:B------:R-:W-:Y:S02]  /*6d60*/  FMUL.FTZ R78, R78, R90 ;  /* 0x0000005a4e4e7220 */ /* 0x000fe40000410000 */
[----:B------:R-:W-:Y:S02]  /*6d70*/  FMUL.FTZ R77, R77, R139 ;  /* 0x0000008b4d4d7220 */ /* 0x000fe40000410000 */
[----:B------:R-:W-:-:S04]  /*6d80*/  FFMA.FTZ R62, R18, R78, R64 ;  /* 0x0000004e123e7223 */ /* 0x000fc80000010040 */
[----:B------:R-:W-:Y:S02]  /*6d90*/  FFMA.FTZ R62, R17, R77, R62 ;  /* 0x0000004d113e7223 */ /* 0x000fe4000001003e */
[----:B------:R-:W-:Y:S02]  /*6da0*/  FADD.FTZ R77, R32, UR5 ;  /* 0x00000005204d7e21 */ /* 0x000fe40008010000 */
[----:B------:R-:W-:Y:S02]  /*6db0*/  FFMA.FTZ R65, R65, R102, R101 ;  /* 0x0000006641417223 */ /* 0x000fe40000010065 */
[----:B------:R-:W-:Y:S02]  /*6dc0*/  FMUL.FTZ R78, R50, R77 ;  /* 0x0000004d324e7220 */ /* 0x000fe40000410000 */
[----:B------:R-:W-:Y:S02]  /*6dd0*/  FADD.FTZ R94, R30, UR5 ;  /* 0x000000051e5e7e21 */ /* 0x000fe40008010000 */
[----:B------:R-:W-:-:S02]  /*6de0*/  FFMA.FTZ R60, R60, R139, R78 ;  /* 0x0000008b3c3c7223 */ /* 0x000fc4000001004e */
[----:B------:R-:W-:Y:S02]  /*6df0*/  FFMA.FTZ R66, R66, R65, R100 ;  /* 0x0000004142427223 */ /* 0x000fe40000010064 */
[----:B------:R-:W-:Y:S02]  /*6e00*/  FMUL.FTZ R76, R76, R60 ;  /* 0x0000003c4c4c7220 */ /* 0x000fe40000410000 */
[----:B------:R-:W-:Y:S02]  /*6e10*/  FMUL.FTZ R93, R49, R94 ;  /* 0x0000005e315d7220 */ /* 0x000fe40000410000 */
[----:B------:R-:W-:Y:S02]  /*6e20*/  FFMA.FTZ R67, R67, R66, R99 ;  /* 0x0000004243437223 */ /* 0x000fe40000010063 */
[----:B------:R-:W-:Y:S02]  /*6e30*/  FFMA.FTZ R62, R16, R76, R62 ;  /* 0x0000004c103e7223 */ /* 0x000fe4000001003e */
[----:B------:R-:W-:-:S02]  /*6e40*/  FMUL.FTZ R75, R75, R140 ;  /* 0x0000008c4b4b7220 */ /* 0x000fc40000410000 */
[----:B------:R-:W-:Y:S02]  /*6e50*/  FFMA.FTZ R42, R42, R140, R93 ;  /* 0x0000008c2a2a7223 */ /* 0x000fe4000001005d */
[----:B------:R-:W-:Y:S02]  /*6e60*/  FFMA.FTZ R68, R68, R67, R98 ;  /* 0x0000004344447223 */ /* 0x000fe40000010062 */
[----:B------:R-:W-:Y:S02]  /*6e70*/  FFMA.FTZ R62, R15, R75, R62 ;  /* 0x0000004b0f3e7223 */ /* 0x000fe4000001003e */
[----:B------:R-:W-:Y:S02]  /*6e80*/  FMUL.FTZ R74, R74, R42 ;  /* 0x0000002a4a4a7220 */ /* 0x000fe40000410000 */
[----:B------:R-:W-:Y:S02]  /*6e90*/  FFMA.FTZ R69, R69, R68, R97 ;  /* 0x0000004445457223 */ /* 0x000fe40000010061 */
[----:B------:R-:W-:-:S02]  /*6ea0*/  FFMA.FTZ R62, R14, R74, R62 ;  /* 0x0000004a0e3e7223 */ /* 0x000fc4000001003e */
[----:B------:R-:W-:Y:S02]  /*6eb0*/  FMUL.FTZ R89, R73, R141 ;  /* 0x0000008d49597220 */ /* 0x000fe40000410000 */
[----:B------:R-:W-:Y:S02]  /*6ec0*/  FFMA.FTZ R70, R70, R69, R96 ;  /* 0x0000004546467223 */ /* 0x000fe40000010060 */
[----:B------:R-:W-:Y:S02]  /*6ed0*/  FADD.FTZ R64, R47, UR5 ;  /* 0x000000052f407e21 */ /* 0x000fe40008010000 */
[----:B------:R-:W-:Y:S02]  /*6ee0*/  FFMA.FTZ R89, R13, R89, R62 ;  /* 0x000000590d597223 */ /* 0x000fe4000001003e */
[----:B------:R-:W-:Y:S02]  /*6ef0*/  FMUL.FTZ R64, R64, R70 ;  /* 0x0000004640407220 */ /* 0x000fe40000410000 */
[----:B------:R-:W-:-:S02]  /*6f00*/  FADD.FTZ R62, -R8, R134 ;  /* 0x00000086083e7221 */ /* 0x000fc40000010100 */
[----:B------:R-:W-:Y:S02]  /*6f10*/  FADD.FTZ R93, -R93, R42 ;  /* 0x0000002a5d5d7221 */ /* 0x000fe40000010100 */
[----:B------:R-:W-:Y:S02]  /*6f20*/  FMUL.FTZ R73, R41, UR39 ;  /* 0x0000002729497c20 */ /* 0x000fe40008410000 */
[----:B------:R-:W-:Y:S02]  /*6f30*/  FADD.FTZ R80, -R80, R81 ;  /* 0x0000005150507221 */ /* 0x000fe40000010100 */
[----:B------:R-:W-:Y:S02]  /*6f40*/  FMUL.FTZ R43, R69, R43 ;  /* 0x0000002b452b7220 */ /* 0x000fe40000410000 */
[----:B------:R-:W-:Y:S02]  /*6f50*/  FFMA.FTZ R74, R64, R62, RZ ;  /* 0x0000003e404a7223 */ /* 0x000fe400000100ff */
[----:B------:R-:W-:-:S02]  /*6f60*/  FMUL.FTZ R73, R73, R93 ;  /* 0x0000005d49497220 */ /* 0x000fc40000410000 */
[C---:B------:R-:W-:Y:S02]  /*6f70*/  FADD.FTZ R147, R43.reuse, R147 ;  /* 0x000000932b937221 */ /* 0x040fe40000010000 */
[----:B------:R-:W-:Y:S02]  /*6f80*/  FFMA.FTZ R74, R43, R80, R74 ;  /* 0x000000502b4a7223 */ /* 0x000fe4000001004a */
[----:B------:R-:W-:Y:S02]  /*6f90*/  FADD.FTZ R43, R45, UR5 ;  /* 0x000000052d2b7e21 */ /* 0x000fe40008010000 */
[----:B------:R-:W-:Y:S02]  /*6fa0*/  FMUL.FTZ R94, R41, R94 ;  /* 0x0000005e295e7220 */ /* 0x000fe40000410000 */
[----:B------:R-:W-:Y:S02]  /*6fb0*/  FFMA.FTZ R73, R49, R41, R73 ;  /* 0x0000002931497223 */ /* 0x000fe40000010049 */
[----:B------:R-:W-:-:S02]  /*6fc0*/  FMUL.FTZ R43, R43, R68 ;  /* 0x000000442b2b7220 */ /* 0x000fc40000410000 */
[----:B------:R-:W-:Y:S02]  /*6fd0*/  FADD.FTZ R41, -R7, R135 ;  /* 0x0000008707297221 */ /* 0x000fe40000010100 */
[C---:B------:R-:W-:Y:S02]  /*6fe0*/  FADD.FTZ R146, R43.reuse, R146 ;  /* 0x000000922b927221 */ /* 0x040fe40000010000 */
[----:B------:R-:W-:Y:S02]  /*6ff0*/  FFMA.FTZ R74, R43, R41, R74 ;  /* 0x000000292b4a7223 */ /* 0x000fe4000001004a */
[----:B------:R-:W-:Y:S02]  /*7000*/  FMUL.FTZ R85, R67, R85 ;  /* 0x0000005543557220 */ /* 0x000fe40000410000 */
[----:B------:R-:W-:Y:S02]  /*7010*/  FADD.FTZ R43, -R84, R61 ;  /* 0x0000003d542b7221 */ /* 0x000fe40000010100 */
[----:B------:R-:W-:-:S02]  /*7020*/  FADD.FTZ R75, R39, UR5 ;  /* 0x00000005274b7e21 */ /* 0x000fc40008010000 */
[----:B------:R-:W-:Y:S02]  /*7030*/  FFMA.FTZ R74, R85, R43, R74 ;  /* 0x0000002b554a7223 */ /* 0x000fe4000001004a */
[----:B------:R-:W-:Y:S02]  /*7040*/  FMUL.FTZ R75, R75, R66 ;  /* 0x000000424b4b7220 */ /* 0x000fe40000410000 */
[----:B------:R-:W-:Y:S02]  /*7050*/  FADD.FTZ R96, -R6, R136 ;  /* 0x0000008806607221 */ /* 0x000fe40000010100 */
[----:B------:R-:W-:Y:S02]  /*7060*/  FADD.FTZ R84, R37, UR5 ;  /* 0x0000000525547e21 */ /* 0x000fe40008010000 */
[----:B------:R-:W-:Y:S02]  /*7070*/  FFMA.FTZ R74, R75, R96, R74 ;  /* 0x000000604b4a7223 */ /* 0x000fe4000001004a */
[----:B------:R-:W-:-:S02]  /*7080*/  FMUL.FTZ R87, R65, R87 ;  /* 0x0000005741577220 */ /* 0x000fc40000410000 */
[----:B------:R-:W-:Y:S02]  /*7090*/  FADD.FTZ R76, -R86, R82 ;  /* 0x00000052564c7221 */ /* 0x000fe40000010100 */
[----:B------:R-:W-:Y:S02]  /*70a0*/  FADD.FTZ R144, R75, R144 ;  /* 0x000000904b907221 */ /* 0x000fe40000010000 */
[----:B------:R-:W-:Y:S02]  /*70b0*/  FMUL.FTZ R84, R84, R102 ;  /* 0x0000006654547220 */ /* 0x000fe40000410000 */
[----:B------:R-:W-:Y:S02]  /*70c0*/  FFMA.FTZ R74, R87, R76, R74 ;  /* 0x0000004c574a7223 */ /* 0x000fe4000001004a */
[----:B------:R-:W-:Y:S02]  /*70d0*/  FADD.FTZ R75, -R5, R137 ;  /* 0x00000089054b7221 */ /* 0x000fe40000010100 */
[----:B------:R-:W-:-:S02]  /*70e0*/  FADD.FTZ R142, R84, R142 ;  /* 0x0000008e548e7221 */ /* 0x000fc40000010000 */
[----:B------:R-:W-:Y:S02]  /*70f0*/  FFMA.FTZ R84, R84, R75, R74 ;  /* 0x0000004b54547223 */ /* 0x000fe4000001004a */
[----:B------:R-:W-:Y:S02]  /*7100*/  FMUL.FTZ R92, R63, R92 ;  /* 0x0000005c3f5c7220 */ /* 0x000fe40000410000 */
[----:B------:R-:W-:Y:S02]  /*7110*/  FADD.FTZ R74, -R91, R83 ;  /* 0x000000535b4a7221 */ /* 0x000fe40000010100 */
[----:B------:R-:W-:Y:S02]  /*7120*/  FADD.FTZ R86, R35, UR5 ;  /* 0x0000000523567e21 */ /* 0x000fe40008010000 */
[----:B------:R-:W-:Y:S02]  /*7130*/  FADD.FTZ R145, R85, R145 ;  /* 0x0000009155917221 */ /* 0x000fe40000010000 */
[----:B------:R-:W-:-:S02]  /*7140*/  FFMA.FTZ R84, R92, R74, R84 ;  /* 0x0000004a5c547223 */ /* 0x000fc40000010054 */
[----:B------:R-:W-:Y:S02]  /*7150*/  FMUL.FTZ R86, R86, R104 ;  /* 0x0000006856567220 */ /* 0x000fe40000410000 */
[----:B------:R-:W-:Y:S02]  /*7160*/  FADD.FTZ R85, -R4, R138 ;  /* 0x0000008a04557221 */ /* 0x000fe40000010100 */
[C---:B------:R-:W-:Y:S02]  /*7170*/  FADD.FTZ R132, R86.reuse, R132 ;  /* 0x0000008456847221 */ /* 0x040fe40000010000 */
[----:B------:R-:W-:Y:S02]  /*7180*/  FFMA.FTZ R84, R86, R85, R84 ;  /* 0x0000005556547223 */ /* 0x000fe40000010054 */
[----:B------:R-:W-:Y:S02]  /*7190*/  FADD.FTZ R97, R33, UR5 ;  /* 0x0000000521617e21 */ /* 0x000fe40008010000 */
[----:B------:R-:W-:-:S02]  /*71a0*/  FMUL.FTZ R79, R105, R79 ;  /* 0x0000004f694f7220 */ /* 0x000fc40000410000 */
[----:B------:R-:W-:Y:S02]  /*71b0*/  FADD.FTZ R86, -R88, R90 ;  /* 0x0000005a58567221 */ /* 0x000fe40000010100 */
[----:B------:R-:W-:Y:S02]  /*71c0*/  FADD.FTZ R143, R87, R143 ;  /* 0x0000008f578f7221 */ /* 0x000fe40000010000 */
[----:B------:R-:W-:Y:S02]  /*71d0*/  FMUL.FTZ R97, R97, R106 ;  /* 0x0000006a61617220 */ /* 0x000fe40000410000 */
[----:B------:R-:W-:Y:S02]  /*71e0*/  FFMA.FTZ R84, R79, R86, R84 ;  /* 0x000000564f547223 */ /* 0x000fe40000010054 */
[----:B------:R-:W-:Y:S02]  /*71f0*/  FADD.FTZ R87, -R3, R139 ;  /* 0x0000008b03577221 */ /* 0x000fe40000010100 */
[----:B------:R-:W-:-:S02]  /*7200*/  FADD.FTZ R130, R97, R130 ;  /* 0x0000008261827221 */ /* 0x000fc40000010000 */
[----:B------:R-:W-:Y:S02]  /*7210*/  FADD.FTZ R133, R92, R133 ;  /* 0x000000855c857221 */ /* 0x000fe40000010000 */
[----:B------:R-:W-:Y:S02]  /*7220*/  FFMA.FTZ R97, R97, R87, R84 ;  /* 0x0000005761617223 */ /* 0x000fe40000010054 */
[----:B------:R-:W-:Y:S02]  /*7230*/  FMUL.FTZ R77, R107, R77 ;  /* 0x0000004d6b4d7220 */ /* 0x000fe40000410000 */
[----:B------:R-:W-:Y:S02]  /*7240*/  FADD.FTZ R78, -R78, R60 ;  /* 0x0000003c4e4e7221 */ /* 0x000fe40000010100 */
[----:B------:R-:W-:Y:S02]  /*7250*/  FADD.FTZ R92, -R0, R141 ;  /* 0x0000008d005c7221 */ /* 0x000fe40000010100 */
[----:B------:R-:W-:-:S02]  /*7260*/  FMUL.FTZ R84, R110, UR39 ;  /* 0x000000276e547c20 */ /* 0x000fc40008410000 */
[C---:B------:R-:W-:Y:S02]  /*7270*/  FADD.FTZ R129, R77.reuse, R129 ;  /* 0x000000814d817221 */ /* 0x040fe40000010000 */
[----:B------:R-:W-:Y:S02]  /*7280*/  FFMA.FTZ R97, R77, R78, R97 ;  /* 0x0000004e4d617223 */ /* 0x000fe40000010061 */
[----:B------:R-:W-:Y:S02]  /*7290*/  FMUL.FTZ R84, R84, R92 ;  /* 0x0000005c54547220 */ /* 0x000fe40000410000 */
[----:B------:R-:W-:Y:S02]  /*72a0*/  FADD.FTZ R77, R29, UR5 ;  /* 0x000000051d4d7e21 */ /* 0x000fe40008010000 */
[-C--:B--2---:R-:W-:Y:S02]  /*72b0*/  FFMA.FTZ R84, R159, R110.reuse, R84 ;  /* 0x0000006e9f547223 */ /* 0x084fe40000010054 */
[----:B------:R-:W-:-:S02]  /*72c0*/  FMUL.FTZ R110, R77, R110 ;  /* 0x0000006e4d6e7220 */ /* 0x000fc40000410000 */
[----:B------:R-:W-:Y:S02]  /*72d0*/  FADD.FTZ R77, R31, UR5 ;  /* 0x000000051f4d7e21 */ /* 0x000fe40008010000 */
[----:B------:R-:W-:Y:S02]  /*72e0*/  FADD.FTZ R95, -R2, R140 ;  /* 0x0000008c025f7221 */ /* 0x000fe40000010100 */
[----:B------:R-:W-:-:S04]  /*72f0*/  FMUL.FTZ R77, R77, R108 ;  /* 0x0000006c4d4d7220 */ /* 0x000fc80000410000 */
[C---:B------:R-:W-:Y:S02]  /*7300*/  FADD.FTZ R128, R77.reuse, R128 ;  /* 0x000000804d807221 */ /* 0x040fe40000010000 */
[----:B------:R-:W-:Y:S02]  /*7310*/  FFMA.FTZ R97, R77, R95, R97 ;  /* 0x0000005f4d617223 */ /* 0x000fe40000010061 */
[----:B------:R-:W-:-:S04]  /*7320*/  FMUL.FTZ R77, R108, UR39 ;  /* 0x000000276c4d7c20 */ /* 0x000fc80008410000 */
[----:B------:R-:W-:Y:S02]  /*7330*/  FMUL.FTZ R95, R77, R95 ;  /* 0x0000005f4d5f7220 */ /* 0x000fe40000410000 */
        /* <DEDUP_REMOVED lines=10> */
[----:B------:R-:W-:Y:S02]  /*73e0*/  FMUL.FTZ R77, R65, UR39 ;  /* 0x00000027414d7c20 */ /* 0x000fe40008410000 */
[----:B------:R-:W-:Y:S02]  /*73f0*/  FMUL.FTZ R88, R107, UR39 ;  /* 0x000000276b587c20 */ /* 0x000fe40008410000 */
[----:B------:R-:W-:Y:S02]  /*7400*/  FMUL.FTZ R76, R77, R76 ;  /* 0x0000004c4d4c7220 */ /* 0x000fe40000410000 */
[----:B------:R-:W-:Y:S02]  /*7410*/  FMUL.FTZ R77, R66, UR39 ;  /* 0x00000027424d7c20 */ /* 0x000fe40008410000 */
[----:B------:R-:W-:-:S02]  /*7420*/  FADD.FTZ R91, R28, UR5 ;  /* 0x000000051c5b7e21 */ /* 0x000fc40008010000 */
[----:B------:R-:W-:Y:S02]  /*7430*/  FMUL.FTZ R88, R88, R78 ;  /* 0x0000004e58587220 */ /* 0x000fe40000410000 */
[----:B------:R-:W-:Y:S02]  /*7440*/  FMUL.FTZ R77, R77, R96 ;  /* 0x000000604d4d7220 */ /* 0x000fe40000410000 */
[----:B------:R-:W-:Y:S02]  /*7450*/  FMUL.FTZ R78, R67, UR39 ;  /* 0x00000027434e7c20 */ /* 0x000fe40008410000 */
[----:B------:R-:W-:Y:S02]  /*7460*/  FMUL.FTZ R96, R48, R91 ;  /* 0x0000005b30607220 */ /* 0x000fe40000410000 */
[----:B------:R-:W-:Y:S02]  /*7470*/  FMUL.FTZ R78, R78, R43 ;  /* 0x0000002b4e4e7220 */ /* 0x000fe40000410000 */
[----:B------:R-:W-:-:S02]  /*7480*/  FFMA.FTZ R43, R40, R141, R96 ;  /* 0x0000008d282b7223 */ /* 0x000fc40000010060 */
[----:B------:R-:W-:Y:S02]  /*7490*/  FMUL.FTZ R40, R71, UR39 ;  /* 0x0000002747287c20 */ /* 0x000fe40008410000 */
[----:B------:R-:W-:Y:S02]  /*74a0*/  FADD.FTZ R96, R43, -R96 ;  /* 0x800000602b607221 */ /* 0x000fe40000010000 */
[----:B------:R-:W-:Y:S02]  /*74b0*/  FMUL.FTZ R91, R91, R71 ;  /* 0x000000475b5b7220 */ /* 0x000fe40000410000 */
[-C--:B------:R-:W-:Y:S02]  /*74c0*/  FMUL.FTZ R40, R40, R96.reuse ;  /* 0x0000006028287220 */ /* 0x080fe40000410000 */
[C---:B------:R-:W-:Y:S02]  /*74d0*/  FADD.FTZ R125, R91.reuse, R125 ;  /* 0x0000007d5b7d7221 */ /* 0x040fe40000010000 */
[----:B------:R-:W-:-:S02]  /*74e0*/  FMUL.FTZ R91, R91, R96 ;  /* 0x000000605b5b7220 */ /* 0x000fc40000410000 */
[----:B------:R-:W-:Y:S01]  /*74f0*/  FFMA.FTZ R96, R48, R71, R40 ;  /* 0x0000004730607223 */ /* 0x000fe20000010028 */
[----:B------:R-:W-:Y:S01]  /*7500*/  SHF.L.U32 R71, R57, 0x4, RZ ;  /* 0x0000000439477819 */ /* 0x000fe200000006ff */
[----:B------:R-:W-:-:S03]  /*7510*/  FMUL.FTZ R40, R134, UR42 ;  /* 0x0000002a86287c20 */ /* 0x000fc60008410000 */
[----:B------:R-:W-:Y:S01]  /*7520*/  LEA.HI.SX32 R98, R71, R71, 0x1b ;  /* 0x0000004747627211 */ /* 0x000fe200078fdaff */
[----:B------:R-:W-:Y:S02]  /*7530*/  FMUL.FTZ R40, R27, R40 ;  /* 0x000000281b287220 */ /* 0x000fe40000410000 */
[----:B------:R-:W-:-:S03]  /*7540*/  FMUL.FTZ R81, R81, UR42 ;  /* 0x0000002a51517c20 */ /* 0x000fc60008410000 */
[----:B------:R0:W-:Y:S01]  /*7550*/  STS [R98.X4+0x2110], R40 ;  /* 0x0021102862007388 */ /* 0x0001e20000004800 */
[----:B------:R-:W-:Y:S02]  /*7560*/  FADD.FTZ R131, R79, R131 ;  /* 0x000000834f837221 */ /* 0x000fe40000010000 */
[----:B------:R-:W-:Y:S02]  /*7570*/  FMUL.FTZ R81, R26, R81 ;  /* 0x000000511a517220 */ /* 0x000fe40000410000 */
[----:B------:R-:W-:Y:S01]  /*7580*/  FMUL.FTZ R79, R68, UR39 ;  /* 0x00000027444f7c20 */ /* 0x000fe20008410000 */
[----:B0-----:R-:W-:-:S04]  /*7590*/  IADD3 R40, R71, 0x1, RZ ;  /* 0x0000000147287810 */ /* 0x001fc80007ffe0ff */
[----:B------:R-:W-:Y:S01]  /*75a0*/  LEA.HI.SX32 R40, R40, R71, 0x1b ;  /* 0x0000004728287211 */ /* 0x000fe200078fdaff */
[----:B------:R-:W-:Y:S02]  /*75b0*/  FMUL.FTZ R79, R79, R41 ;  /* 0x000000294f4f7220 */ /* 0x000fe40000410000 */
[----:B------:R-:W-:Y:S02]  /*75c0*/  FMUL.FTZ R41, R135, UR42 ;  /* 0x0000002a87297c20 */ /* 0x000fe40008410000 */
[----:B------:R0:W-:Y:S02]  /*75d0*/  STS [R40.X4+0x2114], R81 ;  /* 0x0021145128007388 */ /* 0x0001e40000004800 */
[----:B------:R-:W-:Y:S01]  /*75e0*/  FMUL.FTZ R41, R25, R41 ;  /* 0x0000002919297220 */ /* 0x000fe20000410000 */
[----:B0-----:R-:W-:-:S04]  /*75f0*/  IADD3 R40, R71, 0x2, RZ ;  /* 0x0000000247287810 */ /* 0x001fc80007ffe0ff */
[----:B------:R-:W-:Y:S01]  /*7600*/  LEA.HI.SX32 R40, R40, R71, 0x1b ;  /* 0x0000004728287211 */ /* 0x000fe200078fdaff */
[----:B------:R-:W-:Y:S02]  /*7610*/  FMUL.FTZ R61, R61, UR42 ;  /* 0x0000002a3d3d7c20 */ /* 0x000fe40008410000 */
[----:B------:R-:W-:Y:S02]  /*7620*/  FMUL.FTZ R83, R83, UR42 ;  /* 0x0000002a53537c20 */ /* 0x000fe40008410000 */
[----:B------:R0:W-:Y:S01]  /*7630*/  STS [R40.X4+0x2118], R41 ;  /* 0x0021182928007388 */ /* 0x0001e20000004800 */
[----:B------:R-:W-:Y:S02]  /*7640*/  FMUL.FTZ R61, R24, R61 ;  /* 0x0000003d183d7220 */ /* 0x000fe40000410000 */
[----:B------:R-:W-:Y:S01]  /*7650*/  FMUL.FTZ R83, R20, R83 ;  /* 0x0000005314537220 */ /* 0x000fe20000410000 */
[----:B0-----:R-:W-:Y:S01]  /*7660*/  IADD3 R40, R71, 0x3, RZ ;  /* 0x0000000347287810 */ /* 0x001fe20007ffe0ff */
[----:B------:R-:W-:-:S03]  /*7670*/  FMUL.FTZ R82, R82, UR42 ;  /* 0x0000002a52527c20 */ /* 0x000fc60008410000 */
[----:B------:R-:W-:Y:S01]  /*7680*/  LEA.HI.SX32 R40, R40, R71, 0x1b ;  /* 0x0000004728287211 */ /* 0x000fe200078fdaff */
[----:B------:R-:W-:-:S04]  /*7690*/  FMUL.FTZ R82, R22, R82 ;  /* 0x0000005216527220 */ /* 0x000fc80000410000 */
[----:B------:R-:W-:Y:S04]  /*76a0*/  STS [R40.X4+0x211c], R61 ;  /* 0x00211c3d28007388 */ /* 0x000fe80000004800 */
[----:B------:R0:W-:Y:S01]  /*76b0*/  STS [R98.X4+0x212c], R83 ;  /* 0x00212c5362007388 */ /* 0x0001e20000004800 */
[----:B------:R-:W-:-:S03]  /*76c0*/  UIMAD UR36, UR13, UR36, URZ ;  /* 0x000000240d2472a4 */ /* 0x000fc6000f8e023f */
[----:B------:R1:W-:Y:S01]  /*76d0*/  STS [R98.X4+0x2124], R82 ;  /* 0x0021245262007388 */ /* 0x0003e20000004800 */
[----:B0-----:R-:W-:Y:S01]  /*76e0*/  HFMA2.MMA R83, -RZ, RZ, 0, 0 ;  /* 0x00000000ff537435 */ /* 0x001fe200000001ff */
[----:B------:R-:W-:Y:S02]  /*76f0*/  MOV R40, UR12 ;  /* 0x0000000c00287c02 */ /* 0x000fe40008000f00 */
[----:B-1----:R-:W-:Y:S01]  /*7700*/  MOV R82, R57 ;  /* 0x0000003900527202 */ /* 0x002fe20000000f00 */
[----:B------:R-:W-:Y:S01]  /*7710*/  FMUL.FTZ R60, R60, UR42 ;  /* 0x0000002a3c3c7c20 */ /* 0x000fe20008410000 */
[----:B------:R-:W-:-:S05]  /*7720*/  UIMAD UR36, UR12, UR37, UR36 ;  /* 0x000000250c2472a4 */ /* 0x000fca000f8e0224 */
[----:B------:R-:W-:-:S04]  /*7730*/  IMAD.WIDE.U32 R40, R40, c[0x0][0x2b8], R82 ;  /* 0x0000ae0028287a25 */ /* 0x000fc800078e0052 */
[----:B------:R-:W-:Y:S01]  /*7740*/  FMUL.FTZ R60, R16, R60 ;  /* 0x0000003c103c7220 */ /* 0x000fe20000410000 */
[----:B------:R-:W-:Y:S01]  /*7750*/  IADD3 R41, R41, UR36, RZ ;  /* 0x0000002429297c10 */ /* 0x000fe2000fffe0ff */
[----:B------:R-:W-:Y:S02]  /*7760*/  ULDC.64 UR36, c[0x0][0x2c0] ;  /* 0x0000b00000247ab9 */ /* 0x000fe40000000a00 */
[----:B------:R-:W-:Y:S01]  /*7770*/  UIMAD UR36, UR15, UR36, URZ ;  /* 0x000000240f2472a4 */ /* 0x000fe2000f8e023f */
[----:B------:R0:W-:Y:S01]  /*7780*/  STS [R98.X4+0x213c], R60 ;  /* 0x00213c3c62007388 */ /* 0x0001e20000004800 */
[----:B------:R-:W-:Y:S02]  /*7790*/  FMUL.FTZ R83, R72, R43 ;  /* 0x0000002b48537220 */ /* 0x000fe40000410000 */
[----:B------:R-:W-:Y:S01]  /*77a0*/  UIMAD UR36, UR14, UR37, UR36 ;  /* 0x000000250e2472a4 */ /* 0x000fe2000f8e0224 */
[----:B0-----:R-:W-:Y:S02]  /*77b0*/  MOV R60, UR14 ;  /* 0x0000000e003c7c02 */ /* 0x001fe40008000f00 */
[----:B------:R-:W-:-:S03]  /*77c0*/  MOV R72, UR25 ;  /* 0x0000001900487c02 */ /* 0x000fc60008000f00 */
[----:B------:R-:W-:Y:S01]  /*77d0*/  IMAD.WIDE.U32 R40, R60, c[0x0][0x2c0], R40 ;  /* 0x0000b0003c287a25 */ /* 0x000fe200078e0028 */
[----:B------:R-:W-:-:S04]  /*77e0*/  IADD3 R72, -R72, c[0x0][0x168], -R57 ;  /* 0x00005a0048487a10 */ /* 0x000fc80007ffe939 */
[----:B------:R-:W-:Y:S02]  /*77f0*/  IADD3 R41, R41, UR36, RZ ;  /* 0x0000002429297c10 */ /* 0x000fe4000fffe0ff */
[----:B------:R-:W-:Y:S01]  /*7800*/  IADD3 R60, P0, R40, UR25, RZ ;  /* 0x00000019283c7c10 */ /* 0x000fe2000ff1e0ff */
[----:B------:R-:W-:-:S03]  /*7810*/  FMUL.FTZ R42, R42, UR42 ;  /* 0x0000002a2a2a7c20 */ /* 0x000fc60008410000 */
[----:B------:R-:W-:Y:S02]  /*7820*/  IADD3.X R61, R41, UR26, RZ, P0, !PT ;  /* 0x0000001a293d7c10 */ /* 0x000fe400087fe4ff */
[----:B------:R-:W-:Y:S01]  /*7830*/  ISETP.GE.AND P0, PT, R72, 0x1, PT ;  /* 0x000000014800780c */ /* 0x000fe20003f06270 */
        /* <DEDUP_REMOVED lines=16> */
[----:B------:R-:W-:Y:S01]  /*7940*/  FMUL.FTZ R43, R12, R43 ;  /* 0x0000002b0c2b7220 */ /* 0x000fe20000410000 */
[----:B------:R0:W-:Y:S01]  /*7950*/  STS [R98.X4+0x2144], R42 ;  /* 0x0021442a62007388 */ /* 0x0001e20000004800 */
[----:B------:R-:W-:Y:S03]  /*7960*/  BSSY B0, `(.L_x_306) ;  /* 0x000001e000007945 */ /* 0x000fe60003800000 */
[----:B------:R-:W-:Y:S04]  /*7970*/  STS [R98.X4+0x2120], R136 ;  /* 0x0021208862007388 */ /* 0x000fe80000004800 */
[----:B------:R-:W-:Y:S01]  /*7980*/  STS [R98.X4+0x2128], R137 ;  /* 0x0021288962007388 */ /* 0x000fe20000004800 */
[----:B0-----:R-:W-:-:S03]  /*7990*/  LEA R42, P1, R40, c[0x0][0x320], 0x2 ;  /* 0x0000c800282a7a11 */ /* 0x001fc600078210ff */
[----:B------:R-:W-:Y:S04]  /*79a0*/  STS [R98.X4+0x2130], R138 ;  /* 0x0021308a62007388 */ /* 0x000fe80000004800 */
[----:B------:R0:W-:Y:S04]  /*79b0*/  STS [R98.X4+0x2134], R90 ;  /* 0x0021345a62007388 */ /* 0x0001e80000004800 */
[----:B------:R-:W-:Y:S04]  /*79c0*/  STS [R98.X4+0x2138], R139 ;  /* 0x0021388b62007388 */ /* 0x000fe80000004800 */
[----:B------:R-:W-:Y:S04]  /*79d0*/  STS [R98.X4+0x2140], R140 ;  /* 0x0021408c62007388 */ /* 0x000fe80000004800 */
[----:B------:R-:W-:Y:S04]  /*79e0*/  STS [R98.X4+0x2148], R141 ;  /* 0x0021488d62007388 */ /* 0x000fe80000004800 */
[----:B------:R1:W-:Y:S01]  /*79f0*/  STS [R98.X4+0x214c], R43 ;  /* 0x00214c2b62007388 */ /* 0x0003e20000004800 */
[C---:B------:R-:W-:Y:S01]  /*7a00*/  FADD.FTZ R127, R94.reuse, R127 ;  /* 0x0000007f5e7f7221 */ /* 0x040fe20000010000 */
[----:B0-----:R-:W-:Y:S01]  /*7a10*/  MOV R90, UR27 ;  /* 0x0000001b005a7c02 */ /* 0x001fe20008000f00 */
[----:B------:R-:W-:-:S02]  /*7a20*/  FFMA.FTZ R97, R94, R93, R97 ;  /* 0x0000005d5e617223 */ /* 0x000fc40000010061 */
[----:B------:R-:W-:Y:S02]  /*7a30*/  FMUL.FTZ R81, R69, UR39 ;  /* 0x0000002745517c20 */ /* 0x000fe40008410000 */
[----:B------:R-:W-:Y:S01]  /*7a40*/  FMUL.FTZ R82, R70, UR39 ;  /* 0x0000002746527c20 */ /* 0x000fe20008410000 */
[----:B-1----:R-:W-:Y:S01]  /*7a50*/  LEA.HI.X R43, R40, c[0x0][0x324], R41, 0x2, P1 ;  /* 0x0000c900282b7a11 */ /* 0x002fe200008f1429 */
[----:B------:R-:W-:Y:S06]  /*7a60*/  BAR.SYNC.DEFER_BLOCKING 0x0 ;  /* 0x0000000000007b1d */ /* 0x000fec0000010000 */
[----:B------:R-:W-:Y:S05]  /*7a70*/  @!P0 BRA `(.L_x_307) ;  /* 0x000000c000008947 */ /* 0x000fea0003800000 */
[----:B------:R-:W-:Y:S01]  /*7a80*/  USHF.R.S32.HI UR38, URZ, 0x1f, UR7 ;  /* 0x0000001f3f267899 */ /* 0x000fe20008011407 */
        /* <DEDUP_REMOVED lines=11> */
.L_x_307:
[----:B------:R-:W-:Y:S05]  /*7b40*/  BSYNC B0 ;  /* 0x0000000000007941 */ /* 0x000fea0003800000 */
.L_x_306:
[----:B------:R-:W2:Y:S01]  /*7b50*/  LDL R93, [R1+0x24] ;  /* 0x00002400015d7983 */ /* 0x000ea20000100800 */
[----:B------:R-:W-:Y:S01]  /*7b60*/  FMUL.FTZ R83, R12, R83 ;  /* 0x000000530c537220 */ /* 0x000fe20000410000 */
[----:B0-----:R-:W-:Y:S01]  /*7b70*/  MOV R41, UR27 ;  /* 0x0000001b00297c02 */ /* 0x001fe20008000f00 */
[----:B------:R-:W-:Y:S01]  /*7b80*/  USHF.L.U32 UR42, UR8, 0x2, URZ ;  /* 0x00000002082a7899 */ /* 0x000fe2000800063f */
[----:B------:R-:W-:Y:S01]  /*7b90*/  LEA R40, P0, R90, R42, 0x2 ;  /* 0x0000002a5a287211 */ /* 0x000fe200078010ff */
[----:B------:R-:W-:Y:S01]  /*7ba0*/  FADD.FTZ R61, R89, R83 ;  /* 0x00000053593d7221 */ /* 0x000fe20000010000 */
[----:B------:R-:W-:Y:S01]  /*7bb0*/  IADD3 R83, R57, 0x80, RZ ;  /* 0x0000008039537810 */ /* 0x000fe20007ffe0ff */
[----:B------:R-:W-:Y:S01]  /*7bc0*/  ULDC UR39, c[0x0][0x174] ;  /* 0x00005d0000277ab9 */ /* 0x000fe20000000800 */
[----:B------:R-:W-:Y:S01]  /*7bd0*/  MOV R60, UR40 ;  /* 0x00000028003c7c02 */ /* 0x000fe20008000f00 */
[----:B------:R-:W-:Y:S01]  /*7be0*/  UIADD3 UR39, UR6, -UR39, URZ ;  /* 0x8000002706277290 */ /* 0x000fe2000fffe03f */
[----:B------:R-:W-:Y:S01]  /*7bf0*/  LEA.HI.SX32 R83, R83, R57, 0x1b ;  /* 0x0000003953537211 */ /* 0x000fe200078fdaff */
[----:B------:R-:W-:Y:S01]  /*7c00*/  USHF.L.U64.HI UR38, UR8, 0x2, UR9 ;  /* 0x0000000208267899 */ /* 0x000fe20008010209 */
[----:B------:R-:W-:Y:S01]  /*7c10*/  LEA.HI.X R41, R41, R43, R60, 0x2, P0 ;  /* 0x0000002b29297211 */ /* 0x000fe200000f143c */
[----:B------:R-:W-:Y:S01]  /*7c20*/  UIMAD UR39, UR39, -0x800, URZ ;  /* 0xfffff800272778a4 */ /* 0x000fe2000f8e023f */
[----:B------:R-:W-:Y:S01]  /*7c30*/  ISETP.GE.AND P0, PT, R72, 0x81, PT ;  /* 0x000000814800780c */ /* 0x000fe20003f06270 */
[----:B------:R-:W-:Y:S01]  /*7c40*/  ULDC.64 UR36, c[0x0][0x2d0] ;  /* 0x0000b40000247ab9 */ /* 0x000fe20000000a00 */
[----:B------:R-:W0:Y:S01]  /*7c50*/  LDS R83, [R83.X4+0x2310] ;  /* 0x0023100053537984 */ /* 0x000e220000004800 */
[----:B------:R-:W-:Y:S01]  /*7c60*/  MOV R60, UR42 ;  /* 0x0000002a003c7c02 */ /* 0x000fe20008000f00 */
[----:B------:R-:W-:Y:S01]  /*7c70*/  UIMAD UR36, UR38, UR36, URZ ;  /* 0x00000024262472a4 */ /* 0x000fe2000f8e023f */
[----:B------:R-:W-:Y:S01]  /*7c80*/  FFMA.FTZ R97, R110, R92, R97 ;  /* 0x0000005c6e617223 */ /* 0x000fe20000010061 */
[----:B------:R-:W-:Y:S01]  /*7c90*/  BSSY B0, `(.L_x_308) ;  /* 0x0000011000007945 */ /* 0x000fe20003800000 */
[----:B------:R-:W-:Y:S01]  /*7ca0*/  FADD.FTZ R11, R96, R11 ;  /* 0x0000000b600b7221 */ /* 0x000fe20000010000 */
[----:B------:R-:W-:Y:S01]  /*7cb0*/  UIMAD UR36, UR42, UR37, UR36 ;  /* 0x000000252a2472a4 */ /* 0x000fe2000f8e0224 */
[----:B------:R-:W-:Y:S01]  /*7cc0*/  IMAD.WIDE.U32 R40, R60, c[0x0][0x2d0], R40 ;  /* 0x0000b4003c287a25 */ /* 0x000fe200078e0028 */
[----:B------:R-:W-:-:S02]  /*7cd0*/  MOV R60, UR39 ;  /* 0x00000027003c7c02 */ /* 0x000fc40008000f00 */
[----:B------:R-:W-:Y:S01]  /*7ce0*/  IADD3 R89, R57, 0x100, RZ ;  /* 0x0000010039597810 */ /* 0x000fe20007ffe0ff */
[----:B------:R-:W-:Y:S01]  /*7cf0*/  FADD.FTZ R126, R110, R126 ;  /* 0x0000007e6e7e7221 */ /* 0x000fe20000010000 */
[----:B------:R-:W-:Y:S01]  /*7d00*/  IADD3 R41, R41, UR36, RZ ;  /* 0x0000002429297c10 */ /* 0x000fe2000fffe0ff */
[----:B------:R-:W-:-:S04]  /*7d10*/  IMAD.WIDE R42, R60, 0x4, R42 ;  /* 0x000000043c2a7825 */ /* 0x000fc800078e022a */
[----:B------:R-:W-:Y:S01]  /*7d20*/  FADD.FTZ R60, R97, R91 ;  /* 0x0000005b613c7221 */ /* 0x000fe20000010000 */
[----:B------:R-:W-:Y:S01]  /*7d30*/  IADD3 R91, R57, 0x180, RZ ;  /* 0x00000180395b7810 */ /* 0x000fe20007ffe0ff */
[----:B--2---:R-:W-:Y:S01]  /*7d40*/  FFMA.FTZ R95, R93, R108, R95 ;  /* 0x0000006c5d5f7223 */ /* 0x004fe2000001005f */
[----:B------:R-:W-:Y:S05]  /*7d50*/  @!P0 BRA `(.L_x_309) ;  /* 0x0000004000008947 */ /* 0x000fea0003800000 */
[----:B0-----:R-:W-:-:S05]  /*7d60*/  MOV R90, UR42 ;  /* 0x0000002a005a7c02 */ /* 0x001fca0008000f00 */
[----:B------:R-:W-:-:S05]  /*7d70*/  IMAD.WIDE.U32 R42, R90, c[0x0][0x2d0], R42 ;  /* 0x0000b4005a2a7a25 */ /* 0x000fca00078e002a */
[----:B------:R-:W-:-:S05]  /*7d80*/  IADD3 R43, R43, UR36, RZ ;  /* 0x000000242b2b7c10 */ /* 0x000fca000fffe0ff */
[----:B------:R0:W-:Y:S02]  /*7d90*/  RED.E.ADD.F32.FTZ.RN.STRONG.GPU [R42.64+-0x1e00], R83 ;  /* 0xffe200532a00798e */ /* 0x0001e4000c10e79c */
.L_x_309:
[----:B0-----:R-:W-:Y:S05]  /*7da0*/  BSYNC B0 ;  /* 0x0000000000007941 */ /* 0x001fea0003800000 */
.L_x_308:
[-C--:B------:R-:W-:Y:S01]  /*7db0*/  LEA.HI.SX32 R42, R89, R57.reuse, 0x1b ;  /* 0x00000039592a7211 */ /* 0x080fe200078fdaff */
[----:B------:R-:W-:Y:S01]  /*7dc0*/  BSSY B0, `(.L_x_310) ;  /* 0x000000d000007945 */ /* 0x000fe20003800000 */
[C---:B------:R-:W-:Y:S02]  /*7dd0*/  ISETP.GE.AND P6, PT, R72.reuse, 0x101, PT ;  /* 0x000001014800780c */ /* 0x040fe40003fc6270 */
        /* <DEDUP_REMOVED lines=11> */
.L_x_311:
[----:B------:R-:W-:Y:S05]  /*7e90*/  BSYNC B0 ;  /* 0x0000000000007941 */ /* 0x000fea0003800000 */
.L_x_310:
[----:B------:R-:W1:Y:S01]  /*7ea0*/  LDS R43, [R43.X4+0x2710] ;  /* 0x002710002b2b7984 */ /* 0x000e620000004800 */
[----:B------:R-:W-:Y:S01]  /*7eb0*/  BSSY B0, `(.L_x_312) ;  /* 0x0000005000007945 */ /* 0x000fe20003800000 */
[----:B------:R-:W-:Y:S02]  /*7ec0*/  IADD3 R89, R57, 0x280, RZ ;  /* 0x0000028039597810 */ /* 0x000fe40007ffe0ff */
[----:B0-----:R-:W-:Y:S01]  /*7ed0*/  LEA.HI.SX32 R42, R83, R57, 0x1b ;  /* 0x00000039532a7211 */ /* 0x001fe200078fdaff */
[----:B------:R-:W-:Y:S05]  /*7ee0*/  @!P0 BRA `(.L_x_313) ;  /* 0x0000001000008947 */ /* 0x000fea0003800000 */
[----:B-1----:R0:W-:Y:S02]  /*7ef0*/  RED.E.ADD.F32.FTZ.RN.STRONG.GPU [R40.64+-0x1a00], R43 ;  /* 0xffe6002b2800798e */ /* 0x0021e4000c10e79c */
.L_x_313:
[----:B------:R-:W-:Y:S05]  /*7f00*/  BSYNC B0 ;  /* 0x0000000000007941 */ /* 0x000fea0003800000 */
.L_x_312:
[----:B------:R-:W2:Y:S01]  /*7f10*/  LDS R42, [R42.X4+0x2910] ;  /* 0x002910002a2a7984 */ /* 0x000ea20000004800 */
[----:B------:R-:W-:Y:S01]  /*7f20*/  BSSY B0, `(.L_x_314) ;  /* 0x0000005000007945 */ /* 0x000fe20003800000 */
[----:B------:R-:W-:-:S02]  /*7f30*/  IADD3 R83, R57, 0x300, RZ ;  /* 0x0000030039537810 */ /* 0x000fc40007ffe0ff */
[----:B01----:R-:W-:Y:S01]  /*7f40*/  LEA.HI.SX32 R43, R89, R57, 0x1b ;  /* 0x00000039592b7211 */ /* 0x003fe200078fdaff */
[----:B------:R-:W-:Y:S05]  /*7f50*/  @!P1 BRA `(.L_x_315) ;  /* 0x0000001000009947 */ /* 0x000fea0003800000 */
[----:B--2---:R0:W-:Y:S02]  /*7f60*/  RED.E.ADD.F32.FTZ.RN.STRONG.GPU [R40.64+-0x1800], R42 ;  /* 0xffe8002a2800798e */ /* 0x0041e4000c10e79c */
.L_x_315:
[----:B------:R-:W-:Y:S05]  /*7f70*/  BSYNC B0 ;  /* 0x0000000000007941 */ /* 0x000fea0003800000 */
.L_x_314:
[----:B------:R-:W1:Y:S01]  /*7f80*/  LDS R43, [R43.X4+0x2b10] ;  /* 0x002b10002b2b7984 */ /* 0x000e620000004800 */
[----:B------:R-:W-:Y:S01]  /*7f90*/  BSSY B0, `(.L_x_316) ;  /* 0x0000005000007945 */ /* 0x000fe20003800000 */
[----:B------:R-:W-:Y:S02]  /*7fa0*/  IADD3 R89, R57, 0x380, RZ ;  /* 0x0000038039597810 */ /* 0x000fe40007ffe0ff */
[----:B0-2---:R-:W-:Y:S01]  /*7fb0*/  LEA.HI.SX32 R42, R83, R57, 0x1b ;  /* 0x00000039532a7211 */ /* 0x005fe200078fdaff */
[----:B------:R-:W-:Y:S05]  /*7fc0*/  @!P2 BRA `(.L_x_317) ;  /* 0x000000100000a947 */ /* 0x000fea0003800000 */
[----:B-1----:R0:W-:Y:S02]  /*7fd0*/  RED.E.ADD.F32.FTZ.RN.STRONG.GPU [R40.64+-0x1600], R43 ;  /* 0xffea002b2800798e */ /* 0x0021e4000c10e79c */
.L_x_317:
[----:B------:R-:W-:Y:S05]  /*7fe0*/  BSYNC B0 ;  /* 0x0000000000007941 */ /* 0x000fea0003800000 */
.L_x_316:
[----:B------:R-:W2:Y:S01]  /*7ff0*/  LDS R42, [R42.X4+0x2d10] ;  /* 0x002d10002a2a7984 */ /* 0x000ea20000004800 */
[----:B------:R-:W-:Y:S01]  /*8000*/  BSSY B0, `(.L_x_318) ;  /* 0x0000005000007945 */ /* 0x000fe20003800000 */
[----:B------:R-:W-:Y:S02]  /*8010*/  IADD3 R83, R57, 0x400, RZ ;  /* 0x0000040039537810 */ /* 0x000fe40007ffe0ff */
[----:B01----:R-:W-:Y:S01]  /*8020*/  LEA.HI.SX32 R43, R89, R57, 0x1b ;  /* 0x00000039592b7211 */ /* 0x003fe200078fdaff */
[----:B------:R-:W-:Y:S05]  /*8030*/  @!P3 BRA `(.L_x_319) ;  /* 0x000000100000b947 */ /* 0x000fea0003800000 */
[----:B--2---:R0:W-:Y:S02]  /*8040*/  RED.E.ADD.F32.FTZ.RN.STRONG.GPU [R40.64+-0x1400], R42 ;  /* 0xffec002a2800798e */ /* 0x0041e4000c10e79c */
.L_x_319:
[----:B------:R-:W-:Y:S05]  /*8050*/  BSYNC B0 ;  /* 0x0000000000007941 */ /* 0x000fea0003800000 */
.L_x_318:
[----:B------:R-:W1:Y:S01]  /*8060*/  LDS R43, [R43.X4+0x2f10] ;  /* 0x002f10002b2b7984 */ /* 0x000e620000004800 */
[----:B------:R-:W-:Y:S01]  /*8070*/  BSSY B0, `(.L_x_320) ;  /* 0x0000004000007945 */ /* 0x000fe20003800000 */
[----:B0-2---:R-:W-:Y:S01]  /*8080*/  LEA.HI.SX32 R42, R83, R57, 0x1b ;  /* 0x00000039532a7211 */ /* 0x005fe200078fdaff */
[----:B------:R-:W-:Y:S05]  /*8090*/  @!P4 BRA `(.L_x_321) ;  /* 0x000000100000c947 */ /* 0x000fea0003800000 */
[----:B-1----:R0:W-:Y:S02]  /*80a0*/  RED.E.ADD.F32.FTZ.RN.STRONG.GPU [R40.64+-0x1200], R43 ;  /* 0xffee002b2800798e */ /* 0x0021e4000c10e79c */
.L_x_321:
[----:B------:R-:W-:Y:S05]  /*80b0*/  BSYNC B0 ;  /* 0x0000000000007941 */ /* 0x000fea0003800000 */
.L_x_320:
[----:B------:R-:W2:Y:S01]  /*80c0*/  LDS R42, [R42.X4+0x3110] ;  /* 0x003110002a2a7984 */ /* 0x000ea20000004800 */
[----:B------:R-:W-:Y:S01]  /*80d0*/  BSSY B0, `(.L_x_322) ;  /* 0x0000005000007945 */ /* 0x000fe20003800000 */
[----:B01----:R-:W-:-:S02]  /*80e0*/  IADD3 R43, R57, 0x480, RZ ;  /* 0x00000480392b7810 */ /* 0x003fc40007ffe0ff */
[----:B------:R-:W-:Y:S01]  /*80f0*/  IADD3 R83, R57, 0x500, RZ ;  /* 0x0000050039537810 */ /* 0x000fe20007ffe0ff */
[----:B------:R-:W-:Y:S05]  /*8100*/  @!P5 BRA `(.L_x_323) ;  /* 0x000000100000d947 */ /* 0x000fea0003800000 */
[----:B--2---:R0:W-:Y:S02]  /*8110*/  RED.E.ADD.F32.FTZ.RN.STRONG.GPU [R40.64+-0x1000], R42 ;  /* 0xfff0002a2800798e */ /* 0x0041e4000c10e79c */
.L_x_323:
[----:B------:R-:W-:Y:S05]  /*8120*/  BSYNC B0 ;  /* 0x0000000000007941 */ /* 0x000fea0003800000 */
.L_x_322:
[-C--:B------:R-:W-:Y:S01]  /*8130*/  LEA.HI.SX32 R43, R43, R57.reuse, 0x1b ;  /* 0x000000392b2b7211 */ /* 0x080fe200078fdaff */
[----:B------:R-:W-:Y:S01]  /*8140*/  BSSY B0, `(.L_x_324) ;  /* 0x000000d000007945 */ /* 0x000fe20003800000 */
[C---:B------:R-:W-:Y:S02]  /*8150*/  ISETP.GE.AND P6, PT, R72.reuse, 0x481, PT ;  /* 0x000004814800780c */ /* 0x040fe40003fc6270 */
[----:B------:R-:W-:Y:S02]  /*8160*/  IADD3 R89, R57, 0x580, RZ ;  /* 0x0000058039597810 */ /* 0x000fe40007ffe0ff */
[----:B------:R-:W1:Y:S01]  /*8170*/  LDS R43, [R43.X4+0x3310] ;  /* 0x003310002b2b7984 */ /* 0x000e620000004800 */
[----:B0-2---:R-:W-:Y:S02]  /*8180*/  LEA.HI.SX32 R42, R83, R57, 0x1b ;  /* 0x00000039532a7211 */ /* 0x005fe400078fdaff */
[----:B------:R-:W-:-:S02]  /*8190*/  ISETP.GE.AND P0, PT, R72, 0x501, PT ;  /* 0x000005014800780c */ /* 0x000fc40003f06270 */
[C---:B------:R-:W-:Y:S02]  /*81a0*/  ISETP.GE.AND P1, PT, R72.reuse, 0x581, PT ;  /* 0x000005814800780c */ /* 0x040fe40003f26270 */
[C---:B------:R-:W-:Y:S02]  /*81b0*/  ISETP.GE.AND P2, PT, R72.reuse, 0x601, PT ;  /* 0x000006014800780c */ /* 0x040fe40003f46270 */
[C---:B------:R-:W-:Y:S02]  /*81c0*/  ISETP.GE.AND P3, PT, R72.reuse, 0x681, PT ;  /* 0x000006814800780c */ /* 0x040fe40003f66270 */
[C---:B------:R-:W-:Y:S02]  /*81d0*/  ISETP.GE.AND P4, PT, R72.reuse, 0x701, PT ;  /* 0x000007014800780c */ /* 0x040fe40003f86270 */
[----:B------:R-:W-:Y:S01]  /*81e0*/  ISETP.GE.AND P5, PT, R72, 0x781, PT ;  /* 0x000007814800780c */ /* 0x000fe20003fa6270 */
[----:B------:R-:W-:Y:S10]  /*81f0*/  @!P6 BRA `(.L_x_325) ;  /* 0x000000100000e947 */ /* 0x000ff40003800000 */
[----:B-1----:R0:W-:Y:S02]  /*8200*/  RED.E.ADD.F32.FTZ.RN.STRONG.GPU [R40.64+-0xe00], R43 ;  /* 0xfff2002b2800798e */ /* 0x0021e4000c10e79c */
.L_x_325:
[----:B------:R-:W-:Y:S05]  /*8210*/  BSYNC B0 ;  /* 0x0000000000007941 */ /* 0x000fea0003800000 */
.L_x_324:
[----:B------:R-:W2:Y:S01]  /*8220*/  LDS R42, [R42.X4+0x3510] ;  /* 0x003510002a2a7984 */ /* 0x000ea20000004800 */
[----:B------:R-:W-:Y:S01]  /*8230*/  BSSY B0, `(.L_x_326) ;  /* 0x0000005000007945 */ /* 0x000fe20003800000 */
[----:B------:R-:W-:-:S02]  /*8240*/  IADD3 R72, R57, 0x600, RZ ;  /* 0x0000060039487810 */ /* 0x000fc40007ffe0ff */
[----:B01----:R-:W-:Y:S01]  /*8250*/  LEA.HI.SX32 R43, R89, R57, 0x1b ;  /* 0x00000039592b7211 */ /* 0x003fe200078fdaff */
[----:B------:R-:W-:Y:S05]  /*8260*/  @!P0 BRA `(.L_x_327) ;  /* 0x0000001000008947 */ /* 0x000fea0003800000 */
[----:B--2---:R0:W-:Y:S02]  /*8270*/  RED.E.ADD.F32.FTZ.RN.STRONG.GPU [R40.64+-0xc00], R42 ;  /* 0xfff4002a2800798e */ /* 0x0041e4000c10e79c */
.L_x_327:
[----:B------:R-:W-:Y:S05]  /*8280*/  BSYNC B0 ;  /* 0x0000000000007941 */ /* 0x000fea0003800000 */
.L_x_326:
[----:B------:R-:W1:Y:S01]  /*8290*/  LDS R43, [R43.X4+0x3710] ;  /* 0x003710002b2b7984 */ /* 0x000e620000004800 */
[----:B------:R-:W-:Y:S01]  /*82a0*/  BSSY B0, `(.L_x_328) ;  /* 0x0000005000007945 */ /* 0x000fe20003800000 */
[----:B------:R-:W-:Y:S02]  /*82b0*/  IADD3 R89, R57, 0x680, RZ ;  /* 0x0000068039597810 */ /* 0x000fe40007ffe0ff */
[----:B0-2---:R-:W-:Y:S01]  /*82c0*/  LEA.HI.SX32 R42, R72, R57, 0x1b ;  /* 0x00000039482a7211 */ /* 0x005fe200078fdaff */
[----:B------:R-:W-:Y:S05]  /*82d0*/  @!P1 BRA `(.L_x_329) ;  /* 0x0000001000009947 */ /* 0x000fea0003800000 */
[----:B-1----:R0:W-:Y:S02]  /*82e0*/  RED.E.ADD.F32.FTZ.RN.STRONG.GPU [R40.64+-0xa00], R43 ;  /* 0xfff6002b2800798e */ /* 0x0021e4000c10e79c */
.L_x_329:
[----:B------:R-:W-:Y:S05]  /*82f0*/  BSYNC B0 ;  /* 0x0000000000007941 */ /* 0x000fea0003800000 */
.L_x_328:
[----:B------:R-:W2:Y:S01]  /*8300*/  LDS R42, [R42.X4+0x3910] ;  /* 0x003910002a2a7984 */ /* 0x000ea20000004800 */
[----:B------:R-:W-:Y:S01]  /*8310*/  BSSY B0, `(.L_x_330) ;  /* 0x0000005000007945 */ /* 0x000fe20003800000 */
[----:B------:R-:W-:Y:S02]  /*8320*/  IADD3 R83, R57, 0x700, RZ ;  /* 0x0000070039537810 */ /* 0x000fe40007ffe0ff */
[----:B01----:R-:W-:Y:S01]  /*8330*/  LEA.HI.SX32 R43, R89, R57, 0x1b ;  /* 0x00000039592b7211 */ /* 0x003fe200078fdaff */
[----:B------:R-:W-:Y:S05]  /*8340*/  @!P2 BRA `(.L_x_331) ;  /* 0x000000100000a947 */ /* 0x000fea0003800000 */
[----:B--2---:R0:W-:Y:S02]  /*8350*/  RED.E.ADD.F32.FTZ.RN.STRONG.GPU [R40.64+-0x800], R42 ;  /* 0xfff8002a2800798e */ /* 0x0041e4000c10e79c */
.L_x_331:
[----:B------:R-:W-:Y:S05]  /*8360*/  BSYNC B0 ;  /* 0x0000000000007941 */ /* 0x000fea0003800000 */
.L_x_330:
[----:B------:R-:W1:Y:S01]  /*8370*/  LDS R43, [R43.X4+0x3b10] ;  /* 0x003b10002b2b7984 */ /* 0x000e620000004800 */
[----:B------:R-:W-:Y:S01]  /*8380*/  BSSY B0, `(.L_x_332) ;  /* 0x0000005000007945 */ /* 0x000fe20003800000 */
[----:B------:R-:W-:-:S02]  /*8390*/  IADD3 R72, R57, 0x780, RZ ;  /* 0x0000078039487810 */ /* 0x000fc40007ffe0ff */
[----:B0-2---:R-:W-:Y:S01]  /*83a0*/  LEA.HI.SX32 R42, R83, R57, 0x1b ;  /* 0x00000039532a7211 */ /* 0x005fe200078fdaff */
[----:B------:R-:W-:Y:S05]  /*83b0*/  @!P3 BRA `(.L_x_333) ;  /* 0x000000100000b947 */ /* 0x000fea0003800000 */
[----:B-1----:R0:W-:Y:S02]  /*83c0*/  RED.E.ADD.F32.FTZ.RN.STRONG.GPU [R40.64+-0x600], R43 ;  /* 0xfffa002b2800798e */ /* 0x0021e4000c10e79c */
.L_x_333:
[----:B------:R-:W-:Y:S05]  /*83d0*/  BSYNC B0 ;  /* 0x0000000000007941 */ /* 0x000fea0003800000 */
.L_x_332:
[----:B------:R-:W2:Y:S01]  /*83e0*/  LDS R42, [R42.X4+0x3d10] ;  /* 0x003d10002a2a7984 */ /* 0x000ea20000004800 */
[----:B------:R-:W-:Y:S01]  /*83f0*/  BSSY B0, `(.L_x_334) ;  /* 0x0000004000007945 */ /* 0x000fe20003800000 */
[----:B------:R-:W-:Y:S01]  /*8400*/  LEA.HI.SX32 R72, R72, R57, 0x1b ;  /* 0x0000003948487211 */ /* 0x000fe200078fdaff */
[----:B------:R-:W-:Y:S05]  /*8410*/  @!P4 BRA `(.L_x_335) ;  /* 0x000000100000c947 */ /* 0x000fea0003800000 */
[----:B--2---:R2:W-:Y:S02]  /*8420*/  RED.E.ADD.F32.FTZ.RN.STRONG.GPU [R40.64+-0x400], R42 ;  /* 0xfffc002a2800798e */ /* 0x0045e4000c10e79c */
.L_x_335:
[----:B------:R-:W-:Y:S05]  /*8430*/  BSYNC B0 ;  /* 0x0000000000007941 */ /* 0x000fea0003800000 */
.L_x_334:
[----:B------:R-:W3:Y:S01]  /*8440*/  LDS R72, [R72.X4+0x3f10] ;  /* 0x003f100048487984 */ /* 0x000ee20000004800 */
[----:B------:R-:W-:Y:S01]  /*8450*/  BSSY B0, `(.L_x_336) ;  /* 0x0000003000007945 */ /* 0x000fe20003800000 */
[----:B------:R-:W-:Y:S05]  /*8460*/  @!P5 BRA `(.L_x_337) ;  /* 0x000000100000d947 */ /* 0x000fea0003800000 */
[----:B---3--:R3:W-:Y:S02]  /*8470*/  RED.E.ADD.F32.FTZ.RN.STRONG.GPU [R40.64+-0x200], R72 ;  /* 0xfffe00482800798e */ /* 0x0087e4000c10e79c */
.L_x_337:
[----:B------:R-:W-:Y:S05]  /*8480*/  BSYNC B0 ;  /* 0x0000000000007941 */ /* 0x000fea0003800000 */
.L_x_336:
[----:B------:R-:W4:Y:S04]  /*8490*/  LDL R83, [R1+0x2c] ;  /* 0x00002c0001537983 */ /* 0x000f280000100800 */
[----:B------:R-:W5:Y:S04]  /*84a0*/  LDL R91, [R1+0x28] ;  /* 0x00002800015b7983 */ /* 0x000f680000100800 */
[----:B---3--:R-:W3:Y:S04]  /*84b0*/  LDL R89, [R1+0x30] ;  /* 0x0000300001597983 */ /* 0x008ee80000100800 */
[----:B--2---:R-:W2:Y:S04]  /*84c0*/  LDL R72, [R1+0x34] ;  /* 0x0000340001487983 */ /* 0x004ea80000100800 */
[----:B01----:R-:W2:Y:S04]  /*84d0*/  LDL R43, [R1+0x38] ;  /* 0x00003800012b7983 */ /* 0x003ea80000100800 */
[----:B------:R-:W2:Y:S04]  /*84e0*/  LDL R42, [R1+0x3c] ;  /* 0x00003c00012a7983 */ /* 0x000ea80000100800 */
        /* <DEDUP_REMOVED lines=25> */
[----:B------:R-:W-:Y:S01]  /*8680*/  ISETP.NE.AND P2, PT, R57, RZ, PT ;  /* 0x000000ff3900720c */ /* 0x000fe20003f45270 */
[----:B------:R-:W-:Y:S01]  /*8690*/  FMUL.FTZ R80, R81, R80 ;  /* 0x0000005051507220 */ /* 0x000fe20000410000 */
[----:B------:R-:W-:Y:S01]  /*86a0*/  BSSY B0, `(.L_x_338) ;  /* 0x0000038000007945 */ /* 0x000fe20003800000 */
[----:B------:R-:W-:-:S02]  /*86b0*/  FFMA.FTZ R88, R50, R107, R88 ;  /* 0x0000006b32587223 */ /* 0x000fc40000010058 */
[----:B------:R-:W-:Y:S02]  /*86c0*/  FFMA.FTZ R86, R51, R105, R86 ;  /* 0x0000006933567223 */ /* 0x000fe40000010056 */
[----:B------:R-:W-:Y:S02]  /*86d0*/  FFMA.FTZ R74, R52, R63, R74 ;  /* 0x0000003f344a7223 */ /* 0x000fe4000001004a */
[----:B------:R-:W-:Y:S02]  /*86e0*/  FFMA.FTZ R76, R53, R65, R76 ;  /* 0x00000041354c7223 */ /* 0x000fe4000001004c */
[----:B0-----:R-:W-:Y:S02]  /*86f0*/  @!P0 FADD.FTZ R60, R60, R40 ;  /* 0x000000283c3c8221 */ /* 0x001fe40000010000 */
[----:B-1----:R-:W-:Y:S02]  /*8700*/  @!P0 FADD.FTZ R61, R61, R41 ;  /* 0x000000293d3d8221 */ /* 0x002fe40000010000 */
[----:B------:R-:W-:-:S02]  /*8710*/  FMUL.FTZ R41, R82, R62 ;  /* 0x0000003e52297220 */ /* 0x000fc40000410000 */
[----:B------:R-:W-:Y:S02]  /*8720*/  FFMA.FTZ R78, R54, R67, R78 ;  /* 0x00000043364e7223 */ /* 0x000fe4000001004e */
[----:B------:R-:W-:Y:S02]  /*8730*/  FFMA.FTZ R69, R55, R69, R80 ;  /* 0x0000004537457223 */ /* 0x000fe40000010050 */
        /* <DEDUP_REMOVED lines=10> */
[----:B----4-:R-:W-:Y:S01]  /*87e0*/  FFMA.FTZ R85, R83, R104, R85 ;  /* 0x0000006853557223 */ /* 0x010fe20000010055 */
[----:B------:R-:W-:-:S04]  /*87f0*/  SHF.R.S32.HI R83, RZ, 0x1f, R57 ;  /* 0x0000001fff537819 */ /* 0x000fc80000011439 */
[----:B------:R-:W-:-:S04]  /*8800*/  LEA.HI R83, R83, R57, RZ, 0x5 ;  /* 0x0000003953537211 */ /* 0x000fc800078f28ff */
[----:B------:R-:W-:Y:S01]  /*8810*/  SHF.R.S32.HI R83, RZ, 0x5, R83 ;  /* 0x00000005ff537819 */ /* 0x000fe20000011453 */
[----:B-----5:R-:W-:Y:S02]  /*8820*/  FFMA.FTZ R87, R91, R106, R87 ;  /* 0x0000006a5b577223 */ /* 0x020fe40000010057 */
[----:B---3--:R-:W-:Y:S02]  /*8830*/  FFMA.FTZ R75, R89, R102, R75 ;  /* 0x00000066594b7223 */ /* 0x008fe4000001004b */
[----:B------:R0:W-:Y:S01]  /*8840*/  @!P1 STS.64 [R83.X8+0x4218], R60 ;  /* 0x0042183c53009388 */ /* 0x0001e20000008a00 */
[----:B--2---:R-:W-:Y:S02]  /*8850*/  FFMA.FTZ R77, R72, R66, R77 ;  /* 0x00000042484d7223 */ /* 0x004fe4000001004d */
[----:B------:R-:W-:Y:S02]  /*8860*/  FFMA.FTZ R79, R43, R68, R79 ;  /* 0x000000442b4f7223 */ /* 0x000fe4000001004f */
[----:B------:R-:W-:-:S02]  /*8870*/  FFMA.FTZ R70, R42, R70, R41 ;  /* 0x000000462a467223 */ /* 0x000fc40000010029 */
[----:B------:R-:W-:Y:S02]  /*8880*/  FADD.FTZ R120, R87, R120 ;  /* 0x0000007857787221 */ /* 0x000fe40000010000 */
        /* <DEDUP_REMOVED lines=25> */
.L_x_339:
[----:B0-----:R-:W-:Y:S05]  /*8a20*/  BSYNC B0 ;  /* 0x0000000000007941 */ /* 0x001fea0003800000 */
.L_x_338:
        /* <DEDUP_REMOVED lines=8> */
.L_x_292:
[----:B------:R-:W2:Y:S04]  /*8ab0*/  LDL R62, [R1] ;  /* 0x00000000013e7983 */ /* 0x000ea80000100800 */
[----:B------:R1:W5:Y:S01]  /*8ac0*/  LDL.64 R60, [R1+0x60] ;  /* 0x00006000013c7983 */ /* 0x0003620000100a00 */
[----:B------:R-:W-:-:S03]  /*8ad0*/  ULDC UR41, c[0x0][0x168] ;  /* 0x00005a0000297ab9 */ /* 0x000fc60000000800 */
[----:B------:R-:W-:Y:S01]  /*8ae0*/  BAR.SYNC.DEFER_BLOCKING 0x0 ;  /* 0x0000000000007b1d */ /* 0x000fe20000010000 */
[----:B------:R-:W-:Y:S01]  /*8af0*/  ISETP.NE.AND P6, PT, R57, RZ, PT ;  /* 0x000000ff3900720c */ /* 0x000fe20003fc5270 */
[----:B------:R-:W-:-:S04]  /*8b00*/  UIADD3 UR41, -UR25, UR41, URZ ;  /* 0x0000002919297290 */ /* 0x000fc8000fffe13f */
[----:B------:R-:W-:Y:S01]  /*8b10*/  ULDC.64 UR8, c[0x0][0x2d8] ;  /* 0x0000b60000087ab9 */ /* 0x000fe20000000a00 */
[----:B------:R-:W-:Y:S01]  /*8b20*/  BSSY B0, `(.L_x_341) ;  /* 0x000003e000007945 */ /* 0x000fe20003800000 */
[----:B------:R-:W-:Y:S01]  /*8b30*/  MOV R45, UR41 ;  /* 0x00000029002d7c02 */ /* 0x000fe20008000f00 */
[----:B------:R-:W-:Y:S02]  /*8b40*/  UIMAD UR7, UR13, UR8, URZ ;  /* 0x000000080d0772a4 */ /* 0x000fe4000f8e023f */
[----:B------:R-:W-:Y:S02]  /*8b50*/  ULDC.64 UR38, c[0x0][0x2f8] ;  /* 0x0000be0000267ab9 */ /* 0x000fe40000000a00 */
[----:B------:R-:W-:Y:S02]  /*8b60*/  UIMAD.WIDE.U32 UR36, UR12, UR8, URZ ;  /* 0x000000080c2472a5 */ /* 0x000fe4000f8e003f */
[----:B------:R-:W-:Y:S02]  /*8b70*/  UIMAD UR26, UR13, UR38, URZ ;  /* 0x000000260d1a72a4 */ /* 0x000fe4000f8e023f */
[----:B------:R-:W-:-:S02]  /*8b80*/  UIMAD UR25, UR12, UR9, UR7 ;  /* 0x000000090c1972a4 */ /* 0x000fc4000f8e0207 */
[----:B------:R-:W-:Y:S02]  /*8b90*/  UIMAD.WIDE.U32 UR8, UR12, UR38, URZ ;  /* 0x000000260c0872a5 */ /* 0x000fe4000f8e003f */
        /* <DEDUP_REMOVED lines=54> */
.L_x_342:
[----:B-1----:R-:W-:Y:S05]  /*8f00*/  BSYNC B0 ;  /* 0x0000000000007941 */ /* 0x002fea0003800000 */
.L_x_341:
[----:B------:R-:W-:Y:S01]  /*8f10*/  ULDC.64 UR38, c[0x0][0x2e0] ;  /* 0x0000b80000267ab9 */ /* 0x000fe20000000a00 */
[C---:B------:R-:W-:Y:S01]  /*8f20*/  LOP3.LUT R40, R58.reuse, 0x100, RZ, 0xfc, !PT ;  /* 0x000001003a287812 */ /* 0x040fe200078efcff */
[----:B------:R-:W-:Y:S01]  /*8f30*/  UMOV UR37, UR7 ;  /* 0x0000000700257c82 */ /* 0x000fe20008000000 */
[----:B------:R-:W-:Y:S01]  /*8f40*/  LEA R2, P0, R58, c[0x0][0x330], 0x2 ;  /* 0x0000cc003a027a11 */ /* 0x000fe200078010ff */
[----:B------:R-:W-:Y:S01]  /*8f50*/  UIMAD UR25, UR11, UR38, URZ ;  /* 0x000000260b1972a4 */ /* 0x000fe2000f8e023f */
[-C--:B------:R-:W-:Y:S01]  /*8f60*/  ISETP.GE.AND P4, PT, R40, R43.reuse, PT ;  /* 0x0000002b2800720c */ /* 0x080fe20003f86270 */
[----:B------:R-:W-:Y:S01]  /*8f70*/  UIMAD.WIDE.U32 UR36, UR10, UR38, UR36 ;  /* 0x000000260a2472a5 */ /* 0x000fe2000f8e0024 */
[C---:B------:R-:W-:Y:S01]  /*8f80*/  LEA.HI.X R3, R58.reuse, c[0x0][0x334], R59, 0x2, P0 ;  /* 0x0000cd003a037a11 */ /* 0x040fe200000f143b */
[----:B------:R-:W-:Y:S01]  /*8f90*/  UIMAD UR25, UR10, UR39, UR25 ;  /* 0x000000270a1972a4 */ /* 0x000fe2000f8e0219 */
[C---:B------:R-:W-:Y:S01]  /*8fa0*/  LOP3.LUT R28, R58.reuse, 0x20, RZ, 0xfc, !PT ;  /* 0x000000203a1c7812 */ /* 0x040fe200078efcff */
[----:B------:R-:W-:Y:S01]  /*8fb0*/  UIADD3 UR7, UP0, UR27, UR36, URZ ;  /* 0x000000241b077290 */ /* 0x000fe2000ff1e03f */
[C---:B------:R-:W-:Y:S01]  /*8fc0*/  LOP3.LUT R30, R58.reuse, 0x40, RZ, 0xfc, !PT ;  /* 0x000000403a1e7812 */ /* 0x040fe200078efcff */
[----:B------:R-:W1:Y:S01]  /*8fd0*/  S2R R6, SR_LANEID ;  /* 0x0000000000067919 */ /* 0x000e620000000000 */
[----:B0-----:R-:W-:Y:S01]  /*8fe0*/  LOP3.LUT R0, R58, 0x60, RZ, 0xfc, !PT ;  /* 0x000000603a007812 */ /* 0x001fe200078efcff */
[----:B------:R-:W-:Y:S01]  /*8ff0*/  UIADD3.X UR36, UR40, UR25, UR37, UP0, !UPT ;  /* 0x0000001928247290 */ /* 0x000fe200087fe425 */
[----:B------:R-:W-:-:S02]  /*9000*/  ISETP.GE.AND P0, PT, R28, R43, PT ;  /* 0x0000002b1c00720c */ /* 0x000fc40003f06270 */
[----:B------:R-:W-:Y:S02]  /*9010*/  MOV R4, UR7 ;  /* 0x0000000700047c02 */ /* 0x000fe40008000f00 */
[-C--:B------:R-:W-:Y:S02]  /*9020*/  ISETP.GE.AND P1, PT, R30, R43.reuse, PT ;  /* 0x0000002b1e00720c */ /* 0x080fe40003f26270 */
[----:B------:R-:W-:Y:S02]  /*9030*/  LEA R2, P3, R4, R2, 0x2 ;  /* 0x0000000204027211 */ /* 0x000fe400078610ff */
[----:B------:R-:W-:Y:S02]  /*9040*/  MOV R5, UR36 ;  /* 0x0000002400057c02 */ /* 0x000fe40008000f00 */
[----:B------:R-:W-:Y:S02]  /*9050*/  ISETP.GE.AND P2, PT, R0, R43, PT ;  /* 0x0000002b0000720c */ /* 0x000fe40003f46270 */
[----:B------:R-:W-:-:S02]  /*9060*/  LEA.HI.X R3, R4, R3, R5, 0x2, P3 ;  /* 0x0000000304037211 */ /* 0x000fc400018f1405 */
[C---:B------:R-:W-:Y:S02]  /*9070*/  LOP3.LUT R32, R58.reuse, 0x80, RZ, 0xfc, !PT ;  /* 0x000000803a207812 */ /* 0x040fe400078efcff */
[C---:B------:R-:W-:Y:S01]  /*9080*/  LOP3.LUT R34, R58.reuse, 0xa0, RZ, 0xfc, !PT ;  /* 0x000000a03a227812 */ /* 0x040fe200078efcff */
[----:B------:R0:W-:Y:S01]  /*9090*/  @!P4 STG.E [R2.64+-0x1c00], R27 ;  /* 0xffe4001b0200c986 */ /* 0x0001e2000c10191c */
[C---:B------:R-:W-:Y:S02]  /*90a0*/  LOP3.LUT R36, R58.reuse, 0xc0, RZ, 0xfc, !PT ;  /* 0x000000c03a247812 */ /* 0x040fe400078efcff */
[C---:B------:R-:W-:Y:S01]  /*90b0*/  LOP3.LUT R38, R58.reuse, 0xe0, RZ, 0xfc, !PT ;  /* 0x000000e03a267812 */ /* 0x040fe200078efcff */
[----:B------:R2:W-:Y:S01]  /*90c0*/  @!P0 STG.E [R2.64+-0x1f80], R13 ;  /* 0xffe0800d02008986 */ /* 0x0005e2000c10191c */
[----:B------:R-:W-:Y:S02]  /*90d0*/  LOP3.LUT R42, R58, 0x120, RZ, 0xfc, !PT ;  /* 0x000001203a2a7812 */ /* 0x000fe400078efcff */
[-C--:B------:R-:W-:Y:S01]  /*90e0*/  ISETP.GE.AND P0, PT, R32, R43.reuse, PT ;  /* 0x0000002b2000720c */ /* 0x080fe20003f06270 */
[----:B------:R3:W-:Y:S01]  /*90f0*/  @!P1 STG.E [R2.64+-0x1f00], R15 ;  /* 0xffe1000f02009986 */ /* 0x0007e2000c10191c */
[----:B------:R-:W-:-:S02]  /*9100*/  ISETP.GE.AND P1, PT, R34, R43, PT ;  /* 0x0000002b2200720c */ /* 0x000fc40003f26270 */
[-C--:B------:R-:W-:Y:S01]  /*9110*/  ISETP.GE.AND P3, PT, R38, R43.reuse, PT ;  /* 0x0000002b2600720c */ /* 0x080fe20003f66270 */
[----:B0-----:R-:W4:Y:S01]  /*9120*/  LDL.LU R27, [R1+0x70] ;  /* 0x00007000011b7983 */ /* 0x001f220000300800 */
[-C--:B------:R-:W-:Y:S02]  /*9130*/  ISETP.GE.AND P5, PT, R42, R43.reuse, PT ;  /* 0x0000002b2a00720c */ /* 0x080fe40003fa6270 */
[----:B------:R-:W-:Y:S01]  /*9140*/  LOP3.LUT R44, R58, 0x140, RZ, 0xfc, !PT ;  /* 0x000001403a2c7812 */ /* 0x000fe200078efcff */
[----:B------:R-:W-:Y:S01]  /*9150*/  @!P2 STG.E [R2.64+-0x1e80], R17 ;  /* 0xffe180110200a986 */ /* 0x000fe2000c10191c */
[----:B------:R-:W-:Y:S02]  /*9160*/  ISETP.GE.AND P2, PT, R36, R43, PT ;  /* 0x0000002b2400720c */ /* 0x000fe40003f46270 */
[C---:B------:R-:W-:Y:S01]  /*9170*/  LOP3.LUT R46, R58.reuse, 0x160, RZ, 0xfc, !PT ;  /* 0x000001603a2e7812 */ /* 0x040fe200078efcff */
[----:B------:R-:W-:Y:S01]  /*9180*/  @!P0 STG.E [R2.64+-0x1e00], R19 ;  /* 0xffe2001302008986 */ /* 0x000fe2000c10191c */
[----:B------:R-:W-:-:S02]  /*9190*/  LOP3.LUT R48, R58, 0x180, RZ, 0xfc, !PT ;  /* 0x000001803a307812 */ /* 0x000fc400078efcff */
[C---:B------:R-:W-:Y:S01]  /*91a0*/  LOP3.LUT R50, R58.reuse, 0x1a0, RZ, 0xfc, !PT ;  /* 0x000001a03a327812 */ /* 0x040fe200078efcff */
[----:B------:R0:W-:Y:S01]  /*91b0*/  @!P1 STG.E [R2.64+-0x1d80], R21 ;  /* 0xffe2801502009986 */ /* 0x0001e2000c10191c */
[C---:B------:R-:W-:Y:S02]  /*91c0*/  LOP3.LUT R52, R58.reuse, 0x1c0, RZ, 0xfc, !PT ;  /* 0x000001c03a347812 */ /* 0x040fe400078efcff */
[----:B------:R-:W-:Y:S01]  /*91d0*/  LOP3.LUT R54, R58, 0x1e0, RZ, 0xfc, !PT ;  /* 0x000001e03a367812 */ /* 0x000fe200078efcff */
[----:B------:R-:W-:Y:S01]  /*91e0*/  @!P3 STG.E [R2.64+-0x1c80], R25 ;  /* 0xffe380190200b986 */ /* 0x000fe2000c10191c */
[-C--:B------:R-:W-:Y:S02]  /*91f0*/  ISETP.GE.AND P0, PT, R44, R43.reuse, PT ;  /* 0x0000002b2c00720c */ /* 0x080fe40003f06270 */
[-C--:B------:R-:W-:Y:S01]  /*9200*/  ISETP.GE.AND P1, PT, R46, R43.reuse, PT ;  /* 0x0000002b2e00720c */ /* 0x080fe20003f26270 */
[----:B------:R0:W-:Y:S01]  /*9210*/  @!P2 STG.E [R2.64+-0x1d00], R23 ;  /* 0xffe300170200a986 */ /* 0x0001e2000c10191c */
[----:B------:R-:W-:-:S02]  /*9220*/  ISETP.GE.AND P2, PT, R48, R43, PT ;  /* 0x0000002b3000720c */ /* 0x000fc40003f46270 */
[-C--:B------:R-:W-:Y:S01]  /*9230*/  ISETP.GE.AND P3, PT, R50, R43.reuse, PT ;  /* 0x0000002b3200720c */ /* 0x080fe20003f66270 */
[----:B------:R-:W-:Y:S01]  /*9240*/  @!P5 STG.E [R2.64+-0x1b80], R29 ;  /* 0xffe4801d0200d986 */ /* 0x000fe2000c10191c */
[-C--:B------:R-:W-:Y:S02]  /*9250*/  ISETP.GE.AND P4, PT, R52, R43.reuse, PT ;  /* 0x0000002b3400720c */ /* 0x080fe40003f86270 */
[----:B------:R-:W-:Y:S02]  /*9260*/  ISETP.GE.AND P5, PT, R54, R43, PT ;  /* 0x0000002b3600720c */ /* 0x000fe40003fa6270 */
[----:B------:R-:W-:Y:S01]  /*9270*/  LOP3.LUT R71, R71, 0xfffffe00, RZ, 0xc0, !PT ;  /* 0xfffffe0047477812 */ /* 0x000fe200078ec0ff */
[----:B------:R-:W-:Y:S03]  /*9280*/  @!P0 STG.E [R2.64+-0x1b00], R31 ;  /* 0xffe5001f02008986 */ /* 0x000fe6000c10191c */
[----:B-1----:R-:W-:Y:S01]  /*9290*/  LEA R71, R6, R71, 0x4 ;  /* 0x0000004706477211 */ /* 0x002fe200078e20ff */
[----:B------:R-:W-:Y:S04]  /*92a0*/  @!P1 STG.E [R2.64+-0x1a80], R33 ;  /* 0xffe5802102009986 */ /* 0x000fe8000c10191c */
[----:B------:R-:W-:Y:S04]  /*92b0*/  @!P2 STG.E [R2.64+-0x1a00], R35 ;  /* 0xffe600230200a986 */ /* 0x000fe8000c10191c */
[----:B------:R-:W-:Y:S04]  /*92c0*/  @!P3 STG.E [R2.64+-0x1980], R37 ;  /* 0xffe680250200b986 */ /* 0x000fe8000c10191c */
[----:B------:R-:W-:Y:S04]  /*92d0*/  @!P4 STG.E [R2.64+-0x1900], R39 ;  /* 0xffe700270200c986 */ /* 0x000fe8000c10191c */
[----:B------:R-:W-:Y:S04]  /*92e0*/  @!P5 STG.E [R2.64+-0x1880], R41 ;  /* 0xffe780290200d986 */ /* 0x000fe8000c10191c */
[----:B------:R-:W-:Y:S01]  /*92f0*/  BAR.SYNC.DEFER_BLOCKING 0x0 ;  /* 0x0000000000007b1d */ /* 0x000fe20000010000 */
[----:B------:R-:W-:-:S02]  /*9300*/  IADD3 R4, R71, 0x1, RZ ;  /* 0x0000000147047810 */ /* 0x000fc40007ffe0ff */
[C---:B------:R-:W-:Y:S02]  /*9310*/  IADD3 R5, R71.reuse, 0x2, RZ ;  /* 0x0000000247057810 */ /* 0x040fe40007ffe0ff */
[C---:B------:R-:W-:Y:S02]  /*9320*/  IADD3 R6, R71.reuse, 0x3, RZ ;  /* 0x0000000347067810 */ /* 0x040fe40007ffe0ff */
[C---:B------:R-:W-:Y:S02]  /*9330*/  IADD3 R8, R71.reuse, 0x4, RZ ;  /* 0x0000000447087810 */ /* 0x040fe40007ffe0ff */
[C---:B------:R-:W-:Y:S02]  /*9340*/  IADD3 R12, R71.reuse, 0x5, RZ ;  /* 0x00000005470c7810 */ /* 0x040fe40007ffe0ff */
[----:B------:R-:W-:Y:S02]  /*9350*/  LEA.HI.SX32 R7, R4, R71, 0x1b ;  /* 0x0000004704077211 */ /* 0x000fe400078fdaff */
[----:B------:R-:W-:-:S02]  /*9360*/  IADD3 R14, R71, 0x6, RZ ;  /* 0x00000006470e7810 */ /* 0x000fc40007ffe0ff */
[-C--:B--2---:R-:W-:Y:S02]  /*9370*/  LEA.HI.SX32 R13, R5, R71.reuse, 0x1b ;  /* 0x00000047050d7211 */ /* 0x084fe400078fdaff */
[C---:B------:R-:W-:Y:S02]  /*9380*/  IADD3 R16, R71.reuse, 0x7, RZ ;  /* 0x0000000747107810 */ /* 0x040fe40007ffe0ff */
[-C--:B------:R-:W-:Y:S02]  /*9390*/  LEA.HI.SX32 R6, R6, R71.reuse, 0x1b ;  /* 0x0000004706067211 */ /* 0x080fe400078fdaff */
[C---:B------:R-:W-:Y:S02]  /*93a0*/  IADD3 R18, R71.reuse, 0x8, RZ ;  /* 0x0000000847127810 */ /* 0x040fe40007ffe0ff */
[----:B---3--:R-:W-:Y:S01]  /*93b0*/  LEA.HI.SX32 R15, R8, R71, 0x1b ;  /* 0x00000047080f7211 */ /* 0x008fe200078fdaff */
[----:B------:R-:W-:Y:S01]  /*93c0*/  STS [R56.X4], R9 ;  /* 0x0000000938007388 */ /* 0x000fe20000004800 */
[----:B------:R-:W-:-:S02]  /*93d0*/  IADD3 R20, R71, 0x9, RZ ;  /* 0x0000000947147810 */ /* 0x000fc40007ffe0ff */
[-C--:B------:R-:W-:Y:S01]  /*93e0*/  LEA.HI.SX32 R12, R12, R71.reuse, 0x1b ;  /* 0x000000470c0c7211 */ /* 0x080fe200078fdaff */
[----:B------:R-:W-:Y:S01]  /*93f0*/  STS [R7.X4+0x4], R10 ;  /* 0x0000040a07007388 */ /* 0x000fe20000004800 */
[C---:B0-----:R-:W-:Y:S02]  /*9400*/  IADD3 R21, R71.reuse, 0xa, RZ ;  /* 0x0000000a47157810 */ /* 0x041fe40007ffe0ff */
[-C--:B------:R-:W-:Y:S01]  /*9410*/  LEA.HI.SX32 R17, R14, R71.reuse, 0x1b ;  /* 0x000000470e117211 */ /* 0x080fe200078fdaff */
[----:B------:R-:W-:Y:S01]  /*9420*/  STS [R13.X4+0x8], R112 ;  /* 0x000008700d007388 */ /* 0x000fe20000004800 */
[C---:B------:R-:W-:Y:S02]  /*9430*/  IADD3 R22, R71.reuse, 0xb, RZ ;  /* 0x0000000b47167810 */ /* 0x040fe40007ffe0ff */
[----:B------:R-:W-:Y:S01]  /*9440*/  LEA.HI.SX32 R16, R16, R71, 0x1b ;  /* 0x0000004710107211 */ /* 0x000fe200078fdaff */
[----:B------:R-:W-:Y:S01]  /*9450*/  STS [R6.X4+0xc], R113 ;  /* 0x00000c7106007388 */ /* 0x000fe20000004800 */
[----:B------:R-:W-:-:S02]  /*9460*/  IADD3 R23, R71, 0xc, RZ ;  /* 0x0000000c47177810 */ /* 0x000fc40007ffe0ff */
[-C--:B------:R-:W-:Y:S01]  /*9470*/  LEA.HI.SX32 R19, R18, R71.reuse, 0x1b ;  /* 0x0000004712137211 */ /* 0x080fe200078fdaff */
[----:B------:R0:W-:Y:S01]  /*9480*/  STS [R15.X4+0x10], R114 ;  /* 0x000010720f007388 */ /* 0x0001e20000004800 */
[C---:B------:R-:W-:Y:S02]  /*9490*/  IADD3 R24, R71.reuse, 0xd, RZ ;  /* 0x0000000d47187810 */ /* 0x040fe40007ffe0ff */
[-C--:B------:R-:W-:Y:S01]  /*94a0*/  LEA.HI.SX32 R20, R20, R71.reuse, 0x1b ;  /* 0x0000004714147211 */ /* 0x080fe200078fdaff */
[----:B------:R1:W-:Y:S01]  /*94b0*/  STS [R12.X4+0x14], R115 ;  /* 0x000014730c007388 */ /* 0x0003e20000004800 */
[----:B------:R-:W-:Y:S02]  /*94c0*/  IADD3 R25, R71, 0xe, RZ ;  /* 0x0000000e47197810 */ /* 0x000fe40007ffe0ff */
        /* <DEDUP_REMOVED lines=33> */
[----:B------:R-:W-:Y:S01]  /*96e0*/  UIADD3 UR7, UR9, UR26, URZ ;  /* 0x0000001a09077290 */ /* 0x000fe2000fffe03f */
[----:B------:R-:W-:Y:S01]  /*96f0*/  BSSY B0, `(.L_x_343) ;  /* 0x0000026000007945 */ /* 0x000fe20003800000 */
[----:B----4-:R-:W-:-:S02]  /*9700*/  FADD.FTZ R5, R9, R27 ;  /* 0x0000001b09057221 */ /* 0x010fc40000010000 */
[----:B------:R-:W-:Y:S02]  /*9710*/  LDS R9, [R164.X4+0x100] ;  /* 0x00010000a4097984 */ /* 0x000fe40000004800 */
[----:B------:R-:W-:Y:S02]  /*9720*/  FADD.FTZ R5, R5, R10 ;  /* 0x0000000a05057221 */ /* 0x000fe40000010000 */
[----:B------:R-:W-:Y:S02]  /*9730*/  @!P6 STS [0x2100], R45 ;  /* 0x0021002dff00e388 */ /* 0x000fe40000000800 */
[----:B------:R-:W-:Y:S02]  /*9740*/  FADD.FTZ R4, R5, R112 ;  /* 0x0000007005047221 */ /* 0x000fe40000010000 */
[----:B------:R-:W-:Y:S02]  /*9750*/  BAR.SYNC.DEFER_BLOCKING 0x0 ;  /* 0x0000000000007b1d */ /* 0x000fe40000010000 */
[----:B------:R-:W-:-:S04]  /*9760*/  FADD.FTZ R5, R4, R113 ;  /* 0x0000007104057221 */ /* 0x000fc80000010000 */
[----:B0-----:R-:W-:-:S04]  /*9770*/  FADD.FTZ R114, R5, R114 ;  /* 0x0000007205727221 */ /* 0x001fc80000010000 */
[----:B-1----:R-:W-:-:S04]  /*9780*/  FADD.FTZ R115, R114, R115 ;  /* 0x0000007372737221 */ /* 0x002fc80000010000 */
[----:B--2---:R-:W-:-:S04]  /*9790*/  FADD.FTZ R116, R115, R116 ;  /* 0x0000007473747221 */ /* 0x004fc80000010000 */
[----:B---3--:R-:W-:-:S04]  /*97a0*/  FADD.FTZ R117, R116, R117 ;  /* 0x0000007574757221 */ /* 0x008fc80000010000 */
        /* <DEDUP_REMOVED lines=10> */
[----:B0-----:R-:W-:-:S13]  /*9850*/  ISETP.GE.AND P0, PT, R58, R25, PT ;  /* 0x000000193a00720c */ /* 0x001fda0003f06270 */
        /* <DEDUP_REMOVED lines=15> */
.L_x_344:
[----:B-1----:R-:W-:Y:S05]  /*9950*/  BSYNC B0 ;  /* 0x0000000000007941 */ /* 0x002fea0003800000 */
.L_x_343:
[----:B------:R-:W2:Y:S01]  /*9960*/  LDL.LU R2, [R1+0x6c] ;  /* 0x00006c0001027983 */ /* 0x000ea20000300800 */
[----:B------:R-:W-:-:S03]  /*9970*/  ULDC.64 UR36, c[0x0][0x300] ;  /* 0x0000c00000247ab9 */ /* 0x000fc60000000a00 */
[----:B------:R-:W3:Y:S01]  /*9980*/  LDL.LU R3, [R1+0x68] ;  /* 0x0000680001037983 */ /* 0x000ee20000300800 */
[----:B------:R-:W-:Y:S01]  /*9990*/  UMOV UR9, UR7 ;  /* 0x0000000700097c82 */ /* 0x000fe20008000000 */
[-C--:B------:R-:W-:Y:S01]  /*99a0*/  ISETP.GE.AND P3, PT, R28, R25.reuse, PT ;  /* 0x000000191c00720c */ /* 0x080fe20003f66270 */
[----:B------:R-:W-:Y:S01]  /*99b0*/  UIMAD.WIDE.U32 UR8, UR10, UR36, UR8 ;  /* 0x000000240a0872a5 */ /* 0x000fe2000f8e0008 */
[-C--:B------:R-:W-:Y:S01]  /*99c0*/  ISETP.GE.AND P4, PT, R30, R25.reuse, PT ;  /* 0x000000191e00720c */ /* 0x080fe20003f86270 */
[----:B------:R-:W-:Y:S01]  /*99d0*/  UIMAD UR36, UR11, UR36, URZ ;  /* 0x000000240b2472a4 */ /* 0x000fe2000f8e023f */
[-C--:B------:R-:W-:Y:S01]  /*99e0*/  ISETP.GE.AND P5, PT, R0, R25.reuse, PT ;  /* 0x000000190000720c */ /* 0x080fe20003fa6270 */
[----:B------:R-:W-:Y:S01]  /*99f0*/  UIADD3 UR27, UP0, UR27, UR8, URZ ;  /* 0x000000081b1b7290 */ /* 0x000fe2000ff1e03f */
[-C--:B------:R-:W-:Y:S01]  /*9a00*/  ISETP.GE.AND P6, PT, R32, R25.reuse, PT ;  /* 0x000000192000720c */ /* 0x080fe20003fc6270 */
[----:B------:R-:W-:Y:S01]  /*9a10*/  UIMAD UR8, UR10, UR37, UR36 ;  /* 0x000000250a0872a4 */ /* 0x000fe2000f8e0224 */
[-C--:B------:R-:W-:Y:S01]  /*9a20*/  ISETP.GE.AND P1, PT, R36, R25.reuse, PT ;  /* 0x000000192400720c */ /* 0x080fe20003f26270 */
[----:B------:R-:W-:Y:S01]  /*9a30*/  UIADD3 UR22, UP1, UR22, -0x2000, URZ ;  /* 0xffffe00016167890 */ /* 0x000fe2000ff3e03f */
[----:B------:R-:W-:Y:S01]  /*9a40*/  ISETP.GE.AND P2, PT, R38, R25, PT ;  /* 0x000000192600720c */ /* 0x000fe20003f46270 */
[----:B------:R-:W-:Y:S01]  /*9a50*/  UIADD3.X UR8, UR40, UR8, UR9, UP0, !UPT ;  /* 0x0000000828087290 */ /* 0x000fe200087fe409 */
[----:B0-----:R-:W-:Y:S01]  /*9a60*/  MOV R4, UR27 ;  /* 0x0000001b00047c02 */ /* 0x001fe20008000f00 */
[----:B------:R-:W-:-:S02]  /*9a70*/  UISETP.GT.AND UP0, UPT, UR24, 0x1, UPT ;  /* 0x000000011800788c */ /* 0x000fc4000bf04270 */
[----:B------:R-:W-:Y:S02]  /*9a80*/  UIADD3 UR16, UP2, UR16, -0x2000, URZ ;  /* 0xffffe00010107890 */ /* 0x000fe4000ff5e03f */
[----:B------:R-:W-:Y:S01]  /*9a90*/  MOV R5, UR8 ;  /* 0x0000000800057c02 */ /* 0x000fe20008000f00 */
[----:B------:R-:W-:Y:S02]  /*9aa0*/  UIADD3 UR18, UP3, UR18, -0x2000, URZ ;  /* 0xffffe00012127890 */ /* 0x000fe4000ff7e03f */
[----:B------:R-:W-:Y:S02]  /*9ab0*/  UIADD3 UR20, UP4, UR20, -0x2000, URZ ;  /* 0xffffe00014147890 */ /* 0x000fe4000ff9e03f */
[----:B------:R-:W-:Y:S02]  /*9ac0*/  UIADD3 UR6, UR6, 0x1, URZ ;  /* 0x0000000106067890 */ /* 0x000fe4000fffe03f */
[----:B------:R-:W-:Y:S02]  /*9ad0*/  UIADD3.X UR23, UR23, -0x1, URZ, UP1, !UPT ;  /* 0xffffffff17177890 */ /* 0x000fe40008ffe43f */
[----:B------:R-:W-:-:S02]  /*9ae0*/  UIADD3.X UR17, UR17, -0x1, URZ, UP2, !UPT ;  /* 0xffffffff11117890 */ /* 0x000fc400097fe43f */
[----:B------:R-:W-:Y:S02]  /*9af0*/  UIADD3.X UR19, UR19, -0x1, URZ, UP3, !UPT ;  /* 0xffffffff13137890 */ /* 0x000fe40009ffe43f */
[----:B------:R-:W-:Y:S01]  /*9b00*/  UIADD3.X UR21, UR21, -0x1, URZ, UP4, !UPT ;  /* 0xffffffff15157890 */ /* 0x000fe2000a7fe43f */
[----:B--2---:R-:W-:-:S04]  /*9b10*/  IADD3 R2, P0, R2, -0x1f80, RZ ;  /* 0xffffe08002027810 */ /* 0x004fc80007f1e0ff */
[----:B---3--:R-:W-:Y:S02]  /*9b20*/  IADD3.X R3, R3, -0x1, RZ, P0, !PT ;  /* 0xffffffff03037810 */ /* 0x008fe400007fe4ff */
[----:B------:R-:W-:-:S04]  /*9b30*/  IADD3 R2, P0, R2, c[0x0][0x340], RZ ;  /* 0x0000d00002027a10 */ /* 0x000fc80007f1e0ff */
[----:B------:R-:W-:Y:S02]  /*9b40*/  IADD3.X R3, R3, c[0x0][0x344], RZ, P0, !PT ;  /* 0x0000d10003037a10 */ /* 0x000fe400007fe4ff */
[----:B------:R-:W-:-:S04]  /*9b50*/  LEA R2, P0, R4, R2, 0x2 ;  /* 0x0000000204027211 */ /* 0x000fc800078010ff */
[----:B------:R-:W-:Y:S02]  /*9b60*/  LEA.HI.X R3, R4, R3, R5, 0x2, P0 ;  /* 0x0000000304037211 */ /* 0x000fe400000f1405 */
[----:B------:R-:W-:-:S03]  /*9b70*/  ISETP.GE.AND P0, PT, R34, R25, PT ;  /* 0x000000192200720c */ /* 0x000fc60003f06270 */
        /* <DEDUP_REMOVED lines=26> */
.L_x_286:
        /* <DEDUP_REMOVED lines=35> */
.L_x_347:
[----:B-1----:R-:W-:Y:S05]  /*9f50*/  BSYNC B0 ;  /* 0x0000000000007941 */ /* 0x002fea0003800000 */
.L_x_346:
        /* <DEDUP_REMOVED lines=32> */
[----:B------:R-:W-:Y:S01]  /*a160*/  HFMA2.MMA R11, -RZ, RZ, 0, 0 ;  /* 0x00000000ff0b7435 */ /* 0x000fe200000001ff */
[----:B------:R-:W-:Y:S05]  /*a170*/  BRA `(.L_x_350) ;  /* 0x0000001000007947 */ /* 0x000fea0003800000 */
.L_x_349:
[----:B------:R-:W3:Y:S02]  /*a180*/  S2R R11, SR_TID.X ;  /* 0x00000000000b7919 */ /* 0x000ee40000002100 */
.L_x_350:
[----:B-1----:R-:W-:Y:S05]  /*a190*/  BSYNC B0 ;  /* 0x0000000000007941 */ /* 0x002fea0003800000 */
.L_x_348:
[----:B---3--:R-:W-:-:S13]  /*a1a0*/  ISETP.GE.AND P0, PT, R11, c[0x0][0x16c], PT ;  /* 0x00005b000b007a0c */ /* 0x008fda0003f06270 */
[----:B------:R-:W-:Y:S05]  /*a1b0*/  @P0 EXIT ;  /* 0x000000000000094d */ /* 0x000fea0003800000 */
[----:B------:R-:W-:Y:S02]  /*a1c0*/  ULDC.64 UR6, c[0x0][0x2a8] ;  /* 0x0000aa0000067ab9 */ /* 0x000fe40000000a00 */
[----:B------:R-:W-:Y:S02]  /*a1d0*/  ULDC.64 UR8, c[0x0][0x288] ;  /* 0x0000a20000087ab9 */ /* 0x000fe40000000a00 */
[----:B0-----:R-:W-:Y:S02]  /*a1e0*/  UIMAD UR4, UR11, UR6, URZ ;  /* 0x000000060b0472a4 */ /* 0x001fe4000f8e023f */
[----:B------:R-:W-:Y:S02]  /*a1f0*/  UIMAD UR11, UR11, UR8, URZ ;  /* 0x000000080b0b72a4 */ /* 0x000fe4000f8e023f */
[----:B------:R-:W-:Y:S02]  /*a200*/  UIMAD.WIDE.U32 UR12, UR10, UR6, URZ ;  /* 0x000000060a0c72a5 */ /* 0x000fe4000f8e003f */
[----:B------:R-:W-:-:S02]  /*a210*/  UIMAD UR7, UR10, UR7, UR4 ;  /* 0x000000070a0772a4 */ /* 0x000fc4000f8e0204 */
[----:B--2---:R-:W-:Y:S02]  /*a220*/  UIMAD.WIDE.U32 UR4, UR10, UR8, URZ ;  /* 0x000000080a0472a5 */ /* 0x004fe4000f8e003f */
[----:B------:R-:W-:Y:S02]  /*a230*/  UIMAD UR6, UR10, UR9, UR11 ;  /* 0x000000090a0672a4 */ /* 0x000fe4000f8e020b */
[----:B------:R-:W-:Y:S02]  /*a240*/  UIADD3 UR7, UR13, UR7, URZ ;  /* 0x000000070d077290 */ /* 0x000fe4000fffe03f */
[----:B------:R-:W-:Y:S02]  /*a250*/  UIADD3 UR6, UR5, UR6, URZ ;  /* 0x0000000605067290 */ /* 0x000fe4000fffe03f */
.L_x_351:
        /* <DEDUP_REMOVED lines=30> */
.L_x_297:
[----:B------:R-:W-:Y:S01]  /*a440*/  HFMA2.MMA R134, -RZ, RZ, 0, 5.9604644775390625e-08 ;  /* 0x00000001ff867435 */ /* 0x000fe200000001ff */
[----:B------:R-:W-:Y:S02]  /*a450*/  MOV R83, R85 ;  /* 0x0000005500537202 */ /* 0x000fe40000000f00 */
[----:B------:R-:W-:Y:S02]  /*a460*/  MOV R137, RZ ;  /* 0x000000ff00897202 */ /* 0x000fe40000000f00 */
[----:B------:R-:W-:-:S02]  /*a470*/  MOV R136, 0xffffffff ;  /* 0xffffffff00887802 */ /* 0x000fc40000000f00 */
[----:B------:R-:W-:Y:S02]  /*a480*/  MOV R82, 0xa4a0 ;  /* 0x0000a4a000527802 */ /* 0x000fe40000000f00 */
[----:B------:R-:W-:Y:S05]  /*a490*/  CALL.REL.NOINC `($__internal_17_$__cuda_sm70_shflsync_up) ;  /* 0x00000da000007944 */ /* 0x000fea0003c00000 */
[----:B-1----:R-:W-:Y:S01]  /*a4a0*/  MOV R135, R134 ;  /* 0x0000008600877202 */ /* 0x002fe20000000f00 */
[----:B------:R-:W-:Y:S05]  /*a4b0*/  BRA `(.L_x_352) ;  /* 0xffffb8e000007947 */ /* 0x000fea000383ffff */
.L_x_298:
[----:B------:R-:W-:Y:S01]  /*a4c0*/  HFMA2.MMA R134, -RZ, RZ, 0, 5.9604644775390625e-08 ;  /* 0x00000001ff867435 */ /* 0x000fe200000001ff */
[----:B------:R-:W-:Y:S02]  /*a4d0*/  MOV R83, R84 ;  /* 0x0000005400537202 */ /* 0x000fe40000000f00 */
[----:B------:R-:W-:Y:S02]  /*a4e0*/  MOV R137, RZ ;  /* 0x000000ff00897202 */ /* 0x000fe40000000f00 */
[----:B------:R-:W-:Y:S02]  /*a4f0*/  MOV R136, 0xffffffff ;  /* 0xffffffff00887802 */ /* 0x000fe40000000f00 */
[----:B------:R-:W-:Y:S02]  /*a500*/  MOV R82, 0xa520 ;  /* 0x0000a52000527802 */ /* 0x000fe40000000f00 */
[----:B01----:R-:W-:Y:S05]  /*a510*/  CALL.REL.NOINC `($__internal_17_$__cuda_sm70_shflsync_up) ;  /* 0x00000d2000007944 */ /* 0x003fea0003c00000 */
[----:B------:R-:W0:Y:S01]  /*a520*/  S2R R83, SR_LANEID ;  /* 0x0000000000537919 */ /* 0x000e220000000000 */
[C---:B------:R-:W-:Y:S01]  /*a530*/  FMUL.FTZ R135, R85.reuse, R135 ;  /* 0x0000008755877220 */ /* 0x040fe20000410000 */
[----:B------:R-:W-:Y:S01]  /*a540*/  MOV R137, RZ ;  /* 0x000000ff00897202 */ /* 0x000fe20000000f00 */
[----:B-1----:R-:W-:Y:S01]  /*a550*/  FFMA.FTZ R82, R85, R134, R84 ;  /* 0x0000008655527223 */ /* 0x002fe20000010054 */
[----:B------:R-:W-:Y:S01]  /*a560*/  HFMA2.MMA R134, -RZ, RZ, 0, 1.1920928955078125e-07 ;  /* 0x00000002ff867435 */ /* 0x000fe200000001ff */
[----:B------:R-:W-:-:S02]  /*a570*/  MOV R136, 0xffffffff ;  /* 0xffffffff00887802 */ /* 0x000fc40000000f00 */
[----:B0-----:R-:W-:-:S04]  /*a580*/  ISETP.GE.AND P0, PT, R83, 0x1, PT ;  /* 0x000000015300780c */ /* 0x001fc80003f06270 */
[----:B------:R-:W-:Y:S02]  /*a590*/  FSEL R85, R85, R135, !P0 ;  /* 0x0000008755557208 */ /* 0x000fe40004000000 */
[----:B------:R-:W-:Y:S02]  /*a5a0*/  FSEL R84, R84, R82, !P0 ;  /* 0x0000005254547208 */ /* 0x000fe40004000000 */
[----:B------:R-:W-:Y:S02]  /*a5b0*/  MOV R83, R85 ;  /* 0x0000005500537202 */ /* 0x000fe40000000f00 */
[----:B------:R-:W-:Y:S02]  /*a5c0*/  MOV R82, 0xa5e0 ;  /* 0x0000a5e000527802 */ /* 0x000fe40000000f00 */
[----:B------:R-:W-:Y:S05]  /*a5d0*/  CALL.REL.NOINC `($__internal_17_$__cuda_sm70_shflsync_up) ;  /* 0x00000c6000007944 */ /* 0x000fea0003c00000 */
[----:B-1----:R-:W-:Y:S01]  /*a5e0*/  MOV R135, R134 ;  /* 0x0000008600877202 */ /* 0x002fe20000000f00 */
[----:B------:R-:W-:Y:S01]  /*a5f0*/  HFMA2.MMA R134, -RZ, RZ, 0, 1.1920928955078125e-07 ;  /* 0x00000002ff867435 */ /* 0x000fe200000001ff */
[----:B------:R-:W-:Y:S02]  /*a600*/  MOV R83, R84 ;  /* 0x0000005400537202 */ /* 0x000fe40000000f00 */
[----:B------:R-:W-:-:S02]  /*a610*/  MOV R137, RZ ;  /* 0x000000ff00897202 */ /* 0x000fc40000000f00 */
[----:B------:R-:W-:Y:S02]  /*a620*/  MOV R136, 0xffffffff ;  /* 0xffffffff00887802 */ /* 0x000fe40000000f00 */
[----:B------:R-:W-:Y:S02]  /*a630*/  MOV R82, 0xa650 ;  /* 0x0000a65000527802 */ /* 0x000fe40000000f00 */
[----:B------:R-:W-:Y:S05]  /*a640*/  CALL.REL.NOINC `($__internal_17_$__cuda_sm70_shflsync_up) ;  /* 0x00000bf000007944 */ /* 0x000fea0003c00000 */
        /* <DEDUP_REMOVED lines=9> */
[----:B------:R-:W-:Y:S05]  /*a6e0*/  CALL.REL.NOINC `($__internal_17_$__cuda_sm70_shflsync_up) ;  /* 0x00000b5000007944 */ /* 0x000fea0003c00000 */
[----:B-1----:R-:W-:Y:S01]  /*a6f0*/  MOV R135, R134 ;  /* 0x0000008600877202 */ /* 0x002fe20000000f00 */
[----:B------:R-:W-:Y:S01]  /*a700*/  HFMA2.MMA R134, -RZ, RZ, 0, 2.384185791015625e-07 ;  /* 0x00000004ff867435 */ /* 0x000fe200000001ff */
[----:B------:R-:W-:Y:S02]  /*a710*/  MOV R83, R84 ;  /* 0x0000005400537202 */ /* 0x000fe40000000f00 */
[----:B------:R-:W-:Y:S02]  /*a720*/  MOV R137, RZ ;  /* 0x000000ff00897202 */ /* 0x000fe40000000f00 */
[----:B------:R-:W-:Y:S02]  /*a730*/  MOV R136, 0xffffffff ;  /* 0xffffffff00887802 */ /* 0x000fe40000000f00 */
[----:B------:R-:W-:Y:S02]  /*a740*/  MOV R82, 0xa760 ;  /* 0x0000a76000527802 */ /* 0x000fe40000000f00 */
[----:B------:R-:W-:Y:S05]  /*a750*/  CALL.REL.NOINC `($__internal_17_$__cuda_sm70_shflsync_up) ;  /* 0x00000ae000007944 */ /* 0x000fea0003c00000 */
        /* <DEDUP_REMOVED lines=9> */
[----:B------:R-:W-:Y:S05]  /*a7f0*/  CALL.REL.NOINC `($__internal_17_$__cuda_sm70_shflsync_up) ;  /* 0x00000a4000007944 */ /* 0x000fea0003c00000 */
[----:B-1----:R-:W-:Y:S01]  /*a800*/  MOV R135, R134 ;  /* 0x0000008600877202 */ /* 0x002fe20000000f00 */
[----:B------:R-:W-:Y:S01]  /*a810*/  HFMA2.MMA R134, -RZ, RZ, 0, 4.76837158203125e-07 ;  /* 0x00000008ff867435 */ /* 0x000fe200000001ff */
        /* <DEDUP_REMOVED lines=14> */
[----:B------:R-:W-:Y:S05]  /*a900*/  CALL.REL.NOINC `($__internal_17_$__cuda_sm70_shflsync_up) ;  /* 0x0000093000007944 */ /* 0x000fea0003c00000 */
[----:B-1----:R-:W-:Y:S01]  /*a910*/  MOV R135, R134 ;  /* 0x0000008600877202 */ /* 0x002fe20000000f00 */
[----:B------:R-:W-:Y:S01]  /*a920*/  HFMA2.MMA R134, -RZ, RZ, 0, 9.5367431640625e-07 ;  /* 0x00000010ff867435 */ /* 0x000fe200000001ff */
[----:B------:R-:W-:Y:S02]  /*a930*/  MOV R83, R84 ;  /* 0x0000005400537202 */ /* 0x000fe40000000f00 */
[----:B------:R-:W-:Y:S02]  /*a940*/  MOV R137, RZ ;  /* 0x000000ff00897202 */ /* 0x000fe40000000f00 */
[----:B------:R-:W-:Y:S02]  /*a950*/  MOV R136, 0xffffffff ;  /* 0xffffffff00887802 */ /* 0x000fe40000000f00 */
[----:B------:R-:W-:Y:S02]  /*a960*/  MOV R82, 0xa980 ;  /* 0x0000a98000527802 */ /* 0x000fe40000000f00 */
[----:B------:R-:W-:Y:S05]  /*a970*/  CALL.REL.NOINC `($__internal_17_$__cuda_sm70_shflsync_up) ;  /* 0x000008c000007944 */ /* 0x000fea0003c00000 */
[----:B-1----:R-:W-:Y:S01]  /*a980*/  MOV R82, R134 ;  /* 0x0000008600527202 */ /* 0x002fe20000000f00 */
[----:B------:R-:W-:Y:S05]  /*a990*/  BRA `(.L_x_353) ;  /* 0xffffb57000007947 */ /* 0x000fea000383ffff */
.L_x_301:
[----:B------:R-:W-:Y:S01]  /*a9a0*/  HFMA2.MMA R134, -RZ, RZ, 0, 5.9604644775390625e-08 ;  /* 0x00000001ff867435 */ /* 0x000fe200000001ff */
[----:B------:R-:W-:-:S02]  /*a9b0*/  MOV R83, R85 ;  /* 0x0000005500537202 */ /* 0x000fc40000000f00 */
[----:B------:R-:W-:Y:S02]  /*a9c0*/  MOV R137, RZ ;  /* 0x000000ff00897202 */ /* 0x000fe40000000f00 */
[----:B------:R-:W-:Y:S02]  /*a9d0*/  MOV R136, 0xffffffff ;  /* 0xffffffff00887802 */ /* 0x000fe40000000f00 */
[----:B------:R-:W-:Y:S02]  /*a9e0*/  MOV R82, 0xaa00 ;  /* 0x0000aa0000527802 */ /* 0x000fe40000000f00 */
[----:B-12--5:R-:W-:Y:S05]  /*a9f0*/  CALL.REL.NOINC `($__internal_17_$__cuda_sm70_shflsync_up) ;  /* 0x0000084000007944 */ /* 0x026fea0003c00000 */
[----:B-1----:R-:W-:Y:S01]  /*aa00*/  MOV R85, R134 ;  /* 0x0000008600557202 */ /* 0x002fe20000000f00 */
[----:B------:R-:W-:Y:S01]  /*aa10*/  HFMA2.MMA R134, -RZ, RZ, 0, 5.9604644775390625e-08 ;  /* 0x00000001ff867435 */ /* 0x000fe200000001ff */
[----:B------:R-:W-:Y:S02]  /*aa20*/  MOV R83, R84 ;  /* 0x0000005400537202 */ /* 0x000fe40000000f00 */
[----:B------:R-:W-:Y:S02]  /*aa30*/  MOV R137, RZ ;  /* 0x000000ff00897202 */ /* 0x000fe40000000f00 */
[----:B------:R-:W-:-:S02]  /*aa40*/  MOV R136, 0xffffffff ;  /* 0xffffffff00887802 */ /* 0x000fc40000000f00 */
[----:B------:R-:W-:Y:S02]  /*aa50*/  MOV R82, 0xaa70 ;  /* 0x0000aa7000527802 */ /* 0x000fe40000000f00 */
[----:B------:R-:W-:Y:S05]  /*aa60*/  CALL.REL.NOINC `($__internal_17_$__cuda_sm70_shflsync_up) ;  /* 0x000007d000007944 */ /* 0x000fea0003c00000 */
[----:B------:R-:W-:Y:S01]  /*aa70*/  HFMA2.MMA R159, -RZ, RZ, 0, 0 ;  /* 0x00000000ff9f7435 */ /* 0x000fe200000001ff */
[----:B-1----:R-:W-:Y:S02]  /*aa80*/  MOV R84, R134 ;  /* 0x0000008600547202 */ /* 0x002fe40000000f00 */
[----:B------:R-:W-:Y:S02]  /*aa90*/  MOV R82, R80 ;  /* 0x0000005000527202 */ /* 0x000fe40000000f00 */
[----:B------:R-:W-:Y:S02]  /*aaa0*/  MOV R83, 0xaac0 ;  /* 0x0000aac000537802 */ /* 0x000fe40000000f00 */
[----:B------:R-:W-:Y:S05]  /*aab0*/  CALL.REL.NOINC `($__internal_16_$__cuda_sm70_shflsync_idx_p) ;  /* 0x000006e000007944 */ /* 0x000fea0003c00000 */
[----:B-1----:R-:W-:Y:S01]  /*aac0*/  MOV R80, R159 ;  /* 0x0000009f00507202 */ /* 0x002fe20000000f00 */
[----:B------:R-:W-:Y:S01]  /*aad0*/  HFMA2.MMA R159, -RZ, RZ, 0, 0 ;  /* 0x00000000ff9f7435 */ /* 0x000fe200000001ff */
[----:B------:R-:W-:Y:S02]  /*aae0*/  MOV R82, R81 ;  /* 0x0000005100527202 */ /* 0x000fe40000000f00 */
[----:B------:R-:W-:-:S03]  /*aaf0*/  MOV R83, 0xab10 ;  /* 0x0000ab1000537802 */ /* 0x000fc60000000f00 */
[----:B--2--5:R-:W-:Y:S05]  /*ab00*/  CALL.REL.NOINC `($__internal_16_$__cuda_sm70_shflsync_idx_p) ;  /* 0x0000069000007944 */ /* 0x024fea0003c00000 */
[----:B-1----:R-:W-:Y:S01]  /*ab10*/  MOV R81, R159 ;  /* 0x0000009f00517202 */ /* 0x002fe20000000f00 */
[----:B--2--5:R-:W-:Y:S05]  /*ab20*/  BRA `(.L_x_354) ;  /* 0xffffb51000007947 */ /* 0x024fea000383ffff */
.L_x_304:
[----:B------:R-:W-:Y:S01]  /*ab30*/  HFMA2.MMA R159, -RZ, RZ, 0, 5.9604644775390625e-08 ;  /* 0x00000001ff9f7435 */ /* 0x000fe200000001ff */
[----:B------:R-:W-:-:S02]  /*ab40*/  MOV R83, R86 ;  /* 0x0000005600537202 */ /* 0x000fc40000000f00 */
[----:B------:R-:W-:-:S03]  /*ab50*/  MOV R82, 0xab70 ;  /* 0x0000ab7000527802 */ /* 0x000fc60000000f00 */
[----:B------:R-:W-:Y:S05]  /*ab60*/  CALL.REL.NOINC `($__internal_15_$__cuda_sm70_shflsync_down) ;  /* 0x000005a000007944 */ /* 0x000fea0003c00000 */
[----:B-1----:R-:W-:Y:S01]  /*ab70*/  MOV R84, R159 ;  /* 0x0000009f00547202 */ /* 0x002fe20000000f00 */
[----:B0-2--5:R-:W-:Y:S05]  /*ab80*/  BRA `(.L_x_355) ;  /* 0xffffbba000007947 */ /* 0x025fea000383ffff */
.L_x_305:
[----:B------:R-:W-:Y:S01]  /*ab90*/  HFMA2.MMA R159, -RZ, RZ, 0, 5.9604644775390625e-08 ;  /* 0x00000001ff9f7435 */ /* 0x000fe200000001ff */
[----:B------:R-:W-:Y:S02]  /*aba0*/  MOV R83, R87 ;  /* 0x0000005700537202 */ /* 0x000fe40000000f00 */
[----:B------:R-:W-:-:S03]  /*abb0*/  MOV R82, 0xabd0 ;  /* 0x0000abd000527802 */ /* 0x000fc60000000f00 */
[----:B01----:R-:W-:Y:S05]  /*abc0*/  CALL.REL.NOINC `($__internal_15_$__cuda_sm70_shflsync_down) ;  /* 0x0000054000007944 */ /* 0x003fea0003c00000 */
[C---:B------:R-:W-:Y:S02]  /*abd0*/  FMUL.FTZ R84, R86.reuse, R84 ;  /* 0x0000005456547220 */ /* 0x040fe40000410000 */
[C---:B-1----:R-:W-:Y:S01]  /*abe0*/  FFMA.FTZ R82, R86.reuse, R159, R87 ;  /* 0x0000009f56527223 */ /* 0x042fe20000010057 */
[----:B------:R-:W-:Y:S02]  /*abf0*/  MOV R159, 0x2 ;  /* 0x00000002009f7802 */ /* 0x000fe40000000f00 */
[----:B------:R-:W-:Y:S02]  /*ac00*/  FSEL R86, R86, R84, !P4 ;  /* 0x0000005456567208 */ /* 0x000fe40006000000 */
[----:B------:R-:W-:-:S02]  /*ac10*/  FSEL R87, R87, R82, !P4 ;  /* 0x0000005257577208 */ /* 0x000fc40006000000 */
[----:B------:R-:W-:Y:S02]  /*ac20*/  MOV R83, R86 ;  /* 0x0000005600537202 */ /* 0x000fe40000000f00 */
[----:B------:R-:W-:Y:S02]  /*ac30*/  MOV R82, 0xac50 ;  /* 0x0000ac5000527802 */ /* 0x000fe40000000f00 */
[----:B0-2--5:R-:W-:Y:S05]  /*ac40*/  CALL.REL.NOINC `($__internal_15_$__cuda_sm70_shflsync_down) ;  /* 0x000004c000007944 */ /* 0x025fea0003c00000 */
[----:B-1----:R-:W-:Y:S01]  /*ac50*/  MOV R84, R159 ;  /* 0x0000009f00547202 */ /* 0x002fe20000000f00 */
[----:B------:R-:W-:Y:S01]  /*ac60*/  HFMA2.MMA R159, -RZ, RZ, 0, 1.1920928955078125e-07 ;  /* 0x00000002ff9f7435 */ /* 0x000fe200000001ff */
[----:B------:R-:W-:Y:S02]  /*ac70*/  MOV R83, R87 ;  /* 0x0000005700537202 */ /* 0x000fe40000000f00 */
[----:B------:R-:W-:-:S03]  /*ac80*/  MOV R82, 0xaca0 ;  /* 0x0000aca000527802 */ /* 0x000fc60000000f00 */
[----:B0-2--5:R-:W-:Y:S05]  /*ac90*/  CALL.REL.NOINC `($__internal_15_$__cuda_sm70_shflsync_down) ;  /* 0x0000047000007944 */ /* 0x025fea0003c00000 */
[----:B-1----:R-:W-:Y:S01]  /*aca0*/  @!P3 FFMA.FTZ R87, R86, R159, R87 ;  /* 0x0000009f5657b223 */ /* 0x002fe20000010057 */
[----:B------:R-:W-:Y:S01]  /*acb0*/  MOV R159, 0x4 ;  /* 0x00000004009f7802 */ /* 0x000fe20000000f00 */
[----:B------:R-:W-:Y:S01]  /*acc0*/  @!P3 FMUL.FTZ R86, R84, R86 ;  /* 0x000000565456b220 */ /* 0x000fe20000410000 */
[----:B------:R-:W-:-:S04]  /*acd0*/  MOV R82, 0xad00 ;  /* 0x0000ad0000527802 */ /* 0x000fc80000000f00 */
[----:B------:R-:W-:Y:S02]  /*ace0*/  MOV R83, R86 ;  /* 0x0000005600537202 */ /* 0x000fe40000000f00 */
[----:B0-2--5:R-:W-:Y:S05]  /*acf0*/  CALL.REL.NOINC `($__internal_15_$__cuda_sm70_shflsync_down) ;  /* 0x0000041000007944 */ /* 0x025fea0003c00000 */
[----:B-1----:R-:W-:Y:S01]  /*ad00*/  MOV R84, R159 ;  /* 0x0000009f00547202 */ /* 0x002fe20000000f00 */
[----:B------:R-:W-:Y:S01]  /*ad10*/  HFMA2.MMA R159, -RZ, RZ, 0, 2.384185791015625e-07 ;  /* 0x00000004ff9f7435 */ /* 0x000fe200000001ff */
[----:B------:R-:W-:Y:S02]  /*ad20*/  MOV R83, R87 ;  /* 0x0000005700537202 */ /* 0x000fe40000000f00 */
[----:B------:R-:W-:-:S03]  /*ad30*/  MOV R82, 0xad50 ;  /* 0x0000ad5000527802 */ /* 0x000fc60000000f00 */
[----:B0-2--5:R-:W-:Y:S05]  /*ad40*/  CALL.REL.NOINC `($__internal_15_$__cuda_sm70_shflsync_down) ;  /* 0x000003c000007944 */ /* 0x025fea0003c00000 */
[----:B-1----:R-:W-:Y:S01]  /*ad50*/  @!P2 FFMA.FTZ R87, R86, R159, R87 ;  /* 0x0000009f5657a223 */ /* 0x002fe20000010057 */
[----:B------:R-:W-:Y:S01]  /*ad60*/  HFMA2.MMA R159, -RZ, RZ, 0, 4.76837158203125e-07 ;  /* 0x00000008ff9f7435 */ /* 0x000fe200000001ff */
[----:B------:R-:W-:Y:S01]  /*ad70*/  @!P2 FMUL.FTZ R86, R84, R86 ;  /* 0x000000565456a220 */ /* 0x000fe20000410000 */
[----:B------:R-:W-:Y:S02]  /*ad80*/  MOV R82, 0xadd0 ;  /* 0x0000add000527802 */ /* 0x000fe40000000f00 */
[----:B------:R-:W-:Y:S02]  /*ad90*/  MOV R84, R87 ;  /* 0x0000005700547202 */ /* 0x000fe40000000f00 */
[----:B------:R-:W-:-:S04]  /*ada0*/  MOV R87, R86 ;  /* 0x0000005600577202 */ /* 0x000fc80000000f00 */
[----:B------:R-:W-:Y:S02]  /*adb0*/  MOV R83, R87 ;  /* 0x0000005700537202 */ /* 0x000fe40000000f00 */
[----:B0-2--5:R-:W-:Y:S05]  /*adc0*/  CALL.REL.NOINC `($__internal_15_$__cuda_sm70_shflsync_down) ;  /* 0x0000034000007944 */ /* 0x025fea0003c00000 */
[----:B-1----:R-:W-:Y:S01]  /*add0*/  MOV R85, R159 ;  /* 0x0000009f00557202 */ /* 0x002fe20000000f00 */
[----:B------:R-:W-:Y:S01]  /*ade0*/  HFMA2.MMA R159, -RZ, RZ, 0, 4.76837158203125e-07 ;  /* 0x00000008ff9f7435 */ /* 0x000fe200000001ff */
[----:B------:R-:W-:Y:S02]  /*adf0*/  MOV R83, R84 ;  /* 0x0000005400537202 */ /* 0x000fe40000000f00 */
[----:B------:R-:W-:-:S03]  /*ae00*/  MOV R82, 0xae20 ;  /* 0x0000ae2000527802 */ /* 0x000fc60000000f00 */
[----:B0-2--5:R-:W-:Y:S05]  /*ae10*/  CALL.REL.NOINC `($__internal_15_$__cuda_sm70_shflsync_down) ;  /* 0x000002f000007944 */ /* 0x025fea0003c00000 */
[----:B-1----:R-:W-:Y:S01]  /*ae20*/  @!P1 FFMA.FTZ R84, R87, R159, R84 ;  /* 0x0000009f57549223 */ /* 0x002fe20000010054 */
[----:B------:R-:W-:Y:S01]  /*ae30*/  HFMA2.MMA R159, -RZ, RZ, 0, 9.5367431640625e-07 ;  /* 0x00000010ff9f7435 */ /* 0x000fe200000001ff */
[----:B------:R-:W-:Y:S01]  /*ae40*/  @!P1 FMUL.FTZ R87, R85, R87 ;  /* 0x0000005755579220 */ /* 0x000fe20000410000 */
[----:B------:R-:W-:Y:S02]  /*ae50*/  MOV R82, 0xae90 ;  /* 0x0000ae9000527802 */ /* 0x000fe40000000f00 */
[----:B------:R-:W-:Y:S02]  /*ae60*/  MOV R86, R84 ;  /* 0x0000005400567202 */ /* 0x000fe40000000f00 */
[----:B------:R-:W-:-:S02]  /*ae70*/  MOV R83, R87 ;  /* 0x0000005700537202 */ /* 0x000fc40000000f00 */
[----:B0-2--5:R-:W-:Y:S05]  /*ae80*/  CALL.REL.NOINC `($__internal_15_$__cuda_sm70_shflsync_down) ;  /* 0x0000028000007944 */ /* 0x025fea0003c00000 */
[----:B-1----:R-:W-:Y:S01]  /*ae90*/  MOV R84, R159 ;  /* 0x0000009f00547202 */ /* 0x002fe20000000f00 */
[----:B------:R-:W-:Y:S01]  /*aea0*/  HFMA2.MMA R159, -RZ, RZ, 0, 9.5367431640625e-07 ;  /* 0x00000010ff9f7435 */ /* 0x000fe200000001ff */
[----:B------:R-:W-:-:S02]  /*aeb0*/  MOV R83, R86 ;  /* 0x0000005600537202 */ /* 0x000fc40000000f00 */
[----:B------:R-:W-:-:S03]  /*aec0*/  MOV R82, 0xaee0 ;  /* 0x0000aee000527802 */ /* 0x000fc60000000f00 */
[----:B0-2--5:R-:W-:Y:S05]  /*aed0*/  CALL.REL.NOINC `($__internal_15_$__cuda_sm70_shflsync_down) ;  /* 0x0000023000007944 */ /* 0x025fea0003c00000 */
[----:B-1----:R-:W-:Y:S01]  /*aee0*/  @!P0 FFMA.FTZ R86, R87, R159, R86 ;  /* 0x0000009f57568223 */ /* 0x002fe20000010056 */
[----:B------:R-:W-:Y:S01]  /*aef0*/  MOV R159, RZ ;  /* 0x000000ff009f7202 */ /* 0x000fe20000000f00 */
[----:B------:R-:W-:Y:S01]  /*af00*/  @!P0 FMUL.FTZ R87, R84, R87 ;  /* 0x0000005754578220 */ /* 0x000fe20000410000 */
[----:B------:R-:W-:-:S04]  /*af10*/  MOV R83, 0xaf40 ;  /* 0x0000af4000537802 */ /* 0x000fc80000000f00 */
[----:B------:R-:W-:Y:S02]  /*af20*/  MOV R82, R87 ;  /* 0x0000005700527202 */ /* 0x000fe40000000f00 */
[----:B0-2--5:R-:W-:Y:S05]  /*af30*/  CALL.REL.NOINC `($__internal_16_$__cuda_sm70_shflsync_idx_p) ;  /* 0x0000026000007944 */ /* 0x025fea0003c00000 */
[----:B-1----:R-:W-:Y:S01]  /*af40*/  MOV R84, R159 ;  /* 0x0000009f00547202 */ /* 0x002fe20000000f00 */
[----:B------:R-:W-:Y:S01]  /*af50*/  HFMA2.MMA R159, -RZ, RZ, 0, 0 ;  /* 0x00000000ff9f7435 */ /* 0x000fe200000001ff */
[----:B------:R-:W-:Y:S02]  /*af60*/  MOV R82, R86 ;  /* 0x0000005600527202 */ /* 0x000fe40000000f00 */
[----:B------:R-:W-:-:S03]  /*af70*/  MOV R83, 0xaf90 ;  /* 0x0000af9000537802 */ /* 0x000fc60000000f00 */
[----:B--2--5:R-:W-:Y:S05]  /*af80*/  CALL.REL.NOINC `($__internal_16_$__cuda_sm70_shflsync_idx_p) ;  /* 0x0000021000007944 */ /* 0x024fea0003c00000 */
[----:B------:R-:W-:Y:S02]  /*af90*/  MOV R85, R84 ;  /* 0x0000005400557202 */ /* 0x000fe40000000f00 */
[----:B-1----:R-:W-:Y:S01]  /*afa0*/  MOV R84, R159 ;  /* 0x0000009f00547202 */ /* 0x002fe20000000f00 */
[----:B------:R-:W-:Y:S01]  /*afb0*/  HFMA2.MMA R159, -RZ, RZ, 0, 5.9604644775390625e-08 ;  /* 0x00000001ff9f7435 */ /* 0x000fe200000001ff */
[----:B------:R-:W-:Y:S02]  /*afc0*/  MOV R83, R87 ;  /* 0x0000005700537202 */ /* 0x000fe40000000f00 */
[----:B------:R-:W-:-:S03]  /*afd0*/  MOV R82, 0xaff0 ;  /* 0x0000aff000527802 */ /* 0x000fc60000000f00 */
[----:B--2--5:R-:W-:Y:S05]  /*afe0*/  CALL.REL.NOINC `($__internal_15_$__cuda_sm70_shflsync_down) ;  /* 0x0000012000007944 */ /* 0x024fea0003c00000 */
[----:B-1----:R-:W-:Y:S01]  /*aff0*/  MOV R160, R159 ;  /* 0x0000009f00a07202 */ /* 0x002fe20000000f00 */
[----:B------:R-:W-:Y:S01]  /*b000*/  HFMA2.MMA R159, -RZ, RZ, 0, 5.9604644775390625e-08 ;  /* 0x00000001ff9f7435 */ /* 0x000fe200000001ff */
[----:B------:R-:W-:-:S02]  /*b010*/  MOV R83, R86 ;  /* 0x0000005600537202 */ /* 0x000fc40000000f00 */
[----:B------:R-:W-:-:S03]  /*b020*/  MOV R82, 0xb040 ;  /* 0x0000b04000527802 */ /* 0x000fc60000000f00 */
[----:B0-2--5:R-:W-:Y:S05]  /*b030*/  CALL.REL.NOINC `($__internal_15_$__cuda_sm70_shflsync_down) ;  /* 0x000000d000007944 */ /* 0x025fea0003c00000 */
[----:B-1----:R-:W-:Y:S01]  /*b040*/  MOV R87, R159 ;  /* 0x0000009f00577202 */ /* 0x002fe20000000f00 */
[----:B------:R-:W-:Y:S01]  /*b050*/  HFMA2.MMA R159, -RZ, RZ, 0, 0 ;  /* 0x00000000ff9f7435 */ /* 0x000fe200000001ff */
[----:B------:R-:W-:Y:S02]  /*b060*/  MOV R86, R160 ;  /* 0x000000a000567202 */ /* 0x000fe40000000f00 */
[----:B------:R-:W-:Y:S02]  /*b070*/  MOV R82, R80 ;  /* 0x0000005000527202 */ /* 0x000fe40000000f00 */
[----:B------:R-:W-:Y:S02]  /*b080*/  MOV R83, 0xb0a0 ;  /* 0x0000b0a000537802 */ /* 0x000fe40000000f00 */
[----:B0-2--5:R-:W-:Y:S05]  /*b090*/  CALL.REL.NOINC `($__internal_16_$__cuda_sm70_shflsync_idx_p) ;  /* 0x0000010000007944 */ /* 0x025fea0003c00000 */
[----:B-1----:R-:W-:Y:S01]  /*b0a0*/  MOV R160, R159 ;  /* 0x0000009f00a07202 */ /* 0x002fe20000000f00 */
[----:B------:R-:W-:Y:S01]  /*b0b0*/  HFMA2.MMA R159, -RZ, RZ, 0, 0 ;  /* 0x00000000ff9f7435 */ /* 0x000fe200000001ff */
[----:B------:R-:W-:Y:S02]  /*b0c0*/  MOV R82, R81 ;  /* 0x0000005100527202 */ /* 0x000fe40000000f00 */
[----:B------:R-:W-:-:S03]  /*b0d0*/  MOV R83, 0xb0f0 ;  /* 0x0000b0f000537802 */ /* 0x000fc60000000f00 */
[----:B--2--5:R-:W-:Y:S05]  /*b0e0*/  CALL.REL.NOINC `($__internal_16_$__cuda_sm70_shflsync_idx_p) ;  /* 0x000000b000007944 */ /* 0x024fea0003c00000 */
[----:B-1----:R-:W-:Y:S01]  /*b0f0*/  MOV R83, R159 ;  /* 0x0000009f00537202 */ /* 0x002fe20000000f00 */
[----:B--2--5:R-:W-:Y:S05]  /*b100*/  BRA `(.L_x_356) ;  /* 0xffffb7c000007947 */ /* 0x024fea000383ffff */
        .weak           $__internal_15_$__cuda_sm70_shflsync_down
        .type           $__internal_15_$__cuda_sm70_shflsync_down,@function
        .size           $__internal_15_$__cuda_sm70_shflsync_down,($__internal_16_$__cuda_sm70_shflsync_idx_p - $__internal_15_$__cuda_sm70_shflsync_down)
$__internal_15_$__cuda_sm70_shflsync_down:
        /* <DEDUP_REMOVED lines=8> */
[----:B------:R-:W-:Y:S05]  /*b190*/  RET.REL.NODEC R82 `(_Z25selective_scan_bwd_kernelI32Selective_Scan_bwd_kernel_traitsILi128ELi16ELb0ELb0ELb1ELb0ELb1EffEEv12SSMParamsBwd) ;  /* 0xffff4e6052007950 */ /* 0x000fea0003c3ffff */
        .weak           $__internal_16_$__cuda_sm70_shflsync_idx_p
        .type           $__internal_16_$__cuda_sm70_shflsync_idx_p,@function
        .size           $__internal_16_$__cuda_sm70_shflsync_idx_p,($__internal_17_$__cuda_sm70_shflsync_up - $__internal_16_$__cuda_sm70_shflsync_idx_p)
$__internal_16_$__cuda_sm70_shflsync_idx_p:
        /* <DEDUP_REMOVED lines=9> */
[----:B0-----:R-:W-:Y:S05]  /*b230*/  RET.REL.NODEC R82 `(_Z25selective_scan_bwd_kernelI32Selective_Scan_bwd_kernel_traitsILi128ELi16ELb0ELb0ELb1ELb0ELb1EffEEv12SSMParamsBwd) ;  /* 0xffff4dc052007950 */ /* 0x001fea0003c3ffff */
        .weak           $__internal_17_$__cuda_sm70_shflsync_up
        .type           $__internal_17_$__cuda_sm70_shflsync_up,@function
        .size           $__internal_17_$__cuda_sm70_shflsync_up,(.L_x_8833 - $__internal_17_$__cuda_sm70_shflsync_up)
$__internal_17_$__cuda_sm70_shflsync_up:
[----:B------:R-:W-:Y:S04]  /*b240*/  WARPSYNC R136 ;  /* 0x0000008800007348 */ /* 0x000fe80003800000 */
[----:B------:R0:W1:Y:S02]  /*b250*/  SHFL.UP PT, R134, R83, R134, R137 ;  /* 0x0400008653867389 */ /* 0x00006400000e0089 */
[----:B0-----:R-:W-:-:S04]  /*b260*/  MOV R83, 0x0 ;  /* 0x0000000000537802 */ /* 0x001fc80000000f00 */
[----:B------:R-:W-:Y:S05]  /*b270*/  RET.REL.NODEC R82 `(_Z25selective_scan_bwd_kernelI32Selective_Scan_bwd_kernel_traitsILi128ELi16ELb0ELb0ELb1ELb0ELb1EffEEv12SSMParamsBwd) ;  /* 0xffff4d8052007950 */ /* 0x000fea0003c3ffff */
.L_x_357:
        /* <DEDUP_REMOVED lines=16> */
.L_x_8833:


//--------------------- .text._Z25selective_scan_bwd_kernelI32Selective_Scan_bwd_kernel_traitsILi128ELi16ELb0ELb0ELb1ELb1ELb0EffEEv12SSMParamsBwd --------------------------
	.section	.text._Z25selective_scan_bwd_kernelI32Selective_Scan_bwd_kernel_traitsILi128ELi16ELb0ELb0ELb1ELb1ELb0EffEEv12SSMParamsBwd,"ax",@progbits
	.sectioninfo	@"SHI_REGISTERS=168"
	.align	128
        .global         _Z25selective_scan_bwd_kernelI32Selective_Scan_bwd_kernel_traitsILi128ELi16ELb0ELb0ELb1ELb1ELb0EffEEv12SSMParamsBwd
        .type           _Z25selective_scan_bwd_kernelI32Selective_Scan_bwd_kernel_traitsILi128ELi16ELb0ELb0ELb1ELb1ELb0EffEEv12SSMParamsBwd,@function
        .size           _Z25selective_scan_bwd_kernelI32Selective_Scan_bwd_kernel_traitsILi128ELi16ELb0ELb0ELb1ELb1ELb0EffEEv12SSMParamsBwd,(.L_x_8836 - _Z25selective_scan_bwd_kernelI32Selective_Scan_bwd_kernel_traitsILi128ELi16ELb0ELb0ELb1ELb1ELb0EffEEv12SSMParamsBwd)
        .other          _Z25selective_scan_bwd_kernelI32Selective_Scan_bwd_kernel_traitsILi128ELi16ELb0ELb0ELb1ELb1ELb0EffEEv12SSMParamsBwd,@"STO_CUDA_ENTRY STV_DEFAULT"
_Z25selective_scan_bwd_kernelI32Selective_Scan_bwd_kernel_traitsILi128ELi16ELb0ELb0ELb1ELb1ELb0EffEEv12SSMParamsBwd:
.text._Z25selective_scan_bwd_kernelI32Selective_Scan_bwd_kernel_traitsILi128ELi16ELb0ELb0ELb1ELb1ELb0EffEEv12SSMParamsBwd:
        /* <DEDUP_REMOVED lines=163> */
.L_x_444:
        /* <DEDUP_REMOVED lines=28> */
[----:B------:R-:W-:Y:S02]  /*0bf0*/  LOP3.LUT R27, R56, 0xe0, RZ, 0xfc, !PT ;  /* 0x000000e0381b7812 */ /* 0x000fe400078efcff */
        /* <DEDUP_REMOVED lines=16> */
[C---:B------:R-:W-:Y:S02]  /*0d00*/  LOP3.LUT R60, R56.reuse, 0x1a0, RZ, 0xfc, !PT ;  /* 0x000001a0383c7812 */ /* 0x040fe400078efcff */
        /* <DEDUP_REMOVED lines=22> */
[----:B------:R-:W0:Y:S01]  /*0e70*/  S2R R35, SR_LANEID ;  /* 0x0000000000237919 */ /* 0x000e220000000000 */
[----:B------:R-:W-:-:S02]  /*0e80*/  ISETP.GE.AND P2, PT, R19, UR7, PT ;  /* 0x0000000713007c0c */ /* 0x000fc4000bf46270 */
[----:B------:R-:W-:Y:S02]  /*0e90*/  ISETP.GE.AND P5, PT, R22, UR7, PT ;  /* 0x0000000716007c0c */ /* 0x000fe4000bfa6270 */
[----:B------:R-:W-:Y:S02]  /*0ea0*/  ISETP.GE.AND P4, PT, R24, UR7, PT ;  /* 0x0000000718007c0c */ /* 0x000fe4000bf86270 */
[----:B------:R-:W-:Y:S02]  /*0eb0*/  ISETP.GE.AND P3, PT, R21, UR7, PT ;  /* 0x0000000715007c0c */ /* 0x000fe4000bf66270 */
[----:B------:R-:W-:Y:S02]  /*0ec0*/  LOP3.LUT R29, R29, 0xffffff7f, RZ, 0xc0, !PT ;  /* 0xffffff7f1d1d7812 */ /* 0x000fe400078ec0ff */
[----:B0-----:R-:W-:-:S04]  /*0ed0*/  IADD3 R155, R0, R35, RZ ;  /* 0x00000023009b7210 */ /* 0x001fc80007ffe0ff */
[C---:B------:R-:W-:Y:S02]  /*0ee0*/  IADD3 R22, R155.reuse, 0x20, RZ ;  /* 0x000000209b167810 */ /* 0x040fe40007ffe0ff */
[C---:B------:R-:W-:Y:S02]  /*0ef0*/  IADD3 R24, R155.reuse, 0x40, RZ ;  /* 0x000000409b187810 */ /* 0x040fe40007ffe0ff */
[C---:B-1----:R-:W-:Y:S02]  /*0f00*/  IADD3 R2, R155.reuse, 0x60, RZ ;  /* 0x000000609b027810 */ /* 0x042fe40007ffe0ff */
        /* <DEDUP_REMOVED lines=10> */
[----:B------:R-:W-:Y:S02]  /*0fb0*/  @P2 LOP3.LUT R29, R29, 0x80, RZ, 0xfc, !PT ;  /* 0x000000801d1d2812 */ /* 0x000fe400078efcff */
[C---:B------:R-:W-:Y:S02]  /*0fc0*/  IADD3 R34, R155.reuse, 0x120, RZ ;  /* 0x000001209b227810 */ /* 0x040fe40007ffe0ff */
[-C--:B------:R-:W-:Y:S02]  /*0fd0*/  LEA.HI.SX32 R64, R28, R155.reuse, 0x1b ;  /* 0x0000009b1c407211 */ /* 0x080fe400078fdaff */
[----:B------:R-:W-:Y:S02]  /*0fe0*/  IADD3 R162, R155, 0x140, RZ ;  /* 0x000001409ba27810 */ /* 0x000fe40007ffe0ff */
[----:B------:R-:W-:-:S02]  /*0ff0*/  LEA.HI.SX32 R63, R30, R155, 0x1b ;  /* 0x0000009b1e3f7211 */ /* 0x000fc400078fdaff */
[C---:B------:R-:W-:Y:S02]  /*1000*/  IADD3 R36, R155.reuse, 0x160, RZ ;  /* 0x000001609b247810 */ /* 0x040fe40007ffe0ff */
[-C--:B------:R-:W-:Y:S02]  /*1010*/  LEA.HI.SX32 R165, R32, R155.reuse, 0x1b ;  /* 0x0000009b20a57211 */ /* 0x080fe400078fdaff */
        /* <DEDUP_REMOVED lines=15> */
[----:B------:R-:W-:-:S02]  /*1110*/  ISETP.GE.AND P6, PT, R23, UR7, PT ;  /* 0x0000000717007c0c */ /* 0x000fc4000bfc6270 */
[----:B------:R-:W-:Y:S02]  /*1120*/  LOP3.LUT R29, R29, 0xffffffdf, RZ, 0xc0, !PT ;  /* 0xffffffdf1d1d7812 */ /* 0x000fe400078ec0ff */
[----:B------:R-:W-:Y:S02]  /*1130*/  LEA.HI.SX32 R54, R0, R0, 0x1b ;  /* 0x0000000000367211 */ /* 0x000fe400078fdaff */
[----:B------:R-:W-:-:S04]  /*1140*/  @P5 LOP3.LUT R29, R29, 0x20, RZ, 0xfc, !PT ;  /* 0x000000201d1d5812 */ /* 0x000fc800078efcff */
[----:B------:R-:W-:-:S04]  /*1150*/  LOP3.LUT R29, R29, 0xffffffef, RZ, 0xc0, !PT ;  /* 0xffffffef1d1d7812 */ /* 0x000fc800078ec0ff */
[----:B------:R-:W-:Y:S02]  /*1160*/  @P6 LOP3.LUT R29, R29, 0x10, RZ, 0xfc, !PT ;  /* 0x000000101d1d6812 */ /* 0x000fe400078efcff */
[----:B------:R-:W-:Y:S02]  /*1170*/  ISETP.GE.AND P0, PT, R25, UR7, PT ;  /* 0x0000000719007c0c */ /* 0x000fe4000bf06270 */
[----:B------:R-:W-:Y:S02]  /*1180*/  LOP3.LUT R29, R29, 0xfffffff7, RZ, 0xc0, !PT ;  /* 0xfffffff71d1d7812 */ /* 0x000fe400078ec0ff */
[----:B------:R-:W-:Y:S02]  /*1190*/  MOV R58, UR29 ;  /* 0x0000001d003a7c02 */ /* 0x000fe40008000f00 */
[----:B------:R-:W-:Y:S02]  /*11a0*/  @P4 LOP3.LUT R29, R29, 0x8, RZ, 0xfc, !PT ;  /* 0x000000081d1d4812 */ /* 0x000fe400078efcff */
[----:B------:R-:W-:-:S02]  /*11b0*/  MOV R59, UR28 ;  /* 0x0000001c003b7c02 */ /* 0x000fc40008000f00 */
[C---:B------:R-:W-:Y:S02]  /*11c0*/  ISETP.GE.AND P1, PT, R56.reuse, UR7, PT ;  /* 0x0000000738007c0c */ /* 0x040fe4000bf26270 */
        /* <DEDUP_REMOVED lines=11> */
[----:B------:R0:W-:Y:S04]  /*1280*/  STS [R65.X4+0x200], R7 ;  /* 0x0002000741007388 */ /* 0x0001e80000004800 */
        /* <DEDUP_REMOVED lines=31> */
[----:B------:R-:W5:Y:S01]  /*1480*/  @!P0 LDG.E R7, [R58.64+0x300] ;  /* 0x0003001e3a078981 */ /* 0x000f62000c1e1900 */
[----:B------:R-:W-:Y:S01]  /*1490*/  ISETP.GE.AND P0, PT, R27, UR7, PT ;  /* 0x000000071b007c0c */ /* 0x000fe2000bf06270 */
[----:B------:R-:W-:Y:S01]  /*14a0*/  CS2R R8, SRZ ;  /* 0x0000000000087805 */ /* 0x000fe2000001ff00 */
[----:B------:R-:W-:Y:S01]  /*14b0*/  CS2R R4, SRZ ;  /* 0x0000000000047805 */ /* 0x000fe2000001ff00 */
[----:B------:R-:W5:Y:S04]  /*14c0*/  @!P1 LDG.E R2, [R58.64] ;  /* 0x0000001e3a029981 */ /* 0x000f68000c1e1900 */
[----:B------:R-:W5:Y:S01]  /*14d0*/  @!P3 LDG.E R3, [R58.64+0x100] ;  /* 0x0001001e3a03b981 */ /* 0x000f62000c1e1900 */
[----:B--2---:R-:W-:-:S03]  /*14e0*/  CS2R R14, SRZ ;  /* 0x00000000000e7805 */ /* 0x004fc6000001ff00 */
[----:B------:R-:W2:Y:S02]  /*14f0*/  @!P5 LDG.E R6, [R58.64+0x180] ;  /* 0x0001801e3a06d981 */ /* 0x000ea4000c1e1900 */
[----:B------:R-:W-:Y:S02]  /*1500*/  @P0 LOP3.LUT R29, R29, 0x2, RZ, 0xfc, !PT ;  /* 0x000000021d1d0812 */ /* 0x000fe400078efcff */
[----:B------:R-:W2:Y:S01]  /*1510*/  @!P0 LDG.E R12, [R58.64+0x380] ;  /* 0x0003801e3a0c8981 */ /* 0x000ea2000c1e1900 */
[----:B------:R-:W-:Y:S02]  /*1520*/  ISETP.GE.AND P0, PT, R31, UR7, PT ;  /* 0x000000071f007c0c */ /* 0x000fe4000bf06270 */
[----:B------:R-:W-:Y:S01]  /*1530*/  LOP3.LUT R29, R29, 0xfffffffe, RZ, 0xc0, !PT ;  /* 0xfffffffe1d1d7812 */ /* 0x000fe200078ec0ff */
[----:B------:R-:W2:Y:S01]  /*1540*/  @!P2 LDG.E R4, [R58.64+0x80] ;  /* 0x0000801e3a04a981 */ /* 0x000ea2000c1e1900 */
[----:B------:R-:W-:Y:S02]  /*1550*/  ISETP.GE.AND P1, PT, R41, UR7, PT ;  /* 0x0000000729007c0c */ /* 0x000fe4000bf26270 */
[----:B------:R-:W-:Y:S01]  /*1560*/  ISETP.GE.AND P2, PT, R42, UR7, PT ;  /* 0x000000072a007c0c */ /* 0x000fe2000bf46270 */
[----:B------:R-:W2:Y:S01]  /*1570*/  @!P4 LDG.E R8, [R58.64+0x280] ;  /* 0x0002801e3a08c981 */ /* 0x000ea2000c1e1900 */
[----:B------:R-:W-:Y:S01]  /*1580*/  ISETP.GE.AND P3, PT, R43, UR7, PT ;  /* 0x000000072b007c0c */ /* 0x000fe2000bf66270 */
[----:B---3--:R-:W-:-:S02]  /*1590*/  HFMA2.MMA R18, -RZ, RZ, 0, 0 ;  /* 0x00000000ff127435 */ /* 0x008fc400000001ff */
[----:B------:R-:W3:Y:S02]  /*15a0*/  @!P6 LDG.E R5, [R58.64+0x200] ;  /* 0x0002001e3a05e981 */ /* 0x000ee4000c1e1900 */
[----:B------:R-:W-:Y:S02]  /*15b0*/  @P0 LOP3.LUT R29, R29, 0x1, RZ, 0xfc, !PT ;  /* 0x000000011d1d0812 */ /* 0x000fe400078efcff */
[----:B------:R-:W3:Y:S01]  /*15c0*/  @!P0 LDG.E R9, [R58.64+0x400] ;  /* 0x0004001e3a098981 */ /* 0x000ee2000c1e1900 */
[----:B------:R-:W-:Y:S02]  /*15d0*/  ISETP.GE.AND P0, PT, R33, UR7, PT ;  /* 0x0000000721007c0c */ /* 0x000fe4000bf06270 */
[----:B------:R-:W-:Y:S01]  /*15e0*/  ISETP.GE.AND P4, PT, R60, UR7, PT ;  /* 0x000000073c007c0c */ /* 0x000fe2000bf86270 */
[----:B----4-:R-:W-:Y:S01]  /*15f0*/  CS2R R16, SRZ ;  /* 0x0000000000107805 */ /* 0x010fe2000001ff00 */
[----:B------:R-:W-:Y:S01]  /*1600*/  ISETP.GE.AND P5, PT, R61, UR7, PT ;  /* 0x000000073d007c0c */ /* 0x000fe2000bfa6270 */
[----:B------:R-:W4:Y:S01]  /*1610*/  @!P1 LDG.E R13, [R58.64+0x500] ;  /* 0x0005001e3a0d9981 */ /* 0x000f22000c1e1900 */
[----:B------:R-:W-:-:S02]  /*1620*/  ISETP.GE.AND P6, PT, R62, UR7, PT ;  /* 0x000000073e007c0c */ /* 0x000fc4000bfc6270 */
[----:B------:R-:W-:Y:S01]  /*1630*/  MOV R20, RZ ;  /* 0x000000ff00147202 */ /* 0x000fe20000000f00 */
[----:B------:R-:W4:Y:S04]  /*1640*/  @!P2 LDG.E R16, [R58.64+0x580] ;  /* 0x0005801e3a10a981 */ /* 0x000f28000c1e1900 */
[----:B------:R-:W4:Y:S04]  /*1650*/  @!P0 LDG.E R14, [R58.64+0x480] ;  /* 0x0004801e3a0e8981 */ /* 0x000f28000c1e1900 */
[----:B------:R-:W4:Y:S04]  /*1660*/  @!P3 LDG.E R15, [R58.64+0x600] ;  /* 0x0006001e3a0fb981 */ /* 0x000f28000c1e1900 */
[----:B------:R-:W4:Y:S04]  /*1670*/  @!P4 LDG.E R18, [R58.64+0x680] ;  /* 0x0006801e3a12c981 */ /* 0x000f28000c1e1900 */
[----:B------:R-:W4:Y:S04]  /*1680*/  @!P5 LDG.E R17, [R58.64+0x700] ;  /* 0x0007001e3a11d981 */ /* 0x000f28000c1e1900 */
[----:B------:R-:W4:Y:S01]  /*1690*/  @!P6 LDG.E R20, [R58.64+0x780] ;  /* 0x0007801e3a14e981 */ /* 0x000f22000c1e1900 */
        /* <DEDUP_REMOVED lines=17> */
[----:B------:R-:W-:Y:S02]  /*17b0*/  LOP3.LUT P0, RZ, R29, 0x100, RZ, 0xc0, !PT ;  /* 0x000001001dff7812 */ /* 0x000fe4000780c0ff */
[----:B------:R-:W-:Y:S02]  /*17c0*/  MOV R10, UR27 ;  /* 0x0000001b000a7c02 */ /* 0x000fe40008000f00 */
[----:B------:R-:W-:-:S05]  /*17d0*/  MOV R11, UR26 ;  /* 0x0000001a000b7c02 */ /* 0x000fca0008000f00 */
[----:B------:R-:W-:Y:S01]  /*17e0*/  IMAD.WIDE R10, R56, 0x4, R10 ;  /* 0x00000004380a7825 */ /* 0x000fe200078e020a */
[----:B------:R-:W-:Y:S01]  /*17f0*/  CS2R R60, SRZ ;  /* 0x00000000003c7805 */ /* 0x000fe2000001ff00 */
[----:B------:R-:W-:Y:S01]  /*1800*/  MOV R62, RZ ;  /* 0x000000ff003e7202 */ /* 0x000fe20000000f00 */
[----:B-----5:R0:W-:Y:S04]  /*1810*/  STS [R69.X4], R2 ;  /* 0x0000000245007388 */ /* 0x0201e80000004800 */
[----:B--2---:R-:W-:Y:S04]  /*1820*/  STS [R68.X4+0x80], R4 ;  /* 0x0000800444007388 */ /* 0x004fe80000004800 */
[----:B------:R-:W-:Y:S04]  /*1830*/  STS [R67.X4+0x100], R3 ;  /* 0x0001000343007388 */ /* 0x000fe80000004800 */
[----:B------:R-:W-:Y:S04]  /*1840*/  STS [R66.X4+0x180], R6 ;  /* 0x0001800642007388 */ /* 0x000fe80000004800 */
[----:B---3--:R-:W-:Y:S04]  /*1850*/  STS [R65.X4+0x200], R5 ;  /* 0x0002000541007388 */ /* 0x008fe80000004800 */
[----:B------:R-:W-:Y:S04]  /*1860*/  STS [R64.X4+0x280], R8 ;  /* 0x0002800840007388 */ /* 0x000fe80000004800 */
[----:B------:R-:W-:Y:S04]  /*1870*/  STS [R63.X4+0x300], R7 ;  /* 0x000300073f007388 */ /* 0x000fe80000004800 */
[----:B------:R-:W-:Y:S04]  /*1880*/  STS [R165.X4+0x380], R12 ;  /* 0x0003800ca5007388 */ /* 0x000fe80000004800 */
[----:B------:R-:W-:Y:S04]  /*1890*/  STS [R164.X4+0x400], R9 ;  /* 0x00040009a4007388 */ /* 0x000fe80000004800 */
[----:B----4-:R-:W-:Y:S04]  /*18a0*/  STS [R163.X4+0x480], R14 ;  /* 0x0004800ea3007388 */ /* 0x010fe80000004800 */
        /* <DEDUP_REMOVED lines=8> */
[----:B------:R-:W4:Y:S04]  /*1930*/  LDS R16, [R54.X4+0x4] ;  /* 0x0000040036107984 */ /* 0x000f280000004800 */
[----:B------:R-:W-:Y:S04]  /*1940*/  LDS R12, [R54.X4+0x8] ;  /* 0x00000800360c7984 */ /* 0x000fe80000004800 */
[----:B------:R-:W5:Y:S04]  /*1950*/  LDS R14, [R54.X4+0xc] ;  /* 0x00000c00360e7984 */ /* 0x000f680000004800 */
[----:B------:R-:W0:Y:S04]  /*1960*/  LDS R13, [R54.X4+0x10] ;  /* 0x00001000360d7984 */ /* 0x000e280000004800 */
[----:B------:R-:W-:Y:S04]  /*1970*/  LDS R40, [R54.X4+0x14] ;  /* 0x0000140036287984 */ /* 0x000fe80000004800 */
[----:B------:R-:W0:Y:S04]  /*1980*/  LDS R41, [R54.X4+0x18] ;  /* 0x0000180036297984 */ /* 0x000e280000004800 */
[----:B------:R-:W3:Y:S04]  /*1990*/  LDS R42, [R54.X4+0x1c] ;  /* 0x00001c00362a7984 */ /* 0x000ee80000004800 */
        /* <DEDUP_REMOVED lines=8> */
[----:B------:R-:W-:Y:S01]  /*1a20*/  BAR.SYNC.DEFER_BLOCKING 0x0 ;  /* 0x0000000000007b1d */ /* 0x000fe20000010000 */
[----:B0-----:R-:W-:Y:S01]  /*1a30*/  HFMA2.MMA R2, -RZ, RZ, 0, 0 ;  /* 0x00000000ff027435 */ /* 0x001fe200000001ff */
[----:B-1----:R-:W-:Y:S01]  /*1a40*/  MOV R15, RZ ;  /* 0x000000ff000f7202 */ /* 0x002fe20000000f00 */
[----:B--2---:R-:W-:-:S08]  /*1a50*/  HFMA2.MMA R17, -RZ, RZ, 0, 0 ;  /* 0x00000000ff117435 */ /* 0x004fd000000001ff */
[----:B------:R0:W2:Y:S01]  /*1a60*/  @!P0 LDG.E R2, [R10.64] ;  /* 0x0000001e0a028981 */ /* 0x0000a2000c1e1900 */
[----:B------:R-:W-:-:S03]  /*1a70*/  ISETP.NE.AND P0, PT, R19, RZ, PT ;  /* 0x000000ff1300720c */ /* 0x000fc60003f05270 */
[----:B------:R0:W2:Y:S04]  /*1a80*/  @!P4 LDG.E R60, [R10.64+0x680] ;  /* 0x0006801e0a3cc981 */ /* 0x0000a8000c1e1900 */
[----:B------:R0:W2:Y:S04]  /*1a90*/  @!P5 LDG.E R61, [R10.64+0x700] ;  /* 0x0007001e0a3dd981 */ /* 0x0000a8000c1e1900 */
[----:B------:R0:W2:Y:S04]  /*1aa0*/  @!P6 LDG.E R62, [R10.64+0x780] ;  /* 0x0007801e0a3ee981 */ /* 0x0000a8000c1e1900 */
[----:B------:R0:W2:Y:S01]  /*1ab0*/  @!P0 LDG.E R15, [R10.64+0x100] ;  /* 0x0001001e0a0f8981 */ /* 0x0000a2000c1e1900 */
[----:B------:R-:W-:Y:S01]  /*1ac0*/  ISETP.NE.AND P0, PT, R21, RZ, PT ;  /* 0x000000ff1500720c */ /* 0x000fe20003f05270 */
[----:B------:R-:W-:-:S12]  /*1ad0*/  CS2R R18, SRZ ;  /* 0x0000000000127805 */ /* 0x000fd8000001ff00 */
[----:B------:R0:W2:Y:S01]  /*1ae0*/  @!P0 LDG.E R17, [R10.64+0x80] ;  /* 0x0000801e0a118981 */ /* 0x0000a2000c1e1900 */
[----:B------:R-:W-:-:S13]  /*1af0*/  ISETP.NE.AND P0, PT, R22, RZ, PT ;  /* 0x000000ff1600720c */ /* 0x000fda0003f05270 */
[----:B------:R0:W2:Y:S01]  /*1b00*/  @!P0 LDG.E R18, [R10.64+0x200] ;  /* 0x0002001e0a128981 */ /* 0x0000a2000c1e1900 */
[----:B------:R-:W-:Y:S01]  /*1b10*/  ISETP.NE.AND P0, PT, R23, RZ, PT ;  /* 0x000000ff1700720c */ /* 0x000fe20003f05270 */
[----:B---3--:R-:W-:-:S12]  /*1b20*/  CS2R R20, SRZ ;  /* 0x0000000000147805 */ /* 0x008fd8000001ff00 */
[----:B------:R0:W3:Y:S01]  /*1b30*/  @!P0 LDG.E R19, [R10.64+0x180] ;  /* 0x0001801e0a138981 */ /* 0x0000e2000c1e1900 */
[----:B------:R-:W-:-:S13]  /*1b40*/  ISETP.NE.AND P0, PT, R24, RZ, PT ;  /* 0x000000ff1800720c */ /* 0x000fda0003f05270 */
[----:B------:R0:W3:Y:S01]  /*1b50*/  @!P0 LDG.E R20, [R10.64+0x300] ;  /* 0x0003001e0a148981 */ /* 0x0000e2000c1e1900 */
[----:B------:R-:W-:Y:S01]  /*1b60*/  ISETP.NE.AND P0, PT, R25, RZ, PT ;  /* 0x000000ff1900720c */ /* 0x000fe20003f05270 */
[----:B------:R-:W-:-:S12]  /*1b70*/  CS2R R22, SRZ ;  /* 0x0000000000167805 */ /* 0x000fd8000001ff00 */
[----:B------:R0:W3:Y:S01]  /*1b80*/  @!P0 LDG.E R21, [R10.64+0x280] ;  /* 0x0002801e0a158981 */ /* 0x0000e2000c1e1900 */
[----:B------:R-:W-:-:S13]  /*1b90*/  ISETP.NE.AND P0, PT, R26, RZ, PT ;  /* 0x000000ff1a00720c */ /* 0x000fda0003f05270 */
[----:B------:R0:W3:Y:S01]  /*1ba0*/  @!P0 LDG.E R23, [R10.64+0x400] ;  /* 0x0004001e0a178981 */ /* 0x0000e2000c1e1900 */
[----:B------:R-:W-:Y:S01]  /*1bb0*/  ISETP.NE.AND P0, PT, R27, RZ, PT ;  /* 0x000000ff1b00720c */ /* 0x000fe20003f05270 */
[----:B------:R-:W-:Y:S01]  /*1bc0*/  CS2R R24, SRZ ;  /* 0x0000000000187805 */ /* 0x000fe2000001ff00 */
[----:B------:R-:W-:-:S05]  /*1bd0*/  CS2R R26, SRZ ;  /* 0x00000000001a7805 */ /* 0x000fca000001ff00 */
[----:B------:R0:W3:Y:S04]  /*1be0*/  @!P1 LDG.E R25, [R10.64+0x500] ;  /* 0x0005001e0a199981 */ /* 0x0000e8000c1e1900 */
[----:B------:R0:W3:Y:S04]  /*1bf0*/  @!P2 LDG.E R26, [R10.64+0x580] ;  /* 0x0005801e0a1aa981 */ /* 0x0000e8000c1e1900 */
[----:B------:R0:W3:Y:S01]  /*1c00*/  @!P0 LDG.E R22, [R10.64+0x380] ;  /* 0x0003801e0a168981 */ /* 0x0000e2000c1e1900 */
[----:B------:R-:W-:-:S03]  /*1c10*/  ISETP.NE.AND P0, PT, R28, RZ, PT ;  /* 0x000000ff1c00720c */ /* 0x000fc60003f05270 */
[----:B------:R0:W3:Y:S10]  /*1c20*/  @!P3 LDG.E R27, [R10.64+0x600] ;  /* 0x0006001e0a1bb981 */ /* 0x0000f4000c1e1900 */
[----:B------:R0:W3:Y:S04]  /*1c30*/  @!P0 LDG.E R24, [R10.64+0x480] ;  /* 0x0004801e0a188981 */ /* 0x0000e8000c1e1900 */
[----:B------:R-:W-:Y:S04]  /*1c40*/  STL [R1+0x18], R69 ;  /* 0x0000184501007387 */ /* 0x000fe80000100800 */
[----:B------:R-:W-:Y:S04]  /*1c50*/  STL [R1+0x14], R68 ;  /* 0x0000144401007387 */ /* 0x000fe80000100800 */
[----:B------:R-:W-:Y:S04]  /*1c60*/  STL [R1+0x10], R67 ;  /* 0x0000104301007387 */ /* 0x000fe80000100800 */
[----:B------:R-:W-:Y:S04]  /*1c70*/  STL [R1+0xc], R66 ;  /* 0x00000c4201007387 */ /* 0x000fe80000100800 */
[----:B------:R-:W-:Y:S04]  /*1c80*/  STL [R1+0x8], R65 ;  /* 0x0000084101007387 */ /* 0x000fe80000100800 */
[----:B------:R-:W-:Y:S04]  /*1c90*/  STL [R1+0x4], R64 ;  /* 0x0000044001007387 */ /* 0x000fe80000100800 */
[----:B------:R-:W-:Y:S01]  /*1ca0*/  STL [R1], R63 ;  /* 0x0000003f01007387 */ /* 0x000fe20000100800 */
[----:B----4-:R-:W-:-:S02]  /*1cb0*/  FADD.FTZ R16, R16, UR4 ;  /* 0x0000000410107e21 */ /* 0x010fc40008010000 */
[----:B-----5:R-:W-:Y:S02]  /*1cc0*/  FADD.FTZ R14, R14, UR4 ;  /* 0x000000040e0e7e21 */ /* 0x020fe40008010000 */
[----:B------:R-:W-:Y:S01]  /*1cd0*/  FADD.FTZ R13, R13, UR4 ;  /* 0x000000040d0d7e21 */ /* 0x000fe20008010000 */
[----:B------:R-:W-:Y:S01]  /*1ce0*/  BSSY B0, `(.L_x_359) ;  /* 0x000004e000007945 */ /* 0x000fe20003800000 */
[----:B------:R-:W-:Y:S01]  /*1cf0*/  FSETP.GTU.FTZ.AND P3, PT, R16, 20, PT ;  /* 0x41a000001000780b */ /* 0x000fe20003f7c000 */
[----:B0-----:R-:W-:Y:S01]  /*1d00*/  FADD.FTZ R11, R41, UR4 ;  /* 0x00000004290b7e21 */ /* 0x001fe20008010000 */
[----:B------:R-:W-:Y:S02]  /*1d10*/  FSETP.GTU.FTZ.AND P1, PT, R14, 20, PT ;  /* 0x41a000000e00780b */ /* 0x000fe40003f3c000 */
[----:B------:R-:W-:Y:S01]  /*1d20*/  FSETP.GTU.FTZ.AND P0, PT, R13, 20, PT ;  /* 0x41a000000d00780b */ /* 0x000fe20003f1c000 */
[----:B--2---:R-:W-:Y:S04]  /*1d30*/  STS [R69.X4], R2 ;  /* 0x0000000245007388 */ /* 0x004fe80000004800 */
[----:B------:R0:W-:Y:S04]  /*1d40*/  STS [R68.X4+0x80], R17 ;  /* 0x0000801144007388 */ /* 0x0001e80000004800 */
[----:B------:R1:W-:Y:S04]  /*1d50*/  STS [R67.X4+0x100], R15 ;  /* 0x0001000f43007388 */ /* 0x0003e80000004800 */
        /* <DEDUP_REMOVED lines=14> */
[----:B------:R2:W3:Y:S04]  /*1e40*/  LDS R33, [R54.X4] ;  /* 0x0000000036217984 */ /* 0x0004e80000004800 */
[----:B------:R2:W4:Y:S04]  /*1e50*/  LDS R32, [R54.X4+0x4] ;  /* 0x0000040036207984 */ /* 0x0005280000004800 */
[----:B------:R2:W0:Y:S04]  /*1e60*/  LDS R31, [R54.X4+0x8] ;  /* 0x00000800361f7984 */ /* 0x0004280000004800 */
[----:B------:R2:W0:Y:S04]  /*1e70*/  LDS R30, [R54.X4+0xc] ;  /* 0x00000c00361e7984 */ /* 0x0004280000004800 */
[----:B------:R2:W0:Y:S04]  /*1e80*/  LDS R29, [R54.X4+0x10] ;  /* 0x00001000361d7984 */ /* 0x0004280000004800 */
[----:B------:R2:W0:Y:S04]  /*1e90*/  LDS R28, [R54.X4+0x14] ;  /* 0x00001400361c7984 */ /* 0x0004280000004800 */
[----:B------:R2:W1:Y:S04]  /*1ea0*/  LDS R27, [R54.X4+0x18] ;  /* 0x00001800361b7984 */ /* 0x0004680000004800 */
[----:B------:R2:W2:Y:S04]  /*1eb0*/  LDS R26, [R54.X4+0x1c] ;  /* 0x00001c00361a7984 */ /* 0x0004a80000004800 */
[----:B------:R0:W2:Y:S04]  /*1ec0*/  LDS R25, [R54.X4+0x20] ;  /* 0x0000200036197984 */ /* 0x0000a80000004800 */
[----:B------:R0:W2:Y:S04]  /*1ed0*/  LDS R24, [R54.X4+0x24] ;  /* 0x0000240036187984 */ /* 0x0000a80000004800 */
[----:B------:R0:W2:Y:S04]  /*1ee0*/  LDS R23, [R54.X4+0x28] ;  /* 0x0000280036177984 */ /* 0x0000a80000004800 */
[----:B------:R0:W2:Y:S04]  /*1ef0*/  LDS R22, [R54.X4+0x2c] ;  /* 0x00002c0036167984 */ /* 0x0000a80000004800 */
[----:B------:R0:W2:Y:S04]  /*1f00*/  LDS R21, [R54.X4+0x30] ;  /* 0x0000300036157984 */ /* 0x0000a80000004800 */
[----:B------:R0:W2:Y:S04]  /*1f10*/  LDS R20, [R54.X4+0x34] ;  /* 0x0000340036147984 */ /* 0x0000a80000004800 */
[----:B------:R1:W2:Y:S04]  /*1f20*/  LDS R19, [R54.X4+0x38] ;  /* 0x0000380036137984 */ /* 0x0002a80000004800 */
[----:B------:R2:W2:Y:S01]  /*1f30*/  LDS R18, [R54.X4+0x3c] ;  /* 0x00003c0036127984 */ /* 0x0004a20000004800 */
[----:B0-----:R-:W-:-:S05]  /*1f40*/  FADD.FTZ R17, R9, UR4 ;  /* 0x0000000409117e21 */ /* 0x001fca0008010000 */
[----:B------:R-:W-:Y:S01]  /*1f50*/  FSETP.GTU.FTZ.AND P4, PT, R17, 20, PT ;  /* 0x41a000001100780b */ /* 0x000fe20003f9c000 */
[----:B-1----:R-:W-:Y:S01]  /*1f60*/  FADD.FTZ R15, R12, UR4 ;  /* 0x000000040c0f7e21 */ /* 0x002fe20008010000 */
[----:B------:R-:W-:Y:S01]  /*1f70*/  MOV R2, c[0x0][0x16c] ;  /* 0x00005b0000027a02 */ /* 0x000fe20000000f00 */
[----:B------:R-:W-:-:S03]  /*1f80*/  FADD.FTZ R12, R40, UR4 ;  /* 0x00000004280c7e21 */ /* 0x000fc60008010000 */
[----:B------:R-:W-:Y:S02]  /*1f90*/  ISETP.GE.AND P5, PT, R2, 0x1, PT ;  /* 0x000000010200780c */ /* 0x000fe40003fa6270 */
[----:B------:R-:W-:Y:S02]  /*1fa0*/  FSETP.GTU.FTZ.AND P2, PT, R15, 20, PT ;  /* 0x41a000000f00780b */ /* 0x000fe40003f5c000 */
[----:B------:R-:W-:-:S03]  /*1fb0*/  FSETP.GTU.FTZ.AND P6, PT, R12, 20, PT ;  /* 0x41a000000c00780b */ /* 0x000fc60003fdc000 */
[----:B------:R-:W-:Y:S05]  /*1fc0*/  @P4 BRA `(.L_x_360) ;  /* 0x000001f000004947 */ /* 0x000fea0003800000 */
[----:B---34-:R-:W-:Y:S01]  /*1fd0*/  FMUL.FTZ R17, R17, 1.4426950216293334961 ;  /* 0x3fb8aa3b11117820 */ /* 0x018fe20000410000 */
[----:B------:R-:W-:Y:S02]  /*1fe0*/  MOV R41, 0x3e800000 ;  /* 0x3e80000000297802 */ /* 0x000fe40000000f00 */
[----:B------:R-:W-:Y:S01]  /*1ff0*/  MOV R40, 0x3d39bf78 ;  /* 0x3d39bf7800287802 */ /* 0x000fe20000000f00 */
[----:B--2---:R-:W0:Y:S02]  /*2000*/  MUFU.EX2 R61, R17 ;  /* 0x00000011003d7308 */ /* 0x004e240000000800 */
        /* <DEDUP_REMOVED lines=27> */
.L_x_360:
[----:B---34-:R-:W-:Y:S05]  /*21c0*/  BSYNC B0 ;  /* 0x0000000000007941 */ /* 0x018fea0003800000 */
.L_x_359:
[----:B------:R-:W-:Y:S01]  /*21d0*/  BSSY B0, `(.L_x_361) ;  /* 0x0000023000007945 */ /* 0x000fe20003800000 */
[----:B------:R-:W-:Y:S01]  /*21e0*/  FSETP.GTU.FTZ.AND P4, PT, R11, 20, PT ;  /* 0x41a000000b00780b */ /* 0x000fe20003f9c000 */
[----:B------:R-:W-:Y:S01]  /*21f0*/  FADD.FTZ R10, R42, UR4 ;  /* 0x000000042a0a7e21 */ /* 0x000fe20008010000 */
[----:B------:R-:W-:Y:S06]  /*2200*/  @P3 BRA `(.L_x_362) ;  /* 0x000001f000003947 */ /* 0x000fec0003800000 */
[----:B------:R-:W-:Y:S01]  /*2210*/  FMUL.FTZ R16, R16, 1.4426950216293334961 ;  /* 0x3fb8aa3b10107820 */ /* 0x000fe20000410000 */
[----:B--2---:R-:W-:Y:S01]  /*2220*/  HFMA2.MMA R61, -RZ, RZ, 1.625, 0 ;  /* 0x3e800000ff3d7435 */ /* 0x004fe200000001ff */
        /* <DEDUP_REMOVED lines=29> */
.L_x_362:
[----:B------:R-:W-:Y:S05]  /*2400*/  BSYNC B0 ;  /* 0x0000000000007941 */ /* 0x000fea0003800000 */
.L_x_361:
[----:B------:R-:W-:Y:S01]  /*2410*/  BSSY B0, `(.L_x_363) ;  /* 0x0000023000007945 */ /* 0x000fe20003800000 */
[----:B------:R-:W-:Y:S01]  /*2420*/  FSETP.GTU.FTZ.AND P3, PT, R10, 20, PT ;  /* 0x41a000000a00780b */ /* 0x000fe20003f7c000 */
[----:B------:R-:W-:Y:S01]  /*2430*/  FADD.FTZ R9, R43, UR4 ;  /* 0x000000042b097e21 */ /* 0x000fe20008010000 */
[----:B------:R-:W-:Y:S06]  /*2440*/  @P2 BRA `(.L_x_364) ;  /* 0x000001f000002947 */ /* 0x000fec0003800000 */
[----:B------:R-:W-:Y:S01]  /*2450*/  FMUL.FTZ R15, R15, 1.4426950216293334961 ;  /* 0x3fb8aa3b0f0f7820 */ /* 0x000fe20000410000 */
[----:B------:R-:W-:Y:S01]  /*2460*/  HFMA2.MMA R42, -RZ, RZ, 1.625, 0 ;  /* 0x3e800000ff2a7435 */ /* 0x000fe200000001ff */
[----:B--2---:R-:W-:Y:S02]  /*2470*/  MOV R61, 0x3d39bf78 ;  /* 0x3d39bf78003d7802 */ /* 0x004fe40000000f00 */
        /* <DEDUP_REMOVED lines=28> */
.L_x_364:
[----:B------:R-:W-:Y:S05]  /*2640*/  BSYNC B0 ;  /* 0x0000000000007941 */ /* 0x000fea0003800000 */
.L_x_363:
        /* <DEDUP_REMOVED lines=35> */
.L_x_366:
[----:B------:R-:W-:Y:S05]  /*2880*/  BSYNC B0 ;  /* 0x0000000000007941 */ /* 0x000fea0003800000 */
.L_x_365:
[----:B------:R0:W-:Y:S01]  /*2890*/  STL [R1+0x1c], RZ ;  /* 0x00001cff01007387 */ /* 0x0001e20000100800 */
[----:B------:R-:W-:Y:S01]  /*28a0*/  BSSY B0, `(.L_x_367) ;  /* 0x0000023000007945 */ /* 0x000fe20003800000 */
[----:B------:R-:W-:Y:S01]  /*28b0*/  FSETP.GTU.FTZ.AND P1, PT, R8, 20, PT ;  /* 0x41a000000800780b */ /* 0x000fe20003f3c000 */
[----:B------:R-:W-:Y:S01]  /*28c0*/  FADD.FTZ R7, R7, UR4 ;  /* 0x0000000407077e21 */ /* 0x000fe20008010000 */
[----:B------:R-:W-:Y:S06]  /*28d0*/  @P0 BRA `(.L_x_368) ;  /* 0x000001f000000947 */ /* 0x000fec0003800000 */
[----:B------:R-:W-:Y:S01]  /*28e0*/  FMUL.FTZ R13, R13, 1.4426950216293334961 ;  /* 0x3fb8aa3b0d0d7820 */ /* 0x000fe20000410000 */
[----:B------:R-:W-:Y:S01]  /*28f0*/  HFMA2.MMA R42, -RZ, RZ, 1.625, 0 ;  /* 0x3e800000ff2a7435 */ /* 0x000fe200000001ff */
[----:B--2---:R-:W-:Y:S02]  /*2900*/  MOV R61, 0x3d39bf78 ;  /* 0x3d39bf78003d7802 */ /* 0x004fe40000000f00 */
[----:B------:R-:W1:Y:S02]  /*2910*/  MUFU.EX2 R43, R13 ;  /* 0x0000000d002b7308 */ /* 0x000e640000000800 */
[C---:B-1----:R-:W-:Y:S01]  /*2920*/  FADD.FTZ.RZ R2, R43.reuse, 1 ;  /* 0x3f8000002b027421 */ /* 0x042fe2000001c000 */
[----:B------:R-:W-:-:S04]  /*2930*/  ISETP.GE.U32.AND P0, PT, R43, 0x7f800000, PT ;  /* 0x7f8000002b00780c */ /* 0x000fc80003f06070 */
[----:B------:R-:W-:-:S04]  /*2940*/  IADD3 R2, R2, -0x3f400000, RZ ;  /* 0xc0c0000002027810 */ /* 0x000fc80007ffe0ff */
[----:B------:R-:W-:-:S04]  /*2950*/  LOP3.LUT R2, R2, 0xff800000, RZ, 0xc0, !PT ;  /* 0xff80000002027812 */ /* 0x000fc800078ec0ff */
[----:B------:R-:W-:Y:S02]  /*2960*/  IADD3 R41, -R2, 0x40800000, RZ ;  /* 0x4080000002297810 */ /* 0x000fe40007ffe1ff */
[----:B------:R-:W-:Y:S02]  /*2970*/  IADD3 R40, R43, -R2, RZ ;  /* 0x800000022b287210 */ /* 0x000fe40007ffe0ff */
[----:B------:R-:W1:Y:S01]  /*2980*/  I2F R2, R2 ;  /* 0x0000000200027306 */ /* 0x000e620000201400 */
[----:B------:R-:W-:-:S04]  /*2990*/  FFMA.FTZ R41, R41, R42, -1 ;  /* 0xbf80000029297423 */ /* 0x000fc8000001002a */
[----:B------:R-:W-:-:S04]  /*29a0*/  FADD.FTZ R40, R40, R41 ;  /* 0x0000002928287221 */ /* 0x000fc80000010000 */
[----:B------:R-:W-:-:S04]  /*29b0*/  FFMA.FTZ R41, R40, -R61, 0.10546888411045074463 ;  /* 0x3dd8001228297423 */ /* 0x000fc8000001083d */
[----:B------:R-:W-:Y:S02]  /*29c0*/  FFMA.FTZ R41, R40, R41, -0.13229703903198242188 ;  /* 0xbe0778e028297423 */ /* 0x000fe40000010029 */
[----:B-1----:R-:W-:Y:S02]  /*29d0*/  FMUL.FTZ R13, R2, 1.1920928955078125e-07 ;  /* 0x34000000020d7820 */ /* 0x002fe40000410000 */
        /* <DEDUP_REMOVED lines=15> */
.L_x_368:
[----:B------:R-:W-:Y:S05]  /*2ad0*/  BSYNC B0 ;  /* 0x0000000000007941 */ /* 0x000fea0003800000 */
.L_x_367:
[----:B------:R-:W3:Y:S01]  /*2ae0*/  LDL.LU R2, [R1+0x24] ;  /* 0x0000240001027983 */ /* 0x000ee20000300800 */
[----:B------:R-:W-:Y:S01]  /*2af0*/  BSSY B0, `(.L_x_369) ;  /* 0x0000027000007945 */ /* 0x000fe20003800000 */
[----:B------:R-:W-:Y:S01]  /*2b00*/  HFMA2.MMA R138, -RZ, RZ, 0, 0 ;  /* 0x00000000ff8a7435 */ /* 0x000fe200000001ff */
[----:B------:R-:W-:Y:S01]  /*2b10*/  FSETP.GTU.FTZ.AND P0, PT, R7, 20, PT ;  /* 0x41a000000700780b */ /* 0x000fe20003f1c000 */
[----:B------:R-:W-:Y:S01]  /*2b20*/  CS2R R136, SRZ ;  /* 0x0000000000887805 */ /* 0x000fe2000001ff00 */
[----:B------:R-:W-:Y:S01]  /*2b30*/  MOV R123, RZ ;  /* 0x000000ff007b7202 */ /* 0x000fe20000000f00 */
[----:B------:R-:W-:Y:S02]  /*2b40*/  FADD.FTZ R6, R6, UR4 ;  /* 0x0000000406067e21 */ /* 0x000fe40008010000 */
[----:B---3--:R-:W-:Y:S01]  /*2b50*/  FFMA.FTZ R43, R53, R33, R2 ;  /* 0x00000021352b7223 */ /* 0x008fe20000010002 */
[----:B------:R-:W-:Y:S05]  /*2b60*/  @P6 BRA `(.L_x_370) ;  /* 0x000001f000006947 */ /* 0x000fea0003800000 */
[----:B------:R-:W-:Y:S01]  /*2b70*/  FMUL.FTZ R12, R12, 1.4426950216293334961 ;  /* 0x3fb8aa3b0c0c7820 */ /* 0x000fe20000410000 */
[----:B------:R-:W-:-:S02]  /*2b80*/  MOV R42, 0x3e800000 ;  /* 0x3e800000002a7802 */ /* 0x000fc40000000f00 */
[----:B--2---:R-:W-:Y:S01]  /*2b90*/  MOV R63, 0x3d39bf78 ;  /* 0x3d39bf78003f7802 */ /* 0x004fe20000000f00 */
        /* <DEDUP_REMOVED lines=28> */
.L_x_370:
[----:B------:R-:W-:Y:S05]  /*2d60*/  BSYNC B0 ;  /* 0x0000000000007941 */ /* 0x000fea0003800000 */
.L_x_369:
        /* <DEDUP_REMOVED lines=39> */
.L_x_372:
[----:B------:R-:W-:Y:S05]  /*2fe0*/  BSYNC B0 ;  /* 0x0000000000007941 */ /* 0x000fea0003800000 */
.L_x_371:
        /* <DEDUP_REMOVED lines=39> */
.L_x_374:
[----:B------:R-:W-:Y:S05]  /*3260*/  BSYNC B0 ;  /* 0x0000000000007941 */ /* 0x000fea0003800000 */
.L_x_373:
        /* <DEDUP_REMOVED lines=39> */
.L_x_376:
[----:B------:R-:W-:Y:S05]  /*34e0*/  BSYNC B0 ;  /* 0x0000000000007941 */ /* 0x000fea0003800000 */
.L_x_375:
[----:B--2---:R-:W-:Y:S01]  /*34f0*/  FFMA.FTZ R40, R46, R26, R43 ;  /* 0x0000001a2e287223 */ /* 0x004fe2000001002b */
        /* <DEDUP_REMOVED lines=21> */
[C---:B------:R-:W-:Y:S02]  /*3650*/  FFMA.FTZ R42, R41.reuse, R42, -0.13229703903198242188 ;  /* 0xbe0778e0292a7423 */ /* 0x040fe4000001002a */
        /* <DEDUP_REMOVED lines=16> */
.L_x_378:
[----:B------:R-:W-:Y:S05]  /*3760*/  BSYNC B0 ;  /* 0x0000000000007941 */ /* 0x000fea0003800000 */
.L_x_377:
        /* <DEDUP_REMOVED lines=40> */
.L_x_380:
[----:B------:R-:W-:Y:S05]  /*39f0*/  BSYNC B0 ;  /* 0x0000000000007941 */ /* 0x000fea0003800000 */
.L_x_379:
[----:B------:R-:W-:Y:S01]  /*3a00*/  BSSY B0, `(.L_x_381) ;  /* 0x0000021000007945 */ /* 0x000fe20003800000 */
[----:B------:R-:W-:Y:S05]  /*3a10*/  @P6 BRA `(.L_x_382) ;  /* 0x000001f000006947 */ /* 0x000fea0003800000 */
[----:B------:R-:W-:Y:S01]  /*3a20*/  FMUL.FTZ R6, R6, 1.4426950216293334961 ;  /* 0x3fb8aa3b06067820 */ /* 0x000fe20000410000 */
[----:B------:R-:W-:Y:S01]  /*3a30*/  HFMA2.MMA R60, -RZ, RZ, 1.625, 0 ;  /* 0x3e800000ff3c7435 */ /* 0x000fe200000001ff */
[----:B------:R-:W-:Y:S02]  /*3a40*/  MOV R63, 0x3d39bf78 ;  /* 0x3d39bf78003f7802 */ /* 0x000fe40000000f00 */
        /* <DEDUP_REMOVED lines=28> */
.L_x_382:
[----:B------:R-:W-:Y:S05]  /*3c10*/  BSYNC B0 ;  /* 0x0000000000007941 */ /* 0x000fea0003800000 */
.L_x_381:
        /* <DEDUP_REMOVED lines=33> */
.L_x_384:
[----:B------:R-:W-:Y:S05]  /*3e30*/  BSYNC B0 ;  /* 0x0000000000007941 */ /* 0x000fea0003800000 */
.L_x_383:
        /* <DEDUP_REMOVED lines=33> */
.L_x_386:
[----:B------:R-:W-:Y:S05]  /*4050*/  BSYNC B0 ;  /* 0x0000000000007941 */ /* 0x000fea0003800000 */
.L_x_385:
        /* <DEDUP_REMOVED lines=33> */
.L_x_388:
[----:B------:R-:W-:Y:S05]  /*4270*/  BSYNC B0 ;  /* 0x0000000000007941 */ /* 0x000fea0003800000 */
.L_x_387:
        /* <DEDUP_REMOVED lines=33> */
.L_x_390:
[----:B------:R-:W-:Y:S05]  /*4490*/  BSYNC B0 ;  /* 0x0000000000007941 */ /* 0x000fea0003800000 */
.L_x_389:
        /* <DEDUP_REMOVED lines=9> */
[----:B------:R-:W-:Y:S02]  /*4530*/  FFMA.FTZ R40, R34, R18, R41 ;  /* 0x0000001222287223 */ /* 0x000fe40000010029 */
[----:B------:R-:W-:Y:S02]  /*4540*/  FMUL.FTZ R146, R25, UR5 ;  /* 0x0000000519927c20 */ /* 0x000fe40008410000 */
[----:B------:R-:W-:Y:S01]  /*4550*/  FMUL.FTZ R145, R24, UR5 ;  /* 0x0000000518917c20 */ /* 0x000fe20008410000 */
[----:B------:R1:W-:Y:S01]  /*4560*/  STL [R1+0x24], R40 ;  /* 0x0000242801007387 */ /* 0x0003e20000100800 */
[----:B------:R-:W-:-:S02]  /*4570*/  FMUL.FTZ R144, R23, UR5 ;  /* 0x0000000517907c20 */ /* 0x000fc40008410000 */
[----:B------:R-:W-:Y:S02]  /*4580*/  FMUL.FTZ R143, R22, UR5 ;  /* 0x00000005168f7c20 */ /* 0x000fe40008410000 */
[----:B------:R-:W-:Y:S02]  /*4590*/  FMUL.FTZ R142, R21, UR5 ;  /* 0x00000005158e7c20 */ /* 0x000fe40008410000 */
[----:B------:R-:W-:Y:S02]  /*45a0*/  FMUL.FTZ R141, R20, UR5 ;  /* 0x00000005148d7c20 */ /* 0x000fe40008410000 */
[----:B------:R-:W-:Y:S02]  /*45b0*/  FMUL.FTZ R140, R19, UR5 ;  /* 0x00000005138c7c20 */ /* 0x000fe40008410000 */
[----:B------:R-:W-:Y:S01]  /*45c0*/  FMUL.FTZ R139, R18, UR5 ;  /* 0x00000005128b7c20 */ /* 0x000fe20008410000 */
[----:B------:R-:W-:Y:S05]  /*45d0*/  @!P5 BRA `(.L_x_391) ;  /* 0x00003f900000d947 */ /* 0x000fea0003800000 */
[----:B-1----:R-:W-:Y:S01]  /*45e0*/  UIADD3 UR38, UR19, -0x1, URZ ;  /* 0xffffffff13267890 */ /* 0x002fe2000fffe03f */
[----:B------:R-:W-:Y:S01]  /*45f0*/  HFMA2.MMA R138, -RZ, RZ, 0, 0 ;  /* 0x00000000ff8a7435 */ /* 0x000fe200000001ff */
        /* <DEDUP_REMOVED lines=10> */
[----:B------:R-:W-:-:S02]  /*46a0*/  UIADD3 UR38, UR38, -UR9, URZ ;  /* 0x8000000926267290 */ /* 0x000fc4000fffe03f */
[----:B------:R-:W-:Y:S02]  /*46b0*/  UMOV UR7, URZ ;  /* 0x0000003f00077c82 */ /* 0x000fe40008000000 */
[----:B------:R-:W-:Y:S02]  /*46c0*/  UMOV UR8, URZ ;  /* 0x0000003f00087c82 */ /* 0x000fe40008000000 */
[----:B------:R-:W-:Y:S02]  /*46d0*/  UMOV UR9, URZ ;  /* 0x0000003f00097c82 */ /* 0x000fe40008000000 */
.L_x_439:
[----:B------:R-:W-:Y:S01]  /*46e0*/  USHF.R.S32.HI UR40, URZ, 0x1f, UR7 ;  /* 0x0000001f3f287899 */ /* 0x000fe20008011407 */
[----:B------:R-:W2:Y:S01]  /*46f0*/  LDL R83, [R1+0x18] ;  /* 0x0000180001537983 */ /* 0x000ea20000100800 */
[----:B------:R-:W-:Y:S01]  /*4700*/  ULDC.64 UR20, c[0x0][0x1c0] ;  /* 0x0000700000147ab9 */ /* 0x000fe20000000a00 */
[--C-:B------:R-:W-:Y:S01]  /*4710*/  SHF.R.S32.HI R57, RZ, 0x1f, R56.reuse ;  /* 0x0000001fff397819 */ /* 0x100fe20000011438 */
[----:B------:R-:W-:Y:S01]  /*4720*/  UIMAD UR20, UR40, UR20, URZ ;  /* 0x00000014281472a4 */ /* 0x000fe2000f8e023f */
[----:B------:R-:W-:Y:S01]  /*4730*/  MOV R43, UR7 ;  /* 0x00000007002b7c02 */ /* 0x000fe20008000f00 */
[----:B------:R-:W-:Y:S01]  /*4740*/  ULDC UR43, c[0x0][0x168] ;  /* 0x00005a00002b7ab9 */ /* 0x000fe20000000800 */
[----:B------:R-:W3:Y:S01]  /*4750*/  LDL R82, [R1+0x14] ;  /* 0x0000140001527983 */ /* 0x000ee20000100800 */
[----:B------:R-:W-:Y:S01]  /*4760*/  UIADD3 UR43, -UR39, UR43, URZ ;  /* 0x0000002b272b7290 */ /* 0x000fe2000fffe13f */
[C---:B------:R-:W-:Y:S01]  /*4770*/  LOP3.LUT R41, R56.reuse, 0x60, RZ, 0xfc, !PT ;  /* 0x0000006038297812 */ /* 0x040fe200078efcff */
[----:B------:R-:W-:Y:S01]  /*4780*/  UIMAD UR20, UR7, UR21, UR20 ;  /* 0x00000015071472a4 */ /* 0x000fe2000f8e0214 */
[----:B------:R-:W-:Y:S01]  /*4790*/  IMAD.WIDE.U32 R42, R43, c[0x0][0x1c0], R56 ;  /* 0x000070002b2a7a25 */ /* 0x000fe200078e0038 */
[----:B------:R-:W-:Y:S01]  /*47a0*/  ULDC.64 UR22, c[0x0][0x180] ;  /* 0x0000600000167ab9 */ /* 0x000fe20000000a00 */
[----:B------:R-:W-:Y:S01]  /*47b0*/  LOP3.LUT R40, R56, 0x20, RZ, 0xfc, !PT ;  /* 0x0000002038287812 */ /* 0x000fe200078efcff */
[----:B------:R-:W-:Y:S01]  /*47c0*/  UIMAD UR41, UR16, UR22, URZ ;  /* 0x00000016102972a4 */ /* 0x000fe2000f8e023f */
[----:B------:R-:W-:Y:S01]  /*47d0*/  ISETP.GE.AND P4, PT, R41, UR43, PT ;  /* 0x0000002b29007c0c */ /* 0x000fe2000bf86270 */
[----:B------:R-:W4:Y:S01]  /*47e0*/  LDL R81, [R1+0x10] ;  /* 0x0000100001517983 */ /* 0x000f220000100800 */
[----:B------:R-:W-:Y:S01]  /*47f0*/  IADD3 R41, R43, UR20, RZ ;  /* 0x000000142b297c10 */ /* 0x000fe2000fffe0ff */
[----:B------:R-:W-:Y:S01]  /*4800*/  UIMAD.WIDE.U32 UR20, UR17, UR22, URZ ;  /* 0x00000016111472a5 */ /* 0x000fe2000f8e003f */
[----:B------:R-:W-:Y:S01]  /*4810*/  ISETP.GE.AND P1, PT, R40, UR43, PT ;  /* 0x0000002b28007c0c */ /* 0x000fe2000bf26270 */
[----:B------:R-:W-:Y:S01]  /*4820*/  UIMAD UR41, UR17, UR23, UR41 ;  /* 0x00000017112972a4 */ /* 0x000fe2000f8e0229 */
[C---:B------:R-:W-:Y:S01]  /*4830*/  LOP3.LUT R40, R56.reuse, 0x40, RZ, 0xfc, !PT ;  /* 0x0000004038287812 */ /* 0x040fe200078efcff */
[----:B------:R-:W2:Y:S01]  /*4840*/  LDL R80, [R1+0xc] ;  /* 0x00000c0001507983 */ /* 0x000ea20000100800 */
[C---:B------:R-:W-:Y:S01]  /*4850*/  ISETP.GE.AND P2, PT, R56.reuse, UR43, PT ;  /* 0x0000002b38007c0c */ /* 0x040fe2000bf46270 */
[----:B------:R-:W-:Y:S01]  /*4860*/  ULDC.64 UR22, c[0x0][0x188] ;  /* 0x0000620000167ab9 */ /* 0x000fe20000000a00 */
[C---:B------:R-:W-:Y:S01]  /*4870*/  LOP3.LUT R60, R56.reuse, 0x80, RZ, 0xfc, !PT ;  /* 0x00000080383c7812 */ /* 0x040fe200078efcff */
[----:B------:R-:W-:Y:S01]  /*4880*/  UIMAD UR42, UR40, UR22, URZ ;  /* 0x00000016282a72a4 */ /* 0x000fe2000f8e023f */
[----:B------:R-:W-:Y:S01]  /*4890*/  LOP3.LUT R61, R56, 0xa0, RZ, 0xfc, !PT ;  /* 0x000000a0383d7812 */ /* 0x000fe200078efcff */
[----:B------:R-:W-:Y:S01]  /*48a0*/  UIADD3 UR21, UR21, UR41, URZ ;  /* 0x0000002915157290 */ /* 0x000fe2000fffe03f */
[----:B------:R-:W-:Y:S01]  /*48b0*/  ISETP.GE.AND P0, PT, R40, UR43, PT ;  /* 0x0000002b28007c0c */ /* 0x000fe2000bf06270 */
[----:B------:R-:W2:Y:S01]  /*48c0*/  LDL R79, [R1+0x8] ;  /* 0x00000800014f7983 */ /* 0x000ea20000100800 */
[----:B------:R-:W-:Y:S01]  /*48d0*/  LEA R40, P3, R42, UR25, 0x2 ;  /* 0x000000192a287c11 */ /* 0x000fe2000f8610ff */
[----:B------:R-:W-:Y:S01]  /*48e0*/  UIMAD UR42, UR7, UR23, UR42 ;  /* 0x00000017072a72a4 */ /* 0x000fe2000f8e022a */
[----:B------:R-:W-:Y:S01]  /*48f0*/  LOP3.LUT R43, R56, 0xc0, RZ, 0xfc, !PT ;  /* 0x000000c0382b7812 */ /* 0x000fe200078efcff */
[----:B------:R-:W-:Y:S01]  /*4900*/  UIMAD.WIDE.U32 UR20, UR7, UR22, UR20 ;  /* 0x00000016071472a5 */ /* 0x000fe2000f8e0014 */
[----:B------:R-:W-:Y:S01]  /*4910*/  ISETP.GE.AND P6, PT, R60, UR43, PT ;  /* 0x0000002b3c007c0c */ /* 0x000fe2000bfc6270 */
[----:B------:R-:W-:Y:S01]  /*4920*/  CS2R R62, SRZ ;  /* 0x00000000003e7805 */ /* 0x000fe2000001ff00 */
[----:B------:R-:W-:Y:S01]  /*4930*/  ISETP.GE.AND P5, PT, R61, UR43, PT ;  /* 0x0000002b3d007c0c */ /* 0x000fe2000bfa6270 */
[----:B------:R-:W-:Y:S01]  /*4940*/  ULDC.64 UR22, c[0x0][0x220] ;  /* 0x0000880000167ab9 */ /* 0x000fe20000000a00 */
[----:B------:R-:W-:Y:S01]  /*4950*/  CS2R R60, SRZ ;  /* 0x00000000003c7805 */ /* 0x000fe2000001ff00 */
[----:B------:R-:W-:Y:S01]  /*4960*/  LEA.HI.X R41, R42, UR24, R41, 0x2, P3 ;  /* 0x000000182a297c11 */ /* 0x000fe200098f1429 */
[----:B------:R-:W-:Y:S01]  /*4970*/  UIADD3 UR21, UR21, UR42, URZ ;  /* 0x0000002a15157290 */ /* 0x000fe2000fffe03f */
[----:B------:R-:W-:Y:S01]  /*4980*/  ISETP.GE.AND P3, PT, R43, UR43, PT ;  /* 0x0000002b2b007c0c */ /* 0x000fe2000bf66270 */
[----:B------:R-:W-:Y:S01]  /*4990*/  ULEA UR22, UP0, UR20, UR22, 0x2 ;  /* 0x0000001614167291 */ /* 0x000fe2000f80103f */
[C---:B------:R-:W-:Y:S01]  /*49a0*/  LOP3.LUT R42, R56.reuse, 0xe0, RZ, 0xfc, !PT ;  /* 0x000000e0382a7812 */ /* 0x040fe200078efcff */
[----:B------:R1:W2:Y:S01]  /*49b0*/  @!P2 LDG.E R60, [R40.64] ;  /* 0x0000001e283ca981 */ /* 0x0002a2000c1e1900 */
[----:B------:R-:W-:-:S02]  /*49c0*/  LOP3.LUT R43, R56, 0x100, RZ, 0xfc, !PT ;  /* 0x00000100382b7812 */ /* 0x000fc400078efcff */
[----:B------:R-:W-:Y:S01]  /*49d0*/  MOV R64, RZ ;  /* 0x000000ff00407202 */ /* 0x000fe20000000f00 */
[----:B------:R1:W3:Y:S01]  /*49e0*/  @!P1 LDG.E R62, [R40.64+0x80] ;  /* 0x0000801e283e9981 */ /* 0x0002e2000c1e1900 */
[----:B------:R-:W-:Y:S01]  /*49f0*/  ISETP.GE.AND P2, PT, R42, UR43, PT ;  /* 0x0000002b2a007c0c */ /* 0x000fe2000bf46270 */
[----:B------:R-:W-:Y:S01]  /*4a00*/  ULEA.HI.X UR23, UR20, UR23, UR21, 0x2, UP0 ;  /* 0x0000001714177291 */ /* 0x000fe200080f1415 */
[----:B------:R-:W-:Y:S01]  /*4a10*/  ISETP.GE.AND P1, PT, R43, UR43, PT ;  /* 0x0000002b2b007c0c */ /* 0x000fe2000bf26270 */
[----:B------:R1:W4:Y:S01]  /*4a20*/  @!P0 LDG.E R61, [R40.64+0x100] ;  /* 0x0001001e283d8981 */ /* 0x000322000c1e1900 */
[C---:B------:R-:W-:Y:S02]  /*4a30*/  LOP3.LUT R42, R56.reuse, 0x120, RZ, 0xfc, !PT ;  /* 0x00000120382a7812 */ /* 0x040fe400078efcff */
[----:B------:R-:W-:Y:S01]  /*4a40*/  LOP3.LUT R43, R56, 0x140, RZ, 0xfc, !PT ;  /* 0x00000140382b7812 */ /* 0x000fe200078efcff */
[----:B------:R1:W2:Y:S01]  /*4a50*/  @!P4 LDG.E R64, [R40.64+0x180] ;  /* 0x0001801e2840c981 */ /* 0x0002a2000c1e1900 */
[----:B------:R-:W-:-:S02]  /*4a60*/  ISETP.GE.AND P0, PT, R42, UR43, PT ;  /* 0x0000002b2a007c0c */ /* 0x000fc4000bf06270 */
[----:B------:R-:W-:Y:S01]  /*4a70*/  ISETP.GE.AND P4, PT, R43, UR43, PT ;  /* 0x0000002b2b007c0c */ /* 0x000fe2000bf86270 */
[----:B------:R-:W2:Y:S01]  /*4a80*/  LDL R78, [R1+0x4] ;  /* 0x00000400014e7983 */ /* 0x000ea20000100800 */
[----:B------:R-:W-:Y:S02]  /*4a90*/  MOV R42, UR22 ;  /* 0x00000016002a7c02 */ /* 0x000fe40008000f00 */
[----:B------:R-:W-:Y:S01]  /*4aa0*/  MOV R43, UR23 ;  /* 0x00000017002b7c02 */ /* 0x000fe20008000f00 */
[----:B------:R-:W2:Y:S01]  /*4ab0*/  LDL R77, [R1] ;  /* 0x00000000014d7983 */ /* 0x000ea20000100800 */
[C---:B------:R-:W-:Y:S01]  /*4ac0*/  LOP3.LUT R65, R56.reuse, 0x160, RZ, 0xfc, !PT ;  /* 0x0000016038417812 */ /* 0x040fe200078efcff */
[----:B------:R-:W-:Y:S01]  /*4ad0*/  CS2R R66, SRZ ;  /* 0x0000000000427805 */ /* 0x000fe2000001ff00 */
[----:B------:R-:W-:Y:S01]  /*4ae0*/  LOP3.LUT R69, R56, 0x1a0, RZ, 0xfc, !PT ;  /* 0x000001a038457812 */ /* 0x000fe200078efcff */
[----:B------:R0:W2:Y:S01]  /*4af0*/  LDG.E R75, [R42.64] ;  /* 0x0000001e2a4b7981 */ /* 0x0000a2000c1e1900 */
[----:B------:R-:W-:Y:S01]  /*4b00*/  MOV R68, RZ ;  /* 0x000000ff00447202 */ /* 0x000fe20000000f00 */
[----:B------:R-:W-:-:S02]  /*4b10*/  ULDC.64 UR22, c[0x0][0x198] ;  /* 0x0000660000167ab9 */ /* 0x000fc40000000a00 */
[----:B------:R1:W3:Y:S01]  /*4b20*/  @!P6 LDG.E R63, [R40.64+0x200] ;  /* 0x0002001e283fe981 */ /* 0x0002e2000c1e1900 */
[----:B------:R-:W-:Y:S02]  /*4b30*/  ISETP.GE.AND P6, PT, R65, UR43, PT ;  /* 0x0000002b41007c0c */ /* 0x000fe4000bfc6270 */
[C---:B------:R-:W-:Y:S01]  /*4b40*/  LOP3.LUT R65, R56.reuse, 0x180, RZ, 0xfc, !PT ;  /* 0x0000018038417812 */ /* 0x040fe200078efcff */
[----:B------:R1:W4:Y:S03]  /*4b50*/  @!P5 LDG.E R66, [R40.64+0x280] ;  /* 0x0002801e2842d981 */ /* 0x000326000c1e1900 */
[----:B------:R-:W-:Y:S01]  /*4b60*/  ISETP.GE.AND P5, PT, R65, UR43, PT ;  /* 0x0000002b41007c0c */ /* 0x000fe2000bfa6270 */
[----:B------:R1:W4:Y:S01]  /*4b70*/  @!P2 LDG.E R68, [R40.64+0x380] ;  /* 0x0003801e2844a981 */ /* 0x000322000c1e1900 */
[----:B------:R-:W-:Y:S02]  /*4b80*/  MOV R65, RZ ;  /* 0x000000ff00417202 */ /* 0x000fe40000000f00 */
[----:B------:R-:W-:Y:S01]  /*4b90*/  LOP3.LUT R70, R56, 0x1c0, RZ, 0xfc, !PT ;  /* 0x000001c038467812 */ /* 0x000fe200078efcff */
[----:B------:R1:W4:Y:S04]  /*4ba0*/  @!P1 LDG.E R67, [R40.64+0x400] ;  /* 0x0004001e28439981 */ /* 0x000328000c1e1900 */
[----:B------:R1:W4:Y:S01]  /*4bb0*/  @!P3 LDG.E R65, [R40.64+0x300] ;  /* 0x0003001e2841b981 */ /* 0x000322000c1e1900 */
[----:B------:R-:W-:-:S02]  /*4bc0*/  ISETP.GE.AND P3, PT, R69, UR43, PT ;  /* 0x0000002b45007c0c */ /* 0x000fc4000bf66270 */
[----:B------:R-:W-:Y:S02]  /*4bd0*/  LOP3.LUT R69, R56, 0x1e0, RZ, 0xfc, !PT ;  /* 0x000001e038457812 */ /* 0x000fe400078efcff */
[----:B------:R-:W-:Y:S01]  /*4be0*/  ISETP.GE.AND P2, PT, R70, UR43, PT ;  /* 0x0000002b46007c0c */ /* 0x000fe2000bf46270 */
[----:B0-----:R-:W-:Y:S01]  /*4bf0*/  CS2R R42, SRZ ;  /* 0x00000000002a7805 */ /* 0x001fe2000001ff00 */
[----:B------:R-:W-:Y:S01]  /*4c00*/  ISETP.GE.AND P1, PT, R69, UR43, PT ;  /* 0x0000002b45007c0c */ /* 0x000fe2000bf26270 */
[----:B------:R-:W-:Y:S01]  /*4c10*/  CS2R R70, SRZ ;  /* 0x0000000000467805 */ /* 0x000fe2000001ff00 */
[----:B------:R-:W-:Y:S02]  /*4c20*/  MOV R69, RZ ;  /* 0x000000ff00457202 */ /* 0x000fe40000000f00 */
[----:B------:R-:W-:Y:S01]  /*4c30*/  MOV R72, RZ ;  /* 0x000000ff00487202 */ /* 0x000fe20000000f00 */
[----:B------:R1:W4:Y:S01]  /*4c40*/  @!P0 LDG.E R42, [R40.64+0x480] ;  /* 0x0004801e282a8981 */ /* 0x000322000c1e1900 */
[----:B------:R-:W-:-:S03]  /*4c50*/  MOV R74, RZ ;  /* 0x000000ff004a7202 */ /* 0x000fc60000000f00 */
[----:B------:R1:W4:Y:S04]  /*4c60*/  @!P4 LDG.E R43, [R40.64+0x500] ;  /* 0x0005001e282bc981 */ /* 0x000328000c1e1900 */
[----:B------:R1:W4:Y:S04]  /*4c70*/  @!P6 LDG.E R70, [R40.64+0x580] ;  /* 0x0005801e2846e981 */ /* 0x000328000c1e1900 */
[----:B------:R1:W4:Y:S04]  /*4c80*/  @!P5 LDG.E R69, [R40.64+0x600] ;  /* 0x0006001e2845d981 */ /* 0x000328000c1e1900 */
[----:B------:R1:W4:Y:S04]  /*4c90*/  @!P3 LDG.E R72, [R40.64+0x680] ;  /* 0x0006801e2848b981 */ /* 0x000328000c1e1900 */
[----:B------:R1:W4:Y:S04]  /*4ca0*/  @!P2 LDG.E R71, [R40.64+0x700] ;  /* 0x0007001e2847a981 */ /* 0x000328000c1e1900 */
[----:B------:R1:W4:Y:S01]  /*4cb0*/  @!P1 LDG.E R74, [R40.64+0x780] ;  /* 0x0007801e284a9981 */ /* 0x000322000c1e1900 */
[----:B------:R-:W-:-:S02]  /*4cc0*/  UIMAD UR41, UR16, UR22, URZ ;  /* 0x00000016102972a4 */ /* 0x000fc4000f8e023f */
[----:B------:R-:W-:Y:S02]  /*4cd0*/  UIMAD.WIDE.U32 UR20, UR17, UR22, URZ ;  /* 0x00000016111472a5 */ /* 0x000fe4000f8e003f */
[----:B------:R-:W-:-:S03]  /*4ce0*/  UIMAD UR41, UR17, UR23, UR41 ;  /* 0x00000017112972a4 */ /* 0x000fc6000f8e0229 */
[----:B------:R-:W-:Y:S02]  /*4cf0*/  ULDC.64 UR22, c[0x0][0x1a0] ;  /* 0x0000680000167ab9 */ /* 0x000fe40000000a00 */
[----:B------:R-:W-:Y:S02]  /*4d00*/  UIADD3 UR21, UR21, UR41, URZ ;  /* 0x0000002915157290 */ /* 0x000fe4000fffe03f */
[----:B------:R-:W-:Y:S02]  /*4d10*/  UIMAD UR40, UR40, UR22, URZ ;  /* 0x00000016282872a4 */ /* 0x000fe4000f8e023f */
[----:B------:R-:W-:Y:S02]  /*4d20*/  UIMAD.WIDE.U32 UR20, UR7, UR22, UR20 ;  /* 0x00000016071472a5 */ /* 0x000fe4000f8e0014 */
[----:B------:R-:W-:-:S03]  /*4d30*/  UIMAD UR40, UR7, UR23, UR40 ;  /* 0x00000017072872a4 */ /* 0x000fc6000f8e0228 */
[----:B------:R-:W-:Y:S02]  /*4d40*/  ULDC.64 UR22, c[0x0][0x228] ;  /* 0x00008a0000167ab9 */ /* 0x000fe40000000a00 */
[----:B------:R-:W-:Y:S02]  /*4d50*/  UIADD3 UR21, UR21, UR40, URZ ;  /* 0x0000002815157290 */ /* 0x000fe4000fffe03f */
[----:B------:R-:W-:-:S04]  /*4d60*/  ULEA UR22, UP0, UR20, UR22, 0x2 ;  /* 0x0000001614167291 */ /* 0x000fc8000f80103f */
[----:B------:R-:W-:Y:S02]  /*4d70*/  ULEA.HI.X UR23, UR20, UR23, UR21, 0x2, UP0 ;  /* 0x0000001714177291 */ /* 0x000fe400080f1415 */
[----:B-1----:R-:W-:-:S04]  /*4d80*/  MOV R40, UR22 ;  /* 0x0000001600287c02 */ /* 0x002fc80008000f00 */
[----:B------:R-:W-:-:S05]  /*4d90*/  MOV R41, UR23 ;  /* 0x0000001700297c02 */ /* 0x000fca0008000f00 */
[----:B------:R0:W4:Y:S01]  /*4da0*/  LDG.E R84, [R40.64] ;  /* 0x0000001e28547981 */ /* 0x000122000c1e1900 */
[----:B------:R-:W-:Y:S02]  /*4db0*/  LOP3.LUT P0, RZ, R55, 0x1f, RZ, 0xc0, !PT ;  /* 0x0000001f37ff7812 */ /* 0x000fe4000780c0ff */
[----:B------:R-:W-:-:S04]  /*4dc0*/  MOV R73, UR19 ;  /* 0x0000001300497c02 */ /* 0x000fc80008000f00 */
[----:B------:R-:W-:Y:S02]  /*4dd0*/  ISETP.LT.OR P0, PT, R73, 0x2, P0 ;  /* 0x000000024900780c */ /* 0x000fe40000701670 */
[----:B------:R-:W-:Y:S02]  /*4de0*/  ISETP.NE.AND P1, PT, R55, RZ, PT ;  /* 0x000000ff3700720c */ /* 0x000fe40003f25270 */
[----:B0-----:R-:W-:Y:S02]  /*4df0*/  MOV R40, UR38 ;  /* 0x0000002600287c02 */ /* 0x001fe40008000f00 */
[----:B------:R-:W-:Y:S02]  /*4e00*/  MOV R76, c[0x0][0x16c] ;  /* 0x00005b00004c7a02 */ /* 0x000fe40000000f00 */
[----:B------:R-:W-:-:S05]  /*4e10*/  LEA R40, R40, UR7, 0x8 ;  /* 0x0000000728287c11 */ /* 0x000fca000f8e40ff */
[----:B------:R-:W-:Y:S02]  /*4e20*/  @!P0 IADD3 R73, R73, -0x2, RZ ;  /* 0xfffffffe49498810 */ /* 0x000fe40007ffe0ff */
[----:B------:R-:W-:-:S03]  /*4e30*/  @P1 IADD3 R40, R55, 0x200, RZ ;  /* 0x0000020037281810 */ /* 0x000fc60007ffe0ff */
[----:B------:R-:W-:Y:S01]  /*4e40*/  @!P0 IMAD R73, R73, R76, UR7 ;  /* 0x0000000749498e24 */ /* 0x000fe2000f8e024c */
[----:B--2---:R-:W0:Y:S01]  /*4e50*/  R2UR UR40, R75 ;  /* 0x000000004b2873c2 */ /* 0x004e2200000e0000 */
[----:B------:R-:W-:Y:S04]  /*4e60*/  STS [R83.X4], R60 ;  /* 0x0000003c53007388 */ /* 0x000fe80000004800 */
[----:B---3--:R-:W-:Y:S04]  /*4e70*/  STS [R82.X4+0x80], R62 ;  /* 0x0000803e52007388 */ /* 0x008fe80000004800 */
[----:B----4-:R-:W-:Y:S01]  /*4e80*/  STS [R81.X4+0x100], R61 ;  /* 0x0001003d51007388 */ /* 0x010fe20000004800 */
[----:B0-----:R-:W-:-:S05]  /*4e90*/  MOV R85, UR40 ;  /* 0x0000002800557c02 */ /* 0x001fca0008000f00 */
[----:B------:R-:W-:-:S04]  /*4ea0*/  FMUL.FTZ R85, R85, 1.4426950216293334961 ;  /* 0x3fb8aa3b55557820 */ /* 0x000fc80000410000 */
[----:B------:R-:W-:Y:S01]  /*4eb0*/  FMUL.FTZ R124, R85, R17 ;  /* 0x00000011557c7220 */ /* 0x000fe20000410000 */
[----:B------:R-:W-:Y:S05]  /*4ec0*/  STS [R80.X4+0x180], R64 ;  /* 0x0001804050007388 */ /* 0x000fea0000004800 */
[----:B------:R-:W0:Y:S01]  /*4ed0*/  MUFU.EX2 R124, R124 ;  /* 0x0000007c007c7308 */ /* 0x000e220000000800 */
        /* <DEDUP_REMOVED lines=8> */
[----:B-1----:R-:W-:-:S03]  /*4f60*/  MOV R42, 0x8 ;  /* 0x00000008002a7802 */ /* 0x002fc60000000f00 */
[----:B------:R-:W-:Y:S01]  /*4f70*/  STS [R158.X4+0x600], R69 ;  /* 0x000600459e007388 */ /* 0x000fe20000004800 */
[----:B--2---:R-:W-:-:S03]  /*4f80*/  SHF.L.U32 R43, R40, 0x2, RZ ;  /* 0x00000002282b7819 */ /* 0x004fc600000006ff */
[----:B------:R-:W-:Y:S01]  /*4f90*/  STS [R157.X4+0x680], R72 ;  /* 0x000680489d007388 */ /* 0x000fe20000004800 */
[----:B------:R-:W-:-:S03]  /*4fa0*/  @!P0 IMAD.WIDE R40, R73, R42, UR10 ;  /* 0x0000000a49288e25 */ /* 0x000fc6000f8e022a */
[----:B------:R1:W-:Y:S04]  /*4fb0*/  STS [R156.X4+0x700], R71 ;  /* 0x000700479c007388 */ /* 0x0003e80000004800 */
[----:B------:R-:W-:Y:S01]  /*4fc0*/  STS [R155.X4+0x780], R74 ;  /* 0x0007804a9b007388 */ /* 0x000fe20000004800 */
[----:B------:R-:W-:-:S06]  /*4fd0*/  NOP ;  /* 0x0000000000007918 */ /* 0x000fcc0000000000 */
[----:B------:R-:W2:Y:S04]  /*4fe0*/  LDS R95, [R54.X4] ;  /* 0x00000000365f7984 */ /* 0x000ea80000004800 */
[----:B------:R-:W3:Y:S04]  /*4ff0*/  LDS R94, [R54.X4+0x4] ;  /* 0x00000400365e7984 */ /* 0x000ee80000004800 */
[----:B------:R-:W4:Y:S04]  /*5000*/  LDS R93, [R54.X4+0x8] ;  /* 0x00000800365d7984 */ /* 0x000f280000004800 */
        /* <DEDUP_REMOVED lines=14> */
[----:B-1----:R-:W-:-:S02]  /*50f0*/  FMUL.FTZ R71, R85, R16 ;  /* 0x0000001055477220 */ /* 0x002fc40000410000 */
[----:B------:R-:W-:-:S04]  /*5100*/  FMUL.FTZ R70, R85, R15 ;  /* 0x0000000f55467220 */ /* 0x000fc80000410000 */
[----:B------:R-:W1:Y:S01]  /*5110*/  MUFU.EX2 R71, R71 ;  /* 0x0000004700477308 */ /* 0x000e620000000800 */
[C---:B------:R-:W-:Y:S01]  /*5120*/  FMUL.FTZ R69, R85.reuse, R14 ;  /* 0x0000000e55457220 */ /* 0x040fe20000410000 */
[----:B------:R-:W-:Y:S02]  /*5130*/  MOV R83, RZ ;  /* 0x000000ff00537202 */ /* 0x000fe40000000f00 */
[----:B------:R-:W-:Y:S01]  /*5140*/  MOV R82, 0x3f800000 ;  /* 0x3f80000000527802 */ /* 0x000fe20000000f00 */
[----:B------:R-:W-:Y:S01]  /*5150*/  BAR.SYNC.DEFER_BLOCKING 0x0 ;  /* 0x0000000000007b1d */ /* 0x000fe20000010000 */
[----:B------:R-:W-:-:S05]  /*5160*/  FMUL.FTZ R68, R85, R13 ;  /* 0x0000000d55447220 */ /* 0x000fca0000410000 */
[----:B------:R-:W0:Y:S01]  /*5170*/  MUFU.EX2 R70, R70 ;  /* 0x0000004600467308 */ /* 0x000e220000000800 */
[----:B------:R-:W-:Y:S02]  /*5180*/  FMUL.FTZ R42, R52, R16 ;  /* 0x00000010342a7220 */ /* 0x000fe40000410000 */
[----:B------:R-:W-:-:S05]  /*5190*/  FMUL.FTZ R67, R85, R12 ;  /* 0x0000000c55437220 */ /* 0x000fca0000410000 */
[----:B------:R-:W0:Y:S01]  /*51a0*/  MUFU.EX2 R69, R69 ;  /* 0x0000004500457308 */ /* 0x000e220000000800 */
[----:B------:R-:W-:Y:S01]  /*51b0*/  FMUL.FTZ R66, R85, R11 ;  /* 0x0000000b55427220 */ /* 0x000fe20000410000 */
[----:B------:R0:W5:Y:S06]  /*51c0*/  @!P0 LDG.E.64 R82, [R40.64] ;  /* 0x0000001e28528981 */ /* 0x00016c000c1e1b00 */
[----:B------:R-:W2:Y:S01]  /*51d0*/  MUFU.EX2 R68, R68 ;  /* 0x0000004400447308 */ /* 0x000ea20000000800 */
[----:B0-----:R-:W-:Y:S02]  /*51e0*/  FMUL.FTZ R40, R53, R17 ;  /* 0x0000001135287220 */ /* 0x001fe40000410000 */
[----:B------:R-:W-:-:S02]  /*51f0*/  FMUL.FTZ R41, R51, R15 ;  /* 0x0000000f33297220 */ /* 0x000fc40000410000 */
[----:B-1----:R-:W-:-:S03]  /*5200*/  FFMA.FTZ R40, R71, R40, R42 ;  /* 0x0000002847287223 */ /* 0x002fc6000001002a */
[----:B------:R-:W0:Y:S01]  /*5210*/  MUFU.EX2 R67, R67 ;  /* 0x0000004300437308 */ /* 0x000e220000000800 */
[----:B------:R-:W-:Y:S02]  /*5220*/  FFMA.FTZ R41, R70, R40, R41 ;  /* 0x0000002846297223 */ /* 0x000fe40000010029 */
[----:B------:R-:W-:-:S05]  /*5230*/  FMUL.FTZ R40, R50, R14 ;  /* 0x0000000e32287220 */ /* 0x000fca0000410000 */
[----:B------:R-:W1:Y:S01]  /*5240*/  MUFU.EX2 R66, R66 ;  /* 0x0000004200427308 */ /* 0x000e620000000800 */
[----:B------:R-:W-:Y:S02]  /*5250*/  FFMA.FTZ R40, R69, R41, R40 ;  /* 0x0000002945287223 */ /* 0x000fe40000010028 */
[----:B------:R-:W-:Y:S02]  /*5260*/  FMUL.FTZ R65, R85, R10 ;  /* 0x0000000a55417220 */ /* 0x000fe40000410000 */
[----:B------:R-:W-:Y:S02]  /*5270*/  FMUL.FTZ R41, R49, R13 ;  /* 0x0000000d31297220 */ /* 0x000fe40000410000 */
[----:B------:R-:W-:Y:S02]  /*5280*/  FMUL.FTZ R64, R85, R9 ;  /* 0x0000000955407220 */ /* 0x000fe40000410000 */
[----:B--2---:R-:W-:Y:S01]  /*5290*/  FFMA.FTZ R41, R68, R40, R41 ;  /* 0x0000002844297223 */ /* 0x004fe20000010029 */
[----:B------:R-:W2:Y:S01]  /*52a0*/  MUFU.EX2 R65, R65 ;  /* 0x0000004100417308 */ /* 0x000ea20000000800 */
[----:B------:R-:W-:-:S02]  /*52b0*/  FMUL.FTZ R40, R48, R12 ;  /* 0x0000000c30287220 */ /* 0x000fc40000410000 */
[----:B------:R-:W-:Y:S02]  /*52c0*/  FMUL.FTZ R63, R85, R8 ;  /* 0x00000008553f7220 */ /* 0x000fe40000410000 */
[----:B0-----:R-:W-:Y:S02]  /*52d0*/  FFMA.FTZ R40, R67, R41, R40 ;  /* 0x0000002943287223 */ /* 0x001fe40000010028 */
[----:B------:R-:W-:Y:S01]  /*52e0*/  FMUL.FTZ R41, R47, R11 ;  /* 0x0000000b2f297220 */ /* 0x000fe20000410000 */
[----:B------:R-:W0:Y:S01]  /*52f0*/  MUFU.EX2 R64, R64 ;  /* 0x0000004000407308 */ /* 0x000e220000000800 */
[----:B------:R-:W-:Y:S02]  /*5300*/  FMUL.FTZ R62, R85, R7 ;  /* 0x00000007553e7220 */ /* 0x000fe40000410000 */
[----:B-1----:R-:W-:Y:S02]  /*5310*/  FFMA.FTZ R43, R66, R40, R41 ;  /* 0x00000028422b7223 */ /* 0x002fe40000010029 */
[----:B------:R-:W-:-:S02]  /*5320*/  FMUL.FTZ R41, R124, R71 ;  /* 0x000000477c297220 */ /* 0x000fc40000410000 */
[----:B------:R-:W-:Y:S01]  /*5330*/  FMUL.FTZ R40, R46, R10 ;  /* 0x0000000a2e287220 */ /* 0x000fe20000410000 */
[----:B------:R-:W1:Y:S01]  /*5340*/  MUFU.EX2 R63, R63 ;  /* 0x0000003f003f7308 */ /* 0x000e620000000800 */
[----:B------:R-:W-:Y:S02]  /*5350*/  FMUL.FTZ R42, R70, R41 ;  /* 0x00000029462a7220 */ /* 0x000fe40000410000 */
[----:B--2---:R-:W-:Y:S02]  /*5360*/  FFMA.FTZ R40, R65, R43, R40 ;  /* 0x0000002b41287223 */ /* 0x004fe40000010028 */
[----:B------:R-:W-:-:S03]  /*5370*/  FMUL.FTZ R43, R69, R42 ;  /* 0x0000002a452b7220 */ /* 0x000fc60000410000 */
[----:B------:R-:W2:Y:S01]  /*5380*/  MUFU.EX2 R62, R62 ;  /* 0x0000003e003e7308 */ /* 0x000ea20000000800 */
[----:B------:R-:W-:Y:S02]  /*5390*/  FMUL.FTZ R41, R45, R9 ;  /* 0x000000092d297220 */ /* 0x000fe40000410000 */
[C---:B------:R-:W-:Y:S02]  /*53a0*/  FMUL.FTZ R61, R85.reuse, R6 ;  /* 0x00000006553d7220 */ /* 0x040fe40000410000 */
[----:B------:R-:W-:Y:S02]  /*53b0*/  FMUL.FTZ R42, R68, R43 ;  /* 0x0000002b442a7220 */ /* 0x000fe40000410000 */
[----:B0-----:R-:W-:Y:S02]  /*53c0*/  FFMA.FTZ R41, R64, R40, R41 ;  /* 0x0000002840297223 */ /* 0x001fe40000010029 */
[----:B------:R-:W-:Y:S01]  /*53d0*/  FMUL.FTZ R40, R44, R8 ;  /* 0x000000082c287220 */ /* 0x000fe20000410000 */
[----:B------:R-:W0:Y:S01]  /*53e0*/  MUFU.EX2 R61, R61 ;  /* 0x0000003d003d7308 */ /* 0x000e220000000800 */
[----:B------:R-:W-:-:S02]  /*53f0*/  FMUL.FTZ R60, R85, R5 ;  /* 0x00000005553c7220 */ /* 0x000fc40000410000 */
[----:B------:R-:W-:Y:S02]  /*5400*/  FMUL.FTZ R87, R67, R42 ;  /* 0x0000002a43577220 */ /* 0x000fe40000410000 */
[----:B-1----:R-:W-:Y:S02]  /*5410*/  FFMA.FTZ R42, R63, R41, R40 ;  /* 0x000000293f2a7223 */ /* 0x002fe40000010028 */
[----:B------:R-:W-:Y:S02]  /*5420*/  FMUL.FTZ R41, R39, R7 ;  /* 0x0000000727297220 */ /* 0x000fe40000410000 */
[----:B------:R-:W-:Y:S01]  /*5430*/  FMUL.FTZ R40, R66, R87 ;  /* 0x0000005742287220 */ /* 0x000fe20000410000 */
[----:B------:R-:W1:Y:S01]  /*5440*/  MUFU.EX2 R60, R60 ;  /* 0x0000003c003c7308 */ /* 0x000e620000000800 */
[----:B------:R-:W-:Y:S02]  /*5450*/  FMUL.FTZ R43, R85, R4 ;  /* 0x00000004552b7220 */ /* 0x000fe40000410000 */
[----:B--2---:R-:W-:-:S02]  /*5460*/  FFMA.FTZ R87, R62, R42, R41 ;  /* 0x0000002a3e577223 */ /* 0x004fc40000010029 */
[----:B------:R-:W-:Y:S02]  /*5470*/  FMUL.FTZ R41, R65, R40 ;  /* 0x0000002841297220 */ /* 0x000fe40000410000 */
[----:B------:R-:W-:Y:S01]  /*5480*/  FMUL.FTZ R42, R85, R3 ;  /* 0x00000003552a7220 */ /* 0x000fe20000410000 */
[----:B------:R-:W2:Y:S01]  /*5490*/  MUFU.EX2 R43, R43 ;  /* 0x0000002b002b7308 */ /* 0x000ea20000000800 */
[----:B------:R-:W-:Y:S02]  /*54a0*/  FMUL.FTZ R86, R64, R41 ;  /* 0x0000002940567220 */ /* 0x000fe40000410000 */
[----:B------:R-:W-:Y:S02]  /*54b0*/  FMUL.FTZ R40, R38, R6 ;  /* 0x0000000626287220 */ /* 0x000fe40000410000 */
[----:B------:R-:W-:Y:S02]  /*54c0*/  FMUL.FTZ R89, R63, R86 ;  /* 0x000000563f597220 */ /* 0x000fe40000410000 */
[----:B------:R-:W-:Y:S01]  /*54d0*/  FMUL.FTZ R41, R85, R0 ;  /* 0x0000000055297220 */ /* 0x000fe20000410000 */
[----:B------:R-:W3:Y:S01]  /*54e0*/  MUFU.EX2 R42, R42 ;  /* 0x0000002a002a7308 */ /* 0x000ee20000000800 */
[----:B0-----:R-:W-:-:S02]  /*54f0*/  FFMA.FTZ R40, R61, R87, R40 ;  /* 0x000000573d287223 */ /* 0x001fc40000010028 */
[----:B------:R-:W-:Y:S02]  /*5500*/  FMUL.FTZ R87, R37, R5 ;  /* 0x0000000525577220 */ /* 0x000fe40000410000 */
[----:B------:R-:W-:Y:S02]  /*5510*/  FMUL.FTZ R86, R62, R89 ;  /* 0x000000593e567220 */ /* 0x000fe40000410000 */
[----:B-1----:R-:W-:Y:S01]  /*5520*/  FFMA.FTZ R87, R60, R40, R87 ;  /* 0x000000283c577223 */ /* 0x002fe20000010057 */
[----:B------:R-:W0:Y:S01]  /*5530*/  MUFU.EX2 R41, R41 ;  /* 0x0000002900297308 */ /* 0x000e220000000800 */
[----:B------:R-:W-:Y:S02]  /*5540*/  FMUL.FTZ R40, R36, R4 ;  /* 0x0000000424287220 */ /* 0x000fe40000410000 */
[----:B------:R-:W-:Y:S01]  /*5550*/  FMUL.FTZ R85, R61, R86 ;  /* 0x000000563d557220 */ /* 0x000fe20000410000 */
[----:B------:R-:W-:Y:S01]  /*5560*/  ISETP.NE.AND P0, PT, R55, 0x7f, PT ;  /* 0x0000007f3700780c */ /* 0x000fe20003f05270 */
[----:B--2---:R-:W-:-:S02]  /*5570*/  FFMA.FTZ R86, R43, R87, R40 ;  /* 0x000000572b567223 */ /* 0x004fc40000010028 */
[----:B------:R-:W-:Y:S02]  /*5580*/  FMUL.FTZ R40, R60, R85 ;  /* 0x000000553c287220 */ /* 0x000fe40000410000 */
[----:B------:R-:W-:Y:S02]  /*5590*/  FMUL.FTZ R85, R35, R3 ;  /* 0x0000000323557220 */ /* 0x000fe40000410000 */
[----:B------:R-:W-:Y:S02]  /*55a0*/  FMUL.FTZ R87, R43, R40 ;  /* 0x000000282b577220 */ /* 0x000fe40000410000 */
[----:B------:R-:W-:Y:S02]  /*55b0*/  FMUL.FTZ R40, R34, R0 ;  /* 0x0000000022287220 */ /* 0x000fe40000410000 */
[----:B---3--:R-:W-:-:S04]  /*55c0*/  FFMA.FTZ R85, R42, R86, R85 ;  /* 0x000000562a557223 */ /* 0x008fc80000010055 */
[----:B0-----:R-:W-:Y:S02]  /*55d0*/  FFMA.FTZ R85, R41, R85, R40 ;  /* 0x0000005529557223 */ /* 0x001fe40000010028 */
[----:B------:R0:W1:Y:S01]  /*55e0*/  @P0 LDS R40, [R55.X4+0x5464] ;  /* 0x0054640037280984 */ /* 0x0000620000004800 */
[----:B------:R-:W-:Y:S01]  /*55f0*/  FMUL.FTZ R86, R42, R87 ;  /* 0x000000572a567220 */ /* 0x000fe20000410000 */
[----:B------:R2:W3:Y:S01]  /*5600*/  R2UR UR23, R84 ;  /* 0x00000000541773c2 */ /* 0x0004e200000e0000 */
[----:B------:R-:W-:Y:S01]  /*5610*/  BSSY B0, `(.L_x_392) ;  /* 0x000000f000007945 */ /* 0x000fe20003800000 */
[----:B------:R-:W-:Y:S01]  /*5620*/  LEA.HI R88, R55, R55, RZ, 0x1e ;  /* 0x0000003737587211 */ /* 0x000fe200078ff0ff */
[----:B--2---:R-:W-:Y:S01]  /*5630*/  FMUL.FTZ R84, R41, R86 ;  /* 0x0000005629547220 */ /* 0x004fe20000410000 */
[----:B------:R-:W-:Y:S05]  /*5640*/  @P0 BRA `(.L_x_393) ;  /* 0x000000b000000947 */ /* 0x000fea0003800000 */
[----:B0---4-:R-:W-:Y:S01]  /*5650*/  ULDC UR21, c[0x0][0x174] ;  /* 0x00005d0000157ab9 */ /* 0x011fe20000000800 */
        /* <DEDUP_REMOVED lines=10> */
.L_x_393:
[----:B0---4-:R-:W-:Y:S05]  /*5700*/  BSYNC B0 ;  /* 0x0000000000007941 */ /* 0x011fea0003800000 */
.L_x_392:
[----:B------:R-:W-:Y:S01]  /*5710*/  ISETP.GT.U32.AND P0, PT, R55, 0x1f, PT ;  /* 0x0000001f3700780c */ /* 0x000fe20003f04070 */
[----:B------:R0:W-:Y:S01]  /*5720*/  STS.64 [R88.X8+0x4250], R84 ;  /* 0x0042505458007388 */ /* 0x0001e20000008a00 */
[----:B---3--:R-:W-:Y:S01]  /*5730*/  FMUL.FTZ R96, R95, UR23 ;  /* 0x000000175f607c20 */ /* 0x008fe20008410000 */
        /* <DEDUP_REMOVED lines=37> */
[-C--:B0-----:R-:W-:Y:S02]  /*5990*/  FFMA.FTZ R87, R85, R86.reuse, R87 ;  /* 0x0000005655577223 */ /* 0x081fe40000010057 */
[----:B------:R-:W-:Y:S02]  /*59a0*/  FMUL.FTZ R89, R84, R86 ;  /* 0x0000005654597220 */ /* 0x000fe40000410000 */
[----:B------:R-:W0:Y:S02]  /*59b0*/  LDS.64 R84, [R125+0x4260] ;  /* 0x004260007d547984 */ /* 0x000e240000000a00 */
[----:B0-----:R-:W-:-:S02]  /*59c0*/  FFMA.FTZ R87, R84, R87, R85 ;  /* 0x0000005754577223 */ /* 0x001fc40000010055 */
[----:B------:R-:W-:Y:S02]  /*59d0*/  FMUL.FTZ R89, R84, R89 ;  /* 0x0000005954597220 */ /* 0x000fe40000410000 */
[----:B------:R-:W0:Y:S02]  /*59e0*/  LDS.64 R84, [R125+0x4268] ;  /* 0x004268007d547984 */ /* 0x000e240000000a00 */
[C---:B0-----:R-:W-:Y:S02]  /*59f0*/  FFMA.FTZ R86, R84.reuse, R87, R85 ;  /* 0x0000005754567223 */ /* 0x041fe40000010055 */
[----:B------:R-:W-:Y:S01]  /*5a00*/  FMUL.FTZ R88, R84, R89 ;  /* 0x0000005954587220 */ /* 0x000fe20000410000 */
[----:B------:R-:W-:Y:S05]  /*5a10*/  BRA.DIV ~URZ, `(.L_x_396) ;  /* 0x000051127f007947 */ /* 0x000fea000b800000 */
[----:B------:R0:W2:Y:S02]  /*5a20*/  SHFL.UP PT, R89, R88, 0x1, RZ ;  /* 0x0420000058597989 */ /* 0x0000a400000e00ff */
.L_x_451:
[----:B------:R-:W-:Y:S05]  /*5a30*/  BRA.DIV ~URZ, `(.L_x_397) ;  /* 0x000051727f007947 */ /* 0x000fea000b800000 */
[----:B------:R-:W3:Y:S04]  /*5a40*/  S2R R87, SR_LANEID ;  /* 0x0000000000577919 */ /* 0x000ee80000000000 */
[----:B------:R-:W4:Y:S01]  /*5a50*/  SHFL.UP PT, R85, R86, 0x1, RZ ;  /* 0x0420000056557989 */ /* 0x000f2200000e00ff */
[----:B---3--:R-:W-:-:S13]  /*5a60*/  ISETP.GE.AND P0, PT, R87, 0x1, PT ;  /* 0x000000015700780c */ /* 0x008fda0003f06270 */
[C---:B----4-:R-:W-:Y:S02]  /*5a70*/  @P0 FFMA.FTZ R86, R88.reuse, R85, R86 ;  /* 0x0000005558560223 */ /* 0x050fe40000010056 */
        /* <DEDUP_REMOVED lines=14> */
[----:B------:R-:W0:Y:S04]  /*5b60*/  SHFL.UP PT, R85, R88, 0x8, RZ ;  /* 0x0500000058557989 */ /* 0x000e2800000e00ff */
[----:B------:R2:W3:Y:S01]  /*5b70*/  SHFL.UP PT, R84, R86, 0x10, RZ ;  /* 0x0600000056547989 */ /* 0x0004e200000e00ff */
[----:B0-----:R-:W-:-:S05]  /*5b80*/  @P0 FMUL.FTZ R88, R88, R85 ;  /* 0x0000005558580220 */ /* 0x001fca0000410000 */
[----:B------:R2:W0:Y:S02]  /*5b90*/  SHFL.UP PT, R89, R88, 0x10, RZ ;  /* 0x0600000058597989 */ /* 0x00042400000e00ff */
.L_x_452:
[----:B---3--:R-:W3:Y:S02]  /*5ba0*/  S2R R85, SR_LANEID ;  /* 0x0000000000557919 */ /* 0x008ee40000000000 */
[----:B---3--:R-:W-:-:S13]  /*5bb0*/  ISETP.GE.AND P0, PT, R85, 0x10, PT ;  /* 0x000000105500780c */ /* 0x008fda0003f06270 */
[-C--:B--2---:R-:W-:Y:S02]  /*5bc0*/  @P0 FFMA.FTZ R86, R84, R88.reuse, R86 ;  /* 0x0000005854560223 */ /* 0x084fe40000010056 */
[----:B0-----:R-:W-:Y:S01]  /*5bd0*/  @P0 FMUL.FTZ R88, R89, R88 ;  /* 0x0000005859580220 */ /* 0x001fe20000410000 */
[----:B------:R-:W-:Y:S05]  /*5be0*/  BRA.CONV ~URZ, `(.L_x_398) ;  /* 0x000000437f007947 */ /* 0x000fea000b800000 */
[----:B------:R-:W-:Y:S01]  /*5bf0*/  HFMA2.MMA R159, -RZ, RZ, 0, 1.847743988037109375e-06 ;  /* 0x0000001fff9f7435 */ /* 0x000fe200000001ff */
[----:B------:R-:W-:Y:S02]  /*5c00*/  MOV R84, R88 ;  /* 0x0000005800547202 */ /* 0x000fe40000000f00 */
[----:B------:R-:W-:-:S03]  /*5c10*/  MOV R85, 0x5c30 ;  /* 0x00005c3000557802 */ /* 0x000fc60000000f00 */
[----:B-1---5:R-:W-:Y:S05]  /*5c20*/  CALL.REL.NOINC `($__internal_19_$__cuda_sm70_shflsync_idx_p) ;  /* 0x00005c6000007944 */ /* 0x022fea0003c00000 */
.L_x_398:
[----:B------:R-:W-:Y:S05]  /*5c30*/  BRA.CONV ~URZ, `(.L_x_399) ;  /* 0x000000437f007947 */ /* 0x000fea000b800000 */
[----:B-1----:R-:W-:Y:S01]  /*5c40*/  HFMA2.MMA R159, -RZ, RZ, 0, 1.847743988037109375e-06 ;  /* 0x0000001fff9f7435 */ /* 0x002fe200000001ff */
[----:B------:R-:W-:Y:S02]  /*5c50*/  MOV R84, R86 ;  /* 0x0000005600547202 */ /* 0x000fe40000000f00 */
[----:B------:R-:W-:-:S03]  /*5c60*/  MOV R85, 0x5c80 ;  /* 0x00005c8000557802 */ /* 0x000fc60000000f00 */
[----:B--2--5:R-:W-:Y:S05]  /*5c70*/  CALL.REL.NOINC `($__internal_19_$__cuda_sm70_shflsync_idx_p) ;  /* 0x00005c1000007944 */ /* 0x024fea0003c00000 */
.L_x_399:
[----:B------:R-:W-:Y:S05]  /*5c80*/  BRA.DIV ~URZ, `(.L_x_400) ;  /* 0x000054027f007947 */ /* 0x000fea000b800000 */
[----:B-----5:R-:W0:Y:S04]  /*5c90*/  SHFL.IDX PT, R82, R82, RZ, 0x1f ;  /* 0x00001fff52527589 */ /* 0x020e2800000e0000 */
[----:B------:R3:W4:Y:S04]  /*5ca0*/  SHFL.IDX PT, R87, R83, RZ, 0x1f ;  /* 0x00001fff53577589 */ /* 0x00072800000e0000 */
[----:B------:R-:W2:Y:S04]  /*5cb0*/  SHFL.UP PT, R88, R88, 0x1, RZ ;  /* 0x0420000058587989 */ /* 0x000ea800000e00ff */
[----:B------:R-:W1:Y:S02]  /*5cc0*/  SHFL.UP PT, R86, R86, 0x1, RZ ;  /* 0x0420000056567989 */ /* 0x000e6400000e00ff */
.L_x_453:
[----:B---3--:R-:W3:Y:S01]  /*5cd0*/  LDS.64 R84, [R125+0x4250] ;  /* 0x004250007d547984 */ /* 0x008ee20000000a00 */
[----:B-12-4-:R-:W-:Y:S01]  /*5ce0*/  @P1 FFMA.FTZ R87, R87, R88, R86 ;  /* 0x0000005857571223 */ /* 0x016fe20000010056 */
[----:B0-----:R-:W-:-:S02]  /*5cf0*/  MOV R86, R82 ;  /* 0x0000005200567202 */ /* 0x001fc40000000f00 */
[----:B------:R-:W0:Y:S03]  /*5d00*/  LDS.64 R82, [R125+0x4258] ;  /* 0x004258007d527984 */ /* 0x000e260000000a00 */
[----:B------:R-:W-:-:S05]  /*5d10*/  @P1 FMUL.FTZ R86, R86, R88 ;  /* 0x0000005856561220 */ /* 0x000fca0000410000 */
[----:B------:R-:W-:Y:S01]  /*5d20*/  STS.64 [R125+0x4250], R86 ;  /* 0x004250567d007388 */ /* 0x000fe20000000a00 */
[C---:B---3--:R-:W-:Y:S02]  /*5d30*/  FFMA.FTZ R85, R84.reuse, R87, R85 ;  /* 0x0000005754557223 */ /* 0x048fe40000010055 */
[----:B------:R-:W-:Y:S02]  /*5d40*/  FMUL.FTZ R84, R84, R86 ;  /* 0x0000005654547220 */ /* 0x000fe40000410000 */
[----:B------:R-:W1:Y:S01]  /*5d50*/  LDS.64 R86, [R125+0x4260] ;  /* 0x004260007d567984 */ /* 0x000e620000000a00 */
[C---:B0-----:R-:W-:Y:S02]  /*5d60*/  FFMA.FTZ R83, R82.reuse, R85, R83 ;  /* 0x0000005552537223 */ /* 0x041fe40000010053 */
[----:B------:R-:W-:Y:S01]  /*5d70*/  FMUL.FTZ R82, R82, R84 ;  /* 0x0000005452527220 */ /* 0x000fe20000410000 */
[----:B------:R0:W-:Y:S04]  /*5d80*/  STS.64 [R125+0x4258], R84 ;  /* 0x004258547d007388 */ /* 0x0001e80000000a00 */
[----:B------:R0:W-:Y:S01]  /*5d90*/  STS.64 [R125+0x4260], R82 ;  /* 0x004260527d007388 */ /* 0x0001e20000000a00 */
[----:B-1----:R-:W-:-:S02]  /*5da0*/  FFMA.FTZ R87, R86, R83, R87 ;  /* 0x0000005356577223 */ /* 0x002fc40000010057 */
[----:B------:R-:W-:-:S05]  /*5db0*/  FMUL.FTZ R86, R86, R82 ;  /* 0x0000005256567220 */ /* 0x000fca0000410000 */
[----:B------:R0:W-:Y:S02]  /*5dc0*/  STS.64 [R125+0x4268], R86 ;  /* 0x004268567d007388 */ /* 0x0001e40000000a00 */
.L_x_395:
[----:B0-----:R-:W-:Y:S05]  /*5dd0*/  BSYNC B0 ;  /* 0x0000000000007941 */ /* 0x001fea0003800000 */
.L_x_394:
[C---:B-1---5:R-:W-:Y:S01]  /*5de0*/  FMUL.FTZ R83, R41.reuse, R40 ;  /* 0x0000002829537220 */ /* 0x062fe20000410000 */
[----:B------:R-:W-:Y:S01]  /*5df0*/  WARPSYNC 0xffffffff ;  /* 0xffffffff00007948 */ /* 0x000fe20003800000 */
[----:B------:R-:W-:Y:S01]  /*5e00*/  FFMA.FTZ R82, R41, R111, R110 ;  /* 0x0000006f29527223 */ /* 0x000fe2000001006e */
[----:B------:R-:W-:Y:S01]  /*5e10*/  BAR.SYNC.DEFER_BLOCKING 0x0 ;  /* 0x0000000000007b1d */ /* 0x000fe20000010000 */
[C---:B------:R-:W-:Y:S01]  /*5e20*/  FMUL.FTZ R84, R42.reuse, R83 ;  /* 0x000000532a547220 */ /* 0x040fe20000410000 */
[C---:B------:R-:W-:Y:S01]  /*5e30*/  LEA.HI R86, R55.reuse, R55, RZ, 0x1e ;  /* 0x0000003737567211 */ /* 0x040fe200078ff0ff */
[----:B------:R-:W-:Y:S01]  /*5e40*/  FFMA.FTZ R82, R42, R82, R109 ;  /* 0x000000522a527223 */ /* 0x000fe2000001006d */
[----:B------:R-:W-:Y:S01]  /*5e50*/  LOP3.LUT P0, RZ, R55, 0x1f, RZ, 0xc0, !PT ;  /* 0x0000001f37ff7812 */ /* 0x000fe2000780c0ff */
[C---:B------:R-:W-:Y:S01]  /*5e60*/  FMUL.FTZ R83, R43.reuse, R84 ;  /* 0x000000542b537220 */ /* 0x040fe20000410000 */
[----:B------:R-:W-:Y:S01]  /*5e70*/  MOV R88, UR7 ;  /* 0x0000000700587c02 */ /* 0x000fe20008000f00 */
[----:B------:R-:W-:Y:S01]  /*5e80*/  FFMA.FTZ R82, R43, R82, R108 ;  /* 0x000000522b527223 */ /* 0x000fe2000001006c */
[----:B------:R-:W-:Y:S01]  /*5e90*/  BSSY B0, `(.L_x_401) ;  /* 0x0000084000007945 */ /* 0x000fe20003800000 */
[----:B------:R-:W-:-:S02]  /*5ea0*/  FMUL.FTZ R84, R60, R83 ;  /* 0x000000533c547220 */ /* 0x000fc40000410000 */
[----:B------:R-:W-:Y:S02]  /*5eb0*/  FFMA.FTZ R82, R60, R82, R107 ;  /* 0x000000523c527223 */ /* 0x000fe4000001006b */
[C---:B------:R-:W-:Y:S02]  /*5ec0*/  FMUL.FTZ R83, R61.reuse, R84 ;  /* 0x000000543d537220 */ /* 0x040fe40000410000 */
[----:B------:R-:W-:Y:S02]  /*5ed0*/  FFMA.FTZ R82, R61, R82, R106 ;  /* 0x000000523d527223 */ /* 0x000fe4000001006a */
[C---:B------:R-:W-:Y:S02]  /*5ee0*/  FMUL.FTZ R84, R62.reuse, R83 ;  /* 0x000000533e547220 */ /* 0x040fe40000410000 */
[----:B------:R-:W-:Y:S02]  /*5ef0*/  FFMA.FTZ R82, R62, R82, R105 ;  /* 0x000000523e527223 */ /* 0x000fe40000010069 */
[----:B------:R-:W-:-:S02]  /*5f00*/  FMUL.FTZ R83, R63, R84 ;  /* 0x000000543f537220 */ /* 0x000fc40000410000 */
[----:B------:R-:W-:Y:S01]  /*5f10*/  FFMA.FTZ R82, R63, R82, R104 ;  /* 0x000000523f527223 */ /* 0x000fe20000010068 */
[----:B------:R-:W0:Y:S01]  /*5f20*/  LDS R87, [R86.X8+0x4254] ;  /* 0x0042540056577984 */ /* 0x000e220000008800 */
        /* <DEDUP_REMOVED lines=10> */
[C---:B------:R-:W-:Y:S01]  /*5fd0*/  FMUL.FTZ R83, R69.reuse, R84 ;  /* 0x0000005445537220 */ /* 0x040fe20000410000 */
[----:B------:R-:W-:Y:S01]  /*5fe0*/  MOV R84, UR19 ;  /* 0x0000001300547c02 */ /* 0x000fe20008000f00 */
[----:B------:R-:W-:-:S02]  /*5ff0*/  FFMA.FTZ R82, R69, R82, R98 ;  /* 0x0000005245527223 */ /* 0x000fc40000010062 */
[----:B------:R-:W-:Y:S01]  /*6000*/  FMUL.FTZ R125, R52, R16 ;  /* 0x00000010347d7220 */ /* 0x000fe20000410000 */
[----:B------:R-:W-:Y:S01]  /*6010*/  ISETP.GE.OR P0, PT, R84, c[0x0][0x174], P0 ;  /* 0x00005d0054007a0c */ /* 0x000fe20000706670 */
[C---:B------:R-:W-:Y:S01]  /*6020*/  FMUL.FTZ R84, R70.reuse, R83 ;  /* 0x0000005346547220 */ /* 0x040fe20000410000 */
[----:B------:R-:W-:Y:S01]  /*6030*/  HFMA2.MMA R83, -RZ, RZ, 0, 0 ;  /* 0x00000000ff537435 */ /* 0x000fe200000001ff */
[----:B------:R-:W-:Y:S02]  /*6040*/  FFMA.FTZ R82, R70, R82, R97 ;  /* 0x0000005246527223 */ /* 0x000fe40000010061 */
[C---:B------:R-:W-:Y:S02]  /*6050*/  FMUL.FTZ R84, R71.reuse, R84 ;  /* 0x0000005447547220 */ /* 0x040fe40000410000 */
[----:B------:R-:W-:Y:S01]  /*6060*/  FFMA.FTZ R85, R71, R82, R96 ;  /* 0x0000005247557223 */ /* 0x000fe20000010060 */
[----:B------:R-:W-:Y:S01]  /*6070*/  MOV R82, 0x3f800000 ;  /* 0x3f80000000527802 */ /* 0x000fe20000000f00 */
[----:B------:R-:W-:-:S02]  /*6080*/  FMUL.FTZ R126, R50, R14 ;  /* 0x0000000e327e7220 */ /* 0x000fc40000410000 */
[----:B------:R-:W-:Y:S02]  /*6090*/  FMUL.FTZ R127, R49, R13 ;  /* 0x0000000d317f7220 */ /* 0x000fe40000410000 */
[----:B------:R-:W-:Y:S01]  /*60a0*/  FMUL.FTZ R128, R47, R11 ;  /* 0x0000000b2f807220 */ /* 0x000fe20000410000 */
[----:B------:R-:W1:Y:S01]  /*60b0*/  @!P0 LDS.64 R82, [R88.X8+0x5660] ;  /* 0x0056600058528984 */ /* 0x000e620000008a00 */
[----:B------:R-:W-:Y:S01]  /*60c0*/  FMUL.FTZ R129, R46, R10 ;  /* 0x0000000a2e817220 */ /* 0x000fe20000410000 */
[----:B------:R-:W-:Y:S01]  /*60d0*/  ISETP.GT.U32.AND P0, PT, R55, 0x1f, PT ;  /* 0x0000001f3700780c */ /* 0x000fe20003f04070 */
[----:B------:R-:W-:Y:S01]  /*60e0*/  FMUL.FTZ R130, R45, R9 ;  /* 0x000000092d827220 */ /* 0x000fe20000410000 */
[----:B------:R2:W-:Y:S01]  /*60f0*/  STS.64 [R86.X8+0x4760], R84 ;  /* 0x0047605456007388 */ /* 0x0005e20000008a00 */
[----:B------:R-:W-:Y:S02]  /*6100*/  FMUL.FTZ R131, R44, R8 ;  /* 0x000000082c837220 */ /* 0x000fe40000410000 */
[----:B------:R-:W-:-:S02]  /*6110*/  FMUL.FTZ R132, R38, R6 ;  /* 0x0000000626847220 */ /* 0x000fc40000410000 */
[----:B------:R-:W-:Y:S02]  /*6120*/  FMUL.FTZ R133, R37, R5 ;  /* 0x0000000525857220 */ /* 0x000fe40000410000 */
[----:B------:R-:W-:Y:S02]  /*6130*/  FMUL.FTZ R134, R36, R4 ;  /* 0x0000000424867220 */ /* 0x000fe40000410000 */
[----:B------:R-:W-:Y:S02]  /*6140*/  FMUL.FTZ R135, R34, R0 ;  /* 0x0000000022877220 */ /* 0x000fe40000410000 */
[----:B--2---:R-:W-:Y:S02]  /*6150*/  FMUL.FTZ R86, R53, R17 ;  /* 0x0000001135567220 */ /* 0x004fe40000410000 */
[----:B------:R-:W-:Y:S02]  /*6160*/  FMUL.FTZ R84, R48, R12 ;  /* 0x0000000c30547220 */ /* 0x000fe40000410000 */
[----:B0-----:R-:W-:-:S02]  /*6170*/  FFMA.FTZ R124, R124, R87, R86 ;  /* 0x000000577c7c7223 */ /* 0x001fc40000010056 */
[----:B------:R-:W-:Y:S02]  /*6180*/  FMUL.FTZ R86, R51, R15 ;  /* 0x0000000f33567220 */ /* 0x000fe40000410000 */
[----:B------:R-:W-:-:S04]  /*6190*/  FFMA.FTZ R125, R71, R124, R125 ;  /* 0x0000007c477d7223 */ /* 0x000fc8000001007d */
[----:B------:R-:W-:-:S04]  /*61a0*/  FFMA.FTZ R125, R70, R125, R86 ;  /* 0x0000007d467d7223 */ /* 0x000fc80000010056 */
[----:B------:R-:W-:-:S04]  /*61b0*/  FFMA.FTZ R126, R69, R125, R126 ;  /* 0x0000007d457e7223 */ /* 0x000fc8000001007e */
[----:B------:R-:W-:-:S04]  /*61c0*/  FFMA.FTZ R127, R68, R126, R127 ;  /* 0x0000007e447f7223 */ /* 0x000fc8000001007f */
[----:B------:R-:W-:Y:S02]  /*61d0*/  FFMA.FTZ R85, R67, R127, R84 ;  /* 0x0000007f43557223 */ /* 0x000fe40000010054 */
        /* <DEDUP_REMOVED lines=33> */
.L_x_454:
        /* <DEDUP_REMOVED lines=26> */
.L_x_455:
        /* <DEDUP_REMOVED lines=20> */
.L_x_402:
[----:B-1----:R-:W-:Y:S05]  /*66d0*/  BSYNC B0 ;  /* 0x0000000000007941 */ /* 0x002fea0003800000 */
.L_x_401:
[----:B------:R-:W-:Y:S01]  /*66e0*/  WARPSYNC 0xffffffff ;  /* 0xffffffff00007948 */ /* 0x000fe20003800000 */
[----:B------:R-:W-:Y:S01]  /*66f0*/  BAR.SYNC.DEFER_BLOCKING 0x0 ;  /* 0x0000000000007b1d */ /* 0x000fe20000010000 */
[----:B------:R-:W-:Y:S01]  /*6700*/  LEA.HI R84, R55, R55, RZ, 0x1e ;  /* 0x0000003737547211 */ /* 0x000fe200078ff0ff */
[----:B------:R-:W-:Y:S01]  /*6710*/  FMUL.FTZ R93, R93, R125 ;  /* 0x0000007d5d5d7220 */ /* 0x000fe20000410000 */
[----:B------:R-:W-:Y:S01]  /*6720*/  ISETP.NE.AND P0, PT, R55, RZ, PT ;  /* 0x000000ff3700720c */ /* 0x000fe20003f05270 */
[----:B------:R-:W-:Y:S02]  /*6730*/  FMUL.FTZ R92, R92, R126 ;  /* 0x0000007e5c5c7220 */ /* 0x000fe40000410000 */
[----:B------:R-:W-:Y:S01]  /*6740*/  FMUL.FTZ R85, R48, R12 ;  /* 0x0000000c30557220 */ /* 0x000fe20000410000 */
[----:B------:R-:W-:Y:S01]  /*6750*/  ULDC.64 UR20, c[0x0][0x2b8] ;  /* 0x0000ae0000147ab9 */ /* 0x000fe20000000a00 */
[----:B------:R-:W-:Y:S01]  /*6760*/  FMUL.FTZ R91, R91, R127 ;  /* 0x0000007f5b5b7220 */ /* 0x000fe20000410000 */
[----:B------:R-:W-:Y:S01]  /*6770*/  UIMAD UR20, UR34, UR20, URZ ;  /* 0x00000014221472a4 */ /* 0x000fe2000f8e023f */
[----:B------:R-:W-:Y:S01]  /*6780*/  FMUL.FTZ R81, R81, R128 ;  /* 0x0000008051517220 */ /* 0x000fe20000410000 */
[----:B------:R-:W-:Y:S01]  /*6790*/  BSSY B0, `(.L_x_405) ;  /* 0x00000e4000007945 */ /* 0x000fe20003800000 */
[----:B------:R-:W-:Y:S01]  /*67a0*/  FMUL.FTZ R89, R80, R129 ;  /* 0x0000008150597220 */ /* 0x000fe20000410000 */
[----:B------:R-:W-:Y:S01]  /*67b0*/  UIMAD UR20, UR35, UR21, UR20 ;  /* 0x00000015231472a4 */ /* 0x000fe2000f8e0214 */
[----:B------:R-:W-:-:S02]  /*67c0*/  FMUL.FTZ R79, R79, R130 ;  /* 0x000000824f4f7220 */ /* 0x000fc40000410000 */
[----:B------:R-:W-:Y:S02]  /*67d0*/  FMUL.FTZ R88, R124, UR23 ;  /* 0x000000177c587c20 */ /* 0x000fe40008410000 */
[----:B------:R-:W-:Y:S02]  /*67e0*/  FMUL.FTZ R77, R77, R131 ;  /* 0x000000834d4d7220 */ /* 0x000fe40000410000 */
[----:B------:R-:W-:Y:S02]  /*67f0*/  FMUL.FTZ R87, R33, R88 ;  /* 0x0000005821577220 */ /* 0x000fe40000410000 */
[----:B------:R-:W-:Y:S01]  /*6800*/  FMUL.FTZ R76, R76, R132 ;  /* 0x000000844c4c7220 */ /* 0x000fe20000410000 */
[----:B------:R-:W0:Y:S01]  /*6810*/  LDS R84, [R84.X8+0x4764] ;  /* 0x0047640054547984 */ /* 0x000e220000008800 */
[----:B------:R-:W-:Y:S02]  /*6820*/  FMUL.FTZ R75, R75, R133 ;  /* 0x000000854b4b7220 */ /* 0x000fe40000410000 */
[----:B------:R-:W-:-:S02]  /*6830*/  FMUL.FTZ R73, R73, R134 ;  /* 0x0000008649497220 */ /* 0x000fc40000410000 */
[----:B0-----:R-:W-:Y:S01]  /*6840*/  FFMA.FTZ R111, R84, R40, R111 ;  /* 0x00000028546f7223 */ /* 0x001fe2000001006f */
[----:B------:R-:W-:Y:S01]  /*6850*/  MOV R40, UR7 ;  /* 0x0000000700287c02 */ /* 0x000fe20008000f00 */
[----:B------:R-:W-:Y:S02]  /*6860*/  FFMA.FTZ R84, R67, R127, R85 ;  /* 0x0000007f43547223 */ /* 0x000fe40000010055 */
[----:B------:R-:W-:Y:S02]  /*6870*/  FFMA.FTZ R110, R41, R111, R110 ;  /* 0x0000006f296e7223 */ /* 0x000fe4000001006e */
[----:B------:R0:W-:Y:S01]  /*6880*/  @!P0 STS.64 [R40.X8+0x5660], R82 ;  /* 0x0056605228008388 */ /* 0x0001e20000008a00 */
[----:B------:R-:W-:Y:S02]  /*6890*/  FMUL.FTZ R86, R90, R84 ;  /* 0x000000545a567220 */ /* 0x000fe40000410000 */
[----:B------:R-:W-:Y:S02]  /*68a0*/  FFMA.FTZ R42, R42, R110, R109 ;  /* 0x0000006e2a2a7223 */ /* 0x000fe4000001006d */
[----:B------:R-:W-:-:S02]  /*68b0*/  FMUL.FTZ R90, R130, UR23 ;  /* 0x00000017825a7c20 */ /* 0x000fc40008410000 */
[----:B------:R-:W-:Y:S02]  /*68c0*/  FFMA.FTZ R108, R43, R42, R108 ;  /* 0x0000002a2b6c7223 */ /* 0x000fe4000001006c */
[----:B------:R-:W-:Y:S02]  /*68d0*/  FMUL.FTZ R90, R25, R90 ;  /* 0x0000005a195a7220 */ /* 0x000fe40000410000 */
[----:B------:R-:W-:Y:S02]  /*68e0*/  FFMA.FTZ R107, R60, R108, R107 ;  /* 0x0000006c3c6b7223 */ /* 0x000fe4000001006b */
[----:B0-----:R-:W-:Y:S02]  /*68f0*/  FMUL.FTZ R40, R52, R16 ;  /* 0x0000001034287220 */ /* 0x001fe40000410000 */
[-C--:B------:R-:W-:Y:S02]  /*6900*/  FMUL.FTZ R82, R95, R124.reuse ;  /* 0x0000007c5f527220 */ /* 0x080fe40000410000 */
[----:B------:R-:W-:-:S02]  /*6910*/  FFMA.FTZ R41, R71, R124, R40 ;  /* 0x0000007c47297223 */ /* 0x000fc40000010028 */
[----:B------:R-:W-:Y:S02]  /*6920*/  FFMA.FTZ R82, R33, R82, RZ ;  /* 0x0000005221527223 */ /* 0x000fe400000100ff */
[----:B------:R-:W-:Y:S02]  /*6930*/  FMUL.FTZ R94, R94, R41 ;  /* 0x000000295e5e7220 */ /* 0x000fe40000410000 */
[----:B------:R-:W-:Y:S01]  /*6940*/  FFMA.FTZ R106, R61, R107, R106 ;  /* 0x0000006b3d6a7223 */ /* 0x000fe2000001006a */
[----:B------:R-:W-:Y:S01]  /*6950*/  MOV R61, UR35 ;  /* 0x00000023003d7c02 */ /* 0x000fe20008000f00 */
[----:B------:R-:W-:Y:S01]  /*6960*/  FFMA.FTZ R94, R32, R94, R82 ;  /* 0x0000005e205e7223 */ /* 0x000fe20000010052 */
[----:B------:R-:W-:Y:S01]  /*6970*/  SHF.L.U32 R82, R55, 0x4, RZ ;  /* 0x0000000437527819 */ /* 0x000fe200000006ff */
[----:B------:R-:W-:Y:S02]  /*6980*/  FFMA.FTZ R105, R62, R106, R105 ;  /* 0x0000006a3e697223 */ /* 0x000fe40000010069 */
[----:B------:R-:W-:Y:S01]  /*6990*/  FFMA.FTZ R93, R31, R93, R94 ;  /* 0x0000005d1f5d7223 */ /* 0x000fe2000001005e */
[----:B------:R-:W-:Y:S01]  /*69a0*/  LEA.HI.SX32 R83, R82, R82, 0x1b ;  /* 0x0000005252537211 */ /* 0x000fe200078fdaff */
[----:B------:R-:W-:Y:S01]  /*69b0*/  FMUL.FTZ R60, R36, R4 ;  /* 0x00000004243c7220 */ /* 0x000fe20000410000 */
[----:B------:R-:W-:Y:S01]  /*69c0*/  IADD3 R88, R82, 0x1, RZ ;  /* 0x0000000152587810 */ /* 0x000fe20007ffe0ff */
[----:B------:R-:W-:-:S02]  /*69d0*/  FFMA.FTZ R92, R30, R92, R93 ;  /* 0x0000005c1e5c7223 */ /* 0x000fc4000001005d */
[----:B------:R0:W-:Y:S01]  /*69e0*/  STS [R83.X4+0x2110], R87 ;  /* 0x0021105753007388 */ /* 0x0001e20000004800 */
[----:B------:R-:W-:Y:S01]  /*69f0*/  FADD.FTZ R62, -R40, R41 ;  /* 0x00000029283e7221 */ /* 0x000fe20000010100 */
[----:B------:R-:W-:Y:S01]  /*6a00*/  MOV R40, R55 ;  /* 0x0000003700287202 */ /* 0x000fe20000000f00 */
[----:B------:R-:W-:Y:S01]  /*6a10*/  FFMA.FTZ R91, R29, R91, R92 ;  /* 0x0000005b1d5b7223 */ /* 0x000fe2000001005c */
[----:B------:R-:W-:Y:S01]  /*6a20*/  LEA.HI.SX32 R88, R88, R82, 0x1b ;  /* 0x0000005258587211 */ /* 0x000fe200078fdaff */
[----:B------:R-:W-:Y:S02]  /*6a30*/  FFMA.FTZ R43, R43, R133, R60 ;  /* 0x000000852b2b7223 */ /* 0x000fe4000001003c */
[----:B------:R-:W-:Y:S02]  /*6a40*/  FFMA.FTZ R86, R28, R86, R91 ;  /* 0x000000561c567223 */ /* 0x000fe4000001005b */
[----:B------:R-:W-:Y:S02]  /*6a50*/  FMUL.FTZ R74, R74, R43 ;  /* 0x0000002b4a4a7220 */ /* 0x000fe40000410000 */
[----:B------:R-:W-:Y:S01]  /*6a60*/  FFMA.FTZ R86, R27, R81, R86 ;  /* 0x000000511b567223 */ /* 0x000fe20000010056 */
[----:B------:R-:W-:Y:S01]  /*6a70*/  IADD3 R81, R82, 0x2, RZ ;  /* 0x0000000252517810 */ /* 0x000fe20007ffe0ff */
[----:B0-----:R-:W-:Y:S01]  /*6a80*/  FMUL.FTZ R87, R41, UR23 ;  /* 0x0000001729577c20 */ /* 0x001fe20008410000 */
[----:B------:R-:W-:Y:S01]  /*6a90*/  HFMA2.MMA R41, -RZ, RZ, 0, 0 ;  /* 0x00000000ff297435 */ /* 0x000fe200000001ff */
[----:B------:R-:W-:Y:S01]  /*6aa0*/  FFMA.FTZ R86, R26, R89, R86 ;  /* 0x000000591a567223 */ /* 0x000fe20000010056 */
[----:B------:R-:W-:Y:S01]  /*6ab0*/  LEA.HI.SX32 R81, R81, R82, 0x1b ;  /* 0x0000005251517211 */ /* 0x000fe200078fdaff */
[----:B------:R-:W-:-:S02]  /*6ac0*/  FMUL.FTZ R87, R32, R87 ;  /* 0x0000005720577220 */ /* 0x000fc40000410000 */
[----:B------:R-:W-:Y:S02]  /*6ad0*/  FFMA.FTZ R89, R25, R79, R86 ;  /* 0x0000004f19597223 */ /* 0x000fe40000010056 */
[----:B------:R-:W-:Y:S01]  /*6ae0*/  FMUL.FTZ R79, R44, R8 ;  /* 0x000000082c4f7220 */ /* 0x000fe20000410000 */
[----:B------:R0:W-:Y:S01]  /*6af0*/  STS [R88.X4+0x2114], R87 ;  /* 0x0021145758007388 */ /* 0x0001e20000004800 */
[----:B------:R-:W-:Y:S02]  /*6b00*/  FFMA.FTZ R124, R53, -R17, R124 ;  /* 0x80000011357c7223 */ /* 0x000fe4000001007c */
[C---:B------:R-:W-:Y:S02]  /*6b10*/  FFMA.FTZ R80, R63.reuse, R130, R79 ;  /* 0x000000823f507223 */ /* 0x040fe4000001004f */
[----:B------:R-:W-:Y:S02]  /*6b20*/  FFMA.FTZ R63, R63, R105, R104 ;  /* 0x000000693f3f7223 */ /* 0x000fe40000010068 */
[----:B------:R-:W-:-:S02]  /*6b30*/  FMUL.FTZ R78, R78, R80 ;  /* 0x000000504e4e7220 */ /* 0x000fc40000410000 */
[----:B------:R-:W-:Y:S02]  /*6b40*/  FFMA.FTZ R64, R64, R63, R103 ;  /* 0x0000003f40407223 */ /* 0x000fe40000010067 */
[----:B------:R-:W-:Y:S02]  /*6b50*/  FFMA.FTZ R78, R24, R78, R89 ;  /* 0x0000004e184e7223 */ /* 0x000fe40000010059 */
[----:B------:R-:W-:Y:S02]  /*6b60*/  FFMA.FTZ R65, R65, R64, R102 ;  /* 0x0000004041417223 */ /* 0x000fe40000010066 */
[----:B------:R-:W-:Y:S02]  /*6b70*/  FFMA.FTZ R77, R23, R77, R78 ;  /* 0x0000004d174d7223 */ /* 0x000fe4000001004e */
[----:B------:R-:W-:Y:S02]  /*6b80*/  FFMA.FTZ R66, R66, R65, R101 ;  /* 0x0000004142427223 */ /* 0x000fe40000010065 */
[----:B------:R-:W-:Y:S01]  /*6b90*/  FFMA.FTZ R76, R22, R76, R77 ;  /* 0x0000004c164c7223 */ /* 0x000fe2000001004d */
[----:B------:R-:W-:Y:S01]  /*6ba0*/  IADD3 R77, R82, 0x3, RZ ;  /* 0x00000003524d7810 */ /* 0x000fe20007ffe0ff */
[----:B------:R-:W-:-:S03]  /*6bb0*/  IMAD.WIDE.U32 R40, R61, c[0x0][0x2b8], R40 ;  /* 0x0000ae003d287a25 */ /* 0x000fc600078e0028 */
[----:B0-----:R-:W-:Y:S01]  /*6bc0*/  LEA.HI.SX32 R88, R77, R82, 0x1b ;  /* 0x000000524d587211 */ /* 0x001fe200078fdaff */
[----:B------:R-:W-:Y:S01]  /*6bd0*/  FFMA.FTZ R75, R21, R75, R76 ;  /* 0x0000004b154b7223 */ /* 0x000fe2000001004c */
[----:B------:R-:W-:Y:S01]  /*6be0*/  IADD3 R41, R41, UR20, RZ ;  /* 0x0000001429297c10 */ /* 0x000fe2000fffe0ff */
[----:B------:R-:W-:Y:S01]  /*6bf0*/  FMUL.FTZ R76, R111, R0 ;  /* 0x000000006f4c7220 */ /* 0x000fe20000410000 */
[----:B------:R-:W-:Y:S01]  /*6c00*/  ULDC.64 UR20, c[0x0][0x2c0] ;  /* 0x0000b00000147ab9 */ /* 0x000fe20000000a00 */
[----:B------:R-:W-:Y:S01]  /*6c10*/  FFMA.FTZ R74, R20, R74, R75 ;  /* 0x0000004a144a7223 */ /* 0x000fe2000001004b */
[----:B------:R-:W-:Y:S01]  /*6c20*/  UIMAD UR20, UR37, UR20, URZ ;  /* 0x00000014251472a4 */ /* 0x000fe2000f8e023f */
[----:B------:R-:W-:Y:S02]  /*6c30*/  FFMA.FTZ R75, R34, -R0, R135 ;  /* 0x80000000224b7223 */ /* 0x000fe40000010087 */
[----:B------:R-:W-:Y:S01]  /*6c40*/  FFMA.FTZ R67, R67, R66, R100 ;  /* 0x0000004243437223 */ /* 0x000fe20000010064 */
[----:B------:R-:W-:Y:S01]  /*6c50*/  UIMAD UR20, UR18, UR21, UR20 ;  /* 0x00000015121472a4 */ /* 0x000fe2000f8e0214 */
[----:B------:R-:W-:-:S02]  /*6c60*/  FMUL.FTZ R61, R111, UR40 ;  /* 0x000000286f3d7c20 */ /* 0x000fc40008410000 */
[----:B------:R-:W-:Y:S02]  /*6c70*/  FFMA.FTZ R74, R19, R73, R74 ;  /* 0x00000049134a7223 */ /* 0x000fe4000001004a */
[----:B------:R-:W-:Y:S02]  /*6c80*/  FMUL.FTZ R73, R76, R75 ;  /* 0x0000004b4c497220 */ /* 0x000fe40000410000 */
[----:B------:R-:W-:Y:S02]  /*6c90*/  FFMA.FTZ R68, R68, R67, R99 ;  /* 0x0000004344447223 */ /* 0x000fe40000010063 */
[----:B------:R-:W-:Y:S02]  /*6ca0*/  FMUL.FTZ R75, R61, R75 ;  /* 0x0000004b3d4b7220 */ /* 0x000fe40000410000 */
[----:B------:R-:W-:Y:S02]  /*6cb0*/  FMUL.FTZ R87, R125, UR23 ;  /* 0x000000177d577c20 */ /* 0x000fe40008410000 */
[----:B------:R-:W-:-:S02]  /*6cc0*/  FMUL.FTZ R61, R126, UR23 ;  /* 0x000000177e3d7c20 */ /* 0x000fc40008410000 */
[----:B------:R-:W-:Y:S02]  /*6cd0*/  FFMA.FTZ R69, R69, R68, R98 ;  /* 0x0000004445457223 */ /* 0x000fe40000010062 */
[----:B------:R-:W-:Y:S02]  /*6ce0*/  FFMA.FTZ R111, R34, R111, R75 ;  /* 0x0000006f226f7223 */ /* 0x000fe4000001004b */
[----:B------:R-:W-:Y:S02]  /*6cf0*/  FMUL.FTZ R75, R84, UR23 ;  /* 0x00000017544b7c20 */ /* 0x000fe40008410000 */
[----:B------:R-:W-:Y:S02]  /*6d00*/  FMUL.FTZ R87, R31, R87 ;  /* 0x000000571f577220 */ /* 0x000fe40000410000 */
[----:B------:R-:W-:Y:S02]  /*6d10*/  FMUL.FTZ R61, R30, R61 ;  /* 0x0000003d1e3d7220 */ /* 0x000fe40000410000 */
[----:B------:R-:W-:Y:S01]  /*6d20*/  FFMA.FTZ R70, R70, R69, R97 ;  /* 0x0000004546467223 */ /* 0x000fe20000010061 */
[----:B------:R0:W-:Y:S01]  /*6d30*/  STS [R81.X4+0x2118], R87 ;  /* 0x0021185751007388 */ /* 0x0001e20000004800 */
[----:B------:R-:W-:-:S02]  /*6d40*/  FADD.FTZ R139, R76, R139 ;  /* 0x0000008b4c8b7221 */ /* 0x000fc40000010000 */
[----:B------:R-:W-:Y:S01]  /*6d50*/  FADD.FTZ R78, -R85, R84 ;  /* 0x00000054554e7221 */ /* 0x000fe20000010100 */
[----:B------:R1:W-:Y:S01]  /*6d60*/  STS [R88.X4+0x211c], R61 ;  /* 0x00211c3d58007388 */ /* 0x0003e20000004800 */
[----:B------:R-:W-:Y:S02]  /*6d70*/  FMUL.FTZ R76, R127, UR23 ;  /* 0x000000177f4c7c20 */ /* 0x000fe40008410000 */
[----:B------:R-:W-:Y:S01]  /*6d80*/  FMUL.FTZ R84, R28, R75 ;  /* 0x0000004b1c547220 */ /* 0x000fe20000410000 */
[----:B------:R-:W-:Y:S01]  /*6d90*/  STS [R83.X4+0x2130], R90 ;  /* 0x0021305a53007388 */ /* 0x000fe20000004800 */
[----:B------:R-:W-:Y:S01]  /*6da0*/  FMUL.FTZ R75, R80, UR23 ;  /* 0x00000017504b7c20 */ /* 0x000fe20008410000 */
[----:B0-----:R-:W-:Y:S01]  /*6db0*/  MOV R81, UR18 ;  /* 0x0000001200517c02 */ /* 0x001fe20008000f00 */
[----:B------:R-:W-:Y:S01]  /*6dc0*/  FFMA.FTZ R71, R71, R70, R96 ;  /* 0x0000004647477223 */ /* 0x000fe20000010060 */
[----:B------:R-:W-:Y:S01]  /*6dd0*/  STS [R83.X4+0x2124], R84 ;  /* 0x0021245453007388 */ /* 0x000fe20000004800 */
[----:B------:R-:W-:-:S02]  /*6de0*/  FMUL.FTZ R76, R29, R76 ;  /* 0x0000004c1d4c7220 */ /* 0x000fc40000410000 */
[----:B------:R-:W-:Y:S02]  /*6df0*/  FMUL.FTZ R77, R129, UR23 ;  /* 0x00000017814d7c20 */ /* 0x000fe40008410000 */
[----:B-1----:R-:W-:Y:S01]  /*6e00*/  FADD.FTZ R61, -R79, R80 ;  /* 0x000000504f3d7221 */ /* 0x002fe20000010100 */
[----:B------:R0:W-:Y:S01]  /*6e10*/  STS [R83.X4+0x2120], R76 ;  /* 0x0021204c53007388 */ /* 0x0001e20000004800 */
[----:B------:R-:W-:Y:S02]  /*6e20*/  FMUL.FTZ R80, R24, R75 ;  /* 0x0000004b18507220 */ /* 0x000fe40000410000 */
[----:B------:R-:W-:Y:S02]  /*6e30*/  FMUL.FTZ R75, R71, R17 ;  /* 0x00000011474b7220 */ /* 0x000fe40000410000 */
[----:B------:R-:W-:Y:S01]  /*6e40*/  FMUL.FTZ R88, R26, R77 ;  /* 0x0000004d1a587220 */ /* 0x000fe20000410000 */
[----:B------:R1:W-:Y:S01]  /*6e50*/  STS [R83.X4+0x2134], R80 ;  /* 0x0021345053007388 */ /* 0x0003e20000004800 */
[----:B------:R-:W-:-:S02]  /*6e60*/  FMUL.FTZ R77, R132, UR23 ;  /* 0x00000017844d7c20 */ /* 0x000fc40008410000 */
[----:B------:R-:W-:Y:S01]  /*6e70*/  FFMA.FTZ R79, R75, R124, RZ ;  /* 0x0000007c4b4f7223 */ /* 0x000fe200000100ff */
[----:B------:R-:W-:Y:S01]  /*6e80*/  STS [R83.X4+0x212c], R88 ;  /* 0x00212c5853007388 */ /* 0x000fe20000004800 */
[----:B0-----:R-:W-:Y:S02]  /*6e90*/  FMUL.FTZ R76, R70, R16 ;  /* 0x00000010464c7220 */ /* 0x001fe40000410000 */
[----:B------:R-:W-:Y:S02]  /*6ea0*/  FMUL.FTZ R86, R128, UR23 ;  /* 0x0000001780567c20 */ /* 0x000fe40008410000 */
[----:B------:R-:W-:Y:S02]  /*6eb0*/  FMUL.FTZ R84, R22, R77 ;  /* 0x0000004d16547220 */ /* 0x000fe40000410000 */
[-C--:B------:R-:W-:Y:S02]  /*6ec0*/  FFMA.FTZ R125, R51, -R15.reuse, R125 ;  /* 0x8000000f337d7223 */ /* 0x080fe4000001007d */
[----:B------:R-:W-:Y:S01]  /*6ed0*/  FMUL.FTZ R77, R69, R15 ;  /* 0x0000000f454d7220 */ /* 0x000fe20000410000 */
[----:B------:R0:W-:Y:S01]  /*6ee0*/  STS [R83.X4+0x213c], R84 ;  /* 0x00213c5453007388 */ /* 0x0001e20000004800 */
[----:B-1----:R-:W-:-:S02]  /*6ef0*/  FFMA.FTZ R80, R76, R62, R79 ;  /* 0x0000003e4c507223 */ /* 0x002fc4000001004f */
[----:B------:R-:W-:Y:S02]  /*6f00*/  FMUL.FTZ R86, R27, R86 ;  /* 0x000000561b567220 */ /* 0x000fe40000410000 */
[----:B------:R-:W-:Y:S02]  /*6f10*/  FADD.FTZ R60, -R60, R43 ;  /* 0x0000002b3c3c7221 */ /* 0x000fe40000010100 */
[----:B------:R-:W-:Y:S01]  /*6f20*/  FMUL.FTZ R79, R43, UR23 ;  /* 0x000000172b4f7c20 */ /* 0x000fe20008410000 */
[----:B------:R1:W-:Y:S01]  /*6f30*/  STS [R83.X4+0x2128], R86 ;  /* 0x0021285653007388 */ /* 0x0003e20000004800 */
[-C--:B------:R-:W-:Y:S02]  /*6f40*/  FFMA.FTZ R126, R50, -R14.reuse, R126 ;  /* 0x8000000e327e7223 */ /* 0x080fe4000001007e */
[----:B------:R-:W-:Y:S02]  /*6f50*/  FMUL.FTZ R43, R68, R14 ;  /* 0x0000000e442b7220 */ /* 0x000fe40000410000 */
[----:B------:R-:W-:-:S02]  /*6f60*/  FFMA.FTZ R80, R77, R125, R80 ;  /* 0x0000007d4d507223 */ /* 0x000fc40000010050 */
[-C--:B------:R-:W-:Y:S02]  /*6f70*/  FFMA.FTZ R127, R49, -R13.reuse, R127 ;  /* 0x8000000d317f7223 */ /* 0x080fe4000001007f */
[----:B0-----:R-:W-:Y:S02]  /*6f80*/  FMUL.FTZ R84, R67, R13 ;  /* 0x0000000d43547220 */ /* 0x001fe40000410000 */
[----:B-1----:R-:W-:Y:S02]  /*6f90*/  FMUL.FTZ R86, R133, UR23 ;  /* 0x0000001785567c20 */ /* 0x002fe40008410000 */
[----:B------:R-:W-:Y:S02]  /*6fa0*/  FFMA.FTZ R80, R43, R126, R80 ;  /* 0x0000007e2b507223 */ /* 0x000fe40000010050 */
[----:B------:R-:W-:Y:S02]  /*6fb0*/  FMUL.FTZ R88, R21, R86 ;  /* 0x0000005615587220 */ /* 0x000fe40000410000 */
[----:B------:R-:W-:-:S02]  /*6fc0*/  FMUL.FTZ R90, R20, R79 ;  /* 0x0000004f145a7220 */ /* 0x000fc40000410000 */
[----:B------:R-:W-:Y:S01]  /*6fd0*/  FMUL.FTZ R86, R66, R12 ;  /* 0x0000000c42567220 */ /* 0x000fe20000410000 */
[----:B------:R0:W-:Y:S01]  /*6fe0*/  STS [R83.X4+0x2140], R88 ;  /* 0x0021405853007388 */ /* 0x0001e20000004800 */
[----:B------:R-:W-:Y:S02]  /*6ff0*/  FFMA.FTZ R79, R84, R127, R80 ;  /* 0x0000007f544f7223 */ /* 0x000fe40000010050 */
[----:B------:R-:W-:Y:S01]  /*7000*/  IMAD.WIDE.U32 R40, R81, c[0x0][0x2c0], R40 ;  /* 0x0000b00051287a25 */ /* 0x000fe200078e0028 */
[----:B------:R1:W-:Y:S03]  /*7010*/  STS [R83.X4+0x2144], R90 ;  /* 0x0021445a53007388 */ /* 0x0003e60000004800 */
[----:B------:R-:W-:Y:S01]  /*7020*/  FFMA.FTZ R128, R47, -R11, R128 ;  /* 0x8000000b2f807223 */ /* 0x000fe20000010080 */
[----:B------:R-:W-:Y:S01]  /*7030*/  IADD3 R95, R41, UR20, RZ ;  /* 0x00000014295f7c10 */ /* 0x000fe2000fffe0ff */
[----:B------:R-:W-:-:S02]  /*7040*/  FMUL.FTZ R85, R65, UR40 ;  /* 0x0000002841557c20 */ /* 0x000fc40008410000 */
[----:B------:R-:W-:Y:S02]  /*7050*/  FMUL.FTZ R81, R65, R11 ;  /* 0x0000000b41517220 */ /* 0x000fe40000410000 */
[----:B------:R-:W-:Y:S02]  /*7060*/  FFMA.FTZ R80, R86, R78, R79 ;  /* 0x0000004e56507223 */ /* 0x000fe4000001004f */
[-C--:B------:R-:W-:Y:S02]  /*7070*/  FMUL.FTZ R79, R85, R128.reuse ;  /* 0x00000080554f7220 */ /* 0x080fe40000410000 */
[----:B------:R-:W-:Y:S02]  /*7080*/  FFMA.FTZ R128, R81, R128, R80 ;  /* 0x0000008051807223 */ /* 0x000fe40000010050 */
[-C--:B------:R-:W-:Y:S02]  /*7090*/  FFMA.FTZ R129, R46, -R10.reuse, R129 ;  /* 0x8000000a2e817223 */ /* 0x080fe40000010081 */
[----:B------:R-:W-:-:S02]  /*70a0*/  FMUL.FTZ R85, R64, R10 ;  /* 0x0000000a40557220 */ /* 0x000fc40000410000 */
[----:B------:R-:W-:Y:S02]  /*70b0*/  FADD.FTZ R149, R86, R149 ;  /* 0x0000009556957221 */ /* 0x000fe40000010000 */
[----:B------:R-:W-:Y:S02]  /*70c0*/  FMUL.FTZ R93, R72, R135 ;  /* 0x00000087485d7220 */ /* 0x000fe40000410000 */
[----:B------:R-:W-:Y:S02]  /*70d0*/  FMUL.FTZ R92, R131, UR23 ;  /* 0x00000017835c7c20 */ /* 0x000fe40008410000 */
[----:B------:R-:W-:Y:S02]  /*70e0*/  FMUL.FTZ R86, R134, UR23 ;  /* 0x0000001786567c20 */ /* 0x000fe40008410000 */
[----:B------:R-:W-:Y:S02]  /*70f0*/  FMUL.FTZ R135, R135, UR23 ;  /* 0x0000001787877c20 */ /* 0x000fe40008410000 */
[----:B------:R-:W-:-:S02]  /*7100*/  FADD.FTZ R147, R85, R147 ;  /* 0x0000009355937221 */ /* 0x000fc40000010000 */
[----:B------:R-:W-:Y:S02]  /*7110*/  FFMA.FTZ R128, R85, R129, R128 ;  /* 0x0000008155807223 */ /* 0x000fe40000010080 */
[-C--:B------:R-:W-:Y:S02]  /*7120*/  FFMA.FTZ R130, R45, -R9.reuse, R130 ;  /* 0x800000092d827223 */ /* 0x080fe40000010082 */
[----:B------:R-:W-:Y:S02]  /*7130*/  FMUL.FTZ R85, R63, R9 ;  /* 0x000000093f557220 */ /* 0x000fe40000410000 */
[----:B------:R-:W-:Y:S02]  /*7140*/  FMUL.FTZ R92, R23, R92 ;  /* 0x0000005c175c7220 */ /* 0x000fe40000410000 */
[----:B0-----:R-:W-:Y:S02]  /*7150*/  FMUL.FTZ R88, R19, R86 ;  /* 0x0000005613587220 */ /* 0x001fe40000410000 */
[----:B-1----:R-:W-:Y:S01]  /*7160*/  FMUL.FTZ R90, R18, R135 ;  /* 0x00000087125a7220 */ /* 0x002fe20000410000 */
[----:B------:R0:W-:Y:S01]  /*7170*/  STS [R83.X4+0x2138], R92 ;  /* 0x0021385c53007388 */ /* 0x0001e20000004800 */
[----:B------:R-:W-:-:S02]  /*7180*/  FFMA.FTZ R128, R85, R130, R128 ;  /* 0x0000008255807223 */ /* 0x000fc40000010080 */
[C---:B------:R-:W-:Y:S01]  /*7190*/  FMUL.FTZ R72, R105.reuse, R8 ;  /* 0x0000000869487220 */ /* 0x040fe20000410000 */
[----:B------:R1:W-:Y:S01]  /*71a0*/  STS [R83.X4+0x2148], R88 ;  /* 0x0021485853007388 */ /* 0x0003e20000004800 */
[----:B------:R-:W-:Y:S02]  /*71b0*/  FMUL.FTZ R86, R105, UR40 ;  /* 0x0000002869567c20 */ /* 0x000fe40008410000 */
[----:B------:R-:W-:Y:S01]  /*71c0*/  FFMA.FTZ R128, R72, R61, R128 ;  /* 0x0000003d48807223 */ /* 0x000fe20000010080 */
[----:B------:R2:W-:Y:S01]  /*71d0*/  STS [R83.X4+0x214c], R90 ;  /* 0x00214c5a53007388 */ /* 0x0005e20000004800 */
[----:B------:R-:W-:Y:S01]  /*71e0*/  FFMA.FTZ R131, R39, -R7, R131 ;  /* 0x8000000727837223 */ /* 0x000fe20000010083 */
[----:B0-----:R-:W-:Y:S01]  /*71f0*/  MOV R92, UR39 ;  /* 0x00000027005c7c02 */ /* 0x001fe20008000f00 */
[----:B------:R-:W-:Y:S02]  /*7200*/  FADD.FTZ R151, R43, R151 ;  /* 0x000000972b977221 */ /* 0x000fe40000010000 */
[-C--:B------:R-:W-:Y:S01]  /*7210*/  FFMA.FTZ R132, R38, -R6.reuse, R132 ;  /* 0x8000000626847223 */ /* 0x080fe20000010084 */
[----:B-1----:R-:W-:Y:S01]  /*7220*/  MOV R88, UR39 ;  /* 0x0000002700587c02 */ /* 0x002fe20008000f00 */
[----:B------:R-:W-:Y:S01]  /*7230*/  FMUL.FTZ R43, R107, R6 ;  /* 0x000000066b2b7220 */ /* 0x000fe20000410000 */
[----:B------:R-:W-:Y:S01]  /*7240*/  IADD3 R92, -R92, c[0x0][0x168], -R55 ;  /* 0x00005a005c5c7a10 */ /* 0x000fe20007ffe937 */
[----:B------:R-:W-:-:S02]  /*7250*/  FMUL.FTZ R94, R42, R4 ;  /* 0x000000042a5e7220 */ /* 0x000fc40000410000 */
[----:B--2---:R-:W-:Y:S02]  /*7260*/  FMUL.FTZ R83, R86, R61 ;  /* 0x0000003d56537220 */ /* 0x004fe40000410000 */
[----:B------:R-:W-:Y:S02]  /*7270*/  FMUL.FTZ R61, R106, R7 ;  /* 0x000000076a3d7220 */ /* 0x000fe40000410000 */
[----:B------:R-:W-:Y:S02]  /*7280*/  FADD.FTZ R143, R43, R143 ;  /* 0x0000008f2b8f7221 */ /* 0x000fe40000010000 */
[C---:B------:R-:W-:Y:S02]  /*7290*/  FADD.FTZ R144, R61.reuse, R144 ;  /* 0x000000903d907221 */ /* 0x040fe40000010000 */
[----:B------:R-:W-:Y:S02]  /*72a0*/  FFMA.FTZ R128, R61, R131, R128 ;  /* 0x000000833d807223 */ /* 0x000fe40000010080 */
[----:B------:R-:W-:-:S02]  /*72b0*/  FMUL.FTZ R61, R42, UR40 ;  /* 0x000000282a3d7c20 */ /* 0x000fc40008410000 */
[----:B------:R-:W-:Y:S02]  /*72c0*/  FFMA.FTZ R128, R43, R132, R128 ;  /* 0x000000842b807223 */ /* 0x000fe40000010080 */
[----:B------:R-:W-:Y:S02]  /*72d0*/  FMUL.FTZ R61, R61, R60 ;  /* 0x0000003c3d3d7220 */ /* 0x000fe40000410000 */
[-C--:B------:R-:W-:Y:S02]  /*72e0*/  FFMA.FTZ R86, R37, -R5.reuse, R133 ;  /* 0x8000000525567223 */ /* 0x080fe40000010085 */
[----:B------:R-:W-:Y:S01]  /*72f0*/  FFMA.FTZ R90, R36, R42, R61 ;  /* 0x0000002a245a7223 */ /* 0x000fe2000001003d */
[----:B------:R-:W-:Y:S01]  /*7300*/  IADD3 R42, P0, R40, UR39, RZ ;  /* 0x00000027282a7c10 */ /* 0x000fe2000ff1e0ff */
[----:B------:R-:W-:Y:S02]  /*7310*/  FMUL.FTZ R43, R108, R5 ;  /* 0x000000056c2b7220 */ /* 0x000fe40000410000 */
[----:B------:R-:W-:-:S02]  /*7320*/  FADD.FTZ R148, R81, R148 ;  /* 0x0000009451947221 */ /* 0x000fc40000010000 */
[C---:B------:R-:W-:Y:S02]  /*7330*/  FADD.FTZ R142, R43.reuse, R142 ;  /* 0x0000008e2b8e7221 */ /* 0x040fe40000010000 */
[----:B------:R-:W-:Y:S01]  /*7340*/  FFMA.FTZ R61, R43, R86, R128 ;  /* 0x000000562b3d7223 */ /* 0x000fe20000010080 */
[----:B------:R-:W-:Y:S01]  /*7350*/  LEA.HI.X.SX32 R43, R88, R95, 0x1, P0 ;  /* 0x0000005f582b7211 */ /* 0x000fe200000f0eff */
[----:B------:R-:W-:Y:S01]  /*7360*/  FMUL.FTZ R81, R66, UR40 ;  /* 0x0000002842517c20 */ /* 0x000fe20008410000 */
[----:B------:R-:W-:Y:S01]  /*7370*/  ISETP.GE.AND P0, PT, R92, 0x1, PT ;  /* 0x000000015c00780c */ /* 0x000fe20003f06270 */
[----:B------:R-:W-:Y:S02]  /*7380*/  FADD.FTZ R146, R85, R146 ;  /* 0x0000009255927221 */ /* 0x000fe40000010000 */
[----:B------:R-:W-:Y:S02]  /*7390*/  FMUL.FTZ R78, R81, R78 ;  /* 0x0000004e514e7220 */ /* 0x000fe40000410000 */
[----:B------:R-:W-:-:S02]  /*73a0*/  FADD.FTZ R150, R84, R150 ;  /* 0x0000009654967221 */ /* 0x000fc40000010000 */
[----:B------:R-:W-:Y:S02]  /*73b0*/  FADD.FTZ R145, R72, R145 ;  /* 0x0000009148917221 */ /* 0x000fe40000010000 */
[----:B------:R-:W-:Y:S02]  /*73c0*/  FMUL.FTZ R91, R108, UR40 ;  /* 0x000000286c5b7c20 */ /* 0x000fe40008410000 */
[----:B------:R-:W-:Y:S02]  /*73d0*/  FMUL.FTZ R80, R64, UR40 ;  /* 0x0000002840507c20 */ /* 0x000fe40008410000 */
[----:B------:R-:W-:Y:S02]  /*73e0*/  FMUL.FTZ R81, R63, UR40 ;  /* 0x000000283f517c20 */ /* 0x000fe40008410000 */
[----:B------:R-:W-:Y:S02]  /*73f0*/  FMUL.FTZ R72, R67, UR40 ;  /* 0x0000002843487c20 */ /* 0x000fe40008410000 */
[----:B------:R-:W-:-:S02]  /*7400*/  FMUL.FTZ R84, R106, UR40 ;  /* 0x000000286a547c20 */ /* 0x000fc40008410000 */
[----:B------:R-:W-:Y:S02]  /*7410*/  FMUL.FTZ R85, R107, UR40 ;  /* 0x000000286b557c20 */ /* 0x000fe40008410000 */
[----:B------:R-:W-:Y:S02]  /*7420*/  FMUL.FTZ R91, R91, R86 ;  /* 0x000000565b5b7220 */ /* 0x000fe40000410000 */
[----:B------:R-:W-:Y:S02]  /*7430*/  FADD.FTZ R141, R94, R141 ;  /* 0x0000008d5e8d7221 */ /* 0x000fe40000010000 */
[----:B------:R-:W-:Y:S02]  /*7440*/  FMUL.FTZ R80, R80, R129 ;  /* 0x0000008150507220 */ /* 0x000fe40000410000 */
[----:B------:R-:W-:Y:S02]  /*7450*/  FMUL.FTZ R81, R81, R130 ;  /* 0x0000008251517220 */ /* 0x000fe40000410000 */
[----:B------:R-:W-:-:S02]  /*7460*/  FMUL.FTZ R72, R72, R127 ;  /* 0x0000007f48487220 */ /* 0x000fc40000410000 */
[----:B------:R-:W-:Y:S02]  /*7470*/  FMUL.FTZ R84, R84, R131 ;  /* 0x0000008354547220 */ /* 0x000fe40000410000 */
[----:B------:R-:W-:Y:S02]  /*7480*/  FMUL.FTZ R85, R85, R132 ;  /* 0x0000008455557220 */ /* 0x000fe40000410000 */
[----:B------:R-:W-:Y:S02]  /*7490*/  FFMA.FTZ R94, R94, R60, R61 ;  /* 0x0000003c5e5e7223 */ /* 0x000fe4000001003d */
[----:B------:R-:W-:Y:S02]  /*74a0*/  FMUL.FTZ R96, R110, UR40 ;  /* 0x000000286e607c20 */ /* 0x000fe40008410000 */
[----:B------:R-:W-:Y:S02]  /*74b0*/  FMUL.FTZ R86, R68, UR40 ;  /* 0x0000002844567c20 */ /* 0x000fe40008410000 */
[----:B------:R-:W-:-:S02]  /*74c0*/  FMUL.FTZ R87, R69, UR40 ;  /* 0x0000002845577c20 */ /* 0x000fc40008410000 */
[----:B------:R-:W-:Y:S02]  /*74d0*/  FMUL.FTZ R88, R70, UR40 ;  /* 0x0000002846587c20 */ /* 0x000fe40008410000 */
[----:B------:R-:W-:Y:S01]  /*74e0*/  FMUL.FTZ R89, R71, UR40 ;  /* 0x0000002847597c20 */ /* 0x000fe20008410000 */
[----:B------:R-:W-:Y:S06]  /*74f0*/  BAR.SYNC.DEFER_BLOCKING 0x0 ;  /* 0x0000000000007b1d */ /* 0x000fec0000010000 */
[----:B------:R-:W-:Y:S05]  /*7500*/  @!P0 BRA `(.L_x_406) ;  /* 0x000000c000008947 */ /* 0x000fea0003800000 */
[----:B------:R-:W-:Y:S01]  /*7510*/  LEA.HI.SX32 R97, R55, R55, 0x1b ;  /* 0x0000003737617211 */ /* 0x000fe200078fdaff */
[----:B------:R-:W-:Y:S01]  /*7520*/  USHF.R.S32.HI UR22, URZ, 0x1f, UR7 ;  /* 0x0000001f3f167899 */ /* 0x000fe20008011407 */
[----:B------:R-:W-:Y:S01]  /*7530*/  MOV R61, UR7 ;  /* 0x00000007003d7c02 */ /* 0x000fe20008000f00 */
[----:B------:R-:W-:-:S02]  /*7540*/  ULDC.64 UR20, c[0x0][0x2d0] ;  /* 0x0000b40000147ab9 */ /* 0x000fc40000000a00 */
[----:B------:R-:W-:Y:S01]  /*7550*/  UIMAD UR20, UR22, UR20, URZ ;  /* 0x00000014161472a4 */ /* 0x000fe2000f8e023f */
[----:B------:R-:W0:Y:S01]  /*7560*/  LDS R97, [R97.X4+0x2110] ;  /* 0x0021100061617984 */ /* 0x000e220000004800 */
[----:B------:R-:W-:Y:S02]  /*7570*/  IMAD.WIDE.U32 R42, R61, c[0x0][0x2d0], R42 ;  /* 0x0000b4003d2a7a25 */ /* 0x000fe400078e002a */
[----:B------:R-:W-:-:S03]  /*7580*/  UIMAD UR20, UR7, UR21, UR20 ;  /* 0x00000015071472a4 */ /* 0x000fc6000f8e0214 */
[----:B------:R-:W-:-:S03]  /*7590*/  LEA R60, P0, R42, c[0x0][0x320], 0x2 ;  /* 0x0000c8002a3c7a11 */ /* 0x000fc600078010ff */
[----:B------:R-:W-:-:S04]  /*75a0*/  IADD3 R43, R43, UR20, RZ ;  /* 0x000000142b2b7c10 */ /* 0x000fc8000fffe0ff */
[----:B------:R-:W-:-:S05]  /*75b0*/  LEA.HI.X R61, R42, c[0x0][0x324], R43, 0x2, P0 ;  /* 0x0000c9002a3d7a11 */ /* 0x000fca00000f142b */
[----:B0-----:R0:W-:Y:S02]  /*75c0*/  RED.E.ADD.F32.FTZ.RN.STRONG.GPU [R60.64], R97 ;  /* 0x000000613c00798e */ /* 0x0011e4000c10e79e */
.L_x_406:
[----:B------:R-:W-:Y:S05]  /*75d0*/  BSYNC B0 ;  /* 0x0000000000007941 */ /* 0x000fea0003800000 */
.L_x_405:
[----:B------:R-:W-:Y:S01]  /*75e0*/  UIMAD UR40, UR6, -0x800, UR36 ;  /* 0xfffff800062878a4 */ /* 0x000fe2000f8e0224 */
[----:B------:R-:W-:Y:S01]  /*75f0*/  LEA R42, P0, R40, c[0x0][0x320], 0x2 ;  /* 0x0000c800282a7a11 */ /* 0x000fe200078010ff */
[----:B------:R-:W-:Y:S01]  /*7600*/  USHF.L.U32 UR23, UR8, 0x2, URZ ;  /* 0x0000000208177899 */ /* 0x000fe2000800063f */
[----:B------:R-:W-:Y:S01]  /*7610*/  FMUL.FTZ R93, R18, R93 ;  /* 0x0000005d125d7220 */ /* 0x000fe20000410000 */
[----:B------:R-:W-:Y:S01]  /*7620*/  USHF.R.S32.HI UR41, URZ, 0x1f, UR40 ;  /* 0x0000001f3f297899 */ /* 0x000fe20008011428 */
[----:B------:R-:W-:Y:S01]  /*7630*/  LEA.HI.X R43, R40, c[0x0][0x324], R95, 0x2, P0 ;  /* 0x0000c900282b7a11 */ /* 0x000fe200000f145f */
[----:B------:R-:W-:Y:S01]  /*7640*/  USHF.L.U64.HI UR22, UR8, 0x2, UR9 ;  /* 0x0000000208167899 */ /* 0x000fe20008010209 */
[----:B------:R-:W-:Y:S01]  /*7650*/  MOV R41, UR40 ;  /* 0x0000002800297c02 */ /* 0x000fe20008000f00 */
[----:B0-----:R-:W-:Y:S01]  /*7660*/  FADD.FTZ R61, R74, R93 ;  /* 0x0000005d4a3d7221 */ /* 0x001fe20000010000 */
[----:B------:R-:W-:Y:S01]  /*7670*/  MOV R95, UR40 ;  /* 0x00000028005f7c02 */ /* 0x000fe20008000f00 */
[----:B------:R-:W-:Y:S01]  /*7680*/  ULDC.64 UR20, c[0x0][0x2d0] ;  /* 0x0000b40000147ab9 */ /* 0x000fe20000000a00 */
[----:B------:R-:W-:Y:S01]  /*7690*/  LEA R40, P0, R41, R42, 0x2 ;  /* 0x0000002a29287211 */ /* 0x000fe200078010ff */
[----:B------:R-:W-:Y:S01]  /*76a0*/  UIMAD UR20, UR22, UR20, URZ ;  /* 0x00000014161472a4 */ /* 0x000fe2000f8e023f */
[----:B------:R-:W-:Y:S01]  /*76b0*/  MOV R41, UR41 ;  /* 0x0000002900297c02 */ /* 0x000fe20008000f00 */
[----:B------:R-:W-:Y:S01]  /*76c0*/  BSSY B0, `(.L_x_407) ;  /* 0x000001c000007945 */ /* 0x000fe20003800000 */
[----:B------:R-:W-:Y:S01]  /*76d0*/  MOV R93, UR23 ;  /* 0x00000017005d7c02 */ /* 0x000fe20008000f00 */
[----:B------:R-:W-:Y:S01]  /*76e0*/  UIMAD UR20, UR23, UR21, UR20 ;  /* 0x00000015171472a4 */ /* 0x000fe2000f8e0214 */
[----:B------:R-:W-:Y:S01]  /*76f0*/  LEA.HI.X R41, R95, R43, R41, 0x2, P0 ;  /* 0x0000002b5f297211 */ /* 0x000fe200000f1429 */
[----:B------:R-:W-:Y:S01]  /*7700*/  FFMA.FTZ R95, R35, -R3, R134 ;  /* 0x80000003235f7223 */ /* 0x000fe20000010086 */
[----:B------:R-:W-:Y:S01]  /*7710*/  IADD3 R60, R55, 0x80, RZ ;  /* 0x00000080373c7810 */ /* 0x000fe20007ffe0ff */
[----:B------:R-:W-:Y:S01]  /*7720*/  FADD.FTZ R138, R111, R138 ;  /* 0x0000008a6f8a7221 */ /* 0x000fe20000010000 */
[----:B------:R-:W-:Y:S01]  /*7730*/  ISETP.GE.AND P0, PT, R92, 0x81, PT ;  /* 0x000000815c00780c */ /* 0x000fe20003f06270 */
[----:B------:R-:W-:Y:S01]  /*7740*/  IMAD.WIDE.U32 R40, R93, c[0x0][0x2d0], R40 ;  /* 0x0000b4005d287a25 */ /* 0x000fe200078e0028 */
[----:B------:R-:W-:-:S03]  /*7750*/  LEA.HI.SX32 R74, R60, R55, 0x1b ;  /* 0x000000373c4a7211 */ /* 0x000fc600078fdaff */
[----:B------:R-:W-:Y:S01]  /*7760*/  FMUL.FTZ R93, R110, R3 ;  /* 0x000000036e5d7220 */ /* 0x000fe20000410000 */
[----:B------:R-:W-:Y:S01]  /*7770*/  IADD3 R41, R41, UR20, RZ ;  /* 0x0000001429297c10 */ /* 0x000fe2000fffe0ff */
[-C--:B------:R-:W-:Y:S02]  /*7780*/  FMUL.FTZ R96, R96, R95.reuse ;  /* 0x0000005f60607220 */ /* 0x080fe40000410000 */
[----:B------:R-:W-:Y:S02]  /*7790*/  FFMA.FTZ R94, R93, R95, R94 ;  /* 0x0000005f5d5e7223 */ /* 0x000fe4000001005e */
[----:B------:R-:W-:Y:S02]  /*77a0*/  FFMA.FTZ R96, R35, R110, R96 ;  /* 0x0000006e23607223 */ /* 0x000fe40000010060 */
[----:B------:R-:W-:Y:S01]  /*77b0*/  FADD.FTZ R60, R94, R73 ;  /* 0x000000495e3c7221 */ /* 0x000fe20000010000 */
[C---:B------:R-:W-:Y:S01]  /*77c0*/  IADD3 R94, R55.reuse, 0x100, RZ ;  /* 0x00000100375e7810 */ /* 0x040fe20007ffe0ff */
[----:B------:R0:W1:Y:S01]  /*77d0*/  LDS R73, [R74.X4+0x2310] ;  /* 0x002310004a497984 */ /* 0x0000620000004800 */
[----:B------:R-:W-:Y:S01]  /*77e0*/  FADD.FTZ R137, R96, R137 ;  /* 0x0000008960897221 */ /* 0x000fe20000010000 */
[----:B------:R-:W-:Y:S01]  /*77f0*/  IADD3 R96, R55, 0x180, RZ ;  /* 0x0000018037607810 */ /* 0x000fe20007ffe0ff */
[----:B------:R-:W-:Y:S01]  /*7800*/  FADD.FTZ R140, R93, R140 ;  /* 0x0000008c5d8c7221 */ /* 0x000fe20000010000 */
[----:B------:R-:W-:Y:S05]  /*7810*/  @!P0 BRA `(.L_x_408) ;  /* 0x0000006000008947 */ /* 0x000fea0003800000 */
[----:B------:R-:W-:-:S05]  /*7820*/  MOV R93, UR40 ;  /* 0x00000028005d7c02 */ /* 0x000fca0008000f00 */
[----:B------:R-:W-:Y:S01]  /*7830*/  IMAD.WIDE R42, R93, 0x4, R42 ;  /* 0x000000045d2a7825 */ /* 0x000fe200078e022a */
[----:B------:R-:W-:-:S05]  /*7840*/  MOV R93, UR23 ;  /* 0x00000017005d7c02 */ /* 0x000fca0008000f00 */
[----:B------:R-:W-:-:S05]  /*7850*/  IMAD.WIDE.U32 R42, R93, c[0x0][0x2d0], R42 ;  /* 0x0000b4005d2a7a25 */ /* 0x000fca00078e002a */
[----:B------:R-:W-:-:S05]  /*7860*/  IADD3 R43, R43, UR20, RZ ;  /* 0x000000142b2b7c10 */ /* 0x000fca000fffe0ff */
[----:B-1----:R1:W-:Y:S02]  /*7870*/  RED.E.ADD.F32.FTZ.RN.STRONG.GPU [R42.64+-0x1e00], R73 ;  /* 0xffe200492a00798e */ /* 0x0023e4000c10e79e */
.L_x_408:
[----:B------:R-:W-:Y:S05]  /*7880*/  BSYNC B0 ;  /* 0x0000000000007941 */ /* 0x000fea0003800000 */
.L_x_407:
[-C--:B------:R-:W-:Y:S01]  /*7890*/  LEA.HI.SX32 R94, R94, R55.reuse, 0x1b ;  /* 0x000000375e5e7211 */ /* 0x080fe200078fdaff */
[----:B------:R-:W-:Y:S01]  /*78a0*/  BSSY B0, `(.L_x_409) ;  /* 0x000000d000007945 */ /* 0x000fe20003800000 */
[----:B------:R-:W-:Y:S02]  /*78b0*/  ISETP.GE.AND P6, PT, R92, 0x101, PT ;  /* 0x000001015c00780c */ /* 0x000fe40003fc6270 */
[----:B-1----:R-:W-:Y:S01]  /*78c0*/  IADD3 R42, R55, 0x200, RZ ;  /* 0x00000200372a7810 */ /* 0x002fe20007ffe0ff */
[----:B------:R1:W2:Y:S01]  /*78d0*/  LDS R43, [R94.X4+0x2510] ;  /* 0x002510005e2b7984 */ /* 0x0002a20000004800 */
        /* <DEDUP_REMOVED lines=8> */
[----:B-12---:R1:W-:Y:S02]  /*7960*/  RED.E.ADD.F32.FTZ.RN.STRONG.GPU [R40.64+-0x1c00], R43 ;  /* 0xffe4002b2800798e */ /* 0x0063e4000c10e79e */
.L_x_410:
[----:B-1----:R-:W-:Y:S05]  /*7970*/  BSYNC B0 ;  /* 0x0000000000007941 */ /* 0x002fea0003800000 */
.L_x_409:
[----:B--2---:R1:W2:Y:S01]  /*7980*/  LDS R43, [R96.X4+0x2710] ;  /* 0x00271000602b7984 */ /* 0x0042a20000004800 */
[----:B------:R-:W-:Y:S01]  /*7990*/  BSSY B0, `(.L_x_411) ;  /* 0x0000005000007945 */ /* 0x000fe20003800000 */
[----:B0-----:R-:W-:Y:S02]  /*79a0*/  IADD3 R74, R55, 0x280, RZ ;  /* 0x00000280374a7810 */ /* 0x001fe40007ffe0ff */
[----:B------:R-:W-:Y:S01]  /*79b0*/  LEA.HI.SX32 R42, R42, R55, 0x1b ;  /* 0x000000372a2a7211 */ /* 0x000fe200078fdaff */
[----:B------:R-:W-:Y:S05]  /*79c0*/  @!P0 BRA `(.L_x_412) ;  /* 0x0000001000008947 */ /* 0x000fea0003800000 */
[----:B--2---:R0:W-:Y:S02]  /*79d0*/  RED.E.ADD.F32.FTZ.RN.STRONG.GPU [R40.64+-0x1a00], R43 ;  /* 0xffe6002b2800798e */ /* 0x0041e4000c10e79e */
.L_x_412:
[----:B------:R-:W-:Y:S05]  /*79e0*/  BSYNC B0 ;  /* 0x0000000000007941 */ /* 0x000fea0003800000 */
.L_x_411:
[----:B0-2---:R0:W2:Y:S01]  /*79f0*/  LDS R43, [R42.X4+0x2910] ;  /* 0x002910002a2b7984 */ /* 0x0050a20000004800 */
[----:B------:R-:W-:Y:S01]  /*7a00*/  BSSY B0, `(.L_x_413) ;  /* 0x0000005000007945 */ /* 0x000fe20003800000 */
[----:B------:R-:W-:-:S02]  /*7a10*/  IADD3 R94, R55, 0x300, RZ ;  /* 0x00000300375e7810 */ /* 0x000fc40007ffe0ff */
[----:B------:R-:W-:Y:S01]  /*7a20*/  LEA.HI.SX32 R74, R74, R55, 0x1b ;  /* 0x000000374a4a7211 */ /* 0x000fe200078fdaff */
[----:B------:R-:W-:Y:S05]  /*7a30*/  @!P1 BRA `(.L_x_414) ;  /* 0x0000001000009947 */ /* 0x000fea0003800000 */
[----:B--2---:R2:W-:Y:S02]  /*7a40*/  RED.E.ADD.F32.FTZ.RN.STRONG.GPU [R40.64+-0x1800], R43 ;  /* 0xffe8002b2800798e */ /* 0x0045e4000c10e79e */
.L_x_414:
[----:B------:R-:W-:Y:S05]  /*7a50*/  BSYNC B0 ;  /* 0x0000000000007941 */ /* 0x000fea0003800000 */
.L_x_413:
[----:B--2---:R2:W3:Y:S01]  /*7a60*/  LDS R43, [R74.X4+0x2b10] ;  /* 0x002b10004a2b7984 */ /* 0x0044e20000004800 */
[----:B------:R-:W-:Y:S01]  /*7a70*/  BSSY B0, `(.L_x_415) ;  /* 0x0000005000007945 */ /* 0x000fe20003800000 */
[----:B0-----:R-:W-:Y:S02]  /*7a80*/  IADD3 R42, R55, 0x380, RZ ;  /* 0x00000380372a7810 */ /* 0x001fe40007ffe0ff */
[----:B------:R-:W-:Y:S01]  /*7a90*/  LEA.HI.SX32 R94, R94, R55, 0x1b ;  /* 0x000000375e5e7211 */ /* 0x000fe200078fdaff */
[----:B------:R-:W-:Y:S05]  /*7aa0*/  @!P2 BRA `(.L_x_416) ;  /* 0x000000100000a947 */ /* 0x000fea0003800000 */
[----:B---3--:R0:W-:Y:S02]  /*7ab0*/  RED.E.ADD.F32.FTZ.RN.STRONG.GPU [R40.64+-0x1600], R43 ;  /* 0xffea002b2800798e */ /* 0x0081e4000c10e79e */
.L_x_416:
[----:B------:R-:W-:Y:S05]  /*7ac0*/  BSYNC B0 ;  /* 0x0000000000007941 */ /* 0x000fea0003800000 */
.L_x_415:
[----:B0--3--:R0:W3:Y:S01]  /*7ad0*/  LDS R43, [R94.X4+0x2d10] ;  /* 0x002d10005e2b7984 */ /* 0x0090e20000004800 */
[----:B------:R-:W-:Y:S01]  /*7ae0*/  BSSY B0, `(.L_x_417) ;  /* 0x0000005000007945 */ /* 0x000fe20003800000 */
[----:B--2---:R-:W-:Y:S02]  /*7af0*/  IADD3 R74, R55, 0x400, RZ ;  /* 0x00000400374a7810 */ /* 0x004fe40007ffe0ff */
[----:B------:R-:W-:Y:S01]  /*7b00*/  LEA.HI.SX32 R42, R42, R55, 0x1b ;  /* 0x000000372a2a7211 */ /* 0x000fe200078fdaff */
[----:B------:R-:W-:Y:S05]  /*7b10*/  @!P3 BRA `(.L_x_418) ;  /* 0x000000100000b947 */ /* 0x000fea0003800000 */
[----:B---3--:R2:W-:Y:S02]  /*7b20*/  RED.E.ADD.F32.FTZ.RN.STRONG.GPU [R40.64+-0x1400], R43 ;  /* 0xffec002b2800798e */ /* 0x0085e4000c10e79e */
.L_x_418:
[----:B------:R-:W-:Y:S05]  /*7b30*/  BSYNC B0 ;  /* 0x0000000000007941 */ /* 0x000fea0003800000 */
.L_x_417:
[----:B--23--:R2:W3:Y:S01]  /*7b40*/  LDS R43, [R42.X4+0x2f10] ;  /* 0x002f10002a2b7984 */ /* 0x00c4e20000004800 */
[----:B------:R-:W-:Y:S01]  /*7b50*/  BSSY B0, `(.L_x_419) ;  /* 0x0000004000007945 */ /* 0x000fe20003800000 */
[----:B------:R-:W-:Y:S01]  /*7b60*/  LEA.HI.SX32 R74, R74, R55, 0x1b ;  /* 0x000000374a4a7211 */ /* 0x000fe200078fdaff */
[----:B------:R-:W-:Y:S05]  /*7b70*/  @!P4 BRA `(.L_x_420) ;  /* 0x000000100000c947 */ /* 0x000fea0003800000 */
[----:B---3--:R3:W-:Y:S02]  /*7b80*/  RED.E.ADD.F32.FTZ.RN.STRONG.GPU [R40.64+-0x1200], R43 ;  /* 0xffee002b2800798e */ /* 0x0087e4000c10e79e */
.L_x_420:
[----:B------:R-:W-:Y:S05]  /*7b90*/  BSYNC B0 ;  /* 0x0000000000007941 */ /* 0x000fea0003800000 */
.L_x_419:
[----:B---3--:R3:W4:Y:S01]  /*7ba0*/  LDS R43, [R74.X4+0x3110] ;  /* 0x003110004a2b7984 */ /* 0x0087220000004800 */
[----:B------:R-:W-:Y:S01]  /*7bb0*/  BSSY B0, `(.L_x_421) ;  /* 0x0000005000007945 */ /* 0x000fe20003800000 */
[----:B--2---:R-:W-:-:S02]  /*7bc0*/  IADD3 R42, R55, 0x480, RZ ;  /* 0x00000480372a7810 */ /* 0x004fc40007ffe0ff */
[----:B0-----:R-:W-:Y:S01]  /*7bd0*/  IADD3 R94, R55, 0x500, RZ ;  /* 0x00000500375e7810 */ /* 0x001fe20007ffe0ff */
[----:B------:R-:W-:Y:S05]  /*7be0*/  @!P5 BRA `(.L_x_422) ;  /* 0x000000100000d947 */ /* 0x000fea0003800000 */
[----:B----4-:R0:W-:Y:S02]  /*7bf0*/  RED.E.ADD.F32.FTZ.RN.STRONG.GPU [R40.64+-0x1000], R43 ;  /* 0xfff0002b2800798e */ /* 0x0101e4000c10e79e */
.L_x_422:
[----:B------:R-:W-:Y:S05]  /*7c00*/  BSYNC B0 ;  /* 0x0000000000007941 */ /* 0x000fea0003800000 */
.L_x_421:
[-C--:B------:R-:W-:Y:S01]  /*7c10*/  LEA.HI.SX32 R42, R42, R55.reuse, 0x1b ;  /* 0x000000372a2a7211 */ /* 0x080fe200078fdaff */
[----:B------:R-:W-:Y:S01]  /*7c20*/  BSSY B0, `(.L_x_423) ;  /* 0x000000d000007945 */ /* 0x000fe20003800000 */
[----:B------:R-:W-:Y:S02]  /*7c30*/  ISETP.GE.AND P6, PT, R92, 0x481, PT ;  /* 0x000004815c00780c */ /* 0x000fe40003fc6270 */
[----:B---3--:R-:W-:Y:S01]  /*7c40*/  IADD3 R74, R55, 0x580, RZ ;  /* 0x00000580374a7810 */ /* 0x008fe20007ffe0ff */
[----:B0---4-:R0:W2:Y:S01]  /*7c50*/  LDS R43, [R42.X4+0x3310] ;  /* 0x003310002a2b7984 */ /* 0x0110a20000004800 */
        /* <DEDUP_REMOVED lines=8> */
[----:B0-2---:R0:W-:Y:S02]  /*7ce0*/  RED.E.ADD.F32.FTZ.RN.STRONG.GPU [R40.64+-0xe00], R43 ;  /* 0xfff2002b2800798e */ /* 0x0051e4000c10e79e */
.L_x_424:
[----:B0-----:R-:W-:Y:S05]  /*7cf0*/  BSYNC B0 ;  /* 0x0000000000007941 */ /* 0x001fea0003800000 */
.L_x_423:
[----:B--2---:R0:W2:Y:S01]  /*7d00*/  LDS R43, [R94.X4+0x3510] ;  /* 0x003510005e2b7984 */ /* 0x0040a20000004800 */
[----:B------:R-:W-:Y:S01]  /*7d10*/  BSSY B0, `(.L_x_425) ;  /* 0x0000005000007945 */ /* 0x000fe20003800000 */
[----:B------:R-:W-:Y:S02]  /*7d20*/  IADD3 R42, R55, 0x600, RZ ;  /* 0x00000600372a7810 */ /* 0x000fe40007ffe0ff */
[----:B------:R-:W-:Y:S01]  /*7d30*/  LEA.HI.SX32 R74, R74, R55, 0x1b ;  /* 0x000000374a4a7211 */ /* 0x000fe200078fdaff */
[----:B------:R-:W-:Y:S05]  /*7d40*/  @!P0 BRA `(.L_x_426) ;  /* 0x0000001000008947 */ /* 0x000fea0003800000 */
[----:B--2---:R2:W-:Y:S02]  /*7d50*/  RED.E.ADD.F32.FTZ.RN.STRONG.GPU [R40.64+-0xc00], R43 ;  /* 0xfff4002b2800798e */ /* 0x0045e4000c10e79e */
.L_x_426:
[----:B------:R-:W-:Y:S05]  /*7d60*/  BSYNC B0 ;  /* 0x0000000000007941 */ /* 0x000fea0003800000 */
.L_x_425:
[----:B--2---:R2:W3:Y:S01]  /*7d70*/  LDS R43, [R74.X4+0x3710] ;  /* 0x003710004a2b7984 */ /* 0x0044e20000004800 */
[----:B------:R-:W-:Y:S01]  /*7d80*/  BSSY B0, `(.L_x_427) ;  /* 0x0000005000007945 */ /* 0x000fe20003800000 */
[----:B------:R-:W-:-:S02]  /*7d90*/  IADD3 R92, R55, 0x680, RZ ;  /* 0x00000680375c7810 */ /* 0x000fc40007ffe0ff */
[----:B------:R-:W-:Y:S01]  /*7da0*/  LEA.HI.SX32 R42, R42, R55, 0x1b ;  /* 0x000000372a2a7211 */ /* 0x000fe200078fdaff */
[----:B------:R-:W-:Y:S05]  /*7db0*/  @!P1 BRA `(.L_x_428) ;  /* 0x0000001000009947 */ /* 0x000fea0003800000 */
[----:B---3--:R3:W-:Y:S02]  /*7dc0*/  RED.E.ADD.F32.FTZ.RN.STRONG.GPU [R40.64+-0xa00], R43 ;  /* 0xfff6002b2800798e */ /* 0x0087e4000c10e79e */
.L_x_428:
[----:B------:R-:W-:Y:S05]  /*7dd0*/  BSYNC B0 ;  /* 0x0000000000007941 */ /* 0x000fea0003800000 */
.L_x_427:
[----:B---3--:R3:W4:Y:S01]  /*7de0*/  LDS R43, [R42.X4+0x3910] ;  /* 0x003910002a2b7984 */ /* 0x0087220000004800 */
[----:B------:R-:W-:Y:S01]  /*7df0*/  BSSY B0, `(.L_x_429) ;  /* 0x0000005000007945 */ /* 0x000fe20003800000 */
[----:B--2---:R-:W-:Y:S02]  /*7e00*/  IADD3 R74, R55, 0x700, RZ ;  /* 0x00000700374a7810 */ /* 0x004fe40007ffe0ff */
[----:B------:R-:W-:Y:S01]  /*7e10*/  LEA.HI.SX32 R92, R92, R55, 0x1b ;  /* 0x000000375c5c7211 */ /* 0x000fe200078fdaff */
[----:B------:R-:W-:Y:S05]  /*7e20*/  @!P2 BRA `(.L_x_430) ;  /* 0x000000100000a947 */ /* 0x000fea0003800000 */
[----:B----4-:R2:W-:Y:S02]  /*7e30*/  RED.E.ADD.F32.FTZ.RN.STRONG.GPU [R40.64+-0x800], R43 ;  /* 0xfff8002b2800798e */ /* 0x0105e4000c10e79e */
.L_x_430:
[----:B------:R-:W-:Y:S05]  /*7e40*/  BSYNC B0 ;  /* 0x0000000000007941 */ /* 0x000fea0003800000 */
.L_x_429:
[----:B--2-4-:R2:W4:Y:S01]  /*7e50*/  LDS R43, [R92.X4+0x3b10] ;  /* 0x003b10005c2b7984 */ /* 0x0145220000004800 */
[----:B------:R-:W-:Y:S01]  /*7e60*/  BSSY B0, `(.L_x_431) ;  /* 0x0000005000007945 */ /* 0x000fe20003800000 */
[----:B---3--:R-:W-:Y:S02]  /*7e70*/  IADD3 R42, R55, 0x780, RZ ;  /* 0x00000780372a7810 */ /* 0x008fe40007ffe0ff */
[----:B------:R-:W-:Y:S01]  /*7e80*/  LEA.HI.SX32 R74, R74, R55, 0x1b ;  /* 0x000000374a4a7211 */ /* 0x000fe200078fdaff */
[----:B------:R-:W-:Y:S05]  /*7e90*/  @!P3 BRA `(.L_x_432) ;  /* 0x000000100000b947 */ /* 0x000fea0003800000 */
[----:B----4-:R3:W-:Y:S02]  /*7ea0*/  RED.E.ADD.F32.FTZ.RN.STRONG.GPU [R40.64+-0x600], R43 ;  /* 0xfffa002b2800798e */ /* 0x0107e4000c10e79e */
.L_x_432:
[----:B------:R-:W-:Y:S05]  /*7eb0*/  BSYNC B0 ;  /* 0x0000000000007941 */ /* 0x000fea0003800000 */
.L_x_431:
[----:B---34-:R3:W4:Y:S01]  /*7ec0*/  LDS R43, [R74.X4+0x3d10] ;  /* 0x003d10004a2b7984 */ /* 0x0187220000004800 */
[----:B------:R-:W-:Y:S01]  /*7ed0*/  BSSY B0, `(.L_x_433) ;  /* 0x0000004000007945 */ /* 0x000fe20003800000 */
[----:B------:R-:W-:Y:S01]  /*7ee0*/  LEA.HI.SX32 R42, R42, R55, 0x1b ;  /* 0x000000372a2a7211 */ /* 0x000fe200078fdaff */
[----:B------:R-:W-:Y:S05]  /*7ef0*/  @!P4 BRA `(.L_x_434) ;  /* 0x000000100000c947 */ /* 0x000fea0003800000 */
[----:B----4-:R4:W-:Y:S02]  /*7f00*/  RED.E.ADD.F32.FTZ.RN.STRONG.GPU [R40.64+-0x400], R43 ;  /* 0xfffc002b2800798e */ /* 0x0109e4000c10e79e */
.L_x_434:
[----:B------:R-:W-:Y:S05]  /*7f10*/  BSYNC B0 ;  /* 0x0000000000007941 */ /* 0x000fea0003800000 */
.L_x_433:
[----:B----4-:R4:W0:Y:S01]  /*7f20*/  LDS R43, [R42.X4+0x3f10] ;  /* 0x003f10002a2b7984 */ /* 0x0108220000004800 */
[----:B------:R-:W-:Y:S01]  /*7f30*/  BSSY B0, `(.L_x_435) ;  /* 0x0000003000007945 */ /* 0x000fe20003800000 */
[----:B------:R-:W-:Y:S05]  /*7f40*/  @!P5 BRA `(.L_x_436) ;  /* 0x000000100000d947 */ /* 0x000fea0003800000 */
[----:B0-----:R0:W-:Y:S02]  /*7f50*/  RED.E.ADD.F32.FTZ.RN.STRONG.GPU [R40.64+-0x200], R43 ;  /* 0xfffe002b2800798e */ /* 0x0011e4000c10e79e */
.L_x_436:
[----:B------:R-:W-:Y:S05]  /*7f60*/  BSYNC B0 ;  /* 0x0000000000007941 */ /* 0x000fea0003800000 */
.L_x_435:
[----:B0-----:R-:W0:Y:S01]  /*7f70*/  S2R R43, SR_LANEID ;  /* 0x00000000002b7919 */ /* 0x001e220000000000 */
[----:B------:R-:W-:Y:S01]  /*7f80*/  SHF.R.S32.HI R73, RZ, 0x1f, R55 ;  /* 0x0000001fff497819 */ /* 0x000fe20000011437 */
[----:B------:R-:W-:Y:S01]  /*7f90*/  FMUL.FTZ R124, R89, R124 ;  /* 0x0000007c597c7220 */ /* 0x000fe20000410000 */
[----:B------:R-:W-:Y:S01]  /*7fa0*/  ISETP.NE.AND P2, PT, R55, RZ, PT ;  /* 0x000000ff3700720c */ /* 0x000fe20003f45270 */
[----:B------:R-:W5:Y:S01]  /*7fb0*/  SHFL.DOWN PT, R41, R60, 0x1, 0x1f ;  /* 0x08201f003c297f89 */ /* 0x000f6200000e0000 */
[----:B------:R-:W-:Y:S01]  /*7fc0*/  LEA.HI R73, R73, R55, RZ, 0x5 ;  /* 0x0000003749497211 */ /* 0x000fe200078f28ff */
[----:B------:R-:W-:Y:S01]  /*7fd0*/  FFMA.FTZ R108, R37, R108, R91 ;  /* 0x0000006c256c7223 */ /* 0x000fe2000001005b */
[----:B------:R-:W-:Y:S01]  /*7fe0*/  BSSY B0, `(.L_x_437) ;  /* 0x0000050000007945 */ /* 0x000fe20003800000 */
[----:B------:R-:W1:Y:S01]  /*7ff0*/  SHFL.DOWN PT, R40, R61, 0x1, 0x1f ;  /* 0x08201f003d287f89 */ /* 0x000e6200000e0000 */
[----:B------:R-:W-:Y:S01]  /*8000*/  SHF.R.S32.HI R73, RZ, 0x5, R73 ;  /* 0x00000005ff497819 */ /* 0x000fe20000011449 */
[----:B------:R-:W-:-:S02]  /*8010*/  FFMA.FTZ R85, R38, R107, R85 ;  /* 0x0000006b26557223 */ /* 0x000fc40000010055 */
[----:B------:R-:W-:Y:S02]  /*8020*/  FFMA.FTZ R84, R39, R106, R84 ;  /* 0x0000006a27547223 */ /* 0x000fe40000010054 */
[----:B------:R-:W-:Y:S02]  /*8030*/  FFMA.FTZ R83, R44, R105, R83 ;  /* 0x000000692c537223 */ /* 0x000fe40000010053 */
[----:B------:R-:W-:Y:S02]  /*8040*/  FFMA.FTZ R72, R49, R67, R72 ;  /* 0x0000004331487223 */ /* 0x000fe40000010048 */
[----:B------:R-:W-:Y:S02]  /*8050*/  FFMA.FTZ R71, R53, R71, R124 ;  /* 0x0000004735477223 */ /* 0x000fe4000001007c */
[----:B------:R-:W-:Y:S02]  /*8060*/  FADD.FTZ R136, R90, R136 ;  /* 0x000000885a887221 */ /* 0x000fe40000010000 */
[----:B------:R-:W-:Y:S01]  /*8070*/  FADD.FTZ R123, R108, R123 ;  /* 0x0000007b6c7b7221 */ /* 0x000fe20000010000 */
[----:B0-----:R-:W-:Y:S01]  /*8080*/  ISETP.GT.AND P0, PT, R43, 0x1e, PT ;  /* 0x0000001e2b00780c */ /* 0x001fe20003f04270 */
[----:B------:R-:W-:Y:S01]  /*8090*/  FADD.FTZ R122, R85, R122 ;  /* 0x0000007a557a7221 */ /* 0x000fe20000010000 */
[----:B------:R-:W-:Y:S01]  /*80a0*/  ISETP.NE.AND P1, PT, R43, RZ, PT ;  /* 0x000000ff2b00720c */ /* 0x000fe20003f25270 */
[----:B------:R-:W-:-:S02]  /*80b0*/  FADD.FTZ R121, R84, R121 ;  /* 0x0000007954797221 */ /* 0x000fc40000010000 */
[----:B------:R-:W-:Y:S02]  /*80c0*/  FADD.FTZ R120, R83, R120 ;  /* 0x0000007853787221 */ /* 0x000fe40000010000 */
[----:B------:R-:W-:Y:S02]  /*80d0*/  FADD.FTZ R152, R77, R152 ;  /* 0x000000984d987221 */ /* 0x000fe40000010000 */
[----:B------:R-:W-:Y:S02]  /*80e0*/  FADD.FTZ R115, R72, R115 ;  /* 0x0000007348737221 */ /* 0x000fe40000010000 */
[----:B------:R-:W-:Y:S02]  /*80f0*/  FADD.FTZ R153, R76, R153 ;  /* 0x000000994c997221 */ /* 0x000fe40000010000 */
[----:B-----5:R-:W-:Y:S02]  /*8100*/  @!P0 FADD.FTZ R60, R60, R41 ;  /* 0x000000293c3c8221 */ /* 0x020fe40000010000 */
[----:B-1----:R-:W-:Y:S01]  /*8110*/  @!P0 FADD.FTZ R61, R61, R40 ;  /* 0x000000283d3d8221 */ /* 0x002fe20000010000 */
[----:B------:R-:W-:Y:S01]  /*8120*/  ISETP.GT.AND P0, PT, R43, 0x1d, PT ;  /* 0x0000001d2b00780c */ /* 0x000fe20003f04270 */
[----:B------:R-:W-:Y:S01]  /*8130*/  FADD.FTZ R154, R75, R154 ;  /* 0x0000009a4b9a7221 */ /* 0x000fe20000010000 */
[----:B------:R-:W0:Y:S01]  /*8140*/  SHFL.DOWN PT, R41, R60, 0x2, 0x1f ;  /* 0x08401f003c297f89 */ /* 0x000e2200000e0000 */
[----:B------:R-:W-:-:S03]  /*8150*/  FADD.FTZ R2, R71, R2 ;  /* 0x0000000247027221 */ /* 0x000fc60000010000 */
[----:B------:R-:W1:Y:S07]  /*8160*/  SHFL.DOWN PT, R40, R61, 0x2, 0x1f ;  /* 0x08401f003d287f89 */ /* 0x000e6e00000e0000 */
[----:B0-----:R-:W-:Y:S02]  /*8170*/  @!P0 FADD.FTZ R60, R60, R41 ;  /* 0x000000293c3c8221 */ /* 0x001fe40000010000 */
[----:B-1----:R-:W-:-:S03]  /*8180*/  @!P0 FADD.FTZ R61, R61, R40 ;  /* 0x000000283d3d8221 */ /* 0x002fc60000010000 */
[----:B------:R-:W0:Y:S01]  /*8190*/  SHFL.DOWN PT, R41, R60, 0x4, 0x1f ;  /* 0x08801f003c297f89 */ /* 0x000e2200000e0000 */
[----:B------:R-:W-:-:S03]  /*81a0*/  ISETP.GT.AND P0, PT, R43, 0x1b, PT ;  /* 0x0000001b2b00780c */ /* 0x000fc60003f04270 */
[----:B------:R-:W1:Y:S10]  /*81b0*/  SHFL.DOWN PT, R40, R61, 0x4, 0x1f ;  /* 0x08801f003d287f89 */ /* 0x000e7400000e0000 */
[----:B0-----:R-:W-:-:S02]  /*81c0*/  @!P0 FADD.FTZ R60, R60, R41 ;  /* 0x000000293c3c8221 */ /* 0x001fc40000010000 */
[----:B-1----:R-:W-:-:S03]  /*81d0*/  @!P0 FADD.FTZ R61, R61, R40 ;  /* 0x000000283d3d8221 */ /* 0x002fc60000010000 */
[----:B------:R-:W0:Y:S01]  /*81e0*/  SHFL.DOWN PT, R41, R60, 0x8, 0x1f ;  /* 0x09001f003c297f89 */ /* 0x000e2200000e0000 */
[----:B------:R-:W-:-:S03]  /*81f0*/  ISETP.GT.AND P0, PT, R43, 0x17, PT ;  /* 0x000000172b00780c */ /* 0x000fc60003f04270 */
[----:B------:R-:W1:Y:S10]  /*8200*/  SHFL.DOWN PT, R40, R61, 0x8, 0x1f ;  /* 0x09001f003d287f89 */ /* 0x000e7400000e0000 */
[----:B0-----:R-:W-:-:S02]  /*8210*/  @!P0 FADD.FTZ R60, R60, R41 ;  /* 0x000000293c3c8221 */ /* 0x001fc40000010000 */
[----:B-1----:R-:W-:-:S03]  /*8220*/  @!P0 FADD.FTZ R61, R61, R40 ;  /* 0x000000283d3d8221 */ /* 0x002fc60000010000 */
[----:B------:R-:W0:Y:S01]  /*8230*/  SHFL.DOWN PT, R41, R60, 0x10, 0x1f ;  /* 0x0a001f003c297f89 */ /* 0x000e2200000e0000 */
[----:B------:R-:W-:Y:S01]  /*8240*/  ISETP.GT.AND P0, PT, R43, 0xf, PT ;  /* 0x0000000f2b00780c */ /* 0x000fe20003f04270 */
[----:B------:R-:W-:Y:S02]  /*8250*/  FFMA.FTZ R40, R45, R63, R81 ;  /* 0x0000003f2d287223 */ /* 0x000fe40000010051 */
[----:B----4-:R-:W1:Y:S01]  /*8260*/  SHFL.DOWN PT, R42, R61, 0x10, 0x1f ;  /* 0x0a001f003d2a7f89 */ /* 0x010e6200000e0000 */
[----:B------:R-:W-:Y:S02]  /*8270*/  FFMA.FTZ R43, R48, R66, R78 ;  /* 0x00000042302b7223 */ /* 0x000fe4000001004e */
[----:B------:R-:W-:Y:S02]  /*8280*/  FADD.FTZ R119, R40, R119 ;  /* 0x0000007728777221 */ /* 0x000fe40000010000 */
[----:B------:R-:W-:Y:S02]  /*8290*/  FFMA.FTZ R40, R47, R65, R79 ;  /* 0x000000412f287223 */ /* 0x000fe4000001004f */
[----:B------:R-:W-:-:S02]  /*82a0*/  FADD.FTZ R116, R43, R116 ;  /* 0x000000742b747221 */ /* 0x000fc40000010000 */
[----:B------:R-:W-:Y:S02]  /*82b0*/  FADD.FTZ R117, R40, R117 ;  /* 0x0000007528757221 */ /* 0x000fe40000010000 */
[----:B------:R-:W-:-:S04]  /*82c0*/  FMUL.FTZ R40, R87, R125 ;  /* 0x0000007d57287220 */ /* 0x000fc80000410000 */
[----:B------:R-:W-:-:S04]  /*82d0*/  FFMA.FTZ R40, R51, R69, R40 ;  /* 0x0000004533287223 */ /* 0x000fc80000010028 */
[----:B------:R-:W-:Y:S02]  /*82e0*/  FADD.FTZ R113, R40, R113 ;  /* 0x0000007128717221 */ /* 0x000fe40000010000 */
[----:B0-----:R-:W-:Y:S02]  /*82f0*/  @!P0 FADD.FTZ R60, R60, R41 ;  /* 0x000000293c3c8221 */ /* 0x001fe40000010000 */
[----:B------:R-:W-:Y:S02]  /*8300*/  FFMA.FTZ R41, R46, R64, R80 ;  /* 0x000000402e297223 */ /* 0x000fe40000010050 */
[----:B-1----:R-:W-:Y:S02]  /*8310*/  @!P0 FADD.FTZ R61, R61, R42 ;  /* 0x0000002a3d3d8221 */ /* 0x002fe40000010000 */
[----:B------:R-:W-:Y:S02]  /*8320*/  FADD.FTZ R118, R41, R118 ;  /* 0x0000007629767221 */ /* 0x000fe40000010000 */
[----:B------:R-:W-:Y:S01]  /*8330*/  FMUL.FTZ R41, R86, R126 ;  /* 0x0000007e56297220 */ /* 0x000fe20000410000 */
[----:B------:R0:W-:Y:S03]  /*8340*/  @!P1 STS.64 [R73.X8+0x4218], R60 ;  /* 0x0042183c49009388 */ /* 0x0001e60000008a00 */
[----:B------:R-:W-:-:S02]  /*8350*/  FFMA.FTZ R43, R50, R68, R41 ;  /* 0x00000044322b7223 */ /* 0x000fc40000010029 */
[----:B------:R-:W-:Y:S02]  /*8360*/  FMUL.FTZ R41, R88, R62 ;  /* 0x0000003e58297220 */ /* 0x000fe40000410000 */
[----:B------:R-:W-:Y:S02]  /*8370*/  FADD.FTZ R114, R43, R114 ;  /* 0x000000722b727221 */ /* 0x000fe40000010000 */
        /* <DEDUP_REMOVED lines=10> */
[----:B------:R-:W4:Y:S04]  /*8420*/  @P0 LDS R66, [UR20+0x6260] ;  /* 0x00626014ff420984 */ /* 0x000f280008000800 */
[----:B------:R-:W5:Y:S01]  /*8430*/  @P0 LDS R65, [UR20+0x5e60] ;  /* 0x005e6014ff410984 */ /* 0x000f620008000800 */
[----:B0-----:R-:W-:Y:S02]  /*8440*/  FADD.FTZ R64, R61, R41 ;  /* 0x000000293d407221 */ /* 0x001fe40000010000 */
[----:B------:R-:W-:Y:S02]  /*8450*/  FADD.FTZ R41, R60, R40 ;  /* 0x000000283c297221 */ /* 0x000fe40000010000 */
[----:B------:R-:W-:Y:S02]  /*8460*/  FADD.FTZ R64, R43, R64 ;  /* 0x000000402b407221 */ /* 0x000fe40000010000 */
[----:B------:R-:W-:-:S02]  /*8470*/  FADD.FTZ R41, R42, R41 ;  /* 0x000000292a297221 */ /* 0x000fc40000010000 */
[----:B-1----:R-:W-:Y:S02]  /*8480*/  FADD.FTZ R61, R64, R63 ;  /* 0x0000003f403d7221 */ /* 0x002fe40000010000 */
[----:B------:R-:W-:Y:S02]  /*8490*/  FADD.FTZ R60, R41, R62 ;  /* 0x0000003e293c7221 */ /* 0x000fe40000010000 */
[----:B----4-:R-:W-:Y:S02]  /*84a0*/  @P0 FADD.FTZ R61, R61, R66 ;  /* 0x000000423d3d0221 */ /* 0x010fe40000010000 */
[----:B-----5:R-:W-:-:S03]  /*84b0*/  @P0 FADD.FTZ R60, R60, R65 ;  /* 0x000000413c3c0221 */ /* 0x020fc60000010000 */
[----:B------:R0:W-:Y:S04]  /*84c0*/  STS [UR20+0x6260], R61 ;  /* 0x0062603dff007988 */ /* 0x0001e80008000814 */
[----:B------:R0:W-:Y:S02]  /*84d0*/  STS [UR20+0x5e60], R60 ;  /* 0x005e603cff007988 */ /* 0x0001e40008000814 */
.L_x_438:
[----:B0-----:R-:W-:Y:S05]  /*84e0*/  BSYNC B0 ;  /* 0x0000000000007941 */ /* 0x001fea0003800000 */
.L_x_437:
[----:B------:R-:W-:Y:S02]  /*84f0*/  UIADD3 UR7, UR7, 0x1, URZ ;  /* 0x0000000107077890 */ /* 0x000fe4000fffe03f */
[----:B------:R-:W-:Y:S02]  /*8500*/  ULDC UR20, c[0x0][0x16c] ;  /* 0x00005b0000147ab9 */ /* 0x000fe40000000800 */
[----:B------:R-:W-:Y:S02]  /*8510*/  UISETP.GE.AND UP0, UPT, UR7, UR20, UPT ;  /* 0x000000140700728c */ /* 0x000fe4000bf06270 */
[----:B------:R-:W-:-:S04]  /*8520*/  UIADD3 UR8, UP1, UR8, 0x1, URZ ;  /* 0x0000000108087890 */ /* 0x000fc8000ff3e03f */
[----:B------:R-:W-:Y:S01]  /*8530*/  PLOP3.LUT P0, PT, PT, PT, UP0, 0x80, 0x0 ;  /* 0x000000000000781c */ /* 0x000fe20003f0f008 */
[----:B------:R-:W-:-:S12]  /*8540*/  UIADD3.X UR9, URZ, UR9, URZ, UP1, !UPT ;  /* 0x000000093f097290 */ /* 0x000fd80008ffe43f */
[----:B--23--:R-:W-:Y:S01]  /*8550*/  @P0 CALL.REL.NOINC `(.L_x_391) ;  /* 0x0000001000000944 */ /* 0x00cfe20003c00000 */
[----:B------:R-:W-:Y:S05]  /*8560*/  BRA `(.L_x_439) ;  /* 0xffffc17000007947 */ /* 0x000fea000383ffff */
.L_x_391:
[----:B-1----:R1:W2:Y:S01]  /*8570*/  LDL.LU R40, [R1+0x1c] ;  /* 0x00001c0001287983 */ /* 0x0022a20000300800 */
[----:B------:R-:W-:Y:S02]  /*8580*/  ULDC UR40, c[0x0][0x168] ;  /* 0x00005a0000287ab9 */ /* 0x000fe40000000800 */
[----:B------:R-:W-:Y:S01]  /*8590*/  UIADD3 UR40, -UR39, UR40, URZ ;  /* 0x0000002827287290 */ /* 0x000fe2000fffe13f */
[----:B------:R-:W-:Y:S05]  /*85a0*/  BAR.SYNC.DEFER_BLOCKING 0x0 ;  /* 0x0000000000007b1d */ /* 0x000fea0000010000 */
[C---:B------:R-:W-:Y:S02]  /*85b0*/  ISETP.GE.AND P2, PT, R56.reuse, UR40, PT ;  /* 0x0000002838007c0c */ /* 0x040fe4000bf46270 */
[C---:B------:R-:W-:Y:S01]  /*85c0*/  LOP3.LUT R15, R56.reuse, 0x20, RZ, 0xfc, !PT ;  /* 0x00000020380f7812 */ /* 0x040fe200078efcff */
[----:B------:R-:W-:Y:S01]  /*85d0*/  CS2R R18, SRZ ;  /* 0x0000000000127805 */ /* 0x000fe2000001ff00 */
[C---:B------:R-:W-:Y:S01]  /*85e0*/  LOP3.LUT R16, R56.reuse, 0x40, RZ, 0xfc, !PT ;  /* 0x0000004038107812 */ /* 0x040fe200078efcff */
[----:B------:R-:W3:Y:S01]  /*85f0*/  LDL R72, [R1+0x18] ;  /* 0x0000180001487983 */ /* 0x000ee20000100800 */
[----:B------:R-:W-:-:S02]  /*8600*/  LOP3.LUT R0, R56, 0x60, RZ, 0xfc, !PT ;  /* 0x0000006038007812 */ /* 0x000fc400078efcff */
[C---:B------:R-:W-:Y:S01]  /*8610*/  LOP3.LUT R3, R56.reuse, 0x80, RZ, 0xfc, !PT ;  /* 0x0000008038037812 */ /* 0x040fe200078efcff */
[----:B------:R-:W4:Y:S01]  /*8620*/  LDL R70, [R1+0x14] ;  /* 0x0000140001467983 */ /* 0x000f220000100800 */
[C---:B------:R-:W-:Y:S02]  /*8630*/  LOP3.LUT R4, R56.reuse, 0xa0, RZ, 0xfc, !PT ;  /* 0x000000a038047812 */ /* 0x040fe400078efcff */
[C---:B------:R-:W-:Y:S01]  /*8640*/  LOP3.LUT R5, R56.reuse, 0xc0, RZ, 0xfc, !PT ;  /* 0x000000c038057812 */ /* 0x040fe200078efcff */
[----:B------:R-:W5:Y:S01]  /*8650*/  LDL R68, [R1+0x10] ;  /* 0x0000100001447983 */ /* 0x000f620000100800 */
[C---:B------:R-:W-:Y:S01]  /*8660*/  LOP3.LUT R6, R56.reuse, 0xe0, RZ, 0xfc, !PT ;  /* 0x000000e038067812 */ /* 0x040fe200078efcff */
[----:B------:R-:W-:Y:S01]  /*8670*/  HFMA2.MMA R17, -RZ, RZ, 0, 0 ;  /* 0x00000000ff117435 */ /* 0x000fe200000001ff */
[C---:B------:R-:W-:Y:S01]  /*8680*/  LOP3.LUT R7, R56.reuse, 0x100, RZ, 0xfc, !PT ;  /* 0x0000010038077812 */ /* 0x040fe200078efcff */
[----:B------:R-:W3:Y:S01]  /*8690*/  LDL R66, [R1+0xc] ;  /* 0x00000c0001427983 */ /* 0x000ee20000100800 */
[----:B------:R-:W-:Y:S01]  /*86a0*/  CS2R R20, SRZ ;  /* 0x0000000000147805 */ /* 0x000fe2000001ff00 */
[----:B------:R-:W-:Y:S01]  /*86b0*/  CS2R R22, SRZ ;  /* 0x0000000000167805 */ /* 0x000fe2000001ff00 */
[C---:B------:R-:W-:Y:S01]  /*86c0*/  LOP3.LUT R8, R56.reuse, 0x120, RZ, 0xfc, !PT ;  /* 0x0000012038087812 */ /* 0x040fe200078efcff */
[----:B------:R-:W3:Y:S01]  /*86d0*/  LDL R64, [R1+0x8] ;  /* 0x0000080001407983 */ /* 0x000ee20000100800 */
[C---:B------:R-:W-:Y:S01]  /*86e0*/  LOP3.LUT R9, R56.reuse, 0x140, RZ, 0xfc, !PT ;  /* 0x0000014038097812 */ /* 0x040fe200078efcff */
[----:B------:R-:W-:Y:S01]  /*86f0*/  CS2R R24, SRZ ;  /* 0x0000000000187805 */ /* 0x000fe2000001ff00 */
[C---:B------:R-:W-:Y:S01]  /*8700*/  LOP3.LUT R10, R56.reuse, 0x160, RZ, 0xfc, !PT ;  /* 0x00000160380a7812 */ /* 0x040fe200078efcff */
[----:B------:R-:W3:Y:S01]  /*8710*/  LDL R62, [R1+0x4] ;  /* 0x00000400013e7983 */ /* 0x000ee20000100800 */
[----:B------:R-:W-:-:S02]  /*8720*/  LOP3.LUT R11, R56, 0x180, RZ, 0xfc, !PT ;  /* 0x00000180380b7812 */ /* 0x000fc400078efcff */
[----:B------:R-:W-:Y:S01]  /*8730*/  LOP3.LUT R12, R56, 0x1a0, RZ, 0xfc, !PT ;  /* 0x000001a0380c7812 */ /* 0x000fe200078efcff */
[----:B------:R-:W3:Y:S01]  /*8740*/  LDL R60, [R1] ;  /* 0x00000000013c7983 */ /* 0x000ee20000100800 */
[----:B------:R-:W-:Y:S01]  /*8750*/  ISETP.GE.AND P1, PT, R15, UR40, PT ;  /* 0x000000280f007c0c */ /* 0x000fe2000bf26270 */
[----:B------:R-:W-:Y:S01]  /*8760*/  CS2R R26, SRZ ;  /* 0x00000000001a7805 */ /* 0x000fe2000001ff00 */
[----:B------:R-:W-:Y:S02]  /*8770*/  ISETP.GE.AND P0, PT, R16, UR40, PT ;  /* 0x0000002810007c0c */ /* 0x000fe4000bf06270 */
[C---:B------:R-:W-:Y:S02]  /*8780*/  LOP3.LUT R13, R56.reuse, 0x1c0, RZ, 0xfc, !PT ;  /* 0x000001c0380d7812 */ /* 0x040fe400078efcff */
[----:B------:R-:W-:Y:S01]  /*8790*/  LOP3.LUT R14, R56, 0x1e0, RZ, 0xfc, !PT ;  /* 0x000001e0380e7812 */ /* 0x000fe200078efcff */
[----:B------:R-:W-:Y:S01]  /*87a0*/  CS2R R28, SRZ ;  /* 0x00000000001c7805 */ /* 0x000fe2000001ff00 */
[----:B------:R-:W-:Y:S01]  /*87b0*/  ISETP.GE.AND P4, PT, R0, UR40, PT ;  /* 0x0000002800007c0c */ /* 0x000fe2000bf86270 */
[----:B------:R-:W-:Y:S01]  /*87c0*/  HFMA2.MMA R32, -RZ, RZ, 0, 0 ;  /* 0x00000000ff207435 */ /* 0x000fe200000001ff */
[----:B------:R-:W-:-:S02]  /*87d0*/  ISETP.GE.AND P6, PT, R3, UR40, PT ;  /* 0x0000002803007c0c */ /* 0x000fc4000bfc6270 */
[----:B------:R-:W-:Y:S01]  /*87e0*/  MOV R30, RZ ;  /* 0x000000ff001e7202 */ /* 0x000fe20000000f00 */
[----:B------:R-:W4:Y:S01]  /*87f0*/  @!P1 LDG.E R18, [R58.64+0x80] ;  /* 0x0000801e3a129981 */ /* 0x000f22000c1e1900 */
[----:B------:R-:W-:Y:S01]  /*8800*/  ISETP.GE.AND P5, PT, R4, UR40, PT ;  /* 0x0000002804007c0c */ /* 0x000fe2000bfa6270 */
[----:B------:R-:W-:Y:S01]  /*8810*/  ULDC.64 UR8, c[0x0][0x2d8] ;  /* 0x0000b60000087ab9 */ /* 0x000fe20000000a00 */
[----:B------:R-:W-:Y:S01]  /*8820*/  ISETP.GE.AND P3, PT, R5, UR40, PT ;  /* 0x0000002805007c0c */ /* 0x000fe2000bf66270 */
[----:B------:R-:W5:Y:S04]  /*8830*/  @!P0 LDG.E R17, [R58.64+0x100] ;  /* 0x0001001e3a118981 */ /* 0x000f68000c1e1900 */
[----:B------:R-:W0:Y:S01]  /*8840*/  S2R R42, SR_LANEID ;  /* 0x00000000002a7919 */ /* 0x000e220000000000 */
[----:B------:R-:W-:Y:S01]  /*8850*/  LOP3.LUT R82, R82, 0xfffffe00, RZ, 0xc0, !PT ;  /* 0xfffffe0052527812 */ /* 0x000fe200078ec0ff */
[----:B------:R-:W-:-:S02]  /*8860*/  ULDC.64 UR22, c[0x0][0x2f8] ;  /* 0x0000be0000167ab9 */ /* 0x000fc40000000a00 */
[----:B--2---:R-:W2:Y:S01]  /*8870*/  @!P2 LDG.E R40, [R58.64] ;  /* 0x0000001e3a28a981 */ /* 0x004ea2000c1e1900 */
[----:B------:R-:W-:Y:S02]  /*8880*/  ISETP.GE.AND P1, PT, R7, UR40, PT ;  /* 0x0000002807007c0c */ /* 0x000fe4000bf26270 */
[----:B------:R-:W-:Y:S01]  /*8890*/  ISETP.GE.AND P0, PT, R8, UR40, PT ;  /* 0x0000002808007c0c */ /* 0x000fe2000bf06270 */
        /* <DEDUP_REMOVED lines=10> */
[----:B------:R-:W3:Y:S04]  /*8940*/  @!P0 LDG.E R26, [R58.64+0x480] ;  /* 0x0004801e3a1a8981 */ /* 0x000ee8000c1e1900 */
[----:B------:R-:W3:Y:S04]  /*8950*/  @!P4 LDG.E R25, [R58.64+0x500] ;  /* 0x0005001e3a19c981 */ /* 0x000ee8000c1e1900 */
[----:B------:R-:W3:Y:S04]  /*8960*/  @!P6 LDG.E R28, [R58.64+0x580] ;  /* 0x0005801e3a1ce981 */ /* 0x000ee8000c1e1900 */
[----:B------:R-:W4:Y:S04]  /*8970*/  @!P5 LDG.E R27, [R58.64+0x600] ;  /* 0x0006001e3a1bd981 */ /* 0x000f28000c1e1900 */
[----:B------:R-:W5:Y:S04]  /*8980*/  @!P3 LDG.E R30, [R58.64+0x680] ;  /* 0x0006801e3a1eb981 */ /* 0x000f68000c1e1900 */
[----:B------:R-:W5:Y:S04]  /*8990*/  @!P1 LDG.E R32, [R58.64+0x780] ;  /* 0x0007801e3a209981 */ /* 0x000f68000c1e1900 */
[----:B--2---:R-:W-:Y:S01]  /*89a0*/  @!P2 STL [R1+0x1c], R40 ;  /* 0x00001c280100a387 */ /* 0x004fe20000100800 */
[----:B------:R-:W-:-:S13]  /*89b0*/  ISETP.GE.AND P2, PT, R6, UR40, PT ;  /* 0x0000002806007c0c */ /* 0x000fda000bf46270 */
[----:B------:R-:W2:Y:S01]  /*89c0*/  @!P2 LDG.E R24, [R58.64+0x380] ;  /* 0x0003801e3a18a981 */ /* 0x000ea2000c1e1900 */
[----:B------:R-:W-:-:S13]  /*89d0*/  ISETP.GE.AND P2, PT, R13, UR40, PT ;  /* 0x000000280d007c0c */ /* 0x000fda000bf46270 */
[----:B------:R-:W2:Y:S04]  /*89e0*/  @!P2 LDG.E R29, [R58.64+0x700] ;  /* 0x0007001e3a1da981 */ /* 0x000ea8000c1e1900 */
[----:B---3--:R-:W-:Y:S04]  /*89f0*/  STS [R72.X4], R40 ;  /* 0x0000002848007388 */ /* 0x008fe80000004800 */
[----:B----4-:R-:W-:Y:S04]  /*8a00*/  STS [R70.X4+0x80], R18 ;  /* 0x0000801246007388 */ /* 0x010fe80000004800 */
[----:B-----5:R-:W-:Y:S04]  /*8a10*/  STS [R68.X4+0x100], R17 ;  /* 0x0001001144007388 */ /* 0x020fe80000004800 */
[----:B------:R-:W-:Y:S04]  /*8a20*/  STS [R66.X4+0x180], R20 ;  /* 0x0001801442007388 */ /* 0x000fe80000004800 */
[----:B------:R-:W-:Y:S04]  /*8a30*/  STS [R64.X4+0x200], R19 ;  /* 0x0002001340007388 */ /* 0x000fe80000004800 */
[----:B------:R-:W-:Y:S04]  /*8a40*/  STS [R62.X4+0x280], R22 ;  /* 0x000280163e007388 */ /* 0x000fe80000004800 */
[----:B------:R-:W-:Y:S01]  /*8a50*/  STS [R60.X4+0x300], R21 ;  /* 0x000300153c007388 */ /* 0x000fe20000004800 */
[----:B0-----:R-:W-:-:S04]  /*8a60*/  LEA R82, R42, R82, 0x4 ;  /* 0x000000522a527211 */ /* 0x001fc800078e20ff */
[C---:B------:R-:W-:Y:S02]  /*8a70*/  IADD3 R31, R82.reuse, 0x7, RZ ;  /* 0x00000007521f7810 */ /* 0x040fe40007ffe0ff */
[C---:B------:R-:W-:Y:S02]  /*8a80*/  IADD3 R33, R82.reuse, 0x9, RZ ;  /* 0x0000000952217810 */ /* 0x040fe40007ffe0ff */
[C---:B------:R-:W-:Y:S02]  /*8a90*/  IADD3 R34, R82.reuse, 0xa, RZ ;  /* 0x0000000a52227810 */ /* 0x040fe40007ffe0ff */
[C---:B------:R-:W-:Y:S02]  /*8aa0*/  IADD3 R35, R82.reuse, 0xb, RZ ;  /* 0x0000000b52237810 */ /* 0x040fe40007ffe0ff */
[C---:B------:R-:W-:Y:S02]  /*8ab0*/  IADD3 R37, R82.reuse, 0xd, RZ ;  /* 0x0000000d52257810 */ /* 0x040fe40007ffe0ff */
[----:B------:R-:W-:-:S02]  /*8ac0*/  IADD3 R36, R82, 0xc, RZ ;  /* 0x0000000c52247810 */ /* 0x000fc40007ffe0ff */
[C---:B------:R-:W-:Y:S02]  /*8ad0*/  IADD3 R39, R82.reuse, 0xf, RZ ;  /* 0x0000000f52277810 */ /* 0x040fe40007ffe0ff */
[----:B------:R-:W-:Y:S01]  /*8ae0*/  IADD3 R38, R82, 0xe, RZ ;  /* 0x0000000e52267810 */ /* 0x000fe20007ffe0ff */
[----:B--2---:R-:W-:Y:S04]  /*8af0*/  STS [R165.X4+0x380], R24 ;  /* 0x00038018a5007388 */ /* 0x004fe80000004800 */
        /* <DEDUP_REMOVED lines=10> */
[----:B------:R-:W2:Y:S04]  /*8ba0*/  LDS R18, [R54.X4+0x8] ;  /* 0x0000080036127984 */ /* 0x000ea80000004800 */
[----:B------:R-:W3:Y:S04]  /*8bb0*/  LDS R19, [R54.X4+0xc] ;  /* 0x00000c0036137984 */ /* 0x000ee80000004800 */
[----:B------:R-:W4:Y:S04]  /*8bc0*/  LDS R20, [R54.X4+0x10] ;  /* 0x0000100036147984 */ /* 0x000f280000004800 */
[----:B------:R-:W-:Y:S04]  /*8bd0*/  LDS R21, [R54.X4+0x24] ;  /* 0x0000240036157984 */ /* 0x000fe80000004800 */
[----:B------:R-:W-:Y:S01]  /*8be0*/  LDS R22, [R54.X4+0x28] ;  /* 0x0000280036167984 */ /* 0x000fe20000004800 */
[----:B0-----:R-:W-:-:S03]  /*8bf0*/  FADD.FTZ R23, R17, UR4 ;  /* 0x0000000411177e21 */ /* 0x001fc60008010000 */
[----:B------:R-:W-:Y:S01]  /*8c00*/  LDS R17, [R54.X4+0x14] ;  /* 0x0000140036117984 */ /* 0x000fe20000004800 */
[----:B--2---:R-:W-:-:S03]  /*8c10*/  FADD.FTZ R24, R18, UR4 ;  /* 0x0000000412187e21 */ /* 0x004fc60008010000 */
[----:B------:R-:W0:Y:S01]  /*8c20*/  LDS R18, [R54.X4+0x18] ;  /* 0x0000180036127984 */ /* 0x000e220000004800 */
[----:B------:R-:W-:Y:S01]  /*8c30*/  FSETP.GTU.FTZ.AND P1, PT, R23, 20, PT ;  /* 0x41a000001700780b */ /* 0x000fe20003f3c000 */
[----:B---3--:R-:W-:Y:S02]  /*8c40*/  FADD.FTZ R25, R19, UR4 ;  /* 0x0000000413197e21 */ /* 0x008fe40008010000 */
[----:B------:R-:W2:Y:S01]  /*8c50*/  LDS R19, [R54.X4+0x1c] ;  /* 0x00001c0036137984 */ /* 0x000ea20000004800 */
[----:B------:R-:W-:Y:S01]  /*8c60*/  FSETP.GTU.FTZ.AND P6, PT, R24, 20, PT ;  /* 0x41a000001800780b */ /* 0x000fe20003fdc000 */
[----:B----4-:R-:W-:Y:S01]  /*8c70*/  FADD.FTZ R26, R20, UR4 ;  /* 0x00000004141a7e21 */ /* 0x010fe20008010000 */
[----:B------:R-:W-:Y:S01]  /*8c80*/  FSETP.GTU.FTZ.AND P5, PT, R25, 20, PT ;  /* 0x41a000001900780b */ /* 0x000fe20003fbc000 */
[----:B------:R-:W3:Y:S06]  /*8c90*/  LDS R20, [R54.X4+0x20] ;  /* 0x0000200036147984 */ /* 0x000eec0000004800 */
[----:B------:R-:W-:-:S06]  /*8ca0*/  @!P1 FMUL.FTZ R23, R23, -1.4426950216293334961 ;  /* 0xbfb8aa3b17179820 */ /* 0x000fcc0000410000 */
[----:B------:R-:W4:Y:S01]  /*8cb0*/  @!P1 MUFU.EX2 R23, R23 ;  /* 0x0000001700179308 */ /* 0x000f220000000800 */
[----:B------:R-:W-:Y:S02]  /*8cc0*/  @!P6 FMUL.FTZ R24, R24, -1.4426950216293334961 ;  /* 0xbfb8aa3b1818e820 */ /* 0x000fe40000410000 */
[----:B------:R-:W-:-:S05]  /*8cd0*/  @!P5 FMUL.FTZ R25, R25, -1.4426950216293334961 ;  /* 0xbfb8aa3b1919d820 */ /* 0x000fca0000410000 */
[----:B------:R-:W5:Y:S08]  /*8ce0*/  @!P6 MUFU.EX2 R24, R24 ;  /* 0x000000180018e308 */ /* 0x000f700000000800 */
[----:B------:R-:W1:Y:S01]  /*8cf0*/  @!P5 MUFU.EX2 R25, R25 ;  /* 0x000000190019d308 */ /* 0x000e620000000800 */
[----:B----4-:R-:W-:Y:S02]  /*8d00*/  @!P1 FADD.FTZ R23, R23, 1 ;  /* 0x3f80000017179421 */ /* 0x010fe40000010000 */
[----:B0-----:R-:W-:-:S02]  /*8d10*/  FADD.FTZ R18, R18, UR4 ;  /* 0x0000000412127e21 */ /* 0x001fc40008010000 */
[----:B--2---:R-:W-:-:S03]  /*8d20*/  FADD.FTZ R19, R19, UR4 ;  /* 0x0000000413137e21 */ /* 0x004fc60008010000 */
[----:B------:R-:W0:Y:S01]  /*8d30*/  @!P1 MUFU.RCP R23, R23 ;  /* 0x0000001700179308 */ /* 0x000e220000001000 */
[----:B------:R-:W-:Y:S01]  /*8d40*/  FSETP.GTU.FTZ.AND P3, PT, R18, 20, PT ;  /* 0x41a000001200780b */ /* 0x000fe20003f7c000 */
[----:B-----5:R-:W-:Y:S01]  /*8d50*/  @!P6 FADD.FTZ R24, R24, 1 ;  /* 0x3f8000001818e421 */ /* 0x020fe20000010000 */
[----:B------:R-:W-:Y:S01]  /*8d60*/  FSETP.GTU.FTZ.AND P2, PT, R19, 20, PT ;  /* 0x41a000001300780b */ /* 0x000fe20003f5c000 */
[----:B-1----:R-:W-:-:S04]  /*8d70*/  @!P5 FADD.FTZ R25, R25, 1 ;  /* 0x3f8000001919d421 */ /* 0x002fc80000010000 */
[----:B------:R-:W1:Y:S01]  /*8d80*/  @!P6 MUFU.RCP R24, R24 ;  /* 0x000000180018e308 */ /* 0x000e620000001000 */
[----:B---3--:R-:W-:-:S05]  /*8d90*/  FADD.FTZ R20, R20, UR4 ;  /* 0x0000000414147e21 */ /* 0x008fca0008010000 */
[----:B------:R-:W-:Y:S02]  /*8da0*/  @!P3 FMUL.FTZ R18, R18, -1.4426950216293334961 ;  /* 0xbfb8aa3b1212b820 */ /* 0x000fe40000410000 */
[----:B------:R-:W2:Y:S01]  /*8db0*/  @!P5 MUFU.RCP R25, R25 ;  /* 0x000000190019d308 */ /* 0x000ea20000001000 */
[----:B0-----:R-:W-:Y:S01]  /*8dc0*/  @!P1 FMUL.FTZ R112, R112, R23 ;  /* 0x0000001770709220 */ /* 0x001fe20000410000 */
[----:B------:R-:W-:Y:S01]  /*8dd0*/  FSETP.GTU.FTZ.AND P1, PT, R20, 20, PT ;  /* 0x41a000001400780b */ /* 0x000fe20003f3c000 */
[----:B------:R-:W-:Y:S02]  /*8de0*/  @!P2 FMUL.FTZ R19, R19, -1.4426950216293334961 ;  /* 0xbfb8aa3b1313a820 */ /* 0x000fe40000410000 */
[----:B------:R-:W-:-:S03]  /*8df0*/  FADD.FTZ R21, R21, UR4 ;  /* 0x0000000415157e21 */ /* 0x000fc60008010000 */
[----:B------:R-:W0:Y:S01]  /*8e00*/  @!P3 MUFU.EX2 R18, R18 ;  /* 0x000000120012b308 */ /* 0x000e220000000800 */
[----:B------:R-:W-:Y:S02]  /*8e10*/  FADD.FTZ R22, R22, UR4 ;  /* 0x0000000416167e21 */ /* 0x000fe40008010000 */
[----:B-1----:R-:W-:Y:S01]  /*8e20*/  @!P6 FMUL.FTZ R113, R113, R24 ;  /* 0x000000187171e220 */ /* 0x002fe20000410000 */
[----:B------:R-:W-:-:S04]  /*8e30*/  FSETP.GTU.FTZ.AND P6, PT, R21, 20, PT ;  /* 0x41a000001500780b */ /* 0x000fc80003fdc000 */
[----:B------:R-:W1:Y:S01]  /*8e40*/  @!P2 MUFU.EX2 R19, R19 ;  /* 0x000000130013a308 */ /* 0x000e620000000800 */
[----:B--2---:R-:W-:Y:S01]  /*8e50*/  @!P5 FMUL.FTZ R114, R114, R25 ;  /* 0x000000197272d220 */ /* 0x004fe20000410000 */
[----:B------:R-:W-:Y:S01]  /*8e60*/  FSETP.GTU.FTZ.AND P5, PT, R22, 20, PT ;  /* 0x41a000001600780b */ /* 0x000fe20003fbc000 */
[----:B------:R-:W-:Y:S01]  /*8e70*/  @!P1 FMUL.FTZ R20, R20, -1.4426950216293334961 ;  /* 0xbfb8aa3b14149820 */ /* 0x000fe20000410000 */
[----:B------:R-:W-:Y:S01]  /*8e80*/  FSETP.GTU.FTZ.AND P0, PT, R26, 20, PT ;  /* 0x41a000001a00780b */ /* 0x000fe20003f1c000 */
[----:B0-----:R-:W-:-:S04]  /*8e90*/  @!P3 FADD.FTZ R18, R18, 1 ;  /* 0x3f8000001212b421 */ /* 0x001fc80000010000 */
[----:B------:R-:W0:Y:S01]  /*8ea0*/  @!P1 MUFU.EX2 R20, R20 ;  /* 0x0000001400149308 */ /* 0x000e220000000800 */
[----:B------:R-:W-:Y:S02]  /*8eb0*/  FADD.FTZ R17, R17, UR4 ;  /* 0x0000000411117e21 */ /* 0x000fe40008010000 */
[----:B------:R-:W-:Y:S02]  /*8ec0*/  @!P6 FMUL.FTZ R21, R21, -1.4426950216293334961 ;  /* 0xbfb8aa3b1515e820 */ /* 0x000fe40000410000 */
[----:B-1----:R-:W-:-:S03]  /*8ed0*/  @!P2 FADD.FTZ R19, R19, 1 ;  /* 0x3f8000001313a421 */ /* 0x002fc60000010000 */
[----:B------:R1:W-:Y:S01]  /*8ee0*/  @!P3 MUFU.RCP R42, R18 ;  /* 0x00000012002ab308 */ /* 0x0003e20000001000 */
[----:B------:R-:W-:Y:S01]  /*8ef0*/  @!P5 FMUL.FTZ R22, R22, -1.4426950216293334961 ;  /* 0xbfb8aa3b1616d820 */ /* 0x000fe20000410000 */
[----:B------:R-:W-:Y:S01]  /*8f00*/  FSETP.GTU.FTZ.AND P4, PT, R17, 20, PT ;  /* 0x41a000001100780b */ /* 0x000fe20003f9c000 */
[----:B------:R-:W-:Y:S01]  /*8f10*/  @!P0 FMUL.FTZ R26, R26, -1.4426950216293334961 ;  /* 0xbfb8aa3b1a1a8820 */ /* 0x000fe20000410000 */
[----:B-1----:R-:W1:Y:S04]  /*8f20*/  LDS R18, [R54.X4+0x2c] ;  /* 0x00002c0036127984 */ /* 0x002e680000004800 */
[----:B------:R2:W-:Y:S01]  /*8f30*/  @!P2 MUFU.RCP R43, R19 ;  /* 0x00000013002ba308 */ /* 0x0005e20000001000 */
[----:B0-----:R-:W-:-:S07]  /*8f40*/  @!P1 FADD.FTZ R20, R20, 1 ;  /* 0x3f80000014149421 */ /* 0x001fce0000010000 */
[----:B------:R-:W0:Y:S01]  /*8f50*/  @!P6 MUFU.EX2 R21, R21 ;  /* 0x000000150015e308 */ /* 0x000e220000000800 */
[----:B--2---:R-:W2:Y:S07]  /*8f60*/  LDS R19, [R54.X4+0x30] ;  /* 0x0000300036137984 */ /* 0x004eae0000004800 */
[----:B------:R0:W3:Y:S08]  /*8f70*/  @!P5 MUFU.EX2 R23, R22 ;  /* 0x000000160017d308 */ /* 0x0000f00000000800 */
[----:B------:R-:W4:Y:S01]  /*8f80*/  @!P0 MUFU.EX2 R26, R26 ;  /* 0x0000001a001a8308 */ /* 0x000f220000000800 */
[----:B------:R-:W-:-:S02]  /*8f90*/  @!P4 FMUL.FTZ R17, R17, -1.4426950216293334961 ;  /* 0xbfb8aa3b1111c820 */ /* 0x000fc40000410000 */
[----:B0-----:R-:W-:Y:S02]  /*8fa0*/  @!P6 FADD.FTZ R22, R21, 1 ;  /* 0x3f8000001516e421 */ /* 0x001fe40000010000 */
[----:B------:R-:W-:Y:S03]  /*8fb0*/  LDS R21, [R54.X4+0x38] ;  /* 0x0000380036157984 */ /* 0x000fe60000004800 */
[----:B------:R0:W-:Y:S01]  /*8fc0*/  @!P1 MUFU.RCP R44, R20 ;  /* 0x00000014002c9308 */ /* 0x0001e20000001000 */
[----:B---3--:R-:W-:Y:S01]  /*8fd0*/  @!P5 FADD.FTZ R23, R23, 1 ;  /* 0x3f8000001717d421 */ /* 0x008fe20000010000 */
[----:B0-----:R-:W0:Y:S06]  /*8fe0*/  LDS R20, [R54.X4+0x34] ;  /* 0x0000340036147984 */ /* 0x001e2c0000004800 */
[----:B------:R-:W3:Y:S01]  /*8ff0*/  @!P4 MUFU.EX2 R17, R17 ;  /* 0x000000110011c308 */ /* 0x000ee20000000800 */
[----:B----4-:R-:W-:-:S07]  /*9000*/  @!P0 FADD.FTZ R26, R26, 1 ;  /* 0x3f8000001a1a8421 */ /* 0x010fce0000010000 */
[----:B------:R4:W-:Y:S08]  /*9010*/  @!P6 MUFU.RCP R45, R22 ;  /* 0x00000016002de308 */ /* 0x0009f00000001000 */
[----:B------:R5:W-:Y:S01]  /*9020*/  @!P5 MUFU.RCP R46, R23 ;  /* 0x00000017002ed308 */ /* 0x000be20000001000 */
[----:B----4-:R-:W4:Y:S04]  /*9030*/  LDS R22, [R54.X4+0x3c] ;  /* 0x00003c0036167984 */ /* 0x010f280000004800 */
[----:B-----5:R-:W5:Y:S03]  /*9040*/  LDS R23, [R54.X4] ;  /* 0x0000000036177984 */ /* 0x020f660000004800 */
[----:B------:R-:W0:Y:S01]  /*9050*/  @!P0 MUFU.RCP R40, R26 ;  /* 0x0000001a00288308 */ /* 0x000e220000001000 */
[----:B------:R-:W-:Y:S01]  /*9060*/  BAR.SYNC.DEFER_BLOCKING 0x0 ;  /* 0x0000000000007b1d */ /* 0x000fe20000010000 */
[----:B---3--:R-:W-:-:S02]  /*9070*/  @!P4 FADD.FTZ R17, R17, 1 ;  /* 0x3f8000001111c421 */ /* 0x008fc40000010000 */
[----:B-1----:R-:W-:Y:S01]  /*9080*/  FADD.FTZ R18, R18, UR4 ;  /* 0x0000000412127e21 */ /* 0x002fe20008010000 */
[----:B------:R-:W-:-:S03]  /*9090*/  IADD3 R24, R82, 0x1, RZ ;  /* 0x0000000152187810 */ /* 0x000fc60007ffe0ff */
[----:B------:R1:W3:Y:S01]  /*90a0*/  @!P4 MUFU.RCP R41, R17 ;  /* 0x000000110029c308 */ /* 0x0002e20000001000 */
[C---:B------:R-:W-:Y:S01]  /*90b0*/  IADD3 R25, R82.reuse, 0x2, RZ ;  /* 0x0000000252197810 */ /* 0x040fe20007ffe0ff */
[----:B--2---:R-:W-:Y:S01]  /*90c0*/  FADD.FTZ R19, R19, UR4 ;  /* 0x0000000413137e21 */ /* 0x004fe20008010000 */
[C---:B------:R-:W-:Y:S02]  /*90d0*/  IADD3 R27, R82.reuse, 0x3, RZ ;  /* 0x00000003521b7810 */ /* 0x040fe40007ffe0ff */
[----:B------:R-:W-:Y:S01]  /*90e0*/  IADD3 R28, R82, 0x4, RZ ;  /* 0x00000004521c7810 */ /* 0x000fe20007ffe0ff */
[----:B0-----:R-:W-:Y:S01]  /*90f0*/  @!P0 FMUL.FTZ R115, R115, R40 ;  /* 0x0000002873738220 */ /* 0x001fe20000410000 */
[----:B------:R-:W-:Y:S01]  /*9100*/  FSETP.GTU.FTZ.AND P0, PT, R18, 20, PT ;  /* 0x41a000001200780b */ /* 0x000fe20003f1c000 */
[----:B------:R-:W-:Y:S01]  /*9110*/  @!P1 FMUL.FTZ R119, R119, R44 ;  /* 0x0000002c77779220 */ /* 0x000fe20000410000 */
[----:B------:R-:W-:Y:S02]  /*9120*/  IADD3 R29, R82, 0x5, RZ ;  /* 0x00000005521d7810 */ /* 0x000fe40007ffe0ff */
[----:B-1----:R-:W-:-:S02]  /*9130*/  LEA.HI.SX32 R17, R24, R82, 0x1b ;  /* 0x0000005218117211 */ /* 0x002fc400078fdaff */
[C---:B------:R-:W-:Y:S02]  /*9140*/  IADD3 R30, R82.reuse, 0x6, RZ ;  /* 0x00000006521e7810 */ /* 0x040fe40007ffe0ff */
[-C--:B------:R-:W-:Y:S02]  /*9150*/  LEA.HI.SX32 R24, R25, R82.reuse, 0x1b ;  /* 0x0000005219187211 */ /* 0x080fe400078fdaff */
[-C--:B------:R-:W-:Y:S02]  /*9160*/  LEA.HI.SX32 R25, R27, R82.reuse, 0x1b ;  /* 0x000000521b197211 */ /* 0x080fe400078fdaff */
[----:B------:R-:W-:Y:S01]  /*9170*/  FSETP.GTU.FTZ.AND P1, PT, R19, 20, PT ;  /* 0x41a000001300780b */ /* 0x000fe20003f3c000 */
[----:B------:R-:W-:Y:S01]  /*9180*/  STS [R54.X4], R154 ;  /* 0x0000009a36007388 */ /* 0x000fe20000004800 */
[----:B------:R-:W-:Y:S02]  /*9190*/  IADD3 R32, R82, 0x8, RZ ;  /* 0x0000000852207810 */ /* 0x000fe40007ffe0ff */
[-C--:B------:R-:W-:Y:S01]  /*91a0*/  LEA.HI.SX32 R26, R28, R82.reuse, 0x1b ;  /* 0x000000521c1a7211 */ /* 0x080fe200078fdaff */
[----:B------:R-:W-:Y:S01]  /*91b0*/  STS [R17.X4+0x4], R153 ;  /* 0x0000049911007388 */ /* 0x000fe20000004800 */
[----:B------:R-:W-:-:S02]  /*91c0*/  LEA.HI.SX32 R27, R29, R82, 0x1b ;  /* 0x000000521d1b7211 */ /* 0x000fc400078fdaff */
[-C--:B------:R-:W-:Y:S01]  /*91d0*/  LEA.HI.SX32 R28, R30, R82.reuse, 0x1b ;  /* 0x000000521e1c7211 */ /* 0x080fe200078fdaff */
[----:B------:R-:W-:Y:S01]  /*91e0*/  STS [R24.X4+0x8], R152 ;  /* 0x0000089818007388 */ /* 0x000fe20000004800 */
[-C--:B------:R-:W-:Y:S01]  /*91f0*/  LEA.HI.SX32 R29, R31, R82.reuse, 0x1b ;  /* 0x000000521f1d7211 */ /* 0x080fe200078fdaff */
[----:B------:R-:W-:Y:S01]  /*9200*/  @!P6 FMUL.FTZ R120, R120, R45 ;  /* 0x0000002d7878e220 */ /* 0x000fe20000410000 */
[-C--:B------:R-:W-:Y:S01]  /*9210*/  LEA.HI.SX32 R30, R32, R82.reuse, 0x1b ;  /* 0x00000052201e7211 */ /* 0x080fe200078fdaff */
[----:B------:R-:W-:Y:S01]  /*9220*/  STS [R25.X4+0xc], R151 ;  /* 0x00000c9719007388 */ /* 0x000fe20000004800 */
[-C--:B------:R-:W-:Y:S01]  /*9230*/  LEA.HI.SX32 R31, R33, R82.reuse, 0x1b ;  /* 0x00000052211f7211 */ /* 0x080fe200078fdaff */
[----:B------:R-:W-:Y:S01]  /*9240*/  FADD.FTZ R40, R20, UR4 ;  /* 0x0000000414287e21 */ /* 0x000fe20008010000 */
[-C--:B------:R-:W-:Y:S01]  /*9250*/  LEA.HI.SX32 R32, R34, R82.reuse, 0x1b ;  /* 0x0000005222207211 */ /* 0x080fe200078fdaff */
[----:B------:R-:W-:Y:S01]  /*9260*/  STS [R26.X4+0x10], R150 ;  /* 0x000010961a007388 */ /* 0x000fe20000004800 */
[----:B------:R-:W-:-:S02]  /*9270*/  LEA.HI.SX32 R33, R35, R82, 0x1b ;  /* 0x0000005223217211 */ /* 0x000fc400078fdaff */
[----:B------:R-:W-:Y:S01]  /*9280*/  ISETP.NE.AND P6, PT, R55, RZ, PT ;  /* 0x000000ff3700720c */ /* 0x000fe20003fc5270 */
[----:B------:R-:W-:Y:S01]  /*9290*/  STS [R27.X4+0x14], R149 ;  /* 0x000014951b007388 */ /* 0x000fe20000004800 */
[-C--:B------:R-:W-:Y:S01]  /*92a0*/  LEA.HI.SX32 R35, R37, R82.reuse, 0x1b ;  /* 0x0000005225237211 */ /* 0x080fe200078fdaff */
[----:B---3--:R-:W-:Y:S01]  /*92b0*/  @!P4 FMUL.FTZ R116, R116, R41 ;  /* 0x000000297474c220 */ /* 0x008fe20000410000 */
[-C--:B------:R-:W-:Y:S01]  /*92c0*/  LEA.HI.SX32 R34, R36, R82.reuse, 0x1b ;  /* 0x0000005224227211 */ /* 0x080fe200078fdaff */
[----:B------:R-:W-:Y:S01]  /*92d0*/  STS [R28.X4+0x18], R148 ;  /* 0x000018941c007388 */ /* 0x000fe20000004800 */
[----:B------:R-:W-:Y:S01]  /*92e0*/  LEA.HI.SX32 R37, R39, R82, 0x1b ;  /* 0x0000005227257211 */ /* 0x000fe200078fdaff */
[----:B------:R-:W-:Y:S01]  /*92f0*/  @!P5 FMUL.FTZ R121, R121, R46 ;  /* 0x0000002e7979d220 */ /* 0x000fe20000410000 */
[----:B------:R-:W-:Y:S01]  /*9300*/  SHF.R.S32.HI R39, RZ, 0x1f, R56 ;  /* 0x0000001fff277819 */ /* 0x000fe20000011438 */
[----:B------:R-:W-:Y:S01]  /*9310*/  STS [R29.X4+0x1c], R147 ;  /* 0x00001c931d007388 */ /* 0x000fe20000004800 */
[----:B------:R-:W-:Y:S01]  /*9320*/  @!P0 FMUL.FTZ R20, R18, -1.4426950216293334961 ;  /* 0xbfb8aa3b12148820 */ /* 0x000fe20000410000 */
[----:B------:R-:W-:-:S02]  /*9330*/  IADD3 R18, P4, R56, UR39, RZ ;  /* 0x0000002738127c10 */ /* 0x000fc4000ff9e0ff */
[----:B------:R-:W-:Y:S01]  /*9340*/  STS [R30.X4+0x20], R146 ;  /* 0x000020921e007388 */ /* 0x000fe20000004800 */
[----:B------:R-:W-:Y:S02]  /*9350*/  MOV R46, UR39 ;  /* 0x00000027002e7c02 */ /* 0x000fe40008000f00 */
[----:B------:R-:W-:Y:S01]  /*9360*/  LEA.HI.SX32 R36, R38, R82, 0x1b ;  /* 0x0000005226247211 */ /* 0x000fe200078fdaff */
[----:B------:R-:W-:Y:S01]  /*9370*/  STS [R31.X4+0x24], R145 ;  /* 0x000024911f007388 */ /* 0x000fe20000004800 */
[----:B------:R-:W-:Y:S01]  /*9380*/  @!P1 FMUL.FTZ R38, R19, -1.4426950216293334961 ;  /* 0xbfb8aa3b13269820 */ /* 0x000fe20000410000 */
[----:B------:R-:W-:Y:S02]  /*9390*/  LEA.HI.X.SX32 R19, R46, R39, 0x1, P4 ;  /* 0x000000272e137211 */ /* 0x000fe400020f0eff */
[----:B------:R-:W-:Y:S01]  /*93a0*/  STS [R32.X4+0x28], R144 ;  /* 0x0000289020007388 */ /* 0x000fe20000004800 */
[----:B------:R-:W-:-:S03]  /*93b0*/  MOV R46, UR40 ;  /* 0x00000028002e7c02 */ /* 0x000fc60008000f00 */
[----:B------:R-:W-:Y:S04]  /*93c0*/  STS [R33.X4+0x2c], R143 ;  /* 0x00002c8f21007388 */ /* 0x000fe80000004800 */
[----:B------:R-:W-:Y:S01]  /*93d0*/  STS [R34.X4+0x30], R142 ;  /* 0x0000308e22007388 */ /* 0x000fe20000004800 */
[----:B------:R-:W-:-:S03]  /*93e0*/  @!P2 FMUL.FTZ R118, R118, R43 ;  /* 0x0000002b7676a220 */ /* 0x000fc60000410000 */
        /* <DEDUP_REMOVED lines=22> */
[----:B------:R-:W-:Y:S01]  /*9550*/  FADD.FTZ R41, R21, UR4 ;  /* 0x0000000415297e21 */ /* 0x000fe20008010000 */
[----:B------:R-:W-:Y:S01]  /*9560*/  FSETP.GTU.FTZ.AND P2, PT, R40, 20, PT ;  /* 0x41a000002800780b */ /* 0x000fe20003f5c000 */
[----:B------:R-:W-:-:S03]  /*9570*/  @!P3 FMUL.FTZ R117, R117, R42 ;  /* 0x0000002a7575b220 */ /* 0x000fc60000410000 */
[----:B------:R-:W-:Y:S01]  /*9580*/  FSETP.GTU.FTZ.AND P3, PT, R41, 20, PT ;  /* 0x41a000002900780b */ /* 0x000fe20003f7c000 */
[----:B------:R0:W1:Y:S01]  /*9590*/  @!P0 MUFU.EX2 R21, R20 ;  /* 0x0000001400158308 */ /* 0x0000620000000800 */
[----:B----4-:R-:W-:Y:S01]  /*95a0*/  FADD.FTZ R44, R22, UR4 ;  /* 0x00000004162c7e21 */ /* 0x010fe20008010000 */
[----:B------:R-:W2:Y:S06]  /*95b0*/  LDS R79, [0x2100] ;  /* 0x00210000ff4f7984 */ /* 0x000eac0000000800 */
[----:B0-----:R-:W-:-:S04]  /*95c0*/  @!P2 FMUL.FTZ R20, R40, -1.4426950216293334961 ;  /* 0xbfb8aa3b2814a820 */ /* 0x001fc80000410000 */
[----:B------:R-:W-:Y:S01]  /*95d0*/  @!P3 FMUL.FTZ R40, R41, -1.4426950216293334961 ;  /* 0xbfb8aa3b2928b820 */ /* 0x000fe20000410000 */
[----:B------:R-:W-:Y:S01]  /*95e0*/  FSETP.GTU.FTZ.AND P4, PT, R44, 20, PT ;  /* 0x41a000002c00780b */ /* 0x000fe20003f9c000 */
[----:B-----5:R-:W-:Y:S01]  /*95f0*/  FADD.FTZ R42, R23, UR4 ;  /* 0x00000004172a7e21 */ /* 0x020fe20008010000 */
[----:B------:R-:W0:Y:S08]  /*9600*/  @!P1 MUFU.EX2 R22, R38 ;  /* 0x0000002600169308 */ /* 0x000e300000000800 */
[----:B------:R-:W3:Y:S01]  /*9610*/  @!P3 MUFU.EX2 R40, R40 ;  /* 0x000000280028b308 */ /* 0x000ee20000000800 */
[----:B------:R-:W-:-:S07]  /*9620*/  FSETP.GTU.FTZ.AND P5, PT, R42, 20, PT ;  /* 0x41a000002a00780b */ /* 0x000fce0003fbc000 */
[----:B------:R4:W5:Y:S01]  /*9630*/  @!P2 MUFU.EX2 R23, R20 ;  /* 0x000000140017a308 */ /* 0x0009620000000800 */
[----:B------:R-:W-:Y:S02]  /*9640*/  @!P4 FMUL.FTZ R41, R44, -1.4426950216293334961 ;  /* 0xbfb8aa3b2c29c820 */ /* 0x000fe40000410000 */
[----:B-1----:R-:W-:Y:S02]  /*9650*/  @!P0 FADD.FTZ R21, R21, 1 ;  /* 0x3f80000015158421 */ /* 0x002fe40000010000 */
[----:B0-----:R-:W-:Y:S02]  /*9660*/  @!P1 FADD.FTZ R22, R22, 1 ;  /* 0x3f80000016169421 */ /* 0x001fe40000010000 */
[----:B---3--:R-:W-:Y:S01]  /*9670*/  @!P3 FADD.FTZ R40, R40, 1 ;  /* 0x3f8000002828b421 */ /* 0x008fe20000010000 */
[----:B------:R-:W0:Y:S01]  /*9680*/  @!P4 MUFU.EX2 R41, R41 ;  /* 0x000000290029c308 */ /* 0x000e220000000800 */
[----:B----4-:R-:W-:Y:S01]  /*9690*/  @!P5 FMUL.FTZ R20, R42, -1.4426950216293334961 ;  /* 0xbfb8aa3b2a14d820 */ /* 0x010fe20000410000 */
[----:B------:R-:W-:Y:S01]  /*96a0*/  UIMAD UR7, UR34, UR8, URZ ;  /* 0x00000008220772a4 */ /* 0x000fe2000f8e023f */
[----:B-----5:R-:W-:Y:S01]  /*96b0*/  @!P2 FADD.FTZ R23, R23, 1 ;  /* 0x3f8000001717a421 */ /* 0x020fe20000010000 */
[----:B--2---:R-:W-:-:S04]  /*96c0*/  ISETP.GE.AND P6, PT, R56, R79, PT ;  /* 0x0000004f3800720c */ /* 0x004fc80003fc6270 */
[----:B------:R1:W2:Y:S01]  /*96d0*/  @!P5 MUFU.EX2 R38, R20 ;  /* 0x000000140026d308 */ /* 0x0002a20000000800 */
[----:B------:R-:W-:Y:S02]  /*96e0*/  UIMAD UR38, UR35, UR9, UR7 ;  /* 0x00000009232672a4 */ /* 0x000fe4000f8e0207 */
[----:B------:R-:W-:-:S05]  /*96f0*/  UIMAD UR7, UR34, UR22, URZ ;  /* 0x00000016220772a4 */ /* 0x000fca000f8e023f */
[----:B------:R1:W3:Y:S01]  /*9700*/  @!P0 MUFU.RCP R81, R21 ;  /* 0x0000001500518308 */ /* 0x0002e20000001000 */
[----:B------:R-:W-:-:S07]  /*9710*/  UIMAD.WIDE.U32 UR20, UR35, UR8, URZ ;  /* 0x00000008231472a5 */ /* 0x000fce000f8e003f */
[----:B------:R1:W4:Y:S08]  /*9720*/  @!P1 MUFU.RCP R42, R22 ;  /* 0x00000016002a9308 */ /* 0x0003300000001000 */
[----:B------:R1:W1:Y:S08]  /*9730*/  @!P2 MUFU.RCP R83, R23 ;  /* 0x000000170053a308 */ /* 0x0002700000001000 */
[----:B------:R-:W1:Y:S01]  /*9740*/  @!P3 MUFU.RCP R40, R40 ;  /* 0x000000280028b308 */ /* 0x000e620000001000 */
[----:B------:R-:W-:Y:S01]  /*9750*/  UIMAD UR39, UR35, UR23, UR7 ;  /* 0x00000017232772a4 */ /* 0x000fe2000f8e0207 */
[----:B------:R-:W-:Y:S01]  /*9760*/  BSSY B0, `(.L_x_440) ;  /* 0x0000011000007945 */ /* 0x000fe20003800000 */
[----:B------:R-:W-:-:S02]  /*9770*/  UIMAD.WIDE.U32 UR8, UR35, UR22, URZ ;  /* 0x00000016230872a5 */ /* 0x000fc4000f8e003f */
[----:B------:R-:W-:Y:S01]  /*9780*/  UIADD3 UR7, UR21, UR38, URZ ;  /* 0x0000002615077290 */ /* 0x000fe2000fffe03f */
[----:B0-----:R-:W-:Y:S01]  /*9790*/  @!P4 FADD.FTZ R41, R41, 1 ;  /* 0x3f8000002929c421 */ /* 0x001fe20000010000 */
[----:B------:R-:W-:Y:S05]  /*97a0*/  @P6 BRA `(.L_x_441) ;  /* 0x000000c000006947 */ /* 0x000fea0003800000 */
[----:B-1234-:R-:W-:Y:S01]  /*97b0*/  MOV R21, UR35 ;  /* 0x0000002300157c02 */ /* 0x01efe20008000f00 */
        /* <DEDUP_REMOVED lines=11> */
.L_x_441:
[----:B--234-:R-:W-:Y:S05]  /*9870*/  BSYNC B0 ;  /* 0x0000000000007941 */ /* 0x01cfea0003800000 */
.L_x_440:
[----:B0-----:R-:W2:Y:S01]  /*9880*/  LDL.LU R43, [R1+0x20] ;  /* 0x00002000012b7983 */ /* 0x001ea20000300800 */
[----:B------:R-:W-:Y:S01]  /*9890*/  ULDC.64 UR22, c[0x0][0x2e0] ;  /* 0x0000b80000167ab9 */ /* 0x000fe20000000a00 */
[----:B------:R-:W-:Y:S01]  /*98a0*/  @!P0 FMUL.FTZ R122, R122, R81 ;  /* 0x000000517a7a8220 */ /* 0x000fe20000410000 */
[----:B------:R-:W-:Y:S01]  /*98b0*/  UMOV UR21, UR7 ;  /* 0x0000000700157c82 */ /* 0x000fe20008000000 */
[----:B-1----:R-:W-:Y:S01]  /*98c0*/  LEA R20, P0, R56, c[0x0][0x330], 0x2 ;  /* 0x0000cc0038147a11 */ /* 0x002fe200078010ff */
[----:B------:R-:W-:Y:S01]  /*98d0*/  UIMAD UR38, UR6, -0x800, UR36 ;  /* 0xfffff800062678a4 */ /* 0x000fe2000f8e0224 */
[----:B------:R-:W-:Y:S01]  /*98e0*/  @!P5 FADD.FTZ R38, R38, 1 ;  /* 0x3f8000002626d421 */ /* 0x000fe20000010000 */
[----:B------:R-:W-:Y:S01]  /*98f0*/  UIMAD UR40, UR16, UR22, URZ ;  /* 0x00000016102872a4 */ /* 0x000fe2000f8e023f */
[----:B------:R-:W-:Y:S01]  /*9900*/  @!P1 FMUL.FTZ R123, R123, R42 ;  /* 0x0000002a7b7b9220 */ /* 0x000fe20000410000 */
[----:B------:R-:W-:Y:S01]  /*9910*/  UIMAD.WIDE.U32 UR20, UR17, UR22, UR20 ;  /* 0x00000016111472a5 */ /* 0x000fe2000f8e0014 */
[----:B------:R-:W-:Y:S01]  /*9920*/  LEA.HI.X R21, R56, c[0x0][0x334], R39, 0x2, P0 ;  /* 0x0000cd0038157a11 */ /* 0x000fe200000f1427 */
[----:B------:R-:W-:Y:S01]  /*9930*/  UIMAD UR23, UR17, UR23, UR40 ;  /* 0x00000017111772a4 */ /* 0x000fe2000f8e0228 */
[----:B------:R-:W0:Y:S01]  /*9940*/  @!P4 MUFU.RCP R41, R41 ;  /* 0x000000290029c308 */ /* 0x000e220000001000 */
[----:B------:R-:W-:Y:S01]  /*9950*/  UIADD3 UR7, UP0, UR38, UR20, URZ ;  /* 0x0000001426077290 */ /* 0x000fe2000ff1e03f */
[----:B------:R-:W-:Y:S01]  /*9960*/  @!P2 FMUL.FTZ R136, R136, R83 ;  /* 0x000000538888a220 */ /* 0x000fe20000410000 */
[----:B------:R-:W-:Y:S01]  /*9970*/  USHF.R.S32.HI UR22, URZ, 0x1f, UR38 ;  /* 0x0000001f3f167899 */ /* 0x000fe20008011426 */
[-C--:B------:R-:W-:Y:S01]  /*9980*/  ISETP.GE.AND P2, PT, R16, R79.reuse, PT ;  /* 0x0000004f1000720c */ /* 0x080fe20003f46270 */
[----:B------:R-:W-:Y:S01]  /*9990*/  @!P3 FMUL.FTZ R137, R137, R40 ;  /* 0x000000288989b220 */ /* 0x000fe20000410000 */
[-C--:B------:R-:W-:Y:S01]  /*99a0*/  ISETP.GE.AND P0, PT, R0, R79.reuse, PT ;  /* 0x0000004f0000720c */ /* 0x080fe20003f06270 */
[----:B------:R-:W-:Y:S01]  /*99b0*/  UIADD3.X UR20, UR22, UR23, UR21, UP0, !UPT ;  /* 0x0000001716147290 */ /* 0x000fe200087fe415 */
[----:B------:R-:W-:Y:S01]  /*99c0*/  MOV R22, UR7 ;  /* 0x0000000700167c02 */ /* 0x000fe20008000f00 */
[----:B------:R-:W1:Y:S01]  /*99d0*/  @!P5 MUFU.RCP R23, R38 ;  /* 0x000000260017d308 */ /* 0x000e620000001000 */
[----:B------:R-:W-:Y:S01]  /*99e0*/  ISETP.GE.AND P3, PT, R7, R79, PT ;  /* 0x0000004f0700720c */ /* 0x000fe20003f66270 */
[----:B------:R-:W-:Y:S01]  /*99f0*/  UIADD3 UR7, UR9, UR39, URZ ;  /* 0x0000002709077290 */ /* 0x000fe2000fffe03f */
[----:B------:R-:W-:Y:S01]  /*9a00*/  LEA R20, P1, R22, R20, 0x2 ;  /* 0x0000001416147211 */ /* 0x000fe200078210ff */
[----:B------:R-:W-:Y:S01]  /*9a10*/  BSSY B0, `(.L_x_442) ;  /* 0x0000067000007945 */ /* 0x000fe20003800000 */
[----:B------:R-:W-:Y:S01]  /*9a20*/  MOV R42, UR20 ;  /* 0x00000014002a7c02 */ /* 0x000fe20008000f00 */
[----:B0-----:R-:W-:Y:S01]  /*9a30*/  @!P4 FMUL.FTZ R138, R138, R41 ;  /* 0x000000298a8ac220 */ /* 0x001fe20000410000 */
[----:B------:R-:W-:-:S02]  /*9a40*/  ISETP.GE.AND P4, PT, R6, R79, PT ;  /* 0x0000004f0600720c */ /* 0x000fc40003f86270 */
[----:B------:R-:W-:Y:S02]  /*9a50*/  LEA.HI.X R21, R22, R21, R42, 0x2, P1 ;  /* 0x0000001516157211 */ /* 0x000fe400008f142a */
[----:B------:R-:W-:Y:S02]  /*9a60*/  ISETP.GE.AND P1, PT, R3, R79, PT ;  /* 0x0000004f0300720c */ /* 0x000fe40003f26270 */
[----:B------:R-:W-:Y:S01]  /*9a70*/  ISETP.NE.AND P6, PT, R55, RZ, PT ;  /* 0x000000ff3700720c */ /* 0x000fe20003fc5270 */
[----:B------:R-:W-:Y:S01]  /*9a80*/  @!P2 STG.E [R20.64+-0x1f00], R47 ;  /* 0xffe1002f1400a986 */ /* 0x000fe2000c10191e */
[----:B-1----:R-:W-:Y:S01]  /*9a90*/  @!P5 FMUL.FTZ R2, R2, R23 ;  /* 0x000000170202d220 */ /* 0x002fe20000410000 */
[-C--:B------:R-:W-:Y:S02]  /*9aa0*/  ISETP.GE.AND P2, PT, R4, R79.reuse, PT ;  /* 0x0000004f0400720c */ /* 0x080fe40003f46270 */
[----:B------:R-:W-:Y:S01]  /*9ab0*/  @!P0 STG.E [R20.64+-0x1e80], R49 ;  /* 0xffe1803114008986 */ /* 0x000fe2000c10191e */
[----:B------:R-:W-:-:S02]  /*9ac0*/  ISETP.GE.AND P5, PT, R5, R79, PT ;  /* 0x0000004f0500720c */ /* 0x000fc40003fa6270 */
[-C--:B------:R-:W-:Y:S01]  /*9ad0*/  ISETP.GE.AND P0, PT, R8, R79.reuse, PT ;  /* 0x0000004f0800720c */ /* 0x080fe20003f06270 */
        /* <DEDUP_REMOVED lines=25> */
[----:B------:R-:W-:Y:S04]  /*9c70*/  STS [R26.X4+0x10], R115 ;  /* 0x000010731a007388 */ /* 0x000fe80000004800 */
        /* <DEDUP_REMOVED lines=29> */
[----:B------:R-:W-:-:S03]  /*9e50*/  FADD.FTZ R22, R23, R112 ;  /* 0x0000007017167221 */ /* 0x000fc60000010000 */
[----:B------:R-:W-:Y:S01]  /*9e60*/  @!P6 STS [0x2100], R46 ;  /* 0x0021002eff00e388 */ /* 0x000fe20000000800 */
[----:B------:R-:W-:-:S03]  /*9e70*/  FADD.FTZ R23, R22, R113 ;  /* 0x0000007116177221 */ /* 0x000fc60000010000 */
[----:B------:R-:W-:Y:S01]  /*9e80*/  BAR.SYNC.DEFER_BLOCKING 0x0 ;  /* 0x0000000000007b1d */ /* 0x000fe20000010000 */
[----:B------:R-:W-:-:S04]  /*9e90*/  FADD.FTZ R22, R23, R114 ;  /* 0x0000007217167221 */ /* 0x000fc80000010000 */
[----:B------:R-:W-:Y:S01]  /*9ea0*/  FADD.FTZ R23, R22, R115 ;  /* 0x0000007316177221 */ /* 0x000fe20000010000 */
[----:B------:R-:W-:-:S03]  /*9eb0*/  IADD3 R22, P1, R56, -0x7e0, RZ ;  /* 0xfffff82038167810 */ /* 0x000fc60007f3e0ff */
[----:B0-----:R-:W-:Y:S01]  /*9ec0*/  FADD.FTZ R116, R23, R116 ;  /* 0x0000007417747221 */ /* 0x001fe20000010000 */
[----:B------:R-:W-:-:S03]  /*9ed0*/  IADD3.X R39, R39, -0x1, RZ, P1, !PT ;  /* 0xffffffff27277810 */ /* 0x000fc60000ffe4ff */
[----:B-1----:R-:W-:-:S04]  /*9ee0*/  FADD.FTZ R117, R116, R117 ;  /* 0x0000007574757221 */ /* 0x002fc80000010000 */
[----:B---3--:R-:W-:-:S04]  /*9ef0*/  FADD.FTZ R118, R117, R118 ;  /* 0x0000007675767221 */ /* 0x008fc80000010000 */
[----:B----4-:R-:W-:Y:S01]  /*9f00*/  FADD.FTZ R119, R118, R119 ;  /* 0x0000007776777221 */ /* 0x010fe20000010000 */
[----:B------:R-:W0:Y:S03]  /*9f10*/  LDS R47, [0x2100] ;  /* 0x00210000ff2f7984 */ /* 0x000e260000000800 */
[----:B-----5:R-:W-:-:S04]  /*9f20*/  FADD.FTZ R120, R119, R120 ;  /* 0x0000007877787221 */ /* 0x020fc80000010000 */
        /* <DEDUP_REMOVED lines=21> */
.L_x_443:
[----:B-1----:R-:W-:Y:S05]  /*a080*/  BSYNC B0 ;  /* 0x0000000000007941 */ /* 0x002fea0003800000 */
.L_x_442:
[----:B------:R-:W-:Y:S01]  /*a090*/  ULDC.64 UR20, c[0x0][0x300] ;  /* 0x0000c00000147ab9 */ /* 0x000fe20000000a00 */
[----:B------:R-:W-:Y:S01]  /*a0a0*/  LEA R2, P0, R22, c[0x0][0x340], 0x2 ;  /* 0x0000d00016027a11 */ /* 0x000fe200078010ff */
[----:B------:R-:W-:Y:S01]  /*a0b0*/  UMOV UR9, UR7 ;  /* 0x0000000700097c82 */ /* 0x000fe20008000000 */
[-C--:B------:R-:W-:Y:S01]  /*a0c0*/  ISETP.GE.AND P3, PT, R15, R47.reuse, PT ;  /* 0x0000002f0f00720c */ /* 0x080fe20003f66270 */
[----:B------:R-:W-:Y:S01]  /*a0d0*/  UIMAD.WIDE.U32 UR8, UR17, UR20, UR8 ;  /* 0x00000014110872a5 */ /* 0x000fe2000f8e0008 */
[-C--:B------:R-:W-:Y:S01]  /*a0e0*/  ISETP.GE.AND P4, PT, R16, R47.reuse, PT ;  /* 0x0000002f1000720c */ /* 0x080fe20003f86270 */
[----:B------:R-:W-:Y:S01]  /*a0f0*/  UIMAD UR20, UR16, UR20, URZ ;  /* 0x00000014101472a4 */ /* 0x000fe2000f8e023f */
[----:B------:R-:W-:Y:S01]  /*a100*/  LEA.HI.X R15, R22, c[0x0][0x344], R39, 0x2, P0 ;  /* 0x0000d100160f7a11 */ /* 0x000fe200000f1427 */
        /* <DEDUP_REMOVED lines=48> */
.L_x_358:
        /* <DEDUP_REMOVED lines=35> */
.L_x_446:
[----:B-1----:R-:W-:Y:S05]  /*a640*/  BSYNC B0 ;  /* 0x0000000000007941 */ /* 0x002fea0003800000 */
.L_x_445:
        /* <DEDUP_REMOVED lines=34> */
.L_x_448:
[----:B------:R-:W3:Y:S02]  /*a870*/  S2R R11, SR_TID.X ;  /* 0x00000000000b7919 */ /* 0x000ee40000002100 */
.L_x_449:
[----:B-1----:R-:W-:Y:S05]  /*a880*/  BSYNC B0 ;  /* 0x0000000000007941 */ /* 0x002fea0003800000 */
.L_x_447:
        /* <DEDUP_REMOVED lines=12> */
.L_x_450:
        /* <DEDUP_REMOVED lines=30> */
.L_x_396:
[----:B------:R-:W-:Y:S01]  /*ab30*/  HFMA2.MMA R87, -RZ, RZ, 0, 5.9604644775390625e-08 ;  /* 0x00000001ff577435 */ /* 0x000fe200000001ff */
[----:B------:R-:W-:Y:S02]  /*ab40*/  MOV R85, R88 ;  /* 0x0000005800557202 */ /* 0x000fe40000000f00 */
[----:B------:R-:W-:Y:S02]  /*ab50*/  MOV R127, RZ ;  /* 0x000000ff007f7202 */ /* 0x000fe40000000f00 */
[----:B------:R-:W-:-:S02]  /*ab60*/  MOV R126, 0xffffffff ;  /* 0xffffffff007e7802 */ /* 0x000fc40000000f00 */
[----:B------:R-:W-:Y:S02]  /*ab70*/  MOV R84, 0xab90 ;  /* 0x0000ab9000547802 */ /* 0x000fe40000000f00 */
[----:B-1---5:R-:W-:Y:S05]  /*ab80*/  CALL.REL.NOINC `($__internal_20_$__cuda_sm70_shflsync_up) ;  /* 0x00000da000007944 */ /* 0x022fea0003c00000 */
[----:B-1----:R-:W-:Y:S01]  /*ab90*/  MOV R89, R87 ;  /* 0x0000005700597202 */ /* 0x002fe20000000f00 */
[----:B------:R-:W-:Y:S05]  /*aba0*/  BRA `(.L_x_451) ;  /* 0xffffae8000007947 */ /* 0x000fea000383ffff */
.L_x_397:
[----:B------:R-:W-:Y:S01]  /*abb0*/  HFMA2.MMA R87, -RZ, RZ, 0, 5.9604644775390625e-08 ;  /* 0x00000001ff577435 */ /* 0x000fe200000001ff */
[----:B------:R-:W-:Y:S02]  /*abc0*/  MOV R85, R86 ;  /* 0x0000005600557202 */ /* 0x000fe40000000f00 */
[----:B------:R-:W-:Y:S02]  /*abd0*/  MOV R127, RZ ;  /* 0x000000ff007f7202 */ /* 0x000fe40000000f00 */
[----:B------:R-:W-:Y:S02]  /*abe0*/  MOV R126, 0xffffffff ;  /* 0xffffffff007e7802 */ /* 0x000fe40000000f00 */
[----:B------:R-:W-:Y:S02]  /*abf0*/  MOV R84, 0xac10 ;  /* 0x0000ac1000547802 */ /* 0x000fe40000000f00 */
[----:B012--5:R-:W-:Y:S05]  /*ac00*/  CALL.REL.NOINC `($__internal_20_$__cuda_sm70_shflsync_up) ;  /* 0x00000d2000007944 */ /* 0x027fea0003c00000 */
[----:B------:R-:W0:Y:S01]  /*ac10*/  S2R R84, SR_LANEID ;  /* 0x0000000000547919 */ /* 0x000e220000000000 */
[C---:B------:R-:W-:Y:S01]  /*ac20*/  FMUL.FTZ R89, R88.reuse, R89 ;  /* 0x0000005958597220 */ /* 0x040fe20000410000 */
[----:B------:R-:W-:Y:S01]  /*ac30*/  MOV R127, RZ ;  /* 0x000000ff007f7202 */ /* 0x000fe20000000f00 */
[----:B-1----:R-:W-:Y:S01]  /*ac40*/  FFMA.FTZ R85, R88, R87, R86 ;  /* 0x0000005758557223 */ /* 0x002fe20000010056 */
[----:B------:R-:W-:Y:S01]  /*ac50*/  HFMA2.MMA R87, -RZ, RZ, 0, 1.1920928955078125e-07 ;  /* 0x00000002ff577435 */ /* 0x000fe200000001ff */
[----:B------:R-:W-:-:S02]  /*ac60*/  MOV R126, 0xffffffff ;  /* 0xffffffff007e7802 */ /* 0x000fc40000000f00 */
[----:B0-----:R-:W-:Y:S02]  /*ac70*/  ISETP.GE.AND P0, PT, R84, 0x1, PT ;  /* 0x000000015400780c */ /* 0x001fe40003f06270 */
[----:B------:R-:W-:Y:S02]  /*ac80*/  MOV R84, 0xacd0 ;  /* 0x0000acd000547802 */ /* 0x000fe40000000f00 */
[----:B------:R-:W-:Y:S02]  /*ac90*/  FSEL R88, R88, R89, !P0 ;  /* 0x0000005958587208 */ /* 0x000fe40004000000 */
[----:B------:R-:W-:Y:S02]  /*aca0*/  FSEL R86, R86, R85, !P0 ;  /* 0x0000005556567208 */ /* 0x000fe40004000000 */
[----:B------:R-:W-:Y:S02]  /*acb0*/  MOV R85, R88 ;  /* 0x0000005800557202 */ /* 0x000fe40000000f00 */
[----:B------:R-:W-:Y:S05]  /*acc0*/  CALL.REL.NOINC `($__internal_20_$__cuda_sm70_shflsync_up) ;  /* 0x00000c6000007944 */ /* 0x000fea0003c00000 */
[----:B-1----:R-:W-:Y:S01]  /*acd0*/  MOV R89, R87 ;  /* 0x0000005700597202 */ /* 0x002fe20000000f00 */
[----:B------:R-:W-:Y:S01]  /*ace0*/  HFMA2.MMA R87, -RZ, RZ, 0, 1.1920928955078125e-07 ;  /* 0x00000002ff577435 */ /* 0x000fe200000001ff */
[----:B------:R-:W-:-:S02]  /*acf0*/  MOV R85, R86 ;  /* 0x0000005600557202 */ /* 0x000fc40000000f00 */
[----:B------:R-:W-:Y:S02]  /*ad00*/  MOV R127, RZ ;  /* 0x000000ff007f7202 */ /* 0x000fe40000000f00 */
[----:B------:R-:W-:Y:S02]  /*ad10*/  MOV R126, 0xffffffff ;  /* 0xffffffff007e7802 */ /* 0x000fe40000000f00 */
[----:B------:R-:W-:Y:S02]  /*ad20*/  MOV R84, 0xad40 ;  /* 0x0000ad4000547802 */ /* 0x000fe40000000f00 */
[----:B------:R-:W-:Y:S05]  /*ad30*/  CALL.REL.NOINC `($__internal_20_$__cuda_sm70_shflsync_up) ;  /* 0x00000bf000007944 */ /* 0x000fea0003c00000 */
        /* <DEDUP_REMOVED lines=9> */
[----:B------:R-:W-:Y:S05]  /*add0*/  CALL.REL.NOINC `($__internal_20_$__cuda_sm70_shflsync_up) ;  /* 0x00000b5000007944 */ /* 0x000fea0003c00000 */
[----:B-1----:R-:W-:Y:S01]  /*ade0*/  MOV R89, R87 ;  /* 0x0000005700597202 */ /* 0x002fe20000000f00 */
[----:B------:R-:W-:Y:S01]  /*adf0*/  HFMA2.MMA R87, -RZ, RZ, 0, 2.384185791015625e-07 ;  /* 0x00000004ff577435 */ /* 0x000fe200000001ff */
[----:B------:R-:W-:Y:S02]  /*ae00*/  MOV R85, R86 ;  /* 0x0000005600557202 */ /* 0x000fe40000000f00 */
[----:B------:R-:W-:Y:S02]  /*ae10*/  MOV R127, RZ ;  /* 0x000000ff007f7202 */ /* 0x000fe40000000f00 */
[----:B------:R-:W-:Y:S02]  /*ae20*/  MOV R126, 0xffffffff ;  /* 0xffffffff007e7802 */ /* 0x000fe40000000f00 */
[----:B------:R-:W-:Y:S02]  /*ae30*/  MOV R84, 0xae50 ;  /* 0x0000ae5000547802 */ /* 0x000fe40000000f00 */
[----:B------:R-:W-:Y:S05]  /*ae40*/  CALL.REL.NOINC `($__internal_20_$__cuda_sm70_shflsync_up) ;  /* 0x00000ae000007944 */ /* 0x000fea0003c00000 */
        /* <DEDUP_REMOVED lines=9> */
[----:B------:R-:W-:Y:S05]  /*aee0*/  CALL.REL.NOINC `($__internal_20_$__cuda_sm70_shflsync_up) ;  /* 0x00000a4000007944 */ /* 0x000fea0003c00000 */
[----:B-1----:R-:W-:Y:S01]  /*aef0*/  MOV R89, R87 ;  /* 0x0000005700597202 */ /* 0x002fe20000000f00 */
[----:B------:R-:W-:Y:S01]  /*af00*/  HFMA2.MMA R87, -RZ, RZ, 0, 4.76837158203125e-07 ;  /* 0x00000008ff577435 */ /* 0x000fe200000001ff */
        /* <DEDUP_REMOVED lines=14> */
[----:B------:R-:W-:Y:S05]  /*aff0*/  CALL.REL.NOINC `($__internal_20_$__cuda_sm70_shflsync_up) ;  /* 0x0000093000007944 */ /* 0x000fea0003c00000 */
[----:B-1----:R-:W-:Y:S01]  /*b000*/  MOV R89, R87 ;  /* 0x0000005700597202 */ /* 0x002fe20000000f00 */
[----:B------:R-:W-:Y:S01]  /*b010*/  HFMA2.MMA R87, -RZ, RZ, 0, 9.5367431640625e-07 ;  /* 0x00000010ff577435 */ /* 0x000fe200000001ff */
[----:B------:R-:W-:Y:S02]  /*b020*/  MOV R85, R86 ;  /* 0x0000005600557202 */ /* 0x000fe40000000f00 */
[----:B------:R-:W-:Y:S02]  /*b030*/  MOV R127, RZ ;  /* 0x000000ff007f7202 */ /* 0x000fe40000000f00 */
[----:B------:R-:W-:Y:S02]  /*b040*/  MOV R126, 0xffffffff ;  /* 0xffffffff007e7802 */ /* 0x000fe40000000f00 */
[----:B------:R-:W-:Y:S02]  /*b050*/  MOV R84, 0xb070 ;  /* 0x0000b07000547802 */ /* 0x000fe40000000f00 */
[----:B------:R-:W-:Y:S05]  /*b060*/  CALL.REL.NOINC `($__internal_20_$__cuda_sm70_shflsync_up) ;  /* 0x000008c000007944 */ /* 0x000fea0003c00000 */
[----:B-1----:R-:W-:Y:S01]  /*b070*/  MOV R84, R87 ;  /* 0x0000005700547202 */ /* 0x002fe20000000f00 */
[----:B------:R-:W-:Y:S05]  /*b080*/  BRA `(.L_x_452) ;  /* 0xffffab1000007947 */ /* 0x000fea000383ffff */
.L_x_400:
[----:B------:R-:W-:Y:S01]  /*b090*/  HFMA2.MMA R87, -RZ, RZ, 0, 5.9604644775390625e-08 ;  /* 0x00000001ff577435 */ /* 0x000fe200000001ff */
[----:B------:R-:W-:-:S02]  /*b0a0*/  MOV R85, R88 ;  /* 0x0000005800557202 */ /* 0x000fc40000000f00 */
[----:B------:R-:W-:Y:S02]  /*b0b0*/  MOV R127, RZ ;  /* 0x000000ff007f7202 */ /* 0x000fe40000000f00 */
[----:B------:R-:W-:Y:S02]  /*b0c0*/  MOV R126, 0xffffffff ;  /* 0xffffffff007e7802 */ /* 0x000fe40000000f00 */
[----:B------:R-:W-:Y:S02]  /*b0d0*/  MOV R84, 0xb0f0 ;  /* 0x0000b0f000547802 */ /* 0x000fe40000000f00 */
[----:B-12--5:R-:W-:Y:S05]  /*b0e0*/  CALL.REL.NOINC `($__internal_20_$__cuda_sm70_shflsync_up) ;  /* 0x0000084000007944 */ /* 0x026fea0003c00000 */
[----:B-1----:R-:W-:Y:S01]  /*b0f0*/  MOV R88, R87 ;  /* 0x0000005700587202 */ /* 0x002fe20000000f00 */
[----:B------:R-:W-:Y:S01]  /*b100*/  HFMA2.MMA R87, -RZ, RZ, 0, 5.9604644775390625e-08 ;  /* 0x00000001ff577435 */ /* 0x000fe200000001ff */
[----:B------:R-:W-:Y:S02]  /*b110*/  MOV R85, R86 ;  /* 0x0000005600557202 */ /* 0x000fe40000000f00 */
[----:B------:R-:W-:Y:S02]  /*b120*/  MOV R127, RZ ;  /* 0x000000ff007f7202 */ /* 0x000fe40000000f00 */
[----:B------:R-:W-:-:S02]  /*b130*/  MOV R126, 0xffffffff ;  /* 0xffffffff007e7802 */ /* 0x000fc40000000f00 */
[----:B------:R-:W-:Y:S02]  /*b140*/  MOV R84, 0xb160 ;  /* 0x0000b16000547802 */ /* 0x000fe40000000f00 */
[----:B------:R-:W-:Y:S05]  /*b150*/  CALL.REL.NOINC `($__internal_20_$__cuda_sm70_shflsync_up) ;  /* 0x000007d000007944 */ /* 0x000fea0003c00000 */
[----:B------:R-:W-:Y:S01]  /*b160*/  HFMA2.MMA R159, -RZ, RZ, 0, 0 ;  /* 0x00000000ff9f7435 */ /* 0x000fe200000001ff */
[----:B-1----:R-:W-:Y:S02]  /*b170*/  MOV R86, R87 ;  /* 0x0000005700567202 */ /* 0x002fe40000000f00 */
[----:B------:R-:W-:Y:S02]  /*b180*/  MOV R84, R82 ;  /* 0x0000005200547202 */ /* 0x000fe40000000f00 */
[----:B------:R-:W-:Y:S02]  /*b190*/  MOV R85, 0xb1b0 ;  /* 0x0000b1b000557802 */ /* 0x000fe40000000f00 */
[----:B------:R-:W-:Y:S05]  /*b1a0*/  CALL.REL.NOINC `($__internal_19_$__cuda_sm70_shflsync_idx_p) ;  /* 0x000006e000007944 */ /* 0x000fea0003c00000 */
[----:B-1----:R-:W-:Y:S01]  /*b1b0*/  MOV R82, R159 ;  /* 0x0000009f00527202 */ /* 0x002fe20000000f00 */
[----:B------:R-:W-:Y:S01]  /*b1c0*/  HFMA2.MMA R159, -RZ, RZ, 0, 0 ;  /* 0x00000000ff9f7435 */ /* 0x000fe200000001ff */
[----:B------:R-:W-:Y:S02]  /*b1d0*/  MOV R84, R83 ;  /* 0x0000005300547202 */ /* 0x000fe40000000f00 */
[----:B------:R-:W-:-:S03]  /*b1e0*/  MOV R85, 0xb200 ;  /* 0x0000b20000557802 */ /* 0x000fc60000000f00 */
[----:B--2--5:R-:W-:Y:S05]  /*b1f0*/  CALL.REL.NOINC `($__internal_19_$__cuda_sm70_shflsync_idx_p) ;  /* 0x0000069000007944 */ /* 0x024fea0003c00000 */
[----:B-1----:R-:W-:Y:S01]  /*b200*/  MOV R87, R159 ;  /* 0x0000009f00577202 */ /* 0x002fe20000000f00 */
[----:B--2--5:R-:W-:Y:S05]  /*b210*/  BRA `(.L_x_453) ;  /* 0xffffaab000007947 */ /* 0x024fea000383ffff */
.L_x_403:
[----:B------:R-:W-:Y:S01]  /*b220*/  HFMA2.MMA R159, -RZ, RZ, 0, 5.9604644775390625e-08 ;  /* 0x00000001ff9f7435 */ /* 0x000fe200000001ff */
[----:B------:R-:W-:-:S02]  /*b230*/  MOV R85, R88 ;  /* 0x0000005800557202 */ /* 0x000fc40000000f00 */
[----:B------:R-:W-:-:S03]  /*b240*/  MOV R84, 0xb260 ;  /* 0x0000b26000547802 */ /* 0x000fc60000000f00 */
[----:B------:R-:W-:Y:S05]  /*b250*/  CALL.REL.NOINC `($__internal_18_$__cuda_sm70_shflsync_down) ;  /* 0x000005a000007944 */ /* 0x000fea0003c00000 */
[----:B-1----:R-:W-:Y:S01]  /*b260*/  MOV R86, R159 ;  /* 0x0000009f00567202 */ /* 0x002fe20000000f00 */
[----:B0-2--5:R-:W-:Y:S05]  /*b270*/  BRA `(.L_x_454) ;  /* 0xffffb17000007947 */ /* 0x025fea000383ffff */
.L_x_404:
[----:B------:R-:W-:Y:S01]  /*b280*/  HFMA2.MMA R159, -RZ, RZ, 0, 5.9604644775390625e-08 ;  /* 0x00000001ff9f7435 */ /* 0x000fe200000001ff */
[----:B------:R-:W-:Y:S02]  /*b290*/  MOV R85, R89 ;  /* 0x0000005900557202 */ /* 0x000fe40000000f00 */
[----:B------:R-:W-:-:S03]  /*b2a0*/  MOV R84, 0xb2c0 ;  /* 0x0000b2c000547802 */ /* 0x000fc60000000f00 */
[----:B01----:R-:W-:Y:S05]  /*b2b0*/  CALL.REL.NOINC `($__internal_18_$__cuda_sm70_shflsync_down) ;  /* 0x0000054000007944 */ /* 0x003fea0003c00000 */
[C---:B------:R-:W-:Y:S02]  /*b2c0*/  FMUL.FTZ R86, R88.reuse, R86 ;  /* 0x0000005658567220 */ /* 0x040fe40000410000 */
[C---:B-1----:R-:W-:Y:S01]  /*b2d0*/  FFMA.FTZ R84, R88.reuse, R159, R89 ;  /* 0x0000009f58547223 */ /* 0x042fe20000010059 */
[----:B------:R-:W-:Y:S02]  /*b2e0*/  MOV R159, 0x2 ;  /* 0x00000002009f7802 */ /* 0x000fe40000000f00 */
[----:B------:R-:W-:Y:S02]  /*b2f0*/  FSEL R88, R88, R86, !P4 ;  /* 0x0000005658587208 */ /* 0x000fe40006000000 */
[----:B------:R-:W-:-:S02]  /*b300*/  FSEL R89, R89, R84, !P4 ;  /* 0x0000005459597208 */ /* 0x000fc40006000000 */
[----:B------:R-:W-:Y:S02]  /*b310*/  MOV R85, R88 ;  /* 0x0000005800557202 */ /* 0x000fe40000000f00 */
[----:B------:R-:W-:Y:S02]  /*b320*/  MOV R84, 0xb340 ;  /* 0x0000b34000547802 */ /* 0x000fe40000000f00 */
[----:B0-2--5:R-:W-:Y:S05]  /*b330*/  CALL.REL.NOINC `($__internal_18_$__cuda_sm70_shflsync_down) ;  /* 0x000004c000007944 */ /* 0x025fea0003c00000 */
[----:B-1----:R-:W-:Y:S01]  /*b340*/  MOV R86, R159 ;  /* 0x0000009f00567202 */ /* 0x002fe20000000f00 */
[----:B------:R-:W-:Y:S01]  /*b350*/  HFMA2.MMA R159, -RZ, RZ, 0, 1.1920928955078125e-07 ;  /* 0x00000002ff9f7435 */ /* 0x000fe200000001ff */
[----:B------:R-:W-:Y:S02]  /*b360*/  MOV R85, R89 ;  /* 0x0000005900557202 */ /* 0x000fe40000000f00 */
[----:B------:R-:W-:-:S03]  /*b370*/  MOV R84, 0xb390 ;  /* 0x0000b39000547802 */ /* 0x000fc60000000f00 */
[----:B0-2--5:R-:W-:Y:S05]  /*b380*/  CALL.REL.NOINC `($__internal_18_$__cuda_sm70_shflsync_down) ;  /* 0x0000047000007944 */ /* 0x025fea0003c00000 */
[----:B-1----:R-:W-:Y:S01]  /*b390*/  @!P3 FFMA.FTZ R89, R88, R159, R89 ;  /* 0x0000009f5859b223 */ /* 0x002fe20000010059 */
[----:B------:R-:W-:Y:S01]  /*b3a0*/  MOV R159, 0x4 ;  /* 0x00000004009f7802 */ /* 0x000fe20000000f00 */
[----:B------:R-:W-:Y:S01]  /*b3b0*/  @!P3 FMUL.FTZ R88, R86, R88 ;  /* 0x000000585658b220 */ /* 0x000fe20000410000 */
[----:B------:R-:W-:-:S04]  /*b3c0*/  MOV R84, 0xb3f0 ;  /* 0x0000b3f000547802 */ /* 0x000fc80000000f00 */
[----:B------:R-:W-:Y:S02]  /*b3d0*/  MOV R85, R88 ;  /* 0x0000005800557202 */ /* 0x000fe40000000f00 */
[----:B0-2--5:R-:W-:Y:S05]  /*b3e0*/  CALL.REL.NOINC `($__internal_18_$__cuda_sm70_shflsync_down) ;  /* 0x0000041000007944 */ /* 0x025fea0003c00000 */
[----:B-1----:R-:W-:Y:S01]  /*b3f0*/  MOV R86, R159 ;  /* 0x0000009f00567202 */ /* 0x002fe20000000f00 */
[----:B------:R-:W-:Y:S01]  /*b400*/  HFMA2.MMA R159, -RZ, RZ, 0, 2.384185791015625e-07 ;  /* 0x00000004ff9f7435 */ /* 0x000fe200000001ff */
[----:B------:R-:W-:Y:S02]  /*b410*/  MOV R85, R89 ;  /* 0x0000005900557202 */ /* 0x000fe40000000f00 */
[----:B------:R-:W-:-:S03]  /*b420*/  MOV R84, 0xb440 ;  /* 0x0000b44000547802 */ /* 0x000fc60000000f00 */
[----:B0-2--5:R-:W-:Y:S05]  /*b430*/  CALL.REL.NOINC `($__internal_18_$__cuda_sm70_shflsync_down) ;  /* 0x000003c000007944 */ /* 0x025fea0003c00000 */
[----:B-1----:R-:W-:Y:S01]  /*b440*/  @!P2 FFMA.FTZ R89, R88, R159, R89 ;  /* 0x0000009f5859a223 */ /* 0x002fe20000010059 */
[----:B------:R-:W-:Y:S01]  /*b450*/  HFMA2.MMA R159, -RZ, RZ, 0, 4.76837158203125e-07 ;  /* 0x00000008ff9f7435 */ /* 0x000fe200000001ff */
[----:B------:R-:W-:Y:S01]  /*b460*/  @!P2 FMUL.FTZ R88, R86, R88 ;  /* 0x000000585658a220 */ /* 0x000fe20000410000 */
[----:B------:R-:W-:Y:S02]  /*b470*/  MOV R84, 0xb4c0 ;  /* 0x0000b4c000547802 */ /* 0x000fe40000000f00 */
[----:B------:R-:W-:Y:S02]  /*b480*/  MOV R86, R89 ;  /* 0x0000005900567202 */ /* 0x000fe40000000f00 */
[----:B------:R-:W-:-:S04]  /*b490*/  MOV R89, R88 ;  /* 0x0000005800597202 */ /* 0x000fc80000000f00 */
[----:B------:R-:W-:Y:S02]  /*b4a0*/  MOV R85, R89 ;  /* 0x0000005900557202 */ /* 0x000fe40000000f00 */
[----:B0-2--5:R-:W-:Y:S05]  /*b4b0*/  CALL.REL.NOINC `($__internal_18_$__cuda_sm70_shflsync_down) ;  /* 0x0000034000007944 */ /* 0x025fea0003c00000 */
[----:B-1----:R-:W-:Y:S01]  /*b4c0*/  MOV R87, R159 ;  /* 0x0000009f00577202 */ /* 0x002fe20000000f00 */
[----:B------:R-:W-:Y:S01]  /*b4d0*/  HFMA2.MMA R159, -RZ, RZ, 0, 4.76837158203125e-07 ;  /* 0x00000008ff9f7435 */ /* 0x000fe200000001ff */
[----:B------:R-:W-:Y:S02]  /*b4e0*/  MOV R85, R86 ;  /* 0x0000005600557202 */ /* 0x000fe40000000f00 */
[----:B------:R-:W-:-:S03]  /*b4f0*/  MOV R84, 0xb510 ;  /* 0x0000b51000547802 */ /* 0x000fc60000000f00 */
[----:B0-2--5:R-:W-:Y:S05]  /*b500*/  CALL.REL.NOINC `($__internal_18_$__cuda_sm70_shflsync_down) ;  /* 0x000002f000007944 */ /* 0x025fea0003c00000 */
[----:B-1----:R-:W-:Y:S01]  /*b510*/  @!P1 FFMA.FTZ R86, R89, R159, R86 ;  /* 0x0000009f59569223 */ /* 0x002fe20000010056 */
[----:B------:R-:W-:Y:S01]  /*b520*/  HFMA2.MMA R159, -RZ, RZ, 0, 9.5367431640625e-07 ;  /* 0x00000010ff9f7435 */ /* 0x000fe200000001ff */
[----:B------:R-:W-:Y:S01]  /*b530*/  @!P1 FMUL.FTZ R89, R87, R89 ;  /* 0x0000005957599220 */ /* 0x000fe20000410000 */
[----:B------:R-:W-:Y:S02]  /*b540*/  MOV R84, 0xb580 ;  /* 0x0000b58000547802 */ /* 0x000fe40000000f00 */
[----:B------:R-:W-:Y:S02]  /*b550*/  MOV R88, R86 ;  /* 0x0000005600587202 */ /* 0x000fe40000000f00 */
[----:B------:R-:W-:-:S02]  /*b560*/  MOV R85, R89 ;  /* 0x0000005900557202 */ /* 0x000fc40000000f00 */
[----:B0-2--5:R-:W-:Y:S05]  /*b570*/  CALL.REL.NOINC `($__internal_18_$__cuda_sm70_shflsync_down) ;  /* 0x0000028000007944 */ /* 0x025fea0003c00000 */
[----:B-1----:R-:W-:Y:S01]  /*b580*/  MOV R86, R159 ;  /* 0x0000009f00567202 */ /* 0x002fe20000000f00 */
[----:B------:R-:W-:Y:S01]  /*b590*/  HFMA2.MMA R159, -RZ, RZ, 0, 9.5367431640625e-07 ;  /* 0x00000010ff9f7435 */ /* 0x000fe200000001ff */
[----:B------:R-:W-:-:S02]  /*b5a0*/  MOV R85, R88 ;  /* 0x0000005800557202 */ /* 0x000fc40000000f00 */
[----:B------:R-:W-:-:S03]  /*b5b0*/  MOV R84, 0xb5d0 ;  /* 0x0000b5d000547802 */ /* 0x000fc60000000f00 */
[----:B0-2--5:R-:W-:Y:S05]  /*b5c0*/  CALL.REL.NOINC `($__internal_18_$__cuda_sm70_shflsync_down) ;  /* 0x0000023000007944 */ /* 0x025fea0003c00000 */
[----:B-1----:R-:W-:Y:S01]  /*b5d0*/  @!P0 FFMA.FTZ R88, R89, R159, R88 ;  /* 0x0000009f59588223 */ /* 0x002fe20000010058 */
[----:B------:R-:W-:Y:S01]  /*b5e0*/  MOV R159, RZ ;  /* 0x000000ff009f7202 */ /* 0x000fe20000000f00 */
[----:B------:R-:W-:Y:S01]  /*b5f0*/  @!P0 FMUL.FTZ R89, R86, R89 ;  /* 0x0000005956598220 */ /* 0x000fe20000410000 */
[----:B------:R-:W-:-:S04]  /*b600*/  MOV R85, 0xb630 ;  /* 0x0000b63000557802 */ /* 0x000fc80000000f00 */
[----:B------:R-:W-:Y:S02]  /*b610*/  MOV R84, R89 ;  /* 0x0000005900547202 */ /* 0x000fe40000000f00 */
[----:B0-2--5:R-:W-:Y:S05]  /*b620*/  CALL.REL.NOINC `($__internal_19_$__cuda_sm70_shflsync_idx_p) ;  /* 0x0000026000007944 */ /* 0x025fea0003c00000 */
[----:B-1----:R-:W-:Y:S01]  /*b630*/  MOV R86, R159 ;  /* 0x0000009f00567202 */ /* 0x002fe20000000f00 */
[----:B------:R-:W-:Y:S01]  /*b640*/  HFMA2.MMA R159, -RZ, RZ, 0, 0 ;  /* 0x00000000ff9f7435 */ /* 0x000fe200000001ff */
[----:B------:R-:W-:Y:S02]  /*b650*/  MOV R84, R88 ;  /* 0x0000005800547202 */ /* 0x000fe40000000f00 */
[----:B------:R-:W-:-:S03]  /*b660*/  MOV R85, 0xb680 ;  /* 0x0000b68000557802 */ /* 0x000fc60000000f00 */
[----:B--2--5:R-:W-:Y:S05]  /*b670*/  CALL.REL.NOINC `($__internal_19_$__cuda_sm70_shflsync_idx_p) ;  /* 0x0000021000007944 */ /* 0x024fea0003c00000 */
[----:B------:R-:W-:Y:S02]  /*b680*/  MOV R87, R86 ;  /* 0x0000005600577202 */ /* 0x000fe40000000f00 */
[----:B-1----:R-:W-:Y:S01]  /*b690*/  MOV R86, R159 ;  /* 0x0000009f00567202 */ /* 0x002fe20000000f00 */
[----:B------:R-:W-:Y:S01]  /*b6a0*/  HFMA2.MMA R159, -RZ, RZ, 0, 5.9604644775390625e-08 ;  /* 0x00000001ff9f7435 */ /* 0x000fe200000001ff */
[----:B------:R-:W-:Y:S02]  /*b6b0*/  MOV R85, R89 ;  /* 0x0000005900557202 */ /* 0x000fe40000000f00 */
[----:B------:R-:W-:-:S03]  /*b6c0*/  MOV R84, 0xb6e0 ;  /* 0x0000b6e000547802 */ /* 0x000fc60000000f00 */
[----:B--2--5:R-:W-:Y:S05]  /*b6d0*/  CALL.REL.NOINC `($__internal_18_$__cuda_sm70_shflsync_down) ;  /* 0x0000012000007944 */ /* 0x024fea0003c00000 */
[----:B-1----:R-:W-:Y:S01]  /*b6e0*/  MOV R160, R159 ;  /* 0x0000009f00a07202 */ /* 0x002fe20000000f00 */
[----:B------:R-:W-:Y:S01]  /*b6f0*/  HFMA2.MMA R159, -RZ, RZ, 0, 5.9604644775390625e-08 ;  /* 0x00000001ff9f7435 */ /* 0x000fe200000001ff */
[----:B------:R-:W-:-:S02]  /*b700*/  MOV R85, R88 ;  /* 0x0000005800557202 */ /* 0x000fc40000000f00 */
[----:B------:R-:W-:-:S03]  /*b710*/  MOV R84, 0xb730 ;  /* 0x0000b73000547802 */ /* 0x000fc60000000f00 */
[----:B0-2--5:R-:W-:Y:S05]  /*b720*/  CALL.REL.NOINC `($__internal_18_$__cuda_sm70_shflsync_down) ;  /* 0x000000d000007944 */ /* 0x025fea0003c00000 */
[----:B-1----:R-:W-:Y:S01]  /*b730*/  MOV R89, R159 ;  /* 0x0000009f00597202 */ /* 0x002fe20000000f00 */
[----:B------:R-:W-:Y:S01]  /*b740*/  HFMA2.MMA R159, -RZ, RZ, 0, 0 ;  /* 0x00000000ff9f7435 */ /* 0x000fe200000001ff */
[----:B------:R-:W-:Y:S02]  /*b750*/  MOV R88, R160 ;  /* 0x000000a000587202 */ /* 0x000fe40000000f00 */
[----:B------:R-:W-:Y:S02]  /*b760*/  MOV R84, R82 ;  /* 0x0000005200547202 */ /* 0x000fe40000000f00 */
[----:B------:R-:W-:Y:S02]  /*b770*/  MOV R85, 0xb790 ;  /* 0x0000b79000557802 */ /* 0x000fe40000000f00 */
[----:B0-2--5:R-:W-:Y:S05]  /*b780*/  CALL.REL.NOINC `($__internal_19_$__cuda_sm70_shflsync_idx_p) ;  /* 0x0000010000007944 */ /* 0x025fea0003c00000 */
[----:B-1----:R-:W-:Y:S01]  /*b790*/  MOV R160, R159 ;  /* 0x0000009f00a07202 */ /* 0x002fe20000000f00 */
[----:B------:R-:W-:Y:S01]  /*b7a0*/  HFMA2.MMA R159, -RZ, RZ, 0, 0 ;  /* 0x00000000ff9f7435 */ /* 0x000fe200000001ff */
[----:B------:R-:W-:Y:S02]  /*b7b0*/  MOV R84, R83 ;  /* 0x0000005300547202 */ /* 0x000fe40000000f00 */
[----:B------:R-:W-:-:S03]  /*b7c0*/  MOV R85, 0xb7e0 ;  /* 0x0000b7e000557802 */ /* 0x000fc60000000f00 */
[----:B--2--5:R-:W-:Y:S05]  /*b7d0*/  CALL.REL.NOINC `($__internal_19_$__cuda_sm70_shflsync_idx_p) ;  /* 0x000000b000007944 */ /* 0x024fea0003c00000 */
[----:B-1----:R-:W-:Y:S01]  /*b7e0*/  MOV R85, R159 ;  /* 0x0000009f00557202 */ /* 0x002fe20000000f00 */
[----:B--2--5:R-:W-:Y:S05]  /*b7f0*/  BRA `(.L_x_455) ;  /* 0xffffad9000007947 */ /* 0x024fea000383ffff */
        .weak           $__internal_18_$__cuda_sm70_shflsync_down
        .type           $__internal_18_$__cuda_sm70_shflsync_down,@function
        .size           $__internal_18_$__cuda_sm70_shflsync_down,($__internal_19_$__cuda_sm70_shflsync_idx_p - $__internal_18_$__cuda_sm70_shflsync_down)
$__internal_18_$__cuda_sm70_shflsync_down:
        /* <DEDUP_REMOVED lines=8> */
[----:B------:R-:W-:Y:S05]  /*b880*/  RET.REL.NODEC R84 `(_Z25selective_scan_bwd_kernelI32Selective_Scan_bwd_kernel_traitsILi128ELi16ELb0ELb0ELb1ELb1ELb0EffEEv12SSMParamsBwd) ;  /* 0xffff477054007950 */ /* 0x000fea0003c3ffff */
        .weak           $__internal_19_$__cuda_sm70_shflsync_idx_p
        .type           $__internal_19_$__cuda_sm70_shflsync_idx_p,@function
        .size           $__internal_19_$__cuda_sm70_shflsync_idx_p,($__internal_20_$__cuda_sm70_shflsync_up - $__internal_19_$__cuda_sm70_shflsync_idx_p)
$__internal_19_$__cuda_sm70_shflsync_idx_p:
        /* <DEDUP_REMOVED lines=9> */
[----:B0-----:R-:W-:Y:S05]  /*b920*/  RET.REL.NODEC R84 `(_Z25selective_scan_bwd_kernelI32Selective_Scan_bwd_kernel_traitsILi128ELi16ELb0ELb0ELb1ELb1ELb0EffEEv12SSMParamsBwd) ;  /* 0xffff46d054007950 */ /* 0x001fea0003c3ffff */
        .weak           $__internal_20_$__cuda_sm70_shflsync_up
        .type           $__internal_20_$__cuda_sm70_shflsync_up,@function
        .size           $__internal_20_$__cuda_sm70_shflsync_up,(.L_x_8836 - $__internal_20_$__cuda_sm70_shflsync_up)
$__internal_20_$__cuda_sm70_shflsync_up:
[----:B------:R-:W-:Y:S04]  /*b930*/  WARPSYNC R126 ;  /* 0x0000007e00007348 */ /* 0x000fe80003800000 */
[----:B------:R0:W1:Y:S02]  /*b940*/  SHFL.UP PT, R87, R85, R87, R127 ;  /* 0x0400005755577389 */ /* 0x00006400000e007f */
[----:B0-----:R-:W-:-:S04]  /*b950*/  MOV R85, 0x0 ;  /* 0x0000000000557802 */ /* 0x001fc80000000f00 */
[----:B------:R-:W-:Y:S05]  /*b960*/  RET.REL.NODEC R84 `(_Z25selective_scan_bwd_kernelI32Selective_Scan_bwd_kernel_traitsILi128ELi16ELb0ELb0ELb1ELb1ELb0EffEEv12SSMParamsBwd) ;  /* 0xffff469054007950 */ /* 0x000fea0003c3ffff */
.L_x_456:
        /* <DEDUP_REMOVED lines=9> */
.L_x_8836:


//--------------------- .text._Z25selective_scan_bwd_kernelI32Selective_Scan_bwd_kernel_traitsILi128ELi16ELb0ELb0ELb1ELb1ELb1EffEEv12SSMParamsBwd --------------------------
	.section	.text._Z25selective_scan_bwd_kernelI32Selective_Scan_bwd_kernel_traitsILi128ELi16ELb0ELb0ELb1ELb1ELb1EffEEv12SSMParamsBwd,"ax",@progbits
	.sectioninfo	@"SHI_REGISTERS=168"
	.align	128
        .global         _Z25selective_scan_bwd_kernelI32Selective_Scan_bwd_kernel_traitsILi128ELi16ELb0ELb0ELb1ELb1ELb1EffEEv12SSMParamsBwd
        .type           _Z25selective_scan_bwd_kernelI32Selective_Scan_bwd_kernel_traitsILi128ELi16ELb0ELb0ELb1ELb1ELb1EffEEv12SSMParamsBwd,@function
        .size           _Z25selective_scan_bwd_kernelI32Selective_Scan_bwd_kernel_traitsILi128ELi16ELb0ELb0ELb1ELb1ELb1EffEEv12SSMParamsBwd,(.L_x_8839 - _Z25selective_scan_bwd_kernelI32Selective_Scan_bwd_kernel_traitsILi128ELi16ELb0ELb0ELb1ELb1ELb1EffEEv12SSMParamsBwd)
        .other          _Z25selective_scan_bwd_kernelI32Selective_Scan_bwd_kernel_traitsILi128ELi16ELb0ELb0ELb1ELb1ELb1EffEEv12SSMParamsBwd,@"STO_CUDA_ENTRY STV_DEFAULT"
_Z25selective_scan_bwd_kernelI32Selective_Scan_bwd_kernel_traitsILi128ELi16ELb0ELb0ELb1ELb1ELb1EffEEv12SSMParamsBwd:
.text._Z25selective_scan_bwd_kernelI32Selective_Scan_bwd_kernel_traitsILi128ELi16ELb0ELb0ELb1ELb1ELb1EffEEv12SSMParamsBwd:
        /* <DEDUP_REMOVED lines=155> */
[----:B------:R-:W-:Y:S01]  /*09b0*/  STL [R1+0x6c], RZ ;  /* 0x00006cff01007387 */ /* 0x000fe20000100800 */
[----:B------:R-:W-:-:S02]  /*09c0*/  UMOV UR18, UR8 ;  /* 0x0000000800127c82 */ /* 0x000fc40008000000 */
[----:B------:R-:W-:Y:S01]  /*09d0*/  UMOV UR22, UR9 ;  /* 0x0000000900167c82 */ /* 0x000fe20008000000 */
[----:B------:R-:W-:Y:S01]  /*09e0*/  STL [R1+0x70], RZ ;  /* 0x000070ff01007387 */ /* 0x000fe20000100800 */
        /* <DEDUP_REMOVED lines=8> */
[C---:B------:R-:W-:Y:S02]  /*0a70*/  LOP3.LUT R0, R56.reuse, 0x120, RZ, 0xfc, !PT ;  /* 0x0000012038007812 */ /* 0x040fe400078efcff */
[C---:B-1----:R-:W-:Y:S02]  /*0a80*/  LOP3.LUT R3, R56.reuse, 0x140, RZ, 0xfc, !PT ;  /* 0x0000014038037812 */ /* 0x042fe400078efcff */
[----:B------:R-:W-:Y:S01]  /*0a90*/  LOP3.LUT R2, R56, 0x160, RZ, 0xfc, !PT ;  /* 0x0000016038027812 */ /* 0x000fe200078efcff */
[----:B------:R1:W-:Y:S01]  /*0aa0*/  STL [R1+0x3c], R0 ;  /* 0x00003c0001007387 */ /* 0x0003e20000100800 */
[----:B------:R-:W-:-:S02]  /*0ab0*/  SHF.R.S32.HI R57, RZ, 0x1f, R56 ;  /* 0x0000001fff397819 */ /* 0x000fc40000011438 */
[C---:B------:R-:W-:Y:S01]  /*0ac0*/  LOP3.LUT R164, R56.reuse, 0x20, RZ, 0xfc, !PT ;  /* 0x0000002038a47812 */ /* 0x040fe200078efcff */
[----:B------:R3:W-:Y:S01]  /*0ad0*/  STL [R1+0x40], R3 ;  /* 0x0000400301007387 */ /* 0x0007e20000100800 */
[C---:B------:R-:W-:Y:S02]  /*0ae0*/  LOP3.LUT R163, R56.reuse, 0x40, RZ, 0xfc, !PT ;  /* 0x0000004038a37812 */ /* 0x040fe400078efcff */
[C---:B------:R-:W-:Y:S01]  /*0af0*/  LOP3.LUT R162, R56.reuse, 0x60, RZ, 0xfc, !PT ;  /* 0x0000006038a27812 */ /* 0x040fe200078efcff */
[----:B------:R4:W-:Y:S01]  /*0b00*/  STL [R1+0x54], R2 ;  /* 0x0000540201007387 */ /* 0x0009e20000100800 */
[C---:B------:R-:W-:Y:S02]  /*0b10*/  LOP3.LUT R161, R56.reuse, 0x80, RZ, 0xfc, !PT ;  /* 0x0000008038a17812 */ /* 0x040fe400078efcff */
[C---:B-1----:R-:W-:Y:S02]  /*0b20*/  LOP3.LUT R0, R56.reuse, 0x180, RZ, 0xfc, !PT ;  /* 0x0000018038007812 */ /* 0x042fe400078efcff */
[----:B------:R-:W-:-:S02]  /*0b30*/  LOP3.LUT R158, R56, 0xa0, RZ, 0xfc, !PT ;  /* 0x000000a0389e7812 */ /* 0x000fc400078efcff */
[C---:B---3--:R-:W-:Y:S01]  /*0b40*/  LOP3.LUT R3, R56.reuse, 0x1a0, RZ, 0xfc, !PT ;  /* 0x000001a038037812 */ /* 0x048fe200078efcff */
[----:B------:R1:W-:Y:S01]  /*0b50*/  STL [R1+0x50], R0 ;  /* 0x0000500001007387 */ /* 0x0003e20000100800 */
[C---:B------:R-:W-:Y:S02]  /*0b60*/  LOP3.LUT R157, R56.reuse, 0xc0, RZ, 0xfc, !PT ;  /* 0x000000c0389d7812 */ /* 0x040fe400078efcff */
[C---:B----4-:R-:W-:Y:S01]  /*0b70*/  LOP3.LUT R2, R56.reuse, 0x1c0, RZ, 0xfc, !PT ;  /* 0x000001c038027812 */ /* 0x050fe200078efcff */
[----:B------:R3:W-:Y:S01]  /*0b80*/  STL [R1+0x4c], R3 ;  /* 0x00004c0301007387 */ /* 0x0007e20000100800 */
[C---:B------:R-:W-:Y:S02]  /*0b90*/  LOP3.LUT R156, R56.reuse, 0xe0, RZ, 0xfc, !PT ;  /* 0x000000e0389c7812 */ /* 0x040fe400078efcff */
[C---:B------:R-:W-:Y:S01]  /*0ba0*/  LOP3.LUT R155, R56.reuse, 0x100, RZ, 0xfc, !PT ;  /* 0x00000100389b7812 */ /* 0x040fe200078efcff */
[----:B------:R3:W-:Y:S01]  /*0bb0*/  STL [R1+0x48], R2 ;  /* 0x0000480201007387 */ /* 0x0007e20000100800 */
[----:B-1----:R-:W-:-:S05]  /*0bc0*/  LOP3.LUT R0, R56, 0x1e0, RZ, 0xfc, !PT ;  /* 0x000001e038007812 */ /* 0x002fca00078efcff */
[----:B------:R3:W-:Y:S02]  /*0bd0*/  STL [R1+0x44], R0 ;  /* 0x0000440001007387 */ /* 0x0007e40000100800 */
.L_x_548:
[----:B------:R-:W4:Y:S04]  /*0be0*/  LDL R136, [R1+0x3c] ;  /* 0x00003c0001887983 */ /* 0x000f280000100800 */
[----:B------:R-:W5:Y:S04]  /*0bf0*/  LDL R134, [R1+0x40] ;  /* 0x0000400001867983 */ /* 0x000f680000100800 */
[----:B---3--:R-:W3:Y:S04]  /*0c00*/  LDL R132, [R1+0x54] ;  /* 0x0000540001847983 */ /* 0x008ee80000100800 */
[----:B--2---:R-:W2:Y:S04]  /*0c10*/  LDL R130, [R1+0x50] ;  /* 0x0000500001827983 */ /* 0x004ea80000100800 */
[----:B------:R-:W2:Y:S04]  /*0c20*/  LDL R128, [R1+0x4c] ;  /* 0x00004c0001807983 */ /* 0x000ea80000100800 */
[----:B------:R-:W2:Y:S04]  /*0c30*/  LDL R126, [R1+0x48] ;  /* 0x00004800017e7983 */ /* 0x000ea80000100800 */
[----:B------:R-:W2:Y:S01]  /*0c40*/  LDL R124, [R1+0x44] ;  /* 0x00004400017c7983 */ /* 0x000ea20000100800 */
[----:B------:R-:W-:Y:S01]  /*0c50*/  ULDC UR24, c[0x0][0x174] ;  /* 0x00005d0000187ab9 */ /* 0x000fe20000000800 */
[----:B------:R-:W-:Y:S01]  /*0c60*/  HFMA2.MMA R0, -RZ, RZ, 0, 0 ;  /* 0x00000000ff007435 */ /* 0x000fe200000001ff */
[----:B------:R-:W-:Y:S01]  /*0c70*/  UIADD3 UR24, -UR6, UR24, URZ ;  /* 0x0000001806187290 */ /* 0x000fe2000fffe13f */
[C---:B------:R-:W-:Y:S01]  /*0c80*/  LEA R2, P3, R56.reuse, UR16, 0x2 ;  /* 0x0000001038027c11 */ /* 0x040fe2000f8610ff */
[----:B------:R-:W-:Y:S01]  /*0c90*/  ULDC UR7, c[0x0][0x168] ;  /* 0x00005a0000077ab9 */ /* 0x000fe20000000800 */
[----:B------:R-:W-:Y:S01]  /*0ca0*/  CS2R R4, SRZ ;  /* 0x0000000000047805 */ /* 0x000fe2000001ff00 */
[----:B------:R-:W-:Y:S01]  /*0cb0*/  ULEA UR25, UR24, 0xfffff800, 0xb ;  /* 0xfffff80018197891 */ /* 0x000fe2000f8e583f */
[----:B------:R-:W-:Y:S01]  /*0cc0*/  LEA.HI.X R3, R56, UR17, R57, 0x2, P3 ;  /* 0x0000001138037c11 */ /* 0x000fe200098f1439 */
[----:B------:R-:W-:Y:S01]  /*0cd0*/  CS2R R6, SRZ ;  /* 0x0000000000067805 */ /* 0x000fe2000001ff00 */
[----:B------:R-:W-:Y:S01]  /*0ce0*/  CS2R R8, SRZ ;  /* 0x0000000000087805 */ /* 0x000fe2000001ff00 */
[----:B------:R-:W-:Y:S01]  /*0cf0*/  UIADD3 UR7, -UR25, UR7, URZ ;  /* 0x0000000719077290 */ /* 0x000fe2000fffe13f */
[----:B------:R-:W-:Y:S01]  /*0d00*/  CS2R R10, SRZ ;  /* 0x00000000000a7805 */ /* 0x000fe2000001ff00 */
[----:B------:R-:W-:-:S04]  /*0d10*/  CS2R R12, SRZ ;  /* 0x00000000000c7805 */ /* 0x000fc8000001ff00 */
[----:B------:R-:W-:Y:S01]  /*0d20*/  ISETP.GE.AND P2, PT, R56, UR7, PT ;  /* 0x0000000738007c0c */ /* 0x000fe2000bf46270 */
[----:B------:R-:W-:Y:S01]  /*0d30*/  BAR.SYNC.DEFER_BLOCKING 0x0 ;  /* 0x0000000000007b1d */ /* 0x000fe20000010000 */
[----:B------:R-:W-:Y:S02]  /*0d40*/  ISETP.GE.AND P1, PT, R164, UR7, PT ;  /* 0x00000007a4007c0c */ /* 0x000fe4000bf26270 */
[----:B------:R-:W-:Y:S02]  /*0d50*/  ISETP.GE.AND P0, PT, R163, UR7, PT ;  /* 0x00000007a3007c0c */ /* 0x000fe4000bf06270 */
[----:B------:R-:W-:Y:S02]  /*0d60*/  ISETP.GE.AND P4, PT, R162, UR7, PT ;  /* 0x00000007a2007c0c */ /* 0x000fe4000bf86270 */
[----:B------:R-:W-:Y:S02]  /*0d70*/  ISETP.GE.AND P6, PT, R161, UR7, PT ;  /* 0x00000007a1007c0c */ /* 0x000fe4000bfc6270 */
[----:B------:R-:W-:-:S02]  /*0d80*/  ISETP.GE.AND P5, PT, R158, UR7, PT ;  /* 0x000000079e007c0c */ /* 0x000fc4000bfa6270 */
[----:B------:R-:W-:Y:S01]  /*0d90*/  ISETP.GE.AND P3, PT, R157, UR7, PT ;  /* 0x000000079d007c0c */ /* 0x000fe2000bf66270 */
[----:B------:R1:W2:Y:S01]  /*0da0*/  @!P2 LDG.E R0, [R2.64] ;  /* 0x000000200200a981 */ /* 0x0002a2000c1e1900 */
        /* <DEDUP_REMOVED lines=10> */
[----:B------:R-:W-:Y:S01]  /*0e50*/  CS2R R14, SRZ ;  /* 0x00000000000e7805 */ /* 0x000fe2000001ff00 */
[----:B------:R-:W-:Y:S01]  /*0e60*/  CS2R R16, SRZ ;  /* 0x0000000000107805 */ /* 0x000fe2000001ff00 */
[----:B------:R-:W-:-:S02]  /*0e70*/  MOV R18, RZ ;  /* 0x000000ff00127202 */ /* 0x000fc40000000f00 */
[----:B----4-:R-:W-:Y:S02]  /*0e80*/  ISETP.GE.AND P0, PT, R136, UR7, PT ;  /* 0x0000000788007c0c */ /* 0x010fe4000bf06270 */
[----:B-----5:R-:W-:Y:S02]  /*0e90*/  ISETP.GE.AND P4, PT, R134, UR7, PT ;  /* 0x0000000786007c0c */ /* 0x020fe4000bf86270 */
[----:B---3--:R-:W-:Y:S02]  /*0ea0*/  ISETP.GE.AND P6, PT, R132, UR7, PT ;  /* 0x0000000784007c0c */ /* 0x008fe4000bfc6270 */
[----:B--2---:R-:W-:-:S07]  /*0eb0*/  ISETP.GE.AND P5, PT, R130, UR7, PT ;  /* 0x0000000782007c0c */ /* 0x004fce000bfa6270 */
[----:B------:R1:W2:Y:S01]  /*0ec0*/  @!P0 LDG.E R13, [R2.64+0x480] ;  /* 0x00048020020d8981 */ /* 0x0002a2000c1e1900 */
[----:B------:R-:W-:-:S03]  /*0ed0*/  ISETP.GE.AND P3, PT, R128, UR7, PT ;  /* 0x0000000780007c0c */ /* 0x000fc6000bf66270 */
[----:B------:R1:W3:Y:S01]  /*0ee0*/  @!P4 LDG.E R12, [R2.64+0x500] ;  /* 0x00050020020cc981 */ /* 0x0002e2000c1e1900 */
[----:B------:R-:W-:-:S03]  /*0ef0*/  ISETP.GE.AND P2, PT, R126, UR7, PT ;  /* 0x000000077e007c0c */ /* 0x000fc6000bf46270 */
[----:B------:R1:W4:Y:S01]  /*0f00*/  @!P6 LDG.E R15, [R2.64+0x580] ;  /* 0x00058020020fe981 */ /* 0x000322000c1e1900 */
[----:B------:R-:W-:-:S03]  /*0f10*/  ISETP.GE.AND P1, PT, R124, UR7, PT ;  /* 0x000000077c007c0c */ /* 0x000fc6000bf26270 */
[----:B------:R1:W5:Y:S04]  /*0f20*/  @!P5 LDG.E R14, [R2.64+0x600] ;  /* 0x00060020020ed981 */ /* 0x000368000c1e1900 */
[----:B------:R1:W5:Y:S04]  /*0f30*/  @!P3 LDG.E R17, [R2.64+0x680] ;  /* 0x000680200211b981 */ /* 0x000368000c1e1900 */
[----:B------:R1:W5:Y:S04]  /*0f40*/  @!P2 LDG.E R16, [R2.64+0x700] ;  /* 0x000700200210a981 */ /* 0x000368000c1e1900 */
[----:B------:R1:W5:Y:S04]  /*0f50*/  @!P1 LDG.E R18, [R2.64+0x780] ;  /* 0x0007802002129981 */ /* 0x000368000c1e1900 */
[----:B------:R-:W0:Y:S01]  /*0f60*/  S2R R21, SR_LANEID ;  /* 0x0000000000157919 */ /* 0x000e220000000000 */
[----:B------:R-:W-:-:S04]  /*0f70*/  SHF.L.U32 R71, R55, 0x4, RZ ;  /* 0x0000000437477819 */ /* 0x000fc800000006ff */
[----:B------:R-:W-:-:S04]  /*0f80*/  LOP3.LUT R54, R71, 0xfffffe00, RZ, 0xc0, !PT ;  /* 0xfffffe0047367812 */ /* 0x000fc800078ec0ff */
        /* <DEDUP_REMOVED lines=10> */
[C---:B-1----:R-:W-:Y:S02]  /*1030*/  IADD3 R2, R165.reuse, 0xe0, RZ ;  /* 0x000000e0a5027810 */ /* 0x042fe40007ffe0ff */
[----:B------:R-:W-:Y:S01]  /*1040*/  LEA.HI.SX32 R151, R24, R165, 0x1b ;  /* 0x000000a518977211 */ /* 0x000fe200078fdaff */
[----:B------:R-:W-:Y:S01]  /*1050*/  STS [R154.X4], R0 ;  /* 0x000000009a007388 */ /* 0x000fe20000004800 */
[----:B------:R-:W-:-:S02]  /*1060*/  IADD3 R32, R165, 0x100, RZ ;  /* 0x00000100a5207810 */ /* 0x000fc40007ffe0ff */
[-C--:B------:R-:W-:Y:S01]  /*1070*/  LEA.HI.SX32 R150, R26, R165.reuse, 0x1b ;  /* 0x000000a51a967211 */ /* 0x080fe200078fdaff */
[----:B------:R-:W-:Y:S01]  /*1080*/  STS [R153.X4+0x80], R5 ;  /* 0x0000800599007388 */ /* 0x000fe20000004800 */
[C---:B------:R-:W-:Y:S02]  /*1090*/  IADD3 R34, R165.reuse, 0x120, RZ ;  /* 0x00000120a5227810 */ /* 0x040fe40007ffe0ff */
[-C--:B------:R-:W-:Y:S01]  /*10a0*/  LEA.HI.SX32 R149, R28, R165.reuse, 0x1b ;  /* 0x000000a51c957211 */ /* 0x080fe200078fdaff */
[----:B------:R0:W-:Y:S01]  /*10b0*/  STS [R152.X4+0x100], R4 ;  /* 0x0001000498007388 */ /* 0x0001e20000004800 */
        /* <DEDUP_REMOVED lines=9> */
[C---:B------:R-:W-:Y:S02]  /*1150*/  IADD3 R42, R165.reuse, 0x1a0, RZ ;  /* 0x000001a0a52a7810 */ /* 0x040fe40007ffe0ff */
[----:B------:R-:W-:Y:S01]  /*1160*/  LEA.HI.SX32 R145, R34, R165, 0x1b ;  /* 0x000000a522917211 */ /* 0x000fe200078fdaff */
[----:B------:R-:W-:Y:S01]  /*1170*/  STS [R148.X4+0x300], R8 ;  /* 0x0003000894007388 */ /* 0x000fe20000004800 */
[----:B------:R-:W-:-:S02]  /*1180*/  IADD3 R44, R165, 0x1c0, RZ ;  /* 0x000001c0a52c7810 */ /* 0x000fc40007ffe0ff */
[-C--:B------:R-:W-:Y:S01]  /*1190*/  LEA.HI.SX32 R144, R36, R165.reuse, 0x1b ;  /* 0x000000a524907211 */ /* 0x080fe200078fdaff */
[----:B------:R-:W-:Y:S01]  /*11a0*/  STS [R147.X4+0x380], R11 ;  /* 0x0003800b93007388 */ /* 0x000fe20000004800 */
[----:B------:R-:W-:Y:S02]  /*11b0*/  IADD3 R46, R165, 0x1e0, RZ ;  /* 0x000001e0a52e7810 */ /* 0x000fe40007ffe0ff */
[-C--:B------:R-:W-:Y:S01]  /*11c0*/  LEA.HI.SX32 R143, R38, R165.reuse, 0x1b ;  /* 0x000000a5268f7211 */ /* 0x080fe200078fdaff */
[----:B------:R1:W-:Y:S01]  /*11d0*/  STS [R146.X4+0x400], R10 ;  /* 0x0004000a92007388 */ /* 0x0003e20000004800 */
        /* <DEDUP_REMOVED lines=10> */
[----:B------:R-:W-:Y:S01]  /*1280*/  ISETP.GE.AND P0, PT, R164, UR7, PT ;  /* 0x00000007a4007c0c */ /* 0x000fe2000bf06270 */
[----:B0-----:R-:W-:Y:S01]  /*1290*/  CS2R R4, SRZ ;  /* 0x0000000000047805 */ /* 0x001fe2000001ff00 */
[----:B-1----:R-:W-:Y:S01]  /*12a0*/  CS2R R10, SRZ ;  /* 0x00000000000a7805 */ /* 0x002fe2000001ff00 */
[C---:B------:R-:W-:Y:S02]  /*12b0*/  LEA R2, P1, R56.reuse, UR20, 0x2 ;  /* 0x0000001438027c11 */ /* 0x040fe4000f8210ff */
[----:B------:R-:W-:Y:S02]  /*12c0*/  ISETP.GE.AND P2, PT, R163, UR7, PT ;  /* 0x00000007a3007c0c */ /* 0x000fe4000bf46270 */
[C---:B------:R-:W-:Y:S02]  /*12d0*/  LEA.HI.X R3, R56.reuse, UR21, R57, 0x2, P1 ;  /* 0x0000001538037c11 */ /* 0x040fe400088f1439 */
[----:B------:R-:W-:Y:S01]  /*12e0*/  ISETP.GE.AND P1, PT, R56, UR7, PT ;  /* 0x0000000738007c0c */ /* 0x000fe2000bf26270 */
[----:B------:R-:W-:Y:S01]  /*12f0*/  HFMA2.MMA R0, -RZ, RZ, 0, 0 ;  /* 0x00000000ff007435 */ /* 0x000fe200000001ff */
[----:B------:R-:W-:-:S02]  /*1300*/  ISETP.GE.AND P3, PT, R162, UR7, PT ;  /* 0x00000007a2007c0c */ /* 0x000fc4000bf66270 */
[----:B------:R-:W-:Y:S02]  /*1310*/  ISETP.GE.AND P4, PT, R157, UR7, PT ;  /* 0x000000079d007c0c */ /* 0x000fe4000bf86270 */
[----:B------:R-:W-:Y:S02]  /*1320*/  ISETP.GE.AND P5, PT, R161, UR7, PT ;  /* 0x00000007a1007c0c */ /* 0x000fe4000bfa6270 */
[----:B------:R-:W-:Y:S01]  /*1330*/  ISETP.GE.AND P6, PT, R158, UR7, PT ;  /* 0x000000079e007c0c */ /* 0x000fe2000bfc6270 */
[----:B------:R-:W-:Y:S01]  /*1340*/  CS2R R6, SRZ ;  /* 0x0000000000067805 */ /* 0x000fe2000001ff00 */
[----:B------:R-:W-:Y:S01]  /*1350*/  CS2R R8, SRZ ;  /* 0x0000000000087805 */ /* 0x000fe2000001ff00 */
[----:B--2---:R-:W-:Y:S04]  /*1360*/  STS [R145.X4+0x480], R13 ;  /* 0x0004800d91007388 */ /* 0x004fe80000004800 */
[----:B---3--:R0:W-:Y:S04]  /*1370*/  STS [R144.X4+0x500], R12 ;  /* 0x0005000c90007388 */ /* 0x0081e80000004800 */
[----:B----4-:R-:W-:Y:S04]  /*1380*/  STS [R143.X4+0x580], R15 ;  /* 0x0005800f8f007388 */ /* 0x010fe80000004800 */
[----:B-----5:R1:W-:Y:S04]  /*1390*/  STS [R142.X4+0x600], R14 ;  /* 0x0006000e8e007388 */ /* 0x0203e80000004800 */
        /* <DEDUP_REMOVED lines=20> */
[----:B------:R-:W-:Y:S06]  /*14e0*/  BAR.SYNC.DEFER_BLOCKING 0x0 ;  /* 0x0000000000007b1d */ /* 0x000fec0000010000 */
[----:B------:R-:W4:Y:S01]  /*14f0*/  @!P0 LDG.E R5, [R58.64+0x80] ;  /* 0x000080203a058981 */ /* 0x000f22000c1e1900 */
[----:B------:R-:W-:-:S03]  /*1500*/  ISETP.GE.AND P0, PT, R156, UR7, PT ;  /* 0x000000079c007c0c */ /* 0x000fc6000bf06270 */
[----:B------:R-:W5:Y:S04]  /*1510*/  @!P1 LDG.E R0, [R58.64] ;  /* 0x000000203a009981 */ /* 0x000f68000c1e1900 */
[----:B------:R-:W4:Y:S04]  /*1520*/  @!P2 LDG.E R4, [R58.64+0x100] ;  /* 0x000100203a04a981 */ /* 0x000f28000c1e1900 */
[----:B------:R-:W4:Y:S04]  /*1530*/  @!P3 LDG.E R7, [R58.64+0x180] ;  /* 0x000180203a07b981 */ /* 0x000f28000c1e1900 */
[----:B------:R-:W4:Y:S01]  /*1540*/  @!P0 LDG.E R11, [R58.64+0x380] ;  /* 0x000380203a0b8981 */ /* 0x000f22000c1e1900 */
[----:B------:R-:W-:-:S02]  /*1550*/  ISETP.GE.AND P0, PT, R155, UR7, PT ;  /* 0x000000079b007c0c */ /* 0x000fc4000bf06270 */
[----:B------:R-:W-:Y:S01]  /*1560*/  ISETP.GE.AND P1, PT, R134, UR7, PT ;  /* 0x0000000786007c0c */ /* 0x000fe2000bf26270 */
[----:B------:R-:W4:Y:S01]  /*1570*/  @!P4 LDG.E R8, [R58.64+0x300] ;  /* 0x000300203a08c981 */ /* 0x000f22000c1e1900 */
[----:B------:R-:W-:Y:S02]  /*1580*/  ISETP.GE.AND P2, PT, R132, UR7, PT ;  /* 0x0000000784007c0c */ /* 0x000fe4000bf46270 */
[----:B------:R-:W-:Y:S01]  /*1590*/  ISETP.GE.AND P3, PT, R130, UR7, PT ;  /* 0x0000000782007c0c */ /* 0x000fe2000bf66270 */
[----:B------:R-:W4:Y:S01]  /*15a0*/  @!P5 LDG.E R6, [R58.64+0x200] ;  /* 0x000200203a06d981 */ /* 0x000f22000c1e1900 */
[----:B------:R-:W-:Y:S01]  /*15b0*/  ISETP.GE.AND P4, PT, R128, UR7, PT ;  /* 0x0000000780007c0c */ /* 0x000fe2000bf86270 */
[----:B0-----:R-:W-:Y:S02]  /*15c0*/  CS2R R12, SRZ ;  /* 0x00000000000c7805 */ /* 0x001fe4000001ff00 */
[----:B------:R-:W4:Y:S04]  /*15d0*/  @!P6 LDG.E R9, [R58.64+0x280] ;  /* 0x000280203a09e981 */ /* 0x000f28000c1e1900 */
[----:B------:R-:W4:Y:S01]  /*15e0*/  @!P0 LDG.E R10, [R58.64+0x400] ;  /* 0x000400203a0a8981 */ /* 0x000f22000c1e1900 */
[----:B------:R-:W-:-:S02]  /*15f0*/  ISETP.GE.AND P0, PT, R136, UR7, PT ;  /* 0x0000000788007c0c */ /* 0x000fc4000bf06270 */
[----:B------:R-:W-:Y:S01]  /*1600*/  ISETP.GE.AND P5, PT, R126, UR7, PT ;  /* 0x000000077e007c0c */ /* 0x000fe2000bfa6270 */
[----:B-1----:R-:W-:Y:S01]  /*1610*/  CS2R R14, SRZ ;  /* 0x00000000000e7805 */ /* 0x002fe2000001ff00 */
[----:B------:R-:W-:Y:S01]  /*1620*/  ISETP.GE.AND P6, PT, R124, UR7, PT ;  /* 0x000000077c007c0c */ /* 0x000fe2000bfc6270 */
[----:B--2---:R-:W-:Y:S01]  /*1630*/  CS2R R16, SRZ ;  /* 0x0000000000107805 */ /* 0x004fe2000001ff00 */
[----:B---3--:R-:W-:Y:S01]  /*1640*/  MOV R18, RZ ;  /* 0x000000ff00127202 */ /* 0x008fe20000000f00 */
[----:B------:R-:W2:Y:S04]  /*1650*/  @!P1 LDG.E R12, [R58.64+0x500] ;  /* 0x000500203a0c9981 */ /* 0x000ea8000c1e1900 */
[----:B------:R-:W3:Y:S04]  /*1660*/  @!P2 LDG.E R15, [R58.64+0x580] ;  /* 0x000580203a0fa981 */ /* 0x000ee8000c1e1900 */
[----:B------:R-:W2:Y:S04]  /*1670*/  @!P0 LDG.E R13, [R58.64+0x480] ;  /* 0x000480203a0d8981 */ /* 0x000ea8000c1e1900 */
[----:B------:R-:W3:Y:S04]  /*1680*/  @!P3 LDG.E R14, [R58.64+0x600] ;  /* 0x000600203a0eb981 */ /* 0x000ee8000c1e1900 */
[----:B------:R-:W3:Y:S04]  /*1690*/  @!P4 LDG.E R17, [R58.64+0x680] ;  /* 0x000680203a11c981 */ /* 0x000ee8000c1e1900 */
[----:B------:R-:W3:Y:S04]  /*16a0*/  @!P5 LDG.E R16, [R58.64+0x700] ;  /* 0x000700203a10d981 */ /* 0x000ee8000c1e1900 */
[----:B------:R-:W3:Y:S04]  /*16b0*/  @!P6 LDG.E R18, [R58.64+0x780] ;  /* 0x000780203a12e981 */ /* 0x000ee8000c1e1900 */
        /* <DEDUP_REMOVED lines=14> */
[----:B------:R-:W-:Y:S04]  /*17a0*/  STL [R1], R140 ;  /* 0x0000008c01007387 */ /* 0x000fe80000100800 */
[----:B------:R-:W-:Y:S04]  /*17b0*/  STL [R1+0x64], R19 ;  /* 0x0000641301007387 */ /* 0x000fe80000100800 */
[----:B------:R-:W-:Y:S01]  /*17c0*/  STL [R1+0x68], R23 ;  /* 0x0000681701007387 */ /* 0x000fe20000100800 */
[----:B------:R-:W-:-:S02]  /*17d0*/  P2R R41, PR, RZ, 0x1 ;  /* 0x00000001ff297803 */ /* 0x000fc40000000000 */
[----:B------:R-:W-:Y:S02]  /*17e0*/  ISETP.GE.AND P0, PT, R56, UR7, PT ;  /* 0x0000000738007c0c */ /* 0x000fe4000bf06270 */
[----:B------:R-:W-:Y:S02]  /*17f0*/  P2R R40, PR, RZ, 0x2 ;  /* 0x00000002ff287803 */ /* 0x000fe40000000000 */
[----:B------:R-:W-:Y:S01]  /*1800*/  ISETP.GE.AND P1, PT, R163, UR7, PT ;  /* 0x00000007a3007c0c */ /* 0x000fe2000bf26270 */
[----:B-----5:R0:W-:Y:S04]  /*1810*/  STS [R154.X4], R0 ;  /* 0x000000009a007388 */ /* 0x0201e80000004800 */
[----:B----4-:R-:W-:Y:S04]  /*1820*/  STS [R153.X4+0x80], R5 ;  /* 0x0000800599007388 */ /* 0x010fe80000004800 */
[----:B------:R1:W-:Y:S04]  /*1830*/  STS [R152.X4+0x100], R4 ;  /* 0x0001000498007388 */ /* 0x0003e80000004800 */
[----:B------:R-:W-:Y:S04]  /*1840*/  STS [R151.X4+0x180], R7 ;  /* 0x0001800797007388 */ /* 0x000fe80000004800 */
[----:B------:R4:W-:Y:S04]  /*1850*/  STS [R150.X4+0x200], R6 ;  /* 0x0002000696007388 */ /* 0x0009e80000004800 */
[----:B------:R-:W-:Y:S04]  /*1860*/  STS [R149.X4+0x280], R9 ;  /* 0x0002800995007388 */ /* 0x000fe80000004800 */
[----:B------:R5:W-:Y:S04]  /*1870*/  STS [R148.X4+0x300], R8 ;  /* 0x0003000894007388 */ /* 0x000be80000004800 */
[----:B------:R-:W-:Y:S04]  /*1880*/  STS [R147.X4+0x380], R11 ;  /* 0x0003800b93007388 */ /* 0x000fe80000004800 */
[----:B------:R0:W-:Y:S04]  /*1890*/  STS [R146.X4+0x400], R10 ;  /* 0x0004000a92007388 */ /* 0x0001e80000004800 */
[----:B--2---:R-:W-:Y:S04]  /*18a0*/  STS [R145.X4+0x480], R13 ;  /* 0x0004800d91007388 */ /* 0x004fe80000004800 */
[----:B------:R2:W-:Y:S04]  /*18b0*/  STS [R144.X4+0x500], R12 ;  /* 0x0005000c90007388 */ /* 0x0005e80000004800 */
[----:B---3--:R-:W-:Y:S04]  /*18c0*/  STS [R143.X4+0x580], R15 ;  /* 0x0005800f8f007388 */ /* 0x008fe80000004800 */
[----:B------:R3:W-:Y:S04]  /*18d0*/  STS [R142.X4+0x600], R14 ;  /* 0x0006000e8e007388 */ /* 0x0007e80000004800 */
[----:B------:R-:W-:Y:S04]  /*18e0*/  STS [R141.X4+0x680], R17 ;  /* 0x000680118d007388 */ /* 0x000fe80000004800 */
[----:B------:R0:W-:Y:S04]  /*18f0*/  STS [R140.X4+0x700], R16 ;  /* 0x000700108c007388 */ /* 0x0001e80000004800 */
[----:B------:R-:W-:Y:S01]  /*1900*/  STS [R165.X4+0x780], R18 ;  /* 0x00078012a5007388 */ /* 0x000fe20000004800 */
        /* <DEDUP_REMOVED lines=17> */
[----:B0-----:R-:W-:-:S03]  /*1a20*/  HFMA2.MMA R0, -RZ, RZ, 0, 0 ;  /* 0x00000000ff007435 */ /* 0x001fc600000001ff */
[----:B------:R-:W-:Y:S01]  /*1a30*/  BAR.SYNC.DEFER_BLOCKING 0x0 ;  /* 0x0000000000007b1d */ /* 0x000fe20000010000 */
[----:B-1----:R-:W-:Y:S01]  /*1a40*/  CS2R R4, SRZ ;  /* 0x0000000000047805 */ /* 0x002fe2000001ff00 */
[----:B----4-:R-:W-:-:S05]  /*1a50*/  CS2R R6, SRZ ;  /* 0x0000000000067805 */ /* 0x010fca000001ff00 */
[----:B------:R-:W4:Y:S01]  /*1a60*/  @!P0 LDG.E R0, [R2.64] ;  /* 0x0000002002008981 */ /* 0x000f22000c1e1900 */
[----:B------:R-:W-:-:S03]  /*1a70*/  ISETP.GE.AND P0, PT, R164, UR7, PT ;  /* 0x00000007a4007c0c */ /* 0x000fc6000bf06270 */
[----:B------:R-:W4:Y:S01]  /*1a80*/  @!P1 LDG.E R4, [R2.64+0x100] ;  /* 0x0001002002049981 */ /* 0x000f22000c1e1900 */
[----:B------:R-:W-:-:S09]  /*1a90*/  ISETP.GE.AND P1, PT, R161, UR7, PT ;  /* 0x00000007a1007c0c */ /* 0x000fd2000bf26270 */
[----:B------:R-:W4:Y:S01]  /*1aa0*/  @!P0 LDG.E R5, [R2.64+0x80] ;  /* 0x0000802002058981 */ /* 0x000f22000c1e1900 */
[----:B------:R-:W-:-:S03]  /*1ab0*/  ISETP.GE.AND P0, PT, R162, UR7, PT ;  /* 0x00000007a2007c0c */ /* 0x000fc6000bf06270 */
[----:B------:R-:W4:Y:S01]  /*1ac0*/  @!P1 LDG.E R6, [R2.64+0x200] ;  /* 0x0002002002069981 */ /* 0x000f22000c1e1900 */
[----:B------:R-:W-:Y:S01]  /*1ad0*/  ISETP.GE.AND P1, PT, R157, UR7, PT ;  /* 0x000000079d007c0c */ /* 0x000fe2000bf26270 */
[----:B-----5:R-:W-:-:S08]  /*1ae0*/  CS2R R8, SRZ ;  /* 0x0000000000087805 */ /* 0x020fd0000001ff00 */
[----:B------:R-:W5:Y:S01]  /*1af0*/  @!P0 LDG.E R7, [R2.64+0x180] ;  /* 0x0001802002078981 */ /* 0x000f62000c1e1900 */
[----:B------:R-:W-:-:S03]  /*1b00*/  ISETP.GE.AND P0, PT, R158, UR7, PT ;  /* 0x000000079e007c0c */ /* 0x000fc6000bf06270 */
[----:B------:R-:W5:Y:S01]  /*1b10*/  @!P1 LDG.E R8, [R2.64+0x300] ;  /* 0x0003002002089981 */ /* 0x000f62000c1e1900 */
[----:B------:R-:W-:Y:S01]  /*1b20*/  ISETP.GE.AND P1, PT, R155, UR7, PT ;  /* 0x000000079b007c0c */ /* 0x000fe2000bf26270 */
[----:B------:R-:W-:-:S08]  /*1b30*/  CS2R R10, SRZ ;  /* 0x00000000000a7805 */ /* 0x000fd0000001ff00 */
[----:B------:R-:W5:Y:S01]  /*1b40*/  @!P0 LDG.E R9, [R2.64+0x280] ;  /* 0x0002802002098981 */ /* 0x000f62000c1e1900 */
[----:B------:R-:W-:-:S03]  /*1b50*/  ISETP.GE.AND P0, PT, R156, UR7, PT ;  /* 0x000000079c007c0c */ /* 0x000fc6000bf06270 */
[----:B------:R-:W5:Y:S01]  /*1b60*/  @!P1 LDG.E R10, [R2.64+0x400] ;  /* 0x00040020020a9981 */ /* 0x000f62000c1e1900 */
[----:B------:R-:W-:Y:S01]  /*1b70*/  ISETP.NE.AND P1, PT, R40, RZ, PT ;  /* 0x000000ff2800720c */ /* 0x000fe20003f25270 */
[----:B--2---:R-:W-:-:S08]  /*1b80*/  CS2R R12, SRZ ;  /* 0x00000000000c7805 */ /* 0x004fd0000001ff00 */
[----:B------:R-:W2:Y:S01]  /*1b90*/  @!P0 LDG.E R11, [R2.64+0x380] ;  /* 0x00038020020b8981 */ /* 0x000ea2000c1e1900 */
[----:B------:R-:W-:Y:S01]  /*1ba0*/  ISETP.NE.AND P0, PT, R41, RZ, PT ;  /* 0x000000ff2900720c */ /* 0x000fe20003f05270 */
[----:B---3--:R-:W-:Y:S01]  /*1bb0*/  CS2R R14, SRZ ;  /* 0x00000000000e7805 */ /* 0x008fe2000001ff00 */
[----:B------:R-:W-:Y:S01]  /*1bc0*/  CS2R R16, SRZ ;  /* 0x0000000000107805 */ /* 0x000fe2000001ff00 */
[----:B------:R-:W-:Y:S01]  /*1bd0*/  MOV R40, RZ ;  /* 0x000000ff00287202 */ /* 0x000fe20000000f00 */
[----:B------:R-:W3:Y:S04]  /*1be0*/  @!P1 LDG.E R12, [R2.64+0x500] ;  /* 0x00050020020c9981 */ /* 0x000ee8000c1e1900 */
[----:B------:R-:W3:Y:S04]  /*1bf0*/  @!P2 LDG.E R15, [R2.64+0x580] ;  /* 0x00058020020fa981 */ /* 0x000ee8000c1e1900 */
[----:B------:R-:W3:Y:S04]  /*1c00*/  @!P3 LDG.E R14, [R2.64+0x600] ;  /* 0x00060020020eb981 */ /* 0x000ee8000c1e1900 */
[----:B------:R-:W3:Y:S04]  /*1c10*/  @!P0 LDG.E R13, [R2.64+0x480] ;  /* 0x00048020020d8981 */ /* 0x000ee8000c1e1900 */
[----:B------:R-:W3:Y:S04]  /*1c20*/  @!P4 LDG.E R17, [R2.64+0x680] ;  /* 0x000680200211c981 */ /* 0x000ee8000c1e1900 */
[----:B------:R-:W3:Y:S04]  /*1c30*/  @!P5 LDG.E R16, [R2.64+0x700] ;  /* 0x000700200210d981 */ /* 0x000ee8000c1e1900 */
        /* <DEDUP_REMOVED lines=9> */
[----:B------:R-:W-:Y:S01]  /*1cd0*/  ISETP.GE.AND P0, PT, R56, UR7, PT ;  /* 0x0000000738007c0c */ /* 0x000fe2000bf06270 */
[----:B------:R-:W-:Y:S01]  /*1ce0*/  FADD.FTZ R27, R27, UR5 ;  /* 0x000000051b1b7e21 */ /* 0x000fe20008010000 */
[----:B------:R-:W-:-:S02]  /*1cf0*/  FSETP.GTU.FTZ.AND P4, PT, R32, 20, PT ;  /* 0x41a000002000780b */ /* 0x000fc40003f9c000 */
[----:B------:R-:W-:Y:S02]  /*1d00*/  FSETP.GTU.FTZ.AND P3, PT, R31, 20, PT ;  /* 0x41a000001f00780b */ /* 0x000fe40003f7c000 */
[----:B------:R-:W-:Y:S02]  /*1d10*/  FSETP.GTU.FTZ.AND P2, PT, R30, 20, PT ;  /* 0x41a000001e00780b */ /* 0x000fe40003f5c000 */
[----:B------:R-:W-:Y:S02]  /*1d20*/  FSETP.GTU.FTZ.AND P1, PT, R29, 20, PT ;  /* 0x41a000001d00780b */ /* 0x000fe40003f3c000 */
[----:B------:R-:W-:Y:S01]  /*1d30*/  FSETP.GTU.FTZ.AND P6, PT, R28, 20, PT ;  /* 0x41a000001c00780b */ /* 0x000fe20003fdc000 */
[----:B----4-:R0:W-:Y:S04]  /*1d40*/  STS [R154.X4], R0 ;  /* 0x000000009a007388 */ /* 0x0101e80000004800 */
[----:B------:R0:W-:Y:S04]  /*1d50*/  STS [R153.X4+0x80], R5 ;  /* 0x0000800599007388 */ /* 0x0001e80000004800 */
[----:B------:R0:W-:Y:S04]  /*1d60*/  STS [R152.X4+0x100], R4 ;  /* 0x0001000498007388 */ /* 0x0001e80000004800 */
[----:B-----5:R0:W-:Y:S04]  /*1d70*/  STS [R151.X4+0x180], R7 ;  /* 0x0001800797007388 */ /* 0x0201e80000004800 */
[----:B------:R0:W-:Y:S04]  /*1d80*/  STS [R150.X4+0x200], R6 ;  /* 0x0002000696007388 */ /* 0x0001e80000004800 */
[----:B------:R0:W-:Y:S04]  /*1d90*/  STS [R149.X4+0x280], R9 ;  /* 0x0002800995007388 */ /* 0x0001e80000004800 */
[----:B------:R0:W-:Y:S04]  /*1da0*/  STS [R148.X4+0x300], R8 ;  /* 0x0003000894007388 */ /* 0x0001e80000004800 */
[----:B--2---:R0:W-:Y:S04]  /*1db0*/  STS [R147.X4+0x380], R11 ;  /* 0x0003800b93007388 */ /* 0x0041e80000004800 */
[----:B------:R0:W-:Y:S04]  /*1dc0*/  STS [R146.X4+0x400], R10 ;  /* 0x0004000a92007388 */ /* 0x0001e80000004800 */
[----:B---3--:R0:W-:Y:S04]  /*1dd0*/  STS [R145.X4+0x480], R13 ;  /* 0x0004800d91007388 */ /* 0x0081e80000004800 */
        /* <DEDUP_REMOVED lines=39> */
.L_x_459:
[----:B------:R-:W-:Y:S05]  /*2050*/  BSYNC B0 ;  /* 0x0000000000007941 */ /* 0x000fea0003800000 */
.L_x_458:
        /* <DEDUP_REMOVED lines=35> */
.L_x_461:
[----:B------:R-:W-:Y:S05]  /*2290*/  BSYNC B0 ;  /* 0x0000000000007941 */ /* 0x000fea0003800000 */
.L_x_460:
        /* <DEDUP_REMOVED lines=35> */
.L_x_463:
[----:B------:R-:W-:Y:S05]  /*24d0*/  BSYNC B0 ;  /* 0x0000000000007941 */ /* 0x000fea0003800000 */
.L_x_462:
        /* <DEDUP_REMOVED lines=35> */
.L_x_465:
[----:B------:R-:W-:Y:S05]  /*2710*/  BSYNC B0 ;  /* 0x0000000000007941 */ /* 0x000fea0003800000 */
.L_x_464:
        /* <DEDUP_REMOVED lines=35> */
.L_x_467:
[----:B------:R-:W-:Y:S05]  /*2950*/  BSYNC B0 ;  /* 0x0000000000007941 */ /* 0x000fea0003800000 */
.L_x_466:
        /* <DEDUP_REMOVED lines=35> */
.L_x_469:
[----:B------:R-:W-:Y:S05]  /*2b90*/  BSYNC B0 ;  /* 0x0000000000007941 */ /* 0x000fea0003800000 */
.L_x_468:
        /* <DEDUP_REMOVED lines=35> */
.L_x_471:
[----:B------:R-:W-:Y:S05]  /*2dd0*/  BSYNC B0 ;  /* 0x0000000000007941 */ /* 0x000fea0003800000 */
.L_x_470:
        /* <DEDUP_REMOVED lines=35> */
.L_x_473:
[----:B------:R-:W-:Y:S05]  /*3010*/  BSYNC B0 ;  /* 0x0000000000007941 */ /* 0x000fea0003800000 */
.L_x_472:
        /* <DEDUP_REMOVED lines=35> */
.L_x_475:
[----:B------:R-:W-:Y:S05]  /*3250*/  BSYNC B0 ;  /* 0x0000000000007941 */ /* 0x000fea0003800000 */
.L_x_474:
        /* <DEDUP_REMOVED lines=35> */
.L_x_477:
[----:B------:R-:W-:Y:S05]  /*3490*/  BSYNC B0 ;  /* 0x0000000000007941 */ /* 0x000fea0003800000 */
.L_x_476:
[----:B------:R-:W-:Y:S01]  /*34a0*/  USHF.R.S32.HI UR40, URZ, 0x1f, UR25 ;  /* 0x0000001f3f287899 */ /* 0x000fe20008011419 */
        /* <DEDUP_REMOVED lines=34> */
.L_x_479:
[----:B------:R-:W-:Y:S05]  /*36d0*/  BSYNC B0 ;  /* 0x0000000000007941 */ /* 0x000fea0003800000 */
.L_x_478:
        /* <DEDUP_REMOVED lines=33> */
.L_x_481:
[----:B------:R-:W-:Y:S05]  /*38f0*/  BSYNC B0 ;  /* 0x0000000000007941 */ /* 0x000fea0003800000 */
.L_x_480:
        /* <DEDUP_REMOVED lines=33> */
.L_x_483:
[----:B------:R-:W-:Y:S05]  /*3b10*/  BSYNC B0 ;  /* 0x0000000000007941 */ /* 0x000fea0003800000 */
.L_x_482:
        /* <DEDUP_REMOVED lines=33> */
.L_x_485:
[----:B------:R-:W-:Y:S05]  /*3d30*/  BSYNC B0 ;  /* 0x0000000000007941 */ /* 0x000fea0003800000 */
.L_x_484:
        /* <DEDUP_REMOVED lines=33> */
.L_x_487:
[----:B------:R-:W-:Y:S05]  /*3f50*/  BSYNC B0 ;  /* 0x0000000000007941 */ /* 0x000fea0003800000 */
.L_x_486:
        /* <DEDUP_REMOVED lines=33> */
.L_x_489:
[----:B------:R-:W-:Y:S05]  /*4170*/  BSYNC B0 ;  /* 0x0000000000007941 */ /* 0x000fea0003800000 */
.L_x_488:
[----:B------:R-:W-:Y:S01]  /*4180*/  ULDC.64 UR34, c[0x0][0x1f0] ;  /* 0x00007c0000227ab9 */ /* 0x000fe20000000a00 */
[----:B------:R-:W-:Y:S01]  /*4190*/  MOV R2, UR25 ;  /* 0x0000001900027c02 */ /* 0x000fe20008000f00 */
[----:B------:R-:W-:Y:S01]  /*41a0*/  UIMAD UR8, UR13, UR34, URZ ;  /* 0x000000220d0872a4 */ /* 0x000fe2000f8e023f */
[----:B------:R-:W-:Y:S01]  /*41b0*/  MOV R3, UR40 ;  /* 0x0000002800037c02 */ /* 0x000fe20008000f00 */
[----:B------:R-:W-:Y:S01]  /*41c0*/  UIMAD.WIDE.U32 UR38, UR12, UR34, URZ ;  /* 0x000000220c2672a5 */ /* 0x000fe2000f8e003f */
[----:B0-----:R-:W-:Y:S01]  /*41d0*/  MOV R7, UR12 ;  /* 0x0000000c00077c02 */ /* 0x001fe20008000f00 */
[----:B------:R-:W-:Y:S01]  /*41e0*/  UIMAD UR42, UR12, UR35, UR8 ;  /* 0x000000230c2a72a4 */ /* 0x000fe2000f8e0208 */
[----:B------:R-:W-:Y:S01]  /*41f0*/  MOV R4, UR25 ;  /* 0x0000001900047c02 */ /* 0x000fe20008000f00 */
[----:B------:R-:W-:Y:S01]  /*4200*/  ULDC UR41, c[0x0][0x174] ;  /* 0x00005d0000297ab9 */ /* 0x000fe20000000800 */
[----:B------:R-:W-:Y:S01]  /*4210*/  MOV R5, UR40 ;  /* 0x0000002800057c02 */ /* 0x000fe20008000f00 */
[----:B------:R-:W-:Y:S01]  /*4220*/  ULDC.64 UR8, c[0x0][0x200] ;  /* 0x0000800000087ab9 */ /* 0x000fe20000000a00 */
[C---:B------:R-:W-:Y:S01]  /*4230*/  @!P0 IMAD.WIDE.U32 R2, R7.reuse, c[0x0][0x1f0], R2 ;  /* 0x00007c0007028a25 */ /* 0x040fe200078e0002 */
[----:B------:R-:W-:Y:S01]  /*4240*/  UIMAD UR34, UR13, UR8, URZ ;  /* 0x000000080d2272a4 */ /* 0x000fe2000f8e023f */
[C---:B------:R-:W-:Y:S01]  /*4250*/  LEA R14, P2, R56.reuse, c[0x0][0x258], 0x2 ;  /* 0x00009600380e7a11 */ /* 0x040fe200078410ff */
[----:B------:R-:W-:Y:S01]  /*4260*/  UIMAD.WIDE.U32 UR36, UR12, UR8, URZ ;  /* 0x000000080c2472a5 */ /* 0x000fe2000f8e003f */
[----:B------:R-:W-:Y:S01]  /*4270*/  @!P0 IMAD.WIDE.U32 R4, R7, c[0x0][0x200], R4 ;  /* 0x0000800007048a25 */ /* 0x000fe200078e0004 */
[----:B------:R-:W-:Y:S01]  /*4280*/  UIMAD UR44, UR12, UR9, UR34 ;  /* 0x000000090c2c72a4 */ /* 0x000fe2000f8e0222 */
[----:B------:R-:W-:Y:S01]  /*4290*/  @!P0 IADD3 R3, R3, UR42, RZ ;  /* 0x0000002a03038c10 */ /* 0x000fe2000fffe0ff */
[----:B------:R-:W-:Y:S01]  /*42a0*/  UIADD3 UR41, UR6, -UR41, URZ ;  /* 0x8000002906297290 */ /* 0x000fe2000fffe03f */
[----:B------:R-:W-:Y:S01]  /*42b0*/  MOV R7, UR10 ;  /* 0x0000000a00077c02 */ /* 0x000fe20008000f00 */
[----:B------:R-:W-:Y:S01]  /*42c0*/  ULDC.64 UR8, c[0x0][0x1f8] ;  /* 0x00007e0000087ab9 */ /* 0x000fe20000000a00 */
[C---:B------:R-:W-:Y:S01]  /*42d0*/  LEA.HI.X R0, R56.reuse, c[0x0][0x25c], R57, 0x2, P2 ;  /* 0x0000970038007a11 */ /* 0x040fe200010f1439 */
[----:B------:R-:W-:Y:S01]  /*42e0*/  UIMAD UR43, UR11, UR8, URZ ;  /* 0x000000080b2b72a4 */ /* 0x000fe2000f8e023f */
[----:B------:R-:W-:Y:S01]  /*42f0*/  @!P0 IADD3 R5, R5, UR44, RZ ;  /* 0x0000002c05058c10 */ /* 0x000fe2000fffe0ff */
[----:B------:R-:W-:Y:S01]  /*4300*/  ULDC.64 UR34, c[0x0][0x208] ;  /* 0x0000820000227ab9 */ /* 0x000fe20000000a00 */
[C---:B------:R-:W-:Y:S01]  /*4310*/  @!P0 IMAD.WIDE.U32 R2, R7.reuse, c[0x0][0x1f8], R2 ;  /* 0x00007e0007028a25 */ /* 0x040fe200078e0002 */
[----:B------:R-:W-:Y:S01]  /*4320*/  UIMAD UR43, UR10, UR9, UR43 ;  /* 0x000000090a2b72a4 */ /* 0x000fe2000f8e022b */
[----:B------:R-:W-:Y:S01]  /*4330*/  LDS R17, [R54.X4] ;  /* 0x0000000036117984 */ /* 0x000fe20000004800 */
[----:B------:R-:W-:Y:S01]  /*4340*/  UIMAD UR9, UR11, UR34, URZ ;  /* 0x000000220b0972a4 */ /* 0x000fe2000f8e023f */
[----:B------:R-:W-:Y:S01]  /*4350*/  @!P0 IMAD.WIDE.U32 R4, R7, c[0x0][0x208], R4 ;  /* 0x0000820007048a25 */ /* 0x000fe200078e0004 */
[----:B------:R-:W-:Y:S01]  /*4360*/  UIADD3 UR37, UR37, UR44, URZ ;  /* 0x0000002c25257290 */ /* 0x000fe2000fffe03f */
[C---:B------:R-:W-:Y:S01]  /*4370*/  @!P0 IADD3 R6, P1, R56.reuse, R2, RZ ;  /* 0x0000000238068210 */ /* 0x040fe20007f3e0ff */
[----:B------:R-:W-:Y:S01]  /*4380*/  UIADD3 UR39, UR39, UR42, URZ ;  /* 0x0000002a27277290 */ /* 0x000fe2000fffe03f */
[----:B------:R-:W-:Y:S01]  /*4390*/  LDS R83, [R54.X4+0x8] ;  /* 0x0000080036537984 */ /* 0x000fe20000004800 */
[----:B------:R-:W-:Y:S01]  /*43a0*/  UIMAD UR44, UR10, UR35, UR9 ;  /* 0x000000230a2c72a4 */ /* 0x000fe2000f8e0209 */
[C---:B------:R-:W-:Y:S01]  /*43b0*/  @!P0 IADD3.X R7, R57.reuse, UR43, R3, P1, !PT ;  /* 0x0000002b39078c10 */ /* 0x040fe20008ffe403 */
[----:B------:R-:W-:Y:S01]  /*43c0*/  UIMAD UR41, UR41, -0x800, URZ ;  /* 0xfffff800292978a4 */ /* 0x000fe2000f8e023f */
[C---:B------:R-:W-:Y:S01]  /*43d0*/  @!P0 IADD3 R2, P1, R56.reuse, R4, RZ ;  /* 0x0000000438028210 */ /* 0x040fe20007f3e0ff */
[----:B------:R-:W-:Y:S01]  /*43e0*/  UIMAD.WIDE.U32 UR34, UR10, UR34, UR36 ;  /* 0x000000220a2272a5 */ /* 0x000fe2000f8e0024 */
[----:B------:R-:W-:Y:S01]  /*43f0*/  LDS R82, [R54.X4+0xc] ;  /* 0x00000c0036527984 */ /* 0x000fe20000004800 */
[----:B------:R-:W-:Y:S01]  /*4400*/  UIMAD.WIDE.U32 UR8, UR10, UR8, UR38 ;  /* 0x000000080a0872a5 */ /* 0x000fe2000f8e0026 */
[----:B------:R-:W-:Y:S01]  /*4410*/  @!P0 IADD3.X R5, R57, UR44, R5, P1, !PT ;  /* 0x0000002c39058c10 */ /* 0x000fe20008ffe405 */
[----:B------:R-:W-:Y:S01]  /*4420*/  USHF.R.S32.HI UR42, URZ, 0x1f, UR41 ;  /* 0x0000001f3f2a7899 */ /* 0x000fe20008011429 */
[----:B------:R-:W-:Y:S01]  /*4430*/  LEA R12, P1, R56, c[0x0][0x268], 0x2 ;  /* 0x00009a00380c7a11 */ /* 0x000fe200078210ff */
[----:B------:R-:W-:Y:S01]  /*4440*/  UIADD3 UR36, UP1, UR41, UR34, URZ ;  /* 0x0000002229247290 */ /* 0x000fe2000ff3e03f */
[----:B------:R-:W-:Y:S01]  /*4450*/  @!P0 LEA R10, P3, R2, c[0x0][0x258], 0x2 ;  /* 0x00009600020a8a11 */ /* 0x000fe200078610ff */
[----:B------:R-:W-:Y:S01]  /*4460*/  UIADD3 UR37, UP0, UR41, UR8, URZ ;  /* 0x0000000829257290 */ /* 0x000fe2000ff1e03f */
[----:B------:R-:W-:Y:S01]  /*4470*/  LEA.HI.X R3, R56, c[0x0][0x26c], R57, 0x2, P1 ;  /* 0x00009b0038037a11 */ /* 0x000fe200008f1439 */
[----:B------:R-:W-:Y:S01]  /*4480*/  UIADD3.X UR34, UR42, UR44, UR35, UP1, !UPT ;  /* 0x0000002c2a227290 */ /* 0x000fe20008ffe423 */
[----:B------:R-:W-:Y:S01]  /*4490*/  @!P0 LEA R8, P1, R6, c[0x0][0x268], 0x2 ;  /* 0x00009a0006088a11 */ /* 0x000fe200078210ff */
[----:B------:R-:W-:Y:S01]  /*44a0*/  UIADD3.X UR8, UR42, UR43, UR9, UP0, !UPT ;  /* 0x0000002b2a087290 */ /* 0x000fe200087fe409 */
[----:B------:R-:W-:Y:S01]  /*44b0*/  MOV R15, UR36 ;  /* 0x00000024000f7c02 */ /* 0x000fe20008000f00 */
[----:B------:R-:W-:Y:S01]  /*44c0*/  LDS R81, [R54.X4+0x10] ;  /* 0x0000100036517984 */ /* 0x000fe20000004800 */
[----:B------:R-:W-:Y:S01]  /*44d0*/  MOV R4, UR37 ;  /* 0x0000002500047c02 */ /* 0x000fe20008000f00 */
[----:B------:R-:W-:Y:S01]  /*44e0*/  CS2R R40, SRZ ;  /* 0x0000000000287805 */ /* 0x000fe2000001ff00 */
[----:B------:R-:W-:Y:S01]  /*44f0*/  MOV R16, UR34 ;  /* 0x0000002200107c02 */ /* 0x000fe20008000f00 */
[----:B------:R-:W-:Y:S01]  /*4500*/  LDS R80, [R54.X4+0x14] ;  /* 0x0000140036507984 */ /* 0x000fe20000004800 */
[----:B------:R-:W-:-:S03]  /*4510*/  LEA R12, P2, R4, R12, 0x2 ;  /* 0x0000000c040c7211 */ /* 0x000fc600078410ff */
[----:B------:R-:W-:Y:S01]  /*4520*/  LDS R79, [R54.X4+0x18] ;  /* 0x00001800364f7984 */ /* 0x000fe20000004800 */
[----:B------:R-:W-:-:S03]  /*4530*/  LEA R14, P4, R15, R14, 0x2 ;  /* 0x0000000e0f0e7211 */ /* 0x000fc600078810ff */
[----:B------:R-:W-:Y:S01]  /*4540*/  LDS R78, [R54.X4+0x1c] ;  /* 0x00001c00364e7984 */ /* 0x000fe20000004800 */
[----:B------:R-:W-:-:S03]  /*4550*/  MOV R13, UR8 ;  /* 0x00000008000d7c02 */ /* 0x000fc60008000f00 */
[----:B------:R-:W-:Y:S01]  /*4560*/  LDS R75, [R54.X4+0x20] ;  /* 0x00002000364b7984 */ /* 0x000fe20000004800 */
[----:B------:R-:W-:Y:S01]  /*4570*/  @!P0 LEA.HI.X R9, R6, c[0x0][0x26c], R7, 0x2, P1 ;  /* 0x00009b0006098a11 */ /* 0x000fe200008f1407 */
[----:B------:R-:W-:Y:S01]  /*4580*/  CS2R R60, SRZ ;  /* 0x00000000003c7805 */ /* 0x000fe2000001ff00 */
[----:B------:R-:W-:Y:S01]  /*4590*/  @!P0 LEA.HI.X R11, R2, c[0x0][0x25c], R5, 0x2, P3 ;  /* 0x00009700020b8a11 */ /* 0x000fe200018f1405 */
[----:B------:R-:W-:Y:S01]  /*45a0*/  LDS R7, [R54.X4+0x28] ;  /* 0x0000280036077984 */ /* 0x000fe20000004800 */
[----:B------:R-:W-:Y:S01]  /*45b0*/  LEA.HI.X R13, R4, R3, R13, 0x2, P2 ;  /* 0x00000003040d7211 */ /* 0x000fe200010f140d */
[----:B------:R-:W-:Y:S01]  /*45c0*/  CS2R R62, SRZ ;  /* 0x00000000003e7805 */ /* 0x000fe2000001ff00 */
[----:B------:R-:W-:Y:S01]  /*45d0*/  LEA.HI.X R15, R15, R0, R16, 0x2, P4 ;  /* 0x000000000f0f7211 */ /* 0x000fe200020f1410 */
[----:B------:R-:W-:Y:S01]  /*45e0*/  LDS R6, [R54.X4+0x2c] ;  /* 0x00002c0036067984 */ /* 0x000fe20000004800 */
[----:B------:R-:W-:Y:S01]  /*45f0*/  CS2R R64, SRZ ;  /* 0x0000000000407805 */ /* 0x000fe2000001ff00 */
[----:B------:R-:W-:-:S02]  /*4600*/  ISETP.GE.AND P5, PT, R157, UR7, PT ;  /* 0x000000079d007c0c */ /* 0x000fc4000bfa6270 */
[----:B------:R-:W-:Y:S01]  /*4610*/  ISETP.GE.AND P6, PT, R158, UR7, PT ;  /* 0x000000079e007c0c */ /* 0x000fe2000bfc6270 */
[----:B------:R-:W-:Y:S01]  /*4620*/  LDS R16, [R54.X4+0x4] ;  /* 0x0000040036107984 */ /* 0x000fe20000004800 */
[----:B------:R-:W-:Y:S01]  /*4630*/  CS2R R42, SRZ ;  /* 0x00000000002a7805 */ /* 0x000fe2000001ff00 */
[----:B------:R-:W-:Y:S01]  /*4640*/  CS2R R66, SRZ ;  /* 0x0000000000427805 */ /* 0x000fe2000001ff00 */
[----:B------:R-:W-:Y:S01]  /*4650*/  CS2R R68, SRZ ;  /* 0x0000000000447805 */ /* 0x000fe2000001ff00 */
[----:B------:R-:W-:Y:S01]  /*4660*/  LDS R0, [R54.X4+0x24] ;  /* 0x0000240036007984 */ /* 0x000fe20000004800 */
[----:B------:R-:W-:Y:S01]  /*4670*/  HFMA2.MMA R72, -RZ, RZ, 0, 0 ;  /* 0x00000000ff487435 */ /* 0x000fe200000001ff */
[----:B------:R-:W-:Y:S01]  /*4680*/  CS2R R96, SRZ ;  /* 0x0000000000607805 */ /* 0x000fe2000001ff00 */
[----:B------:R-:W-:Y:S01]  /*4690*/  MOV R98, RZ ;  /* 0x000000ff00627202 */ /* 0x000fe20000000f00 */
[----:B------:R-:W-:Y:S01]  /*46a0*/  LDS R5, [R54.X4+0x30] ;  /* 0x0000300036057984 */ /* 0x000fe20000004800 */
[----:B------:R-:W-:-:S03]  /*46b0*/  ULDC.64 UR34, c[0x0][0x2e8] ;  /* 0x0000ba0000227ab9 */ /* 0x000fc60000000a00 */
        /* <DEDUP_REMOVED lines=18> */
[----:B------:R-:W2:Y:S04]  /*47e0*/  @!P4 LDG.E R40, [R12.64+-0x1f80] ;  /* 0xffe080200c28c981 */ /* 0x000ea8000c1e1900 */
[----:B------:R-:W4:Y:S01]  /*47f0*/  @!P1 LDG.E R65, [R12.64+-0x1c00] ;  /* 0xffe400200c419981 */ /* 0x000f22000c1e1900 */
[----:B------:R-:W-:-:S02]  /*4800*/  ISETP.GE.AND P1, PT, R136, UR7, PT ;  /* 0x0000000788007c0c */ /* 0x000fc4000bf26270 */
[----:B------:R-:W-:Y:S02]  /*4810*/  ISETP.GE.AND P2, PT, R132, UR7, PT ;  /* 0x0000000784007c0c */ /* 0x000fe4000bf46270 */
[----:B------:R-:W-:Y:S02]  /*4820*/  ISETP.GE.AND P3, PT, R130, UR7, PT ;  /* 0x0000000782007c0c */ /* 0x000fe4000bf66270 */
[----:B------:R-:W-:Y:S02]  /*4830*/  ISETP.GE.AND P4, PT, R128, UR7, PT ;  /* 0x0000000780007c0c */ /* 0x000fe4000bf86270 */
[----:B------:R-:W-:-:S05]  /*4840*/  ISETP.GE.AND P5, PT, R126, UR7, PT ;  /* 0x000000077e007c0c */ /* 0x000fca000bfa6270 */
[----:B------:R-:W4:Y:S01]  /*4850*/  @!P1 LDG.E R64, [R12.64+-0x1b80] ;  /* 0xffe480200c409981 */ /* 0x000f22000c1e1900 */
[----:B------:R-:W-:Y:S02]  /*4860*/  ISETP.GE.AND P1, PT, R134, UR7, PT ;  /* 0x0000000786007c0c */ /* 0x000fe4000bf26270 */
[----:B------:R-:W-:Y:S01]  /*4870*/  ISETP.GE.AND P6, PT, R124, UR7, PT ;  /* 0x000000077c007c0c */ /* 0x000fe2000bfc6270 */
[----:B------:R-:W4:Y:S04]  /*4880*/  @!P2 LDG.E R8, [R12.64+-0x1a80] ;  /* 0xffe580200c08a981 */ /* 0x000f28000c1e1900 */
[----:B------:R-:W4:Y:S04]  /*4890*/  @!P3 LDG.E R67, [R12.64+-0x1a00] ;  /* 0xffe600200c43b981 */ /* 0x000f28000c1e1900 */
[----:B------:R-:W4:Y:S04]  /*48a0*/  @!P4 LDG.E R66, [R12.64+-0x1980] ;  /* 0xffe680200c42c981 */ /* 0x000f28000c1e1900 */
[----:B------:R-:W4:Y:S04]  /*48b0*/  @!P1 LDG.E R9, [R12.64+-0x1b00] ;  /* 0xffe500200c099981 */ /* 0x000f28000c1e1900 */
[----:B------:R-:W4:Y:S04]  /*48c0*/  @!P5 LDG.E R69, [R12.64+-0x1900] ;  /* 0xffe700200c45d981 */ /* 0x000f28000c1e1900 */
[----:B------:R-:W4:Y:S01]  /*48d0*/  @!P6 LDG.E R68, [R12.64+-0x1880] ;  /* 0xffe780200c44e981 */ /* 0x000f22000c1e1900 */
[----:B------:R-:W-:-:S02]  /*48e0*/  P2R R70, PR, RZ, 0x2 ;  /* 0x00000002ff467803 */ /* 0x000fc40000000000 */
[----:B------:R-:W-:Y:S01]  /*48f0*/  ISETP.GE.AND P1, PT, R164, UR7, PT ;  /* 0x00000007a4007c0c */ /* 0x000fe2000bf26270 */
[----:B---3--:R0:W-:Y:S04]  /*4900*/  STS [R154.X4], R41 ;  /* 0x000000299a007388 */ /* 0x0081e80000004800 */
[----:B--2---:R-:W-:Y:S04]  /*4910*/  STS [R153.X4+0x80], R40 ;  /* 0x0000802899007388 */ /* 0x004fe80000004800 */
[----:B------:R-:W-:Y:S04]  /*4920*/  STS [R152.X4+0x100], R43 ;  /* 0x0001002b98007388 */ /* 0x000fe80000004800 */
[----:B------:R-:W-:Y:S04]  /*4930*/  STS [R151.X4+0x180], R42 ;  /* 0x0001802a97007388 */ /* 0x000fe80000004800 */
[----:B------:R-:W-:Y:S04]  /*4940*/  STS [R150.X4+0x200], R61 ;  /* 0x0002003d96007388 */ /* 0x000fe80000004800 */
[----:B-----5:R-:W-:Y:S04]  /*4950*/  STS [R149.X4+0x280], R60 ;  /* 0x0002803c95007388 */ /* 0x020fe80000004800 */
[----:B----4-:R-:W-:Y:S04]  /*4960*/  STS [R148.X4+0x300], R63 ;  /* 0x0003003f94007388 */ /* 0x010fe80000004800 */
[----:B------:R-:W-:Y:S04]  /*4970*/  STS [R147.X4+0x380], R62 ;  /* 0x0003803e93007388 */ /* 0x000fe80000004800 */
        /* <DEDUP_REMOVED lines=9> */
[----:B------:R-:W4:Y:S04]  /*4a10*/  LDS R76, [R54.X4] ;  /* 0x00000000364c7984 */ /* 0x000f280000004800 */
[----:B------:R-:W-:Y:S04]  /*4a20*/  LDS R77, [R54.X4+0x4] ;  /* 0x00000400364d7984 */ /* 0x000fe80000004800 */
[----:B------:R-:W-:Y:S04]  /*4a30*/  LDS R84, [R54.X4+0x8] ;  /* 0x0000080036547984 */ /* 0x000fe80000004800 */
[----:B------:R-:W-:Y:S04]  /*4a40*/  LDS R85, [R54.X4+0xc] ;  /* 0x00000c0036557984 */ /* 0x000fe80000004800 */
[----:B------:R-:W2:Y:S04]  /*4a50*/  LDS R86, [R54.X4+0x10] ;  /* 0x0000100036567984 */ /* 0x000ea80000004800 */
[----:B------:R-:W0:Y:S04]  /*4a60*/  LDS R87, [R54.X4+0x14] ;  /* 0x0000140036577984 */ /* 0x000e280000004800 */
[----:B------:R-:W0:Y:S04]  /*4a70*/  LDS R88, [R54.X4+0x18] ;  /* 0x0000180036587984 */ /* 0x000e280000004800 */
[----:B------:R-:W2:Y:S04]  /*4a80*/  LDS R95, [R54.X4+0x1c] ;  /* 0x00001c00365f7984 */ /* 0x000ea80000004800 */
[----:B------:R-:W2:Y:S04]  /*4a90*/  LDS R94, [R54.X4+0x20] ;  /* 0x00002000365e7984 */ /* 0x000ea80000004800 */
[----:B------:R-:W2:Y:S04]  /*4aa0*/  LDS R93, [R54.X4+0x24] ;  /* 0x00002400365d7984 */ /* 0x000ea80000004800 */
[----:B------:R-:W2:Y:S04]  /*4ab0*/  LDS R92, [R54.X4+0x28] ;  /* 0x00002800365c7984 */ /* 0x000ea80000004800 */
[----:B------:R-:W2:Y:S04]  /*4ac0*/  LDS R91, [R54.X4+0x2c] ;  /* 0x00002c00365b7984 */ /* 0x000ea80000004800 */
[----:B------:R-:W-:Y:S04]  /*4ad0*/  LDS R90, [R54.X4+0x30] ;  /* 0x00003000365a7984 */ /* 0x000fe80000004800 */
[----:B------:R-:W2:Y:S04]  /*4ae0*/  LDS R89, [R54.X4+0x34] ;  /* 0x0000340036597984 */ /* 0x000ea80000004800 */
        /* <DEDUP_REMOVED lines=9> */
[----:B------:R-:W-:Y:S01]  /*4b80*/  CS2R R62, SRZ ;  /* 0x00000000003e7805 */ /* 0x000fe2000001ff00 */
[----:B------:R-:W-:Y:S01]  /*4b90*/  CS2R R64, SRZ ;  /* 0x0000000000407805 */ /* 0x000fe2000001ff00 */
[----:B--2---:R-:W-:Y:S01]  /*4ba0*/  CS2R R66, SRZ ;  /* 0x0000000000427805 */ /* 0x004fe2000001ff00 */
[----:B---3--:R-:W-:Y:S01]  /*4bb0*/  CS2R R68, SRZ ;  /* 0x0000000000447805 */ /* 0x008fe2000001ff00 */
[----:B------:R0:W2:Y:S04]  /*4bc0*/  @!P3 LDG.E R96, [R14.64+-0x1a00] ;  /* 0xffe600200e60b981 */ /* 0x0000a8000c1e1900 */
[----:B------:R0:W3:Y:S01]  /*4bd0*/  @!P0 LDG.E R9, [R14.64+-0x1e80] ;  /* 0xffe180200e098981 */ /* 0x0000e2000c1e1900 */
[----:B------:R-:W-:-:S03]  /*4be0*/  ISETP.GE.AND P0, PT, R158, UR7, PT ;  /* 0x000000079e007c0c */ /* 0x000fc6000bf06270 */
[----:B------:R0:W2:Y:S01]  /*4bf0*/  @!P1 LDG.E R62, [R14.64+-0x1f00] ;  /* 0xffe100200e3e9981 */ /* 0x0000a2000c1e1900 */
[----:B------:R-:W-:-:S03]  /*4c00*/  ISETP.GE.AND P1, PT, R161, UR7, PT ;  /* 0x00000007a1007c0c */ /* 0x000fc6000bf26270 */
[----:B------:R0:W3:Y:S04]  /*4c10*/  @!P2 LDG.E R69, [R14.64+-0x1a80] ;  /* 0xffe580200e45a981 */ /* 0x0000e8000c1e1900 */
[----:B------:R0:W3:Y:S04]  /*4c20*/  @!P4 LDG.E R72, [R14.64+-0x1980] ;  /* 0xffe680200e48c981 */ /* 0x0000e8000c1e1900 */
[----:B------:R0:W3:Y:S01]  /*4c30*/  @!P0 LDG.E R63, [R14.64+-0x1d80] ;  /* 0xffe280200e3f8981 */ /* 0x0000e2000c1e1900 */
[----:B------:R-:W-:-:S03]  /*4c40*/  ISETP.GE.AND P0, PT, R156, UR7, PT ;  /* 0x000000079c007c0c */ /* 0x000fc6000bf06270 */
[----:B------:R0:W3:Y:S01]  /*4c50*/  @!P1 LDG.E R64, [R14.64+-0x1e00] ;  /* 0xffe200200e409981 */ /* 0x0000e2000c1e1900 */
[----:B------:R-:W-:-:S03]  /*4c60*/  ISETP.GE.AND P1, PT, R157, UR7, PT ;  /* 0x000000079d007c0c */ /* 0x000fc6000bf26270 */
[----:B------:R0:W3:Y:S04]  /*4c70*/  @!P5 LDG.E R97, [R14.64+-0x1900] ;  /* 0xffe700200e61d981 */ /* 0x0000e8000c1e1900 */
[----:B------:R0:W3:Y:S04]  /*4c80*/  @!P6 LDG.E R98, [R14.64+-0x1880] ;  /* 0xffe780200e62e981 */ /* 0x0000e8000c1e1900 */
[----:B------:R0:W3:Y:S01]  /*4c90*/  @!P0 LDG.E R65, [R14.64+-0x1c80] ;  /* 0xffe380200e418981 */ /* 0x0000e2000c1e1900 */
[----:B------:R-:W-:-:S03]  /*4ca0*/  ISETP.GE.AND P0, PT, R136, UR7, PT ;  /* 0x0000000788007c0c */ /* 0x000fc6000bf06270 */
[----:B------:R0:W3:Y:S01]  /*4cb0*/  @!P1 LDG.E R66, [R14.64+-0x1d00] ;  /* 0xffe300200e429981 */ /* 0x0000e2000c1e1900 */
[----:B------:R-:W-:-:S09]  /*4cc0*/  ISETP.NE.AND P1, PT, R70, RZ, PT ;  /* 0x000000ff4600720c */ /* 0x000fd20003f25270 */
[----:B------:R0:W3:Y:S01]  /*4cd0*/  @!P0 LDG.E R67, [R14.64+-0x1b80] ;  /* 0xffe480200e438981 */ /* 0x0000e2000c1e1900 */
[----:B------:R-:W-:Y:S02]  /*4ce0*/  ISETP.GE.AND P0, PT, R155, UR7, PT ;  /* 0x000000079b007c0c */ /* 0x000fe4000bf06270 */
[----:B------:R-:W-:-:S06]  /*4cf0*/  MOV R70, RZ ;  /* 0x000000ff00467202 */ /* 0x000fcc0000000f00 */
[----:B------:R0:W3:Y:S05]  /*4d00*/  @!P1 LDG.E R70, [R14.64+-0x1b00] ;  /* 0xffe500200e469981 */ /* 0x0000ea000c1e1900 */
[----:B------:R0:W3:Y:S01]  /*4d10*/  @!P0 LDG.E R68, [R14.64+-0x1c00] ;  /* 0xffe400200e448981 */ /* 0x0000e2000c1e1900 */
[----:B----4-:R-:W-:-:S04]  /*4d20*/  FMUL.FTZ R10, R76, -1.4426950216293334961 ;  /* 0xbfb8aa3b4c0a7820 */ /* 0x010fc80000410000 */
[----:B------:R-:W-:Y:S01]  /*4d30*/  MUFU.EX2 R73, R10 ;  /* 0x0000000a00497308 */ /* 0x000fe20000000800 */
[----:B------:R-:W-:Y:S02]  /*4d40*/  FMUL.FTZ R74, R86, -1.4426950216293334961 ;  /* 0xbfb8aa3b564a7820 */ /* 0x000fe40000410000 */
[----:B------:R-:W-:-:S05]  /*4d50*/  FMUL.FTZ R11, R77, -1.4426950216293334961 ;  /* 0xbfb8aa3b4d0b7820 */ /* 0x000fca0000410000 */
[----:B------:R-:W-:Y:S01]  /*4d60*/  MUFU.EX2 R103, R74 ;  /* 0x0000004a00677308 */ /* 0x000fe20000000800 */
[----:B------:R-:W-:-:S07]  /*4d70*/  FMUL.FTZ R40, R84, -1.4426950216293334961 ;  /* 0xbfb8aa3b54287820 */ /* 0x000fce0000410000 */
[----:B------:R-:W-:Y:S01]  /*4d80*/  MUFU.EX2 R99, R11 ;  /* 0x0000000b00637308 */ /* 0x000fe20000000800 */
[----:B------:R-:W-:Y:S02]  /*4d90*/  FMUL.FTZ R61, R87, -1.4426950216293334961 ;  /* 0xbfb8aa3b573d7820 */ /* 0x000fe40000410000 */
[----:B------:R-:W-:-:S05]  /*4da0*/  FMUL.FTZ R60, R88, -1.4426950216293334961 ;  /* 0xbfb8aa3b583c7820 */ /* 0x000fca0000410000 */
[----:B------:R-:W1:Y:S01]  /*4db0*/  MUFU.EX2 R100, R40 ;  /* 0x0000002800647308 */ /* 0x000e620000000800 */
[----:B------:R-:W-:Y:S02]  /*4dc0*/  FMUL.FTZ R42, R85, -1.4426950216293334961 ;  /* 0xbfb8aa3b552a7820 */ /* 0x000fe40000410000 */
[----:B0-----:R-:W-:-:S05]  /*4dd0*/  FMUL.FTZ R14, R95, -1.4426950216293334961 ;  /* 0xbfb8aa3b5f0e7820 */ /* 0x001fca0000410000 */
[----:B------:R-:W0:Y:S08]  /*4de0*/  MUFU.EX2 R101, R42 ;  /* 0x0000002a00657308 */ /* 0x000e300000000800 */
[----:B------:R-:W4:Y:S01]  /*4df0*/  MUFU.EX2 R61, R61 ;  /* 0x0000003d003d7308 */ /* 0x000f220000000800 */
[----:B-1----:R-:W-:-:S07]  /*4e00*/  FADD.FTZ R100, R100, 1 ;  /* 0x3f80000064647421 */ /* 0x002fce0000010000 */
[----:B------:R-:W1:Y:S01]  /*4e10*/  MUFU.EX2 R60, R60 ;  /* 0x0000003c003c7308 */ /* 0x000e620000000800 */
[----:B------:R-:W-:Y:S02]  /*4e20*/  FMUL.FTZ R15, R94, -1.4426950216293334961 ;  /* 0xbfb8aa3b5e0f7820 */ /* 0x000fe40000410000 */
[----:B------:R-:W-:-:S05]  /*4e30*/  FADD.FTZ R103, R103, 1 ;  /* 0x3f80000067677421 */ /* 0x000fca0000010000 */
[----:B------:R-:W1:Y:S01]  /*4e40*/  MUFU.EX2 R14, R14 ;  /* 0x0000000e000e7308 */ /* 0x000e620000000800 */
[----:B------:R-:W-:Y:S02]  /*4e50*/  FMUL.FTZ R43, R93, -1.4426950216293334961 ;  /* 0xbfb8aa3b5d2b7820 */ /* 0x000fe40000410000 */
[----:B0-----:R-:W-:-:S05]  /*4e60*/  FADD.FTZ R101, R101, 1 ;  /* 0x3f80000065657421 */ /* 0x001fca0000010000 */
[----:B------:R-:W-:Y:S01]  /*4e70*/  MUFU.RCP R123, R100 ;  /* 0x00000064007b7308 */ /* 0x000fe20000001000 */
[----:B----4-:R-:W-:Y:S02]  /*4e80*/  FADD.FTZ R120, R61, 1 ;  /* 0x3f8000003d787421 */ /* 0x010fe40000010000 */
[----:B-1----:R-:W-:-:S05]  /*4e90*/  FADD.FTZ R119, R60, 1 ;  /* 0x3f8000003c777421 */ /* 0x002fca0000010000 */
[----:B------:R-:W-:Y:S01]  /*4ea0*/  MUFU.RCP R121, R103 ;  /* 0x0000006700797308 */ /* 0x000fe20000001000 */
[----:B------:R-:W-:-:S07]  /*4eb0*/  FMUL.FTZ R42, R92, -1.4426950216293334961 ;  /* 0xbfb8aa3b5c2a7820 */ /* 0x000fce0000410000 */
[----:B------:R-:W0:Y:S01]  /*4ec0*/  MUFU.EX2 R15, R15 ;  /* 0x0000000f000f7308 */ /* 0x000e220000000800 */
[----:B------:R-:W-:-:S07]  /*4ed0*/  FADD.FTZ R14, R14, 1 ;  /* 0x3f8000000e0e7421 */ /* 0x000fce0000010000 */
[----:B------:R-:W-:Y:S08]  /*4ee0*/  MUFU.RCP R122, R101 ;  /* 0x00000065007a7308 */ /* 0x000ff00000001000 */
[----:B------:R-:W-:Y:S01]  /*4ef0*/  MUFU.EX2 R43, R43 ;  /* 0x0000002b002b7308 */ /* 0x000fe20000000800 */
[----:B------:R-:W-:-:S07]  /*4f00*/  FMUL.FTZ R40, R91, -1.4426950216293334961 ;  /* 0xbfb8aa3b5b287820 */ /* 0x000fce0000410000 */
[----:B------:R-:W-:Y:S01]  /*4f10*/  MUFU.RCP R119, R119 ;  /* 0x0000007700777308 */ /* 0x000fe20000001000 */
[----:B0-----:R-:W-:-:S07]  /*4f20*/  FADD.FTZ R15, R15, 1 ;  /* 0x3f8000000f0f7421 */ /* 0x001fce0000010000 */
[----:B------:R-:W-:Y:S08]  /*4f30*/  MUFU.EX2 R42, R42 ;  /* 0x0000002a002a7308 */ /* 0x000ff00000000800 */
[----:B------:R-:W-:Y:S08]  /*4f40*/  MUFU.RCP R120, R120 ;  /* 0x0000007800787308 */ /* 0x000ff00000001000 */
[----:B------:R-:W-:Y:S08]  /*4f50*/  MUFU.RCP R14, R14 ;  /* 0x0000000e000e7308 */ /* 0x000ff00000001000 */
[----:B------:R-:W-:Y:S01]  /*4f60*/  MUFU.EX2 R40, R40 ;  /* 0x0000002800287308 */ /* 0x000fe20000000800 */
[----:B------:R-:W-:-:S07]  /*4f70*/  FMUL.FTZ R11, R89, -1.4426950216293334961 ;  /* 0xbfb8aa3b590b7820 */ /* 0x000fce0000410000 */
[----:B------:R-:W-:Y:S01]  /*4f80*/  MUFU.RCP R15, R15 ;  /* 0x0000000f000f7308 */ /* 0x000fe20000001000 */
[----:B-----5:R-:W-:Y:S04]  /*4f90*/  STS [R154.X4], R41 ;  /* 0x000000299a007388 */ /* 0x020fe80000004800 */
[----:B------:R-:W-:Y:S04]  /*4fa0*/  STS [R153.X4+0x80], R8 ;  /* 0x0000800899007388 */ /* 0x000fe80000004800 */
[----:B--2---:R-:W-:Y:S04]  /*4fb0*/  STS [R152.X4+0x100], R62 ;  /* 0x0001003e98007388 */ /* 0x004fe80000004800 */
[----:B---3--:R0:W-:Y:S04]  /*4fc0*/  STS [R151.X4+0x180], R9 ;  /* 0x0001800997007388 */ /* 0x0081e80000004800 */
[----:B------:R-:W-:Y:S04]  /*4fd0*/  STS [R150.X4+0x200], R64 ;  /* 0x0002004096007388 */ /* 0x000fe80000004800 */
[----:B------:R-:W-:Y:S04]  /*4fe0*/  STS [R149.X4+0x280], R63 ;  /* 0x0002803f95007388 */ /* 0x000fe80000004800 */
[----:B------:R-:W-:Y:S04]  /*4ff0*/  STS [R148.X4+0x300], R66 ;  /* 0x0003004294007388 */ /* 0x000fe80000004800 */
[----:B------:R-:W-:Y:S01]  /*5000*/  STS [R147.X4+0x380], R65 ;  /* 0x0003804193007388 */ /* 0x000fe20000004800 */
[----:B0-----:R-:W-:-:S03]  /*5010*/  FADD.FTZ R9, R73, 1 ;  /* 0x3f80000049097421 */ /* 0x001fc60000010000 */
        /* <DEDUP_REMOVED lines=13> */
[----:B------:R-:W4:Y:S01]  /*50f0*/  LDS R70, [R54.X4+0xc] ;  /* 0x00000c0036467984 */ /* 0x000f220000004800 */
[----:B------:R-:W-:Y:S01]  /*5100*/  FADD.FTZ R8, R99, 1 ;  /* 0x3f80000063087421 */ /* 0x000fe20000010000 */
[----:B------:R-:W5:Y:S02]  /*5110*/  MUFU.RCP R9, R9 ;  /* 0x0000000900097308 */ /* 0x000f640000001000 */
[----:B------:R-:W3:Y:S04]  /*5120*/  LDS R67, [R54.X4+0x18] ;  /* 0x0000180036437984 */ /* 0x000ee80000004800 */
[----:B------:R-:W3:Y:S02]  /*5130*/  LDS R68, [R54.X4+0x14] ;  /* 0x0000140036447984 */ /* 0x000ee40000004800 */
[----:B------:R-:W1:Y:S02]  /*5140*/  MUFU.RCP R8, R8 ;  /* 0x0000000800087308 */ /* 0x000e640000001000 */
[----:B------:R-:W3:Y:S04]  /*5150*/  LDS R66, [R54.X4+0x1c] ;  /* 0x00001c0036427984 */ /* 0x000ee80000004800 */
[----:B------:R-:W4:Y:S01]  /*5160*/  LDS R65, [R54.X4+0x20] ;  /* 0x0000200036417984 */ /* 0x000f220000004800 */
[----:B-----5:R-:W-:-:S03]  /*5170*/  FADD.FTZ R61, -R9, 1 ;  /* 0x3f800000093d7421 */ /* 0x020fc60000010100 */
[----:B------:R-:W5:Y:S01]  /*5180*/  LDS R64, [R54.X4+0x24] ;  /* 0x0000240036407984 */ /* 0x000f620000004800 */
[----:B0-----:R-:W-:Y:S02]  /*5190*/  FMUL.FTZ R60, R17, R74 ;  /* 0x0000004a113c7220 */ /* 0x001fe40000410000 */
[----:B------:R-:W-:Y:S02]  /*51a0*/  FFMA.FTZ R61, R76, R61, 1 ;  /* 0x3f8000004c3d7423 */ /* 0x000fe4000001003d */
[----:B------:R-:W-:Y:S02]  /*51b0*/  FMUL.FTZ R60, R9, R60 ;  /* 0x0000003c093c7220 */ /* 0x000fe40000410000 */
[----:B-1----:R-:W-:Y:S02]  /*51c0*/  FADD.FTZ R62, -R8, 1 ;  /* 0x3f800000083e7421 */ /* 0x002fe40000010100 */
[----:B------:R-:W-:Y:S02]  /*51d0*/  FMUL.FTZ R63, R16, R73 ;  /* 0x00000049103f7220 */ /* 0x000fe40000410000 */
[----:B------:R-:W-:-:S02]  /*51e0*/  FMUL.FTZ R103, R60, R61 ;  /* 0x0000003d3c677220 */ /* 0x000fc40000410000 */
[----:B------:R-:W-:Y:S02]  /*51f0*/  FFMA.FTZ R62, R77, R62, 1 ;  /* 0x3f8000004d3e7423 */ /* 0x000fe4000001003e */
[----:B------:R-:W-:Y:S02]  /*5200*/  FMUL.FTZ R63, R8, R63 ;  /* 0x0000003f083f7220 */ /* 0x000fe40000410000 */
[----:B------:R-:W-:Y:S02]  /*5210*/  FADD.FTZ R61, -R123, 1 ;  /* 0x3f8000007b3d7421 */ /* 0x000fe40000010100 */
[----:B--2---:R-:W-:Y:S02]  /*5220*/  FMUL.FTZ R60, R83, R72 ;  /* 0x00000048533c7220 */ /* 0x004fe40000410000 */
[----:B------:R-:W-:Y:S02]  /*5230*/  FMUL.FTZ R105, R63, R62 ;  /* 0x0000003e3f697220 */ /* 0x000fe40000410000 */
[----:B------:R-:W-:-:S02]  /*5240*/  FFMA.FTZ R61, R84, R61, 1 ;  /* 0x3f800000543d7423 */ /* 0x000fc4000001003d */
[----:B------:R-:W-:Y:S02]  /*5250*/  FMUL.FTZ R60, R123, R60 ;  /* 0x0000003c7b3c7220 */ /* 0x000fe40000410000 */
[----:B------:R-:W-:Y:S02]  /*5260*/  FADD.FTZ R63, -R121, 1 ;  /* 0x3f800000793f7421 */ /* 0x000fe40000010100 */
[----:B---3--:R-:W-:Y:S02]  /*5270*/  FMUL.FTZ R62, R81, R69 ;  /* 0x00000045513e7220 */ /* 0x008fe40000410000 */
[----:B------:R-:W-:Y:S02]  /*5280*/  FMUL.FTZ R107, R60, R61 ;  /* 0x0000003d3c6b7220 */ /* 0x000fe40000410000 */
[----:B------:R-:W-:Y:S02]  /*5290*/  FADD.FTZ R60, -R122, 1 ;  /* 0x3f8000007a3c7421 */ /* 0x000fe40000010100 */
[----:B----4-:R-:W-:-:S02]  /*52a0*/  FMUL.FTZ R61, R82, R70 ;  /* 0x00000046523d7220 */ /* 0x010fc40000410000 */
[----:B------:R-:W-:Y:S02]  /*52b0*/  FFMA.FTZ R111, R86, R63, 1 ;  /* 0x3f800000566f7423 */ /* 0x000fe4000001003f */
[----:B------:R-:W-:Y:S01]  /*52c0*/  FMUL.FTZ R62, R121, R62 ;  /* 0x0000003e793e7220 */ /* 0x000fe20000410000 */
[----:B------:R-:W0:Y:S01]  /*52d0*/  LDS R63, [R54.X4+0x28] ;  /* 0x00002800363f7984 */ /* 0x000e220000004800 */
[----:B------:R-:W-:Y:S02]  /*52e0*/  FADD.FTZ R96, R43, 1 ;  /* 0x3f8000002b607421 */ /* 0x000fe40000010000 */
[----:B------:R-:W-:Y:S02]  /*52f0*/  FFMA.FTZ R60, R85, R60, 1 ;  /* 0x3f800000553c7423 */ /* 0x000fe4000001003c */
[----:B------:R-:W-:Y:S02]  /*5300*/  FMUL.FTZ R61, R122, R61 ;  /* 0x0000003d7a3d7220 */ /* 0x000fe40000410000 */
[----:B------:R-:W-:-:S02]  /*5310*/  FADD.FTZ R43, -R119, 1 ;  /* 0x3f800000772b7421 */ /* 0x000fc40000010100 */
[----:B------:R-:W-:Y:S02]  /*5320*/  FMUL.FTZ R111, R62, R111 ;  /* 0x0000006f3e6f7220 */ /* 0x000fe40000410000 */
[----:B------:R-:W-:Y:S01]  /*5330*/  FADD.FTZ R97, R42, 1 ;  /* 0x3f8000002a617421 */ /* 0x000fe20000010000 */
[----:B------:R-:W1:Y:S01]  /*5340*/  LDS R62, [R54.X4+0x2c] ;  /* 0x00002c00363e7984 */ /* 0x000e620000004800 */
[----:B------:R-:W2:Y:S01]  /*5350*/  MUFU.RCP R96, R96 ;  /* 0x0000006000607308 */ /* 0x000ea20000001000 */
[----:B------:R-:W-:Y:S02]  /*5360*/  FMUL.FTZ R109, R61, R60 ;  /* 0x0000003c3d6d7220 */ /* 0x000fe40000410000 */
[----:B------:R-:W-:Y:S02]  /*5370*/  FFMA.FTZ R115, R88, R43, 1 ;  /* 0x3f80000058737423 */ /* 0x000fe4000001002b */
[----:B------:R-:W-:Y:S02]  /*5380*/  FMUL.FTZ R98, R79, R67 ;  /* 0x000000434f627220 */ /* 0x000fe40000410000 */
[----:B------:R-:W-:-:S02]  /*5390*/  FADD.FTZ R60, -R120, 1 ;  /* 0x3f800000783c7421 */ /* 0x000fc40000010100 */
[----:B------:R-:W-:Y:S02]  /*53a0*/  FMUL.FTZ R43, R80, R68 ;  /* 0x00000044502b7220 */ /* 0x000fe40000410000 */
[----:B------:R-:W-:Y:S01]  /*53b0*/  FMUL.FTZ R61, R78, R66 ;  /* 0x000000424e3d7220 */ /* 0x000fe20000410000 */
[----:B------:R-:W3:Y:S01]  /*53c0*/  MUFU.RCP R97, R97 ;  /* 0x0000006100617308 */ /* 0x000ee20000001000 */
[----:B------:R-:W-:Y:S02]  /*53d0*/  FADD.FTZ R100, -R14, 1 ;  /* 0x3f8000000e647421 */ /* 0x000fe40000010100 */
[----:B------:R-:W-:Y:S02]  /*53e0*/  FMUL.FTZ R98, R119, R98 ;  /* 0x0000006277627220 */ /* 0x000fe40000410000 */
[----:B------:R-:W-:Y:S02]  /*53f0*/  FFMA.FTZ R60, R87, R60, 1 ;  /* 0x3f800000573c7423 */ /* 0x000fe4000001003c */
[----:B------:R-:W-:-:S02]  /*5400*/  FMUL.FTZ R43, R120, R43 ;  /* 0x0000002b782b7220 */ /* 0x000fc40000410000 */
[----:B------:R-:W-:Y:S01]  /*5410*/  FMUL.FTZ R61, R14, R61 ;  /* 0x0000003d0e3d7220 */ /* 0x000fe20000410000 */
[----:B------:R-:W4:Y:S01]  /*5420*/  MUFU.EX2 R11, R11 ;  /* 0x0000000b000b7308 */ /* 0x000f220000000800 */
[----:B------:R-:W-:Y:S02]  /*5430*/  FFMA.FTZ R100, R95, R100, 1 ;  /* 0x3f8000005f647423 */ /* 0x000fe40000010064 */
[----:B------:R-:W-:Y:S02]  /*5440*/  FMUL.FTZ R10, R90, -1.4426950216293334961 ;  /* 0xbfb8aa3b5a0a7820 */ /* 0x000fe40000410000 */
[----:B------:R-:W-:Y:S02]  /*5450*/  FMUL.FTZ R115, R98, R115 ;  /* 0x0000007362737220 */ /* 0x000fe40000410000 */
[----:B------:R-:W-:Y:S02]  /*5460*/  FMUL.FTZ R113, R43, R60 ;  /* 0x0000003c2b717220 */ /* 0x000fe40000410000 */
[----:B------:R-:W-:-:S02]  /*5470*/  FADD.FTZ R98, R40, 1 ;  /* 0x3f80000028627421 */ /* 0x000fc40000010000 */
[----:B------:R-:W-:Y:S01]  /*5480*/  FMUL.FTZ R117, R61, R100 ;  /* 0x000000643d757220 */ /* 0x000fe20000410000 */
[----:B------:R-:W0:Y:S01]  /*5490*/  MUFU.EX2 R10, R10 ;  /* 0x0000000a000a7308 */ /* 0x000e220000000800 */
[----:B------:R-:W-:Y:S01]  /*54a0*/  FADD.FTZ R43, -R15, 1 ;  /* 0x3f8000000f2b7421 */ /* 0x000fe20000010100 */
[----:B------:R-:W1:Y:S01]  /*54b0*/  LDS R61, [R54.X4+0x30] ;  /* 0x00003000363d7984 */ /* 0x000e620000004800 */
[----:B------:R-:W-:Y:S02]  /*54c0*/  FMUL.FTZ R40, R75, R65 ;  /* 0x000000414b287220 */ /* 0x000fe40000410000 */
[----:B------:R-:W-:Y:S01]  /*54d0*/  FFMA.FTZ R43, R94, R43, 1 ;  /* 0x3f8000005e2b7423 */ /* 0x000fe2000001002b */
[----:B------:R-:W1:Y:S01]  /*54e0*/  LDS R60, [R54.X4+0x34] ;  /* 0x00003400363c7984 */ /* 0x000e620000004800 */
[----:B------:R-:W-:Y:S02]  /*54f0*/  FMUL.FTZ R40, R15, R40 ;  /* 0x000000280f287220 */ /* 0x000fe40000410000 */
[----:B--2---:R-:W-:-:S02]  /*5500*/  FADD.FTZ R42, -R96, 1 ;  /* 0x3f800000602a7421 */ /* 0x004fc40000010100 */
[----:B-----5:R-:W-:Y:S02]  /*5510*/  FMUL.FTZ R99, R0, R64 ;  /* 0x0000004000637220 */ /* 0x020fe40000410000 */
[----:B------:R-:W-:Y:S02]  /*5520*/  FMUL.FTZ R125, R40, R43 ;  /* 0x0000002b287d7220 */ /* 0x000fe40000410000 */
[----:B------:R-:W-:Y:S02]  /*5530*/  FFMA.FTZ R42, R93, R42, 1 ;  /* 0x3f8000005d2a7423 */ /* 0x000fe4000001002a */
[----:B---3--:R-:W-:Y:S02]  /*5540*/  FADD.FTZ R43, -R97, 1 ;  /* 0x3f800000612b7421 */ /* 0x008fe40000010100 */
[----:B------:R-:W-:Y:S02]  /*5550*/  FMUL.FTZ R104, R13, -1.4426950216293334961 ;  /* 0xbfb8aa3b0d687820 */ /* 0x000fe40000410000 */
[----:B------:R-:W-:-:S02]  /*5560*/  FMUL.FTZ R99, R96, R99 ;  /* 0x0000006360637220 */ /* 0x000fc40000410000 */
[----:B------:R-:W-:Y:S01]  /*5570*/  FMUL.FTZ R102, R12, -1.4426950216293334961 ;  /* 0xbfb8aa3b0c667820 */ /* 0x000fe20000410000 */
[----:B------:R-:W2:Y:S01]  /*5580*/  MUFU.EX2 R41, R104 ;  /* 0x0000006800297308 */ /* 0x000ea20000000800 */
[----:B----4-:R-:W-:Y:S02]  /*5590*/  FADD.FTZ R100, R11, 1 ;  /* 0x3f8000000b647421 */ /* 0x010fe40000010000 */
[----:B------:R-:W-:Y:S02]  /*55a0*/  FMUL.FTZ R127, R99, R42 ;  /* 0x0000002a637f7220 */ /* 0x000fe40000410000 */
[----:B------:R-:W-:Y:S01]  /*55b0*/  FFMA.FTZ R11, R92, R43, 1 ;  /* 0x3f8000005c0b7423 */ /* 0x000fe2000001002b */
[----:B------:R-:W-:Y:S02]  /*55c0*/  LDS R42, [R54.X4+0x3c] ;  /* 0x00003c00362a7984 */ /* 0x000fe40000004800 */
[----:B------:R-:W3:Y:S02]  /*55d0*/  MUFU.RCP R98, R98 ;  /* 0x0000006200627308 */ /* 0x000ee40000001000 */
[----:B------:R-:W4:Y:S01]  /*55e0*/  LDS R43, [R54.X4+0x38] ;  /* 0x00003800362b7984 */ /* 0x000f220000004800 */
[----:B0-----:R-:W-:-:S05]  /*55f0*/  FADD.FTZ R99, R10, 1 ;  /* 0x3f8000000a637421 */ /* 0x001fca0000010000 */
[----:B------:R-:W0:Y:S01]  /*5600*/  MUFU.EX2 R102, R102 ;  /* 0x0000006600667308 */ /* 0x000e220000000800 */
[----:B------:R-:W-:Y:S01]  /*5610*/  FMUL.FTZ R10, R7, R63 ;  /* 0x0000003f070a7220 */ /* 0x000fe20000410000 */
[----:B------:R-:W-:Y:S01]  /*5620*/  BAR.SYNC.DEFER_BLOCKING 0x0 ;  /* 0x0000000000007b1d */ /* 0x000fe20000010000 */
[----:B-1----:R-:W-:Y:S02]  /*5630*/  FMUL.FTZ R101, R6, R62 ;  /* 0x0000003e06657220 */ /* 0x002fe40000410000 */
[----:B------:R-:W-:-:S03]  /*5640*/  FMUL.FTZ R10, R97, R10 ;  /* 0x0000000a610a7220 */ /* 0x000fc60000410000 */
[----:B------:R-:W1:Y:S01]  /*5650*/  MUFU.RCP R99, R99 ;  /* 0x0000006300637308 */ /* 0x000e620000001000 */
[----:B--2---:R-:W-:Y:S02]  /*5660*/  FADD.FTZ R104, R41, 1 ;  /* 0x3f80000029687421 */ /* 0x004fe40000010000 */
[----:B------:R-:W-:Y:S02]  /*5670*/  FMUL.FTZ R11, R10, R11 ;  /* 0x0000000b0a0b7220 */ /* 0x000fe40000410000 */
[C---:B---3--:R-:W-:Y:S02]  /*5680*/  FADD.FTZ R10, -R98.reuse, 1 ;  /* 0x3f800000620a7421 */ /* 0x048fe40000010100 */
[----:B------:R-:W-:Y:S01]  /*5690*/  FMUL.FTZ R41, R98, R101 ;  /* 0x0000006562297220 */ /* 0x000fe20000410000 */
[----:B------:R-:W2:Y:S01]  /*56a0*/  MUFU.RCP R100, R100 ;  /* 0x0000006400647308 */ /* 0x000ea20000001000 */
[----:B0-----:R-:W-:Y:S02]  /*56b0*/  FADD.FTZ R102, R102, 1 ;  /* 0x3f80000066667421 */ /* 0x001fe40000010000 */
[----:B------:R-:W-:-:S05]  /*56c0*/  FFMA.FTZ R10, R91, R10, 1 ;  /* 0x3f8000005b0a7423 */ /* 0x000fca000001000a */
[----:B------:R-:W0:Y:S01]  /*56d0*/  MUFU.RCP R101, R104 ;  /* 0x0000006800657308 */ /* 0x000e220000001000 */
[----:B------:R-:W-:Y:S02]  /*56e0*/  FMUL.FTZ R41, R41, R10 ;  /* 0x0000000a29297220 */ /* 0x000fe40000410000 */
[----:B-1----:R-:W-:Y:S02]  /*56f0*/  FADD.FTZ R129, -R99, 1 ;  /* 0x3f80000063817421 */ /* 0x002fe40000010100 */
[----:B------:R-:W-:-:S03]  /*5700*/  FMUL.FTZ R10, R5, R61 ;  /* 0x0000003d050a7220 */ /* 0x000fc60000410000 */
[----:B------:R-:W1:Y:S01]  /*5710*/  MUFU.RCP R102, R102 ;  /* 0x0000006600667308 */ /* 0x000e620000001000 */
[----:B------:R-:W-:Y:S02]  /*5720*/  FFMA.FTZ R129, R90, R129, 1 ;  /* 0x3f8000005a817423 */ /* 0x000fe40000010081 */
[----:B------:R-:W-:Y:S02]  /*5730*/  FMUL.FTZ R10, R99, R10 ;  /* 0x0000000a630a7220 */ /* 0x000fe40000410000 */
[----:B--2---:R-:W-:Y:S02]  /*5740*/  FADD.FTZ R40, -R100, 1 ;  /* 0x3f80000064287421 */ /* 0x004fe40000010100 */
[----:B------:R-:W-:Y:S02]  /*5750*/  FMUL.FTZ R129, R10, R129 ;  /* 0x000000810a817220 */ /* 0x000fe40000410000 */
[----:B------:R-:W-:Y:S02]  /*5760*/  FMUL.FTZ R131, R4, R60 ;  /* 0x0000003c04837220 */ /* 0x000fe40000410000 */
[----:B0-----:R-:W-:-:S02]  /*5770*/  FADD.FTZ R10, -R101, 1 ;  /* 0x3f800000650a7421 */ /* 0x001fc40000010100 */
[----:B------:R-:W-:Y:S02]  /*5780*/  FFMA.FTZ R40, R89, R40, 1 ;  /* 0x3f80000059287423 */ /* 0x000fe40000010028 */
[----:B------:R-:W-:Y:S02]  /*5790*/  FMUL.FTZ R131, R100, R131 ;  /* 0x0000008364837220 */ /* 0x000fe40000410000 */
[----:B------:R-:W-:Y:S02]  /*57a0*/  FFMA.FTZ R133, R13, R10, 1 ;  /* 0x3f8000000d857423 */ /* 0x000fe4000001000a */
[----:B-1----:R-:W-:Y:S02]  /*57b0*/  FADD.FTZ R137, -R102, 1 ;  /* 0x3f80000066897421 */ /* 0x002fe40000010100 */
[----:B----4-:R-:W-:Y:S02]  /*57c0*/  FMUL.FTZ R10, R3, R43 ;  /* 0x0000002b030a7220 */ /* 0x010fe40000410000 */
[----:B------:R-:W-:Y:S01]  /*57d0*/  FMUL.FTZ R135, R2, R42 ;  /* 0x0000002a02877220 */ /* 0x000fe20000410000 */
        /* <DEDUP_REMOVED lines=44> */
[----:B------:R-:W-:-:S04]  /*5aa0*/  IADD3 R138, P1, R56, UR25, RZ ;  /* 0x00000019388a7c10 */ /* 0x000fc8000ff3e0ff */
[----:B------:R-:W-:-:S05]  /*5ab0*/  IADD3.X R139, R57, UR40, RZ, P1, !PT ;  /* 0x00000028398b7c10 */ /* 0x000fca0008ffe4ff */
[----:B------:R1:W-:Y:S01]  /*5ac0*/  STL.64 [R1+0x58], R138 ;  /* 0x0000588a01007387 */ /* 0x0003e20000100a00 */
[----:B------:R-:W-:Y:S02]  /*5ad0*/  UIMAD UR36, UR13, UR34, URZ ;  /* 0x000000220d2472a4 */ /* 0x000fe4000f8e023f */
[----:B------:R-:W-:Y:S02]  /*5ae0*/  UIMAD.WIDE.U32 UR8, UR12, UR34, URZ ;  /* 0x000000220c0872a5 */ /* 0x000fe4000f8e003f */
[----:B------:R-:W-:Y:S01]  /*5af0*/  UIMAD UR37, UR12, UR35, UR36 ;  /* 0x000000230c2572a4 */ /* 0x000fe2000f8e0224 */
[----:B------:R-:W-:Y:S03]  /*5b00*/  BSSY B0, `(.L_x_490) ;  /* 0x0000012000007945 */ /* 0x000fe60003800000 */
[----:B------:R-:W-:Y:S01]  /*5b10*/  UIADD3 UR36, UR9, UR37, URZ ;  /* 0x0000002509247290 */ /* 0x000fe2000fffe03f */
[----:B------:R-:W-:-:S02]  /*5b20*/  FMUL.FTZ R76, R76, R9 ;  /* 0x000000094c4c7220 */ /* 0x000fc40000410000 */
[----:B------:R-:W-:Y:S01]  /*5b30*/  FMUL.FTZ R77, R77, R8 ;  /* 0x000000084d4d7220 */ /* 0x000fe20000410000 */
[----:B0-----:R-:W-:-:S13]  /*5b40*/  ISETP.GE.AND P0, PT, R56, R118, PT ;  /* 0x000000763800720c */ /* 0x001fda0003f06270 */
        /* <DEDUP_REMOVED lines=13> */
.L_x_491:
[----:B-1----:R-:W-:Y:S05]  /*5c20*/  BSYNC B0 ;  /* 0x0000000000007941 */ /* 0x002fea0003800000 */
.L_x_490:
[----:B------:R-:W-:Y:S01]  /*5c30*/  ULDC.64 UR34, c[0x0][0x2f0] ;  /* 0x0000bc0000227ab9 */ /* 0x000fe20000000a00 */
[----:B0-----:R-:W-:Y:S01]  /*5c40*/  LEA R40, P0, R56, c[0x0][0x338], 0x2 ;  /* 0x0000ce0038287a11 */ /* 0x001fe200078010ff */
[----:B------:R-:W-:Y:S01]  /*5c50*/  UMOV UR9, UR36 ;  /* 0x0000002400097c82 */ /* 0x000fe20008000000 */
[-C--:B------:R-:W-:Y:S01]  /*5c60*/  ISETP.GE.AND P2, PT, R162, R118.reuse, PT ;  /* 0x00000076a200720c */ /* 0x080fe20003f46270 */
[----:B------:R-:W-:Y:S01]  /*5c70*/  UIMAD UR37, UR11, UR34, URZ ;  /* 0x000000220b2572a4 */ /* 0x000fe2000f8e023f */
[----:B------:R-:W-:Y:S01]  /*5c80*/  LEA.HI.X R8, R56, c[0x0][0x33c], R57, 0x2, P0 ;  /* 0x0000cf0038087a11 */ /* 0x000fe200000f1439 */
[----:B------:R-:W-:Y:S01]  /*5c90*/  UIMAD.WIDE.U32 UR8, UR10, UR34, UR8 ;  /* 0x000000220a0872a5 */ /* 0x000fe2000f8e0008 */
[-C--:B------:R-:W-:Y:S01]  /*5ca0*/  ISETP.GE.AND P0, PT, R163, R118.reuse, PT ;  /* 0x00000076a300720c */ /* 0x080fe20003f06270 */
[----:B------:R-:W-:Y:S01]  /*5cb0*/  UIMAD UR35, UR10, UR35, UR37 ;  /* 0x000000230a2372a4 */ /* 0x000fe2000f8e0225 */
[-C--:B------:R-:W-:Y:S01]  /*5cc0*/  ISETP.GE.AND P3, PT, R156, R118.reuse, PT ;  /* 0x000000769c00720c */ /* 0x080fe20003f66270 */
[----:B------:R-:W-:Y:S01]  /*5cd0*/  UIADD3 UR34, UP0, UR41, UR8, URZ ;  /* 0x0000000829227290 */ /* 0x000fe2000ff1e03f */
[----:B------:R-:W-:Y:S01]  /*5ce0*/  ISETP.GE.AND P4, PT, R155, R118, PT ;  /* 0x000000769b00720c */ /* 0x000fe20003f86270 */
[----:B------:R-:W-:Y:S01]  /*5cf0*/  FMUL.FTZ R93, R93, R96 ;  /* 0x000000605d5d7220 */ /* 0x000fe20000410000 */
[----:B------:R-:W-:Y:S01]  /*5d00*/  ISETP.GE.AND P5, PT, R136, R118, PT ;  /* 0x000000768800720c */ /* 0x000fe20003fa6270 */
[----:B------:R-:W-:Y:S01]  /*5d10*/  UIADD3.X UR8, UR42, UR35, UR9, UP0, !UPT ;  /* 0x000000232a087290 */ /* 0x000fe200087fe409 */
[----:B------:R-:W-:Y:S01]  /*5d20*/  FMUL.FTZ R92, R92, R97 ;  /* 0x000000615c5c7220 */ /* 0x000fe20000410000 */
[----:B------:R-:W-:Y:S01]  /*5d30*/  MOV R41, UR34 ;  /* 0x0000002200297c02 */ /* 0x000fe20008000f00 */
[----:B------:R-:W-:Y:S01]  /*5d40*/  FMUL.FTZ R84, R84, R123 ;  /* 0x0000007b54547220 */ /* 0x000fe20000410000 */
[----:B------:R-:W-:Y:S01]  /*5d50*/  MOV R9, UR34 ;  /* 0x0000002200097c02 */ /* 0x000fe20008000f00 */
[----:B------:R-:W-:Y:S01]  /*5d60*/  FMUL.FTZ R85, R85, R122 ;  /* 0x0000007a55557220 */ /* 0x000fe20000410000 */
[----:B------:R-:W-:Y:S01]  /*5d70*/  LEA R40, P1, R41, R40, 0x2 ;  /* 0x0000002829287211 */ /* 0x000fe200078210ff */
[----:B------:R-:W-:Y:S01]  /*5d80*/  FMUL.FTZ R86, R86, R121 ;  /* 0x0000007956567220 */ /* 0x000fe20000410000 */
[----:B------:R-:W-:Y:S01]  /*5d90*/  MOV R10, UR8 ;  /* 0x00000008000a7c02 */ /* 0x000fe20008000f00 */
[----:B------:R-:W-:-:S02]  /*5da0*/  FMUL.FTZ R87, R87, R120 ;  /* 0x0000007857577220 */ /* 0x000fc40000410000 */
[----:B------:R-:W-:Y:S01]  /*5db0*/  FMUL.FTZ R88, R88, R119 ;  /* 0x0000007758587220 */ /* 0x000fe20000410000 */
[----:B------:R-:W-:Y:S01]  /*5dc0*/  LEA.HI.X R41, R9, R8, R10, 0x2, P1 ;  /* 0x0000000809297211 */ /* 0x000fe200008f140a */
[----:B------:R-:W-:Y:S01]  /*5dd0*/  FMUL.FTZ R95, R95, R14 ;  /* 0x0000000e5f5f7220 */ /* 0x000fe20000410000 */
        /* <DEDUP_REMOVED lines=43> */
[----:B------:R-:W-:Y:S01]  /*6090*/  FMUL.FTZ R6, R6, R91 ;  /* 0x0000005b06067220 */ /* 0x000fe20000410000 */
[----:B------:R0:W-:Y:S01]  /*60a0*/  @!P3 STG.E [R40.64+-0x1880], R117 ;  /* 0xffe780752800b986 */ /* 0x0001e2000c101920 */
[----:B------:R-:W-:-:S02]  /*60b0*/  FMUL.FTZ R5, R5, R90 ;  /* 0x0000005a05057220 */ /* 0x000fc40000410000 */
[----:B------:R-:W-:Y:S02]  /*60c0*/  FMUL.FTZ R4, R4, R89 ;  /* 0x0000005904047220 */ /* 0x000fe40000410000 */
[----:B------:R-:W-:Y:S02]  /*60d0*/  FMUL.FTZ R3, R3, R96 ;  /* 0x0000006003037220 */ /* 0x000fe40000410000 */
[----:B------:R-:W-:Y:S01]  /*60e0*/  FMUL.FTZ R2, R2, R97 ;  /* 0x0000006102027220 */ /* 0x000fe20000410000 */
[----:B------:R-:W-:Y:S05]  /*60f0*/  @!P0 BRA `(.L_x_492) ;  /* 0x0000078000008947 */ /* 0x000fea0003800000 */
[----:B------:R-:W-:Y:S01]  /*6100*/  BAR.SYNC.DEFER_BLOCKING 0x0 ;  /* 0x0000000000007b1d */ /* 0x000fe20000010000 */
[----:B0-----:R-:W-:Y:S01]  /*6110*/  FMUL.FTZ R41, R76, R74 ;  /* 0x0000004a4c297220 */ /* 0x001fe20000410000 */
[----:B------:R-:W-:Y:S01]  /*6120*/  MOV R0, UR7 ;  /* 0x0000000700007c02 */ /* 0x000fe20008000f00 */
        /* <DEDUP_REMOVED lines=73> */
.L_x_494:
[----:B------:R-:W-:Y:S05]  /*65c0*/  BSYNC B0 ;  /* 0x0000000000007941 */ /* 0x000fea0003800000 */
.L_x_493:
[----:B------:R-:W-:Y:S01]  /*65d0*/  ULDC.64 UR8, c[0x0][0x218] ;  /* 0x0000860000087ab9 */ /* 0x000fe20000000a00 */
[----:B0-----:R-:W-:Y:S01]  /*65e0*/  LEA R40, P0, R56, c[0x0][0x270], 0x2 ;  /* 0x00009c0038287a11 */ /* 0x001fe200078010ff */
        /* <DEDUP_REMOVED lines=9> */
[----:B------:R-:W-:-:S02]  /*6680*/  ISETP.GE.AND P4, PT, R136, R95, PT ;  /* 0x0000005f8800720c */ /* 0x000fc40003f86270 */
[----:B------:R-:W-:Y:S01]  /*6690*/  ISETP.GE.AND P5, PT, R134, R95, PT ;  /* 0x0000005f8600720c */ /* 0x000fe20003fa6270 */
[----:B------:R-:W-:Y:S01]  /*66a0*/  UIADD3.X UR34, UR42, UR8, UR35, UP0, !UPT ;  /* 0x000000082a227290 */ /* 0x000fe200087fe423 */
[----:B------:R-:W-:-:S04]  /*66b0*/  MOV R41, UR7 ;  /* 0x0000000700297c02 */ /* 0x000fc80008000f00 */
        /* <DEDUP_REMOVED lines=28> */
.L_x_492:
[----:B------:R-:W2:Y:S01]  /*6880*/  LDL.LU R0, [R1+0x70] ;  /* 0x0000700001007983 */ /* 0x000ea20000300800 */
[----:B0-----:R-:W-:Y:S01]  /*6890*/  MOV R40, c[0x0][0x16c] ;  /* 0x00005b0000287a02 */ /* 0x001fe20000000f00 */
[----:B------:R-:W-:Y:S01]  /*68a0*/  HFMA2.MMA R138, -RZ, RZ, 0, 0 ;  /* 0x00000000ff8a7435 */ /* 0x000fe200000001ff */
[----:B------:R-:W-:Y:S01]  /*68b0*/  FMUL.FTZ R154, R17, UR4 ;  /* 0x00000004119a7c20 */ /* 0x000fe20008410000 */
[----:B------:R0:W-:Y:S01]  /*68c0*/  STL [R1+0x60], RZ ;  /* 0x000060ff01007387 */ /* 0x0001e20000100800 */
        /* <DEDUP_REMOVED lines=38> */
[----:B------:R-:W-:Y:S01]  /*6b30*/  FFMA.FTZ R41, R35, R3, R0 ;  /* 0x0000000323297223 */ /* 0x000fe20000010000 */
[----:B------:R-:W-:-:S03]  /*6b40*/  MOV R0, RZ ;  /* 0x000000ff00007202 */ /* 0x000fc60000000f00 */
[----:B------:R-:W-:-:S05]  /*6b50*/  FFMA.FTZ R40, R34, R2, R41 ;  /* 0x0000000222287223 */ /* 0x000fca0000010029 */
[----:B------:R0:W-:Y:S01]  /*6b60*/  STL [R1+0x70], R40 ;  /* 0x0000702801007387 */ /* 0x0001e20000100800 */
        /* <DEDUP_REMOVED lines=17> */
.L_x_543:
[----:B------:R-:W2:Y:S01]  /*6c80*/  LDL R69, [R1+0x3c] ;  /* 0x00003c0001457983 */ /* 0x000ea20000100800 */
[----:B------:R-:W-:-:S03]  /*6c90*/  ULDC.64 UR36, c[0x0][0x180] ;  /* 0x0000600000247ab9 */ /* 0x000fc60000000a00 */
[----:B------:R-:W3:Y:S04]  /*6ca0*/  LDL R77, [R1+0x40] ;  /* 0x00004000014d7983 */ /* 0x000ee80000100800 */
[----:B------:R-:W4:Y:S04]  /*6cb0*/  LDL R76, [R1+0x54] ;  /* 0x00005400014c7983 */ /* 0x000f280000100800 */
[----:B------:R-:W4:Y:S04]  /*6cc0*/  LDL R74, [R1+0x50] ;  /* 0x00005000014a7983 */ /* 0x000f280000100800 */
[----:B------:R-:W4:Y:S04]  /*6cd0*/  LDL R73, [R1+0x4c] ;  /* 0x00004c0001497983 */ /* 0x000f280000100800 */
[----:B------:R-:W4:Y:S04]  /*6ce0*/  LDL R72, [R1+0x48] ;  /* 0x0000480001487983 */ /* 0x000f280000100800 */
[----:B------:R-:W4:Y:S01]  /*6cf0*/  LDL R71, [R1+0x44] ;  /* 0x0000440001477983 */ /* 0x000f220000100800 */
[----:B------:R-:W-:Y:S01]  /*6d00*/  UIMAD UR38, UR11, UR36, URZ ;  /* 0x000000240b2672a4 */ /* 0x000fe2000f8e023f */
[----:B------:R-:W-:Y:S01]  /*6d10*/  MOV R41, UR7 ;  /* 0x0000000700297c02 */ /* 0x000fe20008000f00 */
[----:B------:R-:W-:-:S02]  /*6d20*/  UIMAD.WIDE.U32 UR34, UR10, UR36, URZ ;  /* 0x000000240a2272a5 */ /* 0x000fc4000f8e003f */
[----:B------:R-:W-:Y:S01]  /*6d30*/  USHF.R.S32.HI UR44, URZ, 0x1f, UR7 ;  /* 0x0000001f3f2c7899 */ /* 0x000fe20008011407 */
[----:B------:R-:W-:Y:S01]  /*6d40*/  CS2R R62, SRZ ;  /* 0x00000000003e7805 */ /* 0x000fe2000001ff00 */
[----:B------:R-:W-:Y:S01]  /*6d50*/  UIMAD UR38, UR10, UR37, UR38 ;  /* 0x000000250a2672a4 */ /* 0x000fe2000f8e0226 */
[----:B0-----:R-:W-:Y:S01]  /*6d60*/  IMAD.WIDE.U32 R40, R41, c[0x0][0x1c0], R56 ;  /* 0x0000700029287a25 */ /* 0x001fe200078e0038 */
[----:B------:R-:W-:Y:S01]  /*6d70*/  CS2R R64, SRZ ;  /* 0x0000000000407805 */ /* 0x000fe2000001ff00 */
[----:B------:R-:W-:Y:S01]  /*6d80*/  ULDC.64 UR36, c[0x0][0x188] ;  /* 0x0000620000247ab9 */ /* 0x000fe20000000a00 */
[----:B------:R-:W-:Y:S01]  /*6d90*/  CS2R R66, SRZ ;  /* 0x0000000000427805 */ /* 0x000fe2000001ff00 */
[----:B------:R-:W-:Y:S01]  /*6da0*/  UIADD3 UR35, UR35, UR38, URZ ;  /* 0x0000002623237290 */ /* 0x000fe2000fffe03f */
[----:B------:R-:W-:Y:S01]  /*6db0*/  LEA R42, P0, R40, UR22, 0x2 ;  /* 0x00000016282a7c11 */ /* 0x000fe2000f8010ff */
[----:B------:R-:W-:Y:S01]  /*6dc0*/  UIMAD UR45, UR44, UR36, URZ ;  /* 0x000000242c2d72a4 */ /* 0x000fe2000f8e023f */
[----:B------:R-:W4:Y:S01]  /*6dd0*/  LDL R92, [R1+0x38] ;  /* 0x00003800015c7983 */ /* 0x000f220000100800 */
[----:B------:R-:W-:-:S02]  /*6de0*/  ULDC.64 UR38, c[0x0][0x220] ;  /* 0x0000880000267ab9 */ /* 0x000fc40000000a00 */
[----:B------:R-:W-:Y:S01]  /*6df0*/  UIMAD UR45, UR7, UR37, UR45 ;  /* 0x00000025072d72a4 */ /* 0x000fe2000f8e022d */
[----:B------:R-:W4:Y:S01]  /*6e00*/  LDL R91, [R1+0x34] ;  /* 0x00003400015b7983 */ /* 0x000f220000100800 */
[----:B------:R-:W-:-:S03]  /*6e10*/  UIMAD.WIDE.U32 UR36, UR7, UR36, UR34 ;  /* 0x00000024072472a5 */ /* 0x000fc6000f8e0022 */
[----:B------:R-:W-:Y:S01]  /*6e20*/  ULDC.64 UR34, c[0x0][0x1c0] ;  /* 0x0000700000227ab9 */ /* 0x000fe20000000a00 */
[----:B------:R-:W4:Y:S01]  /*6e30*/  LDL R90, [R1+0x30] ;  /* 0x00003000015a7983 */ /* 0x000f220000100800 */
[----:B------:R-:W-:Y:S02]  /*6e40*/  UIMAD UR46, UR44, UR34, URZ ;  /* 0x000000222c2e72a4 */ /* 0x000fe4000f8e023f */
[----:B------:R-:W-:Y:S01]  /*6e50*/  UIADD3 UR34, UR37, UR45, URZ ;  /* 0x0000002d25227290 */ /* 0x000fe2000fffe03f */
[----:B------:R-:W4:Y:S01]  /*6e60*/  LDL R89, [R1+0x2c] ;  /* 0x00002c0001597983 */ /* 0x000f220000100800 */
[----:B------:R-:W-:Y:S02]  /*6e70*/  ULEA UR38, UP0, UR36, UR38, 0x2 ;  /* 0x0000002624267291 */ /* 0x000fe4000f80103f */
[----:B------:R-:W-:Y:S01]  /*6e80*/  UIMAD UR35, UR7, UR35, UR46 ;  /* 0x00000023072372a4 */ /* 0x000fe2000f8e022e */
[----:B------:R-:W4:Y:S01]  /*6e90*/  LDL R88, [R1+0x28] ;  /* 0x0000280001587983 */ /* 0x000f220000100800 */
[----:B------:R-:W-:-:S02]  /*6ea0*/  ULEA.HI.X UR39, UR36, UR39, UR34, 0x2, UP0 ;  /* 0x0000002724277291 */ /* 0x000fc400080f1422 */
[----:B------:R-:W-:Y:S01]  /*6eb0*/  MOV R60, UR38 ;  /* 0x00000026003c7c02 */ /* 0x000fe20008000f00 */
[----:B------:R-:W-:Y:S01]  /*6ec0*/  ULDC UR34, c[0x0][0x168] ;  /* 0x00005a0000227ab9 */ /* 0x000fe20000000800 */
[----:B------:R-:W-:Y:S01]  /*6ed0*/  IADD3 R41, R41, UR35, RZ ;  /* 0x0000002329297c10 */ /* 0x000fe2000fffe0ff */
[----:B------:R-:W-:Y:S01]  /*6ee0*/  UIADD3 UR34, -UR25, UR34, URZ ;  /* 0x0000002219227290 */ /* 0x000fe2000fffe13f */
[----:B------:R-:W-:Y:S01]  /*6ef0*/  MOV R61, UR39 ;  /* 0x00000027003d7c02 */ /* 0x000fe20008000f00 */
[----:B------:R-:W4:Y:S01]  /*6f00*/  LDL R87, [R1+0x24] ;  /* 0x0000240001577983 */ /* 0x000f220000100800 */
[----:B------:R-:W-:-:S03]  /*6f10*/  LEA.HI.X R43, R40, UR23, R41, 0x2, P0 ;  /* 0x00000017282b7c11 */ /* 0x000fc600080f1429 */
[----:B------:R-:W-:Y:S01]  /*6f20*/  ISETP.GE.AND P1, PT, R56, UR34, PT ;  /* 0x0000002238007c0c */ /* 0x000fe2000bf26270 */
[----:B------:R0:W4:Y:S01]  /*6f30*/  LDG.E R75, [R60.64] ;  /* 0x000000203c4b7981 */ /* 0x000122000c1e1900 */
[----:B------:R-:W-:Y:S02]  /*6f40*/  ISETP.GE.AND P2, PT, R164, UR34, PT ;  /* 0x00000022a4007c0c */ /* 0x000fe4000bf46270 */
[----:B------:R-:W-:Y:S01]  /*6f50*/  ISETP.GE.AND P4, PT, R162, UR34, PT ;  /* 0x00000022a2007c0c */ /* 0x000fe2000bf86270 */
[----:B------:R-:W4:Y:S01]  /*6f60*/  LDL R86, [R1+0x20] ;  /* 0x0000200001567983 */ /* 0x000f220000100800 */
[----:B------:R-:W-:Y:S02]  /*6f70*/  ISETP.GE.AND P3, PT, R163, UR34, PT ;  /* 0x00000022a3007c0c */ /* 0x000fe4000bf66270 */
[----:B------:R-:W-:Y:S01]  /*6f80*/  ISETP.GE.AND P5, PT, R161, UR34, PT ;  /* 0x00000022a1007c0c */ /* 0x000fe2000bfa6270 */
[----:B------:R-:W4:Y:S01]  /*6f90*/  LDL R84, [R1+0x1c] ;  /* 0x00001c0001547983 */ /* 0x000f220000100800 */
[----:B------:R-:W-:Y:S01]  /*6fa0*/  ISETP.GE.AND P0, PT, R158, UR34, PT ;  /* 0x000000229e007c0c */ /* 0x000fe2000bf06270 */
[----:B0-----:R-:W-:-:S02]  /*6fb0*/  CS2R R60, SRZ ;  /* 0x00000000003c7805 */ /* 0x001fc4000001ff00 */
[----:B------:R-:W4:Y:S01]  /*6fc0*/  @!P1 LDG.E R62, [R42.64] ;  /* 0x000000202a3e9981 */ /* 0x000f22000c1e1900 */
[----:B------:R-:W-:-:S03]  /*6fd0*/  ISETP.GE.AND P1, PT, R157, UR34, PT ;  /* 0x000000229d007c0c */ /* 0x000fc6000bf26270 */
[----:B------:R-:W4:Y:S01]  /*6fe0*/  @!P2 LDG.E R64, [R42.64+0x80] ;  /* 0x000080202a40a981 */ /* 0x000f22000c1e1900 */
[----:B------:R-:W-:-:S03]  /*6ff0*/  ISETP.GE.AND P2, PT, R156, UR34, PT ;  /* 0x000000229c007c0c */ /* 0x000fc6000bf46270 */
[----:B------:R-:W4:Y:S04]  /*7000*/  @!P4 LDG.E R66, [R42.64+0x180] ;  /* 0x000180202a42c981 */ /* 0x000f28000c1e1900 */
[----:B------:R-:W4:Y:S01]  /*7010*/  @!P3 LDG.E R63, [R42.64+0x100] ;  /* 0x000100202a3fb981 */ /* 0x000f22000c1e1900 */
[----:B------:R-:W-:Y:S01]  /*7020*/  ISETP.GE.AND P3, PT, R155, UR34, PT ;  /* 0x000000229b007c0c */ /* 0x000fe2000bf66270 */
[----:B------:R-:W-:Y:S02]  /*7030*/  HFMA2.MMA R70, -RZ, RZ, 0, 0 ;  /* 0x00000000ff467435 */ /* 0x000fe400000001ff */
[----:B------:R-:W4:Y:S04]  /*7040*/  @!P5 LDG.E R65, [R42.64+0x200] ;  /* 0x000200202a41d981 */ /* 0x000f28000c1e1900 */
[----:B------:R-:W4:Y:S04]  /*7050*/  @!P1 LDG.E R67, [R42.64+0x300] ;  /* 0x000300202a439981 */ /* 0x000f28000c1e1900 */
[----:B------:R-:W4:Y:S04]  /*7060*/  @!P2 LDG.E R61, [R42.64+0x380] ;  /* 0x000380202a3da981 */ /* 0x000f28000c1e1900 */
[----:B------:R-:W4:Y:S04]  /*7070*/  @!P3 LDG.E R60, [R42.64+0x400] ;  /* 0x000400202a3cb981 */ /* 0x000f28000c1e1900 */
[----:B------:R-:W4:Y:S04]  /*7080*/  LDL R83, [R1+0x18] ;  /* 0x0000180001537983 */ /* 0x000f280000100800 */
[----:B------:R-:W4:Y:S04]  /*7090*/  LDL R82, [R1+0x14] ;  /* 0x0000140001527983 */ /* 0x000f280000100800 */
[----:B------:R-:W4:Y:S04]  /*70a0*/  LDL R81, [R1+0x10] ;  /* 0x0000100001517983 */ /* 0x000f280000100800 */
[----:B------:R-:W4:Y:S04]  /*70b0*/  LDL R80, [R1+0xc] ;  /* 0x00000c0001507983 */ /* 0x000f280000100800 */
[----:B------:R-:W4:Y:S04]  /*70c0*/  LDL R79, [R1+0x8] ;  /* 0x00000800014f7983 */ /* 0x000f280000100800 */
[----:B------:R-:W4:Y:S01]  /*70d0*/  LDL R78, [R1+0x4] ;  /* 0x00000400014e7983 */ /* 0x000f220000100800 */
[----:B--2---:R-:W-:-:S02]  /*70e0*/  ISETP.GE.AND P4, PT, R69, UR34, PT ;  /* 0x0000002245007c0c */ /* 0x004fc4000bf86270 */
[----:B------:R-:W-:-:S06]  /*70f0*/  CS2R R68, SRZ ;  /* 0x0000000000447805 */ /* 0x000fcc000001ff00 */
[----:B------:R-:W2:Y:S01]  /*7100*/  @!P0 LDG.E R68, [R42.64+0x280] ;  /* 0x000280202a448981 */ /* 0x000ea2000c1e1900 */
[----:B---3--:R-:W-:Y:S02]  /*7110*/  ISETP.GE.AND P5, PT, R77, UR34, PT ;  /* 0x000000224d007c0c */ /* 0x008fe4000bfa6270 */
[----:B----4-:R-:W-:Y:S01]  /*7120*/  ISETP.GE.AND P0, PT, R76, UR34, PT ;  /* 0x000000224c007c0c */ /* 0x010fe2000bf06270 */
[----:B------:R-:W3:Y:S01]  /*7130*/  LDL R77, [R1] ;  /* 0x00000000014d7983 */ /* 0x000ee20000100800 */
[----:B------:R-:W-:Y:S02]  /*7140*/  ISETP.GE.AND P1, PT, R74, UR34, PT ;  /* 0x000000224a007c0c */ /* 0x000fe4000bf26270 */
[----:B------:R-:W-:Y:S01]  /*7150*/  ISETP.GE.AND P2, PT, R73, UR34, PT ;  /* 0x0000002249007c0c */ /* 0x000fe2000bf46270 */
[----:B------:R-:W4:Y:S01]  /*7160*/  @!P4 LDG.E R70, [R42.64+0x480] ;  /* 0x000480202a46c981 */ /* 0x000f22000c1e1900 */
[----:B------:R-:W-:Y:S01]  /*7170*/  HFMA2.MMA R74, -RZ, RZ, 0, 0 ;  /* 0x00000000ff4a7435 */ /* 0x000fe200000001ff */
[----:B------:R-:W-:-:S04]  /*7180*/  ISETP.GE.AND P3, PT, R72, UR34, PT ;  /* 0x0000002248007c0c */ /* 0x000fc8000bf66270 */
[----:B------:R-:W3:Y:S01]  /*7190*/  @!P5 LDG.E R69, [R42.64+0x500] ;  /* 0x000500202a45d981 */ /* 0x000ee2000c1e1900 */
[----:B------:R-:W-:Y:S01]  /*71a0*/  ISETP.GE.AND P4, PT, R71, UR34, PT ;  /* 0x0000002247007c0c */ /* 0x000fe2000bf86270 */
[----:B------:R-:W-:Y:S01]  /*71b0*/  CS2R R72, SRZ ;  /* 0x0000000000487805 */ /* 0x000fe2000001ff00 */
[----:B------:R-:W-:Y:S01]  /*71c0*/  MOV R71, RZ ;  /* 0x000000ff00477202 */ /* 0x000fe20000000f00 */
[----:B------:R-:W-:Y:S01]  /*71d0*/  ULDC.64 UR34, c[0x0][0x198] ;  /* 0x0000660000227ab9 */ /* 0x000fe20000000a00 */
[----:B------:R-:W-:Y:S01]  /*71e0*/  MOV R76, RZ ;  /* 0x000000ff004c7202 */ /* 0x000fe20000000f00 */
[----:B------:R-:W3:Y:S04]  /*71f0*/  @!P2 LDG.E R74, [R42.64+0x680] ;  /* 0x000680202a4aa981 */ /* 0x000ee8000c1e1900 */
[----:B------:R-:W3:Y:S04]  /*7200*/  @!P0 LDG.E R72, [R42.64+0x580] ;  /* 0x000580202a488981 */ /* 0x000ee8000c1e1900 */
[----:B------:R-:W3:Y:S04]  /*7210*/  @!P1 LDG.E R71, [R42.64+0x600] ;  /* 0x000600202a479981 */ /* 0x000ee8000c1e1900 */
[----:B------:R-:W3:Y:S04]  /*7220*/  @!P3 LDG.E R73, [R42.64+0x700] ;  /* 0x000700202a49b981 */ /* 0x000ee8000c1e1900 */
[----:B------:R-:W3:Y:S01]  /*7230*/  @!P4 LDG.E R76, [R42.64+0x780] ;  /* 0x000780202a4cc981 */ /* 0x000ee2000c1e1900 */
        /* <DEDUP_REMOVED lines=11> */
[----:B------:R-:W-:-:S05]  /*72f0*/  ULEA.HI.X UR35, UR36, UR35, UR37, 0x2, UP0 ;  /* 0x0000002324237291 */ /* 0x000fca00080f1425 */
[----:B------:R-:W0:Y:S01]  /*7300*/  R2UR UR37, R75 ;  /* 0x000000004b2573c2 */ /* 0x000e2200000e0000 */
[----:B------:R-:W-:Y:S04]  /*7310*/  STS [R92.X4], R62 ;  /* 0x0000003e5c007388 */ /* 0x000fe80000004800 */
[----:B------:R-:W-:Y:S04]  /*7320*/  STS [R91.X4+0x80], R64 ;  /* 0x000080405b007388 */ /* 0x000fe80000004800 */
[----:B------:R-:W-:Y:S04]  /*7330*/  STS [R90.X4+0x100], R63 ;  /* 0x0001003f5a007388 */ /* 0x000fe80000004800 */
[----:B------:R-:W-:Y:S04]  /*7340*/  STS [R89.X4+0x180], R66 ;  /* 0x0001804259007388 */ /* 0x000fe80000004800 */
[----:B------:R-:W-:Y:S01]  /*7350*/  STS [R88.X4+0x200], R65 ;  /* 0x0002004158007388 */ /* 0x000fe20000004800 */
[----:B------:R-:W-:-:S02]  /*7360*/  ISETP.NE.AND P1, PT, R55, RZ, PT ;  /* 0x000000ff3700720c */ /* 0x000fc40003f25270 */
[----:B------:R-:W-:Y:S02]  /*7370*/  MOV R40, UR34 ;  /* 0x0000002200287c02 */ /* 0x000fe40008000f00 */
[----:B------:R-:W-:-:S05]  /*7380*/  MOV R41, UR35 ;  /* 0x0000002300297c02 */ /* 0x000fca0008000f00 */
[----:B------:R1:W5:Y:S02]  /*7390*/  LDG.E R85, [R40.64] ;  /* 0x0000002028557981 */ /* 0x000364000c1e1900 */
[----:B-1----:R-:W-:-:S04]  /*73a0*/  MOV R40, UR43 ;  /* 0x0000002b00287c02 */ /* 0x002fc80008000f00 */
[----:B------:R-:W-:Y:S02]  /*73b0*/  LEA R40, R40, UR7, 0x8 ;  /* 0x0000000728287c11 */ /* 0x000fe4000f8e40ff */
[----:B------:R-:W-:-:S04]  /*73c0*/  @P1 IADD3 R40, R55, 0x200, RZ ;  /* 0x0000020037281810 */ /* 0x000fc80007ffe0ff */
[----:B------:R-:W-:Y:S02]  /*73d0*/  SHF.L.U32 R41, R40, 0x2, RZ ;  /* 0x0000000228297819 */ /* 0x000fe400000006ff */
[----:B------:R-:W-:Y:S01]  /*73e0*/  ISETP.NE.AND P0, PT, R55, 0x7f, PT ;  /* 0x0000007f3700780c */ /* 0x000fe20003f05270 */
[----:B------:R-:W-:Y:S01]  /*73f0*/  BSSY B0, `(.L_x_496) ;  /* 0x0000030000007945 */ /* 0x000fe20003800000 */
[----:B--2---:R-:W-:Y:S04]  /*7400*/  STS [R87.X4+0x280], R68 ;  /* 0x0002804457007388 */ /* 0x004fe80000004800 */
[----:B------:R-:W-:Y:S04]  /*7410*/  STS [R86.X4+0x300], R67 ;  /* 0x0003004356007388 */ /* 0x000fe80000004800 */
[----:B------:R0:W-:Y:S02]  /*7420*/  STS [R84.X4+0x380], R61 ;  /* 0x0003803d54007388 */ /* 0x0001e40000004800 */
[----:B0-----:R-:W-:-:S05]  /*7430*/  MOV R84, UR37 ;  /* 0x0000002500547c02 */ /* 0x001fca0008000f00 */
[----:B------:R-:W-:-:S04]  /*7440*/  FMUL.FTZ R84, R84, 1.4426950216293334961 ;  /* 0x3fb8aa3b54547820 */ /* 0x000fc80000410000 */
[----:B------:R-:W-:-:S06]  /*7450*/  FMUL.FTZ R124, R84, R33 ;  /* 0x00000021547c7220 */ /* 0x000fcc0000410000 */
[----:B------:R-:W0:Y:S01]  /*7460*/  MUFU.EX2 R124, R124 ;  /* 0x0000007c007c7308 */ /* 0x000e220000000800 */
[----:B------:R1:W-:Y:S04]  /*7470*/  STS [R83.X4+0x400], R60 ;  /* 0x0004003c53007388 */ /* 0x0003e80000004800 */
[----:B----4-:R1:W-:Y:S04]  /*7480*/  STS [R82.X4+0x480], R70 ;  /* 0x0004804652007388 */ /* 0x0103e80000004800 */
[----:B---3--:R1:W-:Y:S04]  /*7490*/  STS [R81.X4+0x500], R69 ;  /* 0x0005004551007388 */ /* 0x0083e80000004800 */
        /* <DEDUP_REMOVED lines=37> */
.L_x_497:
[----:B--234-:R-:W-:Y:S05]  /*76f0*/  BSYNC B0 ;  /* 0x0000000000007941 */ /* 0x01cfea0003800000 */
.L_x_496:
[----:B------:R-:W-:Y:S01]  /*7700*/  UISETP.GE.AND UP0, UPT, UR24, 0x2, UPT ;  /* 0x000000021800788c */ /* 0x000fe2000bf06270 */
[----:B0-----:R-:W-:Y:S01]  /*7710*/  LOP3.LUT R40, R55, 0x1f, RZ, 0xc0, !PT ;  /* 0x0000001f37287812 */ /* 0x001fe200078ec0ff */
[----:B------:R-:W-:Y:S01]  /*7720*/  HFMA2.MMA R43, -RZ, RZ, 0, 4.76837158203125e-07 ;  /* 0x00000008ff2b7435 */ /* 0x000fe200000001ff */
[----:B------:R-:W-:Y:S01]  /*7730*/  MOV R41, c[0x0][0x16c] ;  /* 0x00005b0000297a02 */ /* 0x000fe20000000f00 */
[----:B-1----:R-:W-:Y:S01]  /*7740*/  HFMA2.MMA R82, -RZ, RZ, 1.875, 0 ;  /* 0x3f800000ff527435 */ /* 0x002fe200000001ff */
[----:B------:R-:W-:Y:S02]  /*7750*/  MOV R83, RZ ;  /* 0x000000ff00537202 */ /* 0x000fe40000000f00 */
[----:B------:R-:W-:-:S04]  /*7760*/  PLOP3.LUT P0, PT, PT, PT, UP0, 0x80, 0x0 ;  /* 0x000000000000781c */ /* 0x000fc80003f0f008 */
[----:B------:R-:W-:Y:S01]  /*7770*/  ISETP.NE.OR P0, PT, R40, RZ, !P0 ;  /* 0x000000ff2800720c */ /* 0x000fe20004705670 */
[C---:B------:R-:W-:Y:S01]  /*7780*/  FMUL.FTZ R70, R84.reuse, R32 ;  /* 0x0000002054467220 */ /* 0x040fe20000410000 */
[----:B------:R-:W-:Y:S01]  /*7790*/  MOV R40, UR24 ;  /* 0x0000001800287c02 */ /* 0x000fe20008000f00 */
[----:B------:R-:W-:-:S04]  /*77a0*/  FMUL.FTZ R69, R84, R31 ;  /* 0x0000001f54457220 */ /* 0x000fc80000410000 */
[----:B------:R-:W0:Y:S06]  /*77b0*/  MUFU.EX2 R70, R70 ;  /* 0x0000004600467308 */ /* 0x000e2c0000000800 */
[----:B------:R-:W-:Y:S01]  /*77c0*/  @!P0 IADD3 R40, R40, -0x2, RZ ;  /* 0xfffffffe28288810 */ /* 0x000fe20007ffe0ff */
[----:B------:R-:W-:Y:S01]  /*77d0*/  FMUL.FTZ R68, R84, R30 ;  /* 0x0000001e54447220 */ /* 0x000fe20000410000 */
[----:B------:R-:W1:Y:S03]  /*77e0*/  MUFU.EX2 R69, R69 ;  /* 0x0000004500457308 */ /* 0x000e660000000800 */
[----:B------:R-:W-:-:S02]  /*77f0*/  @!P0 IMAD R40, R40, R41, UR7 ;  /* 0x0000000728288e24 */ /* 0x000fc4000f8e0229 */
[----:B------:R-:W-:Y:S02]  /*7800*/  FMUL.FTZ R67, R84, R29 ;  /* 0x0000001d54437220 */ /* 0x000fe40000410000 */
[----:B------:R-:W-:Y:S01]  /*7810*/  @!P0 IMAD.WIDE R40, R40, R43, UR30 ;  /* 0x0000001e28288e25 */ /* 0x000fe2000f8e022b */
[----:B------:R-:W2:Y:S03]  /*7820*/  MUFU.EX2 R68, R68 ;  /* 0x0000004400447308 */ /* 0x000ea60000000800 */
[----:B------:R-:W-:Y:S01]  /*7830*/  FMUL.FTZ R43, R52, R32 ;  /* 0x00000020342b7220 */ /* 0x000fe20000410000 */
[----:B------:R3:W5:Y:S01]  /*7840*/  @!P0 LDG.E.64 R82, [R40.64] ;  /* 0x0000002028528981 */ /* 0x000762000c1e1b00 */
[C---:B------:R-:W-:Y:S01]  /*7850*/  FMUL.FTZ R66, R84.reuse, R28 ;  /* 0x0000001c54427220 */ /* 0x040fe20000410000 */
[----:B-----5:R-:W4:Y:S01]  /*7860*/  R2UR UR38, R85 ;  /* 0x00000000552673c2 */ /* 0x020f2200000e0000 */
[C---:B------:R-:W-:Y:S01]  /*7870*/  FMUL.FTZ R65, R84.reuse, R27 ;  /* 0x0000001b54417220 */ /* 0x040fe20000410000 */
[----:B------:R-:W1:Y:S01]  /*7880*/  MUFU.EX2 R67, R67 ;  /* 0x0000004300437308 */ /* 0x000e620000000800 */
[C---:B------:R-:W-:Y:S01]  /*7890*/  FMUL.FTZ R64, R84.reuse, R26 ;  /* 0x0000001a54407220 */ /* 0x040fe20000410000 */
[C---:B------:R-:W-:Y:S01]  /*78a0*/  ISETP.GT.U32.AND P0, PT, R55.reuse, 0x1f, PT ;  /* 0x0000001f3700780c */ /* 0x040fe20003f04070 */
[C---:B------:R-:W-:Y:S01]  /*78b0*/  FMUL.FTZ R63, R84.reuse, R25 ;  /* 0x00000019543f7220 */ /* 0x040fe20000410000 */
[----:B------:R-:W-:Y:S01]  /*78c0*/  LEA.HI R96, R55, R55, RZ, 0x1e ;  /* 0x0000003737607211 */ /* 0x000fe200078ff0ff */
[----:B------:R-:W-:Y:S01]  /*78d0*/  FMUL.FTZ R62, R84, R24 ;  /* 0x00000018543e7220 */ /* 0x000fe20000410000 */
[----:B------:R-:W-:Y:S01]  /*78e0*/  BSSY B0, `(.L_x_498) ;  /* 0x00000a8000007945 */ /* 0x000fe20003800000 */
[----:B---3--:R-:W-:Y:S01]  /*78f0*/  FMUL.FTZ R40, R53, R33 ;  /* 0x0000002135287220 */ /* 0x008fe20000410000 */
[----:B------:R-:W3:Y:S01]  /*7900*/  MUFU.EX2 R66, R66 ;  /* 0x0000004200427308 */ /* 0x000ee20000000800 */
[----:B------:R-:W-:-:S02]  /*7910*/  FMUL.FTZ R41, R50, R30 ;  /* 0x0000001e32297220 */ /* 0x000fc40000410000 */
[----:B0-----:R-:W-:Y:S02]  /*7920*/  FFMA.FTZ R43, R70, R40, R43 ;  /* 0x00000028462b7223 */ /* 0x001fe4000001002b */
[----:B------:R-:W-:Y:S02]  /*7930*/  FMUL.FTZ R40, R51, R31 ;  /* 0x0000001f33287220 */ /* 0x000fe40000410000 */
[----:B------:R-:W-:Y:S01]  /*7940*/  FMUL.FTZ R61, R84, R23 ;  /* 0x00000017543d7220 */ /* 0x000fe20000410000 */
[----:B------:R-:W0:Y:S01]  /*7950*/  MUFU.EX2 R65, R65 ;  /* 0x0000004100417308 */ /* 0x000e220000000800 */
[----:B-1----:R-:W-:Y:S02]  /*7960*/  FFMA.FTZ R40, R69, R43, R40 ;  /* 0x0000002b45287223 */ /* 0x002fe40000010028 */
[----:B------:R-:W-:Y:S02]  /*7970*/  FMUL.FTZ R43, R46, R26 ;  /* 0x0000001a2e2b7220 */ /* 0x000fe40000410000 */
[----:B--2---:R-:W-:-:S02]  /*7980*/  FFMA.FTZ R41, R68, R40, R41 ;  /* 0x0000002844297223 */ /* 0x004fc40000010029 */
[----:B------:R-:W-:Y:S01]  /*7990*/  FMUL.FTZ R40, R49, R29 ;  /* 0x0000001d31287220 */ /* 0x000fe20000410000 */
[----:B------:R-:W1:Y:S01]  /*79a0*/  MUFU.EX2 R64, R64 ;  /* 0x0000004000407308 */ /* 0x000e620000000800 */
[----:B------:R-:W-:Y:S02]  /*79b0*/  FMUL.FTZ R60, R84, R22 ;  /* 0x00000016543c7220 */ /* 0x000fe40000410000 */
[----:B------:R-:W-:Y:S02]  /*79c0*/  FFMA.FTZ R40, R67, R41, R40 ;  /* 0x0000002943287223 */ /* 0x000fe40000010028 */
[----:B------:R-:W-:Y:S02]  /*79d0*/  FMUL.FTZ R41, R48, R28 ;  /* 0x0000001c30297220 */ /* 0x000fe40000410000 */
[----:B------:R-:W-:Y:S01]  /*79e0*/  FMUL.FTZ R89, R36, R20 ;  /* 0x0000001424597220 */ /* 0x000fe20000410000 */
[----:B------:R-:W2:Y:S01]  /*79f0*/  MUFU.EX2 R63, R63 ;  /* 0x0000003f003f7308 */ /* 0x000ea20000000800 */
[----:B---3--:R-:W-:-:S02]  /*7a00*/  FFMA.FTZ R41, R66, R40, R41 ;  /* 0x0000002842297223 */ /* 0x008fc40000010029 */
[----:B------:R-:W-:Y:S02]  /*7a10*/  FMUL.FTZ R40, R47, R27 ;  /* 0x0000001b2f287220 */ /* 0x000fe40000410000 */
[----:B----4-:R-:W-:Y:S02]  /*7a20*/  FMUL.FTZ R97, R94, UR38 ;  /* 0x000000265e617c20 */ /* 0x010fe40008410000 */
[----:B0-----:R-:W-:Y:S01]  /*7a30*/  FFMA.FTZ R42, R65, R41, R40 ;  /* 0x00000029412a7223 */ /* 0x001fe20000010028 */
        /* <DEDUP_REMOVED lines=8> */
[----:B------:R-:W-:Y:S02]  /*7ac0*/  FMUL.FTZ R87, R67, R42 ;  /* 0x0000002a43577220 */ /* 0x000fe40000410000 */
[----:B------:R-:W-:Y:S01]  /*7ad0*/  FMUL.FTZ R43, R84, R21 ;  /* 0x00000015542b7220 */ /* 0x000fe20000410000 */
[----:B------:R-:W2:Y:S01]  /*7ae0*/  MUFU.EX2 R60, R60 ;  /* 0x0000003c003c7308 */ /* 0x000ea20000000800 */
[----:B------:R-:W-:-:S02]  /*7af0*/  FMUL.FTZ R86, R66, R87 ;  /* 0x0000005742567220 */ /* 0x000fc40000410000 */
[----:B------:R-:W-:Y:S02]  /*7b00*/  FMUL.FTZ R40, R44, R24 ;  /* 0x000000182c287220 */ /* 0x000fe40000410000 */
[----:B------:R-:W-:Y:S02]  /*7b10*/  FMUL.FTZ R87, R65, R86 ;  /* 0x0000005641577220 */ /* 0x000fe40000410000 */
[----:B0-----:R-:W-:Y:S01]  /*7b20*/  FFMA.FTZ R40, R62, R41, R40 ;  /* 0x000000293e287223 */ /* 0x001fe20000010028 */
[----:B------:R-:W0:Y:S01]  /*7b30*/  MUFU.EX2 R43, R43 ;  /* 0x0000002b002b7308 */ /* 0x000e220000000800 */
[----:B------:R-:W-:Y:S02]  /*7b40*/  FMUL.FTZ R42, R84, R20 ;  /* 0x00000014542a7220 */ /* 0x000fe40000410000 */
[----:B------:R-:W-:Y:S02]  /*7b50*/  FMUL.FTZ R41, R39, R23 ;  /* 0x0000001727297220 */ /* 0x000fe40000410000 */
[----:B------:R-:W-:-:S02]  /*7b60*/  FMUL.FTZ R87, R64, R87 ;  /* 0x0000005740577220 */ /* 0x000fc40000410000 */
[----:B-1----:R-:W-:Y:S01]  /*7b70*/  FFMA.FTZ R40, R61, R40, R41 ;  /* 0x000000283d287223 */ /* 0x002fe20000010029 */
[----:B------:R-:W1:Y:S01]  /*7b80*/  MUFU.EX2 R42, R42 ;  /* 0x0000002a002a7308 */ /* 0x000e620000000800 */
[----:B------:R-:W-:Y:S02]  /*7b90*/  FMUL.FTZ R87, R63, R87 ;  /* 0x000000573f577220 */ /* 0x000fe40000410000 */
[----:B------:R-:W-:Y:S02]  /*7ba0*/  FMUL.FTZ R41, R84, R19 ;  /* 0x0000001354297220 */ /* 0x000fe40000410000 */
[----:B------:R-:W-:Y:S02]  /*7bb0*/  FMUL.FTZ R86, R38, R22 ;  /* 0x0000001626567220 */ /* 0x000fe40000410000 */
[----:B------:R-:W-:Y:S02]  /*7bc0*/  FMUL.FTZ R87, R62, R87 ;  /* 0x000000573e577220 */ /* 0x000fe40000410000 */
[----:B--2---:R-:W-:Y:S01]  /*7bd0*/  FFMA.FTZ R40, R60, R40, R86 ;  /* 0x000000283c287223 */ /* 0x004fe20000010056 */
[----:B------:R-:W2:Y:S01]  /*7be0*/  MUFU.EX2 R41, R41 ;  /* 0x0000002900297308 */ /* 0x000ea20000000800 */
[----:B------:R-:W-:-:S02]  /*7bf0*/  FMUL.FTZ R86, R37, R21 ;  /* 0x0000001525567220 */ /* 0x000fc40000410000 */
[----:B------:R-:W-:Y:S02]  /*7c00*/  FMUL.FTZ R84, R84, R18 ;  /* 0x0000001254547220 */ /* 0x000fe40000410000 */
[----:B------:R-:W-:Y:S02]  /*7c10*/  FMUL.FTZ R87, R61, R87 ;  /* 0x000000573d577220 */ /* 0x000fe40000410000 */
[C---:B0-----:R-:W-:Y:S02]  /*7c20*/  FFMA.FTZ R86, R43.reuse, R40, R86 ;  /* 0x000000282b567223 */ /* 0x041fe40000010056 */
[----:B------:R-:W0:Y:S01]  /*7c30*/  MUFU.EX2 R40, R84 ;  /* 0x0000005400287308 */ /* 0x000e220000000800 */
[----:B------:R-:W-:Y:S02]  /*7c40*/  FMUL.FTZ R88, R60, R87 ;  /* 0x000000573c587220 */ /* 0x000fe40000410000 */
[----:B-1----:R-:W-:Y:S02]  /*7c50*/  FFMA.FTZ R86, R42, R86, R89 ;  /* 0x000000562a567223 */ /* 0x002fe40000010059 */
[----:B------:R-:W-:-:S02]  /*7c60*/  FMUL.FTZ R87, R43, R88 ;  /* 0x000000582b577220 */ /* 0x000fc40000410000 */
[----:B------:R-:W-:Y:S02]  /*7c70*/  FMUL.FTZ R89, R35, R19 ;  /* 0x0000001323597220 */ /* 0x000fe40000410000 */
[----:B------:R-:W-:Y:S02]  /*7c80*/  FMUL.FTZ R88, R42, R87 ;  /* 0x000000572a587220 */ /* 0x000fe40000410000 */
[C---:B--2---:R-:W-:Y:S02]  /*7c90*/  FFMA.FTZ R89, R41.reuse, R86, R89 ;  /* 0x0000005629597223 */ /* 0x044fe40000010059 */
[----:B------:R-:W-:Y:S02]  /*7ca0*/  FMUL.FTZ R86, R34, R18 ;  /* 0x0000001222567220 */ /* 0x000fe40000410000 */
[----:B------:R-:W-:Y:S02]  /*7cb0*/  FMUL.FTZ R87, R41, R88 ;  /* 0x0000005829577220 */ /* 0x000fe40000410000 */
[----:B0-----:R-:W-:-:S02]  /*7cc0*/  FFMA.FTZ R85, R40, R89, R86 ;  /* 0x0000005928557223 */ /* 0x001fc40000010056 */
[----:B------:R-:W-:Y:S02]  /*7cd0*/  FMUL.FTZ R84, R40, R87 ;  /* 0x0000005728547220 */ /* 0x000fe40000410000 */
[----:B------:R-:W-:Y:S02]  /*7ce0*/  FMUL.FTZ R98, R93, UR38 ;  /* 0x000000265d627c20 */ /* 0x000fe40008410000 */
[----:B------:R-:W-:Y:S01]  /*7cf0*/  FMUL.FTZ R99, R92, UR38 ;  /* 0x000000265c637c20 */ /* 0x000fe20008410000 */
[----:B------:R0:W-:Y:S01]  /*7d00*/  STS.64 [R96.X8+0x4250], R84 ;  /* 0x0042505460007388 */ /* 0x0001e20000008a00 */
[----:B------:R-:W-:Y:S02]  /*7d10*/  FMUL.FTZ R100, R91, UR38 ;  /* 0x000000265b647c20 */ /* 0x000fe40008410000 */
[----:B------:R-:W-:Y:S02]  /*7d20*/  FMUL.FTZ R101, R90, UR38 ;  /* 0x000000265a657c20 */ /* 0x000fe40008410000 */
[----:B------:R-:W-:-:S02]  /*7d30*/  FMUL.FTZ R102, R81, UR38 ;  /* 0x0000002651667c20 */ /* 0x000fc40008410000 */
[----:B------:R-:W-:Y:S02]  /*7d40*/  FMUL.FTZ R103, R80, UR38 ;  /* 0x0000002650677c20 */ /* 0x000fe40008410000 */
[----:B------:R-:W-:Y:S02]  /*7d50*/  FMUL.FTZ R104, R79, UR38 ;  /* 0x000000264f687c20 */ /* 0x000fe40008410000 */
[----:B------:R-:W-:Y:S02]  /*7d60*/  FMUL.FTZ R105, R78, UR38 ;  /* 0x000000264e697c20 */ /* 0x000fe40008410000 */
[----:B0-----:R-:W-:Y:S02]  /*7d70*/  FMUL.FTZ R96, R95, UR38 ;  /* 0x000000265f607c20 */ /* 0x001fe40008410000 */
[----:B------:R-:W-:Y:S02]  /*7d80*/  FMUL.FTZ R106, R77, UR38 ;  /* 0x000000264d6a7c20 */ /* 0x000fe40008410000 */
[----:B------:R-:W-:-:S02]  /*7d90*/  FMUL.FTZ R107, R76, UR38 ;  /* 0x000000264c6b7c20 */ /* 0x000fc40008410000 */
[----:B------:R-:W-:Y:S02]  /*7da0*/  FMUL.FTZ R108, R75, UR38 ;  /* 0x000000264b6c7c20 */ /* 0x000fe40008410000 */
[----:B------:R-:W-:Y:S02]  /*7db0*/  FMUL.FTZ R109, R74, UR38 ;  /* 0x000000264a6d7c20 */ /* 0x000fe40008410000 */
[----:B------:R-:W-:Y:S02]  /*7dc0*/  FMUL.FTZ R110, R73, UR38 ;  /* 0x00000026496e7c20 */ /* 0x000fe40008410000 */
[----:B------:R-:W-:Y:S02]  /*7dd0*/  FMUL.FTZ R111, R72, UR38 ;  /* 0x00000026486f7c20 */ /* 0x000fe40008410000 */
        /* <DEDUP_REMOVED lines=15> */
[----:B------:R-:W-:Y:S01]  /*7ed0*/  FMUL.FTZ R111, R2, R111 ;  /* 0x0000006f026f7220 */ /* 0x000fe20000410000 */
[----:B------:R-:W-:Y:S06]  /*7ee0*/  BAR.SYNC.DEFER_BLOCKING 0x0 ;  /* 0x0000000000007b1d */ /* 0x000fec0000010000 */
[----:B------:R-:W-:Y:S05]  /*7ef0*/  @P0 BRA `(.L_x_499) ;  /* 0x0000046000000947 */ /* 0x000fea0003800000 */
[----:B------:R-:W-:-:S05]  /*7f00*/  IMAD R125, R55, 0x28, RZ ;  /* 0x00000028377d7824 */ /* 0x000fca00078e02ff */
        /* <DEDUP_REMOVED lines=12> */
.L_x_555:
        /* <DEDUP_REMOVED lines=23> */
.L_x_556:
        /* <DEDUP_REMOVED lines=8> */
[----:B------:R-:W-:Y:S05]  /*81c0*/  CALL.REL.NOINC `($__internal_22_$__cuda_sm70_shflsync_idx_p) ;  /* 0x00005c6000007944 */ /* 0x000fea0003c00000 */
.L_x_502:
[----:B------:R-:W-:Y:S05]  /*81d0*/  BRA.CONV ~URZ, `(.L_x_503) ;  /* 0x000000437f007947 */ /* 0x000fea000b800000 */
[----:B-1----:R-:W-:Y:S01]  /*81e0*/  HFMA2.MMA R159, -RZ, RZ, 0, 1.847743988037109375e-06 ;  /* 0x0000001fff9f7435 */ /* 0x002fe200000001ff */
[----:B------:R-:W-:Y:S02]  /*81f0*/  MOV R84, R86 ;  /* 0x0000005600547202 */ /* 0x000fe40000000f00 */
[----:B------:R-:W-:-:S03]  /*8200*/  MOV R85, 0x8220 ;  /* 0x0000822000557802 */ /* 0x000fc60000000f00 */
[----:B--2--5:R-:W-:Y:S05]  /*8210*/  CALL.REL.NOINC `($__internal_22_$__cuda_sm70_shflsync_idx_p) ;  /* 0x00005c1000007944 */ /* 0x024fea0003c00000 */
.L_x_503:
[----:B------:R-:W-:Y:S05]  /*8220*/  BRA.DIV ~URZ, `(.L_x_504) ;  /* 0x000054027f007947 */ /* 0x000fea000b800000 */
[----:B------:R-:W0:Y:S04]  /*8230*/  SHFL.IDX PT, R82, R82, RZ, 0x1f ;  /* 0x00001fff52527589 */ /* 0x000e2800000e0000 */
[----:B------:R-:W3:Y:S04]  /*8240*/  SHFL.IDX PT, R83, R83, RZ, 0x1f ;  /* 0x00001fff53537589 */ /* 0x000ee800000e0000 */
[----:B------:R-:W4:Y:S04]  /*8250*/  SHFL.UP PT, R87, R87, 0x1, RZ ;  /* 0x0420000057577989 */ /* 0x000f2800000e00ff */
[----:B------:R-:W2:Y:S02]  /*8260*/  SHFL.UP PT, R86, R86, 0x1, RZ ;  /* 0x0420000056567989 */ /* 0x000ea400000e00ff */
.L_x_557:
        /* <DEDUP_REMOVED lines=15> */
.L_x_499:
[----:B------:R-:W-:Y:S05]  /*8360*/  BSYNC B0 ;  /* 0x0000000000007941 */ /* 0x000fea0003800000 */
.L_x_498:
[C---:B--2---:R-:W-:Y:S01]  /*8370*/  FMUL.FTZ R84, R40.reuse, R71 ;  /* 0x0000004728547220 */ /* 0x044fe20000410000 */
[----:B------:R-:W-:Y:S01]  /*8380*/  WARPSYNC 0xffffffff ;  /* 0xffffffff00007948 */ /* 0x000fe20003800000 */
[----:B------:R-:W-:Y:S01]  /*8390*/  FFMA.FTZ R85, R40, R111, R110 ;  /* 0x0000006f28557223 */ /* 0x000fe2000001006e */
[----:B------:R-:W-:Y:S01]  /*83a0*/  BAR.SYNC.DEFER_BLOCKING 0x0 ;  /* 0x0000000000007b1d */ /* 0x000fe20000010000 */
[----:B------:R-:W-:Y:S01]  /*83b0*/  FMUL.FTZ R84, R41, R84 ;  /* 0x0000005429547220 */ /* 0x000fe20000410000 */
[----:B------:R-:W-:Y:S01]  /*83c0*/  LEA.HI R88, R55, R55, RZ, 0x1e ;  /* 0x0000003737587211 */ /* 0x000fe200078ff0ff */
[----:B------:R-:W-:Y:S01]  /*83d0*/  FFMA.FTZ R85, R41, R85, R109 ;  /* 0x0000005529557223 */ /* 0x000fe2000001006d */
[----:B------:R-:W-:Y:S01]  /*83e0*/  LOP3.LUT R89, R55, 0x1f, RZ, 0xc0, !PT ;  /* 0x0000001f37597812 */ /* 0x000fe200078ec0ff */
[C---:B------:R-:W-:Y:S01]  /*83f0*/  FMUL.FTZ R84, R42.reuse, R84 ;  /* 0x000000542a547220 */ /* 0x040fe20000410000 */
[----:B------:R-:W-:Y:S01]  /*8400*/  ULDC UR34, c[0x0][0x174] ;  /* 0x00005d0000227ab9 */ /* 0x000fe20000000800 */
[----:B------:R-:W-:Y:S01]  /*8410*/  FFMA.FTZ R85, R42, R85, R108 ;  /* 0x000000552a557223 */ /* 0x000fe2000001006c */
[----:B------:R-:W-:Y:S01]  /*8420*/  UISETP.GE.AND UP0, UPT, UR24, UR34, UPT ;  /* 0x000000221800728c */ /* 0x000fe2000bf06270 */
[C---:B------:R-:W-:Y:S01]  /*8430*/  FMUL.FTZ R84, R43.reuse, R84 ;  /* 0x000000542b547220 */ /* 0x040fe20000410000 */
[----:B------:R-:W-:Y:S01]  /*8440*/  HFMA2.MMA R83, -RZ, RZ, 0, 0 ;  /* 0x00000000ff537435 */ /* 0x000fe200000001ff */
[----:B------:R-:W-:Y:S01]  /*8450*/  FFMA.FTZ R85, R43, R85, R107 ;  /* 0x000000552b557223 */ /* 0x000fe2000001006b */
[----:B------:R-:W-:Y:S01]  /*8460*/  MOV R82, 0x3f800000 ;  /* 0x3f80000000527802 */ /* 0x000fe20000000f00 */
[C---:B------:R-:W-:Y:S01]  /*8470*/  FMUL.FTZ R84, R60.reuse, R84 ;  /* 0x000000543c547220 */ /* 0x040fe20000410000 */
[----:B------:R-:W-:Y:S01]  /*8480*/  PLOP3.LUT P0, PT, PT, PT, UP0, 0x80, 0x0 ;  /* 0x000000000000781c */ /* 0x000fe20003f0f008 */
[----:B------:R-:W-:Y:S01]  /*8490*/  FFMA.FTZ R85, R60, R85, R106 ;  /* 0x000000553c557223 */ /* 0x000fe2000001006a */
[----:B------:R-:W-:Y:S01]  /*84a0*/  MOV R87, UR7 ;  /* 0x0000000700577c02 */ /* 0x000fe20008000f00 */
[----:B------:R-:W-:Y:S01]  /*84b0*/  FMUL.FTZ R84, R61, R84 ;  /* 0x000000543d547220 */ /* 0x000fe20000410000 */
[----:B------:R-:W-:Y:S01]  /*84c0*/  ISETP.NE.OR P0, PT, R89, RZ, P0 ;  /* 0x000000ff5900720c */ /* 0x000fe20000705670 */
[----:B------:R-:W-:Y:S01]  /*84d0*/  FFMA.FTZ R85, R61, R85, R105 ;  /* 0x000000553d557223 */ /* 0x000fe20000010069 */
[----:B------:R-:W-:Y:S01]  /*84e0*/  BSSY B0, `(.L_x_505) ;  /* 0x0000079000007945 */ /* 0x000fe20003800000 */
[----:B------:R-:W-:-:S02]  /*84f0*/  FMUL.FTZ R84, R62, R84 ;  /* 0x000000543e547220 */ /* 0x000fc40000410000 */
[----:B------:R-:W-:Y:S01]  /*8500*/  FFMA.FTZ R85, R62, R85, R104 ;  /* 0x000000553e557223 */ /* 0x000fe20000010068 */
[----:B------:R-:W0:Y:S01]  /*8510*/  LDS R86, [R88.X8+0x4254] ;  /* 0x0042540058567984 */ /* 0x000e220000008800 */
[C---:B------:R-:W-:Y:S02]  /*8520*/  FMUL.FTZ R84, R63.reuse, R84 ;  /* 0x000000543f547220 */ /* 0x040fe40000410000 */
[----:B------:R-:W-:Y:S02]  /*8530*/  FFMA.FTZ R85, R63, R85, R103 ;  /* 0x000000553f557223 */ /* 0x000fe40000010067 */
[C---:B------:R-:W-:Y:S02]  /*8540*/  FMUL.FTZ R84, R64.reuse, R84 ;  /* 0x0000005440547220 */ /* 0x040fe40000410000 */
[----:B------:R-:W-:Y:S01]  /*8550*/  FFMA.FTZ R85, R64, R85, R102 ;  /* 0x0000005540557223 */ /* 0x000fe20000010066 */
[----:B------:R-:W2:Y:S01]  /*8560*/  @!P0 LDS.64 R82, [R87.X8+0x5660] ;  /* 0x0056600057528984 */ /* 0x000ea20000008a00 */
[----:B------:R-:W-:Y:S01]  /*8570*/  FMUL.FTZ R84, R65, R84 ;  /* 0x0000005441547220 */ /* 0x000fe20000410000 */
        /* <DEDUP_REMOVED lines=12> */
[----:B------:R-:W-:Y:S02]  /*8640*/  FMUL.FTZ R125, R52, R32 ;  /* 0x00000020347d7220 */ /* 0x000fe40000410000 */
[----:B------:R-:W-:Y:S01]  /*8650*/  FMUL.FTZ R126, R50, R30 ;  /* 0x0000001e327e7220 */ /* 0x000fe20000410000 */
[----:B------:R3:W-:Y:S01]  /*8660*/  STS.64 [R88.X8+0x4760], R84 ;  /* 0x0047605458007388 */ /* 0x0007e20000008a00 */
[----:B------:R-:W-:-:S02]  /*8670*/  FMUL.FTZ R127, R49, R29 ;  /* 0x0000001d317f7220 */ /* 0x000fc40000410000 */
[----:B------:R-:W-:Y:S02]  /*8680*/  FMUL.FTZ R128, R48, R28 ;  /* 0x0000001c30807220 */ /* 0x000fe40000410000 */
[----:B------:R-:W-:Y:S02]  /*8690*/  FMUL.FTZ R129, R46, R26 ;  /* 0x0000001a2e817220 */ /* 0x000fe40000410000 */
[----:B------:R-:W-:Y:S02]  /*86a0*/  FMUL.FTZ R130, R45, R25 ;  /* 0x000000192d827220 */ /* 0x000fe40000410000 */
[----:B------:R-:W-:Y:S02]  /*86b0*/  FMUL.FTZ R131, R44, R24 ;  /* 0x000000182c837220 */ /* 0x000fe40000410000 */
[----:B------:R-:W-:Y:S02]  /*86c0*/  FMUL.FTZ R132, R38, R22 ;  /* 0x0000001626847220 */ /* 0x000fe40000410000 */
[----:B---3--:R-:W-:-:S02]  /*86d0*/  FMUL.FTZ R84, R53, R33 ;  /* 0x0000002135547220 */ /* 0x008fc40000410000 */
[----:B------:R-:W-:Y:S02]  /*86e0*/  FMUL.FTZ R133, R37, R21 ;  /* 0x0000001525857220 */ /* 0x000fe40000410000 */
[----:B0-----:R-:W-:Y:S02]  /*86f0*/  FFMA.FTZ R124, R124, R86, R84 ;  /* 0x000000567c7c7223 */ /* 0x001fe40000010054 */
[----:B------:R-:W-:Y:S02]  /*8700*/  FMUL.FTZ R84, R51, R31 ;  /* 0x0000001f33547220 */ /* 0x000fe40000410000 */
[----:B------:R-:W-:Y:S02]  /*8710*/  FFMA.FTZ R125, R70, R124, R125 ;  /* 0x0000007c467d7223 */ /* 0x000fe4000001007d */
[----:B------:R-:W-:Y:S02]  /*8720*/  FMUL.FTZ R134, R36, R20 ;  /* 0x0000001424867220 */ /* 0x000fe40000410000 */
[----:B------:R-:W-:-:S02]  /*8730*/  FFMA.FTZ R125, R69, R125, R84 ;  /* 0x0000007d457d7223 */ /* 0x000fc40000010054 */
[----:B------:R-:W-:Y:S02]  /*8740*/  FMUL.FTZ R84, R47, R27 ;  /* 0x0000001b2f547220 */ /* 0x000fe40000410000 */
[----:B------:R-:W-:Y:S02]  /*8750*/  FFMA.FTZ R126, R68, R125, R126 ;  /* 0x0000007d447e7223 */ /* 0x000fe4000001007e */
[----:B------:R-:W-:Y:S02]  /*8760*/  FMUL.FTZ R135, R34, R18 ;  /* 0x0000001222877220 */ /* 0x000fe40000410000 */
[----:B------:R-:W-:-:S04]  /*8770*/  FFMA.FTZ R127, R67, R126, R127 ;  /* 0x0000007e437f7223 */ /* 0x000fc8000001007f */
[----:B------:R-:W-:-:S04]  /*8780*/  FFMA.FTZ R128, R66, R127, R128 ;  /* 0x0000007f42807223 */ /* 0x000fc80000010080 */
[----:B------:R-:W-:Y:S02]  /*8790*/  FFMA.FTZ R128, R65, R128, R84 ;  /* 0x0000008041807223 */ /* 0x000fe40000010054 */
[----:B------:R-:W-:Y:S02]  /*87a0*/  FMUL.FTZ R84, R39, R23 ;  /* 0x0000001727547220 */ /* 0x000fe40000410000 */
        /* <DEDUP_REMOVED lines=12> */
[----:B--2---:R-:W-:Y:S01]  /*8870*/  IMAD R88, R55, 0x28, RZ ;  /* 0x0000002837587824 */ /* 0x004fe200078e02ff */
        /* <DEDUP_REMOVED lines=16> */
[----:B------:R0:W2:Y:S02]  /*8980*/  SHFL.DOWN PT, R86, R88, 0x1, 0x1f ;  /* 0x08201f0058567f89 */ /* 0x0000a400000e0000 */
.L_x_558:
[----:B------:R-:W-:Y:S05]  /*8990*/  BRA.DIV ~URZ, `(.L_x_508) ;  /* 0x00004e827f007947 */ /* 0x000fea000b800000 */
[----:B------:R-:W3:Y:S04]  /*89a0*/  SHFL.DOWN PT, R84, R89, 0x1, 0x1f ;  /* 0x08201f0059547f89 */ /* 0x000ee800000e0000 */
[----:B------:R-:W-:Y:S04]  /*89b0*/  SHFL.IDX PT, R160, R82, RZ, 0x1f ;  /* 0x00001fff52a07589 */ /* 0x000fe800000e0000 */
[----:B------:R-:W-:Y:S01]  /*89c0*/  SHFL.IDX PT, R85, R83, RZ, 0x1f ;  /* 0x00001fff53557589 */ /* 0x000fe200000e0000 */
[----:B---3--:R-:W-:-:S02]  /*89d0*/  @P4 FFMA.FTZ R89, R88, R84, R89 ;  /* 0x0000005458594223 */ /* 0x008fc40000010059 */
[----:B0-2---:R-:W-:-:S03]  /*89e0*/  @P4 FMUL.FTZ R88, R88, R86 ;  /* 0x0000005658584220 */ /* 0x005fc60000410000 */
        /* <DEDUP_REMOVED lines=15> */
[----:B------:R2:W3:Y:S04]  /*8ae0*/  SHFL.IDX PT, R86, R89, RZ, 0x1f ;  /* 0x00001fff59567589 */ /* 0x0004e800000e0000 */
[----:B------:R-:W4:Y:S01]  /*8af0*/  SHFL.DOWN PT, R89, R89, 0x1, 0x1f ;  /* 0x08201f0059597f89 */ /* 0x000f2200000e0000 */
[----:B0-----:R-:W-:-:S05]  /*8b00*/  @!P0 FMUL.FTZ R88, R88, R84 ;  /* 0x0000005458588220 */ /* 0x001fca0000410000 */
[----:B------:R2:W0:Y:S04]  /*8b10*/  SHFL.IDX PT, R87, R88, RZ, 0x1f ;  /* 0x00001fff58577589 */ /* 0x00042800000e0000 */
[----:B------:R-:W1:Y:S02]  /*8b20*/  SHFL.DOWN PT, R88, R88, 0x1, 0x1f ;  /* 0x08201f0058587f89 */ /* 0x000e6400000e0000 */
.L_x_559:
[C---:B---34-:R-:W-:Y:S01]  /*8b30*/  ISETP.NE.AND P0, PT, R55.reuse, 0x1f, PT ;  /* 0x0000001f3700780c */ /* 0x058fe20003f05270 */
[----:B-1----:R-:W-:Y:S01]  /*8b40*/  IMAD R159, R55, 0x28, RZ ;  /* 0x00000028379f7824 */ /* 0x002fe200078e02ff */
[----:B------:R-:W-:Y:S01]  /*8b50*/  MOV R84, R160 ;  /* 0x000000a000547202 */ /* 0x000fe20000000f00 */
[-C--:B0-----:R-:W-:Y:S02]  /*8b60*/  FMUL.FTZ R82, R82, R87.reuse ;  /* 0x0000005752527220 */ /* 0x081fe40000410000 */
[----:B------:R-:W-:Y:S02]  /*8b70*/  FFMA.FTZ R83, R83, R87, R86 ;  /* 0x0000005753537223 */ /* 0x000fe40000010056 */
[----:B------:R-:W0:Y:S06]  /*8b80*/  LDS.64 R86, [R159+0x4778] ;  /* 0x004778009f567984 */ /* 0x000e2c0000000a00 */
[----:B------:R-:W-:-:S02]  /*8b90*/  @P0 FFMA.FTZ R85, R85, R88, R89 ;  /* 0x0000005855550223 */ /* 0x000fc40000010059 */
[----:B------:R-:W-:Y:S02]  /*8ba0*/  @P0 FMUL.FTZ R84, R84, R88 ;  /* 0x0000005854540220 */ /* 0x000fe40000410000 */
[----:B--2---:R-:W1:Y:S04]  /*8bb0*/  LDS.64 R88, [R159+0x4770] ;  /* 0x004770009f587984 */ /* 0x004e680000000a00 */
        /* <DEDUP_REMOVED lines=11> */
.L_x_506:
[----:B--2---:R-:W-:Y:S05]  /*8c70*/  BSYNC B0 ;  /* 0x0000000000007941 */ /* 0x004fea0003800000 */
.L_x_505:
        /* <DEDUP_REMOVED lines=8> */
[----:B-1----:R-:W-:Y:S01]  /*8d00*/  FMUL.FTZ R86, R124, UR38 ;  /* 0x000000267c567c20 */ /* 0x002fe20008410000 */
[----:B------:R-:W-:Y:S01]  /*8d10*/  UIMAD UR34, UR13, UR34, URZ ;  /* 0x000000220d2272a4 */ /* 0x000fe2000f8e023f */
[----:B------:R-:W-:Y:S01]  /*8d20*/  FMUL.FTZ R81, R81, R128 ;  /* 0x0000008051517220 */ /* 0x000fe20000410000 */
[----:B------:R-:W-:Y:S01]  /*8d30*/  BSSY B0, `(.L_x_509) ;  /* 0x00000e6000007945 */ /* 0x000fe20003800000 */
[----:B------:R-:W-:Y:S01]  /*8d40*/  FMUL.FTZ R86, R17, R86 ;  /* 0x0000005611567220 */ /* 0x000fe20000410000 */
[----:B------:R-:W-:Y:S01]  /*8d50*/  UIMAD UR34, UR12, UR35, UR34 ;  /* 0x000000230c2272a4 */ /* 0x000fe2000f8e0222 */
[----:B------:R-:W-:-:S02]  /*8d60*/  FMUL.FTZ R80, R80, R129 ;  /* 0x0000008150507220 */ /* 0x000fc40000410000 */
[----:B------:R-:W-:Y:S02]  /*8d70*/  FMUL.FTZ R79, R79, R130 ;  /* 0x000000824f4f7220 */ /* 0x000fe40000410000 */
[----:B------:R-:W-:Y:S02]  /*8d80*/  FMUL.FTZ R77, R77, R131 ;  /* 0x000000834d4d7220 */ /* 0x000fe40000410000 */
[----:B------:R-:W-:Y:S02]  /*8d90*/  FMUL.FTZ R76, R76, R132 ;  /* 0x000000844c4c7220 */ /* 0x000fe40000410000 */
[----:B------:R-:W-:Y:S01]  /*8da0*/  FMUL.FTZ R75, R75, R133 ;  /* 0x000000854b4b7220 */ /* 0x000fe20000410000 */
[----:B------:R-:W0:Y:S01]  /*8db0*/  LDS R84, [R84.X8+0x4764] ;  /* 0x0047640054547984 */ /* 0x000e220000008800 */
[----:B------:R-:W-:Y:S02]  /*8dc0*/  FMUL.FTZ R91, R72, R135 ;  /* 0x00000087485b7220 */ /* 0x000fe40000410000 */
[----:B0-----:R-:W-:-:S02]  /*8dd0*/  FFMA.FTZ R111, R84, R71, R111 ;  /* 0x00000047546f7223 */ /* 0x001fc4000001006f */
[----:B------:R-:W-:Y:S02]  /*8de0*/  FMUL.FTZ R71, R95, R124 ;  /* 0x0000007c5f477220 */ /* 0x000fe40000410000 */
[----:B------:R-:W-:Y:S01]  /*8df0*/  FFMA.FTZ R110, R40, R111, R110 ;  /* 0x0000006f286e7223 */ /* 0x000fe2000001006e */
[----:B------:R-:W-:Y:S01]  /*8e00*/  MOV R40, UR7 ;  /* 0x0000000700287c02 */ /* 0x000fe20008000f00 */
[----:B------:R-:W-:Y:S02]  /*8e10*/  FFMA.FTZ R71, R17, R71, RZ ;  /* 0x0000004711477223 */ /* 0x000fe400000100ff */
[----:B------:R-:W-:Y:S02]  /*8e20*/  FFMA.FTZ R109, R41, R110, R109 ;  /* 0x0000006e296d7223 */ /* 0x000fe4000001006d */
[----:B------:R0:W-:Y:S01]  /*8e30*/  @!P0 STS.64 [R40.X8+0x5660], R82 ;  /* 0x0056605228008388 */ /* 0x0001e20000008a00 */
[----:B------:R-:W-:Y:S02]  /*8e40*/  FMUL.FTZ R95, R110, UR37 ;  /* 0x000000256e5f7c20 */ /* 0x000fe40008410000 */
[----:B------:R-:W-:-:S04]  /*8e50*/  FFMA.FTZ R108, R42, R109, R108 ;  /* 0x0000006d2a6c7223 */ /* 0x000fc8000001006c */
[----:B------:R-:W-:-:S04]  /*8e60*/  FFMA.FTZ R107, R43, R108, R107 ;  /* 0x0000006c2b6b7223 */ /* 0x000fc8000001006b */
[----:B------:R-:W-:Y:S02]  /*8e70*/  FFMA.FTZ R106, R60, R107, R106 ;  /* 0x0000006b3c6a7223 */ /* 0x000fe4000001006a */
[----:B0-----:R-:W-:Y:S02]  /*8e80*/  FMUL.FTZ R40, R52, R32 ;  /* 0x0000002034287220 */ /* 0x001fe40000410000 */
[----:B------:R-:W-:Y:S02]  /*8e90*/  FMUL.FTZ R83, R48, R28 ;  /* 0x0000001c30537220 */ /* 0x000fe40000410000 */
[----:B------:R-:W-:Y:S02]  /*8ea0*/  FFMA.FTZ R41, R70, R124, R40 ;  /* 0x0000007c46297223 */ /* 0x000fe40000010028 */
[----:B------:R-:W-:Y:S02]  /*8eb0*/  FFMA.FTZ R84, R66, R127, R83 ;  /* 0x0000007f42547223 */ /* 0x000fe40000010053 */
[----:B------:R-:W-:-:S02]  /*8ec0*/  FMUL.FTZ R94, R94, R41 ;  /* 0x000000295e5e7220 */ /* 0x000fc40000410000 */
[----:B------:R-:W-:Y:S02]  /*8ed0*/  FMUL.FTZ R90, R90, R84 ;  /* 0x000000545a5a7220 */ /* 0x000fe40000410000 */
[----:B------:R-:W-:Y:S02]  /*8ee0*/  FFMA.FTZ R71, R16, R94, R71 ;  /* 0x0000005e10477223 */ /* 0x000fe40000010047 */
[----:B------:R-:W-:Y:S01]  /*8ef0*/  FFMA.FTZ R105, R61, R106, R105 ;  /* 0x0000006a3d697223 */ /* 0x000fe20000010069 */
[----:B------:R-:W-:Y:S01]  /*8f00*/  HFMA2.MMA R61, -RZ, RZ, 0, 0 ;  /* 0x00000000ff3d7435 */ /* 0x000fe200000001ff */
[----:B------:R-:W-:Y:S01]  /*8f10*/  FFMA.FTZ R71, R15, R93, R71 ;  /* 0x0000005d0f477223 */ /* 0x000fe20000010047 */
[----:B------:R-:W-:Y:S01]  /*8f20*/  MOV R93, UR25 ;  /* 0x00000019005d7c02 */ /* 0x000fe20008000f00 */
[----:B------:R-:W-:Y:S02]  /*8f30*/  FMUL.FTZ R60, R73, R134 ;  /* 0x00000086493c7220 */ /* 0x000fe40000410000 */
[----:B------:R-:W-:Y:S01]  /*8f40*/  FFMA.FTZ R71, R14, R92, R71 ;  /* 0x0000005c0e477223 */ /* 0x000fe20000010047 */
[----:B------:R-:W-:Y:S01]  /*8f50*/  IADD3 R93, -R93, c[0x0][0x168], -R55 ;  /* 0x00005a005d5d7a10 */ /* 0x000fe20007ffe937 */
[----:B------:R-:W-:-:S02]  /*8f60*/  FADD.FTZ R73, -R40, R41 ;  /* 0x0000002928497221 */ /* 0x000fc40000010100 */
[----:B------:R-:W-:Y:S01]  /*8f70*/  FFMA.FTZ R85, R13, R85, R71 ;  /* 0x000000550d557223 */ /* 0x000fe20000010047 */
[----:B------:R-:W-:Y:S01]  /*8f80*/  SHF.L.U32 R71, R55, 0x4, RZ ;  /* 0x0000000437477819 */ /* 0x000fe200000006ff */
[----:B------:R-:W-:Y:S02]  /*8f90*/  FMUL.FTZ R40, R111, UR37 ;  /* 0x000000256f287c20 */ /* 0x000fe40008410000 */
[----:B------:R-:W-:Y:S01]  /*8fa0*/  FFMA.FTZ R85, R12, R90, R85 ;  /* 0x0000005a0c557223 */ /* 0x000fe20000010055 */
[----:B------:R-:W-:Y:S01]  /*8fb0*/  LEA.HI.SX32 R82, R71, R71, 0x1b ;  /* 0x0000004747527211 */ /* 0x000fe200078fdaff */
[----:B------:R-:W-:Y:S01]  /*8fc0*/  FFMA.FTZ R124, R53, -R33, R124 ;  /* 0x80000021357c7223 */ /* 0x000fe2000001007c */
[----:B------:R-:W-:Y:S01]  /*8fd0*/  IADD3 R87, R71, 0x1, RZ ;  /* 0x0000000147577810 */ /* 0x000fe20007ffe0ff */
[----:B------:R-:W-:Y:S01]  /*8fe0*/  FFMA.FTZ R85, R11, R81, R85 ;  /* 0x000000510b557223 */ /* 0x000fe20000010055 */
[----:B------:R-:W-:Y:S01]  /*8ff0*/  IADD3 R43, R71, 0x2, RZ ;  /* 0x00000002472b7810 */ /* 0x000fe20007ffe0ff */
[----:B------:R0:W-:Y:S01]  /*9000*/  STS [R82.X4+0x2110], R86 ;  /* 0x0021105652007388 */ /* 0x0001e20000004800 */
[-C--:B------:R-:W-:Y:S01]  /*9010*/  LEA.HI.SX32 R87, R87, R71.reuse, 0x1b ;  /* 0x0000004757577211 */ /* 0x080fe200078fdaff */
[----:B------:R-:W-:Y:S01]  /*9020*/  FMUL.FTZ R81, R126, UR38 ;  /* 0x000000267e517c20 */ /* 0x000fe20008410000 */
[----:B------:R-:W-:Y:S01]  /*9030*/  LEA.HI.SX32 R43, R43, R71, 0x1b ;  /* 0x000000472b2b7211 */ /* 0x000fe200078fdaff */
[----:B------:R-:W-:-:S02]  /*9040*/  FFMA.FTZ R80, R10, R80, R85 ;  /* 0x000000500a507223 */ /* 0x000fc40000010055 */
[----:B------:R-:W-:Y:S02]  /*9050*/  FMUL.FTZ R81, R14, R81 ;  /* 0x000000510e517220 */ /* 0x000fe40000410000 */
[----:B------:R-:W-:Y:S02]  /*9060*/  FFMA.FTZ R80, R9, R79, R80 ;  /* 0x0000004f09507223 */ /* 0x000fe40000010050 */
[----:B0-----:R-:W-:Y:S02]  /*9070*/  FMUL.FTZ R86, R41, UR38 ;  /* 0x0000002629567c20 */ /* 0x001fe40008410000 */
[----:B------:R-:W-:Y:S02]  /*9080*/  FMUL.FTZ R41, R111, R18 ;  /* 0x000000126f297220 */ /* 0x000fe40000410000 */
[----:B------:R-:W-:Y:S02]  /*9090*/  FMUL.FTZ R86, R16, R86 ;  /* 0x0000005610567220 */ /* 0x000fe40000410000 */
[----:B------:R-:W-:-:S02]  /*90a0*/  FADD.FTZ R139, R41, R139 ;  /* 0x0000008b298b7221 */ /* 0x000fc40000010000 */
[----:B------:R-:W-:Y:S01]  /*90b0*/  FADD.FTZ R83, -R83, R84 ;  /* 0x0000005453537221 */ /* 0x000fe20000010100 */
[----:B------:R0:W-:Y:S01]  /*90c0*/  STS [R87.X4+0x2114], R86 ;  /* 0x0021145657007388 */ /* 0x0001e20000004800 */
[----:B------:R-:W-:Y:S02]  /*90d0*/  FMUL.FTZ R84, R84, UR38 ;  /* 0x0000002654547c20 */ /* 0x000fe40008410000 */
[----:B------:R-:W-:Y:S02]  /*90e0*/  FFMA.FTZ R126, R50, -R30, R126 ;  /* 0x8000001e327e7223 */ /* 0x000fe4000001007e */
[----:B------:R-:W-:Y:S02]  /*90f0*/  FMUL.FTZ R84, R12, R84 ;  /* 0x000000540c547220 */ /* 0x000fe40000410000 */
[----:B------:R-:W-:Y:S02]  /*9100*/  FMUL.FTZ R88, R107, R22 ;  /* 0x000000166b587220 */ /* 0x000fe40000410000 */
[----:B------:R-:W-:-:S02]  /*9110*/  FMUL.FTZ R94, R109, R20 ;  /* 0x000000146d5e7220 */ /* 0x000fc40000410000 */
[----:B0-----:R-:W-:Y:S02]  /*9120*/  FMUL.FTZ R86, R125, UR38 ;  /* 0x000000267d567c20 */ /* 0x001fe40008410000 */
[----:B------:R-:W-:Y:S02]  /*9130*/  FFMA.FTZ R125, R51, -R31, R125 ;  /* 0x8000001f337d7223 */ /* 0x000fe4000001007d */
[----:B------:R-:W-:Y:S02]  /*9140*/  FMUL.FTZ R86, R15, R86 ;  /* 0x000000560f567220 */ /* 0x000fe40000410000 */
[----:B------:R-:W-:Y:S02]  /*9150*/  FMUL.FTZ R92, R108, UR37 ;  /* 0x000000256c5c7c20 */ /* 0x000fe40008410000 */
[----:B------:R-:W-:Y:S01]  /*9160*/  FADD.FTZ R141, R94, R141 ;  /* 0x0000008d5e8d7221 */ /* 0x000fe20000010000 */
[----:B------:R0:W-:Y:S01]  /*9170*/  STS [R43.X4+0x2118], R86 ;  /* 0x002118562b007388 */ /* 0x0001e20000004800 */
[----:B------:R-:W-:Y:S01]  /*9180*/  FADD.FTZ R143, R88, R143 ;  /* 0x0000008f588f7221 */ /* 0x000fe20000010000 */
[----:B0-----:R-:W-:-:S04]  /*9190*/  IADD3 R43, R71, 0x3, RZ ;  /* 0x00000003472b7810 */ /* 0x001fc80007ffe0ff */
[----:B------:R-:W-:-:S05]  /*91a0*/  LEA.HI.SX32 R43, R43, R71, 0x1b ;  /* 0x000000472b2b7211 */ /* 0x000fca00078fdaff */
[----:B------:R0:W-:Y:S04]  /*91b0*/  STS [R43.X4+0x211c], R81 ;  /* 0x00211c512b007388 */ /* 0x0001e80000004800 */
[----:B------:R-:W-:Y:S01]  /*91c0*/  STS [R82.X4+0x2124], R84 ;  /* 0x0021245452007388 */ /* 0x000fe20000004800 */
[----:B0-----:R-:W-:Y:S02]  /*91d0*/  FMUL.FTZ R43, R44, R24 ;  /* 0x000000182c2b7220 */ /* 0x001fe40000410000 */
[----:B------:R-:W-:Y:S02]  /*91e0*/  FFMA.FTZ R81, R49, -R29, R127 ;  /* 0x8000001d31517223 */ /* 0x000fe4000001007f */
[C---:B------:R-:W-:Y:S02]  /*91f0*/  FFMA.FTZ R79, R62.reuse, R130, R43 ;  /* 0x000000823e4f7223 */ /* 0x040fe4000001002b */
[----:B------:R-:W-:-:S02]  /*9200*/  FFMA.FTZ R62, R62, R105, R104 ;  /* 0x000000693e3e7223 */ /* 0x000fc40000010068 */
[----:B------:R-:W-:Y:S02]  /*9210*/  FMUL.FTZ R78, R78, R79 ;  /* 0x0000004f4e4e7220 */ /* 0x000fe40000410000 */
[----:B------:R-:W-:Y:S02]  /*9220*/  FFMA.FTZ R63, R63, R62, R103 ;  /* 0x0000003e3f3f7223 */ /* 0x000fe40000010067 */
[----:B------:R-:W-:Y:S02]  /*9230*/  FFMA.FTZ R78, R8, R78, R80 ;  /* 0x0000004e084e7223 */ /* 0x000fe40000010050 */
[----:B------:R-:W-:Y:S02]  /*9240*/  FFMA.FTZ R64, R64, R63, R102 ;  /* 0x0000003f40407223 */ /* 0x000fe40000010066 */
[----:B------:R-:W-:Y:S01]  /*9250*/  FFMA.FTZ R77, R7, R77, R78 ;  /* 0x0000004d074d7223 */ /* 0x000fe2000001004e */
[----:B------:R-:W-:Y:S01]  /*9260*/  MOV R78, UR14 ;  /* 0x0000000e004e7c02 */ /* 0x000fe20008000f00 */
[----:B------:R-:W-:-:S02]  /*9270*/  FFMA.FTZ R65, R65, R64, R101 ;  /* 0x0000004041417223 */ /* 0x000fc40000010065 */
[----:B------:R-:W-:Y:S02]  /*9280*/  FFMA.FTZ R76, R6, R76, R77 ;  /* 0x0000004c064c7223 */ /* 0x000fe4000001004d */
[----:B------:R-:W-:Y:S02]  /*9290*/  FFMA.FTZ R66, R66, R65, R100 ;  /* 0x0000004142427223 */ /* 0x000fe40000010064 */
[----:B------:R-:W-:Y:S02]  /*92a0*/  FFMA.FTZ R75, R5, R75, R76 ;  /* 0x0000004b054b7223 */ /* 0x000fe4000001004c */
[----:B------:R-:W-:Y:S02]  /*92b0*/  FMUL.FTZ R76, R36, R20 ;  /* 0x00000014244c7220 */ /* 0x000fe40000410000 */
[----:B------:R-:W-:Y:S02]  /*92c0*/  FMUL.FTZ R77, R130, UR38 ;  /* 0x00000026824d7c20 */ /* 0x000fe40008410000 */
[----:B------:R-:W-:-:S02]  /*92d0*/  FFMA.FTZ R42, R42, R133, R76 ;  /* 0x000000852a2a7223 */ /* 0x000fc4000001004c */
[----:B------:R-:W-:Y:S02]  /*92e0*/  FMUL.FTZ R77, R9, R77 ;  /* 0x0000004d094d7220 */ /* 0x000fe40000410000 */
[----:B------:R-:W-:Y:S02]  /*92f0*/  FMUL.FTZ R74, R74, R42 ;  /* 0x0000002a4a4a7220 */ /* 0x000fe40000410000 */
[----:B------:R-:W-:Y:S01]  /*9300*/  FFMA.FTZ R67, R67, R66, R99 ;  /* 0x0000004243437223 */ /* 0x000fe20000010063 */
[----:B------:R0:W-:Y:S01]  /*9310*/  STS [R82.X4+0x2130], R77 ;  /* 0x0021304d52007388 */ /* 0x0001e20000004800 */
[----:B------:R-:W-:Y:S02]  /*9320*/  FFMA.FTZ R75, R4, R74, R75 ;  /* 0x0000004a044b7223 */ /* 0x000fe4000001004b */
[----:B------:R-:W-:Y:S02]  /*9330*/  FFMA.FTZ R74, R34, -R18, R135 ;  /* 0x80000012224a7223 */ /* 0x000fe40000010087 */
[----:B------:R-:W-:Y:S01]  /*9340*/  FFMA.FTZ R75, R3, R60, R75 ;  /* 0x0000003c034b7223 */ /* 0x000fe2000001004b */
[----:B------:R-:W-:Y:S01]  /*9350*/  MOV R60, R55 ;  /* 0x00000037003c7202 */ /* 0x000fe20000000f00 */
[----:B------:R-:W-:-:S02]  /*9360*/  FMUL.FTZ R40, R40, R74 ;  /* 0x0000004a28287220 */ /* 0x000fc40000410000 */
[----:B------:R-:W-:Y:S02]  /*9370*/  FMUL.FTZ R74, R41, R74 ;  /* 0x0000004a294a7220 */ /* 0x000fe40000410000 */
[----:B------:R-:W-:Y:S01]  /*9380*/  FFMA.FTZ R111, R34, R111, R40 ;  /* 0x0000006f226f7223 */ /* 0x000fe20000010028 */
[----:B------:R-:W-:Y:S01]  /*9390*/  MOV R40, UR12 ;  /* 0x0000000c00287c02 */ /* 0x000fe20008000f00 */
[----:B------:R-:W-:Y:S02]  /*93a0*/  FFMA.FTZ R68, R68, R67, R98 ;  /* 0x0000004344447223 */ /* 0x000fe40000010062 */
[----:B0-----:R-:W-:Y:S02]  /*93b0*/  FMUL.FTZ R77, R79, UR38 ;  /* 0x000000264f4d7c20 */ /* 0x001fe40008410000 */
[----:B------:R-:W-:-:S04]  /*93c0*/  IMAD.WIDE.U32 R40, R40, c[0x0][0x2b8], R60 ;  /* 0x0000ae0028287a25 */ /* 0x000fc800078e003c */
[----:B------:R-:W-:Y:S01]  /*93d0*/  FMUL.FTZ R61, R129, UR38 ;  /* 0x00000026813d7c20 */ /* 0x000fe20008410000 */
[----:B------:R-:W-:Y:S01]  /*93e0*/  IADD3 R41, R41, UR34, RZ ;  /* 0x0000002229297c10 */ /* 0x000fe2000fffe0ff */
[----:B------:R-:W-:Y:S01]  /*93f0*/  FFMA.FTZ R69, R69, R68, R97 ;  /* 0x0000004445457223 */ /* 0x000fe20000010061 */
[----:B------:R-:W-:Y:S01]  /*9400*/  ULDC.64 UR34, c[0x0][0x2c0] ;  /* 0x0000b00000227ab9 */ /* 0x000fe20000000a00 */
[----:B------:R-:W-:Y:S01]  /*9410*/  FMUL.FTZ R61, R10, R61 ;  /* 0x0000003d0a3d7220 */ /* 0x000fe20000410000 */
[----:B------:R-:W-:Y:S01]  /*9420*/  UIMAD UR34, UR15, UR34, URZ ;  /* 0x000000220f2272a4 */ /* 0x000fe2000f8e023f */
[----:B------:R-:W-:-:S03]  /*9430*/  IMAD.WIDE.U32 R40, R78, c[0x0][0x2c0], R40 ;  /* 0x0000b0004e287a25 */ /* 0x000fc600078e0028 */
[----:B------:R0:W-:Y:S01]  /*9440*/  STS [R82.X4+0x212c], R61 ;  /* 0x00212c3d52007388 */ /* 0x0001e20000004800 */
[----:B------:R-:W-:Y:S01]  /*9450*/  FMUL.FTZ R60, R127, UR38 ;  /* 0x000000267f3c7c20 */ /* 0x000fe20008410000 */
[----:B------:R-:W-:Y:S01]  /*9460*/  UIMAD UR34, UR14, UR35, UR34 ;  /* 0x000000230e2272a4 */ /* 0x000fe2000f8e0222 */
[----:B------:R-:W-:Y:S02]  /*9470*/  FMUL.FTZ R78, R131, UR38 ;  /* 0x00000026834e7c20 */ /* 0x000fe40008410000 */
[----:B------:R-:W-:Y:S02]  /*9480*/  FMUL.FTZ R77, R8, R77 ;  /* 0x0000004d084d7220 */ /* 0x000fe40000410000 */
[----:B------:R-:W-:Y:S01]  /*9490*/  FFMA.FTZ R70, R70, R69, R96 ;  /* 0x0000004546467223 */ /* 0x000fe20000010060 */
[----:B------:R-:W-:Y:S01]  /*94a0*/  IADD3 R41, R41, UR34, RZ ;  /* 0x0000002229297c10 */ /* 0x000fe2000fffe0ff */
[----:B------:R-:W-:Y:S01]  /*94b0*/  FMUL.FTZ R60, R13, R60 ;  /* 0x0000003c0d3c7220 */ /* 0x000fe20000410000 */
[----:B------:R1:W-:Y:S01]  /*94c0*/  STS [R82.X4+0x2134], R77 ;  /* 0x0021344d52007388 */ /* 0x0003e20000004800 */
[----:B0-----:R-:W-:Y:S01]  /*94d0*/  FADD.FTZ R61, -R43, R79 ;  /* 0x0000004f2b3d7221 */ /* 0x001fe20000010100 */
[----:B------:R-:W-:Y:S01]  /*94e0*/  MOV R96, UR41 ;  /* 0x0000002900607c02 */ /* 0x000fe20008000f00 */
[----:B------:R-:W-:Y:S01]  /*94f0*/  FMUL.FTZ R43, R132, UR38 ;  /* 0x00000026842b7c20 */ /* 0x000fe20008410000 */
[----:B------:R0:W-:Y:S01]  /*9500*/  STS [R82.X4+0x2120], R60 ;  /* 0x0021203c52007388 */ /* 0x0001e20000004800 */
[----:B------:R-:W-:-:S02]  /*9510*/  FMUL.FTZ R78, R7, R78 ;  /* 0x0000004e074e7220 */ /* 0x000fc40000410000 */
[----:B------:R-:W-:Y:S02]  /*9520*/  FMUL.FTZ R43, R6, R43 ;  /* 0x0000002b062b7220 */ /* 0x000fe40000410000 */
[----:B------:R-:W-:Y:S01]  /*9530*/  FADD.FTZ R86, -R76, R42 ;  /* 0x0000002a4c567221 */ /* 0x000fe20000010100 */
[----:B------:R2:W-:Y:S01]  /*9540*/  STS [R82.X4+0x2138], R78 ;  /* 0x0021384e52007388 */ /* 0x0005e20000004800 */
[----:B-1----:R-:W-:Y:S02]  /*9550*/  FMUL.FTZ R77, R70, R33 ;  /* 0x00000021464d7220 */ /* 0x002fe40000410000 */
[----:B------:R-:W-:Y:S01]  /*9560*/  FMUL.FTZ R76, R68, R31 ;  /* 0x0000001f444c7220 */ /* 0x000fe20000410000 */
[----:B------:R1:W-:Y:S01]  /*9570*/  STS [R82.X4+0x213c], R43 ;  /* 0x00213c2b52007388 */ /* 0x0003e20000004800 */
[----:B0-----:R-:W-:Y:S02]  /*9580*/  FMUL.FTZ R60, R128, UR38 ;  /* 0x00000026803c7c20 */ /* 0x001fe40008410000 */
[----:B------:R-:W-:-:S02]  /*9590*/  FMUL.FTZ R42, R42, UR38 ;  /* 0x000000262a2a7c20 */ /* 0x000fc40008410000 */
[----:B------:R-:W-:Y:S02]  /*95a0*/  FMUL.FTZ R60, R11, R60 ;  /* 0x0000003c0b3c7220 */ /* 0x000fe40000410000 */
[----:B--2---:R-:W-:Y:S02]  /*95b0*/  FMUL.FTZ R78, R69, R32 ;  /* 0x00000020454e7220 */ /* 0x004fe40000410000 */
[----:B------:R-:W-:Y:S01]  /*95c0*/  FMUL.FTZ R84, R67, R30 ;  /* 0x0000001e43547220 */ /* 0x000fe20000410000 */
[----:B------:R0:W-:Y:S01]  /*95d0*/  STS [R82.X4+0x2128], R60 ;  /* 0x0021283c52007388 */ /* 0x0001e20000004800 */
[----:B-1----:R-:W-:Y:S02]  /*95e0*/  FFMA.FTZ R43, R77, R124, RZ ;  /* 0x0000007c4d2b7223 */ /* 0x002fe400000100ff */
[----:B------:R-:W-:Y:S02]  /*95f0*/  FMUL.FTZ R42, R4, R42 ;  /* 0x0000002a042a7220 */ /* 0x000fe40000410000 */
[----:B------:R-:W-:-:S02]  /*9600*/  FFMA.FTZ R43, R78, R73, R43 ;  /* 0x000000494e2b7223 */ /* 0x000fc4000001002b */
[----:B------:R-:W-:Y:S01]  /*9610*/  FMUL.FTZ R85, R66, R29 ;  /* 0x0000001d42557220 */ /* 0x000fe20000410000 */
[----:B------:R1:W-:Y:S01]  /*9620*/  STS [R82.X4+0x2144], R42 ;  /* 0x0021442a52007388 */ /* 0x0003e20000004800 */
[----:B------:R-:W-:Y:S02]  /*9630*/  FFMA.FTZ R43, R76, R125, R43 ;  /* 0x0000007d4c2b7223 */ /* 0x000fe4000001002b */
[----:B0-----:R-:W-:Y:S02]  /*9640*/  FMUL.FTZ R60, R133, UR38 ;  /* 0x00000026853c7c20 */ /* 0x001fe40008410000 */
[----:B------:R-:W-:Y:S02]  /*9650*/  FFMA.FTZ R43, R84, R126, R43 ;  /* 0x0000007e542b7223 */ /* 0x000fe4000001002b */
[----:B------:R-:W-:Y:S02]  /*9660*/  FMUL.FTZ R60, R5, R60 ;  /* 0x0000003c053c7220 */ /* 0x000fe40000410000 */
[----:B------:R-:W-:-:S02]  /*9670*/  FFMA.FTZ R43, R85, R81, R43 ;  /* 0x00000051552b7223 */ /* 0x000fc4000001002b */
[----:B-1----:R-:W-:Y:S01]  /*9680*/  FMUL.FTZ R42, R65, R28 ;  /* 0x0000001c412a7220 */ /* 0x002fe20000410000 */
[----:B------:R0:W-:Y:S01]  /*9690*/  STS [R82.X4+0x2140], R60 ;  /* 0x0021403c52007388 */ /* 0x0001e20000004800 */
[----:B------:R-:W-:Y:S02]  /*96a0*/  FMUL.FTZ R135, R135, UR38 ;  /* 0x0000002687877c20 */ /* 0x000fe40008410000 */
[C---:B------:R-:W-:Y:S02]  /*96b0*/  FADD.FTZ R149, R42.reuse, R149 ;  /* 0x000000952a957221 */ /* 0x040fe40000010000 */
[----:B------:R-:W-:Y:S02]  /*96c0*/  FFMA.FTZ R43, R42, R83, R43 ;  /* 0x000000532a2b7223 */ /* 0x000fe4000001002b */
[-C--:B------:R-:W-:Y:S02]  /*96d0*/  FFMA.FTZ R128, R47, -R27.reuse, R128 ;  /* 0x8000001b2f807223 */ /* 0x080fe40000010080 */
[----:B------:R-:W-:-:S02]  /*96e0*/  FMUL.FTZ R42, R64, R27 ;  /* 0x0000001b402a7220 */ /* 0x000fc40000410000 */
[----:B0-----:R-:W-:Y:S02]  /*96f0*/  FMUL.FTZ R60, R134, UR38 ;  /* 0x00000026863c7c20 */ /* 0x001fe40008410000 */
[----:B------:R-:W-:Y:S02]  /*9700*/  FMUL.FTZ R135, R2, R135 ;  /* 0x0000008702877220 */ /* 0x000fe40000410000 */
[----:B------:R-:W-:Y:S02]  /*9710*/  FMUL.FTZ R60, R3, R60 ;  /* 0x0000003c033c7220 */ /* 0x000fe40000410000 */
[C---:B------:R-:W-:Y:S01]  /*9720*/  FADD.FTZ R148, R42.reuse, R148 ;  /* 0x000000942a947221 */ /* 0x040fe20000010000 */
[----:B------:R-:W-:Y:S01]  /*9730*/  STS [R82.X4+0x214c], R135 ;  /* 0x00214c8752007388 */ /* 0x000fe20000004800 */
[----:B------:R-:W-:Y:S02]  /*9740*/  FFMA.FTZ R43, R42, R128, R43 ;  /* 0x000000802a2b7223 */ /* 0x000fe4000001002b */
[-C--:B------:R-:W-:Y:S01]  /*9750*/  FFMA.FTZ R129, R46, -R26.reuse, R129 ;  /* 0x8000001a2e817223 */ /* 0x080fe20000010081 */
[----:B------:R0:W-:Y:S01]  /*9760*/  STS [R82.X4+0x2148], R60 ;  /* 0x0021483c52007388 */ /* 0x0001e20000004800 */
[----:B------:R-:W-:-:S02]  /*9770*/  FMUL.FTZ R42, R63, R26 ;  /* 0x0000001a3f2a7220 */ /* 0x000fc40000410000 */
[-C--:B------:R-:W-:Y:S02]  /*9780*/  FMUL.FTZ R87, R62, R25.reuse ;  /* 0x000000193e577220 */ /* 0x080fe40000410000 */
[----:B------:R-:W-:Y:S02]  /*9790*/  FFMA.FTZ R130, R45, -R25, R130 ;  /* 0x800000192d827223 */ /* 0x000fe40000010082 */
[----:B------:R-:W-:Y:S02]  /*97a0*/  FADD.FTZ R146, R87, R146 ;  /* 0x0000009257927221 */ /* 0x000fe40000010000 */
[C---:B------:R-:W-:Y:S02]  /*97b0*/  FADD.FTZ R147, R42.reuse, R147 ;  /* 0x000000932a937221 */ /* 0x040fe40000010000 */
[----:B0-----:R-:W-:Y:S01]  /*97c0*/  FFMA.FTZ R82, R42, R129, R43 ;  /* 0x000000812a527223 */ /* 0x001fe2000001002b */
[----:B------:R-:W-:Y:S01]  /*97d0*/  LEA R42, P1, R40, c[0x0][0x320], 0x2 ;  /* 0x0000c800282a7a11 */ /* 0x000fe200078210ff */
[----:B------:R-:W-:-:S02]  /*97e0*/  FMUL.FTZ R60, R64, UR37 ;  /* 0x00000025403c7c20 */ /* 0x000fc40008410000 */
[----:B------:R-:W-:Y:S01]  /*97f0*/  FADD.FTZ R150, R85, R150 ;  /* 0x0000009655967221 */ /* 0x000fe20000010000 */
[----:B------:R-:W-:Y:S01]  /*9800*/  LEA.HI.X R43, R40, c[0x0][0x324], R41, 0x2, P1 ;  /* 0x0000c900282b7a11 */ /* 0x000fe200008f1429 */
[----:B------:R-:W-:Y:S02]  /*9810*/  FFMA.FTZ R87, R87, R130, R82 ;  /* 0x0000008257577223 */ /* 0x000fe40000010052 */
[C---:B------:R-:W-:Y:S02]  /*9820*/  FMUL.FTZ R85, R105.reuse, R24 ;  /* 0x0000001869557220 */ /* 0x040fe40000410000 */
[----:B------:R-:W-:Y:S02]  /*9830*/  FMUL.FTZ R82, R105, UR37 ;  /* 0x0000002569527c20 */ /* 0x000fe40008410000 */
[----:B------:R-:W-:Y:S01]  /*9840*/  FMUL.FTZ R72, R60, R128 ;  /* 0x000000803c487220 */ /* 0x000fe20000410000 */
[----:B------:R-:W-:Y:S01]  /*9850*/  IADD3 R60, P0, R40, UR25, RZ ;  /* 0x00000019283c7c10 */ /* 0x000fe2000ff1e0ff */
[----:B------:R-:W-:-:S02]  /*9860*/  FMUL.FTZ R82, R82, R61 ;  /* 0x0000003d52527220 */ /* 0x000fc40000410000 */
[----:B------:R-:W-:Y:S02]  /*9870*/  FFMA.FTZ R87, R85, R61, R87 ;  /* 0x0000003d55577223 */ /* 0x000fe40000010057 */
[----:B------:R-:W-:Y:S02]  /*9880*/  FMUL.FTZ R40, R66, UR37 ;  /* 0x0000002542287c20 */ /* 0x000fe40008410000 */
[-C--:B------:R-:W-:Y:S02]  /*9890*/  FFMA.FTZ R131, R39, -R23.reuse, R131 ;  /* 0x8000001727837223 */ /* 0x080fe40000010083 */
[----:B------:R-:W-:Y:S02]  /*98a0*/  FMUL.FTZ R61, R106, R23 ;  /* 0x000000176a3d7220 */ /* 0x000fe40000410000 */
[----:B------:R-:W-:Y:S02]  /*98b0*/  FMUL.FTZ R81, R40, R81 ;  /* 0x0000005128517220 */ /* 0x000fe40000410000 */
[----:B------:R-:W-:-:S02]  /*98c0*/  FADD.FTZ R151, R84, R151 ;  /* 0x0000009754977221 */ /* 0x000fc40000010000 */
[C---:B------:R-:W-:Y:S02]  /*98d0*/  FADD.FTZ R144, R61.reuse, R144 ;  /* 0x000000903d907221 */ /* 0x040fe40000010000 */
[----:B------:R-:W-:Y:S02]  /*98e0*/  FFMA.FTZ R87, R61, R131, R87 ;  /* 0x000000833d577223 */ /* 0x000fe40000010057 */
[----:B------:R-:W-:Y:S02]  /*98f0*/  FFMA.FTZ R40, R38, -R22, R132 ;  /* 0x8000001626287223 */ /* 0x000fe40000010084 */
[----:B------:R-:W-:Y:S02]  /*9900*/  FMUL.FTZ R84, R107, UR37 ;  /* 0x000000256b547c20 */ /* 0x000fe40008410000 */
[----:B------:R-:W-:Y:S02]  /*9910*/  FMUL.FTZ R61, R109, UR37 ;  /* 0x000000256d3d7c20 */ /* 0x000fe40008410000 */
[----:B------:R-:W-:-:S02]  /*9920*/  FMUL.FTZ R84, R84, R40 ;  /* 0x0000002854547220 */ /* 0x000fc40000410000 */
[----:B------:R-:W-:Y:S02]  /*9930*/  FMUL.FTZ R90, R61, R86 ;  /* 0x000000563d5a7220 */ /* 0x000fe40000410000 */
[----:B------:R-:W-:Y:S02]  /*9940*/  FFMA.FTZ R40, R88, R40, R87 ;  /* 0x0000002858287223 */ /* 0x000fe40000010057 */
[-C--:B------:R-:W-:Y:S02]  /*9950*/  FFMA.FTZ R133, R37, -R21.reuse, R133 ;  /* 0x8000001525857223 */ /* 0x080fe40000010085 */
[----:B------:R-:W-:Y:S02]  /*9960*/  FMUL.FTZ R61, R108, R21 ;  /* 0x000000156c3d7220 */ /* 0x000fe40000410000 */
[----:B------:R-:W-:Y:S02]  /*9970*/  FMUL.FTZ R79, R65, UR37 ;  /* 0x00000025414f7c20 */ /* 0x000fe40008410000 */
[----:B------:R-:W-:-:S02]  /*9980*/  FADD.FTZ R142, R61, R142 ;  /* 0x0000008e3d8e7221 */ /* 0x000fc40000010000 */
[----:B------:R-:W-:Y:S01]  /*9990*/  FFMA.FTZ R40, R61, R133, R40 ;  /* 0x000000853d287223 */ /* 0x000fe20000010028 */
[----:B------:R-:W-:Y:S01]  /*99a0*/  IADD3.X R61, R41, UR40, RZ, P0, !PT ;  /* 0x00000028293d7c10 */ /* 0x000fe200087fe4ff */
[----:B------:R-:W-:Y:S01]  /*99b0*/  FMUL.FTZ R79, R79, R83 ;  /* 0x000000534f4f7220 */ /* 0x000fe20000410000 */
[----:B------:R-:W-:Y:S01]  /*99c0*/  ISETP.GE.AND P0, PT, R93, 0x1, PT ;  /* 0x000000015d00780c */ /* 0x000fe20003f06270 */
[----:B------:R-:W-:Y:S02]  /*99d0*/  FADD.FTZ R145, R85, R145 ;  /* 0x0000009155917221 */ /* 0x000fe40000010000 */
[----:B------:R-:W-:Y:S02]  /*99e0*/  FMUL.FTZ R80, R63, UR37 ;  /* 0x000000253f507c20 */ /* 0x000fe40008410000 */
[----:B------:R-:W-:Y:S02]  /*99f0*/  FMUL.FTZ R83, R62, UR37 ;  /* 0x000000253e537c20 */ /* 0x000fe40008410000 */
[----:B------:R-:W-:-:S02]  /*9a00*/  FMUL.FTZ R85, R106, UR37 ;  /* 0x000000256a557c20 */ /* 0x000fc40008410000 */
[----:B------:R-:W-:Y:S02]  /*9a10*/  FFMA.FTZ R94, R94, R86, R40 ;  /* 0x000000565e5e7223 */ /* 0x000fe40000010028 */
[----:B------:R-:W-:Y:S02]  /*9a20*/  FMUL.FTZ R80, R80, R129 ;  /* 0x0000008150507220 */ /* 0x000fe40000410000 */
[----:B------:R-:W-:Y:S02]  /*9a30*/  FMUL.FTZ R83, R83, R130 ;  /* 0x0000008253537220 */ /* 0x000fe40000410000 */
[----:B------:R-:W-:Y:S02]  /*9a40*/  FMUL.FTZ R85, R85, R131 ;  /* 0x0000008355557220 */ /* 0x000fe40000410000 */
[----:B------:R-:W-:Y:S02]  /*9a50*/  FFMA.FTZ R90, R36, R109, R90 ;  /* 0x0000006d245a7223 */ /* 0x000fe4000001005a */
[----:B------:R-:W-:-:S02]  /*9a60*/  FMUL.FTZ R92, R92, R133 ;  /* 0x000000855c5c7220 */ /* 0x000fc40000410000 */
[----:B------:R-:W-:Y:S02]  /*9a70*/  FMUL.FTZ R86, R67, UR37 ;  /* 0x0000002543567c20 */ /* 0x000fe40008410000 */
[----:B------:R-:W-:Y:S02]  /*9a80*/  FMUL.FTZ R87, R68, UR37 ;  /* 0x0000002544577c20 */ /* 0x000fe40008410000 */
[----:B------:R-:W-:Y:S02]  /*9a90*/  FMUL.FTZ R88, R69, UR37 ;  /* 0x0000002545587c20 */ /* 0x000fe40008410000 */
[----:B------:R-:W-:Y:S01]  /*9aa0*/  FMUL.FTZ R89, R70, UR37 ;  /* 0x0000002546597c20 */ /* 0x000fe20008410000 */
        /* <DEDUP_REMOVED lines=14> */
.L_x_510:
[----:B------:R-:W-:Y:S05]  /*9b90*/  BSYNC B0 ;  /* 0x0000000000007941 */ /* 0x000fea0003800000 */
.L_x_509:
[----:B------:R-:W-:Y:S01]  /*9ba0*/  USHF.L.U32 UR38, UR8, 0x2, URZ ;  /* 0x0000000208267899 */ /* 0x000fe2000800063f */
[----:B0-----:R-:W-:Y:S01]  /*9bb0*/  MOV R41, UR41 ;  /* 0x0000002900297c02 */ /* 0x001fe20008000f00 */
[----:B------:R-:W-:Y:S01]  /*9bc0*/  ULDC UR37, c[0x0][0x174] ;  /* 0x00005d0000257ab9 */ /* 0x000fe20000000800 */
[----:B------:R-:W-:Y:S01]  /*9bd0*/  LEA R40, P0, R96, R42, 0x2 ;  /* 0x0000002a60287211 */ /* 0x000fe200078010ff */
[----:B------:R-:W-:Y:S01]  /*9be0*/  FFMA.FTZ R134, R35, -R19, R134 ;  /* 0x8000001323867223 */ /* 0x000fe20000010086 */
[----:B------:R-:W-:Y:S01]  /*9bf0*/  MOV R60, UR42 ;  /* 0x0000002a003c7c02 */ /* 0x000fe20008000f00 */
[----:B------:R-:W-:Y:S01]  /*9c00*/  UIADD3 UR37, UR6, -UR37, URZ ;  /* 0x8000002506257290 */ /* 0x000fe2000fffe03f */
[----:B------:R-:W-:Y:S01]  /*9c10*/  FMUL.FTZ R91, R2, R91 ;  /* 0x0000005b025b7220 */ /* 0x000fe20000410000 */
[----:B------:R-:W-:Y:S01]  /*9c20*/  USHF.L.U64.HI UR36, UR8, 0x2, UR9 ;  /* 0x0000000208247899 */ /* 0x000fe20008010209 */
[----:B------:R-:W-:Y:S01]  /*9c30*/  LEA.HI.X R41, R41, R43, R60, 0x2, P0 ;  /* 0x0000002b29297211 */ /* 0x000fe200000f143c */
[----:B------:R-:W-:Y:S01]  /*9c40*/  FMUL.FTZ R95, R95, R134 ;  /* 0x000000865f5f7220 */ /* 0x000fe20000410000 */
[----:B------:R-:W-:Y:S01]  /*9c50*/  MOV R60, UR38 ;  /* 0x00000026003c7c02 */ /* 0x000fe20008000f00 */
[----:B------:R-:W-:Y:S01]  /*9c60*/  UIMAD UR37, UR37, -0x800, URZ ;  /* 0xfffff800252578a4 */ /* 0x000fe2000f8e023f */
[----:B------:R-:W-:Y:S01]  /*9c70*/  FADD.FTZ R61, R75, R91 ;  /* 0x0000005b4b3d7221 */ /* 0x000fe20000010000 */
[----:B------:R-:W-:Y:S01]  /*9c80*/  IADD3 R75, R55, 0x80, RZ ;  /* 0x00000080374b7810 */ /* 0x000fe20007ffe0ff */
[----:B------:R-:W-:Y:S01]  /*9c90*/  FFMA.FTZ R95, R35, R110, R95 ;  /* 0x0000006e235f7223 */ /* 0x000fe2000001005f */
[----:B------:R-:W-:Y:S01]  /*9ca0*/  ISETP.GE.AND P0, PT, R93, 0x81, PT ;  /* 0x000000815d00780c */ /* 0x000fe20003f06270 */
[----:B------:R-:W-:Y:S01]  /*9cb0*/  FMUL.FTZ R110, R110, R19 ;  /* 0x000000136e6e7220 */ /* 0x000fe20000410000 */
[----:B------:R-:W-:Y:S01]  /*9cc0*/  LEA.HI.SX32 R75, R75, R55, 0x1b ;  /* 0x000000374b4b7211 */ /* 0x000fe200078fdaff */
[----:B------:R-:W-:Y:S01]  /*9cd0*/  IMAD.WIDE.U32 R40, R60, c[0x0][0x2d0], R40 ;  /* 0x0000b4003c287a25 */ /* 0x000fe200078e0028 */
[----:B------:R-:W-:Y:S01]  /*9ce0*/  MOV R60, UR37 ;  /* 0x00000025003c7c02 */ /* 0x000fe20008000f00 */
[----:B------:R-:W-:Y:S01]  /*9cf0*/  ULDC.64 UR34, c[0x0][0x2d0] ;  /* 0x0000b40000227ab9 */ /* 0x000fe20000000a00 */
[----:B------:R-:W-:Y:S01]  /*9d00*/  BSSY B0, `(.L_x_511) ;  /* 0x0000012000007945 */ /* 0x000fe20003800000 */
[----:B------:R-:W-:Y:S01]  /*9d10*/  FFMA.FTZ R94, R110, R134, R94 ;  /* 0x000000866e5e7223 */ /* 0x000fe2000001005e */
[----:B------:R-:W-:Y:S01]  /*9d20*/  UIMAD UR34, UR36, UR34, URZ ;  /* 0x00000022242272a4 */ /* 0x000fe2000f8e023f */
[----:B------:R-:W-:Y:S01]  /*9d30*/  IMAD.WIDE R42, R60, 0x4, R42 ;  /* 0x000000043c2a7825 */ /* 0x000fe200078e022a */
[----:B------:R-:W-:-:S02]  /*9d40*/  IADD3 R91, R55, 0x100, RZ ;  /* 0x00000100375b7810 */ /* 0x000fc40007ffe0ff */
[----:B------:R-:W-:Y:S01]  /*9d50*/  UIMAD UR34, UR38, UR35, UR34 ;  /* 0x00000023262272a4 */ /* 0x000fe2000f8e0222 */
[----:B------:R-:W-:Y:S01]  /*9d60*/  FADD.FTZ R60, R94, R74 ;  /* 0x0000004a5e3c7221 */ /* 0x000fe20000010000 */
[----:B------:R-:W-:Y:S01]  /*9d70*/  IADD3 R94, R55, 0x180, RZ ;  /* 0x00000180375e7810 */ /* 0x000fe20007ffe0ff */
[----:B------:R0:W1:Y:S01]  /*9d80*/  LDS R74, [R75.X4+0x2310] ;  /* 0x002310004b4a7984 */ /* 0x0000620000004800 */
[----:B------:R-:W-:Y:S02]  /*9d90*/  FADD.FTZ R138, R111, R138 ;  /* 0x0000008a6f8a7221 */ /* 0x000fe40000010000 */
[----:B------:R-:W-:Y:S01]  /*9da0*/  FADD.FTZ R137, R95, R137 ;  /* 0x000000895f897221 */ /* 0x000fe20000010000 */
[----:B------:R-:W-:Y:S01]  /*9db0*/  IADD3 R41, R41, UR34, RZ ;  /* 0x0000002229297c10 */ /* 0x000fe2000fffe0ff */
[----:B------:R-:W-:Y:S01]  /*9dc0*/  FADD.FTZ R140, R110, R140 ;  /* 0x0000008c6e8c7221 */ /* 0x000fe20000010000 */
[----:B------:R-:W-:Y:S05]  /*9dd0*/  @!P0 BRA `(.L_x_512) ;  /* 0x0000004000008947 */ /* 0x000fea0003800000 */
[----:B0-----:R-:W-:-:S05]  /*9de0*/  MOV R75, UR38 ;  /* 0x00000026004b7c02 */ /* 0x001fca0008000f00 */
[----:B------:R-:W-:-:S05]  /*9df0*/  IMAD.WIDE.U32 R42, R75, c[0x0][0x2d0], R42 ;  /* 0x0000b4004b2a7a25 */ /* 0x000fca00078e002a */
[----:B------:R-:W-:-:S05]  /*9e00*/  IADD3 R43, R43, UR34, RZ ;  /* 0x000000222b2b7c10 */ /* 0x000fca000fffe0ff */
[----:B-1----:R0:W-:Y:S02]  /*9e10*/  RED.E.ADD.F32.FTZ.RN.STRONG.GPU [R42.64+-0x1e00], R74 ;  /* 0xffe2004a2a00798e */ /* 0x0021e4000c10e7a0 */
.L_x_512:
[----:B------:R-:W-:Y:S05]  /*9e20*/  BSYNC B0 ;  /* 0x0000000000007941 */ /* 0x000fea0003800000 */
.L_x_511:
[-C--:B------:R-:W-:Y:S01]  /*9e30*/  LEA.HI.SX32 R91, R91, R55.reuse, 0x1b ;  /* 0x000000375b5b7211 */ /* 0x080fe200078fdaff */
[----:B------:R-:W-:Y:S01]  /*9e40*/  BSSY B0, `(.L_x_513) ;  /* 0x000000d000007945 */ /* 0x000fe20003800000 */
[----:B------:R-:W-:Y:S02]  /*9e50*/  ISETP.GE.AND P6, PT, R93, 0x101, PT ;  /* 0x000001015d00780c */ /* 0x000fe40003fc6270 */
[----:B0-----:R-:W-:Y:S02]  /*9e60*/  IADD3 R42, R55, 0x200, RZ ;  /* 0x00000200372a7810 */ /* 0x001fe40007ffe0ff */
        /* <DEDUP_REMOVED lines=10> */
.L_x_514:
[----:B------:R-:W-:Y:S05]  /*9f10*/  BSYNC B0 ;  /* 0x0000000000007941 */ /* 0x000fea0003800000 */
.L_x_513:
[----:B------:R-:W2:Y:S01]  /*9f20*/  LDS R94, [R94.X4+0x2710] ;  /* 0x002710005e5e7984 */ /* 0x000ea20000004800 */
[----:B------:R-:W-:Y:S01]  /*9f30*/  BSSY B0, `(.L_x_515) ;  /* 0x0000005000007945 */ /* 0x000fe20003800000 */
[----:B------:R-:W-:Y:S02]  /*9f40*/  IADD3 R43, R55, 0x280, RZ ;  /* 0x00000280372b7810 */ /* 0x000fe40007ffe0ff */
[----:B------:R-:W-:Y:S01]  /*9f50*/  LEA.HI.SX32 R42, R42, R55, 0x1b ;  /* 0x000000372a2a7211 */ /* 0x000fe200078fdaff */
[----:B------:R-:W-:Y:S05]  /*9f60*/  @!P0 BRA `(.L_x_516) ;  /* 0x0000001000008947 */ /* 0x000fea0003800000 */
[----:B--2---:R2:W-:Y:S02]  /*9f70*/  RED.E.ADD.F32.FTZ.RN.STRONG.GPU [R40.64+-0x1a00], R94 ;  /* 0xffe6005e2800798e */ /* 0x0045e4000c10e7a0 */
.L_x_516:
[----:B------:R-:W-:Y:S05]  /*9f80*/  BSYNC B0 ;  /* 0x0000000000007941 */ /* 0x000fea0003800000 */
.L_x_515:
[----:B------:R-:W3:Y:S01]  /*9f90*/  LDS R42, [R42.X4+0x2910] ;  /* 0x002910002a2a7984 */ /* 0x000ee20000004800 */
[----:B------:R-:W-:Y:S01]  /*9fa0*/  BSSY B0, `(.L_x_517) ;  /* 0x0000005000007945 */ /* 0x000fe20003800000 */
[----:B-1----:R-:W-:-:S02]  /*9fb0*/  IADD3 R74, R55, 0x300, RZ ;  /* 0x00000300374a7810 */ /* 0x002fc40007ffe0ff */
[----:B------:R-:W-:Y:S01]  /*9fc0*/  LEA.HI.SX32 R43, R43, R55, 0x1b ;  /* 0x000000372b2b7211 */ /* 0x000fe200078fdaff */
[----:B------:R-:W-:Y:S05]  /*9fd0*/  @!P1 BRA `(.L_x_518) ;  /* 0x0000001000009947 */ /* 0x000fea0003800000 */
[----:B---3--:R1:W-:Y:S02]  /*9fe0*/  RED.E.ADD.F32.FTZ.RN.STRONG.GPU [R40.64+-0x1800], R42 ;  /* 0xffe8002a2800798e */ /* 0x0083e4000c10e7a0 */
.L_x_518:
[----:B------:R-:W-:Y:S05]  /*9ff0*/  BSYNC B0 ;  /* 0x0000000000007941 */ /* 0x000fea0003800000 */
.L_x_517:
[----:B------:R-:W4:Y:S01]  /*a000*/  LDS R43, [R43.X4+0x2b10] ;  /* 0x002b10002b2b7984 */ /* 0x000f220000004800 */
[----:B------:R-:W-:Y:S01]  /*a010*/  BSSY B0, `(.L_x_519) ;  /* 0x0000005000007945 */ /* 0x000fe20003800000 */
[----:B-1-3--:R-:W-:Y:S02]  /*a020*/  IADD3 R42, R55, 0x380, RZ ;  /* 0x00000380372a7810 */ /* 0x00afe40007ffe0ff */
[----:B------:R-:W-:Y:S01]  /*a030*/  LEA.HI.SX32 R74, R74, R55, 0x1b ;  /* 0x000000374a4a7211 */ /* 0x000fe200078fdaff */
[----:B------:R-:W-:Y:S05]  /*a040*/  @!P2 BRA `(.L_x_520) ;  /* 0x000000100000a947 */ /* 0x000fea0003800000 */
[----:B----4-:R1:W-:Y:S02]  /*a050*/  RED.E.ADD.F32.FTZ.RN.STRONG.GPU [R40.64+-0x1600], R43 ;  /* 0xffea002b2800798e */ /* 0x0103e4000c10e7a0 */
.L_x_520:
[----:B------:R-:W-:Y:S05]  /*a060*/  BSYNC B0 ;  /* 0x0000000000007941 */ /* 0x000fea0003800000 */
.L_x_519:
[----:B------:R-:W3:Y:S01]  /*a070*/  LDS R74, [R74.X4+0x2d10] ;  /* 0x002d10004a4a7984 */ /* 0x000ee20000004800 */
[----:B------:R-:W-:Y:S01]  /*a080*/  BSSY B0, `(.L_x_521) ;  /* 0x0000005000007945 */ /* 0x000fe20003800000 */
[----:B-1--4-:R-:W-:Y:S02]  /*a090*/  IADD3 R43, R55, 0x400, RZ ;  /* 0x00000400372b7810 */ /* 0x012fe40007ffe0ff */
[----:B------:R-:W-:Y:S01]  /*a0a0*/  LEA.HI.SX32 R42, R42, R55, 0x1b ;  /* 0x000000372a2a7211 */ /* 0x000fe200078fdaff */
[----:B------:R-:W-:Y:S05]  /*a0b0*/  @!P3 BRA `(.L_x_522) ;  /* 0x000000100000b947 */ /* 0x000fea0003800000 */
[----:B---3--:R1:W-:Y:S02]  /*a0c0*/  RED.E.ADD.F32.FTZ.RN.STRONG.GPU [R40.64+-0x1400], R74 ;  /* 0xffec004a2800798e */ /* 0x0083e4000c10e7a0 */
.L_x_522:
[----:B------:R-:W-:Y:S05]  /*a0d0*/  BSYNC B0 ;  /* 0x0000000000007941 */ /* 0x000fea0003800000 */
.L_x_521:
[----:B------:R-:W4:Y:S01]  /*a0e0*/  LDS R42, [R42.X4+0x2f10] ;  /* 0x002f10002a2a7984 */ /* 0x000f220000004800 */
[----:B------:R-:W-:Y:S01]  /*a0f0*/  BSSY B0, `(.L_x_523) ;  /* 0x0000004000007945 */ /* 0x000fe20003800000 */
[----:B------:R-:W-:Y:S01]  /*a100*/  LEA.HI.SX32 R43, R43, R55, 0x1b ;  /* 0x000000372b2b7211 */ /* 0x000fe200078fdaff */
[----:B------:R-:W-:Y:S05]  /*a110*/  @!P4 BRA `(.L_x_524) ;  /* 0x000000100000c947 */ /* 0x000fea0003800000 */
[----:B----4-:R4:W-:Y:S02]  /*a120*/  RED.E.ADD.F32.FTZ.RN.STRONG.GPU [R40.64+-0x1200], R42 ;  /* 0xffee002a2800798e */ /* 0x0109e4000c10e7a0 */
.L_x_524:
[----:B------:R-:W-:Y:S05]  /*a130*/  BSYNC B0 ;  /* 0x0000000000007941 */ /* 0x000fea0003800000 */
.L_x_523:
[----:B------:R-:W1:Y:S01]  /*a140*/  LDS R43, [R43.X4+0x3110] ;  /* 0x003110002b2b7984 */ /* 0x000e620000004800 */
[----:B------:R-:W-:Y:S01]  /*a150*/  BSSY B0, `(.L_x_525) ;  /* 0x0000005000007945 */ /* 0x000fe20003800000 */
[----:B-1-3--:R-:W-:-:S02]  /*a160*/  IADD3 R74, R55, 0x480, RZ ;  /* 0x00000480374a7810 */ /* 0x00afc40007ffe0ff */
[----:B----4-:R-:W-:Y:S01]  /*a170*/  IADD3 R42, R55, 0x500, RZ ;  /* 0x00000500372a7810 */ /* 0x010fe20007ffe0ff */
[----:B------:R-:W-:Y:S05]  /*a180*/  @!P5 BRA `(.L_x_526) ;  /* 0x000000100000d947 */ /* 0x000fea0003800000 */
[----:B------:R1:W-:Y:S02]  /*a190*/  RED.E.ADD.F32.FTZ.RN.STRONG.GPU [R40.64+-0x1000], R43 ;  /* 0xfff0002b2800798e */ /* 0x0003e4000c10e7a0 */
.L_x_526:
[----:B------:R-:W-:Y:S05]  /*a1a0*/  BSYNC B0 ;  /* 0x0000000000007941 */ /* 0x000fea0003800000 */
.L_x_525:
[-C--:B------:R-:W-:Y:S01]  /*a1b0*/  LEA.HI.SX32 R74, R74, R55.reuse, 0x1b ;  /* 0x000000374a4a7211 */ /* 0x080fe200078fdaff */
[----:B------:R-:W-:Y:S01]  /*a1c0*/  BSSY B0, `(.L_x_527) ;  /* 0x000000d000007945 */ /* 0x000fe20003800000 */
[----:B------:R-:W-:Y:S02]  /*a1d0*/  ISETP.GE.AND P6, PT, R93, 0x481, PT ;  /* 0x000004815d00780c */ /* 0x000fe40003fc6270 */
[----:B-1----:R-:W-:Y:S02]  /*a1e0*/  IADD3 R43, R55, 0x580, RZ ;  /* 0x00000580372b7810 */ /* 0x002fe40007ffe0ff */
[----:B------:R-:W1:Y:S01]  /*a1f0*/  LDS R74, [R74.X4+0x3310] ;  /* 0x003310004a4a7984 */ /* 0x000e620000004800 */
        /* <DEDUP_REMOVED lines=9> */
.L_x_528:
[----:B------:R-:W-:Y:S05]  /*a290*/  BSYNC B0 ;  /* 0x0000000000007941 */ /* 0x000fea0003800000 */
.L_x_527:
[----:B------:R-:W3:Y:S01]  /*a2a0*/  LDS R42, [R42.X4+0x3510] ;  /* 0x003510002a2a7984 */ /* 0x000ee20000004800 */
[----:B------:R-:W-:Y:S01]  /*a2b0*/  BSSY B0, `(.L_x_529) ;  /* 0x0000005000007945 */ /* 0x000fe20003800000 */
[----:B-1----:R-:W-:-:S02]  /*a2c0*/  IADD3 R74, R55, 0x600, RZ ;  /* 0x00000600374a7810 */ /* 0x002fc40007ffe0ff */
[----:B------:R-:W-:Y:S01]  /*a2d0*/  LEA.HI.SX32 R43, R43, R55, 0x1b ;  /* 0x000000372b2b7211 */ /* 0x000fe200078fdaff */
[----:B------:R-:W-:Y:S05]  /*a2e0*/  @!P0 BRA `(.L_x_530) ;  /* 0x0000001000008947 */ /* 0x000fea0003800000 */
[----:B---3--:R1:W-:Y:S02]  /*a2f0*/  RED.E.ADD.F32.FTZ.RN.STRONG.GPU [R40.64+-0xc00], R42 ;  /* 0xfff4002a2800798e */ /* 0x0083e4000c10e7a0 */
.L_x_530:
[----:B------:R-:W-:Y:S05]  /*a300*/  BSYNC B0 ;  /* 0x0000000000007941 */ /* 0x000fea0003800000 */
.L_x_529:
[----:B------:R-:W4:Y:S01]  /*a310*/  LDS R43, [R43.X4+0x3710] ;  /* 0x003710002b2b7984 */ /* 0x000f220000004800 */
[----:B------:R-:W-:Y:S01]  /*a320*/  BSSY B0, `(.L_x_531) ;  /* 0x0000005000007945 */ /* 0x000fe20003800000 */
[----:B-1-3--:R-:W-:Y:S02]  /*a330*/  IADD3 R42, R55, 0x680, RZ ;  /* 0x00000680372a7810 */ /* 0x00afe40007ffe0ff */
[----:B------:R-:W-:Y:S01]  /*a340*/  LEA.HI.SX32 R74, R74, R55, 0x1b ;  /* 0x000000374a4a7211 */ /* 0x000fe200078fdaff */
[----:B------:R-:W-:Y:S05]  /*a350*/  @!P1 BRA `(.L_x_532) ;  /* 0x0000001000009947 */ /* 0x000fea0003800000 */
[----:B----4-:R1:W-:Y:S02]  /*a360*/  RED.E.ADD.F32.FTZ.RN.STRONG.GPU [R40.64+-0xa00], R43 ;  /* 0xfff6002b2800798e */ /* 0x0103e4000c10e7a0 */
.L_x_532:
[----:B------:R-:W-:Y:S05]  /*a370*/  BSYNC B0 ;  /* 0x0000000000007941 */ /* 0x000fea0003800000 */
.L_x_531:
[----:B------:R-:W3:Y:S01]  /*a380*/  LDS R74, [R74.X4+0x3910] ;  /* 0x003910004a4a7984 */ /* 0x000ee20000004800 */
[----:B------:R-:W-:Y:S01]  /*a390*/  BSSY B0, `(.L_x_533) ;  /* 0x0000005000007945 */ /* 0x000fe20003800000 */
[----:B-1--4-:R-:W-:Y:S02]  /*a3a0*/  IADD3 R43, R55, 0x700, RZ ;  /* 0x00000700372b7810 */ /* 0x012fe40007ffe0ff */
[----:B------:R-:W-:Y:S01]  /*a3b0*/  LEA.HI.SX32 R42, R42, R55, 0x1b ;  /* 0x000000372a2a7211 */ /* 0x000fe200078fdaff */
[----:B------:R-:W-:Y:S05]  /*a3c0*/  @!P2 BRA `(.L_x_534) ;  /* 0x000000100000a947 */ /* 0x000fea0003800000 */
[----:B---3--:R1:W-:Y:S02]  /*a3d0*/  RED.E.ADD.F32.FTZ.RN.STRONG.GPU [R40.64+-0x800], R74 ;  /* 0xfff8004a2800798e */ /* 0x0083e4000c10e7a0 */
.L_x_534:
[----:B------:R-:W-:Y:S05]  /*a3e0*/  BSYNC B0 ;  /* 0x0000000000007941 */ /* 0x000fea0003800000 */
.L_x_533:
[----:B------:R-:W4:Y:S01]  /*a3f0*/  LDS R42, [R42.X4+0x3b10] ;  /* 0x003b10002a2a7984 */ /* 0x000f220000004800 */
[----:B------:R-:W-:Y:S01]  /*a400*/  BSSY B0, `(.L_x_535) ;  /* 0x0000005000007945 */ /* 0x000fe20003800000 */
[----:B-1-3--:R-:W-:-:S02]  /*a410*/  IADD3 R74, R55, 0x780, RZ ;  /* 0x00000780374a7810 */ /* 0x00afc40007ffe0ff */
[----:B------:R-:W-:Y:S01]  /*a420*/  LEA.HI.SX32 R43, R43, R55, 0x1b ;  /* 0x000000372b2b7211 */ /* 0x000fe200078fdaff */
[----:B------:R-:W-:Y:S05]  /*a430*/  @!P3 BRA `(.L_x_536) ;  /* 0x000000100000b947 */ /* 0x000fea0003800000 */
[----:B----4-:R1:W-:Y:S02]  /*a440*/  RED.E.ADD.F32.FTZ.RN.STRONG.GPU [R40.64+-0x600], R42 ;  /* 0xfffa002a2800798e */ /* 0x0103e4000c10e7a0 */
.L_x_536:
[----:B------:R-:W-:Y:S05]  /*a450*/  BSYNC B0 ;  /* 0x0000000000007941 */ /* 0x000fea0003800000 */
.L_x_535:
[----:B------:R-:W3:Y:S01]  /*a460*/  LDS R43, [R43.X4+0x3d10] ;  /* 0x003d10002b2b7984 */ /* 0x000ee20000004800 */
[----:B------:R-:W-:Y:S01]  /*a470*/  BSSY B0, `(.L_x_537) ;  /* 0x0000004000007945 */ /* 0x000fe20003800000 */
[----:B------:R-:W-:Y:S01]  /*a480*/  LEA.HI.SX32 R74, R74, R55, 0x1b ;  /* 0x000000374a4a7211 */ /* 0x000fe200078fdaff */
[----:B------:R-:W-:Y:S05]  /*a490*/  @!P4 BRA `(.L_x_538) ;  /* 0x000000100000c947 */ /* 0x000fea0003800000 */
[----:B---3--:R3:W-:Y:S02]  /*a4a0*/  RED.E.ADD.F32.FTZ.RN.STRONG.GPU [R40.64+-0x400], R43 ;  /* 0xfffc002b2800798e */ /* 0x0087e4000c10e7a0 */
.L_x_538:
[----:B------:R-:W-:Y:S05]  /*a4b0*/  BSYNC B0 ;  /* 0x0000000000007941 */ /* 0x000fea0003800000 */
.L_x_537:
[----:B------:R-:W1:Y:S01]  /*a4c0*/  LDS R74, [R74.X4+0x3f10] ;  /* 0x003f10004a4a7984 */ /* 0x000e620000004800 */
[----:B------:R-:W-:Y:S01]  /*a4d0*/  BSSY B0, `(.L_x_539) ;  /* 0x0000003000007945 */ /* 0x000fe20003800000 */
[----:B------:R-:W-:Y:S05]  /*a4e0*/  @!P5 BRA `(.L_x_540) ;  /* 0x000000100000d947 */ /* 0x000fea0003800000 */
[----:B-1----:R1:W-:Y:S02]  /*a4f0*/  RED.E.ADD.F32.FTZ.RN.STRONG.GPU [R40.64+-0x200], R74 ;  /* 0xfffe004a2800798e */ /* 0x0023e4000c10e7a0 */
.L_x_540:
[----:B------:R-:W-:Y:S05]  /*a500*/  BSYNC B0 ;  /* 0x0000000000007941 */ /* 0x000fea0003800000 */
.L_x_539:
[----:B-1--4-:R-:W1:Y:S01]  /*a510*/  S2R R42, SR_LANEID ;  /* 0x00000000002a7919 */ /* 0x012e620000000000 */
[----:B------:R-:W-:Y:S01]  /*a520*/  ISETP.NE.AND P2, PT, R55, RZ, PT ;  /* 0x000000ff3700720c */ /* 0x000fe20003f45270 */
[----:B------:R-:W-:Y:S01]  /*a530*/  FMUL.FTZ R86, R86, R126 ;  /* 0x0000007e56567220 */ /* 0x000fe20000410000 */
[----:B------:R-:W-:Y:S01]  /*a540*/  BSSY B0, `(.L_x_541) ;  /* 0x0000054000007945 */ /* 0x000fe20003800000 */
[----:B0-23--:R-:W0:Y:S01]  /*a550*/  SHFL.DOWN PT, R40, R60, 0x1, 0x1f ;  /* 0x08201f003c287f89 */ /* 0x00de2200000e0000 */
[----:B------:R-:W-:-:S02]  /*a560*/  FMUL.FTZ R87, R87, R125 ;  /* 0x0000007d57577220 */ /* 0x000fc40000410000 */
[----:B------:R-:W-:Y:S01]  /*a570*/  FMUL.FTZ R88, R88, R73 ;  /* 0x0000004958587220 */ /* 0x000fe20000410000 */
[----:B------:R-:W2:Y:S01]  /*a580*/  SHFL.DOWN PT, R41, R61, 0x1, 0x1f ;  /* 0x08201f003d297f89 */ /* 0x000ea200000e0000 */
[----:B------:R-:W-:Y:S02]  /*a590*/  FMUL.FTZ R89, R89, R124 ;  /* 0x0000007c59597220 */ /* 0x000fe40000410000 */
[----:B------:R-:W-:Y:S02]  /*a5a0*/  FFMA.FTZ R92, R37, R108, R92 ;  /* 0x0000006c255c7223 */ /* 0x000fe4000001005c */
[----:B------:R-:W-:Y:S02]  /*a5b0*/  FFMA.FTZ R107, R38, R107, R84 ;  /* 0x0000006b266b7223 */ /* 0x000fe40000010054 */
[----:B------:R-:W-:Y:S02]  /*a5c0*/  FFMA.FTZ R106, R39, R106, R85 ;  /* 0x0000006a276a7223 */ /* 0x000fe40000010055 */
[----:B------:R-:W-:-:S02]  /*a5d0*/  FFMA.FTZ R105, R44, R105, R82 ;  /* 0x000000692c697223 */ /* 0x000fc40000010052 */
[----:B------:R-:W-:Y:S02]  /*a5e0*/  FFMA.FTZ R62, R45, R62, R83 ;  /* 0x0000003e2d3e7223 */ /* 0x000fe40000010053 */
[----:B------:R-:W-:Y:S02]  /*a5f0*/  FFMA.FTZ R63, R46, R63, R80 ;  /* 0x0000003f2e3f7223 */ /* 0x000fe40000010050 */
[----:B------:R-:W-:Y:S01]  /*a600*/  FFMA.FTZ R72, R47, R64, R72 ;  /* 0x000000402f487223 */ /* 0x000fe20000010048 */
[----:B-1----:R-:W-:Y:S01]  /*a610*/  ISETP.GT.AND P0, PT, R42, 0x1e, PT ;  /* 0x0000001e2a00780c */ /* 0x002fe20003f04270 */
[----:B------:R-:W-:Y:S01]  /*a620*/  FFMA.FTZ R79, R48, R65, R79 ;  /* 0x00000041304f7223 */ /* 0x000fe2000001004f */
[----:B------:R-:W-:Y:S01]  /*a630*/  ISETP.NE.AND P1, PT, R42, RZ, PT ;  /* 0x000000ff2a00720c */ /* 0x000fe20003f25270 */
[----:B------:R-:W-:Y:S02]  /*a640*/  FFMA.FTZ R66, R49, R66, R81 ;  /* 0x0000004231427223 */ /* 0x000fe40000010051 */
[----:B------:R-:W-:-:S02]  /*a650*/  FFMA.FTZ R67, R50, R67, R86 ;  /* 0x0000004332437223 */ /* 0x000fc40000010056 */
[----:B------:R-:W-:Y:S02]  /*a660*/  FFMA.FTZ R68, R51, R68, R87 ;  /* 0x0000004433447223 */ /* 0x000fe40000010057 */
[----:B------:R-:W-:Y:S02]  /*a670*/  FFMA.FTZ R69, R52, R69, R88 ;  /* 0x0000004534457223 */ /* 0x000fe40000010058 */
[----:B------:R-:W-:Y:S02]  /*a680*/  FFMA.FTZ R89, R53, R70, R89 ;  /* 0x0000004635597223 */ /* 0x000fe40000010059 */
[----:B0-----:R-:W-:Y:S02]  /*a690*/  @!P0 FADD.FTZ R60, R60, R40 ;  /* 0x000000283c3c8221 */ /* 0x001fe40000010000 */
[----:B--2---:R-:W-:Y:S01]  /*a6a0*/  @!P0 FADD.FTZ R61, R61, R41 ;  /* 0x000000293d3d8221 */ /* 0x004fe20000010000 */
[----:B------:R-:W-:Y:S01]  /*a6b0*/  ISETP.GT.AND P0, PT, R42, 0x1d, PT ;  /* 0x0000001d2a00780c */ /* 0x000fe20003f04270 */
[----:B------:R-:W-:Y:S01]  /*a6c0*/  FADD.FTZ R136, R90, R136 ;  /* 0x000000885a887221 */ /* 0x000fe20000010000 */
[----:B------:R-:W0:Y:S01]  /*a6d0*/  SHFL.DOWN PT, R40, R60, 0x2, 0x1f ;  /* 0x08401f003c287f89 */ /* 0x000e2200000e0000 */
[----:B------:R-:W-:-:S02]  /*a6e0*/  FADD.FTZ R123, R92, R123 ;  /* 0x0000007b5c7b7221 */ /* 0x000fc40000010000 */
[----:B------:R-:W-:Y:S01]  /*a6f0*/  FADD.FTZ R122, R107, R122 ;  /* 0x0000007a6b7a7221 */ /* 0x000fe20000010000 */
[----:B------:R-:W1:Y:S01]  /*a700*/  SHFL.DOWN PT, R41, R61, 0x2, 0x1f ;  /* 0x08401f003d297f89 */ /* 0x000e6200000e0000 */
        /* <DEDUP_REMOVED lines=10> */
[----:B0-----:R-:W-:-:S02]  /*a7b0*/  @!P0 FADD.FTZ R60, R60, R40 ;  /* 0x000000283c3c8221 */ /* 0x001fc40000010000 */
[----:B------:R-:W-:Y:S02]  /*a7c0*/  FADD.FTZ R154, R77, R154 ;  /* 0x0000009a4d9a7221 */ /* 0x000fe40000010000 */
[----:B-1----:R-:W-:Y:S01]  /*a7d0*/  @!P0 FADD.FTZ R61, R61, R41 ;  /* 0x000000293d3d8221 */ /* 0x002fe20000010000 */
[----:B------:R-:W0:Y:S01]  /*a7e0*/  SHFL.DOWN PT, R40, R60, 0x4, 0x1f ;  /* 0x08801f003c287f89 */ /* 0x000e2200000e0000 */
[----:B------:R-:W-:Y:S01]  /*a7f0*/  ISETP.GT.AND P0, PT, R42, 0x1b, PT ;  /* 0x0000001b2a00780c */ /* 0x000fe20003f04270 */
[----:B------:R-:W-:Y:S02]  /*a800*/  FADD.FTZ R113, R68, R113 ;  /* 0x0000007144717221 */ /* 0x000fe40000010000 */
[----:B------:R-:W1:Y:S01]  /*a810*/  SHFL.DOWN PT, R41, R61, 0x4, 0x1f ;  /* 0x08801f003d297f89 */ /* 0x000e6200000e0000 */
[----:B------:R-:W-:Y:S02]  /*a820*/  FADD.FTZ R112, R69, R112 ;  /* 0x0000007045707221 */ /* 0x000fe40000010000 */
[----:B-----5:R-:W-:-:S07]  /*a830*/  FADD.FTZ R0, R89, R0 ;  /* 0x0000000059007221 */ /* 0x020fce0000010000 */
        /* <DEDUP_REMOVED lines=8> */
[----:B------:R-:W-:Y:S02]  /*a8c0*/  ISETP.GT.AND P0, PT, R42, 0xf, PT ;  /* 0x0000000f2a00780c */ /* 0x000fe40003f04270 */
[----:B------:R-:W-:Y:S01]  /*a8d0*/  SHF.R.S32.HI R42, RZ, 0x1f, R55 ;  /* 0x0000001fff2a7819 */ /* 0x000fe20000011437 */
[----:B------:R-:W1:Y:S03]  /*a8e0*/  SHFL.DOWN PT, R41, R61, 0x10, 0x1f ;  /* 0x0a001f003d297f89 */ /* 0x000e6600000e0000 */
[----:B------:R-:W-:-:S04]  /*a8f0*/  LEA.HI R42, R42, R55, RZ, 0x5 ;  /* 0x000000372a2a7211 */ /* 0x000fc800078f28ff */
[----:B------:R-:W-:-:S03]  /*a900*/  SHF.R.S32.HI R42, RZ, 0x5, R42 ;  /* 0x00000005ff2a7819 */ /* 0x000fc6000001142a */
[----:B0-----:R-:W-:Y:S02]  /*a910*/  @!P0 FADD.FTZ R60, R60, R40 ;  /* 0x000000283c3c8221 */ /* 0x001fe40000010000 */
[----:B-1----:R-:W-:-:S05]  /*a920*/  @!P0 FADD.FTZ R61, R61, R41 ;  /* 0x000000293d3d8221 */ /* 0x002fca0000010000 */
[----:B------:R0:W-:Y:S04]  /*a930*/  @!P1 STS.64 [R42.X8+0x4218], R60 ;  /* 0x0042183c2a009388 */ /* 0x0001e80000008a00 */
[----:B------:R-:W-:Y:S06]  /*a940*/  BAR.SYNC.DEFER_BLOCKING 0x0 ;  /* 0x0000000000007b1d */ /* 0x000fec0000010000 */
[----:B------:R-:W-:Y:S05]  /*a950*/  @P2 BRA `(.L_x_542) ;  /* 0x0000012000002947 */ /* 0x000fea0003800000 */
[----:B------:R-:W-:Y:S01]  /*a960*/  ULDC UR34, c[0x0][0x174] ;  /* 0x00005d0000227ab9 */ /* 0x000fe20000000800 */
[----:B0-----:R-:W0:Y:S01]  /*a970*/  LDS.128 R40, [0x4220] ;  /* 0x00422000ff287984 */ /* 0x001e220000000c00 */
        /* <DEDUP_REMOVED lines=16> */
.L_x_542:
[----:B------:R-:W-:Y:S05]  /*aa80*/  BSYNC B0 ;  /* 0x0000000000007941 */ /* 0x000fea0003800000 */
.L_x_541:
[----:B------:R-:W-:Y:S02]  /*aa90*/  UIADD3 UR7, UR7, 0x1, URZ ;  /* 0x0000000107077890 */ /* 0x000fe4000fffe03f */
[----:B------:R-:W-:Y:S02]  /*aaa0*/  ULDC UR34, c[0x0][0x16c] ;  /* 0x00005b0000227ab9 */ /* 0x000fe40000000800 */
[----:B------:R-:W-:Y:S02]  /*aab0*/  UISETP.GE.AND UP0, UPT, UR7, UR34, UPT ;  /* 0x000000220700728c */ /* 0x000fe4000bf06270 */
[----:B------:R-:W-:-:S04]  /*aac0*/  UIADD3 UR8, UP1, UR8, 0x1, URZ ;  /* 0x0000000108087890 */ /* 0x000fc8000ff3e03f */
[----:B------:R-:W-:Y:S01]  /*aad0*/  PLOP3.LUT P0, PT, PT, PT, UP0, 0x80, 0x0 ;  /* 0x000000000000781c */ /* 0x000fe20003f0f008 */
[----:B------:R-:W-:-:S12]  /*aae0*/  UIADD3.X UR9, URZ, UR9, URZ, UP1, !UPT ;  /* 0x000000093f097290 */ /* 0x000fd80008ffe43f */
[----:B0-----:R-:W-:Y:S01]  /*aaf0*/  @P0 CALL.REL.NOINC `(.L_x_495) ;  /* 0x0000001000000944 */ /* 0x001fe20003c00000 */
[----:B------:R-:W-:Y:S05]  /*ab00*/  BRA `(.L_x_543) ;  /* 0xffffc17000007947 */ /* 0x000fea000383ffff */
.L_x_495:
[----:B------:R1:W2:Y:S01]  /*ab10*/  LDL.LU R41, [R1+0x60] ;  /* 0x0000600001297983 */ /* 0x0002a20000300800 */
[----:B------:R-:W-:Y:S02]  /*ab20*/  ULDC UR39, c[0x0][0x168] ;  /* 0x00005a0000277ab9 */ /* 0x000fe40000000800 */
[----:B------:R-:W-:Y:S01]  /*ab30*/  UIADD3 UR39, -UR25, UR39, URZ ;  /* 0x0000002719277290 */ /* 0x000fe2000fffe13f */
[----:B------:R-:W3:Y:S04]  /*ab40*/  LDL R67, [R1+0x3c] ;  /* 0x00003c0001437983 */ /* 0x000ee80000100800 */
[----:B------:R-:W-:Y:S01]  /*ab50*/  BAR.SYNC.DEFER_BLOCKING 0x0 ;  /* 0x0000000000007b1d */ /* 0x000fe20000010000 */
[----:B------:R-:W-:-:S05]  /*ab60*/  ISETP.GE.AND P1, PT, R56, UR39, PT ;  /* 0x0000002738007c0c */ /* 0x000fca000bf26270 */
[----:B------:R-:W4:Y:S01]  /*ab70*/  LDL R66, [R1+0x40] ;  /* 0x0000400001427983 */ /* 0x000f220000100800 */
[----:B------:R-:W-:Y:S01]  /*ab80*/  CS2R R2, SRZ ;  /* 0x0000000000027805 */ /* 0x000fe2000001ff00 */
[----:B------:R-:W-:Y:S01]  /*ab90*/  CS2R R4, SRZ ;  /* 0x0000000000047805 */ /* 0x000fe2000001ff00 */
[----:B------:R-:W-:Y:S01]  /*aba0*/  CS2R R6, SRZ ;  /* 0x0000000000067805 */ /* 0x000fe2000001ff00 */
[----:B------:R-:W3:Y:S01]  /*abb0*/  LDL R64, [R1+0x54] ;  /* 0x0000540001407983 */ /* 0x000ee20000100800 */
[----:B------:R-:W-:Y:S01]  /*abc0*/  CS2R R8, SRZ ;  /* 0x0000000000087805 */ /* 0x000fe2000001ff00 */
[----:B------:R-:W-:Y:S01]  /*abd0*/  CS2R R10, SRZ ;  /* 0x00000000000a7805 */ /* 0x000fe2000001ff00 */
[----:B------:R-:W-:Y:S01]  /*abe0*/  CS2R R12, SRZ ;  /* 0x00000000000c7805 */ /* 0x000fe2000001ff00 */
[----:B------:R-:W3:Y:S01]  /*abf0*/  LDL R62, [R1+0x50] ;  /* 0x00005000013e7983 */ /* 0x000ee20000100800 */
[----:B------:R-:W-:Y:S01]  /*ac00*/  CS2R R14, SRZ ;  /* 0x00000000000e7805 */ /* 0x000fe2000001ff00 */
[----:B------:R-:W-:Y:S01]  /*ac10*/  MOV R16, RZ ;  /* 0x000000ff00107202 */ /* 0x000fe20000000f00 */
[----:B------:R-:W-:Y:S01]  /*ac20*/  ULDC.64 UR8, c[0x0][0x2d8] ;  /* 0x0000b60000087ab9 */ /* 0x000fe20000000a00 */
[----:B------:R-:W4:Y:S01]  /*ac30*/  LDL R60, [R1+0x4c] ;  /* 0x00004c00013c7983 */ /* 0x000f220000100800 */
[----:B------:R-:W-:Y:S01]  /*ac40*/  LOP3.LUT R71, R71, 0xfffffe00, RZ, 0xc0, !PT ;  /* 0xfffffe0047477812 */ /* 0x000fe200078ec0ff */
[----:B------:R-:W-:-:S02]  /*ac50*/  ULDC.64 UR36, c[0x0][0x2f8] ;  /* 0x0000be0000247ab9 */ /* 0x000fc40000000a00 */
[----:B------:R-:W4:Y:S04]  /*ac60*/  LDL R42, [R1+0x48] ;  /* 0x00004800012a7983 */ /* 0x000f280000100800 */
[----:B0-----:R-:W4:Y:S04]  /*ac70*/  LDL R40, [R1+0x44] ;  /* 0x0000440001287983 */ /* 0x001f280000100800 */
[----:B------:R-:W4:Y:S04]  /*ac80*/  LDL R85, [R1+0x38] ;  /* 0x0000380001557983 */ /* 0x000f280000100800 */
        /* <DEDUP_REMOVED lines=14> */
[----:B--2---:R-:W2:Y:S01]  /*ad70*/  @!P1 LDG.E R41, [R58.64] ;  /* 0x000000203a299981 */ /* 0x004ea2000c1e1900 */
[----:B------:R-:W-:-:S02]  /*ad80*/  ISETP.GE.AND P2, PT, R164, UR39, PT ;  /* 0x00000027a4007c0c */ /* 0x000fc4000bf46270 */
[----:B------:R-:W-:Y:S02]  /*ad90*/  ISETP.GE.AND P3, PT, R163, UR39, PT ;  /* 0x00000027a3007c0c */ /* 0x000fe4000bf66270 */
[----:B------:R-:W-:Y:S02]  /*ada0*/  ISETP.GE.AND P4, PT, R162, UR39, PT ;  /* 0x00000027a2007c0c */ /* 0x000fe4000bf86270 */
[----:B------:R-:W-:Y:S02]  /*adb0*/  ISETP.GE.AND P5, PT, R161, UR39, PT ;  /* 0x00000027a1007c0c */ /* 0x000fe4000bfa6270 */
[----:B------:R-:W-:-:S05]  /*adc0*/  ISETP.GE.AND P0, PT, R158, UR39, PT ;  /* 0x000000279e007c0c */ /* 0x000fca000bf06270 */
[----:B------:R-:W2:Y:S01]  /*add0*/  @!P2 LDG.E R3, [R58.64+0x80] ;  /* 0x000080203a03a981 */ /* 0x000ea2000c1e1900 */
[----:B------:R-:W-:-:S03]  /*ade0*/  ISETP.GE.AND P2, PT, R156, UR39, PT ;  /* 0x000000279c007c0c */ /* 0x000fc6000bf46270 */
[----:B------:R-:W2:Y:S01]  /*adf0*/  @!P3 LDG.E R2, [R58.64+0x100] ;  /* 0x000100203a02b981 */ /* 0x000ea2000c1e1900 */
[----:B------:R-:W-:-:S03]  /*ae00*/  ISETP.GE.AND P3, PT, R155, UR39, PT ;  /* 0x000000279b007c0c */ /* 0x000fc6000bf66270 */
[----:B------:R-:W2:Y:S01]  /*ae10*/  @!P4 LDG.E R5, [R58.64+0x180] ;  /* 0x000180203a05c981 */ /* 0x000ea2000c1e1900 */
[----:B---3--:R-:W-:-:S03]  /*ae20*/  ISETP.GE.AND P4, PT, R67, UR39, PT ;  /* 0x0000002743007c0c */ /* 0x008fc6000bf86270 */
[----:B------:R-:W3:Y:S01]  /*ae30*/  @!P5 LDG.E R4, [R58.64+0x200] ;  /* 0x000200203a04d981 */ /* 0x000ee2000c1e1900 */
[----:B----4-:R-:W-:-:S03]  /*ae40*/  ISETP.GE.AND P5, PT, R66, UR39, PT ;  /* 0x0000002742007c0c */ /* 0x010fc6000bfa6270 */
[----:B------:R-:W4:Y:S01]  /*ae50*/  @!P0 LDG.E R7, [R58.64+0x280] ;  /* 0x000280203a078981 */ /* 0x000f22000c1e1900 */
        /* <DEDUP_REMOVED lines=8> */
[----:B------:R-:W4:Y:S04]  /*aee0*/  @!P0 LDG.E R13, [R58.64+0x580] ;  /* 0x000580203a0d8981 */ /* 0x000f28000c1e1900 */
[----:B------:R-:W4:Y:S04]  /*aef0*/  @!P2 LDG.E R15, [R58.64+0x680] ;  /* 0x000680203a0fa981 */ /* 0x000f28000c1e1900 */
[----:B------:R-:W4:Y:S04]  /*af00*/  @!P3 LDG.E R14, [R58.64+0x700] ;  /* 0x000700203a0eb981 */ /* 0x000f28000c1e1900 */
[----:B------:R-:W4:Y:S04]  /*af10*/  @!P4 LDG.E R16, [R58.64+0x780] ;  /* 0x000780203a10c981 */ /* 0x000f28000c1e1900 */
[----:B--2---:R-:W-:Y:S01]  /*af20*/  @!P1 STL [R1+0x60], R41 ;  /* 0x0000602901009387 */ /* 0x004fe20000100800 */
[----:B------:R-:W-:-:S03]  /*af30*/  ISETP.GE.AND P1, PT, R157, UR39, PT ;  /* 0x000000279d007c0c */ /* 0x000fc6000bf26270 */
[----:B------:R1:W5:Y:S10]  /*af40*/  LDL.64 R68, [R1+0x58] ;  /* 0x0000580001447983 */ /* 0x0003740000100a00 */
[----:B------:R-:W2:Y:S01]  /*af50*/  @!P1 LDG.E R6, [R58.64+0x300] ;  /* 0x000300203a069981 */ /* 0x000ea2000c1e1900 */
[----:B------:R-:W-:-:S13]  /*af60*/  ISETP.GE.AND P1, PT, R62, UR39, PT ;  /* 0x000000273e007c0c */ /* 0x000fda000bf26270 */
[----:B------:R-:W2:Y:S04]  /*af70*/  @!P1 LDG.E R12, [R58.64+0x600] ;  /* 0x000600203a0c9981 */ /* 0x000ea8000c1e1900 */
[----:B------:R0:W-:Y:S04]  /*af80*/  STS [R85.X4], R41 ;  /* 0x0000002955007388 */ /* 0x0001e80000004800 */
[----:B------:R-:W-:Y:S04]  /*af90*/  STS [R84.X4+0x80], R3 ;  /* 0x0000800354007388 */ /* 0x000fe80000004800 */
[----:B------:R-:W-:Y:S04]  /*afa0*/  STS [R83.X4+0x100], R2 ;  /* 0x0001000253007388 */ /* 0x000fe80000004800 */
[----:B------:R-:W-:Y:S04]  /*afb0*/  STS [R82.X4+0x180], R5 ;  /* 0x0001800552007388 */ /* 0x000fe80000004800 */
[----:B---3--:R-:W-:Y:S04]  /*afc0*/  STS [R81.X4+0x200], R4 ;  /* 0x0002000451007388 */ /* 0x008fe80000004800 */
[----:B----4-:R-:W-:Y:S04]  /*afd0*/  STS [R80.X4+0x280], R7 ;  /* 0x0002800750007388 */ /* 0x010fe80000004800 */
[----:B0-----:R-:W0:Y:S02]  /*afe0*/  S2R R41, SR_LANEID ;  /* 0x0000000000297919 */ /* 0x001e240000000000 */
        /* <DEDUP_REMOVED lines=8> */
[C---:B------:R-:W-:Y:S02]  /*b070*/  IADD3 R25, R34.reuse, 0xd, RZ ;  /* 0x0000000d22197810 */ /* 0x040fe40007ffe0ff */
[C---:B------:R-:W-:Y:S02]  /*b080*/  IADD3 R26, R34.reuse, 0xe, RZ ;  /* 0x0000000e221a7810 */ /* 0x040fe40007ffe0ff */
[----:B------:R-:W-:Y:S02]  /*b090*/  ISETP.NE.AND P6, PT, R55, RZ, PT ;  /* 0x000000ff3700720c */ /* 0x000fe40003fc5270 */
        /* <DEDUP_REMOVED lines=15> */
[----:B------:R-:W4:Y:S01]  /*b190*/  LDS R4, [R54.X4+0xc] ;  /* 0x00000c0036047984 */ /* 0x000f220000004800 */
[----:B0-----:R-:W-:-:S03]  /*b1a0*/  FADD.FTZ R6, R2, UR5 ;  /* 0x0000000502067e21 */ /* 0x001fc60008010000 */
[----:B------:R-:W-:Y:S01]  /*b1b0*/  LDS R2, [R54.X4+0x14] ;  /* 0x0000140036027984 */ /* 0x000fe20000004800 */
[----:B--2---:R-:W-:Y:S01]  /*b1c0*/  FADD.FTZ R5, R5, UR5 ;  /* 0x0000000505057e21 */ /* 0x004fe20008010000 */
[----:B------:R-:W-:Y:S01]  /*b1d0*/  FSETP.GTU.FTZ.AND P4, PT, R6, 20, PT ;  /* 0x41a000000600780b */ /* 0x000fe20003f9c000 */
[----:B---3--:R-:W-:-:S03]  /*b1e0*/  FADD.FTZ R9, R3, UR5 ;  /* 0x0000000503097e21 */ /* 0x008fc60008010000 */
[----:B------:R-:W-:Y:S01]  /*b1f0*/  FSETP.GTU.FTZ.AND P1, PT, R5, 20, PT ;  /* 0x41a000000500780b */ /* 0x000fe20003f3c000 */
[----:B------:R-:W-:Y:S01]  /*b200*/  LDS R3, [R54.X4+0x18] ;  /* 0x0000180036037984 */ /* 0x000fe20000004800 */
[----:B----4-:R-:W-:Y:S01]  /*b210*/  FADD.FTZ R10, R4, UR5 ;  /* 0x00000005040a7e21 */ /* 0x010fe20008010000 */
[----:B------:R-:W-:Y:S02]  /*b220*/  FSETP.GTU.FTZ.AND P5, PT, R9, 20, PT ;  /* 0x41a000000900780b */ /* 0x000fe40003fbc000 */
[----:B------:R-:W-:Y:S02]  /*b230*/  LDS R4, [R54.X4+0x1c] ;  /* 0x00001c0036047984 */ /* 0x000fe40000004800 */
[----:B------:R-:W-:Y:S02]  /*b240*/  FSETP.GTU.FTZ.AND P0, PT, R10, 20, PT ;  /* 0x41a000000a00780b */ /* 0x000fe40003f1c000 */
[----:B------:R-:W-:-:S04]  /*b250*/  @!P4 FMUL.FTZ R6, R6, -1.4426950216293334961 ;  /* 0xbfb8aa3b0606c820 */ /* 0x000fc80000410000 */
[----:B------:R-:W-:Y:S02]  /*b260*/  @!P1 FMUL.FTZ R11, R5, -1.4426950216293334961 ;  /* 0xbfb8aa3b050b9820 */ /* 0x000fe40000410000 */
[----:B------:R-:W0:Y:S01]  /*b270*/  LDS R5, [R54.X4+0x20] ;  /* 0x0000200036057984 */ /* 0x000e220000004800 */
[----:B------:R2:W3:Y:S01]  /*b280*/  @!P4 MUFU.EX2 R7, R6 ;  /* 0x000000060007c308 */ /* 0x0004e20000000800 */
[----:B------:R-:W-:-:S03]  /*b290*/  @!P5 FMUL.FTZ R9, R9, -1.4426950216293334961 ;  /* 0xbfb8aa3b0909d820 */ /* 0x000fc60000410000 */
[----:B------:R-:W-:Y:S01]  /*b2a0*/  @!P0 FMUL.FTZ R10, R10, -1.4426950216293334961 ;  /* 0xbfb8aa3b0a0a8820 */ /* 0x000fe20000410000 */
[----:B--2---:R-:W2:Y:S03]  /*b2b0*/  LDS R6, [R54.X4+0x24] ;  /* 0x0000240036067984 */ /* 0x004ea60000004800 */
[----:B------:R-:W4:Y:S08]  /*b2c0*/  @!P5 MUFU.EX2 R9, R9 ;  /* 0x000000090009d308 */ /* 0x000f300000000800 */
[----:B------:R-:W1:Y:S01]  /*b2d0*/  @!P0 MUFU.EX2 R10, R10 ;  /* 0x0000000a000a8308 */ /* 0x000e620000000800 */
[----:B---3--:R-:W-:-:S02]  /*b2e0*/  @!P4 FADD.FTZ R8, R7, 1 ;  /* 0x3f8000000708c421 */ /* 0x008fc40000010000 */
[----:B------:R-:W3:Y:S01]  /*b2f0*/  LDS R7, [R54.X4+0x28] ;  /* 0x0000280036077984 */ /* 0x000ee20000004800 */
[----:B----4-:R-:W-:-:S04]  /*b300*/  @!P5 FADD.FTZ R9, R9, 1 ;  /* 0x3f8000000909d421 */ /* 0x010fc80000010000 */
[----:B------:R-:W-:Y:S01]  /*b310*/  @!P4 MUFU.RCP R13, R8 ;  /* 0x00000008000dc308 */ /* 0x000fe20000001000 */
[----:B-1----:R-:W-:-:S07]  /*b320*/  @!P0 FADD.FTZ R10, R10, 1 ;  /* 0x3f8000000a0a8421 */ /* 0x002fce0000010000 */
[----:B------:R-:W1:Y:S08]  /*b330*/  @!P5 MUFU.RCP R12, R9 ;  /* 0x00000009000cd308 */ /* 0x000e700000001000 */
[----:B------:R-:W4:Y:S01]  /*b340*/  @!P0 MUFU.RCP R15, R10 ;  /* 0x0000000a000f8308 */ /* 0x000f220000001000 */
[----:B0-----:R-:W-:Y:S02]  /*b350*/  FADD.FTZ R5, R5, UR5 ;  /* 0x0000000505057e21 */ /* 0x001fe40008010000 */
[----:B------:R-:W-:-:S02]  /*b360*/  FADD.FTZ R2, R2, UR5 ;  /* 0x0000000502027e21 */ /* 0x000fc40008010000 */
[----:B------:R-:W-:Y:S02]  /*b370*/  FADD.FTZ R3, R3, UR5 ;  /* 0x0000000503037e21 */ /* 0x000fe40008010000 */
[----:B------:R-:W-:Y:S01]  /*b380*/  FADD.FTZ R4, R4, UR5 ;  /* 0x0000000504047e21 */ /* 0x000fe20008010000 */
[----:B------:R-:W0:Y:S01]  /*b390*/  @!P1 MUFU.EX2 R11, R11 ;  /* 0x0000000b000b9308 */ /* 0x000e220000000800 */
[----:B--2---:R-:W-:Y:S02]  /*b3a0*/  FADD.FTZ R6, R6, UR5 ;  /* 0x0000000506067e21 */ /* 0x004fe40008010000 */
[----:B-1----:R-:W-:Y:S01]  /*b3b0*/  @!P5 FMUL.FTZ R113, R113, R12 ;  /* 0x0000000c7171d220 */ /* 0x002fe20000410000 */
[----:B------:R-:W-:Y:S01]  /*b3c0*/  FSETP.GTU.FTZ.AND P5, PT, R5, 20, PT ;  /* 0x41a000000500780b */ /* 0x000fe20003fbc000 */
[----:B------:R-:W-:Y:S01]  /*b3d0*/  @!P4 FMUL.FTZ R112, R112, R13 ;  /* 0x0000000d7070c220 */ /* 0x000fe20000410000 */
[----:B------:R-:W-:Y:S02]  /*b3e0*/  FSETP.GTU.FTZ.AND P2, PT, R2, 20, PT ;  /* 0x41a000000200780b */ /* 0x000fe40003f5c000 */
[----:B------:R-:W-:Y:S01]  /*b3f0*/  FSETP.GTU.FTZ.AND P3, PT, R3, 20, PT ;  /* 0x41a000000300780b */ /* 0x000fe20003f7c000 */
[----:B----4-:R-:W-:Y:S01]  /*b400*/  @!P0 FMUL.FTZ R114, R114, R15 ;  /* 0x0000000f72728220 */ /* 0x010fe20000410000 */
[----:B------:R-:W-:-:S02]  /*b410*/  FSETP.GTU.FTZ.AND P4, PT, R4, 20, PT ;  /* 0x41a000000400780b */ /* 0x000fc40003f9c000 */
[----:B------:R-:W-:Y:S01]  /*b420*/  FSETP.GTU.FTZ.AND P0, PT, R6, 20, PT ;  /* 0x41a000000600780b */ /* 0x000fe20003f1c000 */
[----:B0-----:R-:W-:-:S04]  /*b430*/  @!P1 FADD.FTZ R11, R11, 1 ;  /* 0x3f8000000b0b9421 */ /* 0x001fc80000010000 */
[----:B------:R-:W-:Y:S02]  /*b440*/  @!P5 FMUL.FTZ R5, R5, -1.4426950216293334961 ;  /* 0xbfb8aa3b0505d820 */ /* 0x000fe40000410000 */
[----:B------:R-:W-:Y:S02]  /*b450*/  @!P2 FMUL.FTZ R2, R2, -1.4426950216293334961 ;  /* 0xbfb8aa3b0202a820 */ /* 0x000fe40000410000 */
[----:B------:R-:W-:Y:S02]  /*b460*/  @!P3 FMUL.FTZ R3, R3, -1.4426950216293334961 ;  /* 0xbfb8aa3b0303b820 */ /* 0x000fe40000410000 */
[----:B------:R-:W-:Y:S01]  /*b470*/  @!P4 FMUL.FTZ R4, R4, -1.4426950216293334961 ;  /* 0xbfb8aa3b0404c820 */ /* 0x000fe20000410000 */
[----:B------:R-:W0:Y:S01]  /*b480*/  @!P1 MUFU.RCP R14, R11 ;  /* 0x0000000b000e9308 */ /* 0x000e220000001000 */
[----:B------:R-:W-:Y:S02]  /*b490*/  @!P0 FMUL.FTZ R6, R6, -1.4426950216293334961 ;  /* 0xbfb8aa3b06068820 */ /* 0x000fe40000410000 */
[----:B---3--:R-:W-:-:S05]  /*b4a0*/  FADD.FTZ R8, R7, UR5 ;  /* 0x0000000507087e21 */ /* 0x008fca0008010000 */
[----:B------:R-:W1:Y:S08]  /*b4b0*/  @!P5 MUFU.EX2 R5, R5 ;  /* 0x000000050005d308 */ /* 0x000e700000000800 */
[----:B------:R-:W2:Y:S08]  /*b4c0*/  @!P2 MUFU.EX2 R2, R2 ;  /* 0x000000020002a308 */ /* 0x000eb00000000800 */
[----:B------:R-:W3:Y:S08]  /*b4d0*/  @!P3 MUFU.EX2 R3, R3 ;  /* 0x000000030003b308 */ /* 0x000ef00000000800 */
[----:B------:R-:W4:Y:S08]  /*b4e0*/  @!P4 MUFU.EX2 R4, R4 ;  /* 0x000000040004c308 */ /* 0x000f300000000800 */
[----:B------:R-:W4:Y:S01]  /*b4f0*/  @!P0 MUFU.EX2 R7, R6 ;  /* 0x0000000600078308 */ /* 0x000f220000000800 */
[----:B0-----:R-:W-:Y:S01]  /*b500*/  @!P1 FMUL.FTZ R115, R115, R14 ;  /* 0x0000000e73739220 */ /* 0x001fe20000410000 */
[----:B------:R-:W-:Y:S01]  /*b510*/  FSETP.GTU.FTZ.AND P1, PT, R8, 20, PT ;  /* 0x41a000000800780b */ /* 0x000fe20003f3c000 */
[----:B-1----:R-:W-:Y:S01]  /*b520*/  @!P5 FADD.FTZ R10, R5, 1 ;  /* 0x3f800000050ad421 */ /* 0x002fe20000010000 */
[----:B------:R-:W-:Y:S01]  /*b530*/  IADD3 R15, R34, 0x5, RZ ;  /* 0x00000005220f7810 */ /* 0x000fe20007ffe0ff */
[----:B--2---:R-:W-:Y:S01]  /*b540*/  @!P2 FADD.FTZ R2, R2, 1 ;  /* 0x3f8000000202a421 */ /* 0x004fe20000010000 */
[----:B------:R-:W-:Y:S01]  /*b550*/  LDS R5, [R54.X4+0x38] ;  /* 0x0000380036057984 */ /* 0x000fe20000004800 */
[----:B---3--:R-:W-:-:S02]  /*b560*/  @!P3 FADD.FTZ R3, R3, 1 ;  /* 0x3f8000000303b421 */ /* 0x008fc40000010000 */
[----:B----4-:R-:W-:Y:S01]  /*b570*/  @!P4 FADD.FTZ R4, R4, 1 ;  /* 0x3f8000000404c421 */ /* 0x010fe20000010000 */
[----:B------:R0:W-:Y:S01]  /*b580*/  @!P5 MUFU.RCP R30, R10 ;  /* 0x0000000a001ed308 */ /* 0x0001e20000001000 */
[----:B------:R-:W-:-:S07]  /*b590*/  @!P0 FADD.FTZ R16, R7, 1 ;  /* 0x3f80000007108421 */ /* 0x000fce0000010000 */
[----:B------:R1:W-:Y:S01]  /*b5a0*/  @!P2 MUFU.RCP R29, R2 ;  /* 0x00000002001da308 */ /* 0x0003e20000001000 */
[-C--:B0-----:R-:W-:Y:S02]  /*b5b0*/  LEA.HI.SX32 R10, R15, R34.reuse, 0x1b ;  /* 0x000000220f0a7211 */ /* 0x081fe400078fdaff */
[----:B------:R-:W-:Y:S02]  /*b5c0*/  LEA.HI.SX32 R15, R21, R34, 0x1b ;  /* 0x00000022150f7211 */ /* 0x000fe400078fdaff */
[----:B------:R-:W-:Y:S03]  /*b5d0*/  LDS R21, [R54.X4+0x3c] ;  /* 0x00003c0036157984 */ /* 0x000fe60000004800 */
[----:B------:R0:W-:Y:S01]  /*b5e0*/  @!P0 MUFU.RCP R33, R16 ;  /* 0x0000001000218308 */ /* 0x0001e20000001000 */
[----:B-1----:R-:W1:Y:S01]  /*b5f0*/  LDS R2, [R54.X4+0x2c] ;  /* 0x00002c0036027984 */ /* 0x002e620000004800 */
[----:B------:R-:W-:-:S06]  /*b600*/  @!P1 FMUL.FTZ R8, R8, -1.4426950216293334961 ;  /* 0xbfb8aa3b08089820 */ /* 0x000fcc0000410000 */
[----:B------:R2:W-:Y:S01]  /*b610*/  @!P3 MUFU.RCP R28, R3 ;  /* 0x00000003001cb308 */ /* 0x0005e20000001000 */
[----:B0-----:R-:W-:Y:S02]  /*b620*/  LEA.HI.SX32 R16, R22, R34, 0x1b ;  /* 0x0000002216107211 */ /* 0x001fe400078fdaff */
[----:B------:R-:W-:Y:S05]  /*b630*/  LDS R22, [R54.X4] ;  /* 0x0000000036167984 */ /* 0x000fea0000004800 */
[----:B------:R0:W-:Y:S01]  /*b640*/  @!P4 MUFU.RCP R31, R4 ;  /* 0x00000004001fc308 */ /* 0x0001e20000001000 */
[----:B--2---:R-:W2:Y:S04]  /*b650*/  LDS R3, [R54.X4+0x30] ;  /* 0x0000300036037984 */ /* 0x004ea80000004800 */
[----:B0-----:R-:W0:Y:S04]  /*b660*/  LDS R4, [R54.X4+0x34] ;  /* 0x0000340036047984 */ /* 0x001e280000004800 */
[----:B------:R-:W-:Y:S06]  /*b670*/  BAR.SYNC.DEFER_BLOCKING 0x0 ;  /* 0x0000000000007b1d */ /* 0x000fec0000010000 */
[----:B------:R3:W4:Y:S01]  /*b680*/  @!P1 MUFU.EX2 R11, R8 ;  /* 0x00000008000b9308 */ /* 0x0007220000000800 */
[----:B------:R-:W-:-:S02]  /*b690*/  IADD3 R9, R34, 0x1, RZ ;  /* 0x0000000122097810 */ /* 0x000fc40007ffe0ff */
[C---:B------:R-:W-:Y:S02]  /*b6a0*/  IADD3 R12, R34.reuse, 0x2, RZ ;  /* 0x00000002220c7810 */ /* 0x040fe40007ffe0ff */
[C---:B------:R-:W-:Y:S02]  /*b6b0*/  IADD3 R13, R34.reuse, 0x3, RZ ;  /* 0x00000003220d7810 */ /* 0x040fe40007ffe0ff */
[----:B------:R-:W-:Y:S02]  /*b6c0*/  IADD3 R14, R34, 0x4, RZ ;  /* 0x00000004220e7810 */ /* 0x000fe40007ffe0ff */
[-C--:B------:R-:W-:Y:S02]  /*b6d0*/  LEA.HI.SX32 R6, R9, R34.reuse, 0x1b ;  /* 0x0000002209067211 */ /* 0x080fe400078fdaff */
[-C--:B---3--:R-:W-:Y:S02]  /*b6e0*/  LEA.HI.SX32 R8, R12, R34.reuse, 0x1b ;  /* 0x000000220c087211 */ /* 0x088fe400078fdaff */
[----:B------:R-:W-:-:S02]  /*b6f0*/  LEA.HI.SX32 R7, R13, R34, 0x1b ;  /* 0x000000220d077211 */ /* 0x000fc400078fdaff */
[-C--:B------:R-:W-:Y:S01]  /*b700*/  LEA.HI.SX32 R9, R14, R34.reuse, 0x1b ;  /* 0x000000220e097211 */ /* 0x080fe200078fdaff */
[----:B----4-:R-:W-:Y:S01]  /*b710*/  @!P1 FADD.FTZ R23, R11, 1 ;  /* 0x3f8000000b179421 */ /* 0x010fe20000010000 */
[-C--:B------:R-:W-:Y:S01]  /*b720*/  LEA.HI.SX32 R11, R17, R34.reuse, 0x1b ;  /* 0x00000022110b7211 */ /* 0x080fe200078fdaff */
[----:B------:R-:W-:Y:S01]  /*b730*/  STS [R54.X4], R154 ;  /* 0x0000009a36007388 */ /* 0x000fe20000004800 */
[----:B------:R-:W-:-:S03]  /*b740*/  LEA.HI.SX32 R12, R18, R34, 0x1b ;  /* 0x00000022120c7211 */ /* 0x000fc600078fdaff */
[----:B------:R-:W-:Y:S01]  /*b750*/  STS [R6.X4+0x4], R153 ;  /* 0x0000049906007388 */ /* 0x000fe20000004800 */
        /* <DEDUP_REMOVED lines=11> */
[----:B------:R-:W-:Y:S04]  /*b810*/  STS [R12.X4+0x1c], R147 ;  /* 0x00001c930c007388 */ /* 0x000fe80000004800 */
[----:B------:R-:W-:Y:S04]  /*b820*/  STS [R13.X4+0x20], R146 ;  /* 0x000020920d007388 */ /* 0x000fe80000004800 */
[----:B------:R-:W-:Y:S01]  /*b830*/  STS [R14.X4+0x24], R145 ;  /* 0x000024910e007388 */ /* 0x000fe20000004800 */
[----:B------:R-:W-:-:S03]  /*b840*/  MOV R26, UR39 ;  /* 0x00000027001a7c02 */ /* 0x000fc60008000f00 */
[----:B------:R-:W-:Y:S04]  /*b850*/  STS [R15.X4+0x28], R144 ;  /* 0x000028900f007388 */ /* 0x000fe80000004800 */
[----:B------:R-:W-:Y:S04]  /*b860*/  STS [R16.X4+0x2c], R143 ;  /* 0x00002c8f10007388 */ /* 0x000fe80000004800 */
[----:B------:R-:W-:Y:S01]  /*b870*/  STS [R17.X4+0x30], R142 ;  /* 0x0000308e11007388 */ /* 0x000fe20000004800 */
[----:B------:R-:W-:-:S03]  /*b880*/  @!P2 FMUL.FTZ R116, R116, R29 ;  /* 0x0000001d7474a220 */ /* 0x000fc60000410000 */
[----:B------:R-:W-:Y:S01]  /*b890*/  STS [R18.X4+0x34], R141 ;  /* 0x0000348d12007388 */ /* 0x000fe20000004800 */
[----:B------:R-:W-:-:S03]  /*b8a0*/  @!P4 FMUL.FTZ R118, R118, R31 ;  /* 0x0000001f7676c220 */ /* 0x000fc60000410000 */
[----:B------:R-:W-:Y:S01]  /*b8b0*/  STS [R19.X4+0x38], R140 ;  /* 0x0000388c13007388 */ /* 0x000fe20000004800 */
[----:B------:R-:W-:-:S03]  /*b8c0*/  @!P0 FMUL.FTZ R120, R120, R33 ;  /* 0x0000002178788220 */ /* 0x000fc60000410000 */
        /* <DEDUP_REMOVED lines=20> */
[----:B------:R2:W3:Y:S01]  /*ba10*/  @!P1 MUFU.RCP R32, R23 ;  /* 0x0000001700209308 */ /* 0x0004e20000001000 */
[----:B-1----:R-:W-:-:S02]  /*ba20*/  FADD.FTZ R2, R2, UR5 ;  /* 0x0000000502027e21 */ /* 0x002fc40008010000 */
[----:B------:R-:W-:Y:S02]  /*ba30*/  FADD.FTZ R5, R5, UR5 ;  /* 0x0000000505057e21 */ /* 0x000fe40008010000 */
[----:B--2---:R-:W-:Y:S01]  /*ba40*/  FADD.FTZ R23, R3, UR5 ;  /* 0x0000000503177e21 */ /* 0x004fe20008010000 */
[----:B------:R-:W-:Y:S01]  /*ba50*/  FSETP.GTU.FTZ.AND P0, PT, R2, 20, PT ;  /* 0x41a000000200780b */ /* 0x000fe20003f1c000 */
[----:B------:R-:W-:Y:S01]  /*ba60*/  @!P3 FMUL.FTZ R117, R117, R28 ;  /* 0x0000001c7575b220 */ /* 0x000fe20000410000 */
[----:B------:R-:W-:Y:S01]  /*ba70*/  FSETP.GTU.FTZ.AND P3, PT, R5, 20, PT ;  /* 0x41a000000500780b */ /* 0x000fe20003f7c000 */
[----:B0-----:R-:W-:Y:S02]  /*ba80*/  FADD.FTZ R24, R4, UR5 ;  /* 0x0000000504187e21 */ /* 0x001fe40008010000 */
[----:B---3--:R-:W-:Y:S01]  /*ba90*/  @!P1 FMUL.FTZ R121, R121, R32 ;  /* 0x0000002079799220 */ /* 0x008fe20000410000 */
[----:B------:R-:W-:Y:S01]  /*baa0*/  FSETP.GTU.FTZ.AND P1, PT, R23, 20, PT ;  /* 0x41a000001700780b */ /* 0x000fe20003f3c000 */
[----:B------:R-:W0:Y:S01]  /*bab0*/  LDS R61, [0x2100] ;  /* 0x00210000ff3d7984 */ /* 0x000e220000000800 */
[----:B------:R-:W-:-:S05]  /*bac0*/  FSETP.GTU.FTZ.AND P2, PT, R24, 20, PT ;  /* 0x41a000001800780b */ /* 0x000fca0003f5c000 */
[----:B------:R-:W-:-:S06]  /*bad0*/  @!P0 FMUL.FTZ R2, R2, -1.4426950216293334961 ;  /* 0xbfb8aa3b02028820 */ /* 0x000fcc0000410000 */
[----:B------:R-:W-:Y:S02]  /*bae0*/  @!P1 FMUL.FTZ R4, R23, -1.4426950216293334961 ;  /* 0xbfb8aa3b17049820 */ /* 0x000fe40000410000 */
[----:B------:R-:W-:Y:S02]  /*baf0*/  FADD.FTZ R23, R21, UR5 ;  /* 0x0000000515177e21 */ /* 0x000fe40008010000 */
[----:B------:R-:W-:Y:S02]  /*bb00*/  FADD.FTZ R21, R22, UR5 ;  /* 0x0000000516157e21 */ /* 0x000fe40008010000 */
[----:B------:R-:W-:Y:S01]  /*bb10*/  @!P3 FMUL.FTZ R22, R5, -1.4426950216293334961 ;  /* 0xbfb8aa3b0516b820 */ /* 0x000fe20000410000 */
[----:B------:R1:W-:Y:S01]  /*bb20*/  @!P0 MUFU.EX2 R3, R2 ;  /* 0x0000000200038308 */ /* 0x0003e20000000800 */
[----:B------:R-:W-:Y:S01]  /*bb30*/  FSETP.GTU.FTZ.AND P4, PT, R23, 20, PT ;  /* 0x41a000001700780b */ /* 0x000fe20003f9c000 */
[----:B------:R-:W-:Y:S02]  /*bb40*/  @!P5 FMUL.FTZ R119, R119, R30 ;  /* 0x0000001e7777d220 */ /* 0x000fe40000410000 */
[----:B-1----:R-:W-:-:S04]  /*bb50*/  @!P2 FMUL.FTZ R2, R24, -1.4426950216293334961 ;  /* 0xbfb8aa3b1802a820 */ /* 0x002fc80000410000 */
[----:B------:R-:W1:Y:S01]  /*bb60*/  @!P3 MUFU.EX2 R22, R22 ;  /* 0x000000160016b308 */ /* 0x000e620000000800 */
[----:B------:R-:W-:-:S07]  /*bb70*/  FSETP.GTU.FTZ.AND P5, PT, R21, 20, PT ;  /* 0x41a000001500780b */ /* 0x000fce0003fbc000 */
[----:B------:R-:W2:Y:S08]  /*bb80*/  @!P1 MUFU.EX2 R4, R4 ;  /* 0x0000000400049308 */ /* 0x000eb00000000800 */
[----:B------:R3:W4:Y:S01]  /*bb90*/  @!P2 MUFU.EX2 R5, R2 ;  /* 0x000000020005a308 */ /* 0x0007220000000800 */
[----:B------:R-:W-:Y:S02]  /*bba0*/  @!P4 FMUL.FTZ R23, R23, -1.4426950216293334961 ;  /* 0xbfb8aa3b1717c820 */ /* 0x000fe40000410000 */
[----:B-1----:R-:W-:Y:S01]  /*bbb0*/  @!P3 FADD.FTZ R22, R22, 1 ;  /* 0x3f8000001616b421 */ /* 0x002fe20000010000 */
[----:B0-----:R-:W-:Y:S01]  /*bbc0*/  ISETP.GE.AND P6, PT, R56, R61, PT ;  /* 0x0000003d3800720c */ /* 0x001fe20003fc6270 */
[----:B------:R-:W-:-:S03]  /*bbd0*/  @!P0 FADD.FTZ R3, R3, 1 ;  /* 0x3f80000003038421 */ /* 0x000fc60000010000 */
[----:B------:R-:W0:Y:S01]  /*bbe0*/  @!P4 MUFU.EX2 R23, R23 ;  /* 0x000000170017c308 */ /* 0x000e220000000800 */
[----:B---3--:R-:W-:Y:S02]  /*bbf0*/  @!P5 FMUL.FTZ R2, R21, -1.4426950216293334961 ;  /* 0xbfb8aa3b1502d820 */ /* 0x008fe40000410000 */
[----:B--2---:R-:W-:Y:S01]  /*bc00*/  @!P1 FADD.FTZ R4, R4, 1 ;  /* 0x3f80000004049421 */ /* 0x004fe20000010000 */
[----:B------:R-:W-:Y:S01]  /*bc10*/  UIMAD UR7, UR13, UR8, URZ ;  /* 0x000000080d0772a4 */ /* 0x000fe2000f8e023f */
[----:B----4-:R-:W-:-:S03]  /*bc20*/  @!P2 FADD.FTZ R5, R5, 1 ;  /* 0x3f8000000505a421 */ /* 0x010fc60000010000 */
        /* <DEDUP_REMOVED lines=28> */
.L_x_545:
[----:B--234-:R-:W-:Y:S05]  /*bdf0*/  BSYNC B0 ;  /* 0x0000000000007941 */ /* 0x01cfea0003800000 */
.L_x_544:
[----:B0-----:R-:W2:Y:S01]  /*be00*/  LDL.LU R25, [R1+0x6c] ;  /* 0x00006c0001197983 */ /* 0x001ea20000300800 */
[----:B------:R-:W-:Y:S01]  /*be10*/  ULDC.64 UR36, c[0x0][0x2e0] ;  /* 0x0000b80000247ab9 */ /* 0x000fe20000000a00 */
[----:B------:R-:W-:Y:S01]  /*be20*/  @!P0 FMUL.FTZ R122, R122, R63 ;  /* 0x0000003f7a7a8220 */ /* 0x000fe20000410000 */
[----:B------:R-:W-:Y:S01]  /*be30*/  UMOV UR35, UR7 ;  /* 0x0000000700237c82 */ /* 0x000fe20008000000 */
[C---:B-1----:R-:W-:Y:S01]  /*be40*/  LEA R2, P0, R56.reuse, c[0x0][0x330], 0x2 ;  /* 0x0000cc0038027a11 */ /* 0x042fe200078010ff */
[----:B------:R-:W-:Y:S01]  /*be50*/  UIMAD.WIDE.U32 UR34, UR10, UR36, UR34 ;  /* 0x000000240a2272a5 */ /* 0x000fe2000f8e0022 */
[----:B------:R-:W-:Y:S01]  /*be60*/  @!P5 FADD.FTZ R21, R21, 1 ;  /* 0x3f8000001515d421 */ /* 0x000fe20000010000 */
[----:B------:R-:W-:Y:S01]  /*be70*/  UIMAD UR36, UR11, UR36, URZ ;  /* 0x000000240b2472a4 */ /* 0x000fe2000f8e023f */
[----:B------:R-:W-:Y:S01]  /*be80*/  LEA.HI.X R3, R56, c[0x0][0x334], R57, 0x2, P0 ;  /* 0x0000cd0038037a11 */ /* 0x000fe200000f1439 */
[----:B------:R-:W-:Y:S01]  /*be90*/  UIADD3 UR7, UP0, UR41, UR34, URZ ;  /* 0x0000002229077290 */ /* 0x000fe2000ff1e03f */
[----:B------:R-:W0:Y:S01]  /*bea0*/  @!P4 MUFU.RCP R23, R23 ;  /* 0x000000170017c308 */ /* 0x000e220000001000 */
[----:B------:R-:W-:Y:S01]  /*beb0*/  UIMAD UR34, UR10, UR37, UR36 ;  /* 0x000000250a2272a4 */ /* 0x000fe2000f8e0224 */
[----:B------:R-:W-:Y:S01]  /*bec0*/  @!P1 FMUL.FTZ R123, R123, R24 ;  /* 0x000000187b7b9220 */ /* 0x000fe20000410000 */
[----:B------:R-:W-:Y:S01]  /*bed0*/  ISETP.GE.AND P1, PT, R162, R61, PT ;  /* 0x0000003da200720c */ /* 0x000fe20003f26270 */
[----:B------:R-:W-:Y:S01]  /*bee0*/  @!P2 FMUL.FTZ R136, R136, R65 ;  /* 0x000000418888a220 */ /* 0x000fe20000410000 */
[----:B------:R-:W-:Y:S01]  /*bef0*/  UIADD3.X UR34, UR42, UR34, UR35, UP0, !UPT ;  /* 0x000000222a227290 */ /* 0x000fe200087fe423 */
[----:B------:R-:W-:Y:S01]  /*bf00*/  MOV R4, UR7 ;  /* 0x0000000700047c02 */ /* 0x000fe20008000f00 */
[----:B------:R-:W-:Y:S01]  /*bf10*/  @!P3 FMUL.FTZ R137, R137, R22 ;  /* 0x000000168989b220 */ /* 0x000fe20000410000 */
[----:B------:R-:W1:Y:S01]  /*bf20*/  @!P5 MUFU.RCP R21, R21 ;  /* 0x000000150015d308 */ /* 0x000e620000001000 */
[----:B------:R-:W-:Y:S01]  /*bf30*/  ISETP.GE.AND P2, PT, R163, R61, PT ;  /* 0x0000003da300720c */ /* 0x000fe20003f46270 */
[----:B------:R-:W-:Y:S01]  /*bf40*/  UIADD3 UR7, UR9, UR38, URZ ;  /* 0x0000002609077290 */ /* 0x000fe2000fffe03f */
[----:B------:R-:W-:Y:S01]  /*bf50*/  LEA R2, P0, R4, R2, 0x2 ;  /* 0x0000000204027211 */ /* 0x000fe200078010ff */
[----:B------:R-:W-:Y:S01]  /*bf60*/  BSSY B0, `(.L_x_546) ;  /* 0x0000068000007945 */ /* 0x000fe20003800000 */
[----:B------:R-:W-:-:S02]  /*bf70*/  MOV R5, UR34 ;  /* 0x0000002200057c02 */ /* 0x000fc40008000f00 */
[----:B------:R-:W-:Y:S01]  /*bf80*/  ISETP.GE.AND P3, PT, R156, R61, PT ;  /* 0x0000003d9c00720c */ /* 0x000fe20003f66270 */
[----:B0-----:R-:W-:Y:S01]  /*bf90*/  @!P4 FMUL.FTZ R138, R138, R23 ;  /* 0x000000178a8ac220 */ /* 0x001fe20000410000 */
[----:B------:R-:W-:Y:S02]  /*bfa0*/  LEA.HI.X R3, R4, R3, R5, 0x2, P0 ;  /* 0x0000000304037211 */ /* 0x000fe400000f1405 */
[-C--:B------:R-:W-:Y:S02]  /*bfb0*/  ISETP.GE.AND P0, PT, R161, R61.reuse, PT ;  /* 0x0000003da100720c */ /* 0x080fe40003f06270 */
[-C--:B------:R-:W-:Y:S01]  /*bfc0*/  ISETP.GE.AND P4, PT, R157, R61.reuse, PT ;  /* 0x0000003d9d00720c */ /* 0x080fe20003f86270 */
[----:B------:R-:W-:Y:S01]  /*bfd0*/  @!P2 STG.E [R2.64+-0x1f00], R29 ;  /* 0xffe1001d0200a986 */ /* 0x000fe2000c101920 */
[----:B------:R-:W-:Y:S01]  /*bfe0*/  ISETP.GE.AND P2, PT, R155, R61, PT ;  /* 0x0000003d9b00720c */ /* 0x000fe20003f46270 */
[----:B-1----:R-:W-:Y:S01]  /*bff0*/  @!P5 FMUL.FTZ R0, R0, R21 ;  /* 0x000000150000d220 */ /* 0x002fe20000410000 */
[-C--:B------:R-:W-:Y:S01]  /*c000*/  ISETP.GE.AND P5, PT, R158, R61.reuse, PT ;  /* 0x0000003d9e00720c */ /* 0x080fe20003fa6270 */
[----:B------:R-:W-:Y:S01]  /*c010*/  @!P1 STG.E [R2.64+-0x1e80], R31 ;  /* 0xffe1801f02009986 */ /* 0x000fe2000c101920 */
[----:B------:R-:W-:-:S02]  /*c020*/  ISETP.GE.AND P1, PT, R67, R61, PT ;  /* 0x0000003d4300720c */ /* 0x000fc40003f26270 */
[----:B------:R-:W-:Y:S01]  /*c030*/  ISETP.NE.AND P6, PT, R55, RZ, PT ;  /* 0x000000ff3700720c */ /* 0x000fe20003fc5270 */
        /* <DEDUP_REMOVED lines=90> */
.L_x_547:
[----:B-1----:R-:W-:Y:S05]  /*c5e0*/  BSYNC B0 ;  /* 0x0000000000007941 */ /* 0x002fea0003800000 */
.L_x_546:
        /* <DEDUP_REMOVED lines=16> */
[----:B------:R-:W-:Y:S01]  /*c6f0*/  MOV R3, UR41 ;  /* 0x0000002900037c02 */ /* 0x000fe20008000f00 */
[----:B------:R-:W-:-:S02]  /*c700*/  UISETP.GT.AND UP0, UPT, UR24, 0x1, UPT ;  /* 0x000000011800788c */ /* 0x000fc4000bf04270 */
[----:B------:R-:W-:Y:S02]  /*c710*/  UIADD3 UR18, UP2, UR18, -0x2000, URZ ;  /* 0xffffe00012127890 */ /* 0x000fe4000ff5e03f */
[----:B0-----:R-:W-:Y:S01]  /*c720*/  MOV R4, UR8 ;  /* 0x0000000800047c02 */ /* 0x001fe20008000f00 */
        /* <DEDUP_REMOVED lines=40> */
.L_x_457:
        /* <DEDUP_REMOVED lines=35> */
.L_x_550:
[----:B-1----:R-:W-:Y:S05]  /*cbe0*/  BSYNC B0 ;  /* 0x0000000000007941 */ /* 0x002fea0003800000 */
.L_x_549:
        /* <DEDUP_REMOVED lines=34> */
.L_x_552:
[----:B------:R-:W3:Y:S02]  /*ce10*/  S2R R11, SR_TID.X ;  /* 0x00000000000b7919 */ /* 0x000ee40000002100 */
.L_x_553:
[----:B-1----:R-:W-:Y:S05]  /*ce20*/  BSYNC B0 ;  /* 0x0000000000007941 */ /* 0x002fea0003800000 */
.L_x_551:
        /* <DEDUP_REMOVED lines=12> */
.L_x_554:
        /* <DEDUP_REMOVED lines=30> */
.L_x_500:
[----:B------:R-:W-:Y:S01]  /*d0d0*/  HFMA2.MMA R88, -RZ, RZ, 0, 5.9604644775390625e-08 ;  /* 0x00000001ff587435 */ /* 0x000fe200000001ff */
[----:B------:R-:W-:Y:S02]  /*d0e0*/  MOV R85, R87 ;  /* 0x0000005700557202 */ /* 0x000fe40000000f00 */
[----:B------:R-:W-:Y:S02]  /*d0f0*/  MOV R127, RZ ;  /* 0x000000ff007f7202 */ /* 0x000fe40000000f00 */
[----:B------:R-:W-:-:S02]  /*d100*/  MOV R126, 0xffffffff ;  /* 0xffffffff007e7802 */ /* 0x000fc40000000f00 */
[----:B------:R-:W-:Y:S02]  /*d110*/  MOV R84, 0xd130 ;  /* 0x0000d13000547802 */ /* 0x000fe40000000f00 */
[----:B------:R-:W-:Y:S05]  /*d120*/  CALL.REL.NOINC `($__internal_23_$__cuda_sm70_shflsync_up) ;  /* 0x00000da000007944 */ /* 0x000fea0003c00000 */
[----:B-1----:R-:W-:Y:S01]  /*d130*/  MOV R89, R88 ;  /* 0x0000005800597202 */ /* 0x002fe20000000f00 */
[----:B------:R-:W-:Y:S05]  /*d140*/  BRA `(.L_x_555) ;  /* 0xffffae8000007947 */ /* 0x000fea000383ffff */
.L_x_501:
[----:B------:R-:W-:Y:S01]  /*d150*/  HFMA2.MMA R88, -RZ, RZ, 0, 5.9604644775390625e-08 ;  /* 0x00000001ff587435 */ /* 0x000fe200000001ff */
[----:B------:R-:W-:Y:S02]  /*d160*/  MOV R85, R86 ;  /* 0x0000005600557202 */ /* 0x000fe40000000f00 */
[----:B------:R-:W-:Y:S02]  /*d170*/  MOV R127, RZ ;  /* 0x000000ff007f7202 */ /* 0x000fe40000000f00 */
[----:B------:R-:W-:Y:S02]  /*d180*/  MOV R126, 0xffffffff ;  /* 0xffffffff007e7802 */ /* 0x000fe40000000f00 */
[----:B------:R-:W-:Y:S02]  /*d190*/  MOV R84, 0xd1b0 ;  /* 0x0000d1b000547802 */ /* 0x000fe40000000f00 */
[----:B01----:R-:W-:Y:S05]  /*d1a0*/  CALL.REL.NOINC `($__internal_23_$__cuda_sm70_shflsync_up) ;  /* 0x00000d2000007944 */ /* 0x003fea0003c00000 */
        /* <DEDUP_REMOVED lines=11> */
[----:B------:R-:W-:Y:S05]  /*d260*/  CALL.REL.NOINC `($__internal_23_$__cuda_sm70_shflsync_up) ;  /* 0x00000c6000007944 */ /* 0x000fea0003c00000 */
[----:B-1----:R-:W-:Y:S01]  /*d270*/  MOV R89, R88 ;  /* 0x0000005800597202 */ /* 0x002fe20000000f00 */
[----:B------:R-:W-:Y:S01]  /*d280*/  HFMA2.MMA R88, -RZ, RZ, 0, 1.1920928955078125e-07 ;  /* 0x00000002ff587435 */ /* 0x000fe200000001ff */
[----:B------:R-:W-:Y:S02]  /*d290*/  MOV R85, R86 ;  /* 0x0000005600557202 */ /* 0x000fe40000000f00 */
[----:B------:R-:W-:-:S02]  /*d2a0*/  MOV R127, RZ ;  /* 0x000000ff007f7202 */ /* 0x000fc40000000f00 */
[----:B------:R-:W-:Y:S02]  /*d2b0*/  MOV R126, 0xffffffff ;  /* 0xffffffff007e7802 */ /* 0x000fe40000000f00 */
[----:B------:R-:W-:Y:S02]  /*d2c0*/  MOV R84, 0xd2e0 ;  /* 0x0000d2e000547802 */ /* 0x000fe40000000f00 */
[----:B------:R-:W-:Y:S05]  /*d2d0*/  CALL.REL.NOINC `($__internal_23_$__cuda_sm70_shflsync_up) ;  /* 0x00000bf000007944 */ /* 0x000fea0003c00000 */
        /* <DEDUP_REMOVED lines=9> */
[----:B------:R-:W-:Y:S05]  /*d370*/  CALL.REL.NOINC `($__internal_23_$__cuda_sm70_shflsync_up) ;  /* 0x00000b5000007944 */ /* 0x000fea0003c00000 */
[----:B-1----:R-:W-:Y:S01]  /*d380*/  MOV R89, R88 ;  /* 0x0000005800597202 */ /* 0x002fe20000000f00 */
[----:B------:R-:W-:Y:S01]  /*d390*/  HFMA2.MMA R88, -RZ, RZ, 0, 2.384185791015625e-07 ;  /* 0x00000004ff587435 */ /* 0x000fe200000001ff */
[----:B------:R-:W-:Y:S02]  /*d3a0*/  MOV R85, R86 ;  /* 0x0000005600557202 */ /* 0x000fe40000000f00 */
[----:B------:R-:W-:Y:S02]  /*d3b0*/  MOV R127, RZ ;  /* 0x000000ff007f7202 */ /* 0x000fe40000000f00 */
[----:B------:R-:W-:Y:S02]  /*d3c0*/  MOV R126, 0xffffffff ;  /* 0xffffffff007e7802 */ /* 0x000fe40000000f00 */
[----:B------:R-:W-:Y:S02]  /*d3d0*/  MOV R84, 0xd3f0 ;  /* 0x0000d3f000547802 */ /* 0x000fe40000000f00 */
[----:B------:R-:W-:Y:S05]  /*d3e0*/  CALL.REL.NOINC `($__internal_23_$__cuda_sm70_shflsync_up) ;  /* 0x00000ae000007944 */ /* 0x000fea0003c00000 */
        /* <DEDUP_REMOVED lines=9> */
[----:B------:R-:W-:Y:S05]  /*d480*/  CALL.REL.NOINC `($__internal_23_$__cuda_sm70_shflsync_up) ;  /* 0x00000a4000007944 */ /* 0x000fea0003c00000 */
[----:B-1----:R-:W-:Y:S01]  /*d490*/  MOV R89, R88 ;  /* 0x0000005800597202 */ /* 0x002fe20000000f00 */
[----:B------:R-:W-:Y:S01]  /*d4a0*/  HFMA2.MMA R88, -RZ, RZ, 0, 4.76837158203125e-07 ;  /* 0x00000008ff587435 */ /* 0x000fe200000001ff */
        /* <DEDUP_REMOVED lines=14> */
[----:B------:R-:W-:Y:S05]  /*d590*/  CALL.REL.NOINC `($__internal_23_$__cuda_sm70_shflsync_up) ;  /* 0x0000093000007944 */ /* 0x000fea0003c00000 */
[----:B-1----:R-:W-:Y:S01]  /*d5a0*/  MOV R89, R88 ;  /* 0x0000005800597202 */ /* 0x002fe20000000f00 */
[----:B------:R-:W-:Y:S01]  /*d5b0*/  HFMA2.MMA R88, -RZ, RZ, 0, 9.5367431640625e-07 ;  /* 0x00000010ff587435 */ /* 0x000fe200000001ff */
[----:B------:R-:W-:Y:S02]  /*d5c0*/  MOV R85, R86 ;  /* 0x0000005600557202 */ /* 0x000fe40000000f00 */
[----:B------:R-:W-:Y:S02]  /*d5d0*/  MOV R127, RZ ;  /* 0x000000ff007f7202 */ /* 0x000fe40000000f00 */
[----:B------:R-:W-:Y:S02]  /*d5e0*/  MOV R126, 0xffffffff ;  /* 0xffffffff007e7802 */ /* 0x000fe40000000f00 */
[----:B------:R-:W-:Y:S02]  /*d5f0*/  MOV R84, 0xd610 ;  /* 0x0000d61000547802 */ /* 0x000fe40000000f00 */
[----:B------:R-:W-:Y:S05]  /*d600*/  CALL.REL.NOINC `($__internal_23_$__cuda_sm70_shflsync_up) ;  /* 0x000008c000007944 */ /* 0x000fea0003c00000 */
[----:B-1----:R-:W-:Y:S01]  /*d610*/  MOV R84, R88 ;  /* 0x0000005800547202 */ /* 0x002fe20000000f00 */
[----:B------:R-:W-:Y:S05]  /*d620*/  BRA `(.L_x_556) ;  /* 0xffffab1000007947 */ /* 0x000fea000383ffff */
.L_x_504:
[----:B------:R-:W-:Y:S01]  /*d630*/  HFMA2.MMA R88, -RZ, RZ, 0, 5.9604644775390625e-08 ;  /* 0x00000001ff587435 */ /* 0x000fe200000001ff */
[----:B------:R-:W-:-:S02]  /*d640*/  MOV R85, R87 ;  /* 0x0000005700557202 */ /* 0x000fc40000000f00 */
[----:B------:R-:W-:Y:S02]  /*d650*/  MOV R127, RZ ;  /* 0x000000ff007f7202 */ /* 0x000fe40000000f00 */
[----:B------:R-:W-:Y:S02]  /*d660*/  MOV R126, 0xffffffff ;  /* 0xffffffff007e7802 */ /* 0x000fe40000000f00 */
[----:B------:R-:W-:Y:S02]  /*d670*/  MOV R84, 0xd690 ;  /* 0x0000d69000547802 */ /* 0x000fe40000000f00 */
[----:B-12--5:R-:W-:Y:S05]  /*d680*/  CALL.REL.NOINC `($__internal_23_$__cuda_sm70_shflsync_up) ;  /* 0x0000084000007944 */ /* 0x026fea0003c00000 */
[----:B-1----:R-:W-:Y:S01]  /*d690*/  MOV R87, R88 ;  /* 0x0000005800577202 */ /* 0x002fe20000000f00 */
[----:B------:R-:W-:Y:S01]  /*d6a0*/  HFMA2.MMA R88, -RZ, RZ, 0, 5.9604644775390625e-08 ;  /* 0x00000001ff587435 */ /* 0x000fe200000001ff */
[----:B------:R-:W-:Y:S02]  /*d6b0*/  MOV R85, R86 ;  /* 0x0000005600557202 */ /* 0x000fe40000000f00 */
[----:B------:R-:W-:Y:S02]  /*d6c0*/  MOV R127, RZ ;  /* 0x000000ff007f7202 */ /* 0x000fe40000000f00 */
[----:B------:R-:W-:-:S02]  /*d6d0*/  MOV R126, 0xffffffff ;  /* 0xffffffff007e7802 */ /* 0x000fc40000000f00 */
[----:B------:R-:W-:Y:S02]  /*d6e0*/  MOV R84, 0xd700 ;  /* 0x0000d70000547802 */ /* 0x000fe40000000f00 */
[----:B------:R-:W-:Y:S05]  /*d6f0*/  CALL.REL.NOINC `($__internal_23_$__cuda_sm70_shflsync_up) ;  /* 0x000007d000007944 */ /* 0x000fea0003c00000 */
[----:B------:R-:W-:Y:S01]  /*d700*/  HFMA2.MMA R159, -RZ, RZ, 0, 0 ;  /* 0x00000000ff9f7435 */ /* 0x000fe200000001ff */
[----:B-1----:R-:W-:Y:S02]  /*d710*/  MOV R86, R88 ;  /* 0x0000005800567202 */ /* 0x002fe40000000f00 */
[----:B------:R-:W-:Y:S02]  /*d720*/  MOV R84, R82 ;  /* 0x0000005200547202 */ /* 0x000fe40000000f00 */
[----:B------:R-:W-:Y:S02]  /*d730*/  MOV R85, 0xd750 ;  /* 0x0000d75000557802 */ /* 0x000fe40000000f00 */
[----:B------:R-:W-:Y:S05]  /*d740*/  CALL.REL.NOINC `($__internal_22_$__cuda_sm70_shflsync_idx_p) ;  /* 0x000006e000007944 */ /* 0x000fea0003c00000 */
[----:B-1----:R-:W-:Y:S01]  /*d750*/  MOV R82, R159 ;  /* 0x0000009f00527202 */ /* 0x002fe20000000f00 */
[----:B------:R-:W-:Y:S01]  /*d760*/  HFMA2.MMA R159, -RZ, RZ, 0, 0 ;  /* 0x00000000ff9f7435 */ /* 0x000fe200000001ff */
[----:B------:R-:W-:Y:S02]  /*d770*/  MOV R84, R83 ;  /* 0x0000005300547202 */ /* 0x000fe40000000f00 */
[----:B------:R-:W-:-:S03]  /*d780*/  MOV R85, 0xd7a0 ;  /* 0x0000d7a000557802 */ /* 0x000fc60000000f00 */
[----:B--2--5:R-:W-:Y:S05]  /*d790*/  CALL.REL.NOINC `($__internal_22_$__cuda_sm70_shflsync_idx_p) ;  /* 0x0000069000007944 */ /* 0x024fea0003c00000 */
[----:B-1----:R-:W-:Y:S01]  /*d7a0*/  MOV R83, R159 ;  /* 0x0000009f00537202 */ /* 0x002fe20000000f00 */
[----:B--2--5:R-:W-:Y:S05]  /*d7b0*/  BRA `(.L_x_557) ;  /* 0xffffaab000007947 */ /* 0x024fea000383ffff */
.L_x_507:
[----:B-1----:R-:W-:Y:S01]  /*d7c0*/  HFMA2.MMA R159, -RZ, RZ, 0, 5.9604644775390625e-08 ;  /* 0x00000001ff9f7435 */ /* 0x002fe200000001ff */
[----:B------:R-:W-:-:S02]  /*d7d0*/  MOV R85, R88 ;  /* 0x0000005800557202 */ /* 0x000fc40000000f00 */
[----:B------:R-:W-:-:S03]  /*d7e0*/  MOV R84, 0xd800 ;  /* 0x0000d80000547802 */ /* 0x000fc60000000f00 */
[----:B-----5:R-:W-:Y:S05]  /*d7f0*/  CALL.REL.NOINC `($__internal_21_$__cuda_sm70_shflsync_down) ;  /* 0x000005a000007944 */ /* 0x020fea0003c00000 */
[----:B-1----:R-:W-:Y:S01]  /*d800*/  MOV R86, R159 ;  /* 0x0000009f00567202 */ /* 0x002fe20000000f00 */
[----:B0-2--5:R-:W-:Y:S05]  /*d810*/  BRA `(.L_x_558) ;  /* 0xffffb17000007947 */ /* 0x025fea000383ffff */
.L_x_508:
[----:B-1----:R-:W-:Y:S01]  /*d820*/  HFMA2.MMA R159, -RZ, RZ, 0, 5.9604644775390625e-08 ;  /* 0x00000001ff9f7435 */ /* 0x002fe200000001ff */
[----:B------:R-:W-:Y:S02]  /*d830*/  MOV R85, R89 ;  /* 0x0000005900557202 */ /* 0x000fe40000000f00 */
[----:B------:R-:W-:-:S03]  /*d840*/  MOV R84, 0xd860 ;  /* 0x0000d86000547802 */ /* 0x000fc60000000f00 */
[----:B0-2--5:R-:W-:Y:S05]  /*d850*/  CALL.REL.NOINC `($__internal_21_$__cuda_sm70_shflsync_down) ;  /* 0x0000054000007944 */ /* 0x025fea0003c00000 */
[C---:B------:R-:W-:Y:S02]  /*d860*/  FMUL.FTZ R86, R88.reuse, R86 ;  /* 0x0000005658567220 */ /* 0x040fe40000410000 */
[C---:B-1----:R-:W-:Y:S01]  /*d870*/  FFMA.FTZ R84, R88.reuse, R159, R89 ;  /* 0x0000009f58547223 */ /* 0x042fe20000010059 */
[----:B------:R-:W-:Y:S02]  /*d880*/  MOV R159, 0x2 ;  /* 0x00000002009f7802 */ /* 0x000fe40000000f00 */
[----:B------:R-:W-:Y:S02]  /*d890*/  FSEL R88, R88, R86, !P4 ;  /* 0x0000005658587208 */ /* 0x000fe40006000000 */
[----:B------:R-:W-:-:S02]  /*d8a0*/  FSEL R89, R89, R84, !P4 ;  /* 0x0000005459597208 */ /* 0x000fc40006000000 */
[----:B------:R-:W-:Y:S02]  /*d8b0*/  MOV R85, R88 ;  /* 0x0000005800557202 */ /* 0x000fe40000000f00 */
[----:B------:R-:W-:Y:S02]  /*d8c0*/  MOV R84, 0xd8e0 ;  /* 0x0000d8e000547802 */ /* 0x000fe40000000f00 */
[----:B0-2--5:R-:W-:Y:S05]  /*d8d0*/  CALL.REL.NOINC `($__internal_21_$__cuda_sm70_shflsync_down) ;  /* 0x000004c000007944 */ /* 0x025fea0003c00000 */
[----:B-1----:R-:W-:Y:S01]  /*d8e0*/  MOV R86, R159 ;  /* 0x0000009f00567202 */ /* 0x002fe20000000f00 */
[----:B------:R-:W-:Y:S01]  /*d8f0*/  HFMA2.MMA R159, -RZ, RZ, 0, 1.1920928955078125e-07 ;  /* 0x00000002ff9f7435 */ /* 0x000fe200000001ff */
[----:B------:R-:W-:Y:S02]  /*d900*/  MOV R85, R89 ;  /* 0x0000005900557202 */ /* 0x000fe40000000f00 */
[----:B------:R-:W-:-:S03]  /*d910*/  MOV R84, 0xd930 ;  /* 0x0000d93000547802 */ /* 0x000fc60000000f00 */
[----:B0-2--5:R-:W-:Y:S05]  /*d920*/  CALL.REL.NOINC `($__internal_21_$__cuda_sm70_shflsync_down) ;  /* 0x0000047000007944 */ /* 0x025fea0003c00000 */
[----:B-1----:R-:W-:Y:S01]  /*d930*/  @!P3 FFMA.FTZ R89, R88, R159, R89 ;  /* 0x0000009f5859b223 */ /* 0x002fe20000010059 */
[----:B------:R-:W-:Y:S01]  /*d940*/  MOV R159, 0x4 ;  /* 0x00000004009f7802 */ /* 0x000fe20000000f00 */
[----:B------:R-:W-:Y:S01]  /*d950*/  @!P3 FMUL.FTZ R88, R86, R88 ;  /* 0x000000585658b220 */ /* 0x000fe20000410000 */
[----:B------:R-:W-:-:S04]  /*d960*/  MOV R84, 0xd990 ;  /* 0x0000d99000547802 */ /* 0x000fc80000000f00 */
[----:B------:R-:W-:Y:S02]  /*d970*/  MOV R85, R88 ;  /* 0x0000005800557202 */ /* 0x000fe40000000f00 */
[----:B0-2--5:R-:W-:Y:S05]  /*d980*/  CALL.REL.NOINC `($__internal_21_$__cuda_sm70_shflsync_down) ;  /* 0x0000041000007944 */ /* 0x025fea0003c00000 */
[----:B-1----:R-:W-:Y:S01]  /*d990*/  MOV R86, R159 ;  /* 0x0000009f00567202 */ /* 0x002fe20000000f00 */
[----:B------:R-:W-:Y:S01]  /*d9a0*/  HFMA2.MMA R159, -RZ, RZ, 0, 2.384185791015625e-07 ;  /* 0x00000004ff9f7435 */ /* 0x000fe200000001ff */
[----:B------:R-:W-:Y:S02]  /*d9b0*/  MOV R85, R89 ;  /* 0x0000005900557202 */ /* 0x000fe40000000f00 */
[----:B------:R-:W-:-:S03]  /*d9c0*/  MOV R84, 0xd9e0 ;  /* 0x0000d9e000547802 */ /* 0x000fc60000000f00 */
[----:B0-2--5:R-:W-:Y:S05]  /*d9d0*/  CALL.REL.NOINC `($__internal_21_$__cuda_sm70_shflsync_down) ;  /* 0x000003c000007944 */ /* 0x025fea0003c00000 */
[----:B-1----:R-:W-:Y:S01]  /*d9e0*/  @!P2 FFMA.FTZ R89, R88, R159, R89 ;  /* 0x0000009f5859a223 */ /* 0x002fe20000010059 */
[----:B------:R-:W-:Y:S01]  /*d9f0*/  HFMA2.MMA R159, -RZ, RZ, 0, 4.76837158203125e-07 ;  /* 0x00000008ff9f7435 */ /* 0x000fe200000001ff */
[----:B------:R-:W-:Y:S01]  /*da00*/  @!P2 FMUL.FTZ R88, R86, R88 ;  /* 0x000000585658a220 */ /* 0x000fe20000410000 */
[----:B------:R-:W-:Y:S02]  /*da10*/  MOV R84, 0xda60 ;  /* 0x0000da6000547802 */ /* 0x000fe40000000f00 */
[----:B------:R-:W-:Y:S02]  /*da20*/  MOV R86, R89 ;  /* 0x0000005900567202 */ /* 0x000fe40000000f00 */
[----:B------:R-:W-:-:S04]  /*da30*/  MOV R89, R88 ;  /* 0x0000005800597202 */ /* 0x000fc80000000f00 */
[----:B------:R-:W-:Y:S02]  /*da40*/  MOV R85, R89 ;  /* 0x0000005900557202 */ /* 0x000fe40000000f00 */
[----:B0-2--5:R-:W-:Y:S05]  /*da50*/  CALL.REL.NOINC `($__internal_21_$__cuda_sm70_shflsync_down) ;  /* 0x0000034000007944 */ /* 0x025fea0003c00000 */
[----:B-1----:R-:W-:Y:S01]  /*da60*/  MOV R87, R159 ;  /* 0x0000009f00577202 */ /* 0x002fe20000000f00 */
[----:B------:R-:W-:Y:S01]  /*da70*/  HFMA2.MMA R159, -RZ, RZ, 0, 4.76837158203125e-07 ;  /* 0x00000008ff9f7435 */ /* 0x000fe200000001ff */
[----:B------:R-:W-:Y:S02]  /*da80*/  MOV R85, R86 ;  /* 0x0000005600557202 */ /* 0x000fe40000000f00 */
[----:B------:R-:W-:-:S03]  /*da90*/  MOV R84, 0xdab0 ;  /* 0x0000dab000547802 */ /* 0x000fc60000000f00 */
[----:B0-2--5:R-:W-:Y:S05]  /*daa0*/  CALL.REL.NOINC `($__internal_21_$__cuda_sm70_shflsync_down) ;  /* 0x000002f000007944 */ /* 0x025fea0003c00000 */
[----:B-1----:R-:W-:Y:S01]  /*dab0*/  @!P1 FFMA.FTZ R86, R89, R159, R86 ;  /* 0x0000009f59569223 */ /* 0x002fe20000010056 */
[----:B------:R-:W-:Y:S01]  /*dac0*/  HFMA2.MMA R159, -RZ, RZ, 0, 9.5367431640625e-07 ;  /* 0x00000010ff9f7435 */ /* 0x000fe200000001ff */
[----:B------:R-:W-:Y:S01]  /*dad0*/  @!P1 FMUL.FTZ R89, R87, R89 ;  /* 0x0000005957599220 */ /* 0x000fe20000410000 */
[----:B------:R-:W-:Y:S02]  /*dae0*/  MOV R84, 0xdb20 ;  /* 0x0000db2000547802 */ /* 0x000fe40000000f00 */
[----:B------:R-:W-:Y:S02]  /*daf0*/  MOV R88, R86 ;  /* 0x0000005600587202 */ /* 0x000fe40000000f00 */
[----:B------:R-:W-:-:S02]  /*db00*/  MOV R85, R89 ;  /* 0x0000005900557202 */ /* 0x000fc40000000f00 */
[----:B0-2--5:R-:W-:Y:S05]  /*db10*/  CALL.REL.NOINC `($__internal_21_$__cuda_sm70_shflsync_down) ;  /* 0x0000028000007944 */ /* 0x025fea0003c00000 */
[----:B-1----:R-:W-:Y:S01]  /*db20*/  MOV R86, R159 ;  /* 0x0000009f00567202 */ /* 0x002fe20000000f00 */
[----:B------:R-:W-:Y:S01]  /*db30*/  HFMA2.MMA R159, -RZ, RZ, 0, 9.5367431640625e-07 ;  /* 0x00000010ff9f7435 */ /* 0x000fe200000001ff */
[----:B------:R-:W-:-:S02]  /*db40*/  MOV R85, R88 ;  /* 0x0000005800557202 */ /* 0x000fc40000000f00 */
[----:B------:R-:W-:-:S03]  /*db50*/  MOV R84, 0xdb70 ;  /* 0x0000db7000547802 */ /* 0x000fc60000000f00 */
[----:B0-2--5:R-:W-:Y:S05]  /*db60*/  CALL.REL.NOINC `($__internal_21_$__cuda_sm70_shflsync_down) ;  /* 0x0000023000007944 */ /* 0x025fea0003c00000 */
[----:B-1----:R-:W-:Y:S01]  /*db70*/  @!P0 FFMA.FTZ R88, R89, R159, R88 ;  /* 0x0000009f59588223 */ /* 0x002fe20000010058 */
[----:B------:R-:W-:Y:S01]  /*db80*/  MOV R159, RZ ;  /* 0x000000ff009f7202 */ /* 0x000fe20000000f00 */
[----:B------:R-:W-:Y:S01]  /*db90*/  @!P0 FMUL.FTZ R89, R86, R89 ;  /* 0x0000005956598220 */ /* 0x000fe20000410000 */
[----:B------:R-:W-:-:S04]  /*dba0*/  MOV R85, 0xdbd0 ;  /* 0x0000dbd000557802 */ /* 0x000fc80000000f00 */
[----:B------:R-:W-:Y:S02]  /*dbb0*/  MOV R84, R89 ;  /* 0x0000005900547202 */ /* 0x000fe40000000f00 */
[----:B0-2--5:R-:W-:Y:S05]  /*dbc0*/  CALL.REL.NOINC `($__internal_22_$__cuda_sm70_shflsync_idx_p) ;  /* 0x0000026000007944 */ /* 0x025fea0003c00000 */
[----:B-1----:R-:W-:Y:S01]  /*dbd0*/  MOV R86, R159 ;  /* 0x0000009f00567202 */ /* 0x002fe20000000f00 */
[----:B------:R-:W-:Y:S01]  /*dbe0*/  HFMA2.MMA R159, -RZ, RZ, 0, 0 ;  /* 0x00000000ff9f7435 */ /* 0x000fe200000001ff */
[----:B------:R-:W-:Y:S02]  /*dbf0*/  MOV R84, R88 ;  /* 0x0000005800547202 */ /* 0x000fe40000000f00 */
[----:B------:R-:W-:-:S03]  /*dc00*/  MOV R85, 0xdc20 ;  /* 0x0000dc2000557802 */ /* 0x000fc60000000f00 */
[----:B--2--5:R-:W-:Y:S05]  /*dc10*/  CALL.REL.NOINC `($__internal_22_$__cuda_sm70_shflsync_idx_p) ;  /* 0x0000021000007944 */ /* 0x024fea0003c00000 */
[----:B------:R-:W-:Y:S02]  /*dc20*/  MOV R87, R86 ;  /* 0x0000005600577202 */ /* 0x000fe40000000f00 */
[----:B-1----:R-:W-:Y:S01]  /*dc30*/  MOV R86, R159 ;  /* 0x0000009f00567202 */ /* 0x002fe20000000f00 */
[----:B------:R-:W-:Y:S01]  /*dc40*/  HFMA2.MMA R159, -RZ, RZ, 0, 5.9604644775390625e-08 ;  /* 0x00000001ff9f7435 */ /* 0x000fe200000001ff */
[----:B------:R-:W-:Y:S02]  /*dc50*/  MOV R85, R89 ;  /* 0x0000005900557202 */ /* 0x000fe40000000f00 */
[----:B------:R-:W-:-:S03]  /*dc60*/  MOV R84, 0xdc80 ;  /* 0x0000dc8000547802 */ /* 0x000fc60000000f00 */
[----:B--2--5:R-:W-:Y:S05]  /*dc70*/  CALL.REL.NOINC `($__internal_21_$__cuda_sm70_shflsync_down) ;  /* 0x0000012000007944 */ /* 0x024fea0003c00000 */
[----:B-1----:R-:W-:Y:S01]  /*dc80*/  MOV R160, R159 ;  /* 0x0000009f00a07202 */ /* 0x002fe20000000f00 */
[----:B------:R-:W-:Y:S01]  /*dc90*/  HFMA2.MMA R159, -RZ, RZ, 0, 5.9604644775390625e-08 ;  /* 0x00000001ff9f7435 */ /* 0x000fe200000001ff */
[----:B------:R-:W-:-:S02]  /*dca0*/  MOV R85, R88 ;  /* 0x0000005800557202 */ /* 0x000fc40000000f00 */
[----:B------:R-:W-:-:S03]  /*dcb0*/  MOV R84, 0xdcd0 ;  /* 0x0000dcd000547802 */ /* 0x000fc60000000f00 */
[----:B0-2--5:R-:W-:Y:S05]  /*dcc0*/  CALL.REL.NOINC `($__internal_21_$__cuda_sm70_shflsync_down) ;  /* 0x000000d000007944 */ /* 0x025fea0003c00000 */
[----:B-1----:R-:W-:Y:S01]  /*dcd0*/  MOV R89, R159 ;  /* 0x0000009f00597202 */ /* 0x002fe20000000f00 */
[----:B------:R-:W-:Y:S01]  /*dce0*/  HFMA2.MMA R159, -RZ, RZ, 0, 0 ;  /* 0x00000000ff9f7435 */ /* 0x000fe200000001ff */
[----:B------:R-:W-:Y:S02]  /*dcf0*/  MOV R88, R160 ;  /* 0x000000a000587202 */ /* 0x000fe40000000f00 */
[----:B------:R-:W-:Y:S02]  /*dd00*/  MOV R84, R82 ;  /* 0x0000005200547202 */ /* 0x000fe40000000f00 */
[----:B------:R-:W-:Y:S02]  /*dd10*/  MOV R85, 0xdd30 ;  /* 0x0000dd3000557802 */ /* 0x000fe40000000f00 */
[----:B0-2--5:R-:W-:Y:S05]  /*dd20*/  CALL.REL.NOINC `($__internal_22_$__cuda_sm70_shflsync_idx_p) ;  /* 0x0000010000007944 */ /* 0x025fea0003c00000 */
[----:B-1----:R-:W-:Y:S01]  /*dd30*/  MOV R160, R159 ;  /* 0x0000009f00a07202 */ /* 0x002fe20000000f00 */
[----:B------:R-:W-:Y:S01]  /*dd40*/  HFMA2.MMA R159, -RZ, RZ, 0, 0 ;  /* 0x00000000ff9f7435 */ /* 0x000fe200000001ff */
[----:B------:R-:W-:Y:S02]  /*dd50*/  MOV R84, R83 ;  /* 0x0000005300547202 */ /* 0x000fe40000000f00 */
[----:B------:R-:W-:-:S03]  /*dd60*/  MOV R85, 0xdd80 ;  /* 0x0000dd8000557802 */ /* 0x000fc60000000f00 */
[----:B--2--5:R-:W-:Y:S05]  /*dd70*/  CALL.REL.NOINC `($__internal_22_$__cuda_sm70_shflsync_idx_p) ;  /* 0x000000b000007944 */ /* 0x024fea0003c00000 */
[----:B-1----:R-:W-:Y:S01]  /*dd80*/  MOV R85, R159 ;  /* 0x0000009f00557202 */ /* 0x002fe20000000f00 */
[----:B--2--5:R-:W-:Y:S05]  /*dd90*/  BRA `(.L_x_559) ;  /* 0xffffad9000007947 */ /* 0x024fea000383ffff */
        .weak           $__internal_21_$__cuda_sm70_shflsync_down
        .type           $__internal_21_$__cuda_sm70_shflsync_down,@function
        .size           $__internal_21_$__cuda_sm70_shflsync_down,($__internal_22_$__cuda_sm70_shflsync_idx_p - $__internal_21_$__cuda_sm70_shflsync_down)
$__internal_21_$__cuda_sm70_shflsync_down:
        /* <DEDUP_REMOVED lines=8> */
[----:B------:R-:W-:Y:S05]  /*de20*/  RET.REL.NODEC R84 `(_Z25selective_scan_bwd_kernelI32Selective_Scan_bwd_kernel_traitsILi128ELi16ELb0ELb0ELb1ELb1ELb1EffEEv12SSMParamsBwd) ;  /* 0xffff21d054007950 */ /* 0x000fea0003c3ffff */
        .weak           $__internal_22_$__cuda_sm70_shflsync_idx_p
        .type           $__internal_22_$__cuda_sm70_shflsync_idx_p,@function
        .size           $__internal_22_$__cuda_sm70_shflsync_idx_p,($__internal_23_$__cuda_sm70_shflsync_up - $__internal_22_$__cuda_sm70_shflsync_idx_p)
$__internal_22_$__cuda_sm70_shflsync_idx_p:
        /* <DEDUP_REMOVED lines=9> */
[----:B0-----:R-:W-:Y:S05]  /*dec0*/  RET.REL.NODEC R84 `(_Z25selective_scan_bwd_kernelI32Selective_Scan_bwd_kernel_traitsILi128ELi16ELb0ELb0ELb1ELb1ELb1EffEEv12SSMParamsBwd) ;  /* 0xffff213054007950 */ /* 0x001fea0003c3ffff */
        .weak           $__internal_23_$__cuda_sm70_shflsync_up
        .type           $__internal_23_$__cuda_sm70_shflsync_up,@function
        .size           $__internal_23_$__cuda_sm70_shflsync_up,(.L_x_8839 - $__internal_23_$__cuda_sm70_shflsync_up)
$__internal_23_$__cuda_sm70_shflsync_up:
[----:B------:R-:W-:Y:S04]  /*ded0*/  WARPSYNC R126 ;  /* 0x0000007e00007348 */ /* 0x000fe80003800000 */
[----:B------:R0:W1:Y:S02]  /*dee0*/  SHFL.UP PT, R88, R85, R88, R127 ;  /* 0x0400005855587389 */ /* 0x00006400000e007f */
[----:B0-----:R-:W-:-:S04]  /*def0*/  MOV R85, 0x0 ;  /* 0x0000000000557802 */ /* 0x001fc80000000f00 */
[----:B------:R-:W-:Y:S05]  /*df00*/  RET.REL.NODEC R84 `(_Z25selective_scan_bwd_kernelI32Selective_Scan_bwd_kernel_traitsILi128ELi16ELb0ELb0ELb1ELb1ELb1EffEEv12SSMParamsBwd) ;  /* 0xffff20f054007950 */ /* 0x000fea0003c3ffff */
.L_x_560:
        /* <DEDUP_REMOVED lines=15> */
.L_x_8839:


//--------------------- .text._Z25selective_scan_bwd_kernelI32Selective_Scan_bwd_kernel_traitsILi128ELi16ELb0ELb1ELb0ELb0ELb0EffEEv12SSMParamsBwd --------------------------
	.section	.text._Z25selective_scan_bwd_kernelI32Selective_Scan_bwd_kernel_traitsILi128ELi16ELb0ELb1ELb0ELb0ELb0EffEEv12SSMParamsBwd,"ax",@progbits
	.sectioninfo	@"SHI_REGISTERS=168"
	.align	128
        .global         _Z25selective_scan_bwd_kernelI32Selective_Scan_bwd_kernel_traitsILi128ELi16ELb0ELb1ELb0ELb0ELb0EffEEv12SSMParamsBwd
        .type           _Z25selective_scan_bwd_kernelI32Selective_Scan_bwd_kernel_traitsILi128ELi16ELb0ELb1ELb0ELb0ELb0EffEEv12SSMParamsBwd,@function
        .size           _Z25selective_scan_bwd_kernelI32Selective_Scan_bwd_kernel_traitsILi128ELi16ELb0ELb1ELb0ELb0ELb0EffEEv12SSMParamsBwd,(.L_x_8842 - _Z25selective_scan_bwd_kernelI32Selective_Scan_bwd_kernel_traitsILi128ELi16ELb0ELb1ELb0ELb0ELb0EffEEv12SSMParamsBwd)
        .other          _Z25selective_scan_bwd_kernelI32Selective_Scan_bwd_kernel_traitsILi128ELi16ELb0ELb1ELb0ELb0ELb0EffEEv12SSMParamsBwd,@"STO_CUDA_ENTRY STV_DEFAULT"
_Z25selective_scan_bwd_kernelI32Selective_Scan_bwd_kernel_traitsILi128ELi16ELb0ELb1ELb0ELb0ELb0EffEEv12SSMParamsBwd:
.text._Z25selective_scan_bwd_kernelI32Selective_Scan_bwd_kernel_traitsILi128ELi16ELb0ELb1ELb0ELb0ELb0EffEEv12SSMParamsBwd:
        /* <DEDUP_REMOVED lines=46> */
[----:B------:R-:W-:Y:S02]  /*02e0*/  UMOV UR32, URZ ;  /* 0x0000003f00207c82 */ /* 0x000fe40008000000 */
[----:B------:R-:W-:Y:S02]  /*02f0*/  UISETP.NE.AND.EX UP2, UPT, URZ, UR31, UPT, UP2 ;  /* 0x0000001f3f00728c */ /* 0x000fe4000bf45320 */
[----:B------:R-:W-:Y:S01]  /*0300*/  UMOV UR33, URZ ;  /* 0x0000003f00217c82 */ /* 0x000fe20008000000 */
[----:B0-----:R-:W2:Y:S01]  /*0310*/  MUFU.RCP R0, R0 ;  /* 0x0000000000007308 */ /* 0x001ea20000001000 */
[----:B------:R-:W-:Y:S02]  /*0320*/  UMOV UR34, URZ ;  /* 0x0000003f00227c82 */ /* 0x000fe40008000000 */
[----:B------:R-:W-:-:S02]  /*0330*/  @UP1 ULEA UR32, UP3, UR10, UR24, 0x2 ;  /* 0x000000180a201291 */ /* 0x000fc4000f86103f */
[----:B------:R-:W-:Y:S02]  /*0340*/  UIADD3 UR23, UR23, UR4, URZ ;  /* 0x0000000417177290 */ /* 0x000fe4000fffe03f */
[----:B------:R-:W-:Y:S02]  /*0350*/  @UP1 ULEA.HI.X UR33, UR10, UR25, UR11, 0x2, UP3 ;  /* 0x000000190a211291 */ /* 0x000fe400098f140b */
[----:B------:R-:W-:Y:S02]  /*0360*/  @UP2 ULEA UR34, UP1, UR10, UR30, 0x2 ;  /* 0x0000001e0a222291 */ /* 0x000fe4000f82103f */
[----:B------:R-:W-:Y:S02]  /*0370*/  UMOV UR35, URZ ;  /* 0x0000003f00237c82 */ /* 0x000fe40008000000 */
[----:B------:R-:W-:Y:S02]  /*0380*/  UMOV UR4, URZ ;  /* 0x0000003f00047c82 */ /* 0x000fe40008000000 */
[----:B------:R-:W-:Y:S01]  /*0390*/  @UP2 ULEA.HI.X UR35, UR10, UR31, UR11, 0x2, UP1 ;  /* 0x0000001f0a232291 */ /* 0x000fe200088f140b */
[----:B--2---:R-:W-:Y:S01]  /*03a0*/  IADD3 R2, R0, 0xffffffe, RZ ;  /* 0x0ffffffe00027810 */ /* 0x004fe20007ffe0ff */
[----:B------:R-:W-:Y:S01]  /*03b0*/  UIMAD UR21, UR13, UR18, URZ ;  /* 0x000000120d1572a4 */ /* 0x000fe2000f8e023f */
[----:B------:R-:W-:Y:S01]  /*03c0*/  IABS R0, UR10 ;  /* 0x0000000a00007c13 */ /* 0x000fe20008000000 */
[----:B------:R-:W-:-:S02]  /*03d0*/  ULDC.64 UR24, c[0x0][0x1d8] ;  /* 0x0000760000187ab9 */ /* 0x000fc40000000a00 */
[----:B------:R-:W-:Y:S01]  /*03e0*/  UIMAD.WIDE.U32 UR8, UR12, UR18, URZ ;  /* 0x000000120c0872a5 */ /* 0x000fe2000f8e003f */
[----:B------:R-:W0:Y:S01]  /*03f0*/  F2I.FTZ.U32.TRUNC.NTZ R2, R2 ;  /* 0x0000000200027305 */ /* 0x000e22000021f000 */
[----:B------:R-:W2:Y:S01]  /*0400*/  R2UR UR26, R0 ;  /* 0x00000000001a73c2 */ /* 0x000ea200000e0000 */
[----:B------:R-:W-:Y:S02]  /*0410*/  UIMAD UR21, UR12, UR19, UR21 ;  /* 0x000000130c1572a4 */ /* 0x000fe4000f8e0215 */
[----:B------:R-:W-:Y:S02]  /*0420*/  UIMAD.WIDE.U32 UR16, UR12, UR6, URZ ;  /* 0x000000060c1072a5 */ /* 0x000fe4000f8e003f */
[----:B------:R-:W-:Y:S02]  /*0430*/  ULDC.64 UR18, c[0x0][0x190] ;  /* 0x0000640000127ab9 */ /* 0x000fe40000000a00 */
[----:B------:R-:W-:Y:S02]  /*0440*/  UIMAD UR15, UR13, UR18, URZ ;  /* 0x000000120d0f72a4 */ /* 0x000fe4000f8e023f */
[----:B------:R-:W-:-:S02]  /*0450*/  UIMAD UR20, UR11, UR24, URZ ;  /* 0x000000180b1472a4 */ /* 0x000fc4000f8e023f */
[----:B------:R-:W-:Y:S02]  /*0460*/  UIMAD.WIDE.U32 UR6, UR12, UR18, URZ ;  /* 0x000000120c0672a5 */ /* 0x000fe4000f8e003f */
[----:B------:R-:W-:Y:S01]  /*0470*/  UIMAD UR15, UR12, UR19, UR15 ;  /* 0x000000130c0f72a4 */ /* 0x000fe2000f8e020f */
[----:B0-----:R-:W0:Y:S02]  /*0480*/  R2UR UR5, R2 ;  /* 0x00000000020573c2 */ /* 0x001e2400000e0000 */
[----:B------:R-:W-:Y:S02]  /*0490*/  ULDC.64 UR18, c[0x0][0x1e8] ;  /* 0x00007a0000127ab9 */ /* 0x000fe40000000a00 */
[----:B------:R-:W-:Y:S02]  /*04a0*/  UIMAD UR27, UR11, UR18, URZ ;  /* 0x000000120b1b72a4 */ /* 0x000fe4000f8e023f */
[----:B------:R-:W-:Y:S02]  /*04b0*/  UIMAD UR20, UR10, UR25, UR20 ;  /* 0x000000190a1472a4 */ /* 0x000fe4000f8e0214 */
[----:B------:R-:W-:-:S02]  /*04c0*/  UIMAD UR25, UR10, UR19, UR27 ;  /* 0x000000130a1972a4 */ /* 0x000fc4000f8e021b */
[----:B------:R-:W-:Y:S02]  /*04d0*/  UIADD3 UR17, UR17, UR14, URZ ;  /* 0x0000000e11117290 */ /* 0x000fe4000fffe03f */
[----:B------:R-:W-:Y:S02]  /*04e0*/  ULDC UR27, c[0x0][0x174] ;  /* 0x00005d00001b7ab9 */ /* 0x000fe40000000800 */
[----:B------:R-:W-:Y:S02]  /*04f0*/  USHF.L.U32 UR14, UR27, 0xb, URZ ;  /* 0x0000000b1b0e7899 */ /* 0x000fe4000800063f */
[----:B------:R-:W-:Y:S02]  /*0500*/  UIADD3 UR9, UR9, UR21, URZ ;  /* 0x0000001509097290 */ /* 0x000fe4000fffe03f */
[----:B------:R-:W-:Y:S02]  /*0510*/  UIADD3 UR21, UR14, -0x800, URZ ;  /* 0xfffff8000e157890 */ /* 0x000fe4000fffe03f */
[----:B------:R-:W-:-:S02]  /*0520*/  UIMAD.WIDE.U32 UR16, UR10, UR18, UR16 ;  /* 0x000000120a1072a5 */ /* 0x000fc4000f8e0010 */
[----:B------:R-:W-:Y:S02]  /*0530*/  UIADD3 UR7, UR7, UR15, URZ ;  /* 0x0000000f07077290 */ /* 0x000fe4000fffe03f */
[----:B------:R-:W-:Y:S02]  /*0540*/  ULDC.64 UR18, c[0x0][0x280] ;  /* 0x0000a00000127ab9 */ /* 0x000fe40000000a00 */
[----:B0-----:R-:W-:Y:S02]  /*0550*/  UIADD3 UR30, URZ, -UR5, URZ ;  /* 0x800000053f1e7290 */ /* 0x001fe4000fffe03f */
[----:B------:R-:W-:Y:S02]  /*0560*/  UIMAD.WIDE.U32 UR8, UR10, UR18, UR8 ;  /* 0x000000120a0872a5 */ /* 0x000fe4000f8e0008 */
[----:B------:R-:W-:-:S04]  /*0570*/  UIMAD UR30, UR30, UR36, URZ ;  /* 0x000000241e1e72a4 */ /* 0x000fc8000f8e023f */
[----:B------:R-:W-:Y:S02]  /*0580*/  UIMAD.WIDE.U32 UR30, UR5, UR30, UR4 ;  /* 0x0000001e051e72a5 */ /* 0x000fe4000f8e0004 */
[----:B------:R-:W-:Y:S02]  /*0590*/  UIMAD.WIDE.U32 UR4, UR10, UR24, UR22 ;  /* 0x000000180a0472a5 */ /* 0x000fe4000f8e0016 */
[----:B--2---:R-:W-:Y:S02]  /*05a0*/  UIMAD.WIDE.U32 UR22, UR31, UR26, URZ ;  /* 0x0000001a1f1672a5 */ /* 0x004fe4000f8e003f */
[----:B------:R-:W-:Y:S02]  /*05b0*/  UIADD3 UR4, UP2, UR21, UR4, URZ ;  /* 0x0000000415047290 */ /* 0x000fe4000ff5e03f */
[----:B------:R-:W-:-:S03]  /*05c0*/  ULDC UR31, c[0x0][0x178] ;  /* 0x00005e00001f7ab9 */ /* 0x000fc60000000800 */
[----:B------:R-:W-:Y:S02]  /*05d0*/  UMOV UR24, UR23 ;  /* 0x0000001700187c82 */ /* 0x000fe40008000000 */
[----:B------:R-:W-:Y:S02]  /*05e0*/  UIADD3 UR22, -UR24, URZ, URZ ;  /* 0x0000003f18167290 */ /* 0x000fe4000fffe13f */
[----:B------:R-:W-:Y:S02]  /*05f0*/  USHF.R.S32.HI UR23, URZ, 0x1f, UR21 ;  /* 0x0000001f3f177899 */ /* 0x000fe40008011415 */
[----:B------:R-:W-:Y:S02]  /*0600*/  UIMAD UR26, UR36, UR22, UR26 ;  /* 0x00000016241a72a4 */ /* 0x000fe4000f8e021a */
[----:B------:R-:W-:Y:S02]  /*0610*/  UIMAD UR22, UR11, UR18, URZ ;  /* 0x000000120b1672a4 */ /* 0x000fe4000f8e023f */
[----:B------:R-:W-:-:S02]  /*0620*/  UISETP.GT.U32.AND UP1, UPT, UR36, UR26, UPT ;  /* 0x0000001a2400728c */ /* 0x000fc4000bf24070 */
[----:B------:R-:W-:Y:S02]  /*0630*/  UIADD3.X UR20, UR23, UR5, UR20, UP2, !UPT ;  /* 0x0000000517147290 */ /* 0x000fe400097fe414 */
[----:B------:R-:W-:Y:S02]  /*0640*/  UIMAD UR30, UR10, UR19, UR22 ;  /* 0x000000130a1e72a4 */ /* 0x000fe4000f8e0216 */
[----:B------:R-:W-:Y:S02]  /*0650*/  ULOP3.LUT UR22, UR10, UR31, URZ, 0x3c, !UPT ;  /* 0x0000001f0a167292 */ /* 0x000fe4000f8e3c3f */
[----:B------:R-:W-:Y:S02]  /*0660*/  ULDC.64 UR18, c[0x0][0x240] ;  /* 0x0000900000127ab9 */ /* 0x000fe40000000a00 */
[----:B------:R-:W-:Y:S02]  /*0670*/  ULEA UR18, UP3, UR4, UR18, 0x2 ;  /* 0x0000001204127291 */ /* 0x000fe4000f86103f */
[----:B------:R-:W-:-:S02]  /*0680*/  @!UP1 UIADD3 UR26, UR26, -UR36, URZ ;  /* 0x800000241a1a9290 */ /* 0x000fc4000fffe03f */
[----:B------:R-:W-:Y:S02]  /*0690*/  @!UP1 UIADD3 UR24, UR24, 0x1, URZ ;  /* 0x0000000118189890 */ /* 0x000fe4000fffe03f */
[----:B------:R-:W-:Y:S02]  /*06a0*/  UISETP.GE.U32.AND UP2, UPT, UR26, UR36, UPT ;  /* 0x000000241a00728c */ /* 0x000fe4000bf46070 */
[----:B------:R-:W-:Y:S02]  /*06b0*/  ULEA.HI.X UR19, UR4, UR19, UR20, 0x2, UP3 ;  /* 0x0000001304137291 */ /* 0x000fe400098f1414 */
[----:B------:R-:W-:Y:S02]  /*06c0*/  UISETP.GE.AND UP3, UPT, UR22, URZ, UPT ;  /* 0x0000003f1600728c */ /* 0x000fe4000bf66270 */
[----:B------:R-:W-:Y:S02]  /*06d0*/  UISETP.NE.AND UP1, UPT, URZ, UR31, UPT ;  /* 0x0000001f3f00728c */ /* 0x000fe4000bf25270 */
[----:B------:R-:W-:-:S02]  /*06e0*/  UIADD3 UR22, UP4, UR21, UR16, URZ ;  /* 0x0000001015167290 */ /* 0x000fc4000ff9e03f */
[----:B------:R-:W-:Y:S02]  /*06f0*/  ULDC.64 UR4, c[0x0][0x248] ;  /* 0x0000920000047ab9 */ /* 0x000fe40000000a00 */
[----:B------:R-:W-:Y:S02]  /*0700*/  @UP2 UIADD3 UR24, UR24, 0x1, URZ ;  /* 0x0000000118182890 */ /* 0x000fe4000fffe03f */
[----:B------:R-:W-:Y:S02]  /*0710*/  UIADD3.X UR16, UR23, UR17, UR25, UP4, !UPT ;  /* 0x0000001117107290 */ /* 0x000fe4000a7fe419 */
[----:B------:R-:W-:Y:S02]  /*0720*/  ULEA UR20, UP4, UR22, UR4, 0x2 ;  /* 0x0000000416147291 */ /* 0x000fe4000f88103f */
[----:B------:R-:W-:Y:S02]  /*0730*/  UIADD3 UR17, UP2, UR21, UR8, URZ ;  /* 0x0000000815117290 */ /* 0x000fe4000ff5e03f */
[----:B------:R-:W-:-:S02]  /*0740*/  UMOV UR15, UR24 ;  /* 0x00000018000f7c82 */ /* 0x000fc40008000000 */
[----:B------:R-:W-:Y:S02]  /*0750*/  @!UP3 UIADD3 UR15, -UR15, URZ, URZ ;  /* 0x0000003f0f0fb290 */ /* 0x000fe4000fffe13f */
[----:B------:R-:W-:Y:S02]  /*0760*/  @!UP1 ULOP3.LUT UR15, URZ, UR31, URZ, 0x33, !UPT ;  /* 0x0000001f3f0f9292 */ /* 0x000fe4000f8e333f */
[----:B------:R-:W-:Y:S02]  /*0770*/  ULEA.HI.X UR22, UR22, UR5, UR16, 0x2, UP4 ;  /* 0x0000000516167291 */ /* 0x000fe4000a0f1410 */
[----:B------:R-:W-:Y:S02]  /*0780*/  USHF.R.S32.HI UR16, URZ, 0x1f, UR15 ;  /* 0x0000001f3f107899 */ /* 0x000fe4000801140f */
[----:B------:R-:W-:Y:S02]  /*0790*/  ULDC.64 UR4, c[0x0][0x308] ;  /* 0x0000c20000047ab9 */ /* 0x000fe40000000a00 */
[----:B------:R-:W-:-:S02]  /*07a0*/  UIADD3.X UR9, UR23, UR9, UR30, UP2, !UPT ;  /* 0x0000000917097290 */ /* 0x000fc400097fe41e */
[----:B------:R-:W-:Y:S02]  /*07b0*/  ULEA UR8, UP1, UR17, UR4, 0x2 ;  /* 0x0000000411087291 */ /* 0x000fe4000f82103f */
[----:B------:R-:W-:Y:S02]  /*07c0*/  ULDC.64 UR30, c[0x0][0x1a8] ;  /* 0x00006a00001e7ab9 */ /* 0x000fe40000000a00 */
[----:B------:R-:W-:Y:S02]  /*07d0*/  UIMAD UR4, UR16, UR30, URZ ;  /* 0x0000001e100472a4 */ /* 0x000fe4000f8e023f */
[----:B------:R-:W-:Y:S02]  /*07e0*/  ULEA.HI.X UR9, UR17, UR5, UR9, 0x2, UP1 ;  /* 0x0000000511097291 */ /* 0x000fe400088f1409 */
[----:B------:R-:W-:Y:S02]  /*07f0*/  UIMAD.WIDE.U32 UR24, UR15, UR30, UR6 ;  /* 0x0000001e0f1872a5 */ /* 0x000fe4000f8e0006 */
[----:B------:R-:W-:-:S02]  /*0800*/  UIMAD UR17, UR15, UR31, UR4 ;  /* 0x0000001f0f1172a4 */ /* 0x000fc4000f8e0204 */
[----:B------:R-:W-:Y:S02]  /*0810*/  UIADD3 UR21, UP1, UR21, UR24, URZ ;  /* 0x0000001815157290 */ /* 0x000fe4000ff3e03f */
[----:B------:R-:W-:Y:S02]  /*0820*/  UIADD3 UR17, UR25, UR17, URZ ;  /* 0x0000001119117290 */ /* 0x000fe4000fffe03f */
[----:B------:R-:W-:Y:S02]  /*0830*/  ULDC.64 UR6, c[0x0][0x228] ;  /* 0x00008a0000067ab9 */ /* 0x000fe40000000a00 */
[----:B------:R-:W-:Y:S02]  /*0840*/  ULDC UR26, c[0x0][0x164] ;  /* 0x00005900001a7ab9 */ /* 0x000fe40000000800 */
[----:B------:R-:W-:Y:S02]  /*0850*/  ULEA UR24, UP2, UR21, UR6, 0x2 ;  /* 0x0000000615187291 */ /* 0x000fe4000f84103f */
[----:B------:R-:W-:-:S02]  /*0860*/  UIADD3.X UR23, UR23, UR17, URZ, UP1, !UPT ;  /* 0x0000001117177290 */ /* 0x000fc40008ffe43f */
[----:B------:R-:W-:Y:S02]  /*0870*/  @UP0 UIMAD UR6, UR12, UR26, UR10 ;  /* 0x0000001a0c0602a4 */ /* 0x000fe4000f8e020a */
        /* <DEDUP_REMOVED lines=24> */
[----:B------:R-:W-:Y:S02]  /*0a00*/  UMOV UR21, UR8 ;  /* 0x0000000800157c82 */ /* 0x000fe40008000000 */
[----:B------:R-:W-:Y:S02]  /*0a10*/  UMOV UR22, UR9 ;  /* 0x0000000900167c82 */ /* 0x000fe40008000000 */
[----:B------:R-:W-:Y:S02]  /*0a20*/  UMOV UR24, UR7 ;  /* 0x0000000700187c82 */ /* 0x000fe40008000000 */
[----:B------:R-:W-:Y:S01]  /*0a30*/  UMOV UR6, URZ ;  /* 0x0000003f00067c82 */ /* 0x000fe20008000000 */
[----:B---3--:R-:W-:-:S04]  /*0a40*/  SHF.R.S32.HI R0, RZ, 0x1f, R53 ;  /* 0x0000001fff007819 */ /* 0x008fc80000011435 */
[----:B------:R-:W-:-:S04]  /*0a50*/  LEA.HI R0, R0, R53, RZ, 0x5 ;  /* 0x0000003500007211 */ /* 0x000fc800078f28ff */
[----:B----4-:R-:W-:Y:S02]  /*0a60*/  SHF.R.S32.HI R0, RZ, 0x5, R0 ;  /* 0x00000005ff007819 */ /* 0x010fe40000011400 */
.L_x_616:
        /* <DEDUP_REMOVED lines=60> */
[----:B------:R-:W-:Y:S01]  /*0e30*/  IMAD.MOV.U32 R18, RZ, RZ, RZ ;  /* 0x000000ffff127224 */ /* 0x000fe200078e00ff */
[----:B------:R1:W2:Y:S04]  /*0e40*/  @!P0 LDG.E R13, [R2.64+0x480] ;  /* 0x0004801c020d8981 */ /* 0x0002a8000c1e1900 */
        /* <DEDUP_REMOVED lines=50> */
[----:B------:R-:W-:Y:S02]  /*1170*/  ISETP.GE.AND P3, PT, R29, UR7, PT ;  /* 0x000000071d007c0c */ /* 0x000fe4000bf66270 */
[----:B------:R-:W-:Y:S01]  /*1180*/  MOV R0, RZ ;  /* 0x000000ff00007202 */ /* 0x000fe20000000f00 */
        /* <DEDUP_REMOVED lines=58> */
[----:B------:R-:W-:Y:S01]  /*1530*/  HFMA2.MMA R18, -RZ, RZ, 0, 0 ;  /* 0x00000000ff127435 */ /* 0x000fe200000001ff */
        /* <DEDUP_REMOVED lines=11> */
[----:B------:R-:W-:Y:S02]  /*15f0*/  ISETP.GE.AND P4, PT, R25, UR7, PT ;  /* 0x0000000719007c0c */ /* 0x000fe4000bf86270 */
[----:B------:R-:W-:Y:S02]  /*1600*/  ISETP.GE.AND P3, PT, R27, UR7, PT ;  /* 0x000000071b007c0c */ /* 0x000fe4000bf66270 */
[----:B------:R-:W-:Y:S02]  /*1610*/  ISETP.GE.AND P5, PT, R29, UR7, PT ;  /* 0x000000071d007c0c */ /* 0x000fe4000bfa6270 */
[----:B------:R-:W-:Y:S01]  /*1620*/  ISETP.GE.AND P1, PT, R54, UR7, PT ;  /* 0x0000000736007c0c */ /* 0x000fe2000bf26270 */
[----:B0-----:R-:W-:Y:S01]  /*1630*/  IMAD.U32 R2, RZ, RZ, UR21 ;  /* 0x00000015ff027e24 */ /* 0x001fe2000f8e00ff */
[----:B------:R-:W-:-:S05]  /*1640*/  MOV R3, UR22 ;  /* 0x0000001600037c02 */ /* 0x000fca0008000f00 */
[----:B------:R-:W-:Y:S01]  /*1650*/  IMAD.WIDE R2, R54, 0x4, R2 ;  /* 0x0000000436027825 */ /* 0x000fe200078e0202 */
        /* <DEDUP_REMOVED lines=10> */
[----:B------:R-:W5:Y:S04]  /*1700*/  LDL.LU R64, [R1+0x6c] ;  /* 0x00006c0001407983 */ /* 0x000f680000300800 */
        /* <DEDUP_REMOVED lines=35> */
[----:B-1----:R-:W-:Y:S01]  /*1940*/  MOV R0, RZ ;  /* 0x000000ff00007202 */ /* 0x002fe20000000f00 */
[----:B------:R-:W-:Y:S01]  /*1950*/  CS2R R6, SRZ ;  /* 0x0000000000067805 */ /* 0x000fe2000001ff00 */
[----:B------:R-:W-:Y:S01]  /*1960*/  CS2R R8, SRZ ;  /* 0x0000000000087805 */ /* 0x000fe2000001ff00 */
[----:B------:R-:W-:Y:S01]  /*1970*/  CS2R R10, SRZ ;  /* 0x00000000000a7805 */ /* 0x000fe2000001ff00 */
[----:B------:R-:W-:Y:S01]  /*1980*/  CS2R R12, SRZ ;  /* 0x00000000000c7805 */ /* 0x000fe2000001ff00 */
[----:B------:R-:W2:Y:S01]  /*1990*/  @!P2 LDG.E R5, [R2.64+0x100] ;  /* 0x0001001c0205a981 */ /* 0x000ea2000c1e1900 */
[----:B------:R-:W-:-:S03]  /*19a0*/  ISETP.GE.AND P2, PT, R43, UR7, PT ;  /* 0x000000072b007c0c */ /* 0x000fc6000bf46270 */
[----:B------:R-:W3:Y:S01]  /*19b0*/  @!P1 LDG.E R4, [R2.64] ;  /* 0x0000001c02049981 */ /* 0x000ee2000c1e1900 */
        /* <DEDUP_REMOVED lines=14> */
[----:B------:R-:W-:Y:S01]  /*1aa0*/  ISETP.GE.AND P1, PT, R63, UR7, PT ;  /* 0x000000073f007c0c */ /* 0x000fe2000bf26270 */
[----:B------:R-:W-:Y:S01]  /*1ab0*/  CS2R R40, SRZ ;  /* 0x0000000000287805 */ /* 0x000fe2000001ff00 */
[----:B------:R-:W-:Y:S01]  /*1ac0*/  HFMA2.MMA R56, -RZ, RZ, 0, 0 ;  /* 0x00000000ff387435 */ /* 0x000fe200000001ff */
[----:B------:R-:W-:Y:S01]  /*1ad0*/  CS2R R42, SRZ ;  /* 0x00000000002a7805 */ /* 0x000fe2000001ff00 */
[----:B------:R-:W5:Y:S04]  /*1ae0*/  @!P0 LDG.E R13, [R2.64+0x480] ;  /* 0x0004801c020d8981 */ /* 0x000f68000c1e1900 */
[----:B------:R-:W5:Y:S04]  /*1af0*/  @!P4 LDG.E R12, [R2.64+0x500] ;  /* 0x0005001c020cc981 */ /* 0x000f68000c1e1900 */
[----:B------:R-:W5:Y:S04]  /*1b00*/  @!P6 LDG.E R41, [R2.64+0x580] ;  /* 0x0005801c0229e981 */ /* 0x000f68000c1e1900 */
[----:B------:R-:W5:Y:S04]  /*1b10*/  @!P5 LDG.E R40, [R2.64+0x600] ;  /* 0x0006001c0228d981 */ /* 0x000f68000c1e1900 */
[----:B------:R-:W5:Y:S04]  /*1b20*/  @!P3 LDG.E R42, [R2.64+0x680] ;  /* 0x0006801c022ab981 */ /* 0x000f68000c1e1900 */
[----:B------:R-:W5:Y:S04]  /*1b30*/  @!P2 LDG.E R43, [R2.64+0x700] ;  /* 0x0007001c022ba981 */ /* 0x000f68000c1e1900 */
[----:B------:R-:W5:Y:S01]  /*1b40*/  @!P1 LDG.E R56, [R2.64+0x780] ;  /* 0x0007801c02389981 */ /* 0x000f62000c1e1900 */
[----:B------:R-:W-:-:S03]  /*1b50*/  ISETP.LT.AND P0, PT, RZ, c[0x0][0x16c], PT ;  /* 0x00005b00ff007a0c */ /* 0x000fc60003f01270 */
[----:B---3--:R-:W-:Y:S04]  /*1b60*/  STS [R74.X4], R4 ;  /* 0x000000044a007388 */ /* 0x008fe80000004800 */
[----:B----4-:R-:W-:Y:S04]  /*1b70*/  STS [R73.X4+0x80], R0 ;  /* 0x0000800049007388 */ /* 0x010fe80000004800 */
[----:B--2---:R-:W-:Y:S04]  /*1b80*/  STS [R72.X4+0x100], R5 ;  /* 0x0001000548007388 */ /* 0x004fe80000004800 */
        /* <DEDUP_REMOVED lines=75> */
.L_x_562:
[----:B0-----:R-:W-:Y:S01]  /*2040*/  FADD.FTZ R0, R18, UR5 ;  /* 0x0000000512007e21 */ /* 0x001fe20008010000 */
[----:B------:R-:W-:Y:S01]  /*2050*/  UIADD3 UR27, UR25, -0x1, URZ ;  /* 0xffffffff191b7890 */ /* 0x000fe2000fffe03f */
[----:B------:R-:W-:Y:S01]  /*2060*/  FADD.FTZ R41, R19, UR5 ;  /* 0x0000000513297e21 */ /* 0x000fe20008010000 */
[----:B------:R-:W-:Y:S01]  /*2070*/  MOV R122, RZ ;  /* 0x000000ff007a7202 */ /* 0x000fe20000000f00 */
[----:B------:R-:W-:Y:S01]  /*2080*/  FADD.FTZ R40, R20, UR5 ;  /* 0x0000000514287e21 */ /* 0x000fe20008010000 */
[----:B------:R0:W-:Y:S01]  /*2090*/  STL [R1+0x64], R0 ;  /* 0x0000640001007387 */ /* 0x0001e20000100800 */
[----:B------:R-:W-:Y:S01]  /*20a0*/  ULEA.HI UR9, UR27, UR27, URZ, 0x1 ;  /* 0x0000001b1b097291 */ /* 0x000fe2000f8f083f */
[----:B------:R-:W-:Y:S01]  /*20b0*/  CS2R R120, SRZ ;  /* 0x0000000000787805 */ /* 0x000fe2000001ff00 */
[----:B------:R-:W-:Y:S01]  /*20c0*/  CS2R R118, SRZ ;  /* 0x0000000000767805 */ /* 0x000fe2000001ff00 */
[----:B------:R1:W-:Y:S01]  /*20d0*/  STL [R1+0x60], R41 ;  /* 0x0000602901007387 */ /* 0x0003e20000100800 */
[----:B------:R-:W-:Y:S01]  /*20e0*/  ULOP3.LUT UR9, UR9, 0xfffffe, URZ, 0xc0, !UPT ;  /* 0x00fffffe09097892 */ /* 0x000fe2000f8ec03f */
[----:B------:R-:W-:Y:S01]  /*20f0*/  CS2R R116, SRZ ;  /* 0x0000000000747805 */ /* 0x000fe2000001ff00 */
[----:B------:R-:W-:Y:S01]  /*2100*/  CS2R R114, SRZ ;  /* 0x0000000000727805 */ /* 0x000fe2000001ff00 */
[----:B------:R2:W-:Y:S01]  /*2110*/  STL [R1+0x5c], R40 ;  /* 0x00005c2801007387 */ /* 0x0005e20000100800 */
[----:B------:R-:W-:Y:S01]  /*2120*/  CS2R R112, SRZ ;  /* 0x0000000000707805 */ /* 0x000fe2000001ff00 */
[----:B0-----:R-:W-:Y:S01]  /*2130*/  FADD.FTZ R0, R21, UR5 ;  /* 0x0000000515007e21 */ /* 0x001fe20008010000 */
[----:B------:R-:W-:Y:S01]  /*2140*/  CS2R R110, SRZ ;  /* 0x00000000006e7805 */ /* 0x000fe2000001ff00 */
[----:B------:R-:W-:Y:S01]  /*2150*/  CS2R R108, SRZ ;  /* 0x00000000006c7805 */ /* 0x000fe2000001ff00 */
[----:B------:R-:W-:Y:S01]  /*2160*/  UIADD3 UR27, UR27, -UR9, URZ ;  /* 0x800000091b1b7290 */ /* 0x000fe2000fffe03f */
[----:B-1----:R-:W-:Y:S01]  /*2170*/  FADD.FTZ R41, R22, UR5 ;  /* 0x0000000516297e21 */ /* 0x002fe20008010000 */
[----:B------:R0:W-:Y:S01]  /*2180*/  STL [R1+0x58], R0 ;  /* 0x0000580001007387 */ /* 0x0001e20000100800 */
[----:B------:R-:W-:Y:S01]  /*2190*/  UMOV UR7, URZ ;  /* 0x0000003f00077c82 */ /* 0x000fe20008000000 */
[----:B--2---:R-:W-:-:S02]  /*21a0*/  FADD.FTZ R40, R23, UR5 ;  /* 0x0000000517287e21 */ /* 0x004fc40008010000 */
[----:B------:R1:W-:Y:S01]  /*21b0*/  STL [R1+0x54], R41 ;  /* 0x0000542901007387 */ /* 0x0003e20000100800 */
[----:B------:R-:W-:Y:S02]  /*21c0*/  UMOV UR8, URZ ;  /* 0x0000003f00087c82 */ /* 0x000fe40008000000 */
[----:B------:R-:W-:Y:S01]  /*21d0*/  UMOV UR9, URZ ;  /* 0x0000003f00097c82 */ /* 0x000fe20008000000 */
[----:B------:R2:W-:Y:S01]  /*21e0*/  STL [R1+0x50], R40 ;  /* 0x0000502801007387 */ /* 0x0005e20000100800 */
[----:B0-----:R-:W-:Y:S02]  /*21f0*/  FADD.FTZ R0, R24, UR5 ;  /* 0x0000000518007e21 */ /* 0x001fe40008010000 */
[----:B-1----:R-:W-:-:S03]  /*2200*/  FADD.FTZ R41, R25, UR5 ;  /* 0x0000000519297e21 */ /* 0x002fc60008010000 */
[----:B------:R0:W-:Y:S01]  /*2210*/  STL [R1+0x4c], R0 ;  /* 0x00004c0001007387 */ /* 0x0001e20000100800 */
[----:B--2---:R-:W-:-:S03]  /*2220*/  FADD.FTZ R40, R26, UR5 ;  /* 0x000000051a287e21 */ /* 0x004fc60008010000 */
[----:B------:R1:W-:Y:S04]  /*2230*/  STL [R1+0x48], R41 ;  /* 0x0000482901007387 */ /* 0x0003e80000100800 */
        /* <DEDUP_REMOVED lines=11> */
[----:B------:R-:W-:Y:S04]  /*22f0*/  STL [R1+0x30], R41 ;  /* 0x0000302901007387 */ /* 0x000fe80000100800 */
[----:B------:R-:W-:Y:S01]  /*2300*/  STL [R1+0x2c], R40 ;  /* 0x00002c2801007387 */ /* 0x000fe20000100800 */
[----:B0-----:R-:W-:-:S05]  /*2310*/  FADD.FTZ R0, R31, UR5 ;  /* 0x000000051f007e21 */ /* 0x001fca0008010000 */
[----:B------:R0:W-:Y:S02]  /*2320*/  STL [R1+0x28], R0 ;  /* 0x0000280001007387 */ /* 0x0001e40000100800 */
[----:B0-----:R-:W-:Y:S02]  /*2330*/  MOV R0, RZ ;  /* 0x000000ff00007202 */ /* 0x001fe40000000f00 */
.L_x_611:
[----:B------:R-:W-:Y:S01]  /*2340*/  USHF.R.S32.HI UR40, URZ, 0x1f, UR7 ;  /* 0x0000001f3f287899 */ /* 0x000fe20008011407 */
[----:B------:R-:W2:Y:S01]  /*2350*/  LDL R81, [R1+0x24] ;  /* 0x0000240001517983 */ /* 0x000ea20000100800 */
[----:B------:R-:W-:Y:S01]  /*2360*/  ULDC.64 UR36, c[0x0][0x1a0] ;  /* 0x0000680000247ab9 */ /* 0x000fe20000000a00 */
[--C-:B------:R-:W-:Y:S01]  /*2370*/  SHF.R.S32.HI R55, RZ, 0x1f, R54.reuse ;  /* 0x0000001fff377819 */ /* 0x100fe20000011436 */
[----:B------:R-:W-:Y:S01]  /*2380*/  ULDC UR38, c[0x0][0x168] ;  /* 0x00005a0000267ab9 */ /* 0x000fe20000000800 */
[----:B------:R-:W-:Y:S01]  /*2390*/  IMAD.U32 R41, RZ, RZ, UR7 ;  /* 0x00000007ff297e24 */ /* 0x000fe2000f8e00ff */
[----:B------:R-:W-:Y:S01]  /*23a0*/  UIMAD UR36, UR40, UR36, URZ ;  /* 0x00000024282472a4 */ /* 0x000fe2000f8e023f */
[C---:B------:R-:W-:Y:S01]  /*23b0*/  LOP3.LUT R43, R54.reuse, 0x40, RZ, 0xfc, !PT ;  /* 0x00000040362b7812 */ /* 0x040fe200078efcff */
[----:B------:R-:W-:Y:S01]  /*23c0*/  UIADD3 UR38, -UR26, UR38, URZ ;  /* 0x000000261a267290 */ /* 0x000fe2000fffe13f */
[----:B------:R-:W-:Y:S01]  /*23d0*/  IMAD.WIDE.U32 R40, R41, c[0x0][0x1a0], R54 ;  /* 0x0000680029287a25 */ /* 0x000fe200078e0036 */
[----:B------:R-:W-:Y:S01]  /*23e0*/  UIMAD UR36, UR7, UR37, UR36 ;  /* 0x00000025072472a4 */ /* 0x000fe2000f8e0224 */
[C---:B------:R-:W-:Y:S01]  /*23f0*/  LOP3.LUT R42, R54.reuse, 0x20, RZ, 0xfc, !PT ;  /* 0x00000020362a7812 */ /* 0x040fe200078efcff */
[----:B------:R-:W3:Y:S01]  /*2400*/  LDL R80, [R1+0x20] ;  /* 0x0000200001507983 */ /* 0x000ee20000100800 */
[----:B------:R-:W-:-:S02]  /*2410*/  LOP3.LUT R56, R54, 0x60, RZ, 0xfc, !PT ;  /* 0x0000006036387812 */ /* 0x000fc400078efcff */
[----:B------:R-:W-:Y:S01]  /*2420*/  ISETP.GE.AND P0, PT, R43, UR38, PT ;  /* 0x000000262b007c0c */ /* 0x000fe2000bf06270 */
[----:B------:R-:W4:Y:S01]  /*2430*/  LDL R79, [R1+0x1c] ;  /* 0x00001c00014f7983 */ /* 0x000f220000100800 */
[----:B------:R-:W-:Y:S02]  /*2440*/  ISETP.GE.AND P1, PT, R42, UR38, PT ;  /* 0x000000262a007c0c */ /* 0x000fe4000bf26270 */
[C---:B------:R-:W-:Y:S01]  /*2450*/  LOP3.LUT R43, R54.reuse, 0x80, RZ, 0xfc, !PT ;  /* 0x00000080362b7812 */ /* 0x040fe200078efcff */
[----:B------:R-:W5:Y:S01]  /*2460*/  LDL R78, [R1+0x18] ;  /* 0x00001800014e7983 */ /* 0x000f620000100800 */
[----:B------:R-:W-:Y:S02]  /*2470*/  ISETP.GE.AND P2, PT, R54, UR38, PT ;  /* 0x0000002636007c0c */ /* 0x000fe4000bf46270 */
[----:B------:R-:W-:Y:S01]  /*2480*/  ISETP.GE.AND P4, PT, R56, UR38, PT ;  /* 0x0000002638007c0c */ /* 0x000fe2000bf86270 */
[----:B------:R-:W2:Y:S01]  /*2490*/  LDL R77, [R1+0x14] ;  /* 0x00001400014d7983 */ /* 0x000ea20000100800 */
[----:B------:R-:W-:-:S02]  /*24a0*/  IADD3 R41, R41, UR36, RZ ;  /* 0x0000002429297c10 */ /* 0x000fc4000fffe0ff */
[----:B------:R-:W-:Y:S01]  /*24b0*/  LEA R42, P3, R40, UR23, 0x2 ;  /* 0x00000017282a7c11 */ /* 0x000fe2000f8610ff */
[----:B------:R-:W2:Y:S01]  /*24c0*/  LDL R76, [R1+0x10] ;  /* 0x00001000014c7983 */ /* 0x000ea20000100800 */
[C---:B------:R-:W-:Y:S02]  /*24d0*/  LOP3.LUT R56, R54.reuse, 0xa0, RZ, 0xfc, !PT ;  /* 0x000000a036387812 */ /* 0x040fe400078efcff */
[----:B------:R-:W-:Y:S01]  /*24e0*/  LOP3.LUT R57, R54, 0xc0, RZ, 0xfc, !PT ;  /* 0x000000c036397812 */ /* 0x000fe200078efcff */
[----:B------:R-:W-:Y:S01]  /*24f0*/  CS2R R60, SRZ ;  /* 0x00000000003c7805 */ /* 0x000fe2000001ff00 */
[----:B------:R-:W-:Y:S01]  /*2500*/  ISETP.GE.AND P6, PT, R43, UR38, PT ;  /* 0x000000262b007c0c */ /* 0x000fe2000bfc6270 */
[----:B------:R-:W-:Y:S01]  /*2510*/  CS2R R58, SRZ ;  /* 0x00000000003a7805 */ /* 0x000fe2000001ff00 */
[----:B------:R-:W-:Y:S01]  /*2520*/  LEA.HI.X R43, R40, UR24, R41, 0x2, P3 ;  /* 0x00000018282b7c11 */ /* 0x000fe200098f1429 */
[----:B------:R-:W-:Y:S01]  /*2530*/  CS2R R62, SRZ ;  /* 0x00000000003e7805 */ /* 0x000fe2000001ff00 */
[----:B------:R-:W-:Y:S01]  /*2540*/  ISETP.GE.AND P5, PT, R56, UR38, PT ;  /* 0x0000002638007c0c */ /* 0x000fe2000bfa6270 */
[----:B------:R-:W-:Y:S01]  /*2550*/  CS2R R64, SRZ ;  /* 0x0000000000407805 */ /* 0x000fe2000001ff00 */
[----:B------:R-:W-:Y:S01]  /*2560*/  ISETP.GE.AND P3, PT, R57, UR38, PT ;  /* 0x0000002639007c0c */ /* 0x000fe2000bf66270 */
[----:B------:R0:W5:Y:S01]  /*2570*/  @!P4 LDG.E R60, [R42.64+0x180] ;  /* 0x0001801c2a3cc981 */ /* 0x000162000c1e1900 */
[----:B------:R-:W-:Y:S01]  /*2580*/  CS2R R56, SRZ ;  /* 0x0000000000387805 */ /* 0x000fe2000001ff00 */
[----:B------:R-:W-:-:S02]  /*2590*/  LOP3.LUT R40, R54, 0xe0, RZ, 0xfc, !PT ;  /* 0x000000e036287812 */ /* 0x000fc400078efcff */
[----:B------:R-:W-:Y:S01]  /*25a0*/  LOP3.LUT R41, R54, 0x100, RZ, 0xfc, !PT ;  /* 0x0000010036297812 */ /* 0x000fe200078efcff */
[----:B------:R0:W3:Y:S04]  /*25b0*/  @!P1 LDG.E R58, [R42.64+0x80] ;  /* 0x0000801c2a3a9981 */ /* 0x0000e8000c1e1900 */
[----:B------:R0:W2:Y:S01]  /*25c0*/  @!P2 LDG.E R56, [R42.64] ;  /* 0x0000001c2a38a981 */ /* 0x0000a2000c1e1900 */
[----:B------:R-:W-:Y:S02]  /*25d0*/  ISETP.GE.AND P2, PT, R40, UR38, PT ;  /* 0x0000002628007c0c */ /* 0x000fe4000bf46270 */
[----:B------:R-:W-:Y:S01]  /*25e0*/  LOP3.LUT R40, R54, 0x120, RZ, 0xfc, !PT ;  /* 0x0000012036287812 */ /* 0x000fe200078efcff */
[----:B------:R0:W4:Y:S03]  /*25f0*/  @!P0 LDG.E R57, [R42.64+0x100] ;  /* 0x0001001c2a398981 */ /* 0x000126000c1e1900 */
[----:B------:R-:W-:Y:S01]  /*2600*/  ISETP.GE.AND P0, PT, R40, UR38, PT ;  /* 0x0000002628007c0c */ /* 0x000fe2000bf06270 */
[----:B------:R0:W4:Y:S01]  /*2610*/  @!P5 LDG.E R62, [R42.64+0x280] ;  /* 0x0002801c2a3ed981 */ /* 0x000122000c1e1900 */
[----:B------:R-:W-:-:S02]  /*2620*/  LOP3.LUT R40, R54, 0x140, RZ, 0xfc, !PT ;  /* 0x0000014036287812 */ /* 0x000fc400078efcff */
[----:B------:R-:W-:Y:S01]  /*2630*/  ISETP.GE.AND P1, PT, R41, UR38, PT ;  /* 0x0000002629007c0c */ /* 0x000fe2000bf26270 */
[----:B------:R0:W5:Y:S01]  /*2640*/  @!P6 LDG.E R59, [R42.64+0x200] ;  /* 0x0002001c2a3be981 */ /* 0x000162000c1e1900 */
[----:B------:R-:W-:Y:S02]  /*2650*/  ISETP.GE.AND P4, PT, R40, UR38, PT ;  /* 0x0000002628007c0c */ /* 0x000fe4000bf86270 */
[C---:B------:R-:W-:Y:S01]  /*2660*/  LOP3.LUT R40, R54.reuse, 0x180, RZ, 0xfc, !PT ;  /* 0x0000018036287812 */ /* 0x040fe200078efcff */
[----:B------:R0:W5:Y:S01]  /*2670*/  @!P3 LDG.E R61, [R42.64+0x300] ;  /* 0x0003001c2a3db981 */ /* 0x000162000c1e1900 */
[----:B------:R-:W-:Y:S02]  /*2680*/  LOP3.LUT R41, R54, 0x160, RZ, 0xfc, !PT ;  /* 0x0000016036297812 */ /* 0x000fe400078efcff */
[----:B------:R-:W-:Y:S01]  /*2690*/  ISETP.GE.AND P5, PT, R40, UR38, PT ;  /* 0x0000002628007c0c */ /* 0x000fe2000bfa6270 */
[----:B------:R0:W5:Y:S01]  /*26a0*/  @!P2 LDG.E R64, [R42.64+0x380] ;  /* 0x0003801c2a40a981 */ /* 0x000162000c1e1900 */
[----:B------:R-:W-:-:S02]  /*26b0*/  LOP3.LUT R40, R54, 0x1a0, RZ, 0xfc, !PT ;  /* 0x000001a036287812 */ /* 0x000fc400078efcff */
[----:B------:R-:W-:Y:S01]  /*26c0*/  ISETP.GE.AND P6, PT, R41, UR38, PT ;  /* 0x0000002629007c0c */ /* 0x000fe2000bfc6270 */
[----:B------:R0:W5:Y:S01]  /*26d0*/  @!P1 LDG.E R63, [R42.64+0x400] ;  /* 0x0004001c2a3f9981 */ /* 0x000162000c1e1900 */
[----:B------:R-:W-:Y:S02]  /*26e0*/  ISETP.GE.AND P3, PT, R40, UR38, PT ;  /* 0x0000002628007c0c */ /* 0x000fe4000bf66270 */
[C---:B------:R-:W-:Y:S01]  /*26f0*/  LOP3.LUT R41, R54.reuse, 0x1c0, RZ, 0xfc, !PT ;  /* 0x000001c036297812 */ /* 0x040fe200078efcff */
[----:B------:R-:W-:Y:S01]  /*2700*/  HFMA2.MMA R70, -RZ, RZ, 0, 0 ;  /* 0x00000000ff467435 */ /* 0x000fe200000001ff */
[----:B------:R-:W-:Y:S01]  /*2710*/  LOP3.LUT R40, R54, 0x1e0, RZ, 0xfc, !PT ;  /* 0x000001e036287812 */ /* 0x000fe200078efcff */
[----:B------:R-:W-:Y:S01]  /*2720*/  CS2R R66, SRZ ;  /* 0x0000000000427805 */ /* 0x000fe2000001ff00 */
[----:B------:R-:W-:Y:S01]  /*2730*/  ISETP.GE.AND P2, PT, R41, UR38, PT ;  /* 0x0000002629007c0c */ /* 0x000fe2000bf46270 */
[----:B------:R-:W-:Y:S01]  /*2740*/  CS2R R68, SRZ ;  /* 0x0000000000447805 */ /* 0x000fe2000001ff00 */
[----:B------:R-:W-:Y:S01]  /*2750*/  ISETP.GE.AND P1, PT, R40, UR38, PT ;  /* 0x0000002628007c0c */ /* 0x000fe2000bf26270 */
[----:B------:R-:W-:Y:S01]  /*2760*/  ULDC.64 UR38, c[0x0][0x180] ;  /* 0x0000600000267ab9 */ /* 0x000fe20000000a00 */
[----:B------:R-:W-:Y:S01]  /*2770*/  MOV R72, RZ ;  /* 0x000000ff00487202 */ /* 0x000fe20000000f00 */
[----:B------:R-:W-:Y:S01]  /*2780*/  UIMAD UR41, UR11, UR38, URZ ;  /* 0x000000260b2972a4 */ /* 0x000fe2000f8e023f */
[----:B------:R0:W5:Y:S01]  /*2790*/  @!P0 LDG.E R65, [R42.64+0x480] ;  /* 0x0004801c2a418981 */ /* 0x000162000c1e1900 */
[----:B------:R-:W-:-:S02]  /*27a0*/  UIMAD.WIDE.U32 UR36, UR10, UR38, URZ ;  /* 0x000000260a2472a5 */ /* 0x000fc4000f8e003f */
[----:B------:R-:W-:Y:S01]  /*27b0*/  UIMAD UR41, UR10, UR39, UR41 ;  /* 0x000000270a2972a4 */ /* 0x000fe2000f8e0229 */
[----:B------:R0:W5:Y:S02]  /*27c0*/  @!P4 LDG.E R66, [R42.64+0x500] ;  /* 0x0005001c2a42c981 */ /* 0x000164000c1e1900 */
[----:B------:R-:W-:Y:S02]  /*27d0*/  ULDC.64 UR38, c[0x0][0x188] ;  /* 0x0000620000267ab9 */ /* 0x000fe40000000a00 */
[----:B------:R-:W-:Y:S01]  /*27e0*/  UIADD3 UR37, UR37, UR41, URZ ;  /* 0x0000002925257290 */ /* 0x000fe2000fffe03f */
[----:B------:R0:W5:Y:S01]  /*27f0*/  @!P6 LDG.E R67, [R42.64+0x580] ;  /* 0x0005801c2a43e981 */ /* 0x000162000c1e1900 */
[----:B------:R-:W-:-:S03]  /*2800*/  UIMAD UR41, UR40, UR38, URZ ;  /* 0x00000026282972a4 */ /* 0x000fc6000f8e023f */
[----:B------:R0:W5:Y:S01]  /*2810*/  @!P5 LDG.E R68, [R42.64+0x600] ;  /* 0x0006001c2a44d981 */ /* 0x000162000c1e1900 */
[----:B------:R-:W-:Y:S02]  /*2820*/  UIMAD UR41, UR7, UR39, UR41 ;  /* 0x00000027072972a4 */ /* 0x000fe4000f8e0229 */
[----:B------:R-:W-:Y:S01]  /*2830*/  UIMAD.WIDE.U32 UR38, UR7, UR38, UR36 ;  /* 0x00000026072672a5 */ /* 0x000fe2000f8e0024 */
[----:B------:R0:W5:Y:S02]  /*2840*/  @!P3 LDG.E R70, [R42.64+0x680] ;  /* 0x0006801c2a46b981 */ /* 0x000164000c1e1900 */
[----:B------:R-:W-:Y:S02]  /*2850*/  ULDC.64 UR36, c[0x0][0x220] ;  /* 0x0000880000247ab9 */ /* 0x000fe40000000a00 */
[----:B------:R-:W-:Y:S01]  /*2860*/  UIADD3 UR39, UR39, UR41, URZ ;  /* 0x0000002927277290 */ /* 0x000fe2000fffe03f */
[----:B------:R0:W5:Y:S01]  /*2870*/  @!P2 LDG.E R69, [R42.64+0x700] ;  /* 0x0007001c2a45a981 */ /* 0x000162000c1e1900 */
[----:B------:R-:W-:-:S03]  /*2880*/  ULEA UR36, UP0, UR38, UR36, 0x2 ;  /* 0x0000002426247291 */ /* 0x000fc6000f80103f */
[----:B------:R0:W5:Y:S01]  /*2890*/  @!P1 LDG.E R72, [R42.64+0x780] ;  /* 0x0007801c2a489981 */ /* 0x000162000c1e1900 */
[----:B------:R-:W-:Y:S02]  /*28a0*/  ULEA.HI.X UR37, UR38, UR37, UR39, 0x2, UP0 ;  /* 0x0000002526257291 */ /* 0x000fe400080f1427 */
[----:B------:R-:W-:Y:S01]  /*28b0*/  MOV R40, UR36 ;  /* 0x0000002400287c02 */ /* 0x000fe20008000f00 */
[----:B------:R-:W5:Y:S01]  /*28c0*/  LDL R75, [R1+0xc] ;  /* 0x00000c00014b7983 */ /* 0x000f620000100800 */
[----:B------:R-:W-:Y:S02]  /*28d0*/  ULDC.64 UR38, c[0x0][0x1b8] ;  /* 0x00006e0000267ab9 */ /* 0x000fe40000000a00 */
[----:B------:R-:W-:Y:S01]  /*28e0*/  MOV R41, UR37 ;  /* 0x0000002500297c02 */ /* 0x000fe20008000f00 */
[----:B------:R-:W5:Y:S04]  /*28f0*/  LDL R74, [R1+0x8] ;  /* 0x00000800014a7983 */ /* 0x000f680000100800 */
[----:B0-----:R0:W5:Y:S04]  /*2900*/  LDG.E R42, [R40.64] ;  /* 0x0000001c282a7981 */ /* 0x001168000c1e1900 */
[----:B------:R-:W5:Y:S04]  /*2910*/  LDL R73, [R1+0x4] ;  /* 0x0000040001497983 */ /* 0x000f680000100800 */
[----:B------:R-:W5:Y:S04]  /*2920*/  LDL R71, [R1] ;  /* 0x0000000001477983 */ /* 0x000f680000100800 */
[----:B------:R-:W5:Y:S04]  /*2930*/  LDL R88, [R1+0x28] ;  /* 0x0000280001587983 */ /* 0x000f680000100800 */
[----:B------:R-:W5:Y:S04]  /*2940*/  LDL R83, [R1+0x2c] ;  /* 0x00002c0001537983 */ /* 0x000f680000100800 */
[----:B------:R-:W5:Y:S04]  /*2950*/  LDL R84, [R1+0x38] ;  /* 0x0000380001547983 */ /* 0x000f680000100800 */
[----:B------:R-:W5:Y:S04]  /*2960*/  LDL R87, [R1+0x34] ;  /* 0x0000340001577983 */ /* 0x000f680000100800 */
[----:B------:R-:W5:Y:S01]  /*2970*/  LDL R86, [R1+0x3c] ;  /* 0x00003c0001567983 */ /* 0x000f620000100800 */
[----:B------:R-:W-:-:S02]  /*2980*/  UIMAD UR41, UR11, UR38, URZ ;  /* 0x000000260b2972a4 */ /* 0x000fc4000f8e023f */
[----:B------:R-:W-:Y:S01]  /*2990*/  UIMAD.WIDE.U32 UR36, UR10, UR38, URZ ;  /* 0x000000260a2472a5 */ /* 0x000fe2000f8e003f */
[----:B------:R-:W5:Y:S01]  /*29a0*/  LDL R93, [R1+0x40] ;  /* 0x00004000015d7983 */ /* 0x000f620000100800 */
[----:B------:R-:W-:-:S03]  /*29b0*/  UIMAD UR41, UR10, UR39, UR41 ;  /* 0x000000270a2972a4 */ /* 0x000fc6000f8e0229 */
[----:B------:R-:W-:Y:S01]  /*29c0*/  ULDC.64 UR38, c[0x0][0x1c0] ;  /* 0x0000700000267ab9 */ /* 0x000fe20000000a00 */
[----:B------:R-:W5:Y:S01]  /*29d0*/  LDL R97, [R1+0x44] ;  /* 0x0000440001617983 */ /* 0x000f620000100800 */
[----:B------:R-:W-:Y:S02]  /*29e0*/  UIADD3 UR37, UR37, UR41, URZ ;  /* 0x0000002925257290 */ /* 0x000fe4000fffe03f */
[----:B------:R-:W-:Y:S01]  /*29f0*/  UIMAD UR41, UR40, UR38, URZ ;  /* 0x00000026282972a4 */ /* 0x000fe2000f8e023f */
[----:B------:R-:W5:Y:S03]  /*2a00*/  LDL R99, [R1+0x48] ;  /* 0x0000480001637983 */ /* 0x000f660000100800 */
[----:B------:R-:W-:Y:S01]  /*2a10*/  UIMAD UR41, UR7, UR39, UR41 ;  /* 0x00000027072972a4 */ /* 0x000fe2000f8e0229 */
[----:B------:R-:W5:Y:S01]  /*2a20*/  LDL R100, [R1+0x4c] ;  /* 0x00004c0001647983 */ /* 0x000f620000100800 */
[----:B------:R-:W-:-:S03]  /*2a30*/  UIMAD.WIDE.U32 UR38, UR7, UR38, UR36 ;  /* 0x00000026072672a5 */ /* 0x000fc6000f8e0024 */
[----:B------:R-:W-:Y:S01]  /*2a40*/  ULDC.64 UR36, c[0x0][0x230] ;  /* 0x00008c0000247ab9 */ /* 0x000fe20000000a00 */
[----:B------:R-:W5:Y:S01]  /*2a50*/  LDL R101, [R1+0x50] ;  /* 0x0000500001657983 */ /* 0x000f620000100800 */
[----:B------:R-:W-:Y:S02]  /*2a60*/  UIADD3 UR39, UR39, UR41, URZ ;  /* 0x0000002927277290 */ /* 0x000fe4000fffe03f */
[----:B------:R-:W-:Y:S01]  /*2a70*/  ULEA UR36, UP0, UR38, UR36, 0x2 ;  /* 0x0000002426247291 */ /* 0x000fe2000f80103f */
[----:B------:R-:W5:Y:S03]  /*2a80*/  LDL R102, [R1+0x54] ;  /* 0x0000540001667983 */ /* 0x000f660000100800 */
[----:B------:R-:W-:Y:S02]  /*2a90*/  ULEA.HI.X UR37, UR38, UR37, UR39, 0x2, UP0 ;  /* 0x0000002526257291 */ /* 0x000fe400080f1427 */
[----:B0-----:R-:W-:-:S04]  /*2aa0*/  MOV R40, UR36 ;  /* 0x0000002400287c02 */ /* 0x001fc80008000f00 */
[----:B------:R-:W-:Y:S01]  /*2ab0*/  MOV R41, UR37 ;  /* 0x0000002500297c02 */ /* 0x000fe20008000f00 */
[----:B------:R-:W-:Y:S01]  /*2ac0*/  FADD.FTZ R43, R31, UR5 ;  /* 0x000000051f2b7e21 */ /* 0x000fe20008010000 */
[----:B--2---:R0:W-:Y:S04]  /*2ad0*/  STS [R81.X4], R56 ;  /* 0x0000003851007388 */ /* 0x0041e80000004800 */
[----:B---3--:R-:W-:Y:S04]  /*2ae0*/  STS [R80.X4+0x80], R58 ;  /* 0x0000803a50007388 */ /* 0x008fe80000004800 */
[----:B----4-:R-:W-:Y:S04]  /*2af0*/  STS [R79.X4+0x100], R57 ;  /* 0x000100394f007388 */ /* 0x010fe80000004800 */
[----:B-----5:R-:W-:Y:S04]  /*2b00*/  STS [R78.X4+0x180], R60 ;  /* 0x0001803c4e007388 */ /* 0x020fe80000004800 */
[----:B------:R-:W-:Y:S04]  /*2b10*/  STS [R77.X4+0x200], R59 ;  /* 0x0002003b4d007388 */ /* 0x000fe80000004800 */
[----:B------:R-:W-:Y:S04]  /*2b20*/  STS [R76.X4+0x280], R62 ;  /* 0x0002803e4c007388 */ /* 0x000fe80000004800 */
[----:B0-----:R-:W2:Y:S04]  /*2b30*/  LDL R81, [R1+0x30] ;  /* 0x0000300001517983 */ /* 0x001ea80000100800 */
[----:B------:R0:W-:Y:S01]  /*2b40*/  STS [R75.X4+0x300], R61 ;  /* 0x0003003d4b007388 */ /* 0x0001e20000004800 */
[----:B------:R-:W1:Y:S03]  /*2b50*/  R2UR UR38, R42 ;  /* 0x000000002a2673c2 */ /* 0x000e6600000e0000 */
[----:B------:R-:W-:Y:S04]  /*2b60*/  STS [R74.X4+0x380], R64 ;  /* 0x000380404a007388 */ /* 0x000fe80000004800 */
[----:B------:R3:W-:Y:S04]  /*2b70*/  STS [R73.X4+0x400], R63 ;  /* 0x0004003f49007388 */ /* 0x0007e80000004800 */
[----:B------:R4:W-:Y:S04]  /*2b80*/  STS [R71.X4+0x480], R65 ;  /* 0x0004804147007388 */ /* 0x0009e80000004800 */
[----:B------:R-:W-:Y:S04]  /*2b90*/  STS [R165.X4+0x500], R66 ;  /* 0x00050042a5007388 */ /* 0x000fe80000004800 */
[----:B------:R5:W-:Y:S04]  /*2ba0*/  STS [R164.X4+0x580], R67 ;  /* 0x00058043a4007388 */ /* 0x000be80000004800 */
[----:B------:R-:W-:Y:S04]  /*2bb0*/  STS [R163.X4+0x600], R68 ;  /* 0x00060044a3007388 */ /* 0x000fe80000004800 */
[----:B------:R-:W-:Y:S04]  /*2bc0*/  STS [R161.X4+0x680], R70 ;  /* 0x00068046a1007388 */ /* 0x000fe80000004800 */
[----:B------:R0:W-:Y:S04]  /*2bd0*/  STS [R158.X4+0x700], R69 ;  /* 0x000700459e007388 */ /* 0x0001e80000004800 */
[----:B------:R-:W-:Y:S01]  /*2be0*/  STS [R157.X4+0x780], R72 ;  /* 0x000780489d007388 */ /* 0x000fe20000004800 */
[----:B------:R-:W-:-:S06]  /*2bf0*/  NOP ;  /* 0x0000000000007918 */ /* 0x000fcc0000000000 */
[----:B0-----:R0:W2:Y:S01]  /*2c00*/  LDG.E R75, [R40.64] ;  /* 0x0000001c284b7981 */ /* 0x0010a2000c1e1900 */
[----:B-1----:R-:W-:Y:S01]  /*2c10*/  MOV R98, UR38 ;  /* 0x0000002600627c02 */ /* 0x002fe20008000f00 */
[----:B------:R-:W-:Y:S02]  /*2c20*/  FMUL.FTZ R89, R51, R88 ;  /* 0x0000005833597220 */ /* 0x000fe40000410000 */
[----:B------:R-:W-:Y:S01]  /*2c30*/  FMUL.FTZ R92, R48, R87 ;  /* 0x00000057305c7220 */ /* 0x000fe20000410000 */
[----:B------:R-:W1:Y:S01]  /*2c40*/  LDS R59, [R52.X4+0x4] ;  /* 0x00000400343b7984 */ /* 0x000e620000004800 */
[----:B------:R-:W-:Y:S02]  /*2c50*/  FMUL.FTZ R98, R98, 1.4426950216293334961 ;  /* 0x3fb8aa3b62627820 */ /* 0x000fe40000410000 */
[----:B------:R-:W-:Y:S01]  /*2c60*/  FMUL.FTZ R88, R50, R83 ;  /* 0x0000005332587220 */ /* 0x000fe20000410000 */
[----:B------:R-:W2:Y:S01]  /*2c70*/  LDL R87, [R1+0x58] ;  /* 0x0000580001577983 */ /* 0x000ea20000100800 */
[----:B------:R-:W-:-:S02]  /*2c80*/  FMUL.FTZ R126, R98, R43 ;  /* 0x0000002b627e7220 */ /* 0x000fc40000410000 */
[----:B------:R-:W-:Y:S01]  /*2c90*/  FADD.FTZ R43, R124, UR5 ;  /* 0x000000057c2b7e21 */ /* 0x000fe20008010000 */
[----:B------:R-:W1:Y:S03]  /*2ca0*/  LDS R60, [R52.X4] ;  /* 0x00000000343c7984 */ /* 0x000e660000004800 */
[----:B------:R-:W-:Y:S01]  /*2cb0*/  FMUL.FTZ R56, R98, R43 ;  /* 0x0000002b62387220 */ /* 0x000fe20000410000 */
[----:B------:R-:W-:Y:S01]  /*2cc0*/  LDS R62, [R52.X4+0x8] ;  /* 0x00000800343e7984 */ /* 0x000fe20000004800 */
[----:B------:R-:W-:Y:S01]  /*2cd0*/  FADD.FTZ R43, R123, UR5 ;  /* 0x000000057b2b7e21 */ /* 0x000fe20008010000 */
[----:B------:R-:W-:Y:S01]  /*2ce0*/  MUFU.EX2 R126, R126 ;  /* 0x0000007e007e7308 */ /* 0x000fe20000000800 */
[----:B------:R-:W-:Y:S01]  /*2cf0*/  FMUL.FTZ R95, R46, R86 ;  /* 0x000000562e5f7220 */ /* 0x000fe20000410000 */
[----:B------:R-:W-:Y:S01]  /*2d00*/  ISETP.NE.AND P1, PT, R53, RZ, PT ;  /* 0x000000ff3500720c */ /* 0x000fe20003f25270 */
[----:B0-----:R-:W-:Y:S01]  /*2d10*/  FMUL.FTZ R41, R98, R43 ;  /* 0x0000002b62297220 */ /* 0x001fe20000410000 */
[----:B------:R-:W2:Y:S01]  /*2d20*/  LDL R86, [R1+0x5c] ;  /* 0x00005c0001567983 */ /* 0x000ea20000100800 */
[----:B------:R-:W-:-:S03]  /*2d30*/  FADD.FTZ R43, R30, UR5 ;  /* 0x000000051e2b7e21 */ /* 0x000fc60008010000 */
[----:B------:R-:W0:Y:S01]  /*2d40*/  MUFU.EX2 R40, R56 ;  /* 0x0000003800287308 */ /* 0x000e220000000800 */
[----:B------:R-:W-:Y:S01]  /*2d50*/  FMUL.FTZ R42, R98, R43 ;  /* 0x0000002b622a7220 */ /* 0x000fe20000410000 */
[----:B------:R-:W-:Y:S01]  /*2d60*/  LDS R66, [R52.X4+0x14] ;  /* 0x0000140034427984 */ /* 0x000fe20000004800 */
[----:B------:R-:W-:Y:S02]  /*2d70*/  FADD.FTZ R43, R29, UR5 ;  /* 0x000000051d2b7e21 */ /* 0x000fe40008010000 */
[----:B------:R-:W-:Y:S01]  /*2d80*/  FADD.FTZ R57, R28, UR5 ;  /* 0x000000051c397e21 */ /* 0x000fe20008010000 */
[----:B------:R-:W-:Y:S02]  /*2d90*/  LDS R68, [R52.X4+0x18] ;  /* 0x0000180034447984 */ /* 0x000fe40000004800 */
[----:B------:R-:W1:Y:S01]  /*2da0*/  MUFU.EX2 R41, R41 ;  /* 0x0000002900297308 */ /* 0x000e620000000800 */
[----:B------:R-:W-:Y:S01]  /*2db0*/  FMUL.FTZ R43, R98, R43 ;  /* 0x0000002b622b7220 */ /* 0x000fe20000410000 */
[----:B------:R-:W-:Y:S01]  /*2dc0*/  LDS R70, [R52.X4+0x20] ;  /* 0x0000200034467984 */ /* 0x000fe20000004800 */
[----:B---3--:R-:W-:-:S02]  /*2dd0*/  FADD.FTZ R63, R26, UR5 ;  /* 0x000000051a3f7e21 */ /* 0x008fc40008010000 */
[----:B----4-:R-:W-:Y:S01]  /*2de0*/  FADD.FTZ R65, R22, UR5 ;  /* 0x0000000516417e21 */ /* 0x010fe20008010000 */
[----:B------:R-:W-:Y:S02]  /*2df0*/  LDS R72, [R52.X4+0x28] ;  /* 0x0000280034487984 */ /* 0x000fe40000004800 */
[----:B------:R-:W3:Y:S01]  /*2e00*/  MUFU.EX2 R42, R42 ;  /* 0x0000002a002a7308 */ /* 0x000ee20000000800 */
[----:B0-----:R-:W-:Y:S01]  /*2e10*/  FMUL.FTZ R80, R126, R40 ;  /* 0x000000287e507220 */ /* 0x001fe20000410000 */
[----:B------:R-:W-:Y:S01]  /*2e20*/  LDS R74, [R52.X4+0x30] ;  /* 0x00003000344a7984 */ /* 0x000fe20000004800 */
[----:B-----5:R-:W-:Y:S02]  /*2e30*/  IMAD.U32 R67, RZ, RZ, UR27 ;  /* 0x0000001bff437e24 */ /* 0x020fe4000f8e00ff */
[----:B------:R-:W-:Y:S01]  /*2e40*/  FADD.FTZ R61, R25, UR5 ;  /* 0x00000005193d7e21 */ /* 0x000fe20008010000 */
[----:B------:R-:W-:Y:S02]  /*2e50*/  LDS R76, [R52.X4+0x38] ;  /* 0x00003800344c7984 */ /* 0x000fe40000004800 */
[----:B------:R-:W0:Y:S01]  /*2e60*/  MUFU.EX2 R43, R43 ;  /* 0x0000002b002b7308 */ /* 0x000e220000000800 */
[----:B-1----:R-:W-:-:S02]  /*2e70*/  FMUL.FTZ R83, R41, R80 ;  /* 0x0000005029537220 */ /* 0x002fc40000410000 */
[----:B------:R-:W-:Y:S02]  /*2e80*/  FMUL.FTZ R80, R47, R84 ;  /* 0x000000542f507220 */ /* 0x000fe40000410000 */
[----:B---3--:R-:W-:-:S04]  /*2e90*/  FMUL.FTZ R84, R42, R83 ;  /* 0x000000532a547220 */ /* 0x008fc80000410000 */
[----:B0-----:R-:W-:Y:S02]  /*2ea0*/  FMUL.FTZ R83, R43, R84 ;  /* 0x000000542b537220 */ /* 0x001fe40000410000 */
[----:B------:R-:W3:Y:S01]  /*2eb0*/  LDL R84, [R1+0x60] ;  /* 0x0000600001547983 */ /* 0x000ee20000100800 */
[C---:B------:R-:W-:Y:S02]  /*2ec0*/  FMUL.FTZ R58, R98.reuse, R57 ;  /* 0x00000039623a7220 */ /* 0x040fe40000410000 */
[C---:B------:R-:W-:Y:S02]  /*2ed0*/  FMUL.FTZ R63, R98.reuse, R63 ;  /* 0x0000003f623f7220 */ /* 0x040fe40000410000 */
[----:B------:R-:W0:Y:S01]  /*2ee0*/  MUFU.EX2 R56, R58 ;  /* 0x0000003a00387308 */ /* 0x000e220000000800 */
[----:B------:R-:W-:Y:S02]  /*2ef0*/  FMUL.FTZ R82, R98, R65 ;  /* 0x0000004162527220 */ /* 0x000fe40000410000 */
[----:B------:R-:W-:Y:S05]  /*2f00*/  LDS R65, [R52.X4+0x10] ;  /* 0x0000100034417984 */ /* 0x000fea0000004800 */
[----:B------:R1:W-:Y:S02]  /*2f10*/  MUFU.EX2 R58, R63 ;  /* 0x0000003f003a7308 */ /* 0x0003e40000000800 */
[----:B-1----:R-:W1:Y:S01]  /*2f20*/  LDS R63, [R52.X4+0xc] ;  /* 0x00000c00343f7984 */ /* 0x002e620000004800 */
[----:B------:R-:W-:Y:S01]  /*2f30*/  LEA R67, R67, UR7, 0x8 ;  /* 0x0000000743437c11 */ /* 0x000fe2000f8e40ff */
[----:B------:R-:W-:Y:S01]  /*2f40*/  FADD.FTZ R57, R27, UR5 ;  /* 0x000000051b397e21 */ /* 0x000fe20008010000 */
[----:B------:R-:W-:Y:S01]  /*2f50*/  @P1 IADD3 R67, R53, 0x200, RZ ;  /* 0x0000020035431810 */ /* 0x000fe20007ffe0ff */
[----:B------:R-:W-:-:S02]  /*2f60*/  FADD.FTZ R77, R24, UR5 ;  /* 0x00000005184d7e21 */ /* 0x000fc40008010000 */
[----:B------:R-:W-:Y:S02]  /*2f70*/  FADD.FTZ R73, R23, UR5 ;  /* 0x0000000517497e21 */ /* 0x000fe40008010000 */
[----:B------:R-:W-:Y:S02]  /*2f80*/  FADD.FTZ R79, R21, UR5 ;  /* 0x00000005154f7e21 */ /* 0x000fe40008010000 */
[----:B------:R-:W-:Y:S02]  /*2f90*/  FADD.FTZ R91, R20, UR5 ;  /* 0x00000005145b7e21 */ /* 0x000fe40008010000 */
[----:B------:R-:W-:Y:S02]  /*2fa0*/  FADD.FTZ R71, R19, UR5 ;  /* 0x0000000513477e21 */ /* 0x000fe40008010000 */
[----:B------:R-:W-:Y:S01]  /*2fb0*/  FADD.FTZ R69, R18, UR5 ;  /* 0x0000000512457e21 */ /* 0x000fe20008010000 */
[----:B------:R-:W-:Y:S01]  /*2fc0*/  SHF.L.U32 R85, R67, 0x2, RZ ;  /* 0x0000000243557819 */ /* 0x000fe200000006ff */
[----:B------:R-:W-:-:S02]  /*2fd0*/  FMUL.FTZ R57, R98, R57 ;  /* 0x0000003962397220 */ /* 0x000fc40000410000 */
[C---:B------:R-:W-:Y:S02]  /*2fe0*/  FMUL.FTZ R61, R98.reuse, R61 ;  /* 0x0000003d623d7220 */ /* 0x040fe40000410000 */
[C---:B------:R-:W-:Y:S02]  /*2ff0*/  FMUL.FTZ R64, R98.reuse, R77 ;  /* 0x0000004d62407220 */ /* 0x040fe40000410000 */
[C---:B------:R-:W-:Y:S01]  /*3000*/  FMUL.FTZ R78, R98.reuse, R73 ;  /* 0x00000049624e7220 */ /* 0x040fe20000410000 */
[----:B------:R-:W-:Y:S01]  /*3010*/  LDS R77, [R52.X4+0x3c] ;  /* 0x00003c00344d7984 */ /* 0x000fe20000004800 */
[C---:B------:R-:W-:Y:S02]  /*3020*/  FMUL.FTZ R79, R98.reuse, R79 ;  /* 0x0000004f624f7220 */ /* 0x040fe40000410000 */
[C---:B------:R-:W-:Y:S01]  /*3030*/  FMUL.FTZ R91, R98.reuse, R91 ;  /* 0x0000005b625b7220 */ /* 0x040fe20000410000 */
[----:B------:R-:W-:Y:S01]  /*3040*/  LDS R73, [R52.X4+0x2c] ;  /* 0x00002c0034497984 */ /* 0x000fe20000004800 */
[----:B------:R-:W-:-:S02]  /*3050*/  FMUL.FTZ R94, R98, R71 ;  /* 0x00000047625e7220 */ /* 0x000fc40000410000 */
[----:B------:R-:W-:Y:S01]  /*3060*/  FMUL.FTZ R98, R98, R69 ;  /* 0x0000004562627220 */ /* 0x000fe20000410000 */
[----:B------:R-:W4:Y:S04]  /*3070*/  LDS R71, [R52.X4+0x24] ;  /* 0x0000240034477984 */ /* 0x000f280000004800 */
[----:B------:R-:W5:Y:S01]  /*3080*/  LDS R69, [R52.X4+0x1c] ;  /* 0x00001c0034457984 */ /* 0x000f620000004800 */
[----:B------:R-:W0:Y:S01]  /*3090*/  MUFU.EX2 R57, R57 ;  /* 0x0000003900397308 */ /* 0x000e220000000800 */
[----:B------:R-:W-:Y:S01]  /*30a0*/  ISETP.NE.AND P0, PT, R53, 0x7f, PT ;  /* 0x0000007f3500780c */ /* 0x000fe20003f05270 */
[----:B------:R-:W-:Y:S02]  /*30b0*/  FMUL.FTZ R88, R88, R59 ;  /* 0x0000003b58587220 */ /* 0x000fe40000410000 */
[----:B------:R-:W-:-:S04]  /*30c0*/  FMUL.FTZ R89, R89, R60 ;  /* 0x0000003c59597220 */ /* 0x000fc80000410000 */
[----:B------:R-:W0:Y:S01]  /*30d0*/  MUFU.EX2 R61, R61 ;  /* 0x0000003d003d7308 */ /* 0x000e220000000800 */
[----:B-1----:R-:W-:-:S07]  /*30e0*/  FMUL.FTZ R92, R92, R63 ;  /* 0x0000003f5c5c7220 */ /* 0x002fce0000410000 */
[----:B------:R-:W-:Y:S08]  /*30f0*/  MUFU.EX2 R67, R78 ;  /* 0x0000004e00437308 */ /* 0x000ff00000000800 */
[----:B------:R0:W-:Y:S02]  /*3100*/  MUFU.EX2 R78, R82 ;  /* 0x00000052004e7308 */ /* 0x0001e40000000800 */
[----:B0-----:R-:W-:-:S06]  /*3110*/  FMUL.FTZ R82, R56, R83 ;  /* 0x0000005338527220 */ /* 0x001fcc0000410000 */
[----:B------:R-:W0:Y:S01]  /*3120*/  MUFU.EX2 R64, R64 ;  /* 0x0000004000407308 */ /* 0x000e220000000800 */
[----:B------:R-:W-:Y:S02]  /*3130*/  FMUL.FTZ R95, R95, R66 ;  /* 0x000000425f5f7220 */ /* 0x000fe40000410000 */
[----:B------:R-:W-:Y:S02]  /*3140*/  FMUL.FTZ R99, R39, R99 ;  /* 0x0000006327637220 */ /* 0x000fe40000410000 */
[----:B------:R-:W-:Y:S02]  /*3150*/  FMUL.FTZ R100, R38, R100 ;  /* 0x0000006426647220 */ /* 0x000fe40000410000 */
[----:B------:R-:W-:Y:S01]  /*3160*/  FMUL.FTZ R99, R99, R70 ;  /* 0x0000004663637220 */ /* 0x000fe20000410000 */
[----:B------:R-:W1:Y:S01]  /*3170*/  MUFU.EX2 R79, R79 ;  /* 0x0000004f004f7308 */ /* 0x000e620000000800 */
[----:B------:R-:W-:Y:S02]  /*3180*/  FMUL.FTZ R101, R37, R101 ;  /* 0x0000006525657220 */ /* 0x000fe40000410000 */
[----:B----4-:R-:W-:-:S02]  /*3190*/  FMUL.FTZ R100, R100, R71 ;  /* 0x0000004764647220 */ /* 0x010fc40000410000 */
[----:B--2---:R-:W-:-:S04]  /*31a0*/  FMUL.FTZ R81, R49, R81 ;  /* 0x0000005131517220 */ /* 0x004fc80000410000 */
[----:B------:R-:W-:Y:S02]  /*31b0*/  FMUL.FTZ R90, R81, R62 ;  /* 0x0000003e515a7220 */ /* 0x000fe40000410000 */
[----:B------:R-:W-:-:S04]  /*31c0*/  FFMA.FTZ R81, R89, R40, R88 ;  /* 0x0000002859517223 */ /* 0x000fc80000010058 */
[----:B------:R-:W-:Y:S02]  /*31d0*/  FFMA.FTZ R83, R41, R81, R90 ;  /* 0x0000005129537223 */ /* 0x000fe4000001005a */
[----:B------:R-:W-:Y:S02]  /*31e0*/  FMUL.FTZ R81, R45, R93 ;  /* 0x0000005d2d517220 */ /* 0x000fe40000410000 */
[----:B------:R-:W-:Y:S02]  /*31f0*/  FMUL.FTZ R93, R80, R65 ;  /* 0x00000041505d7220 */ /* 0x000fe40000410000 */
[----:B------:R-:W-:-:S04]  /*3200*/  FFMA.FTZ R80, R42, R83, R92 ;  /* 0x000000532a507223 */ /* 0x000fc8000001005c */
[----:B------:R-:W-:Y:S02]  /*3210*/  FFMA.FTZ R80, R43, R80, R93 ;  /* 0x000000502b507223 */ /* 0x000fe4000001005d */
[----:B------:R-:W-:Y:S02]  /*3220*/  FMUL.FTZ R96, R81, R68 ;  /* 0x0000004451607220 */ /* 0x000fe40000410000 */
[----:B------:R-:W-:-:S04]  /*3230*/  FFMA.FTZ R81, R56, R80, R95 ;  /* 0x0000005038517223 */ /* 0x000fc8000001005f */
[----:B------:R-:W-:Y:S01]  /*3240*/  FFMA.FTZ R81, R57, R81, R96 ;  /* 0x0000005139517223 */ /* 0x000fe20000010060 */
[----:B------:R-:W2:Y:S01]  /*3250*/  MUFU.EX2 R91, R91 ;  /* 0x0000005b005b7308 */ /* 0x000ea20000000800 */
[----:B------:R-:W-:Y:S02]  /*3260*/  FMUL.FTZ R102, R36, R102 ;  /* 0x0000006624667220 */ /* 0x000fe40000410000 */
[----:B------:R-:W-:-:S05]  /*3270*/  FMUL.FTZ R101, R101, R72 ;  /* 0x0000004865657220 */ /* 0x000fca0000410000 */
[----:B------:R-:W4:Y:S01]  /*3280*/  MUFU.EX2 R94, R94 ;  /* 0x0000005e005e7308 */ /* 0x000f220000000800 */
[----:B------:R0:W1:Y:S02]  /*3290*/  R2UR UR39, R75 ;  /* 0x000000004b2773c2 */ /* 0x00006400000e0000 */
[----:B0-----:R-:W0:Y:S04]  /*32a0*/  LDS R75, [R52.X4+0x34] ;  /* 0x00003400344b7984 */ /* 0x001e280000004800 */
[----:B------:R4:W-:Y:S04]  /*32b0*/  STS [R85+0x4c60], R126 ;  /* 0x004c607e55007388 */ /* 0x0009e80000000800 */
[----:B------:R-:W-:Y:S01]  /*32c0*/  BAR.SYNC.DEFER_BLOCKING 0x0 ;  /* 0x0000000000007b1d */ /* 0x000fe20000010000 */
[----:B----4-:R-:W-:-:S04]  /*32d0*/  FMUL.FTZ R85, R57, R82 ;  /* 0x0000005239557220 */ /* 0x010fc80000410000 */
[----:B------:R-:W-:-:S04]  /*32e0*/  FMUL.FTZ R82, R58, R85 ;  /* 0x000000553a527220 */ /* 0x000fc80000410000 */
[----:B------:R-:W-:Y:S02]  /*32f0*/  FMUL.FTZ R83, R61, R82 ;  /* 0x000000523d537220 */ /* 0x000fe40000410000 */
[----:B------:R-:W-:Y:S01]  /*3300*/  FMUL.FTZ R82, R44, R97 ;  /* 0x000000612c527220 */ /* 0x000fe20000410000 */
[----:B------:R4:W4:Y:S03]  /*3310*/  @P0 LDS R106, [R53.X4+0x5464] ;  /* 0x00546400356a0984 */ /* 0x0009260000004800 */
[----:B-----5:R-:W-:-:S04]  /*3320*/  FMUL.FTZ R97, R82, R69 ;  /* 0x0000004552617220 */ /* 0x020fc80000410000 */
[----:B------:R-:W-:Y:S02]  /*3330*/  FFMA.FTZ R81, R58, R81, R97 ;  /* 0x000000513a517223 */ /* 0x000fe40000010061 */
[C---:B------:R-:W-:Y:S02]  /*3340*/  FMUL.FTZ R80, R64.reuse, R83 ;  /* 0x0000005340507220 */ /* 0x040fe40000410000 */
[----:B------:R-:W-:Y:S01]  /*3350*/  FFMA.FTZ R81, R61, R81, R99 ;  /* 0x000000513d517223 */ /* 0x000fe20000010063 */
[----:B------:R-:W0:Y:S01]  /*3360*/  MUFU.EX2 R98, R98 ;  /* 0x0000006200627308 */ /* 0x000e220000000800 */
[----:B------:R-:W-:Y:S02]  /*3370*/  FMUL.FTZ R80, R67, R80 ;  /* 0x0000005043507220 */ /* 0x000fe40000410000 */
[----:B------:R-:W-:Y:S02]  /*3380*/  FFMA.FTZ R81, R64, R81, R100 ;  /* 0x0000005140517223 */ /* 0x000fe40000010064 */
[----:B------:R-:W-:-:S02]  /*3390*/  FMUL.FTZ R102, R102, R73 ;  /* 0x0000004966667220 */ /* 0x000fc40000410000 */
[----:B------:R-:W-:Y:S02]  /*33a0*/  FMUL.FTZ R103, R35, R87 ;  /* 0x0000005723677220 */ /* 0x000fe40000410000 */
[----:B------:R-:W-:Y:S02]  /*33b0*/  FMUL.FTZ R80, R78, R80 ;  /* 0x000000504e507220 */ /* 0x000fe40000410000 */
[----:B------:R-:W-:Y:S01]  /*33c0*/  FFMA.FTZ R81, R67, R81, R101 ;  /* 0x0000005143517223 */ /* 0x000fe20000010065 */
[----:B------:R-:W-:Y:S01]  /*33d0*/  BSSY B0, `(.L_x_564) ;  /* 0x0000016000007945 */ /* 0x000fe20003800000 */
[----:B------:R-:W-:Y:S02]  /*33e0*/  FMUL.FTZ R104, R34, R86 ;  /* 0x0000005622687220 */ /* 0x000fe40000410000 */
[----:B------:R-:W-:Y:S02]  /*33f0*/  FMUL.FTZ R103, R103, R74 ;  /* 0x0000004a67677220 */ /* 0x000fe40000410000 */
[----:B-1----:R-:W-:-:S02]  /*3400*/  FMUL.FTZ R80, R79, R80 ;  /* 0x000000504f507220 */ /* 0x002fc40000410000 */
[----:B---3--:R-:W-:Y:S02]  /*3410*/  FMUL.FTZ R105, R33, R84 ;  /* 0x0000005421697220 */ /* 0x008fe40000410000 */
[----:B------:R-:W-:Y:S02]  /*3420*/  FFMA.FTZ R81, R78, R81, R102 ;  /* 0x000000514e517223 */ /* 0x000fe40000010066 */
[----:B0-----:R-:W-:Y:S02]  /*3430*/  FMUL.FTZ R104, R104, R75 ;  /* 0x0000004b68687220 */ /* 0x001fe40000410000 */
[----:B------:R-:W-:Y:S02]  /*3440*/  FMUL.FTZ R105, R105, R76 ;  /* 0x0000004c69697220 */ /* 0x000fe40000410000 */
[----:B--2---:R-:W-:Y:S02]  /*3450*/  FMUL.FTZ R80, R91, R80 ;  /* 0x000000505b507220 */ /* 0x004fe40000410000 */
[----:B------:R-:W-:Y:S01]  /*3460*/  FFMA.FTZ R81, R79, R81, R103 ;  /* 0x000000514f517223 */ /* 0x000fe20000010067 */
[----:B------:R-:W-:Y:S05]  /*3470*/  @P0 BRA `(.L_x_565) ;  /* 0x000000b000000947 */ /* 0x000fea0003800000 */
[----:B----4-:R-:W-:Y:S01]  /*3480*/  ULDC UR37, c[0x0][0x174] ;  /* 0x00005d0000257ab9 */ /* 0x010fe20000000800 */
[----:B------:R-:W-:Y:S01]  /*3490*/  MOV R106, 0x3f800000 ;  /* 0x3f800000006a7802 */ /* 0x000fe20000000f00 */
        /* <DEDUP_REMOVED lines=9> */
.L_x_565:
[----:B----4-:R-:W-:Y:S05]  /*3530*/  BSYNC B0 ;  /* 0x0000000000007941 */ /* 0x010fea0003800000 */
.L_x_564:
[----:B0-----:R-:W2:Y:S01]  /*3540*/  LDL R82, [R1+0x64] ;  /* 0x0000640001527983 */ /* 0x001ea20000100800 */
[----:B------:R-:W-:Y:S01]  /*3550*/  FFMA.FTZ R81, R91, R81, R104 ;  /* 0x000000515b517223 */ /* 0x000fe20000010068 */
[C---:B------:R-:W-:Y:S01]  /*3560*/  LEA.HI R162, R53.reuse, R53, RZ, 0x1e ;  /* 0x0000003535a27211 */ /* 0x040fe200078ff0ff */
[C---:B------:R-:W-:Y:S01]  /*3570*/  FMUL.FTZ R80, R94.reuse, R80 ;  /* 0x000000505e507220 */ /* 0x040fe20000410000 */
[----:B------:R-:W-:Y:S01]  /*3580*/  LOP3.LUT P0, RZ, R53, 0x1f, RZ, 0xc0, !PT ;  /* 0x0000001f35ff7812 */ /* 0x000fe2000780c0ff */
[----:B------:R-:W-:Y:S02]  /*3590*/  FFMA.FTZ R81, R94, R81, R105 ;  /* 0x000000515e517223 */ /* 0x000fe40000010069 */
[----:B------:R-:W-:Y:S01]  /*35a0*/  FMUL.FTZ R80, R98, R80 ;  /* 0x0000005062507220 */ /* 0x000fe20000410000 */
[----:B------:R-:W-:Y:S01]  /*35b0*/  BSSY B0, `(.L_x_566) ;  /* 0x0000058000007945 */ /* 0x000fe20003800000 */
[----:B--2---:R-:W-:Y:S01]  /*35c0*/  FMUL.FTZ R107, R32, R82 ;  /* 0x00000052206b7220 */ /* 0x004fe20000410000 */
[----:B------:R-:W-:-:S03]  /*35d0*/  HFMA2.MMA R82, -RZ, RZ, 0, 4.76837158203125e-07 ;  /* 0x00000008ff527435 */ /* 0x000fc600000001ff */
[----:B------:R-:W-:-:S04]  /*35e0*/  FMUL.FTZ R107, R107, R77 ;  /* 0x0000004d6b6b7220 */ /* 0x000fc80000410000 */
[----:B------:R-:W-:-:S05]  /*35f0*/  FFMA.FTZ R81, R98, R81, R107 ;  /* 0x0000005162517223 */ /* 0x000fca000001006b */
[----:B------:R0:W-:Y:S02]  /*3600*/  STS.64 [R162.X8+0x4250], R80 ;  /* 0x00425050a2007388 */ /* 0x0001e40000008a00 */
[----:B0-----:R-:W-:Y:S02]  /*3610*/  MOV R80, UR25 ;  /* 0x0000001900507c02 */ /* 0x001fe40008000f00 */
[----:B------:R-:W-:Y:S02]  /*3620*/  MOV R81, c[0x0][0x16c] ;  /* 0x00005b0000517a02 */ /* 0x000fe40000000f00 */
[----:B------:R-:W-:-:S13]  /*3630*/  ISETP.LT.OR P0, PT, R80, 0x2, P0 ;  /* 0x000000025000780c */ /* 0x000fda0000701670 */
[----:B------:R-:W-:-:S05]  /*3640*/  @!P0 IADD3 R80, R80, -0x2, RZ ;  /* 0xfffffffe50508810 */ /* 0x000fca0007ffe0ff */
[----:B------:R-:W-:Y:S01]  /*3650*/  @!P0 IMAD R80, R80, R81, UR7 ;  /* 0x0000000750508e24 */ /* 0x000fe2000f8e0251 */
[----:B------:R-:W-:-:S03]  /*3660*/  MOV R81, RZ ;  /* 0x000000ff00517202 */ /* 0x000fc60000000f00 */
[----:B------:R-:W-:-:S04]  /*3670*/  @!P0 IMAD.WIDE R82, R80, R82, UR30 ;  /* 0x0000001e50528e25 */ /* 0x000fc8000f8e0252 */
[----:B------:R-:W-:-:S06]  /*3680*/  IMAD.MOV.U32 R80, RZ, RZ, 0x3f800000 ;  /* 0x3f800000ff507424 */ /* 0x000fcc00078e00ff */
[----:B------:R0:W5:Y:S04]  /*3690*/  @!P0 LDG.E.64 R80, [R82.64] ;  /* 0x0000001c52508981 */ /* 0x000168000c1e1b00 */
[----:B------:R-:W-:Y:S01]  /*36a0*/  BAR.SYNC.DEFER_BLOCKING 0x0 ;  /* 0x0000000000007b1d */ /* 0x000fe20000010000 */
[----:B------:R-:W-:-:S13]  /*36b0*/  ISETP.GT.U32.AND P0, PT, R53, 0x1f, PT ;  /* 0x0000001f3500780c */ /* 0x000fda0003f04070 */
        /* <DEDUP_REMOVED lines=14> */
.L_x_623:
        /* <DEDUP_REMOVED lines=23> */
.L_x_624:
[----:B------:R-:W4:Y:S02]  /*3910*/  S2R R83, SR_LANEID ;  /* 0x0000000000537919 */ /* 0x000f240000000000 */
[----:B----4-:R-:W-:-:S13]  /*3920*/  ISETP.GE.AND P0, PT, R83, 0x10, PT ;  /* 0x000000105300780c */ /* 0x010fda0003f06270 */
[-C--:B0-2---:R-:W-:Y:S02]  /*3930*/  @P0 FFMA.FTZ R84, R82, R85.reuse, R84 ;  /* 0x0000005552540223 */ /* 0x085fe40000010054 */
[----:B---3--:R-:W-:Y:S01]  /*3940*/  @P0 FMUL.FTZ R85, R127, R85 ;  /* 0x000000557f550220 */ /* 0x008fe20000410000 */
[----:B------:R-:W-:Y:S05]  /*3950*/  BRA.CONV ~URZ, `(.L_x_570) ;  /* 0x000000437f007947 */ /* 0x000fea000b800000 */
[----:B------:R-:W-:Y:S01]  /*3960*/  HFMA2.MMA R159, -RZ, RZ, 0, 1.847743988037109375e-06 ;  /* 0x0000001fff9f7435 */ /* 0x000fe200000001ff */
[----:B------:R-:W-:Y:S02]  /*3970*/  MOV R82, R85 ;  /* 0x0000005500527202 */ /* 0x000fe40000000f00 */
[----:B------:R-:W-:-:S03]  /*3980*/  MOV R83, 0x39a0 ;  /* 0x000039a000537802 */ /* 0x000fc60000000f00 */
[----:B-1---5:R-:W-:Y:S05]  /*3990*/  CALL.REL.NOINC `($__internal_25_$__cuda_sm70_shflsync_idx_p) ;  /* 0x000050f000007944 */ /* 0x022fea0003c00000 */
.L_x_570:
[----:B------:R-:W-:Y:S05]  /*39a0*/  BRA.CONV ~URZ, `(.L_x_571) ;  /* 0x000000437f007947 */ /* 0x000fea000b800000 */
[----:B-1----:R-:W-:Y:S01]  /*39b0*/  HFMA2.MMA R159, -RZ, RZ, 0, 1.847743988037109375e-06 ;  /* 0x0000001fff9f7435 */ /* 0x002fe200000001ff */
[----:B------:R-:W-:Y:S02]  /*39c0*/  MOV R82, R84 ;  /* 0x0000005400527202 */ /* 0x000fe40000000f00 */
[----:B------:R-:W-:-:S03]  /*39d0*/  MOV R83, 0x39f0 ;  /* 0x000039f000537802 */ /* 0x000fc60000000f00 */
[----:B--2--5:R-:W-:Y:S05]  /*39e0*/  CALL.REL.NOINC `($__internal_25_$__cuda_sm70_shflsync_idx_p) ;  /* 0x000050a000007944 */ /* 0x024fea0003c00000 */
.L_x_571:
[----:B------:R-:W-:Y:S05]  /*39f0*/  BRA.DIV ~URZ, `(.L_x_572) ;  /* 0x000048927f007947 */ /* 0x000fea000b800000 */
[----:B-----5:R-:W0:Y:S04]  /*3a00*/  SHFL.IDX PT, R80, R80, RZ, 0x1f ;  /* 0x00001fff50507589 */ /* 0x020e2800000e0000 */
[----:B------:R-:W3:Y:S04]  /*3a10*/  SHFL.IDX PT, R81, R81, RZ, 0x1f ;  /* 0x00001fff51517589 */ /* 0x000ee800000e0000 */
[----:B------:R-:W4:Y:S04]  /*3a20*/  SHFL.UP PT, R85, R85, 0x1, RZ ;  /* 0x0420000055557989 */ /* 0x000f2800000e00ff */
[----:B------:R-:W2:Y:S02]  /*3a30*/  SHFL.UP PT, R84, R84, 0x1, RZ ;  /* 0x0420000054547989 */ /* 0x000ea400000e00ff */
.L_x_625:
        /* <DEDUP_REMOVED lines=15> */
.L_x_567:
[----:B0-----:R-:W-:Y:S05]  /*3b30*/  BSYNC B0 ;  /* 0x0000000000007941 */ /* 0x001fea0003800000 */
.L_x_566:
[----:B--2--5:R-:W-:Y:S01]  /*3b40*/  FMUL.FTZ R80, R3, UR39 ;  /* 0x0000002703507c20 */ /* 0x024fe20008410000 */
[----:B------:R-:W-:Y:S01]  /*3b50*/  WARPSYNC 0xffffffff ;  /* 0xffffffff00007948 */ /* 0x000fe20003800000 */
[----:B------:R-:W-:Y:S01]  /*3b60*/  FMUL.FTZ R81, R2, UR39 ;  /* 0x0000002702517c20 */ /* 0x000fe20008410000 */
[----:B------:R-:W-:Y:S01]  /*3b70*/  BAR.SYNC.DEFER_BLOCKING 0x0 ;  /* 0x0000000000007b1d */ /* 0x000fe20000010000 */
[----:B------:R-:W-:Y:S01]  /*3b80*/  FMUL.FTZ R82, R6, UR39 ;  /* 0x0000002706527c20 */ /* 0x000fe20008410000 */
[----:B------:R-:W-:Y:S01]  /*3b90*/  LOP3.LUT P0, RZ, R53, 0x1f, RZ, 0xc0, !PT ;  /* 0x0000001f35ff7812 */ /* 0x000fe2000780c0ff */
[----:B------:R-:W-:Y:S01]  /*3ba0*/  FFMA.FTZ R80, R98, R81, R80 ;  /* 0x0000005162507223 */ /* 0x000fe20000010050 */
[----:B------:R-:W-:Y:S01]  /*3bb0*/  MOV R84, UR7 ;  /* 0x0000000700547c02 */ /* 0x000fe20008000f00 */
[----:B------:R-:W-:Y:S01]  /*3bc0*/  FMUL.FTZ R81, R4, UR39 ;  /* 0x0000002704517c20 */ /* 0x000fe20008410000 */
[----:B------:R-:W-:Y:S01]  /*3bd0*/  BSSY B0, `(.L_x_573) ;  /* 0x0000085000007945 */ /* 0x000fe20003800000 */
[----:B------:R-:W-:-:S02]  /*3be0*/  FMUL.FTZ R83, R9, UR39 ;  /* 0x0000002709537c20 */ /* 0x000fc40008410000 */
[----:B------:R-:W-:Y:S02]  /*3bf0*/  FFMA.FTZ R80, R94, R80, R81 ;  /* 0x000000505e507223 */ /* 0x000fe40000010051 */
[----:B------:R-:W-:-:S04]  /*3c00*/  FMUL.FTZ R81, R5, UR39 ;  /* 0x0000002705517c20 */ /* 0x000fc80008410000 */
[----:B------:R-:W-:Y:S02]  /*3c10*/  FFMA.FTZ R80, R91, R80, R81 ;  /* 0x000000505b507223 */ /* 0x000fe40000010051 */
[----:B-1----:R-:W-:Y:S02]  /*3c20*/  FMUL.FTZ R81, R98, R106 ;  /* 0x0000006a62517220 */ /* 0x002fe40000410000 */
[----:B------:R-:W-:Y:S02]  /*3c30*/  FFMA.FTZ R80, R79, R80, R82 ;  /* 0x000000504f507223 */ /* 0x000fe40000010052 */
[----:B------:R-:W-:Y:S02]  /*3c40*/  FMUL.FTZ R81, R94, R81 ;  /* 0x000000515e517220 */ /* 0x000fe40000410000 */
[----:B------:R-:W-:Y:S02]  /*3c50*/  FMUL.FTZ R82, R7, UR39 ;  /* 0x0000002707527c20 */ /* 0x000fe40008410000 */
[----:B------:R-:W-:-:S02]  /*3c60*/  FMUL.FTZ R81, R91, R81 ;  /* 0x000000515b517220 */ /* 0x000fc40000410000 */
[----:B------:R-:W-:Y:S02]  /*3c70*/  FFMA.FTZ R80, R78, R80, R82 ;  /* 0x000000504e507223 */ /* 0x000fe40000010052 */
[----:B------:R-:W-:Y:S02]  /*3c80*/  FMUL.FTZ R81, R79, R81 ;  /* 0x000000514f517220 */ /* 0x000fe40000410000 */
[----:B------:R-:W-:Y:S02]  /*3c90*/  FMUL.FTZ R82, R8, UR39 ;  /* 0x0000002708527c20 */ /* 0x000fe40008410000 */
[----:B------:R-:W-:Y:S02]  /*3ca0*/  FMUL.FTZ R81, R78, R81 ;  /* 0x000000514e517220 */ /* 0x000fe40000410000 */
[C---:B------:R-:W-:Y:S01]  /*3cb0*/  FFMA.FTZ R80, R67.reuse, R80, R82 ;  /* 0x0000005043507223 */ /* 0x040fe20000010052 */
[----:B------:R-:W-:Y:S01]  /*3cc0*/  MOV R82, UR25 ;  /* 0x0000001900527c02 */ /* 0x000fe20008000f00 */
[----:B------:R-:W-:-:S02]  /*3cd0*/  FMUL.FTZ R81, R67, R81 ;  /* 0x0000005143517220 */ /* 0x000fc40000410000 */
[----:B------:R-:W-:Y:S01]  /*3ce0*/  FFMA.FTZ R83, R64, R80, R83 ;  /* 0x0000005040537223 */ /* 0x000fe20000010053 */
[----:B------:R-:W-:Y:S01]  /*3cf0*/  ISETP.GE.OR P0, PT, R82, c[0x0][0x174], P0 ;  /* 0x00005d0052007a0c */ /* 0x000fe20000706670 */
[----:B------:R-:W-:Y:S02]  /*3d00*/  FMUL.FTZ R82, R64, R81 ;  /* 0x0000005140527220 */ /* 0x000fe40000410000 */
[----:B------:R-:W0:Y:S01]  /*3d10*/  LDS R81, [R162.X8+0x4254] ;  /* 0x00425400a2517984 */ /* 0x000e220000008800 */
[----:B------:R-:W-:Y:S02]  /*3d20*/  FMUL.FTZ R80, R10, UR39 ;  /* 0x000000270a507c20 */ /* 0x000fe40008410000 */
[C---:B------:R-:W-:Y:S02]  /*3d30*/  FMUL.FTZ R82, R61.reuse, R82 ;  /* 0x000000523d527220 */ /* 0x040fe40000410000 */
[----:B------:R-:W-:Y:S02]  /*3d40*/  FFMA.FTZ R83, R61, R83, R80 ;  /* 0x000000533d537223 */ /* 0x000fe40000010050 */
[----:B------:R-:W-:-:S02]  /*3d50*/  FMUL.FTZ R80, R11, UR39 ;  /* 0x000000270b507c20 */ /* 0x000fc40008410000 */
[C---:B------:R-:W-:Y:S02]  /*3d60*/  FMUL.FTZ R82, R58.reuse, R82 ;  /* 0x000000523a527220 */ /* 0x040fe40000410000 */
[----:B------:R-:W-:Y:S02]  /*3d70*/  FFMA.FTZ R83, R58, R83, R80 ;  /* 0x000000533a537223 */ /* 0x000fe40000010050 */
        /* <DEDUP_REMOVED lines=14> */
[----:B0-----:R-:W-:Y:S01]  /*3e60*/  FFMA.FTZ R126, R126, R81, R89 ;  /* 0x000000517e7e7223 */ /* 0x001fe20000010059 */
[----:B------:R-:W-:Y:S01]  /*3e70*/  MOV R81, RZ ;  /* 0x000000ff00517202 */ /* 0x000fe20000000f00 */
[----:B------:R-:W-:-:S02]  /*3e80*/  FFMA.FTZ R83, R41, R83, R80 ;  /* 0x0000005329537223 */ /* 0x000fc40000010050 */
[C---:B------:R-:W-:Y:S02]  /*3e90*/  FFMA.FTZ R127, R40.reuse, R126, R88 ;  /* 0x0000007e287f7223 */ /* 0x040fe40000010058 */
[----:B------:R-:W-:Y:S02]  /*3ea0*/  FMUL.FTZ R80, R17, UR39 ;  /* 0x0000002711507c20 */ /* 0x000fe40008410000 */
[----:B------:R-:W-:Y:S02]  /*3eb0*/  FFMA.FTZ R128, R41, R127, R90 ;  /* 0x0000007f29807223 */ /* 0x000fe4000001005a */
[----:B------:R-:W-:Y:S02]  /*3ec0*/  FFMA.FTZ R83, R40, R83, R80 ;  /* 0x0000005328537223 */ /* 0x000fe40000010050 */
[----:B------:R-:W-:Y:S02]  /*3ed0*/  FFMA.FTZ R129, R42, R128, R92 ;  /* 0x000000802a817223 */ /* 0x000fe4000001005c */
[----:B------:R-:W-:-:S02]  /*3ee0*/  IMAD.MOV.U32 R80, RZ, RZ, 0x3f800000 ;  /* 0x3f800000ff507424 */ /* 0x000fc400078e00ff */
[----:B------:R-:W-:Y:S02]  /*3ef0*/  FFMA.FTZ R130, R43, R129, R93 ;  /* 0x000000812b827223 */ /* 0x000fe4000001005d */
[----:B------:R-:W-:Y:S02]  /*3f00*/  FMUL.FTZ R82, R40, R82 ;  /* 0x0000005228527220 */ /* 0x000fe40000410000 */
[----:B------:R-:W-:Y:S01]  /*3f10*/  FFMA.FTZ R131, R56, R130, R95 ;  /* 0x0000008238837223 */ /* 0x000fe2000001005f */
[----:B------:R0:W1:Y:S01]  /*3f20*/  @!P0 LDS.64 R80, [R84.X8+0x5660] ;  /* 0x0056600054508984 */ /* 0x0000620000008a00 */
[----:B------:R-:W-:Y:S02]  /*3f30*/  ISETP.GT.U32.AND P0, PT, R53, 0x1f, PT ;  /* 0x0000001f3500780c */ /* 0x000fe40003f04070 */
[----:B------:R-:W-:Y:S01]  /*3f40*/  FFMA.FTZ R132, R57, R131, R96 ;  /* 0x0000008339847223 */ /* 0x000fe20000010060 */
[----:B------:R0:W-:Y:S03]  /*3f50*/  STS.64 [R162.X8+0x4760], R82 ;  /* 0x00476052a2007388 */ /* 0x0001e60000008a00 */
        /* <DEDUP_REMOVED lines=9> */
[----:B------:R-:W-:Y:S06]  /*3ff0*/  BAR.SYNC.DEFER_BLOCKING 0x0 ;  /* 0x0000000000007b1d */ /* 0x000fec0000010000 */
[----:B------:R-:W-:Y:S05]  /*4000*/  @P0 BRA `(.L_x_574) ;  /* 0x0000041000000947 */ /* 0x000fea0003800000 */
[----:B01----:R-:W-:-:S05]  /*4010*/  IMAD R86, R53, 0x28, RZ ;  /* 0x0000002835567824 */ /* 0x003fca00078e02ff */
        /* <DEDUP_REMOVED lines=18> */
.L_x_626:
        /* <DEDUP_REMOVED lines=26> */
.L_x_627:
        /* <DEDUP_REMOVED lines=20> */
.L_x_574:
[----:B01----:R-:W-:Y:S05]  /*4420*/  BSYNC B0 ;  /* 0x0000000000007941 */ /* 0x003fea0003800000 */
.L_x_573:
[----:B------:R-:W-:Y:S01]  /*4430*/  WARPSYNC 0xffffffff ;  /* 0xffffffff00007948 */ /* 0x000fe20003800000 */
[----:B------:R-:W-:Y:S01]  /*4440*/  BAR.SYNC.DEFER_BLOCKING 0x0 ;  /* 0x0000000000007b1d */ /* 0x000fe20000010000 */
[----:B------:R-:W-:Y:S01]  /*4450*/  ISETP.NE.AND P0, PT, R53, RZ, PT ;  /* 0x000000ff3500720c */ /* 0x000fe20003f05270 */
[----:B------:R-:W-:Y:S02]  /*4460*/  FMUL.FTZ R82, R2, UR39 ;  /* 0x0000002702527c20 */ /* 0x000fe40008410000 */
[----:B------:R-:W-:Y:S02]  /*4470*/  FADD.FTZ R92, -R92, R129 ;  /* 0x000000815c5c7221 */ /* 0x000fe40000010100 */
[----:B------:R-:W-:Y:S01]  /*4480*/  FADD.FTZ R83, -R88, R127 ;  /* 0x0000007f58537221 */ /* 0x000fe20000010100 */
[----:B------:R-:W-:Y:S01]  /*4490*/  ULDC.64 UR36, c[0x0][0x298] ;  /* 0x0000a60000247ab9 */ /* 0x000fe20000000a00 */
[----:B------:R-:W-:Y:S01]  /*44a0*/  FADD.FTZ R90, -R90, R128 ;  /* 0x000000805a5a7221 */ /* 0x000fe20000010100 */
[----:B------:R-:W-:Y:S01]  /*44b0*/  MOV R88, R53 ;  /* 0x0000003500587202 */ /* 0x000fe20000000f00 */
[----:B------:R-:W-:Y:S01]  /*44c0*/  FADD.FTZ R86, -R107, R141 ;  /* 0x0000008d6b567221 */ /* 0x000fe20000010100 */
[----:B------:R-:W-:Y:S01]  /*44d0*/  UIMAD UR36, UR13, UR36, URZ ;  /* 0x000000240d2472a4 */ /* 0x000fe2000f8e023f */
[----:B------:R-:W-:Y:S01]  /*44e0*/  FADD.FTZ R93, -R93, R130 ;  /* 0x000000825d5d7221 */ /* 0x000fe20000010100 */
[----:B------:R-:W-:Y:S01]  /*44f0*/  BSSY B0, `(.L_x_577) ;  /* 0x00000e8000007945 */ /* 0x000fe20003800000 */
[----:B------:R-:W-:Y:S01]  /*4500*/  FADD.FTZ R95, -R95, R131 ;  /* 0x000000835f5f7221 */ /* 0x000fe20000010100 */
[----:B------:R-:W-:Y:S01]  /*4510*/  UIMAD UR36, UR12, UR37, UR36 ;  /* 0x000000250c2472a4 */ /* 0x000fe2000f8e0224 */
[----:B------:R-:W-:-:S02]  /*4520*/  FADD.FTZ R96, -R96, R132 ;  /* 0x0000008460607221 */ /* 0x000fc40000010100 */
[----:B------:R-:W-:Y:S02]  /*4530*/  FADD.FTZ R97, -R97, R133 ;  /* 0x0000008561617221 */ /* 0x000fe40000010100 */
[----:B------:R-:W-:Y:S02]  /*4540*/  FADD.FTZ R99, -R99, R134 ;  /* 0x0000008663637221 */ /* 0x000fe40000010100 */
[----:B------:R-:W-:Y:S01]  /*4550*/  FADD.FTZ R100, -R100, R135 ;  /* 0x0000008764647221 */ /* 0x000fe20000010100 */
[----:B------:R-:W0:Y:S01]  /*4560*/  LDS R162, [R162.X8+0x4764] ;  /* 0x00476400a2a27984 */ /* 0x000e220000008800 */
[----:B------:R-:W-:Y:S02]  /*4570*/  FADD.FTZ R101, -R101, R136 ;  /* 0x0000008865657221 */ /* 0x000fe40000010100 */
[----:B------:R-:W-:Y:S02]  /*4580*/  FADD.FTZ R102, -R102, R137 ;  /* 0x0000008966667221 */ /* 0x000fe40000010100 */
[----:B------:R-:W-:-:S02]  /*4590*/  FADD.FTZ R103, -R103, R138 ;  /* 0x0000008a67677221 */ /* 0x000fc40000010100 */
[----:B------:R-:W-:Y:S02]  /*45a0*/  FADD.FTZ R104, -R104, R139 ;  /* 0x0000008b68687221 */ /* 0x000fe40000010100 */
[----:B------:R-:W-:Y:S02]  /*45b0*/  FADD.FTZ R105, -R105, R140 ;  /* 0x0000008c69697221 */ /* 0x000fe40000010100 */
[----:B0-----:R-:W-:Y:S01]  /*45c0*/  FFMA.FTZ R106, R162, R106, R82 ;  /* 0x0000006aa26a7223 */ /* 0x001fe20000010052 */
[----:B------:R-:W-:-:S03]  /*45d0*/  MOV R82, UR7 ;  /* 0x0000000700527c02 */ /* 0x000fc60008000f00 */
[-C--:B------:R-:W-:Y:S02]  /*45e0*/  FMUL.FTZ R77, R77, R106.reuse ;  /* 0x0000006a4d4d7220 */ /* 0x080fe40000410000 */
[----:B------:R0:W-:Y:S02]  /*45f0*/  @!P0 STS.64 [R82.X8+0x5660], R80 ;  /* 0x0056605052008388 */ /* 0x0001e40000008a00 */
[----:B0-----:R-:W-:Y:S02]  /*4600*/  FMUL.FTZ R80, R3, UR39 ;  /* 0x0000002703507c20 */ /* 0x001fe40008410000 */
[----:B------:R-:W-:Y:S02]  /*4610*/  FMUL.FTZ R81, R14, UR39 ;  /* 0x000000270e517c20 */ /* 0x000fe40008410000 */
[----:B------:R-:W-:Y:S02]  /*4620*/  FFMA.FTZ R98, R98, R106, R80 ;  /* 0x0000006a62627223 */ /* 0x000fe40000010050 */
[----:B------:R-:W-:-:S04]  /*4630*/  FMUL.FTZ R80, R4, UR39 ;  /* 0x0000002704507c20 */ /* 0x000fc80008410000 */
[----:B------:R-:W-:Y:S02]  /*4640*/  FFMA.FTZ R94, R94, R98, R80 ;  /* 0x000000625e5e7223 */ /* 0x000fe40000010050 */
[----:B------:R-:W-:Y:S02]  /*4650*/  FMUL.FTZ R80, R5, UR39 ;  /* 0x0000002705507c20 */ /* 0x000fe40008410000 */
[-C--:B------:R-:W-:Y:S02]  /*4660*/  FMUL.FTZ R75, R75, R94.reuse ;  /* 0x0000005e4b4b7220 */ /* 0x080fe40000410000 */
[----:B------:R-:W-:Y:S02]  /*4670*/  FFMA.FTZ R91, R91, R94, R80 ;  /* 0x0000005e5b5b7223 */ /* 0x000fe40000010050 */
[----:B------:R-:W-:Y:S02]  /*4680*/  FMUL.FTZ R80, R6, UR39 ;  /* 0x0000002706507c20 */ /* 0x000fe40008410000 */
[----:B------:R-:W-:-:S02]  /*4690*/  FMUL.FTZ R74, R74, R91 ;  /* 0x0000005b4a4a7220 */ /* 0x000fc40000410000 */
        /* <DEDUP_REMOVED lines=21> */
[----:B------:R-:W-:-:S04]  /*47f0*/  FFMA.FTZ R56, R56, R57, R58 ;  /* 0x0000003938387223 */ /* 0x000fc8000001003a */
[-C--:B------:R-:W-:Y:S02]  /*4800*/  FFMA.FTZ R81, R43, R56.reuse, R81 ;  /* 0x000000382b517223 */ /* 0x080fe40000010051 */
        /* <DEDUP_REMOVED lines=9> */
[----:B------:R-:W-:Y:S01]  /*48a0*/  FADD.FTZ R40, -R89, R126 ;  /* 0x0000007e59287221 */ /* 0x000fe20000010100 */
[----:B------:R-:W-:Y:S01]  /*48b0*/  HFMA2.MMA R89, -RZ, RZ, 0, 0 ;  /* 0x00000000ff597435 */ /* 0x000fe200000001ff */
[----:B------:R-:W-:-:S02]  /*48c0*/  FMUL.FTZ R58, R43, UR38 ;  /* 0x000000262b3a7c20 */ /* 0x000fc40008410000 */
[----:B------:R-:W-:Y:S02]  /*48d0*/  FMUL.FTZ R60, R60, R43 ;  /* 0x0000002b3c3c7220 */ /* 0x000fe40000410000 */
[----:B------:R-:W-:Y:S02]  /*48e0*/  FMUL.FTZ R82, R58, R40 ;  /* 0x000000283a527220 */ /* 0x000fe40000410000 */
[----:B------:R-:W-:Y:S02]  /*48f0*/  FADD.FTZ R58, R31, UR5 ;  /* 0x000000051f3a7e21 */ /* 0x000fe40008010000 */
[----:B------:R-:W-:Y:S02]  /*4900*/  FMUL.FTZ R62, R62, R42 ;  /* 0x0000002a3e3e7220 */ /* 0x000fe40000410000 */
[----:B------:R-:W-:Y:S02]  /*4910*/  FFMA.FTZ R156, R60, R58, R156 ;  /* 0x0000003a3c9c7223 */ /* 0x000fe4000001009c */
[----:B------:R-:W-:-:S02]  /*4920*/  FFMA.FTZ R60, R51, R60, R82 ;  /* 0x0000003c333c7223 */ /* 0x000fc40000010052 */
[----:B------:R-:W-:Y:S02]  /*4930*/  FMUL.FTZ R43, R43, R58 ;  /* 0x0000003a2b2b7220 */ /* 0x000fe40000410000 */
[----:B------:R-:W-:Y:S01]  /*4940*/  FADD.FTZ R0, R60, R0 ;  /* 0x000000003c007221 */ /* 0x000fe20000010000 */
[----:B------:R-:W-:Y:S01]  /*4950*/  SHF.L.U32 R60, R53, 0x4, RZ ;  /* 0x00000004353c7819 */ /* 0x000fe200000006ff */
[----:B------:R-:W-:Y:S02]  /*4960*/  FFMA.FTZ R82, R17, R126, RZ ;  /* 0x0000007e11527223 */ /* 0x000fe400000100ff */
[-C--:B------:R-:W-:Y:S01]  /*4970*/  FFMA.FTZ R40, R40, R43.reuse, RZ ;  /* 0x0000002b28287223 */ /* 0x080fe200000100ff */
[C---:B------:R-:W-:Y:S01]  /*4980*/  IADD3 R84, R60.reuse, 0x1, RZ ;  /* 0x000000013c547810 */ /* 0x040fe20007ffe0ff */
[----:B------:R-:W-:Y:S01]  /*4990*/  FMUL.FTZ R58, R51, R43 ;  /* 0x0000002b333a7220 */ /* 0x000fe20000410000 */
[-C--:B------:R-:W-:Y:S01]  /*49a0*/  LEA.HI.SX32 R43, R60, R60.reuse, 0x1b ;  /* 0x0000003c3c2b7211 */ /* 0x080fe200078fdaff */
[----:B------:R-:W-:Y:S01]  /*49b0*/  FFMA.FTZ R82, R16, R127, R82 ;  /* 0x0000007f10527223 */ /* 0x000fe20000010052 */
[----:B------:R-:W-:-:S03]  /*49c0*/  LEA.HI.SX32 R84, R84, R60, 0x1b ;  /* 0x0000003c54547211 */ /* 0x000fc600078fdaff */
[----:B------:R-:W-:Y:S01]  /*49d0*/  FFMA.FTZ R82, R15, R128, R82 ;  /* 0x000000800f527223 */ /* 0x000fe20000010052 */
[----:B------:R0:W-:Y:S03]  /*49e0*/  STS [R43.X4+0x2110], R58 ;  /* 0x0021103a2b007388 */ /* 0x0001e60000004800 */
[----:B------:R-:W-:-:S04]  /*49f0*/  FFMA.FTZ R129, R14, R129, R82 ;  /* 0x000000810e817223 */ /* 0x000fc80000010052 */
[----:B------:R-:W-:Y:S02]  /*4a00*/  FFMA.FTZ R129, R13, R130, R129 ;  /* 0x000000820d817223 */ /* 0x000fe40000010081 */
[----:B0-----:R-:W-:Y:S02]  /*4a10*/  FADD.FTZ R58, R124, UR5 ;  /* 0x000000057c3a7e21 */ /* 0x001fe40008010000 */
[----:B------:R-:W-:Y:S02]  /*4a20*/  FFMA.FTZ R129, R12, R131, R129 ;  /* 0x000000830c817223 */ /* 0x000fe40000010081 */
[C---:B------:R-:W-:Y:S02]  /*4a30*/  FMUL.FTZ R82, R41.reuse, R58 ;  /* 0x0000003a29527220 */ /* 0x040fe40000410000 */
[----:B------:R-:W-:Y:S02]  /*4a40*/  FMUL.FTZ R41, R41, UR38 ;  /* 0x0000002629297c20 */ /* 0x000fe40008410000 */
[----:B------:R-:W-:-:S02]  /*4a50*/  FMUL.FTZ R85, R50, R82 ;  /* 0x0000005232557220 */ /* 0x000fc40000410000 */
[----:B------:R-:W-:Y:S02]  /*4a60*/  FFMA.FTZ R40, R83, R82, R40 ;  /* 0x0000005253287223 */ /* 0x000fe40000010028 */
[----:B------:R-:W-:Y:S01]  /*4a70*/  FADD.FTZ R82, R123, UR5 ;  /* 0x000000057b527e21 */ /* 0x000fe20008010000 */
[----:B------:R0:W-:Y:S01]  /*4a80*/  STS [R84.X4+0x2114], R85 ;  /* 0x0021145554007388 */ /* 0x0001e20000004800 */
[----:B------:R-:W-:Y:S01]  /*4a90*/  FMUL.FTZ R83, R41, R83 ;  /* 0x0000005329537220 */ /* 0x000fe20000410000 */
[----:B------:R-:W-:Y:S01]  /*4aa0*/  IADD3 R41, R60, 0x2, RZ ;  /* 0x000000023c297810 */ /* 0x000fe20007ffe0ff */
[----:B------:R-:W-:-:S03]  /*4ab0*/  FFMA.FTZ R129, R11, R132, R129 ;  /* 0x000000840b817223 */ /* 0x000fc60000010081 */
[----:B------:R-:W-:Y:S01]  /*4ac0*/  LEA.HI.SX32 R41, R41, R60, 0x1b ;  /* 0x0000003c29297211 */ /* 0x000fe200078fdaff */
[----:B------:R-:W-:Y:S02]  /*4ad0*/  FFMA.FTZ R129, R10, R133, R129 ;  /* 0x000000850a817223 */ /* 0x000fe40000010081 */
[C---:B0-----:R-:W-:Y:S02]  /*4ae0*/  FMUL.FTZ R84, R42.reuse, R82 ;  /* 0x000000522a547220 */ /* 0x041fe40000410000 */
[----:B------:R-:W-:Y:S02]  /*4af0*/  FMUL.FTZ R42, R42, UR38 ;  /* 0x000000262a2a7c20 */ /* 0x000fe40008410000 */
[-C--:B------:R-:W-:Y:S02]  /*4b00*/  FMUL.FTZ R85, R49, R84.reuse ;  /* 0x0000005431557220 */ /* 0x080fe40000410000 */
[----:B------:R-:W-:Y:S02]  /*4b10*/  FFMA.FTZ R40, R90, R84, R40 ;  /* 0x000000545a287223 */ /* 0x000fe40000010028 */
[----:B------:R-:W-:Y:S01]  /*4b20*/  FMUL.FTZ R84, R106, UR38 ;  /* 0x000000266a547c20 */ /* 0x000fe20008410000 */
[----:B------:R0:W-:Y:S01]  /*4b30*/  STS [R41.X4+0x2118], R85 ;  /* 0x0021185529007388 */ /* 0x0001e20000004800 */
[----:B------:R-:W-:-:S02]  /*4b40*/  FMUL.FTZ R90, R42, R90 ;  /* 0x0000005a2a5a7220 */ /* 0x000fc40000410000 */
[----:B------:R-:W-:Y:S02]  /*4b50*/  FMUL.FTZ R84, R84, R86 ;  /* 0x0000005654547220 */ /* 0x000fe40000410000 */
[----:B------:R-:W-:Y:S02]  /*4b60*/  FADD.FTZ R42, R26, UR5 ;  /* 0x000000051a2a7e21 */ /* 0x000fe40008010000 */
[----:B------:R-:W-:Y:S02]  /*4b70*/  FFMA.FTZ R129, R9, R134, R129 ;  /* 0x0000008609817223 */ /* 0x000fe40000010081 */
[----:B------:R-:W-:Y:S02]  /*4b80*/  FFMA.FTZ R149, R69, R42, R149 ;  /* 0x0000002a45957223 */ /* 0x000fe40000010095 */
[----:B0-----:R-:W-:Y:S02]  /*4b90*/  FADD.FTZ R41, R18, UR5 ;  /* 0x0000000512297e21 */ /* 0x001fe40008010000 */
[----:B------:R-:W-:-:S02]  /*4ba0*/  FADD.FTZ R85, R30, UR5 ;  /* 0x000000051e557e21 */ /* 0x000fc40008010000 */
[-C--:B------:R-:W-:Y:S02]  /*4bb0*/  FMUL.FTZ R106, R106, R41.reuse ;  /* 0x000000296a6a7220 */ /* 0x080fe40000410000 */
[----:B------:R-:W-:Y:S01]  /*4bc0*/  FFMA.FTZ R125, R77, R41, R125 ;  /* 0x000000294d7d7223 */ /* 0x000fe2000001007d */
[----:B------:R-:W-:Y:S01]  /*4bd0*/  IADD3 R41, R60, 0x3, RZ ;  /* 0x000000033c297810 */ /* 0x000fe20007ffe0ff */
[-C--:B------:R-:W-:Y:S02]  /*4be0*/  FFMA.FTZ R153, R63, R85.reuse, R153 ;  /* 0x000000553f997223 */ /* 0x080fe40000010099 */
[----:B------:R-:W-:Y:S01]  /*4bf0*/  FMUL.FTZ R85, R81, R85 ;  /* 0x0000005551557220 */ /* 0x000fe20000410000 */
[----:B------:R-:W-:Y:S01]  /*4c00*/  LEA.HI.SX32 R41, R41, R60, 0x1b ;  /* 0x0000003c29297211 */ /* 0x000fe200078fdaff */
[----:B------:R-:W-:Y:S02]  /*4c10*/  FFMA.FTZ R77, R32, R77, R84 ;  /* 0x0000004d204d7223 */ /* 0x000fe40000010054 */
[----:B------:R-:W-:-:S02]  /*4c20*/  FMUL.FTZ R84, R48, R85 ;  /* 0x0000005530547220 */ /* 0x000fc40000410000 */
[----:B------:R-:W-:Y:S02]  /*4c30*/  FFMA.FTZ R40, R92, R85, R40 ;  /* 0x000000555c287223 */ /* 0x000fe40000010028 */
[C---:B------:R-:W-:Y:S01]  /*4c40*/  FMUL.FTZ R42, R61.reuse, R42 ;  /* 0x0000002a3d2a7220 */ /* 0x040fe20000410000 */
[----:B------:R0:W-:Y:S01]  /*4c50*/  STS [R41.X4+0x211c], R84 ;  /* 0x00211c5429007388 */ /* 0x0001e20000004800 */
[-C--:B------:R-:W-:Y:S02]  /*4c60*/  FMUL.FTZ R86, R86, R106.reuse ;  /* 0x0000006a56567220 */ /* 0x080fe40000410000 */
[----:B------:R-:W-:Y:S02]  /*4c70*/  FMUL.FTZ R106, R32, R106 ;  /* 0x0000006a206a7220 */ /* 0x000fe40000410000 */
[----:B------:R-:W-:Y:S02]  /*4c80*/  FFMA.FTZ R129, R8, R135, R129 ;  /* 0x0000008708817223 */ /* 0x000fe40000010081 */
[----:B------:R-:W-:Y:S01]  /*4c90*/  FMUL.FTZ R61, R61, UR38 ;  /* 0x000000263d3d7c20 */ /* 0x000fe20008410000 */
[----:B------:R-:W-:Y:S01]  /*4ca0*/  STS [R43.X4+0x214c], R106 ;  /* 0x00214c6a2b007388 */ /* 0x000fe20000004800 */
[----:B------:R-:W-:-:S02]  /*4cb0*/  FFMA.FTZ R129, R7, R136, R129 ;  /* 0x0000008807817223 */ /* 0x000fc40000010081 */
[----:B0-----:R-:W-:Y:S02]  /*4cc0*/  FADD.FTZ R84, R29, UR5 ;  /* 0x000000051d547e21 */ /* 0x001fe40008010000 */
[----:B------:R-:W-:Y:S02]  /*4cd0*/  FADD.FTZ R41, R28, UR5 ;  /* 0x000000051c297e21 */ /* 0x000fe40008010000 */
[-C--:B------:R-:W-:Y:S02]  /*4ce0*/  FFMA.FTZ R152, R65, R84.reuse, R152 ;  /* 0x0000005441987223 */ /* 0x080fe40000010098 */
[----:B------:R-:W-:Y:S02]  /*4cf0*/  FMUL.FTZ R84, R56, R84 ;  /* 0x0000005438547220 */ /* 0x000fe40000410000 */
[-C--:B------:R-:W-:Y:S02]  /*4d00*/  FFMA.FTZ R151, R66, R41.reuse, R151 ;  /* 0x0000002942977223 */ /* 0x080fe40000010097 */
[----:B------:R-:W-:-:S02]  /*4d10*/  FMUL.FTZ R41, R57, R41 ;  /* 0x0000002939297220 */ /* 0x000fc40000410000 */
[-C--:B------:R-:W-:Y:S02]  /*4d20*/  FFMA.FTZ R40, R93, R84.reuse, R40 ;  /* 0x000000545d287223 */ /* 0x080fe40000010028 */
[----:B------:R-:W-:Y:S02]  /*4d30*/  FMUL.FTZ R85, R47, R84 ;  /* 0x000000542f557220 */ /* 0x000fe40000410000 */
[-C--:B------:R-:W-:Y:S02]  /*4d40*/  FMUL.FTZ R84, R46, R41.reuse ;  /* 0x000000292e547220 */ /* 0x080fe40000410000 */
[----:B------:R-:W-:Y:S01]  /*4d50*/  FFMA.FTZ R40, R95, R41, R40 ;  /* 0x000000295f287223 */ /* 0x000fe20000010028 */
[----:B------:R-:W-:Y:S01]  /*4d60*/  STS [R43.X4+0x2120], R85 ;  /* 0x002120552b007388 */ /* 0x000fe20000004800 */
[----:B------:R-:W-:Y:S02]  /*4d70*/  FADD.FTZ R41, R27, UR5 ;  /* 0x000000051b297e21 */ /* 0x000fe40008010000 */
[----:B------:R-:W-:Y:S01]  /*4d80*/  FFMA.FTZ R129, R6, R137, R129 ;  /* 0x0000008906817223 */ /* 0x000fe20000010081 */
[----:B------:R0:W-:Y:S01]  /*4d90*/  STS [R43.X4+0x2124], R84 ;  /* 0x002124542b007388 */ /* 0x0001e20000004800 */
[----:B------:R-:W-:-:S02]  /*4da0*/  FFMA.FTZ R150, R68, R41, R150 ;  /* 0x0000002944967223 */ /* 0x000fc40000010096 */
[----:B------:R-:W-:Y:S02]  /*4db0*/  FMUL.FTZ R41, R80, R41 ;  /* 0x0000002950297220 */ /* 0x000fe40000410000 */
[----:B------:R-:W-:Y:S02]  /*4dc0*/  FFMA.FTZ R129, R5, R138, R129 ;  /* 0x0000008a05817223 */ /* 0x000fe40000010081 */
[-C--:B------:R-:W-:Y:S02]  /*4dd0*/  FFMA.FTZ R40, R96, R41.reuse, R40 ;  /* 0x0000002960287223 */ /* 0x080fe40000010028 */
[----:B------:R-:W-:Y:S02]  /*4de0*/  FMUL.FTZ R41, R45, R41 ;  /* 0x000000292d297220 */ /* 0x000fe40000410000 */
[----:B0-----:R-:W-:Y:S02]  /*4df0*/  FADD.FTZ R84, R25, UR5 ;  /* 0x0000000519547e21 */ /* 0x001fe40008010000 */
[-C--:B------:R-:W-:Y:S01]  /*4e00*/  FFMA.FTZ R40, R97, R42.reuse, R40 ;  /* 0x0000002a61287223 */ /* 0x080fe20000010028 */
[----:B------:R0:W-:Y:S01]  /*4e10*/  STS [R43.X4+0x2128], R41 ;  /* 0x002128292b007388 */ /* 0x0001e20000004800 */
[----:B------:R-:W-:-:S02]  /*4e20*/  FMUL.FTZ R42, R44, R42 ;  /* 0x0000002a2c2a7220 */ /* 0x000fc40000410000 */
[-C--:B------:R-:W-:Y:S02]  /*4e30*/  FFMA.FTZ R148, R70, R84.reuse, R148 ;  /* 0x0000005446947223 */ /* 0x080fe40000010094 */
[----:B------:R-:W-:Y:S01]  /*4e40*/  FMUL.FTZ R84, R64, R84 ;  /* 0x0000005440547220 */ /* 0x000fe20000410000 */
[----:B------:R1:W-:Y:S01]  /*4e50*/  STS [R43.X4+0x212c], R42 ;  /* 0x00212c2a2b007388 */ /* 0x0003e20000004800 */
[----:B------:R-:W-:Y:S02]  /*4e60*/  FFMA.FTZ R129, R4, R139, R129 ;  /* 0x0000008b04817223 */ /* 0x000fe40000010081 */
[-C--:B------:R-:W-:Y:S02]  /*4e70*/  FFMA.FTZ R40, R99, R84.reuse, R40 ;  /* 0x0000005463287223 */ /* 0x080fe40000010028 */
[----:B0-----:R-:W-:Y:S02]  /*4e80*/  FADD.FTZ R41, R24, UR5 ;  /* 0x0000000518297e21 */ /* 0x001fe40008010000 */
[----:B------:R-:W-:-:S02]  /*4e90*/  FMUL.FTZ R85, R39, R84 ;  /* 0x0000005427557220 */ /* 0x000fc40000410000 */
[-C--:B------:R-:W-:Y:S02]  /*4ea0*/  FFMA.FTZ R147, R71, R41.reuse, R147 ;  /* 0x0000002947937223 */ /* 0x080fe40000010093 */
[----:B-1----:R-:W-:Y:S01]  /*4eb0*/  FADD.FTZ R42, R23, UR5 ;  /* 0x00000005172a7e21 */ /* 0x002fe20008010000 */
[----:B------:R0:W-:Y:S01]  /*4ec0*/  STS [R43.X4+0x2130], R85 ;  /* 0x002130552b007388 */ /* 0x0001e20000004800 */
[----:B------:R-:W-:Y:S02]  /*4ed0*/  FMUL.FTZ R41, R67, R41 ;  /* 0x0000002943297220 */ /* 0x000fe40000410000 */
[-C--:B------:R-:W-:Y:S02]  /*4ee0*/  FFMA.FTZ R146, R72, R42.reuse, R146 ;  /* 0x0000002a48927223 */ /* 0x080fe40000010092 */
[----:B------:R-:W-:Y:S02]  /*4ef0*/  FMUL.FTZ R42, R78, R42 ;  /* 0x0000002a4e2a7220 */ /* 0x000fe40000410000 */
[----:B------:R-:W-:-:S02]  /*4f00*/  FFMA.FTZ R40, R100, R41, R40 ;  /* 0x0000002964287223 */ /* 0x000fc40000010028 */
[----:B------:R-:W-:Y:S02]  /*4f10*/  FADD.FTZ R84, R22, UR5 ;  /* 0x0000000516547e21 */ /* 0x000fe40008010000 */
[-C--:B------:R-:W-:Y:S02]  /*4f20*/  FFMA.FTZ R40, R101, R42.reuse, R40 ;  /* 0x0000002a65287223 */ /* 0x080fe40000010028 */
[----:B------:R-:W-:Y:S02]  /*4f30*/  FMUL.FTZ R42, R37, R42 ;  /* 0x0000002a252a7220 */ /* 0x000fe40000410000 */
[-C--:B------:R-:W-:Y:S02]  /*4f40*/  FFMA.FTZ R145, R73, R84.reuse, R145 ;  /* 0x0000005449917223 */ /* 0x080fe40000010091 */
[----:B------:R-:W-:Y:S01]  /*4f50*/  FMUL.FTZ R84, R79, R84 ;  /* 0x000000544f547220 */ /* 0x000fe20000410000 */
[----:B------:R1:W-:Y:S01]  /*4f60*/  STS [R43.X4+0x2138], R42 ;  /* 0x0021382a2b007388 */ /* 0x0003e20000004800 */
[----:B------:R-:W-:-:S02]  /*4f70*/  FMUL.FTZ R41, R38, R41 ;  /* 0x0000002926297220 */ /* 0x000fc40000410000 */
[----:B0-----:R-:W-:Y:S02]  /*4f80*/  FMUL.FTZ R85, R36, R84 ;  /* 0x0000005424557220 */ /* 0x001fe40000410000 */
[----:B------:R-:W-:Y:S01]  /*4f90*/  FFMA.FTZ R140, R3, R140, R129 ;  /* 0x0000008c038c7223 */ /* 0x000fe20000010081 */
[----:B------:R-:W-:Y:S01]  /*4fa0*/  STS [R43.X4+0x2134], R41 ;  /* 0x002134292b007388 */ /* 0x000fe20000004800 */
[----:B------:R-:W-:Y:S02]  /*4fb0*/  FMUL.FTZ R79, R79, UR38 ;  /* 0x000000264f4f7c20 */ /* 0x000fe40008410000 */
[----:B------:R-:W-:Y:S01]  /*4fc0*/  FMUL.FTZ R78, R78, UR38 ;  /* 0x000000264e4e7c20 */ /* 0x000fe20008410000 */
[----:B------:R0:W-:Y:S01]  /*4fd0*/  STS [R43.X4+0x213c], R85 ;  /* 0x00213c552b007388 */ /* 0x0001e20000004800 */
[----:B-1----:R-:W-:Y:S01]  /*4fe0*/  FFMA.FTZ R42, R102, R84, R40 ;  /* 0x00000054662a7223 */ /* 0x002fe20000010028 */
[----:B------:R-:W-:Y:S01]  /*4ff0*/  MOV R40, UR12 ;  /* 0x0000000c00287c02 */ /* 0x000fe20008000f00 */
[----:B------:R-:W-:-:S02]  /*5000*/  FADD.FTZ R84, R21, UR5 ;  /* 0x0000000515547e21 */ /* 0x000fc40008010000 */
[----:B------:R-:W-:Y:S02]  /*5010*/  FMUL.FTZ R67, R67, UR38 ;  /* 0x0000002643437c20 */ /* 0x000fe40008410000 */
[-C--:B------:R-:W-:Y:S02]  /*5020*/  FFMA.FTZ R144, R74, R84.reuse, R144 ;  /* 0x000000544a907223 */ /* 0x080fe40000010090 */
[----:B------:R-:W-:Y:S02]  /*5030*/  FMUL.FTZ R84, R91, R84 ;  /* 0x000000545b547220 */ /* 0x000fe40000410000 */
[----:B0-----:R-:W-:Y:S02]  /*5040*/  FADD.FTZ R85, R20, UR5 ;  /* 0x0000000514557e21 */ /* 0x001fe40008010000 */
[-C--:B------:R-:W-:Y:S02]  /*5050*/  FFMA.FTZ R87, R103, R84.reuse, R42 ;  /* 0x0000005467577223 */ /* 0x080fe4000001002a */
[----:B------:R-:W-:-:S02]  /*5060*/  FMUL.FTZ R84, R35, R84 ;  /* 0x0000005423547220 */ /* 0x000fc40000410000 */
[C---:B------:R-:W-:Y:S02]  /*5070*/  FMUL.FTZ R42, R94.reuse, R85 ;  /* 0x000000555e2a7220 */ /* 0x040fe40000410000 */
[----:B------:R-:W-:Y:S01]  /*5080*/  FMUL.FTZ R94, R94, UR38 ;  /* 0x000000265e5e7c20 */ /* 0x000fe20008410000 */
[----:B------:R0:W-:Y:S01]  /*5090*/  STS [R43.X4+0x2140], R84 ;  /* 0x002140542b007388 */ /* 0x0001e20000004800 */
[----:B------:R-:W-:-:S04]  /*50a0*/  IMAD.WIDE.U32 R40, R40, c[0x0][0x298], R88 ;  /* 0x0000a60028287a25 */ /* 0x000fc800078e0058 */
[----:B------:R-:W-:Y:S01]  /*50b0*/  FFMA.FTZ R143, R75, R85, R143 ;  /* 0x000000554b8f7223 */ /* 0x000fe2000001008f */
[----:B------:R-:W-:Y:S01]  /*50c0*/  IADD3 R41, R41, UR36, RZ ;  /* 0x0000002429297c10 */ /* 0x000fe2000fffe0ff */
[----:B------:R-:W-:Y:S01]  /*50d0*/  FMUL.FTZ R85, R76, R98 ;  /* 0x000000624c557220 */ /* 0x000fe20000410000 */
[----:B------:R-:W-:Y:S01]  /*50e0*/  ULDC.64 UR36, c[0x0][0x2a0] ;  /* 0x0000a80000247ab9 */ /* 0x000fe20000000a00 */
[----:B------:R-:W-:Y:S01]  /*50f0*/  MOV R76, UR15 ;  /* 0x0000000f004c7c02 */ /* 0x000fe20008000f00 */
[----:B0-----:R-:W-:Y:S01]  /*5100*/  FMUL.FTZ R84, R94, R104 ;  /* 0x000000685e547220 */ /* 0x001fe20000410000 */
[----:B------:R-:W-:Y:S01]  /*5110*/  UIMAD UR36, UR16, UR36, URZ ;  /* 0x00000024102472a4 */ /* 0x000fe2000f8e023f */
[-C--:B------:R-:W-:Y:S02]  /*5120*/  FFMA.FTZ R104, R104, R42.reuse, R87 ;  /* 0x0000002a68687223 */ /* 0x080fe40000010057 */
[----:B------:R-:W-:Y:S01]  /*5130*/  FADD.FTZ R87, R19, UR5 ;  /* 0x0000000513577e21 */ /* 0x000fe20008010000 */
[----:B------:R-:W-:Y:S01]  /*5140*/  UIMAD UR36, UR15, UR37, UR36 ;  /* 0x000000250f2472a4 */ /* 0x000fe2000f8e0224 */
[----:B------:R-:W-:-:S02]  /*5150*/  FMUL.FTZ R42, R34, R42 ;  /* 0x0000002a222a7220 */ /* 0x000fc40000410000 */
[-C--:B------:R-:W-:Y:S02]  /*5160*/  FFMA.FTZ R142, R85, R87.reuse, R142 ;  /* 0x00000057558e7223 */ /* 0x080fe4000001008e */
[----:B------:R-:W-:Y:S01]  /*5170*/  FMUL.FTZ R87, R98, R87 ;  /* 0x0000005762577220 */ /* 0x000fe20000410000 */
[----:B------:R0:W-:Y:S01]  /*5180*/  STS [R43.X4+0x2144], R42 ;  /* 0x0021442a2b007388 */ /* 0x0001e20000004800 */
[----:B------:R-:W-:-:S04]  /*5190*/  IMAD.WIDE.U32 R40, R76, c[0x0][0x2a0], R40 ;  /* 0x0000a8004c287a25 */ /* 0x000fc800078e0028 */
[----:B------:R-:W-:Y:S01]  /*51a0*/  IMAD.U32 R76, RZ, RZ, UR26 ;  /* 0x0000001aff4c7e24 */ /* 0x000fe2000f8e00ff */
[----:B------:R-:W-:Y:S01]  /*51b0*/  IADD3 R94, R41, UR36, RZ ;  /* 0x00000024295e7c10 */ /* 0x000fe2000fffe0ff */
[----:B------:R-:W-:Y:S02]  /*51c0*/  FMUL.FTZ R98, R98, UR38 ;  /* 0x0000002662627c20 */ /* 0x000fe40008410000 */
[----:B------:R-:W-:Y:S01]  /*51d0*/  FMUL.FTZ R91, R91, UR38 ;  /* 0x000000265b5b7c20 */ /* 0x000fe20008410000 */
[----:B------:R-:W-:Y:S01]  /*51e0*/  IADD3 R76, -R76, c[0x0][0x168], -R53 ;  /* 0x00005a004c4c7a10 */ /* 0x000fe20007ffe935 */
[----:B0-----:R-:W-:Y:S02]  /*51f0*/  FMUL.FTZ R42, R33, R87 ;  /* 0x00000057212a7220 */ /* 0x001fe40000410000 */
[----:B------:R-:W-:Y:S02]  /*5200*/  FMUL.FTZ R64, R64, UR38 ;  /* 0x0000002640407c20 */ /* 0x000fe40008410000 */
[----:B------:R-:W-:Y:S01]  /*5210*/  FMUL.FTZ R80, R80, UR38 ;  /* 0x0000002650507c20 */ /* 0x000fe20008410000 */
[----:B------:R0:W-:Y:S01]  /*5220*/  STS [R43.X4+0x2148], R42 ;  /* 0x0021482a2b007388 */ /* 0x0001e20000004800 */
[----:B------:R-:W-:-:S02]  /*5230*/  FMUL.FTZ R88, R57, UR38 ;  /* 0x0000002639587c20 */ /* 0x000fc40008410000 */
[----:B------:R-:W-:Y:S02]  /*5240*/  FMUL.FTZ R89, R56, UR38 ;  /* 0x0000002638597c20 */ /* 0x000fe40008410000 */
[----:B------:R-:W-:Y:S01]  /*5250*/  FMUL.FTZ R81, R81, UR38 ;  /* 0x0000002651517c20 */ /* 0x000fe20008410000 */
[----:B0-----:R-:W-:Y:S01]  /*5260*/  MOV R43, UR26 ;  /* 0x0000001a002b7c02 */ /* 0x001fe20008000f00 */
[----:B------:R-:W-:Y:S01]  /*5270*/  BAR.SYNC.DEFER_BLOCKING 0x0 ;  /* 0x0000000000007b1d */ /* 0x000fe20000010000 */
[----:B------:R-:W-:-:S04]  /*5280*/  IADD3 R42, P0, R40, UR26, RZ ;  /* 0x0000001a282a7c10 */ /* 0x000fc8000ff1e0ff */
[----:B------:R-:W-:Y:S02]  /*5290*/  LEA.HI.X.SX32 R43, R43, R94, 0x1, P0 ;  /* 0x0000005e2b2b7211 */ /* 0x000fe400000f0eff */
[----:B------:R-:W-:-:S13]  /*52a0*/  ISETP.GE.AND P0, PT, R76, 0x1, PT ;  /* 0x000000014c00780c */ /* 0x000fda0003f06270 */
[----:B------:R-:W-:Y:S05]  /*52b0*/  @!P0 BRA `(.L_x_578) ;  /* 0x000000b000008947 */ /* 0x000fea0003800000 */
[----:B------:R-:W-:Y:S01]  /*52c0*/  ULDC.64 UR36, c[0x0][0x2b0] ;  /* 0x0000ac0000247ab9 */ /* 0x000fe20000000a00 */
[----:B------:R-:W-:Y:S01]  /*52d0*/  MOV R56, UR7 ;  /* 0x0000000700387c02 */ /* 0x000fe20008000f00 */
[----:B------:R-:W-:-:S04]  /*52e0*/  UIMAD UR36, UR40, UR36, URZ ;  /* 0x00000024282472a4 */ /* 0x000fc8000f8e023f */
[----:B------:R-:W-:Y:S01]  /*52f0*/  UIMAD UR36, UR7, UR37, UR36 ;  /* 0x00000025072472a4 */ /* 0x000fe2000f8e0224 */
[----:B------:R-:W-:-:S05]  /*5300*/  IMAD.WIDE.U32 R42, R56, c[0x0][0x2b0], R42 ;  /* 0x0000ac00382a7a25 */ /* 0x000fca00078e002a */
[----:B------:R-:W-:Y:S02]  /*5310*/  LEA R56, P0, R42, c[0x0][0x318], 0x2 ;  /* 0x0000c6002a387a11 */ /* 0x000fe400078010ff */
[----:B------:R-:W-:-:S04]  /*5320*/  IADD3 R43, R43, UR36, RZ ;  /* 0x000000242b2b7c10 */ /* 0x000fc8000fffe0ff */
[----:B------:R-:W-:Y:S02]  /*5330*/  LEA.HI.X R57, R42, c[0x0][0x31c], R43, 0x2, P0 ;  /* 0x0000c7002a397a11 */ /* 0x000fe400000f142b */
[----:B------:R-:W-:-:S06]  /*5340*/  LEA.HI.SX32 R42, R53, R53, 0x1b ;  /* 0x00000035352a7211 */ /* 0x000fcc00078fdaff */
[----:B------:R-:W0:Y:S04]  /*5350*/  LDS R42, [R42.X4+0x2110] ;  /* 0x002110002a2a7984 */ /* 0x000e280000004800 */
[----:B0-----:R0:W-:Y:S02]  /*5360*/  RED.E.ADD.F32.FTZ.RN.STRONG.GPU [R56.64], R42 ;  /* 0x0000002a3800798e */ /* 0x0011e4000c10e79c */
.L_x_578:
[----:B------:R-:W-:Y:S05]  /*5370*/  BSYNC B0 ;  /* 0x0000000000007941 */ /* 0x000fea0003800000 */
.L_x_577:
[----:B------:R-:W-:Y:S01]  /*5380*/  UIMAD UR40, UR6, -0x800, UR14 ;  /* 0xfffff800062878a4 */ /* 0x000fe2000f8e020e */
[C---:B0-----:R-:W-:Y:S01]  /*5390*/  LEA R42, P0, R40.reuse, c[0x0][0x318], 0x2 ;  /* 0x0000c600282a7a11 */ /* 0x041fe200078010ff */
[----:B------:R-:W-:Y:S01]  /*53a0*/  USHF.L.U32 UR39, UR8, 0x2, URZ ;  /* 0x0000000208277899 */ /* 0x000fe2000800063f */
[----:B------:R-:W-:Y:S01]  /*53b0*/  FADD.FTZ R122, R77, R122 ;  /* 0x0000007a4d7a7221 */ /* 0x000fe20000010000 */
[----:B------:R-:W-:Y:S01]  /*53c0*/  USHF.R.S32.HI UR41, URZ, 0x1f, UR40 ;  /* 0x0000001f3f297899 */ /* 0x000fe20008011428 */
[----:B------:R-:W-:Y:S01]  /*53d0*/  LEA.HI.X R43, R40, c[0x0][0x31c], R94, 0x2, P0 ;  /* 0x0000c700282b7a11 */ /* 0x000fe200000f145e */
[----:B------:R-:W-:Y:S01]  /*53e0*/  USHF.L.U64.HI UR38, UR8, 0x2, UR9 ;  /* 0x0000000208267899 */ /* 0x000fe20008010209 */
[----:B------:R-:W-:Y:S01]  /*53f0*/  MOV R41, UR40 ;  /* 0x0000002800297c02 */ /* 0x000fe20008000f00 */
[----:B------:R-:W-:Y:S01]  /*5400*/  ULDC.64 UR36, c[0x0][0x2b0] ;  /* 0x0000ac0000247ab9 */ /* 0x000fe20000000a00 */
[----:B------:R-:W-:Y:S01]  /*5410*/  MOV R56, UR40 ;  /* 0x0000002800387c02 */ /* 0x000fe20008000f00 */
[----:B------:R-:W-:Y:S01]  /*5420*/  UIMAD UR36, UR38, UR36, URZ ;  /* 0x00000024262472a4 */ /* 0x000fe2000f8e023f */
[----:B------:R-:W-:Y:S01]  /*5430*/  LEA R40, P0, R41, R42, 0x2 ;  /* 0x0000002a29287211 */ /* 0x000fe200078010ff */
[----:B------:R-:W-:Y:S01]  /*5440*/  FMUL.FTZ R57, R2, R141 ;  /* 0x0000008d02397220 */ /* 0x000fe20000410000 */
[----:B------:R-:W-:Y:S01]  /*5450*/  MOV R41, UR41 ;  /* 0x0000002900297c02 */ /* 0x000fe20008000f00 */
[----:B------:R-:W-:Y:S01]  /*5460*/  UIMAD UR36, UR39, UR37, UR36 ;  /* 0x00000025272472a4 */ /* 0x000fe2000f8e0224 */
[----:B------:R-:W-:Y:S01]  /*5470*/  FMUL.FTZ R98, R98, R105 ;  /* 0x0000006962627220 */ /* 0x000fe20000410000 */
[----:B------:R-:W-:Y:S01]  /*5480*/  BSSY B0, `(.L_x_579) ;  /* 0x0000016000007945 */ /* 0x000fe20003800000 */
[----:B------:R-:W-:Y:S01]  /*5490*/  LEA.HI.X R41, R56, R43, R41, 0x2, P0 ;  /* 0x0000002b38297211 */ /* 0x000fe200000f1429 */
[----:B------:R-:W-:Y:S01]  /*54a0*/  FFMA.FTZ R104, R105, R87, R104 ;  /* 0x0000005769687223 */ /* 0x000fe20000010068 */
[----:B------:R-:W-:Y:S01]  /*54b0*/  MOV R56, UR39 ;  /* 0x0000002700387c02 */ /* 0x000fe20008000f00 */
[----:B------:R-:W-:Y:S01]  /*54c0*/  FADD.FTZ R57, R140, R57 ;  /* 0x000000398c397221 */ /* 0x000fe20000010000 */
[----:B------:R-:W-:Y:S01]  /*54d0*/  ISETP.GE.AND P0, PT, R76, 0x81, PT ;  /* 0x000000814c00780c */ /* 0x000fe20003f06270 */
[----:B------:R-:W-:Y:S01]  /*54e0*/  FFMA.FTZ R85, R33, R85, R98 ;  /* 0x0000005521557223 */ /* 0x000fe20000010062 */
[C---:B------:R-:W-:Y:S01]  /*54f0*/  IADD3 R87, R53.reuse, 0x100, RZ ;  /* 0x0000010035577810 */ /* 0x040fe20007ffe0ff */
[----:B------:R-:W-:Y:S01]  /*5500*/  IMAD.WIDE.U32 R40, R56, c[0x0][0x2b0], R40 ;  /* 0x0000ac0038287a25 */ /* 0x000fe200078e0028 */
[----:B------:R-:W-:-:S02]  /*5510*/  IADD3 R56, R53, 0x80, RZ ;  /* 0x0000008035387810 */ /* 0x000fc40007ffe0ff */
[----:B------:R-:W-:Y:S02]  /*5520*/  IADD3 R94, R53, 0x180, RZ ;  /* 0x00000180355e7810 */ /* 0x000fe40007ffe0ff */
[----:B------:R-:W-:Y:S01]  /*5530*/  LEA.HI.SX32 R77, R56, R53, 0x1b ;  /* 0x00000035384d7211 */ /* 0x000fe200078fdaff */
[----:B------:R-:W-:Y:S01]  /*5540*/  FADD.FTZ R56, R104, R86 ;  /* 0x0000005668387221 */ /* 0x000fe20000010000 */
[----:B------:R-:W-:-:S04]  /*5550*/  IADD3 R41, R41, UR36, RZ ;  /* 0x0000002429297c10 */ /* 0x000fc8000fffe0ff */
[----:B------:R-:W0:Y:S01]  /*5560*/  LDS R77, [R77.X4+0x2310] ;  /* 0x002310004d4d7984 */ /* 0x000e220000004800 */
[----:B------:R-:W-:Y:S05]  /*5570*/  @!P0 BRA `(.L_x_580) ;  /* 0x0000006000008947 */ /* 0x000fea0003800000 */
[----:B------:R-:W-:-:S05]  /*5580*/  MOV R86, UR40 ;  /* 0x0000002800567c02 */ /* 0x000fca0008000f00 */
[----:B------:R-:W-:Y:S01]  /*5590*/  IMAD.WIDE R42, R86, 0x4, R42 ;  /* 0x00000004562a7825 */ /* 0x000fe200078e022a */
[----:B------:R-:W-:-:S05]  /*55a0*/  MOV R86, UR39 ;  /* 0x0000002700567c02 */ /* 0x000fca0008000f00 */
[----:B------:R-:W-:-:S05]  /*55b0*/  IMAD.WIDE.U32 R42, R86, c[0x0][0x2b0], R42 ;  /* 0x0000ac00562a7a25 */ /* 0x000fca00078e002a */
[----:B------:R-:W-:-:S05]  /*55c0*/  IADD3 R43, R43, UR36, RZ ;  /* 0x000000242b2b7c10 */ /* 0x000fca000fffe0ff */
[----:B0-----:R0:W-:Y:S02]  /*55d0*/  RED.E.ADD.F32.FTZ.RN.STRONG.GPU [R42.64+-0x1e00], R77 ;  /* 0xffe2004d2a00798e */ /* 0x0011e4000c10e79c */
.L_x_580:
[----:B------:R-:W-:Y:S05]  /*55e0*/  BSYNC B0 ;  /* 0x0000000000007941 */ /* 0x000fea0003800000 */
.L_x_579:
[-C--:B0-----:R-:W-:Y:S01]  /*55f0*/  LEA.HI.SX32 R43, R87, R53.reuse, 0x1b ;  /* 0x00000035572b7211 */ /* 0x081fe200078fdaff */
        /* <DEDUP_REMOVED lines=13> */
.L_x_582:
[----:B------:R-:W-:Y:S05]  /*56d0*/  BSYNC B0 ;  /* 0x0000000000007941 */ /* 0x000fea0003800000 */
.L_x_581:
[----:B------:R-:W1:Y:S01]  /*56e0*/  LDS R42, [R42.X4+0x2710] ;  /* 0x002710002a2a7984 */ /* 0x000e620000004800 */
[----:B------:R-:W-:Y:S01]  /*56f0*/  BSSY B0, `(.L_x_583) ;  /* 0x0000005000007945 */ /* 0x000fe20003800000 */
[----:B------:R-:W-:Y:S02]  /*5700*/  IADD3 R86, R53, 0x280, RZ ;  /* 0x0000028035567810 */ /* 0x000fe40007ffe0ff */
[----:B0-----:R-:W-:Y:S01]  /*5710*/  LEA.HI.SX32 R43, R77, R53, 0x1b ;  /* 0x000000354d2b7211 */ /* 0x001fe200078fdaff */
[----:B------:R-:W-:Y:S05]  /*5720*/  @!P0 BRA `(.L_x_584) ;  /* 0x0000001000008947 */ /* 0x000fea0003800000 */
[----:B-1----:R0:W-:Y:S02]  /*5730*/  RED.E.ADD.F32.FTZ.RN.STRONG.GPU [R40.64+-0x1a00], R42 ;  /* 0xffe6002a2800798e */ /* 0x0021e4000c10e79c */
.L_x_584:
[----:B------:R-:W-:Y:S05]  /*5740*/  BSYNC B0 ;  /* 0x0000000000007941 */ /* 0x000fea0003800000 */
.L_x_583:
[----:B------:R-:W2:Y:S01]  /*5750*/  LDS R43, [R43.X4+0x2910] ;  /* 0x002910002b2b7984 */ /* 0x000ea20000004800 */
[----:B------:R-:W-:Y:S01]  /*5760*/  BSSY B0, `(.L_x_585) ;  /* 0x0000005000007945 */ /* 0x000fe20003800000 */
[----:B------:R-:W-:-:S02]  /*5770*/  IADD3 R77, R53, 0x300, RZ ;  /* 0x00000300354d7810 */ /* 0x000fc40007ffe0ff */
[----:B01----:R-:W-:Y:S01]  /*5780*/  LEA.HI.SX32 R42, R86, R53, 0x1b ;  /* 0x00000035562a7211 */ /* 0x003fe200078fdaff */
[----:B------:R-:W-:Y:S05]  /*5790*/  @!P1 BRA `(.L_x_586) ;  /* 0x0000001000009947 */ /* 0x000fea0003800000 */
[----:B--2---:R0:W-:Y:S02]  /*57a0*/  RED.E.ADD.F32.FTZ.RN.STRONG.GPU [R40.64+-0x1800], R43 ;  /* 0xffe8002b2800798e */ /* 0x0041e4000c10e79c */
.L_x_586:
[----:B------:R-:W-:Y:S05]  /*57b0*/  BSYNC B0 ;  /* 0x0000000000007941 */ /* 0x000fea0003800000 */
.L_x_585:
[----:B------:R-:W1:Y:S01]  /*57c0*/  LDS R42, [R42.X4+0x2b10] ;  /* 0x002b10002a2a7984 */ /* 0x000e620000004800 */
[----:B------:R-:W-:Y:S01]  /*57d0*/  BSSY B0, `(.L_x_587) ;  /* 0x0000005000007945 */ /* 0x000fe20003800000 */
[----:B------:R-:W-:Y:S02]  /*57e0*/  IADD3 R86, R53, 0x380, RZ ;  /* 0x0000038035567810 */ /* 0x000fe40007ffe0ff */
[----:B0-2---:R-:W-:Y:S01]  /*57f0*/  LEA.HI.SX32 R43, R77, R53, 0x1b ;  /* 0x000000354d2b7211 */ /* 0x005fe200078fdaff */
[----:B------:R-:W-:Y:S05]  /*5800*/  @!P2 BRA `(.L_x_588) ;  /* 0x000000100000a947 */ /* 0x000fea0003800000 */
[----:B-1----:R0:W-:Y:S02]  /*5810*/  RED.E.ADD.F32.FTZ.RN.STRONG.GPU [R40.64+-0x1600], R42 ;  /* 0xffea002a2800798e */ /* 0x0021e4000c10e79c */
.L_x_588:
[----:B------:R-:W-:Y:S05]  /*5820*/  BSYNC B0 ;  /* 0x0000000000007941 */ /* 0x000fea0003800000 */
.L_x_587:
[----:B------:R-:W2:Y:S01]  /*5830*/  LDS R43, [R43.X4+0x2d10] ;  /* 0x002d10002b2b7984 */ /* 0x000ea20000004800 */
[----:B------:R-:W-:Y:S01]  /*5840*/  BSSY B0, `(.L_x_589) ;  /* 0x0000005000007945 */ /* 0x000fe20003800000 */
[----:B------:R-:W-:Y:S02]  /*5850*/  IADD3 R77, R53, 0x400, RZ ;  /* 0x00000400354d7810 */ /* 0x000fe40007ffe0ff */
[----:B01----:R-:W-:Y:S01]  /*5860*/  LEA.HI.SX32 R42, R86, R53, 0x1b ;  /* 0x00000035562a7211 */ /* 0x003fe200078fdaff */
[----:B------:R-:W-:Y:S05]  /*5870*/  @!P3 BRA `(.L_x_590) ;  /* 0x000000100000b947 */ /* 0x000fea0003800000 */
[----:B--2---:R0:W-:Y:S02]  /*5880*/  RED.E.ADD.F32.FTZ.RN.STRONG.GPU [R40.64+-0x1400], R43 ;  /* 0xffec002b2800798e */ /* 0x0041e4000c10e79c */
.L_x_590:
[----:B------:R-:W-:Y:S05]  /*5890*/  BSYNC B0 ;  /* 0x0000000000007941 */ /* 0x000fea0003800000 */
.L_x_589:
[----:B------:R-:W1:Y:S01]  /*58a0*/  LDS R42, [R42.X4+0x2f10] ;  /* 0x002f10002a2a7984 */ /* 0x000e620000004800 */
[----:B------:R-:W-:Y:S01]  /*58b0*/  BSSY B0, `(.L_x_591) ;  /* 0x0000004000007945 */ /* 0x000fe20003800000 */
[----:B------:R-:W-:Y:S01]  /*58c0*/  LEA.HI.SX32 R77, R77, R53, 0x1b ;  /* 0x000000354d4d7211 */ /* 0x000fe200078fdaff */
[----:B------:R-:W-:Y:S05]  /*58d0*/  @!P4 BRA `(.L_x_592) ;  /* 0x000000100000c947 */ /* 0x000fea0003800000 */
[----:B-1----:R1:W-:Y:S02]  /*58e0*/  RED.E.ADD.F32.FTZ.RN.STRONG.GPU [R40.64+-0x1200], R42 ;  /* 0xffee002a2800798e */ /* 0x0023e4000c10e79c */
.L_x_592:
[----:B------:R-:W-:Y:S05]  /*58f0*/  BSYNC B0 ;  /* 0x0000000000007941 */ /* 0x000fea0003800000 */
.L_x_591:
[----:B------:R-:W3:Y:S01]  /*5900*/  LDS R77, [R77.X4+0x3110] ;  /* 0x003110004d4d7984 */ /* 0x000ee20000004800 */
[----:B------:R-:W-:Y:S01]  /*5910*/  BSSY B0, `(.L_x_593) ;  /* 0x0000005000007945 */ /* 0x000fe20003800000 */
[----:B-1----:R-:W-:-:S02]  /*5920*/  IADD3 R42, R53, 0x480, RZ ;  /* 0x00000480352a7810 */ /* 0x002fc40007ffe0ff */
[----:B------:R-:W-:Y:S01]  /*5930*/  IADD3 R86, R53, 0x500, RZ ;  /* 0x0000050035567810 */ /* 0x000fe20007ffe0ff */
[----:B------:R-:W-:Y:S05]  /*5940*/  @!P5 BRA `(.L_x_594) ;  /* 0x000000100000d947 */ /* 0x000fea0003800000 */
[----:B---3--:R1:W-:Y:S02]  /*5950*/  RED.E.ADD.F32.FTZ.RN.STRONG.GPU [R40.64+-0x1000], R77 ;  /* 0xfff0004d2800798e */ /* 0x0083e4000c10e79c */
.L_x_594:
[----:B------:R-:W-:Y:S05]  /*5960*/  BSYNC B0 ;  /* 0x0000000000007941 */ /* 0x000fea0003800000 */
.L_x_593:
[-C--:B0-2---:R-:W-:Y:S01]  /*5970*/  LEA.HI.SX32 R43, R42, R53.reuse, 0x1b ;  /* 0x000000352a2b7211 */ /* 0x085fe200078fdaff */
[----:B------:R-:W-:Y:S01]  /*5980*/  BSSY B0, `(.L_x_595) ;  /* 0x000000d000007945 */ /* 0x000fe20003800000 */
[----:B------:R-:W-:Y:S02]  /*5990*/  ISETP.GE.AND P6, PT, R76, 0x481, PT ;  /* 0x000004814c00780c */ /* 0x000fe40003fc6270 */
[----:B-1-3--:R-:W-:Y:S02]  /*59a0*/  IADD3 R77, R53, 0x580, RZ ;  /* 0x00000580354d7810 */ /* 0x00afe40007ffe0ff */
[----:B------:R-:W0:Y:S01]  /*59b0*/  LDS R43, [R43.X4+0x3310] ;  /* 0x003310002b2b7984 */ /* 0x000e220000004800 */
        /* <DEDUP_REMOVED lines=8> */
[----:B0-----:R0:W-:Y:S02]  /*5a40*/  RED.E.ADD.F32.FTZ.RN.STRONG.GPU [R40.64+-0xe00], R43 ;  /* 0xfff2002b2800798e */ /* 0x0011e4000c10e79c */
.L_x_596:
[----:B------:R-:W-:Y:S05]  /*5a50*/  BSYNC B0 ;  /* 0x0000000000007941 */ /* 0x000fea0003800000 */
.L_x_595:
[----:B------:R-:W1:Y:S01]  /*5a60*/  LDS R42, [R42.X4+0x3510] ;  /* 0x003510002a2a7984 */ /* 0x000e620000004800 */
[----:B------:R-:W-:Y:S01]  /*5a70*/  BSSY B0, `(.L_x_597) ;  /* 0x0000005000007945 */ /* 0x000fe20003800000 */
[----:B0-----:R-:W-:-:S02]  /*5a80*/  IADD3 R43, R53, 0x600, RZ ;  /* 0x00000600352b7810 */ /* 0x001fc40007ffe0ff */
[----:B------:R-:W-:Y:S01]  /*5a90*/  LEA.HI.SX32 R77, R77, R53, 0x1b ;  /* 0x000000354d4d7211 */ /* 0x000fe200078fdaff */
[----:B------:R-:W-:Y:S05]  /*5aa0*/  @!P0 BRA `(.L_x_598) ;  /* 0x0000001000008947 */ /* 0x000fea0003800000 */
[----:B-1----:R0:W-:Y:S02]  /*5ab0*/  RED.E.ADD.F32.FTZ.RN.STRONG.GPU [R40.64+-0xc00], R42 ;  /* 0xfff4002a2800798e */ /* 0x0021e4000c10e79c */
.L_x_598:
[----:B------:R-:W-:Y:S05]  /*5ac0*/  BSYNC B0 ;  /* 0x0000000000007941 */ /* 0x000fea0003800000 */
.L_x_597:
[----:B------:R-:W2:Y:S01]  /*5ad0*/  LDS R77, [R77.X4+0x3710] ;  /* 0x003710004d4d7984 */ /* 0x000ea20000004800 */
[----:B------:R-:W-:Y:S01]  /*5ae0*/  BSSY B0, `(.L_x_599) ;  /* 0x0000005000007945 */ /* 0x000fe20003800000 */
[----:B01----:R-:W-:Y:S02]  /*5af0*/  IADD3 R42, R53, 0x680, RZ ;  /* 0x00000680352a7810 */ /* 0x003fe40007ffe0ff */
[----:B------:R-:W-:Y:S01]  /*5b00*/  LEA.HI.SX32 R43, R43, R53, 0x1b ;  /* 0x000000352b2b7211 */ /* 0x000fe200078fdaff */
[----:B------:R-:W-:Y:S05]  /*5b10*/  @!P1 BRA `(.L_x_600) ;  /* 0x0000001000009947 */ /* 0x000fea0003800000 */
[----:B--2---:R0:W-:Y:S02]  /*5b20*/  RED.E.ADD.F32.FTZ.RN.STRONG.GPU [R40.64+-0xa00], R77 ;  /* 0xfff6004d2800798e */ /* 0x0041e4000c10e79c */
.L_x_600:
[----:B------:R-:W-:Y:S05]  /*5b30*/  BSYNC B0 ;  /* 0x0000000000007941 */ /* 0x000fea0003800000 */
.L_x_599:
[----:B------:R-:W1:Y:S01]  /*5b40*/  LDS R43, [R43.X4+0x3910] ;  /* 0x003910002b2b7984 */ /* 0x000e620000004800 */
[----:B------:R-:W-:Y:S01]  /*5b50*/  BSSY B0, `(.L_x_601) ;  /* 0x0000005000007945 */ /* 0x000fe20003800000 */
[----:B------:R-:W-:Y:S02]  /*5b60*/  IADD3 R76, R53, 0x700, RZ ;  /* 0x00000700354c7810 */ /* 0x000fe40007ffe0ff */
[----:B------:R-:W-:Y:S01]  /*5b70*/  LEA.HI.SX32 R42, R42, R53, 0x1b ;  /* 0x000000352a2a7211 */ /* 0x000fe200078fdaff */
[----:B------:R-:W-:Y:S05]  /*5b80*/  @!P2 BRA `(.L_x_602) ;  /* 0x000000100000a947 */ /* 0x000fea0003800000 */
[----:B-1----:R1:W-:Y:S02]  /*5b90*/  RED.E.ADD.F32.FTZ.RN.STRONG.GPU [R40.64+-0x800], R43 ;  /* 0xfff8002b2800798e */ /* 0x0023e4000c10e79c */
.L_x_602:
[----:B------:R-:W-:Y:S05]  /*5ba0*/  BSYNC B0 ;  /* 0x0000000000007941 */ /* 0x000fea0003800000 */
.L_x_601:
[----:B------:R-:W3:Y:S01]  /*5bb0*/  LDS R42, [R42.X4+0x3b10] ;  /* 0x003b10002a2a7984 */ /* 0x000ee20000004800 */
[----:B------:R-:W-:Y:S01]  /*5bc0*/  BSSY B0, `(.L_x_603) ;  /* 0x0000005000007945 */ /* 0x000fe20003800000 */
[----:B-1----:R-:W-:-:S02]  /*5bd0*/  IADD3 R43, R53, 0x780, RZ ;  /* 0x00000780352b7810 */ /* 0x002fc40007ffe0ff */
[----:B------:R-:W-:Y:S01]  /*5be0*/  LEA.HI.SX32 R76, R76, R53, 0x1b ;  /* 0x000000354c4c7211 */ /* 0x000fe200078fdaff */
[----:B------:R-:W-:Y:S05]  /*5bf0*/  @!P3 BRA `(.L_x_604) ;  /* 0x000000100000b947 */ /* 0x000fea0003800000 */
[----:B---3--:R1:W-:Y:S02]  /*5c00*/  RED.E.ADD.F32.FTZ.RN.STRONG.GPU [R40.64+-0x600], R42 ;  /* 0xfffa002a2800798e */ /* 0x0083e4000c10e79c */
.L_x_604:
[----:B------:R-:W-:Y:S05]  /*5c10*/  BSYNC B0 ;  /* 0x0000000000007941 */ /* 0x000fea0003800000 */
.L_x_603:
[----:B------:R-:W4:Y:S01]  /*5c20*/  LDS R76, [R76.X4+0x3d10] ;  /* 0x003d10004c4c7984 */ /* 0x000f220000004800 */
[----:B------:R-:W-:Y:S01]  /*5c30*/  BSSY B0, `(.L_x_605) ;  /* 0x0000004000007945 */ /* 0x000fe20003800000 */
[----:B------:R-:W-:Y:S01]  /*5c40*/  LEA.HI.SX32 R43, R43, R53, 0x1b ;  /* 0x000000352b2b7211 */ /* 0x000fe200078fdaff */
[----:B------:R-:W-:Y:S05]  /*5c50*/  @!P4 BRA `(.L_x_606) ;  /* 0x000000100000c947 */ /* 0x000fea0003800000 */
[----:B----4-:R4:W-:Y:S02]  /*5c60*/  RED.E.ADD.F32.FTZ.RN.STRONG.GPU [R40.64+-0x400], R76 ;  /* 0xfffc004c2800798e */ /* 0x0109e4000c10e79c */
.L_x_606:
[----:B------:R-:W-:Y:S05]  /*5c70*/  BSYNC B0 ;  /* 0x0000000000007941 */ /* 0x000fea0003800000 */
.L_x_605:
[----:B------:R-:W0:Y:S01]  /*5c80*/  LDS R43, [R43.X4+0x3f10] ;  /* 0x003f10002b2b7984 */ /* 0x000e220000004800 */
[----:B------:R-:W-:Y:S01]  /*5c90*/  BSSY B0, `(.L_x_607) ;  /* 0x0000003000007945 */ /* 0x000fe20003800000 */
[----:B------:R-:W-:Y:S05]  /*5ca0*/  @!P5 BRA `(.L_x_608) ;  /* 0x000000100000d947 */ /* 0x000fea0003800000 */
[----:B0-----:R0:W-:Y:S02]  /*5cb0*/  RED.E.ADD.F32.FTZ.RN.STRONG.GPU [R40.64+-0x200], R43 ;  /* 0xfffe002b2800798e */ /* 0x0011e4000c10e79c */
.L_x_608:
[----:B------:R-:W-:Y:S05]  /*5cc0*/  BSYNC B0 ;  /* 0x0000000000007941 */ /* 0x000fea0003800000 */
.L_x_607:
[----:B-1-3--:R-:W1:Y:S01]  /*5cd0*/  S2R R42, SR_LANEID ;  /* 0x00000000002a7919 */ /* 0x00ae620000000000 */
[----:B------:R-:W-:Y:S01]  /*5ce0*/  ISETP.NE.AND P2, PT, R53, RZ, PT ;  /* 0x000000ff3500720c */ /* 0x000fe20003f45270 */
[----:B------:R-:W-:Y:S01]  /*5cf0*/  FMUL.FTZ R91, R91, R103 ;  /* 0x000000675b5b7220 */ /* 0x000fe20000410000 */
[----:B------:R-:W-:Y:S01]  /*5d00*/  BSSY B0, `(.L_x_609) ;  /* 0x0000059000007945 */ /* 0x000fe20003800000 */
[----:B0---4-:R-:W0:Y:S01]  /*5d10*/  SHFL.DOWN PT, R41, R56, 0x1, 0x1f ;  /* 0x08201f0038297f89 */ /* 0x011e2200000e0000 */
[----:B------:R-:W-:-:S02]  /*5d20*/  FMUL.FTZ R79, R79, R102 ;  /* 0x000000664f4f7220 */ /* 0x000fc40000410000 */
[----:B------:R-:W-:Y:S01]  /*5d30*/  FMUL.FTZ R78, R78, R101 ;  /* 0x000000654e4e7220 */ /* 0x000fe20000410000 */
[----:B------:R-:W3:Y:S01]  /*5d40*/  SHFL.DOWN PT, R40, R57, 0x1, 0x1f ;  /* 0x08201f0039287f89 */ /* 0x000ee200000e0000 */
[----:B------:R-:W-:Y:S02]  /*5d50*/  FMUL.FTZ R67, R67, R100 ;  /* 0x0000006443437220 */ /* 0x000fe40000410000 */
[----:B------:R-:W-:Y:S02]  /*5d60*/  FMUL.FTZ R64, R64, R99 ;  /* 0x0000006340407220 */ /* 0x000fe40000410000 */
[----:B------:R-:W-:Y:S02]  /*5d70*/  FMUL.FTZ R61, R61, R97 ;  /* 0x000000613d3d7220 */ /* 0x000fe40000410000 */
[----:B------:R-:W-:Y:S02]  /*5d80*/  FMUL.FTZ R80, R80, R96 ;  /* 0x0000006050507220 */ /* 0x000fe40000410000 */
[----:B------:R-:W-:-:S02]  /*5d90*/  FMUL.FTZ R95, R88, R95 ;  /* 0x0000005f585f7220 */ /* 0x000fc40000410000 */
[----:B------:R-:W-:Y:S02]  /*5da0*/  FMUL.FTZ R81, R81, R92 ;  /* 0x0000005c51517220 */ /* 0x000fe40000410000 */
        /* <DEDUP_REMOVED lines=11> */
[----:B---3--:R-:W-:Y:S01]  /*5e60*/  @!P0 FADD.FTZ R57, R57, R40 ;  /* 0x0000002839398221 */ /* 0x008fe20000010000 */
[----:B------:R-:W-:Y:S01]  /*5e70*/  ISETP.GT.AND P0, PT, R42, 0x1d, PT ;  /* 0x0000001d2a00780c */ /* 0x000fe20003f04270 */
[----:B------:R-:W-:Y:S01]  /*5e80*/  FFMA.FTZ R95, R46, R66, R95 ;  /* 0x000000422e5f7223 */ /* 0x000fe2000001005f */
[----:B------:R-:W0:Y:S01]  /*5e90*/  SHFL.DOWN PT, R41, R56, 0x2, 0x1f ;  /* 0x08401f0038297f89 */ /* 0x000e2200000e0000 */
[----:B------:R-:W-:-:S02]  /*5ea0*/  FFMA.FTZ R81, R48, R63, R81 ;  /* 0x0000003f30517223 */ /* 0x000fc40000010051 */
[----:B------:R-:W-:Y:S01]  /*5eb0*/  FFMA.FTZ R90, R49, R62, R90 ;  /* 0x0000003e315a7223 */ /* 0x000fe2000001005a */
[----:B------:R-:W1:Y:S01]  /*5ec0*/  SHFL.DOWN PT, R40, R57, 0x2, 0x1f ;  /* 0x08401f0039287f89 */ /* 0x000e6200000e0000 */
        /* <DEDUP_REMOVED lines=15> */
[----:B------:R-:W-:Y:S02]  /*5fc0*/  FFMA.FTZ R154, R62, R82, R154 ;  /* 0x000000523e9a7223 */ /* 0x000fe4000001009a */
[----:B------:R-:W1:Y:S01]  /*5fd0*/  SHFL.DOWN PT, R40, R57, 0x4, 0x1f ;  /* 0x08801f0039287f89 */ /* 0x000e6200000e0000 */
[----:B------:R-:W-:Y:S02]  /*5fe0*/  FFMA.FTZ R155, R59, R58, R155 ;  /* 0x0000003a3b9b7223 */ /* 0x000fe4000001009b */
[----:B------:R-:W-:-:S02]  /*5ff0*/  FADD.FTZ R110, R81, R110 ;  /* 0x0000006e516e7221 */ /* 0x000fc40000010000 */
[----:B------:R-:W-:Y:S02]  /*6000*/  FADD.FTZ R109, R90, R109 ;  /* 0x0000006d5a6d7221 */ /* 0x000fe40000010000 */
[----:B------:R-:W-:-:S03]  /*6010*/  FADD.FTZ R108, R83, R108 ;  /* 0x0000006c536c7221 */ /* 0x000fc60000010000 */
        /* <DEDUP_REMOVED lines=14> */
[----:B-1----:R-:W-:Y:S02]  /*6100*/  @!P0 FADD.FTZ R57, R57, R40 ;  /* 0x0000002839398221 */ /* 0x002fe40000010000 */
[----:B------:R-:W-:-:S03]  /*6110*/  FMUL.FTZ R40, R89, R93 ;  /* 0x0000005d59287220 */ /* 0x000fc60000410000 */
[----:B------:R0:W-:Y:S01]  /*6120*/  @!P1 STS.64 [R42.X8+0x4218], R56 ;  /* 0x004218382a009388 */ /* 0x0001e20000008a00 */
        /* <DEDUP_REMOVED lines=10> */
[----:B------:R-:W3:Y:S04]  /*61d0*/  @P0 LDS R64, [UR36+0x6260] ;  /* 0x00626024ff400984 */ /* 0x000ee80008000800 */
[----:B------:R-:W4:Y:S01]  /*61e0*/  @P0 LDS R61, [UR36+0x5e60] ;  /* 0x005e6024ff3d0984 */ /* 0x000f220008000800 */
[----:B0-----:R-:W-:Y:S02]  /*61f0*/  FADD.FTZ R62, R57, R41 ;  /* 0x00000029393e7221 */ /* 0x001fe40000010000 */
[----:B------:R-:W-:Y:S02]  /*6200*/  FADD.FTZ R41, R56, R40 ;  /* 0x0000002838297221 */ /* 0x000fe40000010000 */
[----:B------:R-:W-:Y:S02]  /*6210*/  FADD.FTZ R62, R43, R62 ;  /* 0x0000003e2b3e7221 */ /* 0x000fe40000010000 */
[----:B------:R-:W-:-:S02]  /*6220*/  FADD.FTZ R41, R42, R41 ;  /* 0x000000292a297221 */ /* 0x000fc40000010000 */
[----:B-1----:R-:W-:Y:S02]  /*6230*/  FADD.FTZ R57, R62, R59 ;  /* 0x0000003b3e397221 */ /* 0x002fe40000010000 */
[----:B------:R-:W-:Y:S02]  /*6240*/  FADD.FTZ R56, R41, R58 ;  /* 0x0000003a29387221 */ /* 0x000fe40000010000 */
[----:B---3--:R-:W-:Y:S02]  /*6250*/  @P0 FADD.FTZ R57, R57, R64 ;  /* 0x0000004039390221 */ /* 0x008fe40000010000 */
[----:B----4-:R-:W-:-:S03]  /*6260*/  @P0 FADD.FTZ R56, R56, R61 ;  /* 0x0000003d38380221 */ /* 0x010fc60000010000 */
[----:B------:R0:W-:Y:S04]  /*6270*/  STS [UR36+0x6260], R57 ;  /* 0x00626039ff007988 */ /* 0x0001e80008000824 */
[----:B------:R0:W-:Y:S02]  /*6280*/  STS [UR36+0x5e60], R56 ;  /* 0x005e6038ff007988 */ /* 0x0001e40008000824 */
.L_x_610:
[----:B0-----:R-:W-:Y:S05]  /*6290*/  BSYNC B0 ;  /* 0x0000000000007941 */ /* 0x001fea0003800000 */
.L_x_609:
[----:B------:R-:W-:Y:S02]  /*62a0*/  UIADD3 UR7, UR7, 0x1, URZ ;  /* 0x0000000107077890 */ /* 0x000fe4000fffe03f */
[----:B------:R-:W-:Y:S02]  /*62b0*/  ULDC UR36, c[0x0][0x16c] ;  /* 0x00005b0000247ab9 */ /* 0x000fe40000000800 */
[----:B------:R-:W-:Y:S02]  /*62c0*/  UISETP.GE.AND UP0, UPT, UR7, UR36, UPT ;  /* 0x000000240700728c */ /* 0x000fe4000bf06270 */
[----:B------:R-:W-:-:S04]  /*62d0*/  UIADD3 UR8, UP1, UR8, 0x1, URZ ;  /* 0x0000000108087890 */ /* 0x000fc8000ff3e03f */
[----:B------:R-:W-:Y:S01]  /*62e0*/  PLOP3.LUT P0, PT, PT, PT, UP0, 0x80, 0x0 ;  /* 0x000000000000781c */ /* 0x000fe20003f0f008 */
[----:B------:R-:W-:-:S12]  /*62f0*/  UIADD3.X UR9, URZ, UR9, URZ, UP1, !UPT ;  /* 0x000000093f097290 */ /* 0x000fd80008ffe43f */
[----:B--2---:R-:W-:Y:S01]  /*6300*/  @P0 CALL.REL.NOINC `(.L_x_563) ;  /* 0x0000001000000944 */ /* 0x004fe20003c00000 */
[----:B------:R-:W-:Y:S05]  /*6310*/  BRA `(.L_x_611) ;  /* 0xffffc02000007947 */ /* 0x000fea000383ffff */
.L_x_563:
[----:B------:R-:W2:Y:S04]  /*6320*/  LDL R66, [R1+0x24] ;  /* 0x0000240001427983 */ /* 0x000ea80000100800 */
        /* <DEDUP_REMOVED lines=15> */
[----:B------:R-:W-:Y:S01]  /*6420*/  IMAD.U32 R47, RZ, RZ, UR41 ;  /* 0x00000029ff2f7e24 */ /* 0x000fe2000f8e00ff */
[----:B------:R-:W-:Y:S01]  /*6430*/  ULDC.64 UR38, c[0x0][0x2d8] ;  /* 0x0000b60000267ab9 */ /* 0x000fe20000000a00 */
[----:B------:R-:W-:Y:S01]  /*6440*/  MOV R4, UR26 ;  /* 0x0000001a00047c02 */ /* 0x000fe20008000f00 */
[----:B------:R-:W-:Y:S01]  /*6450*/  UIMAD UR7, UR13, UR38, URZ ;  /* 0x000000260d0772a4 */ /* 0x000fe2000f8e023f */
[----:B------:R-:W-:Y:S01]  /*6460*/  BSSY B0, `(.L_x_612) ;  /* 0x000003c000007945 */ /* 0x000fe20003800000 */
[----:B------:R-:W-:Y:S01]  /*6470*/  ULDC.64 UR36, c[0x0][0x2f8] ;  /* 0x0000be0000247ab9 */ /* 0x000fe20000000a00 */
[----:B------:R-:W-:Y:S01]  /*6480*/  LEA.HI.X.SX32 R3, R4, R43, 0x1, P2 ;  /* 0x0000002b04037211 */ /* 0x000fe200010f0eff */
[----:B------:R-:W-:Y:S02]  /*6490*/  UIMAD.WIDE.U32 UR8, UR12, UR38, URZ ;  /* 0x000000260c0872a5 */ /* 0x000fe4000f8e003f */
[----:B------:R-:W-:-:S02]  /*64a0*/  UIMAD UR38, UR13, UR36, URZ ;  /* 0x000000240d2672a4 */ /* 0x000fc4000f8e023f */
        /* <DEDUP_REMOVED lines=55> */
.L_x_613:
[----:B------:R-:W-:Y:S05]  /*6820*/  BSYNC B0 ;  /* 0x0000000000007941 */ /* 0x000fea0003800000 */
.L_x_612:
[----:B0-----:R-:W2:Y:S01]  /*6830*/  LDL.LU R9, [R1+0x68] ;  /* 0x0000680001097983 */ /* 0x001ea20000300800 */
        /* <DEDUP_REMOVED lines=14> */
[----:B------:R-:W0:Y:S01]  /*6920*/  S2R R10, SR_LANEID ;  /* 0x00000000000a7919 */ /* 0x000e220000000000 */
[----:B------:R-:W-:Y:S01]  /*6930*/  ISETP.GE.AND P3, PT, R6, R41, PT ;  /* 0x000000290600720c */ /* 0x000fe20003f66270 */
[----:B------:R-:W-:Y:S01]  /*6940*/  UIADD3.X UR8, UR37, UR39, UR9, UP0, !UPT ;  /* 0x0000002725087290 */ /* 0x000fe200087fe409 */
[----:B------:R-:W-:Y:S01]  /*6950*/  MOV R7, UR36 ;  /* 0x0000002400077c02 */ /* 0x000fe20008000f00 */
[----:B------:R-:W-:Y:S01]  /*6960*/  UIADD3 UR36, UR27, UR40, URZ ;  /* 0x000000281b247290 */ /* 0x000fe2000fffe03f */
[----:B------:R-:W-:Y:S01]  /*6970*/  LOP3.LUT R28, R54, 0x80, RZ, 0xfc, !PT ;  /* 0x00000080361c7812 */ /* 0x000fe200078efcff */
[----:B------:R-:W-:Y:S01]  /*6980*/  BSSY B0, `(.L_x_614) ;  /* 0x0000090000007945 */ /* 0x000fe20003800000 */
[----:B------:R-:W-:-:S02]  /*6990*/  LEA R4, P4, R7, R4, 0x2 ;  /* 0x0000000407047211 */ /* 0x000fc400078810ff */
[----:B------:R-:W-:Y:S02]  /*69a0*/  MOV R8, UR8 ;  /* 0x0000000800087c02 */ /* 0x000fe40008000f00 */
[C---:B------:R-:W-:Y:S02]  /*69b0*/  LOP3.LUT R30, R54.reuse, 0xa0, RZ, 0xfc, !PT ;  /* 0x000000a0361e7812 */ /* 0x040fe400078efcff */
[----:B------:R-:W-:Y:S02]  /*69c0*/  LEA.HI.X R5, R7, R5, R8, 0x2, P4 ;  /* 0x0000000507057211 */ /* 0x000fe400020f1408 */
[C---:B------:R-:W-:Y:S02]  /*69d0*/  LOP3.LUT R32, R54.reuse, 0xc0, RZ, 0xfc, !PT ;  /* 0x000000c036207812 */ /* 0x040fe400078efcff */
[C---:B------:R-:W-:Y:S01]  /*69e0*/  LOP3.LUT R34, R54.reuse, 0xe0, RZ, 0xfc, !PT ;  /* 0x000000e036227812 */ /* 0x040fe200078efcff */
[----:B------:R1:W-:Y:S01]  /*69f0*/  @!P1 STG.E [R4.64+-0x1f80], R11 ;  /* 0xffe0800b04009986 */ /* 0x0003e2000c10191c */
[----:B------:R-:W-:-:S02]  /*6a00*/  LOP3.LUT R36, R54, 0x100, RZ, 0xfc, !PT ;  /* 0x0000010036247812 */ /* 0x000fc400078efcff */
[----:B------:R-:W-:Y:S01]  /*6a10*/  LOP3.LUT R38, R54, 0x120, RZ, 0xfc, !PT ;  /* 0x0000012036267812 */ /* 0x000fe200078efcff */
[----:B------:R3:W-:Y:S01]  /*6a20*/  @!P2 STG.E [R4.64+-0x1f00], R13 ;  /* 0xffe1000d0400a986 */ /* 0x0007e2000c10191c */
        /* <DEDUP_REMOVED lines=27> */
[----:B0-----:R-:W-:Y:S01]  /*6be0*/  LEA R45, R10, R60, 0x4 ;  /* 0x0000003c0a2d7211 */ /* 0x001fe200078e20ff */
[----:B------:R-:W-:Y:S03]  /*6bf0*/  @!P2 STG.E [R4.64+-0x1a80], R31 ;  /* 0xffe5801f0400a986 */ /* 0x000fe6000c10191c */
[C---:B------:R-:W-:Y:S01]  /*6c00*/  IADD3 R8, R45.reuse, 0x1, RZ ;  /* 0x000000012d087810 */ /* 0x040fe20007ffe0ff */
[----:B------:R-:W-:Y:S01]  /*6c10*/  @!P3 STG.E [R4.64+-0x1a00], R33 ;  /* 0xffe600210400b986 */ /* 0x000fe2000c10191c */
[----:B------:R-:W-:-:S02]  /*6c20*/  IADD3 R10, R45, 0x2, RZ ;  /* 0x000000022d0a7810 */ /* 0x000fc40007ffe0ff */
[C---:B-1----:R-:W-:Y:S01]  /*6c30*/  IADD3 R11, R45.reuse, 0x3, RZ ;  /* 0x000000032d0b7810 */ /* 0x042fe20007ffe0ff */
[----:B------:R-:W-:Y:S01]  /*6c40*/  @!P4 STG.E [R4.64+-0x1980], R35 ;  /* 0xffe680230400c986 */ /* 0x000fe2000c10191c */
[C---:B------:R-:W-:Y:S02]  /*6c50*/  IADD3 R12, R45.reuse, 0x4, RZ ;  /* 0x000000042d0c7810 */ /* 0x040fe40007ffe0ff */
[C---:B---3--:R-:W-:Y:S01]  /*6c60*/  IADD3 R13, R45.reuse, 0x5, RZ ;  /* 0x000000052d0d7810 */ /* 0x048fe20007ffe0ff */
[----:B------:R-:W-:Y:S01]  /*6c70*/  @!P5 STG.E [R4.64+-0x1900], R37 ;  /* 0xffe700250400d986 */ /* 0x000fe2000c10191c */
[C---:B------:R-:W-:Y:S02]  /*6c80*/  IADD3 R14, R45.reuse, 0x6, RZ ;  /* 0x000000062d0e7810 */ /* 0x040fe40007ffe0ff */
[----:B------:R-:W-:Y:S01]  /*6c90*/  LEA.HI.SX32 R10, R10, R45, 0x1b ;  /* 0x0000002d0a0a7211 */ /* 0x000fe200078fdaff */
[----:B------:R-:W-:Y:S01]  /*6ca0*/  @!P6 STG.E [R4.64+-0x1880], R39 ;  /* 0xffe780270400e986 */ /* 0x000fe2000c10191c */
[----:B----4-:R-:W-:-:S02]  /*6cb0*/  IADD3 R15, R45, 0x7, RZ ;  /* 0x000000072d0f7810 */ /* 0x010fc40007ffe0ff */
[-C--:B------:R-:W-:Y:S01]  /*6cc0*/  LEA.HI.SX32 R11, R11, R45.reuse, 0x1b ;  /* 0x0000002d0b0b7211 */ /* 0x080fe200078fdaff */
[----:B------:R-:W-:Y:S01]  /*6cd0*/  BAR.SYNC.DEFER_BLOCKING 0x0 ;  /* 0x0000000000007b1d */ /* 0x000fe20000010000 */
[C---:B------:R-:W-:Y:S02]  /*6ce0*/  IADD3 R16, R45.reuse, 0x8, RZ ;  /* 0x000000082d107810 */ /* 0x040fe40007ffe0ff */
[-C--:B------:R-:W-:Y:S02]  /*6cf0*/  LEA.HI.SX32 R12, R12, R45.reuse, 0x1b ;  /* 0x0000002d0c0c7211 */ /* 0x080fe400078fdaff */
[----:B-----5:R-:W-:Y:S02]  /*6d00*/  IADD3 R17, R45, 0x9, RZ ;  /* 0x000000092d117810 */ /* 0x020fe40007ffe0ff */
[----:B------:R-:W-:Y:S02]  /*6d10*/  LEA.HI.SX32 R13, R13, R45, 0x1b ;  /* 0x0000002d0d0d7211 */ /* 0x000fe400078fdaff */
[----:B------:R-:W-:-:S02]  /*6d20*/  IADD3 R18, R45, 0xa, RZ ;  /* 0x0000000a2d127810 */ /* 0x000fc40007ffe0ff */
[-C--:B------:R-:W-:Y:S02]  /*6d30*/  LEA.HI.SX32 R14, R14, R45.reuse, 0x1b ;  /* 0x0000002d0e0e7211 */ /* 0x080fe400078fdaff */
[----:B------:R-:W-:Y:S02]  /*6d40*/  IADD3 R19, R45, 0xb, RZ ;  /* 0x0000000b2d137810 */ /* 0x000fe40007ffe0ff */
[-C--:B------:R-:W-:Y:S02]  /*6d50*/  LEA.HI.SX32 R15, R15, R45.reuse, 0x1b ;  /* 0x0000002d0f0f7211 */ /* 0x080fe400078fdaff */
[C---:B------:R-:W-:Y:S02]  /*6d60*/  IADD3 R20, R45.reuse, 0xc, RZ ;  /* 0x0000000c2d147810 */ /* 0x040fe40007ffe0ff */
[----:B------:R-:W-:Y:S02]  /*6d70*/  LEA.HI.SX32 R16, R16, R45, 0x1b ;  /* 0x0000002d10107211 */ /* 0x000fe400078fdaff */
[----:B------:R-:W-:-:S02]  /*6d80*/  IADD3 R21, R45, 0xd, RZ ;  /* 0x0000000d2d157810 */ /* 0x000fc40007ffe0ff */
[-C--:B------:R-:W-:Y:S01]  /*6d90*/  LEA.HI.SX32 R17, R17, R45.reuse, 0x1b ;  /* 0x0000002d11117211 */ /* 0x080fe200078fdaff */
[----:B------:R0:W-:Y:S01]  /*6da0*/  STS [R52.X4], R0 ;  /* 0x0000000034007388 */ /* 0x0001e20000004800 */
[C---:B------:R-:W-:Y:S02]  /*6db0*/  IADD3 R22, R45.reuse, 0xe, RZ ;  /* 0x0000000e2d167810 */ /* 0x040fe40007ffe0ff */
[-C--:B------:R-:W-:Y:S02]  /*6dc0*/  LEA.HI.SX32 R18, R18, R45.reuse, 0x1b ;  /* 0x0000002d12127211 */ /* 0x080fe400078fdaff */
[----:B------:R-:W-:Y:S02]  /*6dd0*/  IADD3 R23, R45, 0xf, RZ ;  /* 0x0000000f2d177810 */ /* 0x000fe40007ffe0ff */
[-C--:B------:R-:W-:Y:S02]  /*6de0*/  LEA.HI.SX32 R19, R19, R45.reuse, 0x1b ;  /* 0x0000002d13137211 */ /* 0x080fe400078fdaff */
[----:B------:R-:W-:-:S02]  /*6df0*/  LEA.HI.SX32 R20, R20, R45, 0x1b ;  /* 0x0000002d14147211 */ /* 0x000fc400078fdaff */
[-C--:B------:R-:W-:Y:S02]  /*6e00*/  LEA.HI.SX32 R21, R21, R45.reuse, 0x1b ;  /* 0x0000002d15157211 */ /* 0x080fe400078fdaff */
[-C--:B------:R-:W-:Y:S02]  /*6e10*/  LEA.HI.SX32 R22, R22, R45.reuse, 0x1b ;  /* 0x0000002d16167211 */ /* 0x080fe400078fdaff */
[-C--:B------:R-:W-:Y:S01]  /*6e20*/  LEA.HI.SX32 R23, R23, R45.reuse, 0x1b ;  /* 0x0000002d17177211 */ /* 0x080fe200078fdaff */
[----:B--2---:R-:W-:Y:S01]  /*6e30*/  FADD.FTZ R7, R0, R9 ;  /* 0x0000000900077221 */ /* 0x004fe20000010000 */
[----:B------:R-:W-:Y:S02]  /*6e40*/  LEA.HI.SX32 R9, R8, R45, 0x1b ;  /* 0x0000002d08097211 */ /* 0x000fe400078fdaff */
[----:B0-----:R-:W-:Y:S01]  /*6e50*/  IADD3 R0, P1, R54, -0x7e0, RZ ;  /* 0xfffff82036007810 */ /* 0x001fe20007f3e0ff */
[----:B------:R-:W-:Y:S02]  /*6e60*/  FADD.FTZ R8, R7, R108 ;  /* 0x0000006c07087221 */ /* 0x000fe40000010000 */
[----:B------:R-:W-:Y:S02]  /*6e70*/  STS [R9.X4+0x4], R108 ;  /* 0x0000046c09007388 */ /* 0x000fe40000004800 */
[----:B------:R-:W-:-:S02]  /*6e80*/  FADD.FTZ R7, R8, R109 ;  /* 0x0000006d08077221 */ /* 0x000fc40000010000 */
[----:B------:R-:W-:Y:S02]  /*6e90*/  STS [R10.X4+0x8], R109 ;  /* 0x0000086d0a007388 */ /* 0x000fe40000004800 */
[----:B------:R-:W-:Y:S02]  /*6ea0*/  FADD.FTZ R8, R7, R110 ;  /* 0x0000006e07087221 */ /* 0x000fe40000010000 */
[----:B------:R-:W-:Y:S02]  /*6eb0*/  STS [R11.X4+0xc], R110 ;  /* 0x00000c6e0b007388 */ /* 0x000fe40000004800 */
[----:B------:R-:W-:Y:S02]  /*6ec0*/  FADD.FTZ R7, R8, R111 ;  /* 0x0000006f08077221 */ /* 0x000fe40000010000 */
        /* <DEDUP_REMOVED lines=59> */
.L_x_615:
[----:B------:R-:W-:Y:S05]  /*7280*/  BSYNC B0 ;  /* 0x0000000000007941 */ /* 0x000fea0003800000 */
.L_x_614:
        /* <DEDUP_REMOVED lines=15> */
[----:B------:R-:W-:Y:S01]  /*7380*/  IMAD.U32 R3, RZ, RZ, UR7 ;  /* 0x00000007ff037e24 */ /* 0x000fe2000f8e00ff */
[----:B------:R-:W-:Y:S01]  /*7390*/  ISETP.GE.AND P2, PT, R34, R33, PT ;  /* 0x000000212200720c */ /* 0x000fe20003f46270 */
[----:B------:R-:W-:-:S02]  /*73a0*/  UISETP.GT.AND UP0, UPT, UR25, 0x1, UPT ;  /* 0x000000011900788c */ /* 0x000fc4000bf04270 */
[----:B------:R-:W-:Y:S01]  /*73b0*/  UIADD3 UR17, UP2, UR17, -0x2000, URZ ;  /* 0xffffe00011117890 */ /* 0x000fe2000ff5e03f */
[C---:B------:R-:W-:Y:S01]  /*73c0*/  LEA R2, P0, R3.reuse, R2, 0x2 ;  /* 0x0000000203027211 */ /* 0x040fe200078010ff */
[----:B------:R-:W-:Y:S01]  /*73d0*/  UIADD3 UR21, UP3, UR21, -0x2000, URZ ;  /* 0xffffe00015157890 */ /* 0x000fe2000ff7e03f */
[----:B0-----:R-:W-:Y:S01]  /*73e0*/  MOV R4, UR26 ;  /* 0x0000001a00047c02 */ /* 0x001fe20008000f00 */
[----:B------:R-:W-:Y:S02]  /*73f0*/  UIADD3 UR19, UP4, UR19, -0x2000, URZ ;  /* 0xffffe00013137890 */ /* 0x000fe4000ff9e03f */
[----:B------:R-:W-:Y:S01]  /*7400*/  UIADD3 UR6, UR6, 0x1, URZ ;  /* 0x0000000106067890 */ /* 0x000fe2000fffe03f */
[----:B------:R-:W-:Y:S01]  /*7410*/  LEA.HI.X R3, R3, R0, R4, 0x2, P0 ;  /* 0x0000000003037211 */ /* 0x000fe200000f1404 */
[----:B------:R-:W-:Y:S01]  /*7420*/  UIADD3.X UR24, UR24, -0x1, URZ, UP1, !UPT ;  /* 0xffffffff18187890 */ /* 0x000fe20008ffe43f */
[----:B------:R-:W-:Y:S01]  /*7430*/  ISETP.GE.AND P0, PT, R30, R33, PT ;  /* 0x000000211e00720c */ /* 0x000fe20003f06270 */
[----:B------:R-:W-:-:S02]  /*7440*/  UIADD3.X UR18, UR18, -0x1, URZ, UP2, !UPT ;  /* 0xffffffff12127890 */ /* 0x000fc400097fe43f */
[----:B------:R0:W-:Y:S01]  /*7450*/  @!P3 STG.E [R2.64], R11 ;  /* 0x0000000b0200b986 */ /* 0x0001e2000c10191c */
[-C--:B------:R-:W-:Y:S01]  /*7460*/  ISETP.GE.AND P3, PT, R36, R33.reuse, PT ;  /* 0x000000212400720c */ /* 0x080fe20003f66270 */
[----:B------:R-:W-:Y:S02]  /*7470*/  UIADD3.X UR22, UR22, -0x1, URZ, UP3, !UPT ;  /* 0xffffffff16167890 */ /* 0x000fe40009ffe43f */
[----:B------:R0:W-:Y:S01]  /*7480*/  @!P4 STG.E [R2.64+0x80], R13 ;  /* 0x0000800d0200c986 */ /* 0x0001e2000c10191c */
[-C--:B------:R-:W-:Y:S01]  /*7490*/  ISETP.GE.AND P4, PT, R38, R33.reuse, PT ;  /* 0x000000212600720c */ /* 0x080fe20003f86270 */
[----:B------:R-:W-:Y:S02]  /*74a0*/  UIADD3.X UR20, UR20, -0x1, URZ, UP4, !UPT ;  /* 0xffffffff14147890 */ /* 0x000fe4000a7fe43f */
        /* <DEDUP_REMOVED lines=22> */
.L_x_561:
        /* <DEDUP_REMOVED lines=35> */
.L_x_618:
[----:B-1----:R-:W-:Y:S05]  /*7840*/  BSYNC B0 ;  /* 0x0000000000007941 */ /* 0x002fea0003800000 */
.L_x_617:
        /* <DEDUP_REMOVED lines=34> */
.L_x_620:
[----:B------:R-:W3:Y:S02]  /*7a70*/  S2R R11, SR_TID.X ;  /* 0x00000000000b7919 */ /* 0x000ee40000002100 */
.L_x_621:
[----:B-1----:R-:W-:Y:S05]  /*7a80*/  BSYNC B0 ;  /* 0x0000000000007941 */ /* 0x002fea0003800000 */
.L_x_619:
        /* <DEDUP_REMOVED lines=12> */
.L_x_622:
[----:B0-----:R-:W0:Y:S01]  /*7b50*/  LDS R13, [R11.X4+0x5e60] ;  /* 0x005e60000b0d7984 */ /* 0x001e220000004800 */
[----:B------:R-:W-:Y:S01]  /*7b60*/  MOV R4, UR4 ;  /* 0x0000000400047c02 */ /* 0x000fe20008000f00 */
[----:B------:R-:W-:Y:S01]  /*7b70*/  IMAD.U32 R5, RZ, RZ, UR5 ;  /* 0x00000005ff057e24 */ /* 0x000fe2000f8e00ff */
        /* <DEDUP_REMOVED lines=9> */
[----:B------:R-:W-:Y:S02]  /*7c10*/  MOV R6, R8 ;  /* 0x0000000800067202 */ /* 0x000fe40000000f00 */
[----:B------:R-:W-:Y:S01]  /*7c20*/  MOV R9, UR13 ;  /* 0x0000000d00097c02 */ /* 0x000fe20008000f00 */
[C---:B------:R-:W-:Y:S01]  /*7c30*/  IMAD R5, R11.reuse, c[0x0][0x294], R4 ;  /* 0x0000a5000b057a24 */ /* 0x040fe200078e0204 */
[----:B------:R-:W-:Y:S01]  /*7c40*/  LEA R4, P0, R2, c[0x0][0x310], 0x2 ;  /* 0x0000c40002047a11 */ /* 0x000fe200078010ff */
[C---:B------:R-:W-:Y:S01]  /*7c50*/  IMAD R9, R11.reuse, c[0x0][0x2d4], R0 ;  /* 0x0000b5000b097a24 */ /* 0x040fe200078e0200 */
[----:B------:R-:W-:Y:S01]  /*7c60*/  YIELD ;  /* 0x0000000000007946 */ /* 0x000fe20003800000 */
[----:B------:R-:W-:Y:S01]  /*7c70*/  IMAD.WIDE.U32 R6, R11, c[0x0][0x2d0], R6 ;  /* 0x0000b4000b067a25 */ /* 0x000fe200078e0006 */
[----:B------:R-:W-:-:S02]  /*7c80*/  IADD3 R5, R3, R5, RZ ;  /* 0x0000000503057210 */ /* 0x000fc40007ffe0ff */
[----:B-1----:R-:W-:Y:S02]  /*7c90*/  IADD3 R11, R11, c[0x0][0x0], RZ ;  /* 0x000000000b0b7a10 */ /* 0x002fe40007ffe0ff */
        /* <DEDUP_REMOVED lines=9> */
.L_x_568:
[----:B------:R-:W-:Y:S01]  /*7d30*/  HFMA2.MMA R129, -RZ, RZ, 0, 0 ;  /* 0x00000000ff817435 */ /* 0x000fe200000001ff */
[----:B------:R-:W-:Y:S01]  /*7d40*/  MOV R83, R85 ;  /* 0x0000005500537202 */ /* 0x000fe20000000f00 */
[----:B------:R-:W-:Y:S01]  /*7d50*/  IMAD.MOV.U32 R87, RZ, RZ, 0x1 ;  /* 0x00000001ff577424 */ /* 0x000fe200078e00ff */
[----:B------:R-:W-:Y:S02]  /*7d60*/  MOV R128, 0xffffffff ;  /* 0xffffffff00807802 */ /* 0x000fe40000000f00 */
[----:B------:R-:W-:-:S02]  /*7d70*/  MOV R82, 0x7d90 ;  /* 0x00007d9000527802 */ /* 0x000fc40000000f00 */
[----:B-1---5:R-:W-:Y:S05]  /*7d80*/  CALL.REL.NOINC `($__internal_26_$__cuda_sm70_shflsync_up) ;  /* 0x00000da000007944 */ /* 0x022fea0003c00000 */
[----:B-1----:R-:W-:Y:S01]  /*7d90*/  MOV R127, R87 ;  /* 0x00000057007f7202 */ /* 0x002fe20000000f00 */
[----:B------:R-:W-:Y:S05]  /*7da0*/  BRA `(.L_x_623) ;  /* 0xffffb9f000007947 */ /* 0x000fea000383ffff */
.L_x_569:
[----:B------:R-:W-:Y:S01]  /*7db0*/  HFMA2.MMA R87, -RZ, RZ, 0, 5.9604644775390625e-08 ;  /* 0x00000001ff577435 */ /* 0x000fe200000001ff */
[----:B------:R-:W-:-:S02]  /*7dc0*/  MOV R83, R84 ;  /* 0x0000005400537202 */ /* 0x000fc40000000f00 */
[----:B------:R-:W-:Y:S02]  /*7dd0*/  MOV R129, RZ ;  /* 0x000000ff00817202 */ /* 0x000fe40000000f00 */
[----:B------:R-:W-:Y:S02]  /*7de0*/  MOV R128, 0xffffffff ;  /* 0xffffffff00807802 */ /* 0x000fe40000000f00 */
[----:B------:R-:W-:Y:S02]  /*7df0*/  MOV R82, 0x7e10 ;  /* 0x00007e1000527802 */ /* 0x000fe40000000f00 */
[----:B012--5:R-:W-:Y:S05]  /*7e00*/  CALL.REL.NOINC `($__internal_26_$__cuda_sm70_shflsync_up) ;  /* 0x00000d2000007944 */ /* 0x027fea0003c00000 */
[----:B------:R-:W0:Y:S01]  /*7e10*/  S2R R83, SR_LANEID ;  /* 0x0000000000537919 */ /* 0x000e220000000000 */
[C---:B------:R-:W-:Y:S01]  /*7e20*/  FMUL.FTZ R127, R85.reuse, R127 ;  /* 0x0000007f557f7220 */ /* 0x040fe20000410000 */
[----:B------:R-:W-:Y:S01]  /*7e30*/  MOV R128, 0xffffffff ;  /* 0xffffffff00807802 */ /* 0x000fe20000000f00 */
[----:B-1----:R-:W-:Y:S01]  /*7e40*/  FFMA.FTZ R82, R85, R87, R84 ;  /* 0x0000005755527223 */ /* 0x002fe20000010054 */
[----:B------:R-:W-:Y:S01]  /*7e50*/  HFMA2.MMA R87, -RZ, RZ, 0, 1.1920928955078125e-07 ;  /* 0x00000002ff577435 */ /* 0x000fe200000001ff */
[----:B------:R-:W-:Y:S01]  /*7e60*/  IMAD.MOV.U32 R129, RZ, RZ, RZ ;  /* 0x000000ffff817224 */ /* 0x000fe200078e00ff */
[----:B0-----:R-:W-:-:S04]  /*7e70*/  ISETP.GE.AND P0, PT, R83, 0x1, PT ;  /* 0x000000015300780c */ /* 0x001fc80003f06270 */
[----:B------:R-:W-:Y:S02]  /*7e80*/  FSEL R85, R85, R127, !P0 ;  /* 0x0000007f55557208 */ /* 0x000fe40004000000 */
[----:B------:R-:W-:Y:S02]  /*7e90*/  FSEL R84, R84, R82, !P0 ;  /* 0x0000005254547208 */ /* 0x000fe40004000000 */
[----:B------:R-:W-:Y:S02]  /*7ea0*/  MOV R83, R85 ;  /* 0x0000005500537202 */ /* 0x000fe40000000f00 */
[----:B------:R-:W-:Y:S02]  /*7eb0*/  MOV R82, 0x7ed0 ;  /* 0x00007ed000527802 */ /* 0x000fe40000000f00 */
[----:B------:R-:W-:Y:S05]  /*7ec0*/  CALL.REL.NOINC `($__internal_26_$__cuda_sm70_shflsync_up) ;  /* 0x00000c6000007944 */ /* 0x000fea0003c00000 */
[----:B-1----:R-:W-:Y:S01]  /*7ed0*/  MOV R127, R87 ;  /* 0x00000057007f7202 */ /* 0x002fe20000000f00 */
[----:B------:R-:W-:Y:S01]  /*7ee0*/  HFMA2.MMA R87, -RZ, RZ, 0, 1.1920928955078125e-07 ;  /* 0x00000002ff577435 */ /* 0x000fe200000001ff */
[----:B------:R-:W-:Y:S02]  /*7ef0*/  MOV R83, R84 ;  /* 0x0000005400537202 */ /* 0x000fe40000000f00 */
[----:B------:R-:W-:-:S02]  /*7f00*/  MOV R129, RZ ;  /* 0x000000ff00817202 */ /* 0x000fc40000000f00 */
[----:B------:R-:W-:Y:S02]  /*7f10*/  MOV R128, 0xffffffff ;  /* 0xffffffff00807802 */ /* 0x000fe40000000f00 */
[----:B------:R-:W-:Y:S02]  /*7f20*/  MOV R82, 0x7f40 ;  /* 0x00007f4000527802 */ /* 0x000fe40000000f00 */
[----:B------:R-:W-:Y:S05]  /*7f30*/  CALL.REL.NOINC `($__internal_26_$__cuda_sm70_shflsync_up) ;  /* 0x00000bf000007944 */ /* 0x000fea0003c00000 */
[----:B------:R-:W0:Y:S01]  /*7f40*/  S2R R82, SR_LANEID ;  /* 0x0000000000527919 */ /* 0x000e220000000000 */
[----:B------:R-:W-:Y:S01]  /*7f50*/  IMAD.MOV.U32 R129, RZ, RZ, RZ ;  /* 0x000000ffff817224 */ /* 0x000fe200078e00ff */
[----:B------:R-:W-:Y:S02]  /*7f60*/  MOV R128, 0xffffffff ;  /* 0xffffffff00807802 */ /* 0x000fe40000000f00 */
[----:B0-----:R-:W-:Y:S02]  /*7f70*/  ISETP.GE.AND P0, PT, R82, 0x2, PT ;  /* 0x000000025200780c */ /* 0x001fe40003f06270 */
[----:B------:R-:W-:-:S11]  /*7f80*/  MOV R82, 0x7fe0 ;  /* 0x00007fe000527802 */ /* 0x000fd60000000f00 */
[----:B-1----:R-:W-:Y:S01]  /*7f90*/  @P0 FFMA.FTZ R84, R85, R87, R84 ;  /* 0x0000005755540223 */ /* 0x002fe20000010054 */
[----:B------:R-:W-:Y:S01]  /*7fa0*/  HFMA2.MMA R87, -RZ, RZ, 0, 2.384185791015625e-07 ;  /* 0x00000004ff577435 */ /* 0x000fe200000001ff */
[----:B------:R-:W-:-:S05]  /*7fb0*/  @P0 FMUL.FTZ R85, R127, R85 ;  /* 0x000000557f550220 */ /* 0x000fca0000410000 */
[----:B------:R-:W-:Y:S02]  /*7fc0*/  MOV R83, R85 ;  /* 0x0000005500537202 */ /* 0x000fe40000000f00 */
[----:B------:R-:W-:Y:S05]  /*7fd0*/  CALL.REL.NOINC `($__internal_26_$__cuda_sm70_shflsync_up) ;  /* 0x00000b5000007944 */ /* 0x000fea0003c00000 */
[----:B-1----:R-:W-:Y:S01]  /*7fe0*/  MOV R127, R87 ;  /* 0x00000057007f7202 */ /* 0x002fe20000000f00 */
[----:B------:R-:W-:Y:S01]  /*7ff0*/  HFMA2.MMA R87, -RZ, RZ, 0, 2.384185791015625e-07 ;  /* 0x00000004ff577435 */ /* 0x000fe200000001ff */
[----:B------:R-:W-:Y:S02]  /*8000*/  MOV R83, R84 ;  /* 0x0000005400537202 */ /* 0x000fe40000000f00 */
[----:B------:R-:W-:Y:S02]  /*8010*/  MOV R129, RZ ;  /* 0x000000ff00817202 */ /* 0x000fe40000000f00 */
[----:B------:R-:W-:Y:S02]  /*8020*/  MOV R128, 0xffffffff ;  /* 0xffffffff00807802 */ /* 0x000fe40000000f00 */
[----:B------:R-:W-:Y:S02]  /*8030*/  MOV R82, 0x8050 ;  /* 0x0000805000527802 */ /* 0x000fe40000000f00 */
[----:B------:R-:W-:Y:S05]  /*8040*/  CALL.REL.NOINC `($__internal_26_$__cuda_sm70_shflsync_up) ;  /* 0x00000ae000007944 */ /* 0x000fea0003c00000 */
[----:B------:R-:W0:Y:S01]  /*8050*/  S2R R82, SR_LANEID ;  /* 0x0000000000527919 */ /* 0x000e220000000000 */
[----:B------:R-:W-:Y:S01]  /*8060*/  IMAD.MOV.U32 R129, RZ, RZ, RZ ;  /* 0x000000ffff817224 */ /* 0x000fe200078e00ff */
[----:B------:R-:W-:-:S02]  /*8070*/  MOV R128, 0xffffffff ;  /* 0xffffffff00807802 */ /* 0x000fc40000000f00 */
[----:B0-----:R-:W-:Y:S02]  /*8080*/  ISETP.GE.AND P0, PT, R82, 0x4, PT ;  /* 0x000000045200780c */ /* 0x001fe40003f06270 */
[----:B------:R-:W-:-:S11]  /*8090*/  MOV R82, 0x80f0 ;  /* 0x000080f000527802 */ /* 0x000fd60000000f00 */
[----:B-1----:R-:W-:Y:S01]  /*80a0*/  @P0 FFMA.FTZ R84, R85, R87, R84 ;  /* 0x0000005755540223 */ /* 0x002fe20000010054 */
[----:B------:R-:W-:Y:S01]  /*80b0*/  HFMA2.MMA R87, -RZ, RZ, 0, 4.76837158203125e-07 ;  /* 0x00000008ff577435 */ /* 0x000fe200000001ff */
[----:B------:R-:W-:-:S05]  /*80c0*/  @P0 FMUL.FTZ R85, R127, R85 ;  /* 0x000000557f550220 */ /* 0x000fca0000410000 */
[----:B------:R-:W-:Y:S02]  /*80d0*/  MOV R83, R85 ;  /* 0x0000005500537202 */ /* 0x000fe40000000f00 */
[----:B------:R-:W-:Y:S05]  /*80e0*/  CALL.REL.NOINC `($__internal_26_$__cuda_sm70_shflsync_up) ;  /* 0x00000a4000007944 */ /* 0x000fea0003c00000 */
[----:B-1----:R-:W-:Y:S01]  /*80f0*/  MOV R127, R87 ;  /* 0x00000057007f7202 */ /* 0x002fe20000000f00 */
[----:B------:R-:W-:Y:S01]  /*8100*/  HFMA2.MMA R87, -RZ, RZ, 0, 4.76837158203125e-07 ;  /* 0x00000008ff577435 */ /* 0x000fe200000001ff */
[----:B------:R-:W-:Y:S02]  /*8110*/  MOV R83, R84 ;  /* 0x0000005400537202 */ /* 0x000fe40000000f00 */
[----:B------:R-:W-:Y:S02]  /*8120*/  MOV R129, RZ ;  /* 0x000000ff00817202 */ /* 0x000fe40000000f00 */
[----:B------:R-:W-:Y:S02]  /*8130*/  MOV R128, 0xffffffff ;  /* 0xffffffff00807802 */ /* 0x000fe40000000f00 */
[----:B------:R-:W-:Y:S02]  /*8140*/  MOV R82, 0x8160 ;  /* 0x0000816000527802 */ /* 0x000fe40000000f00 */
[----:B------:R-:W-:Y:S05]  /*8150*/  CALL.REL.NOINC `($__internal_26_$__cuda_sm70_shflsync_up) ;  /* 0x000009d000007944 */ /* 0x000fea0003c00000 */
[----:B------:R-:W0:Y:S01]  /*8160*/  S2R R82, SR_LANEID ;  /* 0x0000000000527919 */ /* 0x000e220000000000 */
[----:B------:R-:W-:Y:S01]  /*8170*/  HFMA2.MMA R129, -RZ, RZ, 0, 0 ;  /* 0x00000000ff817435 */ /* 0x000fe200000001ff */
[----:B------:R-:W-:-:S02]  /*8180*/  MOV R128, 0xffffffff ;  /* 0xffffffff00807802 */ /* 0x000fc40000000f00 */
[----:B0-----:R-:W-:Y:S02]  /*8190*/  ISETP.GE.AND P0, PT, R82, 0x8, PT ;  /* 0x000000085200780c */ /* 0x001fe40003f06270 */
[----:B------:R-:W-:-:S11]  /*81a0*/  MOV R82, 0x8200 ;  /* 0x0000820000527802 */ /* 0x000fd60000000f00 */
[----:B-1----:R-:W-:Y:S02]  /*81b0*/  @P0 FFMA.FTZ R84, R85, R87, R84 ;  /* 0x0000005755540223 */ /* 0x002fe40000010054 */
[----:B------:R-:W-:Y:S02]  /*81c0*/  @P0 FMUL.FTZ R85, R127, R85 ;  /* 0x000000557f550220 */ /* 0x000fe40000410000 */
[----:B------:R-:W-:-:S03]  /*81d0*/  IMAD.MOV.U32 R87, RZ, RZ, 0x10 ;  /* 0x00000010ff577424 */ /* 0x000fc600078e00ff */
[----:B------:R-:W-:Y:S02]  /*81e0*/  MOV R83, R85 ;  /* 0x0000005500537202 */ /* 0x000fe40000000f00 */
[----:B------:R-:W-:Y:S05]  /*81f0*/  CALL.REL.NOINC `($__internal_26_$__cuda_sm70_shflsync_up) ;  /* 0x0000093000007944 */ /* 0x000fea0003c00000 */
[----:B-1----:R-:W-:Y:S01]  /*8200*/  MOV R127, R87 ;  /* 0x00000057007f7202 */ /* 0x002fe20000000f00 */
[----:B------:R-:W-:Y:S01]  /*8210*/  HFMA2.MMA R87, -RZ, RZ, 0, 9.5367431640625e-07 ;  /* 0x00000010ff577435 */ /* 0x000fe200000001ff */
[----:B------:R-:W-:Y:S02]  /*8220*/  MOV R83, R84 ;  /* 0x0000005400537202 */ /* 0x000fe40000000f00 */
[----:B------:R-:W-:Y:S02]  /*8230*/  MOV R129, RZ ;  /* 0x000000ff00817202 */ /* 0x000fe40000000f00 */
[----:B------:R-:W-:Y:S02]  /*8240*/  MOV R128, 0xffffffff ;  /* 0xffffffff00807802 */ /* 0x000fe40000000f00 */
[----:B------:R-:W-:Y:S02]  /*8250*/  MOV R82, 0x8270 ;  /* 0x0000827000527802 */ /* 0x000fe40000000f00 */
[----:B------:R-:W-:Y:S05]  /*8260*/  CALL.REL.NOINC `($__internal_26_$__cuda_sm70_shflsync_up) ;  /* 0x000008c000007944 */ /* 0x000fea0003c00000 */
[----:B-1----:R-:W-:Y:S01]  /*8270*/  MOV R82, R87 ;  /* 0x0000005700527202 */ /* 0x002fe20000000f00 */
[----:B------:R-:W-:Y:S05]  /*8280*/  BRA `(.L_x_624) ;  /* 0xffffb68000007947 */ /* 0x000fea000383ffff */
.L_x_572:
[----:B------:R-:W-:Y:S01]  /*8290*/  HFMA2.MMA R87, -RZ, RZ, 0, 5.9604644775390625e-08 ;  /* 0x00000001ff577435 */ /* 0x000fe200000001ff */
[----:B------:R-:W-:Y:S01]  /*82a0*/  IMAD.MOV.U32 R83, RZ, RZ, R85 ;  /* 0x000000ffff537224 */ /* 0x000fe200078e0055 */
[----:B------:R-:W-:-:S02]  /*82b0*/  MOV R129, RZ ;  /* 0x000000ff00817202 */ /* 0x000fc40000000f00 */
[----:B------:R-:W-:Y:S02]  /*82c0*/  MOV R128, 0xffffffff ;  /* 0xffffffff00807802 */ /* 0x000fe40000000f00 */
[----:B------:R-:W-:Y:S02]  /*82d0*/  MOV R82, 0x82f0 ;  /* 0x000082f000527802 */ /* 0x000fe40000000f00 */
[----:B-12--5:R-:W-:Y:S05]  /*82e0*/  CALL.REL.NOINC `($__internal_26_$__cuda_sm70_shflsync_up) ;  /* 0x0000084000007944 */ /* 0x026fea0003c00000 */
[----:B-1----:R-:W-:Y:S01]  /*82f0*/  MOV R85, R87 ;  /* 0x0000005700557202 */ /* 0x002fe20000000f00 */
[----:B------:R-:W-:Y:S01]  /*8300*/  HFMA2.MMA R87, -RZ, RZ, 0, 5.9604644775390625e-08 ;  /* 0x00000001ff577435 */ /* 0x000fe200000001ff */
[----:B------:R-:W-:Y:S02]  /*8310*/  MOV R83, R84 ;  /* 0x0000005400537202 */ /* 0x000fe40000000f00 */
[----:B------:R-:W-:Y:S02]  /*8320*/  MOV R129, RZ ;  /* 0x000000ff00817202 */ /* 0x000fe40000000f00 */
[----:B------:R-:W-:Y:S02]  /*8330*/  MOV R128, 0xffffffff ;  /* 0xffffffff00807802 */ /* 0x000fe40000000f00 */
[----:B------:R-:W-:-:S02]  /*8340*/  MOV R82, 0x8360 ;  /* 0x0000836000527802 */ /* 0x000fc40000000f00 */
[----:B------:R-:W-:Y:S05]  /*8350*/  CALL.REL.NOINC `($__internal_26_$__cuda_sm70_shflsync_up) ;  /* 0x000007d000007944 */ /* 0x000fea0003c00000 */
[----:B------:R-:W-:Y:S01]  /*8360*/  HFMA2.MMA R159, -RZ, RZ, 0, 0 ;  /* 0x00000000ff9f7435 */ /* 0x000fe200000001ff */
[----:B-1----:R-:W-:Y:S01]  /*8370*/  IMAD.MOV.U32 R84, RZ, RZ, R87 ;  /* 0x000000ffff547224 */ /* 0x002fe200078e0057 */
[----:B------:R-:W-:-:S02]  /*8380*/  MOV R82, R80 ;  /* 0x0000005000527202 */ /* 0x000fc40000000f00 */
[----:B------:R-:W-:Y:S02]  /*8390*/  MOV R83, 0x83b0 ;  /* 0x000083b000537802 */ /* 0x000fe40000000f00 */
[----:B------:R-:W-:Y:S05]  /*83a0*/  CALL.REL.NOINC `($__internal_25_$__cuda_sm70_shflsync_idx_p) ;  /* 0x000006e000007944 */ /* 0x000fea0003c00000 */
[----:B-1----:R-:W-:Y:S01]  /*83b0*/  MOV R80, R159 ;  /* 0x0000009f00507202 */ /* 0x002fe20000000f00 */
[----:B------:R-:W-:Y:S01]  /*83c0*/  HFMA2.MMA R159, -RZ, RZ, 0, 0 ;  /* 0x00000000ff9f7435 */ /* 0x000fe200000001ff */
[----:B------:R-:W-:Y:S02]  /*83d0*/  MOV R82, R81 ;  /* 0x0000005100527202 */ /* 0x000fe40000000f00 */
[----:B------:R-:W-:-:S03]  /*83e0*/  MOV R83, 0x8400 ;  /* 0x0000840000537802 */ /* 0x000fc60000000f00 */
[----:B--2--5:R-:W-:Y:S05]  /*83f0*/  CALL.REL.NOINC `($__internal_25_$__cuda_sm70_shflsync_idx_p) ;  /* 0x0000069000007944 */ /* 0x024fea0003c00000 */
[----:B-1----:R-:W-:Y:S01]  /*8400*/  MOV R81, R159 ;  /* 0x0000009f00517202 */ /* 0x002fe20000000f00 */
[----:B--2--5:R-:W-:Y:S05]  /*8410*/  BRA `(.L_x_625) ;  /* 0xffffb62000007947 */ /* 0x024fea000383ffff */
.L_x_575:
[----:B------:R-:W-:Y:S01]  /*8420*/  HFMA2.MMA R159, -RZ, RZ, 0, 5.9604644775390625e-08 ;  /* 0x00000001ff9f7435 */ /* 0x000fe200000001ff */
[----:B------:R-:W-:Y:S02]  /*8430*/  MOV R83, R86 ;  /* 0x0000005600537202 */ /* 0x000fe40000000f00 */
[----:B------:R-:W-:-:S03]  /*8440*/  MOV R82, 0x8460 ;  /* 0x0000846000527802 */ /* 0x000fc60000000f00 */
[----:B------:R-:W-:Y:S05]  /*8450*/  CALL.REL.NOINC `($__internal_24_$__cuda_sm70_shflsync_down) ;  /* 0x000005a000007944 */ /* 0x000fea0003c00000 */
[----:B-1----:R-:W-:Y:S01]  /*8460*/  IMAD.MOV.U32 R84, RZ, RZ, R159 ;  /* 0x000000ffff547224 */ /* 0x002fe200078e009f */
[----:B0-2--5:R-:W-:Y:S05]  /*8470*/  BRA `(.L_x_626) ;  /* 0xffffbcc000007947 */ /* 0x025fea000383ffff */
.L_x_576:
[----:B------:R-:W-:Y:S01]  /*8480*/  HFMA2.MMA R159, -RZ, RZ, 0, 5.9604644775390625e-08 ;  /* 0x00000001ff9f7435 */ /* 0x000fe200000001ff */
[----:B------:R-:W-:-:S02]  /*8490*/  MOV R83, R87 ;  /* 0x0000005700537202 */ /* 0x000fc40000000f00 */
[----:B------:R-:W-:-:S03]  /*84a0*/  MOV R82, 0x84c0 ;  /* 0x000084c000527802 */ /* 0x000fc60000000f00 */
[----:B01----:R-:W-:Y:S05]  /*84b0*/  CALL.REL.NOINC `($__internal_24_$__cuda_sm70_shflsync_down) ;  /* 0x0000054000007944 */ /* 0x003fea0003c00000 */
[C---:B------:R-:W-:Y:S02]  /*84c0*/  FMUL.FTZ R84, R86.reuse, R84 ;  /* 0x0000005456547220 */ /* 0x040fe40000410000 */
[C---:B-1----:R-:W-:Y:S01]  /*84d0*/  FFMA.FTZ R82, R86.reuse, R159, R87 ;  /* 0x0000009f56527223 */ /* 0x042fe20000010057 */
[----:B------:R-:W-:Y:S02]  /*84e0*/  MOV R159, 0x2 ;  /* 0x00000002009f7802 */ /* 0x000fe40000000f00 */
[----:B------:R-:W-:Y:S02]  /*84f0*/  FSEL R86, R86, R84, !P4 ;  /* 0x0000005456567208 */ /* 0x000fe40006000000 */
[----:B------:R-:W-:Y:S02]  /*8500*/  FSEL R87, R87, R82, !P4 ;  /* 0x0000005257577208 */ /* 0x000fe40006000000 */
[----:B------:R-:W-:Y:S02]  /*8510*/  MOV R83, R86 ;  /* 0x0000005600537202 */ /* 0x000fe40000000f00 */
[----:B------:R-:W-:-:S02]  /*8520*/  MOV R82, 0x8540 ;  /* 0x0000854000527802 */ /* 0x000fc40000000f00 */
[----:B0-2--5:R-:W-:Y:S05]  /*8530*/  CALL.REL.NOINC `($__internal_24_$__cuda_sm70_shflsync_down) ;  /* 0x000004c000007944 */ /* 0x025fea0003c00000 */
[----:B-1----:R-:W-:Y:S01]  /*8540*/  MOV R84, R159 ;  /* 0x0000009f00547202 */ /* 0x002fe20000000f00 */
[----:B------:R-:W-:Y:S01]  /*8550*/  HFMA2.MMA R159, -RZ, RZ, 0, 1.1920928955078125e-07 ;  /* 0x00000002ff9f7435 */ /* 0x000fe200000001ff */
[----:B------:R-:W-:-:S02]  /*8560*/  MOV R83, R87 ;  /* 0x0000005700537202 */ /* 0x000fc40000000f00 */
[----:B------:R-:W-:-:S03]  /*8570*/  MOV R82, 0x8590 ;  /* 0x0000859000527802 */ /* 0x000fc60000000f00 */
[----:B0-2--5:R-:W-:Y:S05]  /*8580*/  CALL.REL.NOINC `($__internal_24_$__cuda_sm70_shflsync_down) ;  /* 0x0000047000007944 */ /* 0x025fea0003c00000 */
[----:B-1----:R-:W-:Y:S01]  /*8590*/  @!P3 FFMA.FTZ R87, R86, R159, R87 ;  /* 0x0000009f5657b223 */ /* 0x002fe20000010057 */
[----:B------:R-:W-:Y:S01]  /*85a0*/  MOV R159, 0x4 ;  /* 0x00000004009f7802 */ /* 0x000fe20000000f00 */
[----:B------:R-:W-:Y:S01]  /*85b0*/  @!P3 FMUL.FTZ R86, R84, R86 ;  /* 0x000000565456b220 */ /* 0x000fe20000410000 */
[----:B------:R-:W-:-:S03]  /*85c0*/  MOV R82, 0x85f0 ;  /* 0x000085f000527802 */ /* 0x000fc60000000f00 */
[----:B------:R-:W-:Y:S02]  /*85d0*/  IMAD.MOV.U32 R83, RZ, RZ, R86 ;  /* 0x000000ffff537224 */ /* 0x000fe400078e0056 */
[----:B0-2--5:R-:W-:Y:S05]  /*85e0*/  CALL.REL.NOINC `($__internal_24_$__cuda_sm70_shflsync_down) ;  /* 0x0000041000007944 */ /* 0x025fea0003c00000 */
[----:B-1----:R-:W-:Y:S01]  /*85f0*/  MOV R84, R159 ;  /* 0x0000009f00547202 */ /* 0x002fe20000000f00 */
[----:B------:R-:W-:Y:S01]  /*8600*/  HFMA2.MMA R159, -RZ, RZ, 0, 2.384185791015625e-07 ;  /* 0x00000004ff9f7435 */ /* 0x000fe200000001ff */
[----:B------:R-:W-:Y:S02]  /*8610*/  MOV R83, R87 ;  /* 0x0000005700537202 */ /* 0x000fe40000000f00 */
[----:B------:R-:W-:-:S03]  /*8620*/  MOV R82, 0x8640 ;  /* 0x0000864000527802 */ /* 0x000fc60000000f00 */
[----:B0-2--5:R-:W-:Y:S05]  /*8630*/  CALL.REL.NOINC `($__internal_24_$__cuda_sm70_shflsync_down) ;  /* 0x000003c000007944 */ /* 0x025fea0003c00000 */
[----:B-1----:R-:W-:Y:S01]  /*8640*/  @!P2 FFMA.FTZ R87, R86, R159, R87 ;  /* 0x0000009f5657a223 */ /* 0x002fe20000010057 */
[----:B------:R-:W-:Y:S01]  /*8650*/  HFMA2.MMA R159, -RZ, RZ, 0, 4.76837158203125e-07 ;  /* 0x00000008ff9f7435 */ /* 0x000fe200000001ff */
[----:B------:R-:W-:Y:S01]  /*8660*/  @!P2 FMUL.FTZ R86, R84, R86 ;  /* 0x000000565456a220 */ /* 0x000fe20000410000 */
[----:B------:R-:W-:Y:S02]  /*8670*/  MOV R82, 0x86c0 ;  /* 0x000086c000527802 */ /* 0x000fe40000000f00 */
[----:B------:R-:W-:Y:S02]  /*8680*/  MOV R84, R87 ;  /* 0x0000005700547202 */ /* 0x000fe40000000f00 */
[----:B------:R-:W-:-:S04]  /*8690*/  MOV R87, R86 ;  /* 0x0000005600577202 */ /* 0x000fc80000000f00 */
[----:B------:R-:W-:Y:S02]  /*86a0*/  MOV R83, R87 ;  /* 0x0000005700537202 */ /* 0x000fe40000000f00 */
[----:B0-2--5:R-:W-:Y:S05]  /*86b0*/  CALL.REL.NOINC `($__internal_24_$__cuda_sm70_shflsync_down) ;  /* 0x0000034000007944 */ /* 0x025fea0003c00000 */
[----:B-1----:R-:W-:Y:S01]  /*86c0*/  MOV R85, R159 ;  /* 0x0000009f00557202 */ /* 0x002fe20000000f00 */
[----:B------:R-:W-:Y:S01]  /*86d0*/  HFMA2.MMA R159, -RZ, RZ, 0, 4.76837158203125e-07 ;  /* 0x00000008ff9f7435 */ /* 0x000fe200000001ff */
[----:B------:R-:W-:Y:S01]  /*86e0*/  IMAD.MOV.U32 R83, RZ, RZ, R84 ;  /* 0x000000ffff537224 */ /* 0x000fe200078e0054 */
[----:B------:R-:W-:-:S04]  /*86f0*/  MOV R82, 0x8710 ;  /* 0x0000871000527802 */ /* 0x000fc80000000f00 */
[----:B0-2--5:R-:W-:Y:S05]  /*8700*/  CALL.REL.NOINC `($__internal_24_$__cuda_sm70_shflsync_down) ;  /* 0x000002f000007944 */ /* 0x025fea0003c00000 */
[----:B-1----:R-:W-:Y:S01]  /*8710*/  @!P1 FFMA.FTZ R84, R87, R159, R84 ;  /* 0x0000009f57549223 */ /* 0x002fe20000010054 */
[----:B------:R-:W-:Y:S01]  /*8720*/  HFMA2.MMA R159, -RZ, RZ, 0, 9.5367431640625e-07 ;  /* 0x00000010ff9f7435 */ /* 0x000fe200000001ff */
[----:B------:R-:W-:Y:S01]  /*8730*/  @!P1 FMUL.FTZ R87, R85, R87 ;  /* 0x0000005755579220 */ /* 0x000fe20000410000 */
[----:B------:R-:W-:Y:S02]  /*8740*/  MOV R82, 0x8780 ;  /* 0x0000878000527802 */ /* 0x000fe40000000f00 */
[----:B------:R-:W-:Y:S02]  /*8750*/  MOV R86, R84 ;  /* 0x0000005400567202 */ /* 0x000fe40000000f00 */
[----:B------:R-:W-:-:S02]  /*8760*/  MOV R83, R87 ;  /* 0x0000005700537202 */ /* 0x000fc40000000f00 */
[----:B0-2--5:R-:W-:Y:S05]  /*8770*/  CALL.REL.NOINC `($__internal_24_$__cuda_sm70_shflsync_down) ;  /* 0x0000028000007944 */ /* 0x025fea0003c00000 */
[----:B-1----:R-:W-:Y:S01]  /*8780*/  MOV R84, R159 ;  /* 0x0000009f00547202 */ /* 0x002fe20000000f00 */
[----:B------:R-:W-:Y:S01]  /*8790*/  HFMA2.MMA R159, -RZ, RZ, 0, 9.5367431640625e-07 ;  /* 0x00000010ff9f7435 */ /* 0x000fe200000001ff */
[----:B------:R-:W-:-:S02]  /*87a0*/  MOV R83, R86 ;  /* 0x0000005600537202 */ /* 0x000fc40000000f00 */
[----:B------:R-:W-:-:S03]  /*87b0*/  MOV R82, 0x87d0 ;  /* 0x000087d000527802 */ /* 0x000fc60000000f00 */
[----:B0-2--5:R-:W-:Y:S05]  /*87c0*/  CALL.REL.NOINC `($__internal_24_$__cuda_sm70_shflsync_down) ;  /* 0x0000023000007944 */ /* 0x025fea0003c00000 */
[----:B-1----:R-:W-:Y:S01]  /*87d0*/  @!P0 FFMA.FTZ R86, R87, R159, R86 ;  /* 0x0000009f57568223 */ /* 0x002fe20000010056 */
[----:B------:R-:W-:Y:S01]  /*87e0*/  MOV R159, RZ ;  /* 0x000000ff009f7202 */ /* 0x000fe20000000f00 */
[----:B------:R-:W-:Y:S01]  /*87f0*/  @!P0 FMUL.FTZ R87, R84, R87 ;  /* 0x0000005754578220 */ /* 0x000fe20000410000 */
[----:B------:R-:W-:-:S03]  /*8800*/  MOV R83, 0x8830 ;  /* 0x0000883000537802 */ /* 0x000fc60000000f00 */
[----:B------:R-:W-:Y:S02]  /*8810*/  IMAD.MOV.U32 R82, RZ, RZ, R87 ;  /* 0x000000ffff527224 */ /* 0x000fe400078e0057 */
[----:B0-2--5:R-:W-:Y:S05]  /*8820*/  CALL.REL.NOINC `($__internal_25_$__cuda_sm70_shflsync_idx_p) ;  /* 0x0000026000007944 */ /* 0x025fea0003c00000 */
[----:B-1----:R-:W-:Y:S01]  /*8830*/  MOV R84, R159 ;  /* 0x0000009f00547202 */ /* 0x002fe20000000f00 */
[----:B------:R-:W-:Y:S01]  /*8840*/  HFMA2.MMA R159, -RZ, RZ, 0, 0 ;  /* 0x00000000ff9f7435 */ /* 0x000fe200000001ff */
[----:B------:R-:W-:Y:S02]  /*8850*/  MOV R82, R86 ;  /* 0x0000005600527202 */ /* 0x000fe40000000f00 */
[----:B------:R-:W-:-:S03]  /*8860*/  MOV R83, 0x8880 ;  /* 0x0000888000537802 */ /* 0x000fc60000000f00 */
[----:B--2--5:R-:W-:Y:S05]  /*8870*/  CALL.REL.NOINC `($__internal_25_$__cuda_sm70_shflsync_idx_p) ;  /* 0x0000021000007944 */ /* 0x024fea0003c00000 */
[----:B------:R-:W-:Y:S02]  /*8880*/  MOV R85, R84 ;  /* 0x0000005400557202 */ /* 0x000fe40000000f00 */
[----:B-1----:R-:W-:Y:S01]  /*8890*/  MOV R84, R159 ;  /* 0x0000009f00547202 */ /* 0x002fe20000000f00 */
[----:B------:R-:W-:Y:S01]  /*88a0*/  HFMA2.MMA R159, -RZ, RZ, 0, 5.9604644775390625e-08 ;  /* 0x00000001ff9f7435 */ /* 0x000fe200000001ff */
[----:B------:R-:W-:Y:S02]  /*88b0*/  MOV R83, R87 ;  /* 0x0000005700537202 */ /* 0x000fe40000000f00 */
[----:B------:R-:W-:-:S03]  /*88c0*/  MOV R82, 0x88e0 ;  /* 0x000088e000527802 */ /* 0x000fc60000000f00 */
[----:B--2--5:R-:W-:Y:S05]  /*88d0*/  CALL.REL.NOINC `($__internal_24_$__cuda_sm70_shflsync_down) ;  /* 0x0000012000007944 */ /* 0x024fea0003c00000 */
[----:B-1----:R-:W-:Y:S01]  /*88e0*/  MOV R160, R159 ;  /* 0x0000009f00a07202 */ /* 0x002fe20000000f00 */
[----:B------:R-:W-:Y:S01]  /*88f0*/  HFMA2.MMA R159, -RZ, RZ, 0, 5.9604644775390625e-08 ;  /* 0x00000001ff9f7435 */ /* 0x000fe200000001ff */
[----:B------:R-:W-:Y:S01]  /*8900*/  IMAD.MOV.U32 R83, RZ, RZ, R86 ;  /* 0x000000ffff537224 */ /* 0x000fe200078e0056 */
[----:B------:R-:W-:-:S04]  /*8910*/  MOV R82, 0x8930 ;  /* 0x0000893000527802 */ /* 0x000fc80000000f00 */
[----:B0-2--5:R-:W-:Y:S05]  /*8920*/  CALL.REL.NOINC `($__internal_24_$__cuda_sm70_shflsync_down) ;  /* 0x000000d000007944 */ /* 0x025fea0003c00000 */
[----:B-1----:R-:W-:Y:S01]  /*8930*/  MOV R87, R159 ;  /* 0x0000009f00577202 */ /* 0x002fe20000000f00 */
[----:B------:R-:W-:Y:S01]  /*8940*/  HFMA2.MMA R159, -RZ, RZ, 0, 0 ;  /* 0x00000000ff9f7435 */ /* 0x000fe200000001ff */
[----:B------:R-:W-:-:S02]  /*8950*/  MOV R86, R160 ;  /* 0x000000a000567202 */ /* 0x000fc40000000f00 */
[----:B------:R-:W-:Y:S02]  /*8960*/  MOV R82, R80 ;  /* 0x0000005000527202 */ /* 0x000fe40000000f00 */
[----:B------:R-:W-:Y:S02]  /*8970*/  MOV R83, 0x8990 ;  /* 0x0000899000537802 */ /* 0x000fe40000000f00 */
[----:B0-2--5:R-:W-:Y:S05]  /*8980*/  CALL.REL.NOINC `($__internal_25_$__cuda_sm70_shflsync_idx_p) ;  /* 0x0000010000007944 */ /* 0x025fea0003c00000 */
[----:B-1----:R-:W-:Y:S01]  /*8990*/  MOV R160, R159 ;  /* 0x0000009f00a07202 */ /* 0x002fe20000000f00 */
[----:B------:R-:W-:Y:S01]  /*89a0*/  HFMA2.MMA R159, -RZ, RZ, 0, 0 ;  /* 0x00000000ff9f7435 */ /* 0x000fe200000001ff */
[----:B------:R-:W-:Y:S02]  /*89b0*/  MOV R82, R81 ;  /* 0x0000005100527202 */ /* 0x000fe40000000f00 */
[----:B------:R-:W-:-:S03]  /*89c0*/  MOV R83, 0x89e0 ;  /* 0x000089e000537802 */ /* 0x000fc60000000f00 */
[----:B--2--5:R-:W-:Y:S05]  /*89d0*/  CALL.REL.NOINC `($__internal_25_$__cuda_sm70_shflsync_idx_p) ;  /* 0x000000b000007944 */ /* 0x024fea0003c00000 */
[----:B-1----:R-:W-:Y:S01]  /*89e0*/  IMAD.MOV.U32 R83, RZ, RZ, R159 ;  /* 0x000000ffff537224 */ /* 0x002fe200078e009f */
[----:B--2--5:R-:W-:Y:S05]  /*89f0*/  BRA `(.L_x_627) ;  /* 0xffffb8e000007947 */ /* 0x024fea000383ffff */
        .weak           $__internal_24_$__cuda_sm70_shflsync_down
        .type           $__internal_24_$__cuda_sm70_shflsync_down,@function
        .size           $__internal_24_$__cuda_sm70_shflsync_down,($__internal_25_$__cuda_sm70_shflsync_idx_p - $__internal_24_$__cuda_sm70_shflsync_down)
$__internal_24_$__cuda_sm70_shflsync_down:
        /* <DEDUP_REMOVED lines=8> */
[----:B------:R-:W-:Y:S05]  /*8a80*/  RET.REL.NODEC R82 `(_Z25selective_scan_bwd_kernelI32Selective_Scan_bwd_kernel_traitsILi128ELi16ELb0ELb1ELb0ELb0ELb0EffEEv12SSMParamsBwd) ;  /* 0xffff757052007950 */ /* 0x000fea0003c3ffff */
        .weak           $__internal_25_$__cuda_sm70_shflsync_idx_p
        .type           $__internal_25_$__cuda_sm70_shflsync_idx_p,@function
        .size           $__internal_25_$__cuda_sm70_shflsync_idx_p,($__internal_26_$__cuda_sm70_shflsync_up - $__internal_25_$__cuda_sm70_shflsync_idx_p)
$__internal_25_$__cuda_sm70_shflsync_idx_p:
        /* <DEDUP_REMOVED lines=9> */
[----:B0-----:R-:W-:Y:S05]  /*8b20*/  RET.REL.NODEC R82 `(_Z25selective_scan_bwd_kernelI32Selective_Scan_bwd_kernel_traitsILi128ELi16ELb0ELb1ELb0ELb0ELb0EffEEv12SSMParamsBwd) ;  /* 0xffff74d052007950 */ /* 0x001fea0003c3ffff */
        .weak           $__internal_26_$__cuda_sm70_shflsync_up
        .type           $__internal_26_$__cuda_sm70_shflsync_up,@function
        .size           $__internal_26_$__cuda_sm70_shflsync_up,(.L_x_8842 - $__internal_26_$__cuda_sm70_shflsync_up)
$__internal_26_$__cuda_sm70_shflsync_up:
[----:B------:R-:W-:Y:S04]  /*8b30*/  WARPSYNC R128 ;  /* 0x0000008000007348 */ /* 0x000fe80003800000 */
[----:B------:R0:W1:Y:S02]  /*8b40*/  SHFL.UP PT, R87, R83, R87, R129 ;  /* 0x0400005753577389 */ /* 0x00006400000e0081 */
[----:B0-----:R-:W-:-:S04]  /*8b50*/  MOV R83, 0x0 ;  /* 0x0000000000537802 */ /* 0x001fc80000000f00 */
[----:B------:R-:W-:Y:S05]  /*8b60*/  RET.REL.NODEC R82 `(_Z25selective_scan_bwd_kernelI32Selective_Scan_bwd_kernel_traitsILi128ELi16ELb0ELb1ELb0ELb0ELb0EffEEv12SSMParamsBwd) ;  /* 0xffff749052007950 */ /* 0x000fea0003c3ffff */
.L_x_628:
        /* <DEDUP_REMOVED lines=9> */
.L_x_8842:


//--------------------- .text._Z25selective_scan_bwd_kernelI32Selective_Scan_bwd_kernel_traitsILi128ELi16ELb0ELb1ELb0ELb0ELb1EffEEv12SSMParamsBwd --------------------------
	.section	.text._Z25selective_scan_bwd_kernelI32Selective_Scan_bwd_kernel_traitsILi128ELi16ELb0ELb1ELb0ELb0ELb1EffEEv12SSMParamsBwd,"ax",@progbits
	.sectioninfo	@"SHI_REGISTERS=168"
	.align	128
        .global         _Z25selective_scan_bwd_kernelI32Selective_Scan_bwd_kernel_traitsILi128ELi16ELb0ELb1ELb0ELb0ELb1EffEEv12SSMParamsBwd
        .type           _Z25selective_scan_bwd_kernelI32Selective_Scan_bwd_kernel_traitsILi128ELi16ELb0ELb1ELb0ELb0ELb1EffEEv12SSMParamsBwd,@function
        .size           _Z25selective_scan_bwd_kernelI32Selective_Scan_bwd_kernel_traitsILi128ELi16ELb0ELb1ELb0ELb0ELb1EffEEv12SSMParamsBwd,(.L_x_8845 - _Z25selective_scan_bwd_kernelI32Selective_Scan_bwd_kernel_traitsILi128ELi16ELb0ELb1ELb0ELb0ELb1EffEEv12SSMParamsBwd)
        .other          _Z25selective_scan_bwd_kernelI32Selective_Scan_bwd_kernel_traitsILi128ELi16ELb0ELb1ELb0ELb0ELb1EffEEv12SSMParamsBwd,@"STO_CUDA_ENTRY STV_DEFAULT"
_Z25selective_scan_bwd_kernelI32Selective_Scan_bwd_kernel_traitsILi128ELi16ELb0ELb1ELb0ELb0ELb1EffEEv12SSMParamsBwd:
.text._Z25selective_scan_bwd_kernelI32Selective_Scan_bwd_kernel_traitsILi128ELi16ELb0ELb1ELb0ELb0ELb1EffEEv12SSMParamsBwd:
        /* <DEDUP_REMOVED lines=45> */
[----:B------:R-:W-:Y:S02]  /*02d0*/  UMOV UR32, URZ ;  /* 0x0000003f00207c82 */ /* 0x000fe40008000000 */
[----:B------:R-:W-:Y:S02]  /*02e0*/  UIADD3 UR9, UR9, UR4, URZ ;  /* 0x0000000409097290 */ /* 0x000fe4000fffe03f */
[----:B------:R-:W-:Y:S02]  /*02f0*/  UISETP.NE.U32.AND UP2, UPT, URZ, UR22, UPT ;  /* 0x000000163f00728c */ /* 0x000fe4000bf45070 */
[----:B------:R-:W-:Y:S01]  /*0300*/  UMOV UR4, URZ ;  /* 0x0000003f00047c82 */ /* 0x000fe20008000000 */
[----:B0-----:R-:W2:Y:S01]  /*0310*/  MUFU.RCP R0, R0 ;  /* 0x0000000000007308 */ /* 0x001ea20000001000 */
[----:B------:R-:W-:Y:S02]  /*0320*/  UISETP.NE.AND.EX UP2, UPT, URZ, UR23, UPT, UP2 ;  /* 0x000000173f00728c */ /* 0x000fe4000bf45320 */
[----:B------:R-:W-:-:S02]  /*0330*/  @UP1 ULEA UR32, UP3, UR41, UR20, 0x2 ;  /* 0x0000001429201291 */ /* 0x000fc4000f86103f */
[----:B------:R-:W-:Y:S02]  /*0340*/  UIMAD.WIDE.U32 UR10, UR27, UR6, URZ ;  /* 0x000000061b0a72a5 */ /* 0x000fe4000f8e003f */
[----:B------:R-:W-:Y:S02]  /*0350*/  UMOV UR33, URZ ;  /* 0x0000003f00217c82 */ /* 0x000fe40008000000 */
[----:B------:R-:W-:Y:S02]  /*0360*/  @UP1 ULEA.HI.X UR33, UR41, UR21, UR40, 0x2, UP3 ;  /* 0x0000001529211291 */ /* 0x000fe400098f1428 */
[----:B------:R-:W-:Y:S02]  /*0370*/  UIMAD UR16, UR26, UR14, URZ ;  /* 0x0000000e1a1072a4 */ /* 0x000fe4000f8e023f */
[----:B------:R-:W-:Y:S02]  /*0380*/  UMOV UR34, URZ ;  /* 0x0000003f00227c82 */ /* 0x000fe40008000000 */
[----:B------:R-:W-:Y:S01]  /*0390*/  UIADD3 UR11, UR11, UR18, URZ ;  /* 0x000000120b0b7290 */ /* 0x000fe2000fffe03f */
[----:B--2---:R-:W-:Y:S01]  /*03a0*/  IADD3 R2, R0, 0xffffffe, RZ ;  /* 0x0ffffffe00027810 */ /* 0x004fe20007ffe0ff */
[----:B------:R-:W-:Y:S01]  /*03b0*/  @UP2 ULEA UR34, UP1, UR41, UR22, 0x2 ;  /* 0x0000001629222291 */ /* 0x000fe2000f82103f */
[----:B------:R-:W-:Y:S01]  /*03c0*/  IABS R0, UR41 ;  /* 0x0000002900007c13 */ /* 0x000fe20008000000 */
[----:B------:R-:W-:-:S02]  /*03d0*/  UIMAD.WIDE.U32 UR12, UR27, UR14, URZ ;  /* 0x0000000e1b0c72a5 */ /* 0x000fc4000f8e003f */
[----:B------:R-:W-:Y:S01]  /*03e0*/  UIMAD UR16, UR27, UR15, UR16 ;  /* 0x0000000f1b1072a4 */ /* 0x000fe2000f8e0210 */
[----:B------:R-:W0:Y:S01]  /*03f0*/  F2I.FTZ.U32.TRUNC.NTZ R2, R2 ;  /* 0x0000000200027305 */ /* 0x000e22000021f000 */
[----:B------:R-:W2:Y:S01]  /*0400*/  R2UR UR17, R0 ;  /* 0x00000000001173c2 */ /* 0x000ea200000e0000 */
[----:B------:R-:W-:Y:S02]  /*0410*/  ULDC.64 UR14, c[0x0][0x190] ;  /* 0x00006400000e7ab9 */ /* 0x000fe40000000a00 */
[----:B------:R-:W-:Y:S02]  /*0420*/  UMOV UR35, URZ ;  /* 0x0000003f00237c82 */ /* 0x000fe40008000000 */
[----:B------:R-:W-:Y:S02]  /*0430*/  @UP2 ULEA.HI.X UR35, UR41, UR23, UR40, 0x2, UP1 ;  /* 0x0000001729232291 */ /* 0x000fe400088f1428 */
[----:B------:R-:W-:Y:S02]  /*0440*/  UIMAD.WIDE.U32 UR6, UR27, UR14, URZ ;  /* 0x0000000e1b0672a5 */ /* 0x000fe4000f8e003f */
[----:B------:R-:W-:-:S02]  /*0450*/  UIMAD UR14, UR26, UR14, URZ ;  /* 0x0000000e1a0e72a4 */ /* 0x000fc4000f8e023f */
[----:B------:R-:W-:Y:S02]  /*0460*/  ULDC.64 UR22, c[0x0][0x1d8] ;  /* 0x0000760000167ab9 */ /* 0x000fe40000000a00 */
[----:B------:R-:W-:Y:S01]  /*0470*/  ULDC UR30, c[0x0][0x174] ;  /* 0x00005d00001e7ab9 */ /* 0x000fe20000000800 */
[----:B0-----:R-:W0:Y:S01]  /*0480*/  R2UR UR5, R2 ;  /* 0x00000000020573c2 */ /* 0x001e2200000e0000 */
[----:B------:R-:W-:Y:S02]  /*0490*/  UIMAD UR14, UR27, UR15, UR14 ;  /* 0x0000000f1b0e72a4 */ /* 0x000fe4000f8e020e */
[----:B------:R-:W-:Y:S02]  /*04a0*/  UIMAD UR15, UR40, UR22, URZ ;  /* 0x00000016280f72a4 */ /* 0x000fe4000f8e023f */
[----:B------:R-:W-:Y:S02]  /*04b0*/  UIMAD.WIDE.U32 UR8, UR41, UR22, UR8 ;  /* 0x00000016290872a5 */ /* 0x000fe4000f8e0008 */
[----:B------:R-:W-:-:S02]  /*04c0*/  UIMAD UR15, UR41, UR23, UR15 ;  /* 0x00000017290f72a4 */ /* 0x000fc4000f8e020f */
[----:B------:R-:W-:Y:S02]  /*04d0*/  ULDC UR31, c[0x0][0x178] ;  /* 0x00005e00001f7ab9 */ /* 0x000fe40000000800 */
[----:B------:R-:W-:Y:S02]  /*04e0*/  ULOP3.LUT UR24, UR41, UR31, URZ, 0x3c, !UPT ;  /* 0x0000001f29187292 */ /* 0x000fe4000f8e3c3f */
[----:B------:R-:W-:Y:S02]  /*04f0*/  UIADD3 UR7, UR7, UR14, URZ ;  /* 0x0000000e07077290 */ /* 0x000fe4000fffe03f */
        /* <DEDUP_REMOVED lines=10> */
[----:B------:R-:W-:Y:S02]  /*05a0*/  ULDC.64 UR20, c[0x0][0x280] ;  /* 0x0000a00000147ab9 */ /* 0x000fe40000000a00 */
[----:B------:R-:W-:Y:S02]  /*05b0*/  UIMAD UR17, UR19, UR4, UR17 ;  /* 0x00000004131172a4 */ /* 0x000fe4000f8e0211 */
[----:B------:R-:W-:Y:S02]  /*05c0*/  UIMAD UR4, UR40, UR20, URZ ;  /* 0x00000014280472a4 */ /* 0x000fe4000f8e023f */
[----:B------:R-:W-:Y:S02]  /*05d0*/  UISETP.GT.U32.AND UP1, UPT, UR19, UR17, UPT ;  /* 0x000000111300728c */ /* 0x000fe4000bf24070 */
[----:B------:R-:W-:-:S02]  /*05e0*/  UIADD3 UR5, UR13, UR16, URZ ;  /* 0x000000100d057290 */ /* 0x000fc4000fffe03f */
[----:B------:R-:W-:Y:S02]  /*05f0*/  ULEA UR13, UR30, 0xfffff800, 0xb ;  /* 0xfffff8001e0d7891 */ /* 0x000fe4000f8e583f */
[----:B------:R-:W-:Y:S02]  /*0600*/  UIMAD UR16, UR41, UR21, UR4 ;  /* 0x00000015291072a4 */ /* 0x000fe4000f8e0204 */
[----:B------:R-:W-:Y:S02]  /*0610*/  UIADD3 UR22, UP2, UR13, UR8, URZ ;  /* 0x000000080d167290 */ /* 0x000fe4000ff5e03f */
[----:B------:R-:W-:Y:S02]  /*0620*/  UMOV UR4, UR12 ;  /* 0x0000000c00047c82 */ /* 0x000fe40008000000 */
[----:B------:R-:W-:Y:S02]  /*0630*/  USHF.R.S32.HI UR12, URZ, 0x1f, UR13 ;  /* 0x0000001f3f0c7899 */ /* 0x000fe4000801140d */
[----:B------:R-:W-:-:S02]  /*0640*/  UIMAD.WIDE.U32 UR4, UR41, UR20, UR4 ;  /* 0x00000014290472a5 */ /* 0x000fc4000f8e0004 */
[----:B------:R-:W-:Y:S02]  /*0650*/  @!UP1 UIADD3 UR17, UR17, -UR19, URZ ;  /* 0x8000001311119290 */ /* 0x000fe4000fffe03f */
[----:B------:R-:W-:Y:S02]  /*0660*/  ULDC.64 UR20, c[0x0][0x240] ;  /* 0x0000900000147ab9 */ /* 0x000fe40000000a00 */
[----:B------:R-:W-:Y:S02]  /*0670*/  UIADD3.X UR15, UR12, UR9, UR15, UP2, !UPT ;  /* 0x000000090c0f7290 */ /* 0x000fe400097fe40f */
[----:B------:R-:W-:Y:S02]  /*0680*/  ULEA UR23, UP3, UR22, UR20, 0x2 ;  /* 0x0000001416177291 */ /* 0x000fe4000f86103f */
[----:B------:R-:W-:Y:S02]  /*0690*/  UISETP.GE.U32.AND UP2, UPT, UR17, UR19, UPT ;  /* 0x000000131100728c */ /* 0x000fe4000bf46070 */
[----:B------:R-:W-:-:S02]  /*06a0*/  ULEA.HI.X UR22, UR22, UR21, UR15, 0x2, UP3 ;  /* 0x0000001516167291 */ /* 0x000fc400098f140f */
[----:B------:R-:W-:Y:S02]  /*06b0*/  UISETP.GE.AND UP3, UPT, UR24, URZ, UPT ;  /* 0x0000003f1800728c */ /* 0x000fe4000bf66270 */
[----:B------:R-:W-:Y:S02]  /*06c0*/  @!UP1 UIADD3 UR25, UR25, 0x1, URZ ;  /* 0x0000000119199890 */ /* 0x000fe4000fffe03f */
[----:B------:R-:W-:Y:S02]  /*06d0*/  UISETP.NE.AND UP1, UPT, URZ, UR31, UPT ;  /* 0x0000001f3f00728c */ /* 0x000fe4000bf25270 */
[----:B------:R-:W-:Y:S02]  /*06e0*/  UIADD3 UR20, UP4, UR13, UR10, URZ ;  /* 0x0000000a0d147290 */ /* 0x000fe4000ff9e03f */
[----:B------:R-:W-:Y:S02]  /*06f0*/  @UP2 UIADD3 UR25, UR25, 0x1, URZ ;  /* 0x0000000119192890 */ /* 0x000fe4000fffe03f */
[----:B------:R-:W-:-:S02]  /*0700*/  ULDC.64 UR8, c[0x0][0x248] ;  /* 0x0000920000087ab9 */ /* 0x000fc40000000a00 */
[----:B------:R-:W-:Y:S02]  /*0710*/  UIADD3.X UR10, UR12, UR11, UR18, UP4, !UPT ;  /* 0x0000000b0c0a7290 */ /* 0x000fe4000a7fe412 */
[----:B------:R-:W-:Y:S02]  /*0720*/  @!UP3 UIADD3 UR25, -UR25, URZ, URZ ;  /* 0x0000003f1919b290 */ /* 0x000fe4000fffe13f */
[----:B------:R-:W-:Y:S02]  /*0730*/  @!UP1 ULOP3.LUT UR25, URZ, UR31, URZ, 0x33, !UPT ;  /* 0x0000001f3f199292 */ /* 0x000fe4000f8e333f */
[----:B------:R-:W-:Y:S02]  /*0740*/  ULEA UR21, UP4, UR20, UR8, 0x2 ;  /* 0x0000000814157291 */ /* 0x000fe4000f88103f */
[----:B------:R-:W-:Y:S02]  /*0750*/  UIADD3 UR18, UP2, UR13, UR4, URZ ;  /* 0x000000040d127290 */ /* 0x000fe4000ff5e03f */
[----:B------:R-:W-:-:S02]  /*0760*/  USHF.R.S32.HI UR24, URZ, 0x1f, UR25 ;  /* 0x0000001f3f187899 */ /* 0x000fc40008011419 */
[----:B------:R-:W-:Y:S02]  /*0770*/  ULEA.HI.X UR20, UR20, UR9, UR10, 0x2, UP4 ;  /* 0x0000000914147291 */ /* 0x000fe4000a0f140a */
[----:B------:R-:W-:Y:S02]  /*0780*/  UIADD3.X UR4, UR12, UR5, UR16, UP2, !UPT ;  /* 0x000000050c047290 */ /* 0x000fe400097fe410 */
[----:B------:R-:W-:Y:S02]  /*0790*/  ULDC.64 UR10, c[0x0][0x1a8] ;  /* 0x00006a00000a7ab9 */ /* 0x000fe40000000a00 */
[----:B------:R-:W-:Y:S02]  /*07a0*/  ULDC.64 UR8, c[0x0][0x308] ;  /* 0x0000c20000087ab9 */ /* 0x000fe40000000a00 */
        /* <DEDUP_REMOVED lines=8> */
[----:B------:R-:W-:Y:S02]  /*0830*/  ULDC UR11, c[0x0][0x164] ;  /* 0x00005900000b7ab9 */ /* 0x000fe40000000800 */
[----:B------:R-:W-:Y:S02]  /*0840*/  ULEA UR17, UP2, UR13, UR4, 0x2 ;  /* 0x000000040d117291 */ /* 0x000fe4000f84103f */
[----:B------:R-:W-:Y:S02]  /*0850*/  UIADD3.X UR16, UR12, UR10, URZ, UP1, !UPT ;  /* 0x0000000a0c107290 */ /* 0x000fe40008ffe43f */
[----:B------:R-:W-:Y:S02]  /*0860*/  @UP0 UIMAD UR4, UR27, UR11, UR41 ;  /* 0x0000000b1b0402a4 */ /* 0x000fe4000f8e0229 */
[----:B------:R-:W-:Y:S02]  /*0870*/  UISETP.GE.AND UP1, UPT, UR30, 0x1, UPT ;  /* 0x000000011e00788c */ /* 0x000fe4000bf26270 */
[----:B------:R-:W-:-:S02]  /*0880*/  UMOV UR9, URZ ;  /* 0x0000003f00097c82 */ /* 0x000fc40008000000 */
[----:B------:R-:W-:Y:S02]  /*0890*/  @UP0 UIMAD UR4, UR4, UR30, URZ ;  /* 0x0000001e040402a4 */ /* 0x000fe4000f8e023f */
[----:B------:R-:W-:Y:S02]  /*08a0*/  ULEA.HI.X UR16, UR13, UR5, UR16, 0x2, UP2 ;  /* 0x000000050d107291 */ /* 0x000fe400090f1410 */
[----:B------:R-:W-:Y:S02]  /*08b0*/  ULDC.64 UR30, c[0x0][0x260] ;  /* 0x00009800001e7ab9 */ /* 0x000fe40000000a00 */
[----:B------:R-:W-:Y:S02]  /*08c0*/  ULDC UR5, c[0x0][0x16c] ;  /* 0x00005b0000057ab9 */ /* 0x000fe40000000800 */
[----:B------:R-:W-:Y:S02]  /*08d0*/  @UP0 UIMAD UR4, UR4, UR5, URZ ;  /* 0x00000005040402a4 */ /* 0x000fe4000f8e023f */
[----:B------:R-:W-:-:S02]  /*08e0*/  UMOV UR8, URZ ;  /* 0x0000003f00087c82 */ /* 0x000fc40008000000 */
[----:B------:R-:W-:Y:S02]  /*08f0*/  @UP0 UMOV UR5, 0x8 ;  /* 0x0000000800050882 */ /* 0x000fe40000000000 */
[----:B------:R-:W-:-:S07]  /*0900*/  @UP0 UIMAD.WIDE UR30, UR4, UR5, UR30 ;  /* 0x00000005041e02a5 */ /* 0x000fce000f8e021e */
        /* <DEDUP_REMOVED lines=10> */
[----:B---3--:R-:W-:Y:S02]  /*09b0*/  SHF.L.U32 R0, R95, 0x4, RZ ;  /* 0x000000045f007819 */ /* 0x008fe400000006ff */
[----:B------:R-:W-:Y:S02]  /*09c0*/  SHF.R.S32.HI R2, RZ, 0x1f, R95 ;  /* 0x0000001fff027819 */ /* 0x000fe4000001145f */
[----:B------:R-:W-:Y:S02]  /*09d0*/  LOP3.LUT R0, R0, 0xfffffe00, RZ, 0xc0, !PT ;  /* 0xfffffe0000007812 */ /* 0x000fe400078ec0ff */
[----:B------:R-:W-:-:S02]  /*09e0*/  LEA.HI R2, R2, R95, RZ, 0x5 ;  /* 0x0000005f02027211 */ /* 0x000fc400078f28ff */
[----:B------:R-:W-:Y:S02]  /*09f0*/  LOP3.LUT R78, R0, 0x1f, R95, 0xf8, !PT ;  /* 0x0000001f004e7812 */ /* 0x000fe400078ef85f */
[----:B------:R-:W-:Y:S02]  /*0a00*/  SHF.R.S32.HI R0, RZ, 0x5, R2 ;  /* 0x00000005ff007819 */ /* 0x000fe40000011402 */
[----:B----4-:R-:W-:Y:S02]  /*0a10*/  SHF.R.S32.HI R79, RZ, 0x1f, R78 ;  /* 0x0000001fff4f7819 */ /* 0x010fe4000001144e */
.L_x_688:
[----:B------:R-:W-:Y:S01]  /*0a20*/  ULDC UR15, c[0x0][0x174] ;  /* 0x00005d00000f7ab9 */ /* 0x000fe20000000800 */
[----:B------:R-:W-:Y:S01]  /*0a30*/  BAR.SYNC.DEFER_BLOCKING 0x0 ;  /* 0x0000000000007b1d */ /* 0x000fe20000010000 */
[----:B------:R-:W-:Y:S01]  /*0a40*/  UIADD3 UR15, -UR7, UR15, URZ ;  /* 0x0000000f070f7290 */ /* 0x000fe2000fffe13f */
[C---:B------:R-:W-:Y:S01]  /*0a50*/  LOP3.LUT R20, R78.reuse, 0x20, RZ, 0xfc, !PT ;  /* 0x000000204e147812 */ /* 0x040fe200078efcff */
[----:B------:R-:W-:Y:S01]  /*0a60*/  HFMA2.MMA R21, -RZ, RZ, 0, 0 ;  /* 0x00000000ff157435 */ /* 0x000fe200000001ff */
[C---:B------:R-:W-:Y:S01]  /*0a70*/  LEA R8, P3, R78.reuse, UR23, 0x2 ;  /* 0x000000174e087c11 */ /* 0x040fe2000f8610ff */
[----:B------:R-:W-:Y:S01]  /*0a80*/  ULEA UR14, UR15, 0xfffff800, 0xb ;  /* 0xfffff8000f0e7891 */ /* 0x000fe2000f8e583f */
[C---:B------:R-:W-:Y:S01]  /*0a90*/  LOP3.LUT R19, R78.reuse, 0x40, RZ, 0xfc, !PT ;  /* 0x000000404e137812 */ /* 0x040fe200078efcff */
[----:B------:R-:W-:Y:S01]  /*0aa0*/  ULDC UR6, c[0x0][0x168] ;  /* 0x00005a0000067ab9 */ /* 0x000fe20000000800 */
[C---:B------:R-:W-:Y:S01]  /*0ab0*/  LOP3.LUT R18, R78.reuse, 0x60, RZ, 0xfc, !PT ;  /* 0x000000604e127812 */ /* 0x040fe200078efcff */
[----:B------:R-:W-:Y:S01]  /*0ac0*/  UIADD3 UR6, -UR14, UR6, URZ ;  /* 0x000000060e067290 */ /* 0x000fe2000fffe13f */
        /* <DEDUP_REMOVED lines=14> */
[----:B------:R3:W4:Y:S01]  /*0bb0*/  @!P2 LDG.E R10, [R8.64] ;  /* 0x0000001c080aa981 */ /* 0x000722000c1e1900 */
[----:B------:R-:W-:Y:S02]  /*0bc0*/  ISETP.GE.AND P0, PT, R19, UR6, PT ;  /* 0x0000000613007c0c */ /* 0x000fe4000bf06270 */
[----:B------:R-:W-:Y:S01]  /*0bd0*/  LOP3.LUT R7, R78, 0x140, RZ, 0xfc, !PT ;  /* 0x000001404e077812 */ /* 0x000fe200078efcff */
[----:B------:R3:W5:Y:S01]  /*0be0*/  @!P1 LDG.E R21, [R8.64+0x80] ;  /* 0x0000801c08159981 */ /* 0x000762000c1e1900 */
[----:B------:R-:W-:-:S02]  /*0bf0*/  ISETP.GE.AND P4, PT, R18, UR6, PT ;  /* 0x0000000612007c0c */ /* 0x000fc4000bf86270 */
[C---:B------:R-:W-:Y:S02]  /*0c00*/  LOP3.LUT R6, R78.reuse, 0x160, RZ, 0xfc, !PT ;  /* 0x000001604e067812 */ /* 0x040fe400078efcff */
[C---:B------:R-:W-:Y:S02]  /*0c10*/  LOP3.LUT R5, R78.reuse, 0x180, RZ, 0xfc, !PT ;  /* 0x000001804e057812 */ /* 0x040fe400078efcff */
[C---:B-1----:R-:W-:Y:S02]  /*0c20*/  LOP3.LUT R4, R78.reuse, 0x1a0, RZ, 0xfc, !PT ;  /* 0x000001a04e047812 */ /* 0x042fe400078efcff */
[C---:B------:R-:W-:Y:S01]  /*0c30*/  LOP3.LUT R3, R78.reuse, 0x1c0, RZ, 0xfc, !PT ;  /* 0x000001c04e037812 */ /* 0x040fe200078efcff */
[----:B--2---:R3:W2:Y:S01]  /*0c40*/  @!P0 LDG.E R11, [R8.64+0x100] ;  /* 0x0001001c080b8981 */ /* 0x0046a2000c1e1900 */
[----:B------:R-:W-:Y:S02]  /*0c50*/  ISETP.GE.AND P6, PT, R17, UR6, PT ;  /* 0x0000000611007c0c */ /* 0x000fe4000bfc6270 */
[----:B------:R-:W-:Y:S01]  /*0c60*/  LOP3.LUT R2, R78, 0x1e0, RZ, 0xfc, !PT ;  /* 0x000001e04e027812 */ /* 0x000fe200078efcff */
[----:B------:R3:W2:Y:S01]  /*0c70*/  @!P4 LDG.E R23, [R8.64+0x180] ;  /* 0x0001801c0817c981 */ /* 0x0006a2000c1e1900 */
[----:B------:R-:W-:Y:S01]  /*0c80*/  ISETP.GE.AND P5, PT, R16, UR6, PT ;  /* 0x0000000610007c0c */ /* 0x000fe2000bfa6270 */
[----:B------:R-:W-:Y:S01]  /*0c90*/  CS2R R30, SRZ ;  /* 0x00000000001e7805 */ /* 0x000fe2000001ff00 */
[----:B------:R-:W-:Y:S01]  /*0ca0*/  ISETP.GE.AND P3, PT, R15, UR6, PT ;  /* 0x000000060f007c0c */ /* 0x000fe2000bf66270 */
[----:B------:R-:W-:Y:S01]  /*0cb0*/  CS2R R32, SRZ ;  /* 0x0000000000207805 */ /* 0x000fe2000001ff00 */
[----:B------:R-:W-:-:S02]  /*0cc0*/  ISETP.GE.AND P2, PT, R14, UR6, PT ;  /* 0x000000060e007c0c */ /* 0x000fc4000bf46270 */
[----:B------:R-:W-:Y:S01]  /*0cd0*/  MOV R34, RZ ;  /* 0x000000ff00227202 */ /* 0x000fe20000000f00 */
[----:B------:R-:W1:Y:S01]  /*0ce0*/  S2R R39, SR_LANEID ;  /* 0x0000000000277919 */ /* 0x000e620000000000 */
[----:B------:R-:W-:Y:S01]  /*0cf0*/  ISETP.GE.AND P1, PT, R13, UR6, PT ;  /* 0x000000060d007c0c */ /* 0x000fe2000bf26270 */
[----:B------:R-:W-:Y:S01]  /*0d00*/  ULDC.64 UR10, c[0x0][0x1f0] ;  /* 0x00007c00000a7ab9 */ /* 0x000fe20000000a00 */
[----:B------:R-:W-:Y:S01]  /*0d10*/  ISETP.GE.AND P0, PT, R12, UR6, PT ;  /* 0x000000060c007c0c */ /* 0x000fe2000bf06270 */
[----:B------:R3:W2:Y:S01]  /*0d20*/  @!P6 LDG.E R22, [R8.64+0x200] ;  /* 0x0002001c0816e981 */ /* 0x0006a2000c1e1900 */
[----:B------:R-:W-:Y:S01]  /*0d30*/  ISETP.GE.AND P4, PT, R7, UR6, PT ;  /* 0x0000000607007c0c */ /* 0x000fe2000bf86270 */
[----:B------:R-:W-:Y:S01]  /*0d40*/  ULDC.64 UR36, c[0x0][0x1f8] ;  /* 0x00007e0000247ab9 */ /* 0x000fe20000000a00 */
        /* <DEDUP_REMOVED lines=63> */
[----:B----4-:R-:W-:Y:S04]  /*1140*/  STS [R161.X4], R10 ;  /* 0x0000000aa1007388 */ /* 0x010fe80000004800 */
[----:B-----5:R1:W-:Y:S04]  /*1150*/  STS [R160.X4+0x80], R21 ;  /* 0x00008015a0007388 */ /* 0x0203e80000004800 */
        /* <DEDUP_REMOVED lines=31> */
[----:B-1----:R-:W-:-:S03]  /*1350*/  HFMA2.MMA R21, -RZ, RZ, 0, 0 ;  /* 0x00000000ff157435 */ /* 0x002fc600000001ff */
[----:B------:R-:W-:Y:S01]  /*1360*/  BAR.SYNC.DEFER_BLOCKING 0x0 ;  /* 0x0000000000007b1d */ /* 0x000fe20000010000 */
[----:B--2---:R-:W-:Y:S01]  /*1370*/  CS2R R10, SRZ ;  /* 0x00000000000a7805 */ /* 0x004fe2000001ff00 */
[----:B---3--:R-:W-:Y:S01]  /*1380*/  CS2R R22, SRZ ;  /* 0x0000000000167805 */ /* 0x008fe2000001ff00 */
[----:B----4-:R-:W-:Y:S01]  /*1390*/  CS2R R24, SRZ ;  /* 0x0000000000187805 */ /* 0x010fe2000001ff00 */
[----:B-----5:R-:W-:Y:S01]  /*13a0*/  CS2R R26, SRZ ;  /* 0x00000000001a7805 */ /* 0x020fe2000001ff00 */
[----:B0-----:R-:W-:Y:S02]  /*13b0*/  CS2R R28, SRZ ;  /* 0x00000000001c7805 */ /* 0x001fe4000001ff00 */
        /* <DEDUP_REMOVED lines=51> */
[----:B------:R-:W-:-:S03]  /*16f0*/  HFMA2.MMA R40, -RZ, RZ, 0, 0 ;  /* 0x00000000ff287435 */ /* 0x000fc600000001ff */
[----:B------:R-:W-:Y:S04]  /*1700*/  STL [R1+0x28], R124 ;  /* 0x0000287c01007387 */ /* 0x000fe80000100800 */
[----:B------:R-:W-:Y:S01]  /*1710*/  STL [R1+0x24], R122 ;  /* 0x0000247a01007387 */ /* 0x000fe20000100800 */
[----:B------:R-:W-:-:S03]  /*1720*/  CS2R R38, SRZ ;  /* 0x0000000000267805 */ /* 0x000fc6000001ff00 */
[----:B------:R0:W-:Y:S02]  /*1730*/  STL [R1+0xb0], R37 ;  /* 0x0000b02501007387 */ /* 0x0001e40000100800 */
[----:B0-----:R-:W-:Y:S02]  /*1740*/  CS2R R36, SRZ ;  /* 0x0000000000247805 */ /* 0x001fe4000001ff00 */
[----:B--2---:R-:W-:Y:S04]  /*1750*/  STS [R161.X4], R10 ;  /* 0x0000000aa1007388 */ /* 0x004fe80000004800 */
[----:B---3--:R0:W-:Y:S04]  /*1760*/  STS [R160.X4+0x80], R21 ;  /* 0x00008015a0007388 */ /* 0x0081e80000004800 */
[----:B----4-:R-:W-:Y:S04]  /*1770*/  STS [R159.X4+0x100], R11 ;  /* 0x0001000b9f007388 */ /* 0x010fe80000004800 */
[----:B-----5:R-:W-:Y:S04]  /*1780*/  STS [R158.X4+0x180], R23 ;  /* 0x000180179e007388 */ /* 0x020fe80000004800 */
        /* <DEDUP_REMOVED lines=29> */
[----:B0-----:R-:W-:-:S03]  /*1960*/  IMAD.MOV.U32 R21, RZ, RZ, RZ ;  /* 0x000000ffff157224 */ /* 0x001fc600078e00ff */
[----:B------:R-:W-:Y:S01]  /*1970*/  BAR.SYNC.DEFER_BLOCKING 0x0 ;  /* 0x0000000000007b1d */ /* 0x000fe20000010000 */
[----:B-1----:R-:W-:Y:S01]  /*1980*/  CS2R R26, SRZ ;  /* 0x00000000001a7805 */ /* 0x002fe2000001ff00 */
[----:B--2---:R-:W-:Y:S01]  /*1990*/  CS2R R28, SRZ ;  /* 0x00000000001c7805 */ /* 0x004fe2000001ff00 */
[----:B---3--:R-:W-:Y:S01]  /*19a0*/  CS2R R30, SRZ ;  /* 0x00000000001e7805 */ /* 0x008fe2000001ff00 */
[----:B----4-:R-:W-:Y:S01]  /*19b0*/  CS2R R32, SRZ ;  /* 0x0000000000207805 */ /* 0x010fe2000001ff00 */
[----:B-----5:R-:W-:Y:S01]  /*19c0*/  MOV R34, RZ ;  /* 0x000000ff00227202 */ /* 0x020fe20000000f00 */
        /* <DEDUP_REMOVED lines=32> */
[----:B------:R-:W-:Y:S02]  /*1bd0*/  MOV R11, UR13 ;  /* 0x0000000d000b7c02 */ /* 0x000fe40008000f00 */
[----:B------:R-:W-:Y:S01]  /*1be0*/  ULDC.64 UR10, c[0x0][0x200] ;  /* 0x00008000000a7ab9 */ /* 0x000fe20000000a00 */
[----:B------:R-:W-:Y:S01]  /*1bf0*/  MOV R25, UR27 ;  /* 0x0000001b00197c02 */ /* 0x000fe20008000f00 */
[----:B------:R-:W-:Y:S01]  /*1c00*/  UIMAD.WIDE.U32 UR4, UR27, UR10, URZ ;  /* 0x0000000a1b0472a5 */ /* 0x000fe2000f8e003f */
[----:B0-----:R-:W-:Y:S01]  /*1c10*/  MOV R8, UR14 ;  /* 0x0000000e00087c02 */ /* 0x001fe20008000f00 */
[----:B------:R-:W-:Y:S01]  /*1c20*/  UIMAD UR10, UR26, UR10, URZ ;  /* 0x0000000a1a0a72a4 */ /* 0x000fe2000f8e023f */
[----:B------:R-:W-:Y:S01]  /*1c30*/  MOV R9, UR13 ;  /* 0x0000000d00097c02 */ /* 0x000fe20008000f00 */
[----:B------:R-:W-:-:S02]  /*1c40*/  @!P0 IMAD.WIDE.U32 R10, R23, c[0x0][0x1f0], R10 ;  /* 0x00007c00170a8a25 */ /* 0x000fc400078e000a */
[----:B------:R-:W-:Y:S01]  /*1c50*/  UIMAD UR43, UR27, UR11, UR10 ;  /* 0x0000000b1b2b72a4 */ /* 0x000fe2000f8e020a */
[----:B------:R-:W-:Y:S01]  /*1c60*/  MOV R23, UR41 ;  /* 0x0000002900177c02 */ /* 0x000fe20008000f00 */
[----:B------:R-:W-:Y:S01]  /*1c70*/  @!P0 IMAD.WIDE.U32 R8, R25, c[0x0][0x200], R8 ;  /* 0x0000800019088a25 */ /* 0x000fe200078e0008 */
[----:B------:R-:W-:Y:S01]  /*1c80*/  @!P0 IADD3 R11, R11, UR12, RZ ;  /* 0x0000000c0b0b8c10 */ /* 0x000fe2000fffe0ff */
[----:B------:R-:W-:Y:S01]  /*1c90*/  UIMAD UR42, UR40, UR36, URZ ;  /* 0x00000024282a72a4 */ /* 0x000fe2000f8e023f */
[----:B------:R-:W-:Y:S01]  /*1ca0*/  MOV R25, UR41 ;  /* 0x0000002900197c02 */ /* 0x000fe20008000f00 */
[----:B------:R-:W-:Y:S01]  /*1cb0*/  UIADD3 UR39, UR39, UR12, URZ ;  /* 0x0000000c27277290 */ /* 0x000fe2000fffe03f */
[----:B------:R-:W-:Y:S01]  /*1cc0*/  @!P0 IADD3 R9, R9, UR43, RZ ;  /* 0x0000002b09098c10 */ /* 0x000fe2000fffe0ff */
[----:B------:R-:W-:Y:S01]  /*1cd0*/  @!P0 IMAD.WIDE.U32 R10, R23, c[0x0][0x1f8], R10 ;  /* 0x00007e00170a8a25 */ /* 0x000fe200078e000a */
[----:B------:R-:W-:Y:S02]  /*1ce0*/  UIMAD UR42, UR41, UR37, UR42 ;  /* 0x00000025292a72a4 */ /* 0x000fe4000f8e022a */
[----:B------:R-:W-:-:S02]  /*1cf0*/  ULDC.64 UR10, c[0x0][0x208] ;  /* 0x00008200000a7ab9 */ /* 0x000fc40000000a00 */
[----:B------:R-:W-:Y:S01]  /*1d00*/  UIMAD.WIDE.U32 UR36, UR41, UR36, UR38 ;  /* 0x00000024292472a5 */ /* 0x000fe2000f8e0026 */
[----:B------:R-:W-:Y:S01]  /*1d10*/  @!P0 IMAD.WIDE.U32 R8, R25, c[0x0][0x208], R8 ;  /* 0x0000820019088a25 */ /* 0x000fe200078e0008 */
[----:B------:R-:W-:Y:S02]  /*1d20*/  ULDC UR12, c[0x0][0x174] ;  /* 0x00005d00000c7ab9 */ /* 0x000fe40000000800 */
[----:B------:R-:W-:Y:S01]  /*1d30*/  UIMAD UR38, UR40, UR10, URZ ;  /* 0x0000000a282672a4 */ /* 0x000fe2000f8e023f */
[C---:B------:R-:W-:Y:S01]  /*1d40*/  @!P0 IADD3 R23, P1, R78.reuse, R10, RZ ;  /* 0x0000000a4e178210 */ /* 0x040fe20007f3e0ff */
[----:B------:R-:W-:Y:S02]  /*1d50*/  UIADD3 UR12, UR7, -UR12, URZ ;  /* 0x8000000c070c7290 */ /* 0x000fe4000fffe03f */
[----:B------:R-:W-:Y:S01]  /*1d60*/  UIMAD UR38, UR41, UR11, UR38 ;  /* 0x0000000b292672a4 */ /* 0x000fe2000f8e0226 */
[----:B------:R-:W-:Y:S01]  /*1d70*/  @!P0 IADD3 R25, P2, R78, R8, RZ ;  /* 0x000000084e198210 */ /* 0x000fe20007f5e0ff */
[----:B------:R-:W-:Y:S01]  /*1d80*/  UIMAD UR12, UR12, -0x800, URZ ;  /* 0xfffff8000c0c78a4 */ /* 0x000fe2000f8e023f */
[----:B------:R-:W-:-:S02]  /*1d90*/  @!P0 IADD3.X R44, R79, UR42, R11, P1, !PT ;  /* 0x0000002a4f2c8c10 */ /* 0x000fc40008ffe40b */
[C---:B------:R-:W-:Y:S01]  /*1da0*/  LEA R8, P1, R78.reuse, c[0x0][0x268], 0x2 ;  /* 0x00009a004e087a11 */ /* 0x040fe200078210ff */
[----:B------:R-:W-:Y:S01]  /*1db0*/  USHF.R.S32.HI UR11, URZ, 0x1f, UR12 ;  /* 0x0000001f3f0b7899 */ /* 0x000fe2000801140c */
[----:B------:R-:W-:Y:S01]  /*1dc0*/  @!P0 IADD3.X R42, R79, UR38, R9, P2, !PT ;  /* 0x000000264f2a8c10 */ /* 0x000fe200097fe409 */
[----:B------:R-:W-:Y:S01]  /*1dd0*/  UIADD3 UR39, UP0, UR12, UR36, URZ ;  /* 0x000000240c277290 */ /* 0x000fe2000ff1e03f */
[C---:B------:R-:W-:Y:S02]  /*1de0*/  LEA.HI.X R9, R78.reuse, c[0x0][0x26c], R79, 0x2, P1 ;  /* 0x00009b004e097a11 */ /* 0x040fe400008f144f */
[C---:B------:R-:W-:Y:S01]  /*1df0*/  @!P0 LEA R22, P1, R23.reuse, c[0x0][0x268], 0x2 ;  /* 0x00009a0017168a11 */ /* 0x040fe200078210ff */
[----:B------:R-:W-:Y:S01]  /*1e00*/  UIADD3.X UR36, UR11, UR42, UR37, UP0, !UPT ;  /* 0x0000002a0b247290 */ /* 0x000fe200087fe425 */
[----:B------:R0:W-:Y:S01]  /*1e10*/  STL [R1+0xb4], R41 ;  /* 0x0000b42901007387 */ /* 0x0001e20000100800 */
[----:B------:R-:W-:Y:S02]  /*1e20*/  LEA R10, P2, R78, c[0x0][0x258], 0x2 ;  /* 0x000096004e0a7a11 */ /* 0x000fe400078410ff */
[----:B------:R-:W-:-:S02]  /*1e30*/  @!P0 LEA.HI.X R23, R23, c[0x0][0x26c], R44, 0x2, P1 ;  /* 0x00009b0017178a11 */ /* 0x000fc400008f142c */
[----:B------:R-:W-:Y:S01]  /*1e40*/  ISETP.GE.AND P1, PT, R19, UR6, PT ;  /* 0x0000000613007c0c */ /* 0x000fe2000bf26270 */
[----:B------:R-:W-:Y:S01]  /*1e50*/  IMAD.U32 R46, RZ, RZ, UR36 ;  /* 0x00000024ff2e7e24 */ /* 0x000fe2000f8e00ff */
[----:B------:R-:W-:Y:S01]  /*1e60*/  LEA.HI.X R11, R78, c[0x0][0x25c], R79, 0x2, P2 ;  /* 0x000097004e0b7a11 */ /* 0x000fe200010f144f */
[----:B------:R-:W-:Y:S01]  /*1e70*/  UIADD3 UR5, UR5, UR43, URZ ;  /* 0x0000002b05057290 */ /* 0x000fe2000fffe03f */
[----:B0-----:R-:W-:Y:S01]  /*1e80*/  MOV R41, UR39 ;  /* 0x0000002700297c02 */ /* 0x001fe20008000f00 */
[----:B------:R-:W-:Y:S01]  /*1e90*/  CS2R R82, SRZ ;  /* 0x0000000000527805 */ /* 0x000fe2000001ff00 */
[----:B------:R-:W-:Y:S01]  /*1ea0*/  @!P0 LEA R24, P3, R25, c[0x0][0x258], 0x2 ;  /* 0x0000960019188a11 */ /* 0x000fe200078610ff */
[----:B------:R-:W-:Y:S01]  /*1eb0*/  ULDC.64 UR36, c[0x0][0x2e8] ;  /* 0x0000ba0000247ab9 */ /* 0x000fe20000000a00 */
[----:B------:R-:W-:-:S04]  /*1ec0*/  LEA R8, P2, R41, R8, 0x2 ;  /* 0x0000000829087211 */ /* 0x000fc800078410ff */
[----:B------:R-:W-:Y:S01]  /*1ed0*/  LEA.HI.X R9, R41, R9, R46, 0x2, P2 ;  /* 0x0000000929097211 */ /* 0x000fe200010f142e */
[----:B------:R-:W-:-:S04]  /*1ee0*/  UIMAD.WIDE.U32 UR4, UR41, UR10, UR4 ;  /* 0x0000000a290472a5 */ /* 0x000fc8000f8e0004 */
[----:B------:R-:W-:-:S04]  /*1ef0*/  UIADD3 UR10, UP1, UR12, UR4, URZ ;  /* 0x000000040c0a7290 */ /* 0x000fc8000ff3e03f */
[----:B------:R-:W-:Y:S02]  /*1f00*/  UIADD3.X UR4, UR11, UR38, UR5, UP1, !UPT ;  /* 0x000000260b047290 */ /* 0x000fe40008ffe405 */
[----:B------:R-:W-:-:S04]  /*1f10*/  MOV R43, UR10 ;  /* 0x0000000a002b7c02 */ /* 0x000fc80008000f00 */
[----:B------:R-:W-:Y:S02]  /*1f20*/  LEA R10, P4, R43, R10, 0x2 ;  /* 0x0000000a2b0a7211 */ /* 0x000fe400078810ff */
[----:B------:R-:W-:Y:S02]  /*1f30*/  MOV R48, UR4 ;  /* 0x0000000400307c02 */ /* 0x000fe40008000f00 */
[----:B------:R-:W-:Y:S02]  /*1f40*/  @!P0 LEA.HI.X R25, R25, c[0x0][0x25c], R42, 0x2, P3 ;  /* 0x0000970019198a11 */ /* 0x000fe400018f142a */
[----:B------:R-:W-:Y:S02]  /*1f50*/  ISETP.GE.AND P2, PT, R17, UR6, PT ;  /* 0x0000000611007c0c */ /* 0x000fe4000bf46270 */
[----:B------:R-:W-:Y:S02]  /*1f60*/  LEA.HI.X R11, R43, R11, R48, 0x2, P4 ;  /* 0x0000000b2b0b7211 */ /* 0x000fe400020f1430 */
[----:B------:R-:W-:-:S02]  /*1f70*/  ISETP.GE.AND P3, PT, R20, UR6, PT ;  /* 0x0000000614007c0c */ /* 0x000fc4000bf66270 */
        /* <DEDUP_REMOVED lines=38> */
[----:B-1----:R-:W-:-:S05]  /*21e0*/  CS2R R32, SRZ ;  /* 0x0000000000207805 */ /* 0x002fca000001ff00 */
[----:B------:R-:W4:Y:S01]  /*21f0*/  @!P1 LDG.E R26, [R8.64+-0x1f00] ;  /* 0xffe1001c081a9981 */ /* 0x000f22000c1e1900 */
[----:B------:R-:W-:Y:S01]  /*2200*/  ISETP.GE.AND P1, PT, R14, UR6, PT ;  /* 0x000000060e007c0c */ /* 0x000fe2000bf26270 */
[----:B------:R-:W-:Y:S01]  /*2210*/  HFMA2.MMA R21, -RZ, RZ, 0, 0 ;  /* 0x00000000ff157435 */ /* 0x000fe200000001ff */
[----:B--2---:R-:W-:Y:S01]  /*2220*/  CS2R R34, SRZ ;  /* 0x0000000000227805 */ /* 0x004fe2000001ff00 */
[----:B------:R-:W-:Y:S01]  /*2230*/  CS2R R28, SRZ ;  /* 0x00000000001c7805 */ /* 0x000fe2000001ff00 */
[----:B------:R-:W-:Y:S01]  /*2240*/  CS2R R30, SRZ ;  /* 0x00000000001e7805 */ /* 0x000fe2000001ff00 */
[----:B------:R-:W2:Y:S08]  /*2250*/  @!P3 LDG.E R27, [R8.64+-0x1f80] ;  /* 0xffe0801c081bb981 */ /* 0x000eb0000c1e1900 */
[----:B------:R-:W5:Y:S01]  /*2260*/  @!P1 LDG.E R33, [R8.64+-0x1c80] ;  /* 0xffe3801c08219981 */ /* 0x000f62000c1e1900 */
[----:B------:R-:W-:-:S03]  /*2270*/  ISETP.GE.AND P1, PT, R13, UR6, PT ;  /* 0x000000060d007c0c */ /* 0x000fc6000bf26270 */
[----:B------:R-:W2:Y:S04]  /*2280*/  @!P2 LDG.E R28, [R8.64+-0x1e00] ;  /* 0xffe2001c081ca981 */ /* 0x000ea8000c1e1900 */
[----:B------:R-:W2:Y:S04]  /*2290*/  @!P4 LDG.E R29, [R8.64+-0x1e80] ;  /* 0xffe1801c081dc981 */ /* 0x000ea8000c1e1900 */
[----:B------:R0:W2:Y:S04]  /*22a0*/  @!P0 LDG.E R21, [R22.64] ;  /* 0x0000001c16158981 */ /* 0x0000a8000c1e1900 */
[----:B------:R-:W4:Y:S01]  /*22b0*/  @!P1 LDG.E R32, [R8.64+-0x1c00] ;  /* 0xffe4001c08209981 */ /* 0x000f22000c1e1900 */
[----:B------:R-:W-:-:S02]  /*22c0*/  ISETP.GE.AND P1, PT, R12, UR6, PT ;  /* 0x000000060c007c0c */ /* 0x000fc4000bf26270 */
[----:B------:R-:W-:Y:S01]  /*22d0*/  ISETP.GE.AND P2, PT, R6, UR6, PT ;  /* 0x0000000606007c0c */ /* 0x000fe2000bf46270 */
[----:B------:R-:W4:Y:S01]  /*22e0*/  @!P5 LDG.E R31, [R8.64+-0x1d80] ;  /* 0xffe2801c081fd981 */ /* 0x000f22000c1e1900 */
[----:B------:R-:W-:Y:S02]  /*22f0*/  ISETP.GE.AND P3, PT, R5, UR6, PT ;  /* 0x0000000605007c0c */ /* 0x000fe4000bf66270 */
[----:B------:R-:W-:Y:S01]  /*2300*/  ISETP.GE.AND P4, PT, R4, UR6, PT ;  /* 0x0000000604007c0c */ /* 0x000fe2000bf86270 */
[----:B------:R-:W5:Y:S01]  /*2310*/  @!P6 LDG.E R30, [R8.64+-0x1d00] ;  /* 0xffe3001c081ee981 */ /* 0x000f62000c1e1900 */
[----:B------:R-:W-:-:S05]  /*2320*/  ISETP.GE.AND P5, PT, R3, UR6, PT ;  /* 0x0000000603007c0c */ /* 0x000fca000bfa6270 */
[----:B------:R-:W5:Y:S01]  /*2330*/  @!P1 LDG.E R34, [R8.64+-0x1b80] ;  /* 0xffe4801c08229981 */ /* 0x000f62000c1e1900 */
[----:B------:R-:W-:Y:S02]  /*2340*/  ISETP.GE.AND P1, PT, R7, UR6, PT ;  /* 0x0000000607007c0c */ /* 0x000fe4000bf26270 */
[----:B------:R-:W-:Y:S01]  /*2350*/  ISETP.GE.AND P6, PT, R2, UR6, PT ;  /* 0x0000000602007c0c */ /* 0x000fe2000bfc6270 */
[----:B0-----:R-:W-:Y:S01]  /*2360*/  CS2R R22, SRZ ;  /* 0x0000000000167805 */ /* 0x001fe2000001ff00 */
[----:B---3--:R-:W-:Y:S01]  /*2370*/  CS2R R40, SRZ ;  /* 0x0000000000287805 */ /* 0x008fe2000001ff00 */
[----:B------:R-:W-:Y:S01]  /*2380*/  MOV R36, RZ ;  /* 0x000000ff00247202 */ /* 0x000fe20000000f00 */
[----:B------:R-:W3:Y:S04]  /*2390*/  @!P2 LDG.E R35, [R8.64+-0x1a80] ;  /* 0xffe5801c0823a981 */ /* 0x000ee8000c1e1900 */
[----:B------:R-:W3:Y:S04]  /*23a0*/  @!P3 LDG.E R23, [R8.64+-0x1a00] ;  /* 0xffe6001c0817b981 */ /* 0x000ee8000c1e1900 */
[----:B------:R-:W3:Y:S04]  /*23b0*/  @!P1 LDG.E R22, [R8.64+-0x1b00] ;  /* 0xffe5001c08169981 */ /* 0x000ee8000c1e1900 */
[----:B------:R-:W3:Y:S04]  /*23c0*/  @!P4 LDG.E R40, [R8.64+-0x1980] ;  /* 0xffe6801c0828c981 */ /* 0x000ee8000c1e1900 */
[----:B------:R-:W3:Y:S04]  /*23d0*/  @!P5 LDG.E R36, [R8.64+-0x1900] ;  /* 0xffe7001c0824d981 */ /* 0x000ee8000c1e1900 */
[----:B------:R-:W3:Y:S01]  /*23e0*/  @!P6 LDG.E R41, [R8.64+-0x1880] ;  /* 0xffe7801c0829e981 */ /* 0x000ee2000c1e1900 */
[----:B------:R-:W-:-:S02]  /*23f0*/  P2R R80, PR, RZ, 0x2 ;  /* 0x00000002ff507803 */ /* 0x000fc40000000000 */
[----:B------:R-:W-:Y:S02]  /*2400*/  ISETP.GE.AND P1, PT, R19, UR6, PT ;  /* 0x0000000613007c0c */ /* 0x000fe4000bf26270 */
[----:B------:R-:W-:Y:S01]  /*2410*/  MOV R84, RZ ;  /* 0x000000ff00547202 */ /* 0x000fe20000000f00 */
[----:B--2---:R-:W-:Y:S04]  /*2420*/  STS [R161.X4], R21 ;  /* 0x00000015a1007388 */ /* 0x004fe80000004800 */
[----:B------:R-:W-:Y:S04]  /*2430*/  STS [R160.X4+0x80], R27 ;  /* 0x0000801ba0007388 */ /* 0x000fe80000004800 */
[----:B----4-:R0:W-:Y:S04]  /*2440*/  STS [R159.X4+0x100], R26 ;  /* 0x0001001a9f007388 */ /* 0x0101e80000004800 */
[----:B------:R-:W-:Y:S04]  /*2450*/  STS [R158.X4+0x180], R29 ;  /* 0x0001801d9e007388 */ /* 0x000fe80000004800 */
[----:B------:R1:W-:Y:S04]  /*2460*/  STS [R157.X4+0x200], R28 ;  /* 0x0002001c9d007388 */ /* 0x0003e80000004800 */
[----:B------:R-:W-:Y:S04]  /*2470*/  STS [R141.X4+0x280], R31 ;  /* 0x0002801f8d007388 */ /* 0x000fe80000004800 */
[----:B-----5:R2:W-:Y:S04]  /*2480*/  STS [R140.X4+0x300], R30 ;  /* 0x0003001e8c007388 */ /* 0x0205e80000004800 */
[----:B------:R-:W-:Y:S04]  /*2490*/  STS [R139.X4+0x380], R33 ;  /* 0x000380218b007388 */ /* 0x000fe80000004800 */
[----:B------:R4:W-:Y:S04]  /*24a0*/  STS [R138.X4+0x400], R32 ;  /* 0x000400208a007388 */ /* 0x0009e80000004800 */
[----:B------:R-:W-:Y:S04]  /*24b0*/  STS [R134.X4+0x480], R34 ;  /* 0x0004802286007388 */ /* 0x000fe80000004800 */
[----:B---3--:R-:W-:Y:S04]  /*24c0*/  STS [R132.X4+0x500], R22 ;  /* 0x0005001684007388 */ /* 0x008fe80000004800 */
[----:B------:R3:W-:Y:S04]  /*24d0*/  STS [R130.X4+0x580], R35 ;  /* 0x0005802382007388 */ /* 0x0007e80000004800 */
[----:B------:R-:W-:Y:S04]  /*24e0*/  STS [R128.X4+0x600], R23 ;  /* 0x0006001780007388 */ /* 0x000fe80000004800 */
[----:B------:R-:W-:Y:S04]  /*24f0*/  STS [R126.X4+0x680], R40 ;  /* 0x000680287e007388 */ /* 0x000fe80000004800 */
[----:B------:R2:W-:Y:S04]  /*2500*/  STS [R124.X4+0x700], R36 ;  /* 0x000700247c007388 */ /* 0x0005e80000004800 */
[----:B------:R-:W-:Y:S01]  /*2510*/  STS [R122.X4+0x780], R41 ;  /* 0x000780297a007388 */ /* 0x000fe20000004800 */
[----:B------:R-:W-:-:S06]  /*2520*/  NOP ;  /* 0x0000000000007918 */ /* 0x000fcc0000000000 */
[----:B------:R-:W-:Y:S04]  /*2530*/  LDS R115, [R94.X4] ;  /* 0x000000005e737984 */ /* 0x000fe80000004800 */
        /* <DEDUP_REMOVED lines=23> */
[----:B----4-:R-:W-:Y:S01]  /*26b0*/  CS2R R32, SRZ ;  /* 0x0000000000207805 */ /* 0x010fe2000001ff00 */
[----:B---3--:R-:W-:Y:S01]  /*26c0*/  CS2R R34, SRZ ;  /* 0x0000000000227805 */ /* 0x008fe2000001ff00 */
[----:B------:R-:W-:Y:S01]  /*26d0*/  HFMA2.MMA R36, -RZ, RZ, 0, 0 ;  /* 0x00000000ff247435 */ /* 0x000fe200000001ff */
        /* <DEDUP_REMOVED lines=10> */
[----:B------:R-:W-:-:S09]  /*2780*/  ISETP.GE.AND P1, PT, R13, UR6, PT ;  /* 0x000000060d007c0c */ /* 0x000fd2000bf26270 */
[----:B------:R1:W4:Y:S01]  /*2790*/  @!P0 LDG.E R32, [R10.64+-0x1d80] ;  /* 0xffe2801c0a208981 */ /* 0x000322000c1e1900 */
[----:B------:R-:W-:-:S03]  /*27a0*/  ISETP.GE.AND P0, PT, R14, UR6, PT ;  /* 0x000000060e007c0c */ /* 0x000fc6000bf06270 */
[----:B------:R1:W4:Y:S01]  /*27b0*/  @!P1 LDG.E R33, [R10.64+-0x1c00] ;  /* 0xffe4001c0a219981 */ /* 0x000322000c1e1900 */
[----:B------:R-:W-:-:S09]  /*27c0*/  ISETP.NE.AND P1, PT, R80, RZ, PT ;  /* 0x000000ff5000720c */ /* 0x000fd20003f25270 */
[----:B------:R1:W4:Y:S01]  /*27d0*/  @!P0 LDG.E R34, [R10.64+-0x1c80] ;  /* 0xffe3801c0a228981 */ /* 0x000322000c1e1900 */
[----:B------:R-:W-:Y:S01]  /*27e0*/  ISETP.GE.AND P0, PT, R12, UR6, PT ;  /* 0x000000060c007c0c */ /* 0x000fe2000bf06270 */
[----:B------:R-:W-:Y:S02]  /*27f0*/  CS2R R80, SRZ ;  /* 0x0000000000507805 */ /* 0x000fe4000001ff00 */
[----:B------:R1:W4:Y:S04]  /*2800*/  @!P1 LDG.E R35, [R10.64+-0x1b00] ;  /* 0xffe5001c0a239981 */ /* 0x000328000c1e1900 */
[----:B------:R1:W4:Y:S04]  /*2810*/  @!P2 LDG.E R81, [R10.64+-0x1a80] ;  /* 0xffe5801c0a51a981 */ /* 0x000328000c1e1900 */
[----:B------:R1:W4:Y:S04]  /*2820*/  @!P3 LDG.E R80, [R10.64+-0x1a00] ;  /* 0xffe6001c0a50b981 */ /* 0x000328000c1e1900 */
[----:B------:R1:W4:Y:S01]  /*2830*/  @!P0 LDG.E R36, [R10.64+-0x1b80] ;  /* 0xffe4801c0a248981 */ /* 0x000322000c1e1900 */
[----:B------:R-:W-:-:S02]  /*2840*/  FMUL.FTZ R9, R51, -1.4426950216293334961 ;  /* 0xbfb8aa3b33097820 */ /* 0x000fc40000410000 */
[----:B------:R-:W-:Y:S02]  /*2850*/  FMUL.FTZ R8, R115, -1.4426950216293334961 ;  /* 0xbfb8aa3b73087820 */ /* 0x000fe40000410000 */
[----:B------:R-:W0:Y:S01]  /*2860*/  MUFU.EX2 R86, R9 ;  /* 0x0000000900567308 */ /* 0x000e220000000800 */
[----:B------:R-:W-:Y:S02]  /*2870*/  FMUL.FTZ R22, R38, -1.4426950216293334961 ;  /* 0xbfb8aa3b26167820 */ /* 0x000fe40000410000 */
[----:B------:R-:W-:-:S05]  /*2880*/  FMUL.FTZ R97, R39, -1.4426950216293334961 ;  /* 0xbfb8aa3b27617820 */ /* 0x000fca0000410000 */
[----:B------:R0:W1:Y:S01]  /*2890*/  MUFU.EX2 R85, R8 ;  /* 0x0000000800557308 */ /* 0x0000620000000800 */
[----:B------:R-:W-:-:S07]  /*28a0*/  FMUL.FTZ R21, R37, -1.4426950216293334961 ;  /* 0xbfb8aa3b25157820 */ /* 0x000fce0000410000 */
[----:B------:R-:W1:Y:S01]  /*28b0*/  MUFU.EX2 R96, R22 ;  /* 0x0000001600607308 */ /* 0x000e620000000800 */
[----:B0-----:R-:W-:Y:S02]  /*28c0*/  FMUL.FTZ R8, R49, -1.4426950216293334961 ;  /* 0xbfb8aa3b31087820 */ /* 0x001fe40000410000 */
[----:B-1----:R-:W-:-:S05]  /*28d0*/  FMUL.FTZ R10, R50, -1.4426950216293334961 ;  /* 0xbfb8aa3b320a7820 */ /* 0x002fca0000410000 */
[----:B------:R-:W0:Y:S01]  /*28e0*/  MUFU.EX2 R87, R21 ;  /* 0x0000001500577308 */ /* 0x000e220000000800 */
[----:B------:R-:W-:Y:S02]  /*28f0*/  FMUL.FTZ R25, R48, -1.4426950216293334961 ;  /* 0xbfb8aa3b30197820 */ /* 0x000fe40000410000 */
[----:B------:R-:W-:-:S05]  /*2900*/  FADD.FTZ R86, R86, 1 ;  /* 0x3f80000056567421 */ /* 0x000fca0000010000 */
[----:B------:R-:W1:Y:S01]  /*2910*/  MUFU.EX2 R97, R97 ;  /* 0x0000006100617308 */ /* 0x000e620000000800 */
[----:B------:R-:W-:Y:S02]  /*2920*/  FMUL.FTZ R23, R46, -1.4426950216293334961 ;  /* 0xbfb8aa3b2e177820 */ /* 0x000fe40000410000 */
[----:B------:R-:W-:-:S05]  /*2930*/  FADD.FTZ R85, R85, 1 ;  /* 0x3f80000055557421 */ /* 0x000fca0000010000 */
[----:B------:R-:W-:Y:S01]  /*2940*/  MUFU.EX2 R99, R8 ;  /* 0x0000000800637308 */ /* 0x000fe20000000800 */
[----:B------:R-:W-:-:S07]  /*2950*/  FADD.FTZ R96, R96, 1 ;  /* 0x3f80000060607421 */ /* 0x000fce0000010000 */
[----:B------:R0:W-:Y:S01]  /*2960*/  MUFU.EX2 R98, R10 ;  /* 0x0000000a00627308 */ /* 0x0001e20000000800 */
[----:B------:R-:W-:-:S07]  /*2970*/  FMUL.FTZ R24, R47, -1.4426950216293334961 ;  /* 0xbfb8aa3b2f187820 */ /* 0x000fce0000410000 */
[----:B------:R-:W-:Y:S01]  /*2980*/  MUFU.RCP R119, R86 ;  /* 0x0000005600777308 */ /* 0x000fe20000001000 */
[----:B0-----:R-:W-:-:S07]  /*2990*/  FADD.FTZ R87, R87, 1 ;  /* 0x3f80000057577421 */ /* 0x001fce0000010000 */
[----:B------:R-:W-:Y:S01]  /*29a0*/  MUFU.EX2 R25, R25 ;  /* 0x0000001900197308 */ /* 0x000fe20000000800 */
[----:B-1----:R-:W-:-:S07]  /*29b0*/  FADD.FTZ R97, R97, 1 ;  /* 0x3f80000061617421 */ /* 0x002fce0000010000 */
[----:B------:R-:W-:Y:S08]  /*29c0*/  MUFU.RCP R120, R85 ;  /* 0x0000005500787308 */ /* 0x000ff00000001000 */
[----:B------:R-:W-:Y:S08]  /*29d0*/  MUFU.EX2 R23, R23 ;  /* 0x0000001700177308 */ /* 0x000ff00000000800 */
[----:B------:R-:W-:Y:S01]  /*29e0*/  MUFU.RCP R117, R96 ;  /* 0x0000006000757308 */ /* 0x000fe20000001000 */
[----:B------:R-:W-:-:S07]  /*29f0*/  FMUL.FTZ R22, R45, -1.4426950216293334961 ;  /* 0xbfb8aa3b2d167820 */ /* 0x000fce0000410000 */
[----:B------:R-:W-:Y:S01]  /*2a00*/  MUFU.EX2 R24, R24 ;  /* 0x0000001800187308 */ /* 0x000fe20000000800 */
[----:B------:R-:W-:-:S07]  /*2a10*/  FMUL.FTZ R21, R44, -1.4426950216293334961 ;  /* 0xbfb8aa3b2c157820 */ /* 0x000fce0000410000 */
[----:B------:R-:W-:Y:S08]  /*2a20*/  MUFU.RCP R118, R87 ;  /* 0x0000005700767308 */ /* 0x000ff00000001000 */
[----:B------:R-:W-:Y:S08]  /*2a30*/  MUFU.RCP R116, R97 ;  /* 0x0000006100747308 */ /* 0x000ff00000001000 */
[----:B------:R-:W0:Y:S08]  /*2a40*/  MUFU.EX2 R22, R22 ;  /* 0x0000001600167308 */ /* 0x000e300000000800 */
[----:B------:R-:W-:Y:S01]  /*2a50*/  MUFU.EX2 R21, R21 ;  /* 0x0000001500157308 */ /* 0x000fe20000000800 */
[----:B------:R-:W-:-:S02]  /*2a60*/  FMUL.FTZ R10, R43, -1.4426950216293334961 ;  /* 0xbfb8aa3b2b0a7820 */ /* 0x000fc40000410000 */
[----:B0-----:R-:W-:-:S05]  /*2a70*/  FADD.FTZ R85, R22, 1 ;  /* 0x3f80000016557421 */ /* 0x001fca0000010000 */
        /* <DEDUP_REMOVED lines=14> */
[----:B------:R-:W-:Y:S04]  /*2b60*/  STS [R126.X4+0x680], R83 ;  /* 0x000680537e007388 */ /* 0x000fe80000004800 */
[----:B------:R-:W-:Y:S04]  /*2b70*/  STS [R124.X4+0x700], R82 ;  /* 0x000700527c007388 */ /* 0x000fe80000004800 */
[----:B------:R2:W-:Y:S01]  /*2b80*/  STS [R122.X4+0x780], R84 ;  /* 0x000780547a007388 */ /* 0x0005e20000004800 */
[----:B------:R-:W-:-:S06]  /*2b90*/  NOP ;  /* 0x0000000000007918 */ /* 0x000fcc0000000000 */
[----:B------:R-:W3:Y:S04]  /*2ba0*/  LDS R35, [R94.X4+0x4] ;  /* 0x000004005e237984 */ /* 0x000ee80000004800 */
[----:B------:R-:W4:Y:S04]  /*2bb0*/  LDS R36, [R94.X4] ;  /* 0x000000005e247984 */ /* 0x000f280000004800 */
[----:B------:R-:W5:Y:S04]  /*2bc0*/  LDS R33, [R94.X4+0xc] ;  /* 0x00000c005e217984 */ /* 0x000f680000004800 */
[----:B------:R-:W5:Y:S04]  /*2bd0*/  LDS R34, [R94.X4+0x8] ;  /* 0x000008005e227984 */ /* 0x000f680000004800 */
[----:B------:R-:W5:Y:S04]  /*2be0*/  LDS R32, [R94.X4+0x10] ;  /* 0x000010005e207984 */ /* 0x000f680000004800 */
[----:B------:R-:W5:Y:S04]  /*2bf0*/  LDS R31, [R94.X4+0x14] ;  /* 0x000014005e1f7984 */ /* 0x000f680000004800 */
[----:B------:R-:W5:Y:S04]  /*2c00*/  LDS R30, [R94.X4+0x18] ;  /* 0x000018005e1e7984 */ /* 0x000f680000004800 */
[----:B------:R-:W5:Y:S01]  /*2c10*/  LDS R29, [R94.X4+0x1c] ;  /* 0x00001c005e1d7984 */ /* 0x000f620000004800 */
[----:B0-----:R-:W-:-:S02]  /*2c20*/  FADD.FTZ R81, R99, 1 ;  /* 0x3f80000063517421 */ /* 0x001fc40000010000 */
[----:B-1----:R-:W-:Y:S01]  /*2c30*/  FADD.FTZ R80, R98, 1 ;  /* 0x3f80000062507421 */ /* 0x002fe20000010000 */
[----:B------:R-:W0:Y:S01]  /*2c40*/  LDS R27, [R94.X4+0x24] ;  /* 0x000024005e1b7984 */ /* 0x000e220000004800 */
[----:B--2---:R-:W-:Y:S02]  /*2c50*/  FADD.FTZ R84, -R119, 1 ;  /* 0x3f80000077547421 */ /* 0x004fe40000010100 */
[----:B------:R-:W-:Y:S01]  /*2c60*/  FADD.FTZ R82, R25, 1 ;  /* 0x3f80000019527421 */ /* 0x000fe20000010000 */
[----:B------:R-:W1:Y:S01]  /*2c70*/  MUFU.RCP R81, R81 ;  /* 0x0000005100517308 */ /* 0x000e620000001000 */
[----:B---3--:R-:W-:Y:S02]  /*2c80*/  FMUL.FTZ R28, R155, R35 ;  /* 0x000000239b1c7220 */ /* 0x008fe40000410000 */
[----:B------:R-:W-:Y:S02]  /*2c90*/  FADD.FTZ R26, -R120, 1 ;  /* 0x3f800000781a7421 */ /* 0x000fe40000010100 */
[----:B----4-:R-:W-:-:S03]  /*2ca0*/  FMUL.FTZ R25, R156, R36 ;  /* 0x000000249c197220 */ /* 0x010fc60000410000 */
[----:B------:R-:W2:Y:S01]  /*2cb0*/  MUFU.RCP R80, R80 ;  /* 0x0000005000507308 */ /* 0x000ea20000001000 */
[----:B------:R-:W-:Y:S02]  /*2cc0*/  FMUL.FTZ R28, R119, R28 ;  /* 0x0000001c771c7220 */ /* 0x000fe40000410000 */
[----:B------:R-:W-:Y:S02]  /*2cd0*/  FFMA.FTZ R101, R51, R84, 1 ;  /* 0x3f80000033657423 */ /* 0x000fe40000010054 */
[----:B------:R-:W-:Y:S02]  /*2ce0*/  FADD.FTZ R84, R23, 1 ;  /* 0x3f80000017547421 */ /* 0x000fe40000010000 */
[----:B------:R-:W-:Y:S02]  /*2cf0*/  FADD.FTZ R23, -R117, 1 ;  /* 0x3f80000075177421 */ /* 0x000fe40000010100 */
[----:B------:R-:W-:Y:S02]  /*2d00*/  FFMA.FTZ R26, R115, R26, 1 ;  /* 0x3f800000731a7423 */ /* 0x000fe4000001001a */
[----:B------:R-:W-:Y:S01]  /*2d10*/  FMUL.FTZ R25, R120, R25 ;  /* 0x0000001978197220 */ /* 0x000fe20000410000 */
[----:B------:R-:W3:Y:S01]  /*2d20*/  MUFU.RCP R82, R82 ;  /* 0x0000005200527308 */ /* 0x000ee20000001000 */
[----:B------:R-:W-:-:S02]  /*2d30*/  FMUL.FTZ R101, R28, R101 ;  /* 0x000000651c657220 */ /* 0x000fc40000410000 */
[----:B------:R-:W4:Y:S01]  /*2d40*/  LDS R28, [R94.X4+0x20] ;  /* 0x000020005e1c7984 */ /* 0x000f220000004800 */
[----:B------:R-:W-:Y:S02]  /*2d50*/  FADD.FTZ R83, R24, 1 ;  /* 0x3f80000018537421 */ /* 0x000fe40000010000 */
[----:B------:R-:W-:Y:S02]  /*2d60*/  FFMA.FTZ R105, R38, R23, 1 ;  /* 0x3f80000026697423 */ /* 0x000fe40000010017 */
[----:B-----5:R-:W-:Y:S02]  /*2d70*/  FMUL.FTZ R86, R153, R33 ;  /* 0x0000002199567220 */ /* 0x020fe40000410000 */
[----:B------:R-:W-:Y:S02]  /*2d80*/  FMUL.FTZ R99, R25, R26 ;  /* 0x0000001a19637220 */ /* 0x000fe40000410000 */
[----:B------:R-:W-:Y:S02]  /*2d90*/  FADD.FTZ R24, -R118, 1 ;  /* 0x3f80000076187421 */ /* 0x000fe40000010100 */
[----:B------:R-:W-:-:S02]  /*2da0*/  FMUL.FTZ R23, R154, R34 ;  /* 0x000000229a177220 */ /* 0x000fc40000410000 */
[----:B------:R-:W-:Y:S02]  /*2db0*/  FADD.FTZ R26, -R116, 1 ;  /* 0x3f800000741a7421 */ /* 0x000fe40000010100 */
[----:B------:R-:W-:Y:S02]  /*2dc0*/  FMUL.FTZ R25, R152, R32 ;  /* 0x0000002098197220 */ /* 0x000fe40000410000 */
[----:B------:R-:W-:Y:S02]  /*2dd0*/  FMUL.FTZ R86, R117, R86 ;  /* 0x0000005675567220 */ /* 0x000fe40000410000 */
[----:B------:R-:W-:Y:S02]  /*2de0*/  FFMA.FTZ R24, R37, R24, 1 ;  /* 0x3f80000025187423 */ /* 0x000fe40000010018 */
[----:B------:R-:W-:Y:S02]  /*2df0*/  FMUL.FTZ R23, R118, R23 ;  /* 0x0000001776177220 */ /* 0x000fe40000410000 */
[----:B------:R-:W-:-:S02]  /*2e00*/  FMUL.FTZ R25, R116, R25 ;  /* 0x0000001974197220 */ /* 0x000fc40000410000 */
[----:B------:R-:W-:Y:S02]  /*2e10*/  FFMA.FTZ R96, R39, R26, 1 ;  /* 0x3f80000027607423 */ /* 0x000fe4000001001a */
[----:B------:R-:W5:Y:S01]  /*2e20*/  LDS R26, [R94.X4+0x28] ;  /* 0x000028005e1a7984 */ /* 0x000f620000004800 */
[----:B------:R-:W-:Y:S02]  /*2e30*/  FMUL.FTZ R105, R86, R105 ;  /* 0x0000006956697220 */ /* 0x000fe40000410000 */
[----:B------:R-:W-:Y:S02]  /*2e40*/  FMUL.FTZ R103, R23, R24 ;  /* 0x0000001817677220 */ /* 0x000fe40000410000 */
[----:B-1----:R-:W-:Y:S02]  /*2e50*/  FADD.FTZ R86, -R81, 1 ;  /* 0x3f80000051567421 */ /* 0x002fe40000010100 */
[----:B--2---:R-:W-:Y:S02]  /*2e60*/  FADD.FTZ R87, -R80, 1 ;  /* 0x3f80000050577421 */ /* 0x004fe40000010100 */
[----:B------:R-:W-:-:S02]  /*2e70*/  FMUL.FTZ R23, R151, R31 ;  /* 0x0000001f97177220 */ /* 0x000fc40000410000 */
[----:B------:R-:W-:Y:S01]  /*2e80*/  FMUL.FTZ R107, R25, R96 ;  /* 0x00000060196b7220 */ /* 0x000fe20000410000 */
[----:B------:R-:W1:Y:S01]  /*2e90*/  MUFU.RCP R84, R84 ;  /* 0x0000005400547308 */ /* 0x000e620000001000 */
[----:B------:R-:W2:Y:S01]  /*2ea0*/  LDS R25, [R94.X4+0x2c] ;  /* 0x00002c005e197984 */ /* 0x000ea20000004800 */
[----:B------:R-:W-:Y:S02]  /*2eb0*/  FFMA.FTZ R111, R49, R86, 1 ;  /* 0x3f800000316f7423 */ /* 0x000fe40000010056 */
[----:B------:R-:W-:Y:S02]  /*2ec0*/  FFMA.FTZ R22, R50, R87, 1 ;  /* 0x3f80000032167423 */ /* 0x000fe40000010057 */
[----:B------:R-:W-:Y:S02]  /*2ed0*/  FMUL.FTZ R23, R80, R23 ;  /* 0x0000001750177220 */ /* 0x000fe40000410000 */
[----:B------:R-:W-:Y:S02]  /*2ee0*/  FADD.FTZ R86, R21, 1 ;  /* 0x3f80000015567421 */ /* 0x000fe40000010000 */
[----:B---3--:R-:W-:-:S02]  /*2ef0*/  FADD.FTZ R21, -R82, 1 ;  /* 0x3f80000052157421 */ /* 0x008fc40000010100 */
[----:B------:R-:W-:Y:S01]  /*2f00*/  FMUL.FTZ R24, R150, R30 ;  /* 0x0000001e96187220 */ /* 0x000fe20000410000 */
[----:B------:R-:W3:Y:S01]  /*2f10*/  MUFU.RCP R85, R85 ;  /* 0x0000005500557308 */ /* 0x000ee20000001000 */
[----:B------:R-:W-:Y:S02]  /*2f20*/  FMUL.FTZ R109, R23, R22 ;  /* 0x00000016176d7220 */ /* 0x000fe40000410000 */
[----:B------:R-:W-:Y:S01]  /*2f30*/  FFMA.FTZ R22, R48, R21, 1 ;  /* 0x3f80000030167423 */ /* 0x000fe20000010015 */
[----:B------:R-:W-:Y:S01]  /*2f40*/  LDS R23, [R94.X4+0x34] ;  /* 0x000034005e177984 */ /* 0x000fe20000004800 */
[----:B------:R-:W-:Y:S02]  /*2f50*/  FMUL.FTZ R24, R81, R24 ;  /* 0x0000001851187220 */ /* 0x000fe40000410000 */
[----:B------:R-:W-:Y:S01]  /*2f60*/  FMUL.FTZ R21, R149, R29 ;  /* 0x0000001d95157220 */ /* 0x000fe20000410000 */
[----:B------:R-:W0:Y:S01]  /*2f70*/  MUFU.RCP R83, R83 ;  /* 0x0000005300537308 */ /* 0x000e220000001000 */
[----:B------:R-:W-:-:S02]  /*2f80*/  FMUL.FTZ R111, R24, R111 ;  /* 0x0000006f186f7220 */ /* 0x000fc40000410000 */
[----:B------:R-:W-:Y:S01]  /*2f90*/  FMUL.FTZ R21, R82, R21 ;  /* 0x0000001552157220 */ /* 0x000fe20000410000 */
[----:B------:R-:W2:Y:S03]  /*2fa0*/  LDS R24, [R94.X4+0x30] ;  /* 0x000030005e187984 */ /* 0x000ea60000004800 */
[----:B------:R-:W-:Y:S02]  /*2fb0*/  FMUL.FTZ R113, R21, R22 ;  /* 0x0000001615717220 */ /* 0x000fe40000410000 */
[----:B-1----:R-:W-:Y:S02]  /*2fc0*/  FADD.FTZ R21, -R84, 1 ;  /* 0x3f80000054157421 */ /* 0x002fe40000010100 */
[----:B------:R-:W-:Y:S02]  /*2fd0*/  FMUL.FTZ R8, R42, -1.4426950216293334961 ;  /* 0xbfb8aa3b2a087820 */ /* 0x000fe40000410000 */
[----:B------:R-:W-:-:S02]  /*2fe0*/  FADD.FTZ R87, R10, 1 ;  /* 0x3f8000000a577421 */ /* 0x000fc40000010000 */
[----:B------:R-:W-:Y:S02]  /*2ff0*/  FMUL.FTZ R9, R41, -1.4426950216293334961 ;  /* 0xbfb8aa3b29097820 */ /* 0x000fe40000410000 */
[----:B------:R-:W-:Y:S02]  /*3000*/  FFMA.FTZ R10, R46, R21, 1 ;  /* 0x3f8000002e0a7423 */ /* 0x000fe40000010015 */
[----:B---3--:R-:W-:Y:S02]  /*3010*/  FADD.FTZ R22, -R85, 1 ;  /* 0x3f80000055167421 */ /* 0x008fe40000010100 */
[----:B0-----:R-:W-:Y:S01]  /*3020*/  FMUL.FTZ R21, R147, R27 ;  /* 0x0000001b93157220 */ /* 0x001fe20000410000 */
[----:B------:R-:W0:Y:S01]  /*3030*/  MUFU.RCP R86, R86 ;  /* 0x0000005600567308 */ /* 0x000e220000001000 */
[----:B------:R-:W-:Y:S02]  /*3040*/  FMUL.FTZ R11, R40, -1.4426950216293334961 ;  /* 0xbfb8aa3b280b7820 */ /* 0x000fe40000410000 */
[----:B------:R-:W-:-:S02]  /*3050*/  FADD.FTZ R98, -R83, 1 ;  /* 0x3f80000053627421 */ /* 0x000fc40000010100 */
[----:B----4-:R-:W-:Y:S02]  /*3060*/  FMUL.FTZ R96, R148, R28 ;  /* 0x0000001c94607220 */ /* 0x010fe40000410000 */
        /* <DEDUP_REMOVED lines=107> */
.L_x_631:
[----:B-1----:R-:W-:Y:S05]  /*3720*/  BSYNC B0 ;  /* 0x0000000000007941 */ /* 0x002fea0003800000 */
.L_x_630:
[----:B------:R-:W-:Y:S01]  /*3730*/  ULDC.64 UR36, c[0x0][0x2f0] ;  /* 0x0000bc0000247ab9 */ /* 0x000fe20000000a00 */
[----:B------:R-:W-:Y:S01]  /*3740*/  LEA R8, P0, R78, c[0x0][0x338], 0x2 ;  /* 0x0000ce004e087a11 */ /* 0x000fe200078010ff */
        /* <DEDUP_REMOVED lines=14> */
[----:B0-----:R-:W-:Y:S01]  /*3830*/  MOV R10, UR10 ;  /* 0x0000000a000a7c02 */ /* 0x001fe20008000f00 */
[----:B------:R-:W-:-:S02]  /*3840*/  FMUL.FTZ R39, R39, R116 ;  /* 0x0000007427277220 */ /* 0x000fc40000410000 */
[----:B------:R-:W-:Y:S01]  /*3850*/  FMUL.FTZ R50, R50, R80 ;  /* 0x0000005032327220 */ /* 0x000fe20000410000 */
[----:B------:R-:W-:Y:S01]  /*3860*/  LEA R8, P1, R10, R8, 0x2 ;  /* 0x000000080a087211 */ /* 0x000fe200078210ff */
[----:B------:R-:W-:Y:S01]  /*3870*/  FMUL.FTZ R49, R49, R81 ;  /* 0x0000005131317220 */ /* 0x000fe20000410000 */
[----:B------:R-:W-:Y:S01]  /*3880*/  MOV R11, UR4 ;  /* 0x00000004000b7c02 */ /* 0x000fe20008000f00 */
[----:B------:R-:W-:Y:S02]  /*3890*/  FMUL.FTZ R48, R48, R82 ;  /* 0x0000005230307220 */ /* 0x000fe40000410000 */
        /* <DEDUP_REMOVED lines=33> */
[----:B------:R-:W-:Y:S01]  /*3ab0*/  ISETP.NE.U32.AND P0, PT, RZ, c[0x0][0x270], PT ;  /* 0x00009c00ff007a0c */ /* 0x000fe20003f05070 */
[----:B------:R-:W-:Y:S02]  /*3ac0*/  FMUL.FTZ R154, R154, R37 ;  /* 0x000000259a9a7220 */ /* 0x000fe40000410000 */
[----:B------:R0:W-:Y:S01]  /*3ad0*/  @!P4 STG.E [R8.64+-0x1a00], R110 ;  /* 0xffe6006e0800c986 */ /* 0x0001e2000c10191c */
[----:B------:R-:W-:Y:S01]  /*3ae0*/  ISETP.NE.AND.EX P0, PT, RZ, c[0x0][0x274], PT, P0 ;  /* 0x00009d00ff007a0c */ /* 0x000fe20003f05300 */
[----:B------:R-:W-:Y:S02]  /*3af0*/  FMUL.FTZ R153, R153, R38 ;  /* 0x0000002699997220 */ /* 0x000fe40000410000 */
[----:B------:R0:W-:Y:S01]  /*3b00*/  @!P5 STG.E [R8.64+-0x1980], R111 ;  /* 0xffe6806f0800d986 */ /* 0x0001e2000c10191c */
[----:B------:R-:W-:Y:S02]  /*3b10*/  FMUL.FTZ R152, R152, R39 ;  /* 0x0000002798987220 */ /* 0x000fe40000410000 */
[----:B------:R-:W-:Y:S01]  /*3b20*/  FMUL.FTZ R151, R151, R50 ;  /* 0x0000003297977220 */ /* 0x000fe20000410000 */
[----:B------:R0:W-:Y:S01]  /*3b30*/  @!P1 STG.E [R8.64+-0x1900], R112 ;  /* 0xffe7007008009986 */ /* 0x0001e2000c10191c */
[----:B------:R-:W-:-:S02]  /*3b40*/  FMUL.FTZ R150, R150, R49 ;  /* 0x0000003196967220 */ /* 0x000fc40000410000 */
[----:B------:R-:W-:Y:S01]  /*3b50*/  FMUL.FTZ R149, R149, R48 ;  /* 0x0000003095957220 */ /* 0x000fe20000410000 */
[----:B------:R0:W-:Y:S01]  /*3b60*/  @!P2 STG.E [R8.64+-0x1f80], R99 ;  /* 0xffe080630800a986 */ /* 0x0001e2000c10191c */
[----:B------:R-:W-:Y:S02]  /*3b70*/  FMUL.FTZ R148, R148, R47 ;  /* 0x0000002f94947220 */ /* 0x000fe40000410000 */
[----:B------:R-:W-:Y:S01]  /*3b80*/  FMUL.FTZ R147, R147, R46 ;  /* 0x0000002e93937220 */ /* 0x000fe20000410000 */
[----:B------:R0:W-:Y:S01]  /*3b90*/  @!P3 STG.E [R8.64+-0x1880], R113 ;  /* 0xffe780710800b986 */ /* 0x0001e2000c10191c */
[----:B------:R-:W-:Y:S02]  /*3ba0*/  FMUL.FTZ R146, R146, R45 ;  /* 0x0000002d92927220 */ /* 0x000fe40000410000 */
[----:B------:R-:W-:Y:S02]  /*3bb0*/  FMUL.FTZ R145, R145, R44 ;  /* 0x0000002c91917220 */ /* 0x000fe40000410000 */
[----:B------:R-:W-:-:S02]  /*3bc0*/  FMUL.FTZ R144, R144, R43 ;  /* 0x0000002b90907220 */ /* 0x000fc40000410000 */
[----:B------:R-:W-:Y:S02]  /*3bd0*/  FMUL.FTZ R143, R143, R42 ;  /* 0x0000002a8f8f7220 */ /* 0x000fe40000410000 */
[----:B------:R-:W-:Y:S02]  /*3be0*/  FMUL.FTZ R142, R142, R41 ;  /* 0x000000298e8e7220 */ /* 0x000fe40000410000 */
[----:B------:R-:W-:Y:S01]  /*3bf0*/  FMUL.FTZ R125, R125, R40 ;  /* 0x000000287d7d7220 */ /* 0x000fe20000410000 */
[----:B------:R-:W-:Y:S05]  /*3c00*/  @!P0 BRA `(.L_x_632) ;  /* 0x0000078000008947 */ /* 0x000fea0003800000 */
[----:B0-----:R-:W-:Y:S01]  /*3c10*/  BAR.SYNC.DEFER_BLOCKING 0x0 ;  /* 0x0000000000007b1d */ /* 0x001fe20000010000 */
[----:B------:R-:W-:Y:S01]  /*3c20*/  FMUL.FTZ R9, R10, R36 ;  /* 0x000000240a097220 */ /* 0x000fe20000410000 */
        /* <DEDUP_REMOVED lines=61> */
[----:B------:R-:W-:Y:S01]  /*4000*/  IMAD.MOV.U32 R8, RZ, RZ, R136 ;  /* 0x000000ffff087224 */ /* 0x000fe200078e0088 */
[----:B------:R-:W-:Y:S01]  /*4010*/  MOV R9, R137 ;  /* 0x0000008900097202 */ /* 0x000fe20000000f00 */
        /* <DEDUP_REMOVED lines=11> */
.L_x_634:
[----:B------:R-:W-:Y:S05]  /*40d0*/  BSYNC B0 ;  /* 0x0000000000007941 */ /* 0x000fea0003800000 */
.L_x_633:
        /* <DEDUP_REMOVED lines=43> */
.L_x_632:
[----:B0-----:R-:W2:Y:S01]  /*4390*/  LDL.LU R2, [R1+0xbc] ;  /* 0x0000bc0001027983 */ /* 0x001ea20000300800 */
[----:B------:R-:W-:Y:S01]  /*43a0*/  MOV R3, c[0x0][0x16c] ;  /* 0x00005b0000037a02 */ /* 0x000fe20000000f00 */
[----:B------:R-:W-:Y:S01]  /*43b0*/  FMUL.FTZ R4, R156, UR9 ;  /* 0x000000099c047c20 */ /* 0x000fe20008410000 */
[----:B------:R-:W-:Y:S01]  /*43c0*/  HFMA2.MMA R124, -RZ, RZ, 0, 0 ;  /* 0x00000000ff7c7435 */ /* 0x000fe200000001ff */
[----:B------:R-:W-:Y:S01]  /*43d0*/  FMUL.FTZ R5, R154, UR9 ;  /* 0x000000099a057c20 */ /* 0x000fe20008410000 */
[----:B------:R-:W-:Y:S01]  /*43e0*/  ISETP.GE.AND P0, PT, R3, 0x1, PT ;  /* 0x000000010300780c */ /* 0x000fe20003f06270 */
[----:B------:R-:W-:Y:S01]  /*43f0*/  FMUL.FTZ R3, R155, UR9 ;  /* 0x000000099b037c20 */ /* 0x000fe20008410000 */
[----:B------:R0:W-:Y:S01]  /*4400*/  STL [R1+0x20], R4 ;  /* 0x0000200401007387 */ /* 0x0001e20000100800 */
[----:B------:R-:W-:Y:S01]  /*4410*/  FMUL.FTZ R165, R147, UR9 ;  /* 0x0000000993a57c20 */ /* 0x000fe20008410000 */
[----:B------:R-:W-:Y:S01]  /*4420*/  CS2R R50, SRZ ;  /* 0x0000000000327805 */ /* 0x000fe2000001ff00 */
        /* <DEDUP_REMOVED lines=8> */
[----:B0-----:R-:W-:Y:S01]  /*44b0*/  FMUL.FTZ R4, R153, UR9 ;  /* 0x0000000999047c20 */ /* 0x001fe20008410000 */
[----:B------:R-:W-:Y:S01]  /*44c0*/  CS2R R118, SRZ ;  /* 0x0000000000767805 */ /* 0x000fe2000001ff00 */
[----:B------:R-:W-:Y:S01]  /*44d0*/  FMUL.FTZ R158, R142, UR9 ;  /* 0x000000098e9e7c20 */ /* 0x000fe20008410000 */
[----:B------:R-:W-:Y:S01]  /*44e0*/  CS2R R116, SRZ ;  /* 0x0000000000747805 */ /* 0x000fe2000001ff00 */
[----:B-1----:R-:W-:Y:S01]  /*44f0*/  FMUL.FTZ R3, R152, UR9 ;  /* 0x0000000998037c20 */ /* 0x002fe20008410000 */
[----:B------:R0:W-:Y:S01]  /*4500*/  STL [R1+0x14], R4 ;  /* 0x0000140401007387 */ /* 0x0001e20000100800 */
[----:B------:R-:W-:Y:S01]  /*4510*/  FMUL.FTZ R157, R125, UR9 ;  /* 0x000000097d9d7c20 */ /* 0x000fe20008410000 */
[----:B------:R-:W-:Y:S01]  /*4520*/  CS2R R114, SRZ ;  /* 0x0000000000727805 */ /* 0x000fe2000001ff00 */
[----:B---3--:R-:W-:Y:S01]  /*4530*/  FMUL.FTZ R5, R151, UR9 ;  /* 0x0000000997057c20 */ /* 0x008fe20008410000 */
[----:B------:R1:W-:Y:S01]  /*4540*/  STL [R1+0x10], R3 ;  /* 0x0000100301007387 */ /* 0x0003e20000100800 */
[----:B------:R-:W-:Y:S01]  /*4550*/  CS2R R112, SRZ ;  /* 0x0000000000707805 */ /* 0x000fe2000001ff00 */
[----:B------:R-:W-:-:S02]  /*4560*/  MOV R49, RZ ;  /* 0x000000ff00317202 */ /* 0x000fc40000000f00 */
[----:B------:R-:W-:Y:S01]  /*4570*/  STL [R1+0xc], R5 ;  /* 0x00000c0501007387 */ /* 0x000fe20000100800 */
[----:B0-----:R-:W-:Y:S02]  /*4580*/  FMUL.FTZ R4, R149, UR9 ;  /* 0x0000000995047c20 */ /* 0x001fe40008410000 */
[----:B-1----:R-:W-:-:S05]  /*4590*/  FMUL.FTZ R3, R150, UR9 ;  /* 0x0000000996037c20 */ /* 0x002fca0008410000 */
[----:B------:R0:W-:Y:S04]  /*45a0*/  STL [R1+0x8], R3 ;  /* 0x0000080301007387 */ /* 0x0001e80000100800 */
[----:B------:R1:W-:Y:S01]  /*45b0*/  STL [R1+0x4], R4 ;  /* 0x0000040401007387 */ /* 0x0003e20000100800 */
[----:B0-----:R-:W-:-:S05]  /*45c0*/  FMUL.FTZ R3, R148, UR9 ;  /* 0x0000000994037c20 */ /* 0x001fca0008410000 */
[----:B------:R1:W-:Y:S04]  /*45d0*/  STL [R1], R3 ;  /* 0x0000000301007387 */ /* 0x0003e80000100800 */
        /* <DEDUP_REMOVED lines=19> */
[----:B-1----:R-:W-:Y:S01]  /*4710*/  FADD.FTZ R3, R52, UR8 ;  /* 0x0000000834037e21 */ /* 0x002fe20008010000 */
[----:B------:R-:W-:Y:S01]  /*4720*/  UIADD3 UR10, UR15, -0x1, URZ ;  /* 0xffffffff0f0a7890 */ /* 0x000fe2000fffe03f */
[----:B------:R-:W-:Y:S01]  /*4730*/  FADD.FTZ R2, R53, UR8 ;  /* 0x0000000835027e21 */ /* 0x000fe20008010000 */
[----:B------:R-:W-:Y:S01]  /*4740*/  MOV R51, RZ ;  /* 0x000000ff00337202 */ /* 0x000fe20000000f00 */
[----:B------:R-:W-:Y:S01]  /*4750*/  FADD.FTZ R0, R54, UR8 ;  /* 0x0000000836007e21 */ /* 0x000fe20008010000 */
[----:B------:R0:W-:Y:S01]  /*4760*/  STL [R1+0xa0], R3 ;  /* 0x0000a00301007387 */ /* 0x0001e20000100800 */
[----:B------:R-:W-:Y:S02]  /*4770*/  ULEA.HI UR4, UR10, UR10, URZ, 0x1 ;  /* 0x0000000a0a047291 */ /* 0x000fe4000f8f083f */
[----:B------:R-:W-:Y:S01]  /*4780*/  UMOV UR6, URZ ;  /* 0x0000003f00067c82 */ /* 0x000fe20008000000 */
[----:B------:R1:W-:Y:S01]  /*4790*/  STL [R1+0x9c], R2 ;  /* 0x00009c0201007387 */ /* 0x0003e20000100800 */
[----:B------:R-:W-:-:S02]  /*47a0*/  ULOP3.LUT UR4, UR4, 0xfffffe, URZ, 0xc0, !UPT ;  /* 0x00fffffe04047892 */ /* 0x000fc4000f8ec03f */
[----:B------:R-:W-:Y:S01]  /*47b0*/  UMOV UR5, URZ ;  /* 0x0000003f00057c82 */ /* 0x000fe20008000000 */
[----:B------:R2:W-:Y:S01]  /*47c0*/  STL [R1+0x98], R0 ;  /* 0x0000980001007387 */ /* 0x0005e20000100800 */
[----:B------:R-:W-:Y:S01]  /*47d0*/  UIADD3 UR10, UR10, -UR4, URZ ;  /* 0x800000040a0a7290 */ /* 0x000fe2000fffe03f */
[----:B0-----:R-:W-:Y:S02]  /*47e0*/  FADD.FTZ R3, R55, UR8 ;  /* 0x0000000837037e21 */ /* 0x001fe40008010000 */
[----:B------:R-:W-:Y:S01]  /*47f0*/  UMOV UR4, URZ ;  /* 0x0000003f00047c82 */ /* 0x000fe20008000000 */
[----:B-1----:R-:W-:Y:S02]  /*4800*/  FADD.FTZ R2, R56, UR8 ;  /* 0x0000000838027e21 */ /* 0x002fe40008010000 */
        /* <DEDUP_REMOVED lines=13> */
[----:B--2---:R-:W-:-:S05]  /*48e0*/  FADD.FTZ R0, R62, UR8 ;  /* 0x000000083e007e21 */ /* 0x004fca0008010000 */
[----:B------:R1:W-:Y:S01]  /*48f0*/  STL [R1+0x78], R0 ;  /* 0x0000780001007387 */ /* 0x0003e20000100800 */
[----:B0-----:R-:W-:-:S03]  /*4900*/  FADD.FTZ R3, R65, UR8 ;  /* 0x0000000841037e21 */ /* 0x001fc60008010000 */
[----:B------:R0:W-:Y:S01]  /*4910*/  STL [R1+0x74], R2 ;  /* 0x0000740201007387 */ /* 0x0001e20000100800 */
[----:B-1----:R-:W-:Y:S02]  /*4920*/  FADD.FTZ R0, R64, UR8 ;  /* 0x0000000840007e21 */ /* 0x002fe40008010000 */
[----:B0-----:R-:W-:-:S03]  /*4930*/  FADD.FTZ R2, R66, UR8 ;  /* 0x0000000842027e21 */ /* 0x001fc60008010000 */
[----:B------:R0:W-:Y:S04]  /*4940*/  STL [R1+0x70], R0 ;  /* 0x0000700001007387 */ /* 0x0001e80000100800 */
[----:B------:R1:W-:Y:S04]  /*4950*/  STL [R1+0x6c], R3 ;  /* 0x00006c0301007387 */ /* 0x0003e80000100800 */
[----:B------:R1:W-:Y:S01]  /*4960*/  STL [R1+0x68], R2 ;  /* 0x0000680201007387 */ /* 0x0003e20000100800 */
[----:B0-----:R-:W-:-:S05]  /*4970*/  FADD.FTZ R0, R67, UR8 ;  /* 0x0000000843007e21 */ /* 0x001fca0008010000 */
[----:B------:R1:W-:Y:S02]  /*4980*/  STL [R1+0x64], R0 ;  /* 0x0000640001007387 */ /* 0x0003e40000100800 */
.L_x_683:
[----:B------:R-:W-:Y:S01]  /*4990*/  ULDC UR43, c[0x0][0x168] ;  /* 0x00005a00002b7ab9 */ /* 0x000fe20000000800 */
[----:B------:R-:W2:Y:S01]  /*49a0*/  LDL R32, [R1+0x60] ;  /* 0x0000600001207983 */ /* 0x000ea20000100800 */
[----:B------:R-:W-:Y:S02]  /*49b0*/  USHF.R.S32.HI UR42, URZ, 0x1f, UR6 ;  /* 0x0000001f3f2a7899 */ /* 0x000fe40008011406 */
[----:B------:R-:W-:Y:S01]  /*49c0*/  UIADD3 UR43, -UR14, UR43, URZ ;  /* 0x0000002b0e2b7290 */ /* 0x000fe2000fffe13f */
[----:B-1----:R-:W-:Y:S01]  /*49d0*/  LOP3.LUT R0, R78, 0x20, RZ, 0xfc, !PT ;  /* 0x000000204e007812 */ /* 0x002fe200078efcff */
[----:B------:R-:W-:Y:S01]  /*49e0*/  ULDC.64 UR36, c[0x0][0x1a0] ;  /* 0x0000680000247ab9 */ /* 0x000fe20000000a00 */
[----:B------:R-:W-:Y:S01]  /*49f0*/  MOV R5, UR6 ;  /* 0x0000000600057c02 */ /* 0x000fe20008000f00 */
[----:B------:R-:W-:Y:S01]  /*4a00*/  UIMAD UR36, UR42, UR36, URZ ;  /* 0x000000242a2472a4 */ /* 0x000fe2000f8e023f */
[----:B------:R-:W3:Y:S01]  /*4a10*/  LDL R31, [R1+0x5c] ;  /* 0x00005c00011f7983 */ /* 0x000ee20000100800 */
[----:B------:R-:W-:-:S02]  /*4a20*/  ISETP.GE.AND P2, PT, R0, UR43, PT ;  /* 0x0000002b00007c0c */ /* 0x000fc4000bf46270 */
[----:B------:R-:W-:Y:S01]  /*4a30*/  UIMAD UR36, UR6, UR37, UR36 ;  /* 0x00000025062472a4 */ /* 0x000fe2000f8e0224 */
[C---:B------:R-:W-:Y:S01]  /*4a40*/  LOP3.LUT R0, R78.reuse, 0x60, RZ, 0xfc, !PT ;  /* 0x000000604e007812 */ /* 0x040fe200078efcff */
[----:B------:R-:W-:Y:S01]  /*4a50*/  IMAD.WIDE.U32 R4, R5, c[0x0][0x1a0], R78 ;  /* 0x0000680005047a25 */ /* 0x000fe200078e004e */
[C---:B------:R-:W-:Y:S01]  /*4a60*/  LOP3.LUT R2, R78.reuse, 0x40, RZ, 0xfc, !PT ;  /* 0x000000404e027812 */ /* 0x040fe200078efcff */
[----:B------:R-:W4:Y:S01]  /*4a70*/  LDL R30, [R1+0x58] ;  /* 0x00005800011e7983 */ /* 0x000f220000100800 */
[----:B------:R-:W-:Y:S02]  /*4a80*/  ISETP.GE.AND P1, PT, R78, UR43, PT ;  /* 0x0000002b4e007c0c */ /* 0x000fe4000bf26270 */
[----:B------:R-:W-:Y:S01]  /*4a90*/  ISETP.GE.AND P4, PT, R0, UR43, PT ;  /* 0x0000002b00007c0c */ /* 0x000fe2000bf86270 */
[----:B------:R-:W-:Y:S01]  /*4aa0*/  HFMA2.MMA R0, -RZ, RZ, 0, 0 ;  /* 0x00000000ff007435 */ /* 0x000fe200000001ff */
[----:B------:R-:W-:Y:S01]  /*4ab0*/  ISETP.GE.AND P3, PT, R2, UR43, PT ;  /* 0x0000002b02007c0c */ /* 0x000fe2000bf66270 */
[----:B------:R-:W2:Y:S01]  /*4ac0*/  LDL R29, [R1+0x54] ;  /* 0x00005400011d7983 */ /* 0x000ea20000100800 */
[----:B------:R-:W-:-:S02]  /*4ad0*/  LOP3.LUT R6, R78, 0x80, RZ, 0xfc, !PT ;  /* 0x000000804e067812 */ /* 0x000fc400078efcff */
[----:B------:R-:W-:Y:S01]  /*4ae0*/  LEA R2, P0, R4, UR17, 0x2 ;  /* 0x0000001104027c11 */ /* 0x000fe2000f8010ff */
[----:B------:R-:W2:Y:S01]  /*4af0*/  LDL R28, [R1+0x50] ;  /* 0x00005000011c7983 */ /* 0x000ea20000100800 */
[----:B------:R-:W-:Y:S01]  /*4b00*/  IADD3 R3, R5, UR36, RZ ;  /* 0x0000002405037c10 */ /* 0x000fe2000fffe0ff */
[----:B------:R-:W-:Y:S01]  /*4b10*/  ULDC.64 UR36, c[0x0][0x180] ;  /* 0x0000600000247ab9 */ /* 0x000fe20000000a00 */
[----:B------:R-:W-:Y:S01]  /*4b20*/  ISETP.GE.AND P5, PT, R6, UR43, PT ;  /* 0x0000002b06007c0c */ /* 0x000fe2000bfa6270 */
[----:B------:R-:W2:Y:S01]  /*4b30*/  LDL R27, [R1+0x4c] ;  /* 0x00004c00011b7983 */ /* 0x000ea20000100800 */
[----:B------:R-:W-:Y:S01]  /*4b40*/  LEA.HI.X R3, R4, UR16, R3, 0x2, P0 ;  /* 0x0000001004037c11 */ /* 0x000fe200080f1403 */
[----:B------:R-:W-:Y:S02]  /*4b50*/  CS2R R6, SRZ ;  /* 0x0000000000067805 */ /* 0x000fe4000001ff00 */
[----:B------:R-:W2:Y:S04]  /*4b60*/  LDL R26, [R1+0x48] ;  /* 0x00004800011a7983 */ /* 0x000ea80000100800 */
[----:B------:R0:W2:Y:S04]  /*4b70*/  @!P1 LDG.E R0, [R2.64] ;  /* 0x0000001c02009981 */ /* 0x0000a8000c1e1900 */
[----:B------:R0:W3:Y:S01]  /*4b80*/  @!P2 LDG.E R7, [R2.64+0x80] ;  /* 0x0000801c0207a981 */ /* 0x0000e2000c1e1900 */
[----:B------:R-:W-:-:S02]  /*4b90*/  UIMAD.WIDE.U32 UR38, UR41, UR36, URZ ;  /* 0x00000024292672a5 */ /* 0x000fc4000f8e003f */
[----:B------:R-:W-:Y:S01]  /*4ba0*/  UIMAD UR36, UR40, UR36, URZ ;  /* 0x00000024282472a4 */ /* 0x000fe2000f8e023f */
[C---:B------:R-:W-:Y:S01]  /*4bb0*/  LOP3.LUT R4, R78.reuse, 0xc0, RZ, 0xfc, !PT ;  /* 0x000000c04e047812 */ /* 0x040fe200078efcff */
[----:B------:R-:W-:Y:S01]  /*4bc0*/  CS2R R8, SRZ ;  /* 0x0000000000087805 */ /* 0x000fe2000001ff00 */
[----:B------:R-:W-:Y:S01]  /*4bd0*/  LOP3.LUT R5, R78, 0xa0, RZ, 0xfc, !PT ;  /* 0x000000a04e057812 */ /* 0x000fe200078efcff */
[----:B------:R-:W-:Y:S01]  /*4be0*/  UIMAD UR44, UR41, UR37, UR36 ;  /* 0x00000025292c72a4 */ /* 0x000fe2000f8e0224 */
[----:B------:R-:W-:Y:S01]  /*4bf0*/  MOV R11, RZ ;  /* 0x000000ff000b7202 */ /* 0x000fe20000000f00 */
[----:B------:R0:W4:Y:S01]  /*4c00*/  @!P3 LDG.E R6, [R2.64+0x100] ;  /* 0x0001001c0206b981 */ /* 0x000122000c1e1900 */
[----:B------:R-:W-:Y:S02]  /*4c10*/  ULDC.64 UR36, c[0x0][0x188] ;  /* 0x0000620000247ab9 */ /* 0x000fe40000000a00 */
[----:B------:R-:W-:Y:S01]  /*4c20*/  UIMAD UR45, UR42, UR36, URZ ;  /* 0x000000242a2d72a4 */ /* 0x000fe2000f8e023f */
[----:B------:R-:W-:Y:S01]  /*4c30*/  ISETP.GE.AND P1, PT, R4, UR43, PT ;  /* 0x0000002b04007c0c */ /* 0x000fe2000bf26270 */
[----:B------:R-:W-:Y:S01]  /*4c40*/  UIADD3 UR39, UR39, UR44, URZ ;  /* 0x0000002c27277290 */ /* 0x000fe2000fffe03f */
[----:B------:R-:W-:Y:S01]  /*4c50*/  LOP3.LUT R4, R78, 0xe0, RZ, 0xfc, !PT ;  /* 0x000000e04e047812 */ /* 0x000fe200078efcff */
[----:B------:R-:W-:Y:S01]  /*4c60*/  UIMAD UR45, UR6, UR37, UR45 ;  /* 0x00000025062d72a4 */ /* 0x000fe2000f8e022d */
[----:B------:R0:W4:Y:S01]  /*4c70*/  @!P4 LDG.E R9, [R2.64+0x180] ;  /* 0x0001801c0209c981 */ /* 0x000122000c1e1900 */
[----:B------:R-:W-:Y:S01]  /*4c80*/  UIMAD.WIDE.U32 UR38, UR6, UR36, UR38 ;  /* 0x00000024062672a5 */ /* 0x000fe2000f8e0026 */
[----:B------:R-:W-:-:S02]  /*4c90*/  ISETP.GE.AND P2, PT, R4, UR43, PT ;  /* 0x0000002b04007c0c */ /* 0x000fc4000bf46270 */
[----:B------:R-:W-:Y:S01]  /*4ca0*/  ULDC.64 UR36, c[0x0][0x220] ;  /* 0x0000880000247ab9 */ /* 0x000fe20000000a00 */
[----:B------:R-:W-:Y:S01]  /*4cb0*/  ISETP.GE.AND P0, PT, R5, UR43, PT ;  /* 0x0000002b05007c0c */ /* 0x000fe2000bf06270 */
[----:B------:R-:W-:Y:S01]  /*4cc0*/  ULEA UR36, UP0, UR38, UR36, 0x2 ;  /* 0x0000002426247291 */ /* 0x000fe2000f80103f */
[C---:B------:R-:W-:Y:S01]  /*4cd0*/  LOP3.LUT R4, R78.reuse, 0x120, RZ, 0xfc, !PT ;  /* 0x000001204e047812 */ /* 0x040fe200078efcff */
[----:B------:R-:W-:Y:S01]  /*4ce0*/  UIADD3 UR39, UR39, UR45, URZ ;  /* 0x0000002d27277290 */ /* 0x000fe2000fffe03f */
[----:B------:R-:W-:Y:S01]  /*4cf0*/  LOP3.LUT R5, R78, 0x100, RZ, 0xfc, !PT ;  /* 0x000001004e057812 */ /* 0x000fe200078efcff */
[----:B------:R0:W4:Y:S01]  /*4d00*/  @!P5 LDG.E R8, [R2.64+0x200] ;  /* 0x0002001c0208d981 */ /* 0x000122000c1e1900 */
[----:B------:R-:W-:Y:S01]  /*4d10*/  ISETP.GE.AND P4, PT, R4, UR43, PT ;  /* 0x0000002b04007c0c */ /* 0x000fe2000bf86270 */
[----:B------:R-:W-:Y:S01]  /*4d20*/  ULEA.HI.X UR37, UR38, UR37, UR39, 0x2, UP0 ;  /* 0x0000002526257291 */ /* 0x000fe200080f1427 */
[----:B------:R-:W-:Y:S01]  /*4d30*/  LOP3.LUT R4, R78, 0x140, RZ, 0xfc, !PT ;  /* 0x000001404e047812 */ /* 0x000fe200078efcff */
[----:B------:R-:W4:Y:S01]  /*4d40*/  LDL R25, [R1+0x44] ;  /* 0x0000440001197983 */ /* 0x000f220000100800 */
[----:B------:R-:W-:-:S02]  /*4d50*/  ISETP.GE.AND P3, PT, R5, UR43, PT ;  /* 0x0000002b05007c0c */ /* 0x000fc4000bf66270 */
[----:B------:R-:W-:Y:S01]  /*4d60*/  LOP3.LUT R10, R78, 0x160, RZ, 0xfc, !PT ;  /* 0x000001604e0a7812 */ /* 0x000fe200078efcff */
[----:B------:R-:W-:Y:S01]  /*4d70*/  IMAD.U32 R5, RZ, RZ, UR37 ;  /* 0x00000025ff057e24 */ /* 0x000fe2000f8e00ff */
[----:B------:R-:W-:Y:S01]  /*4d80*/  ISETP.GE.AND P5, PT, R4, UR43, PT ;  /* 0x0000002b04007c0c */ /* 0x000fe2000bfa6270 */
[----:B------:R0:W4:Y:S01]  /*4d90*/  @!P0 LDG.E R11, [R2.64+0x280] ;  /* 0x0002801c020b8981 */ /* 0x000122000c1e1900 */
[----:B------:R-:W-:Y:S02]  /*4da0*/  MOV R4, UR36 ;  /* 0x0000002400047c02 */ /* 0x000fe40008000f00 */
[----:B------:R-:W-:Y:S01]  /*4db0*/  LOP3.LUT R12, R78, 0x180, RZ, 0xfc, !PT ;  /* 0x000001804e0c7812 */ /* 0x000fe200078efcff */
[----:B------:R-:W4:Y:S01]  /*4dc0*/  LDL R24, [R1+0x40] ;  /* 0x0000400001187983 */ /* 0x000f220000100800 */
[----:B------:R-:W-:Y:S01]  /*4dd0*/  ISETP.GE.AND P0, PT, R10, UR43, PT ;  /* 0x0000002b0a007c0c */ /* 0x000fe2000bf06270 */
[----:B------:R-:W-:Y:S01]  /*4de0*/  HFMA2.MMA R10, -RZ, RZ, 0, 0 ;  /* 0x00000000ff0a7435 */ /* 0x000fe200000001ff */
[C---:B------:R-:W-:Y:S01]  /*4df0*/  LOP3.LUT R14, R78.reuse, 0x1a0, RZ, 0xfc, !PT ;  /* 0x000001a04e0e7812 */ /* 0x040fe200078efcff */
[----:B------:R1:W4:Y:S01]  /*4e00*/  LDG.E R19, [R4.64] ;  /* 0x0000001c04137981 */ /* 0x000322000c1e1900 */
[----:B------:R-:W-:-:S03]  /*4e10*/  LOP3.LUT R15, R78, 0x1c0, RZ, 0xfc, !PT ;  /* 0x000001c04e0f7812 */ /* 0x000fc600078efcff */
[----:B------:R-:W4:Y:S04]  /*4e20*/  LDL R23, [R1+0x3c] ;  /* 0x00003c0001177983 */ /* 0x000f280000100800 */
[----:B------:R-:W4:Y:S04]  /*4e30*/  LDL R22, [R1+0x38] ;  /* 0x0000380001167983 */ /* 0x000f280000100800 */
[----:B------:R-:W4:Y:S01]  /*4e40*/  LDL R21, [R1+0x34] ;  /* 0x0000340001157983 */ /* 0x000f220000100800 */
[----:B------:R-:W-:Y:S01]  /*4e50*/  CS2R R16, SRZ ;  /* 0x0000000000107805 */ /* 0x000fe2000001ff00 */
[----:B------:R-:W-:Y:S01]  /*4e60*/  MOV R18, RZ ;  /* 0x000000ff00127202 */ /* 0x000fe20000000f00 */
[----:B------:R-:W-:Y:S01]  /*4e70*/  ULDC.64 UR38, c[0x0][0x1b8] ;  /* 0x00006e0000267ab9 */ /* 0x000fe20000000a00 */
[----:B------:R0:W4:Y:S01]  /*4e80*/  @!P1 LDG.E R10, [R2.64+0x300] ;  /* 0x0003001c020a9981 */ /* 0x000122000c1e1900 */
[----:B------:R-:W-:-:S02]  /*4e90*/  ISETP.GE.AND P1, PT, R12, UR43, PT ;  /* 0x0000002b0c007c0c */ /* 0x000fc4000bf26270 */
[----:B------:R-:W-:Y:S01]  /*4ea0*/  CS2R R12, SRZ ;  /* 0x00000000000c7805 */ /* 0x000fe2000001ff00 */
[----:B-1----:R-:W-:Y:S01]  /*4eb0*/  CS2R R4, SRZ ;  /* 0x0000000000047805 */ /* 0x002fe2000001ff00 */
[----:B------:R-:W4:Y:S04]  /*4ec0*/  LDL R20, [R1+0x30] ;  /* 0x0000300001147983 */ /* 0x000f280000100800 */
[----:B------:R0:W4:Y:S01]  /*4ed0*/  @!P2 LDG.E R13, [R2.64+0x380] ;  /* 0x0003801c020da981 */ /* 0x000122000c1e1900 */
[----:B------:R-:W-:Y:S02]  /*4ee0*/  ISETP.GE.AND P2, PT, R14, UR43, PT ;  /* 0x0000002b0e007c0c */ /* 0x000fe4000bf46270 */
[----:B------:R-:W-:Y:S01]  /*4ef0*/  MOV R14, RZ ;  /* 0x000000ff000e7202 */ /* 0x000fe20000000f00 */
[----:B------:R0:W4:Y:S01]  /*4f00*/  @!P3 LDG.E R12, [R2.64+0x400] ;  /* 0x0004001c020cb981 */ /* 0x000122000c1e1900 */
[----:B------:R-:W-:-:S03]  /*4f10*/  ISETP.GE.AND P3, PT, R15, UR43, PT ;  /* 0x0000002b0f007c0c */ /* 0x000fc6000bf66270 */
[----:B------:R0:W4:Y:S01]  /*4f20*/  @!P5 LDG.E R4, [R2.64+0x500] ;  /* 0x0005001c0204d981 */ /* 0x000122000c1e1900 */
[----:B------:R-:W-:-:S03]  /*4f30*/  LOP3.LUT R15, R78, 0x1e0, RZ, 0xfc, !PT ;  /* 0x000001e04e0f7812 */ /* 0x000fc600078efcff */
[----:B------:R0:W4:Y:S04]  /*4f40*/  @!P4 LDG.E R14, [R2.64+0x480] ;  /* 0x0004801c020ec981 */ /* 0x000128000c1e1900 */
[----:B------:R0:W4:Y:S01]  /*4f50*/  @!P0 LDG.E R5, [R2.64+0x580] ;  /* 0x0005801c02058981 */ /* 0x000122000c1e1900 */
[----:B------:R-:W-:Y:S01]  /*4f60*/  ISETP.GE.AND P4, PT, R15, UR43, PT ;  /* 0x0000002b0f007c0c */ /* 0x000fe2000bf86270 */
[----:B------:R-:W-:Y:S02]  /*4f70*/  HFMA2.MMA R15, -RZ, RZ, 0, 0 ;  /* 0x00000000ff0f7435 */ /* 0x000fe400000001ff */
[----:B------:R0:W4:Y:S04]  /*4f80*/  @!P2 LDG.E R17, [R2.64+0x680] ;  /* 0x0006801c0211a981 */ /* 0x000128000c1e1900 */
[----:B------:R0:W4:Y:S04]  /*4f90*/  @!P3 LDG.E R16, [R2.64+0x700] ;  /* 0x0007001c0210b981 */ /* 0x000128000c1e1900 */
[----:B------:R0:W4:Y:S04]  /*4fa0*/  @!P1 LDG.E R15, [R2.64+0x600] ;  /* 0x0006001c020f9981 */ /* 0x000128000c1e1900 */
[----:B------:R0:W4:Y:S04]  /*4fb0*/  @!P4 LDG.E R18, [R2.64+0x780] ;  /* 0x0007801c0212c981 */ /* 0x000128000c1e1900 */
[----:B0-----:R-:W4:Y:S04]  /*4fc0*/  LDL R3, [R1+0x2c] ;  /* 0x00002c0001037983 */ /* 0x001f280000100800 */
[----:B------:R-:W4:Y:S04]  /*4fd0*/  LDL R2, [R1+0x28] ;  /* 0x0000280001027983 */ /* 0x000f280000100800 */
[----:B--2---:R-:W-:Y:S04]  /*4fe0*/  STS [R32.X4], R0 ;  /* 0x0000000020007388 */ /* 0x004fe80000004800 */
[----:B---3--:R0:W-:Y:S04]  /*4ff0*/  STS [R31.X4+0x80], R7 ;  /* 0x000080071f007388 */ /* 0x0081e80000004800 */
[----:B0-----:R-:W2:Y:S01]  /*5000*/  LDL R7, [R1+0x24] ;  /* 0x0000240001077983 */ /* 0x001ea20000100800 */
[----:B------:R-:W-:-:S04]  /*5010*/  UIMAD UR43, UR40, UR38, URZ ;  /* 0x00000026282b72a4 */ /* 0x000fc8000f8e023f */
[----:B------:R-:W-:Y:S01]  /*5020*/  UIMAD UR44, UR41, UR39, UR43 ;  /* 0x00000027292c72a4 */ /* 0x000fe2000f8e022b */
[----:B----4-:R0:W-:Y:S04]  /*5030*/  STS [R30.X4+0x100], R6 ;  /* 0x000100061e007388 */ /* 0x0101e80000004800 */
[----:B------:R-:W-:Y:S02]  /*5040*/  STS [R29.X4+0x180], R9 ;  /* 0x000180091d007388 */ /* 0x000fe40000004800 */
[----:B------:R-:W0:Y:S02]  /*5050*/  R2UR UR43, R19 ;  /* 0x00000000132b73c2 */ /* 0x000e2400000e0000 */
[----:B------:R-:W-:Y:S04]  /*5060*/  STS [R28.X4+0x200], R8 ;  /* 0x000200081c007388 */ /* 0x000fe80000004800 */
[----:B------:R-:W-:Y:S01]  /*5070*/  STS [R27.X4+0x280], R11 ;  /* 0x0002800b1b007388 */ /* 0x000fe20000004800 */
[----:B------:R-:W-:Y:S01]  /*5080*/  UIMAD.WIDE.U32 UR36, UR41, UR38, URZ ;  /* 0x00000026292472a5 */ /* 0x000fe2000f8e003f */
[----:B------:R-:W-:-:S02]  /*5090*/  FADD.FTZ R126, R67, UR8 ;  /* 0x00000008437e7e21 */ /* 0x000fc40008010000 */
[----:B------:R-:W-:Y:S01]  /*50a0*/  ULDC.64 UR38, c[0x0][0x1c0] ;  /* 0x0000700000267ab9 */ /* 0x000fe20000000a00 */
[----:B------:R-:W-:Y:S01]  /*50b0*/  STS [R26.X4+0x300], R10 ;  /* 0x0003000a1a007388 */ /* 0x000fe20000004800 */
[----:B------:R-:W-:Y:S01]  /*50c0*/  UIADD3 UR37, UR37, UR44, URZ ;  /* 0x0000002c25257290 */ /* 0x000fe2000fffe03f */
[----:B0-----:R-:W-:Y:S02]  /*50d0*/  MOV R6, UR43 ;  /* 0x0000002b00067c02 */ /* 0x001fe40008000f00 */
[----:B------:R-:W-:Y:S04]  /*50e0*/  STS [R25.X4+0x380], R13 ;  /* 0x0003800d19007388 */ /* 0x000fe80000004800 */
[----:B------:R-:W-:Y:S01]  /*50f0*/  STS [R24.X4+0x400], R12 ;  /* 0x0004000c18007388 */ /* 0x000fe20000004800 */
[----:B------:R-:W-:-:S03]  /*5100*/  UIMAD UR44, UR42, UR38, URZ ;  /* 0x000000262a2c72a4 */ /* 0x000fc6000f8e023f */
[----:B------:R-:W-:Y:S04]  /*5110*/  STS [R23.X4+0x480], R14 ;  /* 0x0004800e17007388 */ /* 0x000fe80000004800 */
[----:B------:R-:W-:Y:S04]  /*5120*/  STS [R22.X4+0x500], R4 ;  /* 0x0005000416007388 */ /* 0x000fe80000004800 */
[----:B------:R0:W-:Y:S01]  /*5130*/  STS [R21.X4+0x580], R5 ;  /* 0x0005800515007388 */ /* 0x0001e20000004800 */
[----:B------:R-:W-:Y:S01]  /*5140*/  ISETP.NE.AND P1, PT, R95, RZ, PT ;  /* 0x000000ff5f00720c */ /* 0x000fe20003f25270 */
[----:B------:R-:W-:Y:S01]  /*5150*/  UIMAD UR44, UR6, UR39, UR44 ;  /* 0x00000027062c72a4 */ /* 0x000fe2000f8e022c */
[----:B0-----:R-:W-:Y:S01]  /*5160*/  FMUL.FTZ R5, R6, 1.4426950216293334961 ;  /* 0x3fb8aa3b06057820 */ /* 0x001fe20000410000 */
[----:B------:R-:W-:-:S03]  /*5170*/  UIMAD.WIDE.U32 UR38, UR6, UR38, UR36 ;  /* 0x00000026062672a5 */ /* 0x000fc6000f8e0024 */
[----:B------:R-:W-:Y:S01]  /*5180*/  FMUL.FTZ R126, R5, R126 ;  /* 0x0000007e057e7220 */ /* 0x000fe20000410000 */
[----:B------:R-:W-:Y:S01]  /*5190*/  ULDC.64 UR36, c[0x0][0x230] ;  /* 0x00008c0000247ab9 */ /* 0x000fe20000000a00 */
[----:B------:R-:W-:Y:S01]  /*51a0*/  MOV R0, UR10 ;  /* 0x0000000a00007c02 */ /* 0x000fe20008000f00 */
[----:B------:R-:W-:Y:S02]  /*51b0*/  UIADD3 UR39, UR39, UR44, URZ ;  /* 0x0000002c27277290 */ /* 0x000fe4000fffe03f */
[----:B------:R-:W-:Y:S01]  /*51c0*/  ULEA UR36, UP0, UR38, UR36, 0x2 ;  /* 0x0000002426247291 */ /* 0x000fe2000f80103f */
[----:B------:R-:W0:Y:S01]  /*51d0*/  MUFU.EX2 R126, R126 ;  /* 0x0000007e007e7308 */ /* 0x000e220000000800 */
[----:B------:R-:W-:Y:S02]  /*51e0*/  LEA R0, R0, UR6, 0x8 ;  /* 0x0000000600007c11 */ /* 0x000fe4000f8e40ff */
[----:B------:R-:W-:Y:S01]  /*51f0*/  ULEA.HI.X UR37, UR38, UR37, UR39, 0x2, UP0 ;  /* 0x0000002526257291 */ /* 0x000fe200080f1427 */
[----:B------:R-:W-:Y:S01]  /*5200*/  STS [R20.X4+0x600], R15 ;  /* 0x0006000f14007388 */ /* 0x000fe20000004800 */
[----:B------:R-:W-:-:S03]  /*5210*/  @P1 IADD3 R0, R95, 0x200, RZ ;  /* 0x000002005f001810 */ /* 0x000fc60007ffe0ff */
[----:B------:R1:W-:Y:S04]  /*5220*/  STS [R3.X4+0x680], R17 ;  /* 0x0006801103007388 */ /* 0x0003e80000004800 */
[----:B------:R3:W-:Y:S01]  /*5230*/  STS [R2.X4+0x700], R16 ;  /* 0x0007001002007388 */ /* 0x0007e20000004800 */
[----:B-1----:R-:W-:Y:S02]  /*5240*/  MOV R3, UR37 ;  /* 0x0000002500037c02 */ /* 0x002fe40008000f00 */
[----:B---3--:R-:W-:Y:S02]  /*5250*/  MOV R2, UR36 ;  /* 0x0000002400027c02 */ /* 0x008fe40008000f00 */
[----:B------:R-:W-:Y:S01]  /*5260*/  ISETP.NE.AND P0, PT, R95, 0x7f, PT ;  /* 0x0000007f5f00780c */ /* 0x000fe20003f05270 */
[----:B------:R-:W-:Y:S01]  /*5270*/  BSSY B0, `(.L_x_636) ;  /* 0x0000024000007945 */ /* 0x000fe20003800000 */
[----:B--2---:R1:W-:Y:S01]  /*5280*/  STS [R7.X4+0x780], R18 ;  /* 0x0007801207007388 */ /* 0x0043e20000004800 */
[----:B------:R-:W-:-:S06]  /*5290*/  NOP ;  /* 0x0000000000007918 */ /* 0x000fcc0000000000 */
[----:B------:R2:W3:Y:S01]  /*52a0*/  LDS R48, [R94.X4+0x4] ;  /* 0x000004005e307984 */ /* 0x0004e20000004800 */
[----:B-1----:R-:W-:-:S03]  /*52b0*/  SHF.L.U32 R7, R0, 0x2, RZ ;  /* 0x0000000200077819 */ /* 0x002fc600000006ff */
[----:B------:R2:W1:Y:S04]  /*52c0*/  LDS R47, [R94.X4+0x8] ;  /* 0x000008005e2f7984 */ /* 0x0004680000004800 */
[----:B------:R2:W4:Y:S04]  /*52d0*/  LDS R46, [R94.X4+0xc] ;  /* 0x00000c005e2e7984 */ /* 0x0005280000004800 */
[----:B------:R2:W0:Y:S04]  /*52e0*/  LDS R45, [R94.X4+0x10] ;  /* 0x000010005e2d7984 */ /* 0x0004280000004800 */
        /* <DEDUP_REMOVED lines=11> */
[----:B------:R2:W1:Y:S04]  /*53a0*/  LDS R33, [R94.X4] ;  /* 0x000000005e217984 */ /* 0x0004680000004800 */
[----:B------:R2:W5:Y:S04]  /*53b0*/  LDG.E R111, [R2.64] ;  /* 0x0000001c026f7981 */ /* 0x000568000c1e1900 */
[----:B0-----:R2:W-:Y:S04]  /*53c0*/  STS [R7+0x4c60], R126 ;  /* 0x004c607e07007388 */ /* 0x0015e80000000800 */
[----:B------:R-:W-:Y:S06]  /*53d0*/  BAR.SYNC.DEFER_BLOCKING 0x0 ;  /* 0x0000000000007b1d */ /* 0x000fec0000010000 */
[----:B------:R2:W0:Y:S01]  /*53e0*/  @P0 LDS R32, [R95.X4+0x5464] ;  /* 0x005464005f200984 */ /* 0x0004220000004800 */
[----:B------:R-:W-:Y:S05]  /*53f0*/  @P0 BRA `(.L_x_637) ;  /* 0x000000b000000947 */ /* 0x000fea0003800000 */
[----:B---34-:R-:W-:Y:S01]  /*5400*/  ULDC UR37, c[0x0][0x174] ;  /* 0x00005d0000257ab9 */ /* 0x018fe20000000800 */
[----:B0-----:R-:W-:Y:S01]  /*5410*/  MOV R32, 0x3f800000 ;  /* 0x3f80000000207802 */ /* 0x001fe20000000f00 */
        /* <DEDUP_REMOVED lines=9> */
.L_x_637:
[----:B---34-:R-:W-:Y:S05]  /*54b0*/  BSYNC B0 ;  /* 0x0000000000007941 */ /* 0x018fea0003800000 */
.L_x_636:
[----:B------:R-:W-:Y:S01]  /*54c0*/  UISETP.GE.AND UP0, UPT, UR15, 0x2, UPT ;  /* 0x000000020f00788c */ /* 0x000fe2000bf06270 */
[----:B------:R-:W3:Y:S01]  /*54d0*/  LDL R21, [R1+0x64] ;  /* 0x0000640001157983 */ /* 0x000ee20000100800 */
[----:B0-----:R-:W-:-:S03]  /*54e0*/  LOP3.LUT R0, R95, 0x1f, RZ, 0xc0, !PT ;  /* 0x0000001f5f007812 */ /* 0x001fc600078ec0ff */
[----:B------:R-:W4:Y:S01]  /*54f0*/  LDL R22, [R1+0x68] ;  /* 0x0000680001167983 */ /* 0x000f220000100800 */
[----:B------:R-:W-:-:S03]  /*5500*/  PLOP3.LUT P0, PT, PT, PT, UP0, 0x80, 0x0 ;  /* 0x000000000000781c */ /* 0x000fc60003f0f008 */
[----:B--2---:R-:W2:Y:S01]  /*5510*/  LDL R19, [R1+0x6c] ;  /* 0x00006c0001137983 */ /* 0x004ea20000100800 */
[----:B------:R-:W-:-:S03]  /*5520*/  ISETP.NE.OR P0, PT, R0, RZ, !P0 ;  /* 0x000000ff0000720c */ /* 0x000fc60004705670 */
[----:B------:R-:W2:Y:S04]  /*5530*/  LDL R18, [R1+0x70] ;  /* 0x0000700001127983 */ /* 0x000ea80000100800 */
[----:B------:R-:W2:Y:S01]  /*5540*/  LDL R16, [R1+0x74] ;  /* 0x0000740001107983 */ /* 0x000ea20000100800 */
[----:B------:R-:W-:-:S03]  /*5550*/  MOV R0, UR15 ;  /* 0x0000000f00007c02 */ /* 0x000fc60008000f00 */
[----:B------:R-:W2:Y:S01]  /*5560*/  LDL R15, [R1+0x78] ;  /* 0x00007800010f7983 */ /* 0x000ea20000100800 */
[----:B------:R-:W-:Y:S01]  /*5570*/  HFMA2.MMA R7, -RZ, RZ, 0, 4.76837158203125e-07 ;  /* 0x00000008ff077435 */ /* 0x000fe200000001ff */
[----:B------:R-:W-:Y:S01]  /*5580*/  @!P0 IADD3 R0, R0, -0x2, RZ ;  /* 0xfffffffe00008810 */ /* 0x000fe20007ffe0ff */
[----:B------:R-:W-:Y:S01]  /*5590*/  IMAD.MOV.U32 R3, RZ, RZ, c[0x0][0x16c] ;  /* 0x00005b00ff037624 */ /* 0x000fe200078e00ff */
[----:B------:R-:W2:Y:S03]  /*55a0*/  LDL R13, [R1+0x7c] ;  /* 0x00007c00010d7983 */ /* 0x000ea60000100800 */
[----:B------:R-:W-:Y:S01]  /*55b0*/  @!P0 IMAD R0, R0, R3, UR6 ;  /* 0x0000000600008e24 */ /* 0x000fe2000f8e0203 */
[----:B------:R-:W2:Y:S03]  /*55c0*/  LDL R12, [R1+0x80] ;  /* 0x00008000010c7983 */ /* 0x000ea60000100800 */
[----:B------:R-:W-:Y:S01]  /*55d0*/  @!P0 IMAD.WIDE R2, R0, R7, UR30 ;  /* 0x0000001e00028e25 */ /* 0x000fe2000f8e0207 */
[----:B------:R-:W2:Y:S03]  /*55e0*/  LDL R10, [R1+0x84] ;  /* 0x00008400010a7983 */ /* 0x000ea60000100800 */
[----:B------:R-:W-:Y:S01]  /*55f0*/  FADD.FTZ R0, R66, UR8 ;  /* 0x0000000842007e21 */ /* 0x000fe20008010000 */
[----:B------:R-:W2:Y:S01]  /*5600*/  LDL R9, [R1+0x88] ;  /* 0x0000880001097983 */ /* 0x000ea20000100800 */
[----:B------:R-:W-:Y:S01]  /*5610*/  FADD.FTZ R6, R58, UR8 ;  /* 0x000000083a067e21 */ /* 0x000fe20008010000 */
[----:B------:R-:W-:Y:S01]  /*5620*/  HFMA2.MMA R80, -RZ, RZ, 1.875, 0 ;  /* 0x3f800000ff507435 */ /* 0x000fe200000001ff */
[----:B------:R-:W-:Y:S01]  /*5630*/  FMUL.FTZ R31, R5, R0 ;  /* 0x00000000051f7220 */ /* 0x000fe20000410000 */
[----:B------:R-:W2:Y:S01]  /*5640*/  LDL R84, [R1+0x8c] ;  /* 0x00008c0001547983 */ /* 0x000ea20000100800 */
[----:B------:R-:W-:Y:S01]  /*5650*/  FADD.FTZ R0, R64, UR8 ;  /* 0x0000000840007e21 */ /* 0x000fe20008010000 */
[----:B------:R-:W-:Y:S01]  /*5660*/  MOV R81, RZ ;  /* 0x000000ff00517202 */ /* 0x000fe20000000f00 */
[----:B------:R-:W-:-:S02]  /*5670*/  FADD.FTZ R4, R56, UR8 ;  /* 0x0000000838047e21 */ /* 0x000fc40008010000 */
[C---:B------:R-:W-:Y:S02]  /*5680*/  FMUL.FTZ R29, R5.reuse, R0 ;  /* 0x00000000051d7220 */ /* 0x040fe40000410000 */
[----:B------:R-:W-:Y:S01]  /*5690*/  FMUL.FTZ R23, R5, R6 ;  /* 0x0000000605177220 */ /* 0x000fe20000410000 */
[----:B------:R0:W5:Y:S01]  /*56a0*/  @!P0 LDG.E.64 R80, [R2.64] ;  /* 0x0000001c02508981 */ /* 0x000162000c1e1b00 */
[----:B------:R-:W-:-:S03]  /*56b0*/  FADD.FTZ R0, R62, UR8 ;  /* 0x000000083e007e21 */ /* 0x000fc60008010000 */
[----:B------:R-:W2:Y:S01]  /*56c0*/  LDL R6, [R1+0x90] ;  /* 0x0000900001067983 */ /* 0x000ea20000100800 */
[C---:B------:R-:W-:Y:S02]  /*56d0*/  FMUL.FTZ R17, R5.reuse, R4 ;  /* 0x0000000405117220 */ /* 0x040fe40000410000 */
[C---:B------:R-:W-:Y:S01]  /*56e0*/  FMUL.FTZ R27, R5.reuse, R0 ;  /* 0x00000000051b7220 */ /* 0x040fe20000410000 */
[----:B------:R-:W2:Y:S01]  /*56f0*/  LDL R4, [R1+0x94] ;  /* 0x0000940001047983 */ /* 0x000ea20000100800 */
[----:B------:R-:W-:Y:S02]  /*5700*/  FADD.FTZ R0, R60, UR8 ;  /* 0x000000083c007e21 */ /* 0x000fe40008010000 */
[----:B0-----:R-:W-:Y:S01]  /*5710*/  FADD.FTZ R2, R54, UR8 ;  /* 0x0000000836027e21 */ /* 0x001fe20008010000 */
[----:B------:R-:W2:Y:S01]  /*5720*/  LDL R3, [R1+0x98] ;  /* 0x0000980001037983 */ /* 0x000ea20000100800 */
[----:B------:R-:W-:Y:S02]  /*5730*/  FMUL.FTZ R25, R5, R0 ;  /* 0x0000000005197220 */ /* 0x000fe40000410000 */
        /* <DEDUP_REMOVED lines=8> */
[C---:B------:R-:W-:Y:S02]  /*57c0*/  FMUL.FTZ R11, R5.reuse, R2 ;  /* 0x00000002050b7220 */ /* 0x040fe40000410000 */
[----:B------:R-:W2:Y:S01]  /*57d0*/  LDL R2, [R1+0x9c] ;  /* 0x00009c0001027983 */ /* 0x000ea20000100800 */
[C---:B------:R-:W-:Y:S02]  /*57e0*/  FMUL.FTZ R30, R5.reuse, R30 ;  /* 0x0000001e051e7220 */ /* 0x040fe40000410000 */
[C---:B------:R-:W-:Y:S02]  /*57f0*/  FMUL.FTZ R28, R5.reuse, R28 ;  /* 0x0000001c051c7220 */ /* 0x040fe40000410000 */
[C---:B------:R-:W-:Y:S02]  /*5800*/  FMUL.FTZ R26, R5.reuse, R26 ;  /* 0x0000001a051a7220 */ /* 0x040fe40000410000 */
[----:B------:R-:W-:-:S02]  /*5810*/  FMUL.FTZ R24, R5, R24 ;  /* 0x0000001805187220 */ /* 0x000fc40000410000 */
[C---:B------:R-:W-:Y:S02]  /*5820*/  FMUL.FTZ R20, R5.reuse, R20 ;  /* 0x0000001405147220 */ /* 0x040fe40000410000 */
[C---:B------:R-:W-:Y:S02]  /*5830*/  FMUL.FTZ R14, R5.reuse, R14 ;  /* 0x0000000e050e7220 */ /* 0x040fe40000410000 */
[C---:B------:R-:W-:Y:S02]  /*5840*/  FMUL.FTZ R8, R5.reuse, R8 ;  /* 0x0000000805087220 */ /* 0x040fe40000410000 */
[----:B------:R-:W-:Y:S02]  /*5850*/  FMUL.FTZ R5, R5, R0 ;  /* 0x0000000005057220 */ /* 0x000fe40000410000 */
[----:B------:R-:W2:Y:S01]  /*5860*/  LDL R0, [R1+0xa0] ;  /* 0x0000a00001007983 */ /* 0x000ea20000100800 */
[----:B------:R-:W0:Y:S08]  /*5870*/  MUFU.EX2 R31, R31 ;  /* 0x0000001f001f7308 */ /* 0x000e300000000800 */
[----:B------:R-:W1:Y:S08]  /*5880*/  MUFU.EX2 R30, R30 ;  /* 0x0000001e001e7308 */ /* 0x000e700000000800 */
[----:B------:R-:W1:Y:S01]  /*5890*/  MUFU.EX2 R29, R29 ;  /* 0x0000001d001d7308 */ /* 0x000e620000000800 */
[----:B0-----:R-:W-:-:S07]  /*58a0*/  FMUL.FTZ R82, R126, R31 ;  /* 0x0000001f7e527220 */ /* 0x001fce0000410000 */
[----:B------:R-:W0:Y:S01]  /*58b0*/  MUFU.EX2 R28, R28 ;  /* 0x0000001c001c7308 */ /* 0x000e220000000800 */
[----:B-1----:R-:W-:-:S07]  /*58c0*/  FMUL.FTZ R82, R30, R82 ;  /* 0x000000521e527220 */ /* 0x002fce0000410000 */
[----:B------:R-:W1:Y:S01]  /*58d0*/  MUFU.EX2 R27, R27 ;  /* 0x0000001b001b7308 */ /* 0x000e620000000800 */
[----:B------:R-:W-:-:S07]  /*58e0*/  FMUL.FTZ R82, R29, R82 ;  /* 0x000000521d527220 */ /* 0x000fce0000410000 */
        /* <DEDUP_REMOVED lines=19> */
[----:B0-----:R-:W-:Y:S01]  /*5a20*/  FMUL.FTZ R82, R11, R82 ;  /* 0x000000520b527220 */ /* 0x001fe20000410000 */
[----:B------:R-:W-:-:S03]  /*5a30*/  ISETP.GT.U32.AND P0, PT, R95, 0x1f, PT ;  /* 0x0000001f5f00780c */ /* 0x000fc60003f04070 */
[----:B-1----:R-:W-:Y:S01]  /*5a40*/  FMUL.FTZ R82, R8, R82 ;  /* 0x0000005208527220 */ /* 0x002fe20000410000 */
[----:B------:R-:W-:Y:S03]  /*5a50*/  BSSY B0, `(.L_x_638) ;  /* 0x000008b000007945 */ /* 0x000fe60003800000 */
[----:B------:R-:W-:Y:S02]  /*5a60*/  FMUL.FTZ R82, R5, R82 ;  /* 0x0000005205527220 */ /* 0x000fe40000410000 */
[----:B---3--:R-:W-:Y:S02]  /*5a70*/  FMUL.FTZ R21, R93, R21 ;  /* 0x000000155d157220 */ /* 0x008fe40000410000 */
[----:B----4-:R-:W-:Y:S02]  /*5a80*/  FMUL.FTZ R22, R92, R22 ;  /* 0x000000165c167220 */ /* 0x010fe40000410000 */
[----:B------:R-:W-:-:S02]  /*5a90*/  FMUL.FTZ R21, R21, R33 ;  /* 0x0000002115157220 */ /* 0x000fc40000410000 */
[----:B--2---:R-:W-:Y:S02]  /*5aa0*/  FMUL.FTZ R19, R91, R19 ;  /* 0x000000135b137220 */ /* 0x004fe40000410000 */
[----:B------:R-:W-:Y:S02]  /*5ab0*/  FMUL.FTZ R22, R22, R48 ;  /* 0x0000003016167220 */ /* 0x000fe40000410000 */
[----:B------:R-:W-:Y:S02]  /*5ac0*/  FMUL.FTZ R18, R90, R18 ;  /* 0x000000125a127220 */ /* 0x000fe40000410000 */
[----:B------:R-:W-:Y:S02]  /*5ad0*/  FMUL.FTZ R19, R19, R47 ;  /* 0x0000002f13137220 */ /* 0x000fe40000410000 */
[----:B------:R-:W-:Y:S02]  /*5ae0*/  FFMA.FTZ R83, R21, R31, R22 ;  /* 0x0000001f15537223 */ /* 0x000fe40000010016 */
[----:B------:R-:W-:-:S02]  /*5af0*/  FMUL.FTZ R16, R89, R16 ;  /* 0x0000001059107220 */ /* 0x000fc40000410000 */
[----:B------:R-:W-:Y:S02]  /*5b00*/  FMUL.FTZ R18, R18, R46 ;  /* 0x0000002e12127220 */ /* 0x000fe40000410000 */
[----:B------:R-:W-:Y:S02]  /*5b10*/  FFMA.FTZ R83, R30, R83, R19 ;  /* 0x000000531e537223 */ /* 0x000fe40000010013 */
        /* <DEDUP_REMOVED lines=28> */
[----:B------:R-:W-:Y:S02]  /*5ce0*/  FFMA.FTZ R83, R14, R83, R4 ;  /* 0x000000530e537223 */ /* 0x000fe40000010004 */
[----:B------:R-:W-:Y:S02]  /*5cf0*/  FMUL.FTZ R2, R69, R2 ;  /* 0x0000000245027220 */ /* 0x000fe40000410000 */
[----:B------:R-:W-:Y:S02]  /*5d00*/  FFMA.FTZ R83, R11, R83, R3 ;  /* 0x000000530b537223 */ /* 0x000fe40000010003 */
[----:B------:R-:W-:-:S04]  /*5d10*/  FMUL.FTZ R2, R2, R35 ;  /* 0x0000002302027220 */ /* 0x000fc80000410000 */
[----:B------:R-:W-:Y:S02]  /*5d20*/  FFMA.FTZ R83, R8, R83, R2 ;  /* 0x0000005308537223 */ /* 0x000fe40000010002 */
[----:B------:R-:W-:-:S04]  /*5d30*/  FMUL.FTZ R0, R68, R0 ;  /* 0x0000000044007220 */ /* 0x000fc80000410000 */
[----:B------:R-:W-:Y:S01]  /*5d40*/  FMUL.FTZ R0, R0, R34 ;  /* 0x0000002200007220 */ /* 0x000fe20000410000 */
[----:B------:R-:W-:-:S03]  /*5d50*/  LEA.HI R84, R95, R95, RZ, 0x1e ;  /* 0x0000005f5f547211 */ /* 0x000fc600078ff0ff */
[----:B------:R-:W-:Y:S02]  /*5d60*/  FFMA.FTZ R83, R5, R83, R0 ;  /* 0x0000005305537223 */ /* 0x000fe40000010000 */
        /* <DEDUP_REMOVED lines=32> */
.L_x_695:
        /* <DEDUP_REMOVED lines=23> */
.L_x_696:
        /* <DEDUP_REMOVED lines=8> */
[----:B------:R-:W-:Y:S05]  /*6160*/  CALL.REL.NOINC `($__internal_28_$__cuda_sm70_shflsync_idx_p) ;  /* 0x0000516000007944 */ /* 0x000fea0003c00000 */
.L_x_642:
[----:B------:R-:W-:Y:S05]  /*6170*/  BRA.CONV ~URZ, `(.L_x_643) ;  /* 0x000000437f007947 */ /* 0x000fea000b800000 */
[----:B-1----:R-:W-:Y:S01]  /*6180*/  HFMA2.MMA R159, -RZ, RZ, 0, 1.847743988037109375e-06 ;  /* 0x0000001fff9f7435 */ /* 0x002fe200000001ff */
[----:B------:R-:W-:Y:S02]  /*6190*/  MOV R82, R84 ;  /* 0x0000005400527202 */ /* 0x000fe40000000f00 */
[----:B------:R-:W-:-:S03]  /*61a0*/  MOV R83, 0x61c0 ;  /* 0x000061c000537802 */ /* 0x000fc60000000f00 */
[----:B--2--5:R-:W-:Y:S05]  /*61b0*/  CALL.REL.NOINC `($__internal_28_$__cuda_sm70_shflsync_idx_p) ;  /* 0x0000511000007944 */ /* 0x024fea0003c00000 */
.L_x_643:
[----:B------:R-:W-:Y:S05]  /*61c0*/  BRA.DIV ~URZ, `(.L_x_644) ;  /* 0x000049027f007947 */ /* 0x000fea000b800000 */
[----:B------:R-:W0:Y:S04]  /*61d0*/  SHFL.IDX PT, R80, R80, RZ, 0x1f ;  /* 0x00001fff50507589 */ /* 0x000e2800000e0000 */
[----:B------:R-:W3:Y:S04]  /*61e0*/  SHFL.IDX PT, R81, R81, RZ, 0x1f ;  /* 0x00001fff51517589 */ /* 0x000ee800000e0000 */
[----:B------:R-:W4:Y:S04]  /*61f0*/  SHFL.UP PT, R85, R85, 0x1, RZ ;  /* 0x0420000055557989 */ /* 0x000f2800000e00ff */
[----:B------:R-:W2:Y:S02]  /*6200*/  SHFL.UP PT, R84, R84, 0x1, RZ ;  /* 0x0420000054547989 */ /* 0x000ea400000e00ff */
.L_x_697:
        /* <DEDUP_REMOVED lines=15> */
.L_x_639:
[----:B0-----:R-:W-:Y:S05]  /*6300*/  BSYNC B0 ;  /* 0x0000000000007941 */ /* 0x001fea0003800000 */
.L_x_638:
[----:B------:R-:W-:Y:S01]  /*6310*/  WARPSYNC 0xffffffff ;  /* 0xffffffff00007948 */ /* 0x000fe20003800000 */
[----:B------:R-:W-:Y:S01]  /*6320*/  BAR.SYNC.DEFER_BLOCKING 0x0 ;  /* 0x0000000000007b1d */ /* 0x000fe20000010000 */
[----:B------:R-:W-:Y:S01]  /*6330*/  LEA.HI R85, R95, R95, RZ, 0x1e ;  /* 0x0000005f5f557211 */ /* 0x000fe200078ff0ff */
[----:B--2---:R-:W-:Y:S01]  /*6340*/  FMUL.FTZ R82, R5, R32 ;  /* 0x0000002005527220 */ /* 0x004fe20000410000 */
        /* <DEDUP_REMOVED lines=8> */
[----:B------:R-:W-:Y:S01]  /*63d0*/  MOV R84, UR6 ;  /* 0x0000000600547c02 */ /* 0x000fe20008000f00 */
[----:B------:R-:W-:Y:S01]  /*63e0*/  FFMA.FTZ R83, R11, R83, R108 ;  /* 0x000000530b537223 */ /* 0x000fe2000001006c */
[----:B------:R-:W-:Y:S01]  /*63f0*/  BSSY B0, `(.L_x_645) ;  /* 0x0000072000007945 */ /* 0x000fe20003800000 */
[C---:B------:R-:W-:Y:S01]  /*6400*/  FMUL.FTZ R82, R14.reuse, R82 ;  /* 0x000000520e527220 */ /* 0x040fe20000410000 */
[----:B------:R-:W-:Y:S01]  /*6410*/  PLOP3.LUT P0, PT, PT, PT, UP0, 0x80, 0x0 ;  /* 0x000000000000781c */ /* 0x000fe20003f0f008 */
[----:B------:R-:W-:-:S02]  /*6420*/  FFMA.FTZ R83, R14, R83, R107 ;  /* 0x000000530e537223 */ /* 0x000fc4000001006b */
[----:B------:R-:W-:Y:S01]  /*6430*/  FMUL.FTZ R82, R17, R82 ;  /* 0x0000005211527220 */ /* 0x000fe20000410000 */
[----:B------:R-:W-:Y:S01]  /*6440*/  ISETP.NE.OR P0, PT, R87, RZ, P0 ;  /* 0x000000ff5700720c */ /* 0x000fe20000705670 */
[----:B------:R-:W-:Y:S02]  /*6450*/  FFMA.FTZ R83, R17, R83, R106 ;  /* 0x0000005311537223 */ /* 0x000fe4000001006a */
[C---:B------:R-:W-:Y:S01]  /*6460*/  FMUL.FTZ R82, R20.reuse, R82 ;  /* 0x0000005214527220 */ /* 0x040fe20000410000 */
[----:B------:R-:W0:Y:S01]  /*6470*/  LDS R80, [R85.X8+0x4254] ;  /* 0x0042540055507984 */ /* 0x000e220000008800 */
        /* <DEDUP_REMOVED lines=19> */
[----:B0-----:R-:W-:Y:S01]  /*65b0*/  FFMA.FTZ R126, R126, R80, R21 ;  /* 0x000000507e7e7223 */ /* 0x001fe20000010015 */
[----:B------:R-:W-:-:S03]  /*65c0*/  MOV R80, 0x3f800000 ;  /* 0x3f80000000507802 */ /* 0x000fc60000000f00 */
[----:B------:R-:W-:-:S03]  /*65d0*/  FFMA.FTZ R130, R31, R126, R22 ;  /* 0x0000007e1f827223 */ /* 0x000fc60000010016 */
[----:B------:R0:W2:Y:S01]  /*65e0*/  @!P0 LDS.64 R80, [R84.X8+0x5660] ;  /* 0x0056600054508984 */ /* 0x0000a20000008a00 */
[----:B------:R-:W-:Y:S01]  /*65f0*/  FFMA.FTZ R131, R30, R130, R19 ;  /* 0x000000821e837223 */ /* 0x000fe20000010013 */
[----:B------:R-:W-:Y:S02]  /*6600*/  ISETP.GT.U32.AND P0, PT, R95, 0x1f, PT ;  /* 0x0000001f5f00780c */ /* 0x000fe40003f04070 */
[----:B------:R0:W-:Y:S01]  /*6610*/  STS.64 [R85.X8+0x4760], R82 ;  /* 0x0047605255007388 */ /* 0x0001e20000008a00 */
        /* <DEDUP_REMOVED lines=12> */
[----:B-----5:R-:W-:Y:S01]  /*66e0*/  FFMA.FTZ R129, R5, R128, R0 ;  /* 0x0000008005817223 */ /* 0x020fe20000010000 */
[----:B------:R-:W-:Y:S06]  /*66f0*/  BAR.SYNC.DEFER_BLOCKING 0x0 ;  /* 0x0000000000007b1d */ /* 0x000fec0000010000 */
[----:B------:R-:W-:Y:S05]  /*6700*/  @P0 BRA `(.L_x_646) ;  /* 0x0000040000000947 */ /* 0x000fea0003800000 */
[----:B0-2---:R-:W-:Y:S01]  /*6710*/  IMAD R86, R95, 0x28, RZ ;  /* 0x000000285f567824 */ /* 0x005fe200078e02ff */
        /* <DEDUP_REMOVED lines=17> */
.L_x_698:
        /* <DEDUP_REMOVED lines=26> */
.L_x_699:
        /* <DEDUP_REMOVED lines=20> */
.L_x_646:
[----:B0-2---:R-:W-:Y:S05]  /*6b10*/  BSYNC B0 ;  /* 0x0000000000007941 */ /* 0x005fea0003800000 */
.L_x_645:
[----:B------:R-:W2:Y:S01]  /*6b20*/  LDL.LU R160, [R1] ;  /* 0x0000000001a07983 */ /* 0x000ea20000300800 */
[----:B------:R-:W-:Y:S01]  /*6b30*/  WARPSYNC 0xffffffff ;  /* 0xffffffff00007948 */ /* 0x000fe20003800000 */
[----:B------:R-:W-:Y:S01]  /*6b40*/  LEA.HI R82, R95, R95, RZ, 0x1e ;  /* 0x0000005f5f527211 */ /* 0x000fe200078ff0ff */
[----:B------:R-:W-:Y:S01]  /*6b50*/  ULDC.64 UR36, c[0x0][0x298] ;  /* 0x0000a60000247ab9 */ /* 0x000fe20000000a00 */
[----:B-1----:R-:W3:Y:S04]  /*6b60*/  LDL.LU R159, [R1+0x4] ;  /* 0x00000400019f7983 */ /* 0x002ee80000300800 */
[----:B------:R-:W-:Y:S06]  /*6b70*/  BAR.SYNC.DEFER_BLOCKING 0x0 ;  /* 0x0000000000007b1d */ /* 0x000fec0000010000 */
[----:B------:R-:W0:Y:S02]  /*6b80*/  LDS R82, [R82.X8+0x4764] ;  /* 0x0047640052527984 */ /* 0x000e240000008800 */
[----:B0-----:R-:W-:-:S04]  /*6b90*/  FFMA.FTZ R32, R82, R32, R111 ;  /* 0x0000002052207223 */ /* 0x001fc8000001006f */
[----:B------:R-:W-:Y:S02]  /*6ba0*/  FFMA.FTZ R110, R5, R32, R110 ;  /* 0x00000020056e7223 */ /* 0x000fe4000001006e */
[----:B------:R-:W-:-:S04]  /*6bb0*/  FFMA.FTZ R5, R156, R126, RZ ;  /* 0x0000007e9c057223 */ /* 0x000fc800000100ff */
[----:B------:R-:W-:Y:S02]  /*6bc0*/  FFMA.FTZ R5, R155, R130, R5 ;  /* 0x000000829b057223 */ /* 0x000fe40000010005 */
[----:B------:R-:W-:Y:S02]  /*6bd0*/  FFMA.FTZ R8, R8, R110, R109 ;  /* 0x0000006e08087223 */ /* 0x000fe4000001006d */
        /* <DEDUP_REMOVED lines=17> */
[----:B------:R-:W-:Y:S01]  /*6cf0*/  FADD.FTZ R139, -R7, R139 ;  /* 0x0000008b078b7221 */ /* 0x000fe20000010100 */
[----:B------:R-:W-:Y:S01]  /*6d00*/  HFMA2.MMA R7, -RZ, RZ, 0, 0 ;  /* 0x00000000ff077435 */ /* 0x000fe200000001ff */
[----:B------:R-:W-:Y:S01]  /*6d10*/  FFMA.FTZ R27, R27, R26, R100 ;  /* 0x0000001a1b1b7223 */ /* 0x000fe20000010064 */
[----:B------:R-:W-:Y:S01]  /*6d20*/  ISETP.NE.AND P0, PT, R95, RZ, PT ;  /* 0x000000ff5f00720c */ /* 0x000fe20003f05270 */
[----:B------:R-:W-:Y:S01]  /*6d30*/  FADD.FTZ R23, -R4, R141 ;  /* 0x0000008d04177221 */ /* 0x000fe20000010100 */
[----:B------:R-:W-:Y:S01]  /*6d40*/  MOV R4, UR27 ;  /* 0x0000001b00047c02 */ /* 0x000fe20008000f00 */
[----:B------:R-:W-:Y:S02]  /*6d50*/  FADD.FTZ R20, -R6, R140 ;  /* 0x0000008c06147221 */ /* 0x000fe40000010100 */
[----:B------:R-:W-:-:S02]  /*6d60*/  FFMA.FTZ R5, R145, R140, R5 ;  /* 0x0000008c91057223 */ /* 0x000fc40000010005 */
[----:B------:R-:W-:Y:S02]  /*6d70*/  IMAD.MOV.U32 R6, RZ, RZ, R95 ;  /* 0x000000ffff067224 */ /* 0x000fe400078e005f */
[----:B------:R-:W-:Y:S02]  /*6d80*/  FFMA.FTZ R28, R28, R27, R99 ;  /* 0x0000001b1c1c7223 */ /* 0x000fe40000010063 */
[----:B------:R-:W-:Y:S02]  /*6d90*/  FFMA.FTZ R141, R144, R141, R5 ;  /* 0x0000008d908d7223 */ /* 0x000fe40000010005 */
[----:B------:R-:W-:-:S04]  /*6da0*/  IMAD.WIDE.U32 R4, R4, c[0x0][0x298], R6 ;  /* 0x0000a60004047a25 */ /* 0x000fc800078e0006 */
[----:B------:R-:W-:Y:S02]  /*6db0*/  FFMA.FTZ R29, R29, R28, R98 ;  /* 0x0000001c1d1d7223 */ /* 0x000fe40000010062 */
[----:B------:R-:W-:Y:S01]  /*6dc0*/  FADD.FTZ R7, -R0, R129 ;  /* 0x0000008100077221 */ /* 0x000fe20000010100 */
[----:B------:R-:W-:Y:S01]  /*6dd0*/  MOV R0, UR6 ;  /* 0x0000000600007c02 */ /* 0x000fe20008000f00 */
[----:B------:R-:W-:Y:S01]  /*6de0*/  UIMAD UR36, UR26, UR36, URZ ;  /* 0x000000241a2472a4 */ /* 0x000fe2000f8e023f */
[----:B------:R-:W-:-:S03]  /*6df0*/  FFMA.FTZ R30, R30, R29, R97 ;  /* 0x0000001d1e1e7223 */ /* 0x000fc60000010061 */
[----:B------:R0:W-:Y:S01]  /*6e00*/  @!P0 STS.64 [R0.X8+0x5660], R80 ;  /* 0x0056605000008388 */ /* 0x0001e20000008a00 */
[----:B------:R-:W-:Y:S01]  /*6e10*/  UIMAD UR36, UR27, UR37, UR36 ;  /* 0x000000251b2472a4 */ /* 0x000fe2000f8e0224 */
[----:B------:R-:W-:Y:S02]  /*6e20*/  FFMA.FTZ R96, R31, R30, R96 ;  /* 0x0000001e1f607223 */ /* 0x000fe40000010060 */
[----:B------:R-:W-:Y:S02]  /*6e30*/  FFMA.FTZ R83, R143, R127, R141 ;  /* 0x0000007f8f537223 */ /* 0x000fe4000001008d */
[----:B------:R-:W-:Y:S02]  /*6e40*/  FADD.FTZ R127, -R3, R127 ;  /* 0x0000007f037f7221 */ /* 0x000fe40000010100 */
[----:B------:R-:W-:Y:S02]  /*6e50*/  FADD.FTZ R99, R52, UR8 ;  /* 0x0000000834637e21 */ /* 0x000fe40008010000 */
[----:B0-----:R-:W-:-:S02]  /*6e60*/  FADD.FTZ R81, R67, UR8 ;  /* 0x0000000843517e21 */ /* 0x001fc40008010000 */
[----:B------:R-:W-:Y:S01]  /*6e70*/  FMUL.FTZ R34, R34, R32 ;  /* 0x0000002022227220 */ /* 0x000fe20000410000 */
[----:B------:R-:W-:Y:S01]  /*6e80*/  SHF.L.U32 R0, R95, 0x4, RZ ;  /* 0x000000045f007819 */ /* 0x000fe200000006ff */
[----:B------:R-:W-:Y:S02]  /*6e90*/  FADD.FTZ R21, -R21, R126 ;  /* 0x0000007e15157221 */ /* 0x000fe40000010100 */
[----:B------:R-:W-:Y:S02]  /*6ea0*/  FADD.FTZ R80, R66, UR8 ;  /* 0x0000000842507e21 */ /* 0x000fe40008010000 */
[----:B------:R-:W-:Y:S01]  /*6eb0*/  FMUL.FTZ R3, R96, R81 ;  /* 0x0000005160037220 */ /* 0x000fe20000410000 */
[----:B------:R-:W-:Y:S01]  /*6ec0*/  IADD3 R5, R5, UR36, RZ ;  /* 0x0000002405057c10 */ /* 0x000fe2000fffe0ff */
[----:B------:R-:W-:Y:S01]  /*6ed0*/  FADD.FTZ R82, -R2, R128 ;  /* 0x0000008002527221 */ /* 0x000fe20000010100 */
[----:B------:R-:W-:Y:S01]  /*6ee0*/  MOV R2, UR25 ;  /* 0x0000001900027c02 */ /* 0x000fe20008000f00 */
[-C--:B------:R-:W-:Y:S01]  /*6ef0*/  FFMA.FTZ R157, R34, R99.reuse, R157 ;  /* 0x00000063229d7223 */ /* 0x080fe2000001009d */
[----:B------:R-:W-:Y:S01]  /*6f00*/  LEA.HI.SX32 R97, R0, R0, 0x1b ;  /* 0x0000000000617211 */ /* 0x000fe200078fdaff */
[----:B------:R-:W-:Y:S01]  /*6f10*/  FADD.FTZ R22, -R22, R130 ;  /* 0x0000008216167221 */ /* 0x000fe20000010100 */
[----:B------:R-:W-:Y:S01]  /*6f20*/  IADD3 R6, R0, 0x1, RZ ;  /* 0x0000000100067810 */ /* 0x000fe20007ffe0ff */
[----:B------:R-:W-:Y:S01]  /*6f30*/  FADD.FTZ R31, R65, UR8 ;  /* 0x00000008411f7e21 */ /* 0x000fe20008010000 */
[----:B------:R-:W-:Y:S01]  /*6f40*/  ULDC.64 UR36, c[0x0][0x2a0] ;  /* 0x0000a80000247ab9 */ /* 0x000fe20000000a00 */
[----:B------:R-:W-:-:S02]  /*6f50*/  FMUL.FTZ R99, R32, R99 ;  /* 0x0000006320637220 */ /* 0x000fc40000410000 */
[----:B------:R-:W-:Y:S02]  /*6f60*/  FMUL.FTZ R86, R32, UR43 ;  /* 0x0000002b20567c20 */ /* 0x000fe40008410000 */
[----:B------:R-:W-:Y:S02]  /*6f70*/  FMUL.FTZ R87, R30, R80 ;  /* 0x000000501e577220 */ /* 0x000fe40000410000 */
[-C--:B------:R-:W-:Y:S02]  /*6f80*/  FFMA.FTZ R84, R21, R3.reuse, RZ ;  /* 0x0000000315547223 */ /* 0x080fe400000100ff */
[----:B------:R-:W-:Y:S02]  /*6f90*/  FMUL.FTZ R32, R93, R3 ;  /* 0x000000035d207220 */ /* 0x000fe40000410000 */
[----:B------:R-:W-:Y:S01]  /*6fa0*/  IMAD.WIDE.U32 R4, R2, c[0x0][0x2a0], R4 ;  /* 0x0000a80002047a25 */ /* 0x000fe200078e0004 */
[----:B------:R-:W-:Y:S02]  /*6fb0*/  IADD3 R2, R0, 0x2, RZ ;  /* 0x0000000200027810 */ /* 0x000fe40007ffe0ff */
[----:B------:R-:W-:Y:S01]  /*6fc0*/  LEA.HI.SX32 R6, R6, R0, 0x1b ;  /* 0x0000000006067211 */ /* 0x000fe200078fdaff */
[----:B------:R-:W-:-:S02]  /*6fd0*/  FMUL.FTZ R85, R29, R31 ;  /* 0x0000001f1d557220 */ /* 0x000fc40000410000 */
[-C--:B------:R-:W-:Y:S01]  /*6fe0*/  FFMA.FTZ R84, R22, R87.reuse, R84 ;  /* 0x0000005716547223 */ /* 0x080fe20000010054 */
[----:B------:R0:W-:Y:S01]  /*6ff0*/  STS [R97.X4+0x2110], R32 ;  /* 0x0021102061007388 */ /* 0x0001e20000004800 */
[----:B------:R-:W-:Y:S02]  /*7000*/  FADD.FTZ R19, -R19, R131 ;  /* 0x0000008313137221 */ /* 0x000fe40000010100 */
[----:B------:R-:W-:Y:S01]  /*7010*/  FMUL.FTZ R87, R92, R87 ;  /* 0x000000575c577220 */ /* 0x000fe20000410000 */
[----:B------:R-:W-:Y:S01]  /*7020*/  LEA.HI.SX32 R2, R2, R0, 0x1b ;  /* 0x0000000002027211 */ /* 0x000fe200078fdaff */
[----:B------:R-:W-:Y:S02]  /*7030*/  FMUL.FTZ R3, R91, R85 ;  /* 0x000000555b037220 */ /* 0x000fe40000410000 */
[----:B------:R-:W-:Y:S02]  /*7040*/  FMUL.FTZ R86, R86, R7 ;  /* 0x0000000756567220 */ /* 0x000fe40000410000 */
[----:B0-----:R-:W-:Y:S01]  /*7050*/  FADD.FTZ R32, R64, UR8 ;  /* 0x0000000840207e21 */ /* 0x001fe20008010000 */
[----:B------:R0:W-:Y:S01]  /*7060*/  STS [R6.X4+0x2114], R87 ;  /* 0x0021145706007388 */ /* 0x0001e20000004800 */
[----:B------:R-:W-:-:S02]  /*7070*/  FFMA.FTZ R85, R19, R85, R84 ;  /* 0x0000005513557223 */ /* 0x000fc40000010054 */
[----:B------:R-:W-:Y:S02]  /*7080*/  FMUL.FTZ R84, R35, R110 ;  /* 0x0000006e23547220 */ /* 0x000fe40000410000 */
[----:B------:R-:W-:Y:S02]  /*7090*/  FADD.FTZ R18, -R18, R132 ;  /* 0x0000008412127221 */ /* 0x000fe40000010100 */
[----:B------:R-:W-:Y:S01]  /*70a0*/  FADD.FTZ R35, R63, UR8 ;  /* 0x000000083f237e21 */ /* 0x000fe20008010000 */
[----:B------:R1:W-:Y:S01]  /*70b0*/  STS [R2.X4+0x2118], R3 ;  /* 0x0021180302007388 */ /* 0x0003e20000004800 */
[----:B0-----:R-:W-:Y:S02]  /*70c0*/  FMUL.FTZ R6, R28, R32 ;  /* 0x000000201c067220 */ /* 0x001fe40000410000 */
[----:B------:R-:W-:Y:S02]  /*70d0*/  FFMA.FTZ R86, R68, R34, R86 ;  /* 0x0000002244567223 */ /* 0x000fe40000010056 */
[----:B------:R-:W-:-:S02]  /*70e0*/  FADD.FTZ R34, R62, UR8 ;  /* 0x000000083e227e21 */ /* 0x000fc40008010000 */
[----:B------:R-:W-:Y:S01]  /*70f0*/  FADD.FTZ R16, -R16, R133 ;  /* 0x0000008510107221 */ /* 0x000fe20000010100 */
[----:B-1----:R-:W-:Y:S01]  /*7100*/  IADD3 R2, R0, 0x3, RZ ;  /* 0x0000000300027810 */ /* 0x002fe20007ffe0ff */
[----:B------:R-:W-:Y:S02]  /*7110*/  FMUL.FTZ R98, R27, R35 ;  /* 0x000000231b627220 */ /* 0x000fe40000410000 */
[----:B------:R-:W-:Y:S01]  /*7120*/  FFMA.FTZ R85, R18, R6, R85 ;  /* 0x0000000612557223 */ /* 0x000fe20000010055 */
[----:B------:R-:W-:Y:S01]  /*7130*/  LEA.HI.SX32 R2, R2, R0, 0x1b ;  /* 0x0000000002027211 */ /* 0x000fe200078fdaff */
[----:B------:R-:W-:Y:S02]  /*7140*/  FMUL.FTZ R3, R26, R34 ;  /* 0x000000221a037220 */ /* 0x000fe40000410000 */
[----:B------:R-:W-:Y:S02]  /*7150*/  FMUL.FTZ R6, R90, R6 ;  /* 0x000000065a067220 */ /* 0x000fe40000410000 */
[----:B------:R-:W-:-:S02]  /*7160*/  FADD.FTZ R15, -R15, R134 ;  /* 0x000000860f0f7221 */ /* 0x000fc40000010100 */
[-C--:B------:R-:W-:Y:S01]  /*7170*/  FFMA.FTZ R85, R16, R98.reuse, R85 ;  /* 0x0000006210557223 */ /* 0x080fe20000010055 */
[----:B------:R0:W-:Y:S01]  /*7180*/  STS [R2.X4+0x211c], R6 ;  /* 0x00211c0602007388 */ /* 0x0001e20000004800 */
[-C--:B------:R-:W-:Y:S02]  /*7190*/  FMUL.FTZ R100, R88, R3.reuse ;  /* 0x0000000358647220 */ /* 0x080fe40000410000 */
[----:B------:R-:W-:Y:S02]  /*71a0*/  FFMA.FTZ R3, R15, R3, R85 ;  /* 0x000000030f037223 */ /* 0x000fe40000010055 */
[----:B------:R-:W-:Y:S02]  /*71b0*/  FMUL.FTZ R101, R110, UR43 ;  /* 0x0000002b6e657c20 */ /* 0x000fe40008410000 */
[----:B------:R-:W-:Y:S02]  /*71c0*/  FMUL.FTZ R98, R89, R98 ;  /* 0x0000006259627220 */ /* 0x000fe40000410000 */
[----:B------:R-:W-:-:S02]  /*71d0*/  FMUL.FTZ R85, R41, R104 ;  /* 0x0000006829557220 */ /* 0x000fc40000410000 */
[----:B0-----:R-:W-:Y:S02]  /*71e0*/  FADD.FTZ R2, R59, UR8 ;  /* 0x000000083b027e21 */ /* 0x001fe40008010000 */
[----:B------:R-:W-:Y:S02]  /*71f0*/  FADD.FTZ R6, R60, UR8 ;  /* 0x000000083c067e21 */ /* 0x000fe40008010000 */
[----:B------:R-:W-:Y:S02]  /*7200*/  FMUL.FTZ R42, R42, R24 ;  /* 0x000000182a2a7220 */ /* 0x000fe40000410000 */
[----:B------:R-:W-:Y:S02]  /*7210*/  FADD.FTZ R41, R61, UR8 ;  /* 0x000000083d297e21 */ /* 0x000fe40008010000 */
[----:B------:R-:W-:Y:S01]  /*7220*/  FADD.FTZ R87, R53, UR8 ;  /* 0x0000000835577e21 */ /* 0x000fe20008010000 */
[----:B------:R0:W-:Y:S01]  /*7230*/  STS [R97.X4+0x2120], R98 ;  /* 0x0021206261007388 */ /* 0x0001e20000004800 */
[----:B------:R-:W-:-:S02]  /*7240*/  FMUL.FTZ R101, R101, R82 ;  /* 0x0000005265657220 */ /* 0x000fc40000410000 */
[----:B------:R-:W-:Y:S01]  /*7250*/  FADD.FTZ R13, -R13, R135 ;  /* 0x000000870d0d7221 */ /* 0x000fe20000010100 */
[----:B------:R1:W-:Y:S01]  /*7260*/  STS [R97.X4+0x2124], R100 ;  /* 0x0021246461007388 */ /* 0x0003e20000004800 */
[----:B------:R-:W-:Y:S01]  /*7270*/  FFMA.FTZ R158, R84, R87, R158 ;  /* 0x00000057549e7223 */ /* 0x000fe2000001009e */
[----:B------:R-:W-:Y:S01]  /*7280*/  UIMAD UR36, UR24, UR36, URZ ;  /* 0x00000024182472a4 */ /* 0x000fe2000f8e023f */
[----:B------:R-:W-:Y:S02]  /*7290*/  FFMA.FTZ R84, R69, R84, R101 ;  /* 0x0000005445547223 */ /* 0x000fe40000010065 */
[----:B0-----:R-:W-:Y:S02]  /*72a0*/  FMUL.FTZ R98, R25, R41 ;  /* 0x0000002919627220 */ /* 0x001fe40000410000 */
[----:B------:R-:W-:Y:S02]  /*72b0*/  FADD.FTZ R12, -R12, R136 ;  /* 0x000000880c0c7221 */ /* 0x000fe40000010100 */
[-C--:B------:R-:W-:Y:S01]  /*72c0*/  FFMA.FTZ R3, R13, R98.reuse, R3 ;  /* 0x000000620d037223 */ /* 0x080fe20000010003 */
[----:B------:R-:W-:Y:S01]  /*72d0*/  UIMAD UR36, UR25, UR37, UR36 ;  /* 0x00000025192472a4 */ /* 0x000fe2000f8e0224 */
[----:B------:R-:W-:-:S02]  /*72e0*/  FMUL.FTZ R98, R77, R98 ;  /* 0x000000624d627220 */ /* 0x000fc40000410000 */
[----:B------:R-:W-:Y:S02]  /*72f0*/  FADD.FTZ R10, -R10, R137 ;  /* 0x000000890a0a7221 */ /* 0x000fe40000010100 */
[----:B------:R-:W-:Y:S02]  /*7300*/  FMUL.FTZ R40, R40, R105 ;  /* 0x0000006928287220 */ /* 0x000fe40000410000 */
[----:B------:R-:W-:Y:S01]  /*7310*/  FMUL.FTZ R39, R39, R17 ;  /* 0x0000001127277220 */ /* 0x000fe20000410000 */
[----:B------:R0:W-:Y:S01]  /*7320*/  STS [R97.X4+0x2128], R98 ;  /* 0x0021286261007388 */ /* 0x0001e20000004800 */
[----:B------:R-:W-:Y:S01]  /*7330*/  IADD3 R5, R5, UR36, RZ ;  /* 0x0000002405057c10 */ /* 0x000fe2000fffe0ff */
[----:B------:R-:W-:Y:S02]  /*7340*/  FADD.FTZ R9, -R9, R138 ;  /* 0x0000008a09097221 */ /* 0x000fe40000010100 */
[-C--:B--2---:R-:W-:Y:S02]  /*7350*/  FFMA.FTZ R160, R85, R2.reuse, R160 ;  /* 0x0000000255a07223 */ /* 0x084fe400000100a0 */
[----:B------:R-:W-:-:S02]  /*7360*/  FMUL.FTZ R2, R104, R2 ;  /* 0x0000000268027220 */ /* 0x000fc40000410000 */
[-C--:B---3--:R-:W-:Y:S02]  /*7370*/  FFMA.FTZ R159, R42, R6.reuse, R159 ;  /* 0x000000062a9f7223 */ /* 0x088fe4000001009f */
[----:B------:R-:W-:Y:S02]  /*7380*/  FMUL.FTZ R6, R24, R6 ;  /* 0x0000000618067220 */ /* 0x000fe40000410000 */
[----:B------:R-:W-:Y:S02]  /*7390*/  FMUL.FTZ R101, R75, R2 ;  /* 0x000000024b657220 */ /* 0x000fe40000410000 */
[-C--:B-1----:R-:W-:Y:S02]  /*73a0*/  FMUL.FTZ R100, R76, R6.reuse ;  /* 0x000000064c647220 */ /* 0x082fe40000410000 */
[----:B------:R-:W-:Y:S01]  /*73b0*/  FFMA.FTZ R3, R12, R6, R3 ;  /* 0x000000060c037223 */ /* 0x000fe20000010003 */
[----:B------:R1:W-:Y:S04]  /*73c0*/  STS [R97.X4+0x2130], R101 ;  /* 0x0021306561007388 */ /* 0x0003e80000004800 */
[----:B------:R2:W-:Y:S01]  /*73d0*/  STS [R97.X4+0x212c], R100 ;  /* 0x00212c6461007388 */ /* 0x0005e20000004800 */
[----:B0-----:R-:W-:Y:S01]  /*73e0*/  FFMA.FTZ R98, R10, R2, R3 ;  /* 0x000000020a627223 */ /* 0x001fe20000010003 */
[----:B------:R-:W-:Y:S01]  /*73f0*/  LEA R2, P1, R4, c[0x0][0x318], 0x2 ;  /* 0x0000c60004027a11 */ /* 0x000fe200078210ff */
[----:B-1----:R-:W-:-:S02]  /*7400*/  FADD.FTZ R101, R58, UR8 ;  /* 0x000000083a657e21 */ /* 0x002fc40008010000 */
[----:B--2---:R-:W-:Y:S02]  /*7410*/  FADD.FTZ R100, R57, UR8 ;  /* 0x0000000839647e21 */ /* 0x004fe40008010000 */
[-C--:B------:R-:W-:Y:S02]  /*7420*/  FFMA.FTZ R165, R40, R101.reuse, R165 ;  /* 0x0000006528a57223 */ /* 0x080fe400000100a5 */
[-C--:B------:R-:W-:Y:S02]  /*7430*/  FFMA.FTZ R164, R39, R100.reuse, R164 ;  /* 0x0000006427a47223 */ /* 0x080fe400000100a4 */
[----:B------:R-:W-:Y:S02]  /*7440*/  FMUL.FTZ R101, R105, R101 ;  /* 0x0000006569657220 */ /* 0x000fe40000410000 */
[----:B------:R-:W-:Y:S01]  /*7450*/  FMUL.FTZ R100, R17, R100 ;  /* 0x0000006411647220 */ /* 0x000fe20000410000 */
[----:B------:R-:W-:Y:S01]  /*7460*/  IADD3 R6, P0, R4, UR14, RZ ;  /* 0x0000000e04067c10 */ /* 0x000fe2000ff1e0ff */
[----:B------:R-:W-:Y:S01]  /*7470*/  FMUL.FTZ R102, R74, R101 ;  /* 0x000000654a667220 */ /* 0x000fe20000410000 */
[----:B------:R-:W-:Y:S01]  /*7480*/  LEA.HI.X R3, R4, c[0x0][0x31c], R5, 0x2, P1 ;  /* 0x0000c70004037a11 */ /* 0x000fe200008f1405 */
[----:B------:R-:W-:-:S02]  /*7490*/  FMUL.FTZ R4, R73, R100 ;  /* 0x0000006449047220 */ /* 0x000fc40000410000 */
[----:B------:R-:W-:Y:S02]  /*74a0*/  FFMA.FTZ R98, R9, R101, R98 ;  /* 0x0000006509627223 */ /* 0x000fe40000010062 */
[----:B------:R-:W-:Y:S02]  /*74b0*/  FADD.FTZ R101, R56, UR8 ;  /* 0x0000000838657e21 */ /* 0x000fe40008010000 */
[----:B------:R-:W-:Y:S01]  /*74c0*/  FMUL.FTZ R38, R38, R14 ;  /* 0x0000000e26267220 */ /* 0x000fe20000410000 */
[----:B------:R0:W-:Y:S01]  /*74d0*/  STS [R97.X4+0x2138], R4 ;  /* 0x0021380461007388 */ /* 0x0001e20000004800 */
[----:B------:R-:W-:Y:S02]  /*74e0*/  FMUL.FTZ R36, R36, R8 ;  /* 0x0000000824247220 */ /* 0x000fe40000410000 */
[-C--:B------:R-:W-:Y:S02]  /*74f0*/  FFMA.FTZ R163, R38, R101.reuse, R163 ;  /* 0x0000006526a37223 */ /* 0x080fe400000100a3 */
[----:B------:R-:W-:Y:S01]  /*7500*/  FMUL.FTZ R101, R14, R101 ;  /* 0x000000650e657220 */ /* 0x000fe20000410000 */
[----:B------:R1:W-:Y:S01]  /*7510*/  STS [R97.X4+0x2134], R102 ;  /* 0x0021346661007388 */ /* 0x0003e20000004800 */
[----:B0-----:R-:W-:-:S02]  /*7520*/  FFMA.FTZ R4, R139, R100, R98 ;  /* 0x000000648b047223 */ /* 0x001fc40000010062 */
[----:B------:R-:W-:Y:S02]  /*7530*/  FADD.FTZ R98, R55, UR8 ;  /* 0x0000000837627e21 */ /* 0x000fe40008010000 */
[----:B------:R-:W-:Y:S02]  /*7540*/  FADD.FTZ R100, R54, UR8 ;  /* 0x0000000836647e21 */ /* 0x000fe40008010000 */
[----:B------:R-:W-:Y:S02]  /*7550*/  FMUL.FTZ R37, R37, R11 ;  /* 0x0000000b25257220 */ /* 0x000fe40000410000 */
[----:B-1----:R-:W-:Y:S02]  /*7560*/  FMUL.FTZ R102, R72, R101 ;  /* 0x0000006548667220 */ /* 0x002fe40000410000 */
[----:B------:R-:W-:Y:S02]  /*7570*/  FMUL.FTZ R103, R11, R98 ;  /* 0x000000620b677220 */ /* 0x000fe40000410000 */
[----:B------:R-:W-:-:S02]  /*7580*/  FFMA.FTZ R161, R36, R100, R161 ;  /* 0x0000006424a17223 */ /* 0x000fc400000100a1 */
[----:B------:R-:W-:Y:S01]  /*7590*/  FMUL.FTZ R100, R8, R100 ;  /* 0x0000006408647220 */ /* 0x000fe20000410000 */
[----:B------:R0:W-:Y:S01]  /*75a0*/  STS [R97.X4+0x213c], R102 ;  /* 0x00213c6661007388 */ /* 0x0001e20000004800 */
[----:B------:R-:W-:Y:S02]  /*75b0*/  FFMA.FTZ R162, R37, R98, R162 ;  /* 0x0000006225a27223 */ /* 0x000fe400000100a2 */
[----:B------:R-:W-:Y:S02]  /*75c0*/  FMUL.FTZ R98, R71, R103 ;  /* 0x0000006747627220 */ /* 0x000fe40000410000 */
[----:B------:R-:W-:Y:S02]  /*75d0*/  FMUL.FTZ R87, R110, R87 ;  /* 0x000000576e577220 */ /* 0x000fe40000410000 */
[----:B0-----:R-:W-:Y:S01]  /*75e0*/  FMUL.FTZ R102, R70, R100 ;  /* 0x0000006446667220 */ /* 0x001fe20000410000 */
[----:B------:R0:W-:Y:S04]  /*75f0*/  STS [R97.X4+0x2140], R98 ;  /* 0x0021406261007388 */ /* 0x0001e80000004800 */
[----:B------:R1:W-:Y:S01]  /*7600*/  STS [R97.X4+0x2144], R102 ;  /* 0x0021446661007388 */ /* 0x0003e20000004800 */
[----:B0-----:R-:W-:-:S02]  /*7610*/  FMUL.FTZ R98, R7, R99 ;  /* 0x0000006307627220 */ /* 0x001fc40000410000 */
[----:B------:R-:W-:Y:S02]  /*7620*/  FMUL.FTZ R99, R68, R99 ;  /* 0x0000006344637220 */ /* 0x000fe40000410000 */
[----:B-1----:R-:W-:Y:S01]  /*7630*/  FMUL.FTZ R102, R69, R87 ;  /* 0x0000005745667220 */ /* 0x002fe20000410000 */
[----:B------:R-:W-:Y:S01]  /*7640*/  MOV R7, UR14 ;  /* 0x0000000e00077c02 */ /* 0x000fe20008000f00 */
[----:B------:R-:W-:Y:S04]  /*7650*/  STL [R1], R160 ;  /* 0x000000a001007387 */ /* 0x000fe80000100800 */
[----:B------:R-:W-:Y:S04]  /*7660*/  STL [R1+0x4], R159 ;  /* 0x0000049f01007387 */ /* 0x000fe80000100800 */
[----:B------:R-:W-:Y:S04]  /*7670*/  STS [R97.X4+0x2148], R102 ;  /* 0x0021486661007388 */ /* 0x000fe80000004800 */
[----:B------:R0:W-:Y:S02]  /*7680*/  STS [R97.X4+0x214c], R99 ;  /* 0x00214c6361007388 */ /* 0x0001e40000004800 */
[----:B0-----:R-:W-:-:S02]  /*7690*/  IADD3 R97, -R7, c[0x0][0x168], -R95 ;  /* 0x00005a0007617a10 */ /* 0x001fc40007ffe95f */
[----:B------:R-:W-:Y:S02]  /*76a0*/  IADD3.X R7, R5, UR13, RZ, P0, !PT ;  /* 0x0000000d05077c10 */ /* 0x000fe400087fe4ff */
[----:B------:R-:W-:Y:S01]  /*76b0*/  ISETP.GE.AND P0, PT, R97, 0x1, PT ;  /* 0x000000016100780c */ /* 0x000fe20003f06270 */
[----:B------:R-:W-:Y:S02]  /*76c0*/  FFMA.FTZ R4, R20, R101, R4 ;  /* 0x0000006514047223 */ /* 0x000fe40000010004 */
[----:B------:R-:W-:Y:S02]  /*76d0*/  FMUL.FTZ R8, R8, UR43 ;  /* 0x0000002b08087c20 */ /* 0x000fe40008410000 */
[----:B------:R-:W-:Y:S01]  /*76e0*/  FFMA.FTZ R4, R23, R103, R4 ;  /* 0x0000006717047223 */ /* 0x000fe20000010004 */
[----:B------:R-:W-:Y:S01]  /*76f0*/  BSSY B0, `(.L_x_649) ;  /* 0x0000022000007945 */ /* 0x000fe20003800000 */
[----:B------:R-:W-:Y:S02]  /*7700*/  FFMA.FTZ R83, R142, R128, R83 ;  /* 0x000000808e537223 */ /* 0x000fe40000010053 */
[----:B------:R-:W-:-:S02]  /*7710*/  FMUL.FTZ R129, R125, R129 ;  /* 0x000000817d817220 */ /* 0x000fc40000410000 */
[----:B------:R-:W-:Y:S02]  /*7720*/  FMUL.FTZ R8, R8, R127 ;  /* 0x0000007f08087220 */ /* 0x000fe40000410000 */
[----:B------:R-:W-:Y:S02]  /*7730*/  FFMA.FTZ R127, R127, R100, R4 ;  /* 0x000000647f7f7223 */ /* 0x000fe40000010004 */
[----:B------:R-:W-:Y:S02]  /*7740*/  FMUL.FTZ R43, R43, R25 ;  /* 0x000000192b2b7220 */ /* 0x000fe40000410000 */
[----:B------:R-:W-:Y:S02]  /*7750*/  FMUL.FTZ R101, R44, R26 ;  /* 0x0000001a2c657220 */ /* 0x000fe40000410000 */
[----:B------:R-:W-:Y:S02]  /*7760*/  FMUL.FTZ R102, R26, UR43 ;  /* 0x0000002b1a667c20 */ /* 0x000fe40008410000 */
[----:B------:R-:W-:-:S02]  /*7770*/  FADD.FTZ R83, R83, R129 ;  /* 0x0000008153537221 */ /* 0x000fc40000010000 */
        /* <DEDUP_REMOVED lines=25> */
.L_x_650:
[----:B------:R-:W-:Y:S05]  /*7910*/  BSYNC B0 ;  /* 0x0000000000007941 */ /* 0x000fea0003800000 */
.L_x_649:
[----:B0-----:R-:W-:Y:S01]  /*7920*/  MOV R4, UR12 ;  /* 0x0000000c00047c02 */ /* 0x001fe20008000f00 */
[----:B------:R-:W-:Y:S01]  /*7930*/  USHF.L.U32 UR42, UR5, 0x2, URZ ;  /* 0x00000002052a7899 */ /* 0x000fe2000800063f */
[----:B------:R-:W-:Y:S01]  /*7940*/  MOV R5, UR12 ;  /* 0x0000000c00057c02 */ /* 0x000fe20008000f00 */
[----:B------:R-:W-:Y:S01]  /*7950*/  ULDC UR39, c[0x0][0x174] ;  /* 0x00005d0000277ab9 */ /* 0x000fe20000000800 */
[----:B------:R-:W-:Y:S01]  /*7960*/  LEA R4, P0, R4, R2, 0x2 ;  /* 0x0000000204047211 */ /* 0x000fe200078010ff */
[----:B------:R-:W-:Y:S01]  /*7970*/  UIADD3 UR39, UR7, -UR39, URZ ;  /* 0x8000002707277290 */ /* 0x000fe2000fffe03f */
[----:B------:R-:W-:Y:S01]  /*7980*/  MOV R6, UR11 ;  /* 0x0000000b00067c02 */ /* 0x000fe20008000f00 */
[----:B------:R-:W-:Y:S01]  /*7990*/  USHF.L.U64.HI UR38, UR5, 0x2, UR4 ;  /* 0x0000000205267899 */ /* 0x000fe20008010204 */
[----:B------:R-:W-:Y:S01]  /*79a0*/  IADD3 R7, R95, 0x80, RZ ;  /* 0x000000805f077810 */ /* 0x000fe20007ffe0ff */
[----:B------:R-:W-:Y:S01]  /*79b0*/  UIMAD UR39, UR39, -0x800, URZ ;  /* 0xfffff800272778a4 */ /* 0x000fe2000f8e023f */
[----:B------:R-:W-:Y:S01]  /*79c0*/  LEA.HI.X R5, R5, R3, R6, 0x2, P0 ;  /* 0x0000000305057211 */ /* 0x000fe200000f1406 */
[----:B------:R-:W-:Y:S01]  /*79d0*/  ULDC.64 UR36, c[0x0][0x2b0] ;  /* 0x0000ac0000247ab9 */ /* 0x000fe20000000a00 */
[----:B------:R-:W-:Y:S01]  /*79e0*/  MOV R6, UR42 ;  /* 0x0000002a00067c02 */ /* 0x000fe20008000f00 */
[----:B------:R-:W-:Y:S01]  /*79f0*/  UIMAD UR36, UR38, UR36, URZ ;  /* 0x00000024262472a4 */ /* 0x000fe2000f8e023f */
[----:B------:R-:W-:Y:S01]  /*7a00*/  ISETP.GE.AND P0, PT, R97, 0x81, PT ;  /* 0x000000816100780c */ /* 0x000fe20003f06270 */
[----:B------:R-:W-:Y:S01]  /*7a10*/  FFMA.FTZ R127, R82, R87, R127 ;  /* 0x00000057527f7223 */ /* 0x000fe2000001007f */
[----:B------:R-:W-:Y:S01]  /*7a20*/  BSSY B0, `(.L_x_651) ;  /* 0x0000011000007945 */ /* 0x000fe20003800000 */
[----:B------:R-:W-:Y:S01]  /*7a30*/  IMAD.WIDE.U32 R4, R6, c[0x0][0x2b0], R4 ;  /* 0x0000ac0006047a25 */ /* 0x000fe200078e0004 */
[----:B------:R-:W-:Y:S01]  /*7a40*/  MOV R6, UR39 ;  /* 0x0000002700067c02 */ /* 0x000fe20008000f00 */
[----:B------:R-:W-:Y:S01]  /*7a50*/  UIMAD UR36, UR42, UR37, UR36 ;  /* 0x000000252a2472a4 */ /* 0x000fe2000f8e0224 */
[C---:B------:R-:W-:Y:S01]  /*7a60*/  IADD3 R82, R95.reuse, 0x100, RZ ;  /* 0x000001005f527810 */ /* 0x040fe20007ffe0ff */
[----:B------:R-:W-:Y:S01]  /*7a70*/  FADD.FTZ R51, R86, R51 ;  /* 0x0000003356337221 */ /* 0x000fe20000010000 */
[----:B------:R-:W-:Y:S01]  /*7a80*/  IADD3 R86, R95, 0x180, RZ ;  /* 0x000001805f567810 */ /* 0x000fe20007ffe0ff */
[----:B------:R-:W-:Y:S01]  /*7a90*/  IMAD.WIDE R2, R6, 0x4, R2 ;  /* 0x0000000406027825 */ /* 0x000fe200078e0202 */
[----:B------:R-:W-:-:S02]  /*7aa0*/  LEA.HI.SX32 R6, R7, R95, 0x1b ;  /* 0x0000005f07067211 */ /* 0x000fc400078fdaff */
[----:B------:R-:W-:Y:S01]  /*7ab0*/  IADD3 R5, R5, UR36, RZ ;  /* 0x0000002405057c10 */ /* 0x000fe2000fffe0ff */
[----:B------:R-:W-:-:S03]  /*7ac0*/  FADD.FTZ R98, R127, R98 ;  /* 0x000000627f627221 */ /* 0x000fc60000010000 */
[----:B------:R-:W0:Y:S01]  /*7ad0*/  LDS R6, [R6.X4+0x2310] ;  /* 0x0023100006067984 */ /* 0x000e220000004800 */
[----:B------:R-:W-:Y:S05]  /*7ae0*/  @!P0 BRA `(.L_x_652) ;  /* 0x0000004000008947 */ /* 0x000fea0003800000 */
[----:B------:R-:W-:-:S05]  /*7af0*/  MOV R7, UR42 ;  /* 0x0000002a00077c02 */ /* 0x000fca0008000f00 */
[----:B------:R-:W-:-:S05]  /*7b00*/  IMAD.WIDE.U32 R2, R7, c[0x0][0x2b0], R2 ;  /* 0x0000ac0007027a25 */ /* 0x000fca00078e0002 */
[----:B------:R-:W-:-:S05]  /*7b10*/  IADD3 R3, R3, UR36, RZ ;  /* 0x0000002403037c10 */ /* 0x000fca000fffe0ff */
[----:B0-----:R0:W-:Y:S02]  /*7b20*/  RED.E.ADD.F32.FTZ.RN.STRONG.GPU [R2.64+-0x1e00], R6 ;  /* 0xffe200060200798e */ /* 0x0011e4000c10e79c */
.L_x_652:
[----:B------:R-:W-:Y:S05]  /*7b30*/  BSYNC B0 ;  /* 0x0000000000007941 */ /* 0x000fea0003800000 */
.L_x_651:
        /* <DEDUP_REMOVED lines=14> */
.L_x_654:
[----:B------:R-:W-:Y:S05]  /*7c20*/  BSYNC B0 ;  /* 0x0000000000007941 */ /* 0x000fea0003800000 */
.L_x_653:
[----:B------:R-:W1:Y:S01]  /*7c30*/  LDS R2, [R2.X4+0x2710] ;  /* 0x0027100002027984 */ /* 0x000e620000004800 */
[----:B------:R-:W-:Y:S01]  /*7c40*/  BSSY B0, `(.L_x_655) ;  /* 0x0000005000007945 */ /* 0x000fe20003800000 */
[----:B------:R-:W-:Y:S02]  /*7c50*/  IADD3 R7, R95, 0x280, RZ ;  /* 0x000002805f077810 */ /* 0x000fe40007ffe0ff */
[----:B0-----:R-:W-:Y:S01]  /*7c60*/  LEA.HI.SX32 R3, R6, R95, 0x1b ;  /* 0x0000005f06037211 */ /* 0x001fe200078fdaff */
[----:B------:R-:W-:Y:S05]  /*7c70*/  @!P0 BRA `(.L_x_656) ;  /* 0x0000001000008947 */ /* 0x000fea0003800000 */
[----:B-1----:R0:W-:Y:S02]  /*7c80*/  RED.E.ADD.F32.FTZ.RN.STRONG.GPU [R4.64+-0x1a00], R2 ;  /* 0xffe600020400798e */ /* 0x0021e4000c10e79c */
.L_x_656:
[----:B------:R-:W-:Y:S05]  /*7c90*/  BSYNC B0 ;  /* 0x0000000000007941 */ /* 0x000fea0003800000 */
.L_x_655:
[----:B------:R-:W2:Y:S01]  /*7ca0*/  LDS R3, [R3.X4+0x2910] ;  /* 0x0029100003037984 */ /* 0x000ea20000004800 */
[----:B------:R-:W-:Y:S01]  /*7cb0*/  BSSY B0, `(.L_x_657) ;  /* 0x0000005000007945 */ /* 0x000fe20003800000 */
[----:B------:R-:W-:-:S02]  /*7cc0*/  IADD3 R6, R95, 0x300, RZ ;  /* 0x000003005f067810 */ /* 0x000fc40007ffe0ff */
[----:B01----:R-:W-:Y:S01]  /*7cd0*/  LEA.HI.SX32 R2, R7, R95, 0x1b ;  /* 0x0000005f07027211 */ /* 0x003fe200078fdaff */
[----:B------:R-:W-:Y:S05]  /*7ce0*/  @!P1 BRA `(.L_x_658) ;  /* 0x0000001000009947 */ /* 0x000fea0003800000 */
[----:B--2---:R0:W-:Y:S02]  /*7cf0*/  RED.E.ADD.F32.FTZ.RN.STRONG.GPU [R4.64+-0x1800], R3 ;  /* 0xffe800030400798e */ /* 0x0041e4000c10e79c */
.L_x_658:
[----:B------:R-:W-:Y:S05]  /*7d00*/  BSYNC B0 ;  /* 0x0000000000007941 */ /* 0x000fea0003800000 */
.L_x_657:
[----:B------:R-:W1:Y:S01]  /*7d10*/  LDS R2, [R2.X4+0x2b10] ;  /* 0x002b100002027984 */ /* 0x000e620000004800 */
[----:B------:R-:W-:Y:S01]  /*7d20*/  BSSY B0, `(.L_x_659) ;  /* 0x0000005000007945 */ /* 0x000fe20003800000 */
[----:B------:R-:W-:Y:S02]  /*7d30*/  IADD3 R7, R95, 0x380, RZ ;  /* 0x000003805f077810 */ /* 0x000fe40007ffe0ff */
[----:B0-2---:R-:W-:Y:S01]  /*7d40*/  LEA.HI.SX32 R3, R6, R95, 0x1b ;  /* 0x0000005f06037211 */ /* 0x005fe200078fdaff */
[----:B------:R-:W-:Y:S05]  /*7d50*/  @!P2 BRA `(.L_x_660) ;  /* 0x000000100000a947 */ /* 0x000fea0003800000 */
[----:B-1----:R0:W-:Y:S02]  /*7d60*/  RED.E.ADD.F32.FTZ.RN.STRONG.GPU [R4.64+-0x1600], R2 ;  /* 0xffea00020400798e */ /* 0x0021e4000c10e79c */
.L_x_660:
[----:B------:R-:W-:Y:S05]  /*7d70*/  BSYNC B0 ;  /* 0x0000000000007941 */ /* 0x000fea0003800000 */
.L_x_659:
[----:B------:R-:W2:Y:S01]  /*7d80*/  LDS R3, [R3.X4+0x2d10] ;  /* 0x002d100003037984 */ /* 0x000ea20000004800 */
[----:B------:R-:W-:Y:S01]  /*7d90*/  BSSY B0, `(.L_x_661) ;  /* 0x0000005000007945 */ /* 0x000fe20003800000 */
[----:B------:R-:W-:Y:S02]  /*7da0*/  IADD3 R6, R95, 0x400, RZ ;  /* 0x000004005f067810 */ /* 0x000fe40007ffe0ff */
[----:B01----:R-:W-:Y:S01]  /*7db0*/  LEA.HI.SX32 R2, R7, R95, 0x1b ;  /* 0x0000005f07027211 */ /* 0x003fe200078fdaff */
[----:B------:R-:W-:Y:S05]  /*7dc0*/  @!P3 BRA `(.L_x_662) ;  /* 0x000000100000b947 */ /* 0x000fea0003800000 */
[----:B--2---:R0:W-:Y:S02]  /*7dd0*/  RED.E.ADD.F32.FTZ.RN.STRONG.GPU [R4.64+-0x1400], R3 ;  /* 0xffec00030400798e */ /* 0x0041e4000c10e79c */
.L_x_662:
[----:B------:R-:W-:Y:S05]  /*7de0*/  BSYNC B0 ;  /* 0x0000000000007941 */ /* 0x000fea0003800000 */
.L_x_661:
[----:B------:R-:W1:Y:S01]  /*7df0*/  LDS R2, [R2.X4+0x2f10] ;  /* 0x002f100002027984 */ /* 0x000e620000004800 */
[----:B------:R-:W-:Y:S01]  /*7e00*/  BSSY B0, `(.L_x_663) ;  /* 0x0000004000007945 */ /* 0x000fe20003800000 */
[----:B0-2---:R-:W-:Y:S01]  /*7e10*/  LEA.HI.SX32 R3, R6, R95, 0x1b ;  /* 0x0000005f06037211 */ /* 0x005fe200078fdaff */
[----:B------:R-:W-:Y:S05]  /*7e20*/  @!P4 BRA `(.L_x_664) ;  /* 0x000000100000c947 */ /* 0x000fea0003800000 */
[----:B-1----:R0:W-:Y:S02]  /*7e30*/  RED.E.ADD.F32.FTZ.RN.STRONG.GPU [R4.64+-0x1200], R2 ;  /* 0xffee00020400798e */ /* 0x0021e4000c10e79c */
.L_x_664:
[----:B------:R-:W-:Y:S05]  /*7e40*/  BSYNC B0 ;  /* 0x0000000000007941 */ /* 0x000fea0003800000 */
.L_x_663:
[----:B------:R-:W2:Y:S01]  /*7e50*/  LDS R3, [R3.X4+0x3110] ;  /* 0x0031100003037984 */ /* 0x000ea20000004800 */
[----:B------:R-:W-:Y:S01]  /*7e60*/  BSSY B0, `(.L_x_665) ;  /* 0x0000005000007945 */ /* 0x000fe20003800000 */
[----:B01----:R-:W-:-:S02]  /*7e70*/  IADD3 R2, R95, 0x480, RZ ;  /* 0x000004805f027810 */ /* 0x003fc40007ffe0ff */
[----:B------:R-:W-:Y:S01]  /*7e80*/  IADD3 R6, R95, 0x500, RZ ;  /* 0x000005005f067810 */ /* 0x000fe20007ffe0ff */
[----:B------:R-:W-:Y:S05]  /*7e90*/  @!P5 BRA `(.L_x_666) ;  /* 0x000000100000d947 */ /* 0x000fea0003800000 */
[----:B--2---:R0:W-:Y:S02]  /*7ea0*/  RED.E.ADD.F32.FTZ.RN.STRONG.GPU [R4.64+-0x1000], R3 ;  /* 0xfff000030400798e */ /* 0x0041e4000c10e79c */
.L_x_666:
[----:B------:R-:W-:Y:S05]  /*7eb0*/  BSYNC B0 ;  /* 0x0000000000007941 */ /* 0x000fea0003800000 */
.L_x_665:
[-C--:B0-2---:R-:W-:Y:S01]  /*7ec0*/  LEA.HI.SX32 R3, R2, R95.reuse, 0x1b ;  /* 0x0000005f02037211 */ /* 0x085fe200078fdaff */
[----:B------:R-:W-:Y:S01]  /*7ed0*/  BSSY B0, `(.L_x_667) ;  /* 0x000000d000007945 */ /* 0x000fe20003800000 */
[----:B------:R-:W-:Y:S02]  /*7ee0*/  ISETP.GE.AND P6, PT, R97, 0x481, PT ;  /* 0x000004816100780c */ /* 0x000fe40003fc6270 */
[----:B------:R-:W-:Y:S02]  /*7ef0*/  IADD3 R7, R95, 0x580, RZ ;  /* 0x000005805f077810 */ /* 0x000fe40007ffe0ff */
        /* <DEDUP_REMOVED lines=10> */
.L_x_668:
[----:B------:R-:W-:Y:S05]  /*7fa0*/  BSYNC B0 ;  /* 0x0000000000007941 */ /* 0x000fea0003800000 */
.L_x_667:
[----:B------:R-:W1:Y:S01]  /*7fb0*/  LDS R2, [R2.X4+0x3510] ;  /* 0x0035100002027984 */ /* 0x000e620000004800 */
[----:B------:R-:W-:Y:S01]  /*7fc0*/  BSSY B0, `(.L_x_669) ;  /* 0x0000005000007945 */ /* 0x000fe20003800000 */
[----:B------:R-:W-:-:S02]  /*7fd0*/  IADD3 R6, R95, 0x600, RZ ;  /* 0x000006005f067810 */ /* 0x000fc40007ffe0ff */
[----:B0-----:R-:W-:Y:S01]  /*7fe0*/  LEA.HI.SX32 R3, R7, R95, 0x1b ;  /* 0x0000005f07037211 */ /* 0x001fe200078fdaff */
[----:B------:R-:W-:Y:S05]  /*7ff0*/  @!P0 BRA `(.L_x_670) ;  /* 0x0000001000008947 */ /* 0x000fea0003800000 */
[----:B-1----:R0:W-:Y:S02]  /*8000*/  RED.E.ADD.F32.FTZ.RN.STRONG.GPU [R4.64+-0xc00], R2 ;  /* 0xfff400020400798e */ /* 0x0021e4000c10e79c */
.L_x_670:
[----:B------:R-:W-:Y:S05]  /*8010*/  BSYNC B0 ;  /* 0x0000000000007941 */ /* 0x000fea0003800000 */
.L_x_669:
[----:B------:R-:W2:Y:S01]  /*8020*/  LDS R3, [R3.X4+0x3710] ;  /* 0x0037100003037984 */ /* 0x000ea20000004800 */
[----:B------:R-:W-:Y:S01]  /*8030*/  BSSY B0, `(.L_x_671) ;  /* 0x0000005000007945 */ /* 0x000fe20003800000 */
[----:B------:R-:W-:Y:S02]  /*8040*/  IADD3 R82, R95, 0x680, RZ ;  /* 0x000006805f527810 */ /* 0x000fe40007ffe0ff */
[----:B01----:R-:W-:Y:S01]  /*8050*/  LEA.HI.SX32 R2, R6, R95, 0x1b ;  /* 0x0000005f06027211 */ /* 0x003fe200078fdaff */
[----:B------:R-:W-:Y:S05]  /*8060*/  @!P1 BRA `(.L_x_672) ;  /* 0x0000001000009947 */ /* 0x000fea0003800000 */
[----:B--2---:R0:W-:Y:S02]  /*8070*/  RED.E.ADD.F32.FTZ.RN.STRONG.GPU [R4.64+-0xa00], R3 ;  /* 0xfff600030400798e */ /* 0x0041e4000c10e79c */
.L_x_672:
[----:B------:R-:W-:Y:S05]  /*8080*/  BSYNC B0 ;  /* 0x0000000000007941 */ /* 0x000fea0003800000 */
.L_x_671:
[----:B------:R-:W1:Y:S01]  /*8090*/  LDS R2, [R2.X4+0x3910] ;  /* 0x0039100002027984 */ /* 0x000e620000004800 */
[----:B------:R-:W-:Y:S01]  /*80a0*/  BSSY B0, `(.L_x_673) ;  /* 0x0000005000007945 */ /* 0x000fe20003800000 */
[----:B------:R-:W-:Y:S02]  /*80b0*/  IADD3 R7, R95, 0x700, RZ ;  /* 0x000007005f077810 */ /* 0x000fe40007ffe0ff */
[----:B0-2---:R-:W-:Y:S01]  /*80c0*/  LEA.HI.SX32 R3, R82, R95, 0x1b ;  /* 0x0000005f52037211 */ /* 0x005fe200078fdaff */
[----:B------:R-:W-:Y:S05]  /*80d0*/  @!P2 BRA `(.L_x_674) ;  /* 0x000000100000a947 */ /* 0x000fea0003800000 */
[----:B-1----:R0:W-:Y:S02]  /*80e0*/  RED.E.ADD.F32.FTZ.RN.STRONG.GPU [R4.64+-0x800], R2 ;  /* 0xfff800020400798e */ /* 0x0021e4000c10e79c */
.L_x_674:
[----:B------:R-:W-:Y:S05]  /*80f0*/  BSYNC B0 ;  /* 0x0000000000007941 */ /* 0x000fea0003800000 */
.L_x_673:
[----:B------:R-:W2:Y:S01]  /*8100*/  LDS R3, [R3.X4+0x3b10] ;  /* 0x003b100003037984 */ /* 0x000ea20000004800 */
[----:B------:R-:W-:Y:S01]  /*8110*/  BSSY B0, `(.L_x_675) ;  /* 0x0000005000007945 */ /* 0x000fe20003800000 */
[----:B------:R-:W-:-:S02]  /*8120*/  IADD3 R6, R95, 0x780, RZ ;  /* 0x000007805f067810 */ /* 0x000fc40007ffe0ff */
[----:B01----:R-:W-:Y:S01]  /*8130*/  LEA.HI.SX32 R2, R7, R95, 0x1b ;  /* 0x0000005f07027211 */ /* 0x003fe200078fdaff */
[----:B------:R-:W-:Y:S05]  /*8140*/  @!P3 BRA `(.L_x_676) ;  /* 0x000000100000b947 */ /* 0x000fea0003800000 */
[----:B--2---:R0:W-:Y:S02]  /*8150*/  RED.E.ADD.F32.FTZ.RN.STRONG.GPU [R4.64+-0x600], R3 ;  /* 0xfffa00030400798e */ /* 0x0041e4000c10e79c */
.L_x_676:
[----:B------:R-:W-:Y:S05]  /*8160*/  BSYNC B0 ;  /* 0x0000000000007941 */ /* 0x000fea0003800000 */
.L_x_675:
[----:B------:R-:W1:Y:S01]  /*8170*/  LDS R2, [R2.X4+0x3d10] ;  /* 0x003d100002027984 */ /* 0x000e620000004800 */
[----:B------:R-:W-:Y:S01]  /*8180*/  BSSY B0, `(.L_x_677) ;  /* 0x0000004000007945 */ /* 0x000fe20003800000 */
[----:B0-2---:R-:W-:Y:S01]  /*8190*/  LEA.HI.SX32 R3, R6, R95, 0x1b ;  /* 0x0000005f06037211 */ /* 0x005fe200078fdaff */
[----:B------:R-:W-:Y:S05]  /*81a0*/  @!P4 BRA `(.L_x_678) ;  /* 0x000000100000c947 */ /* 0x000fea0003800000 */
[----:B-1----:R0:W-:Y:S02]  /*81b0*/  RED.E.ADD.F32.FTZ.RN.STRONG.GPU [R4.64+-0x400], R2 ;  /* 0xfffc00020400798e */ /* 0x0021e4000c10e79c */
.L_x_678:
[----:B------:R-:W-:Y:S05]  /*81c0*/  BSYNC B0 ;  /* 0x0000000000007941 */ /* 0x000fea0003800000 */
.L_x_677:
[----:B------:R-:W2:Y:S01]  /*81d0*/  LDS R3, [R3.X4+0x3f10] ;  /* 0x003f100003037984 */ /* 0x000ea20000004800 */
[----:B------:R-:W-:Y:S01]  /*81e0*/  BSSY B0, `(.L_x_679) ;  /* 0x0000003000007945 */ /* 0x000fe20003800000 */
[----:B------:R-:W-:Y:S05]  /*81f0*/  @!P5 BRA `(.L_x_680) ;  /* 0x000000100000d947 */ /* 0x000fea0003800000 */
[----:B--2---:R2:W-:Y:S02]  /*8200*/  RED.E.ADD.F32.FTZ.RN.STRONG.GPU [R4.64+-0x200], R3 ;  /* 0xfffe00030400798e */ /* 0x0045e4000c10e79c */
.L_x_680:
[----:B------:R-:W-:Y:S05]  /*8210*/  BSYNC B0 ;  /* 0x0000000000007941 */ /* 0x000fea0003800000 */
.L_x_679:
[----:B0-2---:R-:W2:Y:S04]  /*8220*/  LDL.LU R4, [R1+0x8] ;  /* 0x0000080001047983 */ /* 0x005ea80000300800 */
[----:B------:R-:W3:Y:S04]  /*8230*/  LDL.LU R7, [R1+0xc] ;  /* 0x00000c0001077983 */ /* 0x000ee80000300800 */
[----:B------:R-:W4:Y:S04]  /*8240*/  LDL.LU R87, [R1+0x10] ;  /* 0x0000100001577983 */ /* 0x000f280000300800 */
[----:B------:R-:W5:Y:S01]  /*8250*/  LDL.LU R5, [R1+0x14] ;  /* 0x0000140001057983 */ /* 0x000f620000300800 */
[----:B------:R-:W-:-:S02]  /*8260*/  FFMA.FTZ R8, R70, R36, R8 ;  /* 0x0000002446087223 */ /* 0x000fc40000010008 */
[----:B------:R-:W-:Y:S01]  /*8270*/  FMUL.FTZ R105, R105, R9 ;  /* 0x0000000969697220 */ /* 0x000fe20000410000 */
[----:B------:R-:W3:Y:S01]  /*8280*/  LDL.LU R82, [R1+0x18] ;  /* 0x0000180001527983 */ /* 0x000ee20000300800 */
[----:B------:R-:W-:-:S03]  /*8290*/  FADD.FTZ R123, R8, R123 ;  /* 0x0000007b087b7221 */ /* 0x000fc60000010000 */
[----:B------:R-:W3:Y:S04]  /*82a0*/  LDL.LU R9, [R1+0x1c] ;  /* 0x00001c0001097983 */ /* 0x000ee80000300800 */
[----:B------:R-:W0:Y:S04]  /*82b0*/  S2R R86, SR_LANEID ;  /* 0x0000000000567919 */ /* 0x000e280000000000 */
[----:B------:R-:W1:Y:S04]  /*82c0*/  SHFL.DOWN PT, R3, R83, 0x1, 0x1f ;  /* 0x08201f0053037f89 */ /* 0x000e6800000e0000 */
[----:B-1----:R-:W1:Y:S01]  /*82d0*/  SHFL.DOWN PT, R2, R98, 0x1, 0x1f ;  /* 0x08201f0062027f89 */ /* 0x002e6200000e0000 */
[----:B0-----:R-:W-:-:S13]  /*82e0*/  ISETP.GT.AND P0, PT, R86, 0x1e, PT ;  /* 0x0000001e5600780c */ /* 0x001fda0003f04270 */
[----:B------:R-:W-:Y:S02]  /*82f0*/  @!P0 FADD.FTZ R83, R83, R3 ;  /* 0x0000000353538221 */ /* 0x000fe40000010000 */
[----:B-1----:R-:W-:-:S03]  /*8300*/  @!P0 FADD.FTZ R98, R98, R2 ;  /* 0x0000000262628221 */ /* 0x002fc60000010000 */
[----:B------:R-:W0:Y:S04]  /*8310*/  SHFL.DOWN PT, R3, R83, 0x2, 0x1f ;  /* 0x08401f0053037f89 */ /* 0x000e2800000e0000 */
[----:B------:R-:W1:Y:S01]  /*8320*/  SHFL.DOWN PT, R2, R98, 0x2, 0x1f ;  /* 0x08401f0062027f89 */ /* 0x000e6200000e0000 */
[----:B------:R-:W-:-:S13]  /*8330*/  ISETP.GT.AND P0, PT, R86, 0x1d, PT ;  /* 0x0000001d5600780c */ /* 0x000fda0003f04270 */
[----:B0-----:R-:W-:Y:S02]  /*8340*/  @!P0 FADD.FTZ R83, R83, R3 ;  /* 0x0000000353538221 */ /* 0x001fe40000010000 */
[----:B-1----:R-:W-:Y:S02]  /*8350*/  @!P0 FADD.FTZ R98, R98, R2 ;  /* 0x0000000262628221 */ /* 0x002fe40000010000 */
[----:B--2---:R-:W-:-:S05]  /*8360*/  FFMA.FTZ R4, R43, R41, R4 ;  /* 0x000000292b047223 */ /* 0x004fca0000010004 */
[----:B------:R-:W-:Y:S04]  /*8370*/  STL [R1+0x8], R4 ;  /* 0x0000080401007387 */ /* 0x000fe80000100800 */
[----:B------:R-:W2:Y:S04]  /*8380*/  LDL.LU R8, [R1+0x20] ;  /* 0x0000200001087983 */ /* 0x000ea80000300800 */
[----:B------:R-:W0:Y:S04]  /*8390*/  SHFL.DOWN PT, R3, R83, 0x4, 0x1f ;  /* 0x08801f0053037f89 */ /* 0x000e2800000e0000 */
[----:B------:R-:W1:Y:S01]  /*83a0*/  SHFL.DOWN PT, R2, R98, 0x4, 0x1f ;  /* 0x08801f0062027f89 */ /* 0x000e6200000e0000 */
[----:B------:R-:W-:-:S13]  /*83b0*/  ISETP.GT.AND P0, PT, R86, 0x1b, PT ;  /* 0x0000001b5600780c */ /* 0x000fda0003f04270 */
[----:B0-----:R-:W-:Y:S02]  /*83c0*/  @!P0 FADD.FTZ R83, R83, R3 ;  /* 0x0000000353538221 */ /* 0x001fe40000010000 */
[----:B-1----:R-:W-:-:S03]  /*83d0*/  @!P0 FADD.FTZ R98, R98, R2 ;  /* 0x0000000262628221 */ /* 0x002fc60000010000 */
[----:B------:R-:W0:Y:S04]  /*83e0*/  SHFL.DOWN PT, R3, R83, 0x8, 0x1f ;  /* 0x09001f0053037f89 */ /* 0x000e2800000e0000 */
[----:B------:R-:W1:Y:S01]  /*83f0*/  SHFL.DOWN PT, R2, R98, 0x8, 0x1f ;  /* 0x09001f0062027f89 */ /* 0x000e6200000e0000 */
[----:B------:R-:W-:Y:S01]  /*8400*/  ISETP.GT.AND P0, PT, R86, 0x17, PT ;  /* 0x000000175600780c */ /* 0x000fe20003f04270 */
[----:B---3--:R-:W-:Y:S02]  /*8410*/  FFMA.FTZ R7, R101, R34, R7 ;  /* 0x0000002265077223 */ /* 0x008fe40000010007 */
[----:B------:R-:W-:-:S10]  /*8420*/  FMUL.FTZ R6, R45, R27 ;  /* 0x0000001b2d067220 */ /* 0x000fd40000410000 */
[----:B0-----:R-:W-:Y:S02]  /*8430*/  @!P0 FADD.FTZ R83, R83, R3 ;  /* 0x0000000353538221 */ /* 0x001fe40000010000 */
[----:B-1----:R-:W-:-:S03]  /*8440*/  @!P0 FADD.FTZ R98, R98, R2 ;  /* 0x0000000262628221 */ /* 0x002fc60000010000 */
[----:B------:R-:W0:Y:S04]  /*8450*/  SHFL.DOWN PT, R3, R83, 0x10, 0x1f ;  /* 0x0a001f0053037f89 */ /* 0x000e2800000e0000 */
[----:B------:R-:W1:Y:S01]  /*8460*/  SHFL.DOWN PT, R2, R98, 0x10, 0x1f ;  /* 0x0a001f0062027f89 */ /* 0x000e6200000e0000 */
[----:B------:R-:W-:-:S03]  /*8470*/  ISETP.GT.AND P0, PT, R86, 0xf, PT ;  /* 0x0000000f5600780c */ /* 0x000fc60003f04270 */
[----:B------:R3:W-:Y:S01]  /*8480*/  STL [R1+0xc], R7 ;  /* 0x00000c0701007387 */ /* 0x0007e20000100800 */
[----:B----4-:R-:W-:Y:S02]  /*8490*/  FFMA.FTZ R87, R6, R35, R87 ;  /* 0x0000002306577223 */ /* 0x010fe40000010057 */
[----:B---3--:R-:W-:-:S04]  /*84a0*/  FMUL.FTZ R7, R46, R28 ;  /* 0x0000001c2e077220 */ /* 0x008fc80000410000 */
[----:B-----5:R-:W-:Y:S01]  /*84b0*/  FFMA.FTZ R5, R7, R32, R5 ;  /* 0x0000002007057223 */ /* 0x020fe20000010005 */
[----:B------:R-:W-:Y:S01]  /*84c0*/  STL [R1+0x10], R87 ;  /* 0x0000105701007387 */ /* 0x000fe20000100800 */
[----:B------:R-:W-:-:S03]  /*84d0*/  ISETP.NE.AND P1, PT, R86, RZ, PT ;  /* 0x000000ff5600720c */ /* 0x000fc60003f25270 */
[----:B------:R3:W-:Y:S01]  /*84e0*/  STL [R1+0x14], R5 ;  /* 0x0000140501007387 */ /* 0x0007e20000100800 */
[----:B0-----:R-:W-:Y:S02]  /*84f0*/  @!P0 FADD.FTZ R83, R83, R3 ;  /* 0x0000000353538221 */ /* 0x001fe40000010000 */
[----:B-1----:R-:W-:Y:S01]  /*8500*/  @!P0 FADD.FTZ R98, R98, R2 ;  /* 0x0000000262628221 */ /* 0x002fe20000010000 */
[----:B---3--:R-:W-:-:S04]  /*8510*/  SHF.R.S32.HI R5, RZ, 0x1f, R95 ;  /* 0x0000001fff057819 */ /* 0x008fc8000001145f */
[----:B------:R-:W-:Y:S01]  /*8520*/  LEA.HI R5, R5, R95, RZ, 0x5 ;  /* 0x0000005f05057211 */ /* 0x000fe200078f28ff */
[----:B------:R-:W-:Y:S01]  /*8530*/  FMUL.FTZ R4, R25, R13 ;  /* 0x0000000d19047220 */ /* 0x000fe20000410000 */
[----:B------:R-:W-:Y:S01]  /*8540*/  MOV R3, R83 ;  /* 0x0000005300037202 */ /* 0x000fe20000000f00 */
[----:B------:R-:W-:Y:S01]  /*8550*/  IMAD.MOV.U32 R2, RZ, RZ, R98 ;  /* 0x000000ffff027224 */ /* 0x000fe200078e0062 */
[----:B------:R-:W-:Y:S01]  /*8560*/  SHF.R.S32.HI R5, RZ, 0x5, R5 ;  /* 0x00000005ff057819 */ /* 0x000fe20000011405 */
[----:B------:R-:W-:Y:S02]  /*8570*/  FFMA.FTZ R43, R77, R43, R4 ;  /* 0x0000002b4d2b7223 */ /* 0x000fe40000010004 */
[----:B------:R-:W-:Y:S02]  /*8580*/  FMUL.FTZ R4, R47, R29 ;  /* 0x0000001d2f047220 */ /* 0x000fe40000410000 */
[----:B------:R0:W-:Y:S01]  /*8590*/  @!P1 STS.64 [R5.X8+0x4218], R2 ;  /* 0x0042180205009388 */ /* 0x0001e20000008a00 */
[----:B------:R-:W-:-:S02]  /*85a0*/  FMUL.FTZ R96, R33, R96 ;  /* 0x0000006021607220 */ /* 0x000fc40000410000 */
[----:B------:R-:W-:Y:S02]  /*85b0*/  FFMA.FTZ R82, R4, R31, R82 ;  /* 0x0000001f04527223 */ /* 0x000fe40000010052 */
[----:B0-----:R-:W-:-:S04]  /*85c0*/  FMUL.FTZ R5, R48, R30 ;  /* 0x0000001e30057220 */ /* 0x001fc80000410000 */
[----:B------:R-:W-:Y:S01]  /*85d0*/  FFMA.FTZ R9, R5, R80, R9 ;  /* 0x0000005005097223 */ /* 0x000fe20000010009 */
[----:B------:R0:W-:Y:S04]  /*85e0*/  STL [R1+0x18], R82 ;  /* 0x0000185201007387 */ /* 0x0001e80000100800 */
[----:B------:R0:W-:Y:S01]  /*85f0*/  STL [R1+0x1c], R9 ;  /* 0x00001c0901007387 */ /* 0x0001e20000100800 */
[----:B------:R-:W-:Y:S01]  /*8600*/  ISETP.NE.AND P2, PT, R95, RZ, PT ;  /* 0x000000ff5f00720c */ /* 0x000fe20003f45270 */
        /* <DEDUP_REMOVED lines=11> */
[----:B------:R-:W-:Y:S01]  /*86c0*/  FFMA.FTZ R26, R90, R7, R26 ;  /* 0x000000075a1a7223 */ /* 0x000fe2000001001a */
[----:B------:R-:W-:Y:S01]  /*86d0*/  BSSY B0, `(.L_x_681) ;  /* 0x0000030000007945 */ /* 0x000fe20003800000 */
        /* <DEDUP_REMOVED lines=25> */
[----:B--2---:R-:W-:-:S05]  /*8870*/  FFMA.FTZ R8, R96, R81, R8 ;  /* 0x0000005160087223 */ /* 0x004fca0000010008 */
[----:B------:R0:W-:Y:S04]  /*8880*/  STL [R1+0x20], R8 ;  /* 0x0000200801007387 */ /* 0x0001e80000100800 */
        /* <DEDUP_REMOVED lines=20> */
.L_x_682:
[----:B0-----:R-:W-:Y:S05]  /*89d0*/  BSYNC B0 ;  /* 0x0000000000007941 */ /* 0x001fea0003800000 */
.L_x_681:
        /* <DEDUP_REMOVED lines=8> */
.L_x_635:
[----:B------:R-:W2:Y:S04]  /*8a60*/  LDL.LU R10, [R1+0x20] ;  /* 0x00002000010a7983 */ /* 0x000ea80000300800 */
[----:B------:R-:W-:Y:S06]  /*8a70*/  BAR.SYNC.DEFER_BLOCKING 0x0 ;  /* 0x0000000000007b1d */ /* 0x000fec0000010000 */
[----:B------:R-:W3:Y:S01]  /*8a80*/  LDL.LU R9, [R1+0x1c] ;  /* 0x00001c0001097983 */ /* 0x000ee20000300800 */
[----:B------:R-:W-:Y:S01]  /*8a90*/  ULDC UR4, c[0x0][0x168] ;  /* 0x00005a0000047ab9 */ /* 0x000fe20000000800 */
[----:B------:R-:W-:Y:S01]  /*8aa0*/  ISETP.NE.AND P6, PT, R95, RZ, PT ;  /* 0x000000ff5f00720c */ /* 0x000fe20003fc5270 */
[----:B------:R-:W-:Y:S01]  /*8ab0*/  ULDC.64 UR38, c[0x0][0x2f8] ;  /* 0x0000be0000267ab9 */ /* 0x000fe20000000a00 */
[----:B------:R-:W4:Y:S04]  /*8ac0*/  LDL.LU R8, [R1+0x18] ;  /* 0x0000180001087983 */ /* 0x000f280000300800 */
[----:B------:R-:W4:Y:S04]  /*8ad0*/  LDL.LU R7, [R1+0x14] ;  /* 0x0000140001077983 */ /* 0x000f280000300800 */
[----:B------:R-:W4:Y:S04]  /*8ae0*/  LDL.LU R6, [R1+0x10] ;  /* 0x0000100001067983 */ /* 0x000f280000300800 */
[----:B------:R-:W4:Y:S04]  /*8af0*/  LDL.LU R5, [R1+0xc] ;  /* 0x00000c0001057983 */ /* 0x000f280000300800 */
[----:B-1----:R-:W4:Y:S04]  /*8b00*/  LDL.LU R4, [R1+0x8] ;  /* 0x0000080001047983 */ /* 0x002f280000300800 */
[----:B------:R-:W4:Y:S04]  /*8b10*/  LDL.LU R3, [R1+0x4] ;  /* 0x0000040001037983 */ /* 0x000f280000300800 */
[----:B------:R-:W4:Y:S04]  /*8b20*/  LDL.LU R2, [R1] ;  /* 0x0000000001027983 */ /* 0x000f280000300800 */
        /* <DEDUP_REMOVED lines=16> */
[----:B------:R0:W5:Y:S01]  /*8c30*/  LDL.64 R54, [R1+0xa8] ;  /* 0x0000a80001367983 */ /* 0x0001620000100a00 */
[----:B------:R-:W-:-:S03]  /*8c40*/  UIADD3 UR14, -UR14, UR4, URZ ;  /* 0x000000040e0e7290 */ /* 0x000fc6000fffe13f */
[----:B------:R-:W-:Y:S01]  /*8c50*/  STS [R94.X4+0x24], R165 ;  /* 0x000024a55e007388 */ /* 0x000fe20000004800 */
[----:B------:R-:W-:Y:S02]  /*8c60*/  ULDC.64 UR4, c[0x0][0x2d8] ;  /* 0x0000b60000047ab9 */ /* 0x000fe40000000a00 */
[----:B------:R-:W-:Y:S01]  /*8c70*/  MOV R43, UR14 ;  /* 0x0000000e002b7c02 */ /* 0x000fe20008000f00 */
[----:B------:R-:W-:Y:S04]  /*8c80*/  STS [R94.X4+0x28], R164 ;  /* 0x000028a45e007388 */ /* 0x000fe80000004800 */
[----:B------:R-:W-:Y:S04]  /*8c90*/  STS [R94.X4+0x2c], R163 ;  /* 0x00002ca35e007388 */ /* 0x000fe80000004800 */
[----:B------:R-:W-:Y:S04]  /*8ca0*/  STS [R94.X4+0x30], R162 ;  /* 0x000030a25e007388 */ /* 0x000fe80000004800 */
[----:B------:R-:W-:Y:S04]  /*8cb0*/  STS [R94.X4+0x34], R161 ;  /* 0x000034a15e007388 */ /* 0x000fe80000004800 */
[----:B------:R-:W-:Y:S04]  /*8cc0*/  STS [R94.X4+0x38], R158 ;  /* 0x0000389e5e007388 */ /* 0x000fe80000004800 */
[----:B------:R-:W-:Y:S01]  /*8cd0*/  STS [R94.X4+0x3c], R157 ;  /* 0x00003c9d5e007388 */ /* 0x000fe20000004800 */
[----:B------:R-:W-:-:S02]  /*8ce0*/  UIMAD UR6, UR26, UR4, URZ ;  /* 0x000000041a0672a4 */ /* 0x000fc4000f8e023f */
[----:B------:R-:W-:Y:S02]  /*8cf0*/  UIMAD.WIDE.U32 UR36, UR27, UR4, URZ ;  /* 0x000000041b2472a5 */ /* 0x000fe4000f8e003f */
[----:B------:R-:W-:Y:S02]  /*8d00*/  UIMAD UR13, UR26, UR38, URZ ;  /* 0x000000261a0d72a4 */ /* 0x000fe4000f8e023f */
[----:B------:R-:W-:Y:S01]  /*8d10*/  UIMAD UR10, UR27, UR5, UR6 ;  /* 0x000000051b0a72a4 */ /* 0x000fe2000f8e0206 */
[----:B------:R-:W-:Y:S01]  /*8d20*/  BSSY B0, `(.L_x_684) ;  /* 0x0000031000007945 */ /* 0x000fe20003800000 */
[----:B------:R-:W-:Y:S02]  /*8d30*/  UIMAD.WIDE.U32 UR4, UR27, UR38, URZ ;  /* 0x000000261b0472a5 */ /* 0x000fe4000f8e003f */
[----:B------:R-:W-:Y:S02]  /*8d40*/  UIMAD UR13, UR27, UR39, UR13 ;  /* 0x000000271b0d72a4 */ /* 0x000fe4000f8e020d */
[----:B------:R-:W-:Y:S01]  /*8d50*/  UIADD3 UR6, UR37, UR10, URZ ;  /* 0x0000000a25067290 */ /* 0x000fe2000fffe03f */
        /* <DEDUP_REMOVED lines=28> */
[----:B------:R-:W1:Y:S02]  /*8f20*/  LDS R39, [0x2100] ;  /* 0x00210000ff277984 */ /* 0x000e640000000800 */
[----:B-1----:R-:W-:-:S13]  /*8f30*/  ISETP.GE.AND P0, PT, R78, R39, PT ;  /* 0x000000274e00720c */ /* 0x002fda0003f06270 */
[----:B------:R-:W-:Y:S05]  /*8f40*/  @P0 BRA `(.L_x_685) ;  /* 0x000000e000000947 */ /* 0x000fea0003800000 */
[----:B0-----:R-:W-:Y:S01]  /*8f50*/  MOV R5, UR27 ;  /* 0x0000001b00057c02 */ /* 0x001fe20008000f00 */
        /* <DEDUP_REMOVED lines=13> */
.L_x_685:
[----:B0-----:R-:W-:Y:S05]  /*9030*/  BSYNC B0 ;  /* 0x0000000000007941 */ /* 0x001fea0003800000 */
.L_x_684:
        /* <DEDUP_REMOVED lines=12> */
[----:B------:R-:W0:Y:S01]  /*9100*/  S2R R7, SR_LANEID ;  /* 0x0000000000077919 */ /* 0x000e220000000000 */
[----:B------:R-:W-:Y:S01]  /*9110*/  LOP3.LUT R4, R78, 0x60, RZ, 0xfc, !PT ;  /* 0x000000604e047812 */ /* 0x000fe200078efcff */
[----:B------:R-:W-:Y:S01]  /*9120*/  UIADD3.X UR36, UR11, UR10, UR37, UP0, !UPT ;  /* 0x0000000a0b247290 */ /* 0x000fe200087fe425 */
[----:B------:R-:W-:-:S02]  /*9130*/  ISETP.GE.AND P0, PT, R24, R39, PT ;  /* 0x000000271800720c */ /* 0x000fc40003f06270 */
[----:B------:R-:W-:Y:S02]  /*9140*/  MOV R5, UR6 ;  /* 0x0000000600057c02 */ /* 0x000fe40008000f00 */
[-C--:B------:R-:W-:Y:S02]  /*9150*/  ISETP.GE.AND P1, PT, R26, R39.reuse, PT ;  /* 0x000000271a00720c */ /* 0x080fe40003f26270 */
[C---:B------:R-:W-:Y:S02]  /*9160*/  LEA R2, P3, R5.reuse, R2, 0x2 ;  /* 0x0000000205027211 */ /* 0x040fe400078610ff */
        /* <DEDUP_REMOVED lines=11> */
[----:B------:R-:W-:Y:S01]  /*9220*/  @!P1 STG.E [R2.64+-0x1f00], R11 ;  /* 0xffe1000b02009986 */ /* 0x000fe2000c10191c */
[----:B------:R-:W-:-:S02]  /*9230*/  ISETP.GE.AND P1, PT, R30, R39, PT ;  /* 0x000000271e00720c */ /* 0x000fc40003f26270 */
[-C--:B------:R-:W-:Y:S01]  /*9240*/  ISETP.GE.AND P3, PT, R34, R39.reuse, PT ;  /* 0x000000272200720c */ /* 0x080fe20003f66270 */
[----:B-1----:R-:W3:Y:S01]  /*9250*/  LDL.LU R23, [R1+0xb8] ;  /* 0x0000b80001177983 */ /* 0x002ee20000300800 */
[-C--:B------:R-:W-:Y:S02]  /*9260*/  ISETP.GE.AND P5, PT, R38, R39.reuse, PT ;  /* 0x000000272600720c */ /* 0x080fe40003fa6270 */
[----:B------:R-:W-:Y:S01]  /*9270*/  LOP3.LUT R40, R78, 0x140, RZ, 0xfc, !PT ;  /* 0x000001404e287812 */ /* 0x000fe200078efcff */
[----:B------:R-:W-:Y:S01]  /*9280*/  @!P2 STG.E [R2.64+-0x1e80], R13 ;  /* 0xffe1800d0200a986 */ /* 0x000fe2000c10191c */
[----:B------:R-:W-:Y:S02]  /*9290*/  ISETP.GE.AND P2, PT, R32, R39, PT ;  /* 0x000000272000720c */ /* 0x000fe40003f46270 */
[C---:B------:R-:W-:Y:S01]  /*92a0*/  LOP3.LUT R42, R78.reuse, 0x160, RZ, 0xfc, !PT ;  /* 0x000001604e2a7812 */ /* 0x040fe200078efcff */
[----:B------:R1:W-:Y:S01]  /*92b0*/  @!P0 STG.E [R2.64+-0x1e00], R15 ;  /* 0xffe2000f02008986 */ /* 0x0003e2000c10191c */
        /* <DEDUP_REMOVED lines=16> */
[----:B0-----:R-:W-:Y:S01]  /*93c0*/  LEA R41, R7, R0, 0x4 ;  /* 0x0000000007297211 */ /* 0x001fe200078e20ff */
        /* <DEDUP_REMOVED lines=22> */
[C---:B----4-:R-:W-:Y:S02]  /*9530*/  IADD3 R17, R41.reuse, 0xa, RZ ;  /* 0x0000000a29117810 */ /* 0x050fe40007ffe0ff */
        /* <DEDUP_REMOVED lines=47> */
[----:B---3--:R-:W-:-:S02]  /*9830*/  FADD.FTZ R5, R49, R23 ;  /* 0x0000001731057221 */ /* 0x008fc40000010000 */
        /* <DEDUP_REMOVED lines=28> */
[----:B------:R-:W-:-:S04]  /*9a00*/  IMAD.WIDE.U32 R2, R5, c[0x0][0x2f8], R2 ;  /* 0x0000be0005027a25 */ /* 0x000fc800078e0002 */
[----:B------:R-:W-:Y:S01]  /*9a10*/  IMAD.U32 R5, RZ, RZ, UR41 ;  /* 0x00000029ff057e24 */ /* 0x000fe2000f8e00ff */
[----:B------:R-:W-:-:S05]  /*9a20*/  IADD3 R3, R3, UR13, RZ ;  /* 0x0000000d03037c10 */ /* 0x000fca000fffe0ff */
[----:B------:R-:W-:-:S05]  /*9a30*/  IMAD.WIDE.U32 R2, R5, c[0x0][0x300], R2 ;  /* 0x0000c00005027a25 */ /* 0x000fca00078e0002 */
[----:B------:R-:W-:Y:S02]  /*9a40*/  IADD3 R3, R3, UR10, RZ ;  /* 0x0000000a03037c10 */ /* 0x000fe4000fffe0ff */
[----:B------:R-:W-:-:S04]  /*9a50*/  LEA R6, P0, R2, c[0x0][0x340], 0x2 ;  /* 0x0000d00002067a11 */ /* 0x000fc800078010ff */
[----:B------:R-:W-:-:S05]  /*9a60*/  LEA.HI.X R7, R2, c[0x0][0x344], R3, 0x2, P0 ;  /* 0x0000d10002077a11 */ /* 0x000fca00000f1403 */
[----:B------:R0:W-:Y:S04]  /*9a70*/  STG.E [R6.64], R9 ;  /* 0x0000000906007986 */ /* 0x0001e8000c10191c */
.L_x_687:
[----:B-1----:R-:W-:Y:S05]  /*9a80*/  BSYNC B0 ;  /* 0x0000000000007941 */ /* 0x002fea0003800000 */
.L_x_686:
        /* <DEDUP_REMOVED lines=58> */
[----:B01---5:R-:W-:Y:S01]  /*9e30*/  @!P0 CALL.REL.NOINC `(.L_x_629) ;  /* 0x0000001000008944 */ /* 0x023fe20003c00000 */
[----:B------:R-:W-:Y:S05]  /*9e40*/  BRA `(.L_x_688) ;  /* 0xffff6bd000007947 */ /* 0x000fea000383ffff */
.L_x_629:
        /* <DEDUP_REMOVED lines=35> */
.L_x_690:
[----:B-1----:R-:W-:Y:S05]  /*a080*/  BSYNC B0 ;  /* 0x0000000000007941 */ /* 0x002fea0003800000 */
.L_x_689:
        /* <DEDUP_REMOVED lines=34> */
.L_x_692:
[----:B------:R-:W3:Y:S02]  /*a2b0*/  S2R R11, SR_TID.X ;  /* 0x00000000000b7919 */ /* 0x000ee40000002100 */
.L_x_693:
[----:B-1----:R-:W-:Y:S05]  /*a2c0*/  BSYNC B0 ;  /* 0x0000000000007941 */ /* 0x002fea0003800000 */
.L_x_691:
[----:B---3--:R-:W-:-:S13]  /*a2d0*/  ISETP.GE.AND P0, PT, R11, c[0x0][0x16c], PT ;  /* 0x00005b000b007a0c */ /* 0x008fda0003f06270 */
[----:B------:R-:W-:Y:S05]  /*a2e0*/  @P0 EXIT ;  /* 0x000000000000094d */ /* 0x000fea0003800000 */
[----:B------:R-:W-:Y:S02]  /*a2f0*/  ULDC.64 UR6, c[0x0][0x2c8] ;  /* 0x0000b20000067ab9 */ /* 0x000fe40000000a00 */
[----:B0-2---:R-:W-:Y:S02]  /*a300*/  ULDC.64 UR8, c[0x0][0x288] ;  /* 0x0000a20000087ab9 */ /* 0x005fe40000000a00 */
[----:B------:R-:W-:Y:S02]  /*a310*/  UIMAD UR4, UR40, UR6, URZ ;  /* 0x00000006280472a4 */ /* 0x000fe4000f8e023f */
[----:B------:R-:W-:Y:S02]  /*a320*/  UIMAD UR40, UR40, UR8, URZ ;  /* 0x00000008282872a4 */ /* 0x000fe4000f8e023f */
[----:B------:R-:W-:Y:S02]  /*a330*/  UIMAD.WIDE.U32 UR10, UR41, UR6, URZ ;  /* 0x00000006290a72a5 */ /* 0x000fe4000f8e003f */
[----:B------:R-:W-:-:S02]  /*a340*/  UIMAD UR7, UR41, UR7, UR4 ;  /* 0x00000007290772a4 */ /* 0x000fc4000f8e0204 */
[----:B------:R-:W-:Y:S02]  /*a350*/  UIMAD.WIDE.U32 UR4, UR41, UR8, URZ ;  /* 0x00000008290472a5 */ /* 0x000fe4000f8e003f */
[----:B------:R-:W-:Y:S02]  /*a360*/  UIMAD UR6, UR41, UR9, UR40 ;  /* 0x00000009290672a4 */ /* 0x000fe4000f8e0228 */
[----:B------:R-:W-:Y:S02]  /*a370*/  UIADD3 UR7, UR11, UR7, URZ ;  /* 0x000000070b077290 */ /* 0x000fe4000fffe03f */
[----:B------:R-:W-:Y:S02]  /*a380*/  UIADD3 UR6, UR5, UR6, URZ ;  /* 0x0000000605067290 */ /* 0x000fe4000fffe03f */
.L_x_694:
        /* <DEDUP_REMOVED lines=12> */
[----:B------:R-:W-:Y:S01]  /*a450*/  MOV R7, UR7 ;  /* 0x0000000700077c02 */ /* 0x000fe20008000f00 */
[----:B------:R-:W-:Y:S01]  /*a460*/  YIELD ;  /* 0x0000000000007946 */ /* 0x000fe20003800000 */
[----:B------:R-:W-:Y:S01]  /*a470*/  MOV R6, R8 ;  /* 0x0000000800067202 */ /* 0x000fe20000000f00 */
[C---:B------:R-:W-:Y:S01]  /*a480*/  IMAD R5, R11.reuse, c[0x0][0x294], R4 ;  /* 0x0000a5000b057a24 */ /* 0x040fe200078e0204 */
[----:B------:R-:W-:Y:S01]  /*a490*/  LEA R4, P0, R2, c[0x0][0x310], 0x2 ;  /* 0x0000c40002047a11 */ /* 0x000fe200078010ff */
[----:B------:R-:W-:-:S02]  /*a4a0*/  IMAD R9, R11, c[0x0][0x2d4], R0 ;  /* 0x0000b5000b097a24 */ /* 0x000fc400078e0200 */
[----:B------:R-:W-:Y:S01]  /*a4b0*/  IMAD.WIDE.U32 R6, R11, c[0x0][0x2d0], R6 ;  /* 0x0000b4000b067a25 */ /* 0x000fe200078e0006 */
[----:B------:R-:W-:Y:S02]  /*a4c0*/  IADD3 R5, R3, R5, RZ ;  /* 0x0000000503057210 */ /* 0x000fe40007ffe0ff */
        /* <DEDUP_REMOVED lines=10> */
.L_x_640:
[----:B------:R-:W-:Y:S01]  /*a570*/  HFMA2.MMA R86, -RZ, RZ, 0, 5.9604644775390625e-08 ;  /* 0x00000001ff567435 */ /* 0x000fe200000001ff */
[----:B------:R-:W-:Y:S02]  /*a580*/  MOV R83, R85 ;  /* 0x0000005500537202 */ /* 0x000fe40000000f00 */
[----:B------:R-:W-:Y:S02]  /*a590*/  MOV R129, RZ ;  /* 0x000000ff00817202 */ /* 0x000fe40000000f00 */
[----:B------:R-:W-:-:S02]  /*a5a0*/  MOV R128, 0xffffffff ;  /* 0xffffffff00807802 */ /* 0x000fc40000000f00 */
[----:B------:R-:W-:Y:S02]  /*a5b0*/  MOV R82, 0xa5d0 ;  /* 0x0000a5d000527802 */ /* 0x000fe40000000f00 */
[----:B------:R-:W-:Y:S05]  /*a5c0*/  CALL.REL.NOINC `($__internal_29_$__cuda_sm70_shflsync_up) ;  /* 0x00000da000007944 */ /* 0x000fea0003c00000 */
[----:B-1----:R-:W-:Y:S01]  /*a5d0*/  MOV R87, R86 ;  /* 0x0000005600577202 */ /* 0x002fe20000000f00 */
[----:B------:R-:W-:Y:S05]  /*a5e0*/  BRA `(.L_x_695) ;  /* 0xffffb98000007947 */ /* 0x000fea000383ffff */
.L_x_641:
[----:B------:R-:W-:Y:S01]  /*a5f0*/  HFMA2.MMA R86, -RZ, RZ, 0, 5.9604644775390625e-08 ;  /* 0x00000001ff567435 */ /* 0x000fe200000001ff */
[----:B------:R-:W-:Y:S01]  /*a600*/  MOV R83, R84 ;  /* 0x0000005400537202 */ /* 0x000fe20000000f00 */
[----:B------:R-:W-:Y:S01]  /*a610*/  IMAD.MOV.U32 R128, RZ, RZ, -0x1 ;  /* 0xffffffffff807424 */ /* 0x000fe200078e00ff */
[----:B------:R-:W-:Y:S02]  /*a620*/  MOV R129, RZ ;  /* 0x000000ff00817202 */ /* 0x000fe40000000f00 */
[----:B------:R-:W-:Y:S02]  /*a630*/  MOV R82, 0xa650 ;  /* 0x0000a65000527802 */ /* 0x000fe40000000f00 */
[----:B01----:R-:W-:Y:S05]  /*a640*/  CALL.REL.NOINC `($__internal_29_$__cuda_sm70_shflsync_up) ;  /* 0x00000d2000007944 */ /* 0x003fea0003c00000 */
        /* <DEDUP_REMOVED lines=11> */
[----:B------:R-:W-:Y:S05]  /*a700*/  CALL.REL.NOINC `($__internal_29_$__cuda_sm70_shflsync_up) ;  /* 0x00000c6000007944 */ /* 0x000fea0003c00000 */
[----:B-1----:R-:W-:Y:S01]  /*a710*/  MOV R87, R86 ;  /* 0x0000005600577202 */ /* 0x002fe20000000f00 */
[----:B------:R-:W-:Y:S01]  /*a720*/  HFMA2.MMA R86, -RZ, RZ, 0, 1.1920928955078125e-07 ;  /* 0x00000002ff567435 */ /* 0x000fe200000001ff */
[----:B------:R-:W-:Y:S02]  /*a730*/  MOV R83, R84 ;  /* 0x0000005400537202 */ /* 0x000fe40000000f00 */
[----:B------:R-:W-:-:S02]  /*a740*/  MOV R129, RZ ;  /* 0x000000ff00817202 */ /* 0x000fc40000000f00 */
[----:B------:R-:W-:Y:S02]  /*a750*/  MOV R128, 0xffffffff ;  /* 0xffffffff00807802 */ /* 0x000fe40000000f00 */
[----:B------:R-:W-:Y:S02]  /*a760*/  MOV R82, 0xa780 ;  /* 0x0000a78000527802 */ /* 0x000fe40000000f00 */
[----:B------:R-:W-:Y:S05]  /*a770*/  CALL.REL.NOINC `($__internal_29_$__cuda_sm70_shflsync_up) ;  /* 0x00000bf000007944 */ /* 0x000fea0003c00000 */
[----:B------:R-:W0:Y:S01]  /*a780*/  S2R R82, SR_LANEID ;  /* 0x0000000000527919 */ /* 0x000e220000000000 */
[----:B------:R-:W-:Y:S02]  /*a790*/  MOV R129, RZ ;  /* 0x000000ff00817202 */ /* 0x000fe40000000f00 */
[----:B------:R-:W-:Y:S02]  /*a7a0*/  MOV R128, 0xffffffff ;  /* 0xffffffff00807802 */ /* 0x000fe40000000f00 */
[----:B0-----:R-:W-:Y:S02]  /*a7b0*/  ISETP.GE.AND P0, PT, R82, 0x2, PT ;  /* 0x000000025200780c */ /* 0x001fe40003f06270 */
[----:B------:R-:W-:-:S11]  /*a7c0*/  MOV R82, 0xa820 ;  /* 0x0000a82000527802 */ /* 0x000fd60000000f00 */
[----:B-1----:R-:W-:Y:S01]  /*a7d0*/  @P0 FFMA.FTZ R84, R85, R86, R84 ;  /* 0x0000005655540223 */ /* 0x002fe20000010054 */
[----:B------:R-:W-:Y:S01]  /*a7e0*/  HFMA2.MMA R86, -RZ, RZ, 0, 2.384185791015625e-07 ;  /* 0x00000004ff567435 */ /* 0x000fe200000001ff */
[----:B------:R-:W-:-:S04]  /*a7f0*/  @P0 FMUL.FTZ R85, R87, R85 ;  /* 0x0000005557550220 */ /* 0x000fc80000410000 */
[----:B------:R-:W-:Y:S02]  /*a800*/  IMAD.MOV.U32 R83, RZ, RZ, R85 ;  /* 0x000000ffff537224 */ /* 0x000fe400078e0055 */
[----:B------:R-:W-:Y:S05]  /*a810*/  CALL.REL.NOINC `($__internal_29_$__cuda_sm70_shflsync_up) ;  /* 0x00000b5000007944 */ /* 0x000fea0003c00000 */
[----:B-1----:R-:W-:Y:S01]  /*a820*/  MOV R87, R86 ;  /* 0x0000005600577202 */ /* 0x002fe20000000f00 */
[----:B------:R-:W-:Y:S01]  /*a830*/  HFMA2.MMA R86, -RZ, RZ, 0, 2.384185791015625e-07 ;  /* 0x00000004ff567435 */ /* 0x000fe200000001ff */
[----:B------:R-:W-:Y:S02]  /*a840*/  MOV R83, R84 ;  /* 0x0000005400537202 */ /* 0x000fe40000000f00 */
[----:B------:R-:W-:Y:S02]  /*a850*/  MOV R129, RZ ;  /* 0x000000ff00817202 */ /* 0x000fe40000000f00 */
[----:B------:R-:W-:Y:S02]  /*a860*/  MOV R128, 0xffffffff ;  /* 0xffffffff00807802 */ /* 0x000fe40000000f00 */
[----:B------:R-:W-:Y:S02]  /*a870*/  MOV R82, 0xa890 ;  /* 0x0000a89000527802 */ /* 0x000fe40000000f00 */
[----:B------:R-:W-:Y:S05]  /*a880*/  CALL.REL.NOINC `($__internal_29_$__cuda_sm70_shflsync_up) ;  /* 0x00000ae000007944 */ /* 0x000fea0003c00000 */
        /* <DEDUP_REMOVED lines=9> */
[----:B------:R-:W-:Y:S05]  /*a920*/  CALL.REL.NOINC `($__internal_29_$__cuda_sm70_shflsync_up) ;  /* 0x00000a4000007944 */ /* 0x000fea0003c00000 */
[----:B-1----:R-:W-:Y:S01]  /*a930*/  MOV R87, R86 ;  /* 0x0000005600577202 */ /* 0x002fe20000000f00 */
[----:B------:R-:W-:Y:S01]  /*a940*/  HFMA2.MMA R86, -RZ, RZ, 0, 4.76837158203125e-07 ;  /* 0x00000008ff567435 */ /* 0x000fe200000001ff */
[----:B------:R-:W-:Y:S01]  /*a950*/  MOV R83, R84 ;  /* 0x0000005400537202 */ /* 0x000fe20000000f00 */
[----:B------:R-:W-:Y:S01]  /*a960*/  IMAD.MOV.U32 R129, RZ, RZ, RZ ;  /* 0x000000ffff817224 */ /* 0x000fe200078e00ff */
[----:B------:R-:W-:Y:S02]  /*a970*/  MOV R128, 0xffffffff ;  /* 0xffffffff00807802 */ /* 0x000fe40000000f00 */
[----:B------:R-:W-:Y:S02]  /*a980*/  MOV R82, 0xa9a0 ;  /* 0x0000a9a000527802 */ /* 0x000fe40000000f00 */
[----:B------:R-:W-:Y:S05]  /*a990*/  CALL.REL.NOINC `($__internal_29_$__cuda_sm70_shflsync_up) ;  /* 0x000009d000007944 */ /* 0x000fea0003c00000 */
[----:B------:R-:W0:Y:S01]  /*a9a0*/  S2R R82, SR_LANEID ;  /* 0x0000000000527919 */ /* 0x000e220000000000 */
[----:B------:R-:W-:Y:S02]  /*a9b0*/  MOV R129, RZ ;  /* 0x000000ff00817202 */ /* 0x000fe40000000f00 */
[----:B------:R-:W-:Y:S02]  /*a9c0*/  MOV R128, 0xffffffff ;  /* 0xffffffff00807802 */ /* 0x000fe40000000f00 */
[----:B0-----:R-:W-:-:S02]  /*a9d0*/  ISETP.GE.AND P0, PT, R82, 0x8, PT ;  /* 0x000000085200780c */ /* 0x001fc40003f06270 */
[----:B------:R-:W-:-:S11]  /*a9e0*/  MOV R82, 0xaa40 ;  /* 0x0000aa4000527802 */ /* 0x000fd60000000f00 */
[----:B-1----:R-:W-:Y:S01]  /*a9f0*/  @P0 FFMA.FTZ R84, R85, R86, R84 ;  /* 0x0000005655540223 */ /* 0x002fe20000010054 */
[----:B------:R-:W-:Y:S01]  /*aa00*/  HFMA2.MMA R86, -RZ, RZ, 0, 9.5367431640625e-07 ;  /* 0x00000010ff567435 */ /* 0x000fe200000001ff */
[----:B------:R-:W-:-:S05]  /*aa10*/  @P0 FMUL.FTZ R85, R87, R85 ;  /* 0x0000005557550220 */ /* 0x000fca0000410000 */
[----:B------:R-:W-:Y:S02]  /*aa20*/  MOV R83, R85 ;  /* 0x0000005500537202 */ /* 0x000fe40000000f00 */
[----:B------:R-:W-:Y:S05]  /*aa30*/  CALL.REL.NOINC `($__internal_29_$__cuda_sm70_shflsync_up) ;  /* 0x0000093000007944 */ /* 0x000fea0003c00000 */
[----:B-1----:R-:W-:Y:S01]  /*aa40*/  MOV R87, R86 ;  /* 0x0000005600577202 */ /* 0x002fe20000000f00 */
[----:B------:R-:W-:Y:S01]  /*aa50*/  HFMA2.MMA R86, -RZ, RZ, 0, 9.5367431640625e-07 ;  /* 0x00000010ff567435 */ /* 0x000fe200000001ff */
[----:B------:R-:W-:Y:S02]  /*aa60*/  MOV R83, R84 ;  /* 0x0000005400537202 */ /* 0x000fe40000000f00 */
[----:B------:R-:W-:Y:S02]  /*aa70*/  MOV R129, RZ ;  /* 0x000000ff00817202 */ /* 0x000fe40000000f00 */
[----:B------:R-:W-:Y:S02]  /*aa80*/  MOV R128, 0xffffffff ;  /* 0xffffffff00807802 */ /* 0x000fe40000000f00 */
[----:B------:R-:W-:Y:S02]  /*aa90*/  MOV R82, 0xaab0 ;  /* 0x0000aab000527802 */ /* 0x000fe40000000f00 */
[----:B------:R-:W-:Y:S05]  /*aaa0*/  CALL.REL.NOINC `($__internal_29_$__cuda_sm70_shflsync_up) ;  /* 0x000008c000007944 */ /* 0x000fea0003c00000 */
[----:B-1----:R-:W-:Y:S01]  /*aab0*/  MOV R82, R86 ;  /* 0x0000005600527202 */ /* 0x002fe20000000f00 */
[----:B------:R-:W-:Y:S05]  /*aac0*/  BRA `(.L_x_696) ;  /* 0xffffb61000007947 */ /* 0x000fea000383ffff */
.L_x_644:
[----:B------:R-:W-:Y:S01]  /*aad0*/  HFMA2.MMA R86, -RZ, RZ, 0, 5.9604644775390625e-08 ;  /* 0x00000001ff567435 */ /* 0x000fe200000001ff */
[----:B------:R-:W-:Y:S01]  /*aae0*/  MOV R83, R85 ;  /* 0x0000005500537202 */ /* 0x000fe20000000f00 */
[----:B------:R-:W-:Y:S01]  /*aaf0*/  IMAD.MOV.U32 R129, RZ, RZ, RZ ;  /* 0x000000ffff817224 */ /* 0x000fe200078e00ff */
[----:B------:R-:W-:-:S02]  /*ab00*/  MOV R128, 0xffffffff ;  /* 0xffffffff00807802 */ /* 0x000fc40000000f00 */
[----:B------:R-:W-:Y:S02]  /*ab10*/  MOV R82, 0xab30 ;  /* 0x0000ab3000527802 */ /* 0x000fe40000000f00 */
[----:B-12--5:R-:W-:Y:S05]  /*ab20*/  CALL.REL.NOINC `($__internal_29_$__cuda_sm70_shflsync_up) ;  /* 0x0000084000007944 */ /* 0x026fea0003c00000 */
[----:B-1----:R-:W-:Y:S01]  /*ab30*/  MOV R85, R86 ;  /* 0x0000005600557202 */ /* 0x002fe20000000f00 */
[----:B------:R-:W-:Y:S01]  /*ab40*/  HFMA2.MMA R86, -RZ, RZ, 0, 5.9604644775390625e-08 ;  /* 0x00000001ff567435 */ /* 0x000fe200000001ff */
[----:B------:R-:W-:Y:S02]  /*ab50*/  MOV R83, R84 ;  /* 0x0000005400537202 */ /* 0x000fe40000000f00 */
[----:B------:R-:W-:Y:S02]  /*ab60*/  MOV R129, RZ ;  /* 0x000000ff00817202 */ /* 0x000fe40000000f00 */
[----:B------:R-:W-:Y:S02]  /*ab70*/  MOV R128, 0xffffffff ;  /* 0xffffffff00807802 */ /* 0x000fe40000000f00 */
[----:B------:R-:W-:Y:S02]  /*ab80*/  MOV R82, 0xaba0 ;  /* 0x0000aba000527802 */ /* 0x000fe40000000f00 */
[----:B------:R-:W-:Y:S05]  /*ab90*/  CALL.REL.NOINC `($__internal_29_$__cuda_sm70_shflsync_up) ;  /* 0x000007d000007944 */ /* 0x000fea0003c00000 */
[----:B------:R-:W-:Y:S01]  /*aba0*/  HFMA2.MMA R159, -RZ, RZ, 0, 0 ;  /* 0x00000000ff9f7435 */ /* 0x000fe200000001ff */
[----:B-1----:R-:W-:Y:S02]  /*abb0*/  MOV R84, R86 ;  /* 0x0000005600547202 */ /* 0x002fe40000000f00 */
[----:B------:R-:W-:-:S02]  /*abc0*/  MOV R82, R80 ;  /* 0x0000005000527202 */ /* 0x000fc40000000f00 */
[----:B------:R-:W-:Y:S02]  /*abd0*/  MOV R83, 0xabf0 ;  /* 0x0000abf000537802 */ /* 0x000fe40000000f00 */
[----:B------:R-:W-:Y:S05]  /*abe0*/  CALL.REL.NOINC `($__internal_28_$__cuda_sm70_shflsync_idx_p) ;  /* 0x000006e000007944 */ /* 0x000fea0003c00000 */
[----:B-1----:R-:W-:Y:S01]  /*abf0*/  MOV R80, R159 ;  /* 0x0000009f00507202 */ /* 0x002fe20000000f00 */
[----:B------:R-:W-:Y:S01]  /*ac00*/  HFMA2.MMA R159, -RZ, RZ, 0, 0 ;  /* 0x00000000ff9f7435 */ /* 0x000fe200000001ff */
[----:B------:R-:W-:Y:S02]  /*ac10*/  MOV R82, R81 ;  /* 0x0000005100527202 */ /* 0x000fe40000000f00 */
[----:B------:R-:W-:-:S03]  /*ac20*/  MOV R83, 0xac40 ;  /* 0x0000ac4000537802 */ /* 0x000fc60000000f00 */
[----:B--2--5:R-:W-:Y:S05]  /*ac30*/  CALL.REL.NOINC `($__internal_28_$__cuda_sm70_shflsync_idx_p) ;  /* 0x0000069000007944 */ /* 0x024fea0003c00000 */
[----:B-1----:R-:W-:Y:S01]  /*ac40*/  MOV R81, R159 ;  /* 0x0000009f00517202 */ /* 0x002fe20000000f00 */
[----:B--2--5:R-:W-:Y:S05]  /*ac50*/  BRA `(.L_x_697) ;  /* 0xffffb5b000007947 */ /* 0x024fea000383ffff */
.L_x_647:
[----:B-1----:R-:W-:Y:S01]  /*ac60*/  HFMA2.MMA R159, -RZ, RZ, 0, 5.9604644775390625e-08 ;  /* 0x00000001ff9f7435 */ /* 0x002fe200000001ff */
[----:B------:R-:W-:Y:S01]  /*ac70*/  IMAD.MOV.U32 R83, RZ, RZ, R86 ;  /* 0x000000ffff537224 */ /* 0x000fe200078e0056 */
[----:B------:R-:W-:-:S04]  /*ac80*/  MOV R82, 0xaca0 ;  /* 0x0000aca000527802 */ /* 0x000fc80000000f00 */
[----:B------:R-:W-:Y:S05]  /*ac90*/  CALL.REL.NOINC `($__internal_27_$__cuda_sm70_shflsync_down) ;  /* 0x000005a000007944 */ /* 0x000fea0003c00000 */
[----:B-1----:R-:W-:Y:S01]  /*aca0*/  MOV R84, R159 ;  /* 0x0000009f00547202 */ /* 0x002fe20000000f00 */
[----:B0-2--5:R-:W-:Y:S05]  /*acb0*/  BRA `(.L_x_698) ;  /* 0xffffbb7000007947 */ /* 0x025fea000383ffff */
.L_x_648:
[----:B-1----:R-:W-:Y:S01]  /*acc0*/  HFMA2.MMA R159, -RZ, RZ, 0, 5.9604644775390625e-08 ;  /* 0x00000001ff9f7435 */ /* 0x002fe200000001ff */
[----:B------:R-:W-:Y:S02]  /*acd0*/  MOV R83, R87 ;  /* 0x0000005700537202 */ /* 0x000fe40000000f00 */
[----:B------:R-:W-:-:S03]  /*ace0*/  MOV R82, 0xad00 ;  /* 0x0000ad0000527802 */ /* 0x000fc60000000f00 */
[----:B0-2---:R-:W-:Y:S05]  /*acf0*/  CALL.REL.NOINC `($__internal_27_$__cuda_sm70_shflsync_down) ;  /* 0x0000054000007944 */ /* 0x005fea0003c00000 */
[C---:B------:R-:W-:Y:S02]  /*ad00*/  FMUL.FTZ R84, R86.reuse, R84 ;  /* 0x0000005456547220 */ /* 0x040fe40000410000 */
[----:B-1----:R-:W-:Y:S01]  /*ad10*/  FFMA.FTZ R82, R86, R159, R87 ;  /* 0x0000009f56527223 */ /* 0x002fe20000010057 */
[----:B------:R-:W-:-:S02]  /*ad20*/  MOV R159, 0x2 ;  /* 0x00000002009f7802 */ /* 0x000fc40000000f00 */
[----:B------:R-:W-:Y:S02]  /*ad30*/  FSEL R86, R86, R84, !P4 ;  /* 0x0000005456567208 */ /* 0x000fe40006000000 */
[----:B------:R-:W-:Y:S02]  /*ad40*/  FSEL R87, R87, R82, !P4 ;  /* 0x0000005257577208 */ /* 0x000fe40006000000 */
[----:B------:R-:W-:Y:S02]  /*ad50*/  MOV R83, R86 ;  /* 0x0000005600537202 */ /* 0x000fe40000000f00 */
[----:B------:R-:W-:Y:S02]  /*ad60*/  MOV R82, 0xad80 ;  /* 0x0000ad8000527802 */ /* 0x000fe40000000f00 */
[----:B0-2--5:R-:W-:Y:S05]  /*ad70*/  CALL.REL.NOINC `($__internal_27_$__cuda_sm70_shflsync_down) ;  /* 0x000004c000007944 */ /* 0x025fea0003c00000 */
[----:B-1----:R-:W-:Y:S01]  /*ad80*/  MOV R84, R159 ;  /* 0x0000009f00547202 */ /* 0x002fe20000000f00 */
[----:B------:R-:W-:Y:S01]  /*ad90*/  HFMA2.MMA R159, -RZ, RZ, 0, 1.1920928955078125e-07 ;  /* 0x00000002ff9f7435 */ /* 0x000fe200000001ff */
[----:B------:R-:W-:Y:S02]  /*ada0*/  MOV R83, R87 ;  /* 0x0000005700537202 */ /* 0x000fe40000000f00 */
[----:B------:R-:W-:-:S03]  /*adb0*/  MOV R82, 0xadd0 ;  /* 0x0000add000527802 */ /* 0x000fc60000000f00 */
[----:B0-2--5:R-:W-:Y:S05]  /*adc0*/  CALL.REL.NOINC `($__internal_27_$__cuda_sm70_shflsync_down) ;  /* 0x0000047000007944 */ /* 0x025fea0003c00000 */
[----:B-1----:R-:W-:Y:S01]  /*add0*/  @!P3 FFMA.FTZ R87, R86, R159, R87 ;  /* 0x0000009f5657b223 */ /* 0x002fe20000010057 */
[----:B------:R-:W-:Y:S01]  /*ade0*/  MOV R159, 0x4 ;  /* 0x00000004009f7802 */ /* 0x000fe20000000f00 */
[----:B------:R-:W-:Y:S01]  /*adf0*/  @!P3 FMUL.FTZ R86, R84, R86 ;  /* 0x000000565456b220 */ /* 0x000fe20000410000 */
[----:B------:R-:W-:-:S04]  /*ae00*/  MOV R82, 0xae30 ;  /* 0x0000ae3000527802 */ /* 0x000fc80000000f00 */
[----:B------:R-:W-:Y:S02]  /*ae10*/  MOV R83, R86 ;  /* 0x0000005600537202 */ /* 0x000fe40000000f00 */
[----:B0-2--5:R-:W-:Y:S05]  /*ae20*/  CALL.REL.NOINC `($__internal_27_$__cuda_sm70_shflsync_down) ;  /* 0x0000041000007944 */ /* 0x025fea0003c00000 */
[----:B-1----:R-:W-:Y:S01]  /*ae30*/  MOV R84, R159 ;  /* 0x0000009f00547202 */ /* 0x002fe20000000f00 */
[----:B------:R-:W-:Y:S01]  /*ae40*/  IMAD.MOV.U32 R159, RZ, RZ, 0x4 ;  /* 0x00000004ff9f7424 */ /* 0x000fe200078e00ff */
[----:B------:R-:W-:Y:S02]  /*ae50*/  MOV R83, R87 ;  /* 0x0000005700537202 */ /* 0x000fe40000000f00 */
[----:B------:R-:W-:Y:S02]  /*ae60*/  MOV R82, 0xae80 ;  /* 0x0000ae8000527802 */ /* 0x000fe40000000f00 */
[----:B0-2--5:R-:W-:Y:S05]  /*ae70*/  CALL.REL.NOINC `($__internal_27_$__cuda_sm70_shflsync_down) ;  /* 0x000003c000007944 */ /* 0x025fea0003c00000 */
[----:B-1----:R-:W-:Y:S01]  /*ae80*/  @!P2 FFMA.FTZ R87, R86, R159, R87 ;  /* 0x0000009f5657a223 */ /* 0x002fe20000010057 */
[----:B------:R-:W-:Y:S01]  /*ae90*/  HFMA2.MMA R159, -RZ, RZ, 0, 4.76837158203125e-07 ;  /* 0x00000008ff9f7435 */ /* 0x000fe200000001ff */
[----:B------:R-:W-:Y:S01]  /*aea0*/  @!P2 FMUL.FTZ R86, R84, R86 ;  /* 0x000000565456a220 */ /* 0x000fe20000410000 */
[----:B------:R-:W-:Y:S02]  /*aeb0*/  MOV R82, 0xaf00 ;  /* 0x0000af0000527802 */ /* 0x000fe40000000f00 */
[----:B------:R-:W-:Y:S02]  /*aec0*/  MOV R84, R87 ;  /* 0x0000005700547202 */ /* 0x000fe40000000f00 */
[----:B------:R-:W-:-:S04]  /*aed0*/  MOV R87, R86 ;  /* 0x0000005600577202 */ /* 0x000fc80000000f00 */
[----:B------:R-:W-:Y:S02]  /*aee0*/  MOV R83, R87 ;  /* 0x0000005700537202 */ /* 0x000fe40000000f00 */
[----:B0-2--5:R-:W-:Y:S05]  /*aef0*/  CALL.REL.NOINC `($__internal_27_$__cuda_sm70_shflsync_down) ;  /* 0x0000034000007944 */ /* 0x025fea0003c00000 */
[----:B-1----:R-:W-:Y:S01]  /*af00*/  MOV R85, R159 ;  /* 0x0000009f00557202 */ /* 0x002fe20000000f00 */
[----:B------:R-:W-:Y:S01]  /*af10*/  HFMA2.MMA R159, -RZ, RZ, 0, 4.76837158203125e-07 ;  /* 0x00000008ff9f7435 */ /* 0x000fe200000001ff */
[----:B------:R-:W-:Y:S02]  /*af20*/  MOV R83, R84 ;  /* 0x0000005400537202 */ /* 0x000fe40000000f00 */
[----:B------:R-:W-:-:S03]  /*af30*/  MOV R82, 0xaf50 ;  /* 0x0000af5000527802 */ /* 0x000fc60000000f00 */
[----:B0-2--5:R-:W-:Y:S05]  /*af40*/  CALL.REL.NOINC `($__internal_27_$__cuda_sm70_shflsync_down) ;  /* 0x000002f000007944 */ /* 0x025fea0003c00000 */
[----:B-1----:R-:W-:Y:S01]  /*af50*/  @!P1 FFMA.FTZ R84, R87, R159, R84 ;  /* 0x0000009f57549223 */ /* 0x002fe20000010054 */
[----:B------:R-:W-:Y:S01]  /*af60*/  HFMA2.MMA R159, -RZ, RZ, 0, 9.5367431640625e-07 ;  /* 0x00000010ff9f7435 */ /* 0x000fe200000001ff */
[----:B------:R-:W-:Y:S01]  /*af70*/  @!P1 FMUL.FTZ R87, R85, R87 ;  /* 0x0000005755579220 */ /* 0x000fe20000410000 */
[----:B------:R-:W-:Y:S02]  /*af80*/  MOV R82, 0xafc0 ;  /* 0x0000afc000527802 */ /* 0x000fe40000000f00 */
[----:B------:R-:W-:Y:S02]  /*af90*/  MOV R86, R84 ;  /* 0x0000005400567202 */ /* 0x000fe40000000f00 */
[----:B------:R-:W-:-:S02]  /*afa0*/  MOV R83, R87 ;  /* 0x0000005700537202 */ /* 0x000fc40000000f00 */
[----:B0-2--5:R-:W-:Y:S05]  /*afb0*/  CALL.REL.NOINC `($__internal_27_$__cuda_sm70_shflsync_down) ;  /* 0x0000028000007944 */ /* 0x025fea0003c00000 */
[----:B-1----:R-:W-:Y:S01]  /*afc0*/  MOV R84, R159 ;  /* 0x0000009f00547202 */ /* 0x002fe20000000f00 */
[----:B------:R-:W-:Y:S01]  /*afd0*/  HFMA2.MMA R159, -RZ, RZ, 0, 9.5367431640625e-07 ;  /* 0x00000010ff9f7435 */ /* 0x000fe200000001ff */
[----:B------:R-:W-:-:S02]  /*afe0*/  MOV R83, R86 ;  /* 0x0000005600537202 */ /* 0x000fc40000000f00 */
[----:B------:R-:W-:-:S03]  /*aff0*/  MOV R82, 0xb010 ;  /* 0x0000b01000527802 */ /* 0x000fc60000000f00 */
[----:B0-2--5:R-:W-:Y:S05]  /*b000*/  CALL.REL.NOINC `($__internal_27_$__cuda_sm70_shflsync_down) ;  /* 0x0000023000007944 */ /* 0x025fea0003c00000 */
[----:B-1----:R-:W-:Y:S01]  /*b010*/  @!P0 FFMA.FTZ R86, R87, R159, R86 ;  /* 0x0000009f57568223 */ /* 0x002fe20000010056 */
[----:B------:R-:W-:Y:S01]  /*b020*/  MOV R83, 0xb070 ;  /* 0x0000b07000537802 */ /* 0x000fe20000000f00 */
[----:B------:R-:W-:Y:S02]  /*b030*/  @!P0 FMUL.FTZ R87, R84, R87 ;  /* 0x0000005754578220 */ /* 0x000fe40000410000 */
[----:B------:R-:W-:-:S03]  /*b040*/  IMAD.MOV.U32 R159, RZ, RZ, RZ ;  /* 0x000000ffff9f7224 */ /* 0x000fc600078e00ff */
[----:B------:R-:W-:Y:S02]  /*b050*/  MOV R82, R87 ;  /* 0x0000005700527202 */ /* 0x000fe40000000f00 */
[----:B0-2--5:R-:W-:Y:S05]  /*b060*/  CALL.REL.NOINC `($__internal_28_$__cuda_sm70_shflsync_idx_p) ;  /* 0x0000026000007944 */ /* 0x025fea0003c00000 */
[----:B-1----:R-:W-:Y:S01]  /*b070*/  MOV R84, R159 ;  /* 0x0000009f00547202 */ /* 0x002fe20000000f00 */
[----:B------:R-:W-:Y:S01]  /*b080*/  HFMA2.MMA R159, -RZ, RZ, 0, 0 ;  /* 0x00000000ff9f7435 */ /* 0x000fe200000001ff */
[----:B------:R-:W-:Y:S02]  /*b090*/  MOV R82, R86 ;  /* 0x0000005600527202 */ /* 0x000fe40000000f00 */
[----:B------:R-:W-:-:S03]  /*b0a0*/  MOV R83, 0xb0c0 ;  /* 0x0000b0c000537802 */ /* 0x000fc60000000f00 */
[----:B--2--5:R-:W-:Y:S05]  /*b0b0*/  CALL.REL.NOINC `($__internal_28_$__cuda_sm70_shflsync_idx_p) ;  /* 0x0000021000007944 */ /* 0x024fea0003c00000 */
[----:B------:R-:W-:Y:S02]  /*b0c0*/  MOV R85, R84 ;  /* 0x0000005400557202 */ /* 0x000fe40000000f00 */
[----:B-1----:R-:W-:Y:S01]  /*b0d0*/  MOV R84, R159 ;  /* 0x0000009f00547202 */ /* 0x002fe20000000f00 */
[----:B------:R-:W-:Y:S01]  /*b0e0*/  HFMA2.MMA R159, -RZ, RZ, 0, 5.9604644775390625e-08 ;  /* 0x00000001ff9f7435 */ /* 0x000fe200000001ff */
[----:B------:R-:W-:Y:S02]  /*b0f0*/  MOV R83, R87 ;  /* 0x0000005700537202 */ /* 0x000fe40000000f00 */
[----:B------:R-:W-:-:S03]  /*b100*/  MOV R82, 0xb120 ;  /* 0x0000b12000527802 */ /* 0x000fc60000000f00 */
[----:B--2--5:R-:W-:Y:S05]  /*b110*/  CALL.REL.NOINC `($__internal_27_$__cuda_sm70_shflsync_down) ;  /* 0x0000012000007944 */ /* 0x024fea0003c00000 */
[----:B-1----:R-:W-:Y:S01]  /*b120*/  MOV R160, R159 ;  /* 0x0000009f00a07202 */ /* 0x002fe20000000f00 */
[----:B------:R-:W-:Y:S01]  /*b130*/  HFMA2.MMA R159, -RZ, RZ, 0, 5.9604644775390625e-08 ;  /* 0x00000001ff9f7435 */ /* 0x000fe200000001ff */
[----:B------:R-:W-:-:S02]  /*b140*/  MOV R83, R86 ;  /* 0x0000005600537202 */ /* 0x000fc40000000f00 */
[----:B------:R-:W-:-:S03]  /*b150*/  MOV R82, 0xb170 ;  /* 0x0000b17000527802 */ /* 0x000fc60000000f00 */
[----:B0-2--5:R-:W-:Y:S05]  /*b160*/  CALL.REL.NOINC `($__internal_27_$__cuda_sm70_shflsync_down) ;  /* 0x000000d000007944 */ /* 0x025fea0003c00000 */
[----:B-1----:R-:W-:Y:S01]  /*b170*/  MOV R87, R159 ;  /* 0x0000009f00577202 */ /* 0x002fe20000000f00 */
[----:B------:R-:W-:Y:S01]  /*b180*/  HFMA2.MMA R159, -RZ, RZ, 0, 0 ;  /* 0x00000000ff9f7435 */ /* 0x000fe200000001ff */
[----:B------:R-:W-:Y:S01]  /*b190*/  MOV R86, R160 ;  /* 0x000000a000567202 */ /* 0x000fe20000000f00 */
[----:B------:R-:W-:Y:S01]  /*b1a0*/  IMAD.MOV.U32 R82, RZ, RZ, R80 ;  /* 0x000000ffff527224 */ /* 0x000fe200078e0050 */
[----:B------:R-:W-:-:S03]  /*b1b0*/  MOV R83, 0xb1d0 ;  /* 0x0000b1d000537802 */ /* 0x000fc60000000f00 */
[----:B0-2--5:R-:W-:Y:S05]  /*b1c0*/  CALL.REL.NOINC `($__internal_28_$__cuda_sm70_shflsync_idx_p) ;  /* 0x0000010000007944 */ /* 0x025fea0003c00000 */
[----:B-1----:R-:W-:Y:S01]  /*b1d0*/  MOV R160, R159 ;  /* 0x0000009f00a07202 */ /* 0x002fe20000000f00 */
[----:B------:R-:W-:Y:S01]  /*b1e0*/  HFMA2.MMA R159, -RZ, RZ, 0, 0 ;  /* 0x00000000ff9f7435 */ /* 0x000fe200000001ff */
[----:B------:R-:W-:Y:S02]  /*b1f0*/  MOV R82, R81 ;  /* 0x0000005100527202 */ /* 0x000fe40000000f00 */
[----:B------:R-:W-:-:S03]  /*b200*/  MOV R83, 0xb220 ;  /* 0x0000b22000537802 */ /* 0x000fc60000000f00 */
[----:B--2--5:R-:W-:Y:S05]  /*b210*/  CALL.REL.NOINC `($__internal_28_$__cuda_sm70_shflsync_idx_p) ;  /* 0x000000b000007944 */ /* 0x024fea0003c00000 */
[----:B-1----:R-:W-:Y:S01]  /*b220*/  MOV R83, R159 ;  /* 0x0000009f00537202 */ /* 0x002fe20000000f00 */
[----:B--2--5:R-:W-:Y:S05]  /*b230*/  BRA `(.L_x_699) ;  /* 0xffffb79000007947 */ /* 0x024fea000383ffff */
        .weak           $__internal_27_$__cuda_sm70_shflsync_down
        .type           $__internal_27_$__cuda_sm70_shflsync_down,@function
        .size           $__internal_27_$__cuda_sm70_shflsync_down,($__internal_28_$__cuda_sm70_shflsync_idx_p - $__internal_27_$__cuda_sm70_shflsync_down)
$__internal_27_$__cuda_sm70_shflsync_down:
        /* <DEDUP_REMOVED lines=8> */
[----:B------:R-:W-:Y:S05]  /*b2c0*/  RET.REL.NODEC R82 `(_Z25selective_scan_bwd_kernelI32Selective_Scan_bwd_kernel_traitsILi128ELi16ELb0ELb1ELb0ELb0ELb1EffEEv12SSMParamsBwd) ;  /* 0xffff4d3052007950 */ /* 0x000fea0003c3ffff */
        .weak           $__internal_28_$__cuda_sm70_shflsync_idx_p
        .type           $__internal_28_$__cuda_sm70_shflsync_idx_p,@function
        .size           $__internal_28_$__cuda_sm70_shflsync_idx_p,($__internal_29_$__cuda_sm70_shflsync_up - $__internal_28_$__cuda_sm70_shflsync_idx_p)
$__internal_28_$__cuda_sm70_shflsync_idx_p:
        /* <DEDUP_REMOVED lines=9> */
[----:B0-----:R-:W-:Y:S05]  /*b360*/  RET.REL.NODEC R82 `(_Z25selective_scan_bwd_kernelI32Selective_Scan_bwd_kernel_traitsILi128ELi16ELb0ELb1ELb0ELb0ELb1EffEEv12SSMParamsBwd) ;  /* 0xffff4c9052007950 */ /* 0x001fea0003c3ffff */
        .weak           $__internal_29_$__cuda_sm70_shflsync_up
        .type           $__internal_29_$__cuda_sm70_shflsync_up,@function
        .size           $__internal_29_$__cuda_sm70_shflsync_up,(.L_x_8845 - $__internal_29_$__cuda_sm70_shflsync_up)
$__internal_29_$__cuda_sm70_shflsync_up:
[----:B------:R-:W-:Y:S04]  /*b370*/  WARPSYNC R128 ;  /* 0x0000008000007348 */ /* 0x000fe80003800000 */
[----:B------:R0:W1:Y:S02]  /*b380*/  SHFL.UP PT, R86, R83, R86, R129 ;  /* 0x0400005653567389 */ /* 0x00006400000e0081 */
[----:B0-----:R-:W-:-:S04]  /*b390*/  MOV R83, 0x0 ;  /* 0x0000000000537802 */ /* 0x001fc80000000f00 */
[----:B------:R-:W-:Y:S05]  /*b3a0*/  RET.REL.NODEC R82 `(_Z25selective_scan_bwd_kernelI32Selective_Scan_bwd_kernel_traitsILi128ELi16ELb0ELb1ELb0ELb0ELb1EffEEv12SSMParamsBwd) ;  /* 0xffff4c5052007950 */ /* 0x000fea0003c3ffff */
.L_x_700:
        /* <DEDUP_REMOVED lines=13> */
.L_x_8845:


//--------------------- .text._Z25selective_scan_bwd_kernelI32Selective_Scan_bwd_kernel_traitsILi128ELi16ELb0ELb1ELb0ELb1ELb0EffEEv12SSMParamsBwd --------------------------
	.section	.text._Z25selective_scan_bwd_kernelI32Selective_Scan_bwd_kernel_traitsILi128ELi16ELb0ELb1ELb0ELb1ELb0EffEEv12SSMParamsBwd,"ax",@progbits
	.sectioninfo	@"SHI_REGISTERS=168"
	.align	128
        .global         _Z25selective_scan_bwd_kernelI32Selective_Scan_bwd_kernel_traitsILi128ELi16ELb0ELb1ELb0ELb1ELb0EffEEv12SSMParamsBwd
        .type           _Z25selective_scan_bwd_kernelI32Selective_Scan_bwd_kernel_traitsILi128ELi16ELb0ELb1ELb0ELb1ELb0EffEEv12SSMParamsBwd,@function
        .size           _Z25selective_scan_bwd_kernelI32Selective_Scan_bwd_kernel_traitsILi128ELi16ELb0ELb1ELb0ELb1ELb0EffEEv12SSMParamsBwd,(.L_x_8848 - _Z25selective_scan_bwd_kernelI32Selective_Scan_bwd_kernel_traitsILi128ELi16ELb0ELb1ELb0ELb1ELb0EffEEv12SSMParamsBwd)
        .other          _Z25selective_scan_bwd_kernelI32Selective_Scan_bwd_kernel_traitsILi128ELi16ELb0ELb1ELb0ELb1ELb0EffEEv12SSMParamsBwd,@"STO_CUDA_ENTRY STV_DEFAULT"
_Z25selective_scan_bwd_kernelI32Selective_Scan_bwd_kernel_traitsILi128ELi16ELb0ELb1ELb0ELb1ELb0EffEEv12SSMParamsBwd:
.text._Z25selective_scan_bwd_kernelI32Selective_Scan_bwd_kernel_traitsILi128ELi16ELb0ELb1ELb0ELb1ELb0EffEEv12SSMParamsBwd:
        /* <DEDUP_REMOVED lines=164> */
[----:B-1-3--:R-:W-:-:S04]  /*0a40*/  SHF.R.S32.HI R3, RZ, 0x1f, R58 ;  /* 0x0000001fff037819 */ /* 0x00afc8000001143a */
[----:B------:R-:W-:-:S04]  /*0a50*/  LEA.HI R3, R3, R58, RZ, 0x5 ;  /* 0x0000003a03037211 */ /* 0x000fc800078f28ff */
[----:B----4-:R-:W-:Y:S02]  /*0a60*/  SHF.R.S32.HI R0, RZ, 0x5, R3 ;  /* 0x00000005ff007819 */ /* 0x010fe40000011403 */
.L_x_787:
[----:B------:R-:W-:Y:S01]  /*0a70*/  ULDC UR25, c[0x0][0x174] ;  /* 0x00005d0000197ab9 */ /* 0x000fe20000000800 */
[----:B------:R-:W-:Y:S01]  /*0a80*/  SHF.L.U32 R74, R58, 0x4, RZ ;  /* 0x000000043a4a7819 */ /* 0x000fe200000006ff */
[----:B------:R-:W-:Y:S01]  /*0a90*/  UIADD3 UR25, -UR6, UR25, URZ ;  /* 0x0000001906197290 */ /* 0x000fe2000fffe13f */
[----:B------:R-:W-:Y:S01]  /*0aa0*/  BAR.SYNC.DEFER_BLOCKING 0x0 ;  /* 0x0000000000007b1d */ /* 0x000fe20000010000 */
[----:B------:R-:W-:Y:S01]  /*0ab0*/  MOV R2, UR17 ;  /* 0x0000001100027c02 */ /* 0x000fe20008000f00 */
[----:B------:R-:W-:Y:S01]  /*0ac0*/  HFMA2.MMA R0, -RZ, RZ, 0, 0 ;  /* 0x00000000ff007435 */ /* 0x000fe200000001ff */
[----:B------:R-:W-:Y:S01]  /*0ad0*/  LOP3.LUT R5, R74, 0xfffffe00, RZ, 0xc0, !PT ;  /* 0xfffffe004a057812 */ /* 0x000fe200078ec0ff */
[----:B------:R-:W-:Y:S01]  /*0ae0*/  ULEA UR26, UR25, 0xfffff800, 0xb ;  /* 0xfffff800191a7891 */ /* 0x000fe2000f8e583f */
[----:B------:R-:W-:Y:S01]  /*0af0*/  MOV R3, UR18 ;  /* 0x0000001200037c02 */ /* 0x000fe20008000f00 */
[----:B------:R-:W-:Y:S01]  /*0b00*/  ULDC UR7, c[0x0][0x168] ;  /* 0x00005a0000077ab9 */ /* 0x000fe20000000800 */
[----:B------:R-:W-:Y:S01]  /*0b10*/  LOP3.LUT R60, R5, 0x1f, R58, 0xf8, !PT ;  /* 0x0000001f053c7812 */ /* 0x000fe200078ef83a */
[----:B------:R-:W-:Y:S01]  /*0b20*/  UIADD3 UR7, -UR26, UR7, URZ ;  /* 0x000000071a077290 */ /* 0x000fe2000fffe13f */
[----:B------:R-:W-:Y:S01]  /*0b30*/  MOV R4, RZ ;  /* 0x000000ff00047202 */ /* 0x000fe20000000f00 */
[----:B------:R-:W-:Y:S01]  /*0b40*/  CS2R R6, SRZ ;  /* 0x0000000000067805 */ /* 0x000fe2000001ff00 */
[C---:B------:R-:W-:Y:S01]  /*0b50*/  LOP3.LUT R18, R60.reuse, 0x20, RZ, 0xfc, !PT ;  /* 0x000000203c127812 */ /* 0x040fe200078efcff */
[C---:B------:R-:W-:Y:S01]  /*0b60*/  IMAD.WIDE R2, R60.reuse, 0x4, R2 ;  /* 0x000000043c027825 */ /* 0x040fe200078e0202 */
[C---:B------:R-:W-:Y:S01]  /*0b70*/  LOP3.LUT R20, R60.reuse, 0x40, RZ, 0xfc, !PT ;  /* 0x000000403c147812 */ /* 0x040fe200078efcff */
[----:B------:R-:W-:Y:S01]  /*0b80*/  CS2R R8, SRZ ;  /* 0x0000000000087805 */ /* 0x000fe2000001ff00 */
[----:B------:R-:W-:Y:S01]  /*0b90*/  ISETP.GE.AND P2, PT, R60, UR7, PT ;  /* 0x000000073c007c0c */ /* 0x000fe2000bf46270 */
[----:B------:R-:W-:Y:S01]  /*0ba0*/  CS2R R10, SRZ ;  /* 0x00000000000a7805 */ /* 0x000fe2000001ff00 */
[----:B------:R-:W-:Y:S01]  /*0bb0*/  ISETP.GE.AND P1, PT, R18, UR7, PT ;  /* 0x0000000712007c0c */ /* 0x000fe2000bf26270 */
[----:B------:R-:W-:Y:S01]  /*0bc0*/  CS2R R14, SRZ ;  /* 0x00000000000e7805 */ /* 0x000fe2000001ff00 */
[C---:B------:R-:W-:Y:S01]  /*0bd0*/  LOP3.LUT R22, R60.reuse, 0x60, RZ, 0xfc, !PT ;  /* 0x000000603c167812 */ /* 0x040fe200078efcff */
[----:B------:R-:W-:Y:S01]  /*0be0*/  CS2R R12, SRZ ;  /* 0x00000000000c7805 */ /* 0x000fe2000001ff00 */
[----:B------:R-:W-:-:S02]  /*0bf0*/  LOP3.LUT R23, R60, 0x80, RZ, 0xfc, !PT ;  /* 0x000000803c177812 */ /* 0x000fc400078efcff */
[C---:B------:R-:W-:Y:S02]  /*0c00*/  LOP3.LUT R24, R60.reuse, 0xa0, RZ, 0xfc, !PT ;  /* 0x000000a03c187812 */ /* 0x040fe400078efcff */
[----:B------:R-:W-:Y:S02]  /*0c10*/  LOP3.LUT R25, R60, 0xc0, RZ, 0xfc, !PT ;  /* 0x000000c03c197812 */ /* 0x000fe400078efcff */
        /* <DEDUP_REMOVED lines=45> */
[----:B------:R-:W-:Y:S02]  /*0ef0*/  LOP3.LUT R31, R31, 0xffffff7f, RZ, 0xc0, !PT ;  /* 0xffffff7f1f1f7812 */ /* 0x000fe400078ec0ff */
[----:B------:R-:W-:Y:S02]  /*0f00*/  ISETP.GE.AND P5, PT, R22, UR7, PT ;  /* 0x0000000716007c0c */ /* 0x000fe4000bfa6270 */
[----:B------:R-:W-:Y:S02]  /*0f10*/  ISETP.GE.AND P4, PT, R24, UR7, PT ;  /* 0x0000000718007c0c */ /* 0x000fe4000bf86270 */
        /* <DEDUP_REMOVED lines=32> */
[----:B------:R-:W-:Y:S02]  /*1120*/  LEA.HI.SX32 R151, R26, R149, 0x1b ;  /* 0x000000951a977211 */ /* 0x000fe400078fdaff */
        /* <DEDUP_REMOVED lines=20> */
[----:B------:R-:W-:Y:S02]  /*1270*/  LOP3.LUT R31, R31, 0xfffffffd, RZ, 0xc0, !PT ;  /* 0xfffffffd1f1f7812 */ /* 0x000fe400078ec0ff */
[----:B------:R-:W-:Y:S01]  /*1280*/  MOV R2, RZ ;  /* 0x000000ff00027202 */ /* 0x000fe20000000f00 */
[----:B---3--:R-:W-:Y:S04]  /*1290*/  STS [R59.X4], R0 ;  /* 0x000000003b007388 */ /* 0x008fe80000004800 */
[----:B----4-:R-:W-:Y:S04]  /*12a0*/  STS [R165.X4+0x80], R4 ;  /* 0x00008004a5007388 */ /* 0x010fe80000004800 */
[----:B-----5:R-:W-:Y:S04]  /*12b0*/  STS [R164.X4+0x100], R7 ;  /* 0x00010007a4007388 */ /* 0x020fe80000004800 */
[----:B--2---:R-:W-:Y:S04]  /*12c0*/  STS [R163.X4+0x180], R6 ;  /* 0x00018006a3007388 */ /* 0x004fe80000004800 */
        /* <DEDUP_REMOVED lines=32> */
[----:B------:R-:W-:-:S04]  /*14d0*/  HFMA2.MMA R0, -RZ, RZ, 0, 0 ;  /* 0x00000000ff007435 */ /* 0x000fc800000001ff */
[----:B------:R-:W3:Y:S01]  /*14e0*/  @!P0 LDG.E R11, [R62.64+0x300] ;  /* 0x0003001c3e0b8981 */ /* 0x000ee2000c1e1900 */
[----:B------:R-:W-:Y:S01]  /*14f0*/  ISETP.GE.AND P0, PT, R27, UR7, PT ;  /* 0x000000071b007c0c */ /* 0x000fe2000bf06270 */
[----:B------:R-:W-:Y:S01]  /*1500*/  CS2R R12, SRZ ;  /* 0x00000000000c7805 */ /* 0x000fe2000001ff00 */
[----:B------:R-:W-:Y:S01]  /*1510*/  HFMA2.MMA R4, -RZ, RZ, 0, 0 ;  /* 0x00000000ff047435 */ /* 0x000fe200000001ff */
[----:B------:R-:W-:Y:S01]  /*1520*/  CS2R R6, SRZ ;  /* 0x0000000000067805 */ /* 0x000fe2000001ff00 */
[----:B------:R-:W-:Y:S01]  /*1530*/  CS2R R8, SRZ ;  /* 0x0000000000087805 */ /* 0x000fe2000001ff00 */
[----:B------:R-:W4:Y:S04]  /*1540*/  @!P1 LDG.E R0, [R62.64] ;  /* 0x0000001c3e009981 */ /* 0x000f28000c1e1900 */
[----:B------:R-:W5:Y:S04]  /*1550*/  @!P2 LDG.E R2, [R62.64+0x80] ;  /* 0x0000801c3e02a981 */ /* 0x000f68000c1e1900 */
[----:B------:R-:W-:Y:S01]  /*1560*/  @P0 LOP3.LUT R31, R31, 0x2, RZ, 0xfc, !PT ;  /* 0x000000021f1f0812 */ /* 0x000fe200078efcff */
[----:B------:R-:W3:Y:S01]  /*1570*/  @!P0 LDG.E R15, [R62.64+0x380] ;  /* 0x0003801c3e0f8981 */ /* 0x000ee2000c1e1900 */
[----:B------:R-:W-:-:S02]  /*1580*/  ISETP.GE.AND P0, PT, R29, UR7, PT ;  /* 0x000000071d007c0c */ /* 0x000fc4000bf06270 */
[----:B------:R-:W-:Y:S01]  /*1590*/  LOP3.LUT R31, R31, 0xfffffffe, RZ, 0xc0, !PT ;  /* 0xfffffffe1f1f7812 */ /* 0x000fe200078ec0ff */
[----:B------:R-:W3:Y:S01]  /*15a0*/  @!P3 LDG.E R7, [R62.64+0x100] ;  /* 0x0001001c3e07b981 */ /* 0x000ee2000c1e1900 */
[----:B------:R-:W-:Y:S02]  /*15b0*/  ISETP.GE.AND P1, PT, R32, UR7, PT ;  /* 0x0000000720007c0c */ /* 0x000fe4000bf26270 */
[----:B------:R-:W-:Y:S01]  /*15c0*/  ISETP.GE.AND P2, PT, R33, UR7, PT ;  /* 0x0000000721007c0c */ /* 0x000fe2000bf46270 */
[----:B------:R-:W3:Y:S01]  /*15d0*/  @!P4 LDG.E R6, [R62.64+0x280] ;  /* 0x0002801c3e06c981 */ /* 0x000ee2000c1e1900 */
[----:B------:R-:W-:Y:S01]  /*15e0*/  ISETP.GE.AND P3, PT, R34, UR7, PT ;  /* 0x0000000722007c0c */ /* 0x000fe2000bf66270 */
[----:B------:R-:W-:Y:S02]  /*15f0*/  HFMA2.MMA R19, -RZ, RZ, 0, 0 ;  /* 0x00000000ff137435 */ /* 0x000fe400000001ff */
[----:B------:R-:W3:Y:S02]  /*1600*/  @!P5 LDG.E R4, [R62.64+0x180] ;  /* 0x0001801c3e04d981 */ /* 0x000ee4000c1e1900 */
[----:B------:R-:W-:-:S02]  /*1610*/  @P0 LOP3.LUT R31, R31, 0x1, RZ, 0xfc, !PT ;  /* 0x000000011f1f0812 */ /* 0x000fc400078efcff */
[----:B------:R-:W3:Y:S01]  /*1620*/  @!P0 LDG.E R13, [R62.64+0x400] ;  /* 0x0004001c3e0d8981 */ /* 0x000ee2000c1e1900 */
[----:B------:R-:W-:Y:S02]  /*1630*/  ISETP.GE.AND P0, PT, R30, UR7, PT ;  /* 0x000000071e007c0c */ /* 0x000fe4000bf06270 */
[----:B------:R-:W-:Y:S01]  /*1640*/  ISETP.GE.AND P4, PT, R35, UR7, PT ;  /* 0x0000000723007c0c */ /* 0x000fe2000bf86270 */
[----:B------:R-:W3:Y:S01]  /*1650*/  @!P6 LDG.E R9, [R62.64+0x200] ;  /* 0x0002001c3e09e981 */ /* 0x000ee2000c1e1900 */
[----:B------:R-:W-:Y:S02]  /*1660*/  ISETP.GE.AND P5, PT, R36, UR7, PT ;  /* 0x0000000724007c0c */ /* 0x000fe4000bfa6270 */
[----:B------:R-:W-:Y:S01]  /*1670*/  ISETP.GE.AND P6, PT, R40, UR7, PT ;  /* 0x0000000728007c0c */ /* 0x000fe2000bfc6270 */
[----:B------:R-:W3:Y:S01]  /*1680*/  @!P2 LDG.E R10, [R62.64+0x580] ;  /* 0x0005801c3e0aa981 */ /* 0x000ee2000c1e1900 */
[----:B------:R-:W-:Y:S02]  /*1690*/  MOV R17, RZ ;  /* 0x000000ff00117202 */ /* 0x000fe40000000f00 */
[----:B--2---:R-:W-:Y:S01]  /*16a0*/  MOV R21, RZ ;  /* 0x000000ff00157202 */ /* 0x004fe20000000f00 */
[----:B------:R-:W2:Y:S04]  /*16b0*/  @!P3 LDG.E R19, [R62.64+0x600] ;  /* 0x0006001c3e13b981 */ /* 0x000ea8000c1e1900 */
[----:B------:R-:W2:Y:S04]  /*16c0*/  @!P0 LDG.E R8, [R62.64+0x480] ;  /* 0x0004801c3e088981 */ /* 0x000ea8000c1e1900 */
[----:B------:R-:W2:Y:S04]  /*16d0*/  @!P1 LDG.E R17, [R62.64+0x500] ;  /* 0x0005001c3e119981 */ /* 0x000ea8000c1e1900 */
[----:B------:R-:W2:Y:S04]  /*16e0*/  @!P4 LDG.E R12, [R62.64+0x680] ;  /* 0x0006801c3e0cc981 */ /* 0x000ea8000c1e1900 */
[----:B------:R-:W2:Y:S04]  /*16f0*/  @!P5 LDG.E R21, [R62.64+0x700] ;  /* 0x0007001c3e15d981 */ /* 0x000ea8000c1e1900 */
[----:B------:R-:W2:Y:S01]  /*1700*/  @!P6 LDG.E R14, [R62.64+0x780] ;  /* 0x0007801c3e0ee981 */ /* 0x000ea2000c1e1900 */
        /* <DEDUP_REMOVED lines=18> */
[----:B------:R-:W-:Y:S01]  /*1830*/  MOV R3, UR22 ;  /* 0x0000001600037c02 */ /* 0x000fe20008000f00 */
[----:B------:R-:W-:Y:S01]  /*1840*/  HFMA2.MMA R41, -RZ, RZ, 0, 0 ;  /* 0x00000000ff297435 */ /* 0x000fe200000001ff */
[----:B------:R-:W-:Y:S01]  /*1850*/  CS2R R42, SRZ ;  /* 0x00000000002a7805 */ /* 0x000fe2000001ff00 */
[----:B------:R-:W-:Y:S01]  /*1860*/  MOV R64, RZ ;  /* 0x000000ff00407202 */ /* 0x000fe20000000f00 */
[----:B----4-:R-:W-:Y:S04]  /*1870*/  STS [R59.X4], R0 ;  /* 0x000000003b007388 */ /* 0x010fe80000004800 */
[----:B-----5:R0:W-:Y:S04]  /*1880*/  STS [R165.X4+0x80], R2 ;  /* 0x00008002a5007388 */ /* 0x0201e80000004800 */
[----:B---3--:R-:W-:Y:S04]  /*1890*/  STS [R164.X4+0x100], R7 ;  /* 0x00010007a4007388 */ /* 0x008fe80000004800 */
[----:B------:R1:W-:Y:S04]  /*18a0*/  STS [R163.X4+0x180], R4 ;  /* 0x00018004a3007388 */ /* 0x0003e80000004800 */
        /* <DEDUP_REMOVED lines=8> */
[----:B------:R2:W-:Y:S04]  /*1930*/  STS [R152.X4+0x600], R19 ;  /* 0x0006001398007388 */ /* 0x0005e80000004800 */
[----:B------:R-:W-:Y:S04]  /*1940*/  STS [R151.X4+0x680], R12 ;  /* 0x0006800c97007388 */ /* 0x000fe80000004800 */
[----:B------:R-:W-:Y:S04]  /*1950*/  STS [R150.X4+0x700], R21 ;  /* 0x0007001596007388 */ /* 0x000fe80000004800 */
[----:B------:R3:W-:Y:S01]  /*1960*/  STS [R149.X4+0x780], R14 ;  /* 0x0007800e95007388 */ /* 0x0007e20000004800 */
[----:B------:R-:W-:-:S06]  /*1970*/  NOP ;  /* 0x0000000000007918 */ /* 0x000fcc0000000000 */
[----:B------:R-:W4:Y:S04]  /*1980*/  LDS R20, [R57.X4] ;  /* 0x0000000039147984 */ /* 0x000f280000004800 */
[----:B------:R-:W-:Y:S04]  /*1990*/  LDS R6, [R57.X4+0x4] ;  /* 0x0000040039067984 */ /* 0x000fe80000004800 */
[----:B------:R-:W5:Y:S04]  /*19a0*/  LDS R18, [R57.X4+0x8] ;  /* 0x0000080039127984 */ /* 0x000f680000004800 */
[----:B------:R-:W0:Y:S04]  /*19b0*/  LDS R17, [R57.X4+0xc] ;  /* 0x00000c0039117984 */ /* 0x000e280000004800 */
[----:B------:R-:W0:Y:S04]  /*19c0*/  LDS R16, [R57.X4+0x10] ;  /* 0x0000100039107984 */ /* 0x000e280000004800 */
[----:B------:R-:W0:Y:S04]  /*19d0*/  LDS R15, [R57.X4+0x14] ;  /* 0x00001400390f7984 */ /* 0x000e280000004800 */
[----:B------:R-:W2:Y:S04]  /*19e0*/  LDS R12, [R57.X4+0x18] ;  /* 0x00001800390c7984 */ /* 0x000ea80000004800 */
[----:B------:R-:W2:Y:S04]  /*19f0*/  LDS R13, [R57.X4+0x1c] ;  /* 0x00001c00390d7984 */ /* 0x000ea80000004800 */
[----:B------:R-:W4:Y:S04]  /*1a00*/  LDS R40, [R57.X4+0x20] ;  /* 0x0000200039287984 */ /* 0x000f280000004800 */
[----:B------:R-:W4:Y:S04]  /*1a10*/  LDS R11, [R57.X4+0x24] ;  /* 0x00002400390b7984 */ /* 0x000f280000004800 */
[----:B------:R-:W4:Y:S04]  /*1a20*/  LDS R10, [R57.X4+0x28] ;  /* 0x00002800390a7984 */ /* 0x000f280000004800 */
[----:B------:R-:W4:Y:S04]  /*1a30*/  LDS R9, [R57.X4+0x2c] ;  /* 0x00002c0039097984 */ /* 0x000f280000004800 */
[----:B------:R-:W4:Y:S04]  /*1a40*/  LDS R8, [R57.X4+0x30] ;  /* 0x0000300039087984 */ /* 0x000f280000004800 */
[----:B------:R-:W4:Y:S04]  /*1a50*/  LDS R7, [R57.X4+0x34] ;  /* 0x0000340039077984 */ /* 0x000f280000004800 */
[----:B------:R-:W4:Y:S04]  /*1a60*/  LDS R5, [R57.X4+0x38] ;  /* 0x0000380039057984 */ /* 0x000f280000004800 */
[----:B------:R-:W4:Y:S01]  /*1a70*/  LDS R0, [R57.X4+0x3c] ;  /* 0x00003c0039007984 */ /* 0x000f220000004800 */
[----:B0-----:R-:W-:Y:S01]  /*1a80*/  MOV R2, UR21 ;  /* 0x0000001500027c02 */ /* 0x001fe20008000f00 */
[----:B-1----:R-:W-:-:S04]  /*1a90*/  HFMA2.MMA R4, -RZ, RZ, 0, 0 ;  /* 0x00000000ff047435 */ /* 0x002fc800000001ff */
[----:B------:R-:W-:Y:S01]  /*1aa0*/  IMAD.WIDE R2, R60, 0x4, R2 ;  /* 0x000000043c027825 */ /* 0x000fe200078e0202 */
[----:B------:R-:W-:Y:S01]  /*1ab0*/  BAR.SYNC.DEFER_BLOCKING 0x0 ;  /* 0x0000000000007b1d */ /* 0x000fe20000010000 */
[----:B--2---:R-:W-:Y:S01]  /*1ac0*/  MOV R19, RZ ;  /* 0x000000ff00137202 */ /* 0x004fe20000000f00 */
[----:B---3--:R-:W-:-:S04]  /*1ad0*/  HFMA2.MMA R14, -RZ, RZ, 0, 0 ;  /* 0x00000000ff0e7435 */ /* 0x008fc800000001ff */
[----:B------:R0:W2:Y:S01]  /*1ae0*/  @!P0 LDG.E R4, [R2.64] ;  /* 0x0000001c02048981 */ /* 0x0000a2000c1e1900 */
[----:B------:R-:W-:Y:S02]  /*1af0*/  ISETP.NE.AND P0, PT, R22, RZ, PT ;  /* 0x000000ff1600720c */ /* 0x000fe40003f05270 */
[----:B------:R-:W-:Y:S01]  /*1b00*/  MOV R21, RZ ;  /* 0x000000ff00157202 */ /* 0x000fe20000000f00 */
[----:B------:R0:W3:Y:S04]  /*1b10*/  @!P3 LDG.E R41, [R2.64+0x600] ;  /* 0x0006001c0229b981 */ /* 0x0000e8000c1e1900 */
[----:B------:R0:W3:Y:S04]  /*1b20*/  @!P4 LDG.E R42, [R2.64+0x680] ;  /* 0x0006801c022ac981 */ /* 0x0000e8000c1e1900 */
[----:B------:R0:W3:Y:S04]  /*1b30*/  @!P5 LDG.E R43, [R2.64+0x700] ;  /* 0x0007001c022bd981 */ /* 0x0000e8000c1e1900 */
[----:B------:R0:W3:Y:S01]  /*1b40*/  @!P0 LDG.E R19, [R2.64+0x100] ;  /* 0x0001001c02138981 */ /* 0x0000e2000c1e1900 */
[----:B------:R-:W-:-:S03]  /*1b50*/  ISETP.NE.AND P0, PT, R23, RZ, PT ;  /* 0x000000ff1700720c */ /* 0x000fc60003f05270 */
[----:B------:R0:W3:Y:S10]  /*1b60*/  @!P6 LDG.E R64, [R2.64+0x780] ;  /* 0x0007801c0240e981 */ /* 0x0000f4000c1e1900 */
[----:B------:R0:W3:Y:S01]  /*1b70*/  @!P0 LDG.E R14, [R2.64+0x80] ;  /* 0x0000801c020e8981 */ /* 0x0000e2000c1e1900 */
[----:B------:R-:W-:Y:S01]  /*1b80*/  ISETP.NE.AND P0, PT, R24, RZ, PT ;  /* 0x000000ff1800720c */ /* 0x000fe20003f05270 */
[----:B------:R-:W-:-:S12]  /*1b90*/  CS2R R22, SRZ ;  /* 0x0000000000167805 */ /* 0x000fd8000001ff00 */
        /* <DEDUP_REMOVED lines=11> */
[----:B------:R-:W-:Y:S02]  /*1c50*/  ISETP.NE.AND P0, PT, R29, RZ, PT ;  /* 0x000000ff1d00720c */ /* 0x000fe40003f05270 */
[----:B------:R-:W-:-:S06]  /*1c60*/  CS2R R28, SRZ ;  /* 0x00000000001c7805 */ /* 0x000fcc000001ff00 */
[----:B------:R0:W3:Y:S04]  /*1c70*/  @!P1 LDG.E R29, [R2.64+0x500] ;  /* 0x0005001c021d9981 */ /* 0x0000e8000c1e1900 */
[----:B------:R0:W3:Y:S04]  /*1c80*/  @!P2 LDG.E R28, [R2.64+0x580] ;  /* 0x0005801c021ca981 */ /* 0x0000e8000c1e1900 */
[----:B------:R0:W3:Y:S01]  /*1c90*/  @!P0 LDG.E R27, [R2.64+0x380] ;  /* 0x0003801c021b8981 */ /* 0x0000e2000c1e1900 */
[----:B------:R-:W-:-:S13]  /*1ca0*/  ISETP.NE.AND P0, PT, R30, RZ, PT ;  /* 0x000000ff1e00720c */ /* 0x000fda0003f05270 */
[----:B------:R0:W3:Y:S01]  /*1cb0*/  @!P0 LDG.E R26, [R2.64+0x480] ;  /* 0x0004801c021a8981 */ /* 0x0000e2000c1e1900 */
[----:B----4-:R-:W-:-:S03]  /*1cc0*/  FADD.FTZ R20, R20, UR5 ;  /* 0x0000000514147e21 */ /* 0x010fc60008010000 */
[----:B------:R-:W-:Y:S02]  /*1cd0*/  STL [R1], R59 ;  /* 0x0000003b01007387 */ /* 0x000fe40000100800 */
[----:B------:R-:W-:Y:S01]  /*1ce0*/  FSETP.GTU.FTZ.AND P4, PT, R20, 20, PT ;  /* 0x41a000001400780b */ /* 0x000fe20003f9c000 */
[----:B-----5:R-:W-:Y:S02]  /*1cf0*/  FADD.FTZ R18, R18, UR5 ;  /* 0x0000000512127e21 */ /* 0x020fe40008010000 */
[----:B------:R-:W-:Y:S01]  /*1d00*/  FADD.FTZ R17, R17, UR5 ;  /* 0x0000000511117e21 */ /* 0x000fe20008010000 */
[----:B0-----:R-:W-:Y:S01]  /*1d10*/  MOV R2, c[0x0][0x16c] ;  /* 0x00005b0000027a02 */ /* 0x001fe20000000f00 */
[----:B------:R-:W-:Y:S02]  /*1d20*/  FADD.FTZ R16, R16, UR5 ;  /* 0x0000000510107e21 */ /* 0x000fe40008010000 */
[----:B------:R-:W-:Y:S01]  /*1d30*/  FADD.FTZ R15, R15, UR5 ;  /* 0x000000050f0f7e21 */ /* 0x000fe20008010000 */
[----:B------:R-:W-:Y:S01]  /*1d40*/  BSSY B0, `(.L_x_702) ;  /* 0x000004a000007945 */ /* 0x000fe20003800000 */
[----:B------:R-:W-:-:S02]  /*1d50*/  ISETP.GE.AND P5, PT, R2, 0x1, PT ;  /* 0x000000010200780c */ /* 0x000fc40003fa6270 */
[----:B------:R-:W-:Y:S02]  /*1d60*/  FSETP.GTU.FTZ.AND P2, PT, R18, 20, PT ;  /* 0x41a000001200780b */ /* 0x000fe40003f5c000 */
[----:B------:R-:W-:Y:S02]  /*1d70*/  FSETP.GTU.FTZ.AND P1, PT, R17, 20, PT ;  /* 0x41a000001100780b */ /* 0x000fe40003f3c000 */
[----:B------:R-:W-:Y:S02]  /*1d80*/  FSETP.GTU.FTZ.AND P0, PT, R16, 20, PT ;  /* 0x41a000001000780b */ /* 0x000fe40003f1c000 */
[----:B------:R-:W-:Y:S01]  /*1d90*/  FSETP.GTU.FTZ.AND P6, PT, R15, 20, PT ;  /* 0x41a000000f00780b */ /* 0x000fe20003fdc000 */
[----:B--2---:R-:W-:Y:S04]  /*1da0*/  STS [R59.X4], R4 ;  /* 0x000000043b007388 */ /* 0x004fe80000004800 */
[----:B---3--:R-:W-:Y:S04]  /*1db0*/  STS [R165.X4+0x80], R14 ;  /* 0x0000800ea5007388 */ /* 0x008fe80000004800 */
        /* <DEDUP_REMOVED lines=31> */
[----:B0-----:R-:W-:-:S02]  /*1fb0*/  FADD.FTZ R19, R6, UR5 ;  /* 0x0000000506137e21 */ /* 0x001fc40008010000 */
[----:B------:R-:W-:-:S03]  /*1fc0*/  FADD.FTZ R14, R12, UR5 ;  /* 0x000000050c0e7e21 */ /* 0x000fc60008010000 */
[----:B------:R-:W-:Y:S01]  /*1fd0*/  FSETP.GTU.FTZ.AND P3, PT, R19, 20, PT ;  /* 0x41a000001300780b */ /* 0x000fe20003f7c000 */
        /* <DEDUP_REMOVED lines=32> */
.L_x_703:
[----:B--234-:R-:W-:Y:S05]  /*21e0*/  BSYNC B0 ;  /* 0x0000000000007941 */ /* 0x01cfea0003800000 */
.L_x_702:
        /* <DEDUP_REMOVED lines=35> */
.L_x_705:
[----:B------:R-:W-:Y:S05]  /*2420*/  BSYNC B0 ;  /* 0x0000000000007941 */ /* 0x000fea0003800000 */
.L_x_704:
        /* <DEDUP_REMOVED lines=35> */
.L_x_707:
[----:B------:R-:W-:Y:S05]  /*2660*/  BSYNC B0 ;  /* 0x0000000000007941 */ /* 0x000fea0003800000 */
.L_x_706:
        /* <DEDUP_REMOVED lines=35> */
.L_x_709:
[----:B------:R-:W-:Y:S05]  /*28a0*/  BSYNC B0 ;  /* 0x0000000000007941 */ /* 0x000fea0003800000 */
.L_x_708:
[----:B------:R0:W-:Y:S01]  /*28b0*/  STL [R1+0x4], RZ ;  /* 0x000004ff01007387 */ /* 0x0001e20000100800 */
[----:B------:R-:W-:Y:S01]  /*28c0*/  BSSY B0, `(.L_x_710) ;  /* 0x0000023000007945 */ /* 0x000fe20003800000 */
[----:B------:R-:W-:Y:S01]  /*28d0*/  FSETP.GTU.FTZ.AND P1, PT, R11, 20, PT ;  /* 0x41a000000b00780b */ /* 0x000fe20003f3c000 */
[----:B------:R-:W-:Y:S01]  /*28e0*/  FADD.FTZ R10, R10, UR5 ;  /* 0x000000050a0a7e21 */ /* 0x000fe20008010000 */
[----:B------:R-:W-:Y:S06]  /*28f0*/  @P0 BRA `(.L_x_711) ;  /* 0x000001f000000947 */ /* 0x000fec0003800000 */
[----:B------:R-:W-:Y:S01]  /*2900*/  FMUL.FTZ R16, R16, 1.4426950216293334961 ;  /* 0x3fb8aa3b10107820 */ /* 0x000fe20000410000 */
[----:B-1----:R-:W-:Y:S01]  /*2910*/  HFMA2.MMA R43, -RZ, RZ, 1.625, 0 ;  /* 0x3e800000ff2b7435 */ /* 0x002fe200000001ff */
        /* <DEDUP_REMOVED lines=29> */
.L_x_711:
[----:B------:R-:W-:Y:S05]  /*2af0*/  BSYNC B0 ;  /* 0x0000000000007941 */ /* 0x000fea0003800000 */
.L_x_710:
[----:B------:R-:W2:Y:S01]  /*2b00*/  LDL.LU R2, [R1+0xc] ;  /* 0x00000c0001027983 */ /* 0x000ea20000300800 */
[----:B------:R-:W-:Y:S01]  /*2b10*/  BSSY B0, `(.L_x_712) ;  /* 0x0000026000007945 */ /* 0x000fe20003800000 */
[----:B------:R-:W-:Y:S01]  /*2b20*/  FSETP.GTU.FTZ.AND P0, PT, R10, 20, PT ;  /* 0x41a000000a00780b */ /* 0x000fe20003f1c000 */
[----:B------:R-:W-:Y:S01]  /*2b30*/  CS2R R120, SRZ ;  /* 0x0000000000787805 */ /* 0x000fe2000001ff00 */
[----:B------:R-:W-:Y:S01]  /*2b40*/  CS2R R118, SRZ ;  /* 0x0000000000767805 */ /* 0x000fe2000001ff00 */
[----:B------:R-:W-:Y:S02]  /*2b50*/  FADD.FTZ R9, R9, UR5 ;  /* 0x0000000509097e21 */ /* 0x000fe40008010000 */
[----:B--2---:R-:W-:Y:S01]  /*2b60*/  FFMA.FTZ R6, R56, R36, R2 ;  /* 0x0000002438067223 */ /* 0x004fe20000010002 */
[----:B------:R-:W-:Y:S05]  /*2b70*/  @P6 BRA `(.L_x_713) ;  /* 0x000001f000006947 */ /* 0x000fea0003800000 */
[----:B------:R-:W-:Y:S01]  /*2b80*/  FMUL.FTZ R15, R15, 1.4426950216293334961 ;  /* 0x3fb8aa3b0f0f7820 */ /* 0x000fe20000410000 */
[----:B-1----:R-:W-:Y:S01]  /*2b90*/  HFMA2.MMA R43, -RZ, RZ, 1.625, 0 ;  /* 0x3e800000ff2b7435 */ /* 0x002fe200000001ff */
        /* <DEDUP_REMOVED lines=29> */
.L_x_713:
[----:B------:R-:W-:Y:S05]  /*2d70*/  BSYNC B0 ;  /* 0x0000000000007941 */ /* 0x000fea0003800000 */
.L_x_712:
        /* <DEDUP_REMOVED lines=39> */
.L_x_715:
[----:B------:R-:W-:Y:S05]  /*2ff0*/  BSYNC B0 ;  /* 0x0000000000007941 */ /* 0x000fea0003800000 */
.L_x_714:
        /* <DEDUP_REMOVED lines=39> */
.L_x_717:
[----:B------:R-:W-:Y:S05]  /*3270*/  BSYNC B0 ;  /* 0x0000000000007941 */ /* 0x000fea0003800000 */
.L_x_716:
        /* <DEDUP_REMOVED lines=39> */
.L_x_719:
[----:B------:R-:W-:Y:S05]  /*34f0*/  BSYNC B0 ;  /* 0x0000000000007941 */ /* 0x000fea0003800000 */
.L_x_718:
        /* <DEDUP_REMOVED lines=39> */
.L_x_721:
[----:B------:R-:W-:Y:S05]  /*3770*/  BSYNC B0 ;  /* 0x0000000000007941 */ /* 0x000fea0003800000 */
.L_x_720:
        /* <DEDUP_REMOVED lines=40> */
.L_x_723:
[----:B------:R-:W-:Y:S05]  /*3a00*/  BSYNC B0 ;  /* 0x0000000000007941 */ /* 0x000fea0003800000 */
.L_x_722:
        /* <DEDUP_REMOVED lines=33> */
.L_x_725:
[----:B------:R-:W-:Y:S05]  /*3c20*/  BSYNC B0 ;  /* 0x0000000000007941 */ /* 0x000fea0003800000 */
.L_x_724:
        /* <DEDUP_REMOVED lines=33> */
.L_x_727:
[----:B------:R-:W-:Y:S05]  /*3e40*/  BSYNC B0 ;  /* 0x0000000000007941 */ /* 0x000fea0003800000 */
.L_x_726:
        /* <DEDUP_REMOVED lines=33> */
.L_x_729:
[----:B------:R-:W-:Y:S05]  /*4060*/  BSYNC B0 ;  /* 0x0000000000007941 */ /* 0x000fea0003800000 */
.L_x_728:
        /* <DEDUP_REMOVED lines=33> */
.L_x_731:
[----:B------:R-:W-:Y:S05]  /*4280*/  BSYNC B0 ;  /* 0x0000000000007941 */ /* 0x000fea0003800000 */
.L_x_730:
        /* <DEDUP_REMOVED lines=33> */
.L_x_733:
[----:B------:R-:W-:Y:S05]  /*44a0*/  BSYNC B0 ;  /* 0x0000000000007941 */ /* 0x000fea0003800000 */
.L_x_732:
        /* <DEDUP_REMOVED lines=30> */
[----:B------:R-:W-:Y:S01]  /*4690*/  MOV R4, RZ ;  /* 0x000000ff00047202 */ /* 0x000fe20000000f00 */
[----:B------:R-:W-:Y:S01]  /*46a0*/  CS2R R2, SRZ ;  /* 0x0000000000027805 */ /* 0x000fe2000001ff00 */
[----:B------:R-:W-:-:S02]  /*46b0*/  UIADD3 UR27, UR27, -UR9, URZ ;  /* 0x800000091b1b7290 */ /* 0x000fc4000fffe03f */
[----:B------:R-:W-:Y:S02]  /*46c0*/  UMOV UR7, URZ ;  /* 0x0000003f00077c82 */ /* 0x000fe40008000000 */
[----:B------:R-:W-:Y:S02]  /*46d0*/  UMOV UR8, URZ ;  /* 0x0000003f00087c82 */ /* 0x000fe40008000000 */
[----:B------:R-:W-:Y:S02]  /*46e0*/  UMOV UR9, URZ ;  /* 0x0000003f00097c82 */ /* 0x000fe40008000000 */
.L_x_782:
[----:B------:R-:W-:Y:S01]  /*46f0*/  USHF.R.S32.HI UR40, URZ, 0x1f, UR7 ;  /* 0x0000001f3f287899 */ /* 0x000fe20008011407 */
[----:B------:R-:W2:Y:S01]  /*4700*/  LDL R80, [R1] ;  /* 0x0000000001507983 */ /* 0x000ea20000100800 */
[----:B------:R-:W-:Y:S01]  /*4710*/  ULDC.64 UR36, c[0x0][0x1a0] ;  /* 0x0000680000247ab9 */ /* 0x000fe20000000a00 */
[--C-:B------:R-:W-:Y:S01]  /*4720*/  SHF.R.S32.HI R61, RZ, 0x1f, R60.reuse ;  /* 0x0000001fff3d7819 */ /* 0x100fe2000001143c */
[----:B------:R-:W-:Y:S01]  /*4730*/  ULDC UR42, c[0x0][0x168] ;  /* 0x00005a00002a7ab9 */ /* 0x000fe20000000800 */
[----:B------:R-:W-:Y:S01]  /*4740*/  MOV R41, UR7 ;  /* 0x0000000700297c02 */ /* 0x000fe20008000f00 */
[----:B------:R-:W-:Y:S01]  /*4750*/  UIMAD UR36, UR40, UR36, URZ ;  /* 0x00000024282472a4 */ /* 0x000fe2000f8e023f */
[C---:B------:R-:W-:Y:S01]  /*4760*/  LOP3.LUT R43, R60.reuse, 0x40, RZ, 0xfc, !PT ;  /* 0x000000403c2b7812 */ /* 0x040fe200078efcff */
[----:B------:R-:W-:Y:S01]  /*4770*/  UIADD3 UR42, -UR26, UR42, URZ ;  /* 0x0000002a1a2a7290 */ /* 0x000fe2000fffe13f */
[C---:B------:R-:W-:Y:S01]  /*4780*/  LOP3.LUT R42, R60.reuse, 0x20, RZ, 0xfc, !PT ;  /* 0x000000203c2a7812 */ /* 0x040fe200078efcff */
[----:B------:R-:W-:Y:S01]  /*4790*/  UIMAD UR36, UR7, UR37, UR36 ;  /* 0x00000025072472a4 */ /* 0x000fe2000f8e0224 */
[----:B------:R-:W-:Y:S01]  /*47a0*/  IMAD.WIDE.U32 R40, R41, c[0x0][0x1a0], R60 ;  /* 0x0000680029287a25 */ /* 0x000fe200078e003c */
[----:B------:R-:W-:-:S02]  /*47b0*/  LOP3.LUT R64, R60, 0xa0, RZ, 0xfc, !PT ;  /* 0x000000a03c407812 */ /* 0x000fc400078efcff */
[----:B------:R-:W-:Y:S01]  /*47c0*/  LOP3.LUT R59, R60, 0x80, RZ, 0xfc, !PT ;  /* 0x000000803c3b7812 */ /* 0x000fe200078efcff */
[----:B------:R-:W-:Y:S01]  /*47d0*/  CS2R R66, SRZ ;  /* 0x0000000000427805 */ /* 0x000fe2000001ff00 */
[----:B------:R-:W-:Y:S01]  /*47e0*/  ISETP.GE.AND P0, PT, R43, UR42, PT ;  /* 0x0000002a2b007c0c */ /* 0x000fe2000bf06270 */
[----:B------:R-:W-:Y:S01]  /*47f0*/  CS2R R68, SRZ ;  /* 0x0000000000447805 */ /* 0x000fe2000001ff00 */
[----:B------:R-:W-:Y:S01]  /*4800*/  ISETP.GE.AND P1, PT, R42, UR42, PT ;  /* 0x0000002a2a007c0c */ /* 0x000fe2000bf26270 */
[----:B------:R-:W-:Y:S01]  /*4810*/  CS2R R72, SRZ ;  /* 0x0000000000487805 */ /* 0x000fe2000001ff00 */
[----:B------:R-:W-:Y:S01]  /*4820*/  LOP3.LUT R43, R60, 0x60, RZ, 0xfc, !PT ;  /* 0x000000603c2b7812 */ /* 0x000fe200078efcff */
[----:B------:R-:W-:Y:S01]  /*4830*/  CS2R R70, SRZ ;  /* 0x0000000000467805 */ /* 0x000fe2000001ff00 */
[----:B------:R-:W-:Y:S01]  /*4840*/  IADD3 R41, R41, UR36, RZ ;  /* 0x0000002429297c10 */ /* 0x000fe2000fffe0ff */
[----:B------:R-:W-:Y:S01]  /*4850*/  ULDC.64 UR38, c[0x0][0x180] ;  /* 0x0000600000267ab9 */ /* 0x000fe20000000a00 */
[----:B------:R-:W-:-:S02]  /*4860*/  LEA R42, P3, R40, UR23, 0x2 ;  /* 0x00000017282a7c11 */ /* 0x000fc4000f8610ff */
[----:B------:R-:W-:Y:S02]  /*4870*/  ISETP.GE.AND P4, PT, R43, UR42, PT ;  /* 0x0000002a2b007c0c */ /* 0x000fe4000bf86270 */
[----:B------:R-:W-:Y:S02]  /*4880*/  LEA.HI.X R43, R40, UR24, R41, 0x2, P3 ;  /* 0x00000018282b7c11 */ /* 0x000fe400098f1429 */
[C---:B------:R-:W-:Y:S02]  /*4890*/  LOP3.LUT R40, R60.reuse, 0xc0, RZ, 0xfc, !PT ;  /* 0x000000c03c287812 */ /* 0x040fe400078efcff */
[----:B------:R-:W-:Y:S02]  /*48a0*/  ISETP.GE.AND P2, PT, R60, UR42, PT ;  /* 0x0000002a3c007c0c */ /* 0x000fe4000bf46270 */
[----:B------:R-:W-:Y:S02]  /*48b0*/  ISETP.GE.AND P5, PT, R64, UR42, PT ;  /* 0x0000002a40007c0c */ /* 0x000fe4000bfa6270 */
[----:B------:R-:W-:Y:S01]  /*48c0*/  CS2R R64, SRZ ;  /* 0x0000000000407805 */ /* 0x000fe2000001ff00 */
[----:B------:R-:W-:-:S02]  /*48d0*/  ISETP.GE.AND P3, PT, R40, UR42, PT ;  /* 0x0000002a28007c0c */ /* 0x000fc4000bf66270 */
[----:B------:R-:W-:Y:S01]  /*48e0*/  ISETP.GE.AND P6, PT, R59, UR42, PT ;  /* 0x0000002a3b007c0c */ /* 0x000fe2000bfc6270 */
[----:B------:R-:W3:Y:S01]  /*48f0*/  @!P4 LDG.E R66, [R42.64+0x180] ;  /* 0x0001801c2a42c981 */ /* 0x000ee2000c1e1900 */
[----:B------:R-:W-:Y:S02]  /*4900*/  LOP3.LUT R40, R60, 0x100, RZ, 0xfc, !PT ;  /* 0x000001003c287812 */ /* 0x000fe400078efcff */
[----:B------:R-:W-:Y:S01]  /*4910*/  MOV R59, RZ ;  /* 0x000000ff003b7202 */ /* 0x000fe20000000f00 */
[----:B------:R-:W4:Y:S01]  /*4920*/  @!P1 LDG.E R64, [R42.64+0x80] ;  /* 0x0000801c2a409981 */ /* 0x000f22000c1e1900 */
[----:B------:R-:W-:Y:S02]  /*4930*/  ISETP.GE.AND P1, PT, R40, UR42, PT ;  /* 0x0000002a28007c0c */ /* 0x000fe4000bf26270 */
[C---:B------:R-:W-:Y:S01]  /*4940*/  LOP3.LUT R40, R60.reuse, 0x140, RZ, 0xfc, !PT ;  /* 0x000001403c287812 */ /* 0x040fe200078efcff */
[----:B------:R-:W2:Y:S01]  /*4950*/  @!P0 LDG.E R65, [R42.64+0x100] ;  /* 0x0001001c2a418981 */ /* 0x000ea2000c1e1900 */
[----:B------:R-:W-:-:S02]  /*4960*/  LOP3.LUT R41, R60, 0xe0, RZ, 0xfc, !PT ;  /* 0x000000e03c297812 */ /* 0x000fc400078efcff */
[----:B------:R-:W-:Y:S01]  /*4970*/  ISETP.GE.AND P4, PT, R40, UR42, PT ;  /* 0x0000002a28007c0c */ /* 0x000fe2000bf86270 */
[----:B------:R-:W2:Y:S01]  /*4980*/  @!P2 LDG.E R59, [R42.64] ;  /* 0x0000001c2a3ba981 */ /* 0x000ea2000c1e1900 */
[----:B------:R-:W-:Y:S02]  /*4990*/  ISETP.GE.AND P2, PT, R41, UR42, PT ;  /* 0x0000002a29007c0c */ /* 0x000fe4000bf46270 */
[C---:B------:R-:W-:Y:S01]  /*49a0*/  LOP3.LUT R40, R60.reuse, 0x160, RZ, 0xfc, !PT ;  /* 0x000001603c287812 */ /* 0x040fe200078efcff */
[----:B------:R-:W3:Y:S01]  /*49b0*/  @!P6 LDG.E R67, [R42.64+0x200] ;  /* 0x0002001c2a43e981 */ /* 0x000ee2000c1e1900 */
[----:B------:R-:W-:Y:S02]  /*49c0*/  LOP3.LUT R41, R60, 0x120, RZ, 0xfc, !PT ;  /* 0x000001203c297812 */ /* 0x000fe400078efcff */
[----:B------:R-:W-:Y:S01]  /*49d0*/  ISETP.GE.AND P6, PT, R40, UR42, PT ;  /* 0x0000002a28007c0c */ /* 0x000fe2000bfc6270 */
[----:B------:R-:W3:Y:S01]  /*49e0*/  @!P3 LDG.E R69, [R42.64+0x300] ;  /* 0x0003001c2a45b981 */ /* 0x000ee2000c1e1900 */
[----:B------:R-:W-:-:S02]  /*49f0*/  ISETP.GE.AND P0, PT, R41, UR42, PT ;  /* 0x0000002a29007c0c */ /* 0x000fc4000bf06270 */
[C---:B------:R-:W-:Y:S01]  /*4a00*/  LOP3.LUT R40, R60.reuse, 0x1a0, RZ, 0xfc, !PT ;  /* 0x000001a03c287812 */ /* 0x040fe200078efcff */
[----:B------:R-:W3:Y:S01]  /*4a10*/  @!P5 LDG.E R68, [R42.64+0x280] ;  /* 0x0002801c2a44d981 */ /* 0x000ee2000c1e1900 */
[----:B------:R-:W-:Y:S02]  /*4a20*/  LOP3.LUT R41, R60, 0x180, RZ, 0xfc, !PT ;  /* 0x000001803c297812 */ /* 0x000fe400078efcff */
[----:B------:R-:W-:Y:S01]  /*4a30*/  ISETP.GE.AND P3, PT, R40, UR42, PT ;  /* 0x0000002a28007c0c */ /* 0x000fe2000bf66270 */
[----:B------:R-:W3:Y:S01]  /*4a40*/  @!P2 LDG.E R73, [R42.64+0x380] ;  /* 0x0003801c2a49a981 */ /* 0x000ee2000c1e1900 */
[----:B------:R-:W-:Y:S02]  /*4a50*/  ISETP.GE.AND P5, PT, R41, UR42, PT ;  /* 0x0000002a29007c0c */ /* 0x000fe4000bfa6270 */
[C---:B------:R-:W-:Y:S01]  /*4a60*/  LOP3.LUT R40, R60.reuse, 0x1c0, RZ, 0xfc, !PT ;  /* 0x000001c03c287812 */ /* 0x040fe200078efcff */
[----:B------:R-:W3:Y:S01]  /*4a70*/  @!P1 LDG.E R71, [R42.64+0x400] ;  /* 0x0004001c2a479981 */ /* 0x000ee2000c1e1900 */
[----:B------:R-:W-:-:S02]  /*4a80*/  LOP3.LUT R41, R60, 0x1e0, RZ, 0xfc, !PT ;  /* 0x000001e03c297812 */ /* 0x000fc400078efcff */
[----:B------:R-:W-:Y:S01]  /*4a90*/  ISETP.GE.AND P2, PT, R40, UR42, PT ;  /* 0x0000002a28007c0c */ /* 0x000fe2000bf46270 */
[----:B------:R-:W-:Y:S01]  /*4aa0*/  CS2R R74, SRZ ;  /* 0x00000000004a7805 */ /* 0x000fe2000001ff00 */
[----:B------:R-:W-:Y:S01]  /*4ab0*/  ISETP.GE.AND P1, PT, R41, UR42, PT ;  /* 0x0000002a29007c0c */ /* 0x000fe2000bf26270 */
        /* <DEDUP_REMOVED lines=21> */
[----:B------:R-:W-:Y:S01]  /*4c10*/  MOV R40, UR36 ;  /* 0x0000002400287c02 */ /* 0x000fe20008000f00 */
[----:B------:R-:W-:-:S03]  /*4c20*/  ULDC.64 UR38, c[0x0][0x1b8] ;  /* 0x00006e0000267ab9 */ /* 0x000fc60000000a00 */
[----:B------:R-:W-:-:S05]  /*4c30*/  MOV R41, UR37 ;  /* 0x0000002500297c02 */ /* 0x000fca0008000f00 */
[----:B------:R1:W3:Y:S01]  /*4c40*/  LDG.E R78, [R40.64] ;  /* 0x0000001c284e7981 */ /* 0x0002e2000c1e1900 */
[----:B------:R-:W-:Y:S02]  /*4c50*/  UIMAD UR41, UR11, UR38, URZ ;  /* 0x000000260b2972a4 */ /* 0x000fe4000f8e023f */
[----:B------:R-:W-:Y:S02]  /*4c60*/  UIMAD.WIDE.U32 UR36, UR10, UR38, URZ ;  /* 0x000000260a2472a5 */ /* 0x000fe4000f8e003f */
[----:B------:R-:W-:-:S03]  /*4c70*/  UIMAD UR41, UR10, UR39, UR41 ;  /* 0x000000270a2972a4 */ /* 0x000fc6000f8e0229 */
[----:B------:R-:W-:Y:S02]  /*4c80*/  ULDC.64 UR38, c[0x0][0x1c0] ;  /* 0x0000700000267ab9 */ /* 0x000fe40000000a00 */
[----:B------:R-:W-:Y:S02]  /*4c90*/  UIADD3 UR37, UR37, UR41, URZ ;  /* 0x0000002925257290 */ /* 0x000fe4000fffe03f */
[----:B------:R-:W-:-:S04]  /*4ca0*/  UIMAD UR41, UR40, UR38, URZ ;  /* 0x00000026282972a4 */ /* 0x000fc8000f8e023f */
[----:B------:R-:W-:Y:S02]  /*4cb0*/  UIMAD UR41, UR7, UR39, UR41 ;  /* 0x00000027072972a4 */ /* 0x000fe4000f8e0229 */
[----:B------:R-:W-:-:S03]  /*4cc0*/  UIMAD.WIDE.U32 UR38, UR7, UR38, UR36 ;  /* 0x00000026072672a5 */ /* 0x000fc6000f8e0024 */
[----:B------:R-:W-:Y:S02]  /*4cd0*/  ULDC.64 UR36, c[0x0][0x230] ;  /* 0x00008c0000247ab9 */ /* 0x000fe40000000a00 */
[----:B------:R-:W-:Y:S02]  /*4ce0*/  UIADD3 UR39, UR39, UR41, URZ ;  /* 0x0000002927277290 */ /* 0x000fe4000fffe03f */
[----:B------:R-:W-:-:S04]  /*4cf0*/  ULEA UR36, UP0, UR38, UR36, 0x2 ;  /* 0x0000002426247291 */ /* 0x000fc8000f80103f */
[----:B------:R-:W-:Y:S02]  /*4d00*/  ULEA.HI.X UR37, UR38, UR37, UR39, 0x2, UP0 ;  /* 0x0000002526257291 */ /* 0x000fe400080f1427 */
[----:B-1----:R-:W-:-:S04]  /*4d10*/  MOV R40, UR36 ;  /* 0x0000002400287c02 */ /* 0x002fc80008000f00 */
[----:B------:R-:W-:Y:S01]  /*4d20*/  MOV R41, UR37 ;  /* 0x0000002500297c02 */ /* 0x000fe20008000f00 */
[----:B--2---:R1:W-:Y:S04]  /*4d30*/  STS [R80.X4], R59 ;  /* 0x0000003b50007388 */ /* 0x0043e80000004800 */
[----:B----4-:R-:W-:Y:S04]  /*4d40*/  STS [R165.X4+0x80], R64 ;  /* 0x00008040a5007388 */ /* 0x010fe80000004800 */
        /* <DEDUP_REMOVED lines=15> */
[----:B------:R0:W4:Y:S01]  /*4e40*/  LDG.E R85, [R40.64] ;  /* 0x0000001c28557981 */ /* 0x000122000c1e1900 */
[----:B------:R-:W3:Y:S01]  /*4e50*/  R2UR UR38, R78 ;  /* 0x000000004e2673c2 */ /* 0x000ee200000e0000 */
[C---:B------:R-:W-:Y:S02]  /*4e60*/  LOP3.LUT P0, RZ, R58.reuse, 0x1f, RZ, 0xc0, !PT ;  /* 0x0000001f3aff7812 */ /* 0x040fe4000780c0ff */
[----:B------:R-:W-:Y:S01]  /*4e70*/  LDS R74, [R57.X4] ;  /* 0x00000000394a7984 */ /* 0x000fe20000004800 */
[----:B------:R-:W-:Y:S02]  /*4e80*/  MOV R42, UR25 ;  /* 0x00000019002a7c02 */ /* 0x000fe40008000f00 */
[----:B------:R-:W-:Y:S01]  /*4e90*/  ISETP.NE.AND P1, PT, R58, RZ, PT ;  /* 0x000000ff3a00720c */ /* 0x000fe20003f25270 */
[----:B0-----:R-:W-:Y:S01]  /*4ea0*/  LDS R41, [R57.X4+0x8] ;  /* 0x0000080039297984 */ /* 0x001fe20000004800 */
[----:B------:R-:W-:Y:S02]  /*4eb0*/  ISETP.LT.OR P0, PT, R42, 0x2, P0 ;  /* 0x000000022a00780c */ /* 0x000fe40000701670 */
[----:B------:R-:W-:Y:S01]  /*4ec0*/  MOV R43, UR27 ;  /* 0x0000001b002b7c02 */ /* 0x000fe20008000f00 */
[----:B------:R-:W-:Y:S01]  /*4ed0*/  LDS R64, [R57.X4+0x18] ;  /* 0x0000180039407984 */ /* 0x000fe20000004800 */
[----:B-1----:R-:W-:-:S02]  /*4ee0*/  MOV R59, c[0x0][0x16c] ;  /* 0x00005b00003b7a02 */ /* 0x002fc40000000f00 */
[----:B--2---:R-:W-:Y:S01]  /*4ef0*/  MOV R77, 0x8 ;  /* 0x00000008004d7802 */ /* 0x004fe20000000f00 */
[----:B------:R-:W-:Y:S04]  /*4f00*/  LDS R65, [R57.X4+0x1c] ;  /* 0x00001c0039417984 */ /* 0x000fe80000004800 */
[----:B------:R-:W-:Y:S04]  /*4f10*/  LDS R66, [R57.X4+0x20] ;  /* 0x0000200039427984 */ /* 0x000fe80000004800 */
[----:B------:R-:W-:Y:S01]  /*4f20*/  LDS R67, [R57.X4+0x24] ;  /* 0x0000240039437984 */ /* 0x000fe20000004800 */
[----:B---3--:R-:W-:-:S03]  /*4f30*/  MOV R84, UR38 ;  /* 0x0000002600547c02 */ /* 0x008fc60008000f00 */
[----:B------:R-:W-:Y:S02]  /*4f40*/  LDS R68, [R57.X4+0x28] ;  /* 0x0000280039447984 */ /* 0x000fe40000004800 */
[----:B------:R-:W-:Y:S02]  /*4f50*/  FMUL.FTZ R84, R84, 1.4426950216293334961 ;  /* 0x3fb8aa3b54547820 */ /* 0x000fe40000410000 */
[----:B------:R-:W-:Y:S02]  /*4f60*/  LDS R69, [R57.X4+0x2c] ;  /* 0x00002c0039457984 */ /* 0x000fe40000004800 */
[----:B------:R-:W-:Y:S01]  /*4f70*/  FMUL.FTZ R88, R84, R20 ;  /* 0x0000001454587220 */ /* 0x000fe20000410000 */
[----:B------:R-:W-:Y:S01]  /*4f80*/  LEA R40, R43, UR7, 0x8 ;  /* 0x000000072b287c11 */ /* 0x000fe2000f8e40ff */
[----:B------:R-:W-:Y:S04]  /*4f90*/  LDS R70, [R57.X4+0x30] ;  /* 0x0000300039467984 */ /* 0x000fe80000004800 */
[----:B------:R-:W0:Y:S01]  /*4fa0*/  MUFU.EX2 R88, R88 ;  /* 0x0000005800587308 */ /* 0x000e220000000800 */
[----:B------:R-:W-:Y:S01]  /*4fb0*/  @!P0 IADD3 R42, R42, -0x2, RZ ;  /* 0xfffffffe2a2a8810 */ /* 0x000fe20007ffe0ff */
[----:B------:R-:W-:Y:S01]  /*4fc0*/  LDS R43, [R57.X4+0x10] ;  /* 0x00001000392b7984 */ /* 0x000fe20000004800 */
[----:B------:R-:W-:-:S03]  /*4fd0*/  @P1 IADD3 R40, R58, 0x200, RZ ;  /* 0x000002003a281810 */ /* 0x000fc60007ffe0ff */
[----:B------:R-:W-:Y:S01]  /*4fe0*/  @!P0 IMAD R42, R42, R59, UR7 ;  /* 0x000000072a2a8e24 */ /* 0x000fe2000f8e023b */
[----:B------:R-:W-:Y:S01]  /*4ff0*/  SHF.L.U32 R79, R40, 0x2, RZ ;  /* 0x00000002284f7819 */ /* 0x000fe200000006ff */
[----:B------:R-:W-:Y:S04]  /*5000*/  LDS R59, [R57.X4+0x14] ;  /* 0x00001400393b7984 */ /* 0x000fe80000004800 */
[----:B------:R-:W1:Y:S01]  /*5010*/  LDS R40, [R57.X4+0x4] ;  /* 0x0000040039287984 */ /* 0x000e620000004800 */
[----:B------:R-:W-:-:S03]  /*5020*/  @!P0 IMAD.WIDE R76, R42, R77, UR30 ;  /* 0x0000001e2a4c8e25 */ /* 0x000fc6000f8e024d */
[----:B------:R-:W2:Y:S04]  /*5030*/  LDS R42, [R57.X4+0xc] ;  /* 0x00000c00392a7984 */ /* 0x000ea80000004800 */
[----:B------:R-:W3:Y:S04]  /*5040*/  LDS R71, [R57.X4+0x34] ;  /* 0x0000340039477984 */ /* 0x000ee80000004800 */
[----:B------:R-:W1:Y:S04]  /*5050*/  LDS R72, [R57.X4+0x38] ;  /* 0x0000380039487984 */ /* 0x000e680000004800 */
[----:B------:R-:W1:Y:S04]  /*5060*/  LDS R73, [R57.X4+0x3c] ;  /* 0x00003c0039497984 */ /* 0x000e680000004800 */
[----:B0-----:R0:W-:Y:S01]  /*5070*/  STS [R79+0x4c60], R88 ;  /* 0x004c60584f007388 */ /* 0x0011e20000000800 */
[----:B------:R-:W-:Y:S01]  /*5080*/  FMUL.FTZ R75, R84, R19 ;  /* 0x00000013544b7220 */ /* 0x000fe20000410000 */
[----:B------:R-:W-:-:S02]  /*5090*/  MOV R83, RZ ;  /* 0x000000ff00537202 */ /* 0x000fc40000000f00 */
[----:B------:R-:W-:Y:S01]  /*50a0*/  MOV R82, 0x3f800000 ;  /* 0x3f80000000527802 */ /* 0x000fe20000000f00 */
[----:B------:R-:W-:Y:S01]  /*50b0*/  BAR.SYNC.DEFER_BLOCKING 0x0 ;  /* 0x0000000000007b1d */ /* 0x000fe20000010000 */
[----:B------:R-:W-:-:S05]  /*50c0*/  FMUL.FTZ R80, R84, R18 ;  /* 0x0000001254507220 */ /* 0x000fca0000410000 */
[----:B------:R-:W1:Y:S01]  /*50d0*/  MUFU.EX2 R75, R75 ;  /* 0x0000004b004b7308 */ /* 0x000e620000000800 */
[C---:B------:R-:W-:Y:S02]  /*50e0*/  FMUL.FTZ R86, R84.reuse, R17 ;  /* 0x0000001154567220 */ /* 0x040fe40000410000 */
[----:B------:R-:W-:Y:S02]  /*50f0*/  FMUL.FTZ R78, R84, R16 ;  /* 0x00000010544e7220 */ /* 0x000fe40000410000 */
[----:B------:R-:W-:Y:S02]  /*5100*/  FMUL.FTZ R89, R55, R19 ;  /* 0x0000001337597220 */ /* 0x000fe40000410000 */
[----:B------:R-:W-:Y:S02]  /*5110*/  FMUL.FTZ R81, R56, R20 ;  /* 0x0000001438517220 */ /* 0x000fe40000410000 */
[----:B0-----:R-:W-:Y:S01]  /*5120*/  FMUL.FTZ R79, R84, R15 ;  /* 0x0000000f544f7220 */ /* 0x001fe20000410000 */
[----:B------:R0:W5:Y:S01]  /*5130*/  @!P0 LDG.E.64 R82, [R76.64] ;  /* 0x0000001c4c528981 */ /* 0x000162000c1e1b00 */
[----:B------:R-:W-:Y:S01]  /*5140*/  MUFU.EX2 R78, R78 ;  /* 0x0000004e004e7308 */ /* 0x000fe20000000800 */
[----:B------:R-:W-:-:S07]  /*5150*/  FMUL.FTZ R90, R54, R18 ;  /* 0x00000012365a7220 */ /* 0x000fce0000410000 */
[----:B0-----:R-:W0:Y:S01]  /*5160*/  MUFU.EX2 R76, R80 ;  /* 0x00000050004c7308 */ /* 0x001e220000000800 */
[----:B-1----:R-:W-:Y:S02]  /*5170*/  FMUL.FTZ R92, R89, R40 ;  /* 0x00000028595c7220 */ /* 0x002fe40000410000 */
[----:B------:R-:W-:-:S05]  /*5180*/  FMUL.FTZ R81, R81, R74 ;  /* 0x0000004a51517220 */ /* 0x000fca0000410000 */
[----:B------:R1:W1:Y:S01]  /*5190*/  MUFU.EX2 R77, R86 ;  /* 0x00000056004d7308 */ /* 0x0002620000000800 */
[----:B------:R-:W-:Y:S02]  /*51a0*/  FMUL.FTZ R87, R53, R17 ;  /* 0x0000001135577220 */ /* 0x000fe40000410000 */
[----:B------:R-:W-:Y:S02]  /*51b0*/  FMUL.FTZ R90, R90, R41 ;  /* 0x000000295a5a7220 */ /* 0x000fe40000410000 */
[----:B------:R-:W-:Y:S02]  /*51c0*/  FFMA.FTZ R95, R81, R75, R92 ;  /* 0x0000004b515f7223 */ /* 0x000fe4000001005c */
[C---:B------:R-:W-:Y:S01]  /*51d0*/  FMUL.FTZ R93, R84.reuse, R14 ;  /* 0x0000000e545d7220 */ /* 0x040fe20000410000 */
[----:B------:R-:W3:Y:S01]  /*51e0*/  MUFU.EX2 R79, R79 ;  /* 0x0000004f004f7308 */ /* 0x000ee20000000800 */
[----:B------:R-:W-:Y:S02]  /*51f0*/  FMUL.FTZ R91, R84, R13 ;  /* 0x0000000d545b7220 */ /* 0x000fe40000410000 */
[----:B------:R-:W-:-:S02]  /*5200*/  FMUL.FTZ R130, R52, R16 ;  /* 0x0000001034827220 */ /* 0x000fc40000410000 */
[----:B--2---:R-:W-:Y:S02]  /*5210*/  FMUL.FTZ R92, R87, R42 ;  /* 0x0000002a575c7220 */ /* 0x004fe40000410000 */
[----:B0-----:R-:W-:Y:S01]  /*5220*/  FFMA.FTZ R95, R76, R95, R90 ;  /* 0x0000005f4c5f7223 */ /* 0x001fe2000001005a */
[----:B------:R0:W2:Y:S01]  /*5230*/  MUFU.EX2 R80, R93 ;  /* 0x0000005d00507308 */ /* 0x0000a20000000800 */
[----:B-1----:R-:W-:Y:S02]  /*5240*/  FMUL.FTZ R86, R130, R43 ;  /* 0x0000002b82567220 */ /* 0x002fe40000410000 */
[----:B------:R-:W-:Y:S02]  /*5250*/  FFMA.FTZ R95, R77, R95, R92 ;  /* 0x0000005f4d5f7223 */ /* 0x000fe4000001005c */
[----:B------:R-:W-:-:S03]  /*5260*/  FMUL.FTZ R94, R51, R15 ;  /* 0x0000000f335e7220 */ /* 0x000fc60000410000 */
[----:B------:R-:W1:Y:S01]  /*5270*/  MUFU.EX2 R91, R91 ;  /* 0x0000005b005b7308 */ /* 0x000e620000000800 */
[----:B0-----:R-:W-:Y:S02]  /*5280*/  FMUL.FTZ R93, R84, R12 ;  /* 0x0000000c545d7220 */ /* 0x001fe40000410000 */
[----:B------:R-:W-:Y:S02]  /*5290*/  FFMA.FTZ R86, R78, R95, R86 ;  /* 0x0000005f4e567223 */ /* 0x000fe40000010056 */
[----:B------:R-:W-:Y:S02]  /*52a0*/  FMUL.FTZ R87, R50, R14 ;  /* 0x0000000e32577220 */ /* 0x000fe40000410000 */
[----:B------:R-:W-:Y:S02]  /*52b0*/  FMUL.FTZ R95, R84, R11 ;  /* 0x0000000b545f7220 */ /* 0x000fe40000410000 */
[----:B------:R-:W-:Y:S01]  /*52c0*/  FMUL.FTZ R94, R94, R59 ;  /* 0x0000003b5e5e7220 */ /* 0x000fe20000410000 */
[----:B------:R-:W0:Y:S01]  /*52d0*/  MUFU.EX2 R93, R93 ;  /* 0x0000005d005d7308 */ /* 0x000e220000000800 */
[----:B------:R-:W-:-:S02]  /*52e0*/  FMUL.FTZ R99, R88, R75 ;  /* 0x0000004b58637220 */ /* 0x000fc40000410000 */
[----:B------:R-:W-:Y:S02]  /*52f0*/  FMUL.FTZ R96, R87, R64 ;  /* 0x0000004057607220 */ /* 0x000fe40000410000 */
[----:B---3--:R-:W-:Y:S02]  /*5300*/  FFMA.FTZ R87, R79, R86, R94 ;  /* 0x000000564f577223 */ /* 0x008fe4000001005e */
[----:B------:R-:W-:Y:S01]  /*5310*/  FMUL.FTZ R97, R84, R10 ;  /* 0x0000000a54617220 */ /* 0x000fe20000410000 */
[----:B------:R-:W3:Y:S01]  /*5320*/  MUFU.EX2 R95, R95 ;  /* 0x0000005f005f7308 */ /* 0x000ee20000000800 */
[----:B------:R-:W-:Y:S02]  /*5330*/  FMUL.FTZ R131, R49, R13 ;  /* 0x0000000d31837220 */ /* 0x000fe40000410000 */
[----:B------:R-:W-:Y:S01]  /*5340*/  FMUL.FTZ R86, R76, R99 ;  /* 0x000000634c567220 */ /* 0x000fe20000410000 */
[----:B------:R-:W-:Y:S01]  /*5350*/  ISETP.NE.AND P0, PT, R58, 0x7f, PT ;  /* 0x0000007f3a00780c */ /* 0x000fe20003f05270 */
[----:B------:R-:W-:-:S02]  /*5360*/  FMUL.FTZ R102, R131, R65 ;  /* 0x0000004183667220 */ /* 0x000fc40000410000 */
[----:B--2---:R-:W-:Y:S01]  /*5370*/  FFMA.FTZ R98, R80, R87, R96 ;  /* 0x0000005750627223 */ /* 0x004fe20000010060 */
[----:B------:R-:W2:Y:S01]  /*5380*/  MUFU.EX2 R97, R97 ;  /* 0x0000006100617308 */ /* 0x000ea20000000800 */
[----:B------:R-:W-:Y:S02]  /*5390*/  FMUL.FTZ R101, R77, R86 ;  /* 0x000000564d657220 */ /* 0x000fe40000410000 */
[----:B------:R-:W-:Y:S02]  /*53a0*/  FMUL.FTZ R87, R48, R12 ;  /* 0x0000000c30577220 */ /* 0x000fe40000410000 */
[----:B-1----:R-:W-:Y:S02]  /*53b0*/  FFMA.FTZ R102, R91, R98, R102 ;  /* 0x000000625b667223 */ /* 0x002fe40000010066 */
[----:B------:R-:W-:Y:S02]  /*53c0*/  FMUL.FTZ R86, R78, R101 ;  /* 0x000000654e567220 */ /* 0x000fe40000410000 */
[----:B------:R-:W-:Y:S01]  /*53d0*/  FMUL.FTZ R100, R47, R11 ;  /* 0x0000000b2f647220 */ /* 0x000fe20000410000 */
[----:B------:R1:W1:Y:S01]  /*53e0*/  @P0 LDS R109, [R58.X4+0x5464] ;  /* 0x005464003a6d0984 */ /* 0x0002620000004800 */
[----:B------:R-:W-:-:S02]  /*53f0*/  FMUL.FTZ R98, R87, R66 ;  /* 0x0000004257627220 */ /* 0x000fc40000410000 */
[----:B------:R-:W-:Y:S02]  /*5400*/  FMUL.FTZ R87, R79, R86 ;  /* 0x000000564f577220 */ /* 0x000fe40000410000 */
[----:B------:R-:W-:Y:S02]  /*5410*/  FMUL.FTZ R100, R100, R67 ;  /* 0x0000004364647220 */ /* 0x000fe40000410000 */
[----:B0-----:R-:W-:Y:S02]  /*5420*/  FFMA.FTZ R102, R93, R102, R98 ;  /* 0x000000665d667223 */ /* 0x001fe40000010062 */
[----:B------:R-:W-:Y:S02]  /*5430*/  FMUL.FTZ R132, R46, R10 ;  /* 0x0000000a2e847220 */ /* 0x000fe40000410000 */
[----:B------:R-:W-:Y:S02]  /*5440*/  FMUL.FTZ R99, R84, R9 ;  /* 0x0000000954637220 */ /* 0x000fe40000410000 */
[----:B------:R-:W-:-:S02]  /*5450*/  FMUL.FTZ R86, R80, R87 ;  /* 0x0000005750567220 */ /* 0x000fc40000410000 */
[----:B---3--:R-:W-:Y:S02]  /*5460*/  FFMA.FTZ R102, R95, R102, R100 ;  /* 0x000000665f667223 */ /* 0x008fe40000010064 */
[----:B------:R-:W-:Y:S02]  /*5470*/  FMUL.FTZ R108, R132, R68 ;  /* 0x00000044846c7220 */ /* 0x000fe40000410000 */
[C---:B------:R-:W-:Y:S01]  /*5480*/  FMUL.FTZ R101, R84.reuse, R8 ;  /* 0x0000000854657220 */ /* 0x040fe20000410000 */
[----:B------:R-:W0:Y:S01]  /*5490*/  MUFU.EX2 R99, R99 ;  /* 0x0000006300637308 */ /* 0x000e220000000800 */
[----:B------:R-:W-:Y:S02]  /*54a0*/  FMUL.FTZ R86, R91, R86 ;  /* 0x000000565b567220 */ /* 0x000fe40000410000 */
[----:B--2---:R-:W-:Y:S02]  /*54b0*/  FFMA.FTZ R108, R97, R102, R108 ;  /* 0x00000066616c7223 */ /* 0x004fe4000001006c */
[----:B------:R-:W-:-:S02]  /*54c0*/  FMUL.FTZ R102, R84, R7 ;  /* 0x0000000754667220 */ /* 0x000fc40000410000 */
[----:B------:R-:W-:Y:S01]  /*54d0*/  FMUL.FTZ R86, R93, R86 ;  /* 0x000000565d567220 */ /* 0x000fe20000410000 */
[----:B------:R-:W2:Y:S01]  /*54e0*/  MUFU.EX2 R101, R101 ;  /* 0x0000006500657308 */ /* 0x000ea20000000800 */
[C---:B------:R-:W-:Y:S02]  /*54f0*/  FMUL.FTZ R104, R84.reuse, R5 ;  /* 0x0000000554687220 */ /* 0x040fe40000410000 */
[----:B------:R-:W-:Y:S02]  /*5500*/  FMUL.FTZ R86, R95, R86 ;  /* 0x000000565f567220 */ /* 0x000fe40000410000 */
[----:B------:R-:W-:Y:S02]  /*5510*/  FMUL.FTZ R106, R84, R0 ;  /* 0x00000000546a7220 */ /* 0x000fe40000410000 */
[----:B------:R-:W-:Y:S01]  /*5520*/  FMUL.FTZ R84, R45, R9 ;  /* 0x000000092d547220 */ /* 0x000fe20000410000 */
[----:B------:R-:W3:Y:S01]  /*5530*/  MUFU.EX2 R102, R102 ;  /* 0x0000006600667308 */ /* 0x000ee20000000800 */
[----:B------:R-:W-:-:S02]  /*5540*/  FMUL.FTZ R86, R97, R86 ;  /* 0x0000005661567220 */ /* 0x000fc40000410000 */
[----:B------:R-:W-:Y:S02]  /*5550*/  FMUL.FTZ R105, R44, R8 ;  /* 0x000000082c697220 */ /* 0x000fe40000410000 */
[----:B------:R-:W-:-:S03]  /*5560*/  FMUL.FTZ R103, R84, R69 ;  /* 0x0000004554677220 */ /* 0x000fc60000410000 */
[----:B------:R-:W1:Y:S01]  /*5570*/  MUFU.EX2 R104, R104 ;  /* 0x0000006800687308 */ /* 0x000e620000000800 */
[----:B0-----:R-:W-:Y:S02]  /*5580*/  FMUL.FTZ R86, R99, R86 ;  /* 0x0000005663567220 */ /* 0x001fe40000410000 */
[----:B------:R-:W-:Y:S02]  /*5590*/  FMUL.FTZ R105, R105, R70 ;  /* 0x0000004669697220 */ /* 0x000fe40000410000 */
[----:B------:R-:W-:Y:S02]  /*55a0*/  FFMA.FTZ R108, R99, R108, R103 ;  /* 0x0000006c636c7223 */ /* 0x000fe40000010067 */
[----:B------:R-:W-:Y:S01]  /*55b0*/  FMUL.FTZ R133, R39, R7 ;  /* 0x0000000727857220 */ /* 0x000fe20000410000 */
[----:B------:R-:W0:Y:S01]  /*55c0*/  MUFU.EX2 R106, R106 ;  /* 0x0000006a006a7308 */ /* 0x000e220000000800 */
[----:B--2---:R-:W-:Y:S02]  /*55d0*/  FFMA.FTZ R87, R101, R108, R105 ;  /* 0x0000006c65577223 */ /* 0x004fe40000010069 */
[----:B------:R-:W-:-:S02]  /*55e0*/  FMUL.FTZ R84, R133, R71 ;  /* 0x0000004785547220 */ /* 0x000fc40000410000 */
[----:B------:R-:W-:Y:S02]  /*55f0*/  FMUL.FTZ R107, R38, R5 ;  /* 0x00000005266b7220 */ /* 0x000fe40000410000 */
[----:B---3--:R-:W-:Y:S02]  /*5600*/  FFMA.FTZ R87, R102, R87, R84 ;  /* 0x0000005766577223 */ /* 0x008fe40000010054 */
[----:B------:R-:W-:Y:S02]  /*5610*/  FMUL.FTZ R108, R37, R0 ;  /* 0x00000000256c7220 */ /* 0x000fe40000410000 */
[----:B------:R-:W-:Y:S01]  /*5620*/  FMUL.FTZ R107, R107, R72 ;  /* 0x000000486b6b7220 */ /* 0x000fe20000410000 */
[----:B------:R-:W-:Y:S01]  /*5630*/  BSSY B0, `(.L_x_735) ;  /* 0x0000016000007945 */ /* 0x000fe20003800000 */
[----:B------:R-:W-:Y:S02]  /*5640*/  FMUL.FTZ R108, R108, R73 ;  /* 0x000000496c6c7220 */ /* 0x000fe40000410000 */
[----:B-1----:R-:W-:Y:S01]  /*5650*/  FFMA.FTZ R87, R104, R87, R107 ;  /* 0x0000005768577223 */ /* 0x002fe2000001006b */
[----:B------:R-:W-:Y:S01]  /*5660*/  LEA.HI R135, R58, R58, RZ, 0x1e ;  /* 0x0000003a3a877211 */ /* 0x000fe200078ff0ff */
[----:B----4-:R1:W2:Y:S02]  /*5670*/  R2UR UR39, R85 ;  /* 0x00000000552773c2 */ /* 0x0102a400000e0000 */
[----:B-1----:R-:W-:-:S04]  /*5680*/  FMUL.FTZ R85, R101, R86 ;  /* 0x0000005665557220 */ /* 0x002fc80000410000 */
[----:B------:R-:W-:-:S04]  /*5690*/  FMUL.FTZ R85, R102, R85 ;  /* 0x0000005566557220 */ /* 0x000fc80000410000 */
[----:B------:R-:W-:-:S04]  /*56a0*/  FMUL.FTZ R85, R104, R85 ;  /* 0x0000005568557220 */ /* 0x000fc80000410000 */
[C---:B0-----:R-:W-:Y:S02]  /*56b0*/  FMUL.FTZ R84, R106.reuse, R85 ;  /* 0x000000556a547220 */ /* 0x041fe40000410000 */
[----:B------:R-:W-:Y:S01]  /*56c0*/  FFMA.FTZ R85, R106, R87, R108 ;  /* 0x000000576a557223 */ /* 0x000fe2000001006c */
[----:B------:R-:W-:Y:S05]  /*56d0*/  @P0 BRA `(.L_x_736) ;  /* 0x000000b000000947 */ /* 0x000fea0003800000 */
[----:B------:R-:W-:Y:S01]  /*56e0*/  ULDC UR37, c[0x0][0x174] ;  /* 0x00005d0000257ab9 */ /* 0x000fe20000000800 */
[----:B------:R-:W-:Y:S01]  /*56f0*/  HFMA2.MMA R109, -RZ, RZ, 1.875, 0 ;  /* 0x3f800000ff6d7435 */ /* 0x000fe200000001ff */
        /* <DEDUP_REMOVED lines=9> */
.L_x_736:
[----:B------:R-:W-:Y:S05]  /*5790*/  BSYNC B0 ;  /* 0x0000000000007941 */ /* 0x000fea0003800000 */
.L_x_735:
[----:B------:R-:W-:Y:S01]  /*57a0*/  ISETP.GT.U32.AND P0, PT, R58, 0x1f, PT ;  /* 0x0000001f3a00780c */ /* 0x000fe20003f04070 */
[----:B------:R3:W-:Y:S01]  /*57b0*/  STS.64 [R135.X8+0x4250], R84 ;  /* 0x0042505487007388 */ /* 0x0007e20000008a00 */
[----:B------:R-:W-:Y:S03]  /*57c0*/  BSSY B0, `(.L_x_737) ;  /* 0x000004b000007945 */ /* 0x000fe60003800000 */
[----:B------:R-:W-:Y:S08]  /*57d0*/  BAR.SYNC.DEFER_BLOCKING 0x0 ;  /* 0x0000000000007b1d */ /* 0x000ff00000010000 */
[----:B------:R-:W-:Y:S05]  /*57e0*/  @P0 BRA `(.L_x_738) ;  /* 0x0000048000000947 */ /* 0x000fea0003800000 */
[----:B---3--:R-:W-:-:S05]  /*57f0*/  IMAD R137, R58, 0x28, RZ ;  /* 0x000000283a897824 */ /* 0x008fca00078e02ff */
[----:B------:R-:W-:Y:S04]  /*5800*/  LDS.64 R84, [R137+0x4250] ;  /* 0x0042500089547984 */ /* 0x000fe80000000a00 */
[----:B0-----:R-:W0:Y:S02]  /*5810*/  LDS.64 R86, [R137+0x4258] ;  /* 0x0042580089567984 */ /* 0x001e240000000a00 */
        /* <DEDUP_REMOVED lines=9> */
[----:B------:R0:W3:Y:S02]  /*58b0*/  SHFL.UP PT, R86, R135, 0x1, RZ ;  /* 0x0420000087567989 */ /* 0x0000e400000e00ff */
.L_x_794:
[----:B------:R-:W-:Y:S05]  /*58c0*/  BRA.DIV ~URZ, `(.L_x_740) ;  /* 0x000052027f007947 */ /* 0x000fea000b800000 */
[----:B------:R-:W4:Y:S04]  /*58d0*/  S2R R85, SR_LANEID ;  /* 0x0000000000557919 */ /* 0x000f280000000000 */
[----:B------:R-:W0:Y:S01]  /*58e0*/  SHFL.UP PT, R84, R87, 0x1, RZ ;  /* 0x0420000057547989 */ /* 0x000e2200000e00ff */
[----:B----4-:R-:W-:-:S13]  /*58f0*/  ISETP.GE.AND P0, PT, R85, 0x1, PT ;  /* 0x000000015500780c */ /* 0x010fda0003f06270 */
[C---:B0-----:R-:W-:Y:S02]  /*5900*/  @P0 FFMA.FTZ R87, R135.reuse, R84, R87 ;  /* 0x0000005487570223 */ /* 0x041fe40000010057 */
[----:B---3--:R-:W-:Y:S01]  /*5910*/  @P0 FMUL.FTZ R135, R135, R86 ;  /* 0x0000005687870220 */ /* 0x008fe20000410000 */
        /* <DEDUP_REMOVED lines=15> */
[----:B------:R0:W3:Y:S04]  /*5a10*/  SHFL.UP PT, R84, R87, 0x10, RZ ;  /* 0x0600000057547989 */ /* 0x0000e800000e00ff */
[----:B------:R0:W4:Y:S02]  /*5a20*/  SHFL.UP PT, R86, R135, 0x10, RZ ;  /* 0x0600000087567989 */ /* 0x00012400000e00ff */
.L_x_795:
[----:B------:R-:W0:Y:S02]  /*5a30*/  S2R R85, SR_LANEID ;  /* 0x0000000000557919 */ /* 0x000e240000000000 */
[----:B0-----:R-:W-:-:S13]  /*5a40*/  ISETP.GE.AND P0, PT, R85, 0x10, PT ;  /* 0x000000105500780c */ /* 0x001fda0003f06270 */
[-C--:B---3--:R-:W-:Y:S02]  /*5a50*/  @P0 FFMA.FTZ R87, R84, R135.reuse, R87 ;  /* 0x0000008754570223 */ /* 0x088fe40000010057 */
[----:B----4-:R-:W-:Y:S01]  /*5a60*/  @P0 FMUL.FTZ R135, R86, R135 ;  /* 0x0000008756870220 */ /* 0x010fe20000410000 */
[----:B------:R-:W-:Y:S05]  /*5a70*/  BRA.CONV ~URZ, `(.L_x_741) ;  /* 0x000000437f007947 */ /* 0x000fea000b800000 */
[----:B------:R-:W-:Y:S01]  /*5a80*/  HFMA2.MMA R86, -RZ, RZ, 0, 1.847743988037109375e-06 ;  /* 0x0000001fff567435 */ /* 0x000fe200000001ff */
[----:B------:R-:W-:Y:S02]  /*5a90*/  MOV R84, R135 ;  /* 0x0000008700547202 */ /* 0x000fe40000000f00 */
[----:B------:R-:W-:-:S03]  /*5aa0*/  MOV R85, 0x5ac0 ;  /* 0x00005ac000557802 */ /* 0x000fc60000000f00 */
[----:B-12--5:R-:W-:Y:S05]  /*5ab0*/  CALL.REL.NOINC `($__internal_31_$__cuda_sm70_shflsync_idx_p) ;  /* 0x00005cd000007944 */ /* 0x026fea0003c00000 */
.L_x_741:
[----:B------:R-:W-:Y:S05]  /*5ac0*/  BRA.CONV ~URZ, `(.L_x_742) ;  /* 0x000000437f007947 */ /* 0x000fea000b800000 */
[----:B-1----:R-:W-:Y:S01]  /*5ad0*/  HFMA2.MMA R86, -RZ, RZ, 0, 1.847743988037109375e-06 ;  /* 0x0000001fff567435 */ /* 0x002fe200000001ff */
[----:B------:R-:W-:Y:S02]  /*5ae0*/  MOV R84, R87 ;  /* 0x0000005700547202 */ /* 0x000fe40000000f00 */
[----:B------:R-:W-:-:S03]  /*5af0*/  MOV R85, 0x5b10 ;  /* 0x00005b1000557802 */ /* 0x000fc60000000f00 */
[----:B--2--5:R-:W-:Y:S05]  /*5b00*/  CALL.REL.NOINC `($__internal_31_$__cuda_sm70_shflsync_idx_p) ;  /* 0x00005c8000007944 */ /* 0x024fea0003c00000 */
.L_x_742:
[----:B------:R-:W-:Y:S05]  /*5b10*/  BRA.DIV ~URZ, `(.L_x_743) ;  /* 0x000054927f007947 */ /* 0x000fea000b800000 */
[----:B-----5:R-:W0:Y:S04]  /*5b20*/  SHFL.IDX PT, R82, R82, RZ, 0x1f ;  /* 0x00001fff52527589 */ /* 0x020e2800000e0000 */
[----:B-1----:R1:W3:Y:S04]  /*5b30*/  SHFL.IDX PT, R86, R83, RZ, 0x1f ;  /* 0x00001fff53567589 */ /* 0x0022e800000e0000 */
[----:B------:R-:W4:Y:S04]  /*5b40*/  SHFL.UP PT, R135, R135, 0x1, RZ ;  /* 0x0420000087877989 */ /* 0x000f2800000e00ff */
[----:B------:R1:W2:Y:S02]  /*5b50*/  SHFL.UP PT, R136, R87, 0x1, RZ ;  /* 0x0420000057887989 */ /* 0x0002a400000e00ff */
.L_x_796:
[----:B------:R-:W5:Y:S01]  /*5b60*/  LDS.64 R84, [R137+0x4250] ;  /* 0x0042500089547984 */ /* 0x000f620000000a00 */
[----:B-1-3--:R-:W-:-:S02]  /*5b70*/  MOV R87, R86 ;  /* 0x0000005600577202 */ /* 0x00afc40000000f00 */
[----:B0-----:R-:W-:Y:S02]  /*5b80*/  MOV R86, R82 ;  /* 0x0000005200567202 */ /* 0x001fe40000000f00 */
[----:B------:R-:W0:Y:S01]  /*5b90*/  LDS.64 R82, [R137+0x4258] ;  /* 0x0042580089527984 */ /* 0x000e220000000a00 */
[-C--:B--2-4-:R-:W-:Y:S02]  /*5ba0*/  @P1 FFMA.FTZ R87, R87, R135.reuse, R136 ;  /* 0x0000008757571223 */ /* 0x094fe40000010088 */
[----:B------:R-:W-:-:S05]  /*5bb0*/  @P1 FMUL.FTZ R86, R86, R135 ;  /* 0x0000008756561220 */ /* 0x000fca0000410000 */
[----:B------:R-:W-:Y:S01]  /*5bc0*/  STS.64 [R137+0x4250], R86 ;  /* 0x0042505689007388 */ /* 0x000fe20000000a00 */
[C---:B-----5:R-:W-:Y:S02]  /*5bd0*/  FFMA.FTZ R85, R84.reuse, R87, R85 ;  /* 0x0000005754557223 */ /* 0x060fe40000010055 */
        /* <DEDUP_REMOVED lines=9> */
.L_x_738:
[----:B---3--:R-:W-:Y:S05]  /*5c70*/  BSYNC B0 ;  /* 0x0000000000007941 */ /* 0x008fea0003800000 */
.L_x_737:
[----:B------:R-:W-:Y:S01]  /*5c80*/  LOP3.LUT P0, RZ, R58, 0x1f, RZ, 0xc0, !PT ;  /* 0x0000001f3aff7812 */ /* 0x000fe2000780c0ff */
[----:B0-2--5:R-:W-:Y:S01]  /*5c90*/  FMUL.FTZ R83, R22, UR39 ;  /* 0x0000002716537c20 */ /* 0x025fe20008410000 */
[----:B------:R-:W-:Y:S01]  /*5ca0*/  MOV R82, UR25 ;  /* 0x0000001900527c02 */ /* 0x000fe20008000f00 */
[----:B------:R-:W-:Y:S01]  /*5cb0*/  WARPSYNC 0xffffffff ;  /* 0xffffffff00007948 */ /* 0x000fe20003800000 */
[----:B------:R-:W-:Y:S01]  /*5cc0*/  BAR.SYNC.DEFER_BLOCKING 0x0 ;  /* 0x0000000000007b1d */ /* 0x000fe20000010000 */
[----:B------:R-:W-:Y:S01]  /*5cd0*/  LEA.HI R86, R58, R58, RZ, 0x1e ;  /* 0x0000003a3a567211 */ /* 0x000fe200078ff0ff */
[----:B------:R-:W-:Y:S01]  /*5ce0*/  FMUL.FTZ R137, R130, R43 ;  /* 0x0000002b82897220 */ /* 0x000fe20000410000 */
[----:B------:R-:W-:Y:S01]  /*5cf0*/  ISETP.GE.OR P0, PT, R82, c[0x0][0x174], P0 ;  /* 0x00005d0052007a0c */ /* 0x000fe20000706670 */
[----:B------:R-:W-:Y:S01]  /*5d00*/  FMUL.FTZ R82, R21, UR39 ;  /* 0x0000002715527c20 */ /* 0x000fe20008410000 */
[----:B------:R-:W-:Y:S01]  /*5d10*/  MOV R139, UR7 ;  /* 0x00000007008b7c02 */ /* 0x000fe20008000f00 */
[----:B------:R-:W-:Y:S01]  /*5d20*/  FMUL.FTZ R132, R132, R68 ;  /* 0x0000004484847220 */ /* 0x000fe20000410000 */
[----:B------:R-:W-:Y:S01]  /*5d30*/  BSSY B0, `(.L_x_744) ;  /* 0x0000089000007945 */ /* 0x000fe20003800000 */
[----:B------:R-:W-:-:S02]  /*5d40*/  FFMA.FTZ R82, R106, R82, R83 ;  /* 0x000000526a527223 */ /* 0x000fc40000010053 */
[----:B------:R-:W-:Y:S02]  /*5d50*/  FMUL.FTZ R83, R23, UR39 ;  /* 0x0000002717537c20 */ /* 0x000fe40008410000 */
[----:B------:R-:W-:Y:S02]  /*5d60*/  FMUL.FTZ R141, R133, R71 ;  /* 0x00000047858d7220 */ /* 0x000fe40000410000 */
[----:B------:R-:W-:Y:S02]  /*5d70*/  FFMA.FTZ R82, R104, R82, R83 ;  /* 0x0000005268527223 */ /* 0x000fe40000010053 */
[----:B------:R-:W-:-:S04]  /*5d80*/  FMUL.FTZ R83, R24, UR39 ;  /* 0x0000002718537c20 */ /* 0x000fc80008410000 */
[----:B------:R-:W-:Y:S02]  /*5d90*/  FFMA.FTZ R84, R102, R82, R83 ;  /* 0x0000005266547223 */ /* 0x000fe40000010053 */
[----:B------:R-:W-:Y:S02]  /*5da0*/  FMUL.FTZ R82, R25, UR39 ;  /* 0x0000002719527c20 */ /* 0x000fe40008410000 */
[----:B-1----:R-:W-:Y:S01]  /*5db0*/  FMUL.FTZ R83, R106, R109 ;  /* 0x0000006d6a537220 */ /* 0x002fe20000410000 */
[----:B------:R-:W0:Y:S01]  /*5dc0*/  LDS R135, [R86.X8+0x4254] ;  /* 0x0042540056877984 */ /* 0x000e220000008800 */
[----:B------:R-:W-:Y:S02]  /*5dd0*/  FFMA.FTZ R85, R101, R84, R82 ;  /* 0x0000005465557223 */ /* 0x000fe40000010052 */
[----:B------:R-:W-:Y:S02]  /*5de0*/  FMUL.FTZ R82, R26, UR39 ;  /* 0x000000271a527c20 */ /* 0x000fe40008410000 */
[----:B------:R-:W-:-:S02]  /*5df0*/  FMUL.FTZ R83, R104, R83 ;  /* 0x0000005368537220 */ /* 0x000fc40000410000 */
[----:B------:R-:W-:Y:S02]  /*5e00*/  FFMA.FTZ R85, R99, R85, R82 ;  /* 0x0000005563557223 */ /* 0x000fe40000010052 */
[----:B------:R-:W-:Y:S02]  /*5e10*/  FMUL.FTZ R84, R102, R83 ;  /* 0x0000005366547220 */ /* 0x000fe40000410000 */
[----:B------:R-:W-:Y:S02]  /*5e20*/  FMUL.FTZ R82, R27, UR39 ;  /* 0x000000271b527c20 */ /* 0x000fe40008410000 */
[----:B------:R-:W-:Y:S02]  /*5e30*/  FMUL.FTZ R84, R101, R84 ;  /* 0x0000005465547220 */ /* 0x000fe40000410000 */
[----:B------:R-:W-:Y:S02]  /*5e40*/  FFMA.FTZ R85, R97, R85, R82 ;  /* 0x0000005561557223 */ /* 0x000fe40000010052 */
[----:B------:R-:W-:-:S02]  /*5e50*/  FMUL.FTZ R82, R28, UR39 ;  /* 0x000000271c527c20 */ /* 0x000fc40008410000 */
[----:B------:R-:W-:Y:S02]  /*5e60*/  FMUL.FTZ R84, R99, R84 ;  /* 0x0000005463547220 */ /* 0x000fe40000410000 */
[----:B------:R-:W-:Y:S02]  /*5e70*/  FFMA.FTZ R85, R95, R85, R82 ;  /* 0x000000555f557223 */ /* 0x000fe40000010052 */
        /* <DEDUP_REMOVED lines=9> */
[----:B------:R-:W-:-:S02]  /*5f10*/  FMUL.FTZ R83, R91, R84 ;  /* 0x000000545b537220 */ /* 0x000fc40000410000 */
[----:B------:R-:W-:Y:S02]  /*5f20*/  FMUL.FTZ R82, R32, UR39 ;  /* 0x0000002720527c20 */ /* 0x000fe40008410000 */
[----:B------:R-:W-:Y:S02]  /*5f30*/  FMUL.FTZ R84, R80, R83 ;  /* 0x0000005350547220 */ /* 0x000fe40000410000 */
[----:B------:R-:W-:Y:S02]  /*5f40*/  FFMA.FTZ R82, R79, R85, R82 ;  /* 0x000000554f527223 */ /* 0x000fe40000010052 */
[----:B------:R-:W-:Y:S02]  /*5f50*/  FMUL.FTZ R83, R33, UR39 ;  /* 0x0000002721537c20 */ /* 0x000fe40008410000 */
[----:B------:R-:W-:Y:S02]  /*5f60*/  FMUL.FTZ R85, R79, R84 ;  /* 0x000000544f557220 */ /* 0x000fe40000410000 */
[----:B------:R-:W-:-:S02]  /*5f70*/  FFMA.FTZ R83, R78, R82, R83 ;  /* 0x000000524e537223 */ /* 0x000fc40000010053 */
        /* <DEDUP_REMOVED lines=8> */
[C---:B------:R-:W-:Y:S01]  /*6000*/  FFMA.FTZ R85, R75.reuse, R83, R82 ;  /* 0x000000534b557223 */ /* 0x040fe20000010052 */
[----:B------:R-:W-:Y:S01]  /*6010*/  HFMA2.MMA R83, -RZ, RZ, 0, 0 ;  /* 0x00000000ff537435 */ /* 0x000fe200000001ff */
[----:B------:R-:W-:Y:S01]  /*6020*/  MOV R82, 0x3f800000 ;  /* 0x3f80000000527802 */ /* 0x000fe20000000f00 */
[----:B------:R-:W-:Y:S02]  /*6030*/  FMUL.FTZ R84, R75, R84 ;  /* 0x000000544b547220 */ /* 0x000fe40000410000 */
[----:B0-----:R-:W-:-:S06]  /*6040*/  FFMA.FTZ R135, R88, R135, R81 ;  /* 0x0000008758877223 */ /* 0x001fcc0000010051 */
[----:B------:R-:W0:Y:S01]  /*6050*/  @!P0 LDS.64 R82, [R139.X8+0x5660] ;  /* 0x005660008b528984 */ /* 0x000e220000008a00 */
[----:B------:R-:W-:-:S03]  /*6060*/  ISETP.GT.U32.AND P0, PT, R58, 0x1f, PT ;  /* 0x0000001f3a00780c */ /* 0x000fc60003f04070 */
[----:B------:R1:W-:Y:S02]  /*6070*/  STS.64 [R86.X8+0x4760], R84 ;  /* 0x0047605456007388 */ /* 0x0003e40000008a00 */
[----:B-1----:R-:W-:-:S04]  /*6080*/  FMUL.FTZ R86, R89, R40 ;  /* 0x0000002859567220 */ /* 0x002fc80000410000 */
[----:B------:R-:W-:Y:S02]  /*6090*/  FFMA.FTZ R87, R75, R135, R86 ;  /* 0x000000874b577223 */ /* 0x000fe40000010056 */
[----:B------:R-:W-:Y:S02]  /*60a0*/  FMUL.FTZ R86, R131, R65 ;  /* 0x0000004183567220 */ /* 0x000fe40000410000 */
        /* <DEDUP_REMOVED lines=35> */
.L_x_797:
        /* <DEDUP_REMOVED lines=26> */
.L_x_798:
[C---:B--23--:R-:W-:Y:S01]  /*6480*/  ISETP.NE.AND P0, PT, R58.reuse, 0x1f, PT ;  /* 0x0000001f3a00780c */ /* 0x04cfe20003f05270 */
[----:B0-----:R-:W-:Y:S01]  /*6490*/  FFMA.FTZ R83, R83, R89, R157 ;  /* 0x0000005953537223 */ /* 0x001fe2000001009d */
[----:B------:R-:W-:Y:S01]  /*64a0*/  MOV R84, R159 ;  /* 0x0000009f00547202 */ /* 0x000fe20000000f00 */
[----:B------:R-:W-:Y:S02]  /*64b0*/  IMAD R157, R58, 0x28, RZ ;  /* 0x000000283a9d7824 */ /* 0x000fe400078e02ff */
[----:B------:R-:W-:-:S08]  /*64c0*/  FMUL.FTZ R82, R82, R89 ;  /* 0x0000005952527220 */ /* 0x000fd00000410000 */
[-C--:B----4-:R-:W-:Y:S02]  /*64d0*/  @P0 FFMA.FTZ R85, R85, R87.reuse, R88 ;  /* 0x0000005755550223 */ /* 0x090fe40000010058 */
[----:B------:R-:W-:Y:S01]  /*64e0*/  @P0 FMUL.FTZ R84, R84, R87 ;  /* 0x0000005754540220 */ /* 0x000fe20000410000 */
[----:B-1----:R-:W-:Y:S04]  /*64f0*/  LDS.64 R88, [R157+0x4770] ;  /* 0x004770009d587984 */ /* 0x002fe80000000a00 */
[----:B------:R-:W0:Y:S04]  /*6500*/  LDS.64 R86, [R157+0x4778] ;  /* 0x004778009d567984 */ /* 0x000e280000000a00 */
[----:B------:R-:W-:Y:S01]  /*6510*/  STS.64 [R157+0x4778], R84 ;  /* 0x004778549d007388 */ /* 0x000fe20000000a00 */
[----:B0-----:R-:W-:-:S02]  /*6520*/  FFMA.FTZ R87, R86, R85, R87 ;  /* 0x0000005556577223 */ /* 0x001fc40000010057 */
[----:B------:R-:W-:Y:S02]  /*6530*/  FMUL.FTZ R86, R86, R84 ;  /* 0x0000005456567220 */ /* 0x000fe40000410000 */
[C---:B------:R-:W-:Y:S02]  /*6540*/  FFMA.FTZ R89, R88.reuse, R87, R89 ;  /* 0x0000005758597223 */ /* 0x040fe40000010059 */
[----:B------:R-:W-:Y:S01]  /*6550*/  FMUL.FTZ R88, R88, R86 ;  /* 0x0000005658587220 */ /* 0x000fe20000410000 */
[----:B------:R-:W-:Y:S04]  /*6560*/  STS.64 [R157+0x4770], R86 ;  /* 0x004770569d007388 */ /* 0x000fe80000000a00 */
[----:B------:R-:W0:Y:S04]  /*6570*/  LDS.64 R86, [R157+0x4768] ;  /* 0x004768009d567984 */ /* 0x000e280000000a00 */
[----:B------:R1:W-:Y:S01]  /*6580*/  STS.64 [R157+0x4768], R88 ;  /* 0x004768589d007388 */ /* 0x0003e20000000a00 */
[----:B0-----:R-:W-:-:S02]  /*6590*/  FFMA.FTZ R87, R86, R89, R87 ;  /* 0x0000005956577223 */ /* 0x001fc40000010057 */
[----:B------:R-:W-:-:S05]  /*65a0*/  FMUL.FTZ R86, R86, R88 ;  /* 0x0000005856567220 */ /* 0x000fca0000410000 */
[----:B------:R1:W-:Y:S02]  /*65b0*/  STS.64 [R157+0x4760], R86 ;  /* 0x004760569d007388 */ /* 0x0003e40000000a00 */
.L_x_745:
[----:B0-----:R-:W-:Y:S05]  /*65c0*/  BSYNC B0 ;  /* 0x0000000000007941 */ /* 0x001fea0003800000 */
.L_x_744:
[----:B------:R-:W-:Y:S01]  /*65d0*/  WARPSYNC 0xffffffff ;  /* 0xffffffff00007948 */ /* 0x000fe20003800000 */
[----:B------:R-:W-:Y:S01]  /*65e0*/  BAR.SYNC.DEFER_BLOCKING 0x0 ;  /* 0x0000000000007b1d */ /* 0x000fe20000010000 */
[C---:B------:R-:W-:Y:S01]  /*65f0*/  LEA.HI R84, R58.reuse, R58, RZ, 0x1e ;  /* 0x0000003a3a547211 */ /* 0x040fe200078ff0ff */
[----:B------:R-:W-:Y:S01]  /*6600*/  FMUL.FTZ R85, R21, UR39 ;  /* 0x0000002715557c20 */ /* 0x000fe20008410000 */
[----:B------:R-:W-:Y:S01]  /*6610*/  ISETP.NE.AND P0, PT, R58, RZ, PT ;  /* 0x000000ff3a00720c */ /* 0x000fe20003f05270 */
[----:B------:R-:W-:Y:S01]  /*6620*/  FADD.FTZ R90, -R90, R136 ;  /* 0x000000885a5a7221 */ /* 0x000fe20000010100 */
[----:B-1----:R-:W-:Y:S01]  /*6630*/  MOV R86, UR7 ;  /* 0x0000000700567c02 */ /* 0x002fe20008000f00 */
[----:B------:R-:W-:Y:S01]  /*6640*/  FADD.FTZ R81, -R81, R135 ;  /* 0x0000008751517221 */ /* 0x000fe20000010100 */
[----:B------:R-:W-:Y:S01]  /*6650*/  ULDC.64 UR36, c[0x0][0x298] ;  /* 0x0000a60000247ab9 */ /* 0x000fe20000000a00 */
        /* <DEDUP_REMOVED lines=10> */
[----:B------:R-:W0:Y:S04]  /*6700*/  LDS R84, [R84.X8+0x4764] ;  /* 0x0047640054547984 */ /* 0x000e280000008800 */
[----:B------:R1:W-:Y:S02]  /*6710*/  @!P0 STS.64 [R86.X8+0x5660], R82 ;  /* 0x0056605256008388 */ /* 0x0003e40000008a00 */
[----:B-1----:R-:W-:-:S02]  /*6720*/  FMUL.FTZ R82, R28, UR39 ;  /* 0x000000271c527c20 */ /* 0x002fc40008410000 */
[----:B------:R-:W-:Y:S02]  /*6730*/  FMUL.FTZ R86, R34, UR39 ;  /* 0x0000002722567c20 */ /* 0x000fe40008410000 */
[----:B0-----:R-:W-:Y:S02]  /*6740*/  FFMA.FTZ R109, R84, R109, R85 ;  /* 0x0000006d546d7223 */ /* 0x001fe40000010055 */
[----:B------:R-:W-:Y:S02]  /*6750*/  FMUL.FTZ R84, R22, UR39 ;  /* 0x0000002716547c20 */ /* 0x000fe40008410000 */
[----:B------:R-:W-:Y:S02]  /*6760*/  FMUL.FTZ R85, R23, UR39 ;  /* 0x0000002717557c20 */ /* 0x000fe40008410000 */
[----:B------:R-:W-:Y:S02]  /*6770*/  FFMA.FTZ R106, R106, R109, R84 ;  /* 0x0000006d6a6a7223 */ /* 0x000fe40000010054 */
[----:B------:R-:W-:-:S02]  /*6780*/  FMUL.FTZ R84, R25, UR39 ;  /* 0x0000002719547c20 */ /* 0x000fc40008410000 */
[-C--:B------:R-:W-:Y:S02]  /*6790*/  FFMA.FTZ R104, R104, R106.reuse, R85 ;  /* 0x0000006a68687223 */ /* 0x080fe40000010055 */
[----:B------:R-:W-:Y:S02]  /*67a0*/  FMUL.FTZ R85, R24, UR39 ;  /* 0x0000002718557c20 */ /* 0x000fe40008410000 */
[----:B------:R-:W-:Y:S02]  /*67b0*/  FMUL.FTZ R72, R72, R106 ;  /* 0x0000006a48487220 */ /* 0x000fe40000410000 */
[----:B------:R-:W-:Y:S02]  /*67c0*/  FFMA.FTZ R83, R102, R104, R85 ;  /* 0x0000006866537223 */ /* 0x000fe40000010055 */
[----:B------:R-:W-:Y:S02]  /*67d0*/  FMUL.FTZ R85, R31, UR39 ;  /* 0x000000271f557c20 */ /* 0x000fe40008410000 */
[----:B------:R-:W-:-:S02]  /*67e0*/  FFMA.FTZ R101, R101, R83, R84 ;  /* 0x0000005365657223 */ /* 0x000fc40000010054 */
[----:B------:R-:W-:Y:S02]  /*67f0*/  FMUL.FTZ R84, R26, UR39 ;  /* 0x000000271a547c20 */ /* 0x000fe40008410000 */
[----:B------:R-:W-:Y:S02]  /*6800*/  FFMA.FTZ R123, R72, R5, R123 ;  /* 0x00000005487b7223 */ /* 0x000fe4000001007b */
[-C--:B------:R-:W-:Y:S02]  /*6810*/  FFMA.FTZ R99, R99, R101.reuse, R84 ;  /* 0x0000006563637223 */ /* 0x080fe40000010054 */
[----:B------:R-:W-:Y:S02]  /*6820*/  FMUL.FTZ R84, R27, UR39 ;  /* 0x000000271b547c20 */ /* 0x000fe40008410000 */
[----:B------:R-:W-:Y:S02]  /*6830*/  FMUL.FTZ R69, R69, R101 ;  /* 0x0000006545457220 */ /* 0x000fe40000410000 */
[----:B------:R-:W-:-:S04]  /*6840*/  FFMA.FTZ R84, R97, R99, R84 ;  /* 0x0000006361547223 */ /* 0x000fc80000010054 */
[-C--:B------:R-:W-:Y:S02]  /*6850*/  FFMA.FTZ R95, R95, R84.reuse, R82 ;  /* 0x000000545f5f7223 */ /* 0x080fe40000010052 */
[----:B------:R-:W-:Y:S02]  /*6860*/  FMUL.FTZ R82, R29, UR39 ;  /* 0x000000271d527c20 */ /* 0x000fe40008410000 */
[----:B------:R-:W-:Y:S02]  /*6870*/  FMUL.FTZ R67, R67, R84 ;  /* 0x0000005443437220 */ /* 0x000fe40000410000 */
[-C--:B------:R-:W-:Y:S02]  /*6880*/  FFMA.FTZ R93, R93, R95.reuse, R82 ;  /* 0x0000005f5d5d7223 */ /* 0x080fe40000010052 */
[----:B------:R-:W-:Y:S02]  /*6890*/  FMUL.FTZ R82, R30, UR39 ;  /* 0x000000271e527c20 */ /* 0x000fe40008410000 */
[----:B------:R-:W-:-:S02]  /*68a0*/  FMUL.FTZ R66, R66, R95 ;  /* 0x0000005f42427220 */ /* 0x000fc40000410000 */
[----:B------:R-:W-:-:S04]  /*68b0*/  FFMA.FTZ R82, R91, R93, R82 ;  /* 0x0000005d5b527223 */ /* 0x000fc80000010052 */
[----:B------:R-:W-:Y:S02]  /*68c0*/  FFMA.FTZ R80, R80, R82, R85 ;  /* 0x0000005250507223 */ /* 0x000fe40000010055 */
[----:B------:R-:W-:-:S04]  /*68d0*/  FMUL.FTZ R85, R32, UR39 ;  /* 0x0000002720557c20 */ /* 0x000fc80008410000 */
[----:B------:R-:W-:Y:S02]  /*68e0*/  FFMA.FTZ R79, R79, R80, R85 ;  /* 0x000000504f4f7223 */ /* 0x000fe40000010055 */
[----:B------:R-:W-:-:S04]  /*68f0*/  FMUL.FTZ R85, R33, UR39 ;  /* 0x0000002721557c20 */ /* 0x000fc80008410000 */
[----:B------:R-:W-:-:S04]  /*6900*/  FFMA.FTZ R85, R78, R79, R85 ;  /* 0x0000004f4e557223 */ /* 0x000fc80000010055 */
[-C--:B------:R-:W-:Y:S02]  /*6910*/  FFMA.FTZ R77, R77, R85.reuse, R86 ;  /* 0x000000554d4d7223 */ /* 0x080fe40000010056 */
[----:B------:R-:W-:Y:S02]  /*6920*/  FMUL.FTZ R42, R42, R85 ;  /* 0x000000552a2a7220 */ /* 0x000fe40000410000 */
[----:B------:R-:W-:Y:S02]  /*6930*/  FMUL.FTZ R86, R77, UR38 ;  /* 0x000000264d567c20 */ /* 0x000fe40008410000 */
[----:B------:R-:W-:Y:S02]  /*6940*/  FMUL.FTZ R41, R41, R77 ;  /* 0x0000004d29297220 */ /* 0x000fe40000410000 */
[----:B------:R-:W-:Y:S02]  /*6950*/  FMUL.FTZ R86, R86, R90 ;  /* 0x0000005a56567220 */ /* 0x000fe40000410000 */
[----:B------:R-:W-:-:S02]  /*6960*/  FFMA.FTZ R146, R41, R18, R146 ;  /* 0x0000001229927223 */ /* 0x000fc40000010092 */
[----:B------:R-:W-:Y:S02]  /*6970*/  FFMA.FTZ R41, R54, R41, R86 ;  /* 0x0000002936297223 */ /* 0x000fe40000010056 */
[----:B------:R-:W-:Y:S02]  /*6980*/  FFMA.FTZ R145, R42, R17, R145 ;  /* 0x000000112a917223 */ /* 0x000fe40000010091 */
[----:B------:R-:W-:Y:S02]  /*6990*/  FADD.FTZ R4, R41, R4 ;  /* 0x0000000429047221 */ /* 0x000fe40000010000 */
[----:B------:R-:W-:-:S04]  /*69a0*/  FMUL.FTZ R41, R35, UR39 ;  /* 0x0000002723297c20 */ /* 0x000fc80008410000 */
[----:B------:R-:W-:Y:S02]  /*69b0*/  FFMA.FTZ R41, R76, R77, R41 ;  /* 0x0000004d4c297223 */ /* 0x000fe40000010029 */
[----:B------:R-:W-:Y:S02]  /*69c0*/  FMUL.FTZ R76, R36, UR39 ;  /* 0x00000027244c7c20 */ /* 0x000fe40008410000 */
[----:B------:R-:W-:Y:S02]  /*69d0*/  FMUL.FTZ R77, R77, R18 ;  /* 0x000000124d4d7220 */ /* 0x000fe40000410000 */
[----:B------:R-:W-:Y:S02]  /*69e0*/  FFMA.FTZ R76, R75, R41, R76 ;  /* 0x000000294b4c7223 */ /* 0x000fe4000001004c */
[----:B------:R-:W-:Y:S02]  /*69f0*/  FMUL.FTZ R88, R54, R77 ;  /* 0x0000004d36587220 */ /* 0x000fe40000410000 */
[----:B------:R-:W-:-:S02]  /*6a00*/  FMUL.FTZ R86, R76, UR38 ;  /* 0x000000264c567c20 */ /* 0x000fc40008410000 */
[----:B------:R-:W-:Y:S02]  /*6a10*/  FMUL.FTZ R74, R74, R76 ;  /* 0x0000004c4a4a7220 */ /* 0x000fe40000410000 */
[----:B------:R-:W-:Y:S02]  /*6a20*/  FMUL.FTZ R86, R86, R81 ;  /* 0x0000005156567220 */ /* 0x000fe40000410000 */
[----:B------:R-:W-:Y:S02]  /*6a30*/  FFMA.FTZ R148, R74, R20, R148 ;  /* 0x000000144a947223 */ /* 0x000fe40000010094 */
[----:B------:R-:W-:-:S04]  /*6a40*/  FFMA.FTZ R87, R56, R74, R86 ;  /* 0x0000004a38577223 */ /* 0x000fc80000010056 */
[----:B------:R-:W-:Y:S02]  /*6a50*/  FADD.FTZ R2, R87, R2 ;  /* 0x0000000257027221 */ /* 0x000fe40000010000 */
[----:B------:R-:W-:-:S04]  /*6a60*/  FMUL.FTZ R87, R55, R19 ;  /* 0x0000001337577220 */ /* 0x000fc80000410000 */
[----:B------:R-:W-:Y:S02]  /*6a70*/  FMUL.FTZ R86, R40, R87 ;  /* 0x0000005728567220 */ /* 0x000fe40000410000 */
[----:B------:R-:W-:Y:S02]  /*6a80*/  FMUL.FTZ R87, R85, UR38 ;  /* 0x0000002655577c20 */ /* 0x000fe40008410000 */
[-C--:B------:R-:W-:Y:S02]  /*6a90*/  FFMA.FTZ R74, R75, R135.reuse, R86 ;  /* 0x000000874b4a7223 */ /* 0x080fe40000010056 */
[----:B------:R-:W-:Y:S02]  /*6aa0*/  FFMA.FTZ R135, R36, R135, RZ ;  /* 0x0000008724877223 */ /* 0x000fe400000100ff */
[----:B------:R-:W-:Y:S02]  /*6ab0*/  FADD.FTZ R75, -R86, R74 ;  /* 0x0000004a564b7221 */ /* 0x000fe40000010100 */
[----:B------:R-:W-:-:S02]  /*6ac0*/  FADD.FTZ R86, -R92, R138 ;  /* 0x0000008a5c567221 */ /* 0x000fc40000010100 */
[----:B------:R-:W-:Y:S01]  /*6ad0*/  FFMA.FTZ R135, R35, R74, R135 ;  /* 0x0000004a23877223 */ /* 0x000fe20000010087 */
[----:B------:R-:W-:Y:S01]  /*6ae0*/  SHF.L.U32 R74, R58, 0x4, RZ ;  /* 0x000000043a4a7819 */ /* 0x000fe200000006ff */
[----:B------:R-:W-:Y:S02]  /*6af0*/  FMUL.FTZ R87, R87, R86 ;  /* 0x0000005657577220 */ /* 0x000fe40000410000 */
[----:B------:R-:W-:Y:S01]  /*6b00*/  FMUL.FTZ R85, R85, R17 ;  /* 0x0000001155557220 */ /* 0x000fe20000410000 */
[----:B------:R-:W-:Y:S01]  /*6b10*/  IADD3 R157, R74, 0x2, RZ ;  /* 0x000000024a9d7810 */ /* 0x000fe20007ffe0ff */
[----:B------:R-:W-:Y:S02]  /*6b20*/  FFMA.FTZ R87, R53, R42, R87 ;  /* 0x0000002a35577223 */ /* 0x000fe40000010057 */
[----:B------:R-:W-:Y:S01]  /*6b30*/  FMUL.FTZ R42, R52, R16 ;  /* 0x00000010342a7220 */ /* 0x000fe20000410000 */
[----:B------:R-:W-:Y:S01]  /*6b40*/  LEA.HI.SX32 R157, R157, R74, 0x1b ;  /* 0x0000004a9d9d7211 */ /* 0x000fe200078fdaff */
[----:B------:R-:W-:-:S02]  /*6b50*/  FADD.FTZ R6, R87, R6 ;  /* 0x0000000657067221 */ /* 0x000fc40000010000 */
[----:B------:R-:W-:Y:S02]  /*6b60*/  FMUL.FTZ R87, R43, R42 ;  /* 0x0000002a2b577220 */ /* 0x000fe40000410000 */
[----:B------:R-:W-:Y:S02]  /*6b70*/  FMUL.FTZ R42, R76, R20 ;  /* 0x000000144c2a7220 */ /* 0x000fe40000410000 */
[----:B------:R-:W-:Y:S02]  /*6b80*/  FFMA.FTZ R76, R78, R138, R87 ;  /* 0x0000008a4e4c7223 */ /* 0x000fe40000010057 */
[----:B------:R-:W-:Y:S02]  /*6b90*/  FFMA.FTZ R81, R81, R42, RZ ;  /* 0x0000002a51517223 */ /* 0x000fe400000100ff */
[----:B------:R-:W-:Y:S02]  /*6ba0*/  FMUL.FTZ R78, R41, R19 ;  /* 0x00000013294e7220 */ /* 0x000fe40000410000 */
[----:B------:R-:W-:Y:S01]  /*6bb0*/  FFMA.FTZ R136, R34, R136, R135 ;  /* 0x0000008822887223 */ /* 0x000fe20000010087 */
[----:B------:R-:W-:Y:S01]  /*6bc0*/  IADD3 R135, R74, 0x1, RZ ;  /* 0x000000014a877810 */ /* 0x000fe20007ffe0ff */
[----:B------:R-:W-:-:S02]  /*6bd0*/  FFMA.FTZ R81, R75, R78, R81 ;  /* 0x0000004e4b517223 */ /* 0x000fc40000010051 */
[----:B------:R-:W-:Y:S01]  /*6be0*/  FMUL.FTZ R78, R55, R78 ;  /* 0x0000004e374e7220 */ /* 0x000fe20000410000 */
[----:B------:R-:W-:Y:S01]  /*6bf0*/  LEA.HI.SX32 R135, R135, R74, 0x1b ;  /* 0x0000004a87877211 */ /* 0x000fe200078fdaff */
[----:B------:R-:W-:Y:S01]  /*6c00*/  FFMA.FTZ R81, R90, R77, R81 ;  /* 0x0000004d5a517223 */ /* 0x000fe20000010051 */
[----:B------:R-:W-:Y:S01]  /*6c10*/  IADD3 R77, R74, 0x3, RZ ;  /* 0x000000034a4d7810 */ /* 0x000fe20007ffe0ff */
[----:B------:R-:W-:Y:S02]  /*6c20*/  FFMA.FTZ R89, R33, R138, R136 ;  /* 0x0000008a21597223 */ /* 0x000fe40000010088 */
[----:B------:R-:W-:Y:S01]  /*6c30*/  FFMA.FTZ R86, R86, R85, R81 ;  /* 0x0000005556567223 */ /* 0x000fe20000010051 */
[----:B------:R-:W-:Y:S01]  /*6c40*/  LEA.HI.SX32 R92, R77, R74, 0x1b ;  /* 0x0000004a4d5c7211 */ /* 0x000fe200078fdaff */
[----:B------:R-:W-:Y:S01]  /*6c50*/  FMUL.FTZ R81, R56, R42 ;  /* 0x0000002a38517220 */ /* 0x000fe20000410000 */
[----:B------:R-:W-:Y:S01]  /*6c60*/  LEA.HI.SX32 R42, R74, R74, 0x1b ;  /* 0x0000004a4a2a7211 */ /* 0x000fe200078fdaff */
[----:B------:R-:W-:-:S02]  /*6c70*/  FFMA.FTZ R90, R32, R76, R89 ;  /* 0x0000004c205a7223 */ /* 0x000fc40000010059 */
[----:B------:R-:W-:Y:S02]  /*6c80*/  FMUL.FTZ R85, R53, R85 ;  /* 0x0000005535557220 */ /* 0x000fe40000410000 */
[----:B------:R0:W-:Y:S01]  /*6c90*/  STS [R42.X4+0x2110], R81 ;  /* 0x002110512a007388 */ /* 0x0001e20000004800 */
[----:B------:R-:W-:Y:S02]  /*6ca0*/  FFMA.FTZ R90, R31, R137, R90 ;  /* 0x000000891f5a7223 */ /* 0x000fe4000001005a */
[----:B------:R-:W-:Y:S01]  /*6cb0*/  FADD.FTZ R76, -R87, R76 ;  /* 0x0000004c574c7221 */ /* 0x000fe20000010100 */
[----:B------:R1:W-:Y:S01]  /*6cc0*/  STS [R135.X4+0x2114], R78 ;  /* 0x0021144e87007388 */ /* 0x0003e20000004800 */
[----:B------:R-:W-:Y:S02]  /*6cd0*/  FFMA.FTZ R90, R30, R139, R90 ;  /* 0x0000008b1e5a7223 */ /* 0x000fe4000001005a */
[----:B------:R-:W-:Y:S01]  /*6ce0*/  FADD.FTZ R87, -R108, R130 ;  /* 0x000000826c577221 */ /* 0x000fe20000010100 */
[----:B------:R2:W-:Y:S01]  /*6cf0*/  STS [R157.X4+0x2118], R88 ;  /* 0x002118589d007388 */ /* 0x0005e20000004800 */
[----:B0-----:R-:W-:-:S03]  /*6d00*/  FMUL.FTZ R81, R46, R10 ;  /* 0x0000000a2e517220 */ /* 0x001fc60000410000 */
[----:B------:R0:W-:Y:S01]  /*6d10*/  STS [R92.X4+0x211c], R85 ;  /* 0x00211c555c007388 */ /* 0x0001e20000004800 */
[----:B-1----:R-:W-:Y:S02]  /*6d20*/  FMUL.FTZ R78, R49, R13 ;  /* 0x0000000d314e7220 */ /* 0x002fe40000410000 */
[----:B------:R-:W-:Y:S02]  /*6d30*/  FMUL.FTZ R81, R68, R81 ;  /* 0x0000005144517220 */ /* 0x000fe40000410000 */
[----:B------:R-:W-:Y:S02]  /*6d40*/  FMUL.FTZ R78, R65, R78 ;  /* 0x0000004e414e7220 */ /* 0x000fe40000410000 */
[----:B--2---:R-:W-:Y:S02]  /*6d50*/  FMUL.FTZ R88, R39, R7 ;  /* 0x0000000727587220 */ /* 0x004fe40000410000 */
[----:B------:R-:W-:Y:S02]  /*6d60*/  FFMA.FTZ R77, R91, R139, R78 ;  /* 0x0000008b5b4d7223 */ /* 0x000fe4000001004e */
[----:B------:R-:W-:-:S02]  /*6d70*/  FFMA.FTZ R97, R97, R140, R81 ;  /* 0x0000008c61617223 */ /* 0x000fc40000010051 */
[----:B------:R-:W-:Y:S02]  /*6d80*/  FFMA.FTZ R90, R29, R77, R90 ;  /* 0x0000004d1d5a7223 */ /* 0x000fe4000001005a */
[----:B0-----:R-:W-:Y:S02]  /*6d90*/  FMUL.FTZ R85, R71, R88 ;  /* 0x0000005847557220 */ /* 0x001fe40000410000 */
[----:B------:R-:W-:Y:S02]  /*6da0*/  FFMA.FTZ R90, R28, R131, R90 ;  /* 0x000000831c5a7223 */ /* 0x000fe4000001005a */
[----:B------:R-:W-:Y:S02]  /*6db0*/  FFMA.FTZ R102, R102, R133, R85 ;  /* 0x0000008566667223 */ /* 0x000fe40000010055 */
[----:B------:R-:W-:Y:S02]  /*6dc0*/  FFMA.FTZ R90, R27, R140, R90 ;  /* 0x0000008c1b5a7223 */ /* 0x000fe4000001005a */
[----:B------:R-:W-:-:S02]  /*6dd0*/  FADD.FTZ R77, -R78, R77 ;  /* 0x0000004d4e4d7221 */ /* 0x000fc40000010100 */
[----:B------:R-:W-:Y:S02]  /*6de0*/  FFMA.FTZ R90, R26, R97, R90 ;  /* 0x000000611a5a7223 */ /* 0x000fe4000001005a */
[----:B------:R-:W-:Y:S02]  /*6df0*/  FMUL.FTZ R88, R109, UR38 ;  /* 0x000000266d587c20 */ /* 0x000fe40008410000 */
[----:B------:R-:W-:Y:S02]  /*6e00*/  FFMA.FTZ R90, R25, R132, R90 ;  /* 0x00000084195a7223 */ /* 0x000fe4000001005a */
[----:B------:R-:W-:Y:S02]  /*6e10*/  FADD.FTZ R78, -R81, R97 ;  /* 0x00000061514e7221 */ /* 0x000fe40000010100 */
[----:B------:R-:W-:Y:S02]  /*6e20*/  FADD.FTZ R97, -R85, R102 ;  /* 0x0000006655617221 */ /* 0x000fe40000010100 */
[----:B------:R-:W-:-:S02]  /*6e30*/  FMUL.FTZ R85, R73, R109 ;  /* 0x0000006d49557220 */ /* 0x000fc40000410000 */
[----:B------:R-:W-:Y:S02]  /*6e40*/  FMUL.FTZ R88, R88, R87 ;  /* 0x0000005758587220 */ /* 0x000fe40000410000 */
[----:B------:R-:W-:Y:S02]  /*6e50*/  FFMA.FTZ R90, R24, R133, R90 ;  /* 0x00000085185a7223 */ /* 0x000fe4000001005a */
[----:B------:R-:W-:Y:S02]  /*6e60*/  FMUL.FTZ R73, R80, UR38 ;  /* 0x0000002650497c20 */ /* 0x000fe40008410000 */
[----:B------:R-:W-:Y:S02]  /*6e70*/  FFMA.FTZ R122, R85, R0, R122 ;  /* 0x00000000557a7223 */ /* 0x000fe4000001007a */
[----:B------:R-:W-:Y:S02]  /*6e80*/  FFMA.FTZ R85, R37, R85, R88 ;  /* 0x0000005525557223 */ /* 0x000fe40000010058 */
[----:B------:R-:W-:-:S02]  /*6e90*/  FFMA.FTZ R90, R23, R102, R90 ;  /* 0x00000066175a7223 */ /* 0x000fc4000001005a */
[----:B------:R-:W-:Y:S02]  /*6ea0*/  FMUL.FTZ R88, R59, R80 ;  /* 0x000000503b587220 */ /* 0x000fe40000410000 */
[----:B------:R-:W-:Y:S02]  /*6eb0*/  FMUL.FTZ R59, R73, R94 ;  /* 0x0000005e493b7220 */ /* 0x000fe40000410000 */
[----:B------:R-:W-:Y:S02]  /*6ec0*/  FMUL.FTZ R73, R79, R16 ;  /* 0x000000104f497220 */ /* 0x000fe40000410000 */
[----:B------:R-:W-:Y:S02]  /*6ed0*/  FFMA.FTZ R141, R22, R141, R90 ;  /* 0x0000008d168d7223 */ /* 0x000fe4000001005a */
[----:B------:R-:W-:Y:S02]  /*6ee0*/  FMUL.FTZ R90, R106, UR38 ;  /* 0x000000266a5a7c20 */ /* 0x000fe40008410000 */
[----:B------:R-:W-:-:S02]  /*6ef0*/  FMUL.FTZ R80, R80, R15 ;  /* 0x0000000f50507220 */ /* 0x000fc40000410000 */
[----:B------:R-:W-:Y:S02]  /*6f00*/  FFMA.FTZ R89, R76, R73, R86 ;  /* 0x000000494c597223 */ /* 0x000fe40000010056 */
[----:B------:R-:W-:Y:S02]  /*6f10*/  FMUL.FTZ R81, R90, R107 ;  /* 0x0000006b5a517220 */ /* 0x000fe40000410000 */
[----:B------:R-:W-:Y:S02]  /*6f20*/  FFMA.FTZ R89, R94, R80, R89 ;  /* 0x000000505e597223 */ /* 0x000fe40000010059 */
[----:B------:R-:W-:Y:S02]  /*6f30*/  FMUL.FTZ R131, R82, R14 ;  /* 0x0000000e52837220 */ /* 0x000fe40000410000 */
[----:B------:R-:W-:Y:S02]  /*6f40*/  FFMA.FTZ R81, R38, R72, R81 ;  /* 0x0000004826517223 */ /* 0x000fe40000010051 */
[----:B------:R-:W-:-:S02]  /*6f50*/  FMUL.FTZ R91, R51, R80 ;  /* 0x00000050335b7220 */ /* 0x000fc40000410000 */
[----:B------:R-:W-:Y:S02]  /*6f60*/  FMUL.FTZ R80, R93, R13 ;  /* 0x0000000d5d507220 */ /* 0x000fe40000410000 */
[----:B------:R-:W-:Y:S01]  /*6f70*/  FFMA.FTZ R72, R96, R131, R89 ;  /* 0x0000008360487223 */ /* 0x000fe20000010059 */
[----:B------:R0:W-:Y:S01]  /*6f80*/  STS [R42.X4+0x2124], R91 ;  /* 0x0021245b2a007388 */ /* 0x0001e20000004800 */
[----:B------:R-:W-:Y:S02]  /*6f90*/  FMUL.FTZ R73, R52, R73 ;  /* 0x0000004934497220 */ /* 0x000fe40000410000 */
[----:B------:R-:W-:Y:S02]  /*6fa0*/  FFMA.FTZ R89, R77, R80, R72 ;  /* 0x000000504d597223 */ /* 0x000fe40000010048 */
[----:B------:R-:W-:Y:S01]  /*6fb0*/  FMUL.FTZ R135, R95, R12 ;  /* 0x0000000c5f877220 */ /* 0x000fe20000410000 */
[----:B------:R1:W-:Y:S01]  /*6fc0*/  STS [R42.X4+0x2120], R73 ;  /* 0x002120492a007388 */ /* 0x0003e20000004800 */
[----:B------:R-:W-:-:S02]  /*6fd0*/  FMUL.FTZ R72, R84, R11 ;  /* 0x0000000b54487220 */ /* 0x000fc40000410000 */
[----:B------:R-:W-:Y:S01]  /*6fe0*/  FFMA.FTZ R89, R98, R135, R89 ;  /* 0x0000008762597223 */ /* 0x000fe20000010059 */
[----:B0-----:R-:W-:Y:S01]  /*6ff0*/  MOV R91, UR12 ;  /* 0x0000000c005b7c02 */ /* 0x001fe20008000f00 */
[----:B------:R-:W-:Y:S02]  /*7000*/  FMUL.FTZ R133, R49, R80 ;  /* 0x0000005031857220 */ /* 0x000fe40000410000 */
[-C--:B------:R-:W-:Y:S02]  /*7010*/  FFMA.FTZ R89, R100, R72.reuse, R89 ;  /* 0x0000004864597223 */ /* 0x080fe40000010059 */
[----:B------:R-:W-:Y:S01]  /*7020*/  FMUL.FTZ R137, R47, R72 ;  /* 0x000000482f897220 */ /* 0x000fe20000410000 */
[----:B------:R-:W-:Y:S01]  /*7030*/  MOV R72, R58 ;  /* 0x0000003a00487202 */ /* 0x000fe20000000f00 */
[----:B-1----:R-:W-:Y:S01]  /*7040*/  FMUL.FTZ R73, R84, UR38 ;  /* 0x0000002654497c20 */ /* 0x002fe20008410000 */
[----:B------:R-:W-:Y:S01]  /*7050*/  STS [R42.X4+0x212c], R133 ;  /* 0x00212c852a007388 */ /* 0x000fe20000004800 */
[----:B------:R-:W-:-:S02]  /*7060*/  FMUL.FTZ R131, R50, R131 ;  /* 0x0000008332837220 */ /* 0x000fc40000410000 */
[----:B------:R-:W-:Y:S01]  /*7070*/  FMUL.FTZ R80, R73, R100 ;  /* 0x0000006449507220 */ /* 0x000fe20000410000 */
[----:B------:R-:W-:Y:S01]  /*7080*/  STS [R42.X4+0x2134], R137 ;  /* 0x002134892a007388 */ /* 0x000fe20000004800 */
[----:B------:R-:W-:Y:S02]  /*7090*/  FMUL.FTZ R73, R99, R10 ;  /* 0x0000000a63497220 */ /* 0x000fe40000410000 */
[----:B------:R-:W-:Y:S01]  /*70a0*/  FMUL.FTZ R86, R101, R9 ;  /* 0x0000000965567220 */ /* 0x000fe20000410000 */
[----:B------:R0:W-:Y:S01]  /*70b0*/  STS [R42.X4+0x2128], R131 ;  /* 0x002128832a007388 */ /* 0x0001e20000004800 */
[-C--:B------:R-:W-:Y:S02]  /*70c0*/  FFMA.FTZ R84, R78, R73.reuse, R89 ;  /* 0x000000494e547223 */ /* 0x080fe40000010059 */
[----:B------:R-:W-:Y:S01]  /*70d0*/  FMUL.FTZ R89, R46, R73 ;  /* 0x000000492e597220 */ /* 0x000fe20000410000 */
[----:B------:R-:W-:Y:S01]  /*70e0*/  HFMA2.MMA R73, -RZ, RZ, 0, 0 ;  /* 0x00000000ff497435 */ /* 0x000fe200000001ff */
[----:B------:R-:W-:-:S02]  /*70f0*/  FFMA.FTZ R143, R88, R15, R143 ;  /* 0x0000000f588f7223 */ /* 0x000fc4000001008f */
[----:B------:R-:W-:Y:S01]  /*7100*/  FFMA.FTZ R59, R51, R88, R59 ;  /* 0x00000058333b7223 */ /* 0x000fe2000001003b */
[----:B------:R1:W-:Y:S01]  /*7110*/  STS [R42.X4+0x2138], R89 ;  /* 0x002138592a007388 */ /* 0x0003e20000004800 */
[----:B------:R-:W-:Y:S02]  /*7120*/  FFMA.FTZ R88, R103, R86, R84 ;  /* 0x0000005667587223 */ /* 0x000fe40000010054 */
[----:B------:R-:W-:Y:S02]  /*7130*/  FMUL.FTZ R84, R70, R83 ;  /* 0x0000005346547220 */ /* 0x000fe40000410000 */
[----:B0-----:R-:W-:Y:S02]  /*7140*/  FMUL.FTZ R131, R83, R8 ;  /* 0x0000000853837220 */ /* 0x001fe40000410000 */
[----:B------:R-:W-:-:S04]  /*7150*/  IMAD.WIDE.U32 R72, R91, c[0x0][0x298], R72 ;  /* 0x0000a6005b487a25 */ /* 0x000fc800078e0048 */
[----:B------:R-:W-:Y:S01]  /*7160*/  FMUL.FTZ R70, R83, UR38 ;  /* 0x0000002653467c20 */ /* 0x000fe20008410000 */
[----:B------:R-:W-:Y:S01]  /*7170*/  IADD3 R73, R73, UR36, RZ ;  /* 0x0000002449497c10 */ /* 0x000fe2000fffe0ff */
[----:B------:R-:W-:Y:S01]  /*7180*/  ULDC.64 UR36, c[0x0][0x2a0] ;  /* 0x0000a80000247ab9 */ /* 0x000fe20000000a00 */
[----:B------:R-:W-:Y:S01]  /*7190*/  FMUL.FTZ R133, R44, R131 ;  /* 0x000000832c857220 */ /* 0x000fe20000410000 */
[----:B------:R-:W-:Y:S01]  /*71a0*/  UIMAD UR36, UR16, UR36, URZ ;  /* 0x00000024102472a4 */ /* 0x000fe2000f8e023f */
[----:B------:R-:W-:Y:S02]  /*71b0*/  FMUL.FTZ R83, R70, R105 ;  /* 0x0000006946537220 */ /* 0x000fe40000410000 */
[----:B------:R-:W-:Y:S01]  /*71c0*/  FFMA.FTZ R88, R105, R131, R88 ;  /* 0x0000008369587223 */ /* 0x000fe20000010058 */
[----:B------:R-:W-:Y:S01]  /*71d0*/  MOV R131, UR15 ;  /* 0x0000000f00837c02 */ /* 0x000fe20008000f00 */
[----:B------:R-:W-:Y:S01]  /*71e0*/  FMUL.FTZ R90, R104, R7 ;  /* 0x00000007685a7220 */ /* 0x000fe20000410000 */
[----:B------:R-:W-:Y:S01]  /*71f0*/  UIMAD UR36, UR15, UR37, UR36 ;  /* 0x000000250f2472a4 */ /* 0x000fe2000f8e0224 */
[----:B------:R-:W-:Y:S01]  /*7200*/  FMUL.FTZ R106, R106, R5 ;  /* 0x000000056a6a7220 */ /* 0x000fe20000410000 */
[----:B------:R0:W-:Y:S01]  /*7210*/  STS [R42.X4+0x2140], R133 ;  /* 0x002140852a007388 */ /* 0x0001e20000004800 */
[----:B------:R-:W-:-:S02]  /*7220*/  FMUL.FTZ R70, R109, R0 ;  /* 0x000000006d467220 */ /* 0x000fc40000410000 */
[----:B------:R-:W-:Y:S02]  /*7230*/  FMUL.FTZ R135, R48, R135 ;  /* 0x0000008730877220 */ /* 0x000fe40000410000 */
[----:B------:R-:W-:Y:S02]  /*7240*/  FMUL.FTZ R91, R45, R86 ;  /* 0x000000562d5b7220 */ /* 0x000fe40000410000 */
[----:B-1----:R-:W-:Y:S01]  /*7250*/  FMUL.FTZ R89, R39, R90 ;  /* 0x0000005a27597220 */ /* 0x002fe20000410000 */
[----:B------:R-:W-:Y:S01]  /*7260*/  STS [R42.X4+0x2130], R135 ;  /* 0x002130872a007388 */ /* 0x000fe20000004800 */
[----:B------:R-:W-:Y:S01]  /*7270*/  FMUL.FTZ R105, R38, R106 ;  /* 0x0000006a26697220 */ /* 0x000fe20000410000 */
[----:B0-----:R-:W-:Y:S01]  /*7280*/  MOV R133, UR26 ;  /* 0x0000001a00857c02 */ /* 0x001fe20008000f00 */
[----:B------:R-:W-:Y:S01]  /*7290*/  FMUL.FTZ R109, R37, R70 ;  /* 0x00000046256d7220 */ /* 0x000fe20000410000 */
[----:B------:R0:W-:Y:S01]  /*72a0*/  STS [R42.X4+0x213c], R91 ;  /* 0x00213c5b2a007388 */ /* 0x0001e20000004800 */
[----:B------:R-:W-:Y:S01]  /*72b0*/  IMAD.WIDE.U32 R72, R131, c[0x0][0x2a0], R72 ;  /* 0x0000a80083487a25 */ /* 0x000fe200078e0048 */
[----:B------:R-:W-:-:S02]  /*72c0*/  MOV R131, UR26 ;  /* 0x0000001a00837c02 */ /* 0x000fc40008000f00 */
[----:B------:R-:W-:Y:S01]  /*72d0*/  STS [R42.X4+0x2144], R89 ;  /* 0x002144592a007388 */ /* 0x000fe20000004800 */
[----:B------:R-:W-:Y:S01]  /*72e0*/  FMUL.FTZ R87, R87, R70 ;  /* 0x0000004657577220 */ /* 0x000fe20000410000 */
[----:B------:R-:W-:Y:S01]  /*72f0*/  IADD3 R70, P0, R72, UR26, RZ ;  /* 0x0000001a48467c10 */ /* 0x000fe2000ff1e0ff */
[----:B------:R-:W-:Y:S01]  /*7300*/  FMUL.FTZ R92, R104, UR38 ;  /* 0x00000026685c7c20 */ /* 0x000fe20008410000 */
[----:B------:R-:W-:Y:S01]  /*7310*/  STS [R42.X4+0x2148], R105 ;  /* 0x002148692a007388 */ /* 0x000fe20000004800 */
[----:B------:R-:W-:Y:S01]  /*7320*/  IADD3 R86, -R131, c[0x0][0x168], -R58 ;  /* 0x00005a0083567a10 */ /* 0x000fe20007ffe93a */
[----:B0-----:R-:W-:Y:S02]  /*7330*/  FMUL.FTZ R91, R71, R104 ;  /* 0x00000068475b7220 */ /* 0x001fe40000410000 */
[----:B------:R0:W-:Y:S01]  /*7340*/  STS [R42.X4+0x214c], R109 ;  /* 0x00214c6d2a007388 */ /* 0x0001e20000004800 */
[----:B------:R-:W-:Y:S02]  /*7350*/  FMUL.FTZ R92, R92, R97 ;  /* 0x000000615c5c7220 */ /* 0x000fe40000410000 */
[----:B------:R-:W-:-:S02]  /*7360*/  FFMA.FTZ R97, R97, R90, R88 ;  /* 0x0000005a61617223 */ /* 0x000fc40000010058 */
[----:B------:R-:W-:Y:S02]  /*7370*/  FMUL.FTZ R68, R68, R99 ;  /* 0x0000006344447220 */ /* 0x000fe40000410000 */
[----:B------:R-:W-:Y:S02]  /*7380*/  FMUL.FTZ R90, R43, R79 ;  /* 0x0000004f2b5a7220 */ /* 0x000fe40000410000 */
[----:B------:R-:W-:Y:S01]  /*7390*/  FMUL.FTZ R101, R101, UR38 ;  /* 0x0000002665657c20 */ /* 0x000fe20008410000 */
[----:B0-----:R-:W-:Y:S01]  /*73a0*/  IADD3 R42, R73, UR36, RZ ;  /* 0x00000024492a7c10 */ /* 0x001fe2000fffe0ff */
[----:B------:R-:W-:Y:S02]  /*73b0*/  FMUL.FTZ R99, R99, UR38 ;  /* 0x0000002663637c20 */ /* 0x000fe40008410000 */
[----:B------:R-:W-:Y:S01]  /*73c0*/  FMUL.FTZ R95, R95, UR38 ;  /* 0x000000265f5f7c20 */ /* 0x000fe20008410000 */
[----:B------:R-:W-:Y:S01]  /*73d0*/  LEA.HI.X.SX32 R71, R133, R42, 0x1, P0 ;  /* 0x0000002a85477211 */ /* 0x000fe200000f0eff */
[----:B------:R-:W-:Y:S01]  /*73e0*/  FMUL.FTZ R89, R93, UR38 ;  /* 0x000000265d597c20 */ /* 0x000fe20008410000 */
[----:B------:R-:W-:Y:S01]  /*73f0*/  BAR.SYNC.DEFER_BLOCKING 0x0 ;  /* 0x0000000000007b1d */ /* 0x000fe20000010000 */
[----:B------:R-:W-:Y:S01]  /*7400*/  ISETP.GE.AND P0, PT, R86, 0x1, PT ;  /* 0x000000015600780c */ /* 0x000fe20003f06270 */
[----:B------:R-:W-:-:S02]  /*7410*/  FMUL.FTZ R88, R82, UR38 ;  /* 0x0000002652587c20 */ /* 0x000fc40008410000 */
[----:B------:R-:W-:Y:S02]  /*7420*/  FMUL.FTZ R79, R79, UR38 ;  /* 0x000000264f4f7c20 */ /* 0x000fe40008410000 */
[----:B------:R-:W-:Y:S02]  /*7430*/  FMUL.FTZ R94, R40, R41 ;  /* 0x00000029285e7220 */ /* 0x000fe40000410000 */
[----:B------:R-:W-:-:S06]  /*7440*/  FMUL.FTZ R100, R41, UR38 ;  /* 0x0000002629647c20 */ /* 0x000fcc0008410000 */
[----:B------:R-:W-:Y:S05]  /*7450*/  @!P0 BRA `(.L_x_749) ;  /* 0x000000b000008947 */ /* 0x000fea0003800000 */
[----:B------:R-:W-:Y:S01]  /*7460*/  LEA.HI.SX32 R43, R58, R58, 0x1b ;  /* 0x0000003a3a2b7211 */ /* 0x000fe200078fdaff */
[----:B------:R-:W-:Y:S01]  /*7470*/  ULDC.64 UR36, c[0x0][0x2b0] ;  /* 0x0000ac0000247ab9 */ /* 0x000fe20000000a00 */
[----:B------:R-:W-:Y:S01]  /*7480*/  MOV R41, UR7 ;  /* 0x0000000700297c02 */ /* 0x000fe20008000f00 */
[----:B------:R-:W-:-:S03]  /*7490*/  UIMAD UR36, UR40, UR36, URZ ;  /* 0x00000024282472a4 */ /* 0x000fc6000f8e023f */
[----:B------:R-:W0:Y:S01]  /*74a0*/  LDS R43, [R43.X4+0x2110] ;  /* 0x002110002b2b7984 */ /* 0x000e220000004800 */
[----:B------:R-:W-:Y:S01]  /*74b0*/  UIMAD UR36, UR7, UR37, UR36 ;  /* 0x00000025072472a4 */ /* 0x000fe2000f8e0224 */
[----:B------:R-:W-:-:S05]  /*74c0*/  IMAD.WIDE.U32 R70, R41, c[0x0][0x2b0], R70 ;  /* 0x0000ac0029467a25 */ /* 0x000fca00078e0046 */
[----:B------:R-:W-:Y:S02]  /*74d0*/  LEA R40, P0, R70, c[0x0][0x318], 0x2 ;  /* 0x0000c60046287a11 */ /* 0x000fe400078010ff */
[----:B------:R-:W-:-:S04]  /*74e0*/  IADD3 R41, R71, UR36, RZ ;  /* 0x0000002447297c10 */ /* 0x000fc8000fffe0ff */
[----:B------:R-:W-:-:S05]  /*74f0*/  LEA.HI.X R41, R70, c[0x0][0x31c], R41, 0x2, P0 ;  /* 0x0000c70046297a11 */ /* 0x000fca00000f1429 */
[----:B0-----:R0:W-:Y:S02]  /*7500*/  RED.E.ADD.F32.FTZ.RN.STRONG.GPU [R40.64], R43 ;  /* 0x0000002b2800798e */ /* 0x0011e4000c10e79c */
.L_x_749:
[----:B------:R-:W-:Y:S05]  /*7510*/  BSYNC B0 ;  /* 0x0000000000007941 */ /* 0x000fea0003800000 */
.L_x_748:
[----:B------:R-:W-:Y:S01]  /*7520*/  UIMAD UR40, UR6, -0x800, UR14 ;  /* 0xfffff800062878a4 */ /* 0x000fe2000f8e020e */
[C---:B0-----:R-:W-:Y:S01]  /*7530*/  LEA R40, P0, R72.reuse, c[0x0][0x318], 0x2 ;  /* 0x0000c60048287a11 */ /* 0x041fe200078010ff */
[----:B------:R-:W-:Y:S01]  /*7540*/  USHF.L.U32 UR39, UR8, 0x2, URZ ;  /* 0x0000000208277899 */ /* 0x000fe2000800063f */
[----:B------:R-:W-:Y:S01]  /*7550*/  FMUL.FTZ R130, R21, R130 ;  /* 0x0000008215827220 */ /* 0x000fe20000410000 */
        /* <DEDUP_REMOVED lines=8> */
[----:B------:R-:W-:Y:S01]  /*75e0*/  FFMA.FTZ R106, R107, R106, R97 ;  /* 0x0000006a6b6a7223 */ /* 0x000fe20000010061 */
[----:B------:R-:W-:Y:S01]  /*75f0*/  MOV R43, UR41 ;  /* 0x00000029002b7c02 */ /* 0x000fe20008000f00 */
[----:B------:R-:W-:Y:S01]  /*7600*/  UIMAD UR36, UR39, UR37, UR36 ;  /* 0x00000025272472a4 */ /* 0x000fe2000f8e0224 */
[----:B------:R-:W-:Y:S01]  /*7610*/  BSSY B0, `(.L_x_750) ;  /* 0x0000017000007945 */ /* 0x000fe20003800000 */
[----:B------:R-:W-:Y:S01]  /*7620*/  FADD.FTZ R121, R85, R121 ;  /* 0x0000007955797221 */ /* 0x000fe20000010000 */
[----:B------:R-:W-:Y:S01]  /*7630*/  LEA.HI.X R43, R71, R41, R43, 0x2, P0 ;  /* 0x00000029472b7211 */ /* 0x000fe200000f142b */
[----:B------:R-:W-:Y:S01]  /*7640*/  FADD.FTZ R141, R141, R130 ;  /* 0x000000828d8d7221 */ /* 0x000fe20000010000 */
[----:B------:R-:W-:Y:S01]  /*7650*/  MOV R71, UR39 ;  /* 0x0000002700477c02 */ /* 0x000fe20008000f00 */
[----:B------:R-:W-:Y:S01]  /*7660*/  FFMA.FTZ R124, R91, R7, R124 ;  /* 0x000000075b7c7223 */ /* 0x000fe2000001007c */
[----:B------:R-:W-:Y:S01]  /*7670*/  ISETP.GE.AND P0, PT, R86, 0x81, PT ;  /* 0x000000815600780c */ /* 0x000fe20003f06270 */
[----:B------:R-:W-:Y:S01]  /*7680*/  FFMA.FTZ R92, R39, R91, R92 ;  /* 0x0000005b275c7223 */ /* 0x000fe2000001005c */
[C---:B------:R-:W-:Y:S01]  /*7690*/  IADD3 R73, R58.reuse, 0x100, RZ ;  /* 0x000001003a497810 */ /* 0x040fe20007ffe0ff */
[----:B------:R-:W-:Y:S01]  /*76a0*/  IMAD.WIDE.U32 R42, R71, c[0x0][0x2b0], R42 ;  /* 0x0000ac00472a7a25 */ /* 0x000fe200078e002a */
[----:B------:R-:W-:-:S02]  /*76b0*/  IADD3 R71, R58, 0x80, RZ ;  /* 0x000000803a477810 */ /* 0x000fc40007ffe0ff */
[----:B------:R-:W-:Y:S01]  /*76c0*/  IADD3 R85, R58, 0x180, RZ ;  /* 0x000001803a557810 */ /* 0x000fe20007ffe0ff */
[----:B------:R-:W-:Y:S01]  /*76d0*/  FADD.FTZ R87, R106, R87 ;  /* 0x000000576a577221 */ /* 0x000fe20000010000 */
[----:B------:R-:W-:Y:S02]  /*76e0*/  LEA.HI.SX32 R71, R71, R58, 0x1b ;  /* 0x0000003a47477211 */ /* 0x000fe400078fdaff */
        /* <DEDUP_REMOVED lines=9> */
.L_x_751:
[----:B------:R-:W-:Y:S05]  /*7780*/  BSYNC B0 ;  /* 0x0000000000007941 */ /* 0x000fea0003800000 */
.L_x_750:
        /* <DEDUP_REMOVED lines=14> */
.L_x_753:
[----:B------:R-:W-:Y:S05]  /*7870*/  BSYNC B0 ;  /* 0x0000000000007941 */ /* 0x000fea0003800000 */
.L_x_752:
[----:B------:R-:W1:Y:S01]  /*7880*/  LDS R85, [R85.X4+0x2710] ;  /* 0x0027100055557984 */ /* 0x000e620000004800 */
[----:B------:R-:W-:Y:S01]  /*7890*/  BSSY B0, `(.L_x_754) ;  /* 0x0000005000007945 */ /* 0x000fe20003800000 */
[----:B------:R-:W-:Y:S02]  /*78a0*/  IADD3 R41, R58, 0x280, RZ ;  /* 0x000002803a297810 */ /* 0x000fe40007ffe0ff */
[----:B------:R-:W-:Y:S01]  /*78b0*/  LEA.HI.SX32 R40, R71, R58, 0x1b ;  /* 0x0000003a47287211 */ /* 0x000fe200078fdaff */
[----:B------:R-:W-:Y:S05]  /*78c0*/  @!P0 BRA `(.L_x_755) ;  /* 0x0000001000008947 */ /* 0x000fea0003800000 */
[----:B-1----:R1:W-:Y:S02]  /*78d0*/  RED.E.ADD.F32.FTZ.RN.STRONG.GPU [R42.64+-0x1a00], R85 ;  /* 0xffe600552a00798e */ /* 0x0023e4000c10e79c */
.L_x_755:
[----:B------:R-:W-:Y:S05]  /*78e0*/  BSYNC B0 ;  /* 0x0000000000007941 */ /* 0x000fea0003800000 */
.L_x_754:
[----:B------:R-:W-:Y:S01]  /*78f0*/  LEA.HI.SX32 R70, R41, R58, 0x1b ;  /* 0x0000003a29467211 */ /* 0x000fe200078fdaff */
[----:B------:R-:W-:Y:S01]  /*7900*/  BSSY B0, `(.L_x_756) ;  /* 0x0000005000007945 */ /* 0x000fe20003800000 */
[----:B------:R2:W3:Y:S01]  /*7910*/  LDS R41, [R40.X4+0x2910] ;  /* 0x0029100028297984 */ /* 0x0004e20000004800 */
[----:B------:R-:W-:Y:S01]  /*7920*/  IADD3 R71, R58, 0x300, RZ ;  /* 0x000003003a477810 */ /* 0x000fe20007ffe0ff */
[----:B------:R-:W-:Y:S05]  /*7930*/  @!P1 BRA `(.L_x_757) ;  /* 0x0000001000009947 */ /* 0x000fea0003800000 */
[----:B---3--:R3:W-:Y:S02]  /*7940*/  RED.E.ADD.F32.FTZ.RN.STRONG.GPU [R42.64+-0x1800], R41 ;  /* 0xffe800292a00798e */ /* 0x0087e4000c10e79c */
.L_x_757:
[----:B------:R-:W-:Y:S05]  /*7950*/  BSYNC B0 ;  /* 0x0000000000007941 */ /* 0x000fea0003800000 */
.L_x_756:
[----:B---3--:R3:W4:Y:S01]  /*7960*/  LDS R41, [R70.X4+0x2b10] ;  /* 0x002b100046297984 */ /* 0x0087220000004800 */
[----:B------:R-:W-:Y:S01]  /*7970*/  BSSY B0, `(.L_x_758) ;  /* 0x0000005000007945 */ /* 0x000fe20003800000 */
[----:B0-----:R-:W-:-:S02]  /*7980*/  IADD3 R73, R58, 0x380, RZ ;  /* 0x000003803a497810 */ /* 0x001fc40007ffe0ff */
[----:B------:R-:W-:Y:S01]  /*7990*/  LEA.HI.SX32 R71, R71, R58, 0x1b ;  /* 0x0000003a47477211 */ /* 0x000fe200078fdaff */
[----:B------:R-:W-:Y:S05]  /*79a0*/  @!P2 BRA `(.L_x_759) ;  /* 0x000000100000a947 */ /* 0x000fea0003800000 */
[----:B----4-:R0:W-:Y:S02]  /*79b0*/  RED.E.ADD.F32.FTZ.RN.STRONG.GPU [R42.64+-0x1600], R41 ;  /* 0xffea00292a00798e */ /* 0x0101e4000c10e79c */
.L_x_759:
[----:B------:R-:W-:Y:S05]  /*79c0*/  BSYNC B0 ;  /* 0x0000000000007941 */ /* 0x000fea0003800000 */
.L_x_758:
[----:B------:R-:W0:Y:S01]  /*79d0*/  LDS R71, [R71.X4+0x2d10] ;  /* 0x002d100047477984 */ /* 0x000e220000004800 */
[----:B------:R-:W-:Y:S01]  /*79e0*/  BSSY B0, `(.L_x_760) ;  /* 0x0000005000007945 */ /* 0x000fe20003800000 */
[----:B0---4-:R-:W-:Y:S02]  /*79f0*/  IADD3 R41, R58, 0x400, RZ ;  /* 0x000004003a297810 */ /* 0x011fe40007ffe0ff */
[----:B------:R-:W-:Y:S01]  /*7a00*/  LEA.HI.SX32 R73, R73, R58, 0x1b ;  /* 0x0000003a49497211 */ /* 0x000fe200078fdaff */
[----:B------:R-:W-:Y:S05]  /*7a10*/  @!P3 BRA `(.L_x_761) ;  /* 0x000000100000b947 */ /* 0x000fea0003800000 */
[----:B------:R0:W-:Y:S02]  /*7a20*/  RED.E.ADD.F32.FTZ.RN.STRONG.GPU [R42.64+-0x1400], R71 ;  /* 0xffec00472a00798e */ /* 0x0001e4000c10e79c */
.L_x_761:
[----:B------:R-:W-:Y:S05]  /*7a30*/  BSYNC B0 ;  /* 0x0000000000007941 */ /* 0x000fea0003800000 */
.L_x_760:
[----:B------:R-:W4:Y:S01]  /*7a40*/  LDS R73, [R73.X4+0x2f10] ;  /* 0x002f100049497984 */ /* 0x000f220000004800 */
[----:B------:R-:W-:Y:S01]  /*7a50*/  BSSY B0, `(.L_x_762) ;  /* 0x0000004000007945 */ /* 0x000fe20003800000 */
[----:B------:R-:W-:Y:S01]  /*7a60*/  LEA.HI.SX32 R41, R41, R58, 0x1b ;  /* 0x0000003a29297211 */ /* 0x000fe200078fdaff */
[----:B------:R-:W-:Y:S05]  /*7a70*/  @!P4 BRA `(.L_x_763) ;  /* 0x000000100000c947 */ /* 0x000fea0003800000 */
[----:B----4-:R4:W-:Y:S02]  /*7a80*/  RED.E.ADD.F32.FTZ.RN.STRONG.GPU [R42.64+-0x1200], R73 ;  /* 0xffee00492a00798e */ /* 0x0109e4000c10e79c */
.L_x_763:
[----:B------:R-:W-:Y:S05]  /*7a90*/  BSYNC B0 ;  /* 0x0000000000007941 */ /* 0x000fea0003800000 */
.L_x_762:
[----:B------:R-:W0:Y:S01]  /*7aa0*/  LDS R41, [R41.X4+0x3110] ;  /* 0x0031100029297984 */ /* 0x000e220000004800 */
[----:B------:R-:W-:Y:S01]  /*7ab0*/  BSSY B0, `(.L_x_764) ;  /* 0x0000005000007945 */ /* 0x000fe20003800000 */
[----:B0-----:R-:W-:-:S02]  /*7ac0*/  IADD3 R71, R58, 0x480, RZ ;  /* 0x000004803a477810 */ /* 0x001fc40007ffe0ff */
[----:B----4-:R-:W-:Y:S01]  /*7ad0*/  IADD3 R73, R58, 0x500, RZ ;  /* 0x000005003a497810 */ /* 0x010fe20007ffe0ff */
[----:B------:R-:W-:Y:S05]  /*7ae0*/  @!P5 BRA `(.L_x_765) ;  /* 0x000000100000d947 */ /* 0x000fea0003800000 */
[----:B------:R0:W-:Y:S02]  /*7af0*/  RED.E.ADD.F32.FTZ.RN.STRONG.GPU [R42.64+-0x1000], R41 ;  /* 0xfff000292a00798e */ /* 0x0001e4000c10e79c */
.L_x_765:
[----:B------:R-:W-:Y:S05]  /*7b00*/  BSYNC B0 ;  /* 0x0000000000007941 */ /* 0x000fea0003800000 */
.L_x_764:
[-C--:B------:R-:W-:Y:S01]  /*7b10*/  LEA.HI.SX32 R71, R71, R58.reuse, 0x1b ;  /* 0x0000003a47477211 */ /* 0x080fe200078fdaff */
[----:B------:R-:W-:Y:S01]  /*7b20*/  BSSY B0, `(.L_x_766) ;  /* 0x000000d000007945 */ /* 0x000fe20003800000 */
[----:B------:R-:W-:Y:S02]  /*7b30*/  ISETP.GE.AND P6, PT, R86, 0x481, PT ;  /* 0x000004815600780c */ /* 0x000fe40003fc6270 */
[----:B0-----:R-:W-:Y:S02]  /*7b40*/  IADD3 R41, R58, 0x580, RZ ;  /* 0x000005803a297810 */ /* 0x001fe40007ffe0ff */
        /* <DEDUP_REMOVED lines=10> */
.L_x_767:
[----:B------:R-:W-:Y:S05]  /*7bf0*/  BSYNC B0 ;  /* 0x0000000000007941 */ /* 0x000fea0003800000 */
.L_x_766:
[----:B------:R-:W4:Y:S01]  /*7c00*/  LDS R73, [R73.X4+0x3510] ;  /* 0x0035100049497984 */ /* 0x000f220000004800 */
[----:B------:R-:W-:Y:S01]  /*7c10*/  BSSY B0, `(.L_x_768) ;  /* 0x0000005000007945 */ /* 0x000fe20003800000 */
[----:B0-----:R-:W-:-:S02]  /*7c20*/  IADD3 R71, R58, 0x600, RZ ;  /* 0x000006003a477810 */ /* 0x001fc40007ffe0ff */
[----:B------:R-:W-:Y:S01]  /*7c30*/  LEA.HI.SX32 R41, R41, R58, 0x1b ;  /* 0x0000003a29297211 */ /* 0x000fe200078fdaff */
[----:B------:R-:W-:Y:S05]  /*7c40*/  @!P0 BRA `(.L_x_769) ;  /* 0x0000001000008947 */ /* 0x000fea0003800000 */
[----:B----4-:R0:W-:Y:S02]  /*7c50*/  RED.E.ADD.F32.FTZ.RN.STRONG.GPU [R42.64+-0xc00], R73 ;  /* 0xfff400492a00798e */ /* 0x0101e4000c10e79c */
.L_x_769:
[----:B------:R-:W-:Y:S05]  /*7c60*/  BSYNC B0 ;  /* 0x0000000000007941 */ /* 0x000fea0003800000 */
.L_x_768:
[----:B------:R-:W0:Y:S01]  /*7c70*/  LDS R41, [R41.X4+0x3710] ;  /* 0x0037100029297984 */ /* 0x000e220000004800 */
[----:B------:R-:W-:Y:S01]  /*7c80*/  BSSY B0, `(.L_x_770) ;  /* 0x0000005000007945 */ /* 0x000fe20003800000 */
[----:B0---4-:R-:W-:Y:S02]  /*7c90*/  IADD3 R73, R58, 0x680, RZ ;  /* 0x000006803a497810 */ /* 0x011fe40007ffe0ff */
[----:B------:R-:W-:Y:S01]  /*7ca0*/  LEA.HI.SX32 R71, R71, R58, 0x1b ;  /* 0x0000003a47477211 */ /* 0x000fe200078fdaff */
[----:B------:R-:W-:Y:S05]  /*7cb0*/  @!P1 BRA `(.L_x_771) ;  /* 0x0000001000009947 */ /* 0x000fea0003800000 */
[----:B------:R0:W-:Y:S02]  /*7cc0*/  RED.E.ADD.F32.FTZ.RN.STRONG.GPU [R42.64+-0xa00], R41 ;  /* 0xfff600292a00798e */ /* 0x0001e4000c10e79c */
.L_x_771:
[----:B------:R-:W-:Y:S05]  /*7cd0*/  BSYNC B0 ;  /* 0x0000000000007941 */ /* 0x000fea0003800000 */
.L_x_770:
[----:B------:R-:W4:Y:S01]  /*7ce0*/  LDS R71, [R71.X4+0x3910] ;  /* 0x0039100047477984 */ /* 0x000f220000004800 */
[----:B------:R-:W-:Y:S01]  /*7cf0*/  BSSY B0, `(.L_x_772) ;  /* 0x0000005000007945 */ /* 0x000fe20003800000 */
[----:B0-----:R-:W-:Y:S02]  /*7d00*/  IADD3 R41, R58, 0x700, RZ ;  /* 0x000007003a297810 */ /* 0x001fe40007ffe0ff */
[----:B------:R-:W-:Y:S01]  /*7d10*/  LEA.HI.SX32 R73, R73, R58, 0x1b ;  /* 0x0000003a49497211 */ /* 0x000fe200078fdaff */
[----:B------:R-:W-:Y:S05]  /*7d20*/  @!P2 BRA `(.L_x_773) ;  /* 0x000000100000a947 */ /* 0x000fea0003800000 */
[----:B----4-:R0:W-:Y:S02]  /*7d30*/  RED.E.ADD.F32.FTZ.RN.STRONG.GPU [R42.64+-0x800], R71 ;  /* 0xfff800472a00798e */ /* 0x0101e4000c10e79c */
.L_x_773:
[----:B------:R-:W-:Y:S05]  /*7d40*/  BSYNC B0 ;  /* 0x0000000000007941 */ /* 0x000fea0003800000 */
.L_x_772:
[----:B------:R-:W0:Y:S01]  /*7d50*/  LDS R73, [R73.X4+0x3b10] ;  /* 0x003b100049497984 */ /* 0x000e220000004800 */
[----:B------:R-:W-:Y:S01]  /*7d60*/  BSSY B0, `(.L_x_774) ;  /* 0x0000005000007945 */ /* 0x000fe20003800000 */
[----:B0---4-:R-:W-:-:S02]  /*7d70*/  IADD3 R71, R58, 0x780, RZ ;  /* 0x000007803a477810 */ /* 0x011fc40007ffe0ff */
[----:B------:R-:W-:Y:S01]  /*7d80*/  LEA.HI.SX32 R41, R41, R58, 0x1b ;  /* 0x0000003a29297211 */ /* 0x000fe200078fdaff */
[----:B------:R-:W-:Y:S05]  /*7d90*/  @!P3 BRA `(.L_x_775) ;  /* 0x000000100000b947 */ /* 0x000fea0003800000 */
[----:B------:R0:W-:Y:S02]  /*7da0*/  RED.E.ADD.F32.FTZ.RN.STRONG.GPU [R42.64+-0x600], R73 ;  /* 0xfffa00492a00798e */ /* 0x0001e4000c10e79c */
.L_x_775:
[----:B------:R-:W-:Y:S05]  /*7db0*/  BSYNC B0 ;  /* 0x0000000000007941 */ /* 0x000fea0003800000 */
.L_x_774:
[----:B------:R-:W4:Y:S01]  /*7dc0*/  LDS R41, [R41.X4+0x3d10] ;  /* 0x003d100029297984 */ /* 0x000f220000004800 */
[----:B------:R-:W-:Y:S01]  /*7dd0*/  BSSY B0, `(.L_x_776) ;  /* 0x0000004000007945 */ /* 0x000fe20003800000 */
[----:B------:R-:W-:Y:S01]  /*7de0*/  LEA.HI.SX32 R71, R71, R58, 0x1b ;  /* 0x0000003a47477211 */ /* 0x000fe200078fdaff */
[----:B------:R-:W-:Y:S05]  /*7df0*/  @!P4 BRA `(.L_x_777) ;  /* 0x000000100000c947 */ /* 0x000fea0003800000 */
[----:B----4-:R4:W-:Y:S02]  /*7e00*/  RED.E.ADD.F32.FTZ.RN.STRONG.GPU [R42.64+-0x400], R41 ;  /* 0xfffc00292a00798e */ /* 0x0109e4000c10e79c */
.L_x_777:
[----:B------:R-:W-:Y:S05]  /*7e10*/  BSYNC B0 ;  /* 0x0000000000007941 */ /* 0x000fea0003800000 */
.L_x_776:
[----:B------:R-:W0:Y:S01]  /*7e20*/  LDS R71, [R71.X4+0x3f10] ;  /* 0x003f100047477984 */ /* 0x000e220000004800 */
[----:B------:R-:W-:Y:S01]  /*7e30*/  BSSY B0, `(.L_x_778) ;  /* 0x0000003000007945 */ /* 0x000fe20003800000 */
[----:B------:R-:W-:Y:S05]  /*7e40*/  @!P5 BRA `(.L_x_779) ;  /* 0x000000100000d947 */ /* 0x000fea0003800000 */
[----:B0-----:R0:W-:Y:S02]  /*7e50*/  RED.E.ADD.F32.FTZ.RN.STRONG.GPU [R42.64+-0x200], R71 ;  /* 0xfffe00472a00798e */ /* 0x0011e4000c10e79c */
.L_x_779:
[----:B------:R-:W-:Y:S05]  /*7e60*/  BSYNC B0 ;  /* 0x0000000000007941 */ /* 0x000fea0003800000 */
.L_x_778:
[----:B----4-:R-:W4:Y:S01]  /*7e70*/  S2R R41, SR_LANEID ;  /* 0x0000000000297919 */ /* 0x010f220000000000 */
[----:B01----:R-:W-:Y:S01]  /*7e80*/  SHF.R.S32.HI R43, RZ, 0x1f, R58 ;  /* 0x0000001fff2b7819 */ /* 0x003fe2000001143a */
[----:B------:R-:W-:Y:S01]  /*7e90*/  FMUL.FTZ R99, R99, R78 ;  /* 0x0000004e63637220 */ /* 0x000fe20000410000 */
[----:B------:R-:W-:Y:S01]  /*7ea0*/  ISETP.NE.AND P2, PT, R58, RZ, PT ;  /* 0x000000ff3a00720c */ /* 0x000fe20003f45270 */
[----:B--2---:R-:W0:Y:S01]  /*7eb0*/  SHFL.DOWN PT, R40, R87, 0x1, 0x1f ;  /* 0x08201f0057287f89 */ /* 0x004e2200000e0000 */
[----:B------:R-:W-:Y:S01]  /*7ec0*/  LEA.HI R43, R43, R58, RZ, 0x5 ;  /* 0x0000003a2b2b7211 */ /* 0x000fe200078f28ff */
[----:B------:R-:W-:Y:S01]  /*7ed0*/  FMUL.FTZ R95, R95, R98 ;  /* 0x000000625f5f7220 */ /* 0x000fe20000410000 */
[----:B------:R-:W-:Y:S01]  /*7ee0*/  BSSY B0, `(.L_x_780) ;  /* 0x0000057000007945 */ /* 0x000fe20003800000 */
[----:B------:R-:W1:Y:S01]  /*7ef0*/  SHFL.DOWN PT, R42, R141, 0x1, 0x1f ;  /* 0x08201f008d2a7f89 */ /* 0x000e6200000e0000 */
[----:B------:R-:W-:Y:S01]  /*7f00*/  SHF.R.S32.HI R43, RZ, 0x5, R43 ;  /* 0x00000005ff2b7819 */ /* 0x000fe2000001142b */
[----:B------:R-:W-:-:S02]  /*7f10*/  FMUL.FTZ R89, R89, R77 ;  /* 0x0000004d59597220 */ /* 0x000fc40000410000 */
[----:B------:R-:W-:Y:S02]  /*7f20*/  FMUL.FTZ R88, R88, R96 ;  /* 0x0000006058587220 */ /* 0x000fe40000410000 */
[----:B------:R-:W-:Y:S02]  /*7f30*/  FMUL.FTZ R79, R79, R76 ;  /* 0x0000004c4f4f7220 */ /* 0x000fe40000410000 */
[----:B------:R-:W-:Y:S02]  /*7f40*/  FMUL.FTZ R100, R100, R75 ;  /* 0x0000004b64647220 */ /* 0x000fe40000410000 */
[----:B------:R-:W-:Y:S02]  /*7f50*/  FFMA.FTZ R83, R44, R84, R83 ;  /* 0x000000542c537223 */ /* 0x000fe40000010053 */
[----:B------:R-:W-:Y:S02]  /*7f60*/  FFMA.FTZ R99, R46, R68, R99 ;  /* 0x000000442e637223 */ /* 0x000fe40000010063 */
[----:B------:R-:W-:Y:S01]  /*7f70*/  FFMA.FTZ R80, R47, R67, R80 ;  /* 0x000000432f507223 */ /* 0x000fe20000010050 */
[C---:B----4-:R-:W-:Y:S01]  /*7f80*/  ISETP.GT.AND P0, PT, R41.reuse, 0x1e, PT ;  /* 0x0000001e2900780c */ /* 0x050fe20003f04270 */
[----:B------:R-:W-:Y:S01]  /*7f90*/  FFMA.FTZ R95, R48, R66, R95 ;  /* 0x00000042305f7223 */ /* 0x000fe2000001005f */
[----:B------:R-:W-:Y:S01]  /*7fa0*/  ISETP.NE.AND P1, PT, R41, RZ, PT ;  /* 0x000000ff2900720c */ /* 0x000fe20003f25270 */
[----:B------:R-:W-:-:S02]  /*7fb0*/  FFMA.FTZ R79, R52, R90, R79 ;  /* 0x0000005a344f7223 */ /* 0x000fc4000001004f */
[----:B------:R-:W-:Y:S02]  /*7fc0*/  FFMA.FTZ R100, R55, R94, R100 ;  /* 0x0000005e37647223 */ /* 0x000fe40000010064 */
[----:B------:R-:W-:Y:S02]  /*7fd0*/  FADD.FTZ R120, R81, R120 ;  /* 0x0000007851787221 */ /* 0x000fe40000010000 */
[----:B------:R-:W-:Y:S02]  /*7fe0*/  FFMA.FTZ R125, R84, R8, R125 ;  /* 0x00000008547d7223 */ /* 0x000fe4000001007d */
[----:B------:R-:W-:Y:S02]  /*7ff0*/  FADD.FTZ R119, R92, R119 ;  /* 0x000000775c777221 */ /* 0x000fe40000010000 */
[----:B0-----:R-:W-:Y:S02]  /*8000*/  @!P0 FADD.FTZ R87, R87, R40 ;  /* 0x0000002857578221 */ /* 0x001fe40000010000 */
[----:B-1----:R-:W-:Y:S01]  /*8010*/  @!P0 FADD.FTZ R141, R141, R42 ;  /* 0x0000002a8d8d8221 */ /* 0x002fe20000010000 */
[----:B------:R-:W-:Y:S01]  /*8020*/  ISETP.GT.AND P0, PT, R41, 0x1d, PT ;  /* 0x0000001d2900780c */ /* 0x000fe20003f04270 */
[----:B------:R-:W-:Y:S01]  /*8030*/  FFMA.FTZ R126, R69, R9, R126 ;  /* 0x00000009457e7223 */ /* 0x000fe2000001007e */
[----:B------:R-:W0:Y:S01]  /*8040*/  SHFL.DOWN PT, R40, R87, 0x2, 0x1f ;  /* 0x08401f0057287f89 */ /* 0x000e2200000e0000 */
[----:B------:R-:W-:-:S02]  /*8050*/  FADD.FTZ R118, R83, R118 ;  /* 0x0000007653767221 */ /* 0x000fc40000010000 */
[----:B------:R-:W-:Y:S01]  /*8060*/  FFMA.FTZ R127, R68, R10, R127 ;  /* 0x0000000a447f7223 */ /* 0x000fe2000001007f */
[----:B------:R-:W1:Y:S01]  /*8070*/  SHFL.DOWN PT, R42, R141, 0x2, 0x1f ;  /* 0x08401f008d2a7f89 */ /* 0x000e6200000e0000 */
[----:B------:R-:W-:Y:S02]  /*8080*/  FFMA.FTZ R128, R67, R11, R128 ;  /* 0x0000000b43807223 */ /* 0x000fe40000010080 */
[----:B------:R-:W-:Y:S02]  /*8090*/  FADD.FTZ R116, R99, R116 ;  /* 0x0000007463747221 */ /* 0x000fe40000010000 */
[----:B------:R-:W-:Y:S02]  /*80a0*/  FFMA.FTZ R129, R66, R12, R129 ;  /* 0x0000000c42817223 */ /* 0x000fe40000010081 */
[----:B------:R-:W-:Y:S02]  /*80b0*/  FADD.FTZ R115, R80, R115 ;  /* 0x0000007350737221 */ /* 0x000fe40000010000 */
[----:B------:R-:W-:-:S02]  /*80c0*/  FADD.FTZ R114, R95, R114 ;  /* 0x000000725f727221 */ /* 0x000fc40000010000 */
[----:B------:R-:W-:Y:S02]  /*80d0*/  FFMA.FTZ R144, R90, R16, R144 ;  /* 0x000000105a907223 */ /* 0x000fe40000010090 */
[----:B------:R-:W-:Y:S02]  /*80e0*/  FFMA.FTZ R147, R94, R19, R147 ;  /* 0x000000135e937223 */ /* 0x000fe40000010093 */
[----:B------:R-:W-:Y:S02]  /*80f0*/  FADD.FTZ R111, R59, R111 ;  /* 0x0000006f3b6f7221 */ /* 0x000fe40000010000 */
[----:B------:R-:W-:Y:S02]  /*8100*/  FADD.FTZ R110, R79, R110 ;  /* 0x0000006e4f6e7221 */ /* 0x000fe40000010000 */
[----:B------:R-:W-:Y:S02]  /*8110*/  FADD.FTZ R3, R100, R3 ;  /* 0x0000000364037221 */ /* 0x000fe40000010000 */
[----:B0-----:R-:W-:-:S02]  /*8120*/  @!P0 FADD.FTZ R87, R87, R40 ;  /* 0x0000002857578221 */ /* 0x001fc40000010000 */
[----:B-1----:R-:W-:Y:S01]  /*8130*/  @!P0 FADD.FTZ R141, R141, R42 ;  /* 0x0000002a8d8d8221 */ /* 0x002fe20000010000 */
[----:B------:R-:W-:Y:S02]  /*8140*/  ISETP.GT.AND P0, PT, R41, 0x1b, PT ;  /* 0x0000001b2900780c */ /* 0x000fe40003f04270 */
[----:B------:R-:W0:Y:S04]  /*8150*/  SHFL.DOWN PT, R40, R87, 0x4, 0x1f ;  /* 0x08801f0057287f89 */ /* 0x000e2800000e0000 */
[----:B------:R-:W1:Y:S07]  /*8160*/  SHFL.DOWN PT, R42, R141, 0x4, 0x1f ;  /* 0x08801f008d2a7f89 */ /* 0x000e6e00000e0000 */
[----:B0-----:R-:W-:-:S02]  /*8170*/  @!P0 FADD.FTZ R87, R87, R40 ;  /* 0x0000002857578221 */ /* 0x001fc40000010000 */
[----:B-1----:R-:W-:-:S03]  /*8180*/  @!P0 FADD.FTZ R141, R141, R42 ;  /* 0x0000002a8d8d8221 */ /* 0x002fc60000010000 */
[----:B------:R-:W0:Y:S01]  /*8190*/  SHFL.DOWN PT, R40, R87, 0x8, 0x1f ;  /* 0x09001f0057287f89 */ /* 0x000e2200000e0000 */
[----:B------:R-:W-:-:S03]  /*81a0*/  ISETP.GT.AND P0, PT, R41, 0x17, PT ;  /* 0x000000172900780c */ /* 0x000fc60003f04270 */
[----:B------:R-:W1:Y:S10]  /*81b0*/  SHFL.DOWN PT, R42, R141, 0x8, 0x1f ;  /* 0x09001f008d2a7f89 */ /* 0x000e7400000e0000 */
[----:B0-----:R-:W-:-:S02]  /*81c0*/  @!P0 FADD.FTZ R87, R87, R40 ;  /* 0x0000002857578221 */ /* 0x001fc40000010000 */
[----:B------:R-:W-:Y:S02]  /*81d0*/  FMUL.FTZ R40, R101, R103 ;  /* 0x0000006765287220 */ /* 0x000fe40000410000 */
[----:B-1----:R-:W-:Y:S01]  /*81e0*/  @!P0 FADD.FTZ R141, R141, R42 ;  /* 0x0000002a8d8d8221 */ /* 0x002fe20000010000 */
[----:B------:R-:W-:Y:S01]  /*81f0*/  ISETP.GT.AND P0, PT, R41, 0xf, PT ;  /* 0x0000000f2900780c */ /* 0x000fe20003f04270 */
[----:B------:R-:W0:Y:S01]  /*8200*/  SHFL.DOWN PT, R42, R87, 0x10, 0x1f ;  /* 0x0a001f00572a7f89 */ /* 0x000e2200000e0000 */
[----:B------:R-:W-:Y:S02]  /*8210*/  FFMA.FTZ R40, R45, R69, R40 ;  /* 0x000000452d287223 */ /* 0x000fe40000010028 */
[----:B------:R-:W-:Y:S01]  /*8220*/  FMUL.FTZ R41, R64, R82 ;  /* 0x0000005240297220 */ /* 0x000fe20000410000 */
[----:B---3--:R-:W1:Y:S01]  /*8230*/  SHFL.DOWN PT, R70, R141, 0x10, 0x1f ;  /* 0x0a001f008d467f89 */ /* 0x008e6200000e0000 */
[----:B------:R-:W-:Y:S02]  /*8240*/  FADD.FTZ R117, R40, R117 ;  /* 0x0000007528757221 */ /* 0x000fe40000010000 */
[----:B------:R-:W-:-:S02]  /*8250*/  FMUL.FTZ R40, R65, R93 ;  /* 0x0000005d41287220 */ /* 0x000fc40000410000 */
[----:B------:R-:W-:Y:S02]  /*8260*/  FFMA.FTZ R142, R41, R14, R142 ;  /* 0x0000000e298e7223 */ /* 0x000fe4000001008e */
[----:B------:R-:W-:Y:S02]  /*8270*/  FFMA.FTZ R134, R40, R13, R134 ;  /* 0x0000000d28867223 */ /* 0x000fe40000010086 */
[----:B------:R-:W-:Y:S02]  /*8280*/  FFMA.FTZ R40, R49, R40, R89 ;  /* 0x0000002831287223 */ /* 0x000fe40000010059 */
[----:B------:R-:W-:Y:S02]  /*8290*/  FFMA.FTZ R41, R50, R41, R88 ;  /* 0x0000002932297223 */ /* 0x000fe40000010058 */
[----:B------:R-:W-:Y:S02]  /*82a0*/  FADD.FTZ R113, R40, R113 ;  /* 0x0000007128717221 */ /* 0x000fe40000010000 */
[----:B------:R-:W-:-:S02]  /*82b0*/  FADD.FTZ R112, R41, R112 ;  /* 0x0000007029707221 */ /* 0x000fc40000010000 */
[----:B0-----:R-:W-:Y:S02]  /*82c0*/  @!P0 FADD.FTZ R87, R87, R42 ;  /* 0x0000002a57578221 */ /* 0x001fe40000010000 */
[----:B-1----:R-:W-:-:S03]  /*82d0*/  @!P0 FADD.FTZ R141, R141, R70 ;  /* 0x000000468d8d8221 */ /* 0x002fc60000010000 */
[----:B------:R-:W-:Y:S02]  /*82e0*/  MOV R64, R87 ;  /* 0x0000005700407202 */ /* 0x000fe40000000f00 */
[----:B------:R-:W-:-:S05]  /*82f0*/  MOV R65, R141 ;  /* 0x0000008d00417202 */ /* 0x000fca0000000f00 */
        /* <DEDUP_REMOVED lines=21> */
.L_x_781:
[----:B------:R-:W-:Y:S05]  /*8450*/  BSYNC B0 ;  /* 0x0000000000007941 */ /* 0x000fea0003800000 */
.L_x_780:
        /* <DEDUP_REMOVED lines=8> */
.L_x_734:
[----:B-1----:R1:W2:Y:S01]  /*84e0*/  LDL.LU R40, [R1+0x4] ;  /* 0x0000040001287983 */ /* 0x0022a20000300800 */
[----:B------:R-:W-:Y:S02]  /*84f0*/  ULDC UR40, c[0x0][0x168] ;  /* 0x00005a0000287ab9 */ /* 0x000fe40000000800 */
[----:B------:R-:W-:Y:S01]  /*8500*/  UIADD3 UR40, -UR26, UR40, URZ ;  /* 0x000000281a287290 */ /* 0x000fe2000fffe13f */
[----:B------:R-:W-:Y:S05]  /*8510*/  BAR.SYNC.DEFER_BLOCKING 0x0 ;  /* 0x0000000000007b1d */ /* 0x000fea0000010000 */
[C---:B------:R-:W-:Y:S02]  /*8520*/  ISETP.GE.AND P2, PT, R60.reuse, UR40, PT ;  /* 0x000000283c007c0c */ /* 0x040fe4000bf46270 */
[C---:B------:R-:W-:Y:S01]  /*8530*/  LOP3.LUT R18, R60.reuse, 0x20, RZ, 0xfc, !PT ;  /* 0x000000203c127812 */ /* 0x040fe200078efcff */
[----:B------:R-:W-:Y:S01]  /*8540*/  CS2R R20, SRZ ;  /* 0x0000000000147805 */ /* 0x000fe2000001ff00 */
[----:B------:R-:W-:Y:S01]  /*8550*/  LOP3.LUT R19, R60, 0x40, RZ, 0xfc, !PT ;  /* 0x000000403c137812 */ /* 0x000fe200078efcff */
[----:B------:R-:W3:Y:S01]  /*8560*/  LDL R64, [R1] ;  /* 0x0000000001407983 */ /* 0x000ee20000100800 */
[----:B------:R-:W-:Y:S01]  /*8570*/  ISETP.GE.AND P1, PT, R18, UR40, PT ;  /* 0x0000002812007c0c */ /* 0x000fe2000bf26270 */
[----:B------:R-:W-:Y:S01]  /*8580*/  CS2R R22, SRZ ;  /* 0x0000000000167805 */ /* 0x000fe2000001ff00 */
[C---:B------:R-:W-:Y:S01]  /*8590*/  LOP3.LUT R0, R60.reuse, 0x60, RZ, 0xfc, !PT ;  /* 0x000000603c007812 */ /* 0x040fe200078efcff */
[----:B------:R-:W-:Y:S01]  /*85a0*/  CS2R R24, SRZ ;  /* 0x0000000000187805 */ /* 0x000fe2000001ff00 */
[C---:B------:R-:W-:Y:S01]  /*85b0*/  LOP3.LUT R5, R60.reuse, 0x80, RZ, 0xfc, !PT ;  /* 0x000000803c057812 */ /* 0x040fe200078efcff */
[----:B------:R-:W-:Y:S01]  /*85c0*/  CS2R R28, SRZ ;  /* 0x00000000001c7805 */ /* 0x000fe2000001ff00 */
[C---:B------:R-:W-:Y:S01]  /*85d0*/  LOP3.LUT R7, R60.reuse, 0xa0, RZ, 0xfc, !PT ;  /* 0x000000a03c077812 */ /* 0x040fe200078efcff */
[----:B------:R-:W-:Y:S01]  /*85e0*/  CS2R R26, SRZ ;  /* 0x00000000001a7805 */ /* 0x000fe2000001ff00 */
[----:B------:R-:W-:-:S02]  /*85f0*/  LOP3.LUT R8, R60, 0xc0, RZ, 0xfc, !PT ;  /* 0x000000c03c087812 */ /* 0x000fc400078efcff */
[C---:B------:R-:W-:Y:S02]  /*8600*/  LOP3.LUT R9, R60.reuse, 0xe0, RZ, 0xfc, !PT ;  /* 0x000000e03c097812 */ /* 0x040fe400078efcff */
[C---:B------:R-:W-:Y:S01]  /*8610*/  LOP3.LUT R10, R60.reuse, 0x100, RZ, 0xfc, !PT ;  /* 0x000001003c0a7812 */ /* 0x040fe200078efcff */
[----:B------:R-:W4:Y:S01]  /*8620*/  @!P1 LDG.E R20, [R62.64+0x80] ;  /* 0x0000801c3e149981 */ /* 0x000f22000c1e1900 */
[----:B------:R-:W-:Y:S02]  /*8630*/  ISETP.GE.AND P0, PT, R19, UR40, PT ;  /* 0x0000002813007c0c */ /* 0x000fe4000bf06270 */
[C---:B------:R-:W-:Y:S02]  /*8640*/  LOP3.LUT R11, R60.reuse, 0x120, RZ, 0xfc, !PT ;  /* 0x000001203c0b7812 */ /* 0x040fe400078efcff */
[C---:B------:R-:W-:Y:S02]  /*8650*/  LOP3.LUT R12, R60.reuse, 0x140, RZ, 0xfc, !PT ;  /* 0x000001403c0c7812 */ /* 0x040fe400078efcff */
[----:B------:R-:W-:-:S02]  /*8660*/  LOP3.LUT R13, R60, 0x160, RZ, 0xfc, !PT ;  /* 0x000001603c0d7812 */ /* 0x000fc400078efcff */
[C---:B------:R-:W-:Y:S02]  /*8670*/  LOP3.LUT R14, R60.reuse, 0x180, RZ, 0xfc, !PT ;  /* 0x000001803c0e7812 */ /* 0x040fe400078efcff */
[C---:B------:R-:W-:Y:S02]  /*8680*/  LOP3.LUT R15, R60.reuse, 0x1a0, RZ, 0xfc, !PT ;  /* 0x000001a03c0f7812 */ /* 0x040fe400078efcff */
[----:B------:R-:W-:Y:S01]  /*8690*/  LOP3.LUT R16, R60, 0x1c0, RZ, 0xfc, !PT ;  /* 0x000001c03c107812 */ /* 0x000fe200078efcff */
[----:B------:R-:W5:Y:S01]  /*86a0*/  @!P0 LDG.E R21, [R62.64+0x100] ;  /* 0x0001001c3e158981 */ /* 0x000f62000c1e1900 */
[----:B------:R-:W-:Y:S02]  /*86b0*/  ISETP.GE.AND P4, PT, R0, UR40, PT ;  /* 0x0000002800007c0c */ /* 0x000fe4000bf86270 */
[----:B------:R-:W-:Y:S01]  /*86c0*/  LOP3.LUT R17, R60, 0x1e0, RZ, 0xfc, !PT ;  /* 0x000001e03c117812 */ /* 0x000fe200078efcff */
[----:B------:R-:W-:Y:S01]  /*86d0*/  CS2R R30, SRZ ;  /* 0x00000000001e7805 */ /* 0x000fe2000001ff00 */
[----:B------:R-:W-:Y:S01]  /*86e0*/  ISETP.GE.AND P6, PT, R5, UR40, PT ;  /* 0x0000002805007c0c */ /* 0x000fe2000bfc6270 */
[----:B------:R-:W-:Y:S01]  /*86f0*/  HFMA2.MMA R35, -RZ, RZ, 0, 0 ;  /* 0x00000000ff237435 */ /* 0x000fe200000001ff */
[----:B------:R-:W-:Y:S01]  /*8700*/  ISETP.GE.AND P5, PT, R7, UR40, PT ;  /* 0x0000002807007c0c */ /* 0x000fe2000bfa6270 */
[----:B------:R-:W-:Y:S01]  /*8710*/  CS2R R32, SRZ ;  /* 0x0000000000207805 */ /* 0x000fe2000001ff00 */
[----:B------:R-:W-:Y:S01]  /*8720*/  ISETP.GE.AND P3, PT, R8, UR40, PT ;  /* 0x0000002808007c0c */ /* 0x000fe2000bf66270 */
[----:B------:R-:W-:Y:S01]  /*8730*/  ULDC.64 UR8, c[0x0][0x2d8] ;  /* 0x0000b60000087ab9 */ /* 0x000fe20000000a00 */
[----:B------:R-:W-:Y:S01]  /*8740*/  LOP3.LUT R74, R74, 0xfffffe00, RZ, 0xc0, !PT ;  /* 0xfffffe004a4a7812 */ /* 0x000fe200078ec0ff */
[----:B------:R-:W-:Y:S01]  /*8750*/  ULDC.64 UR36, c[0x0][0x2f8] ;  /* 0x0000be0000247ab9 */ /* 0x000fe20000000a00 */
[----:B--2---:R-:W2:Y:S01]  /*8760*/  @!P2 LDG.E R40, [R62.64] ;  /* 0x0000001c3e28a981 */ /* 0x004ea2000c1e1900 */
[----:B------:R-:W-:-:S02]  /*8770*/  ISETP.GE.AND P1, PT, R10, UR40, PT ;  /* 0x000000280a007c0c */ /* 0x000fc4000bf26270 */
        /* <DEDUP_REMOVED lines=22> */
[----:B---3--:R3:W-:Y:S04]  /*88e0*/  STS [R64.X4], R40 ;  /* 0x0000002840007388 */ /* 0x0087e80000004800 */
[----:B----4-:R-:W-:Y:S04]  /*88f0*/  STS [R165.X4+0x80], R20 ;  /* 0x00008014a5007388 */ /* 0x010fe80000004800 */
[----:B-----5:R-:W-:Y:S04]  /*8900*/  STS [R164.X4+0x100], R21 ;  /* 0x00010015a4007388 */ /* 0x020fe80000004800 */
[----:B------:R-:W-:Y:S04]  /*8910*/  STS [R163.X4+0x180], R22 ;  /* 0x00018016a3007388 */ /* 0x000fe80000004800 */
[----:B------:R-:W-:Y:S04]  /*8920*/  STS [R162.X4+0x200], R23 ;  /* 0x00020017a2007388 */ /* 0x000fe80000004800 */
[----:B------:R-:W-:Y:S04]  /*8930*/  STS [R161.X4+0x280], R24 ;  /* 0x00028018a1007388 */ /* 0x000fe80000004800 */
[----:B------:R-:W-:Y:S04]  /*8940*/  STS [R160.X4+0x300], R25 ;  /* 0x00030019a0007388 */ /* 0x000fe80000004800 */
[----:B---3--:R-:W3:Y:S02]  /*8950*/  S2R R40, SR_LANEID ;  /* 0x0000000000287919 */ /* 0x008ee40000000000 */
[----:B---3--:R-:W-:-:S04]  /*8960*/  LEA R51, R40, R74, 0x4 ;  /* 0x0000004a28337211 */ /* 0x008fc800078e20ff */
[C---:B------:R-:W-:Y:S02]  /*8970*/  IADD3 R34, R51.reuse, 0x8, RZ ;  /* 0x0000000833227810 */ /* 0x040fe40007ffe0ff */
[C---:B------:R-:W-:Y:S02]  /*8980*/  IADD3 R36, R51.reuse, 0xa, RZ ;  /* 0x0000000a33247810 */ /* 0x040fe40007ffe0ff */
[C---:B------:R-:W-:Y:S02]  /*8990*/  IADD3 R37, R51.reuse, 0xb, RZ ;  /* 0x0000000b33257810 */ /* 0x040fe40007ffe0ff */
[C---:B------:R-:W-:Y:S02]  /*89a0*/  IADD3 R38, R51.reuse, 0xc, RZ ;  /* 0x0000000c33267810 */ /* 0x040fe40007ffe0ff */
[C---:B------:R-:W-:Y:S02]  /*89b0*/  IADD3 R39, R51.reuse, 0xd, RZ ;  /* 0x0000000d33277810 */ /* 0x040fe40007ffe0ff */
[----:B------:R-:W-:-:S02]  /*89c0*/  IADD3 R40, R51, 0xe, RZ ;  /* 0x0000000e33287810 */ /* 0x000fc40007ffe0ff */
[----:B------:R-:W-:Y:S02]  /*89d0*/  IADD3 R41, R51, 0xf, RZ ;  /* 0x0000000f33297810 */ /* 0x000fe40007ffe0ff */
[----:B------:R-:W-:Y:S01]  /*89e0*/  MOV R52, UR40 ;  /* 0x0000002800347c02 */ /* 0x000fe20008000f00 */
        /* <DEDUP_REMOVED lines=10> */
[----:B------:R-:W2:Y:S04]  /*8a90*/  LDS R20, [R57.X4+0x4] ;  /* 0x0000040039147984 */ /* 0x000ea80000004800 */
[----:B------:R-:W3:Y:S04]  /*8aa0*/  LDS R21, [R57.X4+0x8] ;  /* 0x0000080039157984 */ /* 0x000ee80000004800 */
[----:B------:R-:W4:Y:S04]  /*8ab0*/  LDS R22, [R57.X4+0xc] ;  /* 0x00000c0039167984 */ /* 0x000f280000004800 */
[----:B------:R-:W5:Y:S04]  /*8ac0*/  LDS R23, [R57.X4+0x10] ;  /* 0x0000100039177984 */ /* 0x000f680000004800 */
[----:B------:R-:W-:Y:S04]  /*8ad0*/  LDS R24, [R57.X4+0x24] ;  /* 0x0000240039187984 */ /* 0x000fe80000004800 */
[----:B------:R-:W-:Y:S01]  /*8ae0*/  LDS R25, [R57.X4+0x28] ;  /* 0x0000280039197984 */ /* 0x000fe20000004800 */
[----:B--2---:R-:W-:-:S03]  /*8af0*/  FADD.FTZ R26, R20, UR5 ;  /* 0x00000005141a7e21 */ /* 0x004fc60008010000 */
[----:B------:R-:W2:Y:S01]  /*8b00*/  LDS R20, [R57.X4+0x14] ;  /* 0x0000140039147984 */ /* 0x000ea20000004800 */
[----:B---3--:R-:W-:Y:S01]  /*8b10*/  FADD.FTZ R27, R21, UR5 ;  /* 0x00000005151b7e21 */ /* 0x008fe20008010000 */
[----:B------:R-:W-:Y:S02]  /*8b20*/  FSETP.GTU.FTZ.AND P1, PT, R26, 20, PT ;  /* 0x41a000001a00780b */ /* 0x000fe40003f3c000 */
[----:B------:R-:W3:Y:S01]  /*8b30*/  LDS R21, [R57.X4+0x18] ;  /* 0x0000180039157984 */ /* 0x000ee20000004800 */
[----:B----4-:R-:W-:Y:S01]  /*8b40*/  FADD.FTZ R28, R22, UR5 ;  /* 0x00000005161c7e21 */ /* 0x010fe20008010000 */
[----:B------:R-:W-:Y:S02]  /*8b50*/  FSETP.GTU.FTZ.AND P6, PT, R27, 20, PT ;  /* 0x41a000001b00780b */ /* 0x000fe40003fdc000 */
[----:B------:R-:W4:Y:S02]  /*8b60*/  LDS R22, [R57.X4+0x1c] ;  /* 0x00001c0039167984 */ /* 0x000f240000004800 */
[----:B------:R-:W-:Y:S01]  /*8b70*/  FSETP.GTU.FTZ.AND P5, PT, R28, 20, PT ;  /* 0x41a000001c00780b */ /* 0x000fe20003fbc000 */
[----:B-----5:R-:W-:-:S02]  /*8b80*/  FADD.FTZ R29, R23, UR5 ;  /* 0x00000005171d7e21 */ /* 0x020fc40008010000 */
[----:B------:R-:W5:Y:S02]  /*8b90*/  LDS R23, [R57.X4+0x20] ;  /* 0x0000200039177984 */ /* 0x000f640000004800 */
[----:B------:R-:W-:-:S04]  /*8ba0*/  @!P1 FMUL.FTZ R26, R26, -1.4426950216293334961 ;  /* 0xbfb8aa3b1a1a9820 */ /* 0x000fc80000410000 */
[----:B------:R-:W-:-:S04]  /*8bb0*/  @!P6 FMUL.FTZ R27, R27, -1.4426950216293334961 ;  /* 0xbfb8aa3b1b1be820 */ /* 0x000fc80000410000 */
[----:B------:R-:W-:Y:S01]  /*8bc0*/  @!P5 FMUL.FTZ R28, R28, -1.4426950216293334961 ;  /* 0xbfb8aa3b1c1cd820 */ /* 0x000fe20000410000 */
[----:B------:R-:W0:Y:S08]  /*8bd0*/  @!P1 MUFU.EX2 R26, R26 ;  /* 0x0000001a001a9308 */ /* 0x000e300000000800 */
[----:B------:R-:W1:Y:S08]  /*8be0*/  @!P6 MUFU.EX2 R27, R27 ;  /* 0x0000001b001be308 */ /* 0x000e700000000800 */
[----:B------:R-:W2:Y:S01]  /*8bf0*/  @!P5 MUFU.EX2 R28, R28 ;  /* 0x0000001c001cd308 */ /* 0x000ea20000000800 */
[----:B0-----:R-:W-:-:S02]  /*8c00*/  @!P1 FADD.FTZ R26, R26, 1 ;  /* 0x3f8000001a1a9421 */ /* 0x001fc40000010000 */
[----:B-1----:R-:W-:-:S05]  /*8c10*/  @!P6 FADD.FTZ R27, R27, 1 ;  /* 0x3f8000001b1be421 */ /* 0x002fca0000010000 */
[----:B------:R-:W0:Y:S01]  /*8c20*/  @!P1 MUFU.RCP R26, R26 ;  /* 0x0000001a001a9308 */ /* 0x000e220000001000 */
[----:B--2---:R-:W-:-:S07]  /*8c30*/  @!P5 FADD.FTZ R28, R28, 1 ;  /* 0x3f8000001c1cd421 */ /* 0x004fce0000010000 */
[----:B------:R-:W1:Y:S08]  /*8c40*/  @!P6 MUFU.RCP R27, R27 ;  /* 0x0000001b001be308 */ /* 0x000e700000001000 */
[----:B------:R-:W2:Y:S01]  /*8c50*/  @!P5 MUFU.RCP R31, R28 ;  /* 0x0000001c001fd308 */ /* 0x000ea20000001000 */
[----:B------:R-:W-:Y:S02]  /*8c60*/  FADD.FTZ R20, R20, UR5 ;  /* 0x0000000514147e21 */ /* 0x000fe40008010000 */
[----:B---3--:R-:W-:-:S02]  /*8c70*/  FADD.FTZ R21, R21, UR5 ;  /* 0x0000000515157e21 */ /* 0x008fc40008010000 */
[----:B----4-:R-:W-:Y:S02]  /*8c80*/  FADD.FTZ R22, R22, UR5 ;  /* 0x0000000516167e21 */ /* 0x010fe40008010000 */
[----:B-----5:R-:W-:Y:S02]  /*8c90*/  FADD.FTZ R23, R23, UR5 ;  /* 0x0000000517177e21 */ /* 0x020fe40008010000 */
[----:B------:R-:W-:Y:S02]  /*8ca0*/  FADD.FTZ R24, R24, UR5 ;  /* 0x0000000518187e21 */ /* 0x000fe40008010000 */
[----:B------:R-:W-:Y:S01]  /*8cb0*/  FADD.FTZ R25, R25, UR5 ;  /* 0x0000000519197e21 */ /* 0x000fe20008010000 */
[----:B------:R-:W-:Y:S01]  /*8cc0*/  FSETP.GTU.FTZ.AND P4, PT, R20, 20, PT ;  /* 0x41a000001400780b */ /* 0x000fe20003f9c000 */
[----:B0-----:R-:W-:Y:S01]  /*8cd0*/  @!P1 FMUL.FTZ R3, R3, R26 ;  /* 0x0000001a03039220 */ /* 0x001fe20000410000 */
[----:B------:R-:W-:Y:S01]  /*8ce0*/  FSETP.GTU.FTZ.AND P3, PT, R21, 20, PT ;  /* 0x41a000001500780b */ /* 0x000fe20003f7c000 */
[----:B-1----:R-:W-:Y:S01]  /*8cf0*/  @!P6 FMUL.FTZ R4, R4, R27 ;  /* 0x0000001b0404e220 */ /* 0x002fe20000410000 */
[----:B------:R-:W-:Y:S01]  /*8d00*/  FSETP.GTU.FTZ.AND P2, PT, R22, 20, PT ;  /* 0x41a000001600780b */ /* 0x000fe20003f5c000 */
[----:B--2---:R-:W-:Y:S01]  /*8d10*/  @!P5 FMUL.FTZ R6, R6, R31 ;  /* 0x0000001f0606d220 */ /* 0x004fe20000410000 */
[----:B------:R-:W-:-:S02]  /*8d20*/  FSETP.GTU.FTZ.AND P1, PT, R23, 20, PT ;  /* 0x41a000001700780b */ /* 0x000fc40003f3c000 */
[----:B------:R-:W-:Y:S02]  /*8d30*/  FSETP.GTU.FTZ.AND P6, PT, R24, 20, PT ;  /* 0x41a000001800780b */ /* 0x000fe40003fdc000 */
[----:B------:R-:W-:-:S03]  /*8d40*/  FSETP.GTU.FTZ.AND P5, PT, R25, 20, PT ;  /* 0x41a000001900780b */ /* 0x000fc60003fbc000 */
[----:B------:R-:W-:Y:S02]  /*8d50*/  @!P4 FMUL.FTZ R20, R20, -1.4426950216293334961 ;  /* 0xbfb8aa3b1414c820 */ /* 0x000fe40000410000 */
[----:B------:R-:W-:Y:S02]  /*8d60*/  @!P3 FMUL.FTZ R21, R21, -1.4426950216293334961 ;  /* 0xbfb8aa3b1515b820 */ /* 0x000fe40000410000 */
[----:B------:R-:W-:Y:S02]  /*8d70*/  @!P2 FMUL.FTZ R22, R22, -1.4426950216293334961 ;  /* 0xbfb8aa3b1616a820 */ /* 0x000fe40000410000 */
[----:B------:R-:W-:Y:S02]  /*8d80*/  @!P1 FMUL.FTZ R23, R23, -1.4426950216293334961 ;  /* 0xbfb8aa3b17179820 */ /* 0x000fe40000410000 */
[----:B------:R-:W-:Y:S02]  /*8d90*/  @!P6 FMUL.FTZ R24, R24, -1.4426950216293334961 ;  /* 0xbfb8aa3b1818e820 */ /* 0x000fe40000410000 */
[----:B------:R-:W-:Y:S01]  /*8da0*/  @!P5 FMUL.FTZ R25, R25, -1.4426950216293334961 ;  /* 0xbfb8aa3b1919d820 */ /* 0x000fe20000410000 */
[----:B------:R-:W0:Y:S01]  /*8db0*/  @!P4 MUFU.EX2 R20, R20 ;  /* 0x000000140014c308 */ /* 0x000e220000000800 */
[----:B------:R-:W-:-:S07]  /*8dc0*/  FSETP.GTU.FTZ.AND P0, PT, R29, 20, PT ;  /* 0x41a000001d00780b */ /* 0x000fce0003f1c000 */
[----:B------:R-:W1:Y:S08]  /*8dd0*/  @!P3 MUFU.EX2 R21, R21 ;  /* 0x000000150015b308 */ /* 0x000e700000000800 */
[----:B------:R-:W2:Y:S08]  /*8de0*/  @!P2 MUFU.EX2 R22, R22 ;  /* 0x000000160016a308 */ /* 0x000eb00000000800 */
[----:B------:R-:W3:Y:S08]  /*8df0*/  @!P1 MUFU.EX2 R23, R23 ;  /* 0x0000001700179308 */ /* 0x000ef00000000800 */
[----:B------:R-:W4:Y:S08]  /*8e00*/  @!P6 MUFU.EX2 R24, R24 ;  /* 0x000000180018e308 */ /* 0x000f300000000800 */
[----:B------:R-:W5:Y:S01]  /*8e10*/  @!P5 MUFU.EX2 R25, R25 ;  /* 0x000000190019d308 */ /* 0x000f620000000800 */
[----:B0-----:R-:W-:-:S02]  /*8e20*/  @!P4 FADD.FTZ R20, R20, 1 ;  /* 0x3f8000001414c421 */ /* 0x001fc40000010000 */
[----:B-1----:R-:W-:Y:S02]  /*8e30*/  @!P3 FADD.FTZ R21, R21, 1 ;  /* 0x3f8000001515b421 */ /* 0x002fe40000010000 */
[----:B--2---:R-:W-:Y:S02]  /*8e40*/  @!P2 FADD.FTZ R22, R22, 1 ;  /* 0x3f8000001616a421 */ /* 0x004fe40000010000 */
[----:B---3--:R-:W-:Y:S02]  /*8e50*/  @!P1 FADD.FTZ R23, R23, 1 ;  /* 0x3f80000017179421 */ /* 0x008fe40000010000 */
[----:B----4-:R-:W-:Y:S02]  /*8e60*/  @!P6 FADD.FTZ R24, R24, 1 ;  /* 0x3f8000001818e421 */ /* 0x010fe40000010000 */
[----:B------:R-:W-:Y:S02]  /*8e70*/  @!P0 FMUL.FTZ R29, R29, -1.4426950216293334961 ;  /* 0xbfb8aa3b1d1d8820 */ /* 0x000fe40000410000 */
[----:B-----5:R-:W-:Y:S01]  /*8e80*/  @!P5 FADD.FTZ R25, R25, 1 ;  /* 0x3f8000001919d421 */ /* 0x020fe20000010000 */
[----:B------:R0:W-:Y:S08]  /*8e90*/  @!P4 MUFU.RCP R42, R20 ;  /* 0x00000014002ac308 */ /* 0x0001f00000001000 */
[----:B------:R1:W-:Y:S01]  /*8ea0*/  @!P3 MUFU.RCP R45, R21 ;  /* 0x00000015002db308 */ /* 0x0003e20000001000 */
[----:B0-----:R-:W0:Y:S07]  /*8eb0*/  LDS R20, [R57.X4+0x2c] ;  /* 0x00002c0039147984 */ /* 0x001e2e0000004800 */
[----:B------:R2:W-:Y:S01]  /*8ec0*/  @!P2 MUFU.RCP R44, R22 ;  /* 0x00000016002ca308 */ /* 0x0005e20000001000 */
[----:B-1----:R-:W1:Y:S07]  /*8ed0*/  LDS R21, [R57.X4+0x30] ;  /* 0x0000300039157984 */ /* 0x002e6e0000004800 */
[----:B------:R3:W-:Y:S01]  /*8ee0*/  @!P1 MUFU.RCP R47, R23 ;  /* 0x00000017002f9308 */ /* 0x0007e20000001000 */
[----:B--2---:R-:W2:Y:S07]  /*8ef0*/  LDS R22, [R57.X4+0x34] ;  /* 0x0000340039167984 */ /* 0x004eae0000004800 */
[----:B------:R4:W-:Y:S01]  /*8f00*/  @!P6 MUFU.RCP R46, R24 ;  /* 0x00000018002ee308 */ /* 0x0009e20000001000 */
[----:B---3--:R-:W3:Y:S07]  /*8f10*/  LDS R23, [R57.X4+0x38] ;  /* 0x0000380039177984 */ /* 0x008eee0000004800 */
[----:B------:R5:W-:Y:S01]  /*8f20*/  @!P5 MUFU.RCP R49, R25 ;  /* 0x000000190031d308 */ /* 0x000be20000001000 */
[----:B----4-:R-:W4:Y:S04]  /*8f30*/  LDS R24, [R57.X4+0x3c] ;  /* 0x00003c0039187984 */ /* 0x010f280000004800 */
[----:B-----5:R-:W5:Y:S03]  /*8f40*/  LDS R25, [R57.X4] ;  /* 0x0000000039197984 */ /* 0x020f660000004800 */
[----:B------:R-:W0:Y:S01]  /*8f50*/  @!P0 MUFU.EX2 R29, R29 ;  /* 0x0000001d001d8308 */ /* 0x000e220000000800 */
[----:B------:R-:W-:Y:S01]  /*8f60*/  BAR.SYNC.DEFER_BLOCKING 0x0 ;  /* 0x0000000000007b1d */ /* 0x000fe20000010000 */
[----:B------:R-:W-:-:S02]  /*8f70*/  IADD3 R26, R51, 0x1, RZ ;  /* 0x00000001331a7810 */ /* 0x000fc40007ffe0ff */
[C---:B------:R-:W-:Y:S02]  /*8f80*/  IADD3 R27, R51.reuse, 0x2, RZ ;  /* 0x00000002331b7810 */ /* 0x040fe40007ffe0ff */
[C---:B------:R-:W-:Y:S02]  /*8f90*/  IADD3 R28, R51.reuse, 0x3, RZ ;  /* 0x00000003331c7810 */ /* 0x040fe40007ffe0ff */
[C---:B------:R-:W-:Y:S02]  /*8fa0*/  IADD3 R30, R51.reuse, 0x4, RZ ;  /* 0x00000004331e7810 */ /* 0x040fe40007ffe0ff */
[----:B------:R-:W-:Y:S02]  /*8fb0*/  IADD3 R31, R51, 0x5, RZ ;  /* 0x00000005331f7810 */ /* 0x000fe40007ffe0ff */
[----:B------:R-:W-:Y:S01]  /*8fc0*/  LEA.HI.SX32 R26, R26, R51, 0x1b ;  /* 0x000000331a1a7211 */ /* 0x000fe200078fdaff */
[----:B0-----:R-:W-:Y:S01]  /*8fd0*/  @!P0 FADD.FTZ R29, R29, 1 ;  /* 0x3f8000001d1d8421 */ /* 0x001fe20000010000 */
[----:B------:R-:W-:-:S02]  /*8fe0*/  IADD3 R32, R51, 0x6, RZ ;  /* 0x0000000633207810 */ /* 0x000fc40007ffe0ff */
[-C--:B------:R-:W-:Y:S01]  /*8ff0*/  LEA.HI.SX32 R27, R27, R51.reuse, 0x1b ;  /* 0x000000331b1b7211 */ /* 0x080fe200078fdaff */
[----:B------:R0:W1:Y:S01]  /*9000*/  @!P0 MUFU.RCP R43, R29 ;  /* 0x0000001d002b8308 */ /* 0x0000620000001000 */
[C---:B------:R-:W-:Y:S02]  /*9010*/  IADD3 R33, R51.reuse, 0x7, RZ ;  /* 0x0000000733217810 */ /* 0x040fe40007ffe0ff */
[-C--:B------:R-:W-:Y:S02]  /*9020*/  LEA.HI.SX32 R28, R28, R51.reuse, 0x1b ;  /* 0x000000331c1c7211 */ /* 0x080fe400078fdaff */
[----:B------:R-:W-:Y:S01]  /*9030*/  IADD3 R35, R51, 0x9, RZ ;  /* 0x0000000933237810 */ /* 0x000fe20007ffe0ff */
[----:B------:R-:W-:Y:S01]  /*9040*/  STS [R57.X4], R148 ;  /* 0x0000009439007388 */ /* 0x000fe20000004800 */
[-C--:B0-----:R-:W-:Y:S02]  /*9050*/  LEA.HI.SX32 R29, R30, R51.reuse, 0x1b ;  /* 0x000000331e1d7211 */ /* 0x081fe400078fdaff */
        /* <DEDUP_REMOVED lines=9> */
[-C--:B------:R-:W-:Y:S02]  /*90f0*/  LEA.HI.SX32 R35, R36, R51.reuse, 0x1b ;  /* 0x0000003324237211 */ /* 0x080fe400078fdaff */
[----:B------:R-:W-:Y:S01]  /*9100*/  ISETP.NE.AND P6, PT, R58, RZ, PT ;  /* 0x000000ff3a00720c */ /* 0x000fe20003fc5270 */
        /* <DEDUP_REMOVED lines=21> */
[----:B------:R-:W-:Y:S01]  /*9260*/  LDS R45, [R64.X4] ;  /* 0x00000000402d7984 */ /* 0x000fe20000004800 */
[----:B------:R-:W-:-:S03]  /*9270*/  FADD.FTZ R20, R20, UR5 ;  /* 0x0000000514147e21 */ /* 0x000fc60008010000 */
        /* <DEDUP_REMOVED lines=16> */
[----:B-1----:R-:W-:Y:S01]  /*9380*/  @!P0 FMUL.FTZ R110, R110, R43 ;  /* 0x0000002b6e6e8220 */ /* 0x002fe20000410000 */
[----:B------:R-:W-:Y:S01]  /*9390*/  FSETP.GTU.FTZ.AND P0, PT, R20, 20, PT ;  /* 0x41a000001400780b */ /* 0x000fe20003f1c000 */
[----:B------:R-:W-:-:S05]  /*93a0*/  FADD.FTZ R21, R21, UR5 ;  /* 0x0000000515157e21 */ /* 0x000fca0008010000 */
[----:B------:R-:W-:Y:S01]  /*93b0*/  FSETP.GTU.FTZ.AND P1, PT, R21, 20, PT ;  /* 0x41a000001500780b */ /* 0x000fe20003f3c000 */
[----:B--2---:R-:W-:Y:S01]  /*93c0*/  FADD.FTZ R43, R22, UR5 ;  /* 0x00000005162b7e21 */ /* 0x004fe20008010000 */
[----:B------:R-:W-:Y:S01]  /*93d0*/  MOV R46, UR26 ;  /* 0x0000001a002e7c02 */ /* 0x000fe20008000f00 */
[----:B------:R-:W-:Y:S01]  /*93e0*/  @!P4 FMUL.FTZ R111, R111, R42 ;  /* 0x0000002a6f6fc220 */ /* 0x000fe20000410000 */
[----:B------:R-:W-:Y:S01]  /*93f0*/  SHF.R.S32.HI R41, RZ, 0x1f, R60 ;  /* 0x0000001fff297819 */ /* 0x000fe2000001143c */
[----:B------:R-:W-:Y:S02]  /*9400*/  @!P2 FMUL.FTZ R113, R113, R44 ;  /* 0x0000002c7171a220 */ /* 0x000fe40000410000 */
[----:B------:R-:W-:Y:S01]  /*9410*/  @!P0 FMUL.FTZ R22, R20, -1.4426950216293334961 ;  /* 0xbfb8aa3b14168820 */ /* 0x000fe20000410000 */
[----:B------:R-:W-:Y:S01]  /*9420*/  IADD3 R20, P4, R60, UR26, RZ ;  /* 0x0000001a3c147c10 */ /* 0x000fe2000ff9e0ff */
[----:B---3--:R-:W-:Y:S01]  /*9430*/  FADD.FTZ R44, R23, UR5 ;  /* 0x00000005172c7e21 */ /* 0x008fe20008010000 */
[----:B------:R-:W-:-:S03]  /*9440*/  FSETP.GTU.FTZ.AND P2, PT, R43, 20, PT ;  /* 0x41a000002b00780b */ /* 0x000fc60003f5c000 */
[----:B------:R-:W-:Y:S01]  /*9450*/  @!P1 FMUL.FTZ R42, R21, -1.4426950216293334961 ;  /* 0xbfb8aa3b152a9820 */ /* 0x000fe20000410000 */
[----:B------:R-:W-:Y:S01]  /*9460*/  LEA.HI.X.SX32 R21, R46, R41, 0x1, P4 ;  /* 0x000000292e157211 */ /* 0x000fe200020f0eff */
[----:B------:R-:W-:Y:S01]  /*9470*/  BAR.SYNC.DEFER_BLOCKING 0x0 ;  /* 0x0000000000007b1d */ /* 0x000fe20000010000 */
[----:B------:R-:W-:Y:S01]  /*9480*/  FSETP.GTU.FTZ.AND P3, PT, R44, 20, PT ;  /* 0x41a000002c00780b */ /* 0x000fe20003f7c000 */
[----:B----4-:R-:W-:-:S04]  /*9490*/  FADD.FTZ R50, R24, UR5 ;  /* 0x0000000518327e21 */ /* 0x010fc80008010000 */
[----:B------:R0:W1:Y:S01]  /*94a0*/  @!P0 MUFU.EX2 R23, R22 ;  /* 0x0000001600178308 */ /* 0x0000620000000800 */
[----:B------:R-:W2:Y:S01]  /*94b0*/  LDS R46, [0x2100] ;  /* 0x00210000ff2e7984 */ /* 0x000ea20000000800 */
[----:B0-----:R-:W-:-:S06]  /*94c0*/  @!P2 FMUL.FTZ R22, R43, -1.4426950216293334961 ;  /* 0xbfb8aa3b2b16a820 */ /* 0x001fcc0000410000 */
        /* <DEDUP_REMOVED lines=42> */
.L_x_784:
[----:B--234-:R-:W-:Y:S05]  /*9770*/  BSYNC B0 ;  /* 0x0000000000007941 */ /* 0x01cfea0003800000 */
.L_x_783:
[----:B------:R-:W2:Y:S01]  /*9780*/  LDL.LU R54, [R1+0x8] ;  /* 0x0000080001367983 */ /* 0x000ea20000300800 */
        /* <DEDUP_REMOVED lines=11> */
[----:B------:R-:W1:Y:S01]  /*9840*/  @!P4 MUFU.RCP R44, R44 ;  /* 0x0000002c002cc308 */ /* 0x000e620000001000 */
[----:B------:R-:W-:Y:S01]  /*9850*/  UIADD3 UR7, UP0, UR38, UR26, URZ ;  /* 0x0000001a26077290 */ /* 0x000fe2000ff1e03f */
[----:B------:R-:W-:Y:S01]  /*9860*/  @!P2 FMUL.FTZ R119, R119, R50 ;  /* 0x000000327777a220 */ /* 0x000fe20000410000 */
[----:B------:R-:W-:Y:S01]  /*9870*/  USHF.R.S32.HI UR36, URZ, 0x1f, UR38 ;  /* 0x0000001f3f247899 */ /* 0x000fe20008011426 */
[-C--:B------:R-:W-:Y:S01]  /*9880*/  ISETP.GE.AND P2, PT, R19, R46.reuse, PT ;  /* 0x0000002e1300720c */ /* 0x080fe20003f46270 */
[----:B------:R-:W-:Y:S01]  /*9890*/  @!P3 FMUL.FTZ R120, R120, R43 ;  /* 0x0000002b7878b220 */ /* 0x000fe20000410000 */
[-C--:B------:R-:W-:Y:S01]  /*98a0*/  ISETP.GE.AND P0, PT, R0, R46.reuse, PT ;  /* 0x0000002e0000720c */ /* 0x080fe20003f06270 */
[----:B------:R-:W-:Y:S01]  /*98b0*/  UIADD3.X UR26, UR36, UR37, UR27, UP0, !UPT ;  /* 0x00000025241a7290 */ /* 0x000fe200087fe41b */
[----:B0-----:R-:W-:Y:S01]  /*98c0*/  MOV R24, UR7 ;  /* 0x0000000700187c02 */ /* 0x001fe20008000f00 */
[----:B------:R-:W0:Y:S01]  /*98d0*/  @!P5 MUFU.RCP R25, R42 ;  /* 0x0000002a0019d308 */ /* 0x000e220000001000 */
[----:B------:R-:W-:Y:S01]  /*98e0*/  ISETP.GE.AND P3, PT, R10, R46, PT ;  /* 0x0000002e0a00720c */ /* 0x000fe20003f66270 */
[----:B------:R-:W-:Y:S01]  /*98f0*/  UIADD3 UR7, UR9, UR39, URZ ;  /* 0x0000002709077290 */ /* 0x000fe2000fffe03f */
[----:B------:R-:W-:Y:S01]  /*9900*/  LEA R22, P1, R24, R22, 0x2 ;  /* 0x0000001618167211 */ /* 0x000fe200078210ff */
[----:B------:R-:W-:Y:S01]  /*9910*/  BSSY B0, `(.L_x_785) ;  /* 0x0000069000007945 */ /* 0x000fe20003800000 */
[----:B------:R-:W-:Y:S01]  /*9920*/  MOV R45, UR26 ;  /* 0x0000001a002d7c02 */ /* 0x000fe20008000f00 */
[----:B-1----:R-:W-:Y:S01]  /*9930*/  @!P4 FMUL.FTZ R121, R121, R44 ;  /* 0x0000002c7979c220 */ /* 0x002fe20000410000 */
[----:B------:R-:W-:-:S02]  /*9940*/  ISETP.GE.AND P4, PT, R9, R46, PT ;  /* 0x0000002e0900720c */ /* 0x000fc40003f86270 */
[----:B------:R-:W-:Y:S02]  /*9950*/  LEA.HI.X R23, R24, R23, R45, 0x2, P1 ;  /* 0x0000001718177211 */ /* 0x000fe400008f142d */
[-C--:B------:R-:W-:Y:S02]  /*9960*/  ISETP.GE.AND P1, PT, R5, R46.reuse, PT ;  /* 0x0000002e0500720c */ /* 0x080fe40003f26270 */
[----:B------:R-:W-:Y:S01]  /*9970*/  ISETP.NE.AND P6, PT, R58, RZ, PT ;  /* 0x000000ff3a00720c */ /* 0x000fe20003fc5270 */
[----:B------:R-:W-:Y:S01]  /*9980*/  @!P2 STG.E [R22.64+-0x1f00], R49 ;  /* 0xffe100311600a986 */ /* 0x000fe2000c10191c */
[----:B0-----:R-:W-:Y:S01]  /*9990*/  @!P5 FMUL.FTZ R2, R2, R25 ;  /* 0x000000190202d220 */ /* 0x001fe20000410000 */
        /* <DEDUP_REMOVED lines=28> */
[----:B------:R0:W-:Y:S04]  /*9b60*/  STS [R28.X4+0xc], R6 ;  /* 0x00000c061c007388 */ /* 0x0001e80000004800 */
        /* <DEDUP_REMOVED lines=28> */
[----:B--2---:R-:W-:-:S04]  /*9d30*/  FADD.FTZ R24, R2, R54 ;  /* 0x0000003602187221 */ /* 0x004fc80000010000 */
[----:B------:R-:W-:-:S04]  /*9d40*/  FADD.FTZ R25, R24, R3 ;  /* 0x0000000318197221 */ /* 0x000fc80000010000 */
[----:B------:R-:W-:-:S04]  /*9d50*/  FADD.FTZ R25, R25, R4 ;  /* 0x0000000419197221 */ /* 0x000fc80000010000 */
[----:B------:R-:W-:Y:S01]  /*9d60*/  FADD.FTZ R25, R25, R6 ;  /* 0x0000000619197221 */ /* 0x000fe20000010000 */
[----:B0-----:R-:W-:-:S03]  /*9d70*/  IADD3 R6, P1, R60, -0x7e0, RZ ;  /* 0xfffff8203c067810 */ /* 0x001fc60007f3e0ff */
[----:B------:R-:W-:Y:S01]  /*9d80*/  FADD.FTZ R24, R25, R110 ;  /* 0x0000006e19187221 */ /* 0x000fe20000010000 */
[----:B------:R-:W-:Y:S01]  /*9d90*/  IADD3.X R41, R41, -0x1, RZ, P1, !PT ;  /* 0xffffffff29297810 */ /* 0x000fe20000ffe4ff */
[----:B------:R-:W-:Y:S02]  /*9da0*/  LDS R25, [R164.X4+0x100] ;  /* 0x00010000a4197984 */ /* 0x000fe40000004800 */
[----:B-1----:R-:W-:Y:S02]  /*9db0*/  FADD.FTZ R111, R24, R111 ;  /* 0x0000006f186f7221 */ /* 0x002fe40000010000 */
[----:B------:R-:W-:Y:S02]  /*9dc0*/  @!P6 STS [0x2100], R52 ;  /* 0x00210034ff00e388 */ /* 0x000fe40000000800 */
[----:B---3--:R-:W-:Y:S02]  /*9dd0*/  FADD.FTZ R112, R111, R112 ;  /* 0x000000706f707221 */ /* 0x008fe40000010000 */
[----:B------:R-:W-:Y:S02]  /*9de0*/  BAR.SYNC.DEFER_BLOCKING 0x0 ;  /* 0x0000000000007b1d */ /* 0x000fe40000010000 */
[----:B----4-:R-:W-:-:S04]  /*9df0*/  FADD.FTZ R113, R112, R113 ;  /* 0x0000007170717221 */ /* 0x010fc80000010000 */
[----:B-----5:R-:W-:-:S04]  /*9e00*/  FADD.FTZ R114, R113, R114 ;  /* 0x0000007271727221 */ /* 0x020fc80000010000 */
[----:B------:R-:W-:-:S04]  /*9e10*/  FADD.FTZ R115, R114, R115 ;  /* 0x0000007372737221 */ /* 0x000fc80000010000 */
[----:B------:R-:W-:-:S04]  /*9e20*/  FADD.FTZ R116, R115, R116 ;  /* 0x0000007473747221 */ /* 0x000fc80000010000 */
[----:B------:R-:W-:-:S04]  /*9e30*/  FADD.FTZ R117, R116, R117 ;  /* 0x0000007574757221 */ /* 0x000fc80000010000 */
[----:B------:R-:W-:Y:S01]  /*9e40*/  FADD.FTZ R118, R117, R118 ;  /* 0x0000007675767221 */ /* 0x000fe20000010000 */
[----:B------:R-:W0:Y:S03]  /*9e50*/  LDS R4, [0x2100] ;  /* 0x00210000ff047984 */ /* 0x000e260000000800 */
        /* <DEDUP_REMOVED lines=20> */
.L_x_786:
[----:B-1----:R-:W-:Y:S05]  /*9fa0*/  BSYNC B0 ;  /* 0x0000000000007941 */ /* 0x002fea0003800000 */
.L_x_785:
        /* <DEDUP_REMOVED lines=56> */
.L_x_701:
        /* <DEDUP_REMOVED lines=35> */
.L_x_789:
[----:B-1----:R-:W-:Y:S05]  /*a560*/  BSYNC B0 ;  /* 0x0000000000007941 */ /* 0x002fea0003800000 */
.L_x_788:
        /* <DEDUP_REMOVED lines=34> */
.L_x_791:
[----:B------:R-:W3:Y:S02]  /*a790*/  S2R R11, SR_TID.X ;  /* 0x00000000000b7919 */ /* 0x000ee40000002100 */
.L_x_792:
[----:B-1----:R-:W-:Y:S05]  /*a7a0*/  BSYNC B0 ;  /* 0x0000000000007941 */ /* 0x002fea0003800000 */
.L_x_790:
        /* <DEDUP_REMOVED lines=12> */
.L_x_793:
        /* <DEDUP_REMOVED lines=30> */
.L_x_739:
[----:B------:R-:W-:Y:S01]  /*aa50*/  HFMA2.MMA R136, -RZ, RZ, 0, 5.9604644775390625e-08 ;  /* 0x00000001ff887435 */ /* 0x000fe200000001ff */
[----:B------:R-:W-:Y:S02]  /*aa60*/  MOV R85, R135 ;  /* 0x0000008700557202 */ /* 0x000fe40000000f00 */
[----:B------:R-:W-:Y:S02]  /*aa70*/  MOV R139, RZ ;  /* 0x000000ff008b7202 */ /* 0x000fe40000000f00 */
[----:B------:R-:W-:-:S02]  /*aa80*/  MOV R138, 0xffffffff ;  /* 0xffffffff008a7802 */ /* 0x000fc40000000f00 */
[----:B------:R-:W-:Y:S02]  /*aa90*/  MOV R84, 0xaab0 ;  /* 0x0000aab000547802 */ /* 0x000fe40000000f00 */
[----:B-12--5:R-:W-:Y:S05]  /*aaa0*/  CALL.REL.NOINC `($__internal_32_$__cuda_sm70_shflsync_up) ;  /* 0x00000d8000007944 */ /* 0x026fea0003c00000 */
[----:B-1----:R-:W-:Y:S01]  /*aab0*/  MOV R86, R136 ;  /* 0x0000008800567202 */ /* 0x002fe20000000f00 */
[----:B------:R-:W-:Y:S05]  /*aac0*/  BRA `(.L_x_794) ;  /* 0xffffadf000007947 */ /* 0x000fea000383ffff */
.L_x_740:
[----:B------:R-:W-:Y:S01]  /*aad0*/  HFMA2.MMA R136, -RZ, RZ, 0, 5.9604644775390625e-08 ;  /* 0x00000001ff887435 */ /* 0x000fe200000001ff */
[----:B------:R-:W-:Y:S02]  /*aae0*/  MOV R85, R87 ;  /* 0x0000005700557202 */ /* 0x000fe40000000f00 */
[----:B------:R-:W-:Y:S02]  /*aaf0*/  MOV R139, RZ ;  /* 0x000000ff008b7202 */ /* 0x000fe40000000f00 */
[----:B------:R-:W-:Y:S02]  /*ab00*/  MOV R138, 0xffffffff ;  /* 0xffffffff008a7802 */ /* 0x000fe40000000f00 */
[----:B------:R-:W-:Y:S02]  /*ab10*/  MOV R84, 0xab30 ;  /* 0x0000ab3000547802 */ /* 0x000fe40000000f00 */
[----:B0123-5:R-:W-:Y:S05]  /*ab20*/  CALL.REL.NOINC `($__internal_32_$__cuda_sm70_shflsync_up) ;  /* 0x00000d0000007944 */ /* 0x02ffea0003c00000 */
        /* <DEDUP_REMOVED lines=11> */
[----:B------:R-:W-:Y:S05]  /*abe0*/  CALL.REL.NOINC `($__internal_32_$__cuda_sm70_shflsync_up) ;  /* 0x00000c4000007944 */ /* 0x000fea0003c00000 */
[----:B-1----:R-:W-:Y:S01]  /*abf0*/  MOV R86, R136 ;  /* 0x0000008800567202 */ /* 0x002fe20000000f00 */
[----:B------:R-:W-:Y:S01]  /*ac00*/  HFMA2.MMA R136, -RZ, RZ, 0, 1.1920928955078125e-07 ;  /* 0x00000002ff887435 */ /* 0x000fe200000001ff */
[----:B------:R-:W-:Y:S02]  /*ac10*/  MOV R85, R87 ;  /* 0x0000005700557202 */ /* 0x000fe40000000f00 */
[----:B------:R-:W-:-:S02]  /*ac20*/  MOV R139, RZ ;  /* 0x000000ff008b7202 */ /* 0x000fc40000000f00 */
[----:B------:R-:W-:Y:S02]  /*ac30*/  MOV R138, 0xffffffff ;  /* 0xffffffff008a7802 */ /* 0x000fe40000000f00 */
[----:B------:R-:W-:Y:S02]  /*ac40*/  MOV R84, 0xac60 ;  /* 0x0000ac6000547802 */ /* 0x000fe40000000f00 */
[----:B------:R-:W-:Y:S05]  /*ac50*/  CALL.REL.NOINC `($__internal_32_$__cuda_sm70_shflsync_up) ;  /* 0x00000bd000007944 */ /* 0x000fea0003c00000 */
        /* <DEDUP_REMOVED lines=9> */
[----:B------:R-:W-:Y:S05]  /*acf0*/  CALL.REL.NOINC `($__internal_32_$__cuda_sm70_shflsync_up) ;  /* 0x00000b3000007944 */ /* 0x000fea0003c00000 */
[----:B-1----:R-:W-:Y:S01]  /*ad00*/  MOV R86, R136 ;  /* 0x0000008800567202 */ /* 0x002fe20000000f00 */
[----:B------:R-:W-:Y:S01]  /*ad10*/  HFMA2.MMA R136, -RZ, RZ, 0, 2.384185791015625e-07 ;  /* 0x00000004ff887435 */ /* 0x000fe200000001ff */
[----:B------:R-:W-:Y:S02]  /*ad20*/  MOV R85, R87 ;  /* 0x0000005700557202 */ /* 0x000fe40000000f00 */
[----:B------:R-:W-:Y:S02]  /*ad30*/  MOV R139, RZ ;  /* 0x000000ff008b7202 */ /* 0x000fe40000000f00 */
[----:B------:R-:W-:Y:S02]  /*ad40*/  MOV R138, 0xffffffff ;  /* 0xffffffff008a7802 */ /* 0x000fe40000000f00 */
[----:B------:R-:W-:Y:S02]  /*ad50*/  MOV R84, 0xad70 ;  /* 0x0000ad7000547802 */ /* 0x000fe40000000f00 */
[----:B------:R-:W-:Y:S05]  /*ad60*/  CALL.REL.NOINC `($__internal_32_$__cuda_sm70_shflsync_up) ;  /* 0x00000ac000007944 */ /* 0x000fea0003c00000 */
        /* <DEDUP_REMOVED lines=9> */
[----:B------:R-:W-:Y:S05]  /*ae00*/  CALL.REL.NOINC `($__internal_32_$__cuda_sm70_shflsync_up) ;  /* 0x00000a2000007944 */ /* 0x000fea0003c00000 */
[----:B-1----:R-:W-:Y:S01]  /*ae10*/  MOV R86, R136 ;  /* 0x0000008800567202 */ /* 0x002fe20000000f00 */
[----:B------:R-:W-:Y:S01]  /*ae20*/  HFMA2.MMA R136, -RZ, RZ, 0, 4.76837158203125e-07 ;  /* 0x00000008ff887435 */ /* 0x000fe200000001ff */
        /* <DEDUP_REMOVED lines=14> */
[----:B------:R-:W-:Y:S05]  /*af10*/  CALL.REL.NOINC `($__internal_32_$__cuda_sm70_shflsync_up) ;  /* 0x0000091000007944 */ /* 0x000fea0003c00000 */
[----:B-1----:R-:W-:Y:S01]  /*af20*/  MOV R86, R136 ;  /* 0x0000008800567202 */ /* 0x002fe20000000f00 */
[----:B------:R-:W-:Y:S01]  /*af30*/  HFMA2.MMA R136, -RZ, RZ, 0, 9.5367431640625e-07 ;  /* 0x00000010ff887435 */ /* 0x000fe200000001ff */
[----:B------:R-:W-:Y:S02]  /*af40*/  MOV R85, R87 ;  /* 0x0000005700557202 */ /* 0x000fe40000000f00 */
[----:B------:R-:W-:Y:S02]  /*af50*/  MOV R139, RZ ;  /* 0x000000ff008b7202 */ /* 0x000fe40000000f00 */
[----:B------:R-:W-:Y:S02]  /*af60*/  MOV R138, 0xffffffff ;  /* 0xffffffff008a7802 */ /* 0x000fe40000000f00 */
[----:B------:R-:W-:Y:S02]  /*af70*/  MOV R84, 0xaf90 ;  /* 0x0000af9000547802 */ /* 0x000fe40000000f00 */
[----:B------:R-:W-:Y:S05]  /*af80*/  CALL.REL.NOINC `($__internal_32_$__cuda_sm70_shflsync_up) ;  /* 0x000008a000007944 */ /* 0x000fea0003c00000 */
[----:B-1----:R-:W-:Y:S01]  /*af90*/  MOV R84, R136 ;  /* 0x0000008800547202 */ /* 0x002fe20000000f00 */
[----:B------:R-:W-:Y:S05]  /*afa0*/  BRA `(.L_x_795) ;  /* 0xffffaa8000007947 */ /* 0x000fea000383ffff */
.L_x_743:
[----:B------:R-:W-:Y:S01]  /*afb0*/  HFMA2.MMA R136, -RZ, RZ, 0, 5.9604644775390625e-08 ;  /* 0x00000001ff887435 */ /* 0x000fe200000001ff */
[----:B------:R-:W-:-:S02]  /*afc0*/  MOV R85, R135 ;  /* 0x0000008700557202 */ /* 0x000fc40000000f00 */
[----:B------:R-:W-:Y:S02]  /*afd0*/  MOV R139, RZ ;  /* 0x000000ff008b7202 */ /* 0x000fe40000000f00 */
[----:B------:R-:W-:Y:S02]  /*afe0*/  MOV R138, 0xffffffff ;  /* 0xffffffff008a7802 */ /* 0x000fe40000000f00 */
[----:B------:R-:W-:Y:S02]  /*aff0*/  MOV R84, 0xb010 ;  /* 0x0000b01000547802 */ /* 0x000fe40000000f00 */
[----:B-12--5:R-:W-:Y:S05]  /*b000*/  CALL.REL.NOINC `($__internal_32_$__cuda_sm70_shflsync_up) ;  /* 0x0000082000007944 */ /* 0x026fea0003c00000 */
[----:B-1----:R-:W-:Y:S01]  /*b010*/  MOV R86, R136 ;  /* 0x0000008800567202 */ /* 0x002fe20000000f00 */
[----:B------:R-:W-:Y:S01]  /*b020*/  HFMA2.MMA R136, -RZ, RZ, 0, 5.9604644775390625e-08 ;  /* 0x00000001ff887435 */ /* 0x000fe200000001ff */
[----:B------:R-:W-:Y:S02]  /*b030*/  MOV R85, R87 ;  /* 0x0000005700557202 */ /* 0x000fe40000000f00 */
[----:B------:R-:W-:Y:S02]  /*b040*/  MOV R139, RZ ;  /* 0x000000ff008b7202 */ /* 0x000fe40000000f00 */
[----:B------:R-:W-:-:S02]  /*b050*/  MOV R138, 0xffffffff ;  /* 0xffffffff008a7802 */ /* 0x000fc40000000f00 */
[----:B------:R-:W-:Y:S02]  /*b060*/  MOV R84, 0xb080 ;  /* 0x0000b08000547802 */ /* 0x000fe40000000f00 */
[----:B------:R-:W-:Y:S05]  /*b070*/  CALL.REL.NOINC `($__internal_32_$__cuda_sm70_shflsync_up) ;  /* 0x000007b000007944 */ /* 0x000fea0003c00000 */
[----:B------:R-:W-:Y:S01]  /*b080*/  MOV R135, R86 ;  /* 0x0000005600877202 */ /* 0x000fe20000000f00 */
[----:B------:R-:W-:Y:S01]  /*b090*/  HFMA2.MMA R86, -RZ, RZ, 0, 0 ;  /* 0x00000000ff567435 */ /* 0x000fe200000001ff */
[----:B------:R-:W-:Y:S02]  /*b0a0*/  MOV R84, R82 ;  /* 0x0000005200547202 */ /* 0x000fe40000000f00 */
[----:B------:R-:W-:-:S03]  /*b0b0*/  MOV R85, 0xb0d0 ;  /* 0x0000b0d000557802 */ /* 0x000fc60000000f00 */
[----:B-1----:R-:W-:Y:S05]  /*b0c0*/  CALL.REL.NOINC `($__internal_31_$__cuda_sm70_shflsync_idx_p) ;  /* 0x000006c000007944 */ /* 0x002fea0003c00000 */
[----:B-1----:R-:W-:Y:S01]  /*b0d0*/  MOV R82, R86 ;  /* 0x0000005600527202 */ /* 0x002fe20000000f00 */
[----:B------:R-:W-:Y:S01]  /*b0e0*/  HFMA2.MMA R86, -RZ, RZ, 0, 0 ;  /* 0x00000000ff567435 */ /* 0x000fe200000001ff */
[----:B------:R-:W-:Y:S02]  /*b0f0*/  MOV R84, R83 ;  /* 0x0000005300547202 */ /* 0x000fe40000000f00 */
[----:B------:R-:W-:-:S03]  /*b100*/  MOV R85, 0xb120 ;  /* 0x0000b12000557802 */ /* 0x000fc60000000f00 */
[----:B--2--5:R-:W-:Y:S05]  /*b110*/  CALL.REL.NOINC `($__internal_31_$__cuda_sm70_shflsync_idx_p) ;  /* 0x0000067000007944 */ /* 0x024fea0003c00000 */
[----:B-12--5:R-:W-:Y:S05]  /*b120*/  BRA `(.L_x_796) ;  /* 0xffffaa3000007947 */ /* 0x026fea000383ffff */
.L_x_746:
[----:B------:R-:W-:Y:S01]  /*b130*/  HFMA2.MMA R86, -RZ, RZ, 0, 5.9604644775390625e-08 ;  /* 0x00000001ff567435 */ /* 0x000fe200000001ff */
[----:B------:R-:W-:Y:S02]  /*b140*/  MOV R85, R87 ;  /* 0x0000005700557202 */ /* 0x000fe40000000f00 */
[----:B------:R-:W-:-:S03]  /*b150*/  MOV R84, 0xb170 ;  /* 0x0000b17000547802 */ /* 0x000fc60000000f00 */
[----:B------:R-:W-:Y:S05]  /*b160*/  CALL.REL.NOINC `($__internal_30_$__cuda_sm70_shflsync_down) ;  /* 0x0000059000007944 */ /* 0x000fea0003c00000 */
[----:B-1----:R-:W-:Y:S01]  /*b170*/  MOV R89, R86 ;  /* 0x0000005600597202 */ /* 0x002fe20000000f00 */
[----:B0-2--5:R-:W-:Y:S05]  /*b180*/  BRA `(.L_x_797) ;  /* 0xffffb15000007947 */ /* 0x025fea000383ffff */
.L_x_747:
[----:B------:R-:W-:Y:S01]  /*b190*/  HFMA2.MMA R86, -RZ, RZ, 0, 5.9604644775390625e-08 ;  /* 0x00000001ff567435 */ /* 0x000fe200000001ff */
[----:B------:R-:W-:-:S02]  /*b1a0*/  MOV R85, R88 ;  /* 0x0000005800557202 */ /* 0x000fc40000000f00 */
[----:B------:R-:W-:-:S03]  /*b1b0*/  MOV R84, 0xb1d0 ;  /* 0x0000b1d000547802 */ /* 0x000fc60000000f00 */
[----:B01----:R-:W-:Y:S05]  /*b1c0*/  CALL.REL.NOINC `($__internal_30_$__cuda_sm70_shflsync_down) ;  /* 0x0000053000007944 */ /* 0x003fea0003c00000 */
[C---:B------:R-:W-:Y:S02]  /*b1d0*/  FMUL.FTZ R89, R87.reuse, R89 ;  /* 0x0000005957597220 */ /* 0x040fe40000410000 */
[C---:B-1----:R-:W-:Y:S01]  /*b1e0*/  FFMA.FTZ R84, R87.reuse, R86, R88 ;  /* 0x0000005657547223 */ /* 0x042fe20000010058 */
[----:B------:R-:W-:Y:S02]  /*b1f0*/  MOV R86, 0x2 ;  /* 0x0000000200567802 */ /* 0x000fe40000000f00 */
[----:B------:R-:W-:Y:S02]  /*b200*/  FSEL R87, R87, R89, !P4 ;  /* 0x0000005957577208 */ /* 0x000fe40006000000 */
[----:B------:R-:W-:Y:S02]  /*b210*/  FSEL R88, R88, R84, !P4 ;  /* 0x0000005458587208 */ /* 0x000fe40006000000 */
[----:B------:R-:W-:Y:S02]  /*b220*/  MOV R85, R87 ;  /* 0x0000005700557202 */ /* 0x000fe40000000f00 */
[----:B------:R-:W-:-:S02]  /*b230*/  MOV R84, 0xb250 ;  /* 0x0000b25000547802 */ /* 0x000fc40000000f00 */
[----:B0-2--5:R-:W-:Y:S05]  /*b240*/  CALL.REL.NOINC `($__internal_30_$__cuda_sm70_shflsync_down) ;  /* 0x000004b000007944 */ /* 0x025fea0003c00000 */
[----:B-1----:R-:W-:Y:S01]  /*b250*/  MOV R89, R86 ;  /* 0x0000005600597202 */ /* 0x002fe20000000f00 */
[----:B------:R-:W-:Y:S01]  /*b260*/  HFMA2.MMA R86, -RZ, RZ, 0, 1.1920928955078125e-07 ;  /* 0x00000002ff567435 */ /* 0x000fe200000001ff */
[----:B------:R-:W-:-:S02]  /*b270*/  MOV R85, R88 ;  /* 0x0000005800557202 */ /* 0x000fc40000000f00 */
[----:B------:R-:W-:-:S03]  /*b280*/  MOV R84, 0xb2a0 ;  /* 0x0000b2a000547802 */ /* 0x000fc60000000f00 */
[----:B0-2--5:R-:W-:Y:S05]  /*b290*/  CALL.REL.NOINC `($__internal_30_$__cuda_sm70_shflsync_down) ;  /* 0x0000046000007944 */ /* 0x025fea0003c00000 */
[----:B-1----:R-:W-:Y:S01]  /*b2a0*/  @!P3 FFMA.FTZ R88, R87, R86, R88 ;  /* 0x000000565758b223 */ /* 0x002fe20000010058 */
[----:B------:R-:W-:Y:S01]  /*b2b0*/  MOV R86, 0x4 ;  /* 0x0000000400567802 */ /* 0x000fe20000000f00 */
[----:B------:R-:W-:Y:S01]  /*b2c0*/  @!P3 FMUL.FTZ R87, R89, R87 ;  /* 0x000000575957b220 */ /* 0x000fe20000410000 */
[----:B------:R-:W-:-:S04]  /*b2d0*/  MOV R84, 0xb300 ;  /* 0x0000b30000547802 */ /* 0x000fc80000000f00 */
[----:B------:R-:W-:Y:S02]  /*b2e0*/  MOV R85, R87 ;  /* 0x0000005700557202 */ /* 0x000fe40000000f00 */
[----:B0-2--5:R-:W-:Y:S05]  /*b2f0*/  CALL.REL.NOINC `($__internal_30_$__cuda_sm70_shflsync_down) ;  /* 0x0000040000007944 */ /* 0x025fea0003c00000 */
[----:B-1----:R-:W-:Y:S01]  /*b300*/  MOV R89, R86 ;  /* 0x0000005600597202 */ /* 0x002fe20000000f00 */
[----:B------:R-:W-:Y:S01]  /*b310*/  HFMA2.MMA R86, -RZ, RZ, 0, 2.384185791015625e-07 ;  /* 0x00000004ff567435 */ /* 0x000fe200000001ff */
[----:B------:R-:W-:Y:S02]  /*b320*/  MOV R85, R88 ;  /* 0x0000005800557202 */ /* 0x000fe40000000f00 */
[----:B------:R-:W-:-:S03]  /*b330*/  MOV R84, 0xb350 ;  /* 0x0000b35000547802 */ /* 0x000fc60000000f00 */
[----:B0-2--5:R-:W-:Y:S05]  /*b340*/  CALL.REL.NOINC `($__internal_30_$__cuda_sm70_shflsync_down) ;  /* 0x000003b000007944 */ /* 0x025fea0003c00000 */
[----:B-1----:R-:W-:Y:S01]  /*b350*/  @!P2 FFMA.FTZ R88, R87, R86, R88 ;  /* 0x000000565758a223 */ /* 0x002fe20000010058 */
[----:B------:R-:W-:Y:S01]  /*b360*/  HFMA2.MMA R86, -RZ, RZ, 0, 4.76837158203125e-07 ;  /* 0x00000008ff567435 */ /* 0x000fe200000001ff */
[----:B------:R-:W-:Y:S01]  /*b370*/  @!P2 FMUL.FTZ R87, R89, R87 ;  /* 0x000000575957a220 */ /* 0x000fe20000410000 */
[----:B------:R-:W-:Y:S02]  /*b380*/  MOV R84, 0xb3d0 ;  /* 0x0000b3d000547802 */ /* 0x000fe40000000f00 */
[----:B------:R-:W-:Y:S02]  /*b390*/  MOV R89, R88 ;  /* 0x0000005800597202 */ /* 0x000fe40000000f00 */
[----:B------:R-:W-:-:S04]  /*b3a0*/  MOV R88, R87 ;  /* 0x0000005700587202 */ /* 0x000fc80000000f00 */
[----:B------:R-:W-:Y:S02]  /*b3b0*/  MOV R85, R88 ;  /* 0x0000005800557202 */ /* 0x000fe40000000f00 */
[----:B0-2--5:R-:W-:Y:S05]  /*b3c0*/  CALL.REL.NOINC `($__internal_30_$__cuda_sm70_shflsync_down) ;  /* 0x0000033000007944 */ /* 0x025fea0003c00000 */
[----:B-1----:R-:W-:Y:S01]  /*b3d0*/  MOV R87, R86 ;  /* 0x0000005600577202 */ /* 0x002fe20000000f00 */
[----:B------:R-:W-:Y:S01]  /*b3e0*/  HFMA2.MMA R86, -RZ, RZ, 0, 4.76837158203125e-07 ;  /* 0x00000008ff567435 */ /* 0x000fe200000001ff */
[----:B------:R-:W-:Y:S02]  /*b3f0*/  MOV R85, R89 ;  /* 0x0000005900557202 */ /* 0x000fe40000000f00 */
[----:B------:R-:W-:-:S03]  /*b400*/  MOV R84, 0xb420 ;  /* 0x0000b42000547802 */ /* 0x000fc60000000f00 */
[----:B0-2--5:R-:W-:Y:S05]  /*b410*/  CALL.REL.NOINC `($__internal_30_$__cuda_sm70_shflsync_down) ;  /* 0x000002e000007944 */ /* 0x025fea0003c00000 */
[----:B-1----:R-:W-:Y:S01]  /*b420*/  @!P1 FFMA.FTZ R89, R88, R86, R89 ;  /* 0x0000005658599223 */ /* 0x002fe20000010059 */
[----:B------:R-:W-:Y:S01]  /*b430*/  HFMA2.MMA R86, -RZ, RZ, 0, 9.5367431640625e-07 ;  /* 0x00000010ff567435 */ /* 0x000fe200000001ff */
[----:B------:R-:W-:Y:S01]  /*b440*/  @!P1 FMUL.FTZ R88, R87, R88 ;  /* 0x0000005857589220 */ /* 0x000fe20000410000 */
[----:B------:R-:W-:Y:S02]  /*b450*/  MOV R84, 0xb490 ;  /* 0x0000b49000547802 */ /* 0x000fe40000000f00 */
[----:B------:R-:W-:Y:S02]  /*b460*/  MOV R87, R89 ;  /* 0x0000005900577202 */ /* 0x000fe40000000f00 */
[----:B------:R-:W-:-:S02]  /*b470*/  MOV R85, R88 ;  /* 0x0000005800557202 */ /* 0x000fc40000000f00 */
[----:B0-2--5:R-:W-:Y:S05]  /*b480*/  CALL.REL.NOINC `($__internal_30_$__cuda_sm70_shflsync_down) ;  /* 0x0000027000007944 */ /* 0x025fea0003c00000 */
[----:B-1----:R-:W-:Y:S01]  /*b490*/  MOV R89, R86 ;  /* 0x0000005600597202 */ /* 0x002fe20000000f00 */
[----:B------:R-:W-:Y:S01]  /*b4a0*/  HFMA2.MMA R86, -RZ, RZ, 0, 9.5367431640625e-07 ;  /* 0x00000010ff567435 */ /* 0x000fe200000001ff */
[----:B------:R-:W-:-:S02]  /*b4b0*/  MOV R85, R87 ;  /* 0x0000005700557202 */ /* 0x000fc40000000f00 */
[----:B------:R-:W-:-:S03]  /*b4c0*/  MOV R84, 0xb4e0 ;  /* 0x0000b4e000547802 */ /* 0x000fc60000000f00 */
[----:B0-2--5:R-:W-:Y:S05]  /*b4d0*/  CALL.REL.NOINC `($__internal_30_$__cuda_sm70_shflsync_down) ;  /* 0x0000022000007944 */ /* 0x025fea0003c00000 */
[----:B-1----:R-:W-:Y:S01]  /*b4e0*/  @!P0 FFMA.FTZ R87, R88, R86, R87 ;  /* 0x0000005658578223 */ /* 0x002fe20000010057 */
[----:B------:R-:W-:Y:S01]  /*b4f0*/  MOV R86, RZ ;  /* 0x000000ff00567202 */ /* 0x000fe20000000f00 */
[----:B------:R-:W-:Y:S01]  /*b500*/  @!P0 FMUL.FTZ R88, R89, R88 ;  /* 0x0000005859588220 */ /* 0x000fe20000410000 */
[----:B------:R-:W-:-:S04]  /*b510*/  MOV R85, 0xb540 ;  /* 0x0000b54000557802 */ /* 0x000fc80000000f00 */
[----:B------:R-:W-:Y:S02]  /*b520*/  MOV R84, R88 ;  /* 0x0000005800547202 */ /* 0x000fe40000000f00 */
[----:B0-2--5:R-:W-:Y:S05]  /*b530*/  CALL.REL.NOINC `($__internal_31_$__cuda_sm70_shflsync_idx_p) ;  /* 0x0000025000007944 */ /* 0x025fea0003c00000 */
[----:B-1----:R-:W-:Y:S01]  /*b540*/  MOV R89, R86 ;  /* 0x0000005600597202 */ /* 0x002fe20000000f00 */
[----:B------:R-:W-:Y:S01]  /*b550*/  HFMA2.MMA R86, -RZ, RZ, 0, 0 ;  /* 0x00000000ff567435 */ /* 0x000fe200000001ff */
[----:B------:R-:W-:Y:S02]  /*b560*/  MOV R84, R87 ;  /* 0x0000005700547202 */ /* 0x000fe40000000f00 */
[----:B------:R-:W-:-:S03]  /*b570*/  MOV R85, 0xb590 ;  /* 0x0000b59000557802 */ /* 0x000fc60000000f00 */
[----:B--2--5:R-:W-:Y:S05]  /*b580*/  CALL.REL.NOINC `($__internal_31_$__cuda_sm70_shflsync_idx_p) ;  /* 0x0000020000007944 */ /* 0x024fea0003c00000 */
[----:B-1----:R-:W-:Y:S01]  /*b590*/  MOV R157, R86 ;  /* 0x00000056009d7202 */ /* 0x002fe20000000f00 */
[----:B------:R-:W-:Y:S01]  /*b5a0*/  HFMA2.MMA R86, -RZ, RZ, 0, 5.9604644775390625e-08 ;  /* 0x00000001ff567435 */ /* 0x000fe200000001ff */
[----:B------:R-:W-:Y:S02]  /*b5b0*/  MOV R85, R88 ;  /* 0x0000005800557202 */ /* 0x000fe40000000f00 */
[----:B------:R-:W-:-:S03]  /*b5c0*/  MOV R84, 0xb5e0 ;  /* 0x0000b5e000547802 */ /* 0x000fc60000000f00 */
[----:B--2--5:R-:W-:Y:S05]  /*b5d0*/  CALL.REL.NOINC `($__internal_30_$__cuda_sm70_shflsync_down) ;  /* 0x0000012000007944 */ /* 0x024fea0003c00000 */
[----:B-1----:R-:W-:Y:S01]  /*b5e0*/  MOV R159, R86 ;  /* 0x00000056009f7202 */ /* 0x002fe20000000f00 */
[----:B------:R-:W-:Y:S01]  /*b5f0*/  HFMA2.MMA R86, -RZ, RZ, 0, 5.9604644775390625e-08 ;  /* 0x00000001ff567435 */ /* 0x000fe200000001ff */
[----:B------:R-:W-:-:S02]  /*b600*/  MOV R85, R87 ;  /* 0x0000005700557202 */ /* 0x000fc40000000f00 */
[----:B------:R-:W-:-:S03]  /*b610*/  MOV R84, 0xb630 ;  /* 0x0000b63000547802 */ /* 0x000fc60000000f00 */
[----:B0-2--5:R-:W-:Y:S05]  /*b620*/  CALL.REL.NOINC `($__internal_30_$__cuda_sm70_shflsync_down) ;  /* 0x000000d000007944 */ /* 0x025fea0003c00000 */
[----:B-1----:R-:W-:Y:S01]  /*b630*/  MOV R88, R86 ;  /* 0x0000005600587202 */ /* 0x002fe20000000f00 */
[----:B------:R-:W-:Y:S01]  /*b640*/  HFMA2.MMA R86, -RZ, RZ, 0, 0 ;  /* 0x00000000ff567435 */ /* 0x000fe200000001ff */
[----:B------:R-:W-:Y:S02]  /*b650*/  MOV R87, R159 ;  /* 0x0000009f00577202 */ /* 0x000fe40000000f00 */
[----:B------:R-:W-:Y:S02]  /*b660*/  MOV R84, R82 ;  /* 0x0000005200547202 */ /* 0x000fe40000000f00 */
[----:B------:R-:W-:Y:S02]  /*b670*/  MOV R85, 0xb690 ;  /* 0x0000b69000557802 */ /* 0x000fe40000000f00 */
[----:B0-2--5:R-:W-:Y:S05]  /*b680*/  CALL.REL.NOINC `($__internal_31_$__cuda_sm70_shflsync_idx_p) ;  /* 0x0000010000007944 */ /* 0x025fea0003c00000 */
[----:B-1----:R-:W-:Y:S01]  /*b690*/  MOV R159, R86 ;  /* 0x00000056009f7202 */ /* 0x002fe20000000f00 */
[----:B------:R-:W-:Y:S01]  /*b6a0*/  HFMA2.MMA R86, -RZ, RZ, 0, 0 ;  /* 0x00000000ff567435 */ /* 0x000fe200000001ff */
[----:B------:R-:W-:Y:S02]  /*b6b0*/  MOV R84, R83 ;  /* 0x0000005300547202 */ /* 0x000fe40000000f00 */
[----:B------:R-:W-:-:S03]  /*b6c0*/  MOV R85, 0xb6e0 ;  /* 0x0000b6e000557802 */ /* 0x000fc60000000f00 */
[----:B--2--5:R-:W-:Y:S05]  /*b6d0*/  CALL.REL.NOINC `($__internal_31_$__cuda_sm70_shflsync_idx_p) ;  /* 0x000000b000007944 */ /* 0x024fea0003c00000 */
[----:B-1----:R-:W-:Y:S01]  /*b6e0*/  MOV R85, R86 ;  /* 0x0000005600557202 */ /* 0x002fe20000000f00 */
[----:B--2--5:R-:W-:Y:S05]  /*b6f0*/  BRA `(.L_x_798) ;  /* 0xffffad8000007947 */ /* 0x024fea000383ffff */
        .weak           $__internal_30_$__cuda_sm70_shflsync_down
        .type           $__internal_30_$__cuda_sm70_shflsync_down,@function
        .size           $__internal_30_$__cuda_sm70_shflsync_down,($__internal_31_$__cuda_sm70_shflsync_idx_p - $__internal_30_$__cuda_sm70_shflsync_down)
$__internal_30_$__cuda_sm70_shflsync_down:
        /* <DEDUP_REMOVED lines=8> */
[----:B------:R-:W-:Y:S05]  /*b780*/  RET.REL.NODEC R84 `(_Z25selective_scan_bwd_kernelI32Selective_Scan_bwd_kernel_traitsILi128ELi16ELb0ELb1ELb0ELb1ELb0EffEEv12SSMParamsBwd) ;  /* 0xffff487054007950 */ /* 0x000fea0003c3ffff */
        .weak           $__internal_31_$__cuda_sm70_shflsync_idx_p
        .type           $__internal_31_$__cuda_sm70_shflsync_idx_p,@function
        .size           $__internal_31_$__cuda_sm70_shflsync_idx_p,($__internal_32_$__cuda_sm70_shflsync_up - $__internal_31_$__cuda_sm70_shflsync_idx_p)
$__internal_31_$__cuda_sm70_shflsync_idx_p:
        /* <DEDUP_REMOVED lines=9> */
[----:B0-----:R-:W-:Y:S05]  /*b820*/  RET.REL.NODEC R84 `(_Z25selective_scan_bwd_kernelI32Selective_Scan_bwd_kernel_traitsILi128ELi16ELb0ELb1ELb0ELb1ELb0EffEEv12SSMParamsBwd) ;  /* 0xffff47d054007950 */ /* 0x001fea0003c3ffff */
        .weak           $__internal_32_$__cuda_sm70_shflsync_up
        .type           $__internal_32_$__cuda_sm70_shflsync_up,@function
        .size           $__internal_32_$__cuda_sm70_shflsync_up,(.L_x_8848 - $__internal_32_$__cuda_sm70_shflsync_up)
$__internal_32_$__cuda_sm70_shflsync_up:
[----:B------:R-:W-:Y:S04]  /*b830*/  WARPSYNC R138 ;  /* 0x0000008a00007348 */ /* 0x000fe80003800000 */
[----:B------:R0:W1:Y:S02]  /*b840*/  SHFL.UP PT, R136, R85, R136, R139 ;  /* 0x0400008855887389 */ /* 0x00006400000e008b */
[----:B0-----:R-:W-:-:S04]  /*b850*/  MOV R85, 0x0 ;  /* 0x0000000000557802 */ /* 0x001fc80000000f00 */
[----:B------:R-:W-:Y:S05]  /*b860*/  RET.REL.NODEC R84 `(_Z25selective_scan_bwd_kernelI32Selective_Scan_bwd_kernel_traitsILi128ELi16ELb0ELb1ELb0ELb1ELb0EffEEv12SSMParamsBwd) ;  /* 0xffff479054007950 */ /* 0x000fea0003c3ffff */
.L_x_799:
        /* <DEDUP_REMOVED lines=9> */
.L_x_8848:


//--------------------- .text._Z25selective_scan_bwd_kernelI32Selective_Scan_bwd_kernel_traitsILi128ELi16ELb0ELb1ELb0ELb1ELb1EffEEv12SSMParamsBwd --------------------------
	.section	.text._Z25selective_scan_bwd_kernelI32Selective_Scan_bwd_kernel_traitsILi128ELi16ELb0ELb1ELb0ELb1ELb1EffEEv12SSMParamsBwd,"ax",@progbits
	.sectioninfo	@"SHI_REGISTERS=168"
	.align	128
        .global         _Z25selective_scan_bwd_kernelI32Selective_Scan_bwd_kernel_traitsILi128ELi16ELb0ELb1ELb0ELb1ELb1EffEEv12SSMParamsBwd
        .type           _Z25selective_scan_bwd_kernelI32Selective_Scan_bwd_kernel_traitsILi128ELi16ELb0ELb1ELb0ELb1ELb1EffEEv12SSMParamsBwd,@function
        .size           _Z25selective_scan_bwd_kernelI32Selective_Scan_bwd_kernel_traitsILi128ELi16ELb0ELb1ELb0ELb1ELb1EffEEv12SSMParamsBwd,(.L_x_8851 - _Z25selective_scan_bwd_kernelI32Selective_Scan_bwd_kernel_traitsILi128ELi16ELb0ELb1ELb0ELb1ELb1EffEEv12SSMParamsBwd)
        .other          _Z25selective_scan_bwd_kernelI32Selective_Scan_bwd_kernel_traitsILi128ELi16ELb0ELb1ELb0ELb1ELb1EffEEv12SSMParamsBwd,@"STO_CUDA_ENTRY STV_DEFAULT"
_Z25selective_scan_bwd_kernelI32Selective_Scan_bwd_kernel_traitsILi128ELi16ELb0ELb1ELb0ELb1ELb1EffEEv12SSMParamsBwd:
.text._Z25selective_scan_bwd_kernelI32Selective_Scan_bwd_kernel_traitsILi128ELi16ELb0ELb1ELb0ELb1ELb1EffEEv12SSMParamsBwd:
        /* <DEDUP_REMOVED lines=162> */
[----:B-1----:R-:W-:Y:S02]  /*0a20*/  SHF.R.S32.HI R3, RZ, 0x1f, R44 ;  /* 0x0000001fff037819 */ /* 0x002fe4000001142c */
[----:B------:R-:W-:Y:S02]  /*0a30*/  LOP3.LUT R47, R0, 0xfffffe00, RZ, 0xc0, !PT ;  /* 0xfffffe00002f7812 */ /* 0x000fe400078ec0ff */
[----:B------:R-:W-:-:S02]  /*0a40*/  LEA.HI R3, R3, R44, RZ, 0x5 ;  /* 0x0000002c03037211 */ /* 0x000fc400078f28ff */
[----:B------:R-:W-:Y:S02]  /*0a50*/  LOP3.LUT R46, R47, 0x1f, R44, 0xf8, !PT ;  /* 0x0000001f2f2e7812 */ /* 0x000fe400078ef82c */
[----:B------:R-:W-:Y:S02]  /*0a60*/  SHF.R.S32.HI R0, RZ, 0x5, R3 ;  /* 0x00000005ff007819 */ /* 0x000fe40000011403 */
[C---:B------:R-:W-:Y:S02]  /*0a70*/  LOP3.LUT R3, R46.reuse, 0x20, RZ, 0xfc, !PT ;  /* 0x000000202e037812 */ /* 0x040fe400078efcff */
[C---:B------:R-:W-:Y:S02]  /*0a80*/  LOP3.LUT R2, R46.reuse, 0x40, RZ, 0xfc, !PT ;  /* 0x000000402e027812 */ /* 0x040fe400078efcff */
[----:B------:R-:W-:Y:S01]  /*0a90*/  LOP3.LUT R0, R46, 0x60, RZ, 0xfc, !PT ;  /* 0x000000602e007812 */ /* 0x000fe200078efcff */
[----:B------:R1:W-:Y:S01]  /*0aa0*/  STL [R1+0x20], R3 ;  /* 0x0000200301007387 */ /* 0x0003e20000100800 */
[----:B------:R-:W-:-:S03]  /*0ab0*/  SHF.R.S32.HI R47, RZ, 0x1f, R46 ;  /* 0x0000001fff2f7819 */ /* 0x000fc6000001142e */
[----:B------:R3:W-:Y:S04]  /*0ac0*/  STL [R1+0x1c], R2 ;  /* 0x00001c0201007387 */ /* 0x0007e80000100800 */
[----:B------:R4:W-:Y:S01]  /*0ad0*/  STL [R1+0x18], R0 ;  /* 0x0000180001007387 */ /* 0x0009e20000100800 */
[C---:B-1----:R-:W-:Y:S02]  /*0ae0*/  LOP3.LUT R3, R46.reuse, 0x80, RZ, 0xfc, !PT ;  /* 0x000000802e037812 */ /* 0x042fe400078efcff */
[----:B---3--:R-:W-:-:S03]  /*0af0*/  LOP3.LUT R2, R46, 0xa0, RZ, 0xfc, !PT ;  /* 0x000000a02e027812 */ /* 0x008fc600078efcff */
[----:B------:R1:W-:Y:S01]  /*0b00*/  STL [R1+0x14], R3 ;  /* 0x0000140301007387 */ /* 0x0003e20000100800 */
[----:B----4-:R-:W-:-:S03]  /*0b10*/  LOP3.LUT R0, R46, 0xc0, RZ, 0xfc, !PT ;  /* 0x000000c02e007812 */ /* 0x010fc600078efcff */
        /* <DEDUP_REMOVED lines=19> */
[----:B------:R1:W-:Y:S02]  /*0c50*/  STL [R1+0x6c], R0 ;  /* 0x00006c0001007387 */ /* 0x0003e40000100800 */
.L_x_891:
[----:B------:R-:W3:Y:S04]  /*0c60*/  LDL R109, [R1+0x20] ;  /* 0x00002000016d7983 */ /* 0x000ee80000100800 */
[----:B------:R-:W4:Y:S04]  /*0c70*/  LDL R137, [R1+0x1c] ;  /* 0x00001c0001897983 */ /* 0x000f280000100800 */
[----:B------:R-:W5:Y:S04]  /*0c80*/  LDL R136, [R1+0x18] ;  /* 0x0000180001887983 */ /* 0x000f680000100800 */
[----:B--2---:R-:W2:Y:S04]  /*0c90*/  LDL R135, [R1+0x14] ;  /* 0x0000140001877983 */ /* 0x004ea80000100800 */
[----:B------:R-:W2:Y:S04]  /*0ca0*/  LDL R133, [R1+0x10] ;  /* 0x0000100001857983 */ /* 0x000ea80000100800 */
        /* <DEDUP_REMOVED lines=9> */
[----:B------:R-:W2:Y:S01]  /*0d40*/  LDL R107, [R1+0x6c] ;  /* 0x00006c00016b7983 */ /* 0x000ea20000100800 */
[----:B------:R-:W-:-:S02]  /*0d50*/  ULDC UR24, c[0x0][0x174] ;  /* 0x00005d0000187ab9 */ /* 0x000fc40000000800 */
[----:B------:R-:W-:Y:S02]  /*0d60*/  UIADD3 UR24, -UR6, UR24, URZ ;  /* 0x0000001806187290 */ /* 0x000fe4000fffe13f */
[----:B------:R-:W-:Y:S02]  /*0d70*/  ULDC UR7, c[0x0][0x168] ;  /* 0x00005a0000077ab9 */ /* 0x000fe40000000800 */
[----:B------:R-:W-:-:S04]  /*0d80*/  ULEA UR25, UR24, 0xfffff800, 0xb ;  /* 0xfffff80018197891 */ /* 0x000fc8000f8e583f */
[----:B------:R-:W-:Y:S01]  /*0d90*/  UIADD3 UR7, -UR25, UR7, URZ ;  /* 0x0000000719077290 */ /* 0x000fe2000fffe13f */
[----:B-1----:R-:W-:Y:S01]  /*0da0*/  HFMA2.MMA R0, -RZ, RZ, 0, 0 ;  /* 0x00000000ff007435 */ /* 0x002fe200000001ff */
[----:B------:R-:W-:-:S04]  /*0db0*/  LEA R2, P3, R46, UR16, 0x2 ;  /* 0x000000102e027c11 */ /* 0x000fc8000f8610ff */
[C---:B------:R-:W-:Y:S01]  /*0dc0*/  ISETP.GE.AND P2, PT, R46.reuse, UR7, PT ;  /* 0x000000072e007c0c */ /* 0x040fe2000bf46270 */
[----:B------:R-:W-:Y:S01]  /*0dd0*/  CS2R R4, SRZ ;  /* 0x0000000000047805 */ /* 0x000fe2000001ff00 */
[----:B------:R-:W-:Y:S01]  /*0de0*/  LEA.HI.X R3, R46, UR17, R47, 0x2, P3 ;  /* 0x000000112e037c11 */ /* 0x000fe200098f142f */
[----:B------:R-:W-:Y:S01]  /*0df0*/  BAR.SYNC.DEFER_BLOCKING 0x0 ;  /* 0x0000000000007b1d */ /* 0x000fe20000010000 */
[----:B------:R-:W-:Y:S01]  /*0e00*/  CS2R R6, SRZ ;  /* 0x0000000000067805 */ /* 0x000fe2000001ff00 */
[----:B------:R-:W-:Y:S01]  /*0e10*/  CS2R R8, SRZ ;  /* 0x0000000000087805 */ /* 0x000fe2000001ff00 */
[----:B------:R-:W-:Y:S01]  /*0e20*/  CS2R R10, SRZ ;  /* 0x00000000000a7805 */ /* 0x000fe2000001ff00 */
[----:B------:R-:W-:Y:S01]  /*0e30*/  CS2R R12, SRZ ;  /* 0x00000000000c7805 */ /* 0x000fe2000001ff00 */
[----:B------:R-:W-:-:S05]  /*0e40*/  CS2R R14, SRZ ;  /* 0x00000000000e7805 */ /* 0x000fca000001ff00 */
[----:B------:R1:W2:Y:S01]  /*0e50*/  @!P2 LDG.E R0, [R2.64] ;  /* 0x000000200200a981 */ /* 0x0002a2000c1e1900 */
[----:B------:R-:W-:Y:S01]  /*0e60*/  CS2R R16, SRZ ;  /* 0x0000000000107805 */ /* 0x000fe2000001ff00 */
[----:B------:R-:W-:Y:S02]  /*0e70*/  MOV R18, RZ ;  /* 0x000000ff00127202 */ /* 0x000fe40000000f00 */
[----:B---3--:R-:W-:Y:S02]  /*0e80*/  ISETP.GE.AND P1, PT, R109, UR7, PT ;  /* 0x000000076d007c0c */ /* 0x008fe4000bf26270 */
[----:B----4-:R-:W-:Y:S02]  /*0e90*/  ISETP.GE.AND P0, PT, R137, UR7, PT ;  /* 0x0000000789007c0c */ /* 0x010fe4000bf06270 */
[----:B-----5:R-:W-:Y:S02]  /*0ea0*/  ISETP.GE.AND P4, PT, R136, UR7, PT ;  /* 0x0000000788007c0c */ /* 0x020fe4000bf86270 */
[----:B--2---:R-:W-:-:S07]  /*0eb0*/  ISETP.GE.AND P6, PT, R135, UR7, PT ;  /* 0x0000000787007c0c */ /* 0x004fce000bfc6270 */
[----:B------:R1:W2:Y:S01]  /*0ec0*/  @!P1 LDG.E R5, [R2.64+0x80] ;  /* 0x0000802002059981 */ /* 0x0002a2000c1e1900 */
        /* <DEDUP_REMOVED lines=40> */
[----:B------:R-:W-:Y:S01]  /*1150*/  STL [R1+0x60], R162 ;  /* 0x000060a201007387 */ /* 0x000fe20000100800 */
[----:B------:R-:W-:-:S02]  /*1160*/  IADD3 R32, R19, 0x100, RZ ;  /* 0x0000010013207810 */ /* 0x000fc40007ffe0ff */
[-C--:B------:R-:W-:Y:S01]  /*1170*/  LEA.HI.SX32 R158, R26, R19.reuse, 0x1b ;  /* 0x000000131a9e7211 */ /* 0x080fe200078fdaff */
[----:B------:R-:W-:Y:S01]  /*1180*/  STL [R1+0x5c], R161 ;  /* 0x00005ca101007387 */ /* 0x000fe20000100800 */
[C---:B------:R-:W-:Y:S02]  /*1190*/  IADD3 R34, R19.reuse, 0x120, RZ ;  /* 0x0000012013227810 */ /* 0x040fe40007ffe0ff */
[-C--:B------:R-:W-:Y:S01]  /*11a0*/  LEA.HI.SX32 R157, R28, R19.reuse, 0x1b ;  /* 0x000000131c9d7211 */ /* 0x080fe200078fdaff */
[----:B------:R0:W-:Y:S01]  /*11b0*/  STS [R162.X4], R0 ;  /* 0x00000000a2007388 */ /* 0x0001e20000004800 */
[C---:B------:R-:W-:Y:S02]  /*11c0*/  IADD3 R36, R19.reuse, 0x140, RZ ;  /* 0x0000014013247810 */ /* 0x040fe40007ffe0ff */
[----:B------:R-:W-:Y:S01]  /*11d0*/  LEA.HI.SX32 R156, R30, R19, 0x1b ;  /* 0x000000131e9c7211 */ /* 0x000fe200078fdaff */
[----:B------:R-:W-:Y:S01]  /*11e0*/  STL [R1+0x58], R160 ;  /* 0x000058a001007387 */ /* 0x000fe20000100800 */
[----:B------:R-:W-:-:S02]  /*11f0*/  IADD3 R38, R19, 0x160, RZ ;  /* 0x0000016013267810 */ /* 0x000fc40007ffe0ff */
[-C--:B------:R-:W-:Y:S01]  /*1200*/  LEA.HI.SX32 R155, R2, R19.reuse, 0x1b ;  /* 0x00000013029b7211 */ /* 0x080fe200078fdaff */
[----:B------:R-:W-:Y:S01]  /*1210*/  STL [R1+0x54], R159 ;  /* 0x0000549f01007387 */ /* 0x000fe20000100800 */
[C---:B------:R-:W-:Y:S02]  /*1220*/  IADD3 R40, R19.reuse, 0x180, RZ ;  /* 0x0000018013287810 */ /* 0x040fe40007ffe0ff */
[-C--:B------:R-:W-:Y:S01]  /*1230*/  LEA.HI.SX32 R154, R32, R19.reuse, 0x1b ;  /* 0x00000013209a7211 */ /* 0x080fe200078fdaff */
[----:B------:R-:W-:Y:S01]  /*1240*/  STL [R1+0x50], R158 ;  /* 0x0000509e01007387 */ /* 0x000fe20000100800 */
[C---:B------:R-:W-:Y:S02]  /*1250*/  IADD3 R42, R19.reuse, 0x1a0, RZ ;  /* 0x000001a0132a7810 */ /* 0x040fe40007ffe0ff */
[----:B------:R-:W-:Y:S01]  /*1260*/  LEA.HI.SX32 R153, R34, R19, 0x1b ;  /* 0x0000001322997211 */ /* 0x000fe200078fdaff */
[----:B------:R-:W-:Y:S01]  /*1270*/  STL [R1+0x4c], R157 ;  /* 0x00004c9d01007387 */ /* 0x000fe20000100800 */
[----:B------:R-:W-:-:S02]  /*1280*/  IADD3 R48, R19, 0x1c0, RZ ;  /* 0x000001c013307810 */ /* 0x000fc40007ffe0ff */
[-C--:B------:R-:W-:Y:S01]  /*1290*/  LEA.HI.SX32 R152, R36, R19.reuse, 0x1b ;  /* 0x0000001324987211 */ /* 0x080fe200078fdaff */
[----:B------:R-:W-:Y:S01]  /*12a0*/  STL [R1+0x48], R156 ;  /* 0x0000489c01007387 */ /* 0x000fe20000100800 */
[----:B------:R-:W-:Y:S02]  /*12b0*/  IADD3 R50, R19, 0x1e0, RZ ;  /* 0x000001e013327810 */ /* 0x000fe40007ffe0ff */
[-C--:B------:R-:W-:Y:S01]  /*12c0*/  LEA.HI.SX32 R151, R38, R19.reuse, 0x1b ;  /* 0x0000001326977211 */ /* 0x080fe200078fdaff */
[----:B------:R-:W-:Y:S01]  /*12d0*/  STL [R1+0x44], R155 ;  /* 0x0000449b01007387 */ /* 0x000fe20000100800 */
[-C--:B------:R-:W-:Y:S02]  /*12e0*/  LEA.HI.SX32 R150, R40, R19.reuse, 0x1b ;  /* 0x0000001328967211 */ /* 0x080fe400078fdaff */
[-C--:B------:R-:W-:Y:S01]  /*12f0*/  LEA.HI.SX32 R149, R42, R19.reuse, 0x1b ;  /* 0x000000132a957211 */ /* 0x080fe200078fdaff */
[----:B------:R-:W-:Y:S01]  /*1300*/  STL [R1+0x40], R154 ;  /* 0x0000409a01007387 */ /* 0x000fe20000100800 */
[----:B------:R-:W-:-:S02]  /*1310*/  LEA.HI.SX32 R141, R48, R19, 0x1b ;  /* 0x00000013308d7211 */ /* 0x000fc400078fdaff */
[----:B------:R-:W-:Y:S01]  /*1320*/  LEA R39, R23, R39, 0x4 ;  /* 0x0000002717277211 */ /* 0x000fe200078e20ff */
[----:B------:R-:W-:Y:S01]  /*1330*/  STL [R1+0x3c], R153 ;  /* 0x00003c9901007387 */ /* 0x000fe20000100800 */
[----:B------:R-:W-:Y:S02]  /*1340*/  LEA.HI.SX32 R140, R50, R19, 0x1b ;  /* 0x00000013328c7211 */ /* 0x000fe400078fdaff */
[C---:B------:R-:W-:Y:S01]  /*1350*/  SHF.L.U64.HI R21, R46.reuse, 0x2, R47 ;  /* 0x000000022e157819 */ /* 0x040fe2000001022f */
[----:B------:R-:W-:Y:S01]  /*1360*/  STL [R1+0x38], R152 ;  /* 0x0000389801007387 */ /* 0x000fe20000100800 */
[----:B------:R-:W-:-:S03]  /*1370*/  SHF.L.U32 R25, R46, 0x2, RZ ;  /* 0x000000022e197819 */ /* 0x000fc600000006ff */
[----:B------:R-:W-:Y:S01]  /*1380*/  STL [R1+0x34], R151 ;  /* 0x0000349701007387 */ /* 0x000fe20000100800 */
[----:B------:R-:W-:-:S03]  /*1390*/  LEA.HI.SX32 R39, R39, R39, 0x1b ;  /* 0x0000002727277211 */ /* 0x000fc600078fdaff */
[----:B------:R-:W-:Y:S04]  /*13a0*/  STL [R1+0x30], R150 ;  /* 0x0000309601007387 */ /* 0x000fe80000100800 */
[----:B------:R-:W-:Y:S01]  /*13b0*/  STL [R1+0x2c], R149 ;  /* 0x00002c9501007387 */ /* 0x000fe20000100800 */
[----:B------:R-:W-:-:S03]  /*13c0*/  IADD3 R48, P0, R25, UR18, RZ ;  /* 0x0000001219307c10 */ /* 0x000fc6000ff1e0ff */
[----:B------:R-:W-:Y:S04]  /*13d0*/  STL [R1+0x28], R141 ;  /* 0x0000288d01007387 */ /* 0x000fe80000100800 */
[----:B------:R-:W-:Y:S04]  /*13e0*/  STL [R1+0x24], R140 ;  /* 0x0000248c01007387 */ /* 0x000fe80000100800 */
[----:B------:R-:W-:Y:S04]  /*13f0*/  STL [R1+0x8c], R21 ;  /* 0x00008c1501007387 */ /* 0x000fe80000100800 */
[----:B------:R-:W-:Y:S01]  /*1400*/  STL [R1+0x90], R25 ;  /* 0x0000901901007387 */ /* 0x000fe20000100800 */
[----:B------:R-:W-:-:S02]  /*1410*/  IADD3.X R49, R21, UR19, RZ, P0, !PT ;  /* 0x0000001315317c10 */ /* 0x000fc400087fe4ff */
[----:B------:R-:W-:Y:S02]  /*1420*/  ISETP.GE.AND P0, PT, R109, UR7, PT ;  /* 0x000000076d007c0c */ /* 0x000fe4000bf06270 */
[C---:B------:R-:W-:Y:S02]  /*1430*/  LEA R2, P1, R46.reuse, UR20, 0x2 ;  /* 0x000000142e027c11 */ /* 0x040fe4000f8210ff */
[----:B------:R-:W-:Y:S02]  /*1440*/  ISETP.GE.AND P2, PT, R137, UR7, PT ;  /* 0x0000000789007c0c */ /* 0x000fe4000bf46270 */
[C---:B------:R-:W-:Y:S02]  /*1450*/  LEA.HI.X R3, R46.reuse, UR21, R47, 0x2, P1 ;  /* 0x000000152e037c11 */ /* 0x040fe400088f142f */
[----:B------:R-:W-:Y:S01]  /*1460*/  ISETP.GE.AND P1, PT, R46, UR7, PT ;  /* 0x000000072e007c0c */ /* 0x000fe2000bf26270 */
[----:B0-----:R-:W-:Y:S01]  /*1470*/  HFMA2.MMA R0, -RZ, RZ, 0, 0 ;  /* 0x00000000ff007435 */ /* 0x001fe200000001ff */
[----:B------:R-:W-:-:S02]  /*1480*/  ISETP.GE.AND P3, PT, R136, UR7, PT ;  /* 0x0000000788007c0c */ /* 0x000fc4000bf66270 */
[----:B------:R-:W-:Y:S02]  /*1490*/  ISETP.GE.AND P4, PT, R132, UR7, PT ;  /* 0x0000000784007c0c */ /* 0x000fe4000bf86270 */
[----:B------:R-:W-:Y:S02]  /*14a0*/  ISETP.GE.AND P5, PT, R135, UR7, PT ;  /* 0x0000000787007c0c */ /* 0x000fe4000bfa6270 */
[----:B------:R-:W-:Y:S01]  /*14b0*/  ISETP.GE.AND P6, PT, R133, UR7, PT ;  /* 0x0000000785007c0c */ /* 0x000fe2000bfc6270 */
[----:B--2---:R-:W-:Y:S04]  /*14c0*/  STS [R161.X4+0x80], R5 ;  /* 0x00008005a1007388 */ /* 0x004fe80000004800 */
[----:B---3--:R0:W-:Y:S04]  /*14d0*/  STS [R160.X4+0x100], R4 ;  /* 0x00010004a0007388 */ /* 0x0081e80000004800 */
[----:B----4-:R-:W-:Y:S04]  /*14e0*/  STS [R159.X4+0x180], R7 ;  /* 0x000180079f007388 */ /* 0x010fe80000004800 */
[----:B-----5:R-:W-:Y:S04]  /*14f0*/  STS [R158.X4+0x200], R6 ;  /* 0x000200069e007388 */ /* 0x020fe80000004800 */
        /* <DEDUP_REMOVED lines=36> */
[----:B------:R-:W5:Y:S06]  /*1740*/  @!P2 LDG.E R4, [R48.64+0x100] ;  /* 0x000100203004a981 */ /* 0x000f6c000c1e1900 */
[----:B------:R-:W5:Y:S01]  /*1750*/  @!P0 LDG.E R11, [R48.64+0x380] ;  /* 0x00038020300b8981 */ /* 0x000f62000c1e1900 */
[----:B------:R-:W-:-:S02]  /*1760*/  ISETP.GE.AND P0, PT, R130, UR7, PT ;  /* 0x0000000782007c0c */ /* 0x000fc4000bf06270 */
[----:B------:R-:W-:Y:S01]  /*1770*/  ISETP.GE.AND P1, PT, R119, UR7, PT ;  /* 0x0000000777007c0c */ /* 0x000fe2000bf26270 */
[----:B------:R-:W5:Y:S01]  /*1780*/  @!P3 LDG.E R7, [R48.64+0x180] ;  /* 0x000180203007b981 */ /* 0x000f62000c1e1900 */
[----:B------:R-:W-:Y:S02]  /*1790*/  ISETP.GE.AND P2, PT, R117, UR7, PT ;  /* 0x0000000775007c0c */ /* 0x000fe4000bf46270 */
[----:B------:R-:W-:Y:S01]  /*17a0*/  ISETP.GE.AND P3, PT, R115, UR7, PT ;  /* 0x0000000773007c0c */ /* 0x000fe2000bf66270 */
[----:B------:R-:W5:Y:S01]  /*17b0*/  @!P4 LDG.E R8, [R48.64+0x300] ;  /* 0x000300203008c981 */ /* 0x000f62000c1e1900 */
[----:B------:R-:W-:-:S03]  /*17c0*/  ISETP.GE.AND P4, PT, R113, UR7, PT ;  /* 0x0000000771007c0c */ /* 0x000fc6000bf86270 */
[----:B------:R-:W5:Y:S04]  /*17d0*/  @!P5 LDG.E R6, [R48.64+0x200] ;  /* 0x000200203006d981 */ /* 0x000f68000c1e1900 */
[----:B------:R-:W5:Y:S01]  /*17e0*/  @!P0 LDG.E R10, [R48.64+0x400] ;  /* 0x00040020300a8981 */ /* 0x000f62000c1e1900 */
[----:B------:R-:W-:Y:S02]  /*17f0*/  ISETP.GE.AND P0, PT, R121, UR7, PT ;  /* 0x0000000779007c0c */ /* 0x000fe4000bf06270 */
[----:B------:R-:W-:Y:S01]  /*1800*/  ISETP.GE.AND P5, PT, R111, UR7, PT ;  /* 0x000000076f007c0c */ /* 0x000fe2000bfa6270 */
[----:B------:R-:W5:Y:S01]  /*1810*/  @!P6 LDG.E R9, [R48.64+0x280] ;  /* 0x000280203009e981 */ /* 0x000f62000c1e1900 */
[----:B------:R-:W-:Y:S01]  /*1820*/  ISETP.GE.AND P6, PT, R107, UR7, PT ;  /* 0x000000076b007c0c */ /* 0x000fe2000bfc6270 */
[----:B--2---:R-:W-:Y:S01]  /*1830*/  CS2R R12, SRZ ;  /* 0x00000000000c7805 */ /* 0x004fe2000001ff00 */
[----:B---3--:R-:W-:Y:S01]  /*1840*/  CS2R R14, SRZ ;  /* 0x00000000000e7805 */ /* 0x008fe2000001ff00 */
[----:B----4-:R-:W-:Y:S01]  /*1850*/  CS2R R16, SRZ ;  /* 0x0000000000107805 */ /* 0x010fe2000001ff00 */
[----:B------:R-:W-:-:S03]  /*1860*/  MOV R18, RZ ;  /* 0x000000ff00127202 */ /* 0x000fc60000000f00 */
[----:B------:R-:W2:Y:S04]  /*1870*/  @!P1 LDG.E R12, [R48.64+0x500] ;  /* 0x00050020300c9981 */ /* 0x000ea8000c1e1900 */
[----:B------:R-:W3:Y:S04]  /*1880*/  @!P0 LDG.E R13, [R48.64+0x480] ;  /* 0x00048020300d8981 */ /* 0x000ee8000c1e1900 */
[----:B------:R-:W4:Y:S04]  /*1890*/  @!P2 LDG.E R15, [R48.64+0x580] ;  /* 0x00058020300fa981 */ /* 0x000f28000c1e1900 */
[----:B------:R-:W2:Y:S04]  /*18a0*/  @!P3 LDG.E R14, [R48.64+0x600] ;  /* 0x00060020300eb981 */ /* 0x000ea8000c1e1900 */
[----:B------:R-:W4:Y:S04]  /*18b0*/  @!P4 LDG.E R17, [R48.64+0x680] ;  /* 0x000680203011c981 */ /* 0x000f28000c1e1900 */
[----:B------:R-:W4:Y:S04]  /*18c0*/  @!P5 LDG.E R16, [R48.64+0x700] ;  /* 0x000700203010d981 */ /* 0x000f28000c1e1900 */
[----:B------:R-:W4:Y:S01]  /*18d0*/  @!P6 LDG.E R18, [R48.64+0x780] ;  /* 0x000780203012e981 */ /* 0x000f22000c1e1900 */
[----:B------:R-:W-:-:S02]  /*18e0*/  P2R R50, PR, RZ, 0x1 ;  /* 0x00000001ff327803 */ /* 0x000fc40000000000 */
[----:B------:R-:W-:Y:S02]  /*18f0*/  ISETP.GE.AND P0, PT, R46, UR7, PT ;  /* 0x000000072e007c0c */ /* 0x000fe4000bf06270 */
[----:B------:R-:W-:Y:S02]  /*1900*/  P2R R45, PR, RZ, 0x2 ;  /* 0x00000002ff2d7803 */ /* 0x000fe40000000000 */
[----:B------:R-:W-:Y:S01]  /*1910*/  ISETP.GE.AND P1, PT, R137, UR7, PT ;  /* 0x0000000789007c0c */ /* 0x000fe2000bf26270 */
[----:B------:R-:W-:Y:S01]  /*1920*/  CS2R R40, SRZ ;  /* 0x0000000000287805 */ /* 0x000fe2000001ff00 */
[----:B------:R-:W-:Y:S01]  /*1930*/  CS2R R42, SRZ ;  /* 0x00000000002a7805 */ /* 0x000fe2000001ff00 */
[----:B------:R-:W-:Y:S01]  /*1940*/  CS2R R52, SRZ ;  /* 0x0000000000347805 */ /* 0x000fe2000001ff00 */
[----:B------:R-:W-:Y:S01]  /*1950*/  CS2R R54, SRZ ;  /* 0x0000000000367805 */ /* 0x000fe2000001ff00 */
[----:B------:R-:W-:Y:S01]  /*1960*/  MOV R56, RZ ;  /* 0x000000ff00387202 */ /* 0x000fe20000000f00 */
[----:B-----5:R0:W-:Y:S04]  /*1970*/  STS [R162.X4], R0 ;  /* 0x00000000a2007388 */ /* 0x0201e80000004800 */
        /* <DEDUP_REMOVED lines=8> */
[----:B---3--:R-:W-:Y:S04]  /*1a00*/  STS [R153.X4+0x480], R13 ;  /* 0x0004800d99007388 */ /* 0x008fe80000004800 */
[----:B--2---:R-:W-:Y:S04]  /*1a10*/  STS [R152.X4+0x500], R12 ;  /* 0x0005000c98007388 */ /* 0x004fe80000004800 */
[----:B----4-:R-:W-:Y:S04]  /*1a20*/  STS [R151.X4+0x580], R15 ;  /* 0x0005800f97007388 */ /* 0x010fe80000004800 */
[----:B------:R-:W-:Y:S04]  /*1a30*/  STS [R150.X4+0x600], R14 ;  /* 0x0006000e96007388 */ /* 0x000fe80000004800 */
[----:B------:R-:W-:Y:S04]  /*1a40*/  STS [R149.X4+0x680], R17 ;  /* 0x0006801195007388 */ /* 0x000fe80000004800 */
[----:B------:R1:W-:Y:S04]  /*1a50*/  STS [R141.X4+0x700], R16 ;  /* 0x000700108d007388 */ /* 0x0003e80000004800 */
[----:B------:R2:W-:Y:S01]  /*1a60*/  STS [R140.X4+0x780], R18 ;  /* 0x000780128c007388 */ /* 0x0005e20000004800 */
[----:B------:R-:W-:-:S06]  /*1a70*/  NOP ;  /* 0x0000000000007918 */ /* 0x000fcc0000000000 */
[----:B------:R-:W3:Y:S04]  /*1a80*/  LDS R22, [R39.X4] ;  /* 0x0000000027167984 */ /* 0x000ee80000004800 */
[----:B------:R-:W4:Y:S04]  /*1a90*/  LDS R21, [R39.X4+0x4] ;  /* 0x0000040027157984 */ /* 0x000f280000004800 */
[----:B------:R-:W5:Y:S04]  /*1aa0*/  LDS R20, [R39.X4+0x8] ;  /* 0x0000080027147984 */ /* 0x000f680000004800 */
[----:B------:R-:W0:Y:S04]  /*1ab0*/  LDS R19, [R39.X4+0xc] ;  /* 0x00000c0027137984 */ /* 0x000e280000004800 */
[----:B------:R-:W-:Y:S04]  /*1ac0*/  LDS R4, [R39.X4+0x10] ;  /* 0x0000100027047984 */ /* 0x000fe80000004800 */
[----:B------:R-:W0:Y:S04]  /*1ad0*/  LDS R5, [R39.X4+0x14] ;  /* 0x0000140027057984 */ /* 0x000e280000004800 */
        /* <DEDUP_REMOVED lines=12> */
[----:B-1----:R-:W-:Y:S01]  /*1ba0*/  CS2R R16, SRZ ;  /* 0x0000000000107805 */ /* 0x002fe2000001ff00 */
[----:B--2---:R-:W-:-:S08]  /*1bb0*/  MOV R18, RZ ;  /* 0x000000ff00127202 */ /* 0x004fd00000000f00 */
[----:B------:R-:W2:Y:S01]  /*1bc0*/  @!P0 LDG.E R0, [R2.64] ;  /* 0x0000002002008981 */ /* 0x000ea2000c1e1900 */
[----:B------:R-:W-:-:S03]  /*1bd0*/  ISETP.GE.AND P0, PT, R109, UR7, PT ;  /* 0x000000076d007c0c */ /* 0x000fc6000bf06270 */
[----:B------:R-:W2:Y:S01]  /*1be0*/  @!P1 LDG.E R16, [R2.64+0x100] ;  /* 0x0001002002109981 */ /* 0x000ea2000c1e1900 */
[----:B------:R-:W-:-:S03]  /*1bf0*/  ISETP.GE.AND P1, PT, R135, UR7, PT ;  /* 0x0000000787007c0c */ /* 0x000fc6000bf26270 */
[----:B------:R-:W2:Y:S04]  /*1c00*/  @!P2 LDG.E R53, [R2.64+0x580] ;  /* 0x000580200235a981 */ /* 0x000ea8000c1e1900 */
[----:B------:R-:W2:Y:S04]  /*1c10*/  @!P3 LDG.E R52, [R2.64+0x600] ;  /* 0x000600200234b981 */ /* 0x000ea8000c1e1900 */
[----:B------:R-:W2:Y:S01]  /*1c20*/  @!P0 LDG.E R17, [R2.64+0x80] ;  /* 0x0000802002118981 */ /* 0x000ea2000c1e1900 */
        /* <DEDUP_REMOVED lines=9> */
[----:B------:R-:W2:Y:S06]  /*1cc0*/  @!P6 LDG.E R56, [R2.64+0x780] ;  /* 0x000780200238e981 */ /* 0x000eac000c1e1900 */
[----:B------:R-:W2:Y:S01]  /*1cd0*/  @!P0 LDG.E R42, [R2.64+0x280] ;  /* 0x00028020022a8981 */ /* 0x000ea2000c1e1900 */
[----:B------:R-:W-:-:S03]  /*1ce0*/  ISETP.GE.AND P0, PT, R131, UR7, PT ;  /* 0x0000000783007c0c */ /* 0x000fc6000bf06270 */
[----:B------:R-:W2:Y:S01]  /*1cf0*/  @!P1 LDG.E R43, [R2.64+0x400] ;  /* 0x00040020022b9981 */ /* 0x000ea2000c1e1900 */
[----:B------:R-:W-:Y:S01]  /*1d00*/  ISETP.NE.AND P1, PT, R45, RZ, PT ;  /* 0x000000ff2d00720c */ /* 0x000fe20003f25270 */
[----:B------:R-:W-:-:S10]  /*1d10*/  HFMA2.MMA R45, -RZ, RZ, 0, 0 ;  /* 0x00000000ff2d7435 */ /* 0x000fd400000001ff */
[----:B------:R-:W2:Y:S01]  /*1d20*/  @!P0 LDG.E R45, [R2.64+0x380] ;  /* 0x00038020022d8981 */ /* 0x000ea2000c1e1900 */
[----:B------:R-:W-:Y:S02]  /*1d30*/  ISETP.NE.AND P0, PT, R50, RZ, PT ;  /* 0x000000ff3200720c */ /* 0x000fe40003f05270 */
[----:B------:R-:W-:-:S06]  /*1d40*/  CS2R R50, SRZ ;  /* 0x0000000000327805 */ /* 0x000fcc000001ff00 */
[----:B------:R-:W2:Y:S05]  /*1d50*/  @!P1 LDG.E R50, [R2.64+0x500] ;  /* 0x0005002002329981 */ /* 0x000eaa000c1e1900 */
[----:B------:R-:W2:Y:S01]  /*1d60*/  @!P0 LDG.E R51, [R2.64+0x480] ;  /* 0x0004802002338981 */ /* 0x000ea2000c1e1900 */
[----:B---3--:R-:W-:-:S05]  /*1d70*/  FADD.FTZ R22, R22, UR5 ;  /* 0x0000000516167e21 */ /* 0x008fca0008010000 */
[----:B------:R-:W-:Y:S01]  /*1d80*/  FSETP.GTU.FTZ.AND P5, PT, R22, 20, PT ;  /* 0x41a000001600780b */ /* 0x000fe20003fbc000 */
[----:B----4-:R-:W-:Y:S02]  /*1d90*/  FADD.FTZ R21, R21, UR5 ;  /* 0x0000000515157e21 */ /* 0x010fe40008010000 */
[----:B-----5:R-:W-:Y:S02]  /*1da0*/  FADD.FTZ R20, R20, UR5 ;  /* 0x0000000514147e21 */ /* 0x020fe40008010000 */
[----:B------:R-:W-:Y:S01]  /*1db0*/  FADD.FTZ R19, R19, UR5 ;  /* 0x0000000513137e21 */ /* 0x000fe20008010000 */
[----:B------:R-:W-:Y:S01]  /*1dc0*/  BSSY B0, `(.L_x_801) ;  /* 0x000003b000007945 */ /* 0x000fe20003800000 */
[----:B------:R-:W-:Y:S02]  /*1dd0*/  ISETP.GE.AND P0, PT, R46, UR7, PT ;  /* 0x000000072e007c0c */ /* 0x000fe4000bf06270 */
[----:B------:R-:W-:Y:S02]  /*1de0*/  FSETP.GTU.FTZ.AND P4, PT, R21, 20, PT ;  /* 0x41a000001500780b */ /* 0x000fe40003f9c000 */
[----:B------:R-:W-:-:S02]  /*1df0*/  FSETP.GTU.FTZ.AND P3, PT, R20, 20, PT ;  /* 0x41a000001400780b */ /* 0x000fc40003f7c000 */
[----:B------:R-:W-:Y:S01]  /*1e00*/  FSETP.GTU.FTZ.AND P2, PT, R19, 20, PT ;  /* 0x41a000001300780b */ /* 0x000fe20003f5c000 */
[----:B--2---:R-:W-:Y:S04]  /*1e10*/  STS [R162.X4], R0 ;  /* 0x00000000a2007388 */ /* 0x004fe80000004800 */
[----:B------:R0:W-:Y:S04]  /*1e20*/  STS [R161.X4+0x80], R17 ;  /* 0x00008011a1007388 */ /* 0x0001e80000004800 */
[----:B------:R-:W-:Y:S04]  /*1e30*/  STS [R160.X4+0x100], R16 ;  /* 0x00010010a0007388 */ /* 0x000fe80000004800 */
[----:B------:R-:W-:Y:S04]  /*1e40*/  STS [R159.X4+0x180], R40 ;  /* 0x000180289f007388 */ /* 0x000fe80000004800 */
[----:B------:R1:W-:Y:S01]  /*1e50*/  STS [R158.X4+0x200], R18 ;  /* 0x000200129e007388 */ /* 0x0003e20000004800 */
[----:B0-----:R-:W-:-:S03]  /*1e60*/  FADD.FTZ R17, R5, UR5 ;  /* 0x0000000505117e21 */ /* 0x001fc60008010000 */
[----:B------:R0:W-:Y:S04]  /*1e70*/  STS [R157.X4+0x280], R42 ;  /* 0x0002802a9d007388 */ /* 0x0001e80000004800 */
[----:B------:R0:W-:Y:S01]  /*1e80*/  STS [R156.X4+0x300], R41 ;  /* 0x000300299c007388 */ /* 0x0001e20000004800 */
[----:B-1----:R-:W-:-:S03]  /*1e90*/  FADD.FTZ R18, R4, UR5 ;  /* 0x0000000504127e21 */ /* 0x002fc60008010000 */
        /* <DEDUP_REMOVED lines=9> */
[----:B------:R-:W-:Y:S01]  /*1f30*/  FSETP.GTU.FTZ.AND P1, PT, R18, 20, PT ;  /* 0x41a000001200780b */ /* 0x000fe20003f3c000 */
[----:B------:R-:W-:Y:S01]  /*1f40*/  FADD.FTZ R16, R6, UR5 ;  /* 0x0000000506107e21 */ /* 0x000fe20008010000 */
[----:B------:R-:W-:Y:S01]  /*1f50*/  FSETP.GTU.FTZ.AND P6, PT, R17, 20, PT ;  /* 0x41a000001100780b */ /* 0x000fe20003fdc000 */
[----:B------:R-:W-:-:S06]  /*1f60*/  NOP ;  /* 0x0000000000007918 */ /* 0x000fcc0000000000 */
[----:B------:R-:W-:Y:S05]  /*1f70*/  @P5 BRA `(.L_x_802) ;  /* 0x000001f000005947 */ /* 0x000fea0003800000 */
[----:B0-----:R-:W-:Y:S01]  /*1f80*/  FMUL.FTZ R22, R22, 1.4426950216293334961 ;  /* 0x3fb8aa3b16167820 */ /* 0x001fe20000410000 */
        /* <DEDUP_REMOVED lines=30> */
.L_x_802:
[----:B0-----:R-:W-:Y:S05]  /*2170*/  BSYNC B0 ;  /* 0x0000000000007941 */ /* 0x001fea0003800000 */
.L_x_801:
[----:B------:R-:W-:Y:S01]  /*2180*/  BSSY B0, `(.L_x_803) ;  /* 0x0000023000007945 */ /* 0x000fe20003800000 */
[----:B------:R-:W-:Y:S01]  /*2190*/  FSETP.GTU.FTZ.AND P5, PT, R16, 20, PT ;  /* 0x41a000001000780b */ /* 0x000fe20003fbc000 */
[----:B------:R-:W-:Y:S01]  /*21a0*/  FADD.FTZ R15, R15, UR5 ;  /* 0x000000050f0f7e21 */ /* 0x000fe20008010000 */
[----:B------:R-:W-:Y:S06]  /*21b0*/  @P4 BRA `(.L_x_804) ;  /* 0x000001f000004947 */ /* 0x000fec0003800000 */
        /* <DEDUP_REMOVED lines=31> */
.L_x_804:
[----:B------:R-:W-:Y:S05]  /*23b0*/  BSYNC B0 ;  /* 0x0000000000007941 */ /* 0x000fea0003800000 */
.L_x_803:
        /* <DEDUP_REMOVED lines=35> */
.L_x_806:
[----:B------:R-:W-:Y:S05]  /*25f0*/  BSYNC B0 ;  /* 0x0000000000007941 */ /* 0x000fea0003800000 */
.L_x_805:
        /* <DEDUP_REMOVED lines=35> */
.L_x_808:
[----:B------:R-:W-:Y:S05]  /*2830*/  BSYNC B0 ;  /* 0x0000000000007941 */ /* 0x000fea0003800000 */
.L_x_807:
        /* <DEDUP_REMOVED lines=35> */
.L_x_810:
[----:B------:R-:W-:Y:S05]  /*2a70*/  BSYNC B0 ;  /* 0x0000000000007941 */ /* 0x000fea0003800000 */
.L_x_809:
        /* <DEDUP_REMOVED lines=35> */
.L_x_812:
[----:B------:R-:W-:Y:S05]  /*2cb0*/  BSYNC B0 ;  /* 0x0000000000007941 */ /* 0x000fea0003800000 */
.L_x_811:
        /* <DEDUP_REMOVED lines=35> */
.L_x_814:
[----:B------:R-:W-:Y:S05]  /*2ef0*/  BSYNC B0 ;  /* 0x0000000000007941 */ /* 0x000fea0003800000 */
.L_x_813:
        /* <DEDUP_REMOVED lines=35> */
.L_x_816:
[----:B------:R-:W-:Y:S05]  /*3130*/  BSYNC B0 ;  /* 0x0000000000007941 */ /* 0x000fea0003800000 */
.L_x_815:
        /* <DEDUP_REMOVED lines=35> */
.L_x_818:
[----:B------:R-:W-:Y:S05]  /*3370*/  BSYNC B0 ;  /* 0x0000000000007941 */ /* 0x000fea0003800000 */
.L_x_817:
        /* <DEDUP_REMOVED lines=35> */
.L_x_820:
[----:B------:R-:W-:Y:S05]  /*35b0*/  BSYNC B0 ;  /* 0x0000000000007941 */ /* 0x000fea0003800000 */
.L_x_819:
[----:B------:R-:W-:Y:S01]  /*35c0*/  USHF.R.S32.HI UR40, URZ, 0x1f, UR25 ;  /* 0x0000001f3f287899 */ /* 0x000fe20008011419 */
[----:B------:R-:W-:Y:S01]  /*35d0*/  BSSY B0, `(.L_x_821) ;  /* 0x0000022000007945 */ /* 0x000fe20003800000 */
[----:B------:R-:W-:Y:S01]  /*35e0*/  FSETP.GTU.FTZ.AND P2, PT, R7, 20, PT ;  /* 0x41a000000700780b */ /* 0x000fe20003f5c000 */
[----:B------:R-:W-:Y:S07]  /*35f0*/  @P1 BRA `(.L_x_822) ;  /* 0x000001f000001947 */ /* 0x000fee0003800000 */
        /* <DEDUP_REMOVED lines=31> */
.L_x_822:
[----:B------:R-:W-:Y:S05]  /*37f0*/  BSYNC B0 ;  /* 0x0000000000007941 */ /* 0x000fea0003800000 */
.L_x_821:
        /* <DEDUP_REMOVED lines=33> */
.L_x_824:
[----:B------:R-:W-:Y:S05]  /*3a10*/  BSYNC B0 ;  /* 0x0000000000007941 */ /* 0x000fea0003800000 */
.L_x_823:
        /* <DEDUP_REMOVED lines=33> */
.L_x_826:
[----:B------:R-:W-:Y:S05]  /*3c30*/  BSYNC B0 ;  /* 0x0000000000007941 */ /* 0x000fea0003800000 */
.L_x_825:
        /* <DEDUP_REMOVED lines=33> */
.L_x_828:
[----:B------:R-:W-:Y:S05]  /*3e50*/  BSYNC B0 ;  /* 0x0000000000007941 */ /* 0x000fea0003800000 */
.L_x_827:
        /* <DEDUP_REMOVED lines=33> */
.L_x_830:
[----:B------:R-:W-:Y:S05]  /*4070*/  BSYNC B0 ;  /* 0x0000000000007941 */ /* 0x000fea0003800000 */
.L_x_829:
        /* <DEDUP_REMOVED lines=33> */
.L_x_832:
[----:B------:R-:W-:Y:S05]  /*4290*/  BSYNC B0 ;  /* 0x0000000000007941 */ /* 0x000fea0003800000 */
.L_x_831:
[----:B------:R-:W-:Y:S01]  /*42a0*/  ULDC.64 UR34, c[0x0][0x1f0] ;  /* 0x00007c0000227ab9 */ /* 0x000fe20000000a00 */
[----:B------:R-:W-:Y:S01]  /*42b0*/  MOV R2, UR25 ;  /* 0x0000001900027c02 */ /* 0x000fe20008000f00 */
[----:B------:R-:W-:Y:S01]  /*42c0*/  UIMAD UR8, UR13, UR34, URZ ;  /* 0x000000220d0872a4 */ /* 0x000fe2000f8e023f */
[----:B------:R-:W-:Y:S01]  /*42d0*/  MOV R3, UR40 ;  /* 0x0000002800037c02 */ /* 0x000fe20008000f00 */
[----:B------:R-:W-:Y:S01]  /*42e0*/  UIMAD.WIDE.U32 UR38, UR12, UR34, URZ ;  /* 0x000000220c2672a5 */ /* 0x000fe2000f8e003f */
[----:B------:R-:W-:Y:S01]  /*42f0*/  MOV R41, UR12 ;  /* 0x0000000c00297c02 */ /* 0x000fe20008000f00 */
[----:B------:R-:W-:Y:S01]  /*4300*/  UIMAD UR42, UR12, UR35, UR8 ;  /* 0x000000230c2a72a4 */ /* 0x000fe2000f8e0208 */
[----:B------:R-:W-:Y:S01]  /*4310*/  MOV R4, UR25 ;  /* 0x0000001900047c02 */ /* 0x000fe20008000f00 */
[----:B------:R-:W-:Y:S01]  /*4320*/  ULDC UR41, c[0x0][0x174] ;  /* 0x00005d0000297ab9 */ /* 0x000fe20000000800 */
[----:B------:R-:W-:Y:S01]  /*4330*/  MOV R5, UR40 ;  /* 0x0000002800057c02 */ /* 0x000fe20008000f00 */
[----:B------:R-:W-:Y:S01]  /*4340*/  ULDC.64 UR8, c[0x0][0x200] ;  /* 0x0000800000087ab9 */ /* 0x000fe20000000a00 */
[C---:B------:R-:W-:Y:S01]  /*4350*/  @!P0 IMAD.WIDE.U32 R2, R41.reuse, c[0x0][0x1f0], R2 ;  /* 0x00007c0029028a25 */ /* 0x040fe200078e0002 */
[----:B------:R-:W-:Y:S01]  /*4360*/  UIMAD UR34, UR13, UR8, URZ ;  /* 0x000000080d2272a4 */ /* 0x000fe2000f8e023f */
[----:B------:R-:W-:Y:S01]  /*4370*/  LDS R148, [R39.X4] ;  /* 0x0000000027947984 */ /* 0x000fe20000004800 */
[----:B------:R-:W-:Y:S01]  /*4380*/  UIMAD.WIDE.U32 UR36, UR12, UR8, URZ ;  /* 0x000000080c2472a5 */ /* 0x000fe2000f8e003f */
[----:B------:R-:W-:Y:S01]  /*4390*/  @!P0 IMAD.WIDE.U32 R4, R41, c[0x0][0x200], R4 ;  /* 0x0000800029048a25 */ /* 0x000fe200078e0004 */
[----:B------:R-:W-:Y:S01]  /*43a0*/  UIMAD UR44, UR12, UR9, UR34 ;  /* 0x000000090c2c72a4 */ /* 0x000fe2000f8e0222 */
[----:B------:R-:W-:Y:S01]  /*43b0*/  @!P0 IADD3 R3, R3, UR42, RZ ;  /* 0x0000002a03038c10 */ /* 0x000fe2000fffe0ff */
[----:B------:R-:W-:Y:S01]  /*43c0*/  UIADD3 UR41, UR6, -UR41, URZ ;  /* 0x8000002906297290 */ /* 0x000fe2000fffe03f */
[----:B------:R-:W-:Y:S01]  /*43d0*/  MOV R41, UR10 ;  /* 0x0000000a00297c02 */ /* 0x000fe20008000f00 */
[----:B------:R-:W-:Y:S01]  /*43e0*/  ULDC.64 UR8, c[0x0][0x1f8] ;  /* 0x00007e0000087ab9 */ /* 0x000fe20000000a00 */
[----:B------:R-:W-:Y:S01]  /*43f0*/  LDS R147, [R39.X4+0x4] ;  /* 0x0000040027937984 */ /* 0x000fe20000004800 */
[----:B------:R-:W-:Y:S01]  /*4400*/  UIMAD UR43, UR11, UR8, URZ ;  /* 0x000000080b2b72a4 */ /* 0x000fe2000f8e023f */
[----:B------:R-:W-:Y:S01]  /*4410*/  @!P0 IADD3 R5, R5, UR44, RZ ;  /* 0x0000002c05058c10 */ /* 0x000fe2000fffe0ff */
[C---:B------:R-:W-:Y:S01]  /*4420*/  @!P0 IMAD.WIDE.U32 R2, R41.reuse, c[0x0][0x1f8], R2 ;  /* 0x00007e0029028a25 */ /* 0x040fe200078e0002 */
[----:B------:R-:W-:Y:S01]  /*4430*/  ULDC.64 UR34, c[0x0][0x208] ;  /* 0x0000820000227ab9 */ /* 0x000fe20000000a00 */
[----:B------:R-:W-:Y:S01]  /*4440*/  LDS R146, [R39.X4+0x8] ;  /* 0x0000080027927984 */ /* 0x000fe20000004800 */
[----:B------:R-:W-:Y:S01]  /*4450*/  UIMAD UR43, UR10, UR9, UR43 ;  /* 0x000000090a2b72a4 */ /* 0x000fe2000f8e022b */
[----:B------:R-:W-:Y:S01]  /*4460*/  @!P0 IMAD.WIDE.U32 R4, R41, c[0x0][0x208], R4 ;  /* 0x0000820029048a25 */ /* 0x000fe200078e0004 */
[----:B------:R-:W-:Y:S01]  /*4470*/  UIMAD UR9, UR11, UR34, URZ ;  /* 0x000000220b0972a4 */ /* 0x000fe2000f8e023f */
[C---:B------:R-:W-:Y:S01]  /*4480*/  @!P0 IADD3 R43, P1, R46.reuse, R2, RZ ;  /* 0x000000022e2b8210 */ /* 0x040fe20007f3e0ff */
[----:B------:R-:W-:Y:S01]  /*4490*/  UIADD3 UR37, UR37, UR44, URZ ;  /* 0x0000002c25257290 */ /* 0x000fe2000fffe03f */
[----:B------:R-:W-:Y:S01]  /*44a0*/  LDS R145, [R39.X4+0xc] ;  /* 0x00000c0027917984 */ /* 0x000fe20000004800 */
[----:B------:R-:W-:Y:S01]  /*44b0*/  UIMAD UR44, UR10, UR35, UR9 ;  /* 0x000000230a2c72a4 */ /* 0x000fe2000f8e0209 */
[C---:B------:R-:W-:Y:S01]  /*44c0*/  @!P0 IADD3.X R50, R47.reuse, UR43, R3, P1, !PT ;  /* 0x0000002b2f328c10 */ /* 0x040fe20008ffe403 */
[----:B------:R-:W-:Y:S01]  /*44d0*/  UIADD3 UR39, UR39, UR42, URZ ;  /* 0x0000002a27277290 */ /* 0x000fe2000fffe03f */
[C---:B------:R-:W-:Y:S01]  /*44e0*/  @!P0 IADD3 R6, P1, R46.reuse, R4, RZ ;  /* 0x000000042e068210 */ /* 0x040fe20007f3e0ff */
[----:B------:R-:W-:Y:S01]  /*44f0*/  UIMAD UR41, UR41, -0x800, URZ ;  /* 0xfffff800292978a4 */ /* 0x000fe2000f8e023f */
[----:B------:R-:W-:Y:S01]  /*4500*/  LDS R144, [R39.X4+0x10] ;  /* 0x0000100027907984 */ /* 0x000fe20000004800 */
[----:B------:R-:W-:Y:S01]  /*4510*/  UIMAD.WIDE.U32 UR8, UR10, UR8, UR38 ;  /* 0x000000080a0872a5 */ /* 0x000fe2000f8e0026 */
[----:B------:R-:W-:Y:S01]  /*4520*/  @!P0 IADD3.X R5, R47, UR44, R5, P1, !PT ;  /* 0x0000002c2f058c10 */ /* 0x000fe20008ffe405 */
[----:B------:R-:W-:Y:S01]  /*4530*/  UIMAD.WIDE.U32 UR34, UR10, UR34, UR36 ;  /* 0x000000220a2272a5 */ /* 0x000fe2000f8e0024 */
[----:B------:R-:W-:Y:S01]  /*4540*/  LDS R143, [R39.X4+0x14] ;  /* 0x00001400278f7984 */ /* 0x000fe20000004800 */
[C---:B------:R-:W-:Y:S01]  /*4550*/  LEA R40, P1, R46.reuse, c[0x0][0x268], 0x2 ;  /* 0x00009a002e287a11 */ /* 0x040fe200078210ff */
[----:B------:R-:W-:Y:S01]  /*4560*/  USHF.R.S32.HI UR42, URZ, 0x1f, UR41 ;  /* 0x0000001f3f2a7899 */ /* 0x000fe20008011429 */
[C---:B------:R-:W-:Y:S01]  /*4570*/  LEA R42, P2, R46.reuse, c[0x0][0x258], 0x2 ;  /* 0x000096002e2a7a11 */ /* 0x040fe200078410ff */
[----:B------:R-:W-:Y:S01]  /*4580*/  LDS R142, [R39.X4+0x18] ;  /* 0x00001800278e7984 */ /* 0x000fe20000004800 */
[----:B------:R-:W-:Y:S01]  /*4590*/  UIADD3 UR37, UP0, UR41, UR8, URZ ;  /* 0x0000000829257290 */ /* 0x000fe2000ff1e03f */
[----:B------:R-:W-:Y:S01]  /*45a0*/  LEA.HI.X R41, R46, c[0x0][0x26c], R47, 0x2, P1 ;  /* 0x00009b002e297a11 */ /* 0x000fe200008f142f */
[----:B------:R-:W-:Y:S01]  /*45b0*/  UIADD3 UR36, UP1, UR41, UR34, URZ ;  /* 0x0000002229247290 */ /* 0x000fe2000ff3e03f */
[----:B------:R-:W-:Y:S01]  /*45c0*/  LDS R134, [R39.X4+0x1c] ;  /* 0x00001c0027867984 */ /* 0x000fe20000004800 */
[----:B------:R-:W-:Y:S01]  /*45d0*/  @!P0 LEA R2, P1, R43, c[0x0][0x268], 0x2 ;  /* 0x00009a002b028a11 */ /* 0x000fe200078210ff */
[----:B------:R-:W-:Y:S01]  /*45e0*/  UIADD3.X UR8, UR42, UR43, UR9, UP0, !UPT ;  /* 0x0000002b2a087290 */ /* 0x000fe200087fe409 */
[----:B------:R-:W-:Y:S01]  /*45f0*/  MOV R45, UR37 ;  /* 0x00000025002d7c02 */ /* 0x000fe20008000f00 */
[----:B------:R-:W-:Y:S01]  /*4600*/  LDS R129, [R39.X4+0x20] ;  /* 0x0000200027817984 */ /* 0x000fe20000004800 */
[----:B------:R-:W-:Y:S01]  /*4610*/  UIADD3.X UR34, UR42, UR44, UR35, UP1, !UPT ;  /* 0x0000002c2a227290 */ /* 0x000fe20008ffe423 */
[----:B------:R-:W-:-:S02]  /*4620*/  MOV R51, UR36 ;  /* 0x0000002400337c02 */ /* 0x000fc40008000f00 */
[----:B------:R-:W-:Y:S01]  /*4630*/  LDS R128, [R39.X4+0x24] ;  /* 0x0000240027807984 */ /* 0x000fe20000004800 */
[----:B------:R-:W-:-:S03]  /*4640*/  @!P0 LEA.HI.X R3, R43, c[0x0][0x26c], R50, 0x2, P1 ;  /* 0x00009b002b038a11 */ /* 0x000fc600008f1432 */
[----:B------:R-:W-:Y:S04]  /*4650*/  LDS R127, [R39.X4+0x28] ;  /* 0x00002800277f7984 */ /* 0x000fe80000004800 */
[----:B------:R-:W-:Y:S04]  /*4660*/  LDS R126, [R39.X4+0x2c] ;  /* 0x00002c00277e7984 */ /* 0x000fe80000004800 */
[----:B------:R-:W-:Y:S04]  /*4670*/  LDS R125, [R39.X4+0x30] ;  /* 0x00003000277d7984 */ /* 0x000fe80000004800 */
[----:B------:R-:W-:Y:S04]  /*4680*/  LDS R124, [R39.X4+0x34] ;  /* 0x00003400277c7984 */ /* 0x000fe80000004800 */
[----:B------:R-:W-:Y:S04]  /*4690*/  LDS R123, [R39.X4+0x38] ;  /* 0x00003800277b7984 */ /* 0x000fe80000004800 */
[----:B------:R-:W-:Y:S01]  /*46a0*/  LDS R122, [R39.X4+0x3c] ;  /* 0x00003c00277a7984 */ /* 0x000fe20000004800 */
[----:B------:R-:W-:-:S02]  /*46b0*/  ISETP.GE.AND P1, PT, R135, UR7, PT ;  /* 0x0000000787007c0c */ /* 0x000fc4000bf26270 */
[----:B------:R-:W-:Y:S02]  /*46c0*/  LEA.HI.X R0, R46, c[0x0][0x25c], R47, 0x2, P2 ;  /* 0x000097002e007a11 */ /* 0x000fe400010f142f */
[----:B------:R-:W-:Y:S02]  /*46d0*/  LEA R40, P2, R45, R40, 0x2 ;  /* 0x000000282d287211 */ /* 0x000fe400078410ff */
[----:B------:R-:W-:Y:S02]  /*46e0*/  LEA R42, P4, R51, R42, 0x2 ;  /* 0x0000002a332a7211 */ /* 0x000fe400078810ff */
[----:B------:R-:W-:Y:S02]  /*46f0*/  MOV R52, UR8 ;  /* 0x0000000800347c02 */ /* 0x000fe40008000f00 */
[----:B------:R-:W-:Y:S01]  /*4700*/  MOV R53, UR34 ;  /* 0x0000002200357c02 */ /* 0x000fe20008000f00 */
[----:B------:R-:W-:Y:S01]  /*4710*/  CS2R R56, SRZ ;  /* 0x0000000000387805 */ /* 0x000fe2000001ff00 */
[----:B------:R-:W-:-:S02]  /*4720*/  LEA.HI.X R41, R45, R41, R52, 0x2, P2 ;  /* 0x000000292d297211 */ /* 0x000fc400010f1434 */
[----:B------:R-:W-:Y:S02]  /*4730*/  ISETP.GE.AND P5, PT, R132, UR7, PT ;  /* 0x0000000784007c0c */ /* 0x000fe4000bfa6270 */
[----:B------:R-:W-:Y:S01]  /*4740*/  ISETP.GE.AND P6, PT, R133, UR7, PT ;  /* 0x0000000785007c0c */ /* 0x000fe2000bfc6270 */
[----:B------:R-:W-:Y:S01]  /*4750*/  CS2R R54, SRZ ;  /* 0x0000000000367805 */ /* 0x000fe2000001ff00 */
[----:B------:R-:W-:Y:S01]  /*4760*/  BAR.SYNC.DEFER_BLOCKING 0x0 ;  /* 0x0000000000007b1d */ /* 0x000fe20000010000 */
[----:B------:R-:W-:Y:S02]  /*4770*/  LEA.HI.X R43, R51, R0, R53, 0x2, P4 ;  /* 0x00000000332b7211 */ /* 0x000fe400020f1435 */
[----:B------:R-:W-:Y:S01]  /*4780*/  CS2R R52, SRZ ;  /* 0x0000000000347805 */ /* 0x000fe2000001ff00 */
[C---:B------:R-:W-:Y:S02]  /*4790*/  @!P0 LEA R4, P3, R6.reuse, c[0x0][0x258], 0x2 ;  /* 0x0000960006048a11 */ /* 0x040fe400078610ff */
[----:B------:R-:W-:Y:S01]  /*47a0*/  ISETP.GE.AND P2, PT, R137, UR7, PT ;  /* 0x0000000789007c0c */ /* 0x000fe2000bf46270 */
[----:B------:R-:W-:Y:S01]  /*47b0*/  HFMA2.MMA R66, -RZ, RZ, 0, 0 ;  /* 0x00000000ff427435 */ /* 0x000fe200000001ff */
[----:B------:R-:W-:Y:S01]  /*47c0*/  @!P0 LEA.HI.X R5, R6, c[0x0][0x25c], R5, 0x2, P3 ;  /* 0x0000970006058a11 */ /* 0x000fe200018f1405 */
[----:B------:R-:W-:Y:S01]  /*47d0*/  HFMA2.MMA R45, -RZ, RZ, 0, 0 ;  /* 0x00000000ff2d7435 */ /* 0x000fe200000001ff */
[----:B------:R-:W-:Y:S01]  /*47e0*/  MOV R58, RZ ;  /* 0x000000ff003a7202 */ /* 0x000fe20000000f00 */
[----:B------:R-:W-:Y:S01]  /*47f0*/  HFMA2.MMA R6, -RZ, RZ, 0, 0 ;  /* 0x00000000ff067435 */ /* 0x000fe200000001ff */
[----:B------:R-:W-:Y:S01]  /*4800*/  MOV R65, RZ ;  /* 0x000000ff00417202 */ /* 0x000fe20000000f00 */
[----:B------:R-:W-:Y:S01]  /*4810*/  CS2R R76, SRZ ;  /* 0x00000000004c7805 */ /* 0x000fe2000001ff00 */
[----:B------:R-:W-:Y:S01]  /*4820*/  CS2R R78, SRZ ;  /* 0x00000000004e7805 */ /* 0x000fe2000001ff00 */
[----:B------:R-:W-:Y:S01]  /*4830*/  MOV R80, RZ ;  /* 0x000000ff00507202 */ /* 0x000fe20000000f00 */
[----:B------:R-:W-:Y:S01]  /*4840*/  ULDC.64 UR34, c[0x0][0x2e8] ;  /* 0x0000ba0000227ab9 */ /* 0x000fe20000000a00 */
[----:B------:R-:W2:Y:S01]  /*4850*/  @!P1 LDG.E R52, [R40.64+-0x1e00] ;  /* 0xffe2002028349981 */ /* 0x000ea2000c1e1900 */
[----:B------:R-:W-:-:S02]  /*4860*/  ISETP.GE.AND P1, PT, R131, UR7, PT ;  /* 0x0000000783007c0c */ /* 0x000fc4000bf26270 */
[----:B------:R-:W-:Y:S01]  /*4870*/  ISETP.GE.AND P3, PT, R136, UR7, PT ;  /* 0x0000000788007c0c */ /* 0x000fe2000bf66270 */
[----:B------:R-:W-:Y:S01]  /*4880*/  CS2R R50, SRZ ;  /* 0x0000000000327805 */ /* 0x000fe2000001ff00 */
[----:B------:R-:W-:Y:S01]  /*4890*/  ISETP.GE.AND P4, PT, R109, UR7, PT ;  /* 0x000000076d007c0c */ /* 0x000fe2000bf86270 */
[----:B------:R0:W3:Y:S01]  /*48a0*/  @!P0 LDG.E R6, [R2.64] ;  /* 0x0000002002068981 */ /* 0x0000e2000c1e1900 */
[----:B------:R-:W-:-:S03]  /*48b0*/  MOV R0, RZ ;  /* 0x000000ff00007202 */ /* 0x000fc60000000f00 */
[----:B------:R-:W4:Y:S04]  /*48c0*/  @!P2 LDG.E R50, [R40.64+-0x1f00] ;  /* 0xffe100202832a981 */ /* 0x000f28000c1e1900 */
[----:B------:R-:W5:Y:S01]  /*48d0*/  @!P1 LDG.E R53, [R40.64+-0x1c80] ;  /* 0xffe3802028359981 */ /* 0x000f62000c1e1900 */
[----:B------:R-:W-:Y:S01]  /*48e0*/  ISETP.GE.AND P1, PT, R130, UR7, PT ;  /* 0x0000000782007c0c */ /* 0x000fe2000bf26270 */
[----:B0-----:R-:W-:Y:S02]  /*48f0*/  CS2R R2, SRZ ;  /* 0x0000000000027805 */ /* 0x001fe4000001ff00 */
[----:B------:R-:W2:Y:S04]  /*4900*/  @!P3 LDG.E R45, [R40.64+-0x1e80] ;  /* 0xffe18020282db981 */ /* 0x000ea8000c1e1900 */
[----:B------:R-:W2:Y:S04]  /*4910*/  @!P4 LDG.E R0, [R40.64+-0x1f80] ;  /* 0xffe080202800c981 */ /* 0x000ea8000c1e1900 */
[----:B------:R-:W4:Y:S04]  /*4920*/  @!P5 LDG.E R54, [R40.64+-0x1d00] ;  /* 0xffe300202836d981 */ /* 0x000f28000c1e1900 */
[----:B------:R-:W5:Y:S01]  /*4930*/  @!P1 LDG.E R56, [R40.64+-0x1c00] ;  /* 0xffe4002028389981 */ /* 0x000f62000c1e1900 */
[----:B------:R-:W-:-:S02]  /*4940*/  ISETP.GE.AND P1, PT, R121, UR7, PT ;  /* 0x0000000779007c0c */ /* 0x000fc4000bf26270 */
[----:B------:R-:W-:Y:S01]  /*4950*/  ISETP.GE.AND P2, PT, R117, UR7, PT ;  /* 0x0000000775007c0c */ /* 0x000fe2000bf46270 */
[----:B------:R-:W5:Y:S01]  /*4960*/  @!P6 LDG.E R51, [R40.64+-0x1d80] ;  /* 0xffe280202833e981 */ /* 0x000f62000c1e1900 */
        /* <DEDUP_REMOVED lines=16> */
[----:B----4-:R-:W-:Y:S04]  /*4a70*/  STS [R160.X4+0x100], R50 ;  /* 0x00010032a0007388 */ /* 0x010fe80000004800 */
[----:B------:R-:W-:Y:S04]  /*4a80*/  STS [R159.X4+0x180], R45 ;  /* 0x0001802d9f007388 */ /* 0x000fe80000004800 */
[----:B------:R-:W-:Y:S04]  /*4a90*/  STS [R158.X4+0x200], R52 ;  /* 0x000200349e007388 */ /* 0x000fe80000004800 */
[----:B-----5:R0:W-:Y:S04]  /*4aa0*/  STS [R157.X4+0x280], R51 ;  /* 0x000280339d007388 */ /* 0x0201e80000004800 */
        /* <DEDUP_REMOVED lines=9> */
[----:B------:R-:W-:Y:S01]  /*4b40*/  STS [R140.X4+0x780], R65 ;  /* 0x000780418c007388 */ /* 0x000fe20000004800 */
[----:B------:R-:W-:-:S06]  /*4b50*/  NOP ;  /* 0x0000000000007918 */ /* 0x000fcc0000000000 */
[----:B------:R-:W-:Y:S04]  /*4b60*/  LDS R59, [R39.X4] ;  /* 0x00000000273b7984 */ /* 0x000fe80000004800 */
[----:B------:R-:W-:Y:S04]  /*4b70*/  LDS R60, [R39.X4+0x4] ;  /* 0x00000400273c7984 */ /* 0x000fe80000004800 */
[----:B------:R-:W-:Y:S04]  /*4b80*/  LDS R100, [R39.X4+0x8] ;  /* 0x0000080027647984 */ /* 0x000fe80000004800 */
[----:B------:R-:W-:Y:S04]  /*4b90*/  LDS R74, [R39.X4+0xc] ;  /* 0x00000c00274a7984 */ /* 0x000fe80000004800 */
[----:B------:R-:W3:Y:S04]  /*4ba0*/  LDS R61, [R39.X4+0x10] ;  /* 0x00001000273d7984 */ /* 0x000ee80000004800 */
[----:B------:R-:W-:Y:S04]  /*4bb0*/  LDS R62, [R39.X4+0x14] ;  /* 0x00001400273e7984 */ /* 0x000fe80000004800 */
[----:B------:R-:W4:Y:S04]  /*4bc0*/  LDS R63, [R39.X4+0x18] ;  /* 0x00001800273f7984 */ /* 0x000f280000004800 */
[----:B------:R-:W2:Y:S04]  /*4bd0*/  LDS R73, [R39.X4+0x1c] ;  /* 0x00001c0027497984 */ /* 0x000ea80000004800 */
[----:B------:R-:W2:Y:S04]  /*4be0*/  LDS R72, [R39.X4+0x20] ;  /* 0x0000200027487984 */ /* 0x000ea80000004800 */
        /* <DEDUP_REMOVED lines=14> */
[----:B------:R-:W-:Y:S01]  /*4cd0*/  CS2R R52, SRZ ;  /* 0x0000000000347805 */ /* 0x000fe2000001ff00 */
[----:B------:R-:W-:Y:S01]  /*4ce0*/  CS2R R54, SRZ ;  /* 0x0000000000367805 */ /* 0x000fe2000001ff00 */
[----:B--2---:R-:W-:Y:S01]  /*4cf0*/  CS2R R56, SRZ ;  /* 0x0000000000387805 */ /* 0x004fe2000001ff00 */
[----:B------:R4:W2:Y:S04]  /*4d00*/  @!P3 LDG.E R78, [R42.64+-0x1a00] ;  /* 0xffe600202a4eb981 */ /* 0x0008a8000c1e1900 */
[----:B------:R4:W2:Y:S04]  /*4d10*/  @!P4 LDG.E R77, [R42.64+-0x1980] ;  /* 0xffe680202a4dc981 */ /* 0x0008a8000c1e1900 */
[----:B------:R4:W2:Y:S01]  /*4d20*/  @!P0 LDG.E R3, [R42.64+-0x1e80] ;  /* 0xffe180202a038981 */ /* 0x0008a2000c1e1900 */
[----:B------:R-:W-:-:S03]  /*4d30*/  ISETP.GE.AND P0, PT, R133, UR7, PT ;  /* 0x0000000785007c0c */ /* 0x000fc6000bf06270 */
[----:B------:R4:W2:Y:S01]  /*4d40*/  @!P1 LDG.E R51, [R42.64+-0x1f00] ;  /* 0xffe100202a339981 */ /* 0x0008a2000c1e1900 */
[----:B------:R-:W-:-:S03]  /*4d50*/  ISETP.GE.AND P1, PT, R135, UR7, PT ;  /* 0x0000000787007c0c */ /* 0x000fc6000bf26270 */
[----:B------:R4:W2:Y:S04]  /*4d60*/  @!P5 LDG.E R80, [R42.64+-0x1900] ;  /* 0xffe700202a50d981 */ /* 0x0008a8000c1e1900 */
[----:B------:R4:W2:Y:S04]  /*4d70*/  @!P6 LDG.E R79, [R42.64+-0x1880] ;  /* 0xffe780202a4fe981 */ /* 0x0008a8000c1e1900 */
[----:B------:R4:W2:Y:S01]  /*4d80*/  @!P0 LDG.E R52, [R42.64+-0x1d80] ;  /* 0xffe280202a348981 */ /* 0x0008a2000c1e1900 */
[----:B------:R-:W-:-:S03]  /*4d90*/  ISETP.GE.AND P0, PT, R131, UR7, PT ;  /* 0x0000000783007c0c */ /* 0x000fc6000bf06270 */
[----:B------:R4:W2:Y:S01]  /*4da0*/  @!P1 LDG.E R53, [R42.64+-0x1e00] ;  /* 0xffe200202a359981 */ /* 0x0008a2000c1e1900 */
[----:B------:R-:W-:-:S09]  /*4db0*/  ISETP.GE.AND P1, PT, R132, UR7, PT ;  /* 0x0000000784007c0c */ /* 0x000fd2000bf26270 */
[----:B------:R4:W2:Y:S01]  /*4dc0*/  @!P0 LDG.E R54, [R42.64+-0x1c80] ;  /* 0xffe380202a368981 */ /* 0x0008a2000c1e1900 */
[----:B------:R-:W-:-:S03]  /*4dd0*/  ISETP.GE.AND P0, PT, R121, UR7, PT ;  /* 0x0000000779007c0c */ /* 0x000fc6000bf06270 */
[----:B------:R4:W2:Y:S01]  /*4de0*/  @!P1 LDG.E R55, [R42.64+-0x1d00] ;  /* 0xffe300202a379981 */ /* 0x0008a2000c1e1900 */
[----:B------:R-:W-:Y:S01]  /*4df0*/  ISETP.NE.AND P1, PT, R75, RZ, PT ;  /* 0x000000ff4b00720c */ /* 0x000fe20003f25270 */
[----:B------:R-:W-:-:S08]  /*4e00*/  HFMA2.MMA R75, -RZ, RZ, 0, 0 ;  /* 0x00000000ff4b7435 */ /* 0x000fd000000001ff */
[----:B------:R4:W2:Y:S01]  /*4e10*/  @!P0 LDG.E R56, [R42.64+-0x1b80] ;  /* 0xffe480202a388981 */ /* 0x0008a2000c1e1900 */
[----:B------:R-:W-:-:S03]  /*4e20*/  ISETP.GE.AND P0, PT, R130, UR7, PT ;  /* 0x0000000782007c0c */ /* 0x000fc6000bf06270 */
[----:B------:R4:W2:Y:S04]  /*4e30*/  @!P1 LDG.E R76, [R42.64+-0x1b00] ;  /* 0xffe500202a4c9981 */ /* 0x0008a8000c1e1900 */
[----:B------:R4:W2:Y:S06]  /*4e40*/  @!P2 LDG.E R75, [R42.64+-0x1a80] ;  /* 0xffe580202a4ba981 */ /* 0x0008ac000c1e1900 */
[----:B------:R4:W2:Y:S01]  /*4e50*/  @!P0 LDG.E R57, [R42.64+-0x1c00] ;  /* 0xffe400202a398981 */ /* 0x0008a2000c1e1900 */
[----:B---3--:R-:W-:-:S02]  /*4e60*/  FMUL.FTZ R58, R61, -1.4426950216293334961 ;  /* 0xbfb8aa3b3d3a7820 */ /* 0x008fc40000410000 */
[----:B------:R-:W-:Y:S02]  /*4e70*/  FMUL.FTZ R0, R59, -1.4426950216293334961 ;  /* 0xbfb8aa3b3b007820 */ /* 0x000fe40000410000 */
[----:B0-----:R-:W-:Y:S01]  /*4e80*/  FMUL.FTZ R4, R60, -1.4426950216293334961 ;  /* 0xbfb8aa3b3c047820 */ /* 0x001fe20000410000 */
[----:B------:R-:W-:Y:S01]  /*4e90*/  MUFU.EX2 R87, R58 ;  /* 0x0000003a00577308 */ /* 0x000fe20000000800 */
[----:B------:R-:W-:-:S07]  /*4ea0*/  FMUL.FTZ R5, R100, -1.4426950216293334961 ;  /* 0xbfb8aa3b64057820 */ /* 0x000fce0000410000 */
[----:B------:R-:W-:Y:S08]  /*4eb0*/  MUFU.EX2 R81, R0 ;  /* 0x0000000000517308 */ /* 0x000ff00000000800 */
[----:B------:R-:W-:Y:S01]  /*4ec0*/  MUFU.EX2 R84, R4 ;  /* 0x0000000400547308 */ /* 0x000fe20000000800 */
[----:B----4-:R-:W-:Y:S02]  /*4ed0*/  FMUL.FTZ R43, R63, -1.4426950216293334961 ;  /* 0xbfb8aa3b3f2b7820 */ /* 0x010fe40000410000 */
[----:B------:R-:W-:-:S05]  /*4ee0*/  FMUL.FTZ R6, R74, -1.4426950216293334961 ;  /* 0xbfb8aa3b4a067820 */ /* 0x000fca0000410000 */
[----:B------:R-:W0:Y:S01]  /*4ef0*/  MUFU.EX2 R85, R5 ;  /* 0x0000000500557308 */ /* 0x000e220000000800 */
[----:B------:R-:W-:Y:S02]  /*4f00*/  FMUL.FTZ R45, R62, -1.4426950216293334961 ;  /* 0xbfb8aa3b3e2d7820 */ /* 0x000fe40000410000 */
[----:B------:R-:W-:-:S05]  /*4f10*/  FMUL.FTZ R42, R73, -1.4426950216293334961 ;  /* 0xbfb8aa3b492a7820 */ /* 0x000fca0000410000 */
[----:B------:R-:W1:Y:S08]  /*4f20*/  MUFU.EX2 R86, R6 ;  /* 0x0000000600567308 */ /* 0x000e700000000800 */
[----:B------:R-:W3:Y:S01]  /*4f30*/  MUFU.EX2 R43, R43 ;  /* 0x0000002b002b7308 */ /* 0x000ee20000000800 */
[----:B0-----:R-:W-:-:S07]  /*4f40*/  FADD.FTZ R85, R85, 1 ;  /* 0x3f80000055557421 */ /* 0x001fce0000010000 */
[----:B------:R-:W0:Y:S01]  /*4f50*/  MUFU.EX2 R45, R45 ;  /* 0x0000002d002d7308 */ /* 0x000e220000000800 */
[----:B------:R-:W-:-:S07]  /*4f60*/  FMUL.FTZ R41, R72, -1.4426950216293334961 ;  /* 0xbfb8aa3b48297820 */ /* 0x000fce0000410000 */
[----:B------:R-:W-:Y:S01]  /*4f70*/  MUFU.EX2 R42, R42 ;  /* 0x0000002a002a7308 */ /* 0x000fe20000000800 */
[----:B-1----:R-:W-:-:S07]  /*4f80*/  FADD.FTZ R86, R86, 1 ;  /* 0x3f80000056567421 */ /* 0x002fce0000010000 */
[----:B------:R-:W-:Y:S01]  /*4f90*/  MUFU.RCP R105, R85 ;  /* 0x0000005500697308 */ /* 0x000fe20000001000 */
[----:B---3--:R-:W-:Y:S02]  /*4fa0*/  FADD.FTZ R101, R43, 1 ;  /* 0x3f8000002b657421 */ /* 0x008fe40000010000 */
[----:B0-----:R-:W-:Y:S02]  /*4fb0*/  FADD.FTZ R102, R45, 1 ;  /* 0x3f8000002d667421 */ /* 0x001fe40000010000 */
[----:B------:R-:W-:-:S03]  /*4fc0*/  FADD.FTZ R87, R87, 1 ;  /* 0x3f80000057577421 */ /* 0x000fc60000010000 */
[----:B------:R-:W-:Y:S08]  /*4fd0*/  MUFU.EX2 R41, R41 ;  /* 0x0000002900297308 */ /* 0x000ff00000000800 */
[----:B------:R-:W-:Y:S01]  /*4fe0*/  MUFU.RCP R104, R86 ;  /* 0x0000005600687308 */ /* 0x000fe20000001000 */
[----:B------:R-:W-:-:S07]  /*4ff0*/  FMUL.FTZ R40, R71, -1.4426950216293334961 ;  /* 0xbfb8aa3b47287820 */ /* 0x000fce0000410000 */
[----:B------:R-:W-:Y:S08]  /*5000*/  MUFU.RCP R103, R87 ;  /* 0x0000005700677308 */ /* 0x000ff00000001000 */
[----:B------:R-:W-:Y:S08]  /*5010*/  MUFU.RCP R102, R102 ;  /* 0x0000006600667308 */ /* 0x000ff00000001000 */
[----:B------:R-:W0:Y:S01]  /*5020*/  MUFU.EX2 R40, R40 ;  /* 0x0000002800287308 */ /* 0x000e220000000800 */
[----:B------:R-:W-:-:S07]  /*5030*/  FMUL.FTZ R6, R70, -1.4426950216293334961 ;  /* 0xbfb8aa3b46067820 */ /* 0x000fce0000410000 */
[----:B------:R-:W-:Y:S01]  /*5040*/  MUFU.RCP R101, R101 ;  /* 0x0000006500657308 */ /* 0x000fe20000001000 */
[----:B------:R-:W-:Y:S02]  /*5050*/  FMUL.FTZ R5, R69, -1.4426950216293334961 ;  /* 0xbfb8aa3b45057820 */ /* 0x000fe40000410000 */
[----:B0-----:R-:W-:-:S05]  /*5060*/  FADD.FTZ R85, R40, 1 ;  /* 0x3f80000028557421 */ /* 0x001fca0000010000 */
[----:B------:R-:W-:Y:S01]  /*5070*/  MUFU.EX2 R6, R6 ;  /* 0x0000000600067308 */ /* 0x000fe20000000800 */
[----:B------:R-:W-:Y:S01]  /*5080*/  FMUL.FTZ R0, R68, -1.4426950216293334961 ;  /* 0xbfb8aa3b44007820 */ /* 0x000fe20000410000 */
[----:B-----5:R-:W-:Y:S04]  /*5090*/  STS [R162.X4], R50 ;  /* 0x00000032a2007388 */ /* 0x020fe80000004800 */
[----:B------:R0:W-:Y:S04]  /*50a0*/  STS [R161.X4+0x80], R2 ;  /* 0x00008002a1007388 */ /* 0x0001e80000004800 */
[----:B--2---:R-:W-:Y:S04]  /*50b0*/  STS [R160.X4+0x100], R51 ;  /* 0x00010033a0007388 */ /* 0x004fe80000004800 */
[----:B------:R1:W-:Y:S04]  /*50c0*/  STS [R159.X4+0x180], R3 ;  /* 0x000180039f007388 */ /* 0x0003e80000004800 */
        /* <DEDUP_REMOVED lines=13> */
[----:B------:R-:W2:Y:S04]  /*51a0*/  LDS R58, [R39.X4] ;  /* 0x00000000273a7984 */ /* 0x000ea80000004800 */
[----:B------:R-:W3:Y:S04]  /*51b0*/  LDS R57, [R39.X4+0x4] ;  /* 0x0000040027397984 */ /* 0x000ee80000004800 */
[----:B------:R-:W4:Y:S01]  /*51c0*/  LDS R56, [R39.X4+0x8] ;  /* 0x0000080027387984 */ /* 0x000f220000004800 */
[----:B0-----:R-:W-:Y:S02]  /*51d0*/  FADD.FTZ R2, R81, 1 ;  /* 0x3f80000051027421 */ /* 0x001fe40000010000 */
[----:B-1----:R-:W-:Y:S01]  /*51e0*/  FADD.FTZ R3, R84, 1 ;  /* 0x3f80000054037421 */ /* 0x002fe20000010000 */
[----:B------:R-:W0:Y:S03]  /*51f0*/  LDS R55, [R39.X4+0xc] ;  /* 0x00000c0027377984 */ /* 0x000e260000004800 */
[----:B------:R-:W1:Y:S01]  /*5200*/  MUFU.RCP R2, R2 ;  /* 0x0000000200027308 */ /* 0x000e620000001000 */
[----:B------:R-:W5:Y:S04]  /*5210*/  LDS R54, [R39.X4+0x10] ;  /* 0x0000100027367984 */ /* 0x000f680000004800 */
[----:B------:R-:W0:Y:S03]  /*5220*/  LDS R53, [R39.X4+0x14] ;  /* 0x0000140027357984 */ /* 0x000e260000004800 */
[----:B------:R-:W2:Y:S01]  /*5230*/  MUFU.RCP R3, R3 ;  /* 0x0000000300037308 */ /* 0x000ea20000001000 */
[----:B------:R-:W0:Y:S04]  /*5240*/  LDS R52, [R39.X4+0x18] ;  /* 0x0000180027347984 */ /* 0x000e280000004800 */
[----:B------:R-:W0:Y:S01]  /*5250*/  LDS R51, [R39.X4+0x1c] ;  /* 0x00001c0027337984 */ /* 0x000e220000004800 */
[----:B-1----:R-:W-:-:S04]  /*5260*/  FADD.FTZ R50, -R2, 1 ;  /* 0x3f80000002327421 */ /* 0x002fc80000010100 */
[----:B------:R-:W-:Y:S02]  /*5270*/  FFMA.FTZ R50, R59, R50, 1 ;  /* 0x3f8000003b327423 */ /* 0x000fe40000010032 */
[----:B--2---:R-:W-:Y:S02]  /*5280*/  FADD.FTZ R45, -R3, 1 ;  /* 0x3f800000032d7421 */ /* 0x004fe40000010100 */
[----:B------:R-:W-:Y:S02]  /*5290*/  FMUL.FTZ R43, R148, R58 ;  /* 0x0000003a942b7220 */ /* 0x000fe40000410000 */
[----:B---3--:R-:W-:Y:S02]  /*52a0*/  FMUL.FTZ R76, R147, R57 ;  /* 0x00000039934c7220 */ /* 0x008fe40000410000 */
[----:B------:R-:W-:Y:S02]  /*52b0*/  FMUL.FTZ R43, R2, R43 ;  /* 0x0000002b022b7220 */ /* 0x000fe40000410000 */
[----:B------:R-:W-:-:S02]  /*52c0*/  FFMA.FTZ R45, R60, R45, 1 ;  /* 0x3f8000003c2d7423 */ /* 0x000fc4000001002d */
[----:B------:R-:W-:Y:S02]  /*52d0*/  FMUL.FTZ R76, R3, R76 ;  /* 0x0000004c034c7220 */ /* 0x000fe40000410000 */
[----:B------:R-:W-:Y:S02]  /*52e0*/  FMUL.FTZ R84, R43, R50 ;  /* 0x000000322b547220 */ /* 0x000fe40000410000 */
[----:B------:R-:W-:Y:S01]  /*52f0*/  FADD.FTZ R75, R42, 1 ;  /* 0x3f8000002a4b7421 */ /* 0x000fe20000010000 */
[----:B------:R-:W-:Y:S01]  /*5300*/  LDS R50, [R39.X4+0x20] ;  /* 0x0000200027327984 */ /* 0x000fe20000004800 */
[----:B------:R-:W-:Y:S02]  /*5310*/  FADD.FTZ R43, -R105, 1 ;  /* 0x3f800000692b7421 */ /* 0x000fe40000010100 */
[----:B----4-:R-:W-:Y:S02]  /*5320*/  FMUL.FTZ R42, R146, R56 ;  /* 0x00000038922a7220 */ /* 0x010fe40000410000 */
[----:B------:R-:W-:-:S02]  /*5330*/  FMUL.FTZ R86, R76, R45 ;  /* 0x0000002d4c567220 */ /* 0x000fc40000410000 */
[----:B------:R-:W1:Y:S01]  /*5340*/  LDS R45, [R39.X4+0x24] ;  /* 0x00002400272d7984 */ /* 0x000e620000004800 */
[----:B------:R-:W-:Y:S02]  /*5350*/  FFMA.FTZ R43, R100, R43, 1 ;  /* 0x3f800000642b7423 */ /* 0x000fe4000001002b */
[----:B------:R-:W-:Y:S02]  /*5360*/  FMUL.FTZ R42, R105, R42 ;  /* 0x0000002a692a7220 */ /* 0x000fe40000410000 */
[----:B------:R-:W-:Y:S02]  /*5370*/  FADD.FTZ R76, R41, 1 ;  /* 0x3f800000294c7421 */ /* 0x000fe40000010000 */
[----:B------:R-:W-:Y:S02]  /*5380*/  FMUL.FTZ R88, R42, R43 ;  /* 0x0000002b2a587220 */ /* 0x000fe40000410000 */
[----:B------:R-:W-:Y:S02]  /*5390*/  FADD.FTZ R43, -R104, 1 ;  /* 0x3f800000682b7421 */ /* 0x000fe40000010100 */
[----:B0-----:R-:W-:-:S02]  /*53a0*/  FMUL.FTZ R41, R145, R55 ;  /* 0x0000003791297220 */ /* 0x001fc40000410000 */
[----:B------:R-:W-:Y:S02]  /*53b0*/  FFMA.FTZ R90, R74, R43, 1 ;  /* 0x3f8000004a5a7423 */ /* 0x000fe4000001002b */
[----:B------:R-:W-:Y:S01]  /*53c0*/  FMUL.FTZ R41, R104, R41 ;  /* 0x0000002968297220 */ /* 0x000fe20000410000 */
[----:B------:R-:W0:Y:S01]  /*53d0*/  MUFU.RCP R76, R76 ;  /* 0x0000004c004c7308 */ /* 0x000e220000001000 */
[----:B-----5:R-:W-:Y:S01]  /*53e0*/  FMUL.FTZ R42, R144, R54 ;  /* 0x00000036902a7220 */ /* 0x020fe20000410000 */
[----:B------:R-:W2:Y:S01]  /*53f0*/  LDS R43, [R39.X4+0x28] ;  /* 0x00002800272b7984 */ /* 0x000ea20000004800 */
[----:B------:R-:W-:Y:S02]  /*5400*/  FADD.FTZ R78, -R103, 1 ;  /* 0x3f800000674e7421 */ /* 0x000fe40000010100 */
[----:B------:R-:W-:Y:S02]  /*5410*/  FMUL.FTZ R90, R41, R90 ;  /* 0x0000005a295a7220 */ /* 0x000fe40000410000 */
[----:B------:R-:W-:Y:S01]  /*5420*/  FMUL.FTZ R42, R103, R42 ;  /* 0x0000002a672a7220 */ /* 0x000fe20000410000 */
[----:B------:R-:W3:Y:S01]  /*5430*/  MUFU.RCP R75, R75 ;  /* 0x0000004b004b7308 */ /* 0x000ee20000001000 */
[----:B------:R-:W-:-:S02]  /*5440*/  FADD.FTZ R41, -R102, 1 ;  /* 0x3f80000066297421 */ /* 0x000fc40000010100 */
[----:B------:R-:W-:Y:S02]  /*5450*/  FFMA.FTZ R77, R61, R78, 1 ;  /* 0x3f8000003d4d7423 */ /* 0x000fe4000001004e */
[----:B------:R-:W-:Y:S02]  /*5460*/  FFMA.FTZ R94, R62, R41, 1 ;  /* 0x3f8000003e5e7423 */ /* 0x000fe40000010029 */
[----:B------:R-:W-:Y:S02]  /*5470*/  FMUL.FTZ R92, R42, R77 ;  /* 0x0000004d2a5c7220 */ /* 0x000fe40000410000 */
[----:B------:R-:W-:Y:S01]  /*5480*/  FMUL.FTZ R41, R143, R53 ;  /* 0x000000358f297220 */ /* 0x000fe20000410000 */
[----:B------:R-:W4:Y:S01]  /*5490*/  LDS R42, [R39.X4+0x2c] ;  /* 0x00002c00272a7984 */ /* 0x000f220000004800 */
[----:B------:R-:W5:Y:S01]  /*54a0*/  MUFU.EX2 R5, R5 ;  /* 0x0000000500057308 */ /* 0x000f620000000800 */
[----:B------:R-:W-:Y:S02]  /*54b0*/  FADD.FTZ R40, -R101, 1 ;  /* 0x3f80000065287421 */ /* 0x000fe40000010100 */
[----:B------:R-:W-:-:S05]  /*54c0*/  FMUL.FTZ R41, R102, R41 ;  /* 0x0000002966297220 */ /* 0x000fca0000410000 */
[----:B------:R1:W1:Y:S01]  /*54d0*/  MUFU.RCP R77, R85 ;  /* 0x00000055004d7308 */ /* 0x0002620000001000 */
[----:B------:R-:W-:Y:S02]  /*54e0*/  FMUL.FTZ R94, R41, R94 ;  /* 0x0000005e295e7220 */ /* 0x000fe40000410000 */
[----:B------:R-:W-:Y:S02]  /*54f0*/  FFMA.FTZ R79, R63, R40, 1 ;  /* 0x3f8000003f4f7423 */ /* 0x000fe40000010028 */
[----:B0-----:R-:W-:Y:S02]  /*5500*/  FADD.FTZ R41, -R76, 1 ;  /* 0x3f8000004c297421 */ /* 0x001fe40000010100 */
[----:B------:R-:W-:Y:S01]  /*5510*/  FMUL.FTZ R40, R142, R52 ;  /* 0x000000348e287220 */ /* 0x000fe20000410000 */
[----:B------:R-:W0:Y:S01]  /*5520*/  MUFU.EX2 R0, R0 ;  /* 0x0000000000007308 */ /* 0x000e220000000800 */
[----:B------:R-:W-:Y:S02]  /*5530*/  FMUL.FTZ R78, R134, R51 ;  /* 0x00000033864e7220 */ /* 0x000fe40000410000 */
[----:B---3--:R-:W-:-:S02]  /*5540*/  FADD.FTZ R80, -R75, 1 ;  /* 0x3f8000004b507421 */ /* 0x008fc40000010100 */
[----:B------:R-:W-:Y:S02]  /*5550*/  FMUL.FTZ R40, R101, R40 ;  /* 0x0000002865287220 */ /* 0x000fe40000410000 */
[----:B------:R-:W-:Y:S02]  /*5560*/  FFMA.FTZ R106, R72, R41, 1 ;  /* 0x3f800000486a7423 */ /* 0x000fe40000010029 */
[----:B------:R-:W-:Y:S01]  /*5570*/  FMUL.FTZ R78, R75, R78 ;  /* 0x0000004e4b4e7220 */ /* 0x000fe20000410000 */
[----:B------:R-:W3:Y:S01]  /*5580*/  LDS R41, [R39.X4+0x30] ;  /* 0x0000300027297984 */ /* 0x000ee20000004800 */
[----:B------:R-:W-:Y:S02]  /*5590*/  FFMA.FTZ R81, R73, R80, 1 ;  /* 0x3f80000049517423 */ /* 0x000fe40000010050 */
[----:B-1----:R-:W-:Y:S02]  /*55a0*/  FADD.FTZ R85, R6, 1 ;  /* 0x3f80000006557421 */ /* 0x002fe40000010000 */
[----:B------:R-:W-:-:S02]  /*55b0*/  FMUL.FTZ R96, R40, R79 ;  /* 0x0000004f28607220 */ /* 0x000fc40000410000 */
[----:B------:R-:W-:Y:S01]  /*55c0*/  FMUL.FTZ R4, R67, -1.4426950216293334961 ;  /* 0xbfb8aa3b43047820 */ /* 0x000fe20000410000 */
[----:B------:R-:W1:Y:S01]  /*55d0*/  LDS R40, [R39.X4+0x34] ;  /* 0x0000340027287984 */ /* 0x000e620000004800 */
[----:B-----5:R-:W-:Y:S02]  /*55e0*/  FADD.FTZ R79, R5, 1 ;  /* 0x3f800000054f7421 */ /* 0x020fe40000010000 */
[----:B------:R-:W-:Y:S02]  /*55f0*/  FMUL.FTZ R6, R128, R45 ;  /* 0x0000002d80067220 */ /* 0x000fe40000410000 */
[----:B------:R-:W-:Y:S02]  /*5600*/  FMUL.FTZ R82, R66, -1.4426950216293334961 ;  /* 0xbfb8aa3b42527820 */ /* 0x000fe40000410000 */
[----:B------:R-:W-:Y:S02]  /*5610*/  FMUL.FTZ R98, R78, R81 ;  /* 0x000000514e627220 */ /* 0x000fe40000410000 */
[C---:B------:R-:W-:Y:S01]  /*5620*/  FADD.FTZ R80, -R77.reuse, 1 ;  /* 0x3f8000004d507421 */ /* 0x040fe20000010100 */
[----:B------:R-:W5:Y:S01]  /*5630*/  MUFU.RCP R78, R85 ;  /* 0x00000055004e7308 */ /* 0x000f620000001000 */
[----:B------:R-:W-:-:S02]  /*5640*/  FMUL.FTZ R6, R77, R6 ;  /* 0x000000064d067220 */ /* 0x000fc40000410000 */
[----:B------:R-:W-:Y:S02]  /*5650*/  FFMA.FTZ R81, R71, R80, 1 ;  /* 0x3f80000047517423 */ /* 0x000fe40000010050 */
[----:B------:R-:W-:-:S03]  /*5660*/  FMUL.FTZ R83, R65, -1.4426950216293334961 ;  /* 0xbfb8aa3b41537820 */ /* 0x000fc60000410000 */
[----:B------:R-:W1:Y:S01]  /*5670*/  MUFU.EX2 R4, R4 ;  /* 0x0000000400047308 */ /* 0x000e620000000800 */
[----:B------:R-:W-:Y:S02]  /*5680*/  FMUL.FTZ R108, R6, R81 ;  /* 0x00000051066c7220 */ /* 0x000fe40000410000 */
[----:B0-----:R-:W-:Y:S01]  /*5690*/  FADD.FTZ R80, R0, 1 ;  /* 0x3f80000000507421 */ /* 0x001fe20000010000 */
[----:B------:R-:W0:Y:S04]  /*56a0*/  LDS R6, [R39.X4+0x38] ;  /* 0x0000380027067984 */ /* 0x000e280000004800 */
[----:B------:R-:W1:Y:S01]  /*56b0*/  MUFU.RCP R79, R79 ;  /* 0x0000004f004f7308 */ /* 0x000e620000001000 */
[----:B------:R-:W-:Y:S01]  /*56c0*/  FMUL.FTZ R5, R129, R50 ;  /* 0x0000003281057220 */ /* 0x000fe20000410000 */
[----:B------:R-:W0:Y:S06]  /*56d0*/  LDS R0, [R39.X4+0x3c] ;  /* 0x00003c0027007984 */ /* 0x000e2c0000004800 */
[----:B------:R-:W1:Y:S01]  /*56e0*/  MUFU.EX2 R82, R82 ;  /* 0x0000005200527308 */ /* 0x000e620000000800 */
[----:B------:R-:W-:Y:S01]  /*56f0*/  FMUL.FTZ R5, R76, R5 ;  /* 0x000000054c057220 */ /* 0x000fe20000410000 */
[----:B------:R-:W-:Y:S06]  /*5700*/  BAR.SYNC.DEFER_BLOCKING 0x0 ;  /* 0x0000000000007b1d */ /* 0x000fec0000010000 */
[----:B------:R-:W0:Y:S01]  /*5710*/  MUFU.EX2 R83, R83 ;  /* 0x0000005300537308 */ /* 0x000e220000000800 */
[----:B------:R-:W-:-:S02]  /*5720*/  FMUL.FTZ R106, R5, R106 ;  /* 0x0000006a056a7220 */ /* 0x000fc40000410000 */
[----:B-----5:R-:W-:-:S05]  /*5730*/  FADD.FTZ R81, -R78, 1 ;  /* 0x3f8000004e517421 */ /* 0x020fca0000010100 */
[----:B------:R-:W5:Y:S01]  /*5740*/  MUFU.RCP R80, R80 ;  /* 0x0000005000507308 */ /* 0x000f620000001000 */
[----:B--2---:R-:W-:Y:S02]  /*5750*/  FMUL.FTZ R5, R127, R43 ;  /* 0x0000002b7f057220 */ /* 0x004fe40000410000 */
[----:B-1----:R-:W-:Y:S02]  /*5760*/  FADD.FTZ R85, R4, 1 ;  /* 0x3f80000004557421 */ /* 0x002fe40000010000 */
[----:B------:R-:W-:Y:S02]  /*5770*/  FFMA.FTZ R81, R70, R81, 1 ;  /* 0x3f80000046517423 */ /* 0x000fe40000010051 */
[----:B------:R-:W-:Y:S02]  /*5780*/  FADD.FTZ R112, -R79, 1 ;  /* 0x3f8000004f707421 */ /* 0x000fe40000010100 */
[----:B----4-:R-:W-:Y:S02]  /*5790*/  FMUL.FTZ R110, R126, R42 ;  /* 0x0000002a7e6e7220 */ /* 0x010fe40000410000 */
[----:B------:R-:W-:-:S02]  /*57a0*/  FMUL.FTZ R4, R78, R5 ;  /* 0x000000054e047220 */ /* 0x000fc40000410000 */
[----:B------:R-:W-:Y:S02]  /*57b0*/  FADD.FTZ R82, R82, 1 ;  /* 0x3f80000052527421 */ /* 0x000fe40000010000 */
[----:B------:R-:W-:Y:S02]  /*57c0*/  FFMA.FTZ R5, R69, R112, 1 ;  /* 0x3f80000045057423 */ /* 0x000fe40000010070 */
[----:B------:R-:W-:Y:S02]  /*57d0*/  FMUL.FTZ R110, R79, R110 ;  /* 0x0000006e4f6e7220 */ /* 0x000fe40000410000 */
[----:B------:R-:W-:Y:S01]  /*57e0*/  FMUL.FTZ R4, R4, R81 ;  /* 0x0000005104047220 */ /* 0x000fe20000410000 */
[----:B------:R-:W1:Y:S01]  /*57f0*/  MUFU.RCP R82, R82 ;  /* 0x0000005200527308 */ /* 0x000e620000001000 */
[----:B0-----:R-:W-:Y:S02]  /*5800*/  FADD.FTZ R83, R83, 1 ;  /* 0x3f80000053537421 */ /* 0x001fe40000010000 */
[----:B------:R-:W-:-:S02]  /*5810*/  FMUL.FTZ R110, R110, R5 ;  /* 0x000000056e6e7220 */ /* 0x000fc40000410000 */
[----:B-----5:R-:W-:-:S03]  /*5820*/  FADD.FTZ R5, -R80, 1 ;  /* 0x3f80000050057421 */ /* 0x020fc60000010100 */
[----:B------:R-:W0:Y:S01]  /*5830*/  MUFU.RCP R81, R85 ;  /* 0x0000005500517308 */ /* 0x000e220000001000 */
[----:B------:R-:W-:Y:S02]  /*5840*/  FFMA.FTZ R112, R68, R5, 1 ;  /* 0x3f80000044707423 */ /* 0x000fe40000010005 */
[----:B---3--:R-:W-:-:S05]  /*5850*/  FMUL.FTZ R5, R125, R41 ;  /* 0x000000297d057220 */ /* 0x008fca0000410000 */
[----:B------:R-:W2:Y:S01]  /*5860*/  MUFU.RCP R83, R83 ;  /* 0x0000005300537308 */ /* 0x000ea20000001000 */
[----:B------:R-:W-:Y:S02]  /*5870*/  FMUL.FTZ R5, R80, R5 ;  /* 0x0000000550057220 */ /* 0x000fe40000410000 */
[----:B------:R-:W-:Y:S02]  /*5880*/  FMUL.FTZ R114, R124, R40 ;  /* 0x000000287c727220 */ /* 0x000fe40000410000 */
[----:B------:R-:W-:Y:S02]  /*5890*/  FMUL.FTZ R112, R5, R112 ;  /* 0x0000007005707220 */ /* 0x000fe40000410000 */
[----:B-1----:R-:W-:Y:S02]  /*58a0*/  FADD.FTZ R5, -R82, 1 ;  /* 0x3f80000052057421 */ /* 0x002fe40000010100 */
[C---:B0-----:R-:W-:Y:S02]  /*58b0*/  FADD.FTZ R116, -R81.reuse, 1 ;  /* 0x3f80000051747421 */ /* 0x041fe40000010100 */
[----:B------:R-:W-:-:S02]  /*58c0*/  FMUL.FTZ R114, R81, R114 ;  /* 0x0000007251727220 */ /* 0x000fc40000410000 */
[----:B------:R-:W-:Y:S02]  /*58d0*/  FFMA.FTZ R85, R67, R116, 1 ;  /* 0x3f80000043557423 */ /* 0x000fe40000010074 */
[----:B------:R-:W-:Y:S02]  /*58e0*/  FFMA.FTZ R116, R66, R5, 1 ;  /* 0x3f80000042747423 */ /* 0x000fe40000010005 */
[----:B--2---:R-:W-:Y:S02]  /*58f0*/  FADD.FTZ R120, -R83, 1 ;  /* 0x3f80000053787421 */ /* 0x004fe40000010100 */
[----:B------:R-:W-:Y:S02]  /*5900*/  FMUL.FTZ R5, R123, R6 ;  /* 0x000000067b057220 */ /* 0x000fe40000410000 */
        /* <DEDUP_REMOVED lines=69> */
.L_x_834:
[----:B-1----:R-:W-:Y:S05]  /*5d60*/  BSYNC B0 ;  /* 0x0000000000007941 */ /* 0x002fea0003800000 */
.L_x_833:
        /* <DEDUP_REMOVED lines=94> */
[----:B------:R-:W-:-:S02]  /*6350*/  FMUL.FTZ R68, R68, R41 ;  /* 0x0000002944447220 */ /* 0x000fc40000410000 */
[----:B------:R-:W-:Y:S01]  /*6360*/  FMUL.FTZ R40, R67, R40 ;  /* 0x0000002843287220 */ /* 0x000fe20000410000 */
[----:B------:R-:W-:Y:S01]  /*6370*/  STS [R39.X4], R58 ;  /* 0x0000003a27007388 */ /* 0x000fe20000004800 */
        /* <DEDUP_REMOVED lines=56> */
.L_x_837:
[----:B------:R-:W-:Y:S05]  /*6700*/  BSYNC B0 ;  /* 0x0000000000007941 */ /* 0x000fea0003800000 */
.L_x_836:
        /* <DEDUP_REMOVED lines=43> */
.L_x_835:
[----:B------:R-:W2:Y:S01]  /*69c0*/  LDL.LU R0, [R1+0x98] ;  /* 0x0000980001007983 */ /* 0x000ea20000300800 */
[----:B0-----:R-:W-:Y:S01]  /*69d0*/  MOV R2, c[0x0][0x16c] ;  /* 0x00005b0000027a02 */ /* 0x001fe20000000f00 */
        /* <DEDUP_REMOVED lines=9> */
[----:B------:R0:W-:Y:S01]  /*6a70*/  STL [R1], R2 ;  /* 0x0000000201007387 */ /* 0x0001e20000100800 */
[----:B------:R-:W-:Y:S01]  /*6a80*/  FMUL.FTZ R162, R144, UR4 ;  /* 0x0000000490a27c20 */ /* 0x000fe20008410000 */
[----:B------:R-:W-:Y:S01]  /*6a90*/  CS2R R114, SRZ ;  /* 0x0000000000727805 */ /* 0x000fe2000001ff00 */
[----:B------:R-:W-:Y:S01]  /*6aa0*/  FMUL.FTZ R161, R143, UR4 ;  /* 0x000000048fa17c20 */ /* 0x000fe20008410000 */
[----:B------:R1:W-:Y:S01]  /*6ab0*/  STL [R1+0x88], RZ ;  /* 0x000088ff01007387 */ /* 0x0003e20000100800 */
        /* <DEDUP_REMOVED lines=18> */
[----:B------:R-:W-:Y:S01]  /*6be0*/  FFMA.FTZ R3, R33, R143, R0 ;  /* 0x0000008f21037223 */ /* 0x000fe20000010000 */
[----:B------:R-:W-:-:S03]  /*6bf0*/  MOV R0, RZ ;  /* 0x000000ff00007202 */ /* 0x000fc60000000f00 */
        /* <DEDUP_REMOVED lines=8> */
[----:B------:R-:W-:Y:S02]  /*6c80*/  FFMA.FTZ R40, R24, R123, R3 ;  /* 0x0000007b18287223 */ /* 0x000fe40000010003 */
[----:B0-----:R-:W-:Y:S02]  /*6c90*/  CS2R R2, SRZ ;  /* 0x0000000000027805 */ /* 0x001fe4000001ff00 */
[----:B------:R-:W-:-:S05]  /*6ca0*/  FFMA.FTZ R40, R23, R122, R40 ;  /* 0x0000007a17287223 */ /* 0x000fca0000010028 */
[----:B------:R1:W-:Y:S01]  /*6cb0*/  STL [R1+0x98], R40 ;  /* 0x0000982801007387 */ /* 0x0003e20000100800 */
[----:B------:R-:W-:Y:S05]  /*6cc0*/  @!P0 BRA `(.L_x_838) ;  /* 0x00003ed000008947 */ /* 0x000fea0003800000 */
[----:B------:R-:W-:Y:S01]  /*6cd0*/  UIADD3 UR43, UR24, -0x1, URZ ;  /* 0xffffffff182b7890 */ /* 0x000fe2000fffe03f */
[----:B------:R-:W-:Y:S01]  /*6ce0*/  CS2R R120, SRZ ;  /* 0x0000000000787805 */ /* 0x000fe2000001ff00 */
[----:B------:R-:W-:Y:S01]  /*6cf0*/  CS2R R118, SRZ ;  /* 0x0000000000767805 */ /* 0x000fe2000001ff00 */
[----:B------:R-:W-:Y:S01]  /*6d00*/  CS2R R116, SRZ ;  /* 0x0000000000747805 */ /* 0x000fe2000001ff00 */
[----:B------:R-:W-:Y:S01]  /*6d10*/  ULEA.HI UR9, UR43, UR43, URZ, 0x1 ;  /* 0x0000002b2b097291 */ /* 0x000fe2000f8f083f */
[----:B------:R-:W-:Y:S01]  /*6d20*/  CS2R R114, SRZ ;  /* 0x0000000000727805 */ /* 0x000fe2000001ff00 */
[----:B------:R-:W-:Y:S01]  /*6d30*/  CS2R R112, SRZ ;  /* 0x0000000000707805 */ /* 0x000fe2000001ff00 */
[----:B------:R-:W-:Y:S01]  /*6d40*/  MOV R6, RZ ;  /* 0x000000ff00067202 */ /* 0x000fe20000000f00 */
        /* <DEDUP_REMOVED lines=8> */
.L_x_886:
[----:B------:R-:W2:Y:S01]  /*6dd0*/  LDL R69, [R1+0x18] ;  /* 0x0000180001457983 */ /* 0x000ea20000100800 */
[----:B------:R-:W-:-:S03]  /*6de0*/  ULDC.64 UR36, c[0x0][0x180] ;  /* 0x0000600000247ab9 */ /* 0x000fc60000000a00 */
[----:B------:R-:W3:Y:S04]  /*6df0*/  LDL R68, [R1+0x14] ;  /* 0x0000140001447983 */ /* 0x000ee80000100800 */
[----:B------:R-:W4:Y:S04]  /*6e00*/  LDL R52, [R1+0x20] ;  /* 0x0000200001347983 */ /* 0x000f280000100800 */
[----:B------:R-:W4:Y:S04]  /*6e10*/  LDL R60, [R1+0x1c] ;  /* 0x00001c00013c7983 */ /* 0x000f280000100800 */
[----:B------:R-:W4:Y:S04]  /*6e20*/  LDL R65, [R1+0x64] ;  /* 0x0000640001417983 */ /* 0x000f280000100800 */
[----:B------:R-:W4:Y:S01]  /*6e30*/  LDL R64, [R1+0x68] ;  /* 0x0000680001407983 */ /* 0x000f220000100800 */
[----:B------:R-:W-:-:S02]  /*6e40*/  UIMAD UR38, UR11, UR36, URZ ;  /* 0x000000240b2672a4 */ /* 0x000fc4000f8e023f */
[----:B------:R-:W-:Y:S01]  /*6e50*/  UIMAD.WIDE.U32 UR34, UR10, UR36, URZ ;  /* 0x000000240a2272a5 */ /* 0x000fe2000f8e003f */
[----:B------:R-:W4:Y:S01]  /*6e60*/  LDL R67, [R1+0x10] ;  /* 0x0000100001437983 */ /* 0x000f220000100800 */
[----:B------:R-:W-:Y:S02]  /*6e70*/  UIMAD UR38, UR10, UR37, UR38 ;  /* 0x000000250a2672a4 */ /* 0x000fe4000f8e0226 */
[----:B------:R-:W-:Y:S01]  /*6e80*/  USHF.R.S32.HI UR44, URZ, 0x1f, UR7 ;  /* 0x0000001f3f2c7899 */ /* 0x000fe20008011407 */
[----:B------:R-:W4:Y:S01]  /*6e90*/  LDL R57, [R1+0xc] ;  /* 0x00000c0001397983 */ /* 0x000f220000100800 */
[----:B------:R-:W-:Y:S02]  /*6ea0*/  ULDC.64 UR36, c[0x0][0x188] ;  /* 0x0000620000247ab9 */ /* 0x000fe40000000a00 */
[----:B------:R-:W-:Y:S01]  /*6eb0*/  UIADD3 UR35, UR35, UR38, URZ ;  /* 0x0000002623237290 */ /* 0x000fe2000fffe03f */
[----:B------:R-:W4:Y:S01]  /*6ec0*/  LDL R56, [R1+0x8] ;  /* 0x0000080001387983 */ /* 0x000f220000100800 */
[----:B------:R-:W-:-:S02]  /*6ed0*/  UIMAD UR45, UR44, UR36, URZ ;  /* 0x000000242c2d72a4 */ /* 0x000fc4000f8e023f */
[----:B------:R-:W-:Y:S01]  /*6ee0*/  ULDC.64 UR38, c[0x0][0x220] ;  /* 0x0000880000267ab9 */ /* 0x000fe20000000a00 */
[----:B------:R-:W4:Y:S01]  /*6ef0*/  LDL R66, [R1+0x4] ;  /* 0x0000040001427983 */ /* 0x000f220000100800 */
[----:B------:R-:W-:Y:S02]  /*6f00*/  UIMAD UR45, UR7, UR37, UR45 ;  /* 0x00000025072d72a4 */ /* 0x000fe4000f8e022d */
[----:B------:R-:W-:Y:S01]  /*6f10*/  UIMAD.WIDE.U32 UR36, UR7, UR36, UR34 ;  /* 0x00000024072472a5 */ /* 0x000fe2000f8e0022 */
[----:B------:R-:W-:Y:S01]  /*6f20*/  MOV R41, UR7 ;  /* 0x0000000700297c02 */ /* 0x000fe20008000f00 */
[----:B------:R-:W4:Y:S01]  /*6f30*/  LDL R62, [R1+0x7c] ;  /* 0x00007c00013e7983 */ /* 0x000f220000100800 */
[----:B------:R-:W-:Y:S02]  /*6f40*/  ULDC.64 UR34, c[0x0][0x1a0] ;  /* 0x0000680000227ab9 */ /* 0x000fe40000000a00 */
[----:B------:R-:W-:Y:S01]  /*6f50*/  UIMAD UR46, UR44, UR34, URZ ;  /* 0x000000222c2e72a4 */ /* 0x000fe2000f8e023f */
[----:B------:R-:W4:Y:S01]  /*6f60*/  LDL R59, [R1+0x78] ;  /* 0x00007800013b7983 */ /* 0x000f220000100800 */
[----:B------:R-:W-:-:S02]  /*6f70*/  UIADD3 UR34, UR37, UR45, URZ ;  /* 0x0000002d25227290 */ /* 0x000fc4000fffe03f */
[----:B------:R-:W-:Y:S01]  /*6f80*/  ULEA UR38, UP0, UR36, UR38, 0x2 ;  /* 0x0000002624267291 */ /* 0x000fe2000f80103f */
[----:B------:R-:W4:Y:S03]  /*6f90*/  LDL R58, [R1+0x74] ;  /* 0x00007400013a7983 */ /* 0x000f260000100800 */
[----:B------:R-:W-:Y:S01]  /*6fa0*/  ULEA.HI.X UR39, UR36, UR39, UR34, 0x2, UP0 ;  /* 0x0000002724277291 */ /* 0x000fe200080f1422 */
[----:B------:R-:W4:Y:S02]  /*6fb0*/  LDL R61, [R1+0x70] ;  /* 0x00007000013d7983 */ /* 0x000f240000100800 */
[----:B------:R-:W-:Y:S02]  /*6fc0*/  ULDC UR34, c[0x0][0x168] ;  /* 0x00005a0000227ab9 */ /* 0x000fe40000000800 */
[----:B------:R-:W-:Y:S01]  /*6fd0*/  UIADD3 UR34, -UR25, UR34, URZ ;  /* 0x0000002219227290 */ /* 0x000fe2000fffe13f */
[----:B-1----:R-:W-:Y:S01]  /*6fe0*/  IMAD.WIDE.U32 R40, R41, c[0x0][0x1a0], R46 ;  /* 0x0000680029287a25 */ /* 0x002fe200078e002e */
[----:B------:R-:W-:Y:S01]  /*6ff0*/  UIMAD UR35, UR7, UR35, UR46 ;  /* 0x00000023072372a4 */ /* 0x000fe2000f8e022e */
[----:B------:R-:W-:Y:S01]  /*7000*/  HFMA2.MMA R45, -RZ, RZ, 0, 0 ;  /* 0x00000000ff2d7435 */ /* 0x000fe200000001ff */
[----:B------:R-:W-:Y:S01]  /*7010*/  CS2R R54, SRZ ;  /* 0x0000000000367805 */ /* 0x000fe2000001ff00 */
[----:B------:R-:W4:Y:S01]  /*7020*/  LDL R77, [R1+0x58] ;  /* 0x00005800014d7983 */ /* 0x000f220000100800 */
[----:B------:R-:W-:-:S02]  /*7030*/  ISETP.GE.AND P1, PT, R46, UR34, PT ;  /* 0x000000222e007c0c */ /* 0x000fc4000bf26270 */
[----:B------:R-:W-:Y:S01]  /*7040*/  LEA R42, P0, R40, UR22, 0x2 ;  /* 0x00000016282a7c11 */ /* 0x000fe2000f8010ff */
[----:B------:R-:W4:Y:S01]  /*7050*/  LDL R76, [R1+0x54] ;  /* 0x00005400014c7983 */ /* 0x000f220000100800 */
[----:B------:R-:W-:-:S03]  /*7060*/  IADD3 R41, R41, UR35, RZ ;  /* 0x0000002329297c10 */ /* 0x000fc6000fffe0ff */
[----:B------:R-:W4:Y:S01]  /*7070*/  LDL R75, [R1+0x50] ;  /* 0x00005000014b7983 */ /* 0x000f220000100800 */
[----:B------:R-:W-:Y:S02]  /*7080*/  LEA.HI.X R43, R40, UR23, R41, 0x2, P0 ;  /* 0x00000017282b7c11 */ /* 0x000fe400080f1429 */
[----:B------:R-:W-:Y:S01]  /*7090*/  CS2R R40, SRZ ;  /* 0x0000000000287805 */ /* 0x000fe2000001ff00 */
[----:B------:R-:W4:Y:S04]  /*70a0*/  LDL R74, [R1+0x4c] ;  /* 0x00004c00014a7983 */ /* 0x000f280000100800 */
[----:B------:R-:W4:Y:S04]  /*70b0*/  LDL R73, [R1+0x48] ;  /* 0x0000480001497983 */ /* 0x000f280000100800 */
[----:B------:R-:W4:Y:S04]  /*70c0*/  @!P1 LDG.E R40, [R42.64] ;  /* 0x000000202a289981 */ /* 0x000f28000c1e1900 */
[----:B------:R-:W4:Y:S04]  /*70d0*/  LDL R72, [R1+0x44] ;  /* 0x0000440001487983 */ /* 0x000f280000100800 */
[----:B------:R-:W4:Y:S04]  /*70e0*/  LDL R71, [R1+0x40] ;  /* 0x0000400001477983 */ /* 0x000f280000100800 */
[----:B------:R-:W4:Y:S01]  /*70f0*/  LDL R70, [R1+0x3c] ;  /* 0x00003c0001467983 */ /* 0x000f220000100800 */
[----:B--2---:R-:W-:-:S02]  /*7100*/  ISETP.GE.AND P4, PT, R69, UR34, PT ;  /* 0x0000002245007c0c */ /* 0x004fc4000bf86270 */
[----:B------:R-:W-:Y:S01]  /*7110*/  MOV R50, UR38 ;  /* 0x0000002600327c02 */ /* 0x000fe20008000f00 */
[----:B------:R-:W2:Y:S01]  /*7120*/  LDL R69, [R1+0x38] ;  /* 0x0000380001457983 */ /* 0x000ea20000100800 */
[----:B---3--:R-:W-:Y:S02]  /*7130*/  ISETP.GE.AND P5, PT, R68, UR34, PT ;  /* 0x0000002244007c0c */ /* 0x008fe4000bfa6270 */
[----:B------:R-:W-:Y:S01]  /*7140*/  MOV R51, UR39 ;  /* 0x0000002700337c02 */ /* 0x000fe20008000f00 */
[----:B------:R-:W3:Y:S01]  /*7150*/  LDL R68, [R1+0x34] ;  /* 0x0000340001447983 */ /* 0x000ee20000100800 */
[----:B----4-:R-:W-:Y:S02]  /*7160*/  ISETP.GE.AND P2, PT, R52, UR34, PT ;  /* 0x0000002234007c0c */ /* 0x010fe4000bf46270 */
[----:B------:R-:W-:Y:S01]  /*7170*/  ISETP.GE.AND P3, PT, R60, UR34, PT ;  /* 0x000000223c007c0c */ /* 0x000fe2000bf66270 */
[----:B------:R0:W4:Y:S01]  /*7180*/  LDG.E R63, [R50.64] ;  /* 0x00000020323f7981 */ /* 0x000122000c1e1900 */
[----:B------:R-:W-:-:S03]  /*7190*/  CS2R R52, SRZ ;  /* 0x0000000000347805 */ /* 0x000fc6000001ff00 */
[----:B------:R-:W2:Y:S04]  /*71a0*/  LDL R60, [R1+0x6c] ;  /* 0x00006c00013c7983 */ /* 0x000ea80000100800 */
[----:B------:R1:W3:Y:S01]  /*71b0*/  @!P4 LDG.E R53, [R42.64+0x180] ;  /* 0x000180202a35c981 */ /* 0x0002e2000c1e1900 */
[----:B------:R-:W-:-:S03]  /*71c0*/  ISETP.GE.AND P4, PT, R65, UR34, PT ;  /* 0x0000002241007c0c */ /* 0x000fc6000bf86270 */
[----:B------:R1:W3:Y:S01]  /*71d0*/  @!P5 LDG.E R52, [R42.64+0x200] ;  /* 0x000200202a34d981 */ /* 0x0002e2000c1e1900 */
[----:B------:R-:W-:-:S03]  /*71e0*/  ISETP.GE.AND P5, PT, R64, UR34, PT ;  /* 0x0000002240007c0c */ /* 0x000fc6000bfa6270 */
[----:B------:R-:W3:Y:S04]  /*71f0*/  LDL R65, [R1+0x60] ;  /* 0x0000600001417983 */ /* 0x000ee80000100800 */
[----:B------:R-:W4:Y:S04]  /*7200*/  @!P2 LDG.E R45, [R42.64+0x80] ;  /* 0x000080202a2da981 */ /* 0x000f28000c1e1900 */
[----:B------:R-:W4:Y:S01]  /*7210*/  LDL R64, [R1+0x5c] ;  /* 0x00005c0001407983 */ /* 0x000f220000100800 */
[----:B------:R-:W-:Y:S02]  /*7220*/  ISETP.GE.AND P0, PT, R67, UR34, PT ;  /* 0x0000002243007c0c */ /* 0x000fe4000bf06270 */
[----:B------:R-:W-:Y:S01]  /*7230*/  ISETP.GE.AND P1, PT, R57, UR34, PT ;  /* 0x0000002239007c0c */ /* 0x000fe2000bf26270 */
[----:B------:R-:W4:Y:S01]  /*7240*/  @!P3 LDG.E R41, [R42.64+0x100] ;  /* 0x000100202a29b981 */ /* 0x000f22000c1e1900 */
[----:B------:R-:W-:-:S02]  /*7250*/  ISETP.GE.AND P2, PT, R56, UR34, PT ;  /* 0x0000002238007c0c */ /* 0x000fc4000bf46270 */
[----:B------:R-:W-:Y:S01]  /*7260*/  ISETP.GE.AND P3, PT, R66, UR34, PT ;  /* 0x0000002242007c0c */ /* 0x000fe2000bf66270 */
[----:B0-----:R-:W-:Y:S01]  /*7270*/  CS2R R50, SRZ ;  /* 0x0000000000327805 */ /* 0x001fe2000001ff00 */
[----:B------:R-:W-:Y:S01]  /*7280*/  CS2R R56, SRZ ;  /* 0x0000000000387805 */ /* 0x000fe2000001ff00 */
[----:B------:R-:W4:Y:S04]  /*7290*/  LDL R67, [R1+0x30] ;  /* 0x0000300001437983 */ /* 0x000f280000100800 */
        /* <DEDUP_REMOVED lines=9> */
[----:B------:R-:W-:Y:S01]  /*7330*/  CS2R R58, SRZ ;  /* 0x00000000003a7805 */ /* 0x000fe2000001ff00 */
[----:B------:R-:W-:Y:S02]  /*7340*/  MOV R62, RZ ;  /* 0x000000ff003e7202 */ /* 0x000fe40000000f00 */
[----:B------:R1:W4:Y:S04]  /*7350*/  @!P5 LDG.E R56, [R42.64+0x500] ;  /* 0x000500202a38d981 */ /* 0x000328000c1e1900 */
[----:B------:R1:W4:Y:S04]  /*7360*/  @!P0 LDG.E R59, [R42.64+0x580] ;  /* 0x000580202a3b8981 */ /* 0x000328000c1e1900 */
[----:B------:R1:W4:Y:S04]  /*7370*/  @!P1 LDG.E R58, [R42.64+0x600] ;  /* 0x000600202a3a9981 */ /* 0x000328000c1e1900 */
[----:B------:R-:W4:Y:S01]  /*7380*/  LDL R66, [R1+0x2c] ;  /* 0x00002c0001427983 */ /* 0x000f220000100800 */
[----:B--2---:R-:W-:Y:S01]  /*7390*/  ISETP.GE.AND P4, PT, R60, UR34, PT ;  /* 0x000000223c007c0c */ /* 0x004fe2000bf86270 */
[----:B------:R-:W-:Y:S01]  /*73a0*/  ULDC.64 UR34, c[0x0][0x1b8] ;  /* 0x00006e0000227ab9 */ /* 0x000fe20000000a00 */
[----:B------:R-:W-:-:S06]  /*73b0*/  CS2R R60, SRZ ;  /* 0x00000000003c7805 */ /* 0x000fcc000001ff00 */
[----:B------:R1:W2:Y:S04]  /*73c0*/  @!P2 LDG.E R61, [R42.64+0x680] ;  /* 0x000680202a3da981 */ /* 0x0002a8000c1e1900 */
[----:B---3--:R0:W-:Y:S04]  /*73d0*/  STS [R65.X4], R40 ;  /* 0x0000002841007388 */ /* 0x0081e80000004800 */
[----:B------:R1:W3:Y:S04]  /*73e0*/  @!P3 LDG.E R60, [R42.64+0x700] ;  /* 0x000700202a3cb981 */ /* 0x0002e8000c1e1900 */
[----:B----4-:R4:W-:Y:S04]  /*73f0*/  STS [R64.X4+0x80], R45 ;  /* 0x0000802d40007388 */ /* 0x0109e80000004800 */
[----:B0-----:R-:W3:Y:S04]  /*7400*/  LDL R65, [R1+0x28] ;  /* 0x0000280001417983 */ /* 0x001ee80000100800 */
[----:B------:R1:W3:Y:S04]  /*7410*/  @!P4 LDG.E R62, [R42.64+0x780] ;  /* 0x000780202a3ec981 */ /* 0x0002e8000c1e1900 */
[----:B----4-:R-:W4:Y:S01]  /*7420*/  LDL R64, [R1+0x24] ;  /* 0x0000240001407983 */ /* 0x010f220000100800 */
[----:B------:R-:W-:-:S04]  /*7430*/  UIMAD UR38, UR11, UR34, URZ ;  /* 0x000000220b2672a4 */ /* 0x000fc8000f8e023f */
[----:B------:R-:W-:-:S07]  /*7440*/  UIMAD UR39, UR10, UR35, UR38 ;  /* 0x000000230a2772a4 */ /* 0x000fce000f8e0226 */
[----:B------:R-:W1:Y:S01]  /*7450*/  R2UR UR38, R63 ;  /* 0x000000003f2673c2 */ /* 0x000e6200000e0000 */
[----:B------:R-:W-:-:S03]  /*7460*/  UIMAD.WIDE.U32 UR36, UR10, UR34, URZ ;  /* 0x000000220a2472a5 */ /* 0x000fc6000f8e003f */
[----:B------:R-:W-:Y:S02]  /*7470*/  ULDC.64 UR34, c[0x0][0x1c0] ;  /* 0x0000700000227ab9 */ /* 0x000fe40000000a00 */
[----:B------:R-:W-:Y:S01]  /*7480*/  UIADD3 UR37, UR37, UR39, URZ ;  /* 0x0000002725257290 */ /* 0x000fe2000fffe03f */
[----:B------:R-:W-:Y:S01]  /*7490*/  ISETP.NE.AND P1, PT, R44, RZ, PT ;  /* 0x000000ff2c00720c */ /* 0x000fe20003f25270 */
[----:B------:R-:W-:Y:S02]  /*74a0*/  UIMAD UR39, UR44, UR34, URZ ;  /* 0x000000222c2772a4 */ /* 0x000fe4000f8e023f */
[----:B------:R-:W-:Y:S02]  /*74b0*/  UIMAD.WIDE.U32 UR36, UR7, UR34, UR36 ;  /* 0x00000022072472a5 */ /* 0x000fe4000f8e0024 */
[----:B------:R-:W-:Y:S01]  /*74c0*/  UIMAD UR39, UR7, UR35, UR39 ;  /* 0x00000023072772a4 */ /* 0x000fe2000f8e0227 */
[----:B------:R0:W-:Y:S02]  /*74d0*/  STS [R77.X4+0x100], R41 ;  /* 0x000100294d007388 */ /* 0x0001e40000004800 */
[----:B------:R-:W-:Y:S01]  /*74e0*/  ULDC.64 UR34, c[0x0][0x230] ;  /* 0x00008c0000227ab9 */ /* 0x000fe20000000a00 */
[----:B-1----:R-:W-:-:S05]  /*74f0*/  MOV R42, UR38 ;  /* 0x00000026002a7c02 */ /* 0x002fca0008000f00 */
[----:B------:R-:W-:-:S04]  /*7500*/  FMUL.FTZ R42, R42, 1.4426950216293334961 ;  /* 0x3fb8aa3b2a2a7820 */ /* 0x000fc80000410000 */
[----:B------:R-:W-:Y:S01]  /*7510*/  FMUL.FTZ R88, R42, R22 ;  /* 0x000000162a587220 */ /* 0x000fe20000410000 */
[----:B------:R1:W-:Y:S01]  /*7520*/  STS [R76.X4+0x180], R53 ;  /* 0x000180354c007388 */ /* 0x0003e20000004800 */
[----:B------:R-:W-:Y:S01]  /*7530*/  UIADD3 UR37, UR37, UR39, URZ ;  /* 0x0000002725257290 */ /* 0x000fe2000fffe03f */
[----:B------:R-:W-:Y:S01]  /*7540*/  MOV R43, UR43 ;  /* 0x0000002b002b7c02 */ /* 0x000fe20008000f00 */
[----:B------:R-:W-:Y:S02]  /*7550*/  ULEA UR34, UP0, UR36, UR34, 0x2 ;  /* 0x0000002224227291 */ /* 0x000fe4000f80103f */
[----:B------:R-:W0:Y:S01]  /*7560*/  MUFU.EX2 R88, R88 ;  /* 0x0000005800587308 */ /* 0x000e220000000800 */
[----:B------:R1:W-:Y:S01]  /*7570*/  STS [R75.X4+0x200], R52 ;  /* 0x000200344b007388 */ /* 0x0003e20000004800 */
[----:B------:R-:W-:-:S03]  /*7580*/  ULEA.HI.X UR35, UR36, UR35, UR37, 0x2, UP0 ;  /* 0x0000002324237291 */ /* 0x000fc600080f1425 */
[----:B------:R1:W-:Y:S01]  /*7590*/  STS [R74.X4+0x280], R55 ;  /* 0x000280374a007388 */ /* 0x0003e20000004800 */
[----:B------:R-:W-:-:S03]  /*75a0*/  LEA R43, R43, UR7, 0x8 ;  /* 0x000000072b2b7c11 */ /* 0x000fc6000f8e40ff */
[----:B------:R1:W-:Y:S01]  /*75b0*/  STS [R73.X4+0x300], R54 ;  /* 0x0003003649007388 */ /* 0x0003e20000004800 */
[----:B------:R-:W-:-:S03]  /*75c0*/  @P1 IADD3 R43, R44, 0x200, RZ ;  /* 0x000002002c2b1810 */ /* 0x000fc60007ffe0ff */
[----:B------:R1:W-:Y:S04]  /*75d0*/  STS [R72.X4+0x380], R51 ;  /* 0x0003803348007388 */ /* 0x0003e80000004800 */
[----:B------:R1:W-:Y:S04]  /*75e0*/  STS [R71.X4+0x400], R50 ;  /* 0x0004003247007388 */ /* 0x0003e80000004800 */
[----:B------:R1:W-:Y:S01]  /*75f0*/  STS [R70.X4+0x480], R57 ;  /* 0x0004803946007388 */ /* 0x0003e20000004800 */
[----:B------:R-:W-:-:S03]  /*7600*/  MOV R40, UR34 ;  /* 0x0000002200287c02 */ /* 0x000fc60008000f00 */
[----:B------:R1:W-:Y:S01]  /*7610*/  STS [R69.X4+0x500], R56 ;  /* 0x0005003845007388 */ /* 0x0003e20000004800 */
[----:B0-----:R-:W-:-:S03]  /*7620*/  MOV R41, UR35 ;  /* 0x0000002300297c02 */ /* 0x001fc60008000f00 */
[----:B------:R1:W-:Y:S01]  /*7630*/  STS [R68.X4+0x580], R59 ;  /* 0x0005803b44007388 */ /* 0x0003e20000004800 */
[----:B------:R-:W-:-:S03]  /*7640*/  SHF.L.U32 R43, R43, 0x2, RZ ;  /* 0x000000022b2b7819 */ /* 0x000fc600000006ff */
[----:B------:R1:W-:Y:S01]  /*7650*/  STS [R67.X4+0x600], R58 ;  /* 0x0006003a43007388 */ /* 0x0003e20000004800 */
[----:B------:R-:W-:Y:S01]  /*7660*/  ISETP.NE.AND P0, PT, R44, 0x7f, PT ;  /* 0x0000007f2c00780c */ /* 0x000fe20003f05270 */
[----:B------:R-:W-:Y:S02]  /*7670*/  BSSY B0, `(.L_x_839) ;  /* 0x0000025000007945 */ /* 0x000fe40003800000 */
[----:B--2---:R1:W-:Y:S04]  /*7680*/  STS [R66.X4+0x680], R61 ;  /* 0x0006803d42007388 */ /* 0x0043e80000004800 */
[----:B---3--:R1:W-:Y:S04]  /*7690*/  STS [R65.X4+0x700], R60 ;  /* 0x0007003c41007388 */ /* 0x0083e80000004800 */
[----:B----4-:R1:W-:Y:S01]  /*76a0*/  STS [R64.X4+0x780], R62 ;  /* 0x0007803e40007388 */ /* 0x0103e20000004800 */
[----:B------:R-:W-:-:S06]  /*76b0*/  NOP ;  /* 0x0000000000007918 */ /* 0x000fcc0000000000 */
[----:B------:R1:W0:Y:S04]  /*76c0*/  LDS R95, [R39.X4+0x4] ;  /* 0x00000400275f7984 */ /* 0x0002280000004800 */
[----:B------:R1:W2:Y:S04]  /*76d0*/  LDS R94, [R39.X4+0x8] ;  /* 0x00000800275e7984 */ /* 0x0002a80000004800 */
[----:B------:R1:W3:Y:S04]  /*76e0*/  LDS R93, [R39.X4+0xc] ;  /* 0x00000c00275d7984 */ /* 0x0002e80000004800 */
[----:B------:R1:W4:Y:S04]  /*76f0*/  LDS R92, [R39.X4+0x10] ;  /* 0x00001000275c7984 */ /* 0x0003280000004800 */
[----:B------:R1:W0:Y:S04]  /*7700*/  LDS R91, [R39.X4+0x14] ;  /* 0x00001400275b7984 */ /* 0x0002280000004800 */
        /* <DEDUP_REMOVED lines=10> */
[----:B------:R1:W0:Y:S04]  /*77b0*/  LDS R72, [R39.X4] ;  /* 0x0000000027487984 */ /* 0x0002280000004800 */
[----:B------:R1:W5:Y:S04]  /*77c0*/  LDG.E R111, [R40.64] ;  /* 0x00000020286f7981 */ /* 0x000368000c1e1900 */
[----:B------:R1:W-:Y:S04]  /*77d0*/  STS [R43+0x4c60], R88 ;  /* 0x004c60582b007388 */ /* 0x0003e80000000800 */
        /* <DEDUP_REMOVED lines=14> */
.L_x_840:
[----:B--234-:R-:W-:Y:S05]  /*78c0*/  BSYNC B0 ;  /* 0x0000000000007941 */ /* 0x01cfea0003800000 */
.L_x_839:
[----:B------:R-:W-:Y:S01]  /*78d0*/  UISETP.GE.AND UP0, UPT, UR24, 0x2, UPT ;  /* 0x000000021800788c */ /* 0x000fe2000bf06270 */
[----:B01----:R-:W-:Y:S01]  /*78e0*/  LOP3.LUT R40, R44, 0x1f, RZ, 0xc0, !PT ;  /* 0x0000001f2c287812 */ /* 0x003fe200078ec0ff */
[----:B------:R-:W-:Y:S01]  /*78f0*/  HFMA2.MMA R43, -RZ, RZ, 0, 4.76837158203125e-07 ;  /* 0x00000008ff2b7435 */ /* 0x000fe200000001ff */
[----:B------:R-:W-:Y:S01]  /*7900*/  MOV R41, c[0x0][0x16c] ;  /* 0x00005b0000297a02 */ /* 0x000fe20000000f00 */
[----:B------:R-:W-:Y:S01]  /*7910*/  HFMA2.MMA R82, -RZ, RZ, 1.875, 0 ;  /* 0x3f800000ff527435 */ /* 0x000fe200000001ff */
[----:B------:R-:W-:Y:S02]  /*7920*/  MOV R83, RZ ;  /* 0x000000ff00537202 */ /* 0x000fe40000000f00 */
[----:B------:R-:W-:-:S04]  /*7930*/  PLOP3.LUT P0, PT, PT, PT, UP0, 0x80, 0x0 ;  /* 0x000000000000781c */ /* 0x000fc80003f0f008 */
[----:B------:R-:W-:Y:S01]  /*7940*/  ISETP.NE.OR P0, PT, R40, RZ, !P0 ;  /* 0x000000ff2800720c */ /* 0x000fe20004705670 */
[C---:B------:R-:W-:Y:S01]  /*7950*/  FMUL.FTZ R70, R42.reuse, R21 ;  /* 0x000000152a467220 */ /* 0x040fe20000410000 */
[----:B------:R-:W-:Y:S01]  /*7960*/  MOV R40, UR24 ;  /* 0x0000001800287c02 */ /* 0x000fe20008000f00 */
[C---:B------:R-:W-:Y:S02]  /*7970*/  FMUL.FTZ R69, R42.reuse, R20 ;  /* 0x000000142a457220 */ /* 0x040fe40000410000 */
[----:B------:R-:W-:Y:S02]  /*7980*/  FMUL.FTZ R68, R42, R19 ;  /* 0x000000132a447220 */ /* 0x000fe40000410000 */
[----:B------:R-:W0:Y:S06]  /*7990*/  MUFU.EX2 R70, R70 ;  /* 0x0000004600467308 */ /* 0x000e2c0000000800 */
[----:B------:R-:W-:-:S02]  /*79a0*/  @!P0 IADD3 R40, R40, -0x2, RZ ;  /* 0xfffffffe28288810 */ /* 0x000fc40007ffe0ff */
[----:B------:R-:W1:Y:S03]  /*79b0*/  MUFU.EX2 R69, R69 ;  /* 0x0000004500457308 */ /* 0x000e660000000800 */
[----:B------:R-:W-:Y:S02]  /*79c0*/  @!P0 IMAD R40, R40, R41, UR7 ;  /* 0x0000000728288e24 */ /* 0x000fe4000f8e0229 */
[----:B------:R-:W-:Y:S02]  /*79d0*/  FMUL.FTZ R67, R42, R18 ;  /* 0x000000122a437220 */ /* 0x000fe40000410000 */
[----:B------:R-:W-:Y:S01]  /*79e0*/  @!P0 IMAD.WIDE R40, R40, R43, UR30 ;  /* 0x0000001e28288e25 */ /* 0x000fe2000f8e022b */
[----:B------:R-:W2:Y:S03]  /*79f0*/  MUFU.EX2 R68, R68 ;  /* 0x0000004400447308 */ /* 0x000ea60000000800 */
[----:B------:R-:W-:Y:S01]  /*7a00*/  FMUL.FTZ R89, R37, R21 ;  /* 0x0000001525597220 */ /* 0x000fe20000410000 */
[----:B------:R3:W5:Y:S01]  /*7a10*/  @!P0 LDG.E.64 R82, [R40.64] ;  /* 0x0000002028528981 */ /* 0x000762000c1e1b00 */
[----:B------:R-:W-:Y:S01]  /*7a20*/  FMUL.FTZ R63, R38, R22 ;  /* 0x00000016263f7220 */ /* 0x000fe20000410000 */
[----:B------:R-:W-:Y:S01]  /*7a30*/  ISETP.GT.U32.AND P0, PT, R44, 0x1f, PT ;  /* 0x0000001f2c00780c */ /* 0x000fe20003f04070 */
[----:B------:R-:W-:Y:S01]  /*7a40*/  FMUL.FTZ R66, R42, R17 ;  /* 0x000000112a427220 */ /* 0x000fe20000410000 */
[----:B------:R-:W4:Y:S01]  /*7a50*/  MUFU.EX2 R67, R67 ;  /* 0x0000004300437308 */ /* 0x000f220000000800 */
[----:B------:R-:W-:Y:S01]  /*7a60*/  FMUL.FTZ R63, R63, R72 ;  /* 0x000000483f3f7220 */ /* 0x000fe20000410000 */
[----:B------:R-:W-:Y:S01]  /*7a70*/  LEA.HI R86, R44, R44, RZ, 0x1e ;  /* 0x0000002c2c567211 */ /* 0x000fe200078ff0ff */
[----:B------:R-:W-:Y:S01]  /*7a80*/  FMUL.FTZ R65, R42, R16 ;  /* 0x000000102a417220 */ /* 0x000fe20000410000 */
[----:B------:R-:W-:Y:S01]  /*7a90*/  BSSY B0, `(.L_x_841) ;  /* 0x00000a9000007945 */ /* 0x000fe20003800000 */
[----:B------:R-:W-:-:S02]  /*7aa0*/  FMUL.FTZ R60, R35, R19 ;  /* 0x00000013233c7220 */ /* 0x000fc40000410000 */
[----:B---3--:R-:W-:Y:S01]  /*7ab0*/  FMUL.FTZ R41, R36, R20 ;  /* 0x0000001424297220 */ /* 0x008fe20000410000 */
[----:B------:R-:W3:Y:S01]  /*7ac0*/  MUFU.EX2 R66, R66 ;  /* 0x0000004200427308 */ /* 0x000ee20000000800 */
[----:B------:R-:W-:Y:S02]  /*7ad0*/  FMUL.FTZ R40, R95, R89 ;  /* 0x000000595f287220 */ /* 0x000fe40000410000 */
[----:B------:R-:W-:Y:S02]  /*7ae0*/  FMUL.FTZ R62, R41, R94 ;  /* 0x0000005e293e7220 */ /* 0x000fe40000410000 */
[-C--:B0-----:R-:W-:Y:S02]  /*7af0*/  FFMA.FTZ R40, R63, R70.reuse, R40 ;  /* 0x000000463f287223 */ /* 0x081fe40000010028 */
[----:B------:R-:W-:Y:S01]  /*7b00*/  FMUL.FTZ R84, R88, R70 ;  /* 0x0000004658547220 */ /* 0x000fe20000410000 */
[----:B------:R-:W0:Y:S01]  /*7b10*/  MUFU.EX2 R65, R65 ;  /* 0x0000004100417308 */ /* 0x000e220000000800 */
[----:B------:R-:W-:-:S02]  /*7b20*/  FMUL.FTZ R64, R42, R15 ;  /* 0x0000000f2a407220 */ /* 0x000fc40000410000 */
[----:B------:R-:W-:Y:S02]  /*7b30*/  FMUL.FTZ R130, R34, R18 ;  /* 0x0000001222827220 */ /* 0x000fe40000410000 */
[----:B------:R-:W-:Y:S02]  /*7b40*/  FMUL.FTZ R60, R60, R93 ;  /* 0x0000005d3c3c7220 */ /* 0x000fe40000410000 */
[C---:B-1----:R-:W-:Y:S01]  /*7b50*/  FFMA.FTZ R41, R69.reuse, R40, R62 ;  /* 0x0000002845297223 */ /* 0x042fe2000001003e */
[----:B------:R-:W1:Y:S01]  /*7b60*/  MUFU.EX2 R64, R64 ;  /* 0x0000004000407308 */ /* 0x000e620000000800 */
[----:B------:R-:W-:Y:S02]  /*7b70*/  FMUL.FTZ R84, R69, R84 ;  /* 0x0000005445547220 */ /* 0x000fe40000410000 */
[----:B------:R-:W-:Y:S02]  /*7b80*/  FMUL.FTZ R61, R42, R14 ;  /* 0x0000000e2a3d7220 */ /* 0x000fe40000410000 */
[----:B------:R-:W-:-:S02]  /*7b90*/  FMUL.FTZ R40, R92, R130 ;  /* 0x000000825c287220 */ /* 0x000fc40000410000 */
[C---:B--2---:R-:W-:Y:S02]  /*7ba0*/  FFMA.FTZ R41, R68.reuse, R41, R60 ;  /* 0x0000002944297223 */ /* 0x044fe4000001003c */
[----:B------:R-:W-:Y:S01]  /*7bb0*/  FMUL.FTZ R58, R33, R17 ;  /* 0x00000011213a7220 */ /* 0x000fe20000410000 */
[----:B------:R-:W2:Y:S01]  /*7bc0*/  MUFU.EX2 R61, R61 ;  /* 0x0000003d003d7308 */ /* 0x000ea20000000800 */
[----:B------:R-:W-:Y:S02]  /*7bd0*/  FMUL.FTZ R84, R68, R84 ;  /* 0x0000005444547220 */ /* 0x000fe40000410000 */
[----:B------:R-:W-:Y:S02]  /*7be0*/  FMUL.FTZ R59, R42, R13 ;  /* 0x0000000d2a3b7220 */ /* 0x000fe40000410000 */
[----:B----4-:R-:W-:Y:S02]  /*7bf0*/  FFMA.FTZ R40, R67, R41, R40 ;  /* 0x0000002943287223 */ /* 0x010fe40000010028 */
[----:B------:R-:W-:-:S02]  /*7c00*/  FMUL.FTZ R57, R32, R16 ;  /* 0x0000001020397220 */ /* 0x000fc40000410000 */
[----:B------:R-:W-:Y:S01]  /*7c10*/  FMUL.FTZ R58, R58, R91 ;  /* 0x0000005b3a3a7220 */ /* 0x000fe20000410000 */
[----:B------:R-:W4:Y:S01]  /*7c20*/  MUFU.EX2 R59, R59 ;  /* 0x0000003b003b7308 */ /* 0x000f220000000800 */
[----:B------:R-:W-:Y:S02]  /*7c30*/  FMUL.FTZ R84, R67, R84 ;  /* 0x0000005443547220 */ /* 0x000fe40000410000 */
[----:B------:R-:W-:Y:S02]  /*7c40*/  FMUL.FTZ R56, R42, R12 ;  /* 0x0000000c2a387220 */ /* 0x000fe40000410000 */
[----:B------:R-:W-:Y:S02]  /*7c50*/  FMUL.FTZ R131, R31, R15 ;  /* 0x0000000f1f837220 */ /* 0x000fe40000410000 */
[----:B------:R-:W-:Y:S02]  /*7c60*/  FMUL.FTZ R57, R57, R90 ;  /* 0x0000005a39397220 */ /* 0x000fe40000410000 */
[C---:B---3--:R-:W-:Y:S01]  /*7c70*/  FFMA.FTZ R40, R66.reuse, R40, R58 ;  /* 0x0000002842287223 */ /* 0x048fe2000001003a */
[----:B------:R-:W3:Y:S01]  /*7c80*/  MUFU.EX2 R56, R56 ;  /* 0x0000003800387308 */ /* 0x000ee20000000800 */
[----:B------:R-:W-:-:S02]  /*7c90*/  FMUL.FTZ R84, R66, R84 ;  /* 0x0000005442547220 */ /* 0x000fc40000410000 */
[----:B------:R-:W-:Y:S02]  /*7ca0*/  FMUL.FTZ R55, R42, R11 ;  /* 0x0000000b2a377220 */ /* 0x000fe40000410000 */
[----:B------:R-:W-:Y:S02]  /*7cb0*/  FMUL.FTZ R41, R81, R131 ;  /* 0x0000008351297220 */ /* 0x000fe40000410000 */
[C---:B0-----:R-:W-:Y:S02]  /*7cc0*/  FFMA.FTZ R40, R65.reuse, R40, R57 ;  /* 0x0000002841287223 */ /* 0x041fe40000010039 */
[----:B------:R-:W-:Y:S01]  /*7cd0*/  FMUL.FTZ R54, R30, R14 ;  /* 0x0000000e1e367220 */ /* 0x000fe20000410000 */
[----:B------:R-:W0:Y:S01]  /*7ce0*/  MUFU.EX2 R55, R55 ;  /* 0x0000003700377308 */ /* 0x000e220000000800 */
[----:B------:R-:W-:Y:S02]  /*7cf0*/  FMUL.FTZ R84, R65, R84 ;  /* 0x0000005441547220 */ /* 0x000fe40000410000 */
[----:B------:R-:W-:-:S02]  /*7d00*/  FMUL.FTZ R53, R42, R10 ;  /* 0x0000000a2a357220 */ /* 0x000fc40000410000 */
[----:B-1----:R-:W-:Y:S02]  /*7d10*/  FFMA.FTZ R41, R64, R40, R41 ;  /* 0x0000002840297223 */ /* 0x002fe40000010029 */
[----:B------:R-:W-:Y:S02]  /*7d20*/  FMUL.FTZ R52, R29, R13 ;  /* 0x0000000d1d347220 */ /* 0x000fe40000410000 */
[----:B------:R-:W-:Y:S01]  /*7d30*/  FMUL.FTZ R54, R54, R80 ;  /* 0x0000005036367220 */ /* 0x000fe20000410000 */
[----:B------:R-:W1:Y:S01]  /*7d40*/  MUFU.EX2 R53, R53 ;  /* 0x0000003500357308 */ /* 0x000e620000000800 */
[----:B------:R-:W-:Y:S02]  /*7d50*/  FMUL.FTZ R84, R64, R84 ;  /* 0x0000005440547220 */ /* 0x000fe40000410000 */
[----:B------:R-:W-:Y:S02]  /*7d60*/  FMUL.FTZ R51, R42, R9 ;  /* 0x000000092a337220 */ /* 0x000fe40000410000 */
[----:B------:R-:W-:-:S02]  /*7d70*/  FMUL.FTZ R132, R28, R12 ;  /* 0x0000000c1c847220 */ /* 0x000fc40000410000 */
[----:B------:R-:W-:Y:S02]  /*7d80*/  FMUL.FTZ R52, R52, R79 ;  /* 0x0000004f34347220 */ /* 0x000fe40000410000 */
[C---:B--2---:R-:W-:Y:S01]  /*7d90*/  FFMA.FTZ R41, R61.reuse, R41, R54 ;  /* 0x000000293d297223 */ /* 0x044fe20000010036 */
[----:B------:R-:W2:Y:S01]  /*7da0*/  MUFU.EX2 R51, R51 ;  /* 0x0000003300337308 */ /* 0x000ea20000000800 */
[----:B------:R-:W-:Y:S02]  /*7db0*/  FMUL.FTZ R84, R61, R84 ;  /* 0x000000543d547220 */ /* 0x000fe40000410000 */
[----:B------:R-:W-:Y:S02]  /*7dc0*/  FMUL.FTZ R50, R42, R8 ;  /* 0x000000082a327220 */ /* 0x000fe40000410000 */
[----:B------:R-:W-:Y:S02]  /*7dd0*/  FMUL.FTZ R40, R78, R132 ;  /* 0x000000844e287220 */ /* 0x000fe40000410000 */
[----:B----4-:R-:W-:-:S02]  /*7de0*/  FFMA.FTZ R41, R59, R41, R52 ;  /* 0x000000293b297223 */ /* 0x010fc40000010034 */
[----:B------:R-:W-:Y:S01]  /*7df0*/  FMUL.FTZ R45, R27, R11 ;  /* 0x0000000b1b2d7220 */ /* 0x000fe20000410000 */
[----:B------:R-:W4:Y:S01]  /*7e00*/  MUFU.EX2 R50, R50 ;  /* 0x0000003200327308 */ /* 0x000f220000000800 */
[----:B------:R-:W-:Y:S02]  /*7e10*/  FMUL.FTZ R84, R59, R84 ;  /* 0x000000543b547220 */ /* 0x000fe40000410000 */
[----:B------:R-:W-:Y:S02]  /*7e20*/  FMUL.FTZ R42, R42, R7 ;  /* 0x000000072a2a7220 */ /* 0x000fe40000410000 */
[----:B---3--:R-:W-:Y:S02]  /*7e30*/  FFMA.FTZ R40, R56, R41, R40 ;  /* 0x0000002938287223 */ /* 0x008fe40000010028 */
[----:B------:R-:W-:Y:S02]  /*7e40*/  FMUL.FTZ R43, R26, R10 ;  /* 0x0000000a1a2b7220 */ /* 0x000fe40000410000 */
[----:B------:R-:W-:Y:S01]  /*7e50*/  FMUL.FTZ R45, R45, R77 ;  /* 0x0000004d2d2d7220 */ /* 0x000fe20000410000 */
[----:B------:R-:W3:Y:S01]  /*7e60*/  MUFU.EX2 R42, R42 ;  /* 0x0000002a002a7308 */ /* 0x000ee20000000800 */
[----:B------:R-:W-:-:S02]  /*7e70*/  FMUL.FTZ R84, R56, R84 ;  /* 0x0000005438547220 */ /* 0x000fc40000410000 */
[----:B------:R-:W-:Y:S02]  /*7e80*/  FMUL.FTZ R133, R25, R9 ;  /* 0x0000000919857220 */ /* 0x000fe40000410000 */
[----:B------:R-:W-:Y:S02]  /*7e90*/  FMUL.FTZ R43, R43, R76 ;  /* 0x0000004c2b2b7220 */ /* 0x000fe40000410000 */
[C---:B0-----:R-:W-:Y:S02]  /*7ea0*/  FFMA.FTZ R40, R55.reuse, R40, R45 ;  /* 0x0000002837287223 */ /* 0x041fe4000001002d */
[----:B------:R-:W-:Y:S02]  /*7eb0*/  FMUL.FTZ R84, R55, R84 ;  /* 0x0000005437547220 */ /* 0x000fe40000410000 */
[----:B------:R-:W-:Y:S02]  /*7ec0*/  FMUL.FTZ R85, R75, R133 ;  /* 0x000000854b557220 */ /* 0x000fe40000410000 */
[----:B-1----:R-:W-:-:S02]  /*7ed0*/  FFMA.FTZ R40, R53, R40, R43 ;  /* 0x0000002835287223 */ /* 0x002fc4000001002b */
[----:B------:R-:W-:Y:S02]  /*7ee0*/  FMUL.FTZ R84, R53, R84 ;  /* 0x0000005435547220 */ /* 0x000fe40000410000 */
[----:B------:R-:W-:Y:S02]  /*7ef0*/  FMUL.FTZ R41, R24, R8 ;  /* 0x0000000818297220 */ /* 0x000fe40000410000 */
[----:B--2---:R-:W-:Y:S02]  /*7f00*/  FFMA.FTZ R85, R51, R40, R85 ;  /* 0x0000002833557223 */ /* 0x004fe40000010055 */
[----:B------:R-:W-:Y:S02]  /*7f10*/  FMUL.FTZ R40, R23, R7 ;  /* 0x0000000717287220 */ /* 0x000fe40000410000 */
[----:B------:R-:W-:Y:S02]  /*7f20*/  FMUL.FTZ R84, R51, R84 ;  /* 0x0000005433547220 */ /* 0x000fe40000410000 */
[----:B------:R-:W-:-:S02]  /*7f30*/  FMUL.FTZ R41, R41, R74 ;  /* 0x0000004a29297220 */ /* 0x000fc40000410000 */
[----:B------:R-:W-:Y:S02]  /*7f40*/  FMUL.FTZ R40, R40, R73 ;  /* 0x0000004928287220 */ /* 0x000fe40000410000 */
[C---:B----4-:R-:W-:Y:S02]  /*7f50*/  FMUL.FTZ R84, R50.reuse, R84 ;  /* 0x0000005432547220 */ /* 0x050fe40000410000 */
[----:B------:R-:W-:Y:S02]  /*7f60*/  FFMA.FTZ R85, R50, R85, R41 ;  /* 0x0000005532557223 */ /* 0x000fe40000010029 */
[C---:B---3--:R-:W-:Y:S02]  /*7f70*/  FMUL.FTZ R84, R42.reuse, R84 ;  /* 0x000000542a547220 */ /* 0x048fe40000410000 */
[----:B------:R-:W-:Y:S02]  /*7f80*/  FFMA.FTZ R85, R42, R85, R40 ;  /* 0x000000552a557223 */ /* 0x000fe40000010028 */
[----:B-----5:R-:W-:-:S02]  /*7f90*/  FMUL.FTZ R96, R148, R111 ;  /* 0x0000006f94607220 */ /* 0x020fc40000410000 */
[-C--:B------:R-:W-:Y:S01]  /*7fa0*/  FMUL.FTZ R97, R147, R111.reuse ;  /* 0x0000006f93617220 */ /* 0x080fe20000410000 */
[----:B------:R0:W-:Y:S01]  /*7fb0*/  STS.64 [R86.X8+0x4250], R84 ;  /* 0x0042505456007388 */ /* 0x0001e20000008a00 */
        /* <DEDUP_REMOVED lines=29> */
.L_x_898:
        /* <DEDUP_REMOVED lines=23> */
.L_x_899:
        /* <DEDUP_REMOVED lines=8> */
[----:B------:R-:W-:Y:S05]  /*8380*/  CALL.REL.NOINC `($__internal_34_$__cuda_sm70_shflsync_idx_p) ;  /* 0x00005bc000007944 */ /* 0x000fea0003c00000 */
.L_x_845:
[----:B------:R-:W-:Y:S05]  /*8390*/  BRA.CONV ~URZ, `(.L_x_846) ;  /* 0x000000437f007947 */ /* 0x000fea000b800000 */
[----:B-1----:R-:W-:Y:S01]  /*83a0*/  HFMA2.MMA R86, -RZ, RZ, 0, 1.847743988037109375e-06 ;  /* 0x0000001fff567435 */ /* 0x002fe200000001ff */
[----:B------:R-:W-:Y:S02]  /*83b0*/  MOV R84, R87 ;  /* 0x0000005700547202 */ /* 0x000fe40000000f00 */
[----:B------:R-:W-:-:S03]  /*83c0*/  MOV R85, 0x83e0 ;  /* 0x000083e000557802 */ /* 0x000fc60000000f00 */
[----:B--2--5:R-:W-:Y:S05]  /*83d0*/  CALL.REL.NOINC `($__internal_34_$__cuda_sm70_shflsync_idx_p) ;  /* 0x00005b7000007944 */ /* 0x024fea0003c00000 */
.L_x_846:
[----:B------:R-:W-:Y:S05]  /*83e0*/  BRA.DIV ~URZ, `(.L_x_847) ;  /* 0x000053727f007947 */ /* 0x000fea000b800000 */
[----:B------:R-:W0:Y:S04]  /*83f0*/  SHFL.IDX PT, R82, R82, RZ, 0x1f ;  /* 0x00001fff52527589 */ /* 0x000e2800000e0000 */
[----:B------:R-:W3:Y:S04]  /*8400*/  SHFL.IDX PT, R83, R83, RZ, 0x1f ;  /* 0x00001fff53537589 */ /* 0x000ee800000e0000 */
[----:B------:R-:W4:Y:S04]  /*8410*/  SHFL.UP PT, R135, R135, 0x1, RZ ;  /* 0x0420000087877989 */ /* 0x000f2800000e00ff */
[----:B------:R-:W2:Y:S02]  /*8420*/  SHFL.UP PT, R87, R87, 0x1, RZ ;  /* 0x0420000057577989 */ /* 0x000ea400000e00ff */
.L_x_900:
        /* <DEDUP_REMOVED lines=15> */
.L_x_842:
[----:B0-----:R-:W-:Y:S05]  /*8520*/  BSYNC B0 ;  /* 0x0000000000007941 */ /* 0x001fea0003800000 */
.L_x_841:
[C---:B--2---:R-:W-:Y:S01]  /*8530*/  FMUL.FTZ R84, R42.reuse, R71 ;  /* 0x000000472a547220 */ /* 0x044fe20000410000 */
[----:B------:R-:W-:Y:S01]  /*8540*/  WARPSYNC 0xffffffff ;  /* 0xffffffff00007948 */ /* 0x000fe20003800000 */
[----:B------:R-:W-:Y:S01]  /*8550*/  FFMA.FTZ R85, R42, R111, R110 ;  /* 0x0000006f2a557223 */ /* 0x000fe2000001006e */
[----:B------:R-:W-:Y:S01]  /*8560*/  ULDC UR34, c[0x0][0x174] ;  /* 0x00005d0000227ab9 */ /* 0x000fe20000000800 */
[C---:B------:R-:W-:Y:S01]  /*8570*/  FMUL.FTZ R84, R50.reuse, R84 ;  /* 0x0000005432547220 */ /* 0x040fe20000410000 */
[----:B------:R-:W-:Y:S01]  /*8580*/  BAR.SYNC.DEFER_BLOCKING 0x0 ;  /* 0x0000000000007b1d */ /* 0x000fe20000010000 */
[----:B------:R-:W-:Y:S01]  /*8590*/  FFMA.FTZ R85, R50, R85, R109 ;  /* 0x0000005532557223 */ /* 0x000fe2000001006d */
[----:B------:R-:W-:Y:S01]  /*85a0*/  UISETP.GE.AND UP0, UPT, UR24, UR34, UPT ;  /* 0x000000221800728c */ /* 0x000fe2000bf06270 */
[C---:B------:R-:W-:Y:S01]  /*85b0*/  FMUL.FTZ R84, R51.reuse, R84 ;  /* 0x0000005433547220 */ /* 0x040fe20000410000 */
[----:B------:R-:W-:Y:S01]  /*85c0*/  LOP3.LUT R157, R44, 0x1f, RZ, 0xc0, !PT ;  /* 0x0000001f2c9d7812 */ /* 0x000fe200078ec0ff */
[----:B------:R-:W-:Y:S01]  /*85d0*/  FFMA.FTZ R85, R51, R85, R108 ;  /* 0x0000005533557223 */ /* 0x000fe2000001006c */
[----:B------:R-:W-:Y:S01]  /*85e0*/  HFMA2.MMA R83, -RZ, RZ, 0, 0 ;  /* 0x00000000ff537435 */ /* 0x000fe200000001ff */
[C---:B------:R-:W-:Y:S01]  /*85f0*/  FMUL.FTZ R84, R53.reuse, R84 ;  /* 0x0000005435547220 */ /* 0x040fe20000410000 */
[----:B------:R-:W-:Y:S01]  /*8600*/  PLOP3.LUT P0, PT, PT, PT, UP0, 0x80, 0x0 ;  /* 0x000000000000781c */ /* 0x000fe20003f0f008 */
[----:B------:R-:W-:Y:S01]  /*8610*/  FFMA.FTZ R85, R53, R85, R107 ;  /* 0x0000005535557223 */ /* 0x000fe2000001006b */
[----:B------:R-:W-:Y:S01]  /*8620*/  MOV R82, 0x3f800000 ;  /* 0x3f80000000527802 */ /* 0x000fe20000000f00 */
[----:B------:R-:W-:Y:S01]  /*8630*/  FMUL.FTZ R84, R55, R84 ;  /* 0x0000005437547220 */ /* 0x000fe20000410000 */
[----:B------:R-:W-:Y:S01]  /*8640*/  ISETP.NE.OR P0, PT, R157, RZ, P0 ;  /* 0x000000ff9d00720c */ /* 0x000fe20000705670 */
[----:B------:R-:W-:Y:S01]  /*8650*/  FFMA.FTZ R85, R55, R85, R106 ;  /* 0x0000005537557223 */ /* 0x000fe2000001006a */
[----:B-1----:R-:W-:Y:S01]  /*8660*/  MOV R86, UR7 ;  /* 0x0000000700567c02 */ /* 0x002fe20008000f00 */
[----:B------:R-:W-:Y:S01]  /*8670*/  FMUL.FTZ R84, R56, R84 ;  /* 0x0000005438547220 */ /* 0x000fe20000410000 */
[----:B------:R-:W-:Y:S01]  /*8680*/  LEA.HI R87, R44, R44, RZ, 0x1e ;  /* 0x0000002c2c577211 */ /* 0x000fe200078ff0ff */
[----:B------:R-:W-:Y:S01]  /*8690*/  FFMA.FTZ R85, R56, R85, R105 ;  /* 0x0000005538557223 */ /* 0x000fe20000010069 */
[----:B------:R-:W-:Y:S01]  /*86a0*/  BSSY B0, `(.L_x_848) ;  /* 0x000006e000007945 */ /* 0x000fe20003800000 */
[----:B------:R-:W-:-:S02]  /*86b0*/  FMUL.FTZ R84, R59, R84 ;  /* 0x000000543b547220 */ /* 0x000fc40000410000 */
[----:B------:R-:W-:Y:S02]  /*86c0*/  FFMA.FTZ R85, R59, R85, R104 ;  /* 0x000000553b557223 */ /* 0x000fe40000010068 */
[C---:B------:R-:W-:Y:S02]  /*86d0*/  FMUL.FTZ R84, R61.reuse, R84 ;  /* 0x000000543d547220 */ /* 0x040fe40000410000 */
[----:B------:R-:W-:Y:S01]  /*86e0*/  FFMA.FTZ R85, R61, R85, R103 ;  /* 0x000000553d557223 */ /* 0x000fe20000010067 */
[----:B------:R-:W-:Y:S01]  /*86f0*/  @!P0 LDS.64 R82, [R86.X8+0x5660] ;  /* 0x0056600056528984 */ /* 0x000fe20000008a00 */
[----:B------:R-:W-:Y:S01]  /*8700*/  FMUL.FTZ R84, R64, R84 ;  /* 0x0000005440547220 */ /* 0x000fe20000410000 */
[----:B------:R-:W-:Y:S01]  /*8710*/  ISETP.GT.U32.AND P0, PT, R44, 0x1f, PT ;  /* 0x0000001f2c00780c */ /* 0x000fe20003f04070 */
        /* <DEDUP_REMOVED lines=14> */
[----:B------:R-:W-:Y:S01]  /*8800*/  FMUL.FTZ R130, R130, R92 ;  /* 0x0000005c82827220 */ /* 0x000fe20000410000 */
[----:B------:R0:W-:Y:S01]  /*8810*/  STS.64 [R87.X8+0x4760], R84 ;  /* 0x0047605457007388 */ /* 0x0001e20000008a00 */
[----:B------:R-:W-:Y:S02]  /*8820*/  FMUL.FTZ R131, R131, R81 ;  /* 0x0000005183837220 */ /* 0x000fe40000410000 */
[----:B------:R-:W-:Y:S01]  /*8830*/  FMUL.FTZ R132, R132, R78 ;  /* 0x0000004e84847220 */ /* 0x000fe20000410000 */
[----:B------:R-:W1:Y:S01]  /*8840*/  LDS R135, [R87.X8+0x4254] ;  /* 0x0042540057877984 */ /* 0x000e620000008800 */
[----:B0-----:R-:W-:Y:S02]  /*8850*/  FMUL.FTZ R84, R133, R75 ;  /* 0x0000004b85547220 */ /* 0x001fe40000410000 */
[----:B-1----:R-:W-:-:S04]  /*8860*/  FFMA.FTZ R135, R88, R135, R63 ;  /* 0x0000008758877223 */ /* 0x002fc8000001003f */
        /* <DEDUP_REMOVED lines=17> */
[----:B------:R-:W-:Y:S01]  /*8980*/  IMAD R88, R44, 0x28, RZ ;  /* 0x000000282c587824 */ /* 0x000fe200078e02ff */
        /* <DEDUP_REMOVED lines=17> */
.L_x_901:
        /* <DEDUP_REMOVED lines=26> */
.L_x_902:
        /* <DEDUP_REMOVED lines=20> */
.L_x_849:
[----:B------:R-:W-:Y:S05]  /*8d80*/  BSYNC B0 ;  /* 0x0000000000007941 */ /* 0x000fea0003800000 */
.L_x_848:
[----:B------:R-:W-:Y:S01]  /*8d90*/  WARPSYNC 0xffffffff ;  /* 0xffffffff00007948 */ /* 0x000fe20003800000 */
[----:B------:R-:W-:Y:S01]  /*8da0*/  BAR.SYNC.DEFER_BLOCKING 0x0 ;  /* 0x0000000000007b1d */ /* 0x000fe20000010000 */
[C---:B------:R-:W-:Y:S01]  /*8db0*/  LEA.HI R84, R44.reuse, R44, RZ, 0x1e ;  /* 0x0000002c2c547211 */ /* 0x040fe200078ff0ff */
[----:B------:R-:W-:Y:S01]  /*8dc0*/  FADD.FTZ R63, -R63, R135 ;  /* 0x000000873f3f7221 */ /* 0x000fe20000010100 */
[----:B------:R-:W-:Y:S01]  /*8dd0*/  ISETP.NE.AND P0, PT, R44, RZ, PT ;  /* 0x000000ff2c00720c */ /* 0x000fe20003f05270 */
[----:B------:R-:W-:Y:S02]  /*8de0*/  FADD.FTZ R62, -R62, R136 ;  /* 0x000000883e3e7221 */ /* 0x000fe40000010100 */
[----:B------:R-:W-:Y:S01]  /*8df0*/  FADD.FTZ R60, -R60, R137 ;  /* 0x000000893c3c7221 */ /* 0x000fe20000010100 */
[----:B------:R-:W-:Y:S01]  /*8e00*/  ULDC.64 UR34, c[0x0][0x298] ;  /* 0x0000a60000227ab9 */ /* 0x000fe20000000a00 */
[----:B------:R-:W-:Y:S01]  /*8e10*/  FMUL.FTZ R85, R31, R15 ;  /* 0x0000000f1f557220 */ /* 0x000fe20000410000 */
[----:B------:R-:W-:Y:S01]  /*8e20*/  UIMAD UR34, UR13, UR34, URZ ;  /* 0x000000220d2272a4 */ /* 0x000fe2000f8e023f */
[----:B------:R-:W-:Y:S01]  /*8e30*/  FADD.FTZ R58, -R58, R130 ;  /* 0x000000823a3a7221 */ /* 0x000fe20000010100 */
[----:B------:R-:W-:Y:S01]  /*8e40*/  BSSY B0, `(.L_x_852) ;  /* 0x00000c8000007945 */ /* 0x000fe20003800000 */
[----:B------:R-:W-:Y:S01]  /*8e50*/  FMUL.FTZ R85, R81, R85 ;  /* 0x0000005551557220 */ /* 0x000fe20000410000 */
[----:B------:R-:W-:Y:S01]  /*8e60*/  UIMAD UR34, UR12, UR35, UR34 ;  /* 0x000000230c2272a4 */ /* 0x000fe2000f8e0222 */
[----:B------:R-:W-:-:S02]  /*8e70*/  FADD.FTZ R54, -R54, R131 ;  /* 0x0000008336367221 */ /* 0x000fc40000010100 */
[----:B------:R-:W-:Y:S02]  /*8e80*/  FADD.FTZ R57, -R57, R138 ;  /* 0x0000008a39397221 */ /* 0x000fe40000010100 */
[----:B------:R-:W-:Y:S02]  /*8e90*/  FADD.FTZ R45, -R45, R132 ;  /* 0x000000842d2d7221 */ /* 0x000fe40000010100 */
[----:B------:R-:W-:Y:S01]  /*8ea0*/  FADD.FTZ R43, -R43, R133 ;  /* 0x000000852b2b7221 */ /* 0x000fe20000010100 */
[----:B------:R-:W0:Y:S02]  /*8eb0*/  LDS R84, [R84.X8+0x4764] ;  /* 0x0047640054547984 */ /* 0x000e240000008800 */
[----:B0-----:R-:W-:Y:S02]  /*8ec0*/  FFMA.FTZ R71, R84, R71, R111 ;  /* 0x0000004754477223 */ /* 0x001fe4000001006f */
[----:B------:R-:W-:Y:S02]  /*8ed0*/  FFMA.FTZ R84, R148, R135, RZ ;  /* 0x0000008794547223 */ /* 0x000fe400000100ff */
[----:B------:R-:W-:-:S04]  /*8ee0*/  FFMA.FTZ R42, R42, R71, R110 ;  /* 0x000000472a2a7223 */ /* 0x000fc8000001006e */
[----:B------:R-:W-:Y:S02]  /*8ef0*/  FFMA.FTZ R109, R50, R42, R109 ;  /* 0x0000002a326d7223 */ /* 0x000fe4000001006d */
[----:B------:R-:W-:Y:S02]  /*8f00*/  FMUL.FTZ R50, R37, R21 ;  /* 0x0000001525327220 */ /* 0x000fe40000410000 */
        /* <DEDUP_REMOVED lines=8> */
[----:B------:R-:W-:Y:S02]  /*8f90*/  FMUL.FTZ R84, R34, R18 ;  /* 0x0000001222547220 */ /* 0x000fe40000410000 */
[----:B------:R-:W-:-:S02]  /*8fa0*/  FFMA.FTZ R104, R59, R105, R104 ;  /* 0x000000693b687223 */ /* 0x000fc40000010068 */
[----:B------:R-:W-:Y:S02]  /*8fb0*/  FMUL.FTZ R84, R92, R84 ;  /* 0x000000545c547220 */ /* 0x000fe40000410000 */
[-C--:B------:R-:W-:Y:S02]  /*8fc0*/  FFMA.FTZ R136, R145, R137.reuse, R136 ;  /* 0x0000008991887223 */ /* 0x080fe40000010088 */
[----:B------:R-:W-:Y:S02]  /*8fd0*/  FFMA.FTZ R61, R61, R104, R103 ;  /* 0x000000683d3d7223 */ /* 0x000fe40000010067 */
[----:B------:R-:W-:Y:S02]  /*8fe0*/  FFMA.FTZ R137, R67, R137, R84 ;  /* 0x0000008943897223 */ /* 0x000fe40000010054 */
[----:B------:R-:W-:Y:S02]  /*8ff0*/  FFMA.FTZ R102, R64, R61, R102 ;  /* 0x0000003d40667223 */ /* 0x000fe40000010066 */
[----:B------:R-:W-:-:S02]  /*9000*/  FFMA.FTZ R136, R144, R137, R136 ;  /* 0x0000008990887223 */ /* 0x000fc40000010088 */
[----:B------:R-:W-:Y:S02]  /*9010*/  FFMA.FTZ R65, R65, R102, R101 ;  /* 0x0000006641417223 */ /* 0x000fe40000010065 */
[----:B------:R-:W-:Y:S02]  /*9020*/  FFMA.FTZ R130, R143, R130, R136 ;  /* 0x000000828f827223 */ /* 0x000fe40000010088 */
[----:B------:R-:W-:Y:S02]  /*9030*/  FFMA.FTZ R66, R66, R65, R100 ;  /* 0x0000004142427223 */ /* 0x000fe40000010064 */
[-C--:B------:R-:W-:Y:S02]  /*9040*/  FFMA.FTZ R64, R64, R138.reuse, R85 ;  /* 0x0000008a40407223 */ /* 0x080fe40000010055 */
[----:B------:R-:W-:Y:S02]  /*9050*/  FFMA.FTZ R130, R142, R138, R130 ;  /* 0x0000008a8e827223 */ /* 0x000fe40000010082 */
[----:B------:R-:W-:-:S02]  /*9060*/  FADD.FTZ R59, -R84, R137 ;  /* 0x00000089543b7221 */ /* 0x000fc40000010100 */
[----:B------:R-:W-:Y:S02]  /*9070*/  FMUL.FTZ R84, R28, R12 ;  /* 0x0000000c1c547220 */ /* 0x000fe40000410000 */
[----:B------:R-:W-:Y:S02]  /*9080*/  FFMA.FTZ R67, R67, R66, R99 ;  /* 0x0000004243437223 */ /* 0x000fe40000010063 */
[----:B------:R-:W-:Y:S02]  /*9090*/  FFMA.FTZ R130, R134, R64, R130 ;  /* 0x0000004086827223 */ /* 0x000fe40000010082 */
[----:B------:R-:W-:Y:S02]  /*90a0*/  FMUL.FTZ R84, R78, R84 ;  /* 0x000000544e547220 */ /* 0x000fe40000410000 */
[----:B------:R-:W-:Y:S02]  /*90b0*/  FFMA.FTZ R68, R68, R67, R98 ;  /* 0x0000004344447223 */ /* 0x000fe40000010062 */
[----:B------:R-:W-:-:S02]  /*90c0*/  FFMA.FTZ R131, R129, R131, R130 ;  /* 0x0000008381837223 */ /* 0x000fc40000010082 */
[-C--:B-1----:R-:W-:Y:S02]  /*90d0*/  FFMA.FTZ R86, R56, R139.reuse, R84 ;  /* 0x0000008b38567223 */ /* 0x082fe40000010054 */
[----:B------:R-:W-:Y:S02]  /*90e0*/  FFMA.FTZ R69, R69, R68, R97 ;  /* 0x0000004445457223 */ /* 0x000fe40000010061 */
[----:B------:R-:W-:Y:S02]  /*90f0*/  FADD.FTZ R55, -R50, R135 ;  /* 0x0000008732377221 */ /* 0x000fe40000010100 */
[----:B------:R-:W-:Y:S02]  /*9100*/  FFMA.FTZ R131, R128, R139, R131 ;  /* 0x0000008b80837223 */ /* 0x000fe40000010083 */
[----:B------:R-:W-:Y:S02]  /*9110*/  FADD.FTZ R50, -R52, R139 ;  /* 0x0000008b34327221 */ /* 0x000fe40000010100 */
[----:B------:R-:W-:Y:S01]  /*9120*/  FADD.FTZ R56, -R85, R64 ;  /* 0x0000004055387221 */ /* 0x000fe20000010100 */
[----:B------:R-:W-:Y:S01]  /*9130*/  MOV R85, UR7 ;  /* 0x0000000700557c02 */ /* 0x000fe20008000f00 */
[----:B------:R-:W-:Y:S01]  /*9140*/  FADD.FTZ R52, -R84, R86 ;  /* 0x0000005654347221 */ /* 0x000fe20000010100 */
[----:B------:R-:W-:Y:S01]  /*9150*/  SHF.L.U32 R64, R44, 0x4, RZ ;  /* 0x000000042c407819 */ /* 0x000fe200000006ff */
[----:B------:R-:W-:-:S02]  /*9160*/  FMUL.FTZ R84, R25, R9 ;  /* 0x0000000919547220 */ /* 0x000fc40000410000 */
[----:B------:R-:W-:Y:S01]  /*9170*/  FFMA.FTZ R70, R70, R69, R96 ;  /* 0x0000004546467223 */ /* 0x000fe20000010060 */
[----:B------:R0:W-:Y:S01]  /*9180*/  @!P0 STS.64 [R85.X8+0x5660], R82 ;  /* 0x0056605255008388 */ /* 0x0001e20000008a00 */
[----:B------:R-:W-:Y:S01]  /*9190*/  FFMA.FTZ R131, R127, R86, R131 ;  /* 0x000000567f837223 */ /* 0x000fe20000010083 */
[----:B------:R-:W-:Y:S01]  /*91a0*/  IADD3 R86, R64, 0x1, RZ ;  /* 0x0000000140567810 */ /* 0x000fe20007ffe0ff */
[----:B------:R-:W-:Y:S02]  /*91b0*/  FMUL.FTZ R84, R75, R84 ;  /* 0x000000544b547220 */ /* 0x000fe40000410000 */
[----:B------:R-:W-:Y:S01]  /*91c0*/  FMUL.FTZ R88, R70, R22 ;  /* 0x0000001646587220 */ /* 0x000fe20000410000 */
[----:B------:R-:W-:Y:S01]  /*91d0*/  LEA.HI.SX32 R86, R86, R64, 0x1b ;  /* 0x0000004056567211 */ /* 0x000fe200078fdaff */
[----:B------:R-:W-:Y:S02]  /*91e0*/  FFMA.FTZ R131, R126, R132, R131 ;  /* 0x000000847e837223 */ /* 0x000fe40000010083 */
[----:B------:R-:W-:-:S02]  /*91f0*/  FFMA.FTZ R51, R51, R133, R84 ;  /* 0x0000008533337223 */ /* 0x000fc40000010054 */
[----:B------:R-:W-:Y:S01]  /*9200*/  FFMA.FTZ R87, R63, R88, RZ ;  /* 0x000000583f577223 */ /* 0x000fe200000100ff */
[----:B0-----:R-:W-:Y:S01]  /*9210*/  LEA.HI.SX32 R85, R64, R64, 0x1b ;  /* 0x0000004040557211 */ /* 0x001fe200078fdaff */
[----:B------:R-:W-:Y:S02]  /*9220*/  FMUL.FTZ R83, R69, R21 ;  /* 0x0000001545537220 */ /* 0x000fe40000410000 */
[----:B------:R-:W-:Y:S02]  /*9230*/  FFMA.FTZ R131, R125, R133, R131 ;  /* 0x000000857d837223 */ /* 0x000fe40000010083 */
[----:B------:R-:W-:Y:S02]  /*9240*/  FMUL.FTZ R88, R38, R88 ;  /* 0x0000005826587220 */ /* 0x000fe40000410000 */
[----:B------:R-:W-:Y:S02]  /*9250*/  FMUL.FTZ R89, R37, R83 ;  /* 0x0000005325597220 */ /* 0x000fe40000410000 */
[----:B------:R-:W-:Y:S01]  /*9260*/  FADD.FTZ R84, -R84, R51 ;  /* 0x0000003354547221 */ /* 0x000fe20000010100 */
[----:B------:R-:W-:Y:S01]  /*9270*/  STS [R85.X4+0x2110], R88 ;  /* 0x0021105855007388 */ /* 0x000fe20000004800 */
[----:B------:R-:W-:-:S02]  /*9280*/  FFMA.FTZ R51, R124, R51, R131 ;  /* 0x000000337c337223 */ /* 0x000fc40000010083 */
[----:B------:R-:W-:Y:S01]  /*9290*/  FADD.FTZ R82, -R41, R140 ;  /* 0x0000008c29527221 */ /* 0x000fe20000010100 */
[----:B------:R0:W-:Y:S01]  /*92a0*/  STS [R86.X4+0x2114], R89 ;  /* 0x0021145956007388 */ /* 0x0001e20000004800 */
[----:B------:R-:W-:Y:S02]  /*92b0*/  FFMA.FTZ R140, R123, R140, R51 ;  /* 0x0000008c7b8c7223 */ /* 0x000fe40000010033 */
[----:B------:R-:W-:Y:S02]  /*92c0*/  FFMA.FTZ R41, R55, R83, R87 ;  /* 0x0000005337297223 */ /* 0x000fe40000010057 */
[----:B------:R-:W-:Y:S02]  /*92d0*/  FMUL.FTZ R51, R68, R20 ;  /* 0x0000001444337220 */ /* 0x000fe40000410000 */
[----:B------:R-:W-:Y:S02]  /*92e0*/  FADD.FTZ R87, -R40, R141 ;  /* 0x0000008d28577221 */ /* 0x000fe40000010100 */
[----:B------:R-:W-:Y:S01]  /*92f0*/  FMUL.FTZ R83, R71, UR38 ;  /* 0x0000002647537c20 */ /* 0x000fe20008410000 */
[----:B0-----:R-:W-:Y:S01]  /*9300*/  IADD3 R86, R64, 0x2, RZ ;  /* 0x0000000240567810 */ /* 0x001fe20007ffe0ff */
[----:B------:R-:W-:Y:S01]  /*9310*/  HFMA2.MMA R89, -RZ, RZ, 0, 0 ;  /* 0x00000000ff597435 */ /* 0x000fe200000001ff */
[----:B------:R-:W-:-:S02]  /*9320*/  FMUL.FTZ R79, R79, R105 ;  /* 0x000000694f4f7220 */ /* 0x000fc40000410000 */
[----:B------:R-:W-:Y:S01]  /*9330*/  LEA.HI.SX32 R40, R86, R64, 0x1b ;  /* 0x0000004056287211 */ /* 0x000fe200078fdaff */
[----:B------:R-:W-:Y:S02]  /*9340*/  FMUL.FTZ R86, R73, R71 ;  /* 0x0000004749567220 */ /* 0x000fe40000410000 */
[----:B------:R-:W-:Y:S02]  /*9350*/  FMUL.FTZ R73, R36, R51 ;  /* 0x0000003324497220 */ /* 0x000fe40000410000 */
[----:B------:R-:W-:Y:S02]  /*9360*/  FMUL.FTZ R83, R83, R87 ;  /* 0x0000005753537220 */ /* 0x000fe40000410000 */
[----:B------:R-:W-:Y:S01]  /*9370*/  FFMA.FTZ R51, R62, R51, R41 ;  /* 0x000000333e337223 */ /* 0x000fe20000010029 */
[----:B------:R0:W-:Y:S01]  /*9380*/  STS [R40.X4+0x2118], R73 ;  /* 0x0021184928007388 */ /* 0x0001e20000004800 */
[----:B------:R-:W-:Y:S02]  /*9390*/  FFMA.FTZ R149, R86, R7, R149 ;  /* 0x0000000756957223 */ /* 0x000fe40000010095 */
[----:B------:R-:W-:-:S02]  /*93a0*/  FFMA.FTZ R83, R23, R86, R83 ;  /* 0x0000005617537223 */ /* 0x000fc40000010053 */
[----:B------:R-:W-:Y:S02]  /*93b0*/  FMUL.FTZ R41, R42, UR38 ;  /* 0x000000262a297c20 */ /* 0x000fe40008410000 */
[----:B------:R-:W-:Y:S02]  /*93c0*/  FMUL.FTZ R86, R67, R19 ;  /* 0x0000001343567220 */ /* 0x000fe40000410000 */
[----:B------:R-:W-:Y:S01]  /*93d0*/  FMUL.FTZ R97, R106, R12 ;  /* 0x0000000c6a617220 */ /* 0x000fe20000410000 */
[----:B0-----:R-:W-:Y:S01]  /*93e0*/  IADD3 R40, R64, 0x3, RZ ;  /* 0x0000000340287810 */ /* 0x001fe20007ffe0ff */
[----:B------:R-:W-:Y:S02]  /*93f0*/  FMUL.FTZ R73, R74, R42 ;  /* 0x0000002a4a497220 */ /* 0x000fe40000410000 */
[----:B------:R-:W-:Y:S01]  /*9400*/  FMUL.FTZ R74, R41, R82 ;  /* 0x00000052294a7220 */ /* 0x000fe20000410000 */
[----:B------:R-:W-:Y:S01]  /*9410*/  LEA.HI.SX32 R40, R40, R64, 0x1b ;  /* 0x0000004028287211 */ /* 0x000fe200078fdaff */
[----:B------:R-:W-:-:S02]  /*9420*/  FMUL.FTZ R41, R35, R86 ;  /* 0x0000005623297220 */ /* 0x000fc40000410000 */
[----:B------:R-:W-:Y:S02]  /*9430*/  FFMA.FTZ R150, R73, R8, R150 ;  /* 0x0000000849967223 */ /* 0x000fe40000010096 */
[----:B------:R-:W-:Y:S01]  /*9440*/  FFMA.FTZ R73, R24, R73, R74 ;  /* 0x0000004918497223 */ /* 0x000fe2000001004a */
[----:B------:R0:W-:Y:S01]  /*9450*/  STS [R40.X4+0x211c], R41 ;  /* 0x00211c2928007388 */ /* 0x0001e20000004800 */
[----:B------:R-:W-:Y:S02]  /*9460*/  FFMA.FTZ R51, R60, R86, R51 ;  /* 0x000000563c337223 */ /* 0x000fe40000010033 */
[----:B------:R-:W-:Y:S02]  /*9470*/  FMUL.FTZ R74, R66, R18 ;  /* 0x00000012424a7220 */ /* 0x000fe40000410000 */
[----:B------:R-:W-:Y:S02]  /*9480*/  FMUL.FTZ R96, R53, R11 ;  /* 0x0000000b35607220 */ /* 0x000fe40000410000 */
[----:B------:R-:W-:-:S02]  /*9490*/  FFMA.FTZ R51, R59, R74, R51 ;  /* 0x0000004a3b337223 */ /* 0x000fc40000010033 */
[----:B------:R-:W-:Y:S02]  /*94a0*/  FMUL.FTZ R74, R34, R74 ;  /* 0x0000004a224a7220 */ /* 0x000fe40000410000 */
[----:B0-----:R-:W-:Y:S02]  /*94b0*/  FMUL.FTZ R40, R65, R17 ;  /* 0x0000001141287220 */ /* 0x001fe40000410000 */
[----:B------:R-:W-:Y:S01]  /*94c0*/  FMUL.FTZ R41, R102, R16 ;  /* 0x0000001066297220 */ /* 0x000fe20000410000 */
[----:B------:R0:W-:Y:S01]  /*94d0*/  STS [R85.X4+0x2120], R74 ;  /* 0x0021204a55007388 */ /* 0x0001e20000004800 */
[-C--:B------:R-:W-:Y:S02]  /*94e0*/  FMUL.FTZ R86, R33, R40.reuse ;  /* 0x0000002821567220 */ /* 0x080fe40000410000 */
[----:B------:R-:W-:Y:S01]  /*94f0*/  FFMA.FTZ R51, R58, R40, R51 ;  /* 0x000000283a337223 */ /* 0x000fe20000010033 */
[----:B------:R-:W-:Y:S01]  /*9500*/  MOV R40, UR12 ;  /* 0x0000000c00287c02 */ /* 0x000fe20008000f00 */
[----:B------:R-:W-:Y:S01]  /*9510*/  FMUL.FTZ R88, R32, R41 ;  /* 0x0000002920587220 */ /* 0x000fe20000410000 */
[----:B------:R1:W-:Y:S01]  /*9520*/  STS [R85.X4+0x2124], R86 ;  /* 0x0021245655007388 */ /* 0x0003e20000004800 */
[----:B------:R-:W-:-:S02]  /*9530*/  FMUL.FTZ R76, R76, R108 ;  /* 0x0000006c4c4c7220 */ /* 0x000fc40000410000 */
[----:B------:R-:W-:Y:S01]  /*9540*/  FMUL.FTZ R77, R77, R53 ;  /* 0x000000354d4d7220 */ /* 0x000fe20000410000 */
[----:B------:R2:W-:Y:S01]  /*9550*/  STS [R85.X4+0x2128], R88 ;  /* 0x0021285855007388 */ /* 0x0005e20000004800 */
[----:B0-----:R-:W-:Y:S02]  /*9560*/  FMUL.FTZ R74, R104, R14 ;  /* 0x0000000e684a7220 */ /* 0x001fe40000410000 */
[----:B------:R-:W-:Y:S02]  /*9570*/  FMUL.FTZ R78, R78, R106 ;  /* 0x0000006a4e4e7220 */ /* 0x000fe40000410000 */
[----:B------:R-:W-:Y:S02]  /*9580*/  FMUL.FTZ R80, R80, R104 ;  /* 0x0000006850507220 */ /* 0x000fe40000410000 */
[----:B-1----:R-:W-:Y:S02]  /*9590*/  FFMA.FTZ R86, R57, R41, R51 ;  /* 0x0000002939567223 */ /* 0x002fe40000010033 */
[----:B------:R-:W-:Y:S01]  /*95a0*/  FMUL.FTZ R51, R61, R15 ;  /* 0x0000000f3d337220 */ /* 0x000fe20000410000 */
[----:B--2---:R-:W-:Y:S01]  /*95b0*/  MOV R88, R44 ;  /* 0x0000002c00587202 */ /* 0x004fe20000000f00 */
[----:B------:R-:W-:-:S02]  /*95c0*/  FMUL.FTZ R81, R81, R61 ;  /* 0x0000003d51517220 */ /* 0x000fc40000410000 */
[-C--:B------:R-:W-:Y:S02]  /*95d0*/  FFMA.FTZ R86, R56, R51.reuse, R86 ;  /* 0x0000003338567223 */ /* 0x080fe40000010056 */
[----:B------:R-:W-:Y:S02]  /*95e0*/  FMUL.FTZ R51, R31, R51 ;  /* 0x000000331f337220 */ /* 0x000fe40000410000 */
[----:B------:R-:W-:-:S03]  /*95f0*/  IMAD.WIDE.U32 R40, R40, c[0x0][0x298], R88 ;  /* 0x0000a60028287a25 */ /* 0x000fc600078e0058 */
[----:B------:R0:W-:Y:S01]  /*9600*/  STS [R85.X4+0x212c], R51 ;  /* 0x00212c3355007388 */ /* 0x0001e20000004800 */
[-C--:B------:R-:W-:Y:S01]  /*9610*/  FMUL.FTZ R88, R30, R74.reuse ;  /* 0x0000004a1e587220 */ /* 0x080fe20000410000 */
[----:B------:R-:W-:Y:S01]  /*9620*/  IADD3 R41, R41, UR34, RZ ;  /* 0x0000002229297c10 */ /* 0x000fe2000fffe0ff */
[----:B------:R-:W-:Y:S01]  /*9630*/  FFMA.FTZ R86, R54, R74, R86 ;  /* 0x0000004a36567223 */ /* 0x000fe20000010056 */
[----:B------:R-:W-:Y:S01]  /*9640*/  ULDC.64 UR34, c[0x0][0x2a0] ;  /* 0x0000a80000227ab9 */ /* 0x000fe20000000a00 */
[----:B------:R-:W-:Y:S01]  /*9650*/  FMUL.FTZ R89, R109, R9 ;  /* 0x000000096d597220 */ /* 0x000fe20000410000 */
[----:B------:R1:W-:Y:S01]  /*9660*/  STS [R85.X4+0x2130], R88 ;  /* 0x0021305855007388 */ /* 0x0003e20000004800 */
[----:B------:R-:W-:Y:S01]  /*9670*/  UIMAD UR34, UR15, UR34, URZ ;  /* 0x000000220f2272a4 */ /* 0x000fe2000f8e023f */
[----:B------:R-:W-:Y:S02]  /*9680*/  FMUL.FTZ R90, R90, R102 ;  /* 0x000000665a5a7220 */ /* 0x000fe40000410000 */
[C---:B0-----:R-:W-:Y:S01]  /*9690*/  FMUL.FTZ R51, R105.reuse, R13 ;  /* 0x0000000d69337220 */ /* 0x041fe20000410000 */
[----:B------:R-:W-:Y:S01]  /*96a0*/  UIMAD UR34, UR14, UR35, UR34 ;  /* 0x000000230e2272a4 */ /* 0x000fe2000f8e0222 */
[----:B------:R-:W-:-:S02]  /*96b0*/  FMUL.FTZ R105, R105, UR38 ;  /* 0x0000002669697c20 */ /* 0x000fc40008410000 */
[-C--:B------:R-:W-:Y:S02]  /*96c0*/  FMUL.FTZ R74, R29, R51.reuse ;  /* 0x000000331d4a7220 */ /* 0x080fe40000410000 */
[----:B------:R-:W-:Y:S02]  /*96d0*/  FFMA.FTZ R86, R50, R51, R86 ;  /* 0x0000003332567223 */ /* 0x000fe40000010056 */
[-C--:B-1----:R-:W-:Y:S01]  /*96e0*/  FMUL.FTZ R88, R28, R97.reuse ;  /* 0x000000611c587220 */ /* 0x082fe20000410000 */
[----:B------:R0:W-:Y:S01]  /*96f0*/  STS [R85.X4+0x2134], R74 ;  /* 0x0021344a55007388 */ /* 0x0001e20000004800 */
[----:B------:R-:W-:Y:S02]  /*9700*/  FFMA.FTZ R97, R52, R97, R86 ;  /* 0x0000006134617223 */ /* 0x000fe40000010056 */
[----:B------:R-:W-:Y:S01]  /*9710*/  FMUL.FTZ R86, R42, R8 ;  /* 0x000000082a567220 */ /* 0x000fe20000410000 */
[----:B------:R1:W-:Y:S01]  /*9720*/  STS [R85.X4+0x2138], R88 ;  /* 0x0021385855007388 */ /* 0x0003e20000004800 */
[----:B------:R-:W-:-:S02]  /*9730*/  FFMA.FTZ R97, R45, R96, R97 ;  /* 0x000000602d617223 */ /* 0x000fc40000010061 */
[----:B------:R-:W-:Y:S02]  /*9740*/  FMUL.FTZ R42, R24, R86 ;  /* 0x00000056182a7220 */ /* 0x000fe40000410000 */
[----:B------:R-:W-:Y:S02]  /*9750*/  FMUL.FTZ R53, R53, UR38 ;  /* 0x0000002635357c20 */ /* 0x000fe40008410000 */
[----:B0-----:R-:W-:Y:S01]  /*9760*/  FMUL.FTZ R74, R105, R50 ;  /* 0x00000032694a7220 */ /* 0x001fe20000410000 */
[----:B------:R-:W-:Y:S01]  /*9770*/  MOV R50, UR14 ;  /* 0x0000000e00327c02 */ /* 0x000fe20008000f00 */
[----:B------:R0:W-:Y:S01]  /*9780*/  STS [R85.X4+0x2148], R42 ;  /* 0x0021482a55007388 */ /* 0x0001e20000004800 */
[C---:B-1----:R-:W-:Y:S02]  /*9790*/  FMUL.FTZ R88, R108.reuse, R10 ;  /* 0x0000000a6c587220 */ /* 0x042fe40000410000 */
[----:B------:R-:W-:Y:S02]  /*97a0*/  FMUL.FTZ R108, R108, UR38 ;  /* 0x000000266c6c7c20 */ /* 0x000fe40008410000 */
[----:B------:R-:W-:-:S04]  /*97b0*/  IMAD.WIDE.U32 R50, R50, c[0x0][0x2a0], R40 ;  /* 0x0000a80032327a25 */ /* 0x000fc800078e0028 */
[----:B------:R-:W-:Y:S01]  /*97c0*/  FMUL.FTZ R40, R27, R96 ;  /* 0x000000601b287220 */ /* 0x000fe20000410000 */
[----:B------:R-:W-:Y:S01]  /*97d0*/  IADD3 R51, R51, UR34, RZ ;  /* 0x0000002233337c10 */ /* 0x000fe2000fffe0ff */
[----:B------:R-:W-:Y:S01]  /*97e0*/  FMUL.FTZ R41, R25, R89 ;  /* 0x0000005919297220 */ /* 0x000fe20000410000 */
[----:B0-----:R-:W-:Y:S01]  /*97f0*/  IADD3 R42, P0, R50, UR25, RZ ;  /* 0x00000019322a7c10 */ /* 0x001fe2000ff1e0ff */
[----:B------:R-:W-:Y:S01]  /*9800*/  FFMA.FTZ R97, R43, R88, R97 ;  /* 0x000000582b617223 */ /* 0x000fe20000010061 */
[----:B------:R0:W-:Y:S01]  /*9810*/  STS [R85.X4+0x213c], R40 ;  /* 0x00213c2855007388 */ /* 0x0001e20000004800 */
[----:B------:R-:W-:Y:S02]  /*9820*/  FMUL.FTZ R96, R91, R65 ;  /* 0x000000415b607220 */ /* 0x000fe40000410000 */
[----:B------:R-:W-:Y:S01]  /*9830*/  FMUL.FTZ R106, R106, UR38 ;  /* 0x000000266a6a7c20 */ /* 0x000fe20008410000 */
[----:B------:R-:W-:Y:S01]  /*9840*/  STS [R85.X4+0x2144], R41 ;  /* 0x0021442955007388 */ /* 0x000fe20000004800 */
[----:B------:R-:W-:-:S02]  /*9850*/  FMUL.FTZ R104, R104, UR38 ;  /* 0x0000002668687c20 */ /* 0x000fc40008410000 */
[----:B------:R-:W-:Y:S02]  /*9860*/  FMUL.FTZ R61, R61, UR38 ;  /* 0x000000263d3d7c20 */ /* 0x000fe40008410000 */
[----:B------:R-:W-:Y:S02]  /*9870*/  FMUL.FTZ R102, R102, UR38 ;  /* 0x0000002666667c20 */ /* 0x000fe40008410000 */
[----:B0-----:R-:W-:Y:S02]  /*9880*/  FMUL.FTZ R40, R26, R88 ;  /* 0x000000581a287220 */ /* 0x001fe40000410000 */
[----:B------:R-:W-:Y:S02]  /*9890*/  FMUL.FTZ R98, R66, UR38 ;  /* 0x0000002642627c20 */ /* 0x000fe40008410000 */
[----:B------:R-:W-:Y:S01]  /*98a0*/  FMUL.FTZ R99, R67, UR38 ;  /* 0x0000002643637c20 */ /* 0x000fe20008410000 */
[----:B------:R0:W-:Y:S01]  /*98b0*/  STS [R85.X4+0x2140], R40 ;  /* 0x0021402855007388 */ /* 0x0001e20000004800 */
[----:B------:R-:W-:-:S02]  /*98c0*/  FMUL.FTZ R91, R70, UR38 ;  /* 0x00000026465b7c20 */ /* 0x000fc40008410000 */
[----:B0-----:R-:W-:-:S04]  /*98d0*/  FMUL.FTZ R40, R71, R7 ;  /* 0x0000000747287220 */ /* 0x001fc80000410000 */
[-C--:B------:R-:W-:Y:S02]  /*98e0*/  FMUL.FTZ R71, R87, R40.reuse ;  /* 0x0000002857477220 */ /* 0x080fe40000410000 */
[----:B------:R-:W-:Y:S02]  /*98f0*/  FMUL.FTZ R40, R23, R40 ;  /* 0x0000002817287220 */ /* 0x000fe40000410000 */
[----:B------:R-:W-:Y:S02]  /*9900*/  FMUL.FTZ R87, R75, R109 ;  /* 0x0000006d4b577220 */ /* 0x000fe40000410000 */
[----:B------:R-:W-:Y:S01]  /*9910*/  FMUL.FTZ R75, R108, R43 ;  /* 0x0000002b6c4b7220 */ /* 0x000fe20000410000 */
[----:B------:R0:W-:Y:S01]  /*9920*/  STS [R85.X4+0x214c], R40 ;  /* 0x00214c2855007388 */ /* 0x0001e20000004800 */
[----:B------:R-:W-:Y:S01]  /*9930*/  IADD3.X R43, R51, UR40, RZ, P0, !PT ;  /* 0x00000028332b7c10 */ /* 0x000fe200087fe4ff */
[----:B------:R-:W-:-:S04]  /*9940*/  FMUL.FTZ R109, R109, UR38 ;  /* 0x000000266d6d7c20 */ /* 0x000fc80008410000 */
[----:B------:R-:W-:Y:S02]  /*9950*/  FMUL.FTZ R88, R109, R84 ;  /* 0x000000546d587220 */ /* 0x000fe40000410000 */
[----:B------:R-:W-:Y:S01]  /*9960*/  FFMA.FTZ R84, R84, R89, R97 ;  /* 0x0000005954547223 */ /* 0x000fe20000010061 */
[----:B0-----:R-:W-:Y:S01]  /*9970*/  MOV R85, UR25 ;  /* 0x0000001900557c02 */ /* 0x001fe20008000f00 */
[----:B------:R-:W-:Y:S01]  /*9980*/  FMUL.FTZ R97, R65, UR38 ;  /* 0x0000002641617c20 */ /* 0x000fe20008410000 */
[----:B------:R-:W-:Y:S01]  /*9990*/  BAR.SYNC.DEFER_BLOCKING 0x0 ;  /* 0x0000000000007b1d */ /* 0x000fe20000010000 */
[----:B------:R-:W-:Y:S01]  /*99a0*/  LEA R40, P1, R50, c[0x0][0x318], 0x2 ;  /* 0x0000c60032287a11 */ /* 0x000fe200078210ff */
[----:B------:R-:W-:Y:S01]  /*99b0*/  FMUL.FTZ R65, R68, UR38 ;  /* 0x0000002644417c20 */ /* 0x000fe20008410000 */
[----:B------:R-:W-:Y:S01]  /*99c0*/  IADD3 R85, -R85, c[0x0][0x168], -R44 ;  /* 0x00005a0055557a10 */ /* 0x000fe20007ffe92c */
[----:B------:R-:W-:Y:S01]  /*99d0*/  FMUL.FTZ R89, R69, UR38 ;  /* 0x0000002645597c20 */ /* 0x000fe20008410000 */
[----:B------:R-:W-:-:S02]  /*99e0*/  LEA.HI.X R41, R50, c[0x0][0x31c], R51, 0x2, P1 ;  /* 0x0000c70032297a11 */ /* 0x000fc400008f1433 */
        /* <DEDUP_REMOVED lines=13> */
.L_x_853:
[----:B------:R-:W-:Y:S05]  /*9ac0*/  BSYNC B0 ;  /* 0x0000000000007941 */ /* 0x000fea0003800000 */
.L_x_852:
[----:B0-----:R-:W-:Y:S01]  /*9ad0*/  MOV R42, UR41 ;  /* 0x00000029002a7c02 */ /* 0x001fe20008000f00 */
[----:B------:R-:W-:Y:S01]  /*9ae0*/  USHF.L.U32 UR38, UR8, 0x2, URZ ;  /* 0x0000000208267899 */ /* 0x000fe2000800063f */
[----:B------:R-:W-:Y:S01]  /*9af0*/  MOV R43, UR41 ;  /* 0x00000029002b7c02 */ /* 0x000fe20008000f00 */
[----:B------:R-:W-:Y:S01]  /*9b00*/  ULDC UR37, c[0x0][0x174] ;  /* 0x00005d0000257ab9 */ /* 0x000fe20000000800 */
[----:B------:R-:W-:Y:S01]  /*9b10*/  LEA R42, P0, R42, R40, 0x2 ;  /* 0x000000282a2a7211 */ /* 0x000fe200078010ff */
[----:B------:R-:W-:Y:S01]  /*9b20*/  UIADD3 UR37, UR6, -UR37, URZ ;  /* 0x8000002506257290 */ /* 0x000fe2000fffe03f */
[----:B------:R-:W-:Y:S01]  /*9b30*/  MOV R50, UR42 ;  /* 0x0000002a00327c02 */ /* 0x000fe20008000f00 */
[----:B------:R-:W-:Y:S01]  /*9b40*/  FFMA.FTZ R84, R82, R86, R84 ;  /* 0x0000005652547223 */ /* 0x000fe20000010054 */
[----:B------:R-:W-:Y:S01]  /*9b50*/  IADD3 R82, R44, 0x80, RZ ;  /* 0x000000802c527810 */ /* 0x000fe20007ffe0ff */
[----:B------:R-:W-:Y:S01]  /*9b60*/  UIMAD UR37, UR37, -0x800, URZ ;  /* 0xfffff800252578a4 */ /* 0x000fe2000f8e023f */
[----:B------:R-:W-:Y:S01]  /*9b70*/  LEA.HI.X R43, R43, R41, R50, 0x2, P0 ;  /* 0x000000292b2b7211 */ /* 0x000fe200000f1432 */
[----:B------:R-:W-:Y:S01]  /*9b80*/  USHF.L.U64.HI UR36, UR8, 0x2, UR9 ;  /* 0x0000000208247899 */ /* 0x000fe20008010209 */
[----:B------:R-:W-:Y:S01]  /*9b90*/  MOV R50, UR38 ;  /* 0x0000002600327c02 */ /* 0x000fe20008000f00 */
[----:B------:R-:W-:Y:S01]  /*9ba0*/  ULDC.64 UR34, c[0x0][0x2b0] ;  /* 0x0000ac0000227ab9 */ /* 0x000fe20000000a00 */
[----:B------:R-:W-:Y:S01]  /*9bb0*/  LEA.HI.SX32 R82, R82, R44, 0x1b ;  /* 0x0000002c52527211 */ /* 0x000fe200078fdaff */
[----:B------:R-:W-:Y:S01]  /*9bc0*/  UIMAD UR34, UR36, UR34, URZ ;  /* 0x00000022242272a4 */ /* 0x000fe2000f8e023f */
[----:B------:R-:W-:Y:S01]  /*9bd0*/  ISETP.GE.AND P0, PT, R85, 0x81, PT ;  /* 0x000000815500780c */ /* 0x000fe20003f06270 */
[----:B------:R-:W-:Y:S01]  /*9be0*/  IMAD.WIDE.U32 R42, R50, c[0x0][0x2b0], R42 ;  /* 0x0000ac00322a7a25 */ /* 0x000fe200078e002a */
[----:B------:R-:W-:Y:S01]  /*9bf0*/  MOV R50, UR37 ;  /* 0x0000002500327c02 */ /* 0x000fe20008000f00 */
[----:B------:R-:W-:Y:S01]  /*9c00*/  UIMAD UR34, UR38, UR35, UR34 ;  /* 0x00000023262272a4 */ /* 0x000fe2000f8e0222 */
[----:B------:R-:W-:Y:S01]  /*9c10*/  BSSY B0, `(.L_x_854) ;  /* 0x0000011000007945 */ /* 0x000fe20003800000 */
[----:B------:R-:W-:-:S02]  /*9c20*/  FMUL.FTZ R51, R122, R141 ;  /* 0x0000008d7a337220 */ /* 0x000fc40000410000 */
[----:B------:R-:W-:Y:S02]  /*9c30*/  IMAD.WIDE R40, R50, 0x4, R40 ;  /* 0x0000000432287825 */ /* 0x000fe400078e0228 */
[----:B------:R-:W-:Y:S02]  /*9c40*/  IADD3 R43, R43, UR34, RZ ;  /* 0x000000222b2b7c10 */ /* 0x000fe4000fffe0ff */
[----:B------:R-:W-:Y:S01]  /*9c50*/  FADD.FTZ R50, R84, R71 ;  /* 0x0000004754327221 */ /* 0x000fe20000010000 */
[C---:B------:R-:W-:Y:S01]  /*9c60*/  IADD3 R84, R44.reuse, 0x180, RZ ;  /* 0x000001802c547810 */ /* 0x040fe20007ffe0ff */
[----:B------:R0:W1:Y:S01]  /*9c70*/  LDS R71, [R82.X4+0x2310] ;  /* 0x0023100052477984 */ /* 0x0000620000004800 */
[----:B------:R-:W-:Y:S01]  /*9c80*/  FADD.FTZ R121, R83, R121 ;  /* 0x0000007953797221 */ /* 0x000fe20000010000 */
[----:B------:R-:W-:Y:S01]  /*9c90*/  IADD3 R83, R44, 0x100, RZ ;  /* 0x000001002c537810 */ /* 0x000fe20007ffe0ff */
[----:B------:R-:W-:Y:S02]  /*9ca0*/  FADD.FTZ R51, R140, R51 ;  /* 0x000000338c337221 */ /* 0x000fe40000010000 */
[----:B------:R-:W-:-:S02]  /*9cb0*/  FFMA.FTZ R151, R87, R9, R151 ;  /* 0x0000000957977223 */ /* 0x000fc40000010097 */
[----:B------:R-:W-:Y:S01]  /*9cc0*/  FFMA.FTZ R88, R25, R87, R88 ;  /* 0x0000005719587223 */ /* 0x000fe20000010058 */
[----:B------:R-:W-:Y:S05]  /*9cd0*/  @!P0 BRA `(.L_x_855) ;  /* 0x0000004000008947 */ /* 0x000fea0003800000 */
[----:B0-----:R-:W-:-:S05]  /*9ce0*/  MOV R82, UR38 ;  /* 0x0000002600527c02 */ /* 0x001fca0008000f00 */
[----:B------:R-:W-:-:S05]  /*9cf0*/  IMAD.WIDE.U32 R40, R82, c[0x0][0x2b0], R40 ;  /* 0x0000ac0052287a25 */ /* 0x000fca00078e0028 */
[----:B------:R-:W-:-:S05]  /*9d00*/  IADD3 R41, R41, UR34, RZ ;  /* 0x0000002229297c10 */ /* 0x000fca000fffe0ff */
[----:B-1----:R0:W-:Y:S02]  /*9d10*/  RED.E.ADD.F32.FTZ.RN.STRONG.GPU [R40.64+-0x1e00], R71 ;  /* 0xffe200472800798e */ /* 0x0021e4000c10e7a0 */
.L_x_855:
[----:B0-----:R-:W-:Y:S05]  /*9d20*/  BSYNC B0 ;  /* 0x0000000000007941 */ /* 0x001fea0003800000 */
.L_x_854:
[-C--:B------:R-:W-:Y:S01]  /*9d30*/  LEA.HI.SX32 R41, R83, R44.reuse, 0x1b ;  /* 0x0000002c53297211 */ /* 0x080fe200078fdaff */
[----:B------:R-:W-:Y:S01]  /*9d40*/  BSSY B0, `(.L_x_856) ;  /* 0x000000d000007945 */ /* 0x000fe20003800000 */
[C---:B------:R-:W-:Y:S02]  /*9d50*/  ISETP.GE.AND P6, PT, R85.reuse, 0x101, PT ;  /* 0x000001015500780c */ /* 0x040fe40003fc6270 */
[----:B-1----:R-:W-:Y:S02]  /*9d60*/  IADD3 R71, R44, 0x200, RZ ;  /* 0x000002002c477810 */ /* 0x002fe40007ffe0ff */
        /* <DEDUP_REMOVED lines=10> */
.L_x_857:
[----:B------:R-:W-:Y:S05]  /*9e10*/  BSYNC B0 ;  /* 0x0000000000007941 */ /* 0x000fea0003800000 */
.L_x_856:
[----:B------:R-:W1:Y:S01]  /*9e20*/  LDS R40, [R40.X4+0x2710] ;  /* 0x0027100028287984 */ /* 0x000e620000004800 */
[----:B------:R-:W-:Y:S01]  /*9e30*/  BSSY B0, `(.L_x_858) ;  /* 0x0000005000007945 */ /* 0x000fe20003800000 */
[----:B------:R-:W-:Y:S02]  /*9e40*/  IADD3 R82, R44, 0x280, RZ ;  /* 0x000002802c527810 */ /* 0x000fe40007ffe0ff */
[----:B0-----:R-:W-:Y:S01]  /*9e50*/  LEA.HI.SX32 R41, R71, R44, 0x1b ;  /* 0x0000002c47297211 */ /* 0x001fe200078fdaff */
[----:B------:R-:W-:Y:S05]  /*9e60*/  @!P0 BRA `(.L_x_859) ;  /* 0x0000001000008947 */ /* 0x000fea0003800000 */
[----:B-1----:R0:W-:Y:S02]  /*9e70*/  RED.E.ADD.F32.FTZ.RN.STRONG.GPU [R42.64+-0x1a00], R40 ;  /* 0xffe600282a00798e */ /* 0x0021e4000c10e7a0 */
.L_x_859:
[----:B------:R-:W-:Y:S05]  /*9e80*/  BSYNC B0 ;  /* 0x0000000000007941 */ /* 0x000fea0003800000 */
.L_x_858:
[----:B------:R-:W2:Y:S01]  /*9e90*/  LDS R41, [R41.X4+0x2910] ;  /* 0x0029100029297984 */ /* 0x000ea20000004800 */
[----:B------:R-:W-:Y:S01]  /*9ea0*/  BSSY B0, `(.L_x_860) ;  /* 0x0000005000007945 */ /* 0x000fe20003800000 */
[----:B------:R-:W-:-:S02]  /*9eb0*/  IADD3 R71, R44, 0x300, RZ ;  /* 0x000003002c477810 */ /* 0x000fc40007ffe0ff */
[----:B01----:R-:W-:Y:S01]  /*9ec0*/  LEA.HI.SX32 R40, R82, R44, 0x1b ;  /* 0x0000002c52287211 */ /* 0x003fe200078fdaff */
[----:B------:R-:W-:Y:S05]  /*9ed0*/  @!P1 BRA `(.L_x_861) ;  /* 0x0000001000009947 */ /* 0x000fea0003800000 */
[----:B--2---:R0:W-:Y:S02]  /*9ee0*/  RED.E.ADD.F32.FTZ.RN.STRONG.GPU [R42.64+-0x1800], R41 ;  /* 0xffe800292a00798e */ /* 0x0041e4000c10e7a0 */
.L_x_861:
[----:B------:R-:W-:Y:S05]  /*9ef0*/  BSYNC B0 ;  /* 0x0000000000007941 */ /* 0x000fea0003800000 */
.L_x_860:
[----:B------:R-:W1:Y:S01]  /*9f00*/  LDS R40, [R40.X4+0x2b10] ;  /* 0x002b100028287984 */ /* 0x000e620000004800 */
[----:B------:R-:W-:Y:S01]  /*9f10*/  BSSY B0, `(.L_x_862) ;  /* 0x0000005000007945 */ /* 0x000fe20003800000 */
[----:B------:R-:W-:Y:S02]  /*9f20*/  IADD3 R82, R44, 0x380, RZ ;  /* 0x000003802c527810 */ /* 0x000fe40007ffe0ff */
[----:B0-2---:R-:W-:Y:S01]  /*9f30*/  LEA.HI.SX32 R41, R71, R44, 0x1b ;  /* 0x0000002c47297211 */ /* 0x005fe200078fdaff */
[----:B------:R-:W-:Y:S05]  /*9f40*/  @!P2 BRA `(.L_x_863) ;  /* 0x000000100000a947 */ /* 0x000fea0003800000 */
[----:B-1----:R0:W-:Y:S02]  /*9f50*/  RED.E.ADD.F32.FTZ.RN.STRONG.GPU [R42.64+-0x1600], R40 ;  /* 0xffea00282a00798e */ /* 0x0021e4000c10e7a0 */
.L_x_863:
[----:B------:R-:W-:Y:S05]  /*9f60*/  BSYNC B0 ;  /* 0x0000000000007941 */ /* 0x000fea0003800000 */
.L_x_862:
[----:B------:R-:W2:Y:S01]  /*9f70*/  LDS R41, [R41.X4+0x2d10] ;  /* 0x002d100029297984 */ /* 0x000ea20000004800 */
[----:B------:R-:W-:Y:S01]  /*9f80*/  BSSY B0, `(.L_x_864) ;  /* 0x0000005000007945 */ /* 0x000fe20003800000 */
[----:B------:R-:W-:Y:S02]  /*9f90*/  IADD3 R71, R44, 0x400, RZ ;  /* 0x000004002c477810 */ /* 0x000fe40007ffe0ff */
[----:B01----:R-:W-:Y:S01]  /*9fa0*/  LEA.HI.SX32 R40, R82, R44, 0x1b ;  /* 0x0000002c52287211 */ /* 0x003fe200078fdaff */
[----:B------:R-:W-:Y:S05]  /*9fb0*/  @!P3 BRA `(.L_x_865) ;  /* 0x000000100000b947 */ /* 0x000fea0003800000 */
[----:B--2---:R0:W-:Y:S02]  /*9fc0*/  RED.E.ADD.F32.FTZ.RN.STRONG.GPU [R42.64+-0x1400], R41 ;  /* 0xffec00292a00798e */ /* 0x0041e4000c10e7a0 */
.L_x_865:
[----:B------:R-:W-:Y:S05]  /*9fd0*/  BSYNC B0 ;  /* 0x0000000000007941 */ /* 0x000fea0003800000 */
.L_x_864:
[----:B------:R-:W1:Y:S01]  /*9fe0*/  LDS R40, [R40.X4+0x2f10] ;  /* 0x002f100028287984 */ /* 0x000e620000004800 */
[----:B------:R-:W-:Y:S01]  /*9ff0*/  BSSY B0, `(.L_x_866) ;  /* 0x0000004000007945 */ /* 0x000fe20003800000 */
[----:B0-2---:R-:W-:Y:S01]  /*a000*/  LEA.HI.SX32 R41, R71, R44, 0x1b ;  /* 0x0000002c47297211 */ /* 0x005fe200078fdaff */
[----:B------:R-:W-:Y:S05]  /*a010*/  @!P4 BRA `(.L_x_867) ;  /* 0x000000100000c947 */ /* 0x000fea0003800000 */
[----:B-1----:R0:W-:Y:S02]  /*a020*/  RED.E.ADD.F32.FTZ.RN.STRONG.GPU [R42.64+-0x1200], R40 ;  /* 0xffee00282a00798e */ /* 0x0021e4000c10e7a0 */
.L_x_867:
[----:B------:R-:W-:Y:S05]  /*a030*/  BSYNC B0 ;  /* 0x0000000000007941 */ /* 0x000fea0003800000 */
.L_x_866:
[----:B------:R-:W2:Y:S01]  /*a040*/  LDS R41, [R41.X4+0x3110] ;  /* 0x0031100029297984 */ /* 0x000ea20000004800 */
[----:B------:R-:W-:Y:S01]  /*a050*/  BSSY B0, `(.L_x_868) ;  /* 0x0000005000007945 */ /* 0x000fe20003800000 */
[----:B01----:R-:W-:-:S02]  /*a060*/  IADD3 R40, R44, 0x480, RZ ;  /* 0x000004802c287810 */ /* 0x003fc40007ffe0ff */
[----:B------:R-:W-:Y:S01]  /*a070*/  IADD3 R71, R44, 0x500, RZ ;  /* 0x000005002c477810 */ /* 0x000fe20007ffe0ff */
[----:B------:R-:W-:Y:S05]  /*a080*/  @!P5 BRA `(.L_x_869) ;  /* 0x000000100000d947 */ /* 0x000fea0003800000 */
[----:B--2---:R0:W-:Y:S02]  /*a090*/  RED.E.ADD.F32.FTZ.RN.STRONG.GPU [R42.64+-0x1000], R41 ;  /* 0xfff000292a00798e */ /* 0x0041e4000c10e7a0 */
.L_x_869:
[----:B------:R-:W-:Y:S05]  /*a0a0*/  BSYNC B0 ;  /* 0x0000000000007941 */ /* 0x000fea0003800000 */
.L_x_868:
        /* <DEDUP_REMOVED lines=14> */
.L_x_871:
[----:B------:R-:W-:Y:S05]  /*a190*/  BSYNC B0 ;  /* 0x0000000000007941 */ /* 0x000fea0003800000 */
.L_x_870:
[----:B------:R-:W1:Y:S01]  /*a1a0*/  LDS R40, [R40.X4+0x3510] ;  /* 0x0035100028287984 */ /* 0x000e620000004800 */
[----:B------:R-:W-:Y:S01]  /*a1b0*/  BSSY B0, `(.L_x_872) ;  /* 0x0000005000007945 */ /* 0x000fe20003800000 */
[----:B------:R-:W-:-:S02]  /*a1c0*/  IADD3 R71, R44, 0x600, RZ ;  /* 0x000006002c477810 */ /* 0x000fc40007ffe0ff */
[----:B0-----:R-:W-:Y:S01]  /*a1d0*/  LEA.HI.SX32 R41, R82, R44, 0x1b ;  /* 0x0000002c52297211 */ /* 0x001fe200078fdaff */
[----:B------:R-:W-:Y:S05]  /*a1e0*/  @!P0 BRA `(.L_x_873) ;  /* 0x0000001000008947 */ /* 0x000fea0003800000 */
[----:B-1----:R0:W-:Y:S02]  /*a1f0*/  RED.E.ADD.F32.FTZ.RN.STRONG.GPU [R42.64+-0xc00], R40 ;  /* 0xfff400282a00798e */ /* 0x0021e4000c10e7a0 */
.L_x_873:
[----:B------:R-:W-:Y:S05]  /*a200*/  BSYNC B0 ;  /* 0x0000000000007941 */ /* 0x000fea0003800000 */
.L_x_872:
[----:B------:R-:W2:Y:S01]  /*a210*/  LDS R41, [R41.X4+0x3710] ;  /* 0x0037100029297984 */ /* 0x000ea20000004800 */
[----:B------:R-:W-:Y:S01]  /*a220*/  BSSY B0, `(.L_x_874) ;  /* 0x0000005000007945 */ /* 0x000fe20003800000 */
[----:B------:R-:W-:Y:S02]  /*a230*/  IADD3 R83, R44, 0x680, RZ ;  /* 0x000006802c537810 */ /* 0x000fe40007ffe0ff */
[----:B01----:R-:W-:Y:S01]  /*a240*/  LEA.HI.SX32 R40, R71, R44, 0x1b ;  /* 0x0000002c47287211 */ /* 0x003fe200078fdaff */
[----:B------:R-:W-:Y:S05]  /*a250*/  @!P1 BRA `(.L_x_875) ;  /* 0x0000001000009947 */ /* 0x000fea0003800000 */
[----:B--2---:R0:W-:Y:S02]  /*a260*/  RED.E.ADD.F32.FTZ.RN.STRONG.GPU [R42.64+-0xa00], R41 ;  /* 0xfff600292a00798e */ /* 0x0041e4000c10e7a0 */
.L_x_875:
[----:B------:R-:W-:Y:S05]  /*a270*/  BSYNC B0 ;  /* 0x0000000000007941 */ /* 0x000fea0003800000 */
.L_x_874:
[----:B------:R-:W1:Y:S01]  /*a280*/  LDS R40, [R40.X4+0x3910] ;  /* 0x0039100028287984 */ /* 0x000e620000004800 */
[----:B------:R-:W-:Y:S01]  /*a290*/  BSSY B0, `(.L_x_876) ;  /* 0x0000005000007945 */ /* 0x000fe20003800000 */
[----:B------:R-:W-:Y:S02]  /*a2a0*/  IADD3 R82, R44, 0x700, RZ ;  /* 0x000007002c527810 */ /* 0x000fe40007ffe0ff */
[----:B0-2---:R-:W-:Y:S01]  /*a2b0*/  LEA.HI.SX32 R41, R83, R44, 0x1b ;  /* 0x0000002c53297211 */ /* 0x005fe200078fdaff */
[----:B------:R-:W-:Y:S05]  /*a2c0*/  @!P2 BRA `(.L_x_877) ;  /* 0x000000100000a947 */ /* 0x000fea0003800000 */
[----:B-1----:R0:W-:Y:S02]  /*a2d0*/  RED.E.ADD.F32.FTZ.RN.STRONG.GPU [R42.64+-0x800], R40 ;  /* 0xfff800282a00798e */ /* 0x0021e4000c10e7a0 */
.L_x_877:
[----:B------:R-:W-:Y:S05]  /*a2e0*/  BSYNC B0 ;  /* 0x0000000000007941 */ /* 0x000fea0003800000 */
.L_x_876:
[----:B------:R-:W2:Y:S01]  /*a2f0*/  LDS R41, [R41.X4+0x3b10] ;  /* 0x003b100029297984 */ /* 0x000ea20000004800 */
[----:B------:R-:W-:Y:S01]  /*a300*/  BSSY B0, `(.L_x_878) ;  /* 0x0000005000007945 */ /* 0x000fe20003800000 */
[----:B------:R-:W-:-:S02]  /*a310*/  IADD3 R71, R44, 0x780, RZ ;  /* 0x000007802c477810 */ /* 0x000fc40007ffe0ff */
[----:B01----:R-:W-:Y:S01]  /*a320*/  LEA.HI.SX32 R40, R82, R44, 0x1b ;  /* 0x0000002c52287211 */ /* 0x003fe200078fdaff */
[----:B------:R-:W-:Y:S05]  /*a330*/  @!P3 BRA `(.L_x_879) ;  /* 0x000000100000b947 */ /* 0x000fea0003800000 */
[----:B--2---:R0:W-:Y:S02]  /*a340*/  RED.E.ADD.F32.FTZ.RN.STRONG.GPU [R42.64+-0x600], R41 ;  /* 0xfffa00292a00798e */ /* 0x0041e4000c10e7a0 */
.L_x_879:
[----:B------:R-:W-:Y:S05]  /*a350*/  BSYNC B0 ;  /* 0x0000000000007941 */ /* 0x000fea0003800000 */
.L_x_878:
[----:B------:R-:W1:Y:S01]  /*a360*/  LDS R40, [R40.X4+0x3d10] ;  /* 0x003d100028287984 */ /* 0x000e620000004800 */
[----:B------:R-:W-:Y:S01]  /*a370*/  BSSY B0, `(.L_x_880) ;  /* 0x0000004000007945 */ /* 0x000fe20003800000 */
[----:B0-2---:R-:W-:Y:S01]  /*a380*/  LEA.HI.SX32 R41, R71, R44, 0x1b ;  /* 0x0000002c47297211 */ /* 0x005fe200078fdaff */
[----:B------:R-:W-:Y:S05]  /*a390*/  @!P4 BRA `(.L_x_881) ;  /* 0x000000100000c947 */ /* 0x000fea0003800000 */
[----:B-1----:R0:W-:Y:S02]  /*a3a0*/  RED.E.ADD.F32.FTZ.RN.STRONG.GPU [R42.64+-0x400], R40 ;  /* 0xfffc00282a00798e */ /* 0x0021e4000c10e7a0 */
.L_x_881:
[----:B------:R-:W-:Y:S05]  /*a3b0*/  BSYNC B0 ;  /* 0x0000000000007941 */ /* 0x000fea0003800000 */
.L_x_880:
[----:B------:R-:W2:Y:S01]  /*a3c0*/  LDS R41, [R41.X4+0x3f10] ;  /* 0x003f100029297984 */ /* 0x000ea20000004800 */
[----:B------:R-:W-:Y:S01]  /*a3d0*/  BSSY B0, `(.L_x_882) ;  /* 0x0000003000007945 */ /* 0x000fe20003800000 */
[----:B------:R-:W-:Y:S05]  /*a3e0*/  @!P5 BRA `(.L_x_883) ;  /* 0x000000100000d947 */ /* 0x000fea0003800000 */
[----:B--2---:R2:W-:Y:S02]  /*a3f0*/  RED.E.ADD.F32.FTZ.RN.STRONG.GPU [R42.64+-0x200], R41 ;  /* 0xfffe00292a00798e */ /* 0x0045e4000c10e7a0 */
.L_x_883:
[----:B------:R-:W-:Y:S05]  /*a400*/  BSYNC B0 ;  /* 0x0000000000007941 */ /* 0x000fea0003800000 */
.L_x_882:
[----:B------:R-:W3:Y:S04]  /*a410*/  LDL.LU R71, [R1] ;  /* 0x0000000001477983 */ /* 0x000ee80000300800 */
[----:B------:R-:W4:Y:S04]  /*a420*/  S2R R82, SR_LANEID ;  /* 0x0000000000527919 */ /* 0x000f280000000000 */
[----:B01----:R-:W0:Y:S04]  /*a430*/  SHFL.DOWN PT, R40, R51, 0x1, 0x1f ;  /* 0x08201f0033287f89 */ /* 0x003e2800000e0000 */
[----:B--2---:R-:W1:Y:S01]  /*a440*/  SHFL.DOWN PT, R41, R50, 0x1, 0x1f ;  /* 0x08201f0032297f89 */ /* 0x004e6200000e0000 */
[----:B----4-:R-:W-:-:S13]  /*a450*/  ISETP.GT.AND P0, PT, R82, 0x1e, PT ;  /* 0x0000001e5200780c */ /* 0x010fda0003f04270 */
        /* <DEDUP_REMOVED lines=17> */
[----:B------:R-:W0:Y:S01]  /*a570*/  SHFL.DOWN PT, R41, R51, 0x10, 0x1f ;  /* 0x0a001f0033297f89 */ /* 0x000e2200000e0000 */
[----:B------:R-:W-:-:S03]  /*a580*/  ISETP.GT.AND P0, PT, R82, 0xf, PT ;  /* 0x0000000f5200780c */ /* 0x000fc60003f04270 */
[----:B------:R-:W1:Y:S01]  /*a590*/  SHFL.DOWN PT, R40, R50, 0x10, 0x1f ;  /* 0x0a001f0032287f89 */ /* 0x000e6200000e0000 */
[----:B------:R-:W-:Y:S01]  /*a5a0*/  ISETP.NE.AND P1, PT, R82, RZ, PT ;  /* 0x000000ff5200720c */ /* 0x000fe20003f25270 */
[----:B------:R-:W-:Y:S01]  /*a5b0*/  FMUL.FTZ R104, R104, R54 ;  /* 0x0000003668687220 */ /* 0x000fe20000410000 */
[----:B------:R-:W-:Y:S02]  /*a5c0*/  SHF.R.S32.HI R82, RZ, 0x1f, R44 ;  /* 0x0000001fff527819 */ /* 0x000fe4000001142c */
[----:B------:R-:W-:-:S05]  /*a5d0*/  ISETP.NE.AND P2, PT, R44, RZ, PT ;  /* 0x000000ff2c00720c */ /* 0x000fca0003f45270 */
[----:B0-----:R-:W-:Y:S02]  /*a5e0*/  @!P0 FADD.FTZ R51, R51, R41 ;  /* 0x0000002933338221 */ /* 0x001fe40000010000 */
[----:B------:R-:W-:Y:S01]  /*a5f0*/  FMUL.FTZ R41, R72, R70 ;  /* 0x0000004648297220 */ /* 0x000fe20000410000 */
[----:B------:R-:W-:Y:S01]  /*a600*/  LEA.HI R82, R82, R44, RZ, 0x5 ;  /* 0x0000002c52527211 */ /* 0x000fe200078f28ff */
[----:B------:R-:W-:Y:S02]  /*a610*/  FFMA.FTZ R43, R30, R80, R104 ;  /* 0x000000501e2b7223 */ /* 0x000fe40000010068 */
[----:B------:R-:W-:Y:S01]  /*a620*/  FMUL.FTZ R53, R53, R45 ;  /* 0x0000002d35357220 */ /* 0x000fe20000410000 */
[----:B------:R-:W-:Y:S01]  /*a630*/  SHF.R.S32.HI R82, RZ, 0x5, R82 ;  /* 0x00000005ff527819 */ /* 0x000fe20000011452 */
[----:B------:R-:W-:Y:S02]  /*a640*/  FADD.FTZ R114, R43, R114 ;  /* 0x000000722b727221 */ /* 0x000fe40000010000 */
[----:B------:R-:W-:-:S02]  /*a650*/  FMUL.FTZ R42, R93, R67 ;  /* 0x000000435d2a7220 */ /* 0x000fc40000410000 */
[----:B-1----:R-:W-:Y:S02]  /*a660*/  @!P0 FADD.FTZ R50, R50, R40 ;  /* 0x0000002832328221 */ /* 0x002fe40000010000 */
        /* <DEDUP_REMOVED lines=11> */
[----:B------:R-:W-:Y:S01]  /*a720*/  FMUL.FTZ R91, R91, R63 ;  /* 0x0000003f5b5b7220 */ /* 0x000fe20000410000 */
[----:B------:R0:W-:Y:S01]  /*a730*/  @!P1 STS.64 [R82.X8+0x4218], R50 ;  /* 0x0042183252009388 */ /* 0x0001e20000008a00 */
[----:B------:R-:W-:Y:S02]  /*a740*/  FFMA.FTZ R163, R42, R19, R163 ;  /* 0x000000132aa37223 */ /* 0x000fe400000100a3 */
        /* <DEDUP_REMOVED lines=14> */
[----:B------:R-:W-:Y:S02]  /*a830*/  FFMA.FTZ R152, R76, R10, R152 ;  /* 0x0000000a4c987223 */ /* 0x000fe40000010098 */
[----:B------:R-:W-:Y:S02]  /*a840*/  FADD.FTZ R119, R88, R119 ;  /* 0x0000007758777221 */ /* 0x000fe40000010000 */
[----:B------:R-:W-:-:S02]  /*a850*/  FFMA.FTZ R153, R77, R11, R153 ;  /* 0x0000000b4d997223 */ /* 0x000fc40000010099 */
[----:B------:R-:W-:Y:S02]  /*a860*/  FADD.FTZ R118, R75, R118 ;  /* 0x000000764b767221 */ /* 0x000fe40000010000 */
[----:B------:R-:W-:Y:S02]  /*a870*/  FFMA.FTZ R154, R78, R12, R154 ;  /* 0x0000000c4e9a7223 */ /* 0x000fe4000001009a */
[----:B------:R-:W-:Y:S02]  /*a880*/  FADD.FTZ R117, R53, R117 ;  /* 0x0000007535757221 */ /* 0x000fe40000010000 */
[----:B------:R-:W-:Y:S02]  /*a890*/  FFMA.FTZ R155, R79, R13, R155 ;  /* 0x0000000d4f9b7223 */ /* 0x000fe4000001009b */
[----:B------:R-:W-:Y:S02]  /*a8a0*/  FADD.FTZ R116, R106, R116 ;  /* 0x000000746a747221 */ /* 0x000fe40000010000 */
[----:B------:R-:W-:-:S02]  /*a8b0*/  FFMA.FTZ R156, R80, R14, R156 ;  /* 0x0000000e509c7223 */ /* 0x000fc4000001009c */
[----:B------:R-:W-:Y:S02]  /*a8c0*/  FADD.FTZ R115, R74, R115 ;  /* 0x000000734a737221 */ /* 0x000fe40000010000 */
[----:B------:R-:W-:Y:S02]  /*a8d0*/  FFMA.FTZ R158, R81, R15, R158 ;  /* 0x0000000f519e7223 */ /* 0x000fe4000001009e */
[----:B------:R-:W-:Y:S02]  /*a8e0*/  FFMA.FTZ R160, R90, R16, R160 ;  /* 0x000000105aa07223 */ /* 0x000fe400000100a0 */
[----:B------:R-:W-:Y:S02]  /*a8f0*/  FADD.FTZ R113, R56, R113 ;  /* 0x0000007138717221 */ /* 0x000fe40000010000 */
[----:B------:R-:W-:Y:S02]  /*a900*/  FFMA.FTZ R161, R96, R17, R161 ;  /* 0x0000001160a17223 */ /* 0x000fe400000100a1 */
[----:B------:R-:W-:-:S02]  /*a910*/  FADD.FTZ R112, R57, R112 ;  /* 0x0000007039707221 */ /* 0x000fc40000010000 */
[----:B------:R-:W-:Y:S02]  /*a920*/  FFMA.FTZ R162, R43, R18, R162 ;  /* 0x000000122ba27223 */ /* 0x000fe400000100a2 */
[----:B------:R-:W-:Y:S02]  /*a930*/  FADD.FTZ R6, R97, R6 ;  /* 0x0000000661067221 */ /* 0x000fe40000010000 */
[----:B------:R-:W-:Y:S02]  /*a940*/  FADD.FTZ R5, R98, R5 ;  /* 0x0000000562057221 */ /* 0x000fe40000010000 */
[----:B------:R-:W-:Y:S02]  /*a950*/  FFMA.FTZ R164, R45, R20, R164 ;  /* 0x000000142da47223 */ /* 0x000fe400000100a4 */
[----:B------:R-:W-:Y:S02]  /*a960*/  FADD.FTZ R4, R99, R4 ;  /* 0x0000000463047221 */ /* 0x000fe40000010000 */
[----:B------:R-:W-:-:S02]  /*a970*/  FFMA.FTZ R165, R40, R21, R165 ;  /* 0x0000001528a57223 */ /* 0x000fc400000100a5 */
[----:B------:R-:W-:Y:S02]  /*a980*/  FADD.FTZ R3, R42, R3 ;  /* 0x000000032a037221 */ /* 0x000fe40000010000 */
[----:B------:R-:W-:Y:S02]  /*a990*/  FADD.FTZ R2, R89, R2 ;  /* 0x0000000259027221 */ /* 0x000fe40000010000 */
[----:B-----5:R-:W-:Y:S02]  /*a9a0*/  FADD.FTZ R0, R91, R0 ;  /* 0x000000005b007221 */ /* 0x020fe40000010000 */
[----:B---3--:R-:W-:-:S05]  /*a9b0*/  FFMA.FTZ R71, R41, R22, R71 ;  /* 0x0000001629477223 */ /* 0x008fca0000010047 */
[----:B------:R0:W-:Y:S04]  /*a9c0*/  STL [R1], R71 ;  /* 0x0000004701007387 */ /* 0x0001e80000100800 */
        /* <DEDUP_REMOVED lines=20> */
.L_x_885:
[----:B0-----:R-:W-:Y:S05]  /*ab10*/  BSYNC B0 ;  /* 0x0000000000007941 */ /* 0x001fea0003800000 */
.L_x_884:
        /* <DEDUP_REMOVED lines=8> */
.L_x_838:
[----:B------:R-:W2:Y:S01]  /*aba0*/  LDL.LU R41, [R1] ;  /* 0x0000000001297983 */ /* 0x000ea20000300800 */
[----:B------:R-:W-:Y:S01]  /*abb0*/  ULDC UR39, c[0x0][0x168] ;  /* 0x00005a0000277ab9 */ /* 0x000fe20000000800 */
[----:B------:R-:W-:Y:S01]  /*abc0*/  CS2R R8, SRZ ;  /* 0x0000000000087805 */ /* 0x000fe2000001ff00 */
[----:B------:R-:W-:Y:S01]  /*abd0*/  MOV R7, RZ ;  /* 0x000000ff00077202 */ /* 0x000fe20000000f00 */
[----:B------:R0:W3:Y:S01]  /*abe0*/  LDL.LU R22, [R1+0x88] ;  /* 0x0000880001167983 */ /* 0x0000e20000300800 */
[----:B------:R-:W-:Y:S01]  /*abf0*/  CS2R R10, SRZ ;  /* 0x00000000000a7805 */ /* 0x000fe2000001ff00 */
[----:B------:R-:W-:Y:S01]  /*ac00*/  CS2R R12, SRZ ;  /* 0x00000000000c7805 */ /* 0x000fe2000001ff00 */
[----:B------:R-:W-:Y:S01]  /*ac10*/  CS2R R14, SRZ ;  /* 0x00000000000e7805 */ /* 0x000fe2000001ff00 */
[----:B------:R-:W4:Y:S01]  /*ac20*/  LDL R72, [R1+0x20] ;  /* 0x0000200001487983 */ /* 0x000f220000100800 */
[----:B------:R-:W-:Y:S01]  /*ac30*/  CS2R R16, SRZ ;  /* 0x0000000000107805 */ /* 0x000fe2000001ff00 */
[----:B------:R-:W-:Y:S01]  /*ac40*/  CS2R R18, SRZ ;  /* 0x0000000000127805 */ /* 0x000fe2000001ff00 */
[----:B------:R-:W-:Y:S01]  /*ac50*/  CS2R R20, SRZ ;  /* 0x0000000000147805 */ /* 0x000fe2000001ff00 */
[----:B------:R-:W2:Y:S04]  /*ac60*/  LDL R71, [R1+0x1c] ;  /* 0x00001c0001477983 */ /* 0x000ea80000100800 */
[----:B------:R-:W-:Y:S06]  /*ac70*/  BAR.SYNC.DEFER_BLOCKING 0x0 ;  /* 0x0000000000007b1d */ /* 0x000fec0000010000 */
[----:B------:R-:W2:Y:S04]  /*ac80*/  LDL R70, [R1+0x18] ;  /* 0x0000180001467983 */ /* 0x000ea80000100800 */
[----:B------:R-:W1:Y:S01]  /*ac90*/  S2R R43, SR_LANEID ;  /* 0x00000000002b7919 */ /* 0x000e620000000000 */
[----:B------:R-:W-:Y:S01]  /*aca0*/  LOP3.LUT R64, R64, 0xfffffe00, RZ, 0xc0, !PT ;  /* 0xfffffe0040407812 */ /* 0x000fe200078ec0ff */
[----:B------:R-:W-:-:S02]  /*acb0*/  ULDC.64 UR8, c[0x0][0x2d8] ;  /* 0x0000b60000087ab9 */ /* 0x000fc40000000a00 */
[----:B------:R-:W2:Y:S01]  /*acc0*/  LDL R69, [R1+0x14] ;  /* 0x0000140001457983 */ /* 0x000ea20000100800 */
[----:B------:R-:W-:Y:S01]  /*acd0*/  ISETP.NE.AND P6, PT, R44, RZ, PT ;  /* 0x000000ff2c00720c */ /* 0x000fe20003fc5270 */
[----:B------:R-:W-:Y:S02]  /*ace0*/  ULDC.64 UR36, c[0x0][0x2f8] ;  /* 0x0000be0000247ab9 */ /* 0x000fe40000000a00 */
        /* <DEDUP_REMOVED lines=10> */
[----:B-1----:R-:W2:Y:S01]  /*ad90*/  LDL R40, [R1+0x6c] ;  /* 0x00006c0001287983 */ /* 0x002ea20000100800 */
[----:B------:R-:W-:-:S03]  /*ada0*/  UIADD3 UR39, -UR25, UR39, URZ ;  /* 0x0000002719277290 */ /* 0x000fc6000fffe13f */
[----:B------:R-:W2:Y:S03]  /*adb0*/  LDL R90, [R1+0x60] ;  /* 0x00006000015a7983 */ /* 0x000ea60000100800 */
[----:B------:R-:W-:Y:S01]  /*adc0*/  ISETP.GE.AND P1, PT, R46, UR39, PT ;  /* 0x000000272e007c0c */ /* 0x000fe2000bf26270 */
        /* <DEDUP_REMOVED lines=15> */
[----:B------:R0:W5:Y:S04]  /*aec0*/  LDL.64 R74, [R1+0x80] ;  /* 0x00008000014a7983 */ /* 0x0001680000100a00 */
[----:B---3--:R-:W3:Y:S01]  /*aed0*/  @!P1 LDG.E R22, [R48.64] ;  /* 0x0000002030169981 */ /* 0x008ee2000c1e1900 */
[----:B----4-:R-:W-:-:S02]  /*aee0*/  ISETP.GE.AND P2, PT, R72, UR39, PT ;  /* 0x0000002748007c0c */ /* 0x010fc4000bf46270 */
[----:B--2---:R-:W-:-:S11]  /*aef0*/  ISETP.GE.AND P3, PT, R71, UR39, PT ;  /* 0x0000002747007c0c */ /* 0x004fd6000bf66270 */
[----:B------:R-:W2:Y:S01]  /*af00*/  @!P2 LDG.E R8, [R48.64+0x80] ;  /* 0x000080203008a981 */ /* 0x000ea2000c1e1900 */
[----:B------:R-:W-:-:S03]  /*af10*/  ISETP.GE.AND P4, PT, R70, UR39, PT ;  /* 0x0000002746007c0c */ /* 0x000fc6000bf86270 */
[----:B------:R-:W4:Y:S01]  /*af20*/  @!P3 LDG.E R7, [R48.64+0x100] ;  /* 0x000100203007b981 */ /* 0x000f22000c1e1900 */
[----:B------:R-:W-:Y:S02]  /*af30*/  ISETP.GE.AND P5, PT, R69, UR39, PT ;  /* 0x0000002745007c0c */ /* 0x000fe4000bfa6270 */
[----:B------:R-:W-:-:S07]  /*af40*/  ISETP.GE.AND P0, PT, R68, UR39, PT ;  /* 0x0000002744007c0c */ /* 0x000fce000bf06270 */
[----:B------:R-:W4:Y:S01]  /*af50*/  @!P4 LDG.E R10, [R48.64+0x180] ;  /* 0x00018020300ac981 */ /* 0x000f22000c1e1900 */
[----:B------:R-:W-:Y:S02]  /*af60*/  ISETP.GE.AND P1, PT, R66, UR39, PT ;  /* 0x0000002742007c0c */ /* 0x000fe4000bf26270 */
[----:B------:R-:W-:Y:S01]  /*af70*/  ISETP.GE.AND P2, PT, R62, UR39, PT ;  /* 0x000000273e007c0c */ /* 0x000fe2000bf46270 */
[----:B------:R-:W4:Y:S01]  /*af80*/  @!P5 LDG.E R9, [R48.64+0x200] ;  /* 0x000200203009d981 */ /* 0x000f22000c1e1900 */
[----:B------:R-:W-:-:S03]  /*af90*/  ISETP.GE.AND P3, PT, R60, UR39, PT ;  /* 0x000000273c007c0c */ /* 0x000fc6000bf66270 */
[----:B------:R-:W4:Y:S01]  /*afa0*/  @!P0 LDG.E R12, [R48.64+0x280] ;  /* 0x00028020300c8981 */ /* 0x000f22000c1e1900 */
[----:B------:R-:W-:-:S05]  /*afb0*/  ISETP.GE.AND P4, PT, R58, UR39, PT ;  /* 0x000000273a007c0c */ /* 0x000fca000bf86270 */
[----:B------:R-:W4:Y:S01]  /*afc0*/  @!P1 LDG.E R11, [R48.64+0x300] ;  /* 0x00030020300b9981 */ /* 0x000f22000c1e1900 */
[----:B------:R-:W-:-:S03]  /*afd0*/  ISETP.GE.AND P5, PT, R56, UR39, PT ;  /* 0x0000002738007c0c */ /* 0x000fc6000bfa6270 */
        /* <DEDUP_REMOVED lines=10> */
[----:B------:R-:W4:Y:S04]  /*b080*/  @!P1 LDG.E R17, [R48.64+0x600] ;  /* 0x0006002030119981 */ /* 0x000f28000c1e1900 */
[----:B------:R-:W4:Y:S04]  /*b090*/  @!P2 LDG.E R20, [R48.64+0x680] ;  /* 0x000680203014a981 */ /* 0x000f28000c1e1900 */
[----:B------:R-:W4:Y:S04]  /*b0a0*/  @!P3 LDG.E R19, [R48.64+0x700] ;  /* 0x000700203013b981 */ /* 0x000f28000c1e1900 */
[----:B------:R-:W4:Y:S01]  /*b0b0*/  @!P4 LDG.E R21, [R48.64+0x780] ;  /* 0x000780203015c981 */ /* 0x000f22000c1e1900 */
[----:B------:R-:W-:-:S04]  /*b0c0*/  LEA R64, R43, R64, 0x4 ;  /* 0x000000402b407211 */ /* 0x000fc800078e20ff */
[C---:B------:R-:W-:Y:S02]  /*b0d0*/  IADD3 R26, R64.reuse, 0xa, RZ ;  /* 0x0000000a401a7810 */ /* 0x040fe40007ffe0ff */
[C---:B------:R-:W-:Y:S02]  /*b0e0*/  IADD3 R27, R64.reuse, 0xb, RZ ;  /* 0x0000000b401b7810 */ /* 0x040fe40007ffe0ff */
[C---:B------:R-:W-:Y:S02]  /*b0f0*/  IADD3 R23, R64.reuse, 0x7, RZ ;  /* 0x0000000740177810 */ /* 0x040fe40007ffe0ff */
[C---:B------:R-:W-:Y:S02]  /*b100*/  IADD3 R29, R64.reuse, 0xc, RZ ;  /* 0x0000000c401d7810 */ /* 0x040fe40007ffe0ff */
[----:B------:R-:W-:Y:S02]  /*b110*/  MOV R43, R41 ;  /* 0x00000029002b7202 */ /* 0x000fe40000000f00 */
[----:B------:R-:W-:-:S02]  /*b120*/  IADD3 R24, R64, 0x8, RZ ;  /* 0x0000000840187810 */ /* 0x000fc40007ffe0ff */
[----:B------:R-:W-:Y:S01]  /*b130*/  IADD3 R25, R64, 0x9, RZ ;  /* 0x0000000940197810 */ /* 0x000fe20007ffe0ff */
[----:B---3--:R-:W-:Y:S04]  /*b140*/  STS [R90.X4], R22 ;  /* 0x000000165a007388 */ /* 0x008fe80000004800 */
        /* <DEDUP_REMOVED lines=16> */
[----:B------:R-:W1:Y:S04]  /*b250*/  LDS R7, [R39.X4+0x4] ;  /* 0x0000040027077984 */ /* 0x000e680000004800 */
[----:B------:R-:W2:Y:S04]  /*b260*/  LDS R8, [R39.X4+0x8] ;  /* 0x0000080027087984 */ /* 0x000ea80000004800 */
[----:B------:R-:W3:Y:S04]  /*b270*/  LDS R10, [R39.X4+0x10] ;  /* 0x00001000270a7984 */ /* 0x000ee80000004800 */
[----:B------:R-:W4:Y:S01]  /*b280*/  LDS R9, [R39.X4+0xc] ;  /* 0x00000c0027097984 */ /* 0x000f220000004800 */
[----:B-1----:R-:W-:-:S03]  /*b290*/  FADD.FTZ R11, R7, UR5 ;  /* 0x00000005070b7e21 */ /* 0x002fc60008010000 */
[----:B------:R-:W-:Y:S02]  /*b2a0*/  LDS R7, [R39.X4+0x14] ;  /* 0x0000140027077984 */ /* 0x000fe40000004800 */
[----:B------:R-:W-:Y:S01]  /*b2b0*/  FSETP.GTU.FTZ.AND P4, PT, R11, 20, PT ;  /* 0x41a000000b00780b */ /* 0x000fe20003f9c000 */
[----:B--2---:R-:W-:Y:S02]  /*b2c0*/  FADD.FTZ R14, R8, UR5 ;  /* 0x00000005080e7e21 */ /* 0x004fe40008010000 */
[----:B---3--:R-:W-:Y:S01]  /*b2d0*/  FADD.FTZ R10, R10, UR5 ;  /* 0x000000050a0a7e21 */ /* 0x008fe20008010000 */
[----:B------:R-:W1:Y:S02]  /*b2e0*/  LDS R8, [R39.X4+0x18] ;  /* 0x0000180027087984 */ /* 0x000e640000004800 */
[----:B------:R-:W-:Y:S01]  /*b2f0*/  FSETP.GTU.FTZ.AND P5, PT, R14, 20, PT ;  /* 0x41a000000e00780b */ /* 0x000fe20003fbc000 */
[----:B----4-:R-:W-:Y:S01]  /*b300*/  FADD.FTZ R15, R9, UR5 ;  /* 0x00000005090f7e21 */ /* 0x010fe20008010000 */
[----:B------:R-:W-:Y:S01]  /*b310*/  FSETP.GTU.FTZ.AND P1, PT, R10, 20, PT ;  /* 0x41a000000a00780b */ /* 0x000fe20003f3c000 */
[----:B------:R-:W2:Y:S03]  /*b320*/  LDS R9, [R39.X4+0x1c] ;  /* 0x00001c0027097984 */ /* 0x000ea60000004800 */
[----:B------:R-:W-:Y:S01]  /*b330*/  FSETP.GTU.FTZ.AND P0, PT, R15, 20, PT ;  /* 0x41a000000f00780b */ /* 0x000fe20003f1c000 */
[----:B------:R-:W-:-:S04]  /*b340*/  @!P4 FMUL.FTZ R11, R11, -1.4426950216293334961 ;  /* 0xbfb8aa3b0b0bc820 */ /* 0x000fc80000410000 */
[----:B------:R3:W4:Y:S02]  /*b350*/  @!P4 MUFU.EX2 R12, R11 ;  /* 0x0000000b000cc308 */ /* 0x0007240000000800 */
[----:B------:R-:W-:Y:S02]  /*b360*/  @!P5 FMUL.FTZ R14, R14, -1.4426950216293334961 ;  /* 0xbfb8aa3b0e0ed820 */ /* 0x000fe40000410000 */
[----:B------:R-:W-:Y:S02]  /*b370*/  @!P1 FMUL.FTZ R16, R10, -1.4426950216293334961 ;  /* 0xbfb8aa3b0a109820 */ /* 0x000fe40000410000 */
[----:B------:R-:W0:Y:S02]  /*b380*/  LDS R10, [R39.X4+0x20] ;  /* 0x00002000270a7984 */ /* 0x000e240000004800 */
[----:B------:R-:W-:Y:S01]  /*b390*/  @!P0 FMUL.FTZ R15, R15, -1.4426950216293334961 ;  /* 0xbfb8aa3b0f0f8820 */ /* 0x000fe20000410000 */
[----:B------:R-:W1:Y:S01]  /*b3a0*/  @!P5 MUFU.EX2 R14, R14 ;  /* 0x0000000e000ed308 */ /* 0x000e620000000800 */
[----:B---3--:R-:W3:Y:S01]  /*b3b0*/  LDS R11, [R39.X4+0x24] ;  /* 0x00002400270b7984 */ /* 0x008ee20000004800 */
[----:B----4-:R-:W-:-:S06]  /*b3c0*/  @!P4 FADD.FTZ R13, R12, 1 ;  /* 0x3f8000000c0dc421 */ /* 0x010fcc0000010000 */
[----:B------:R-:W4:Y:S01]  /*b3d0*/  @!P0 MUFU.EX2 R15, R15 ;  /* 0x0000000f000f8308 */ /* 0x000f220000000800 */
[----:B------:R-:W3:Y:S07]  /*b3e0*/  LDS R12, [R39.X4+0x28] ;  /* 0x00002800270c7984 */ /* 0x000eee0000004800 */
[----:B------:R-:W0:Y:S01]  /*b3f0*/  @!P4 MUFU.RCP R13, R13 ;  /* 0x0000000d000dc308 */ /* 0x000e220000001000 */
[----:B-1----:R-:W-:Y:S02]  /*b400*/  @!P5 FADD.FTZ R14, R14, 1 ;  /* 0x3f8000000e0ed421 */ /* 0x002fe40000010000 */
[----:B------:R-:W-:-:S02]  /*b410*/  FADD.FTZ R8, R8, UR5 ;  /* 0x0000000508087e21 */ /* 0x000fc40008010000 */
[----:B----4-:R-:W-:-:S03]  /*b420*/  @!P0 FADD.FTZ R15, R15, 1 ;  /* 0x3f8000000f0f8421 */ /* 0x010fc60000010000 */
[----:B------:R-:W1:Y:S01]  /*b430*/  @!P5 MUFU.RCP R14, R14 ;  /* 0x0000000e000ed308 */ /* 0x000e620000001000 */
[----:B--2---:R-:W-:Y:S01]  /*b440*/  FADD.FTZ R9, R9, UR5 ;  /* 0x0000000509097e21 */ /* 0x004fe20008010000 */
[----:B------:R-:W-:-:S06]  /*b450*/  FSETP.GTU.FTZ.AND P3, PT, R8, 20, PT ;  /* 0x41a000000800780b */ /* 0x000fcc0003f7c000 */
[----:B------:R-:W2:Y:S01]  /*b460*/  @!P1 MUFU.EX2 R16, R16 ;  /* 0x0000001000109308 */ /* 0x000ea20000000800 */
[----:B0-----:R-:W-:Y:S01]  /*b470*/  @!P4 FMUL.FTZ R2, R2, R13 ;  /* 0x0000000d0202c220 */ /* 0x001fe20000410000 */
[----:B------:R-:W-:-:S06]  /*b480*/  FSETP.GTU.FTZ.AND P4, PT, R9, 20, PT ;  /* 0x41a000000900780b */ /* 0x000fcc0003f9c000 */
[----:B------:R-:W0:Y:S01]  /*b490*/  @!P0 MUFU.RCP R15, R15 ;  /* 0x0000000f000f8308 */ /* 0x000e220000001000 */
[----:B------:R-:W-:Y:S02]  /*b4a0*/  FADD.FTZ R13, R10, UR5 ;  /* 0x000000050a0d7e21 */ /* 0x000fe40008010000 */
[----:B-1----:R-:W-:Y:S02]  /*b4b0*/  @!P5 FMUL.FTZ R3, R3, R14 ;  /* 0x0000000e0303d220 */ /* 0x002fe40000410000 */
[----:B---3--:R-:W-:Y:S02]  /*b4c0*/  FADD.FTZ R14, R11, UR5 ;  /* 0x000000050b0e7e21 */ /* 0x008fe40008010000 */
[----:B------:R-:W-:Y:S02]  /*b4d0*/  @!P3 FMUL.FTZ R8, R8, -1.4426950216293334961 ;  /* 0xbfb8aa3b0808b820 */ /* 0x000fe40000410000 */
[----:B--2---:R-:W-:Y:S01]  /*b4e0*/  @!P1 FADD.FTZ R16, R16, 1 ;  /* 0x3f80000010109421 */ /* 0x004fe20000010000 */
[----:B------:R-:W-:Y:S01]  /*b4f0*/  FSETP.GTU.FTZ.AND P5, PT, R13, 20, PT ;  /* 0x41a000000d00780b */ /* 0x000fe20003fbc000 */
[----:B------:R-:W-:-:S02]  /*b500*/  @!P4 FMUL.FTZ R9, R9, -1.4426950216293334961 ;  /* 0xbfb8aa3b0909c820 */ /* 0x000fc40000410000 */
[----:B------:R-:W1:Y:S01]  /*b510*/  @!P3 MUFU.EX2 R8, R8 ;  /* 0x000000080008b308 */ /* 0x000e620000000800 */
[----:B0-----:R-:W-:Y:S01]  /*b520*/  @!P0 FMUL.FTZ R4, R4, R15 ;  /* 0x0000000f04048220 */ /* 0x001fe20000410000 */
[----:B------:R-:W-:-:S06]  /*b530*/  FSETP.GTU.FTZ.AND P0, PT, R14, 20, PT ;  /* 0x41a000000e00780b */ /* 0x000fcc0003f1c000 */
[----:B------:R1:W0:Y:S01]  /*b540*/  @!P4 MUFU.EX2 R10, R9 ;  /* 0x00000009000ac308 */ /* 0x0002220000000800 */
[----:B------:R-:W-:-:S07]  /*b550*/  FADD.FTZ R7, R7, UR5 ;  /* 0x0000000507077e21 */ /* 0x000fce0008010000 */
[----:B------:R-:W2:Y:S01]  /*b560*/  @!P1 MUFU.RCP R16, R16 ;  /* 0x0000001000109308 */ /* 0x000ea20000001000 */
[----:B------:R-:W-:Y:S01]  /*b570*/  FADD.FTZ R15, R12, UR5 ;  /* 0x000000050c0f7e21 */ /* 0x000fe20008010000 */
[----:B------:R-:W-:Y:S01]  /*b580*/  FSETP.GTU.FTZ.AND P2, PT, R7, 20, PT ;  /* 0x41a000000700780b */ /* 0x000fe20003f5c000 */
[----:B------:R-:W-:Y:S02]  /*b590*/  @!P5 FMUL.FTZ R11, R13, -1.4426950216293334961 ;  /* 0xbfb8aa3b0d0bd820 */ /* 0x000fe40000410000 */
[----:B------:R-:W-:Y:S02]  /*b5a0*/  @!P0 FMUL.FTZ R12, R14, -1.4426950216293334961 ;  /* 0xbfb8aa3b0e0c8820 */ /* 0x000fe40000410000 */
[----:B-1----:R-:W-:Y:S02]  /*b5b0*/  @!P3 FADD.FTZ R9, R8, 1 ;  /* 0x3f8000000809b421 */ /* 0x002fe40000010000 */
[----:B------:R-:W1:Y:S01]  /*b5c0*/  @!P5 MUFU.EX2 R11, R11 ;  /* 0x0000000b000bd308 */ /* 0x000e620000000800 */
[----:B0-----:R-:W-:Y:S01]  /*b5d0*/  @!P4 FADD.FTZ R10, R10, 1 ;  /* 0x3f8000000a0ac421 */ /* 0x001fe20000010000 */
[----:B------:R-:W0:Y:S01]  /*b5e0*/  LDS R8, [R39.X4+0x2c] ;  /* 0x00002c0027087984 */ /* 0x000e220000004800 */
[----:B--2---:R-:W-:-:S05]  /*b5f0*/  @!P1 FMUL.FTZ R5, R5, R16 ;  /* 0x0000001005059220 */ /* 0x004fca0000410000 */
[----:B------:R-:W2:Y:S01]  /*b600*/  @!P0 MUFU.EX2 R12, R12 ;  /* 0x0000000c000c8308 */ /* 0x000ea20000000800 */
[----:B------:R-:W-:Y:S01]  /*b610*/  FSETP.GTU.FTZ.AND P1, PT, R15, 20, PT ;  /* 0x41a000000f00780b */ /* 0x000fe20003f3c000 */
[----:B------:R-:W-:-:S06]  /*b620*/  @!P2 FMUL.FTZ R7, R7, -1.4426950216293334961 ;  /* 0xbfb8aa3b0707a820 */ /* 0x000fcc0000410000 */
[----:B------:R3:W-:Y:S02]  /*b630*/  @!P4 MUFU.RCP R34, R10 ;  /* 0x0000000a0022c308 */ /* 0x0007e40000001000 */
[----:B---3--:R-:W3:Y:S06]  /*b640*/  LDS R10, [R39.X4+0x34] ;  /* 0x00003400270a7984 */ /* 0x008eec0000004800 */
[----:B------:R-:W4:Y:S01]  /*b650*/  @!P2 MUFU.EX2 R7, R7 ;  /* 0x000000070007a308 */ /* 0x000f220000000800 */
[----:B------:R-:W-:Y:S01]  /*b660*/  @!P1 FMUL.FTZ R13, R15, -1.4426950216293334961 ;  /* 0xbfb8aa3b0f0d9820 */ /* 0x000fe20000410000 */
[----:B------:R-:W-:Y:S01]  /*b670*/  IADD3 R21, R64, 0x5, RZ ;  /* 0x0000000540157810 */ /* 0x000fe20007ffe0ff */
[----:B-1----:R-:W-:-:S02]  /*b680*/  @!P5 FADD.FTZ R15, R11, 1 ;  /* 0x3f8000000b0fd421 */ /* 0x002fc40000010000 */
[----:B--2---:R-:W-:Y:S01]  /*b690*/  @!P0 FADD.FTZ R20, R12, 1 ;  /* 0x3f8000000c148421 */ /* 0x004fe20000010000 */
[----:B------:R-:W-:Y:S02]  /*b6a0*/  LDS R11, [R39.X4+0x38] ;  /* 0x00003800270b7984 */ /* 0x000fe40000004800 */
[----:B------:R1:W-:Y:S08]  /*b6b0*/  @!P5 MUFU.RCP R37, R15 ;  /* 0x0000000f0025d308 */ /* 0x0003f00000001000 */
[----:B------:R2:W-:Y:S01]  /*b6c0*/  @!P3 MUFU.RCP R35, R9 ;  /* 0x000000090023b308 */ /* 0x0005e20000001000 */
[----:B-1----:R-:W-:-:S02]  /*b6d0*/  LEA.HI.SX32 R15, R21, R64, 0x1b ;  /* 0x00000040150f7211 */ /* 0x002fc400078fdaff */
[-C--:B------:R-:W-:Y:S02]  /*b6e0*/  LEA.HI.SX32 R21, R26, R64.reuse, 0x1b ;  /* 0x000000401a157211 */ /* 0x080fe400078fdaff */
[----:B------:R-:W-:Y:S03]  /*b6f0*/  LDS R26, [R39.X4+0x3c] ;  /* 0x00003c00271a7984 */ /* 0x000fe60000004800 */
[----:B------:R1:W-:Y:S01]  /*b700*/  @!P0 MUFU.RCP R36, R20 ;  /* 0x0000001400248308 */ /* 0x0003e20000001000 */
[----:B--2---:R-:W2:Y:S01]  /*b710*/  LDS R9, [R39.X4+0x30] ;  /* 0x0000300027097984 */ /* 0x004ea20000004800 */
[----:B-1----:R-:W-:-:S03]  /*b720*/  LEA.HI.SX32 R20, R27, R64, 0x1b ;  /* 0x000000401b147211 */ /* 0x002fc600078fdaff */
[----:B------:R-:W1:Y:S03]  /*b730*/  LDS R27, [R39.X4] ;  /* 0x00000000271b7984 */ /* 0x000e660000004800 */
[----:B------:R-:W3:Y:S01]  /*b740*/  @!P1 MUFU.EX2 R16, R13 ;  /* 0x0000000d00109308 */ /* 0x000ee20000000800 */
[----:B------:R-:W-:Y:S01]  /*b750*/  BAR.SYNC.DEFER_BLOCKING 0x0 ;  /* 0x0000000000007b1d */ /* 0x000fe20000010000 */
[----:B----4-:R-:W-:-:S06]  /*b760*/  @!P2 FADD.FTZ R7, R7, 1 ;  /* 0x3f8000000707a421 */ /* 0x010fcc0000010000 */
[----:B------:R4:W2:Y:S01]  /*b770*/  @!P2 MUFU.RCP R33, R7 ;  /* 0x000000070021a308 */ /* 0x0008a20000001000 */
[----:B------:R-:W-:Y:S01]  /*b780*/  IADD3 R14, R64, 0x1, RZ ;  /* 0x00000001400e7810 */ /* 0x000fe20007ffe0ff */
[----:B0-----:R-:W-:Y:S01]  /*b790*/  FADD.FTZ R8, R8, UR5 ;  /* 0x0000000508087e21 */ /* 0x001fe20008010000 */
[C---:B------:R-:W-:Y:S02]  /*b7a0*/  IADD3 R17, R64.reuse, 0x2, RZ ;  /* 0x0000000240117810 */ /* 0x040fe40007ffe0ff */
[C---:B------:R-:W-:Y:S02]  /*b7b0*/  IADD3 R18, R64.reuse, 0x3, RZ ;  /* 0x0000000340127810 */ /* 0x040fe40007ffe0ff */
[----:B------:R-:W-:Y:S01]  /*b7c0*/  IADD3 R19, R64, 0x4, RZ ;  /* 0x0000000440137810 */ /* 0x000fe20007ffe0ff */
[----:B---3--:R-:W-:Y:S01]  /*b7d0*/  @!P1 FADD.FTZ R28, R16, 1 ;  /* 0x3f800000101c9421 */ /* 0x008fe20000010000 */
[----:B----4-:R-:W-:Y:S01]  /*b7e0*/  LEA.HI.SX32 R7, R14, R64, 0x1b ;  /* 0x000000400e077211 */ /* 0x010fe200078fdaff */
[----:B------:R-:W-:Y:S01]  /*b7f0*/  @!P0 FMUL.FTZ R115, R115, R36 ;  /* 0x0000002473738220 */ /* 0x000fe20000410000 */
[----:B------:R-:W-:-:S02]  /*b800*/  LEA.HI.SX32 R16, R23, R64, 0x1b ;  /* 0x0000004017107211 */ /* 0x000fc400078fdaff */
[----:B------:R-:W-:Y:S02]  /*b810*/  IADD3 R22, R64, 0x6, RZ ;  /* 0x0000000640167810 */ /* 0x000fe40007ffe0ff */
[-C--:B------:R-:W-:Y:S02]  /*b820*/  LEA.HI.SX32 R13, R17, R64.reuse, 0x1b ;  /* 0x00000040110d7211 */ /* 0x080fe400078fdaff */
[-C--:B------:R-:W-:Y:S01]  /*b830*/  LEA.HI.SX32 R23, R29, R64.reuse, 0x1b ;  /* 0x000000401d177211 */ /* 0x080fe200078fdaff */
[----:B------:R-:W-:Y:S01]  /*b840*/  FADD.FTZ R29, R10, UR5 ;  /* 0x000000050a1d7e21 */ /* 0x000fe20008010000 */
[-C--:B------:R-:W-:Y:S02]  /*b850*/  LEA.HI.SX32 R12, R18, R64.reuse, 0x1b ;  /* 0x00000040120c7211 */ /* 0x080fe400078fdaff */
[----:B------:R-:W-:Y:S01]  /*b860*/  FSETP.GTU.FTZ.AND P0, PT, R8, 20, PT ;  /* 0x41a000000800780b */ /* 0x000fe20003f1c000 */
[----:B------:R0:W3:Y:S01]  /*b870*/  @!P1 MUFU.RCP R41, R28 ;  /* 0x0000001c00299308 */ /* 0x0000e20000001000 */
[-C--:B------:R-:W-:Y:S01]  /*b880*/  LEA.HI.SX32 R14, R19, R64.reuse, 0x1b ;  /* 0x00000040130e7211 */ /* 0x080fe200078fdaff */
[----:B------:R-:W-:Y:S01]  /*b890*/  STS [R39.X4], R43 ;  /* 0x0000002b27007388 */ /* 0x000fe20000004800 */
[----:B------:R-:W-:Y:S01]  /*b8a0*/  LEA.HI.SX32 R17, R22, R64, 0x1b ;  /* 0x0000004016117211 */ /* 0x000fe200078fdaff */
[----:B--2---:R-:W-:-:S02]  /*b8b0*/  @!P2 FMUL.FTZ R6, R6, R33 ;  /* 0x000000210606a220 */ /* 0x004fc40000410000 */
[----:B------:R-:W-:Y:S01]  /*b8c0*/  STS [R7.X4+0x4], R165 ;  /* 0x000004a507007388 */ /* 0x000fe20000004800 */
[-C--:B------:R-:W-:Y:S02]  /*b8d0*/  LEA.HI.SX32 R19, R24, R64.reuse, 0x1b ;  /* 0x0000004018137211 */ /* 0x080fe400078fdaff */
[----:B------:R-:W-:Y:S01]  /*b8e0*/  FSETP.GTU.FTZ.AND P2, PT, R29, 20, PT ;  /* 0x41a000001d00780b */ /* 0x000fe20003f5c000 */
[----:B------:R-:W-:Y:S01]  /*b8f0*/  STS [R13.X4+0x8], R164 ;  /* 0x000008a40d007388 */ /* 0x000fe20000004800 */
[C---:B------:R-:W-:Y:S02]  /*b900*/  IADD3 R30, R64.reuse, 0xd, RZ ;  /* 0x0000000d401e7810 */ /* 0x040fe40007ffe0ff */
[----:B------:R-:W-:Y:S01]  /*b910*/  LEA.HI.SX32 R18, R25, R64, 0x1b ;  /* 0x0000004019127211 */ /* 0x000fe200078fdaff */
[----:B------:R-:W-:Y:S01]  /*b920*/  STS [R12.X4+0xc], R163 ;  /* 0x00000ca30c007388 */ /* 0x000fe20000004800 */
[----:B------:R-:W-:-:S03]  /*b930*/  IADD3 R31, R64, 0xe, RZ ;  /* 0x0000000e401f7810 */ /* 0x000fc60007ffe0ff */
[----:B------:R-:W-:Y:S01]  /*b940*/  STS [R14.X4+0x10], R162 ;  /* 0x000010a20e007388 */ /* 0x000fe20000004800 */
[----:B------:R-:W-:-:S03]  /*b950*/  IADD3 R32, R64, 0xf, RZ ;  /* 0x0000000f40207810 */ /* 0x000fc60007ffe0ff */
[----:B------:R-:W-:Y:S01]  /*b960*/  STS [R15.X4+0x14], R161 ;  /* 0x000014a10f007388 */ /* 0x000fe20000004800 */
[----:B------:R-:W-:-:S03]  /*b970*/  LEA.HI.SX32 R22, R30, R64, 0x1b ;  /* 0x000000401e167211 */ /* 0x000fc600078fdaff */
[----:B------:R-:W-:Y:S01]  /*b980*/  STS [R17.X4+0x18], R160 ;  /* 0x000018a011007388 */ /* 0x000fe20000004800 */
[----:B------:R-:W-:-:S03]  /*b990*/  LEA.HI.SX32 R25, R31, R64, 0x1b ;  /* 0x000000401f197211 */ /* 0x000fc600078fdaff */
[----:B------:R-:W-:Y:S01]  /*b9a0*/  STS [R16.X4+0x1c], R158 ;  /* 0x00001c9e10007388 */ /* 0x000fe20000004800 */
[----:B------:R-:W-:-:S03]  /*b9b0*/  LEA.HI.SX32 R24, R32, R64, 0x1b ;  /* 0x0000004020187211 */ /* 0x000fc600078fdaff */
[----:B------:R-:W-:Y:S01]  /*b9c0*/  STS [R19.X4+0x20], R156 ;  /* 0x0000209c13007388 */ /* 0x000fe20000004800 */
[----:B------:R-:W-:-:S03]  /*b9d0*/  @!P0 FMUL.FTZ R8, R8, -1.4426950216293334961 ;  /* 0xbfb8aa3b08088820 */ /* 0x000fc60000410000 */
[----:B------:R-:W-:Y:S01]  /*b9e0*/  STS [R18.X4+0x24], R155 ;  /* 0x0000249b12007388 */ /* 0x000fe20000004800 */
[----:B------:R-:W-:-:S03]  /*b9f0*/  @!P4 FMUL.FTZ R113, R113, R34 ;  /* 0x000000227171c220 */ /* 0x000fc60000410000 */
[----:B------:R-:W-:Y:S01]  /*ba00*/  STS [R21.X4+0x28], R154 ;  /* 0x0000289a15007388 */ /* 0x000fe20000004800 */
[----:B------:R-:W-:-:S03]  /*ba10*/  MOV R34, UR39 ;  /* 0x0000002700227c02 */ /* 0x000fc60008000f00 */
[----:B------:R-:W-:Y:S01]  /*ba20*/  STS [R20.X4+0x2c], R153 ;  /* 0x00002c9914007388 */ /* 0x000fe20000004800 */
[----:B0-----:R-:W-:-:S03]  /*ba30*/  FADD.FTZ R28, R9, UR5 ;  /* 0x00000005091c7e21 */ /* 0x001fc60008010000 */
[----:B------:R-:W-:Y:S01]  /*ba40*/  STS [R23.X4+0x30], R152 ;  /* 0x0000309817007388 */ /* 0x000fe20000004800 */
[----:B------:R0:W2:Y:S03]  /*ba50*/  @!P0 MUFU.EX2 R9, R8 ;  /* 0x0000000800098308 */ /* 0x0000a60000000800 */
[----:B------:R-:W-:Y:S01]  /*ba60*/  STS [R22.X4+0x34], R151 ;  /* 0x0000349716007388 */ /* 0x000fe20000004800 */
[----:B------:R-:W-:-:S03]  /*ba70*/  @!P3 FMUL.FTZ R112, R112, R35 ;  /* 0x000000237070b220 */ /* 0x000fc60000410000 */
[----:B------:R-:W-:Y:S01]  /*ba80*/  STS [R25.X4+0x38], R150 ;  /* 0x0000389619007388 */ /* 0x000fe20000004800 */
[----:B------:R-:W-:Y:S02]  /*ba90*/  @!P5 FMUL.FTZ R114, R114, R37 ;  /* 0x000000257272d220 */ /* 0x000fe40000410000 */
[----:B---3--:R-:W-:Y:S01]  /*baa0*/  @!P1 FMUL.FTZ R116, R116, R41 ;  /* 0x0000002974749220 */ /* 0x008fe20000410000 */
[----:B------:R-:W-:Y:S01]  /*bab0*/  STS [R24.X4+0x3c], R149 ;  /* 0x00003c9518007388 */ /* 0x000fe20000004800 */
[----:B0-----:R-:W-:Y:S01]  /*bac0*/  @!P2 FMUL.FTZ R8, R29, -1.4426950216293334961 ;  /* 0xbfb8aa3b1d08a820 */ /* 0x001fe20000410000 */
        /* <DEDUP_REMOVED lines=20> */
[----:B------:R-:W-:-:S04]  /*bc10*/  FSETP.GTU.FTZ.AND P1, PT, R28, 20, PT ;  /* 0x41a000001c00780b */ /* 0x000fc80003f3c000 */
[----:B------:R-:W-:Y:S01]  /*bc20*/  FSETP.GTU.FTZ.AND P3, PT, R11, 20, PT ;  /* 0x41a000000b00780b */ /* 0x000fe20003f7c000 */
[----:B------:R-:W0:Y:S08]  /*bc30*/  LDS R65, [0x2100] ;  /* 0x00210000ff417984 */ /* 0x000e300000000800 */
[----:B------:R-:W-:Y:S02]  /*bc40*/  @!P1 FMUL.FTZ R10, R28, -1.4426950216293334961 ;  /* 0xbfb8aa3b1c0a9820 */ /* 0x000fe40000410000 */
[----:B------:R-:W-:-:S02]  /*bc50*/  FADD.FTZ R28, R26, UR5 ;  /* 0x000000051a1c7e21 */ /* 0x000fc40008010000 */
[----:B-1----:R-:W-:Y:S02]  /*bc60*/  FADD.FTZ R26, R27, UR5 ;  /* 0x000000051b1a7e21 */ /* 0x002fe40008010000 */
[----:B------:R-:W-:Y:S01]  /*bc70*/  @!P3 FMUL.FTZ R27, R11, -1.4426950216293334961 ;  /* 0xbfb8aa3b0b1bb820 */ /* 0x000fe20000410000 */
[----:B------:R-:W-:Y:S01]  /*bc80*/  FSETP.GTU.FTZ.AND P4, PT, R28, 20, PT ;  /* 0x41a000001c00780b */ /* 0x000fe20003f9c000 */
[----:B------:R-:W1:Y:S01]  /*bc90*/  @!P1 MUFU.EX2 R10, R10 ;  /* 0x0000000a000a9308 */ /* 0x000e620000000800 */
[----:B------:R-:W-:-:S07]  /*bca0*/  FSETP.GTU.FTZ.AND P5, PT, R26, 20, PT ;  /* 0x41a000001a00780b */ /* 0x000fce0003fbc000 */
[----:B------:R-:W3:Y:S08]  /*bcb0*/  @!P3 MUFU.EX2 R27, R27 ;  /* 0x0000001b001bb308 */ /* 0x000ef00000000800 */
[----:B------:R4:W0:Y:S01]  /*bcc0*/  @!P2 MUFU.EX2 R11, R8 ;  /* 0x00000008000ba308 */ /* 0x0008220000000800 */
[----:B------:R-:W-:Y:S02]  /*bcd0*/  @!P4 FMUL.FTZ R28, R28, -1.4426950216293334961 ;  /* 0xbfb8aa3b1c1cc820 */ /* 0x000fe40000410000 */
[----:B--2---:R-:W-:-:S02]  /*bce0*/  @!P0 FADD.FTZ R9, R9, 1 ;  /* 0x3f80000009098421 */ /* 0x004fc40000010000 */
[----:B-1----:R-:W-:Y:S02]  /*bcf0*/  @!P1 FADD.FTZ R10, R10, 1 ;  /* 0x3f8000000a0a9421 */ /* 0x002fe40000010000 */
[----:B---3--:R-:W-:Y:S01]  /*bd00*/  @!P3 FADD.FTZ R27, R27, 1 ;  /* 0x3f8000001b1bb421 */ /* 0x008fe20000010000 */
[----:B------:R-:W1:Y:S01]  /*bd10*/  @!P4 MUFU.EX2 R28, R28 ;  /* 0x0000001c001cc308 */ /* 0x000e620000000800 */
[----:B----4-:R-:W-:Y:S01]  /*bd20*/  @!P5 FMUL.FTZ R8, R26, -1.4426950216293334961 ;  /* 0xbfb8aa3b1a08d820 */ /* 0x010fe20000410000 */
[----:B------:R-:W-:Y:S01]  /*bd30*/  UIMAD UR7, UR13, UR8, URZ ;  /* 0x000000080d0772a4 */ /* 0x000fe2000f8e023f */
[----:B0-----:R-:W-:Y:S01]  /*bd40*/  ISETP.GE.AND P6, PT, R46, R65, PT ;  /* 0x000000412e00720c */ /* 0x001fe20003fc6270 */
[----:B------:R-:W-:-:S04]  /*bd50*/  @!P2 FADD.FTZ R11, R11, 1 ;  /* 0x3f8000000b0ba421 */ /* 0x000fc80000010000 */
[----:B------:R0:W2:Y:S01]  /*bd60*/  @!P5 MUFU.EX2 R26, R8 ;  /* 0x00000008001ad308 */ /* 0x0000a20000000800 */
[----:B------:R-:W-:Y:S02]  /*bd70*/  UIMAD UR25, UR12, UR9, UR7 ;  /* 0x000000090c1972a4 */ /* 0x000fe4000f8e0207 */
[----:B------:R-:W-:-:S05]  /*bd80*/  UIMAD UR7, UR13, UR36, URZ ;  /* 0x000000240d0772a4 */ /* 0x000fca000f8e023f */
[----:B------:R0:W3:Y:S01]  /*bd90*/  @!P0 MUFU.RCP R30, R9 ;  /* 0x00000009001e8308 */ /* 0x0000e20000001000 */
[----:B------:R-:W-:-:S07]  /*bda0*/  UIMAD.WIDE.U32 UR34, UR12, UR8, URZ ;  /* 0x000000080c2272a5 */ /* 0x000fce000f8e003f */
[----:B------:R0:W4:Y:S08]  /*bdb0*/  @!P1 MUFU.RCP R67, R10 ;  /* 0x0000000a00439308 */ /* 0x0001300000001000 */
[----:B------:R0:W0:Y:S08]  /*bdc0*/  @!P2 MUFU.RCP R32, R11 ;  /* 0x0000000b0020a308 */ /* 0x0000300000001000 */
[----:B------:R-:W0:Y:S01]  /*bdd0*/  @!P3 MUFU.RCP R27, R27 ;  /* 0x0000001b001bb308 */ /* 0x000e220000001000 */
[----:B------:R-:W-:Y:S01]  /*bde0*/  UIMAD UR38, UR12, UR37, UR7 ;  /* 0x000000250c2672a4 */ /* 0x000fe2000f8e0207 */
[----:B------:R-:W-:Y:S01]  /*bdf0*/  BSSY B0, `(.L_x_887) ;  /* 0x0000013000007945 */ /* 0x000fe20003800000 */
[----:B------:R-:W-:-:S02]  /*be00*/  UIMAD.WIDE.U32 UR8, UR12, UR36, URZ ;  /* 0x000000240c0872a5 */ /* 0x000fc4000f8e003f */
[----:B------:R-:W-:Y:S01]  /*be10*/  UIADD3 UR7, UR35, UR25, URZ ;  /* 0x0000001923077290 */ /* 0x000fe2000fffe03f */
[----:B-1----:R-:W-:Y:S01]  /*be20*/  @!P4 FADD.FTZ R28, R28, 1 ;  /* 0x3f8000001c1cc421 */ /* 0x002fe20000010000 */
[----:B------:R-:W-:Y:S05]  /*be30*/  @P6 BRA `(.L_x_888) ;  /* 0x000000e000006947 */ /* 0x000fea0003800000 */
[----:B0-234-:R-:W-:Y:S01]  /*be40*/  MOV R11, UR12 ;  /* 0x0000000c000b7c02 */ /* 0x01dfe20008000f00 */
        /* <DEDUP_REMOVED lines=13> */
.L_x_888:
[----:B--234-:R-:W-:Y:S05]  /*bf20*/  BSYNC B0 ;  /* 0x0000000000007941 */ /* 0x01cfea0003800000 */
.L_x_887:
[----:B------:R-:W2:Y:S01]  /*bf30*/  LDL.LU R36, [R1+0x94] ;  /* 0x0000940001247983 */ /* 0x000ea20000300800 */
[----:B------:R-:W-:Y:S01]  /*bf40*/  ULDC.64 UR36, c[0x0][0x2e0] ;  /* 0x0000b80000247ab9 */ /* 0x000fe20000000a00 */
[----:B------:R-:W-:Y:S01]  /*bf50*/  @!P0 FMUL.FTZ R117, R117, R30 ;  /* 0x0000001e75758220 */ /* 0x000fe20000410000 */
[----:B------:R-:W-:Y:S01]  /*bf60*/  UMOV UR35, UR7 ;  /* 0x0000000700237c82 */ /* 0x000fe20008000000 */
[----:B0-----:R-:W-:Y:S01]  /*bf70*/  LEA R8, P0, R46, c[0x0][0x330], 0x2 ;  /* 0x0000cc002e087a11 */ /* 0x001fe200078010ff */
        /* <DEDUP_REMOVED lines=87> */
[----:B------:R-:W-:Y:S02]  /*c4f0*/  FADD.FTZ R10, R11, R4 ;  /* 0x000000040b0a7221 */ /* 0x000fe40000010000 */
[----:B------:R-:W-:Y:S02]  /*c500*/  LDS R11, [R88.X4+0x100] ;  /* 0x00010000580b7984 */ /* 0x000fe40000004800 */
[----:B0-----:R-:W-:Y:S02]  /*c510*/  FADD.FTZ R5, R10, R5 ;  /* 0x000000050a057221 */ /* 0x001fe40000010000 */
[----:B------:R-:W-:Y:S02]  /*c520*/  @!P6 STS [0x2100], R34 ;  /* 0x00210022ff00e388 */ /* 0x000fe40000000800 */
[----:B------:R-:W-:Y:S02]  /*c530*/  FADD.FTZ R5, R5, R6 ;  /* 0x0000000605057221 */ /* 0x000fe40000010000 */
[----:B------:R-:W-:Y:S02]  /*c540*/  BAR.SYNC.DEFER_BLOCKING 0x0 ;  /* 0x0000000000007b1d */ /* 0x000fe40000010000 */
[----:B-1----:R-:W-:-:S04]  /*c550*/  FADD.FTZ R112, R5, R112 ;  /* 0x0000007005707221 */ /* 0x002fc80000010000 */
[----:B---3--:R-:W-:-:S04]  /*c560*/  FADD.FTZ R113, R112, R113 ;  /* 0x0000007170717221 */ /* 0x008fc80000010000 */
[----:B----4-:R-:W-:-:S04]  /*c570*/  FADD.FTZ R114, R113, R114 ;  /* 0x0000007271727221 */ /* 0x010fc80000010000 */
[----:B------:R-:W-:-:S04]  /*c580*/  FADD.FTZ R115, R114, R115 ;  /* 0x0000007372737221 */ /* 0x000fc80000010000 */
[----:B------:R-:W-:-:S04]  /*c590*/  FADD.FTZ R116, R115, R116 ;  /* 0x0000007473747221 */ /* 0x000fc80000010000 */
[----:B------:R-:W-:Y:S01]  /*c5a0*/  FADD.FTZ R117, R116, R117 ;  /* 0x0000007574757221 */ /* 0x000fe20000010000 */
[----:B------:R-:W0:Y:S03]  /*c5b0*/  LDS R39, [0x2100] ;  /* 0x00210000ff277984 */ /* 0x000e260000000800 */
        /* <DEDUP_REMOVED lines=21> */
.L_x_890:
[----:B-1----:R-:W-:Y:S05]  /*c710*/  BSYNC B0 ;  /* 0x0000000000007941 */ /* 0x002fea0003800000 */
.L_x_889:
        /* <DEDUP_REMOVED lines=60> */
.L_x_800:
        /* <DEDUP_REMOVED lines=35> */
.L_x_893:
[----:B-1----:R-:W-:Y:S05]  /*cd10*/  BSYNC B0 ;  /* 0x0000000000007941 */ /* 0x002fea0003800000 */
.L_x_892:
        /* <DEDUP_REMOVED lines=34> */
.L_x_895:
[----:B------:R-:W3:Y:S02]  /*cf40*/  S2R R11, SR_TID.X ;  /* 0x00000000000b7919 */ /* 0x000ee40000002100 */
.L_x_896:
[----:B-1----:R-:W-:Y:S05]  /*cf50*/  BSYNC B0 ;  /* 0x0000000000007941 */ /* 0x002fea0003800000 */
.L_x_894:
        /* <DEDUP_REMOVED lines=12> */
.L_x_897:
        /* <DEDUP_REMOVED lines=30> */
.L_x_843:
[----:B------:R-:W-:Y:S01]  /*d200*/  HFMA2.MMA R86, -RZ, RZ, 0, 5.9604644775390625e-08 ;  /* 0x00000001ff567435 */ /* 0x000fe200000001ff */
[----:B------:R-:W-:Y:S02]  /*d210*/  MOV R85, R135 ;  /* 0x0000008700557202 */ /* 0x000fe40000000f00 */
[----:B------:R-:W-:Y:S02]  /*d220*/  MOV R139, RZ ;  /* 0x000000ff008b7202 */ /* 0x000fe40000000f00 */
[----:B------:R-:W-:-:S02]  /*d230*/  MOV R138, 0xffffffff ;  /* 0xffffffff008a7802 */ /* 0x000fc40000000f00 */
[----:B------:R-:W-:Y:S02]  /*d240*/  MOV R84, 0xd260 ;  /* 0x0000d26000547802 */ /* 0x000fe40000000f00 */
[----:B------:R-:W-:Y:S05]  /*d250*/  CALL.REL.NOINC `($__internal_35_$__cuda_sm70_shflsync_up) ;  /* 0x00000d9000007944 */ /* 0x000fea0003c00000 */
[----:B-1----:R-:W-:Y:S01]  /*d260*/  MOV R136, R86 ;  /* 0x0000005600887202 */ /* 0x002fe20000000f00 */
[----:B------:R-:W-:Y:S05]  /*d270*/  BRA `(.L_x_898) ;  /* 0xffffaf1000007947 */ /* 0x000fea000383ffff */
.L_x_844:
[----:B------:R-:W-:Y:S01]  /*d280*/  HFMA2.MMA R86, -RZ, RZ, 0, 5.9604644775390625e-08 ;  /* 0x00000001ff567435 */ /* 0x000fe200000001ff */
[----:B------:R-:W-:Y:S02]  /*d290*/  MOV R85, R87 ;  /* 0x0000005700557202 */ /* 0x000fe40000000f00 */
[----:B------:R-:W-:Y:S02]  /*d2a0*/  MOV R139, RZ ;  /* 0x000000ff008b7202 */ /* 0x000fe40000000f00 */
[----:B------:R-:W-:Y:S02]  /*d2b0*/  MOV R138, 0xffffffff ;  /* 0xffffffff008a7802 */ /* 0x000fe40000000f00 */
[----:B------:R-:W-:Y:S02]  /*d2c0*/  MOV R84, 0xd2e0 ;  /* 0x0000d2e000547802 */ /* 0x000fe40000000f00 */
[----:B01----:R-:W-:Y:S05]  /*d2d0*/  CALL.REL.NOINC `($__internal_35_$__cuda_sm70_shflsync_up) ;  /* 0x00000d1000007944 */ /* 0x003fea0003c00000 */
        /* <DEDUP_REMOVED lines=11> */
[----:B------:R-:W-:Y:S05]  /*d390*/  CALL.REL.NOINC `($__internal_35_$__cuda_sm70_shflsync_up) ;  /* 0x00000c5000007944 */ /* 0x000fea0003c00000 */
[----:B-1----:R-:W-:Y:S01]  /*d3a0*/  MOV R136, R86 ;  /* 0x0000005600887202 */ /* 0x002fe20000000f00 */
[----:B------:R-:W-:Y:S01]  /*d3b0*/  HFMA2.MMA R86, -RZ, RZ, 0, 1.1920928955078125e-07 ;  /* 0x00000002ff567435 */ /* 0x000fe200000001ff */
[----:B------:R-:W-:Y:S02]  /*d3c0*/  MOV R85, R87 ;  /* 0x0000005700557202 */ /* 0x000fe40000000f00 */
[----:B------:R-:W-:-:S02]  /*d3d0*/  MOV R139, RZ ;  /* 0x000000ff008b7202 */ /* 0x000fc40000000f00 */
[----:B------:R-:W-:Y:S02]  /*d3e0*/  MOV R138, 0xffffffff ;  /* 0xffffffff008a7802 */ /* 0x000fe40000000f00 */
[----:B------:R-:W-:Y:S02]  /*d3f0*/  MOV R84, 0xd410 ;  /* 0x0000d41000547802 */ /* 0x000fe40000000f00 */
[----:B------:R-:W-:Y:S05]  /*d400*/  CALL.REL.NOINC `($__internal_35_$__cuda_sm70_shflsync_up) ;  /* 0x00000be000007944 */ /* 0x000fea0003c00000 */
        /* <DEDUP_REMOVED lines=9> */
[----:B------:R-:W-:Y:S05]  /*d4a0*/  CALL.REL.NOINC `($__internal_35_$__cuda_sm70_shflsync_up) ;  /* 0x00000b4000007944 */ /* 0x000fea0003c00000 */
[----:B-1----:R-:W-:Y:S01]  /*d4b0*/  MOV R136, R86 ;  /* 0x0000005600887202 */ /* 0x002fe20000000f00 */
[----:B------:R-:W-:Y:S01]  /*d4c0*/  HFMA2.MMA R86, -RZ, RZ, 0, 2.384185791015625e-07 ;  /* 0x00000004ff567435 */ /* 0x000fe200000001ff */
[----:B------:R-:W-:Y:S02]  /*d4d0*/  MOV R85, R87 ;  /* 0x0000005700557202 */ /* 0x000fe40000000f00 */
[----:B------:R-:W-:Y:S02]  /*d4e0*/  MOV R139, RZ ;  /* 0x000000ff008b7202 */ /* 0x000fe40000000f00 */
[----:B------:R-:W-:Y:S02]  /*d4f0*/  MOV R138, 0xffffffff ;  /* 0xffffffff008a7802 */ /* 0x000fe40000000f00 */
[----:B------:R-:W-:Y:S02]  /*d500*/  MOV R84, 0xd520 ;  /* 0x0000d52000547802 */ /* 0x000fe40000000f00 */
[----:B------:R-:W-:Y:S05]  /*d510*/  CALL.REL.NOINC `($__internal_35_$__cuda_sm70_shflsync_up) ;  /* 0x00000ad000007944 */ /* 0x000fea0003c00000 */
        /* <DEDUP_REMOVED lines=9> */
[----:B------:R-:W-:Y:S05]  /*d5b0*/  CALL.REL.NOINC `($__internal_35_$__cuda_sm70_shflsync_up) ;  /* 0x00000a3000007944 */ /* 0x000fea0003c00000 */
[----:B-1----:R-:W-:Y:S01]  /*d5c0*/  MOV R136, R86 ;  /* 0x0000005600887202 */ /* 0x002fe20000000f00 */
[----:B------:R-:W-:Y:S01]  /*d5d0*/  HFMA2.MMA R86, -RZ, RZ, 0, 4.76837158203125e-07 ;  /* 0x00000008ff567435 */ /* 0x000fe200000001ff */
        /* <DEDUP_REMOVED lines=14> */
[----:B------:R-:W-:Y:S05]  /*d6c0*/  CALL.REL.NOINC `($__internal_35_$__cuda_sm70_shflsync_up) ;  /* 0x0000092000007944 */ /* 0x000fea0003c00000 */
[----:B-1----:R-:W-:Y:S01]  /*d6d0*/  MOV R136, R86 ;  /* 0x0000005600887202 */ /* 0x002fe20000000f00 */
[----:B------:R-:W-:Y:S01]  /*d6e0*/  HFMA2.MMA R86, -RZ, RZ, 0, 9.5367431640625e-07 ;  /* 0x00000010ff567435 */ /* 0x000fe200000001ff */
[----:B------:R-:W-:Y:S02]  /*d6f0*/  MOV R85, R87 ;  /* 0x0000005700557202 */ /* 0x000fe40000000f00 */
[----:B------:R-:W-:Y:S02]  /*d700*/  MOV R139, RZ ;  /* 0x000000ff008b7202 */ /* 0x000fe40000000f00 */
[----:B------:R-:W-:Y:S02]  /*d710*/  MOV R138, 0xffffffff ;  /* 0xffffffff008a7802 */ /* 0x000fe40000000f00 */
[----:B------:R-:W-:Y:S02]  /*d720*/  MOV R84, 0xd740 ;  /* 0x0000d74000547802 */ /* 0x000fe40000000f00 */
[----:B------:R-:W-:Y:S05]  /*d730*/  CALL.REL.NOINC `($__internal_35_$__cuda_sm70_shflsync_up) ;  /* 0x000008b000007944 */ /* 0x000fea0003c00000 */
[----:B-1----:R-:W-:Y:S01]  /*d740*/  MOV R84, R86 ;  /* 0x0000005600547202 */ /* 0x002fe20000000f00 */
[----:B------:R-:W-:Y:S05]  /*d750*/  BRA `(.L_x_899) ;  /* 0xffffaba000007947 */ /* 0x000fea000383ffff */
.L_x_847:
[----:B-1----:R-:W-:Y:S01]  /*d760*/  HFMA2.MMA R86, -RZ, RZ, 0, 5.9604644775390625e-08 ;  /* 0x00000001ff567435 */ /* 0x002fe200000001ff */
[----:B------:R-:W-:-:S02]  /*d770*/  MOV R85, R135 ;  /* 0x0000008700557202 */ /* 0x000fc40000000f00 */
[----:B------:R-:W-:Y:S02]  /*d780*/  MOV R139, RZ ;  /* 0x000000ff008b7202 */ /* 0x000fe40000000f00 */
[----:B------:R-:W-:Y:S02]  /*d790*/  MOV R138, 0xffffffff ;  /* 0xffffffff008a7802 */ /* 0x000fe40000000f00 */
[----:B------:R-:W-:Y:S02]  /*d7a0*/  MOV R84, 0xd7c0 ;  /* 0x0000d7c000547802 */ /* 0x000fe40000000f00 */
[----:B--2--5:R-:W-:Y:S05]  /*d7b0*/  CALL.REL.NOINC `($__internal_35_$__cuda_sm70_shflsync_up) ;  /* 0x0000083000007944 */ /* 0x024fea0003c00000 */
[----:B-1----:R-:W-:Y:S01]  /*d7c0*/  MOV R135, R86 ;  /* 0x0000005600877202 */ /* 0x002fe20000000f00 */
[----:B------:R-:W-:Y:S01]  /*d7d0*/  HFMA2.MMA R86, -RZ, RZ, 0, 5.9604644775390625e-08 ;  /* 0x00000001ff567435 */ /* 0x000fe200000001ff */
[----:B------:R-:W-:Y:S02]  /*d7e0*/  MOV R85, R87 ;  /* 0x0000005700557202 */ /* 0x000fe40000000f00 */
[----:B------:R-:W-:Y:S02]  /*d7f0*/  MOV R139, RZ ;  /* 0x000000ff008b7202 */ /* 0x000fe40000000f00 */
[----:B------:R-:W-:-:S02]  /*d800*/  MOV R138, 0xffffffff ;  /* 0xffffffff008a7802 */ /* 0x000fc40000000f00 */
[----:B------:R-:W-:Y:S02]  /*d810*/  MOV R84, 0xd830 ;  /* 0x0000d83000547802 */ /* 0x000fe40000000f00 */
[----:B------:R-:W-:Y:S05]  /*d820*/  CALL.REL.NOINC `($__internal_35_$__cuda_sm70_shflsync_up) ;  /* 0x000007c000007944 */ /* 0x000fea0003c00000 */
[----:B-1----:R-:W-:Y:S01]  /*d830*/  MOV R87, R86 ;  /* 0x0000005600577202 */ /* 0x002fe20000000f00 */
[----:B------:R-:W-:Y:S01]  /*d840*/  HFMA2.MMA R86, -RZ, RZ, 0, 0 ;  /* 0x00000000ff567435 */ /* 0x000fe200000001ff */
[----:B------:R-:W-:Y:S02]  /*d850*/  MOV R84, R82 ;  /* 0x0000005200547202 */ /* 0x000fe40000000f00 */
[----:B------:R-:W-:-:S03]  /*d860*/  MOV R85, 0xd880 ;  /* 0x0000d88000557802 */ /* 0x000fc60000000f00 */
[----:B------:R-:W-:Y:S05]  /*d870*/  CALL.REL.NOINC `($__internal_34_$__cuda_sm70_shflsync_idx_p) ;  /* 0x000006d000007944 */ /* 0x000fea0003c00000 */
[----:B-1----:R-:W-:Y:S01]  /*d880*/  MOV R82, R86 ;  /* 0x0000005600527202 */ /* 0x002fe20000000f00 */
[----:B------:R-:W-:Y:S01]  /*d890*/  HFMA2.MMA R86, -RZ, RZ, 0, 0 ;  /* 0x00000000ff567435 */ /* 0x000fe200000001ff */
[----:B------:R-:W-:Y:S02]  /*d8a0*/  MOV R84, R83 ;  /* 0x0000005300547202 */ /* 0x000fe40000000f00 */
[----:B------:R-:W-:-:S03]  /*d8b0*/  MOV R85, 0xd8d0 ;  /* 0x0000d8d000557802 */ /* 0x000fc60000000f00 */
[----:B--2--5:R-:W-:Y:S05]  /*d8c0*/  CALL.REL.NOINC `($__internal_34_$__cuda_sm70_shflsync_idx_p) ;  /* 0x0000068000007944 */ /* 0x024fea0003c00000 */
[----:B-1----:R-:W-:Y:S01]  /*d8d0*/  MOV R83, R86 ;  /* 0x0000005600537202 */ /* 0x002fe20000000f00 */
[----:B--2--5:R-:W-:Y:S05]  /*d8e0*/  BRA `(.L_x_900) ;  /* 0xffffab4000007947 */ /* 0x024fea000383ffff */
.L_x_850:
[----:B------:R-:W-:Y:S01]  /*d8f0*/  HFMA2.MMA R86, -RZ, RZ, 0, 5.9604644775390625e-08 ;  /* 0x00000001ff567435 */ /* 0x000fe200000001ff */
[----:B------:R-:W-:-:S02]  /*d900*/  MOV R85, R87 ;  /* 0x0000005700557202 */ /* 0x000fc40000000f00 */
[----:B------:R-:W-:-:S03]  /*d910*/  MOV R84, 0xd930 ;  /* 0x0000d93000547802 */ /* 0x000fc60000000f00 */
[----:B-----5:R-:W-:Y:S05]  /*d920*/  CALL.REL.NOINC `($__internal_33_$__cuda_sm70_shflsync_down) ;  /* 0x0000059000007944 */ /* 0x020fea0003c00000 */
[----:B-1----:R-:W-:Y:S01]  /*d930*/  MOV R89, R86 ;  /* 0x0000005600597202 */ /* 0x002fe20000000f00 */
[----:B0-2--5:R-:W-:Y:S05]  /*d940*/  BRA `(.L_x_901) ;  /* 0xffffb15000007947 */ /* 0x025fea000383ffff */
.L_x_851:
[----:B------:R-:W-:Y:S01]  /*d950*/  HFMA2.MMA R86, -RZ, RZ, 0, 5.9604644775390625e-08 ;  /* 0x00000001ff567435 */ /* 0x000fe200000001ff */
[----:B------:R-:W-:Y:S02]  /*d960*/  MOV R85, R88 ;  /* 0x0000005800557202 */ /* 0x000fe40000000f00 */
[----:B------:R-:W-:-:S03]  /*d970*/  MOV R84, 0xd990 ;  /* 0x0000d99000547802 */ /* 0x000fc60000000f00 */
[----:B01---5:R-:W-:Y:S05]  /*d980*/  CALL.REL.NOINC `($__internal_33_$__cuda_sm70_shflsync_down) ;  /* 0x0000053000007944 */ /* 0x023fea0003c00000 */
[C---:B------:R-:W-:Y:S02]  /*d990*/  FMUL.FTZ R89, R87.reuse, R89 ;  /* 0x0000005957597220 */ /* 0x040fe40000410000 */
[C---:B-1----:R-:W-:Y:S01]  /*d9a0*/  FFMA.FTZ R84, R87.reuse, R86, R88 ;  /* 0x0000005657547223 */ /* 0x042fe20000010058 */
[----:B------:R-:W-:Y:S02]  /*d9b0*/  MOV R86, 0x2 ;  /* 0x0000000200567802 */ /* 0x000fe40000000f00 */
[----:B------:R-:W-:Y:S02]  /*d9c0*/  FSEL R87, R87, R89, !P4 ;  /* 0x0000005957577208 */ /* 0x000fe40006000000 */
[----:B------:R-:W-:-:S02]  /*d9d0*/  FSEL R88, R88, R84, !P4 ;  /* 0x0000005458587208 */ /* 0x000fc40006000000 */
[----:B------:R-:W-:Y:S02]  /*d9e0*/  MOV R85, R87 ;  /* 0x0000005700557202 */ /* 0x000fe40000000f00 */
[----:B------:R-:W-:Y:S02]  /*d9f0*/  MOV R84, 0xda10 ;  /* 0x0000da1000547802 */ /* 0x000fe40000000f00 */
[----:B0-2--5:R-:W-:Y:S05]  /*da00*/  CALL.REL.NOINC `($__internal_33_$__cuda_sm70_shflsync_down) ;  /* 0x000004b000007944 */ /* 0x025fea0003c00000 */
[----:B-1----:R-:W-:Y:S01]  /*da10*/  MOV R89, R86 ;  /* 0x0000005600597202 */ /* 0x002fe20000000f00 */
[----:B------:R-:W-:Y:S01]  /*da20*/  HFMA2.MMA R86, -RZ, RZ, 0, 1.1920928955078125e-07 ;  /* 0x00000002ff567435 */ /* 0x000fe200000001ff */
[----:B------:R-:W-:Y:S02]  /*da30*/  MOV R85, R88 ;  /* 0x0000005800557202 */ /* 0x000fe40000000f00 */
[----:B------:R-:W-:-:S03]  /*da40*/  MOV R84, 0xda60 ;  /* 0x0000da6000547802 */ /* 0x000fc60000000f00 */
[----:B0-2--5:R-:W-:Y:S05]  /*da50*/  CALL.REL.NOINC `($__internal_33_$__cuda_sm70_shflsync_down) ;  /* 0x0000046000007944 */ /* 0x025fea0003c00000 */
[----:B-1----:R-:W-:Y:S01]  /*da60*/  @!P3 FFMA.FTZ R88, R87, R86, R88 ;  /* 0x000000565758b223 */ /* 0x002fe20000010058 */
[----:B------:R-:W-:Y:S01]  /*da70*/  MOV R86, 0x4 ;  /* 0x0000000400567802 */ /* 0x000fe20000000f00 */
[----:B------:R-:W-:Y:S01]  /*da80*/  @!P3 FMUL.FTZ R87, R89, R87 ;  /* 0x000000575957b220 */ /* 0x000fe20000410000 */
[----:B------:R-:W-:-:S04]  /*da90*/  MOV R84, 0xdac0 ;  /* 0x0000dac000547802 */ /* 0x000fc80000000f00 */
[----:B------:R-:W-:Y:S02]  /*daa0*/  MOV R85, R87 ;  /* 0x0000005700557202 */ /* 0x000fe40000000f00 */
[----:B0-2--5:R-:W-:Y:S05]  /*dab0*/  CALL.REL.NOINC `($__internal_33_$__cuda_sm70_shflsync_down) ;  /* 0x0000040000007944 */ /* 0x025fea0003c00000 */
[----:B-1----:R-:W-:Y:S01]  /*dac0*/  MOV R89, R86 ;  /* 0x0000005600597202 */ /* 0x002fe20000000f00 */
[----:B------:R-:W-:Y:S01]  /*dad0*/  HFMA2.MMA R86, -RZ, RZ, 0, 2.384185791015625e-07 ;  /* 0x00000004ff567435 */ /* 0x000fe200000001ff */
[----:B------:R-:W-:Y:S02]  /*dae0*/  MOV R85, R88 ;  /* 0x0000005800557202 */ /* 0x000fe40000000f00 */
[----:B------:R-:W-:-:S03]  /*daf0*/  MOV R84, 0xdb10 ;  /* 0x0000db1000547802 */ /* 0x000fc60000000f00 */
[----:B0-2--5:R-:W-:Y:S05]  /*db00*/  CALL.REL.NOINC `($__internal_33_$__cuda_sm70_shflsync_down) ;  /* 0x000003b000007944 */ /* 0x025fea0003c00000 */
[----:B-1----:R-:W-:Y:S01]  /*db10*/  @!P2 FFMA.FTZ R88, R87, R86, R88 ;  /* 0x000000565758a223 */ /* 0x002fe20000010058 */
[----:B------:R-:W-:Y:S01]  /*db20*/  HFMA2.MMA R86, -RZ, RZ, 0, 4.76837158203125e-07 ;  /* 0x00000008ff567435 */ /* 0x000fe200000001ff */
[----:B------:R-:W-:Y:S01]  /*db30*/  @!P2 FMUL.FTZ R87, R89, R87 ;  /* 0x000000575957a220 */ /* 0x000fe20000410000 */
[----:B------:R-:W-:Y:S02]  /*db40*/  MOV R84, 0xdb90 ;  /* 0x0000db9000547802 */ /* 0x000fe40000000f00 */
[----:B------:R-:W-:Y:S02]  /*db50*/  MOV R89, R88 ;  /* 0x0000005800597202 */ /* 0x000fe40000000f00 */
[----:B------:R-:W-:-:S04]  /*db60*/  MOV R88, R87 ;  /* 0x0000005700587202 */ /* 0x000fc80000000f00 */
[----:B------:R-:W-:Y:S02]  /*db70*/  MOV R85, R88 ;  /* 0x0000005800557202 */ /* 0x000fe40000000f00 */
[----:B0-2--5:R-:W-:Y:S05]  /*db80*/  CALL.REL.NOINC `($__internal_33_$__cuda_sm70_shflsync_down) ;  /* 0x0000033000007944 */ /* 0x025fea0003c00000 */
[----:B-1----:R-:W-:Y:S01]  /*db90*/  MOV R87, R86 ;  /* 0x0000005600577202 */ /* 0x002fe20000000f00 */
[----:B------:R-:W-:Y:S01]  /*dba0*/  HFMA2.MMA R86, -RZ, RZ, 0, 4.76837158203125e-07 ;  /* 0x00000008ff567435 */ /* 0x000fe200000001ff */
[----:B------:R-:W-:Y:S02]  /*dbb0*/  MOV R85, R89 ;  /* 0x0000005900557202 */ /* 0x000fe40000000f00 */
[----:B------:R-:W-:-:S03]  /*dbc0*/  MOV R84, 0xdbe0 ;  /* 0x0000dbe000547802 */ /* 0x000fc60000000f00 */
[----:B0-2--5:R-:W-:Y:S05]  /*dbd0*/  CALL.REL.NOINC `($__internal_33_$__cuda_sm70_shflsync_down) ;  /* 0x000002e000007944 */ /* 0x025fea0003c00000 */
[----:B-1----:R-:W-:Y:S01]  /*dbe0*/  @!P1 FFMA.FTZ R89, R88, R86, R89 ;  /* 0x0000005658599223 */ /* 0x002fe20000010059 */
[----:B------:R-:W-:Y:S01]  /*dbf0*/  HFMA2.MMA R86, -RZ, RZ, 0, 9.5367431640625e-07 ;  /* 0x00000010ff567435 */ /* 0x000fe200000001ff */
[----:B------:R-:W-:Y:S01]  /*dc00*/  @!P1 FMUL.FTZ R88, R87, R88 ;  /* 0x0000005857589220 */ /* 0x000fe20000410000 */
[----:B------:R-:W-:Y:S02]  /*dc10*/  MOV R84, 0xdc50 ;  /* 0x0000dc5000547802 */ /* 0x000fe40000000f00 */
[----:B------:R-:W-:Y:S02]  /*dc20*/  MOV R87, R89 ;  /* 0x0000005900577202 */ /* 0x000fe40000000f00 */
[----:B------:R-:W-:-:S02]  /*dc30*/  MOV R85, R88 ;  /* 0x0000005800557202 */ /* 0x000fc40000000f00 */
[----:B0-2--5:R-:W-:Y:S05]  /*dc40*/  CALL.REL.NOINC `($__internal_33_$__cuda_sm70_shflsync_down) ;  /* 0x0000027000007944 */ /* 0x025fea0003c00000 */
[----:B-1----:R-:W-:Y:S01]  /*dc50*/  MOV R89, R86 ;  /* 0x0000005600597202 */ /* 0x002fe20000000f00 */
[----:B------:R-:W-:Y:S01]  /*dc60*/  HFMA2.MMA R86, -RZ, RZ, 0, 9.5367431640625e-07 ;  /* 0x00000010ff567435 */ /* 0x000fe200000001ff */
[----:B------:R-:W-:-:S02]  /*dc70*/  MOV R85, R87 ;  /* 0x0000005700557202 */ /* 0x000fc40000000f00 */
[----:B------:R-:W-:-:S03]  /*dc80*/  MOV R84, 0xdca0 ;  /* 0x0000dca000547802 */ /* 0x000fc60000000f00 */
[----:B0-2--5:R-:W-:Y:S05]  /*dc90*/  CALL.REL.NOINC `($__internal_33_$__cuda_sm70_shflsync_down) ;  /* 0x0000022000007944 */ /* 0x025fea0003c00000 */
[----:B-1----:R-:W-:Y:S01]  /*dca0*/  @!P0 FFMA.FTZ R87, R88, R86, R87 ;  /* 0x0000005658578223 */ /* 0x002fe20000010057 */
[----:B------:R-:W-:Y:S01]  /*dcb0*/  MOV R86, RZ ;  /* 0x000000ff00567202 */ /* 0x000fe20000000f00 */
[----:B------:R-:W-:Y:S01]  /*dcc0*/  @!P0 FMUL.FTZ R88, R89, R88 ;  /* 0x0000005859588220 */ /* 0x000fe20000410000 */
[----:B------:R-:W-:-:S04]  /*dcd0*/  MOV R85, 0xdd00 ;  /* 0x0000dd0000557802 */ /* 0x000fc80000000f00 */
[----:B------:R-:W-:Y:S02]  /*dce0*/  MOV R84, R88 ;  /* 0x0000005800547202 */ /* 0x000fe40000000f00 */
[----:B0-2--5:R-:W-:Y:S05]  /*dcf0*/  CALL.REL.NOINC `($__internal_34_$__cuda_sm70_shflsync_idx_p) ;  /* 0x0000025000007944 */ /* 0x025fea0003c00000 */
[----:B-1----:R-:W-:Y:S01]  /*dd00*/  MOV R89, R86 ;  /* 0x0000005600597202 */ /* 0x002fe20000000f00 */
[----:B------:R-:W-:Y:S01]  /*dd10*/  HFMA2.MMA R86, -RZ, RZ, 0, 0 ;  /* 0x00000000ff567435 */ /* 0x000fe200000001ff */
[----:B------:R-:W-:Y:S02]  /*dd20*/  MOV R84, R87 ;  /* 0x0000005700547202 */ /* 0x000fe40000000f00 */
[----:B------:R-:W-:-:S03]  /*dd30*/  MOV R85, 0xdd50 ;  /* 0x0000dd5000557802 */ /* 0x000fc60000000f00 */
[----:B--2--5:R-:W-:Y:S05]  /*dd40*/  CALL.REL.NOINC `($__internal_34_$__cuda_sm70_shflsync_idx_p) ;  /* 0x0000020000007944 */ /* 0x024fea0003c00000 */
[----:B-1----:R-:W-:Y:S01]  /*dd50*/  MOV R157, R86 ;  /* 0x00000056009d7202 */ /* 0x002fe20000000f00 */
[----:B------:R-:W-:Y:S01]  /*dd60*/  HFMA2.MMA R86, -RZ, RZ, 0, 5.9604644775390625e-08 ;  /* 0x00000001ff567435 */ /* 0x000fe200000001ff */
[----:B------:R-:W-:Y:S02]  /*dd70*/  MOV R85, R88 ;  /* 0x0000005800557202 */ /* 0x000fe40000000f00 */
[----:B------:R-:W-:-:S03]  /*dd80*/  MOV R84, 0xdda0 ;  /* 0x0000dda000547802 */ /* 0x000fc60000000f00 */
[----:B--2--5:R-:W-:Y:S05]  /*dd90*/  CALL.REL.NOINC `($__internal_33_$__cuda_sm70_shflsync_down) ;  /* 0x0000012000007944 */ /* 0x024fea0003c00000 */
[----:B-1----:R-:W-:Y:S01]  /*dda0*/  MOV R159, R86 ;  /* 0x00000056009f7202 */ /* 0x002fe20000000f00 */
[----:B------:R-:W-:Y:S01]  /*ddb0*/  HFMA2.MMA R86, -RZ, RZ, 0, 5.9604644775390625e-08 ;  /* 0x00000001ff567435 */ /* 0x000fe200000001ff */
[----:B------:R-:W-:-:S02]  /*ddc0*/  MOV R85, R87 ;  /* 0x0000005700557202 */ /* 0x000fc40000000f00 */
[----:B------:R-:W-:-:S03]  /*ddd0*/  MOV R84, 0xddf0 ;  /* 0x0000ddf000547802 */ /* 0x000fc60000000f00 */
[----:B0-2--5:R-:W-:Y:S05]  /*dde0*/  CALL.REL.NOINC `($__internal_33_$__cuda_sm70_shflsync_down) ;  /* 0x000000d000007944 */ /* 0x025fea0003c00000 */
[----:B-1----:R-:W-:Y:S01]  /*ddf0*/  MOV R88, R86 ;  /* 0x0000005600587202 */ /* 0x002fe20000000f00 */
[----:B------:R-:W-:Y:S01]  /*de00*/  HFMA2.MMA R86, -RZ, RZ, 0, 0 ;  /* 0x00000000ff567435 */ /* 0x000fe200000001ff */
[----:B------:R-:W-:Y:S02]  /*de10*/  MOV R87, R159 ;  /* 0x0000009f00577202 */ /* 0x000fe40000000f00 */
[----:B------:R-:W-:Y:S02]  /*de20*/  MOV R84, R82 ;  /* 0x0000005200547202 */ /* 0x000fe40000000f00 */
[----:B------:R-:W-:Y:S02]  /*de30*/  MOV R85, 0xde50 ;  /* 0x0000de5000557802 */ /* 0x000fe40000000f00 */
[----:B0-2--5:R-:W-:Y:S05]  /*de40*/  CALL.REL.NOINC `($__internal_34_$__cuda_sm70_shflsync_idx_p) ;  /* 0x0000010000007944 */ /* 0x025fea0003c00000 */
[----:B-1----:R-:W-:Y:S01]  /*de50*/  MOV R159, R86 ;  /* 0x00000056009f7202 */ /* 0x002fe20000000f00 */
[----:B------:R-:W-:Y:S01]  /*de60*/  HFMA2.MMA R86, -RZ, RZ, 0, 0 ;  /* 0x00000000ff567435 */ /* 0x000fe200000001ff */
[----:B------:R-:W-:Y:S02]  /*de70*/  MOV R84, R83 ;  /* 0x0000005300547202 */ /* 0x000fe40000000f00 */
[----:B------:R-:W-:-:S03]  /*de80*/  MOV R85, 0xdea0 ;  /* 0x0000dea000557802 */ /* 0x000fc60000000f00 */
[----:B--2--5:R-:W-:Y:S05]  /*de90*/  CALL.REL.NOINC `($__internal_34_$__cuda_sm70_shflsync_idx_p) ;  /* 0x000000b000007944 */ /* 0x024fea0003c00000 */
[----:B-1----:R-:W-:Y:S01]  /*dea0*/  MOV R85, R86 ;  /* 0x0000005600557202 */ /* 0x002fe20000000f00 */
[----:B--2--5:R-:W-:Y:S05]  /*deb0*/  BRA `(.L_x_902) ;  /* 0xffffad8000007947 */ /* 0x024fea000383ffff */
        .weak           $__internal_33_$__cuda_sm70_shflsync_down
        .type           $__internal_33_$__cuda_sm70_shflsync_down,@function
        .size           $__internal_33_$__cuda_sm70_shflsync_down,($__internal_34_$__cuda_sm70_shflsync_idx_p - $__internal_33_$__cuda_sm70_shflsync_down)
$__internal_33_$__cuda_sm70_shflsync_down:
        /* <DEDUP_REMOVED lines=8> */
[----:B------:R-:W-:Y:S05]  /*df40*/  RET.REL.NODEC R84 `(_Z25selective_scan_bwd_kernelI32Selective_Scan_bwd_kernel_traitsILi128ELi16ELb0ELb1ELb0ELb1ELb1EffEEv12SSMParamsBwd) ;  /* 0xffff20b054007950 */ /* 0x000fea0003c3ffff */
        .weak           $__internal_34_$__cuda_sm70_shflsync_idx_p
        .type           $__internal_34_$__cuda_sm70_shflsync_idx_p,@function
        .size           $__internal_34_$__cuda_sm70_shflsync_idx_p,($__internal_35_$__cuda_sm70_shflsync_up - $__internal_34_$__cuda_sm70_shflsync_idx_p)
$__internal_34_$__cuda_sm70_shflsync_idx_p:
        /* <DEDUP_REMOVED lines=9> */
[----:B0-----:R-:W-:Y:S05]  /*dfe0*/  RET.REL.NODEC R84 `(_Z25selective_scan_bwd_kernelI32Selective_Scan_bwd_kernel_traitsILi128ELi16ELb0ELb1ELb0ELb1ELb1EffEEv12SSMParamsBwd) ;  /* 0xffff201054007950 */ /* 0x001fea0003c3ffff */
        .weak           $__internal_35_$__cuda_sm70_shflsync_up
        .type           $__internal_35_$__cuda_sm70_shflsync_up,@function
        .size           $__internal_35_$__cuda_sm70_shflsync_up,(.L_x_8851 - $__internal_35_$__cuda_sm70_shflsync_up)
$__internal_35_$__cuda_sm70_shflsync_up:
[----:B------:R-:W-:Y:S04]  /*dff0*/  WARPSYNC R138 ;  /* 0x0000008a00007348 */ /* 0x000fe80003800000 */
[----:B------:R0:W1:Y:S02]  /*e000*/  SHFL.UP PT, R86, R85, R86, R139 ;  /* 0x0400005655567389 */ /* 0x00006400000e008b */
[----:B0-----:R-:W-:-:S04]  /*e010*/  MOV R85, 0x0 ;  /* 0x0000000000557802 */ /* 0x001fc80000000f00 */
[----:B------:R-:W-:Y:S05]  /*e020*/  RET.REL.NODEC R84 `(_Z25selective_scan_bwd_kernelI32Selective_Scan_bwd_kernel_traitsILi128ELi16ELb0ELb1ELb0ELb1ELb1EffEEv12SSMParamsBwd) ;  /* 0xffff1fd054007950 */ /* 0x000fea0003c3ffff */
.L_x_903:
        /* <DEDUP_REMOVED lines=13> */
.L_x_8851:


//--------------------- .text._Z25selective_scan_bwd_kernelI32Selective_Scan_bwd_kernel_traitsILi128ELi16ELb0ELb1ELb1ELb0ELb0EffEEv12SSMParamsBwd --------------------------
	.section	.text._Z25selective_scan_bwd_kernelI32Selective_Scan_bwd_kernel_traitsILi128ELi16ELb0ELb1ELb1ELb0ELb0EffEEv12SSMParamsBwd,"ax",@progbits
	.sectioninfo	@"SHI_REGISTERS=168"
	.align	128
        .global         _Z25selective_scan_bwd_kernelI32Selective_Scan_bwd_kernel_traitsILi128ELi16ELb0ELb1ELb1ELb0ELb0EffEEv12SSMParamsBwd
        .type           _Z25selective_scan_bwd_kernelI32Selective_Scan_bwd_kernel_traitsILi128ELi16ELb0ELb1ELb1ELb0ELb0EffEEv12SSMParamsBwd,@function
        .size           _Z25selective_scan_bwd_kernelI32Selective_Scan_bwd_kernel_traitsILi128ELi16ELb0ELb1ELb1ELb0ELb0EffEEv12SSMParamsBwd,(.L_x_8854 - _Z25selective_scan_bwd_kernelI32Selective_Scan_bwd_kernel_traitsILi128ELi16ELb0ELb1ELb1ELb0ELb0EffEEv12SSMParamsBwd)
        .other          _Z25selective_scan_bwd_kernelI32Selective_Scan_bwd_kernel_traitsILi128ELi16ELb0ELb1ELb1ELb0ELb0EffEEv12SSMParamsBwd,@"STO_CUDA_ENTRY STV_DEFAULT"
_Z25selective_scan_bwd_kernelI32Selective_Scan_bwd_kernel_traitsILi128ELi16ELb0ELb1ELb1ELb0ELb0EffEEv12SSMParamsBwd:
.text._Z25selective_scan_bwd_kernelI32Selective_Scan_bwd_kernel_traitsILi128ELi16ELb0ELb1ELb1ELb0ELb0EffEEv12SSMParamsBwd:
        /* <DEDUP_REMOVED lines=25> */
[----:B------:R-:W-:Y:S01]  /*0190*/  IMAD.U32 R3, RZ, RZ, UR5 ;  /* 0x00000005ff037e24 */ /* 0x000fe2000f8e00ff */
[----:B------:R-:W0:Y:S01]  /*01a0*/  R2UR UR37, R6 ;  /* 0x00000000062573c2 */ /* 0x000e2200000e0000 */
[----:B------:R-:W-:Y:S01]  /*01b0*/  ULDC.64 UR4, c[0x0][0x260] ;  /* 0x0000980000047ab9 */ /* 0x000fe20000000a00 */
[----:B------:R-:W-:Y:S01]  /*01c0*/  MOV R5, UR7 ;  /* 0x0000000700057c02 */ /* 0x000fe20008000f00 */
[----:B------:R-:W-:Y:S01]  /*01d0*/  ULDC.64 UR6, c[0x0][0x1d0] ;  /* 0x0000740000067ab9 */ /* 0x000fe20000000a00 */
[----:B------:R-:W2:Y:S04]  /*01e0*/  @P0 LDG.E R2, [R2.64] ;  /* 0x0000001c02020981 */ /* 0x000ea8000c1e1900 */
[----:B------:R-:W3:Y:S01]  /*01f0*/  @P1 LDG.E R4, [R4.64] ;  /* 0x0000001c04041981 */ /* 0x000ee2000c1e1900 */
[----:B-1----:R-:W-:-:S02]  /*0200*/  USHF.R.S32.HI UR13, URZ, 0x1f, UR14 ;  /* 0x0000001f3f0d7899 */ /* 0x002fc4000801140e */
[----:B------:R-:W-:Y:S01]  /*0210*/  UISETP.NE.U32.AND UP0, UPT, URZ, UR4, UPT ;  /* 0x000000043f00728c */ /* 0x000fe2000bf05070 */
[----:B------:R1:W-:Y:S01]  /*0220*/  STL [R1+0xac], RZ ;  /* 0x0000acff01007387 */ /* 0x0003e20000100800 */
[----:B------:R-:W-:Y:S02]  /*0230*/  UIMAD UR4, UR13, UR6, URZ ;  /* 0x000000060d0472a4 */ /* 0x000fe4000f8e023f */
[----:B------:R-:W-:Y:S01]  /*0240*/  UIMAD.WIDE.U32 UR10, UR14, UR6, URZ ;  /* 0x000000060e0a72a5 */ /* 0x000fe2000f8e003f */
[----:B------:R1:W-:Y:S01]  /*0250*/  STL [R1+0xa8], RZ ;  /* 0x0000a8ff01007387 */ /* 0x0003e20000100800 */
[----:B------:R-:W-:Y:S02]  /*0260*/  UIMAD UR4, UR14, UR7, UR4 ;  /* 0x000000070e0472a4 */ /* 0x000fe4000f8e0204 */
[----:B------:R-:W-:Y:S02]  /*0270*/  UISETP.NE.AND.EX UP0, UPT, URZ, UR5, UPT, UP0 ;  /* 0x000000053f00728c */ /* 0x000fe4000bf05300 */
[----:B------:R-:W-:-:S02]  /*0280*/  ULDC.64 UR6, c[0x0][0x1e0] ;  /* 0x0000780000067ab9 */ /* 0x000fc40000000a00 */
[----:B------:R-:W-:Y:S01]  /*0290*/  UIMAD UR5, UR13, UR6, URZ ;  /* 0x000000060d0572a4 */ /* 0x000fe2000f8e023f */
[----:B0-----:R-:W0:Y:S01]  /*02a0*/  I2F.RP R0, UR37 ;  /* 0x0000002500007d06 */ /* 0x001e220008209400 */
[----:B------:R-:W-:Y:S02]  /*02b0*/  UISETP.NE.U32.AND UP1, UPT, URZ, UR32, UPT ;  /* 0x000000203f00728c */ /* 0x000fe4000bf25070 */
[----:B------:R-:W-:Y:S02]  /*02c0*/  UIMAD UR12, UR14, UR7, UR5 ;  /* 0x000000070e0c72a4 */ /* 0x000fe4000f8e0205 */
[----:B------:R-:W-:Y:S02]  /*02d0*/  UISETP.NE.AND.EX UP1, UPT, URZ, UR33, UPT, UP1 ;  /* 0x000000213f00728c */ /* 0x000fe4000bf25310 */
[----:B------:R-:W-:Y:S02]  /*02e0*/  UISETP.NE.U32.AND UP2, UPT, URZ, UR34, UPT ;  /* 0x000000223f00728c */ /* 0x000fe4000bf45070 */
[----:B------:R-:W-:-:S02]  /*02f0*/  UMOV UR30, URZ ;  /* 0x0000003f001e7c82 */ /* 0x000fc40008000000 */
[----:B------:R-:W-:Y:S02]  /*0300*/  UISETP.NE.AND.EX UP2, UPT, URZ, UR35, UPT, UP2 ;  /* 0x000000233f00728c */ /* 0x000fe4000bf45320 */
[----:B------:R-:W-:Y:S02]  /*0310*/  UIMAD.WIDE.U32 UR18, UR14, UR6, URZ ;  /* 0x000000060e1272a5 */ /* 0x000fe4000f8e003f */
[----:B------:R-:W-:Y:S01]  /*0320*/  UMOV UR31, URZ ;  /* 0x0000003f001f7c82 */ /* 0x000fe20008000000 */
[----:B0-----:R-:W0:Y:S01]  /*0330*/  MUFU.RCP R0, R0 ;  /* 0x0000000000007308 */ /* 0x001e220000001000 */
[----:B------:R-:W-:Y:S02]  /*0340*/  @UP1 ULEA UR30, UP3, UR16, UR32, 0x2 ;  /* 0x00000020101e1291 */ /* 0x000fe4000f86103f */
[----:B------:R-:W-:Y:S02]  /*0350*/  ULDC.64 UR6, c[0x0][0x278] ;  /* 0x00009e0000067ab9 */ /* 0x000fe40000000a00 */
[----:B------:R-:W-:-:S02]  /*0360*/  UIADD3 UR11, UR11, UR4, URZ ;  /* 0x000000040b0b7290 */ /* 0x000fc4000fffe03f */
[----:B------:R-:W-:Y:S02]  /*0370*/  UIMAD UR23, UR13, UR6, URZ ;  /* 0x000000060d1772a4 */ /* 0x000fe4000f8e023f */
[----:B------:R-:W-:Y:S02]  /*0380*/  @UP1 ULEA.HI.X UR31, UR16, UR33, UR15, 0x2, UP3 ;  /* 0x00000021101f1291 */ /* 0x000fe400098f140f */
[----:B------:R-:W-:Y:S02]  /*0390*/  UMOV UR32, URZ ;  /* 0x0000003f00207c82 */ /* 0x000fe40008000000 */
[----:B------:R-:W-:Y:S02]  /*03a0*/  UMOV UR4, URZ ;  /* 0x0000003f00047c82 */ /* 0x000fe40008000000 */
[----:B------:R-:W-:Y:S01]  /*03b0*/  UIMAD UR26, UR13, UR8, URZ ;  /* 0x000000080d1a72a4 */ /* 0x000fe2000f8e023f */
[----:B0-----:R-:W-:Y:S01]  /*03c0*/  IADD3 R0, R0, 0xffffffe, RZ ;  /* 0x0ffffffe00007810 */ /* 0x001fe20007ffe0ff */
[----:B------:R-:W-:-:S02]  /*03d0*/  @UP2 ULEA UR32, UP1, UR16, UR34, 0x2 ;  /* 0x0000002210202291 */ /* 0x000fc4000f82103f */
[----:B------:R-:W-:Y:S02]  /*03e0*/  UIMAD UR17, UR13, UR24, URZ ;  /* 0x000000180d1172a4 */ /* 0x000fe4000f8e023f */
[----:B------:R-:W-:Y:S01]  /*03f0*/  UIMAD.WIDE.U32 UR20, UR14, UR6, URZ ;  /* 0x000000060e1472a5 */ /* 0x000fe2000f8e003f */
[----:B------:R-:W0:Y:S01]  /*0400*/  F2I.FTZ.U32.TRUNC.NTZ R0, R0 ;  /* 0x0000000000007305 */ /* 0x000e22000021f000 */
[----:B------:R-:W-:Y:S02]  /*0410*/  UIMAD UR23, UR14, UR7, UR23 ;  /* 0x000000070e1772a4 */ /* 0x000fe4000f8e0217 */
[----:B------:R-:W-:Y:S02]  /*0420*/  UMOV UR33, URZ ;  /* 0x0000003f00217c82 */ /* 0x000fe40008000000 */
[----:B------:R-:W-:Y:S02]  /*0430*/  UIMAD.WIDE.U32 UR6, UR14, UR8, URZ ;  /* 0x000000080e0672a5 */ /* 0x000fe4000f8e003f */
[----:B------:R-:W-:-:S02]  /*0440*/  UIMAD UR26, UR14, UR9, UR26 ;  /* 0x000000090e1a72a4 */ /* 0x000fc4000f8e021a */
[----:B------:R-:W-:Y:S02]  /*0450*/  @UP2 ULEA.HI.X UR33, UR16, UR35, UR15, 0x2, UP1 ;  /* 0x0000002310212291 */ /* 0x000fe400088f140f */
[----:B------:R-:W-:Y:S02]  /*0460*/  UIMAD.WIDE.U32 UR8, UR14, UR24, URZ ;  /* 0x000000180e0872a5 */ /* 0x000fe4000f8e003f */
[----:B------:R-:W-:Y:S02]  /*0470*/  UIMAD UR17, UR14, UR25, UR17 ;  /* 0x000000190e1172a4 */ /* 0x000fe4000f8e0211 */
[----:B------:R-:W-:Y:S01]  /*0480*/  ULDC.64 UR34, c[0x0][0x1d8] ;  /* 0x0000760000227ab9 */ /* 0x000fe20000000a00 */
[----:B0-----:R0:W4:Y:S01]  /*0490*/  R2UR UR5, R0 ;  /* 0x00000000000573c2 */ /* 0x00112200000e0000 */
[----:B------:R-:W-:Y:S02]  /*04a0*/  ULDC.64 UR24, c[0x0][0x1e8] ;  /* 0x00007a0000187ab9 */ /* 0x000fe40000000a00 */
[----:B------:R-:W-:-:S02]  /*04b0*/  UIMAD UR22, UR15, UR34, URZ ;  /* 0x000000220f1672a4 */ /* 0x000fc4000f8e023f */
[----:B------:R-:W-:Y:S02]  /*04c0*/  UIMAD UR36, UR15, UR24, URZ ;  /* 0x000000180f2472a4 */ /* 0x000fe4000f8e023f */
[----:B------:R-:W-:Y:S01]  /*04d0*/  UIADD3 UR19, UR19, UR12, URZ ;  /* 0x0000000c13137290 */ /* 0x000fe2000fffe03f */
[----:B0-----:R-:W-:Y:S01]  /*04e0*/  IABS R0, UR16 ;  /* 0x0000001000007c13 */ /* 0x001fe20008000000 */
[----:B------:R-:W-:Y:S02]  /*04f0*/  UIMAD UR22, UR16, UR35, UR22 ;  /* 0x00000023101672a4 */ /* 0x000fe4000f8e0216 */
[----:B------:R-:W-:Y:S01]  /*0500*/  UIMAD.WIDE.U32 UR10, UR16, UR34, UR10 ;  /* 0x00000022100a72a5 */ /* 0x000fe2000f8e000a */
[----:B------:R-:W0:Y:S01]  /*0510*/  R2UR UR27, R0 ;  /* 0x00000000001b73c2 */ /* 0x000e2200000e0000 */
[----:B------:R-:W-:Y:S02]  /*0520*/  UIMAD UR34, UR16, UR25, UR36 ;  /* 0x00000019102272a4 */ /* 0x000fe4000f8e0224 */
[----:B------:R-:W-:-:S02]  /*0530*/  UIMAD.WIDE.U32 UR24, UR16, UR24, UR18 ;  /* 0x00000018101872a5 */ /* 0x000fc4000f8e0012 */
[----:B------:R-:W-:Y:S02]  /*0540*/  ULDC UR36, c[0x0][0x174] ;  /* 0x00005d0000247ab9 */ /* 0x000fe40000000800 */
[----:B------:R-:W-:Y:S02]  /*0550*/  USHF.L.U32 UR12, UR36, 0xb, URZ ;  /* 0x0000000b240c7899 */ /* 0x000fe4000800063f */
[----:B------:R-:W-:Y:S02]  /*0560*/  UIADD3 UR21, UR21, UR23, URZ ;  /* 0x0000001715157290 */ /* 0x000fe4000fffe03f */
[----:B------:R-:W-:Y:S02]  /*0570*/  ULDC UR40, c[0x0][0x178] ;  /* 0x00005e0000287ab9 */ /* 0x000fe40000000800 */
[----:B----4-:R-:W-:Y:S02]  /*0580*/  UIADD3 UR38, URZ, -UR5, URZ ;  /* 0x800000053f267290 */ /* 0x010fe4000fffe03f */
[----:B------:R-:W-:-:S02]  /*0590*/  UIADD3 UR9, UR9, UR17, URZ ;  /* 0x0000001109097290 */ /* 0x000fc4000fffe03f */
[----:B------:R-:W-:-:S04]  /*05a0*/  UIMAD UR38, UR38, UR37, URZ ;  /* 0x00000025262672a4 */ /* 0x000fc8000f8e023f */
[----:B------:R-:W-:-:S04]  /*05b0*/  UIMAD.WIDE.U32 UR4, UR5, UR38, UR4 ;  /* 0x00000026050472a5 */ /* 0x000fc8000f8e0004 */
[----:B0-----:R-:W-:-:S03]  /*05c0*/  UIMAD.WIDE.U32 UR38, UR5, UR27, URZ ;  /* 0x0000001b052672a5 */ /* 0x001fc6000f8e003f */
[----:B------:R-:W-:Y:S02]  /*05d0*/  ULDC.64 UR4, c[0x0][0x280] ;  /* 0x0000a00000047ab9 */ /* 0x000fe40000000a00 */
[----:B------:R-:W-:Y:S02]  /*05e0*/  UIMAD UR19, UR15, UR4, URZ ;  /* 0x000000040f1372a4 */ /* 0x000fe4000f8e023f */
[----:B------:R-:W-:Y:S02]  /*05f0*/  UMOV UR35, UR39 ;  /* 0x0000002700237c82 */ /* 0x000fe40008000000 */
[----:B------:R-:W-:Y:S02]  /*0600*/  UIADD3 UR18, -UR35, URZ, URZ ;  /* 0x0000003f23127290 */ /* 0x000fe4000fffe13f */
[----:B------:R-:W-:Y:S02]  /*0610*/  UIMAD UR38, UR16, UR5, UR19 ;  /* 0x00000005102672a4 */ /* 0x000fe4000f8e0213 */
[----:B------:R-:W-:-:S02]  /*0620*/  UIMAD UR27, UR37, UR18, UR27 ;  /* 0x00000012251b72a4 */ /* 0x000fc4000f8e021b */
[----:B------:R-:W-:Y:S02]  /*0630*/  UIADD3 UR18, UR12, -0x800, URZ ;  /* 0xfffff8000c127890 */ /* 0x000fe4000fffe03f */
[----:B------:R-:W-:Y:S02]  /*0640*/  UISETP.GT.U32.AND UP1, UPT, UR37, UR27, UPT ;  /* 0x0000001b2500728c */ /* 0x000fe4000bf24070 */
[----:B------:R-:W-:Y:S02]  /*0650*/  USHF.R.S32.HI UR23, URZ, 0x1f, UR18 ;  /* 0x0000001f3f177899 */ /* 0x000fe40008011412 */
[----:B------:R-:W-:Y:S02]  /*0660*/  UIADD3 UR10, UP2, UR18, UR10, URZ ;  /* 0x0000000a120a7290 */ /* 0x000fe4000ff5e03f */
[----:B------:R-:W-:Y:S02]  /*0670*/  UIMAD.WIDE.U32 UR4, UR16, UR4, UR20 ;  /* 0x00000004100472a5 */ /* 0x000fe4000f8e0014 */
[----:B------:R-:W-:-:S02]  /*0680*/  UIADD3.X UR22, UR23, UR11, UR22, UP2, !UPT ;  /* 0x0000000b17167290 */ /* 0x000fc400097fe416 */
[----:B------:R-:W-:Y:S02]  /*0690*/  ULDC.64 UR20, c[0x0][0x240] ;  /* 0x0000900000147ab9 */ /* 0x000fe40000000a00 */
[----:B------:R-:W-:Y:S02]  /*06a0*/  @!UP1 UIADD3 UR27, UR27, -UR37, URZ ;  /* 0x800000251b1b9290 */ /* 0x000fe4000fffe03f */
[----:B------:R-:W-:Y:S02]  /*06b0*/  ULEA UR19, UP2, UR10, UR20, 0x2 ;  /* 0x000000140a137291 */ /* 0x000fe4000f84103f */
[----:B------:R-:W-:Y:S02]  /*06c0*/  UISETP.GE.U32.AND UP3, UPT, UR27, UR37, UPT ;  /* 0x000000251b00728c */ /* 0x000fe4000bf66070 */
[----:B------:R-:W-:Y:S02]  /*06d0*/  ULOP3.LUT UR39, UR16, UR40, URZ, 0x3c, !UPT ;  /* 0x0000002810277292 */ /* 0x000fe4000f8e3c3f */
[----:B------:R-:W-:-:S02]  /*06e0*/  ULEA.HI.X UR20, UR10, UR21, UR22, 0x2, UP2 ;  /* 0x000000150a147291 */ /* 0x000fc400090f1416 */
[----:B------:R-:W-:Y:S02]  /*06f0*/  @!UP1 UIADD3 UR35, UR35, 0x1, URZ ;  /* 0x0000000123239890 */ /* 0x000fe4000fffe03f */
[----:B------:R-:W-:Y:S02]  /*0700*/  UIADD3 UR22, UP4, UR18, UR24, URZ ;  /* 0x0000001812167290 */ /* 0x000fe4000ff9e03f */
[----:B------:R-:W-:Y:S02]  /*0710*/  UISETP.GE.AND UP2, UPT, UR39, URZ, UPT ;  /* 0x0000003f2700728c */ /* 0x000fe4000bf46270 */
[----:B------:R-:W-:Y:S02]  /*0720*/  UISETP.NE.AND UP1, UPT, URZ, UR40, UPT ;  /* 0x000000283f00728c */ /* 0x000fe4000bf25270 */
[----:B------:R-:W-:Y:S02]  /*0730*/  ULDC.64 UR10, c[0x0][0x248] ;  /* 0x00009200000a7ab9 */ /* 0x000fe40000000a00 */
[----:B------:R-:W-:-:S02]  /*0740*/  @UP3 UIADD3 UR35, UR35, 0x1, URZ ;  /* 0x0000000123233890 */ /* 0x000fc4000fffe03f */
[----:B------:R-:W-:Y:S02]  /*0750*/  UIADD3.X UR34, UR23, UR25, UR34, UP4, !UPT ;  /* 0x0000001917227290 */ /* 0x000fe4000a7fe422 */
[----:B------:R-:W-:Y:S02]  /*0760*/  ULEA UR21, UP4, UR22, UR10, 0x2 ;  /* 0x0000000a16157291 */ /* 0x000fe4000f88103f */
[----:B------:R-:W-:Y:S02]  /*0770*/  UIADD3 UR27, UR7, UR26, URZ ;  /* 0x0000001a071b7290 */ /* 0x000fe4000fffe03f */
[----:B------:R-:W-:Y:S02]  /*0780*/  ULEA.HI.X UR22, UR22, UR11, UR34, 0x2, UP4 ;  /* 0x0000000b16167291 */ /* 0x000fe4000a0f1422 */
[----:B------:R-:W-:Y:S02]  /*0790*/  ULDC.64 UR24, c[0x0][0x308] ;  /* 0x0000c20000187ab9 */ /* 0x000fe40000000a00 */
[----:B------:R-:W-:-:S02]  /*07a0*/  UMOV UR11, UR35 ;  /* 0x00000023000b7c82 */ /* 0x000fc40008000000 */
[----:B------:R-:W-:Y:S02]  /*07b0*/  @!UP2 UIADD3 UR11, -UR11, URZ, URZ ;  /* 0x0000003f0b0ba290 */ /* 0x000fe4000fffe13f */
[----:B------:R-:W-:Y:S02]  /*07c0*/  UIADD3 UR26, UP2, UR18, UR4, URZ ;  /* 0x00000004121a7290 */ /* 0x000fe4000ff5e03f */
[----:B------:R-:W-:Y:S02]  /*07d0*/  @!UP1 ULOP3.LUT UR11, URZ, UR40, URZ, 0x33, !UPT ;  /* 0x000000283f0b9292 */ /* 0x000fe4000f8e333f */
[----:B------:R-:W-:Y:S02]  /*07e0*/  UIADD3.X UR34, UR23, UR5, UR38, UP2, !UPT ;  /* 0x0000000517227290 */ /* 0x000fe400097fe426 */
[----:B------:R-:W-:Y:S02]  /*07f0*/  ULEA UR7, UP1, UR26, UR24, 0x2 ;  /* 0x000000181a077291 */ /* 0x000fe4000f82103f */
[----:B------:R-:W-:-:S02]  /*0800*/  USHF.R.S32.HI UR10, URZ, 0x1f, UR11 ;  /* 0x0000001f3f0a7899 */ /* 0x000fc4000801140b */
[----:B------:R-:W-:Y:S02]  /*0810*/  ULDC.64 UR4, c[0x0][0x1a8] ;  /* 0x00006a0000047ab9 */ /* 0x000fe40000000a00 */
[----:B------:R-:W-:Y:S02]  /*0820*/  UIMAD UR35, UR10, UR4, URZ ;  /* 0x000000040a2372a4 */ /* 0x000fe4000f8e023f */
[----:B------:R-:W-:Y:S02]  /*0830*/  ULEA.HI.X UR24, UR26, UR25, UR34, 0x2, UP1 ;  /* 0x000000191a187291 */ /* 0x000fe400088f1422 */
[----:B------:R-:W-:Y:S02]  /*0840*/  ULDC.64 UR40, c[0x0][0x260] ;  /* 0x0000980000287ab9 */ /* 0x000fe40000000a00 */
[----:B------:R-:W-:Y:S02]  /*0850*/  UMOV UR26, UR6 ;  /* 0x00000006001a7c82 */ /* 0x000fe40008000000 */
[----:B------:R-:W-:-:S02]  /*0860*/  UIMAD.WIDE.U32 UR26, UR11, UR4, UR26 ;  /* 0x000000040b1a72a5 */ /* 0x000fc4000f8e001a */
[----:B------:R-:W-:Y:S02]  /*0870*/  UIMAD UR6, UR11, UR5, UR35 ;  /* 0x000000050b0672a4 */ /* 0x000fe4000f8e0223 */
[----:B------:R-:W-:Y:S02]  /*0880*/  UIADD3 UR17, UP1, UR18, UR26, URZ ;  /* 0x0000001a12117290 */ /* 0x000fe4000ff3e03f */
[----:B------:R-:W-:Y:S02]  /*0890*/  ULDC.64 UR34, c[0x0][0x1c8] ;  /* 0x0000720000227ab9 */ /* 0x000fe40000000a00 */
[----:B------:R-:W-:Y:S02]  /*08a0*/  UIADD3 UR26, UR27, UR6, URZ ;  /* 0x000000061b1a7290 */ /* 0x000fe4000fffe03f */
[----:B------:R-:W-:Y:S02]  /*08b0*/  ULDC.64 UR4, c[0x0][0x228] ;  /* 0x00008a0000047ab9 */ /* 0x000fe40000000a00 */
[----:B------:R-:W-:-:S02]  /*08c0*/  UIMAD UR25, UR10, UR34, URZ ;  /* 0x000000220a1972a4 */ /* 0x000fc4000f8e023f */
[----:B------:R-:W-:Y:S02]  /*08d0*/  ULEA UR6, UP2, UR17, UR4, 0x2 ;  /* 0x0000000411067291 */ /* 0x000fe4000f84103f */
[----:B------:R-:W-:Y:S02]  /*08e0*/  UIADD3.X UR4, UR23, UR26, URZ, UP1, !UPT ;  /* 0x0000001a17047290 */ /* 0x000fe40008ffe43f */
[----:B------:R-:W-:Y:S02]  /*08f0*/  UIMAD.WIDE.U32 UR26, UR11, UR34, UR8 ;  /* 0x000000220b1a72a5 */ /* 0x000fe4000f8e0008 */
[----:B------:R-:W-:Y:S02]  /*0900*/  UIMAD UR25, UR11, UR35, UR25 ;  /* 0x000000230b1972a4 */ /* 0x000fe4000f8e0219 */
[----:B------:R-:W-:Y:S02]  /*0910*/  UIADD3 UR18, UP1, UR18, UR26, URZ ;  /* 0x0000001a12127290 */ /* 0x000fe4000ff3e03f */
[----:B------:R-:W-:-:S02]  /*0920*/  UIADD3 UR26, UR27, UR25, URZ ;  /* 0x000000191b1a7290 */ /* 0x000fc4000fffe03f */
[----:B------:R-:W-:Y:S02]  /*0930*/  ULEA.HI.X UR34, UR17, UR5, UR4, 0x2, UP2 ;  /* 0x0000000511227291 */ /* 0x000fe400090f1404 */
[----:B------:R-:W-:Y:S02]  /*0940*/  ULDC.64 UR8, c[0x0][0x230] ;  /* 0x00008c0000087ab9 */ /* 0x000fe40000000a00 */
[----:B------:R-:W-:Y:S02]  /*0950*/  ULDC UR17, c[0x0][0x164] ;  /* 0x0000590000117ab9 */ /* 0x000fe40000000800 */
[----:B------:R-:W-:Y:S02]  /*0960*/  ULEA UR25, UP2, UR18, UR8, 0x2 ;  /* 0x0000000812197291 */ /* 0x000fe4000f84103f */
[----:B------:R-:W-:Y:S02]  /*0970*/  UIADD3.X UR26, UR23, UR26, URZ, UP1, !UPT ;  /* 0x0000001a171a7290 */ /* 0x000fe40008ffe43f */
[----:B------:R-:W-:-:S02]  /*0980*/  @UP0 UIMAD UR8, UR14, UR17, UR16 ;  /* 0x000000110e0802a4 */ /* 0x000fc4000f8e0210 */
[----:B------:R-:W-:Y:S02]  /*0990*/  UISETP.GE.AND UP1, UPT, UR36, 0x1, UPT ;  /* 0x000000012400788c */ /* 0x000fe4000bf26270 */
[----:B------:R-:W-:Y:S02]  /*09a0*/  UMOV UR5, URZ ;  /* 0x0000003f00057c82 */ /* 0x000fe40008000000 */
[----:B------:R-:W-:Y:S02]  /*09b0*/  @UP0 UIMAD UR8, UR8, UR36, URZ ;  /* 0x00000024080802a4 */ /* 0x000fe4000f8e023f */
[----:B------:R-:W-:Y:S02]  /*09c0*/  ULEA.HI.X UR26, UR18, UR9, UR26, 0x2, UP2 ;  /* 0x00000009121a7291 */ /* 0x000fe400090f141a */
[----:B------:R-:W-:Y:S02]  /*09d0*/  UMOV UR4, URZ ;  /* 0x0000003f00047c82 */ /* 0x000fe40008000000 */
[----:B------:R-:W-:-:S02]  /*09e0*/  ULDC UR9, c[0x0][0x16c] ;  /* 0x00005b0000097ab9 */ /* 0x000fc40000000800 */
[----:B------:R-:W-:-:S03]  /*09f0*/  @UP0 UIMAD UR8, UR8, UR9, URZ ;  /* 0x00000009080802a4 */ /* 0x000fc6000f8e023f */
[----:B------:R-:W-:Y:S02]  /*0a00*/  @UP0 UMOV UR9, 0x8 ;  /* 0x0000000800090882 */ /* 0x000fe40000000000 */
[----:B------:R-:W-:-:S07]  /*0a10*/  @UP0 UIMAD.WIDE UR40, UR8, UR9, UR40 ;  /* 0x00000009082802a5 */ /* 0x000fce000f8e0228 */
[----:B------:R-:W-:Y:S02]  /*0a20*/  @!UP0 UMOV UR40, URZ ;  /* 0x0000003f00288c82 */ /* 0x000fe40008000000 */
[----:B------:R-:W-:Y:S01]  /*0a30*/  @!UP0 UMOV UR41, URZ ;  /* 0x0000003f00298c82 */ /* 0x000fe20008000000 */
[----:B--2---:R1:W0:Y:S01]  /*0a40*/  @P0 R2UR UR5, R2 ;  /* 0x00000000020503c2 */ /* 0x00422200000e0000 */
[----:B------:R-:W-:-:S07]  /*0a50*/  PLOP3.LUT P0, PT, PT, PT, UP1, 0x80, 0x0 ;  /* 0x000000000000781c */ /* 0x000fce0003f0f018 */
[----:B---3--:R1:W2:Y:S06]  /*0a60*/  @P1 R2UR UR4, R4 ;  /* 0x00000000040413c2 */ /* 0x0082ac00000e0000 */
        /* <DEDUP_REMOVED lines=16> */
.L_x_959:
[----:B------:R-:W-:Y:S01]  /*0b70*/  ULDC UR27, c[0x0][0x174] ;  /* 0x00005d00001b7ab9 */ /* 0x000fe20000000800 */
[----:B------:R-:W-:Y:S01]  /*0b80*/  SHF.L.U32 R16, R95, 0x4, RZ ;  /* 0x000000045f107819 */ /* 0x000fe200000006ff */
[----:B------:R-:W-:Y:S01]  /*0b90*/  UIADD3 UR27, -UR6, UR27, URZ ;  /* 0x0000001b061b7290 */ /* 0x000fe2000fffe13f */
[----:B------:R-:W-:Y:S01]  /*0ba0*/  BAR.SYNC.DEFER_BLOCKING 0x0 ;  /* 0x0000000000007b1d */ /* 0x000fe20000010000 */
[----:B------:R-:W-:Y:S01]  /*0bb0*/  MOV R3, UR18 ;  /* 0x0000001200037c02 */ /* 0x000fe20008000f00 */
[----:B-1----:R-:W-:Y:S01]  /*0bc0*/  IMAD.U32 R2, RZ, RZ, UR17 ;  /* 0x00000011ff027e24 */ /* 0x002fe2000f8e00ff */
[----:B------:R-:W-:Y:S01]  /*0bd0*/  LOP3.LUT R94, R16, 0xfffffe00, RZ, 0xc0, !PT ;  /* 0xfffffe00105e7812 */ /* 0x000fe200078ec0ff */
[----:B------:R-:W-:Y:S01]  /*0be0*/  ULEA UR38, UR27, 0xfffff800, 0xb ;  /* 0xfffff8001b267891 */ /* 0x000fe2000f8e583f */
[----:B------:R-:W-:Y:S01]  /*0bf0*/  IMAD.MOV.U32 R0, RZ, RZ, RZ ;  /* 0x000000ffff007224 */ /* 0x000fe200078e00ff */
        /* <DEDUP_REMOVED lines=13> */
[----:B------:R-:W-:-:S02]  /*0cd0*/  LOP3.LUT R26, R78, 0x60, RZ, 0xfc, !PT ;  /* 0x000000604e1a7812 */ /* 0x000fc400078efcff */
[C---:B------:R-:W-:Y:S02]  /*0ce0*/  LOP3.LUT R28, R78.reuse, 0x80, RZ, 0xfc, !PT ;  /* 0x000000804e1c7812 */ /* 0x040fe400078efcff */
        /* <DEDUP_REMOVED lines=14> */
[----:B--2---:R1:W5:Y:S01]  /*0dd0*/  @!P4 LDG.E R7, [R2.64+0x180] ;  /* 0x0001801c0207c981 */ /* 0x004362000c1e1900 */
[----:B------:R-:W-:-:S02]  /*0de0*/  LOP3.LUT R38, R78, 0x120, RZ, 0xfc, !PT ;  /* 0x000001204e267812 */ /* 0x000fc400078efcff */
[C---:B------:R-:W-:Y:S01]  /*0df0*/  LOP3.LUT R40, R78.reuse, 0x140, RZ, 0xfc, !PT ;  /* 0x000001404e287812 */ /* 0x040fe200078efcff */
[----:B------:R1:W5:Y:S01]  /*0e00*/  @!P6 LDG.E R6, [R2.64+0x200] ;  /* 0x0002001c0206e981 */ /* 0x000362000c1e1900 */
[C---:B------:R-:W-:Y:S02]  /*0e10*/  LOP3.LUT R42, R78.reuse, 0x160, RZ, 0xfc, !PT ;  /* 0x000001604e2a7812 */ /* 0x040fe400078efcff */
        /* <DEDUP_REMOVED lines=8> */
[----:B------:R-:W-:Y:S02]  /*0ea0*/  LOP3.LUT R80, R78, 0x1e0, RZ, 0xfc, !PT ;  /* 0x000001e04e507812 */ /* 0x000fe400078efcff */
[----:B------:R-:W-:Y:S01]  /*0eb0*/  ISETP.GE.AND P6, PT, R42, UR7, PT ;  /* 0x000000072a007c0c */ /* 0x000fe2000bfc6270 */
[----:B------:R1:W5:Y:S01]  /*0ec0*/  @!P1 LDG.E R10, [R2.64+0x400] ;  /* 0x0004001c020a9981 */ /* 0x000362000c1e1900 */
[----:B------:R-:W-:Y:S02]  /*0ed0*/  ISETP.GE.AND P5, PT, R44, UR7, PT ;  /* 0x000000072c007c0c */ /* 0x000fe4000bfa6270 */
[----:B------:R-:W-:Y:S01]  /*0ee0*/  ISETP.GE.AND P3, PT, R46, UR7, PT ;  /* 0x000000072e007c0c */ /* 0x000fe2000bf66270 */
[----:B------:R-:W-:Y:S01]  /*0ef0*/  HFMA2.MMA R17, -RZ, RZ, 0, 0 ;  /* 0x00000000ff117435 */ /* 0x000fe200000001ff */
[----:B------:R-:W-:Y:S01]  /*0f00*/  ISETP.GE.AND P2, PT, R48, UR7, PT ;  /* 0x0000000730007c0c */ /* 0x000fe2000bf46270 */
[----:B------:R-:W-:Y:S01]  /*0f10*/  CS2R R14, SRZ ;  /* 0x00000000000e7805 */ /* 0x000fe2000001ff00 */
[----:B------:R-:W-:Y:S01]  /*0f20*/  ISETP.GE.AND P1, PT, R80, UR7, PT ;  /* 0x0000000750007c0c */ /* 0x000fe2000bf26270 */
[----:B------:R-:W-:Y:S01]  /*0f30*/  CS2R R18, SRZ ;  /* 0x0000000000127805 */ /* 0x000fe2000001ff00 */
[----:B------:R1:W5:Y:S04]  /*0f40*/  @!P0 LDG.E R13, [R2.64+0x480] ;  /* 0x0004801c020d8981 */ /* 0x000368000c1e1900 */
[----:B------:R1:W5:Y:S04]  /*0f50*/  @!P4 LDG.E R12, [R2.64+0x500] ;  /* 0x0005001c020cc981 */ /* 0x000368000c1e1900 */
[----:B------:R1:W5:Y:S04]  /*0f60*/  @!P6 LDG.E R15, [R2.64+0x580] ;  /* 0x0005801c020fe981 */ /* 0x000368000c1e1900 */
[----:B------:R1:W5:Y:S04]  /*0f70*/  @!P5 LDG.E R14, [R2.64+0x600] ;  /* 0x0006001c020ed981 */ /* 0x000368000c1e1900 */
[----:B------:R1:W5:Y:S04]  /*0f80*/  @!P3 LDG.E R17, [R2.64+0x680] ;  /* 0x0006801c0211b981 */ /* 0x000368000c1e1900 */
[----:B------:R1:W5:Y:S04]  /*0f90*/  @!P2 LDG.E R18, [R2.64+0x700] ;  /* 0x0007001c0212a981 */ /* 0x000368000c1e1900 */
[----:B------:R1:W5:Y:S04]  /*0fa0*/  @!P1 LDG.E R19, [R2.64+0x780] ;  /* 0x0007801c02139981 */ /* 0x000368000c1e1900 */
        /* <DEDUP_REMOVED lines=8> */
[C---:B------:R-:W-:Y:S02]  /*1030*/  IADD3 R31, R20.reuse, 0xc0, RZ ;  /* 0x000000c0141f7810 */ /* 0x040fe40007ffe0ff */
[-C--:B------:R-:W-:Y:S02]  /*1040*/  LEA.HI.SX32 R21, R21, R20.reuse, 0x1b ;  /* 0x0000001415157211 */ /* 0x080fe400078fdaff */
[-C--:B------:R-:W-:Y:S02]  /*1050*/  LEA.HI.SX32 R23, R23, R20.reuse, 0x1b ;  /* 0x0000001417177211 */ /* 0x080fe400078fdaff */
[----:B------:R-:W-:Y:S01]  /*1060*/  LEA.HI.SX32 R25, R25, R20, 0x1b ;  /* 0x0000001419197211 */ /* 0x000fe200078fdaff */
[----:B------:R-:W-:Y:S01]  /*1070*/  IMAD.SHL.U32 R93, R93, 0x4, RZ ;  /* 0x000000045d5d7824 */ /* 0x000fe200078e00ff */
[C---:B------:R-:W-:Y:S02]  /*1080*/  IADD3 R33, R20.reuse, 0xe0, RZ ;  /* 0x000000e014217810 */ /* 0x040fe40007ffe0ff */
[----:B------:R-:W-:-:S02]  /*1090*/  IADD3 R35, R20, 0x100, RZ ;  /* 0x0000010014237810 */ /* 0x000fc40007ffe0ff */
[C---:B-1----:R-:W-:Y:S02]  /*10a0*/  IADD3 R3, R20.reuse, 0x120, RZ ;  /* 0x0000012014037810 */ /* 0x042fe40007ffe0ff */
[-C--:B------:R-:W-:Y:S02]  /*10b0*/  LEA.HI.SX32 R27, R27, R20.reuse, 0x1b ;  /* 0x000000141b1b7211 */ /* 0x080fe400078fdaff */
[-C--:B------:R-:W-:Y:S02]  /*10c0*/  LEA.HI.SX32 R29, R29, R20.reuse, 0x1b ;  /* 0x000000141d1d7211 */ /* 0x080fe400078fdaff */
[----:B------:R-:W-:Y:S02]  /*10d0*/  LEA.HI.SX32 R31, R31, R20, 0x1b ;  /* 0x000000141f1f7211 */ /* 0x000fe400078fdaff */
[----:B------:R-:W-:Y:S01]  /*10e0*/  SHF.L.U32 R92, R21, 0x2, RZ ;  /* 0x00000002155c7819 */ /* 0x000fe200000006ff */
[----:B------:R-:W-:Y:S01]  /*10f0*/  IMAD.SHL.U32 R90, R25, 0x4, RZ ;  /* 0x00000004195a7824 */ /* 0x000fe200078e00ff */
[----:B------:R-:W-:-:S02]  /*1100*/  IADD3 R37, R20, 0x140, RZ ;  /* 0x0000014014257810 */ /* 0x000fc40007ffe0ff */
[----:B------:R-:W-:Y:S02]  /*1110*/  SHF.L.U32 R91, R23, 0x2, RZ ;  /* 0x00000002175b7819 */ /* 0x000fe400000006ff */
[C---:B------:R-:W-:Y:S02]  /*1120*/  IADD3 R39, R20.reuse, 0x160, RZ ;  /* 0x0000016014277810 */ /* 0x040fe40007ffe0ff */
[----:B------:R-:W-:Y:S02]  /*1130*/  IADD3 R41, R20, 0x180, RZ ;  /* 0x0000018014297810 */ /* 0x000fe40007ffe0ff */
[-C--:B------:R-:W-:Y:S02]  /*1140*/  LEA.HI.SX32 R33, R33, R20.reuse, 0x1b ;  /* 0x0000001421217211 */ /* 0x080fe400078fdaff */
[-C--:B------:R-:W-:Y:S02]  /*1150*/  LEA.HI.SX32 R35, R35, R20.reuse, 0x1b ;  /* 0x0000001423237211 */ /* 0x080fe400078fdaff */
[----:B------:R-:W-:-:S02]  /*1160*/  LEA.HI.SX32 R3, R3, R20, 0x1b ;  /* 0x0000001403037211 */ /* 0x000fc400078fdaff */
[----:B------:R-:W-:Y:S01]  /*1170*/  SHF.L.U32 R89, R27, 0x2, RZ ;  /* 0x000000021b597819 */ /* 0x000fe200000006ff */
[----:B------:R-:W-:Y:S01]  /*1180*/  IMAD.SHL.U32 R77, R31, 0x4, RZ ;  /* 0x000000041f4d7824 */ /* 0x000fe200078e00ff */
[C---:B------:R-:W-:Y:S02]  /*1190*/  IADD3 R43, R20.reuse, 0x1a0, RZ ;  /* 0x000001a0142b7810 */ /* 0x040fe40007ffe0ff */
[----:B------:R-:W-:Y:S02]  /*11a0*/  SHF.L.U32 R88, R29, 0x2, RZ ;  /* 0x000000021d587819 */ /* 0x000fe400000006ff */
[C---:B------:R-:W-:Y:S02]  /*11b0*/  IADD3 R45, R20.reuse, 0x1c0, RZ ;  /* 0x000001c0142d7810 */ /* 0x040fe40007ffe0ff */
[----:B------:R-:W-:Y:S02]  /*11c0*/  IADD3 R47, R20, 0x1e0, RZ ;  /* 0x000001e0142f7810 */ /* 0x000fe40007ffe0ff */
[----:B------:R-:W-:-:S02]  /*11d0*/  LEA.HI.SX32 R37, R37, R20, 0x1b ;  /* 0x0000001425257211 */ /* 0x000fc400078fdaff */
[-C--:B------:R-:W-:Y:S02]  /*11e0*/  LEA.HI.SX32 R39, R39, R20.reuse, 0x1b ;  /* 0x0000001427277211 */ /* 0x080fe400078fdaff */
[-C--:B------:R-:W-:Y:S02]  /*11f0*/  LEA.HI.SX32 R41, R41, R20.reuse, 0x1b ;  /* 0x0000001429297211 */ /* 0x080fe400078fdaff */
[----:B------:R-:W-:Y:S01]  /*1200*/  SHF.L.U32 R76, R33, 0x2, RZ ;  /* 0x00000002214c7819 */ /* 0x000fe200000006ff */
[----:B------:R-:W-:Y:S01]  /*1210*/  IMAD.SHL.U32 R74, R3, 0x4, RZ ;  /* 0x00000004034a7824 */ /* 0x000fe200078e00ff */
[----:B------:R-:W-:Y:S02]  /*1220*/  SHF.L.U32 R75, R35, 0x2, RZ ;  /* 0x00000002234b7819 */ /* 0x000fe400000006ff */
[-C--:B------:R-:W-:Y:S02]  /*1230*/  LEA.HI.SX32 R43, R43, R20.reuse, 0x1b ;  /* 0x000000142b2b7211 */ /* 0x080fe400078fdaff */
[----:B------:R-:W-:-:S02]  /*1240*/  LEA.HI.SX32 R45, R45, R20, 0x1b ;  /* 0x000000142d2d7211 */ /* 0x000fc400078fdaff */
[----:B------:R-:W-:Y:S02]  /*1250*/  LEA.HI.SX32 R47, R47, R20, 0x1b ;  /* 0x000000142f2f7211 */ /* 0x000fe400078fdaff */
[----:B------:R-:W-:Y:S01]  /*1260*/  SHF.L.U32 R73, R37, 0x2, RZ ;  /* 0x0000000225497819 */ /* 0x000fe200000006ff */
[----:B------:R-:W-:Y:S01]  /*1270*/  IMAD.SHL.U32 R71, R41, 0x4, RZ ;  /* 0x0000000429477824 */ /* 0x000fe200078e00ff */
[----:B------:R-:W-:Y:S02]  /*1280*/  SHF.L.U32 R72, R39, 0x2, RZ ;  /* 0x0000000227487819 */ /* 0x000fe400000006ff */
[----:B------:R-:W-:Y:S01]  /*1290*/  SHF.L.U32 R70, R43, 0x2, RZ ;  /* 0x000000022b467819 */ /* 0x000fe200000006ff */
[----:B------:R-:W-:Y:S01]  /*12a0*/  IMAD.SHL.U32 R68, R47, 0x4, RZ ;  /* 0x000000042f447824 */ /* 0x000fe200078e00ff */
[----:B------:R-:W-:Y:S01]  /*12b0*/  SHF.L.U32 R69, R45, 0x2, RZ ;  /* 0x000000022d457819 */ /* 0x000fe200000006ff */
[----:B------:R-:W2:Y:S01]  /*12c0*/  LDL.LU R39, [R1+0xac] ;  /* 0x0000ac0001277983 */ /* 0x000ea20000300800 */
[----:B------:R-:W-:-:S02]  /*12d0*/  ISETP.GE.AND P2, PT, R78, UR7, PT ;  /* 0x000000074e007c0c */ /* 0x000fc4000bf46270 */
[----:B------:R-:W-:Y:S02]  /*12e0*/  ISETP.GE.AND P1, PT, R22, UR7, PT ;  /* 0x0000000716007c0c */ /* 0x000fe4000bf26270 */
[----:B------:R-:W-:Y:S02]  /*12f0*/  MOV R2, UR19 ;  /* 0x0000001300027c02 */ /* 0x000fe40008000f00 */
[----:B------:R-:W-:Y:S02]  /*1300*/  MOV R3, UR20 ;  /* 0x0000001400037c02 */ /* 0x000fe40008000f00 */
[----:B------:R-:W-:-:S03]  /*1310*/  ISETP.GE.AND P0, PT, R24, UR7, PT ;  /* 0x0000000718007c0c */ /* 0x000fc6000bf06270 */
[----:B------:R-:W-:Y:S01]  /*1320*/  IMAD.WIDE R2, R78, 0x4, R2 ;  /* 0x000000044e027825 */ /* 0x000fe200078e0202 */
[----:B------:R-:W-:Y:S02]  /*1330*/  ISETP.GE.AND P4, PT, R26, UR7, PT ;  /* 0x000000071a007c0c */ /* 0x000fe4000bf86270 */
[----:B------:R-:W-:Y:S02]  /*1340*/  ISETP.GE.AND P6, PT, R28, UR7, PT ;  /* 0x000000071c007c0c */ /* 0x000fe4000bfc6270 */
[----:B------:R-:W-:Y:S02]  /*1350*/  ISETP.GE.AND P5, PT, R30, UR7, PT ;  /* 0x000000071e007c0c */ /* 0x000fe4000bfa6270 */
[----:B------:R-:W-:Y:S01]  /*1360*/  ISETP.GE.AND P3, PT, R32, UR7, PT ;  /* 0x0000000720007c0c */ /* 0x000fe2000bf66270 */
[----:B---3--:R-:W-:Y:S04]  /*1370*/  STS [R93], R0 ;  /* 0x000000005d007388 */ /* 0x008fe80000000800 */
[----:B----4-:R-:W-:Y:S04]  /*1380*/  STS [R92+0x80], R5 ;  /* 0x000080055c007388 */ /* 0x010fe80000000800 */
[----:B-----5:R0:W-:Y:S04]  /*1390*/  STS [R91+0x100], R4 ;  /* 0x000100045b007388 */ /* 0x0201e80000000800 */
[----:B------:R-:W-:Y:S04]  /*13a0*/  STS [R90+0x180], R7 ;  /* 0x000180075a007388 */ /* 0x000fe80000000800 */
[----:B------:R1:W-:Y:S01]  /*13b0*/  STS [R89+0x200], R6 ;  /* 0x0002000659007388 */ /* 0x0003e20000000800 */
[----:B0-----:R-:W-:-:S03]  /*13c0*/  LEA R4, R49, R94, 0x4 ;  /* 0x0000005e31047211 */ /* 0x001fc600078e20ff */
[----:B------:R-:W-:Y:S01]  /*13d0*/  STS [R88+0x280], R9 ;  /* 0x0002800958007388 */ /* 0x000fe20000000800 */
[----:B------:R-:W-:-:S03]  /*13e0*/  LEA.HI.SX32 R4, R4, R4, 0x1b ;  /* 0x0000000404047211 */ /* 0x000fc600078fdaff */
[----:B------:R0:W-:Y:S04]  /*13f0*/  STS [R77+0x300], R8 ;  /* 0x000300084d007388 */ /* 0x0001e80000000800 */
[----:B------:R-:W-:Y:S04]  /*1400*/  STS [R76+0x380], R11 ;  /* 0x0003800b4c007388 */ /* 0x000fe80000000800 */
[----:B------:R3:W-:Y:S01]  /*1410*/  STS [R75+0x400], R10 ;  /* 0x0004000a4b007388 */ /* 0x0007e20000000800 */
[----:B------:R-:W-:-:S03]  /*1420*/  IMAD.SHL.U32 R67, R4, 0x4, RZ ;  /* 0x0000000404437824 */ /* 0x000fc600078e00ff */
[----:B------:R-:W-:Y:S04]  /*1430*/  STS [R74+0x480], R13 ;  /* 0x0004800d4a007388 */ /* 0x000fe80000000800 */
[----:B------:R4:W-:Y:S04]  /*1440*/  STS [R73+0x500], R12 ;  /* 0x0005000c49007388 */ /* 0x0009e80000000800 */
[----:B------:R-:W-:Y:S04]  /*1450*/  STS [R72+0x580], R15 ;  /* 0x0005800f48007388 */ /* 0x000fe80000000800 */
[----:B------:R5:W-:Y:S04]  /*1460*/  STS [R71+0x600], R14 ;  /* 0x0006000e47007388 */ /* 0x000be80000000800 */
[----:B------:R0:W-:Y:S04]  /*1470*/  STS [R70+0x680], R17 ;  /* 0x0006801146007388 */ /* 0x0001e80000000800 */
[----:B------:R-:W-:Y:S04]  /*1480*/  STS [R69+0x700], R18 ;  /* 0x0007001245007388 */ /* 0x000fe80000000800 */
[----:B------:R0:W-:Y:S01]  /*1490*/  STS [R68+0x780], R19 ;  /* 0x0007801344007388 */ /* 0x0001e20000000800 */
[----:B------:R-:W-:-:S06]  /*14a0*/  NOP ;  /* 0x0000000000007918 */ /* 0x000fcc0000000000 */
[----:B------:R-:W-:Y:S04]  /*14b0*/  LDS R66, [R67] ;  /* 0x0000000043427984 */ /* 0x000fe80000000800 */
[----:B------:R-:W-:Y:S04]  /*14c0*/  LDS R65, [R67+0x4] ;  /* 0x0000040043417984 */ /* 0x000fe80000000800 */
        /* <DEDUP_REMOVED lines=13> */
[----:B------:R-:W-:Y:S01]  /*15a0*/  LDS R51, [R67+0x3c] ;  /* 0x00003c0043337984 */ /* 0x000fe20000000800 */
[----:B------:R-:W-:-:S03]  /*15b0*/  IMAD.MOV.U32 R0, RZ, RZ, RZ ;  /* 0x000000ffff007224 */ /* 0x000fc600078e00ff */
[----:B------:R-:W-:Y:S01]  /*15c0*/  BAR.SYNC.DEFER_BLOCKING 0x0 ;  /* 0x0000000000007b1d */ /* 0x000fe20000010000 */
[----:B------:R-:W-:Y:S01]  /*15d0*/  MOV R5, RZ ;  /* 0x000000ff00057202 */ /* 0x000fe20000000f00 */
[----:B-1----:R-:W-:Y:S01]  /*15e0*/  CS2R R6, SRZ ;  /* 0x0000000000067805 */ /* 0x002fe2000001ff00 */
[----:B0-----:R-:W-:Y:S01]  /*15f0*/  CS2R R8, SRZ ;  /* 0x0000000000087805 */ /* 0x001fe2000001ff00 */
[----:B---3--:R-:W-:Y:S01]  /*1600*/  CS2R R10, SRZ ;  /* 0x00000000000a7805 */ /* 0x008fe2000001ff00 */
[----:B----4-:R-:W-:Y:S01]  /*1610*/  CS2R R12, SRZ ;  /* 0x00000000000c7805 */ /* 0x010fe2000001ff00 */
[----:B------:R-:W-:Y:S01]  /*1620*/  HFMA2.MMA R4, -RZ, RZ, 0, 0 ;  /* 0x00000000ff047435 */ /* 0x000fe200000001ff */
[----:B------:R0:W3:Y:S01]  /*1630*/  @!P2 LDG.E R0, [R2.64] ;  /* 0x0000001c0200a981 */ /* 0x0000e2000c1e1900 */
[----:B------:R-:W-:-:S03]  /*1640*/  ISETP.GE.AND P2, PT, R34, UR7, PT ;  /* 0x0000000722007c0c */ /* 0x000fc6000bf46270 */
[----:B------:R0:W4:Y:S01]  /*1650*/  @!P1 LDG.E R5, [R2.64+0x80] ;  /* 0x0000801c02059981 */ /* 0x000122000c1e1900 */
[----:B------:R-:W-:-:S03]  /*1660*/  ISETP.GE.AND P1, PT, R36, UR7, PT ;  /* 0x0000000724007c0c */ /* 0x000fc6000bf26270 */
        /* <DEDUP_REMOVED lines=13> */
[----:B------:R-:W-:Y:S01]  /*1740*/  ISETP.GE.AND P1, PT, R80, UR7, PT ;  /* 0x0000000750007c0c */ /* 0x000fe2000bf26270 */
[----:B-----5:R-:W-:Y:S01]  /*1750*/  CS2R R14, SRZ ;  /* 0x00000000000e7805 */ /* 0x020fe2000001ff00 */
[----:B------:R-:W-:Y:S01]  /*1760*/  MOV R17, RZ ;  /* 0x000000ff00117202 */ /* 0x000fe20000000f00 */
        /* <DEDUP_REMOVED lines=10> */
[----:B0-----:R-:W-:Y:S01]  /*1810*/  MOV R3, UR22 ;  /* 0x0000001600037c02 */ /* 0x001fe20008000f00 */
[----:B------:R-:W-:Y:S01]  /*1820*/  IMAD.U32 R2, RZ, RZ, UR21 ;  /* 0x00000015ff027e24 */ /* 0x000fe2000f8e00ff */
[----:B------:R-:W-:-:S03]  /*1830*/  ISETP.GE.AND P0, PT, R22, UR7, PT ;  /* 0x0000000716007c0c */ /* 0x000fc6000bf06270 */
[----:B------:R-:W-:Y:S01]  /*1840*/  IMAD.WIDE R2, R78, 0x4, R2 ;  /* 0x000000044e027825 */ /* 0x000fe200078e0202 */
[----:B------:R-:W-:Y:S02]  /*1850*/  ISETP.GE.AND P4, PT, R28, UR7, PT ;  /* 0x000000071c007c0c */ /* 0x000fe4000bf86270 */
[----:B------:R-:W-:Y:S02]  /*1860*/  ISETP.GE.AND P6, PT, R26, UR7, PT ;  /* 0x000000071a007c0c */ /* 0x000fe4000bfc6270 */
[----:B------:R-:W-:Y:S02]  /*1870*/  ISETP.GE.AND P5, PT, R32, UR7, PT ;  /* 0x0000000720007c0c */ /* 0x000fe4000bfa6270 */
[----:B------:R-:W-:Y:S01]  /*1880*/  ISETP.GE.AND P3, PT, R30, UR7, PT ;  /* 0x000000071e007c0c */ /* 0x000fe2000bf66270 */
[----:B---3--:R0:W-:Y:S04]  /*1890*/  STS [R93], R0 ;  /* 0x000000005d007388 */ /* 0x0081e80000000800 */
[----:B----4-:R-:W-:Y:S04]  /*18a0*/  STS [R92+0x80], R5 ;  /* 0x000080055c007388 */ /* 0x010fe80000000800 */
[----:B--2---:R-:W-:Y:S04]  /*18b0*/  STS [R91+0x100], R6 ;  /* 0x000100065b007388 */ /* 0x004fe80000000800 */
[----:B------:R1:W-:Y:S04]  /*18c0*/  STS [R90+0x180], R7 ;  /* 0x000180075a007388 */ /* 0x0003e80000000800 */
[----:B------:R-:W-:Y:S04]  /*18d0*/  STS [R89+0x200], R8 ;  /* 0x0002000859007388 */ /* 0x000fe80000000800 */
[----:B------:R-:W-:Y:S04]  /*18e0*/  STS [R88+0x280], R9 ;  /* 0x0002800958007388 */ /* 0x000fe80000000800 */
[----:B------:R-:W-:Y:S04]  /*18f0*/  STS [R77+0x300], R10 ;  /* 0x0003000a4d007388 */ /* 0x000fe80000000800 */
[----:B------:R-:W-:Y:S04]  /*1900*/  STS [R76+0x380], R11 ;  /* 0x0003800b4c007388 */ /* 0x000fe80000000800 */
[----:B------:R-:W-:Y:S04]  /*1910*/  STS [R75+0x400], R12 ;  /* 0x0004000c4b007388 */ /* 0x000fe80000000800 */
[----:B-----5:R-:W-:Y:S04]  /*1920*/  STS [R74+0x480], R13 ;  /* 0x0004800d4a007388 */ /* 0x020fe80000000800 */
[----:B------:R-:W-:Y:S04]  /*1930*/  STS [R73+0x500], R14 ;  /* 0x0005000e49007388 */ /* 0x000fe80000000800 */
        /* <DEDUP_REMOVED lines=22> */
[----:B0-----:R-:W-:-:S03]  /*1aa0*/  HFMA2.MMA R0, -RZ, RZ, 0, 0 ;  /* 0x00000000ff007435 */ /* 0x001fc600000001ff */
[----:B------:R-:W-:Y:S01]  /*1ab0*/  BAR.SYNC.DEFER_BLOCKING 0x0 ;  /* 0x0000000000007b1d */ /* 0x000fe20000010000 */
[----:B-1----:R-:W-:Y:S01]  /*1ac0*/  CS2R R6, SRZ ;  /* 0x0000000000067805 */ /* 0x002fe2000001ff00 */
[----:B--2---:R-:W-:Y:S01]  /*1ad0*/  CS2R R4, SRZ ;  /* 0x0000000000047805 */ /* 0x004fe2000001ff00 */
[----:B------:R-:W-:Y:S01]  /*1ae0*/  CS2R R8, SRZ ;  /* 0x0000000000087805 */ /* 0x000fe2000001ff00 */
[----:B------:R-:W-:Y:S01]  /*1af0*/  CS2R R10, SRZ ;  /* 0x00000000000a7805 */ /* 0x000fe2000001ff00 */
[----:B------:R-:W-:Y:S02]  /*1b00*/  CS2R R12, SRZ ;  /* 0x00000000000c7805 */ /* 0x000fe4000001ff00 */
[----:B------:R-:W2:Y:S01]  /*1b10*/  @!P2 LDG.E R6, [R2.64+0x100] ;  /* 0x0001001c0206a981 */ /* 0x000ea2000c1e1900 */
[----:B------:R-:W-:-:S03]  /*1b20*/  ISETP.GE.AND P2, PT, R36, UR7, PT ;  /* 0x0000000724007c0c */ /* 0x000fc6000bf46270 */
[----:B------:R-:W5:Y:S01]  /*1b30*/  @!P1 LDG.E R0, [R2.64] ;  /* 0x0000001c02009981 */ /* 0x000f62000c1e1900 */
[----:B------:R-:W-:-:S03]  /*1b40*/  ISETP.GE.AND P1, PT, R34, UR7, PT ;  /* 0x0000000722007c0c */ /* 0x000fc6000bf26270 */
[----:B------:R-:W2:Y:S01]  /*1b50*/  @!P0 LDG.E R5, [R2.64+0x80] ;  /* 0x0000801c02058981 */ /* 0x000ea2000c1e1900 */
        /* <DEDUP_REMOVED lines=12> */
[----:B------:R-:W-:Y:S01]  /*1c20*/  ISETP.GE.AND P1, PT, R80, UR7, PT ;  /* 0x0000000750007c0c */ /* 0x000fe2000bf26270 */
[----:B------:R-:W-:Y:S01]  /*1c30*/  CS2R R14, SRZ ;  /* 0x00000000000e7805 */ /* 0x000fe2000001ff00 */
[----:B---3--:R-:W-:Y:S01]  /*1c40*/  IMAD.MOV.U32 R17, RZ, RZ, RZ ;  /* 0x000000ffff117224 */ /* 0x008fe200078e00ff */
[----:B----4-:R-:W-:Y:S01]  /*1c50*/  CS2R R18, SRZ ;  /* 0x0000000000127805 */ /* 0x010fe2000001ff00 */
[----:B------:R-:W3:Y:S04]  /*1c60*/  @!P0 LDG.E R13, [R2.64+0x480] ;  /* 0x0004801c020d8981 */ /* 0x000ee8000c1e1900 */
[----:B------:R-:W4:Y:S04]  /*1c70*/  @!P4 LDG.E R12, [R2.64+0x500] ;  /* 0x0005001c020cc981 */ /* 0x000f28000c1e1900 */
[----:B------:R-:W4:Y:S04]  /*1c80*/  @!P6 LDG.E R15, [R2.64+0x580] ;  /* 0x0005801c020fe981 */ /* 0x000f28000c1e1900 */
[----:B------:R-:W4:Y:S04]  /*1c90*/  @!P5 LDG.E R14, [R2.64+0x600] ;  /* 0x0006001c020ed981 */ /* 0x000f28000c1e1900 */
[----:B------:R-:W4:Y:S04]  /*1ca0*/  @!P3 LDG.E R17, [R2.64+0x680] ;  /* 0x0006801c0211b981 */ /* 0x000f28000c1e1900 */
[----:B------:R-:W4:Y:S04]  /*1cb0*/  @!P2 LDG.E R18, [R2.64+0x700] ;  /* 0x0007001c0212a981 */ /* 0x000f28000c1e1900 */
[----:B------:R-:W4:Y:S01]  /*1cc0*/  @!P1 LDG.E R19, [R2.64+0x780] ;  /* 0x0007801c02139981 */ /* 0x000f22000c1e1900 */
[----:B------:R-:W-:-:S03]  /*1cd0*/  ISETP.LT.AND P0, PT, RZ, c[0x0][0x16c], PT ;  /* 0x00005b00ff007a0c */ /* 0x000fc60003f01270 */
[----:B-----5:R-:W-:Y:S04]  /*1ce0*/  STS [R93], R0 ;  /* 0x000000005d007388 */ /* 0x020fe80000000800 */
[----:B--2---:R-:W-:Y:S04]  /*1cf0*/  STS [R92+0x80], R5 ;  /* 0x000080055c007388 */ /* 0x004fe80000000800 */
[----:B------:R-:W-:Y:S04]  /*1d00*/  STS [R91+0x100], R6 ;  /* 0x000100065b007388 */ /* 0x000fe80000000800 */
[----:B------:R-:W-:Y:S04]  /*1d10*/  STS [R90+0x180], R7 ;  /* 0x000180075a007388 */ /* 0x000fe80000000800 */
[----:B------:R-:W-:Y:S04]  /*1d20*/  STS [R89+0x200], R4 ;  /* 0x0002000459007388 */ /* 0x000fe80000000800 */
[----:B------:R-:W-:Y:S04]  /*1d30*/  STS [R88+0x280], R9 ;  /* 0x0002800958007388 */ /* 0x000fe80000000800 */
[----:B------:R-:W-:Y:S04]  /*1d40*/  STS [R77+0x300], R8 ;  /* 0x000300084d007388 */ /* 0x000fe80000000800 */
[----:B------:R-:W-:Y:S04]  /*1d50*/  STS [R76+0x380], R11 ;  /* 0x0003800b4c007388 */ /* 0x000fe80000000800 */
[----:B------:R-:W-:Y:S04]  /*1d60*/  STS [R75+0x400], R10 ;  /* 0x0004000a4b007388 */ /* 0x000fe80000000800 */
[----:B---3--:R-:W-:Y:S04]  /*1d70*/  STS [R74+0x480], R13 ;  /* 0x0004800d4a007388 */ /* 0x008fe80000000800 */
[----:B----4-:R-:W-:Y:S04]  /*1d80*/  STS [R73+0x500], R12 ;  /* 0x0005000c49007388 */ /* 0x010fe80000000800 */
[----:B------:R-:W-:Y:S04]  /*1d90*/  STS [R72+0x580], R15 ;  /* 0x0005800f48007388 */ /* 0x000fe80000000800 */
[----:B------:R-:W-:Y:S04]  /*1da0*/  STS [R71+0x600], R14 ;  /* 0x0006000e47007388 */ /* 0x000fe80000000800 */
[----:B------:R-:W-:Y:S04]  /*1db0*/  STS [R70+0x680], R17 ;  /* 0x0006801146007388 */ /* 0x000fe80000000800 */
[----:B------:R-:W-:Y:S04]  /*1dc0*/  STS [R69+0x700], R18 ;  /* 0x0007001245007388 */ /* 0x000fe80000000800 */
[----:B------:R-:W-:Y:S01]  /*1dd0*/  STS [R68+0x780], R19 ;  /* 0x0007801344007388 */ /* 0x000fe20000000800 */
[----:B------:R-:W-:-:S06]  /*1de0*/  NOP ;  /* 0x0000000000007918 */ /* 0x000fcc0000000000 */
[----:B------:R-:W0:Y:S04]  /*1df0*/  LDS R37, [R67] ;  /* 0x0000000043257984 */ /* 0x000e280000000800 */
[----:B------:R-:W1:Y:S04]  /*1e00*/  LDS R35, [R67+0x4] ;  /* 0x0000040043237984 */ /* 0x000e680000000800 */
[----:B------:R-:W2:Y:S04]  /*1e10*/  LDS R33, [R67+0x8] ;  /* 0x0000080043217984 */ /* 0x000ea80000000800 */
[----:B------:R-:W3:Y:S04]  /*1e20*/  LDS R31, [R67+0xc] ;  /* 0x00000c00431f7984 */ /* 0x000ee80000000800 */
[----:B------:R-:W4:Y:S04]  /*1e30*/  LDS R29, [R67+0x10] ;  /* 0x00001000431d7984 */ /* 0x000f280000000800 */
[----:B------:R-:W5:Y:S04]  /*1e40*/  LDS R27, [R67+0x14] ;  /* 0x00001400431b7984 */ /* 0x000f680000000800 */
[----:B------:R-:W5:Y:S04]  /*1e50*/  LDS R25, [R67+0x18] ;  /* 0x0000180043197984 */ /* 0x000f680000000800 */
[----:B------:R-:W5:Y:S04]  /*1e60*/  LDS R23, [R67+0x1c] ;  /* 0x00001c0043177984 */ /* 0x000f680000000800 */
[----:B------:R-:W5:Y:S04]  /*1e70*/  LDS R21, [R67+0x20] ;  /* 0x0000200043157984 */ /* 0x000f680000000800 */
[----:B------:R-:W5:Y:S01]  /*1e80*/  LDS R20, [R67+0x24] ;  /* 0x0000240043147984 */ /* 0x000f620000000800 */
[----:B0-----:R-:W-:-:S03]  /*1e90*/  FFMA.FTZ R0, R66, R37, R39 ;  /* 0x0000002542007223 */ /* 0x001fc60000010027 */
[----:B------:R-:W0:Y:S01]  /*1ea0*/  LDS R165, [R67+0x28] ;  /* 0x0000280043a57984 */ /* 0x000e220000000800 */
[----:B-1----:R-:W-:-:S03]  /*1eb0*/  FFMA.FTZ R3, R65, R35, R0 ;  /* 0x0000002341037223 */ /* 0x002fc60000010000 */
[----:B------:R-:W1:Y:S01]  /*1ec0*/  LDS R164, [R67+0x2c] ;  /* 0x00002c0043a47984 */ /* 0x000e620000000800 */
[----:B--2---:R-:W-:-:S03]  /*1ed0*/  FFMA.FTZ R0, R64, R33, R3 ;  /* 0x0000002140007223 */ /* 0x004fc60000010003 */
[----:B------:R-:W2:Y:S01]  /*1ee0*/  LDS R163, [R67+0x30] ;  /* 0x0000300043a37984 */ /* 0x000ea20000000800 */
[----:B---3--:R-:W-:-:S03]  /*1ef0*/  FFMA.FTZ R3, R63, R31, R0 ;  /* 0x0000001f3f037223 */ /* 0x008fc60000010000 */
[----:B------:R-:W3:Y:S01]  /*1f00*/  LDS R162, [R67+0x34] ;  /* 0x0000340043a27984 */ /* 0x000ee20000000800 */
[----:B----4-:R-:W-:-:S03]  /*1f10*/  FFMA.FTZ R0, R62, R29, R3 ;  /* 0x0000001d3e007223 */ /* 0x010fc60000010003 */
[----:B------:R-:W4:Y:S01]  /*1f20*/  LDS R161, [R67+0x38] ;  /* 0x0000380043a17984 */ /* 0x000f220000000800 */
[----:B-----5:R-:W-:-:S03]  /*1f30*/  FFMA.FTZ R3, R61, R27, R0 ;  /* 0x0000001b3d037223 */ /* 0x020fc60000010000 */
[----:B------:R-:W5:Y:S01]  /*1f40*/  LDS R158, [R67+0x3c] ;  /* 0x00003c00439e7984 */ /* 0x000f620000000800 */
[----:B------:R-:W-:-:S03]  /*1f50*/  FFMA.FTZ R0, R60, R25, R3 ;  /* 0x000000193c007223 */ /* 0x000fc60000010003 */
[----:B------:R-:W-:Y:S01]  /*1f60*/  STL [R1+0x24], R37 ;  /* 0x0000242501007387 */ /* 0x000fe20000100800 */
[----:B------:R-:W-:-:S03]  /*1f70*/  FFMA.FTZ R3, R59, R23, R0 ;  /* 0x000000173b037223 */ /* 0x000fc60000010000 */
[----:B------:R-:W-:Y:S04]  /*1f80*/  STL [R1+0x20], R35 ;  /* 0x0000202301007387 */ /* 0x000fe80000100800 */
[----:B------:R-:W-:Y:S01]  /*1f90*/  STL [R1+0x1c], R33 ;  /* 0x00001c2101007387 */ /* 0x000fe20000100800 */
[----:B------:R-:W-:-:S03]  /*1fa0*/  FFMA.FTZ R0, R58, R21, R3 ;  /* 0x000000153a007223 */ /* 0x000fc60000010003 */
[----:B------:R-:W-:Y:S01]  /*1fb0*/  STL [R1+0x18], R31 ;  /* 0x0000181f01007387 */ /* 0x000fe20000100800 */
[----:B------:R-:W-:-:S03]  /*1fc0*/  FMUL.FTZ R3, R37, UR5 ;  /* 0x0000000525037c20 */ /* 0x000fc60008410000 */
[----:B------:R-:W-:Y:S01]  /*1fd0*/  STL [R1+0x14], R29 ;  /* 0x0000141d01007387 */ /* 0x000fe20000100800 */
[----:B------:R-:W-:-:S03]  /*1fe0*/  FMUL.FTZ R2, R35, UR5 ;  /* 0x0000000523027c20 */ /* 0x000fc60008410000 */
[----:B------:R-:W-:Y:S04]  /*1ff0*/  STL [R1+0x10], R27 ;  /* 0x0000101b01007387 */ /* 0x000fe80000100800 */
[----:B------:R-:W-:Y:S04]  /*2000*/  STL [R1+0xc], R25 ;  /* 0x00000c1901007387 */ /* 0x000fe80000100800 */
[----:B------:R-:W-:Y:S04]  /*2010*/  STL [R1+0x8], R23 ;  /* 0x0000081701007387 */ /* 0x000fe80000100800 */
[----:B------:R-:W-:Y:S01]  /*2020*/  STL [R1+0x4], R21 ;  /* 0x0000041501007387 */ /* 0x000fe20000100800 */
[----:B------:R-:W-:-:S03]  /*2030*/  FFMA.FTZ R0, R57, R20, R0 ;  /* 0x0000001439007223 */ /* 0x000fc60000010000 */
[----:B------:R-:W-:Y:S04]  /*2040*/  STL [R1], R20 ;  /* 0x0000001401007387 */ /* 0x000fe80000100800 */
[----:B------:R1:W-:Y:S04]  /*2050*/  STL [R1+0x64], R3 ;  /* 0x0000640301007387 */ /* 0x0003e80000100800 */
[----:B------:R2:W-:Y:S01]  /*2060*/  STL [R1+0x60], R2 ;  /* 0x0000600201007387 */ /* 0x0005e20000100800 */
[----:B0-----:R-:W-:Y:S02]  /*2070*/  FFMA.FTZ R0, R56, R165, R0 ;  /* 0x000000a538007223 */ /* 0x001fe40000010000 */
[----:B-1----:R-:W-:-:S02]  /*2080*/  FMUL.FTZ R3, R33, UR5 ;  /* 0x0000000521037c20 */ /* 0x002fc40008410000 */
[----:B--2---:R-:W-:-:S03]  /*2090*/  FMUL.FTZ R2, R31, UR5 ;  /* 0x000000051f027c20 */ /* 0x004fc60008410000 */
[----:B------:R0:W-:Y:S01]  /*20a0*/  STL [R1+0x5c], R3 ;  /* 0x00005c0301007387 */ /* 0x0001e20000100800 */
[----:B------:R-:W-:-:S03]  /*20b0*/  FMUL.FTZ R4, R29, UR5 ;  /* 0x000000051d047c20 */ /* 0x000fc60008410000 */
[----:B------:R1:W-:Y:S01]  /*20c0*/  STL [R1+0x58], R2 ;  /* 0x0000580201007387 */ /* 0x0003e20000100800 */
[----:B------:R-:W-:Y:S02]  /*20d0*/  FFMA.FTZ R0, R55, R164, R0 ;  /* 0x000000a437007223 */ /* 0x000fe40000010000 */
[----:B0-----:R-:W-:Y:S01]  /*20e0*/  FMUL.FTZ R3, R27, UR5 ;  /* 0x000000051b037c20 */ /* 0x001fe20008410000 */
[----:B------:R0:W-:Y:S01]  /*20f0*/  STL [R1+0x54], R4 ;  /* 0x0000540401007387 */ /* 0x0001e20000100800 */
[----:B-1----:R-:W-:-:S03]  /*2100*/  FMUL.FTZ R2, R25, UR5 ;  /* 0x0000000519027c20 */ /* 0x002fc60008410000 */
[----:B------:R1:W-:Y:S01]  /*2110*/  STL [R1+0x50], R3 ;  /* 0x0000500301007387 */ /* 0x0003e20000100800 */
[----:B------:R-:W-:-:S03]  /*2120*/  FFMA.FTZ R0, R54, R163, R0 ;  /* 0x000000a336007223 */ /* 0x000fc60000010000 */
[----:B------:R2:W-:Y:S01]  /*2130*/  STL [R1+0x4c], R2 ;  /* 0x00004c0201007387 */ /* 0x0005e20000100800 */
[----:B0-----:R-:W-:Y:S02]  /*2140*/  FMUL.FTZ R4, R23, UR5 ;  /* 0x0000000517047c20 */ /* 0x001fe40008410000 */
[----:B-1----:R-:W-:-:S03]  /*2150*/  FMUL.FTZ R3, R21, UR5 ;  /* 0x0000000515037c20 */ /* 0x002fc60008410000 */
[----:B------:R0:W-:Y:S01]  /*2160*/  STL [R1+0x48], R4 ;  /* 0x0000480401007387 */ /* 0x0001e20000100800 */
[----:B--2---:R-:W-:-:S03]  /*2170*/  FMUL.FTZ R2, R20, UR5 ;  /* 0x0000000514027c20 */ /* 0x004fc60008410000 */
[----:B------:R1:W-:Y:S01]  /*2180*/  STL [R1+0x44], R3 ;  /* 0x0000440301007387 */ /* 0x0003e20000100800 */
[----:B---3--:R-:W-:-:S03]  /*2190*/  FFMA.FTZ R0, R53, R162, R0 ;  /* 0x000000a235007223 */ /* 0x008fc60000010000 */
[----:B------:R2:W-:Y:S01]  /*21a0*/  STL [R1+0x40], R2 ;  /* 0x0000400201007387 */ /* 0x0005e20000100800 */
[----:B0-----:R-:W-:Y:S02]  /*21b0*/  FMUL.FTZ R4, R165, UR5 ;  /* 0x00000005a5047c20 */ /* 0x001fe40008410000 */
[----:B-1----:R-:W-:-:S03]  /*21c0*/  FMUL.FTZ R3, R164, UR5 ;  /* 0x00000005a4037c20 */ /* 0x002fc60008410000 */
[----:B------:R0:W-:Y:S01]  /*21d0*/  STL [R1+0x3c], R4 ;  /* 0x00003c0401007387 */ /* 0x0001e20000100800 */
[----:B----4-:R-:W-:Y:S02]  /*21e0*/  FFMA.FTZ R0, R52, R161, R0 ;  /* 0x000000a134007223 */ /* 0x010fe40000010000 */
[----:B--2---:R-:W-:Y:S01]  /*21f0*/  FMUL.FTZ R2, R163, UR5 ;  /* 0x00000005a3027c20 */ /* 0x004fe20008410000 */
[----:B------:R1:W-:Y:S01]  /*2200*/  STL [R1+0x38], R3 ;  /* 0x0000380301007387 */ /* 0x0003e20000100800 */
[----:B-----5:R-:W-:-:S03]  /*2210*/  FFMA.FTZ R0, R51, R158, R0 ;  /* 0x0000009e33007223 */ /* 0x020fc60000010000 */
[----:B------:R2:W-:Y:S01]  /*2220*/  STL [R1+0x34], R2 ;  /* 0x0000340201007387 */ /* 0x0005e20000100800 */
[----:B0-----:R-:W-:Y:S02]  /*2230*/  FMUL.FTZ R4, R162, UR5 ;  /* 0x00000005a2047c20 */ /* 0x001fe40008410000 */
[----:B-1----:R-:W-:-:S03]  /*2240*/  FMUL.FTZ R3, R161, UR5 ;  /* 0x00000005a1037c20 */ /* 0x002fc60008410000 */
[----:B------:R0:W-:Y:S01]  /*2250*/  STL [R1+0x30], R4 ;  /* 0x0000300401007387 */ /* 0x0001e20000100800 */
[----:B--2---:R-:W-:-:S03]  /*2260*/  FMUL.FTZ R2, R158, UR5 ;  /* 0x000000059e027c20 */ /* 0x004fc60008410000 */
[----:B------:R0:W-:Y:S04]  /*2270*/  STL [R1+0x2c], R3 ;  /* 0x00002c0301007387 */ /* 0x0001e80000100800 */
[----:B------:R0:W-:Y:S04]  /*2280*/  STL [R1+0xac], R0 ;  /* 0x0000ac0001007387 */ /* 0x0001e80000100800 */
[----:B------:R0:W-:Y:S04]  /*2290*/  STL [R1+0x28], R2 ;  /* 0x0000280201007387 */ /* 0x0001e80000100800 */
[----:B------:R-:W-:Y:S06]  /*22a0*/  BAR.SYNC.DEFER_BLOCKING 0x0 ;  /* 0x0000000000007b1d */ /* 0x000fec0000010000 */
[----:B------:R-:W-:Y:S05]  /*22b0*/  @P0 BRA `(.L_x_905) ;  /* 0x0000009000000947 */ /* 0x000fea0003800000 */
[----:B0-----:R-:W-:Y:S01]  /*22c0*/  CS2R R152, SRZ ;  /* 0x0000000000987805 */ /* 0x001fe2000001ff00 */
[----:B------:R-:W-:Y:S01]  /*22d0*/  CS2R R150, SRZ ;  /* 0x0000000000967805 */ /* 0x000fe2000001ff00 */
[----:B------:R-:W-:Y:S01]  /*22e0*/  CS2R R148, SRZ ;  /* 0x0000000000947805 */ /* 0x000fe2000001ff00 */
[----:B------:R-:W-:Y:S01]  /*22f0*/  CS2R R146, SRZ ;  /* 0x0000000000927805 */ /* 0x000fe2000001ff00 */
[----:B------:R-:W-:Y:S01]  /*2300*/  CS2R R144, SRZ ;  /* 0x0000000000907805 */ /* 0x000fe2000001ff00 */
[----:B------:R-:W-:Y:S01]  /*2310*/  CS2R R142, SRZ ;  /* 0x00000000008e7805 */ /* 0x000fe2000001ff00 */
[----:B------:R-:W-:Y:S01]  /*2320*/  CS2R R124, SRZ ;  /* 0x00000000007c7805 */ /* 0x000fe2000001ff00 */
[----:B------:R-:W-:Y:S01]  /*2330*/  CS2R R122, SRZ ;  /* 0x00000000007a7805 */ /* 0x000fe2000001ff00 */
[----:B------:R-:W-:Y:S05]  /*2340*/  BRA `(.L_x_906) ;  /* 0x00004fd000007947 */ /* 0x000fea0003800000 */
.L_x_905:
[----:B0-----:R-:W-:Y:S01]  /*2350*/  FADD.FTZ R0, R49, UR4 ;  /* 0x0000000431007e21 */ /* 0x001fe20008010000 */
[----:B------:R-:W-:Y:S01]  /*2360*/  UIADD3 UR39, UR27, -0x1, URZ ;  /* 0xffffffff1b277890 */ /* 0x000fe2000fffe03f */
[----:B------:R-:W-:Y:S01]  /*2370*/  FADD.FTZ R3, R50, UR4 ;  /* 0x0000000432037e21 */ /* 0x000fe20008010000 */
[----:B------:R-:W-:Y:S01]  /*2380*/  CS2R R152, SRZ ;  /* 0x0000000000987805 */ /* 0x000fe2000001ff00 */
        /* <DEDUP_REMOVED lines=41> */
[----:B0-----:R-:W-:-:S05]  /*2620*/  FADD.FTZ R0, R157, UR4 ;  /* 0x000000049d007e21 */ /* 0x001fca0008010000 */
[----:B------:R1:W-:Y:S02]  /*2630*/  STL [R1+0x68], R0 ;  /* 0x0000680001007387 */ /* 0x0003e40000100800 */
.L_x_954:
[----:B------:R-:W-:Y:S01]  /*2640*/  USHF.R.S32.HI UR42, URZ, 0x1f, UR7 ;  /* 0x0000001f3f2a7899 */ /* 0x000fe20008011407 */
[--C-:B------:R-:W-:Y:S01]  /*2650*/  SHF.R.S32.HI R79, RZ, 0x1f, R78.reuse ;  /* 0x0000001fff4f7819 */ /* 0x100fe2000001144e */
[----:B------:R-:W-:Y:S01]  /*2660*/  ULDC.64 UR34, c[0x0][0x1a0] ;  /* 0x0000680000227ab9 */ /* 0x000fe20000000a00 */
[----:B-1----:R-:W-:Y:S01]  /*2670*/  MOV R3, UR7 ;  /* 0x0000000700037c02 */ /* 0x002fe20008000f00 */
[----:B------:R-:W-:Y:S01]  /*2680*/  ULDC UR43, c[0x0][0x168] ;  /* 0x00005a00002b7ab9 */ /* 0x000fe20000000800 */
[C---:B------:R-:W-:Y:S01]  /*2690*/  LOP3.LUT R18, R78.reuse, 0x20, RZ, 0xfc, !PT ;  /* 0x000000204e127812 */ /* 0x040fe200078efcff */
[----:B------:R-:W-:Y:S01]  /*26a0*/  UIMAD UR34, UR42, UR34, URZ ;  /* 0x000000222a2272a4 */ /* 0x000fe2000f8e023f */
[----:B------:R-:W-:Y:S01]  /*26b0*/  HFMA2.MMA R0, -RZ, RZ, 0, 0 ;  /* 0x00000000ff007435 */ /* 0x000fe200000001ff */
[----:B------:R-:W-:Y:S01]  /*26c0*/  UIADD3 UR43, -UR38, UR43, URZ ;  /* 0x0000002b262b7290 */ /* 0x000fe2000fffe13f */
[----:B------:R-:W-:Y:S01]  /*26d0*/  IMAD.WIDE.U32 R2, R3, c[0x0][0x1a0], R78 ;  /* 0x0000680003027a25 */ /* 0x000fe200078e004e */
[----:B------:R-:W-:Y:S01]  /*26e0*/  UIMAD UR34, UR7, UR35, UR34 ;  /* 0x00000023072272a4 */ /* 0x000fe2000f8e0222 */
[C---:B------:R-:W-:Y:S01]  /*26f0*/  LOP3.LUT R19, R78.reuse, 0x40, RZ, 0xfc, !PT ;  /* 0x000000404e137812 */ /* 0x040fe200078efcff */
[----:B------:R-:W-:Y:S01]  /*2700*/  CS2R R6, SRZ ;  /* 0x0000000000067805 */ /* 0x000fe2000001ff00 */
[C---:B------:R-:W-:Y:S01]  /*2710*/  LOP3.LUT R32, R78.reuse, 0x60, RZ, 0xfc, !PT ;  /* 0x000000604e207812 */ /* 0x040fe200078efcff */
[----:B------:R-:W-:Y:S01]  /*2720*/  CS2R R8, SRZ ;  /* 0x0000000000087805 */ /* 0x000fe2000001ff00 */
[----:B------:R-:W-:Y:S01]  /*2730*/  ISETP.GE.AND P2, PT, R78, UR43, PT ;  /* 0x0000002b4e007c0c */ /* 0x000fe2000bf46270 */
[----:B------:R-:W-:Y:S01]  /*2740*/  CS2R R10, SRZ ;  /* 0x00000000000a7805 */ /* 0x000fe2000001ff00 */
[----:B------:R-:W-:Y:S01]  /*2750*/  ISETP.GE.AND P1, PT, R18, UR43, PT ;  /* 0x0000002b12007c0c */ /* 0x000fe2000bf26270 */
[----:B------:R-:W-:Y:S01]  /*2760*/  IMAD.MOV.U32 R13, RZ, RZ, RZ ;  /* 0x000000ffff0d7224 */ /* 0x000fe200078e00ff */
[----:B------:R-:W-:Y:S01]  /*2770*/  IADD3 R3, R3, UR34, RZ ;  /* 0x0000002203037c10 */ /* 0x000fe2000fffe0ff */
[----:B------:R-:W-:Y:S01]  /*2780*/  CS2R R14, SRZ ;  /* 0x00000000000e7805 */ /* 0x000fe2000001ff00 */
[----:B------:R-:W-:Y:S01]  /*2790*/  LEA R4, P0, R2, UR23, 0x2 ;  /* 0x0000001702047c11 */ /* 0x000fe2000f8010ff */
[----:B------:R-:W-:Y:S01]  /*27a0*/  CS2R R16, SRZ ;  /* 0x0000000000107805 */ /* 0x000fe2000001ff00 */
[----:B------:R-:W-:-:S02]  /*27b0*/  LOP3.LUT R33, R78, 0x80, RZ, 0xfc, !PT ;  /* 0x000000804e217812 */ /* 0x000fc400078efcff */
[C---:B------:R-:W-:Y:S02]  /*27c0*/  LOP3.LUT R34, R78.reuse, 0xa0, RZ, 0xfc, !PT ;  /* 0x000000a04e227812 */ /* 0x040fe400078efcff */
[C---:B------:R-:W-:Y:S02]  /*27d0*/  LOP3.LUT R35, R78.reuse, 0xc0, RZ, 0xfc, !PT ;  /* 0x000000c04e237812 */ /* 0x040fe400078efcff */
[C---:B------:R-:W-:Y:S02]  /*27e0*/  LOP3.LUT R36, R78.reuse, 0xe0, RZ, 0xfc, !PT ;  /* 0x000000e04e247812 */ /* 0x040fe400078efcff */
[C---:B------:R-:W-:Y:S02]  /*27f0*/  LOP3.LUT R31, R78.reuse, 0x100, RZ, 0xfc, !PT ;  /* 0x000001004e1f7812 */ /* 0x040fe400078efcff */
[C---:B------:R-:W-:Y:S02]  /*2800*/  LOP3.LUT R29, R78.reuse, 0x120, RZ, 0xfc, !PT ;  /* 0x000001204e1d7812 */ /* 0x040fe400078efcff */
[----:B------:R-:W-:-:S02]  /*2810*/  LOP3.LUT R30, R78, 0x140, RZ, 0xfc, !PT ;  /* 0x000001404e1e7812 */ /* 0x000fc400078efcff */
[C---:B------:R-:W-:Y:S02]  /*2820*/  LOP3.LUT R28, R78.reuse, 0x160, RZ, 0xfc, !PT ;  /* 0x000001604e1c7812 */ /* 0x040fe400078efcff */
[C---:B------:R-:W-:Y:S02]  /*2830*/  LOP3.LUT R25, R78.reuse, 0x180, RZ, 0xfc, !PT ;  /* 0x000001804e197812 */ /* 0x040fe400078efcff */
[C---:B------:R-:W-:Y:S02]  /*2840*/  LOP3.LUT R26, R78.reuse, 0x1a0, RZ, 0xfc, !PT ;  /* 0x000001a04e1a7812 */ /* 0x040fe400078efcff */
[C---:B------:R-:W-:Y:S02]  /*2850*/  LOP3.LUT R27, R78.reuse, 0x1c0, RZ, 0xfc, !PT ;  /* 0x000001c04e1b7812 */ /* 0x040fe400078efcff */
[----:B------:R-:W-:Y:S01]  /*2860*/  LOP3.LUT R24, R78, 0x1e0, RZ, 0xfc, !PT ;  /* 0x000001e04e187812 */ /* 0x000fe200078efcff */
[----:B------:R-:W-:Y:S01]  /*2870*/  CS2R R20, SRZ ;  /* 0x0000000000147805 */ /* 0x000fe2000001ff00 */
[----:B------:R-:W-:Y:S01]  /*2880*/  LEA.HI.X R5, R2, UR24, R3, 0x2, P0 ;  /* 0x0000001802057c11 */ /* 0x000fe200080f1403 */
[----:B------:R-:W-:Y:S01]  /*2890*/  CS2R R22, SRZ ;  /* 0x0000000000167805 */ /* 0x000fe2000001ff00 */
[----:B------:R-:W-:Y:S01]  /*28a0*/  ISETP.GE.AND P0, PT, R19, UR43, PT ;  /* 0x0000002b13007c0c */ /* 0x000fe2000bf06270 */
[----:B------:R-:W-:Y:S01]  /*28b0*/  ULDC.64 UR34, c[0x0][0x180] ;  /* 0x0000600000227ab9 */ /* 0x000fe20000000a00 */
[----:B------:R-:W-:Y:S01]  /*28c0*/  ISETP.GE.AND P4, PT, R32, UR43, PT ;  /* 0x0000002b20007c0c */ /* 0x000fe2000bf86270 */
[----:B------:R0:W2:Y:S01]  /*28d0*/  @!P2 LDG.E R0, [R4.64] ;  /* 0x0000001c0400a981 */ /* 0x0000a2000c1e1900 */
[----:B------:R-:W-:-:S02]  /*28e0*/  ISETP.GE.AND P6, PT, R33, UR43, PT ;  /* 0x0000002b21007c0c */ /* 0x000fc4000bfc6270 */
[----:B------:R-:W-:Y:S01]  /*28f0*/  ISETP.GE.AND P5, PT, R34, UR43, PT ;  /* 0x0000002b22007c0c */ /* 0x000fe2000bfa6270 */
[----:B------:R0:W3:Y:S01]  /*2900*/  @!P1 LDG.E R7, [R4.64+0x80] ;  /* 0x0000801c04079981 */ /* 0x0000e2000c1e1900 */
[----:B------:R-:W-:Y:S02]  /*2910*/  ISETP.GE.AND P3, PT, R35, UR43, PT ;  /* 0x0000002b23007c0c */ /* 0x000fe4000bf66270 */
[----:B------:R-:W-:Y:S02]  /*2920*/  ISETP.GE.AND P2, PT, R36, UR43, PT ;  /* 0x0000002b24007c0c */ /* 0x000fe4000bf46270 */
[----:B------:R-:W-:Y:S01]  /*2930*/  ISETP.GE.AND P1, PT, R31, UR43, PT ;  /* 0x0000002b1f007c0c */ /* 0x000fe2000bf26270 */
        /* <DEDUP_REMOVED lines=33> */
[----:B------:R-:W-:-:S04]  /*2b50*/  MOV R2, UR34 ;  /* 0x0000002200027c02 */ /* 0x000fc80008000f00 */
[----:B------:R-:W-:Y:S01]  /*2b60*/  MOV R3, UR35 ;  /* 0x0000002300037c02 */ /* 0x000fe20008000f00 */
[----:B------:R-:W-:-:S04]  /*2b70*/  ULDC.64 UR34, c[0x0][0x1c0] ;  /* 0x0000700000227ab9 */ /* 0x000fc80000000a00 */
[----:B------:R1:W5:Y:S01]  /*2b80*/  LDG.E R12, [R2.64] ;  /* 0x0000001c020c7981 */ /* 0x000362000c1e1900 */
[----:B------:R-:W-:Y:S01]  /*2b90*/  UIMAD UR34, UR42, UR34, URZ ;  /* 0x000000222a2272a4 */ /* 0x000fe2000f8e023f */
[----:B0-----:R-:W-:-:S03]  /*2ba0*/  IMAD.U32 R5, RZ, RZ, UR7 ;  /* 0x00000007ff057e24 */ /* 0x001fc6000f8e00ff */
[----:B------:R-:W-:Y:S01]  /*2bb0*/  UIMAD UR34, UR7, UR35, UR34 ;  /* 0x00000023072272a4 */ /* 0x000fe2000f8e0222 */
[----:B-1----:R-:W-:-:S05]  /*2bc0*/  IMAD.WIDE.U32 R2, R5, c[0x0][0x1c0], R78 ;  /* 0x0000700005027a25 */ /* 0x002fca00078e004e */
[----:B------:R-:W-:Y:S02]  /*2bd0*/  IADD3 R5, R3, UR34, RZ ;  /* 0x0000002203057c10 */ /* 0x000fe4000fffe0ff */
[C---:B------:R-:W-:Y:S02]  /*2be0*/  LEA R4, P3, R2.reuse, UR25, 0x2 ;  /* 0x0000001902047c11 */ /* 0x040fe4000f8610ff */
[----:B------:R-:W-:Y:S02]  /*2bf0*/  ISETP.GE.AND P4, PT, R19, UR43, PT ;  /* 0x0000002b13007c0c */ /* 0x000fe4000bf86270 */
[----:B------:R-:W-:Y:S02]  /*2c00*/  LEA.HI.X R5, R2, UR26, R5, 0x2, P3 ;  /* 0x0000001a02057c11 */ /* 0x000fe400098f1405 */
[----:B------:R-:W-:Y:S02]  /*2c10*/  ISETP.GE.AND P3, PT, R78, UR43, PT ;  /* 0x0000002b4e007c0c */ /* 0x000fe4000bf66270 */
[----:B------:R-:W-:-:S02]  /*2c20*/  ISETP.GE.AND P5, PT, R18, UR43, PT ;  /* 0x0000002b12007c0c */ /* 0x000fc4000bfa6270 */
[----:B------:R-:W-:Y:S02]  /*2c30*/  ISETP.GE.AND P6, PT, R33, UR43, PT ;  /* 0x0000002b21007c0c */ /* 0x000fe4000bfc6270 */
[----:B------:R-:W-:Y:S02]  /*2c40*/  ISETP.GE.AND P0, PT, R32, UR43, PT ;  /* 0x0000002b20007c0c */ /* 0x000fe4000bf06270 */
[----:B------:R-:W-:Y:S01]  /*2c50*/  ISETP.GE.AND P2, PT, R35, UR43, PT ;  /* 0x0000002b23007c0c */ /* 0x000fe2000bf46270 */
[----:B------:R-:W-:Y:S01]  /*2c60*/  CS2R R18, SRZ ;  /* 0x0000000000127805 */ /* 0x000fe2000001ff00 */
[----:B------:R-:W-:Y:S02]  /*2c70*/  MOV R80, RZ ;  /* 0x000000ff00507202 */ /* 0x000fe40000000f00 */
[----:B------:R-:W-:Y:S01]  /*2c80*/  ISETP.GE.AND P1, PT, R34, UR43, PT ;  /* 0x0000002b22007c0c */ /* 0x000fe2000bf26270 */
[----:B--2---:R-:W-:Y:S04]  /*2c90*/  STS [R93], R0 ;  /* 0x000000005d007388 */ /* 0x004fe80000000800 */
[----:B---3--:R-:W-:Y:S04]  /*2ca0*/  STS [R92+0x80], R7 ;  /* 0x000080075c007388 */ /* 0x008fe80000000800 */
[----:B----4-:R-:W-:Y:S04]  /*2cb0*/  STS [R91+0x100], R6 ;  /* 0x000100065b007388 */ /* 0x010fe80000000800 */
[----:B-----5:R-:W-:Y:S04]  /*2cc0*/  STS [R90+0x180], R9 ;  /* 0x000180095a007388 */ /* 0x020fe80000000800 */
[----:B------:R-:W-:Y:S04]  /*2cd0*/  STS [R89+0x200], R8 ;  /* 0x0002000859007388 */ /* 0x000fe80000000800 */
[----:B------:R-:W-:Y:S04]  /*2ce0*/  STS [R88+0x280], R11 ;  /* 0x0002800b58007388 */ /* 0x000fe80000000800 */
[----:B------:R-:W-:Y:S04]  /*2cf0*/  STS [R77+0x300], R10 ;  /* 0x0003000a4d007388 */ /* 0x000fe80000000800 */
[----:B------:R-:W-:Y:S04]  /*2d00*/  STS [R76+0x380], R13 ;  /* 0x0003800d4c007388 */ /* 0x000fe80000000800 */
[----:B------:R-:W-:Y:S04]  /*2d10*/  STS [R75+0x400], R14 ;  /* 0x0004000e4b007388 */ /* 0x000fe80000000800 */
[----:B------:R0:W-:Y:S04]  /*2d20*/  STS [R74+0x480], R15 ;  /* 0x0004800f4a007388 */ /* 0x0001e80000000800 */
[----:B------:R-:W-:Y:S04]  /*2d30*/  STS [R73+0x500], R16 ;  /* 0x0005001049007388 */ /* 0x000fe80000000800 */
[----:B------:R1:W-:Y:S01]  /*2d40*/  STS [R72+0x580], R17 ;  /* 0x0005801148007388 */ /* 0x0003e20000000800 */
[----:B0-----:R-:W-:-:S03]  /*2d50*/  CS2R R14, SRZ ;  /* 0x00000000000e7805 */ /* 0x001fc6000001ff00 */
[----:B------:R-:W-:Y:S01]  /*2d60*/  STS [R71+0x600], R20 ;  /* 0x0006001447007388 */ /* 0x000fe20000000800 */
[----:B------:R-:W-:-:S03]  /*2d70*/  CS2R R10, SRZ ;  /* 0x00000000000a7805 */ /* 0x000fc6000001ff00 */
[----:B------:R0:W-:Y:S01]  /*2d80*/  STS [R70+0x680], R21 ;  /* 0x0006801546007388 */ /* 0x0001e20000000800 */
[----:B-1----:R-:W-:-:S03]  /*2d90*/  HFMA2.MMA R17, -RZ, RZ, 0, 0 ;  /* 0x00000000ff117435 */ /* 0x002fc600000001ff */
[----:B------:R-:W-:Y:S04]  /*2da0*/  STS [R69+0x700], R22 ;  /* 0x0007001645007388 */ /* 0x000fe80000000800 */
[----:B------:R1:W-:Y:S01]  /*2db0*/  STS [R68+0x780], R23 ;  /* 0x0007801744007388 */ /* 0x0003e20000000800 */
[----:B------:R-:W-:-:S06]  /*2dc0*/  NOP ;  /* 0x0000000000007918 */ /* 0x000fcc0000000000 */
[----:B------:R2:W3:Y:S01]  /*2dd0*/  @!P3 LDG.E R80, [R4.64] ;  /* 0x0000001c0450b981 */ /* 0x0004e2000c1e1900 */
[----:B------:R-:W-:-:S03]  /*2de0*/  ISETP.GE.AND P3, PT, R36, UR43, PT ;  /* 0x0000002b24007c0c */ /* 0x000fc6000bf66270 */
[----:B------:R2:W4:Y:S01]  /*2df0*/  @!P4 LDG.E R18, [R4.64+0x100] ;  /* 0x0001001c0412c981 */ /* 0x000522000c1e1900 */
[----:B------:R-:W-:-:S03]  /*2e00*/  ISETP.GE.AND P4, PT, R31, UR43, PT ;  /* 0x0000002b1f007c0c */ /* 0x000fc6000bf86270 */
[----:B------:R2:W5:Y:S01]  /*2e10*/  @!P5 LDG.E R19, [R4.64+0x80] ;  /* 0x0000801c0413d981 */ /* 0x000562000c1e1900 */
[----:B------:R-:W-:-:S03]  /*2e20*/  ISETP.GE.AND P5, PT, R29, UR43, PT ;  /* 0x0000002b1d007c0c */ /* 0x000fc6000bfa6270 */
[----:B------:R2:W4:Y:S01]  /*2e30*/  @!P6 LDG.E R15, [R4.64+0x200] ;  /* 0x0002001c040fe981 */ /* 0x000522000c1e1900 */
[----:B------:R-:W-:-:S03]  /*2e40*/  ISETP.GE.AND P6, PT, R30, UR43, PT ;  /* 0x0000002b1e007c0c */ /* 0x000fc6000bfc6270 */
[----:B------:R2:W4:Y:S01]  /*2e50*/  @!P0 LDG.E R17, [R4.64+0x180] ;  /* 0x0001801c04118981 */ /* 0x000522000c1e1900 */
[----:B------:R-:W-:-:S03]  /*2e60*/  ISETP.GE.AND P0, PT, R28, UR43, PT ;  /* 0x0000002b1c007c0c */ /* 0x000fc6000bf06270 */
[----:B------:R2:W4:Y:S01]  /*2e70*/  @!P2 LDG.E R10, [R4.64+0x300] ;  /* 0x0003001c040aa981 */ /* 0x000522000c1e1900 */
[----:B------:R-:W-:Y:S01]  /*2e80*/  ISETP.GE.AND P2, PT, R25, UR43, PT ;  /* 0x0000002b19007c0c */ /* 0x000fe2000bf46270 */
[----:B------:R-:W-:Y:S01]  /*2e90*/  IMAD.MOV.U32 R13, RZ, RZ, RZ ;  /* 0x000000ffff0d7224 */ /* 0x000fe200078e00ff */
[----:B------:R-:W-:Y:S01]  /*2ea0*/  CS2R R6, SRZ ;  /* 0x0000000000067805 */ /* 0x000fe2000001ff00 */
[----:B------:R-:W-:Y:S01]  /*2eb0*/  CS2R R8, SRZ ;  /* 0x0000000000087805 */ /* 0x000fe2000001ff00 */
[----:B------:R2:W4:Y:S04]  /*2ec0*/  @!P1 LDG.E R11, [R4.64+0x280] ;  /* 0x0002801c040b9981 */ /* 0x000528000c1e1900 */
[----:B------:R2:W4:Y:S04]  /*2ed0*/  @!P3 LDG.E R14, [R4.64+0x380] ;  /* 0x0003801c040eb981 */ /* 0x000528000c1e1900 */
[----:B------:R2:W4:Y:S04]  /*2ee0*/  @!P4 LDG.E R13, [R4.64+0x400] ;  /* 0x0004001c040dc981 */ /* 0x000528000c1e1900 */
[----:B------:R2:W4:Y:S04]  /*2ef0*/  @!P5 LDG.E R6, [R4.64+0x480] ;  /* 0x0004801c0406d981 */ /* 0x000528000c1e1900 */
[----:B------:R2:W4:Y:S04]  /*2f00*/  @!P6 LDG.E R9, [R4.64+0x500] ;  /* 0x0005001c0409e981 */ /* 0x000528000c1e1900 */
[----:B------:R2:W4:Y:S04]  /*2f10*/  @!P0 LDG.E R7, [R4.64+0x580] ;  /* 0x0005801c04078981 */ /* 0x000528000c1e1900 */
[----:B------:R2:W4:Y:S01]  /*2f20*/  @!P2 LDG.E R8, [R4.64+0x600] ;  /* 0x0006001c0408a981 */ /* 0x000522000c1e1900 */
[----:B------:R-:W-:-:S02]  /*2f30*/  ISETP.GE.AND P1, PT, R26, UR43, PT ;  /* 0x0000002b1a007c0c */ /* 0x000fc4000bf26270 */
[----:B------:R-:W-:Y:S01]  /*2f40*/  ISETP.GE.AND P3, PT, R27, UR43, PT ;  /* 0x0000002b1b007c0c */ /* 0x000fe2000bf66270 */
[----:B------:R-:W0:Y:S01]  /*2f50*/  S2R R81, SR_LANEID ;  /* 0x0000000000517919 */ /* 0x000e220000000000 */
[----:B------:R-:W-:Y:S01]  /*2f60*/  ISETP.GE.AND P4, PT, R24, UR43, PT ;  /* 0x0000002b18007c0c */ /* 0x000fe2000bf86270 */
[----:B------:R-:W2:Y:S01]  /*2f70*/  R2UR UR43, R12 ;  /* 0x000000000c2b73c2 */ /* 0x000ea200000e0000 */
[----:B------:R-:W-:Y:S01]  /*2f80*/  MOV R0, RZ ;  /* 0x000000ff00007202 */ /* 0x000fe20000000f00 */
[----:B------:R-:W-:Y:S01]  /*2f90*/  CS2R R2, SRZ ;  /* 0x0000000000027805 */ /* 0x000fe2000001ff00 */
[----:B------:R-:W-:Y:S01]  /*2fa0*/  FADD.FTZ R44, R154, UR4 ;  /* 0x000000049a2c7e21 */ /* 0x000fe20008010000 */
[----:B------:R-:W3:Y:S04]  /*2fb0*/  LDS R41, [R67] ;  /* 0x0000000043297984 */ /* 0x000ee80000000800 */
[----:B------:R2:W4:Y:S04]  /*2fc0*/  @!P1 LDG.E R0, [R4.64+0x680] ;  /* 0x0006801c04009981 */ /* 0x000528000c1e1900 */
[----:B------:R2:W4:Y:S04]  /*2fd0*/  @!P3 LDG.E R2, [R4.64+0x700] ;  /* 0x0007001c0402b981 */ /* 0x000528000c1e1900 */
[----:B------:R2:W4:Y:S01]  /*2fe0*/  @!P4 LDG.E R3, [R4.64+0x780] ;  /* 0x0007801c0403c981 */ /* 0x000522000c1e1900 */
[----:B------:R-:W-:-:S02]  /*2ff0*/  FADD.FTZ R36, R121, UR4 ;  /* 0x0000000479247e21 */ /* 0x000fc40008010000 */
[----:B------:R-:W-:Y:S01]  /*3000*/  FADD.FTZ R34, R120, UR4 ;  /* 0x0000000478227e21 */ /* 0x000fe20008010000 */
[----:B------:R-:W-:Y:S01]  /*3010*/  LDS R39, [R67+0x8] ;  /* 0x0000080043277984 */ /* 0x000fe20000000800 */
[----:B0-----:R-:W-:Y:S01]  /*3020*/  IADD3 R21, R94, R81, RZ ;  /* 0x000000515e157210 */ /* 0x001fe20007ffe0ff */
[----:B------:R-:W-:Y:S02]  /*3030*/  FADD.FTZ R32, R119, UR4 ;  /* 0x0000000477207e21 */ /* 0x000fe40008010000 */
[----:B------:R-:W-:Y:S01]  /*3040*/  LDS R37, [R67+0x10] ;  /* 0x0000100043257984 */ /* 0x000fe20000000800 */
[----:B--2---:R-:W-:Y:S01]  /*3050*/  IMAD.U32 R5, RZ, RZ, UR43 ;  /* 0x0000002bff057e24 */ /* 0x004fe2000f8e00ff */
[----:B------:R-:W-:Y:S01]  /*3060*/  IADD3 R38, R21, 0x40, RZ ;  /* 0x0000004015267810 */ /* 0x000fe20007ffe0ff */
[----:B-1----:R-:W-:Y:S01]  /*3070*/  FADD.FTZ R68, R155, UR4 ;  /* 0x000000049b447e21 */ /* 0x002fe20008010000 */
[----:B------:R-:W-:Y:S01]  /*3080*/  IADD3 R92, R21, 0x20, RZ ;  /* 0x00000020155c7810 */ /* 0x000fe20007ffe0ff */
[----:B------:R-:W-:Y:S01]  /*3090*/  FMUL.FTZ R5, R5, 1.4426950216293334961 ;  /* 0x3fb8aa3b05057820 */ /* 0x000fe20000410000 */
[----:B------:R-:W-:Y:S01]  /*30a0*/  IADD3 R90, R21, 0x60, RZ ;  /* 0x00000060155a7810 */ /* 0x000fe20007ffe0ff */
[----:B------:R-:W-:Y:S01]  /*30b0*/  FADD.FTZ R30, R117, UR4 ;  /* 0x00000004751e7e21 */ /* 0x000fe20008010000 */
[----:B------:R-:W-:Y:S01]  /*30c0*/  IADD3 R46, R21, 0x100, RZ ;  /* 0x00000100152e7810 */ /* 0x000fe20007ffe0ff */
[----:B------:R-:W-:Y:S01]  /*30d0*/  FMUL.FTZ R44, R5, R44 ;  /* 0x0000002c052c7220 */ /* 0x000fe20000410000 */
[----:B------:R-:W-:Y:S01]  /*30e0*/  IADD3 R88, R21, 0xa0, RZ ;  /* 0x000000a015587810 */ /* 0x000fe20007ffe0ff */
[----:B------:R-:W-:Y:S01]  /*30f0*/  FADD.FTZ R28, R115, UR4 ;  /* 0x00000004731c7e21 */ /* 0x000fe20008010000 */
[C---:B------:R-:W-:Y:S01]  /*3100*/  IADD3 R40, R21.reuse, 0x80, RZ ;  /* 0x0000008015287810 */ /* 0x040fe20007ffe0ff */
[----:B------:R-:W-:Y:S01]  /*3110*/  LDS R35, [R67+0x18] ;  /* 0x0000180043237984 */ /* 0x000fe20000000800 */
[-C--:B------:R-:W-:Y:S01]  /*3120*/  LEA.HI.SX32 R93, R21, R21.reuse, 0x1b ;  /* 0x00000015155d7211 */ /* 0x080fe200078fdaff */
[C---:B------:R-:W-:Y:S01]  /*3130*/  FMUL.FTZ R36, R5.reuse, R36 ;  /* 0x0000002405247220 */ /* 0x040fe20000410000 */
[-C--:B------:R-:W-:Y:S01]  /*3140*/  LEA.HI.SX32 R91, R38, R21.reuse, 0x1b ;  /* 0x00000015265b7211 */ /* 0x080fe200078fdaff */
[C---:B------:R-:W-:Y:S01]  /*3150*/  FMUL.FTZ R34, R5.reuse, R34 ;  /* 0x0000002205227220 */ /* 0x040fe20000410000 */
[----:B------:R-:W-:Y:S01]  /*3160*/  LEA.HI.SX32 R92, R92, R21, 0x1b ;  /* 0x000000155c5c7211 */ /* 0x000fe200078fdaff */
[----:B------:R-:W-:Y:S01]  /*3170*/  FMUL.FTZ R32, R5, R32 ;  /* 0x0000002005207220 */ /* 0x000fe20000410000 */
[C---:B------:R-:W-:Y:S01]  /*3180*/  IADD3 R42, R21.reuse, 0xc0, RZ ;  /* 0x000000c0152a7810 */ /* 0x040fe20007ffe0ff */
[----:B------:R-:W-:Y:S01]  /*3190*/  LDS R33, [R67+0x20] ;  /* 0x0000200043217984 */ /* 0x000fe20000000800 */
[----:B------:R-:W-:-:S02]  /*31a0*/  IADD3 R70, R21, 0x1e0, RZ ;  /* 0x000001e015467810 */ /* 0x000fc40007ffe0ff */
[C---:B------:R-:W-:Y:S01]  /*31b0*/  IADD3 R76, R21.reuse, 0xe0, RZ ;  /* 0x000000e0154c7810 */ /* 0x040fe20007ffe0ff */
[----:B------:R-:W-:Y:S01]  /*31c0*/  LDS R31, [R67+0x28] ;  /* 0x00002800431f7984 */ /* 0x000fe20000000800 */
[-C--:B------:R-:W-:Y:S02]  /*31d0*/  LEA.HI.SX32 R90, R90, R21.reuse, 0x1b ;  /* 0x000000155a5a7211 */ /* 0x080fe400078fdaff */
[----:B------:R-:W-:Y:S01]  /*31e0*/  IADD3 R74, R21, 0x1a0, RZ ;  /* 0x000001a0154a7810 */ /* 0x000fe20007ffe0ff */
[----:B------:R-:W-:Y:S01]  /*31f0*/  LDS R29, [R67+0x30] ;  /* 0x00003000431d7984 */ /* 0x000fe20000000800 */
[-C--:B------:R-:W-:Y:S02]  /*3200*/  LEA.HI.SX32 R88, R88, R21.reuse, 0x1b ;  /* 0x0000001558587211 */ /* 0x080fe400078fdaff */
[----:B------:R-:W-:Y:S01]  /*3210*/  LEA.HI.SX32 R89, R40, R21, 0x1b ;  /* 0x0000001528597211 */ /* 0x000fe200078fdaff */
[----:B------:R-:W-:Y:S01]  /*3220*/  LDS R27, [R67+0x38] ;  /* 0x00003800431b7984 */ /* 0x000fe20000000800 */
[----:B------:R-:W-:Y:S01]  /*3230*/  SHF.L.U32 R93, R93, 0x2, RZ ;  /* 0x000000025d5d7819 */ /* 0x000fe200000006ff */
[----:B------:R-:W-:Y:S01]  /*3240*/  FMUL.FTZ R47, R5, R68 ;  /* 0x00000044052f7220 */ /* 0x000fe20000410000 */
[----:B------:R-:W-:Y:S01]  /*3250*/  IADD3 R72, R21, 0x1c0, RZ ;  /* 0x000001c015487810 */ /* 0x000fe20007ffe0ff */
[----:B------:R-:W-:Y:S01]  /*3260*/  IMAD.SHL.U32 R91, R91, 0x4, RZ ;  /* 0x000000045b5b7824 */ /* 0x000fe200078e00ff */
[----:B------:R-:W-:-:S02]  /*3270*/  IADD3 R96, R21, 0x120, RZ ;  /* 0x0000012015607810 */ /* 0x000fc40007ffe0ff */
[-C--:B------:R-:W-:Y:S01]  /*3280*/  LEA.HI.SX32 R75, R46, R21.reuse, 0x1b ;  /* 0x000000152e4b7211 */ /* 0x080fe200078fdaff */
[----:B------:R0:W-:Y:S01]  /*3290*/  MUFU.EX2 R45, R36 ;  /* 0x00000024002d7308 */ /* 0x0001e20000000800 */
[----:B------:R-:W-:Y:S01]  /*32a0*/  SHF.L.U32 R92, R92, 0x2, RZ ;  /* 0x000000025c5c7819 */ /* 0x000fe200000006ff */
[----:B------:R-:W-:Y:S01]  /*32b0*/  FMUL.FTZ R25, R5, R30 ;  /* 0x0000001e05197220 */ /* 0x000fe20000410000 */
[----:B------:R-:W-:Y:S01]  /*32c0*/  IADD3 R84, R21, 0x160, RZ ;  /* 0x0000016015547810 */ /* 0x000fe20007ffe0ff */
[----:B------:R-:W-:Y:S01]  /*32d0*/  FMUL.FTZ R23, R5, R28 ;  /* 0x0000001c05177220 */ /* 0x000fe20000410000 */
[----:B------:R-:W-:Y:S01]  /*32e0*/  IADD3 R86, R21, 0x140, RZ ;  /* 0x0000014015567810 */ /* 0x000fe20007ffe0ff */
[----:B------:R-:W1:Y:S01]  /*32f0*/  LDS R40, [R67+0x4] ;  /* 0x0000040043287984 */ /* 0x000e620000000800 */
[-C--:B------:R-:W-:Y:S01]  /*3300*/  LEA.HI.SX32 R77, R42, R21.reuse, 0x1b ;  /* 0x000000152a4d7211 */ /* 0x080fe200078fdaff */
[----:B------:R-:W-:Y:S01]  /*3310*/  MUFU.EX2 R46, R44 ;  /* 0x0000002c002e7308 */ /* 0x000fe20000000800 */
[-C--:B------:R-:W-:Y:S01]  /*3320*/  LEA.HI.SX32 R68, R70, R21.reuse, 0x1b ;  /* 0x0000001546447211 */ /* 0x080fe200078fdaff */
[----:B------:R-:W-:Y:S01]  /*3330*/  LDS R42, [R67+0x3c] ;  /* 0x00003c00432a7984 */ /* 0x000fe20000000800 */
[----:B------:R-:W-:-:S02]  /*3340*/  LEA.HI.SX32 R76, R76, R21, 0x1b ;  /* 0x000000154c4c7211 */ /* 0x000fc400078fdaff */
[----:B------:R-:W-:Y:S01]  /*3350*/  SHF.L.U32 R90, R90, 0x2, RZ ;  /* 0x000000025a5a7819 */ /* 0x000fe200000006ff */
[----:B------:R-:W2:Y:S01]  /*3360*/  LDS R38, [R67+0xc] ;  /* 0x00000c0043267984 */ /* 0x000ea20000000800 */
[----:B------:R-:W-:Y:S01]  /*3370*/  IADD3 R82, R21, 0x180, RZ ;  /* 0x0000018015527810 */ /* 0x000fe20007ffe0ff */
[----:B------:R0:W-:Y:S01]  /*3380*/  MUFU.EX2 R44, R34 ;  /* 0x00000022002c7308 */ /* 0x0001e20000000800 */
[-C--:B------:R-:W-:Y:S01]  /*3390*/  LEA.HI.SX32 R70, R74, R21.reuse, 0x1b ;  /* 0x000000154a467211 */ /* 0x080fe200078fdaff */
[----:B0-----:R-:W0:Y:S01]  /*33a0*/  LDS R36, [R67+0x14] ;  /* 0x0000140043247984 */ /* 0x001e220000000800 */
[----:B------:R-:W-:Y:S01]  /*33b0*/  SHF.L.U32 R89, R89, 0x2, RZ ;  /* 0x0000000259597819 */ /* 0x000fe200000006ff */
[----:B------:R-:W-:Y:S01]  /*33c0*/  IMAD.SHL.U32 R88, R88, 0x4, RZ ;  /* 0x0000000458587824 */ /* 0x000fe200078e00ff */
[-C--:B------:R-:W-:Y:S01]  /*33d0*/  LEA.HI.SX32 R69, R72, R21.reuse, 0x1b ;  /* 0x0000001548457211 */ /* 0x080fe200078fdaff */
[----:B------:R-:W-:Y:S02]  /*33e0*/  LDS R30, [R67+0x2c] ;  /* 0x00002c00431e7984 */ /* 0x000fe40000000800 */
[----:B------:R1:W-:Y:S01]  /*33f0*/  MUFU.EX2 R43, R32 ;  /* 0x00000020002b7308 */ /* 0x0003e20000000800 */
[-C--:B------:R-:W-:Y:S01]  /*3400*/  LEA.HI.SX32 R74, R96, R21.reuse, 0x1b ;  /* 0x00000015604a7211 */ /* 0x080fe200078fdaff */
[----:B------:R-:W0:Y:S01]  /*3410*/  LDS R34, [R67+0x1c] ;  /* 0x00001c0043227984 */ /* 0x000e220000000800 */
[----:B------:R-:W-:-:S03]  /*3420*/  LEA.HI.SX32 R72, R84, R21, 0x1b ;  /* 0x0000001554487211 */ /* 0x000fc600078fdaff */
[----:B------:R-:W-:Y:S01]  /*3430*/  LDS R28, [R67+0x34] ;  /* 0x00003400431c7984 */ /* 0x000fe20000000800 */
[----:B------:R-:W-:-:S03]  /*3440*/  LEA.HI.SX32 R73, R86, R21, 0x1b ;  /* 0x0000001556497211 */ /* 0x000fc600078fdaff */
[----:B-1----:R-:W1:Y:S01]  /*3450*/  LDS R32, [R67+0x24] ;  /* 0x0000240043207984 */ /* 0x002e620000000800 */
[----:B------:R-:W-:Y:S01]  /*3460*/  SHF.L.U32 R77, R77, 0x2, RZ ;  /* 0x000000024d4d7819 */ /* 0x000fe200000006ff */
[----:B------:R-:W-:Y:S01]  /*3470*/  IMAD.SHL.U32 R75, R75, 0x4, RZ ;  /* 0x000000044b4b7824 */ /* 0x000fe200078e00ff */
[----:B------:R-:W-:Y:S02]  /*3480*/  SHF.L.U32 R76, R76, 0x2, RZ ;  /* 0x000000024c4c7819 */ /* 0x000fe400000006ff */
[----:B------:R-:W-:Y:S02]  /*3490*/  LEA.HI.SX32 R71, R82, R21, 0x1b ;  /* 0x0000001552477211 */ /* 0x000fe400078fdaff */
[----:B------:R-:W-:Y:S01]  /*34a0*/  SHF.L.U32 R74, R74, 0x2, RZ ;  /* 0x000000024a4a7819 */ /* 0x000fe200000006ff */
[----:B------:R-:W-:Y:S01]  /*34b0*/  IMAD.SHL.U32 R72, R72, 0x4, RZ ;  /* 0x0000000448487824 */ /* 0x000fe200078e00ff */
[----:B------:R-:W-:Y:S02]  /*34c0*/  SHF.L.U32 R73, R73, 0x2, RZ ;  /* 0x0000000249497819 */ /* 0x000fe400000006ff */
[----:B------:R-:W-:Y:S01]  /*34d0*/  SHF.L.U32 R71, R71, 0x2, RZ ;  /* 0x0000000247477819 */ /* 0x000fe200000006ff */
[----:B---3--:R-:W-:Y:S04]  /*34e0*/  STS [R93+0x2100], R80 ;  /* 0x002100505d007388 */ /* 0x008fe80000000800 */
[----:B-----5:R-:W-:Y:S04]  /*34f0*/  STS [R92+0x2180], R19 ;  /* 0x002180135c007388 */ /* 0x020fe80000000800 */
[----:B----4-:R-:W-:Y:S04]  /*3500*/  STS [R91+0x2200], R18 ;  /* 0x002200125b007388 */ /* 0x010fe80000000800 */
[----:B------:R-:W-:Y:S04]  /*3510*/  STS [R90+0x2280], R17 ;  /* 0x002280115a007388 */ /* 0x000fe80000000800 */
[----:B------:R-:W-:Y:S04]  /*3520*/  STS [R89+0x2300], R15 ;  /* 0x0023000f59007388 */ /* 0x000fe80000000800 */
[----:B------:R-:W-:Y:S04]  /*3530*/  STS [R88+0x2380], R11 ;  /* 0x0023800b58007388 */ /* 0x000fe80000000800 */
[----:B------:R-:W-:Y:S04]  /*3540*/  STS [R77+0x2400], R10 ;  /* 0x0024000a4d007388 */ /* 0x000fe80000000800 */
[----:B------:R-:W-:Y:S04]  /*3550*/  STS [R76+0x2480], R14 ;  /* 0x0024800e4c007388 */ /* 0x000fe80000000800 */
[----:B------:R-:W-:Y:S04]  /*3560*/  STS [R75+0x2500], R13 ;  /* 0x0025000d4b007388 */ /* 0x000fe80000000800 */
[----:B------:R3:W-:Y:S04]  /*3570*/  STS [R74+0x2580], R6 ;  /* 0x002580064a007388 */ /* 0x0007e80000000800 */
[----:B------:R4:W-:Y:S04]  /*3580*/  STS [R73+0x2600], R9 ;  /* 0x0026000949007388 */ /* 0x0009e80000000800 */
[----:B------:R-:W-:Y:S04]  /*3590*/  STS [R72+0x2680], R7 ;  /* 0x0026800748007388 */ /* 0x000fe80000000800 */
[----:B------:R5:W-:Y:S04]  /*35a0*/  STS [R71+0x2700], R8 ;  /* 0x0027000847007388 */ /* 0x000be80000000800 */
[----:B---3--:R-:W3:Y:S04]  /*35b0*/  LDL R6, [R1+0x74] ;  /* 0x0000740001067983 */ /* 0x008ee80000100800 */
[----:B----4-:R-:W4:Y:S04]  /*35c0*/  LDL R9, [R1+0x68] ;  /* 0x0000680001097983 */ /* 0x010f280000100800 */
[----:B-----5:R-:W5:Y:S04]  /*35d0*/  LDL R8, [R1+0x6c] ;  /* 0x00006c0001087983 */ /* 0x020f680000100800 */
[----:B------:R-:W2:Y:S01]  /*35e0*/  LDL R7, [R1+0x70] ;  /* 0x0000700001077983 */ /* 0x000ea20000100800 */
[----:B------:R-:W-:Y:S01]  /*35f0*/  ISETP.NE.AND P1, PT, R95, RZ, PT ;  /* 0x000000ff5f00720c */ /* 0x000fe20003f25270 */
[----:B------:R-:W-:-:S02]  /*3600*/  FADD.FTZ R4, R113, UR4 ;  /* 0x0000000471047e21 */ /* 0x000fc40008010000 */
[----:B------:R-:W-:Y:S01]  /*3610*/  IMAD.SHL.U32 R70, R70, 0x4, RZ ;  /* 0x0000000446467824 */ /* 0x000fe200078e00ff */
[----:B------:R-:W-:Y:S01]  /*3620*/  SHF.L.U32 R69, R69, 0x2, RZ ;  /* 0x0000000245457819 */ /* 0x000fe200000006ff */
[----:B------:R-:W-:Y:S01]  /*3630*/  FMUL.FTZ R21, R5, R4 ;  /* 0x0000000405157220 */ /* 0x000fe20000410000 */
[----:B------:R-:W-:Y:S01]  /*3640*/  MOV R4, UR39 ;  /* 0x0000002700047c02 */ /* 0x000fe20008000f00 */
[----:B------:R-:W2:Y:S03]  /*3650*/  LDL R10, [R1+0x7c] ;  /* 0x00007c00010a7983 */ /* 0x000ea60000100800 */
[----:B------:R-:W-:Y:S01]  /*3660*/  LEA R4, R4, UR7, 0x8 ;  /* 0x0000000704047c11 */ /* 0x000fe2000f8e40ff */
[----:B------:R-:W2:Y:S02]  /*3670*/  LDL R11, [R1+0x78] ;  /* 0x00007800010b7983 */ /* 0x000ea40000100800 */
[----:B------:R-:W-:-:S02]  /*3680*/  @P1 IADD3 R4, R95, 0x200, RZ ;  /* 0x000002005f041810 */ /* 0x000fc40007ffe0ff */
[----:B------:R0:W-:Y:S04]  /*3690*/  STS [R70+0x2780], R0 ;  /* 0x0027800046007388 */ /* 0x0001e80000000800 */
[----:B------:R1:W-:Y:S01]  /*36a0*/  STS [R69+0x2800], R2 ;  /* 0x0028000245007388 */ /* 0x0003e20000000800 */
[----:B0-----:R-:W-:-:S03]  /*36b0*/  SHF.L.U32 R0, R4, 0x2, RZ ;  /* 0x0000000204007819 */ /* 0x001fc600000006ff */
[----:B------:R-:W2:Y:S04]  /*36c0*/  LDL R4, [R1+0x94] ;  /* 0x0000940001047983 */ /* 0x000ea80000100800 */
[----:B-1----:R-:W2:Y:S01]  /*36d0*/  LDL R2, [R1+0x9c] ;  /* 0x00009c0001027983 */ /* 0x002ea20000100800 */
[----:B------:R-:W-:Y:S02]  /*36e0*/  FADD.FTZ R126, R157, UR4 ;  /* 0x000000049d7e7e21 */ /* 0x000fe40008010000 */
[----:B------:R-:W-:Y:S02]  /*36f0*/  FADD.FTZ R48, R156, UR4 ;  /* 0x000000049c307e21 */ /* 0x000fe40008010000 */
[----:B------:R-:W-:Y:S02]  /*3700*/  FADD.FTZ R26, R118, UR4 ;  /* 0x00000004761a7e21 */ /* 0x000fe40008010000 */
[----:B------:R-:W-:-:S02]  /*3710*/  FADD.FTZ R24, R116, UR4 ;  /* 0x0000000474187e21 */ /* 0x000fc40008010000 */
[----:B------:R-:W-:Y:S02]  /*3720*/  FADD.FTZ R22, R114, UR4 ;  /* 0x0000000472167e21 */ /* 0x000fe40008010000 */
[----:B------:R-:W-:Y:S02]  /*3730*/  FADD.FTZ R20, R112, UR4 ;  /* 0x0000000470147e21 */ /* 0x000fe40008010000 */
[----:B------:R-:W-:Y:S02]  /*3740*/  FADD.FTZ R16, R50, UR4 ;  /* 0x0000000432107e21 */ /* 0x000fe40008010000 */
[----:B------:R-:W-:Y:S02]  /*3750*/  FADD.FTZ R12, R49, UR4 ;  /* 0x00000004310c7e21 */ /* 0x000fe40008010000 */
[C---:B------:R-:W-:Y:S02]  /*3760*/  FMUL.FTZ R126, R5.reuse, R126 ;  /* 0x0000007e057e7220 */ /* 0x040fe40000410000 */
[----:B------:R-:W-:-:S02]  /*3770*/  FMUL.FTZ R48, R5, R48 ;  /* 0x0000003005307220 */ /* 0x000fc40000410000 */
[C---:B------:R-:W-:Y:S02]  /*3780*/  FMUL.FTZ R26, R5.reuse, R26 ;  /* 0x0000001a051a7220 */ /* 0x040fe40000410000 */
[C---:B------:R-:W-:Y:S02]  /*3790*/  FMUL.FTZ R24, R5.reuse, R24 ;  /* 0x0000001805187220 */ /* 0x040fe40000410000 */
[C---:B------:R-:W-:Y:S02]  /*37a0*/  FMUL.FTZ R22, R5.reuse, R22 ;  /* 0x0000001605167220 */ /* 0x040fe40000410000 */
[C---:B------:R-:W-:Y:S02]  /*37b0*/  FMUL.FTZ R20, R5.reuse, R20 ;  /* 0x0000001405147220 */ /* 0x040fe40000410000 */
[C---:B------:R-:W-:Y:S02]  /*37c0*/  FMUL.FTZ R16, R5.reuse, R16 ;  /* 0x0000001005107220 */ /* 0x040fe40000410000 */
[----:B------:R-:W-:-:S02]  /*37d0*/  FMUL.FTZ R12, R5, R12 ;  /* 0x0000000c050c7220 */ /* 0x000fc40000410000 */
[----:B------:R-:W-:Y:S01]  /*37e0*/  IMAD R5, R81, 0x10, R94 ;  /* 0x0000001051057824 */ /* 0x000fe200078e025e */
[----:B------:R-:W0:Y:S04]  /*37f0*/  MUFU.EX2 R126, R126 ;  /* 0x0000007e007e7308 */ /* 0x000e280000000800 */
[----:B------:R-:W-:-:S04]  /*3800*/  LEA.HI.SX32 R5, R5, R5, 0x1b ;  /* 0x0000000505057211 */ /* 0x000fc800078fdaff */
[----:B------:R-:W-:Y:S02]  /*3810*/  SHF.L.U32 R67, R5, 0x2, RZ ;  /* 0x0000000205437819 */ /* 0x000fe400000006ff */
[----:B------:R-:W2:Y:S01]  /*3820*/  LDL R5, [R1+0x90] ;  /* 0x0000900001057983 */ /* 0x000ea20000100800 */
[----:B------:R-:W-:-:S05]  /*3830*/  SHF.L.U32 R68, R68, 0x2, RZ ;  /* 0x0000000244447819 */ /* 0x000fca00000006ff */
[----:B------:R1:W-:Y:S01]  /*3840*/  STS [R68+0x2880], R3 ;  /* 0x0028800344007388 */ /* 0x0003e20000000800 */
[----:B------:R-:W-:-:S06]  /*3850*/  NOP ;  /* 0x0000000000007918 */ /* 0x000fcc0000000000 */
[----:B------:R-:W0:Y:S04]  /*3860*/  LDS R96, [R67+0x2100] ;  /* 0x0021000043607984 */ /* 0x000e280000000800 */
[----:B-1----:R-:W2:Y:S04]  /*3870*/  LDL R3, [R1+0x98] ;  /* 0x0000980001037983 */ /* 0x002ea80000100800 */
[----:B------:R-:W1:Y:S04]  /*3880*/  LDS R97, [R67+0x2104] ;  /* 0x0021040043617984 */ /* 0x000e680000000800 */
[----:B------:R-:W0:Y:S04]  /*3890*/  LDS R98, [R67+0x2108] ;  /* 0x0021080043627984 */ /* 0x000e280000000800 */
[----:B------:R-:W0:Y:S04]  /*38a0*/  LDS R99, [R67+0x210c] ;  /* 0x00210c0043637984 */ /* 0x000e280000000800 */
[----:B------:R-:W0:Y:S04]  /*38b0*/  LDS R100, [R67+0x2110] ;  /* 0x0021100043647984 */ /* 0x000e280000000800 */
[----:B------:R-:W0:Y:S04]  /*38c0*/  LDS R101, [R67+0x2114] ;  /* 0x0021140043657984 */ /* 0x000e280000000800 */
[----:B------:R-:W0:Y:S04]  /*38d0*/  LDS R102, [R67+0x2118] ;  /* 0x0021180043667984 */ /* 0x000e280000000800 */
[----:B------:R-:W1:Y:S04]  /*38e0*/  LDS R103, [R67+0x211c] ;  /* 0x00211c0043677984 */ /* 0x000e680000000800 */
        /* <DEDUP_REMOVED lines=8> */
[----:B0-----:R0:W-:Y:S04]  /*3970*/  STS [R0+0x8e50], R126 ;  /* 0x008e507e00007388 */ /* 0x0011e80000000800 */
[----:B0-----:R-:W2:Y:S01]  /*3980*/  LDL R0, [R1+0xa0] ;  /* 0x0000a00001007983 */ /* 0x001ea20000100800 */
[----:B---3--:R-:W-:-:S03]  /*3990*/  FMUL.FTZ R15, R63, R6 ;  /* 0x000000063f0f7220 */ /* 0x008fc60000410000 */
[----:B------:R-:W3:Y:S01]  /*39a0*/  LDL R6, [R1+0x8c] ;  /* 0x00008c0001067983 */ /* 0x000ee20000100800 */
[----:B-----5:R-:W-:-:S03]  /*39b0*/  FMUL.FTZ R18, R65, R8 ;  /* 0x0000000841127220 */ /* 0x020fc60000410000 */
[----:B------:R-:W5:Y:S01]  /*39c0*/  LDL R8, [R1+0x84] ;  /* 0x0000840001087983 */ /* 0x000f620000100800 */
[----:B----4-:R-:W-:-:S03]  /*39d0*/  FMUL.FTZ R19, R66, R9 ;  /* 0x0000000942137220 */ /* 0x010fc60000410000 */
[----:B------:R-:W4:Y:S01]  /*39e0*/  LDL R9, [R1+0x80] ;  /* 0x0000800001097983 */ /* 0x000f220000100800 */
[----:B--2---:R-:W-:-:S03]  /*39f0*/  FMUL.FTZ R17, R64, R7 ;  /* 0x0000000740117220 */ /* 0x004fc60000410000 */
[----:B------:R-:W2:Y:S01]  /*3a00*/  LDL R7, [R1+0x88] ;  /* 0x0000880001077983 */ /* 0x000ea20000100800 */
[----:B------:R-:W0:Y:S08]  /*3a10*/  MUFU.EX2 R48, R48 ;  /* 0x0000003000307308 */ /* 0x000e300000000800 */
[----:B------:R-:W1:Y:S01]  /*3a20*/  MUFU.EX2 R47, R47 ;  /* 0x0000002f002f7308 */ /* 0x000e620000000800 */
[----:B------:R-:W-:Y:S01]  /*3a30*/  ISETP.NE.AND P0, PT, R95, 0x7f, PT ;  /* 0x0000007f5f00780c */ /* 0x000fe20003f05270 */
[----:B------:R-:W-:-:S02]  /*3a40*/  FMUL.FTZ R19, R41, R19 ;  /* 0x0000001329137220 */ /* 0x000fc40000410000 */
[----:B------:R-:W-:Y:S02]  /*3a50*/  FMUL.FTZ R18, R40, R18 ;  /* 0x0000001228127220 */ /* 0x000fe40000410000 */
[-C--:B0-----:R-:W-:Y:S02]  /*3a60*/  FMUL.FTZ R80, R126, R48.reuse ;  /* 0x000000307e507220 */ /* 0x081fe40000410000 */
[----:B------:R-:W-:Y:S02]  /*3a70*/  FMUL.FTZ R17, R39, R17 ;  /* 0x0000001127117220 */ /* 0x000fe40000410000 */
[----:B------:R-:W-:Y:S02]  /*3a80*/  FFMA.FTZ R81, R19, R48, R18 ;  /* 0x0000003013517223 */ /* 0x000fe40000010012 */
[----:B-1----:R-:W-:Y:S01]  /*3a90*/  FMUL.FTZ R80, R47, R80 ;  /* 0x000000502f507220 */ /* 0x002fe20000410000 */
[----:B------:R-:W0:Y:S01]  /*3aa0*/  MUFU.EX2 R26, R26 ;  /* 0x0000001a001a7308 */ /* 0x000e220000000800 */
[----:B------:R-:W-:-:S02]  /*3ab0*/  FMUL.FTZ R13, R61, R10 ;  /* 0x0000000a3d0d7220 */ /* 0x000fc40000410000 */
[----:B------:R-:W-:Y:S02]  /*3ac0*/  FMUL.FTZ R80, R46, R80 ;  /* 0x000000502e507220 */ /* 0x000fe40000410000 */
[----:B------:R-:W-:Y:S02]  /*3ad0*/  FMUL.FTZ R14, R62, R11 ;  /* 0x0000000b3e0e7220 */ /* 0x000fe40000410000 */
[----:B------:R-:W-:Y:S02]  /*3ae0*/  FMUL.FTZ R15, R38, R15 ;  /* 0x0000000f260f7220 */ /* 0x000fe40000410000 */
[----:B------:R-:W-:Y:S01]  /*3af0*/  FFMA.FTZ R81, R47, R81, R17 ;  /* 0x000000512f517223 */ /* 0x000fe20000010011 */
[----:B------:R-:W1:Y:S01]  /*3b00*/  MUFU.EX2 R25, R25 ;  /* 0x0000001900197308 */ /* 0x000e620000000800 */
[----:B------:R-:W-:Y:S02]  /*3b10*/  FMUL.FTZ R80, R45, R80 ;  /* 0x000000502d507220 */ /* 0x000fe40000410000 */
[----:B------:R-:W-:-:S02]  /*3b20*/  FMUL.FTZ R14, R37, R14 ;  /* 0x0000000e250e7220 */ /* 0x000fc40000410000 */
[----:B------:R-:W-:Y:S02]  /*3b30*/  FFMA.FTZ R81, R46, R81, R15 ;  /* 0x000000512e517223 */ /* 0x000fe4000001000f */
[----:B------:R-:W-:Y:S01]  /*3b40*/  FMUL.FTZ R80, R44, R80 ;  /* 0x000000502c507220 */ /* 0x000fe20000410000 */
[----:B------:R-:W1:Y:S01]  /*3b50*/  MUFU.EX2 R24, R24 ;  /* 0x0000001800187308 */ /* 0x000e620000000800 */
[----:B------:R-:W-:Y:S02]  /*3b60*/  FMUL.FTZ R13, R36, R13 ;  /* 0x0000000d240d7220 */ /* 0x000fe40000410000 */
[----:B------:R-:W-:Y:S02]  /*3b70*/  FFMA.FTZ R81, R45, R81, R14 ;  /* 0x000000512d517223 */ /* 0x000fe4000001000e */
[----:B------:R-:W-:Y:S02]  /*3b80*/  FMUL.FTZ R80, R43, R80 ;  /* 0x000000502b507220 */ /* 0x000fe40000410000 */
[----:B------:R-:W-:Y:S01]  /*3b90*/  FFMA.FTZ R81, R44, R81, R13 ;  /* 0x000000512c517223 */ /* 0x000fe2000001000d */
[----:B------:R-:W1:Y:S01]  /*3ba0*/  MUFU.EX2 R23, R23 ;  /* 0x0000001700177308 */ /* 0x000e620000000800 */
[----:B0-----:R-:W-:-:S07]  /*3bb0*/  FMUL.FTZ R80, R26, R80 ;  /* 0x000000501a507220 */ /* 0x001fce0000410000 */
[----:B------:R-:W0:Y:S01]  /*3bc0*/  MUFU.EX2 R22, R22 ;  /* 0x0000001600167308 */ /* 0x000e220000000800 */
[----:B-1----:R-:W-:-:S07]  /*3bd0*/  FMUL.FTZ R80, R25, R80 ;  /* 0x0000005019507220 */ /* 0x002fce0000410000 */
[----:B------:R-:W1:Y:S01]  /*3be0*/  MUFU.EX2 R21, R21 ;  /* 0x0000001500157308 */ /* 0x000e620000000800 */
[----:B------:R-:W-:-:S07]  /*3bf0*/  FMUL.FTZ R80, R24, R80 ;  /* 0x0000005018507220 */ /* 0x000fce0000410000 */
[----:B------:R-:W1:Y:S01]  /*3c00*/  MUFU.EX2 R20, R20 ;  /* 0x0000001400147308 */ /* 0x000e620000000800 */
[----:B------:R-:W-:-:S07]  /*3c10*/  FMUL.FTZ R80, R23, R80 ;  /* 0x0000005017507220 */ /* 0x000fce0000410000 */
[----:B------:R-:W2:Y:S01]  /*3c20*/  MUFU.EX2 R16, R16 ;  /* 0x0000001000107308 */ /* 0x000ea20000000800 */
[----:B0-----:R-:W-:-:S07]  /*3c30*/  FMUL.FTZ R80, R22, R80 ;  /* 0x0000005016507220 */ /* 0x001fce0000410000 */
[----:B------:R-:W0:Y:S01]  /*3c40*/  MUFU.EX2 R12, R12 ;  /* 0x0000000c000c7308 */ /* 0x000e220000000800 */
[----:B-1----:R-:W-:Y:S01]  /*3c50*/  FMUL.FTZ R80, R21, R80 ;  /* 0x0000005015507220 */ /* 0x002fe20000410000 */
[----:B------:R-:W-:Y:S03]  /*3c60*/  BSSY B0, `(.L_x_907) ;  /* 0x0000029000007945 */ /* 0x000fe60003800000 */
[----:B------:R-:W-:Y:S01]  /*3c70*/  FMUL.FTZ R80, R20, R80 ;  /* 0x0000005014507220 */ /* 0x000fe20000410000 */
[----:B------:R-:W-:Y:S01]  /*3c80*/  BAR.SYNC.DEFER_BLOCKING 0x0 ;  /* 0x0000000000007b1d */ /* 0x000fe20000010000 */
[----:B-----5:R-:W-:Y:S02]  /*3c90*/  FMUL.FTZ R10, R59, R8 ;  /* 0x000000083b0a7220 */ /* 0x020fe40000410000 */
[----:B---3--:R-:W-:Y:S02]  /*3ca0*/  FMUL.FTZ R8, R57, R6 ;  /* 0x0000000639087220 */ /* 0x008fe40000410000 */
[----:B------:R-:W-:-:S02]  /*3cb0*/  FMUL.FTZ R6, R55, R4 ;  /* 0x0000000437067220 */ /* 0x000fc40000410000 */
[----:B------:R-:W-:Y:S02]  /*3cc0*/  FMUL.FTZ R4, R53, R2 ;  /* 0x0000000235047220 */ /* 0x000fe40000410000 */
[----:B------:R1:W3:Y:S01]  /*3cd0*/  @P0 LDS R2, [R95.X4+0x9654] ;  /* 0x009654005f020984 */ /* 0x0002e20000004800 */
[----:B----4-:R-:W-:-:S04]  /*3ce0*/  FMUL.FTZ R11, R60, R9 ;  /* 0x000000093c0b7220 */ /* 0x010fc80000410000 */
[----:B------:R-:W-:Y:S02]  /*3cf0*/  FMUL.FTZ R11, R35, R11 ;  /* 0x0000000b230b7220 */ /* 0x000fe40000410000 */
[----:B--2---:R-:W-:Y:S02]  /*3d00*/  FMUL.FTZ R9, R58, R7 ;  /* 0x000000073a097220 */ /* 0x004fe40000410000 */
[----:B------:R-:W-:Y:S02]  /*3d10*/  FMUL.FTZ R10, R34, R10 ;  /* 0x0000000a220a7220 */ /* 0x000fe40000410000 */
[----:B------:R-:W-:Y:S02]  /*3d20*/  FFMA.FTZ R81, R43, R81, R11 ;  /* 0x000000512b517223 */ /* 0x000fe4000001000b */
[----:B------:R-:W-:Y:S02]  /*3d30*/  FMUL.FTZ R9, R33, R9 ;  /* 0x0000000921097220 */ /* 0x000fe40000410000 */
[----:B------:R-:W-:-:S02]  /*3d40*/  FFMA.FTZ R81, R26, R81, R10 ;  /* 0x000000511a517223 */ /* 0x000fc4000001000a */
[----:B------:R-:W-:Y:S02]  /*3d50*/  FMUL.FTZ R7, R56, R5 ;  /* 0x0000000538077220 */ /* 0x000fe40000410000 */
[----:B------:R-:W-:Y:S02]  /*3d60*/  FMUL.FTZ R8, R32, R8 ;  /* 0x0000000820087220 */ /* 0x000fe40000410000 */
[----:B------:R-:W-:Y:S02]  /*3d70*/  FFMA.FTZ R81, R25, R81, R9 ;  /* 0x0000005119517223 */ /* 0x000fe40000010009 */
        /* <DEDUP_REMOVED lines=10> */
[----:B------:R-:W-:Y:S01]  /*3e20*/  FFMA.FTZ R81, R21, R81, R5 ;  /* 0x0000005115517223 */ /* 0x000fe20000010005 */
[----:B------:R-:W-:Y:S05]  /*3e30*/  @P0 BRA `(.L_x_908) ;  /* 0x000000b000000947 */ /* 0x000fea0003800000 */
[----:B01-3--:R-:W-:Y:S01]  /*3e40*/  ULDC UR35, c[0x0][0x174] ;  /* 0x00005d0000237ab9 */ /* 0x00bfe20000000800 */
[----:B------:R-:W-:Y:S01]  /*3e50*/  IMAD.MOV.U32 R2, RZ, RZ, 0x3f800000 ;  /* 0x3f800000ff027424 */ /* 0x000fe200078e00ff */
        /* <DEDUP_REMOVED lines=9> */
.L_x_908:
[----:B01-3--:R-:W-:Y:S05]  /*3ef0*/  BSYNC B0 ;  /* 0x0000000000007941 */ /* 0x00bfea0003800000 */
.L_x_907:
[----:B------:R-:W2:Y:S04]  /*3f00*/  LDL R0, [R1+0xa4] ;  /* 0x0000a40001007983 */ /* 0x000ea80000100800 */
[----:B------:R-:W3:Y:S04]  /*3f10*/  LDL R132, [R1+0x24] ;  /* 0x0000240001847983 */ /* 0x000ee80000100800 */
[----:B------:R-:W4:Y:S04]  /*3f20*/  LDL R131, [R1+0x20] ;  /* 0x0000200001837983 */ /* 0x000f280000100800 */
[----:B------:R-:W3:Y:S04]  /*3f30*/  LDL R130, [R1+0x1c] ;  /* 0x00001c0001827983 */ /* 0x000ee80000100800 */
[----:B------:R-:W3:Y:S04]  /*3f40*/  LDL R129, [R1+0x18] ;  /* 0x0000180001817983 */ /* 0x000ee80000100800 */
[----:B------:R-:W3:Y:S04]  /*3f50*/  LDL R128, [R1+0x14] ;  /* 0x0000140001807983 */ /* 0x000ee80000100800 */
[----:B------:R-:W3:Y:S04]  /*3f60*/  LDL R127, [R1+0x10] ;  /* 0x00001000017f7983 */ /* 0x000ee80000100800 */
[----:B------:R-:W3:Y:S04]  /*3f70*/  LDL R87, [R1+0xc] ;  /* 0x00000c0001577983 */ /* 0x000ee80000100800 */
[----:B------:R-:W3:Y:S04]  /*3f80*/  LDL R86, [R1+0x8] ;  /* 0x0000080001567983 */ /* 0x000ee80000100800 */
[----:B------:R-:W3:Y:S04]  /*3f90*/  LDL R85, [R1+0x4] ;  /* 0x0000040001557983 */ /* 0x000ee80000100800 */
[----:B------:R-:W3:Y:S01]  /*3fa0*/  LDL R84, [R1] ;  /* 0x0000000001547983 */ /* 0x000ee20000100800 */
[----:B------:R-:W-:-:S02]  /*3fb0*/  FFMA.FTZ R81, R20, R81, R4 ;  /* 0x0000005114517223 */ /* 0x000fc40000010004 */
[C---:B------:R-:W-:Y:S02]  /*3fc0*/  FMUL.FTZ R80, R16.reuse, R80 ;  /* 0x0000005010507220 */ /* 0x040fe40000410000 */
[----:B------:R-:W-:Y:S01]  /*3fd0*/  FFMA.FTZ R81, R16, R81, R3 ;  /* 0x0000005110517223 */ /* 0x000fe20000010003 */
[C---:B------:R-:W-:Y:S01]  /*3fe0*/  LEA.HI R82, R95.reuse, R95, RZ, 0x1e ;  /* 0x0000005f5f527211 */ /* 0x040fe200078ff0ff */
[----:B------:R-:W-:Y:S01]  /*3ff0*/  FMUL.FTZ R80, R12, R80 ;  /* 0x000000500c507220 */ /* 0x000fe20000410000 */
[----:B------:R-:W-:Y:S01]  /*4000*/  LOP3.LUT P0, RZ, R95, 0x1f, RZ, 0xc0, !PT ;  /* 0x0000001f5fff7812 */ /* 0x000fe2000780c0ff */
[----:B------:R-:W-:Y:S01]  /*4010*/  BSSY B0, `(.L_x_909) ;  /* 0x0000068000007945 */ /* 0x000fe20003800000 */
[----:B------:R-:W-:Y:S02]  /*4020*/  FMUL.FTZ R106, R165, R106 ;  /* 0x0000006aa56a7220 */ /* 0x000fe40000410000 */
[----:B------:R-:W-:Y:S02]  /*4030*/  FMUL.FTZ R107, R164, R107 ;  /* 0x0000006ba46b7220 */ /* 0x000fe40000410000 */
[----:B------:R-:W-:-:S02]  /*4040*/  FMUL.FTZ R108, R163, R108 ;  /* 0x0000006ca36c7220 */ /* 0x000fc40000410000 */
[----:B------:R-:W-:Y:S02]  /*4050*/  FMUL.FTZ R109, R162, R109 ;  /* 0x0000006da26d7220 */ /* 0x000fe40000410000 */
[----:B------:R-:W-:Y:S02]  /*4060*/  FMUL.FTZ R110, R161, R110 ;  /* 0x0000006ea16e7220 */ /* 0x000fe40000410000 */
[----:B------:R-:W-:Y:S02]  /*4070*/  FMUL.FTZ R111, R158, R111 ;  /* 0x0000006f9e6f7220 */ /* 0x000fe40000410000 */
[----:B--2---:R-:W-:-:S04]  /*4080*/  FMUL.FTZ R0, R51, R0 ;  /* 0x0000000033007220 */ /* 0x004fc80000410000 */
[----:B------:R-:W-:-:S04]  /*4090*/  FMUL.FTZ R0, R42, R0 ;  /* 0x000000002a007220 */ /* 0x000fc80000410000 */
[----:B------:R-:W-:-:S05]  /*40a0*/  FFMA.FTZ R81, R12, R81, R0 ;  /* 0x000000510c517223 */ /* 0x000fca0000010000 */
[----:B------:R0:W-:Y:S02]  /*40b0*/  STS.64 [R82.X8+0x8440], R80 ;  /* 0x0084405052007388 */ /* 0x0001e40000008a00 */
[----:B0-----:R-:W-:-:S04]  /*40c0*/  MOV R80, UR27 ;  /* 0x0000001b00507c02 */ /* 0x001fc80008000f00 */
[----:B------:R-:W-:Y:S01]  /*40d0*/  ISETP.LT.OR P0, PT, R80, 0x2, P0 ;  /* 0x000000025000780c */ /* 0x000fe20000701670 */
[----:B------:R-:W-:Y:S01]  /*40e0*/  HFMA2.MMA R82, -RZ, RZ, 0, 4.76837158203125e-07 ;  /* 0x00000008ff527435 */ /* 0x000fe200000001ff */
[----:B------:R-:W-:-:S11]  /*40f0*/  IMAD.MOV.U32 R81, RZ, RZ, c[0x0][0x16c] ;  /* 0x00005b00ff517624 */ /* 0x000fd600078e00ff */
[----:B------:R-:W-:-:S05]  /*4100*/  @!P0 IADD3 R80, R80, -0x2, RZ ;  /* 0xfffffffe50508810 */ /* 0x000fca0007ffe0ff */
[----:B------:R-:W-:Y:S01]  /*4110*/  @!P0 IMAD R80, R80, R81, UR7 ;  /* 0x0000000750508e24 */ /* 0x000fe2000f8e0251 */
[----:B------:R-:W-:-:S03]  /*4120*/  MOV R81, RZ ;  /* 0x000000ff00517202 */ /* 0x000fc60000000f00 */
[----:B------:R-:W-:-:S04]  /*4130*/  @!P0 IMAD.WIDE R82, R80, R82, UR40 ;  /* 0x0000002850528e25 */ /* 0x000fc8000f8e0252 */
[----:B------:R-:W-:-:S06]  /*4140*/  IMAD.MOV.U32 R80, RZ, RZ, 0x3f800000 ;  /* 0x3f800000ff507424 */ /* 0x000fcc00078e00ff */
[----:B------:R0:W5:Y:S01]  /*4150*/  @!P0 LDG.E.64 R80, [R82.64] ;  /* 0x0000001c52508981 */ /* 0x000162000c1e1b00 */
[----:B------:R-:W-:Y:S01]  /*4160*/  ISETP.GT.U32.AND P0, PT, R95, 0x1f, PT ;  /* 0x0000001f5f00780c */ /* 0x000fe20003f04070 */
[----:B---3--:R-:W-:Y:S02]  /*4170*/  FMUL.FTZ R96, R132, R96 ;  /* 0x0000006084607220 */ /* 0x008fe40000410000 */
[----:B----4-:R-:W-:Y:S02]  /*4180*/  FMUL.FTZ R97, R131, R97 ;  /* 0x0000006183617220 */ /* 0x010fe40000410000 */
[----:B------:R-:W-:Y:S02]  /*4190*/  FMUL.FTZ R98, R130, R98 ;  /* 0x0000006282627220 */ /* 0x000fe40000410000 */
[----:B------:R-:W-:Y:S02]  /*41a0*/  FMUL.FTZ R99, R129, R99 ;  /* 0x0000006381637220 */ /* 0x000fe40000410000 */
[----:B------:R-:W-:-:S02]  /*41b0*/  FMUL.FTZ R100, R128, R100 ;  /* 0x0000006480647220 */ /* 0x000fc40000410000 */
[----:B------:R-:W-:Y:S02]  /*41c0*/  FMUL.FTZ R101, R127, R101 ;  /* 0x000000657f657220 */ /* 0x000fe40000410000 */
        /* <DEDUP_REMOVED lines=19> */
.L_x_966:
        /* <DEDUP_REMOVED lines=23> */
.L_x_967:
        /* <DEDUP_REMOVED lines=8> */
[----:B-----5:R-:W-:Y:S05]  /*44f0*/  CALL.REL.NOINC `($__internal_37_$__cuda_sm70_shflsync_idx_p) ;  /* 0x0000550000007944 */ /* 0x020fea0003c00000 */
.L_x_913:
[----:B------:R-:W-:Y:S05]  /*4500*/  BRA.CONV ~URZ, `(.L_x_914) ;  /* 0x000000437f007947 */ /* 0x000fea000b800000 */
[----:B------:R-:W-:Y:S01]  /*4510*/  IMAD.MOV.U32 R82, RZ, RZ, R84 ;  /* 0x000000ffff527224 */ /* 0x000fe200078e0054 */
[----:B-1----:R-:W-:Y:S02]  /*4520*/  MOV R159, 0x1f ;  /* 0x0000001f009f7802 */ /* 0x002fe40000000f00 */
[----:B------:R-:W-:Y:S02]  /*4530*/  MOV R83, 0x4550 ;  /* 0x0000455000537802 */ /* 0x000fe40000000f00 */
[----:B0-2--5:R-:W-:Y:S05]  /*4540*/  CALL.REL.NOINC `($__internal_37_$__cuda_sm70_shflsync_idx_p) ;  /* 0x000054b000007944 */ /* 0x025fea0003c00000 */
.L_x_914:
[----:B------:R-:W-:Y:S05]  /*4550*/  BRA.DIV ~URZ, `(.L_x_915) ;  /* 0x00004ca27f007947 */ /* 0x000fea000b800000 */
[----:B-----5:R-:W3:Y:S04]  /*4560*/  SHFL.IDX PT, R80, R80, RZ, 0x1f ;  /* 0x00001fff50507589 */ /* 0x020ee800000e0000 */
[----:B------:R-:W4:Y:S04]  /*4570*/  SHFL.IDX PT, R81, R81, RZ, 0x1f ;  /* 0x00001fff51517589 */ /* 0x000f2800000e0000 */
[----:B------:R-:W0:Y:S04]  /*4580*/  SHFL.UP PT, R85, R85, 0x1, RZ ;  /* 0x0420000055557989 */ /* 0x000e2800000e00ff */
[----:B------:R-:W2:Y:S02]  /*4590*/  SHFL.UP PT, R84, R84, 0x1, RZ ;  /* 0x0420000054547989 */ /* 0x000ea400000e00ff */
.L_x_968:
[----:B------:R-:W5:Y:S01]  /*45a0*/  LDS.64 R82, [R127+0x8440] ;  /* 0x008440007f527984 */ /* 0x000f620000000a00 */
[----:B0-2-4-:R-:W-:-:S02]  /*45b0*/  @P1 FFMA.FTZ R81, R81, R85, R84 ;  /* 0x0000005551511223 */ /* 0x015fc40000010054 */
[----:B---3--:R-:W-:-:S05]  /*45c0*/  @P1 FMUL.FTZ R80, R80, R85 ;  /* 0x0000005550501220 */ /* 0x008fca0000410000 */
        /* <DEDUP_REMOVED lines=12> */
.L_x_910:
[----:B0-----:R-:W-:Y:S05]  /*4690*/  BSYNC B0 ;  /* 0x0000000000007941 */ /* 0x001fea0003800000 */
.L_x_909:
[----:B------:R-:W-:Y:S01]  /*46a0*/  WARPSYNC 0xffffffff ;  /* 0xffffffff00007948 */ /* 0x000fe20003800000 */
[----:B------:R-:W-:Y:S01]  /*46b0*/  BAR.SYNC.DEFER_BLOCKING 0x0 ;  /* 0x0000000000007b1d */ /* 0x000fe20000010000 */
[C---:B------:R-:W-:Y:S01]  /*46c0*/  LEA.HI R85, R95.reuse, R95, RZ, 0x1e ;  /* 0x0000005f5f557211 */ /* 0x040fe200078ff0ff */
[C---:B--2---:R-:W-:Y:S01]  /*46d0*/  FMUL.FTZ R82, R12.reuse, R2 ;  /* 0x000000020c527220 */ /* 0x044fe20000410000 */
[----:B------:R-:W-:Y:S01]  /*46e0*/  LOP3.LUT P0, RZ, R95, 0x1f, RZ, 0xc0, !PT ;  /* 0x0000001f5fff7812 */ /* 0x000fe2000780c0ff */
[----:B------:R-:W-:Y:S01]  /*46f0*/  FFMA.FTZ R83, R12, R111, R110 ;  /* 0x0000006f0c537223 */ /* 0x000fe2000001006e */
[----:B-----5:R-:W-:Y:S01]  /*4700*/  MOV R81, UR27 ;  /* 0x0000001b00517c02 */ /* 0x020fe20008000f00 */
[C---:B------:R-:W-:Y:S01]  /*4710*/  FMUL.FTZ R82, R16.reuse, R82 ;  /* 0x0000005210527220 */ /* 0x040fe20000410000 */
[----:B------:R-:W-:Y:S01]  /*4720*/  BSSY B0, `(.L_x_916) ;  /* 0x0000077000007945 */ /* 0x000fe20003800000 */
[----:B------:R-:W-:Y:S01]  /*4730*/  FFMA.FTZ R83, R16, R83, R109 ;  /* 0x0000005310537223 */ /* 0x000fe2000001006d */
[----:B------:R-:W-:Y:S01]  /*4740*/  ISETP.GE.OR P0, PT, R81, c[0x0][0x174], P0 ;  /* 0x00005d0051007a0c */ /* 0x000fe20000706670 */
[C---:B------:R-:W-:Y:S01]  /*4750*/  FMUL.FTZ R82, R20.reuse, R82 ;  /* 0x0000005214527220 */ /* 0x040fe20000410000 */
[----:B------:R-:W-:Y:S01]  /*4760*/  HFMA2.MMA R81, -RZ, RZ, 0, 0 ;  /* 0x00000000ff517435 */ /* 0x000fe200000001ff */
[----:B------:R-:W-:-:S02]  /*4770*/  FFMA.FTZ R83, R20, R83, R108 ;  /* 0x0000005314537223 */ /* 0x000fc4000001006c */
[C---:B------:R-:W-:Y:S02]  /*4780*/  FMUL.FTZ R82, R21.reuse, R82 ;  /* 0x0000005215527220 */ /* 0x040fe40000410000 */
[----:B------:R-:W-:Y:S02]  /*4790*/  FFMA.FTZ R83, R21, R83, R107 ;  /* 0x0000005315537223 */ /* 0x000fe4000001006b */
[C---:B------:R-:W-:Y:S02]  /*47a0*/  FMUL.FTZ R82, R22.reuse, R82 ;  /* 0x0000005216527220 */ /* 0x040fe40000410000 */
[----:B------:R-:W-:Y:S02]  /*47b0*/  FFMA.FTZ R83, R22, R83, R106 ;  /* 0x0000005316537223 */ /* 0x000fe4000001006a */
[C---:B------:R-:W-:Y:S01]  /*47c0*/  FMUL.FTZ R82, R23.reuse, R82 ;  /* 0x0000005217527220 */ /* 0x040fe20000410000 */
[----:B------:R-:W0:Y:S01]  /*47d0*/  LDS R80, [R85.X8+0x8444] ;  /* 0x0084440055507984 */ /* 0x000e220000008800 */
        /* <DEDUP_REMOVED lines=13> */
[----:B------:R-:W-:Y:S02]  /*48b0*/  IMAD.U32 R84, RZ, RZ, UR7 ;  /* 0x00000007ff547e24 */ /* 0x000fe4000f8e00ff */
[C---:B------:R-:W-:Y:S02]  /*48c0*/  FMUL.FTZ R82, R46.reuse, R82 ;  /* 0x000000522e527220 */ /* 0x040fe40000410000 */
[----:B------:R-:W-:Y:S02]  /*48d0*/  FFMA.FTZ R83, R46, R83, R98 ;  /* 0x000000532e537223 */ /* 0x000fe40000010062 */
[C---:B------:R-:W-:Y:S02]  /*48e0*/  FMUL.FTZ R82, R47.reuse, R82 ;  /* 0x000000522f527220 */ /* 0x040fe40000410000 */
[----:B------:R-:W-:Y:S02]  /*48f0*/  FFMA.FTZ R83, R47, R83, R97 ;  /* 0x000000532f537223 */ /* 0x000fe40000010061 */
[----:B------:R-:W-:-:S02]  /*4900*/  FMUL.FTZ R82, R48, R82 ;  /* 0x0000005230527220 */ /* 0x000fc40000410000 */
        /* <DEDUP_REMOVED lines=23> */
[----:B0-2---:R-:W-:-:S05]  /*4a80*/  IMAD R86, R95, 0x28, RZ ;  /* 0x000000285f567824 */ /* 0x005fca00078e02ff */
        /* <DEDUP_REMOVED lines=17> */
[----:B------:R0:W2:Y:S02]  /*4ba0*/  SHFL.DOWN PT, R84, R86, 0x1, 0x1f ;  /* 0x08201f0056547f89 */ /* 0x0000a400000e0000 */
.L_x_969:
        /* <DEDUP_REMOVED lines=26> */
.L_x_970:
[C---:B---34-:R-:W-:Y:S01]  /*4d50*/  ISETP.NE.AND P0, PT, R95.reuse, 0x1f, PT ;  /* 0x0000001f5f00780c */ /* 0x058fe20003f05270 */
[----:B-1----:R-:W-:Y:S02]  /*4d60*/  IMAD R159, R95, 0x28, RZ ;  /* 0x000000285f9f7824 */ /* 0x002fe400078e02ff */
[-C--:B0-----:R-:W-:Y:S02]  /*4d70*/  FMUL.FTZ R80, R80, R85.reuse ;  /* 0x0000005550507220 */ /* 0x081fe40000410000 */
[----:B------:R-:W-:Y:S02]  /*4d80*/  FFMA.FTZ R81, R81, R85, R84 ;  /* 0x0000005551517223 */ /* 0x000fe40000010054 */
[----:B------:R-:W-:Y:S01]  /*4d90*/  IMAD.MOV.U32 R82, RZ, RZ, R160 ;  /* 0x000000ffff527224 */ /* 0x000fe200078e00a0 */
[----:B------:R-:W0:Y:S05]  /*4da0*/  LDS.64 R84, [R159+0x8968] ;  /* 0x008968009f547984 */ /* 0x000e2a0000000a00 */
        /* <DEDUP_REMOVED lines=14> */
.L_x_917:
[----:B0-2---:R-:W-:Y:S05]  /*4e90*/  BSYNC B0 ;  /* 0x0000000000007941 */ /* 0x005fea0003800000 */
.L_x_916:
[----:B-1----:R-:W2:Y:S01]  /*4ea0*/  LDL.LU R86, [R1+0x28] ;  /* 0x0000280001567983 */ /* 0x002ea20000300800 */
[----:B------:R-:W-:Y:S01]  /*4eb0*/  WARPSYNC 0xffffffff ;  /* 0xffffffff00007948 */ /* 0x000fe20003800000 */
[C---:B------:R-:W-:Y:S02]  /*4ec0*/  LEA.HI R82, R95.reuse, R95, RZ, 0x1e ;  /* 0x0000005f5f527211 */ /* 0x040fe400078ff0ff */
[----:B------:R-:W-:Y:S01]  /*4ed0*/  ISETP.NE.AND P0, PT, R95, RZ, PT ;  /* 0x000000ff5f00720c */ /* 0x000fe20003f05270 */
[----:B------:R-:W-:Y:S06]  /*4ee0*/  BAR.SYNC.DEFER_BLOCKING 0x0 ;  /* 0x0000000000007b1d */ /* 0x000fec0000010000 */
[----:B------:R-:W3:Y:S01]  /*4ef0*/  LDL.LU R85, [R1+0x2c] ;  /* 0x00002c0001557983 */ /* 0x000ee20000300800 */
[----:B------:R-:W-:-:S02]  /*4f00*/  FADD.FTZ R4, -R4, R139 ;  /* 0x0000008b04047221 */ /* 0x000fc40000010100 */
[----:B------:R-:W-:Y:S01]  /*4f10*/  FADD.FTZ R6, -R6, R137 ;  /* 0x0000008906067221 */ /* 0x000fe20000010100 */
[----:B------:R-:W4:Y:S01]  /*4f20*/  LDL.LU R84, [R1+0x30] ;  /* 0x0000300001547983 */ /* 0x000f220000300800 */
[----:B------:R-:W-:Y:S02]  /*4f30*/  FADD.FTZ R19, -R19, R126 ;  /* 0x0000007e13137221 */ /* 0x000fe40000010100 */
[----:B------:R-:W-:Y:S01]  /*4f40*/  FADD.FTZ R18, -R18, R127 ;  /* 0x0000007f12127221 */ /* 0x000fe20000010100 */
[----:B------:R-:W5:Y:S01]  /*4f50*/  LDL.LU R83, [R1+0x34] ;  /* 0x0000340001537983 */ /* 0x000f620000300800 */
[----:B------:R-:W-:Y:S02]  /*4f60*/  FADD.FTZ R17, -R17, R128 ;  /* 0x0000008011117221 */ /* 0x000fe40000010100 */
[----:B------:R-:W-:Y:S02]  /*4f70*/  FADD.FTZ R15, -R15, R129 ;  /* 0x000000810f0f7221 */ /* 0x000fe40000010100 */
[----:B------:R-:W-:-:S02]  /*4f80*/  FADD.FTZ R14, -R14, R130 ;  /* 0x000000820e0e7221 */ /* 0x000fc40000010100 */
[----:B------:R-:W-:Y:S01]  /*4f90*/  FADD.FTZ R13, -R13, R131 ;  /* 0x000000830d0d7221 */ /* 0x000fe20000010100 */
[----:B------:R-:W-:Y:S01]  /*4fa0*/  IADD3 R87, R95, 0x680, RZ ;  /* 0x000006805f577810 */ /* 0x000fe20007ffe0ff */
[----:B------:R-:W-:Y:S01]  /*4fb0*/  ULDC.64 UR34, c[0x0][0x298] ;  /* 0x0000a60000227ab9 */ /* 0x000fe20000000a00 */
[----:B------:R-:W0:Y:S01]  /*4fc0*/  LDS R82, [R82.X8+0x8954] ;  /* 0x0089540052527984 */ /* 0x000e220000008800 */
[----:B------:R-:W-:Y:S01]  /*4fd0*/  ULDC.64 UR36, c[0x0][0x2b8] ;  /* 0x0000ae0000247ab9 */ /* 0x000fe20000000a00 */
[----:B0-----:R-:W-:-:S04]  /*4fe0*/  FFMA.FTZ R2, R82, R2, R111 ;  /* 0x0000000252027223 */ /* 0x001fc8000001006f */
[----:B------:R-:W-:Y:S01]  /*4ff0*/  FFMA.FTZ R110, R12, R2, R110 ;  /* 0x000000020c6e7223 */ /* 0x000fe2000001006e */
[----:B------:R-:W-:-:S05]  /*5000*/  MOV R12, UR7 ;  /* 0x00000007000c7c02 */ /* 0x000fca0008000f00 */
[----:B------:R0:W-:Y:S01]  /*5010*/  @!P0 STS.64 [R12.X8+0x9850], R80 ;  /* 0x009850500c008388 */ /* 0x0001e20000008a00 */
[----:B------:R-:W-:-:S04]  /*5020*/  FFMA.FTZ R16, R16, R110, R109 ;  /* 0x0000006e10107223 */ /* 0x000fc8000001006d */
[----:B------:R-:W-:Y:S02]  /*5030*/  FFMA.FTZ R108, R20, R16, R108 ;  /* 0x00000010146c7223 */ /* 0x000fe4000001006c */
[----:B0-----:R-:W-:Y:S02]  /*5040*/  FMUL.FTZ R80, R42, R2 ;  /* 0x000000022a507220 */ /* 0x001fe40000410000 */
[----:B------:R-:W-:Y:S02]  /*5050*/  FADD.FTZ R12, R49, UR4 ;  /* 0x00000004310c7e21 */ /* 0x000fe40008010000 */
[----:B------:R-:W-:Y:S02]  /*5060*/  FADD.FTZ R20, -R0, R141 ;  /* 0x0000008d00147221 */ /* 0x000fe40000010100 */
[----:B------:R-:W-:Y:S02]  /*5070*/  FMUL.FTZ R0, R27, R110 ;  /* 0x0000006e1b007220 */ /* 0x000fe40000410000 */
[----:B------:R-:W-:-:S02]  /*5080*/  FADD.FTZ R27, -R3, R140 ;  /* 0x0000008c031b7221 */ /* 0x000fc40000010100 */
[----:B--2---:R-:W-:-:S05]  /*5090*/  FFMA.FTZ R86, R80, R12, R86 ;  /* 0x0000000c50567223 */ /* 0x004fca0000010056 */
[----:B------:R-:W-:Y:S04]  /*50a0*/  STL [R1+0x28], R86 ;  /* 0x0000285601007387 */ /* 0x000fe80000100800 */
[----:B------:R-:W2:Y:S01]  /*50b0*/  LDL.LU R3, [R1+0x38] ;  /* 0x0000380001037983 */ /* 0x000ea20000300800 */
[----:B------:R-:W-:Y:S02]  /*50c0*/  FADD.FTZ R42, R50, UR4 ;  /* 0x00000004322a7e21 */ /* 0x000fe40008010000 */
[----:B------:R-:W-:Y:S02]  /*50d0*/  FMUL.FTZ R12, R2, R12 ;  /* 0x0000000c020c7220 */ /* 0x000fe40000410000 */
[-C--:B---3--:R-:W-:Y:S02]  /*50e0*/  FFMA.FTZ R85, R0, R42.reuse, R85 ;  /* 0x0000002a00557223 */ /* 0x088fe40000010055 */
[----:B------:R-:W-:-:S02]  /*50f0*/  FMUL.FTZ R42, R110, R42 ;  /* 0x0000002a6e2a7220 */ /* 0x000fc40000410000 */
[----:B------:R-:W-:Y:S02]  /*5100*/  FMUL.FTZ R2, R2, UR43 ;  /* 0x0000002b02027c20 */ /* 0x000fe40008410000 */
[----:B------:R-:W-:Y:S02]  /*5110*/  FMUL.FTZ R110, R110, UR43 ;  /* 0x0000002b6e6e7c20 */ /* 0x000fe40008410000 */
[----:B------:R-:W-:Y:S02]  /*5120*/  FFMA.FTZ R21, R21, R108, R107 ;  /* 0x0000006c15157223 */ /* 0x000fe4000001006b */
[----:B------:R-:W-:Y:S02]  /*5130*/  FMUL.FTZ R2, R2, R20 ;  /* 0x0000001402027220 */ /* 0x000fe40000410000 */
[----:B------:R-:W-:Y:S02]  /*5140*/  FMUL.FTZ R110, R110, R27 ;  /* 0x0000001b6e6e7220 */ /* 0x000fe40000410000 */
[----:B------:R-:W-:Y:S01]  /*5150*/  FFMA.FTZ R106, R22, R21, R106 ;  /* 0x00000015166a7223 */ /* 0x000fe2000001006a */
[----:B------:R-:W-:Y:S01]  /*5160*/  STL [R1+0x2c], R85 ;  /* 0x00002c5501007387 */ /* 0x000fe20000100800 */
[----:B------:R-:W-:-:S02]  /*5170*/  FFMA.FTZ R80, R51, R80, R2 ;  /* 0x0000005033507223 */ /* 0x000fc40000010002 */
[----:B------:R-:W-:Y:S01]  /*5180*/  FFMA.FTZ R0, R52, R0, R110 ;  /* 0x0000000034007223 */ /* 0x000fe2000001006e */
[----:B------:R-:W3:Y:S01]  /*5190*/  LDL.LU R81, [R1+0x3c] ;  /* 0x00003c0001517983 */ /* 0x000ee20000300800 */
[----:B------:R-:W-:Y:S02]  /*51a0*/  FFMA.FTZ R105, R23, R106, R105 ;  /* 0x0000006a17697223 */ /* 0x000fe40000010069 */
[----:B------:R-:W-:Y:S02]  /*51b0*/  FMUL.FTZ R2, R28, R16 ;  /* 0x000000101c027220 */ /* 0x000fe40000410000 */
[----:B------:R-:W-:Y:S02]  /*51c0*/  FADD.FTZ R28, R112, UR4 ;  /* 0x00000004701c7e21 */ /* 0x000fe40008010000 */
[----:B------:R-:W-:Y:S02]  /*51d0*/  FMUL.FTZ R29, R29, R108 ;  /* 0x0000006c1d1d7220 */ /* 0x000fe40000410000 */
[----:B------:R-:W-:-:S02]  /*51e0*/  FADD.FTZ R23, R113, UR4 ;  /* 0x0000000471177e21 */ /* 0x000fc40008010000 */
[----:B------:R-:W-:Y:S02]  /*51f0*/  FFMA.FTZ R104, R24, R105, R104 ;  /* 0x0000006918687223 */ /* 0x000fe40000010068 */
[----:B------:R-:W-:Y:S02]  /*5200*/  FADD.FTZ R152, R0, R152 ;  /* 0x0000009800987221 */ /* 0x000fe40000010000 */
[----:B------:R-:W-:Y:S02]  /*5210*/  FMUL.FTZ R0, R30, R21 ;  /* 0x000000151e007220 */ /* 0x000fe40000410000 */
[----:B------:R-:W-:Y:S02]  /*5220*/  FADD.FTZ R24, R114, UR4 ;  /* 0x0000000472187e21 */ /* 0x000fe40008010000 */
[----:B----4-:R-:W-:Y:S02]  /*5230*/  FFMA.FTZ R84, R2, R28, R84 ;  /* 0x0000001c02547223 */ /* 0x010fe40000010054 */
[----:B-----5:R-:W-:-:S02]  /*5240*/  FFMA.FTZ R83, R29, R23, R83 ;  /* 0x000000171d537223 */ /* 0x020fc40000010053 */
[----:B------:R-:W-:Y:S01]  /*5250*/  FADD.FTZ R22, -R5, R138 ;  /* 0x0000008a05167221 */ /* 0x000fe20000010100 */
[----:B------:R-:W-:Y:S04]  /*5260*/  STL [R1+0x30], R84 ;  /* 0x0000305401007387 */ /* 0x000fe80000100800 */
[----:B------:R-:W4:Y:S04]  /*5270*/  LDL.LU R5, [R1+0x40] ;  /* 0x0000400001057983 */ /* 0x000f280000300800 */
[----:B------:R-:W-:Y:S01]  /*5280*/  STL [R1+0x34], R83 ;  /* 0x0000345301007387 */ /* 0x000fe20000100800 */
[----:B--2---:R-:W-:-:S05]  /*5290*/  FFMA.FTZ R3, R0, R24, R3 ;  /* 0x0000001800037223 */ /* 0x004fca0000010003 */
[----:B------:R0:W-:Y:S04]  /*52a0*/  STL [R1+0x38], R3 ;  /* 0x0000380301007387 */ /* 0x0001e80000100800 */
[----:B0-----:R-:W2:Y:S01]  /*52b0*/  LDL.LU R3, [R1+0x44] ;  /* 0x0000440001037983 */ /* 0x001ea20000300800 */
[C---:B------:R-:W-:Y:S02]  /*52c0*/  FMUL.FTZ R28, R16.reuse, R28 ;  /* 0x0000001c101c7220 */ /* 0x040fe40000410000 */
[----:B------:R-:W-:Y:S02]  /*52d0*/  FMUL.FTZ R16, R16, UR43 ;  /* 0x0000002b10107c20 */ /* 0x000fe40008410000 */
[----:B------:R-:W-:Y:S02]  /*52e0*/  FMUL.FTZ R23, R108, R23 ;  /* 0x000000176c177220 */ /* 0x000fe40000410000 */
[----:B------:R-:W-:-:S02]  /*52f0*/  FMUL.FTZ R16, R16, R4 ;  /* 0x0000000410107220 */ /* 0x000fc40000410000 */
[----:B------:R-:W-:Y:S02]  /*5300*/  FMUL.FTZ R108, R108, UR43 ;  /* 0x0000002b6c6c7c20 */ /* 0x000fe40008410000 */
[----:B------:R-:W-:Y:S02]  /*5310*/  FFMA.FTZ R2, R53, R2, R16 ;  /* 0x0000000235027223 */ /* 0x000fe40000010010 */
[----:B------:R-:W-:Y:S01]  /*5320*/  FMUL.FTZ R108, R108, R22 ;  /* 0x000000166c6c7220 */ /* 0x000fe20000410000 */
[----:B------:R-:W5:Y:S01]  /*5330*/  LDL.LU R16, [R1+0x48] ;  /* 0x0000480001107983 */ /* 0x000f620000300800 */
[----:B------:R-:W-:Y:S02]  /*5340*/  FFMA.FTZ R103, R25, R104, R103 ;  /* 0x0000006819677223 */ /* 0x000fe40000010067 */
[----:B------:R-:W-:Y:S02]  /*5350*/  FADD.FTZ R151, R2, R151 ;  /* 0x0000009702977221 */ /* 0x000fe40000010000 */
[----:B------:R-:W-:-:S02]  /*5360*/  FADD.FTZ R30, R115, UR4 ;  /* 0x00000004731e7e21 */ /* 0x000fc40008010000 */
[----:B------:R-:W-:Y:S02]  /*5370*/  FMUL.FTZ R2, R31, R106 ;  /* 0x0000006a1f027220 */ /* 0x000fe40000410000 */
[----:B------:R-:W-:Y:S02]  /*5380*/  FFMA.FTZ R29, R54, R29, R108 ;  /* 0x0000001d361d7223 */ /* 0x000fe4000001006c */
[----:B------:R-:W-:Y:S02]  /*5390*/  FFMA.FTZ R26, R26, R103, R102 ;  /* 0x000000671a1a7223 */ /* 0x000fe40000010066 */
[-C--:B---3--:R-:W-:Y:S02]  /*53a0*/  FFMA.FTZ R81, R2, R30.reuse, R81 ;  /* 0x0000001e02517223 */ /* 0x088fe40000010051 */
[----:B------:R-:W-:Y:S02]  /*53b0*/  FADD.FTZ R150, R29, R150 ;  /* 0x000000961d967221 */ /* 0x000fe40000010000 */
[----:B------:R-:W-:-:S02]  /*53c0*/  FMUL.FTZ R30, R106, R30 ;  /* 0x0000001e6a1e7220 */ /* 0x000fc40000410000 */
[----:B------:R-:W-:Y:S02]  /*53d0*/  FFMA.FTZ R43, R43, R26, R101 ;  /* 0x0000001a2b2b7223 */ /* 0x000fe40000010065 */
[----:B------:R-:W-:Y:S02]  /*53e0*/  FADD.FTZ R29, -R7, R136 ;  /* 0x00000088071d7221 */ /* 0x000fe40000010100 */
[----:B------:R-:W-:Y:S02]  /*53f0*/  FMUL.FTZ R106, R106, UR43 ;  /* 0x0000002b6a6a7c20 */ /* 0x000fe40008410000 */
[----:B------:R-:W-:Y:S02]  /*5400*/  FFMA.FTZ R100, R44, R43, R100 ;  /* 0x0000002b2c647223 */ /* 0x000fe40000010064 */
[----:B------:R-:W-:Y:S02]  /*5410*/  FMUL.FTZ R106, R106, R29 ;  /* 0x0000001d6a6a7220 */ /* 0x000fe40000410000 */
[----:B------:R-:W-:-:S02]  /*5420*/  FADD.FTZ R31, R116, UR4 ;  /* 0x00000004741f7e21 */ /* 0x000fc40008010000 */
[----:B------:R-:W-:Y:S02]  /*5430*/  FMUL.FTZ R32, R32, R105 ;  /* 0x0000006920207220 */ /* 0x000fe40000410000 */
[----:B------:R-:W-:Y:S02]  /*5440*/  FFMA.FTZ R106, R56, R2, R106 ;  /* 0x00000002386a7223 */ /* 0x000fe4000001006a */
[----:B------:R-:W-:Y:S02]  /*5450*/  FFMA.FTZ R99, R45, R100, R99 ;  /* 0x000000642d637223 */ /* 0x000fe40000010063 */
[----:B------:R-:W-:Y:S02]  /*5460*/  FADD.FTZ R45, R117, UR4 ;  /* 0x00000004752d7e21 */ /* 0x000fe40008010000 */
[----:B------:R-:W-:Y:S02]  /*5470*/  FMUL.FTZ R2, R33, R104 ;  /* 0x0000006821027220 */ /* 0x000fe40000410000 */
[----:B----4-:R-:W-:Y:S01]  /*5480*/  FFMA.FTZ R5, R32, R31, R5 ;  /* 0x0000001f20057223 */ /* 0x010fe20000010005 */
[----:B------:R-:W-:Y:S01]  /*5490*/  STL [R1+0x3c], R81 ;  /* 0x00003c5101007387 */ /* 0x000fe20000100800 */
[----:B------:R-:W-:-:S03]  /*54a0*/  FADD.FTZ R33, -R9, R134 ;  /* 0x0000008609217221 */ /* 0x000fc60000010100 */
[----:B------:R-:W-:Y:S01]  /*54b0*/  STL [R1+0x40], R5 ;  /* 0x0000400501007387 */ /* 0x000fe20000100800 */
[----:B--2---:R-:W-:-:S05]  /*54c0*/  FFMA.FTZ R3, R2, R45, R3 ;  /* 0x0000002d02037223 */ /* 0x004fca0000010003 */
[----:B------:R0:W-:Y:S04]  /*54d0*/  STL [R1+0x44], R3 ;  /* 0x0000440301007387 */ /* 0x0001e80000100800 */
[----:B------:R-:W2:Y:S04]  /*54e0*/  LDL.LU R9, [R1+0x50] ;  /* 0x0000500001097983 */ /* 0x000ea80000300800 */
[----:B------:R-:W3:Y:S01]  /*54f0*/  LDL.LU R82, [R1+0x4c] ;  /* 0x00004c0001527983 */ /* 0x000ee20000300800 */
[C---:B------:R-:W-:Y:S02]  /*5500*/  FMUL.FTZ R24, R21.reuse, R24 ;  /* 0x0000001815187220 */ /* 0x040fe40000410000 */
[----:B------:R-:W-:-:S02]  /*5510*/  FMUL.FTZ R21, R21, UR43 ;  /* 0x0000002b15157c20 */ /* 0x000fc40008410000 */
[----:B------:R-:W-:Y:S02]  /*5520*/  FMUL.FTZ R31, R105, R31 ;  /* 0x0000001f691f7220 */ /* 0x000fe40000410000 */
[----:B------:R-:W-:Y:S02]  /*5530*/  FMUL.FTZ R21, R21, R6 ;  /* 0x0000000615157220 */ /* 0x000fe40000410000 */
[----:B------:R-:W-:Y:S02]  /*5540*/  FADD.FTZ R25, -R8, R135 ;  /* 0x0000008708197221 */ /* 0x000fe40000010100 */
[----:B------:R-:W-:Y:S02]  /*5550*/  FMUL.FTZ R105, R105, UR43 ;  /* 0x0000002b69697c20 */ /* 0x000fe40008410000 */
[----:B------:R-:W-:Y:S02]  /*5560*/  FFMA.FTZ R0, R55, R0, R21 ;  /* 0x0000000037007223 */ /* 0x000fe40000010015 */
[----:B------:R-:W-:-:S02]  /*5570*/  FMUL.FTZ R105, R105, R25 ;  /* 0x0000001969697220 */ /* 0x000fc40000410000 */
[----:B------:R-:W-:Y:S02]  /*5580*/  FFMA.FTZ R46, R46, R99, R98 ;  /* 0x000000632e2e7223 */ /* 0x000fe40000010062 */
[----:B------:R-:W-:Y:S02]  /*5590*/  FADD.FTZ R149, R0, R149 ;  /* 0x0000009500957221 */ /* 0x000fe40000010000 */
[C---:B------:R-:W-:Y:S02]  /*55a0*/  FMUL.FTZ R45, R104.reuse, R45 ;  /* 0x0000002d682d7220 */ /* 0x040fe40000410000 */
[----:B------:R-:W-:Y:S02]  /*55b0*/  FFMA.FTZ R0, R57, R32, R105 ;  /* 0x0000002039007223 */ /* 0x000fe40000010069 */
[----:B------:R-:W-:Y:S02]  /*55c0*/  FMUL.FTZ R104, R104, UR43 ;  /* 0x0000002b68687c20 */ /* 0x000fe40008410000 */
[----:B------:R-:W-:-:S02]  /*55d0*/  FFMA.FTZ R47, R47, R46, R97 ;  /* 0x0000002e2f2f7223 */ /* 0x000fc40000010061 */
[----:B------:R-:W-:Y:S02]  /*55e0*/  FADD.FTZ R32, -R10, R133 ;  /* 0x000000850a207221 */ /* 0x000fe40000010100 */
[----:B------:R-:W-:Y:S02]  /*55f0*/  FMUL.FTZ R7, R103, UR43 ;  /* 0x0000002b67077c20 */ /* 0x000fe40008410000 */
[----:B------:R-:W-:Y:S02]  /*5600*/  FMUL.FTZ R104, R104, R33 ;  /* 0x0000002168687220 */ /* 0x000fe40000410000 */
[----:B------:R-:W-:Y:S02]  /*5610*/  FADD.FTZ R147, R0, R147 ;  /* 0x0000009300937221 */ /* 0x000fe40000010000 */
[----:B------:R-:W-:Y:S02]  /*5620*/  FFMA.FTZ R48, R48, R47, R96 ;  /* 0x0000002f30307223 */ /* 0x000fe40000010060 */
[----:B------:R-:W-:-:S02]  /*5630*/  FADD.FTZ R0, R157, UR4 ;  /* 0x000000049d007e21 */ /* 0x000fc40008010000 */
[----:B0-----:R-:W-:Y:S02]  /*5640*/  FADD.FTZ R3, R118, UR4 ;  /* 0x0000000476037e21 */ /* 0x001fe40008010000 */
[----:B------:R-:W-:Y:S02]  /*5650*/  FMUL.FTZ R5, R34, R103 ;  /* 0x0000006722057220 */ /* 0x000fe40000410000 */
[----:B------:R-:W-:Y:S02]  /*5660*/  FMUL.FTZ R7, R7, R32 ;  /* 0x0000002007077220 */ /* 0x000fe40000410000 */
[----:B------:R-:W-:Y:S02]  /*5670*/  FFMA.FTZ R104, R58, R2, R104 ;  /* 0x000000023a687223 */ /* 0x000fe40000010068 */
[----:B------:R-:W-:Y:S02]  /*5680*/  FADD.FTZ R2, R156, UR4 ;  /* 0x000000049c027e21 */ /* 0x000fe40008010000 */
[----:B------:R-:W-:-:S02]  /*5690*/  FMUL.FTZ R10, R48, R0 ;  /* 0x00000000300a7220 */ /* 0x000fc40000410000 */
[-C--:B-----5:R-:W-:Y:S02]  /*56a0*/  FFMA.FTZ R16, R5, R3.reuse, R16 ;  /* 0x0000000305107223 */ /* 0x0a0fe40000010010 */
[----:B------:R-:W-:Y:S02]  /*56b0*/  FMUL.FTZ R103, R103, R3 ;  /* 0x0000000367677220 */ /* 0x000fe40000410000 */
[----:B------:R-:W-:Y:S02]  /*56c0*/  FFMA.FTZ R5, R59, R5, R7 ;  /* 0x000000053b057223 */ /* 0x000fe40000010007 */
[----:B------:R-:W-:Y:S02]  /*56d0*/  FADD.FTZ R3, R155, UR4 ;  /* 0x000000049b037e21 */ /* 0x000fe40008010000 */
[----:B------:R-:W-:Y:S02]  /*56e0*/  FMUL.FTZ R81, R47, R2 ;  /* 0x000000022f517220 */ /* 0x000fe40000410000 */
[----:B------:R-:W-:-:S02]  /*56f0*/  FFMA.FTZ R7, R19, R10, RZ ;  /* 0x0000000a13077223 */ /* 0x000fc400000100ff */
[----:B------:R-:W-:Y:S02]  /*5700*/  FADD.FTZ R84, R120, UR4 ;  /* 0x0000000478547e21 */ /* 0x000fe40008010000 */
[----:B------:R-:W-:Y:S02]  /*5710*/  FMUL.FTZ R36, R36, R43 ;  /* 0x0000002b24247220 */ /* 0x000fe40000410000 */
[----:B------:R-:W-:Y:S02]  /*5720*/  FADD.FTZ R8, R154, UR4 ;  /* 0x000000049a087e21 */ /* 0x000fe40008010000 */
[----:B------:R-:W-:Y:S02]  /*5730*/  FMUL.FTZ R34, R46, R3 ;  /* 0x000000032e227220 */ /* 0x000fe40000410000 */
[----:B------:R-:W-:Y:S02]  /*5740*/  FFMA.FTZ R7, R18, R81, R7 ;  /* 0x0000005112077223 */ /* 0x000fe40000010007 */
[----:B------:R-:W-:-:S02]  /*5750*/  FADD.FTZ R153, R80, R153 ;  /* 0x0000009950997221 */ /* 0x000fc40000010000 */
[----:B------:R-:W-:Y:S02]  /*5760*/  FADD.FTZ R21, R121, UR4 ;  /* 0x0000000479157e21 */ /* 0x000fe40008010000 */
[----:B------:R-:W-:Y:S02]  /*5770*/  FMUL.FTZ R80, R99, R8 ;  /* 0x0000000863507220 */ /* 0x000fe40000410000 */
[----:B------:R-:W-:Y:S01]  /*5780*/  FFMA.FTZ R7, R17, R34, R7 ;  /* 0x0000002211077223 */ /* 0x000fe20000010007 */
[----:B------:R0:W-:Y:S01]  /*5790*/  STL [R1+0x48], R16 ;  /* 0x0000481001007387 */ /* 0x0001e20000100800 */
[----:B------:R-:W-:Y:S02]  /*57a0*/  FMUL.FTZ R83, R100, R21 ;  /* 0x0000001564537220 */ /* 0x000fe40000410000 */
[----:B------:R-:W-:Y:S02]  /*57b0*/  FFMA.FTZ R7, R15, R80, R7 ;  /* 0x000000500f077223 */ /* 0x000fe40000010007 */
[----:B------:R-:W-:-:S02]  /*57c0*/  FMUL.FTZ R44, R35, R26 ;  /* 0x0000001a232c7220 */ /* 0x000fc40000410000 */
[----:B------:R-:W-:Y:S01]  /*57d0*/  FADD.FTZ R35, -R11, R132 ;  /* 0x000000840b237221 */ /* 0x000fe20000010100 */
[----:B0-----:R-:W-:Y:S01]  /*57e0*/  SHF.L.U32 R16, R95, 0x4, RZ ;  /* 0x000000045f107819 */ /* 0x001fe200000006ff */
[----:B------:R-:W-:Y:S02]  /*57f0*/  FFMA.FTZ R7, R14, R83, R7 ;  /* 0x000000530e077223 */ /* 0x000fe40000010007 */
[----:B------:R-:W-:Y:S01]  /*5800*/  FMUL.FTZ R11, R66, R10 ;  /* 0x0000000a420b7220 */ /* 0x000fe20000410000 */
[----:B------:R-:W-:-:S05]  /*5810*/  LEA.HI.SX32 R10, R16, R16, 0x1b ;  /* 0x00000010100a7211 */ /* 0x000fca00078fdaff */
[----:B------:R-:W-:Y:S01]  /*5820*/  STS [R10.X4+0x4200], R11 ;  /* 0x0042000b0a007388 */ /* 0x000fe20000004800 */
[----:B------:R-:W-:Y:S02]  /*5830*/  FMUL.FTZ R81, R65, R81 ;  /* 0x0000005141517220 */ /* 0x000fe40000410000 */
[----:B------:R-:W-:Y:S02]  /*5840*/  FMUL.FTZ R34, R64, R34 ;  /* 0x0000002240227220 */ /* 0x000fe40000410000 */
[----:B------:R-:W-:Y:S02]  /*5850*/  FMUL.FTZ R80, R63, R80 ;  /* 0x000000503f507220 */ /* 0x000fe40000410000 */
[-C--:B--2---:R-:W-:Y:S02]  /*5860*/  FFMA.FTZ R9, R36, R84.reuse, R9 ;  /* 0x0000005424097223 */ /* 0x084fe40000010009 */
[----:B------:R-:W-:-:S03]  /*5870*/  FMUL.FTZ R84, R43, R84 ;  /* 0x000000542b547220 */ /* 0x000fc60000410000 */
[----:B------:R0:W-:Y:S04]  /*5880*/  STL [R1+0x50], R9 ;  /* 0x0000500901007387 */ /* 0x0001e80000100800 */
[----:B------:R-:W2:Y:S04]  /*5890*/  LDL R86, [R1+0x24] ;  /* 0x0000240001567983 */ /* 0x000ea80000100800 */
[----:B------:R-:W4:Y:S01]  /*58a0*/  LDL R85, [R1+0x20] ;  /* 0x0000200001557983 */ /* 0x000f220000100800 */
[----:B0-----:R-:W-:Y:S02]  /*58b0*/  FMUL.FTZ R9, R43, UR43 ;  /* 0x0000002b2b097c20 */ /* 0x001fe40008410000 */
[----:B------:R-:W-:-:S02]  /*58c0*/  FADD.FTZ R43, R119, UR4 ;  /* 0x00000004772b7e21 */ /* 0x000fc40008010000 */
[----:B------:R-:W-:Y:S02]  /*58d0*/  FMUL.FTZ R9, R9, R13 ;  /* 0x0000000d09097220 */ /* 0x000fe40000410000 */
[-C--:B---3--:R-:W-:Y:S02]  /*58e0*/  FFMA.FTZ R82, R44, R43.reuse, R82 ;  /* 0x0000002b2c527223 */ /* 0x088fe40000010052 */
[C---:B------:R-:W-:Y:S02]  /*58f0*/  FMUL.FTZ R43, R26.reuse, R43 ;  /* 0x0000002b1a2b7220 */ /* 0x040fe40000410000 */
[----:B------:R-:W-:Y:S02]  /*5900*/  FMUL.FTZ R26, R26, UR43 ;  /* 0x0000002b1a1a7c20 */ /* 0x000fe40008410000 */
[----:B------:R-:W-:Y:S01]  /*5910*/  FFMA.FTZ R13, R13, R84, R7 ;  /* 0x000000540d0d7223 */ /* 0x000fe20000010007 */
[----:B------:R-:W-:Y:S01]  /*5920*/  IADD3 R7, R16, 0x1, RZ ;  /* 0x0000000110077810 */ /* 0x000fe20007ffe0ff */
[----:B------:R-:W-:Y:S01]  /*5930*/  FMUL.FTZ R11, R26, R35 ;  /* 0x000000231a0b7220 */ /* 0x000fe20000410000 */
[----:B------:R0:W-:Y:S01]  /*5940*/  STL [R1+0x4c], R82 ;  /* 0x00004c5201007387 */ /* 0x0001e20000100800 */
[----:B------:R-:W-:Y:S01]  /*5950*/  FFMA.FTZ R35, R35, R43, R13 ;  /* 0x0000002b23237223 */ /* 0x000fe2000001000d */
[----:B------:R-:W-:-:S02]  /*5960*/  IADD3 R13, R16, 0x2, RZ ;  /* 0x00000002100d7810 */ /* 0x000fc40007ffe0ff */
[----:B------:R-:W-:Y:S01]  /*5970*/  LEA.HI.SX32 R7, R7, R16, 0x1b ;  /* 0x0000001007077211 */ /* 0x000fe200078fdaff */
[----:B------:R-:W-:Y:S01]  /*5980*/  FMUL.FTZ R84, R61, R84 ;  /* 0x000000543d547220 */ /* 0x000fe20000410000 */
[----:B------:R-:W-:Y:S01]  /*5990*/  LEA.HI.SX32 R13, R13, R16, 0x1b ;  /* 0x000000100d0d7211 */ /* 0x000fe200078fdaff */
[----:B------:R-:W3:Y:S01]  /*59a0*/  LDL R109, [R1+0x1c] ;  /* 0x00001c00016d7983 */ /* 0x000ee20000100800 */
[----:B0-----:R-:W-:-:S03]  /*59b0*/  IADD3 R82, R16, 0x3, RZ ;  /* 0x0000000310527810 */ /* 0x001fc60007ffe0ff */
[----:B------:R-:W-:Y:S01]  /*59c0*/  STS [R7.X4+0x4204], R81 ;  /* 0x0042045107007388 */ /* 0x000fe20000004800 */
[----:B------:R-:W-:-:S03]  /*59d0*/  LEA.HI.SX32 R82, R82, R16, 0x1b ;  /* 0x0000001052527211 */ /* 0x000fc600078fdaff */
[----:B------:R-:W-:Y:S04]  /*59e0*/  STS [R13.X4+0x4208], R34 ;  /* 0x004208220d007388 */ /* 0x000fe80000004800 */
[----:B------:R-:W-:Y:S04]  /*59f0*/  STS [R82.X4+0x420c], R80 ;  /* 0x00420c5052007388 */ /* 0x000fe80000004800 */
[----:B------:R0:W-:Y:S04]  /*5a00*/  STS [R10.X4+0x4214], R84 ;  /* 0x004214540a007388 */ /* 0x0001e80000004800 */
[----:B------:R-:W5:Y:S04]  /*5a10*/  LDL R108, [R1+0x18] ;  /* 0x00001800016c7983 */ /* 0x000f680000100800 */
[----:B0-----:R-:W3:Y:S01]  /*5a20*/  LDL R84, [R1+0xc] ;  /* 0x00000c0001547983 */ /* 0x001ee20000100800 */
[----:B------:R-:W-:-:S04]  /*5a30*/  FFMA.FTZ R35, R32, R103, R35 ;  /* 0x0000006720237223 */ /* 0x000fc80000010023 */
[----:B------:R-:W-:-:S04]  /*5a40*/  FFMA.FTZ R35, R33, R45, R35 ;  /* 0x0000002d21237223 */ /* 0x000fc80000010023 */
[----:B------:R-:W-:-:S04]  /*5a50*/  FFMA.FTZ R35, R25, R31, R35 ;  /* 0x0000001f19237223 */ /* 0x000fc80000010023 */
[----:B------:R-:W-:-:S04]  /*5a60*/  FFMA.FTZ R35, R29, R30, R35 ;  /* 0x0000001e1d237223 */ /* 0x000fc80000010023 */
[----:B------:R-:W-:Y:S02]  /*5a70*/  FFMA.FTZ R35, R6, R24, R35 ;  /* 0x0000001806237223 */ /* 0x000fe40000010023 */
[-C--:B------:R-:W-:Y:S02]  /*5a80*/  FMUL.FTZ R6, R54, R23.reuse ;  /* 0x0000001736067220 */ /* 0x080fe40000410000 */
[----:B------:R-:W-:Y:S02]  /*5a90*/  FFMA.FTZ R35, R22, R23, R35 ;  /* 0x0000001716237223 */ /* 0x000fe40000010023 */
[-C--:B------:R-:W-:Y:S02]  /*5aa0*/  FMUL.FTZ R23, R20, R12.reuse ;  /* 0x0000000c14177220 */ /* 0x080fe40000410000 */
[----:B------:R-:W-:Y:S02]  /*5ab0*/  FMUL.FTZ R12, R51, R12 ;  /* 0x0000000c330c7220 */ /* 0x000fe40000410000 */
[----:B------:R-:W-:Y:S01]  /*5ac0*/  FFMA.FTZ R35, R4, R28, R35 ;  /* 0x0000001c04237223 */ /* 0x000fe20000010023 */
[----:B------:R0:W-:Y:S04]  /*5ad0*/  STS [R10.X4+0x4230], R6 ;  /* 0x004230060a007388 */ /* 0x0001e80000004800 */
[----:B------:R1:W-:Y:S04]  /*5ae0*/  STS [R10.X4+0x423c], R12 ;  /* 0x00423c0c0a007388 */ /* 0x0003e80000004800 */
[----:B------:R-:W5:Y:S04]  /*5af0*/  LDL R4, [R1] ;  /* 0x0000000001047983 */ /* 0x000f680000100800 */
[----:B0-----:R-:W5:Y:S04]  /*5b00*/  LDL R6, [R1+0x4] ;  /* 0x0000040001067983 */ /* 0x001f680000100800 */
[----:B-1----:R-:W5:Y:S01]  /*5b10*/  LDL R12, [R1+0x8] ;  /* 0x00000800010c7983 */ /* 0x002f620000100800 */
[----:B--2---:R-:W-:-:S03]  /*5b20*/  FMUL.FTZ R126, R86, R126 ;  /* 0x0000007e567e7220 */ /* 0x004fc60000410000 */
[----:B------:R-:W2:Y:S01]  /*5b30*/  LDL R86, [R1+0x14] ;  /* 0x0000140001567983 */ /* 0x000ea20000100800 */
[----:B----4-:R-:W-:-:S03]  /*5b40*/  FMUL.FTZ R127, R85, R127 ;  /* 0x0000007f557f7220 */ /* 0x010fc60000410000 */
[----:B------:R-:W4:Y:S01]  /*5b50*/  LDL R85, [R1+0x10] ;  /* 0x0000100001557983 */ /* 0x000f220000100800 */
[----:B---3--:R-:W-:-:S03]  /*5b60*/  FMUL.FTZ R132, R84, R132 ;  /* 0x0000008454847220 */ /* 0x008fc60000410000 */
[----:B------:R-:W3:Y:S01]  /*5b70*/  LDL.LU R84, [R1+0x54] ;  /* 0x0000540001547983 */ /* 0x000ee20000300800 */
        /* <DEDUP_REMOVED lines=17> */
[----:B------:R1:W-:Y:S01]  /*5c90*/  STS [R10.X4+0x4238], R22 ;  /* 0x004238160a007388 */ /* 0x0003e20000004800 */
[----:B------:R-:W-:Y:S01]  /*5ca0*/  FADD.FTZ R148, R106, R148 ;  /* 0x000000946a947221 */ /* 0x000fe20000010000 */
[C---:B0-----:R-:W-:Y:S01]  /*5cb0*/  IADD3 R83, R95.reuse, 0x80, RZ ;  /* 0x000000805f537810 */ /* 0x041fe20007ffe0ff */
[----:B------:R-:W-:Y:S01]  /*5cc0*/  FADD.FTZ R146, R104, R146 ;  /* 0x0000009268927221 */ /* 0x000fe20000010000 */
[----:B------:R-:W-:-:S02]  /*5cd0*/  IADD3 R111, R95, 0x100, RZ ;  /* 0x000001005f6f7810 */ /* 0x000fc40007ffe0ff */
[C---:B------:R-:W-:Y:S02]  /*5ce0*/  IADD3 R110, R95.reuse, 0x180, RZ ;  /* 0x000001805f6e7810 */ /* 0x040fe40007ffe0ff */
[C---:B------:R-:W-:Y:S02]  /*5cf0*/  IADD3 R107, R95.reuse, 0x200, RZ ;  /* 0x000002005f6b7810 */ /* 0x040fe40007ffe0ff */
[C---:B------:R-:W-:Y:S02]  /*5d00*/  IADD3 R106, R95.reuse, 0x280, RZ ;  /* 0x000002805f6a7810 */ /* 0x040fe40007ffe0ff */
[C---:B------:R-:W-:Y:S02]  /*5d10*/  IADD3 R105, R95.reuse, 0x300, RZ ;  /* 0x000003005f697810 */ /* 0x040fe40007ffe0ff */
[C---:B------:R-:W-:Y:S02]  /*5d20*/  IADD3 R104, R95.reuse, 0x380, RZ ;  /* 0x000003805f687810 */ /* 0x040fe40007ffe0ff */
[----:B-1----:R-:W-:-:S02]  /*5d30*/  IADD3 R103, R95, 0x400, RZ ;  /* 0x000004005f677810 */ /* 0x002fc40007ffe0ff */
[C---:B------:R-:W-:Y:S02]  /*5d40*/  IADD3 R102, R95.reuse, 0x480, RZ ;  /* 0x000004805f667810 */ /* 0x040fe40007ffe0ff */
[C---:B------:R-:W-:Y:S02]  /*5d50*/  IADD3 R101, R95.reuse, 0x500, RZ ;  /* 0x000005005f657810 */ /* 0x040fe40007ffe0ff */
[C---:B------:R-:W-:Y:S02]  /*5d60*/  IADD3 R98, R95.reuse, 0x580, RZ ;  /* 0x000005805f627810 */ /* 0x040fe40007ffe0ff */
[C---:B------:R-:W-:Y:S02]  /*5d70*/  IADD3 R96, R95.reuse, 0x600, RZ ;  /* 0x000006005f607810 */ /* 0x040fe40007ffe0ff */
[C---:B------:R-:W-:Y:S02]  /*5d80*/  IADD3 R80, R95.reuse, 0x700, RZ ;  /* 0x000007005f507810 */ /* 0x040fe40007ffe0ff */
[----:B------:R-:W-:-:S02]  /*5d90*/  IADD3 R45, R95, 0x780, RZ ;  /* 0x000007805f2d7810 */ /* 0x000fc40007ffe0ff */
[-C--:B------:R-:W-:Y:S01]  /*5da0*/  LEA.HI.SX32 R20, R95, R95.reuse, 0x1b ;  /* 0x0000005f5f147211 */ /* 0x080fe200078fdaff */
[----:B------:R-:W-:Y:S01]  /*5db0*/  BAR.SYNC.DEFER_BLOCKING 0x0 ;  /* 0x0000000000007b1d */ /* 0x000fe20000010000 */
[-C--:B------:R-:W-:Y:S02]  /*5dc0*/  LEA.HI.SX32 R83, R83, R95.reuse, 0x1b ;  /* 0x0000005f53537211 */ /* 0x080fe400078fdaff */
[-C--:B------:R-:W-:Y:S02]  /*5dd0*/  LEA.HI.SX32 R111, R111, R95.reuse, 0x1b ;  /* 0x0000005f6f6f7211 */ /* 0x080fe400078fdaff */
[-C--:B------:R-:W-:Y:S02]  /*5de0*/  LEA.HI.SX32 R110, R110, R95.reuse, 0x1b ;  /* 0x0000005f6e6e7211 */ /* 0x080fe400078fdaff */
[-C--:B------:R-:W-:Y:S02]  /*5df0*/  LEA.HI.SX32 R107, R107, R95.reuse, 0x1b ;  /* 0x0000005f6b6b7211 */ /* 0x080fe400078fdaff */
[----:B------:R-:W-:-:S02]  /*5e00*/  LEA.HI.SX32 R106, R106, R95, 0x1b ;  /* 0x0000005f6a6a7211 */ /* 0x000fc400078fdaff */
[-C--:B------:R-:W-:Y:S02]  /*5e10*/  LEA.HI.SX32 R105, R105, R95.reuse, 0x1b ;  /* 0x0000005f69697211 */ /* 0x080fe400078fdaff */
[-C--:B------:R-:W-:Y:S02]  /*5e20*/  LEA.HI.SX32 R104, R104, R95.reuse, 0x1b ;  /* 0x0000005f68687211 */ /* 0x080fe400078fdaff */
[-C--:B------:R-:W-:Y:S02]  /*5e30*/  LEA.HI.SX32 R103, R103, R95.reuse, 0x1b ;  /* 0x0000005f67677211 */ /* 0x080fe400078fdaff */
[-C--:B------:R-:W-:Y:S02]  /*5e40*/  LEA.HI.SX32 R102, R102, R95.reuse, 0x1b ;  /* 0x0000005f66667211 */ /* 0x080fe400078fdaff */
[-C--:B------:R-:W-:Y:S02]  /*5e50*/  LEA.HI.SX32 R101, R101, R95.reuse, 0x1b ;  /* 0x0000005f65657211 */ /* 0x080fe400078fdaff */
[----:B------:R-:W-:-:S02]  /*5e60*/  LEA.HI.SX32 R98, R98, R95, 0x1b ;  /* 0x0000005f62627211 */ /* 0x000fc400078fdaff */
[-C--:B------:R-:W-:Y:S02]  /*5e70*/  LEA.HI.SX32 R96, R96, R95.reuse, 0x1b ;  /* 0x0000005f60607211 */ /* 0x080fe400078fdaff */
[-C--:B------:R-:W-:Y:S01]  /*5e80*/  LEA.HI.SX32 R87, R87, R95.reuse, 0x1b ;  /* 0x0000005f57577211 */ /* 0x080fe200078fdaff */
[----:B------:R-:W-:Y:S01]  /*5e90*/  FMUL.FTZ R128, R109, R128 ;  /* 0x000000806d807220 */ /* 0x000fe20000410000 */
[-C--:B------:R-:W-:Y:S01]  /*5ea0*/  LEA.HI.SX32 R80, R80, R95.reuse, 0x1b ;  /* 0x0000005f50507211 */ /* 0x080fe200078fdaff */
[----:B------:R-:W-:Y:S01]  /*5eb0*/  FFMA.FTZ R22, R27, R42, R35 ;  /* 0x0000002a1b167223 */ /* 0x000fe20000010023 */
[----:B------:R-:W-:Y:S01]  /*5ec0*/  LEA.HI.SX32 R45, R45, R95, 0x1b ;  /* 0x0000005f2d2d7211 */ /* 0x000fe200078fdaff */
[----:B------:R-:W0:Y:S01]  /*5ed0*/  LDS R97, [R20.X4+0x4200] ;  /* 0x0042000014617984 */ /* 0x000e220000004800 */
[----:B-----5:R-:W-:-:S03]  /*5ee0*/  FMUL.FTZ R133, R12, R133 ;  /* 0x000000850c857220 */ /* 0x020fc60000410000 */
[----:B------:R-:W1:Y:S01]  /*5ef0*/  LDS R81, [R83.X4+0x4400] ;  /* 0x0044000053517984 */ /* 0x000e620000004800 */
[----:B------:R-:W-:-:S03]  /*5f00*/  FMUL.FTZ R135, R4, R135 ;  /* 0x0000008704877220 */ /* 0x000fc60000410000 */
[----:B------:R-:W0:Y:S01]  /*5f10*/  LDS R24, [R111.X4+0x4600] ;  /* 0x004600006f187984 */ /* 0x000e220000004800 */
[----:B------:R-:W-:-:S03]  /*5f20*/  MOV R12, R95 ;  /* 0x0000005f000c7202 */ /* 0x000fc60000000f00 */
[----:B------:R-:W0:Y:S01]  /*5f30*/  LDS R25, [R110.X4+0x4800] ;  /* 0x004800006e197984 */ /* 0x000e220000004800 */
[----:B------:R-:W-:-:S03]  /*5f40*/  UIMAD UR34, UR13, UR34, URZ ;  /* 0x000000220d2272a4 */ /* 0x000fc6000f8e023f */
[----:B------:R-:W0:Y:S04]  /*5f50*/  LDS R26, [R107.X4+0x4a00] ;  /* 0x004a00006b1a7984 */ /* 0x000e280000004800 */
        /* <DEDUP_REMOVED lines=10> */
[----:B------:R-:W0:Y:S01]  /*6000*/  LDS R43, [R45.X4+0x6000] ;  /* 0x006000002d2b7984 */ /* 0x000e220000004800 */
[----:B------:R-:W-:-:S03]  /*6010*/  IMAD.U32 R4, RZ, RZ, UR14 ;  /* 0x0000000eff047e24 */ /* 0x000fc6000f8e00ff */
[----:B------:R-:W-:Y:S01]  /*6020*/  STS [R10.X4+0x6300], R126 ;  /* 0x0063007e0a007388 */ /* 0x000fe20000004800 */
[----:B------:R-:W-:-:S03]  /*6030*/  FMUL.FTZ R134, R6, R134 ;  /* 0x0000008606867220 */ /* 0x000fc60000410000 */
[----:B------:R-:W-:Y:S01]  /*6040*/  STS [R7.X4+0x6304], R127 ;  /* 0x0063047f07007388 */ /* 0x000fe20000004800 */
[----:B------:R-:W-:-:S03]  /*6050*/  MOV R6, UR14 ;  /* 0x0000000e00067c02 */ /* 0x000fc60008000f00 */
[----:B------:R5:W-:Y:S01]  /*6060*/  STS [R13.X4+0x6308], R128 ;  /* 0x006308800d007388 */ /* 0x000be20000004800 */
[----:B------:R-:W-:Y:S01]  /*6070*/  UIMAD UR36, UR13, UR36, URZ ;  /* 0x000000240d2472a4 */ /* 0x000fe2000f8e023f */
[----:B------:R-:W-:Y:S01]  /*6080*/  FADD.FTZ R145, R5, R145 ;  /* 0x0000009105917221 */ /* 0x000fe20000010000 */
[----:B------:R-:W-:Y:S01]  /*6090*/  UIMAD UR34, UR14, UR35, UR34 ;  /* 0x000000230e2272a4 */ /* 0x000fe2000f8e0222 */
[----:B-----5:R-:W-:Y:S01]  /*60a0*/  IMAD.MOV.U32 R13, RZ, RZ, RZ ;  /* 0x000000ffff0d7224 */ /* 0x020fe200078e00ff */
[----:B------:R-:W-:-:S03]  /*60b0*/  UIMAD UR36, UR14, UR37, UR36 ;  /* 0x000000250e2472a4 */ /* 0x000fc6000f8e0224 */
[----:B------:R-:W-:-:S04]  /*60c0*/  IMAD.WIDE.U32 R4, R4, c[0x0][0x298], R12 ;  /* 0x0000a60004047a25 */ /* 0x000fc800078e000c */
[----:B------:R-:W-:Y:S01]  /*60d0*/  IMAD.WIDE.U32 R6, R6, c[0x0][0x2b8], R12 ;  /* 0x0000ae0006067a25 */ /* 0x000fe200078e000c */
[----:B------:R-:W-:Y:S01]  /*60e0*/  IADD3 R5, R5, UR34, RZ ;  /* 0x0000002205057c10 */ /* 0x000fe2000fffe0ff */
[----:B------:R-:W-:Y:S01]  /*60f0*/  ULDC.64 UR34, c[0x0][0x2a0] ;  /* 0x0000a80000227ab9 */ /* 0x000fe20000000a00 */
[----:B------:R-:W-:Y:S01]  /*6100*/  MOV R12, UR11 ;  /* 0x0000000b000c7c02 */ /* 0x000fe20008000f00 */
[----:B------:R-:W-:Y:S01]  /*6110*/  FFMA.FTZ R44, R60, R44, R11 ;  /* 0x0000002c3c2c7223 */ /* 0x000fe2000001000b */
[----:B------:R-:W-:Y:S01]  /*6120*/  IADD3 R7, R7, UR36, RZ ;  /* 0x0000002407077c10 */ /* 0x000fe2000fffe0ff */
[----:B------:R-:W-:Y:S01]  /*6130*/  UIMAD UR34, UR10, UR34, URZ ;  /* 0x000000220a2272a4 */ /* 0x000fe2000f8e023f */
[----:B------:R-:W-:Y:S01]  /*6140*/  MOV R11, UR11 ;  /* 0x0000000b000b7c02 */ /* 0x000fe20008000f00 */
[----:B------:R-:W-:Y:S01]  /*6150*/  FMUL.FTZ R129, R108, R129 ;  /* 0x000000816c817220 */ /* 0x000fe20000410000 */
[----:B------:R-:W-:Y:S01]  /*6160*/  ULDC.64 UR36, c[0x0][0x2c0] ;  /* 0x0000b00000247ab9 */ /* 0x000fe20000000a00 */
[----:B------:R-:W-:Y:S01]  /*6170*/  IMAD.WIDE.U32 R4, R12, c[0x0][0x2a0], R4 ;  /* 0x0000a8000c047a25 */ /* 0x000fe200078e0004 */
[----:B------:R-:W-:-:S03]  /*6180*/  UIMAD UR34, UR11, UR35, UR34 ;  /* 0x000000230b2272a4 */ /* 0x000fc6000f8e0222 */
[----:B------:R-:W-:Y:S01]  /*6190*/  IMAD.WIDE.U32 R6, R11, c[0x0][0x2c0], R6 ;  /* 0x0000b0000b067a25 */ /* 0x000fe200078e0006 */
[----:B------:R-:W-:-:S03]  /*61a0*/  USHF.R.S32.HI UR35, URZ, 0x1f, UR38 ;  /* 0x0000001f3f237899 */ /* 0x000fc60008011426 */
[----:B------:R-:W-:Y:S01]  /*61b0*/  IMAD.U32 R11, RZ, RZ, UR38 ;  /* 0x00000026ff0b7e24 */ /* 0x000fe2000f8e00ff */
[----:B------:R5:W-:Y:S01]  /*61c0*/  STS [R82.X4+0x630c], R129 ;  /* 0x00630c8152007388 */ /* 0x000be20000004800 */
[----:B------:R-:W-:Y:S02]  /*61d0*/  IADD3 R108, R5, UR34, RZ ;  /* 0x00000022056c7c10 */ /* 0x000fe4000fffe0ff */
[----:B------:R-:W-:Y:S01]  /*61e0*/  IADD3 R12, P0, R4, UR38, RZ ;  /* 0x00000026040c7c10 */ /* 0x000fe2000ff1e0ff */
[----:B------:R-:W-:Y:S01]  /*61f0*/  UIMAD UR36, UR10, UR36, URZ ;  /* 0x000000240a2472a4 */ /* 0x000fe2000f8e023f */
[----:B-----5:R-:W-:Y:S01]  /*6200*/  FMUL.FTZ R82, R37, R100 ;  /* 0x0000006425527220 */ /* 0x020fe20000410000 */
[----:B------:R-:W-:Y:S02]  /*6210*/  IADD3 R37, -R11, c[0x0][0x168], -R95 ;  /* 0x00005a000b257a10 */ /* 0x000fe40007ffe95f */
[----:B------:R-:W-:Y:S02]  /*6220*/  IADD3.X R13, R108, UR35, RZ, P0, !PT ;  /* 0x000000236c0d7c10 */ /* 0x000fe400087fe4ff */
[----:B------:R-:W-:Y:S01]  /*6230*/  ISETP.GE.AND P0, PT, R37, 0x1, PT ;  /* 0x000000012500780c */ /* 0x000fe20003f06270 */
[----:B------:R-:W-:Y:S01]  /*6240*/  FMUL.FTZ R136, R165, R136 ;  /* 0x00000088a5887220 */ /* 0x000fe20000410000 */
[----:B------:R-:W-:Y:S01]  /*6250*/  UIMAD UR36, UR11, UR37, UR36 ;  /* 0x000000250b2472a4 */ /* 0x000fe2000f8e0224 */
[----:B------:R-:W-:-:S02]  /*6260*/  FMUL.FTZ R137, R164, R137 ;  /* 0x00000089a4897220 */ /* 0x000fc40000410000 */
[----:B------:R-:W-:Y:S02]  /*6270*/  FMUL.FTZ R138, R163, R138 ;  /* 0x0000008aa38a7220 */ /* 0x000fe40000410000 */
[----:B------:R-:W-:Y:S02]  /*6280*/  FMUL.FTZ R139, R162, R139 ;  /* 0x0000008ba28b7220 */ /* 0x000fe40000410000 */
[----:B------:R-:W-:Y:S02]  /*6290*/  FMUL.FTZ R140, R161, R140 ;  /* 0x0000008ca18c7220 */ /* 0x000fe40000410000 */
[----:B--2---:R-:W-:Y:S02]  /*62a0*/  FMUL.FTZ R130, R86, R130 ;  /* 0x0000008256827220 */ /* 0x004fe40000410000 */
[----:B------:R-:W-:Y:S02]  /*62b0*/  FMUL.FTZ R141, R158, R141 ;  /* 0x0000008d9e8d7220 */ /* 0x000fe40000410000 */
[----:B----4-:R-:W-:Y:S01]  /*62c0*/  FMUL.FTZ R131, R85, R131 ;  /* 0x0000008355837220 */ /* 0x010fe20000410000 */
[----:B------:R-:W-:Y:S01]  /*62d0*/  STS [R10.X4+0x6310], R130 ;  /* 0x006310820a007388 */ /* 0x000fe20000004800 */
[----:B------:R-:W-:-:S03]  /*62e0*/  IADD3 R109, R7, UR36, RZ ;  /* 0x00000024076d7c10 */ /* 0x000fc6000fffe0ff */
        /* <DEDUP_REMOVED lines=11> */
[----:B------:R-:W-:Y:S01]  /*63a0*/  BSSY B0, `(.L_x_920) ;  /* 0x0000020000007945 */ /* 0x000fe20003800000 */
[----:B---3--:R-:W-:-:S02]  /*63b0*/  FFMA.FTZ R84, R82, R21, R84 ;  /* 0x0000001552547223 */ /* 0x008fc40000010054 */
[----:B------:R-:W-:Y:S01]  /*63c0*/  BAR.SYNC.DEFER_BLOCKING 0x0 ;  /* 0x0000000000007b1d */ /* 0x000fe20000010000 */
[----:B--2---:R-:W-:Y:S01]  /*63d0*/  IADD3 R10, P1, R6, UR38, RZ ;  /* 0x00000026060a7c10 */ /* 0x004fe2000ff3e0ff */
[----:B------:R-:W-:-:S04]  /*63e0*/  FMUL.FTZ R38, R38, R99 ;  /* 0x0000006326267220 */ /* 0x000fc80000410000 */
[----:B------:R2:W-:Y:S01]  /*63f0*/  STL [R1+0x54], R84 ;  /* 0x0000545401007387 */ /* 0x0005e20000100800 */
[----:B------:R-:W-:Y:S01]  /*6400*/  IADD3.X R11, R109, UR35, RZ, P1, !PT ;  /* 0x000000236d0b7c10 */ /* 0x000fe20008ffe4ff */
[----:B------:R-:W-:Y:S02]  /*6410*/  FMUL.FTZ R100, R100, UR43 ;  /* 0x0000002b64647c20 */ /* 0x000fe40008410000 */
[----:B------:R-:W-:Y:S02]  /*6420*/  FMUL.FTZ R99, R99, UR43 ;  /* 0x0000002b63637c20 */ /* 0x000fe40008410000 */
[----:B------:R-:W-:Y:S02]  /*6430*/  FMUL.FTZ R85, R47, UR43 ;  /* 0x0000002b2f557c20 */ /* 0x000fe40008410000 */
[----:B------:R-:W-:Y:S02]  /*6440*/  FMUL.FTZ R86, R48, UR43 ;  /* 0x0000002b30567c20 */ /* 0x000fe40008410000 */
[----:B--2---:R-:W-:Y:S01]  /*6450*/  FMUL.FTZ R84, R46, UR43 ;  /* 0x0000002b2e547c20 */ /* 0x004fe20008410000 */
[----:B------:R-:W-:Y:S05]  /*6460*/  @!P0 BRA `(.L_x_921) ;  /* 0x0000013000008947 */ /* 0x000fea0003800000 */
[----:B01----:R0:W1:Y:S01]  /*6470*/  LDS R126, [R20.X4+0x6300] ;  /* 0x00630000147e7984 */ /* 0x0030620000004800 */
[----:B------:R-:W-:Y:S01]  /*6480*/  ULDC.64 UR34, c[0x0][0x2b0] ;  /* 0x0000ac0000227ab9 */ /* 0x000fe20000000a00 */
[----:B------:R-:W-:Y:S01]  /*6490*/  MOV R21, UR7 ;  /* 0x0000000700157c02 */ /* 0x000fe20008000f00 */
[----:B------:R-:W-:-:S04]  /*64a0*/  UIMAD UR34, UR42, UR34, URZ ;  /* 0x000000222a2272a4 */ /* 0x000fc8000f8e023f */
[----:B------:R-:W-:Y:S01]  /*64b0*/  UIMAD UR34, UR7, UR35, UR34 ;  /* 0x00000023072272a4 */ /* 0x000fe2000f8e0222 */
[----:B------:R-:W-:-:S05]  /*64c0*/  IMAD.WIDE.U32 R12, R21, c[0x0][0x2b0], R12 ;  /* 0x0000ac00150c7a25 */ /* 0x000fca00078e000c */
[C---:B0-----:R-:W-:Y:S02]  /*64d0*/  LEA R20, P0, R12.reuse, c[0x0][0x318], 0x2 ;  /* 0x0000c6000c147a11 */ /* 0x041fe400078010ff */
[----:B------:R-:W-:Y:S01]  /*64e0*/  IADD3 R13, R13, UR34, RZ ;  /* 0x000000220d0d7c10 */ /* 0x000fe2000fffe0ff */
[----:B------:R-:W-:Y:S02]  /*64f0*/  ULDC.64 UR34, c[0x0][0x2d0] ;  /* 0x0000b40000227ab9 */ /* 0x000fe40000000a00 */
[----:B------:R-:W-:Y:S01]  /*6500*/  UIMAD UR34, UR42, UR34, URZ ;  /* 0x000000222a2272a4 */ /* 0x000fe2000f8e023f */
[----:B------:R-:W-:Y:S02]  /*6510*/  LEA.HI.X R21, R12, c[0x0][0x31c], R13, 0x2, P0 ;  /* 0x0000c7000c157a11 */ /* 0x000fe400000f140d */
[----:B------:R-:W-:Y:S01]  /*6520*/  MOV R12, UR7 ;  /* 0x00000007000c7c02 */ /* 0x000fe20008000f00 */
[----:B------:R-:W-:Y:S02]  /*6530*/  UIMAD UR34, UR7, UR35, UR34 ;  /* 0x00000023072272a4 */ /* 0x000fe4000f8e0222 */
[----:B------:R0:W-:Y:S02]  /*6540*/  RED.E.ADD.F32.FTZ.RN.STRONG.GPU [R20.64], R97 ;  /* 0x000000611400798e */ /* 0x0001e4000c10e79c */
[----:B------:R-:W-:-:S05]  /*6550*/  IMAD.WIDE.U32 R10, R12, c[0x0][0x2d0], R10 ;  /* 0x0000b4000c0a7a25 */ /* 0x000fca00078e000a */
[----:B------:R-:W-:Y:S02]  /*6560*/  LEA R12, P0, R10, c[0x0][0x320], 0x2 ;  /* 0x0000c8000a0c7a11 */ /* 0x000fe400078010ff */
[----:B------:R-:W-:-:S04]  /*6570*/  IADD3 R11, R11, UR34, RZ ;  /* 0x000000220b0b7c10 */ /* 0x000fc8000fffe0ff */
[----:B------:R-:W-:-:S05]  /*6580*/  LEA.HI.X R13, R10, c[0x0][0x324], R11, 0x2, P0 ;  /* 0x0000c9000a0d7a11 */ /* 0x000fca00000f140b */
[----:B-1----:R0:W-:Y:S02]  /*6590*/  RED.E.ADD.F32.FTZ.RN.STRONG.GPU [R12.64], R126 ;  /* 0x0000007e0c00798e */ /* 0x0021e4000c10e79c */
.L_x_921:
[----:B01----:R-:W-:Y:S05]  /*65a0*/  BSYNC B0 ;  /* 0x0000000000007941 */ /* 0x003fea0003800000 */
.L_x_920:
[----:B------:R-:W0:Y:S01]  /*65b0*/  LDS R83, [R83.X4+0x6500] ;  /* 0x0065000053537984 */ /* 0x000e220000004800 */
[----:B------:R-:W-:Y:S01]  /*65c0*/  USHF.L.U64.HI UR37, UR8, 0x2, UR9 ;  /* 0x0000000208257899 */ /* 0x000fe20008010209 */
[----:B------:R-:W-:Y:S01]  /*65d0*/  ISETP.GE.AND P0, PT, R37, 0x81, PT ;  /* 0x000000812500780c */ /* 0x000fe20003f06270 */
[----:B------:R-:W-:Y:S01]  /*65e0*/  ULDC.64 UR34, c[0x0][0x2b0] ;  /* 0x0000ac0000227ab9 */ /* 0x000fe20000000a00 */
[----:B------:R-:W-:Y:S01]  /*65f0*/  LEA R10, P1, R4, c[0x0][0x318], 0x2 ;  /* 0x0000c600040a7a11 */ /* 0x000fe200078210ff */
[----:B------:R-:W-:Y:S01]  /*6600*/  UIMAD UR34, UR37, UR34, URZ ;  /* 0x00000022252272a4 */ /* 0x000fe2000f8e023f */
[----:B------:R-:W-:Y:S01]  /*6610*/  LEA R12, P2, R6, c[0x0][0x320], 0x2 ;  /* 0x0000c800060c7a11 */ /* 0x000fe200078410ff */
[----:B------:R-:W-:Y:S01]  /*6620*/  USHF.L.U32 UR43, UR8, 0x2, URZ ;  /* 0x00000002082b7899 */ /* 0x000fe2000800063f */
[----:B------:R-:W-:Y:S01]  /*6630*/  BSSY B0, `(.L_x_922) ;  /* 0x0000015000007945 */ /* 0x000fe20003800000 */
[----:B------:R-:W-:Y:S02]  /*6640*/  LEA.HI.X R11, R4, c[0x0][0x31c], R108, 0x2, P1 ;  /* 0x0000c700040b7a11 */ /* 0x000fe400008f146c */
[----:B------:R-:W-:Y:S01]  /*6650*/  UIMAD UR36, UR43, UR35, UR34 ;  /* 0x000000232b2472a4 */ /* 0x000fe2000f8e0222 */
[----:B------:R-:W-:-:S02]  /*6660*/  LEA.HI.X R13, R6, c[0x0][0x324], R109, 0x2, P2 ;  /* 0x0000c900060d7a11 */ /* 0x000fc400010f146d */
[----:B------:R-:W-:Y:S02]  /*6670*/  ULDC.64 UR34, c[0x0][0x2d0] ;  /* 0x0000b40000227ab9 */ /* 0x000fe40000000a00 */
[----:B------:R-:W-:Y:S02]  /*6680*/  UIMAD UR34, UR37, UR34, URZ ;  /* 0x00000022252272a4 */ /* 0x000fe4000f8e023f */
[----:B------:R-:W-:Y:S02]  /*6690*/  UIMAD UR37, UR6, -0x800, UR12 ;  /* 0xfffff800062578a4 */ /* 0x000fe4000f8e020c */
[----:B------:R-:W-:Y:S02]  /*66a0*/  UIMAD UR35, UR43, UR35, UR34 ;  /* 0x000000232b2372a4 */ /* 0x000fe4000f8e0222 */
[----:B------:R-:W-:Y:S01]  /*66b0*/  USHF.R.S32.HI UR34, URZ, 0x1f, UR37 ;  /* 0x0000001f3f227899 */ /* 0x000fe20008011425 */
[----:B------:R-:W-:Y:S06]  /*66c0*/  @!P0 BRA `(.L_x_923) ;  /* 0x000000b000008947 */ /* 0x000fec0003800000 */
[----:B------:R-:W-:Y:S01]  /*66d0*/  IMAD.U32 R4, RZ, RZ, UR37 ;  /* 0x00000025ff047e24 */ /* 0x000fe2000f8e00ff */
[----:B------:R-:W-:-:S03]  /*66e0*/  MOV R6, UR43 ;  /* 0x0000002b00067c02 */ /* 0x000fc60008000f00 */
[----:B------:R-:W-:-:S06]  /*66f0*/  IMAD.WIDE R4, R4, 0x4, R10 ;  /* 0x0000000404047825 */ /* 0x000fcc00078e020a */
[----:B------:R-:W-:-:S05]  /*6700*/  IMAD.WIDE.U32 R4, R6, c[0x0][0x2b0], R4 ;  /* 0x0000ac0006047a25 */ /* 0x000fca00078e0004 */
[----:B------:R-:W-:-:S05]  /*6710*/  IADD3 R5, R5, UR36, RZ ;  /* 0x0000002405057c10 */ /* 0x000fca000fffe0ff */
[----:B------:R1:W-:Y:S02]  /*6720*/  RED.E.ADD.F32.FTZ.RN.STRONG.GPU [R4.64+-0x1e00], R81 ;  /* 0xffe200510400798e */ /* 0x0003e4000c10e79c */
[----:B-1----:R-:W-:-:S05]  /*6730*/  MOV R4, UR37 ;  /* 0x0000002500047c02 */ /* 0x002fca0008000f00 */
[----:B------:R-:W-:-:S06]  /*6740*/  IMAD.WIDE R4, R4, 0x4, R12 ;  /* 0x0000000404047825 */ /* 0x000fcc00078e020c */
[----:B------:R-:W-:-:S05]  /*6750*/  IMAD.WIDE.U32 R4, R6, c[0x0][0x2d0], R4 ;  /* 0x0000b40006047a25 */ /* 0x000fca00078e0004 */
[----:B------:R-:W-:-:S05]  /*6760*/  IADD3 R5, R5, UR35, RZ ;  /* 0x0000002305057c10 */ /* 0x000fca000fffe0ff */
[----:B0-----:R0:W-:Y:S02]  /*6770*/  RED.E.ADD.F32.FTZ.RN.STRONG.GPU [R4.64+-0x1e00], R83 ;  /* 0xffe200530400798e */ /* 0x0011e4000c10e79c */
.L_x_923:
[----:B------:R-:W-:Y:S05]  /*6780*/  BSYNC B0 ;  /* 0x0000000000007941 */ /* 0x000fea0003800000 */
.L_x_922:
[----:B------:R-:W1:Y:S01]  /*6790*/  LDS R111, [R111.X4+0x6700] ;  /* 0x006700006f6f7984 */ /* 0x000e620000004800 */
[----:B------:R-:W-:Y:S01]  /*67a0*/  USHF.L.U32 UR42, UR37, 0x2, URZ ;  /* 0x00000002252a7899 */ /* 0x000fe2000800063f */
[C---:B------:R-:W-:Y:S01]  /*67b0*/  ISETP.GE.AND P6, PT, R37.reuse, 0x101, PT ;  /* 0x000001012500780c */ /* 0x040fe20003fc6270 */
[----:B------:R-:W-:Y:S01]  /*67c0*/  USHF.L.U64.HI UR34, UR37, 0x2, UR34 ;  /* 0x0000000225227899 */ /* 0x000fe20008010222 */
[----:B------:R-:W-:Y:S01]  /*67d0*/  BSSY B0, `(.L_x_924) ;  /* 0x0000015000007945 */ /* 0x000fe20003800000 */
[----:B------:R-:W-:Y:S01]  /*67e0*/  FADD.FTZ R22, R22, R23 ;  /* 0x0000001716167221 */ /* 0x000fe20000010000 */
[----:B------:R-:W-:Y:S02]  /*67f0*/  ISETP.GE.AND P2, PT, R37, 0x281, PT ;  /* 0x000002812500780c */ /* 0x000fe40003f46270 */
[----:B0-----:R-:W-:Y:S01]  /*6800*/  IADD3 R4, P0, R10, UR42, RZ ;  /* 0x0000002a0a047c10 */ /* 0x001fe2000ff1e0ff */
[----:B------:R-:W-:Y:S01]  /*6810*/  IMAD.U32 R10, RZ, RZ, UR43 ;  /* 0x0000002bff0a7e24 */ /* 0x000fe2000f8e00ff */
[----:B------:R-:W-:-:S02]  /*6820*/  IADD3 R6, P1, R12, UR42, RZ ;  /* 0x0000002a0c067c10 */ /* 0x000fc4000ff3e0ff */
[----:B------:R-:W-:Y:S02]  /*6830*/  IADD3.X R5, R11, UR34, RZ, P0, !PT ;  /* 0x000000220b057c10 */ /* 0x000fe400087fe4ff */
[----:B------:R-:W-:Y:S02]  /*6840*/  IADD3.X R7, R13, UR34, RZ, P1, !PT ;  /* 0x000000220d077c10 */ /* 0x000fe40008ffe4ff */
[----:B------:R-:W-:Y:S01]  /*6850*/  MOV R11, UR43 ;  /* 0x0000002b000b7c02 */ /* 0x000fe20008000f00 */
[----:B------:R-:W-:Y:S01]  /*6860*/  IMAD.WIDE.U32 R4, R10, c[0x0][0x2b0], R4 ;  /* 0x0000ac000a047a25 */ /* 0x000fe200078e0004 */
[C---:B------:R-:W-:Y:S02]  /*6870*/  ISETP.GE.AND P0, PT, R37.reuse, 0x181, PT ;  /* 0x000001812500780c */ /* 0x040fe40003f06270 */
[----:B------:R-:W-:Y:S01]  /*6880*/  ISETP.GE.AND P1, PT, R37, 0x201, PT ;  /* 0x000002012500780c */ /* 0x000fe20003f26270 */
[----:B------:R-:W-:Y:S01]  /*6890*/  IMAD.WIDE.U32 R6, R11, c[0x0][0x2d0], R6 ;  /* 0x0000b4000b067a25 */ /* 0x000fe200078e0006 */
[----:B------:R-:W-:-:S02]  /*68a0*/  IADD3 R5, R5, UR36, RZ ;  /* 0x0000002405057c10 */ /* 0x000fc4000fffe0ff */
[----:B------:R-:W-:Y:S02]  /*68b0*/  ISETP.GE.AND P3, PT, R37, 0x301, PT ;  /* 0x000003012500780c */ /* 0x000fe40003f66270 */
[----:B------:R-:W-:Y:S02]  /*68c0*/  IADD3 R7, R7, UR35, RZ ;  /* 0x0000002307077c10 */ /* 0x000fe4000fffe0ff */
[C---:B------:R-:W-:Y:S02]  /*68d0*/  ISETP.GE.AND P4, PT, R37.reuse, 0x381, PT ;  /* 0x000003812500780c */ /* 0x040fe40003f86270 */
[----:B------:R-:W-:Y:S01]  /*68e0*/  ISETP.GE.AND P5, PT, R37, 0x401, PT ;  /* 0x000004012500780c */ /* 0x000fe20003fa6270 */
[----:B------:R-:W-:Y:S07]  /*68f0*/  @!P6 BRA `(.L_x_925) ;  /* 0x000000200000e947 */ /* 0x000fee0003800000 */
[----:B------:R0:W-:Y:S04]  /*6900*/  RED.E.ADD.F32.FTZ.RN.STRONG.GPU [R4.64+-0x1c00], R24 ;  /* 0xffe400180400798e */ /* 0x0001e8000c10e79c */
[----:B-1----:R0:W-:Y:S02]  /*6910*/  RED.E.ADD.F32.FTZ.RN.STRONG.GPU [R6.64+-0x1c00], R111 ;  /* 0xffe4006f0600798e */ /* 0x0021e4000c10e79c */
.L_x_925:
[----:B------:R-:W-:Y:S05]  /*6920*/  BSYNC B0 ;  /* 0x0000000000007941 */ /* 0x000fea0003800000 */
.L_x_924:
[----:B------:R-:W2:Y:S01]  /*6930*/  LDS R110, [R110.X4+0x6900] ;  /* 0x006900006e6e7984 */ /* 0x000ea20000004800 */
[----:B------:R-:W-:Y:S01]  /*6940*/  BSSY B0, `(.L_x_926) ;  /* 0x0000004000007945 */ /* 0x000fe20003800000 */
[----:B------:R-:W-:Y:S05]  /*6950*/  @!P0 BRA `(.L_x_927) ;  /* 0x0000002000008947 */ /* 0x000fea0003800000 */
[----:B------:R3:W-:Y:S04]  /*6960*/  RED.E.ADD.F32.FTZ.RN.STRONG.GPU [R4.64+-0x1a00], R25 ;  /* 0xffe600190400798e */ /* 0x0007e8000c10e79c */
[----:B--2---:R3:W-:Y:S02]  /*6970*/  RED.E.ADD.F32.FTZ.RN.STRONG.GPU [R6.64+-0x1a00], R110 ;  /* 0xffe6006e0600798e */ /* 0x0047e4000c10e79c */
.L_x_927:
[----:B------:R-:W-:Y:S05]  /*6980*/  BSYNC B0 ;  /* 0x0000000000007941 */ /* 0x000fea0003800000 */
.L_x_926:
[----:B------:R-:W4:Y:S01]  /*6990*/  LDS R107, [R107.X4+0x6b00] ;  /* 0x006b00006b6b7984 */ /* 0x000f220000004800 */
[----:B------:R-:W-:Y:S01]  /*69a0*/  BSSY B0, `(.L_x_928) ;  /* 0x0000004000007945 */ /* 0x000fe20003800000 */
[----:B------:R-:W-:Y:S05]  /*69b0*/  @!P1 BRA `(.L_x_929) ;  /* 0x0000002000009947 */ /* 0x000fea0003800000 */
[----:B------:R0:W-:Y:S04]  /*69c0*/  RED.E.ADD.F32.FTZ.RN.STRONG.GPU [R4.64+-0x1800], R26 ;  /* 0xffe8001a0400798e */ /* 0x0001e8000c10e79c */
[----:B----4-:R0:W-:Y:S02]  /*69d0*/  RED.E.ADD.F32.FTZ.RN.STRONG.GPU [R6.64+-0x1800], R107 ;  /* 0xffe8006b0600798e */ /* 0x0101e4000c10e79c */
.L_x_929:
[----:B------:R-:W-:Y:S05]  /*69e0*/  BSYNC B0 ;  /* 0x0000000000007941 */ /* 0x000fea0003800000 */
.L_x_928:
[----:B------:R-:W0:Y:S01]  /*69f0*/  LDS R106, [R106.X4+0x6d00] ;  /* 0x006d00006a6a7984 */ /* 0x000e220000004800 */
[----:B------:R-:W-:Y:S01]  /*6a00*/  BSSY B0, `(.L_x_930) ;  /* 0x0000004000007945 */ /* 0x000fe20003800000 */
[----:B------:R-:W-:Y:S05]  /*6a10*/  @!P2 BRA `(.L_x_931) ;  /* 0x000000200000a947 */ /* 0x000fea0003800000 */
[----:B------:R3:W-:Y:S04]  /*6a20*/  RED.E.ADD.F32.FTZ.RN.STRONG.GPU [R4.64+-0x1600], R27 ;  /* 0xffea001b0400798e */ /* 0x0007e8000c10e79c */
[----:B0-----:R3:W-:Y:S02]  /*6a30*/  RED.E.ADD.F32.FTZ.RN.STRONG.GPU [R6.64+-0x1600], R106 ;  /* 0xffea006a0600798e */ /* 0x0017e4000c10e79c */
.L_x_931:
[----:B------:R-:W-:Y:S05]  /*6a40*/  BSYNC B0 ;  /* 0x0000000000007941 */ /* 0x000fea0003800000 */
.L_x_930:
[----:B------:R-:W3:Y:S01]  /*6a50*/  LDS R105, [R105.X4+0x6f00] ;  /* 0x006f000069697984 */ /* 0x000ee20000004800 */
[----:B------:R-:W-:Y:S01]  /*6a60*/  BSSY B0, `(.L_x_932) ;  /* 0x0000004000007945 */ /* 0x000fe20003800000 */
[----:B------:R-:W-:Y:S05]  /*6a70*/  @!P3 BRA `(.L_x_933) ;  /* 0x000000200000b947 */ /* 0x000fea0003800000 */
[----:B------:R4:W-:Y:S04]  /*6a80*/  RED.E.ADD.F32.FTZ.RN.STRONG.GPU [R4.64+-0x1400], R28 ;  /* 0xffec001c0400798e */ /* 0x0009e8000c10e79c */
[----:B---3--:R4:W-:Y:S02]  /*6a90*/  RED.E.ADD.F32.FTZ.RN.STRONG.GPU [R6.64+-0x1400], R105 ;  /* 0xffec00690600798e */ /* 0x0089e4000c10e79c */
.L_x_933:
[----:B------:R-:W-:Y:S05]  /*6aa0*/  BSYNC B0 ;  /* 0x0000000000007941 */ /* 0x000fea0003800000 */
.L_x_932:
[----:B------:R-:W4:Y:S01]  /*6ab0*/  LDS R104, [R104.X4+0x7100] ;  /* 0x0071000068687984 */ /* 0x000f220000004800 */
[----:B------:R-:W-:Y:S01]  /*6ac0*/  BSSY B0, `(.L_x_934) ;  /* 0x0000004000007945 */ /* 0x000fe20003800000 */
[----:B------:R-:W-:Y:S05]  /*6ad0*/  @!P4 BRA `(.L_x_935) ;  /* 0x000000200000c947 */ /* 0x000fea0003800000 */
[----:B------:R4:W-:Y:S04]  /*6ae0*/  RED.E.ADD.F32.FTZ.RN.STRONG.GPU [R4.64+-0x1200], R29 ;  /* 0xffee001d0400798e */ /* 0x0009e8000c10e79c */
[----:B----4-:R4:W-:Y:S02]  /*6af0*/  RED.E.ADD.F32.FTZ.RN.STRONG.GPU [R6.64+-0x1200], R104 ;  /* 0xffee00680600798e */ /* 0x0109e4000c10e79c */
.L_x_935:
[----:B------:R-:W-:Y:S05]  /*6b00*/  BSYNC B0 ;  /* 0x0000000000007941 */ /* 0x000fea0003800000 */
.L_x_934:
[----:B------:R-:W4:Y:S01]  /*6b10*/  LDS R103, [R103.X4+0x7300] ;  /* 0x0073000067677984 */ /* 0x000f220000004800 */
[----:B------:R-:W-:Y:S01]  /*6b20*/  BSSY B0, `(.L_x_936) ;  /* 0x0000004000007945 */ /* 0x000fe20003800000 */
[----:B------:R-:W-:Y:S05]  /*6b30*/  @!P5 BRA `(.L_x_937) ;  /* 0x000000200000d947 */ /* 0x000fea0003800000 */
[----:B------:R4:W-:Y:S04]  /*6b40*/  RED.E.ADD.F32.FTZ.RN.STRONG.GPU [R4.64+-0x1000], R30 ;  /* 0xfff0001e0400798e */ /* 0x0009e8000c10e79c */
[----:B----4-:R4:W-:Y:S02]  /*6b50*/  RED.E.ADD.F32.FTZ.RN.STRONG.GPU [R6.64+-0x1000], R103 ;  /* 0xfff000670600798e */ /* 0x0109e4000c10e79c */
.L_x_937:
[----:B------:R-:W-:Y:S05]  /*6b60*/  BSYNC B0 ;  /* 0x0000000000007941 */ /* 0x000fea0003800000 */
.L_x_936:
[----:B------:R-:W4:Y:S01]  /*6b70*/  LDS R102, [R102.X4+0x7500] ;  /* 0x0075000066667984 */ /* 0x000f220000004800 */
[C---:B------:R-:W-:Y:S01]  /*6b80*/  ISETP.GE.AND P6, PT, R37.reuse, 0x481, PT ;  /* 0x000004812500780c */ /* 0x040fe20003fc6270 */
[----:B------:R-:W-:Y:S01]  /*6b90*/  BSSY B0, `(.L_x_938) ;  /* 0x000000a000007945 */ /* 0x000fe20003800000 */
[----:B------:R-:W-:-:S02]  /*6ba0*/  ISETP.GE.AND P0, PT, R37, 0x501, PT ;  /* 0x000005012500780c */ /* 0x000fc40003f06270 */
[C---:B------:R-:W-:Y:S02]  /*6bb0*/  ISETP.GE.AND P1, PT, R37.reuse, 0x581, PT ;  /* 0x000005812500780c */ /* 0x040fe40003f26270 */
[C---:B------:R-:W-:Y:S02]  /*6bc0*/  ISETP.GE.AND P2, PT, R37.reuse, 0x601, PT ;  /* 0x000006012500780c */ /* 0x040fe40003f46270 */
[C---:B------:R-:W-:Y:S02]  /*6bd0*/  ISETP.GE.AND P3, PT, R37.reuse, 0x681, PT ;  /* 0x000006812500780c */ /* 0x040fe40003f66270 */
[C---:B------:R-:W-:Y:S02]  /*6be0*/  ISETP.GE.AND P4, PT, R37.reuse, 0x701, PT ;  /* 0x000007012500780c */ /* 0x040fe40003f86270 */
[----:B------:R-:W-:Y:S01]  /*6bf0*/  ISETP.GE.AND P5, PT, R37, 0x781, PT ;  /* 0x000007812500780c */ /* 0x000fe20003fa6270 */
[----:B------:R-:W-:Y:S07]  /*6c00*/  @!P6 BRA `(.L_x_939) ;  /* 0x000000200000e947 */ /* 0x000fee0003800000 */
[----:B------:R4:W-:Y:S04]  /*6c10*/  RED.E.ADD.F32.FTZ.RN.STRONG.GPU [R4.64+-0xe00], R31 ;  /* 0xfff2001f0400798e */ /* 0x0009e8000c10e79c */
[----:B----4-:R4:W-:Y:S02]  /*6c20*/  RED.E.ADD.F32.FTZ.RN.STRONG.GPU [R6.64+-0xe00], R102 ;  /* 0xfff200660600798e */ /* 0x0109e4000c10e79c */
.L_x_939:
[----:B------:R-:W-:Y:S05]  /*6c30*/  BSYNC B0 ;  /* 0x0000000000007941 */ /* 0x000fea0003800000 */
.L_x_938:
[----:B------:R-:W4:Y:S01]  /*6c40*/  LDS R101, [R101.X4+0x7700] ;  /* 0x0077000065657984 */ /* 0x000f220000004800 */
[----:B------:R-:W-:Y:S01]  /*6c50*/  BSSY B0, `(.L_x_940) ;  /* 0x0000004000007945 */ /* 0x000fe20003800000 */
[----:B------:R-:W-:Y:S05]  /*6c60*/  @!P0 BRA `(.L_x_941) ;  /* 0x0000002000008947 */ /* 0x000fea0003800000 */
[----:B------:R4:W-:Y:S04]  /*6c70*/  RED.E.ADD.F32.FTZ.RN.STRONG.GPU [R4.64+-0xc00], R32 ;  /* 0xfff400200400798e */ /* 0x0009e8000c10e79c */
[----:B----4-:R4:W-:Y:S02]  /*6c80*/  RED.E.ADD.F32.FTZ.RN.STRONG.GPU [R6.64+-0xc00], R101 ;  /* 0xfff400650600798e */ /* 0x0109e4000c10e79c */
.L_x_941:
[----:B------:R-:W-:Y:S05]  /*6c90*/  BSYNC B0 ;  /* 0x0000000000007941 */ /* 0x000fea0003800000 */
.L_x_940:
[----:B------:R4:W3:Y:S01]  /*6ca0*/  LDS R11, [R98.X4+0x7900] ;  /* 0x00790000620b7984 */ /* 0x0008e20000004800 */
[----:B------:R-:W-:Y:S01]  /*6cb0*/  BSSY B0, `(.L_x_942) ;  /* 0x0000004000007945 */ /* 0x000fe20003800000 */
[----:B------:R-:W-:Y:S05]  /*6cc0*/  @!P1 BRA `(.L_x_943) ;  /* 0x0000002000009947 */ /* 0x000fea0003800000 */
[----:B------:R4:W-:Y:S04]  /*6cd0*/  RED.E.ADD.F32.FTZ.RN.STRONG.GPU [R4.64+-0xa00], R33 ;  /* 0xfff600210400798e */ /* 0x0009e8000c10e79c */
[----:B---3--:R4:W-:Y:S02]  /*6ce0*/  RED.E.ADD.F32.FTZ.RN.STRONG.GPU [R6.64+-0xa00], R11 ;  /* 0xfff6000b0600798e */ /* 0x0089e4000c10e79c */
.L_x_943:
[----:B------:R-:W-:Y:S05]  /*6cf0*/  BSYNC B0 ;  /* 0x0000000000007941 */ /* 0x000fea0003800000 */
.L_x_942:
[----:B---34-:R3:W4:Y:S01]  /*6d00*/  LDS R11, [R96.X4+0x7b00] ;  /* 0x007b0000600b7984 */ /* 0x0187220000004800 */
[----:B------:R-:W-:Y:S01]  /*6d10*/  BSSY B0, `(.L_x_944) ;  /* 0x0000004000007945 */ /* 0x000fe20003800000 */
[----:B------:R-:W-:Y:S05]  /*6d20*/  @!P2 BRA `(.L_x_945) ;  /* 0x000000200000a947 */ /* 0x000fea0003800000 */
[----:B------:R3:W-:Y:S04]  /*6d30*/  RED.E.ADD.F32.FTZ.RN.STRONG.GPU [R4.64+-0x800], R34 ;  /* 0xfff800220400798e */ /* 0x0007e8000c10e79c */
[----:B----4-:R3:W-:Y:S02]  /*6d40*/  RED.E.ADD.F32.FTZ.RN.STRONG.GPU [R6.64+-0x800], R11 ;  /* 0xfff8000b0600798e */ /* 0x0107e4000c10e79c */
.L_x_945:
[----:B------:R-:W-:Y:S05]  /*6d50*/  BSYNC B0 ;  /* 0x0000000000007941 */ /* 0x000fea0003800000 */
.L_x_944:
[----:B------:R-:W3:Y:S01]  /*6d60*/  LDS R87, [R87.X4+0x7d00] ;  /* 0x007d000057577984 */ /* 0x000ee20000004800 */
[----:B------:R-:W-:Y:S01]  /*6d70*/  BSSY B0, `(.L_x_946) ;  /* 0x0000004000007945 */ /* 0x000fe20003800000 */
[----:B------:R-:W-:Y:S05]  /*6d80*/  @!P3 BRA `(.L_x_947) ;  /* 0x000000200000b947 */ /* 0x000fea0003800000 */
[----:B------:R4:W-:Y:S04]  /*6d90*/  RED.E.ADD.F32.FTZ.RN.STRONG.GPU [R4.64+-0x600], R35 ;  /* 0xfffa00230400798e */ /* 0x0009e8000c10e79c */
[----:B---3--:R4:W-:Y:S02]  /*6da0*/  RED.E.ADD.F32.FTZ.RN.STRONG.GPU [R6.64+-0x600], R87 ;  /* 0xfffa00570600798e */ /* 0x0089e4000c10e79c */
.L_x_947:
[----:B------:R-:W-:Y:S05]  /*6db0*/  BSYNC B0 ;  /* 0x0000000000007941 */ /* 0x000fea0003800000 */
.L_x_946:
[----:B---34-:R3:W4:Y:S01]  /*6dc0*/  LDS R11, [R80.X4+0x7f00] ;  /* 0x007f0000500b7984 */ /* 0x0187220000004800 */
[----:B------:R-:W-:Y:S01]  /*6dd0*/  BSSY B0, `(.L_x_948) ;  /* 0x0000004000007945 */ /* 0x000fe20003800000 */
[----:B------:R-:W-:Y:S05]  /*6de0*/  @!P4 BRA `(.L_x_949) ;  /* 0x000000200000c947 */ /* 0x000fea0003800000 */
[----:B------:R3:W-:Y:S04]  /*6df0*/  RED.E.ADD.F32.FTZ.RN.STRONG.GPU [R4.64+-0x400], R42 ;  /* 0xfffc002a0400798e */ /* 0x0007e8000c10e79c */
[----:B----4-:R3:W-:Y:S02]  /*6e00*/  RED.E.ADD.F32.FTZ.RN.STRONG.GPU [R6.64+-0x400], R11 ;  /* 0xfffc000b0600798e */ /* 0x0107e4000c10e79c */
.L_x_949:
[----:B------:R-:W-:Y:S05]  /*6e10*/  BSYNC B0 ;  /* 0x0000000000007941 */ /* 0x000fea0003800000 */
.L_x_948:
[----:B------:R-:W3:Y:S01]  /*6e20*/  LDS R45, [R45.X4+0x8100] ;  /* 0x008100002d2d7984 */ /* 0x000ee20000004800 */
[----:B------:R-:W-:Y:S01]  /*6e30*/  BSSY B0, `(.L_x_950) ;  /* 0x0000004000007945 */ /* 0x000fe20003800000 */
[----:B------:R-:W-:Y:S05]  /*6e40*/  @!P5 BRA `(.L_x_951) ;  /* 0x000000200000d947 */ /* 0x000fea0003800000 */
[----:B------:R4:W-:Y:S04]  /*6e50*/  RED.E.ADD.F32.FTZ.RN.STRONG.GPU [R4.64+-0x200], R43 ;  /* 0xfffe002b0400798e */ /* 0x0009e8000c10e79c */
[----:B---3--:R4:W-:Y:S02]  /*6e60*/  RED.E.ADD.F32.FTZ.RN.STRONG.GPU [R6.64+-0x200], R45 ;  /* 0xfffe002d0600798e */ /* 0x0089e4000c10e79c */
.L_x_951:
[----:B------:R-:W-:Y:S05]  /*6e70*/  BSYNC B0 ;  /* 0x0000000000007941 */ /* 0x000fea0003800000 */
.L_x_950:
[----:B------:R-:W5:Y:S04]  /*6e80*/  LDL.LU R21, [R1+0x58] ;  /* 0x0000580001157983 */ /* 0x000f680000300800 */
[----:B----4-:R-:W4:Y:S04]  /*6e90*/  LDL.LU R20, [R1+0x5c] ;  /* 0x00005c0001147983 */ /* 0x010f280000300800 */
[----:B---3--:R-:W3:Y:S04]  /*6ea0*/  LDL.LU R12, [R1+0x60] ;  /* 0x00006000010c7983 */ /* 0x008ee80000300800 */
[----:B--2---:R-:W2:Y:S01]  /*6eb0*/  LDL.LU R10, [R1+0x64] ;  /* 0x00006400010a7983 */ /* 0x004ea20000300800 */
[----:B------:R-:W-:Y:S01]  /*6ec0*/  FMUL.FTZ R39, R39, R46 ;  /* 0x0000002e27277220 */ /* 0x000fe20000410000 */
[----:B------:R-:W-:Y:S01]  /*6ed0*/  ISETP.NE.AND P2, PT, R95, RZ, PT ;  /* 0x000000ff5f00720c */ /* 0x000fe20003f45270 */
[----:B------:R-:W-:Y:S01]  /*6ee0*/  FMUL.FTZ R40, R40, R47 ;  /* 0x0000002f28287220 */ /* 0x000fe20000410000 */
[----:B------:R-:W1:Y:S01]  /*6ef0*/  SHFL.DOWN P0, R11, R22, 0x1, 0x1f ;  /* 0x08201f00160b7f89 */ /* 0x000e620000000000 */
[----:B------:R-:W-:Y:S01]  /*6f00*/  FMUL.FTZ R41, R41, R48 ;  /* 0x0000003029297220 */ /* 0x000fe20000410000 */
[----:B------:R-:W-:Y:S01]  /*6f10*/  BSSY B0, `(.L_x_952) ;  /* 0x0000038000007945 */ /* 0x000fe20003800000 */
[----:B------:R-:W-:Y:S01]  /*6f20*/  FMUL.FTZ R99, R99, R15 ;  /* 0x0000000f63637220 */ /* 0x000fe20000410000 */
[----:B0-----:R-:W0:Y:S01]  /*6f30*/  S2R R7, SR_LANEID ;  /* 0x0000000000077919 */ /* 0x001e220000000000 */
[----:B------:R-:W-:-:S02]  /*6f40*/  FMUL.FTZ R84, R84, R17 ;  /* 0x0000001154547220 */ /* 0x000fc40000410000 */
[----:B------:R-:W-:Y:S02]  /*6f50*/  FMUL.FTZ R85, R85, R18 ;  /* 0x0000001255557220 */ /* 0x000fe40000410000 */
[----:B------:R-:W-:Y:S02]  /*6f60*/  FMUL.FTZ R86, R86, R19 ;  /* 0x0000001356567220 */ /* 0x000fe40000410000 */
[----:B------:R-:W-:Y:S02]  /*6f70*/  FFMA.FTZ R36, R61, R36, R9 ;  /* 0x000000243d247223 */ /* 0x000fe40000010009 */
[----:B------:R-:W-:Y:S02]  /*6f80*/  FADD.FTZ R144, R44, R144 ;  /* 0x000000902c907221 */ /* 0x000fe40000010000 */
[----:B------:R-:W-:Y:S02]  /*6f90*/  FADD.FTZ R143, R36, R143 ;  /* 0x0000008f248f7221 */ /* 0x000fe40000010000 */
[----:B-1----:R-:W-:-:S05]  /*6fa0*/  @P0 FADD R11, R22, R11 ;  /* 0x0000000b160b0221 */ /* 0x002fca0000000000 */
[----:B------:R-:W1:Y:S02]  /*6fb0*/  SHFL.DOWN P0, R4, R11, 0x2, 0x1f ;  /* 0x08401f000b047f89 */ /* 0x000e640000000000 */
[----:B-1----:R-:W-:-:S05]  /*6fc0*/  @P0 FADD R4, R11, R4 ;  /* 0x000000040b040221 */ /* 0x002fca0000000000 */
[----:B------:R-:W1:Y:S02]  /*6fd0*/  SHFL.DOWN P0, R13, R4, 0x4, 0x1f ;  /* 0x08801f00040d7f89 */ /* 0x000e640000000000 */
[----:B-1----:R-:W-:-:S05]  /*6fe0*/  @P0 FADD R13, R4, R13 ;  /* 0x0000000d040d0221 */ /* 0x002fca0000000000 */
[----:B------:R-:W1:Y:S02]  /*6ff0*/  SHFL.DOWN P0, R6, R13, 0x8, 0x1f ;  /* 0x09001f000d067f89 */ /* 0x000e640000000000 */
[----:B-1----:R-:W-:Y:S01]  /*7000*/  @P0 FADD R6, R13, R6 ;  /* 0x000000060d060221 */ /* 0x002fe20000000000 */
[----:B0-----:R-:W-:Y:S01]  /*7010*/  ISETP.NE.AND P0, PT, R7, RZ, PT ;  /* 0x000000ff0700720c */ /* 0x001fe20003f05270 */
[----:B------:R-:W-:-:S03]  /*7020*/  FMUL.FTZ R7, R100, R14 ;  /* 0x0000000e64077220 */ /* 0x000fc60000410000 */
[----:B------:R-:W0:Y:S01]  /*7030*/  SHFL.DOWN P1, R5, R6, 0x10, 0x1f ;  /* 0x0a001f0006057f89 */ /* 0x000e220000020000 */
[----:B------:R-:W-:-:S04]  /*7040*/  FFMA.FTZ R7, R62, R82, R7 ;  /* 0x000000523e077223 */ /* 0x000fc80000010007 */
[----:B------:R-:W-:Y:S02]  /*7050*/  FADD.FTZ R142, R7, R142 ;  /* 0x0000008e078e7221 */ /* 0x000fe40000010000 */
[----:B0-----:R-:W-:Y:S02]  /*7060*/  @P1 FADD R5, R6, R5 ;  /* 0x0000000506051221 */ /* 0x001fe40000000000 */
[----:B-----5:R-:W-:Y:S02]  /*7070*/  FFMA.FTZ R21, R38, R8, R21 ;  /* 0x0000000826157223 */ /* 0x020fe40000010015 */
[----:B------:R-:W-:Y:S02]  /*7080*/  FFMA.FTZ R38, R63, R38, R99 ;  /* 0x000000263f267223 */ /* 0x000fe40000010063 */
[----:B----4-:R-:W-:Y:S01]  /*7090*/  FFMA.FTZ R20, R39, R3, R20 ;  /* 0x0000000327147223 */ /* 0x010fe20000010014 */
[----:B------:R0:W-:Y:S01]  /*70a0*/  STL [R1+0x58], R21 ;  /* 0x0000581501007387 */ /* 0x0001e20000100800 */
[----:B------:R-:W-:-:S02]  /*70b0*/  FFMA.FTZ R39, R64, R39, R84 ;  /* 0x0000002740277223 */ /* 0x000fc40000010054 */
[----:B---3--:R-:W-:Y:S01]  /*70c0*/  FFMA.FTZ R12, R40, R2, R12 ;  /* 0x00000002280c7223 */ /* 0x008fe2000001000c */
[----:B------:R1:W-:Y:S01]  /*70d0*/  STL [R1+0x5c], R20 ;  /* 0x00005c1401007387 */ /* 0x0003e20000100800 */
[----:B------:R-:W-:Y:S02]  /*70e0*/  FFMA.FTZ R40, R65, R40, R85 ;  /* 0x0000002841287223 */ /* 0x000fe40000010055 */
[----:B--2---:R-:W-:Y:S01]  /*70f0*/  FFMA.FTZ R10, R41, R0, R10 ;  /* 0x00000000290a7223 */ /* 0x004fe2000001000a */
[----:B------:R1:W-:Y:S01]  /*7100*/  STL [R1+0x60], R12 ;  /* 0x0000600c01007387 */ /* 0x0003e20000100800 */
[----:B------:R-:W-:Y:S01]  /*7110*/  FFMA.FTZ R3, R66, R41, R86 ;  /* 0x0000002942037223 */ /* 0x000fe20000010056 */
[----:B0-----:R-:W-:Y:S01]  /*7120*/  SHF.R.S32.HI R21, RZ, 0x1f, R95 ;  /* 0x0000001fff157819 */ /* 0x001fe2000001145f */
[----:B------:R-:W-:Y:S01]  /*7130*/  FADD.FTZ R125, R38, R125 ;  /* 0x0000007d267d7221 */ /* 0x000fe20000010000 */
[----:B------:R1:W-:Y:S01]  /*7140*/  STL [R1+0x64], R10 ;  /* 0x0000640a01007387 */ /* 0x0003e20000100800 */
[----:B------:R-:W-:Y:S01]  /*7150*/  FADD.FTZ R124, R39, R124 ;  /* 0x0000007c277c7221 */ /* 0x000fe20000010000 */
[----:B------:R-:W-:Y:S01]  /*7160*/  LEA.HI R21, R21, R95, RZ, 0x5 ;  /* 0x0000005f15157211 */ /* 0x000fe200078f28ff */
[----:B------:R-:W-:-:S02]  /*7170*/  FADD.FTZ R123, R40, R123 ;  /* 0x0000007b287b7221 */ /* 0x000fc40000010000 */
[----:B------:R-:W-:Y:S01]  /*7180*/  FADD.FTZ R122, R3, R122 ;  /* 0x0000007a037a7221 */ /* 0x000fe20000010000 */
[----:B------:R-:W-:-:S05]  /*7190*/  SHF.R.S32.HI R21, RZ, 0x5, R21 ;  /* 0x00000005ff157819 */ /* 0x000fca0000011415 */
[----:B------:R1:W-:Y:S04]  /*71a0*/  @!P0 STS [R21.X4+0x8404], R5 ;  /* 0x0084040515008388 */ /* 0x0003e80000004800 */
[----:B------:R-:W-:Y:S06]  /*71b0*/  BAR.SYNC.DEFER_BLOCKING 0x0 ;  /* 0x0000000000007b1d */ /* 0x000fec0000010000 */
[----:B------:R-:W-:Y:S05]  /*71c0*/  @P2 BRA `(.L_x_953) ;  /* 0x000000c000002947 */ /* 0x000fea0003800000 */
[----:B-1----:R-:W-:Y:S01]  /*71d0*/  ULDC UR34, c[0x0][0x174] ;  /* 0x00005d0000227ab9 */ /* 0x002fe20000000800 */
[----:B------:R-:W0:Y:S01]  /*71e0*/  LDS.64 R2, [0x8408] ;  /* 0x00840800ff027984 */ /* 0x000e220000000a00 */
[----:B------:R-:W-:-:S02]  /*71f0*/  UISETP.NE.AND UP0, UPT, UR27, UR34, UPT ;  /* 0x000000221b00728c */ /* 0x000fc4000bf05270 */
[----:B------:R-:W-:Y:S01]  /*7200*/  USHF.L.U32 UR34, UR7, 0x2, URZ ;  /* 0x0000000207227899 */ /* 0x000fe2000800063f */
[----:B------:R-:W1:Y:S03]  /*7210*/  LDS R7, [0x8410] ;  /* 0x00841000ff077984 */ /* 0x000e660000000800 */
[----:B------:R-:W-:-:S13]  /*7220*/  PLOP3.LUT P0, PT, PT, PT, UP0, 0x80, 0x0 ;  /* 0x000000000000781c */ /* 0x000fda0003f0f008 */
[----:B------:R-:W2:Y:S01]  /*7230*/  @P0 LDS R0, [UR34+0xa050] ;  /* 0x00a05022ff000984 */ /* 0x000ea20008000800 */
[----:B0-----:R-:W-:-:S04]  /*7240*/  FADD.FTZ R2, R5, R2 ;  /* 0x0000000205027221 */ /* 0x001fc80000010000 */
[----:B------:R-:W-:-:S04]  /*7250*/  FADD.FTZ R2, R3, R2 ;  /* 0x0000000203027221 */ /* 0x000fc80000010000 */
[----:B-1----:R-:W-:-:S04]  /*7260*/  FADD.FTZ R5, R2, R7 ;  /* 0x0000000702057221 */ /* 0x002fc80000010000 */
[----:B--2---:R-:W-:-:S05]  /*7270*/  @P0 FADD.FTZ R5, R5, R0 ;  /* 0x0000000005050221 */ /* 0x004fca0000010000 */
[----:B------:R0:W-:Y:S02]  /*7280*/  STS [UR34+0xa050], R5 ;  /* 0x00a05005ff007988 */ /* 0x0001e40008000822 */
.L_x_953:
[----:B-1----:R-:W-:Y:S05]  /*7290*/  BSYNC B0 ;  /* 0x0000000000007941 */ /* 0x002fea0003800000 */
.L_x_952:
        /* <DEDUP_REMOVED lines=8> */
.L_x_906:
[----:B------:R-:W2:Y:S04]  /*7320*/  LDL.LU R17, [R1+0x64] ;  /* 0x0000640001117983 */ /* 0x000ea80000300800 */
[----:B------:R-:W-:Y:S06]  /*7330*/  BAR.SYNC.DEFER_BLOCKING 0x0 ;  /* 0x0000000000007b1d */ /* 0x000fec0000010000 */
[----:B------:R-:W3:Y:S01]  /*7340*/  LDL.LU R15, [R1+0x60] ;  /* 0x00006000010f7983 */ /* 0x000ee20000300800 */
[----:B------:R-:W-:Y:S01]  /*7350*/  ULDC UR43, c[0x0][0x168] ;  /* 0x00005a00002b7ab9 */ /* 0x000fe20000000800 */
[----:B------:R-:W-:Y:S01]  /*7360*/  ISETP.NE.AND P0, PT, R95, RZ, PT ;  /* 0x000000ff5f00720c */ /* 0x000fe20003f05270 */
[----:B------:R-:W-:Y:S01]  /*7370*/  ULDC.64 UR34, c[0x0][0x2d8] ;  /* 0x0000b60000227ab9 */ /* 0x000fe20000000a00 */
[----:B------:R-:W4:Y:S01]  /*7380*/  LDL.LU R14, [R1+0x5c] ;  /* 0x00005c00010e7983 */ /* 0x000f220000300800 */
[----:B------:R-:W-:-:S03]  /*7390*/  ULDC.64 UR36, c[0x0][0x2f8] ;  /* 0x0000be0000247ab9 */ /* 0x000fc60000000a00 */
[----:B------:R-:W5:Y:S04]  /*73a0*/  LDL.LU R13, [R1+0x58] ;  /* 0x00005800010d7983 */ /* 0x000f680000300800 */
        /* <DEDUP_REMOVED lines=11> */
[----:B------:R-:W5:Y:S01]  /*7460*/  LDL.LU R0, [R1+0x28] ;  /* 0x0000280001007983 */ /* 0x000f620000300800 */
[----:B------:R-:W-:Y:S01]  /*7470*/  UIADD3 UR43, -UR38, UR43, URZ ;  /* 0x0000002b262b7290 */ /* 0x000fe2000fffe13f */
[----:B------:R-:W-:Y:S01]  /*7480*/  SHF.R.S32.HI R43, RZ, 0x1f, R78 ;  /* 0x0000001fff2b7819 */ /* 0x000fe2000001144e */
[----:B------:R-:W-:Y:S01]  /*7490*/  UIMAD UR7, UR13, UR34, URZ ;  /* 0x000000220d0772a4 */ /* 0x000fe2000f8e023f */
[----:B------:R-:W-:Y:S01]  /*74a0*/  BSSY B0, `(.L_x_955) ;  /* 0x000003e000007945 */ /* 0x000fe20003800000 */
[----:B------:R-:W-:-:S02]  /*74b0*/  UIMAD.WIDE.U32 UR8, UR14, UR34, URZ ;  /* 0x000000220e0872a5 */ /* 0x000fc4000f8e003f */
[----:B------:R-:W-:Y:S01]  /*74c0*/  MOV R45, UR43 ;  /* 0x0000002b002d7c02 */ /* 0x000fe20008000f00 */
[----:B------:R-:W-:Y:S02]  /*74d0*/  UIMAD UR39, UR14, UR35, UR7 ;  /* 0x000000230e2772a4 */ /* 0x000fe4000f8e0207 */
[----:B------:R-:W-:Y:S02]  /*74e0*/  UIMAD UR42, UR13, UR36, URZ ;  /* 0x000000240d2a72a4 */ /* 0x000fe4000f8e023f */
[----:B------:R-:W-:Y:S02]  /*74f0*/  UIMAD UR7, UR6, -0x800, UR12 ;  /* 0xfffff800060778a4 */ /* 0x000fe4000f8e020c */
[----:B------:R-:W-:Y:S02]  /*7500*/  UIMAD.WIDE.U32 UR34, UR14, UR36, URZ ;  /* 0x000000240e2272a5 */ /* 0x000fe4000f8e003f */
[----:B------:R-:W-:Y:S01]  /*7510*/  UIMAD UR42, UR14, UR37, UR42 ;  /* 0x000000250e2a72a4 */ /* 0x000fe2000f8e022a */
        /* <DEDUP_REMOVED lines=14> */
[----:B------:R0:W-:Y:S04]  /*7600*/  STS [R67+0x38], R2 ;  /* 0x0000380243007388 */ /* 0x0001e80000000800 */
[----:B------:R1:W-:Y:S01]  /*7610*/  STS [R67+0x3c], R0 ;  /* 0x00003c0043007388 */ /* 0x0003e20000000800 */
[----:B------:R-:W-:-:S06]  /*7620*/  NOP ;  /* 0x0000000000007918 */ /* 0x000fcc0000000000 */
[----:B------:R-:W-:Y:S01]  /*7630*/  LDS R9, [R93] ;  /* 0x000000005d097984 */ /* 0x000fe20000000800 */
[----:B0-----:R-:W-:Y:S01]  /*7640*/  IADD3 R2, P2, R78, UR38, RZ ;  /* 0x000000264e027c10 */ /* 0x001fe2000ff5e0ff */
[----:B-1----:R-:W-:Y:S02]  /*7650*/  IMAD.U32 R0, RZ, RZ, UR38 ;  /* 0x00000026ff007e24 */ /* 0x002fe4000f8e00ff */
[----:B------:R-:W-:Y:S01]  /*7660*/  LDS R11, [R92+0x80] ;  /* 0x000080005c0b7984 */ /* 0x000fe20000000800 */
[----:B------:R-:W-:-:S03]  /*7670*/  UIADD3 UR38, UR9, UR39, URZ ;  /* 0x0000002709267290 */ /* 0x000fc6000fffe03f */
[----:B------:R-:W-:Y:S01]  /*7680*/  LDS R13, [R91+0x100] ;  /* 0x000100005b0d7984 */ /* 0x000fe20000000800 */
[----:B------:R-:W-:-:S03]  /*7690*/  LEA.HI.X.SX32 R3, R0, R43, 0x1, P2 ;  /* 0x0000002b00037211 */ /* 0x000fc600010f0eff */
        /* <DEDUP_REMOVED lines=30> */
.L_x_956:
[----:B------:R-:W-:Y:S05]  /*7880*/  BSYNC B0 ;  /* 0x0000000000007941 */ /* 0x000fea0003800000 */
.L_x_955:
        /* <DEDUP_REMOVED lines=15> */
[----:B0-----:R-:W0:Y:S01]  /*7980*/  S2R R9, SR_LANEID ;  /* 0x0000000000097919 */ /* 0x001e220000000000 */
[----:B------:R-:W-:Y:S01]  /*7990*/  ISETP.GE.AND P3, PT, R0, R41, PT ;  /* 0x000000290000720c */ /* 0x000fe20003f66270 */
[----:B------:R-:W-:Y:S01]  /*79a0*/  UIADD3.X UR8, UR37, UR39, UR9, UP0, !UPT ;  /* 0x0000002725087290 */ /* 0x000fe200087fe409 */
[----:B------:R-:W-:Y:S01]  /*79b0*/  IMAD.U32 R6, RZ, RZ, UR36 ;  /* 0x00000024ff067e24 */ /* 0x000fe2000f8e00ff */
[C---:B------:R-:W-:Y:S01]  /*79c0*/  LOP3.LUT R28, R78.reuse, 0x80, RZ, 0xfc, !PT ;  /* 0x000000804e1c7812 */ /* 0x040fe200078efcff */
        /* <DEDUP_REMOVED lines=15> */
[----:B------:R4:W-:Y:S01]  /*7ac0*/  @!P3 STG.E [R4.64+-0x1e80], R15 ;  /* 0xffe1800f0400b986 */ /* 0x0009e2000c10191c */
[-C--:B------:R-:W-:Y:S02]  /*7ad0*/  ISETP.GE.AND P3, PT, R32, R41.reuse, PT ;  /* 0x000000292000720c */ /* 0x080fe40003f66270 */
[-C--:B------:R-:W-:Y:S02]  /*7ae0*/  ISETP.GE.AND P5, PT, R36, R41.reuse, PT ;  /* 0x000000292400720c */ /* 0x080fe40003fa6270 */
[----:B------:R-:W-:-:S02]  /*7af0*/  ISETP.GE.AND P6, PT, R38, R41, PT ;  /* 0x000000292600720c */ /* 0x000fc40003fc6270 */
        /* <DEDUP_REMOVED lines=25> */
[C---:B------:R-:W-:Y:S01]  /*7c90*/  IADD3 R10, R52.reuse, 0x3, RZ ;  /* 0x00000003340a7810 */ /* 0x040fe20007ffe0ff */
[----:B------:R-:W-:Y:S01]  /*7ca0*/  @!P4 STG.E [R4.64+-0x1980], R35 ;  /* 0xffe680230400c986 */ /* 0x000fe2000c10191c */
[C---:B-1----:R-:W-:Y:S02]  /*7cb0*/  IADD3 R11, R52.reuse, 0x4, RZ ;  /* 0x00000004340b7810 */ /* 0x042fe40007ffe0ff */
[C---:B------:R-:W-:Y:S01]  /*7cc0*/  IADD3 R12, R52.reuse, 0x5, RZ ;  /* 0x00000005340c7810 */ /* 0x040fe20007ffe0ff */
[----:B------:R-:W-:Y:S01]  /*7cd0*/  @!P5 STG.E [R4.64+-0x1900], R37 ;  /* 0xffe700250400d986 */ /* 0x000fe2000c10191c */
[C---:B---3--:R-:W-:Y:S02]  /*7ce0*/  IADD3 R13, R52.reuse, 0x6, RZ ;  /* 0x00000006340d7810 */ /* 0x048fe40007ffe0ff */
[----:B------:R-:W-:Y:S01]  /*7cf0*/  LEA.HI.SX32 R9, R9, R52, 0x1b ;  /* 0x0000003409097211 */ /* 0x000fe200078fdaff */
[----:B------:R-:W-:Y:S01]  /*7d00*/  @!P6 STG.E [R4.64+-0x1880], R39 ;  /* 0xffe780270400e986 */ /* 0x000fe2000c10191c */
[----:B------:R-:W-:-:S02]  /*7d10*/  IADD3 R14, R52, 0x7, RZ ;  /* 0x00000007340e7810 */ /* 0x000fc40007ffe0ff */
[-C--:B------:R-:W-:Y:S01]  /*7d20*/  LEA.HI.SX32 R10, R10, R52.reuse, 0x1b ;  /* 0x000000340a0a7211 */ /* 0x080fe200078fdaff */
[----:B------:R-:W-:Y:S01]  /*7d30*/  BAR.SYNC.DEFER_BLOCKING 0x0 ;  /* 0x0000000000007b1d */ /* 0x000fe20000010000 */
[C---:B----4-:R-:W-:Y:S02]  /*7d40*/  IADD3 R15, R52.reuse, 0x8, RZ ;  /* 0x00000008340f7810 */ /* 0x050fe40007ffe0ff */
[-C--:B------:R-:W-:Y:S02]  /*7d50*/  LEA.HI.SX32 R11, R11, R52.reuse, 0x1b ;  /* 0x000000340b0b7211 */ /* 0x080fe400078fdaff */
[----:B------:R-:W-:Y:S02]  /*7d60*/  IADD3 R16, R52, 0x9, RZ ;  /* 0x0000000934107810 */ /* 0x000fe40007ffe0ff */
[----:B------:R-:W-:Y:S02]  /*7d70*/  LEA.HI.SX32 R12, R12, R52, 0x1b ;  /* 0x000000340c0c7211 */ /* 0x000fe400078fdaff */
[----:B-----5:R-:W-:-:S02]  /*7d80*/  IADD3 R17, R52, 0xa, RZ ;  /* 0x0000000a34117810 */ /* 0x020fc40007ffe0ff */
[-C--:B------:R-:W-:Y:S02]  /*7d90*/  LEA.HI.SX32 R13, R13, R52.reuse, 0x1b ;  /* 0x000000340d0d7211 */ /* 0x080fe400078fdaff */
[----:B------:R-:W-:Y:S02]  /*7da0*/  IADD3 R18, R52, 0xb, RZ ;  /* 0x0000000b34127810 */ /* 0x000fe40007ffe0ff */
[-C--:B------:R-:W-:Y:S02]  /*7db0*/  LEA.HI.SX32 R14, R14, R52.reuse, 0x1b ;  /* 0x000000340e0e7211 */ /* 0x080fe400078fdaff */
[C---:B------:R-:W-:Y:S02]  /*7dc0*/  IADD3 R19, R52.reuse, 0xc, RZ ;  /* 0x0000000c34137810 */ /* 0x040fe40007ffe0ff */
[----:B------:R-:W-:Y:S02]  /*7dd0*/  LEA.HI.SX32 R15, R15, R52, 0x1b ;  /* 0x000000340f0f7211 */ /* 0x000fe400078fdaff */
[----:B------:R-:W-:-:S02]  /*7de0*/  IADD3 R20, R52, 0xd, RZ ;  /* 0x0000000d34147810 */ /* 0x000fc40007ffe0ff */
[-C--:B------:R-:W-:Y:S01]  /*7df0*/  LEA.HI.SX32 R16, R16, R52.reuse, 0x1b ;  /* 0x0000003410107211 */ /* 0x080fe200078fdaff */
[----:B------:R-:W-:Y:S01]  /*7e00*/  STS [R67], R122 ;  /* 0x0000007a43007388 */ /* 0x000fe20000000800 */
        /* <DEDUP_REMOVED lines=9> */
[----:B------:R-:W-:-:S03]  /*7ea0*/  LEA.HI.SX32 R8, R7, R52, 0x1b ;  /* 0x0000003407087211 */ /* 0x000fc600078fdaff */
[----:B------:R-:W-:Y:S02]  /*7eb0*/  FADD.FTZ R7, R6, R123 ;  /* 0x0000007b06077221 */ /* 0x000fe40000010000 */
[----:B------:R-:W-:Y:S02]  /*7ec0*/  STS [R8.X4+0x4], R123 ;  /* 0x0000047b08007388 */ /* 0x000fe40000004800 */
[----:B------:R-:W-:Y:S02]  /*7ed0*/  FADD.FTZ R6, R7, R124 ;  /* 0x0000007c07067221 */ /* 0x000fe40000010000 */
[----:B------:R-:W-:Y:S02]  /*7ee0*/  STS [R9.X4+0x8], R124 ;  /* 0x0000087c09007388 */ /* 0x000fe40000004800 */
[----:B------:R-:W-:Y:S02]  /*7ef0*/  FADD.FTZ R7, R6, R125 ;  /* 0x0000007d06077221 */ /* 0x000fe40000010000 */
[----:B------:R-:W-:Y:S02]  /*7f00*/  STS [R10.X4+0xc], R125 ;  /* 0x00000c7d0a007388 */ /* 0x000fe40000004800 */
[----:B------:R-:W-:-:S02]  /*7f10*/  FADD.FTZ R6, R7, R142 ;  /* 0x0000008e07067221 */ /* 0x000fc40000010000 */
[----:B------:R-:W-:Y:S04]  /*7f20*/  STS [R11.X4+0x10], R142 ;  /* 0x0000108e0b007388 */ /* 0x000fe80000004800 */
        /* <DEDUP_REMOVED lines=22> */
[----:B------:R-:W-:Y:S01]  /*8090*/  LDS R93, [R93] ;  /* 0x000000005d5d7984 */ /* 0x000fe20000000800 */
[----:B--2---:R-:W-:-:S03]  /*80a0*/  FADD.FTZ R151, R150, R151 ;  /* 0x0000009796977221 */ /* 0x004fc60000010000 */
[----:B------:R-:W-:Y:S01]  /*80b0*/  LDS R7, [R92+0x80] ;  /* 0x000080005c077984 */ /* 0x000fe20000000800 */
[----:B0-----:R-:W-:-:S03]  /*80c0*/  FADD.FTZ R152, R151, R152 ;  /* 0x0000009897987221 */ /* 0x001fc60000010000 */
[----:B------:R-:W-:Y:S01]  /*80d0*/  LDS R91, [R91+0x100] ;  /* 0x000100005b5b7984 */ /* 0x000fe20000000800 */
[----:B------:R-:W-:-:S03]  /*80e0*/  FADD.FTZ R4, R152, R153 ;  /* 0x0000009998047221 */ /* 0x000fc60000010000 */
        /* <DEDUP_REMOVED lines=15> */
[----:B------:R-:W-:Y:S04]  /*81e0*/  STL [R1+0xa8], R4 ;  /* 0x0000a80401007387 */ /* 0x000fe80000100800 */
[----:B------:R-:W0:Y:S02]  /*81f0*/  LDS R23, [0x2100] ;  /* 0x00210000ff177984 */ /* 0x000e240000000800 */
[----:B0-----:R-:W-:-:S13]  /*8200*/  ISETP.GE.AND P0, PT, R78, R23, PT ;  /* 0x000000174e00720c */ /* 0x001fda0003f06270 */
[----:B------:R-:W-:Y:S05]  /*8210*/  @P0 BRA `(.L_x_958) ;  /* 0x000000c000000947 */ /* 0x000fea0003800000 */
[----:B------:R-:W-:Y:S01]  /*8220*/  IMAD.U32 R5, RZ, RZ, UR14 ;  /* 0x0000000eff057e24 */ /* 0x000fe2000f8e00ff */
[----:B------:R-:W-:Y:S02]  /*8230*/  ULDC.64 UR8, c[0x0][0x300] ;  /* 0x0000c00000087ab9 */ /* 0x000fe40000000a00 */
[----:B------:R-:W-:Y:S01]  /*8240*/  UIMAD UR8, UR15, UR8, URZ ;  /* 0x000000080f0872a4 */ /* 0x000fe2000f8e023f */
[----:B------:R-:W-:Y:S01]  /*8250*/  IMAD.WIDE.U32 R2, R5, c[0x0][0x2f8], R2 ;  /* 0x0000be0005027a25 */ /* 0x000fe200078e0002 */
[----:B------:R-:W-:Y:S02]  /*8260*/  MOV R5, UR16 ;  /* 0x0000001000057c02 */ /* 0x000fe40008000f00 */
[----:B------:R-:W-:Y:S02]  /*8270*/  UIMAD UR8, UR16, UR9, UR8 ;  /* 0x00000009100872a4 */ /* 0x000fe4000f8e0208 */
[----:B------:R-:W-:-:S05]  /*8280*/  IADD3 R3, R3, UR42, RZ ;  /* 0x0000002a03037c10 */ /* 0x000fca000fffe0ff */
[----:B------:R-:W-:-:S05]  /*8290*/  IMAD.WIDE.U32 R2, R5, c[0x0][0x300], R2 ;  /* 0x0000c00005027a25 */ /* 0x000fca00078e0002 */
[----:B------:R-:W-:Y:S02]  /*82a0*/  IADD3 R3, R3, UR8, RZ ;  /* 0x0000000803037c10 */ /* 0x000fe4000fffe0ff */
[----:B------:R-:W-:-:S04]  /*82b0*/  LEA R4, P0, R2, c[0x0][0x340], 0x2 ;  /* 0x0000d00002047a11 */ /* 0x000fc800078010ff */
[----:B------:R-:W-:-:S05]  /*82c0*/  LEA.HI.X R5, R2, c[0x0][0x344], R3, 0x2, P0 ;  /* 0x0000d10002057a11 */ /* 0x000fca00000f1403 */
[----:B------:R0:W-:Y:S04]  /*82d0*/  STG.E [R4.64], R93 ;  /* 0x0000005d04007986 */ /* 0x0001e8000c10191c */
.L_x_958:
[----:B------:R-:W-:Y:S05]  /*82e0*/  BSYNC B0 ;  /* 0x0000000000007941 */ /* 0x000fea0003800000 */
.L_x_957:
        /* <DEDUP_REMOVED lines=20> */
[----:B------:R-:W-:Y:S01]  /*8430*/  IMAD.U32 R5, RZ, RZ, UR34 ;  /* 0x00000022ff057e24 */ /* 0x000fe2000f8e00ff */
[----:B------:R-:W-:-:S02]  /*8440*/  UIADD3 UR17, UP3, UR17, -0x2000, URZ ;  /* 0xffffe00011117890 */ /* 0x000fc4000ff7e03f */
[----:B------:R-:W-:Y:S02]  /*8450*/  UIADD3 UR21, UP4, UR21, -0x2000, URZ ;  /* 0xffffe00015157890 */ /* 0x000fe4000ff9e03f */
[----:B------:R-:W-:Y:S01]  /*8460*/  LEA.HI.X R3, R4, R3, R5, 0x2, P0 ;  /* 0x0000000304037211 */ /* 0x000fe200000f1405 */
[----:B------:R-:W-:Y:S01]  /*8470*/  UIADD3 UR19, UP5, UR19, -0x2000, URZ ;  /* 0xffffe00013137890 */ /* 0x000fe2000ffbe03f */
[-C--:B------:R-:W-:Y:S01]  /*8480*/  ISETP.GE.AND P0, PT, R30, R23.reuse, PT ;  /* 0x000000171e00720c */ /* 0x080fe20003f06270 */
[----:B------:R-:W-:Y:S02]  /*8490*/  UIADD3 UR6, UR6, 0x1, URZ ;  /* 0x0000000106067890 */ /* 0x000fe4000fffe03f */
[----:B------:R0:W-:Y:S01]  /*84a0*/  @!P3 STG.E [R2.64], R7 ;  /* 0x000000070200b986 */ /* 0x0001e2000c10191c */
[-C--:B------:R-:W-:Y:S01]  /*84b0*/  ISETP.GE.AND P3, PT, R36, R23.reuse, PT ;  /* 0x000000172400720c */ /* 0x080fe20003f66270 */
[----:B------:R-:W-:Y:S02]  /*84c0*/  UIADD3.X UR24, UR24, -0x1, URZ, UP1, !UPT ;  /* 0xffffffff18187890 */ /* 0x000fe40008ffe43f */
[----:B------:R0:W-:Y:S01]  /*84d0*/  @!P4 STG.E [R2.64+0x80], R91 ;  /* 0x0000805b0200c986 */ /* 0x0001e2000c10191c */
[----:B------:R-:W-:Y:S01]  /*84e0*/  ISETP.GE.AND P4, PT, R38, R23, PT ;  /* 0x000000172600720c */ /* 0x000fe20003f86270 */
[----:B------:R-:W-:-:S02]  /*84f0*/  UIADD3.X UR26, UR26, -0x1, URZ, UP2, !UPT ;  /* 0xffffffff1a1a7890 */ /* 0x000fc400097fe43f */
[----:B------:R0:W-:Y:S01]  /*8500*/  @!P5 STG.E [R2.64+0x100], R9 ;  /* 0x000100090200d986 */ /* 0x0001e2000c10191c */
[-C--:B------:R-:W-:Y:S01]  /*8510*/  ISETP.GE.AND P5, PT, R40, R23.reuse, PT ;  /* 0x000000172800720c */ /* 0x080fe20003fa6270 */
[----:B------:R-:W-:Y:S02]  /*8520*/  UIADD3.X UR18, UR18, -0x1, URZ, UP3, !UPT ;  /* 0xffffffff12127890 */ /* 0x000fe40009ffe43f */
[----:B------:R0:W-:Y:S01]  /*8530*/  @!P6 STG.E [R2.64+0x180], R89 ;  /* 0x000180590200e986 */ /* 0x0001e2000c10191c */
        /* <DEDUP_REMOVED lines=21> */
.L_x_904:
[----:B------:R-:W-:Y:S02]  /*8690*/  ISETP.NE.U32.AND P0, PT, RZ, c[0x0][0x328], PT ;  /* 0x0000ca00ff007a0c */ /* 0x000fe40003f05070 */
[----:B------:R-:W-:Y:S02]  /*86a0*/  ISETP.NE.U32.AND P2, PT, RZ, c[0x0][0x348], PT ;  /* 0x0000d200ff007a0c */ /* 0x000fe40003f45070 */
[----:B------:R-:W-:Y:S02]  /*86b0*/  ISETP.NE.AND.EX P1, PT, RZ, c[0x0][0x32c], PT, P0 ;  /* 0x0000cb00ff007a0c */ /* 0x000fe40003f25300 */
[----:B------:R-:W-:-:S11]  /*86c0*/  ISETP.NE.AND.EX P0, PT, RZ, c[0x0][0x34c], PT, P2 ;  /* 0x0000d300ff007a0c */ /* 0x000fd60003f05320 */
[----:B------:R-:W-:Y:S05]  /*86d0*/  @!P1 BRA `(.L_x_960) ;  /* 0x000001f000009947 */ /* 0x000fea0003800000 */
[----:B-1----:R-:W3:Y:S01]  /*86e0*/  LDL.LU R2, [R1+0xac] ;  /* 0x0000ac0001027983 */ /* 0x002ee20000300800 */
[----:B------:R-:W-:Y:S03]  /*86f0*/  BSSY B0, `(.L_x_960) ;  /* 0x000001d000007945 */ /* 0x000fe60003800000 */
[----:B------:R-:W1:Y:S04]  /*8700*/  S2R R6, SR_LANEID ;  /* 0x0000000000067919 */ /* 0x000e680000000000 */
[----:B------:R-:W4:Y:S01]  /*8710*/  S2R R7, SR_TID.X ;  /* 0x0000000000077919 */ /* 0x000f220000002100 */
[----:B-1----:R-:W-:-:S13]  /*8720*/  ISETP.NE.AND P2, PT, R6, RZ, PT ;  /* 0x000000ff0600720c */ /* 0x002fda0003f45270 */
[----:B----4-:R-:W-:-:S04]  /*8730*/  @!P2 SHF.R.S32.HI R6, RZ, 0x1f, R7 ;  /* 0x0000001fff06a819 */ /* 0x010fc80000011407 */
[----:B------:R-:W-:-:S04]  /*8740*/  @!P2 LEA.HI R6, R6, R7, RZ, 0x5 ;  /* 0x000000070606a211 */ /* 0x000fc800078f28ff */
[----:B------:R-:W-:Y:S01]  /*8750*/  @!P2 SHF.R.S32.HI R9, RZ, 0x5, R6 ;  /* 0x00000005ff09a819 */ /* 0x000fe20000011406 */
[----:B---3--:R-:W1:Y:S02]  /*8760*/  SHFL.DOWN P1, R0, R2, 0x1, 0x1f ;  /* 0x08201f0002007f89 */ /* 0x008e640000020000 */
[----:B-1----:R-:W-:-:S05]  /*8770*/  @P1 FADD R0, R0, R2 ;  /* 0x0000000200001221 */ /* 0x002fca0000000000 */
[----:B------:R-:W1:Y:S02]  /*8780*/  SHFL.DOWN P1, R3, R0, 0x2, 0x1f ;  /* 0x08401f0000037f89 */ /* 0x000e640000020000 */
        /* <DEDUP_REMOVED lines=19> */
.L_x_961:
[----:B-1----:R-:W-:Y:S05]  /*88c0*/  BSYNC B0 ;  /* 0x0000000000007941 */ /* 0x002fea0003800000 */
.L_x_960:
[----:B------:R-:W-:Y:S01]  /*88d0*/  BSSY B0, `(.L_x_962) ;  /* 0x0000023000007945 */ /* 0x000fe20003800000 */
[----:B------:R-:W-:Y:S05]  /*88e0*/  @!P0 BRA `(.L_x_963) ;  /* 0x0000020000008947 */ /* 0x000fea0003800000 */
[----:B-1----:R-:W3:Y:S04]  /*88f0*/  LDL.LU R2, [R1+0xa8] ;  /* 0x0000a80001027983 */ /* 0x002ee80000300800 */
[----:B------:R-:W1:Y:S04]  /*8900*/  S2R R6, SR_LANEID ;  /* 0x0000000000067919 */ /* 0x000e680000000000 */
[----:B------:R-:W4:Y:S04]  /*8910*/  S2R R7, SR_TID.X ;  /* 0x0000000000077919 */ /* 0x000f280000002100 */
[----:B------:R-:W-:Y:S01]  /*8920*/  BAR.SYNC.DEFER_BLOCKING 0x0 ;  /* 0x0000000000007b1d */ /* 0x000fe20000010000 */
        /* <DEDUP_REMOVED lines=22> */
[----:B------:R-:W-:Y:S01]  /*8a90*/  MOV R3, UR33 ;  /* 0x0000002100037c02 */ /* 0x000fe20008000f00 */
[----:B------:R-:W-:Y:S02]  /*8aa0*/  IMAD.U32 R2, RZ, RZ, UR32 ;  /* 0x00000020ff027e24 */ /* 0x000fe4000f8e00ff */
[----:B---3--:R-:W-:-:S05]  /*8ab0*/  @!P0 FADD.FTZ R4, R0, R5 ;  /* 0x0000000500048221 */ /* 0x008fca0000010000 */
[----:B------:R1:W-:Y:S01]  /*8ac0*/  RED.E.ADD.F32.FTZ.RN.STRONG.GPU [R2.64], R4 ;  /* 0x000000040200798e */ /* 0x0003e2000c10e79c */
[----:B------:R-:W-:Y:S01]  /*8ad0*/  HFMA2.MMA R7, -RZ, RZ, 0, 0 ;  /* 0x00000000ff077435 */ /* 0x000fe200000001ff */
[----:B------:R-:W-:Y:S05]  /*8ae0*/  BRA `(.L_x_964) ;  /* 0x0000001000007947 */ /* 0x000fea0003800000 */
.L_x_963:
[----:B------:R-:W3:Y:S02]  /*8af0*/  S2R R7, SR_TID.X ;  /* 0x0000000000077919 */ /* 0x000ee40000002100 */
.L_x_964:
[----:B-1----:R-:W-:Y:S05]  /*8b00*/  BSYNC B0 ;  /* 0x0000000000007941 */ /* 0x002fea0003800000 */
.L_x_962:
[----:B---3--:R-:W-:-:S13]  /*8b10*/  ISETP.GE.AND P0, PT, R7, c[0x0][0x16c], PT ;  /* 0x00005b0007007a0c */ /* 0x008fda0003f06270 */
[----:B------:R-:W-:Y:S05]  /*8b20*/  @P0 EXIT ;  /* 0x000000000000094d */ /* 0x000fea0003800000 */
[----:B------:R-:W-:Y:S02]  /*8b30*/  ULDC.64 UR6, c[0x0][0x288] ;  /* 0x0000a20000067ab9 */ /* 0x000fe40000000a00 */
[----:B------:R-:W-:Y:S02]  /*8b40*/  UIMAD UR15, UR15, UR6, URZ ;  /* 0x000000060f0f72a4 */ /* 0x000fe4000f8e023f */
[----:B0-2---:R-:W-:Y:S02]  /*8b50*/  UIMAD.WIDE.U32 UR4, UR16, UR6, URZ ;  /* 0x00000006100472a5 */ /* 0x005fe4000f8e003f */
[----:B------:R-:W-:-:S04]  /*8b60*/  UIMAD UR6, UR16, UR7, UR15 ;  /* 0x00000007100672a4 */ /* 0x000fc8000f8e020f */
[----:B------:R-:W-:-:S04]  /*8b70*/  UIADD3 UR6, UR5, UR6, URZ ;  /* 0x0000000605067290 */ /* 0x000fc8000fffe03f */
.L_x_965:
[----:B0-----:R0:W1:Y:S01]  /*8b80*/  LDS R9, [R7.X4+0xa050] ;  /* 0x00a0500007097984 */ /* 0x0010620000004800 */
[----:B------:R-:W-:Y:S01]  /*8b90*/  SHF.R.S32.HI R0, RZ, 0x1f, R7 ;  /* 0x0000001fff007819 */ /* 0x000fe20000011407 */
[----:B------:R-:W-:Y:S01]  /*8ba0*/  IMAD.U32 R3, RZ, RZ, UR6 ;  /* 0x00000006ff037e24 */ /* 0x000fe2000f8e00ff */
[----:B------:R-:W-:Y:S02]  /*8bb0*/  MOV R4, UR4 ;  /* 0x0000000400047c02 */ /* 0x000fe40008000f00 */
[----:B------:R-:W-:Y:S01]  /*8bc0*/  MOV R5, UR5 ;  /* 0x0000000500057c02 */ /* 0x000fe20008000f00 */
[----:B------:R-:W-:Y:S01]  /*8bd0*/  IMAD R0, R0, c[0x0][0x290], RZ ;  /* 0x0000a40000007a24 */ /* 0x000fe200078e02ff */
[----:B------:R-:W-:Y:S01]  /*8be0*/  YIELD ;  /* 0x0000000000007946 */ /* 0x000fe20003800000 */
[----:B------:R-:W-:Y:S02]  /*8bf0*/  IMAD.MOV.U32 R2, RZ, RZ, R4 ;  /* 0x000000ffff027224 */ /* 0x000fe400078e0004 */
[----:B------:R-:W-:-:S02]  /*8c00*/  IMAD R5, R7, c[0x0][0x294], R0 ;  /* 0x0000a50007057a24 */ /* 0x000fc400078e0200 */
[C---:B------:R-:W-:Y:S01]  /*8c10*/  IMAD.WIDE.U32 R2, R7.reuse, c[0x0][0x290], R2 ;  /* 0x0000a40007027a25 */ /* 0x040fe200078e0002 */
[----:B0-----:R-:W-:-:S04]  /*8c20*/  IADD3 R7, R7, c[0x0][0x0], RZ ;  /* 0x0000000007077a10 */ /* 0x001fc80007ffe0ff */
[----:B------:R-:W-:Y:S02]  /*8c30*/  IADD3 R3, R3, R5, RZ ;  /* 0x0000000503037210 */ /* 0x000fe40007ffe0ff */
[----:B------:R-:W-:-:S04]  /*8c40*/  LEA R4, P0, R2, c[0x0][0x310], 0x2 ;  /* 0x0000c40002047a11 */ /* 0x000fc800078010ff */
[----:B------:R-:W-:Y:S02]  /*8c50*/  LEA.HI.X R5, R2, c[0x0][0x314], R3, 0x2, P0 ;  /* 0x0000c50002057a11 */ /* 0x000fe400000f1403 */
[----:B------:R-:W-:-:S03]  /*8c60*/  ISETP.GE.AND P0, PT, R7, c[0x0][0x16c], PT ;  /* 0x00005b0007007a0c */ /* 0x000fc60003f06270 */
[----:B-1----:R0:W-:Y:S10]  /*8c70*/  RED.E.ADD.F32.FTZ.RN.STRONG.GPU [R4.64], R9 ;  /* 0x000000090400798e */ /* 0x0021f4000c10e79c */
[----:B------:R-:W-:Y:S05]  /*8c80*/  @!P0 BRA `(.L_x_965) ;  /* 0xfffffef000008947 */ /* 0x000fea000383ffff */
[----:B------:R-:W-:Y:S05]  /*8c90*/  EXIT ;  /* 0x000000000000794d */ /* 0x000fea0003800000 */
.L_x_911:
[----:B------:R-:W-:Y:S01]  /*8ca0*/  HFMA2.MMA R129, -RZ, RZ, 0, 0 ;  /* 0x00000000ff817435 */ /* 0x000fe200000001ff */
[----:B------:R-:W-:Y:S01]  /*8cb0*/  MOV R83, R85 ;  /* 0x0000005500537202 */ /* 0x000fe20000000f00 */
[----:B------:R-:W-:Y:S01]  /*8cc0*/  IMAD.MOV.U32 R86, RZ, RZ, 0x1 ;  /* 0x00000001ff567424 */ /* 0x000fe200078e00ff */
[----:B------:R-:W-:-:S02]  /*8cd0*/  MOV R128, 0xffffffff ;  /* 0xffffffff00807802 */ /* 0x000fc40000000f00 */
[----:B------:R-:W-:Y:S02]  /*8ce0*/  MOV R82, 0x8d00 ;  /* 0x00008d0000527802 */ /* 0x000fe40000000f00 */
[----:B-----5:R-:W-:Y:S05]  /*8cf0*/  CALL.REL.NOINC `($__internal_38_$__cuda_sm70_shflsync_up) ;  /* 0x00000da000007944 */ /* 0x020fea0003c00000 */
[----:B-1----:R-:W-:Y:S01]  /*8d00*/  IMAD.MOV.U32 R87, RZ, RZ, R86 ;  /* 0x000000ffff577224 */ /* 0x002fe200078e0056 */
[----:B------:R-:W-:Y:S05]  /*8d10*/  BRA `(.L_x_966) ;  /* 0xffffb5e000007947 */ /* 0x000fea000383ffff */
.L_x_912:
[----:B------:R-:W-:Y:S01]  /*8d20*/  HFMA2.MMA R86, -RZ, RZ, 0, 5.9604644775390625e-08 ;  /* 0x00000001ff567435 */ /* 0x000fe200000001ff */
[----:B------:R-:W-:Y:S01]  /*8d30*/  MOV R83, R84 ;  /* 0x0000005400537202 */ /* 0x000fe20000000f00 */
[----:B------:R-:W-:Y:S01]  /*8d40*/  IMAD.MOV.U32 R129, RZ, RZ, RZ ;  /* 0x000000ffff817224 */ /* 0x000fe200078e00ff */
[----:B------:R-:W-:Y:S02]  /*8d50*/  MOV R128, 0xffffffff ;  /* 0xffffffff00807802 */ /* 0x000fe40000000f00 */
[----:B------:R-:W-:Y:S02]  /*8d60*/  MOV R82, 0x8d80 ;  /* 0x00008d8000527802 */ /* 0x000fe40000000f00 */
[----:B01---5:R-:W-:Y:S05]  /*8d70*/  CALL.REL.NOINC `($__internal_38_$__cuda_sm70_shflsync_up) ;  /* 0x00000d2000007944 */ /* 0x023fea0003c00000 */
        /* <DEDUP_REMOVED lines=11> */
[----:B------:R-:W-:Y:S05]  /*8e30*/  CALL.REL.NOINC `($__internal_38_$__cuda_sm70_shflsync_up) ;  /* 0x00000c6000007944 */ /* 0x000fea0003c00000 */
[----:B-1----:R-:W-:Y:S01]  /*8e40*/  IMAD.MOV.U32 R87, RZ, RZ, R86 ;  /* 0x000000ffff577224 */ /* 0x002fe200078e0056 */
[----:B------:R-:W-:Y:S01]  /*8e50*/  HFMA2.MMA R86, -RZ, RZ, 0, 1.1920928955078125e-07 ;  /* 0x00000002ff567435 */ /* 0x000fe200000001ff */
[----:B------:R-:W-:Y:S01]  /*8e60*/  MOV R83, R84 ;  /* 0x0000005400537202 */ /* 0x000fe20000000f00 */
[----:B------:R-:W-:Y:S01]  /*8e70*/  IMAD.MOV.U32 R129, RZ, RZ, RZ ;  /* 0x000000ffff817224 */ /* 0x000fe200078e00ff */
[----:B------:R-:W-:-:S02]  /*8e80*/  MOV R128, 0xffffffff ;  /* 0xffffffff00807802 */ /* 0x000fc40000000f00 */
[----:B------:R-:W-:Y:S02]  /*8e90*/  MOV R82, 0x8eb0 ;  /* 0x00008eb000527802 */ /* 0x000fe40000000f00 */
[----:B------:R-:W-:Y:S05]  /*8ea0*/  CALL.REL.NOINC `($__internal_38_$__cuda_sm70_shflsync_up) ;  /* 0x00000bf000007944 */ /* 0x000fea0003c00000 */
        /* <DEDUP_REMOVED lines=9> */
[----:B------:R-:W-:Y:S05]  /*8f40*/  CALL.REL.NOINC `($__internal_38_$__cuda_sm70_shflsync_up) ;  /* 0x00000b5000007944 */ /* 0x000fea0003c00000 */
[----:B-1----:R-:W-:Y:S01]  /*8f50*/  IMAD.MOV.U32 R87, RZ, RZ, R86 ;  /* 0x000000ffff577224 */ /* 0x002fe200078e0056 */
[----:B------:R-:W-:Y:S01]  /*8f60*/  HFMA2.MMA R86, -RZ, RZ, 0, 2.384185791015625e-07 ;  /* 0x00000004ff567435 */ /* 0x000fe200000001ff */
[----:B------:R-:W-:Y:S01]  /*8f70*/  MOV R83, R84 ;  /* 0x0000005400537202 */ /* 0x000fe20000000f00 */
[----:B------:R-:W-:Y:S01]  /*8f80*/  IMAD.MOV.U32 R129, RZ, RZ, RZ ;  /* 0x000000ffff817224 */ /* 0x000fe200078e00ff */
[----:B------:R-:W-:Y:S02]  /*8f90*/  MOV R128, 0xffffffff ;  /* 0xffffffff00807802 */ /* 0x000fe40000000f00 */
[----:B------:R-:W-:Y:S02]  /*8fa0*/  MOV R82, 0x8fc0 ;  /* 0x00008fc000527802 */ /* 0x000fe40000000f00 */
[----:B------:R-:W-:Y:S05]  /*8fb0*/  CALL.REL.NOINC `($__internal_38_$__cuda_sm70_shflsync_up) ;  /* 0x00000ae000007944 */ /* 0x000fea0003c00000 */
[----:B------:R-:W0:Y:S01]  /*8fc0*/  S2R R82, SR_LANEID ;  /* 0x0000000000527919 */ /* 0x000e220000000000 */
[----:B------:R-:W-:Y:S01]  /*8fd0*/  IMAD.MOV.U32 R129, RZ, RZ, RZ ;  /* 0x000000ffff817224 */ /* 0x000fe200078e00ff */
[----:B------:R-:W-:Y:S02]  /*8fe0*/  MOV R128, 0xffffffff ;  /* 0xffffffff00807802 */ /* 0x000fe40000000f00 */
[----:B0-----:R-:W-:-:S02]  /*8ff0*/  ISETP.GE.AND P0, PT, R82, 0x4, PT ;  /* 0x000000045200780c */ /* 0x001fc40003f06270 */
[----:B------:R-:W-:-:S11]  /*9000*/  MOV R82, 0x9060 ;  /* 0x0000906000527802 */ /* 0x000fd60000000f00 */
[----:B-1----:R-:W-:Y:S01]  /*9010*/  @P0 FFMA.FTZ R84, R85, R86, R84 ;  /* 0x0000005655540223 */ /* 0x002fe20000010054 */
[----:B------:R-:W-:Y:S01]  /*9020*/  HFMA2.MMA R86, -RZ, RZ, 0, 4.76837158203125e-07 ;  /* 0x00000008ff567435 */ /* 0x000fe200000001ff */
[----:B------:R-:W-:-:S05]  /*9030*/  @P0 FMUL.FTZ R85, R87, R85 ;  /* 0x0000005557550220 */ /* 0x000fca0000410000 */
[----:B------:R-:W-:Y:S02]  /*9040*/  MOV R83, R85 ;  /* 0x0000005500537202 */ /* 0x000fe40000000f00 */
[----:B------:R-:W-:Y:S05]  /*9050*/  CALL.REL.NOINC `($__internal_38_$__cuda_sm70_shflsync_up) ;  /* 0x00000a4000007944 */ /* 0x000fea0003c00000 */
[----:B-1----:R-:W-:Y:S01]  /*9060*/  IMAD.MOV.U32 R87, RZ, RZ, R86 ;  /* 0x000000ffff577224 */ /* 0x002fe200078e0056 */
[----:B------:R-:W-:Y:S01]  /*9070*/  HFMA2.MMA R86, -RZ, RZ, 0, 4.76837158203125e-07 ;  /* 0x00000008ff567435 */ /* 0x000fe200000001ff */
[----:B------:R-:W-:Y:S01]  /*9080*/  MOV R83, R84 ;  /* 0x0000005400537202 */ /* 0x000fe20000000f00 */
[----:B------:R-:W-:Y:S01]  /*9090*/  IMAD.MOV.U32 R129, RZ, RZ, RZ ;  /* 0x000000ffff817224 */ /* 0x000fe200078e00ff */
[----:B------:R-:W-:Y:S02]  /*90a0*/  MOV R128, 0xffffffff ;  /* 0xffffffff00807802 */ /* 0x000fe40000000f00 */
[----:B------:R-:W-:Y:S02]  /*90b0*/  MOV R82, 0x90d0 ;  /* 0x000090d000527802 */ /* 0x000fe40000000f00 */
[----:B------:R-:W-:Y:S05]  /*90c0*/  CALL.REL.NOINC `($__internal_38_$__cuda_sm70_shflsync_up) ;  /* 0x000009d000007944 */ /* 0x000fea0003c00000 */
[----:B------:R-:W0:Y:S01]  /*90d0*/  S2R R82, SR_LANEID ;  /* 0x0000000000527919 */ /* 0x000e220000000000 */
[----:B------:R-:W-:Y:S01]  /*90e0*/  HFMA2.MMA R129, -RZ, RZ, 0, 0 ;  /* 0x00000000ff817435 */ /* 0x000fe200000001ff */
[----:B------:R-:W-:Y:S02]  /*90f0*/  MOV R128, 0xffffffff ;  /* 0xffffffff00807802 */ /* 0x000fe40000000f00 */
[----:B0-----:R-:W-:-:S02]  /*9100*/  ISETP.GE.AND P0, PT, R82, 0x8, PT ;  /* 0x000000085200780c */ /* 0x001fc40003f06270 */
[----:B------:R-:W-:-:S11]  /*9110*/  MOV R82, 0x9170 ;  /* 0x0000917000527802 */ /* 0x000fd60000000f00 */
[----:B-1----:R-:W-:Y:S02]  /*9120*/  @P0 FFMA.FTZ R84, R85, R86, R84 ;  /* 0x0000005655540223 */ /* 0x002fe40000010054 */
[----:B------:R-:W-:Y:S02]  /*9130*/  @P0 FMUL.FTZ R85, R87, R85 ;  /* 0x0000005557550220 */ /* 0x000fe40000410000 */
[----:B------:R-:W-:-:S03]  /*9140*/  IMAD.MOV.U32 R86, RZ, RZ, 0x10 ;  /* 0x00000010ff567424 */ /* 0x000fc600078e00ff */
[----:B------:R-:W-:Y:S02]  /*9150*/  MOV R83, R85 ;  /* 0x0000005500537202 */ /* 0x000fe40000000f00 */
[----:B------:R-:W-:Y:S05]  /*9160*/  CALL.REL.NOINC `($__internal_38_$__cuda_sm70_shflsync_up) ;  /* 0x0000093000007944 */ /* 0x000fea0003c00000 */
[----:B-1----:R-:W-:Y:S01]  /*9170*/  IMAD.MOV.U32 R87, RZ, RZ, R86 ;  /* 0x000000ffff577224 */ /* 0x002fe200078e0056 */
[----:B------:R-:W-:Y:S01]  /*9180*/  HFMA2.MMA R86, -RZ, RZ, 0, 9.5367431640625e-07 ;  /* 0x00000010ff567435 */ /* 0x000fe200000001ff */
[----:B------:R-:W-:Y:S01]  /*9190*/  MOV R83, R84 ;  /* 0x0000005400537202 */ /* 0x000fe20000000f00 */
[----:B------:R-:W-:Y:S01]  /*91a0*/  IMAD.MOV.U32 R129, RZ, RZ, RZ ;  /* 0x000000ffff817224 */ /* 0x000fe200078e00ff */
[----:B------:R-:W-:Y:S02]  /*91b0*/  MOV R128, 0xffffffff ;  /* 0xffffffff00807802 */ /* 0x000fe40000000f00 */
[----:B------:R-:W-:Y:S02]  /*91c0*/  MOV R82, 0x91e0 ;  /* 0x000091e000527802 */ /* 0x000fe40000000f00 */
[----:B------:R-:W-:Y:S05]  /*91d0*/  CALL.REL.NOINC `($__internal_38_$__cuda_sm70_shflsync_up) ;  /* 0x000008c000007944 */ /* 0x000fea0003c00000 */
[----:B-1----:R-:W-:Y:S01]  /*91e0*/  MOV R82, R86 ;  /* 0x0000005600527202 */ /* 0x002fe20000000f00 */
[----:B------:R-:W-:Y:S05]  /*91f0*/  BRA `(.L_x_967) ;  /* 0xffffb27000007947 */ /* 0x000fea000383ffff */
.L_x_915:
[----:B------:R-:W-:Y:S01]  /*9200*/  HFMA2.MMA R86, -RZ, RZ, 0, 5.9604644775390625e-08 ;  /* 0x00000001ff567435 */ /* 0x000fe200000001ff */
[----:B------:R-:W-:Y:S01]  /*9210*/  IMAD.MOV.U32 R83, RZ, RZ, R85 ;  /* 0x000000ffff537224 */ /* 0x000fe200078e0055 */
[----:B------:R-:W-:Y:S01]  /*9220*/  MOV R129, RZ ;  /* 0x000000ff00817202 */ /* 0x000fe20000000f00 */
[----:B------:R-:W-:Y:S01]  /*9230*/  IMAD.MOV.U32 R128, RZ, RZ, -0x1 ;  /* 0xffffffffff807424 */ /* 0x000fe200078e00ff */
[----:B------:R-:W-:-:S02]  /*9240*/  MOV R82, 0x9260 ;  /* 0x0000926000527802 */ /* 0x000fc40000000f00 */
[----:B012--5:R-:W-:Y:S05]  /*9250*/  CALL.REL.NOINC `($__internal_38_$__cuda_sm70_shflsync_up) ;  /* 0x0000084000007944 */ /* 0x027fea0003c00000 */
[----:B------:R-:W-:Y:S01]  /*9260*/  HFMA2.MMA R129, -RZ, RZ, 0, 0 ;  /* 0x00000000ff817435 */ /* 0x000fe200000001ff */
[----:B-1----:R-:W-:Y:S01]  /*9270*/  MOV R85, R86 ;  /* 0x0000005600557202 */ /* 0x002fe20000000f00 */
[----:B------:R-:W-:Y:S01]  /*9280*/  IMAD.MOV.U32 R86, RZ, RZ, 0x1 ;  /* 0x00000001ff567424 */ /* 0x000fe200078e00ff */
[----:B------:R-:W-:-:S02]  /*9290*/  MOV R83, R84 ;  /* 0x0000005400537202 */ /* 0x000fc40000000f00 */
[----:B------:R-:W-:Y:S02]  /*92a0*/  MOV R128, 0xffffffff ;  /* 0xffffffff00807802 */ /* 0x000fe40000000f00 */
[----:B------:R-:W-:Y:S02]  /*92b0*/  MOV R82, 0x92d0 ;  /* 0x000092d000527802 */ /* 0x000fe40000000f00 */
[----:B------:R-:W-:Y:S05]  /*92c0*/  CALL.REL.NOINC `($__internal_38_$__cuda_sm70_shflsync_up) ;  /* 0x000007d000007944 */ /* 0x000fea0003c00000 */
[----:B------:R-:W-:Y:S01]  /*92d0*/  HFMA2.MMA R159, -RZ, RZ, 0, 0 ;  /* 0x00000000ff9f7435 */ /* 0x000fe200000001ff */
[----:B-1----:R-:W-:Y:S01]  /*92e0*/  IMAD.MOV.U32 R84, RZ, RZ, R86 ;  /* 0x000000ffff547224 */ /* 0x002fe200078e0056 */
[----:B------:R-:W-:Y:S02]  /*92f0*/  MOV R82, R80 ;  /* 0x0000005000527202 */ /* 0x000fe40000000f00 */
[----:B------:R-:W-:Y:S02]  /*9300*/  MOV R83, 0x9320 ;  /* 0x0000932000537802 */ /* 0x000fe40000000f00 */
[----:B------:R-:W-:Y:S05]  /*9310*/  CALL.REL.NOINC `($__internal_37_$__cuda_sm70_shflsync_idx_p) ;  /* 0x000006e000007944 */ /* 0x000fea0003c00000 */
[----:B-1----:R-:W-:Y:S01]  /*9320*/  MOV R80, R159 ;  /* 0x0000009f00507202 */ /* 0x002fe20000000f00 */
[----:B------:R-:W-:Y:S01]  /*9330*/  HFMA2.MMA R159, -RZ, RZ, 0, 0 ;  /* 0x00000000ff9f7435 */ /* 0x000fe200000001ff */
[----:B------:R-:W-:Y:S01]  /*9340*/  IMAD.MOV.U32 R82, RZ, RZ, R81 ;  /* 0x000000ffff527224 */ /* 0x000fe200078e0051 */
[----:B------:R-:W-:-:S04]  /*9350*/  MOV R83, 0x9370 ;  /* 0x0000937000537802 */ /* 0x000fc80000000f00 */
[----:B0-2--5:R-:W-:Y:S05]  /*9360*/  CALL.REL.NOINC `($__internal_37_$__cuda_sm70_shflsync_idx_p) ;  /* 0x0000069000007944 */ /* 0x025fea0003c00000 */
[----:B-1----:R-:W-:Y:S01]  /*9370*/  IMAD.MOV.U32 R81, RZ, RZ, R159 ;  /* 0x000000ffff517224 */ /* 0x002fe200078e009f */
[----:B0-2--5:R-:W-:Y:S05]  /*9380*/  BRA `(.L_x_968) ;  /* 0xffffb21000007947 */ /* 0x025fea000383ffff */
.L_x_918:
[----:B-1----:R-:W-:Y:S01]  /*9390*/  HFMA2.MMA R159, -RZ, RZ, 0, 5.9604644775390625e-08 ;  /* 0x00000001ff9f7435 */ /* 0x002fe200000001ff */
[----:B------:R-:W-:-:S02]  /*93a0*/  MOV R83, R86 ;  /* 0x0000005600537202 */ /* 0x000fc40000000f00 */
[----:B------:R-:W-:-:S03]  /*93b0*/  MOV R82, 0x93d0 ;  /* 0x000093d000527802 */ /* 0x000fc60000000f00 */
[----:B------:R-:W-:Y:S05]  /*93c0*/  CALL.REL.NOINC `($__internal_36_$__cuda_sm70_shflsync_down) ;  /* 0x000005a000007944 */ /* 0x000fea0003c00000 */
[----:B-1----:R-:W-:Y:S01]  /*93d0*/  IMAD.MOV.U32 R84, RZ, RZ, R159 ;  /* 0x000000ffff547224 */ /* 0x002fe200078e009f */
[----:B0-2--5:R-:W-:Y:S05]  /*93e0*/  BRA `(.L_x_969) ;  /* 0xffffb7c000007947 */ /* 0x025fea000383ffff */
.L_x_919:
[----:B-1----:R-:W-:Y:S01]  /*93f0*/  HFMA2.MMA R159, -RZ, RZ, 0, 5.9604644775390625e-08 ;  /* 0x00000001ff9f7435 */ /* 0x002fe200000001ff */
[----:B------:R-:W-:Y:S02]  /*9400*/  MOV R83, R87 ;  /* 0x0000005700537202 */ /* 0x000fe40000000f00 */
[----:B------:R-:W-:-:S03]  /*9410*/  MOV R82, 0x9430 ;  /* 0x0000943000527802 */ /* 0x000fc60000000f00 */
[----:B0-2---:R-:W-:Y:S05]  /*9420*/  CALL.REL.NOINC `($__internal_36_$__cuda_sm70_shflsync_down) ;  /* 0x0000054000007944 */ /* 0x005fea0003c00000 */
[C---:B------:R-:W-:Y:S02]  /*9430*/  FMUL.FTZ R84, R86.reuse, R84 ;  /* 0x0000005456547220 */ /* 0x040fe40000410000 */
[C---:B-1----:R-:W-:Y:S02]  /*9440*/  FFMA.FTZ R82, R86.reuse, R159, R87 ;  /* 0x0000009f56527223 */ /* 0x042fe40000010057 */
[----:B------:R-:W-:Y:S01]  /*9450*/  IMAD.MOV.U32 R159, RZ, RZ, 0x2 ;  /* 0x00000002ff9f7424 */ /* 0x000fe200078e00ff */
[----:B------:R-:W-:Y:S02]  /*9460*/  FSEL R86, R86, R84, !P4 ;  /* 0x0000005456567208 */ /* 0x000fe40006000000 */
[----:B------:R-:W-:-:S02]  /*9470*/  FSEL R87, R87, R82, !P4 ;  /* 0x0000005257577208 */ /* 0x000fc40006000000 */
[----:B------:R-:W-:Y:S02]  /*9480*/  MOV R83, R86 ;  /* 0x0000005600537202 */ /* 0x000fe40000000f00 */
[----:B------:R-:W-:Y:S02]  /*9490*/  MOV R82, 0x94b0 ;  /* 0x000094b000527802 */ /* 0x000fe40000000f00 */
[----:B0-2--5:R-:W-:Y:S05]  /*94a0*/  CALL.REL.NOINC `($__internal_36_$__cuda_sm70_shflsync_down) ;  /* 0x000004c000007944 */ /* 0x025fea0003c00000 */
[----:B-1----:R-:W-:Y:S01]  /*94b0*/  MOV R84, R159 ;  /* 0x0000009f00547202 */ /* 0x002fe20000000f00 */
[----:B------:R-:W-:Y:S01]  /*94c0*/  HFMA2.MMA R159, -RZ, RZ, 0, 1.1920928955078125e-07 ;  /* 0x00000002ff9f7435 */ /* 0x000fe200000001ff */
[----:B------:R-:W-:Y:S01]  /*94d0*/  IMAD.MOV.U32 R83, RZ, RZ, R87 ;  /* 0x000000ffff537224 */ /* 0x000fe200078e0057 */
[----:B------:R-:W-:-:S04]  /*94e0*/  MOV R82, 0x9500 ;  /* 0x0000950000527802 */ /* 0x000fc80000000f00 */
[----:B0-2--5:R-:W-:Y:S05]  /*94f0*/  CALL.REL.NOINC `($__internal_36_$__cuda_sm70_shflsync_down) ;  /* 0x0000047000007944 */ /* 0x025fea0003c00000 */
[----:B-1----:R-:W-:Y:S01]  /*9500*/  @!P3 FFMA.FTZ R87, R86, R159, R87 ;  /* 0x0000009f5657b223 */ /* 0x002fe20000010057 */
[----:B------:R-:W-:Y:S01]  /*9510*/  MOV R159, 0x4 ;  /* 0x00000004009f7802 */ /* 0x000fe20000000f00 */
[----:B------:R-:W-:Y:S01]  /*9520*/  @!P3 FMUL.FTZ R86, R84, R86 ;  /* 0x000000565456b220 */ /* 0x000fe20000410000 */
[----:B------:R-:W-:-:S03]  /*9530*/  MOV R82, 0x9560 ;  /* 0x0000956000527802 */ /* 0x000fc60000000f00 */
[----:B------:R-:W-:Y:S02]  /*9540*/  IMAD.MOV.U32 R83, RZ, RZ, R86 ;  /* 0x000000ffff537224 */ /* 0x000fe400078e0056 */
[----:B0-2--5:R-:W-:Y:S05]  /*9550*/  CALL.REL.NOINC `($__internal_36_$__cuda_sm70_shflsync_down) ;  /* 0x0000041000007944 */ /* 0x025fea0003c00000 */
[----:B-1----:R-:W-:Y:S01]  /*9560*/  MOV R84, R159 ;  /* 0x0000009f00547202 */ /* 0x002fe20000000f00 */
[----:B------:R-:W-:Y:S01]  /*9570*/  IMAD.MOV.U32 R159, RZ, RZ, 0x4 ;  /* 0x00000004ff9f7424 */ /* 0x000fe200078e00ff */
[----:B------:R-:W-:Y:S02]  /*9580*/  MOV R83, R87 ;  /* 0x0000005700537202 */ /* 0x000fe40000000f00 */
[----:B------:R-:W-:Y:S02]  /*9590*/  MOV R82, 0x95b0 ;  /* 0x000095b000527802 */ /* 0x000fe40000000f00 */
[----:B0-2--5:R-:W-:Y:S05]  /*95a0*/  CALL.REL.NOINC `($__internal_36_$__cuda_sm70_shflsync_down) ;  /* 0x000003c000007944 */ /* 0x025fea0003c00000 */
[----:B-1----:R-:W-:Y:S01]  /*95b0*/  @!P2 FFMA.FTZ R87, R86, R159, R87 ;  /* 0x0000009f5657a223 */ /* 0x002fe20000010057 */
[----:B------:R-:W-:Y:S01]  /*95c0*/  MOV R82, 0x9630 ;  /* 0x0000963000527802 */ /* 0x000fe20000000f00 */
[----:B------:R-:W-:Y:S02]  /*95d0*/  @!P2 FMUL.FTZ R86, R84, R86 ;  /* 0x000000565456a220 */ /* 0x000fe40000410000 */
[----:B------:R-:W-:Y:S01]  /*95e0*/  IMAD.MOV.U32 R159, RZ, RZ, 0x8 ;  /* 0x00000008ff9f7424 */ /* 0x000fe200078e00ff */
[----:B------:R-:W-:Y:S02]  /*95f0*/  MOV R84, R87 ;  /* 0x0000005700547202 */ /* 0x000fe40000000f00 */
[----:B------:R-:W-:-:S04]  /*9600*/  MOV R87, R86 ;  /* 0x0000005600577202 */ /* 0x000fc80000000f00 */
[----:B------:R-:W-:Y:S02]  /*9610*/  MOV R83, R87 ;  /* 0x0000005700537202 */ /* 0x000fe40000000f00 */
[----:B0-2--5:R-:W-:Y:S05]  /*9620*/  CALL.REL.NOINC `($__internal_36_$__cuda_sm70_shflsync_down) ;  /* 0x0000034000007944 */ /* 0x025fea0003c00000 */
[----:B-1----:R-:W-:Y:S01]  /*9630*/  MOV R85, R159 ;  /* 0x0000009f00557202 */ /* 0x002fe20000000f00 */
[----:B------:R-:W-:Y:S01]  /*9640*/  HFMA2.MMA R159, -RZ, RZ, 0, 4.76837158203125e-07 ;  /* 0x00000008ff9f7435 */ /* 0x000fe200000001ff */
[----:B------:R-:W-:Y:S01]  /*9650*/  IMAD.MOV.U32 R83, RZ, RZ, R84 ;  /* 0x000000ffff537224 */ /* 0x000fe200078e0054 */
[----:B------:R-:W-:-:S04]  /*9660*/  MOV R82, 0x9680 ;  /* 0x0000968000527802 */ /* 0x000fc80000000f00 */
[----:B0-2--5:R-:W-:Y:S05]  /*9670*/  CALL.REL.NOINC `($__internal_36_$__cuda_sm70_shflsync_down) ;  /* 0x000002f000007944 */ /* 0x025fea0003c00000 */
[----:B-1----:R-:W-:Y:S01]  /*9680*/  @!P1 FFMA.FTZ R84, R87, R159, R84 ;  /* 0x0000009f57549223 */ /* 0x002fe20000010054 */
[----:B------:R-:W-:Y:S01]  /*9690*/  MOV R82, 0x96f0 ;  /* 0x000096f000527802 */ /* 0x000fe20000000f00 */
[----:B------:R-:W-:Y:S02]  /*96a0*/  @!P1 FMUL.FTZ R87, R85, R87 ;  /* 0x0000005755579220 */ /* 0x000fe40000410000 */
[----:B------:R-:W-:Y:S01]  /*96b0*/  IMAD.MOV.U32 R159, RZ, RZ, 0x10 ;  /* 0x00000010ff9f7424 */ /* 0x000fe200078e00ff */
[----:B------:R-:W-:Y:S02]  /*96c0*/  MOV R86, R84 ;  /* 0x0000005400567202 */ /* 0x000fe40000000f00 */
[----:B------:R-:W-:-:S02]  /*96d0*/  MOV R83, R87 ;  /* 0x0000005700537202 */ /* 0x000fc40000000f00 */
[----:B0-2--5:R-:W-:Y:S05]  /*96e0*/  CALL.REL.NOINC `($__internal_36_$__cuda_sm70_shflsync_down) ;  /* 0x0000028000007944 */ /* 0x025fea0003c00000 */
[----:B-1----:R-:W-:Y:S01]  /*96f0*/  MOV R84, R159 ;  /* 0x0000009f00547202 */ /* 0x002fe20000000f00 */
[----:B------:R-:W-:Y:S01]  /*9700*/  HFMA2.MMA R159, -RZ, RZ, 0, 9.5367431640625e-07 ;  /* 0x00000010ff9f7435 */ /* 0x000fe200000001ff */
[----:B------:R-:W-:Y:S01]  /*9710*/  IMAD.MOV.U32 R83, RZ, RZ, R86 ;  /* 0x000000ffff537224 */ /* 0x000fe200078e0056 */
[----:B------:R-:W-:-:S04]  /*9720*/  MOV R82, 0x9740 ;  /* 0x0000974000527802 */ /* 0x000fc80000000f00 */
[----:B0-2--5:R-:W-:Y:S05]  /*9730*/  CALL.REL.NOINC `($__internal_36_$__cuda_sm70_shflsync_down) ;  /* 0x0000023000007944 */ /* 0x025fea0003c00000 */
[----:B-1----:R-:W-:Y:S01]  /*9740*/  @!P0 FFMA.FTZ R86, R87, R159, R86 ;  /* 0x0000009f57568223 */ /* 0x002fe20000010056 */
[----:B------:R-:W-:Y:S01]  /*9750*/  MOV R159, RZ ;  /* 0x000000ff009f7202 */ /* 0x000fe20000000f00 */
[----:B------:R-:W-:Y:S01]  /*9760*/  @!P0 FMUL.FTZ R87, R84, R87 ;  /* 0x0000005754578220 */ /* 0x000fe20000410000 */
[----:B------:R-:W-:-:S03]  /*9770*/  MOV R83, 0x97a0 ;  /* 0x000097a000537802 */ /* 0x000fc60000000f00 */
[----:B------:R-:W-:Y:S02]  /*9780*/  IMAD.MOV.U32 R82, RZ, RZ, R87 ;  /* 0x000000ffff527224 */ /* 0x000fe400078e0057 */
[----:B0-2--5:R-:W-:Y:S05]  /*9790*/  CALL.REL.NOINC `($__internal_37_$__cuda_sm70_shflsync_idx_p) ;  /* 0x0000026000007944 */ /* 0x025fea0003c00000 */
[----:B-1----:R-:W-:Y:S01]  /*97a0*/  MOV R84, R159 ;  /* 0x0000009f00547202 */ /* 0x002fe20000000f00 */
[----:B------:R-:W-:Y:S01]  /*97b0*/  IMAD.MOV.U32 R159, RZ, RZ, RZ ;  /* 0x000000ffff9f7224 */ /* 0x000fe200078e00ff */
[----:B------:R-:W-:Y:S02]  /*97c0*/  MOV R82, R86 ;  /* 0x0000005600527202 */ /* 0x000fe40000000f00 */
[----:B------:R-:W-:Y:S02]  /*97d0*/  MOV R83, 0x97f0 ;  /* 0x000097f000537802 */ /* 0x000fe40000000f00 */
[----:B0-2--5:R-:W-:Y:S05]  /*97e0*/  CALL.REL.NOINC `($__internal_37_$__cuda_sm70_shflsync_idx_p) ;  /* 0x0000021000007944 */ /* 0x025fea0003c00000 */
[----:B------:R-:W-:Y:S01]  /*97f0*/  MOV R85, R84 ;  /* 0x0000005400557202 */ /* 0x000fe20000000f00 */
[----:B------:R-:W-:Y:S01]  /*9800*/  IMAD.MOV.U32 R83, RZ, RZ, R87 ;  /* 0x000000ffff537224 */ /* 0x000fe200078e0057 */
[----:B-1----:R-:W-:Y:S01]  /*9810*/  MOV R84, R159 ;  /* 0x0000009f00547202 */ /* 0x002fe20000000f00 */
[----:B------:R-:W-:Y:S01]  /*9820*/  HFMA2.MMA R159, -RZ, RZ, 0, 5.9604644775390625e-08 ;  /* 0x00000001ff9f7435 */ /* 0x000fe200000001ff */
[----:B------:R-:W-:-:S05]  /*9830*/  MOV R82, 0x9850 ;  /* 0x0000985000527802 */ /* 0x000fca0000000f00 */
[----:B0-2--5:R-:W-:Y:S05]  /*9840*/  CALL.REL.NOINC `($__internal_36_$__cuda_sm70_shflsync_down) ;  /* 0x0000012000007944 */ /* 0x025fea0003c00000 */
[----:B-1----:R-:W-:Y:S01]  /*9850*/  MOV R160, R159 ;  /* 0x0000009f00a07202 */ /* 0x002fe20000000f00 */
[----:B------:R-:W-:Y:S01]  /*9860*/  HFMA2.MMA R159, -RZ, RZ, 0, 5.9604644775390625e-08 ;  /* 0x00000001ff9f7435 */ /* 0x000fe200000001ff */
[----:B------:R-:W-:Y:S01]  /*9870*/  IMAD.MOV.U32 R83, RZ, RZ, R86 ;  /* 0x000000ffff537224 */ /* 0x000fe200078e0056 */
[----:B------:R-:W-:-:S04]  /*9880*/  MOV R82, 0x98a0 ;  /* 0x000098a000527802 */ /* 0x000fc80000000f00 */
[----:B0-2--5:R-:W-:Y:S05]  /*9890*/  CALL.REL.NOINC `($__internal_36_$__cuda_sm70_shflsync_down) ;  /* 0x000000d000007944 */ /* 0x025fea0003c00000 */
[----:B-1----:R-:W-:Y:S01]  /*98a0*/  MOV R87, R159 ;  /* 0x0000009f00577202 */ /* 0x002fe20000000f00 */
[----:B------:R-:W-:Y:S01]  /*98b0*/  HFMA2.MMA R159, -RZ, RZ, 0, 0 ;  /* 0x00000000ff9f7435 */ /* 0x000fe200000001ff */
[----:B------:R-:W-:Y:S01]  /*98c0*/  IMAD.MOV.U32 R86, RZ, RZ, R160 ;  /* 0x000000ffff567224 */ /* 0x000fe200078e00a0 */
[----:B------:R-:W-:-:S02]  /*98d0*/  MOV R82, R80 ;  /* 0x0000005000527202 */ /* 0x000fc40000000f00 */
[----:B------:R-:W-:Y:S02]  /*98e0*/  MOV R83, 0x9900 ;  /* 0x0000990000537802 */ /* 0x000fe40000000f00 */
[----:B0-2--5:R-:W-:Y:S05]  /*98f0*/  CALL.REL.NOINC `($__internal_37_$__cuda_sm70_shflsync_idx_p) ;  /* 0x0000010000007944 */ /* 0x025fea0003c00000 */
[----:B-1----:R-:W-:Y:S01]  /*9900*/  IMAD.MOV.U32 R160, RZ, RZ, R159 ;  /* 0x000000ffffa07224 */ /* 0x002fe200078e009f */
[----:B------:R-:W-:Y:S01]  /*9910*/  HFMA2.MMA R159, -RZ, RZ, 0, 0 ;  /* 0x00000000ff9f7435 */ /* 0x000fe200000001ff */
[----:B------:R-:W-:Y:S02]  /*9920*/  MOV R82, R81 ;  /* 0x0000005100527202 */ /* 0x000fe40000000f00 */
[----:B------:R-:W-:-:S03]  /*9930*/  MOV R83, 0x9950 ;  /* 0x0000995000537802 */ /* 0x000fc60000000f00 */
[----:B0-2--5:R-:W-:Y:S05]  /*9940*/  CALL.REL.NOINC `($__internal_37_$__cuda_sm70_shflsync_idx_p) ;  /* 0x000000b000007944 */ /* 0x025fea0003c00000 */
[----:B-1----:R-:W-:Y:S01]  /*9950*/  IMAD.MOV.U32 R83, RZ, RZ, R159 ;  /* 0x000000ffff537224 */ /* 0x002fe200078e009f */
[----:B0-2--5:R-:W-:Y:S05]  /*9960*/  BRA `(.L_x_970) ;  /* 0xffffb3e000007947 */ /* 0x025fea000383ffff */
        .weak           $__internal_36_$__cuda_sm70_shflsync_down
        .type           $__internal_36_$__cuda_sm70_shflsync_down,@function
        .size           $__internal_36_$__cuda_sm70_shflsync_down,($__internal_37_$__cuda_sm70_shflsync_idx_p - $__internal_36_$__cuda_sm70_shflsync_down)
$__internal_36_$__cuda_sm70_shflsync_down:
[----:B------:R-:W-:Y:S01]  /*9970*/  HFMA2.MMA R95, -RZ, RZ, 0, 1.847743988037109375e-06 ;  /* 0x0000001fff5f7435 */ /* 0x000fe200000001ff */
[----:B------:R0:W-:Y:S02]  /*9980*/  STL [R1+0xb0], R0 ;  /* 0x0000b00001007387 */ /* 0x0001e40000100800 */
[----:B0-----:R-:W-:-:S04]  /*9990*/  MOV R0, 0xffffffff ;  /* 0xffffffff00007802 */ /* 0x001fc80000000f00 */
[----:B------:R-:W-:Y:S04]  /*99a0*/  WARPSYNC R0 ;  /* 0x0000000000007348 */ /* 0x000fe80003800000 */
[----:B------:R0:W1:Y:S04]  /*99b0*/  SHFL.DOWN PT, R159, R83, R159, R95 ;  /* 0x0800009f539f7389 */ /* 0x00006800000e005f */
[----:B0-----:R0:W5:Y:S01]  /*99c0*/  LDL.LU R0, [R1+0xb0] ;  /* 0x0000b00001007983 */ /* 0x0011620000300800 */
[----:B------:R-:W-:-:S03]  /*99d0*/  IMAD.MOV.U32 R83, RZ, RZ, 0x0 ;  /* 0x00000000ff537424 */ /* 0x000fc600078e00ff */
[----:B------:R-:W2:Y:S01]  /*99e0*/  S2R R95, SR_TID.X ;  /* 0x00000000005f7919 */ /* 0x000ea20000002100 */
[----:B------:R-:W-:Y:S05]  /*99f0*/  RET.REL.NODEC R82 `(_Z25selective_scan_bwd_kernelI32Selective_Scan_bwd_kernel_traitsILi128ELi16ELb0ELb1ELb1ELb0ELb0EffEEv12SSMParamsBwd) ;  /* 0xffff660052007950 */ /* 0x000fea0003c3ffff */
        .weak           $__internal_37_$__cuda_sm70_shflsync_idx_p
        .type           $__internal_37_$__cuda_sm70_shflsync_idx_p,@function
        .size           $__internal_37_$__cuda_sm70_shflsync_idx_p,($__internal_38_$__cuda_sm70_shflsync_up - $__internal_37_$__cuda_sm70_shflsync_idx_p)
$__internal_37_$__cuda_sm70_shflsync_idx_p:
[----:B------:R-:W-:Y:S01]  /*9a00*/  HFMA2.MMA R95, -RZ, RZ, 0, 1.847743988037109375e-06 ;  /* 0x0000001fff5f7435 */ /* 0x000fe200000001ff */
[----:B------:R0:W-:Y:S02]  /*9a10*/  STL [R1+0xb0], R0 ;  /* 0x0000b00001007387 */ /* 0x0001e40000100800 */
[----:B0-----:R-:W-:-:S04]  /*9a20*/  MOV R0, 0xffffffff ;  /* 0xffffffff00007802 */ /* 0x001fc80000000f00 */
[----:B------:R-:W-:Y:S04]  /*9a30*/  WARPSYNC R0 ;  /* 0x0000000000007348 */ /* 0x000fe80003800000 */
[----:B------:R0:W1:Y:S04]  /*9a40*/  SHFL.IDX PT, R159, R82, R159, R95 ;  /* 0x0000009f529f7389 */ /* 0x00006800000e005f */
[----:B0-----:R0:W5:Y:S01]  /*9a50*/  LDL.LU R0, [R1+0xb0] ;  /* 0x0000b00001007983 */ /* 0x0011620000300800 */
[----:B------:R-:W-:Y:S01]  /*9a60*/  IMAD.MOV.U32 R82, RZ, RZ, R83 ;  /* 0x000000ffff527224 */ /* 0x000fe200078e0053 */
[----:B------:R-:W-:-:S02]  /*9a70*/  MOV R83, 0x0 ;  /* 0x0000000000537802 */ /* 0x000fc40000000f00 */
[----:B------:R-:W2:Y:S02]  /*9a80*/  S2R R95, SR_TID.X ;  /* 0x00000000005f7919 */ /* 0x000ea40000002100 */
[----:B------:R-:W-:Y:S05]  /*9a90*/  RET.REL.NODEC R82 `(_Z25selective_scan_bwd_kernelI32Selective_Scan_bwd_kernel_traitsILi128ELi16ELb0ELb1ELb1ELb0ELb0EffEEv12SSMParamsBwd) ;  /* 0xffff656052007950 */ /* 0x000fea0003c3ffff */
        .weak           $__internal_38_$__cuda_sm70_shflsync_up
        .type           $__internal_38_$__cuda_sm70_shflsync_up,@function
        .size           $__internal_38_$__cuda_sm70_shflsync_up,(.L_x_8854 - $__internal_38_$__cuda_sm70_shflsync_up)
$__internal_38_$__cuda_sm70_shflsync_up:
[----:B------:R-:W-:Y:S04]  /*9aa0*/  WARPSYNC R128 ;  /* 0x0000008000007348 */ /* 0x000fe80003800000 */
[----:B------:R0:W1:Y:S02]  /*9ab0*/  SHFL.UP PT, R86, R83, R86, R129 ;  /* 0x0400005653567389 */ /* 0x00006400000e0081 */
[----:B0-----:R-:W-:-:S06]  /*9ac0*/  HFMA2.MMA R83, -RZ, RZ, 0, 0 ;  /* 0x00000000ff537435 */ /* 0x001fcc00000001ff */
[----:B------:R-:W-:Y:S05]  /*9ad0*/  RET.REL.NODEC R82 `(_Z25selective_scan_bwd_kernelI32Selective_Scan_bwd_kernel_traitsILi128ELi16ELb0ELb1ELb1ELb0ELb0EffEEv12SSMParamsBwd) ;  /* 0xffff652052007950 */ /* 0x000fea0003c3ffff */
.L_x_971:
        /* <DEDUP_REMOVED lines=10> */
.L_x_8854:


//--------------------- .text._Z25selective_scan_bwd_kernelI32Selective_Scan_bwd_kernel_traitsILi128ELi16ELb0ELb1ELb1ELb0ELb1EffEEv12SSMParamsBwd --------------------------
	.section	.text._Z25selective_scan_bwd_kernelI32Selective_Scan_bwd_kernel_traitsILi128ELi16ELb0ELb1ELb1ELb0ELb1EffEEv12SSMParamsBwd,"ax",@progbits
	.sectioninfo	@"SHI_REGISTERS=168"
	.align	128
        .global         _Z25selective_scan_bwd_kernelI32Selective_Scan_bwd_kernel_traitsILi128ELi16ELb0ELb1ELb1ELb0ELb1EffEEv12SSMParamsBwd
        .type           _Z25selective_scan_bwd_kernelI32Selective_Scan_bwd_kernel_traitsILi128ELi16ELb0ELb1ELb1ELb0ELb1EffEEv12SSMParamsBwd,@function
        .size           _Z25selective_scan_bwd_kernelI32Selective_Scan_bwd_kernel_traitsILi128ELi16ELb0ELb1ELb1ELb0ELb1EffEEv12SSMParamsBwd,(.L_x_8857 - _Z25selective_scan_bwd_kernelI32Selective_Scan_bwd_kernel_traitsILi128ELi16ELb0ELb1ELb1ELb0ELb1EffEEv12SSMParamsBwd)
        .other          _Z25selective_scan_bwd_kernelI32Selective_Scan_bwd_kernel_traitsILi128ELi16ELb0ELb1ELb1ELb0ELb1EffEEv12SSMParamsBwd,@"STO_CUDA_ENTRY STV_DEFAULT"
_Z25selective_scan_bwd_kernelI32Selective_Scan_bwd_kernel_traitsILi128ELi16ELb0ELb1ELb1ELb0ELb1EffEEv12SSMParamsBwd:
.text._Z25selective_scan_bwd_kernelI32Selective_Scan_bwd_kernel_traitsILi128ELi16ELb0ELb1ELb1ELb0ELb1EffEEv12SSMParamsBwd:
        /* <DEDUP_REMOVED lines=23> */
[----:B------:R-:W-:Y:S01]  /*0170*/  IMAD.U32 R4, RZ, RZ, UR6 ;  /* 0x00000006ff047e24 */ /* 0x000fe2000f8e00ff */
[----:B------:R-:W-:Y:S01]  /*0180*/  ULDC.64 UR18, c[0x0][0x190] ;  /* 0x0000640000127ab9 */ /* 0x000fe20000000a00 */
[----:B------:R-:W-:Y:S01]  /*0190*/  MOV R3, UR5 ;  /* 0x0000000500037c02 */ /* 0x000fe20008000f00 */
[----:B------:R-:W0:Y:S01]  /*01a0*/  R2UR UR34, R6 ;  /* 0x00000000062273c2 */ /* 0x000e2200000e0000 */
[----:B------:R-:W-:Y:S01]  /*01b0*/  ULDC.64 UR4, c[0x0][0x260] ;  /* 0x0000980000047ab9 */ /* 0x000fe20000000a00 */
[----:B------:R-:W-:-:S02]  /*01c0*/  MOV R5, UR7 ;  /* 0x0000000700057c02 */ /* 0x000fc40008000f00 */
[----:B------:R-:W2:Y:S01]  /*01d0*/  @P0 LDG.E R2, [R2.64] ;  /* 0x0000002802020981 */ /* 0x000ea2000c1e1900 */
[----:B0-----:R-:W0:Y:S03]  /*01e0*/  I2F.RP R0, UR34 ;  /* 0x0000002200007d06 */ /* 0x001e260008209400 */
[----:B------:R-:W3:Y:S01]  /*01f0*/  @P1 LDG.E R4, [R4.64] ;  /* 0x0000002804041981 */ /* 0x000ee2000c1e1900 */
[----:B------:R-:W-:Y:S02]  /*0200*/  UISETP.NE.U32.AND UP0, UPT, URZ, UR4, UPT ;  /* 0x000000043f00728c */ /* 0x000fe4000bf05070 */
[----:B-1----:R-:W-:Y:S01]  /*0210*/  USHF.R.S32.HI UR13, URZ, 0x1f, UR12 ;  /* 0x0000001f3f0d7899 */ /* 0x002fe2000801140c */
[----:B------:R1:W-:Y:S01]  /*0220*/  STL [R1+0xfc], RZ ;  /* 0x0000fcff01007387 */ /* 0x0003e20000100800 */
[----:B------:R-:W-:Y:S02]  /*0230*/  UISETP.NE.AND.EX UP0, UPT, URZ, UR5, UPT, UP0 ;  /* 0x000000053f00728c */ /* 0x000fe4000bf05300 */
[----:B------:R-:W-:Y:S01]  /*0240*/  UIMAD UR5, UR13, UR26, URZ ;  /* 0x0000001a0d0572a4 */ /* 0x000fe2000f8e023f */
[----:B------:R1:W-:Y:S01]  /*0250*/  STL [R1+0xf8], RZ ;  /* 0x0000f8ff01007387 */ /* 0x0003e20000100800 */
[----:B------:R-:W-:-:S02]  /*0260*/  UISETP.NE.U32.AND UP1, UPT, URZ, UR24, UPT ;  /* 0x000000183f00728c */ /* 0x000fc4000bf25070 */
[----:B------:R-:W-:Y:S02]  /*0270*/  UIMAD UR27, UR12, UR27, UR5 ;  /* 0x0000001b0c1b72a4 */ /* 0x000fe4000f8e0205 */
[----:B------:R-:W-:Y:S01]  /*0280*/  UISETP.NE.AND.EX UP1, UPT, URZ, UR25, UPT, UP1 ;  /* 0x000000193f00728c */ /* 0x000fe2000bf25310 */
[----:B0-----:R-:W0:Y:S01]  /*0290*/  MUFU.RCP R0, R0 ;  /* 0x0000000000007308 */ /* 0x001e220000001000 */
[----:B------:R-:W-:Y:S02]  /*02a0*/  UISETP.NE.U32.AND UP2, UPT, URZ, UR28, UPT ;  /* 0x0000001c3f00728c */ /* 0x000fe4000bf45070 */
[----:B------:R-:W-:Y:S02]  /*02b0*/  UIMAD.WIDE.U32 UR16, UR12, UR26, URZ ;  /* 0x0000001a0c1072a5 */ /* 0x000fe4000f8e003f */
[----:B------:R-:W-:Y:S02]  /*02c0*/  ULDC.64 UR6, c[0x0][0x1d0] ;  /* 0x0000740000067ab9 */ /* 0x000fe40000000a00 */
[----:B------:R-:W-:-:S02]  /*02d0*/  UISETP.NE.AND.EX UP2, UPT, URZ, UR29, UPT, UP2 ;  /* 0x0000001d3f00728c */ /* 0x000fc4000bf45320 */
[----:B------:R-:W-:Y:S02]  /*02e0*/  UIMAD UR4, UR13, UR6, URZ ;  /* 0x000000060d0472a4 */ /* 0x000fe4000f8e023f */
[----:B------:R-:W-:Y:S02]  /*02f0*/  UMOV UR30, URZ ;  /* 0x0000003f001e7c82 */ /* 0x000fe40008000000 */
[----:B------:R-:W-:Y:S02]  /*0300*/  UIMAD.WIDE.U32 UR20, UR12, UR6, URZ ;  /* 0x000000060c1472a5 */ /* 0x000fe4000f8e003f */
[----:B------:R-:W-:Y:S01]  /*0310*/  UIMAD UR4, UR12, UR7, UR4 ;  /* 0x000000070c0472a4 */ /* 0x000fe2000f8e0204 */
[----:B0-----:R-:W-:Y:S01]  /*0320*/  IADD3 R0, R0, 0xffffffe, RZ ;  /* 0x0ffffffe00007810 */ /* 0x001fe20007ffe0ff */
[----:B------:R-:W-:Y:S02]  /*0330*/  @UP1 ULEA UR30, UP3, UR11, UR24, 0x2 ;  /* 0x000000180b1e1291 */ /* 0x000fe4000f86103f */
[----:B------:R-:W-:-:S02]  /*0340*/  ULDC.64 UR6, c[0x0][0x278] ;  /* 0x00009e0000067ab9 */ /* 0x000fc40000000a00 */
[----:B------:R-:W-:Y:S01]  /*0350*/  UIMAD UR23, UR13, UR18, URZ ;  /* 0x000000120d1772a4 */ /* 0x000fe2000f8e023f */
[----:B------:R-:W0:Y:S01]  /*0360*/  F2I.FTZ.U32.TRUNC.NTZ R0, R0 ;  /* 0x0000000000007305 */ /* 0x000e22000021f000 */
[----:B------:R-:W-:Y:S02]  /*0370*/  UIMAD UR22, UR13, UR6, URZ ;  /* 0x000000060d1672a4 */ /* 0x000fe4000f8e023f */
[----:B------:R-:W-:Y:S02]  /*0380*/  UMOV UR31, URZ ;  /* 0x0000003f001f7c82 */ /* 0x000fe40008000000 */
[----:B------:R-:W-:Y:S02]  /*0390*/  @UP1 ULEA.HI.X UR31, UR11, UR25, UR10, 0x2, UP3 ;  /* 0x000000190b1f1291 */ /* 0x000fe400098f140a */
[----:B------:R-:W-:Y:S02]  /*03a0*/  UMOV UR32, URZ ;  /* 0x0000003f00207c82 */ /* 0x000fe40008000000 */
[----:B------:R-:W-:-:S02]  /*03b0*/  UIMAD.WIDE.U32 UR8, UR12, UR18, URZ ;  /* 0x000000120c0872a5 */ /* 0x000fc4000f8e003f */
[----:B------:R-:W-:Y:S02]  /*03c0*/  UIMAD UR23, UR12, UR19, UR23 ;  /* 0x000000130c1772a4 */ /* 0x000fe4000f8e0217 */
[----:B------:R-:W-:Y:S02]  /*03d0*/  @UP2 ULEA UR32, UP1, UR11, UR28, 0x2 ;  /* 0x0000001c0b202291 */ /* 0x000fe4000f82103f */
[----:B------:R-:W-:Y:S01]  /*03e0*/  ULDC.64 UR18, c[0x0][0x1b0] ;  /* 0x00006c0000127ab9 */ /* 0x000fe20000000a00 */
[----:B0-----:R0:W4:Y:S01]  /*03f0*/  R2UR UR5, R0 ;  /* 0x00000000000573c2 */ /* 0x00112200000e0000 */
[----:B------:R-:W-:Y:S02]  /*0400*/  UIMAD.WIDE.U32 UR14, UR12, UR6, URZ ;  /* 0x000000060c0e72a5 */ /* 0x000fe4000f8e003f */
[----:B------:R-:W-:Y:S02]  /*0410*/  UIMAD UR22, UR12, UR7, UR22 ;  /* 0x000000070c1672a4 */ /* 0x000fe4000f8e0216 */
[----:B------:R-:W-:-:S02]  /*0420*/  UIMAD.WIDE.U32 UR6, UR12, UR18, URZ ;  /* 0x000000120c0672a5 */ /* 0x000fc4000f8e003f */
[----:B------:R-:W-:Y:S01]  /*0430*/  UIMAD UR18, UR13, UR18, URZ ;  /* 0x000000120d1272a4 */ /* 0x000fe2000f8e023f */
[----:B0-----:R-:W-:Y:S01]  /*0440*/  IABS R0, UR11 ;  /* 0x0000000b00007c13 */ /* 0x001fe20008000000 */
[----:B------:R-:W-:Y:S02]  /*0450*/  UIADD3 UR21, UR21, UR4, URZ ;  /* 0x0000000415157290 */ /* 0x000fe4000fffe03f */
[----:B------:R-:W-:Y:S01]  /*0460*/  ULDC.64 UR24, c[0x0][0x1d8] ;  /* 0x0000760000187ab9 */ /* 0x000fe20000000a00 */
[----:B------:R-:W0:Y:S01]  /*0470*/  R2UR UR26, R0 ;  /* 0x00000000001a73c2 */ /* 0x000e2200000e0000 */
[----:B------:R-:W-:Y:S02]  /*0480*/  UMOV UR4, URZ ;  /* 0x0000003f00047c82 */ /* 0x000fe40008000000 */
[----:B------:R-:W-:Y:S02]  /*0490*/  UIMAD UR18, UR12, UR19, UR18 ;  /* 0x000000130c1272a4 */ /* 0x000fe4000f8e0212 */
[----:B------:R-:W-:-:S02]  /*04a0*/  UIMAD UR19, UR10, UR24, URZ ;  /* 0x000000180a1372a4 */ /* 0x000fc4000f8e023f */
[----:B------:R-:W-:Y:S02]  /*04b0*/  UIMAD.WIDE.U32 UR20, UR11, UR24, UR20 ;  /* 0x000000180b1472a5 */ /* 0x000fe4000f8e0014 */
[----:B------:R-:W-:Y:S02]  /*04c0*/  UIMAD UR19, UR11, UR25, UR19 ;  /* 0x000000190b1372a4 */ /* 0x000fe4000f8e0213 */
[----:B------:R-:W-:Y:S02]  /*04d0*/  UIADD3 UR17, UR17, UR27, URZ ;  /* 0x0000001b11117290 */ /* 0x000fe4000fffe03f */
[----:B----4-:R-:W-:Y:S02]  /*04e0*/  UIADD3 UR28, URZ, -UR5, URZ ;  /* 0x800000053f1c7290 */ /* 0x010fe4000fffe03f */
[----:B------:R-:W-:Y:S02]  /*04f0*/  ULDC.64 UR24, c[0x0][0x1e8] ;  /* 0x00007a0000187ab9 */ /* 0x000fe40000000a00 */
[----:B------:R-:W-:-:S02]  /*0500*/  UIMAD UR28, UR28, UR34, URZ ;  /* 0x000000221c1c72a4 */ /* 0x000fc4000f8e023f */
[----:B------:R-:W-:Y:S02]  /*0510*/  UIMAD UR27, UR10, UR24, URZ ;  /* 0x000000180a1b72a4 */ /* 0x000fe4000f8e023f */
[----:B------:R-:W-:Y:S02]  /*0520*/  UIMAD.WIDE.U32 UR4, UR5, UR28, UR4 ;  /* 0x0000001c050472a5 */ /* 0x000fe4000f8e0004 */
[----:B------:R-:W-:Y:S02]  /*0530*/  UMOV UR33, URZ ;  /* 0x0000003f00217c82 */ /* 0x000fe40008000000 */
[----:B0-----:R-:W-:Y:S02]  /*0540*/  UIMAD.WIDE.U32 UR4, UR5, UR26, URZ ;  /* 0x0000001a050472a5 */ /* 0x001fe4000f8e003f */
[----:B------:R-:W-:Y:S02]  /*0550*/  @UP2 ULEA.HI.X UR33, UR11, UR29, UR10, 0x2, UP1 ;  /* 0x0000001d0b212291 */ /* 0x000fe400088f140a */
[----:B------:R-:W-:-:S02]  /*0560*/  UIMAD UR27, UR11, UR25, UR27 ;  /* 0x000000190b1b72a4 */ /* 0x000fc4000f8e021b */
[----:B------:R-:W-:Y:S02]  /*0570*/  UIMAD.WIDE.U32 UR24, UR11, UR24, UR16 ;  /* 0x000000180b1872a5 */ /* 0x000fe4000f8e0010 */
[----:B------:R-:W-:Y:S02]  /*0580*/  UMOV UR29, UR5 ;  /* 0x00000005001d7c82 */ /* 0x000fe40008000000 */
[----:B------:R-:W-:Y:S02]  /*0590*/  UIADD3 UR16, -UR29, URZ, URZ ;  /* 0x0000003f1d107290 */ /* 0x000fe4000fffe13f */
[----:B------:R-:W-:Y:S02]  /*05a0*/  ULDC.64 UR4, c[0x0][0x280] ;  /* 0x0000a00000047ab9 */ /* 0x000fe40000000a00 */
[----:B------:R-:W-:Y:S02]  /*05b0*/  UIMAD UR26, UR34, UR16, UR26 ;  /* 0x00000010221a72a4 */ /* 0x000fe4000f8e021a */
[----:B------:R-:W-:-:S02]  /*05c0*/  ULDC UR28, c[0x0][0x174] ;  /* 0x00005d00001c7ab9 */ /* 0x000fc40000000800 */
[----:B------:R-:W-:Y:S02]  /*05d0*/  UISETP.GT.U32.AND UP1, UPT, UR34, UR26, UPT ;  /* 0x0000001a2200728c */ /* 0x000fe4000bf24070 */
[----:B------:R-:W-:Y:S02]  /*05e0*/  UIMAD UR17, UR10, UR4, URZ ;  /* 0x000000040a1172a4 */ /* 0x000fe4000f8e023f */
[----:B------:R-:W-:Y:S02]  /*05f0*/  UIADD3 UR15, UR15, UR22, URZ ;  /* 0x000000160f0f7290 */ /* 0x000fe4000fffe03f */
[----:B------:R-:W-:Y:S02]  /*0600*/  ULEA UR16, UR28, 0xfffff800, 0xb ;  /* 0xfffff8001c107891 */ /* 0x000fe4000f8e583f */
[----:B------:R-:W-:Y:S02]  /*0610*/  UIMAD UR35, UR11, UR5, UR17 ;  /* 0x000000050b2372a4 */ /* 0x000fe4000f8e0211 */
[----:B------:R-:W-:-:S02]  /*0620*/  USHF.R.S32.HI UR22, URZ, 0x1f, UR16 ;  /* 0x0000001f3f167899 */ /* 0x000fc40008011410 */
[----:B------:R-:W-:Y:S02]  /*0630*/  @!UP1 UIADD3 UR26, UR26, -UR34, URZ ;  /* 0x800000221a1a9290 */ /* 0x000fe4000fffe03f */
[----:B------:R-:W-:Y:S02]  /*0640*/  UIADD3 UR17, UP2, UR16, UR20, URZ ;  /* 0x0000001410117290 */ /* 0x000fe4000ff5e03f */
[----:B------:R-:W-:Y:S02]  /*0650*/  UISETP.GE.U32.AND UP3, UPT, UR26, UR34, UPT ;  /* 0x000000221a00728c */ /* 0x000fe4000bf66070 */
[----:B------:R-:W-:Y:S02]  /*0660*/  UIMAD.WIDE.U32 UR4, UR11, UR4, UR14 ;  /* 0x000000040b0472a5 */ /* 0x000fe4000f8e000e */
[----:B------:R-:W-:Y:S02]  /*0670*/  ULDC UR37, c[0x0][0x178] ;  /* 0x00005e0000257ab9 */ /* 0x000fe40000000800 */
[----:B------:R-:W-:-:S02]  /*0680*/  ULDC.64 UR14, c[0x0][0x240] ;  /* 0x00009000000e7ab9 */ /* 0x000fc40000000a00 */
[----:B------:R-:W-:Y:S02]  /*0690*/  UIADD3.X UR19, UR22, UR21, UR19, UP2, !UPT ;  /* 0x0000001516137290 */ /* 0x000fe400097fe413 */
[----:B------:R-:W-:Y:S02]  /*06a0*/  ULEA UR20, UP2, UR17, UR14, 0x2 ;  /* 0x0000000e11147291 */ /* 0x000fe4000f84103f */
[----:B------:R-:W-:Y:S02]  /*06b0*/  ULOP3.LUT UR36, UR11, UR37, URZ, 0x3c, !UPT ;  /* 0x000000250b247292 */ /* 0x000fe4000f8e3c3f */
[----:B------:R-:W-:Y:S02]  /*06c0*/  @!UP1 UIADD3 UR29, UR29, 0x1, URZ ;  /* 0x000000011d1d9890 */ /* 0x000fe4000fffe03f */
[----:B------:R-:W-:Y:S02]  /*06d0*/  ULEA.HI.X UR17, UR17, UR15, UR19, 0x2, UP2 ;  /* 0x0000000f11117291 */ /* 0x000fe400090f1413 */
[----:B------:R-:W-:-:S02]  /*06e0*/  UISETP.GE.AND UP2, UPT, UR36, URZ, UPT ;  /* 0x0000003f2400728c */ /* 0x000fc4000bf46270 */
[----:B------:R-:W-:Y:S02]  /*06f0*/  UIADD3 UR19, UP4, UR16, UR24, URZ ;  /* 0x0000001810137290 */ /* 0x000fe4000ff9e03f */
[----:B------:R-:W-:Y:S02]  /*0700*/  @UP3 UIADD3 UR29, UR29, 0x1, URZ ;  /* 0x000000011d1d3890 */ /* 0x000fe4000fffe03f */
[----:B------:R-:W-:Y:S02]  /*0710*/  UISETP.NE.AND UP1, UPT, URZ, UR37, UPT ;  /* 0x000000253f00728c */ /* 0x000fe4000bf25270 */
[----:B------:R-:W-:Y:S02]  /*0720*/  ULDC.64 UR14, c[0x0][0x248] ;  /* 0x00009200000e7ab9 */ /* 0x000fe40000000a00 */
[----:B------:R-:W-:Y:S02]  /*0730*/  UIADD3.X UR27, UR22, UR25, UR27, UP4, !UPT ;  /* 0x00000019161b7290 */ /* 0x000fe4000a7fe41b */
[----:B------:R-:W-:-:S02]  /*0740*/  ULEA UR21, UP4, UR19, UR14, 0x2 ;  /* 0x0000000e13157291 */ /* 0x000fc4000f88103f */
[----:B------:R-:W-:Y:S02]  /*0750*/  ULDC.64 UR24, c[0x0][0x308] ;  /* 0x0000c20000187ab9 */ /* 0x000fe40000000a00 */
[----:B------:R-:W-:Y:S02]  /*0760*/  UMOV UR14, UR29 ;  /* 0x0000001d000e7c82 */ /* 0x000fe40008000000 */
[----:B------:R-:W-:Y:S02]  /*0770*/  ULEA.HI.X UR19, UR19, UR15, UR27, 0x2, UP4 ;  /* 0x0000000f13137291 */ /* 0x000fe4000a0f141b */
[----:B------:R-:W-:Y:S02]  /*0780*/  UIADD3 UR27, UR9, UR23, URZ ;  /* 0x00000017091b7290 */ /* 0x000fe4000fffe03f */
[----:B------:R-:W-:Y:S02]  /*0790*/  @!UP2 UIADD3 UR14, -UR14, URZ, URZ ;  /* 0x0000003f0e0ea290 */ /* 0x000fe4000fffe13f */
[----:B------:R-:W-:-:S02]  /*07a0*/  UIADD3 UR23, UP2, UR16, UR4, URZ ;  /* 0x0000000410177290 */ /* 0x000fc4000ff5e03f */
[----:B------:R-:W-:Y:S02]  /*07b0*/  @!UP1 ULOP3.LUT UR14, URZ, UR37, URZ, 0x33, !UPT ;  /* 0x000000253f0e9292 */ /* 0x000fe4000f8e333f */
[----:B------:R-:W-:Y:S02]  /*07c0*/  UIADD3.X UR26, UR22, UR5, UR35, UP2, !UPT ;  /* 0x00000005161a7290 */ /* 0x000fe400097fe423 */
[----:B------:R-:W-:Y:S02]  /*07d0*/  ULEA UR9, UP1, UR23, UR24, 0x2 ;  /* 0x0000001817097291 */ /* 0x000fe4000f82103f */
[----:B------:R-:W-:Y:S02]  /*07e0*/  USHF.R.S32.HI UR15, URZ, 0x1f, UR14 ;  /* 0x0000001f3f0f7899 */ /* 0x000fe4000801140e */
[----:B------:R-:W-:Y:S02]  /*07f0*/  ULDC.64 UR4, c[0x0][0x1a8] ;  /* 0x00006a0000047ab9 */ /* 0x000fe40000000a00 */
[----:B------:R-:W-:-:S02]  /*0800*/  UIMAD UR29, UR15, UR4, URZ ;  /* 0x000000040f1d72a4 */ /* 0x000fc4000f8e023f */
[----:B------:R-:W-:Y:S02]  /*0810*/  ULEA.HI.X UR23, UR23, UR25, UR26, 0x2, UP1 ;  /* 0x0000001917177291 */ /* 0x000fe400088f141a */
[----:B------:R-:W-:Y:S02]  /*0820*/  UIMAD UR29, UR14, UR5, UR29 ;  /* 0x000000050e1d72a4 */ /* 0x000fe4000f8e021d */
[----:B------:R-:W-:Y:S02]  /*0830*/  UMOV UR26, UR8 ;  /* 0x00000008001a7c82 */ /* 0x000fe40008000000 */
[----:B------:R-:W-:Y:S02]  /*0840*/  UIMAD.WIDE.U32 UR24, UR14, UR4, UR26 ;  /* 0x000000040e1872a5 */ /* 0x000fe4000f8e001a */
[----:B------:R-:W-:Y:S02]  /*0850*/  UIADD3 UR7, UR7, UR18, URZ ;  /* 0x0000001207077290 */ /* 0x000fe4000fffe03f */
[----:B------:R-:W-:-:S02]  /*0860*/  UIADD3 UR18, UP1, UR16, UR24, URZ ;  /* 0x0000001810127290 */ /* 0x000fc4000ff3e03f */
[----:B------:R-:W-:Y:S02]  /*0870*/  ULDC.64 UR26, c[0x0][0x1c8] ;  /* 0x00007200001a7ab9 */ /* 0x000fe40000000a00 */
[----:B------:R-:W-:Y:S02]  /*0880*/  UIADD3 UR24, UR25, UR29, URZ ;  /* 0x0000001d19187290 */ /* 0x000fe4000fffe03f */
[----:B------:R-:W-:Y:S02]  /*0890*/  ULDC.64 UR4, c[0x0][0x228] ;  /* 0x00008a0000047ab9 */ /* 0x000fe40000000a00 */
[----:B------:R-:W-:Y:S02]  /*08a0*/  UIMAD UR29, UR15, UR26, URZ ;  /* 0x0000001a0f1d72a4 */ /* 0x000fe4000f8e023f */
[----:B------:R-:W-:Y:S02]  /*08b0*/  ULEA UR8, UP2, UR18, UR4, 0x2 ;  /* 0x0000000412087291 */ /* 0x000fe4000f84103f */
[----:B------:R-:W-:-:S02]  /*08c0*/  UIADD3.X UR4, UR22, UR24, URZ, UP1, !UPT ;  /* 0x0000001816047290 */ /* 0x000fc40008ffe43f */
[----:B------:R-:W-:Y:S02]  /*08d0*/  UIMAD.WIDE.U32 UR24, UR14, UR26, UR6 ;  /* 0x0000001a0e1872a5 */ /* 0x000fe4000f8e0006 */
[----:B------:R-:W-:Y:S02]  /*08e0*/  UIMAD UR27, UR14, UR27, UR29 ;  /* 0x0000001b0e1b72a4 */ /* 0x000fe4000f8e021d */
[----:B------:R-:W-:Y:S02]  /*08f0*/  UIADD3 UR16, UP1, UR16, UR24, URZ ;  /* 0x0000001810107290 */ /* 0x000fe4000ff3e03f */
[----:B------:R-:W-:Y:S02]  /*0900*/  UIADD3 UR25, UR25, UR27, URZ ;  /* 0x0000001b19197290 */ /* 0x000fe4000fffe03f */
[----:B------:R-:W-:Y:S02]  /*0910*/  ULEA.HI.X UR26, UR18, UR5, UR4, 0x2, UP2 ;  /* 0x00000005121a7291 */ /* 0x000fe400090f1404 */
        /* <DEDUP_REMOVED lines=30> */
[----:B------:R-:W-:Y:S01]  /*0b00*/  UMOV UR6, URZ ;  /* 0x0000003f00067c82 */ /* 0x000fe20008000000 */
[----:B---3--:R-:W-:Y:S02]  /*0b10*/  SHF.L.U32 R0, R95, 0x4, RZ ;  /* 0x000000045f007819 */ /* 0x008fe400000006ff */
[----:B-1----:R-:W-:Y:S02]  /*0b20*/  SHF.R.S32.HI R2, RZ, 0x1f, R95 ;  /* 0x0000001fff027819 */ /* 0x002fe4000001145f */
[----:B------:R-:W-:-:S02]  /*0b30*/  LOP3.LUT R0, R0, 0xfffffe00, RZ, 0xc0, !PT ;  /* 0xfffffe0000007812 */ /* 0x000fc400078ec0ff */
[----:B------:R-:W-:Y:S02]  /*0b40*/  LEA.HI R2, R2, R95, RZ, 0x5 ;  /* 0x0000005f02027211 */ /* 0x000fe400078f28ff */
[----:B------:R-:W-:Y:S02]  /*0b50*/  LOP3.LUT R78, R0, 0x1f, R95, 0xf8, !PT ;  /* 0x0000001f004e7812 */ /* 0x000fe400078ef85f */
[----:B------:R-:W-:Y:S02]  /*0b60*/  SHF.R.S32.HI R0, RZ, 0x5, R2 ;  /* 0x00000005ff007819 */ /* 0x000fe40000011402 */
[----:B------:R-:W-:Y:S02]  /*0b70*/  SHF.R.S32.HI R79, RZ, 0x1f, R78 ;  /* 0x0000001fff4f7819 */ /* 0x000fe4000001144e */
[C---:B------:R-:W-:Y:S02]  /*0b80*/  LOP3.LUT R118, R78.reuse, 0x20, RZ, 0xfc, !PT ;  /* 0x000000204e767812 */ /* 0x040fe400078efcff */
        /* <DEDUP_REMOVED lines=13> */
[----:B----4-:R-:W-:Y:S02]  /*0c60*/  LOP3.LUT R120, R78, 0x1e0, RZ, 0xfc, !PT ;  /* 0x000001e04e787812 */ /* 0x010fe400078efcff */
.L_x_1031:
[----:B------:R-:W-:Y:S01]  /*0c70*/  ULDC UR26, c[0x0][0x174] ;  /* 0x00005d00001a7ab9 */ /* 0x000fe20000000800 */
[----:B------:R-:W-:Y:S01]  /*0c80*/  BAR.SYNC.DEFER_BLOCKING 0x0 ;  /* 0x0000000000007b1d */ /* 0x000fe20000010000 */
[----:B------:R-:W-:Y:S01]  /*0c90*/  UIADD3 UR26, -UR6, UR26, URZ ;  /* 0x0000001a061a7290 */ /* 0x000fe2000fffe13f */
[----:B------:R-:W-:Y:S01]  /*0ca0*/  HFMA2.MMA R0, -RZ, RZ, 0, 0 ;  /* 0x00000000ff007435 */ /* 0x000fe200000001ff */
[C---:B------:R-:W-:Y:S01]  /*0cb0*/  LEA R2, P3, R78.reuse, UR16, 0x2 ;  /* 0x000000104e027c11 */ /* 0x040fe2000f8610ff */
[----:B------:R-:W-:Y:S01]  /*0cc0*/  CS2R R4, SRZ ;  /* 0x0000000000047805 */ /* 0x000fe2000001ff00 */
[----:B------:R-:W-:Y:S01]  /*0cd0*/  ULEA UR27, UR26, 0xfffff800, 0xb ;  /* 0xfffff8001a1b7891 */ /* 0x000fe2000f8e583f */
[----:B------:R-:W-:Y:S01]  /*0ce0*/  CS2R R6, SRZ ;  /* 0x0000000000067805 */ /* 0x000fe2000001ff00 */
[----:B------:R-:W-:Y:S01]  /*0cf0*/  ULDC UR7, c[0x0][0x168] ;  /* 0x00005a0000077ab9 */ /* 0x000fe20000000800 */
[C---:B------:R-:W-:Y:S01]  /*0d00*/  LEA.HI.X R3, R78.reuse, UR17, R79, 0x2, P3 ;  /* 0x000000114e037c11 */ /* 0x040fe200098f144f */
[----:B------:R-:W-:Y:S01]  /*0d10*/  UIADD3 UR7, -UR27, UR7, URZ ;  /* 0x000000071b077290 */ /* 0x000fe2000fffe13f */
[----:B------:R-:W-:Y:S01]  /*0d20*/  CS2R R8, SRZ ;  /* 0x0000000000087805 */ /* 0x000fe2000001ff00 */
[----:B------:R-:W-:Y:S01]  /*0d30*/  CS2R R10, SRZ ;  /* 0x00000000000a7805 */ /* 0x000fe2000001ff00 */
[----:B------:R-:W-:Y:S01]  /*0d40*/  CS2R R12, SRZ ;  /* 0x00000000000c7805 */ /* 0x000fe2000001ff00 */
[----:B------:R-:W-:Y:S01]  /*0d50*/  CS2R R14, SRZ ;  /* 0x00000000000e7805 */ /* 0x000fe2000001ff00 */
[----:B------:R-:W-:Y:S01]  /*0d60*/  CS2R R16, SRZ ;  /* 0x0000000000107805 */ /* 0x000fe2000001ff00 */
[----:B------:R-:W-:Y:S01]  /*0d70*/  ISETP.GE.AND P2, PT, R78, UR7, PT ;  /* 0x000000074e007c0c */ /* 0x000fe2000bf46270 */
[----:B------:R-:W-:Y:S01]  /*0d80*/  IMAD.MOV.U32 R19, RZ, RZ, RZ ;  /* 0x000000ffff137224 */ /* 0x000fe200078e00ff */
[----:B------:R-:W-:Y:S01]  /*0d90*/  ISETP.GE.AND P1, PT, R118, UR7, PT ;  /* 0x0000000776007c0c */ /* 0x000fe2000bf26270 */
[----:B------:R-:W1:Y:S01]  /*0da0*/  S2R R22, SR_LANEID ;  /* 0x0000000000167919 */ /* 0x000e620000000000 */
[----:B------:R-:W-:Y:S01]  /*0db0*/  ISETP.GE.AND P0, PT, R116, UR7, PT ;  /* 0x0000000774007c0c */ /* 0x000fe2000bf06270 */
[----:B------:R-:W-:Y:S01]  /*0dc0*/  ULDC.64 UR28, c[0x0][0x1f0] ;  /* 0x00007c00001c7ab9 */ /* 0x000fe20000000a00 */
[----:B------:R-:W-:Y:S01]  /*0dd0*/  ISETP.GE.AND P4, PT, R94, UR7, PT ;  /* 0x000000075e007c0c */ /* 0x000fe2000bf86270 */
[----:B------:R-:W-:Y:S01]  /*0de0*/  ULDC.64 UR34, c[0x0][0x200] ;  /* 0x0000800000227ab9 */ /* 0x000fe20000000a00 */
[----:B------:R-:W-:-:S02]  /*0df0*/  ISETP.GE.AND P6, PT, R115, UR7, PT ;  /* 0x0000000773007c0c */ /* 0x000fc4000bfc6270 */
[----:B------:R-:W-:Y:S02]  /*0e00*/  ISETP.GE.AND P5, PT, R93, UR7, PT ;  /* 0x000000075d007c0c */ /* 0x000fe4000bfa6270 */
[----:B------:R-:W-:Y:S01]  /*0e10*/  ISETP.GE.AND P3, PT, R114, UR7, PT ;  /* 0x0000000772007c0c */ /* 0x000fe2000bf66270 */
[----:B------:R3:W4:Y:S01]  /*0e20*/  @!P2 LDG.E R0, [R2.64] ;  /* 0x000000280200a981 */ /* 0x000722000c1e1900 */
[----:B------:R-:W-:-:S03]  /*0e30*/  ISETP.GE.AND P2, PT, R113, UR7, PT ;  /* 0x0000000771007c0c */ /* 0x000fc6000bf46270 */
[----:B------:R3:W5:Y:S01]  /*0e40*/  @!P1 LDG.E R5, [R2.64+0x80] ;  /* 0x0000802802059981 */ /* 0x000762000c1e1900 */
[----:B------:R-:W-:-:S03]  /*0e50*/  ISETP.GE.AND P1, PT, R112, UR7, PT ;  /* 0x0000000770007c0c */ /* 0x000fc6000bf26270 */
[----:B--2---:R3:W2:Y:S01]  /*0e60*/  @!P0 LDG.E R4, [R2.64+0x100] ;  /* 0x0001002802048981 */ /* 0x0046a2000c1e1900 */
        /* <DEDUP_REMOVED lines=20> */
[----:B------:R-:W-:-:S02]  /*0fb0*/  SHF.L.U32 R21, R95, 0x4, RZ ;  /* 0x000000045f157819 */ /* 0x000fc400000006ff */
[C---:B------:R-:W-:Y:S02]  /*0fc0*/  SHF.L.U32 R24, R78.reuse, 0x2, RZ ;  /* 0x000000024e187819 */ /* 0x040fe400000006ff */
[----:B------:R-:W-:Y:S02]  /*0fd0*/  LOP3.LUT R92, R21, 0xfffffe00, RZ, 0xc0, !PT ;  /* 0xfffffe00155c7812 */ /* 0x000fe400078ec0ff */
[----:B------:R-:W-:Y:S02]  /*0fe0*/  ISETP.GE.AND P2, PT, R78, UR7, PT ;  /* 0x000000074e007c0c */ /* 0x000fe4000bf46270 */
[----:B-1----:R-:W-:Y:S02]  /*0ff0*/  IADD3 R18, R92, R22, RZ ;  /* 0x000000165c127210 */ /* 0x002fe40007ffe0ff */
[----:B------:R-:W-:Y:S02]  /*1000*/  ISETP.GE.AND P1, PT, R118, UR7, PT ;  /* 0x0000000776007c0c */ /* 0x000fe4000bf26270 */
[----:B------:R-:W-:-:S02]  /*1010*/  IADD3 R23, R18, 0x20, RZ ;  /* 0x0000002012177810 */ /* 0x000fc40007ffe0ff */
[C---:B------:R-:W-:Y:S02]  /*1020*/  IADD3 R25, R18.reuse, 0x40, RZ ;  /* 0x0000004012197810 */ /* 0x040fe40007ffe0ff */
[C---:B------:R-:W-:Y:S02]  /*1030*/  IADD3 R27, R18.reuse, 0x60, RZ ;  /* 0x00000060121b7810 */ /* 0x040fe40007ffe0ff */
[CC--:B------:R-:W-:Y:S02]  /*1040*/  LEA.HI.SX32 R91, R18.reuse, R18.reuse, 0x1b ;  /* 0x00000012125b7211 */ /* 0x0c0fe400078fdaff */
[C---:B------:R-:W-:Y:S02]  /*1050*/  IADD3 R29, R18.reuse, 0x80, RZ ;  /* 0x00000080121d7810 */ /* 0x040fe40007ffe0ff */
[----:B------:R-:W-:Y:S02]  /*1060*/  IADD3 R31, R18, 0xa0, RZ ;  /* 0x000000a0121f7810 */ /* 0x000fe40007ffe0ff */
[----:B------:R-:W-:-:S02]  /*1070*/  LEA.HI.SX32 R23, R23, R18, 0x1b ;  /* 0x0000001217177211 */ /* 0x000fc400078fdaff */
[C---:B------:R-:W-:Y:S02]  /*1080*/  IADD3 R33, R18.reuse, 0xc0, RZ ;  /* 0x000000c012217810 */ /* 0x040fe40007ffe0ff */
[-C--:B------:R-:W-:Y:S01]  /*1090*/  LEA.HI.SX32 R25, R25, R18.reuse, 0x1b ;  /* 0x0000001219197211 */ /* 0x080fe200078fdaff */
[----:B------:R-:W-:Y:S01]  /*10a0*/  IMAD.SHL.U32 R90, R23, 0x4, RZ ;  /* 0x00000004175a7824 */ /* 0x000fe200078e00ff */
[C---:B---3--:R-:W-:Y:S02]  /*10b0*/  IADD3 R3, R18.reuse, 0xe0, RZ ;  /* 0x000000e012037810 */ /* 0x048fe40007ffe0ff */
[----:B------:R-:W-:Y:S02]  /*10c0*/  LEA.HI.SX32 R27, R27, R18, 0x1b ;  /* 0x000000121b1b7211 */ /* 0x000fe400078fdaff */
[C---:B------:R-:W-:Y:S02]  /*10d0*/  IADD3 R35, R18.reuse, 0x100, RZ ;  /* 0x0000010012237810 */ /* 0x040fe40007ffe0ff */
[----:B------:R-:W-:-:S02]  /*10e0*/  IADD3 R37, R18, 0x120, RZ ;  /* 0x0000012012257810 */ /* 0x000fc40007ffe0ff */
[----:B------:R-:W-:Y:S02]  /*10f0*/  SHF.L.U32 R91, R91, 0x2, RZ ;  /* 0x000000025b5b7819 */ /* 0x000fe400000006ff */
[-C--:B------:R-:W-:Y:S02]  /*1100*/  LEA.HI.SX32 R29, R29, R18.reuse, 0x1b ;  /* 0x000000121d1d7211 */ /* 0x080fe400078fdaff */
[-C--:B------:R-:W-:Y:S02]  /*1110*/  LEA.HI.SX32 R31, R31, R18.reuse, 0x1b ;  /* 0x000000121f1f7211 */ /* 0x080fe400078fdaff */
[----:B------:R-:W-:Y:S02]  /*1120*/  IADD3 R39, R18, 0x140, RZ ;  /* 0x0000014012277810 */ /* 0x000fe40007ffe0ff */
[----:B------:R-:W-:Y:S01]  /*1130*/  LEA.HI.SX32 R33, R33, R18, 0x1b ;  /* 0x0000001221217211 */ /* 0x000fe200078fdaff */
[----:B------:R-:W-:Y:S01]  /*1140*/  IMAD.SHL.U32 R76, R31, 0x4, RZ ;  /* 0x000000041f4c7824 */ /* 0x000fe200078e00ff */
[----:B------:R-:W-:-:S02]  /*1150*/  SHF.L.U32 R89, R25, 0x2, RZ ;  /* 0x0000000219597819 */ /* 0x000fc400000006ff */
[C---:B------:R-:W-:Y:S02]  /*1160*/  IADD3 R41, R18.reuse, 0x160, RZ ;  /* 0x0000016012297810 */ /* 0x040fe40007ffe0ff */
[-C--:B------:R-:W-:Y:S02]  /*1170*/  LEA.HI.SX32 R3, R3, R18.reuse, 0x1b ;  /* 0x0000001203037211 */ /* 0x080fe400078fdaff */
[----:B------:R-:W-:Y:S02]  /*1180*/  SHF.L.U32 R88, R27, 0x2, RZ ;  /* 0x000000021b587819 */ /* 0x000fe400000006ff */
[C---:B------:R-:W-:Y:S02]  /*1190*/  IADD3 R43, R18.reuse, 0x180, RZ ;  /* 0x00000180122b7810 */ /* 0x040fe40007ffe0ff */
[----:B------:R-:W-:Y:S02]  /*11a0*/  IADD3 R45, R18, 0x1a0, RZ ;  /* 0x000001a0122d7810 */ /* 0x000fe40007ffe0ff */
[----:B------:R-:W-:-:S02]  /*11b0*/  LEA.HI.SX32 R35, R35, R18, 0x1b ;  /* 0x0000001223237211 */ /* 0x000fc400078fdaff */
[-C--:B------:R-:W-:Y:S02]  /*11c0*/  LEA.HI.SX32 R37, R37, R18.reuse, 0x1b ;  /* 0x0000001225257211 */ /* 0x080fe400078fdaff */
[----:B------:R-:W-:Y:S02]  /*11d0*/  SHF.L.U32 R77, R29, 0x2, RZ ;  /* 0x000000021d4d7819 */ /* 0x000fe400000006ff */
[C---:B------:R-:W-:Y:S01]  /*11e0*/  IADD3 R47, R18.reuse, 0x1c0, RZ ;  /* 0x000001c0122f7810 */ /* 0x040fe20007ffe0ff */
[----:B------:R-:W-:Y:S01]  /*11f0*/  IMAD.SHL.U32 R72, R37, 0x4, RZ ;  /* 0x0000000425487824 */ /* 0x000fe200078e00ff */
[----:B------:R-:W-:Y:S02]  /*1200*/  LEA.HI.SX32 R39, R39, R18, 0x1b ;  /* 0x0000001227277211 */ /* 0x000fe400078fdaff */
[----:B------:R-:W-:Y:S02]  /*1210*/  SHF.L.U32 R75, R33, 0x2, RZ ;  /* 0x00000002214b7819 */ /* 0x000fe400000006ff */
[----:B------:R-:W-:-:S02]  /*1220*/  IADD3 R49, R18, 0x1e0, RZ ;  /* 0x000001e012317810 */ /* 0x000fc40007ffe0ff */
[-C--:B------:R-:W-:Y:S02]  /*1230*/  LEA.HI.SX32 R41, R41, R18.reuse, 0x1b ;  /* 0x0000001229297211 */ /* 0x080fe400078fdaff */
[----:B------:R-:W-:Y:S02]  /*1240*/  SHF.L.U32 R74, R3, 0x2, RZ ;  /* 0x00000002034a7819 */ /* 0x000fe400000006ff */
[-C--:B------:R-:W-:Y:S02]  /*1250*/  LEA.HI.SX32 R43, R43, R18.reuse, 0x1b ;  /* 0x000000122b2b7211 */ /* 0x080fe400078fdaff */
[-C--:B------:R-:W-:Y:S02]  /*1260*/  LEA.HI.SX32 R45, R45, R18.reuse, 0x1b ;  /* 0x000000122d2d7211 */ /* 0x080fe400078fdaff */
[----:B------:R-:W-:Y:S02]  /*1270*/  SHF.L.U32 R73, R35, 0x2, RZ ;  /* 0x0000000223497819 */ /* 0x000fe400000006ff */
[----:B------:R-:W-:Y:S01]  /*1280*/  LEA.HI.SX32 R47, R47, R18, 0x1b ;  /* 0x000000122f2f7211 */ /* 0x000fe200078fdaff */
[----:B------:R-:W-:Y:S01]  /*1290*/  IMAD.SHL.U32 R68, R45, 0x4, RZ ;  /* 0x000000042d447824 */ /* 0x000fe200078e00ff */
[----:B------:R-:W-:-:S02]  /*12a0*/  SHF.L.U32 R71, R39, 0x2, RZ ;  /* 0x0000000227477819 */ /* 0x000fc400000006ff */
[----:B------:R-:W-:Y:S02]  /*12b0*/  LEA.HI.SX32 R49, R49, R18, 0x1b ;  /* 0x0000001231317211 */ /* 0x000fe400078fdaff */
[----:B------:R-:W-:Y:S02]  /*12c0*/  SHF.L.U32 R70, R41, 0x2, RZ ;  /* 0x0000000229467819 */ /* 0x000fe400000006ff */
[----:B------:R-:W-:Y:S02]  /*12d0*/  SHF.L.U32 R69, R43, 0x2, RZ ;  /* 0x000000022b457819 */ /* 0x000fe400000006ff */
[----:B------:R-:W-:Y:S02]  /*12e0*/  SHF.L.U32 R67, R47, 0x2, RZ ;  /* 0x000000022f437819 */ /* 0x000fe400000006ff */
[----:B------:R-:W-:Y:S02]  /*12f0*/  SHF.L.U32 R66, R49, 0x2, RZ ;  /* 0x0000000231427819 */ /* 0x000fe400000006ff */
[----:B------:R-:W-:-:S02]  /*1300*/  SHF.L.U64.HI R20, R78, 0x2, R79 ;  /* 0x000000024e147819 */ /* 0x000fc4000001024f */
[----:B------:R-:W-:Y:S02]  /*1310*/  IADD3 R2, P0, R24, UR18, RZ ;  /* 0x0000001218027c10 */ /* 0x000fe4000ff1e0ff */
[----:B------:R-:W-:Y:S01]  /*1320*/  ISETP.GE.AND P4, PT, R94, UR7, PT ;  /* 0x000000075e007c0c */ /* 0x000fe2000bf86270 */
[----:B------:R-:W-:Y:S01]  /*1330*/  STL [R1+0xf0], R20 ;  /* 0x0000f01401007387 */ /* 0x000fe20000100800 */
[----:B------:R-:W-:Y:S02]  /*1340*/  IADD3.X R3, R20, UR19, RZ, P0, !PT ;  /* 0x0000001314037c10 */ /* 0x000fe400087fe4ff */
[----:B------:R-:W-:Y:S01]  /*1350*/  ISETP.GE.AND P0, PT, R116, UR7, PT ;  /* 0x0000000774007c0c */ /* 0x000fe2000bf06270 */
[----:B------:R-:W-:Y:S01]  /*1360*/  STL [R1+0xf4], R24 ;  /* 0x0000f41801007387 */ /* 0x000fe20000100800 */
[----:B------:R-:W-:Y:S02]  /*1370*/  ISETP.GE.AND P6, PT, R115, UR7, PT ;  /* 0x0000000773007c0c */ /* 0x000fe4000bfc6270 */
[----:B------:R-:W-:-:S02]  /*1380*/  ISETP.GE.AND P5, PT, R93, UR7, PT ;  /* 0x000000075d007c0c */ /* 0x000fc4000bfa6270 */
[----:B------:R-:W-:Y:S01]  /*1390*/  ISETP.GE.AND P3, PT, R114, UR7, PT ;  /* 0x0000000772007c0c */ /* 0x000fe2000bf66270 */
[----:B----4-:R1:W-:Y:S04]  /*13a0*/  STS [R91], R0 ;  /* 0x000000005b007388 */ /* 0x0103e80000000800 */
[----:B-----5:R3:W-:Y:S04]  /*13b0*/  STS [R90+0x80], R5 ;  /* 0x000080055a007388 */ /* 0x0207e80000000800 */
[----:B--2---:R2:W-:Y:S01]  /*13c0*/  STS [R89+0x100], R4 ;  /* 0x0001000459007388 */ /* 0x0045e20000000800 */
[----:B-1----:R-:W-:-:S03]  /*13d0*/  MOV R0, RZ ;  /* 0x000000ff00007202 */ /* 0x002fc60000000f00 */
[----:B------:R-:W-:Y:S01]  /*13e0*/  STS [R88+0x180], R7 ;  /* 0x0001800758007388 */ /* 0x000fe20000000800 */
[----:B---3--:R-:W-:-:S03]  /*13f0*/  IMAD.MOV.U32 R5, RZ, RZ, RZ ;  /* 0x000000ffff057224 */ /* 0x008fc600078e00ff */
[----:B------:R1:W-:Y:S01]  /*1400*/  STS [R77+0x200], R6 ;  /* 0x000200064d007388 */ /* 0x0003e20000000800 */
[----:B--2---:R-:W-:-:S03]  /*1410*/  LEA R4, R22, R92, 0x4 ;  /* 0x0000005c16047211 */ /* 0x004fc600078e20ff */
[----:B------:R-:W-:Y:S01]  /*1420*/  STS [R76+0x280], R9 ;  /* 0x000280094c007388 */ /* 0x000fe20000000800 */
[----:B------:R-:W-:-:S03]  /*1430*/  LEA.HI.SX32 R4, R4, R4, 0x1b ;  /* 0x0000000404047211 */ /* 0x000fc600078fdaff */
[----:B------:R2:W-:Y:S01]  /*1440*/  STS [R75+0x300], R8 ;  /* 0x000300084b007388 */ /* 0x0005e20000000800 */
[----:B------:R-:W-:Y:S01]  /*1450*/  SHF.L.U32 R65, R4, 0x2, RZ ;  /* 0x0000000204417819 */ /* 0x000fe200000006ff */
[----:B-1----:R-:W-:Y:S02]  /*1460*/  CS2R R6, SRZ ;  /* 0x0000000000067805 */ /* 0x002fe4000001ff00 */
[----:B------:R-:W-:Y:S04]  /*1470*/  STS [R74+0x380], R11 ;  /* 0x0003800b4a007388 */ /* 0x000fe80000000800 */
[----:B------:R1:W-:Y:S01]  /*1480*/  STS [R73+0x400], R10 ;  /* 0x0004000a49007388 */ /* 0x0003e20000000800 */
[----:B--2---:R-:W-:-:S03]  /*1490*/  CS2R R8, SRZ ;  /* 0x0000000000087805 */ /* 0x004fc6000001ff00 */
[----:B------:R-:W-:Y:S04]  /*14a0*/  STS [R72+0x480], R13 ;  /* 0x0004800d48007388 */ /* 0x000fe80000000800 */
[----:B------:R2:W-:Y:S01]  /*14b0*/  STS [R71+0x500], R12 ;  /* 0x0005000c47007388 */ /* 0x0005e20000000800 */
[----:B-1----:R-:W-:-:S03]  /*14c0*/  CS2R R10, SRZ ;  /* 0x00000000000a7805 */ /* 0x002fc6000001ff00 */
[----:B------:R-:W-:Y:S04]  /*14d0*/  STS [R70+0x580], R15 ;  /* 0x0005800f46007388 */ /* 0x000fe80000000800 */
[----:B------:R1:W-:Y:S01]  /*14e0*/  STS [R69+0x600], R14 ;  /* 0x0006000e45007388 */ /* 0x0003e20000000800 */
[----:B--2---:R-:W-:-:S03]  /*14f0*/  CS2R R12, SRZ ;  /* 0x00000000000c7805 */ /* 0x004fc6000001ff00 */
[----:B------:R-:W-:Y:S04]  /*1500*/  STS [R68+0x680], R17 ;  /* 0x0006801144007388 */ /* 0x000fe80000000800 */
[----:B------:R2:W-:Y:S01]  /*1510*/  STS [R67+0x700], R16 ;  /* 0x0007001043007388 */ /* 0x0005e20000000800 */
[----:B------:R-:W-:Y:S01]  /*1520*/  HFMA2.MMA R4, -RZ, RZ, 0, 0 ;  /* 0x00000000ff047435 */ /* 0x000fe200000001ff */
[----:B-1----:R-:W-:Y:S02]  /*1530*/  CS2R R14, SRZ ;  /* 0x00000000000e7805 */ /* 0x002fe4000001ff00 */
        /* <DEDUP_REMOVED lines=18> */
[----:B------:R-:W-:Y:S01]  /*1660*/  BAR.SYNC.DEFER_BLOCKING 0x0 ;  /* 0x0000000000007b1d */ /* 0x000fe20000010000 */
[----:B--2---:R-:W-:-:S05]  /*1670*/  CS2R R16, SRZ ;  /* 0x0000000000107805 */ /* 0x004fca000001ff00 */
[----:B------:R2:W3:Y:S01]  /*1680*/  @!P2 LDG.E R0, [R2.64] ;  /* 0x000000280200a981 */ /* 0x0004e2000c1e1900 */
        /* <DEDUP_REMOVED lines=17> */
[----:B-1----:R-:W-:Y:S02]  /*17a0*/  CS2R R18, SRZ ;  /* 0x0000000000127805 */ /* 0x002fe4000001ff00 */
        /* <DEDUP_REMOVED lines=8> */
[----:B------:R-:W-:Y:S01]  /*1830*/  CS2R R22, SRZ ;  /* 0x0000000000167805 */ /* 0x000fe2000001ff00 */
[----:B------:R-:W-:Y:S01]  /*1840*/  ISETP.GE.AND P1, PT, R118, UR7, PT ;  /* 0x0000000776007c0c */ /* 0x000fe2000bf26270 */
[----:B------:R-:W-:Y:S01]  /*1850*/  CS2R R24, SRZ ;  /* 0x0000000000187805 */ /* 0x000fe2000001ff00 */
[----:B------:R-:W-:Y:S01]  /*1860*/  ISETP.GE.AND P4, PT, R94, UR7, PT ;  /* 0x000000075e007c0c */ /* 0x000fe2000bf86270 */
[----:B------:R-:W-:Y:S01]  /*1870*/  IMAD.MOV.U32 R20, RZ, RZ, RZ ;  /* 0x000000ffff147224 */ /* 0x000fe200078e00ff */
[----:B------:R-:W-:Y:S01]  /*1880*/  ISETP.GE.AND P6, PT, R115, UR7, PT ;  /* 0x0000000773007c0c */ /* 0x000fe2000bfc6270 */
[----:B------:R-:W-:Y:S01]  /*1890*/  CS2R R26, SRZ ;  /* 0x00000000001a7805 */ /* 0x000fe2000001ff00 */
[----:B------:R-:W-:-:S02]  /*18a0*/  ISETP.GE.AND P5, PT, R93, UR7, PT ;  /* 0x000000075d007c0c */ /* 0x000fc4000bfa6270 */
[----:B--2---:R-:W-:Y:S02]  /*18b0*/  LEA R2, P0, R78, UR20, 0x2 ;  /* 0x000000144e027c11 */ /* 0x004fe4000f8010ff */
[----:B------:R-:W-:Y:S02]  /*18c0*/  ISETP.GE.AND P3, PT, R114, UR7, PT ;  /* 0x0000000772007c0c */ /* 0x000fe4000bf66270 */
[----:B------:R-:W-:Y:S02]  /*18d0*/  LEA.HI.X R3, R78, UR21, R79, 0x2, P0 ;  /* 0x000000154e037c11 */ /* 0x000fe400080f144f */
[----:B------:R-:W-:Y:S01]  /*18e0*/  ISETP.GE.AND P0, PT, R116, UR7, PT ;  /* 0x0000000774007c0c */ /* 0x000fe2000bf06270 */
[----:B------:R-:W-:Y:S01]  /*18f0*/  HFMA2.MMA R31, -RZ, RZ, 0, 0 ;  /* 0x00000000ff1f7435 */ /* 0x000fe200000001ff */
[----:B------:R-:W-:Y:S01]  /*1900*/  MOV R29, RZ ;  /* 0x000000ff001d7202 */ /* 0x000fe20000000f00 */
[----:B---3--:R1:W-:Y:S04]  /*1910*/  STS [R91], R0 ;  /* 0x000000005b007388 */ /* 0x0083e80000000800 */
[----:B----4-:R-:W-:Y:S04]  /*1920*/  STS [R90+0x80], R5 ;  /* 0x000080055a007388 */ /* 0x010fe80000000800 */
[----:B-----5:R-:W-:Y:S01]  /*1930*/  STS [R89+0x100], R6 ;  /* 0x0001000659007388 */ /* 0x020fe20000000800 */
[----:B-1----:R-:W-:-:S03]  /*1940*/  MOV R0, RZ ;  /* 0x000000ff00007202 */ /* 0x002fc60000000f00 */
        /* <DEDUP_REMOVED lines=9> */
[----:B------:R-:W-:Y:S04]  /*19e0*/  STS [R69+0x600], R4 ;  /* 0x0006000445007388 */ /* 0x000fe80000000800 */
[----:B------:R-:W-:Y:S01]  /*19f0*/  STS [R68+0x680], R17 ;  /* 0x0006801144007388 */ /* 0x000fe20000000800 */
[----:B-1----:R-:W-:-:S03]  /*1a00*/  CS2R R14, SRZ ;  /* 0x00000000000e7805 */ /* 0x002fc6000001ff00 */
[----:B------:R1:W-:Y:S04]  /*1a10*/  STS [R67+0x700], R16 ;  /* 0x0007001043007388 */ /* 0x0003e80000000800 */
[----:B------:R2:W-:Y:S01]  /*1a20*/  STS [R66+0x780], R19 ;  /* 0x0007801342007388 */ /* 0x0005e20000000800 */
[----:B------:R-:W-:-:S06]  /*1a30*/  NOP ;  /* 0x0000000000007918 */ /* 0x000fcc0000000000 */
[----:B------:R-:W-:Y:S01]  /*1a40*/  LDS R157, [R65] ;  /* 0x00000000419d7984 */ /* 0x000fe20000000800 */
[----:B-1----:R-:W-:-:S03]  /*1a50*/  CS2R R16, SRZ ;  /* 0x0000000000107805 */ /* 0x002fc6000001ff00 */
        /* <DEDUP_REMOVED lines=16> */
[----:B--2---:R-:W-:-:S05]  /*1b60*/  HFMA2.MMA R19, -RZ, RZ, 0, 0 ;  /* 0x00000000ff137435 */ /* 0x004fca00000001ff */
        /* <DEDUP_REMOVED lines=26> */
[----:B------:R-:W-:Y:S01]  /*1d10*/  UIMAD UR8, UR13, UR28, URZ ;  /* 0x0000001c0d0872a4 */ /* 0x000fe2000f8e023f */
[----:B------:R-:W-:Y:S01]  /*1d20*/  MOV R7, UR12 ;  /* 0x0000000c00077c02 */ /* 0x000fe20008000f00 */
[----:B------:R-:W-:Y:S01]  /*1d30*/  UIMAD.WIDE.U32 UR38, UR12, UR28, URZ ;  /* 0x0000001c0c2672a5 */ /* 0x000fe2000f8e003f */
[----:B------:R-:W-:Y:S01]  /*1d40*/  MOV R4, UR27 ;  /* 0x0000001b00047c02 */ /* 0x000fe20008000f00 */
[----:B------:R-:W-:Y:S01]  /*1d50*/  USHF.R.S32.HI UR28, URZ, 0x1f, UR27 ;  /* 0x0000001f3f1c7899 */ /* 0x000fe2000801141b */
[----:B------:R-:W-:Y:S01]  /*1d60*/  IMAD.U32 R9, RZ, RZ, UR12 ;  /* 0x0000000cff097e24 */ /* 0x000fe2000f8e00ff */
[----:B------:R-:W-:-:S02]  /*1d70*/  UIMAD.WIDE.U32 UR36, UR12, UR34, URZ ;  /* 0x000000220c2472a5 */ /* 0x000fc4000f8e003f */
[----:B------:R-:W-:Y:S01]  /*1d80*/  UIMAD UR29, UR12, UR29, UR8 ;  /* 0x0000001d0c1d72a4 */ /* 0x000fe2000f8e0208 */
[----:B-1----:R-:W-:Y:S01]  /*1d90*/  MOV R2, UR27 ;  /* 0x0000001b00027c02 */ /* 0x002fe20008000f00 */
[----:B------:R-:W-:Y:S01]  /*1da0*/  UIMAD UR34, UR13, UR34, URZ ;  /* 0x000000220d2272a4 */ /* 0x000fe2000f8e023f */
[----:B------:R-:W-:Y:S01]  /*1db0*/  MOV R5, UR28 ;  /* 0x0000001c00057c02 */ /* 0x000fe20008000f00 */
[----:B------:R-:W-:Y:S01]  /*1dc0*/  ULDC.64 UR8, c[0x0][0x1f8] ;  /* 0x00007e0000087ab9 */ /* 0x000fe20000000a00 */
[----:B------:R-:W-:Y:S01]  /*1dd0*/  MOV R3, UR28 ;  /* 0x0000001c00037c02 */ /* 0x000fe20008000f00 */
[----:B------:R-:W-:Y:S02]  /*1de0*/  UIMAD UR42, UR10, UR8, URZ ;  /* 0x000000080a2a72a4 */ /* 0x000fe4000f8e023f */
[----:B------:R-:W-:Y:S01]  /*1df0*/  @!P0 IMAD.WIDE.U32 R4, R7, c[0x0][0x1f0], R4 ;  /* 0x00007c0007048a25 */ /* 0x000fe200078e0004 */
[----:B------:R-:W-:Y:S02]  /*1e00*/  UIADD3 UR39, UR39, UR29, URZ ;  /* 0x0000001d27277290 */ /* 0x000fe4000fffe03f */
[----:B------:R-:W-:Y:S01]  /*1e10*/  UIMAD UR43, UR12, UR35, UR34 ;  /* 0x000000230c2b72a4 */ /* 0x000fe2000f8e0222 */
[----:B------:R-:W-:Y:S01]  /*1e20*/  @!P0 IMAD.WIDE.U32 R2, R9, c[0x0][0x200], R2 ;  /* 0x0000800009028a25 */ /* 0x000fe200078e0002 */
[----:B------:R-:W-:Y:S01]  /*1e30*/  @!P0 IADD3 R5, R5, UR29, RZ ;  /* 0x0000001d05058c10 */ /* 0x000fe2000fffe0ff */
[----:B------:R-:W-:Y:S01]  /*1e40*/  UIMAD UR42, UR11, UR9, UR42 ;  /* 0x000000090b2a72a4 */ /* 0x000fe2000f8e022a */
[----:B------:R-:W-:Y:S01]  /*1e50*/  MOV R9, UR11 ;  /* 0x0000000b00097c02 */ /* 0x000fe20008000f00 */
[----:B------:R-:W-:Y:S01]  /*1e60*/  ULDC.64 UR34, c[0x0][0x208] ;  /* 0x0000820000227ab9 */ /* 0x000fe20000000a00 */
[----:B------:R-:W-:Y:S01]  /*1e70*/  @!P0 IADD3 R3, R3, UR43, RZ ;  /* 0x0000002b03038c10 */ /* 0x000fe2000fffe0ff */
[----:B------:R-:W-:Y:S01]  /*1e80*/  UIMAD.WIDE.U32 UR8, UR11, UR8, UR38 ;  /* 0x000000080b0872a5 */ /* 0x000fe2000f8e0026 */
[----:B------:R-:W-:Y:S01]  /*1e90*/  IMAD.U32 R7, RZ, RZ, UR11 ;  /* 0x0000000bff077e24 */ /* 0x000fe2000f8e00ff */
[----:B------:R-:W-:-:S02]  /*1ea0*/  ULDC UR29, c[0x0][0x174] ;  /* 0x00005d00001d7ab9 */ /* 0x000fc40000000800 */
[----:B------:R-:W-:Y:S01]  /*1eb0*/  UIMAD UR38, UR10, UR34, URZ ;  /* 0x000000220a2672a4 */ /* 0x000fe2000f8e023f */
[----:B------:R-:W-:Y:S01]  /*1ec0*/  @!P0 IMAD.WIDE.U32 R4, R7, c[0x0][0x1f8], R4 ;  /* 0x00007e0007048a25 */ /* 0x000fe200078e0004 */
[----:B------:R-:W-:Y:S02]  /*1ed0*/  UIADD3 UR29, UR6, -UR29, URZ ;  /* 0x8000001d061d7290 */ /* 0x000fe4000fffe03f */
[----:B------:R-:W-:Y:S01]  /*1ee0*/  UIADD3 UR37, UR37, UR43, URZ ;  /* 0x0000002b25257290 */ /* 0x000fe2000fffe03f */
[----:B------:R-:W-:Y:S01]  /*1ef0*/  @!P0 IMAD.WIDE.U32 R2, R9, c[0x0][0x208], R2 ;  /* 0x0000820009028a25 */ /* 0x000fe200078e0002 */
[----:B------:R-:W-:Y:S01]  /*1f00*/  UIMAD UR39, UR11, UR35, UR38 ;  /* 0x000000230b2772a4 */ /* 0x000fe2000f8e0226 */
[C---:B------:R-:W-:Y:S01]  /*1f10*/  @!P0 IADD3 R11, P1, R78.reuse, R4, RZ ;  /* 0x000000044e0b8210 */ /* 0x040fe20007f3e0ff */
[----:B------:R-:W-:Y:S02]  /*1f20*/  UIMAD UR29, UR29, -0x800, URZ ;  /* 0xfffff8001d1d78a4 */ /* 0x000fe4000f8e023f */
[----:B------:R-:W-:Y:S01]  /*1f30*/  UIMAD.WIDE.U32 UR34, UR11, UR34, UR36 ;  /* 0x000000220b2272a5 */ /* 0x000fe2000f8e0024 */
[C---:B------:R-:W-:Y:S01]  /*1f40*/  @!P0 IADD3 R4, P2, R78.reuse, R2, RZ ;  /* 0x000000024e048210 */ /* 0x040fe20007f5e0ff */
[----:B------:R-:W-:Y:S01]  /*1f50*/  USHF.R.S32.HI UR38, URZ, 0x1f, UR29 ;  /* 0x0000001f3f267899 */ /* 0x000fe2000801141d */
[C---:B------:R-:W-:Y:S01]  /*1f60*/  @!P0 IADD3.X R28, R79.reuse, UR42, R5, P1, !PT ;  /* 0x0000002a4f1c8c10 */ /* 0x040fe20008ffe405 */
[----:B------:R-:W-:Y:S01]  /*1f70*/  UIADD3 UR36, UP1, UR29, UR34, URZ ;  /* 0x000000221d247290 */ /* 0x000fe2000ff3e03f */
[----:B------:R-:W-:Y:S01]  /*1f80*/  @!P0 IADD3.X R3, R79, UR39, R3, P2, !PT ;  /* 0x000000274f038c10 */ /* 0x000fe200097fe403 */
[----:B------:R-:W-:Y:S01]  /*1f90*/  UIADD3 UR37, UP0, UR29, UR8, URZ ;  /* 0x000000081d257290 */ /* 0x000fe2000ff1e03f */
[C---:B------:R-:W-:Y:S01]  /*1fa0*/  LEA R6, P1, R78.reuse, c[0x0][0x268], 0x2 ;  /* 0x00009a004e067a11 */ /* 0x040fe200078210ff */
[----:B------:R-:W-:Y:S01]  /*1fb0*/  UIADD3.X UR34, UR38, UR39, UR35, UP1, !UPT ;  /* 0x0000002726227290 */ /* 0x000fe20008ffe423 */
[----:B------:R-:W-:Y:S01]  /*1fc0*/  LEA R8, P2, R78, c[0x0][0x258], 0x2 ;  /* 0x000096004e087a11 */ /* 0x000fe200078410ff */
[----:B------:R-:W-:Y:S01]  /*1fd0*/  UIADD3.X UR8, UR38, UR42, UR9, UP0, !UPT ;  /* 0x0000002a26087290 */ /* 0x000fe200087fe409 */
[----:B------:R-:W-:-:S02]  /*1fe0*/  MOV R9, UR36 ;  /* 0x0000002400097c02 */ /* 0x000fc40008000f00 */
[----:B------:R-:W-:Y:S01]  /*1ff0*/  MOV R7, UR37 ;  /* 0x0000002500077c02 */ /* 0x000fe20008000f00 */
[----:B------:R-:W-:Y:S01]  /*2000*/  IMAD.U32 R13, RZ, RZ, UR34 ;  /* 0x00000022ff0d7e24 */ /* 0x000fe2000f8e00ff */
[C-C-:B------:R-:W-:Y:S02]  /*2010*/  LEA.HI.X R5, R78.reuse, c[0x0][0x26c], R79.reuse, 0x2, P1 ;  /* 0x00009b004e057a11 */ /* 0x140fe400008f144f */
[----:B------:R-:W-:Y:S02]  /*2020*/  LEA.HI.X R2, R78, c[0x0][0x25c], R79, 0x2, P2 ;  /* 0x000097004e027a11 */ /* 0x000fe400010f144f */
[----:B------:R-:W-:Y:S02]  /*2030*/  LEA R8, P4, R9, R8, 0x2 ;  /* 0x0000000809087211 */ /* 0x000fe400078810ff */
[----:B------:R-:W-:Y:S01]  /*2040*/  MOV R30, UR8 ;  /* 0x00000008001e7c02 */ /* 0x000fe20008000f00 */
[----:B------:R-:W-:Y:S01]  /*2050*/  HFMA2.MMA R96, -RZ, RZ, 0, 0 ;  /* 0x00000000ff607435 */ /* 0x000fe200000001ff */
[----:B------:R-:W-:Y:S01]  /*2060*/  LEA R6, P2, R7, R6, 0x2 ;  /* 0x0000000607067211 */ /* 0x000fe200078410ff */
[----:B------:R-:W-:Y:S01]  /*2070*/  CS2R R86, SRZ ;  /* 0x0000000000567805 */ /* 0x000fe2000001ff00 */
[----:B------:R-:W-:Y:S01]  /*2080*/  @!P0 LEA R12, P3, R4, c[0x0][0x258], 0x2 ;  /* 0x00009600040c8a11 */ /* 0x000fe200078610ff */
[----:B------:R-:W-:Y:S01]  /*2090*/  ULDC.64 UR8, c[0x0][0x2e8] ;  /* 0x0000ba0000087ab9 */ /* 0x000fe20000000a00 */
[----:B------:R-:W-:-:S02]  /*20a0*/  LEA.HI.X R9, R9, R2, R13, 0x2, P4 ;  /* 0x0000000209097211 */ /* 0x000fc400020f140d */
[----:B------:R-:W-:Y:S02]  /*20b0*/  LEA.HI.X R7, R7, R5, R30, 0x2, P2 ;  /* 0x0000000507077211 */ /* 0x000fe400010f141e */
[----:B------:R-:W-:Y:S02]  /*20c0*/  @!P0 LEA.HI.X R13, R4, c[0x0][0x25c], R3, 0x2, P3 ;  /* 0x00009700040d8a11 */ /* 0x000fe400018f1403 */
[----:B------:R-:W-:-:S04]  /*20d0*/  @!P0 LEA R10, P1, R11, c[0x0][0x268], 0x2 ;  /* 0x00009a000b0a8a11 */ /* 0x000fc800078210ff */
[----:B------:R-:W-:Y:S02]  /*20e0*/  @!P0 LEA.HI.X R11, R11, c[0x0][0x26c], R28, 0x2, P1 ;  /* 0x00009b000b0b8a11 */ /* 0x000fe400008f141c */
[----:B------:R-:W-:Y:S02]  /*20f0*/  ISETP.GE.AND P1, PT, R116, UR7, PT ;  /* 0x0000000774007c0c */ /* 0x000fe4000bf26270 */
[----:B------:R-:W-:Y:S02]  /*2100*/  ISETP.GE.AND P2, PT, R115, UR7, PT ;  /* 0x0000000773007c0c */ /* 0x000fe4000bf46270 */
[----:B------:R-:W-:Y:S02]  /*2110*/  ISETP.GE.AND P3, PT, R118, UR7, PT ;  /* 0x0000000776007c0c */ /* 0x000fe4000bf66270 */
[----:B------:R-:W-:Y:S02]  /*2120*/  ISETP.GE.AND P4, PT, R94, UR7, PT ;  /* 0x000000075e007c0c */ /* 0x000fe4000bf86270 */
[----:B------:R-:W-:-:S02]  /*2130*/  ISETP.GE.AND P5, PT, R93, UR7, PT ;  /* 0x000000075d007c0c */ /* 0x000fc4000bfa6270 */
[----:B------:R-:W-:Y:S02]  /*2140*/  ISETP.GE.AND P6, PT, R114, UR7, PT ;  /* 0x0000000772007c0c */ /* 0x000fe4000bfc6270 */
[----:B------:R-:W-:Y:S01]  /*2150*/  MOV R45, RZ ;  /* 0x000000ff002d7202 */ /* 0x000fe20000000f00 */
[----:B--2---:R-:W-:Y:S04]  /*2160*/  STS [R91], R0 ;  /* 0x000000005b007388 */ /* 0x004fe80000000800 */
[----:B---3--:R-:W-:Y:S04]  /*2170*/  STS [R90+0x80], R23 ;  /* 0x000080175a007388 */ /* 0x008fe80000000800 */
[----:B----4-:R1:W-:Y:S04]  /*2180*/  STS [R89+0x100], R18 ;  /* 0x0001001259007388 */ /* 0x0103e80000000800 */
[----:B-----5:R-:W-:Y:S04]  /*2190*/  STS [R88+0x180], R25 ;  /* 0x0001801958007388 */ /* 0x020fe80000000800 */
[----:B------:R-:W-:Y:S01]  /*21a0*/  STS [R77+0x200], R14 ;  /* 0x0002000e4d007388 */ /* 0x000fe20000000800 */
[----:B-1----:R-:W-:-:S03]  /*21b0*/  HFMA2.MMA R18, -RZ, RZ, 0, 0 ;  /* 0x00000000ff127435 */ /* 0x002fc600000001ff */
[----:B------:R-:W-:Y:S04]  /*21c0*/  STS [R76+0x280], R15 ;  /* 0x0002800f4c007388 */ /* 0x000fe80000000800 */
[----:B------:R-:W-:Y:S04]  /*21d0*/  STS [R75+0x300], R20 ;  /* 0x000300144b007388 */ /* 0x000fe80000000800 */
[----:B------:R-:W-:Y:S04]  /*21e0*/  STS [R74+0x380], R17 ;  /* 0x000380114a007388 */ /* 0x000fe80000000800 */
[----:B------:R1:W-:Y:S04]  /*21f0*/  STS [R73+0x400], R16 ;  /* 0x0004001049007388 */ /* 0x0003e80000000800 */
[----:B------:R-:W-:Y:S04]  /*2200*/  STS [R72+0x480], R27 ;  /* 0x0004801b48007388 */ /* 0x000fe80000000800 */
[----:B------:R-:W-:Y:S04]  /*2210*/  STS [R71+0x500], R22 ;  /* 0x0005001647007388 */ /* 0x000fe80000000800 */
[----:B------:R-:W-:Y:S04]  /*2220*/  STS [R70+0x580], R19 ;  /* 0x0005801346007388 */ /* 0x000fe80000000800 */
[----:B------:R2:W-:Y:S04]  /*2230*/  STS [R69+0x600], R24 ;  /* 0x0006001845007388 */ /* 0x0005e80000000800 */
[----:B------:R-:W-:Y:S04]  /*2240*/  STS [R68+0x680], R29 ;  /* 0x0006801d44007388 */ /* 0x000fe80000000800 */
[----:B------:R3:W-:Y:S04]  /*2250*/  STS [R67+0x700], R26 ;  /* 0x0007001a43007388 */ /* 0x0007e80000000800 */
[----:B------:R-:W-:Y:S01]  /*2260*/  STS [R66+0x780], R31 ;  /* 0x0007801f42007388 */ /* 0x000fe20000000800 */
        /* <DEDUP_REMOVED lines=18> */
[----:B-1----:R-:W-:Y:S01]  /*2390*/  CS2R R16, SRZ ;  /* 0x0000000000107805 */ /* 0x002fe2000001ff00 */
[----:B--2---:R-:W-:-:S05]  /*23a0*/  CS2R R24, SRZ ;  /* 0x0000000000187805 */ /* 0x004fca000001ff00 */
[----:B------:R1:W2:Y:S01]  /*23b0*/  @!P1 LDG.E R16, [R6.64+-0x1f00] ;  /* 0xffe1002806109981 */ /* 0x0002a2000c1e1900 */
[----:B------:R-:W-:Y:S01]  /*23c0*/  ISETP.GE.AND P1, PT, R113, UR7, PT ;  /* 0x0000000771007c0c */ /* 0x000fe2000bf26270 */
[----:B------:R-:W-:Y:S01]  /*23d0*/  HFMA2.MMA R20, -RZ, RZ, 0, 0 ;  /* 0x00000000ff147435 */ /* 0x000fe200000001ff */
[----:B---3--:R-:W-:Y:S01]  /*23e0*/  CS2R R26, SRZ ;  /* 0x00000000001a7805 */ /* 0x008fe2000001ff00 */
[----:B------:R-:W-:Y:S01]  /*23f0*/  MOV R19, RZ ;  /* 0x000000ff00137202 */ /* 0x000fe20000000f00 */
[----:B------:R-:W-:Y:S01]  /*2400*/  CS2R R22, SRZ ;  /* 0x0000000000167805 */ /* 0x000fe2000001ff00 */
[----:B------:R1:W3:Y:S04]  /*2410*/  @!P3 LDG.E R17, [R6.64+-0x1f80] ;  /* 0xffe080280611b981 */ /* 0x0002e8000c1e1900 */
[----:B------:R4:W5:Y:S01]  /*2420*/  @!P0 LDG.E R18, [R10.64] ;  /* 0x000000280a128981 */ /* 0x000962000c1e1900 */
[----:B------:R-:W-:-:S03]  /*2430*/  CS2R R28, SRZ ;  /* 0x00000000001c7805 */ /* 0x000fc6000001ff00 */
[----:B------:R1:W2:Y:S01]  /*2440*/  @!P1 LDG.E R25, [R6.64+-0x1c80] ;  /* 0xffe3802806199981 */ /* 0x0002a2000c1e1900 */
[----:B------:R-:W-:-:S03]  /*2450*/  ISETP.GE.AND P1, PT, R112, UR7, PT ;  /* 0x0000000770007c0c */ /* 0x000fc6000bf26270 */
[----:B------:R1:W2:Y:S01]  /*2460*/  @!P2 LDG.E R20, [R6.64+-0x1e00] ;  /* 0xffe200280614a981 */ /* 0x0002a2000c1e1900 */
[----:B------:R-:W-:Y:S01]  /*2470*/  ISETP.GE.AND P3, PT, R123, UR7, PT ;  /* 0x000000077b007c0c */ /* 0x000fe2000bf66270 */
[----:B----4-:R-:W-:Y:S02]  /*2480*/  CS2R R10, SRZ ;  /* 0x00000000000a7805 */ /* 0x010fe4000001ff00 */
[----:B------:R1:W4:Y:S04]  /*2490*/  @!P4 LDG.E R19, [R6.64+-0x1e80] ;  /* 0xffe180280613c981 */ /* 0x000328000c1e1900 */
[----:B------:R1:W4:Y:S04]  /*24a0*/  @!P5 LDG.E R23, [R6.64+-0x1d80] ;  /* 0xffe280280617d981 */ /* 0x000328000c1e1900 */
[----:B------:R1:W4:Y:S01]  /*24b0*/  @!P1 LDG.E R24, [R6.64+-0x1c00] ;  /* 0xffe4002806189981 */ /* 0x000322000c1e1900 */
[----:B------:R-:W-:-:S02]  /*24c0*/  ISETP.GE.AND P1, PT, R117, UR7, PT ;  /* 0x0000000775007c0c */ /* 0x000fc4000bf26270 */
[----:B------:R-:W-:Y:S01]  /*24d0*/  ISETP.GE.AND P2, PT, R124, UR7, PT ;  /* 0x000000077c007c0c */ /* 0x000fe2000bf46270 */
[----:B------:R1:W4:Y:S01]  /*24e0*/  @!P6 LDG.E R22, [R6.64+-0x1d00] ;  /* 0xffe300280616e981 */ /* 0x000322000c1e1900 */
[----:B------:R-:W-:Y:S02]  /*24f0*/  ISETP.GE.AND P4, PT, R122, UR7, PT ;  /* 0x000000077a007c0c */ /* 0x000fe4000bf86270 */
[----:B------:R-:W-:Y:S01]  /*2500*/  ISETP.GE.AND P5, PT, R121, UR7, PT ;  /* 0x0000000779007c0c */ /* 0x000fe2000bfa6270 */
[----:B------:R1:W4:Y:S06]  /*2510*/  @!P3 LDG.E R26, [R6.64+-0x1a00] ;  /* 0xffe60028061ab981 */ /* 0x00032c000c1e1900 */
[----:B------:R1:W4:Y:S01]  /*2520*/  @!P1 LDG.E R27, [R6.64+-0x1b80] ;  /* 0xffe48028061b9981 */ /* 0x000322000c1e1900 */
[----:B------:R-:W-:-:S02]  /*2530*/  ISETP.GE.AND P1, PT, R119, UR7, PT ;  /* 0x0000000777007c0c */ /* 0x000fc4000bf26270 */
[----:B------:R-:W-:Y:S01]  /*2540*/  ISETP.GE.AND P6, PT, R120, UR7, PT ;  /* 0x0000000778007c0c */ /* 0x000fe2000bfc6270 */
[----:B------:R1:W4:Y:S04]  /*2550*/  @!P2 LDG.E R11, [R6.64+-0x1a80] ;  /* 0xffe58028060ba981 */ /* 0x000328000c1e1900 */
[----:B------:R1:W4:Y:S04]  /*2560*/  @!P4 LDG.E R29, [R6.64+-0x1980] ;  /* 0xffe68028061dc981 */ /* 0x000328000c1e1900 */
[----:B------:R1:W4:Y:S04]  /*2570*/  @!P5 LDG.E R28, [R6.64+-0x1900] ;  /* 0xffe70028061cd981 */ /* 0x000328000c1e1900 */
[----:B------:R1:W4:Y:S04]  /*2580*/  @!P1 LDG.E R10, [R6.64+-0x1b00] ;  /* 0xffe50028060a9981 */ /* 0x000328000c1e1900 */
[----:B------:R1:W4:Y:S01]  /*2590*/  @!P6 LDG.E R45, [R6.64+-0x1880] ;  /* 0xffe78028062de981 */ /* 0x000322000c1e1900 */
[----:B------:R-:W-:-:S02]  /*25a0*/  P2R R85, PR, RZ, 0x2 ;  /* 0x00000002ff557803 */ /* 0x000fc40000000000 */
[----:B------:R-:W-:Y:S02]  /*25b0*/  ISETP.GE.AND P1, PT, R116, UR7, PT ;  /* 0x0000000774007c0c */ /* 0x000fe4000bf26270 */
[----:B-1----:R-:W-:Y:S01]  /*25c0*/  MOV R7, RZ ;  /* 0x000000ff00077202 */ /* 0x002fe20000000f00 */
[----:B-----5:R1:W-:Y:S04]  /*25d0*/  STS [R91], R18 ;  /* 0x000000125b007388 */ /* 0x0203e80000000800 */
[----:B---3--:R-:W-:Y:S04]  /*25e0*/  STS [R90+0x80], R17 ;  /* 0x000080115a007388 */ /* 0x008fe80000000800 */
[----:B--2---:R-:W-:Y:S04]  /*25f0*/  STS [R89+0x100], R16 ;  /* 0x0001001059007388 */ /* 0x004fe80000000800 */
[----:B----4-:R-:W-:Y:S04]  /*2600*/  STS [R88+0x180], R19 ;  /* 0x0001801358007388 */ /* 0x010fe80000000800 */
[----:B------:R2:W-:Y:S04]  /*2610*/  STS [R77+0x200], R20 ;  /* 0x000200144d007388 */ /* 0x0005e80000000800 */
[----:B------:R-:W-:Y:S04]  /*2620*/  STS [R76+0x280], R23 ;  /* 0x000280174c007388 */ /* 0x000fe80000000800 */
[----:B------:R3:W-:Y:S04]  /*2630*/  STS [R75+0x300], R22 ;  /* 0x000300164b007388 */ /* 0x0007e80000000800 */
        /* <DEDUP_REMOVED lines=11> */
[----:B------:R-:W0:Y:S04]  /*26f0*/  LDS R32, [R65+0x4] ;  /* 0x0000040041207984 */ /* 0x000e280000000800 */
[----:B------:R-:W-:Y:S04]  /*2700*/  LDS R132, [R65+0x8] ;  /* 0x0000080041847984 */ /* 0x000fe80000000800 */
[----:B------:R-:W-:Y:S04]  /*2710*/  LDS R84, [R65+0xc] ;  /* 0x00000c0041547984 */ /* 0x000fe80000000800 */
[----:B------:R-:W0:Y:S04]  /*2720*/  LDS R41, [R65+0x10] ;  /* 0x0000100041297984 */ /* 0x000e280000000800 */
[----:B------:R-:W-:Y:S04]  /*2730*/  LDS R42, [R65+0x14] ;  /* 0x00001400412a7984 */ /* 0x000fe80000000800 */
[----:B------:R-:W0:Y:S04]  /*2740*/  LDS R43, [R65+0x18] ;  /* 0x00001800412b7984 */ /* 0x000e280000000800 */
[----:B------:R-:W-:Y:S04]  /*2750*/  LDS R83, [R65+0x1c] ;  /* 0x00001c0041537984 */ /* 0x000fe80000000800 */
[----:B------:R-:W0:Y:S04]  /*2760*/  LDS R82, [R65+0x20] ;  /* 0x0000200041527984 */ /* 0x000e280000000800 */
[----:B------:R-:W0:Y:S04]  /*2770*/  LDS R81, [R65+0x24] ;  /* 0x0000240041517984 */ /* 0x000e280000000800 */
[----:B------:R-:W0:Y:S04]  /*2780*/  LDS R80, [R65+0x28] ;  /* 0x0000280041507984 */ /* 0x000e280000000800 */
[----:B------:R-:W0:Y:S04]  /*2790*/  LDS R48, [R65+0x2c] ;  /* 0x00002c0041307984 */ /* 0x000e280000000800 */
[----:B------:R-:W-:Y:S04]  /*27a0*/  LDS R47, [R65+0x30] ;  /* 0x00003000412f7984 */ /* 0x000fe80000000800 */
[----:B------:R-:W-:Y:S04]  /*27b0*/  LDS R46, [R65+0x34] ;  /* 0x00003400412e7984 */ /* 0x000fe80000000800 */
[----:B------:R-:W-:Y:S04]  /*27c0*/  LDS R45, [R65+0x38] ;  /* 0x00003800412d7984 */ /* 0x000fe80000000800 */
[----:B------:R-:W-:Y:S04]  /*27d0*/  LDS R44, [R65+0x3c] ;  /* 0x00003c00412c7984 */ /* 0x000fe80000000800 */
[----:B------:R-:W-:Y:S01]  /*27e0*/  BAR.SYNC.DEFER_BLOCKING 0x0 ;  /* 0x0000000000007b1d */ /* 0x000fe20000010000 */
[----:B-1----:R-:W-:Y:S01]  /*27f0*/  IMAD.MOV.U32 R18, RZ, RZ, RZ ;  /* 0x000000ffff127224 */ /* 0x002fe200078e00ff */
[----:B--2---:R-:W-:-:S02]  /*2800*/  HFMA2.MMA R20, -RZ, RZ, 0, 0 ;  /* 0x00000000ff147435 */ /* 0x004fc400000001ff */
[----:B------:R-:W-:-:S03]  /*2810*/  HFMA2.MMA R17, -RZ, RZ, 0, 0 ;  /* 0x00000000ff117435 */ /* 0x000fc600000001ff */
[----:B------:R1:W2:Y:S01]  /*2820*/  @!P0 LDG.E R18, [R12.64] ;  /* 0x000000280c128981 */ /* 0x0002a2000c1e1900 */
[----:B------:R-:W-:-:S04]  /*2830*/  ISETP.GE.AND P0, PT, R118, UR7, PT ;  /* 0x0000000776007c0c */ /* 0x000fc8000bf06270 */
[----:B------:R1:W2:Y:S01]  /*2840*/  @!P1 LDG.E R20, [R8.64+-0x1f00] ;  /* 0xffe1002808149981 */ /* 0x0002a2000c1e1900 */
[----:B------:R-:W-:Y:S01]  /*2850*/  ISETP.GE.AND P1, PT, R115, UR7, PT ;  /* 0x0000000773007c0c */ /* 0x000fe2000bf26270 */
[----:B---3--:R-:W-:Y:S01]  /*2860*/  CS2R R22, SRZ ;  /* 0x0000000000167805 */ /* 0x008fe2000001ff00 */
[----:B------:R-:W-:Y:S01]  /*2870*/  MOV R19, RZ ;  /* 0x000000ff00137202 */ /* 0x000fe20000000f00 */
[----:B----4-:R-:W-:Y:S01]  /*2880*/  CS2R R24, SRZ ;  /* 0x0000000000187805 */ /* 0x010fe2000001ff00 */
[----:B-----5:R-:W-:Y:S01]  /*2890*/  CS2R R26, SRZ ;  /* 0x00000000001a7805 */ /* 0x020fe2000001ff00 */
[----:B0-----:R-:W-:Y:S01]  /*28a0*/  IMAD.MOV.U32 R28, RZ, RZ, RZ ;  /* 0x000000ffff1c7224 */ /* 0x001fe200078e00ff */
[----:B------:R0:W3:Y:S04]  /*28b0*/  @!P3 LDG.E R86, [R8.64+-0x1a00] ;  /* 0xffe600280856b981 */ /* 0x0000e8000c1e1900 */
[----:B------:R0:W4:Y:S01]  /*28c0*/  @!P0 LDG.E R7, [R8.64+-0x1f80] ;  /* 0xffe0802808078981 */ /* 0x000122000c1e1900 */
[----:B------:R-:W-:-:S03]  /*28d0*/  ISETP.GE.AND P0, PT, R94, UR7, PT ;  /* 0x000000075e007c0c */ /* 0x000fc6000bf06270 */
[----:B------:R0:W5:Y:S01]  /*28e0*/  @!P1 LDG.E R22, [R8.64+-0x1e00] ;  /* 0xffe2002808169981 */ /* 0x000162000c1e1900 */
[----:B------:R-:W-:-:S03]  /*28f0*/  ISETP.GE.AND P1, PT, R114, UR7, PT ;  /* 0x0000000772007c0c */ /* 0x000fc6000bf26270 */
[----:B------:R0:W3:Y:S04]  /*2900*/  @!P2 LDG.E R27, [R8.64+-0x1a80] ;  /* 0xffe58028081ba981 */ /* 0x0000e8000c1e1900 */
[----:B------:R0:W3:Y:S04]  /*2910*/  @!P5 LDG.E R96, [R8.64+-0x1900] ;  /* 0xffe700280860d981 */ /* 0x0000e8000c1e1900 */
[----:B------:R0:W3:Y:S01]  /*2920*/  @!P0 LDG.E R17, [R8.64+-0x1e80] ;  /* 0xffe1802808118981 */ /* 0x0000e2000c1e1900 */
[----:B------:R-:W-:-:S03]  /*2930*/  ISETP.GE.AND P0, PT, R93, UR7, PT ;  /* 0x000000075d007c0c */ /* 0x000fc6000bf06270 */
[----:B------:R0:W5:Y:S01]  /*2940*/  @!P1 LDG.E R24, [R8.64+-0x1d00] ;  /* 0xffe3002808189981 */ /* 0x000162000c1e1900 */
[----:B------:R-:W-:-:S03]  /*2950*/  ISETP.GE.AND P1, PT, R112, UR7, PT ;  /* 0x0000000770007c0c */ /* 0x000fc6000bf26270 */
[----:B------:R0:W5:Y:S06]  /*2960*/  @!P6 LDG.E R87, [R8.64+-0x1880] ;  /* 0xffe780280857e981 */ /* 0x00016c000c1e1900 */
[----:B------:R0:W5:Y:S01]  /*2970*/  @!P0 LDG.E R19, [R8.64+-0x1d80] ;  /* 0xffe2802808138981 */ /* 0x000162000c1e1900 */
[----:B------:R-:W-:-:S03]  /*2980*/  ISETP.GE.AND P0, PT, R113, UR7, PT ;  /* 0x0000000771007c0c */ /* 0x000fc6000bf06270 */
[----:B------:R0:W5:Y:S01]  /*2990*/  @!P1 LDG.E R26, [R8.64+-0x1c00] ;  /* 0xffe40028081a9981 */ /* 0x000162000c1e1900 */
[----:B------:R-:W-:-:S09]  /*29a0*/  ISETP.NE.AND P1, PT, R85, RZ, PT ;  /* 0x000000ff5500720c */ /* 0x000fd20003f25270 */
[----:B------:R0:W5:Y:S01]  /*29b0*/  @!P0 LDG.E R23, [R8.64+-0x1c80] ;  /* 0xffe3802808178981 */ /* 0x000162000c1e1900 */
[----:B------:R-:W-:Y:S02]  /*29c0*/  ISETP.GE.AND P0, PT, R117, UR7, PT ;  /* 0x0000000775007c0c */ /* 0x000fe4000bf06270 */
[----:B------:R-:W-:Y:S01]  /*29d0*/  MOV R85, RZ ;  /* 0x000000ff00557202 */ /* 0x000fe20000000f00 */
[----:B------:R0:W5:Y:S05]  /*29e0*/  @!P1 LDG.E R28, [R8.64+-0x1b00] ;  /* 0xffe50028081c9981 */ /* 0x00016a000c1e1900 */
[----:B------:R0:W5:Y:S05]  /*29f0*/  @!P4 LDG.E R85, [R8.64+-0x1980] ;  /* 0xffe680280855c981 */ /* 0x00016a000c1e1900 */
[----:B------:R0:W5:Y:S01]  /*2a00*/  @!P0 LDG.E R25, [R8.64+-0x1b80] ;  /* 0xffe4802808198981 */ /* 0x000162000c1e1900 */
[----:B------:R-:W-:-:S04]  /*2a10*/  FMUL.FTZ R10, R32, -1.4426950216293334961 ;  /* 0xbfb8aa3b200a7820 */ /* 0x000fc80000410000 */
[----:B------:R-:W0:Y:S01]  /*2a20*/  MUFU.EX2 R29, R10 ;  /* 0x0000000a001d7308 */ /* 0x000e220000000800 */
[----:B------:R-:W-:Y:S02]  /*2a30*/  FMUL.FTZ R97, R41, -1.4426950216293334961 ;  /* 0xbfb8aa3b29617820 */ /* 0x000fe40000410000 */
[----:B------:R-:W-:-:S05]  /*2a40*/  FMUL.FTZ R6, R31, -1.4426950216293334961 ;  /* 0xbfb8aa3b1f067820 */ /* 0x000fca0000410000 */
[----:B------:R0:W1:Y:S02]  /*2a50*/  MUFU.EX2 R100, R97 ;  /* 0x0000006100647308 */ /* 0x0000640000000800 */
[----:B0-----:R-:W-:-:S06]  /*2a60*/  FADD.FTZ R97, R29, 1 ;  /* 0x3f8000001d617421 */ /* 0x001fcc0000010000 */
[----:B------:R-:W0:Y:S01]  /*2a70*/  MUFU.EX2 R6, R6 ;  /* 0x0000000600067308 */ /* 0x000e220000000800 */
[----:B------:R-:W-:Y:S02]  /*2a80*/  FMUL.FTZ R11, R132, -1.4426950216293334961 ;  /* 0xbfb8aa3b840b7820 */ /* 0x000fe40000410000 */
[----:B-1----:R-:W-:Y:S02]  /*2a90*/  FMUL.FTZ R12, R84, -1.4426950216293334961 ;  /* 0xbfb8aa3b540c7820 */ /* 0x002fe40000410000 */
[----:B------:R-:W-:-:S03]  /*2aa0*/  FADD.FTZ R100, R100, 1 ;  /* 0x3f80000064647421 */ /* 0x000fc60000010000 */
[----:B------:R-:W1:Y:S01]  /*2ab0*/  MUFU.EX2 R98, R11 ;  /* 0x0000000b00627308 */ /* 0x000e620000000800 */
[----:B------:R-:W-:Y:S02]  /*2ac0*/  FMUL.FTZ R9, R43, -1.4426950216293334961 ;  /* 0xbfb8aa3b2b097820 */ /* 0x000fe40000410000 */
[----:B------:R-:W-:-:S05]  /*2ad0*/  FMUL.FTZ R16, R82, -1.4426950216293334961 ;  /* 0xbfb8aa3b52107820 */ /* 0x000fca0000410000 */
[----:B------:R-:W1:Y:S01]  /*2ae0*/  MUFU.EX2 R99, R12 ;  /* 0x0000000c00637308 */ /* 0x000e620000000800 */
[----:B------:R-:W-:Y:S02]  /*2af0*/  FMUL.FTZ R8, R42, -1.4426950216293334961 ;  /* 0xbfb8aa3b2a087820 */ /* 0x000fe40000410000 */
[----:B0-----:R-:W-:-:S05]  /*2b00*/  FADD.FTZ R6, R6, 1 ;  /* 0x3f80000006067421 */ /* 0x001fca0000010000 */
[----:B------:R-:W-:Y:S01]  /*2b10*/  MUFU.RCP R135, R100 ;  /* 0x0000006400877308 */ /* 0x000fe20000001000 */
[----:B------:R-:W-:-:S07]  /*2b20*/  FMUL.FTZ R103, R83, -1.4426950216293334961 ;  /* 0xbfb8aa3b53677820 */ /* 0x000fce0000410000 */
[----:B------:R-:W0:Y:S01]  /*2b30*/  MUFU.EX2 R102, R9 ;  /* 0x0000000900667308 */ /* 0x000e220000000800 */
[----:B------:R-:W-:-:S07]  /*2b40*/  FMUL.FTZ R13, R81, -1.4426950216293334961 ;  /* 0xbfb8aa3b510d7820 */ /* 0x000fce0000410000 */
[----:B------:R-:W0:Y:S01]  /*2b50*/  MUFU.EX2 R101, R8 ;  /* 0x0000000800657308 */ /* 0x000e220000000800 */
[----:B-1----:R-:W-:-:S07]  /*2b60*/  FADD.FTZ R98, R98, 1 ;  /* 0x3f80000062627421 */ /* 0x002fce0000010000 */
[----:B------:R-:W-:Y:S01]  /*2b70*/  MUFU.EX2 R16, R16 ;  /* 0x0000001000107308 */ /* 0x000fe20000000800 */
[----:B------:R-:W-:-:S07]  /*2b80*/  FADD.FTZ R99, R99, 1 ;  /* 0x3f80000063637421 */ /* 0x000fce0000010000 */
[----:B------:R-:W-:Y:S01]  /*2b90*/  MUFU.RCP R6, R6 ;  /* 0x0000000600067308 */ /* 0x000fe20000001000 */
[----:B------:R-:W-:-:S07]  /*2ba0*/  FMUL.FTZ R12, R80, -1.4426950216293334961 ;  /* 0xbfb8aa3b500c7820 */ /* 0x000fce0000410000 */
[----:B------:R-:W-:Y:S01]  /*2bb0*/  MUFU.EX2 R103, R103 ;  /* 0x0000006700677308 */ /* 0x000fe20000000800 */
[----:B0-----:R-:W-:-:S07]  /*2bc0*/  FADD.FTZ R102, R102, 1 ;  /* 0x3f80000066667421 */ /* 0x001fce0000010000 */
[----:B------:R-:W-:Y:S01]  /*2bd0*/  MUFU.EX2 R13, R13 ;  /* 0x0000000d000d7308 */ /* 0x000fe20000000800 */
[----:B------:R-:W-:-:S07]  /*2be0*/  FADD.FTZ R101, R101, 1 ;  /* 0x3f80000065657421 */ /* 0x000fce0000010000 */
[----:B------:R-:W-:Y:S08]  /*2bf0*/  MUFU.RCP R137, R98 ;  /* 0x0000006200897308 */ /* 0x000ff00000001000 */
[----:B------:R-:W-:Y:S08]  /*2c00*/  MUFU.RCP R136, R99 ;  /* 0x0000006300887308 */ /* 0x000ff00000001000 */
[----:B------:R-:W0:Y:S01]  /*2c10*/  MUFU.EX2 R12, R12 ;  /* 0x0000000c000c7308 */ /* 0x000e220000000800 */
[----:B------:R-:W-:-:S07]  /*2c20*/  FMUL.FTZ R11, R48, -1.4426950216293334961 ;  /* 0xbfb8aa3b300b7820 */ /* 0x000fce0000410000 */
[----:B------:R-:W-:Y:S08]  /*2c30*/  MUFU.RCP R133, R102 ;  /* 0x0000006600857308 */ /* 0x000ff00000001000 */
[----:B------:R-:W-:Y:S01]  /*2c40*/  MUFU.RCP R134, R101 ;  /* 0x0000006500867308 */ /* 0x000fe20000001000 */
[----:B0-----:R-:W-:Y:S01]  /*2c50*/  FADD.FTZ R100, R12, 1 ;  /* 0x3f8000000c647421 */ /* 0x001fe20000010000 */
[----:B--2---:R-:W-:Y:S04]  /*2c60*/  STS [R91], R18 ;  /* 0x000000125b007388 */ /* 0x004fe80000000800 */
[----:B----4-:R0:W-:Y:S04]  /*2c70*/  STS [R90+0x80], R7 ;  /* 0x000080075a007388 */ /* 0x0101e80000000800 */
[----:B------:R-:W-:Y:S04]  /*2c80*/  STS [R89+0x100], R20 ;  /* 0x0001001459007388 */ /* 0x000fe80000000800 */
[----:B---3--:R-:W-:Y:S04]  /*2c90*/  STS [R88+0x180], R17 ;  /* 0x0001801158007388 */ /* 0x008fe80000000800 */
[----:B-----5:R-:W-:Y:S04]  /*2ca0*/  STS [R77+0x200], R22 ;  /* 0x000200164d007388 */ /* 0x020fe80000000800 */
[----:B------:R1:W-:Y:S04]  /*2cb0*/  STS [R76+0x280], R19 ;  /* 0x000280134c007388 */ /* 0x0003e80000000800 */
        /* <DEDUP_REMOVED lines=9> */
[----:B------:R-:W-:Y:S01]  /*2d50*/  STS [R66+0x780], R87 ;  /* 0x0007805742007388 */ /* 0x000fe20000000800 */
[----:B------:R-:W-:-:S06]  /*2d60*/  NOP ;  /* 0x0000000000007918 */ /* 0x000fcc0000000000 */
[----:B------:R-:W2:Y:S04]  /*2d70*/  LDS R28, [R65+0x4] ;  /* 0x00000400411c7984 */ /* 0x000ea80000000800 */
[----:B------:R-:W3:Y:S01]  /*2d80*/  LDS R29, [R65] ;  /* 0x00000000411d7984 */ /* 0x000ee20000000800 */
[----:B0-----:R-:W1:Y:S03]  /*2d90*/  MUFU.RCP R7, R97 ;  /* 0x0000006100077308 */ /* 0x001e660000001000 */
[----:B------:R-:W0:Y:S04]  /*2da0*/  LDS R27, [R65+0x8] ;  /* 0x00000800411b7984 */ /* 0x000e280000000800 */
[----:B------:R-:W4:Y:S04]  /*2db0*/  LDS R25, [R65+0x10] ;  /* 0x0000100041197984 */ /* 0x000f280000000800 */
[----:B------:R-:W5:Y:S04]  /*2dc0*/  LDS R26, [R65+0xc] ;  /* 0x00000c00411a7984 */ /* 0x000f680000000800 */
[----:B------:R-:W0:Y:S01]  /*2dd0*/  LDS R23, [R65+0x18] ;  /* 0x0000180041177984 */ /* 0x000e220000000800 */
[----:B-1----:R-:W-:-:S03]  /*2de0*/  FADD.FTZ R19, -R7, 1 ;  /* 0x3f80000007137421 */ /* 0x002fc60000010100 */
[----:B------:R-:W1:Y:S01]  /*2df0*/  LDS R24, [R65+0x14] ;  /* 0x0000140041187984 */ /* 0x000e620000000800 */
[----:B------:R-:W-:-:S03]  /*2e00*/  FFMA.FTZ R19, R32, R19, 1 ;  /* 0x3f80000020137423 */ /* 0x000fc60000010013 */
[----:B------:R-:W0:Y:S04]  /*2e10*/  LDS R22, [R65+0x1c] ;  /* 0x00001c0041167984 */ /* 0x000e280000000800 */
[----:B------:R-:W0:Y:S01]  /*2e20*/  LDS R20, [R65+0x20] ;  /* 0x0000200041147984 */ /* 0x000e220000000800 */
[----:B--2---:R-:W-:-:S04]  /*2e30*/  FMUL.FTZ R18, R39, R28 ;  /* 0x0000001c27127220 */ /* 0x004fc80000410000 */
[----:B------:R-:W-:-:S04]  /*2e40*/  FMUL.FTZ R18, R7, R18 ;  /* 0x0000001207127220 */ /* 0x000fc80000410000 */
[----:B------:R-:W-:Y:S02]  /*2e50*/  FMUL.FTZ R104, R18, R19 ;  /* 0x0000001312687220 */ /* 0x000fe40000410000 */
[----:B------:R-:W-:Y:S01]  /*2e60*/  FADD.FTZ R18, -R135, 1 ;  /* 0x3f80000087127421 */ /* 0x000fe20000010100 */
[----:B------:R-:W2:Y:S03]  /*2e70*/  LDS R19, [R65+0x24] ;  /* 0x0000240041137984 */ /* 0x000ea60000000800 */
[----:B------:R-:W-:Y:S02]  /*2e80*/  FFMA.FTZ R97, R41, R18, 1 ;  /* 0x3f80000029617423 */ /* 0x000fe40000010012 */
[----:B------:R-:W1:Y:S01]  /*2e90*/  LDS R18, [R65+0x28] ;  /* 0x0000280041127984 */ /* 0x000e620000000800 */
[----:B------:R-:W-:Y:S02]  /*2ea0*/  FADD.FTZ R86, R16, 1 ;  /* 0x3f80000010567421 */ /* 0x000fe40000010000 */
[----:B------:R-:W-:-:S02]  /*2eb0*/  FADD.FTZ R16, -R6, 1 ;  /* 0x3f80000006107421 */ /* 0x000fc40000010100 */
[----:B---3--:R-:W-:Y:S02]  /*2ec0*/  FMUL.FTZ R17, R40, R29 ;  /* 0x0000001d28117220 */ /* 0x008fe40000410000 */
[----:B------:R-:W-:Y:S02]  /*2ed0*/  FADD.FTZ R85, R103, 1 ;  /* 0x3f80000067557421 */ /* 0x000fe40000010000 */
[----:B------:R-:W-:Y:S02]  /*2ee0*/  FFMA.FTZ R16, R31, R16, 1 ;  /* 0x3f8000001f107423 */ /* 0x000fe40000010010 */
[----:B------:R-:W-:Y:S02]  /*2ef0*/  FMUL.FTZ R17, R6, R17 ;  /* 0x0000001106117220 */ /* 0x000fe40000410000 */
[----:B------:R-:W3:Y:S01]  /*2f00*/  MUFU.RCP R85, R85 ;  /* 0x0000005500557308 */ /* 0x000ee20000001000 */
[----:B------:R-:W-:Y:S02]  /*2f10*/  FADD.FTZ R87, R13, 1 ;  /* 0x3f8000000d577421 */ /* 0x000fe40000010000 */
[----:B------:R-:W-:-:S02]  /*2f20*/  FMUL.FTZ R102, R17, R16 ;  /* 0x0000001011667220 */ /* 0x000fc40000410000 */
[----:B------:R-:W-:Y:S02]  /*2f30*/  FADD.FTZ R13, -R137, 1 ;  /* 0x3f800000890d7421 */ /* 0x000fe40000010100 */
[----:B------:R-:W-:Y:S02]  /*2f40*/  FADD.FTZ R17, -R136, 1 ;  /* 0x3f80000088117421 */ /* 0x000fe40000010100 */
[----:B0-----:R-:W-:Y:S02]  /*2f50*/  FMUL.FTZ R16, R38, R27 ;  /* 0x0000001b26107220 */ /* 0x001fe40000410000 */
[----:B----4-:R-:W-:Y:S01]  /*2f60*/  FMUL.FTZ R96, R36, R25 ;  /* 0x0000001924607220 */ /* 0x010fe20000410000 */
[----:B------:R-:W0:Y:S01]  /*2f70*/  MUFU.EX2 R11, R11 ;  /* 0x0000000b000b7308 */ /* 0x000e220000000800 */
[----:B------:R-:W-:Y:S02]  /*2f80*/  FFMA.FTZ R13, R132, R13, 1 ;  /* 0x3f800000840d7423 */ /* 0x000fe4000001000d */
[----:B------:R-:W-:-:S02]  /*2f90*/  FFMA.FTZ R108, R84, R17, 1 ;  /* 0x3f800000546c7423 */ /* 0x000fc40000010011 */
[----:B------:R-:W-:Y:S02]  /*2fa0*/  FMUL.FTZ R16, R137, R16 ;  /* 0x0000001089107220 */ /* 0x000fe40000410000 */
[----:B------:R-:W-:Y:S01]  /*2fb0*/  FMUL.FTZ R96, R135, R96 ;  /* 0x0000006087607220 */ /* 0x000fe20000410000 */
[----:B------:R-:W4:Y:S01]  /*2fc0*/  MUFU.RCP R86, R86 ;  /* 0x0000005600567308 */ /* 0x000f220000001000 */
[----:B-----5:R-:W-:Y:S02]  /*2fd0*/  FMUL.FTZ R17, R37, R26 ;  /* 0x0000001a25117220 */ /* 0x020fe40000410000 */
[----:B------:R-:W-:Y:S02]  /*2fe0*/  FADD.FTZ R12, -R133, 1 ;  /* 0x3f800000850c7421 */ /* 0x000fe40000010100 */
[----:B------:R-:W-:Y:S02]  /*2ff0*/  FMUL.FTZ R106, R16, R13 ;  /* 0x0000000d106a7220 */ /* 0x000fe40000410000 */
[----:B------:R-:W-:Y:S01]  /*3000*/  FMUL.FTZ R110, R96, R97 ;  /* 0x00000061606e7220 */ /* 0x000fe20000410000 */
[----:B------:R-:W5:Y:S01]  /*3010*/  MUFU.RCP R87, R87 ;  /* 0x0000005700577308 */ /* 0x000f620000001000 */
[----:B------:R-:W-:-:S02]  /*3020*/  FMUL.FTZ R17, R136, R17 ;  /* 0x0000001188117220 */ /* 0x000fc40000410000 */
[----:B------:R-:W-:Y:S02]  /*3030*/  FADD.FTZ R13, -R134, 1 ;  /* 0x3f800000860d7421 */ /* 0x000fe40000010100 */
[----:B------:R-:W-:Y:S02]  /*3040*/  FFMA.FTZ R97, R43, R12, 1 ;  /* 0x3f8000002b617423 */ /* 0x000fe4000001000c */
[----:B------:R-:W-:Y:S02]  /*3050*/  FMUL.FTZ R12, R34, R23 ;  /* 0x00000017220c7220 */ /* 0x000fe40000410000 */
[----:B------:R-:W-:Y:S02]  /*3060*/  FFMA.FTZ R126, R42, R13, 1 ;  /* 0x3f8000002a7e7423 */ /* 0x000fe4000001000d */
[----:B------:R-:W-:Y:S02]  /*3070*/  FMUL.FTZ R108, R17, R108 ;  /* 0x0000006c116c7220 */ /* 0x000fe40000410000 */
[----:B-1----:R-:W-:Y:S01]  /*3080*/  FMUL.FTZ R13, R35, R24 ;  /* 0x00000018230d7220 */ /* 0x002fe20000410000 */
[----:B------:R-:W1:Y:S01]  /*3090*/  LDS R17, [R65+0x2c] ;  /* 0x00002c0041117984 */ /* 0x000e620000000800 */
[----:B------:R-:W-:-:S02]  /*30a0*/  FMUL.FTZ R16, R33, R22 ;  /* 0x0000001621107220 */ /* 0x000fc40000410000 */
[----:B------:R-:W-:Y:S02]  /*30b0*/  FMUL.FTZ R12, R133, R12 ;  /* 0x0000000c850c7220 */ /* 0x000fe40000410000 */
[C---:B---3--:R-:W-:Y:S01]  /*30c0*/  FADD.FTZ R98, -R85.reuse, 1 ;  /* 0x3f80000055627421 */ /* 0x048fe20000010100 */
[----:B------:R0:W3:Y:S01]  /*30d0*/  MUFU.RCP R96, R100 ;  /* 0x0000006400607308 */ /* 0x0000e20000001000 */
[----:B------:R-:W-:Y:S02]  /*30e0*/  FMUL.FTZ R13, R134, R13 ;  /* 0x0000000d860d7220 */ /* 0x000fe40000410000 */
[----:B------:R-:W-:Y:S02]  /*30f0*/  FMUL.FTZ R16, R85, R16 ;  /* 0x0000001055107220 */ /* 0x000fe40000410000 */
[----:B------:R-:W-:Y:S02]  /*3100*/  FMUL.FTZ R128, R12, R97 ;  /* 0x000000610c807220 */ /* 0x000fe40000410000 */
[----:B------:R-:W-:-:S02]  /*3110*/  FMUL.FTZ R9, R46, -1.4426950216293334961 ;  /* 0xbfb8aa3b2e097820 */ /* 0x000fc40000410000 */
[----:B0-----:R-:W-:Y:S02]  /*3120*/  FADD.FTZ R100, R11, 1 ;  /* 0x3f8000000b647421 */ /* 0x001fe40000010000 */
[----:B------:R-:W-:Y:S02]  /*3130*/  FFMA.FTZ R99, R83, R98, 1 ;  /* 0x3f80000053637423 */ /* 0x000fe40000010062 */
[----:B----4-:R-:W-:Y:S02]  /*3140*/  FADD.FTZ R97, -R86, 1 ;  /* 0x3f80000056617421 */ /* 0x010fe40000010100 */
[----:B------:R-:W-:Y:S02]  /*3150*/  FMUL.FTZ R11, R30, R20 ;  /* 0x000000141e0b7220 */ /* 0x000fe40000410000 */
[----:B------:R-:W-:Y:S02]  /*3160*/  FMUL.FTZ R10, R47, -1.4426950216293334961 ;  /* 0xbfb8aa3b2f0a7820 */ /* 0x000fe40000410000 */
[----:B------:R-:W-:-:S02]  /*3170*/  FMUL.FTZ R126, R13, R126 ;  /* 0x0000007e0d7e7220 */ /* 0x000fc40000410000 */
[----:B------:R-:W-:Y:S01]  /*3180*/  FMUL.FTZ R130, R16, R99 ;  /* 0x0000006310827220 */ /* 0x000fe20000410000 */
[----:B------:R-:W-:Y:S01]  /*3190*/  LDS R13, [R65+0x34] ;  /* 0x00003400410d7984 */ /* 0x000fe20000000800 */
[----:B------:R-:W-:Y:S02]  /*31a0*/  FFMA.FTZ R138, R82, R97, 1 ;  /* 0x3f800000528a7423 */ /* 0x000fe40000010061 */
[----:B--2---:R-:W-:Y:S01]  /*31b0*/  FMUL.FTZ R12, R15, R19 ;  /* 0x000000130f0c7220 */ /* 0x004fe20000410000 */
[----:B------:R-:W0:Y:S01]  /*31c0*/  LDS R16, [R65+0x30] ;  /* 0x0000300041107984 */ /* 0x000e220000000800 */
[----:B------:R-:W-:Y:S01]  /*31d0*/  FMUL.FTZ R11, R86, R11 ;  /* 0x0000000b560b7220 */ /* 0x000fe20000410000 */
[----:B------:R-:W2:Y:S01]  /*31e0*/  MUFU.EX2 R9, R9 ;  /* 0x0000000900097308 */ /* 0x000ea20000000800 */
[C---:B-----5:R-:W-:Y:S02]  /*31f0*/  FADD.FTZ R98, -R87.reuse, 1 ;  /* 0x3f80000057627421 */ /* 0x060fe40000010100 */
[----:B------:R-:W-:-:S02]  /*3200*/  FMUL.FTZ R12, R87, R12 ;  /* 0x0000000c570c7220 */ /* 0x000fc40000410000 */
[----:B------:R-:W-:-:S03]  /*3210*/  FMUL.FTZ R138, R11, R138 ;  /* 0x0000008a0b8a7220 */ /* 0x000fc60000410000 */
[----:B------:R-:W4:Y:S01]  /*3220*/  MUFU.EX2 R10, R10 ;  /* 0x0000000a000a7308 */ /* 0x000f220000000800 */
[----:B------:R-:W-:Y:S02]  /*3230*/  FFMA.FTZ R99, R81, R98, 1 ;  /* 0x3f80000051637423 */ /* 0x000fe40000010062 */
[----:B------:R-:W-:Y:S02]  /*3240*/  FMUL.FTZ R11, R14, R18 ;  /* 0x000000120e0b7220 */ /* 0x000fe40000410000 */
[----:B------:R-:W-:Y:S02]  /*3250*/  FMUL.FTZ R8, R45, -1.4426950216293334961 ;  /* 0xbfb8aa3b2d087820 */ /* 0x000fe40000410000 */
[----:B------:R-:W-:Y:S02]  /*3260*/  FMUL.FTZ R101, R44, -1.4426950216293334961 ;  /* 0xbfb8aa3b2c657820 */ /* 0x000fe40000410000 */
[----:B------:R-:W-:Y:S02]  /*3270*/  FMUL.FTZ R140, R12, R99 ;  /* 0x000000630c8c7220 */ /* 0x000fe40000410000 */
[----:B------:R-:W5:Y:S01]  /*3280*/  LDS R12, [R65+0x38] ;  /* 0x00003800410c7984 */ /* 0x000f620000000800 */
[----:B---3--:R-:W-:Y:S01]  /*3290*/  FMUL.FTZ R158, R96, R11 ;  /* 0x0000000b609e7220 */ /* 0x008fe20000410000 */
[----:B------:R-:W3:Y:S02]  /*32a0*/  MUFU.EX2 R8, R8 ;  /* 0x0000000800087308 */ /* 0x000ee40000000800 */
[----:B------:R-:W0:Y:S06]  /*32b0*/  LDS R11, [R65+0x3c] ;  /* 0x00003c00410b7984 */ /* 0x000e2c0000000800 */
[----:B------:R-:W1:Y:S01]  /*32c0*/  MUFU.EX2 R101, R101 ;  /* 0x0000006500657308 */ /* 0x000e620000000800 */
[----:B--2---:R-:W-:Y:S01]  /*32d0*/  FADD.FTZ R99, R9, 1 ;  /* 0x3f80000009637421 */ /* 0x004fe20000010000 */
[----:B------:R-:W-:Y:S01]  /*32e0*/  BAR.SYNC.DEFER_BLOCKING 0x0 ;  /* 0x0000000000007b1d */ /* 0x000fe20000010000 */
[----:B----4-:R-:W-:-:S05]  /*32f0*/  FADD.FTZ R98, R10, 1 ;  /* 0x3f8000000a627421 */ /* 0x010fca0000010000 */
[----:B------:R3:W2:Y:S01]  /*3300*/  MUFU.RCP R97, R100 ;  /* 0x0000006400617308 */ /* 0x0006a20000001000 */
[----:B------:R-:W-:-:S07]  /*3310*/  FADD.FTZ R103, -R96, 1 ;  /* 0x3f80000060677421 */ /* 0x000fce0000010100 */
[----:B------:R-:W4:Y:S01]  /*3320*/  MUFU.RCP R99, R99 ;  /* 0x0000006300637308 */ /* 0x000f220000001000 */
[----:B---3--:R-:W-:Y:S02]  /*3330*/  FADD.FTZ R100, R8, 1 ;  /* 0x3f80000008647421 */ /* 0x008fe40000010000 */
[----:B-1----:R-:W-:-:S05]  /*3340*/  FADD.FTZ R101, R101, 1 ;  /* 0x3f80000065657421 */ /* 0x002fca0000010000 */
[----:B------:R-:W1:Y:S01]  /*3350*/  MUFU.RCP R98, R98 ;  /* 0x0000006200627308 */ /* 0x000e620000001000 */
[----:B--2---:R-:W-:Y:S02]  /*3360*/  FADD.FTZ R9, -R97, 1 ;  /* 0x3f80000061097421 */ /* 0x004fe40000010100 */
[----:B------:R-:W-:Y:S02]  /*3370*/  FMUL.FTZ R10, R5, R17 ;  /* 0x00000011050a7220 */ /* 0x000fe40000410000 */
[----:B------:R-:W-:-:S03]  /*3380*/  FFMA.FTZ R103, R80, R103, 1 ;  /* 0x3f80000050677423 */ /* 0x000fc60000010067 */
[----:B------:R-:W2:Y:S01]  /*3390*/  MUFU.RCP R100, R100 ;  /* 0x0000006400647308 */ /* 0x000ea20000001000 */
[----:B------:R-:W-:Y:S02]  /*33a0*/  FFMA.FTZ R9, R48, R9, 1 ;  /* 0x3f80000030097423 */ /* 0x000fe40000010009 */
[----:B------:R-:W-:-:S05]  /*33b0*/  FMUL.FTZ R8, R97, R10 ;  /* 0x0000000a61087220 */ /* 0x000fca0000410000 */
[----:B------:R-:W3:Y:S01]  /*33c0*/  MUFU.RCP R101, R101 ;  /* 0x0000006500657308 */ /* 0x000ee20000001000 */
[----:B------:R-:W-:Y:S02]  /*33d0*/  FMUL.FTZ R158, R158, R103 ;  /* 0x000000679e9e7220 */ /* 0x000fe40000410000 */
[----:B------:R-:W-:Y:S02]  /*33e0*/  FMUL.FTZ R8, R8, R9 ;  /* 0x0000000908087220 */ /* 0x000fe40000410000 */
[----:B----4-:R-:W-:Y:S02]  /*33f0*/  FADD.FTZ R103, -R99, 1 ;  /* 0x3f80000063677421 */ /* 0x010fe40000010100 */
[----:B-1----:R-:W-:Y:S02]  /*3400*/  FADD.FTZ R10, -R98, 1 ;  /* 0x3f800000620a7421 */ /* 0x002fe40000010100 */
[----:B0-----:R-:W-:Y:S02]  /*3410*/  FMUL.FTZ R9, R4, R16 ;  /* 0x0000001004097220 */ /* 0x001fe40000410000 */
[----:B------:R-:W-:-:S02]  /*3420*/  FMUL.FTZ R160, R3, R13 ;  /* 0x0000000d03a07220 */ /* 0x000fc40000410000 */
[----:B------:R-:W-:Y:S02]  /*3430*/  FFMA.FTZ R162, R46, R103, 1 ;  /* 0x3f8000002ea27423 */ /* 0x000fe40000010067 */
[----:B------:R-:W-:Y:S02]  /*3440*/  FFMA.FTZ R10, R47, R10, 1 ;  /* 0x3f8000002f0a7423 */ /* 0x000fe4000001000a */
[----:B------:R-:W-:Y:S02]  /*3450*/  FMUL.FTZ R9, R98, R9 ;  /* 0x0000000962097220 */ /* 0x000fe40000410000 */
[----:B------:R-:W-:Y:S02]  /*3460*/  FMUL.FTZ R103, R99, R160 ;  /* 0x000000a063677220 */ /* 0x000fe40000410000 */
[----:B------:R-:W-:Y:S02]  /*3470*/  FMUL.FTZ R160, R9, R10 ;  /* 0x0000000a09a07220 */ /* 0x000fe40000410000 */
[----:B------:R-:W-:-:S02]  /*3480*/  FMUL.FTZ R162, R103, R162 ;  /* 0x000000a267a27220 */ /* 0x000fc40000410000 */
[----:B--2---:R-:W-:Y:S02]  /*3490*/  FADD.FTZ R10, -R100, 1 ;  /* 0x3f800000640a7421 */ /* 0x004fe40000010100 */
[----:B---3--:R-:W-:Y:S02]  /*34a0*/  FADD.FTZ R103, -R101, 1 ;  /* 0x3f80000065677421 */ /* 0x008fe40000010100 */
[----:B-----5:R-:W-:Y:S02]  /*34b0*/  FMUL.FTZ R9, R2, R12 ;  /* 0x0000000c02097220 */ /* 0x020fe40000410000 */
[----:B------:R-:W-:Y:S01]  /*34c0*/  FMUL.FTZ R164, R0, R11 ;  /* 0x0000000b00a47220 */ /* 0x000fe20000410000 */
[----:B------:R-:W-:Y:S01]  /*34d0*/  ISETP.NE.AND P6, PT, R95, RZ, PT ;  /* 0x000000ff5f00720c */ /* 0x000fe20003fc5270 */
[----:B------:R-:W-:Y:S02]  /*34e0*/  FFMA.FTZ R10, R45, R10, 1 ;  /* 0x3f8000002d0a7423 */ /* 0x000fe4000001000a */
[----:B------:R-:W-:-:S02]  /*34f0*/  FFMA.FTZ R105, R44, R103, 1 ;  /* 0x3f8000002c697423 */ /* 0x000fc40000010067 */
[----:B------:R-:W-:Y:S02]  /*3500*/  FMUL.FTZ R9, R100, R9 ;  /* 0x0000000964097220 */ /* 0x000fe40000410000 */
[----:B------:R-:W-:Y:S02]  /*3510*/  FMUL.FTZ R103, R101, R164 ;  /* 0x000000a465677220 */ /* 0x000fe40000410000 */
[----:B------:R-:W-:Y:S02]  /*3520*/  FMUL.FTZ R164, R9, R10 ;  /* 0x0000000a09a47220 */ /* 0x000fe40000410000 */
[----:B------:R-:W-:Y:S01]  /*3530*/  FMUL.FTZ R9, R103, R105 ;  /* 0x0000006967097220 */ /* 0x000fe20000410000 */
[----:B------:R-:W-:Y:S01]  /*3540*/  MOV R10, UR7 ;  /* 0x00000007000a7c02 */ /* 0x000fe20008000f00 */
[----:B------:R-:W-:Y:S04]  /*3550*/  STS [R65], R102 ;  /* 0x0000006641007388 */ /* 0x000fe80000000800 */
        /* <DEDUP_REMOVED lines=34> */
[----:B------:R-:W1:Y:S01]  /*3780*/  LDS R131, [0x2100] ;  /* 0x00210000ff837984 */ /* 0x000e620000000800 */
[----:B0-----:R-:W-:-:S04]  /*3790*/  IADD3 R164, P1, R78, UR27, RZ ;  /* 0x0000001b4ea47c10 */ /* 0x001fc8000ff3e0ff */
        /* <DEDUP_REMOVED lines=9> */
[----:B-1----:R-:W-:-:S13]  /*3830*/  ISETP.GE.AND P0, PT, R78, R131, PT ;  /* 0x000000834e00720c */ /* 0x002fda0003f06270 */
[----:B------:R-:W-:Y:S05]  /*3840*/  @P0 BRA `(.L_x_974) ;  /* 0x000000c000000947 */ /* 0x000fea0003800000 */
[----:B0-----:R-:W-:Y:S01]  /*3850*/  MOV R6, UR12 ;  /* 0x0000000c00067c02 */ /* 0x001fe20008000f00 */
[----:B------:R-:W-:Y:S01]  /*3860*/  ULDC.64 UR8, c[0x0][0x2f0] ;  /* 0x0000bc0000087ab9 */ /* 0x000fe20000000a00 */
[----:B------:R-:W-:Y:S01]  /*3870*/  IMAD.U32 R9, RZ, RZ, UR11 ;  /* 0x0000000bff097e24 */ /* 0x000fe2000f8e00ff */
        /* <DEDUP_REMOVED lines=9> */
.L_x_974:
[----:B0-----:R-:W-:Y:S05]  /*3910*/  BSYNC B0 ;  /* 0x0000000000007941 */ /* 0x001fea0003800000 */
.L_x_973:
        /* <DEDUP_REMOVED lines=17> */
[----:B------:R-:W-:-:S02]  /*3a30*/  FMUL.FTZ R42, R42, R134 ;  /* 0x000000862a2a7220 */ /* 0x000fc40000410000 */
[----:B------:R-:W-:Y:S01]  /*3a40*/  FMUL.FTZ R162, R39, R32 ;  /* 0x0000002027a27220 */ /* 0x000fe20000410000 */
[----:B------:R-:W-:Y:S01]  /*3a50*/  LEA R6, P1, R8, R6, 0x2 ;  /* 0x0000000608067211 */ /* 0x000fe200078210ff */
[----:B------:R-:W-:Y:S01]  /*3a60*/  FMUL.FTZ R43, R43, R133 ;  /* 0x000000852b2b7220 */ /* 0x000fe20000410000 */
[----:B------:R-:W-:Y:S01]  /*3a70*/  MOV R9, UR34 ;  /* 0x0000002200097c02 */ /* 0x000fe20008000f00 */
[----:B------:R-:W-:Y:S01]  /*3a80*/  FMUL.FTZ R83, R83, R85 ;  /* 0x0000005553537220 */ /* 0x000fe20000410000 */
[----:B------:R0:W-:Y:S01]  /*3a90*/  STL [R1+0x60], R40 ;  /* 0x0000602801007387 */ /* 0x0001e20000100800 */
[----:B------:R-:W-:Y:S01]  /*3aa0*/  FMUL.FTZ R85, R82, R86 ;  /* 0x0000005652557220 */ /* 0x000fe20000410000 */
[----:B------:R-:W-:Y:S01]  /*3ab0*/  LEA.HI.X R7, R8, R7, R9, 0x2, P1 ;  /* 0x0000000708077211 */ /* 0x000fe200008f1409 */
[----:B------:R-:W-:Y:S01]  /*3ac0*/  FMUL.FTZ R8, R132, R137 ;  /* 0x0000008984087220 */ /* 0x000fe20000410000 */
[----:B------:R-:W-:Y:S01]  /*3ad0*/  ISETP.GE.AND P1, PT, R115, R131, PT ;  /* 0x000000837300720c */ /* 0x000fe20003f26270 */
[----:B------:R-:W-:Y:S01]  /*3ae0*/  FMUL.FTZ R9, R84, R136 ;  /* 0x0000008854097220 */ /* 0x000fe20000410000 */
[----:B------:R0:W-:Y:S01]  /*3af0*/  STL [R1+0x5c], R162 ;  /* 0x00005ca201007387 */ /* 0x0001e20000100800 */
[----:B------:R-:W-:-:S02]  /*3b00*/  FMUL.FTZ R38, R38, R8 ;  /* 0x0000000826267220 */ /* 0x000fc40000410000 */
[----:B------:R-:W-:Y:S01]  /*3b10*/  FMUL.FTZ R161, R37, R9 ;  /* 0x0000000925a17220 */ /* 0x000fe20000410000 */
        /* <DEDUP_REMOVED lines=10> */
[----:B------:R-:W-:Y:S01]  /*3bc0*/  FMUL.FTZ R81, R80, R96 ;  /* 0x0000006050517220 */ /* 0x000fe20000410000 */
[----:B------:R-:W-:Y:S01]  /*3bd0*/  ISETP.GE.AND P3, PT, R120, R131, PT ;  /* 0x000000837800720c */ /* 0x000fe20003f66270 */
[----:B------:R-:W-:Y:S01]  /*3be0*/  FMUL.FTZ R34, R34, R43 ;  /* 0x0000002b22227220 */ /* 0x000fe20000410000 */
        /* <DEDUP_REMOVED lines=15> */
[----:B------:R0:W-:Y:S01]  /*3ce0*/  STL [R1+0x58], R38 ;  /* 0x0000582601007387 */ /* 0x0001e20000100800 */
[----:B------:R-:W-:Y:S02]  /*3cf0*/  FMUL.FTZ R153, R15, R82 ;  /* 0x000000520f997220 */ /* 0x000fe40000410000 */
[----:B------:R-:W-:Y:S01]  /*3d00*/  FMUL.FTZ R46, R46, R99 ;  /* 0x000000632e2e7220 */ /* 0x000fe20000410000 */
[----:B------:R0:W-:Y:S01]  /*3d10*/  STL [R1+0x54], R161 ;  /* 0x000054a101007387 */ /* 0x0001e20000100800 */
[----:B------:R-:W-:Y:S02]  /*3d20*/  FMUL.FTZ R14, R14, R81 ;  /* 0x000000510e0e7220 */ /* 0x000fe40000410000 */
[----:B------:R-:W-:Y:S01]  /*3d30*/  FMUL.FTZ R45, R45, R100 ;  /* 0x000000642d2d7220 */ /* 0x000fe20000410000 */
[----:B------:R0:W-:Y:S01]  /*3d40*/  STL [R1+0x50], R36 ;  /* 0x0000502401007387 */ /* 0x0001e20000100800 */
[----:B------:R-:W-:Y:S02]  /*3d50*/  FMUL.FTZ R158, R5, R48 ;  /* 0x00000030059e7220 */ /* 0x000fe40000410000 */
[----:B------:R-:W-:Y:S01]  /*3d60*/  FMUL.FTZ R141, R4, R47 ;  /* 0x0000002f048d7220 */ /* 0x000fe20000410000 */
[----:B------:R0:W-:Y:S01]  /*3d70*/  STL [R1+0x4c], R160 ;  /* 0x00004ca001007387 */ /* 0x0001e20000100800 */
[----:B------:R-:W-:-:S02]  /*3d80*/  FMUL.FTZ R138, R0, R44 ;  /* 0x0000002c008a7220 */ /* 0x000fc40000410000 */
[----:B------:R-:W-:Y:S01]  /*3d90*/  FMUL.FTZ R140, R3, R46 ;  /* 0x0000002e038c7220 */ /* 0x000fe20000410000 */
[----:B------:R0:W-:Y:S01]  /*3da0*/  STL [R1+0x48], R34 ;  /* 0x0000482201007387 */ /* 0x0001e20000100800 */
[----:B------:R-:W-:-:S03]  /*3db0*/  FMUL.FTZ R139, R2, R45 ;  /* 0x0000002d028b7220 */ /* 0x000fc60000410000 */
[----:B------:R0:W-:Y:S04]  /*3dc0*/  STL [R1+0x44], R159 ;  /* 0x0000449f01007387 */ /* 0x0001e80000100800 */
[----:B------:R0:W-:Y:S04]  /*3dd0*/  STL [R1+0x40], R30 ;  /* 0x0000401e01007387 */ /* 0x0001e80000100800 */
[----:B------:R0:W-:Y:S04]  /*3de0*/  STL [R1+0x3c], R153 ;  /* 0x00003c9901007387 */ /* 0x0001e80000100800 */
[----:B------:R0:W-:Y:S04]  /*3df0*/  STL [R1+0x38], R14 ;  /* 0x0000380e01007387 */ /* 0x0001e80000100800 */
[----:B------:R0:W-:Y:S04]  /*3e00*/  STL [R1+0x34], R158 ;  /* 0x0000349e01007387 */ /* 0x0001e80000100800 */
[----:B------:R0:W-:Y:S04]  /*3e10*/  STL [R1+0x30], R141 ;  /* 0x0000308d01007387 */ /* 0x0001e80000100800 */
[----:B------:R0:W-:Y:S04]  /*3e20*/  STL [R1+0x24], R138 ;  /* 0x0000248a01007387 */ /* 0x0001e80000100800 */
[----:B------:R0:W-:Y:S04]  /*3e30*/  STL [R1+0x2c], R140 ;  /* 0x00002c8c01007387 */ /* 0x0001e80000100800 */
[----:B------:R0:W-:Y:S01]  /*3e40*/  @!P0 STG.E [R6.64+-0x1a80], R126 ;  /* 0xffe5807e06008986 */ /* 0x0001e2000c101928 */
[----:B------:R-:W-:-:S03]  /*3e50*/  ISETP.NE.U32.AND P0, PT, RZ, c[0x0][0x270], PT ;  /* 0x00009c00ff007a0c */ /* 0x000fc60003f05070 */
[----:B------:R0:W-:Y:S01]  /*3e60*/  @!P4 STG.E [R6.64+-0x1a00], R127 ;  /* 0xffe6007f0600c986 */ /* 0x0001e2000c101928 */
[----:B------:R-:W-:-:S03]  /*3e70*/  ISETP.NE.AND.EX P0, PT, RZ, c[0x0][0x274], PT, P0 ;  /* 0x00009d00ff007a0c */ /* 0x000fc60003f05300 */
[----:B------:R0:W-:Y:S04]  /*3e80*/  @!P5 STG.E [R6.64+-0x1980], R128 ;  /* 0xffe680800600d986 */ /* 0x0001e8000c101928 */
[----:B------:R0:W-:Y:S04]  /*3e90*/  @!P1 STG.E [R6.64+-0x1900], R129 ;  /* 0xffe7008106009986 */ /* 0x0001e8000c101928 */
[----:B------:R0:W-:Y:S04]  /*3ea0*/  @!P2 STG.E [R6.64+-0x1f80], R102 ;  /* 0xffe080660600a986 */ /* 0x0001e8000c101928 */
[----:B------:R0:W-:Y:S04]  /*3eb0*/  @!P3 STG.E [R6.64+-0x1880], R130 ;  /* 0xffe780820600b986 */ /* 0x0001e8000c101928 */
[----:B------:R0:W-:Y:S01]  /*3ec0*/  STL [R1+0x28], R139 ;  /* 0x0000288b01007387 */ /* 0x0001e20000100800 */
[----:B------:R-:W-:Y:S05]  /*3ed0*/  @!P0 BRA `(.L_x_975) ;  /* 0x0000077000008947 */ /* 0x000fea0003800000 */
[----:B------:R-:W-:Y:S01]  /*3ee0*/  BAR.SYNC.DEFER_BLOCKING 0x0 ;  /* 0x0000000000007b1d */ /* 0x000fe20000010000 */
[----:B------:R-:W-:-:S02]  /*3ef0*/  FMUL.FTZ R0, R31, R29 ;  /* 0x0000001d1f007220 */ /* 0x000fc40000410000 */
        /* <DEDUP_REMOVED lines=17> */
[----:B------:R-:W-:Y:S01]  /*4010*/  STS [R65], R0 ;  /* 0x0000000041007388 */ /* 0x000fe20000000800 */
[----:B------:R-:W-:Y:S02]  /*4020*/  FMUL.FTZ R16, R47, R16 ;  /* 0x000000102f107220 */ /* 0x000fe40000410000 */
[----:B------:R-:W-:Y:S01]  /*4030*/  FMUL.FTZ R46, R46, R13 ;  /* 0x0000000d2e2e7220 */ /* 0x000fe20000410000 */
[----:B------:R-:W-:Y:S01]  /*4040*/  STS [R65+0x4], R28 ;  /* 0x0000041c41007388 */ /* 0x000fe20000000800 */
[----:B------:R-:W-:-:S02]  /*4050*/  FMUL.FTZ R12, R45, R12 ;  /* 0x0000000c2d0c7220 */ /* 0x000fc40000410000 */
[----:B------:R-:W-:Y:S01]  /*4060*/  FMUL.FTZ R44, R44, R11 ;  /* 0x0000000b2c2c7220 */ /* 0x000fe20000410000 */
        /* <DEDUP_REMOVED lines=15> */
[----:B0-----:R-:W-:Y:S04]  /*4160*/  LDS R7, [R91] ;  /* 0x000000005b077984 */ /* 0x001fe80000000800 */
        /* <DEDUP_REMOVED lines=34> */
.L_x_977:
[----:B------:R-:W-:Y:S05]  /*4390*/  BSYNC B0 ;  /* 0x0000000000007941 */ /* 0x000fea0003800000 */
.L_x_976:
        /* <DEDUP_REMOVED lines=43> */
.L_x_975:
[----:B------:R-:W2:Y:S01]  /*4650*/  LDL.LU R0, [R1+0xfc] ;  /* 0x0000fc0001007983 */ /* 0x000ea20000300800 */
[----:B0-----:R-:W-:Y:S01]  /*4660*/  MOV R2, c[0x0][0x16c] ;  /* 0x00005b0000027a02 */ /* 0x001fe20000000f00 */
[----:B------:R-:W-:Y:S01]  /*4670*/  FMUL.FTZ R4, R40, UR4 ;  /* 0x0000000428047c20 */ /* 0x000fe20008410000 */
[----:B------:R-:W-:Y:S01]  /*4680*/  CS2R R164, SRZ ;  /* 0x0000000000a47805 */ /* 0x000fe2000001ff00 */
[----:B------:R-:W-:Y:S01]  /*4690*/  BAR.SYNC.DEFER_BLOCKING 0x0 ;  /* 0x0000000000007b1d */ /* 0x000fe20000010000 */
[----:B------:R-:W-:Y:S01]  /*46a0*/  ISETP.GE.AND P0, PT, R2, 0x1, PT ;  /* 0x000000010200780c */ /* 0x000fe20003f06270 */
[----:B------:R-:W-:-:S04]  /*46b0*/  FMUL.FTZ R2, R162, UR4 ;  /* 0x00000004a2027c20 */ /* 0x000fc80008410000 */
[----:B------:R0:W-:Y:S04]  /*46c0*/  STL [R1+0xa0], R4 ;  /* 0x0000a00401007387 */ /* 0x0001e80000100800 */
[----:B------:R1:W-:Y:S01]  /*46d0*/  STL [R1+0x9c], R2 ;  /* 0x00009c0201007387 */ /* 0x0003e20000100800 */
[----:B0-----:R-:W-:Y:S02]  /*46e0*/  FMUL.FTZ R4, R161, UR4 ;  /* 0x00000004a1047c20 */ /* 0x001fe40008410000 */
[----:B-1----:R-:W-:Y:S02]  /*46f0*/  FMUL.FTZ R2, R36, UR4 ;  /* 0x0000000424027c20 */ /* 0x002fe40008410000 */
[----:B--2---:R-:W-:-:S04]  /*4700*/  FFMA.FTZ R0, R64, R40, R0 ;  /* 0x0000002840007223 */ /* 0x004fc80000010000 */
[----:B------:R-:W-:Y:S02]  /*4710*/  FFMA.FTZ R3, R63, R162, R0 ;  /* 0x000000a23f037223 */ /* 0x000fe40000010000 */
[----:B------:R-:W-:Y:S02]  /*4720*/  CS2R R162, SRZ ;  /* 0x0000000000a27805 */ /* 0x000fe4000001ff00 */
[----:B------:R-:W-:-:S04]  /*4730*/  FFMA.FTZ R0, R62, R38, R3 ;  /* 0x000000263e007223 */ /* 0x000fc80000010003 */
[----:B------:R-:W-:Y:S01]  /*4740*/  FFMA.FTZ R3, R61, R161, R0 ;  /* 0x000000a13d037223 */ /* 0x000fe20000010000 */
[----:B------:R-:W-:-:S03]  /*4750*/  HFMA2.MMA R161, -RZ, RZ, 0, 0 ;  /* 0x00000000ffa17435 */ /* 0x000fc600000001ff */
[----:B------:R-:W-:-:S04]  /*4760*/  FFMA.FTZ R0, R60, R36, R3 ;  /* 0x000000243c007223 */ /* 0x000fc80000010003 */
[----:B------:R-:W-:Y:S02]  /*4770*/  FFMA.FTZ R3, R59, R160, R0 ;  /* 0x000000a03b037223 */ /* 0x000fe40000010000 */
[----:B------:R-:W-:-:S05]  /*4780*/  FMUL.FTZ R0, R38, UR4 ;  /* 0x0000000426007c20 */ /* 0x000fca0008410000 */
[----:B------:R0:W-:Y:S04]  /*4790*/  STL [R1+0x98], R0 ;  /* 0x0000980001007387 */ /* 0x0001e80000100800 */
[----:B------:R1:W-:Y:S04]  /*47a0*/  STL [R1+0x94], R4 ;  /* 0x0000940401007387 */ /* 0x0003e80000100800 */
[----:B------:R2:W-:Y:S01]  /*47b0*/  STL [R1+0x90], R2 ;  /* 0x0000900201007387 */ /* 0x0005e20000100800 */
[----:B0-----:R-:W-:Y:S02]  /*47c0*/  FFMA.FTZ R0, R58, R34, R3 ;  /* 0x000000223a007223 */ /* 0x001fe40000010003 */
[----:B------:R-:W-:-:S02]  /*47d0*/  FMUL.FTZ R3, R160, UR4 ;  /* 0x00000004a0037c20 */ /* 0x000fc40008410000 */
[----:B-1----:R-:W-:-:S03]  /*47e0*/  FMUL.FTZ R4, R34, UR4 ;  /* 0x0000000422047c20 */ /* 0x002fc60008410000 */
[----:B------:R0:W-:Y:S01]  /*47f0*/  STL [R1+0x8c], R3 ;  /* 0x00008c0301007387 */ /* 0x0001e20000100800 */
[----:B--2---:R-:W-:-:S03]  /*4800*/  FMUL.FTZ R2, R159, UR4 ;  /* 0x000000049f027c20 */ /* 0x004fc60008410000 */
[----:B------:R1:W-:Y:S04]  /*4810*/  STL [R1+0x88], R4 ;  /* 0x0000880401007387 */ /* 0x0003e80000100800 */
[----:B------:R2:W-:Y:S01]  /*4820*/  STL [R1+0x84], R2 ;  /* 0x0000840201007387 */ /* 0x0005e20000100800 */
[----:B0-----:R-:W-:Y:S02]  /*4830*/  FFMA.FTZ R3, R57, R159, R0 ;  /* 0x0000009f39037223 */ /* 0x001fe40000010000 */
[----:B------:R-:W-:Y:S02]  /*4840*/  FMUL.FTZ R0, R30, UR4 ;  /* 0x000000041e007c20 */ /* 0x000fe40008410000 */
        /* <DEDUP_REMOVED lines=10> */
[----:B------:R-:W-:Y:S04]  /*48f0*/  STL [R1+0x70], R4 ;  /* 0x0000700401007387 */ /* 0x000fe80000100800 */
[----:B------:R1:W-:Y:S01]  /*4900*/  STL [R1+0x6c], R2 ;  /* 0x00006c0201007387 */ /* 0x0003e20000100800 */
[----:B0-----:R-:W-:Y:S02]  /*4910*/  FFMA.FTZ R3, R55, R153, R0 ;  /* 0x0000009937037223 */ /* 0x001fe40000010000 */
[----:B------:R-:W-:Y:S02]  /*4920*/  FMUL.FTZ R0, R139, UR4 ;  /* 0x000000048b007c20 */ /* 0x000fe40008410000 */
[----:B------:R-:W-:-:S03]  /*4930*/  IMAD.MOV.U32 R153, RZ, RZ, RZ ;  /* 0x000000ffff997224 */ /* 0x000fc600078e00ff */
[----:B------:R0:W-:Y:S01]  /*4940*/  STL [R1+0x68], R0 ;  /* 0x0000680001007387 */ /* 0x0001e20000100800 */
[----:B-1----:R-:W-:-:S05]  /*4950*/  FMUL.FTZ R2, R138, UR4 ;  /* 0x000000048a027c20 */ /* 0x002fca0008410000 */
[----:B------:R1:W-:Y:S01]  /*4960*/  STL [R1+0x64], R2 ;  /* 0x0000640201007387 */ /* 0x0003e20000100800 */
[----:B0-----:R-:W-:-:S03]  /*4970*/  FFMA.FTZ R0, R54, R14, R3 ;  /* 0x0000000e36007223 */ /* 0x001fc60000010003 */
[----:B------:R1:W-:Y:S01]  /*4980*/  STL [R1+0x20], RZ ;  /* 0x000020ff01007387 */ /* 0x0003e20000100800 */
[----:B------:R-:W-:-:S03]  /*4990*/  FFMA.FTZ R3, R53, R158, R0 ;  /* 0x0000009e35037223 */ /* 0x000fc60000010000 */
[----:B------:R1:W-:Y:S01]  /*49a0*/  STL [R1+0x1c], RZ ;  /* 0x00001cff01007387 */ /* 0x0003e20000100800 */
[----:B------:R-:W-:Y:S01]  /*49b0*/  MOV R158, RZ ;  /* 0x000000ff009e7202 */ /* 0x000fe20000000f00 */
[----:B------:R-:W-:Y:S02]  /*49c0*/  FFMA.FTZ R0, R52, R141, R3 ;  /* 0x0000008d34007223 */ /* 0x000fe40000010003 */
[----:B------:R1:W-:Y:S02]  /*49d0*/  STL [R1+0x18], RZ ;  /* 0x000018ff01007387 */ /* 0x0003e40000100800 */
[----:B------:R-:W-:Y:S02]  /*49e0*/  FFMA.FTZ R3, R51, R140, R0 ;  /* 0x0000008c33037223 */ /* 0x000fe40000010000 */
[----:B------:R1:W-:Y:S02]  /*49f0*/  STL [R1+0x14], RZ ;  /* 0x000014ff01007387 */ /* 0x0003e40000100800 */
[----:B------:R-:W-:-:S02]  /*4a00*/  FFMA.FTZ R0, R50, R139, R3 ;  /* 0x0000008b32007223 */ /* 0x000fc40000010003 */
[----:B------:R1:W-:Y:S02]  /*4a10*/  STL [R1+0x10], RZ ;  /* 0x000010ff01007387 */ /* 0x0003e40000100800 */
[----:B------:R-:W-:Y:S02]  /*4a20*/  FFMA.FTZ R0, R49, R138, R0 ;  /* 0x0000008a31007223 */ /* 0x000fe40000010000 */
[----:B------:R1:W-:Y:S04]  /*4a30*/  STL [R1+0xc], RZ ;  /* 0x00000cff01007387 */ /* 0x0003e80000100800 */
[----:B------:R1:W-:Y:S04]  /*4a40*/  STL [R1+0x8], RZ ;  /* 0x000008ff01007387 */ /* 0x0003e80000100800 */
[----:B------:R1:W-:Y:S04]  /*4a50*/  STL [R1+0x4], RZ ;  /* 0x000004ff01007387 */ /* 0x0003e80000100800 */
[----:B------:R1:W-:Y:S04]  /*4a60*/  STL [R1], RZ ;  /* 0x000000ff01007387 */ /* 0x0003e80000100800 */
[----:B------:R1:W-:Y:S01]  /*4a70*/  STL [R1+0xfc], R0 ;  /* 0x0000fc0001007387 */ /* 0x0003e20000100800 */
[----:B------:R-:W-:Y:S05]  /*4a80*/  @!P0 BRA `(.L_x_978) ;  /* 0x0000509000008947 */ /* 0x000fea0003800000 */
[----:B------:R-:W-:Y:S01]  /*4a90*/  FADD.FTZ R3, R125, UR5 ;  /* 0x000000057d037e21 */ /* 0x000fe20008010000 */
[----:B------:R-:W-:Y:S01]  /*4aa0*/  UIADD3 UR39, UR26, -0x1, URZ ;  /* 0xffffffff1a277890 */ /* 0x000fe2000fffe03f */
[----:B-1----:R-:W-:Y:S01]  /*4ab0*/  FADD.FTZ R2, R142, UR5 ;  /* 0x000000058e027e21 */ /* 0x002fe20008010000 */
[----:B------:R-:W-:Y:S01]  /*4ac0*/  MOV R153, RZ ;  /* 0x000000ff00997202 */ /* 0x000fe20000000f00 */
[----:B------:R-:W-:Y:S01]  /*4ad0*/  FADD.FTZ R0, R143, UR5 ;  /* 0x000000058f007e21 */ /* 0x000fe20008010000 */
[----:B------:R0:W-:Y:S01]  /*4ae0*/  STL [R1+0xe0], R3 ;  /* 0x0000e00301007387 */ /* 0x0001e20000100800 */
[----:B------:R-:W-:-:S02]  /*4af0*/  ULEA.HI UR9, UR39, UR39, URZ, 0x1 ;  /* 0x0000002727097291 */ /* 0x000fc4000f8f083f */
[----:B------:R-:W-:Y:S01]  /*4b00*/  UMOV UR7, URZ ;  /* 0x0000003f00077c82 */ /* 0x000fe20008000000 */
[----:B------:R1:W-:Y:S01]  /*4b10*/  STL [R1+0xdc], R2 ;  /* 0x0000dc0201007387 */ /* 0x0003e20000100800 */
[----:B------:R-:W-:Y:S02]  /*4b20*/  ULOP3.LUT UR9, UR9, 0xfffffe, URZ, 0xc0, !UPT ;  /* 0x00fffffe09097892 */ /* 0x000fe4000f8ec03f */
[----:B------:R-:W-:Y:S01]  /*4b30*/  UMOV UR8, URZ ;  /* 0x0000003f00087c82 */ /* 0x000fe20008000000 */
[----:B------:R2:W-:Y:S01]  /*4b40*/  STL [R1+0xd8], R0 ;  /* 0x0000d80001007387 */ /* 0x0005e20000100800 */
[----:B------:R-:W-:Y:S01]  /*4b50*/  UIADD3 UR39, UR39, -UR9, URZ ;  /* 0x8000000927277290 */ /* 0x000fe2000fffe03f */
[----:B0-----:R-:W-:Y:S02]  /*4b60*/  FADD.FTZ R3, R144, UR5 ;  /* 0x0000000590037e21 */ /* 0x001fe40008010000 */
[----:B------:R-:W-:Y:S01]  /*4b70*/  UMOV UR9, URZ ;  /* 0x0000003f00097c82 */ /* 0x000fe20008000000 */
[----:B-1----:R-:W-:-:S02]  /*4b80*/  FADD.FTZ R2, R145, UR5 ;  /* 0x0000000591027e21 */ /* 0x002fc40008010000 */
        /* <DEDUP_REMOVED lines=24> */
.L_x_1026:
[----:B------:R-:W-:Y:S01]  /*4d10*/  USHF.R.S32.HI UR42, URZ, 0x1f, UR7 ;  /* 0x0000001f3f2a7899 */ /* 0x000fe20008011407 */
[----:B-1----:R-:W-:Y:S01]  /*4d20*/  MOV R3, UR7 ;  /* 0x0000000700037c02 */ /* 0x002fe20008000f00 */
[----:B------:R-:W-:Y:S01]  /*4d30*/  ULDC.64 UR34, c[0x0][0x1a0] ;  /* 0x0000680000227ab9 */ /* 0x000fe20000000a00 */
[----:B------:R-:W-:Y:S01]  /*4d40*/  IMAD.MOV.U32 R0, RZ, RZ, RZ ;  /* 0x000000ffff007224 */ /* 0x000fe200078e00ff */
[----:B------:R-:W-:Y:S01]  /*4d50*/  ULDC UR43, c[0x0][0x168] ;  /* 0x00005a00002b7ab9 */ /* 0x000fe20000000800 */
[----:B------:R-:W-:Y:S01]  /*4d60*/  CS2R R6, SRZ ;  /* 0x0000000000067805 */ /* 0x000fe2000001ff00 */
[----:B------:R-:W-:Y:S01]  /*4d70*/  UIMAD UR34, UR42, UR34, URZ ;  /* 0x000000222a2272a4 */ /* 0x000fe2000f8e023f */
[----:B------:R-:W-:Y:S01]  /*4d80*/  IMAD.WIDE.U32 R2, R3, c[0x0][0x1a0], R78 ;  /* 0x0000680003027a25 */ /* 0x000fe200078e004e */
[----:B------:R-:W-:Y:S01]  /*4d90*/  UIADD3 UR43, -UR27, UR43, URZ ;  /* 0x0000002b1b2b7290 */ /* 0x000fe2000fffe13f */
[----:B------:R-:W-:Y:S01]  /*4da0*/  CS2R R8, SRZ ;  /* 0x0000000000087805 */ /* 0x000fe2000001ff00 */
[----:B------:R-:W-:Y:S01]  /*4db0*/  UIMAD UR34, UR7, UR35, UR34 ;  /* 0x00000023072272a4 */ /* 0x000fe2000f8e0222 */
[----:B------:R-:W-:Y:S01]  /*4dc0*/  HFMA2.MMA R11, -RZ, RZ, 0, 0 ;  /* 0x00000000ff0b7435 */ /* 0x000fe200000001ff */
[----:B------:R-:W-:Y:S01]  /*4dd0*/  LEA R4, P0, R2, UR22, 0x2 ;  /* 0x0000001602047c11 */ /* 0x000fe2000f8010ff */
[----:B------:R-:W-:Y:S01]  /*4de0*/  CS2R R12, SRZ ;  /* 0x00000000000c7805 */ /* 0x000fe2000001ff00 */
[----:B------:R-:W-:-:S02]  /*4df0*/  ISETP.GE.AND P1, PT, R78, UR43, PT ;  /* 0x0000002b4e007c0c */ /* 0x000fc4000bf26270 */
[----:B------:R-:W-:Y:S02]  /*4e00*/  ISETP.GE.AND P2, PT, R118, UR43, PT ;  /* 0x0000002b76007c0c */ /* 0x000fe4000bf46270 */
[----:B------:R-:W-:Y:S02]  /*4e10*/  ISETP.GE.AND P3, PT, R116, UR43, PT ;  /* 0x0000002b74007c0c */ /* 0x000fe4000bf66270 */
[----:B------:R-:W-:Y:S01]  /*4e20*/  IADD3 R3, R3, UR34, RZ ;  /* 0x0000002203037c10 */ /* 0x000fe2000fffe0ff */
        /* <DEDUP_REMOVED lines=8> */
[----:B------:R0:W2:Y:S01]  /*4eb0*/  @!P1 LDG.E R0, [R4.64] ;  /* 0x0000002804009981 */ /* 0x0000a2000c1e1900 */
[----:B------:R-:W-:Y:S01]  /*4ec0*/  ISETP.GE.AND P1, PT, R114, UR43, PT ;  /* 0x0000002b72007c0c */ /* 0x000fe2000bf26270 */
[----:B------:R-:W-:-:S02]  /*4ed0*/  ULDC.64 UR34, c[0x0][0x180] ;  /* 0x0000600000227ab9 */ /* 0x000fc40000000a00 */
        /* <DEDUP_REMOVED lines=33> */
[----:B------:R-:W-:Y:S02]  /*50f0*/  ULEA UR34, UP0, UR36, UR34, 0x2 ;  /* 0x0000002224227291 */ /* 0x000fe4000f80103f */
[----:B------:R-:W-:-:S04]  /*5100*/  UIADD3 UR37, UR37, UR46, URZ ;  /* 0x0000002e25257290 */ /* 0x000fc8000fffe03f */
[----:B------:R-:W-:Y:S01]  /*5110*/  ULEA.HI.X UR35, UR36, UR35, UR37, 0x2, UP0 ;  /* 0x0000002324237291 */ /* 0x000fe200080f1425 */
[----:B------:R-:W-:Y:S02]  /*5120*/  MOV R2, UR34 ;  /* 0x0000002200027c02 */ /* 0x000fe40008000f00 */
[----:B0-----:R-:W-:-:S03]  /*5130*/  MOV R5, UR7 ;  /* 0x0000000700057c02 */ /* 0x001fc60008000f00 */
[----:B------:R-:W-:Y:S01]  /*5140*/  MOV R3, UR35 ;  /* 0x0000002300037c02 */ /* 0x000fe20008000f00 */
[----:B------:R-:W-:Y:S02]  /*5150*/  ULDC.64 UR34, c[0x0][0x1c0] ;  /* 0x0000700000227ab9 */ /* 0x000fe40000000a00 */
[----:B------:R-:W-:Y:S02]  /*5160*/  UIMAD UR34, UR42, UR34, URZ ;  /* 0x000000222a2272a4 */ /* 0x000fe4000f8e023f */
[----:B------:R0:W5:Y:S01]  /*5170*/  LDG.E R10, [R2.64] ;  /* 0x00000028020a7981 */ /* 0x000162000c1e1900 */
[----:B------:R-:W-:Y:S01]  /*5180*/  ISETP.GE.AND P2, PT, R78, UR43, PT ;  /* 0x0000002b4e007c0c */ /* 0x000fe2000bf46270 */
[----:B------:R-:W-:Y:S01]  /*5190*/  UIMAD UR34, UR7, UR35, UR34 ;  /* 0x00000023072272a4 */ /* 0x000fe2000f8e0222 */
[----:B------:R-:W-:Y:S02]  /*51a0*/  ISETP.GE.AND P3, PT, R118, UR43, PT ;  /* 0x0000002b76007c0c */ /* 0x000fe4000bf66270 */
[----:B------:R-:W-:-:S02]  /*51b0*/  ISETP.GE.AND P4, PT, R116, UR43, PT ;  /* 0x0000002b74007c0c */ /* 0x000fc4000bf86270 */
[----:B------:R-:W-:Y:S02]  /*51c0*/  ISETP.GE.AND P5, PT, R94, UR43, PT ;  /* 0x0000002b5e007c0c */ /* 0x000fe4000bfa6270 */
[----:B------:R-:W-:Y:S01]  /*51d0*/  ISETP.GE.AND P1, PT, R93, UR43, PT ;  /* 0x0000002b5d007c0c */ /* 0x000fe2000bf26270 */
[----:B0-----:R-:W-:-:S05]  /*51e0*/  IMAD.WIDE.U32 R2, R5, c[0x0][0x1c0], R78 ;  /* 0x0000700005027a25 */ /* 0x001fca00078e004e */
[----:B------:R-:W-:Y:S02]  /*51f0*/  LEA R4, P0, R2, UR24, 0x2 ;  /* 0x0000001802047c11 */ /* 0x000fe4000f8010ff */
[----:B------:R-:W-:-:S04]  /*5200*/  IADD3 R5, R3, UR34, RZ ;  /* 0x0000002203057c10 */ /* 0x000fc8000fffe0ff */
[----:B------:R-:W-:Y:S02]  /*5210*/  LEA.HI.X R5, R2, UR25, R5, 0x2, P0 ;  /* 0x0000001902057c11 */ /* 0x000fe400080f1405 */
[----:B------:R-:W-:Y:S01]  /*5220*/  ISETP.GE.AND P0, PT, R115, UR43, PT ;  /* 0x0000002b73007c0c */ /* 0x000fe2000bf06270 */
[----:B--2---:R-:W-:Y:S04]  /*5230*/  STS [R91], R0 ;  /* 0x000000005b007388 */ /* 0x004fe80000000800 */
[----:B---3--:R-:W-:Y:S04]  /*5240*/  STS [R90+0x80], R6 ;  /* 0x000080065a007388 */ /* 0x008fe80000000800 */
[----:B----4-:R-:W-:Y:S04]  /*5250*/  STS [R89+0x100], R7 ;  /* 0x0001000759007388 */ /* 0x010fe80000000800 */
[----:B-----5:R-:W-:Y:S04]  /*5260*/  STS [R88+0x180], R8 ;  /* 0x0001800858007388 */ /* 0x020fe80000000800 */
[----:B------:R-:W-:Y:S04]  /*5270*/  STS [R77+0x200], R9 ;  /* 0x000200094d007388 */ /* 0x000fe80000000800 */
[----:B------:R0:W-:Y:S04]  /*5280*/  STS [R76+0x280], R11 ;  /* 0x0002800b4c007388 */ /* 0x0001e80000000800 */
[----:B------:R1:W-:Y:S04]  /*5290*/  STS [R75+0x300], R12 ;  /* 0x0003000c4b007388 */ /* 0x0003e80000000800 */
[----:B------:R-:W-:Y:S01]  /*52a0*/  STS [R74+0x380], R13 ;  /* 0x0003800d4a007388 */ /* 0x000fe20000000800 */
[----:B0-----:R-:W-:-:S03]  /*52b0*/  IMAD.MOV.U32 R76, RZ, RZ, RZ ;  /* 0x000000ffff4c7224 */ /* 0x001fc600078e00ff */
[----:B------:R-:W-:Y:S01]  /*52c0*/  STS [R73+0x400], R14 ;  /* 0x0004000e49007388 */ /* 0x000fe20000000800 */
[----:B------:R-:W-:Y:S01]  /*52d0*/  HFMA2.MMA R11, -RZ, RZ, 0, 0 ;  /* 0x00000000ff0b7435 */ /* 0x000fe200000001ff */
[----:B-1----:R-:W-:Y:S02]  /*52e0*/  MOV R12, RZ ;  /* 0x000000ff000c7202 */ /* 0x002fe40000000f00 */
[----:B------:R0:W-:Y:S04]  /*52f0*/  STS [R72+0x480], R15 ;  /* 0x0004800f48007388 */ /* 0x0001e80000000800 */
[----:B------:R-:W-:Y:S04]  /*5300*/  STS [R71+0x500], R16 ;  /* 0x0005001047007388 */ /* 0x000fe80000000800 */
[----:B------:R1:W-:Y:S01]  /*5310*/  STS [R70+0x580], R17 ;  /* 0x0005801146007388 */ /* 0x0003e20000000800 */
[----:B0-----:R-:W-:-:S03]  /*5320*/  CS2R R14, SRZ ;  /* 0x00000000000e7805 */ /* 0x001fc6000001ff00 */
[----:B------:R-:W-:Y:S04]  /*5330*/  STS [R69+0x600], R18 ;  /* 0x0006001245007388 */ /* 0x000fe80000000800 */
[----:B------:R-:W-:Y:S01]  /*5340*/  STS [R68+0x680], R19 ;  /* 0x0006801344007388 */ /* 0x000fe20000000800 */
[----:B-1----:R-:W-:-:S03]  /*5350*/  HFMA2.MMA R17, -RZ, RZ, 0, 0 ;  /* 0x00000000ff117435 */ /* 0x002fc600000001ff */
[----:B------:R0:W-:Y:S04]  /*5360*/  STS [R67+0x700], R20 ;  /* 0x0007001443007388 */ /* 0x0001e80000000800 */
[----:B------:R1:W-:Y:S01]  /*5370*/  STS [R66+0x780], R21 ;  /* 0x0007801542007388 */ /* 0x0003e20000000800 */
[----:B------:R-:W-:-:S06]  /*5380*/  NOP ;  /* 0x0000000000007918 */ /* 0x000fcc0000000000 */
[----:B0-----:R-:W-:Y:S01]  /*5390*/  MOV R20, RZ ;  /* 0x000000ff00147202 */ /* 0x001fe20000000f00 */
[----:B------:R-:W-:Y:S01]  /*53a0*/  CS2R R18, SRZ ;  /* 0x0000000000127805 */ /* 0x000fe2000001ff00 */
[----:B------:R0:W2:Y:S01]  /*53b0*/  @!P2 LDG.E R76, [R4.64] ;  /* 0x00000028044ca981 */ /* 0x0000a2000c1e1900 */
[----:B------:R-:W-:-:S03]  /*53c0*/  ISETP.GE.AND P2, PT, R114, UR43, PT ;  /* 0x0000002b72007c0c */ /* 0x000fc6000bf46270 */
[----:B------:R0:W3:Y:S01]  /*53d0*/  @!P3 LDG.E R20, [R4.64+0x80] ;  /* 0x000080280414b981 */ /* 0x0000e2000c1e1900 */
[----:B------:R-:W-:-:S03]  /*53e0*/  ISETP.GE.AND P3, PT, R113, UR43, PT ;  /* 0x0000002b71007c0c */ /* 0x000fc6000bf66270 */
[----:B------:R0:W4:Y:S01]  /*53f0*/  @!P4 LDG.E R19, [R4.64+0x100] ;  /* 0x000100280413c981 */ /* 0x000122000c1e1900 */
[----:B------:R-:W-:-:S03]  /*5400*/  ISETP.GE.AND P4, PT, R112, UR43, PT ;  /* 0x0000002b70007c0c */ /* 0x000fc6000bf86270 */
[----:B------:R0:W5:Y:S01]  /*5410*/  @!P5 LDG.E R18, [R4.64+0x180] ;  /* 0x000180280412d981 */ /* 0x000162000c1e1900 */
[----:B------:R-:W-:Y:S01]  /*5420*/  ISETP.GE.AND P5, PT, R117, UR43, PT ;  /* 0x0000002b75007c0c */ /* 0x000fe2000bfa6270 */
[----:B------:R-:W-:Y:S02]  /*5430*/  CS2R R8, SRZ ;  /* 0x0000000000087805 */ /* 0x000fe4000001ff00 */
[----:B------:R0:W5:Y:S01]  /*5440*/  @!P0 LDG.E R17, [R4.64+0x200] ;  /* 0x0002002804118981 */ /* 0x000162000c1e1900 */
[----:B------:R-:W-:-:S03]  /*5450*/  ISETP.GE.AND P0, PT, R119, UR43, PT ;  /* 0x0000002b77007c0c */ /* 0x000fc6000bf06270 */
[----:B------:R0:W5:Y:S01]  /*5460*/  @!P1 LDG.E R15, [R4.64+0x280] ;  /* 0x00028028040f9981 */ /* 0x000162000c1e1900 */
[----:B------:R-:W-:Y:S01]  /*5470*/  ISETP.GE.AND P1, PT, R124, UR43, PT ;  /* 0x0000002b7c007c0c */ /* 0x000fe2000bf26270 */
[----:B------:R-:W-:Y:S02]  /*5480*/  CS2R R6, SRZ ;  /* 0x0000000000067805 */ /* 0x000fe4000001ff00 */
[----:B------:R0:W5:Y:S01]  /*5490*/  @!P2 LDG.E R14, [R4.64+0x300] ;  /* 0x00030028040ea981 */ /* 0x000162000c1e1900 */
[----:B------:R-:W-:-:S03]  /*54a0*/  ISETP.GE.AND P2, PT, R123, UR43, PT ;  /* 0x0000002b7b007c0c */ /* 0x000fc6000bf46270 */
[----:B------:R0:W5:Y:S04]  /*54b0*/  @!P3 LDG.E R12, [R4.64+0x380] ;  /* 0x00038028040cb981 */ /* 0x000168000c1e1900 */
[----:B------:R0:W5:Y:S04]  /*54c0*/  @!P4 LDG.E R11, [R4.64+0x400] ;  /* 0x00040028040bc981 */ /* 0x000168000c1e1900 */
[----:B------:R0:W5:Y:S01]  /*54d0*/  @!P5 LDG.E R9, [R4.64+0x480] ;  /* 0x000480280409d981 */ /* 0x000162000c1e1900 */
[----:B------:R-:W-:Y:S02]  /*54e0*/  ISETP.GE.AND P3, PT, R122, UR43, PT ;  /* 0x0000002b7a007c0c */ /* 0x000fe4000bf66270 */
[----:B------:R-:W-:Y:S01]  /*54f0*/  ISETP.GE.AND P4, PT, R121, UR43, PT ;  /* 0x0000002b79007c0c */ /* 0x000fe2000bf86270 */
[----:B------:R0:W5:Y:S01]  /*5500*/  @!P0 LDG.E R8, [R4.64+0x500] ;  /* 0x0005002804088981 */ /* 0x000162000c1e1900 */
[----:B------:R-:W-:-:S03]  /*5510*/  ISETP.GE.AND P0, PT, R120, UR43, PT ;  /* 0x0000002b78007c0c */ /* 0x000fc6000bf06270 */
[----:B------:R0:W5:Y:S04]  /*5520*/  @!P1 LDG.E R6, [R4.64+0x580] ;  /* 0x0005802804069981 */ /* 0x000168000c1e1900 */
[----:B------:R0:W5:Y:S01]  /*5530*/  @!P2 LDG.E R7, [R4.64+0x600] ;  /* 0x000600280407a981 */ /* 0x000162000c1e1900 */
[----:B------:R-:W-:Y:S01]  /*5540*/  IMAD.MOV.U32 R0, RZ, RZ, RZ ;  /* 0x000000ffff007224 */ /* 0x000fe200078e00ff */
[----:B------:R-:W-:Y:S02]  /*5550*/  CS2R R2, SRZ ;  /* 0x0000000000027805 */ /* 0x000fe4000001ff00 */
[----:B------:R-:W0:Y:S04]  /*5560*/  S2R R80, SR_LANEID ;  /* 0x0000000000507919 */ /* 0x000e280000000000 */
[----:B------:R0:W5:Y:S04]  /*5570*/  @!P3 LDG.E R0, [R4.64+0x680] ;  /* 0x000680280400b981 */ /* 0x000168000c1e1900 */
[----:B------:R0:W5:Y:S04]  /*5580*/  @!P4 LDG.E R2, [R4.64+0x700] ;  /* 0x000700280402c981 */ /* 0x000168000c1e1900 */
[----:B------:R0:W5:Y:S01]  /*5590*/  @!P0 LDG.E R3, [R4.64+0x780] ;  /* 0x0007802804038981 */ /* 0x000162000c1e1900 */
[----:B------:R0:W1:Y:S01]  /*55a0*/  R2UR UR43, R10 ;  /* 0x000000000a2b73c2 */ /* 0x00006200000e0000 */
[----:B------:R-:W-:Y:S01]  /*55b0*/  ISETP.NE.AND P1, PT, R95, RZ, PT ;  /* 0x000000ff5f00720c */ /* 0x000fe20003f25270 */
[----:B------:R-:W-:Y:S01]  /*55c0*/  FADD.FTZ R126, R157, UR5 ;  /* 0x000000059d7e7e21 */ /* 0x000fe20008010000 */
[----:B------:R-:W-:Y:S01]  /*55d0*/  LDS R42, [R65+0x3c] ;  /* 0x00003c00412a7984 */ /* 0x000fe20000000800 */
[----:B------:R-:W-:-:S02]  /*55e0*/  FADD.FTZ R48, R156, UR5 ;  /* 0x000000059c307e21 */ /* 0x000fc40008010000 */
[----:B------:R-:W-:Y:S01]  /*55f0*/  FADD.FTZ R47, R155, UR5 ;  /* 0x000000059b2f7e21 */ /* 0x000fe20008010000 */
[----:B------:R-:W2:Y:S01]  /*5600*/  LDS R41, [R65] ;  /* 0x0000000041297984 */ /* 0x000ea20000000800 */
[----:B------:R-:W-:Y:S02]  /*5610*/  FADD.FTZ R46, R154, UR5 ;  /* 0x000000059a2e7e21 */ /* 0x000fe40008010000 */
[----:B------:R-:W-:Y:S01]  /*5620*/  FADD.FTZ R45, R152, UR5 ;  /* 0x00000005982d7e21 */ /* 0x000fe20008010000 */
[----:B0-----:R-:W-:Y:S01]  /*5630*/  IADD3 R91, R92, R80, RZ ;  /* 0x000000505c5b7210 */ /* 0x001fe20007ffe0ff */
[----:B------:R-:W0:Y:S01]  /*5640*/  LDS R40, [R65+0x4] ;  /* 0x0000040041287984 */ /* 0x000e220000000800 */
[----:B------:R-:W-:Y:S02]  /*5650*/  FADD.FTZ R44, R151, UR5 ;  /* 0x00000005972c7e21 */ /* 0x000fe40008010000 */
[C---:B-1----:R-:W-:Y:S01]  /*5660*/  IADD3 R66, R91.reuse, 0x1e0, RZ ;  /* 0x000001e05b427810 */ /* 0x042fe20007ffe0ff */
[----:B------:R-:W1:Y:S01]  /*5670*/  LDS R39, [R65+0x8] ;  /* 0x0000080041277984 */ /* 0x000e620000000800 */
[C---:B------:R-:W-:Y:S01]  /*5680*/  IADD3 R67, R91.reuse, 0x1c0, RZ ;  /* 0x000001c05b437810 */ /* 0x040fe20007ffe0ff */
[----:B------:R-:W-:Y:S01]  /*5690*/  FADD.FTZ R43, R150, UR5 ;  /* 0x00000005962b7e21 */ /* 0x000fe20008010000 */
[C---:B------:R-:W-:Y:S01]  /*56a0*/  IADD3 R68, R91.reuse, 0x1a0, RZ ;  /* 0x000001a05b447810 */ /* 0x040fe20007ffe0ff */
[----:B------:R-:W0:Y:S01]  /*56b0*/  LDS R38, [R65+0xc] ;  /* 0x00000c0041267984 */ /* 0x000e220000000800 */
[----:B------:R-:W-:Y:S01]  /*56c0*/  IADD3 R69, R91, 0x180, RZ ;  /* 0x000001805b457810 */ /* 0x000fe20007ffe0ff */
[----:B------:R-:W-:Y:S01]  /*56d0*/  FADD.FTZ R26, R149, UR5 ;  /* 0x00000005951a7e21 */ /* 0x000fe20008010000 */
[C---:B------:R-:W-:Y:S01]  /*56e0*/  IADD3 R70, R91.reuse, 0x160, RZ ;  /* 0x000001605b467810 */ /* 0x040fe20007ffe0ff */
[----:B------:R-:W0:Y:S01]  /*56f0*/  LDS R37, [R65+0x10] ;  /* 0x0000100041257984 */ /* 0x000e220000000800 */
        /* <DEDUP_REMOVED lines=18> */
[----:B------:R-:W-:Y:S01]  /*5820*/  IADD3 R90, R91, 0x20, RZ ;  /* 0x000000205b5a7810 */ /* 0x000fe20007ffe0ff */
[----:B------:R-:W0:Y:S01]  /*5830*/  LDS R32, [R65+0x24] ;  /* 0x0000240041207984 */ /* 0x000e220000000800 */
[-C--:B------:R-:W-:Y:S01]  /*5840*/  LEA.HI.SX32 R66, R66, R91.reuse, 0x1b ;  /* 0x0000005b42427211 */ /* 0x080fe200078fdaff */
[----:B------:R-:W-:Y:S01]  /*5850*/  FADD.FTZ R16, R143, UR5 ;  /* 0x000000058f107e21 */ /* 0x000fe20008010000 */
[-C--:B------:R-:W-:Y:S01]  /*5860*/  LEA.HI.SX32 R67, R67, R91.reuse, 0x1b ;  /* 0x0000005b43437211 */ /* 0x080fe200078fdaff */
        /* <DEDUP_REMOVED lines=10> */
[----:B------:R-:W-:Y:S01]  /*5910*/  IMAD.SHL.U32 R69, R69, 0x4, RZ ;  /* 0x0000000445457824 */ /* 0x000fe200078e00ff */
[-C--:B------:R-:W-:Y:S01]  /*5920*/  LEA.HI.SX32 R73, R73, R91.reuse, 0x1b ;  /* 0x0000005b49497211 */ /* 0x080fe200078fdaff */
[----:B------:R-:W0:Y:S01]  /*5930*/  LDS R28, [R65+0x34] ;  /* 0x00003400411c7984 */ /* 0x000e220000000800 */
[----:B------:R-:W-:-:S02]  /*5940*/  LEA.HI.SX32 R74, R74, R91, 0x1b ;  /* 0x0000005b4a4a7211 */ /* 0x000fc400078fdaff */
[-C--:B------:R-:W-:Y:S01]  /*5950*/  LEA.HI.SX32 R75, R75, R91.reuse, 0x1b ;  /* 0x0000005b4b4b7211 */ /* 0x080fe200078fdaff */
[----:B------:R-:W0:Y:S01]  /*5960*/  LDS R27, [R65+0x38] ;  /* 0x00003800411b7984 */ /* 0x000e220000000800 */
[-C--:B------:R-:W-:Y:S01]  /*5970*/  LEA.HI.SX32 R4, R4, R91.reuse, 0x1b ;  /* 0x0000005b04047211 */ /* 0x080fe200078fdaff */
[----:B------:R-:W-:Y:S01]  /*5980*/  IMAD.SHL.U32 R74, R74, 0x4, RZ ;  /* 0x000000044a4a7824 */ /* 0x000fe200078e00ff */
[-C--:B------:R-:W-:Y:S02]  /*5990*/  LEA.HI.SX32 R77, R77, R91.reuse, 0x1b ;  /* 0x0000005b4d4d7211 */ /* 0x080fe400078fdaff */
[-C--:B------:R-:W-:Y:S02]  /*59a0*/  LEA.HI.SX32 R88, R88, R91.reuse, 0x1b ;  /* 0x0000005b58587211 */ /* 0x080fe400078fdaff */
[-C--:B------:R-:W-:Y:S02]  /*59b0*/  LEA.HI.SX32 R89, R89, R91.reuse, 0x1b ;  /* 0x0000005b59597211 */ /* 0x080fe400078fdaff */
[----:B------:R-:W-:-:S02]  /*59c0*/  LEA.HI.SX32 R90, R90, R91, 0x1b ;  /* 0x0000005b5a5a7211 */ /* 0x000fc400078fdaff */
[----:B------:R-:W-:Y:S01]  /*59d0*/  LEA.HI.SX32 R91, R91, R91, 0x1b ;  /* 0x0000005b5b5b7211 */ /* 0x000fe200078fdaff */
[----:B------:R-:W-:Y:S01]  /*59e0*/  IMAD.SHL.U32 R89, R89, 0x4, RZ ;  /* 0x0000000459597824 */ /* 0x000fe200078e00ff */
[----:B------:R-:W-:Y:S02]  /*59f0*/  SHF.L.U32 R90, R90, 0x2, RZ ;  /* 0x000000025a5a7819 */ /* 0x000fe400000006ff */
[----:B------:R-:W-:Y:S02]  /*5a00*/  SHF.L.U32 R91, R91, 0x2, RZ ;  /* 0x000000025b5b7819 */ /* 0x000fe400000006ff */
[----:B------:R-:W-:Y:S02]  /*5a10*/  SHF.L.U32 R88, R88, 0x2, RZ ;  /* 0x0000000258587819 */ /* 0x000fe400000006ff */
[----:B------:R-:W-:Y:S02]  /*5a20*/  SHF.L.U32 R77, R77, 0x2, RZ ;  /* 0x000000024d4d7819 */ /* 0x000fe400000006ff */
[----:B------:R-:W-:-:S02]  /*5a30*/  SHF.L.U32 R75, R75, 0x2, RZ ;  /* 0x000000024b4b7819 */ /* 0x000fc400000006ff */
[----:B------:R-:W-:Y:S02]  /*5a40*/  SHF.L.U32 R73, R73, 0x2, RZ ;  /* 0x0000000249497819 */ /* 0x000fe400000006ff */
[----:B------:R-:W-:Y:S02]  /*5a50*/  SHF.L.U32 R72, R72, 0x2, RZ ;  /* 0x0000000248487819 */ /* 0x000fe400000006ff */
[----:B------:R-:W-:Y:S02]  /*5a60*/  SHF.L.U32 R71, R71, 0x2, RZ ;  /* 0x0000000247477819 */ /* 0x000fe400000006ff */
[----:B------:R-:W-:Y:S02]  /*5a70*/  SHF.L.U32 R70, R70, 0x2, RZ ;  /* 0x0000000246467819 */ /* 0x000fe400000006ff */
[----:B------:R-:W-:Y:S02]  /*5a80*/  MOV R5, UR43 ;  /* 0x0000002b00057c02 */ /* 0x000fe40008000f00 */
[----:B------:R-:W-:-:S02]  /*5a90*/  SHF.L.U32 R68, R68, 0x2, RZ ;  /* 0x0000000244447819 */ /* 0x000fc400000006ff */
[----:B------:R-:W-:Y:S01]  /*5aa0*/  SHF.L.U32 R67, R67, 0x2, RZ ;  /* 0x0000000243437819 */ /* 0x000fe200000006ff */
[----:B------:R-:W-:-:S04]  /*5ab0*/  FMUL.FTZ R5, R5, 1.4426950216293334961 ;  /* 0x3fb8aa3b05057820 */ /* 0x000fc80000410000 */
[C---:B------:R-:W-:Y:S02]  /*5ac0*/  FMUL.FTZ R126, R5.reuse, R126 ;  /* 0x0000007e057e7220 */ /* 0x040fe40000410000 */
[C---:B------:R-:W-:Y:S02]  /*5ad0*/  FMUL.FTZ R48, R5.reuse, R48 ;  /* 0x0000003005307220 */ /* 0x040fe40000410000 */
[C---:B------:R-:W-:Y:S02]  /*5ae0*/  FMUL.FTZ R47, R5.reuse, R47 ;  /* 0x0000002f052f7220 */ /* 0x040fe40000410000 */
[C---:B------:R-:W-:Y:S01]  /*5af0*/  FMUL.FTZ R46, R5.reuse, R46 ;  /* 0x0000002e052e7220 */ /* 0x040fe20000410000 */
[----:B------:R-:W0:Y:S01]  /*5b00*/  MUFU.EX2 R126, R126 ;  /* 0x0000007e007e7308 */ /* 0x000e220000000800 */
[C---:B------:R-:W-:Y:S02]  /*5b10*/  FMUL.FTZ R45, R5.reuse, R45 ;  /* 0x0000002d052d7220 */ /* 0x040fe40000410000 */
[----:B------:R-:W-:-:S02]  /*5b20*/  FMUL.FTZ R44, R5, R44 ;  /* 0x0000002c052c7220 */ /* 0x000fc40000410000 */
[C---:B------:R-:W-:Y:S02]  /*5b30*/  FMUL.FTZ R43, R5.reuse, R43 ;  /* 0x0000002b052b7220 */ /* 0x040fe40000410000 */
[C---:B------:R-:W-:Y:S01]  /*5b40*/  FMUL.FTZ R26, R5.reuse, R26 ;  /* 0x0000001a051a7220 */ /* 0x040fe20000410000 */
[----:B------:R-:W0:Y:S01]  /*5b50*/  MUFU.EX2 R48, R48 ;  /* 0x0000003000307308 */ /* 0x000e220000000800 */
[C---:B------:R-:W-:Y:S02]  /*5b60*/  FMUL.FTZ R25, R5.reuse, R25 ;  /* 0x0000001905197220 */ /* 0x040fe40000410000 */
[C---:B------:R-:W-:Y:S02]  /*5b70*/  FMUL.FTZ R24, R5.reuse, R24 ;  /* 0x0000001805187220 */ /* 0x040fe40000410000 */
[C---:B------:R-:W-:Y:S02]  /*5b80*/  FMUL.FTZ R23, R5.reuse, R23 ;  /* 0x0000001705177220 */ /* 0x040fe40000410000 */
[C---:B------:R-:W-:Y:S01]  /*5b90*/  FMUL.FTZ R22, R5.reuse, R22 ;  /* 0x0000001605167220 */ /* 0x040fe20000410000 */
[----:B------:R-:W0:Y:S01]  /*5ba0*/  MUFU.EX2 R47, R47 ;  /* 0x0000002f002f7308 */ /* 0x000e220000000800 */
[----:B------:R-:W-:-:S02]  /*5bb0*/  FMUL.FTZ R21, R5, R21 ;  /* 0x0000001505157220 */ /* 0x000fc40000410000 */
[C---:B------:R-:W-:Y:S02]  /*5bc0*/  FMUL.FTZ R16, R5.reuse, R16 ;  /* 0x0000001005107220 */ /* 0x040fe40000410000 */
[C---:B------:R-:W-:Y:S02]  /*5bd0*/  FMUL.FTZ R13, R5.reuse, R13 ;  /* 0x0000000d050d7220 */ /* 0x040fe40000410000 */
[----:B------:R-:W-:Y:S01]  /*5be0*/  FMUL.FTZ R10, R5, R10 ;  /* 0x0000000a050a7220 */ /* 0x000fe20000410000 */
[----:B------:R-:W-:Y:S01]  /*5bf0*/  MOV R5, UR39 ;  /* 0x0000002700057c02 */ /* 0x000fe20008000f00 */
[----:B------:R-:W-:Y:S01]  /*5c00*/  IMAD.SHL.U32 R66, R66, 0x4, RZ ;  /* 0x0000000442427824 */ /* 0x000fe200078e00ff */
[----:B------:R-:W0:Y:S01]  /*5c10*/  MUFU.EX2 R46, R46 ;  /* 0x0000002e002e7308 */ /* 0x000e220000000800 */
[----:B--2---:R2:W-:Y:S01]  /*5c20*/  STS [R91+0x2100], R76 ;  /* 0x0021004c5b007388 */ /* 0x0045e20000000800 */
[----:B------:R-:W-:-:S06]  /*5c30*/  ISETP.NE.AND P0, PT, R95, 0x7f, PT ;  /* 0x0000007f5f00780c */ /* 0x000fcc0003f05270 */
[----:B------:R-:W0:Y:S01]  /*5c40*/  MUFU.EX2 R45, R45 ;  /* 0x0000002d002d7308 */ /* 0x000e220000000800 */
[----:B---3--:R-:W-:Y:S04]  /*5c50*/  STS [R90+0x2180], R20 ;  /* 0x002180145a007388 */ /* 0x008fe80000000800 */
[----:B----4-:R-:W-:Y:S01]  /*5c60*/  STS [R89+0x2200], R19 ;  /* 0x0022001359007388 */ /* 0x010fe20000000800 */
[----:B--2---:R-:W-:Y:S02]  /*5c70*/  SHF.L.U32 R76, R4, 0x2, RZ ;  /* 0x00000002044c7819 */ /* 0x004fe400000006ff */
[----:B------:R-:W2:Y:S01]  /*5c80*/  MUFU.EX2 R44, R44 ;  /* 0x0000002c002c7308 */ /* 0x000ea20000000800 */
[----:B-----5:R-:W-:Y:S01]  /*5c90*/  STS [R88+0x2280], R18 ;  /* 0x0022801258007388 */ /* 0x020fe20000000800 */
[----:B------:R-:W-:-:S03]  /*5ca0*/  LEA R4, R80, R92, 0x4 ;  /* 0x0000005c50047211 */ /* 0x000fc600078e20ff */
[----:B------:R-:W-:Y:S03]  /*5cb0*/  STS [R77+0x2300], R17 ;  /* 0x002300114d007388 */ /* 0x000fe60000000800 */
[----:B------:R-:W3:Y:S01]  /*5cc0*/  MUFU.EX2 R43, R43 ;  /* 0x0000002b002b7308 */ /* 0x000ee20000000800 */
[----:B------:R-:W-:Y:S04]  /*5cd0*/  STS [R76+0x2380], R15 ;  /* 0x0023800f4c007388 */ /* 0x000fe80000000800 */
[----:B------:R-:W-:Y:S03]  /*5ce0*/  STS [R75+0x2400], R14 ;  /* 0x0024000e4b007388 */ /* 0x000fe60000000800 */
[----:B------:R-:W4:Y:S01]  /*5cf0*/  MUFU.EX2 R26, R26 ;  /* 0x0000001a001a7308 */ /* 0x000f220000000800 */
[----:B------:R-:W-:Y:S04]  /*5d00*/  STS [R74+0x2480], R12 ;  /* 0x0024800c4a007388 */ /* 0x000fe80000000800 */
[----:B------:R-:W-:Y:S03]  /*5d10*/  STS [R73+0x2500], R11 ;  /* 0x0025000b49007388 */ /* 0x000fe60000000800 */
[----:B------:R-:W5:Y:S01]  /*5d20*/  MUFU.EX2 R25, R25 ;  /* 0x0000001900197308 */ /* 0x000f620000000800 */
[----:B------:R0:W-:Y:S04]  /*5d30*/  STS [R72+0x2580], R9 ;  /* 0x0025800948007388 */ /* 0x0001e80000000800 */
[----:B------:R1:W-:Y:S03]  /*5d40*/  STS [R71+0x2600], R8 ;  /* 0x0026000847007388 */ /* 0x0003e60000000800 */
[----:B------:R-:W2:Y:S01]  /*5d50*/  MUFU.EX2 R24, R24 ;  /* 0x0000001800187308 */ /* 0x000ea20000000800 */
[----:B------:R3:W-:Y:S04]  /*5d60*/  STS [R70+0x2680], R6 ;  /* 0x0026800646007388 */ /* 0x0007e80000000800 */
[----:B0-----:R-:W2:Y:S04]  /*5d70*/  LDL R9, [R1+0xa4] ;  /* 0x0000a40001097983 */ /* 0x001ea80000100800 */
[----:B-1----:R-:W2:Y:S04]  /*5d80*/  LDL R8, [R1+0xa8] ;  /* 0x0000a80001087983 */ /* 0x002ea80000100800 */
[----:B---3--:R-:W3:Y:S04]  /*5d90*/  LDL R6, [R1+0xb0] ;  /* 0x0000b00001067983 */ /* 0x008ee80000100800 */
[----:B------:R0:W-:Y:S01]  /*5da0*/  STS [R69+0x2700], R7 ;  /* 0x0027000745007388 */ /* 0x0001e20000000800 */
[----:B------:R-:W-:-:S03]  /*5db0*/  LEA.HI.SX32 R4, R4, R4, 0x1b ;  /* 0x0000000404047211 */ /* 0x000fc600078fdaff */
[----:B------:R-:W4:Y:S04]  /*5dc0*/  LDL R11, [R1+0xb8] ;  /* 0x0000b800010b7983 */ /* 0x000f280000100800 */
[----:B------:R-:W4:Y:S04]  /*5dd0*/  LDL R12, [R1+0xb4] ;  /* 0x0000b400010c7983 */ /* 0x000f280000100800 */
[----:B0-----:R-:W4:Y:S01]  /*5de0*/  LDL R7, [R1+0xac] ;  /* 0x0000ac0001077983 */ /* 0x001f220000100800 */
[----:B------:R-:W-:-:S03]  /*5df0*/  SHF.L.U32 R65, R4, 0x2, RZ ;  /* 0x0000000204417819 */ /* 0x000fc600000006ff */
[----:B------:R-:W-:Y:S04]  /*5e00*/  STS [R68+0x2780], R0 ;  /* 0x0027800044007388 */ /* 0x000fe80000000800 */
[----:B------:R0:W-:Y:S04]  /*5e10*/  STS [R67+0x2800], R2 ;  /* 0x0028000243007388 */ /* 0x0001e80000000800 */
[----:B------:R-:W5:Y:S04]  /*5e20*/  LDL R4, [R1+0xd0] ;  /* 0x0000d00001047983 */ /* 0x000f680000100800 */
[----:B0-----:R-:W5:Y:S01]  /*5e30*/  LDL R2, [R1+0xd8] ;  /* 0x0000d80001027983 */ /* 0x001f620000100800 */
[----:B------:R-:W-:-:S02]  /*5e40*/  LEA R5, R5, UR7, 0x8 ;  /* 0x0000000705057c11 */ /* 0x000fc4000f8e40ff */
[----:B------:R-:W-:-:S04]  /*5e50*/  @P1 IADD3 R5, R95, 0x200, RZ ;  /* 0x000002005f051810 */ /* 0x000fc80007ffe0ff */
[----:B------:R-:W-:Y:S02]  /*5e60*/  SHF.L.U32 R0, R5, 0x2, RZ ;  /* 0x0000000205007819 */ /* 0x000fe400000006ff */
[----:B------:R-:W5:Y:S04]  /*5e70*/  LDL R5, [R1+0xcc] ;  /* 0x0000cc0001057983 */ /* 0x000f680000100800 */
[----:B------:R0:W-:Y:S01]  /*5e80*/  STS [R66+0x2880], R3 ;  /* 0x0028800342007388 */ /* 0x0001e20000000800 */
[----:B------:R-:W-:-:S06]  /*5e90*/  NOP ;  /* 0x0000000000007918 */ /* 0x000fcc0000000000 */
[----:B------:R-:W1:Y:S04]  /*5ea0*/  LDS R96, [R65+0x2100] ;  /* 0x0021000041607984 */ /* 0x000e680000000800 */
[----:B0-----:R-:W5:Y:S04]  /*5eb0*/  LDL R3, [R1+0xd4] ;  /* 0x0000d40001037983 */ /* 0x001f680000100800 */
[----:B------:R-:W0:Y:S04]  /*5ec0*/  LDS R97, [R65+0x2104] ;  /* 0x0021040041617984 */ /* 0x000e280000000800 */
        /* <DEDUP_REMOVED lines=14> */
[----:B------:R1:W-:Y:S04]  /*5fb0*/  STS [R0+0x8e50], R126 ;  /* 0x008e507e00007388 */ /* 0x0003e80000000800 */
[----:B-1----:R-:W5:Y:S01]  /*5fc0*/  LDL R0, [R1+0xdc] ;  /* 0x0000dc0001007983 */ /* 0x002f620000100800 */
[----:B--2---:R-:W-:-:S03]  /*5fd0*/  FMUL.FTZ R19, R63, R8 ;  /* 0x000000083f137220 */ /* 0x004fc60000410000 */
[----:B------:R-:W2:Y:S01]  /*5fe0*/  LDL R8, [R1+0xc0] ;  /* 0x0000c00001087983 */ /* 0x000ea20000100800 */
[----:B---3--:R-:W-:-:S03]  /*5ff0*/  FMUL.FTZ R17, R61, R6 ;  /* 0x000000063d117220 */ /* 0x008fc60000410000 */
[----:B------:R-:W3:Y:S01]  /*6000*/  LDL R6, [R1+0xc8] ;  /* 0x0000c80001067983 */ /* 0x000ee20000100800 */
[----:B------:R-:W-:-:S03]  /*6010*/  FMUL.FTZ R20, R64, R9 ;  /* 0x0000000940147220 */ /* 0x000fc60000410000 */
[----:B------:R-:W3:Y:S01]  /*6020*/  LDL R9, [R1+0xbc] ;  /* 0x0000bc0001097983 */ /* 0x000ee20000100800 */
[----:B----4-:R-:W-:-:S03]  /*6030*/  FMUL.FTZ R18, R62, R7 ;  /* 0x000000073e127220 */ /* 0x010fc60000410000 */
[----:B------:R-:W4:Y:S01]  /*6040*/  LDL R7, [R1+0xc4] ;  /* 0x0000c40001077983 */ /* 0x000f220000100800 */
[----:B------:R-:W-:Y:S02]  /*6050*/  FMUL.FTZ R20, R41, R20 ;  /* 0x0000001429147220 */ /* 0x000fe40000410000 */
[----:B------:R-:W-:Y:S02]  /*6060*/  FMUL.FTZ R19, R40, R19 ;  /* 0x0000001328137220 */ /* 0x000fe40000410000 */
[----:B------:R-:W-:Y:S02]  /*6070*/  FMUL.FTZ R80, R126, R48 ;  /* 0x000000307e507220 */ /* 0x000fe40000410000 */
[----:B------:R-:W-:Y:S02]  /*6080*/  FMUL.FTZ R18, R39, R18 ;  /* 0x0000001227127220 */ /* 0x000fe40000410000 */
[----:B------:R-:W-:Y:S02]  /*6090*/  FFMA.FTZ R81, R20, R48, R19 ;  /* 0x0000003014517223 */ /* 0x000fe40000010013 */
[----:B------:R-:W-:-:S02]  /*60a0*/  FMUL.FTZ R14, R59, R11 ;  /* 0x0000000b3b0e7220 */ /* 0x000fc40000410000 */
[C---:B------:R-:W-:Y:S02]  /*60b0*/  FMUL.FTZ R80, R47.reuse, R80 ;  /* 0x000000502f507220 */ /* 0x040fe40000410000 */
[----:B------:R-:W-:Y:S02]  /*60c0*/  FMUL.FTZ R17, R38, R17 ;  /* 0x0000001126117220 */ /* 0x000fe40000410000 */
[----:B------:R-:W-:Y:S02]  /*60d0*/  FMUL.FTZ R15, R60, R12 ;  /* 0x0000000c3c0f7220 */ /* 0x000fe40000410000 */
[----:B------:R-:W-:Y:S02]  /*60e0*/  FFMA.FTZ R81, R47, R81, R18 ;  /* 0x000000512f517223 */ /* 0x000fe40000010012 */
[----:B------:R-:W-:Y:S02]  /*60f0*/  FMUL.FTZ R80, R46, R80 ;  /* 0x000000502e507220 */ /* 0x000fe40000410000 */
[----:B------:R-:W-:-:S02]  /*6100*/  FMUL.FTZ R15, R37, R15 ;  /* 0x0000000f250f7220 */ /* 0x000fc40000410000 */
[----:B------:R-:W-:Y:S02]  /*6110*/  FFMA.FTZ R81, R46, R81, R17 ;  /* 0x000000512e517223 */ /* 0x000fe40000010011 */
[C---:B------:R-:W-:Y:S02]  /*6120*/  FMUL.FTZ R80, R45.reuse, R80 ;  /* 0x000000502d507220 */ /* 0x040fe40000410000 */
[----:B------:R-:W-:Y:S02]  /*6130*/  FMUL.FTZ R14, R36, R14 ;  /* 0x0000000e240e7220 */ /* 0x000fe40000410000 */
[----:B------:R-:W-:Y:S02]  /*6140*/  FFMA.FTZ R81, R45, R81, R15 ;  /* 0x000000512d517223 */ /* 0x000fe4000001000f */
[C---:B------:R-:W-:Y:S02]  /*6150*/  FMUL.FTZ R80, R44.reuse, R80 ;  /* 0x000000502c507220 */ /* 0x040fe40000410000 */
[----:B------:R-:W-:Y:S01]  /*6160*/  FFMA.FTZ R81, R44, R81, R14 ;  /* 0x000000512c517223 */ /* 0x000fe2000001000e */
[----:B------:R-:W1:Y:S01]  /*6170*/  MUFU.EX2 R23, R23 ;  /* 0x0000001700177308 */ /* 0x000e620000000800 */
[----:B------:R-:W-:-:S04]  /*6180*/  FMUL.FTZ R80, R43, R80 ;  /* 0x000000502b507220 */ /* 0x000fc80000410000 */
[----:B------:R-:W-:-:S03]  /*6190*/  FMUL.FTZ R80, R26, R80 ;  /* 0x000000501a507220 */ /* 0x000fc60000410000 */
[----:B------:R-:W0:Y:S01]  /*61a0*/  MUFU.EX2 R22, R22 ;  /* 0x0000001600167308 */ /* 0x000e220000000800 */
[----:B-----5:R-:W-:-:S07]  /*61b0*/  FMUL.FTZ R80, R25, R80 ;  /* 0x0000005019507220 */ /* 0x020fce0000410000 */
[----:B------:R-:W5:Y:S01]  /*61c0*/  MUFU.EX2 R21, R21 ;  /* 0x0000001500157308 */ /* 0x000f620000000800 */
[----:B------:R-:W-:-:S07]  /*61d0*/  FMUL.FTZ R80, R24, R80 ;  /* 0x0000005018507220 */ /* 0x000fce0000410000 */
[----:B------:R-:W0:Y:S01]  /*61e0*/  MUFU.EX2 R16, R16 ;  /* 0x0000001000107308 */ /* 0x000e220000000800 */
[----:B-1----:R-:W-:-:S07]  /*61f0*/  FMUL.FTZ R80, R23, R80 ;  /* 0x0000005017507220 */ /* 0x002fce0000410000 */
[----:B------:R-:W1:Y:S08]  /*6200*/  MUFU.EX2 R13, R13 ;  /* 0x0000000d000d7308 */ /* 0x000e700000000800 */
[----:B------:R-:W1:Y:S01]  /*6210*/  MUFU.EX2 R10, R10 ;  /* 0x0000000a000a7308 */ /* 0x000e620000000800 */
[----:B0-----:R-:W-:Y:S01]  /*6220*/  FMUL.FTZ R80, R22, R80 ;  /* 0x0000005016507220 */ /* 0x001fe20000410000 */
[----:B------:R-:W-:Y:S03]  /*6230*/  BSSY B0, `(.L_x_979) ;  /* 0x0000029000007945 */ /* 0x000fe60003800000 */
[----:B-----5:R-:W-:Y:S01]  /*6240*/  FMUL.FTZ R80, R21, R80 ;  /* 0x0000005015507220 */ /* 0x020fe20000410000 */
[----:B------:R-:W-:Y:S01]  /*6250*/  BAR.SYNC.DEFER_BLOCKING 0x0 ;  /* 0x0000000000007b1d */ /* 0x000fe20000010000 */
[----:B--2---:R-:W-:-:S02]  /*6260*/  FMUL.FTZ R11, R57, R8 ;  /* 0x00000008390b7220 */ /* 0x004fc40000410000 */
[----:B---3--:R-:W-:Y:S02]  /*6270*/  FMUL.FTZ R8, R55, R6 ;  /* 0x0000000637087220 */ /* 0x008fe40000410000 */
[----:B------:R-:W-:Y:S02]  /*6280*/  FMUL.FTZ R6, R53, R4 ;  /* 0x0000000435067220 */ /* 0x000fe40000410000 */
[----:B------:R-:W-:Y:S02]  /*6290*/  FMUL.FTZ R4, R51, R2 ;  /* 0x0000000233047220 */ /* 0x000fe40000410000 */
[----:B------:R0:W2:Y:S01]  /*62a0*/  @P0 LDS R2, [R95.X4+0x9654] ;  /* 0x009654005f020984 */ /* 0x0000a20000004800 */
[----:B------:R-:W-:-:S04]  /*62b0*/  FMUL.FTZ R12, R58, R9 ;  /* 0x000000093a0c7220 */ /* 0x000fc80000410000 */
[----:B------:R-:W-:Y:S02]  /*62c0*/  FMUL.FTZ R12, R35, R12 ;  /* 0x0000000c230c7220 */ /* 0x000fe40000410000 */
[----:B------:R-:W-:Y:S02]  /*62d0*/  FMUL.FTZ R11, R34, R11 ;  /* 0x0000000b220b7220 */ /* 0x000fe40000410000 */
[----:B------:R-:W-:Y:S02]  /*62e0*/  FFMA.FTZ R81, R43, R81, R12 ;  /* 0x000000512b517223 */ /* 0x000fe4000001000c */
[----:B----4-:R-:W-:Y:S02]  /*62f0*/  FMUL.FTZ R9, R56, R7 ;  /* 0x0000000738097220 */ /* 0x010fe40000410000 */
[----:B------:R-:W-:Y:S02]  /*6300*/  FFMA.FTZ R81, R26, R81, R11 ;  /* 0x000000511a517223 */ /* 0x000fe4000001000b */
[----:B------:R-:W-:-:S02]  /*6310*/  FMUL.FTZ R9, R33, R9 ;  /* 0x0000000921097220 */ /* 0x000fc40000410000 */
        /* <DEDUP_REMOVED lines=15> */
[----:B012---:R-:W-:Y:S01]  /*6410*/  ULDC UR35, c[0x0][0x174] ;  /* 0x00005d0000237ab9 */ /* 0x007fe20000000800 */
        /* <DEDUP_REMOVED lines=10> */
.L_x_980:
[----:B012---:R-:W-:Y:S05]  /*64c0*/  BSYNC B0 ;  /* 0x0000000000007941 */ /* 0x007fea0003800000 */
.L_x_979:
[----:B------:R-:W2:Y:S01]  /*64d0*/  LDL R0, [R1+0xe0] ;  /* 0x0000e00001007983 */ /* 0x000ea20000100800 */
[----:B------:R-:W-:Y:S01]  /*64e0*/  UISETP.GE.AND UP0, UPT, UR26, 0x2, UPT ;  /* 0x000000021a00788c */ /* 0x000fe2000bf06270 */
[C---:B------:R-:W-:Y:S01]  /*64f0*/  FMUL.FTZ R80, R16.reuse, R80 ;  /* 0x0000005010507220 */ /* 0x040fe20000410000 */
[----:B------:R-:W-:Y:S01]  /*6500*/  LOP3.LUT R82, R95, 0x1f, RZ, 0xc0, !PT ;  /* 0x0000001f5f527812 */ /* 0x000fe200078ec0ff */
[----:B------:R-:W3:Y:S01]  /*6510*/  LDL R138, [R1+0x60] ;  /* 0x00006000018a7983 */ /* 0x000ee20000100800 */
[----:B------:R-:W-:Y:S02]  /*6520*/  FFMA.FTZ R81, R16, R81, R4 ;  /* 0x0000005110517223 */ /* 0x000fe40000010004 */
[----:B------:R-:W-:Y:S01]  /*6530*/  PLOP3.LUT P0, PT, PT, PT, UP0, 0x80, 0x0 ;  /* 0x000000000000781c */ /* 0x000fe20003f0f008 */
[----:B------:R-:W4:Y:S01]  /*6540*/  LDL R137, [R1+0x5c] ;  /* 0x00005c0001897983 */ /* 0x000f220000100800 */
[C---:B------:R-:W-:Y:S02]  /*6550*/  FMUL.FTZ R80, R13.reuse, R80 ;  /* 0x000000500d507220 */ /* 0x040fe40000410000 */
[----:B------:R-:W-:Y:S01]  /*6560*/  FFMA.FTZ R81, R13, R81, R3 ;  /* 0x000000510d517223 */ /* 0x000fe20000010003 */
[----:B------:R-:W3:Y:S01]  /*6570*/  LDL R136, [R1+0x58] ;  /* 0x0000580001887983 */ /* 0x000ee20000100800 */
[----:B------:R-:W-:-:S03]  /*6580*/  ISETP.NE.OR P0, PT, R82, RZ, !P0 ;  /* 0x000000ff5200720c */ /* 0x000fc60004705670 */
[----:B------:R-:W3:Y:S04]  /*6590*/  LDL R135, [R1+0x54] ;  /* 0x0000540001877983 */ /* 0x000ee80000100800 */
        /* <DEDUP_REMOVED lines=9> */
[----:B------:R-:W4:Y:S04]  /*6630*/  LDL R86, [R1+0x2c] ;  /* 0x00002c0001567983 */ /* 0x000f280000100800 */
[----:B------:R-:W4:Y:S04]  /*6640*/  LDL R85, [R1+0x28] ;  /* 0x0000280001557983 */ /* 0x000f280000100800 */
[----:B------:R-:W4:Y:S01]  /*6650*/  LDL R84, [R1+0x24] ;  /* 0x0000240001547983 */ /* 0x000f220000100800 */
[----:B------:R-:W-:Y:S01]  /*6660*/  FMUL.FTZ R80, R10, R80 ;  /* 0x000000500a507220 */ /* 0x000fe20000410000 */
[----:B------:R-:W-:Y:S01]  /*6670*/  LEA.HI R82, R95, R95, RZ, 0x1e ;  /* 0x0000005f5f527211 */ /* 0x000fe200078ff0ff */
[----:B------:R-:W-:Y:S01]  /*6680*/  BSSY B0, `(.L_x_981) ;  /* 0x0000067000007945 */ /* 0x000fe20003800000 */
[----:B--2---:R-:W-:-:S04]  /*6690*/  FMUL.FTZ R0, R49, R0 ;  /* 0x0000000031007220 */ /* 0x004fc80000410000 */
[----:B------:R-:W-:-:S04]  /*66a0*/  FMUL.FTZ R0, R42, R0 ;  /* 0x000000002a007220 */ /* 0x000fc80000410000 */
[----:B------:R-:W-:-:S05]  /*66b0*/  FFMA.FTZ R81, R10, R81, R0 ;  /* 0x000000510a517223 */ /* 0x000fca0000010000 */
[----:B------:R0:W-:Y:S02]  /*66c0*/  STS.64 [R82.X8+0x8440], R80 ;  /* 0x0084405052007388 */ /* 0x0001e40000008a00 */
[----:B0-----:R-:W-:Y:S01]  /*66d0*/  IMAD.U32 R80, RZ, RZ, UR26 ;  /* 0x0000001aff507e24 */ /* 0x001fe2000f8e00ff */
[----:B------:R-:W-:Y:S01]  /*66e0*/  HFMA2.MMA R82, -RZ, RZ, 0, 4.76837158203125e-07 ;  /* 0x00000008ff527435 */ /* 0x000fe200000001ff */
[----:B------:R-:W-:-:S03]  /*66f0*/  MOV R81, c[0x0][0x16c] ;  /* 0x00005b0000517a02 */ /* 0x000fc60000000f00 */
[----:B------:R-:W-:-:S05]  /*6700*/  @!P0 IADD3 R80, R80, -0x2, RZ ;  /* 0xfffffffe50508810 */ /* 0x000fca0007ffe0ff */
[----:B------:R-:W-:-:S04]  /*6710*/  @!P0 IMAD R80, R80, R81, UR7 ;  /* 0x0000000750508e24 */ /* 0x000fc8000f8e0251 */
[----:B------:R-:W-:Y:S01]  /*6720*/  @!P0 IMAD.WIDE R82, R80, R82, UR44 ;  /* 0x0000002c50528e25 */ /* 0x000fe2000f8e0252 */
[----:B------:R-:W-:Y:S01]  /*6730*/  HFMA2.MMA R80, -RZ, RZ, 1.875, 0 ;  /* 0x3f800000ff507435 */ /* 0x000fe200000001ff */
[----:B------:R-:W-:-:S09]  /*6740*/  MOV R81, RZ ;  /* 0x000000ff00517202 */ /* 0x000fd20000000f00 */
        /* <DEDUP_REMOVED lines=33> */
.L_x_1038:
        /* <DEDUP_REMOVED lines=23> */
.L_x_1039:
[----:B------:R-:W3:Y:S02]  /*6ad0*/  S2R R83, SR_LANEID ;  /* 0x0000000000537919 */ /* 0x000ee40000000000 */
[----:B---3--:R-:W-:-:S13]  /*6ae0*/  ISETP.GE.AND P0, PT, R83, 0x10, PT ;  /* 0x000000105300780c */ /* 0x008fda0003f06270 */
[-C--:B01----:R-:W-:Y:S02]  /*6af0*/  @P0 FFMA.FTZ R84, R82, R85.reuse, R84 ;  /* 0x0000005552540223 */ /* 0x083fe40000010054 */
[----:B--2---:R-:W-:Y:S01]  /*6b00*/  @P0 FMUL.FTZ R85, R87, R85 ;  /* 0x0000005557550220 */ /* 0x004fe20000410000 */
[----:B------:R-:W-:Y:S05]  /*6b10*/  BRA.CONV ~URZ, `(.L_x_985) ;  /* 0x000000437f007947 */ /* 0x000fea000b800000 */
[----:B------:R-:W-:Y:S01]  /*6b20*/  IMAD.MOV.U32 R82, RZ, RZ, R85 ;  /* 0x000000ffff527224 */ /* 0x000fe200078e0055 */
[----:B------:R-:W-:Y:S02]  /*6b30*/  MOV R159, 0x1f ;  /* 0x0000001f009f7802 */ /* 0x000fe40000000f00 */
[----:B------:R-:W-:Y:S02]  /*6b40*/  MOV R83, 0x6b60 ;  /* 0x00006b6000537802 */ /* 0x000fe40000000f00 */
[----:B-----5:R-:W-:Y:S05]  /*6b50*/  CALL.REL.NOINC `($__internal_40_$__cuda_sm70_shflsync_idx_p) ;  /* 0x0000568000007944 */ /* 0x020fea0003c00000 */
.L_x_985:
[----:B------:R-:W-:Y:S05]  /*6b60*/  BRA.CONV ~URZ, `(.L_x_986) ;  /* 0x000000437f007947 */ /* 0x000fea000b800000 */
[----:B-1----:R-:W-:Y:S01]  /*6b70*/  HFMA2.MMA R159, -RZ, RZ, 0, 1.847743988037109375e-06 ;  /* 0x0000001fff9f7435 */ /* 0x002fe200000001ff */
[----:B------:R-:W-:Y:S02]  /*6b80*/  MOV R82, R84 ;  /* 0x0000005400527202 */ /* 0x000fe40000000f00 */
[----:B------:R-:W-:-:S03]  /*6b90*/  MOV R83, 0x6bb0 ;  /* 0x00006bb000537802 */ /* 0x000fc60000000f00 */
[----:B--2--5:R-:W-:Y:S05]  /*6ba0*/  CALL.REL.NOINC `($__internal_40_$__cuda_sm70_shflsync_idx_p) ;  /* 0x0000563000007944 */ /* 0x024fea0003c00000 */
.L_x_986:
[----:B------:R-:W-:Y:S05]  /*6bb0*/  BRA.DIV ~URZ, `(.L_x_987) ;  /* 0x00004e327f007947 */ /* 0x000fea000b800000 */
[----:B-----5:R-:W0:Y:S04]  /*6bc0*/  SHFL.IDX PT, R80, R80, RZ, 0x1f ;  /* 0x00001fff50507589 */ /* 0x020e2800000e0000 */
[----:B------:R-:W3:Y:S04]  /*6bd0*/  SHFL.IDX PT, R81, R81, RZ, 0x1f ;  /* 0x00001fff51517589 */ /* 0x000ee800000e0000 */
[----:B------:R-:W4:Y:S04]  /*6be0*/  SHFL.UP PT, R85, R85, 0x1, RZ ;  /* 0x0420000055557989 */ /* 0x000f2800000e00ff */
[----:B------:R-:W2:Y:S02]  /*6bf0*/  SHFL.UP PT, R84, R84, 0x1, RZ ;  /* 0x0420000054547989 */ /* 0x000ea400000e00ff */
.L_x_1040:
        /* <DEDUP_REMOVED lines=15> */
.L_x_982:
[----:B0-----:R-:W-:Y:S05]  /*6cf0*/  BSYNC B0 ;  /* 0x0000000000007941 */ /* 0x001fea0003800000 */
.L_x_981:
[----:B------:R-:W-:Y:S01]  /*6d00*/  WARPSYNC 0xffffffff ;  /* 0xffffffff00007948 */ /* 0x000fe20003800000 */
[----:B------:R-:W-:Y:S01]  /*6d10*/  BAR.SYNC.DEFER_BLOCKING 0x0 ;  /* 0x0000000000007b1d */ /* 0x000fe20000010000 */
[C---:B------:R-:W-:Y:S01]  /*6d20*/  LEA.HI R85, R95.reuse, R95, RZ, 0x1e ;  /* 0x0000005f5f557211 */ /* 0x040fe200078ff0ff */
[C---:B--2---:R-:W-:Y:S01]  /*6d30*/  FMUL.FTZ R82, R10.reuse, R2 ;  /* 0x000000020a527220 */ /* 0x044fe20000410000 */
[----:B------:R-:W-:Y:S01]  /*6d40*/  LOP3.LUT R87, R95, 0x1f, RZ, 0xc0, !PT ;  /* 0x0000001f5f577812 */ /* 0x000fe200078ec0ff */
[----:B------:R-:W-:Y:S01]  /*6d50*/  FFMA.FTZ R83, R10, R111, R110 ;  /* 0x0000006f0a537223 */ /* 0x000fe2000001006e */
[----:B------:R-:W-:Y:S01]  /*6d60*/  MOV R84, UR7 ;  /* 0x0000000700547c02 */ /* 0x000fe20008000f00 */
[C---:B------:R-:W-:Y:S01]  /*6d70*/  FMUL.FTZ R82, R13.reuse, R82 ;  /* 0x000000520d527220 */ /* 0x040fe20000410000 */
[----:B------:R-:W-:Y:S01]  /*6d80*/  ULDC UR34, c[0x0][0x174] ;  /* 0x00005d0000227ab9 */ /* 0x000fe20000000800 */
[----:B------:R-:W-:Y:S01]  /*6d90*/  FFMA.FTZ R83, R13, R83, R109 ;  /* 0x000000530d537223 */ /* 0x000fe2000001006d */
[----:B------:R-:W-:Y:S01]  /*6da0*/  UISETP.GE.AND UP0, UPT, UR26, UR34, UPT ;  /* 0x000000221a00728c */ /* 0x000fe2000bf06270 */
[C---:B------:R-:W-:Y:S01]  /*6db0*/  FMUL.FTZ R82, R16.reuse, R82 ;  /* 0x0000005210527220 */ /* 0x040fe20000410000 */
[----:B------:R-:W-:Y:S01]  /*6dc0*/  BSSY B0, `(.L_x_988) ;  /* 0x0000074000007945 */ /* 0x000fe20003800000 */
[----:B------:R-:W-:-:S02]  /*6dd0*/  FFMA.FTZ R83, R16, R83, R108 ;  /* 0x0000005310537223 */ /* 0x000fc4000001006c */
[C---:B------:R-:W-:Y:S01]  /*6de0*/  FMUL.FTZ R82, R21.reuse, R82 ;  /* 0x0000005215527220 */ /* 0x040fe20000410000 */
[----:B------:R-:W-:Y:S01]  /*6df0*/  PLOP3.LUT P0, PT, PT, PT, UP0, 0x80, 0x0 ;  /* 0x000000000000781c */ /* 0x000fe20003f0f008 */
[----:B------:R-:W-:Y:S02]  /*6e00*/  FFMA.FTZ R83, R21, R83, R107 ;  /* 0x0000005315537223 */ /* 0x000fe4000001006b */
[C---:B------:R-:W-:Y:S01]  /*6e10*/  FMUL.FTZ R82, R22.reuse, R82 ;  /* 0x0000005216527220 */ /* 0x040fe20000410000 */
[----:B------:R-:W-:Y:S01]  /*6e20*/  ISETP.NE.OR P0, PT, R87, RZ, P0 ;  /* 0x000000ff5700720c */ /* 0x000fe20000705670 */
[----:B------:R-:W-:Y:S02]  /*6e30*/  FFMA.FTZ R83, R22, R83, R106 ;  /* 0x0000005316537223 */ /* 0x000fe4000001006a */
[C---:B------:R-:W-:Y:S01]  /*6e40*/  FMUL.FTZ R82, R23.reuse, R82 ;  /* 0x0000005217527220 */ /* 0x040fe20000410000 */
[----:B-----5:R-:W0:Y:S01]  /*6e50*/  LDS R80, [R85.X8+0x8444] ;  /* 0x0084440055507984 */ /* 0x020e220000008800 */
        /* <DEDUP_REMOVED lines=11> */
[----:B------:R-:W-:Y:S02]  /*6f10*/  IMAD.MOV.U32 R81, RZ, RZ, RZ ;  /* 0x000000ffff517224 */ /* 0x000fe400078e00ff */
        /* <DEDUP_REMOVED lines=8> */
[----:B0-----:R-:W-:Y:S01]  /*6fa0*/  FFMA.FTZ R126, R126, R80, R20 ;  /* 0x000000507e7e7223 */ /* 0x001fe20000010014 */
[----:B------:R-:W-:-:S03]  /*6fb0*/  HFMA2.MMA R80, -RZ, RZ, 1.875, 0 ;  /* 0x3f800000ff507435 */ /* 0x000fc600000001ff */
[----:B------:R-:W-:-:S04]  /*6fc0*/  FFMA.FTZ R127, R48, R126, R19 ;  /* 0x0000007e307f7223 */ /* 0x000fc80000010013 */
        /* <DEDUP_REMOVED lines=37> */
.L_x_1041:
[----:B------:R-:W-:Y:S05]  /*7220*/  BRA.DIV ~URZ, `(.L_x_991) ;  /* 0x000049b27f007947 */ /* 0x000fea000b800000 */
[----:B------:R-:W3:Y:S04]  /*7230*/  SHFL.DOWN PT, R82, R87, 0x1, 0x1f ;  /* 0x08201f0057527f89 */ /* 0x000ee800000e0000 */
[----:B------:R-:W-:Y:S01]  /*7240*/  SHFL.IDX PT, R160, R80, RZ, 0x1f ;  /* 0x00001fff50a07589 */ /* 0x000fe200000e0000 */
[----:B---3--:R-:W-:-:S02]  /*7250*/  @P4 FFMA.FTZ R87, R86, R82, R87 ;  /* 0x0000005256574223 */ /* 0x008fc40000010057 */
        /* <DEDUP_REMOVED lines=19> */
[----:B------:R-:W4:Y:S04]  /*7390*/  SHFL.DOWN PT, R87, R87, 0x1, 0x1f ;  /* 0x08201f0057577f89 */ /* 0x000f2800000e0000 */
[----:B------:R-:W1:Y:S04]  /*73a0*/  SHFL.DOWN PT, R86, R86, 0x1, 0x1f ;  /* 0x08201f0056567f89 */ /* 0x000e6800000e0000 */
[----:B------:R0:W0:Y:S02]  /*73b0*/  SHFL.IDX PT, R83, R81, RZ, 0x1f ;  /* 0x00001fff51537589 */ /* 0x00002400000e0000 */
.L_x_1042:
[C---:B------:R-:W-:Y:S01]  /*73c0*/  ISETP.NE.AND P0, PT, R95.reuse, 0x1f, PT ;  /* 0x0000001f5f00780c */ /* 0x040fe20003f05270 */
[----:B-1----:R-:W-:Y:S01]  /*73d0*/  IMAD R159, R95, 0x28, RZ ;  /* 0x000000285f9f7824 */ /* 0x002fe200078e02ff */
[----:B------:R-:W-:Y:S01]  /*73e0*/  MOV R82, R160 ;  /* 0x000000a000527202 */ /* 0x000fe20000000f00 */
[----:B0-23--:R-:W-:-:S02]  /*73f0*/  FFMA.FTZ R81, R81, R84, R85 ;  /* 0x0000005451517223 */ /* 0x00dfc40000010055 */
[----:B------:R-:W-:Y:S02]  /*7400*/  FMUL.FTZ R80, R80, R84 ;  /* 0x0000005450507220 */ /* 0x000fe40000410000 */
[----:B------:R-:W0:Y:S06]  /*7410*/  LDS.64 R84, [R159+0x8968] ;  /* 0x008968009f547984 */ /* 0x000e2c0000000a00 */
[-C--:B----4-:R-:W-:Y:S02]  /*7420*/  @P0 FFMA.FTZ R83, R83, R86.reuse, R87 ;  /* 0x0000005653530223 */ /* 0x090fe40000010057 */
[----:B------:R-:W-:-:S02]  /*7430*/  @P0 FMUL.FTZ R82, R82, R86 ;  /* 0x0000005652520220 */ /* 0x000fc40000410000 */
[----:B------:R-:W1:Y:S04]  /*7440*/  LDS.64 R86, [R159+0x8960] ;  /* 0x008960009f567984 */ /* 0x000e680000000a00 */
        /* <DEDUP_REMOVED lines=11> */
.L_x_989:
[----:B0-2---:R-:W-:Y:S05]  /*7500*/  BSYNC B0 ;  /* 0x0000000000007941 */ /* 0x005fea0003800000 */
.L_x_988:
[----:B-1----:R-:W2:Y:S01]  /*7510*/  LDL.LU R85, [R1+0x64] ;  /* 0x0000640001557983 */ /* 0x002ea20000300800 */
[----:B------:R-:W-:Y:S01]  /*7520*/  WARPSYNC 0xffffffff ;  /* 0xffffffff00007948 */ /* 0x000fe20003800000 */
[C---:B------:R-:W-:Y:S02]  /*7530*/  LEA.HI R82, R95.reuse, R95, RZ, 0x1e ;  /* 0x0000005f5f527211 */ /* 0x040fe400078ff0ff */
[----:B------:R-:W-:Y:S01]  /*7540*/  ISETP.NE.AND P0, PT, R95, RZ, PT ;  /* 0x000000ff5f00720c */ /* 0x000fe20003f05270 */
[----:B------:R-:W-:Y:S06]  /*7550*/  BAR.SYNC.DEFER_BLOCKING 0x0 ;  /* 0x0000000000007b1d */ /* 0x000fec0000010000 */
[----:B------:R-:W3:Y:S01]  /*7560*/  LDL.LU R84, [R1+0x68] ;  /* 0x0000680001547983 */ /* 0x000ee20000300800 */
[----:B------:R-:W-:Y:S01]  /*7570*/  FADD.FTZ R9, -R9, R134 ;  /* 0x0000008609097221 */ /* 0x000fe20000010100 */
[----:B------:R-:W-:-:S02]  /*7580*/  ULDC.64 UR34, c[0x0][0x298] ;  /* 0x0000a60000227ab9 */ /* 0x000fc40000000a00 */
[----:B------:R-:W4:Y:S01]  /*7590*/  LDL.LU R83, [R1+0x6c] ;  /* 0x00006c0001537983 */ /* 0x000f220000300800 */
[----:B------:R-:W-:Y:S01]  /*75a0*/  FADD.FTZ R20, -R20, R126 ;  /* 0x0000007e14147221 */ /* 0x000fe20000010100 */
[----:B------:R-:W-:Y:S02]  /*75b0*/  ULDC.64 UR36, c[0x0][0x2b8] ;  /* 0x0000ae0000247ab9 */ /* 0x000fe40000000a00 */
[----:B------:R-:W5:Y:S04]  /*75c0*/  LDL.LU R87, [R1+0x70] ;  /* 0x0000700001577983 */ /* 0x000f680000300800 */
[----:B------:R-:W0:Y:S02]  /*75d0*/  LDS R82, [R82.X8+0x8954] ;  /* 0x0089540052527984 */ /* 0x000e240000008800 */
[----:B0-----:R-:W-:-:S04]  /*75e0*/  FFMA.FTZ R2, R82, R2, R111 ;  /* 0x0000000252027223 */ /* 0x001fc8000001006f */
[----:B------:R-:W-:Y:S01]  /*75f0*/  FFMA.FTZ R110, R10, R2, R110 ;  /* 0x000000020a6e7223 */ /* 0x000fe2000001006e */
[----:B------:R-:W-:-:S05]  /*7600*/  MOV R10, UR7 ;  /* 0x00000007000a7c02 */ /* 0x000fca0008000f00 */
[----:B------:R0:W-:Y:S02]  /*7610*/  @!P0 STS.64 [R10.X8+0x9850], R80 ;  /* 0x009850500a008388 */ /* 0x0001e40000008a00 */
[----:B0-----:R-:W-:Y:S02]  /*7620*/  FADD.FTZ R10, -R3, R140 ;  /* 0x0000008c030a7221 */ /* 0x001fe40000010100 */
[----:B------:R-:W-:Y:S02]  /*7630*/  FMUL.FTZ R3, R42, R2 ;  /* 0x000000022a037220 */ /* 0x000fe40000410000 */
[----:B------:R-:W-:-:S04]  /*7640*/  FADD.FTZ R42, R125, UR5 ;  /* 0x000000057d2a7e21 */ /* 0x000fc80008010000 */
[----:B--2---:R-:W-:-:S05]  /*7650*/  FFMA.FTZ R85, R3, R42, R85 ;  /* 0x0000002a03557223 */ /* 0x004fca0000010055 */
[----:B------:R0:W-:Y:S04]  /*7660*/  STL [R1+0x64], R85 ;  /* 0x0000645501007387 */ /* 0x0001e80000100800 */
[----:B------:R-:W2:Y:S01]  /*7670*/  LDL.LU R86, [R1+0x20] ;  /* 0x0000200001567983 */ /* 0x000ea20000300800 */
[-C--:B------:R-:W-:Y:S02]  /*7680*/  FFMA.FTZ R109, R13, R110.reuse, R109 ;  /* 0x0000006e0d6d7223 */ /* 0x080fe4000001006d */
[----:B------:R-:W-:Y:S02]  /*7690*/  FADD.FTZ R13, -R0, R141 ;  /* 0x0000008d000d7221 */ /* 0x000fe40000010100 */
[----:B------:R-:W-:Y:S01]  /*76a0*/  FMUL.FTZ R0, R27, R110 ;  /* 0x0000006e1b007220 */ /* 0x000fe20000410000 */
[----:B0-----:R-:W2:Y:S01]  /*76b0*/  LDL.LU R85, [R1+0x74] ;  /* 0x0000740001557983 */ /* 0x001ea20000300800 */
[----:B------:R-:W-:-:S04]  /*76c0*/  FADD.FTZ R80, R142, UR5 ;  /* 0x000000058e507e21 */ /* 0x000fc80008010000 */
[----:B---3--:R-:W-:-:S05]  /*76d0*/  FFMA.FTZ R84, R0, R80, R84 ;  /* 0x0000005000547223 */ /* 0x008fca0000010054 */
[----:B------:R0:W-:Y:S04]  /*76e0*/  STL [R1+0x68], R84 ;  /* 0x0000685401007387 */ /* 0x0001e80000100800 */
[----:B0-----:R-:W3:Y:S01]  /*76f0*/  LDL.LU R84, [R1+0x1c] ;  /* 0x00001c0001547983 */ /* 0x001ee20000300800 */
[C---:B------:R-:W-:Y:S02]  /*7700*/  FMUL.FTZ R27, R2.reuse, R42 ;  /* 0x0000002a021b7220 */ /* 0x040fe40000410000 */
[----:B------:R-:W-:-:S04]  /*7710*/  FMUL.FTZ R2, R2, UR43 ;  /* 0x0000002b02027c20 */ /* 0x000fc80008410000 */
[----:B------:R-:W-:Y:S02]  /*7720*/  FMUL.FTZ R2, R2, R13 ;  /* 0x0000000d02027220 */ /* 0x000fe40000410000 */
[----:B------:R-:W-:Y:S02]  /*7730*/  FFMA.FTZ R16, R16, R109, R108 ;  /* 0x0000006d10107223 */ /* 0x000fe4000001006c */
[----:B------:R-:W-:Y:S02]  /*7740*/  FFMA.FTZ R2, R49, R3, R2 ;  /* 0x0000000331027223 */ /* 0x000fe40000010002 */
[----:B------:R-:W-:Y:S02]  /*7750*/  FMUL.FTZ R28, R28, R109 ;  /* 0x0000006d1c1c7220 */ /* 0x000fe40000410000 */
[----:B------:R-:W-:Y:S02]  /*7760*/  FADD.FTZ R3, R143, UR5 ;  /* 0x000000058f037e21 */ /* 0x000fe40008010000 */
[----:B------:R-:W-:-:S02]  /*7770*/  FFMA.FTZ R21, R21, R16, R107 ;  /* 0x0000001015157223 */ /* 0x000fc4000001006b */
[----:B----4-:R-:W-:Y:S02]  /*7780*/  FFMA.FTZ R83, R28, R3, R83 ;  /* 0x000000031c537223 */ /* 0x010fe40000010053 */
[C---:B------:R-:W-:Y:S02]  /*7790*/  FMUL.FTZ R42, R110.reuse, R80 ;  /* 0x000000506e2a7220 */ /* 0x040fe40000410000 */
[----:B------:R-:W-:Y:S01]  /*77a0*/  FMUL.FTZ R110, R110, UR43 ;  /* 0x0000002b6e6e7c20 */ /* 0x000fe20008410000 */
[----:B------:R0:W-:Y:S01]  /*77b0*/  STL [R1+0x6c], R83 ;  /* 0x00006c5301007387 */ /* 0x0001e20000100800 */
[----:B------:R-:W-:Y:S02]  /*77c0*/  FFMA.FTZ R106, R22, R21, R106 ;  /* 0x00000015166a7223 */ /* 0x000fe4000001006a */
[----:B------:R-:W-:Y:S02]  /*77d0*/  FMUL.FTZ R110, R110, R10 ;  /* 0x0000000a6e6e7220 */ /* 0x000fe40000410000 */
[----:B------:R-:W-:-:S02]  /*77e0*/  FFMA.FTZ R105, R23, R106, R105 ;  /* 0x0000006a17697223 */ /* 0x000fc40000010069 */
[----:B------:R-:W-:Y:S01]  /*77f0*/  FMUL.FTZ R29, R29, R16 ;  /* 0x000000101d1d7220 */ /* 0x000fe20000410000 */
[----:B0-----:R-:W4:Y:S01]  /*7800*/  LDL.LU R83, [R1+0x18] ;  /* 0x0000180001537983 */ /* 0x001f220000300800 */
[----:B------:R-:W-:-:S03]  /*7810*/  FADD.FTZ R23, R144, UR5 ;  /* 0x0000000590177e21 */ /* 0x000fc60008010000 */
[----:B------:R-:W4:Y:S01]  /*7820*/  LDL.LU R82, [R1+0x78] ;  /* 0x0000780001527983 */ /* 0x000f220000300800 */
[----:B------:R-:W-:Y:S02]  /*7830*/  FFMA.FTZ R0, R50, R0, R110 ;  /* 0x0000000032007223 */ /* 0x000fe4000001006e */
[----:B-----5:R-:W-:Y:S01]  /*7840*/  FFMA.FTZ R87, R29, R23, R87 ;  /* 0x000000171d577223 */ /* 0x020fe20000010057 */
[----:B------:R-:W5:Y:S01]  /*7850*/  LDL.LU R81, [R1+0x7c] ;  /* 0x00007c0001517983 */ /* 0x000f620000300800 */
[----:B------:R-:W-:-:S03]  /*7860*/  FFMA.FTZ R104, R24, R105, R104 ;  /* 0x0000006918687223 */ /* 0x000fc60000010068 */
[----:B------:R-:W-:Y:S01]  /*7870*/  STL [R1+0x70], R87 ;  /* 0x0000705701007387 */ /* 0x000fe20000100800 */
[----:B------:R-:W-:-:S03]  /*7880*/  FADD.FTZ R24, -R5, R138 ;  /* 0x0000008a05187221 */ /* 0x000fc60000010100 */
[----:B------:R-:W5:Y:S01]  /*7890*/  LDL.LU R80, [R1+0x14] ;  /* 0x0000140001507983 */ /* 0x000f620000300800 */
[----:B--2---:R-:W-:-:S05]  /*78a0*/  FADD.FTZ R86, R0, R86 ;  /* 0x0000005600567221 */ /* 0x004fca0000010000 */
[----:B------:R-:W-:Y:S04]  /*78b0*/  STL [R1+0x20], R86 ;  /* 0x0000205601007387 */ /* 0x000fe80000100800 */
[----:B------:R-:W2:Y:S01]  /*78c0*/  LDL.LU R5, [R1+0x10] ;  /* 0x0000100001057983 */ /* 0x000ea20000300800 */
[----:B------:R-:W-:Y:S02]  /*78d0*/  FFMA.FTZ R103, R25, R104, R103 ;  /* 0x0000006819677223 */ /* 0x000fe40000010067 */
[----:B------:R-:W-:Y:S02]  /*78e0*/  FADD.FTZ R22, -R4, R139 ;  /* 0x0000008b04167221 */ /* 0x000fe40000010100 */
[----:B------:R-:W-:Y:S02]  /*78f0*/  FFMA.FTZ R102, R26, R103, R102 ;  /* 0x000000671a667223 */ /* 0x000fe40000010066 */
[----:B------:R-:W-:-:S02]  /*7900*/  FMUL.FTZ R30, R30, R21 ;  /* 0x000000151e1e7220 */ /* 0x000fc40000410000 */
[----:B------:R-:W-:Y:S02]  /*7910*/  FADD.FTZ R26, R145, UR5 ;  /* 0x00000005911a7e21 */ /* 0x000fe40008010000 */
[C---:B------:R-:W-:Y:S02]  /*7920*/  FMUL.FTZ R4, R109.reuse, R3 ;  /* 0x000000036d047220 */ /* 0x040fe40000410000 */
[----:B------:R-:W-:Y:S02]  /*7930*/  FMUL.FTZ R109, R109, UR43 ;  /* 0x0000002b6d6d7c20 */ /* 0x000fe40008410000 */
[----:B------:R-:W-:Y:S02]  /*7940*/  FFMA.FTZ R85, R30, R26, R85 ;  /* 0x0000001a1e557223 */ /* 0x000fe40000010055 */
[----:B------:R-:W-:Y:S02]  /*7950*/  FMUL.FTZ R109, R109, R22 ;  /* 0x000000166d6d7220 */ /* 0x000fe40000410000 */
[----:B------:R-:W-:Y:S01]  /*7960*/  FADD.FTZ R153, R2, R153 ;  /* 0x0000009902997221 */ /* 0x000fe20000010000 */
[----:B------:R-:W-:Y:S01]  /*7970*/  STL [R1+0x74], R85 ;  /* 0x0000745501007387 */ /* 0x000fe20000100800 */
[----:B------:R-:W-:-:S02]  /*7980*/  FMUL.FTZ R23, R16, R23 ;  /* 0x0000001710177220 */ /* 0x000fc40000410000 */
[----:B------:R-:W-:Y:S01]  /*7990*/  FFMA.FTZ R2, R51, R28, R109 ;  /* 0x0000001c33027223 */ /* 0x000fe2000001006d */
[----:B------:R-:W2:Y:S01]  /*79a0*/  LDL.LU R3, [R1+0x80] ;  /* 0x0000800001037983 */ /* 0x000ea20000300800 */
[----:B------:R-:W-:Y:S02]  /*79b0*/  FMUL.FTZ R16, R16, UR43 ;  /* 0x0000002b10107c20 */ /* 0x000fe40008410000 */
[----:B---3--:R-:W-:Y:S02]  /*79c0*/  FADD.FTZ R84, R2, R84 ;  /* 0x0000005402547221 */ /* 0x008fe40000010000 */
[----:B------:R-:W-:-:S03]  /*79d0*/  FMUL.FTZ R16, R16, R24 ;  /* 0x0000001810107220 */ /* 0x000fc60000410000 */
[----:B------:R-:W-:Y:S01]  /*79e0*/  STL [R1+0x1c], R84 ;  /* 0x00001c5401007387 */ /* 0x000fe20000100800 */
[----:B------:R-:W-:-:S03]  /*79f0*/  FFMA.FTZ R29, R52, R29, R16 ;  /* 0x0000001d341d7223 */ /* 0x000fc60000010010 */
[----:B------:R-:W3:Y:S01]  /*7a00*/  LDL.LU R16, [R1+0x84] ;  /* 0x0000840001107983 */ /* 0x000ee20000300800 */
[C---:B------:R-:W-:Y:S02]  /*7a10*/  FMUL.FTZ R26, R21.reuse, R26 ;  /* 0x0000001a151a7220 */ /* 0x040fe40000410000 */
[----:B------:R-:W-:Y:S02]  /*7a20*/  FADD.FTZ R25, -R6, R137 ;  /* 0x0000008906197221 */ /* 0x000fe40000010100 */
[----:B------:R-:W-:-:S04]  /*7a30*/  FMUL.FTZ R21, R21, UR43 ;  /* 0x0000002b15157c20 */ /* 0x000fc80008410000 */
[----:B------:R-:W-:Y:S02]  /*7a40*/  FMUL.FTZ R0, R21, R25 ;  /* 0x0000001915007220 */ /* 0x000fe40000410000 */
[----:B------:R-:W-:Y:S02]  /*7a50*/  FMUL.FTZ R2, R31, R106 ;  /* 0x0000006a1f027220 */ /* 0x000fe40000410000 */
[----:B------:R-:W-:Y:S02]  /*7a60*/  FFMA.FTZ R0, R53, R30, R0 ;  /* 0x0000001e35007223 */ /* 0x000fe40000010000 */
[----:B------:R-:W-:Y:S02]  /*7a70*/  FADD.FTZ R30, R146, UR5 ;  /* 0x00000005921e7e21 */ /* 0x000fe40008010000 */
[----:B----4-:R-:W-:Y:S02]  /*7a80*/  FADD.FTZ R83, R29, R83 ;  /* 0x000000531d537221 */ /* 0x010fe40000010000 */
[----:B------:R-:W-:-:S02]  /*7a90*/  FFMA.FTZ R82, R2, R30, R82 ;  /* 0x0000001e02527223 */ /* 0x000fc40000010052 */
[C---:B------:R-:W-:Y:S02]  /*7aa0*/  FMUL.FTZ R30, R106.reuse, R30 ;  /* 0x0000001e6a1e7220 */ /* 0x040fe40000410000 */
[----:B------:R-:W-:Y:S02]  /*7ab0*/  FADD.FTZ R29, -R7, R136 ;  /* 0x00000088071d7221 */ /* 0x000fe40000010100 */
[----:B------:R-:W-:Y:S02]  /*7ac0*/  FMUL.FTZ R106, R106, UR43 ;  /* 0x0000002b6a6a7c20 */ /* 0x000fe40008410000 */
[----:B------:R-:W-:Y:S02]  /*7ad0*/  FMUL.FTZ R32, R32, R105 ;  /* 0x0000006920207220 */ /* 0x000fe40000410000 */
[----:B------:R-:W-:Y:S02]  /*7ae0*/  FMUL.FTZ R106, R106, R29 ;  /* 0x0000001d6a6a7220 */ /* 0x000fe40000410000 */
[----:B------:R-:W-:-:S02]  /*7af0*/  FADD.FTZ R31, R147, UR5 ;  /* 0x00000005931f7e21 */ /* 0x000fc40008010000 */
[----:B------:R-:W-:Y:S01]  /*7b00*/  FFMA.FTZ R106, R54, R2, R106 ;  /* 0x00000002366a7223 */ /* 0x000fe2000001006a */
[----:B------:R-:W-:Y:S01]  /*7b10*/  STL [R1+0x18], R83 ;  /* 0x0000185301007387 */ /* 0x000fe20000100800 */
[----:B-----5:R-:W-:Y:S02]  /*7b20*/  FFMA.FTZ R81, R32, R31, R81 ;  /* 0x0000001f20517223 */ /* 0x020fe40000010051 */
[----:B------:R-:W-:Y:S02]  /*7b30*/  FADD.FTZ R28, -R8, R135 ;  /* 0x00000087081c7221 */ /* 0x000fe40000010100 */
[----:B------:R-:W-:Y:S01]  /*7b40*/  FADD.FTZ R80, R0, R80 ;  /* 0x0000005000507221 */ /* 0x000fe20000010000 */
[----:B------:R-:W4:Y:S04]  /*7b50*/  LDL.LU R8, [R1+0xc] ;  /* 0x00000c0001087983 */ /* 0x000f280000300800 */
[----:B------:R-:W-:Y:S04]  /*7b60*/  STL [R1+0x78], R82 ;  /* 0x0000785201007387 */ /* 0x000fe80000100800 */
[----:B------:R-:W5:Y:S04]  /*7b70*/  LDL.LU R7, [R1+0x8] ;  /* 0x0000080001077983 */ /* 0x000f680000300800 */
[----:B------:R-:W-:Y:S04]  /*7b80*/  STL [R1+0x7c], R81 ;  /* 0x00007c5101007387 */ /* 0x000fe80000100800 */
[----:B------:R0:W-:Y:S01]  /*7b90*/  STL [R1+0x14], R80 ;  /* 0x0000145001007387 */ /* 0x0001e20000100800 */
[----:B--2---:R-:W-:-:S05]  /*7ba0*/  FADD.FTZ R5, R106, R5 ;  /* 0x000000056a057221 */ /* 0x004fca0000010000 */
[----:B------:R1:W-:Y:S04]  /*7bb0*/  STL [R1+0x10], R5 ;  /* 0x0000100501007387 */ /* 0x0003e80000100800 */
[----:B0-----:R-:W2:Y:S01]  /*7bc0*/  LDL.LU R80, [R1+0x8c] ;  /* 0x00008c0001507983 */ /* 0x001ea20000300800 */
[C---:B------:R-:W-:Y:S02]  /*7bd0*/  FMUL.FTZ R31, R105.reuse, R31 ;  /* 0x0000001f691f7220 */ /* 0x040fe40000410000 */
[----:B------:R-:W-:-:S04]  /*7be0*/  FMUL.FTZ R105, R105, UR43 ;  /* 0x0000002b69697c20 */ /* 0x000fc80008410000 */
[----:B------:R-:W-:Y:S02]  /*7bf0*/  FMUL.FTZ R105, R105, R28 ;  /* 0x0000001c69697220 */ /* 0x000fe40000410000 */
[----:B------:R-:W-:Y:S02]  /*7c00*/  FMUL.FTZ R2, R33, R104 ;  /* 0x0000006821027220 */ /* 0x000fe40000410000 */
[----:B------:R-:W-:Y:S02]  /*7c10*/  FFMA.FTZ R0, R55, R32, R105 ;  /* 0x0000002037007223 */ /* 0x000fe40000010069 */
[----:B------:R-:W-:-:S04]  /*7c20*/  FADD.FTZ R32, R148, UR5 ;  /* 0x0000000594207e21 */ /* 0x000fc80008010000 */
[----:B------:R-:W-:Y:S02]  /*7c30*/  FFMA.FTZ R3, R2, R32, R3 ;  /* 0x0000002002037223 */ /* 0x000fe40000010003 */
[----:B-1----:R-:W-:-:S03]  /*7c40*/  FMUL.FTZ R5, R34, R103 ;  /* 0x0000006722057220 */ /* 0x002fc60000410000 */
[----:B------:R0:W-:Y:S02]  /*7c50*/  STL [R1+0x80], R3 ;  /* 0x0000800301007387 */ /* 0x0001e40000100800 */
[----:B0-----:R-:W-:-:S04]  /*7c60*/  FADD.FTZ R3, R149, UR5 ;  /* 0x0000000595037e21 */ /* 0x001fc80008010000 */
[----:B---3--:R-:W-:-:S05]  /*7c70*/  FFMA.FTZ R16, R5, R3, R16 ;  /* 0x0000000305107223 */ /* 0x008fca0000010010 */
[----:B------:R0:W-:Y:S04]  /*7c80*/  STL [R1+0x84], R16 ;  /* 0x0000841001007387 */ /* 0x0001e80000100800 */
[----:B------:R-:W3:Y:S01]  /*7c90*/  LDL.LU R21, [R1+0x88] ;  /* 0x0000880001157983 */ /* 0x000ee20000300800 */
[C---:B------:R-:W-:Y:S02]  /*7ca0*/  FMUL.FTZ R32, R104.reuse, R32 ;  /* 0x0000002068207220 */ /* 0x040fe40000410000 */
[----:B------:R-:W-:Y:S02]  /*7cb0*/  FMUL.FTZ R104, R104, UR43 ;  /* 0x0000002b68687c20 */ /* 0x000fe40008410000 */
[----:B------:R-:W-:Y:S02]  /*7cc0*/  FFMA.FTZ R43, R43, R102, R101 ;  /* 0x000000662b2b7223 */ /* 0x000fe40000010065 */
[----:B------:R-:W-:-:S02]  /*7cd0*/  FMUL.FTZ R104, R104, R9 ;  /* 0x0000000968687220 */ /* 0x000fc40000410000 */
[----:B------:R-:W-:Y:S02]  /*7ce0*/  FADD.FTZ R81, R151, UR5 ;  /* 0x0000000597517e21 */ /* 0x000fe40008010000 */
[----:B------:R-:W-:Y:S02]  /*7cf0*/  FFMA.FTZ R104, R56, R2, R104 ;  /* 0x0000000238687223 */ /* 0x000fe40000010068 */
[----:B------:R-:W-:Y:S02]  /*7d00*/  FMUL.FTZ R36, R36, R43 ;  /* 0x0000002b24247220 */ /* 0x000fe40000410000 */
[----:B----4-:R-:W-:Y:S02]  /*7d10*/  FADD.FTZ R8, R0, R8 ;  /* 0x0000000800087221 */ /* 0x010fe40000010000 */
[----:B-----5:R-:W-:-:S03]  /*7d20*/  FADD.FTZ R7, R104, R7 ;  /* 0x0000000768077221 */ /* 0x020fc60000010000 */
[----:B------:R1:W-:Y:S04]  /*7d30*/  STL [R1+0xc], R8 ;  /* 0x00000c0801007387 */ /* 0x0003e80000100800 */
[----:B------:R4:W-:Y:S01]  /*7d40*/  STL [R1+0x8], R7 ;  /* 0x0000080701007387 */ /* 0x0009e20000100800 */
[----:B------:R-:W-:Y:S02]  /*7d50*/  FFMA.FTZ R100, R44, R43, R100 ;  /* 0x0000002b2c647223 */ /* 0x000fe40000010064 */
[----:B--2---:R-:W-:-:S05]  /*7d60*/  FFMA.FTZ R80, R36, R81, R80 ;  /* 0x0000005124507223 */ /* 0x004fca0000010050 */
[----:B------:R2:W-:Y:S04]  /*7d70*/  STL [R1+0x8c], R80 ;  /* 0x00008c5001007387 */ /* 0x0005e80000100800 */
[----:B------:R-:W5:Y:S01]  /*7d80*/  LDL R86, [R1+0x60] ;  /* 0x0000600001567983 */ /* 0x000f620000100800 */
[----:B------:R-:W-:Y:S02]  /*7d90*/  FFMA.FTZ R45, R45, R100, R99 ;  /* 0x000000642d2d7223 */ /* 0x000fe40000010063 */
[----:B------:R-:W-:Y:S01]  /*7da0*/  FADD.FTZ R33, -R11, R133 ;  /* 0x000000850b217221 */ /* 0x000fe20000010100 */
[----:B------:R-:W5:Y:S01]  /*7db0*/  LDL R85, [R1+0x5c] ;  /* 0x00005c0001557983 */ /* 0x000f620000100800 */
[----:B------:R-:W-:-:S04]  /*7dc0*/  FFMA.FTZ R46, R46, R45, R98 ;  /* 0x0000002d2e2e7223 */ /* 0x000fc80000010062 */
[----:B------:R-:W-:Y:S02]  /*7dd0*/  FFMA.FTZ R47, R47, R46, R97 ;  /* 0x0000002e2f2f7223 */ /* 0x000fe40000010061 */
[----:B------:R-:W-:Y:S02]  /*7de0*/  FMUL.FTZ R6, R103, UR43 ;  /* 0x0000002b67067c20 */ /* 0x000fe40008410000 */
[----:B------:R-:W-:Y:S02]  /*7df0*/  FFMA.FTZ R48, R48, R47, R96 ;  /* 0x0000002f30307223 */ /* 0x000fe40000010060 */
[----:B------:R-:W-:Y:S02]  /*7e00*/  FADD.FTZ R0, R157, UR5 ;  /* 0x000000059d007e21 */ /* 0x000fe40008010000 */
[----:B------:R-:W-:Y:S02]  /*7e10*/  FMUL.FTZ R6, R6, R33 ;  /* 0x0000002106067220 */ /* 0x000fe40000410000 */
[----:B------:R-:W-:-:S02]  /*7e20*/  FADD.FTZ R2, R156, UR5 ;  /* 0x000000059c027e21 */ /* 0x000fc40008010000 */
[----:B------:R-:W-:Y:S02]  /*7e30*/  FMUL.FTZ R11, R48, R0 ;  /* 0x00000000300b7220 */ /* 0x000fe40000410000 */
[----:B------:R-:W-:Y:S02]  /*7e40*/  FMUL.FTZ R103, R103, R3 ;  /* 0x0000000367677220 */ /* 0x000fe40000410000 */
[----:B------:R-:W-:Y:S02]  /*7e50*/  FFMA.FTZ R5, R57, R5, R6 ;  /* 0x0000000539057223 */ /* 0x000fe40000010006 */
[----:B------:R-:W-:Y:S02]  /*7e60*/  FADD.FTZ R19, -R19, R127 ;  /* 0x0000007f13137221 */ /* 0x000fe40000010100 */
[----:B------:R-:W-:Y:S02]  /*7e70*/  FADD.FTZ R3, R155, UR5 ;  /* 0x000000059b037e21 */ /* 0x000fe40008010000 */
[----:B------:R-:W-:-:S02]  /*7e80*/  FMUL.FTZ R34, R47, R2 ;  /* 0x000000022f227220 */ /* 0x000fc40000410000 */
[----:B------:R-:W-:Y:S02]  /*7e90*/  FFMA.FTZ R6, R20, R11, RZ ;  /* 0x0000000b14067223 */ /* 0x000fe400000100ff */
[----:B0-----:R-:W-:Y:S02]  /*7ea0*/  FADD.FTZ R16, -R14, R131 ;  /* 0x000000830e107221 */ /* 0x001fe40000010100 */
[----:B------:R-:W-:Y:S02]  /*7eb0*/  FADD.FTZ R18, -R18, R128 ;  /* 0x0000008012127221 */ /* 0x000fe40000010100 */
[----:B------:R-:W-:Y:S02]  /*7ec0*/  FMUL.FTZ R14, R46, R3 ;  /* 0x000000032e0e7220 */ /* 0x000fe40000410000 */
[----:B------:R-:W-:Y:S02]  /*7ed0*/  FFMA.FTZ R6, R19, R34, R6 ;  /* 0x0000002213067223 */ /* 0x000fe40000010006 */
[----:B-1----:R-:W-:-:S02]  /*7ee0*/  FADD.FTZ R8, R154, UR5 ;  /* 0x000000059a087e21 */ /* 0x002fc40008010000 */
[----:B------:R-:W-:Y:S02]  /*7ef0*/  FMUL.FTZ R44, R35, R102 ;  /* 0x00000066232c7220 */ /* 0x000fe40000410000 */
[----:B----4-:R-:W-:Y:S02]  /*7f00*/  FFMA.FTZ R7, R18, R14, R6 ;  /* 0x0000000e12077223 */ /* 0x010fe40000010006 */
[----:B------:R-:W-:Y:S02]  /*7f10*/  FADD.FTZ R17, -R17, R129 ;  /* 0x0000008111117221 */ /* 0x000fe40000010100 */
[----:B------:R-:W-:Y:S02]  /*7f20*/  FMUL.FTZ R35, R45, R8 ;  /* 0x000000082d237220 */ /* 0x000fe40000410000 */
[----:B------:R-:W-:Y:S02]  /*7f30*/  FADD.FTZ R6, R152, UR5 ;  /* 0x0000000598067e21 */ /* 0x000fe40008010000 */
[----:B------:R-:W-:-:S02]  /*7f40*/  FADD.FTZ R84, R150, UR5 ;  /* 0x0000000596547e21 */ /* 0x000fc40008010000 */
[----:B------:R-:W-:Y:S02]  /*7f50*/  FADD.FTZ R15, -R15, R130 ;  /* 0x000000820f0f7221 */ /* 0x000fe40000010100 */
[----:B------:R-:W-:Y:S02]  /*7f60*/  FFMA.FTZ R7, R17, R35, R7 ;  /* 0x0000002311077223 */ /* 0x000fe40000010007 */
[----:B--2---:R-:W-:Y:S02]  /*7f70*/  FMUL.FTZ R80, R100, R6 ;  /* 0x0000000664507220 */ /* 0x004fe40000410000 */
[----:B---3--:R-:W-:Y:S02]  /*7f80*/  FFMA.FTZ R21, R44, R84, R21 ;  /* 0x000000542c157223 */ /* 0x008fe40000010015 */
[----:B------:R-:W-:Y:S02]  /*7f90*/  FMUL.FTZ R81, R43, R81 ;  /* 0x000000512b517220 */ /* 0x000fe40000410000 */
[----:B------:R-:W-:Y:S01]  /*7fa0*/  FFMA.FTZ R7, R15, R80, R7 ;  /* 0x000000500f077223 */ /* 0x000fe20000010007 */
[----:B------:R0:W-:Y:S01]  /*7fb0*/  STL [R1+0x88], R21 ;  /* 0x0000881501007387 */ /* 0x0001e20000100800 */
[----:B------:R-:W-:-:S02]  /*7fc0*/  FMUL.FTZ R43, R43, UR43 ;  /* 0x0000002b2b2b7c20 */ /* 0x000fc40008410000 */
[----:B------:R-:W-:Y:S02]  /*7fd0*/  FADD.FTZ R12, -R12, R132 ;  /* 0x000000840c0c7221 */ /* 0x000fe40000010100 */
[----:B------:R-:W-:Y:S02]  /*7fe0*/  FMUL.FTZ R84, R102, R84 ;  /* 0x0000005466547220 */ /* 0x000fe40000410000 */
[----:B0-----:R-:W-:Y:S02]  /*7ff0*/  FFMA.FTZ R21, R16, R81, R7 ;  /* 0x0000005110157223 */ /* 0x001fe40000010007 */
[----:B------:R-:W-:Y:S02]  /*8000*/  FMUL.FTZ R16, R43, R16 ;  /* 0x000000102b107220 */ /* 0x000fe40000410000 */
[----:B------:R-:W-:Y:S01]  /*8010*/  FFMA.FTZ R43, R12, R84, R21 ;  /* 0x000000540c2b7223 */ /* 0x000fe20000010015 */
[----:B------:R-:W-:Y:S01]  /*8020*/  SHF.L.U32 R21, R95, 0x4, RZ ;  /* 0x000000045f157819 */ /* 0x000fe200000006ff */
[----:B------:R-:W-:-:S02]  /*8030*/  FMUL.FTZ R82, R64, R11 ;  /* 0x0000000b40527220 */ /* 0x000fc40000410000 */
[----:B------:R-:W-:Y:S01]  /*8040*/  FFMA.FTZ R43, R33, R103, R43 ;  /* 0x00000067212b7223 */ /* 0x000fe2000001002b */
[----:B------:R-:W-:Y:S01]  /*8050*/  LEA.HI.SX32 R11, R21, R21, 0x1b ;  /* 0x00000015150b7211 */ /* 0x000fe200078fdaff */
[----:B------:R-:W-:Y:S02]  /*8060*/  FMUL.FTZ R102, R102, UR43 ;  /* 0x0000002b66667c20 */ /* 0x000fe40008410000 */
[----:B------:R-:W-:Y:S02]  /*8070*/  FFMA.FTZ R43, R9, R32, R43 ;  /* 0x00000020092b7223 */ /* 0x000fe4000001002b */
[----:B------:R-:W-:Y:S01]  /*8080*/  FMUL.FTZ R7, R102, R12 ;  /* 0x0000000c66077220 */ /* 0x000fe20000410000 */
[C---:B------:R-:W-:Y:S01]  /*8090*/  IADD3 R12, R21.reuse, 0x1, RZ ;  /* 0x00000001150c7810 */ /* 0x040fe20007ffe0ff */
[----:B------:R0:W-:Y:S01]  /*80a0*/  STS [R11.X4+0x4200], R82 ;  /* 0x004200520b007388 */ /* 0x0001e20000004800 */
[----:B------:R-:W-:Y:S01]  /*80b0*/  FFMA.FTZ R43, R28, R31, R43 ;  /* 0x0000001f1c2b7223 */ /* 0x000fe2000001002b */
[----:B------:R-:W-:Y:S01]  /*80c0*/  IADD3 R83, R21, 0x3, RZ ;  /* 0x0000000315537810 */ /* 0x000fe20007ffe0ff */
[----:B------:R-:W-:Y:S01]  /*80d0*/  FMUL.FTZ R34, R63, R34 ;  /* 0x000000223f227220 */ /* 0x000fe20000410000 */
[-C--:B------:R-:W-:Y:S01]  /*80e0*/  LEA.HI.SX32 R12, R12, R21.reuse, 0x1b ;  /* 0x000000150c0c7211 */ /* 0x080fe200078fdaff */
[----:B------:R-:W-:Y:S01]  /*80f0*/  FFMA.FTZ R43, R29, R30, R43 ;  /* 0x0000001e1d2b7223 */ /* 0x000fe2000001002b */
[----:B0-----:R-:W-:Y:S01]  /*8100*/  IADD3 R82, R21, 0x2, RZ ;  /* 0x0000000215527810 */ /* 0x001fe20007ffe0ff */
[----:B------:R-:W-:Y:S01]  /*8110*/  FMUL.FTZ R14, R62, R14 ;  /* 0x0000000e3e0e7220 */ /* 0x000fe20000410000 */
[----:B------:R-:W-:Y:S01]  /*8120*/  LEA.HI.SX32 R83, R83, R21, 0x1b ;  /* 0x0000001553537211 */ /* 0x000fe200078fdaff */
[----:B------:R-:W-:Y:S01]  /*8130*/  FMUL.FTZ R35, R61, R35 ;  /* 0x000000233d237220 */ /* 0x000fe20000410000 */
[----:B------:R-:W-:Y:S01]  /*8140*/  LEA.HI.SX32 R82, R82, R21, 0x1b ;  /* 0x0000001552527211 */ /* 0x000fe200078fdaff */
[-C--:B------:R-:W-:Y:S01]  /*8150*/  FMUL.FTZ R9, R53, R26.reuse ;  /* 0x0000001a35097220 */ /* 0x080fe20000410000 */
[----:B------:R-:W-:Y:S01]  /*8160*/  STS [R12.X4+0x4204], R34 ;  /* 0x004204220c007388 */ /* 0x000fe20000004800 */
[----:B------:R-:W-:-:S03]  /*8170*/  FFMA.FTZ R43, R25, R26, R43 ;  /* 0x0000001a192b7223 */ /* 0x000fc6000001002b */
[----:B------:R0:W-:Y:S01]  /*8180*/  STS [R82.X4+0x4208], R14 ;  /* 0x0042080e52007388 */ /* 0x0001e20000004800 */
[----:B------:R-:W-:-:S03]  /*8190*/  FFMA.FTZ R43, R24, R23, R43 ;  /* 0x00000017182b7223 */ /* 0x000fc6000001002b */
[----:B------:R-:W-:Y:S01]  /*81a0*/  STS [R83.X4+0x420c], R35 ;  /* 0x00420c2353007388 */ /* 0x000fe20000004800 */
[----:B------:R-:W-:Y:S02]  /*81b0*/  FMUL.FTZ R80, R60, R80 ;  /* 0x000000503c507220 */ /* 0x000fe40000410000 */
[----:B------:R-:W-:Y:S01]  /*81c0*/  FMUL.FTZ R81, R59, R81 ;  /* 0x000000513b517220 */ /* 0x000fe20000410000 */
[----:B------:R1:W-:Y:S01]  /*81d0*/  STS [R11.X4+0x422c], R9 ;  /* 0x00422c090b007388 */ /* 0x0003e20000004800 */
[----:B------:R-:W-:Y:S02]  /*81e0*/  FMUL.FTZ R84, R58, R84 ;  /* 0x000000543a547220 */ /* 0x000fe40000410000 */
[----:B0-----:R-:W-:Y:S02]  /*81f0*/  FMUL.FTZ R14, R13, R27 ;  /* 0x0000001b0d0e7220 */ /* 0x001fe40000410000 */
[----:B------:R-:W-:Y:S02]  /*8200*/  FMUL.FTZ R103, R57, R103 ;  /* 0x0000006739677220 */ /* 0x000fe40000410000 */
[----:B------:R-:W-:-:S02]  /*8210*/  FMUL.FTZ R32, R56, R32 ;  /* 0x0000002038207220 */ /* 0x000fc40000410000 */
[----:B------:R-:W-:Y:S02]  /*8220*/  FMUL.FTZ R31, R55, R31 ;  /* 0x0000001f371f7220 */ /* 0x000fe40000410000 */
[----:B------:R-:W-:Y:S02]  /*8230*/  FMUL.FTZ R30, R54, R30 ;  /* 0x0000001e361e7220 */ /* 0x000fe40000410000 */
[----:B------:R-:W-:Y:S02]  /*8240*/  FMUL.FTZ R23, R52, R23 ;  /* 0x0000001734177220 */ /* 0x000fe40000410000 */
[----:B-1----:R-:W-:Y:S02]  /*8250*/  FMUL.FTZ R9, R51, R4 ;  /* 0x0000000433097220 */ /* 0x002fe40000410000 */
[----:B------:R-:W-:Y:S02]  /*8260*/  FMUL.FTZ R13, R50, R42 ;  /* 0x0000002a320d7220 */ /* 0x000fe40000410000 */
[----:B------:R-:W-:Y:S01]  /*8270*/  FMUL.FTZ R27, R49, R27 ;  /* 0x0000001b311b7220 */ /* 0x000fe20000410000 */
        /* <DEDUP_REMOVED lines=10> */
[----:B------:R-:W-:Y:S01]  /*8320*/  STS [R11.X4+0x423c], R27 ;  /* 0x00423c1b0b007388 */ /* 0x000fe20000004800 */
[----:B0-----:R-:W-:-:S02]  /*8330*/  IADD3 R81, R95, 0x80, RZ ;  /* 0x000000805f517810 */ /* 0x001fc40007ffe0ff */
        /* <DEDUP_REMOVED lines=9> */
[C---:B------:R-:W-:Y:S02]  /*83d0*/  IADD3 R97, R95.reuse, 0x600, RZ ;  /* 0x000006005f617810 */ /* 0x040fe40007ffe0ff */
[C---:B------:R-:W-:Y:S02]  /*83e0*/  IADD3 R96, R95.reuse, 0x680, RZ ;  /* 0x000006805f607810 */ /* 0x040fe40007ffe0ff */
[C---:B------:R-:W-:Y:S01]  /*83f0*/  IADD3 R87, R95.reuse, 0x700, RZ ;  /* 0x000007005f577810 */ /* 0x040fe20007ffe0ff */
[----:B------:R-:W-:Y:S01]  /*8400*/  FFMA.FTZ R43, R22, R4, R43 ;  /* 0x00000004162b7223 */ /* 0x000fe2000001002b */
[C---:B-1----:R-:W-:Y:S01]  /*8410*/  IADD3 R103, R95.reuse, 0x400, RZ ;  /* 0x000004005f677810 */ /* 0x042fe20007ffe0ff */
[----:B------:R-:W4:Y:S01]  /*8420*/  LDL R84, [R1+0x54] ;  /* 0x0000540001547983 */ /* 0x000f220000100800 */
[----:B------:R-:W-:-:S03]  /*8430*/  LEA.HI.SX32 R22, R95, R95, 0x1b ;  /* 0x0000005f5f167211 */ /* 0x000fc600078fdaff */
[----:B------:R-:W-:Y:S01]  /*8440*/  BAR.SYNC.DEFER_BLOCKING 0x0 ;  /* 0x0000000000007b1d */ /* 0x000fe20000010000 */
[-C--:B------:R-:W-:Y:S02]  /*8450*/  LEA.HI.SX32 R81, R81, R95.reuse, 0x1b ;  /* 0x0000005f51517211 */ /* 0x080fe400078fdaff */
        /* <DEDUP_REMOVED lines=12> */
[----:B------:R-:W-:Y:S01]  /*8520*/  LEA.HI.SX32 R87, R87, R95, 0x1b ;  /* 0x0000005f57577211 */ /* 0x000fe200078fdaff */
[----:B--2---:R-:W-:Y:S01]  /*8530*/  FFMA.FTZ R9, R10, R42, R43 ;  /* 0x0000002a0a097223 */ /* 0x004fe2000001002b */
[----:B------:R-:W0:Y:S04]  /*8540*/  LDS R98, [R22.X4+0x4200] ;  /* 0x0042000016627984 */ /* 0x000e280000004800 */
[----:B------:R-:W2:Y:S04]  /*8550*/  LDL R10, [R1+0x50] ;  /* 0x00005000010a7983 */ /* 0x000ea80000100800 */
[----:B------:R-:W2:Y:S04]  /*8560*/  LDL.LU R160, [R1+0x4] ;  /* 0x0000040001a07983 */ /* 0x000ea80000300800 */
[----:B------:R-:W1:Y:S04]  /*8570*/  LDS R80, [R81.X4+0x4400] ;  /* 0x0044000051507984 */ /* 0x000e680000004800 */
        /* <DEDUP_REMOVED lines=11> */
[----:B-----5:R-:W-:Y:S01]  /*8630*/  FMUL.FTZ R126, R86, R126 ;  /* 0x0000007e567e7220 */ /* 0x020fe20000410000 */
[----:B------:R-:W-:-:S02]  /*8640*/  IADD3 R86, R95, 0x780, RZ ;  /* 0x000007805f567810 */ /* 0x000fc40007ffe0ff */
[----:B------:R-:W0:Y:S02]  /*8650*/  LDS R35, [R96.X4+0x5c00] ;  /* 0x005c000060237984 */ /* 0x000e240000004800 */
[----:B------:R-:W-:Y:S02]  /*8660*/  LEA.HI.SX32 R86, R86, R95, 0x1b ;  /* 0x0000005f56567211 */ /* 0x000fe400078fdaff */
[----:B------:R-:W0:Y:S04]  /*8670*/  LDS R42, [R87.X4+0x5e00] ;  /* 0x005e0000572a7984 */ /* 0x000e280000004800 */
[----:B------:R-:W0:Y:S04]  /*8680*/  LDS R43, [R86.X4+0x6000] ;  /* 0x00600000562b7984 */ /* 0x000e280000004800 */
[----:B------:R-:W5:Y:S04]  /*8690*/  LDL.LU R159, [R1+0x90] ;  /* 0x00009000019f7983 */ /* 0x000f680000300800 */
[----:B------:R1:W-:Y:S04]  /*86a0*/  STS [R11.X4+0x6300], R126 ;  /* 0x0063007e0b007388 */ /* 0x0003e80000004800 */
[----:B------:R-:W5:Y:S04]  /*86b0*/  LDL R23, [R1+0x40] ;  /* 0x0000400001177983 */ /* 0x000f680000100800 */
[----:B---3--:R-:W3:Y:S04]  /*86c0*/  LDL R13, [R1+0x3c] ;  /* 0x00003c00010d7983 */ /* 0x008ee80000100800 */
[----:B-1----:R-:W3:Y:S04]  /*86d0*/  LDL R126, [R1+0x58] ;  /* 0x00005800017e7983 */ /* 0x002ee80000100800 */
[----:B------:R-:W3:Y:S01]  /*86e0*/  LDL R4, [R1+0x38] ;  /* 0x0000380001047983 */ /* 0x000ee20000100800 */
[----:B------:R-:W-:-:S02]  /*86f0*/  FMUL.FTZ R37, R37, R100 ;  /* 0x0000006425257220 */ /* 0x000fc40000410000 */
[----:B------:R-:W-:Y:S01]  /*8700*/  FMUL.FTZ R127, R85, R127 ;  /* 0x0000007f557f7220 */ /* 0x000fe20000410000 */
[----:B------:R-:W3:Y:S04]  /*8710*/  LDL R111, [R1+0x4c] ;  /* 0x00004c00016f7983 */ /* 0x000ee80000100800 */
[----:B------:R-:W3:Y:S04]  /*8720*/  LDL R110, [R1+0x48] ;  /* 0x00004800016e7983 */ /* 0x000ee80000100800 */
[----:B------:R-:W3:Y:S04]  /*8730*/  LDL R85, [R1+0x44] ;  /* 0x0000440001557983 */ /* 0x000ee80000100800 */
[----:B------:R-:W-:Y:S01]  /*8740*/  STS [R12.X4+0x6304], R127 ;  /* 0x0063047f0c007388 */ /* 0x000fe20000004800 */
[----:B----4-:R-:W-:-:S03]  /*8750*/  FMUL.FTZ R129, R84, R129 ;  /* 0x0000008154817220 */ /* 0x010fc60000410000 */
[----:B------:R-:W4:Y:S01]  /*8760*/  LDL R84, [R1+0x34] ;  /* 0x0000340001547983 */ /* 0x000f220000100800 */
[----:B--2---:R-:W-:-:S03]  /*8770*/  FMUL.FTZ R130, R10, R130 ;  /* 0x000000820a827220 */ /* 0x004fc60000410000 */
[----:B------:R-:W2:Y:S01]  /*8780*/  LDL R10, [R1+0x30] ;  /* 0x00003000010a7983 */ /* 0x000ea20000100800 */
[----:B------:R-:W-:-:S05]  /*8790*/  FADD.FTZ R160, R5, R160 ;  /* 0x000000a005a07221 */ /* 0x000fca0000010000 */
[----:B------:R-:W-:Y:S01]  /*87a0*/  STL [R1+0x4], R160 ;  /* 0x000004a001007387 */ /* 0x000fe20000100800 */
[----:B-----5:R-:W-:-:S05]  /*87b0*/  FFMA.FTZ R159, R37, R6, R159 ;  /* 0x00000006259f7223 */ /* 0x020fca000001009f */
[----:B------:R-:W-:Y:S01]  /*87c0*/  STL [R1+0x90], R159 ;  /* 0x0000909f01007387 */ /* 0x000fe20000100800 */
[----:B---3--:R-:W-:-:S05]  /*87d0*/  FMUL.FTZ R128, R126, R128 ;  /* 0x000000807e807220 */ /* 0x008fca0000410000 */
[----:B------:R1:W-:Y:S04]  /*87e0*/  STS [R82.X4+0x6308], R128 ;  /* 0x0063088052007388 */ /* 0x0003e80000004800 */
[----:B-1----:R-:W3:Y:S01]  /*87f0*/  LDL R82, [R1+0x28] ;  /* 0x0000280001527983 */ /* 0x002ee20000100800 */
[----:B------:R-:W-:-:S03]  /*8800*/  FMUL.FTZ R134, R23, R134 ;  /* 0x0000008617867220 */ /* 0x000fc60000410000 */
[----:B------:R1:W-:Y:S04]  /*8810*/  STS [R83.X4+0x630c], R129 ;  /* 0x00630c8153007388 */ /* 0x0003e80000004800 */
[----:B------:R-:W5:Y:S04]  /*8820*/  LDL R23, [R1+0x24] ;  /* 0x0000240001177983 */ /* 0x000f680000100800 */
[----:B-1----:R-:W5:Y:S01]  /*8830*/  LDL R83, [R1+0x2c] ;  /* 0x00002c0001537983 */ /* 0x002f620000100800 */
[----:B------:R-:W-:Y:S01]  /*8840*/  FMUL.FTZ R135, R13, R135 ;  /* 0x000000870d877220 */ /* 0x000fe20000410000 */
[----:B------:R-:W-:Y:S01]  /*8850*/  HFMA2.MMA R13, -RZ, RZ, 0, 0 ;  /* 0x00000000ff0d7435 */ /* 0x000fe200000001ff */
[----:B------:R-:W-:Y:S01]  /*8860*/  FMUL.FTZ R136, R4, R136 ;  /* 0x0000008804887220 */ /* 0x000fe20000410000 */
[----:B------:R-:W-:Y:S01]  /*8870*/  MOV R12, R95 ;  /* 0x0000005f000c7202 */ /* 0x000fe20000000f00 */
[----:B------:R-:W-:Y:S01]  /*8880*/  UIMAD UR34, UR13, UR34, URZ ;  /* 0x000000220d2272a4 */ /* 0x000fe2000f8e023f */
[----:B------:R-:W-:-:S03]  /*8890*/  IMAD.U32 R4, RZ, RZ, UR12 ;  /* 0x0000000cff047e24 */ /* 0x000fc6000f8e00ff */
[----:B------:R-:W-:Y:S01]  /*88a0*/  UIMAD UR34, UR12, UR35, UR34 ;  /* 0x000000230c2272a4 */ /* 0x000fe2000f8e0222 */
[----:B------:R-:W-:Y:S02]  /*88b0*/  MOV R6, UR12 ;  /* 0x0000000c00067c02 */ /* 0x000fe40008000f00 */
[----:B------:R-:W-:-:S04]  /*88c0*/  IMAD.WIDE.U32 R4, R4, c[0x0][0x298], R12 ;  /* 0x0000a60004047a25 */ /* 0x000fc800078e000c */
[----:B------:R-:W-:Y:S01]  /*88d0*/  FFMA.FTZ R44, R58, R44, R7 ;  /* 0x0000002c3a2c7223 */ /* 0x000fe20000010007 */
[----:B------:R-:W-:Y:S01]  /*88e0*/  IADD3 R5, R5, UR34, RZ ;  /* 0x0000002205057c10 */ /* 0x000fe2000fffe0ff */
[----:B------:R-:W-:Y:S01]  /*88f0*/  ULDC.64 UR34, c[0x0][0x2a0] ;  /* 0x0000a80000227ab9 */ /* 0x000fe20000000a00 */
[----:B------:R-:W-:Y:S01]  /*8900*/  IMAD.WIDE.U32 R6, R6, c[0x0][0x2b8], R12 ;  /* 0x0000ae0006067a25 */ /* 0x000fe200078e000c */
[----:B------:R-:W-:Y:S01]  /*8910*/  MOV R12, UR14 ;  /* 0x0000000e000c7c02 */ /* 0x000fe20008000f00 */
[----:B------:R-:W-:Y:S02]  /*8920*/  UIMAD UR34, UR15, UR34, URZ ;  /* 0x000000220f2272a4 */ /* 0x000fe4000f8e023f */
[----:B------:R-:W-:Y:S02]  /*8930*/  UIMAD UR36, UR13, UR36, URZ ;  /* 0x000000240d2472a4 */ /* 0x000fe4000f8e023f */
[----:B------:R-:W-:Y:S01]  /*8940*/  UIMAD UR34, UR14, UR35, UR34 ;  /* 0x000000230e2272a4 */ /* 0x000fe2000f8e0222 */
[----:B------:R-:W-:Y:S01]  /*8950*/  IMAD.WIDE.U32 R4, R12, c[0x0][0x2a0], R4 ;  /* 0x0000a8000c047a25 */ /* 0x000fe200078e0004 */
[----:B------:R-:W-:-:S03]  /*8960*/  UIMAD UR36, UR12, UR37, UR36 ;  /* 0x000000250c2472a4 */ /* 0x000fc6000f8e0224 */
[----:B------:R-:W-:Y:S01]  /*8970*/  FMUL.FTZ R131, R111, R131 ;  /* 0x000000836f837220 */ /* 0x000fe20000410000 */
[----:B------:R-:W-:Y:S02]  /*8980*/  IADD3 R111, R5, UR34, RZ ;  /* 0x00000022056f7c10 */ /* 0x000fe4000fffe0ff */
[----:B------:R-:W-:Y:S02]  /*8990*/  IADD3 R12, P0, R4, UR27, RZ ;  /* 0x0000001b040c7c10 */ /* 0x000fe4000ff1e0ff */
[----:B------:R-:W-:Y:S01]  /*89a0*/  IADD3 R7, R7, UR36, RZ ;  /* 0x0000002407077c10 */ /* 0x000fe2000fffe0ff */
[----:B------:R-:W-:Y:S01]  /*89b0*/  ULDC.64 UR36, c[0x0][0x2c0] ;  /* 0x0000b00000247ab9 */ /* 0x000fe20000000a00 */
[----:B------:R-:W-:Y:S01]  /*89c0*/  IADD3.X R13, R111, UR28, RZ, P0, !PT ;  /* 0x0000001c6f0d7c10 */ /* 0x000fe200087fe4ff */
[----:B------:R-:W-:Y:S01]  /*89d0*/  UIMAD UR36, UR15, UR36, URZ ;  /* 0x000000240f2472a4 */ /* 0x000fe2000f8e023f */
[----:B------:R-:W-:Y:S02]  /*89e0*/  FMUL.FTZ R132, R110, R132 ;  /* 0x000000846e847220 */ /* 0x000fe40000410000 */
[----:B------:R-:W-:Y:S01]  /*89f0*/  FMUL.FTZ R133, R85, R133 ;  /* 0x0000008555857220 */ /* 0x000fe20000410000 */
[----:B------:R-:W-:Y:S01]  /*8a00*/  UIMAD UR36, UR14, UR37, UR36 ;  /* 0x000000250e2472a4 */ /* 0x000fe2000f8e0224 */
[----:B------:R-:W-:Y:S01]  /*8a10*/  STS [R11.X4+0x6310], R130 ;  /* 0x006310820b007388 */ /* 0x000fe20000004800 */
[----:B------:R-:W-:Y:S03]  /*8a20*/  BSSY B0, `(.L_x_992) ;  /* 0x0000034000007945 */ /* 0x000fe60003800000 */
[----:B------:R-:W-:Y:S01]  /*8a30*/  STS [R11.X4+0x6314], R131 ;  /* 0x006314830b007388 */ /* 0x000fe20000004800 */
[----:B------:R-:W-:-:S03]  /*8a40*/  FMUL.FTZ R38, R38, R45 ;  /* 0x0000002d26267220 */ /* 0x000fc60000410000 */
[----:B------:R-:W-:Y:S04]  /*8a50*/  STS [R11.X4+0x6318], R132 ;  /* 0x006318840b007388 */ /* 0x000fe80000004800 */
[----:B------:R-:W-:Y:S04]  /*8a60*/  STS [R11.X4+0x631c], R133 ;  /* 0x00631c850b007388 */ /* 0x000fe80000004800 */
[----:B------:R-:W-:Y:S04]  /*8a70*/  STS [R11.X4+0x6320], R134 ;  /* 0x006320860b007388 */ /* 0x000fe80000004800 */
[----:B------:R-:W-:Y:S04]  /*8a80*/  STS [R11.X4+0x6324], R135 ;  /* 0x006324870b007388 */ /* 0x000fe80000004800 */
[----:B------:R-:W-:Y:S01]  /*8a90*/  STS [R11.X4+0x6328], R136 ;  /* 0x006328880b007388 */ /* 0x000fe20000004800 */
[----:B------:R-:W-:-:S02]  /*8aa0*/  FMUL.FTZ R100, R100, UR43 ;  /* 0x0000002b64647c20 */ /* 0x000fc40008410000 */
[----:B------:R-:W-:Y:S02]  /*8ab0*/  FMUL.FTZ R45, R45, UR43 ;  /* 0x0000002b2d2d7c20 */ /* 0x000fe40008410000 */
[----:B------:R-:W-:Y:S02]  /*8ac0*/  FMUL.FTZ R85, R48, UR43 ;  /* 0x0000002b30557c20 */ /* 0x000fe40008410000 */
[----:B----4-:R-:W-:-:S05]  /*8ad0*/  FMUL.FTZ R137, R84, R137 ;  /* 0x0000008954897220 */ /* 0x010fca0000410000 */
[----:B------:R-:W-:Y:S01]  /*8ae0*/  STS [R11.X4+0x632c], R137 ;  /* 0x00632c890b007388 */ /* 0x000fe20000004800 */
[----:B------:R-:W-:Y:S02]  /*8af0*/  FMUL.FTZ R84, R47, UR43 ;  /* 0x0000002b2f547c20 */ /* 0x000fe40008410000 */
[----:B--2---:R-:W-:Y:S02]  /*8b00*/  FMUL.FTZ R138, R10, R138 ;  /* 0x0000008a0a8a7220 */ /* 0x004fe40000410000 */
[----:B------:R-:W-:-:S04]  /*8b10*/  IMAD.U32 R10, RZ, RZ, UR14 ;  /* 0x0000000eff0a7e24 */ /* 0x000fc8000f8e00ff */
[----:B------:R-:W-:Y:S01]  /*8b20*/  IMAD.WIDE.U32 R6, R10, c[0x0][0x2c0], R6 ;  /* 0x0000b0000a067a25 */ /* 0x000fe200078e0006 */
[----:B------:R-:W-:Y:S04]  /*8b30*/  STS [R11.X4+0x6330], R138 ;  /* 0x0063308a0b007388 */ /* 0x000fe80000004800 */
[----:B------:R-:W-:Y:S02]  /*8b40*/  IADD3 R110, R7, UR36, RZ ;  /* 0x00000024076e7c10 */ /* 0x000fe4000fffe0ff */
[----:B------:R-:W-:Y:S01]  /*8b50*/  IADD3 R10, P1, R6, UR27, RZ ;  /* 0x0000001b060a7c10 */ /* 0x000fe2000ff3e0ff */
[----:B---3--:R-:W-:Y:S01]  /*8b60*/  FMUL.FTZ R140, R82, R140 ;  /* 0x0000008c528c7220 */ /* 0x008fe20000410000 */
[----:B------:R-:W-:-:S04]  /*8b70*/  MOV R82, UR27 ;  /* 0x0000001b00527c02 */ /* 0x000fc80008000f00 */
[----:B------:R-:W-:-:S04]  /*8b80*/  IADD3 R82, -R82, c[0x0][0x168], -R95 ;  /* 0x00005a0052527a10 */ /* 0x000fc80007ffe95f */
[----:B------:R-:W-:Y:S01]  /*8b90*/  ISETP.GE.AND P0, PT, R82, 0x1, PT ;  /* 0x000000015200780c */ /* 0x000fe20003f06270 */
[----:B-----5:R-:W-:Y:S02]  /*8ba0*/  FMUL.FTZ R141, R23, R141 ;  /* 0x0000008d178d7220 */ /* 0x020fe40000410000 */
[----:B------:R-:W-:Y:S01]  /*8bb0*/  FMUL.FTZ R139, R83, R139 ;  /* 0x0000008b538b7220 */ /* 0x000fe20000410000 */
[----:B------:R-:W-:Y:S04]  /*8bc0*/  STS [R11.X4+0x6338], R140 ;  /* 0x0063388c0b007388 */ /* 0x000fe80000004800 */
[----:B------:R-:W-:Y:S04]  /*8bd0*/  STS [R11.X4+0x6334], R139 ;  /* 0x0063348b0b007388 */ /* 0x000fe80000004800 */
[----:B------:R1:W-:Y:S01]  /*8be0*/  STS [R11.X4+0x633c], R141 ;  /* 0x00633c8d0b007388 */ /* 0x0003e20000004800 */
[----:B------:R-:W-:Y:S01]  /*8bf0*/  FMUL.FTZ R83, R46, UR43 ;  /* 0x0000002b2e537c20 */ /* 0x000fe20008410000 */
[----:B-1----:R-:W-:-:S02]  /*8c00*/  IADD3.X R11, R110, UR28, RZ, P1, !PT ;  /* 0x0000001c6e0b7c10 */ /* 0x002fc40008ffe4ff */
[----:B------:R-:W-:Y:S06]  /*8c10*/  BAR.SYNC.DEFER_BLOCKING 0x0 ;  /* 0x0000000000007b1d */ /* 0x000fec0000010000 */
[----:B------:R-:W-:Y:S05]  /*8c20*/  @!P0 BRA `(.L_x_993) ;  /* 0x0000013000008947 */ /* 0x000fea0003800000 */
[----:B0-----:R0:W1:Y:S01]  /*8c30*/  LDS R126, [R22.X4+0x6300] ;  /* 0x00630000167e7984 */ /* 0x0010620000004800 */
        /* <DEDUP_REMOVED lines=18> */
.L_x_993:
[----:B0-----:R-:W-:Y:S05]  /*8d60*/  BSYNC B0 ;  /* 0x0000000000007941 */ /* 0x001fea0003800000 */
.L_x_992:
[----:B------:R-:W0:Y:S01]  /*8d70*/  LDS R81, [R81.X4+0x6500] ;  /* 0x0065000051517984 */ /* 0x000e220000004800 */
[C---:B------:R-:W-:Y:S01]  /*8d80*/  LEA R10, P0, R4.reuse, c[0x0][0x318], 0x2 ;  /* 0x0000c600040a7a11 */ /* 0x040fe200078010ff */
[----:B------:R-:W-:Y:S01]  /*8d90*/  ULDC UR34, c[0x0][0x174] ;  /* 0x00005d0000227ab9 */ /* 0x000fe20000000800 */
[----:B------:R-:W-:Y:S01]  /*8da0*/  BSSY B0, `(.L_x_994) ;  /* 0x000001c000007945 */ /* 0x000fe20003800000 */
[----:B------:R-:W-:Y:S01]  /*8db0*/  UIADD3 UR34, UR6, -UR34, URZ ;  /* 0x8000002206227290 */ /* 0x000fe2000fffe03f */
[----:B------:R-:W-:Y:S01]  /*8dc0*/  LEA.HI.X R11, R4, c[0x0][0x31c], R111, 0x2, P0 ;  /* 0x0000c700040b7a11 */ /* 0x000fe200000f146f */
[----:B------:R-:W-:Y:S01]  /*8dd0*/  USHF.L.U64.HI UR42, UR8, 0x2, UR9 ;  /* 0x00000002082a7899 */ /* 0x000fe20008010209 */
[C---:B------:R-:W-:Y:S01]  /*8de0*/  LEA R4, P0, R6.reuse, c[0x0][0x320], 0x2 ;  /* 0x0000c80006047a11 */ /* 0x040fe200078010ff */
[----:B------:R-:W-:Y:S02]  /*8df0*/  UIMAD UR43, UR34, -0x800, URZ ;  /* 0xfffff800222b78a4 */ /* 0x000fe4000f8e023f */
[----:B------:R-:W-:Y:S01]  /*8e00*/  ULDC.64 UR36, c[0x0][0x2d0] ;  /* 0x0000b40000247ab9 */ /* 0x000fe20000000a00 */
[----:B------:R-:W-:Y:S01]  /*8e10*/  LEA.HI.X R5, R6, c[0x0][0x324], R110, 0x2, P0 ;  /* 0x0000c90006057a11 */ /* 0x000fe200000f146e */
[----:B------:R-:W-:Y:S01]  /*8e20*/  ULDC.64 UR34, c[0x0][0x2b0] ;  /* 0x0000ac0000227ab9 */ /* 0x000fe20000000a00 */
[----:B------:R-:W-:Y:S01]  /*8e30*/  ISETP.GE.AND P0, PT, R82, 0x81, PT ;  /* 0x000000815200780c */ /* 0x000fe20003f06270 */
[----:B------:R-:W-:Y:S01]  /*8e40*/  USHF.L.U32 UR46, UR8, 0x2, URZ ;  /* 0x00000002082e7899 */ /* 0x000fe2000800063f */
[----:B------:R-:W-:Y:S01]  /*8e50*/  MOV R12, UR43 ;  /* 0x0000002b000c7c02 */ /* 0x000fe20008000f00 */
[----:B------:R-:W-:Y:S01]  /*8e60*/  UIMAD UR34, UR42, UR34, URZ ;  /* 0x000000222a2272a4 */ /* 0x000fe2000f8e023f */
[----:B------:R-:W-:Y:S01]  /*8e70*/  IMAD.U32 R6, RZ, RZ, UR43 ;  /* 0x0000002bff067e24 */ /* 0x000fe2000f8e00ff */
[----:B------:R-:W-:-:S02]  /*8e80*/  UIMAD UR36, UR42, UR36, URZ ;  /* 0x000000242a2472a4 */ /* 0x000fc4000f8e023f */
[----:B------:R-:W-:Y:S01]  /*8e90*/  UIMAD UR34, UR46, UR35, UR34 ;  /* 0x000000232e2272a4 */ /* 0x000fe2000f8e0222 */
[----:B------:R-:W-:Y:S01]  /*8ea0*/  IMAD.WIDE R12, R12, 0x4, R10 ;  /* 0x000000040c0c7825 */ /* 0x000fe200078e020a */
[----:B------:R-:W-:-:S03]  /*8eb0*/  UIMAD UR36, UR46, UR37, UR36 ;  /* 0x000000252e2472a4 */ /* 0x000fc6000f8e0224 */
[----:B------:R-:W-:Y:S01]  /*8ec0*/  IMAD.WIDE R6, R6, 0x4, R4 ;  /* 0x0000000406067825 */ /* 0x000fe200078e0204 */
[----:B------:R-:W-:Y:S05]  /*8ed0*/  @!P0 BRA `(.L_x_995) ;  /* 0x0000008000008947 */ /* 0x000fea0003800000 */
[----:B------:R-:W-:-:S05]  /*8ee0*/  MOV R22, UR46 ;  /* 0x0000002e00167c02 */ /* 0x000fca0008000f00 */
[----:B------:R-:W-:-:S05]  /*8ef0*/  IMAD.WIDE.U32 R12, R22, c[0x0][0x2b0], R12 ;  /* 0x0000ac00160c7a25 */ /* 0x000fca00078e000c */
[----:B------:R-:W-:-:S05]  /*8f00*/  IADD3 R13, R13, UR34, RZ ;  /* 0x000000220d0d7c10 */ /* 0x000fca000fffe0ff */
[----:B------:R1:W-:Y:S02]  /*8f10*/  RED.E.ADD.F32.FTZ.RN.STRONG.GPU [R12.64+-0x1e00], R80 ;  /* 0xffe200500c00798e */ /* 0x0003e4000c10e7a8 */
[----:B-1----:R-:W-:-:S05]  /*8f20*/  MOV R12, UR46 ;  /* 0x0000002e000c7c02 */ /* 0x002fca0008000f00 */
[----:B------:R-:W-:-:S05]  /*8f30*/  IMAD.WIDE.U32 R6, R12, c[0x0][0x2d0], R6 ;  /* 0x0000b4000c067a25 */ /* 0x000fca00078e0006 */
[----:B------:R-:W-:-:S05]  /*8f40*/  IADD3 R7, R7, UR36, RZ ;  /* 0x0000002407077c10 */ /* 0x000fca000fffe0ff */
[----:B0-----:R0:W-:Y:S02]  /*8f50*/  RED.E.ADD.F32.FTZ.RN.STRONG.GPU [R6.64+-0x1e00], R81 ;  /* 0xffe200510600798e */ /* 0x0011e4000c10e7a8 */
.L_x_995:
[----:B------:R-:W-:Y:S05]  /*8f60*/  BSYNC B0 ;  /* 0x0000000000007941 */ /* 0x000fea0003800000 */
.L_x_994:
[----:B------:R-:W1:Y:S01]  /*8f70*/  LDS R109, [R109.X4+0x6700] ;  /* 0x006700006d6d7984 */ /* 0x000e620000004800 */
[----:B------:R-:W-:Y:S01]  /*8f80*/  USHF.L.U32 UR35, UR29, 0x2, URZ ;  /* 0x000000021d237899 */ /* 0x000fe2000800063f */
[C---:B------:R-:W-:Y:S01]  /*8f90*/  ISETP.GE.AND P6, PT, R82.reuse, 0x101, PT ;  /* 0x000001015200780c */ /* 0x040fe20003fc6270 */
[----:B------:R-:W-:Y:S01]  /*8fa0*/  USHF.L.U64.HI UR37, UR29, 0x2, UR38 ;  /* 0x000000021d257899 */ /* 0x000fe20008010226 */
[----:B------:R-:W-:Y:S01]  /*8fb0*/  BSSY B0, `(.L_x_996) ;  /* 0x0000015000007945 */ /* 0x000fe20003800000 */
[----:B------:R-:W-:Y:S01]  /*8fc0*/  FADD.FTZ R9, R9, R14 ;  /* 0x0000000e09097221 */ /* 0x000fe20000010000 */
[----:B------:R-:W-:Y:S02]  /*8fd0*/  ISETP.GE.AND P2, PT, R82, 0x281, PT ;  /* 0x000002815200780c */ /* 0x000fe40003f46270 */
[----:B0-----:R-:W-:Y:S02]  /*8fe0*/  IADD3 R6, P0, R10, UR35, RZ ;  /* 0x000000230a067c10 */ /* 0x001fe4000ff1e0ff */
[----:B------:R-:W-:-:S02]  /*8ff0*/  IADD3 R4, P1, R4, UR35, RZ ;  /* 0x0000002304047c10 */ /* 0x000fc4000ff3e0ff */
[----:B------:R-:W-:Y:S02]  /*9000*/  IADD3.X R7, R11, UR37, RZ, P0, !PT ;  /* 0x000000250b077c10 */ /* 0x000fe400087fe4ff */
[----:B------:R-:W-:Y:S02]  /*9010*/  MOV R10, UR46 ;  /* 0x0000002e000a7c02 */ /* 0x000fe40008000f00 */
[----:B------:R-:W-:Y:S02]  /*9020*/  IADD3.X R5, R5, UR37, RZ, P1, !PT ;  /* 0x0000002505057c10 */ /* 0x000fe40008ffe4ff */
[----:B------:R-:W-:Y:S01]  /*9030*/  MOV R11, UR46 ;  /* 0x0000002e000b7c02 */ /* 0x000fe20008000f00 */
[----:B------:R-:W-:Y:S01]  /*9040*/  IMAD.WIDE.U32 R6, R10, c[0x0][0x2b0], R6 ;  /* 0x0000ac000a067a25 */ /* 0x000fe200078e0006 */
[C---:B------:R-:W-:Y:S02]  /*9050*/  ISETP.GE.AND P0, PT, R82.reuse, 0x181, PT ;  /* 0x000001815200780c */ /* 0x040fe40003f06270 */
[----:B------:R-:W-:Y:S01]  /*9060*/  ISETP.GE.AND P1, PT, R82, 0x201, PT ;  /* 0x000002015200780c */ /* 0x000fe20003f26270 */
[----:B------:R-:W-:Y:S01]  /*9070*/  IMAD.WIDE.U32 R4, R11, c[0x0][0x2d0], R4 ;  /* 0x0000b4000b047a25 */ /* 0x000fe200078e0004 */
[----:B------:R-:W-:-:S02]  /*9080*/  IADD3 R7, R7, UR34, RZ ;  /* 0x0000002207077c10 */ /* 0x000fc4000fffe0ff */
[C---:B------:R-:W-:Y:S02]  /*9090*/  ISETP.GE.AND P3, PT, R82.reuse, 0x301, PT ;  /* 0x000003015200780c */ /* 0x040fe40003f66270 */
[----:B------:R-:W-:Y:S02]  /*90a0*/  IADD3 R5, R5, UR36, RZ ;  /* 0x0000002405057c10 */ /* 0x000fe4000fffe0ff */
[C---:B------:R-:W-:Y:S02]  /*90b0*/  ISETP.GE.AND P4, PT, R82.reuse, 0x381, PT ;  /* 0x000003815200780c */ /* 0x040fe40003f86270 */
[----:B------:R-:W-:Y:S01]  /*90c0*/  ISETP.GE.AND P5, PT, R82, 0x401, PT ;  /* 0x000004015200780c */ /* 0x000fe20003fa6270 */
[----:B------:R-:W-:Y:S07]  /*90d0*/  @!P6 BRA `(.L_x_997) ;  /* 0x000000200000e947 */ /* 0x000fee0003800000 */
[----:B------:R0:W-:Y:S04]  /*90e0*/  RED.E.ADD.F32.FTZ.RN.STRONG.GPU [R6.64+-0x1c00], R24 ;  /* 0xffe400180600798e */ /* 0x0001e8000c10e7a8 */
[----:B-1----:R0:W-:Y:S02]  /*90f0*/  RED.E.ADD.F32.FTZ.RN.STRONG.GPU [R4.64+-0x1c00], R109 ;  /* 0xffe4006d0400798e */ /* 0x0021e4000c10e7a8 */
.L_x_997:
[----:B------:R-:W-:Y:S05]  /*9100*/  BSYNC B0 ;  /* 0x0000000000007941 */ /* 0x000fea0003800000 */
.L_x_996:
[----:B------:R-:W2:Y:S01]  /*9110*/  LDS R108, [R108.X4+0x6900] ;  /* 0x006900006c6c7984 */ /* 0x000ea20000004800 */
[----:B------:R-:W-:Y:S01]  /*9120*/  BSSY B0, `(.L_x_998) ;  /* 0x0000004000007945 */ /* 0x000fe20003800000 */
[----:B------:R-:W-:Y:S05]  /*9130*/  @!P0 BRA `(.L_x_999) ;  /* 0x0000002000008947 */ /* 0x000fea0003800000 */
[----:B------:R3:W-:Y:S04]  /*9140*/  RED.E.ADD.F32.FTZ.RN.STRONG.GPU [R6.64+-0x1a00], R25 ;  /* 0xffe600190600798e */ /* 0x0007e8000c10e7a8 */
[----:B--2---:R3:W-:Y:S02]  /*9150*/  RED.E.ADD.F32.FTZ.RN.STRONG.GPU [R4.64+-0x1a00], R108 ;  /* 0xffe6006c0400798e */ /* 0x0047e4000c10e7a8 */
.L_x_999:
[----:B------:R-:W-:Y:S05]  /*9160*/  BSYNC B0 ;  /* 0x0000000000007941 */ /* 0x000fea0003800000 */
.L_x_998:
[----:B------:R-:W4:Y:S01]  /*9170*/  LDS R107, [R107.X4+0x6b00] ;  /* 0x006b00006b6b7984 */ /* 0x000f220000004800 */
[----:B------:R-:W-:Y:S01]  /*9180*/  BSSY B0, `(.L_x_1000) ;  /* 0x0000004000007945 */ /* 0x000fe20003800000 */
[----:B------:R-:W-:Y:S05]  /*9190*/  @!P1 BRA `(.L_x_1001) ;  /* 0x0000002000009947 */ /* 0x000fea0003800000 */
[----:B------:R0:W-:Y:S04]  /*91a0*/  RED.E.ADD.F32.FTZ.RN.STRONG.GPU [R6.64+-0x1800], R26 ;  /* 0xffe8001a0600798e */ /* 0x0001e8000c10e7a8 */
[----:B----4-:R0:W-:Y:S02]  /*91b0*/  RED.E.ADD.F32.FTZ.RN.STRONG.GPU [R4.64+-0x1800], R107 ;  /* 0xffe8006b0400798e */ /* 0x0101e4000c10e7a8 */
.L_x_1001:
[----:B------:R-:W-:Y:S05]  /*91c0*/  BSYNC B0 ;  /* 0x0000000000007941 */ /* 0x000fea0003800000 */
.L_x_1000:
[----:B------:R-:W0:Y:S01]  /*91d0*/  LDS R106, [R106.X4+0x6d00] ;  /* 0x006d00006a6a7984 */ /* 0x000e220000004800 */
[----:B------:R-:W-:Y:S01]  /*91e0*/  BSSY B0, `(.L_x_1002) ;  /* 0x0000004000007945 */ /* 0x000fe20003800000 */
[----:B------:R-:W-:Y:S05]  /*91f0*/  @!P2 BRA `(.L_x_1003) ;  /* 0x000000200000a947 */ /* 0x000fea0003800000 */
[----:B------:R3:W-:Y:S04]  /*9200*/  RED.E.ADD.F32.FTZ.RN.STRONG.GPU [R6.64+-0x1600], R27 ;  /* 0xffea001b0600798e */ /* 0x0007e8000c10e7a8 */
[----:B0-----:R3:W-:Y:S02]  /*9210*/  RED.E.ADD.F32.FTZ.RN.STRONG.GPU [R4.64+-0x1600], R106 ;  /* 0xffea006a0400798e */ /* 0x0017e4000c10e7a8 */
.L_x_1003:
[----:B------:R-:W-:Y:S05]  /*9220*/  BSYNC B0 ;  /* 0x0000000000007941 */ /* 0x000fea0003800000 */
.L_x_1002:
[----:B------:R-:W3:Y:S01]  /*9230*/  LDS R105, [R105.X4+0x6f00] ;  /* 0x006f000069697984 */ /* 0x000ee20000004800 */
[----:B------:R-:W-:Y:S01]  /*9240*/  BSSY B0, `(.L_x_1004) ;  /* 0x0000004000007945 */ /* 0x000fe20003800000 */
[----:B------:R-:W-:Y:S05]  /*9250*/  @!P3 BRA `(.L_x_1005) ;  /* 0x000000200000b947 */ /* 0x000fea0003800000 */
[----:B------:R4:W-:Y:S04]  /*9260*/  RED.E.ADD.F32.FTZ.RN.STRONG.GPU [R6.64+-0x1400], R28 ;  /* 0xffec001c0600798e */ /* 0x0009e8000c10e7a8 */
[----:B---3--:R4:W-:Y:S02]  /*9270*/  RED.E.ADD.F32.FTZ.RN.STRONG.GPU [R4.64+-0x1400], R105 ;  /* 0xffec00690400798e */ /* 0x0089e4000c10e7a8 */
.L_x_1005:
[----:B------:R-:W-:Y:S05]  /*9280*/  BSYNC B0 ;  /* 0x0000000000007941 */ /* 0x000fea0003800000 */
.L_x_1004:
[----:B------:R-:W4:Y:S01]  /*9290*/  LDS R104, [R104.X4+0x7100] ;  /* 0x0071000068687984 */ /* 0x000f220000004800 */
[----:B------:R-:W-:Y:S01]  /*92a0*/  BSSY B0, `(.L_x_1006) ;  /* 0x0000004000007945 */ /* 0x000fe20003800000 */
[----:B------:R-:W-:Y:S05]  /*92b0*/  @!P4 BRA `(.L_x_1007) ;  /* 0x000000200000c947 */ /* 0x000fea0003800000 */
[----:B------:R4:W-:Y:S04]  /*92c0*/  RED.E.ADD.F32.FTZ.RN.STRONG.GPU [R6.64+-0x1200], R29 ;  /* 0xffee001d0600798e */ /* 0x0009e8000c10e7a8 */
[----:B----4-:R4:W-:Y:S02]  /*92d0*/  RED.E.ADD.F32.FTZ.RN.STRONG.GPU [R4.64+-0x1200], R104 ;  /* 0xffee00680400798e */ /* 0x0109e4000c10e7a8 */
.L_x_1007:
[----:B------:R-:W-:Y:S05]  /*92e0*/  BSYNC B0 ;  /* 0x0000000000007941 */ /* 0x000fea0003800000 */
.L_x_1006:
[----:B------:R-:W4:Y:S01]  /*92f0*/  LDS R103, [R103.X4+0x7300] ;  /* 0x0073000067677984 */ /* 0x000f220000004800 */
[----:B------:R-:W-:Y:S01]  /*9300*/  BSSY B0, `(.L_x_1008) ;  /* 0x0000004000007945 */ /* 0x000fe20003800000 */
[----:B------:R-:W-:Y:S05]  /*9310*/  @!P5 BRA `(.L_x_1009) ;  /* 0x000000200000d947 */ /* 0x000fea0003800000 */
[----:B------:R4:W-:Y:S04]  /*9320*/  RED.E.ADD.F32.FTZ.RN.STRONG.GPU [R6.64+-0x1000], R30 ;  /* 0xfff0001e0600798e */ /* 0x0009e8000c10e7a8 */
[----:B----4-:R4:W-:Y:S02]  /*9330*/  RED.E.ADD.F32.FTZ.RN.STRONG.GPU [R4.64+-0x1000], R103 ;  /* 0xfff000670400798e */ /* 0x0109e4000c10e7a8 */
.L_x_1009:
[----:B------:R-:W-:Y:S05]  /*9340*/  BSYNC B0 ;  /* 0x0000000000007941 */ /* 0x000fea0003800000 */
.L_x_1008:
        /* <DEDUP_REMOVED lines=12> */
.L_x_1011:
[----:B------:R-:W-:Y:S05]  /*9410*/  BSYNC B0 ;  /* 0x0000000000007941 */ /* 0x000fea0003800000 */
.L_x_1010:
[----:B------:R-:W4:Y:S01]  /*9420*/  LDS R101, [R101.X4+0x7700] ;  /* 0x0077000065657984 */ /* 0x000f220000004800 */
[----:B------:R-:W-:Y:S01]  /*9430*/  BSSY B0, `(.L_x_1012) ;  /* 0x0000004000007945 */ /* 0x000fe20003800000 */
[----:B------:R-:W-:Y:S05]  /*9440*/  @!P0 BRA `(.L_x_1013) ;  /* 0x0000002000008947 */ /* 0x000fea0003800000 */
[----:B------:R4:W-:Y:S04]  /*9450*/  RED.E.ADD.F32.FTZ.RN.STRONG.GPU [R6.64+-0xc00], R32 ;  /* 0xfff400200600798e */ /* 0x0009e8000c10e7a8 */
[----:B----4-:R4:W-:Y:S02]  /*9460*/  RED.E.ADD.F32.FTZ.RN.STRONG.GPU [R4.64+-0xc00], R101 ;  /* 0xfff400650400798e */ /* 0x0109e4000c10e7a8 */
.L_x_1013:
[----:B------:R-:W-:Y:S05]  /*9470*/  BSYNC B0 ;  /* 0x0000000000007941 */ /* 0x000fea0003800000 */
.L_x_1012:
[----:B------:R-:W4:Y:S01]  /*9480*/  LDS R99, [R99.X4+0x7900] ;  /* 0x0079000063637984 */ /* 0x000f220000004800 */
[----:B------:R-:W-:Y:S01]  /*9490*/  BSSY B0, `(.L_x_1014) ;  /* 0x0000004000007945 */ /* 0x000fe20003800000 */
[----:B------:R-:W-:Y:S05]  /*94a0*/  @!P1 BRA `(.L_x_1015) ;  /* 0x0000002000009947 */ /* 0x000fea0003800000 */
[----:B------:R4:W-:Y:S04]  /*94b0*/  RED.E.ADD.F32.FTZ.RN.STRONG.GPU [R6.64+-0xa00], R33 ;  /* 0xfff600210600798e */ /* 0x0009e8000c10e7a8 */
[----:B----4-:R4:W-:Y:S02]  /*94c0*/  RED.E.ADD.F32.FTZ.RN.STRONG.GPU [R4.64+-0xa00], R99 ;  /* 0xfff600630400798e */ /* 0x0109e4000c10e7a8 */
.L_x_1015:
[----:B------:R-:W-:Y:S05]  /*94d0*/  BSYNC B0 ;  /* 0x0000000000007941 */ /* 0x000fea0003800000 */
.L_x_1014:
[----:B------:R-:W4:Y:S01]  /*94e0*/  LDS R97, [R97.X4+0x7b00] ;  /* 0x007b000061617984 */ /* 0x000f220000004800 */
[----:B------:R-:W-:Y:S01]  /*94f0*/  BSSY B0, `(.L_x_1016) ;  /* 0x0000004000007945 */ /* 0x000fe20003800000 */
[----:B------:R-:W-:Y:S05]  /*9500*/  @!P2 BRA `(.L_x_1017) ;  /* 0x000000200000a947 */ /* 0x000fea0003800000 */
[----:B------:R4:W-:Y:S04]  /*9510*/  RED.E.ADD.F32.FTZ.RN.STRONG.GPU [R6.64+-0x800], R34 ;  /* 0xfff800220600798e */ /* 0x0009e8000c10e7a8 */
[----:B----4-:R4:W-:Y:S02]  /*9520*/  RED.E.ADD.F32.FTZ.RN.STRONG.GPU [R4.64+-0x800], R97 ;  /* 0xfff800610400798e */ /* 0x0109e4000c10e7a8 */
.L_x_1017:
[----:B------:R-:W-:Y:S05]  /*9530*/  BSYNC B0 ;  /* 0x0000000000007941 */ /* 0x000fea0003800000 */
.L_x_1016:
[----:B------:R-:W4:Y:S01]  /*9540*/  LDS R96, [R96.X4+0x7d00] ;  /* 0x007d000060607984 */ /* 0x000f220000004800 */
[----:B------:R-:W-:Y:S01]  /*9550*/  BSSY B0, `(.L_x_1018) ;  /* 0x0000004000007945 */ /* 0x000fe20003800000 */
[----:B------:R-:W-:Y:S05]  /*9560*/  @!P3 BRA `(.L_x_1019) ;  /* 0x000000200000b947 */ /* 0x000fea0003800000 */
[----:B------:R4:W-:Y:S04]  /*9570*/  RED.E.ADD.F32.FTZ.RN.STRONG.GPU [R6.64+-0x600], R35 ;  /* 0xfffa00230600798e */ /* 0x0009e8000c10e7a8 */
[----:B----4-:R4:W-:Y:S02]  /*9580*/  RED.E.ADD.F32.FTZ.RN.STRONG.GPU [R4.64+-0x600], R96 ;  /* 0xfffa00600400798e */ /* 0x0109e4000c10e7a8 */
.L_x_1019:
[----:B------:R-:W-:Y:S05]  /*9590*/  BSYNC B0 ;  /* 0x0000000000007941 */ /* 0x000fea0003800000 */
.L_x_1018:
[----:B------:R-:W4:Y:S01]  /*95a0*/  LDS R87, [R87.X4+0x7f00] ;  /* 0x007f000057577984 */ /* 0x000f220000004800 */
[----:B------:R-:W-:Y:S01]  /*95b0*/  BSSY B0, `(.L_x_1020) ;  /* 0x0000004000007945 */ /* 0x000fe20003800000 */
[----:B------:R-:W-:Y:S05]  /*95c0*/  @!P4 BRA `(.L_x_1021) ;  /* 0x000000200000c947 */ /* 0x000fea0003800000 */
[----:B------:R4:W-:Y:S04]  /*95d0*/  RED.E.ADD.F32.FTZ.RN.STRONG.GPU [R6.64+-0x400], R42 ;  /* 0xfffc002a0600798e */ /* 0x0009e8000c10e7a8 */
[----:B----4-:R4:W-:Y:S02]  /*95e0*/  RED.E.ADD.F32.FTZ.RN.STRONG.GPU [R4.64+-0x400], R87 ;  /* 0xfffc00570400798e */ /* 0x0109e4000c10e7a8 */
.L_x_1021:
[----:B------:R-:W-:Y:S05]  /*95f0*/  BSYNC B0 ;  /* 0x0000000000007941 */ /* 0x000fea0003800000 */
.L_x_1020:
[----:B------:R-:W4:Y:S01]  /*9600*/  LDS R86, [R86.X4+0x8100] ;  /* 0x0081000056567984 */ /* 0x000f220000004800 */
[----:B------:R-:W-:Y:S01]  /*9610*/  BSSY B0, `(.L_x_1022) ;  /* 0x0000004000007945 */ /* 0x000fe20003800000 */
[----:B------:R-:W-:Y:S05]  /*9620*/  @!P5 BRA `(.L_x_1023) ;  /* 0x000000200000d947 */ /* 0x000fea0003800000 */
[----:B------:R4:W-:Y:S04]  /*9630*/  RED.E.ADD.F32.FTZ.RN.STRONG.GPU [R6.64+-0x200], R43 ;  /* 0xfffe002b0600798e */ /* 0x0009e8000c10e7a8 */
[----:B----4-:R4:W-:Y:S02]  /*9640*/  RED.E.ADD.F32.FTZ.RN.STRONG.GPU [R4.64+-0x200], R86 ;  /* 0xfffe00560400798e */ /* 0x0109e4000c10e7a8 */
.L_x_1023:
[----:B------:R-:W-:Y:S05]  /*9650*/  BSYNC B0 ;  /* 0x0000000000007941 */ /* 0x000fea0003800000 */
.L_x_1022:
[----:B------:R-:W5:Y:S04]  /*9660*/  LDL.LU R12, [R1] ;  /* 0x00000000010c7983 */ /* 0x000f680000300800 */
[----:B----4-:R-:W4:Y:S04]  /*9670*/  LDL.LU R11, [R1+0x94] ;  /* 0x00009400010b7983 */ /* 0x010f280000300800 */
[----:B---3--:R-:W3:Y:S04]  /*9680*/  LDL.LU R10, [R1+0x98] ;  /* 0x00009800010a7983 */ /* 0x008ee80000300800 */
[----:B0-2---:R-:W2:Y:S04]  /*9690*/  LDL.LU R7, [R1+0x9c] ;  /* 0x00009c0001077983 */ /* 0x005ea80000300800 */
[----:B------:R-:W2:Y:S01]  /*96a0*/  LDL.LU R6, [R1+0xa0] ;  /* 0x0000a00001067983 */ /* 0x000ea20000300800 */
[----:B------:R-:W-:Y:S01]  /*96b0*/  FMUL.FTZ R39, R39, R46 ;  /* 0x0000002e27277220 */ /* 0x000fe20000410000 */
[----:B------:R-:W-:Y:S01]  /*96c0*/  ISETP.NE.AND P2, PT, R95, RZ, PT ;  /* 0x000000ff5f00720c */ /* 0x000fe20003f45270 */
[----:B------:R-:W-:Y:S01]  /*96d0*/  FMUL.FTZ R40, R40, R47 ;  /* 0x0000002f28287220 */ /* 0x000fe20000410000 */
[----:B------:R-:W0:Y:S01]  /*96e0*/  SHFL.DOWN P0, R4, R9, 0x1, 0x1f ;  /* 0x08201f0009047f89 */ /* 0x000e220000000000 */
[----:B------:R-:W-:Y:S01]  /*96f0*/  FMUL.FTZ R41, R41, R48 ;  /* 0x0000003029297220 */ /* 0x000fe20000410000 */
[----:B------:R-:W-:Y:S01]  /*9700*/  BSSY B0, `(.L_x_1024) ;  /* 0x0000039000007945 */ /* 0x000fe20003800000 */
[----:B------:R-:W-:Y:S01]  /*9710*/  FMUL.FTZ R100, R100, R15 ;  /* 0x0000000f64647220 */ /* 0x000fe20000410000 */
[----:B------:R-:W1:Y:S01]  /*9720*/  S2R R13, SR_LANEID ;  /* 0x00000000000d7919 */ /* 0x000e620000000000 */
[----:B------:R-:W-:-:S02]  /*9730*/  FMUL.FTZ R45, R45, R17 ;  /* 0x000000112d2d7220 */ /* 0x000fc40000410000 */
[----:B------:R-:W-:Y:S02]  /*9740*/  FMUL.FTZ R83, R83, R18 ;  /* 0x0000001253537220 */ /* 0x000fe40000410000 */
[----:B------:R-:W-:Y:S02]  /*9750*/  FMUL.FTZ R84, R84, R19 ;  /* 0x0000001354547220 */ /* 0x000fe40000410000 */
[----:B------:R-:W-:Y:S02]  /*9760*/  FMUL.FTZ R85, R85, R20 ;  /* 0x0000001455557220 */ /* 0x000fe40000410000 */
[----:B------:R-:W-:Y:S02]  /*9770*/  FFMA.FTZ R16, R59, R36, R16 ;  /* 0x000000243b107223 */ /* 0x000fe40000010010 */
[----:B------:R-:W-:Y:S02]  /*9780*/  FFMA.FTZ R37, R60, R37, R100 ;  /* 0x000000253c257223 */ /* 0x000fe40000010064 */
[----:B------:R-:W-:-:S02]  /*9790*/  FFMA.FTZ R83, R62, R39, R83 ;  /* 0x000000273e537223 */ /* 0x000fc40000010053 */
[----:B------:R-:W-:Y:S02]  /*97a0*/  FFMA.FTZ R84, R63, R40, R84 ;  /* 0x000000283f547223 */ /* 0x000fe40000010054 */
[----:B------:R-:W-:Y:S02]  /*97b0*/  FFMA.FTZ R85, R64, R41, R85 ;  /* 0x0000002940557223 */ /* 0x000fe40000010055 */
[----:B------:R-:W-:Y:S02]  /*97c0*/  FADD.FTZ R165, R16, R165 ;  /* 0x000000a510a57221 */ /* 0x000fe40000010000 */
[----:B0-----:R-:W-:Y:S02]  /*97d0*/  @P0 FADD R4, R9, R4 ;  /* 0x0000000409040221 */ /* 0x001fe40000000000 */
[----:B------:R-:W-:Y:S02]  /*97e0*/  FADD.FTZ R164, R37, R164 ;  /* 0x000000a425a47221 */ /* 0x000fe40000010000 */
[----:B------:R-:W-:Y:S01]  /*97f0*/  FADD.FTZ R162, R83, R162 ;  /* 0x000000a253a27221 */ /* 0x000fe20000010000 */
[----:B------:R-:W0:Y:S01]  /*9800*/  SHFL.DOWN P0, R5, R4, 0x2, 0x1f ;  /* 0x08401f0004057f89 */ /* 0x000e220000000000 */
[----:B------:R-:W-:-:S02]  /*9810*/  FADD.FTZ R161, R84, R161 ;  /* 0x000000a154a17221 */ /* 0x000fc40000010000 */
[----:B------:R-:W-:Y:S02]  /*9820*/  FADD.FTZ R158, R85, R158 ;  /* 0x0000009e559e7221 */ /* 0x000fe40000010000 */
[----:B0-----:R-:W-:-:S05]  /*9830*/  @P0 FADD R5, R4, R5 ;  /* 0x0000000504050221 */ /* 0x001fca0000000000 */
[----:B------:R-:W0:Y:S02]  /*9840*/  SHFL.DOWN P0, R4, R5, 0x4, 0x1f ;  /* 0x08801f0005047f89 */ /* 0x000e240000000000 */
[----:B0-----:R-:W-:-:S05]  /*9850*/  @P0 FADD R4, R5, R4 ;  /* 0x0000000405040221 */ /* 0x001fca0000000000 */
[----:B------:R-:W0:Y:S02]  /*9860*/  SHFL.DOWN P0, R5, R4, 0x8, 0x1f ;  /* 0x09001f0004057f89 */ /* 0x000e240000000000 */
[----:B0-----:R-:W-:Y:S01]  /*9870*/  @P0 FADD R5, R4, R5 ;  /* 0x0000000504050221 */ /* 0x001fe20000000000 */
[----:B-1----:R-:W-:-:S04]  /*9880*/  ISETP.NE.AND P0, PT, R13, RZ, PT ;  /* 0x000000ff0d00720c */ /* 0x002fc80003f05270 */
[----:B------:R-:W0:Y:S02]  /*9890*/  SHFL.DOWN P1, R4, R5, 0x10, 0x1f ;  /* 0x0a001f0005047f89 */ /* 0x000e240000020000 */
[----:B0-----:R-:W-:Y:S02]  /*98a0*/  @P1 FADD R4, R5, R4 ;  /* 0x0000000405041221 */ /* 0x001fe40000000000 */
[----:B-----5:R-:W-:Y:S02]  /*98b0*/  FADD.FTZ R12, R44, R12 ;  /* 0x0000000c2c0c7221 */ /* 0x020fe40000010000 */
[----:B----4-:R-:W-:-:S03]  /*98c0*/  FFMA.FTZ R11, R38, R8, R11 ;  /* 0x00000008260b7223 */ /* 0x010fc6000001000b */
[----:B------:R-:W-:Y:S01]  /*98d0*/  STL [R1], R12 ;  /* 0x0000000c01007387 */ /* 0x000fe20000100800 */
[----:B------:R-:W-:Y:S02]  /*98e0*/  FFMA.FTZ R38, R61, R38, R45 ;  /* 0x000000263d267223 */ /* 0x000fe4000001002d */
[----:B---3--:R-:W-:Y:S01]  /*98f0*/  FFMA.FTZ R10, R39, R3, R10 ;  /* 0x00000003270a7223 */ /* 0x008fe2000001000a */
[----:B------:R0:W-:Y:S01]  /*9900*/  STL [R1+0x94], R11 ;  /* 0x0000940b01007387 */ /* 0x0001e20000100800 */
[----:B------:R-:W-:Y:S02]  /*9910*/  FADD.FTZ R163, R38, R163 ;  /* 0x000000a326a37221 */ /* 0x000fe40000010000 */
[----:B--2---:R-:W-:Y:S01]  /*9920*/  FFMA.FTZ R7, R40, R2, R7 ;  /* 0x0000000228077223 */ /* 0x004fe20000010007 */
[----:B------:R1:W-:Y:S01]  /*9930*/  STL [R1+0x98], R10 ;  /* 0x0000980a01007387 */ /* 0x0003e20000100800 */
[----:B------:R-:W-:-:S03]  /*9940*/  FFMA.FTZ R6, R41, R0, R6 ;  /* 0x0000000029067223 */ /* 0x000fc60000010006 */
[----:B------:R1:W-:Y:S01]  /*9950*/  STL [R1+0x9c], R7 ;  /* 0x00009c0701007387 */ /* 0x0003e20000100800 */
[----:B0-----:R-:W-:-:S03]  /*9960*/  SHF.R.S32.HI R11, RZ, 0x1f, R95 ;  /* 0x0000001fff0b7819 */ /* 0x001fc6000001145f */
[----:B------:R1:W-:Y:S01]  /*9970*/  STL [R1+0xa0], R6 ;  /* 0x0000a00601007387 */ /* 0x0003e20000100800 */
[----:B------:R-:W-:-:S04]  /*9980*/  LEA.HI R11, R11, R95, RZ, 0x5 ;  /* 0x0000005f0b0b7211 */ /* 0x000fc800078f28ff */
        /* <DEDUP_REMOVED lines=16> */
.L_x_1025:
[----:B-1----:R-:W-:Y:S05]  /*9a90*/  BSYNC B0 ;  /* 0x0000000000007941 */ /* 0x002fea0003800000 */
.L_x_1024:
        /* <DEDUP_REMOVED lines=8> */
.L_x_978:
        /* <DEDUP_REMOVED lines=8> */
[----:B------:R-:W4:Y:S04]  /*9ba0*/  LDL.LU R13, [R1+0x94] ;  /* 0x00009400010d7983 */ /* 0x000f280000300800 */
        /* <DEDUP_REMOVED lines=10> */
[----:B-1----:R-:W4:Y:S04]  /*9c50*/  LDL.LU R2, [R1+0x68] ;  /* 0x0000680001027983 */ /* 0x002f280000300800 */
[----:B------:R-:W4:Y:S04]  /*9c60*/  LDL.LU R0, [R1+0x64] ;  /* 0x0000640001007983 */ /* 0x000f280000300800 */
[----:B------:R0:W5:Y:S01]  /*9c70*/  LDL.64 R44, [R1+0xe8] ;  /* 0x0000e800012c7983 */ /* 0x0001620000100a00 */
[----:B------:R-:W-:-:S06]  /*9c80*/  UIADD3 UR39, -UR27, UR39, URZ ;  /* 0x000000271b277290 */ /* 0x000fcc000fffe13f */
[----:B------:R-:W-:Y:S01]  /*9c90*/  IMAD.U32 R22, RZ, RZ, UR39 ;  /* 0x00000027ff167e24 */ /* 0x000fe2000f8e00ff */
[----:B------:R-:W-:Y:S02]  /*9ca0*/  UIMAD UR7, UR13, UR8, URZ ;  /* 0x000000080d0772a4 */ /* 0x000fe4000f8e023f */
[----:B------:R-:W-:Y:S02]  /*9cb0*/  UIMAD.WIDE.U32 UR34, UR12, UR8, URZ ;  /* 0x000000080c2272a5 */ /* 0x000fe4000f8e003f */
[----:B------:R-:W-:Y:S02]  /*9cc0*/  UIMAD UR28, UR13, UR36, URZ ;  /* 0x000000240d1c72a4 */ /* 0x000fe4000f8e023f */
[----:B------:R-:W-:Y:S01]  /*9cd0*/  UIMAD UR27, UR12, UR9, UR7 ;  /* 0x000000090c1b72a4 */ /* 0x000fe2000f8e0207 */
[----:B------:R-:W-:Y:S01]  /*9ce0*/  BSSY B0, `(.L_x_1027) ;  /* 0x0000038000007945 */ /* 0x000fe20003800000 */
[----:B------:R-:W-:Y:S02]  /*9cf0*/  UIMAD.WIDE.U32 UR8, UR12, UR36, URZ ;  /* 0x000000240c0872a5 */ /* 0x000fe4000f8e003f */
[----:B------:R-:W-:-:S02]  /*9d00*/  UIMAD UR28, UR12, UR37, UR28 ;  /* 0x000000250c1c72a4 */ /* 0x000fc4000f8e021c */
[----:B------:R-:W-:Y:S01]  /*9d10*/  UIADD3 UR7, UR35, UR27, URZ ;  /* 0x0000001b23077290 */ /* 0x000fe2000fffe03f */
[----:B--2---:R-:W-:Y:S04]  /*9d20*/  STS [R65], R16 ;  /* 0x0000001041007388 */ /* 0x004fe80000000800 */
[----:B---3--:R-:W-:Y:S04]  /*9d30*/  STS [R65+0x4], R15 ;  /* 0x0000040f41007388 */ /* 0x008fe80000000800 */
[----:B----4-:R-:W-:Y:S04]  /*9d40*/  STS [R65+0x8], R14 ;  /* 0x0000080e41007388 */ /* 0x010fe80000000800 */
        /* <DEDUP_REMOVED lines=49> */
.L_x_1028:
[----:B0-----:R-:W-:Y:S05]  /*a060*/  BSYNC B0 ;  /* 0x0000000000007941 */ /* 0x001fea0003800000 */
.L_x_1027:
[----:B------:R-:W-:Y:S01]  /*a070*/  ULDC.64 UR36, c[0x0][0x2e0] ;  /* 0x0000b80000247ab9 */ /* 0x000fe20000000a00 */
[----:B------:R-:W2:Y:S01]  /*a080*/  LDL.LU R5, [R1] ;  /* 0x0000000001057983 */ /* 0x000ea20000300800 */
[----:B------:R-:W-:Y:S02]  /*a090*/  UMOV UR35, UR7 ;  /* 0x0000000700237c82 */ /* 0x000fe40008000000 */
[----:B------:R-:W-:Y:S01]  /*a0a0*/  UIMAD.WIDE.U32 UR34, UR11, UR36, UR34 ;  /* 0x000000240b2272a5 */ /* 0x000fe2000f8e0022 */
[C---:B------:R-:W-:Y:S01]  /*a0b0*/  LEA R2, P0, R78.reuse, c[0x0][0x330], 0x2 ;  /* 0x0000cc004e027a11 */ /* 0x040fe200078010ff */
[----:B------:R-:W-:Y:S01]  /*a0c0*/  UIMAD UR36, UR10, UR36, URZ ;  /* 0x000000240a2472a4 */ /* 0x000fe2000f8e023f */
[----:B------:R-:W3:Y:S01]  /*a0d0*/  LDL.LU R6, [R1+0x4] ;  /* 0x0000040001067983 */ /* 0x000ee20000300800 */
[----:B------:R-:W-:Y:S02]  /*a0e0*/  UIADD3 UR7, UP0, UR29, UR34, URZ ;  /* 0x000000221d077290 */ /* 0x000fe4000ff1e03f */
[----:B------:R-:W-:Y:S01]  /*a0f0*/  UIMAD UR34, UR11, UR37, UR36 ;  /* 0x000000250b2272a4 */ /* 0x000fe2000f8e0224 */
[----:B------:R-:W-:Y:S01]  /*a100*/  LEA.HI.X R0, R78, c[0x0][0x334], R79, 0x2, P0 ;  /* 0x0000cd004e007a11 */ /* 0x000fe200000f144f */
[----:B------:R-:W4:Y:S02]  /*a110*/  LDL.LU R7, [R1+0x1c] ;  /* 0x00001c0001077983 */ /* 0x000f240000300800 */
[----:B------:R-:W-:Y:S01]  /*a120*/  UIADD3.X UR34, UR38, UR34, UR35, UP0, !UPT ;  /* 0x0000002226227290 */ /* 0x000fe200087fe423 */
[----:B------:R-:W-:Y:S01]  /*a130*/  IMAD.U32 R3, RZ, RZ, UR7 ;  /* 0x00000007ff037e24 */ /* 0x000fe2000f8e00ff */
[-C--:B------:R-:W-:Y:S01]  /*a140*/  ISETP.GE.AND P0, PT, R116, R41.reuse, PT ;  /* 0x000000297400720c */ /* 0x080fe20003f06270 */
[----:B------:R-:W4:Y:S01]  /*a150*/  LDL.LU R8, [R1+0x20] ;  /* 0x0000200001087983 */ /* 0x000f220000300800 */
[----:B------:R-:W-:-:S02]  /*a160*/  ISETP.GE.AND P1, PT, R94, R41, PT ;  /* 0x000000295e00720c */ /* 0x000fc40003f26270 */
[----:B------:R-:W-:Y:S01]  /*a170*/  LEA R2, P2, R3, R2, 0x2 ;  /* 0x0000000203027211 */ /* 0x000fe200078410ff */
[----:B------:R-:W0:Y:S01]  /*a180*/  S2R R10, SR_LANEID ;  /* 0x00000000000a7919 */ /* 0x000e220000000000 */
[----:B------:R-:W-:Y:S02]  /*a190*/  MOV R4, UR34 ;  /* 0x0000002200047c02 */ /* 0x000fe40008000f00 */
[-C--:B------:R-:W-:Y:S02]  /*a1a0*/  ISETP.GE.AND P3, PT, R115, R41.reuse, PT ;  /* 0x000000297300720c */ /* 0x080fe40003f66270 */
[----:B------:R-:W-:Y:S02]  /*a1b0*/  LEA.HI.X R3, R3, R0, R4, 0x2, P2 ;  /* 0x0000000003037211 */ /* 0x000fe400010f1404 */
[-C--:B------:R-:W-:Y:S02]  /*a1c0*/  ISETP.GE.AND P2, PT, R93, R41.reuse, PT ;  /* 0x000000295d00720c */ /* 0x080fe40003f46270 */
[-C--:B------:R-:W-:Y:S01]  /*a1d0*/  ISETP.GE.AND P4, PT, R117, R41.reuse, PT ;  /* 0x000000297500720c */ /* 0x080fe20003f86270 */
[----:B------:R-:W-:Y:S01]  /*a1e0*/  @!P0 STG.E [R2.64+-0x1f00], R11 ;  /* 0xffe1000b02008986 */ /* 0x000fe2000c101928 */
[----:B------:R-:W-:-:S02]  /*a1f0*/  ISETP.GE.AND P0, PT, R113, R41, PT ;  /* 0x000000297100720c */ /* 0x000fc40003f06270 */
[-C--:B------:R-:W-:Y:S01]  /*a200*/  ISETP.GE.AND P5, PT, R119, R41.reuse, PT ;  /* 0x000000297700720c */ /* 0x080fe20003fa6270 */
[----:B------:R-:W-:Y:S01]  /*a210*/  @!P1 STG.E [R2.64+-0x1e80], R13 ;  /* 0xffe1800d02009986 */ /* 0x000fe2000c101928 */
[-C--:B------:R-:W-:Y:S02]  /*a220*/  ISETP.GE.AND P1, PT, R114, R41.reuse, PT ;  /* 0x000000297200720c */ /* 0x080fe40003f26270 */
[----:B------:R-:W-:Y:S01]  /*a230*/  LOP3.LUT R21, R21, 0xfffffe00, RZ, 0xc0, !PT ;  /* 0xfffffe0015157812 */ /* 0x000fe200078ec0ff */
[----:B------:R-:W-:Y:S01]  /*a240*/  @!P3 STG.E [R2.64+-0x1e00], R15 ;  /* 0xffe2000f0200b986 */ /* 0x000fe2000c101928 */
[----:B------:R-:W-:-:S03]  /*a250*/  ISETP.GE.AND P3, PT, R112, R41, PT ;  /* 0x000000297000720c */ /* 0x000fc60003f66270 */
[----:B------:R-:W-:Y:S04]  /*a260*/  @!P2 STG.E [R2.64+-0x1d80], R17 ;  /* 0xffe280110200a986 */ /* 0x000fe8000c101928 */
[----:B------:R1:W-:Y:S01]  /*a270*/  @!P0 STG.E [R2.64+-0x1c80], R23 ;  /* 0xffe3801702008986 */ /* 0x0003e2000c101928 */
[----:B0-----:R-:W-:-:S03]  /*a280*/  LEA R43, R10, R21, 0x4 ;  /* 0x000000150a2b7211 */ /* 0x001fc600078e20ff */
[----:B------:R0:W-:Y:S04]  /*a290*/  @!P1 STG.E [R2.64+-0x1d00], R19 ;  /* 0xffe3001302009986 */ /* 0x0001e8000c101928 */
[----:B------:R-:W-:Y:S04]  /*a2a0*/  @!P3 STG.E [R2.64+-0x1c00], R25 ;  /* 0xffe400190200b986 */ /* 0x000fe8000c101928 */
[----:B-1----:R-:W4:Y:S04]  /*a2b0*/  LDL.LU R23, [R1+0xf8] ;  /* 0x0000f80001177983 */ /* 0x002f280000300800 */
[----:B------:R-:W4:Y:S04]  /*a2c0*/  LDL.LU R36, [R1+0x8] ;  /* 0x0000080001247983 */ /* 0x000f280000300800 */
[----:B------:R-:W4:Y:S04]  /*a2d0*/  LDL.LU R34, [R1+0xc] ;  /* 0x00000c0001227983 */ /* 0x000f280000300800 */
[----:B------:R-:W4:Y:S04]  /*a2e0*/  LDL.LU R32, [R1+0x10] ;  /* 0x0000100001207983 */ /* 0x000f280000300800 */
[----:B------:R-:W4:Y:S04]  /*a2f0*/  LDL.LU R30, [R1+0x14] ;  /* 0x00001400011e7983 */ /* 0x000f280000300800 */
[----:B------:R-:W4:Y:S01]  /*a300*/  LDL.LU R28, [R1+0x18] ;  /* 0x00001800011c7983 */ /* 0x000f220000300800 */
[----:B------:R-:W-:-:S02]  /*a310*/  ISETP.GE.AND P1, PT, R124, R41, PT ;  /* 0x000000297c00720c */ /* 0x000fc40003f26270 */
[-C--:B------:R-:W-:Y:S01]  /*a320*/  ISETP.GE.AND P2, PT, R123, R41.reuse, PT ;  /* 0x000000297b00720c */ /* 0x080fe20003f46270 */
[----:B------:R-:W-:Y:S01]  /*a330*/  @!P4 STG.E [R2.64+-0x1b80], R27 ;  /* 0xffe4801b0200c986 */ /* 0x000fe2000c101928 */
[-C--:B------:R-:W-:Y:S02]  /*a340*/  ISETP.GE.AND P3, PT, R122, R41.reuse, PT ;  /* 0x000000297a00720c */ /* 0x080fe40003f66270 */
[-C--:B------:R-:W-:Y:S01]  /*a350*/  ISETP.GE.AND P4, PT, R121, R41.reuse, PT ;  /* 0x000000297900720c */ /* 0x080fe20003f86270 */
[----:B------:R-:W-:Y:S01]  /*a360*/  @!P5 STG.E [R2.64+-0x1b00], R29 ;  /* 0xffe5001d0200d986 */ /* 0x000fe2000c101928 */
[-C--:B------:R-:W-:Y:S02]  /*a370*/  ISETP.GE.AND P0, PT, R118, R41.reuse, PT ;  /* 0x000000297600720c */ /* 0x080fe40003f06270 */
        /* <DEDUP_REMOVED lines=10> */
[----:B------:R-:W-:Y:S02]  /*a420*/  LEA.HI.SX32 R4, R0, R43, 0x1b ;  /* 0x0000002b00047211 */ /* 0x000fe400078fdaff */
[C---:B------:R-:W-:Y:S02]  /*a430*/  IADD3 R12, R43.reuse, 0x6, RZ ;  /* 0x000000062b0c7810 */ /* 0x040fe40007ffe0ff */
[C---:B------:R-:W-:Y:S02]  /*a440*/  IADD3 R13, R43.reuse, 0x7, RZ ;  /* 0x000000072b0d7810 */ /* 0x040fe40007ffe0ff */
[C---:B------:R-:W-:Y:S02]  /*a450*/  IADD3 R14, R43.reuse, 0x8, RZ ;  /* 0x000000082b0e7810 */ /* 0x040fe40007ffe0ff */
[----:B------:R-:W-:-:S02]  /*a460*/  IADD3 R15, R43, 0x9, RZ ;  /* 0x000000092b0f7810 */ /* 0x000fc40007ffe0ff */
[-C--:B------:R-:W-:Y:S02]  /*a470*/  LEA.HI.SX32 R10, R10, R43.reuse, 0x1b ;  /* 0x0000002b0a0a7211 */ /* 0x080fe400078fdaff */
[C---:B------:R-:W-:Y:S02]  /*a480*/  IADD3 R16, R43.reuse, 0xa, RZ ;  /* 0x0000000a2b107810 */ /* 0x040fe40007ffe0ff */
[-C--:B------:R-:W-:Y:S02]  /*a490*/  LEA.HI.SX32 R12, R12, R43.reuse, 0x1b ;  /* 0x0000002b0c0c7211 */ /* 0x080fe400078fdaff */
[----:B------:R-:W-:Y:S01]  /*a4a0*/  IADD3 R17, R43, 0xb, RZ ;  /* 0x0000000b2b117810 */ /* 0x000fe20007ffe0ff */
[----:B------:R-:W-:Y:S01]  /*a4b0*/  STS [R65], R158 ;  /* 0x0000009e41007388 */ /* 0x000fe20000000800 */
[----:B------:R-:W-:-:S03]  /*a4c0*/  LEA.HI.SX32 R13, R13, R43, 0x1b ;  /* 0x0000002b0d0d7211 */ /* 0x000fc600078fdaff */
[----:B------:R-:W-:Y:S01]  /*a4d0*/  STS [R4.X4+0x4], R161 ;  /* 0x000004a104007388 */ /* 0x000fe20000004800 */
[C---:B------:R-:W-:Y:S02]  /*a4e0*/  IADD3 R18, R43.reuse, 0xc, RZ ;  /* 0x0000000c2b127810 */ /* 0x040fe40007ffe0ff */
[-C--:B------:R-:W-:Y:S02]  /*a4f0*/  LEA.HI.SX32 R14, R14, R43.reuse, 0x1b ;  /* 0x0000002b0e0e7211 */ /* 0x080fe400078fdaff */
[----:B0-----:R-:W-:Y:S02]  /*a500*/  IADD3 R19, R43, 0xd, RZ ;  /* 0x0000000d2b137810 */ /* 0x001fe40007ffe0ff */
[-C--:B------:R-:W-:Y:S02]  /*a510*/  LEA.HI.SX32 R15, R15, R43.reuse, 0x1b ;  /* 0x0000002b0f0f7211 */ /* 0x080fe400078fdaff */
[----:B------:R-:W-:Y:S02]  /*a520*/  IADD3 R20, R43, 0xe, RZ ;  /* 0x0000000e2b147810 */ /* 0x000fe40007ffe0ff */
[----:B------:R-:W-:-:S02]  /*a530*/  LEA.HI.SX32 R16, R16, R43, 0x1b ;  /* 0x0000002b10107211 */ /* 0x000fc400078fdaff */
[----:B------:R-:W-:Y:S02]  /*a540*/  IADD3 R21, R43, 0xf, RZ ;  /* 0x0000000f2b157810 */ /* 0x000fe40007ffe0ff */
[-C--:B------:R-:W-:Y:S02]  /*a550*/  LEA.HI.SX32 R17, R17, R43.reuse, 0x1b ;  /* 0x0000002b11117211 */ /* 0x080fe400078fdaff */
[-C--:B------:R-:W-:Y:S02]  /*a560*/  LEA.HI.SX32 R18, R18, R43.reuse, 0x1b ;  /* 0x0000002b12127211 */ /* 0x080fe400078fdaff */
[-C--:B------:R-:W-:Y:S02]  /*a570*/  LEA.HI.SX32 R19, R19, R43.reuse, 0x1b ;  /* 0x0000002b13137211 */ /* 0x080fe400078fdaff */
[----:B------:R-:W-:Y:S01]  /*a580*/  LEA.HI.SX32 R20, R20, R43, 0x1b ;  /* 0x0000002b14147211 */ /* 0x000fe200078fdaff */
[----:B------:R-:W-:Y:S01]  /*a590*/  UIADD3 UR7, UR9, UR28, URZ ;  /* 0x0000001c09077290 */ /* 0x000fe2000fffe03f */
[----:B------:R-:W-:Y:S01]  /*a5a0*/  BSSY B0, `(.L_x_1029) ;  /* 0x000004f000007945 */ /* 0x000fe20003800000 */
[----:B--2---:R-:W-:-:S02]  /*a5b0*/  MOV R40, R5 ;  /* 0x0000000500287202 */ /* 0x004fc40000000f00 */
[C---:B------:R-:W-:Y:S01]  /*a5c0*/  IADD3 R5, R43.reuse, 0x2, RZ ;  /* 0x000000022b057810 */ /* 0x040fe20007ffe0ff */
[----:B---3--:R-:W-:Y:S01]  /*a5d0*/  IMAD.MOV.U32 R38, RZ, RZ, R6 ;  /* 0x000000ffff267224 */ /* 0x008fe200078e0006 */
[----:B------:R-:W-:Y:S02]  /*a5e0*/  IADD3 R6, R43, 0x3, RZ ;  /* 0x000000032b067810 */ /* 0x000fe40007ffe0ff */
[----:B----4-:R-:W-:Y:S02]  /*a5f0*/  MOV R26, R7 ;  /* 0x00000007001a7202 */ /* 0x010fe40000000f00 */
[----:B------:R-:W-:Y:S02]  /*a600*/  LEA.HI.SX32 R7, R5, R43, 0x1b ;  /* 0x0000002b05077211 */ /* 0x000fe400078fdaff */
[----:B------:R-:W-:Y:S02]  /*a610*/  MOV R24, R8 ;  /* 0x0000000800187202 */ /* 0x000fe40000000f00 */
[----:B------:R-:W-:-:S02]  /*a620*/  IADD3 R8, R43, 0x4, RZ ;  /* 0x000000042b087810 */ /* 0x000fc40007ffe0ff */
[-C--:B------:R-:W-:Y:S02]  /*a630*/  LEA.HI.SX32 R6, R6, R43.reuse, 0x1b ;  /* 0x0000002b06067211 */ /* 0x080fe400078fdaff */
[-C--:B------:R-:W-:Y:S01]  /*a640*/  LEA.HI.SX32 R11, R8, R43.reuse, 0x1b ;  /* 0x0000002b080b7211 */ /* 0x080fe200078fdaff */
[----:B------:R-:W-:Y:S04]  /*a650*/  STS [R7.X4+0x8], R162 ;  /* 0x000008a207007388 */ /* 0x000fe80000004800 */
[----:B------:R-:W-:Y:S04]  /*a660*/  STS [R6.X4+0xc], R163 ;  /* 0x00000ca306007388 */ /* 0x000fe80000004800 */
[----:B------:R0:W-:Y:S04]  /*a670*/  STS [R11.X4+0x10], R164 ;  /* 0x000010a40b007388 */ /* 0x0001e80000004800 */
[----:B------:R-:W-:Y:S04]  /*a680*/  STS [R10.X4+0x14], R165 ;  /* 0x000014a50a007388 */ /* 0x000fe80000004800 */
[----:B------:R-:W-:Y:S01]  /*a690*/  STS [R12.X4+0x18], R40 ;  /* 0x000018280c007388 */ /* 0x000fe20000004800 */
[----:B------:R-:W-:-:S03]  /*a6a0*/  LEA.HI.SX32 R8, R21, R43, 0x1b ;  /* 0x0000002b15087211 */ /* 0x000fc600078fdaff */
[----:B------:R-:W-:Y:S04]  /*a6b0*/  STS [R13.X4+0x1c], R38 ;  /* 0x00001c260d007388 */ /* 0x000fe80000004800 */
[----:B------:R-:W-:Y:S04]  /*a6c0*/  STS [R14.X4+0x20], R36 ;  /* 0x000020240e007388 */ /* 0x000fe80000004800 */
[----:B------:R-:W-:Y:S01]  /*a6d0*/  STS [R15.X4+0x24], R34 ;  /* 0x000024220f007388 */ /* 0x000fe20000004800 */
[----:B------:R-:W-:-:S03]  /*a6e0*/  FADD.FTZ R0, R158, R23 ;  /* 0x000000179e007221 */ /* 0x000fc60000010000 */
[----:B------:R-:W-:Y:S04]  /*a6f0*/  STS [R16.X4+0x28], R32 ;  /* 0x0000282010007388 */ /* 0x000fe80000004800 */
[----:B------:R-:W-:Y:S04]  /*a700*/  STS [R17.X4+0x2c], R30 ;  /* 0x00002c1e11007388 */ /* 0x000fe80000004800 */
[----:B------:R-:W-:Y:S04]  /*a710*/  STS [R18.X4+0x30], R28 ;  /* 0x0000301c12007388 */ /* 0x000fe80000004800 */
[----:B------:R-:W-:Y:S01]  /*a720*/  STS [R19.X4+0x34], R26 ;  /* 0x0000341a13007388 */ /* 0x000fe20000004800 */
[----:B------:R-:W-:-:S03]  /*a730*/  FADD.FTZ R5, R0, R161 ;  /* 0x000000a100057221 */ /* 0x000fc60000010000 */
[----:B------:R-:W-:Y:S04]  /*a740*/  STS [R20.X4+0x38], R24 ;  /* 0x0000381814007388 */ /* 0x000fe80000004800 */
[----:B------:R-:W-:Y:S01]  /*a750*/  STS [R8.X4+0x3c], R153 ;  /* 0x00003c9908007388 */ /* 0x000fe20000004800 */
        /* <DEDUP_REMOVED lines=17> */
[----:B------:R-:W-:-:S03]  /*a870*/  FADD.FTZ R0, R5, R162 ;  /* 0x000000a205007221 */ /* 0x000fc60000010000 */
[----:B------:R-:W-:Y:S04]  /*a880*/  @!P6 STS [0x2100], R22 ;  /* 0x00210016ff00e388 */ /* 0x000fe80000000800 */
[----:B------:R-:W-:Y:S01]  /*a890*/  BAR.SYNC.DEFER_BLOCKING 0x0 ;  /* 0x0000000000007b1d */ /* 0x000fe20000010000 */
[----:B------:R-:W-:-:S04]  /*a8a0*/  FADD.FTZ R5, R0, R163 ;  /* 0x000000a300057221 */ /* 0x000fc80000010000 */
[----:B0-----:R-:W-:-:S04]  /*a8b0*/  FADD.FTZ R164, R5, R164 ;  /* 0x000000a405a47221 */ /* 0x001fc80000010000 */
[----:B------:R-:W-:-:S04]  /*a8c0*/  FADD.FTZ R164, R164, R165 ;  /* 0x000000a5a4a47221 */ /* 0x000fc80000010000 */
[----:B------:R-:W-:-:S04]  /*a8d0*/  FADD.FTZ R164, R164, R40 ;  /* 0x00000028a4a47221 */ /* 0x000fc80000010000 */
[----:B------:R-:W-:-:S04]  /*a8e0*/  FADD.FTZ R164, R164, R38 ;  /* 0x00000026a4a47221 */ /* 0x000fc80000010000 */
        /* <DEDUP_REMOVED lines=26> */
.L_x_1030:
[----:B-1----:R-:W-:Y:S05]  /*aa90*/  BSYNC B0 ;  /* 0x0000000000007941 */ /* 0x002fea0003800000 */
.L_x_1029:
        /* <DEDUP_REMOVED lines=12> */
[----:B------:R-:W-:Y:S01]  /*ab60*/  ISETP.GE.AND P6, PT, R113, R23, PT ;  /* 0x000000177100720c */ /* 0x000fe20003fc6270 */
[----:B------:R-:W-:-:S02]  /*ab70*/  UIADD3 UR22, UP1, UR22, -0x2000, URZ ;  /* 0xffffe00016167890 */ /* 0x000fc4000ff3e03f */
[----:B------:R-:W-:Y:S01]  /*ab80*/  UIADD3.X UR8, UR38, UR8, UR9, UP0, !UPT ;  /* 0x0000000826087290 */ /* 0x000fe200087fe409 */
[----:B------:R-:W-:Y:S01]  /*ab90*/  MOV R3, UR29 ;  /* 0x0000001d00037c02 */ /* 0x000fe20008000f00 */
[----:B------:R-:W-:Y:S02]  /*aba0*/  UISETP.GT.AND UP0, UPT, UR26, 0x1, UPT ;  /* 0x000000011a00788c */ /* 0x000fe4000bf04270 */
[----:B------:R-:W-:Y:S02]  /*abb0*/  UIADD3 UR24, UP2, UR24, -0x2000, URZ ;  /* 0xffffe00018187890 */ /* 0x000fe4000ff5e03f */
[----:B0-----:R-:W-:Y:S01]  /*abc0*/  MOV R4, UR8 ;  /* 0x0000000800047c02 */ /* 0x001fe20008000f00 */
[----:B------:R-:W-:Y:S02]  /*abd0*/  UIADD3 UR16, UP3, UR16, -0x2000, URZ ;  /* 0xffffe00010107890 */ /* 0x000fe4000ff7e03f */
[----:B------:R-:W-:Y:S02]  /*abe0*/  UIADD3 UR18, UP4, UR18, -0x2000, URZ ;  /* 0xffffe00012127890 */ /* 0x000fe4000ff9e03f */
[----:B------:R-:W-:-:S02]  /*abf0*/  UIADD3 UR20, UP5, UR20, -0x2000, URZ ;  /* 0xffffe00014147890 */ /* 0x000fc4000ffbe03f */
[----:B------:R-:W-:Y:S02]  /*ac00*/  UIADD3 UR6, UR6, 0x1, URZ ;  /* 0x0000000106067890 */ /* 0x000fe4000fffe03f */
[----:B------:R-:W-:Y:S02]  /*ac10*/  UIADD3.X UR23, UR23, -0x1, URZ, UP1, !UPT ;  /* 0xffffffff17177890 */ /* 0x000fe40008ffe43f */
[----:B------:R-:W-:Y:S02]  /*ac20*/  UIADD3.X UR25, UR25, -0x1, URZ, UP2, !UPT ;  /* 0xffffffff19197890 */ /* 0x000fe400097fe43f */
[----:B------:R-:W-:Y:S02]  /*ac30*/  UIADD3.X UR17, UR17, -0x1, URZ, UP3, !UPT ;  /* 0xffffffff11117890 */ /* 0x000fe40009ffe43f */
[----:B------:R-:W-:Y:S02]  /*ac40*/  UIADD3.X UR19, UR19, -0x1, URZ, UP4, !UPT ;  /* 0xffffffff13137890 */ /* 0x000fe4000a7fe43f */
[----:B------:R-:W-:Y:S01]  /*ac50*/  UIADD3.X UR21, UR21, -0x1, URZ, UP5, !UPT ;  /* 0xffffffff15157890 */ /* 0x000fe2000affe43f */
[----:B--2---:R-:W-:-:S04]  /*ac60*/  IADD3 R2, P0, R2, -0x1f80, RZ ;  /* 0xffffe08002027810 */ /* 0x004fc80007f1e0ff */
[----:B---3--:R-:W-:Y:S02]  /*ac70*/  IADD3.X R0, R0, -0x1, RZ, P0, !PT ;  /* 0xffffffff00007810 */ /* 0x008fe400007fe4ff */
[----:B------:R-:W-:-:S04]  /*ac80*/  IADD3 R2, P0, R2, c[0x0][0x340], RZ ;  /* 0x0000d00002027a10 */ /* 0x000fc80007f1e0ff */
[----:B------:R-:W-:Y:S02]  /*ac90*/  IADD3.X R0, R0, c[0x0][0x344], RZ, P0, !PT ;  /* 0x0000d10000007a10 */ /* 0x000fe400007fe4ff */
[----:B------:R-:W-:Y:S02]  /*aca0*/  ISETP.GE.AND P0, PT, R118, R23, PT ;  /* 0x000000177600720c */ /* 0x000fe40003f06270 */
[----:B------:R-:W-:-:S04]  /*acb0*/  LEA R2, P2, R3, R2, 0x2 ;  /* 0x0000000203027211 */ /* 0x000fc800078410ff */
[----:B------:R-:W-:Y:S02]  /*acc0*/  LEA.HI.X R3, R3, R0, R4, 0x2, P2 ;  /* 0x0000000003037211 */ /* 0x000fe400010f1404 */
[----:B------:R-:W-:-:S03]  /*acd0*/  ISETP.GE.AND P2, PT, R94, R23, PT ;  /* 0x000000175e00720c */ /* 0x000fc60003f46270 */
[----:B------:R0:W-:Y:S01]  /*ace0*/  @!P1 STG.E [R2.64+0x80], R89 ;  /* 0x0000805902009986 */ /* 0x0001e2000c101928 */
        /* <DEDUP_REMOVED lines=25> */
.L_x_972:
        /* <DEDUP_REMOVED lines=35> */
.L_x_1033:
[----:B-1----:R-:W-:Y:S05]  /*b0b0*/  BSYNC B0 ;  /* 0x0000000000007941 */ /* 0x002fea0003800000 */
.L_x_1032:
        /* <DEDUP_REMOVED lines=34> */
.L_x_1035:
[----:B------:R-:W3:Y:S02]  /*b2e0*/  S2R R7, SR_TID.X ;  /* 0x0000000000077919 */ /* 0x000ee40000002100 */
.L_x_1036:
[----:B-1----:R-:W-:Y:S05]  /*b2f0*/  BSYNC B0 ;  /* 0x0000000000007941 */ /* 0x002fea0003800000 */
.L_x_1034:
[----:B---3--:R-:W-:-:S13]  /*b300*/  ISETP.GE.AND P0, PT, R7, c[0x0][0x16c], PT ;  /* 0x00005b0007007a0c */ /* 0x008fda0003f06270 */
[----:B------:R-:W-:Y:S05]  /*b310*/  @P0 EXIT ;  /* 0x000000000000094d */ /* 0x000fea0003800000 */
[----:B------:R-:W-:Y:S02]  /*b320*/  ULDC.64 UR6, c[0x0][0x288] ;  /* 0x0000a20000067ab9 */ /* 0x000fe40000000a00 */
[----:B------:R-:W-:Y:S02]  /*b330*/  UIMAD UR10, UR10, UR6, URZ ;  /* 0x000000060a0a72a4 */ /* 0x000fe4000f8e023f */
[----:B0-2---:R-:W-:Y:S02]  /*b340*/  UIMAD.WIDE.U32 UR4, UR11, UR6, URZ ;  /* 0x000000060b0472a5 */ /* 0x005fe4000f8e003f */
[----:B------:R-:W-:-:S04]  /*b350*/  UIMAD UR6, UR11, UR7, UR10 ;  /* 0x000000070b0672a4 */ /* 0x000fc8000f8e020a */
[----:B------:R-:W-:Y:S02]  /*b360*/  UIADD3 UR6, UR5, UR6, URZ ;  /* 0x0000000605067290 */ /* 0x000fe4000fffe03f */
.L_x_1037:
[----:B0-----:R0:W1:Y:S01]  /*b370*/  LDS R9, [R7.X4+0xa050] ;  /* 0x00a0500007097984 */ /* 0x0010620000004800 */
[----:B------:R-:W-:Y:S01]  /*b380*/  SHF.R.S32.HI R0, RZ, 0x1f, R7 ;  /* 0x0000001fff007819 */ /* 0x000fe20000011407 */
[----:B------:R-:W-:Y:S01]  /*b390*/  IMAD.U32 R5, RZ, RZ, UR5 ;  /* 0x00000005ff057e24 */ /* 0x000fe2000f8e00ff */
[----:B------:R-:W-:Y:S01]  /*b3a0*/  MOV R4, UR4 ;  /* 0x0000000400047c02 */ /* 0x000fe20008000f00 */
[----:B------:R-:W-:Y:S01]  /*b3b0*/  YIELD ;  /* 0x0000000000007946 */ /* 0x000fe20003800000 */
[----:B------:R-:W-:Y:S01]  /*b3c0*/  MOV R3, UR6 ;  /* 0x0000000600037c02 */ /* 0x000fe20008000f00 */
[----:B------:R-:W-:Y:S01]  /*b3d0*/  IMAD R0, R0, c[0x0][0x290], RZ ;  /* 0x0000a40000007a24 */ /* 0x000fe200078e02ff */
[----:B------:R-:W-:-:S03]  /*b3e0*/  MOV R2, R4 ;  /* 0x0000000400027202 */ /* 0x000fc60000000f00 */
[C---:B------:R-:W-:Y:S02]  /*b3f0*/  IMAD R5, R7.reuse, c[0x0][0x294], R0 ;  /* 0x0000a50007057a24 */ /* 0x040fe400078e0200 */
        /* <DEDUP_REMOVED lines=9> */
.L_x_983:
[----:B------:R-:W-:Y:S01]  /*b490*/  HFMA2.MMA R86, -RZ, RZ, 0, 5.9604644775390625e-08 ;  /* 0x00000001ff567435 */ /* 0x000fe200000001ff */
[----:B------:R-:W-:Y:S01]  /*b4a0*/  MOV R83, R85 ;  /* 0x0000005500537202 */ /* 0x000fe20000000f00 */
[----:B------:R-:W-:Y:S01]  /*b4b0*/  IMAD.MOV.U32 R129, RZ, RZ, RZ ;  /* 0x000000ffff817224 */ /* 0x000fe200078e00ff */
[----:B------:R-:W-:-:S02]  /*b4c0*/  MOV R128, 0xffffffff ;  /* 0xffffffff00807802 */ /* 0x000fc40000000f00 */
[----:B------:R-:W-:Y:S02]  /*b4d0*/  MOV R82, 0xb4f0 ;  /* 0x0000b4f000527802 */ /* 0x000fe40000000f00 */
[----:B-----5:R-:W-:Y:S05]  /*b4e0*/  CALL.REL.NOINC `($__internal_41_$__cuda_sm70_shflsync_up) ;  /* 0x00000d9000007944 */ /* 0x020fea0003c00000 */
[----:B-1----:R-:W-:Y:S01]  /*b4f0*/  MOV R87, R86 ;  /* 0x0000005600577202 */ /* 0x002fe20000000f00 */
[----:B------:R-:W-:Y:S05]  /*b500*/  BRA `(.L_x_1038) ;  /* 0xffffb45000007947 */ /* 0x000fea000383ffff */
.L_x_984:
[----:B------:R-:W-:Y:S01]  /*b510*/  HFMA2.MMA R86, -RZ, RZ, 0, 5.9604644775390625e-08 ;  /* 0x00000001ff567435 */ /* 0x000fe200000001ff */
[----:B------:R-:W-:Y:S01]  /*b520*/  MOV R83, R84 ;  /* 0x0000005400537202 */ /* 0x000fe20000000f00 */
[----:B------:R-:W-:Y:S01]  /*b530*/  IMAD.MOV.U32 R129, RZ, RZ, RZ ;  /* 0x000000ffff817224 */ /* 0x000fe200078e00ff */
[----:B------:R-:W-:Y:S02]  /*b540*/  MOV R128, 0xffffffff ;  /* 0xffffffff00807802 */ /* 0x000fe40000000f00 */
[----:B------:R-:W-:Y:S02]  /*b550*/  MOV R82, 0xb570 ;  /* 0x0000b57000527802 */ /* 0x000fe40000000f00 */
[----:B01---5:R-:W-:Y:S05]  /*b560*/  CALL.REL.NOINC `($__internal_41_$__cuda_sm70_shflsync_up) ;  /* 0x00000d1000007944 */ /* 0x023fea0003c00000 */
        /* <DEDUP_REMOVED lines=9> */
[----:B------:R-:W-:Y:S01]  /*b600*/  MOV R82, 0xb630 ;  /* 0x0000b63000527802 */ /* 0x000fe20000000f00 */
[----:B------:R-:W-:Y:S02]  /*b610*/  IMAD.MOV.U32 R83, RZ, RZ, R85 ;  /* 0x000000ffff537224 */ /* 0x000fe400078e0055 */
[----:B------:R-:W-:Y:S05]  /*b620*/  CALL.REL.NOINC `($__internal_41_$__cuda_sm70_shflsync_up) ;  /* 0x00000c5000007944 */ /* 0x000fea0003c00000 */
[----:B-1----:R-:W-:Y:S01]  /*b630*/  MOV R87, R86 ;  /* 0x0000005600577202 */ /* 0x002fe20000000f00 */
[----:B------:R-:W-:Y:S01]  /*b640*/  HFMA2.MMA R86, -RZ, RZ, 0, 1.1920928955078125e-07 ;  /* 0x00000002ff567435 */ /* 0x000fe200000001ff */
[----:B------:R-:W-:Y:S01]  /*b650*/  MOV R83, R84 ;  /* 0x0000005400537202 */ /* 0x000fe20000000f00 */
[----:B------:R-:W-:Y:S01]  /*b660*/  IMAD.MOV.U32 R128, RZ, RZ, -0x1 ;  /* 0xffffffffff807424 */ /* 0x000fe200078e00ff */
[----:B------:R-:W-:Y:S02]  /*b670*/  MOV R129, RZ ;  /* 0x000000ff00817202 */ /* 0x000fe40000000f00 */
[----:B------:R-:W-:-:S02]  /*b680*/  MOV R82, 0xb6a0 ;  /* 0x0000b6a000527802 */ /* 0x000fc40000000f00 */
[----:B------:R-:W-:Y:S05]  /*b690*/  CALL.REL.NOINC `($__internal_41_$__cuda_sm70_shflsync_up) ;  /* 0x00000be000007944 */ /* 0x000fea0003c00000 */
[----:B------:R-:W0:Y:S01]  /*b6a0*/  S2R R82, SR_LANEID ;  /* 0x0000000000527919 */ /* 0x000e220000000000 */
[----:B------:R-:W-:-:S02]  /*b6b0*/  MOV R129, RZ ;  /* 0x000000ff00817202 */ /* 0x000fc40000000f00 */
[----:B------:R-:W-:Y:S02]  /*b6c0*/  MOV R128, 0xffffffff ;  /* 0xffffffff00807802 */ /* 0x000fe40000000f00 */
[----:B0-----:R-:W-:Y:S02]  /*b6d0*/  ISETP.GE.AND P0, PT, R82, 0x2, PT ;  /* 0x000000025200780c */ /* 0x001fe40003f06270 */
[----:B------:R-:W-:-:S11]  /*b6e0*/  MOV R82, 0xb740 ;  /* 0x0000b74000527802 */ /* 0x000fd60000000f00 */
[----:B-1----:R-:W-:Y:S01]  /*b6f0*/  @P0 FFMA.FTZ R84, R85, R86, R84 ;  /* 0x0000005655540223 */ /* 0x002fe20000010054 */
[----:B------:R-:W-:Y:S01]  /*b700*/  HFMA2.MMA R86, -RZ, RZ, 0, 2.384185791015625e-07 ;  /* 0x00000004ff567435 */ /* 0x000fe200000001ff */
[----:B------:R-:W-:-:S05]  /*b710*/  @P0 FMUL.FTZ R85, R87, R85 ;  /* 0x0000005557550220 */ /* 0x000fca0000410000 */
[----:B------:R-:W-:Y:S02]  /*b720*/  MOV R83, R85 ;  /* 0x0000005500537202 */ /* 0x000fe40000000f00 */
[----:B------:R-:W-:Y:S05]  /*b730*/  CALL.REL.NOINC `($__internal_41_$__cuda_sm70_shflsync_up) ;  /* 0x00000b4000007944 */ /* 0x000fea0003c00000 */
[----:B-1----:R-:W-:Y:S01]  /*b740*/  IMAD.MOV.U32 R87, RZ, RZ, R86 ;  /* 0x000000ffff577224 */ /* 0x002fe200078e0056 */
[----:B------:R-:W-:Y:S01]  /*b750*/  HFMA2.MMA R86, -RZ, RZ, 0, 2.384185791015625e-07 ;  /* 0x00000004ff567435 */ /* 0x000fe200000001ff */
[----:B------:R-:W-:Y:S02]  /*b760*/  MOV R83, R84 ;  /* 0x0000005400537202 */ /* 0x000fe40000000f00 */
[----:B------:R-:W-:Y:S02]  /*b770*/  MOV R129, RZ ;  /* 0x000000ff00817202 */ /* 0x000fe40000000f00 */
[----:B------:R-:W-:Y:S02]  /*b780*/  MOV R128, 0xffffffff ;  /* 0xffffffff00807802 */ /* 0x000fe40000000f00 */
[----:B------:R-:W-:Y:S02]  /*b790*/  MOV R82, 0xb7b0 ;  /* 0x0000b7b000527802 */ /* 0x000fe40000000f00 */
[----:B------:R-:W-:Y:S05]  /*b7a0*/  CALL.REL.NOINC `($__internal_41_$__cuda_sm70_shflsync_up) ;  /* 0x00000ad000007944 */ /* 0x000fea0003c00000 */
        /* <DEDUP_REMOVED lines=9> */
[----:B------:R-:W-:Y:S05]  /*b840*/  CALL.REL.NOINC `($__internal_41_$__cuda_sm70_shflsync_up) ;  /* 0x00000a3000007944 */ /* 0x000fea0003c00000 */
[----:B-1----:R-:W-:Y:S01]  /*b850*/  MOV R87, R86 ;  /* 0x0000005600577202 */ /* 0x002fe20000000f00 */
[----:B------:R-:W-:Y:S01]  /*b860*/  HFMA2.MMA R86, -RZ, RZ, 0, 4.76837158203125e-07 ;  /* 0x00000008ff567435 */ /* 0x000fe200000001ff */
[----:B------:R-:W-:Y:S01]  /*b870*/  IMAD.MOV.U32 R83, RZ, RZ, R84 ;  /* 0x000000ffff537224 */ /* 0x000fe200078e0054 */
[----:B------:R-:W-:Y:S02]  /*b880*/  MOV R129, RZ ;  /* 0x000000ff00817202 */ /* 0x000fe40000000f00 */
[----:B------:R-:W-:Y:S02]  /*b890*/  MOV R128, 0xffffffff ;  /* 0xffffffff00807802 */ /* 0x000fe40000000f00 */
[----:B------:R-:W-:Y:S02]  /*b8a0*/  MOV R82, 0xb8c0 ;  /* 0x0000b8c000527802 */ /* 0x000fe40000000f00 */
[----:B------:R-:W-:Y:S05]  /*b8b0*/  CALL.REL.NOINC `($__internal_41_$__cuda_sm70_shflsync_up) ;  /* 0x000009c000007944 */ /* 0x000fea0003c00000 */
        /* <DEDUP_REMOVED lines=9> */
[----:B------:R-:W-:Y:S05]  /*b950*/  CALL.REL.NOINC `($__internal_41_$__cuda_sm70_shflsync_up) ;  /* 0x0000092000007944 */ /* 0x000fea0003c00000 */
[----:B------:R-:W-:Y:S01]  /*b960*/  HFMA2.MMA R129, -RZ, RZ, 0, 0 ;  /* 0x00000000ff817435 */ /* 0x000fe200000001ff */
[----:B-1----:R-:W-:Y:S01]  /*b970*/  MOV R87, R86 ;  /* 0x0000005600577202 */ /* 0x002fe20000000f00 */
[----:B------:R-:W-:Y:S01]  /*b980*/  IMAD.MOV.U32 R86, RZ, RZ, 0x10 ;  /* 0x00000010ff567424 */ /* 0x000fe200078e00ff */
[----:B------:R-:W-:Y:S02]  /*b990*/  MOV R83, R84 ;  /* 0x0000005400537202 */ /* 0x000fe40000000f00 */
[----:B------:R-:W-:Y:S02]  /*b9a0*/  MOV R128, 0xffffffff ;  /* 0xffffffff00807802 */ /* 0x000fe40000000f00 */
[----:B------:R-:W-:Y:S02]  /*b9b0*/  MOV R82, 0xb9d0 ;  /* 0x0000b9d000527802 */ /* 0x000fe40000000f00 */
[----:B------:R-:W-:Y:S05]  /*b9c0*/  CALL.REL.NOINC `($__internal_41_$__cuda_sm70_shflsync_up) ;  /* 0x000008b000007944 */ /* 0x000fea0003c00000 */
[----:B-1----:R-:W-:Y:S01]  /*b9d0*/  MOV R82, R86 ;  /* 0x0000005600527202 */ /* 0x002fe20000000f00 */
[----:B------:R-:W-:Y:S05]  /*b9e0*/  BRA `(.L_x_1039) ;  /* 0xffffb0e000007947 */ /* 0x000fea000383ffff */
.L_x_987:
[----:B------:R-:W-:Y:S01]  /*b9f0*/  HFMA2.MMA R129, -RZ, RZ, 0, 0 ;  /* 0x00000000ff817435 */ /* 0x000fe200000001ff */
[----:B------:R-:W-:Y:S01]  /*ba00*/  MOV R83, R85 ;  /* 0x0000005500537202 */ /* 0x000fe20000000f00 */
[----:B------:R-:W-:Y:S01]  /*ba10*/  IMAD.MOV.U32 R86, RZ, RZ, 0x1 ;  /* 0x00000001ff567424 */ /* 0x000fe200078e00ff */
[----:B------:R-:W-:-:S02]  /*ba20*/  MOV R128, 0xffffffff ;  /* 0xffffffff00807802 */ /* 0x000fc40000000f00 */
[----:B------:R-:W-:Y:S02]  /*ba30*/  MOV R82, 0xba50 ;  /* 0x0000ba5000527802 */ /* 0x000fe40000000f00 */
[----:B-12--5:R-:W-:Y:S05]  /*ba40*/  CALL.REL.NOINC `($__internal_41_$__cuda_sm70_shflsync_up) ;  /* 0x0000083000007944 */ /* 0x026fea0003c00000 */
        /* <DEDUP_REMOVED lines=8> */
[----:B------:R-:W-:Y:S01]  /*bad0*/  IMAD.MOV.U32 R159, RZ, RZ, RZ ;  /* 0x000000ffff9f7224 */ /* 0x000fe200078e00ff */
[----:B------:R-:W-:Y:S02]  /*bae0*/  MOV R82, R80 ;  /* 0x0000005000527202 */ /* 0x000fe40000000f00 */
[----:B------:R-:W-:-:S02]  /*baf0*/  MOV R83, 0xbb10 ;  /* 0x0000bb1000537802 */ /* 0x000fc40000000f00 */
[----:B------:R-:W-:Y:S05]  /*bb00*/  CALL.REL.NOINC `($__internal_40_$__cuda_sm70_shflsync_idx_p) ;  /* 0x000006d000007944 */ /* 0x000fea0003c00000 */
[----:B-1----:R-:W-:Y:S01]  /*bb10*/  MOV R80, R159 ;  /* 0x0000009f00507202 */ /* 0x002fe20000000f00 */
[----:B------:R-:W-:Y:S01]  /*bb20*/  HFMA2.MMA R159, -RZ, RZ, 0, 0 ;  /* 0x00000000ff9f7435 */ /* 0x000fe200000001ff */
[----:B------:R-:W-:-:S02]  /*bb30*/  MOV R82, R81 ;  /* 0x0000005100527202 */ /* 0x000fc40000000f00 */
[----:B------:R-:W-:-:S03]  /*bb40*/  MOV R83, 0xbb60 ;  /* 0x0000bb6000537802 */ /* 0x000fc60000000f00 */
[----:B--2--5:R-:W-:Y:S05]  /*bb50*/  CALL.REL.NOINC `($__internal_40_$__cuda_sm70_shflsync_idx_p) ;  /* 0x0000068000007944 */ /* 0x024fea0003c00000 */
[----:B-1----:R-:W-:Y:S01]  /*bb60*/  MOV R81, R159 ;  /* 0x0000009f00517202 */ /* 0x002fe20000000f00 */
[----:B--2--5:R-:W-:Y:S05]  /*bb70*/  BRA `(.L_x_1040) ;  /* 0xffffb08000007947 */ /* 0x024fea000383ffff */
.L_x_990:
[----:B-1----:R-:W-:Y:S01]  /*bb80*/  HFMA2.MMA R159, -RZ, RZ, 0, 5.9604644775390625e-08 ;  /* 0x00000001ff9f7435 */ /* 0x002fe200000001ff */
[----:B------:R-:W-:Y:S01]  /*bb90*/  IMAD.MOV.U32 R83, RZ, RZ, R86 ;  /* 0x000000ffff537224 */ /* 0x000fe200078e0056 */
[----:B------:R-:W-:-:S04]  /*bba0*/  MOV R82, 0xbbc0 ;  /* 0x0000bbc000527802 */ /* 0x000fc80000000f00 */
[----:B------:R-:W-:Y:S05]  /*bbb0*/  CALL.REL.NOINC `($__internal_39_$__cuda_sm70_shflsync_down) ;  /* 0x0000059000007944 */ /* 0x000fea0003c00000 */
[----:B-1----:R-:W-:Y:S01]  /*bbc0*/  MOV R84, R159 ;  /* 0x0000009f00547202 */ /* 0x002fe20000000f00 */
[----:B0-2--5:R-:W-:Y:S05]  /*bbd0*/  BRA `(.L_x_1041) ;  /* 0xffffb64000007947 */ /* 0x025fea000383ffff */
.L_x_991:
[----:B-1----:R-:W-:Y:S01]  /*bbe0*/  HFMA2.MMA R159, -RZ, RZ, 0, 5.9604644775390625e-08 ;  /* 0x00000001ff9f7435 */ /* 0x002fe200000001ff */
[----:B------:R-:W-:Y:S02]  /*bbf0*/  MOV R83, R87 ;  /* 0x0000005700537202 */ /* 0x000fe40000000f00 */
[----:B------:R-:W-:-:S03]  /*bc00*/  MOV R82, 0xbc20 ;  /* 0x0000bc2000527802 */ /* 0x000fc60000000f00 */
[----:B0-2---:R-:W-:Y:S05]  /*bc10*/  CALL.REL.NOINC `($__internal_39_$__cuda_sm70_shflsync_down) ;  /* 0x0000053000007944 */ /* 0x005fea0003c00000 */
[C---:B------:R-:W-:Y:S02]  /*bc20*/  FMUL.FTZ R84, R86.reuse, R84 ;  /* 0x0000005456547220 */ /* 0x040fe40000410000 */
[C---:B-1----:R-:W-:Y:S02]  /*bc30*/  FFMA.FTZ R82, R86.reuse, R159, R87 ;  /* 0x0000009f56527223 */ /* 0x042fe40000010057 */
[----:B------:R-:W-:Y:S01]  /*bc40*/  IMAD.MOV.U32 R159, RZ, RZ, 0x2 ;  /* 0x00000002ff9f7424 */ /* 0x000fe200078e00ff */
[----:B------:R-:W-:-:S02]  /*bc50*/  FSEL R86, R86, R84, !P4 ;  /* 0x0000005456567208 */ /* 0x000fc40006000000 */
[----:B------:R-:W-:Y:S02]  /*bc60*/  FSEL R87, R87, R82, !P4 ;  /* 0x0000005257577208 */ /* 0x000fe40006000000 */
[----:B------:R-:W-:Y:S02]  /*bc70*/  MOV R83, R86 ;  /* 0x0000005600537202 */ /* 0x000fe40000000f00 */
[----:B------:R-:W-:Y:S02]  /*bc80*/  MOV R82, 0xbca0 ;  /* 0x0000bca000527802 */ /* 0x000fe40000000f00 */
[----:B0-2--5:R-:W-:Y:S05]  /*bc90*/  CALL.REL.NOINC `($__internal_39_$__cuda_sm70_shflsync_down) ;  /* 0x000004b000007944 */ /* 0x025fea0003c00000 */
[----:B-1----:R-:W-:Y:S01]  /*bca0*/  MOV R84, R159 ;  /* 0x0000009f00547202 */ /* 0x002fe20000000f00 */
[----:B------:R-:W-:Y:S01]  /*bcb0*/  HFMA2.MMA R159, -RZ, RZ, 0, 1.1920928955078125e-07 ;  /* 0x00000002ff9f7435 */ /* 0x000fe200000001ff */
[----:B------:R-:W-:Y:S02]  /*bcc0*/  MOV R83, R87 ;  /* 0x0000005700537202 */ /* 0x000fe40000000f00 */
[----:B------:R-:W-:-:S03]  /*bcd0*/  MOV R82, 0xbcf0 ;  /* 0x0000bcf000527802 */ /* 0x000fc60000000f00 */
[----:B0-2--5:R-:W-:Y:S05]  /*bce0*/  CALL.REL.NOINC `($__internal_39_$__cuda_sm70_shflsync_down) ;  /* 0x0000046000007944 */ /* 0x025fea0003c00000 */
[----:B-1----:R-:W-:Y:S01]  /*bcf0*/  @!P3 FFMA.FTZ R87, R86, R159, R87 ;  /* 0x0000009f5657b223 */ /* 0x002fe20000010057 */
[----:B------:R-:W-:Y:S01]  /*bd00*/  MOV R82, 0xbd50 ;  /* 0x0000bd5000527802 */ /* 0x000fe20000000f00 */
[----:B------:R-:W-:-:S02]  /*bd10*/  @!P3 FMUL.FTZ R86, R84, R86 ;  /* 0x000000565456b220 */ /* 0x000fc40000410000 */
[----:B------:R-:W-:-:S03]  /*bd20*/  IMAD.MOV.U32 R159, RZ, RZ, 0x4 ;  /* 0x00000004ff9f7424 */ /* 0x000fc600078e00ff */
[----:B------:R-:W-:Y:S02]  /*bd30*/  MOV R83, R86 ;  /* 0x0000005600537202 */ /* 0x000fe40000000f00 */
[----:B0-2--5:R-:W-:Y:S05]  /*bd40*/  CALL.REL.NOINC `($__internal_39_$__cuda_sm70_shflsync_down) ;  /* 0x0000040000007944 */ /* 0x025fea0003c00000 */
[----:B-1----:R-:W-:Y:S01]  /*bd50*/  MOV R84, R159 ;  /* 0x0000009f00547202 */ /* 0x002fe20000000f00 */
[----:B------:R-:W-:Y:S01]  /*bd60*/  HFMA2.MMA R159, -RZ, RZ, 0, 2.384185791015625e-07 ;  /* 0x00000004ff9f7435 */ /* 0x000fe200000001ff */
[----:B------:R-:W-:Y:S02]  /*bd70*/  MOV R83, R87 ;  /* 0x0000005700537202 */ /* 0x000fe40000000f00 */
[----:B------:R-:W-:-:S03]  /*bd80*/  MOV R82, 0xbda0 ;  /* 0x0000bda000527802 */ /* 0x000fc60000000f00 */
[----:B0-2--5:R-:W-:Y:S05]  /*bd90*/  CALL.REL.NOINC `($__internal_39_$__cuda_sm70_shflsync_down) ;  /* 0x000003b000007944 */ /* 0x025fea0003c00000 */
[----:B-1----:R-:W-:Y:S01]  /*bda0*/  @!P2 FFMA.FTZ R87, R86, R159, R87 ;  /* 0x0000009f5657a223 */ /* 0x002fe20000010057 */
[----:B------:R-:W-:Y:S01]  /*bdb0*/  HFMA2.MMA R159, -RZ, RZ, 0, 4.76837158203125e-07 ;  /* 0x00000008ff9f7435 */ /* 0x000fe200000001ff */
[----:B------:R-:W-:Y:S01]  /*bdc0*/  @!P2 FMUL.FTZ R86, R84, R86 ;  /* 0x000000565456a220 */ /* 0x000fe20000410000 */
[----:B------:R-:W-:Y:S01]  /*bdd0*/  MOV R82, 0xbe20 ;  /* 0x0000be2000527802 */ /* 0x000fe20000000f00 */
[----:B------:R-:W-:-:S03]  /*bde0*/  IMAD.MOV.U32 R84, RZ, RZ, R87 ;  /* 0x000000ffff547224 */ /* 0x000fc600078e0057 */
[----:B------:R-:W-:-:S04]  /*bdf0*/  MOV R87, R86 ;  /* 0x0000005600577202 */ /* 0x000fc80000000f00 */
[----:B------:R-:W-:Y:S02]  /*be00*/  MOV R83, R87 ;  /* 0x0000005700537202 */ /* 0x000fe40000000f00 */
[----:B0-2--5:R-:W-:Y:S05]  /*be10*/  CALL.REL.NOINC `($__internal_39_$__cuda_sm70_shflsync_down) ;  /* 0x0000033000007944 */ /* 0x025fea0003c00000 */
[----:B-1----:R-:W-:Y:S01]  /*be20*/  MOV R85, R159 ;  /* 0x0000009f00557202 */ /* 0x002fe20000000f00 */
[----:B------:R-:W-:Y:S01]  /*be30*/  HFMA2.MMA R159, -RZ, RZ, 0, 4.76837158203125e-07 ;  /* 0x00000008ff9f7435 */ /* 0x000fe200000001ff */
[----:B------:R-:W-:Y:S01]  /*be40*/  IMAD.MOV.U32 R83, RZ, RZ, R84 ;  /* 0x000000ffff537224 */ /* 0x000fe200078e0054 */
[----:B------:R-:W-:-:S04]  /*be50*/  MOV R82, 0xbe70 ;  /* 0x0000be7000527802 */ /* 0x000fc80000000f00 */
[----:B0-2--5:R-:W-:Y:S05]  /*be60*/  CALL.REL.NOINC `($__internal_39_$__cuda_sm70_shflsync_down) ;  /* 0x000002e000007944 */ /* 0x025fea0003c00000 */
[----:B-1----:R-:W-:Y:S01]  /*be70*/  @!P1 FFMA.FTZ R84, R87, R159, R84 ;  /* 0x0000009f57549223 */ /* 0x002fe20000010054 */
[----:B------:R-:W-:Y:S01]  /*be80*/  HFMA2.MMA R159, -RZ, RZ, 0, 9.5367431640625e-07 ;  /* 0x00000010ff9f7435 */ /* 0x000fe200000001ff */
[----:B------:R-:W-:Y:S01]  /*be90*/  @!P1 FMUL.FTZ R87, R85, R87 ;  /* 0x0000005755579220 */ /* 0x000fe20000410000 */
[----:B------:R-:W-:Y:S02]  /*bea0*/  MOV R82, 0xbee0 ;  /* 0x0000bee000527802 */ /* 0x000fe40000000f00 */
[----:B------:R-:W-:Y:S02]  /*beb0*/  MOV R86, R84 ;  /* 0x0000005400567202 */ /* 0x000fe40000000f00 */
[----:B------:R-:W-:-:S02]  /*bec0*/  MOV R83, R87 ;  /* 0x0000005700537202 */ /* 0x000fc40000000f00 */
[----:B0-2--5:R-:W-:Y:S05]  /*bed0*/  CALL.REL.NOINC `($__internal_39_$__cuda_sm70_shflsync_down) ;  /* 0x0000027000007944 */ /* 0x025fea0003c00000 */
[----:B-1----:R-:W-:Y:S01]  /*bee0*/  IMAD.MOV.U32 R84, RZ, RZ, R159 ;  /* 0x000000ffff547224 */ /* 0x002fe200078e009f */
[----:B------:R-:W-:Y:S01]  /*bef0*/  HFMA2.MMA R159, -RZ, RZ, 0, 9.5367431640625e-07 ;  /* 0x00000010ff9f7435 */ /* 0x000fe200000001ff */
[----:B------:R-:W-:-:S02]  /*bf00*/  MOV R83, R86 ;  /* 0x0000005600537202 */ /* 0x000fc40000000f00 */
[----:B------:R-:W-:-:S03]  /*bf10*/  MOV R82, 0xbf30 ;  /* 0x0000bf3000527802 */ /* 0x000fc60000000f00 */
[----:B0-2--5:R-:W-:Y:S05]  /*bf20*/  CALL.REL.NOINC `($__internal_39_$__cuda_sm70_shflsync_down) ;  /* 0x0000022000007944 */ /* 0x025fea0003c00000 */
[----:B-1----:R-:W-:Y:S01]  /*bf30*/  @!P0 FFMA.FTZ R86, R87, R159, R86 ;  /* 0x0000009f57568223 */ /* 0x002fe20000010056 */
[----:B------:R-:W-:Y:S01]  /*bf40*/  MOV R159, RZ ;  /* 0x000000ff009f7202 */ /* 0x000fe20000000f00 */
[----:B------:R-:W-:Y:S01]  /*bf50*/  @!P0 FMUL.FTZ R87, R84, R87 ;  /* 0x0000005754578220 */ /* 0x000fe20000410000 */
[----:B------:R-:W-:-:S04]  /*bf60*/  MOV R83, 0xbf90 ;  /* 0x0000bf9000537802 */ /* 0x000fc80000000f00 */
[----:B------:R-:W-:Y:S02]  /*bf70*/  MOV R82, R87 ;  /* 0x0000005700527202 */ /* 0x000fe40000000f00 */
[----:B0-2--5:R-:W-:Y:S05]  /*bf80*/  CALL.REL.NOINC `($__internal_40_$__cuda_sm70_shflsync_idx_p) ;  /* 0x0000025000007944 */ /* 0x025fea0003c00000 */
[----:B-1----:R-:W-:Y:S01]  /*bf90*/  IMAD.MOV.U32 R84, RZ, RZ, R159 ;  /* 0x000000ffff547224 */ /* 0x002fe200078e009f */
[----:B------:R-:W-:Y:S01]  /*bfa0*/  HFMA2.MMA R159, -RZ, RZ, 0, 0 ;  /* 0x00000000ff9f7435 */ /* 0x000fe200000001ff */
[----:B------:R-:W-:Y:S02]  /*bfb0*/  MOV R82, R86 ;  /* 0x0000005600527202 */ /* 0x000fe40000000f00 */
[----:B------:R-:W-:-:S03]  /*bfc0*/  MOV R83, 0xbfe0 ;  /* 0x0000bfe000537802 */ /* 0x000fc60000000f00 */
[----:B--2--5:R-:W-:Y:S05]  /*bfd0*/  CALL.REL.NOINC `($__internal_40_$__cuda_sm70_shflsync_idx_p) ;  /* 0x0000020000007944 */ /* 0x024fea0003c00000 */
[----:B-1----:R-:W-:Y:S01]  /*bfe0*/  MOV R85, R159 ;  /* 0x0000009f00557202 */ /* 0x002fe20000000f00 */
[----:B------:R-:W-:Y:S01]  /*bff0*/  IMAD.MOV.U32 R159, RZ, RZ, 0x1 ;  /* 0x00000001ff9f7424 */ /* 0x000fe200078e00ff */
[----:B------:R-:W-:Y:S02]  /*c000*/  MOV R83, R87 ;  /* 0x0000005700537202 */ /* 0x000fe40000000f00 */
[----:B------:R-:W-:Y:S02]  /*c010*/  MOV R82, 0xc030 ;  /* 0x0000c03000527802 */ /* 0x000fe40000000f00 */
[----:B--2--5:R-:W-:Y:S05]  /*c020*/  CALL.REL.NOINC `($__internal_39_$__cuda_sm70_shflsync_down) ;  /* 0x0000012000007944 */ /* 0x024fea0003c00000 */
[----:B-1----:R-:W-:Y:S01]  /*c030*/  MOV R160, R159 ;  /* 0x0000009f00a07202 */ /* 0x002fe20000000f00 */
[----:B------:R-:W-:Y:S01]  /*c040*/  HFMA2.MMA R159, -RZ, RZ, 0, 5.9604644775390625e-08 ;  /* 0x00000001ff9f7435 */ /* 0x000fe200000001ff */
[----:B------:R-:W-:-:S02]  /*c050*/  MOV R83, R86 ;  /* 0x0000005600537202 */ /* 0x000fc40000000f00 */
[----:B------:R-:W-:-:S03]  /*c060*/  MOV R82, 0xc080 ;  /* 0x0000c08000527802 */ /* 0x000fc60000000f00 */
[----:B0-2--5:R-:W-:Y:S05]  /*c070*/  CALL.REL.NOINC `($__internal_39_$__cuda_sm70_shflsync_down) ;  /* 0x000000d000007944 */ /* 0x025fea0003c00000 */
[----:B-1----:R-:W-:Y:S01]  /*c080*/  MOV R87, R159 ;  /* 0x0000009f00577202 */ /* 0x002fe20000000f00 */
[----:B------:R-:W-:Y:S01]  /*c090*/  HFMA2.MMA R159, -RZ, RZ, 0, 0 ;  /* 0x00000000ff9f7435 */ /* 0x000fe200000001ff */
[----:B------:R-:W-:Y:S01]  /*c0a0*/  IMAD.MOV.U32 R86, RZ, RZ, R160 ;  /* 0x000000ffff567224 */ /* 0x000fe200078e00a0 */
[----:B------:R-:W-:Y:S02]  /*c0b0*/  MOV R82, R80 ;  /* 0x0000005000527202 */ /* 0x000fe40000000f00 */
[----:B------:R-:W-:Y:S02]  /*c0c0*/  MOV R83, 0xc0e0 ;  /* 0x0000c0e000537802 */ /* 0x000fe40000000f00 */
[----:B0-2--5:R-:W-:Y:S05]  /*c0d0*/  CALL.REL.NOINC `($__internal_40_$__cuda_sm70_shflsync_idx_p) ;  /* 0x0000010000007944 */ /* 0x025fea0003c00000 */
[----:B-1----:R-:W-:Y:S01]  /*c0e0*/  MOV R160, R159 ;  /* 0x0000009f00a07202 */ /* 0x002fe20000000f00 */
[----:B------:R-:W-:Y:S01]  /*c0f0*/  IMAD.MOV.U32 R159, RZ, RZ, RZ ;  /* 0x000000ffff9f7224 */ /* 0x000fe200078e00ff */
[----:B------:R-:W-:Y:S02]  /*c100*/  MOV R82, R81 ;  /* 0x0000005100527202 */ /* 0x000fe40000000f00 */
[----:B------:R-:W-:Y:S02]  /*c110*/  MOV R83, 0xc130 ;  /* 0x0000c13000537802 */ /* 0x000fe40000000f00 */
[----:B--2--5:R-:W-:Y:S05]  /*c120*/  CALL.REL.NOINC `($__internal_40_$__cuda_sm70_shflsync_idx_p) ;  /* 0x000000b000007944 */ /* 0x024fea0003c00000 */
[----:B-1----:R-:W-:Y:S01]  /*c130*/  MOV R83, R159 ;  /* 0x0000009f00537202 */ /* 0x002fe20000000f00 */
[----:B--2--5:R-:W-:Y:S05]  /*c140*/  BRA `(.L_x_1042) ;  /* 0xffffb27000007947 */ /* 0x024fea000383ffff */
        .weak           $__internal_39_$__cuda_sm70_shflsync_down
        .type           $__internal_39_$__cuda_sm70_shflsync_down,@function
        .size           $__internal_39_$__cuda_sm70_shflsync_down,($__internal_40_$__cuda_sm70_shflsync_idx_p - $__internal_39_$__cuda_sm70_shflsync_down)
$__internal_39_$__cuda_sm70_shflsync_down:
        /* <DEDUP_REMOVED lines=8> */
[----:B------:R-:W-:Y:S05]  /*c1d0*/  RET.REL.NODEC R82 `(_Z25selective_scan_bwd_kernelI32Selective_Scan_bwd_kernel_traitsILi128ELi16ELb0ELb1ELb1ELb0ELb1EffEEv12SSMParamsBwd) ;  /* 0xffff3e2052007950 */ /* 0x000fea0003c3ffff */
        .weak           $__internal_40_$__cuda_sm70_shflsync_idx_p
        .type           $__internal_40_$__cuda_sm70_shflsync_idx_p,@function
        .size           $__internal_40_$__cuda_sm70_shflsync_idx_p,($__internal_41_$__cuda_sm70_shflsync_up - $__internal_40_$__cuda_sm70_shflsync_idx_p)
$__internal_40_$__cuda_sm70_shflsync_idx_p:
[----:B------:R-:W-:Y:S01]  /*c1e0*/  HFMA2.MMA R95, -RZ, RZ, 0, 1.847743988037109375e-06 ;  /* 0x0000001fff5f7435 */ /* 0x000fe200000001ff */
[----:B------:R0:W-:Y:S02]  /*c1f0*/  STL [R1+0x100], R0 ;  /* 0x0001000001007387 */ /* 0x0001e40000100800 */
[----:B0-----:R-:W-:-:S04]  /*c200*/  IMAD.MOV.U32 R0, RZ, RZ, -0x1 ;  /* 0xffffffffff007424 */ /* 0x001fc800078e00ff */
[----:B------:R-:W-:Y:S04]  /*c210*/  WARPSYNC R0 ;  /* 0x0000000000007348 */ /* 0x000fe80003800000 */
[----:B------:R0:W1:Y:S04]  /*c220*/  SHFL.IDX PT, R159, R82, R159, R95 ;  /* 0x0000009f529f7389 */ /* 0x00006800000e005f */
[----:B0-----:R0:W5:Y:S01]  /*c230*/  LDL.LU R0, [R1+0x100] ;  /* 0x0001000001007983 */ /* 0x0011620000300800 */
[----:B------:R-:W-:Y:S01]  /*c240*/  MOV R82, R83 ;  /* 0x0000005300527202 */ /* 0x000fe20000000f00 */
[----:B------:R-:W-:-:S02]  /*c250*/  HFMA2.MMA R83, -RZ, RZ, 0, 0 ;  /* 0x00000000ff537435 */ /* 0x000fc400000001ff */
[----:B------:R-:W2:Y:S04]  /*c260*/  S2R R95, SR_TID.X ;  /* 0x00000000005f7919 */ /* 0x000ea80000002100 */
[----:B0-----:R-:W-:Y:S05]  /*c270*/  RET.REL.NODEC R82 `(_Z25selective_scan_bwd_kernelI32Selective_Scan_bwd_kernel_traitsILi128ELi16ELb0ELb1ELb1ELb0ELb1EffEEv12SSMParamsBwd) ;  /* 0xffff3d8052007950 */ /* 0x001fea0003c3ffff */
        .weak           $__internal_41_$__cuda_sm70_shflsync_up
        .type           $__internal_41_$__cuda_sm70_shflsync_up,@function
        .size           $__internal_41_$__cuda_sm70_shflsync_up,(.L_x_8857 - $__internal_41_$__cuda_sm70_shflsync_up)
$__internal_41_$__cuda_sm70_shflsync_up:
[----:B------:R-:W-:Y:S04]  /*c280*/  WARPSYNC R128 ;  /* 0x0000008000007348 */ /* 0x000fe80003800000 */
[----:B------:R0:W1:Y:S02]  /*c290*/  SHFL.UP PT, R86, R83, R86, R129 ;  /* 0x0400005653567389 */ /* 0x00006400000e0081 */
[----:B0-----:R-:W-:-:S04]  /*c2a0*/  MOV R83, 0x0 ;  /* 0x0000000000537802 */ /* 0x001fc80000000f00 */
[----:B------:R-:W-:Y:S05]  /*c2b0*/  RET.REL.NODEC R82 `(_Z25selective_scan_bwd_kernelI32Selective_Scan_bwd_kernel_traitsILi128ELi16ELb0ELb1ELb1ELb0ELb1EffEEv12SSMParamsBwd) ;  /* 0xffff3d4052007950 */ /* 0x000fea0003c3ffff */
.L_x_1043:
        /* <DEDUP_REMOVED lines=12> */
.L_x_8857:


//--------------------- .text._Z25selective_scan_bwd_kernelI32Selective_Scan_bwd_kernel_traitsILi128ELi16ELb0ELb1ELb1ELb1ELb0EffEEv12SSMParamsBwd --------------------------
	.section	.text._Z25selective_scan_bwd_kernelI32Selective_Scan_bwd_kernel_traitsILi128ELi16ELb0ELb1ELb1ELb1ELb0EffEEv12SSMParamsBwd,"ax",@progbits
	.sectioninfo	@"SHI_REGISTERS=168"
	.align	128
        .global         _Z25selective_scan_bwd_kernelI32Selective_Scan_bwd_kernel_traitsILi128ELi16ELb0ELb1ELb1ELb1ELb0EffEEv12SSMParamsBwd
        .type           _Z25selective_scan_bwd_kernelI32Selective_Scan_bwd_kernel_traitsILi128ELi16ELb0ELb1ELb1ELb1ELb0EffEEv12SSMParamsBwd,@function
        .size           _Z25selective_scan_bwd_kernelI32Selective_Scan_bwd_kernel_traitsILi128ELi16ELb0ELb1ELb1ELb1ELb0EffEEv12SSMParamsBwd,(.L_x_8860 - _Z25selective_scan_bwd_kernelI32Selective_Scan_bwd_kernel_traitsILi128ELi16ELb0ELb1ELb1ELb1ELb0EffEEv12SSMParamsBwd)
        .other          _Z25selective_scan_bwd_kernelI32Selective_Scan_bwd_kernel_traitsILi128ELi16ELb0ELb1ELb1ELb1ELb0EffEEv12SSMParamsBwd,@"STO_CUDA_ENTRY STV_DEFAULT"
_Z25selective_scan_bwd_kernelI32Selective_Scan_bwd_kernel_traitsILi128ELi16ELb0ELb1ELb1ELb1ELb0EffEEv12SSMParamsBwd:
.text._Z25selective_scan_bwd_kernelI32Selective_Scan_bwd_kernel_traitsILi128ELi16ELb0ELb1ELb1ELb1ELb0EffEEv12SSMParamsBwd:
        /* <DEDUP_REMOVED lines=183> */
.L_x_1130:
        /* <DEDUP_REMOVED lines=8> */
[----:B-1----:R-:W-:Y:S01]  /*0bf0*/  IMAD.U32 R2, RZ, RZ, UR17 ;  /* 0x00000011ff027e24 */ /* 0x002fe2000f8e00ff */
        /* <DEDUP_REMOVED lines=46> */
[----:B------:R-:W-:Y:S02]  /*0ee0*/  ISETP.GE.AND P3, PT, R40, UR7, PT ;  /* 0x0000000728007c0c */ /* 0x000fe4000bf66270 */
[----:B------:R-:W-:-:S02]  /*0ef0*/  ISETP.GE.AND P2, PT, R42, UR7, PT ;  /* 0x000000072a007c0c */ /* 0x000fc4000bf46270 */
[----:B------:R-:W-:Y:S02]  /*0f00*/  ISETP.GE.AND P1, PT, R44, UR7, PT ;  /* 0x000000072c007c0c */ /* 0x000fe4000bf26270 */
[----:B------:R-:W-:Y:S01]  /*0f10*/  MOV R13, RZ ;  /* 0x000000ff000d7202 */ /* 0x000fe20000000f00 */
[----:B------:R-:W-:Y:S01]  /*0f20*/  CS2R R16, SRZ ;  /* 0x0000000000107805 */ /* 0x000fe2000001ff00 */
[----:B------:R-:W-:Y:S01]  /*0f30*/  CS2R R18, SRZ ;  /* 0x0000000000127805 */ /* 0x000fe2000001ff00 */
[----:B------:R1:W2:Y:S04]  /*0f40*/  @!P4 LDG.E R14, [R2.64+0x500] ;  /* 0x0005001c020ec981 */ /* 0x0002a8000c1e1900 */
        /* <DEDUP_REMOVED lines=15> */
[C---:B------:R-:W-:Y:S02]  /*1040*/  LEA.HI.SX32 R93, R20.reuse, R20, 0x1b ;  /* 0x00000014145d7211 */ /* 0x040fe400078fdaff */
[C---:B-1----:R-:W-:Y:S02]  /*1050*/  IADD3 R3, R20.reuse, 0x60, RZ ;  /* 0x0000006014037810 */ /* 0x042fe40007ffe0ff */
[C---:B------:R-:W-:Y:S02]  /*1060*/  IADD3 R25, R20.reuse, 0x80, RZ ;  /* 0x0000008014197810 */ /* 0x040fe40007ffe0ff */
[----:B------:R-:W-:-:S02]  /*1070*/  IADD3 R27, R20, 0xa0, RZ ;  /* 0x000000a0141b7810 */ /* 0x000fc40007ffe0ff */
[C---:B------:R-:W-:Y:S02]  /*1080*/  IADD3 R29, R20.reuse, 0xc0, RZ ;  /* 0x000000c0141d7810 */ /* 0x040fe40007ffe0ff */
[-C--:B------:R-:W-:Y:S02]  /*1090*/  LEA.HI.SX32 R21, R21, R20.reuse, 0x1b ;  /* 0x0000001415157211 */ /* 0x080fe400078fdaff */
[-C--:B------:R-:W-:Y:S01]  /*10a0*/  LEA.HI.SX32 R23, R23, R20.reuse, 0x1b ;  /* 0x0000001417177211 */ /* 0x080fe200078fdaff */
[----:B------:R-:W-:Y:S01]  /*10b0*/  IMAD.SHL.U32 R93, R93, 0x4, RZ ;  /* 0x000000045d5d7824 */ /* 0x000fe200078e00ff */
[C---:B------:R-:W-:Y:S02]  /*10c0*/  IADD3 R31, R20.reuse, 0xe0, RZ ;  /* 0x000000e0141f7810 */ /* 0x040fe40007ffe0ff */
[----:B------:R-:W-:Y:S02]  /*10d0*/  LEA.HI.SX32 R3, R3, R20, 0x1b ;  /* 0x0000001403037211 */ /* 0x000fe400078fdaff */
[----:B------:R-:W-:-:S02]  /*10e0*/  IADD3 R33, R20, 0x100, RZ ;  /* 0x0000010014217810 */ /* 0x000fc40007ffe0ff */
[-C--:B------:R-:W-:Y:S02]  /*10f0*/  LEA.HI.SX32 R25, R25, R20.reuse, 0x1b ;  /* 0x0000001419197211 */ /* 0x080fe400078fdaff */
[C---:B------:R-:W-:Y:S02]  /*1100*/  IADD3 R35, R20.reuse, 0x120, RZ ;  /* 0x0000012014237810 */ /* 0x040fe40007ffe0ff */
[-C--:B------:R-:W-:Y:S02]  /*1110*/  LEA.HI.SX32 R27, R27, R20.reuse, 0x1b ;  /* 0x000000141b1b7211 */ /* 0x080fe400078fdaff */
[----:B------:R-:W-:Y:S02]  /*1120*/  LEA.HI.SX32 R29, R29, R20, 0x1b ;  /* 0x000000141d1d7211 */ /* 0x000fe400078fdaff */
[----:B------:R-:W-:Y:S02]  /*1130*/  SHF.L.U32 R92, R21, 0x2, RZ ;  /* 0x00000002155c7819 */ /* 0x000fe400000006ff */
[----:B------:R-:W-:-:S02]  /*1140*/  IADD3 R37, R20, 0x140, RZ ;  /* 0x0000014014257810 */ /* 0x000fc40007ffe0ff */
[----:B------:R-:W-:Y:S02]  /*1150*/  SHF.L.U32 R91, R23, 0x2, RZ ;  /* 0x00000002175b7819 */ /* 0x000fe400000006ff */
[C---:B------:R-:W-:Y:S02]  /*1160*/  IADD3 R39, R20.reuse, 0x160, RZ ;  /* 0x0000016014277810 */ /* 0x040fe40007ffe0ff */
[----:B------:R-:W-:Y:S02]  /*1170*/  IADD3 R41, R20, 0x180, RZ ;  /* 0x0000018014297810 */ /* 0x000fe40007ffe0ff */
[-C--:B------:R-:W-:Y:S02]  /*1180*/  LEA.HI.SX32 R31, R31, R20.reuse, 0x1b ;  /* 0x000000141f1f7211 */ /* 0x080fe400078fdaff */
[----:B------:R-:W-:Y:S02]  /*1190*/  SHF.L.U32 R90, R3, 0x2, RZ ;  /* 0x00000002035a7819 */ /* 0x000fe400000006ff */
[----:B------:R-:W-:-:S02]  /*11a0*/  LEA.HI.SX32 R33, R33, R20, 0x1b ;  /* 0x0000001421217211 */ /* 0x000fc400078fdaff */
[----:B------:R-:W-:Y:S01]  /*11b0*/  SHF.L.U32 R89, R25, 0x2, RZ ;  /* 0x0000000219597819 */ /* 0x000fe200000006ff */
[----:B------:R-:W-:Y:S01]  /*11c0*/  IMAD.SHL.U32 R77, R29, 0x4, RZ ;  /* 0x000000041d4d7824 */ /* 0x000fe200078e00ff */
[----:B------:R-:W-:Y:S02]  /*11d0*/  @P2 LOP3.LUT R28, R28, 0x80, RZ, 0xfc, !PT ;  /* 0x000000801c1c2812 */ /* 0x000fe400078efcff */
[C---:B------:R-:W-:Y:S02]  /*11e0*/  IADD3 R43, R20.reuse, 0x1a0, RZ ;  /* 0x000001a0142b7810 */ /* 0x040fe40007ffe0ff */
[----:B------:R-:W-:Y:S02]  /*11f0*/  LEA.HI.SX32 R35, R35, R20, 0x1b ;  /* 0x0000001423237211 */ /* 0x000fe400078fdaff */
[----:B------:R-:W-:Y:S02]  /*1200*/  SHF.L.U32 R88, R27, 0x2, RZ ;  /* 0x000000021b587819 */ /* 0x000fe400000006ff */
[----:B------:R-:W-:-:S02]  /*1210*/  IADD3 R45, R20, 0x1c0, RZ ;  /* 0x000001c0142d7810 */ /* 0x000fc40007ffe0ff */
[-C--:B------:R-:W-:Y:S02]  /*1220*/  LEA.HI.SX32 R37, R37, R20.reuse, 0x1b ;  /* 0x0000001425257211 */ /* 0x080fe400078fdaff */
[----:B------:R-:W-:Y:S02]  /*1230*/  IADD3 R47, R20, 0x1e0, RZ ;  /* 0x000001e0142f7810 */ /* 0x000fe40007ffe0ff */
[-C--:B------:R-:W-:Y:S02]  /*1240*/  LEA.HI.SX32 R39, R39, R20.reuse, 0x1b ;  /* 0x0000001427277211 */ /* 0x080fe400078fdaff */
[----:B------:R-:W-:Y:S02]  /*1250*/  LEA.HI.SX32 R41, R41, R20, 0x1b ;  /* 0x0000001429297211 */ /* 0x000fe400078fdaff */
[----:B------:R-:W-:Y:S02]  /*1260*/  SHF.L.U32 R76, R31, 0x2, RZ ;  /* 0x000000021f4c7819 */ /* 0x000fe400000006ff */
[----:B------:R-:W-:-:S02]  /*1270*/  ISETP.GE.AND P5, PT, R22, UR7, PT ;  /* 0x0000000716007c0c */ /* 0x000fc4000bfa6270 */
[----:B------:R-:W-:Y:S02]  /*1280*/  SHF.L.U32 R75, R33, 0x2, RZ ;  /* 0x00000002214b7819 */ /* 0x000fe400000006ff */
[----:B------:R-:W-:Y:S02]  /*1290*/  LOP3.LUT R28, R28, 0xffffffbf, RZ, 0xc0, !PT ;  /* 0xffffffbf1c1c7812 */ /* 0x000fe400078ec0ff */
[----:B------:R-:W-:Y:S02]  /*12a0*/  LEA.HI.SX32 R43, R43, R20, 0x1b ;  /* 0x000000142b2b7211 */ /* 0x000fe400078fdaff */
[----:B------:R-:W-:Y:S02]  /*12b0*/  SHF.L.U32 R74, R35, 0x2, RZ ;  /* 0x00000002234a7819 */ /* 0x000fe400000006ff */
[----:B------:R-:W-:Y:S02]  /*12c0*/  LEA R2, R46, R94, 0x4 ;  /* 0x0000005e2e027211 */ /* 0x000fe400078e20ff */
[----:B------:R-:W-:-:S02]  /*12d0*/  LEA.HI.SX32 R45, R45, R20, 0x1b ;  /* 0x000000142d2d7211 */ /* 0x000fc400078fdaff */
[----:B------:R-:W-:Y:S01]  /*12e0*/  SHF.L.U32 R73, R37, 0x2, RZ ;  /* 0x0000000225497819 */ /* 0x000fe200000006ff */
[----:B------:R-:W-:Y:S01]  /*12f0*/  IMAD.SHL.U32 R71, R41, 0x4, RZ ;  /* 0x0000000429477824 */ /* 0x000fe200078e00ff */
[----:B------:R-:W-:Y:S02]  /*1300*/  LEA.HI.SX32 R47, R47, R20, 0x1b ;  /* 0x000000142f2f7211 */ /* 0x000fe400078fdaff */
[----:B------:R-:W-:Y:S02]  /*1310*/  SHF.L.U32 R72, R39, 0x2, RZ ;  /* 0x0000000227487819 */ /* 0x000fe400000006ff */
[----:B------:R-:W-:Y:S02]  /*1320*/  @P3 LOP3.LUT R28, R28, 0x40, RZ, 0xfc, !PT ;  /* 0x000000401c1c3812 */ /* 0x000fe400078efcff */
[----:B------:R-:W-:Y:S02]  /*1330*/  SHF.L.U32 R70, R43, 0x2, RZ ;  /* 0x000000022b467819 */ /* 0x000fe400000006ff */
[----:B------:R-:W-:-:S02]  /*1340*/  LEA.HI.SX32 R2, R2, R2, 0x1b ;  /* 0x0000000202027211 */ /* 0x000fc400078fdaff */
[----:B------:R-:W-:Y:S02]  /*1350*/  SHF.L.U32 R69, R45, 0x2, RZ ;  /* 0x000000022d457819 */ /* 0x000fe400000006ff */
[----:B------:R-:W-:Y:S02]  /*1360*/  SHF.L.U32 R68, R47, 0x2, RZ ;  /* 0x000000022f447819 */ /* 0x000fe400000006ff */
[----:B------:R-:W-:Y:S02]  /*1370*/  LOP3.LUT R28, R28, 0xffffffdf, RZ, 0xc0, !PT ;  /* 0xffffffdf1c1c7812 */ /* 0x000fe400078ec0ff */
[----:B------:R-:W-:Y:S02]  /*1380*/  SHF.L.U32 R67, R2, 0x2, RZ ;  /* 0x0000000202437819 */ /* 0x000fe400000006ff */
[----:B------:R-:W-:Y:S02]  /*1390*/  @P5 LOP3.LUT R28, R28, 0x20, RZ, 0xfc, !PT ;  /* 0x000000201c1c5812 */ /* 0x000fe400078efcff */
[----:B------:R-:W-:-:S02]  /*13a0*/  ISETP.GE.AND P4, PT, R24, UR7, PT ;  /* 0x0000000718007c0c */ /* 0x000fc4000bf86270 */
        /* <DEDUP_REMOVED lines=13> */
[----:B---3--:R-:W-:Y:S04]  /*1480*/  STS [R93], R0 ;  /* 0x000000005d007388 */ /* 0x008fe80000000800 */
[----:B----4-:R-:W-:Y:S04]  /*1490*/  STS [R92+0x80], R5 ;  /* 0x000080055c007388 */ /* 0x010fe80000000800 */
[----:B-----5:R-:W-:Y:S04]  /*14a0*/  STS [R91+0x100], R4 ;  /* 0x000100045b007388 */ /* 0x020fe80000000800 */
[----:B--2---:R-:W-:Y:S04]  /*14b0*/  STS [R90+0x180], R7 ;  /* 0x000180075a007388 */ /* 0x004fe80000000800 */
[----:B------:R-:W-:Y:S04]  /*14c0*/  STS [R89+0x200], R6 ;  /* 0x0002000659007388 */ /* 0x000fe80000000800 */
[----:B------:R-:W-:Y:S04]  /*14d0*/  STS [R88+0x280], R9 ;  /* 0x0002800958007388 */ /* 0x000fe80000000800 */
[----:B------:R0:W-:Y:S04]  /*14e0*/  STS [R77+0x300], R8 ;  /* 0x000300084d007388 */ /* 0x0001e80000000800 */
[----:B------:R-:W-:Y:S04]  /*14f0*/  STS [R76+0x380], R11 ;  /* 0x0003800b4c007388 */ /* 0x000fe80000000800 */
[----:B------:R1:W-:Y:S04]  /*1500*/  STS [R75+0x400], R10 ;  /* 0x0004000a4b007388 */ /* 0x0003e80000000800 */
[----:B------:R-:W-:Y:S04]  /*1510*/  STS [R74+0x480], R13 ;  /* 0x0004800d4a007388 */ /* 0x000fe80000000800 */
[----:B------:R-:W-:Y:S04]  /*1520*/  STS [R73+0x500], R14 ;  /* 0x0005000e49007388 */ /* 0x000fe80000000800 */
[----:B------:R2:W-:Y:S04]  /*1530*/  STS [R72+0x580], R15 ;  /* 0x0005800f48007388 */ /* 0x0005e80000000800 */
[----:B------:R-:W-:Y:S04]  /*1540*/  STS [R71+0x600], R16 ;  /* 0x0006001047007388 */ /* 0x000fe80000000800 */
[----:B------:R-:W-:Y:S04]  /*1550*/  STS [R70+0x680], R17 ;  /* 0x0006801146007388 */ /* 0x000fe80000000800 */
[----:B------:R3:W-:Y:S04]  /*1560*/  STS [R69+0x700], R18 ;  /* 0x0007001245007388 */ /* 0x0007e80000000800 */
        /* <DEDUP_REMOVED lines=18> */
[----:B0-----:R-:W-:-:S03]  /*1690*/  CS2R R8, SRZ ;  /* 0x0000000000087805 */ /* 0x001fc6000001ff00 */
[----:B------:R-:W-:Y:S01]  /*16a0*/  BAR.SYNC.DEFER_BLOCKING 0x0 ;  /* 0x0000000000007b1d */ /* 0x000fe20000010000 */
[----:B------:R-:W-:Y:S01]  /*16b0*/  HFMA2.MMA R3, -RZ, RZ, 0, 0 ;  /* 0x00000000ff037435 */ /* 0x000fe200000001ff */
[----:B-1----:R-:W-:-:S04]  /*16c0*/  CS2R R10, SRZ ;  /* 0x00000000000a7805 */ /* 0x002fc8000001ff00 */
[----:B------:R-:W5:Y:S01]  /*16d0*/  @!P0 LDG.E R8, [R122.64+0x300] ;  /* 0x0003001c7a088981 */ /* 0x000f62000c1e1900 */
[----:B------:R-:W-:Y:S01]  /*16e0*/  ISETP.GE.AND P0, PT, R26, UR7, PT ;  /* 0x000000071a007c0c */ /* 0x000fe2000bf06270 */
[----:B------:R-:W-:Y:S01]  /*16f0*/  IMAD.MOV.U32 R0, RZ, RZ, RZ ;  /* 0x000000ffff007224 */ /* 0x000fe200078e00ff */
[----:B------:R-:W-:Y:S01]  /*1700*/  CS2R R4, SRZ ;  /* 0x0000000000047805 */ /* 0x000fe2000001ff00 */
[----:B------:R-:W-:Y:S01]  /*1710*/  CS2R R6, SRZ ;  /* 0x0000000000067805 */ /* 0x000fe2000001ff00 */
[----:B------:R-:W5:Y:S09]  /*1720*/  @!P2 LDG.E R3, [R122.64+0x80] ;  /* 0x0000801c7a03a981 */ /* 0x000f72000c1e1900 */
[----:B------:R-:W-:Y:S01]  /*1730*/  @P0 LOP3.LUT R28, R28, 0x2, RZ, 0xfc, !PT ;  /* 0x000000021c1c0812 */ /* 0x000fe200078efcff */
[----:B------:R-:W5:Y:S01]  /*1740*/  @!P0 LDG.E R9, [R122.64+0x380] ;  /* 0x0003801c7a098981 */ /* 0x000f62000c1e1900 */
[----:B------:R-:W-:-:S02]  /*1750*/  ISETP.GE.AND P0, PT, R30, UR7, PT ;  /* 0x000000071e007c0c */ /* 0x000fc4000bf06270 */
[----:B------:R-:W-:Y:S01]  /*1760*/  LOP3.LUT R28, R28, 0xfffffffe, RZ, 0xc0, !PT ;  /* 0xfffffffe1c1c7812 */ /* 0x000fe200078ec0ff */
[----:B------:R-:W5:Y:S01]  /*1770*/  @!P1 LDG.E R0, [R122.64] ;  /* 0x0000001c7a009981 */ /* 0x000f62000c1e1900 */
[----:B------:R-:W-:Y:S02]  /*1780*/  ISETP.GE.AND P1, PT, R34, UR7, PT ;  /* 0x0000000722007c0c */ /* 0x000fe4000bf26270 */
[----:B------:R-:W-:Y:S01]  /*1790*/  ISETP.GE.AND P2, PT, R36, UR7, PT ;  /* 0x0000000724007c0c */ /* 0x000fe2000bf46270 */
[----:B------:R-:W5:Y:S01]  /*17a0*/  @!P3 LDG.E R4, [R122.64+0x100] ;  /* 0x0001001c7a04b981 */ /* 0x000f62000c1e1900 */
[----:B------:R-:W-:-:S03]  /*17b0*/  ISETP.GE.AND P3, PT, R38, UR7, PT ;  /* 0x0000000726007c0c */ /* 0x000fc6000bf66270 */
[----:B------:R-:W5:Y:S02]  /*17c0*/  @!P4 LDG.E R7, [R122.64+0x280] ;  /* 0x0002801c7a07c981 */ /* 0x000f64000c1e1900 */
[----:B------:R-:W-:Y:S02]  /*17d0*/  @P0 LOP3.LUT R28, R28, 0x1, RZ, 0xfc, !PT ;  /* 0x000000011c1c0812 */ /* 0x000fe400078efcff */
[----:B------:R-:W5:Y:S01]  /*17e0*/  @!P0 LDG.E R10, [R122.64+0x400] ;  /* 0x0004001c7a0a8981 */ /* 0x000f62000c1e1900 */
[----:B------:R-:W-:Y:S02]  /*17f0*/  ISETP.GE.AND P0, PT, R32, UR7, PT ;  /* 0x0000000720007c0c */ /* 0x000fe4000bf06270 */
[----:B------:R-:W-:Y:S01]  /*1800*/  ISETP.GE.AND P4, PT, R40, UR7, PT ;  /* 0x0000000728007c0c */ /* 0x000fe2000bf86270 */
[----:B------:R-:W5:Y:S01]  /*1810*/  @!P5 LDG.E R5, [R122.64+0x180] ;  /* 0x0001801c7a05d981 */ /* 0x000f62000c1e1900 */
[----:B------:R-:W-:-:S03]  /*1820*/  ISETP.GE.AND P5, PT, R42, UR7, PT ;  /* 0x000000072a007c0c */ /* 0x000fc6000bfa6270 */
[----:B------:R-:W5:Y:S01]  /*1830*/  @!P6 LDG.E R6, [R122.64+0x200] ;  /* 0x0002001c7a06e981 */ /* 0x000f62000c1e1900 */
[----:B------:R-:W-:Y:S01]  /*1840*/  ISETP.GE.AND P6, PT, R44, UR7, PT ;  /* 0x000000072c007c0c */ /* 0x000fe2000bfc6270 */
[----:B--2---:R-:W-:Y:S01]  /*1850*/  CS2R R14, SRZ ;  /* 0x00000000000e7805 */ /* 0x004fe2000001ff00 */
[----:B---3--:R-:W-:Y:S01]  /*1860*/  HFMA2.MMA R18, -RZ, RZ, 0, 0 ;  /* 0x00000000ff127435 */ /* 0x008fe200000001ff */
[----:B------:R-:W-:Y:S01]  /*1870*/  MOV R13, RZ ;  /* 0x000000ff000d7202 */ /* 0x000fe20000000f00 */
[----:B------:R-:W-:Y:S01]  /*1880*/  CS2R R16, SRZ ;  /* 0x0000000000107805 */ /* 0x000fe2000001ff00 */
[----:B------:R-:W2:Y:S04]  /*1890*/  @!P0 LDG.E R11, [R122.64+0x480] ;  /* 0x0004801c7a0b8981 */ /* 0x000ea8000c1e1900 */
[----:B------:R-:W3:Y:S04]  /*18a0*/  @!P1 LDG.E R14, [R122.64+0x500] ;  /* 0x0005001c7a0e9981 */ /* 0x000ee8000c1e1900 */
[----:B------:R-:W2:Y:S04]  /*18b0*/  @!P2 LDG.E R13, [R122.64+0x580] ;  /* 0x0005801c7a0da981 */ /* 0x000ea8000c1e1900 */
[----:B------:R-:W2:Y:S04]  /*18c0*/  @!P3 LDG.E R16, [R122.64+0x600] ;  /* 0x0006001c7a10b981 */ /* 0x000ea8000c1e1900 */
        /* <DEDUP_REMOVED lines=20> */
[----:B------:R-:W-:Y:S01]  /*1a10*/  LOP3.LUT P0, RZ, R28, 0x100, RZ, 0xc0, !PT ;  /* 0x000001001cff7812 */ /* 0x000fe2000780c0ff */
[----:B------:R-:W-:Y:S01]  /*1a20*/  IMAD.U32 R2, RZ, RZ, UR21 ;  /* 0x00000015ff027e24 */ /* 0x000fe2000f8e00ff */
[----:B-----5:R-:W-:Y:S04]  /*1a30*/  STS [R93], R0 ;  /* 0x000000005d007388 */ /* 0x020fe80000000800 */
[----:B------:R0:W-:Y:S04]  /*1a40*/  STS [R92+0x80], R3 ;  /* 0x000080035c007388 */ /* 0x0001e80000000800 */
[----:B------:R-:W-:Y:S04]  /*1a50*/  STS [R91+0x100], R4 ;  /* 0x000100045b007388 */ /* 0x000fe80000000800 */
[----:B------:R1:W-:Y:S04]  /*1a60*/  STS [R90+0x180], R5 ;  /* 0x000180055a007388 */ /* 0x0003e80000000800 */
[----:B------:R-:W-:Y:S04]  /*1a70*/  STS [R89+0x200], R6 ;  /* 0x0002000659007388 */ /* 0x000fe80000000800 */
[----:B------:R4:W-:Y:S04]  /*1a80*/  STS [R88+0x280], R7 ;  /* 0x0002800758007388 */ /* 0x0009e80000000800 */
[----:B------:R-:W-:Y:S04]  /*1a90*/  STS [R77+0x300], R8 ;  /* 0x000300084d007388 */ /* 0x000fe80000000800 */
[----:B------:R5:W-:Y:S04]  /*1aa0*/  STS [R76+0x380], R9 ;  /* 0x000380094c007388 */ /* 0x000be80000000800 */
[----:B------:R-:W-:Y:S04]  /*1ab0*/  STS [R75+0x400], R10 ;  /* 0x0004000a4b007388 */ /* 0x000fe80000000800 */
[----:B--2---:R2:W-:Y:S04]  /*1ac0*/  STS [R74+0x480], R11 ;  /* 0x0004800b4a007388 */ /* 0x0045e80000000800 */
[----:B---3--:R-:W-:Y:S04]  /*1ad0*/  STS [R73+0x500], R14 ;  /* 0x0005000e49007388 */ /* 0x008fe80000000800 */
[----:B------:R2:W-:Y:S04]  /*1ae0*/  STS [R72+0x580], R13 ;  /* 0x0005800d48007388 */ /* 0x0005e80000000800 */
[----:B------:R-:W-:Y:S04]  /*1af0*/  STS [R71+0x600], R16 ;  /* 0x0006001047007388 */ /* 0x000fe80000000800 */
[----:B------:R0:W-:Y:S04]  /*1b00*/  STS [R70+0x680], R15 ;  /* 0x0006800f46007388 */ /* 0x0001e80000000800 */
[----:B------:R-:W-:Y:S04]  /*1b10*/  STS [R69+0x700], R18 ;  /* 0x0007001245007388 */ /* 0x000fe80000000800 */
[----:B------:R0:W-:Y:S01]  /*1b20*/  STS [R68+0x780], R17 ;  /* 0x0007801144007388 */ /* 0x0001e20000000800 */
[----:B------:R-:W-:-:S06]  /*1b30*/  NOP ;  /* 0x0000000000007918 */ /* 0x000fcc0000000000 */
[----:B------:R-:W0:Y:S04]  /*1b40*/  LDS R50, [R67] ;  /* 0x0000000043327984 */ /* 0x000e280000000800 */
[----:B------:R-:W0:Y:S04]  /*1b50*/  LDS R49, [R67+0x4] ;  /* 0x0000040043317984 */ /* 0x000e280000000800 */
[----:B------:R-:W0:Y:S04]  /*1b60*/  LDS R48, [R67+0x8] ;  /* 0x0000080043307984 */ /* 0x000e280000000800 */
[----:B------:R-:W0:Y:S04]  /*1b70*/  LDS R47, [R67+0xc] ;  /* 0x00000c00432f7984 */ /* 0x000e280000000800 */
[----:B------:R-:W0:Y:S04]  /*1b80*/  LDS R46, [R67+0x10] ;  /* 0x00001000432e7984 */ /* 0x000e280000000800 */
[----:B------:R-:W0:Y:S04]  /*1b90*/  LDS R45, [R67+0x14] ;  /* 0x00001400432d7984 */ /* 0x000e280000000800 */
[----:B------:R-:W1:Y:S04]  /*1ba0*/  LDS R44, [R67+0x18] ;  /* 0x00001800432c7984 */ /* 0x000e680000000800 */
        /* <DEDUP_REMOVED lines=9> */
[----:B0-----:R-:W-:-:S02]  /*1c40*/  MOV R3, UR22 ;  /* 0x0000001600037c02 */ /* 0x001fc40008000f00 */
[----:B------:R-:W-:-:S03]  /*1c50*/  MOV R0, RZ ;  /* 0x000000ff00007202 */ /* 0x000fc60000000f00 */
[----:B------:R-:W-:Y:S01]  /*1c60*/  IMAD.WIDE R2, R78, 0x4, R2 ;  /* 0x000000044e027825 */ /* 0x000fe200078e0202 */
[----:B------:R-:W-:Y:S01]  /*1c70*/  BAR.SYNC.DEFER_BLOCKING 0x0 ;  /* 0x0000000000007b1d */ /* 0x000fe20000010000 */
[----:B-1----:R-:W-:-:S05]  /*1c80*/  CS2R R4, SRZ ;  /* 0x0000000000047805 */ /* 0x002fca000001ff00 */
[----:B------:R-:W3:Y:S01]  /*1c90*/  @!P0 LDG.E R0, [R2.64] ;  /* 0x0000001c02008981 */ /* 0x000ee2000c1e1900 */
[----:B------:R-:W-:-:S13]  /*1ca0*/  ISETP.NE.AND P0, PT, R19, RZ, PT ;  /* 0x000000ff1300720c */ /* 0x000fda0003f05270 */
[----:B------:R-:W3:Y:S01]  /*1cb0*/  @!P0 LDG.E R4, [R2.64+0x100] ;  /* 0x0001001c02048981 */ /* 0x000ee2000c1e1900 */
[----:B------:R-:W-:Y:S01]  /*1cc0*/  ISETP.NE.AND P0, PT, R20, RZ, PT ;  /* 0x000000ff1400720c */ /* 0x000fe20003f05270 */
[----:B----4-:R-:W-:-:S12]  /*1cd0*/  CS2R R6, SRZ ;  /* 0x0000000000067805 */ /* 0x010fd8000001ff00 */
[----:B------:R-:W4:Y:S01]  /*1ce0*/  @!P0 LDG.E R5, [R2.64+0x80] ;  /* 0x0000801c02058981 */ /* 0x000f22000c1e1900 */
[----:B------:R-:W-:-:S13]  /*1cf0*/  ISETP.NE.AND P0, PT, R21, RZ, PT ;  /* 0x000000ff1500720c */ /* 0x000fda0003f05270 */
[----:B------:R-:W4:Y:S01]  /*1d00*/  @!P0 LDG.E R6, [R2.64+0x200] ;  /* 0x0002001c02068981 */ /* 0x000f22000c1e1900 */
[----:B------:R-:W-:Y:S01]  /*1d10*/  ISETP.NE.AND P0, PT, R22, RZ, PT ;  /* 0x000000ff1600720c */ /* 0x000fe20003f05270 */
[----:B-----5:R-:W-:-:S12]  /*1d20*/  CS2R R8, SRZ ;  /* 0x0000000000087805 */ /* 0x020fd8000001ff00 */
[----:B------:R-:W5:Y:S01]  /*1d30*/  @!P0 LDG.E R7, [R2.64+0x180] ;  /* 0x0001801c02078981 */ /* 0x000f62000c1e1900 */
[----:B------:R-:W-:-:S13]  /*1d40*/  ISETP.NE.AND P0, PT, R23, RZ, PT ;  /* 0x000000ff1700720c */ /* 0x000fda0003f05270 */
[----:B------:R-:W5:Y:S01]  /*1d50*/  @!P0 LDG.E R8, [R2.64+0x300] ;  /* 0x0003001c02088981 */ /* 0x000f62000c1e1900 */
[----:B------:R-:W-:Y:S01]  /*1d60*/  ISETP.NE.AND P0, PT, R24, RZ, PT ;  /* 0x000000ff1800720c */ /* 0x000fe20003f05270 */
[----:B--2---:R-:W-:-:S12]  /*1d70*/  CS2R R10, SRZ ;  /* 0x00000000000a7805 */ /* 0x004fd8000001ff00 */
[----:B------:R-:W2:Y:S01]  /*1d80*/  @!P0 LDG.E R9, [R2.64+0x280] ;  /* 0x0002801c02098981 */ /* 0x000ea2000c1e1900 */
[----:B------:R-:W-:-:S13]  /*1d90*/  ISETP.NE.AND P0, PT, R25, RZ, PT ;  /* 0x000000ff1900720c */ /* 0x000fda0003f05270 */
[----:B------:R-:W2:Y:S01]  /*1da0*/  @!P0 LDG.E R10, [R2.64+0x400] ;  /* 0x0004001c020a8981 */ /* 0x000ea2000c1e1900 */
[----:B------:R-:W-:Y:S01]  /*1db0*/  ISETP.NE.AND P0, PT, R26, RZ, PT ;  /* 0x000000ff1a00720c */ /* 0x000fe20003f05270 */
[----:B------:R-:W-:Y:S01]  /*1dc0*/  HFMA2.MMA R13, -RZ, RZ, 0, 0 ;  /* 0x00000000ff0d7435 */ /* 0x000fe200000001ff */
[----:B------:R-:W-:Y:S01]  /*1dd0*/  CS2R R14, SRZ ;  /* 0x00000000000e7805 */ /* 0x000fe2000001ff00 */
[----:B------:R-:W-:Y:S01]  /*1de0*/  CS2R R16, SRZ ;  /* 0x0000000000107805 */ /* 0x000fe2000001ff00 */
[----:B------:R-:W-:-:S04]  /*1df0*/  CS2R R18, SRZ ;  /* 0x0000000000127805 */ /* 0x000fc8000001ff00 */
[----:B------:R-:W2:Y:S04]  /*1e00*/  @!P1 LDG.E R14, [R2.64+0x500] ;  /* 0x0005001c020e9981 */ /* 0x000ea8000c1e1900 */
[----:B------:R-:W2:Y:S04]  /*1e10*/  @!P2 LDG.E R15, [R2.64+0x580] ;  /* 0x0005801c020fa981 */ /* 0x000ea8000c1e1900 */
[----:B------:R-:W2:Y:S01]  /*1e20*/  @!P0 LDG.E R11, [R2.64+0x380] ;  /* 0x0003801c020b8981 */ /* 0x000ea2000c1e1900 */
[----:B------:R-:W-:-:S03]  /*1e30*/  ISETP.NE.AND P0, PT, R27, RZ, PT ;  /* 0x000000ff1b00720c */ /* 0x000fc60003f05270 */
[----:B------:R-:W2:Y:S04]  /*1e40*/  @!P3 LDG.E R16, [R2.64+0x600] ;  /* 0x0006001c0210b981 */ /* 0x000ea8000c1e1900 */
[----:B------:R-:W2:Y:S04]  /*1e50*/  @!P4 LDG.E R17, [R2.64+0x680] ;  /* 0x0006801c0211c981 */ /* 0x000ea8000c1e1900 */
[----:B------:R-:W2:Y:S04]  /*1e60*/  @!P5 LDG.E R18, [R2.64+0x700] ;  /* 0x0007001c0212d981 */ /* 0x000ea8000c1e1900 */
[----:B------:R-:W2:Y:S04]  /*1e70*/  @!P0 LDG.E R13, [R2.64+0x480] ;  /* 0x0004801c020d8981 */ /* 0x000ea8000c1e1900 */
[----:B------:R-:W2:Y:S01]  /*1e80*/  @!P6 LDG.E R19, [R2.64+0x780] ;  /* 0x0007801c0213e981 */ /* 0x000ea2000c1e1900 */
        /* <DEDUP_REMOVED lines=14> */
[----:B---3--:R-:W-:Y:S04]  /*1f70*/  STS [R93], R0 ;  /* 0x000000005d007388 */ /* 0x008fe80000000800 */
[----:B----4-:R-:W-:Y:S04]  /*1f80*/  STS [R92+0x80], R5 ;  /* 0x000080055c007388 */ /* 0x010fe80000000800 */
[----:B------:R-:W-:Y:S04]  /*1f90*/  STS [R91+0x100], R4 ;  /* 0x000100045b007388 */ /* 0x000fe80000000800 */
[----:B-----5:R-:W-:Y:S04]  /*1fa0*/  STS [R90+0x180], R7 ;  /* 0x000180075a007388 */ /* 0x020fe80000000800 */
[----:B------:R-:W-:Y:S04]  /*1fb0*/  STS [R89+0x200], R6 ;  /* 0x0002000659007388 */ /* 0x000fe80000000800 */
        /* <DEDUP_REMOVED lines=14> */
[----:B------:R2:W3:Y:S04]  /*20a0*/  LDS R165, [R67+0x8] ;  /* 0x0000080043a57984 */ /* 0x0004e80000000800 */
[----:B------:R2:W4:Y:S04]  /*20b0*/  LDS R164, [R67+0xc] ;  /* 0x00000c0043a47984 */ /* 0x0005280000000800 */
[----:B------:R2:W0:Y:S04]  /*20c0*/  LDS R163, [R67+0x10] ;  /* 0x0000100043a37984 */ /* 0x0004280000000800 */
[----:B------:R2:W0:Y:S04]  /*20d0*/  LDS R162, [R67+0x14] ;  /* 0x0000140043a27984 */ /* 0x0004280000000800 */
[----:B------:R2:W0:Y:S04]  /*20e0*/  LDS R161, [R67+0x18] ;  /* 0x0000180043a17984 */ /* 0x0004280000000800 */
[----:B------:R2:W1:Y:S04]  /*20f0*/  LDS R160, [R67+0x1c] ;  /* 0x00001c0043a07984 */ /* 0x0004680000000800 */
[----:B------:R2:W2:Y:S04]  /*2100*/  LDS R158, [R67+0x20] ;  /* 0x00002000439e7984 */ /* 0x0004a80000000800 */
[----:B------:R0:W2:Y:S04]  /*2110*/  LDS R156, [R67+0x24] ;  /* 0x00002400439c7984 */ /* 0x0000a80000000800 */
[----:B------:R0:W2:Y:S04]  /*2120*/  LDS R155, [R67+0x28] ;  /* 0x00002800439b7984 */ /* 0x0000a80000000800 */
[----:B------:R0:W2:Y:S04]  /*2130*/  LDS R154, [R67+0x2c] ;  /* 0x00002c00439a7984 */ /* 0x0000a80000000800 */
[----:B------:R0:W2:Y:S04]  /*2140*/  LDS R153, [R67+0x30] ;  /* 0x0000300043997984 */ /* 0x0000a80000000800 */
[----:B------:R0:W2:Y:S04]  /*2150*/  LDS R152, [R67+0x34] ;  /* 0x0000340043987984 */ /* 0x0000a80000000800 */
[----:B------:R0:W2:Y:S04]  /*2160*/  LDS R151, [R67+0x38] ;  /* 0x0000380043977984 */ /* 0x0000a80000000800 */
[----:B------:R1:W2:Y:S04]  /*2170*/  LDS R150, [R67+0x3c] ;  /* 0x00003c0043967984 */ /* 0x0002a80000000800 */
[----:B0-----:R0:W-:Y:S04]  /*2180*/  STL [R1+0x4], R31 ;  /* 0x0000041f01007387 */ /* 0x0011e80000100800 */
[----:B-1----:R0:W-:Y:S01]  /*2190*/  STL [R1], R29 ;  /* 0x0000001d01007387 */ /* 0x0021e20000100800 */
[----:B------:R-:W-:-:S04]  /*21a0*/  MOV R0, c[0x0][0x16c] ;  /* 0x00005b0000007a02 */ /* 0x000fc80000000f00 */
[----:B------:R-:W-:Y:S01]  /*21b0*/  ISETP.GE.AND P5, PT, R0, 0x1, PT ;  /* 0x000000010000780c */ /* 0x000fe20003fa6270 */
[----:B------:R-:W-:Y:S07]  /*21c0*/  @P4 BRA `(.L_x_1046) ;  /* 0x000001f000004947 */ /* 0x000fee0003800000 */
[----:B---34-:R-:W-:Y:S01]  /*21d0*/  FMUL.FTZ R50, R50, 1.4426950216293334961 ;  /* 0x3fb8aa3b32327820 */ /* 0x018fe20000410000 */
[----:B------:R-:W-:Y:S02]  /*21e0*/  MOV R4, 0x3e800000 ;  /* 0x3e80000000047802 */ /* 0x000fe40000000f00 */
[----:B------:R-:W-:Y:S01]  /*21f0*/  MOV R5, 0x3d39bf78 ;  /* 0x3d39bf7800057802 */ /* 0x000fe20000000f00 */
[----:B------:R-:W1:Y:S02]  /*2200*/  MUFU.EX2 R7, R50 ;  /* 0x0000003200077308 */ /* 0x000e640000000800 */
[C---:B-1----:R-:W-:Y:S01]  /*2210*/  FADD.FTZ.RZ R0, R7.reuse, 1 ;  /* 0x3f80000007007421 */ /* 0x042fe2000001c000 */
[----:B------:R-:W-:-:S04]  /*2220*/  ISETP.GE.U32.AND P4, PT, R7, 0x7f800000, PT ;  /* 0x7f8000000700780c */ /* 0x000fc80003f86070 */
[----:B------:R-:W-:-:S04]  /*2230*/  IADD3 R0, R0, -0x3f400000, RZ ;  /* 0xc0c0000000007810 */ /* 0x000fc80007ffe0ff */
[----:B------:R-:W-:-:S04]  /*2240*/  LOP3.LUT R0, R0, 0xff800000, RZ, 0xc0, !PT ;  /* 0xff80000000007812 */ /* 0x000fc800078ec0ff */
[----:B------:R-:W-:Y:S01]  /*2250*/  IADD3 R3, -R0, 0x40800000, RZ ;  /* 0x4080000000037810 */ /* 0x000fe20007ffe1ff */
[----:B------:R-:W-:Y:S02]  /*2260*/  IMAD.IADD R2, R7, 0x1, -R0 ;  /* 0x0000000107027824 */ /* 0x000fe400078e0a00 */
[----:B------:R-:W1:Y:S02]  /*2270*/  I2F R0, R0 ;  /* 0x0000000000007306 */ /* 0x000e640000201400 */
        /* <DEDUP_REMOVED lines=20> */
.L_x_1046:
[----:B---34-:R-:W-:Y:S05]  /*23c0*/  BSYNC B0 ;  /* 0x0000000000007941 */ /* 0x018fea0003800000 */
.L_x_1045:
[----:B------:R-:W-:Y:S01]  /*23d0*/  BSSY B0, `(.L_x_1047) ;  /* 0x0000023000007945 */ /* 0x000fe20003800000 */
[----:B------:R-:W-:Y:S01]  /*23e0*/  FSETP.GTU.FTZ.AND P4, PT, R44, 20, PT ;  /* 0x41a000002c00780b */ /* 0x000fe20003f9c000 */
[----:B------:R-:W-:Y:S01]  /*23f0*/  FADD.FTZ R43, R43, UR4 ;  /* 0x000000042b2b7e21 */ /* 0x000fe20008010000 */
[----:B------:R-:W-:Y:S06]  /*2400*/  @P3 BRA `(.L_x_1048) ;  /* 0x000001f000003947 */ /* 0x000fec0003800000 */
        /* <DEDUP_REMOVED lines=27> */
[----:B------:R-:W-:-:S04]  /*25c0*/  @P3 IMAD.MOV.U32 R0, RZ, RZ, 0x7f800000 ;  /* 0x7f800000ff003424 */ /* 0x000fc800078e00ff */
[C---:B------:R-:W-:Y:S01]  /*25d0*/  @P3 FFMA.FTZ R49, R5.reuse, R0, +INF ;  /* 0x7f80000005313423 */ /* 0x040fe20000010000 */
[----:B------:R-:W-:-:S04]  /*25e0*/  FSETP.NEU.FTZ.AND P3, PT, R5, RZ, PT ;  /* 0x000000ff0500720b */ /* 0x000fc80003f7d000 */
[----:B------:R-:W-:-:S04]  /*25f0*/  FSEL R49, R49, -RZ, P3 ;  /* 0x800000ff31317208 */ /* 0x000fc80001800000 */
.L_x_1048:
[----:B------:R-:W-:Y:S05]  /*2600*/  BSYNC B0 ;  /* 0x0000000000007941 */ /* 0x000fea0003800000 */
.L_x_1047:
        /* <DEDUP_REMOVED lines=35> */
.L_x_1050:
[----:B------:R-:W-:Y:S05]  /*2840*/  BSYNC B0 ;  /* 0x0000000000007941 */ /* 0x000fea0003800000 */
.L_x_1049:
        /* <DEDUP_REMOVED lines=35> */
.L_x_1052:
[----:B------:R-:W-:Y:S05]  /*2a80*/  BSYNC B0 ;  /* 0x0000000000007941 */ /* 0x000fea0003800000 */
.L_x_1051:
[----:B------:R1:W-:Y:S01]  /*2a90*/  STL [R1+0x48], RZ ;  /* 0x000048ff01007387 */ /* 0x0003e20000100800 */
[----:B------:R-:W-:Y:S01]  /*2aa0*/  BSSY B0, `(.L_x_1053) ;  /* 0x0000023000007945 */ /* 0x000fe20003800000 */
[----:B------:R-:W-:Y:S01]  /*2ab0*/  FSETP.GTU.FTZ.AND P1, PT, R41, 20, PT ;  /* 0x41a000002900780b */ /* 0x000fe20003f3c000 */
[----:B------:R-:W-:Y:S01]  /*2ac0*/  FADD.FTZ R40, R40, UR4 ;  /* 0x0000000428287e21 */ /* 0x000fe20008010000 */
[----:B------:R-:W-:Y:S06]  /*2ad0*/  @P0 BRA `(.L_x_1054) ;  /* 0x000001f000000947 */ /* 0x000fec0003800000 */
[----:B------:R-:W-:Y:S01]  /*2ae0*/  FMUL.FTZ R46, R46, 1.4426950216293334961 ;  /* 0x3fb8aa3b2e2e7820 */ /* 0x000fe20000410000 */
[----:B------:R-:W-:Y:S01]  /*2af0*/  HFMA2.MMA R4, -RZ, RZ, 1.625, 0 ;  /* 0x3e800000ff047435 */ /* 0x000fe200000001ff */
[----:B------:R-:W-:Y:S02]  /*2b00*/  MOV R7, 0x3d39bf78 ;  /* 0x3d39bf7800077802 */ /* 0x000fe40000000f00 */
[----:B------:R-:W3:Y:S02]  /*2b10*/  MUFU.EX2 R5, R46 ;  /* 0x0000002e00057308 */ /* 0x000ee40000000800 */
[C---:B---3--:R-:W-:Y:S01]  /*2b20*/  FADD.FTZ.RZ R0, R5.reuse, 1 ;  /* 0x3f80000005007421 */ /* 0x048fe2000001c000 */
[----:B------:R-:W-:-:S04]  /*2b30*/  ISETP.GE.U32.AND P0, PT, R5, 0x7f800000, PT ;  /* 0x7f8000000500780c */ /* 0x000fc80003f06070 */
[----:B------:R-:W-:-:S04]  /*2b40*/  IADD3 R0, R0, -0x3f400000, RZ ;  /* 0xc0c0000000007810 */ /* 0x000fc80007ffe0ff */
[----:B------:R-:W-:-:S04]  /*2b50*/  LOP3.LUT R0, R0, 0xff800000, RZ, 0xc0, !PT ;  /* 0xff80000000007812 */ /* 0x000fc800078ec0ff */
[----:B------:R-:W-:Y:S02]  /*2b60*/  IADD3 R3, -R0, 0x40800000, RZ ;  /* 0x4080000000037810 */ /* 0x000fe40007ffe1ff */
[----:B------:R-:W-:Y:S02]  /*2b70*/  IADD3 R2, R5, -R0, RZ ;  /* 0x8000000005027210 */ /* 0x000fe40007ffe0ff */
[----:B------:R-:W3:Y:S01]  /*2b80*/  I2F R0, R0 ;  /* 0x0000000000007306 */ /* 0x000ee20000201400 */
[----:B------:R-:W-:-:S04]  /*2b90*/  FFMA.FTZ R3, R3, R4, -1 ;  /* 0xbf80000003037423 */ /* 0x000fc80000010004 */
[----:B------:R-:W-:-:S04]  /*2ba0*/  FADD.FTZ R2, R2, R3 ;  /* 0x0000000302027221 */ /* 0x000fc80000010000 */
[----:B------:R-:W-:-:S04]  /*2bb0*/  FFMA.FTZ R3, R2, -R7, 0.10546888411045074463 ;  /* 0x3dd8001202037423 */ /* 0x000fc80000010807 */
[----:B------:R-:W-:Y:S02]  /*2bc0*/  FFMA.FTZ R3, R2, R3, -0.13229703903198242188 ;  /* 0xbe0778e002037423 */ /* 0x000fe40000010003 */
[----:B---3--:R-:W-:Y:S02]  /*2bd0*/  FMUL.FTZ R46, R0, 1.1920928955078125e-07 ;  /* 0x34000000002e7820 */ /* 0x008fe40000410000 */
        /* <DEDUP_REMOVED lines=15> */
.L_x_1054:
[----:B------:R-:W-:Y:S05]  /*2cd0*/  BSYNC B0 ;  /* 0x0000000000007941 */ /* 0x000fea0003800000 */
.L_x_1053:
[----:B------:R-:W3:Y:S01]  /*2ce0*/  LDL.LU R0, [R1+0x50] ;  /* 0x0000500001007983 */ /* 0x000ee20000300800 */
[----:B------:R-:W-:Y:S01]  /*2cf0*/  BSSY B0, `(.L_x_1055) ;  /* 0x0000026000007945 */ /* 0x000fe20003800000 */
[----:B------:R-:W-:Y:S01]  /*2d00*/  FSETP.GTU.FTZ.AND P0, PT, R40, 20, PT ;  /* 0x41a000002800780b */ /* 0x000fe20003f1c000 */
[----:B------:R-:W-:Y:S01]  /*2d10*/  CS2R R148, SRZ ;  /* 0x0000000000947805 */ /* 0x000fe2000001ff00 */
[----:B------:R-:W-:Y:S01]  /*2d20*/  CS2R R146, SRZ ;  /* 0x0000000000927805 */ /* 0x000fe2000001ff00 */
[----:B------:R-:W-:Y:S02]  /*2d30*/  FADD.FTZ R39, R39, UR4 ;  /* 0x0000000427277e21 */ /* 0x000fe40008010000 */
[----:B---3--:R-:W-:Y:S01]  /*2d40*/  FFMA.FTZ R4, R66, R31, R0 ;  /* 0x0000001f42047223 */ /* 0x008fe20000010000 */
[----:B------:R-:W-:Y:S05]  /*2d50*/  @P6 BRA `(.L_x_1056) ;  /* 0x000001f000006947 */ /* 0x000fea0003800000 */
[----:B------:R-:W-:Y:S01]  /*2d60*/  FMUL.FTZ R45, R45, 1.4426950216293334961 ;  /* 0x3fb8aa3b2d2d7820 */ /* 0x000fe20000410000 */
[----:B------:R-:W-:Y:S01]  /*2d70*/  HFMA2.MMA R6, -RZ, RZ, 1.625, 0 ;  /* 0x3e800000ff067435 */ /* 0x000fe200000001ff */
[----:B------:R-:W-:-:S02]  /*2d80*/  MOV R7, 0x3d39bf78 ;  /* 0x3d39bf7800077802 */ /* 0x000fc40000000f00 */
        /* <DEDUP_REMOVED lines=28> */
.L_x_1056:
[----:B------:R-:W-:Y:S05]  /*2f50*/  BSYNC B0 ;  /* 0x0000000000007941 */ /* 0x000fea0003800000 */
.L_x_1055:
        /* <DEDUP_REMOVED lines=9> */
[----:B------:R-:W-:Y:S01]  /*2ff0*/  MOV R7, 0x3d39bf78 ;  /* 0x3d39bf7800077802 */ /* 0x000fe20000000f00 */
[----:B------:R-:W-:-:S02]  /*3000*/  IMAD.MOV.U32 R6, RZ, RZ, 0x3e800000 ;  /* 0x3e800000ff067424 */ /* 0x000fc400078e00ff */
        /* <DEDUP_REMOVED lines=28> */
.L_x_1058:
[----:B------:R-:W-:Y:S05]  /*31d0*/  BSYNC B0 ;  /* 0x0000000000007941 */ /* 0x000fea0003800000 */
.L_x_1057:
[----:B------:R-:W-:Y:S01]  /*31e0*/  FFMA.FTZ R4, R63, R164, R4 ;  /* 0x000000a43f047223 */ /* 0x000fe20000010004 */
[----:B------:R-:W-:Y:S01]  /*31f0*/  BSSY B0, `(.L_x_1059) ;  /* 0x0000027000007945 */ /* 0x000fe20003800000 */
[----:B------:R-:W-:Y:S01]  /*3200*/  HFMA2.MMA R142, -RZ, RZ, 0, 0 ;  /* 0x00000000ff8e7435 */ /* 0x000fe200000001ff */
[----:B------:R-:W-:Y:S01]  /*3210*/  FSETP.GTU.FTZ.AND P4, PT, R38, 20, PT ;  /* 0x41a000002600780b */ /* 0x000fe20003f9c000 */
[----:B------:R-:W-:Y:S01]  /*3220*/  IMAD.MOV.U32 R133, RZ, RZ, RZ ;  /* 0x000000ffff857224 */ /* 0x000fe200078e00ff */
[----:B------:R-:W-:Y:S01]  /*3230*/  MOV R134, RZ ;  /* 0x000000ff00867202 */ /* 0x000fe20000000f00 */
[----:B------:R-:W-:Y:S02]  /*3240*/  FADD.FTZ R37, R37, UR4 ;  /* 0x0000000425257e21 */ /* 0x000fe40008010000 */
[----:B------:R-:W-:Y:S01]  /*3250*/  FFMA.FTZ R4, R62, R163, R4 ;  /* 0x000000a33e047223 */ /* 0x000fe20000010004 */
[----:B------:R-:W-:Y:S05]  /*3260*/  @P3 BRA `(.L_x_1060) ;  /* 0x000001f000003947 */ /* 0x000fea0003800000 */
[----:B------:R-:W-:Y:S01]  /*3270*/  FMUL.FTZ R43, R43, 1.4426950216293334961 ;  /* 0x3fb8aa3b2b2b7820 */ /* 0x000fe20000410000 */
[----:B------:R-:W-:-:S02]  /*3280*/  MOV R6, 0x3e800000 ;  /* 0x3e80000000067802 */ /* 0x000fc40000000f00 */
[----:B------:R-:W-:Y:S01]  /*3290*/  MOV R7, 0x3d39bf78 ;  /* 0x3d39bf7800077802 */ /* 0x000fe20000000f00 */
        /* <DEDUP_REMOVED lines=28> */
.L_x_1060:
[----:B------:R-:W-:Y:S05]  /*3460*/  BSYNC B0 ;  /* 0x0000000000007941 */ /* 0x000fea0003800000 */
.L_x_1059:
        /* <DEDUP_REMOVED lines=39> */
.L_x_1062:
[----:B------:R-:W-:Y:S05]  /*36e0*/  BSYNC B0 ;  /* 0x0000000000007941 */ /* 0x000fea0003800000 */
.L_x_1061:
[----:B------:R-:W-:Y:S01]  /*36f0*/  FFMA.FTZ R3, R59, R160, R4 ;  /* 0x000000a03b037223 */ /* 0x000fe20000010004 */
[----:B------:R-:W-:Y:S01]  /*3700*/  BSSY B0, `(.L_x_1063) ;  /* 0x0000026000007945 */ /* 0x000fe20003800000 */
[----:B------:R-:W-:Y:S01]  /*3710*/  HFMA2.MMA R121, -RZ, RZ, 0, 0 ;  /* 0x00000000ff797435 */ /* 0x000fe200000001ff */
[----:B------:R-:W-:Y:S01]  /*3720*/  FSETP.GTU.FTZ.AND P2, PT, R36, 20, PT ;  /* 0x41a000002400780b */ /* 0x000fe20003f5c000 */
[----:B------:R-:W-:Y:S01]  /*3730*/  CS2R R124, SRZ ;  /* 0x00000000007c7805 */ /* 0x000fe2000001ff00 */
[----:B------:R-:W-:Y:S02]  /*3740*/  FADD.FTZ R35, R35, UR4 ;  /* 0x0000000423237e21 */ /* 0x000fe40008010000 */
[----:B--2---:R-:W-:Y:S01]  /*3750*/  FFMA.FTZ R4, R58, R158, R3 ;  /* 0x0000009e3a047223 */ /* 0x004fe20000010003 */
[----:B------:R-:W-:Y:S05]  /*3760*/  @P1 BRA `(.L_x_1064) ;  /* 0x000001f000001947 */ /* 0x000fea0003800000 */
[----:B------:R-:W-:Y:S01]  /*3770*/  FMUL.FTZ R41, R41, 1.4426950216293334961 ;  /* 0x3fb8aa3b29297820 */ /* 0x000fe20000410000 */
[----:B------:R-:W-:Y:S02]  /*3780*/  MOV R6, 0x3e800000 ;  /* 0x3e80000000067802 */ /* 0x000fe40000000f00 */
[----:B------:R-:W-:Y:S01]  /*3790*/  MOV R7, 0x3d39bf78 ;  /* 0x3d39bf7800077802 */ /* 0x000fe20000000f00 */
[----:B------:R-:W2:Y:S02]  /*37a0*/  MUFU.EX2 R5, R41 ;  /* 0x0000002900057308 */ /* 0x000ea40000000800 */
[C---:B--2---:R-:W-:Y:S01]  /*37b0*/  FADD.FTZ.RZ R0, R5.reuse, 1 ;  /* 0x3f80000005007421 */ /* 0x044fe2000001c000 */
[----:B------:R-:W-:-:S04]  /*37c0*/  ISETP.GE.U32.AND P1, PT, R5, 0x7f800000, PT ;  /* 0x7f8000000500780c */ /* 0x000fc80003f26070 */
[----:B------:R-:W-:-:S04]  /*37d0*/  IADD3 R0, R0, -0x3f400000, RZ ;  /* 0xc0c0000000007810 */ /* 0x000fc80007ffe0ff */
[----:B------:R-:W-:-:S04]  /*37e0*/  LOP3.LUT R0, R0, 0xff800000, RZ, 0xc0, !PT ;  /* 0xff80000000007812 */ /* 0x000fc800078ec0ff */
[----:B------:R-:W-:Y:S01]  /*37f0*/  IADD3 R3, -R0, 0x40800000, RZ ;  /* 0x4080000000037810 */ /* 0x000fe20007ffe1ff */
[----:B------:R-:W-:Y:S02]  /*3800*/  IMAD.IADD R2, R5, 0x1, -R0 ;  /* 0x0000000105027824 */ /* 0x000fe400078e0a00 */
[----:B------:R-:W2:Y:S02]  /*3810*/  I2F R0, R0 ;  /* 0x0000000000007306 */ /* 0x000ea40000201400 */
[----:B------:R-:W-:-:S04]  /*3820*/  FFMA.FTZ R3, R3, R6, -1 ;  /* 0xbf80000003037423 */ /* 0x000fc80000010006 */
[----:B------:R-:W-:-:S04]  /*3830*/  FADD.FTZ R2, R2, R3 ;  /* 0x0000000302027221 */ /* 0x000fc80000010000 */
[----:B------:R-:W-:-:S04]  /*3840*/  FFMA.FTZ R3, R2, -R7, 0.10546888411045074463 ;  /* 0x3dd8001202037423 */ /* 0x000fc80000010807 */
[----:B------:R-:W-:Y:S02]  /*3850*/  FFMA.FTZ R3, R2, R3, -0.13229703903198242188 ;  /* 0xbe0778e002037423 */ /* 0x000fe40000010003 */
[----:B--2---:R-:W-:Y:S02]  /*3860*/  FMUL.FTZ R41, R0, 1.1920928955078125e-07 ;  /* 0x3400000000297820 */ /* 0x004fe40000410000 */
        /* <DEDUP_REMOVED lines=15> */
.L_x_1064:
[----:B------:R-:W-:Y:S05]  /*3960*/  BSYNC B0 ;  /* 0x0000000000007941 */ /* 0x000fea0003800000 */
.L_x_1063:
[----:B------:R-:W-:Y:S01]  /*3970*/  FMUL.FTZ R2, R31, UR5 ;  /* 0x000000051f027c20 */ /* 0x000fe20008410000 */
[----:B------:R-:W-:Y:S01]  /*3980*/  BSSY B0, `(.L_x_1065) ;  /* 0x000002b000007945 */ /* 0x000fe20003800000 */
[----:B------:R-:W-:Y:S01]  /*3990*/  FFMA.FTZ R0, R57, R156, R4 ;  /* 0x0000009c39007223 */ /* 0x000fe20000010004 */
[----:B------:R-:W-:Y:S01]  /*39a0*/  FSETP.GTU.FTZ.AND P1, PT, R35, 20, PT ;  /* 0x41a000002300780b */ /* 0x000fe20003f3c000 */
[----:B------:R-:W-:Y:S01]  /*39b0*/  FMUL.FTZ R4, R29, UR5 ;  /* 0x000000051d047c20 */ /* 0x000fe20008410000 */
[----:B------:R2:W-:Y:S01]  /*39c0*/  STL [R1+0x44], R2 ;  /* 0x0000440201007387 */ /* 0x0005e20000100800 */
[----:B------:R-:W-:Y:S02]  /*39d0*/  FMUL.FTZ R3, R165, UR5 ;  /* 0x00000005a5037c20 */ /* 0x000fe40008410000 */
[----:B------:R-:W-:Y:S01]  /*39e0*/  FFMA.FTZ R0, R56, R155, R0 ;  /* 0x0000009b38007223 */ /* 0x000fe20000010000 */
[----:B------:R3:W-:Y:S04]  /*39f0*/  STL [R1+0x40], R4 ;  /* 0x0000400401007387 */ /* 0x0007e80000100800 */
[----:B------:R3:W-:Y:S01]  /*3a00*/  STL [R1+0x3c], R3 ;  /* 0x00003c0301007387 */ /* 0x0007e20000100800 */
[----:B--2---:R-:W-:-:S05]  /*3a10*/  FMUL.FTZ R2, R164, UR5 ;  /* 0x00000005a4027c20 */ /* 0x004fca0008410000 */
[----:B------:R3:W-:Y:S01]  /*3a20*/  STL [R1+0x38], R2 ;  /* 0x0000380201007387 */ /* 0x0007e20000100800 */
[----:B------:R-:W-:Y:S05]  /*3a30*/  @P0 BRA `(.L_x_1066) ;  /* 0x000001f000000947 */ /* 0x000fea0003800000 */
[----:B------:R-:W-:Y:S01]  /*3a40*/  FMUL.FTZ R40, R40, 1.4426950216293334961 ;  /* 0x3fb8aa3b28287820 */ /* 0x000fe20000410000 */
[----:B------:R-:W-:Y:S01]  /*3a50*/  HFMA2.MMA R7, -RZ, RZ, 1.625, 0 ;  /* 0x3e800000ff077435 */ /* 0x000fe200000001ff */
[----:B------:R-:W-:Y:S02]  /*3a60*/  MOV R6, 0x3d39bf78 ;  /* 0x3d39bf7800067802 */ /* 0x000fe40000000f00 */
[----:B------:R-:W2:Y:S02]  /*3a70*/  MUFU.EX2 R5, R40 ;  /* 0x0000002800057308 */ /* 0x000ea40000000800 */
[C---:B--23--:R-:W-:Y:S01]  /*3a80*/  FADD.FTZ.RZ R2, R5.reuse, 1 ;  /* 0x3f80000005027421 */ /* 0x04cfe2000001c000 */
[----:B------:R-:W-:-:S04]  /*3a90*/  ISETP.GE.U32.AND P0, PT, R5, 0x7f800000, PT ;  /* 0x7f8000000500780c */ /* 0x000fc80003f06070 */
[----:B------:R-:W-:-:S04]  /*3aa0*/  IADD3 R2, R2, -0x3f400000, RZ ;  /* 0xc0c0000002027810 */ /* 0x000fc80007ffe0ff */
[----:B------:R-:W-:-:S04]  /*3ab0*/  LOP3.LUT R2, R2, 0xff800000, RZ, 0xc0, !PT ;  /* 0xff80000002027812 */ /* 0x000fc800078ec0ff */
[----:B------:R-:W-:Y:S02]  /*3ac0*/  IADD3 R4, -R2, 0x40800000, RZ ;  /* 0x4080000002047810 */ /* 0x000fe40007ffe1ff */
[----:B------:R-:W-:Y:S02]  /*3ad0*/  IADD3 R3, R5, -R2, RZ ;  /* 0x8000000205037210 */ /* 0x000fe40007ffe0ff */
[----:B------:R-:W2:Y:S01]  /*3ae0*/  I2F R2, R2 ;  /* 0x0000000200027306 */ /* 0x000ea20000201400 */
[----:B------:R-:W-:-:S04]  /*3af0*/  FFMA.FTZ R4, R4, R7, -1 ;  /* 0xbf80000004047423 */ /* 0x000fc80000010007 */
[----:B------:R-:W-:-:S04]  /*3b00*/  FADD.FTZ R3, R3, R4 ;  /* 0x0000000403037221 */ /* 0x000fc80000010000 */
[----:B------:R-:W-:-:S04]  /*3b10*/  FFMA.FTZ R4, R3, -R6, 0.10546888411045074463 ;  /* 0x3dd8001203047423 */ /* 0x000fc80000010806 */
[C---:B------:R-:W-:Y:S02]  /*3b20*/  FFMA.FTZ R4, R3.reuse, R4, -0.13229703903198242188 ;  /* 0xbe0778e003047423 */ /* 0x040fe40000010004 */
        /* <DEDUP_REMOVED lines=16> */
.L_x_1066:
[----:B------:R-:W-:Y:S05]  /*3c30*/  BSYNC B0 ;  /* 0x0000000000007941 */ /* 0x000fea0003800000 */
.L_x_1065:
[----:B------:R-:W-:Y:S01]  /*3c40*/  BSSY B0, `(.L_x_1067) ;  /* 0x0000021000007945 */ /* 0x000fe20003800000 */
        /* <DEDUP_REMOVED lines=32> */
.L_x_1068:
[----:B------:R-:W-:Y:S05]  /*3e50*/  BSYNC B0 ;  /* 0x0000000000007941 */ /* 0x000fea0003800000 */
.L_x_1067:
        /* <DEDUP_REMOVED lines=33> */
.L_x_1070:
[----:B------:R-:W-:Y:S05]  /*4070*/  BSYNC B0 ;  /* 0x0000000000007941 */ /* 0x000fea0003800000 */
.L_x_1069:
        /* <DEDUP_REMOVED lines=30> */
[----:B------:R-:W-:-:S04]  /*4260*/  @P0 IMAD.MOV.U32 R2, RZ, RZ, 0x7f800000 ;  /* 0x7f800000ff020424 */ /* 0x000fc800078e00ff */
[----:B------:R-:W-:-:S05]  /*4270*/  @P0 FFMA.FTZ R37, R5, R2, +INF ;  /* 0x7f80000005250423 */ /* 0x000fca0000010002 */
[----:B------:R-:W-:Y:S02]  /*4280*/  FSEL R37, R37, -RZ, P3 ;  /* 0x800000ff25257208 */ /* 0x000fe40001800000 */
.L_x_1072:
[----:B------:R-:W-:Y:S05]  /*4290*/  BSYNC B0 ;  /* 0x0000000000007941 */ /* 0x000fea0003800000 */
.L_x_1071:
        /* <DEDUP_REMOVED lines=33> */
.L_x_1074:
[----:B------:R-:W-:Y:S05]  /*44b0*/  BSYNC B0 ;  /* 0x0000000000007941 */ /* 0x000fea0003800000 */
.L_x_1073:
        /* <DEDUP_REMOVED lines=33> */
.L_x_1076:
[----:B------:R-:W-:Y:S05]  /*46d0*/  BSYNC B0 ;  /* 0x0000000000007941 */ /* 0x000fea0003800000 */
.L_x_1075:
[----:B---3--:R-:W-:Y:S01]  /*46e0*/  FMUL.FTZ R4, R163, UR5 ;  /* 0x00000005a3047c20 */ /* 0x008fe20008410000 */
[----:B------:R-:W-:Y:S01]  /*46f0*/  BAR.SYNC.DEFER_BLOCKING 0x0 ;  /* 0x0000000000007b1d */ /* 0x000fe20000010000 */
[----:B------:R-:W-:Y:S02]  /*4700*/  FMUL.FTZ R3, R162, UR5 ;  /* 0x00000005a2037c20 */ /* 0x000fe40008410000 */
[----:B------:R-:W-:Y:S02]  /*4710*/  FMUL.FTZ R2, R161, UR5 ;  /* 0x00000005a1027c20 */ /* 0x000fe40008410000 */
[----:B------:R-:W-:Y:S01]  /*4720*/  FFMA.FTZ R0, R55, R154, R0 ;  /* 0x0000009a37007223 */ /* 0x000fe20000010000 */
[----:B------:R2:W-:Y:S03]  /*4730*/  STL [R1+0x34], R4 ;  /* 0x0000340401007387 */ /* 0x0005e60000100800 */
[----:B------:R-:W-:Y:S01]  /*4740*/  FFMA.FTZ R0, R54, R153, R0 ;  /* 0x0000009936007223 */ /* 0x000fe20000010000 */
[----:B------:R3:W-:Y:S03]  /*4750*/  STL [R1+0x30], R3 ;  /* 0x0000300301007387 */ /* 0x0007e60000100800 */
[----:B------:R-:W-:Y:S01]  /*4760*/  FFMA.FTZ R0, R53, R152, R0 ;  /* 0x0000009835007223 */ /* 0x000fe20000010000 */
[----:B------:R4:W-:Y:S01]  /*4770*/  STL [R1+0x2c], R2 ;  /* 0x00002c0201007387 */ /* 0x0009e20000100800 */
[----:B--2---:R-:W-:-:S02]  /*4780*/  FMUL.FTZ R4, R160, UR5 ;  /* 0x00000005a0047c20 */ /* 0x004fc40008410000 */
[----:B------:R-:W-:Y:S02]  /*4790*/  FFMA.FTZ R0, R52, R151, R0 ;  /* 0x0000009734007223 */ /* 0x000fe40000010000 */
[----:B---3--:R-:W-:Y:S01]  /*47a0*/  FMUL.FTZ R3, R158, UR5 ;  /* 0x000000059e037c20 */ /* 0x008fe20008410000 */
[----:B------:R2:W-:Y:S01]  /*47b0*/  STL [R1+0x28], R4 ;  /* 0x0000280401007387 */ /* 0x0005e20000100800 */
[----:B------:R-:W-:Y:S02]  /*47c0*/  FFMA.FTZ R0, R51, R150, R0 ;  /* 0x0000009633007223 */ /* 0x000fe40000010000 */
[----:B----4-:R-:W-:Y:S01]  /*47d0*/  FMUL.FTZ R2, R156, UR5 ;  /* 0x000000059c027c20 */ /* 0x010fe20008410000 */
[----:B------:R3:W-:Y:S04]  /*47e0*/  STL [R1+0x24], R3 ;  /* 0x0000240301007387 */ /* 0x0007e80000100800 */
[----:B------:R4:W-:Y:S01]  /*47f0*/  STL [R1+0x20], R2 ;  /* 0x0000200201007387 */ /* 0x0009e20000100800 */
[----:B--2---:R-:W-:-:S02]  /*4800*/  FMUL.FTZ R4, R155, UR5 ;  /* 0x000000059b047c20 */ /* 0x004fc40008410000 */
[----:B---3--:R-:W-:-:S03]  /*4810*/  FMUL.FTZ R3, R154, UR5 ;  /* 0x000000059a037c20 */ /* 0x008fc60008410000 */
[----:B------:R2:W-:Y:S01]  /*4820*/  STL [R1+0x1c], R4 ;  /* 0x00001c0401007387 */ /* 0x0005e20000100800 */
[----:B----4-:R-:W-:-:S03]  /*4830*/  FMUL.FTZ R2, R153, UR5 ;  /* 0x0000000599027c20 */ /* 0x010fc60008410000 */
[----:B------:R3:W-:Y:S04]  /*4840*/  STL [R1+0x18], R3 ;  /* 0x0000180301007387 */ /* 0x0007e80000100800 */
[----:B------:R4:W-:Y:S01]  /*4850*/  STL [R1+0x14], R2 ;  /* 0x0000140201007387 */ /* 0x0009e20000100800 */
[----:B--2---:R-:W-:Y:S02]  /*4860*/  FMUL.FTZ R4, R152, UR5 ;  /* 0x0000000598047c20 */ /* 0x004fe40008410000 */
[----:B---3--:R-:W-:-:S03]  /*4870*/  FMUL.FTZ R3, R151, UR5 ;  /* 0x0000000597037c20 */ /* 0x008fc60008410000 */
[----:B------:R2:W-:Y:S01]  /*4880*/  STL [R1+0x10], R4 ;  /* 0x0000100401007387 */ /* 0x0005e20000100800 */
[----:B----4-:R-:W-:-:S03]  /*4890*/  FMUL.FTZ R2, R150, UR5 ;  /* 0x0000000596027c20 */ /* 0x010fc60008410000 */
[----:B------:R2:W-:Y:S04]  /*48a0*/  STL [R1+0xc], R3 ;  /* 0x00000c0301007387 */ /* 0x0005e80000100800 */
[----:B------:R2:W-:Y:S04]  /*48b0*/  STL [R1+0x50], R0 ;  /* 0x0000500001007387 */ /* 0x0005e80000100800 */
[----:B------:R2:W-:Y:S01]  /*48c0*/  STL [R1+0x8], R2 ;  /* 0x0000080201007387 */ /* 0x0005e20000100800 */
[----:B------:R-:W-:Y:S05]  /*48d0*/  @!P5 BRA `(.L_x_1077) ;  /* 0x00004b200000d947 */ /* 0x000fea0003800000 */
[----:B------:R-:W-:Y:S01]  /*48e0*/  UIADD3 UR39, UR27, -0x1, URZ ;  /* 0xffffffff1b277890 */ /* 0x000fe2000fffe03f */
        /* <DEDUP_REMOVED lines=15> */
.L_x_1125:
[----:B------:R-:W-:Y:S01]  /*49e0*/  USHF.R.S32.HI UR42, URZ, 0x1f, UR7 ;  /* 0x0000001f3f2a7899 */ /* 0x000fe20008011407 */
[--C-:B------:R-:W-:Y:S01]  /*49f0*/  SHF.R.S32.HI R79, RZ, 0x1f, R78.reuse ;  /* 0x0000001fff4f7819 */ /* 0x100fe2000001144e */
[----:B------:R-:W-:Y:S01]  /*4a00*/  ULDC.64 UR34, c[0x0][0x1a0] ;  /* 0x0000680000227ab9 */ /* 0x000fe20000000a00 */
[----:B--2---:R-:W-:Y:S01]  /*4a10*/  MOV R3, UR7 ;  /* 0x0000000700037c02 */ /* 0x004fe20008000f00 */
[----:B------:R-:W-:Y:S01]  /*4a20*/  ULDC UR43, c[0x0][0x168] ;  /* 0x00005a00002b7ab9 */ /* 0x000fe20000000800 */
[C---:B------:R-:W-:Y:S01]  /*4a30*/  LOP3.LUT R16, R78.reuse, 0x20, RZ, 0xfc, !PT ;  /* 0x000000204e107812 */ /* 0x040fe200078efcff */
[----:B------:R-:W-:Y:S01]  /*4a40*/  UIMAD UR34, UR42, UR34, URZ ;  /* 0x000000222a2272a4 */ /* 0x000fe2000f8e023f */
[C---:B------:R-:W-:Y:S01]  /*4a50*/  LOP3.LUT R18, R78.reuse, 0x40, RZ, 0xfc, !PT ;  /* 0x000000404e127812 */ /* 0x040fe200078efcff */
[----:B------:R-:W-:Y:S01]  /*4a60*/  UIADD3 UR43, -UR38, UR43, URZ ;  /* 0x0000002b262b7290 */ /* 0x000fe2000fffe13f */
[----:B------:R-:W-:Y:S01]  /*4a70*/  IMAD.WIDE.U32 R2, R3, c[0x0][0x1a0], R78 ;  /* 0x0000680003027a25 */ /* 0x000fe200078e004e */
[----:B------:R-:W-:Y:S01]  /*4a80*/  UIMAD UR34, UR7, UR35, UR34 ;  /* 0x00000023072272a4 */ /* 0x000fe2000f8e0222 */
[C---:B------:R-:W-:Y:S01]  /*4a90*/  LOP3.LUT R19, R78.reuse, 0x60, RZ, 0xfc, !PT ;  /* 0x000000604e137812 */ /* 0x040fe200078efcff */
[----:B------:R-:W-:Y:S01]  /*4aa0*/  CS2R R6, SRZ ;  /* 0x0000000000067805 */ /* 0x000fe2000001ff00 */
[----:B------:R-:W-:Y:S01]  /*4ab0*/  IMAD.MOV.U32 R0, RZ, RZ, RZ ;  /* 0x000000ffff007224 */ /* 0x000fe200078e00ff */
[----:B------:R-:W-:Y:S01]  /*4ac0*/  ISETP.GE.AND P2, PT, R78, UR43, PT ;  /* 0x0000002b4e007c0c */ /* 0x000fe2000bf46270 */
[----:B------:R-:W-:Y:S01]  /*4ad0*/  CS2R R8, SRZ ;  /* 0x0000000000087805 */ /* 0x000fe2000001ff00 */
[----:B------:R-:W-:Y:S01]  /*4ae0*/  ISETP.GE.AND P1, PT, R16, UR43, PT ;  /* 0x0000002b10007c0c */ /* 0x000fe2000bf26270 */
[----:B------:R-:W-:Y:S01]  /*4af0*/  CS2R R10, SRZ ;  /* 0x00000000000a7805 */ /* 0x000fe2000001ff00 */
        /* <DEDUP_REMOVED lines=8> */
[C---:B0-----:R-:W-:Y:S02]  /*4b80*/  LOP3.LUT R29, R78.reuse, 0x100, RZ, 0xfc, !PT ;  /* 0x000001004e1d7812 */ /* 0x041fe400078efcff */
        /* <DEDUP_REMOVED lines=8> */
[----:B------:R-:W-:-:S02]  /*4c10*/  LEA.HI.X R5, R2, UR24, R3, 0x2, P0 ;  /* 0x0000001802057c11 */ /* 0x000fc400080f1403 */
[----:B------:R-:W-:Y:S01]  /*4c20*/  MOV R17, RZ ;  /* 0x000000ff00117202 */ /* 0x000fe20000000f00 */
[----:B------:R-:W-:Y:S01]  /*4c30*/  CS2R R22, SRZ ;  /* 0x0000000000167805 */ /* 0x000fe2000001ff00 */
[----:B------:R-:W-:Y:S01]  /*4c40*/  ISETP.GE.AND P0, PT, R18, UR43, PT ;  /* 0x0000002b12007c0c */ /* 0x000fe2000bf06270 */
[----:B------:R0:W2:Y:S01]  /*4c50*/  @!P2 LDG.E R0, [R4.64] ;  /* 0x0000001c0400a981 */ /* 0x0000a2000c1e1900 */
[----:B------:R-:W-:Y:S01]  /*4c60*/  ISETP.GE.AND P4, PT, R19, UR43, PT ;  /* 0x0000002b13007c0c */ /* 0x000fe2000bf86270 */
[----:B------:R-:W-:Y:S01]  /*4c70*/  ULDC.64 UR34, c[0x0][0x180] ;  /* 0x0000600000227ab9 */ /* 0x000fe20000000a00 */
[----:B------:R-:W-:Y:S01]  /*4c80*/  ISETP.GE.AND P6, PT, R25, UR43, PT ;  /* 0x0000002b19007c0c */ /* 0x000fe2000bfc6270 */
[----:B------:R0:W3:Y:S01]  /*4c90*/  @!P1 LDG.E R7, [R4.64+0x80] ;  /* 0x0000801c04079981 */ /* 0x0000e2000c1e1900 */
[----:B------:R-:W-:Y:S02]  /*4ca0*/  ISETP.GE.AND P5, PT, R26, UR43, PT ;  /* 0x0000002b1a007c0c */ /* 0x000fe4000bfa6270 */
[----:B------:R-:W-:-:S02]  /*4cb0*/  ISETP.GE.AND P3, PT, R27, UR43, PT ;  /* 0x0000002b1b007c0c */ /* 0x000fc4000bf66270 */
        /* <DEDUP_REMOVED lines=39> */
[----:B0-----:R-:W-:Y:S01]  /*4f30*/  MOV R5, UR7 ;  /* 0x0000000700057c02 */ /* 0x001fe20008000f00 */
[----:B------:R-:W-:-:S04]  /*4f40*/  UIMAD UR34, UR42, UR34, URZ ;  /* 0x000000222a2272a4 */ /* 0x000fc8000f8e023f */
[----:B------:R-:W-:Y:S01]  /*4f50*/  UIMAD UR34, UR7, UR35, UR34 ;  /* 0x00000023072272a4 */ /* 0x000fe2000f8e0222 */
[----:B------:R-:W-:Y:S01]  /*4f60*/  ISETP.GE.AND P0, PT, R18, UR43, PT ;  /* 0x0000002b12007c0c */ /* 0x000fe2000bf06270 */
[----:B-1----:R-:W-:Y:S01]  /*4f70*/  IMAD.WIDE.U32 R2, R5, c[0x0][0x1c0], R78 ;  /* 0x0000700005027a25 */ /* 0x002fe200078e004e */
[----:B------:R-:W-:-:S04]  /*4f80*/  ISETP.GE.AND P5, PT, R19, UR43, PT ;  /* 0x0000002b13007c0c */ /* 0x000fc8000bfa6270 */
[----:B------:R-:W-:Y:S02]  /*4f90*/  IADD3 R5, R3, UR34, RZ ;  /* 0x0000002203057c10 */ /* 0x000fe4000fffe0ff */
[----:B------:R-:W-:Y:S01]  /*4fa0*/  LEA R4, P1, R2, UR25, 0x2 ;  /* 0x0000001902047c11 */ /* 0x000fe2000f8210ff */
[----:B------:R-:W-:-:S03]  /*4fb0*/  CS2R R18, SRZ ;  /* 0x0000000000127805 */ /* 0x000fc6000001ff00 */
[----:B------:R-:W-:Y:S02]  /*4fc0*/  LEA.HI.X R5, R2, UR26, R5, 0x2, P1 ;  /* 0x0000001a02057c11 */ /* 0x000fe400088f1405 */
[----:B------:R-:W-:Y:S02]  /*4fd0*/  ISETP.GE.AND P1, PT, R78, UR43, PT ;  /* 0x0000002b4e007c0c */ /* 0x000fe4000bf26270 */
[----:B------:R-:W-:Y:S02]  /*4fe0*/  ISETP.GE.AND P2, PT, R16, UR43, PT ;  /* 0x0000002b10007c0c */ /* 0x000fe4000bf46270 */
[----:B------:R-:W-:Y:S02]  /*4ff0*/  ISETP.GE.AND P6, PT, R25, UR43, PT ;  /* 0x0000002b19007c0c */ /* 0x000fe4000bfc6270 */
[----:B------:R-:W-:Y:S02]  /*5000*/  ISETP.GE.AND P3, PT, R27, UR43, PT ;  /* 0x0000002b1b007c0c */ /* 0x000fe4000bf66270 */
[----:B------:R-:W-:-:S02]  /*5010*/  ISETP.GE.AND P4, PT, R26, UR43, PT ;  /* 0x0000002b1a007c0c */ /* 0x000fc4000bf86270 */
[----:B------:R-:W-:Y:S01]  /*5020*/  MOV R16, RZ ;  /* 0x000000ff00107202 */ /* 0x000fe20000000f00 */
[----:B------:R-:W-:Y:S01]  /*5030*/  CS2R R2, SRZ ;  /* 0x0000000000027805 */ /* 0x000fe2000001ff00 */
        /* <DEDUP_REMOVED lines=13> */
[----:B------:R-:W-:Y:S04]  /*5110*/  STS [R70+0x680], R21 ;  /* 0x0006801546007388 */ /* 0x000fe80000000800 */
[----:B------:R2:W-:Y:S04]  /*5120*/  STS [R69+0x700], R22 ;  /* 0x0007001645007388 */ /* 0x0005e80000000800 */
[----:B------:R3:W-:Y:S01]  /*5130*/  STS [R68+0x780], R23 ;  /* 0x0007801744007388 */ /* 0x0007e20000000800 */
[----:B------:R-:W-:-:S06]  /*5140*/  NOP ;  /* 0x0000000000007918 */ /* 0x000fcc0000000000 */
[----:B------:R4:W5:Y:S01]  /*5150*/  @!P0 LDG.E R18, [R4.64+0x100] ;  /* 0x0001001c04128981 */ /* 0x000962000c1e1900 */
[----:B------:R-:W-:Y:S01]  /*5160*/  ISETP.GE.AND P0, PT, R29, UR43, PT ;  /* 0x0000002b1d007c0c */ /* 0x000fe2000bf06270 */
[----:B0-----:R-:W-:Y:S01]  /*5170*/  CS2R R14, SRZ ;  /* 0x00000000000e7805 */ /* 0x001fe2000001ff00 */
[----:B-1----:R-:W-:Y:S01]  /*5180*/  IMAD.MOV.U32 R17, RZ, RZ, RZ ;  /* 0x000000ffff117224 */ /* 0x002fe200078e00ff */
[----:B------:R-:W-:Y:S01]  /*5190*/  CS2R R12, SRZ ;  /* 0x00000000000c7805 */ /* 0x000fe2000001ff00 */
[----:B------:R4:W5:Y:S01]  /*51a0*/  @!P1 LDG.E R16, [R4.64] ;  /* 0x0000001c04109981 */ /* 0x000962000c1e1900 */
[----:B------:R-:W-:Y:S01]  /*51b0*/  ISETP.GE.AND P1, PT, R28, UR43, PT ;  /* 0x0000002b1c007c0c */ /* 0x000fe2000bf26270 */
[----:B------:R-:W-:Y:S02]  /*51c0*/  CS2R R10, SRZ ;  /* 0x00000000000a7805 */ /* 0x000fe4000001ff00 */
        /* <DEDUP_REMOVED lines=23> */
[----:B------:R-:W2:Y:S03]  /*5340*/  R2UR UR43, R24 ;  /* 0x00000000182b73c2 */ /* 0x000ea600000e0000 */
[----:B------:R-:W0:Y:S04]  /*5350*/  LDS R120, [R67] ;  /* 0x0000000043787984 */ /* 0x000e280000000800 */
[----:B------:R-:W1:Y:S04]  /*5360*/  LDS R34, [R67+0x4] ;  /* 0x0000040043227984 */ /* 0x000e680000000800 */
[----:B------:R-:W1:Y:S04]  /*5370*/  LDS R119, [R67+0x8] ;  /* 0x0000080043777984 */ /* 0x000e680000000800 */
[----:B------:R-:W1:Y:S04]  /*5380*/  LDS R118, [R67+0xc] ;  /* 0x00000c0043767984 */ /* 0x000e680000000800 */
[----:B------:R-:W0:Y:S04]  /*5390*/  S2R R82, SR_LANEID ;  /* 0x0000000000527919 */ /* 0x000e280000000000 */
[----:B------:R-:W1:Y:S01]  /*53a0*/  LDS R33, [R67+0x10] ;  /* 0x0000100043217984 */ /* 0x000e620000000800 */
[----:B--2---:R-:W-:Y:S01]  /*53b0*/  MOV R22, UR43 ;  /* 0x0000002b00167c02 */ /* 0x004fe20008000f00 */
[----:B---3--:R-:W-:-:S02]  /*53c0*/  FMUL.FTZ R23, R66, R50 ;  /* 0x0000003242177220 */ /* 0x008fc40000410000 */
[----:B------:R-:W-:Y:S02]  /*53d0*/  LDS R117, [R67+0x14] ;  /* 0x0000140043757984 */ /* 0x000fe40000000800 */
[----:B----4-:R-:W-:Y:S02]  /*53e0*/  FMUL.FTZ R5, R22, 1.4426950216293334961 ;  /* 0x3fb8aa3b16057820 */ /* 0x010fe40000410000 */
[-C--:B------:R-:W-:Y:S01]  /*53f0*/  FMUL.FTZ R87, R65, R49.reuse ;  /* 0x0000003141577220 */ /* 0x080fe20000410000 */
[----:B------:R-:W-:Y:S01]  /*5400*/  LDS R116, [R67+0x18] ;  /* 0x0000180043747984 */ /* 0x000fe20000000800 */
[C---:B------:R-:W-:Y:S02]  /*5410*/  FMUL.FTZ R32, R5.reuse, R49 ;  /* 0x0000003105207220 */ /* 0x040fe40000410000 */
[C---:B------:R-:W-:Y:S01]  /*5420*/  FMUL.FTZ R31, R5.reuse, R48 ;  /* 0x00000030051f7220 */ /* 0x040fe20000410000 */
[----:B------:R-:W2:Y:S01]  /*5430*/  LDS R24, [R67+0x1c] ;  /* 0x00001c0043187984 */ /* 0x000ea20000000800 */
[----:B------:R-:W-:-:S02]  /*5440*/  FMUL.FTZ R30, R5, R47 ;  /* 0x0000002f051e7220 */ /* 0x000fc40000410000 */
[----:B------:R-:W3:Y:S01]  /*5450*/  MUFU.EX2 R32, R32 ;  /* 0x0000002000207308 */ /* 0x000ee20000000800 */
[----:B------:R-:W-:Y:S01]  /*5460*/  FMUL.FTZ R29, R5, R46 ;  /* 0x0000002e051d7220 */ /* 0x000fe20000410000 */
[----:B------:R-:W4:Y:S01]  /*5470*/  LDS R115, [R67+0x20] ;  /* 0x0000200043737984 */ /* 0x000f220000000800 */
[----:B0-----:R-:W-:Y:S01]  /*5480*/  IADD3 R0, R94, R82, RZ ;  /* 0x000000525e007210 */ /* 0x001fe20007ffe0ff */
[----:B------:R-:W-:Y:S02]  /*5490*/  FMUL.FTZ R28, R120, R23 ;  /* 0x00000017781c7220 */ /* 0x000fe40000410000 */
[----:B------:R-:W0:Y:S02]  /*54a0*/  LDS R114, [R67+0x24] ;  /* 0x0000240043727984 */ /* 0x000e240000000800 */
[----:B------:R-:W1:Y:S01]  /*54b0*/  MUFU.EX2 R31, R31 ;  /* 0x0000001f001f7308 */ /* 0x000e620000000800 */
[----:B------:R-:W-:Y:S01]  /*54c0*/  IADD3 R27, R0, 0x1a0, RZ ;  /* 0x000001a0001b7810 */ /* 0x000fe20007ffe0ff */
[----:B------:R-:W-:Y:S01]  /*54d0*/  FMUL.FTZ R20, R64, R48 ;  /* 0x0000003040147220 */ /* 0x000fe20000410000 */
[----:B------:R-:W-:Y:S01]  /*54e0*/  LDS R113, [R67+0x2c] ;  /* 0x00002c0043717984 */ /* 0x000fe20000000800 */
[----:B-1----:R-:W-:-:S02]  /*54f0*/  FMUL.FTZ R23, R34, R87 ;  /* 0x0000005722177220 */ /* 0x002fc40000410000 */
[----:B------:R-:W-:Y:S01]  /*5500*/  FMUL.FTZ R21, R63, R47 ;  /* 0x0000002f3f157220 */ /* 0x000fe20000410000 */
[----:B------:R-:W-:Y:S01]  /*5510*/  LDS R112, [R67+0x30] ;  /* 0x0000300043707984 */ /* 0x000fe20000000800 */
[----:B------:R-:W1:Y:S01]  /*5520*/  MUFU.EX2 R30, R30 ;  /* 0x0000001e001e7308 */ /* 0x000e620000000800 */
[----:B------:R-:W-:Y:S01]  /*5530*/  LEA.HI.SX32 R70, R27, R0, 0x1b ;  /* 0x000000001b467211 */ /* 0x000fe200078fdaff */
[----:B------:R-:W-:Y:S01]  /*5540*/  FMUL.FTZ R27, R119, R20 ;  /* 0x00000014771b7220 */ /* 0x000fe20000410000 */
[----:B------:R-:W-:Y:S01]  /*5550*/  IADD3 R101, R0, 0x20, RZ ;  /* 0x0000002000657810 */ /* 0x000fe20007ffe0ff */
[----:B---3--:R-:W-:Y:S01]  /*5560*/  FFMA.FTZ R4, R28, R32, R23 ;  /* 0x000000201c047223 */ /* 0x008fe20000010017 */
[----:B------:R-:W-:Y:S03]  /*5570*/  LDS R22, [R67+0x34] ;  /* 0x0000340043167984 */ /* 0x000fe60000000800 */
[----:B------:R-:W3:Y:S01]  /*5580*/  MUFU.EX2 R29, R29 ;  /* 0x0000001d001d7308 */ /* 0x000ee20000000800 */
[----:B------:R-:W-:-:S02]  /*5590*/  IADD3 R97, R0, 0x60, RZ ;  /* 0x0000006000617810 */ /* 0x000fc40007ffe0ff */
[----:B------:R-:W-:Y:S01]  /*55a0*/  IADD3 R99, R0, 0x40, RZ ;  /* 0x0000004000637810 */ /* 0x000fe20007ffe0ff */
[----:B------:R-:W-:Y:S01]  /*55b0*/  FMUL.FTZ R26, R118, R21 ;  /* 0x00000015761a7220 */ /* 0x000fe20000410000 */
[----:B------:R-:W-:Y:S01]  /*55c0*/  IADD3 R89, R0, 0xa0, RZ ;  /* 0x000000a000597810 */ /* 0x000fe20007ffe0ff */
[----:B------:R-:W-:Y:S01]  /*55d0*/  FMUL.FTZ R86, R62, R46 ;  /* 0x0000002e3e567220 */ /* 0x000fe20000410000 */
[C---:B------:R-:W-:Y:S01]  /*55e0*/  IADD3 R91, R0.reuse, 0x80, RZ ;  /* 0x00000080005b7810 */ /* 0x040fe20007ffe0ff */
[----:B------:R-:W-:Y:S01]  /*55f0*/  FFMA.FTZ R21, R31, R4, R27 ;  /* 0x000000041f157223 */ /* 0x000fe2000001001b */
[CC--:B------:R-:W-:Y:S01]  /*5600*/  LEA.HI.SX32 R93, R0.reuse, R0.reuse, 0x1b ;  /* 0x00000000005d7211 */ /* 0x0c0fe200078fdaff */
[----:B------:R-:W0:Y:S01]  /*5610*/  LDS R23, [R67+0x28] ;  /* 0x0000280043177984 */ /* 0x000e220000000800 */
[----:B------:R-:W-:Y:S02]  /*5620*/  IADD3 R77, R0, 0x120, RZ ;  /* 0x00000120004d7810 */ /* 0x000fe40007ffe0ff */
[----:B------:R-:W-:-:S02]  /*5630*/  LEA.HI.SX32 R101, R101, R0, 0x1b ;  /* 0x0000000065657211 */ /* 0x000fc400078fdaff */
[C---:B------:R-:W-:Y:S02]  /*5640*/  IADD3 R25, R0.reuse, 0x1e0, RZ ;  /* 0x000001e000197810 */ /* 0x040fe40007ffe0ff */
[C---:B------:R-:W-:Y:S02]  /*5650*/  IADD3 R73, R0.reuse, 0x160, RZ ;  /* 0x0000016000497810 */ /* 0x040fe40007ffe0ff */
[C---:B------:R-:W-:Y:S02]  /*5660*/  IADD3 R85, R0.reuse, 0xc0, RZ ;  /* 0x000000c000557810 */ /* 0x040fe40007ffe0ff */
[-C--:B------:R-:W-:Y:S02]  /*5670*/  LEA.HI.SX32 R97, R97, R0.reuse, 0x1b ;  /* 0x0000000061617211 */ /* 0x080fe400078fdaff */
[----:B------:R-:W-:Y:S02]  /*5680*/  LEA.HI.SX32 R99, R99, R0, 0x1b ;  /* 0x0000000063637211 */ /* 0x000fe400078fdaff */
[----:B------:R-:W-:-:S02]  /*5690*/  IADD3 R75, R0, 0x140, RZ ;  /* 0x00000140004b7810 */ /* 0x000fc40007ffe0ff */
[C---:B------:R-:W-:Y:S02]  /*56a0*/  IADD3 R83, R0.reuse, 0xe0, RZ ;  /* 0x000000e000537810 */ /* 0x040fe40007ffe0ff */
[----:B------:R-:W-:Y:S01]  /*56b0*/  LEA.HI.SX32 R88, R89, R0, 0x1b ;  /* 0x0000000059587211 */ /* 0x000fe200078fdaff */
[----:B------:R-:W-:Y:S01]  /*56c0*/  FMUL.FTZ R20, R33, R86 ;  /* 0x0000005621147220 */ /* 0x000fe20000410000 */
[----:B------:R-:W-:Y:S01]  /*56d0*/  IADD3 R69, R0, 0x1c0, RZ ;  /* 0x000001c000457810 */ /* 0x000fe20007ffe0ff */
[----:B-1----:R-:W-:Y:S01]  /*56e0*/  FFMA.FTZ R4, R30, R21, R26 ;  /* 0x000000151e047223 */ /* 0x002fe2000001001a */
[C---:B------:R-:W-:Y:S02]  /*56f0*/  IADD3 R71, R0.reuse, 0x180, RZ ;  /* 0x0000018000477810 */ /* 0x040fe40007ffe0ff */
[----:B------:R-:W-:Y:S02]  /*5700*/  IADD3 R81, R0, 0x100, RZ ;  /* 0x0000010000517810 */ /* 0x000fe40007ffe0ff */
[----:B------:R-:W-:-:S02]  /*5710*/  SHF.L.U32 R93, R93, 0x2, RZ ;  /* 0x000000025d5d7819 */ /* 0x000fc400000006ff */
[-C--:B------:R-:W-:Y:S02]  /*5720*/  LEA.HI.SX32 R74, R77, R0.reuse, 0x1b ;  /* 0x000000004d4a7211 */ /* 0x080fe400078fdaff */
[----:B------:R-:W-:Y:S01]  /*5730*/  SHF.L.U32 R92, R101, 0x2, RZ ;  /* 0x00000002655c7819 */ /* 0x000fe200000006ff */
[----:B------:R-:W-:Y:S01]  /*5740*/  IMAD.SHL.U32 R90, R97, 0x4, RZ ;  /* 0x00000004615a7824 */ /* 0x000fe200078e00ff */
[-C--:B------:R-:W-:Y:S01]  /*5750*/  LEA.HI.SX32 R89, R91, R0.reuse, 0x1b ;  /* 0x000000005b597211 */ /* 0x080fe200078fdaff */
[----:B------:R-:W1:Y:S01]  /*5760*/  LDS R21, [R67+0x38] ;  /* 0x0000380043157984 */ /* 0x000e620000000800 */
[-C--:B------:R-:W-:Y:S02]  /*5770*/  LEA.HI.SX32 R72, R73, R0.reuse, 0x1b ;  /* 0x0000000049487211 */ /* 0x080fe400078fdaff */
[----:B------:R-:W-:Y:S02]  /*5780*/  LEA.HI.SX32 R77, R85, R0, 0x1b ;  /* 0x00000000554d7211 */ /* 0x000fe400078fdaff */
[----:B------:R-:W-:Y:S01]  /*5790*/  SHF.L.U32 R91, R99, 0x2, RZ ;  /* 0x00000002635b7819 */ /* 0x000fe200000006ff */
[----:B------:R-:W-:Y:S01]  /*57a0*/  FMUL.FTZ R128, R5, R50 ;  /* 0x0000003205807220 */ /* 0x000fe20000410000 */
[----:B------:R-:W-:-:S02]  /*57b0*/  LEA.HI.SX32 R68, R25, R0, 0x1b ;  /* 0x0000000019447211 */ /* 0x000fc400078fdaff */
[-C--:B------:R-:W-:Y:S01]  /*57c0*/  LEA.HI.SX32 R73, R75, R0.reuse, 0x1b ;  /* 0x000000004b497211 */ /* 0x080fe200078fdaff */
[----:B------:R-:W0:Y:S01]  /*57d0*/  LDS R25, [R67+0x3c] ;  /* 0x00003c0043197984 */ /* 0x000e220000000800 */
[-C--:B------:R-:W-:Y:S02]  /*57e0*/  LEA.HI.SX32 R76, R83, R0.reuse, 0x1b ;  /* 0x00000000534c7211 */ /* 0x080fe400078fdaff */
[-C--:B------:R-:W-:Y:S02]  /*57f0*/  LEA.HI.SX32 R69, R69, R0.reuse, 0x1b ;  /* 0x0000000045457211 */ /* 0x080fe400078fdaff */
[-C--:B------:R-:W-:Y:S02]  /*5800*/  LEA.HI.SX32 R71, R71, R0.reuse, 0x1b ;  /* 0x0000000047477211 */ /* 0x080fe400078fdaff */
[----:B------:R-:W-:Y:S01]  /*5810*/  LEA.HI.SX32 R75, R81, R0, 0x1b ;  /* 0x00000000514b7211 */ /* 0x000fe200078fdaff */
[----:B---3--:R-:W-:Y:S01]  /*5820*/  FFMA.FTZ R0, R29, R4, R20 ;  /* 0x000000041d007223 */ /* 0x008fe20000010014 */
[----:B------:R-:W-:Y:S01]  /*5830*/  SHF.L.U32 R89, R89, 0x2, RZ ;  /* 0x0000000259597819 */ /* 0x000fe200000006ff */
[----:B------:R-:W-:Y:S01]  /*5840*/  FMUL.FTZ R20, R5, R45 ;  /* 0x0000002d05147220 */ /* 0x000fe20000410000 */
[----:B------:R-:W-:-:S02]  /*5850*/  SHF.L.U32 R88, R88, 0x2, RZ ;  /* 0x0000000258587819 */ /* 0x000fc400000006ff */
[----:B------:R-:W-:Y:S02]  /*5860*/  SHF.L.U32 R77, R77, 0x2, RZ ;  /* 0x000000024d4d7819 */ /* 0x000fe400000006ff */
[----:B------:R-:W-:Y:S01]  /*5870*/  SHF.L.U32 R76, R76, 0x2, RZ ;  /* 0x000000024c4c7819 */ /* 0x000fe200000006ff */
[----:B------:R-:W-:Y:S01]  /*5880*/  IMAD.SHL.U32 R74, R74, 0x4, RZ ;  /* 0x000000044a4a7824 */ /* 0x000fe200078e00ff */
[----:B------:R-:W-:Y:S01]  /*5890*/  SHF.L.U32 R75, R75, 0x2, RZ ;  /* 0x000000024b4b7819 */ /* 0x000fe200000006ff */
[----:B------:R-:W3:Y:S01]  /*58a0*/  MUFU.EX2 R128, R128 ;  /* 0x0000008000807308 */ /* 0x000ee20000000800 */
[----:B------:R-:W-:Y:S02]  /*58b0*/  SHF.L.U32 R73, R73, 0x2, RZ ;  /* 0x0000000249497819 */ /* 0x000fe400000006ff */
[----:B------:R-:W-:Y:S02]  /*58c0*/  SHF.L.U32 R72, R72, 0x2, RZ ;  /* 0x0000000248487819 */ /* 0x000fe400000006ff */
[----:B------:R-:W-:Y:S01]  /*58d0*/  SHF.L.U32 R71, R71, 0x2, RZ ;  /* 0x0000000247477819 */ /* 0x000fe200000006ff */
[----:B------:R-:W-:Y:S01]  /*58e0*/  IMAD.SHL.U32 R69, R69, 0x4, RZ ;  /* 0x0000000445457824 */ /* 0x000fe200078e00ff */
[----:B------:R-:W-:Y:S01]  /*58f0*/  SHF.L.U32 R70, R70, 0x2, RZ ;  /* 0x0000000246467819 */ /* 0x000fe200000006ff */
[----:B------:R-:W0:Y:S01]  /*5900*/  MUFU.EX2 R20, R20 ;  /* 0x0000001400147308 */ /* 0x000e220000000800 */
[----:B------:R-:W-:-:S02]  /*5910*/  ISETP.NE.AND P1, PT, R95, RZ, PT ;  /* 0x000000ff5f00720c */ /* 0x000fc40003f25270 */
[----:B------:R-:W-:Y:S02]  /*5920*/  MOV R4, UR39 ;  /* 0x0000002700047c02 */ /* 0x000fe40008000f00 */
[----:B------:R-:W-:Y:S02]  /*5930*/  SHF.L.U32 R68, R68, 0x2, RZ ;  /* 0x0000000244447819 */ /* 0x000fe400000006ff */
[----:B------:R-:W-:Y:S01]  /*5940*/  LEA R4, R4, UR7, 0x8 ;  /* 0x0000000704047c11 */ /* 0x000fe2000f8e40ff */
[----:B------:R-:W-:-:S06]  /*5950*/  FMUL.FTZ R129, R59, R43 ;  /* 0x0000002b3b817220 */ /* 0x000fcc0000410000 */
[C---:B------:R-:W-:Y:S01]  /*5960*/  @P1 IADD3 R4, R95.reuse, 0x200, RZ ;  /* 0x000002005f041810 */ /* 0x040fe20007ffe0ff */
[----:B--2---:R-:W-:Y:S02]  /*5970*/  FMUL.FTZ R81, R24, R129 ;  /* 0x0000008118517220 */ /* 0x004fe40000410000 */
[----:B------:R-:W-:Y:S01]  /*5980*/  FMUL.FTZ R130, R56, R40 ;  /* 0x0000002838827220 */ /* 0x000fe20000410000 */
[----:B------:R-:W-:Y:S01]  /*5990*/  ISETP.NE.AND P0, PT, R95, 0x7f, PT ;  /* 0x0000007f5f00780c */ /* 0x000fe20003f05270 */
[----:B------:R-:W-:Y:S01]  /*59a0*/  FMUL.FTZ R131, R53, R37 ;  /* 0x0000002535837220 */ /* 0x000fe20000410000 */
[----:B-----5:R-:W-:Y:S04]  /*59b0*/  STS [R93+0x2100], R16 ;  /* 0x002100105d007388 */ /* 0x020fe80000000800 */
[----:B------:R2:W-:Y:S04]  /*59c0*/  STS [R92+0x2180], R19 ;  /* 0x002180135c007388 */ /* 0x0005e80000000800 */
[----:B------:R5:W-:Y:S04]  /*59d0*/  STS [R91+0x2200], R18 ;  /* 0x002200125b007388 */ /* 0x000be80000000800 */
[----:B------:R0:W-:Y:S01]  /*59e0*/  STS [R90+0x2280], R17 ;  /* 0x002280115a007388 */ /* 0x0001e20000000800 */
[----:B--2---:R-:W-:-:S03]  /*59f0*/  FMUL.FTZ R19, R5, R44 ;  /* 0x0000002c05137220 */ /* 0x004fc60000410000 */
[----:B------:R-:W-:Y:S04]  /*5a00*/  STS [R89+0x2300], R14 ;  /* 0x0023000e59007388 */ /* 0x000fe80000000800 */
[----:B------:R-:W-:Y:S01]  /*5a10*/  STS [R88+0x2380], R15 ;  /* 0x0023800f58007388 */ /* 0x000fe20000000800 */
[----:B-----5:R-:W-:-:S03]  /*5a20*/  FMUL.FTZ R18, R5, R43 ;  /* 0x0000002b05127220 */ /* 0x020fc60000410000 */
[----:B------:R-:W-:Y:S04]  /*5a30*/  STS [R77+0x2400], R12 ;  /* 0x0024000c4d007388 */ /* 0x000fe80000000800 */
[----:B------:R-:W-:Y:S01]  /*5a40*/  STS [R76+0x2480], R11 ;  /* 0x0024800b4c007388 */ /* 0x000fe20000000800 */
[----:B------:R-:W2:Y:S03]  /*5a50*/  MUFU.EX2 R19, R19 ;  /* 0x0000001300137308 */ /* 0x000ea60000000800 */
[----:B------:R-:W-:Y:S04]  /*5a60*/  STS [R75+0x2500], R10 ;  /* 0x0025000a4b007388 */ /* 0x000fe80000000800 */
[----:B------:R-:W-:Y:S01]  /*5a70*/  STS [R74+0x2580], R13 ;  /* 0x0025800d4a007388 */ /* 0x000fe20000000800 */
[----:B0-----:R-:W-:-:S03]  /*5a80*/  FMUL.FTZ R17, R5, R42 ;  /* 0x0000002a05117220 */ /* 0x001fc60000410000 */
[----:B------:R0:W-:Y:S04]  /*5a90*/  STS [R73+0x2600], R8 ;  /* 0x0026000849007388 */ /* 0x0001e80000000800 */
[----:B------:R-:W-:Y:S01]  /*5aa0*/  STS [R72+0x2680], R9 ;  /* 0x0026800948007388 */ /* 0x000fe20000000800 */
[----:B------:R-:W5:Y:S03]  /*5ab0*/  MUFU.EX2 R18, R18 ;  /* 0x0000001200127308 */ /* 0x000f660000000800 */
[----:B------:R-:W-:Y:S04]  /*5ac0*/  STS [R71+0x2700], R6 ;  /* 0x0027000647007388 */ /* 0x000fe80000000800 */
[----:B------:R-:W-:Y:S01]  /*5ad0*/  STS [R70+0x2780], R7 ;  /* 0x0027800746007388 */ /* 0x000fe20000000800 */
[----:B0-----:R-:W-:-:S03]  /*5ae0*/  LEA R8, R82, R94, 0x4 ;  /* 0x0000005e52087211 */ /* 0x001fc600078e20ff */
[----:B------:R0:W-:Y:S01]  /*5af0*/  STS [R69+0x2800], R2 ;  /* 0x0028000245007388 */ /* 0x0001e20000000800 */
[----:B------:R-:W-:Y:S01]  /*5b00*/  FMUL.FTZ R16, R5, R41 ;  /* 0x0000002905107220 */ /* 0x000fe20000410000 */
[----:B------:R-:W1:Y:S01]  /*5b10*/  MUFU.EX2 R17, R17 ;  /* 0x0000001100117308 */ /* 0x000e620000000800 */
[----:B------:R-:W-:Y:S01]  /*5b20*/  FMUL.FTZ R13, R60, R44 ;  /* 0x0000002c3c0d7220 */ /* 0x000fe20000410000 */
[----:B------:R-:W-:Y:S01]  /*5b30*/  LEA.HI.SX32 R8, R8, R8, 0x1b ;  /* 0x0000000808087211 */ /* 0x000fe200078fdaff */
[----:B0-----:R-:W-:Y:S02]  /*5b40*/  FMUL.FTZ R2, R61, R45 ;  /* 0x0000002d3d027220 */ /* 0x001fe40000410000 */
[----:B------:R-:W-:Y:S02]  /*5b50*/  FMUL.FTZ R14, R5, R40 ;  /* 0x00000028050e7220 */ /* 0x000fe40000410000 */
[----:B------:R-:W-:Y:S02]  /*5b60*/  FMUL.FTZ R15, R117, R2 ;  /* 0x00000002750f7220 */ /* 0x000fe40000410000 */
[----:B---3--:R-:W-:Y:S01]  /*5b70*/  FMUL.FTZ R2, R128, R32 ;  /* 0x0000002080027220 */ /* 0x008fe20000410000 */
[----:B------:R-:W0:Y:S01]  /*5b80*/  MUFU.EX2 R16, R16 ;  /* 0x0000001000107308 */ /* 0x000e220000000800 */
[----:B------:R-:W-:Y:S01]  /*5b90*/  FMUL.FTZ R13, R116, R13 ;  /* 0x0000000d740d7220 */ /* 0x000fe20000410000 */
[----:B------:R-:W-:Y:S01]  /*5ba0*/  SHF.L.U32 R67, R8, 0x2, RZ ;  /* 0x0000000208437819 */ /* 0x000fe200000006ff */
[----:B------:R-:W-:Y:S01]  /*5bb0*/  FFMA.FTZ R0, R20, R0, R15 ;  /* 0x0000000014007223 */ /* 0x000fe2000001000f */
[----:B------:R-:W-:Y:S01]  /*5bc0*/  SHF.L.U32 R9, R4, 0x2, RZ ;  /* 0x0000000204097819 */ /* 0x000fe200000006ff */
[----:B------:R-:W-:Y:S01]  /*5bd0*/  FMUL.FTZ R7, R31, R2 ;  /* 0x000000021f077220 */ /* 0x000fe20000410000 */
[----:B------:R2:W-:Y:S01]  /*5be0*/  STS [R68+0x2880], R3 ;  /* 0x0028800344007388 */ /* 0x0005e20000000800 */
[----:B------:R-:W-:Y:S01]  /*5bf0*/  FMUL.FTZ R12, R5, R39 ;  /* 0x00000027050c7220 */ /* 0x000fe20000410000 */
[----:B------:R-:W3:Y:S01]  /*5c00*/  MUFU.EX2 R14, R14 ;  /* 0x0000000e000e7308 */ /* 0x000ee20000000800 */
[----:B------:R-:W-:Y:S01]  /*5c10*/  FMUL.FTZ R2, R58, R42 ;  /* 0x0000002a3a027220 */ /* 0x000fe20000410000 */
[----:B------:R-:W-:-:S06]  /*5c20*/  NOP ;  /* 0x0000000000007918 */ /* 0x000fcc0000000000 */
[----:B--2---:R-:W-:Y:S01]  /*5c30*/  FFMA.FTZ R3, R19, R0, R13 ;  /* 0x0000000013037223 */ /* 0x004fe2000001000d */
[----:B------:R-:W2:Y:S01]  /*5c40*/  LDS R96, [R67+0x2100] ;  /* 0x0021000043607984 */ /* 0x000ea20000000800 */
[----:B------:R-:W-:Y:S02]  /*5c50*/  FMUL.FTZ R0, R30, R7 ;  /* 0x000000071e007220 */ /* 0x000fe40000410000 */
[----:B------:R-:W-:Y:S01]  /*5c60*/  FMUL.FTZ R10, R5, R38 ;  /* 0x00000026050a7220 */ /* 0x000fe20000410000 */
[----:B------:R-:W0:Y:S01]  /*5c70*/  LDS R97, [R67+0x2104] ;  /* 0x0021040043617984 */ /* 0x000e220000000800 */
[----:B------:R-:W0:Y:S01]  /*5c80*/  MUFU.EX2 R12, R12 ;  /* 0x0000000c000c7308 */ /* 0x000e220000000800 */
[----:B-----5:R-:W-:Y:S02]  /*5c90*/  FFMA.FTZ R81, R18, R3, R81 ;  /* 0x0000000312517223 */ /* 0x020fe40000010051 */
[----:B------:R-:W0:Y:S01]  /*5ca0*/  LDS R98, [R67+0x2108] ;  /* 0x0021080043627984 */ /* 0x000e220000000800 */
[----:B----4-:R-:W-:-:S03]  /*5cb0*/  FMUL.FTZ R11, R115, R2 ;  /* 0x00000002730b7220 */ /* 0x010fc60000410000 */
[----:B------:R-:W4:Y:S04]  /*5cc0*/  LDS R99, [R67+0x210c] ;  /* 0x00210c0043637984 */ /* 0x000f280000000800 */
[----:B------:R-:W0:Y:S04]  /*5cd0*/  LDS R100, [R67+0x2110] ;  /* 0x0021100043647984 */ /* 0x000e280000000800 */
[----:B------:R-:W0:Y:S04]  /*5ce0*/  LDS R101, [R67+0x2114] ;  /* 0x0021140043657984 */ /* 0x000e280000000800 */
[----:B------:R-:W0:Y:S04]  /*5cf0*/  LDS R102, [R67+0x2118] ;  /* 0x0021180043667984 */ /* 0x000e280000000800 */
[----:B------:R-:W0:Y:S04]  /*5d00*/  LDS R103, [R67+0x211c] ;  /* 0x00211c0043677984 */ /* 0x000e280000000800 */
[----:B------:R-:W0:Y:S04]  /*5d10*/  LDS R104, [R67+0x2120] ;  /* 0x0021200043687984 */ /* 0x000e280000000800 */
[----:B------:R-:W0:Y:S04]  /*5d20*/  LDS R105, [R67+0x2124] ;  /* 0x0021240043697984 */ /* 0x000e280000000800 */
[----:B------:R-:W0:Y:S04]  /*5d30*/  LDS R106, [R67+0x2128] ;  /* 0x00212800436a7984 */ /* 0x000e280000000800 */
[----:B------:R-:W2:Y:S04]  /*5d40*/  LDS R107, [R67+0x212c] ;  /* 0x00212c00436b7984 */ /* 0x000ea80000000800 */
[----:B------:R-:W2:Y:S04]  /*5d50*/  LDS R108, [R67+0x2130] ;  /* 0x00213000436c7984 */ /* 0x000ea80000000800 */
[----:B------:R-:W2:Y:S04]  /*5d60*/  LDS R109, [R67+0x2134] ;  /* 0x00213400436d7984 */ /* 0x000ea80000000800 */
[----:B------:R-:W2:Y:S04]  /*5d70*/  LDS R110, [R67+0x2138] ;  /* 0x00213800436e7984 */ /* 0x000ea80000000800 */
[----:B------:R-:W2:Y:S01]  /*5d80*/  LDS R111, [R67+0x213c] ;  /* 0x00213c00436f7984 */ /* 0x000ea20000000800 */
[----:B------:R-:W-:-:S03]  /*5d90*/  FMUL.FTZ R0, R29, R0 ;  /* 0x000000001d007220 */ /* 0x000fc60000410000 */
[----:B------:R5:W-:Y:S01]  /*5da0*/  STS [R9+0x8e50], R128 ;  /* 0x008e508009007388 */ /* 0x000be20000000800 */
[----:B------:R-:W-:Y:S01]  /*5db0*/  FMUL.FTZ R8, R5, R37 ;  /* 0x0000002505087220 */ /* 0x000fe20000410000 */
[----:B------:R-:W0:Y:S01]  /*5dc0*/  MUFU.EX2 R10, R10 ;  /* 0x0000000a000a7308 */ /* 0x000e220000000800 */
[----:B-1----:R-:W-:Y:S02]  /*5dd0*/  FFMA.FTZ R81, R17, R81, R11 ;  /* 0x0000005111517223 */ /* 0x002fe4000001000b */
[----:B-----5:R-:W-:Y:S02]  /*5de0*/  FMUL.FTZ R9, R57, R41 ;  /* 0x0000002939097220 */ /* 0x020fe40000410000 */
[----:B------:R-:W-:Y:S02]  /*5df0*/  FMUL.FTZ R0, R20, R0 ;  /* 0x0000000014007220 */ /* 0x000fe40000410000 */
[----:B------:R-:W-:Y:S01]  /*5e00*/  FMUL.FTZ R9, R114, R9 ;  /* 0x0000000972097220 */ /* 0x000fe20000410000 */
[----:B------:R-:W1:Y:S01]  /*5e10*/  MUFU.EX2 R8, R8 ;  /* 0x0000000800087308 */ /* 0x000e620000000800 */
[----:B------:R-:W-:-:S02]  /*5e20*/  FMUL.FTZ R2, R23, R130 ;  /* 0x0000008217027220 */ /* 0x000fc40000410000 */
[----:B0-----:R-:W-:Y:S02]  /*5e30*/  FFMA.FTZ R81, R16, R81, R9 ;  /* 0x0000005110517223 */ /* 0x001fe40000010009 */
[----:B------:R-:W-:Y:S02]  /*5e40*/  FMUL.FTZ R6, R55, R39 ;  /* 0x0000002737067220 */ /* 0x000fe40000410000 */
[----:B------:R-:W-:Y:S02]  /*5e50*/  FMUL.FTZ R0, R19, R0 ;  /* 0x0000000013007220 */ /* 0x000fe40000410000 */
[----:B---3--:R-:W-:Y:S02]  /*5e60*/  FFMA.FTZ R81, R14, R81, R2 ;  /* 0x000000510e517223 */ /* 0x008fe40000010002 */
[----:B------:R-:W-:Y:S02]  /*5e70*/  FMUL.FTZ R6, R113, R6 ;  /* 0x0000000671067220 */ /* 0x000fe40000410000 */
[----:B------:R-:W-:-:S02]  /*5e80*/  FMUL.FTZ R4, R54, R38 ;  /* 0x0000002636047220 */ /* 0x000fc40000410000 */
[----:B------:R-:W-:Y:S02]  /*5e90*/  FMUL.FTZ R0, R18, R0 ;  /* 0x0000000012007220 */ /* 0x000fe40000410000 */
[----:B------:R-:W-:Y:S02]  /*5ea0*/  FMUL.FTZ R4, R112, R4 ;  /* 0x0000000470047220 */ /* 0x000fe40000410000 */
[----:B------:R-:W-:Y:S02]  /*5eb0*/  FFMA.FTZ R81, R12, R81, R6 ;  /* 0x000000510c517223 */ /* 0x000fe40000010006 */
[----:B------:R-:W-:Y:S02]  /*5ec0*/  FMUL.FTZ R80, R17, R0 ;  /* 0x0000000011507220 */ /* 0x000fe40000410000 */
[----:B------:R-:W-:Y:S02]  /*5ed0*/  FMUL.FTZ R0, R22, R131 ;  /* 0x0000008316007220 */ /* 0x000fe40000410000 */
[----:B------:R-:W-:-:S04]  /*5ee0*/  FFMA.FTZ R81, R10, R81, R4 ;  /* 0x000000510a517223 */ /* 0x000fc80000010004 */
[----:B-1----:R-:W-:Y:S01]  /*5ef0*/  FFMA.FTZ R81, R8, R81, R0 ;  /* 0x0000005108517223 */ /* 0x002fe20000010000 */
[----:B------:R-:W-:Y:S01]  /*5f00*/  BAR.SYNC.DEFER_BLOCKING 0x0 ;  /* 0x0000000000007b1d */ /* 0x000fe20000010000 */
[C---:B------:R-:W-:Y:S02]  /*5f10*/  FMUL.FTZ R7, R5.reuse, R36 ;  /* 0x0000002405077220 */ /* 0x040fe40000410000 */
[----:B------:R-:W-:Y:S02]  /*5f20*/  FMUL.FTZ R80, R16, R80 ;  /* 0x0000005010507220 */ /* 0x000fe40000410000 */
[----:B------:R-:W-:Y:S02]  /*5f30*/  FMUL.FTZ R5, R5, R35 ;  /* 0x0000002305057220 */ /* 0x000fe40000410000 */
[----:B------:R-:W0:Y:S01]  /*5f40*/  MUFU.EX2 R7, R7 ;  /* 0x0000000700077308 */ /* 0x000e220000000800 */
[----:B------:R-:W-:Y:S01]  /*5f50*/  FMUL.FTZ R80, R14, R80 ;  /* 0x000000500e507220 */ /* 0x000fe20000410000 */
[----:B------:R1:W3:Y:S06]  /*5f60*/  @P0 LDS R0, [R95.X4+0x9654] ;  /* 0x009654005f000984 */ /* 0x0002ec0000004800 */
[----:B------:R-:W5:Y:S01]  /*5f70*/  MUFU.EX2 R5, R5 ;  /* 0x0000000500057308 */ /* 0x000f620000000800 */
[----:B------:R-:W-:-:S02]  /*5f80*/  FMUL.FTZ R80, R12, R80 ;  /* 0x000000500c507220 */ /* 0x000fc40000410000 */
[----:B------:R-:W-:Y:S02]  /*5f90*/  FMUL.FTZ R3, R52, R36 ;  /* 0x0000002434037220 */ /* 0x000fe40000410000 */
[----:B------:R-:W-:Y:S02]  /*5fa0*/  FMUL.FTZ R80, R10, R80 ;  /* 0x000000500a507220 */ /* 0x000fe40000410000 */
[----:B------:R-:W-:Y:S02]  /*5fb0*/  FMUL.FTZ R2, R51, R35 ;  /* 0x0000002333027220 */ /* 0x000fe40000410000 */
[----:B------:R-:W-:Y:S02]  /*5fc0*/  FMUL.FTZ R80, R8, R80 ;  /* 0x0000005008507220 */ /* 0x000fe40000410000 */
[----:B------:R-:W-:Y:S01]  /*5fd0*/  FMUL.FTZ R3, R21, R3 ;  /* 0x0000000315037220 */ /* 0x000fe20000410000 */
[----:B------:R-:W-:Y:S01]  /*5fe0*/  BSSY B0, `(.L_x_1078) ;  /* 0x0000013000007945 */ /* 0x000fe20003800000 */
[----:B------:R-:W-:-:S02]  /*5ff0*/  FMUL.FTZ R2, R25, R2 ;  /* 0x0000000219027220 */ /* 0x000fc40000410000 */
[C---:B0-----:R-:W-:Y:S02]  /*6000*/  FMUL.FTZ R80, R7.reuse, R80 ;  /* 0x0000005007507220 */ /* 0x041fe40000410000 */
[----:B------:R-:W-:Y:S01]  /*6010*/  FFMA.FTZ R81, R7, R81, R3 ;  /* 0x0000005107517223 */ /* 0x000fe20000010003 */
[----:B------:R-:W-:Y:S01]  /*6020*/  LEA.HI R83, R95, R95, RZ, 0x1e ;  /* 0x0000005f5f537211 */ /* 0x000fe200078ff0ff */
[C---:B-----5:R-:W-:Y:S02]  /*6030*/  FMUL.FTZ R80, R5.reuse, R80 ;  /* 0x0000005005507220 */ /* 0x060fe40000410000 */
[----:B------:R-:W-:Y:S01]  /*6040*/  FFMA.FTZ R81, R5, R81, R2 ;  /* 0x0000005105517223 */ /* 0x000fe20000010002 */
[----:B------:R-:W-:Y:S05]  /*6050*/  @P0 BRA `(.L_x_1079) ;  /* 0x000000b000000947 */ /* 0x000fea0003800000 */
[----:B-12-4-:R-:W-:Y:S01]  /*6060*/  ULDC UR35, c[0x0][0x174] ;  /* 0x00005d0000237ab9 */ /* 0x016fe20000000800 */
[----:B---3--:R-:W-:Y:S01]  /*6070*/  HFMA2.MMA R0, -RZ, RZ, 1.875, 0 ;  /* 0x3f800000ff007435 */ /* 0x008fe200000001ff */
[----:B------:R-:W-:-:S06]  /*6080*/  UISETP.NE.AND UP0, UPT, UR27, UR35, UPT ;  /* 0x000000231b00728c */ /* 0x000fcc000bf05270 */
[----:B------:R-:W-:-:S05]  /*6090*/  PLOP3.LUT P0, PT, PT, PT, UP0, 0x80, 0x0 ;  /* 0x000000000000781c */ /* 0x000fca0003f0f008 */
[----:B------:R-:W-:-:S04]  /*60a0*/  @UP0 UIADD3 UR35, -UR6, UR35, URZ ;  /* 0x0000002306230290 */ /* 0x000fc8000fffe13f */
[----:B------:R-:W-:-:S04]  /*60b0*/  @UP0 ULEA.HI UR34, UR35, UR35, URZ, 0x1 ;  /* 0x0000002323220291 */ /* 0x000fc8000f8f083f */
[----:B------:R-:W-:-:S04]  /*60c0*/  @UP0 ULOP3.LUT UR34, UR34, 0xfffffe, URZ, 0xc0, !UPT ;  /* 0x00fffffe22220892 */ /* 0x000fc8000f8ec03f */
[----:B------:R-:W-:-:S04]  /*60d0*/  @UP0 UIADD3 UR34, -UR34, UR35, URZ ;  /* 0x0000002322220290 */ /* 0x000fc8000fffe13f */
[----:B------:R-:W-:-:S06]  /*60e0*/  @UP0 ULEA UR34, UR34, UR7, 0x8 ;  /* 0x0000000722220291 */ /* 0x000fcc000f8e403f */
[----:B------:R-:W-:-:S05]  /*60f0*/  IMAD.U32 R82, RZ, RZ, UR34 ;  /* 0x00000022ff527e24 */ /* 0x000fca000f8e00ff */
[----:B------:R0:W1:Y:S02]  /*6100*/  @P0 LDS R0, [R82.X4+0x8e50] ;  /* 0x008e500052000984 */ /* 0x0000640000004800 */
.L_x_1079:
[----:B-12-4-:R-:W-:Y:S05]  /*6110*/  BSYNC B0 ;  /* 0x0000000000007941 */ /* 0x016fea0003800000 */
.L_x_1078:
[----:B------:R-:W2:Y:S04]  /*6120*/  LDL R85, [R1+0x4] ;  /* 0x0000040001557983 */ /* 0x000ea80000100800 */
[----:B------:R-:W4:Y:S01]  /*6130*/  LDL R84, [R1] ;  /* 0x0000000001547983 */ /* 0x000f220000100800 */
[----:B------:R-:W-:Y:S01]  /*6140*/  LOP3.LUT P0, RZ, R95, 0x1f, RZ, 0xc0, !PT ;  /* 0x0000001f5fff7812 */ /* 0x000fe2000780c0ff */
[----:B0-----:R-:W-:Y:S02]  /*6150*/  HFMA2.MMA R82, -RZ, RZ, 0, 4.76837158203125e-07 ;  /* 0x00000008ff527435 */ /* 0x001fe400000001ff */
[----:B------:R0:W-:Y:S02]  /*6160*/  STS.64 [R83.X8+0x8440], R80 ;  /* 0x0084405053007388 */ /* 0x0001e40000008a00 */
[----:B0-----:R-:W-:-:S02]  /*6170*/  MOV R80, UR27 ;  /* 0x0000001b00507c02 */ /* 0x001fc40008000f00 */
[----:B------:R-:W-:Y:S02]  /*6180*/  MOV R81, c[0x0][0x16c] ;  /* 0x00005b0000517a02 */ /* 0x000fe40000000f00 */
[----:B------:R-:W-:-:S13]  /*6190*/  ISETP.LT.OR P0, PT, R80, 0x2, P0 ;  /* 0x000000025000780c */ /* 0x000fda0000701670 */
[----:B------:R-:W-:-:S05]  /*61a0*/  @!P0 IADD3 R80, R80, -0x2, RZ ;  /* 0xfffffffe50508810 */ /* 0x000fca0007ffe0ff */
[----:B------:R-:W-:Y:S01]  /*61b0*/  @!P0 IMAD R80, R80, R81, UR7 ;  /* 0x0000000750508e24 */ /* 0x000fe2000f8e0251 */
[----:B------:R-:W-:-:S03]  /*61c0*/  MOV R81, RZ ;  /* 0x000000ff00517202 */ /* 0x000fc60000000f00 */
[----:B------:R-:W-:Y:S01]  /*61d0*/  @!P0 IMAD.WIDE R82, R80, R82, UR40 ;  /* 0x0000002850528e25 */ /* 0x000fe2000f8e0252 */
[----:B------:R-:W-:-:S10]  /*61e0*/  HFMA2.MMA R80, -RZ, RZ, 1.875, 0 ;  /* 0x3f800000ff507435 */ /* 0x000fd400000001ff */
[----:B------:R0:W5:Y:S01]  /*61f0*/  @!P0 LDG.E.64 R80, [R82.64] ;  /* 0x0000001c52508981 */ /* 0x000162000c1e1b00 */
[----:B------:R-:W-:Y:S01]  /*6200*/  ISETP.GT.U32.AND P0, PT, R95, 0x1f, PT ;  /* 0x0000001f5f00780c */ /* 0x000fe20003f04070 */
[----:B------:R-:W-:Y:S01]  /*6210*/  BSSY B0, `(.L_x_1080) ;  /* 0x0000059000007945 */ /* 0x000fe20003800000 */
        /* <DEDUP_REMOVED lines=14> */
[----:B------:R-:W-:Y:S01]  /*6300*/  BAR.SYNC.DEFER_BLOCKING 0x0 ;  /* 0x0000000000007b1d */ /* 0x000fe20000010000 */
[----:B--2---:R-:W-:Y:S02]  /*6310*/  FMUL.FTZ R96, R85, R96 ;  /* 0x0000006055607220 */ /* 0x004fe40000410000 */
[----:B----4-:R-:W-:-:S03]  /*6320*/  FMUL.FTZ R97, R84, R97 ;  /* 0x0000006154617220 */ /* 0x010fc60000410000 */
        /* <DEDUP_REMOVED lines=14> */
.L_x_1137:
[----:B------:R-:W-:Y:S05]  /*6410*/  BRA.DIV ~URZ, `(.L_x_1083) ;  /* 0x000055d27f007947 */ /* 0x000fea000b800000 */
[----:B------:R-:W2:Y:S04]  /*6420*/  S2R R83, SR_LANEID ;  /* 0x0000000000537919 */ /* 0x000ea80000000000 */
[----:B------:R-:W4:Y:S01]  /*6430*/  SHFL.UP PT, R82, R85, 0x1, RZ ;  /* 0x0420000055527989 */ /* 0x000f2200000e00ff */
[----:B--2---:R-:W-:-:S13]  /*6440*/  ISETP.GE.AND P0, PT, R83, 0x1, PT ;  /* 0x000000015300780c */ /* 0x004fda0003f06270 */
[C---:B----4-:R-:W-:Y:S02]  /*6450*/  @P0 FFMA.FTZ R85, R135.reuse, R82, R85 ;  /* 0x0000005287550223 */ /* 0x050fe40000010055 */
        /* <DEDUP_REMOVED lines=18> */
.L_x_1138:
[----:B------:R-:W4:Y:S02]  /*6580*/  S2R R83, SR_LANEID ;  /* 0x0000000000537919 */ /* 0x000f240000000000 */
[----:B----4-:R-:W-:-:S13]  /*6590*/  ISETP.GE.AND P0, PT, R83, 0x10, PT ;  /* 0x000000105300780c */ /* 0x010fda0003f06270 */
[-C--:B01----:R-:W-:Y:S02]  /*65a0*/  @P0 FFMA.FTZ R85, R82, R135.reuse, R85 ;  /* 0x0000008752550223 */ /* 0x083fe40000010055 */
[----:B--2---:R-:W-:Y:S01]  /*65b0*/  @P0 FMUL.FTZ R135, R136, R135 ;  /* 0x0000008788870220 */ /* 0x004fe20000410000 */
[----:B------:R-:W-:Y:S05]  /*65c0*/  BRA.CONV ~URZ, `(.L_x_1084) ;  /* 0x000000437f007947 */ /* 0x000fea000b800000 */
[----:B------:R-:W-:Y:S01]  /*65d0*/  IMAD.MOV.U32 R82, RZ, RZ, R135 ;  /* 0x000000ffff527224 */ /* 0x000fe200078e0087 */
[----:B------:R-:W-:Y:S02]  /*65e0*/  MOV R84, 0x1f ;  /* 0x0000001f00547802 */ /* 0x000fe40000000f00 */
[----:B------:R-:W-:Y:S02]  /*65f0*/  MOV R83, 0x6610 ;  /* 0x0000661000537802 */ /* 0x000fe40000000f00 */
[----:B---3-5:R-:W-:Y:S05]  /*6600*/  CALL.REL.NOINC `($__internal_43_$__cuda_sm70_shflsync_idx_p) ;  /* 0x000060b000007944 */ /* 0x028fea0003c00000 */
.L_x_1084:
[----:B------:R-:W-:Y:S05]  /*6610*/  BRA.CONV ~URZ, `(.L_x_1085) ;  /* 0x000000437f007947 */ /* 0x000fea000b800000 */
[----:B-1----:R-:W-:Y:S01]  /*6620*/  HFMA2.MMA R84, -RZ, RZ, 0, 1.847743988037109375e-06 ;  /* 0x0000001fff547435 */ /* 0x002fe200000001ff */
[----:B------:R-:W-:Y:S02]  /*6630*/  MOV R82, R85 ;  /* 0x0000005500527202 */ /* 0x000fe40000000f00 */
[----:B------:R-:W-:-:S03]  /*6640*/  MOV R83, 0x6660 ;  /* 0x0000666000537802 */ /* 0x000fc60000000f00 */
[----:B--23-5:R-:W-:Y:S05]  /*6650*/  CALL.REL.NOINC `($__internal_43_$__cuda_sm70_shflsync_idx_p) ;  /* 0x0000606000007944 */ /* 0x02cfea0003c00000 */
.L_x_1085:
[----:B------:R-:W-:Y:S05]  /*6660*/  BRA.DIV ~URZ, `(.L_x_1086) ;  /* 0x000058627f007947 */ /* 0x000fea000b800000 */
[----:B-----5:R-:W0:Y:S04]  /*6670*/  SHFL.IDX PT, R80, R80, RZ, 0x1f ;  /* 0x00001fff50507589 */ /* 0x020e2800000e0000 */
[----:B------:R-:W4:Y:S04]  /*6680*/  SHFL.IDX PT, R81, R81, RZ, 0x1f ;  /* 0x00001fff51517589 */ /* 0x000f2800000e0000 */
[----:B------:R-:W3:Y:S04]  /*6690*/  SHFL.UP PT, R135, R135, 0x1, RZ ;  /* 0x0420000087877989 */ /* 0x000ee800000e00ff */
[----:B------:R-:W2:Y:S02]  /*66a0*/  SHFL.UP PT, R85, R85, 0x1, RZ ;  /* 0x0420000055557989 */ /* 0x000ea400000e00ff */
.L_x_1139:
        /* <DEDUP_REMOVED lines=15> */
.L_x_1081:
[----:B0-----:R-:W-:Y:S05]  /*67a0*/  BSYNC B0 ;  /* 0x0000000000007941 */ /* 0x001fea0003800000 */
.L_x_1080:
[C---:B--23-5:R-:W-:Y:S01]  /*67b0*/  FMUL.FTZ R80, R5.reuse, R0 ;  /* 0x0000000005507220 */ /* 0x06cfe20000410000 */
[----:B------:R-:W-:Y:S01]  /*67c0*/  WARPSYNC 0xffffffff ;  /* 0xffffffff00007948 */ /* 0x000fe20003800000 */
[----:B------:R-:W-:Y:S01]  /*67d0*/  FFMA.FTZ R82, R5, R111, R110 ;  /* 0x0000006f05527223 */ /* 0x000fe2000001006e */
[----:B------:R-:W-:Y:S01]  /*67e0*/  BAR.SYNC.DEFER_BLOCKING 0x0 ;  /* 0x0000000000007b1d */ /* 0x000fe20000010000 */
[----:B------:R-:W-:Y:S01]  /*67f0*/  FMUL.FTZ R80, R7, R80 ;  /* 0x0000005007507220 */ /* 0x000fe20000410000 */
[----:B------:R-:W-:Y:S01]  /*6800*/  LOP3.LUT P0, RZ, R95, 0x1f, RZ, 0xc0, !PT ;  /* 0x0000001f5fff7812 */ /* 0x000fe2000780c0ff */
[----:B------:R-:W-:Y:S01]  /*6810*/  FFMA.FTZ R82, R7, R82, R109 ;  /* 0x0000005207527223 */ /* 0x000fe2000001006d */
[----:B------:R-:W-:Y:S01]  /*6820*/  MOV R81, UR27 ;  /* 0x0000001b00517c02 */ /* 0x000fe20008000f00 */
[C---:B------:R-:W-:Y:S01]  /*6830*/  FMUL.FTZ R80, R8.reuse, R80 ;  /* 0x0000005008507220 */ /* 0x040fe20000410000 */
[----:B-1----:R-:W-:Y:S01]  /*6840*/  MOV R84, UR7 ;  /* 0x0000000700547c02 */ /* 0x002fe20008000f00 */
[----:B------:R-:W-:Y:S01]  /*6850*/  FFMA.FTZ R82, R8, R82, R108 ;  /* 0x0000005208527223 */ /* 0x000fe2000001006c */
[----:B------:R-:W-:Y:S01]  /*6860*/  ISETP.GE.OR P0, PT, R81, c[0x0][0x174], P0 ;  /* 0x00005d0051007a0c */ /* 0x000fe20000706670 */
[C---:B------:R-:W-:Y:S01]  /*6870*/  FMUL.FTZ R80, R10.reuse, R80 ;  /* 0x000000500a507220 */ /* 0x040fe20000410000 */
[----:B------:R-:W-:Y:S01]  /*6880*/  LEA.HI R85, R95, R95, RZ, 0x1e ;  /* 0x0000005f5f557211 */ /* 0x000fe200078ff0ff */
        /* <DEDUP_REMOVED lines=23> */
[----:B------:R-:W-:Y:S01]  /*6a00*/  MOV R80, 0x3f800000 ;  /* 0x3f80000000507802 */ /* 0x000fe20000000f00 */
[----:B------:R-:W-:Y:S02]  /*6a10*/  IMAD.MOV.U32 R81, RZ, RZ, RZ ;  /* 0x000000ffff517224 */ /* 0x000fe400078e00ff */
[----:B------:R-:W-:Y:S02]  /*6a20*/  FFMA.FTZ R83, R32, R83, R96 ;  /* 0x0000005320537223 */ /* 0x000fe40000010060 */
[----:B------:R-:W-:Y:S02]  /*6a30*/  FMUL.FTZ R87, R34, R87 ;  /* 0x0000005722577220 */ /* 0x000fe40000410000 */
[----:B------:R-:W-:Y:S01]  /*6a40*/  @!P0 LDS.64 R80, [R84.X8+0x9850] ;  /* 0x0098500054508984 */ /* 0x000fe20000008a00 */
[----:B------:R-:W-:Y:S01]  /*6a50*/  FMUL.FTZ R86, R33, R86 ;  /* 0x0000005621567220 */ /* 0x000fe20000410000 */
[----:B------:R-:W-:Y:S01]  /*6a60*/  ISETP.GT.U32.AND P0, PT, R95, 0x1f, PT ;  /* 0x0000001f5f00780c */ /* 0x000fe20003f04070 */
[----:B------:R-:W-:Y:S01]  /*6a70*/  FMUL.FTZ R129, R24, R129 ;  /* 0x0000008118817220 */ /* 0x000fe20000410000 */
[----:B------:R-:W-:Y:S01]  /*6a80*/  STS.64 [R85.X8+0x8950], R82 ;  /* 0x0089505255007388 */ /* 0x000fe20000008a00 */
[----:B------:R-:W-:-:S03]  /*6a90*/  FMUL.FTZ R130, R23, R130 ;  /* 0x0000008217827220 */ /* 0x000fc60000410000 */
[----:B------:R-:W0:Y:S02]  /*6aa0*/  LDS R82, [R85.X8+0x8444] ;  /* 0x0084440055527984 */ /* 0x000e240000008800 */
[----:B0-----:R-:W-:Y:S02]  /*6ab0*/  FFMA.FTZ R128, R128, R82, R28 ;  /* 0x0000005280807223 */ /* 0x001fe4000001001c */
        /* <DEDUP_REMOVED lines=18> */
[----:B------:R-:W-:-:S05]  /*6be0*/  IMAD R86, R95, 0x28, RZ ;  /* 0x000000285f567824 */ /* 0x000fca00078e02ff */
        /* <DEDUP_REMOVED lines=18> */
.L_x_1140:
        /* <DEDUP_REMOVED lines=26> */
.L_x_1141:
[----:B--23--:R-:W-:Y:S01]  /*6eb0*/  ISETP.NE.AND P0, PT, R95, 0x1f, PT ;  /* 0x0000001f5f00780c */ /* 0x00cfe20003f05270 */
        /* <DEDUP_REMOVED lines=19> */
.L_x_1088:
[----:B------:R-:W-:Y:S05]  /*6ff0*/  BSYNC B0 ;  /* 0x0000000000007941 */ /* 0x000fea0003800000 */
.L_x_1087:
        /* <DEDUP_REMOVED lines=13> */
[----:B0-----:R-:W-:Y:S01]  /*70d0*/  FFMA.FTZ R111, R82, R0, R111 ;  /* 0x00000000526f7223 */ /* 0x001fe2000001006f */
[----:B------:R-:W-:Y:S01]  /*70e0*/  MOV R0, UR7 ;  /* 0x0000000700007c02 */ /* 0x000fe20008000f00 */
[----:B------:R-:W5:Y:S04]  /*70f0*/  LDL.LU R82, [R1+0x18] ;  /* 0x0000180001527983 */ /* 0x000f680000300800 */
[----:B------:R0:W-:Y:S02]  /*7100*/  @!P0 STS.64 [R0.X8+0x9850], R80 ;  /* 0x0098505000008388 */ /* 0x0001e40000008a00 */
[----:B0-----:R-:W-:-:S04]  /*7110*/  FMUL.FTZ R0, R25, R111 ;  /* 0x0000006f19007220 */ /* 0x001fc80000410000 */
[----:B--2---:R-:W-:-:S05]  /*7120*/  FFMA.FTZ R86, R0, R35, R86 ;  /* 0x0000002300567223 */ /* 0x004fca0000010056 */
[----:B------:R-:W-:Y:S04]  /*7130*/  STL [R1+0x8], R86 ;  /* 0x0000085601007387 */ /* 0x000fe80000100800 */
[----:B------:R-:W2:Y:S01]  /*7140*/  LDL.LU R81, [R1+0x1c] ;  /* 0x00001c0001517983 */ /* 0x000ea20000300800 */
[----:B------:R-:W-:Y:S02]  /*7150*/  FADD.FTZ R80, -R2, R141 ;  /* 0x0000008d02507221 */ /* 0x000fe40000010100 */
[----:B------:R-:W-:Y:S02]  /*7160*/  FMUL.FTZ R2, R111, UR43 ;  /* 0x0000002b6f027c20 */ /* 0x000fe40008410000 */
[----:B------:R-:W-:Y:S02]  /*7170*/  FFMA.FTZ R5, R5, R111, R110 ;  /* 0x0000006f05057223 */ /* 0x000fe4000001006e */
[----:B------:R-:W-:-:S04]  /*7180*/  FMUL.FTZ R2, R2, R80 ;  /* 0x0000005002027220 */ /* 0x000fc80000410000 */
[----:B------:R-:W-:Y:S02]  /*7190*/  FFMA.FTZ R0, R51, R0, R2 ;  /* 0x0000000033007223 */ /* 0x000fe40000010002 */
[----:B------:R-:W-:Y:S02]  /*71a0*/  FMUL.FTZ R2, R5, UR43 ;  /* 0x0000002b05027c20 */ /* 0x000fe40008410000 */
[----:B------:R-:W-:Y:S02]  /*71b0*/  FMUL.FTZ R21, R21, R5 ;  /* 0x0000000515157220 */ /* 0x000fe40000410000 */
[----:B------:R-:W-:Y:S02]  /*71c0*/  FMUL.FTZ R2, R2, R3 ;  /* 0x0000000302027220 */ /* 0x000fe40000410000 */
[----:B---3--:R-:W-:Y:S02]  /*71d0*/  FFMA.FTZ R85, R21, R36, R85 ;  /* 0x0000002415557223 */ /* 0x008fe40000010055 */
[----:B------:R-:W-:-:S02]  /*71e0*/  FFMA.FTZ R2, R52, R21, R2 ;  /* 0x0000001534027223 */ /* 0x000fc40000010002 */
[----:B------:R-:W-:Y:S02]  /*71f0*/  FMUL.FTZ R21, R53, R37 ;  /* 0x0000002535157220 */ /* 0x000fe40000410000 */
[----:B------:R-:W-:Y:S02]  /*7200*/  FFMA.FTZ R109, R7, R5, R109 ;  /* 0x00000005076d7223 */ /* 0x000fe4000001006d */
[----:B------:R-:W-:Y:S02]  /*7210*/  FMUL.FTZ R21, R22, R21 ;  /* 0x0000001516157220 */ /* 0x000fe40000410000 */
[C---:B------:R-:W-:Y:S02]  /*7220*/  FFMA.FTZ R108, R8.reuse, R109, R108 ;  /* 0x0000006d086c7223 */ /* 0x040fe4000001006c */
[----:B------:R-:W-:Y:S02]  /*7230*/  FFMA.FTZ R8, R8, R131, R21 ;  /* 0x0000008308087223 */ /* 0x000fe40000010015 */
[----:B------:R-:W-:-:S02]  /*7240*/  FADD.FTZ R149, R0, R149 ;  /* 0x0000009500957221 */ /* 0x000fc40000010000 */
[----:B------:R-:W-:Y:S02]  /*7250*/  FADD.FTZ R21, -R21, R8 ;  /* 0x0000000815157221 */ /* 0x000fe40000010100 */
[----:B------:R-:W-:Y:S02]  /*7260*/  FMUL.FTZ R0, R109, UR43 ;  /* 0x0000002b6d007c20 */ /* 0x000fe40008410000 */
[----:B------:R-:W-:Y:S02]  /*7270*/  FMUL.FTZ R22, R22, R109 ;  /* 0x0000006d16167220 */ /* 0x000fe40000410000 */
[----:B------:R-:W-:Y:S01]  /*7280*/  FMUL.FTZ R0, R0, R21 ;  /* 0x0000001500007220 */ /* 0x000fe20000410000 */
[----:B------:R-:W-:Y:S01]  /*7290*/  STL [R1+0xc], R85 ;  /* 0x00000c5501007387 */ /* 0x000fe20000100800 */
[----:B----4-:R-:W-:Y:S02]  /*72a0*/  FFMA.FTZ R84, R22, R37, R84 ;  /* 0x0000002516547223 */ /* 0x010fe40000010054 */
[----:B------:R-:W-:Y:S01]  /*72b0*/  FFMA.FTZ R0, R53, R22, R0 ;  /* 0x0000001635007223 */ /* 0x000fe20000010000 */
[----:B------:R-:W3:Y:S01]  /*72c0*/  LDL.LU R7, [R1+0x20] ;  /* 0x0000200001077983 */ /* 0x000ee20000300800 */
[----:B------:R-:W-:-:S02]  /*72d0*/  FADD.FTZ R148, R2, R148 ;  /* 0x0000009402947221 */ /* 0x000fc40000010000 */
[----:B------:R-:W-:Y:S02]  /*72e0*/  FADD.FTZ R22, -R4, R131 ;  /* 0x0000008304167221 */ /* 0x000fe40000010100 */
[----:B------:R-:W-:Y:S02]  /*72f0*/  FMUL.FTZ R2, R108, UR43 ;  /* 0x0000002b6c027c20 */ /* 0x000fe40008410000 */
[----:B------:R-:W-:Y:S02]  /*7300*/  FMUL.FTZ R112, R112, R108 ;  /* 0x0000006c70707220 */ /* 0x000fe40000410000 */
[----:B------:R-:W-:Y:S02]  /*7310*/  FMUL.FTZ R4, R56, R40 ;  /* 0x0000002838047220 */ /* 0x000fe40000410000 */
[----:B------:R-:W-:Y:S02]  /*7320*/  FFMA.FTZ R10, R10, R108, R107 ;  /* 0x0000006c0a0a7223 */ /* 0x000fe4000001006b */
[----:B------:R-:W-:-:S02]  /*7330*/  FMUL.FTZ R2, R2, R22 ;  /* 0x0000001602027220 */ /* 0x000fc40000410000 */
[----:B-----5:R-:W-:Y:S02]  /*7340*/  FFMA.FTZ R83, R112, R38, R83 ;  /* 0x0000002670537223 */ /* 0x020fe40000010053 */
[----:B------:R-:W-:Y:S01]  /*7350*/  FMUL.FTZ R4, R23, R4 ;  /* 0x0000000417047220 */ /* 0x000fe20000410000 */
[----:B------:R-:W-:Y:S01]  /*7360*/  STL [R1+0x10], R84 ;  /* 0x0000105401007387 */ /* 0x000fe20000100800 */
[----:B------:R-:W-:Y:S02]  /*7370*/  FFMA.FTZ R106, R12, R10, R106 ;  /* 0x0000000a0c6a7223 */ /* 0x000fe4000001006a */
[----:B------:R-:W-:Y:S01]  /*7380*/  FFMA.FTZ R2, R54, R112, R2 ;  /* 0x0000007036027223 */ /* 0x000fe20000010002 */
[----:B------:R0:W-:Y:S01]  /*7390*/  STL [R1+0x14], R83 ;  /* 0x0000145301007387 */ /* 0x0001e20000100800 */
[----:B------:R-:W-:Y:S02]  /*73a0*/  FADD.FTZ R25, -R6, R130 ;  /* 0x0000008206197221 */ /* 0x000fe40000010100 */
[----:B------:R-:W-:-:S02]  /*73b0*/  FFMA.FTZ R6, R14, R139, R4 ;  /* 0x0000008b0e067223 */ /* 0x000fc40000010004 */
[----:B------:R-:W-:Y:S02]  /*73c0*/  FMUL.FTZ R113, R113, R10 ;  /* 0x0000000a71717220 */ /* 0x000fe40000410000 */
[-C--:B------:R-:W-:Y:S01]  /*73d0*/  FFMA.FTZ R105, R14, R106.reuse, R105 ;  /* 0x0000006a0e697223 */ /* 0x080fe20000010069 */
[----:B0-----:R-:W4:Y:S01]  /*73e0*/  LDL.LU R83, [R1+0x24] ;  /* 0x0000240001537983 */ /* 0x001f220000300800 */
[----:B------:R-:W-:Y:S02]  /*73f0*/  FADD.FTZ R146, R2, R146 ;  /* 0x0000009202927221 */ /* 0x000fe40000010000 */
[----:B------:R-:W-:Y:S02]  /*7400*/  FADD.FTZ R14, -R4, R6 ;  /* 0x00000006040e7221 */ /* 0x000fe40000010100 */
[----:B------:R-:W-:Y:S02]  /*7410*/  FMUL.FTZ R2, R106, UR43 ;  /* 0x0000002b6a027c20 */ /* 0x000fe40008410000 */
[----:B------:R-:W-:-:S02]  /*7420*/  FMUL.FTZ R23, R23, R106 ;  /* 0x0000006a17177220 */ /* 0x000fc40000410000 */
[----:B------:R-:W-:Y:S02]  /*7430*/  FFMA.FTZ R82, R113, R39, R82 ;  /* 0x0000002771527223 */ /* 0x000fe40000010052 */
[----:B------:R-:W-:-:S03]  /*7440*/  FMUL.FTZ R2, R2, R14 ;  /* 0x0000000e02027220 */ /* 0x000fc60000410000 */
[----:B------:R0:W-:Y:S01]  /*7450*/  STL [R1+0x18], R82 ;  /* 0x0000185201007387 */ /* 0x0001e20000100800 */
[----:B------:R-:W-:-:S03]  /*7460*/  FFMA.FTZ R2, R56, R23, R2 ;  /* 0x0000001738027223 */ /* 0x000fc60000010002 */
[----:B0-----:R-:W5:Y:S04]  /*7470*/  LDL.LU R82, [R1+0x28] ;  /* 0x0000280001527983 */ /* 0x001f680000300800 */
[----:B------:R-:W5:Y:S01]  /*7480*/  LDL.LU R12, [R1+0x2c] ;  /* 0x00002c00010c7983 */ /* 0x000f620000300800 */
[----:B--2---:R-:W-:Y:S02]  /*7490*/  FFMA.FTZ R81, R23, R40, R81 ;  /* 0x0000002817517223 */ /* 0x004fe40000010051 */
[----:B------:R-:W-:-:S03]  /*74a0*/  FADD.FTZ R23, -R9, R139 ;  /* 0x0000008b09177221 */ /* 0x000fc60000010100 */
[----:B------:R0:W-:Y:S04]  /*74b0*/  STL [R1+0x1c], R81 ;  /* 0x00001c5101007387 */ /* 0x0001e80000100800 */
[----:B------:R-:W2:Y:S01]  /*74c0*/  LDL.LU R9, [R1+0x30] ;  /* 0x0000300001097983 */ /* 0x000ea20000300800 */
[----:B------:R-:W-:Y:S02]  /*74d0*/  FADD.FTZ R147, R0, R147 ;  /* 0x0000009300937221 */ /* 0x000fe40000010000 */
[----:B------:R-:W-:Y:S02]  /*74e0*/  FFMA.FTZ R16, R16, R105, R104 ;  /* 0x0000006910107223 */ /* 0x000fe40000010068 */
[----:B------:R-:W-:Y:S02]  /*74f0*/  FMUL.FTZ R0, R10, UR43 ;  /* 0x0000002b0a007c20 */ /* 0x000fe40008410000 */
[----:B------:R-:W-:-:S02]  /*7500*/  FFMA.FTZ R17, R17, R16, R103 ;  /* 0x0000001011117223 */ /* 0x000fc40000010067 */
[----:B------:R-:W-:Y:S02]  /*7510*/  FMUL.FTZ R0, R0, R25 ;  /* 0x0000001900007220 */ /* 0x000fe40000410000 */
[----:B------:R-:W-:Y:S02]  /*7520*/  FMUL.FTZ R114, R114, R105 ;  /* 0x0000006972727220 */ /* 0x000fe40000410000 */
[----:B------:R-:W-:Y:S02]  /*7530*/  FFMA.FTZ R102, R18, R17, R102 ;  /* 0x0000001112667223 */ /* 0x000fe40000010066 */
[----:B------:R-:W-:Y:S02]  /*7540*/  FFMA.FTZ R0, R55, R113, R0 ;  /* 0x0000007137007223 */ /* 0x000fe40000010000 */
[----:B------:R-:W-:Y:S02]  /*7550*/  FFMA.FTZ R19, R19, R102, R101 ;  /* 0x0000006613137223 */ /* 0x000fe40000010065 */
[----:B------:R-:W-:-:S02]  /*7560*/  FADD.FTZ R145, R0, R145 ;  /* 0x0000009100917221 */ /* 0x000fc40000010000 */
[----:B------:R-:W-:Y:S02]  /*7570*/  FADD.FTZ R144, R2, R144 ;  /* 0x0000009002907221 */ /* 0x000fe40000010000 */
[----:B------:R-:W-:Y:S02]  /*7580*/  FMUL.FTZ R0, R105, UR43 ;  /* 0x0000002b69007c20 */ /* 0x000fe40008410000 */
[----:B0-----:R-:W-:Y:S02]  /*7590*/  FADD.FTZ R81, -R11, R129 ;  /* 0x000000810b517221 */ /* 0x001fe40000010100 */
[----:B------:R-:W-:Y:S02]  /*75a0*/  FMUL.FTZ R2, R16, UR43 ;  /* 0x0000002b10027c20 */ /* 0x000fe40008410000 */
[----:B------:R-:W-:Y:S02]  /*75b0*/  FFMA.FTZ R100, R20, R19, R100 ;  /* 0x0000001314647223 */ /* 0x000fe40000010064 */
[----:B---3--:R-:W-:-:S02]  /*75c0*/  FFMA.FTZ R7, R114, R41, R7 ;  /* 0x0000002972077223 */ /* 0x008fc40000010007 */
[----:B------:R-:W-:-:S03]  /*75d0*/  FMUL.FTZ R4, R115, R16 ;  /* 0x0000001073047220 */ /* 0x000fc60000410000 */
[----:B------:R0:W-:Y:S01]  /*75e0*/  STL [R1+0x20], R7 ;  /* 0x0000200701007387 */ /* 0x0001e20000100800 */
[----:B------:R-:W-:Y:S02]  /*75f0*/  FMUL.FTZ R0, R0, R23 ;  /* 0x0000001700007220 */ /* 0x000fe40000410000 */
[----:B------:R-:W-:Y:S02]  /*7600*/  FMUL.FTZ R2, R2, R81 ;  /* 0x0000005102027220 */ /* 0x000fe40000410000 */
[----:B------:R-:W-:Y:S02]  /*7610*/  FFMA.FTZ R99, R29, R100, R99 ;  /* 0x000000641d637223 */ /* 0x000fe40000010063 */
[----:B0-----:R-:W-:-:S04]  /*7620*/  FMUL.FTZ R7, R59, R43 ;  /* 0x0000002b3b077220 */ /* 0x001fc80000410000 */
[----:B------:R-:W-:Y:S02]  /*7630*/  FMUL.FTZ R7, R24, R7 ;  /* 0x0000000718077220 */ /* 0x000fe40000410000 */
[----:B------:R-:W-:Y:S02]  /*7640*/  FFMA.FTZ R0, R57, R114, R0 ;  /* 0x0000007239007223 */ /* 0x000fe40000010000 */
[----:B------:R-:W-:Y:S02]  /*7650*/  FFMA.FTZ R98, R30, R99, R98 ;  /* 0x000000631e627223 */ /* 0x000fe40000010062 */
[----:B------:R-:W-:Y:S02]  /*7660*/  FADD.FTZ R143, R0, R143 ;  /* 0x0000008f008f7221 */ /* 0x000fe40000010000 */
[----:B----4-:R-:W-:Y:S02]  /*7670*/  FFMA.FTZ R83, R4, R42, R83 ;  /* 0x0000002a04537223 */ /* 0x010fe40000010053 */
[----:B------:R-:W-:-:S02]  /*7680*/  FFMA.FTZ R4, R58, R4, R2 ;  /* 0x000000043a047223 */ /* 0x000fc40000010002 */
[----:B------:R-:W-:Y:S02]  /*7690*/  FFMA.FTZ R2, R18, R138, R7 ;  /* 0x0000008a12027223 */ /* 0x000fe40000010007 */
[----:B------:R-:W-:Y:S02]  /*76a0*/  FMUL.FTZ R0, R17, UR43 ;  /* 0x0000002b11007c20 */ /* 0x000fe40008410000 */
[----:B------:R-:W-:Y:S02]  /*76b0*/  FADD.FTZ R18, -R7, R2 ;  /* 0x0000000207127221 */ /* 0x000fe40000010100 */
[----:B------:R-:W-:Y:S02]  /*76c0*/  FMUL.FTZ R24, R24, R17 ;  /* 0x0000001118187220 */ /* 0x000fe40000410000 */
[----:B------:R-:W-:Y:S02]  /*76d0*/  FADD.FTZ R20, -R13, R138 ;  /* 0x0000008a0d147221 */ /* 0x000fe40000010100 */
[----:B------:R-:W-:-:S02]  /*76e0*/  FMUL.FTZ R116, R116, R102 ;  /* 0x0000006674747220 */ /* 0x000fc40000410000 */
[----:B------:R-:W-:Y:S02]  /*76f0*/  FMUL.FTZ R13, R65, R49 ;  /* 0x00000031410d7220 */ /* 0x000fe40000410000 */
[----:B------:R-:W-:Y:S02]  /*7700*/  FFMA.FTZ R31, R31, R98, R97 ;  /* 0x000000621f1f7223 */ /* 0x000fe40000010061 */
[----:B------:R-:W-:Y:S02]  /*7710*/  FMUL.FTZ R117, R117, R19 ;  /* 0x0000001375757220 */ /* 0x000fe40000410000 */
[----:B------:R-:W-:Y:S02]  /*7720*/  FMUL.FTZ R0, R0, R18 ;  /* 0x0000001200007220 */ /* 0x000fe40000410000 */
[----:B------:R-:W-:Y:S02]  /*7730*/  FMUL.FTZ R7, R102, UR43 ;  /* 0x0000002b66077c20 */ /* 0x000fe40008410000 */
[----:B-----5:R-:W-:-:S02]  /*7740*/  FFMA.FTZ R82, R24, R43, R82 ;  /* 0x0000002b18527223 */ /* 0x020fc40000010052 */
[----:B------:R-:W-:Y:S02]  /*7750*/  FFMA.FTZ R12, R116, R44, R12 ;  /* 0x0000002c740c7223 */ /* 0x000fe4000001000c */
[----:B------:R-:W-:Y:S02]  /*7760*/  FMUL.FTZ R13, R34, R13 ;  /* 0x0000000d220d7220 */ /* 0x000fe40000410000 */
[C---:B------:R-:W-:Y:S01]  /*7770*/  FFMA.FTZ R96, R32.reuse, R31, R96 ;  /* 0x0000001f20607223 */ /* 0x040fe20000010060 */
[----:B------:R-:W-:Y:S01]  /*7780*/  STL [R1+0x24], R83 ;  /* 0x0000245301007387 */ /* 0x000fe20000100800 */
[----:B------:R-:W-:Y:S02]  /*7790*/  FFMA.FTZ R0, R59, R24, R0 ;  /* 0x000000183b007223 */ /* 0x000fe40000010000 */
[----:B------:R-:W-:Y:S01]  /*77a0*/  FMUL.FTZ R7, R7, R20 ;  /* 0x0000001407077220 */ /* 0x000fe20000410000 */
[----:B------:R0:W-:Y:S01]  /*77b0*/  STL [R1+0x28], R82 ;  /* 0x0000285201007387 */ /* 0x0001e20000100800 */
[----:B------:R-:W-:-:S02]  /*77c0*/  FFMA.FTZ R32, R32, R128, R13 ;  /* 0x0000008020207223 */ /* 0x000fc4000001000d */
[----:B------:R-:W-:Y:S01]  /*77d0*/  FMUL.FTZ R24, R96, R50 ;  /* 0x0000003260187220 */ /* 0x000fe20000410000 */
[----:B------:R1:W-:Y:S01]  /*77e0*/  STL [R1+0x2c], R12 ;  /* 0x00002c0c01007387 */ /* 0x0003e20000100800 */
[----:B------:R-:W-:Y:S02]  /*77f0*/  FADD.FTZ R142, R4, R142 ;  /* 0x0000008e048e7221 */ /* 0x000fe40000010000 */
[----:B------:R-:W-:Y:S01]  /*7800*/  FFMA.FTZ R4, R60, R116, R7 ;  /* 0x000000743c047223 */ /* 0x000fe20000010007 */
[----:B0-----:R-:W3:Y:S01]  /*7810*/  LDL R82, [R1+0x4] ;  /* 0x0000040001527983 */ /* 0x001ee20000100800 */
[----:B------:R-:W-:Y:S01]  /*7820*/  FADD.FTZ R13, -R13, R32 ;  /* 0x000000200d0d7221 */ /* 0x000fe20000010100 */
[----:B-1----:R-:W-:Y:S01]  /*7830*/  SHF.L.U32 R12, R95, 0x4, RZ ;  /* 0x000000045f0c7819 */ /* 0x002fe200000006ff */
[----:B------:R-:W-:Y:S02]  /*7840*/  FMUL.FTZ R7, R31, R49 ;  /* 0x000000311f077220 */ /* 0x000fe40000410000 */
[----:B------:R-:W-:Y:S01]  /*7850*/  FADD.FTZ R133, R4, R133 ;  /* 0x0000008504857221 */ /* 0x000fe20000010000 */
[----:B------:R-:W-:Y:S01]  /*7860*/  IADD3 R11, R12, 0x1, RZ ;  /* 0x000000010c0b7810 */ /* 0x000fe20007ffe0ff */
[----:B------:R-:W-:-:S02]  /*7870*/  FMUL.FTZ R4, R65, R7 ;  /* 0x0000000741047220 */ /* 0x000fc40000410000 */
[----:B------:R-:W-:Y:S01]  /*7880*/  FMUL.FTZ R30, R62, R46 ;  /* 0x0000002e3e1e7220 */ /* 0x000fe20000410000 */
[----:B------:R-:W-:-:S03]  /*7890*/  LEA.HI.SX32 R11, R11, R12, 0x1b ;  /* 0x0000000c0b0b7211 */ /* 0x000fc600078fdaff */
[----:B------:R-:W-:Y:S02]  /*78a0*/  FMUL.FTZ R30, R33, R30 ;  /* 0x0000001e211e7220 */ /* 0x000fe40000410000 */
[----:B------:R-:W-:Y:S02]  /*78b0*/  FADD.FTZ R27, -R27, R135 ;  /* 0x000000871b1b7221 */ /* 0x000fe40000010100 */
[----:B------:R-:W-:Y:S02]  /*78c0*/  FADD.FTZ R86, -R26, R137 ;  /* 0x000000891a567221 */ /* 0x000fe40000010100 */
[----:B------:R-:W-:Y:S02]  /*78d0*/  FMUL.FTZ R26, R99, R47 ;  /* 0x0000002f631a7220 */ /* 0x000fe40000410000 */
[----:B------:R-:W-:Y:S02]  /*78e0*/  FMUL.FTZ R87, R33, R100 ;  /* 0x0000006421577220 */ /* 0x000fe40000410000 */
[----:B------:R-:W-:-:S02]  /*78f0*/  FADD.FTZ R134, R0, R134 ;  /* 0x0000008600867221 */ /* 0x000fc40000010000 */
[----:B------:R-:W-:Y:S02]  /*7900*/  FMUL.FTZ R0, R19, UR43 ;  /* 0x0000002b13007c20 */ /* 0x000fe40008410000 */
[----:B------:R-:W-:Y:S02]  /*7910*/  FADD.FTZ R15, -R15, R136 ;  /* 0x000000880f0f7221 */ /* 0x000fe40000010100 */
[----:B------:R-:W-:Y:S02]  /*7920*/  FMUL.FTZ R19, R19, R45 ;  /* 0x0000002d13137220 */ /* 0x000fe40000410000 */
[----:B------:R-:W-:Y:S02]  /*7930*/  FMUL.FTZ R102, R102, R44 ;  /* 0x0000002c66667220 */ /* 0x000fe40000410000 */
[----:B------:R-:W-:Y:S02]  /*7940*/  FMUL.FTZ R17, R17, R43 ;  /* 0x0000002b11117220 */ /* 0x000fe40000410000 */
[----:B------:R-:W-:Y:S01]  /*7950*/  FMUL.FTZ R0, R0, R15 ;  /* 0x0000000f00007220 */ /* 0x000fe20000410000 */
[----:B------:R-:W-:-:S04]  /*7960*/  IADD3 R33, R12, 0x2, RZ ;  /* 0x000000020c217810 */ /* 0x000fc80007ffe0ff */
[----:B------:R-:W-:Y:S02]  /*7970*/  LEA.HI.SX32 R33, R33, R12, 0x1b ;  /* 0x0000000c21217211 */ /* 0x000fe400078fdaff */
[----:B------:R-:W-:-:S04]  /*7980*/  IADD3 R97, R12, 0x3, RZ ;  /* 0x000000030c617810 */ /* 0x000fc80007ffe0ff */
[----:B------:R-:W-:Y:S01]  /*7990*/  LEA.HI.SX32 R97, R97, R12, 0x1b ;  /* 0x0000000c61617211 */ /* 0x000fe200078fdaff */
[----:B------:R-:W-:Y:S02]  /*79a0*/  FMUL.FTZ R5, R5, R36 ;  /* 0x0000002405057220 */ /* 0x000fe40000410000 */
[----:B--2---:R-:W-:-:S05]  /*79b0*/  FFMA.FTZ R9, R117, R45, R9 ;  /* 0x0000002d75097223 */ /* 0x004fca0000010009 */
[----:B------:R0:W-:Y:S02]  /*79c0*/  STL [R1+0x30], R9 ;  /* 0x0000300901007387 */ /* 0x0001e40000100800 */
[-C--:B0-----:R-:W-:Y:S02]  /*79d0*/  FFMA.FTZ R9, R28, R24.reuse, RZ ;  /* 0x000000181c097223 */ /* 0x081fe400000100ff */
[----:B------:R-:W-:Y:S02]  /*79e0*/  FMUL.FTZ R24, R66, R24 ;  /* 0x0000001842187220 */ /* 0x000fe40000410000 */
[----:B------:R-:W-:Y:S01]  /*79f0*/  FFMA.FTZ R9, R13, R7, R9 ;  /* 0x000000070d097223 */ /* 0x000fe20000010009 */
[----:B------:R-:W-:-:S05]  /*7a00*/  LEA.HI.SX32 R7, R12, R12, 0x1b ;  /* 0x0000000c0c077211 */ /* 0x000fca00078fdaff */
[----:B------:R0:W-:Y:S04]  /*7a10*/  STS [R7.X4+0x4200], R24 ;  /* 0x0042001807007388 */ /* 0x0001e80000004800 */
[----:B------:R1:W-:Y:S01]  /*7a20*/  STS [R11.X4+0x4204], R4 ;  /* 0x004204040b007388 */ /* 0x0003e20000004800 */
[----:B0-----:R-:W-:Y:S02]  /*7a30*/  FMUL.FTZ R24, R98, R48 ;  /* 0x0000003062187220 */ /* 0x001fe40000410000 */
[----:B-1----:R-:W-:-:S04]  /*7a40*/  FFMA.FTZ R4, R29, R137, R30 ;  /* 0x000000891d047223 */ /* 0x002fc8000001001e */
[----:B------:R-:W-:Y:S02]  /*7a50*/  FADD.FTZ R29, -R30, R4 ;  /* 0x000000041e1d7221 */ /* 0x000fe40000010100 */
[----:B------:R-:W-:Y:S02]  /*7a60*/  FFMA.FTZ R30, R27, R24, R9 ;  /* 0x000000181b1e7223 */ /* 0x000fe40000010009 */
[C---:B------:R-:W-:Y:S02]  /*7a70*/  FMUL.FTZ R9, R100.reuse, UR43 ;  /* 0x0000002b64097c20 */ /* 0x040fe40008410000 */
[----:B------:R-:W-:Y:S02]  /*7a80*/  FMUL.FTZ R100, R100, R46 ;  /* 0x0000002e64647220 */ /* 0x000fe40000410000 */
        /* <DEDUP_REMOVED lines=9> */
[----:B------:R-:W-:Y:S02]  /*7b20*/  FMUL.FTZ R20, R58, R15 ;  /* 0x0000000f3a147220 */ /* 0x000fe40000410000 */
[----:B------:R-:W-:Y:S02]  /*7b30*/  FFMA.FTZ R23, R23, R16, R30 ;  /* 0x0000001017177223 */ /* 0x000fe4000001001e */
[----:B------:R-:W-:Y:S01]  /*7b40*/  FMUL.FTZ R15, R106, R40 ;  /* 0x000000286a0f7220 */ /* 0x000fe20000410000 */
[----:B------:R0:W-:Y:S03]  /*7b50*/  STS [R33.X4+0x4208], R24 ;  /* 0x0042081821007388 */ /* 0x0001e60000004800 */
[----:B------:R-:W-:Y:S02]  /*7b60*/  FFMA.FTZ R14, R14, R15, R23 ;  /* 0x0000000f0e0e7223 */ /* 0x000fe40000010017 */
[----:B------:R-:W-:-:S02]  /*7b70*/  FMUL.FTZ R26, R63, R26 ;  /* 0x0000001a3f1a7220 */ /* 0x000fc40000410000 */
[----:B0-----:R-:W-:Y:S02]  /*7b80*/  FMUL.FTZ R24, R10, R39 ;  /* 0x000000270a187220 */ /* 0x001fe40000410000 */
[----:B------:R-:W-:Y:S02]  /*7b90*/  FMUL.FTZ R10, R56, R15 ;  /* 0x0000000f380a7220 */ /* 0x000fe40000410000 */
[----:B------:R-:W-:Y:S02]  /*7ba0*/  FFMA.FTZ R25, R25, R24, R14 ;  /* 0x0000001819197223 */ /* 0x000fe4000001000e */
[----:B------:R-:W-:Y:S02]  /*7bb0*/  FMUL.FTZ R15, R108, R38 ;  /* 0x000000266c0f7220 */ /* 0x000fe40000410000 */
[----:B------:R-:W-:Y:S01]  /*7bc0*/  FMUL.FTZ R14, R109, R37 ;  /* 0x000000256d0e7220 */ /* 0x000fe20000410000 */
[----:B------:R-:W-:Y:S01]  /*7bd0*/  STS [R97.X4+0x420c], R26 ;  /* 0x00420c1a61007388 */ /* 0x000fe20000004800 */
[----:B------:R-:W-:-:S03]  /*7be0*/  FFMA.FTZ R22, R22, R15, R25 ;  /* 0x0000000f16167223 */ /* 0x000fc60000010019 */
[----:B------:R0:W-:Y:S02]  /*7bf0*/  STS [R7.X4+0x4220], R20 ;  /* 0x0042201407007388 */ /* 0x0001e40000004800 */
[-C--:B0-----:R-:W-:Y:S02]  /*7c00*/  FMUL.FTZ R20, R53, R14.reuse ;  /* 0x0000000e35147220 */ /* 0x081fe40000410000 */
[----:B------:R-:W-:-:S04]  /*7c10*/  FFMA.FTZ R14, R21, R14, R22 ;  /* 0x0000000e150e7223 */ /* 0x000fc80000010016 */
[----:B------:R-:W-:Y:S02]  /*7c20*/  FFMA.FTZ R14, R3, R5, R14 ;  /* 0x00000005030e7223 */ /* 0x000fe4000001000e */
[----:B------:R-:W2:Y:S04]  /*7c30*/  LDL R3, [R1] ;  /* 0x0000000001037983 */ /* 0x000ea80000100800 */
[----:B------:R-:W4:Y:S01]  /*7c40*/  LDL.LU R113, [R1+0x34] ;  /* 0x0000340001717983 */ /* 0x000f220000300800 */
[----:B------:R-:W-:Y:S02]  /*7c50*/  FMUL.FTZ R18, R59, R17 ;  /* 0x000000113b127220 */ /* 0x000fe40000410000 */
[----:B------:R-:W-:Y:S02]  /*7c60*/  FMUL.FTZ R16, R57, R16 ;  /* 0x0000001039107220 */ /* 0x000fe40000410000 */
[----:B------:R-:W-:Y:S01]  /*7c70*/  FMUL.FTZ R111, R111, R35 ;  /* 0x000000236f6f7220 */ /* 0x000fe20000410000 */
[----:B------:R0:W-:Y:S01]  /*7c80*/  STS [R7.X4+0x421c], R18 ;  /* 0x00421c1207007388 */ /* 0x0001e20000004800 */
[----:B------:R-:W-:-:S02]  /*7c90*/  FMUL.FTZ R26, R55, R24 ;  /* 0x00000018371a7220 */ /* 0x000fc40000410000 */
[----:B------:R-:W-:Y:S01]  /*7ca0*/  FMUL.FTZ R100, R62, R100 ;  /* 0x000000643e647220 */ /* 0x000fe20000410000 */
[----:B------:R1:W-:Y:S01]  /*7cb0*/  STS [R7.X4+0x4224], R16 ;  /* 0x0042241007007388 */ /* 0x0003e20000004800 */
[----:B------:R-:W-:Y:S02]  /*7cc0*/  FMUL.FTZ R19, R61, R19 ;  /* 0x000000133d137220 */ /* 0x000fe40000410000 */
[----:B------:R-:W-:Y:S02]  /*7cd0*/  FMUL.FTZ R102, R60, R102 ;  /* 0x000000663c667220 */ /* 0x000fe40000410000 */
[----:B------:R-:W-:Y:S02]  /*7ce0*/  FMUL.FTZ R24, R52, R5 ;  /* 0x0000000534187220 */ /* 0x000fe40000410000 */
[----:B0-----:R-:W-:Y:S02]  /*7cf0*/  FMUL.FTZ R18, R54, R15 ;  /* 0x0000000f36127220 */ /* 0x001fe40000410000 */
[-C--:B-1----:R-:W-:Y:S01]  /*7d00*/  FMUL.FTZ R16, R51, R111.reuse ;  /* 0x0000006f33107220 */ /* 0x082fe20000410000 */
        /* <DEDUP_REMOVED lines=9> */
[----:B------:R-:W-:Y:S01]  /*7da0*/  FMUL.FTZ R15, R80, R111 ;  /* 0x0000006f500f7220 */ /* 0x000fe20000410000 */
[C---:B0-----:R-:W-:Y:S01]  /*7db0*/  IADD3 R26, R95.reuse, 0x80, RZ ;  /* 0x000000805f1a7810 */ /* 0x041fe20007ffe0ff */
[----:B---3--:R-:W-:Y:S01]  /*7dc0*/  FMUL.FTZ R128, R82, R128 ;  /* 0x0000008052807220 */ /* 0x008fe20000410000 */
        /* <DEDUP_REMOVED lines=12> */
[----:B-----5:R-:W-:-:S02]  /*7e90*/  IADD3 R16, R95, 0x700, RZ ;  /* 0x000007005f107810 */ /* 0x020fc40007ffe0ff */
[C---:B------:R-:W-:Y:S02]  /*7ea0*/  IADD3 R80, R95.reuse, 0x780, RZ ;  /* 0x000007805f507810 */ /* 0x040fe40007ffe0ff */
[-C--:B------:R-:W-:Y:S02]  /*7eb0*/  LEA.HI.SX32 R10, R95, R95.reuse, 0x1b ;  /* 0x0000005f5f0a7211 */ /* 0x080fe400078fdaff */
[-C--:B------:R-:W-:Y:S01]  /*7ec0*/  LEA.HI.SX32 R101, R26, R95.reuse, 0x1b ;  /* 0x0000005f1a657211 */ /* 0x080fe200078fdaff */
[----:B------:R-:W-:Y:S01]  /*7ed0*/  BAR.SYNC.DEFER_BLOCKING 0x0 ;  /* 0x0000000000007b1d */ /* 0x000fe20000010000 */
        /* <DEDUP_REMOVED lines=11> */
[----:B------:R-:W-:Y:S01]  /*7f90*/  LEA.HI.SX32 R82, R82, R95, 0x1b ;  /* 0x0000005f52527211 */ /* 0x000fe200078fdaff */
[----:B------:R-:W-:Y:S01]  /*7fa0*/  FMUL.FTZ R135, R165, R135 ;  /* 0x00000087a5877220 */ /* 0x000fe20000410000 */
[----:B------:R-:W-:Y:S01]  /*7fb0*/  LEA.HI.SX32 R81, R16, R95, 0x1b ;  /* 0x0000005f10517211 */ /* 0x000fe200078fdaff */
[----:B------:R-:W-:Y:S01]  /*7fc0*/  FMUL.FTZ R9, R9, R29 ;  /* 0x0000001d09097220 */ /* 0x000fe20000410000 */
[----:B------:R-:W-:Y:S01]  /*7fd0*/  LEA.HI.SX32 R80, R80, R95, 0x1b ;  /* 0x0000005f50507211 */ /* 0x000fe200078fdaff */
[----:B------:R-:W-:Y:S01]  /*7fe0*/  FMUL.FTZ R137, R164, R137 ;  /* 0x00000089a4897220 */ /* 0x000fe20000410000 */
[----:B------:R-:W0:Y:S01]  /*7ff0*/  LDS R108, [R10.X4+0x4200] ;  /* 0x004200000a6c7984 */ /* 0x000e220000004800 */
[----:B------:R-:W-:Y:S01]  /*8000*/  FMUL.FTZ R4, R163, R4 ;  /* 0x00000004a3047220 */ /* 0x000fe20000410000 */
[----:B------:R-:W-:Y:S01]  /*8010*/  HFMA2.MMA R5, -RZ, RZ, 0, 0 ;  /* 0x00000000ff057435 */ /* 0x000fe200000001ff */
[----:B------:R-:W-:Y:S01]  /*8020*/  FMUL.FTZ R2, R160, R2 ;  /* 0x00000002a0027220 */ /* 0x000fe20000410000 */
[----:B------:R-:W1:Y:S04]  /*8030*/  LDS R85, [R101.X4+0x4400] ;  /* 0x0044000065557984 */ /* 0x000e680000004800 */
[----:B------:R-:W3:Y:S04]  /*8040*/  LDS R16, [R110.X4+0x4600] ;  /* 0x004600006e107984 */ /* 0x000ee80000004800 */
        /* <DEDUP_REMOVED lines=12> */
[----:B------:R-:W-:-:S04]  /*8110*/  UIMAD UR34, UR13, UR34, URZ ;  /* 0x000000220d2272a4 */ /* 0x000fc8000f8e023f */
[----:B------:R-:W-:Y:S02]  /*8120*/  UIMAD UR34, UR14, UR35, UR34 ;  /* 0x000000230e2272a4 */ /* 0x000fe4000f8e0222 */
[----:B------:R-:W-:Y:S01]  /*8130*/  UIMAD UR36, UR13, UR36, URZ ;  /* 0x000000240d2472a4 */ /* 0x000fe2000f8e023f */
[----:B------:R-:W-:-:S03]  /*8140*/  FMUL.FTZ R6, R155, R6 ;  /* 0x000000069b067220 */ /* 0x000fc60000410000 */
[----:B------:R-:W-:Y:S01]  /*8150*/  UIMAD UR36, UR14, UR37, UR36 ;  /* 0x000000250e2472a4 */ /* 0x000fe2000f8e0224 */
        /* <DEDUP_REMOVED lines=9> */
[----:B------:R-:W-:Y:S01]  /*81f0*/  BSSY B0, `(.L_x_1091) ;  /* 0x000004e000007945 */ /* 0x000fe20003800000 */
[----:B------:R-:W-:Y:S02]  /*8200*/  FMUL.FTZ R118, R118, R99 ;  /* 0x0000006376767220 */ /* 0x000fe40000410000 */
[----:B------:R-:W-:Y:S02]  /*8210*/  FMUL.FTZ R119, R119, R98 ;  /* 0x0000006277777220 */ /* 0x000fe40000410000 */
[----:B------:R-:W-:-:S02]  /*8220*/  FFMA.FTZ R0, R61, R117, R0 ;  /* 0x000000753d007223 */ /* 0x000fc40000010000 */
[----:B--2---:R-:W-:Y:S02]  /*8230*/  FMUL.FTZ R3, R3, R32 ;  /* 0x0000002003037220 */ /* 0x004fe40000410000 */
[----:B------:R-:W2:Y:S04]  /*8240*/  LDS R32, [R80.X4+0x6000] ;  /* 0x0060000050207984 */ /* 0x000ea80000004800 */
[----:B------:R-:W-:Y:S04]  /*8250*/  STS [R7.X4+0x6300], R128 ;  /* 0x0063008007007388 */ /* 0x000fe80000004800 */
[----:B------:R-:W-:Y:S04]  /*8260*/  STS [R11.X4+0x6304], R3 ;  /* 0x006304030b007388 */ /* 0x000fe80000004800 */
[----:B------:R-:W-:Y:S04]  /*8270*/  STS [R33.X4+0x6308], R135 ;  /* 0x0063088721007388 */ /* 0x000fe80000004800 */
[----:B------:R-:W-:Y:S04]  /*8280*/  STS [R97.X4+0x630c], R137 ;  /* 0x00630c8961007388 */ /* 0x000fe80000004800 */
[----:B------:R5:W-:Y:S04]  /*8290*/  STS [R7.X4+0x6310], R4 ;  /* 0x0063100407007388 */ /* 0x000be80000004800 */
[----:B------:R0:W-:Y:S01]  /*82a0*/  STS [R7.X4+0x631c], R2 ;  /* 0x00631c0207007388 */ /* 0x0001e20000004800 */
[----:B-----5:R-:W-:-:S02]  /*82b0*/  MOV R4, R95 ;  /* 0x0000005f00047202 */ /* 0x020fc40000000f00 */
[----:B0-----:R-:W-:Y:S01]  /*82c0*/  MOV R2, UR14 ;  /* 0x0000000e00027c02 */ /* 0x001fe20008000f00 */
[----:B------:R-:W-:-:S04]  /*82d0*/  IMAD.U32 R11, RZ, RZ, UR14 ;  /* 0x0000000eff0b7e24 */ /* 0x000fc8000f8e00ff */
[----:B------:R-:W-:-:S05]  /*82e0*/  IMAD.WIDE.U32 R2, R2, c[0x0][0x298], R4 ;  /* 0x0000a60002027a25 */ /* 0x000fca00078e0004 */
[----:B------:R-:W-:Y:S01]  /*82f0*/  IADD3 R3, R3, UR34, RZ ;  /* 0x0000002203037c10 */ /* 0x000fe2000fffe0ff */
[----:B------:R-:W-:Y:S01]  /*8300*/  ULDC.64 UR34, c[0x0][0x2a0] ;  /* 0x0000a80000227ab9 */ /* 0x000fe20000000a00 */
[----:B------:R-:W-:Y:S01]  /*8310*/  IMAD.WIDE.U32 R4, R11, c[0x0][0x2b8], R4 ;  /* 0x0000ae000b047a25 */ /* 0x000fe200078e0004 */
[----:B------:R-:W-:Y:S01]  /*8320*/  MOV R11, UR11 ;  /* 0x0000000b000b7c02 */ /* 0x000fe20008000f00 */
[----:B------:R-:W-:Y:S02]  /*8330*/  UIMAD UR34, UR10, UR34, URZ ;  /* 0x000000220a2272a4 */ /* 0x000fe4000f8e023f */
[----:B------:R-:W-:Y:S02]  /*8340*/  FMUL.FTZ R33, R99, UR43 ;  /* 0x0000002b63217c20 */ /* 0x000fe40008410000 */
[----:B------:R-:W-:Y:S01]  /*8350*/  UIMAD UR34, UR11, UR35, UR34 ;  /* 0x000000230b2272a4 */ /* 0x000fe2000f8e0222 */
[----:B------:R-:W-:Y:S01]  /*8360*/  IMAD.WIDE.U32 R2, R11, c[0x0][0x2a0], R2 ;  /* 0x0000a8000b027a25 */ /* 0x000fe200078e0002 */
[----:B------:R-:W-:-:S03]  /*8370*/  USHF.R.S32.HI UR35, URZ, 0x1f, UR38 ;  /* 0x0000001f3f237899 */ /* 0x000fc60008011426 */
[----:B----4-:R-:W-:Y:S02]  /*8380*/  FFMA.FTZ R113, R87, R46, R113 ;  /* 0x0000002e57717223 */ /* 0x010fe40000010071 */
[----:B------:R-:W-:Y:S01]  /*8390*/  FMUL.FTZ R33, R33, R86 ;  /* 0x0000005621217220 */ /* 0x000fe20000410000 */
[----:B------:R-:W-:Y:S02]  /*83a0*/  MOV R86, UR38 ;  /* 0x0000002600567c02 */ /* 0x000fe40008000f00 */
[----:B------:R-:W-:Y:S01]  /*83b0*/  IADD3 R5, R5, UR36, RZ ;  /* 0x0000002405057c10 */ /* 0x000fe2000fffe0ff */
[----:B------:R-:W-:Y:S01]  /*83c0*/  STL [R1+0x34], R113 ;  /* 0x0000347101007387 */ /* 0x000fe20000100800 */
[----:B------:R-:W-:Y:S01]  /*83d0*/  IADD3 R111, R3, UR34, RZ ;  /* 0x00000022036f7c10 */ /* 0x000fe2000fffe0ff */
[----:B------:R-:W-:Y:S01]  /*83e0*/  ULDC.64 UR36, c[0x0][0x2c0] ;  /* 0x0000b00000247ab9 */ /* 0x000fe20000000a00 */
[----:B------:R-:W-:Y:S01]  /*83f0*/  IADD3 R8, P0, R2, UR38, RZ ;  /* 0x0000002602087c10 */ /* 0x000fe2000ff1e0ff */
[----:B------:R0:W-:Y:S01]  /*8400*/  STS [R7.X4+0x6328], R6 ;  /* 0x0063280607007388 */ /* 0x0001e20000004800 */
[----:B------:R-:W-:Y:S01]  /*8410*/  IADD3 R86, -R86, c[0x0][0x168], -R95 ;  /* 0x00005a0056567a10 */ /* 0x000fe20007ffe95f */
[----:B------:R-:W-:Y:S01]  /*8420*/  UIMAD UR36, UR10, UR36, URZ ;  /* 0x000000240a2472a4 */ /* 0x000fe2000f8e023f */
[----:B------:R-:W-:Y:S01]  /*8430*/  FFMA.FTZ R87, R62, R87, R9 ;  /* 0x000000573e577223 */ /* 0x000fe20000010009 */
[----:B------:R-:W-:-:S02]  /*8440*/  IADD3.X R9, R111, UR35, RZ, P0, !PT ;  /* 0x000000236f097c10 */ /* 0x000fc400087fe4ff */
[----:B------:R-:W-:Y:S02]  /*8450*/  ISETP.GE.AND P0, PT, R86, 0x1, PT ;  /* 0x000000015600780c */ /* 0x000fe40003f06270 */
[----:B0-----:R-:W-:Y:S01]  /*8460*/  MOV R6, UR11 ;  /* 0x0000000b00067c02 */ /* 0x001fe20008000f00 */
[----:B------:R-:W-:-:S04]  /*8470*/  UIMAD UR36, UR11, UR37, UR36 ;  /* 0x000000250b2472a4 */ /* 0x000fc8000f8e0224 */
[----:B------:R-:W-:Y:S01]  /*8480*/  IMAD.WIDE.U32 R4, R6, c[0x0][0x2c0], R4 ;  /* 0x0000b00006047a25 */ /* 0x000fe200078e0004 */
[----:B------:R-:W-:Y:S04]  /*8490*/  STS [R7.X4+0x6314], R136 ;  /* 0x0063148807007388 */ /* 0x000fe80000004800 */
[----:B------:R-:W-:Y:S02]  /*84a0*/  IADD3 R112, R5, UR36, RZ ;  /* 0x0000002405707c10 */ /* 0x000fe4000fffe0ff */
[----:B------:R-:W-:Y:S01]  /*84b0*/  IADD3 R6, P1, R4, UR38, RZ ;  /* 0x0000002604067c10 */ /* 0x000fe2000ff3e0ff */
[----:B------:R-:W-:Y:S01]  /*84c0*/  STS [R7.X4+0x6318], R138 ;  /* 0x0063188a07007388 */ /* 0x000fe20000004800 */
[----:B------:R-:W-:-:S03]  /*84d0*/  FMUL.FTZ R97, R98, UR43 ;  /* 0x0000002b62617c20 */ /* 0x000fc60008410000 */
[----:B------:R-:W-:Y:S04]  /*84e0*/  STS [R7.X4+0x6320], R129 ;  /* 0x0063208107007388 */ /* 0x000fe80000004800 */
[----:B------:R-:W-:Y:S04]  /*84f0*/  STS [R7.X4+0x6324], R139 ;  /* 0x0063248b07007388 */ /* 0x000fe80000004800 */
[----:B------:R-:W-:Y:S04]  /*8500*/  STS [R7.X4+0x632c], R130 ;  /* 0x00632c8207007388 */ /* 0x000fe80000004800 */
[----:B------:R-:W-:Y:S04]  /*8510*/  STS [R7.X4+0x6330], R131 ;  /* 0x0063308307007388 */ /* 0x000fe80000004800 */
[----:B------:R-:W-:Y:S04]  /*8520*/  STS [R7.X4+0x6334], R114 ;  /* 0x0063347207007388 */ /* 0x000fe80000004800 */
[----:B------:R-:W-:Y:S04]  /*8530*/  STS [R7.X4+0x6338], R140 ;  /* 0x0063388c07007388 */ /* 0x000fe80000004800 */
[----:B------:R0:W-:Y:S01]  /*8540*/  STS [R7.X4+0x633c], R116 ;  /* 0x00633c7407007388 */ /* 0x0001e20000004800 */
[----:B------:R-:W-:-:S02]  /*8550*/  FMUL.FTZ R98, R31, UR43 ;  /* 0x0000002b1f627c20 */ /* 0x000fc40008410000 */
[----:B------:R-:W-:Y:S01]  /*8560*/  FMUL.FTZ R99, R96, UR43 ;  /* 0x0000002b60637c20 */ /* 0x000fe20008410000 */
[----:B0-----:R-:W-:Y:S01]  /*8570*/  IADD3.X R7, R112, UR35, RZ, P1, !PT ;  /* 0x0000002370077c10 */ /* 0x001fe20008ffe4ff */
[----:B------:R-:W-:Y:S06]  /*8580*/  BAR.SYNC.DEFER_BLOCKING 0x0 ;  /* 0x0000000000007b1d */ /* 0x000fec0000010000 */
[----:B------:R-:W-:Y:S05]  /*8590*/  @!P0 BRA `(.L_x_1092) ;  /* 0x0000013000008947 */ /* 0x000fea0003800000 */
[----:B-123--:R0:W1:Y:S01]  /*85a0*/  LDS R113, [R10.X4+0x6300] ;  /* 0x006300000a717984 */ /* 0x00e0620000004800 */
[----:B------:R-:W-:Y:S01]  /*85b0*/  ULDC.64 UR34, c[0x0][0x2b0] ;  /* 0x0000ac0000227ab9 */ /* 0x000fe20000000a00 */
[----:B------:R-:W-:Y:S01]  /*85c0*/  IMAD.U32 R11, RZ, RZ, UR7 ;  /* 0x00000007ff0b7e24 */ /* 0x000fe2000f8e00ff */
[----:B------:R-:W-:-:S03]  /*85d0*/  UIMAD UR34, UR42, UR34, URZ ;  /* 0x000000222a2272a4 */ /* 0x000fc6000f8e023f */
[----:B------:R-:W-:Y:S01]  /*85e0*/  IMAD.WIDE.U32 R8, R11, c[0x0][0x2b0], R8 ;  /* 0x0000ac000b087a25 */ /* 0x000fe200078e0008 */
[----:B------:R-:W-:-:S04]  /*85f0*/  UIMAD UR34, UR7, UR35, UR34 ;  /* 0x00000023072272a4 */ /* 0x000fc8000f8e0222 */
        /* <DEDUP_REMOVED lines=13> */
.L_x_1092:
[----:B-123--:R-:W-:Y:S05]  /*86d0*/  BSYNC B0 ;  /* 0x0000000000007941 */ /* 0x00efea0003800000 */
.L_x_1091:
[----:B------:R-:W1:Y:S01]  /*86e0*/  LDS R101, [R101.X4+0x6500] ;  /* 0x0065000065657984 */ /* 0x000e620000004800 */
[----:B------:R-:W-:Y:S01]  /*86f0*/  USHF.L.U64.HI UR37, UR8, 0x2, UR9 ;  /* 0x0000000208257899 */ /* 0x000fe20008010209 */
[----:B------:R-:W-:Y:S01]  /*8700*/  ISETP.GE.AND P0, PT, R86, 0x81, PT ;  /* 0x000000815600780c */ /* 0x000fe20003f06270 */
[----:B------:R-:W-:Y:S01]  /*8710*/  ULDC.64 UR34, c[0x0][0x2b0] ;  /* 0x0000ac0000227ab9 */ /* 0x000fe20000000a00 */
[----:B------:R-:W-:Y:S01]  /*8720*/  LEA R6, P1, R2, c[0x0][0x318], 0x2 ;  /* 0x0000c60002067a11 */ /* 0x000fe200078210ff */
[----:B------:R-:W-:Y:S01]  /*8730*/  UIMAD UR34, UR37, UR34, URZ ;  /* 0x00000022252272a4 */ /* 0x000fe2000f8e023f */
[----:B0-----:R-:W-:Y:S01]  /*8740*/  LEA R8, P2, R4, c[0x0][0x320], 0x2 ;  /* 0x0000c80004087a11 */ /* 0x001fe200078410ff */
        /* <DEDUP_REMOVED lines=11> */
[----:B------:R-:W-:Y:S02]  /*8800*/  MOV R3, UR37 ;  /* 0x0000002500037c02 */ /* 0x000fe40008000f00 */
[----:B------:R-:W-:-:S03]  /*8810*/  MOV R5, UR43 ;  /* 0x0000002b00057c02 */ /* 0x000fc60008000f00 */
[----:B------:R-:W-:-:S06]  /*8820*/  IMAD.WIDE R2, R3, 0x4, R6 ;  /* 0x0000000403027825 */ /* 0x000fcc00078e0206 */
[----:B------:R-:W-:Y:S01]  /*8830*/  IMAD.WIDE.U32 R2, R5, c[0x0][0x2b0], R2 ;  /* 0x0000ac0005027a25 */ /* 0x000fe200078e0002 */
[----:B------:R-:W-:-:S04]  /*8840*/  MOV R5, UR37 ;  /* 0x0000002500057c02 */ /* 0x000fc80008000f00 */
[----:B------:R-:W-:-:S05]  /*8850*/  IADD3 R3, R3, UR36, RZ ;  /* 0x0000002403037c10 */ /* 0x000fca000fffe0ff */
[----:B------:R0:W-:Y:S02]  /*8860*/  RED.E.ADD.F32.FTZ.RN.STRONG.GPU [R2.64+-0x1e00], R85 ;  /* 0xffe200550200798e */ /* 0x0001e4000c10e79c */
[----:B0-----:R-:W-:Y:S01]  /*8870*/  IMAD.WIDE R2, R5, 0x4, R8 ;  /* 0x0000000405027825 */ /* 0x001fe200078e0208 */
[----:B------:R-:W-:-:S05]  /*8880*/  MOV R5, UR43 ;  /* 0x0000002b00057c02 */ /* 0x000fca0008000f00 */
[----:B------:R-:W-:-:S05]  /*8890*/  IMAD.WIDE.U32 R2, R5, c[0x0][0x2d0], R2 ;  /* 0x0000b40005027a25 */ /* 0x000fca00078e0002 */
[----:B------:R-:W-:-:S05]  /*88a0*/  IADD3 R3, R3, UR35, RZ ;  /* 0x0000002303037c10 */ /* 0x000fca000fffe0ff */
[----:B-1----:R0:W-:Y:S02]  /*88b0*/  RED.E.ADD.F32.FTZ.RN.STRONG.GPU [R2.64+-0x1e00], R101 ;  /* 0xffe200650200798e */ /* 0x0021e4000c10e79c */
.L_x_1094:
[----:B------:R-:W-:Y:S05]  /*88c0*/  BSYNC B0 ;  /* 0x0000000000007941 */ /* 0x000fea0003800000 */
.L_x_1093:
[----:B------:R-:W-:Y:S01]  /*88d0*/  USHF.L.U32 UR42, UR37, 0x2, URZ ;  /* 0x00000002252a7899 */ /* 0x000fe2000800063f */
[----:B------:R-:W-:Y:S01]  /*88e0*/  ISETP.GE.AND P6, PT, R86, 0x101, PT ;  /* 0x000001015600780c */ /* 0x000fe20003fc6270 */
[----:B------:R-:W-:Y:S01]  /*88f0*/  USHF.L.U64.HI UR34, UR37, 0x2, UR34 ;  /* 0x0000000225227899 */ /* 0x000fe20008010222 */
[----:B------:R-:W-:Y:S01]  /*8900*/  BSSY B0, `(.L_x_1095) ;  /* 0x0000016000007945 */ /* 0x000fe20003800000 */
[----:B------:R-:W-:Y:S01]  /*8910*/  FADD.FTZ R14, R14, R15 ;  /* 0x0000000f0e0e7221 */ /* 0x000fe20000010000 */
[----:B------:R-:W-:Y:S02]  /*8920*/  ISETP.GE.AND P2, PT, R86, 0x281, PT ;  /* 0x000002815600780c */ /* 0x000fe40003f46270 */
[----:B0-----:R-:W-:Y:S02]  /*8930*/  IADD3 R2, P0, R6, UR42, RZ ;  /* 0x0000002a06027c10 */ /* 0x001fe4000ff1e0ff */
[----:B------:R-:W-:Y:S02]  /*8940*/  IADD3 R4, P1, R8, UR42, RZ ;  /* 0x0000002a08047c10 */ /* 0x000fe4000ff3e0ff */
[----:B------:R-:W-:Y:S01]  /*8950*/  IADD3.X R3, R7, UR34, RZ, P0, !PT ;  /* 0x0000002207037c10 */ /* 0x000fe200087fe4ff */
[----:B------:R-:W-:Y:S01]  /*8960*/  IMAD.U32 R7, RZ, RZ, UR43 ;  /* 0x0000002bff077e24 */ /* 0x000fe2000f8e00ff */
[----:B------:R-:W-:-:S02]  /*8970*/  IADD3.X R5, R9, UR34, RZ, P1, !PT ;  /* 0x0000002209057c10 */ /* 0x000fc40008ffe4ff */
[----:B------:R-:W-:Y:S01]  /*8980*/  MOV R9, UR43 ;  /* 0x0000002b00097c02 */ /* 0x000fe20008000f00 */
[----:B------:R-:W-:Y:S01]  /*8990*/  IMAD.WIDE.U32 R2, R7, c[0x0][0x2b0], R2 ;  /* 0x0000ac0007027a25 */ /* 0x000fe200078e0002 */
[C---:B------:R-:W-:Y:S01]  /*89a0*/  ISETP.GE.AND P0, PT, R86.reuse, 0x181, PT ;  /* 0x000001815600780c */ /* 0x040fe20003f06270 */
[----:B------:R0:W2:Y:S01]  /*89b0*/  LDS R7, [R110.X4+0x6700] ;  /* 0x006700006e077984 */ /* 0x0000a20000004800 */
[C---:B------:R-:W-:Y:S01]  /*89c0*/  ISETP.GE.AND P1, PT, R86.reuse, 0x201, PT ;  /* 0x000002015600780c */ /* 0x040fe20003f26270 */
[----:B------:R-:W-:Y:S01]  /*89d0*/  IMAD.WIDE.U32 R4, R9, c[0x0][0x2d0], R4 ;  /* 0x0000b40009047a25 */ /* 0x000fe200078e0004 */
[----:B------:R-:W-:Y:S02]  /*89e0*/  IADD3 R3, R3, UR36, RZ ;  /* 0x0000002403037c10 */ /* 0x000fe4000fffe0ff */
[----:B------:R-:W-:Y:S02]  /*89f0*/  ISETP.GE.AND P3, PT, R86, 0x301, PT ;  /* 0x000003015600780c */ /* 0x000fe40003f66270 */
[----:B------:R-:W-:-:S02]  /*8a00*/  IADD3 R5, R5, UR35, RZ ;  /* 0x0000002305057c10 */ /* 0x000fc4000fffe0ff */
[C---:B------:R-:W-:Y:S02]  /*8a10*/  ISETP.GE.AND P4, PT, R86.reuse, 0x381, PT ;  /* 0x000003815600780c */ /* 0x040fe40003f86270 */
[----:B------:R-:W-:Y:S01]  /*8a20*/  ISETP.GE.AND P5, PT, R86, 0x401, PT ;  /* 0x000004015600780c */ /* 0x000fe20003fa6270 */
[----:B------:R-:W-:Y:S07]  /*8a30*/  @!P6 BRA `(.L_x_1096) ;  /* 0x000000200000e947 */ /* 0x000fee0003800000 */
[----:B0-----:R0:W-:Y:S04]  /*8a40*/  RED.E.ADD.F32.FTZ.RN.STRONG.GPU [R2.64+-0x1c00], R16 ;  /* 0xffe400100200798e */ /* 0x0011e8000c10e79c */
[----:B--2---:R0:W-:Y:S02]  /*8a50*/  RED.E.ADD.F32.FTZ.RN.STRONG.GPU [R4.64+-0x1c00], R7 ;  /* 0xffe400070400798e */ /* 0x0041e4000c10e79c */
.L_x_1096:
[----:B0-----:R-:W-:Y:S05]  /*8a60*/  BSYNC B0 ;  /* 0x0000000000007941 */ /* 0x001fea0003800000 */
.L_x_1095:
[----:B------:R-:W0:Y:S01]  /*8a70*/  LDS R109, [R109.X4+0x6900] ;  /* 0x006900006d6d7984 */ /* 0x000e220000004800 */
[----:B------:R-:W-:Y:S01]  /*8a80*/  BSSY B0, `(.L_x_1097) ;  /* 0x0000004000007945 */ /* 0x000fe20003800000 */
[----:B------:R-:W-:Y:S05]  /*8a90*/  @!P0 BRA `(.L_x_1098) ;  /* 0x0000002000008947 */ /* 0x000fea0003800000 */
[----:B------:R3:W-:Y:S04]  /*8aa0*/  RED.E.ADD.F32.FTZ.RN.STRONG.GPU [R2.64+-0x1a00], R17 ;  /* 0xffe600110200798e */ /* 0x0007e8000c10e79c */
[----:B0-----:R3:W-:Y:S02]  /*8ab0*/  RED.E.ADD.F32.FTZ.RN.STRONG.GPU [R4.64+-0x1a00], R109 ;  /* 0xffe6006d0400798e */ /* 0x0017e4000c10e79c */
.L_x_1098:
[----:B------:R-:W-:Y:S05]  /*8ac0*/  BSYNC B0 ;  /* 0x0000000000007941 */ /* 0x000fea0003800000 */
.L_x_1097:
[----:B------:R-:W4:Y:S01]  /*8ad0*/  LDS R107, [R107.X4+0x6b00] ;  /* 0x006b00006b6b7984 */ /* 0x000f220000004800 */
[----:B------:R-:W-:Y:S01]  /*8ae0*/  BSSY B0, `(.L_x_1099) ;  /* 0x0000004000007945 */ /* 0x000fe20003800000 */
[----:B------:R-:W-:Y:S05]  /*8af0*/  @!P1 BRA `(.L_x_1100) ;  /* 0x0000002000009947 */ /* 0x000fea0003800000 */
[----:B------:R3:W-:Y:S04]  /*8b00*/  RED.E.ADD.F32.FTZ.RN.STRONG.GPU [R2.64+-0x1800], R18 ;  /* 0xffe800120200798e */ /* 0x0007e8000c10e79c */
[----:B----4-:R3:W-:Y:S02]  /*8b10*/  RED.E.ADD.F32.FTZ.RN.STRONG.GPU [R4.64+-0x1800], R107 ;  /* 0xffe8006b0400798e */ /* 0x0107e4000c10e79c */
.L_x_1100:
[----:B------:R-:W-:Y:S05]  /*8b20*/  BSYNC B0 ;  /* 0x0000000000007941 */ /* 0x000fea0003800000 */
.L_x_1099:
[----:B--2---:R2:W3:Y:S01]  /*8b30*/  LDS R7, [R106.X4+0x6d00] ;  /* 0x006d00006a077984 */ /* 0x0044e20000004800 */
[----:B------:R-:W-:Y:S01]  /*8b40*/  BSSY B0, `(.L_x_1101) ;  /* 0x0000004000007945 */ /* 0x000fe20003800000 */
[----:B------:R-:W-:Y:S05]  /*8b50*/  @!P2 BRA `(.L_x_1102) ;  /* 0x000000200000a947 */ /* 0x000fea0003800000 */
[----:B------:R2:W-:Y:S04]  /*8b60*/  RED.E.ADD.F32.FTZ.RN.STRONG.GPU [R2.64+-0x1600], R19 ;  /* 0xffea00130200798e */ /* 0x0005e8000c10e79c */
[----:B---3--:R2:W-:Y:S02]  /*8b70*/  RED.E.ADD.F32.FTZ.RN.STRONG.GPU [R4.64+-0x1600], R7 ;  /* 0xffea00070400798e */ /* 0x0085e4000c10e79c */
.L_x_1102:
[----:B------:R-:W-:Y:S05]  /*8b80*/  BSYNC B0 ;  /* 0x0000000000007941 */ /* 0x000fea0003800000 */
.L_x_1101:
[----:B------:R-:W2:Y:S01]  /*8b90*/  LDS R105, [R105.X4+0x6f00] ;  /* 0x006f000069697984 */ /* 0x000ea20000004800 */
[----:B------:R-:W-:Y:S01]  /*8ba0*/  BSSY B0, `(.L_x_1103) ;  /* 0x0000004000007945 */ /* 0x000fe20003800000 */
[----:B------:R-:W-:Y:S05]  /*8bb0*/  @!P3 BRA `(.L_x_1104) ;  /* 0x000000200000b947 */ /* 0x000fea0003800000 */
[----:B------:R4:W-:Y:S04]  /*8bc0*/  RED.E.ADD.F32.FTZ.RN.STRONG.GPU [R2.64+-0x1400], R20 ;  /* 0xffec00140200798e */ /* 0x0009e8000c10e79c */
[----:B--2---:R4:W-:Y:S02]  /*8bd0*/  RED.E.ADD.F32.FTZ.RN.STRONG.GPU [R4.64+-0x1400], R105 ;  /* 0xffec00690400798e */ /* 0x0049e4000c10e79c */
.L_x_1104:
[----:B------:R-:W-:Y:S05]  /*8be0*/  BSYNC B0 ;  /* 0x0000000000007941 */ /* 0x000fea0003800000 */
.L_x_1103:
[----:B--23--:R2:W3:Y:S01]  /*8bf0*/  LDS R7, [R104.X4+0x7100] ;  /* 0x0071000068077984 */ /* 0x00c4e20000004800 */
[----:B------:R-:W-:Y:S01]  /*8c00*/  BSSY B0, `(.L_x_1105) ;  /* 0x0000004000007945 */ /* 0x000fe20003800000 */
[----:B------:R-:W-:Y:S05]  /*8c10*/  @!P4 BRA `(.L_x_1106) ;  /* 0x000000200000c947 */ /* 0x000fea0003800000 */
[----:B------:R2:W-:Y:S04]  /*8c20*/  RED.E.ADD.F32.FTZ.RN.STRONG.GPU [R2.64+-0x1200], R21 ;  /* 0xffee00150200798e */ /* 0x0005e8000c10e79c */
[----:B---3--:R2:W-:Y:S02]  /*8c30*/  RED.E.ADD.F32.FTZ.RN.STRONG.GPU [R4.64+-0x1200], R7 ;  /* 0xffee00070400798e */ /* 0x0085e4000c10e79c */
.L_x_1106:
[----:B------:R-:W-:Y:S05]  /*8c40*/  BSYNC B0 ;  /* 0x0000000000007941 */ /* 0x000fea0003800000 */
.L_x_1105:
[----:B------:R-:W2:Y:S01]  /*8c50*/  LDS R103, [R103.X4+0x7300] ;  /* 0x0073000067677984 */ /* 0x000ea20000004800 */
[----:B------:R-:W-:Y:S01]  /*8c60*/  BSSY B0, `(.L_x_1107) ;  /* 0x0000004000007945 */ /* 0x000fe20003800000 */
[----:B------:R-:W-:Y:S05]  /*8c70*/  @!P5 BRA `(.L_x_1108) ;  /* 0x000000200000d947 */ /* 0x000fea0003800000 */
[----:B------:R4:W-:Y:S04]  /*8c80*/  RED.E.ADD.F32.FTZ.RN.STRONG.GPU [R2.64+-0x1000], R22 ;  /* 0xfff000160200798e */ /* 0x0009e8000c10e79c */
[----:B--2---:R4:W-:Y:S02]  /*8c90*/  RED.E.ADD.F32.FTZ.RN.STRONG.GPU [R4.64+-0x1000], R103 ;  /* 0xfff000670400798e */ /* 0x0049e4000c10e79c */
.L_x_1108:
[----:B------:R-:W-:Y:S05]  /*8ca0*/  BSYNC B0 ;  /* 0x0000000000007941 */ /* 0x000fea0003800000 */
.L_x_1107:
[----:B--23--:R2:W3:Y:S01]  /*8cb0*/  LDS R7, [R102.X4+0x7500] ;  /* 0x0075000066077984 */ /* 0x00c4e20000004800 */
        /* <DEDUP_REMOVED lines=9> */
[----:B--2---:R2:W-:Y:S04]  /*8d50*/  RED.E.ADD.F32.FTZ.RN.STRONG.GPU [R2.64+-0xe00], R23 ;  /* 0xfff200170200798e */ /* 0x0045e8000c10e79c */
[----:B---3--:R2:W-:Y:S02]  /*8d60*/  RED.E.ADD.F32.FTZ.RN.STRONG.GPU [R4.64+-0xe00], R7 ;  /* 0xfff200070400798e */ /* 0x0085e4000c10e79c */
.L_x_1110:
[----:B--2---:R-:W-:Y:S05]  /*8d70*/  BSYNC B0 ;  /* 0x0000000000007941 */ /* 0x004fea0003800000 */
.L_x_1109:
[----:B---3--:R2:W3:Y:S01]  /*8d80*/  LDS R7, [R100.X4+0x7700] ;  /* 0x0077000064077984 */ /* 0x0084e20000004800 */
[----:B------:R-:W-:Y:S01]  /*8d90*/  BSSY B0, `(.L_x_1111) ;  /* 0x0000004000007945 */ /* 0x000fe20003800000 */
[----:B------:R-:W-:Y:S05]  /*8da0*/  @!P0 BRA `(.L_x_1112) ;  /* 0x0000002000008947 */ /* 0x000fea0003800000 */
[----:B------:R2:W-:Y:S04]  /*8db0*/  RED.E.ADD.F32.FTZ.RN.STRONG.GPU [R2.64+-0xc00], R24 ;  /* 0xfff400180200798e */ /* 0x0005e8000c10e79c */
[----:B---3--:R2:W-:Y:S02]  /*8dc0*/  RED.E.ADD.F32.FTZ.RN.STRONG.GPU [R4.64+-0xc00], R7 ;  /* 0xfff400070400798e */ /* 0x0085e4000c10e79c */
.L_x_1112:
[----:B------:R-:W-:Y:S05]  /*8dd0*/  BSYNC B0 ;  /* 0x0000000000007941 */ /* 0x000fea0003800000 */
.L_x_1111:
[----:B--23--:R2:W3:Y:S01]  /*8de0*/  LDS R7, [R84.X4+0x7900] ;  /* 0x0079000054077984 */ /* 0x00c4e20000004800 */
[----:B------:R-:W-:Y:S01]  /*8df0*/  BSSY B0, `(.L_x_1113) ;  /* 0x0000004000007945 */ /* 0x000fe20003800000 */
[----:B------:R-:W-:Y:S05]  /*8e00*/  @!P1 BRA `(.L_x_1114) ;  /* 0x0000002000009947 */ /* 0x000fea0003800000 */
[----:B------:R2:W-:Y:S04]  /*8e10*/  RED.E.ADD.F32.FTZ.RN.STRONG.GPU [R2.64+-0xa00], R25 ;  /* 0xfff600190200798e */ /* 0x0005e8000c10e79c */
[----:B---3--:R2:W-:Y:S02]  /*8e20*/  RED.E.ADD.F32.FTZ.RN.STRONG.GPU [R4.64+-0xa00], R7 ;  /* 0xfff600070400798e */ /* 0x0085e4000c10e79c */
.L_x_1114:
[----:B------:R-:W-:Y:S05]  /*8e30*/  BSYNC B0 ;  /* 0x0000000000007941 */ /* 0x000fea0003800000 */
.L_x_1113:
[----:B------:R-:W2:Y:S01]  /*8e40*/  LDS R83, [R83.X4+0x7b00] ;  /* 0x007b000053537984 */ /* 0x000ea20000004800 */
[----:B------:R-:W-:Y:S01]  /*8e50*/  BSSY B0, `(.L_x_1115) ;  /* 0x0000004000007945 */ /* 0x000fe20003800000 */
[----:B------:R-:W-:Y:S05]  /*8e60*/  @!P2 BRA `(.L_x_1116) ;  /* 0x000000200000a947 */ /* 0x000fea0003800000 */
[----:B------:R4:W-:Y:S04]  /*8e70*/  RED.E.ADD.F32.FTZ.RN.STRONG.GPU [R2.64+-0x800], R26 ;  /* 0xfff8001a0200798e */ /* 0x0009e8000c10e79c */
[----:B--2---:R4:W-:Y:S02]  /*8e80*/  RED.E.ADD.F32.FTZ.RN.STRONG.GPU [R4.64+-0x800], R83 ;  /* 0xfff800530400798e */ /* 0x0049e4000c10e79c */
.L_x_1116:
[----:B------:R-:W-:Y:S05]  /*8e90*/  BSYNC B0 ;  /* 0x0000000000007941 */ /* 0x000fea0003800000 */
.L_x_1115:
[----:B--23--:R2:W3:Y:S01]  /*8ea0*/  LDS R7, [R82.X4+0x7d00] ;  /* 0x007d000052077984 */ /* 0x00c4e20000004800 */
[----:B------:R-:W-:Y:S01]  /*8eb0*/  BSSY B0, `(.L_x_1117) ;  /* 0x0000004000007945 */ /* 0x000fe20003800000 */
[----:B------:R-:W-:Y:S05]  /*8ec0*/  @!P3 BRA `(.L_x_1118) ;  /* 0x000000200000b947 */ /* 0x000fea0003800000 */
[----:B------:R2:W-:Y:S04]  /*8ed0*/  RED.E.ADD.F32.FTZ.RN.STRONG.GPU [R2.64+-0x600], R29 ;  /* 0xfffa001d0200798e */ /* 0x0005e8000c10e79c */
[----:B---3--:R2:W-:Y:S02]  /*8ee0*/  RED.E.ADD.F32.FTZ.RN.STRONG.GPU [R4.64+-0x600], R7 ;  /* 0xfffa00070400798e */ /* 0x0085e4000c10e79c */
.L_x_1118:
[----:B------:R-:W-:Y:S05]  /*8ef0*/  BSYNC B0 ;  /* 0x0000000000007941 */ /* 0x000fea0003800000 */
.L_x_1117:
[----:B------:R-:W2:Y:S01]  /*8f00*/  LDS R81, [R81.X4+0x7f00] ;  /* 0x007f000051517984 */ /* 0x000ea20000004800 */
[----:B------:R-:W-:Y:S01]  /*8f10*/  BSSY B0, `(.L_x_1119) ;  /* 0x0000004000007945 */ /* 0x000fe20003800000 */
[----:B------:R-:W-:Y:S05]  /*8f20*/  @!P4 BRA `(.L_x_1120) ;  /* 0x000000200000c947 */ /* 0x000fea0003800000 */
[----:B------:R4:W-:Y:S04]  /*8f30*/  RED.E.ADD.F32.FTZ.RN.STRONG.GPU [R2.64+-0x400], R30 ;  /* 0xfffc001e0200798e */ /* 0x0009e8000c10e79c */
[----:B--2---:R4:W-:Y:S02]  /*8f40*/  RED.E.ADD.F32.FTZ.RN.STRONG.GPU [R4.64+-0x400], R81 ;  /* 0xfffc00510400798e */ /* 0x0049e4000c10e79c */
.L_x_1120:
[----:B------:R-:W-:Y:S05]  /*8f50*/  BSYNC B0 ;  /* 0x0000000000007941 */ /* 0x000fea0003800000 */
.L_x_1119:
[----:B--23--:R2:W3:Y:S01]  /*8f60*/  LDS R7, [R80.X4+0x8100] ;  /* 0x0081000050077984 */ /* 0x00c4e20000004800 */
[----:B------:R-:W-:Y:S01]  /*8f70*/  BSSY B0, `(.L_x_1121) ;  /* 0x0000004000007945 */ /* 0x000fe20003800000 */
[----:B------:R-:W-:Y:S05]  /*8f80*/  @!P5 BRA `(.L_x_1122) ;  /* 0x000000200000d947 */ /* 0x000fea0003800000 */
[----:B------:R2:W-:Y:S04]  /*8f90*/  RED.E.ADD.F32.FTZ.RN.STRONG.GPU [R2.64+-0x200], R32 ;  /* 0xfffe00200200798e */ /* 0x0005e8000c10e79c */
[----:B---3--:R2:W-:Y:S02]  /*8fa0*/  RED.E.ADD.F32.FTZ.RN.STRONG.GPU [R4.64+-0x200], R7 ;  /* 0xfffe00070400798e */ /* 0x0085e4000c10e79c */
.L_x_1122:
[----:B------:R-:W-:Y:S05]  /*8fb0*/  BSYNC B0 ;  /* 0x0000000000007941 */ /* 0x000fea0003800000 */
.L_x_1121:
[----:B------:R-:W5:Y:S04]  /*8fc0*/  LDL.LU R10, [R1+0x38] ;  /* 0x00003800010a7983 */ /* 0x000f680000300800 */
[----:B--2---:R-:W2:Y:S04]  /*8fd0*/  LDL.LU R9, [R1+0x3c] ;  /* 0x00003c0001097983 */ /* 0x004ea80000300800 */
[----:B----4-:R-:W4:Y:S04]  /*8fe0*/  LDL.LU R8, [R1+0x40] ;  /* 0x0000400001087983 */ /* 0x010f280000300800 */
[----:B---3--:R-:W3:Y:S01]  /*8ff0*/  LDL.LU R6, [R1+0x44] ;  /* 0x0000440001067983 */ /* 0x008ee20000300800 */
[----:B------:R-:W-:Y:S01]  /*9000*/  FMUL.FTZ R34, R34, R31 ;  /* 0x0000001f22227220 */ /* 0x000fe20000410000 */
[----:B------:R-:W-:Y:S01]  /*9010*/  ISETP.NE.AND P2, PT, R95, RZ, PT ;  /* 0x000000ff5f00720c */ /* 0x000fe20003f45270 */
[----:B------:R-:W-:Y:S01]  /*9020*/  FMUL.FTZ R97, R97, R27 ;  /* 0x0000001b61617220 */ /* 0x000fe20000410000 */
[----:B------:R-:W1:Y:S01]  /*9030*/  SHFL.DOWN P0, R3, R14, 0x1, 0x1f ;  /* 0x08201f000e037f89 */ /* 0x000e620000000000 */
[----:B------:R-:W-:Y:S01]  /*9040*/  FMUL.FTZ R98, R98, R13 ;  /* 0x0000000d62627220 */ /* 0x000fe20000410000 */
[----:B------:R-:W-:Y:S01]  /*9050*/  BSSY B0, `(.L_x_1123) ;  /* 0x0000032000007945 */ /* 0x000fe20003800000 */
[----:B------:R-:W-:Y:S01]  /*9060*/  FMUL.FTZ R99, R99, R28 ;  /* 0x0000001c63637220 */ /* 0x000fe20000410000 */
[----:B------:R-:W0:Y:S01]  /*9070*/  S2R R11, SR_LANEID ;  /* 0x00000000000b7919 */ /* 0x000e220000000000 */
[----:B------:R-:W-:-:S02]  /*9080*/  FADD.FTZ R132, R0, R132 ;  /* 0x0000008400847221 */ /* 0x000fc40000010000 */
[----:B------:R-:W-:Y:S02]  /*9090*/  FFMA.FTZ R33, R63, R118, R33 ;  /* 0x000000763f217223 */ /* 0x000fe40000010021 */
[----:B------:R-:W-:Y:S02]  /*90a0*/  FADD.FTZ R127, R87, R127 ;  /* 0x0000007f577f7221 */ /* 0x000fe40000010000 */
[----:B------:R-:W-:Y:S02]  /*90b0*/  FADD.FTZ R126, R33, R126 ;  /* 0x0000007e217e7221 */ /* 0x000fe40000010000 */
[----:B-1----:R-:W-:-:S05]  /*90c0*/  @P0 FADD R3, R14, R3 ;  /* 0x000000030e030221 */ /* 0x002fca0000000000 */
[----:B------:R-:W1:Y:S02]  /*90d0*/  SHFL.DOWN P0, R2, R3, 0x2, 0x1f ;  /* 0x08401f0003027f89 */ /* 0x000e640000000000 */
[----:B-1----:R-:W-:Y:S02]  /*90e0*/  @P0 FADD R2, R3, R2 ;  /* 0x0000000203020221 */ /* 0x002fe40000000000 */
[----:B------:R-:W-:-:S03]  /*90f0*/  FMUL.FTZ R3, R120, R96 ;  /* 0x0000006078037220 */ /* 0x000fc60000410000 */
[----:B------:R-:W1:Y:S01]  /*9100*/  SHFL.DOWN P0, R5, R2, 0x4, 0x1f ;  /* 0x08801f0002057f89 */ /* 0x000e620000000000 */
[----:B------:R-:W-:-:S04]  /*9110*/  FFMA.FTZ R0, R66, R3, R99 ;  /* 0x0000000342007223 */ /* 0x000fc80000010063 */
[----:B------:R-:W-:Y:S02]  /*9120*/  FADD.FTZ R121, R0, R121 ;  /* 0x0000007900797221 */ /* 0x000fe40000010000 */
[----:B-1----:R-:W-:Y:S02]  /*9130*/  @P0 FADD R5, R2, R5 ;  /* 0x0000000502050221 */ /* 0x002fe40000000000 */
[----:B------:R-:W-:-:S03]  /*9140*/  FFMA.FTZ R2, R64, R119, R97 ;  /* 0x0000007740027223 */ /* 0x000fc60000010061 */
[----:B------:R-:W1:Y:S01]  /*9150*/  SHFL.DOWN P0, R4, R5, 0x8, 0x1f ;  /* 0x09001f0005047f89 */ /* 0x000e620000000000 */
[----:B------:R-:W-:Y:S02]  /*9160*/  FADD.FTZ R125, R2, R125 ;  /* 0x0000007d027d7221 */ /* 0x000fe40000010000 */
[----:B-1----:R-:W-:Y:S01]  /*9170*/  @P0 FADD R4, R5, R4 ;  /* 0x0000000405040221 */ /* 0x002fe20000000000 */
[----:B0-----:R-:W-:Y:S01]  /*9180*/  ISETP.NE.AND P0, PT, R11, RZ, PT ;  /* 0x000000ff0b00720c */ /* 0x001fe20003f05270 */
[----:B------:R-:W-:Y:S01]  /*9190*/  FFMA.FTZ R5, R65, R34, R98 ;  /* 0x0000002241057223 */ /* 0x000fe20000010062 */
[----:B------:R-:W-:Y:S02]  /*91a0*/  SHF.R.S32.HI R11, RZ, 0x1f, R95 ;  /* 0x0000001fff0b7819 */ /* 0x000fe4000001145f */
[----:B------:R-:W0:Y:S01]  /*91b0*/  SHFL.DOWN P1, R7, R4, 0x10, 0x1f ;  /* 0x0a001f0004077f89 */ /* 0x000e220000020000 */
[----:B------:R-:W-:Y:S01]  /*91c0*/  FADD.FTZ R124, R5, R124 ;  /* 0x0000007c057c7221 */ /* 0x000fe20000010000 */
[----:B------:R-:W-:-:S04]  /*91d0*/  LEA.HI R11, R11, R95, RZ, 0x5 ;  /* 0x0000005f0b0b7211 */ /* 0x000fc800078f28ff */
[----:B------:R-:W-:Y:S01]  /*91e0*/  SHF.R.S32.HI R11, RZ, 0x5, R11 ;  /* 0x00000005ff0b7819 */ /* 0x000fe2000001140b */
[----:B0-----:R-:W-:-:S05]  /*91f0*/  @P1 FADD R7, R4, R7 ;  /* 0x0000000704071221 */ /* 0x001fca0000000000 */
[----:B------:R0:W-:Y:S01]  /*9200*/  @!P0 STS [R11.X4+0x8404], R7 ;  /* 0x008404070b008388 */ /* 0x0001e20000004800 */
[----:B-----5:R-:W-:Y:S02]  /*9210*/  FFMA.FTZ R10, R118, R47, R10 ;  /* 0x0000002f760a7223 */ /* 0x020fe4000001000a */
[----:B--2---:R-:W-:-:S03]  /*9220*/  FFMA.FTZ R9, R119, R48, R9 ;  /* 0x0000003077097223 */ /* 0x004fc60000010009 */
[----:B------:R0:W-:Y:S01]  /*9230*/  STL [R1+0x38], R10 ;  /* 0x0000380a01007387 */ /* 0x0001e20000100800 */
[----:B----4-:R-:W-:-:S03]  /*9240*/  FFMA.FTZ R8, R34, R49, R8 ;  /* 0x0000003122087223 */ /* 0x010fc60000010008 */
[----:B------:R0:W-:Y:S01]  /*9250*/  STL [R1+0x3c], R9 ;  /* 0x00003c0901007387 */ /* 0x0001e20000100800 */
[----:B---3--:R-:W-:-:S03]  /*9260*/  FFMA.FTZ R6, R3, R50, R6 ;  /* 0x0000003203067223 */ /* 0x008fc60000010006 */
[----:B------:R0:W-:Y:S04]  /*9270*/  STL [R1+0x40], R8 ;  /* 0x0000400801007387 */ /* 0x0001e80000100800 */
[----:B------:R0:W-:Y:S04]  /*9280*/  STL [R1+0x44], R6 ;  /* 0x0000440601007387 */ /* 0x0001e80000100800 */
[----:B------:R-:W-:Y:S06]  /*9290*/  BAR.SYNC.DEFER_BLOCKING 0x0 ;  /* 0x0000000000007b1d */ /* 0x000fec0000010000 */
[----:B------:R-:W-:Y:S05]  /*92a0*/  @P2 BRA `(.L_x_1124) ;  /* 0x000000c000002947 */ /* 0x000fea0003800000 */
[----:B0-----:R-:W-:Y:S01]  /*92b0*/  ULDC UR34, c[0x0][0x174] ;  /* 0x00005d0000227ab9 */ /* 0x001fe20000000800 */
        /* <DEDUP_REMOVED lines=11> */
.L_x_1124:
[----:B0-----:R-:W-:Y:S05]  /*9370*/  BSYNC B0 ;  /* 0x0000000000007941 */ /* 0x001fea0003800000 */
.L_x_1123:
        /* <DEDUP_REMOVED lines=8> */
.L_x_1077:
[----:B------:R-:W3:Y:S01]  /*9400*/  LDL.LU R80, [R1+0x8] ;  /* 0x0000080001507983 */ /* 0x000ee20000300800 */
[----:B------:R-:W-:Y:S01]  /*9410*/  ULDC UR42, c[0x0][0x168] ;  /* 0x00005a00002a7ab9 */ /* 0x000fe20000000800 */
[C---:B------:R-:W-:Y:S01]  /*9420*/  LOP3.LUT R15, R78.reuse, 0x20, RZ, 0xfc, !PT ;  /* 0x000000204e0f7812 */ /* 0x040fe200078efcff */
[----:B------:R-:W-:Y:S01]  /*9430*/  HFMA2.MMA R17, -RZ, RZ, 0, 0 ;  /* 0x00000000ff117435 */ /* 0x000fe200000001ff */
[----:B------:R-:W4:Y:S01]  /*9440*/  LDL.LU R81, [R1+0xc] ;  /* 0x00000c0001517983 */ /* 0x000f220000300800 */
[C---:B------:R-:W-:Y:S02]  /*9450*/  LOP3.LUT R16, R78.reuse, 0x40, RZ, 0xfc, !PT ;  /* 0x000000404e107812 */ /* 0x040fe400078efcff */
[C---:B--2---:R-:W-:Y:S01]  /*9460*/  LOP3.LUT R0, R78.reuse, 0x60, RZ, 0xfc, !PT ;  /* 0x000000604e007812 */ /* 0x044fe200078efcff */
[----:B------:R-:W2:Y:S01]  /*9470*/  LDL.LU R82, [R1+0x10] ;  /* 0x0000100001527983 */ /* 0x000ea20000300800 */
[C---:B------:R-:W-:Y:S02]  /*9480*/  LOP3.LUT R2, R78.reuse, 0x80, RZ, 0xfc, !PT ;  /* 0x000000804e027812 */ /* 0x040fe400078efcff */
[C---:B------:R-:W-:Y:S01]  /*9490*/  LOP3.LUT R3, R78.reuse, 0xa0, RZ, 0xfc, !PT ;  /* 0x000000a04e037812 */ /* 0x040fe200078efcff */
[----:B------:R-:W5:Y:S01]  /*94a0*/  LDL.LU R83, [R1+0x14] ;  /* 0x0000140001537983 */ /* 0x000f620000300800 */
[----:B------:R-:W-:-:S02]  /*94b0*/  LOP3.LUT R4, R78, 0xc0, RZ, 0xfc, !PT ;  /* 0x000000c04e047812 */ /* 0x000fc400078efcff */
[C---:B------:R-:W-:Y:S01]  /*94c0*/  LOP3.LUT R5, R78.reuse, 0xe0, RZ, 0xfc, !PT ;  /* 0x000000e04e057812 */ /* 0x040fe200078efcff */
[----:B------:R-:W2:Y:S01]  /*94d0*/  LDL.LU R84, [R1+0x18] ;  /* 0x0000180001547983 */ /* 0x000ea20000300800 */
[C---:B------:R-:W-:Y:S01]  /*94e0*/  LOP3.LUT R6, R78.reuse, 0x100, RZ, 0xfc, !PT ;  /* 0x000001004e067812 */ /* 0x040fe200078efcff */
[----:B------:R-:W-:Y:S01]  /*94f0*/  CS2R R18, SRZ ;  /* 0x0000000000127805 */ /* 0x000fe2000001ff00 */
[----:B------:R-:W-:Y:S01]  /*9500*/  CS2R R20, SRZ ;  /* 0x0000000000147805 */ /* 0x000fe2000001ff00 */
[----:B------:R-:W2:Y:S01]  /*9510*/  LDL.LU R85, [R1+0x1c] ;  /* 0x00001c0001557983 */ /* 0x000ea20000300800 */
[C---:B------:R-:W-:Y:S01]  /*9520*/  LOP3.LUT R7, R78.reuse, 0x120, RZ, 0xfc, !PT ;  /* 0x000001204e077812 */ /* 0x040fe200078efcff */
[----:B------:R-:W-:Y:S01]  /*9530*/  CS2R R22, SRZ ;  /* 0x0000000000167805 */ /* 0x000fe2000001ff00 */
[C---:B------:R-:W-:Y:S01]  /*9540*/  LOP3.LUT R8, R78.reuse, 0x140, RZ, 0xfc, !PT ;  /* 0x000001404e087812 */ /* 0x040fe200078efcff */
[----:B------:R-:W2:Y:S01]  /*9550*/  LDL.LU R86, [R1+0x20] ;  /* 0x0000200001567983 */ /* 0x000ea20000300800 */
[C---:B------:R-:W-:Y:S01]  /*9560*/  LOP3.LUT R9, R78.reuse, 0x160, RZ, 0xfc, !PT ;  /* 0x000001604e097812 */ /* 0x040fe200078efcff */
[----:B------:R-:W-:Y:S01]  /*9570*/  CS2R R24, SRZ ;  /* 0x0000000000187805 */ /* 0x000fe2000001ff00 */
[C---:B------:R-:W-:Y:S01]  /*9580*/  LOP3.LUT R10, R78.reuse, 0x180, RZ, 0xfc, !PT ;  /* 0x000001804e0a7812 */ /* 0x040fe200078efcff */
[----:B------:R-:W2:Y:S01]  /*9590*/  LDL.LU R87, [R1+0x24] ;  /* 0x0000240001577983 */ /* 0x000ea20000300800 */
[----:B------:R-:W-:-:S02]  /*95a0*/  LOP3.LUT R11, R78, 0x1a0, RZ, 0xfc, !PT ;  /* 0x000001a04e0b7812 */ /* 0x000fc400078efcff */
[C---:B------:R-:W-:Y:S01]  /*95b0*/  LOP3.LUT R13, R78.reuse, 0x1c0, RZ, 0xfc, !PT ;  /* 0x000001c04e0d7812 */ /* 0x040fe200078efcff */
[----:B------:R-:W2:Y:S01]  /*95c0*/  LDL.LU R96, [R1+0x28] ;  /* 0x0000280001607983 */ /* 0x000ea20000300800 */
[----:B------:R-:W-:Y:S01]  /*95d0*/  LOP3.LUT R14, R78, 0x1e0, RZ, 0xfc, !PT ;  /* 0x000001e04e0e7812 */ /* 0x000fe200078efcff */
[----:B------:R-:W-:Y:S01]  /*95e0*/  CS2R R26, SRZ ;  /* 0x00000000001a7805 */ /* 0x000fe2000001ff00 */
[----:B0-----:R-:W-:Y:S01]  /*95f0*/  CS2R R28, SRZ ;  /* 0x00000000001c7805 */ /* 0x001fe2000001ff00 */
[----:B------:R-:W2:Y:S01]  /*9600*/  LDL.LU R97, [R1+0x2c] ;  /* 0x00002c0001617983 */ /* 0x000ea20000300800 */
[----:B------:R-:W-:-:S03]  /*9610*/  CS2R R30, SRZ ;  /* 0x00000000001e7805 */ /* 0x000fc6000001ff00 */
[----:B------:R-:W-:Y:S06]  /*9620*/  BAR.SYNC.DEFER_BLOCKING 0x0 ;  /* 0x0000000000007b1d */ /* 0x000fec0000010000 */
[----:B------:R-:W2:Y:S04]  /*9630*/  LDL.LU R98, [R1+0x30] ;  /* 0x0000300001627983 */ /* 0x000ea80000300800 */
[----:B------:R-:W0:Y:S01]  /*9640*/  S2R R101, SR_LANEID ;  /* 0x0000000000657919 */ /* 0x000e220000000000 */
[----:B------:R-:W-:Y:S01]  /*9650*/  LOP3.LUT R12, R12, 0xfffffe00, RZ, 0xc0, !PT ;  /* 0xfffffe000c0c7812 */ /* 0x000fe200078ec0ff */
[----:B------:R-:W-:-:S02]  /*9660*/  ULDC.64 UR8, c[0x0][0x2d8] ;  /* 0x0000b60000087ab9 */ /* 0x000fc40000000a00 */
[----:B------:R-:W2:Y:S01]  /*9670*/  LDL.LU R99, [R1+0x34] ;  /* 0x0000340001637983 */ /* 0x000ea20000300800 */
[----:B------:R-:W-:Y:S01]  /*9680*/  MOV R46, UR38 ;  /* 0x00000026002e7c02 */ /* 0x000fe20008000f00 */
[----:B------:R-:W-:Y:S02]  /*9690*/  ULDC.64 UR36, c[0x0][0x2f8] ;  /* 0x0000be0000247ab9 */ /* 0x000fe40000000a00 */
[----:B------:R-:W2:Y:S04]  /*96a0*/  LDL.LU R100, [R1+0x38] ;  /* 0x0000380001647983 */ /* 0x000ea80000300800 */
[----:B------:R-:W2:Y:S04]  /*96b0*/  LDL.LU R34, [R1+0x3c] ;  /* 0x00003c0001227983 */ /* 0x000ea80000300800 */
[----:B------:R-:W2:Y:S04]  /*96c0*/  LDL.LU R33, [R1+0x40] ;  /* 0x0000400001217983 */ /* 0x000ea80000300800 */
[----:B------:R-:W2:Y:S04]  /*96d0*/  LDL.LU R32, [R1+0x44] ;  /* 0x0000440001207983 */ /* 0x000ea80000300800 */
[----:B------:R1:W2:Y:S01]  /*96e0*/  LDL.LU R35, [R1+0x48] ;  /* 0x0000480001237983 */ /* 0x0002a20000300800 */
[----:B------:R-:W-:-:S06]  /*96f0*/  UIADD3 UR42, -UR38, UR42, URZ ;  /* 0x0000002a262a7290 */ /* 0x000fcc000fffe13f */
[----:B------:R-:W-:Y:S02]  /*9700*/  ISETP.GE.AND P2, PT, R78, UR42, PT ;  /* 0x0000002a4e007c0c */ /* 0x000fe4000bf46270 */
[----:B------:R-:W-:Y:S02]  /*9710*/  ISETP.GE.AND P1, PT, R15, UR42, PT ;  /* 0x0000002a0f007c0c */ /* 0x000fe4000bf26270 */
[----:B------:R-:W-:Y:S02]  /*9720*/  ISETP.GE.AND P0, PT, R16, UR42, PT ;  /* 0x0000002a10007c0c */ /* 0x000fe4000bf06270 */
[----:B------:R-:W-:Y:S02]  /*9730*/  ISETP.GE.AND P4, PT, R0, UR42, PT ;  /* 0x0000002a00007c0c */ /* 0x000fe4000bf86270 */
[----:B------:R-:W-:Y:S02]  /*9740*/  ISETP.GE.AND P6, PT, R2, UR42, PT ;  /* 0x0000002a02007c0c */ /* 0x000fe4000bfc6270 */
[----:B------:R-:W-:-:S02]  /*9750*/  ISETP.GE.AND P5, PT, R3, UR42, PT ;  /* 0x0000002a03007c0c */ /* 0x000fc4000bfa6270 */
        /* <DEDUP_REMOVED lines=18> */
[----:B------:R-:W3:Y:S04]  /*9880*/  @!P5 LDG.E R28, [R122.64+0x600] ;  /* 0x0006001c7a1cd981 */ /* 0x000ee8000c1e1900 */
[----:B------:R-:W3:Y:S04]  /*9890*/  @!P3 LDG.E R29, [R122.64+0x680] ;  /* 0x0006801c7a1db981 */ /* 0x000ee8000c1e1900 */
[----:B------:R-:W3:Y:S04]  /*98a0*/  @!P1 LDG.E R31, [R122.64+0x780] ;  /* 0x0007801c7a1f9981 */ /* 0x000ee8000c1e1900 */
[----:B--2---:R-:W2:Y:S01]  /*98b0*/  @!P2 LDG.E R35, [R122.64] ;  /* 0x0000001c7a23a981 */ /* 0x004ea2000c1e1900 */
[----:B------:R-:W-:-:S13]  /*98c0*/  ISETP.GE.AND P2, PT, R5, UR42, PT ;  /* 0x0000002a05007c0c */ /* 0x000fda000bf46270 */
[----:B------:R-:W4:Y:S01]  /*98d0*/  @!P2 LDG.E R23, [R122.64+0x380] ;  /* 0x0003801c7a17a981 */ /* 0x000f22000c1e1900 */
[----:B------:R-:W-:-:S13]  /*98e0*/  ISETP.GE.AND P2, PT, R13, UR42, PT ;  /* 0x0000002a0d007c0c */ /* 0x000fda000bf46270 */
[----:B------:R-:W4:Y:S01]  /*98f0*/  @!P2 LDG.E R30, [R122.64+0x700] ;  /* 0x0007001c7a1ea981 */ /* 0x000f22000c1e1900 */
[----:B0-----:R-:W-:Y:S01]  /*9900*/  LEA R47, R101, R12, 0x4 ;  /* 0x0000000c652f7211 */ /* 0x001fe200078e20ff */
[----:B------:R-:W-:-:S03]  /*9910*/  IMAD.MOV.U32 R103, RZ, RZ, R32 ;  /* 0x000000ffff677224 */ /* 0x000fc600078e0020 */
[C---:B------:R-:W-:Y:S02]  /*9920*/  IADD3 R12, R47.reuse, 0x1, RZ ;  /* 0x000000012f0c7810 */ /* 0x040fe40007ffe0ff */
[----:B------:R-:W-:Y:S02]  /*9930*/  MOV R102, R33 ;  /* 0x0000002100667202 */ /* 0x000fe40000000f00 */
[----:B------:R-:W-:Y:S02]  /*9940*/  MOV R101, R34 ;  /* 0x0000002200657202 */ /* 0x000fe40000000f00 */
[C---:B------:R-:W-:Y:S02]  /*9950*/  IADD3 R33, R47.reuse, 0xa, RZ ;  /* 0x0000000a2f217810 */ /* 0x040fe40007ffe0ff */
[C---:B------:R-:W-:Y:S02]  /*9960*/  IADD3 R32, R47.reuse, 0xb, RZ ;  /* 0x0000000b2f207810 */ /* 0x040fe40007ffe0ff */
[----:B------:R-:W-:-:S02]  /*9970*/  IADD3 R34, R47, 0xd, RZ ;  /* 0x0000000d2f227810 */ /* 0x000fc40007ffe0ff */
[----:B------:R-:W-:Y:S02]  /*9980*/  IADD3 R37, R47, 0xe, RZ ;  /* 0x0000000e2f257810 */ /* 0x000fe40007ffe0ff */
[-C--:B------:R-:W-:Y:S02]  /*9990*/  LEA.HI.SX32 R33, R33, R47.reuse, 0x1b ;  /* 0x0000002f21217211 */ /* 0x080fe400078fdaff */
[----:B------:R-:W-:Y:S02]  /*99a0*/  IADD3 R36, R47, 0xf, RZ ;  /* 0x0000000f2f247810 */ /* 0x000fe40007ffe0ff */
[----:B------:R-:W-:Y:S01]  /*99b0*/  LEA.HI.SX32 R37, R37, R47, 0x1b ;  /* 0x0000002f25257211 */ /* 0x000fe200078fdaff */
[----:B--2---:R-:W-:Y:S04]  /*99c0*/  STS [R93], R35 ;  /* 0x000000235d007388 */ /* 0x004fe80000000800 */
[----:B---3--:R-:W-:Y:S04]  /*99d0*/  STS [R92+0x80], R17 ;  /* 0x000080115c007388 */ /* 0x008fe80000000800 */
[----:B------:R-:W-:Y:S04]  /*99e0*/  STS [R91+0x100], R18 ;  /* 0x000100125b007388 */ /* 0x000fe80000000800 */
[----:B------:R-:W-:Y:S04]  /*99f0*/  STS [R90+0x180], R19 ;  /* 0x000180135a007388 */ /* 0x000fe80000000800 */
[----:B------:R-:W-:Y:S04]  /*9a00*/  STS [R89+0x200], R20 ;  /* 0x0002001459007388 */ /* 0x000fe80000000800 */
[----:B------:R-:W-:Y:S04]  /*9a10*/  STS [R88+0x280], R21 ;  /* 0x0002801558007388 */ /* 0x000fe80000000800 */
[----:B------:R-:W-:Y:S04]  /*9a20*/  STS [R77+0x300], R22 ;  /* 0x000300164d007388 */ /* 0x000fe80000000800 */
        /* <DEDUP_REMOVED lines=10> */
[----:B------:R-:W0:Y:S04]  /*9ad0*/  LDS R17, [R67+0x4] ;  /* 0x0000040043117984 */ /* 0x000e280000000800 */
[----:B------:R-:W2:Y:S04]  /*9ae0*/  LDS R18, [R67+0x8] ;  /* 0x0000080043127984 */ /* 0x000ea80000000800 */
[----:B------:R-:W3:Y:S04]  /*9af0*/  LDS R19, [R67+0xc] ;  /* 0x00000c0043137984 */ /* 0x000ee80000000800 */
[----:B------:R-:W4:Y:S04]  /*9b00*/  LDS R20, [R67+0x10] ;  /* 0x0000100043147984 */ /* 0x000f280000000800 */
[----:B------:R-:W-:Y:S04]  /*9b10*/  LDS R21, [R67+0x24] ;  /* 0x0000240043157984 */ /* 0x000fe80000000800 */
[----:B------:R-:W-:Y:S01]  /*9b20*/  LDS R22, [R67+0x28] ;  /* 0x0000280043167984 */ /* 0x000fe20000000800 */
[----:B0-----:R-:W-:-:S03]  /*9b30*/  FADD.FTZ R23, R17, UR4 ;  /* 0x0000000411177e21 */ /* 0x001fc60008010000 */
[----:B------:R-:W-:Y:S01]  /*9b40*/  LDS R17, [R67+0x14] ;  /* 0x0000140043117984 */ /* 0x000fe20000000800 */
[----:B--2---:R-:W-:-:S03]  /*9b50*/  FADD.FTZ R24, R18, UR4 ;  /* 0x0000000412187e21 */ /* 0x004fc60008010000 */
[----:B------:R-:W0:Y:S01]  /*9b60*/  LDS R18, [R67+0x18] ;  /* 0x0000180043127984 */ /* 0x000e220000000800 */
[----:B------:R-:W-:Y:S01]  /*9b70*/  FSETP.GTU.FTZ.AND P1, PT, R23, 20, PT ;  /* 0x41a000001700780b */ /* 0x000fe20003f3c000 */
[----:B---3--:R-:W-:Y:S02]  /*9b80*/  FADD.FTZ R25, R19, UR4 ;  /* 0x0000000413197e21 */ /* 0x008fe40008010000 */
[----:B------:R-:W2:Y:S01]  /*9b90*/  LDS R19, [R67+0x1c] ;  /* 0x00001c0043137984 */ /* 0x000ea20000000800 */
[----:B------:R-:W-:Y:S01]  /*9ba0*/  FSETP.GTU.FTZ.AND P6, PT, R24, 20, PT ;  /* 0x41a000001800780b */ /* 0x000fe20003fdc000 */
[----:B----4-:R-:W-:Y:S01]  /*9bb0*/  FADD.FTZ R26, R20, UR4 ;  /* 0x00000004141a7e21 */ /* 0x010fe20008010000 */
[----:B------:R-:W-:Y:S01]  /*9bc0*/  FSETP.GTU.FTZ.AND P5, PT, R25, 20, PT ;  /* 0x41a000001900780b */ /* 0x000fe20003fbc000 */
[----:B------:R-:W3:Y:S06]  /*9bd0*/  LDS R20, [R67+0x20] ;  /* 0x0000200043147984 */ /* 0x000eec0000000800 */
[----:B------:R-:W-:-:S06]  /*9be0*/  @!P1 FMUL.FTZ R23, R23, -1.4426950216293334961 ;  /* 0xbfb8aa3b17179820 */ /* 0x000fcc0000410000 */
[----:B------:R-:W4:Y:S01]  /*9bf0*/  @!P1 MUFU.EX2 R23, R23 ;  /* 0x0000001700179308 */ /* 0x000f220000000800 */
[----:B------:R-:W-:Y:S02]  /*9c00*/  @!P6 FMUL.FTZ R24, R24, -1.4426950216293334961 ;  /* 0xbfb8aa3b1818e820 */ /* 0x000fe40000410000 */
[----:B------:R-:W-:-:S05]  /*9c10*/  @!P5 FMUL.FTZ R25, R25, -1.4426950216293334961 ;  /* 0xbfb8aa3b1919d820 */ /* 0x000fca0000410000 */
[----:B------:R-:W1:Y:S08]  /*9c20*/  @!P6 MUFU.EX2 R24, R24 ;  /* 0x000000180018e308 */ /* 0x000e700000000800 */
[----:B------:R-:W3:Y:S01]  /*9c30*/  @!P5 MUFU.EX2 R25, R25 ;  /* 0x000000190019d308 */ /* 0x000ee20000000800 */
[----:B----4-:R-:W-:Y:S02]  /*9c40*/  @!P1 FADD.FTZ R23, R23, 1 ;  /* 0x3f80000017179421 */ /* 0x010fe40000010000 */
[----:B0-----:R-:W-:-:S02]  /*9c50*/  FADD.FTZ R18, R18, UR4 ;  /* 0x0000000412127e21 */ /* 0x001fc40008010000 */
[----:B--2---:R-:W-:-:S03]  /*9c60*/  FADD.FTZ R19, R19, UR4 ;  /* 0x0000000413137e21 */ /* 0x004fc60008010000 */
[----:B------:R-:W0:Y:S01]  /*9c70*/  @!P1 MUFU.RCP R23, R23 ;  /* 0x0000001700179308 */ /* 0x000e220000001000 */
[----:B------:R-:W-:Y:S01]  /*9c80*/  FSETP.GTU.FTZ.AND P3, PT, R18, 20, PT ;  /* 0x41a000001200780b */ /* 0x000fe20003f7c000 */
[----:B-1----:R-:W-:Y:S01]  /*9c90*/  @!P6 FADD.FTZ R24, R24, 1 ;  /* 0x3f8000001818e421 */ /* 0x002fe20000010000 */
[----:B------:R-:W-:Y:S01]  /*9ca0*/  FSETP.GTU.FTZ.AND P2, PT, R19, 20, PT ;  /* 0x41a000001300780b */ /* 0x000fe20003f5c000 */
[----:B---3--:R-:W-:-:S04]  /*9cb0*/  @!P5 FADD.FTZ R25, R25, 1 ;  /* 0x3f8000001919d421 */ /* 0x008fc80000010000 */
[----:B------:R-:W1:Y:S01]  /*9cc0*/  @!P6 MUFU.RCP R24, R24 ;  /* 0x000000180018e308 */ /* 0x000e620000001000 */
[----:B------:R-:W-:-:S05]  /*9cd0*/  FADD.FTZ R20, R20, UR4 ;  /* 0x0000000414147e21 */ /* 0x000fca0008010000 */
        /* <DEDUP_REMOVED lines=24> */
[----:B-1----:R-:W1:Y:S04]  /*9e60*/  LDS R18, [R67+0x2c] ;  /* 0x00002c0043127984 */ /* 0x002e680000000800 */
[----:B------:R2:W-:Y:S01]  /*9e70*/  @!P2 MUFU.RCP R41, R19 ;  /* 0x000000130029a308 */ /* 0x0005e20000001000 */
[----:B0-----:R-:W-:-:S07]  /*9e80*/  @!P1 FADD.FTZ R20, R20, 1 ;  /* 0x3f80000014149421 */ /* 0x001fce0000010000 */
[----:B------:R-:W0:Y:S01]  /*9e90*/  @!P6 MUFU.EX2 R21, R21 ;  /* 0x000000150015e308 */ /* 0x000e220000000800 */
[----:B--2---:R-:W2:Y:S07]  /*9ea0*/  LDS R19, [R67+0x30] ;  /* 0x0000300043137984 */ /* 0x004eae0000000800 */
[----:B------:R0:W3:Y:S08]  /*9eb0*/  @!P5 MUFU.EX2 R23, R22 ;  /* 0x000000160017d308 */ /* 0x0000f00000000800 */
[----:B------:R-:W4:Y:S01]  /*9ec0*/  @!P0 MUFU.EX2 R26, R26 ;  /* 0x0000001a001a8308 */ /* 0x000f220000000800 */
[----:B------:R-:W-:-:S02]  /*9ed0*/  @!P4 FMUL.FTZ R17, R17, -1.4426950216293334961 ;  /* 0xbfb8aa3b1111c820 */ /* 0x000fc40000410000 */
[----:B0-----:R-:W-:Y:S02]  /*9ee0*/  @!P6 FADD.FTZ R22, R21, 1 ;  /* 0x3f8000001516e421 */ /* 0x001fe40000010000 */
[----:B------:R-:W-:Y:S03]  /*9ef0*/  LDS R21, [R67+0x38] ;  /* 0x0000380043157984 */ /* 0x000fe60000000800 */
[----:B------:R0:W-:Y:S01]  /*9f00*/  @!P1 MUFU.RCP R43, R20 ;  /* 0x00000014002b9308 */ /* 0x0001e20000001000 */
[----:B---3--:R-:W-:Y:S01]  /*9f10*/  @!P5 FADD.FTZ R23, R23, 1 ;  /* 0x3f8000001717d421 */ /* 0x008fe20000010000 */
[----:B0-----:R-:W0:Y:S06]  /*9f20*/  LDS R20, [R67+0x34] ;  /* 0x0000340043147984 */ /* 0x001e2c0000000800 */
[----:B------:R-:W3:Y:S01]  /*9f30*/  @!P4 MUFU.EX2 R17, R17 ;  /* 0x000000110011c308 */ /* 0x000ee20000000800 */
[----:B----4-:R-:W-:-:S07]  /*9f40*/  @!P0 FADD.FTZ R26, R26, 1 ;  /* 0x3f8000001a1a8421 */ /* 0x010fce0000010000 */
[----:B------:R4:W-:Y:S08]  /*9f50*/  @!P6 MUFU.RCP R42, R22 ;  /* 0x00000016002ae308 */ /* 0x0009f00000001000 */
[----:B------:R1:W-:Y:S01]  /*9f60*/  @!P5 MUFU.RCP R45, R23 ;  /* 0x00000017002dd308 */ /* 0x0003e20000001000 */
[----:B----4-:R-:W4:Y:S04]  /*9f70*/  LDS R22, [R67+0x3c] ;  /* 0x00003c0043167984 */ /* 0x010f280000000800 */
[----:B-1----:R-:W1:Y:S03]  /*9f80*/  LDS R23, [R67] ;  /* 0x0000000043177984 */ /* 0x002e660000000800 */
[----:B------:R-:W0:Y:S01]  /*9f90*/  @!P0 MUFU.RCP R38, R26 ;  /* 0x0000001a00268308 */ /* 0x000e220000001000 */
[----:B------:R-:W-:Y:S01]  /*9fa0*/  BAR.SYNC.DEFER_BLOCKING 0x0 ;  /* 0x0000000000007b1d */ /* 0x000fe20000010000 */
[----:B---3--:R-:W-:-:S02]  /*9fb0*/  @!P4 FADD.FTZ R17, R17, 1 ;  /* 0x3f8000001111c421 */ /* 0x008fc40000010000 */
[----:B------:R-:W-:Y:S01]  /*9fc0*/  FADD.FTZ R18, R18, UR4 ;  /* 0x0000000412127e21 */ /* 0x000fe20008010000 */
[----:B------:R-:W-:-:S03]  /*9fd0*/  IADD3 R24, R47, 0x2, RZ ;  /* 0x000000022f187810 */ /* 0x000fc60007ffe0ff */
[----:B------:R3:W1:Y:S01]  /*9fe0*/  @!P4 MUFU.RCP R39, R17 ;  /* 0x000000110027c308 */ /* 0x0006620000001000 */
[----:B--2---:R-:W-:Y:S01]  /*9ff0*/  FADD.FTZ R19, R19, UR4 ;  /* 0x0000000413137e21 */ /* 0x004fe20008010000 */
[C---:B------:R-:W-:Y:S02]  /*a000*/  IADD3 R25, R47.reuse, 0x3, RZ ;  /* 0x000000032f197810 */ /* 0x040fe40007ffe0ff */
[----:B------:R-:W-:Y:S01]  /*a010*/  IADD3 R27, R47, 0x4, RZ ;  /* 0x000000042f1b7810 */ /* 0x000fe20007ffe0ff */
[----:B0-----:R-:W-:Y:S01]  /*a020*/  @!P0 FMUL.FTZ R127, R127, R38 ;  /* 0x000000267f7f8220 */ /* 0x001fe20000410000 */
[----:B------:R-:W-:Y:S01]  /*a030*/  FSETP.GTU.FTZ.AND P0, PT, R18, 20, PT ;  /* 0x41a000001200780b */ /* 0x000fe20003f1c000 */
[----:B------:R-:W-:Y:S01]  /*a040*/  @!P1 FMUL.FTZ R142, R142, R43 ;  /* 0x0000002b8e8e9220 */ /* 0x000fe20000410000 */
[----:B------:R-:W-:Y:S02]  /*a050*/  IADD3 R26, R47, 0x5, RZ ;  /* 0x000000052f1a7810 */ /* 0x000fe40007ffe0ff */
[----:B---3--:R-:W-:-:S02]  /*a060*/  LEA.HI.SX32 R17, R12, R47, 0x1b ;  /* 0x0000002f0c117211 */ /* 0x008fc400078fdaff */
[C---:B------:R-:W-:Y:S02]  /*a070*/  IADD3 R28, R47.reuse, 0x6, RZ ;  /* 0x000000062f1c7810 */ /* 0x040fe40007ffe0ff */
[-C--:B------:R-:W-:Y:S02]  /*a080*/  LEA.HI.SX32 R12, R24, R47.reuse, 0x1b ;  /* 0x0000002f180c7211 */ /* 0x080fe400078fdaff */
[----:B------:R-:W-:Y:S02]  /*a090*/  IADD3 R29, R47, 0x7, RZ ;  /* 0x000000072f1d7810 */ /* 0x000fe40007ffe0ff */
[----:B------:R-:W-:Y:S02]  /*a0a0*/  LEA.HI.SX32 R25, R25, R47, 0x1b ;  /* 0x0000002f19197211 */ /* 0x000fe400078fdaff */
[----:B------:R-:W-:Y:S01]  /*a0b0*/  FSETP.GTU.FTZ.AND P1, PT, R19, 20, PT ;  /* 0x41a000001300780b */ /* 0x000fe20003f3c000 */
[----:B------:R-:W-:Y:S01]  /*a0c0*/  STS [R67], R103 ;  /* 0x0000006743007388 */ /* 0x000fe20000000800 */
[----:B------:R-:W-:-:S02]  /*a0d0*/  IADD3 R31, R47, 0x8, RZ ;  /* 0x000000082f1f7810 */ /* 0x000fc40007ffe0ff */
[-C--:B------:R-:W-:Y:S01]  /*a0e0*/  LEA.HI.SX32 R24, R27, R47.reuse, 0x1b ;  /* 0x0000002f1b187211 */ /* 0x080fe200078fdaff */
[----:B------:R-:W-:Y:S01]  /*a0f0*/  STS [R17.X4+0x4], R102 ;  /* 0x0000046611007388 */ /* 0x000fe20000004800 */
[----:B------:R-:W-:Y:S02]  /*a100*/  IADD3 R30, R47, 0x9, RZ ;  /* 0x000000092f1e7810 */ /* 0x000fe40007ffe0ff */
[-C--:B------:R-:W-:Y:S01]  /*a110*/  LEA.HI.SX32 R27, R26, R47.reuse, 0x1b ;  /* 0x0000002f1a1b7211 */ /* 0x080fe200078fdaff */
[----:B------:R-:W-:Y:S01]  /*a120*/  STS [R12.X4+0x8], R101 ;  /* 0x000008650c007388 */ /* 0x000fe20000004800 */
[-C--:B------:R-:W-:Y:S02]  /*a130*/  LEA.HI.SX32 R26, R28, R47.reuse, 0x1b ;  /* 0x0000002f1c1a7211 */ /* 0x080fe400078fdaff */
[-C--:B------:R-:W-:Y:S01]  /*a140*/  LEA.HI.SX32 R29, R29, R47.reuse, 0x1b ;  /* 0x0000002f1d1d7211 */ /* 0x080fe200078fdaff */
[----:B------:R-:W-:Y:S01]  /*a150*/  STS [R25.X4+0xc], R100 ;  /* 0x00000c6419007388 */ /* 0x000fe20000004800 */
[----:B------:R-:W-:Y:S01]  /*a160*/  IADD3 R35, R47, 0xc, RZ ;  /* 0x0000000c2f237810 */ /* 0x000fe20007ffe0ff */
[----:B------:R-:W-:Y:S01]  /*a170*/  @!P6 FMUL.FTZ R143, R143, R42 ;  /* 0x0000002a8f8fe220 */ /* 0x000fe20000410000 */
[-C--:B------:R-:W-:Y:S01]  /*a180*/  LEA.HI.SX32 R31, R31, R47.reuse, 0x1b ;  /* 0x0000002f1f1f7211 */ /* 0x080fe200078fdaff */
[----:B------:R-:W-:Y:S01]  /*a190*/  STS [R24.X4+0x10], R99 ;  /* 0x0000106318007388 */ /* 0x000fe20000004800 */
[-C--:B------:R-:W-:Y:S01]  /*a1a0*/  LEA.HI.SX32 R28, R30, R47.reuse, 0x1b ;  /* 0x0000002f1e1c7211 */ /* 0x080fe200078fdaff */
[----:B------:R-:W-:Y:S01]  /*a1b0*/  FADD.FTZ R38, R20, UR4 ;  /* 0x0000000414267e21 */ /* 0x000fe20008010000 */
[----:B------:R-:W-:Y:S01]  /*a1c0*/  ISETP.NE.AND P6, PT, R95, RZ, PT ;  /* 0x000000ff5f00720c */ /* 0x000fe20003fc5270 */
[----:B------:R-:W-:Y:S01]  /*a1d0*/  STS [R27.X4+0x14], R98 ;  /* 0x000014621b007388 */ /* 0x000fe20000004800 */
[----:B------:R-:W-:Y:S01]  /*a1e0*/  LEA.HI.SX32 R30, R32, R47, 0x1b ;  /* 0x0000002f201e7211 */ /* 0x000fe200078fdaff */
[----:B-1----:R-:W-:Y:S01]  /*a1f0*/  @!P4 FMUL.FTZ R132, R132, R39 ;  /* 0x000000278484c220 */ /* 0x002fe20000410000 */
[-C--:B------:R-:W-:Y:S01]  /*a200*/  LEA.HI.SX32 R35, R35, R47.reuse, 0x1b ;  /* 0x0000002f23237211 */ /* 0x080fe200078fdaff */
[----:B------:R-:W-:Y:S01]  /*a210*/  STS [R26.X4+0x18], R97 ;  /* 0x000018611a007388 */ /* 0x000fe20000004800 */
[----:B------:R-:W-:Y:S01]  /*a220*/  @!P0 FMUL.FTZ R20, R18, -1.4426950216293334961 ;  /* 0xbfb8aa3b12148820 */ /* 0x000fe20000410000 */
[----:B------:R-:W-:-:S02]  /*a230*/  LEA.HI.SX32 R32, R34, R47, 0x1b ;  /* 0x0000002f22207211 */ /* 0x000fc400078fdaff */
[----:B------:R-:W-:Y:S01]  /*a240*/  STS [R29.X4+0x1c], R96 ;  /* 0x00001c601d007388 */ /* 0x000fe20000004800 */
[----:B------:R-:W-:Y:S02]  /*a250*/  SHF.R.S32.HI R39, RZ, 0x1f, R78 ;  /* 0x0000001fff277819 */ /* 0x000fe4000001144e */
[----:B------:R-:W-:Y:S01]  /*a260*/  IADD3 R18, P4, R78, UR38, RZ ;  /* 0x000000264e127c10 */ /* 0x000fe2000ff9e0ff */
[----:B------:R-:W-:Y:S01]  /*a270*/  STS [R31.X4+0x20], R87 ;  /* 0x000020571f007388 */ /* 0x000fe20000004800 */
[----:B------:R-:W-:Y:S01]  /*a280*/  LEA.HI.SX32 R34, R36, R47, 0x1b ;  /* 0x0000002f24227211 */ /* 0x000fe200078fdaff */
[----:B------:R-:W-:Y:S02]  /*a290*/  @!P1 FMUL.FTZ R36, R19, -1.4426950216293334961 ;  /* 0xbfb8aa3b13249820 */ /* 0x000fe40000410000 */
[----:B------:R-:W-:Y:S01]  /*a2a0*/  STS [R28.X4+0x24], R86 ;  /* 0x000024561c007388 */ /* 0x000fe20000004800 */
[----:B------:R-:W-:-:S03]  /*a2b0*/  LEA.HI.X.SX32 R19, R46, R39, 0x1, P4 ;  /* 0x000000272e137211 */ /* 0x000fc600020f0eff */
[----:B------:R-:W-:Y:S01]  /*a2c0*/  STS [R33.X4+0x28], R85 ;  /* 0x0000285521007388 */ /* 0x000fe20000004800 */
[----:B------:R-:W-:-:S03]  /*a2d0*/  MOV R46, UR42 ;  /* 0x0000002a002e7c02 */ /* 0x000fc60008000f00 */
[----:B------:R-:W-:Y:S04]  /*a2e0*/  STS [R30.X4+0x2c], R84 ;  /* 0x00002c541e007388 */ /* 0x000fe80000004800 */
[----:B-----5:R-:W-:Y:S01]  /*a2f0*/  STS [R35.X4+0x30], R83 ;  /* 0x0000305323007388 */ /* 0x020fe20000004800 */
[----:B------:R-:W-:-:S03]  /*a300*/  @!P2 FMUL.FTZ R134, R134, R41 ;  /* 0x000000298686a220 */ /* 0x000fc60000410000 */
[----:B------:R-:W-:Y:S01]  /*a310*/  STS [R32.X4+0x34], R82 ;  /* 0x0000345220007388 */ /* 0x000fe20000004800 */
[----:B------:R-:W-:-:S03]  /*a320*/  @!P5 FMUL.FTZ R144, R144, R45 ;  /* 0x0000002d9090d220 */ /* 0x000fc60000410000 */
        /* <DEDUP_REMOVED lines=20> */
[----:B------:R-:W-:Y:S01]  /*a470*/  BAR.SYNC.DEFER_BLOCKING 0x0 ;  /* 0x0000000000007b1d */ /* 0x000fe20000010000 */
[----:B------:R-:W-:-:S02]  /*a480*/  @!P3 FMUL.FTZ R133, R133, R40 ;  /* 0x000000288585b220 */ /* 0x000fc40000410000 */
[----:B------:R-:W-:Y:S01]  /*a490*/  FADD.FTZ R40, R21, UR4 ;  /* 0x0000000415287e21 */ /* 0x000fe20008010000 */
[----:B------:R-:W-:-:S04]  /*a4a0*/  FSETP.GTU.FTZ.AND P2, PT, R38, 20, PT ;  /* 0x41a000002600780b */ /* 0x000fc80003f5c000 */
[----:B------:R-:W-:Y:S01]  /*a4b0*/  FSETP.GTU.FTZ.AND P3, PT, R40, 20, PT ;  /* 0x41a000002800780b */ /* 0x000fe20003f7c000 */
[----:B------:R0:W1:Y:S01]  /*a4c0*/  @!P0 MUFU.EX2 R21, R20 ;  /* 0x0000001400158308 */ /* 0x0000620000000800 */
[----:B------:R-:W2:Y:S01]  /*a4d0*/  LDS R87, [0x2100] ;  /* 0x00210000ff577984 */ /* 0x000ea20000000800 */
[----:B----4-:R-:W-:-:S06]  /*a4e0*/  FADD.FTZ R44, R22, UR4 ;  /* 0x00000004162c7e21 */ /* 0x010fcc0008010000 */
[----:B0-----:R-:W-:-:S04]  /*a4f0*/  @!P2 FMUL.FTZ R20, R38, -1.4426950216293334961 ;  /* 0xbfb8aa3b2614a820 */ /* 0x001fc80000410000 */
[----:B------:R-:W-:Y:S01]  /*a500*/  @!P3 FMUL.FTZ R38, R40, -1.4426950216293334961 ;  /* 0xbfb8aa3b2826b820 */ /* 0x000fe20000410000 */
[----:B------:R-:W-:Y:S01]  /*a510*/  FSETP.GTU.FTZ.AND P4, PT, R44, 20, PT ;  /* 0x41a000002c00780b */ /* 0x000fe20003f9c000 */
[----:B------:R-:W-:Y:S01]  /*a520*/  FADD.FTZ R42, R23, UR4 ;  /* 0x00000004172a7e21 */ /* 0x000fe20008010000 */
[----:B------:R-:W0:Y:S04]  /*a530*/  @!P1 MUFU.EX2 R22, R36 ;  /* 0x0000002400169308 */ /* 0x000e280000000800 */
[----:B------:R-:W-:-:S04]  /*a540*/  FSETP.GTU.FTZ.AND P5, PT, R42, 20, PT ;  /* 0x41a000002a00780b */ /* 0x000fc80003fbc000 */
[----:B------:R3:W4:Y:S08]  /*a550*/  @!P2 MUFU.EX2 R23, R20 ;  /* 0x000000140017a308 */ /* 0x0007300000000800 */
[----:B------:R-:W5:Y:S01]  /*a560*/  @!P3 MUFU.EX2 R38, R38 ;  /* 0x000000260026b308 */ /* 0x000f620000000800 */
[----:B------:R-:W-:Y:S02]  /*a570*/  @!P4 FMUL.FTZ R40, R44, -1.4426950216293334961 ;  /* 0xbfb8aa3b2c28c820 */ /* 0x000fe40000410000 */
[----:B---3--:R-:W-:-:S02]  /*a580*/  @!P5 FMUL.FTZ R20, R42, -1.4426950216293334961 ;  /* 0xbfb8aa3b2a14d820 */ /* 0x008fc40000410000 */
[----:B-1----:R-:W-:Y:S02]  /*a590*/  @!P0 FADD.FTZ R21, R21, 1 ;  /* 0x3f80000015158421 */ /* 0x002fe40000010000 */
[----:B0-----:R-:W-:Y:S01]  /*a5a0*/  @!P1 FADD.FTZ R22, R22, 1 ;  /* 0x3f80000016169421 */ /* 0x001fe20000010000 */
[----:B------:R-:W0:Y:S01]  /*a5b0*/  @!P4 MUFU.EX2 R40, R40 ;  /* 0x000000280028c308 */ /* 0x000e220000000800 */
[----:B----4-:R-:W-:Y:S01]  /*a5c0*/  @!P2 FADD.FTZ R23, R23, 1 ;  /* 0x3f8000001717a421 */ /* 0x010fe20000010000 */
[----:B------:R-:W-:Y:S01]  /*a5d0*/  UIMAD UR7, UR13, UR8, URZ ;  /* 0x000000080d0772a4 */ /* 0x000fe2000f8e023f */
[----:B-----5:R-:W-:Y:S01]  /*a5e0*/  @!P3 FADD.FTZ R38, R38, 1 ;  /* 0x3f8000002626b421 */ /* 0x020fe20000010000 */
[----:B--2---:R-:W-:-:S04]  /*a5f0*/  ISETP.GE.AND P6, PT, R78, R87, PT ;  /* 0x000000574e00720c */ /* 0x004fc80003fc6270 */
[----:B------:R1:W2:Y:S01]  /*a600*/  @!P5 MUFU.EX2 R36, R20 ;  /* 0x000000140024d308 */ /* 0x0002a20000000800 */
[----:B------:R-:W-:Y:S02]  /*a610*/  UIMAD UR38, UR13, UR36, URZ ;  /* 0x000000240d2672a4 */ /* 0x000fe4000f8e023f */
[----:B------:R-:W-:-:S05]  /*a620*/  UIMAD.WIDE.U32 UR34, UR14, UR8, URZ ;  /* 0x000000080e2272a5 */ /* 0x000fca000f8e003f */
[----:B------:R1:W3:Y:S01]  /*a630*/  @!P0 MUFU.RCP R42, R21 ;  /* 0x00000015002a8308 */ /* 0x0002e20000001000 */
[----:B------:R-:W-:-:S07]  /*a640*/  UIMAD UR7, UR14, UR9, UR7 ;  /* 0x000000090e0772a4 */ /* 0x000fce000f8e0207 */
[----:B------:R1:W4:Y:S08]  /*a650*/  @!P1 MUFU.RCP R97, R22 ;  /* 0x0000001600619308 */ /* 0x0003300000001000 */
[----:B------:R1:W1:Y:S08]  /*a660*/  @!P2 MUFU.RCP R44, R23 ;  /* 0x00000017002ca308 */ /* 0x0002700000001000 */
[----:B------:R1:W1:Y:S01]  /*a670*/  @!P3 MUFU.RCP R99, R38 ;  /* 0x000000260063b308 */ /* 0x0002620000001000 */
        /* <DEDUP_REMOVED lines=18> */
.L_x_1127:
[----:B--234-:R-:W-:Y:S05]  /*a7a0*/  BSYNC B0 ;  /* 0x0000000000007941 */ /* 0x01cfea0003800000 */
.L_x_1126:
[----:B-1----:R-:W2:Y:S01]  /*a7b0*/  LDL.LU R38, [R1+0x4c] ;  /* 0x00004c0001267983 */ /* 0x002ea20000300800 */
[----:B------:R-:W-:Y:S01]  /*a7c0*/  ULDC.64 UR36, c[0x0][0x2e0] ;  /* 0x0000b80000247ab9 */ /* 0x000fe20000000a00 */
[----:B------:R-:W-:Y:S01]  /*a7d0*/  @!P0 FMUL.FTZ R145, R145, R42 ;  /* 0x0000002a91918220 */ /* 0x000fe20000410000 */
[----:B------:R-:W-:Y:S01]  /*a7e0*/  UMOV UR35, UR38 ;  /* 0x0000002600237c82 */ /* 0x000fe20008000000 */
[----:B------:R-:W-:Y:S01]  /*a7f0*/  @!P5 FADD.FTZ R36, R36, 1 ;  /* 0x3f8000002424d421 */ /* 0x000fe20000010000 */
[----:B------:R-:W-:Y:S01]  /*a800*/  UIMAD UR42, UR15, UR36, URZ ;  /* 0x000000240f2a72a4 */ /* 0x000fe2000f8e023f */
[----:B------:R-:W-:Y:S01]  /*a810*/  LEA R20, P0, R78, c[0x0][0x330], 0x2 ;  /* 0x0000cc004e147a11 */ /* 0x000fe200078010ff */
[----:B------:R-:W-:Y:S01]  /*a820*/  UIMAD UR7, UR6, -0x800, UR12 ;  /* 0xfffff800060778a4 */ /* 0x000fe2000f8e020c */
        /* <DEDUP_REMOVED lines=8> */
[----:B------:R-:W-:Y:S01]  /*a8b0*/  ISETP.GE.AND P2, PT, R16, R87, PT ;  /* 0x000000571000720c */ /* 0x000fe20003f46270 */
[----:B------:R-:W-:Y:S01]  /*a8c0*/  @!P3 FMUL.FTZ R148, R148, R99 ;  /* 0x000000639494b220 */ /* 0x000fe20000410000 */
[-C--:B------:R-:W-:Y:S01]  /*a8d0*/  ISETP.GE.AND P0, PT, R0, R87.reuse, PT ;  /* 0x000000570000720c */ /* 0x080fe20003f06270 */
[----:B------:R-:W-:Y:S01]  /*a8e0*/  UIADD3.X UR34, UR37, UR42, UR35, UP0, !UPT ;  /* 0x0000002a25227290 */ /* 0x000fe200087fe423 */
[----:B0-----:R-:W-:Y:S01]  /*a8f0*/  MOV R22, UR36 ;  /* 0x0000002400167c02 */ /* 0x001fe20008000f00 */
[----:B------:R-:W0:Y:S01]  /*a900*/  @!P5 MUFU.RCP R36, R36 ;  /* 0x000000240024d308 */ /* 0x000e220000001000 */
[-C--:B------:R-:W-:Y:S01]  /*a910*/  ISETP.GE.AND P3, PT, R6, R87.reuse, PT ;  /* 0x000000570600720c */ /* 0x080fe20003f66270 */
[----:B------:R-:W-:Y:S01]  /*a920*/  UIADD3 UR36, UR9, UR39, URZ ;  /* 0x0000002709247290 */ /* 0x000fe2000fffe03f */
[----:B------:R-:W-:Y:S01]  /*a930*/  LEA R20, P1, R22, R20, 0x2 ;  /* 0x0000001416147211 */ /* 0x000fe200078210ff */
[----:B------:R-:W-:Y:S01]  /*a940*/  IMAD.U32 R23, RZ, RZ, UR34 ;  /* 0x00000022ff177e24 */ /* 0x000fe2000f8e00ff */
[----:B------:R-:W-:Y:S01]  /*a950*/  ISETP.NE.AND P6, PT, R95, RZ, PT ;  /* 0x000000ff5f00720c */ /* 0x000fe20003fc5270 */
[----:B------:R-:W-:Y:S01]  /*a960*/  BSSY B0, `(.L_x_1128) ;  /* 0x0000065000007945 */ /* 0x000fe20003800000 */
[----:B-1----:R-:W-:Y:S01]  /*a970*/  @!P4 FMUL.FTZ R149, R149, R40 ;  /* 0x000000289595c220 */ /* 0x002fe20000410000 */
[----:B------:R-:W-:-:S02]  /*a980*/  ISETP.GE.AND P4, PT, R5, R87, PT ;  /* 0x000000570500720c */ /* 0x000fc40003f86270 */
[----:B------:R-:W-:Y:S02]  /*a990*/  LEA.HI.X R21, R22, R21, R23, 0x2, P1 ;  /* 0x0000001516157211 */ /* 0x000fe400008f1417 */
[----:B------:R-:W-:-:S03]  /*a9a0*/  ISETP.GE.AND P1, PT, R2, R87, PT ;  /* 0x000000570200720c */ /* 0x000fc60003f26270 */
[----:B------:R-:W-:Y:S01]  /*a9b0*/  @!P2 STG.E [R20.64+-0x1f00], R45 ;  /* 0xffe1002d1400a986 */ /* 0x000fe2000c10191c */
[----:B0-----:R-:W-:Y:S01]  /*a9c0*/  @!P5 FMUL.FTZ R121, R121, R36 ;  /* 0x000000247979d220 */ /* 0x001fe20000410000 */
[-C--:B------:R-:W-:Y:S02]  /*a9d0*/  ISETP.GE.AND P2, PT, R3, R87.reuse, PT ;  /* 0x000000570300720c */ /* 0x080fe40003f46270 */
[----:B------:R-:W-:Y:S01]  /*a9e0*/  @!P0 STG.E [R20.64+-0x1e80], R47 ;  /* 0xffe1802f14008986 */ /* 0x000fe2000c10191c */
[-C--:B------:R-:W-:Y:S02]  /*a9f0*/  ISETP.GE.AND P5, PT, R4, R87.reuse, PT ;  /* 0x000000570400720c */ /* 0x080fe40003fa6270 */
        /* <DEDUP_REMOVED lines=22> */
[----:B------:R-:W-:Y:S04]  /*ab60*/  STS [R67], R121 ;  /* 0x0000007943007388 */ /* 0x000fe80000000800 */
[----:B------:R-:W-:Y:S04]  /*ab70*/  STS [R17.X4+0x4], R124 ;  /* 0x0000047c11007388 */ /* 0x000fe80000004800 */
[----:B------:R0:W-:Y:S04]  /*ab80*/  STS [R12.X4+0x8], R125 ;  /* 0x0000087d0c007388 */ /* 0x0001e80000004800 */
[----:B------:R-:W-:Y:S04]  /*ab90*/  STS [R25.X4+0xc], R126 ;  /* 0x00000c7e19007388 */ /* 0x000fe80000004800 */
[----:B------:R-:W-:Y:S01]  /*aba0*/  STS [R24.X4+0x10], R127 ;  /* 0x0000107f18007388 */ /* 0x000fe20000004800 */
[----:B0-----:R-:W-:-:S03]  /*abb0*/  IADD3 R12, P1, R78, -0x7e0, RZ ;  /* 0xfffff8204e0c7810 */ /* 0x001fc60007f3e0ff */
[----:B------:R-:W-:Y:S01]  /*abc0*/  STS [R27.X4+0x14], R132 ;  /* 0x000014841b007388 */ /* 0x000fe20000004800 */
[----:B------:R-:W-:-:S03]  /*abd0*/  IADD3.X R39, R39, -0x1, RZ, P1, !PT ;  /* 0xffffffff27277810 */ /* 0x000fc60000ffe4ff */
        /* <DEDUP_REMOVED lines=29> */
[----:B------:R-:W0:Y:S01]  /*adb0*/  LDS R43, [0x2100] ;  /* 0x00210000ff2b7984 */ /* 0x000e220000000800 */
[----:B--2---:R-:W-:-:S04]  /*adc0*/  FADD.FTZ R23, R121, R38 ;  /* 0x0000002679177221 */ /* 0x004fc80000010000 */
[----:B------:R-:W-:-:S04]  /*add0*/  FADD.FTZ R22, R23, R124 ;  /* 0x0000007c17167221 */ /* 0x000fc80000010000 */
[----:B------:R-:W-:-:S04]  /*ade0*/  FADD.FTZ R23, R22, R125 ;  /* 0x0000007d16177221 */ /* 0x000fc80000010000 */
[----:B------:R-:W-:-:S04]  /*adf0*/  FADD.FTZ R22, R23, R126 ;  /* 0x0000007e17167221 */ /* 0x000fc80000010000 */
[----:B------:R-:W-:Y:S01]  /*ae00*/  FADD.FTZ R23, R22, R127 ;  /* 0x0000007f16177221 */ /* 0x000fe20000010000 */
[----:B0-----:R-:W-:-:S03]  /*ae10*/  ISETP.GE.AND P0, PT, R78, R43, PT ;  /* 0x0000002b4e00720c */ /* 0x001fc60003f06270 */
[----:B------:R-:W-:-:S04]  /*ae20*/  FADD.FTZ R132, R23, R132 ;  /* 0x0000008417847221 */ /* 0x000fc80000010000 */
        /* <DEDUP_REMOVED lines=11> */
[----:B------:R-:W-:Y:S05]  /*aee0*/  @P0 BRA `(.L_x_1129) ;  /* 0x000000c000000947 */ /* 0x000fea0003800000 */
[----:B0-----:R-:W-:Y:S01]  /*aef0*/  MOV R17, UR14 ;  /* 0x0000000e00117c02 */ /* 0x001fe20008000f00 */
        /* <DEDUP_REMOVED lines=11> */
.L_x_1129:
[----:B------:R-:W-:Y:S05]  /*afb0*/  BSYNC B0 ;  /* 0x0000000000007941 */ /* 0x000fea0003800000 */
.L_x_1128:
[----:B------:R-:W-:Y:S01]  /*afc0*/  ULDC.64 UR34, c[0x0][0x300] ;  /* 0x0000c00000227ab9 */ /* 0x000fe20000000a00 */
[----:B0-----:R-:W-:Y:S01]  /*afd0*/  LEA R17, P0, R12, c[0x0][0x340], 0x2 ;  /* 0x0000d0000c117a11 */ /* 0x001fe200078010ff */
        /* <DEDUP_REMOVED lines=13> */
[----:B------:R-:W-:Y:S01]  /*b0b0*/  MOV R18, UR7 ;  /* 0x0000000700127c02 */ /* 0x000fe20008000f00 */
[----:B------:R-:W-:Y:S01]  /*b0c0*/  UISETP.GT.AND UP0, UPT, UR27, 0x1, UPT ;  /* 0x000000011b00788c */ /* 0x000fe2000bf04270 */
[----:B------:R-:W-:Y:S01]  /*b0d0*/  ISETP.GE.AND P2, PT, R5, R43, PT ;  /* 0x0000002b0500720c */ /* 0x000fe20003f46270 */
[----:B------:R-:W-:Y:S01]  /*b0e0*/  UIADD3 UR25, UP2, UR25, -0x2000, URZ ;  /* 0xffffe00019197890 */ /* 0x000fe2000ff5e03f */
[----:B------:R-:W-:Y:S01]  /*b0f0*/  LEA R16, P0, R18, R17, 0x2 ;  /* 0x0000001112107211 */ /* 0x000fe200078010ff */
[----:B------:R-:W-:Y:S01]  /*b100*/  UIADD3 UR19, UP3, UR19, -0x2000, URZ ;  /* 0xffffe00013137890 */ /* 0x000fe2000ff7e03f */
[----:B------:R-:W-:Y:S01]  /*b110*/  MOV R15, UR8 ;  /* 0x00000008000f7c02 */ /* 0x000fe20008000f00 */
[----:B------:R-:W-:-:S02]  /*b120*/  UIADD3 UR17, UP4, UR17, -0x2000, URZ ;  /* 0xffffe00011117890 */ /* 0x000fc4000ff9e03f */
[----:B------:R-:W-:Y:S01]  /*b130*/  UIADD3 UR21, UP5, UR21, -0x2000, URZ ;  /* 0xffffe00015157890 */ /* 0x000fe2000ffbe03f */
[----:B------:R-:W-:Y:S01]  /*b140*/  LEA.HI.X R17, R18, R12, R15, 0x2, P0 ;  /* 0x0000000c12117211 */ /* 0x000fe200000f140f */
[----:B------:R-:W-:Y:S01]  /*b150*/  UIADD3 UR6, UR6, 0x1, URZ ;  /* 0x0000000106067890 */ /* 0x000fe2000fffe03f */
        /* <DEDUP_REMOVED lines=32> */
.L_x_1044:
        /* <DEDUP_REMOVED lines=34> */
[----:B------:R1:W-:Y:S02]  /*b580*/  RED.E.ADD.F32.FTZ.RN.STRONG.GPU [R2.64], R4 ;  /* 0x000000040200798e */ /* 0x0003e4000c10e79c */
.L_x_1132:
[----:B-1----:R-:W-:Y:S05]  /*b590*/  BSYNC B0 ;  /* 0x0000000000007941 */ /* 0x002fea0003800000 */
.L_x_1131:
        /* <DEDUP_REMOVED lines=34> */
.L_x_1134:
[----:B------:R-:W3:Y:S02]  /*b7c0*/  S2R R7, SR_TID.X ;  /* 0x0000000000077919 */ /* 0x000ee40000002100 */
.L_x_1135:
[----:B-1----:R-:W-:Y:S05]  /*b7d0*/  BSYNC B0 ;  /* 0x0000000000007941 */ /* 0x002fea0003800000 */
.L_x_1133:
[----:B---3--:R-:W-:-:S13]  /*b7e0*/  ISETP.GE.AND P0, PT, R7, c[0x0][0x16c], PT ;  /* 0x00005b0007007a0c */ /* 0x008fda0003f06270 */
[----:B------:R-:W-:Y:S05]  /*b7f0*/  @P0 EXIT ;  /* 0x000000000000094d */ /* 0x000fea0003800000 */
[----:B------:R-:W-:Y:S02]  /*b800*/  ULDC.64 UR6, c[0x0][0x288] ;  /* 0x0000a20000067ab9 */ /* 0x000fe40000000a00 */
[----:B------:R-:W-:Y:S02]  /*b810*/  UIMAD UR15, UR15, UR6, URZ ;  /* 0x000000060f0f72a4 */ /* 0x000fe4000f8e023f */
[----:B0-2---:R-:W-:Y:S02]  /*b820*/  UIMAD.WIDE.U32 UR4, UR16, UR6, URZ ;  /* 0x00000006100472a5 */ /* 0x005fe4000f8e003f */
[----:B------:R-:W-:-:S04]  /*b830*/  UIMAD UR6, UR16, UR7, UR15 ;  /* 0x00000007100672a4 */ /* 0x000fc8000f8e020f */
[----:B------:R-:W-:Y:S02]  /*b840*/  UIADD3 UR6, UR5, UR6, URZ ;  /* 0x0000000605067290 */ /* 0x000fe4000fffe03f */
.L_x_1136:
        /* <DEDUP_REMOVED lines=18> */
.L_x_1082:
[----:B------:R-:W-:Y:S01]  /*b970*/  HFMA2.MMA R84, -RZ, RZ, 0, 5.9604644775390625e-08 ;  /* 0x00000001ff547435 */ /* 0x000fe200000001ff */
[----:B------:R-:W-:Y:S01]  /*b980*/  MOV R83, R135 ;  /* 0x0000008700537202 */ /* 0x000fe20000000f00 */
[----:B------:R-:W-:Y:S01]  /*b990*/  IMAD.MOV.U32 R138, RZ, RZ, -0x1 ;  /* 0xffffffffff8a7424 */ /* 0x000fe200078e00ff */
[----:B------:R-:W-:-:S02]  /*b9a0*/  MOV R139, RZ ;  /* 0x000000ff008b7202 */ /* 0x000fc40000000f00 */
[----:B------:R-:W-:Y:S02]  /*b9b0*/  MOV R82, 0xb9d0 ;  /* 0x0000b9d000527802 */ /* 0x000fe40000000f00 */
[----:B---3-5:R-:W-:Y:S05]  /*b9c0*/  CALL.REL.NOINC `($__internal_44_$__cuda_sm70_shflsync_up) ;  /* 0x00000d9000007944 */ /* 0x028fea0003c00000 */
[----:B-1----:R-:W-:Y:S01]  /*b9d0*/  MOV R136, R84 ;  /* 0x0000005400887202 */ /* 0x002fe20000000f00 */
[----:B------:R-:W-:Y:S05]  /*b9e0*/  BRA `(.L_x_1137) ;  /* 0xffffaa2000007947 */ /* 0x000fea000383ffff */
.L_x_1083:
[----:B------:R-:W-:Y:S01]  /*b9f0*/  HFMA2.MMA R84, -RZ, RZ, 0, 5.9604644775390625e-08 ;  /* 0x00000001ff547435 */ /* 0x000fe200000001ff */
[----:B------:R-:W-:Y:S02]  /*ba00*/  MOV R83, R85 ;  /* 0x0000005500537202 */ /* 0x000fe40000000f00 */
[----:B------:R-:W-:Y:S02]  /*ba10*/  MOV R139, RZ ;  /* 0x000000ff008b7202 */ /* 0x000fe40000000f00 */
[----:B------:R-:W-:Y:S02]  /*ba20*/  MOV R138, 0xffffffff ;  /* 0xffffffff008a7802 */ /* 0x000fe40000000f00 */
[----:B------:R-:W-:Y:S02]  /*ba30*/  MOV R82, 0xba50 ;  /* 0x0000ba5000527802 */ /* 0x000fe40000000f00 */
[----:B01-3-5:R-:W-:Y:S05]  /*ba40*/  CALL.REL.NOINC `($__internal_44_$__cuda_sm70_shflsync_up) ;  /* 0x00000d1000007944 */ /* 0x02bfea0003c00000 */
[----:B------:R-:W0:Y:S01]  /*ba50*/  S2R R83, SR_LANEID ;  /* 0x0000000000537919 */ /* 0x000e220000000000 */
[C---:B------:R-:W-:Y:S01]  /*ba60*/  FMUL.FTZ R136, R135.reuse, R136 ;  /* 0x0000008887887220 */ /* 0x040fe20000410000 */
[----:B------:R-:W-:Y:S01]  /*ba70*/  HFMA2.MMA R139, -RZ, RZ, 0, 0 ;  /* 0x00000000ff8b7435 */ /* 0x000fe200000001ff */
[----:B-1----:R-:W-:Y:S01]  /*ba80*/  FFMA.FTZ R82, R135, R84, R85 ;  /* 0x0000005487527223 */ /* 0x002fe20000010055 */
[----:B------:R-:W-:Y:S01]  /*ba90*/  MOV R138, 0xffffffff ;  /* 0xffffffff008a7802 */ /* 0x000fe20000000f00 */
[----:B------:R-:W-:Y:S01]  /*baa0*/  IMAD.MOV.U32 R84, RZ, RZ, 0x2 ;  /* 0x00000002ff547424 */ /* 0x000fe200078e00ff */
[----:B0-----:R-:W-:-:S04]  /*bab0*/  ISETP.GE.AND P0, PT, R83, 0x1, PT ;  /* 0x000000015300780c */ /* 0x001fc80003f06270 */
[----:B------:R-:W-:Y:S02]  /*bac0*/  FSEL R135, R135, R136, !P0 ;  /* 0x0000008887877208 */ /* 0x000fe40004000000 */
[----:B------:R-:W-:Y:S02]  /*bad0*/  FSEL R85, R85, R82, !P0 ;  /* 0x0000005255557208 */ /* 0x000fe40004000000 */
[----:B------:R-:W-:Y:S02]  /*bae0*/  MOV R83, R135 ;  /* 0x0000008700537202 */ /* 0x000fe40000000f00 */
[----:B------:R-:W-:Y:S02]  /*baf0*/  MOV R82, 0xbb10 ;  /* 0x0000bb1000527802 */ /* 0x000fe40000000f00 */
[----:B------:R-:W-:Y:S05]  /*bb00*/  CALL.REL.NOINC `($__internal_44_$__cuda_sm70_shflsync_up) ;  /* 0x00000c5000007944 */ /* 0x000fea0003c00000 */
[----:B------:R-:W-:Y:S01]  /*bb10*/  HFMA2.MMA R139, -RZ, RZ, 0, 0 ;  /* 0x00000000ff8b7435 */ /* 0x000fe200000001ff */
[----:B-1----:R-:W-:Y:S01]  /*bb20*/  MOV R136, R84 ;  /* 0x0000005400887202 */ /* 0x002fe20000000f00 */
[----:B------:R-:W-:Y:S01]  /*bb30*/  IMAD.MOV.U32 R84, RZ, RZ, 0x2 ;  /* 0x00000002ff547424 */ /* 0x000fe200078e00ff */
[----:B------:R-:W-:Y:S02]  /*bb40*/  MOV R83, R85 ;  /* 0x0000005500537202 */ /* 0x000fe40000000f00 */
[----:B------:R-:W-:-:S02]  /*bb50*/  MOV R138, 0xffffffff ;  /* 0xffffffff008a7802 */ /* 0x000fc40000000f00 */
[----:B------:R-:W-:Y:S02]  /*bb60*/  MOV R82, 0xbb80 ;  /* 0x0000bb8000527802 */ /* 0x000fe40000000f00 */
[----:B------:R-:W-:Y:S05]  /*bb70*/  CALL.REL.NOINC `($__internal_44_$__cuda_sm70_shflsync_up) ;  /* 0x00000be000007944 */ /* 0x000fea0003c00000 */
        /* <DEDUP_REMOVED lines=9> */
[----:B------:R-:W-:Y:S05]  /*bc10*/  CALL.REL.NOINC `($__internal_44_$__cuda_sm70_shflsync_up) ;  /* 0x00000b4000007944 */ /* 0x000fea0003c00000 */
[----:B-1----:R-:W-:Y:S01]  /*bc20*/  MOV R136, R84 ;  /* 0x0000005400887202 */ /* 0x002fe20000000f00 */
[----:B------:R-:W-:Y:S01]  /*bc30*/  HFMA2.MMA R84, -RZ, RZ, 0, 2.384185791015625e-07 ;  /* 0x00000004ff547435 */ /* 0x000fe200000001ff */
[----:B------:R-:W-:Y:S02]  /*bc40*/  MOV R83, R85 ;  /* 0x0000005500537202 */ /* 0x000fe40000000f00 */
[----:B------:R-:W-:Y:S02]  /*bc50*/  MOV R139, RZ ;  /* 0x000000ff008b7202 */ /* 0x000fe40000000f00 */
[----:B------:R-:W-:Y:S02]  /*bc60*/  MOV R138, 0xffffffff ;  /* 0xffffffff008a7802 */ /* 0x000fe40000000f00 */
[----:B------:R-:W-:Y:S02]  /*bc70*/  MOV R82, 0xbc90 ;  /* 0x0000bc9000527802 */ /* 0x000fe40000000f00 */
[----:B------:R-:W-:Y:S05]  /*bc80*/  CALL.REL.NOINC `($__internal_44_$__cuda_sm70_shflsync_up) ;  /* 0x00000ad000007944 */ /* 0x000fea0003c00000 */
        /* <DEDUP_REMOVED lines=9> */
[----:B------:R-:W-:Y:S05]  /*bd20*/  CALL.REL.NOINC `($__internal_44_$__cuda_sm70_shflsync_up) ;  /* 0x00000a3000007944 */ /* 0x000fea0003c00000 */
[----:B------:R-:W-:Y:S01]  /*bd30*/  HFMA2.MMA R139, -RZ, RZ, 0, 0 ;  /* 0x00000000ff8b7435 */ /* 0x000fe200000001ff */
[----:B-1----:R-:W-:Y:S01]  /*bd40*/  MOV R136, R84 ;  /* 0x0000005400887202 */ /* 0x002fe20000000f00 */
[----:B------:R-:W-:Y:S01]  /*bd50*/  IMAD.MOV.U32 R84, RZ, RZ, 0x8 ;  /* 0x00000008ff547424 */ /* 0x000fe200078e00ff */
[----:B------:R-:W-:Y:S02]  /*bd60*/  MOV R83, R85 ;  /* 0x0000005500537202 */ /* 0x000fe40000000f00 */
[----:B------:R-:W-:Y:S02]  /*bd70*/  MOV R138, 0xffffffff ;  /* 0xffffffff008a7802 */ /* 0x000fe40000000f00 */
[----:B------:R-:W-:Y:S02]  /*bd80*/  MOV R82, 0xbda0 ;  /* 0x0000bda000527802 */ /* 0x000fe40000000f00 */
[----:B------:R-:W-:Y:S05]  /*bd90*/  CALL.REL.NOINC `($__internal_44_$__cuda_sm70_shflsync_up) ;  /* 0x000009c000007944 */ /* 0x000fea0003c00000 */
[----:B------:R-:W0:Y:S01]  /*bda0*/  S2R R82, SR_LANEID ;  /* 0x0000000000527919 */ /* 0x000e220000000000 */
[----:B------:R-:W-:Y:S01]  /*bdb0*/  MOV R139, RZ ;  /* 0x000000ff008b7202 */ /* 0x000fe20000000f00 */
[----:B------:R-:W-:Y:S01]  /*bdc0*/  IMAD.MOV.U32 R138, RZ, RZ, -0x1 ;  /* 0xffffffffff8a7424 */ /* 0x000fe200078e00ff */
[----:B0-----:R-:W-:-:S02]  /*bdd0*/  ISETP.GE.AND P0, PT, R82, 0x8, PT ;  /* 0x000000085200780c */ /* 0x001fc40003f06270 */
[----:B------:R-:W-:-:S11]  /*bde0*/  MOV R82, 0xbe40 ;  /* 0x0000be4000527802 */ /* 0x000fd60000000f00 */
[----:B-1----:R-:W-:Y:S01]  /*bdf0*/  @P0 FFMA.FTZ R85, R135, R84, R85 ;  /* 0x0000005487550223 */ /* 0x002fe20000010055 */
[----:B------:R-:W-:Y:S01]  /*be00*/  HFMA2.MMA R84, -RZ, RZ, 0, 9.5367431640625e-07 ;  /* 0x00000010ff547435 */ /* 0x000fe200000001ff */
[----:B------:R-:W-:-:S05]  /*be10*/  @P0 FMUL.FTZ R135, R136, R135 ;  /* 0x0000008788870220 */ /* 0x000fca0000410000 */
[----:B------:R-:W-:Y:S02]  /*be20*/  MOV R83, R135 ;  /* 0x0000008700537202 */ /* 0x000fe40000000f00 */
[----:B------:R-:W-:Y:S05]  /*be30*/  CALL.REL.NOINC `($__internal_44_$__cuda_sm70_shflsync_up) ;  /* 0x0000092000007944 */ /* 0x000fea0003c00000 */
[----:B-1----:R-:W-:Y:S01]  /*be40*/  MOV R136, R84 ;  /* 0x0000005400887202 */ /* 0x002fe20000000f00 */
[----:B------:R-:W-:Y:S01]  /*be50*/  HFMA2.MMA R84, -RZ, RZ, 0, 9.5367431640625e-07 ;  /* 0x00000010ff547435 */ /* 0x000fe200000001ff */
[----:B------:R-:W-:Y:S02]  /*be60*/  MOV R83, R85 ;  /* 0x0000005500537202 */ /* 0x000fe40000000f00 */
[----:B------:R-:W-:Y:S02]  /*be70*/  MOV R139, RZ ;  /* 0x000000ff008b7202 */ /* 0x000fe40000000f00 */
[----:B------:R-:W-:Y:S02]  /*be80*/  MOV R138, 0xffffffff ;  /* 0xffffffff008a7802 */ /* 0x000fe40000000f00 */
[----:B------:R-:W-:Y:S02]  /*be90*/  MOV R82, 0xbeb0 ;  /* 0x0000beb000527802 */ /* 0x000fe40000000f00 */
[----:B------:R-:W-:Y:S05]  /*bea0*/  CALL.REL.NOINC `($__internal_44_$__cuda_sm70_shflsync_up) ;  /* 0x000008b000007944 */ /* 0x000fea0003c00000 */
[----:B-1----:R-:W-:Y:S01]  /*beb0*/  IMAD.MOV.U32 R82, RZ, RZ, R84 ;  /* 0x000000ffff527224 */ /* 0x002fe200078e0054 */
[----:B------:R-:W-:Y:S05]  /*bec0*/  BRA `(.L_x_1138) ;  /* 0xffffa6b000007947 */ /* 0x000fea000383ffff */
.L_x_1086:
[----:B-1----:R-:W-:Y:S01]  /*bed0*/  HFMA2.MMA R84, -RZ, RZ, 0, 5.9604644775390625e-08 ;  /* 0x00000001ff547435 */ /* 0x002fe200000001ff */
[----:B------:R-:W-:-:S02]  /*bee0*/  MOV R83, R135 ;  /* 0x0000008700537202 */ /* 0x000fc40000000f00 */
[----:B------:R-:W-:Y:S02]  /*bef0*/  MOV R139, RZ ;  /* 0x000000ff008b7202 */ /* 0x000fe40000000f00 */
[----:B------:R-:W-:Y:S02]  /*bf00*/  MOV R138, 0xffffffff ;  /* 0xffffffff008a7802 */ /* 0x000fe40000000f00 */
[----:B------:R-:W-:Y:S02]  /*bf10*/  MOV R82, 0xbf30 ;  /* 0x0000bf3000527802 */ /* 0x000fe40000000f00 */
[----:B--23-5:R-:W-:Y:S05]  /*bf20*/  CALL.REL.NOINC `($__internal_44_$__cuda_sm70_shflsync_up) ;  /* 0x0000083000007944 */ /* 0x02cfea0003c00000 */
[----:B-1----:R-:W-:Y:S01]  /*bf30*/  MOV R135, R84 ;  /* 0x0000005400877202 */ /* 0x002fe20000000f00 */
[----:B------:R-:W-:Y:S01]  /*bf40*/  HFMA2.MMA R84, -RZ, RZ, 0, 5.9604644775390625e-08 ;  /* 0x00000001ff547435 */ /* 0x000fe200000001ff */
[----:B------:R-:W-:Y:S01]  /*bf50*/  IMAD.MOV.U32 R83, RZ, RZ, R85 ;  /* 0x000000ffff537224 */ /* 0x000fe200078e0055 */
[----:B------:R-:W-:Y:S02]  /*bf60*/  MOV R139, RZ ;  /* 0x000000ff008b7202 */ /* 0x000fe40000000f00 */
[----:B------:R-:W-:Y:S02]  /*bf70*/  MOV R138, 0xffffffff ;  /* 0xffffffff008a7802 */ /* 0x000fe40000000f00 */
[----:B------:R-:W-:-:S02]  /*bf80*/  MOV R82, 0xbfa0 ;  /* 0x0000bfa000527802 */ /* 0x000fc40000000f00 */
[----:B------:R-:W-:Y:S05]  /*bf90*/  CALL.REL.NOINC `($__internal_44_$__cuda_sm70_shflsync_up) ;  /* 0x000007c000007944 */ /* 0x000fea0003c00000 */
[----:B-1----:R-:W-:Y:S01]  /*bfa0*/  MOV R85, R84 ;  /* 0x0000005400557202 */ /* 0x002fe20000000f00 */
[----:B------:R-:W-:Y:S01]  /*bfb0*/  IMAD.MOV.U32 R84, RZ, RZ, RZ ;  /* 0x000000ffff547224 */ /* 0x000fe200078e00ff */
[----:B------:R-:W-:-:S02]  /*bfc0*/  MOV R82, R80 ;  /* 0x0000005000527202 */ /* 0x000fc40000000f00 */
[----:B------:R-:W-:Y:S02]  /*bfd0*/  MOV R83, 0xbff0 ;  /* 0x0000bff000537802 */ /* 0x000fe40000000f00 */
[----:B------:R-:W-:Y:S05]  /*bfe0*/  CALL.REL.NOINC `($__internal_43_$__cuda_sm70_shflsync_idx_p) ;  /* 0x000006d000007944 */ /* 0x000fea0003c00000 */
[----:B-1----:R-:W-:Y:S01]  /*bff0*/  MOV R80, R84 ;  /* 0x0000005400507202 */ /* 0x002fe20000000f00 */
[----:B------:R-:W-:Y:S01]  /*c000*/  HFMA2.MMA R84, -RZ, RZ, 0, 0 ;  /* 0x00000000ff547435 */ /* 0x000fe200000001ff */
[----:B------:R-:W-:Y:S02]  /*c010*/  MOV R82, R81 ;  /* 0x0000005100527202 */ /* 0x000fe40000000f00 */
[----:B------:R-:W-:-:S03]  /*c020*/  MOV R83, 0xc040 ;  /* 0x0000c04000537802 */ /* 0x000fc60000000f00 */
[----:B--2--5:R-:W-:Y:S05]  /*c030*/  CALL.REL.NOINC `($__internal_43_$__cuda_sm70_shflsync_idx_p) ;  /* 0x0000068000007944 */ /* 0x024fea0003c00000 */
[----:B-1----:R-:W-:Y:S01]  /*c040*/  MOV R81, R84 ;  /* 0x0000005400517202 */ /* 0x002fe20000000f00 */
[----:B--2--5:R-:W-:Y:S05]  /*c050*/  BRA `(.L_x_1139) ;  /* 0xffffa65000007947 */ /* 0x024fea000383ffff */
.L_x_1089:
[----:B------:R-:W-:Y:S01]  /*c060*/  MOV R83, R85 ;  /* 0x0000005500537202 */ /* 0x000fe20000000f00 */
[----:B------:R-:W-:Y:S01]  /*c070*/  IMAD.MOV.U32 R84, RZ, RZ, 0x1 ;  /* 0x00000001ff547424 */ /* 0x000fe200078e00ff */
[----:B------:R-:W-:Y:S02]  /*c080*/  MOV R82, 0xc0a0 ;  /* 0x0000c0a000527802 */ /* 0x000fe40000000f00 */
[----:B------:R-:W-:Y:S05]  /*c090*/  CALL.REL.NOINC `($__internal_42_$__cuda_sm70_shflsync_down) ;  /* 0x0000059000007944 */ /* 0x000fea0003c00000 */
[----:B-1----:R-:W-:Y:S01]  /*c0a0*/  MOV R87, R84 ;  /* 0x0000005400577202 */ /* 0x002fe20000000f00 */
[----:B0-2--5:R-:W-:Y:S05]  /*c0b0*/  BRA `(.L_x_1140) ;  /* 0xffffac5000007947 */ /* 0x025fea000383ffff */
.L_x_1090:
[----:B------:R-:W-:Y:S01]  /*c0c0*/  HFMA2.MMA R84, -RZ, RZ, 0, 5.9604644775390625e-08 ;  /* 0x00000001ff547435 */ /* 0x000fe200000001ff */
[----:B------:R-:W-:Y:S02]  /*c0d0*/  MOV R83, R86 ;  /* 0x0000005600537202 */ /* 0x000fe40000000f00 */
[----:B------:R-:W-:-:S03]  /*c0e0*/  MOV R82, 0xc100 ;  /* 0x0000c10000527802 */ /* 0x000fc60000000f00 */
[----:B01----:R-:W-:Y:S05]  /*c0f0*/  CALL.REL.NOINC `($__internal_42_$__cuda_sm70_shflsync_down) ;  /* 0x0000053000007944 */ /* 0x003fea0003c00000 */
[C---:B------:R-:W-:Y:S02]  /*c100*/  FMUL.FTZ R87, R85.reuse, R87 ;  /* 0x0000005755577220 */ /* 0x040fe40000410000 */
[----:B-1----:R-:W-:Y:S01]  /*c110*/  FFMA.FTZ R82, R85, R84, R86 ;  /* 0x0000005455527223 */ /* 0x002fe20000010056 */
[----:B------:R-:W-:-:S02]  /*c120*/  MOV R84, 0x2 ;  /* 0x0000000200547802 */ /* 0x000fc40000000f00 */
[----:B------:R-:W-:Y:S02]  /*c130*/  FSEL R85, R85, R87, !P4 ;  /* 0x0000005755557208 */ /* 0x000fe40006000000 */
[----:B------:R-:W-:Y:S02]  /*c140*/  FSEL R86, R86, R82, !P4 ;  /* 0x0000005256567208 */ /* 0x000fe40006000000 */
[----:B------:R-:W-:Y:S02]  /*c150*/  MOV R83, R85 ;  /* 0x0000005500537202 */ /* 0x000fe40000000f00 */
[----:B------:R-:W-:Y:S02]  /*c160*/  MOV R82, 0xc180 ;  /* 0x0000c18000527802 */ /* 0x000fe40000000f00 */
[----:B0-2--5:R-:W-:Y:S05]  /*c170*/  CALL.REL.NOINC `($__internal_42_$__cuda_sm70_shflsync_down) ;  /* 0x000004b000007944 */ /* 0x025fea0003c00000 */
[----:B-1----:R-:W-:Y:S01]  /*c180*/  IMAD.MOV.U32 R87, RZ, RZ, R84 ;  /* 0x000000ffff577224 */ /* 0x002fe200078e0054 */
[----:B------:R-:W-:Y:S01]  /*c190*/  HFMA2.MMA R84, -RZ, RZ, 0, 1.1920928955078125e-07 ;  /* 0x00000002ff547435 */ /* 0x000fe200000001ff */
[----:B------:R-:W-:Y:S02]  /*c1a0*/  MOV R83, R86 ;  /* 0x0000005600537202 */ /* 0x000fe40000000f00 */
[----:B------:R-:W-:-:S03]  /*c1b0*/  MOV R82, 0xc1d0 ;  /* 0x0000c1d000527802 */ /* 0x000fc60000000f00 */
[----:B0-2--5:R-:W-:Y:S05]  /*c1c0*/  CALL.REL.NOINC `($__internal_42_$__cuda_sm70_shflsync_down) ;  /* 0x0000046000007944 */ /* 0x025fea0003c00000 */
[----:B-1----:R-:W-:Y:S01]  /*c1d0*/  @!P3 FFMA.FTZ R86, R85, R84, R86 ;  /* 0x000000545556b223 */ /* 0x002fe20000010056 */
[----:B------:R-:W-:Y:S01]  /*c1e0*/  MOV R84, 0x4 ;  /* 0x0000000400547802 */ /* 0x000fe20000000f00 */
[----:B------:R-:W-:Y:S01]  /*c1f0*/  @!P3 FMUL.FTZ R85, R87, R85 ;  /* 0x000000555755b220 */ /* 0x000fe20000410000 */
[----:B------:R-:W-:-:S04]  /*c200*/  MOV R82, 0xc230 ;  /* 0x0000c23000527802 */ /* 0x000fc80000000f00 */
[----:B------:R-:W-:Y:S02]  /*c210*/  MOV R83, R85 ;  /* 0x0000005500537202 */ /* 0x000fe40000000f00 */
[----:B0-2--5:R-:W-:Y:S05]  /*c220*/  CALL.REL.NOINC `($__internal_42_$__cuda_sm70_shflsync_down) ;  /* 0x0000040000007944 */ /* 0x025fea0003c00000 */
[----:B-1----:R-:W-:Y:S01]  /*c230*/  MOV R87, R84 ;  /* 0x0000005400577202 */ /* 0x002fe20000000f00 */
[----:B------:R-:W-:Y:S01]  /*c240*/  HFMA2.MMA R84, -RZ, RZ, 0, 2.384185791015625e-07 ;  /* 0x00000004ff547435 */ /* 0x000fe200000001ff */
[----:B------:R-:W-:Y:S01]  /*c250*/  IMAD.MOV.U32 R83, RZ, RZ, R86 ;  /* 0x000000ffff537224 */ /* 0x000fe200078e0056 */
[----:B------:R-:W-:-:S04]  /*c260*/  MOV R82, 0xc280 ;  /* 0x0000c28000527802 */ /* 0x000fc80000000f00 */
[----:B0-2--5:R-:W-:Y:S05]  /*c270*/  CALL.REL.NOINC `($__internal_42_$__cuda_sm70_shflsync_down) ;  /* 0x000003b000007944 */ /* 0x025fea0003c00000 */
[----:B-1----:R-:W-:Y:S01]  /*c280*/  @!P2 FFMA.FTZ R86, R85, R84, R86 ;  /* 0x000000545556a223 */ /* 0x002fe20000010056 */
[----:B------:R-:W-:Y:S01]  /*c290*/  HFMA2.MMA R84, -RZ, RZ, 0, 4.76837158203125e-07 ;  /* 0x00000008ff547435 */ /* 0x000fe200000001ff */
[----:B------:R-:W-:Y:S01]  /*c2a0*/  @!P2 FMUL.FTZ R85, R87, R85 ;  /* 0x000000555755a220 */ /* 0x000fe20000410000 */
[----:B------:R-:W-:Y:S02]  /*c2b0*/  MOV R82, 0xc300 ;  /* 0x0000c30000527802 */ /* 0x000fe40000000f00 */
[----:B------:R-:W-:Y:S02]  /*c2c0*/  MOV R87, R86 ;  /* 0x0000005600577202 */ /* 0x000fe40000000f00 */
[----:B------:R-:W-:-:S04]  /*c2d0*/  MOV R86, R85 ;  /* 0x0000005500567202 */ /* 0x000fc80000000f00 */
[----:B------:R-:W-:Y:S02]  /*c2e0*/  MOV R83, R86 ;  /* 0x0000005600537202 */ /* 0x000fe40000000f00 */
[----:B0-2--5:R-:W-:Y:S05]  /*c2f0*/  CALL.REL.NOINC `($__internal_42_$__cuda_sm70_shflsync_down) ;  /* 0x0000033000007944 */ /* 0x025fea0003c00000 */
[----:B-1----:R-:W-:Y:S01]  /*c300*/  MOV R85, R84 ;  /* 0x0000005400557202 */ /* 0x002fe20000000f00 */
[----:B------:R-:W-:Y:S01]  /*c310*/  HFMA2.MMA R84, -RZ, RZ, 0, 4.76837158203125e-07 ;  /* 0x00000008ff547435 */ /* 0x000fe200000001ff */
[----:B------:R-:W-:Y:S01]  /*c320*/  IMAD.MOV.U32 R83, RZ, RZ, R87 ;  /* 0x000000ffff537224 */ /* 0x000fe200078e0057 */
[----:B------:R-:W-:-:S04]  /*c330*/  MOV R82, 0xc350 ;  /* 0x0000c35000527802 */ /* 0x000fc80000000f00 */
[----:B0-2--5:R-:W-:Y:S05]  /*c340*/  CALL.REL.NOINC `($__internal_42_$__cuda_sm70_shflsync_down) ;  /* 0x000002e000007944 */ /* 0x025fea0003c00000 */
[----:B-1----:R-:W-:Y:S01]  /*c350*/  @!P1 FFMA.FTZ R87, R86, R84, R87 ;  /* 0x0000005456579223 */ /* 0x002fe20000010057 */
[----:B------:R-:W-:Y:S01]  /*c360*/  HFMA2.MMA R84, -RZ, RZ, 0, 9.5367431640625e-07 ;  /* 0x00000010ff547435 */ /* 0x000fe200000001ff */
[----:B------:R-:W-:Y:S01]  /*c370*/  @!P1 FMUL.FTZ R86, R85, R86 ;  /* 0x0000005655569220 */ /* 0x000fe20000410000 */
[----:B------:R-:W-:Y:S02]  /*c380*/  MOV R82, 0xc3c0 ;  /* 0x0000c3c000527802 */ /* 0x000fe40000000f00 */
[----:B------:R-:W-:Y:S02]  /*c390*/  MOV R85, R87 ;  /* 0x0000005700557202 */ /* 0x000fe40000000f00 */
[----:B------:R-:W-:-:S02]  /*c3a0*/  MOV R83, R86 ;  /* 0x0000005600537202 */ /* 0x000fc40000000f00 */
[----:B0-2--5:R-:W-:Y:S05]  /*c3b0*/  CALL.REL.NOINC `($__internal_42_$__cuda_sm70_shflsync_down) ;  /* 0x0000027000007944 */ /* 0x025fea0003c00000 */
[----:B-1----:R-:W-:Y:S01]  /*c3c0*/  MOV R87, R84 ;  /* 0x0000005400577202 */ /* 0x002fe20000000f00 */
[----:B------:R-:W-:Y:S01]  /*c3d0*/  IMAD.MOV.U32 R84, RZ, RZ, 0x10 ;  /* 0x00000010ff547424 */ /* 0x000fe200078e00ff */
[----:B------:R-:W-:-:S02]  /*c3e0*/  MOV R83, R85 ;  /* 0x0000005500537202 */ /* 0x000fc40000000f00 */
[----:B------:R-:W-:Y:S02]  /*c3f0*/  MOV R82, 0xc410 ;  /* 0x0000c41000527802 */ /* 0x000fe40000000f00 */
[----:B0-2--5:R-:W-:Y:S05]  /*c400*/  CALL.REL.NOINC `($__internal_42_$__cuda_sm70_shflsync_down) ;  /* 0x0000022000007944 */ /* 0x025fea0003c00000 */
[----:B-1----:R-:W-:Y:S01]  /*c410*/  @!P0 FFMA.FTZ R85, R86, R84, R85 ;  /* 0x0000005456558223 */ /* 0x002fe20000010055 */
[----:B------:R-:W-:Y:S01]  /*c420*/  HFMA2.MMA R84, -RZ, RZ, 0, 0 ;  /* 0x00000000ff547435 */ /* 0x000fe200000001ff */
[----:B------:R-:W-:Y:S01]  /*c430*/  @!P0 FMUL.FTZ R86, R87, R86 ;  /* 0x0000005657568220 */ /* 0x000fe20000410000 */
[----:B------:R-:W-:-:S04]  /*c440*/  MOV R83, 0xc470 ;  /* 0x0000c47000537802 */ /* 0x000fc80000000f00 */
[----:B------:R-:W-:Y:S02]  /*c450*/  MOV R82, R86 ;  /* 0x0000005600527202 */ /* 0x000fe40000000f00 */
[----:B0-2--5:R-:W-:Y:S05]  /*c460*/  CALL.REL.NOINC `($__internal_43_$__cuda_sm70_shflsync_idx_p) ;  /* 0x0000025000007944 */ /* 0x025fea0003c00000 */
[----:B-1----:R-:W-:Y:S01]  /*c470*/  MOV R87, R84 ;  /* 0x0000005400577202 */ /* 0x002fe20000000f00 */
[----:B------:R-:W-:Y:S01]  /*c480*/  HFMA2.MMA R84, -RZ, RZ, 0, 0 ;  /* 0x00000000ff547435 */ /* 0x000fe200000001ff */
[----:B------:R-:W-:Y:S02]  /*c490*/  MOV R82, R85 ;  /* 0x0000005500527202 */ /* 0x000fe40000000f00 */
[----:B------:R-:W-:-:S03]  /*c4a0*/  MOV R83, 0xc4c0 ;  /* 0x0000c4c000537802 */ /* 0x000fc60000000f00 */
[----:B--2--5:R-:W-:Y:S05]  /*c4b0*/  CALL.REL.NOINC `($__internal_43_$__cuda_sm70_shflsync_idx_p) ;  /* 0x0000020000007944 */ /* 0x024fea0003c00000 */
[----:B-1----:R-:W-:Y:S01]  /*c4c0*/  MOV R157, R84 ;  /* 0x00000054009d7202 */ /* 0x002fe20000000f00 */
[----:B------:R-:W-:Y:S01]  /*c4d0*/  HFMA2.MMA R84, -RZ, RZ, 0, 5.9604644775390625e-08 ;  /* 0x00000001ff547435 */ /* 0x000fe200000001ff */
[----:B------:R-:W-:Y:S01]  /*c4e0*/  IMAD.MOV.U32 R83, RZ, RZ, R86 ;  /* 0x000000ffff537224 */ /* 0x000fe200078e0056 */
[----:B------:R-:W-:-:S04]  /*c4f0*/  MOV R82, 0xc510 ;  /* 0x0000c51000527802 */ /* 0x000fc80000000f00 */
[----:B--2--5:R-:W-:Y:S05]  /*c500*/  CALL.REL.NOINC `($__internal_42_$__cuda_sm70_shflsync_down) ;  /* 0x0000012000007944 */ /* 0x024fea0003c00000 */
[----:B-1----:R-:W-:Y:S01]  /*c510*/  MOV R159, R84 ;  /* 0x00000054009f7202 */ /* 0x002fe20000000f00 */
[----:B------:R-:W-:Y:S01]  /*c520*/  HFMA2.MMA R84, -RZ, RZ, 0, 5.9604644775390625e-08 ;  /* 0x00000001ff547435 */ /* 0x000fe200000001ff */
[----:B------:R-:W-:Y:S02]  /*c530*/  MOV R83, R85 ;  /* 0x0000005500537202 */ /* 0x000fe40000000f00 */
[----:B------:R-:W-:-:S03]  /*c540*/  MOV R82, 0xc560 ;  /* 0x0000c56000527802 */ /* 0x000fc60000000f00 */
[----:B0-2--5:R-:W-:Y:S05]  /*c550*/  CALL.REL.NOINC `($__internal_42_$__cuda_sm70_shflsync_down) ;  /* 0x000000d000007944 */ /* 0x025fea0003c00000 */
[----:B-1----:R-:W-:Y:S01]  /*c560*/  MOV R86, R84 ;  /* 0x0000005400567202 */ /* 0x002fe20000000f00 */
[----:B------:R-:W-:Y:S01]  /*c570*/  HFMA2.MMA R84, -RZ, RZ, 0, 0 ;  /* 0x00000000ff547435 */ /* 0x000fe200000001ff */
[----:B------:R-:W-:Y:S01]  /*c580*/  MOV R85, R159 ;  /* 0x0000009f00557202 */ /* 0x000fe20000000f00 */
[----:B------:R-:W-:Y:S01]  /*c590*/  IMAD.MOV.U32 R82, RZ, RZ, R80 ;  /* 0x000000ffff527224 */ /* 0x000fe200078e0050 */
[----:B------:R-:W-:-:S03]  /*c5a0*/  MOV R83, 0xc5c0 ;  /* 0x0000c5c000537802 */ /* 0x000fc60000000f00 */
[----:B0-2--5:R-:W-:Y:S05]  /*c5b0*/  CALL.REL.NOINC `($__internal_43_$__cuda_sm70_shflsync_idx_p) ;  /* 0x0000010000007944 */ /* 0x025fea0003c00000 */
[----:B-1----:R-:W-:Y:S01]  /*c5c0*/  MOV R159, R84 ;  /* 0x00000054009f7202 */ /* 0x002fe20000000f00 */
[----:B------:R-:W-:Y:S01]  /*c5d0*/  HFMA2.MMA R84, -RZ, RZ, 0, 0 ;  /* 0x00000000ff547435 */ /* 0x000fe200000001ff */
[----:B------:R-:W-:-:S02]  /*c5e0*/  MOV R82, R81 ;  /* 0x0000005100527202 */ /* 0x000fc40000000f00 */
[----:B------:R-:W-:-:S03]  /*c5f0*/  MOV R83, 0xc610 ;  /* 0x0000c61000537802 */ /* 0x000fc60000000f00 */
[----:B--2--5:R-:W-:Y:S05]  /*c600*/  CALL.REL.NOINC `($__internal_43_$__cuda_sm70_shflsync_idx_p) ;  /* 0x000000b000007944 */ /* 0x024fea0003c00000 */
[----:B-1----:R-:W-:Y:S01]  /*c610*/  MOV R83, R84 ;  /* 0x0000005400537202 */ /* 0x002fe20000000f00 */
[----:B--2--5:R-:W-:Y:S05]  /*c620*/  BRA `(.L_x_1141) ;  /* 0xffffa88000007947 */ /* 0x024fea000383ffff */
        .weak           $__internal_42_$__cuda_sm70_shflsync_down
        .type           $__internal_42_$__cuda_sm70_shflsync_down,@function
        .size           $__internal_42_$__cuda_sm70_shflsync_down,($__internal_43_$__cuda_sm70_shflsync_idx_p - $__internal_42_$__cuda_sm70_shflsync_down)
$__internal_42_$__cuda_sm70_shflsync_down:
[----:B------:R0:W-:Y:S01]  /*c630*/  STL [R1+0x54], R0 ;  /* 0x0000540001007387 */ /* 0x0001e20000100800 */
[----:B------:R-:W-:Y:S01]  /*c640*/  IMAD.MOV.U32 R95, RZ, RZ, 0x1f ;  /* 0x0000001fff5f7424 */ /* 0x000fe200078e00ff */
[----:B0-----:R-:W-:-:S04]  /*c650*/  MOV R0, 0xffffffff ;  /* 0xffffffff00007802 */ /* 0x001fc80000000f00 */
[----:B------:R-:W-:Y:S04]  /*c660*/  WARPSYNC R0 ;  /* 0x0000000000007348 */ /* 0x000fe80003800000 */
[----:B------:R0:W1:Y:S04]  /*c670*/  SHFL.DOWN PT, R84, R83, R84, R95 ;  /* 0x0800005453547389 */ /* 0x00006800000e005f */
[----:B0-----:R0:W5:Y:S01]  /*c680*/  LDL.LU R0, [R1+0x54] ;  /* 0x0000540001007983 */ /* 0x0011620000300800 */
[----:B------:R-:W-:-:S03]  /*c690*/  HFMA2.MMA R83, -RZ, RZ, 0, 0 ;  /* 0x00000000ff537435 */ /* 0x000fc600000001ff */
[----:B------:R-:W2:Y:S03]  /*c6a0*/  S2R R95, SR_TID.X ;  /* 0x00000000005f7919 */ /* 0x000ea60000002100 */
[----:B------:R-:W-:Y:S05]  /*c6b0*/  RET.REL.NODEC R82 `(_Z25selective_scan_bwd_kernelI32Selective_Scan_bwd_kernel_traitsILi128ELi16ELb0ELb1ELb1ELb1ELb0EffEEv12SSMParamsBwd) ;  /* 0xffff394052007950 */ /* 0x000fea0003c3ffff */
        .weak           $__internal_43_$__cuda_sm70_shflsync_idx_p
        .type           $__internal_43_$__cuda_sm70_shflsync_idx_p,@function
        .size           $__internal_43_$__cuda_sm70_shflsync_idx_p,($__internal_44_$__cuda_sm70_shflsync_up - $__internal_43_$__cuda_sm70_shflsync_idx_p)
$__internal_43_$__cuda_sm70_shflsync_idx_p:
        /* <DEDUP_REMOVED lines=9> */
[----:B0-----:R-:W-:Y:S05]  /*c750*/  RET.REL.NODEC R82 `(_Z25selective_scan_bwd_kernelI32Selective_Scan_bwd_kernel_traitsILi128ELi16ELb0ELb1ELb1ELb1ELb0EffEEv12SSMParamsBwd) ;  /* 0xffff38a052007950 */ /* 0x001fea0003c3ffff */
        .weak           $__internal_44_$__cuda_sm70_shflsync_up
        .type           $__internal_44_$__cuda_sm70_shflsync_up,@function
        .size           $__internal_44_$__cuda_sm70_shflsync_up,(.L_x_8860 - $__internal_44_$__cuda_sm70_shflsync_up)
$__internal_44_$__cuda_sm70_shflsync_up:
[----:B------:R-:W-:Y:S04]  /*c760*/  WARPSYNC R138 ;  /* 0x0000008a00007348 */ /* 0x000fe80003800000 */
[----:B------:R0:W1:Y:S02]  /*c770*/  SHFL.UP PT, R84, R83, R84, R139 ;  /* 0x0400005453547389 */ /* 0x00006400000e008b */
[----:B0-----:R-:W-:-:S04]  /*c780*/  MOV R83, 0x0 ;  /* 0x0000000000537802 */ /* 0x001fc80000000f00 */
[----:B------:R-:W-:Y:S05]  /*c790*/  RET.REL.NODEC R82 `(_Z25selective_scan_bwd_kernelI32Selective_Scan_bwd_kernel_traitsILi128ELi16ELb0ELb1ELb1ELb1ELb0EffEEv12SSMParamsBwd) ;  /* 0xffff386052007950 */ /* 0x000fea0003c3ffff */
.L_x_1142:
        /* <DEDUP_REMOVED lines=14> */
.L_x_8860:


//--------------------- .text._Z25selective_scan_bwd_kernelI32Selective_Scan_bwd_kernel_traitsILi128ELi16ELb0ELb1ELb1ELb1ELb1EffEEv12SSMParamsBwd --------------------------
	.section	.text._Z25selective_scan_bwd_kernelI32Selective_Scan_bwd_kernel_traitsILi128ELi16ELb0ELb1ELb1ELb1ELb1EffEEv12SSMParamsBwd,"ax",@progbits
	.sectioninfo	@"SHI_REGISTERS=168"
	.align	128
        .global         _Z25selective_scan_bwd_kernelI32Selective_Scan_bwd_kernel_traitsILi128ELi16ELb0ELb1ELb1ELb1ELb1EffEEv12SSMParamsBwd
        .type           _Z25selective_scan_bwd_kernelI32Selective_Scan_bwd_kernel_traitsILi128ELi16ELb0ELb1ELb1ELb1ELb1EffEEv12SSMParamsBwd,@function
        .size           _Z25selective_scan_bwd_kernelI32Selective_Scan_bwd_kernel_traitsILi128ELi16ELb0ELb1ELb1ELb1ELb1EffEEv12SSMParamsBwd,(.L_x_8863 - _Z25selective_scan_bwd_kernelI32Selective_Scan_bwd_kernel_traitsILi128ELi16ELb0ELb1ELb1ELb1ELb1EffEEv12SSMParamsBwd)
        .other          _Z25selective_scan_bwd_kernelI32Selective_Scan_bwd_kernel_traitsILi128ELi16ELb0ELb1ELb1ELb1ELb1EffEEv12SSMParamsBwd,@"STO_CUDA_ENTRY STV_DEFAULT"
_Z25selective_scan_bwd_kernelI32Selective_Scan_bwd_kernel_traitsILi128ELi16ELb0ELb1ELb1ELb1ELb1EffEEv12SSMParamsBwd:
.text._Z25selective_scan_bwd_kernelI32Selective_Scan_bwd_kernel_traitsILi128ELi16ELb0ELb1ELb1ELb1ELb1EffEEv12SSMParamsBwd:
        /* <DEDUP_REMOVED lines=175> */
[----:B------:R-:W-:Y:S01]  /*0af0*/  UMOV UR23, UR26 ;  /* 0x0000001a00177c82 */ /* 0x000fe20008000000 */
[----:B------:R-:W1:Y:S01]  /*0b00*/  S2R R94, SR_LANEID ;  /* 0x00000000005e7919 */ /* 0x000e620000000000 */
[----:B------:R-:W-:Y:S01]  /*0b10*/  UMOV UR6, URZ ;  /* 0x0000003f00067c82 */ /* 0x000fe20008000000 */
[----:B---3--:R-:W-:Y:S02]  /*0b20*/  SHF.L.U32 R0, R95, 0x4, RZ ;  /* 0x000000045f007819 */ /* 0x008fe400000006ff */
[----:B-1----:R-:W-:Y:S02]  /*0b30*/  SHF.R.S32.HI R2, RZ, 0x1f, R95 ;  /* 0x0000001fff027819 */ /* 0x002fe4000001145f */
[----:B------:R-:W-:-:S02]  /*0b40*/  LOP3.LUT R0, R0, 0xfffffe00, RZ, 0xc0, !PT ;  /* 0xfffffe0000007812 */ /* 0x000fc400078ec0ff */
[----:B------:R-:W-:Y:S02]  /*0b50*/  LEA.HI R2, R2, R95, RZ, 0x5 ;  /* 0x0000005f02027211 */ /* 0x000fe400078f28ff */
[----:B------:R-:W-:Y:S02]  /*0b60*/  LOP3.LUT R78, R0, 0x1f, R95, 0xf8, !PT ;  /* 0x0000001f004e7812 */ /* 0x000fe400078ef85f */
[----:B------:R-:W-:Y:S02]  /*0b70*/  SHF.R.S32.HI R0, RZ, 0x5, R2 ;  /* 0x00000005ff007819 */ /* 0x000fe40000011402 */
[C---:B------:R-:W-:Y:S02]  /*0b80*/  LOP3.LUT R0, R78.reuse, 0x160, RZ, 0xfc, !PT ;  /* 0x000001604e007812 */ /* 0x040fe400078efcff */
[----:B------:R-:W-:Y:S02]  /*0b90*/  SHF.R.S32.HI R79, RZ, 0x1f, R78 ;  /* 0x0000001fff4f7819 */ /* 0x000fe4000001144e */
[C---:B------:R-:W-:Y:S01]  /*0ba0*/  LOP3.LUT R133, R78.reuse, 0x20, RZ, 0xfc, !PT ;  /* 0x000000204e857812 */ /* 0x040fe200078efcff */
[----:B------:R4:W-:Y:S01]  /*0bb0*/  STL [R1], R0 ;  /* 0x0000000001007387 */ /* 0x0009e20000100800 */
        /* <DEDUP_REMOVED lines=12> */
[----:B----4-:R-:W-:-:S02]  /*0c80*/  LOP3.LUT R162, R78, 0x1e0, RZ, 0xfc, !PT ;  /* 0x000001e04ea27812 */ /* 0x010fc400078efcff */
.L_x_1234:
[----:B------:R-:W3:Y:S01]  /*0c90*/  LDL R137, [R1] ;  /* 0x0000000001897983 */ /* 0x000ee20000100800 */
[----:B------:R-:W-:Y:S01]  /*0ca0*/  ULDC UR26, c[0x0][0x174] ;  /* 0x00005d00001a7ab9 */ /* 0x000fe20000000800 */
[C---:B------:R-:W-:Y:S01]  /*0cb0*/  LEA R2, P3, R78.reuse, UR16, 0x2 ;  /* 0x000000104e027c11 */ /* 0x040fe2000f8610ff */
[----:B------:R-:W-:Y:S01]  /*0cc0*/  UIADD3 UR26, -UR6, UR26, URZ ;  /* 0x0000001a061a7290 */ /* 0x000fe2000fffe13f */
[----:B------:R-:W-:Y:S01]  /*0cd0*/  CS2R R4, SRZ ;  /* 0x0000000000047805 */ /* 0x000fe2000001ff00 */
[----:B------:R-:W-:Y:S01]  /*0ce0*/  ULDC UR7, c[0x0][0x168] ;  /* 0x00005a0000077ab9 */ /* 0x000fe20000000800 */
[----:B------:R-:W-:Y:S01]  /*0cf0*/  LEA.HI.X R3, R78, UR17, R79, 0x2, P3 ;  /* 0x000000114e037c11 */ /* 0x000fe200098f144f */
[----:B------:R-:W-:Y:S01]  /*0d00*/  ULEA UR27, UR26, 0xfffff800, 0xb ;  /* 0xfffff8001a1b7891 */ /* 0x000fe2000f8e583f */
[----:B------:R-:W-:Y:S01]  /*0d10*/  HFMA2.MMA R0, -RZ, RZ, 0, 0 ;  /* 0x00000000ff007435 */ /* 0x000fe200000001ff */
[----:B------:R-:W-:Y:S01]  /*0d20*/  CS2R R6, SRZ ;  /* 0x0000000000067805 */ /* 0x000fe2000001ff00 */
[----:B------:R-:W-:Y:S01]  /*0d30*/  CS2R R8, SRZ ;  /* 0x0000000000087805 */ /* 0x000fe2000001ff00 */
[----:B------:R-:W-:Y:S01]  /*0d40*/  UIADD3 UR7, -UR27, UR7, URZ ;  /* 0x000000071b077290 */ /* 0x000fe2000fffe13f */
[----:B------:R-:W-:Y:S01]  /*0d50*/  CS2R R10, SRZ ;  /* 0x00000000000a7805 */ /* 0x000fe2000001ff00 */
[----:B------:R-:W-:Y:S01]  /*0d60*/  CS2R R12, SRZ ;  /* 0x00000000000c7805 */ /* 0x000fe2000001ff00 */
[----:B------:R-:W-:-:S03]  /*0d70*/  CS2R R14, SRZ ;  /* 0x00000000000e7805 */ /* 0x000fc6000001ff00 */
        /* <DEDUP_REMOVED lines=16> */
[----:B------:R1:W2:Y:S04]  /*0e80*/  @!P6 LDG.E R9, [R2.64+0x200] ;  /* 0x000200280209e981 */ /* 0x0002a8000c1e1900 */
[----:B------:R1:W2:Y:S01]  /*0e90*/  @!P5 LDG.E R6, [R2.64+0x280] ;  /* 0x000280280206d981 */ /* 0x0002a2000c1e1900 */
[----:B------:R-:W-:-:S03]  /*0ea0*/  ISETP.GE.AND P5, PT, R165, UR7, PT ;  /* 0x00000007a5007c0c */ /* 0x000fc6000bfa6270 */
[----:B------:R1:W2:Y:S01]  /*0eb0*/  @!P3 LDG.E R11, [R2.64+0x300] ;  /* 0x00030028020bb981 */ /* 0x0002a2000c1e1900 */
[----:B------:R-:W-:-:S03]  /*0ec0*/  ISETP.GE.AND P3, PT, R164, UR7, PT ;  /* 0x00000007a4007c0c */ /* 0x000fc6000bf66270 */
[----:B------:R1:W2:Y:S01]  /*0ed0*/  @!P2 LDG.E R8, [R2.64+0x380] ;  /* 0x000380280208a981 */ /* 0x0002a2000c1e1900 */
[----:B------:R-:W-:Y:S01]  /*0ee0*/  ISETP.GE.AND P2, PT, R163, UR7, PT ;  /* 0x00000007a3007c0c */ /* 0x000fe2000bf46270 */
[----:B------:R-:W-:Y:S01]  /*0ef0*/  CS2R R16, SRZ ;  /* 0x0000000000107805 */ /* 0x000fe2000001ff00 */
[----:B------:R-:W-:Y:S01]  /*0f00*/  MOV R19, RZ ;  /* 0x000000ff00137202 */ /* 0x000fe20000000f00 */
[----:B------:R1:W2:Y:S04]  /*0f10*/  @!P1 LDG.E R13, [R2.64+0x400] ;  /* 0x00040028020d9981 */ /* 0x0002a8000c1e1900 */
[----:B------:R1:W2:Y:S04]  /*0f20*/  @!P0 LDG.E R10, [R2.64+0x480] ;  /* 0x00048028020a8981 */ /* 0x0002a8000c1e1900 */
[----:B------:R1:W2:Y:S01]  /*0f30*/  @!P4 LDG.E R15, [R2.64+0x500] ;  /* 0x00050028020fc981 */ /* 0x0002a2000c1e1900 */
[----:B------:R-:W-:-:S03]  /*0f40*/  ISETP.GE.AND P1, PT, R162, UR7, PT ;  /* 0x00000007a2007c0c */ /* 0x000fc6000bf26270 */
[----:B------:R1:W2:Y:S04]  /*0f50*/  @!P5 LDG.E R17, [R2.64+0x600] ;  /* 0x000600280211d981 */ /* 0x0002a8000c1e1900 */
[----:B------:R1:W2:Y:S04]  /*0f60*/  @!P3 LDG.E R14, [R2.64+0x680] ;  /* 0x00068028020eb981 */ /* 0x0002a8000c1e1900 */
[----:B------:R1:W2:Y:S04]  /*0f70*/  @!P2 LDG.E R19, [R2.64+0x700] ;  /* 0x000700280213a981 */ /* 0x0002a8000c1e1900 */
[----:B------:R1:W2:Y:S01]  /*0f80*/  @!P1 LDG.E R16, [R2.64+0x780] ;  /* 0x0007802802109981 */ /* 0x0002a2000c1e1900 */
[----:B---3--:R-:W-:-:S13]  /*0f90*/  ISETP.GE.AND P6, PT, R137, UR7, PT ;  /* 0x0000000789007c0c */ /* 0x008fda000bfc6270 */
[----:B------:R1:W3:Y:S01]  /*0fa0*/  @!P6 LDG.E R12, [R2.64+0x580] ;  /* 0x00058028020ce981 */ /* 0x0002e2000c1e1900 */
        /* <DEDUP_REMOVED lines=12> */
[----:B------:R-:W-:Y:S02]  /*1070*/  LEA.HI.SX32 R25, R25, R18, 0x1b ;  /* 0x0000001219197211 */ /* 0x000fe400078fdaff */
[C---:B-1----:R-:W-:Y:S02]  /*1080*/  IADD3 R3, R18.reuse, 0xe0, RZ ;  /* 0x000000e012037810 */ /* 0x042fe40007ffe0ff */
[----:B------:R-:W-:-:S02]  /*1090*/  IADD3 R33, R18, 0x100, RZ ;  /* 0x0000010012217810 */ /* 0x000fc40007ffe0ff */
[----:B------:R-:W-:Y:S02]  /*10a0*/  SHF.L.U32 R92, R92, 0x2, RZ ;  /* 0x000000025c5c7819 */ /* 0x000fe400000006ff */
[-C--:B------:R-:W-:Y:S02]  /*10b0*/  LEA.HI.SX32 R27, R27, R18.reuse, 0x1b ;  /* 0x000000121b1b7211 */ /* 0x080fe400078fdaff */
[C---:B------:R-:W-:Y:S02]  /*10c0*/  IADD3 R35, R18.reuse, 0x120, RZ ;  /* 0x0000012012237810 */ /* 0x040fe40007ffe0ff */
[----:B------:R-:W-:Y:S02]  /*10d0*/  LEA.HI.SX32 R29, R29, R18, 0x1b ;  /* 0x000000121d1d7211 */ /* 0x000fe400078fdaff */
[----:B------:R-:W-:Y:S01]  /*10e0*/  SHF.L.U32 R91, R21, 0x2, RZ ;  /* 0x00000002155b7819 */ /* 0x000fe200000006ff */
[----:B------:R-:W-:Y:S01]  /*10f0*/  IMAD.SHL.U32 R89, R25, 0x4, RZ ;  /* 0x0000000419597824 */ /* 0x000fe200078e00ff */
[----:B------:R-:W-:-:S02]  /*1100*/  IADD3 R37, R18, 0x140, RZ ;  /* 0x0000014012257810 */ /* 0x000fc40007ffe0ff */
[-C--:B------:R-:W-:Y:S02]  /*1110*/  LEA.HI.SX32 R31, R31, R18.reuse, 0x1b ;  /* 0x000000121f1f7211 */ /* 0x080fe400078fdaff */
[----:B------:R-:W-:Y:S02]  /*1120*/  SHF.L.U32 R90, R23, 0x2, RZ ;  /* 0x00000002175a7819 */ /* 0x000fe400000006ff */
[C---:B------:R-:W-:Y:S02]  /*1130*/  IADD3 R39, R18.reuse, 0x160, RZ ;  /* 0x0000016012277810 */ /* 0x040fe40007ffe0ff */
[-C--:B------:R-:W-:Y:S01]  /*1140*/  LEA.HI.SX32 R3, R3, R18.reuse, 0x1b ;  /* 0x0000001203037211 */ /* 0x080fe200078fdaff */
[----:B----4-:R-:W-:Y:S01]  /*1150*/  STS [R92], R5 ;  /* 0x000000055c007388 */ /* 0x010fe20000000800 */
[----:B------:R-:W-:Y:S02]  /*1160*/  IADD3 R41, R18, 0x180, RZ ;  /* 0x0000018012297810 */ /* 0x000fe40007ffe0ff */
[----:B------:R-:W-:-:S02]  /*1170*/  LEA.HI.SX32 R33, R33, R18, 0x1b ;  /* 0x0000001221217211 */ /* 0x000fc400078fdaff */
[----:B------:R-:W-:Y:S01]  /*1180*/  SHF.L.U32 R88, R27, 0x2, RZ ;  /* 0x000000021b587819 */ /* 0x000fe200000006ff */
[----:B-----5:R1:W-:Y:S01]  /*1190*/  STS [R91+0x80], R0 ;  /* 0x000080005b007388 */ /* 0x0203e20000000800 */
[C---:B------:R-:W-:Y:S02]  /*11a0*/  IADD3 R43, R18.reuse, 0x1a0, RZ ;  /* 0x000001a0122b7810 */ /* 0x040fe40007ffe0ff */
[-C--:B------:R-:W-:Y:S02]  /*11b0*/  LEA.HI.SX32 R35, R35, R18.reuse, 0x1b ;  /* 0x0000001223237211 */ /* 0x080fe400078fdaff */
[----:B------:R-:W-:Y:S01]  /*11c0*/  SHF.L.U32 R77, R29, 0x2, RZ ;  /* 0x000000021d4d7819 */ /* 0x000fe200000006ff */
[----:B--2---:R2:W-:Y:S01]  /*11d0*/  STS [R90+0x100], R7 ;  /* 0x000100075a007388 */ /* 0x0045e20000000800 */
[----:B------:R-:W-:Y:S02]  /*11e0*/  IADD3 R45, R18, 0x1c0, RZ ;  /* 0x000001c0122d7810 */ /* 0x000fe40007ffe0ff */
[----:B------:R-:W-:-:S02]  /*11f0*/  LEA.HI.SX32 R37, R37, R18, 0x1b ;  /* 0x0000001225257211 */ /* 0x000fc400078fdaff */
[----:B------:R-:W-:Y:S01]  /*1200*/  SHF.L.U32 R76, R31, 0x2, RZ ;  /* 0x000000021f4c7819 */ /* 0x000fe200000006ff */
[----:B------:R-:W-:Y:S01]  /*1210*/  STS [R89+0x180], R4 ;  /* 0x0001800459007388 */ /* 0x000fe20000000800 */
[-C--:B------:R-:W-:Y:S02]  /*1220*/  LEA.HI.SX32 R39, R39, R18.reuse, 0x1b ;  /* 0x0000001227277211 */ /* 0x080fe400078fdaff */
[----:B------:R-:W-:Y:S01]  /*1230*/  SHF.L.U32 R75, R3, 0x2, RZ ;  /* 0x00000002034b7819 */ /* 0x000fe200000006ff */
[----:B------:R4:W-:Y:S01]  /*1240*/  STS [R88+0x200], R9 ;  /* 0x0002000958007388 */ /* 0x0009e20000000800 */
[-C--:B------:R-:W-:Y:S02]  /*1250*/  LEA.HI.SX32 R41, R41, R18.reuse, 0x1b ;  /* 0x0000001229297211 */ /* 0x080fe400078fdaff */
[----:B------:R-:W-:Y:S01]  /*1260*/  SHF.L.U32 R74, R33, 0x2, RZ ;  /* 0x00000002214a7819 */ /* 0x000fe200000006ff */
[----:B------:R-:W-:Y:S01]  /*1270*/  STS [R77+0x280], R6 ;  /* 0x000280064d007388 */ /* 0x000fe20000000800 */
[----:B------:R-:W-:-:S02]  /*1280*/  LEA.HI.SX32 R43, R43, R18, 0x1b ;  /* 0x000000122b2b7211 */ /* 0x000fc400078fdaff */
[----:B------:R-:W-:Y:S01]  /*1290*/  SHF.L.U32 R73, R35, 0x2, RZ ;  /* 0x0000000223497819 */ /* 0x000fe200000006ff */
[----:B------:R5:W-:Y:S01]  /*12a0*/  STS [R76+0x300], R11 ;  /* 0x0003000b4c007388 */ /* 0x000be20000000800 */
[----:B------:R-:W-:Y:S02]  /*12b0*/  LEA.HI.SX32 R45, R45, R18, 0x1b ;  /* 0x000000122d2d7211 */ /* 0x000fe400078fdaff */
[----:B------:R-:W-:Y:S01]  /*12c0*/  SHF.L.U32 R72, R37, 0x2, RZ ;  /* 0x0000000225487819 */ /* 0x000fe200000006ff */
[----:B------:R-:W-:Y:S01]  /*12d0*/  STS [R75+0x380], R8 ;  /* 0x000380084b007388 */ /* 0x000fe20000000800 */
[----:B------:R-:W-:Y:S02]  /*12e0*/  SHF.L.U32 R71, R39, 0x2, RZ ;  /* 0x0000000227477819 */ /* 0x000fe400000006ff */
[----:B------:R-:W-:Y:S01]  /*12f0*/  SHF.L.U32 R70, R41, 0x2, RZ ;  /* 0x0000000229467819 */ /* 0x000fe200000006ff */
[----:B------:R0:W-:Y:S01]  /*1300*/  STS [R74+0x400], R13 ;  /* 0x0004000d4a007388 */ /* 0x0001e20000000800 */
[----:B------:R-:W-:-:S02]  /*1310*/  SHF.L.U32 R69, R43, 0x2, RZ ;  /* 0x000000022b457819 */ /* 0x000fc400000006ff */
[----:B------:R-:W-:Y:S01]  /*1320*/  SHF.L.U32 R68, R45, 0x2, RZ ;  /* 0x000000022d447819 */ /* 0x000fe200000006ff */
[----:B------:R-:W-:Y:S01]  /*1330*/  STS [R73+0x480], R10 ;  /* 0x0004800a49007388 */ /* 0x000fe20000000800 */
[----:B-1----:R-:W-:-:S03]  /*1340*/  LEA R0, R94, R93, 0x4 ;  /* 0x0000005d5e007211 */ /* 0x002fc600078e20ff */
[----:B------:R1:W-:Y:S01]  /*1350*/  STS [R72+0x500], R15 ;  /* 0x0005000f48007388 */ /* 0x0003e20000000800 */
[----:B------:R-:W-:Y:S02]  /*1360*/  IADD3 R47, R18, 0x1e0, RZ ;  /* 0x000001e0122f7810 */ /* 0x000fe40007ffe0ff */
[C---:B------:R-:W-:Y:S02]  /*1370*/  IADD3 R3, R0.reuse, 0x1, RZ ;  /* 0x0000000100037810 */ /* 0x040fe40007ffe0ff */
[C---:B------:R-:W-:Y:S02]  /*1380*/  IADD3 R155, R0.reuse, 0x2, RZ ;  /* 0x00000002009b7810 */ /* 0x040fe40007ffe0ff */
[C---:B--2---:R-:W-:Y:S02]  /*1390*/  IADD3 R7, R0.reuse, 0x3, RZ ;  /* 0x0000000300077810 */ /* 0x044fe40007ffe0ff */
[C---:B------:R-:W-:Y:S02]  /*13a0*/  IADD3 R153, R0.reuse, 0x4, RZ ;  /* 0x0000000400997810 */ /* 0x040fe40007ffe0ff */
[----:B----4-:R-:W-:-:S02]  /*13b0*/  IADD3 R9, R0, 0x5, RZ ;  /* 0x0000000500097810 */ /* 0x010fc40007ffe0ff */
[C---:B------:R-:W-:Y:S02]  /*13c0*/  IADD3 R151, R0.reuse, 0x6, RZ ;  /* 0x0000000600977810 */ /* 0x040fe40007ffe0ff */
[C---:B-----5:R-:W-:Y:S02]  /*13d0*/  IADD3 R11, R0.reuse, 0x7, RZ ;  /* 0x00000007000b7810 */ /* 0x060fe40007ffe0ff */
[C---:B------:R-:W-:Y:S02]  /*13e0*/  IADD3 R149, R0.reuse, 0x8, RZ ;  /* 0x0000000800957810 */ /* 0x040fe40007ffe0ff */
[C---:B0-----:R-:W-:Y:S02]  /*13f0*/  IADD3 R13, R0.reuse, 0x9, RZ ;  /* 0x00000009000d7810 */ /* 0x041fe40007ffe0ff */
[C---:B------:R-:W-:Y:S02]  /*1400*/  IADD3 R147, R0.reuse, 0xa, RZ ;  /* 0x0000000a00937810 */ /* 0x040fe40007ffe0ff */
[----:B-1----:R-:W-:-:S02]  /*1410*/  IADD3 R15, R0, 0xb, RZ ;  /* 0x0000000b000f7810 */ /* 0x002fc40007ffe0ff */
[C---:B------:R-:W-:Y:S02]  /*1420*/  IADD3 R145, R0.reuse, 0xc, RZ ;  /* 0x0000000c00917810 */ /* 0x040fe40007ffe0ff */
[----:B------:R-:W-:Y:S02]  /*1430*/  IADD3 R143, R0, 0xe, RZ ;  /* 0x0000000e008f7810 */ /* 0x000fe40007ffe0ff */
[----:B------:R-:W-:Y:S02]  /*1440*/  LEA.HI.SX32 R47, R47, R18, 0x1b ;  /* 0x000000122f2f7211 */ /* 0x000fe400078fdaff */
        /* <DEDUP_REMOVED lines=12> */
[----:B------:R-:W-:Y:S02]  /*1510*/  LEA.HI.SX32 R143, R143, R0, 0x1b ;  /* 0x000000008f8f7211 */ /* 0x000fe400078fdaff */
[----:B------:R-:W-:Y:S02]  /*1520*/  SHF.L.U32 R67, R47, 0x2, RZ ;  /* 0x000000022f437819 */ /* 0x000fe400000006ff */
[----:B------:R-:W-:-:S02]  /*1530*/  SHF.L.U32 R22, R78, 0x2, RZ ;  /* 0x000000024e167819 */ /* 0x000fc400000006ff */
[----:B------:R-:W-:Y:S02]  /*1540*/  SHF.L.U64.HI R20, R78, 0x2, R79 ;  /* 0x000000024e147819 */ /* 0x000fe4000001024f */
[----:B------:R-:W-:-:S04]  /*1550*/  IADD3 R160, P0, R22, UR18, RZ ;  /* 0x0000001216a07c10 */ /* 0x000fc8000ff1e0ff */
[----:B------:R-:W-:Y:S02]  /*1560*/  IADD3.X R161, R20, UR19, RZ, P0, !PT ;  /* 0x0000001314a17c10 */ /* 0x000fe400087fe4ff */
[----:B------:R-:W-:Y:S01]  /*1570*/  ISETP.GE.AND P0, PT, R133, UR7, PT ;  /* 0x0000000785007c0c */ /* 0x000fe2000bf06270 */
[----:B------:R-:W-:Y:S01]  /*1580*/  CS2R R4, SRZ ;  /* 0x0000000000047805 */ /* 0x000fe2000001ff00 */
[----:B------:R-:W-:Y:S01]  /*1590*/  HFMA2.MMA R10, -RZ, RZ, 0, 0 ;  /* 0x00000000ff0a7435 */ /* 0x000fe200000001ff */
[----:B------:R-:W-:Y:S02]  /*15a0*/  LEA R2, P1, R78, UR20, 0x2 ;  /* 0x000000144e027c11 */ /* 0x000fe4000f8210ff */
[----:B------:R-:W-:Y:S02]  /*15b0*/  ISETP.GE.AND P2, PT, R132, UR7, PT ;  /* 0x0000000784007c0c */ /* 0x000fe4000bf46270 */
[C---:B------:R-:W-:Y:S02]  /*15c0*/  LEA.HI.X R3, R78.reuse, UR21, R79, 0x2, P1 ;  /* 0x000000154e037c11 */ /* 0x040fe400088f144f */
[----:B------:R-:W-:-:S02]  /*15d0*/  ISETP.GE.AND P1, PT, R78, UR7, PT ;  /* 0x000000074e007c0c */ /* 0x000fc4000bf26270 */
[----:B------:R-:W-:Y:S02]  /*15e0*/  ISETP.GE.AND P3, PT, R127, UR7, PT ;  /* 0x000000077f007c0c */ /* 0x000fe4000bf66270 */
[----:B------:R-:W-:Y:S01]  /*15f0*/  ISETP.GE.AND P4, PT, R124, UR7, PT ;  /* 0x000000077c007c0c */ /* 0x000fe2000bf86270 */
[----:B------:R-:W-:Y:S01]  /*1600*/  HFMA2.MMA R6, -RZ, RZ, 0, 0 ;  /* 0x00000000ff067435 */ /* 0x000fe200000001ff */
[----:B------:R-:W-:Y:S02]  /*1610*/  ISETP.GE.AND P5, PT, R126, UR7, PT ;  /* 0x000000077e007c0c */ /* 0x000fe4000bfa6270 */
[----:B------:R-:W-:Y:S02]  /*1620*/  ISETP.GE.AND P6, PT, R125, UR7, PT ;  /* 0x000000077d007c0c */ /* 0x000fe4000bfc6270 */
[----:B------:R-:W-:Y:S01]  /*1630*/  MOV R27, RZ ;  /* 0x000000ff001b7202 */ /* 0x000fe20000000f00 */
[----:B------:R-:W-:Y:S01]  /*1640*/  IMAD.MOV.U32 R21, RZ, RZ, RZ ;  /* 0x000000ffff157224 */ /* 0x000fe200078e00ff */
[----:B------:R-:W-:Y:S01]  /*1650*/  HFMA2.MMA R8, -RZ, RZ, 0, 0 ;  /* 0x00000000ff087435 */ /* 0x000fe200000001ff */
[----:B------:R-:W-:-:S02]  /*1660*/  MOV R25, RZ ;  /* 0x000000ff00197202 */ /* 0x000fc40000000f00 */
[----:B------:R-:W-:Y:S02]  /*1670*/  MOV R23, RZ ;  /* 0x000000ff00177202 */ /* 0x000fe40000000f00 */
[----:B------:R-:W-:Y:S02]  /*1680*/  MOV R29, RZ ;  /* 0x000000ff001d7202 */ /* 0x000fe40000000f00 */
[----:B------:R-:W-:Y:S01]  /*1690*/  MOV R31, RZ ;  /* 0x000000ff001f7202 */ /* 0x000fe20000000f00 */
[----:B------:R-:W-:Y:S01]  /*16a0*/  IMAD.MOV.U32 R18, RZ, RZ, RZ ;  /* 0x000000ffff127224 */ /* 0x000fe200078e00ff */
[----:B------:R-:W-:Y:S01]  /*16b0*/  MOV R33, RZ ;  /* 0x000000ff00217202 */ /* 0x000fe20000000f00 */
[----:B---3--:R-:W-:Y:S04]  /*16c0*/  STS [R71+0x580], R12 ;  /* 0x0005800c47007388 */ /* 0x008fe80000000800 */
[----:B------:R0:W-:Y:S04]  /*16d0*/  STS [R70+0x600], R17 ;  /* 0x0006001146007388 */ /* 0x0001e80000000800 */
[----:B------:R-:W-:Y:S04]  /*16e0*/  STS [R69+0x680], R14 ;  /* 0x0006800e45007388 */ /* 0x000fe80000000800 */
[----:B------:R1:W-:Y:S01]  /*16f0*/  STS [R68+0x700], R19 ;  /* 0x0007001344007388 */ /* 0x0003e20000000800 */
[----:B0-----:R-:W-:-:S04]  /*1700*/  IADD3 R17, R0, 0xd, RZ ;  /* 0x0000000d00117810 */ /* 0x001fc80007ffe0ff */
[----:B------:R-:W-:Y:S02]  /*1710*/  LEA.HI.SX32 R144, R17, R0, 0x1b ;  /* 0x0000000011907211 */ /* 0x000fe400078fdaff */
[----:B-1----:R-:W-:-:S04]  /*1720*/  IADD3 R19, R0, 0xf, RZ ;  /* 0x0000000f00137810 */ /* 0x002fc80007ffe0ff */
[-C--:B------:R-:W-:Y:S02]  /*1730*/  LEA.HI.SX32 R142, R19, R0.reuse, 0x1b ;  /* 0x00000000138e7211 */ /* 0x080fe400078fdaff */
[----:B------:R-:W-:Y:S01]  /*1740*/  LEA.HI.SX32 R0, R0, R0, 0x1b ;  /* 0x0000000000007211 */ /* 0x000fe200078fdaff */
[----:B------:R0:W-:Y:S01]  /*1750*/  STS [R67+0x780], R16 ;  /* 0x0007801043007388 */ /* 0x0001e20000000800 */
[----:B------:R-:W-:-:S06]  /*1760*/  NOP ;  /* 0x0000000000007918 */ /* 0x000fcc0000000000 */
[----:B------:R-:W-:Y:S01]  /*1770*/  SHF.L.U32 R66, R0, 0x2, RZ ;  /* 0x0000000200427819 */ /* 0x000fe200000006ff */
[----:B------:R-:W-:Y:S04]  /*1780*/  LDS R64, [R156.X4+0x4] ;  /* 0x000004009c407984 */ /* 0x000fe80000004800 */
[----:B------:R-:W-:Y:S04]  /*1790*/  LDS R65, [R66] ;  /* 0x0000000042417984 */ /* 0x000fe80000000800 */
        /* <DEDUP_REMOVED lines=15> */
[----:B------:R-:W2:Y:S01]  /*1890*/  @!P0 LDG.E R4, [R160.64+0x80] ;  /* 0x00008028a0048981 */ /* 0x000ea2000c1e1900 */
[----:B------:R-:W-:-:S03]  /*18a0*/  ISETP.GE.AND P0, PT, R123, UR7, PT ;  /* 0x000000077b007c0c */ /* 0x000fc6000bf06270 */
[----:B------:R-:W3:Y:S01]  /*18b0*/  @!P1 LDG.E R5, [R160.64] ;  /* 0x00000028a0059981 */ /* 0x000ee2000c1e1900 */
[----:B------:R-:W-:-:S03]  /*18c0*/  HFMA2.MMA R12, -RZ, RZ, 0, 0 ;  /* 0x00000000ff0c7435 */ /* 0x000fc600000001ff */
[----:B------:R-:W4:Y:S01]  /*18d0*/  @!P2 LDG.E R21, [R160.64+0x100] ;  /* 0x00010028a015a981 */ /* 0x000f22000c1e1900 */
[----:B------:R-:W-:-:S03]  /*18e0*/  HFMA2.MMA R14, -RZ, RZ, 0, 0 ;  /* 0x00000000ff0e7435 */ /* 0x000fc600000001ff */
[----:B------:R-:W5:Y:S04]  /*18f0*/  @!P3 LDG.E R6, [R160.64+0x180] ;  /* 0x00018028a006b981 */ /* 0x000f68000c1e1900 */
[----:B------:R-:W5:Y:S01]  /*1900*/  @!P0 LDG.E R10, [R160.64+0x380] ;  /* 0x00038028a00a8981 */ /* 0x000f62000c1e1900 */
[----:B------:R-:W-:Y:S02]  /*1910*/  ISETP.GE.AND P0, PT, R122, UR7, PT ;  /* 0x000000077a007c0c */ /* 0x000fe4000bf06270 */
[----:B------:R-:W-:Y:S01]  /*1920*/  ISETP.GE.AND P1, PT, R159, UR7, PT ;  /* 0x000000079f007c0c */ /* 0x000fe2000bf26270 */
[----:B------:R-:W5:Y:S01]  /*1930*/  @!P4 LDG.E R25, [R160.64+0x300] ;  /* 0x00030028a019c981 */ /* 0x000f62000c1e1900 */
[----:B------:R-:W-:Y:S02]  /*1940*/  ISETP.GE.AND P2, PT, R137, UR7, PT ;  /* 0x0000000789007c0c */ /* 0x000fe4000bf46270 */
[----:B------:R-:W-:Y:S01]  /*1950*/  ISETP.GE.AND P3, PT, R165, UR7, PT ;  /* 0x00000007a5007c0c */ /* 0x000fe2000bf66270 */
[----:B------:R-:W5:Y:S01]  /*1960*/  @!P5 LDG.E R23, [R160.64+0x200] ;  /* 0x00020028a017d981 */ /* 0x000f62000c1e1900 */
[----:B------:R-:W-:Y:S01]  /*1970*/  ISETP.GE.AND P4, PT, R164, UR7, PT ;  /* 0x00000007a4007c0c */ /* 0x000fe2000bf86270 */
[----:B0-----:R-:W-:-:S02]  /*1980*/  HFMA2.MMA R16, -RZ, RZ, 0, 0 ;  /* 0x00000000ff107435 */ /* 0x001fc400000001ff */
[----:B------:R-:W5:Y:S04]  /*1990*/  @!P6 LDG.E R8, [R160.64+0x280] ;  /* 0x00028028a008e981 */ /* 0x000f68000c1e1900 */
[----:B------:R-:W5:Y:S01]  /*19a0*/  @!P0 LDG.E R27, [R160.64+0x400] ;  /* 0x00040028a01b8981 */ /* 0x000f62000c1e1900 */
[----:B------:R-:W-:Y:S02]  /*19b0*/  ISETP.GE.AND P0, PT, R134, UR7, PT ;  /* 0x0000000786007c0c */ /* 0x000fe4000bf06270 */
[----:B------:R-:W-:Y:S01]  /*19c0*/  ISETP.GE.AND P5, PT, R163, UR7, PT ;  /* 0x00000007a3007c0c */ /* 0x000fe2000bfa6270 */
[----:B------:R-:W5:Y:S01]  /*19d0*/  @!P1 LDG.E R29, [R160.64+0x500] ;  /* 0x00050028a01d9981 */ /* 0x000f62000c1e1900 */
[----:B------:R-:W-:-:S03]  /*19e0*/  ISETP.GE.AND P6, PT, R162, UR7, PT ;  /* 0x00000007a2007c0c */ /* 0x000fc6000bfc6270 */
[----:B------:R-:W5:Y:S04]  /*19f0*/  @!P2 LDG.E R14, [R160.64+0x580] ;  /* 0x00058028a00ea981 */ /* 0x000f68000c1e1900 */
[----:B------:R-:W5:Y:S04]  /*1a00*/  @!P3 LDG.E R31, [R160.64+0x600] ;  /* 0x00060028a01fb981 */ /* 0x000f68000c1e1900 */
        /* <DEDUP_REMOVED lines=8> */
[----:B------:R-:W-:Y:S01]  /*1a90*/  HFMA2.MMA R7, -RZ, RZ, 0, 0 ;  /* 0x00000000ff077435 */ /* 0x000fe200000001ff */
[----:B------:R-:W-:Y:S01]  /*1aa0*/  MOV R0, RZ ;  /* 0x000000ff00007202 */ /* 0x000fe20000000f00 */
[----:B------:R-:W-:Y:S01]  /*1ab0*/  HFMA2.MMA R9, -RZ, RZ, 0, 0 ;  /* 0x00000000ff097435 */ /* 0x000fe200000001ff */
[----:B------:R-:W-:Y:S02]  /*1ac0*/  MOV R11, RZ ;  /* 0x000000ff000b7202 */ /* 0x000fe40000000f00 */
[----:B------:R-:W-:-:S02]  /*1ad0*/  MOV R13, RZ ;  /* 0x000000ff000d7202 */ /* 0x000fc40000000f00 */
[----:B------:R-:W-:Y:S01]  /*1ae0*/  MOV R19, RZ ;  /* 0x000000ff00137202 */ /* 0x000fe20000000f00 */
[----:B---3--:R-:W-:Y:S04]  /*1af0*/  STS [R92], R5 ;  /* 0x000000055c007388 */ /* 0x008fe80000000800 */
[----:B--2---:R0:W-:Y:S04]  /*1b00*/  STS [R91+0x80], R4 ;  /* 0x000080045b007388 */ /* 0x0041e80000000800 */
[----:B----4-:R-:W-:Y:S04]  /*1b10*/  STS [R90+0x100], R21 ;  /* 0x000100155a007388 */ /* 0x010fe80000000800 */
[----:B-----5:R1:W-:Y:S04]  /*1b20*/  STS [R89+0x180], R6 ;  /* 0x0001800659007388 */ /* 0x0203e80000000800 */
[----:B------:R-:W-:Y:S04]  /*1b30*/  STS [R88+0x200], R23 ;  /* 0x0002001758007388 */ /* 0x000fe80000000800 */
        /* <DEDUP_REMOVED lines=10> */
[----:B------:R-:W-:Y:S01]  /*1be0*/  STS [R67+0x780], R18 ;  /* 0x0007801243007388 */ /* 0x000fe20000000800 */
[----:B------:R-:W-:-:S06]  /*1bf0*/  NOP ;  /* 0x0000000000007918 */ /* 0x000fcc0000000000 */
[----:B------:R-:W0:Y:S04]  /*1c00*/  LDS R49, [R66] ;  /* 0x0000000042317984 */ /* 0x000e280000000800 */
[----:B------:R-:W0:Y:S04]  /*1c10*/  LDS R48, [R156.X4+0x4] ;  /* 0x000004009c307984 */ /* 0x000e280000004800 */
[----:B------:R-:W0:Y:S04]  /*1c20*/  LDS R47, [R155.X4+0x8] ;  /* 0x000008009b2f7984 */ /* 0x000e280000004800 */
[----:B------:R-:W0:Y:S04]  /*1c30*/  LDS R46, [R154.X4+0xc] ;  /* 0x00000c009a2e7984 */ /* 0x000e280000004800 */
[----:B------:R-:W0:Y:S04]  /*1c40*/  LDS R45, [R153.X4+0x10] ;  /* 0x00001000992d7984 */ /* 0x000e280000004800 */
[----:B------:R-:W0:Y:S04]  /*1c50*/  LDS R44, [R152.X4+0x14] ;  /* 0x00001400982c7984 */ /* 0x000e280000004800 */
[----:B------:R-:W0:Y:S04]  /*1c60*/  LDS R43, [R151.X4+0x18] ;  /* 0x00001800972b7984 */ /* 0x000e280000004800 */
[----:B------:R0:W1:Y:S04]  /*1c70*/  LDS R42, [R150.X4+0x1c] ;  /* 0x00001c00962a7984 */ /* 0x0000680000004800 */
[----:B------:R0:W1:Y:S04]  /*1c80*/  LDS R41, [R149.X4+0x20] ;  /* 0x0000200095297984 */ /* 0x0000680000004800 */
[----:B------:R0:W1:Y:S04]  /*1c90*/  LDS R40, [R148.X4+0x24] ;  /* 0x0000240094287984 */ /* 0x0000680000004800 */
[----:B------:R0:W1:Y:S04]  /*1ca0*/  LDS R39, [R147.X4+0x28] ;  /* 0x0000280093277984 */ /* 0x0000680000004800 */
[----:B------:R0:W1:Y:S04]  /*1cb0*/  LDS R38, [R146.X4+0x2c] ;  /* 0x00002c0092267984 */ /* 0x0000680000004800 */
[----:B------:R0:W1:Y:S04]  /*1cc0*/  LDS R37, [R145.X4+0x30] ;  /* 0x0000300091257984 */ /* 0x0000680000004800 */
[----:B------:R0:W1:Y:S04]  /*1cd0*/  LDS R36, [R144.X4+0x34] ;  /* 0x0000340090247984 */ /* 0x0000680000004800 */
[----:B------:R0:W2:Y:S04]  /*1ce0*/  LDS R35, [R143.X4+0x38] ;  /* 0x000038008f237984 */ /* 0x0000a80000004800 */
[----:B------:R1:W4:Y:S04]  /*1cf0*/  LDS R34, [R142.X4+0x3c] ;  /* 0x00003c008e227984 */ /* 0x0003280000004800 */
[----:B------:R-:W-:Y:S01]  /*1d00*/  BAR.SYNC.DEFER_BLOCKING 0x0 ;  /* 0x0000000000007b1d */ /* 0x000fe20000010000 */
[----:B0-----:R-:W-:-:S06]  /*1d10*/  CS2R R4, SRZ ;  /* 0x0000000000047805 */ /* 0x001fcc000001ff00 */
[----:B------:R-:W5:Y:S01]  /*1d20*/  @!P0 LDG.E R5, [R2.64] ;  /* 0x0000002802058981 */ /* 0x000f62000c1e1900 */
[----:B------:R-:W-:-:S03]  /*1d30*/  ISETP.GE.AND P0, PT, R133, UR7, PT ;  /* 0x0000000785007c0c */ /* 0x000fc6000bf06270 */
[----:B------:R-:W5:Y:S01]  /*1d40*/  @!P1 LDG.E R7, [R2.64+0x100] ;  /* 0x0001002802079981 */ /* 0x000f62000c1e1900 */
[----:B------:R-:W-:Y:S01]  /*1d50*/  ISETP.GE.AND P1, PT, R126, UR7, PT ;  /* 0x000000077e007c0c */ /* 0x000fe2000bf26270 */
[----:B-1----:R-:W-:Y:S02]  /*1d60*/  HFMA2.MMA R6, -RZ, RZ, 0, 0 ;  /* 0x00000000ff067435 */ /* 0x002fe400000001ff */
[----:B--2---:R-:W-:Y:S02]  /*1d70*/  HFMA2.MMA R8, -RZ, RZ, 0, 0 ;  /* 0x00000000ff087435 */ /* 0x004fe400000001ff */
[----:B---3--:R-:W-:Y:S02]  /*1d80*/  HFMA2.MMA R10, -RZ, RZ, 0, 0 ;  /* 0x00000000ff0a7435 */ /* 0x008fe400000001ff */
[----:B----4-:R-:W-:Y:S01]  /*1d90*/  HFMA2.MMA R12, -RZ, RZ, 0, 0 ;  /* 0x00000000ff0c7435 */ /* 0x010fe200000001ff */
[----:B------:R-:W-:Y:S01]  /*1da0*/  IMAD.MOV.U32 R14, RZ, RZ, RZ ;  /* 0x000000ffff0e7224 */ /* 0x000fe200078e00ff */
[----:B------:R-:W2:Y:S01]  /*1db0*/  @!P0 LDG.E R0, [R2.64+0x80] ;  /* 0x0000802802008981 */ /* 0x000ea2000c1e1900 */
[----:B------:R-:W-:-:S03]  /*1dc0*/  ISETP.GE.AND P0, PT, R127, UR7, PT ;  /* 0x000000077f007c0c */ /* 0x000fc6000bf06270 */
[----:B------:R-:W3:Y:S01]  /*1dd0*/  @!P1 LDG.E R9, [R2.64+0x200] ;  /* 0x0002002802099981 */ /* 0x000ee2000c1e1900 */
[----:B------:R-:W-:Y:S01]  /*1de0*/  ISETP.GE.AND P1, PT, R124, UR7, PT ;  /* 0x000000077c007c0c */ /* 0x000fe2000bf26270 */
[----:B------:R-:W-:Y:S02]  /*1df0*/  HFMA2.MMA R16, -RZ, RZ, 0, 0 ;  /* 0x00000000ff107435 */ /* 0x000fe400000001ff */
[----:B------:R-:W4:Y:S04]  /*1e00*/  @!P2 LDG.E R12, [R2.64+0x580] ;  /* 0x00058028020ca981 */ /* 0x000f28000c1e1900 */
[----:B------:R-:W3:Y:S04]  /*1e10*/  @!P4 LDG.E R14, [R2.64+0x680] ;  /* 0x00068028020ec981 */ /* 0x000ee8000c1e1900 */
[----:B------:R-:W3:Y:S01]  /*1e20*/  @!P0 LDG.E R4, [R2.64+0x180] ;  /* 0x0001802802048981 */ /* 0x000ee2000c1e1900 */
[----:B------:R-:W-:-:S03]  /*1e30*/  ISETP.GE.AND P0, PT, R125, UR7, PT ;  /* 0x000000077d007c0c */ /* 0x000fc6000bf06270 */
[----:B------:R-:W4:Y:S01]  /*1e40*/  @!P1 LDG.E R11, [R2.64+0x300] ;  /* 0x00030028020b9981 */ /* 0x000f22000c1e1900 */
[----:B------:R-:W-:-:S03]  /*1e50*/  ISETP.GE.AND P1, PT, R122, UR7, PT ;  /* 0x000000077a007c0c */ /* 0x000fc6000bf26270 */
[----:B------:R-:W4:Y:S04]  /*1e60*/  @!P5 LDG.E R19, [R2.64+0x700] ;  /* 0x000700280213d981 */ /* 0x000f28000c1e1900 */
[----:B------:R-:W4:Y:S04]  /*1e70*/  @!P6 LDG.E R16, [R2.64+0x780] ;  /* 0x000780280210e981 */ /* 0x000f28000c1e1900 */
[----:B------:R-:W4:Y:S01]  /*1e80*/  @!P0 LDG.E R6, [R2.64+0x280] ;  /* 0x0002802802068981 */ /* 0x000f22000c1e1900 */
[----:B------:R-:W-:-:S03]  /*1e90*/  ISETP.GE.AND P0, PT, R123, UR7, PT ;  /* 0x000000077b007c0c */ /* 0x000fc6000bf06270 */
[----:B------:R-:W4:Y:S01]  /*1ea0*/  @!P1 LDG.E R13, [R2.64+0x400] ;  /* 0x00040028020d9981 */ /* 0x000f22000c1e1900 */
[----:B------:R-:W-:-:S09]  /*1eb0*/  ISETP.NE.AND P1, PT, R15, RZ, PT ;  /* 0x000000ff0f00720c */ /* 0x000fd20003f25270 */
[----:B------:R-:W4:Y:S01]  /*1ec0*/  @!P0 LDG.E R8, [R2.64+0x380] ;  /* 0x0003802802088981 */ /* 0x000f22000c1e1900 */
[----:B------:R-:W-:Y:S02]  /*1ed0*/  ISETP.NE.AND P0, PT, R17, RZ, PT ;  /* 0x000000ff1100720c */ /* 0x000fe40003f05270 */
[----:B------:R-:W-:Y:S02]  /*1ee0*/  MOV R15, RZ ;  /* 0x000000ff000f7202 */ /* 0x000fe40000000f00 */
[----:B------:R-:W-:-:S04]  /*1ef0*/  MOV R17, RZ ;  /* 0x000000ff00117202 */ /* 0x000fc80000000f00 */
[----:B------:R-:W4:Y:S04]  /*1f00*/  @!P1 LDG.E R15, [R2.64+0x500] ;  /* 0x00050028020f9981 */ /* 0x000f28000c1e1900 */
[----:B------:R-:W4:Y:S04]  /*1f10*/  @!P3 LDG.E R17, [R2.64+0x600] ;  /* 0x000600280211b981 */ /* 0x000f28000c1e1900 */
[----:B------:R-:W4:Y:S01]  /*1f20*/  @!P0 LDG.E R10, [R2.64+0x480] ;  /* 0x00048028020a8981 */ /* 0x000f22000c1e1900 */
[----:B------:R-:W-:-:S03]  /*1f30*/  FADD.FTZ R49, R49, UR5 ;  /* 0x0000000531317e21 */ /* 0x000fc60008010000 */
[----:B------:R0:W-:Y:S04]  /*1f40*/  STL [R1+0xd4], R20 ;  /* 0x0000d41401007387 */ /* 0x0001e80000100800 */
[----:B------:R0:W-:Y:S01]  /*1f50*/  STL [R1+0xd8], R22 ;  /* 0x0000d81601007387 */ /* 0x0001e20000100800 */
[----:B------:R-:W-:Y:S01]  /*1f60*/  FSETP.GTU.FTZ.AND P5, PT, R49, 20, PT ;  /* 0x41a000003100780b */ /* 0x000fe20003fbc000 */
[----:B------:R-:W-:Y:S02]  /*1f70*/  FADD.FTZ R48, R48, UR5 ;  /* 0x0000000530307e21 */ /* 0x000fe40008010000 */
[----:B------:R-:W-:Y:S02]  /*1f80*/  FADD.FTZ R47, R47, UR5 ;  /* 0x000000052f2f7e21 */ /* 0x000fe40008010000 */
[----:B------:R-:W-:-:S02]  /*1f90*/  FADD.FTZ R46, R46, UR5 ;  /* 0x000000052e2e7e21 */ /* 0x000fc40008010000 */
[----:B------:R-:W-:Y:S02]  /*1fa0*/  FADD.FTZ R45, R45, UR5 ;  /* 0x000000052d2d7e21 */ /* 0x000fe40008010000 */
[----:B------:R-:W-:Y:S01]  /*1fb0*/  FADD.FTZ R44, R44, UR5 ;  /* 0x000000052c2c7e21 */ /* 0x000fe20008010000 */
[----:B------:R-:W-:Y:S01]  /*1fc0*/  BSSY B0, `(.L_x_1144) ;  /* 0x0000039000007945 */ /* 0x000fe20003800000 */
[----:B------:R-:W-:Y:S01]  /*1fd0*/  ISETP.GE.AND P0, PT, R78, UR7, PT ;  /* 0x000000074e007c0c */ /* 0x000fe2000bf06270 */
[----:B------:R-:W-:Y:S01]  /*1fe0*/  FADD.FTZ R43, R43, UR5 ;  /* 0x000000052b2b7e21 */ /* 0x000fe20008010000 */
[----:B------:R-:W-:Y:S02]  /*1ff0*/  FSETP.GTU.FTZ.AND P4, PT, R48, 20, PT ;  /* 0x41a000003000780b */ /* 0x000fe40003f9c000 */
[----:B------:R-:W-:Y:S02]  /*2000*/  FSETP.GTU.FTZ.AND P3, PT, R47, 20, PT ;  /* 0x41a000002f00780b */ /* 0x000fe40003f7c000 */
[----:B------:R-:W-:-:S02]  /*2010*/  FSETP.GTU.FTZ.AND P2, PT, R46, 20, PT ;  /* 0x41a000002e00780b */ /* 0x000fc40003f5c000 */
[----:B------:R-:W-:Y:S02]  /*2020*/  FSETP.GTU.FTZ.AND P1, PT, R45, 20, PT ;  /* 0x41a000002d00780b */ /* 0x000fe40003f3c000 */
[----:B------:R-:W-:Y:S01]  /*2030*/  FSETP.GTU.FTZ.AND P6, PT, R44, 20, PT ;  /* 0x41a000002c00780b */ /* 0x000fe20003fdc000 */
[----:B-----5:R0:W-:Y:S04]  /*2040*/  STS [R92], R5 ;  /* 0x000000055c007388 */ /* 0x0201e80000000800 */
[----:B--2---:R0:W-:Y:S04]  /*2050*/  STS [R91+0x80], R0 ;  /* 0x000080005b007388 */ /* 0x0041e80000000800 */
[----:B------:R0:W-:Y:S04]  /*2060*/  STS [R90+0x100], R7 ;  /* 0x000100075a007388 */ /* 0x0001e80000000800 */
[----:B---3--:R0:W-:Y:S04]  /*2070*/  STS [R89+0x180], R4 ;  /* 0x0001800459007388 */ /* 0x0081e80000000800 */
[----:B------:R0:W-:Y:S04]  /*2080*/  STS [R88+0x200], R9 ;  /* 0x0002000958007388 */ /* 0x0001e80000000800 */
[----:B----4-:R0:W-:Y:S04]  /*2090*/  STS [R77+0x280], R6 ;  /* 0x000280064d007388 */ /* 0x0101e80000000800 */
[----:B------:R0:W-:Y:S04]  /*20a0*/  STS [R76+0x300], R11 ;  /* 0x0003000b4c007388 */ /* 0x0001e80000000800 */
        /* <DEDUP_REMOVED lines=8> */
[----:B------:R0:W-:Y:S01]  /*2130*/  STS [R67+0x780], R16 ;  /* 0x0007801043007388 */ /* 0x0001e20000000800 */
        /* <DEDUP_REMOVED lines=33> */
.L_x_1145:
[----:B------:R-:W-:Y:S05]  /*2350*/  BSYNC B0 ;  /* 0x0000000000007941 */ /* 0x000fea0003800000 */
.L_x_1144:
        /* <DEDUP_REMOVED lines=35> */
.L_x_1147:
[----:B------:R-:W-:Y:S05]  /*2590*/  BSYNC B0 ;  /* 0x0000000000007941 */ /* 0x000fea0003800000 */
.L_x_1146:
        /* <DEDUP_REMOVED lines=35> */
.L_x_1149:
[----:B------:R-:W-:Y:S05]  /*27d0*/  BSYNC B0 ;  /* 0x0000000000007941 */ /* 0x000fea0003800000 */
.L_x_1148:
[----:B------:R-:W-:Y:S01]  /*27e0*/  BSSY B0, `(.L_x_1150) ;  /* 0x0000023000007945 */ /* 0x000fe20003800000 */
[----:B------:R-:W-:Y:S01]  /*27f0*/  FSETP.GTU.FTZ.AND P3, PT, R41, 20, PT ;  /* 0x41a000002900780b */ /* 0x000fe20003f7c000 */
[----:B------:R-:W-:Y:S01]  /*2800*/  FADD.FTZ R40, R40, UR5 ;  /* 0x0000000528287e21 */ /* 0x000fe20008010000 */
[----:B------:R-:W-:Y:S06]  /*2810*/  @P2 BRA `(.L_x_1151) ;  /* 0x000001f000002947 */ /* 0x000fec0003800000 */
[----:B------:R-:W-:Y:S01]  /*2820*/  FMUL.FTZ R46, R46, 1.4426950216293334961 ;  /* 0x3fb8aa3b2e2e7820 */ /* 0x000fe20000410000 */
[----:B0-----:R-:W-:Y:S01]  /*2830*/  HFMA2.MMA R7, -RZ, RZ, 1.3056640625, -1.8671875 ;  /* 0x3d39bf78ff077435 */ /* 0x001fe200000001ff */
[----:B------:R-:W-:Y:S02]  /*2840*/  IMAD.MOV.U32 R4, RZ, RZ, 0x3e800000 ;  /* 0x3e800000ff047424 */ /* 0x000fe400078e00ff */
        /* <DEDUP_REMOVED lines=28> */
.L_x_1151:
[----:B------:R-:W-:Y:S05]  /*2a10*/  BSYNC B0 ;  /* 0x0000000000007941 */ /* 0x000fea0003800000 */
.L_x_1150:
[----:B------:R-:W-:Y:S01]  /*2a20*/  BSSY B0, `(.L_x_1152) ;  /* 0x0000023000007945 */ /* 0x000fe20003800000 */
[----:B------:R-:W-:Y:S01]  /*2a30*/  FSETP.GTU.FTZ.AND P2, PT, R40, 20, PT ;  /* 0x41a000002800780b */ /* 0x000fe20003f5c000 */
[----:B------:R-:W-:Y:S01]  /*2a40*/  FADD.FTZ R39, R39, UR5 ;  /* 0x0000000527277e21 */ /* 0x000fe20008010000 */
[----:B------:R-:W-:Y:S06]  /*2a50*/  @P1 BRA `(.L_x_1153) ;  /* 0x000001f000001947 */ /* 0x000fec0003800000 */
[----:B------:R-:W-:Y:S01]  /*2a60*/  FMUL.FTZ R45, R45, 1.4426950216293334961 ;  /* 0x3fb8aa3b2d2d7820 */ /* 0x000fe20000410000 */
[----:B0-----:R-:W-:Y:S01]  /*2a70*/  MOV R4, 0x3e800000 ;  /* 0x3e80000000047802 */ /* 0x001fe20000000f00 */
[----:B------:R-:W-:Y:S02]  /*2a80*/  HFMA2.MMA R7, -RZ, RZ, 1.3056640625, -1.8671875 ;  /* 0x3d39bf78ff077435 */ /* 0x000fe400000001ff */
        /* <DEDUP_REMOVED lines=28> */
.L_x_1153:
[----:B------:R-:W-:Y:S05]  /*2c50*/  BSYNC B0 ;  /* 0x0000000000007941 */ /* 0x000fea0003800000 */
.L_x_1152:
        /* <DEDUP_REMOVED lines=35> */
.L_x_1155:
[----:B------:R-:W-:Y:S05]  /*2e90*/  BSYNC B0 ;  /* 0x0000000000007941 */ /* 0x000fea0003800000 */
.L_x_1154:
[----:B------:R-:W-:Y:S01]  /*2ea0*/  BSSY B0, `(.L_x_1156) ;  /* 0x0000023000007945 */ /* 0x000fe20003800000 */
[----:B------:R-:W-:Y:S01]  /*2eb0*/  FSETP.GTU.FTZ.AND P6, PT, R38, 20, PT ;  /* 0x41a000002600780b */ /* 0x000fe20003fdc000 */
[----:B------:R-:W-:Y:S01]  /*2ec0*/  FADD.FTZ R37, R37, UR5 ;  /* 0x0000000525257e21 */ /* 0x000fe20008010000 */
[----:B------:R-:W-:Y:S06]  /*2ed0*/  @P5 BRA `(.L_x_1157) ;  /* 0x000001f000005947 */ /* 0x000fec0003800000 */
[----:B------:R-:W-:Y:S01]  /*2ee0*/  FMUL.FTZ R43, R43, 1.4426950216293334961 ;  /* 0x3fb8aa3b2b2b7820 */ /* 0x000fe20000410000 */
[----:B0-----:R-:W-:Y:S01]  /*2ef0*/  MOV R4, 0x3e800000 ;  /* 0x3e80000000047802 */ /* 0x001fe20000000f00 */
        /* <DEDUP_REMOVED lines=29> */
.L_x_1157:
[----:B------:R-:W-:Y:S05]  /*30d0*/  BSYNC B0 ;  /* 0x0000000000007941 */ /* 0x000fea0003800000 */
.L_x_1156:
        /* <DEDUP_REMOVED lines=35> */
.L_x_1159:
[----:B------:R-:W-:Y:S05]  /*3310*/  BSYNC B0 ;  /* 0x0000000000007941 */ /* 0x000fea0003800000 */
.L_x_1158:
        /* <DEDUP_REMOVED lines=35> */
.L_x_1161:
[----:B------:R-:W-:Y:S05]  /*3550*/  BSYNC B0 ;  /* 0x0000000000007941 */ /* 0x000fea0003800000 */
.L_x_1160:
        /* <DEDUP_REMOVED lines=35> */
.L_x_1163:
[----:B------:R-:W-:Y:S05]  /*3790*/  BSYNC B0 ;  /* 0x0000000000007941 */ /* 0x000fea0003800000 */
.L_x_1162:
[----:B------:R-:W-:Y:S01]  /*37a0*/  USHF.R.S32.HI UR28, URZ, 0x1f, UR27 ;  /* 0x0000001f3f1c7899 */ /* 0x000fe2000801141b */
[----:B------:R-:W-:Y:S01]  /*37b0*/  BSSY B0, `(.L_x_1164) ;  /* 0x0000022000007945 */ /* 0x000fe20003800000 */
[----:B------:R-:W-:Y:S01]  /*37c0*/  FSETP.GTU.FTZ.AND P2, PT, R34, 20, PT ;  /* 0x41a000002200780b */ /* 0x000fe20003f5c000 */
[----:B------:R-:W-:Y:S07]  /*37d0*/  @P1 BRA `(.L_x_1165) ;  /* 0x000001f000001947 */ /* 0x000fee0003800000 */
        /* <DEDUP_REMOVED lines=31> */
.L_x_1165:
[----:B------:R-:W-:Y:S05]  /*39d0*/  BSYNC B0 ;  /* 0x0000000000007941 */ /* 0x000fea0003800000 */
.L_x_1164:
[----:B------:R-:W-:Y:S01]  /*39e0*/  BSSY B0, `(.L_x_1166) ;  /* 0x0000021000007945 */ /* 0x000fe20003800000 */
[----:B------:R-:W-:Y:S05]  /*39f0*/  @P6 BRA `(.L_x_1167) ;  /* 0x000001f000006947 */ /* 0x000fea0003800000 */
        /* <DEDUP_REMOVED lines=31> */
.L_x_1167:
[----:B------:R-:W-:Y:S05]  /*3bf0*/  BSYNC B0 ;  /* 0x0000000000007941 */ /* 0x000fea0003800000 */
.L_x_1166:
        /* <DEDUP_REMOVED lines=33> */
.L_x_1169:
[----:B------:R-:W-:Y:S05]  /*3e10*/  BSYNC B0 ;  /* 0x0000000000007941 */ /* 0x000fea0003800000 */
.L_x_1168:
[----:B------:R-:W-:Y:S01]  /*3e20*/  BSSY B0, `(.L_x_1170) ;  /* 0x0000021000007945 */ /* 0x000fe20003800000 */
[----:B------:R-:W-:Y:S05]  /*3e30*/  @P4 BRA `(.L_x_1171) ;  /* 0x000001f000004947 */ /* 0x000fea0003800000 */
        /* <DEDUP_REMOVED lines=31> */
.L_x_1171:
[----:B------:R-:W-:Y:S05]  /*4030*/  BSYNC B0 ;  /* 0x0000000000007941 */ /* 0x000fea0003800000 */
.L_x_1170:
        /* <DEDUP_REMOVED lines=33> */
.L_x_1173:
[----:B------:R-:W-:Y:S05]  /*4250*/  BSYNC B0 ;  /* 0x0000000000007941 */ /* 0x000fea0003800000 */
.L_x_1172:
        /* <DEDUP_REMOVED lines=33> */
.L_x_1175:
[----:B------:R-:W-:Y:S05]  /*4470*/  BSYNC B0 ;  /* 0x0000000000007941 */ /* 0x000fea0003800000 */
.L_x_1174:
        /* <DEDUP_REMOVED lines=8> */
[----:B------:R-:W-:Y:S01]  /*4500*/  IMAD.U32 R7, RZ, RZ, UR28 ;  /* 0x0000001cff077e24 */ /* 0x000fe2000f8e00ff */
[----:B------:R-:W-:Y:S01]  /*4510*/  ULDC.64 UR8, c[0x0][0x200] ;  /* 0x0000800000087ab9 */ /* 0x000fe20000000a00 */
[----:B------:R-:W-:Y:S01]  /*4520*/  MOV R9, UR12 ;  /* 0x0000000c00097c02 */ /* 0x000fe20008000f00 */
[----:B------:R-:W-:Y:S01]  /*4530*/  UIMAD UR29, UR13, UR8, URZ ;  /* 0x000000080d1d72a4 */ /* 0x000fe2000f8e023f */
[----:B------:R-:W-:Y:S01]  /*4540*/  @!P0 IMAD.WIDE.U32 R2, R5, c[0x0][0x1f0], R2 ;  /* 0x00007c0005028a25 */ /* 0x000fe200078e0002 */
[----:B------:R-:W-:Y:S01]  /*4550*/  UIMAD.WIDE.U32 UR36, UR12, UR8, URZ ;  /* 0x000000080c2472a5 */ /* 0x000fe2000f8e003f */
[----:B------:R-:W-:Y:S01]  /*4560*/  LDS R106, [R66] ;  /* 0x00000000426a7984 */ /* 0x000fe20000000800 */
[----:B------:R-:W-:Y:S01]  /*4570*/  UIMAD UR46, UR12, UR9, UR29 ;  /* 0x000000090c2e72a4 */ /* 0x000fe2000f8e021d */
[----:B------:R-:W-:Y:S01]  /*4580*/  @!P0 IMAD.WIDE.U32 R6, R9, c[0x0][0x200], R6 ;  /* 0x0000800009068a25 */ /* 0x000fe200078e0006 */
[----:B------:R-:W-:Y:S01]  /*4590*/  @!P0 IADD3 R5, R3, UR42, RZ ;  /* 0x0000002a03058c10 */ /* 0x000fe2000fffe0ff */
[----:B------:R-:W-:Y:S01]  /*45a0*/  ULDC.64 UR8, c[0x0][0x1f8] ;  /* 0x00007e0000087ab9 */ /* 0x000fe20000000a00 */
[----:B------:R-:W-:Y:S01]  /*45b0*/  MOV R9, UR11 ;  /* 0x0000000b00097c02 */ /* 0x000fe20008000f00 */
[----:B------:R-:W-:Y:S01]  /*45c0*/  UIMAD UR43, UR10, UR8, URZ ;  /* 0x000000080a2b72a4 */ /* 0x000fe2000f8e023f */
[----:B------:R-:W-:Y:S01]  /*45d0*/  @!P0 MOV R4, R2 ;  /* 0x0000000200048202 */ /* 0x000fe20000000f00 */
[----:B------:R-:W-:Y:S01]  /*45e0*/  ULDC.64 UR34, c[0x0][0x208] ;  /* 0x0000820000227ab9 */ /* 0x000fe20000000a00 */
[----:B------:R-:W-:Y:S01]  /*45f0*/  @!P0 IADD3 R3, R7, UR46, RZ ;  /* 0x0000002e07038c10 */ /* 0x000fe2000fffe0ff */
[----:B------:R-:W-:Y:S01]  /*4600*/  ULDC UR29, c[0x0][0x174] ;  /* 0x00005d00001d7ab9 */ /* 0x000fe20000000800 */
[----:B------:R-:W-:Y:S01]  /*4610*/  @!P0 MOV R2, R6 ;  /* 0x0000000600028202 */ /* 0x000fe20000000f00 */
[C---:B------:R-:W-:Y:S01]  /*4620*/  @!P0 IMAD.WIDE.U32 R4, R9.reuse, c[0x0][0x1f8], R4 ;  /* 0x00007e0009048a25 */ /* 0x040fe200078e0004 */
[----:B------:R-:W-:Y:S01]  /*4630*/  UIMAD UR43, UR11, UR9, UR43 ;  /* 0x000000090b2b72a4 */ /* 0x000fe2000f8e022b */
[----:B------:R-:W-:Y:S01]  /*4640*/  LDS R105, [R156.X4+0x4] ;  /* 0x000004009c697984 */ /* 0x000fe20000004800 */
[----:B------:R-:W-:Y:S01]  /*4650*/  UIMAD UR9, UR10, UR34, URZ ;  /* 0x000000220a0972a4 */ /* 0x000fe2000f8e023f */
[----:B------:R-:W-:Y:S01]  /*4660*/  @!P0 IMAD.WIDE.U32 R2, R9, c[0x0][0x208], R2 ;  /* 0x0000820009028a25 */ /* 0x000fe200078e0002 */
[----:B------:R-:W-:Y:S01]  /*4670*/  UIADD3 UR29, UR6, -UR29, URZ ;  /* 0x8000001d061d7290 */ /* 0x000fe2000fffe03f */
[C---:B------:R-:W-:Y:S01]  /*4680*/  @!P0 IADD3 R7, P1, R78.reuse, R4, RZ ;  /* 0x000000044e078210 */ /* 0x040fe20007f3e0ff */
[----:B------:R-:W-:Y:S01]  /*4690*/  UIADD3 UR39, UR39, UR42, URZ ;  /* 0x0000002a27277290 */ /* 0x000fe2000fffe03f */
[C---:B------:R-:W-:Y:S01]  /*46a0*/  LEA R4, P2, R78.reuse, c[0x0][0x258], 0x2 ;  /* 0x000096004e047a11 */ /* 0x040fe200078410ff */
[----:B------:R-:W-:Y:S01]  /*46b0*/  UIADD3 UR37, UR37, UR46, URZ ;  /* 0x0000002e25257290 */ /* 0x000fe2000fffe03f */
[----:B------:R-:W-:Y:S01]  /*46c0*/  @!P0 IADD3.X R12, R79, UR43, R5, P1, !PT ;  /* 0x0000002b4f0c8c10 */ /* 0x000fe20008ffe405 */
[----:B------:R-:W-:Y:S01]  /*46d0*/  UIMAD UR42, UR11, UR35, UR9 ;  /* 0x000000230b2a72a4 */ /* 0x000fe2000f8e0209 */
[C---:B------:R-:W-:Y:S01]  /*46e0*/  @!P0 IADD3 R5, P1, R78.reuse, R2, RZ ;  /* 0x000000024e058210 */ /* 0x040fe20007f3e0ff */
[----:B------:R-:W-:Y:S01]  /*46f0*/  UIMAD.WIDE.U32 UR8, UR11, UR8, UR38 ;  /* 0x000000080b0872a5 */ /* 0x000fe2000f8e0026 */
[C---:B------:R-:W-:Y:S01]  /*4700*/  LEA.HI.X R0, R78.reuse, c[0x0][0x25c], R79, 0x2, P2 ;  /* 0x000097004e007a11 */ /* 0x040fe200010f144f */
[----:B------:R-:W-:Y:S01]  /*4710*/  UIMAD UR29, UR29, -0x800, URZ ;  /* 0xfffff8001d1d78a4 */ /* 0x000fe2000f8e023f */
[----:B------:R-:W-:Y:S01]  /*4720*/  @!P0 LEA R6, P3, R5, c[0x0][0x258], 0x2 ;  /* 0x0000960005068a11 */ /* 0x000fe200078610ff */
[----:B------:R-:W-:Y:S01]  /*4730*/  UIMAD.WIDE.U32 UR34, UR11, UR34, UR36 ;  /* 0x000000220b2272a5 */ /* 0x000fe2000f8e0024 */
[----:B------:R-:W-:Y:S01]  /*4740*/  @!P0 IADD3.X R10, R79, UR42, R3, P1, !PT ;  /* 0x0000002a4f0a8c10 */ /* 0x000fe20008ffe403 */
[----:B------:R-:W-:Y:S01]  /*4750*/  USHF.R.S32.HI UR38, URZ, 0x1f, UR29 ;  /* 0x0000001f3f267899 */ /* 0x000fe2000801141d */
[C---:B------:R-:W-:Y:S01]  /*4760*/  LEA R2, P1, R78.reuse, c[0x0][0x268], 0x2 ;  /* 0x00009a004e027a11 */ /* 0x040fe200078210ff */
[----:B------:R-:W-:Y:S01]  /*4770*/  UIADD3 UR37, UP0, UR29, UR8, URZ ;  /* 0x000000081d257290 */ /* 0x000fe2000ff1e03f */
[----:B------:R-:W-:Y:S01]  /*4780*/  LDS R104, [R155.X4+0x8] ;  /* 0x000008009b687984 */ /* 0x000fe20000004800 */
        /* <DEDUP_REMOVED lines=11> */
[----:B------:R-:W-:-:S03]  /*4840*/  MOV R15, UR34 ;  /* 0x00000022000f7c02 */ /* 0x000fc60008000f00 */
[----:B------:R-:W-:Y:S01]  /*4850*/  LDS R101, [R152.X4+0x14] ;  /* 0x0000140098657984 */ /* 0x000fe20000004800 */
[----:B------:R-:W-:-:S03]  /*4860*/  LEA R2, P2, R11, R2, 0x2 ;  /* 0x000000020b027211 */ /* 0x000fc600078410ff */
[----:B------:R-:W-:Y:S01]  /*4870*/  LDS R100, [R151.X4+0x18] ;  /* 0x0000180097647984 */ /* 0x000fe20000004800 */
[----:B------:R-:W-:-:S03]  /*4880*/  LEA R4, P4, R13, R4, 0x2 ;  /* 0x000000040d047211 */ /* 0x000fc600078810ff */
[----:B------:R-:W-:Y:S01]  /*4890*/  LDS R99, [R150.X4+0x1c] ;  /* 0x00001c0096637984 */ /* 0x000fe20000004800 */
[----:B------:R-:W-:-:S03]  /*48a0*/  @!P0 LEA.HI.X R9, R7, c[0x0][0x26c], R12, 0x2, P1 ;  /* 0x00009b0007098a11 */ /* 0x000fc600008f140c */
[----:B------:R-:W-:Y:S01]  /*48b0*/  LDS R85, [R149.X4+0x20] ;  /* 0x0000200095557984 */ /* 0x000fe20000004800 */
[----:B------:R-:W-:Y:S01]  /*48c0*/  @!P0 LEA.HI.X R7, R5, c[0x0][0x25c], R10, 0x2, P3 ;  /* 0x0000970005078a11 */ /* 0x000fe200018f140a */
[----:B------:R-:W-:Y:S01]  /*48d0*/  CS2R R20, SRZ ;  /* 0x0000000000147805 */ /* 0x000fe2000001ff00 */
[----:B------:R-:W-:Y:S01]  /*48e0*/  LEA.HI.X R3, R11, R3, R14, 0x2, P2 ;  /* 0x000000030b037211 */ /* 0x000fe200010f140e */
[----:B------:R-:W-:Y:S01]  /*48f0*/  LDS R12, [R145.X4+0x30] ;  /* 0x00003000910c7984 */ /* 0x000fe20000004800 */
[----:B------:R-:W-:Y:S01]  /*4900*/  LEA.HI.X R5, R13, R0, R15, 0x2, P4 ;  /* 0x000000000d057211 */ /* 0x000fe200020f140f */
[----:B------:R-:W-:Y:S01]  /*4910*/  CS2R R22, SRZ ;  /* 0x0000000000167805 */ /* 0x000fe2000001ff00 */
[----:B------:R-:W-:Y:S01]  /*4920*/  CS2R R24, SRZ ;  /* 0x0000000000187805 */ /* 0x000fe2000001ff00 */
[----:B------:R-:W-:Y:S01]  /*4930*/  LDS R15, [R148.X4+0x24] ;  /* 0x00002400940f7984 */ /* 0x000fe20000004800 */
[----:B------:R-:W-:Y:S02]  /*4940*/  ISETP.GE.AND P5, PT, R124, UR7, PT ;  /* 0x000000077c007c0c */ /* 0x000fe4000bfa6270 */
[----:B------:R-:W-:Y:S01]  /*4950*/  ISETP.GE.AND P6, PT, R125, UR7, PT ;  /* 0x000000077d007c0c */ /* 0x000fe2000bfc6270 */
[----:B------:R-:W-:Y:S01]  /*4960*/  LDS R14, [R147.X4+0x28] ;  /* 0x00002800930e7984 */ /* 0x000fe20000004800 */
[----:B------:R-:W-:Y:S01]  /*4970*/  CS2R R18, SRZ ;  /* 0x0000000000127805 */ /* 0x000fe2000001ff00 */
[----:B------:R-:W-:-:S02]  /*4980*/  HFMA2.MMA R81, -RZ, RZ, 0, 0 ;  /* 0x00000000ff517435 */ /* 0x000fc400000001ff */
[----:B------:R-:W-:Y:S01]  /*4990*/  HFMA2.MMA R30, -RZ, RZ, 0, 0 ;  /* 0x00000000ff1e7435 */ /* 0x000fe200000001ff */
[----:B------:R-:W-:Y:S01]  /*49a0*/  LDS R13, [R146.X4+0x2c] ;  /* 0x00002c00920d7984 */ /* 0x000fe20000004800 */
[----:B------:R-:W-:Y:S01]  /*49b0*/  MOV R28, RZ ;  /* 0x000000ff001c7202 */ /* 0x000fe20000000f00 */
[----:B------:R-:W-:Y:S01]  /*49c0*/  CS2R R82, SRZ ;  /* 0x0000000000527805 */ /* 0x000fe2000001ff00 */
[----:B------:R-:W-:Y:S01]  /*49d0*/  CS2R R108, SRZ ;  /* 0x00000000006c7805 */ /* 0x000fe2000001ff00 */
[----:B------:R-:W-:Y:S01]  /*49e0*/  LDS R11, [R144.X4+0x34] ;  /* 0x00003400900b7984 */ /* 0x000fe20000004800 */
[----:B------:R-:W-:Y:S01]  /*49f0*/  CS2R R110, SRZ ;  /* 0x00000000006e7805 */ /* 0x000fe2000001ff00 */
[----:B------:R-:W-:Y:S01]  /*4a00*/  CS2R R112, SRZ ;  /* 0x0000000000707805 */ /* 0x000fe2000001ff00 */
[----:B------:R-:W-:Y:S01]  /*4a10*/  MOV R84, RZ ;  /* 0x000000ff00547202 */ /* 0x000fe20000000f00 */
[----:B------:R-:W-:Y:S01]  /*4a20*/  LDS R10, [R143.X4+0x38] ;  /* 0x000038008f0a7984 */ /* 0x000fe20000004800 */
[----:B------:R-:W-:Y:S01]  /*4a30*/  CS2R R114, SRZ ;  /* 0x0000000000727805 */ /* 0x000fe2000001ff00 */
[----:B------:R-:W-:-:S02]  /*4a40*/  HFMA2.MMA R117, -RZ, RZ, 0, 0 ;  /* 0x00000000ff757435 */ /* 0x000fc400000001ff */
[----:B------:R-:W-:Y:S01]  /*4a50*/  HFMA2.MMA R107, -RZ, RZ, 0, 0 ;  /* 0x00000000ff6b7435 */ /* 0x000fe200000001ff */
[----:B------:R-:W-:Y:S01]  /*4a60*/  LDS R0, [R142.X4+0x3c] ;  /* 0x00003c008e007984 */ /* 0x000fe20000004800 */
[----:B------:R-:W-:Y:S01]  /*4a70*/  MOV R130, UR7 ;  /* 0x0000000700827c02 */ /* 0x000fe20008000f00 */
[----:B------:R-:W-:Y:S02]  /*4a80*/  ULDC.64 UR8, c[0x0][0x2e8] ;  /* 0x0000ba0000087ab9 */ /* 0x000fe40000000a00 */
        /* <DEDUP_REMOVED lines=33> */
[----:B---3--:R-:W-:Y:S04]  /*4ca0*/  STS [R92], R17 ;  /* 0x000000115c007388 */ /* 0x008fe80000000800 */
[----:B--2---:R-:W-:Y:S04]  /*4cb0*/  STS [R91+0x80], R16 ;  /* 0x000080105b007388 */ /* 0x004fe80000000800 */
[----:B------:R-:W-:Y:S04]  /*4cc0*/  STS [R90+0x100], R19 ;  /* 0x000100135a007388 */ /* 0x000fe80000000800 */
[----:B------:R-:W-:Y:S04]  /*4cd0*/  STS [R89+0x180], R18 ;  /* 0x0001801259007388 */ /* 0x000fe80000000800 */
[----:B------:R-:W-:Y:S04]  /*4ce0*/  STS [R88+0x200], R21 ;  /* 0x0002001558007388 */ /* 0x000fe80000000800 */
[----:B-----5:R-:W-:Y:S04]  /*4cf0*/  STS [R77+0x280], R20 ;  /* 0x000280144d007388 */ /* 0x020fe80000000800 */
[----:B----4-:R-:W-:Y:S04]  /*4d00*/  STS [R76+0x300], R23 ;  /* 0x000300174c007388 */ /* 0x010fe80000000800 */
[----:B------:R-:W-:Y:S04]  /*4d10*/  STS [R75+0x380], R22 ;  /* 0x000380164b007388 */ /* 0x000fe80000000800 */
[----:B------:R-:W-:Y:S04]  /*4d20*/  STS [R74+0x400], R25 ;  /* 0x000400194a007388 */ /* 0x000fe80000000800 */
        /* <DEDUP_REMOVED lines=8> */
[----:B------:R-:W2:Y:S04]  /*4db0*/  LDS R33, [R66] ;  /* 0x0000000042217984 */ /* 0x000ea80000000800 */
[----:B------:R-:W3:Y:S04]  /*4dc0*/  LDS R31, [R156.X4+0x4] ;  /* 0x000004009c1f7984 */ /* 0x000ee80000004800 */
[----:B------:R-:W4:Y:S04]  /*4dd0*/  LDS R29, [R155.X4+0x8] ;  /* 0x000008009b1d7984 */ /* 0x000f280000004800 */
[----:B------:R-:W2:Y:S04]  /*4de0*/  LDS R27, [R154.X4+0xc] ;  /* 0x00000c009a1b7984 */ /* 0x000ea80000004800 */
[----:B------:R-:W0:Y:S04]  /*4df0*/  LDS R26, [R153.X4+0x10] ;  /* 0x00001000991a7984 */ /* 0x000e280000004800 */
[----:B------:R-:W0:Y:S04]  /*4e00*/  LDS R24, [R152.X4+0x14] ;  /* 0x0000140098187984 */ /* 0x000e280000004800 */
[----:B------:R-:W0:Y:S04]  /*4e10*/  LDS R22, [R151.X4+0x18] ;  /* 0x0000180097167984 */ /* 0x000e280000004800 */
[----:B------:R-:W0:Y:S04]  /*4e20*/  LDS R20, [R150.X4+0x1c] ;  /* 0x00001c0096147984 */ /* 0x000e280000004800 */
[----:B------:R-:W0:Y:S04]  /*4e30*/  LDS R18, [R149.X4+0x20] ;  /* 0x0000200095127984 */ /* 0x000e280000004800 */
[----:B------:R-:W0:Y:S04]  /*4e40*/  LDS R16, [R148.X4+0x24] ;  /* 0x0000240094107984 */ /* 0x000e280000004800 */
[----:B------:R-:W0:Y:S04]  /*4e50*/  LDS R2, [R147.X4+0x28] ;  /* 0x0000280093027984 */ /* 0x000e280000004800 */
[----:B------:R-:W-:Y:S04]  /*4e60*/  LDS R86, [R146.X4+0x2c] ;  /* 0x00002c0092567984 */ /* 0x000fe80000004800 */
[----:B------:R-:W-:Y:S04]  /*4e70*/  LDS R87, [R145.X4+0x30] ;  /* 0x0000300091577984 */ /* 0x000fe80000004800 */
[----:B------:R-:W-:Y:S04]  /*4e80*/  LDS R96, [R144.X4+0x34] ;  /* 0x0000340090607984 */ /* 0x000fe80000004800 */
[----:B------:R-:W-:Y:S04]  /*4e90*/  LDS R97, [R143.X4+0x38] ;  /* 0x000038008f617984 */ /* 0x000fe80000004800 */
[----:B------:R-:W-:Y:S04]  /*4ea0*/  LDS R98, [R142.X4+0x3c] ;  /* 0x00003c008e627984 */ /* 0x000fe80000004800 */
[----:B------:R-:W-:Y:S06]  /*4eb0*/  BAR.SYNC.DEFER_BLOCKING 0x0 ;  /* 0x0000000000007b1d */ /* 0x000fec0000010000 */
[----:B------:R2:W5:Y:S01]  /*4ec0*/  @!P0 LDG.E R109, [R6.64] ;  /* 0x00000028066d8981 */ /* 0x000562000c1e1900 */
[----:B------:R-:W-:-:S03]  /*4ed0*/  ISETP.GE.AND P0, PT, R127, UR7, PT ;  /* 0x000000077f007c0c */ /* 0x000fc6000bf06270 */
[----:B------:R-:W5:Y:S01]  /*4ee0*/  @!P1 LDG.E R108, [R4.64+-0x1f80] ;  /* 0xffe08028046c9981 */ /* 0x000f62000c1e1900 */
[----:B------:R-:W-:Y:S01]  /*4ef0*/  ISETP.GE.AND P1, PT, R132, UR7, PT ;  /* 0x0000000784007c0c */ /* 0x000fe2000bf26270 */
[----:B0-----:R-:W-:Y:S01]  /*4f00*/  CS2R R80, SRZ ;  /* 0x0000000000507805 */ /* 0x001fe2000001ff00 */
[----:B-1----:R-:W-:Y:S01]  /*4f10*/  MOV R83, RZ ;  /* 0x000000ff00537202 */ /* 0x002fe20000000f00 */
[----:B------:R-:W5:Y:S04]  /*4f20*/  @!P2 LDG.E R82, [R4.64+-0x1a80] ;  /* 0xffe580280452a981 */ /* 0x000f68000c1e1900 */
[----:B------:R-:W5:Y:S04]  /*4f30*/  @!P5 LDG.E R107, [R4.64+-0x1900] ;  /* 0xffe70028046bd981 */ /* 0x000f68000c1e1900 */
[----:B------:R-:W5:Y:S01]  /*4f40*/  @!P0 LDG.E R110, [R4.64+-0x1e80] ;  /* 0xffe18028046e8981 */ /* 0x000f62000c1e1900 */
[----:B------:R-:W-:-:S03]  /*4f50*/  ISETP.GE.AND P0, PT, R125, UR7, PT ;  /* 0x000000077d007c0c */ /* 0x000fc6000bf06270 */
[----:B------:R-:W5:Y:S01]  /*4f60*/  @!P1 LDG.E R111, [R4.64+-0x1f00] ;  /* 0xffe10028046f9981 */ /* 0x000f62000c1e1900 */
[----:B------:R-:W-:-:S03]  /*4f70*/  ISETP.GE.AND P1, PT, R126, UR7, PT ;  /* 0x000000077e007c0c */ /* 0x000fc6000bf26270 */
[----:B------:R-:W5:Y:S04]  /*4f80*/  @!P3 LDG.E R83, [R4.64+-0x1a00] ;  /* 0xffe600280453b981 */ /* 0x000f68000c1e1900 */
[----:B------:R-:W5:Y:S04]  /*4f90*/  @!P6 LDG.E R80, [R4.64+-0x1880] ;  /* 0xffe780280450e981 */ /* 0x000f68000c1e1900 */
[----:B------:R-:W5:Y:S01]  /*4fa0*/  @!P0 LDG.E R112, [R4.64+-0x1d80] ;  /* 0xffe2802804708981 */ /* 0x000f62000c1e1900 */
[----:B------:R-:W-:-:S03]  /*4fb0*/  ISETP.GE.AND P0, PT, R123, UR7, PT ;  /* 0x000000077b007c0c */ /* 0x000fc6000bf06270 */
[----:B------:R-:W5:Y:S01]  /*4fc0*/  @!P1 LDG.E R113, [R4.64+-0x1e00] ;  /* 0xffe2002804719981 */ /* 0x000f62000c1e1900 */
[----:B------:R-:W-:-:S09]  /*4fd0*/  ISETP.GE.AND P1, PT, R124, UR7, PT ;  /* 0x000000077c007c0c */ /* 0x000fd2000bf26270 */
[----:B------:R-:W5:Y:S01]  /*4fe0*/  @!P0 LDG.E R84, [R4.64+-0x1c80] ;  /* 0xffe3802804548981 */ /* 0x000f62000c1e1900 */
[----:B------:R-:W-:-:S03]  /*4ff0*/  ISETP.GE.AND P0, PT, R134, UR7, PT ;  /* 0x0000000786007c0c */ /* 0x000fc6000bf06270 */
[----:B------:R-:W5:Y:S01]  /*5000*/  @!P1 LDG.E R115, [R4.64+-0x1d00] ;  /* 0xffe3002804739981 */ /* 0x000f62000c1e1900 */
[----:B------:R-:W-:-:S09]  /*5010*/  ISETP.NE.AND P1, PT, R32, RZ, PT ;  /* 0x000000ff2000720c */ /* 0x000fd20003f25270 */
[----:B------:R-:W5:Y:S01]  /*5020*/  @!P0 LDG.E R114, [R4.64+-0x1b80] ;  /* 0xffe4802804728981 */ /* 0x000f62000c1e1900 */
[----:B------:R-:W-:Y:S01]  /*5030*/  ISETP.GE.AND P0, PT, R122, UR7, PT ;  /* 0x000000077a007c0c */ /* 0x000fe2000bf06270 */
[----:B------:R-:W-:Y:S02]  /*5040*/  IMAD.MOV.U32 R32, RZ, RZ, RZ ;  /* 0x000000ffff207224 */ /* 0x000fe400078e00ff */
[----:B------:R-:W5:Y:S04]  /*5050*/  @!P1 LDG.E R81, [R4.64+-0x1b00] ;  /* 0xffe5002804519981 */ /* 0x000f68000c1e1900 */
[----:B------:R-:W5:Y:S06]  /*5060*/  @!P4 LDG.E R32, [R4.64+-0x1980] ;  /* 0xffe680280420c981 */ /* 0x000f6c000c1e1900 */
[----:B------:R-:W5:Y:S01]  /*5070*/  @!P0 LDG.E R117, [R4.64+-0x1c00] ;  /* 0xffe4002804758981 */ /* 0x000f62000c1e1900 */
[----:B--2---:R-:W-:-:S02]  /*5080*/  FMUL.FTZ R30, R33, -1.4426950216293334961 ;  /* 0xbfb8aa3b211e7820 */ /* 0x004fc40000410000 */
[----:B---3--:R-:W-:-:S04]  /*5090*/  FMUL.FTZ R28, R31, -1.4426950216293334961 ;  /* 0xbfb8aa3b1f1c7820 */ /* 0x008fc80000410000 */
[----:B------:R-:W0:Y:S01]  /*50a0*/  MUFU.EX2 R30, R30 ;  /* 0x0000001e001e7308 */ /* 0x000e220000000800 */
[----:B----4-:R-:W-:-:S07]  /*50b0*/  FMUL.FTZ R25, R29, -1.4426950216293334961 ;  /* 0xbfb8aa3b1d197820 */ /* 0x010fce0000410000 */
[----:B------:R-:W-:Y:S01]  /*50c0*/  MUFU.EX2 R28, R28 ;  /* 0x0000001c001c7308 */ /* 0x000fe20000000800 */
[----:B------:R-:W-:Y:S02]  /*50d0*/  FMUL.FTZ R23, R27, -1.4426950216293334961 ;  /* 0xbfb8aa3b1b177820 */ /* 0x000fe40000410000 */
[----:B0-----:R-:W-:-:S05]  /*50e0*/  FADD.FTZ R30, R30, 1 ;  /* 0x3f8000001e1e7421 */ /* 0x001fca0000010000 */
[----:B------:R-:W0:Y:S01]  /*50f0*/  MUFU.EX2 R25, R25 ;  /* 0x0000001900197308 */ /* 0x000e220000000800 */
[----:B------:R-:W-:-:S07]  /*5100*/  FMUL.FTZ R21, R26, -1.4426950216293334961 ;  /* 0xbfb8aa3b1a157820 */ /* 0x000fce0000410000 */
[----:B------:R-:W-:Y:S08]  /*5110*/  MUFU.EX2 R23, R23 ;  /* 0x0000001700177308 */ /* 0x000ff00000000800 */
[----:B------:R-:W-:Y:S01]  /*5120*/  MUFU.RCP R30, R30 ;  /* 0x0000001e001e7308 */ /* 0x000fe20000001000 */
[----:B0-----:R-:W-:-:S07]  /*5130*/  FADD.FTZ R25, R25, 1 ;  /* 0x3f80000019197421 */ /* 0x001fce0000010000 */
[----:B------:R-:W0:Y:S01]  /*5140*/  MUFU.EX2 R21, R21 ;  /* 0x0000001500157308 */ /* 0x000e220000000800 */
[----:B------:R-:W-:Y:S02]  /*5150*/  FMUL.FTZ R19, R24, -1.4426950216293334961 ;  /* 0xbfb8aa3b18137820 */ /* 0x000fe40000410000 */
[----:B------:R-:W-:-:S05]  /*5160*/  FMUL.FTZ R3, R22, -1.4426950216293334961 ;  /* 0xbfb8aa3b16037820 */ /* 0x000fca0000410000 */
[----:B------:R-:W1:Y:S01]  /*5170*/  MUFU.EX2 R19, R19 ;  /* 0x0000001300137308 */ /* 0x000e620000000800 */
[----:B0-----:R-:W-:-:S07]  /*5180*/  FADD.FTZ R21, R21, 1 ;  /* 0x3f80000015157421 */ /* 0x001fce0000010000 */
[----:B------:R-:W-:Y:S01]  /*5190*/  MUFU.EX2 R3, R3 ;  /* 0x0000000300037308 */ /* 0x000fe20000000800 */
[----:B------:R-:W-:-:S07]  /*51a0*/  FMUL.FTZ R17, R20, -1.4426950216293334961 ;  /* 0xbfb8aa3b14117820 */ /* 0x000fce0000410000 */
[----:B------:R-:W-:Y:S01]  /*51b0*/  MUFU.RCP R21, R21 ;  /* 0x0000001500157308 */ /* 0x000fe20000001000 */
[----:B-1----:R-:W-:-:S07]  /*51c0*/  FADD.FTZ R19, R19, 1 ;  /* 0x3f80000013137421 */ /* 0x002fce0000010000 */
[----:B------:R-:W0:Y:S01]  /*51d0*/  MUFU.EX2 R17, R17 ;  /* 0x0000001100117308 */ /* 0x000e220000000800 */
[----:B------:R-:W-:-:S07]  /*51e0*/  FMUL.FTZ R9, R18, -1.4426950216293334961 ;  /* 0xbfb8aa3b12097820 */ /* 0x000fce0000410000 */
[----:B------:R-:W-:Y:S01]  /*51f0*/  MUFU.RCP R19, R19 ;  /* 0x0000001300137308 */ /* 0x000fe20000001000 */
[----:B------:R-:W-:-:S07]  /*5200*/  FMUL.FTZ R8, R16, -1.4426950216293334961 ;  /* 0xbfb8aa3b10087820 */ /* 0x000fce0000410000 */
[----:B------:R-:W-:Y:S01]  /*5210*/  MUFU.EX2 R9, R9 ;  /* 0x0000000900097308 */ /* 0x000fe20000000800 */
[----:B0-----:R-:W-:-:S07]  /*5220*/  FADD.FTZ R17, R17, 1 ;  /* 0x3f80000011117421 */ /* 0x001fce0000010000 */
[----:B------:R-:W-:Y:S08]  /*5230*/  MUFU.EX2 R8, R8 ;  /* 0x0000000800087308 */ /* 0x000ff00000000800 */
[----:B------:R-:W-:Y:S01]  /*5240*/  MUFU.RCP R17, R17 ;  /* 0x0000001100117308 */ /* 0x000fe20000001000 */
[----:B------:R-:W-:Y:S01]  /*5250*/  FMUL.FTZ R7, R2, -1.4426950216293334961 ;  /* 0xbfb8aa3b02077820 */ /* 0x000fe20000410000 */
[----:B-----5:R-:W-:Y:S04]  /*5260*/  STS [R92], R109 ;  /* 0x0000006d5c007388 */ /* 0x020fe80000000800 */
        /* <DEDUP_REMOVED lines=16> */
[----:B------:R-:W1:Y:S04]  /*5370*/  LDS R84, [R66] ;  /* 0x0000000042547984 */ /* 0x000e680000000800 */
[----:B------:R-:W2:Y:S01]  /*5380*/  LDS R82, [R155.X4+0x8] ;  /* 0x000008009b527984 */ /* 0x000ea20000004800 */
[----:B0-----:R-:W-:-:S03]  /*5390*/  FADD.FTZ R107, R28, 1 ;  /* 0x3f8000001c6b7421 */ /* 0x001fc60000010000 */
[----:B------:R-:W0:Y:S01]  /*53a0*/  LDS R83, [R156.X4+0x4] ;  /* 0x000004009c537984 */ /* 0x000e220000004800 */
[----:B------:R-:W3:Y:S03]  /*53b0*/  MUFU.RCP R114, R107 ;  /* 0x0000006b00727308 */ /* 0x000ee60000001000 */
[----:B------:R-:W4:Y:S01]  /*53c0*/  LDS R81, [R154.X4+0xc] ;  /* 0x00000c009a517984 */ /* 0x000f220000004800 */
[----:B------:R-:W-:Y:S02]  /*53d0*/  FADD.FTZ R108, R23, 1 ;  /* 0x3f800000176c7421 */ /* 0x000fe40000010000 */
[----:B------:R-:W-:Y:S01]  /*53e0*/  FADD.FTZ R32, -R30, 1 ;  /* 0x3f8000001e207421 */ /* 0x000fe20000010100 */
[----:B------:R-:W5:Y:S01]  /*53f0*/  LDS R80, [R153.X4+0x10] ;  /* 0x0000100099507984 */ /* 0x000f620000004800 */
[----:B------:R-:W0:Y:S02]  /*5400*/  MUFU.RCP R28, R25 ;  /* 0x00000019001c7308 */ /* 0x000e240000001000 */
[----:B------:R-:W-:-:S02]  /*5410*/  FFMA.FTZ R110, R33, R32, 1 ;  /* 0x3f800000216e7423 */ /* 0x000fc40000010020 */
[----:B------:R-:W-:Y:S01]  /*5420*/  FMUL.FTZ R33, R33, R30 ;  /* 0x0000001e21217220 */ /* 0x000fe20000410000 */
[----:B------:R-:W4:Y:S01]  /*5430*/  LDS R32, [R152.X4+0x14] ;  /* 0x0000140098207984 */ /* 0x000f220000004800 */
[----:B-1----:R-:W-:-:S04]  /*5440*/  FMUL.FTZ R23, R106, R84 ;  /* 0x000000546a177220 */ /* 0x002fc80000410000 */
[----:B------:R-:W-:Y:S02]  /*5450*/  FMUL.FTZ R23, R30, R23 ;  /* 0x000000171e177220 */ /* 0x000fe40000410000 */
[----:B---3--:R-:W-:-:S04]  /*5460*/  FADD.FTZ R30, -R114, 1 ;  /* 0x3f800000721e7421 */ /* 0x008fc80000010100 */
[----:B------:R-:W-:Y:S02]  /*5470*/  FFMA.FTZ R116, R31, R30, 1 ;  /* 0x3f8000001f747423 */ /* 0x000fe4000001001e */
[----:B------:R-:W1:Y:S01]  /*5480*/  LDS R30, [R151.X4+0x18] ;  /* 0x00001800971e7984 */ /* 0x000e620000004800 */
[----:B------:R-:W-:Y:S01]  /*5490*/  FMUL.FTZ R109, R23, R110 ;  /* 0x0000006e176d7220 */ /* 0x000fe20000410000 */
[----:B------:R-:W3:Y:S01]  /*54a0*/  MUFU.RCP R108, R108 ;  /* 0x0000006c006c7308 */ /* 0x000ee20000001000 */
[----:B0-----:R-:W-:Y:S02]  /*54b0*/  FADD.FTZ R110, -R28, 1 ;  /* 0x3f8000001c6e7421 */ /* 0x001fe40000010100 */
[----:B--2---:R-:W-:Y:S02]  /*54c0*/  FMUL.FTZ R23, R104, R82 ;  /* 0x0000005268177220 */ /* 0x004fe40000410000 */
[C---:B------:R-:W-:Y:S02]  /*54d0*/  FFMA.FTZ R110, R29.reuse, R110, 1 ;  /* 0x3f8000001d6e7423 */ /* 0x040fe4000001006e */
[----:B------:R-:W-:-:S02]  /*54e0*/  FMUL.FTZ R29, R29, R28 ;  /* 0x0000001c1d1d7220 */ /* 0x000fc40000410000 */
[----:B------:R-:W-:Y:S02]  /*54f0*/  FMUL.FTZ R23, R28, R23 ;  /* 0x000000171c177220 */ /* 0x000fe40000410000 */
[----:B------:R-:W-:Y:S01]  /*5500*/  FMUL.FTZ R25, R105, R83 ;  /* 0x0000005369197220 */ /* 0x000fe20000410000 */
[----:B------:R-:W0:Y:S01]  /*5510*/  LDS R28, [R150.X4+0x1c] ;  /* 0x00001c00961c7984 */ /* 0x000e220000004800 */
[----:B------:R-:W-:Y:S02]  /*5520*/  FADD.FTZ R113, R3, 1 ;  /* 0x3f80000003717421 */ /* 0x000fe40000010000 */
[----:B------:R-:W-:Y:S02]  /*5530*/  FMUL.FTZ R25, R114, R25 ;  /* 0x0000001972197220 */ /* 0x000fe40000410000 */
[----:B------:R-:W-:Y:S02]  /*5540*/  FMUL.FTZ R31, R31, R114 ;  /* 0x000000721f1f7220 */ /* 0x000fe40000410000 */
[----:B------:R-:W-:-:S02]  /*5550*/  FMUL.FTZ R111, R25, R116 ;  /* 0x00000074196f7220 */ /* 0x000fc40000410000 */
[----:B------:R-:W-:Y:S01]  /*5560*/  FADD.FTZ R25, -R21, 1 ;  /* 0x3f80000015197421 */ /* 0x000fe20000010100 */
[----:B------:R-:W2:Y:S01]  /*5570*/  MUFU.RCP R113, R113 ;  /* 0x0000007100717308 */ /* 0x000ea20000001000 */
[----:B---3--:R-:W-:Y:S02]  /*5580*/  FADD.FTZ R114, -R108, 1 ;  /* 0x3f8000006c727421 */ /* 0x008fe40000010100 */
[----:B----4-:R-:W-:Y:S02]  /*5590*/  FMUL.FTZ R3, R103, R81 ;  /* 0x0000005167037220 */ /* 0x010fe40000410000 */
[C---:B------:R-:W-:Y:S02]  /*55a0*/  FFMA.FTZ R114, R27.reuse, R114, 1 ;  /* 0x3f8000001b727423 */ /* 0x040fe40000010072 */
[----:B------:R-:W-:Y:S02]  /*55b0*/  FFMA.FTZ R115, R26, R25, 1 ;  /* 0x3f8000001a737423 */ /* 0x000fe40000010019 */
[----:B------:R-:W-:Y:S01]  /*55c0*/  FMUL.FTZ R27, R27, R108 ;  /* 0x0000006c1b1b7220 */ /* 0x000fe20000410000 */
[----:B------:R-:W3:Y:S01]  /*55d0*/  LDS R25, [R149.X4+0x20] ;  /* 0x0000200095197984 */ /* 0x000ee20000004800 */
[----:B------:R-:W-:-:S02]  /*55e0*/  FMUL.FTZ R107, R108, R3 ;  /* 0x000000036c6b7220 */ /* 0x000fc40000410000 */
[----:B-----5:R-:W-:Y:S02]  /*55f0*/  FMUL.FTZ R108, R102, R80 ;  /* 0x00000050666c7220 */ /* 0x020fe40000410000 */
[----:B------:R-:W-:Y:S02]  /*5600*/  FMUL.FTZ R26, R26, R21 ;  /* 0x000000151a1a7220 */ /* 0x000fe40000410000 */
[----:B------:R-:W-:Y:S02]  /*5610*/  FMUL.FTZ R108, R21, R108 ;  /* 0x0000006c156c7220 */ /* 0x000fe40000410000 */
[----:B------:R-:W-:Y:S02]  /*5620*/  FMUL.FTZ R107, R107, R114 ;  /* 0x000000726b6b7220 */ /* 0x000fe40000410000 */
[----:B------:R-:W-:Y:S02]  /*5630*/  FADD.FTZ R21, -R19, 1 ;  /* 0x3f80000013157421 */ /* 0x000fe40000010100 */
[----:B------:R-:W-:-:S02]  /*5640*/  FMUL.FTZ R114, R101, R32 ;  /* 0x0000002065727220 */ /* 0x000fc40000410000 */
[----:B------:R-:W-:Y:S02]  /*5650*/  FMUL.FTZ R110, R23, R110 ;  /* 0x0000006e176e7220 */ /* 0x000fe40000410000 */
[C---:B------:R-:W-:Y:S01]  /*5660*/  FFMA.FTZ R21, R24.reuse, R21, 1 ;  /* 0x3f80000018157423 */ /* 0x040fe20000010015 */
[----:B------:R-:W4:Y:S01]  /*5670*/  LDS R23, [R148.X4+0x24] ;  /* 0x0000240094177984 */ /* 0x000f220000004800 */
[----:B------:R-:W-:Y:S02]  /*5680*/  FMUL.FTZ R24, R24, R19 ;  /* 0x0000001318187220 */ /* 0x000fe40000410000 */
[----:B------:R-:W-:Y:S02]  /*5690*/  FMUL.FTZ R114, R19, R114 ;  /* 0x0000007213727220 */ /* 0x000fe40000410000 */
[----:B--2---:R-:W-:Y:S02]  /*56a0*/  FADD.FTZ R19, -R113, 1 ;  /* 0x3f80000071137421 */ /* 0x004fe40000010100 */
[----:B-1----:R-:W-:-:S02]  /*56b0*/  FMUL.FTZ R116, R100, R30 ;  /* 0x0000001e64747220 */ /* 0x002fc40000410000 */
[C---:B------:R-:W-:Y:S02]  /*56c0*/  FFMA.FTZ R19, R22.reuse, R19, 1 ;  /* 0x3f80000016137423 */ /* 0x040fe40000010013 */
[----:B------:R-:W-:Y:S02]  /*56d0*/  FMUL.FTZ R22, R22, R113 ;  /* 0x0000007116167220 */ /* 0x000fe40000410000 */
[----:B------:R-:W-:Y:S02]  /*56e0*/  FMUL.FTZ R116, R113, R116 ;  /* 0x0000007471747220 */ /* 0x000fe40000410000 */
[----:B------:R-:W-:Y:S02]  /*56f0*/  FADD.FTZ R9, R9, 1 ;  /* 0x3f80000009097421 */ /* 0x000fe40000010000 */
[----:B------:R-:W-:Y:S02]  /*5700*/  FMUL.FTZ R113, R114, R21 ;  /* 0x0000001572717220 */ /* 0x000fe40000410000 */
[----:B------:R-:W1:Y:S01]  /*5710*/  LDS R21, [R147.X4+0x28] ;  /* 0x0000280093157984 */ /* 0x000e620000004800 */
[----:B------:R-:W2:Y:S01]  /*5720*/  MUFU.EX2 R7, R7 ;  /* 0x0000000700077308 */ /* 0x000ea20000000800 */
[----:B------:R-:W-:-:S02]  /*5730*/  FMUL.FTZ R114, R116, R19 ;  /* 0x0000001374727220 */ /* 0x000fc40000410000 */
[----:B------:R-:W-:Y:S02]  /*5740*/  FADD.FTZ R117, R8, 1 ;  /* 0x3f80000008757421 */ /* 0x000fe40000010000 */
[----:B------:R-:W-:Y:S02]  /*5750*/  FADD.FTZ R19, -R17, 1 ;  /* 0x3f80000011137421 */ /* 0x000fe40000010100 */
[----:B0-----:R-:W-:Y:S01]  /*5760*/  FMUL.FTZ R8, R99, R28 ;  /* 0x0000001c63087220 */ /* 0x001fe20000410000 */
[----:B------:R-:W0:Y:S01]  /*5770*/  MUFU.RCP R9, R9 ;  /* 0x0000000900097308 */ /* 0x000e220000001000 */
[----:B------:R-:W-:Y:S02]  /*5780*/  FMUL.FTZ R6, R86, -1.4426950216293334961 ;  /* 0xbfb8aa3b56067820 */ /* 0x000fe40000410000 */
[----:B------:R-:W-:Y:S02]  /*5790*/  FFMA.FTZ R19, R20, R19, 1 ;  /* 0x3f80000014137423 */ /* 0x000fe40000010013 */
[----:B------:R-:W-:-:S02]  /*57a0*/  FMUL.FTZ R8, R17, R8 ;  /* 0x0000000811087220 */ /* 0x000fc40000410000 */
[----:B------:R-:W-:Y:S01]  /*57b0*/  FMUL.FTZ R108, R108, R115 ;  /* 0x000000736c6c7220 */ /* 0x000fe20000410000 */
[----:B------:R-:W5:Y:S01]  /*57c0*/  MUFU.RCP R117, R117 ;  /* 0x0000007500757308 */ /* 0x000f620000001000 */
[----:B------:R-:W-:Y:S02]  /*57d0*/  FMUL.FTZ R115, R8, R19 ;  /* 0x0000001308737220 */ /* 0x000fe40000410000 */
[----:B------:R-:W1:Y:S01]  /*57e0*/  LDS R19, [R146.X4+0x2c] ;  /* 0x00002c0092137984 */ /* 0x000e620000004800 */
[----:B--2---:R-:W-:-:S04]  /*57f0*/  FADD.FTZ R119, R7, 1 ;  /* 0x3f80000007777421 */ /* 0x004fc80000010000 */
[----:B------:R-:W2:Y:S01]  /*5800*/  MUFU.EX2 R6, R6 ;  /* 0x0000000600067308 */ /* 0x000ea20000000800 */
[----:B0-----:R-:W-:Y:S02]  /*5810*/  FADD.FTZ R7, -R9, 1 ;  /* 0x3f80000009077421 */ /* 0x001fe40000010100 */
[----:B---3--:R-:W-:Y:S02]  /*5820*/  FMUL.FTZ R8, R85, R25 ;  /* 0x0000001955087220 */ /* 0x008fe40000410000 */
[----:B------:R-:W-:Y:S02]  /*5830*/  FFMA.FTZ R7, R18, R7, 1 ;  /* 0x3f80000012077423 */ /* 0x000fe40000010007 */
[----:B------:R-:W-:Y:S01]  /*5840*/  FMUL.FTZ R8, R9, R8 ;  /* 0x0000000809087220 */ /* 0x000fe20000410000 */
[----:B------:R-:W0:Y:S01]  /*5850*/  MUFU.RCP R119, R119 ;  /* 0x0000007700777308 */ /* 0x000e220000001000 */
[----:B------:R-:W-:Y:S02]  /*5860*/  FMUL.FTZ R4, R87, -1.4426950216293334961 ;  /* 0xbfb8aa3b57047820 */ /* 0x000fe40000410000 */
[----:B------:R-:W-:-:S02]  /*5870*/  FMUL.FTZ R116, R8, R7 ;  /* 0x0000000708747220 */ /* 0x000fc40000410000 */
[----:B-----5:R-:W-:Y:S02]  /*5880*/  FADD.FTZ R7, -R117, 1 ;  /* 0x3f80000075077421 */ /* 0x020fe40000010100 */
[----:B------:R-:W-:Y:S02]  /*5890*/  FMUL.FTZ R20, R20, R17 ;  /* 0x0000001114147220 */ /* 0x000fe40000410000 */
[----:B--2---:R-:W-:Y:S01]  /*58a0*/  FADD.FTZ R131, R6, 1 ;  /* 0x3f80000006837421 */ /* 0x004fe20000010000 */
[----:B------:R-:W2:Y:S01]  /*58b0*/  LDS R17, [R145.X4+0x30] ;  /* 0x0000300091117984 */ /* 0x000ea20000004800 */
[----:B----4-:R-:W-:Y:S01]  /*58c0*/  FMUL.FTZ R6, R15, R23 ;  /* 0x000000170f067220 */ /* 0x010fe20000410000 */
[----:B------:R-:W3:Y:S01]  /*58d0*/  MUFU.EX2 R4, R4 ;  /* 0x0000000400047308 */ /* 0x000ee20000000800 */
[C---:B------:R-:W-:Y:S02]  /*58e0*/  FFMA.FTZ R8, R16.reuse, R7, 1 ;  /* 0x3f80000010087423 */ /* 0x040fe40000010007 */
[----:B------:R-:W-:-:S02]  /*58f0*/  FMUL.FTZ R16, R16, R117 ;  /* 0x0000007510107220 */ /* 0x000fc40000410000 */
[----:B------:R-:W-:Y:S02]  /*5900*/  FMUL.FTZ R117, R117, R6 ;  /* 0x0000000675757220 */ /* 0x000fe40000410000 */
[----:B------:R-:W-:Y:S01]  /*5910*/  FMUL.FTZ R5, R96, -1.4426950216293334961 ;  /* 0xbfb8aa3b60057820 */ /* 0x000fe20000410000 */
[----:B------:R-:W4:Y:S01]  /*5920*/  MUFU.RCP R131, R131 ;  /* 0x0000008300837308 */ /* 0x000f220000001000 */
[----:B------:R-:W-:Y:S02]  /*5930*/  FMUL.FTZ R112, R97, -1.4426950216293334961 ;  /* 0xbfb8aa3b61707820 */ /* 0x000fe40000410000 */
[----:B------:R-:W-:Y:S02]  /*5940*/  FMUL.FTZ R18, R18, R9 ;  /* 0x0000000912127220 */ /* 0x000fe40000410000 */
[----:B------:R-:W-:Y:S01]  /*5950*/  FMUL.FTZ R117, R117, R8 ;  /* 0x0000000875757220 */ /* 0x000fe20000410000 */
[----:B------:R-:W5:Y:S01]  /*5960*/  LDS R9, [R144.X4+0x34] ;  /* 0x0000340090097984 */ /* 0x000f620000004800 */
[----:B-1----:R-:W-:-:S02]  /*5970*/  FMUL.FTZ R6, R14, R21 ;  /* 0x000000150e067220 */ /* 0x002fc40000410000 */
[C---:B0-----:R-:W-:Y:S01]  /*5980*/  FADD.FTZ R7, -R119.reuse, 1 ;  /* 0x3f80000077077421 */ /* 0x041fe20000010100 */
[----:B------:R-:W0:Y:S01]  /*5990*/  LDS R8, [R143.X4+0x38] ;  /* 0x000038008f087984 */ /* 0x000e220000004800 */
[----:B------:R-:W1:Y:S01]  /*59a0*/  MUFU.EX2 R5, R5 ;  /* 0x0000000500057308 */ /* 0x000e620000000800 */
[----:B------:R-:W-:Y:S02]  /*59b0*/  FMUL.FTZ R6, R119, R6 ;  /* 0x0000000677067220 */ /* 0x000fe40000410000 */
[----:B------:R-:W-:Y:S02]  /*59c0*/  FFMA.FTZ R121, R2, R7, 1 ;  /* 0x3f80000002797423 */ /* 0x000fe40000010007 */
[----:B------:R-:W-:-:S03]  /*59d0*/  FMUL.FTZ R3, R98, -1.4426950216293334961 ;  /* 0xbfb8aa3b62037820 */ /* 0x000fc60000410000 */
[----:B------:R-:W1:Y:S01]  /*59e0*/  MUFU.EX2 R112, R112 ;  /* 0x0000007000707308 */ /* 0x000e620000000800 */
[----:B---3--:R-:W-:Y:S02]  /*59f0*/  FADD.FTZ R4, R4, 1 ;  /* 0x3f80000004047421 */ /* 0x008fe40000010000 */
[----:B------:R-:W-:Y:S02]  /*5a00*/  FMUL.FTZ R118, R6, R121 ;  /* 0x0000007906767220 */ /* 0x000fe40000410000 */
[----:B------:R-:W3:Y:S01]  /*5a10*/  LDS R6, [R142.X4+0x3c] ;  /* 0x00003c008e067984 */ /* 0x000ee20000004800 */
[----:B------:R-:W-:Y:S02]  /*5a20*/  FMUL.FTZ R7, R2, R119 ;  /* 0x0000007702077220 */ /* 0x000fe40000410000 */
[----:B------:R-:W2:Y:S01]  /*5a30*/  MUFU.EX2 R3, R3 ;  /* 0x0000000300037308 */ /* 0x000ea20000000800 */
[----:B------:R-:W-:Y:S01]  /*5a40*/  FMUL.FTZ R2, R13, R19 ;  /* 0x000000130d027220 */ /* 0x000fe20000410000 */
[----:B------:R-:W-:Y:S01]  /*5a50*/  BAR.SYNC.DEFER_BLOCKING 0x0 ;  /* 0x0000000000007b1d */ /* 0x000fe20000010000 */
[----:B----4-:R-:W-:-:S05]  /*5a60*/  FADD.FTZ R119, -R131, 1 ;  /* 0x3f80000083777421 */ /* 0x010fca0000010100 */
[----:B------:R-:W4:Y:S01]  /*5a70*/  MUFU.RCP R4, R4 ;  /* 0x0000000400047308 */ /* 0x000f220000001000 */
[----:B-1----:R-:W-:Y:S02]  /*5a80*/  FADD.FTZ R5, R5, 1 ;  /* 0x3f80000005057421 */ /* 0x002fe40000010000 */
[----:B------:R-:W-:Y:S02]  /*5a90*/  FMUL.FTZ R2, R131, R2 ;  /* 0x0000000283027220 */ /* 0x000fe40000410000 */
[----:B------:R-:W-:Y:S02]  /*5aa0*/  FFMA.FTZ R119, R86, R119, 1 ;  /* 0x3f80000056777423 */ /* 0x000fe40000010077 */
[----:B------:R-:W-:Y:S01]  /*5ab0*/  FADD.FTZ R120, R112, 1 ;  /* 0x3f80000070787421 */ /* 0x000fe20000010000 */
[----:B------:R-:W1:Y:S01]  /*5ac0*/  MUFU.RCP R5, R5 ;  /* 0x0000000500057308 */ /* 0x000e620000001000 */
[----:B------:R-:W-:Y:S02]  /*5ad0*/  FMUL.FTZ R119, R2, R119 ;  /* 0x0000007702777220 */ /* 0x000fe40000410000 */
[----:B--2---:R-:W-:-:S05]  /*5ae0*/  FADD.FTZ R3, R3, 1 ;  /* 0x3f80000003037421 */ /* 0x004fca0000010000 */
[----:B------:R5:W2:Y:S01]  /*5af0*/  MUFU.RCP R2, R120 ;  /* 0x0000007800027308 */ /* 0x000aa20000001000 */
[----:B----4-:R-:W-:Y:S02]  /*5b00*/  FADD.FTZ R112, -R4, 1 ;  /* 0x3f80000004707421 */ /* 0x010fe40000010100 */
[----:B------:R-:W-:Y:S02]  /*5b10*/  FMUL.FTZ R121, R12, R17 ;  /* 0x000000110c797220 */ /* 0x000fe40000410000 */
[----:B------:R-:W-:-:S03]  /*5b20*/  FFMA.FTZ R129, R87, R112, 1 ;  /* 0x3f80000057817423 */ /* 0x000fc60000010070 */
[----:B------:R-:W4:Y:S01]  /*5b30*/  MUFU.RCP R3, R3 ;  /* 0x0000000300037308 */ /* 0x000f220000001000 */
[----:B------:R-:W-:Y:S02]  /*5b40*/  FMUL.FTZ R112, R4, R121 ;  /* 0x0000007904707220 */ /* 0x000fe40000410000 */
[----:B-1----:R-:W-:Y:S02]  /*5b50*/  FADD.FTZ R121, -R5, 1 ;  /* 0x3f80000005797421 */ /* 0x002fe40000010100 */
[----:B------:R-:W-:Y:S02]  /*5b60*/  FMUL.FTZ R112, R112, R129 ;  /* 0x0000008170707220 */ /* 0x000fe40000410000 */
[----:B-----5:R-:W-:Y:S02]  /*5b70*/  FMUL.FTZ R120, R11, R9 ;  /* 0x000000090b787220 */ /* 0x020fe40000410000 */
[----:B--2---:R-:W-:Y:S02]  /*5b80*/  FADD.FTZ R128, -R2, 1 ;  /* 0x3f80000002807421 */ /* 0x004fe40000010100 */
[----:B0-----:R-:W-:-:S02]  /*5b90*/  FMUL.FTZ R129, R10, R8 ;  /* 0x000000080a817220 */ /* 0x001fc40000410000 */
[----:B------:R-:W-:Y:S02]  /*5ba0*/  FFMA.FTZ R121, R96, R121, 1 ;  /* 0x3f80000060797423 */ /* 0x000fe40000010079 */
[----:B------:R-:W-:Y:S02]  /*5bb0*/  FFMA.FTZ R128, R97, R128, 1 ;  /* 0x3f80000061807423 */ /* 0x000fe40000010080 */
[----:B------:R-:W-:Y:S02]  /*5bc0*/  FMUL.FTZ R120, R5, R120 ;  /* 0x0000007805787220 */ /* 0x000fe40000410000 */
[----:B------:R-:W-:Y:S01]  /*5bd0*/  FMUL.FTZ R129, R2, R129 ;  /* 0x0000008102817220 */ /* 0x000fe20000410000 */
[----:B------:R-:W-:Y:S01]  /*5be0*/  STS [R66], R109 ;  /* 0x0000006d42007388 */ /* 0x000fe20000000800 */
[----:B------:R-:W-:Y:S02]  /*5bf0*/  FMUL.FTZ R121, R120, R121 ;  /* 0x0000007978797220 */ /* 0x000fe40000410000 */
[----:B------:R-:W-:Y:S01]  /*5c00*/  FMUL.FTZ R128, R129, R128 ;  /* 0x0000008081807220 */ /* 0x000fe20000410000 */
[----:B------:R-:W-:Y:S01]  /*5c10*/  STS [R156.X4+0x4], R111 ;  /* 0x0000046f9c007388 */ /* 0x000fe20000004800 */
[----:B----4-:R-:W-:-:S02]  /*5c20*/  FADD.FTZ R129, -R3, 1 ;  /* 0x3f80000003817421 */ /* 0x010fc40000010100 */
[----:B---3--:R-:W-:Y:S01]  /*5c30*/  FMUL.FTZ R120, R0, R6 ;  /* 0x0000000600787220 */ /* 0x008fe20000410000 */
[----:B------:R-:W-:Y:S01]  /*5c40*/  STS [R155.X4+0x8], R110 ;  /* 0x0000086e9b007388 */ /* 0x000fe20000004800 */
[----:B------:R-:W-:-:S03]  /*5c50*/  ISETP.NE.AND P6, PT, R95, RZ, PT ;  /* 0x000000ff5f00720c */ /* 0x000fc60003fc5270 */
[----:B------:R-:W-:Y:S01]  /*5c60*/  STS [R154.X4+0xc], R107 ;  /* 0x00000c6b9a007388 */ /* 0x000fe20000004800 */
[----:B------:R-:W-:-:S03]  /*5c70*/  FFMA.FTZ R129, R98, R129, 1 ;  /* 0x3f80000062817423 */ /* 0x000fc60000010081 */
[----:B------:R-:W-:Y:S01]  /*5c80*/  STS [R153.X4+0x10], R108 ;  /* 0x0000106c99007388 */ /* 0x000fe20000004800 */
[----:B------:R-:W-:-:S03]  /*5c90*/  FMUL.FTZ R120, R3, R120 ;  /* 0x0000007803787220 */ /* 0x000fc60000410000 */
[----:B------:R-:W-:Y:S04]  /*5ca0*/  STS [R152.X4+0x14], R113 ;  /* 0x0000147198007388 */ /* 0x000fe80000004800 */
[----:B------:R-:W-:Y:S01]  /*5cb0*/  STS [R151.X4+0x18], R114 ;  /* 0x0000187297007388 */ /* 0x000fe20000004800 */
[----:B------:R-:W-:-:S03]  /*5cc0*/  FMUL.FTZ R135, R120, R129 ;  /* 0x0000008178877220 */ /* 0x000fc60000410000 */
        /* <DEDUP_REMOVED lines=38> */
[----:B------:R-:W-:Y:S02]  /*5f30*/  FMUL.FTZ R87, R87, R4 ;  /* 0x0000000457577220 */ /* 0x000fe40000410000 */
[----:B------:R-:W-:Y:S01]  /*5f40*/  FMUL.FTZ R96, R96, R5 ;  /* 0x0000000560607220 */ /* 0x000fe20000410000 */
[----:B0-----:R-:W-:Y:S01]  /*5f50*/  ISETP.GE.AND P0, PT, R78, R128, PT ;  /* 0x000000804e00720c */ /* 0x001fe20003f06270 */
[----:B------:R-:W-:Y:S02]  /*5f60*/  FMUL.FTZ R97, R97, R2 ;  /* 0x0000000261617220 */ /* 0x000fe40000410000 */
[----:B------:R-:W-:-:S10]  /*5f70*/  FMUL.FTZ R98, R98, R3 ;  /* 0x0000000362627220 */ /* 0x000fd40000410000 */
        /* <DEDUP_REMOVED lines=13> */
.L_x_1177:
[----:B-1----:R-:W-:Y:S05]  /*6050*/  BSYNC B0 ;  /* 0x0000000000007941 */ /* 0x002fea0003800000 */
.L_x_1176:
[----:B------:R-:W-:Y:S01]  /*6060*/  ULDC.64 UR8, c[0x0][0x2f0] ;  /* 0x0000bc0000087ab9 */ /* 0x000fe20000000a00 */
[----:B0-----:R-:W-:Y:S01]  /*6070*/  LEA R2, P3, R78, c[0x0][0x338], 0x2 ;  /* 0x0000ce004e027a11 */ /* 0x001fe200078610ff */
        /* <DEDUP_REMOVED lines=14> */
[----:B------:R-:W-:Y:S01]  /*6160*/  MOV R4, UR36 ;  /* 0x0000002400047c02 */ /* 0x000fe20008000f00 */
[----:B------:R-:W-:Y:S01]  /*6170*/  FMUL.FTZ R103, R103, R27 ;  /* 0x0000001b67677220 */ /* 0x000fe20000410000 */
[----:B------:R-:W-:Y:S01]  /*6180*/  LEA R2, P4, R3, R2, 0x2 ;  /* 0x0000000203027211 */ /* 0x000fe200078810ff */
[----:B------:R-:W-:Y:S01]  /*6190*/  FMUL.FTZ R102, R102, R26 ;  /* 0x0000001a66667220 */ /* 0x000fe20000410000 */
[----:B------:R-:W-:Y:S01]  /*61a0*/  LEA.HI.X R3, R78, c[0x0][0x33c], R79, 0x2, P3 ;  /* 0x0000cf004e037a11 */ /* 0x000fe200018f144f */
[----:B------:R0:W-:Y:S01]  /*61b0*/  STL [R1+0x80], R106 ;  /* 0x0000806a01007387 */ /* 0x0001e20000100800 */
[----:B------:R-:W-:Y:S01]  /*61c0*/  MOV R5, UR34 ;  /* 0x0000002200057c02 */ /* 0x000fe20008000f00 */
[----:B------:R-:W-:Y:S01]  /*61d0*/  FMUL.FTZ R101, R101, R24 ;  /* 0x0000001865657220 */ /* 0x000fe20000410000 */
[----:B------:R-:W-:Y:S01]  /*61e0*/  ISETP.GE.AND P3, PT, R122, R128, PT ;  /* 0x000000807a00720c */ /* 0x000fe20003f66270 */
[----:B------:R0:W-:Y:S01]  /*61f0*/  STL [R1+0x7c], R105 ;  /* 0x00007c6901007387 */ /* 0x0001e20000100800 */
[----:B------:R-:W-:Y:S01]  /*6200*/  LEA.HI.X R3, R4, R3, R5, 0x2, P4 ;  /* 0x0000000304037211 */ /* 0x000fe200020f1405 */
[----:B------:R-:W-:Y:S01]  /*6210*/  FMUL.FTZ R100, R100, R22 ;  /* 0x0000001664647220 */ /* 0x000fe20000410000 */
[----:B------:R-:W-:Y:S01]  /*6220*/  ISETP.GE.AND P4, PT, R134, R128, PT ;  /* 0x000000808600720c */ /* 0x000fe20003f86270 */
[----:B------:R0:W-:Y:S01]  /*6230*/  STL [R1+0x78], R104 ;  /* 0x0000786801007387 */ /* 0x0001e20000100800 */
[----:B------:R-:W-:-:S02]  /*6240*/  FMUL.FTZ R99, R99, R20 ;  /* 0x0000001463637220 */ /* 0x000fc40000410000 */
[----:B------:R-:W-:Y:S01]  /*6250*/  FMUL.FTZ R136, R85, R18 ;  /* 0x0000001255887220 */ /* 0x000fe20000410000 */
        /* <DEDUP_REMOVED lines=22> */
[----:B------:R-:W-:-:S03]  /*63c0*/  ISETP.GE.AND P4, PT, R165, R128, PT ;  /* 0x00000080a500720c */ /* 0x000fc60003f86270 */
[----:B------:R0:W-:Y:S01]  /*63d0*/  @!P5 STG.E [R2.64+-0x1b00], R116 ;  /* 0xffe500740200d986 */ /* 0x0001e2000c101928 */
[----:B------:R-:W-:-:S03]  /*63e0*/  ISETP.GE.AND P5, PT, R164, R128, PT ;  /* 0x00000080a400720c */ /* 0x000fc60003fa6270 */
        /* <DEDUP_REMOVED lines=23> */
[----:B------:R-:W-:Y:S01]  /*6560*/  FMUL.FTZ R33, R33, R84 ;  /* 0x0000005421217220 */ /* 0x000fe20000410000 */
[----:B------:R-:W-:Y:S01]  /*6570*/  MOV R4, UR7 ;  /* 0x0000000700047c02 */ /* 0x000fe20008000f00 */
[----:B------:R-:W-:-:S02]  /*6580*/  FMUL.FTZ R31, R31, R83 ;  /* 0x000000531f1f7220 */ /* 0x000fc40000410000 */
[----:B------:R-:W-:Y:S01]  /*6590*/  FMUL.FTZ R82, R29, R82 ;  /* 0x000000521d527220 */ /* 0x000fe20000410000 */
[----:B------:R-:W-:Y:S01]  /*65a0*/  ULDC.64 UR8, c[0x0][0x210] ;  /* 0x0000840000087ab9 */ /* 0x000fe20000000a00 */
[----:B------:R-:W-:Y:S01]  /*65b0*/  FMUL.FTZ R27, R27, R81 ;  /* 0x000000511b1b7220 */ /* 0x000fe20000410000 */
[----:B------:R-:W-:Y:S01]  /*65c0*/  UIMAD UR7, UR13, UR8, URZ ;  /* 0x000000080d0772a4 */ /* 0x000fe2000f8e023f */
[----:B------:R-:W-:Y:S01]  /*65d0*/  FMUL.FTZ R26, R26, R80 ;  /* 0x000000501a1a7220 */ /* 0x000fe20000410000 */
[----:B------:R-:W-:Y:S01]  /*65e0*/  UIMAD.WIDE.U32 UR34, UR12, UR8, URZ ;  /* 0x000000080c2272a5 */ /* 0x000fe2000f8e003f */
[----:B0-----:R-:W-:Y:S01]  /*65f0*/  FMUL.FTZ R3, R24, R32 ;  /* 0x0000002018037220 */ /* 0x001fe20000410000 */
        /* <DEDUP_REMOVED lines=65> */
.L_x_1180:
[----:B------:R-:W-:Y:S05]  /*6a10*/  BSYNC B0 ;  /* 0x0000000000007941 */ /* 0x000fea0003800000 */
.L_x_1179:
[----:B------:R-:W-:Y:S01]  /*6a20*/  ULDC.64 UR8, c[0x0][0x218] ;  /* 0x0000860000087ab9 */ /* 0x000fe20000000a00 */
[C---:B0-----:R-:W-:Y:S01]  /*6a30*/  LEA R2, P0, R78.reuse, c[0x0][0x270], 0x2 ;  /* 0x00009c004e027a11 */ /* 0x041fe200078010ff */
        /* <DEDUP_REMOVED lines=12> */
[----:B------:R-:W-:-:S05]  /*6b00*/  IMAD.U32 R3, RZ, RZ, UR7 ;  /* 0x00000007ff037e24 */ /* 0x000fca000f8e00ff */
        /* <DEDUP_REMOVED lines=28> */
.L_x_1178:
[----:B------:R-:W2:Y:S01]  /*6cd0*/  LDL.LU R0, [R1+0xe0] ;  /* 0x0000e00001007983 */ /* 0x000ea20000300800 */
[----:B0-----:R-:W-:Y:S01]  /*6ce0*/  MOV R2, c[0x0][0x16c] ;  /* 0x00005b0000027a02 */ /* 0x001fe20000000f00 */
[----:B------:R-:W-:-:S02]  /*6cf0*/  FMUL.FTZ R4, R105, UR4 ;  /* 0x0000000469047c20 */ /* 0x000fc40008410000 */
[----:B------:R-:W-:Y:S01]  /*6d00*/  BAR.SYNC.DEFER_BLOCKING 0x0 ;  /* 0x0000000000007b1d */ /* 0x000fe20000010000 */
[----:B------:R-:W-:Y:S01]  /*6d10*/  ISETP.GE.AND P0, PT, R2, 0x1, PT ;  /* 0x000000010200780c */ /* 0x000fe20003f06270 */
[----:B------:R-:W-:Y:S02]  /*6d20*/  FMUL.FTZ R2, R104, UR4 ;  /* 0x0000000468027c20 */ /* 0x000fe40008410000 */
[----:B--2---:R-:W-:-:S04]  /*6d30*/  FFMA.FTZ R3, R65, R106, R0 ;  /* 0x0000006a41037223 */ /* 0x004fc80000010000 */
[----:B------:R-:W-:-:S04]  /*6d40*/  FFMA.FTZ R0, R64, R105, R3 ;  /* 0x0000006940007223 */ /* 0x000fc80000010003 */
[----:B------:R-:W-:-:S04]  /*6d50*/  FFMA.FTZ R3, R63, R104, R0 ;  /* 0x000000683f037223 */ /* 0x000fc80000010000 */
        /* <DEDUP_REMOVED lines=31> */
[----:B--2---:R-:W-:-:S05]  /*6f50*/  FMUL.FTZ R2, R130, UR4 ;  /* 0x0000000482027c20 */ /* 0x004fca0008410000 */
[----:B------:R1:W-:Y:S01]  /*6f60*/  STL [R1+0x8c], R2 ;  /* 0x00008c0201007387 */ /* 0x0003e20000100800 */
[----:B0-----:R-:W-:-:S03]  /*6f70*/  FFMA.FTZ R0, R56, R135, R3 ;  /* 0x0000008738007223 */ /* 0x001fc60000010003 */
[----:B------:R0:W-:Y:S01]  /*6f80*/  STL [R1+0x88], R4 ;  /* 0x0000880401007387 */ /* 0x0001e20000100800 */
[----:B------:R-:W-:-:S03]  /*6f90*/  FFMA.FTZ R3, R55, R14, R0 ;  /* 0x0000000e37037223 */ /* 0x000fc60000010000 */
[----:B------:R0:W-:Y:S01]  /*6fa0*/  STL [R1+0xd0], RZ ;  /* 0x0000d0ff01007387 */ /* 0x0001e20000100800 */
[----:B-1----:R-:W-:Y:S02]  /*6fb0*/  FMUL.FTZ R2, R129, UR4 ;  /* 0x0000000481027c20 */ /* 0x002fe40008410000 */
[----:B------:R-:W-:-:S03]  /*6fc0*/  FFMA.FTZ R0, R54, R131, R3 ;  /* 0x0000008336007223 */ /* 0x000fc60000010003 */
[----:B------:R0:W-:Y:S01]  /*6fd0*/  STL [R1+0x84], R2 ;  /* 0x0000840201007387 */ /* 0x0001e20000100800 */
[----:B------:R-:W-:-:S03]  /*6fe0*/  FFMA.FTZ R3, R53, R12, R0 ;  /* 0x0000000c35037223 */ /* 0x000fc60000010000 */
[----:B------:R0:W-:Y:S01]  /*6ff0*/  STL [R1+0x40], RZ ;  /* 0x000040ff01007387 */ /* 0x0001e20000100800 */
[----:B------:R-:W-:-:S03]  /*7000*/  FFMA.FTZ R0, R52, R130, R3 ;  /* 0x0000008234007223 */ /* 0x000fc60000010003 */
[----:B------:R0:W-:Y:S01]  /*7010*/  STL [R1+0x3c], RZ ;  /* 0x00003cff01007387 */ /* 0x0001e20000100800 */
[----:B------:R-:W-:-:S03]  /*7020*/  FFMA.FTZ R3, R51, R10, R0 ;  /* 0x0000000a33037223 */ /* 0x000fc60000010000 */
[----:B------:R0:W-:Y:S01]  /*7030*/  STL [R1+0x38], RZ ;  /* 0x000038ff01007387 */ /* 0x0001e20000100800 */
[----:B------:R-:W-:-:S03]  /*7040*/  FFMA.FTZ R0, R50, R129, R3 ;  /* 0x0000008132007223 */ /* 0x000fc60000010003 */
[----:B------:R0:W-:Y:S04]  /*7050*/  STL [R1+0x34], RZ ;  /* 0x000034ff01007387 */ /* 0x0001e80000100800 */
        /* <DEDUP_REMOVED lines=12> */
[----:B------:R0:W-:Y:S01]  /*7120*/  STL [R1+0xe0], R0 ;  /* 0x0000e00001007387 */ /* 0x0001e20000100800 */
[----:B------:R-:W-:Y:S05]  /*7130*/  @!P0 BRA `(.L_x_1181) ;  /* 0x00004e9000008947 */ /* 0x000fea0003800000 */
[----:B------:R1:W-:Y:S01]  /*7140*/  STL [R1+0x40], RZ ;  /* 0x000040ff01007387 */ /* 0x0003e20000100800 */
[----:B------:R-:W-:-:S02]  /*7150*/  UIADD3 UR39, UR26, -0x1, URZ ;  /* 0xffffffff1a277890 */ /* 0x000fc4000fffe03f */
[----:B------:R-:W-:Y:S01]  /*7160*/  UMOV UR7, URZ ;  /* 0x0000003f00077c82 */ /* 0x000fe20008000000 */
[----:B------:R1:W-:Y:S01]  /*7170*/  STL [R1+0x3c], RZ ;  /* 0x00003cff01007387 */ /* 0x0003e20000100800 */
[----:B------:R-:W-:Y:S02]  /*7180*/  ULEA.HI UR9, UR39, UR39, URZ, 0x1 ;  /* 0x0000002727097291 */ /* 0x000fe4000f8f083f */
[----:B------:R-:W-:Y:S01]  /*7190*/  UMOV UR8, URZ ;  /* 0x0000003f00087c82 */ /* 0x000fe20008000000 */
[----:B------:R1:W-:Y:S01]  /*71a0*/  STL [R1+0x38], RZ ;  /* 0x000038ff01007387 */ /* 0x0003e20000100800 */
[----:B------:R-:W-:-:S03]  /*71b0*/  ULOP3.LUT UR9, UR9, 0xfffffe, URZ, 0xc0, !UPT ;  /* 0x00fffffe09097892 */ /* 0x000fc6000f8ec03f */
[----:B------:R1:W-:Y:S01]  /*71c0*/  STL [R1+0x34], RZ ;  /* 0x000034ff01007387 */ /* 0x0003e20000100800 */
[----:B------:R-:W-:-:S03]  /*71d0*/  UIADD3 UR39, UR39, -UR9, URZ ;  /* 0x8000000927277290 */ /* 0x000fc6000fffe03f */
[----:B------:R1:W-:Y:S01]  /*71e0*/  STL [R1+0x30], RZ ;  /* 0x000030ff01007387 */ /* 0x0003e20000100800 */
[----:B------:R-:W-:-:S03]  /*71f0*/  UMOV UR9, URZ ;  /* 0x0000003f00097c82 */ /* 0x000fc60008000000 */
        /* <DEDUP_REMOVED lines=10> */
[----:B------:R1:W-:Y:S02]  /*72a0*/  STL [R1+0x4], RZ ;  /* 0x000004ff01007387 */ /* 0x0003e40000100800 */
.L_x_1229:
[----:B------:R-:W2:Y:S01]  /*72b0*/  LDL R22, [R1] ;  /* 0x0000000001167983 */ /* 0x000ea20000100800 */
[----:B------:R-:W-:Y:S01]  /*72c0*/  USHF.R.S32.HI UR42, URZ, 0x1f, UR7 ;  /* 0x0000001f3f2a7899 */ /* 0x000fe20008011407 */
[----:B------:R-:W-:Y:S01]  /*72d0*/  MOV R3, UR7 ;  /* 0x0000000700037c02 */ /* 0x000fe20008000f00 */
[----:B------:R-:W-:Y:S01]  /*72e0*/  ULDC.64 UR34, c[0x0][0x1a0] ;  /* 0x0000680000227ab9 */ /* 0x000fe20000000a00 */
[----:B0-----:R-:W-:Y:S01]  /*72f0*/  HFMA2.MMA R0, -RZ, RZ, 0, 0 ;  /* 0x00000000ff007435 */ /* 0x001fe200000001ff */
[----:B------:R-:W-:Y:S01]  /*7300*/  ULDC UR43, c[0x0][0x168] ;  /* 0x00005a00002b7ab9 */ /* 0x000fe20000000800 */
[----:B------:R-:W-:Y:S01]  /*7310*/  CS2R R6, SRZ ;  /* 0x0000000000067805 */ /* 0x000fe2000001ff00 */
[----:B------:R-:W-:Y:S01]  /*7320*/  UIMAD UR34, UR42, UR34, URZ ;  /* 0x000000222a2272a4 */ /* 0x000fe2000f8e023f */
[----:B------:R-:W-:Y:S01]  /*7330*/  IMAD.WIDE.U32 R2, R3, c[0x0][0x1a0], R78 ;  /* 0x0000680003027a25 */ /* 0x000fe200078e004e */
[----:B------:R-:W-:Y:S01]  /*7340*/  UIADD3 UR43, -UR27, UR43, URZ ;  /* 0x0000002b1b2b7290 */ /* 0x000fe2000fffe13f */
[----:B------:R-:W-:Y:S01]  /*7350*/  CS2R R8, SRZ ;  /* 0x0000000000087805 */ /* 0x000fe2000001ff00 */
[----:B------:R-:W-:Y:S01]  /*7360*/  UIMAD UR34, UR7, UR35, UR34 ;  /* 0x00000023072272a4 */ /* 0x000fe2000f8e0222 */
[----:B------:R-:W-:Y:S01]  /*7370*/  CS2R R10, SRZ ;  /* 0x00000000000a7805 */ /* 0x000fe2000001ff00 */
[----:B------:R-:W-:Y:S01]  /*7380*/  LEA R4, P0, R2, UR22, 0x2 ;  /* 0x0000001602047c11 */ /* 0x000fe2000f8010ff */
[----:B------:R-:W-:Y:S01]  /*7390*/  CS2R R12, SRZ ;  /* 0x00000000000c7805 */ /* 0x000fe2000001ff00 */
[----:B------:R-:W-:-:S02]  /*73a0*/  ISETP.GE.AND P1, PT, R78, UR43, PT ;  /* 0x0000002b4e007c0c */ /* 0x000fc4000bf26270 */
[----:B------:R-:W-:Y:S02]  /*73b0*/  ISETP.GE.AND P2, PT, R133, UR43, PT ;  /* 0x0000002b85007c0c */ /* 0x000fe4000bf46270 */
[----:B------:R-:W-:Y:S01]  /*73c0*/  IADD3 R3, R3, UR34, RZ ;  /* 0x0000002203037c10 */ /* 0x000fe2000fffe0ff */
[----:B------:R-:W-:Y:S01]  /*73d0*/  CS2R R14, SRZ ;  /* 0x00000000000e7805 */ /* 0x000fe2000001ff00 */
[----:B------:R-:W-:Y:S01]  /*73e0*/  ISETP.GE.AND P3, PT, R132, UR43, PT ;  /* 0x0000002b84007c0c */ /* 0x000fe2000bf66270 */
[----:B------:R-:W-:Y:S01]  /*73f0*/  CS2R R16, SRZ ;  /* 0x0000000000107805 */ /* 0x000fe2000001ff00 */
[----:B------:R-:W-:Y:S02]  /*7400*/  LEA.HI.X R5, R2, UR23, R3, 0x2, P0 ;  /* 0x0000001702057c11 */ /* 0x000fe400080f1403 */
[----:B------:R-:W-:Y:S01]  /*7410*/  MOV R18, RZ ;  /* 0x000000ff00127202 */ /* 0x000fe20000000f00 */
[----:B------:R-:W-:Y:S01]  /*7420*/  CS2R R20, SRZ ;  /* 0x0000000000147805 */ /* 0x000fe2000001ff00 */
[----:B------:R-:W-:Y:S01]  /*7430*/  ISETP.GE.AND P4, PT, R127, UR43, PT ;  /* 0x0000002b7f007c0c */ /* 0x000fe2000bf86270 */
[----:B------:R-:W3:Y:S01]  /*7440*/  @!P1 LDG.E R0, [R4.64] ;  /* 0x0000002804009981 */ /* 0x000ee2000c1e1900 */
[----:B------:R-:W-:Y:S01]  /*7450*/  ISETP.GE.AND P5, PT, R126, UR43, PT ;  /* 0x0000002b7e007c0c */ /* 0x000fe2000bfa6270 */
[----:B------:R-:W-:Y:S01]  /*7460*/  ULDC.64 UR34, c[0x0][0x180] ;  /* 0x0000600000227ab9 */ /* 0x000fe20000000a00 */
[----:B------:R-:W-:Y:S01]  /*7470*/  ISETP.GE.AND P0, PT, R125, UR43, PT ;  /* 0x0000002b7d007c0c */ /* 0x000fe2000bf06270 */
[----:B------:R-:W4:Y:S01]  /*7480*/  @!P2 LDG.E R6, [R4.64+0x80] ;  /* 0x000080280406a981 */ /* 0x000f22000c1e1900 */
[----:B------:R-:W-:-:S02]  /*7490*/  ISETP.GE.AND P1, PT, R124, UR43, PT ;  /* 0x0000002b7c007c0c */ /* 0x000fc4000bf26270 */
[----:B------:R-:W-:Y:S01]  /*74a0*/  ISETP.GE.AND P2, PT, R123, UR43, PT ;  /* 0x0000002b7b007c0c */ /* 0x000fe2000bf46270 */
[----:B------:R0:W5:Y:S01]  /*74b0*/  @!P3 LDG.E R7, [R4.64+0x100] ;  /* 0x000100280407b981 */ /* 0x000162000c1e1900 */
[----:B------:R-:W-:-:S03]  /*74c0*/  ISETP.GE.AND P3, PT, R122, UR43, PT ;  /* 0x0000002b7a007c0c */ /* 0x000fc6000bf66270 */
[----:B------:R0:W3:Y:S01]  /*74d0*/  @!P4 LDG.E R8, [R4.64+0x180] ;  /* 0x000180280408c981 */ /* 0x0000e2000c1e1900 */
[----:B------:R-:W-:-:S03]  /*74e0*/  ISETP.GE.AND P4, PT, R134, UR43, PT ;  /* 0x0000002b86007c0c */ /* 0x000fc6000bf86270 */
[----:B------:R0:W3:Y:S01]  /*74f0*/  @!P5 LDG.E R9, [R4.64+0x200] ;  /* 0x000200280409d981 */ /* 0x0000e2000c1e1900 */
[----:B------:R-:W-:-:S03]  /*7500*/  ISETP.GE.AND P5, PT, R159, UR43, PT ;  /* 0x0000002b9f007c0c */ /* 0x000fc6000bfa6270 */
[----:B------:R0:W4:Y:S04]  /*7510*/  @!P0 LDG.E R10, [R4.64+0x280] ;  /* 0x00028028040a8981 */ /* 0x000128000c1e1900 */
        /* <DEDUP_REMOVED lines=12> */
[----:B------:R0:W5:Y:S01]  /*75e0*/  @!P4 LDG.E R21, [R4.64+0x780] ;  /* 0x000780280415c981 */ /* 0x000162000c1e1900 */
[----:B--2---:R-:W-:-:S13]  /*75f0*/  ISETP.GE.AND P0, PT, R22, UR43, PT ;  /* 0x0000002b16007c0c */ /* 0x004fda000bf06270 */
[----:B------:R0:W2:Y:S01]  /*7600*/  @!P0 LDG.E R16, [R4.64+0x580] ;  /* 0x0005802804108981 */ /* 0x0000a2000c1e1900 */
[----:B------:R-:W-:Y:S02]  /*7610*/  UIMAD UR46, UR10, UR34, URZ ;  /* 0x000000220a2e72a4 */ /* 0x000fe4000f8e023f */
        /* <DEDUP_REMOVED lines=11> */
[----:B------:R-:W-:-:S05]  /*76d0*/  MOV R2, UR34 ;  /* 0x0000002200027c02 */ /* 0x000fca0008000f00 */
[----:B------:R-:W-:Y:S01]  /*76e0*/  MOV R3, UR35 ;  /* 0x0000002300037c02 */ /* 0x000fe20008000f00 */
[----:B---3--:R-:W-:Y:S01]  /*76f0*/  STS [R92], R0 ;  /* 0x000000005c007388 */ /* 0x008fe20000000800 */
[----:B------:R-:W-:-:S03]  /*7700*/  ULDC.64 UR34, c[0x0][0x1c0] ;  /* 0x0000700000227ab9 */ /* 0x000fc60000000a00 */
[----:B------:R3:W2:Y:S04]  /*7710*/  LDG.E R19, [R2.64] ;  /* 0x0000002802137981 */ /* 0x0006a8000c1e1900 */
[----:B----4-:R-:W-:Y:S01]  /*7720*/  STS [R91+0x80], R6 ;  /* 0x000080065b007388 */ /* 0x010fe20000000800 */
[----:B0-----:R-:W-:-:S03]  /*7730*/  MOV R5, UR7 ;  /* 0x0000000700057c02 */ /* 0x001fc60008000f00 */
[----:B-----5:R-:W-:Y:S01]  /*7740*/  STS [R90+0x100], R7 ;  /* 0x000100075a007388 */ /* 0x020fe20000000800 */
[----:B------:R-:W-:-:S03]  /*7750*/  UIMAD UR34, UR42, UR34, URZ ;  /* 0x000000222a2272a4 */ /* 0x000fc6000f8e023f */
[----:B------:R-:W-:Y:S04]  /*7760*/  STS [R89+0x180], R8 ;  /* 0x0001800859007388 */ /* 0x000fe80000000800 */
[----:B------:R-:W-:Y:S04]  /*7770*/  STS [R88+0x200], R9 ;  /* 0x0002000958007388 */ /* 0x000fe80000000800 */
[----:B------:R-:W-:Y:S01]  /*7780*/  STS [R77+0x280], R10 ;  /* 0x0002800a4d007388 */ /* 0x000fe20000000800 */
[----:B------:R-:W-:-:S03]  /*7790*/  UIMAD UR34, UR7, UR35, UR34 ;  /* 0x00000023072272a4 */ /* 0x000fc6000f8e0222 */
[----:B------:R-:W-:Y:S01]  /*77a0*/  STS [R76+0x300], R11 ;  /* 0x0003000b4c007388 */ /* 0x000fe20000000800 */
[----:B---3--:R-:W-:-:S03]  /*77b0*/  IMAD.WIDE.U32 R2, R5, c[0x0][0x1c0], R78 ;  /* 0x0000700005027a25 */ /* 0x008fc600078e004e */
[----:B------:R-:W-:Y:S01]  /*77c0*/  STS [R75+0x380], R12 ;  /* 0x0003800c4b007388 */ /* 0x000fe20000000800 */
[----:B------:R-:W-:-:S03]  /*77d0*/  ISETP.GE.AND P1, PT, R78, UR43, PT ;  /* 0x0000002b4e007c0c */ /* 0x000fc6000bf26270 */
[----:B------:R-:W-:Y:S01]  /*77e0*/  STS [R74+0x400], R13 ;  /* 0x0004000d4a007388 */ /* 0x000fe20000000800 */
[----:B------:R-:W-:-:S03]  /*77f0*/  ISETP.GE.AND P3, PT, R132, UR43, PT ;  /* 0x0000002b84007c0c */ /* 0x000fc6000bf66270 */
[----:B------:R-:W-:Y:S01]  /*7800*/  STS [R73+0x480], R14 ;  /* 0x0004800e49007388 */ /* 0x000fe20000000800 */
[----:B------:R-:W-:-:S03]  /*7810*/  ISETP.GE.AND P2, PT, R133, UR43, PT ;  /* 0x0000002b85007c0c */ /* 0x000fc6000bf46270 */
[----:B------:R0:W-:Y:S01]  /*7820*/  STS [R72+0x500], R15 ;  /* 0x0005000f48007388 */ /* 0x0001e20000000800 */
[----:B------:R-:W-:Y:S02]  /*7830*/  LEA R4, P0, R2, UR24, 0x2 ;  /* 0x0000001802047c11 */ /* 0x000fe4000f8010ff */
[----:B------:R-:W-:Y:S02]  /*7840*/  IADD3 R5, R3, UR34, RZ ;  /* 0x0000002203057c10 */ /* 0x000fe4000fffe0ff */
[----:B------:R-:W-:Y:S02]  /*7850*/  ISETP.GE.AND P5, PT, R126, UR43, PT ;  /* 0x0000002b7e007c0c */ /* 0x000fe4000bfa6270 */
[----:B------:R-:W-:Y:S02]  /*7860*/  LEA.HI.X R5, R2, UR25, R5, 0x2, P0 ;  /* 0x0000001902057c11 */ /* 0x000fe400080f1405 */
[----:B------:R-:W-:Y:S02]  /*7870*/  ISETP.GE.AND P4, PT, R127, UR43, PT ;  /* 0x0000002b7f007c0c */ /* 0x000fe4000bf86270 */
[----:B------:R-:W-:Y:S01]  /*7880*/  ISETP.GE.AND P0, PT, R125, UR43, PT ;  /* 0x0000002b7d007c0c */ /* 0x000fe2000bf06270 */
[----:B0-----:R-:W-:Y:S01]  /*7890*/  CS2R R14, SRZ ;  /* 0x00000000000e7805 */ /* 0x001fe2000001ff00 */
[----:B------:R-:W-:Y:S01]  /*78a0*/  CS2R R12, SRZ ;  /* 0x00000000000c7805 */ /* 0x000fe2000001ff00 */
[----:B------:R-:W-:Y:S01]  /*78b0*/  CS2R R10, SRZ ;  /* 0x00000000000a7805 */ /* 0x000fe2000001ff00 */
[----:B------:R-:W-:Y:S01]  /*78c0*/  CS2R R6, SRZ ;  /* 0x0000000000067805 */ /* 0x000fe2000001ff00 */
[----:B------:R-:W-:Y:S01]  /*78d0*/  CS2R R8, SRZ ;  /* 0x0000000000087805 */ /* 0x000fe2000001ff00 */
[----:B------:R-:W-:Y:S01]  /*78e0*/  CS2R R2, SRZ ;  /* 0x0000000000027805 */ /* 0x000fe2000001ff00 */
[----:B------:R-:W-:Y:S01]  /*78f0*/  MOV R0, RZ ;  /* 0x000000ff00007202 */ /* 0x000fe20000000f00 */
[----:B--2---:R-:W-:Y:S04]  /*7900*/  STS [R71+0x580], R16 ;  /* 0x0005801047007388 */ /* 0x004fe80000000800 */
[----:B------:R-:W-:Y:S04]  /*7910*/  STS [R70+0x600], R17 ;  /* 0x0006001146007388 */ /* 0x000fe80000000800 */
[----:B------:R0:W-:Y:S02]  /*7920*/  STS [R69+0x680], R18 ;  /* 0x0006801245007388 */ /* 0x0001e40000000800 */
[----:B0-----:R-:W-:Y:S01]  /*7930*/  HFMA2.MMA R18, -RZ, RZ, 0, 0 ;  /* 0x00000000ff127435 */ /* 0x001fe200000001ff */
[----:B------:R-:W-:Y:S01]  /*7940*/  CS2R R16, SRZ ;  /* 0x0000000000107805 */ /* 0x000fe2000001ff00 */
[----:B------:R0:W-:Y:S04]  /*7950*/  STS [R68+0x700], R20 ;  /* 0x0007001444007388 */ /* 0x0001e80000000800 */
[----:B------:R2:W-:Y:S01]  /*7960*/  STS [R67+0x780], R21 ;  /* 0x0007801543007388 */ /* 0x0005e20000000800 */
[----:B------:R-:W-:-:S06]  /*7970*/  NOP ;  /* 0x0000000000007918 */ /* 0x000fcc0000000000 */
[----:B------:R3:W4:Y:S01]  /*7980*/  @!P1 LDG.E R18, [R4.64] ;  /* 0x0000002804129981 */ /* 0x000722000c1e1900 */
        /* <DEDUP_REMOVED lines=25> */
[----:B------:R-:W0:Y:S03]  /*7b20*/  R2UR UR43, R19 ;  /* 0x00000000132b73c2 */ /* 0x000e2600000e0000 */
[----:B------:R-:W1:Y:S04]  /*7b30*/  LDS R121, [R66] ;  /* 0x0000000042797984 */ /* 0x000e680000000800 */
[----:B------:R-:W1:Y:S04]  /*7b40*/  LDS R33, [R156.X4+0x4] ;  /* 0x000004009c217984 */ /* 0x000e680000004800 */
[----:B------:R-:W1:Y:S04]  /*7b50*/  LDS R120, [R155.X4+0x8] ;  /* 0x000008009b787984 */ /* 0x000e680000004800 */
[----:B------:R-:W1:Y:S04]  /*7b60*/  LDS R119, [R154.X4+0xc] ;  /* 0x00000c009a777984 */ /* 0x000e680000004800 */
[----:B------:R-:W1:Y:S01]  /*7b70*/  LDS R32, [R153.X4+0x10] ;  /* 0x0000100099207984 */ /* 0x000e620000004800 */
[----:B------:R-:W-:Y:S01]  /*7b80*/  IADD3 R90, R93, R94, RZ ;  /* 0x0000005e5d5a7210 */ /* 0x000fe20007ffe0ff */
[----:B------:R-:W-:-:S02]  /*7b90*/  FMUL.FTZ R27, R65, R49 ;  /* 0x00000031411b7220 */ /* 0x000fc40000410000 */
[-C--:B------:R-:W-:Y:S01]  /*7ba0*/  FMUL.FTZ R87, R64, R48.reuse ;  /* 0x0000003040577220 */ /* 0x080fe20000410000 */
[----:B0-----:R-:W-:Y:S01]  /*7bb0*/  MOV R20, UR43 ;  /* 0x0000002b00147c02 */ /* 0x001fe20008000f00 */
[-C--:B------:R-:W-:Y:S01]  /*7bc0*/  FMUL.FTZ R26, R63, R47.reuse ;  /* 0x0000002f3f1a7220 */ /* 0x080fe20000410000 */
[----:B------:R-:W0:Y:S03]  /*7bd0*/  LDS R118, [R152.X4+0x14] ;  /* 0x0000140098767984 */ /* 0x000e260000004800 */
[----:B---3--:R-:W-:Y:S01]  /*7be0*/  FMUL.FTZ R5, R20, 1.4426950216293334961 ;  /* 0x3fb8aa3b14057820 */ /* 0x008fe20000410000 */
[----:B------:R-:W3:Y:S03]  /*7bf0*/  LDS R117, [R151.X4+0x18] ;  /* 0x0000180097757984 */ /* 0x000ee60000004800 */
[C---:B------:R-:W-:Y:S01]  /*7c00*/  FMUL.FTZ R31, R5.reuse, R48 ;  /* 0x00000030051f7220 */ /* 0x040fe20000410000 */
[----:B------:R-:W0:Y:S01]  /*7c10*/  LDS R24, [R150.X4+0x1c] ;  /* 0x00001c0096187984 */ /* 0x000e220000004800 */
[----:B------:R-:W-:-:S02]  /*7c20*/  FMUL.FTZ R30, R5, R47 ;  /* 0x0000002f051e7220 */ /* 0x000fc40000410000 */
[CC--:B------:R-:W-:Y:S01]  /*7c30*/  FMUL.FTZ R29, R5.reuse, R46.reuse ;  /* 0x0000002e051d7220 */ /* 0x0c0fe20000410000 */
[----:B------:R-:W0:Y:S01]  /*7c40*/  LDS R116, [R149.X4+0x20] ;  /* 0x0000200095747984 */ /* 0x000e220000004800 */
[----:B------:R-:W0:Y:S01]  /*7c50*/  MUFU.EX2 R31, R31 ;  /* 0x0000001f001f7308 */ /* 0x000e220000000800 */
[C---:B------:R-:W-:Y:S01]  /*7c60*/  IADD3 R91, R90.reuse, 0x20, RZ ;  /* 0x000000205a5b7810 */ /* 0x040fe20007ffe0ff */
[----:B------:R-:W-:Y:S01]  /*7c70*/  FMUL.FTZ R28, R5, R45 ;  /* 0x0000002d051c7220 */ /* 0x000fe20000410000 */
[----:B--2---:R-:W-:Y:S01]  /*7c80*/  IADD3 R67, R90, 0x1e0, RZ ;  /* 0x000001e05a437810 */ /* 0x004fe20007ffe0ff */
[----:B------:R-:W-:Y:S01]  /*7c90*/  FMUL.FTZ R25, R62, R46 ;  /* 0x0000002e3e197220 */ /* 0x000fe20000410000 */
[C---:B------:R-:W-:Y:S01]  /*7ca0*/  IADD3 R68, R90.reuse, 0x1c0, RZ ;  /* 0x000001c05a447810 */ /* 0x040fe20007ffe0ff */
[----:B------:R-:W2:Y:S02]  /*7cb0*/  LDS R115, [R148.X4+0x24] ;  /* 0x0000240094737984 */ /* 0x000ea40000004800 */
[----:B------:R-:W0:Y:S01]  /*7cc0*/  MUFU.EX2 R30, R30 ;  /* 0x0000001e001e7308 */ /* 0x000e220000000800 */
[C---:B------:R-:W-:Y:S01]  /*7cd0*/  IADD3 R69, R90.reuse, 0x1a0, RZ ;  /* 0x000001a05a457810 */ /* 0x040fe20007ffe0ff */
[----:B------:R-:W0:Y:S01]  /*7ce0*/  LDS R23, [R147.X4+0x28] ;  /* 0x0000280093177984 */ /* 0x000e220000004800 */
[----:B------:R-:W-:-:S02]  /*7cf0*/  IADD3 R70, R90, 0x180, RZ ;  /* 0x000001805a467810 */ /* 0x000fc40007ffe0ff */
[C---:B------:R-:W-:Y:S01]  /*7d00*/  IADD3 R71, R90.reuse, 0x160, RZ ;  /* 0x000001605a477810 */ /* 0x040fe20007ffe0ff */
[----:B------:R-:W0:Y:S01]  /*7d10*/  LDS R114, [R146.X4+0x2c] ;  /* 0x00002c0092727984 */ /* 0x000e220000004800 */
[C---:B------:R-:W-:Y:S01]  /*7d20*/  IADD3 R72, R90.reuse, 0x140, RZ ;  /* 0x000001405a487810 */ /* 0x040fe20007ffe0ff */
[----:B------:R-:W0:Y:S01]  /*7d30*/  MUFU.EX2 R29, R29 ;  /* 0x0000001d001d7308 */ /* 0x000e220000000800 */
[C---:B------:R-:W-:Y:S01]  /*7d40*/  IADD3 R73, R90.reuse, 0x120, RZ ;  /* 0x000001205a497810 */ /* 0x040fe20007ffe0ff */
[----:B------:R-:W0:Y:S01]  /*7d50*/  LDS R113, [R145.X4+0x30] ;  /* 0x0000300091717984 */ /* 0x000e220000004800 */
[C---:B------:R-:W-:Y:S02]  /*7d60*/  IADD3 R74, R90.reuse, 0x100, RZ ;  /* 0x000001005a4a7810 */ /* 0x040fe40007ffe0ff */
[C---:B------:R-:W-:Y:S01]  /*7d70*/  IADD3 R75, R90.reuse, 0xe0, RZ ;  /* 0x000000e05a4b7810 */ /* 0x040fe20007ffe0ff */
[----:B------:R-:W0:Y:S01]  /*7d80*/  LDS R22, [R144.X4+0x34] ;  /* 0x0000340090167984 */ /* 0x000e220000004800 */
[----:B------:R-:W-:-:S02]  /*7d90*/  IADD3 R76, R90, 0xc0, RZ ;  /* 0x000000c05a4c7810 */ /* 0x000fc40007ffe0ff */
[C---:B------:R-:W-:Y:S01]  /*7da0*/  IADD3 R77, R90.reuse, 0xa0, RZ ;  /* 0x000000a05a4d7810 */ /* 0x040fe20007ffe0ff */
[----:B------:R-:W0:Y:S01]  /*7db0*/  LDS R112, [R143.X4+0x38] ;  /* 0x000038008f707984 */ /* 0x000e220000004800 */
[C---:B------:R-:W-:Y:S02]  /*7dc0*/  IADD3 R88, R90.reuse, 0x80, RZ ;  /* 0x000000805a587810 */ /* 0x040fe40007ffe0ff */
[C---:B------:R-:W-:Y:S01]  /*7dd0*/  IADD3 R89, R90.reuse, 0x60, RZ ;  /* 0x000000605a597810 */ /* 0x040fe20007ffe0ff */
[----:B------:R-:W2:Y:S01]  /*7de0*/  LDS R21, [R142.X4+0x3c] ;  /* 0x00003c008e157984 */ /* 0x000ea20000004800 */
[C---:B------:R-:W-:Y:S02]  /*7df0*/  IADD3 R19, R90.reuse, 0x40, RZ ;  /* 0x000000405a137810 */ /* 0x040fe40007ffe0ff */
[-C--:B------:R-:W-:Y:S02]  /*7e00*/  LEA.HI.SX32 R92, R90, R90.reuse, 0x1b ;  /* 0x0000005a5a5c7211 */ /* 0x080fe400078fdaff */
[-C--:B------:R-:W-:Y:S01]  /*7e10*/  LEA.HI.SX32 R91, R91, R90.reuse, 0x1b ;  /* 0x0000005a5b5b7211 */ /* 0x080fe200078fdaff */
[----:B------:R-:W0:Y:S01]  /*7e20*/  MUFU.EX2 R28, R28 ;  /* 0x0000001c001c7308 */ /* 0x000e220000000800 */
[-C--:B------:R-:W-:Y:S01]  /*7e30*/  LEA.HI.SX32 R67, R67, R90.reuse, 0x1b ;  /* 0x0000005a43437211 */ /* 0x080fe200078fdaff */
[----:B-1----:R-:W-:Y:S01]  /*7e40*/  FMUL.FTZ R27, R121, R27 ;  /* 0x0000001b791b7220 */ /* 0x002fe20000410000 */
[-C--:B------:R-:W-:Y:S01]  /*7e50*/  LEA.HI.SX32 R68, R68, R90.reuse, 0x1b ;  /* 0x0000005a44447211 */ /* 0x080fe200078fdaff */
[----:B------:R-:W-:Y:S01]  /*7e60*/  FMUL.FTZ R4, R33, R87 ;  /* 0x0000005721047220 */ /* 0x000fe20000410000 */
        /* <DEDUP_REMOVED lines=11> */
[----:B------:R-:W-:Y:S01]  /*7f20*/  LEA.HI.SX32 R90, R19, R90, 0x1b ;  /* 0x0000005a135a7211 */ /* 0x000fe200078fdaff */
[----:B------:R-:W-:Y:S01]  /*7f30*/  IMAD.SHL.U32 R91, R91, 0x4, RZ ;  /* 0x000000045b5b7824 */ /* 0x000fe200078e00ff */
[----:B------:R-:W-:Y:S01]  /*7f40*/  SHF.L.U32 R92, R92, 0x2, RZ ;  /* 0x000000025c5c7819 */ /* 0x000fe200000006ff */
[----:B------:R-:W-:Y:S01]  /*7f50*/  FMUL.FTZ R26, R120, R26 ;  /* 0x0000001a781a7220 */ /* 0x000fe20000410000 */
[----:B------:R-:W-:Y:S01]  /*7f60*/  SHF.L.U32 R90, R90, 0x2, RZ ;  /* 0x000000025a5a7819 */ /* 0x000fe200000006ff */
[----:B0-----:R-:W-:Y:S01]  /*7f70*/  FFMA.FTZ R4, R27, R31, R4 ;  /* 0x0000001f1b047223 */ /* 0x001fe20000010004 */
[----:B------:R-:W-:-:S02]  /*7f80*/  SHF.L.U32 R89, R89, 0x2, RZ ;  /* 0x0000000259597819 */ /* 0x000fc400000006ff */
[----:B------:R-:W-:Y:S01]  /*7f90*/  SHF.L.U32 R88, R88, 0x2, RZ ;  /* 0x0000000258587819 */ /* 0x000fe200000006ff */
[----:B------:R-:W-:Y:S01]  /*7fa0*/  FMUL.FTZ R86, R61, R45 ;  /* 0x0000002d3d567220 */ /* 0x000fe20000410000 */
[----:B------:R-:W-:Y:S01]  /*7fb0*/  SHF.L.U32 R77, R77, 0x2, RZ ;  /* 0x000000024d4d7819 */ /* 0x000fe200000006ff */
[----:B------:R-:W-:Y:S01]  /*7fc0*/  FMUL.FTZ R25, R119, R25 ;  /* 0x0000001977197220 */ /* 0x000fe20000410000 */
[----:B------:R-:W-:Y:S01]  /*7fd0*/  SHF.L.U32 R76, R76, 0x2, RZ ;  /* 0x000000024c4c7819 */ /* 0x000fe200000006ff */
[----:B------:R-:W-:Y:S01]  /*7fe0*/  FFMA.FTZ R4, R30, R4, R26 ;  /* 0x000000041e047223 */ /* 0x000fe2000001001a */
[----:B------:R-:W-:Y:S01]  /*7ff0*/  SHF.L.U32 R75, R75, 0x2, RZ ;  /* 0x000000024b4b7819 */ /* 0x000fe200000006ff */
[----:B------:R-:W-:Y:S01]  /*8000*/  FMUL.FTZ R128, R5, R49 ;  /* 0x0000003105807220 */ /* 0x000fe20000410000 */
[----:B------:R-:W-:Y:S02]  /*8010*/  SHF.L.U32 R74, R74, 0x2, RZ ;  /* 0x000000024a4a7819 */ /* 0x000fe400000006ff */
[----:B------:R-:W-:Y:S01]  /*8020*/  ISETP.NE.AND P1, PT, R95, RZ, PT ;  /* 0x000000ff5f00720c */ /* 0x000fe20003f25270 */
[----:B------:R-:W-:Y:S01]  /*8030*/  FMUL.FTZ R81, R32, R86 ;  /* 0x0000005620517220 */ /* 0x000fe20000410000 */
[----:B------:R-:W-:Y:S01]  /*8040*/  SHF.L.U32 R73, R73, 0x2, RZ ;  /* 0x0000000249497819 */ /* 0x000fe200000006ff */
[----:B------:R-:W-:Y:S01]  /*8050*/  FFMA.FTZ R4, R29, R4, R25 ;  /* 0x000000041d047223 */ /* 0x000fe20000010019 */
[----:B------:R-:W-:-:S02]  /*8060*/  SHF.L.U32 R72, R72, 0x2, RZ ;  /* 0x0000000248487819 */ /* 0x000fc400000006ff */
[----:B------:R-:W-:Y:S02]  /*8070*/  SHF.L.U32 R71, R71, 0x2, RZ ;  /* 0x0000000247477819 */ /* 0x000fe400000006ff */
[----:B------:R-:W-:Y:S01]  /*8080*/  SHF.L.U32 R70, R70, 0x2, RZ ;  /* 0x0000000246467819 */ /* 0x000fe200000006ff */
[----:B------:R-:W-:Y:S01]  /*8090*/  FFMA.FTZ R81, R28, R4, R81 ;  /* 0x000000041c517223 */ /* 0x000fe20000010051 */
[----:B------:R-:W-:Y:S01]  /*80a0*/  SHF.L.U32 R69, R69, 0x2, RZ ;  /* 0x0000000245457819 */ /* 0x000fe200000006ff */
[----:B------:R-:W0:Y:S01]  /*80b0*/  MUFU.EX2 R128, R128 ;  /* 0x0000008000807308 */ /* 0x000e220000000800 */
[----:B------:R-:W-:Y:S01]  /*80c0*/  SHF.L.U32 R68, R68, 0x2, RZ ;  /* 0x0000000244447819 */ /* 0x000fe200000006ff */
[----:B------:R-:W-:Y:S01]  /*80d0*/  IMAD.U32 R4, RZ, RZ, UR39 ;  /* 0x00000027ff047e24 */ /* 0x000fe2000f8e00ff */
[----:B------:R-:W-:Y:S02]  /*80e0*/  LEA R66, R94, R93, 0x4 ;  /* 0x0000005d5e427211 */ /* 0x000fe400078e20ff */
[----:B------:R-:W-:-:S02]  /*80f0*/  SHF.L.U32 R67, R67, 0x2, RZ ;  /* 0x0000000243437819 */ /* 0x000fc400000006ff */
[----:B------:R-:W-:-:S04]  /*8100*/  LEA.HI.SX32 R66, R66, R66, 0x1b ;  /* 0x0000004242427211 */ /* 0x000fc800078fdaff */
[----:B------:R-:W-:Y:S01]  /*8110*/  SHF.L.U32 R66, R66, 0x2, RZ ;  /* 0x0000000242427819 */ /* 0x000fe200000006ff */
[----:B------:R-:W-:Y:S01]  /*8120*/  FMUL.FTZ R20, R5, R44 ;  /* 0x0000002c05147220 */ /* 0x000fe20000410000 */
[----:B------:R-:W-:Y:S01]  /*8130*/  ISETP.NE.AND P0, PT, R95, 0x7f, PT ;  /* 0x0000007f5f00780c */ /* 0x000fe20003f05270 */
[----:B------:R-:W-:-:S04]  /*8140*/  FMUL.FTZ R19, R5, R43 ;  /* 0x0000002b05137220 */ /* 0x000fc80000410000 */
[----:B------:R-:W1:Y:S08]  /*8150*/  MUFU.EX2 R20, R20 ;  /* 0x0000001400147308 */ /* 0x000e700000000800 */
[----:B------:R-:W0:Y:S01]  /*8160*/  MUFU.EX2 R19, R19 ;  /* 0x0000001300137308 */ /* 0x000e220000000800 */
[----:B------:R-:W-:Y:S02]  /*8170*/  FMUL.FTZ R129, R58, R42 ;  /* 0x0000002a3a817220 */ /* 0x000fe40000410000 */
[----:B------:R-:W-:Y:S01]  /*8180*/  FMUL.FTZ R130, R55, R39 ;  /* 0x0000002737827220 */ /* 0x000fe20000410000 */
        /* <DEDUP_REMOVED lines=14> */
[----:B------:R4:W-:Y:S02]  /*8270*/  STS [R68+0x2800], R0 ;  /* 0x0028000044007388 */ /* 0x0009e40000000800 */
[----:B----4-:R-:W-:-:S02]  /*8280*/  LEA R0, R4, UR7, 0x8 ;  /* 0x0000000704007c11 */ /* 0x010fc4000f8e40ff */
[----:B------:R-:W-:Y:S01]  /*8290*/  @P1 IADD3 R0, R95, 0x200, RZ ;  /* 0x000002005f001810 */ /* 0x000fe20007ffe0ff */
[----:B------:R-:W-:Y:S01]  /*82a0*/  STS [R67+0x2880], R3 ;  /* 0x0028800343007388 */ /* 0x000fe20000000800 */
[----:B------:R-:W-:-:S06]  /*82b0*/  NOP ;  /* 0x0000000000007918 */ /* 0x000fcc0000000000 */
[----:B------:R-:W-:Y:S01]  /*82c0*/  SHF.L.U32 R0, R0, 0x2, RZ ;  /* 0x0000000200007819 */ /* 0x000fe200000006ff */
[----:B------:R-:W4:Y:S04]  /*82d0*/  LDS R96, [R66+0x2100] ;  /* 0x0021000042607984 */ /* 0x000f280000000800 */
[----:B------:R-:W0:Y:S04]  /*82e0*/  LDS R97, [R156.X4+0x2104] ;  /* 0x002104009c617984 */ /* 0x000e280000004800 */
        /* <DEDUP_REMOVED lines=13> */
[----:B------:R-:W2:Y:S04]  /*83c0*/  LDS R111, [R142.X4+0x213c] ;  /* 0x00213c008e6f7984 */ /* 0x000ea80000004800 */
[----:B0-----:R0:W-:Y:S04]  /*83d0*/  STS [R0+0x8e50], R128 ;  /* 0x008e508000007388 */ /* 0x0011e80000000800 */
[----:B------:R-:W-:Y:S01]  /*83e0*/  BAR.SYNC.DEFER_BLOCKING 0x0 ;  /* 0x0000000000007b1d */ /* 0x000fe20000010000 */
[----:B------:R-:W-:-:S02]  /*83f0*/  FMUL.FTZ R18, R5, R42 ;  /* 0x0000002a05127220 */ /* 0x000fc40000410000 */
[C---:B------:R-:W-:Y:S02]  /*8400*/  FMUL.FTZ R17, R5.reuse, R41 ;  /* 0x0000002905117220 */ /* 0x040fe40000410000 */
[----:B0-----:R-:W-:Y:S02]  /*8410*/  FMUL.FTZ R0, R128, R31 ;  /* 0x0000001f80007220 */ /* 0x001fe40000410000 */
[----:B------:R-:W0:Y:S01]  /*8420*/  MUFU.EX2 R18, R18 ;  /* 0x0000001200127308 */ /* 0x000e220000000800 */
[----:B------:R-:W-:Y:S02]  /*8430*/  FMUL.FTZ R15, R60, R44 ;  /* 0x0000002c3c0f7220 */ /* 0x000fe40000410000 */
[----:B------:R-:W-:Y:S02]  /*8440*/  FMUL.FTZ R0, R30, R0 ;  /* 0x000000001e007220 */ /* 0x000fe40000410000 */
[----:B------:R-:W-:Y:S02]  /*8450*/  FMUL.FTZ R16, R5, R40 ;  /* 0x0000002805107220 */ /* 0x000fe40000410000 */
[----:B------:R-:W-:Y:S01]  /*8460*/  FMUL.FTZ R14, R59, R43 ;  /* 0x0000002b3b0e7220 */ /* 0x000fe20000410000 */
[----:B------:R-:W5:Y:S01]  /*8470*/  MUFU.EX2 R17, R17 ;  /* 0x0000001100117308 */ /* 0x000f620000000800 */
[----:B------:R-:W-:-:S02]  /*8480*/  FMUL.FTZ R15, R118, R15 ;  /* 0x0000000f760f7220 */ /* 0x000fc40000410000 */
[----:B------:R-:W-:Y:S02]  /*8490*/  FMUL.FTZ R0, R29, R0 ;  /* 0x000000001d007220 */ /* 0x000fe40000410000 */
[----:B------:R-:W-:Y:S01]  /*84a0*/  FMUL.FTZ R13, R5, R39 ;  /* 0x00000027050d7220 */ /* 0x000fe20000410000 */
[----:B------:R0:W4:Y:S02]  /*84b0*/  @P0 LDS R3, [R95.X4+0x9654] ;  /* 0x009654005f030984 */ /* 0x0001240000004800 */
[----:B------:R-:W0:Y:S01]  /*84c0*/  MUFU.EX2 R16, R16 ;  /* 0x0000001000107308 */ /* 0x000e220000000800 */
[----:B---3--:R-:W-:Y:S02]  /*84d0*/  FMUL.FTZ R14, R117, R14 ;  /* 0x0000000e750e7220 */ /* 0x008fe40000410000 */
[----:B-1----:R-:W-:Y:S02]  /*84e0*/  FFMA.FTZ R81, R20, R81, R15 ;  /* 0x0000005114517223 */ /* 0x002fe4000001000f */
[----:B------:R-:W-:-:S02]  /*84f0*/  FMUL.FTZ R0, R28, R0 ;  /* 0x000000001c007220 */ /* 0x000fc40000410000 */
[----:B------:R-:W-:Y:S01]  /*8500*/  FMUL.FTZ R12, R5, R38 ;  /* 0x00000026050c7220 */ /* 0x000fe20000410000 */
[----:B------:R-:W1:Y:S01]  /*8510*/  MUFU.EX2 R13, R13 ;  /* 0x0000000d000d7308 */ /* 0x000e620000000800 */
[----:B------:R-:W-:Y:S02]  /*8520*/  FFMA.FTZ R81, R19, R81, R14 ;  /* 0x0000005113517223 */ /* 0x000fe4000001000e */
        /* <DEDUP_REMOVED lines=8> */
[----:B------:R-:W-:Y:S02]  /*85b0*/  FMUL.FTZ R0, R19, R0 ;  /* 0x0000000013007220 */ /* 0x000fe40000410000 */
[----:B------:R-:W-:Y:S01]  /*85c0*/  FMUL.FTZ R8, R5, R36 ;  /* 0x0000002405087220 */ /* 0x000fe20000410000 */
[----:B------:R-:W0:Y:S01]  /*85d0*/  MUFU.EX2 R10, R10 ;  /* 0x0000000a000a7308 */ /* 0x000e220000000800 */
[----:B--2---:R-:W-:Y:S02]  /*85e0*/  FMUL.FTZ R9, R115, R9 ;  /* 0x0000000973097220 */ /* 0x004fe40000410000 */
[----:B-----5:R-:W-:-:S02]  /*85f0*/  FFMA.FTZ R81, R17, R81, R11 ;  /* 0x0000005111517223 */ /* 0x020fc4000001000b */
[----:B------:R-:W-:Y:S02]  /*8600*/  FMUL.FTZ R0, R18, R0 ;  /* 0x0000000012007220 */ /* 0x000fe40000410000 */
[C---:B------:R-:W-:Y:S02]  /*8610*/  FMUL.FTZ R7, R5.reuse, R35 ;  /* 0x0000002305077220 */ /* 0x040fe40000410000 */
[----:B------:R-:W-:Y:S01]  /*8620*/  FMUL.FTZ R5, R5, R34 ;  /* 0x0000002205057220 */ /* 0x000fe20000410000 */
[----:B------:R-:W2:Y:S01]  /*8630*/  MUFU.EX2 R8, R8 ;  /* 0x0000000800087308 */ /* 0x000ea20000000800 */
[----:B------:R-:W-:Y:S02]  /*8640*/  FFMA.FTZ R81, R16, R81, R9 ;  /* 0x0000005110517223 */ /* 0x000fe40000010009 */
[----:B------:R-:W-:Y:S02]  /*8650*/  FMUL.FTZ R2, R23, R130 ;  /* 0x0000008217027220 */ /* 0x000fe40000410000 */
[----:B------:R-:W-:-:S02]  /*8660*/  FMUL.FTZ R80, R17, R0 ;  /* 0x0000000011507220 */ /* 0x000fc40000410000 */
[----:B------:R-:W-:Y:S01]  /*8670*/  FMUL.FTZ R6, R54, R38 ;  /* 0x0000002636067220 */ /* 0x000fe20000410000 */
[----:B------:R-:W0:Y:S01]  /*8680*/  MUFU.EX2 R7, R7 ;  /* 0x0000000700077308 */ /* 0x000e220000000800 */
[----:B-1----:R-:W-:Y:S02]  /*8690*/  FFMA.FTZ R81, R13, R81, R2 ;  /* 0x000000510d517223 */ /* 0x002fe40000010002 */
[----:B------:R-:W-:Y:S02]  /*86a0*/  FMUL.FTZ R80, R16, R80 ;  /* 0x0000005010507220 */ /* 0x000fe40000410000 */
[----:B------:R-:W-:Y:S02]  /*86b0*/  FMUL.FTZ R6, R114, R6 ;  /* 0x0000000672067220 */ /* 0x000fe40000410000 */
[----:B------:R-:W-:Y:S01]  /*86c0*/  FMUL.FTZ R4, R53, R37 ;  /* 0x0000002535047220 */ /* 0x000fe20000410000 */
[----:B------:R-:W1:Y:S01]  /*86d0*/  MUFU.EX2 R5, R5 ;  /* 0x0000000500057308 */ /* 0x000e620000000800 */
[----:B------:R-:W-:-:S02]  /*86e0*/  FMUL.FTZ R80, R13, R80 ;  /* 0x000000500d507220 */ /* 0x000fc40000410000 */
[----:B------:R-:W-:Y:S02]  /*86f0*/  FMUL.FTZ R4, R113, R4 ;  /* 0x0000000471047220 */ /* 0x000fe40000410000 */
[----:B---3--:R-:W-:Y:S02]  /*8700*/  FFMA.FTZ R81, R12, R81, R6 ;  /* 0x000000510c517223 */ /* 0x008fe40000010006 */
[----:B------:R-:W-:Y:S01]  /*8710*/  FMUL.FTZ R131, R52, R36 ;  /* 0x0000002434837220 */ /* 0x000fe20000410000 */
[----:B------:R-:W-:Y:S01]  /*8720*/  BSSY B0, `(.L_x_1182) ;  /* 0x0000012000007945 */ /* 0x000fe20003800000 */
[----:B------:R-:W-:Y:S02]  /*8730*/  FMUL.FTZ R80, R12, R80 ;  /* 0x000000500c507220 */ /* 0x000fe40000410000 */
[----:B0-----:R-:W-:Y:S02]  /*8740*/  FFMA.FTZ R81, R10, R81, R4 ;  /* 0x000000510a517223 */ /* 0x001fe40000010004 */
[----:B------:R-:W-:-:S02]  /*8750*/  FMUL.FTZ R0, R22, R131 ;  /* 0x0000008316007220 */ /* 0x000fc40000410000 */
[----:B------:R-:W-:Y:S02]  /*8760*/  FMUL.FTZ R80, R10, R80 ;  /* 0x000000500a507220 */ /* 0x000fe40000410000 */
[----:B--2---:R-:W-:Y:S01]  /*8770*/  FFMA.FTZ R81, R8, R81, R0 ;  /* 0x0000005108517223 */ /* 0x004fe20000010000 */
[----:B------:R-:W-:Y:S05]  /*8780*/  @P0 BRA `(.L_x_1183) ;  /* 0x000000b000000947 */ /* 0x000fea0003800000 */
[----:B-1--4-:R-:W-:Y:S01]  /*8790*/  ULDC UR35, c[0x0][0x174] ;  /* 0x00005d0000237ab9 */ /* 0x012fe20000000800 */
        /* <DEDUP_REMOVED lines=10> */
.L_x_1183:
[----:B-1--4-:R-:W-:Y:S05]  /*8840*/  BSYNC B0 ;  /* 0x0000000000007941 */ /* 0x012fea0003800000 */
.L_x_1182:
[----:B------:R-:W-:Y:S01]  /*8850*/  UISETP.GE.AND UP0, UPT, UR26, 0x2, UPT ;  /* 0x000000021a00788c */ /* 0x000fe2000bf06270 */
[----:B------:R-:W-:Y:S01]  /*8860*/  FMUL.FTZ R2, R51, R35 ;  /* 0x0000002333027220 */ /* 0x000fe20000410000 */
[----:B------:R-:W-:Y:S01]  /*8870*/  LOP3.LUT R82, R95, 0x1f, RZ, 0xc0, !PT ;  /* 0x0000001f5f527812 */ /* 0x000fe200078ec0ff */
[----:B0-----:R-:W-:Y:S01]  /*8880*/  FMUL.FTZ R0, R50, R34 ;  /* 0x0000002232007220 */ /* 0x001fe20000410000 */
[----:B------:R-:W2:Y:S01]  /*8890*/  LDL R94, [R1+0x7c] ;  /* 0x00007c00015e7983 */ /* 0x000ea20000100800 */
[----:B------:R-:W-:Y:S01]  /*88a0*/  FMUL.FTZ R80, R8, R80 ;  /* 0x0000005008507220 */ /* 0x000fe20000410000 */
[----:B------:R-:W-:Y:S01]  /*88b0*/  PLOP3.LUT P0, PT, PT, PT, UP0, 0x80, 0x0 ;  /* 0x000000000000781c */ /* 0x000fe20003f0f008 */
[----:B------:R-:W-:Y:S01]  /*88c0*/  FMUL.FTZ R2, R112, R2 ;  /* 0x0000000270027220 */ /* 0x000fe20000410000 */
[----:B------:R-:W3:Y:S01]  /*88d0*/  LDL R93, [R1+0x78] ;  /* 0x00007800015d7983 */ /* 0x000ee20000100800 */
[----:B------:R-:W-:Y:S01]  /*88e0*/  FMUL.FTZ R0, R21, R0 ;  /* 0x0000000015007220 */ /* 0x000fe20000410000 */
[----:B------:R-:W-:Y:S01]  /*88f0*/  ISETP.NE.OR P0, PT, R82, RZ, !P0 ;  /* 0x000000ff5200720c */ /* 0x000fe20004705670 */
[----:B------:R-:W-:Y:S01]  /*8900*/  FMUL.FTZ R80, R7, R80 ;  /* 0x0000005007507220 */ /* 0x000fe20000410000 */
[----:B------:R-:W-:Y:S01]  /*8910*/  LEA.HI R82, R95, R95, RZ, 0x1e ;  /* 0x0000005f5f527211 */ /* 0x000fe200078ff0ff */
[----:B------:R-:W-:Y:S01]  /*8920*/  FFMA.FTZ R81, R7, R81, R2 ;  /* 0x0000005107517223 */ /* 0x000fe20000010002 */
[----:B------:R-:W4:Y:S01]  /*8930*/  LDL R158, [R1+0x6c] ;  /* 0x00006c00019e7983 */ /* 0x000f220000100800 */
[----:B------:R-:W-:-:S02]  /*8940*/  FMUL.FTZ R80, R5, R80 ;  /* 0x0000005005507220 */ /* 0x000fc40000410000 */
[----:B------:R-:W-:Y:S01]  /*8950*/  FFMA.FTZ R81, R5, R81, R0 ;  /* 0x0000005105517223 */ /* 0x000fe20000010000 */
[----:B------:R-:W4:Y:S04]  /*8960*/  LDL R157, [R1+0x68] ;  /* 0x00006800019d7983 */ /* 0x000f280000100800 */
[----:B------:R0:W-:Y:S04]  /*8970*/  STS.64 [R82.X8+0x8440], R80 ;  /* 0x0084405052007388 */ /* 0x0001e80000008a00 */
[----:B------:R-:W4:Y:S04]  /*8980*/  LDL R141, [R1+0x64] ;  /* 0x00006400018d7983 */ /* 0x000f280000100800 */
[----:B------:R-:W4:Y:S01]  /*8990*/  LDL R140, [R1+0x60] ;  /* 0x00006000018c7983 */ /* 0x000f220000100800 */
[----:B0-----:R-:W-:Y:S01]  /*89a0*/  MOV R80, UR26 ;  /* 0x0000001a00507c02 */ /* 0x001fe20008000f00 */
[----:B------:R-:W-:Y:S01]  /*89b0*/  HFMA2.MMA R82, -RZ, RZ, 0, 4.76837158203125e-07 ;  /* 0x00000008ff527435 */ /* 0x000fe200000001ff */
[----:B------:R-:W-:Y:S01]  /*89c0*/  MOV R81, c[0x0][0x16c] ;  /* 0x00005b0000517a02 */ /* 0x000fe20000000f00 */
[----:B------:R-:W4:Y:S01]  /*89d0*/  LDL R139, [R1+0x5c] ;  /* 0x00005c00018b7983 */ /* 0x000f220000100800 */
[----:B------:R-:W-:-:S03]  /*89e0*/  @!P0 IADD3 R80, R80, -0x2, RZ ;  /* 0xfffffffe50508810 */ /* 0x000fc60007ffe0ff */
[----:B------:R-:W4:Y:S02]  /*89f0*/  LDL R138, [R1+0x58] ;  /* 0x00005800018a7983 */ /* 0x000f240000100800 */
[----:B------:R-:W-:Y:S02]  /*8a00*/  @!P0 IMAD R80, R80, R81, UR7 ;  /* 0x0000000750508e24 */ /* 0x000fe4000f8e0251 */
[----:B------:R-:W4:Y:S02]  /*8a10*/  LDL R137, [R1+0x54] ;  /* 0x0000540001897983 */ /* 0x000f240000100800 */
[----:B------:R-:W-:Y:S01]  /*8a20*/  @!P0 IMAD.WIDE R82, R80, R82, UR44 ;  /* 0x0000002c50528e25 */ /* 0x000fe2000f8e0252 */
[----:B------:R-:W-:Y:S01]  /*8a30*/  HFMA2.MMA R80, -RZ, RZ, 1.875, 0 ;  /* 0x3f800000ff507435 */ /* 0x000fe200000001ff */
[----:B------:R-:W-:Y:S01]  /*8a40*/  MOV R81, RZ ;  /* 0x000000ff00517202 */ /* 0x000fe20000000f00 */
[----:B------:R-:W4:Y:S04]  /*8a50*/  LDL R136, [R1+0x50] ;  /* 0x0000500001887983 */ /* 0x000f280000100800 */
[----:B------:R-:W4:Y:S04]  /*8a60*/  LDL R135, [R1+0x4c] ;  /* 0x00004c0001877983 */ /* 0x000f280000100800 */
[----:B------:R0:W5:Y:S01]  /*8a70*/  @!P0 LDG.E.64 R80, [R82.64] ;  /* 0x0000002852508981 */ /* 0x000162000c1e1b00 */
[----:B------:R-:W-:-:S03]  /*8a80*/  ISETP.GT.U32.AND P0, PT, R95, 0x1f, PT ;  /* 0x0000001f5f00780c */ /* 0x000fc60003f04070 */
[----:B------:R-:W4:Y:S04]  /*8a90*/  LDL R95, [R1+0x80] ;  /* 0x00008000015f7983 */ /* 0x000f280000100800 */
[----:B------:R-:W4:Y:S04]  /*8aa0*/  LDL R85, [R1+0x48] ;  /* 0x0000480001557983 */ /* 0x000f280000100800 */
[----:B------:R-:W4:Y:S04]  /*8ab0*/  LDL R84, [R1+0x44] ;  /* 0x0000440001547983 */ /* 0x000f280000100800 */
[----:B0-----:R-:W4:Y:S04]  /*8ac0*/  LDL R82, [R1+0x74] ;  /* 0x0000740001527983 */ /* 0x001f280000100800 */
[----:B------:R-:W4:Y:S01]  /*8ad0*/  LDL R83, [R1+0x70] ;  /* 0x0000700001537983 */ /* 0x000f220000100800 */
[----:B------:R-:W-:Y:S03]  /*8ae0*/  BSSY B0, `(.L_x_1184) ;  /* 0x000005b000007945 */ /* 0x000fe60003800000 */
[----:B------:R-:W-:Y:S01]  /*8af0*/  BAR.SYNC.DEFER_BLOCKING 0x0 ;  /* 0x0000000000007b1d */ /* 0x000fe20000010000 */
[----:B--2---:R-:W-:-:S05]  /*8b00*/  FMUL.FTZ R97, R94, R97 ;  /* 0x000000615e617220 */ /* 0x004fca0000410000 */
[----:B------:R-:W0:Y:S01]  /*8b10*/  S2R R94, SR_LANEID ;  /* 0x00000000005e7919 */ /* 0x000e220000000000 */
[----:B---3--:R-:W-:Y:S02]  /*8b20*/  FMUL.FTZ R98, R93, R98 ;  /* 0x000000625d627220 */ /* 0x008fe40000410000 */
[----:B----4-:R-:W-:Y:S02]  /*8b30*/  FMUL.FTZ R101, R158, R101 ;  /* 0x000000659e657220 */ /* 0x010fe40000410000 */
[----:B------:R-:W-:Y:S02]  /*8b40*/  FMUL.FTZ R102, R157, R102 ;  /* 0x000000669d667220 */ /* 0x000fe40000410000 */
[----:B------:R-:W-:Y:S02]  /*8b50*/  FMUL.FTZ R103, R141, R103 ;  /* 0x000000678d677220 */ /* 0x000fe40000410000 */
[----:B------:R-:W-:Y:S02]  /*8b60*/  FMUL.FTZ R104, R140, R104 ;  /* 0x000000688c687220 */ /* 0x000fe40000410000 */
[----:B------:R-:W-:-:S02]  /*8b70*/  FMUL.FTZ R96, R95, R96 ;  /* 0x000000605f607220 */ /* 0x000fc40000410000 */
[----:B------:R-:W1:Y:S01]  /*8b80*/  S2R R95, SR_TID.X ;  /* 0x00000000005f7919 */ /* 0x000e620000002100 */
        /* <DEDUP_REMOVED lines=9> */
[----:B-1----:R-:W-:-:S04]  /*8c20*/  SHF.L.U32 R93, R95, 0x4, RZ ;  /* 0x000000045f5d7819 */ /* 0x002fc800000006ff */
[----:B------:R-:W-:Y:S01]  /*8c30*/  LOP3.LUT R93, R93, 0xfffffe00, RZ, 0xc0, !PT ;  /* 0xfffffe005d5d7812 */ /* 0x000fe200078ec0ff */
        /* <DEDUP_REMOVED lines=14> */
.L_x_1241:
        /* <DEDUP_REMOVED lines=22> */
.L_x_1242:
[----:B------:R-:W-:-:S13]  /*8e80*/  ISETP.GE.AND P0, PT, R94, 0x10, PT ;  /* 0x000000105e00780c */ /* 0x000fda0003f06270 */
[-C--:B01----:R-:W-:Y:S02]  /*8e90*/  @P0 FFMA.FTZ R85, R82, R135.reuse, R85 ;  /* 0x0000008752550223 */ /* 0x083fe40000010055 */
[----:B--2---:R-:W-:Y:S01]  /*8ea0*/  @P0 FMUL.FTZ R135, R136, R135 ;  /* 0x0000008788870220 */ /* 0x004fe20000410000 */
[----:B------:R-:W-:Y:S05]  /*8eb0*/  BRA.CONV ~URZ, `(.L_x_1188) ;  /* 0x000000437f007947 */ /* 0x000fea000b800000 */
[----:B------:R-:W-:Y:S01]  /*8ec0*/  MOV R82, R135 ;  /* 0x0000008700527202 */ /* 0x000fe20000000f00 */
[----:B------:R-:W-:Y:S01]  /*8ed0*/  IMAD.MOV.U32 R84, RZ, RZ, 0x1f ;  /* 0x0000001fff547424 */ /* 0x000fe200078e00ff */
[----:B------:R-:W-:Y:S02]  /*8ee0*/  MOV R83, 0x8f00 ;  /* 0x00008f0000537802 */ /* 0x000fe40000000f00 */
[----:B-----5:R-:W-:Y:S05]  /*8ef0*/  CALL.REL.NOINC `($__internal_46_$__cuda_sm70_shflsync_idx_p) ;  /* 0x0000641000007944 */ /* 0x020fea0003c00000 */
.L_x_1188:
[----:B------:R-:W-:Y:S05]  /*8f00*/  BRA.CONV ~URZ, `(.L_x_1189) ;  /* 0x000000437f007947 */ /* 0x000fea000b800000 */
[----:B-1----:R-:W-:Y:S01]  /*8f10*/  HFMA2.MMA R84, -RZ, RZ, 0, 1.847743988037109375e-06 ;  /* 0x0000001fff547435 */ /* 0x002fe200000001ff */
[----:B------:R-:W-:Y:S02]  /*8f20*/  MOV R82, R85 ;  /* 0x0000005500527202 */ /* 0x000fe40000000f00 */
[----:B------:R-:W-:-:S03]  /*8f30*/  MOV R83, 0x8f50 ;  /* 0x00008f5000537802 */ /* 0x000fc60000000f00 */
[----:B0----5:R-:W-:Y:S05]  /*8f40*/  CALL.REL.NOINC `($__internal_46_$__cuda_sm70_shflsync_idx_p) ;  /* 0x000063c000007944 */ /* 0x021fea0003c00000 */
.L_x_1189:
[----:B------:R-:W-:Y:S05]  /*8f50*/  BRA.DIV ~URZ, `(.L_x_1190) ;  /* 0x00005b627f007947 */ /* 0x000fea000b800000 */
[----:B-----5:R-:W2:Y:S04]  /*8f60*/  SHFL.IDX PT, R80, R80, RZ, 0x1f ;  /* 0x00001fff50507589 */ /* 0x020ea800000e0000 */
[----:B------:R-:W3:Y:S04]  /*8f70*/  SHFL.IDX PT, R81, R81, RZ, 0x1f ;  /* 0x00001fff51517589 */ /* 0x000ee800000e0000 */
[----:B------:R-:W4:Y:S04]  /*8f80*/  SHFL.UP PT, R135, R135, 0x1, RZ ;  /* 0x0420000087877989 */ /* 0x000f2800000e00ff */
[----:B------:R-:W1:Y:S02]  /*8f90*/  SHFL.UP PT, R85, R85, 0x1, RZ ;  /* 0x0420000055557989 */ /* 0x000e6400000e00ff */
.L_x_1243:
[----:B------:R-:W5:Y:S01]  /*8fa0*/  LDS.64 R82, [R137+0x8440] ;  /* 0x0084400089527984 */ /* 0x000f620000000a00 */
[----:B-1-34-:R-:W-:-:S02]  /*8fb0*/  @P1 FFMA.FTZ R81, R81, R135, R85 ;  /* 0x0000008751511223 */ /* 0x01afc40000010055 */
[----:B--2---:R-:W-:-:S05]  /*8fc0*/  @P1 FMUL.FTZ R80, R80, R135 ;  /* 0x0000008750501220 */ /* 0x004fca0000410000 */
        /* <DEDUP_REMOVED lines=12> */
.L_x_1185:
[----:B0-----:R-:W-:Y:S05]  /*9090*/  BSYNC B0 ;  /* 0x0000000000007941 */ /* 0x001fea0003800000 */
.L_x_1184:
        /* <DEDUP_REMOVED lines=11> */
[----:B-----5:R-:W-:Y:S01]  /*9150*/  HFMA2.MMA R81, -RZ, RZ, 0, 0 ;  /* 0x00000000ff517435 */ /* 0x020fe200000001ff */
[C---:B------:R-:W-:Y:S01]  /*9160*/  FMUL.FTZ R82, R10.reuse, R82 ;  /* 0x000000520a527220 */ /* 0x040fe20000410000 */
[----:B------:R-:W-:Y:S01]  /*9170*/  PLOP3.LUT P0, PT, PT, PT, UP0, 0x80, 0x0 ;  /* 0x000000000000781c */ /* 0x000fe20003f0f008 */
[----:B------:R-:W-:Y:S01]  /*9180*/  FFMA.FTZ R83, R10, R83, R107 ;  /* 0x000000530a537223 */ /* 0x000fe2000001006b */
[----:B------:R-:W-:Y:S01]  /*9190*/  MOV R80, 0x3f800000 ;  /* 0x3f80000000507802 */ /* 0x000fe20000000f00 */
[C---:B------:R-:W-:Y:S01]  /*91a0*/  FMUL.FTZ R82, R12.reuse, R82 ;  /* 0x000000520c527220 */ /* 0x040fe20000410000 */
[----:B------:R-:W-:Y:S01]  /*91b0*/  ISETP.NE.OR P0, PT, R157, RZ, P0 ;  /* 0x000000ff9d00720c */ /* 0x000fe20000705670 */
[----:B------:R-:W-:Y:S01]  /*91c0*/  FFMA.FTZ R83, R12, R83, R106 ;  /* 0x000000530c537223 */ /* 0x000fe2000001006a */
[----:B------:R-:W-:Y:S01]  /*91d0*/  MOV R84, UR7 ;  /* 0x0000000700547c02 */ /* 0x000fe20008000f00 */
        /* <DEDUP_REMOVED lines=9> */
[C---:B------:R-:W-:Y:S01]  /*9270*/  FMUL.FTZ R82, R18.reuse, R82 ;  /* 0x0000005212527220 */ /* 0x040fe20000410000 */
        /* <DEDUP_REMOVED lines=16> */
[----:B------:R-:W-:Y:S01]  /*9380*/  STS.64 [R85.X8+0x8950], R82 ;  /* 0x0089505255007388 */ /* 0x000fe20000008a00 */
[----:B------:R-:W-:Y:S02]  /*9390*/  FMUL.FTZ R129, R24, R129 ;  /* 0x0000008118817220 */ /* 0x000fe40000410000 */
[----:B------:R-:W-:Y:S01]  /*93a0*/  FMUL.FTZ R130, R23, R130 ;  /* 0x0000008217827220 */ /* 0x000fe20000410000 */
        /* <DEDUP_REMOVED lines=38> */
.L_x_1244:
        /* <DEDUP_REMOVED lines=26> */
.L_x_1245:
[----:B--23--:R-:W-:Y:S01]  /*97b0*/  ISETP.NE.AND P0, PT, R95, 0x1f, PT ;  /* 0x0000001f5f00780c */ /* 0x00cfe20003f05270 */
[-C--:B0-----:R-:W-:Y:S01]  /*97c0*/  FFMA.FTZ R81, R81, R87.reuse, R157 ;  /* 0x0000005751517223 */ /* 0x081fe2000001009d */
[----:B------:R-:W-:Y:S01]  /*97d0*/  MOV R82, R158 ;  /* 0x0000009e00527202 */ /* 0x000fe20000000f00 */
[----:B------:R-:W-:Y:S02]  /*97e0*/  IMAD R157, R95, 0x28, RZ ;  /* 0x000000285f9d7824 */ /* 0x000fe400078e02ff */
[----:B------:R-:W-:-:S08]  /*97f0*/  FMUL.FTZ R80, R80, R87 ;  /* 0x0000005750507220 */ /* 0x000fd00000410000 */
[-C--:B----4-:R-:W-:Y:S02]  /*9800*/  @P0 FFMA.FTZ R83, R83, R86.reuse, R85 ;  /* 0x0000005653530223 */ /* 0x090fe40000010055 */
[----:B-1----:R-:W0:Y:S01]  /*9810*/  LDS.64 R84, [R157+0x8968] ;  /* 0x008968009d547984 */ /* 0x002e220000000a00 */
[----:B------:R-:W-:-:S03]  /*9820*/  @P0 FMUL.FTZ R82, R82, R86 ;  /* 0x0000005652520220 */ /* 0x000fc60000410000 */
[----:B------:R-:W1:Y:S04]  /*9830*/  LDS.64 R86, [R157+0x8960] ;  /* 0x008960009d567984 */ /* 0x000e680000000a00 */
[----:B------:R-:W-:Y:S01]  /*9840*/  STS.64 [R157+0x8968], R82 ;  /* 0x008968529d007388 */ /* 0x000fe20000000a00 */
[C---:B0-----:R-:W-:Y:S02]  /*9850*/  FFMA.FTZ R85, R84.reuse, R83, R85 ;  /* 0x0000005354557223 */ /* 0x041fe40000010055 */
[----:B------:R-:W-:Y:S02]  /*9860*/  FMUL.FTZ R84, R84, R82 ;  /* 0x0000005254547220 */ /* 0x000fe40000410000 */
        /* <DEDUP_REMOVED lines=8> */
.L_x_1192:
[----:B------:R-:W-:Y:S05]  /*98f0*/  BSYNC B0 ;  /* 0x0000000000007941 */ /* 0x000fea0003800000 */
.L_x_1191:
[----:B-1----:R-:W2:Y:S01]  /*9900*/  LDL.LU R157, [R1+0x84] ;  /* 0x00008400019d7983 */ /* 0x002ea20000300800 */
[----:B------:R-:W-:-:S03]  /*9910*/  LEA.HI R82, R95, R95, RZ, 0x1e ;  /* 0x0000005f5f527211 */ /* 0x000fc600078ff0ff */
[----:B------:R-:W3:Y:S01]  /*9920*/  LDL.LU R86, [R1+0x88] ;  /* 0x0000880001567983 */ /* 0x000ee20000300800 */
[----:B------:R-:W-:Y:S03]  /*9930*/  WARPSYNC 0xffffffff ;  /* 0xffffffff00007948 */ /* 0x000fe60003800000 */
[----:B------:R-:W-:Y:S06]  /*9940*/  BAR.SYNC.DEFER_BLOCKING 0x0 ;  /* 0x0000000000007b1d */ /* 0x000fec0000010000 */
[----:B------:R-:W4:Y:S01]  /*9950*/  LDL.LU R85, [R1+0x40] ;  /* 0x0000400001557983 */ /* 0x000f220000300800 */
[----:B------:R-:W-:Y:S01]  /*9960*/  ISETP.NE.AND P0, PT, R95, RZ, PT ;  /* 0x000000ff5f00720c */ /* 0x000fe20003f05270 */
[----:B------:R-:W-:Y:S01]  /*9970*/  FADD.FTZ R14, -R14, R138 ;  /* 0x0000008a0e0e7221 */ /* 0x000fe20000010100 */
[----:B------:R-:W-:Y:S01]  /*9980*/  ULDC.64 UR34, c[0x0][0x298] ;  /* 0x0000a60000227ab9 */ /* 0x000fe20000000a00 */
[----:B------:R-:W5:Y:S04]  /*9990*/  LDL.LU R84, [R1+0x8c] ;  /* 0x00008c0001547983 */ /* 0x000f680000300800 */
[----:B------:R-:W5:Y:S04]  /*99a0*/  LDL.LU R83, [R1+0x3c] ;  /* 0x00003c0001537983 */ /* 0x000f680000300800 */
[----:B------:R-:W5:Y:S04]  /*99b0*/  LDL.LU R87, [R1+0x90] ;  /* 0x0000900001577983 */ /* 0x000f680000300800 */
[----:B------:R-:W0:Y:S02]  /*99c0*/  LDS R82, [R82.X8+0x8954] ;  /* 0x0089540052527984 */ /* 0x000e240000008800 */
[----:B0-----:R-:W-:Y:S01]  /*99d0*/  FFMA.FTZ R3, R82, R3, R111 ;  /* 0x0000000352037223 */ /* 0x001fe2000001006f */
[----:B------:R-:W-:-:S03]  /*99e0*/  MOV R82, UR7 ;  /* 0x0000000700527c02 */ /* 0x000fc60008000f00 */
[----:B------:R-:W-:-:S04]  /*99f0*/  FFMA.FTZ R5, R5, R3, R110 ;  /* 0x0000000305057223 */ /* 0x000fc8000001006e */
[----:B------:R-:W-:Y:S01]  /*9a00*/  FFMA.FTZ R7, R7, R5, R109 ;  /* 0x0000000507077223 */ /* 0x000fe2000001006d */
[----:B------:R0:W-:Y:S03]  /*9a10*/  @!P0 STS.64 [R82.X8+0x9850], R80 ;  /* 0x0098505052008388 */ /* 0x0001e60000008a00 */
[----:B------:R-:W-:Y:S02]  /*9a20*/  FFMA.FTZ R108, R8, R7, R108 ;  /* 0x00000007086c7223 */ /* 0x000fe4000001006c */
[----:B------:R-:W-:Y:S02]  /*9a30*/  FMUL.FTZ R112, R112, R5 ;  /* 0x0000000570707220 */ /* 0x000fe40000410000 */
[----:B------:R-:W-:Y:S02]  /*9a40*/  FFMA.FTZ R107, R10, R108, R107 ;  /* 0x0000006c0a6b7223 */ /* 0x000fe4000001006b */
[----:B0-----:R-:W-:Y:S01]  /*9a50*/  FADD.FTZ R80, -R0, R141 ;  /* 0x0000008d00507221 */ /* 0x001fe20000010100 */
[----:B------:R-:W5:Y:S01]  /*9a60*/  LDL.LU R82, [R1+0x38] ;  /* 0x0000380001527983 */ /* 0x000f620000300800 */
[----:B------:R-:W-:-:S02]  /*9a70*/  FMUL.FTZ R81, R3, UR43 ;  /* 0x0000002b03517c20 */ /* 0x000fc40008410000 */
[----:B------:R-:W-:Y:S02]  /*9a80*/  FMUL.FTZ R0, R21, R3 ;  /* 0x0000000315007220 */ /* 0x000fe40000410000 */
[----:B------:R-:W-:Y:S02]  /*9a90*/  FADD.FTZ R10, -R2, R140 ;  /* 0x0000008c020a7221 */ /* 0x000fe40000010100 */
[----:B------:R-:W-:Y:S02]  /*9aa0*/  FMUL.FTZ R81, R81, R80 ;  /* 0x0000005051517220 */ /* 0x000fe40000410000 */
[----:B------:R-:W-:Y:S02]  /*9ab0*/  FMUL.FTZ R2, R5, UR43 ;  /* 0x0000002b05027c20 */ /* 0x000fe40008410000 */
[----:B------:R-:W-:Y:S02]  /*9ac0*/  FMUL.FTZ R21, R52, R36 ;  /* 0x0000002434157220 */ /* 0x000fe40000410000 */
[----:B------:R-:W-:-:S02]  /*9ad0*/  FMUL.FTZ R2, R2, R10 ;  /* 0x0000000a02027220 */ /* 0x000fc40000410000 */
[C---:B------:R-:W-:Y:S02]  /*9ae0*/  FMUL.FTZ R21, R22.reuse, R21 ;  /* 0x0000001516157220 */ /* 0x040fe40000410000 */
[----:B------:R-:W-:Y:S02]  /*9af0*/  FMUL.FTZ R22, R22, R7 ;  /* 0x0000000716167220 */ /* 0x000fe40000410000 */
[----:B------:R-:W-:Y:S02]  /*9b00*/  FFMA.FTZ R2, R51, R112, R2 ;  /* 0x0000007033027223 */ /* 0x000fe40000010002 */
[----:B------:R-:W-:Y:S02]  /*9b10*/  FFMA.FTZ R106, R12, R107, R106 ;  /* 0x0000006b0c6a7223 */ /* 0x000fe4000001006a */
[----:B------:R-:W-:Y:S02]  /*9b20*/  FMUL.FTZ R113, R113, R108 ;  /* 0x0000006c71717220 */ /* 0x000fe40000410000 */
[----:B--2---:R-:W-:-:S02]  /*9b30*/  FFMA.FTZ R157, R0, R34, R157 ;  /* 0x00000022009d7223 */ /* 0x004fc4000001009d */
[----:B---3--:R-:W-:-:S03]  /*9b40*/  FFMA.FTZ R86, R112, R35, R86 ;  /* 0x0000002370567223 */ /* 0x008fc60000010056 */
[----:B------:R-:W-:Y:S01]  /*9b50*/  STL [R1+0x84], R157 ;  /* 0x0000849d01007387 */ /* 0x000fe20000100800 */
[----:B------:R-:W-:-:S03]  /*9b60*/  FFMA.FTZ R0, R50, R0, R81 ;  /* 0x0000000032007223 */ /* 0x000fc60000010051 */
[----:B------:R0:W-:Y:S01]  /*9b70*/  STL [R1+0x88], R86 ;  /* 0x0000885601007387 */ /* 0x0001e20000100800 */
[----:B----4-:R-:W-:-:S03]  /*9b80*/  FADD.FTZ R85, R0, R85 ;  /* 0x0000005500557221 */ /* 0x010fc60000010000 */
[----:B0-----:R-:W2:Y:S01]  /*9b90*/  LDL.LU R86, [R1+0x94] ;  /* 0x0000940001567983 */ /* 0x001ea20000300800 */
[----:B-----5:R-:W-:Y:S02]  /*9ba0*/  FFMA.FTZ R84, R22, R36, R84 ;  /* 0x0000002416547223 */ /* 0x020fe40000010054 */
[----:B------:R-:W-:Y:S01]  /*9bb0*/  FADD.FTZ R83, R2, R83 ;  /* 0x0000005302537221 */ /* 0x000fe20000010000 */
[----:B------:R0:W-:Y:S04]  /*9bc0*/  STL [R1+0x40], R85 ;  /* 0x0000405501007387 */ /* 0x0001e80000100800 */
[----:B0-----:R-:W3:Y:S04]  /*9bd0*/  LDL.LU R85, [R1+0x34] ;  /* 0x0000340001557983 */ /* 0x001ee80000300800 */
[----:B------:R0:W-:Y:S04]  /*9be0*/  STL [R1+0x8c], R84 ;  /* 0x00008c5401007387 */ /* 0x0001e80000100800 */
[----:B0-----:R-:W4:Y:S04]  /*9bf0*/  LDL.LU R84, [R1+0x98] ;  /* 0x0000980001547983 */ /* 0x001f280000300800 */
[----:B------:R0:W-:Y:S01]  /*9c00*/  STL [R1+0x3c], R83 ;  /* 0x00003c5301007387 */ /* 0x0001e20000100800 */
[----:B------:R-:W-:-:S03]  /*9c10*/  FFMA.FTZ R87, R113, R37, R87 ;  /* 0x0000002571577223 */ /* 0x000fc60000010057 */
[----:B0-----:R-:W5:Y:S04]  /*9c20*/  LDL.LU R83, [R1+0x30] ;  /* 0x0000300001537983 */ /* 0x001f680000300800 */
[----:B------:R-:W5:Y:S04]  /*9c30*/  LDL.LU R12, [R1+0x9c] ;  /* 0x00009c00010c7983 */ /* 0x000f680000300800 */
[----:B------:R-:W-:Y:S04]  /*9c40*/  STL [R1+0x90], R87 ;  /* 0x0000905701007387 */ /* 0x000fe80000100800 */
[----:B------:R-:W5:Y:S01]  /*9c50*/  LDL.LU R81, [R1+0x2c] ;  /* 0x00002c0001517983 */ /* 0x000f620000300800 */
[----:B------:R-:W-:-:S02]  /*9c60*/  FFMA.FTZ R8, R8, R131, R21 ;  /* 0x0000008308087223 */ /* 0x000fc40000010015 */
[----:B------:R-:W-:Y:S02]  /*9c70*/  FMUL.FTZ R0, R7, UR43 ;  /* 0x0000002b07007c20 */ /* 0x000fe40008410000 */
[----:B------:R-:W-:-:S04]  /*9c80*/  FADD.FTZ R21, -R21, R8 ;  /* 0x0000000815157221 */ /* 0x000fc80000010100 */
[----:B------:R-:W-:-:S04]  /*9c90*/  FMUL.FTZ R0, R0, R21 ;  /* 0x0000001500007220 */ /* 0x000fc80000410000 */
[----:B------:R-:W-:Y:S02]  /*9ca0*/  FFMA.FTZ R0, R52, R22, R0 ;  /* 0x0000001634007223 */ /* 0x000fe40000010000 */
[----:B------:R-:W-:Y:S02]  /*9cb0*/  FADD.FTZ R22, -R4, R131 ;  /* 0x0000008304167221 */ /* 0x000fe40000010100 */
[----:B------:R-:W-:Y:S02]  /*9cc0*/  FMUL.FTZ R2, R108, UR43 ;  /* 0x0000002b6c027c20 */ /* 0x000fe40008410000 */
[----:B------:R-:W-:Y:S02]  /*9cd0*/  FADD.FTZ R82, R0, R82 ;  /* 0x0000005200527221 */ /* 0x000fe40000010000 */
[----:B------:R-:W-:Y:S02]  /*9ce0*/  FFMA.FTZ R105, R13, R106, R105 ;  /* 0x0000006a0d697223 */ /* 0x000fe40000010069 */
[----:B------:R-:W-:Y:S01]  /*9cf0*/  FMUL.FTZ R114, R114, R107 ;  /* 0x0000006b72727220 */ /* 0x000fe20000410000 */
[----:B------:R0:W-:Y:S01]  /*9d00*/  STL [R1+0x38], R82 ;  /* 0x0000385201007387 */ /* 0x0001e20000100800 */
[----:B------:R-:W-:-:S02]  /*9d10*/  FMUL.FTZ R2, R2, R22 ;  /* 0x0000001602027220 */ /* 0x000fc40000410000 */
[----:B------:R-:W-:Y:S02]  /*9d20*/  FMUL.FTZ R0, R107, UR43 ;  /* 0x0000002b6b007c20 */ /* 0x000fe40008410000 */
[----:B------:R-:W-:Y:S02]  /*9d30*/  FFMA.FTZ R16, R16, R105, R104 ;  /* 0x0000006910107223 */ /* 0x000fe40000010068 */
[----:B------:R-:W5:Y:S01]  /*9d40*/  LDL.LU R104, [R1+0xa0] ;  /* 0x0000a00001687983 */ /* 0x000f620000300800 */
[----:B------:R-:W-:Y:S02]  /*9d50*/  FMUL.FTZ R4, R55, R39 ;  /* 0x0000002737047220 */ /* 0x000fe40000410000 */
[----:B0-----:R-:W-:Y:S02]  /*9d60*/  FADD.FTZ R82, -R6, R130 ;  /* 0x0000008206527221 */ /* 0x001fe40000010100 */
[----:B------:R-:W-:Y:S02]  /*9d70*/  FFMA.FTZ R2, R53, R113, R2 ;  /* 0x0000007135027223 */ /* 0x000fe40000010002 */
[----:B------:R-:W-:-:S02]  /*9d80*/  FMUL.FTZ R0, R0, R82 ;  /* 0x0000005200007220 */ /* 0x000fc40000410000 */
[C---:B------:R-:W-:Y:S02]  /*9d90*/  FMUL.FTZ R4, R23.reuse, R4 ;  /* 0x0000000417047220 */ /* 0x040fe40000410000 */
[----:B------:R-:W-:Y:S02]  /*9da0*/  FMUL.FTZ R23, R23, R106 ;  /* 0x0000006a17177220 */ /* 0x000fe40000410000 */
[----:B------:R-:W-:Y:S02]  /*9db0*/  FFMA.FTZ R0, R54, R114, R0 ;  /* 0x0000007236007223 */ /* 0x000fe40000010000 */
[----:B------:R-:W-:Y:S02]  /*9dc0*/  FMUL.FTZ R115, R115, R105 ;  /* 0x0000006973737220 */ /* 0x000fe40000410000 */
[----:B--2---:R-:W-:-:S05]  /*9dd0*/  FFMA.FTZ R86, R114, R38, R86 ;  /* 0x0000002672567223 */ /* 0x004fca0000010056 */
[----:B------:R0:W-:Y:S04]  /*9de0*/  STL [R1+0x94], R86 ;  /* 0x0000945601007387 */ /* 0x0001e80000100800 */
[----:B------:R-:W2:Y:S01]  /*9df0*/  LDL.LU R87, [R1+0x28] ;  /* 0x0000280001577983 */ /* 0x000ea20000300800 */
[----:B---3--:R-:W-:Y:S02]  /*9e00*/  FADD.FTZ R85, R2, R85 ;  /* 0x0000005502557221 */ /* 0x008fe40000010000 */
[----:B------:R-:W-:-:S03]  /*9e10*/  FFMA.FTZ R2, R13, R139, R4 ;  /* 0x0000008b0d027223 */ /* 0x000fc60000010004 */
[----:B------:R1:W-:Y:S01]  /*9e20*/  STL [R1+0x34], R85 ;  /* 0x0000345501007387 */ /* 0x0003e20000100800 */
[----:B------:R-:W-:Y:S02]  /*9e30*/  FADD.FTZ R13, -R4, R2 ;  /* 0x00000002040d7221 */ /* 0x000fe40000010100 */
[----:B------:R-:W-:Y:S01]  /*9e40*/  FMUL.FTZ R4, R106, UR43 ;  /* 0x0000002b6a047c20 */ /* 0x000fe20008410000 */
[----:B0-----:R-:W3:Y:S01]  /*9e50*/  LDL.LU R86, [R1+0xa4] ;  /* 0x0000a40001567983 */ /* 0x001ee20000300800 */
[----:B----4-:R-:W-:-:S03]  /*9e60*/  FFMA.FTZ R84, R23, R39, R84 ;  /* 0x0000002717547223 */ /* 0x010fc60000010054 */
[----:B-1----:R-:W4:Y:S01]  /*9e70*/  LDL.LU R85, [R1+0x24] ;  /* 0x0000240001557983 */ /* 0x002f220000300800 */
[----:B------:R-:W-:-:S03]  /*9e80*/  FMUL.FTZ R4, R4, R13 ;  /* 0x0000000d04047220 */ /* 0x000fc60000410000 */
[----:B------:R-:W-:Y:S01]  /*9e90*/  STL [R1+0x98], R84 ;  /* 0x0000985401007387 */ /* 0x000fe20000100800 */
[----:B-----5:R-:W-:Y:S02]  /*9ea0*/  FADD.FTZ R83, R0, R83 ;  /* 0x0000005300537221 */ /* 0x020fe40000010000 */
[----:B------:R-:W-:-:S03]  /*9eb0*/  FFMA.FTZ R12, R115, R40, R12 ;  /* 0x00000028730c7223 */ /* 0x000fc6000001000c */
[----:B------:R0:W-:Y:S01]  /*9ec0*/  STL [R1+0x30], R83 ;  /* 0x0000305301007387 */ /* 0x0001e20000100800 */
[----:B------:R-:W-:-:S03]  /*9ed0*/  FFMA.FTZ R4, R55, R23, R4 ;  /* 0x0000001737047223 */ /* 0x000fc60000010004 */
[----:B0-----:R-:W5:Y:S04]  /*9ee0*/  LDL.LU R83, [R1+0xa8] ;  /* 0x0000a80001537983 */ /* 0x001f680000300800 */
[----:B------:R0:W-:Y:S01]  /*9ef0*/  STL [R1+0x9c], R12 ;  /* 0x00009c0c01007387 */ /* 0x0001e20000100800 */
[----:B------:R-:W-:-:S03]  /*9f00*/  FADD.FTZ R81, R4, R81 ;  /* 0x0000005104517221 */ /* 0x000fc60000010000 */
[----:B0-----:R-:W5:Y:S04]  /*9f10*/  LDL.LU R12, [R1+0x20] ;  /* 0x00002000010c7983 */ /* 0x001f680000300800 */
[----:B------:R0:W-:Y:S04]  /*9f20*/  STL [R1+0x2c], R81 ;  /* 0x00002c5101007387 */ /* 0x0001e80000100800 */
[----:B0-----:R-:W5:Y:S01]  /*9f30*/  LDL.LU R81, [R1+0xac] ;  /* 0x0000ac0001517983 */ /* 0x001f620000300800 */
[----:B------:R-:W-:Y:S02]  /*9f40*/  FADD.FTZ R23, -R9, R139 ;  /* 0x0000008b09177221 */ /* 0x000fe40000010100 */
[----:B------:R-:W-:-:S02]  /*9f50*/  FMUL.FTZ R0, R105, UR43 ;  /* 0x0000002b69007c20 */ /* 0x000fc40008410000 */
[----:B------:R-:W-:Y:S02]  /*9f60*/  FADD.FTZ R84, -R11, R129 ;  /* 0x000000810b547221 */ /* 0x000fe40000010100 */
[----:B------:R-:W-:Y:S02]  /*9f70*/  FMUL.FTZ R4, R16, UR43 ;  /* 0x0000002b10047c20 */ /* 0x000fe40008410000 */
[----:B------:R-:W-:Y:S02]  /*9f80*/  FMUL.FTZ R9, R58, R42 ;  /* 0x0000002a3a097220 */ /* 0x000fe40000410000 */
[----:B------:R-:W-:Y:S02]  /*9f90*/  FMUL.FTZ R6, R116, R16 ;  /* 0x0000001074067220 */ /* 0x000fe40000410000 */
[----:B------:R-:W-:Y:S02]  /*9fa0*/  FMUL.FTZ R0, R0, R23 ;  /* 0x0000001700007220 */ /* 0x000fe40000410000 */
[----:B------:R-:W-:-:S02]  /*9fb0*/  FMUL.FTZ R4, R4, R84 ;  /* 0x0000005404047220 */ /* 0x000fc40000410000 */
[----:B------:R-:W-:Y:S02]  /*9fc0*/  FMUL.FTZ R9, R24, R9 ;  /* 0x0000000918097220 */ /* 0x000fe40000410000 */
[----:B------:R-:W-:Y:S02]  /*9fd0*/  FFMA.FTZ R17, R17, R16, R103 ;  /* 0x0000001011117223 */ /* 0x000fe40000010067 */
[----:B------:R-:W-:Y:S02]  /*9fe0*/  FFMA.FTZ R104, R6, R41, R104 ;  /* 0x0000002906687223 */ /* 0x000fe40000010068 */
[----:B------:R-:W-:Y:S02]  /*9ff0*/  FFMA.FTZ R0, R56, R115, R0 ;  /* 0x0000007338007223 */ /* 0x000fe40000010000 */
[----:B------:R-:W-:Y:S02]  /*a000*/  FFMA.FTZ R6, R57, R6, R4 ;  /* 0x0000000639067223 */ /* 0x000fe40000010004 */
[----:B------:R-:W-:-:S02]  /*a010*/  FFMA.FTZ R4, R18, R138, R9 ;  /* 0x0000008a12047223 */ /* 0x000fc40000010009 */
[-C--:B------:R-:W-:Y:S02]  /*a020*/  FFMA.FTZ R102, R18, R17.reuse, R102 ;  /* 0x0000001112667223 */ /* 0x080fe40000010066 */
[----:B------:R-:W-:Y:S02]  /*a030*/  FADD.FTZ R18, -R9, R4 ;  /* 0x0000000409127221 */ /* 0x000fe40000010100 */
[-C--:B------:R-:W-:Y:S02]  /*a040*/  FFMA.FTZ R19, R19, R102.reuse, R101 ;  /* 0x0000006613137223 */ /* 0x080fe40000010065 */
[----:B------:R-:W-:Y:S02]  /*a050*/  FMUL.FTZ R24, R24, R17 ;  /* 0x0000001118187220 */ /* 0x000fe40000410000 */
[----:B------:R-:W-:Y:S02]  /*a060*/  FFMA.FTZ R20, R20, R19, R100 ;  /* 0x0000001314147223 */ /* 0x000fe40000010064 */
[----:B------:R-:W-:Y:S01]  /*a070*/  FMUL.FTZ R9, R117, R102 ;  /* 0x0000006675097220 */ /* 0x000fe20000410000 */
[----:B------:R-:W-:Y:S01]  /*a080*/  STL [R1+0xa0], R104 ;  /* 0x0000a06801007387 */ /* 0x000fe20000100800 */
[----:B------:R-:W-:-:S02]  /*a090*/  FFMA.FTZ R11, R28, R20, R99 ;  /* 0x000000141c0b7223 */ /* 0x000fc40000010063 */
[----:B------:R-:W-:Y:S01]  /*a0a0*/  FMUL.FTZ R118, R118, R19 ;  /* 0x0000001376767220 */ /* 0x000fe20000410000 */
[----:B------:R-:W-:Y:S01]  /*a0b0*/  SHF.L.U32 R109, R95, 0x4, RZ ;  /* 0x000000045f6d7819 */ /* 0x000fe200000006ff */
[----:B------:R-:W-:Y:S02]  /*a0c0*/  FADD.FTZ R27, -R27, R128 ;  /* 0x000000801b1b7221 */ /* 0x000fe40000010100 */
[----:B------:R-:W-:Y:S02]  /*a0d0*/  FADD.FTZ R26, -R26, R135 ;  /* 0x000000871a1a7221 */ /* 0x000fe40000010100 */
[----:B------:R-:W-:Y:S02]  /*a0e0*/  FMUL.FTZ R3, R3, R34 ;  /* 0x0000002203037220 */ /* 0x000fe40000410000 */
[----:B--2---:R-:W-:Y:S02]  /*a0f0*/  FADD.FTZ R87, R0, R87 ;  /* 0x0000005700577221 */ /* 0x004fe40000010000 */
[----:B------:R-:W-:-:S04]  /*a100*/  FMUL.FTZ R0, R17, UR43 ;  /* 0x0000002b11007c20 */ /* 0x000fc80008410000 */
[----:B------:R-:W-:Y:S01]  /*a110*/  FMUL.FTZ R0, R0, R18 ;  /* 0x0000001200007220 */ /* 0x000fe20000410000 */
[----:B------:R-:W-:Y:S03]  /*a120*/  STL [R1+0x28], R87 ;  /* 0x0000285701007387 */ /* 0x000fe60000100800 */
[----:B------:R-:W-:Y:S02]  /*a130*/  FFMA.FTZ R0, R58, R24, R0 ;  /* 0x000000183a007223 */ /* 0x000fe40000010000 */
[----:B---3--:R-:W-:Y:S02]  /*a140*/  FFMA.FTZ R86, R24, R42, R86 ;  /* 0x0000002a18567223 */ /* 0x008fe40000010056 */
[----:B----4-:R-:W-:-:S03]  /*a150*/  FADD.FTZ R85, R6, R85 ;  /* 0x0000005506557221 */ /* 0x010fc60000010000 */
[----:B------:R-:W-:Y:S04]  /*a160*/  STL [R1+0xa4], R86 ;  /* 0x0000a45601007387 */ /* 0x000fe80000100800 */
[----:B------:R0:W-:Y:S02]  /*a170*/  STL [R1+0x24], R85 ;  /* 0x0000245501007387 */ /* 0x0001e40000100800 */
[----:B0-----:R-:W-:-:S04]  /*a180*/  FFMA.FTZ R85, R29, R11, R98 ;  /* 0x0000000b1d557223 */ /* 0x001fc80000010062 */
[----:B------:R-:W-:Y:S02]  /*a190*/  FFMA.FTZ R30, R30, R85, R97 ;  /* 0x000000551e1e7223 */ /* 0x000fe40000010061 */
[----:B-----5:R-:W-:-:S05]  /*a1a0*/  FFMA.FTZ R83, R9, R43, R83 ;  /* 0x0000002b09537223 */ /* 0x020fca0000010053 */
[----:B------:R-:W-:Y:S01]  /*a1b0*/  STL [R1+0xa8], R83 ;  /* 0x0000a85301007387 */ /* 0x000fe20000100800 */
[----:B------:R-:W-:-:S05]  /*a1c0*/  FADD.FTZ R12, R0, R12 ;  /* 0x0000000c000c7221 */ /* 0x000fca0000010000 */
[----:B------:R0:W-:Y:S01]  /*a1d0*/  STL [R1+0x20], R12 ;  /* 0x0000200c01007387 */ /* 0x0001e20000100800 */
[----:B------:R-:W-:Y:S02]  /*a1e0*/  FFMA.FTZ R96, R31, R30, R96 ;  /* 0x0000001e1f607223 */ /* 0x000fe40000010060 */
[----:B------:R-:W-:Y:S01]  /*a1f0*/  FMUL.FTZ R6, R102, UR43 ;  /* 0x0000002b66067c20 */ /* 0x000fe20008410000 */
[----:B------:R-:W2:Y:S01]  /*a200*/  LDL R98, [R1+0x80] ;  /* 0x0000800001627983 */ /* 0x000ea20000100800 */
[----:B0-----:R-:W-:-:S04]  /*a210*/  FMUL.FTZ R12, R64, R48 ;  /* 0x00000030400c7220 */ /* 0x001fc80000410000 */
[----:B------:R-:W-:Y:S02]  /*a220*/  FMUL.FTZ R12, R33, R12 ;  /* 0x0000000c210c7220 */ /* 0x000fe40000410000 */
[----:B------:R-:W-:Y:S02]  /*a230*/  FFMA.FTZ R81, R118, R44, R81 ;  /* 0x0000002c76517223 */ /* 0x000fe40000010051 */
[----:B------:R-:W-:Y:S02]  /*a240*/  FFMA.FTZ R31, R31, R128, R12 ;  /* 0x000000801f1f7223 */ /* 0x000fe4000001000c */
[----:B------:R-:W-:Y:S02]  /*a250*/  FMUL.FTZ R83, R96, R49 ;  /* 0x0000003160537220 */ /* 0x000fe40000410000 */
[----:B------:R-:W-:Y:S01]  /*a260*/  FMUL.FTZ R6, R6, R14 ;  /* 0x0000000e06067220 */ /* 0x000fe20000410000 */
[----:B------:R0:W-:Y:S01]  /*a270*/  STL [R1+0xac], R81 ;  /* 0x0000ac5101007387 */ /* 0x0001e20000100800 */
[----:B------:R-:W-:-:S02]  /*a280*/  FADD.FTZ R24, -R15, R136 ;  /* 0x000000880f187221 */ /* 0x000fc40000010100 */
[----:B------:R-:W-:Y:S02]  /*a290*/  FADD.FTZ R12, -R12, R31 ;  /* 0x0000001f0c0c7221 */ /* 0x000fe40000010100 */
[----:B------:R-:W-:Y:S02]  /*a2a0*/  FMUL.FTZ R16, R16, R41 ;  /* 0x0000002910107220 */ /* 0x000fe40000410000 */
[----:B------:R-:W-:Y:S02]  /*a2b0*/  FMUL.FTZ R105, R105, R40 ;  /* 0x0000002869697220 */ /* 0x000fe40000410000 */
[----:B------:R-:W-:Y:S01]  /*a2c0*/  FMUL.FTZ R106, R106, R39 ;  /* 0x000000276a6a7220 */ /* 0x000fe20000410000 */
[----:B0-----:R-:W-:Y:S01]  /*a2d0*/  IADD3 R81, R109, 0x1, RZ ;  /* 0x000000016d517810 */ /* 0x001fe20007ffe0ff */
[----:B------:R-:W-:Y:S02]  /*a2e0*/  FMUL.FTZ R29, R30, R48 ;  /* 0x000000301e1d7220 */ /* 0x000fe40000410000 */
[----:B------:R-:W-:-:S02]  /*a2f0*/  FMUL.FTZ R107, R107, R38 ;  /* 0x000000266b6b7220 */ /* 0x000fc40000410000 */
[----:B------:R-:W-:Y:S02]  /*a300*/  FMUL.FTZ R108, R108, R37 ;  /* 0x000000256c6c7220 */ /* 0x000fe40000410000 */
[----:B------:R-:W-:Y:S02]  /*a310*/  FMUL.FTZ R7, R7, R36 ;  /* 0x0000002407077220 */ /* 0x000fe40000410000 */
[----:B------:R-:W-:Y:S01]  /*a320*/  FMUL.FTZ R5, R5, R35 ;  /* 0x0000002305057220 */ /* 0x000fe20000410000 */
[----:B------:R-:W-:Y:S01]  /*a330*/  IADD3 R112, R95, 0x100, RZ ;  /* 0x000001005f707810 */ /* 0x000fe20007ffe0ff */
[----:B------:R-:W-:Y:S01]  /*a340*/  FFMA.FTZ R15, R27, R83, RZ ;  /* 0x000000531b0f7223 */ /* 0x000fe200000100ff */
[----:B------:R-:W-:Y:S01]  /*a350*/  IADD3 R111, R95, 0x180, RZ ;  /* 0x000001805f6f7810 */ /* 0x000fe20007ffe0ff */
[----:B------:R-:W-:Y:S01]  /*a360*/  FFMA.FTZ R9, R59, R9, R6 ;  /* 0x000000093b097223 */ /* 0x000fe20000010006 */
[----:B------:R-:W-:Y:S01]  /*a370*/  LEA.HI.SX32 R6, R109, R109, 0x1b ;  /* 0x0000006d6d067211 */ /* 0x000fe200078fdaff */
[----:B------:R-:W-:Y:S01]  /*a380*/  FMUL.FTZ R83, R65, R83 ;  /* 0x0000005341537220 */ /* 0x000fe20000410000 */
[----:B------:R-:W-:Y:S01]  /*a390*/  LEA.HI.SX32 R81, R81, R109, 0x1b ;  /* 0x0000006d51517211 */ /* 0x000fe200078fdaff */
[-C--:B------:R-:W-:Y:S01]  /*a3a0*/  FFMA.FTZ R15, R12, R29.reuse, R15 ;  /* 0x0000001d0c0f7223 */ /* 0x080fe2000001000f */
[----:B------:R-:W-:Y:S01]  /*a3b0*/  IADD3 R110, R95, 0x200, RZ ;  /* 0x000002005f6e7810 */ /* 0x000fe20007ffe0ff */
[----:B------:R-:W-:Y:S01]  /*a3c0*/  FMUL.FTZ R29, R64, R29 ;  /* 0x0000001d401d7220 */ /* 0x000fe20000410000 */
[----:B------:R0:W-:Y:S01]  /*a3d0*/  STS [R6.X4+0x4200], R83 ;  /* 0x0042005306007388 */ /* 0x0001e20000004800 */
[----:B------:R-:W-:-:S03]  /*a3e0*/  FMUL.FTZ R86, R85, R47 ;  /* 0x0000002f55567220 */ /* 0x000fc60000410000 */
[----:B------:R1:W-:Y:S01]  /*a3f0*/  STS [R81.X4+0x4204], R29 ;  /* 0x0042041d51007388 */ /* 0x0003e20000004800 */
[-C--:B------:R-:W-:Y:S02]  /*a400*/  FFMA.FTZ R15, R26, R86.reuse, R15 ;  /* 0x000000561a0f7223 */ /* 0x080fe4000001000f */
[----:B------:R-:W-:Y:S01]  /*a410*/  FADD.FTZ R87, -R25, R137 ;  /* 0x0000008919577221 */ /* 0x000fe20000010100 */
[----:B------:R-:W-:Y:S01]  /*a420*/  IADD3 R104, R95, 0x480, RZ ;  /* 0x000004805f687810 */ /* 0x000fe20007ffe0ff */
[----:B------:R-:W-:Y:S01]  /*a430*/  FMUL.FTZ R0, R19, UR43 ;  /* 0x0000002b13007c20 */ /* 0x000fe20008410000 */
[----:B0-----:R-:W-:Y:S01]  /*a440*/  IADD3 R83, R109, 0x2, RZ ;  /* 0x000000026d537810 */ /* 0x001fe20007ffe0ff */
[----:B------:R-:W-:Y:S01]  /*a450*/  FMUL.FTZ R86, R63, R86 ;  /* 0x000000563f567220 */ /* 0x000fe20000410000 */
[C---:B------:R-:W-:Y:S01]  /*a460*/  IADD3 R101, R95.reuse, 0x580, RZ ;  /* 0x000005805f657810 */ /* 0x040fe20007ffe0ff */
[----:B------:R-:W-:Y:S01]  /*a470*/  FMUL.FTZ R102, R102, R43 ;  /* 0x0000002b66667220 */ /* 0x000fe20000410000 */
[----:B------:R-:W-:Y:S01]  /*a480*/  IADD3 R100, R95, 0x600, RZ ;  /* 0x000006005f647810 */ /* 0x000fe20007ffe0ff */
[----:B-1----:R-:W-:Y:S01]  /*a490*/  FMUL.FTZ R29, R61, R45 ;  /* 0x0000002d3d1d7220 */ /* 0x002fe20000410000 */
[----:B------:R-:W-:Y:S01]  /*a4a0*/  LEA.HI.SX32 R83, R83, R109, 0x1b ;  /* 0x0000006d53537211 */ /* 0x000fe200078fdaff */
[----:B------:R-:W-:Y:S01]  /*a4b0*/  FMUL.FTZ R17, R17, R42 ;  /* 0x0000002a11117220 */ /* 0x000fe20000410000 */
[----:B------:R-:W-:Y:S01]  /*a4c0*/  IADD3 R99, R95, 0x680, RZ ;  /* 0x000006805f637810 */ /* 0x000fe20007ffe0ff */
[----:B------:R-:W-:Y:S01]  /*a4d0*/  FMUL.FTZ R29, R32, R29 ;  /* 0x0000001d201d7220 */ /* 0x000fe20000410000 */
[----:B------:R-:W3:Y:S01]  /*a4e0*/  LDL R158, [R1+0x74] ;  /* 0x00007400019e7983 */ /* 0x000ee20000100800 */
[----:B------:R-:W-:-:S03]  /*a4f0*/  FMUL.FTZ R25, R11, R46 ;  /* 0x0000002e0b197220 */ /* 0x000fc60000410000 */
[----:B------:R0:W-:Y:S01]  /*a500*/  STS [R83.X4+0x4208], R86 ;  /* 0x0042085653007388 */ /* 0x0001e20000004800 */
[----:B------:R-:W-:Y:S02]  /*a510*/  FMUL.FTZ R32, R32, R20 ;  /* 0x0000001420207220 */ /* 0x000fe40000410000 */
[----:B------:R-:W-:Y:S02]  /*a520*/  FFMA.FTZ R97, R87, R25, R15 ;  /* 0x0000001957617223 */ /* 0x000fe4000001000f */
[----:B0-----:R-:W-:-:S04]  /*a530*/  FFMA.FTZ R86, R28, R137, R29 ;  /* 0x000000891c567223 */ /* 0x001fc8000001001d */
[----:B------:R-:W-:Y:S02]  /*a540*/  FADD.FTZ R28, -R29, R86 ;  /* 0x000000561d1c7221 */ /* 0x000fe40000010100 */
[C---:B------:R-:W-:Y:S02]  /*a550*/  FMUL.FTZ R29, R20.reuse, UR43 ;  /* 0x0000002b141d7c20 */ /* 0x040fe40008410000 */
[----:B------:R-:W-:Y:S02]  /*a560*/  FMUL.FTZ R20, R20, R45 ;  /* 0x0000002d14147220 */ /* 0x000fe40000410000 */
[----:B------:R-:W-:Y:S02]  /*a570*/  FMUL.FTZ R19, R19, R44 ;  /* 0x0000002c13137220 */ /* 0x000fe40000410000 */
[----:B------:R-:W-:Y:S02]  /*a580*/  FFMA.FTZ R97, R28, R20, R97 ;  /* 0x000000141c617223 */ /* 0x000fe40000010061 */
[----:B------:R-:W-:Y:S01]  /*a590*/  FMUL.FTZ R15, R29, R28 ;  /* 0x0000001c1d0f7220 */ /* 0x000fe20000410000 */
[----:B------:R-:W-:Y:S01]  /*a5a0*/  IADD3 R28, R109, 0x3, RZ ;  /* 0x000000036d1c7810 */ /* 0x000fe20007ffe0ff */
[----:B------:R-:W-:-:S02]  /*a5b0*/  FFMA.FTZ R97, R24, R19, R97 ;  /* 0x0000001318617223 */ /* 0x000fc40000010061 */
[----:B------:R-:W-:Y:S01]  /*a5c0*/  FMUL.FTZ R25, R62, R25 ;  /* 0x000000193e197220 */ /* 0x000fe20000410000 */
[----:B------:R-:W-:Y:S01]  /*a5d0*/  LEA.HI.SX32 R109, R28, R109, 0x1b ;  /* 0x0000006d1c6d7211 */ /* 0x000fe200078fdaff */
[----:B------:R-:W-:Y:S02]  /*a5e0*/  FFMA.FTZ R97, R14, R102, R97 ;  /* 0x000000660e617223 */ /* 0x000fe40000010061 */
[-C--:B------:R-:W-:Y:S02]  /*a5f0*/  FMUL.FTZ R14, R80, R3.reuse ;  /* 0x00000003500e7220 */ /* 0x080fe40000410000 */
[----:B------:R-:W-:Y:S01]  /*a600*/  FMUL.FTZ R3, R50, R3 ;  /* 0x0000000332037220 */ /* 0x000fe20000410000 */
[----:B------:R-:W-:Y:S04]  /*a610*/  STS [R109.X4+0x420c], R25 ;  /* 0x00420c196d007388 */ /* 0x000fe80000004800 */
[----:B------:R0:W-:Y:S04]  /*a620*/  STS [R6.X4+0x423c], R3 ;  /* 0x00423c0306007388 */ /* 0x0001e80000004800 */
[----:B0-----:R-:W4:Y:S01]  /*a630*/  LDL R3, [R1+0x7c] ;  /* 0x00007c0001037983 */ /* 0x001f220000100800 */
[----:B------:R-:W-:-:S02]  /*a640*/  FFMA.FTZ R97, R18, R17, R97 ;  /* 0x0000001112617223 */ /* 0x000fc40000010061 */
[----:B------:R-:W-:Y:S01]  /*a650*/  FMUL.FTZ R20, R61, R20 ;  /* 0x000000143d147220 */ /* 0x000fe20000410000 */
[-C--:B------:R-:W-:Y:S01]  /*a660*/  LEA.HI.SX32 R112, R112, R95.reuse, 0x1b ;  /* 0x0000005f70707211 */ /* 0x080fe200078fdaff */
[----:B------:R-:W-:Y:S01]  /*a670*/  FFMA.FTZ R97, R84, R16, R97 ;  /* 0x0000001054617223 */ /* 0x000fe20000010061 */
[----:B------:R-:W-:Y:S01]  /*a680*/  LEA.HI.SX32 R111, R111, R95, 0x1b ;  /* 0x0000005f6f6f7211 */ /* 0x000fe200078fdaff */
[----:B------:R-:W-:Y:S01]  /*a690*/  FMUL.FTZ R19, R60, R19 ;  /* 0x000000133c137220 */ /* 0x000fe20000410000 */
[----:B------:R-:W-:Y:S01]  /*a6a0*/  LEA.HI.SX32 R110, R110, R95, 0x1b ;  /* 0x0000005f6e6e7211 */ /* 0x000fe200078fdaff */
[----:B------:R-:W-:Y:S01]  /*a6b0*/  FFMA.FTZ R97, R23, R105, R97 ;  /* 0x0000006917617223 */ /* 0x000fe20000010061 */
[-C--:B------:R-:W-:Y:S01]  /*a6c0*/  LEA.HI.SX32 R104, R104, R95.reuse, 0x1b ;  /* 0x0000005f68687211 */ /* 0x080fe200078fdaff */
[----:B------:R-:W-:Y:S01]  /*a6d0*/  FMUL.FTZ R102, R59, R102 ;  /* 0x000000663b667220 */ /* 0x000fe20000410000 */
[-C--:B------:R-:W-:Y:S01]  /*a6e0*/  LEA.HI.SX32 R101, R101, R95.reuse, 0x1b ;  /* 0x0000005f65657211 */ /* 0x080fe200078fdaff */
[----:B------:R-:W-:Y:S01]  /*a6f0*/  FFMA.FTZ R97, R13, R106, R97 ;  /* 0x0000006a0d617223 */ /* 0x000fe20000010061 */
[-C--:B------:R-:W-:Y:S01]  /*a700*/  LEA.HI.SX32 R100, R100, R95.reuse, 0x1b ;  /* 0x0000005f64647211 */ /* 0x080fe200078fdaff */
[----:B------:R-:W-:Y:S01]  /*a710*/  FMUL.FTZ R16, R57, R16 ;  /* 0x0000001039107220 */ /* 0x000fe20000410000 */
[----:B------:R-:W-:Y:S01]  /*a720*/  LEA.HI.SX32 R99, R99, R95, 0x1b ;  /* 0x0000005f63637211 */ /* 0x000fe200078fdaff */
[-C--:B------:R-:W-:Y:S01]  /*a730*/  FMUL.FTZ R13, R54, R107.reuse ;  /* 0x0000006b360d7220 */ /* 0x080fe20000410000 */
[----:B------:R-:W5:Y:S01]  /*a740*/  LDL.LU R157, [R1+0x1c] ;  /* 0x00001c00019d7983 */ /* 0x000f620000300800 */
[----:B------:R-:W-:-:S02]  /*a750*/  FFMA.FTZ R97, R82, R107, R97 ;  /* 0x0000006b52617223 */ /* 0x000fc40000010061 */
[----:B------:R-:W-:Y:S01]  /*a760*/  FMUL.FTZ R17, R58, R17 ;  /* 0x000000113a117220 */ /* 0x000fe20000410000 */
[----:B------:R0:W-:Y:S01]  /*a770*/  STS [R6.X4+0x4220], R16 ;  /* 0x0042201006007388 */ /* 0x0001e20000004800 */
[----:B------:R-:W-:Y:S02]  /*a780*/  FFMA.FTZ R97, R22, R108, R97 ;  /* 0x0000006c16617223 */ /* 0x000fe40000010061 */
[----:B------:R-:W-:Y:S01]  /*a790*/  FMUL.FTZ R105, R56, R105 ;  /* 0x0000006938697220 */ /* 0x000fe20000410000 */
[----:B------:R1:W-:Y:S01]  /*a7a0*/  STS [R6.X4+0x422c], R13 ;  /* 0x00422c0d06007388 */ /* 0x0003e20000004800 */
[----:B------:R-:W-:Y:S02]  /*a7b0*/  FMUL.FTZ R106, R55, R106 ;  /* 0x0000006a376a7220 */ /* 0x000fe40000410000 */
[----:B------:R-:W-:Y:S01]  /*a7c0*/  FMUL.FTZ R108, R53, R108 ;  /* 0x0000006c356c7220 */ /* 0x000fe20000410000 */
[----:B------:R-:W-:Y:S01]  /*a7d0*/  STS [R6.X4+0x4210], R20 ;  /* 0x0042101406007388 */ /* 0x000fe20000004800 */
[----:B0-----:R-:W-:-:S03]  /*a7e0*/  FMUL.FTZ R16, R51, R5 ;  /* 0x0000000533107220 */ /* 0x001fc60000410000 */
[----:B------:R-:W-:Y:S01]  /*a7f0*/  STS [R6.X4+0x4214], R19 ;  /* 0x0042141306007388 */ /* 0x000fe20000004800 */
[----:B-1----:R-:W-:-:S03]  /*a800*/  FMUL.FTZ R13, R52, R7 ;  /* 0x00000007340d7220 */ /* 0x002fc60000410000 */
[----:B------:R-:W-:Y:S04]  /*a810*/  STS [R6.X4+0x4218], R102 ;  /* 0x0042186606007388 */ /* 0x000fe80000004800 */
[----:B------:R-:W-:Y:S04]  /*a820*/  STS [R6.X4+0x421c], R17 ;  /* 0x00421c1106007388 */ /* 0x000fe80000004800 */
[----:B------:R-:W-:Y:S04]  /*a830*/  STS [R6.X4+0x4224], R105 ;  /* 0x0042246906007388 */ /* 0x000fe80000004800 */
[----:B------:R-:W-:Y:S04]  /*a840*/  STS [R6.X4+0x4228], R106 ;  /* 0x0042286a06007388 */ /* 0x000fe80000004800 */
[----:B------:R0:W-:Y:S04]  /*a850*/  STS [R6.X4+0x4230], R108 ;  /* 0x0042306c06007388 */ /* 0x0001e80000004800 */
[----:B------:R1:W-:Y:S04]  /*a860*/  STS [R6.X4+0x4234], R13 ;  /* 0x0042340d06007388 */ /* 0x0003e80000004800 */
[----:B------:R-:W-:Y:S04]  /*a870*/  STS [R6.X4+0x4238], R16 ;  /* 0x0042381006007388 */ /* 0x000fe80000004800 */
[----:B------:R-:W-:Y:S01]  /*a880*/  BAR.SYNC.DEFER_BLOCKING 0x0 ;  /* 0x0000000000007b1d */ /* 0x000fe20000010000 */
[----:B------:R-:W-:Y:S01]  /*a890*/  FFMA.FTZ R97, R21, R7, R97 ;  /* 0x0000000715617223 */ /* 0x000fe20000010061 */
[----:B------:R-:W-:-:S02]  /*a8a0*/  IADD3 R84, R95, 0x80, RZ ;  /* 0x000000805f547810 */ /* 0x000fc40007ffe0ff */
[C---:B0-----:R-:W-:Y:S01]  /*a8b0*/  IADD3 R108, R95.reuse, 0x280, RZ ;  /* 0x000002805f6c7810 */ /* 0x041fe20007ffe0ff */
[----:B-1----:R-:W-:Y:S01]  /*a8c0*/  FFMA.FTZ R13, R10, R5, R97 ;  /* 0x000000050a0d7223 */ /* 0x002fe20000010061 */
[C---:B------:R-:W-:Y:S01]  /*a8d0*/  IADD3 R107, R95.reuse, 0x300, RZ ;  /* 0x000003005f6b7810 */ /* 0x040fe20007ffe0ff */
[----:B------:R-:W-:Y:S01]  /*a8e0*/  FMUL.FTZ R0, R0, R24 ;  /* 0x0000001800007220 */ /* 0x000fe20000410000 */
[C---:B------:R-:W-:Y:S01]  /*a8f0*/  IADD3 R106, R95.reuse, 0x380, RZ ;  /* 0x000003805f6a7810 */ /* 0x040fe20007ffe0ff */
[----:B------:R-:W3:Y:S01]  /*a900*/  LDL R7, [R1+0x70] ;  /* 0x0000700001077983 */ /* 0x000ee20000100800 */
[C---:B------:R-:W-:Y:S02]  /*a910*/  IADD3 R105, R95.reuse, 0x400, RZ ;  /* 0x000004005f697810 */ /* 0x040fe40007ffe0ff */
[C---:B------:R-:W-:Y:S01]  /*a920*/  IADD3 R102, R95.reuse, 0x500, RZ ;  /* 0x000005005f667810 */ /* 0x040fe20007ffe0ff */
[----:B------:R-:W3:Y:S01]  /*a930*/  LDL R116, [R1+0x64] ;  /* 0x0000640001747983 */ /* 0x000ee20000100800 */
[----:B------:R-:W-:-:S02]  /*a940*/  IADD3 R97, R95, 0x780, RZ ;  /* 0x000007805f617810 */ /* 0x000fc40007ffe0ff */
[-C--:B------:R-:W-:Y:S01]  /*a950*/  LEA.HI.SX32 R10, R95, R95.reuse, 0x1b ;  /* 0x0000005f5f0a7211 */ /* 0x080fe200078fdaff */
[----:B------:R-:W3:Y:S01]  /*a960*/  LDL R5, [R1+0x58] ;  /* 0x0000580001057983 */ /* 0x000ee20000100800 */
[-C--:B------:R-:W-:Y:S02]  /*a970*/  LEA.HI.SX32 R84, R84, R95.reuse, 0x1b ;  /* 0x0000005f54547211 */ /* 0x080fe400078fdaff */
[-C--:B------:R-:W-:Y:S01]  /*a980*/  LEA.HI.SX32 R108, R108, R95.reuse, 0x1b ;  /* 0x0000005f6c6c7211 */ /* 0x080fe200078fdaff */
[----:B------:R-:W3:Y:S01]  /*a990*/  LDL R117, [R1+0x68] ;  /* 0x0000680001757983 */ /* 0x000ee20000100800 */
[-C--:B------:R-:W-:Y:S02]  /*a9a0*/  LEA.HI.SX32 R107, R107, R95.reuse, 0x1b ;  /* 0x0000005f6b6b7211 */ /* 0x080fe400078fdaff */
[-C--:B------:R-:W-:Y:S01]  /*a9b0*/  LEA.HI.SX32 R106, R106, R95.reuse, 0x1b ;  /* 0x0000005f6a6a7211 */ /* 0x080fe200078fdaff */
[----:B------:R-:W0:Y:S01]  /*a9c0*/  LDS R103, [R10.X4+0x4200] ;  /* 0x004200000a677984 */ /* 0x000e220000004800 */
[----:B------:R-:W-:-:S02]  /*a9d0*/  LEA.HI.SX32 R105, R105, R95, 0x1b ;  /* 0x0000005f69697211 */ /* 0x000fc400078fdaff */
[-C--:B------:R-:W-:Y:S01]  /*a9e0*/  LEA.HI.SX32 R102, R102, R95.reuse, 0x1b ;  /* 0x0000005f66667211 */ /* 0x080fe200078fdaff */
[----:B------:R-:W1:Y:S01]  /*a9f0*/  LDS R82, [R84.X4+0x4400] ;  /* 0x0044000054527984 */ /* 0x000e620000004800 */
[----:B------:R-:W-:-:S03]  /*aa00*/  LEA.HI.SX32 R97, R97, R95, 0x1b ;  /* 0x0000005f61617211 */ /* 0x000fc600078fdaff */
        /* <DEDUP_REMOVED lines=13> */
[----:B--2---:R-:W-:Y:S01]  /*aae0*/  FMUL.FTZ R128, R98, R128 ;  /* 0x0000008062807220 */ /* 0x004fe20000410000 */
[----:B------:R-:W-:-:S02]  /*aaf0*/  IADD3 R98, R95, 0x700, RZ ;  /* 0x000007005f627810 */ /* 0x000fc40007ffe0ff */
[----:B------:R-:W2:Y:S02]  /*ab00*/  LDL R115, [R1+0x60] ;  /* 0x0000600001737983 */ /* 0x000ea40000100800 */
[----:B------:R-:W-:Y:S01]  /*ab10*/  LEA.HI.SX32 R98, R98, R95, 0x1b ;  /* 0x0000005f62627211 */ /* 0x000fe200078fdaff */
[----:B----4-:R-:W-:Y:S01]  /*ab20*/  FMUL.FTZ R3, R3, R31 ;  /* 0x0000001f03037220 */ /* 0x010fe20000410000 */
[----:B------:R-:W4:Y:S04]  /*ab30*/  LDL R114, [R1+0x5c] ;  /* 0x00005c0001727983 */ /* 0x000f280000100800 */
[----:B------:R-:W0:Y:S04]  /*ab40*/  LDS R31, [R98.X4+0x5e00] ;  /* 0x005e0000621f7984 */ /* 0x000e280000004800 */
[----:B------:R1:W-:Y:S04]  /*ab50*/  STS [R6.X4+0x6300], R128 ;  /* 0x0063008006007388 */ /* 0x0003e80000004800 */
[----:B------:R-:W2:Y:S04]  /*ab60*/  LDL R113, [R1+0x54] ;  /* 0x0000540001717983 */ /* 0x000ea80000100800 */
[----:B-1----:R-:W2:Y:S01]  /*ab70*/  LDL R128, [R1+0x78] ;  /* 0x0000780001807983 */ /* 0x002ea20000100800 */
[----:B-----5:R-:W-:-:S02]  /*ab80*/  FADD.FTZ R157, R9, R157 ;  /* 0x0000009d099d7221 */ /* 0x020fc40000010000 */
[----:B------:R-:W-:Y:S01]  /*ab90*/  FFMA.FTZ R0, R60, R118, R0 ;  /* 0x000000763c007223 */ /* 0x000fe20000010000 */
[----:B------:R1:W-:Y:S04]  /*aba0*/  STS [R81.X4+0x6304], R3 ;  /* 0x0063040351007388 */ /* 0x0003e80000004800 */
[----:B------:R-:W5:Y:S01]  /*abb0*/  LDL R118, [R1+0x6c] ;  /* 0x00006c0001767983 */ /* 0x000f620000100800 */
[----:B------:R-:W-:Y:S02]  /*abc0*/  FMUL.FTZ R119, R119, R11 ;  /* 0x0000000b77777220 */ /* 0x000fe40000410000 */
[----:B-1----:R-:W-:Y:S02]  /*abd0*/  FMUL.FTZ R81, R11, UR43 ;  /* 0x0000002b0b517c20 */ /* 0x002fe40008410000 */
[----:B---3--:R-:W-:-:S02]  /*abe0*/  FMUL.FTZ R86, R7, R86 ;  /* 0x0000005607567220 */ /* 0x008fc40000410000 */
[----:B------:R-:W3:Y:S04]  /*abf0*/  LDL R7, [R1+0x50] ;  /* 0x0000500001077983 */ /* 0x000ee80000100800 */
[----:B------:R-:W-:Y:S04]  /*ac00*/  STL [R1+0x1c], R157 ;  /* 0x00001c9d01007387 */ /* 0x000fe80000100800 */
[----:B------:R-:W4:Y:S04]  /*ac10*/  LDL R9, [R1+0x44] ;  /* 0x0000440001097983 */ /* 0x000f280000100800 */
[----:B------:R-:W4:Y:S01]  /*ac20*/  LDL R11, [R1+0x48] ;  /* 0x00004800010b7983 */ /* 0x000f220000100800 */
[----:B--2---:R-:W-:-:S05]  /*ac30*/  FMUL.FTZ R135, R128, R135 ;  /* 0x0000008780877220 */ /* 0x004fca0000410000 */
[----:B------:R1:W-:Y:S04]  /*ac40*/  STS [R83.X4+0x6308], R135 ;  /* 0x0063088753007388 */ /* 0x0003e80000004800 */
[----:B-1----:R-:W2:Y:S01]  /*ac50*/  LDL R83, [R1+0x4c] ;  /* 0x00004c0001537983 */ /* 0x002ea20000100800 */
[----:B------:R-:W-:Y:S01]  /*ac60*/  UIMAD UR34, UR13, UR34, URZ ;  /* 0x000000220d2272a4 */ /* 0x000fe2000f8e023f */
[----:B------:R-:W-:Y:S02]  /*ac70*/  FMUL.FTZ R137, R158, R137 ;  /* 0x000000899e897220 */ /* 0x000fe40000410000 */
[----:B------:R-:W-:Y:S01]  /*ac80*/  FMUL.FTZ R81, R81, R87 ;  /* 0x0000005751517220 */ /* 0x000fe20000410000 */
[----:B------:R-:W-:Y:S01]  /*ac90*/  HFMA2.MMA R87, -RZ, RZ, 0, 0 ;  /* 0x00000000ff577435 */ /* 0x000fe200000001ff */
[----:B------:R-:W-:Y:S01]  /*aca0*/  FMUL.FTZ R4, R116, R4 ;  /* 0x0000000474047220 */ /* 0x000fe20000410000 */
[----:B------:R-:W-:Y:S01]  /*acb0*/  UIMAD UR36, UR12, UR35, UR34 ;  /* 0x000000230c2472a4 */ /* 0x000fe2000f8e0222 */
[----:B------:R-:W-:Y:S01]  /*acc0*/  FMUL.FTZ R2, R5, R2 ;  /* 0x0000000205027220 */ /* 0x000fe20000410000 */
[----:B------:R-:W-:Y:S01]  /*acd0*/  STS [R109.X4+0x630c], R137 ;  /* 0x00630c896d007388 */ /* 0x000fe20000004800 */
[----:B------:R-:W-:-:S02]  /*ace0*/  ULDC.64 UR34, c[0x0][0x2b8] ;  /* 0x0000ae0000227ab9 */ /* 0x000fc40000000a00 */
[----:B------:R-:W-:Y:S01]  /*acf0*/  UIMAD UR34, UR13, UR34, URZ ;  /* 0x000000220d2272a4 */ /* 0x000fe2000f8e023f */
[----:B------:R1:W-:Y:S04]  /*ad00*/  STS [R6.X4+0x6310], R86 ;  /* 0x0063105606007388 */ /* 0x0003e80000004800 */
[----:B------:R0:W-:Y:S01]  /*ad10*/  STS [R6.X4+0x631c], R4 ;  /* 0x00631c0406007388 */ /* 0x0001e20000004800 */
[----:B------:R-:W-:-:S03]  /*ad20*/  UIMAD UR34, UR12, UR35, UR34 ;  /* 0x000000230c2272a4 */ /* 0x000fc6000f8e0222 */
[----:B------:R5:W-:Y:S01]  /*ad30*/  STS [R6.X4+0x6328], R2 ;  /* 0x0063280206007388 */ /* 0x000be20000004800 */
[----:B-1----:R-:W-:Y:S02]  /*ad40*/  MOV R86, R95 ;  /* 0x0000005f00567202 */ /* 0x002fe40000000f00 */
[----:B0-----:R-:W-:Y:S02]  /*ad50*/  MOV R4, UR12 ;  /* 0x0000000c00047c02 */ /* 0x001fe40008000f00 */
[----:B-----5:R-:W-:-:S03]  /*ad60*/  MOV R2, UR12 ;  /* 0x0000000c00027c02 */ /* 0x020fc60008000f00 */
[----:B------:R-:W-:-:S04]  /*ad70*/  IMAD.WIDE.U32 R4, R4, c[0x0][0x2b8], R86 ;  /* 0x0000ae0004047a25 */ /* 0x000fc800078e0056 */
[----:B------:R-:W-:Y:S01]  /*ad80*/  IMAD.WIDE.U32 R2, R2, c[0x0][0x298], R86 ;  /* 0x0000a60002027a25 */ /* 0x000fe200078e0056 */
[----:B------:R-:W-:Y:S01]  /*ad90*/  IADD3 R5, R5, UR34, RZ ;  /* 0x0000002205057c10 */ /* 0x000fe2000fffe0ff */
[----:B------:R-:W-:Y:S02]  /*ada0*/  ULDC.64 UR34, c[0x0][0x2a0] ;  /* 0x0000a80000227ab9 */ /* 0x000fe40000000a00 */
[----:B------:R-:W-:Y:S01]  /*adb0*/  UIMAD UR34, UR15, UR34, URZ ;  /* 0x000000220f2272a4 */ /* 0x000fe2000f8e023f */
[----:B------:R-:W-:Y:S01]  /*adc0*/  IADD3 R3, R3, UR36, RZ ;  /* 0x0000002403037c10 */ /* 0x000fe2000fffe0ff */
[----:B------:R-:W-:Y:S01]  /*add0*/  FMUL.FTZ R130, R113, R130 ;  /* 0x0000008271827220 */ /* 0x000fe20000410000 */
[----:B------:R-:W-:Y:S01]  /*ade0*/  ULDC.64 UR36, c[0x0][0x2c0] ;  /* 0x0000b00000247ab9 */ /* 0x000fe20000000a00 */
[----:B---3--:R-:W-:Y:S01]  /*adf0*/  FMUL.FTZ R131, R7, R131 ;  /* 0x0000008307837220 */ /* 0x008fe20000410000 */
[----:B------:R-:W-:Y:S01]  /*ae00*/  MOV R7, UR14 ;  /* 0x0000000e00077c02 */ /* 0x000fe20008000f00 */
[----:B------:R-:W-:-:S04]  /*ae10*/  UIMAD UR34, UR14, UR35, UR34 ;  /* 0x000000230e2272a4 */ /* 0x000fc8000f8e0222 */
[----:B------:R-:W-:-:S05]  /*ae20*/  IMAD.WIDE.U32 R2, R7, c[0x0][0x2a0], R2 ;  /* 0x0000a80007027a25 */ /* 0x000fca00078e0002 */
[----:B------:R-:W-:Y:S01]  /*ae30*/  IADD3 R113, R3, UR34, RZ ;  /* 0x0000002203717c10 */ /* 0x000fe2000fffe0ff */
[----:B----4-:R-:W-:Y:S01]  /*ae40*/  FMUL.FTZ R141, R9, R141 ;  /* 0x0000008d098d7220 */ /* 0x010fe20000410000 */
[----:B------:R-:W-:Y:S01]  /*ae50*/  UIMAD UR36, UR15, UR36, URZ ;  /* 0x000000240f2472a4 */ /* 0x000fe2000f8e023f */
[----:B------:R-:W-:Y:S02]  /*ae60*/  IMAD.U32 R7, RZ, RZ, UR14 ;  /* 0x0000000eff077e24 */ /* 0x000fe4000f8e00ff */
[----:B------:R-:W-:Y:S01]  /*ae70*/  FMUL.FTZ R136, R118, R136 ;  /* 0x0000008876887220 */ /* 0x000fe20000410000 */
[----:B------:R-:W-:Y:S01]  /*ae80*/  UIMAD UR36, UR14, UR37, UR36 ;  /* 0x000000250e2472a4 */ /* 0x000fe2000f8e0224 */
[----:B------:R-:W-:Y:S02]  /*ae90*/  FMUL.FTZ R138, R117, R138 ;  /* 0x0000008a758a7220 */ /* 0x000fe40000410000 */
[----:B------:R-:W-:Y:S02]  /*aea0*/  FMUL.FTZ R129, R115, R129 ;  /* 0x0000008173817220 */ /* 0x000fe40000410000 */
[----:B------:R-:W-:-:S02]  /*aeb0*/  FMUL.FTZ R139, R114, R139 ;  /* 0x0000008b728b7220 */ /* 0x000fc40000410000 */
[----:B------:R-:W-:Y:S02]  /*aec0*/  FMUL.FTZ R140, R11, R140 ;  /* 0x0000008c0b8c7220 */ /* 0x000fe40000410000 */
[----:B------:R-:W-:Y:S01]  /*aed0*/  IMAD.WIDE.U32 R4, R7, c[0x0][0x2c0], R4 ;  /* 0x0000b00007047a25 */ /* 0x000fe200078e0004 */
[----:B------:R-:W-:Y:S01]  /*aee0*/  STS [R6.X4+0x6314], R136 ;  /* 0x0063148806007388 */ /* 0x000fe20000004800 */
[----:B------:R-:W-:Y:S03]  /*aef0*/  BSSY B0, `(.L_x_1195) ;  /* 0x000002b000007945 */ /* 0x000fe60003800000 */
[----:B------:R-:W-:Y:S01]  /*af00*/  STS [R6.X4+0x6318], R138 ;  /* 0x0063188a06007388 */ /* 0x000fe20000004800 */
[----:B------:R-:W-:-:S03]  /*af10*/  IADD3 R109, R5, UR36, RZ ;  /* 0x00000024056d7c10 */ /* 0x000fc6000fffe0ff */
[----:B------:R-:W-:Y:S04]  /*af20*/  STS [R6.X4+0x6320], R129 ;  /* 0x0063208106007388 */ /* 0x000fe80000004800 */
[----:B------:R-:W-:Y:S04]  /*af30*/  STS [R6.X4+0x6324], R139 ;  /* 0x0063248b06007388 */ /* 0x000fe80000004800 */
[----:B------:R-:W-:Y:S04]  /*af40*/  STS [R6.X4+0x632c], R130 ;  /* 0x00632c8206007388 */ /* 0x000fe80000004800 */
[----:B------:R-:W-:Y:S04]  /*af50*/  STS [R6.X4+0x6330], R131 ;  /* 0x0063308306007388 */ /* 0x000fe80000004800 */
[----:B------:R-:W-:Y:S04]  /*af60*/  STS [R6.X4+0x6338], R140 ;  /* 0x0063388c06007388 */ /* 0x000fe80000004800 */
[----:B------:R-:W-:Y:S01]  /*af70*/  STS [R6.X4+0x633c], R141 ;  /* 0x00633c8d06007388 */ /* 0x000fe20000004800 */
[----:B------:R-:W-:-:S02]  /*af80*/  FMUL.FTZ R120, R120, R85 ;  /* 0x0000005578787220 */ /* 0x000fc40000410000 */
[----:B------:R-:W-:Y:S02]  /*af90*/  FMUL.FTZ R85, R85, UR43 ;  /* 0x0000002b55557c20 */ /* 0x000fe40008410000 */
[----:B------:R-:W-:Y:S02]  /*afa0*/  FMUL.FTZ R86, R30, UR43 ;  /* 0x0000002b1e567c20 */ /* 0x000fe40008410000 */
[----:B------:R-:W-:Y:S02]  /*afb0*/  FMUL.FTZ R87, R96, UR43 ;  /* 0x0000002b60577c20 */ /* 0x000fe40008410000 */
[----:B--2---:R-:W-:Y:S01]  /*afc0*/  FMUL.FTZ R8, R83, R8 ;  /* 0x0000000853087220 */ /* 0x004fe20000410000 */
[----:B------:R-:W-:-:S04]  /*afd0*/  MOV R83, UR27 ;  /* 0x0000001b00537c02 */ /* 0x000fc80008000f00 */
[----:B------:R0:W-:Y:S01]  /*afe0*/  STS [R6.X4+0x6334], R8 ;  /* 0x0063340806007388 */ /* 0x0001e20000004800 */
[----:B------:R-:W-:-:S03]  /*aff0*/  IADD3 R83, -R83, c[0x0][0x168], -R95 ;  /* 0x00005a0053537a10 */ /* 0x000fc60007ffe95f */
[----:B------:R-:W-:Y:S01]  /*b000*/  BAR.SYNC.DEFER_BLOCKING 0x0 ;  /* 0x0000000000007b1d */ /* 0x000fe20000010000 */
[----:B0-----:R-:W-:-:S04]  /*b010*/  IADD3 R8, P0, R2, UR27, RZ ;  /* 0x0000001b02087c10 */ /* 0x001fc8000ff1e0ff */
[----:B------:R-:W-:Y:S02]  /*b020*/  IADD3.X R9, R113, UR28, RZ, P0, !PT ;  /* 0x0000001c71097c10 */ /* 0x000fe400087fe4ff */
[----:B------:R-:W-:Y:S02]  /*b030*/  ISETP.GE.AND P0, PT, R83, 0x1, PT ;  /* 0x000000015300780c */ /* 0x000fe40003f06270 */
[----:B------:R-:W-:-:S04]  /*b040*/  IADD3 R6, P1, R4, UR27, RZ ;  /* 0x0000001b04067c10 */ /* 0x000fc8000ff3e0ff */
[----:B------:R-:W-:-:S07]  /*b050*/  IADD3.X R7, R109, UR28, RZ, P1, !PT ;  /* 0x0000001c6d077c10 */ /* 0x000fce0008ffe4ff */
[----:B------:R-:W-:Y:S05]  /*b060*/  @!P0 BRA `(.L_x_1196) ;  /* 0x0000013000008947 */ /* 0x000fea0003800000 */
[----:B------:R0:W1:Y:S01]  /*b070*/  LDS R114, [R10.X4+0x6300] ;  /* 0x006300000a727984 */ /* 0x0000620000004800 */
        /* <DEDUP_REMOVED lines=18> */
.L_x_1196:
[----:B------:R-:W-:Y:S05]  /*b1a0*/  BSYNC B0 ;  /* 0x0000000000007941 */ /* 0x000fea0003800000 */
.L_x_1195:
[----:B------:R-:W1:Y:S01]  /*b1b0*/  LDS R84, [R84.X4+0x6500] ;  /* 0x0065000054547984 */ /* 0x000e620000004800 */
        /* <DEDUP_REMOVED lines=13> */
[----:B0-----:R-:W-:Y:S01]  /*b290*/  MOV R8, UR43 ;  /* 0x0000002b00087c02 */ /* 0x001fe20008000f00 */
[----:B------:R-:W-:Y:S01]  /*b2a0*/  UIMAD UR34, UR42, UR34, URZ ;  /* 0x000000222a2272a4 */ /* 0x000fe2000f8e023f */
[----:B------:R-:W-:Y:S01]  /*b2b0*/  MOV R4, UR43 ;  /* 0x0000002b00047c02 */ /* 0x000fe20008000f00 */
        /* <DEDUP_REMOVED lines=10> */
[----:B0-----:R-:W-:-:S05]  /*b360*/  MOV R8, UR46 ;  /* 0x0000002e00087c02 */ /* 0x001fca0008000f00 */
[----:B------:R-:W-:-:S05]  /*b370*/  IMAD.WIDE.U32 R4, R8, c[0x0][0x2d0], R4 ;  /* 0x0000b40008047a25 */ /* 0x000fca00078e0004 */
[----:B------:R-:W-:-:S05]  /*b380*/  IADD3 R5, R5, UR36, RZ ;  /* 0x0000002405057c10 */ /* 0x000fca000fffe0ff */
[----:B-1----:R0:W-:Y:S02]  /*b390*/  RED.E.ADD.F32.FTZ.RN.STRONG.GPU [R4.64+-0x1e00], R84 ;  /* 0xffe200540400798e */ /* 0x0021e4000c10e7a8 */
.L_x_1198:
[----:B------:R-:W-:Y:S05]  /*b3a0*/  BSYNC B0 ;  /* 0x0000000000007941 */ /* 0x000fea0003800000 */
.L_x_1197:
[----:B------:R-:W2:Y:S01]  /*b3b0*/  LDS R112, [R112.X4+0x6700] ;  /* 0x0067000070707984 */ /* 0x000ea20000004800 */
[----:B------:R-:W-:Y:S01]  /*b3c0*/  USHF.L.U32 UR35, UR29, 0x2, URZ ;  /* 0x000000021d237899 */ /* 0x000fe2000800063f */
[----:B------:R-:W-:Y:S01]  /*b3d0*/  ISETP.GE.AND P6, PT, R83, 0x101, PT ;  /* 0x000001015300780c */ /* 0x000fe20003fc6270 */
        /* <DEDUP_REMOVED lines=21> */
[----:B--2---:R0:W-:Y:S02]  /*b530*/  RED.E.ADD.F32.FTZ.RN.STRONG.GPU [R2.64+-0x1c00], R112 ;  /* 0xffe400700200798e */ /* 0x0041e4000c10e7a8 */
.L_x_1200:
[----:B------:R-:W-:Y:S05]  /*b540*/  BSYNC B0 ;  /* 0x0000000000007941 */ /* 0x000fea0003800000 */
.L_x_1199:
[----:B------:R-:W3:Y:S01]  /*b550*/  LDS R111, [R111.X4+0x6900] ;  /* 0x006900006f6f7984 */ /* 0x000ee20000004800 */
[----:B------:R-:W-:Y:S01]  /*b560*/  BSSY B0, `(.L_x_1201) ;  /* 0x0000004000007945 */ /* 0x000fe20003800000 */
[----:B------:R-:W-:Y:S05]  /*b570*/  @!P0 BRA `(.L_x_1202) ;  /* 0x0000002000008947 */ /* 0x000fea0003800000 */
[----:B------:R4:W-:Y:S04]  /*b580*/  RED.E.ADD.F32.FTZ.RN.STRONG.GPU [R4.64+-0x1a00], R17 ;  /* 0xffe600110400798e */ /* 0x0009e8000c10e7a8 */
[----:B---3--:R4:W-:Y:S02]  /*b590*/  RED.E.ADD.F32.FTZ.RN.STRONG.GPU [R2.64+-0x1a00], R111 ;  /* 0xffe6006f0200798e */ /* 0x0089e4000c10e7a8 */
.L_x_1202:
[----:B------:R-:W-:Y:S05]  /*b5a0*/  BSYNC B0 ;  /* 0x0000000000007941 */ /* 0x000fea0003800000 */
.L_x_1201:
[----:B------:R-:W0:Y:S01]  /*b5b0*/  LDS R110, [R110.X4+0x6b00] ;  /* 0x006b00006e6e7984 */ /* 0x000e220000004800 */
[----:B------:R-:W-:Y:S01]  /*b5c0*/  BSSY B0, `(.L_x_1203) ;  /* 0x0000004000007945 */ /* 0x000fe20003800000 */
[----:B------:R-:W-:Y:S05]  /*b5d0*/  @!P1 BRA `(.L_x_1204) ;  /* 0x0000002000009947 */ /* 0x000fea0003800000 */
[----:B------:R4:W-:Y:S04]  /*b5e0*/  RED.E.ADD.F32.FTZ.RN.STRONG.GPU [R4.64+-0x1800], R18 ;  /* 0xffe800120400798e */ /* 0x0009e8000c10e7a8 */
[----:B0-----:R4:W-:Y:S02]  /*b5f0*/  RED.E.ADD.F32.FTZ.RN.STRONG.GPU [R2.64+-0x1800], R110 ;  /* 0xffe8006e0200798e */ /* 0x0019e4000c10e7a8 */
.L_x_1204:
[----:B------:R-:W-:Y:S05]  /*b600*/  BSYNC B0 ;  /* 0x0000000000007941 */ /* 0x000fea0003800000 */
.L_x_1203:
[----:B------:R-:W4:Y:S01]  /*b610*/  LDS R108, [R108.X4+0x6d00] ;  /* 0x006d00006c6c7984 */ /* 0x000f220000004800 */
[----:B------:R-:W-:Y:S01]  /*b620*/  BSSY B0, `(.L_x_1205) ;  /* 0x0000004000007945 */ /* 0x000fe20003800000 */
[----:B------:R-:W-:Y:S05]  /*b630*/  @!P2 BRA `(.L_x_1206) ;  /* 0x000000200000a947 */ /* 0x000fea0003800000 */
[----:B------:R4:W-:Y:S04]  /*b640*/  RED.E.ADD.F32.FTZ.RN.STRONG.GPU [R4.64+-0x1600], R19 ;  /* 0xffea00130400798e */ /* 0x0009e8000c10e7a8 */
[----:B----4-:R4:W-:Y:S02]  /*b650*/  RED.E.ADD.F32.FTZ.RN.STRONG.GPU [R2.64+-0x1600], R108 ;  /* 0xffea006c0200798e */ /* 0x0109e4000c10e7a8 */
.L_x_1206:
[----:B------:R-:W-:Y:S05]  /*b660*/  BSYNC B0 ;  /* 0x0000000000007941 */ /* 0x000fea0003800000 */
.L_x_1205:
[----:B------:R-:W4:Y:S01]  /*b670*/  LDS R107, [R107.X4+0x6f00] ;  /* 0x006f00006b6b7984 */ /* 0x000f220000004800 */
[----:B------:R-:W-:Y:S01]  /*b680*/  BSSY B0, `(.L_x_1207) ;  /* 0x0000004000007945 */ /* 0x000fe20003800000 */
[----:B------:R-:W-:Y:S05]  /*b690*/  @!P3 BRA `(.L_x_1208) ;  /* 0x000000200000b947 */ /* 0x000fea0003800000 */
[----:B------:R4:W-:Y:S04]  /*b6a0*/  RED.E.ADD.F32.FTZ.RN.STRONG.GPU [R4.64+-0x1400], R20 ;  /* 0xffec00140400798e */ /* 0x0009e8000c10e7a8 */
[----:B----4-:R4:W-:Y:S02]  /*b6b0*/  RED.E.ADD.F32.FTZ.RN.STRONG.GPU [R2.64+-0x1400], R107 ;  /* 0xffec006b0200798e */ /* 0x0109e4000c10e7a8 */
.L_x_1208:
[----:B------:R-:W-:Y:S05]  /*b6c0*/  BSYNC B0 ;  /* 0x0000000000007941 */ /* 0x000fea0003800000 */
.L_x_1207:
[----:B------:R-:W4:Y:S01]  /*b6d0*/  LDS R106, [R106.X4+0x7100] ;  /* 0x007100006a6a7984 */ /* 0x000f220000004800 */
[----:B------:R-:W-:Y:S01]  /*b6e0*/  BSSY B0, `(.L_x_1209) ;  /* 0x0000004000007945 */ /* 0x000fe20003800000 */
[----:B------:R-:W-:Y:S05]  /*b6f0*/  @!P4 BRA `(.L_x_1210) ;  /* 0x000000200000c947 */ /* 0x000fea0003800000 */
[----:B------:R4:W-:Y:S04]  /*b700*/  RED.E.ADD.F32.FTZ.RN.STRONG.GPU [R4.64+-0x1200], R21 ;  /* 0xffee00150400798e */ /* 0x0009e8000c10e7a8 */
[----:B----4-:R4:W-:Y:S02]  /*b710*/  RED.E.ADD.F32.FTZ.RN.STRONG.GPU [R2.64+-0x1200], R106 ;  /* 0xffee006a0200798e */ /* 0x0109e4000c10e7a8 */
.L_x_1210:
[----:B------:R-:W-:Y:S05]  /*b720*/  BSYNC B0 ;  /* 0x0000000000007941 */ /* 0x000fea0003800000 */
.L_x_1209:
[----:B------:R-:W4:Y:S01]  /*b730*/  LDS R105, [R105.X4+0x7300] ;  /* 0x0073000069697984 */ /* 0x000f220000004800 */
[----:B------:R-:W-:Y:S01]  /*b740*/  BSSY B0, `(.L_x_1211) ;  /* 0x0000004000007945 */ /* 0x000fe20003800000 */
[----:B------:R-:W-:Y:S05]  /*b750*/  @!P5 BRA `(.L_x_1212) ;  /* 0x000000200000d947 */ /* 0x000fea0003800000 */
[----:B------:R4:W-:Y:S04]  /*b760*/  RED.E.ADD.F32.FTZ.RN.STRONG.GPU [R4.64+-0x1000], R22 ;  /* 0xfff000160400798e */ /* 0x0009e8000c10e7a8 */
[----:B----4-:R4:W-:Y:S02]  /*b770*/  RED.E.ADD.F32.FTZ.RN.STRONG.GPU [R2.64+-0x1000], R105 ;  /* 0xfff000690200798e */ /* 0x0109e4000c10e7a8 */
.L_x_1212:
[----:B------:R-:W-:Y:S05]  /*b780*/  BSYNC B0 ;  /* 0x0000000000007941 */ /* 0x000fea0003800000 */
.L_x_1211:
        /* <DEDUP_REMOVED lines=12> */
.L_x_1214:
[----:B------:R-:W-:Y:S05]  /*b850*/  BSYNC B0 ;  /* 0x0000000000007941 */ /* 0x000fea0003800000 */
.L_x_1213:
[----:B------:R-:W4:Y:S01]  /*b860*/  LDS R102, [R102.X4+0x7700] ;  /* 0x0077000066667984 */ /* 0x000f220000004800 */
[----:B------:R-:W-:Y:S01]  /*b870*/  BSSY B0, `(.L_x_1215) ;  /* 0x0000004000007945 */ /* 0x000fe20003800000 */
[----:B------:R-:W-:Y:S05]  /*b880*/  @!P0 BRA `(.L_x_1216) ;  /* 0x0000002000008947 */ /* 0x000fea0003800000 */
[----:B------:R4:W-:Y:S04]  /*b890*/  RED.E.ADD.F32.FTZ.RN.STRONG.GPU [R4.64+-0xc00], R24 ;  /* 0xfff400180400798e */ /* 0x0009e8000c10e7a8 */
[----:B----4-:R4:W-:Y:S02]  /*b8a0*/  RED.E.ADD.F32.FTZ.RN.STRONG.GPU [R2.64+-0xc00], R102 ;  /* 0xfff400660200798e */ /* 0x0109e4000c10e7a8 */
.L_x_1216:
[----:B------:R-:W-:Y:S05]  /*b8b0*/  BSYNC B0 ;  /* 0x0000000000007941 */ /* 0x000fea0003800000 */
.L_x_1215:
[----:B------:R-:W4:Y:S01]  /*b8c0*/  LDS R101, [R101.X4+0x7900] ;  /* 0x0079000065657984 */ /* 0x000f220000004800 */
[----:B------:R-:W-:Y:S01]  /*b8d0*/  BSSY B0, `(.L_x_1217) ;  /* 0x0000004000007945 */ /* 0x000fe20003800000 */
[----:B------:R-:W-:Y:S05]  /*b8e0*/  @!P1 BRA `(.L_x_1218) ;  /* 0x0000002000009947 */ /* 0x000fea0003800000 */
[----:B------:R4:W-:Y:S04]  /*b8f0*/  RED.E.ADD.F32.FTZ.RN.STRONG.GPU [R4.64+-0xa00], R25 ;  /* 0xfff600190400798e */ /* 0x0009e8000c10e7a8 */
[----:B----4-:R4:W-:Y:S02]  /*b900*/  RED.E.ADD.F32.FTZ.RN.STRONG.GPU [R2.64+-0xa00], R101 ;  /* 0xfff600650200798e */ /* 0x0109e4000c10e7a8 */
.L_x_1218:
[----:B------:R-:W-:Y:S05]  /*b910*/  BSYNC B0 ;  /* 0x0000000000007941 */ /* 0x000fea0003800000 */
.L_x_1217:
[----:B------:R-:W4:Y:S01]  /*b920*/  LDS R100, [R100.X4+0x7b00] ;  /* 0x007b000064647984 */ /* 0x000f220000004800 */
[----:B------:R-:W-:Y:S01]  /*b930*/  BSSY B0, `(.L_x_1219) ;  /* 0x0000004000007945 */ /* 0x000fe20003800000 */
[----:B------:R-:W-:Y:S05]  /*b940*/  @!P2 BRA `(.L_x_1220) ;  /* 0x000000200000a947 */ /* 0x000fea0003800000 */
[----:B------:R4:W-:Y:S04]  /*b950*/  RED.E.ADD.F32.FTZ.RN.STRONG.GPU [R4.64+-0x800], R28 ;  /* 0xfff8001c0400798e */ /* 0x0009e8000c10e7a8 */
[----:B----4-:R4:W-:Y:S02]  /*b960*/  RED.E.ADD.F32.FTZ.RN.STRONG.GPU [R2.64+-0x800], R100 ;  /* 0xfff800640200798e */ /* 0x0109e4000c10e7a8 */
.L_x_1220:
[----:B------:R-:W-:Y:S05]  /*b970*/  BSYNC B0 ;  /* 0x0000000000007941 */ /* 0x000fea0003800000 */
.L_x_1219:
[----:B------:R-:W4:Y:S01]  /*b980*/  LDS R99, [R99.X4+0x7d00] ;  /* 0x007d000063637984 */ /* 0x000f220000004800 */
[----:B------:R-:W-:Y:S01]  /*b990*/  BSSY B0, `(.L_x_1221) ;  /* 0x0000004000007945 */ /* 0x000fe20003800000 */
[----:B------:R-:W-:Y:S05]  /*b9a0*/  @!P3 BRA `(.L_x_1222) ;  /* 0x000000200000b947 */ /* 0x000fea0003800000 */
[----:B------:R4:W-:Y:S04]  /*b9b0*/  RED.E.ADD.F32.FTZ.RN.STRONG.GPU [R4.64+-0x600], R29 ;  /* 0xfffa001d0400798e */ /* 0x0009e8000c10e7a8 */
[----:B----4-:R4:W-:Y:S02]  /*b9c0*/  RED.E.ADD.F32.FTZ.RN.STRONG.GPU [R2.64+-0x600], R99 ;  /* 0xfffa00630200798e */ /* 0x0109e4000c10e7a8 */
.L_x_1222:
[----:B------:R-:W-:Y:S05]  /*b9d0*/  BSYNC B0 ;  /* 0x0000000000007941 */ /* 0x000fea0003800000 */
.L_x_1221:
[----:B------:R-:W4:Y:S01]  /*b9e0*/  LDS R98, [R98.X4+0x7f00] ;  /* 0x007f000062627984 */ /* 0x000f220000004800 */
[----:B------:R-:W-:Y:S01]  /*b9f0*/  BSSY B0, `(.L_x_1223) ;  /* 0x0000004000007945 */ /* 0x000fe20003800000 */
[----:B------:R-:W-:Y:S05]  /*ba00*/  @!P4 BRA `(.L_x_1224) ;  /* 0x000000200000c947 */ /* 0x000fea0003800000 */
[----:B------:R4:W-:Y:S04]  /*ba10*/  RED.E.ADD.F32.FTZ.RN.STRONG.GPU [R4.64+-0x400], R31 ;  /* 0xfffc001f0400798e */ /* 0x0009e8000c10e7a8 */
[----:B----4-:R4:W-:Y:S02]  /*ba20*/  RED.E.ADD.F32.FTZ.RN.STRONG.GPU [R2.64+-0x400], R98 ;  /* 0xfffc00620200798e */ /* 0x0109e4000c10e7a8 */
.L_x_1224:
[----:B------:R-:W-:Y:S05]  /*ba30*/  BSYNC B0 ;  /* 0x0000000000007941 */ /* 0x000fea0003800000 */
.L_x_1223:
[----:B------:R-:W4:Y:S01]  /*ba40*/  LDS R97, [R97.X4+0x8100] ;  /* 0x0081000061617984 */ /* 0x000f220000004800 */
[----:B------:R-:W-:Y:S01]  /*ba50*/  BSSY B0, `(.L_x_1225) ;  /* 0x0000004000007945 */ /* 0x000fe20003800000 */
[----:B------:R-:W-:Y:S05]  /*ba60*/  @!P5 BRA `(.L_x_1226) ;  /* 0x000000200000d947 */ /* 0x000fea0003800000 */
[----:B------:R4:W-:Y:S04]  /*ba70*/  RED.E.ADD.F32.FTZ.RN.STRONG.GPU [R4.64+-0x200], R80 ;  /* 0xfffe00500400798e */ /* 0x0009e8000c10e7a8 */
[----:B----4-:R4:W-:Y:S02]  /*ba80*/  RED.E.ADD.F32.FTZ.RN.STRONG.GPU [R2.64+-0x200], R97 ;  /* 0xfffe00610200798e */ /* 0x0109e4000c10e7a8 */
.L_x_1226:
[----:B------:R-:W-:Y:S05]  /*ba90*/  BSYNC B0 ;  /* 0x0000000000007941 */ /* 0x000fea0003800000 */
.L_x_1225:
[----:B------:R-:W5:Y:S04]  /*baa0*/  LDL.LU R19, [R1+0xb0] ;  /* 0x0000b00001137983 */ /* 0x000f680000300800 */
[----:B----4-:R-:W4:Y:S04]  /*bab0*/  LDL.LU R20, [R1+0x18] ;  /* 0x0000180001147983 */ /* 0x010f280000300800 */
[----:B---3--:R-:W3:Y:S04]  /*bac0*/  LDL.LU R18, [R1+0xb4] ;  /* 0x0000b40001127983 */ /* 0x008ee80000300800 */
[----:B--2---:R-:W2:Y:S04]  /*bad0*/  LDL.LU R17, [R1+0x14] ;  /* 0x0000140001117983 */ /* 0x004ea80000300800 */
[----:B0-----:R-:W2:Y:S04]  /*bae0*/  LDL.LU R16, [R1+0xb8] ;  /* 0x0000b80001107983 */ /* 0x001ea80000300800 */
[----:B------:R-:W2:Y:S04]  /*baf0*/  LDL.LU R14, [R1+0x10] ;  /* 0x00001000010e7983 */ /* 0x000ea80000300800 */
[----:B------:R-:W2:Y:S04]  /*bb00*/  LDL.LU R11, [R1+0xbc] ;  /* 0x0000bc00010b7983 */ /* 0x000ea80000300800 */
[----:B------:R-:W2:Y:S04]  /*bb10*/  LDL.LU R10, [R1+0xc0] ;  /* 0x0000c000010a7983 */ /* 0x000ea80000300800 */
[----:B------:R-:W2:Y:S04]  /*bb20*/  LDL.LU R9, [R1+0xc] ;  /* 0x00000c0001097983 */ /* 0x000ea80000300800 */
[----:B------:R-:W2:Y:S04]  /*bb30*/  LDL.LU R8, [R1+0x8] ;  /* 0x0000080001087983 */ /* 0x000ea80000300800 */
[----:B------:R-:W2:Y:S01]  /*bb40*/  LDL.LU R7, [R1+0x4] ;  /* 0x0000040001077983 */ /* 0x000ea20000300800 */
[----:B------:R-:W-:Y:S01]  /*bb50*/  FFMA.FTZ R15, R61, R32, R15 ;  /* 0x000000203d0f7223 */ /* 0x000fe2000001000f */
[----:B------:R-:W-:Y:S01]  /*bb60*/  ISETP.NE.AND P2, PT, R95, RZ, PT ;  /* 0x000000ff5f00720c */ /* 0x000fe20003f45270 */
[----:B------:R-:W-:Y:S01]  /*bb70*/  FMUL.FTZ R85, R85, R26 ;  /* 0x0000001a55557220 */ /* 0x000fe20000410000 */
[----:B------:R-:W0:Y:S01]  /*bb80*/  SHFL.DOWN P0, R2, R13, 0x1, 0x1f ;  /* 0x08201f000d027f89 */ /* 0x000e220000000000 */
[----:B------:R-:W-:Y:S01]  /*bb90*/  FFMA.FTZ R81, R62, R119, R81 ;  /* 0x000000773e517223 */ /* 0x000fe20000010051 */
[----:B------:R-:W-:Y:S01]  /*bba0*/  BSSY B0, `(.L_x_1227) ;  /* 0x000003a000007945 */ /* 0x000fe20003800000 */
[----:B------:R-:W-:-:S02]  /*bbb0*/  FMUL.FTZ R96, R121, R96 ;  /* 0x0000006079607220 */ /* 0x000fc40000410000 */
[----:B------:R-:W-:Y:S02]  /*bbc0*/  FMUL.FTZ R87, R87, R27 ;  /* 0x0000001b57577220 */ /* 0x000fe40000410000 */
[----:B------:R-:W-:Y:S02]  /*bbd0*/  FMUL.FTZ R33, R33, R30 ;  /* 0x0000001e21217220 */ /* 0x000fe40000410000 */
[----:B------:R-:W-:Y:S02]  /*bbe0*/  FMUL.FTZ R86, R86, R12 ;  /* 0x0000000c56567220 */ /* 0x000fe40000410000 */
[----:B------:R-:W-:Y:S02]  /*bbf0*/  FFMA.FTZ R85, R63, R120, R85 ;  /* 0x000000783f557223 */ /* 0x000fe40000010055 */
[----:B------:R-:W-:Y:S02]  /*bc00*/  FFMA.FTZ R87, R65, R96, R87 ;  /* 0x0000006041577223 */ /* 0x000fe40000010057 */
[----:B------:R-:W-:-:S02]  /*bc10*/  FFMA.FTZ R86, R64, R33, R86 ;  /* 0x0000002140567223 */ /* 0x000fc40000010056 */
        /* <DEDUP_REMOVED lines=8> */
[----:B------:R-:W0:Y:S02]  /*bca0*/  SHFL.DOWN P1, R5, R6, 0x10, 0x1f ;  /* 0x0a001f0006057f89 */ /* 0x000e240000020000 */
[----:B0-----:R-:W-:Y:S02]  /*bcb0*/  @P1 FADD R5, R6, R5 ;  /* 0x0000000506051221 */ /* 0x001fe40000000000 */
[----:B-----5:R-:W-:Y:S02]  /*bcc0*/  FFMA.FTZ R19, R32, R45, R19 ;  /* 0x0000002d20137223 */ /* 0x020fe40000010013 */
[----:B----4-:R-:W-:-:S03]  /*bcd0*/  FADD.FTZ R20, R0, R20 ;  /* 0x0000001400147221 */ /* 0x010fc60000010000 */
[----:B------:R0:W-:Y:S01]  /*bce0*/  STL [R1+0xb0], R19 ;  /* 0x0000b01301007387 */ /* 0x0001e20000100800 */
[----:B---3--:R-:W-:-:S03]  /*bcf0*/  FFMA.FTZ R18, R119, R46, R18 ;  /* 0x0000002e77127223 */ /* 0x008fc60000010012 */
[----:B------:R3:W-:Y:S01]  /*bd00*/  STL [R1+0x18], R20 ;  /* 0x0000181401007387 */ /* 0x0007e20000100800 */
[----:B--2---:R-:W-:-:S03]  /*bd10*/  FADD.FTZ R17, R15, R17 ;  /* 0x000000110f117221 */ /* 0x004fc60000010000 */
[----:B------:R3:W-:Y:S01]  /*bd20*/  STL [R1+0xb4], R18 ;  /* 0x0000b41201007387 */ /* 0x0007e20000100800 */
[----:B0-----:R-:W-:Y:S01]  /*bd30*/  SHF.R.S32.HI R19, RZ, 0x1f, R95 ;  /* 0x0000001fff137819 */ /* 0x001fe2000001145f */
[----:B------:R-:W-:Y:S02]  /*bd40*/  FFMA.FTZ R16, R120, R47, R16 ;  /* 0x0000002f78107223 */ /* 0x000fe40000010010 */
[----:B------:R3:W-:Y:S01]  /*bd50*/  STL [R1+0x14], R17 ;  /* 0x0000141101007387 */ /* 0x0007e20000100800 */
[----:B------:R-:W-:Y:S01]  /*bd60*/  LEA.HI R19, R19, R95, RZ, 0x5 ;  /* 0x0000005f13137211 */ /* 0x000fe200078f28ff */
[----:B------:R-:W-:Y:S02]  /*bd70*/  FADD.FTZ R14, R81, R14 ;  /* 0x0000000e510e7221 */ /* 0x000fe40000010000 */
[----:B------:R3:W-:Y:S01]  /*bd80*/  STL [R1+0xb8], R16 ;  /* 0x0000b81001007387 */ /* 0x0007e20000100800 */
[----:B------:R-:W-:Y:S01]  /*bd90*/  SHF.R.S32.HI R19, RZ, 0x5, R19 ;  /* 0x00000005ff137819 */ /* 0x000fe20000011413 */
[----:B------:R-:W-:-:S02]  /*bda0*/  FFMA.FTZ R11, R33, R48, R11 ;  /* 0x00000030210b7223 */ /* 0x000fc4000001000b */
[----:B------:R3:W-:Y:S01]  /*bdb0*/  STL [R1+0x10], R14 ;  /* 0x0000100e01007387 */ /* 0x0007e20000100800 */
[----:B------:R-:W-:-:S03]  /*bdc0*/  FFMA.FTZ R10, R96, R49, R10 ;  /* 0x00000031600a7223 */ /* 0x000fc6000001000a */
[----:B------:R3:W-:Y:S01]  /*bdd0*/  STL [R1+0xbc], R11 ;  /* 0x0000bc0b01007387 */ /* 0x0007e20000100800 */
[----:B------:R-:W-:-:S03]  /*bde0*/  FADD.FTZ R9, R85, R9 ;  /* 0x0000000955097221 */ /* 0x000fc60000010000 */
[----:B------:R3:W-:Y:S01]  /*bdf0*/  STL [R1+0xc0], R10 ;  /* 0x0000c00a01007387 */ /* 0x0007e20000100800 */
[----:B------:R-:W-:-:S03]  /*be00*/  FADD.FTZ R8, R86, R8 ;  /* 0x0000000856087221 */ /* 0x000fc60000010000 */
[----:B------:R3:W-:Y:S01]  /*be10*/  STL [R1+0xc], R9 ;  /* 0x00000c0901007387 */ /* 0x0007e20000100800 */
[----:B------:R-:W-:-:S03]  /*be20*/  FADD.FTZ R7, R87, R7 ;  /* 0x0000000757077221 */ /* 0x000fc60000010000 */
[----:B------:R3:W-:Y:S04]  /*be30*/  @!P0 STS [R19.X4+0x8404], R5 ;  /* 0x0084040513008388 */ /* 0x0007e80000004800 */
[----:B------:R3:W-:Y:S04]  /*be40*/  STL [R1+0x4], R7 ;  /* 0x0000040701007387 */ /* 0x0007e80000100800 */
[----:B------:R3:W-:Y:S04]  /*be50*/  STL [R1+0x8], R8 ;  /* 0x0000080801007387 */ /* 0x0007e80000100800 */
[----:B------:R-:W-:Y:S06]  /*be60*/  BAR.SYNC.DEFER_BLOCKING 0x0 ;  /* 0x0000000000007b1d */ /* 0x000fec0000010000 */
[----:B------:R-:W-:Y:S05]  /*be70*/  @P2 BRA `(.L_x_1228) ;  /* 0x000000c000002947 */ /* 0x000fea0003800000 */
[----:B---3--:R-:W-:Y:S01]  /*be80*/  ULDC UR34, c[0x0][0x174] ;  /* 0x00005d0000227ab9 */ /* 0x008fe20000000800 */
[----:B------:R-:W0:Y:S01]  /*be90*/  LDS.64 R2, [0x8408] ;  /* 0x00840800ff027984 */ /* 0x000e220000000a00 */
[----:B------:R-:W-:-:S02]  /*bea0*/  UISETP.NE.AND UP0, UPT, UR26, UR34, UPT ;  /* 0x000000221a00728c */ /* 0x000fc4000bf05270 */
[----:B------:R-:W-:Y:S01]  /*beb0*/  USHF.L.U32 UR34, UR7, 0x2, URZ ;  /* 0x0000000207227899 */ /* 0x000fe2000800063f */
[----:B------:R-:W2:Y:S03]  /*bec0*/  LDS R7, [0x8410] ;  /* 0x00841000ff077984 */ /* 0x000ea60000000800 */
[----:B------:R-:W-:-:S13]  /*bed0*/  PLOP3.LUT P0, PT, PT, PT, UP0, 0x80, 0x0 ;  /* 0x000000000000781c */ /* 0x000fda0003f0f008 */
[----:B------:R-:W3:Y:S01]  /*bee0*/  @P0 LDS R0, [UR34+0xa050] ;  /* 0x00a05022ff000984 */ /* 0x000ee20008000800 */
[----:B0-----:R-:W-:-:S04]  /*bef0*/  FADD.FTZ R2, R5, R2 ;  /* 0x0000000205027221 */ /* 0x001fc80000010000 */
[----:B------:R-:W-:-:S04]  /*bf00*/  FADD.FTZ R2, R3, R2 ;  /* 0x0000000203027221 */ /* 0x000fc80000010000 */
[----:B--2---:R-:W-:-:S04]  /*bf10*/  FADD.FTZ R5, R2, R7 ;  /* 0x0000000702057221 */ /* 0x004fc80000010000 */
[----:B---3--:R-:W-:-:S05]  /*bf20*/  @P0 FADD.FTZ R5, R5, R0 ;  /* 0x0000000005050221 */ /* 0x008fca0000010000 */
[----:B------:R0:W-:Y:S02]  /*bf30*/  STS [UR34+0xa050], R5 ;  /* 0x00a05005ff007988 */ /* 0x0001e40008000822 */
.L_x_1228:
[----:B---3--:R-:W-:Y:S05]  /*bf40*/  BSYNC B0 ;  /* 0x0000000000007941 */ /* 0x008fea0003800000 */
.L_x_1227:
[----:B------:R-:W-:Y:S02]  /*bf50*/  UIADD3 UR7, UR7, 0x1, URZ ;  /* 0x0000000107077890 */ /* 0x000fe4000fffe03f */
[----:B------:R-:W-:Y:S02]  /*bf60*/  ULDC UR34, c[0x0][0x16c] ;  /* 0x00005b0000227ab9 */ /* 0x000fe40000000800 */
[----:B------:R-:W-:Y:S02]  /*bf70*/  UISETP.GE.AND UP0, UPT, UR7, UR34, UPT ;  /* 0x000000220700728c */ /* 0x000fe4000bf06270 */
[----:B------:R-:W-:-:S04]  /*bf80*/  UIADD3 UR8, UP1, UR8, 0x1, URZ ;  /* 0x0000000108087890 */ /* 0x000fc8000ff3e03f */
[----:B------:R-:W-:Y:S01]  /*bf90*/  PLOP3.LUT P0, PT, PT, PT, UP0, 0x80, 0x0 ;  /* 0x000000000000781c */ /* 0x000fe20003f0f008 */
[----:B------:R-:W-:-:S12]  /*bfa0*/  UIADD3.X UR9, URZ, UR9, URZ, UP1, !UPT ;  /* 0x000000093f097290 */ /* 0x000fd80008ffe43f */
[----:B01----:R-:W-:Y:S01]  /*bfb0*/  @P0 CALL.REL.NOINC `(.L_x_1181) ;  /* 0x0000001000000944 */ /* 0x003fe20003c00000 */
[----:B------:R-:W-:Y:S05]  /*bfc0*/  BRA `(.L_x_1229) ;  /* 0xffffb2e000007947 */ /* 0x000fea000383ffff */
.L_x_1181:
[----:B------:R-:W2:Y:S01]  /*bfd0*/  LDL.LU R11, [R1+0xc0] ;  /* 0x0000c000010b7983 */ /* 0x000ea20000300800 */
[----:B------:R-:W-:-:S03]  /*bfe0*/  ULDC UR39, c[0x0][0x168] ;  /* 0x00005a0000277ab9 */ /* 0x000fc60000000800 */
[----:B------:R-:W-:Y:S06]  /*bff0*/  BAR.SYNC.DEFER_BLOCKING 0x0 ;  /* 0x0000000000007b1d */ /* 0x000fec0000010000 */
[----:B------:R-:W3:Y:S01]  /*c000*/  LDL.LU R10, [R1+0xbc] ;  /* 0x0000bc00010a7983 */ /* 0x000ee20000300800 */
[----:B------:R-:W-:Y:S01]  /*c010*/  CS2R R12, SRZ ;  /* 0x00000000000c7805 */ /* 0x000fe2000001ff00 */
[----:B------:R-:W-:Y:S01]  /*c020*/  CS2R R14, SRZ ;  /* 0x00000000000e7805 */ /* 0x000fe2000001ff00 */
[----:B------:R-:W-:Y:S01]  /*c030*/  ISETP.NE.AND P6, PT, R95, RZ, PT ;  /* 0x000000ff5f00720c */ /* 0x000fe20003fc5270 */
[----:B------:R-:W4:Y:S01]  /*c040*/  LDL.LU R9, [R1+0xb8] ;  /* 0x0000b80001097983 */ /* 0x000f220000300800 */
[----:B------:R-:W-:-:S02]  /*c050*/  ULDC.64 UR8, c[0x0][0x2d8] ;  /* 0x0000b60000087ab9 */ /* 0x000fc40000000a00 */
[----:B------:R-:W-:Y:S01]  /*c060*/  ULDC.64 UR36, c[0x0][0x2f8] ;  /* 0x0000be0000247ab9 */ /* 0x000fe20000000a00 */
[----:B------:R-:W4:Y:S04]  /*c070*/  LDL.LU R8, [R1+0xb4] ;  /* 0x0000b40001087983 */ /* 0x000f280000300800 */
[----:B------:R-:W4:Y:S04]  /*c080*/  LDL.LU R7, [R1+0xb0] ;  /* 0x0000b00001077983 */ /* 0x000f280000300800 */
[----:B------:R-:W4:Y:S04]  /*c090*/  LDL R6, [R1+0x8] ;  /* 0x0000080001067983 */ /* 0x000f280000100800 */
[----:B------:R-:W4:Y:S04]  /*c0a0*/  LDL R5, [R1+0xc] ;  /* 0x00000c0001057983 */ /* 0x000f280000100800 */
[----:B0-----:R-:W4:Y:S04]  /*c0b0*/  LDL R4, [R1+0x10] ;  /* 0x0000100001047983 */ /* 0x001f280000100800 */
[----:B------:R-:W4:Y:S04]  /*c0c0*/  LDL R3, [R1+0x14] ;  /* 0x0000140001037983 */ /* 0x000f280000100800 */
[----:B------:R-:W4:Y:S04]  /*c0d0*/  LDL R2, [R1+0x18] ;  /* 0x0000180001027983 */ /* 0x000f280000100800 */
[----:B------:R-:W4:Y:S04]  /*c0e0*/  LDL R0, [R1+0x1c] ;  /* 0x00001c0001007983 */ /* 0x000f280000100800 */
[----:B------:R0:W4:Y:S01]  /*c0f0*/  LDL.LU R28, [R1+0xd0] ;  /* 0x0000d000011c7983 */ /* 0x0001220000300800 */
[----:B------:R-:W-:-:S03]  /*c100*/  UIADD3 UR39, -UR27, UR39, URZ ;  /* 0x000000271b277290 */ /* 0x000fc6000fffe13f */
[----:B------:R-:W4:Y:S03]  /*c110*/  LDL R18, [R1] ;  /* 0x0000000001127983 */ /* 0x000f260000100800 */
[----:B------:R-:W-:Y:S02]  /*c120*/  ISETP.GE.AND P1, PT, R78, UR39, PT ;  /* 0x000000274e007c0c */ /* 0x000fe4000bf26270 */
[----:B------:R-:W-:Y:S02]  /*c130*/  ISETP.GE.AND P2, PT, R133, UR39, PT ;  /* 0x0000002785007c0c */ /* 0x000fe4000bf46270 */
[----:B------:R-:W-:Y:S02]  /*c140*/  ISETP.GE.AND P3, PT, R132, UR39, PT ;  /* 0x0000002784007c0c */ /* 0x000fe4000bf66270 */
[----:B--2---:R-:W-:Y:S02]  /*c150*/  MOV R16, R11 ;  /* 0x0000000b00107202 */ /* 0x004fe40000000f00 */
[----:B---3--:R-:W-:-:S02]  /*c160*/  MOV R17, R10 ;  /* 0x0000000a00117202 */ /* 0x008fc40000000f00 */
[----:B----4-:R-:W-:Y:S02]  /*c170*/  MOV R19, R9 ;  /* 0x0000000900137202 */ /* 0x010fe40000000f00 */
[----:B------:R-:W-:Y:S01]  /*c180*/  MOV R20, R8 ;  /* 0x0000000800147202 */ /* 0x000fe20000000f00 */
[----:B------:R-:W-:Y:S01]  /*c190*/  IMAD.MOV.U32 R21, RZ, RZ, R7 ;  /* 0x000000ffff157224 */ /* 0x000fe200078e0007 */
[----:B------:R-:W-:Y:S02]  /*c1a0*/  MOV R22, R6 ;  /* 0x0000000600167202 */ /* 0x000fe40000000f00 */
[----:B------:R-:W-:Y:S02]  /*c1b0*/  MOV R23, R5 ;  /* 0x0000000500177202 */ /* 0x000fe40000000f00 */
[----:B------:R-:W-:Y:S02]  /*c1c0*/  MOV R24, R4 ;  /* 0x0000000400187202 */ /* 0x000fe40000000f00 */
[----:B------:R-:W-:-:S02]  /*c1d0*/  MOV R25, R3 ;  /* 0x0000000300197202 */ /* 0x000fc40000000f00 */
[----:B------:R-:W-:Y:S02]  /*c1e0*/  MOV R26, R2 ;  /* 0x00000002001a7202 */ /* 0x000fe40000000f00 */
[----:B------:R-:W-:Y:S01]  /*c1f0*/  MOV R27, R0 ;  /* 0x00000000001b7202 */ /* 0x000fe20000000f00 */
[----:B------:R-:W2:Y:S01]  /*c200*/  @!P1 LDG.E R28, [R160.64] ;  /* 0x00000028a01c9981 */ /* 0x000ea2000c1e1900 */
[----:B------:R-:W-:Y:S01]  /*c210*/  ISETP.GE.AND P4, PT, R127, UR39, PT ;  /* 0x000000277f007c0c */ /* 0x000fe2000bf86270 */
[----:B------:R-:W-:Y:S01]  /*c220*/  HFMA2.MMA R0, -RZ, RZ, 0, 0 ;  /* 0x00000000ff007435 */ /* 0x000fe200000001ff */
[----:B------:R-:W-:Y:S01]  /*c230*/  CS2R R2, SRZ ;  /* 0x0000000000027805 */ /* 0x000fe2000001ff00 */
[----:B------:R-:W-:Y:S02]  /*c240*/  ISETP.GE.AND P5, PT, R126, UR39, PT ;  /* 0x000000277e007c0c */ /* 0x000fe4000bfa6270 */
[----:B------:R-:W-:-:S03]  /*c250*/  ISETP.GE.AND P0, PT, R125, UR39, PT ;  /* 0x000000277d007c0c */ /* 0x000fc6000bf06270 */
[----:B------:R-:W3:Y:S01]  /*c260*/  @!P3 LDG.E R3, [R160.64+0x100] ;  /* 0x00010028a003b981 */ /* 0x000ee2000c1e1900 */
[----:B------:R-:W-:-:S03]  /*c270*/  ISETP.GE.AND P3, PT, R122, UR39, PT ;  /* 0x000000277a007c0c */ /* 0x000fc6000bf66270 */
[----:B------:R-:W4:Y:S01]  /*c280*/  @!P2 LDG.E R0, [R160.64+0x80] ;  /* 0x00008028a000a981 */ /* 0x000f22000c1e1900 */
[----:B------:R-:W-:-:S03]  /*c290*/  ISETP.GE.AND P2, PT, R123, UR39, PT ;  /* 0x000000277b007c0c */ /* 0x000fc6000bf46270 */
[----:B------:R-:W3:Y:S01]  /*c2a0*/  @!P4 LDG.E R2, [R160.64+0x180] ;  /* 0x00018028a002c981 */ /* 0x000ee2000c1e1900 */
[----:B------:R-:W-:Y:S01]  /*c2b0*/  ISETP.GE.AND P4, PT, R134, UR39, PT ;  /* 0x0000002786007c0c */ /* 0x000fe2000bf86270 */
[----:B------:R-:W-:Y:S01]  /*c2c0*/  CS2R R4, SRZ ;  /* 0x0000000000047805 */ /* 0x000fe2000001ff00 */
[----:B------:R-:W-:Y:S01]  /*c2d0*/  CS2R R6, SRZ ;  /* 0x0000000000067805 */ /* 0x000fe2000001ff00 */
[----:B------:R-:W-:-:S04]  /*c2e0*/  CS2R R8, SRZ ;  /* 0x0000000000087805 */ /* 0x000fc8000001ff00 */
        /* <DEDUP_REMOVED lines=10> */
[----:B------:R-:W-:-:S04]  /*c390*/  CS2R R10, SRZ ;  /* 0x00000000000a7805 */ /* 0x000fc8000001ff00 */
[----:B------:R-:W3:Y:S04]  /*c3a0*/  @!P2 LDG.E R12, [R160.64+0x680] ;  /* 0x00068028a00ca981 */ /* 0x000ee8000c1e1900 */
[----:B------:R-:W3:Y:S04]  /*c3b0*/  @!P5 LDG.E R11, [R160.64+0x500] ;  /* 0x00050028a00bd981 */ /* 0x000ee8000c1e1900 */
[----:B------:R-:W3:Y:S04]  /*c3c0*/  @!P0 LDG.E R10, [R160.64+0x580] ;  /* 0x00058028a00a8981 */ /* 0x000ee8000c1e1900 */
[----:B------:R-:W3:Y:S04]  /*c3d0*/  @!P3 LDG.E R15, [R160.64+0x700] ;  /* 0x00070028a00fb981 */ /* 0x000ee8000c1e1900 */
[----:B------:R-:W3:Y:S01]  /*c3e0*/  @!P4 LDG.E R14, [R160.64+0x780] ;  /* 0x00078028a00ec981 */ /* 0x000ee2000c1e1900 */
[----:B------:R-:W-:-:S02]  /*c3f0*/  MOV R82, R27 ;  /* 0x0000001b00527202 */ /* 0x000fc40000000f00 */
[----:B------:R-:W-:Y:S02]  /*c400*/  MOV R83, R26 ;  /* 0x0000001a00537202 */ /* 0x000fe40000000f00 */
[----:B------:R-:W-:Y:S02]  /*c410*/  MOV R84, R25 ;  /* 0x0000001900547202 */ /* 0x000fe40000000f00 */
[----:B------:R-:W-:Y:S02]  /*c420*/  MOV R85, R24 ;  /* 0x0000001800557202 */ /* 0x000fe40000000f00 */
[----:B------:R-:W-:Y:S02]  /*c430*/  MOV R86, R23 ;  /* 0x0000001700567202 */ /* 0x000fe40000000f00 */
[----:B------:R-:W-:Y:S02]  /*c440*/  MOV R87, R22 ;  /* 0x0000001600577202 */ /* 0x000fe40000000f00 */
[----:B------:R-:W-:-:S02]  /*c450*/  MOV R29, R20 ;  /* 0x00000014001d7202 */ /* 0x000fc40000000f00 */
[----:B------:R-:W-:Y:S02]  /*c460*/  MOV R31, R19 ;  /* 0x00000013001f7202 */ /* 0x000fe40000000f00 */
[----:B------:R-:W-:Y:S02]  /*c470*/  MOV R33, R17 ;  /* 0x0000001100217202 */ /* 0x000fe40000000f00 */
[----:B------:R-:W-:Y:S01]  /*c480*/  MOV R96, R16 ;  /* 0x0000001000607202 */ /* 0x000fe20000000f00 */
[----:B--2---:R-:W-:Y:S01]  /*c490*/  @!P1 STL [R1+0xd0], R28 ;  /* 0x0000d01c01009387 */ /* 0x004fe20000100800 */
[----:B------:R-:W-:-:S03]  /*c4a0*/  ISETP.GE.AND P1, PT, R124, UR39, PT ;  /* 0x000000277c007c0c */ /* 0x000fc6000bf26270 */
[----:B------:R-:W2:Y:S04]  /*c4b0*/  LDL.LU R27, [R1+0xac] ;  /* 0x0000ac00011b7983 */ /* 0x000ea80000300800 */
[----:B------:R-:W2:Y:S04]  /*c4c0*/  LDL.LU R26, [R1+0xa8] ;  /* 0x0000a800011a7983 */ /* 0x000ea80000300800 */
[----:B------:R-:W2:Y:S04]  /*c4d0*/  LDL.LU R25, [R1+0xa4] ;  /* 0x0000a40001197983 */ /* 0x000ea80000300800 */
[----:B------:R-:W2:Y:S01]  /*c4e0*/  @!P1 LDG.E R7, [R160.64+0x300] ;  /* 0x00030028a0079981 */ /* 0x000ea2000c1e1900 */
[----:B------:R-:W-:-:S03]  /*c4f0*/  ISETP.GE.AND P1, PT, R165, UR39, PT ;  /* 0x00000027a5007c0c */ /* 0x000fc6000bf26270 */
[----:B------:R-:W2:Y:S04]  /*c500*/  LDL.LU R24, [R1+0xa0] ;  /* 0x0000a00001187983 */ /* 0x000ea80000300800 */
[----:B------:R1:W-:Y:S04]  /*c510*/  STS [R92], R28 ;  /* 0x0000001c5c007388 */ /* 0x0003e80000000800 */
[----:B------:R-:W2:Y:S04]  /*c520*/  LDL.LU R23, [R1+0x9c] ;  /* 0x00009c0001177983 */ /* 0x000ea80000300800 */
[----:B------:R-:W2:Y:S01]  /*c530*/  @!P1 LDG.E R13, [R160.64+0x600] ;  /* 0x00060028a00d9981 */ /* 0x000ea2000c1e1900 */
[----:B-1----:R-:W-:-:S03]  /*c540*/  IMAD.MOV.U32 R28, RZ, RZ, R21 ;  /* 0x000000ffff1c7224 */ /* 0x002fc600078e0015 */
[----:B------:R-:W2:Y:S04]  /*c550*/  LDL.LU R22, [R1+0x98] ;  /* 0x0000980001167983 */ /* 0x000ea80000300800 */
[----:B------:R-:W2:Y:S04]  /*c560*/  LDL.LU R21, [R1+0x94] ;  /* 0x0000940001157983 */ /* 0x000ea80000300800 */
[----:B------:R-:W2:Y:S04]  /*c570*/  LDL.LU R20, [R1+0x90] ;  /* 0x0000900001147983 */ /* 0x000ea80000300800 */
[----:B------:R-:W2:Y:S04]  /*c580*/  LDL.LU R19, [R1+0x8c] ;  /* 0x00008c0001137983 */ /* 0x000ea80000300800 */
[----:B------:R-:W2:Y:S04]  /*c590*/  LDL.LU R17, [R1+0x88] ;  /* 0x0000880001117983 */ /* 0x000ea80000300800 */
[----:B------:R-:W2:Y:S04]  /*c5a0*/  LDL.LU R16, [R1+0x84] ;  /* 0x0000840001107983 */ /* 0x000ea80000300800 */
[----:B------:R-:W2:Y:S04]  /*c5b0*/  LDL R81, [R1+0x20] ;  /* 0x0000200001517983 */ /* 0x000ea80000100800 */
[----:B------:R-:W2:Y:S04]  /*c5c0*/  LDL R80, [R1+0x24] ;  /* 0x0000240001507983 */ /* 0x000ea80000100800 */
[----:B------:R-:W2:Y:S04]  /*c5d0*/  LDL R32, [R1+0x28] ;  /* 0x0000280001207983 */ /* 0x000ea80000100800 */
[----:B------:R-:W2:Y:S04]  /*c5e0*/  LDL R30, [R1+0x2c] ;  /* 0x00002c00011e7983 */ /* 0x000ea80000100800 */
[----:B----4-:R-:W-:Y:S04]  /*c5f0*/  STS [R91+0x80], R0 ;  /* 0x000080005b007388 */ /* 0x010fe80000000800 */
[----:B---3--:R-:W-:Y:S04]  /*c600*/  STS [R90+0x100], R3 ;  /* 0x000100035a007388 */ /* 0x008fe80000000800 */
[----:B------:R-:W-:Y:S04]  /*c610*/  STS [R89+0x180], R2 ;  /* 0x0001800259007388 */ /* 0x000fe80000000800 */
[----:B------:R-:W-:Y:S04]  /*c620*/  STS [R88+0x200], R5 ;  /* 0x0002000558007388 */ /* 0x000fe80000000800 */
        /* <DEDUP_REMOVED lines=12> */
[----:B------:R-:W1:Y:S04]  /*c6f0*/  LDS R0, [R156.X4+0x4] ;  /* 0x000004009c007984 */ /* 0x000e680000004800 */
[----:B------:R-:W2:Y:S04]  /*c700*/  LDS R2, [R155.X4+0x8] ;  /* 0x000008009b027984 */ /* 0x000ea80000004800 */
[----:B------:R-:W3:Y:S04]  /*c710*/  LDS R3, [R154.X4+0xc] ;  /* 0x00000c009a037984 */ /* 0x000ee80000004800 */
[----:B------:R-:W4:Y:S01]  /*c720*/  LDS R4, [R153.X4+0x10] ;  /* 0x0000100099047984 */ /* 0x000f220000004800 */
[----:B-1----:R-:W-:-:S03]  /*c730*/  FADD.FTZ R5, R0, UR5 ;  /* 0x0000000500057e21 */ /* 0x002fc60008010000 */
[----:B------:R-:W1:Y:S02]  /*c740*/  LDS R0, [R152.X4+0x14] ;  /* 0x0000140098007984 */ /* 0x000e640000004800 */
[----:B------:R-:W-:Y:S01]  /*c750*/  FSETP.GTU.FTZ.AND P4, PT, R5, 20, PT ;  /* 0x41a000000500780b */ /* 0x000fe20003f9c000 */
[----:B--2---:R-:W-:Y:S02]  /*c760*/  FADD.FTZ R8, R2, UR5 ;  /* 0x0000000502087e21 */ /* 0x004fe40008010000 */
[----:B---3--:R-:W-:Y:S01]  /*c770*/  FADD.FTZ R9, R3, UR5 ;  /* 0x0000000503097e21 */ /* 0x008fe20008010000 */
[----:B------:R-:W2:Y:S01]  /*c780*/  LDS R2, [R151.X4+0x18] ;  /* 0x0000180097027984 */ /* 0x000ea20000004800 */
[----:B----4-:R-:W-:Y:S01]  /*c790*/  FADD.FTZ R4, R4, UR5 ;  /* 0x0000000504047e21 */ /* 0x010fe20008010000 */
[----:B------:R-:W-:Y:S02]  /*c7a0*/  FSETP.GTU.FTZ.AND P5, PT, R8, 20, PT ;  /* 0x41a000000800780b */ /* 0x000fe40003fbc000 */
[----:B------:R-:W-:Y:S01]  /*c7b0*/  LDS R3, [R150.X4+0x1c] ;  /* 0x00001c0096037984 */ /* 0x000fe20000004800 */
[----:B------:R-:W-:-:S04]  /*c7c0*/  FSETP.GTU.FTZ.AND P0, PT, R9, 20, PT ;  /* 0x41a000000900780b */ /* 0x000fc80003f1c000 */
[----:B------:R-:W-:Y:S01]  /*c7d0*/  @!P4 FMUL.FTZ R5, R5, -1.4426950216293334961 ;  /* 0xbfb8aa3b0505c820 */ /* 0x000fe20000410000 */
[----:B------:R-:W-:-:S03]  /*c7e0*/  FSETP.GTU.FTZ.AND P1, PT, R4, 20, PT ;  /* 0x41a000000400780b */ /* 0x000fc60003f3c000 */
[----:B------:R3:W4:Y:S02]  /*c7f0*/  @!P4 MUFU.EX2 R6, R5 ;  /* 0x000000050006c308 */ /* 0x0007240000000800 */
[----:B------:R-:W-:-:S03]  /*c800*/  @!P5 FMUL.FTZ R8, R8, -1.4426950216293334961 ;  /* 0xbfb8aa3b0808d820 */ /* 0x000fc60000410000 */
[----:B------:R-:W-:Y:S01]  /*c810*/  @!P0 FMUL.FTZ R9, R9, -1.4426950216293334961 ;  /* 0xbfb8aa3b09098820 */ /* 0x000fe20000410000 */
[----:B---3--:R-:W-:Y:S04]  /*c820*/  LDS R5, [R148.X4+0x24] ;  /* 0x0000240094057984 */ /* 0x008fe80000004800 */
[----:B------:R-:W-:Y:S01]  /*c830*/  @!P1 FMUL.FTZ R10, R4, -1.4426950216293334961 ;  /* 0xbfb8aa3b040a9820 */ /* 0x000fe20000410000 */
[----:B------:R-:W3:Y:S01]  /*c840*/  @!P5 MUFU.EX2 R8, R8 ;  /* 0x000000080008d308 */ /* 0x000ee20000000800 */
[----:B------:R-:W0:Y:S01]  /*c850*/  LDS R4, [R149.X4+0x20] ;  /* 0x0000200095047984 */ /* 0x000e220000004800 */
[----:B----4-:R-:W-:-:S03]  /*c860*/  @!P4 FADD.FTZ R7, R6, 1 ;  /* 0x3f8000000607c421 */ /* 0x010fc60000010000 */
[----:B------:R-:W4:Y:S03]  /*c870*/  LDS R6, [R147.X4+0x28] ;  /* 0x0000280093067984 */ /* 0x000f260000004800 */
[----:B------:R-:W1:Y:S08]  /*c880*/  @!P0 MUFU.EX2 R9, R9 ;  /* 0x0000000900098308 */ /* 0x000e700000000800 */
[----:B------:R-:W2:Y:S01]  /*c890*/  @!P1 MUFU.EX2 R10, R10 ;  /* 0x0000000a000a9308 */ /* 0x000ea20000000800 */
[----:B---3--:R-:W-:-:S02]  /*c8a0*/  @!P5 FADD.FTZ R8, R8, 1 ;  /* 0x3f8000000808d421 */ /* 0x008fc40000010000 */
[----:B-1----:R-:W-:-:S05]  /*c8b0*/  @!P0 FADD.FTZ R9, R9, 1 ;  /* 0x3f80000009098421 */ /* 0x002fca0000010000 */
[----:B------:R-:W1:Y:S01]  /*c8c0*/  @!P4 MUFU.RCP R7, R7 ;  /* 0x000000070007c308 */ /* 0x000e620000001000 */
[----:B--2---:R-:W-:-:S07]  /*c8d0*/  @!P1 FADD.FTZ R10, R10, 1 ;  /* 0x3f8000000a0a9421 */ /* 0x004fce0000010000 */
[----:B------:R-:W2:Y:S08]  /*c8e0*/  @!P5 MUFU.RCP R8, R8 ;  /* 0x000000080008d308 */ /* 0x000eb00000001000 */
[----:B------:R-:W3:Y:S08]  /*c8f0*/  @!P0 MUFU.RCP R9, R9 ;  /* 0x0000000900098308 */ /* 0x000ef00000001000 */
[----:B------:R-:W4:Y:S01]  /*c900*/  @!P1 MUFU.RCP R10, R10 ;  /* 0x0000000a000a9308 */ /* 0x000f220000001000 */
[----:B-1----:R-:W-:-:S02]  /*c910*/  @!P4 FMUL.FTZ R87, R87, R7 ;  /* 0x000000075757c220 */ /* 0x002fc40000410000 */
[----:B------:R-:W-:Y:S02]  /*c920*/  FADD.FTZ R0, R0, UR5 ;  /* 0x0000000500007e21 */ /* 0x000fe40008010000 */
[----:B--2---:R-:W-:Y:S02]  /*c930*/  @!P5 FMUL.FTZ R86, R86, R8 ;  /* 0x000000085656d220 */ /* 0x004fe40000410000 */
[----:B------:R-:W-:Y:S02]  /*c940*/  FADD.FTZ R2, R2, UR5 ;  /* 0x0000000502027e21 */ /* 0x000fe40008010000 */
[----:B0-----:R-:W-:Y:S02]  /*c950*/  FADD.FTZ R4, R4, UR5 ;  /* 0x0000000504047e21 */ /* 0x001fe40008010000 */
[----:B---3--:R-:W-:Y:S02]  /*c960*/  @!P0 FMUL.FTZ R85, R85, R9 ;  /* 0x0000000955558220 */ /* 0x008fe40000410000 */
[----:B------:R-:W-:-:S02]  /*c970*/  FADD.FTZ R3, R3, UR5 ;  /* 0x0000000503037e21 */ /* 0x000fc40008010000 */
[----:B------:R-:W-:Y:S02]  /*c980*/  FADD.FTZ R5, R5, UR5 ;  /* 0x0000000505057e21 */ /* 0x000fe40008010000 */
[----:B----4-:R-:W-:Y:S01]  /*c990*/  @!P1 FMUL.FTZ R84, R84, R10 ;  /* 0x0000000a54549220 */ /* 0x010fe20000410000 */
[----:B------:R-:W-:Y:S01]  /*c9a0*/  @!P4 STL [R1+0x8], R87 ;  /* 0x000008570100c387 */ /* 0x000fe20000100800 */
[----:B------:R-:W-:Y:S01]  /*c9b0*/  FADD.FTZ R6, R6, UR5 ;  /* 0x0000000506067e21 */ /* 0x000fe20008010000 */
[----:B------:R-:W-:Y:S02]  /*c9c0*/  FSETP.GTU.FTZ.AND P2, PT, R0, 20, PT ;  /* 0x41a000000000780b */ /* 0x000fe40003f5c000 */
[----:B------:R-:W-:Y:S01]  /*c9d0*/  @!P5 STL [R1+0xc], R86 ;  /* 0x00000c560100d387 */ /* 0x000fe20000100800 */
[----:B------:R-:W-:Y:S02]  /*c9e0*/  FSETP.GTU.FTZ.AND P3, PT, R2, 20, PT ;  /* 0x41a000000200780b */ /* 0x000fe40003f7c000 */
[----:B------:R-:W-:Y:S01]  /*c9f0*/  FSETP.GTU.FTZ.AND P5, PT, R4, 20, PT ;  /* 0x41a000000400780b */ /* 0x000fe20003fbc000 */
[----:B------:R-:W-:Y:S01]  /*ca00*/  @!P0 STL [R1+0x10], R85 ;  /* 0x0000105501008387 */ /* 0x000fe20000100800 */
[----:B------:R-:W-:-:S02]  /*ca10*/  FSETP.GTU.FTZ.AND P4, PT, R3, 20, PT ;  /* 0x41a000000300780b */ /* 0x000fc40003f9c000 */
[----:B------:R-:W-:Y:S01]  /*ca20*/  FSETP.GTU.FTZ.AND P0, PT, R5, 20, PT ;  /* 0x41a000000500780b */ /* 0x000fe20003f1c000 */
[----:B------:R-:W-:Y:S01]  /*ca30*/  @!P1 STL [R1+0x14], R84 ;  /* 0x0000145401009387 */ /* 0x000fe20000100800 */
[----:B------:R-:W-:Y:S02]  /*ca40*/  FSETP.GTU.FTZ.AND P1, PT, R6, 20, PT ;  /* 0x41a000000600780b */ /* 0x000fe40003f3c000 */
[----:B------:R-:W-:-:S03]  /*ca50*/  @!P2 FMUL.FTZ R0, R0, -1.4426950216293334961 ;  /* 0xbfb8aa3b0000a820 */ /* 0x000fc60000410000 */
[----:B------:R-:W-:Y:S02]  /*ca60*/  @!P3 FMUL.FTZ R2, R2, -1.4426950216293334961 ;  /* 0xbfb8aa3b0202b820 */ /* 0x000fe40000410000 */
[----:B------:R-:W-:Y:S02]  /*ca70*/  @!P5 FMUL.FTZ R7, R4, -1.4426950216293334961 ;  /* 0xbfb8aa3b0407d820 */ /* 0x000fe40000410000 */
[----:B------:R-:W-:Y:S02]  /*ca80*/  @!P4 FMUL.FTZ R3, R3, -1.4426950216293334961 ;  /* 0xbfb8aa3b0303c820 */ /* 0x000fe40000410000 */
[----:B------:R-:W-:Y:S02]  /*ca90*/  @!P0 FMUL.FTZ R8, R5, -1.4426950216293334961 ;  /* 0xbfb8aa3b05088820 */ /* 0x000fe40000410000 */
[----:B------:R-:W-:Y:S01]  /*caa0*/  @!P1 FMUL.FTZ R9, R6, -1.4426950216293334961 ;  /* 0xbfb8aa3b06099820 */ /* 0x000fe20000410000 */
[----:B------:R-:W0:Y:S08]  /*cab0*/  @!P2 MUFU.EX2 R0, R0 ;  /* 0x000000000000a308 */ /* 0x000e300000000800 */
[----:B------:R-:W1:Y:S08]  /*cac0*/  @!P3 MUFU.EX2 R2, R2 ;  /* 0x000000020002b308 */ /* 0x000e700000000800 */
[----:B------:R-:W2:Y:S08]  /*cad0*/  @!P5 MUFU.EX2 R7, R7 ;  /* 0x000000070007d308 */ /* 0x000eb00000000800 */
[----:B------:R-:W3:Y:S08]  /*cae0*/  @!P4 MUFU.EX2 R3, R3 ;  /* 0x000000030003c308 */ /* 0x000ef00000000800 */
[----:B------:R-:W4:Y:S08]  /*caf0*/  @!P0 MUFU.EX2 R8, R8 ;  /* 0x0000000800088308 */ /* 0x000f300000000800 */
[----:B------:R-:W4:Y:S01]  /*cb00*/  @!P1 MUFU.EX2 R9, R9 ;  /* 0x0000000900099308 */ /* 0x000f220000000800 */
[----:B0-----:R-:W-:-:S02]  /*cb10*/  @!P2 FADD.FTZ R4, R0, 1 ;  /* 0x3f8000000004a421 */ /* 0x001fc40000010000 */
[----:B-1----:R-:W-:Y:S01]  /*cb20*/  @!P3 FADD.FTZ R5, R2, 1 ;  /* 0x3f8000000205b421 */ /* 0x002fe20000010000 */
[----:B------:R-:W0:Y:S01]  /*cb30*/  LDS R0, [R146.X4+0x2c] ;  /* 0x00002c0092007984 */ /* 0x000e220000004800 */
[----:B--2---:R-:W-:Y:S02]  /*cb40*/  @!P5 FADD.FTZ R7, R7, 1 ;  /* 0x3f8000000707d421 */ /* 0x004fe40000010000 */
[----:B---3--:R-:W-:Y:S02]  /*cb50*/  @!P4 FADD.FTZ R6, R3, 1 ;  /* 0x3f8000000306c421 */ /* 0x008fe40000010000 */
[----:B----4-:R-:W-:Y:S01]  /*cb60*/  @!P0 FADD.FTZ R8, R8, 1 ;  /* 0x3f80000008088421 */ /* 0x010fe20000010000 */
[----:B------:R1:W2:Y:S01]  /*cb70*/  @!P2 MUFU.RCP R10, R4 ;  /* 0x00000004000aa308 */ /* 0x0002a20000001000 */
[----:B------:R-:W3:Y:S04]  /*cb80*/  LDS R2, [R145.X4+0x30] ;  /* 0x0000300091027984 */ /* 0x000ee80000004800 */
[----:B------:R-:W4:Y:S01]  /*cb90*/  LDS R3, [R144.X4+0x34] ;  /* 0x0000340090037984 */ /* 0x000f220000004800 */
[----:B------:R-:W-:-:S02]  /*cba0*/  @!P1 FADD.FTZ R9, R9, 1 ;  /* 0x3f80000009099421 */ /* 0x000fc40000010000 */
[----:B------:R0:W0:Y:S01]  /*cbb0*/  @!P3 MUFU.RCP R11, R5 ;  /* 0x00000005000bb308 */ /* 0x0000220000001000 */
[----:B-1----:R-:W1:Y:S07]  /*cbc0*/  LDS R4, [R143.X4+0x38] ;  /* 0x000038008f047984 */ /* 0x002e6e0000004800 */
[----:B------:R-:W0:Y:S08]  /*cbd0*/  @!P4 MUFU.RCP R12, R6 ;  /* 0x00000006000cc308 */ /* 0x000e300000001000 */
[----:B------:R-:W0:Y:S08]  /*cbe0*/  @!P5 MUFU.RCP R7, R7 ;  /* 0x000000070007d308 */ /* 0x000e300000001000 */
[----:B------:R-:W1:Y:S08]  /*cbf0*/  @!P0 MUFU.RCP R8, R8 ;  /* 0x0000000800088308 */ /* 0x000e700000001000 */
[----:B------:R-:W3:Y:S01]  /*cc00*/  @!P1 MUFU.RCP R9, R9 ;  /* 0x0000000900099308 */ /* 0x000ee20000001000 */
[----:B--2---:R-:W-:Y:S01]  /*cc10*/  @!P2 FMUL.FTZ R83, R83, R10 ;  /* 0x0000000a5353a220 */ /* 0x004fe20000410000 */
[----:B0-----:R-:W0:Y:S01]  /*cc20*/  LDS R5, [R142.X4+0x3c] ;  /* 0x00003c008e057984 */ /* 0x001e220000004800 */
[----:B------:R-:W-:-:S02]  /*cc30*/  @!P3 FMUL.FTZ R82, R82, R11 ;  /* 0x0000000b5252b220 */ /* 0x000fc40000410000 */
[----:B------:R-:W-:Y:S01]  /*cc40*/  @!P4 FMUL.FTZ R81, R81, R12 ;  /* 0x0000000c5151c220 */ /* 0x000fe20000410000 */
[----:B------:R-:W2:Y:S01]  /*cc50*/  LDS R6, [R66] ;  /* 0x0000000042067984 */ /* 0x000ea20000000800 */
[----:B------:R-:W-:Y:S02]  /*cc60*/  @!P5 FMUL.FTZ R80, R80, R7 ;  /* 0x000000075050d220 */ /* 0x000fe40000410000 */
[----:B-1----:R-:W-:Y:S01]  /*cc70*/  @!P0 FMUL.FTZ R32, R32, R8 ;  /* 0x0000000820208220 */ /* 0x002fe20000410000 */
[----:B------:R-:W-:Y:S04]  /*cc80*/  @!P2 STL [R1+0x18], R83 ;  /* 0x000018530100a387 */ /* 0x000fe80000100800 */
[----:B------:R-:W-:Y:S01]  /*cc90*/  @!P3 STL [R1+0x1c], R82 ;  /* 0x00001c520100b387 */ /* 0x000fe20000100800 */
[----:B---3--:R-:W-:-:S03]  /*cca0*/  @!P1 FMUL.FTZ R30, R30, R9 ;  /* 0x000000091e1e9220 */ /* 0x008fc60000410000 */
[----:B------:R-:W-:Y:S04]  /*ccb0*/  @!P4 STL [R1+0x20], R81 ;  /* 0x000020510100c387 */ /* 0x000fe80000100800 */
[----:B------:R-:W-:Y:S04]  /*ccc0*/  @!P5 STL [R1+0x24], R80 ;  /* 0x000024500100d387 */ /* 0x000fe80000100800 */
[----:B------:R-:W-:Y:S04]  /*ccd0*/  @!P0 STL [R1+0x28], R32 ;  /* 0x0000282001008387 */ /* 0x000fe80000100800 */
[----:B------:R-:W-:Y:S04]  /*cce0*/  @!P1 STL [R1+0x2c], R30 ;  /* 0x00002c1e01009387 */ /* 0x000fe80000100800 */
[----:B------:R1:W5:Y:S04]  /*ccf0*/  LDL.64 R40, [R1+0xc8] ;  /* 0x0000c80001287983 */ /* 0x0003680000100a00 */
[----:B------:R-:W-:Y:S01]  /*cd00*/  BAR.SYNC.DEFER_BLOCKING 0x0 ;  /* 0x0000000000007b1d */ /* 0x000fe20000010000 */
[----:B------:R-:W-:-:S02]  /*cd10*/  FADD.FTZ R0, R0, UR5 ;  /* 0x0000000500007e21 */ /* 0x000fc40008010000 */
[----:B------:R-:W-:Y:S02]  /*cd20*/  FADD.FTZ R7, R2, UR5 ;  /* 0x0000000502077e21 */ /* 0x000fe40008010000 */
[----:B----4-:R-:W-:Y:S01]  /*cd30*/  FADD.FTZ R9, R3, UR5 ;  /* 0x0000000503097e21 */ /* 0x010fe20008010000 */
[C---:B------:R-:W-:Y:S02]  /*cd40*/  FSETP.GTU.FTZ.AND P0, PT, R0.reuse, 20, PT ;  /* 0x41a000000000780b */ /* 0x040fe40003f1c000 */
[----:B------:R-:W-:Y:S02]  /*cd50*/  FSETP.GTU.FTZ.AND P1, PT, R7, 20, PT ;  /* 0x41a000000700780b */ /* 0x000fe40003f3c000 */
[----:B------:R-:W-:Y:S01]  /*cd60*/  FSETP.GTU.FTZ.AND P2, PT, R9, 20, PT ;  /* 0x41a000000900780b */ /* 0x000fe20003f5c000 */
[----:B------:R-:W-:Y:S04]  /*cd70*/  STS [R66], R96 ;  /* 0x0000006042007388 */ /* 0x000fe80000000800 */
        /* <DEDUP_REMOVED lines=10> */
[----:B------:R-:W-:-:S03]  /*ce20*/  @!P0 FMUL.FTZ R0, R0, -1.4426950216293334961 ;  /* 0xbfb8aa3b00008820 */ /* 0x000fc60000410000 */
[----:B------:R-:W-:Y:S04]  /*ce30*/  STS [R146.X4+0x2c], R21 ;  /* 0x00002c1592007388 */ /* 0x000fe80000004800 */
[----:B------:R-:W-:Y:S04]  /*ce40*/  STS [R145.X4+0x30], R20 ;  /* 0x0000301491007388 */ /* 0x000fe80000004800 */
[----:B------:R-:W-:Y:S04]  /*ce50*/  STS [R144.X4+0x34], R19 ;  /* 0x0000341390007388 */ /* 0x000fe80000004800 */
[----:B------:R-:W-:Y:S01]  /*ce60*/  STS [R143.X4+0x38], R17 ;  /* 0x000038118f007388 */ /* 0x000fe20000004800 */
[----:B------:R3:W4:Y:S03]  /*ce70*/  @!P0 MUFU.EX2 R2, R0 ;  /* 0x0000000000028308 */ /* 0x0007260000000800 */
[----:B------:R0:W-:Y:S01]  /*ce80*/  STS [R142.X4+0x3c], R16 ;  /* 0x00003c108e007388 */ /* 0x0001e20000004800 */
[----:B------:R-:W-:Y:S01]  /*ce90*/  @!P1 FMUL.FTZ R3, R7, -1.4426950216293334961 ;  /* 0xbfb8aa3b07039820 */ /* 0x000fe20000410000 */
[----:B------:R-:W-:-:S06]  /*cea0*/  NOP ;  /* 0x0000000000007918 */ /* 0x000fcc0000000000 */
[----:B---3--:R-:W-:Y:S01]  /*ceb0*/  @!P2 FMUL.FTZ R0, R9, -1.4426950216293334961 ;  /* 0xbfb8aa3b0900a820 */ /* 0x008fe20000410000 */
[----:B------:R-:W-:Y:S01]  /*cec0*/  LDS R7, [R92] ;  /* 0x000000005c077984 */ /* 0x000fe20000000800 */
[----:B0-----:R-:W-:-:S03]  /*ced0*/  MOV R16, UR39 ;  /* 0x0000002700107c02 */ /* 0x001fc60008000f00 */
        /* <DEDUP_REMOVED lines=17> */
[----:B------:R-:W-:-:S05]  /*cff0*/  FADD.FTZ R4, R4, UR5 ;  /* 0x0000000504047e21 */ /* 0x000fca0008010000 */
[C---:B------:R-:W-:Y:S01]  /*d000*/  FSETP.GTU.FTZ.AND P3, PT, R4.reuse, 20, PT ;  /* 0x41a000000400780b */ /* 0x040fe20003f7c000 */
[----:B------:R-:W-:Y:S01]  /*d010*/  FADD.FTZ R10, R5, UR5 ;  /* 0x00000005050a7e21 */ /* 0x000fe20008010000 */
[----:B------:R-:W0:Y:S11]  /*d020*/  LDS R39, [0x2100] ;  /* 0x00210000ff277984 */ /* 0x000e360000000800 */
[----:B------:R-:W-:Y:S01]  /*d030*/  @!P3 FMUL.FTZ R5, R4, -1.4426950216293334961 ;  /* 0xbfb8aa3b0405b820 */ /* 0x000fe20000410000 */
[----:B------:R-:W-:Y:S01]  /*d040*/  FSETP.GTU.FTZ.AND P4, PT, R10, 20, PT ;  /* 0x41a000000a00780b */ /* 0x000fe20003f9c000 */
[----:B--2---:R-:W-:Y:S01]  /*d050*/  FADD.FTZ R8, R6, UR5 ;  /* 0x0000000506087e21 */ /* 0x004fe20008010000 */
[----:B------:R-:W2:Y:S04]  /*d060*/  @!P1 MUFU.EX2 R3, R3 ;  /* 0x0000000300039308 */ /* 0x000ea80000000800 */
[----:B------:R-:W-:-:S04]  /*d070*/  FSETP.GTU.FTZ.AND P5, PT, R8, 20, PT ;  /* 0x41a000000800780b */ /* 0x000fc80003fbc000 */
[----:B------:R3:W1:Y:S08]  /*d080*/  @!P2 MUFU.EX2 R4, R0 ;  /* 0x000000000004a308 */ /* 0x0006700000000800 */
[----:B------:R-:W0:Y:S01]  /*d090*/  @!P3 MUFU.EX2 R5, R5 ;  /* 0x000000050005b308 */ /* 0x000e220000000800 */
[----:B------:R-:W-:Y:S02]  /*d0a0*/  @!P4 FMUL.FTZ R6, R10, -1.4426950216293334961 ;  /* 0xbfb8aa3b0a06c820 */ /* 0x000fe40000410000 */
[----:B---3--:R-:W-:-:S02]  /*d0b0*/  @!P5 FMUL.FTZ R0, R8, -1.4426950216293334961 ;  /* 0xbfb8aa3b0800d820 */ /* 0x008fc40000410000 */
[----:B----4-:R-:W-:Y:S02]  /*d0c0*/  @!P0 FADD.FTZ R2, R2, 1 ;  /* 0x3f80000002028421 */ /* 0x010fe40000010000 */
[----:B--2---:R-:W-:Y:S01]  /*d0d0*/  @!P1 FADD.FTZ R3, R3, 1 ;  /* 0x3f80000003039421 */ /* 0x004fe20000010000 */
[----:B------:R-:W2:Y:S01]  /*d0e0*/  @!P4 MUFU.EX2 R6, R6 ;  /* 0x000000060006c308 */ /* 0x000ea20000000800 */
[----:B-1----:R-:W-:Y:S01]  /*d0f0*/  @!P2 FADD.FTZ R4, R4, 1 ;  /* 0x3f8000000404a421 */ /* 0x002fe20000010000 */
[----:B------:R-:W-:Y:S01]  /*d100*/  UIMAD UR7, UR13, UR8, URZ ;  /* 0x000000080d0772a4 */ /* 0x000fe2000f8e023f */
[----:B0-----:R-:W-:-:S05]  /*d110*/  @!P3 FADD.FTZ R5, R5, 1 ;  /* 0x3f8000000505b421 */ /* 0x001fca0000010000 */
[----:B------:R-:W0:Y:S01]  /*d120*/  @!P5 MUFU.EX2 R0, R0 ;  /* 0x000000000000d308 */ /* 0x000e220000000800 */
[----:B------:R-:W-:Y:S01]  /*d130*/  ISETP.GE.AND P6, PT, R78, R39, PT ;  /* 0x000000274e00720c */ /* 0x000fe20003fc6270 */
[----:B------:R-:W-:-:S06]  /*d140*/  UIMAD UR27, UR12, UR9, UR7 ;  /* 0x000000090c1b72a4 */ /* 0x000fcc000f8e0207 */
[----:B------:R1:W3:Y:S01]  /*d150*/  @!P0 MUFU.RCP R8, R2 ;  /* 0x0000000200088308 */ /* 0x0002e20000001000 */
[----:B------:R-:W-:Y:S02]  /*d160*/  UIMAD UR7, UR13, UR36, URZ ;  /* 0x000000240d0772a4 */ /* 0x000fe4000f8e023f */
[----:B------:R-:W-:-:S05]  /*d170*/  UIMAD.WIDE.U32 UR34, UR12, UR8, URZ ;  /* 0x000000080c2272a5 */ /* 0x000fca000f8e003f */
[----:B------:R1:W4:Y:S08]  /*d180*/  @!P1 MUFU.RCP R10, R3 ;  /* 0x00000003000a9308 */ /* 0x0003300000001000 */
[----:B------:R1:W0:Y:S08]  /*d190*/  @!P2 MUFU.RCP R12, R4 ;  /* 0x00000004000ca308 */ /* 0x0002300000001000 */
[----:B------:R1:W0:Y:S01]  /*d1a0*/  @!P3 MUFU.RCP R14, R5 ;  /* 0x00000005000eb308 */ /* 0x0002220000001000 */
[----:B------:R-:W-:Y:S01]  /*d1b0*/  UIMAD UR28, UR12, UR37, UR7 ;  /* 0x000000250c1c72a4 */ /* 0x000fe2000f8e0207 */
[----:B------:R-:W-:Y:S01]  /*d1c0*/  BSSY B0, `(.L_x_1230) ;  /* 0x0000013000007945 */ /* 0x000fe20003800000 */
[----:B------:R-:W-:-:S02]  /*d1d0*/  UIMAD.WIDE.U32 UR8, UR12, UR36, URZ ;  /* 0x000000240c0872a5 */ /* 0x000fc4000f8e003f */
[----:B------:R-:W-:Y:S01]  /*d1e0*/  UIADD3 UR7, UR35, UR27, URZ ;  /* 0x0000001b23077290 */ /* 0x000fe2000fffe03f */
[----:B--2---:R-:W-:Y:S01]  /*d1f0*/  @!P4 FADD.FTZ R6, R6, 1 ;  /* 0x3f8000000606c421 */ /* 0x004fe20000010000 */
[----:B------:R-:W-:Y:S05]  /*d200*/  @P6 BRA `(.L_x_1231) ;  /* 0x000000e000006947 */ /* 0x000fea0003800000 */
[----:B-1-34-:R-:W-:Y:S01]  /*d210*/  MOV R5, UR12 ;  /* 0x0000000c00057c02 */ /* 0x01afe20008000f00 */
        /* <DEDUP_REMOVED lines=13> */
.L_x_1231:
[----:B---34-:R-:W-:Y:S05]  /*d2f0*/  BSYNC B0 ;  /* 0x0000000000007941 */ /* 0x018fea0003800000 */
.L_x_1230:
[----:B-1----:R-:W2:Y:S01]  /*d300*/  LDL.LU R7, [R1+0x4] ;  /* 0x0000040001077983 */ /* 0x002ea20000300800 */
[----:B------:R-:W-:-:S03]  /*d310*/  ULDC.64 UR36, c[0x0][0x2e0] ;  /* 0x0000b80000247ab9 */ /* 0x000fc60000000a00 */
[----:B------:R-:W3:Y:S04]  /*d320*/  LDL.LU R34, [R1+0xdc] ;  /* 0x0000dc0001227983 */ /* 0x000ee80000300800 */
[----:B------:R-:W4:Y:S04]  /*d330*/  LDL.LU R28, [R1+0x30] ;  /* 0x00003000011c7983 */ /* 0x000f280000300800 */
[----:B------:R-:W4:Y:S04]  /*d340*/  LDL.LU R26, [R1+0x34] ;  /* 0x00003400011a7983 */ /* 0x000f280000300800 */
[----:B------:R-:W4:Y:S04]  /*d350*/  LDL.LU R24, [R1+0x38] ;  /* 0x0000380001187983 */ /* 0x000f280000300800 */
[----:B------:R-:W4:Y:S04]  /*d360*/  LDL.LU R22, [R1+0x3c] ;  /* 0x00003c0001167983 */ /* 0x000f280000300800 */
[----:B------:R-:W4:Y:S01]  /*d370*/  LDL.LU R20, [R1+0x40] ;  /* 0x0000400001147983 */ /* 0x000f220000300800 */
[----:B------:R-:W-:Y:S01]  /*d380*/  UMOV UR35, UR7 ;  /* 0x0000000700237c82 */ /* 0x000fe20008000000 */
[----:B0-----:R-:W-:Y:S01]  /*d390*/  @!P5 FADD.FTZ R0, R0, 1 ;  /* 0x3f8000000000d421 */ /* 0x001fe20000010000 */
[----:B------:R-:W-:Y:S01]  /*d3a0*/  UIMAD.WIDE.U32 UR34, UR11, UR36, UR34 ;  /* 0x000000240b2272a5 */ /* 0x000fe2000f8e0022 */
[----:B------:R-:W-:Y:S01]  /*d3b0*/  @!P4 MUFU.RCP R6, R6 ;  /* 0x000000060006c308 */ /* 0x000fe20000001000 */
[----:B------:R-:W-:Y:S01]  /*d3c0*/  UIMAD UR36, UR10, UR36, URZ ;  /* 0x000000240a2472a4 */ /* 0x000fe2000f8e023f */
[----:B------:R-:W-:Y:S01]  /*d3d0*/  ISETP.NE.AND P6, PT, R95, RZ, PT ;  /* 0x000000ff5f00720c */ /* 0x000fe20003fc5270 */
[----:B------:R-:W-:Y:S01]  /*d3e0*/  UIADD3 UR7, UP0, UR29, UR34, URZ ;  /* 0x000000221d077290 */ /* 0x000fe2000ff1e03f */
[----:B------:R-:W-:Y:S01]  /*d3f0*/  BSSY B0, `(.L_x_1232) ;  /* 0x000007b000007945 */ /* 0x000fe20003800000 */
[----:B------:R-:W-:-:S03]  /*d400*/  UIMAD UR34, UR11, UR37, UR36 ;  /* 0x000000250b2272a4 */ /* 0x000fc6000f8e0224 */
[----:B------:R-:W2:Y:S01]  /*d410*/  @!P5 MUFU.RCP R0, R0 ;  /* 0x000000000000d308 */ /* 0x000ea20000001000 */
[----:B------:R-:W-:Y:S01]  /*d420*/  UIADD3.X UR34, UR38, UR34, UR35, UP0, !UPT ;  /* 0x0000002226227290 */ /* 0x000fe200087fe423 */
[----:B------:R-:W-:Y:S01]  /*d430*/  MOV R4, UR7 ;  /* 0x0000000700047c02 */ /* 0x000fe20008000f00 */
[----:B------:R-:W-:-:S04]  /*d440*/  UIADD3 UR7, UR9, UR28, URZ ;  /* 0x0000001c09077290 */ /* 0x000fc8000fffe03f */
[----:B------:R-:W-:Y:S01]  /*d450*/  MOV R5, UR34 ;  /* 0x0000002200057c02 */ /* 0x000fe20008000f00 */
[----:B--2---:R-:W-:-:S04]  /*d460*/  @!P5 FMUL.FTZ R7, R7, R0 ;  /* 0x000000000707d220 */ /* 0x004fc80000410000 */
[----:B---3--:R-:W-:Y:S02]  /*d470*/  FADD.FTZ R0, R7, R34 ;  /* 0x0000002207007221 */ /* 0x008fe40000010000 */
[----:B----4-:R-:W-:Y:S02]  /*d480*/  @!P0 FMUL.FTZ R28, R28, R8 ;  /* 0x000000081c1c8220 */ /* 0x010fe40000410000 */
[----:B------:R-:W-:Y:S02]  /*d490*/  FADD.FTZ R0, R0, R87 ;  /* 0x0000005700007221 */ /* 0x000fe40000010000 */
[----:B------:R-:W-:Y:S01]  /*d4a0*/  @!P1 FMUL.FTZ R26, R26, R10 ;  /* 0x0000000a1a1a9220 */ /* 0x000fe20000410000 */
[----:B------:R-:W-:Y:S01]  /*d4b0*/  @!P0 STL [R1+0x30], R28 ;  /* 0x0000301c01008387 */ /* 0x000fe20000100800 */
[----:B------:R-:W-:Y:S01]  /*d4c0*/  LEA R2, P0, R78, c[0x0][0x330], 0x2 ;  /* 0x0000cc004e027a11 */ /* 0x000fe200078010ff */
[----:B------:R-:W-:Y:S02]  /*d4d0*/  FADD.FTZ R0, R0, R86 ;  /* 0x0000005600007221 */ /* 0x000fe40000010000 */
[----:B------:R-:W-:Y:S01]  /*d4e0*/  @!P2 FMUL.FTZ R24, R24, R12 ;  /* 0x0000000c1818a220 */ /* 0x000fe20000410000 */
[----:B------:R-:W-:Y:S01]  /*d4f0*/  LEA.HI.X R3, R78, c[0x0][0x334], R79, 0x2, P0 ;  /* 0x0000cd004e037a11 */ /* 0x000fe200000f144f */
[----:B------:R-:W-:Y:S01]  /*d500*/  @!P1 STL [R1+0x34], R26 ;  /* 0x0000341a01009387 */ /* 0x000fe20000100800 */
[----:B------:R-:W-:Y:S01]  /*d510*/  LEA R2, P0, R4, R2, 0x2 ;  /* 0x0000000204027211 */ /* 0x000fe200078010ff */
[----:B------:R-:W-:Y:S01]  /*d520*/  @!P3 FMUL.FTZ R22, R22, R14 ;  /* 0x0000000e1616b220 */ /* 0x000fe20000410000 */
[----:B------:R-:W-:Y:S01]  /*d530*/  ISETP.GE.AND P1, PT, R127, R39, PT ;  /* 0x000000277f00720c */ /* 0x000fe20003f26270 */
[----:B------:R-:W-:Y:S01]  /*d540*/  @!P2 STL [R1+0x38], R24 ;  /* 0x000038180100a387 */ /* 0x000fe20000100800 */
[----:B------:R-:W-:Y:S01]  /*d550*/  LEA.HI.X R3, R4, R3, R5, 0x2, P0 ;  /* 0x0000000304037211 */ /* 0x000fe200000f1405 */
[----:B------:R-:W-:Y:S01]  /*d560*/  @!P4 FMUL.FTZ R20, R20, R6 ;  /* 0x000000061414c220 */ /* 0x000fe20000410000 */
[-C--:B------:R-:W-:Y:S01]  /*d570*/  ISETP.GE.AND P2, PT, R132, R39.reuse, PT ;  /* 0x000000278400720c */ /* 0x080fe20003f46270 */
[----:B------:R-:W-:Y:S01]  /*d580*/  @!P3 STL [R1+0x3c], R22 ;  /* 0x00003c160100b387 */ /* 0x000fe20000100800 */
[-C--:B------:R-:W-:Y:S01]  /*d590*/  ISETP.GE.AND P0, PT, R126, R39.reuse, PT ;  /* 0x000000277e00720c */ /* 0x080fe20003f06270 */
[----:B------:R-:W-:Y:S01]  /*d5a0*/  FADD.FTZ R0, R0, R85 ;  /* 0x0000005500007221 */ /* 0x000fe20000010000 */
[-C--:B------:R-:W-:Y:S01]  /*d5b0*/  ISETP.GE.AND P3, PT, R123, R39.reuse, PT ;  /* 0x000000277b00720c */ /* 0x080fe20003f66270 */
[----:B------:R-:W-:Y:S01]  /*d5c0*/  @!P5 STL [R1+0x4], R7 ;  /* 0x000004070100d387 */ /* 0x000fe20000100800 */
        /* <DEDUP_REMOVED lines=30> */
[----:B------:R-:W-:Y:S01]  /*d7b0*/  ISETP.GE.AND P0, PT, R133, R39, PT ;  /* 0x000000278500720c */ /* 0x000fe20003f06270 */
[----:B------:R-:W-:Y:S02]  /*d7c0*/  FADD.FTZ R0, R0, R22 ;  /* 0x0000001600007221 */ /* 0x000fe40000010000 */
[----:B------:R-:W-:Y:S02]  /*d7d0*/  @!P3 STG.E [R2.64+-0x1a80], R29 ;  /* 0xffe5801d0200b986 */ /* 0x000fe4000c101928 */
[----:B------:R-:W-:Y:S02]  /*d7e0*/  FADD.FTZ R0, R0, R20 ;  /* 0x0000001400007221 */ /* 0x000fe40000010000 */
[----:B------:R-:W-:Y:S04]  /*d7f0*/  @!P2 STG.E [R2.64+-0x1a00], R31 ;  /* 0xffe6001f0200a986 */ /* 0x000fe8000c101928 */
[----:B------:R-:W-:Y:S04]  /*d800*/  @!P1 STG.E [R2.64+-0x1980], R33 ;  /* 0xffe6802102009986 */ /* 0x000fe8000c101928 */
[----:B------:R-:W-:Y:S04]  /*d810*/  @!P4 STG.E [R2.64+-0x1900], R35 ;  /* 0xffe700230200c986 */ /* 0x000fe8000c101928 */
[----:B------:R-:W-:Y:S04]  /*d820*/  @!P0 STG.E [R2.64+-0x1f80], R9 ;  /* 0xffe0800902008986 */ /* 0x000fe8000c101928 */
[----:B------:R-:W-:Y:S04]  /*d830*/  @!P5 STG.E [R2.64+-0x1880], R37 ;  /* 0xffe780250200d986 */ /* 0x000fe8000c101928 */
[----:B------:R-:W-:Y:S06]  /*d840*/  BAR.SYNC.DEFER_BLOCKING 0x0 ;  /* 0x0000000000007b1d */ /* 0x000fec0000010000 */
[----:B------:R-:W-:Y:S04]  /*d850*/  STL [R1+0xdc], R0 ;  /* 0x0000dc0001007387 */ /* 0x000fe80000100800 */
        /* <DEDUP_REMOVED lines=39> */
[----:B-----5:R-:W-:Y:S01]  /*dad0*/  IMAD.MOV.U32 R3, RZ, RZ, R41 ;  /* 0x000000ffff037224 */ /* 0x020fe200078e0029 */
        /* <DEDUP_REMOVED lines=12> */
.L_x_1233:
[----:B------:R-:W-:Y:S05]  /*dba0*/  BSYNC B0 ;  /* 0x0000000000007941 */ /* 0x000fea0003800000 */
.L_x_1232:
        /* <DEDUP_REMOVED lines=62> */
.L_x_1143:
        /* <DEDUP_REMOVED lines=35> */
.L_x_1236:
[----:B-1----:R-:W-:Y:S05]  /*e1c0*/  BSYNC B0 ;  /* 0x0000000000007941 */ /* 0x002fea0003800000 */
.L_x_1235:
        /* <DEDUP_REMOVED lines=34> */
.L_x_1238:
[----:B------:R-:W3:Y:S02]  /*e3f0*/  S2R R7, SR_TID.X ;  /* 0x0000000000077919 */ /* 0x000ee40000002100 */
.L_x_1239:
[----:B-1----:R-:W-:Y:S05]  /*e400*/  BSYNC B0 ;  /* 0x0000000000007941 */ /* 0x002fea0003800000 */
.L_x_1237:
[----:B---3--:R-:W-:-:S13]  /*e410*/  ISETP.GE.AND P0, PT, R7, c[0x0][0x16c], PT ;  /* 0x00005b0007007a0c */ /* 0x008fda0003f06270 */
[----:B------:R-:W-:Y:S05]  /*e420*/  @P0 EXIT ;  /* 0x000000000000094d */ /* 0x000fea0003800000 */
[----:B------:R-:W-:Y:S02]  /*e430*/  ULDC.64 UR6, c[0x0][0x288] ;  /* 0x0000a20000067ab9 */ /* 0x000fe40000000a00 */
[----:B------:R-:W-:Y:S02]  /*e440*/  UIMAD UR10, UR10, UR6, URZ ;  /* 0x000000060a0a72a4 */ /* 0x000fe4000f8e023f */
[----:B0-2---:R-:W-:Y:S02]  /*e450*/  UIMAD.WIDE.U32 UR4, UR11, UR6, URZ ;  /* 0x000000060b0472a5 */ /* 0x005fe4000f8e003f */
[----:B------:R-:W-:-:S04]  /*e460*/  UIMAD UR6, UR11, UR7, UR10 ;  /* 0x000000070b0672a4 */ /* 0x000fc8000f8e020a */
[----:B------:R-:W-:Y:S02]  /*e470*/  UIADD3 UR6, UR5, UR6, URZ ;  /* 0x0000000605067290 */ /* 0x000fe4000fffe03f */
.L_x_1240:
[----:B0-----:R0:W1:Y:S01]  /*e480*/  LDS R9, [R7.X4+0xa050] ;  /* 0x00a0500007097984 */ /* 0x0010620000004800 */
[----:B------:R-:W-:Y:S02]  /*e490*/  SHF.R.S32.HI R0, RZ, 0x1f, R7 ;  /* 0x0000001fff007819 */ /* 0x000fe40000011407 */
[----:B------:R-:W-:Y:S02]  /*e4a0*/  MOV R4, UR4 ;  /* 0x0000000400047c02 */ /* 0x000fe40008000f00 */
[----:B------:R-:W-:Y:S01]  /*e4b0*/  MOV R3, UR6 ;  /* 0x0000000600037c02 */ /* 0x000fe20008000f00 */
[----:B------:R-:W-:Y:S01]  /*e4c0*/  IMAD R0, R0, c[0x0][0x290], RZ ;  /* 0x0000a40000007a24 */ /* 0x000fe200078e02ff */
[----:B------:R-:W-:Y:S02]  /*e4d0*/  MOV R2, R4 ;  /* 0x0000000400027202 */ /* 0x000fe40000000f00 */
[----:B------:R-:W-:Y:S01]  /*e4e0*/  MOV R5, UR5 ;  /* 0x0000000500057c02 */ /* 0x000fe20008000f00 */
[C---:B------:R-:W-:Y:S01]  /*e4f0*/  IMAD R5, R7.reuse, c[0x0][0x294], R0 ;  /* 0x0000a50007057a24 */ /* 0x040fe200078e0200 */
[----:B------:R-:W-:Y:S01]  /*e500*/  YIELD ;  /* 0x0000000000007946 */ /* 0x000fe20003800000 */
        /* <DEDUP_REMOVED lines=9> */
.L_x_1186:
[----:B------:R-:W-:Y:S01]  /*e5a0*/  HFMA2.MMA R84, -RZ, RZ, 0, 5.9604644775390625e-08 ;  /* 0x00000001ff547435 */ /* 0x000fe200000001ff */
[----:B------:R-:W-:Y:S01]  /*e5b0*/  IMAD.MOV.U32 R83, RZ, RZ, R135 ;  /* 0x000000ffff537224 */ /* 0x000fe200078e0087 */
[----:B------:R-:W-:-:S02]  /*e5c0*/  MOV R139, RZ ;  /* 0x000000ff008b7202 */ /* 0x000fc40000000f00 */
[----:B------:R-:W-:Y:S02]  /*e5d0*/  MOV R138, 0xffffffff ;  /* 0xffffffff008a7802 */ /* 0x000fe40000000f00 */
[----:B------:R-:W-:Y:S02]  /*e5e0*/  MOV R82, 0xe600 ;  /* 0x0000e60000527802 */ /* 0x000fe40000000f00 */
[----:B-----5:R-:W-:Y:S05]  /*e5f0*/  CALL.REL.NOINC `($__internal_47_$__cuda_sm70_shflsync_up) ;  /* 0x00000db000007944 */ /* 0x020fea0003c00000 */
[----:B-1----:R-:W-:Y:S01]  /*e600*/  MOV R136, R84 ;  /* 0x0000005400887202 */ /* 0x002fe20000000f00 */
[----:B------:R-:W-:Y:S05]  /*e610*/  BRA `(.L_x_1241) ;  /* 0xffffa70000007947 */ /* 0x000fea000383ffff */
.L_x_1187:
[----:B------:R-:W-:Y:S01]  /*e620*/  HFMA2.MMA R84, -RZ, RZ, 0, 5.9604644775390625e-08 ;  /* 0x00000001ff547435 */ /* 0x000fe200000001ff */
[----:B------:R-:W-:Y:S02]  /*e630*/  MOV R83, R85 ;  /* 0x0000005500537202 */ /* 0x000fe40000000f00 */
[----:B------:R-:W-:Y:S02]  /*e640*/  MOV R139, RZ ;  /* 0x000000ff008b7202 */ /* 0x000fe40000000f00 */
[----:B------:R-:W-:Y:S02]  /*e650*/  MOV R138, 0xffffffff ;  /* 0xffffffff008a7802 */ /* 0x000fe40000000f00 */
[----:B------:R-:W-:-:S02]  /*e660*/  MOV R82, 0xe680 ;  /* 0x0000e68000527802 */ /* 0x000fc40000000f00 */
[----:B01---5:R-:W-:Y:S05]  /*e670*/  CALL.REL.NOINC `($__internal_47_$__cuda_sm70_shflsync_up) ;  /* 0x00000d3000007944 */ /* 0x023fea0003c00000 */
[C---:B------:R-:W-:Y:S01]  /*e680*/  FMUL.FTZ R136, R135.reuse, R136 ;  /* 0x0000008887887220 */ /* 0x040fe20000410000 */
        /* <DEDUP_REMOVED lines=9> */
[----:B------:R-:W-:Y:S05]  /*e720*/  CALL.REL.NOINC `($__internal_47_$__cuda_sm70_shflsync_up) ;  /* 0x00000c8000007944 */ /* 0x000fea0003c00000 */
[----:B-1----:R-:W-:Y:S01]  /*e730*/  MOV R136, R84 ;  /* 0x0000005400887202 */ /* 0x002fe20000000f00 */
[----:B------:R-:W-:Y:S01]  /*e740*/  HFMA2.MMA R84, -RZ, RZ, 0, 1.1920928955078125e-07 ;  /* 0x00000002ff547435 */ /* 0x000fe200000001ff */
[----:B------:R-:W-:Y:S01]  /*e750*/  IMAD.MOV.U32 R83, RZ, RZ, R85 ;  /* 0x000000ffff537224 */ /* 0x000fe200078e0055 */
[----:B------:R-:W-:-:S02]  /*e760*/  MOV R139, RZ ;  /* 0x000000ff008b7202 */ /* 0x000fc40000000f00 */
[----:B------:R-:W-:Y:S02]  /*e770*/  MOV R138, 0xffffffff ;  /* 0xffffffff008a7802 */ /* 0x000fe40000000f00 */
[----:B------:R-:W-:Y:S02]  /*e780*/  MOV R82, 0xe7a0 ;  /* 0x0000e7a000527802 */ /* 0x000fe40000000f00 */
[----:B------:R-:W-:Y:S05]  /*e790*/  CALL.REL.NOINC `($__internal_47_$__cuda_sm70_shflsync_up) ;  /* 0x00000c1000007944 */ /* 0x000fea0003c00000 */
        /* <DEDUP_REMOVED lines=8> */
[----:B------:R-:W-:Y:S05]  /*e820*/  CALL.REL.NOINC `($__internal_47_$__cuda_sm70_shflsync_up) ;  /* 0x00000b8000007944 */ /* 0x000fea0003c00000 */
[----:B-1----:R-:W-:Y:S01]  /*e830*/  MOV R136, R84 ;  /* 0x0000005400887202 */ /* 0x002fe20000000f00 */
[----:B------:R-:W-:Y:S01]  /*e840*/  HFMA2.MMA R84, -RZ, RZ, 0, 2.384185791015625e-07 ;  /* 0x00000004ff547435 */ /* 0x000fe200000001ff */
[----:B------:R-:W-:Y:S02]  /*e850*/  MOV R83, R85 ;  /* 0x0000005500537202 */ /* 0x000fe40000000f00 */
[----:B------:R-:W-:Y:S02]  /*e860*/  MOV R139, RZ ;  /* 0x000000ff008b7202 */ /* 0x000fe40000000f00 */
[----:B------:R-:W-:Y:S02]  /*e870*/  MOV R138, 0xffffffff ;  /* 0xffffffff008a7802 */ /* 0x000fe40000000f00 */
[----:B------:R-:W-:Y:S02]  /*e880*/  MOV R82, 0xe8a0 ;  /* 0x0000e8a000527802 */ /* 0x000fe40000000f00 */
[----:B------:R-:W-:Y:S05]  /*e890*/  CALL.REL.NOINC `($__internal_47_$__cuda_sm70_shflsync_up) ;  /* 0x00000b1000007944 */ /* 0x000fea0003c00000 */
[----:B------:R-:W-:Y:S01]  /*e8a0*/  ISETP.GE.AND P0, PT, R94, 0x4, PT ;  /* 0x000000045e00780c */ /* 0x000fe20003f06270 */
[----:B------:R-:W-:Y:S01]  /*e8b0*/  IMAD.MOV.U32 R139, RZ, RZ, RZ ;  /* 0x000000ffff8b7224 */ /* 0x000fe200078e00ff */
[----:B------:R-:W-:-:S02]  /*e8c0*/  MOV R138, 0xffffffff ;  /* 0xffffffff008a7802 */ /* 0x000fc40000000f00 */
[----:B------:R-:W-:-:S09]  /*e8d0*/  MOV R82, 0xe930 ;  /* 0x0000e93000527802 */ /* 0x000fd20000000f00 */
[----:B-1----:R-:W-:Y:S01]  /*e8e0*/  @P0 FFMA.FTZ R85, R135, R84, R85 ;  /* 0x0000005487550223 */ /* 0x002fe20000010055 */
[----:B------:R-:W-:Y:S01]  /*e8f0*/  HFMA2.MMA R84, -RZ, RZ, 0, 4.76837158203125e-07 ;  /* 0x00000008ff547435 */ /* 0x000fe200000001ff */
[----:B------:R-:W-:-:S05]  /*e900*/  @P0 FMUL.FTZ R135, R136, R135 ;  /* 0x0000008788870220 */ /* 0x000fca0000410000 */
[----:B------:R-:W-:Y:S02]  /*e910*/  MOV R83, R135 ;  /* 0x0000008700537202 */ /* 0x000fe40000000f00 */
[----:B------:R-:W-:Y:S05]  /*e920*/  CALL.REL.NOINC `($__internal_47_$__cuda_sm70_shflsync_up) ;  /* 0x00000a8000007944 */ /* 0x000fea0003c00000 */
[----:B-1----:R-:W-:Y:S01]  /*e930*/  MOV R136, R84 ;  /* 0x0000005400887202 */ /* 0x002fe20000000f00 */
[----:B------:R-:W-:Y:S01]  /*e940*/  HFMA2.MMA R84, -RZ, RZ, 0, 4.76837158203125e-07 ;  /* 0x00000008ff547435 */ /* 0x000fe200000001ff */
[----:B------:R-:W-:Y:S02]  /*e950*/  MOV R83, R85 ;  /* 0x0000005500537202 */ /* 0x000fe40000000f00 */
[----:B------:R-:W-:Y:S02]  /*e960*/  MOV R139, RZ ;  /* 0x000000ff008b7202 */ /* 0x000fe40000000f00 */
[----:B------:R-:W-:Y:S02]  /*e970*/  MOV R138, 0xffffffff ;  /* 0xffffffff008a7802 */ /* 0x000fe40000000f00 */
[----:B------:R-:W-:Y:S02]  /*e980*/  MOV R82, 0xe9a0 ;  /* 0x0000e9a000527802 */ /* 0x000fe40000000f00 */
[----:B------:R-:W-:Y:S05]  /*e990*/  CALL.REL.NOINC `($__internal_47_$__cuda_sm70_shflsync_up) ;  /* 0x00000a1000007944 */ /* 0x000fea0003c00000 */
        /* <DEDUP_REMOVED lines=8> */
[----:B------:R-:W-:Y:S05]  /*ea20*/  CALL.REL.NOINC `($__internal_47_$__cuda_sm70_shflsync_up) ;  /* 0x0000098000007944 */ /* 0x000fea0003c00000 */
[----:B------:R-:W-:Y:S01]  /*ea30*/  HFMA2.MMA R139, -RZ, RZ, 0, 0 ;  /* 0x00000000ff8b7435 */ /* 0x000fe200000001ff */
[----:B-1----:R-:W-:Y:S01]  /*ea40*/  MOV R136, R84 ;  /* 0x0000005400887202 */ /* 0x002fe20000000f00 */
[----:B------:R-:W-:Y:S01]  /*ea50*/  IMAD.MOV.U32 R84, RZ, RZ, 0x10 ;  /* 0x00000010ff547424 */ /* 0x000fe200078e00ff */
[----:B------:R-:W-:Y:S02]  /*ea60*/  MOV R83, R85 ;  /* 0x0000005500537202 */ /* 0x000fe40000000f00 */
[----:B------:R-:W-:Y:S02]  /*ea70*/  MOV R138, 0xffffffff ;  /* 0xffffffff008a7802 */ /* 0x000fe40000000f00 */
[----:B------:R-:W-:Y:S02]  /*ea80*/  MOV R82, 0xeaa0 ;  /* 0x0000eaa000527802 */ /* 0x000fe40000000f00 */
[----:B------:R-:W-:Y:S05]  /*ea90*/  CALL.REL.NOINC `($__internal_47_$__cuda_sm70_shflsync_up) ;  /* 0x0000091000007944 */ /* 0x000fea0003c00000 */
[----:B-1----:R-:W-:Y:S01]  /*eaa0*/  MOV R82, R84 ;  /* 0x0000005400527202 */ /* 0x002fe20000000f00 */
[----:B------:R-:W-:Y:S05]  /*eab0*/  BRA `(.L_x_1242) ;  /* 0xffffa3c000007947 */ /* 0x000fea000383ffff */
.L_x_1190:
[----:B-1----:R-:W-:Y:S01]  /*eac0*/  HFMA2.MMA R84, -RZ, RZ, 0, 5.9604644775390625e-08 ;  /* 0x00000001ff547435 */ /* 0x002fe200000001ff */
[----:B------:R-:W-:Y:S02]  /*ead0*/  MOV R83, R135 ;  /* 0x0000008700537202 */ /* 0x000fe40000000f00 */
[----:B------:R-:W-:-:S02]  /*eae0*/  MOV R139, RZ ;  /* 0x000000ff008b7202 */ /* 0x000fc40000000f00 */
[----:B------:R-:W-:Y:S02]  /*eaf0*/  MOV R138, 0xffffffff ;  /* 0xffffffff008a7802 */ /* 0x000fe40000000f00 */
[----:B------:R-:W-:Y:S02]  /*eb00*/  MOV R82, 0xeb20 ;  /* 0x0000eb2000527802 */ /* 0x000fe40000000f00 */
[----:B0----5:R-:W-:Y:S05]  /*eb10*/  CALL.REL.NOINC `($__internal_47_$__cuda_sm70_shflsync_up) ;  /* 0x0000089000007944 */ /* 0x021fea0003c00000 */
[----:B-1----:R-:W-:Y:S01]  /*eb20*/  MOV R135, R84 ;  /* 0x0000005400877202 */ /* 0x002fe20000000f00 */
[----:B------:R-:W-:Y:S01]  /*eb30*/  HFMA2.MMA R84, -RZ, RZ, 0, 5.9604644775390625e-08 ;  /* 0x00000001ff547435 */ /* 0x000fe200000001ff */
[----:B------:R-:W-:Y:S02]  /*eb40*/  MOV R83, R85 ;  /* 0x0000005500537202 */ /* 0x000fe40000000f00 */
[----:B------:R-:W-:Y:S02]  /*eb50*/  MOV R139, RZ ;  /* 0x000000ff008b7202 */ /* 0x000fe40000000f00 */
[----:B------:R-:W-:Y:S02]  /*eb60*/  MOV R138, 0xffffffff ;  /* 0xffffffff008a7802 */ /* 0x000fe40000000f00 */
[----:B------:R-:W-:-:S02]  /*eb70*/  MOV R82, 0xeb90 ;  /* 0x0000eb9000527802 */ /* 0x000fc40000000f00 */
[----:B------:R-:W-:Y:S05]  /*eb80*/  CALL.REL.NOINC `($__internal_47_$__cuda_sm70_shflsync_up) ;  /* 0x0000082000007944 */ /* 0x000fea0003c00000 */
[----:B-1----:R-:W-:Y:S01]  /*eb90*/  MOV R85, R84 ;  /* 0x0000005400557202 */ /* 0x002fe20000000f00 */
[----:B------:R-:W-:Y:S01]  /*eba0*/  HFMA2.MMA R84, -RZ, RZ, 0, 0 ;  /* 0x00000000ff547435 */ /* 0x000fe200000001ff */
[----:B------:R-:W-:Y:S01]  /*ebb0*/  IMAD.MOV.U32 R82, RZ, RZ, R80 ;  /* 0x000000ffff527224 */ /* 0x000fe200078e0050 */
[----:B------:R-:W-:-:S04]  /*ebc0*/  MOV R83, 0xebe0 ;  /* 0x0000ebe000537802 */ /* 0x000fc80000000f00 */
[----:B------:R-:W-:Y:S05]  /*ebd0*/  CALL.REL.NOINC `($__internal_46_$__cuda_sm70_shflsync_idx_p) ;  /* 0x0000073000007944 */ /* 0x000fea0003c00000 */
[----:B-1----:R-:W-:Y:S01]  /*ebe0*/  MOV R80, R84 ;  /* 0x0000005400507202 */ /* 0x002fe20000000f00 */
[----:B------:R-:W-:Y:S01]  /*ebf0*/  HFMA2.MMA R84, -RZ, RZ, 0, 0 ;  /* 0x00000000ff547435 */ /* 0x000fe200000001ff */
[----:B------:R-:W-:-:S02]  /*ec00*/  MOV R82, R81 ;  /* 0x0000005100527202 */ /* 0x000fc40000000f00 */
[----:B------:R-:W-:-:S03]  /*ec10*/  MOV R83, 0xec30 ;  /* 0x0000ec3000537802 */ /* 0x000fc60000000f00 */
[----:B0-----:R-:W-:Y:S05]  /*ec20*/  CALL.REL.NOINC `($__internal_46_$__cuda_sm70_shflsync_idx_p) ;  /* 0x000006e000007944 */ /* 0x001fea0003c00000 */
[----:B-1----:R-:W-:Y:S01]  /*ec30*/  MOV R81, R84 ;  /* 0x0000005400517202 */ /* 0x002fe20000000f00 */
[----:B0-----:R-:W-:Y:S05]  /*ec40*/  BRA `(.L_x_1243) ;  /* 0xffffa35000007947 */ /* 0x001fea000383ffff */
.L_x_1193:
[----:B------:R-:W-:Y:S01]  /*ec50*/  HFMA2.MMA R84, -RZ, RZ, 0, 5.9604644775390625e-08 ;  /* 0x00000001ff547435 */ /* 0x000fe200000001ff */
[----:B------:R-:W-:Y:S02]  /*ec60*/  MOV R83, R86 ;  /* 0x0000005600537202 */ /* 0x000fe40000000f00 */
[----:B------:R-:W-:Y:S02]  /*ec70*/  MOV R158, 0xffffffff ;  /* 0xffffffff009e7802 */ /* 0x000fe40000000f00 */
[----:B------:R-:W-:Y:S02]  /*ec80*/  MOV R82, 0xeca0 ;  /* 0x0000eca000527802 */ /* 0x000fe40000000f00 */
[----:B------:R-:W-:Y:S05]  /*ec90*/  CALL.REL.NOINC `($__internal_45_$__cuda_sm70_shflsync_down) ;  /* 0x0000060000007944 */ /* 0x000fea0003c00000 */
[----:B-1----:R-:W-:Y:S01]  /*eca0*/  MOV R87, R84 ;  /* 0x0000005400577202 */ /* 0x002fe20000000f00 */
[----:B------:R-:W-:Y:S05]  /*ecb0*/  BRA `(.L_x_1244) ;  /* 0xffffa95000007947 */ /* 0x000fea000383ffff */
.L_x_1194:
[----:B------:R-:W-:Y:S01]  /*ecc0*/  HFMA2.MMA R84, -RZ, RZ, 0, 5.9604644775390625e-08 ;  /* 0x00000001ff547435 */ /* 0x000fe200000001ff */
[----:B------:R-:W-:Y:S02]  /*ecd0*/  MOV R83, R85 ;  /* 0x0000005500537202 */ /* 0x000fe40000000f00 */
[----:B------:R-:W-:-:S02]  /*ece0*/  MOV R158, 0xffffffff ;  /* 0xffffffff009e7802 */ /* 0x000fc40000000f00 */
[----:B------:R-:W-:Y:S02]  /*ecf0*/  MOV R82, 0xed10 ;  /* 0x0000ed1000527802 */ /* 0x000fe40000000f00 */
[----:B01----:R-:W-:Y:S05]  /*ed00*/  CALL.REL.NOINC `($__internal_45_$__cuda_sm70_shflsync_down) ;  /* 0x0000059000007944 */ /* 0x003fea0003c00000 */
[C---:B------:R-:W-:Y:S02]  /*ed10*/  FMUL.FTZ R87, R86.reuse, R87 ;  /* 0x0000005756577220 */ /* 0x040fe40000410000 */
[C---:B-1----:R-:W-:Y:S01]  /*ed20*/  FFMA.FTZ R82, R86.reuse, R84, R85 ;  /* 0x0000005456527223 */ /* 0x042fe20000010055 */
[----:B------:R-:W-:Y:S01]  /*ed30*/  HFMA2.MMA R84, -RZ, RZ, 0, 1.1920928955078125e-07 ;  /* 0x00000002ff547435 */ /* 0x000fe200000001ff */
[----:B------:R-:W-:Y:S01]  /*ed40*/  IMAD.MOV.U32 R158, RZ, RZ, -0x1 ;  /* 0xffffffffff9e7424 */ /* 0x000fe200078e00ff */
[----:B------:R-:W-:Y:S02]  /*ed50*/  FSEL R86, R86, R87, !P4 ;  /* 0x0000005756567208 */ /* 0x000fe40006000000 */
[----:B------:R-:W-:Y:S02]  /*ed60*/  FSEL R85, R85, R82, !P4 ;  /* 0x0000005255557208 */ /* 0x000fe40006000000 */
[----:B------:R-:W-:Y:S02]  /*ed70*/  MOV R83, R86 ;  /* 0x0000005600537202 */ /* 0x000fe40000000f00 */
[----:B------:R-:W-:-:S02]  /*ed80*/  MOV R82, 0xeda0 ;  /* 0x0000eda000527802 */ /* 0x000fc40000000f00 */
[----:B------:R-:W-:Y:S05]  /*ed90*/  CALL.REL.NOINC `($__internal_45_$__cuda_sm70_shflsync_down) ;  /* 0x0000050000007944 */ /* 0x000fea0003c00000 */
[----:B-1----:R-:W-:Y:S01]  /*eda0*/  MOV R87, R84 ;  /* 0x0000005400577202 */ /* 0x002fe20000000f00 */
[----:B------:R-:W-:Y:S01]  /*edb0*/  HFMA2.MMA R84, -RZ, RZ, 0, 1.1920928955078125e-07 ;  /* 0x00000002ff547435 */ /* 0x000fe200000001ff */
[----:B------:R-:W-:-:S02]  /*edc0*/  MOV R83, R85 ;  /* 0x0000005500537202 */ /* 0x000fc40000000f00 */
[----:B------:R-:W-:Y:S02]  /*edd0*/  MOV R158, 0xffffffff ;  /* 0xffffffff009e7802 */ /* 0x000fe40000000f00 */
[----:B------:R-:W-:Y:S02]  /*ede0*/  MOV R82, 0xee00 ;  /* 0x0000ee0000527802 */ /* 0x000fe40000000f00 */
[----:B------:R-:W-:Y:S05]  /*edf0*/  CALL.REL.NOINC `($__internal_45_$__cuda_sm70_shflsync_down) ;  /* 0x000004a000007944 */ /* 0x000fea0003c00000 */
[----:B-1----:R-:W-:Y:S01]  /*ee00*/  @!P3 FFMA.FTZ R85, R86, R84, R85 ;  /* 0x000000545655b223 */ /* 0x002fe20000010055 */
[----:B------:R-:W-:Y:S01]  /*ee10*/  HFMA2.MMA R84, -RZ, RZ, 0, 2.384185791015625e-07 ;  /* 0x00000004ff547435 */ /* 0x000fe200000001ff */
[----:B------:R-:W-:Y:S01]  /*ee20*/  @!P3 FMUL.FTZ R86, R87, R86 ;  /* 0x000000565756b220 */ /* 0x000fe20000410000 */
[----:B------:R-:W-:Y:S02]  /*ee30*/  MOV R158, 0xffffffff ;  /* 0xffffffff009e7802 */ /* 0x000fe40000000f00 */
[----:B------:R-:W-:Y:S02]  /*ee40*/  MOV R82, 0xee70 ;  /* 0x0000ee7000527802 */ /* 0x000fe40000000f00 */
[----:B------:R-:W-:Y:S02]  /*ee50*/  MOV R83, R86 ;  /* 0x0000005600537202 */ /* 0x000fe40000000f00 */
[----:B------:R-:W-:Y:S05]  /*ee60*/  CALL.REL.NOINC `($__internal_45_$__cuda_sm70_shflsync_down) ;  /* 0x0000043000007944 */ /* 0x000fea0003c00000 */
[----:B-1----:R-:W-:Y:S01]  /*ee70*/  MOV R87, R84 ;  /* 0x0000005400577202 */ /* 0x002fe20000000f00 */
[----:B------:R-:W-:Y:S01]  /*ee80*/  HFMA2.MMA R84, -RZ, RZ, 0, 2.384185791015625e-07 ;  /* 0x00000004ff547435 */ /* 0x000fe200000001ff */
[----:B------:R-:W-:-:S02]  /*ee90*/  MOV R83, R85 ;  /* 0x0000005500537202 */ /* 0x000fc40000000f00 */
[----:B------:R-:W-:Y:S02]  /*eea0*/  MOV R158, 0xffffffff ;  /* 0xffffffff009e7802 */ /* 0x000fe40000000f00 */
[----:B------:R-:W-:Y:S02]  /*eeb0*/  MOV R82, 0xeed0 ;  /* 0x0000eed000527802 */ /* 0x000fe40000000f00 */
[----:B------:R-:W-:Y:S05]  /*eec0*/  CALL.REL.NOINC `($__internal_45_$__cuda_sm70_shflsync_down) ;  /* 0x000003d000007944 */ /* 0x000fea0003c00000 */
[----:B-1----:R-:W-:Y:S01]  /*eed0*/  @!P2 FFMA.FTZ R85, R86, R84, R85 ;  /* 0x000000545655a223 */ /* 0x002fe20000010055 */
[----:B------:R-:W-:Y:S01]  /*eee0*/  HFMA2.MMA R84, -RZ, RZ, 0, 4.76837158203125e-07 ;  /* 0x00000008ff547435 */ /* 0x000fe200000001ff */
[----:B------:R-:W-:Y:S01]  /*eef0*/  @!P2 FMUL.FTZ R86, R87, R86 ;  /* 0x000000565756a220 */ /* 0x000fe20000410000 */
[----:B------:R-:W-:Y:S01]  /*ef00*/  MOV R82, 0xef40 ;  /* 0x0000ef4000527802 */ /* 0x000fe20000000f00 */
[----:B------:R-:W-:-:S03]  /*ef10*/  IMAD.MOV.U32 R158, RZ, RZ, -0x1 ;  /* 0xffffffffff9e7424 */ /* 0x000fc600078e00ff */
[----:B------:R-:W-:Y:S02]  /*ef20*/  MOV R83, R86 ;  /* 0x0000005600537202 */ /* 0x000fe40000000f00 */
[----:B------:R-:W-:Y:S05]  /*ef30*/  CALL.REL.NOINC `($__internal_45_$__cuda_sm70_shflsync_down) ;  /* 0x0000036000007944 */ /* 0x000fea0003c00000 */
[----:B-1----:R-:W-:Y:S01]  /*ef40*/  MOV R87, R84 ;  /* 0x0000005400577202 */ /* 0x002fe20000000f00 */
[----:B------:R-:W-:Y:S01]  /*ef50*/  HFMA2.MMA R84, -RZ, RZ, 0, 4.76837158203125e-07 ;  /* 0x00000008ff547435 */ /* 0x000fe200000001ff */
[----:B------:R-:W-:Y:S02]  /*ef60*/  MOV R83, R85 ;  /* 0x0000005500537202 */ /* 0x000fe40000000f00 */
[----:B------:R-:W-:Y:S02]  /*ef70*/  MOV R158, 0xffffffff ;  /* 0xffffffff009e7802 */ /* 0x000fe40000000f00 */
[----:B------:R-:W-:Y:S02]  /*ef80*/  MOV R82, 0xefa0 ;  /* 0x0000efa000527802 */ /* 0x000fe40000000f00 */
[----:B------:R-:W-:Y:S05]  /*ef90*/  CALL.REL.NOINC `($__internal_45_$__cuda_sm70_shflsync_down) ;  /* 0x0000030000007944 */ /* 0x000fea0003c00000 */
[----:B-1----:R-:W-:Y:S01]  /*efa0*/  @!P1 FFMA.FTZ R85, R86, R84, R85 ;  /* 0x0000005456559223 */ /* 0x002fe20000010055 */
[----:B------:R-:W-:Y:S01]  /*efb0*/  HFMA2.MMA R84, -RZ, RZ, 0, 9.5367431640625e-07 ;  /* 0x00000010ff547435 */ /* 0x000fe200000001ff */
[----:B------:R-:W-:Y:S01]  /*efc0*/  @!P1 FMUL.FTZ R86, R87, R86 ;  /* 0x0000005657569220 */ /* 0x000fe20000410000 */
[----:B------:R-:W-:Y:S02]  /*efd0*/  MOV R158, 0xffffffff ;  /* 0xffffffff009e7802 */ /* 0x000fe40000000f00 */
[----:B------:R-:W-:-:S02]  /*efe0*/  MOV R82, 0xf010 ;  /* 0x0000f01000527802 */ /* 0x000fc40000000f00 */
[----:B------:R-:W-:Y:S02]  /*eff0*/  MOV R83, R86 ;  /* 0x0000005600537202 */ /* 0x000fe40000000f00 */
[----:B------:R-:W-:Y:S05]  /*f000*/  CALL.REL.NOINC `($__internal_45_$__cuda_sm70_shflsync_down) ;  /* 0x0000029000007944 */ /* 0x000fea0003c00000 */
[----:B-1----:R-:W-:Y:S01]  /*f010*/  MOV R87, R84 ;  /* 0x0000005400577202 */ /* 0x002fe20000000f00 */
[----:B------:R-:W-:Y:S01]  /*f020*/  HFMA2.MMA R84, -RZ, RZ, 0, 9.5367431640625e-07 ;  /* 0x00000010ff547435 */ /* 0x000fe200000001ff */
[----:B------:R-:W-:Y:S02]  /*f030*/  MOV R83, R85 ;  /* 0x0000005500537202 */ /* 0x000fe40000000f00 */
[----:B------:R-:W-:Y:S02]  /*f040*/  MOV R158, 0xffffffff ;  /* 0xffffffff009e7802 */ /* 0x000fe40000000f00 */
[----:B------:R-:W-:Y:S02]  /*f050*/  MOV R82, 0xf070 ;  /* 0x0000f07000527802 */ /* 0x000fe40000000f00 */
[----:B------:R-:W-:Y:S05]  /*f060*/  CALL.REL.NOINC `($__internal_45_$__cuda_sm70_shflsync_down) ;  /* 0x0000023000007944 */ /* 0x000fea0003c00000 */
[----:B-1----:R-:W-:Y:S01]  /*f070*/  @!P0 FFMA.FTZ R85, R86, R84, R85 ;  /* 0x0000005456558223 */ /* 0x002fe20000010055 */
[----:B------:R-:W-:Y:S01]  /*f080*/  HFMA2.MMA R84, -RZ, RZ, 0, 0 ;  /* 0x00000000ff547435 */ /* 0x000fe200000001ff */
[----:B------:R-:W-:Y:S01]  /*f090*/  @!P0 FMUL.FTZ R86, R87, R86 ;  /* 0x0000005657568220 */ /* 0x000fe20000410000 */
[----:B------:R-:W-:-:S03]  /*f0a0*/  MOV R83, 0xf0d0 ;  /* 0x0000f0d000537802 */ /* 0x000fc60000000f00 */
[----:B------:R-:W-:Y:S02]  /*f0b0*/  IMAD.MOV.U32 R82, RZ, RZ, R86 ;  /* 0x000000ffff527224 */ /* 0x000fe400078e0056 */
[----:B------:R-:W-:Y:S05]  /*f0c0*/  CALL.REL.NOINC `($__internal_46_$__cuda_sm70_shflsync_idx_p) ;  /* 0x0000024000007944 */ /* 0x000fea0003c00000 */
[----:B-1----:R-:W-:Y:S01]  /*f0d0*/  MOV R87, R84 ;  /* 0x0000005400577202 */ /* 0x002fe20000000f00 */
[----:B------:R-:W-:Y:S01]  /*f0e0*/  HFMA2.MMA R84, -RZ, RZ, 0, 0 ;  /* 0x00000000ff547435 */ /* 0x000fe200000001ff */
[----:B------:R-:W-:Y:S02]  /*f0f0*/  MOV R82, R85 ;  /* 0x0000005500527202 */ /* 0x000fe40000000f00 */
[----:B------:R-:W-:-:S03]  /*f100*/  MOV R83, 0xf120 ;  /* 0x0000f12000537802 */ /* 0x000fc60000000f00 */
[----:B0-----:R-:W-:Y:S05]  /*f110*/  CALL.REL.NOINC `($__internal_46_$__cuda_sm70_shflsync_idx_p) ;  /* 0x000001f000007944 */ /* 0x001fea0003c00000 */
[----:B-1----:R-:W-:Y:S01]  /*f120*/  MOV R157, R84 ;  /* 0x00000054009d7202 */ /* 0x002fe20000000f00 */
[----:B------:R-:W-:Y:S01]  /*f130*/  HFMA2.MMA R84, -RZ, RZ, 0, 5.9604644775390625e-08 ;  /* 0x00000001ff547435 */ /* 0x000fe200000001ff */
[----:B------:R-:W-:Y:S02]  /*f140*/  MOV R83, R86 ;  /* 0x0000005600537202 */ /* 0x000fe40000000f00 */
[----:B------:R-:W-:Y:S02]  /*f150*/  MOV R158, 0xffffffff ;  /* 0xffffffff009e7802 */ /* 0x000fe40000000f00 */
[----:B------:R-:W-:-:S02]  /*f160*/  MOV R82, 0xf180 ;  /* 0x0000f18000527802 */ /* 0x000fc40000000f00 */
[----:B0-----:R-:W-:Y:S05]  /*f170*/  CALL.REL.NOINC `($__internal_45_$__cuda_sm70_shflsync_down) ;  /* 0x0000012000007944 */ /* 0x001fea0003c00000 */
[----:B-1----:R-:W-:Y:S01]  /*f180*/  MOV R86, R84 ;  /* 0x0000005400567202 */ /* 0x002fe20000000f00 */
[----:B------:R-:W-:Y:S01]  /*f190*/  HFMA2.MMA R84, -RZ, RZ, 0, 5.9604644775390625e-08 ;  /* 0x00000001ff547435 */ /* 0x000fe200000001ff */
[----:B------:R-:W-:-:S02]  /*f1a0*/  MOV R83, R85 ;  /* 0x0000005500537202 */ /* 0x000fc40000000f00 */
[----:B------:R-:W-:Y:S02]  /*f1b0*/  MOV R158, 0xffffffff ;  /* 0xffffffff009e7802 */ /* 0x000fe40000000f00 */
[----:B------:R-:W-:Y:S02]  /*f1c0*/  MOV R82, 0xf1e0 ;  /* 0x0000f1e000527802 */ /* 0x000fe40000000f00 */
[----:B------:R-:W-:Y:S05]  /*f1d0*/  CALL.REL.NOINC `($__internal_45_$__cuda_sm70_shflsync_down) ;  /* 0x000000c000007944 */ /* 0x000fea0003c00000 */
[----:B-1----:R-:W-:Y:S01]  /*f1e0*/  MOV R85, R84 ;  /* 0x0000005400557202 */ /* 0x002fe20000000f00 */
[----:B------:R-:W-:Y:S01]  /*f1f0*/  IMAD.MOV.U32 R84, RZ, RZ, RZ ;  /* 0x000000ffff547224 */ /* 0x000fe200078e00ff */
[----:B------:R-:W-:Y:S02]  /*f200*/  MOV R82, R80 ;  /* 0x0000005000527202 */ /* 0x000fe40000000f00 */
[----:B------:R-:W-:Y:S02]  /*f210*/  MOV R83, 0xf230 ;  /* 0x0000f23000537802 */ /* 0x000fe40000000f00 */
[----:B------:R-:W-:Y:S05]  /*f220*/  CALL.REL.NOINC `($__internal_46_$__cuda_sm70_shflsync_idx_p) ;  /* 0x000000e000007944 */ /* 0x000fea0003c00000 */
[----:B-1----:R-:W-:Y:S01]  /*f230*/  MOV R158, R84 ;  /* 0x00000054009e7202 */ /* 0x002fe20000000f00 */
[----:B------:R-:W-:Y:S01]  /*f240*/  HFMA2.MMA R84, -RZ, RZ, 0, 0 ;  /* 0x00000000ff547435 */ /* 0x000fe200000001ff */
[----:B------:R-:W-:Y:S02]  /*f250*/  MOV R82, R81 ;  /* 0x0000005100527202 */ /* 0x000fe40000000f00 */
[----:B------:R-:W-:-:S03]  /*f260*/  MOV R83, 0xf280 ;  /* 0x0000f28000537802 */ /* 0x000fc60000000f00 */
[----:B0-----:R-:W-:Y:S05]  /*f270*/  CALL.REL.NOINC `($__internal_46_$__cuda_sm70_shflsync_idx_p) ;  /* 0x0000009000007944 */ /* 0x001fea0003c00000 */
[----:B-1----:R-:W-:Y:S01]  /*f280*/  MOV R83, R84 ;  /* 0x0000005400537202 */ /* 0x002fe20000000f00 */
[----:B0-----:R-:W-:Y:S05]  /*f290*/  BRA `(.L_x_1245) ;  /* 0xffffa51000007947 */ /* 0x001fea000383ffff */
        .weak           $__internal_45_$__cuda_sm70_shflsync_down
        .type           $__internal_45_$__cuda_sm70_shflsync_down,@function
        .size           $__internal_45_$__cuda_sm70_shflsync_down,($__internal_46_$__cuda_sm70_shflsync_idx_p - $__internal_45_$__cuda_sm70_shflsync_down)
$__internal_45_$__cuda_sm70_shflsync_down:
[----:B------:R-:W-:Y:S01]  /*f2a0*/  HFMA2.MMA R93, -RZ, RZ, 0, 1.847743988037109375e-06 ;  /* 0x0000001fff5d7435 */ /* 0x000fe200000001ff */
[----:B------:R-:W-:Y:S06]  /*f2b0*/  WARPSYNC R158 ;  /* 0x0000009e00007348 */ /* 0x000fec0003800000 */
[----:B------:R0:W1:Y:S02]  /*f2c0*/  SHFL.DOWN PT, R84, R83, R84, R93 ;  /* 0x0800005453547389 */ /* 0x00006400000e005d */
[----:B0-----:R-:W-:-:S02]  /*f2d0*/  MOV R83, 0x0 ;  /* 0x0000000000537802 */ /* 0x001fc40000000f00 */
[----:B------:R-:W-:-:S04]  /*f2e0*/  SHF.L.U32 R93, R95, 0x4, RZ ;  /* 0x000000045f5d7819 */ /* 0x000fc800000006ff */
[----:B------:R-:W-:Y:S01]  /*f2f0*/  LOP3.LUT R93, R93, 0xfffffe00, RZ, 0xc0, !PT ;  /* 0xfffffe005d5d7812 */ /* 0x000fe200078ec0ff */
[----:B------:R-:W-:Y:S06]  /*f300*/  RET.REL.NODEC R82 `(_Z25selective_scan_bwd_kernelI32Selective_Scan_bwd_kernel_traitsILi128ELi16ELb0ELb1ELb1ELb1ELb1EffEEv12SSMParamsBwd) ;  /* 0xffff0cf052007950 */ /* 0x000fec0003c3ffff */
        .weak           $__internal_46_$__cuda_sm70_shflsync_idx_p
        .type           $__internal_46_$__cuda_sm70_shflsync_idx_p,@function
        .size           $__internal_46_$__cuda_sm70_shflsync_idx_p,($__internal_47_$__cuda_sm70_shflsync_up - $__internal_46_$__cuda_sm70_shflsync_idx_p)
$__internal_46_$__cuda_sm70_shflsync_idx_p:
[----:B------:R-:W-:Y:S01]  /*f310*/  HFMA2.MMA R93, -RZ, RZ, 0, 1.847743988037109375e-06 ;  /* 0x0000001fff5d7435 */ /* 0x000fe200000001ff */
[----:B------:R-:W-:-:S04]  /*f320*/  MOV R94, 0xffffffff ;  /* 0xffffffff005e7802 */ /* 0x000fc80000000f00 */
[----:B------:R-:W-:Y:S04]  /*f330*/  WARPSYNC R94 ;  /* 0x0000005e00007348 */ /* 0x000fe80003800000 */
[----:B------:R0:W1:Y:S04]  /*f340*/  SHFL.IDX PT, R84, R82, R84, R93 ;  /* 0x0000005452547389 */ /* 0x00006800000e005d */
[----:B0-----:R-:W0:Y:S01]  /*f350*/  S2R R94, SR_LANEID ;  /* 0x00000000005e7919 */ /* 0x001e220000000000 */
[----:B------:R-:W-:Y:S01]  /*f360*/  MOV R82, R83 ;  /* 0x0000005300527202 */ /* 0x000fe20000000f00 */
[----:B------:R-:W-:Y:S01]  /*f370*/  HFMA2.MMA R83, -RZ, RZ, 0, 0 ;  /* 0x00000000ff537435 */ /* 0x000fe200000001ff */
[----:B------:R-:W-:-:S04]  /*f380*/  SHF.L.U32 R93, R95, 0x4, RZ ;  /* 0x000000045f5d7819 */ /* 0x000fc800000006ff */
[----:B------:R-:W-:Y:S01]  /*f390*/  LOP3.LUT R93, R93, 0xfffffe00, RZ, 0xc0, !PT ;  /* 0xfffffe005d5d7812 */ /* 0x000fe200078ec0ff */
[----:B------:R-:W-:Y:S06]  /*f3a0*/  RET.REL.NODEC R82 `(_Z25selective_scan_bwd_kernelI32Selective_Scan_bwd_kernel_traitsILi128ELi16ELb0ELb1ELb1ELb1ELb1EffEEv12SSMParamsBwd) ;  /* 0xffff0c5052007950 */ /* 0x000fec0003c3ffff */
        .weak           $__internal_47_$__cuda_sm70_shflsync_up
        .type           $__internal_47_$__cuda_sm70_shflsync_up,@function
        .size           $__internal_47_$__cuda_sm70_shflsync_up,(.L_x_8863 - $__internal_47_$__cuda_sm70_shflsync_up)
$__internal_47_$__cuda_sm70_shflsync_up:
[----:B------:R-:W-:Y:S04]  /*f3b0*/  WARPSYNC R138 ;  /* 0x0000008a00007348 */ /* 0x000fe80003800000 */
[----:B------:R0:W1:Y:S02]  /*f3c0*/  SHFL.UP PT, R84, R83, R84, R139 ;  /* 0x0400005453547389 */ /* 0x00006400000e008b */
[----:B0-----:R-:W-:-:S04]  /*f3d0*/  MOV R83, 0x0 ;  /* 0x0000000000537802 */ /* 0x001fc80000000f00 */
[----:B------:R-:W-:Y:S05]  /*f3e0*/  RET.REL.NODEC R82 `(_Z25selective_scan_bwd_kernelI32Selective_Scan_bwd_kernel_traitsILi128ELi16ELb0ELb1ELb1ELb1ELb1EffEEv12SSMParamsBwd) ;  /* 0xffff0c1052007950 */ /* 0x000fea0003c3ffff */
.L_x_1246:
        /* <DEDUP_REMOVED lines=9> */
.L_x_8863:


//--------------------- .text._Z25selective_scan_bwd_kernelI32Selective_Scan_bwd_kernel_traitsILi128ELi16ELb1ELb0ELb0ELb0ELb0EffEEv12SSMParamsBwd --------------------------
	.section	.text._Z25selective_scan_bwd_kernelI32Selective_Scan_bwd_kernel_traitsILi128ELi16ELb1ELb0ELb0ELb0ELb0EffEEv12SSMParamsBwd,"ax",@progbits
	.sectioninfo	@"SHI_REGISTERS=167"
	.align	128
        .global         _Z25selective_scan_bwd_kernelI32Selective_Scan_bwd_kernel_traitsILi128ELi16ELb1ELb0ELb0ELb0ELb0EffEEv12SSMParamsBwd
        .type           _Z25selective_scan_bwd_kernelI32Selective_Scan_bwd_kernel_traitsILi128ELi16ELb1ELb0ELb0ELb0ELb0EffEEv12SSMParamsBwd,@function
        .size           _Z25selective_scan_bwd_kernelI32Selective_Scan_bwd_kernel_traitsILi128ELi16ELb1ELb0ELb0ELb0ELb0EffEEv12SSMParamsBwd,(.L_x_8866 - _Z25selective_scan_bwd_kernelI32Selective_Scan_bwd_kernel_traitsILi128ELi16ELb1ELb0ELb0ELb0ELb0EffEEv12SSMParamsBwd)
        .other          _Z25selective_scan_bwd_kernelI32Selective_Scan_bwd_kernel_traitsILi128ELi16ELb1ELb0ELb0ELb0ELb0EffEEv12SSMParamsBwd,@"STO_CUDA_ENTRY STV_DEFAULT"
_Z25selective_scan_bwd_kernelI32Selective_Scan_bwd_kernel_traitsILi128ELi16ELb1ELb0ELb0ELb0ELb0EffEEv12SSMParamsBwd:
.text._Z25selective_scan_bwd_kernelI32Selective_Scan_bwd_kernel_traitsILi128ELi16ELb1ELb0ELb0ELb0ELb0EffEEv12SSMParamsBwd:
        /* <DEDUP_REMOVED lines=24> */
[----:B------:R-:W-:-:S02]  /*0180*/  ULDC.64 UR4, c[0x0][0x260] ;  /* 0x0000980000047ab9 */ /* 0x000fc40000000a00 */
[----:B------:R-:W-:Y:S02]  /*0190*/  MOV R5, UR7 ;  /* 0x0000000700057c02 */ /* 0x000fe40008000f00 */
[----:B------:R-:W2:Y:S01]  /*01a0*/  @P0 LDG.E R2, [R2.64] ;  /* 0x0000001e02020981 */ /* 0x000ea2000c1e1900 */
[----:B------:R-:W-:Y:S02]  /*01b0*/  UISETP.NE.U32.AND UP1, UPT, URZ, UR20, UPT ;  /* 0x000000143f00728c */ /* 0x000fe4000bf25070 */
[----:B------:R-:W-:Y:S01]  /*01c0*/  UISETP.NE.U32.AND UP0, UPT, URZ, UR4, UPT ;  /* 0x000000043f00728c */ /* 0x000fe2000bf05070 */
[----:B------:R-:W3:Y:S01]  /*01d0*/  @P1 LDG.E R4, [R4.64] ;  /* 0x0000001e04041981 */ /* 0x000ee2000c1e1900 */
[----:B-1----:R-:W-:Y:S01]  /*01e0*/  USHF.R.S32.HI UR34, URZ, 0x1f, UR33 ;  /* 0x0000001f3f227899 */ /* 0x002fe20008011421 */
[----:B------:R-:W-:Y:S01]  /*01f0*/  HFMA2.MMA R0, -RZ, RZ, 0, 0 ;  /* 0x00000000ff007435 */ /* 0x000fe200000001ff */
[----:B------:R-:W-:Y:S02]  /*0200*/  UISETP.NE.AND.EX UP1, UPT, URZ, UR21, UPT, UP1 ;  /* 0x000000153f00728c */ /* 0x000fe4000bf25310 */
[----:B------:R-:W-:-:S02]  /*0210*/  UISETP.NE.AND.EX UP0, UPT, URZ, UR5, UPT, UP0 ;  /* 0x000000053f00728c */ /* 0x000fc4000bf05300 */
[----:B------:R-:W-:Y:S02]  /*0220*/  ULDC.64 UR6, c[0x0][0x1d0] ;  /* 0x0000740000067ab9 */ /* 0x000fe40000000a00 */
[----:B------:R-:W-:Y:S02]  /*0230*/  UIMAD UR5, UR34, UR8, URZ ;  /* 0x00000008220572a4 */ /* 0x000fe4000f8e023f */
[----:B------:R-:W-:Y:S02]  /*0240*/  UIMAD UR4, UR34, UR6, URZ ;  /* 0x00000006220472a4 */ /* 0x000fe4000f8e023f */
[----:B------:R-:W-:Y:S02]  /*0250*/  UIMAD.WIDE.U32 UR14, UR33, UR8, URZ ;  /* 0x00000008210e72a5 */ /* 0x000fe4000f8e003f */
[----:B------:R-:W-:Y:S02]  /*0260*/  UIMAD UR18, UR33, UR9, UR5 ;  /* 0x00000009211272a4 */ /* 0x000fe4000f8e0205 */
[----:B------:R-:W-:-:S02]  /*0270*/  UISETP.NE.U32.AND UP2, UPT, URZ, UR22, UPT ;  /* 0x000000163f00728c */ /* 0x000fc4000bf45070 */
[----:B------:R-:W-:Y:S02]  /*0280*/  ULDC.64 UR8, c[0x0][0x278] ;  /* 0x00009e0000087ab9 */ /* 0x000fe40000000a00 */
[----:B------:R-:W-:Y:S02]  /*0290*/  UIMAD.WIDE.U32 UR10, UR33, UR6, URZ ;  /* 0x00000006210a72a5 */ /* 0x000fe4000f8e003f */
[----:B------:R-:W-:Y:S02]  /*02a0*/  UIMAD UR16, UR33, UR7, UR4 ;  /* 0x00000007211072a4 */ /* 0x000fe4000f8e0204 */
[----:B------:R-:W-:Y:S02]  /*02b0*/  UIMAD UR6, UR34, UR8, URZ ;  /* 0x00000008220672a4 */ /* 0x000fe4000f8e023f */
[----:B------:R-:W-:Y:S02]  /*02c0*/  UIMAD.WIDE.U32 UR4, UR33, UR8, URZ ;  /* 0x00000008210472a5 */ /* 0x000fe4000f8e003f */
[----:B------:R-:W-:-:S02]  /*02d0*/  UISETP.NE.AND.EX UP2, UPT, URZ, UR23, UPT, UP2 ;  /* 0x000000173f00728c */ /* 0x000fc4000bf45320 */
[----:B------:R-:W-:Y:S02]  /*02e0*/  UMOV UR8, URZ ;  /* 0x0000003f00087c82 */ /* 0x000fe40008000000 */
[----:B------:R-:W-:Y:S02]  /*02f0*/  @UP1 ULEA UR8, UP3, UR12, UR20, 0x2 ;  /* 0x000000140c081291 */ /* 0x000fe4000f86103f */
[----:B------:R-:W-:Y:S02]  /*0300*/  UIMAD UR28, UR33, UR9, UR6 ;  /* 0x00000009211c72a4 */ /* 0x000fe4000f8e0206 */
[----:B------:R-:W-:Y:S02]  /*0310*/  UIMAD UR19, UR13, UR26, URZ ;  /* 0x0000001a0d1372a4 */ /* 0x000fe4000f8e023f */
[----:B------:R-:W-:Y:S02]  /*0320*/  UMOV UR9, URZ ;  /* 0x0000003f00097c82 */ /* 0x000fe40008000000 */
[----:B------:R-:W-:-:S02]  /*0330*/  @UP1 ULEA.HI.X UR9, UR12, UR21, UR13, 0x2, UP3 ;  /* 0x000000150c091291 */ /* 0x000fc400098f140d */
[----:B------:R-:W-:Y:S02]  /*0340*/  UIADD3 UR11, UR11, UR16, URZ ;  /* 0x000000100b0b7290 */ /* 0x000fe4000fffe03f */
[----:B------:R-:W-:Y:S02]  /*0350*/  ULDC.64 UR20, c[0x0][0x1d8] ;  /* 0x0000760000147ab9 */ /* 0x000fe40000000a00 */
[----:B------:R-:W-:Y:S02]  /*0360*/  UIMAD UR17, UR13, UR20, URZ ;  /* 0x000000140d1172a4 */ /* 0x000fe4000f8e023f */
[----:B------:R-:W-:Y:S02]  /*0370*/  UMOV UR6, URZ ;  /* 0x0000003f00067c82 */ /* 0x000fe40008000000 */
[----:B------:R-:W-:Y:S02]  /*0380*/  UIADD3 UR15, UR15, UR18, URZ ;  /* 0x000000120f0f7290 */ /* 0x000fe4000fffe03f */
[----:B------:R-:W-:-:S02]  /*0390*/  UIMAD UR27, UR12, UR27, UR19 ;  /* 0x0000001b0c1b72a4 */ /* 0x000fc4000f8e0213 */
[----:B------:R-:W-:Y:S02]  /*03a0*/  ULDC UR32, c[0x0][0x174] ;  /* 0x00005d0000207ab9 */ /* 0x000fe40000000800 */
[----:B------:R-:W-:Y:S02]  /*03b0*/  @UP2 ULEA UR6, UP1, UR12, UR22, 0x2 ;  /* 0x000000160c062291 */ /* 0x000fe4000f82103f */
[----:B------:R-:W-:Y:S02]  /*03c0*/  UIMAD UR24, UR12, UR21, UR17 ;  /* 0x000000150c1872a4 */ /* 0x000fe4000f8e0211 */
[----:B------:R-:W-:Y:S02]  /*03d0*/  ULDC.64 UR18, c[0x0][0x280] ;  /* 0x0000a00000127ab9 */ /* 0x000fe40000000a00 */
[----:B------:R-:W-:Y:S02]  /*03e0*/  UIMAD.WIDE.U32 UR16, UR12, UR20, UR10 ;  /* 0x000000140c1072a5 */ /* 0x000fe4000f8e000a */
[----:B------:R-:W-:-:S02]  /*03f0*/  ULEA UR22, UR32, 0xfffff800, 0xb ;  /* 0xfffff80020167891 */ /* 0x000fc4000f8e583f */
[----:B------:R-:W-:Y:S02]  /*0400*/  UIMAD UR25, UR13, UR18, URZ ;  /* 0x000000120d1972a4 */ /* 0x000fe4000f8e023f */
[----:B------:R-:W-:Y:S02]  /*0410*/  UMOV UR7, URZ ;  /* 0x0000003f00077c82 */ /* 0x000fe40008000000 */
[----:B------:R-:W-:Y:S02]  /*0420*/  UIMAD.WIDE.U32 UR20, UR12, UR26, UR14 ;  /* 0x0000001a0c1472a5 */ /* 0x000fe4000f8e000e */
[----:B------:R-:W-:Y:S02]  /*0430*/  @UP2 ULEA.HI.X UR7, UR12, UR23, UR13, 0x2, UP1 ;  /* 0x000000170c072291 */ /* 0x000fe400088f140d */
[----:B------:R-:W-:Y:S02]  /*0440*/  USHF.R.S32.HI UR23, URZ, 0x1f, UR22 ;  /* 0x0000001f3f177899 */ /* 0x000fe40008011416 */
[----:B------:R-:W-:-:S02]  /*0450*/  UIADD3 UR26, UP1, UR22, UR16, URZ ;  /* 0x00000010161a7290 */ /* 0x000fc4000ff3e03f */
[----:B------:R-:W-:Y:S02]  /*0460*/  UIMAD UR29, UR12, UR19, UR25 ;  /* 0x000000130c1d72a4 */ /* 0x000fe4000f8e0219 */
[----:B------:R-:W-:Y:S02]  /*0470*/  UIADD3 UR25, UP2, UR22, UR20, URZ ;  /* 0x0000001416197290 */ /* 0x000fe4000ff5e03f */
[----:B------:R-:W-:Y:S02]  /*0480*/  UIADD3 UR5, UR5, UR28, URZ ;  /* 0x0000001c05057290 */ /* 0x000fe4000fffe03f */
[----:B------:R-:W-:Y:S02]  /*0490*/  ULDC.64 UR14, c[0x0][0x240] ;  /* 0x00009000000e7ab9 */ /* 0x000fe40000000a00 */
[----:B------:R-:W-:Y:S02]  /*04a0*/  UIADD3.X UR16, UR23, UR17, UR24, UP1, !UPT ;  /* 0x0000001117107290 */ /* 0x000fe40008ffe418 */
[----:B------:R-:W-:-:S02]  /*04b0*/  ULEA UR17, UP1, UR26, UR14, 0x2 ;  /* 0x0000000e1a117291 */ /* 0x000fc4000f82103f */
[----:B------:R-:W-:Y:S02]  /*04c0*/  ULDC.64 UR10, c[0x0][0x248] ;  /* 0x00009200000a7ab9 */ /* 0x000fe40000000a00 */
[----:B------:R-:W-:Y:S02]  /*04d0*/  UIADD3.X UR20, UR23, UR21, UR27, UP2, !UPT ;  /* 0x0000001517147290 */ /* 0x000fe400097fe41b */
[----:B------:R-:W-:Y:S02]  /*04e0*/  UIMAD.WIDE.U32 UR18, UR12, UR18, UR4 ;  /* 0x000000120c1272a5 */ /* 0x000fe4000f8e0004 */
[----:B------:R-:W-:Y:S02]  /*04f0*/  ULEA UR24, UP2, UR25, UR10, 0x2 ;  /* 0x0000000a19187291 */ /* 0x000fe4000f84103f */
[----:B------:R-:W-:Y:S02]  /*0500*/  ULEA.HI.X UR26, UR26, UR15, UR16, 0x2, UP1 ;  /* 0x0000000f1a1a7291 */ /* 0x000fe400088f1410 */
[----:B------:R-:W-:-:S02]  /*0510*/  UIADD3 UR16, UP1, UR22, UR18, URZ ;  /* 0x0000001216107290 */ /* 0x000fc4000ff3e03f */
[----:B------:R-:W-:Y:S02]  /*0520*/  ULEA.HI.X UR25, UR25, UR11, UR20, 0x2, UP2 ;  /* 0x0000000b19197291 */ /* 0x000fe400090f1414 */
[----:B------:R-:W-:Y:S02]  /*0530*/  UIADD3.X UR18, UR23, UR19, UR29, UP1, !UPT ;  /* 0x0000001317127290 */ /* 0x000fe40008ffe41d */
[----:B------:R-:W-:Y:S02]  /*0540*/  ULDC.64 UR20, c[0x0][0x308] ;  /* 0x0000c20000147ab9 */ /* 0x000fe40000000a00 */
        /* <DEDUP_REMOVED lines=19> */
[----:B---3--:R2:W3:Y:S01]  /*0680*/  @P1 R2UR UR5, R4 ;  /* 0x00000000040513c2 */ /* 0x0084e200000e0000 */
[----:B0-----:R-:W-:-:S05]  /*0690*/  MOV R2, RZ ;  /* 0x000000ff00027202 */ /* 0x001fca0000000f00 */
[----:B------:R-:W-:Y:S05]  /*06a0*/  @!P0 BRA `(.L_x_1247) ;  /* 0x0000386000008947 */ /* 0x000fea0003800000 */
[----:B------:R-:W0:Y:S01]  /*06b0*/  S2R R3, SR_TID.X ;  /* 0x0000000000037919 */ /* 0x000e220000002100 */
[----:B------:R-:W-:Y:S01]  /*06c0*/  MOV R2, RZ ;  /* 0x000000ff00027202 */ /* 0x000fe20000000f00 */
[----:B------:R-:W-:Y:S02]  /*06d0*/  ULDC UR21, c[0x0][0x174] ;  /* 0x00005d0000157ab9 */ /* 0x000fe40000000800 */
[----:B--2---:R-:W2:Y:S01]  /*06e0*/  S2R R4, SR_LANEID ;  /* 0x0000000000047919 */ /* 0x004ea20000000000 */
[----:B------:R-:W-:Y:S02]  /*06f0*/  UMOV UR18, UR26 ;  /* 0x0000001a00127c82 */ /* 0x000fe40008000000 */
[----:B------:R-:W-:Y:S02]  /*0700*/  UMOV UR19, UR24 ;  /* 0x0000001800137c82 */ /* 0x000fe40008000000 */
[----:B------:R-:W-:Y:S01]  /*0710*/  UMOV UR7, UR25 ;  /* 0x0000001900077c82 */ /* 0x000fe20008000000 */
[----:B0-----:R-:W-:Y:S01]  /*0720*/  SHF.R.S32.HI R0, RZ, 0x1f, R3 ;  /* 0x0000001fff007819 */ /* 0x001fe20000011403 */
[C---:B------:R-:W-:Y:S01]  /*0730*/  IMAD R6, R3.reuse, 0x28, RZ ;  /* 0x0000002803067824 */ /* 0x040fe200078e02ff */
[----:B------:R-:W-:-:S02]  /*0740*/  LEA.HI R5, R3, R3, RZ, 0x1e ;  /* 0x0000000303057211 */ /* 0x000fc400078ff0ff */
[----:B------:R-:W-:Y:S02]  /*0750*/  LEA.HI R7, R0, R3, RZ, 0x5 ;  /* 0x0000000300077211 */ /* 0x000fe400078f28ff */
[----:B------:R-:W-:Y:S02]  /*0760*/  MOV R0, RZ ;  /* 0x000000ff00007202 */ /* 0x000fe40000000f00 */
[----:B--2---:R-:W-:Y:S02]  /*0770*/  SHF.R.S32.HI R7, RZ, 0x5, R7 ;  /* 0x00000005ff077819 */ /* 0x004fe40000011407 */
.L_x_1265:
[----:B------:R-:W-:Y:S01]  /*0780*/  BAR.SYNC.DEFER_BLOCKING 0x0 ;  /* 0x0000000000007b1d */ /* 0x000fe20000010000 */
[----:B------:R-:W-:Y:S02]  /*0790*/  SHF.L.U32 R9, R3, 0x2, RZ ;  /* 0x0000000203097819 */ /* 0x000fe400000006ff */
[----:B------:R-:W-:Y:S02]  /*07a0*/  MOV R12, UR17 ;  /* 0x00000011000c7c02 */ /* 0x000fe40008000f00 */
[----:B------:R-:W-:Y:S02]  /*07b0*/  LOP3.LUT R9, R9, 0xffffff80, RZ, 0xc0, !PT ;  /* 0xffffff8009097812 */ /* 0x000fe400078ec0ff */
[----:B------:R-:W-:-:S02]  /*07c0*/  MOV R13, UR18 ;  /* 0x00000012000d7c02 */ /* 0x000fc40008000f00 */
[----:B------:R-:W-:-:S05]  /*07d0*/  LOP3.LUT R8, R9, 0x1f, R3, 0xf8, !PT ;  /* 0x0000001f09087812 */ /* 0x000fca00078ef803 */
[----:B------:R-:W-:-:S05]  /*07e0*/  IMAD.WIDE R12, R8, 0x10, R12 ;  /* 0x00000010080c7825 */ /* 0x000fca00078e020c */
[----:B------:R-:W2:Y:S04]  /*07f0*/  LDG.E.128 R16, [R12.64] ;  /* 0x0000001e0c107981 */ /* 0x000ea8000c1e1d00 */
[----:B------:R-:W4:Y:S04]  /*0800*/  LDG.E.128 R20, [R12.64+0x200] ;  /* 0x0002001e0c147981 */ /* 0x000f28000c1e1d00 */
[----:B------:R-:W5:Y:S04]  /*0810*/  LDG.E.128 R24, [R12.64+0x400] ;  /* 0x0004001e0c187981 */ /* 0x000f68000c1e1d00 */
[----:B---3--:R-:W3:Y:S01]  /*0820*/  LDG.E.128 R28, [R12.64+0x600] ;  /* 0x0006001e0c1c7981 */ /* 0x008ee2000c1e1d00 */
[----:B------:R-:W-:-:S02]  /*0830*/  IADD3 R11, R9, R4, RZ ;  /* 0x00000004090b7210 */ /* 0x000fc40007ffe0ff */
[----:B------:R-:W-:Y:S02]  /*0840*/  MOV R14, UR19 ;  /* 0x00000013000e7c02 */ /* 0x000fe40008000f00 */
[----:B------:R-:W-:Y:S01]  /*0850*/  MOV R15, UR7 ;  /* 0x00000007000f7c02 */ /* 0x000fe20008000f00 */
[----:B------:R-:W-:-:S04]  /*0860*/  IMAD R10, R4, 0x3, R11 ;  /* 0x00000003040a7824 */ /* 0x000fc800078e020b */
[----:B------:R-:W-:Y:S01]  /*0870*/  IMAD.WIDE R14, R8, 0x10, R14 ;  /* 0x00000010080e7825 */ /* 0x000fe200078e020e */
[----:B--2---:R0:W-:Y:S04]  /*0880*/  STS.128 [R11.X16], R16 ;  /* 0x000000100b007388 */ /* 0x0041e8000000cc00 */
[----:B----4-:R2:W-:Y:S04]  /*0890*/  STS.128 [R11.X16+0x200], R20 ;  /* 0x000200140b007388 */ /* 0x0105e8000000cc00 */
[----:B-----5:R4:W-:Y:S04]  /*08a0*/  STS.128 [R11.X16+0x400], R24 ;  /* 0x000400180b007388 */ /* 0x0209e8000000cc00 */
[----:B---3--:R3:W-:Y:S01]  /*08b0*/  STS.128 [R11.X16+0x600], R28 ;  /* 0x0006001c0b007388 */ /* 0x0087e2000000cc00 */
[----:B------:R-:W-:-:S06]  /*08c0*/  NOP ;  /* 0x0000000000007918 */ /* 0x000fcc0000000000 */
[----:B------:R-:W-:Y:S04]  /*08d0*/  LDS.128 R96, [R10.X16] ;  /* 0x000000000a607984 */ /* 0x000fe8000000cc00 */
[----:B------:R-:W-:Y:S04]  /*08e0*/  LDS.128 R92, [R10.X16+0x10] ;  /* 0x000010000a5c7984 */ /* 0x000fe8000000cc00 */
[----:B------:R-:W-:Y:S04]  /*08f0*/  LDS.128 R88, [R10.X16+0x20] ;  /* 0x000020000a587984 */ /* 0x000fe8000000cc00 */
[----:B------:R-:W-:Y:S04]  /*0900*/  LDS.128 R84, [R10.X16+0x30] ;  /* 0x000030000a547984 */ /* 0x000fe8000000cc00 */
[----:B------:R-:W-:Y:S06]  /*0910*/  BAR.SYNC.DEFER_BLOCKING 0x0 ;  /* 0x0000000000007b1d */ /* 0x000fec0000010000 */
[----:B0-----:R-:W5:Y:S04]  /*0920*/  LDG.E.128 R16, [R14.64] ;  /* 0x0000001e0e107981 */ /* 0x001f68000c1e1d00 */
[----:B--2---:R-:W2:Y:S04]  /*0930*/  LDG.E.128 R20, [R14.64+0x200] ;  /* 0x0002001e0e147981 */ /* 0x004ea8000c1e1d00 */
[----:B----4-:R-:W4:Y:S04]  /*0940*/  LDG.E.128 R24, [R14.64+0x400] ;  /* 0x0004001e0e187981 */ /* 0x010f28000c1e1d00 */
[----:B---3--:R-:W3:Y:S01]  /*0950*/  LDG.E.128 R28, [R14.64+0x600] ;  /* 0x0006001e0e1c7981 */ /* 0x008ee2000c1e1d00 */
[----:B------:R-:W-:-:S02]  /*0960*/  MOV R12, UR20 ;  /* 0x00000014000c7c02 */ /* 0x000fc40008000f00 */
[----:B------:R-:W-:-:S05]  /*0970*/  MOV R13, UR16 ;  /* 0x00000010000d7c02 */ /* 0x000fca0008000f00 */
[----:B------:R-:W-:Y:S01]  /*0980*/  IMAD.WIDE R12, R8, 0x10, R12 ;  /* 0x00000010080c7825 */ /* 0x000fe200078e020c */
[----:B-----5:R0:W-:Y:S04]  /*0990*/  STS.128 [R11.X16], R16 ;  /* 0x000000100b007388 */ /* 0x0201e8000000cc00 */
[----:B--2---:R2:W-:Y:S04]  /*09a0*/  STS.128 [R11.X16+0x200], R20 ;  /* 0x000200140b007388 */ /* 0x0045e8000000cc00 */
[----:B----4-:R4:W-:Y:S04]  /*09b0*/  STS.128 [R11.X16+0x400], R24 ;  /* 0x000400180b007388 */ /* 0x0109e8000000cc00 */
[----:B---3--:R3:W-:Y:S01]  /*09c0*/  STS.128 [R11.X16+0x600], R28 ;  /* 0x0006001c0b007388 */ /* 0x0087e2000000cc00 */
[----:B------:R-:W-:-:S06]  /*09d0*/  NOP ;  /* 0x0000000000007918 */ /* 0x000fcc0000000000 */
[----:B------:R-:W-:Y:S04]  /*09e0*/  LDS.128 R80, [R10.X16] ;  /* 0x000000000a507984 */ /* 0x000fe8000000cc00 */
[----:B------:R-:W-:Y:S04]  /*09f0*/  LDS.128 R76, [R10.X16+0x10] ;  /* 0x000010000a4c7984 */ /* 0x000fe8000000cc00 */
[----:B------:R-:W-:Y:S04]  /*0a00*/  LDS.128 R72, [R10.X16+0x20] ;  /* 0x000020000a487984 */ /* 0x000fe8000000cc00 */
[----:B------:R-:W-:Y:S04]  /*0a10*/  LDS.128 R68, [R10.X16+0x30] ;  /* 0x000030000a447984 */ /* 0x000fe8000000cc00 */
[----:B------:R-:W-:Y:S06]  /*0a20*/  BAR.SYNC.DEFER_BLOCKING 0x0 ;  /* 0x0000000000007b1d */ /* 0x000fec0000010000 */
[----:B0-----:R0:W5:Y:S04]  /*0a30*/  LDG.E.128 R16, [R12.64] ;  /* 0x0000001e0c107981 */ /* 0x001168000c1e1d00 */
[----:B--2---:R0:W2:Y:S04]  /*0a40*/  LDG.E.128 R20, [R12.64+0x200] ;  /* 0x0002001e0c147981 */ /* 0x0040a8000c1e1d00 */
[----:B----4-:R0:W4:Y:S04]  /*0a50*/  LDG.E.128 R24, [R12.64+0x400] ;  /* 0x0004001e0c187981 */ /* 0x010128000c1e1d00 */
[----:B---3--:R0:W3:Y:S01]  /*0a60*/  LDG.E.128 R28, [R12.64+0x600] ;  /* 0x0006001e0c1c7981 */ /* 0x0080e2000c1e1d00 */
[----:B------:R-:W-:Y:S01]  /*0a70*/  CS2R R50, SRZ ;  /* 0x0000000000327805 */ /* 0x000fe2000001ff00 */
[----:B------:R-:W-:Y:S01]  /*0a80*/  CS2R R48, SRZ ;  /* 0x0000000000307805 */ /* 0x000fe2000001ff00 */
[----:B------:R-:W-:Y:S01]  /*0a90*/  CS2R R46, SRZ ;  /* 0x00000000002e7805 */ /* 0x000fe2000001ff00 */
[----:B------:R-:W-:Y:S01]  /*0aa0*/  CS2R R44, SRZ ;  /* 0x00000000002c7805 */ /* 0x000fe2000001ff00 */
[----:B------:R-:W-:Y:S01]  /*0ab0*/  CS2R R42, SRZ ;  /* 0x00000000002a7805 */ /* 0x000fe2000001ff00 */
[----:B------:R-:W-:Y:S01]  /*0ac0*/  CS2R R40, SRZ ;  /* 0x0000000000287805 */ /* 0x000fe2000001ff00 */
[----:B------:R-:W-:Y:S01]  /*0ad0*/  CS2R R38, SRZ ;  /* 0x0000000000267805 */ /* 0x000fe2000001ff00 */
[----:B------:R-:W-:Y:S01]  /*0ae0*/  CS2R R36, SRZ ;  /* 0x0000000000247805 */ /* 0x000fe2000001ff00 */
[----:B0-----:R-:W-:-:S04]  /*0af0*/  MOV R12, c[0x0][0x16c] ;  /* 0x00005b00000c7a02 */ /* 0x001fc80000000f00 */
[----:B------:R-:W-:Y:S01]  /*0b00*/  ISETP.GE.AND P0, PT, R12, 0x1, PT ;  /* 0x000000010c00780c */ /* 0x000fe20003f06270 */
[----:B-----5:R-:W-:Y:S04]  /*0b10*/  STS.128 [R11.X16], R16 ;  /* 0x000000100b007388 */ /* 0x020fe8000000cc00 */
[----:B--2---:R-:W-:Y:S04]  /*0b20*/  STS.128 [R11.X16+0x200], R20 ;  /* 0x000200140b007388 */ /* 0x004fe8000000cc00 */
[----:B----4-:R-:W-:Y:S04]  /*0b30*/  STS.128 [R11.X16+0x400], R24 ;  /* 0x000400180b007388 */ /* 0x010fe8000000cc00 */
[----:B---3--:R-:W-:Y:S01]  /*0b40*/  STS.128 [R11.X16+0x600], R28 ;  /* 0x0006001c0b007388 */ /* 0x008fe2000000cc00 */
[----:B------:R-:W-:-:S06]  /*0b50*/  NOP ;  /* 0x0000000000007918 */ /* 0x000fcc0000000000 */
[----:B------:R-:W0:Y:S04]  /*0b60*/  LDS.128 R64, [R10.X16] ;  /* 0x000000000a407984 */ /* 0x000e28000000cc00 */
[----:B------:R-:W2:Y:S04]  /*0b70*/  LDS.128 R60, [R10.X16+0x10] ;  /* 0x000010000a3c7984 */ /* 0x000ea8000000cc00 */
[----:B------:R-:W3:Y:S04]  /*0b80*/  LDS.128 R56, [R10.X16+0x20] ;  /* 0x000020000a387984 */ /* 0x000ee8000000cc00 */
[----:B------:R-:W4:Y:S01]  /*0b90*/  LDS.128 R52, [R10.X16+0x30] ;  /* 0x000030000a347984 */ /* 0x000f22000000cc00 */
[----:B0-----:R-:W-:-:S02]  /*0ba0*/  FFMA.FTZ R0, R96, R64, R0 ;  /* 0x0000004060007223 */ /* 0x001fc40000010000 */
[----:B-1----:R-:W-:Y:S02]  /*0bb0*/  FMUL.FTZ R32, R64, UR4 ;  /* 0x0000000440207c20 */ /* 0x002fe40008410000 */
[----:B------:R-:W-:Y:S02]  /*0bc0*/  FFMA.FTZ R15, R97, R65, R0 ;  /* 0x00000041610f7223 */ /* 0x000fe40000010000 */
[----:B------:R-:W-:Y:S02]  /*0bd0*/  FMUL.FTZ R33, R65, UR4 ;  /* 0x0000000441217c20 */ /* 0x000fe40008410000 */
[----:B------:R-:W-:Y:S02]  /*0be0*/  FFMA.FTZ R0, R98, R66, R15 ;  /* 0x0000004262007223 */ /* 0x000fe4000001000f */
[----:B------:R-:W-:Y:S02]  /*0bf0*/  FMUL.FTZ R34, R66, UR4 ;  /* 0x0000000442227c20 */ /* 0x000fe40008410000 */
[----:B------:R-:W-:-:S02]  /*0c00*/  FFMA.FTZ R13, R99, R67, R0 ;  /* 0x00000043630d7223 */ /* 0x000fc40000010000 */
[----:B------:R-:W-:Y:S02]  /*0c10*/  FMUL.FTZ R35, R67, UR4 ;  /* 0x0000000443237c20 */ /* 0x000fe40008410000 */
[----:B--2---:R-:W-:Y:S02]  /*0c20*/  FFMA.FTZ R0, R92, R60, R13 ;  /* 0x0000003c5c007223 */ /* 0x004fe4000001000d */
[----:B------:R-:W-:Y:S02]  /*0c30*/  FMUL.FTZ R28, R60, UR4 ;  /* 0x000000043c1c7c20 */ /* 0x000fe40008410000 */
[----:B------:R-:W-:Y:S02]  /*0c40*/  FFMA.FTZ R13, R93, R61, R0 ;  /* 0x0000003d5d0d7223 */ /* 0x000fe40000010000 */
[----:B------:R-:W-:Y:S02]  /*0c50*/  FMUL.FTZ R29, R61, UR4 ;  /* 0x000000043d1d7c20 */ /* 0x000fe40008410000 */
[----:B------:R-:W-:-:S02]  /*0c60*/  FFMA.FTZ R0, R94, R62, R13 ;  /* 0x0000003e5e007223 */ /* 0x000fc4000001000d */
[----:B------:R-:W-:Y:S02]  /*0c70*/  FMUL.FTZ R30, R62, UR4 ;  /* 0x000000043e1e7c20 */ /* 0x000fe40008410000 */
[----:B------:R-:W-:Y:S02]  /*0c80*/  FFMA.FTZ R13, R95, R63, R0 ;  /* 0x0000003f5f0d7223 */ /* 0x000fe40000010000 */
[----:B------:R-:W-:Y:S02]  /*0c90*/  FMUL.FTZ R31, R63, UR4 ;  /* 0x000000043f1f7c20 */ /* 0x000fe40008410000 */
[----:B---3--:R-:W-:Y:S02]  /*0ca0*/  FFMA.FTZ R0, R88, R56, R13 ;  /* 0x0000003858007223 */ /* 0x008fe4000001000d */
[----:B------:R-:W-:Y:S02]  /*0cb0*/  FMUL.FTZ R24, R56, UR4 ;  /* 0x0000000438187c20 */ /* 0x000fe40008410000 */
[----:B------:R-:W-:-:S02]  /*0cc0*/  FFMA.FTZ R13, R89, R57, R0 ;  /* 0x00000039590d7223 */ /* 0x000fc40000010000 */
[----:B------:R-:W-:Y:S02]  /*0cd0*/  FMUL.FTZ R25, R57, UR4 ;  /* 0x0000000439197c20 */ /* 0x000fe40008410000 */
[----:B------:R-:W-:Y:S02]  /*0ce0*/  FFMA.FTZ R0, R90, R58, R13 ;  /* 0x0000003a5a007223 */ /* 0x000fe4000001000d */
[----:B------:R-:W-:Y:S02]  /*0cf0*/  FMUL.FTZ R26, R58, UR4 ;  /* 0x000000043a1a7c20 */ /* 0x000fe40008410000 */
[----:B------:R-:W-:Y:S02]  /*0d00*/  FFMA.FTZ R13, R91, R59, R0 ;  /* 0x0000003b5b0d7223 */ /* 0x000fe40000010000 */
[----:B------:R-:W-:Y:S02]  /*0d10*/  FMUL.FTZ R27, R59, UR4 ;  /* 0x000000043b1b7c20 */ /* 0x000fe40008410000 */
[----:B----4-:R-:W-:-:S02]  /*0d20*/  FFMA.FTZ R0, R84, R52, R13 ;  /* 0x0000003454007223 */ /* 0x010fc4000001000d */
[----:B------:R-:W-:Y:S02]  /*0d30*/  FMUL.FTZ R20, R52, UR4 ;  /* 0x0000000434147c20 */ /* 0x000fe40008410000 */
[----:B------:R-:W-:Y:S02]  /*0d40*/  FFMA.FTZ R13, R85, R53, R0 ;  /* 0x00000035550d7223 */ /* 0x000fe40000010000 */
[----:B------:R-:W-:Y:S02]  /*0d50*/  FMUL.FTZ R21, R53, UR4 ;  /* 0x0000000435157c20 */ /* 0x000fe40008410000 */
[----:B------:R-:W-:Y:S02]  /*0d60*/  FFMA.FTZ R0, R86, R54, R13 ;  /* 0x0000003656007223 */ /* 0x000fe4000001000d */
[----:B------:R-:W-:Y:S02]  /*0d70*/  FMUL.FTZ R22, R54, UR4 ;  /* 0x0000000436167c20 */ /* 0x000fe40008410000 */
[----:B------:R-:W-:-:S02]  /*0d80*/  FMUL.FTZ R23, R55, UR4 ;  /* 0x0000000437177c20 */ /* 0x000fc40008410000 */
[----:B------:R-:W-:Y:S01]  /*0d90*/  FFMA.FTZ R0, R87, R55, R0 ;  /* 0x0000003757007223 */ /* 0x000fe20000010000 */
[----:B------:R-:W-:Y:S06]  /*0da0*/  BAR.SYNC.DEFER_BLOCKING 0x0 ;  /* 0x0000000000007b1d */ /* 0x000fec0000010000 */
[----:B------:R-:W-:Y:S05]  /*0db0*/  @!P0 BRA `(.L_x_1248) ;  /* 0x00002ba000008947 */ /* 0x000fea0003800000 */
[----:B------:R-:W-:Y:S01]  /*0dc0*/  LOP3.LUT P0, RZ, R3, 0x1f, RZ, 0xc0, !PT ;  /* 0x0000001f03ff7812 */ /* 0x000fe2000780c0ff */
[----:B------:R-:W-:Y:S01]  /*0dd0*/  FADD.FTZ R13, R80, UR5 ;  /* 0x00000005500d7e21 */ /* 0x000fe20008010000 */
[----:B------:R-:W-:Y:S01]  /*0de0*/  MOV R10, UR21 ;  /* 0x00000015000a7c02 */ /* 0x000fe20008000f00 */
[----:B------:R-:W-:Y:S01]  /*0df0*/  FADD.FTZ R15, R82, UR5 ;  /* 0x00000005520f7e21 */ /* 0x000fe20008010000 */
[----:B------:R-:W-:Y:S01]  /*0e00*/  MOV R12, UR21 ;  /* 0x00000015000c7c02 */ /* 0x000fe20008000f00 */
[----:B------:R-:W-:Y:S01]  /*0e10*/  FADD.FTZ R17, R76, UR5 ;  /* 0x000000054c117e21 */ /* 0x000fe20008010000 */
[----:B------:R-:W-:Y:S01]  /*0e20*/  ISETP.GT.AND P1, PT, R10, 0x1, !P0 ;  /* 0x000000010a00780c */ /* 0x000fe20004724270 */
[----:B------:R-:W-:Y:S01]  /*0e30*/  FADD.FTZ R19, R78, UR5 ;  /* 0x000000054e137e21 */ /* 0x000fe20008010000 */
[----:B------:R-:W-:Y:S01]  /*0e40*/  ISETP.LT.AND P0, PT, R12, c[0x0][0x174], !P0 ;  /* 0x00005d000c007a0c */ /* 0x000fe20004701270 */
[----:B------:R-:W-:Y:S01]  /*0e50*/  FADD.FTZ R12, R81, UR5 ;  /* 0x00000005510c7e21 */ /* 0x000fe20008010000 */
[----:B------:R-:W-:Y:S01]  /*0e60*/  CS2R R50, SRZ ;  /* 0x0000000000327805 */ /* 0x000fe2000001ff00 */
[----:B------:R-:W-:Y:S01]  /*0e70*/  FMUL.FTZ R10, R96, R13 ;  /* 0x0000000d600a7220 */ /* 0x000fe20000410000 */
        /* <DEDUP_REMOVED lines=14> */
[----:B------:R-:W-:Y:S01]  /*0f60*/  UMOV UR6, URZ ;  /* 0x0000003f00067c82 */ /* 0x000fe20008000000 */
[----:B------:R-:W-:-:S02]  /*0f70*/  FADD.FTZ R107, R68, UR5 ;  /* 0x00000005446b7e21 */ /* 0x000fc40008010000 */
[----:B------:R-:W-:Y:S02]  /*0f80*/  FADD.FTZ R108, R69, UR5 ;  /* 0x00000005456c7e21 */ /* 0x000fe40008010000 */
[----:B------:R-:W-:Y:S02]  /*0f90*/  FADD.FTZ R109, R70, UR5 ;  /* 0x00000005466d7e21 */ /* 0x000fe40008010000 */
[----:B------:R-:W-:Y:S02]  /*0fa0*/  FADD.FTZ R110, R71, UR5 ;  /* 0x00000005476e7e21 */ /* 0x000fe40008010000 */
        /* <DEDUP_REMOVED lines=15> */
.L_x_1264:
[----:B------:R-:W-:Y:S02]  /*10a0*/  ULDC.64 UR26, c[0x0][0x180] ;  /* 0x00006000001a7ab9 */ /* 0x000fe40000000a00 */
[----:B------:R-:W-:-:S02]  /*10b0*/  UIMAD UR24, UR13, UR26, URZ ;  /* 0x0000001a0d1872a4 */ /* 0x000fc4000f8e023f */
[----:B------:R-:W-:Y:S02]  /*10c0*/  UIMAD.WIDE.U32 UR22, UR12, UR26, URZ ;  /* 0x0000001a0c1672a5 */ /* 0x000fe4000f8e003f */
[----:B------:R-:W-:Y:S02]  /*10d0*/  UIMAD UR24, UR12, UR27, UR24 ;  /* 0x0000001b0c1872a4 */ /* 0x000fe4000f8e0218 */
[----:B------:R-:W-:Y:S02]  /*10e0*/  USHF.R.S32.HI UR32, URZ, 0x1f, UR6 ;  /* 0x0000001f3f207899 */ /* 0x000fe40008011406 */
[----:B------:R-:W-:Y:S02]  /*10f0*/  ULDC.64 UR26, c[0x0][0x188] ;  /* 0x00006200001a7ab9 */ /* 0x000fe40000000a00 */
[----:B------:R-:W-:Y:S02]  /*1100*/  UIADD3 UR23, UR23, UR24, URZ ;  /* 0x0000001817177290 */ /* 0x000fe4000fffe03f */
[----:B------:R-:W-:-:S02]  /*1110*/  UIMAD UR24, UR32, UR26, URZ ;  /* 0x0000001a201872a4 */ /* 0x000fc4000f8e023f */
[----:B------:R-:W-:Y:S02]  /*1120*/  UIMAD.WIDE.U32 UR22, UR6, UR26, UR22 ;  /* 0x0000001a061672a5 */ /* 0x000fe4000f8e0016 */
[----:B------:R-:W-:Y:S02]  /*1130*/  UIMAD UR24, UR6, UR27, UR24 ;  /* 0x0000001b061872a4 */ /* 0x000fe4000f8e0218 */
[----:B------:R-:W-:Y:S02]  /*1140*/  ULDC.64 UR36, c[0x0][0x1b8] ;  /* 0x00006e0000247ab9 */ /* 0x000fe40000000a00 */
[----:B------:R-:W-:Y:S02]  /*1150*/  ULDC.64 UR26, c[0x0][0x220] ;  /* 0x00008800001a7ab9 */ /* 0x000fe40000000a00 */
[----:B------:R-:W-:Y:S02]  /*1160*/  UIADD3 UR24, UR23, UR24, URZ ;  /* 0x0000001817187290 */ /* 0x000fe4000fffe03f */
[----:B------:R-:W-:-:S02]  /*1170*/  ULEA UR23, UP0, UR22, UR26, 0x2 ;  /* 0x0000001a16177291 */ /* 0x000fc4000f80103f */
[----:B------:R-:W-:Y:S02]  /*1180*/  ULDC.64 UR38, c[0x0][0x230] ;  /* 0x00008c0000267ab9 */ /* 0x000fe40000000a00 */
[----:B------:R-:W-:Y:S02]  /*1190*/  ULEA.HI.X UR22, UR22, UR27, UR24, 0x2, UP0 ;  /* 0x0000001b16167291 */ /* 0x000fe400080f1418 */
[----:B------:R-:W-:Y:S01]  /*11a0*/  MOV R100, UR23 ;  /* 0x0000001700647c02 */ /* 0x000fe20008000f00 */
[----:B------:R-:W-:-:S03]  /*11b0*/  ULDC.64 UR26, c[0x0][0x198] ;  /* 0x00006600001a7ab9 */ /* 0x000fc60000000a00 */
[----:B------:R-:W-:-:S05]  /*11c0*/  MOV R101, UR22 ;  /* 0x0000001600657c02 */ /* 0x000fca0008000f00 */
[----:B------:R0:W2:Y:S01]  /*11d0*/  LDG.E R100, [R100.64] ;  /* 0x0000001e64647981 */ /* 0x0000a2000c1e1900 */
[----:B------:R-:W-:Y:S01]  /*11e0*/  UIMAD UR22, UR13, UR26, URZ ;  /* 0x0000001a0d1672a4 */ /* 0x000fe2000f8e023f */
[----:B------:R-:W-:Y:S01]  /*11f0*/  FADD.FTZ R151, R80, UR5 ;  /* 0x0000000550977e21 */ /* 0x000fe20008010000 */
[----:B------:R-:W-:Y:S01]  /*1200*/  UIMAD.WIDE.U32 UR24, UR12, UR26, URZ ;  /* 0x0000001a0c1872a5 */ /* 0x000fe2000f8e003f */
[C---:B------:R-:W-:Y:S01]  /*1210*/  ISETP.NE.AND P2, PT, R3.reuse, RZ, PT ;  /* 0x000000ff0300720c */ /* 0x040fe20003f45270 */
[----:B------:R-:W-:Y:S01]  /*1220*/  UIMAD UR22, UR12, UR27, UR22 ;  /* 0x0000001b0c1672a4 */ /* 0x000fe2000f8e0216 */
[----:B------:R-:W-:Y:S01]  /*1230*/  HFMA2.MMA R112, -RZ, RZ, 0, 1.52587890625e-05 ;  /* 0x00000100ff707435 */ /* 0x000fe200000001ff */
[----:B------:R-:W-:Y:S01]  /*1240*/  UIMAD UR29, UR13, UR36, URZ ;  /* 0x000000240d1d72a4 */ /* 0x000fe2000f8e023f */
[----:B------:R-:W-:Y:S01]  /*1250*/  IADD3 R102, R3, 0x200, RZ ;  /* 0x0000020003667810 */ /* 0x000fe20007ffe0ff */
[----:B------:R-:W-:Y:S01]  /*1260*/  ULDC.64 UR26, c[0x0][0x1a0] ;  /* 0x00006800001a7ab9 */ /* 0x000fe20000000a00 */
[----:B------:R-:W-:Y:S01]  /*1270*/  MOV R103, UR21 ;  /* 0x0000001500677c02 */ /* 0x000fe20008000f00 */
[----:B------:R-:W-:Y:S01]  /*1280*/  UIMAD UR28, UR32, UR26, URZ ;  /* 0x0000001a201c72a4 */ /* 0x000fe2000f8e023f */
[----:B------:R-:W-:Y:S01]  /*1290*/  MOV R114, c[0x0][0x16c] ;  /* 0x00005b0000727a02 */ /* 0x000fe20000000f00 */
[----:B------:R-:W-:Y:S01]  /*12a0*/  UIADD3 UR25, UR25, UR22, URZ ;  /* 0x0000001619197290 */ /* 0x000fe2000fffe03f */
[----:B------:R-:W-:Y:S01]  /*12b0*/  @P1 IADD3 R103, R103, -0x2, RZ ;  /* 0xfffffffe67671810 */ /* 0x000fe20007ffe0ff */
[----:B------:R-:W-:-:S02]  /*12c0*/  UIMAD.WIDE.U32 UR22, UR12, UR36, URZ ;  /* 0x000000240c1672a5 */ /* 0x000fc4000f8e003f */
[----:B------:R-:W-:Y:S02]  /*12d0*/  UIMAD UR37, UR12, UR37, UR29 ;  /* 0x000000250c2572a4 */ /* 0x000fe4000f8e021d */
[----:B------:R-:W-:Y:S01]  /*12e0*/  UIMAD UR35, UR6, UR27, UR28 ;  /* 0x0000001b062372a4 */ /* 0x000fe2000f8e021c */
[----:B------:R-:W-:Y:S01]  /*12f0*/  @P1 IMAD R103, R103, R114, UR6 ;  /* 0x0000000667671e24 */ /* 0x000fe2000f8e0272 */
[----:B------:R-:W-:Y:S02]  /*1300*/  UIMAD.WIDE.U32 UR24, UR6, UR26, UR24 ;  /* 0x0000001a061872a5 */ /* 0x000fe4000f8e0018 */
[----:B------:R-:W-:Y:S02]  /*1310*/  ULDC.64 UR28, c[0x0][0x1c0] ;  /* 0x00007000001c7ab9 */ /* 0x000fe40000000a00 */
[----:B------:R-:W-:Y:S02]  /*1320*/  UIMAD UR32, UR32, UR28, URZ ;  /* 0x0000001c202072a4 */ /* 0x000fe4000f8e023f */
[----:B------:R-:W-:-:S02]  /*1330*/  UIADD3 UR23, UR23, UR37, URZ ;  /* 0x0000002517177290 */ /* 0x000fc4000fffe03f */
[----:B------:R-:W-:Y:S02]  /*1340*/  ULDC.64 UR26, c[0x0][0x228] ;  /* 0x00008a00001a7ab9 */ /* 0x000fe40000000a00 */
[----:B------:R-:W-:Y:S02]  /*1350*/  UIADD3 UR25, UR25, UR35, URZ ;  /* 0x0000002319197290 */ /* 0x000fe4000fffe03f */
[----:B------:R-:W-:Y:S02]  /*1360*/  ULEA UR26, UP0, UR24, UR26, 0x2 ;  /* 0x0000001a181a7291 */ /* 0x000fe4000f80103f */
[----:B------:R-:W-:Y:S02]  /*1370*/  UIMAD UR32, UR6, UR29, UR32 ;  /* 0x0000001d062072a4 */ /* 0x000fe4000f8e0220 */
[----:B------:R-:W-:Y:S02]  /*1380*/  UIMAD.WIDE.U32 UR28, UR6, UR28, UR22 ;  /* 0x0000001c061c72a5 */ /* 0x000fe4000f8e0016 */
[----:B------:R-:W-:-:S02]  /*1390*/  ULEA.HI.X UR27, UR24, UR27, UR25, 0x2, UP0 ;  /* 0x0000001b181b7291 */ /* 0x000fc400080f1419 */
[----:B------:R-:W-:Y:S02]  /*13a0*/  UIADD3 UR25, UR29, UR32, URZ ;  /* 0x000000201d197290 */ /* 0x000fe4000fffe03f */
[----:B------:R-:W-:Y:S02]  /*13b0*/  ULEA UR24, UP0, UR28, UR38, 0x2 ;  /* 0x000000261c187291 */ /* 0x000fe4000f80103f */
[----:B0-----:R-:W-:Y:S01]  /*13c0*/  MOV R101, UR27 ;  /* 0x0000001b00657c02 */ /* 0x001fe20008000f00 */
[----:B------:R-:W-:Y:S02]  /*13d0*/  UIADD3 UR22, UR21, -0x1, URZ ;  /* 0xffffffff15167890 */ /* 0x000fe4000fffe03f */
[----:B------:R-:W-:Y:S01]  /*13e0*/  ULEA.HI.X UR28, UR28, UR39, UR25, 0x2, UP0 ;  /* 0x000000271c1c7291 */ /* 0x000fe200080f1419 */
[----:B------:R-:W-:Y:S01]  /*13f0*/  MOV R122, UR24 ;  /* 0x00000018007a7c02 */ /* 0x000fe20008000f00 */
[----:B------:R-:W-:-:S04]  /*1400*/  ULEA.HI UR23, UR22, UR22, URZ, 0x1 ;  /* 0x0000001616177291 */ /* 0x000fc8000f8f083f */
[----:B------:R-:W-:Y:S01]  /*1410*/  MOV R123, UR28 ;  /* 0x0000001c007b7c02 */ /* 0x000fe20008000f00 */
[----:B------:R-:W-:-:S04]  /*1420*/  ULOP3.LUT UR23, UR23, 0xfffffe, URZ, 0xc0, !UPT ;  /* 0x00fffffe17177892 */ /* 0x000fc8000f8ec03f */
[----:B------:R0:W3:Y:S01]  /*1430*/  LDG.E R122, [R122.64] ;  /* 0x0000001e7a7a7981 */ /* 0x0000e2000c1e1900 */
[----:B------:R-:W-:-:S06]  /*1440*/  UIADD3 UR23, UR22, -UR23, URZ ;  /* 0x8000001716177290 */ /* 0x000fcc000fffe03f */
[----:B------:R-:W-:-:S05]  /*1450*/  MOV R111, UR23 ;  /* 0x00000017006f7c02 */ /* 0x000fca0008000f00 */
[----:B------:R-:W-:-:S05]  /*1460*/  @!P2 IMAD R102, R111, R112, UR6 ;  /* 0x000000066f66ae24 */ /* 0x000fca000f8e0270 */
[----:B------:R-:W-:Y:S01]  /*1470*/  SHF.L.U32 R112, R102, 0x2, RZ ;  /* 0x0000000266707819 */ /* 0x000fe200000006ff */
[----:B--2---:R1:W2:Y:S02]  /*1480*/  R2UR UR36, R100 ;  /* 0x00000000642473c2 */ /* 0x0042a400000e0000 */
[----:B-1----:R-:W-:-:S05]  /*1490*/  MOV R100, UR26 ;  /* 0x0000001a00647c02 */ /* 0x002fca0008000f00 */
[----:B------:R1:W3:Y:S01]  /*14a0*/  LDG.E R121, [R100.64] ;  /* 0x0000001e64797981 */ /* 0x0002e2000c1e1900 */
[----:B--2---:R-:W-:-:S05]  /*14b0*/  MOV R120, UR36 ;  /* 0x0000002400787c02 */ /* 0x004fca0008000f00 */
[----:B------:R-:W-:-:S04]  /*14c0*/  FMUL.FTZ R120, R120, 1.4426950216293334961 ;  /* 0x3fb8aa3b78787820 */ /* 0x000fc80000410000 */
[----:B------:R-:W-:-:S06]  /*14d0*/  FMUL.FTZ R151, R151, R120 ;  /* 0x0000007897977220 */ /* 0x000fcc0000410000 */
[----:B------:R-:W2:Y:S01]  /*14e0*/  MUFU.EX2 R151, R151 ;  /* 0x0000009700977308 */ /* 0x000ea20000000800 */
[----:B------:R-:W-:Y:S01]  /*14f0*/  HFMA2.MMA R114, -RZ, RZ, 0, 4.76837158203125e-07 ;  /* 0x00000008ff727435 */ /* 0x000fe200000001ff */
[----:B------:R-:W-:Y:S01]  /*1500*/  FADD.FTZ R111, R81, UR5 ;  /* 0x00000005516f7e21 */ /* 0x000fe20008010000 */
[----:B--2---:R2:W-:Y:S03]  /*1510*/  STS [R112+0x2b60], R151 ;  /* 0x002b609770007388 */ /* 0x0045e60000000800 */
[----:B------:R-:W-:Y:S01]  /*1520*/  FMUL.FTZ R130, R111, R120 ;  /* 0x000000786f827220 */ /* 0x000fe20000410000 */
[----:B------:R-:W-:Y:S01]  /*1530*/  HFMA2.MMA R118, -RZ, RZ, 1.875, 0 ;  /* 0x3f800000ff767435 */ /* 0x000fe200000001ff */
[----:B------:R-:W-:Y:S01]  /*1540*/  FADD.FTZ R131, R82, UR5 ;  /* 0x0000000552837e21 */ /* 0x000fe20008010000 */
[----:B------:R-:W-:Y:S01]  /*1550*/  MOV R119, RZ ;  /* 0x000000ff00777202 */ /* 0x000fe20000000f00 */
[----:B-1----:R-:W-:-:S02]  /*1560*/  FADD.FTZ R101, R83, UR5 ;  /* 0x0000000553657e21 */ /* 0x002fc40008010000 */
[----:B------:R-:W-:Y:S01]  /*1570*/  FMUL.FTZ R131, R131, R120 ;  /* 0x0000007883837220 */ /* 0x000fe20000410000 */
[----:B------:R-:W1:Y:S01]  /*1580*/  MUFU.EX2 R130, R130 ;  /* 0x0000008200827308 */ /* 0x000e620000000800 */
[----:B------:R-:W-:Y:S01]  /*1590*/  @P1 IMAD.WIDE R102, R103, R114, UR10 ;  /* 0x0000000a67661e25 */ /* 0x000fe2000f8e0272 */
[----:B------:R-:W-:Y:S03]  /*15a0*/  BAR.SYNC.DEFER_BLOCKING 0x0 ;  /* 0x0000000000007b1d */ /* 0x000fe60000010000 */
[-C--:B------:R-:W-:Y:S02]  /*15b0*/  FMUL.FTZ R101, R101, R120.reuse ;  /* 0x0000007865657220 */ /* 0x080fe40000410000 */
[----:B------:R-:W-:Y:S01]  /*15c0*/  FADD.FTZ R111, R76, UR5 ;  /* 0x000000054c6f7e21 */ /* 0x000fe20008010000 */
[----:B------:R-:W4:Y:S03]  /*15d0*/  MUFU.EX2 R131, R131 ;  /* 0x0000008300837308 */ /* 0x000f260000000800 */
[----:B------:R-:W-:-:S02]  /*15e0*/  FMUL.FTZ R100, R111, R120 ;  /* 0x000000786f647220 */ /* 0x000fc40000410000 */
[----:B------:R-:W-:-:S03]  /*15f0*/  FADD.FTZ R111, R78, UR5 ;  /* 0x000000054e6f7e21 */ /* 0x000fc60008010000 */
[----:B------:R-:W0:Y:S01]  /*1600*/  MUFU.EX2 R101, R101 ;  /* 0x0000006500657308 */ /* 0x000e220000000800 */
[----:B------:R0:W5:Y:S07]  /*1610*/  @P1 LDG.E.64 R118, [R102.64] ;  /* 0x0000001e66761981 */ /* 0x00016e000c1e1b00 */
[----:B------:R-:W1:Y:S01]  /*1620*/  MUFU.EX2 R100, R100 ;  /* 0x0000006400647308 */ /* 0x000e620000000800 */
[----:B0-----:R-:W-:-:S04]  /*1630*/  FADD.FTZ R103, R77, UR5 ;  /* 0x000000054d677e21 */ /* 0x001fc80008010000 */
[-C--:B------:R-:W-:Y:S02]  /*1640*/  FMUL.FTZ R103, R103, R120.reuse ;  /* 0x0000007867677220 */ /* 0x080fe40000410000 */
[----:B------:R-:W-:Y:S02]  /*1650*/  FMUL.FTZ R102, R111, R120 ;  /* 0x000000786f667220 */ /* 0x000fe40000410000 */
[----:B------:R-:W-:Y:S02]  /*1660*/  FADD.FTZ R111, R79, UR5 ;  /* 0x000000054f6f7e21 */ /* 0x000fe40008010000 */
[----:B------:R-:W0:Y:S01]  /*1670*/  MUFU.EX2 R103, R103 ;  /* 0x0000006700677308 */ /* 0x000e220000000800 */
[-C--:B-1----:R-:W-:Y:S02]  /*1680*/  FMUL.FTZ R124, R151, R130.reuse ;  /* 0x00000082977c7220 */ /* 0x082fe40000410000 */
[----:B------:R-:W-:Y:S02]  /*1690*/  FFMA.FTZ R116, R10, R130, R13 ;  /* 0x000000820a747223 */ /* 0x000fe4000001000d */
[----:B------:R-:W-:-:S02]  /*16a0*/  FADD.FTZ R113, R72, UR5 ;  /* 0x0000000548717e21 */ /* 0x000fc40008010000 */
[----:B------:R-:W-:Y:S01]  /*16b0*/  FMUL.FTZ R111, R111, R120 ;  /* 0x000000786f6f7220 */ /* 0x000fe20000410000 */
[----:B------:R-:W1:Y:S01]  /*16c0*/  MUFU.EX2 R102, R102 ;  /* 0x0000006600667308 */ /* 0x000e620000000800 */
[C---:B----4-:R-:W-:Y:S02]  /*16d0*/  FMUL.FTZ R124, R131.reuse, R124 ;  /* 0x0000007c837c7220 */ /* 0x050fe40000410000 */
[----:B------:R-:W-:Y:S02]  /*16e0*/  FFMA.FTZ R116, R131, R116, R12 ;  /* 0x0000007483747223 */ /* 0x000fe4000001000c */
[----:B--2---:R-:W-:Y:S01]  /*16f0*/  FMUL.FTZ R112, R113, R120 ;  /* 0x0000007871707220 */ /* 0x004fe20000410000 */
[----:B------:R-:W-:Y:S01]  /*1700*/  ISETP.NE.AND P3, PT, R3, 0x7f, PT ;  /* 0x0000007f0300780c */ /* 0x000fe20003f65270 */
[----:B------:R-:W-:Y:S01]  /*1710*/  FADD.FTZ R113, R73, UR5 ;  /* 0x0000000549717e21 */ /* 0x000fe20008010000 */
[----:B------:R-:W2:Y:S01]  /*1720*/  MUFU.EX2 R111, R111 ;  /* 0x0000006f006f7308 */ /* 0x000ea20000000800 */
[----:B------:R-:W-:-:S02]  /*1730*/  FMUL.FTZ R117, R101, R124 ;  /* 0x0000007c65757220 */ /* 0x000fc40000410000 */
[----:B------:R-:W-:Y:S02]  /*1740*/  FFMA.FTZ R123, R101, R116, R14 ;  /* 0x00000074657b7223 */ /* 0x000fe4000001000e */
[----:B------:R-:W-:Y:S02]  /*1750*/  FADD.FTZ R115, R74, UR5 ;  /* 0x000000054a737e21 */ /* 0x000fe40008010000 */
[----:B------:R-:W-:Y:S01]  /*1760*/  FMUL.FTZ R113, R113, R120 ;  /* 0x0000007871717220 */ /* 0x000fe20000410000 */
[----:B------:R-:W4:Y:S01]  /*1770*/  MUFU.EX2 R112, R112 ;  /* 0x0000007000707308 */ /* 0x000f220000000800 */
[----:B------:R-:W-:Y:S02]  /*1780*/  FADD.FTZ R125, R68, UR5 ;  /* 0x00000005447d7e21 */ /* 0x000fe40008010000 */
[C---:B------:R-:W-:Y:S01]  /*1790*/  FMUL.FTZ R124, R100.reuse, R117 ;  /* 0x00000075647c7220 */ /* 0x040fe20000410000 */
[----:B------:R0:W3:Y:S01]  /*17a0*/  @P3 LDS R132, [R3.X4+0x3364] ;  /* 0x0033640003843984 */ /* 0x0000e20000004800 */
[----:B------:R-:W-:-:S02]  /*17b0*/  FFMA.FTZ R123, R100, R123, R15 ;  /* 0x0000007b647b7223 */ /* 0x000fc4000001000f */
[-C--:B------:R-:W-:Y:S02]  /*17c0*/  FMUL.FTZ R114, R115, R120.reuse ;  /* 0x0000007873727220 */ /* 0x080fe40000410000 */
[----:B------:R-:W-:Y:S01]  /*17d0*/  FADD.FTZ R115, R75, UR5 ;  /* 0x000000054b737e21 */ /* 0x000fe20008010000 */
[----:B------:R-:W4:Y:S01]  /*17e0*/  MUFU.EX2 R113, R113 ;  /* 0x0000007100717308 */ /* 0x000f220000000800 */
[----:B------:R-:W-:Y:S02]  /*17f0*/  FMUL.FTZ R116, R125, R120 ;  /* 0x000000787d747220 */ /* 0x000fe40000410000 */
[C---:B0-----:R-:W-:Y:S02]  /*1800*/  FMUL.FTZ R125, R103.reuse, R124 ;  /* 0x0000007c677d7220 */ /* 0x041fe40000410000 */
[----:B------:R-:W-:Y:S02]  /*1810*/  FFMA.FTZ R123, R103, R123, R16 ;  /* 0x0000007b677b7223 */ /* 0x000fe40000010010 */
[----:B------:R-:W-:Y:S01]  /*1820*/  FMUL.FTZ R115, R115, R120 ;  /* 0x0000007873737220 */ /* 0x000fe20000410000 */
[----:B------:R-:W0:Y:S01]  /*1830*/  MUFU.EX2 R114, R114 ;  /* 0x0000007200727308 */ /* 0x000e220000000800 */
[----:B-1----:R-:W-:-:S02]  /*1840*/  FMUL.FTZ R124, R102, R125 ;  /* 0x0000007d667c7220 */ /* 0x002fc40000410000 */
[----:B------:R-:W-:Y:S02]  /*1850*/  FFMA.FTZ R123, R102, R123, R17 ;  /* 0x0000007b667b7223 */ /* 0x000fe40000010011 */
[----:B------:R-:W-:Y:S02]  /*1860*/  FADD.FTZ R117, R69, UR5 ;  /* 0x0000000545757e21 */ /* 0x000fe40008010000 */
[C---:B--2---:R-:W-:Y:S01]  /*1870*/  FMUL.FTZ R125, R111.reuse, R124 ;  /* 0x0000007c6f7d7220 */ /* 0x044fe20000410000 */
[----:B------:R-:W1:Y:S01]  /*1880*/  MUFU.EX2 R115, R115 ;  /* 0x0000007300737308 */ /* 0x000e620000000800 */
[----:B------:R-:W-:Y:S02]  /*1890*/  FFMA.FTZ R123, R111, R123, R18 ;  /* 0x0000007b6f7b7223 */ /* 0x000fe40000010012 */
[----:B------:R-:W-:Y:S02]  /*18a0*/  FMUL.FTZ R117, R117, R120 ;  /* 0x0000007875757220 */ /* 0x000fe40000410000 */
[----:B------:R-:W-:-:S02]  /*18b0*/  FADD.FTZ R127, R70, UR5 ;  /* 0x00000005467f7e21 */ /* 0x000fc40008010000 */
[C---:B----4-:R-:W-:Y:S01]  /*18c0*/  FMUL.FTZ R124, R112.reuse, R125 ;  /* 0x0000007d707c7220 */ /* 0x050fe20000410000 */
[----:B------:R-:W2:Y:S01]  /*18d0*/  MUFU.EX2 R116, R116 ;  /* 0x0000007400747308 */ /* 0x000ea20000000800 */
[----:B------:R-:W-:Y:S02]  /*18e0*/  FFMA.FTZ R123, R112, R123, R19 ;  /* 0x0000007b707b7223 */ /* 0x000fe40000010013 */
[----:B------:R-:W-:Y:S02]  /*18f0*/  FMUL.FTZ R128, R127, R120 ;  /* 0x000000787f807220 */ /* 0x000fe40000410000 */
[----:B------:R-:W-:Y:S02]  /*1900*/  FADD.FTZ R129, R71, UR5 ;  /* 0x0000000547817e21 */ /* 0x000fe40008010000 */
[C---:B------:R-:W-:Y:S01]  /*1910*/  FMUL.FTZ R125, R113.reuse, R124 ;  /* 0x0000007c717d7220 */ /* 0x040fe20000410000 */
[----:B------:R-:W4:Y:S01]  /*1920*/  MUFU.EX2 R117, R117 ;  /* 0x0000007500757308 */ /* 0x000f220000000800 */
[----:B------:R-:W-:-:S02]  /*1930*/  FFMA.FTZ R123, R113, R123, R104 ;  /* 0x0000007b717b7223 */ /* 0x000fc40000010068 */
[----:B------:R-:W-:Y:S02]  /*1940*/  FMUL.FTZ R129, R129, R120 ;  /* 0x0000007881817220 */ /* 0x000fe40000410000 */
[C---:B0-----:R-:W-:Y:S02]  /*1950*/  FMUL.FTZ R120, R114.reuse, R125 ;  /* 0x0000007d72787220 */ /* 0x041fe40000410000 */
[----:B------:R-:W-:Y:S01]  /*1960*/  FFMA.FTZ R123, R114, R123, R105 ;  /* 0x0000007b727b7223 */ /* 0x000fe20000010069 */
[----:B------:R-:W0:Y:S01]  /*1970*/  MUFU.EX2 R128, R128 ;  /* 0x0000008000807308 */ /* 0x000e220000000800 */
[C---:B-1----:R-:W-:Y:S02]  /*1980*/  FMUL.FTZ R125, R115.reuse, R120 ;  /* 0x00000078737d7220 */ /* 0x042fe40000410000 */
[----:B------:R-:W-:-:S05]  /*1990*/  FFMA.FTZ R123, R115, R123, R106 ;  /* 0x0000007b737b7223 */ /* 0x000fca000001006a */
[----:B------:R-:W1:Y:S01]  /*19a0*/  MUFU.EX2 R129, R129 ;  /* 0x0000008100817308 */ /* 0x000e620000000800 */
[C---:B--2---:R-:W-:Y:S02]  /*19b0*/  FMUL.FTZ R120, R116.reuse, R125 ;  /* 0x0000007d74787220 */ /* 0x044fe40000410000 */
[----:B------:R-:W-:Y:S02]  /*19c0*/  FFMA.FTZ R123, R116, R123, R107 ;  /* 0x0000007b747b7223 */ /* 0x000fe4000001006b */
[C---:B----4-:R-:W-:Y:S02]  /*19d0*/  FMUL.FTZ R125, R117.reuse, R120 ;  /* 0x00000078757d7220 */ /* 0x050fe40000410000 */
[----:B------:R-:W-:Y:S01]  /*19e0*/  FFMA.FTZ R123, R117, R123, R108 ;  /* 0x0000007b757b7223 */ /* 0x000fe2000001006c */
[----:B------:R-:W-:Y:S01]  /*19f0*/  BSSY B0, `(.L_x_1249) ;  /* 0x0000011000007945 */ /* 0x000fe20003800000 */
[C---:B0-----:R-:W-:Y:S02]  /*1a00*/  FMUL.FTZ R120, R128.reuse, R125 ;  /* 0x0000007d80787220 */ /* 0x041fe40000410000 */
[----:B------:R-:W-:-:S02]  /*1a10*/  FFMA.FTZ R123, R128, R123, R109 ;  /* 0x0000007b807b7223 */ /* 0x000fc4000001006d */
[----:B-1----:R-:W-:Y:S02]  /*1a20*/  FMUL.FTZ R120, R129, R120 ;  /* 0x0000007881787220 */ /* 0x002fe40000410000 */
[----:B---3--:R-:W-:Y:S02]  /*1a30*/  FMUL.FTZ R122, R121, R122 ;  /* 0x0000007a797a7220 */ /* 0x008fe40000410000 */
[----:B------:R-:W-:Y:S01]  /*1a40*/  FFMA.FTZ R121, R129, R123, R110 ;  /* 0x0000007b81797223 */ /* 0x000fe2000001006e */
[----:B------:R-:W-:Y:S05]  /*1a50*/  @P3 BRA `(.L_x_1250) ;  /* 0x000000a000003947 */ /* 0x000fea0003800000 */
[----:B------:R-:W-:Y:S01]  /*1a60*/  ULDC UR22, c[0x0][0x174] ;  /* 0x00005d0000167ab9 */ /* 0x000fe20000000800 */
[----:B------:R-:W-:Y:S01]  /*1a70*/  MOV R132, 0x3f800000 ;  /* 0x3f80000000847802 */ /* 0x000fe20000000f00 */
[----:B------:R-:W-:-:S06]  /*1a80*/  UISETP.NE.AND UP0, UPT, UR21, UR22, UPT ;  /* 0x000000161500728c */ /* 0x000fcc000bf05270 */
[----:B------:R-:W-:-:S05]  /*1a90*/  PLOP3.LUT P3, PT, PT, PT, UP0, 0x80, 0x0 ;  /* 0x000000000000781c */ /* 0x000fca0003f6f008 */
[----:B------:R-:W-:-:S04]  /*1aa0*/  @UP0 ULEA.HI UR22, UR21, UR21, URZ, 0x1 ;  /* 0x0000001515160291 */ /* 0x000fc8000f8f083f */
[----:B------:R-:W-:-:S04]  /*1ab0*/  @UP0 ULOP3.LUT UR22, UR22, 0xfffffe, URZ, 0xc0, !UPT ;  /* 0x00fffffe16160892 */ /* 0x000fc8000f8ec03f */
[----:B------:R-:W-:-:S04]  /*1ac0*/  @UP0 UIADD3 UR22, -UR22, UR21, URZ ;  /* 0x0000001516160290 */ /* 0x000fc8000fffe13f */
[----:B------:R-:W-:-:S06]  /*1ad0*/  @UP0 ULEA UR22, UR22, UR6, 0x8 ;  /* 0x0000000616160291 */ /* 0x000fcc000f8e403f */
[----:B------:R-:W-:-:S05]  /*1ae0*/  MOV R123, UR22 ;  /* 0x00000016007b7c02 */ /* 0x000fca0008000f00 */
[----:B------:R0:W1:Y:S02]  /*1af0*/  @P3 LDS R132, [R123.X4+0x2b60] ;  /* 0x002b60007b843984 */ /* 0x0000640000004800 */
.L_x_1250:
[----:B------:R-:W-:Y:S05]  /*1b00*/  BSYNC B0 ;  /* 0x0000000000007941 */ /* 0x000fea0003800000 */
.L_x_1249:
        /* <DEDUP_REMOVED lines=21> */
[----:B--2---:R-:W-:Y:S04]  /*1c60*/  LDS.64 R120, [R6+0x2150] ;  /* 0x0021500006787984 */ /* 0x004fe80000000a00 */
        /* <DEDUP_REMOVED lines=11> */
.L_x_1273:
        /* <DEDUP_REMOVED lines=20> */
[----:B------:R-:W-:Y:S01]  /*1e60*/  MOV R122, R127 ;  /* 0x0000007f007a7202 */ /* 0x000fe20000000f00 */
[----:B------:R0:W2:Y:S01]  /*1e70*/  SHFL.UP PT, R121, R127, 0x10, RZ ;  /* 0x060000007f797989 */ /* 0x0000a200000e00ff */
[----:B------:R-:W-:-:S03]  /*1e80*/  MOV R123, R126 ;  /* 0x0000007e007b7202 */ /* 0x000fc60000000f00 */
[----:B------:R0:W3:Y:S04]  /*1e90*/  SHFL.UP PT, R124, R126, 0x10, RZ ;  /* 0x060000007e7c7989 */ /* 0x0000e800000e00ff */
.L_x_1274:
[----:B------:R-:W-:Y:S02]  /*1ea0*/  ISETP.GE.AND P3, PT, R4, 0x10, PT ;  /* 0x000000100400780c */ /* 0x000fe40003f66270 */
[----:B------:R-:W-:-:S11]  /*1eb0*/  MOV R149, R123 ;  /* 0x0000007b00957202 */ /* 0x000fd60000000f00 */
[-C--:B--2---:R-:W-:Y:S02]  /*1ec0*/  @P3 FFMA.FTZ R122, R121, R149.reuse, R122 ;  /* 0x00000095797a3223 */ /* 0x084fe4000001007a */
[----:B---3--:R-:W-:Y:S01]  /*1ed0*/  @P3 FMUL.FTZ R149, R124, R149 ;  /* 0x000000957c953220 */ /* 0x008fe20000410000 */
[----:B------:R-:W-:Y:S05]  /*1ee0*/  BRA.CONV ~URZ, `(.L_x_1255) ;  /* 0x000000637f007947 */ /* 0x000fea000b800000 */
[----:B------:R-:W-:Y:S01]  /*1ef0*/  HFMA2.MMA R157, -RZ, RZ, 0, 1.847743988037109375e-06 ;  /* 0x0000001fff9d7435 */ /* 0x000fe200000001ff */
[----:B0-----:R-:W-:Y:S02]  /*1f00*/  MOV R126, R149 ;  /* 0x00000095007e7202 */ /* 0x001fe40000000f00 */
[----:B------:R-:W-:Y:S02]  /*1f10*/  MOV R127, 0x1f ;  /* 0x0000001f007f7802 */ /* 0x000fe40000000f00 */
[----:B------:R-:W-:Y:S02]  /*1f20*/  MOV R125, 0xffffffff ;  /* 0xffffffff007d7802 */ /* 0x000fe40000000f00 */
[----:B------:R-:W-:-:S02]  /*1f30*/  MOV R120, 0x1f50 ;  /* 0x00001f5000787802 */ /* 0x000fc40000000f00 */
[----:B-1---5:R-:W-:Y:S05]  /*1f40*/  CALL.REL.NOINC `($__internal_49_$__cuda_sm70_shflsync_idx_p) ;  /* 0x000038e000007944 */ /* 0x022fea0003c00000 */
.L_x_1255:
[----:B------:R-:W-:Y:S05]  /*1f50*/  BRA.CONV ~URZ, `(.L_x_1256) ;  /* 0x000000637f007947 */ /* 0x000fea000b800000 */
[----:B0-----:R-:W-:Y:S01]  /*1f60*/  HFMA2.MMA R157, -RZ, RZ, 0, 1.847743988037109375e-06 ;  /* 0x0000001fff9d7435 */ /* 0x001fe200000001ff */
[----:B------:R-:W-:-:S02]  /*1f70*/  MOV R126, R122 ;  /* 0x0000007a007e7202 */ /* 0x000fc40000000f00 */
[----:B------:R-:W-:Y:S02]  /*1f80*/  MOV R127, 0x1f ;  /* 0x0000001f007f7802 */ /* 0x000fe40000000f00 */
[----:B-1----:R-:W-:Y:S02]  /*1f90*/  MOV R125, 0xffffffff ;  /* 0xffffffff007d7802 */ /* 0x002fe40000000f00 */
[----:B------:R-:W-:Y:S02]  /*1fa0*/  MOV R120, 0x1fc0 ;  /* 0x00001fc000787802 */ /* 0x000fe40000000f00 */
[----:B-----5:R-:W-:Y:S05]  /*1fb0*/  CALL.REL.NOINC `($__internal_49_$__cuda_sm70_shflsync_idx_p) ;  /* 0x0000387000007944 */ /* 0x020fea0003c00000 */
.L_x_1256:
[----:B------:R-:W-:Y:S05]  /*1fc0*/  BRA.DIV ~URZ, `(.L_x_1257) ;  /* 0x00002eb27f007947 */ /* 0x000fea000b800000 */
[----:B-----5:R2:W3:Y:S04]  /*1fd0*/  SHFL.IDX PT, R152, R118, RZ, 0x1f ;  /* 0x00001fff76987589 */ /* 0x0204e800000e0000 */
[----:B------:R2:W4:Y:S04]  /*1fe0*/  SHFL.IDX PT, R123, R119, RZ, 0x1f ;  /* 0x00001fff777b7589 */ /* 0x00052800000e0000 */
[----:B------:R-:W0:Y:S04]  /*1ff0*/  SHFL.UP PT, R149, R149, 0x1, RZ ;  /* 0x0420000095957989 */ /* 0x000e2800000e00ff */
[----:B------:R2:W1:Y:S02]  /*2000*/  SHFL.UP PT, R150, R122, 0x1, RZ ;  /* 0x042000007a967989 */ /* 0x00046400000e00ff */
.L_x_1275:
[----:B------:R-:W5:Y:S01]  /*2010*/  LDS.64 R120, [R6+0x2150] ;  /* 0x0021500006787984 */ /* 0x000f620000000a00 */
[----:B--23--:R-:W-:Y:S01]  /*2020*/  MOV R122, R152 ;  /* 0x00000098007a7202 */ /* 0x00cfe20000000f00 */
[----:B01--4-:R-:W-:-:S02]  /*2030*/  @P2 FFMA.FTZ R123, R123, R149, R150 ;  /* 0x000000957b7b2223 */ /* 0x013fc40000010096 */
[----:B------:R-:W0:Y:S02]  /*2040*/  LDS.64 R124, [R6+0x2158] ;  /* 0x00215800067c7984 */ /* 0x000e240000000a00 */
[----:B------:R-:W-:Y:S02]  /*2050*/  @P2 FMUL.FTZ R122, R122, R149 ;  /* 0x000000957a7a2220 */ /* 0x000fe40000410000 */
[----:B------:R-:W1:Y:S04]  /*2060*/  LDS.64 R118, [R6+0x2160] ;  /* 0x0021600006767984 */ /* 0x000e680000000a00 */
[----:B------:R2:W-:Y:S01]  /*2070*/  STS.64 [R6+0x2150], R122 ;  /* 0x0021507a06007388 */ /* 0x0005e20000000a00 */
[C---:B-----5:R-:W-:Y:S02]  /*2080*/  FFMA.FTZ R121, R120.reuse, R123, R121 ;  /* 0x0000007b78797223 */ /* 0x060fe40000010079 */
[----:B------:R-:W-:-:S02]  /*2090*/  FMUL.FTZ R120, R120, R122 ;  /* 0x0000007a78787220 */ /* 0x000fc40000410000 */
[C---:B0-----:R-:W-:Y:S02]  /*20a0*/  FFMA.FTZ R125, R124.reuse, R121, R125 ;  /* 0x000000797c7d7223 */ /* 0x041fe4000001007d */
[----:B------:R-:W-:Y:S01]  /*20b0*/  FMUL.FTZ R124, R124, R120 ;  /* 0x000000787c7c7220 */ /* 0x000fe20000410000 */
[----:B------:R2:W-:Y:S01]  /*20c0*/  STS.64 [R6+0x2158], R120 ;  /* 0x0021587806007388 */ /* 0x0005e20000000a00 */
[C---:B-1----:R-:W-:Y:S02]  /*20d0*/  FFMA.FTZ R119, R118.reuse, R125, R119 ;  /* 0x0000007d76777223 */ /* 0x042fe40000010077 */
[----:B------:R-:W-:Y:S01]  /*20e0*/  FMUL.FTZ R118, R118, R124 ;  /* 0x0000007c76767220 */ /* 0x000fe20000410000 */
[----:B------:R2:W-:Y:S04]  /*20f0*/  STS.64 [R6+0x2160], R124 ;  /* 0x0021607c06007388 */ /* 0x0005e80000000a00 */
[----:B------:R2:W-:Y:S02]  /*2100*/  STS.64 [R6+0x2168], R118 ;  /* 0x0021687606007388 */ /* 0x0005e40000000a00 */
.L_x_1252:
[----:B--2---:R-:W-:Y:S05]  /*2110*/  BSYNC B0 ;  /* 0x0000000000007941 */ /* 0x004fea0003800000 */
.L_x_1251:
[----:B------:R-:W-:Y:S01]  /*2120*/  WARPSYNC 0xffffffff ;  /* 0xffffffff00007948 */ /* 0x000fe20003800000 */
[----:B------:R-:W-:Y:S01]  /*2130*/  BAR.SYNC.DEFER_BLOCKING 0x0 ;  /* 0x0000000000007b1d */ /* 0x000fe20000010000 */
[----:B-1---5:R-:W-:Y:S01]  /*2140*/  FMUL.FTZ R119, R129, R132 ;  /* 0x0000008481777220 */ /* 0x022fe20000410000 */
[----:B------:R-:W-:Y:S01]  /*2150*/  ISETP.GT.U32.AND P2, PT, R3, 0x1f, PT ;  /* 0x0000001f0300780c */ /* 0x000fe20003f44070 */
[----:B------:R-:W-:Y:S01]  /*2160*/  FFMA.FTZ R118, R129, R133, R134 ;  /* 0x0000008581767223 */ /* 0x000fe20000010086 */
[----:B0-----:R-:W-:Y:S01]  /*2170*/  MOV R123, UR6 ;  /* 0x00000006007b7c02 */ /* 0x001fe20008000f00 */
[C---:B------:R-:W-:Y:S01]  /*2180*/  FMUL.FTZ R122, R128.reuse, R119 ;  /* 0x00000077807a7220 */ /* 0x040fe20000410000 */
[----:B------:R-:W-:Y:S01]  /*2190*/  HFMA2.MMA R119, -RZ, RZ, 0, 0 ;  /* 0x00000000ff777435 */ /* 0x000fe200000001ff */
[----:B------:R-:W-:Y:S01]  /*21a0*/  FFMA.FTZ R118, R128, R118, R135 ;  /* 0x0000007680767223 */ /* 0x000fe20000010087 */
[----:B------:R-:W-:Y:S01]  /*21b0*/  BSSY B0, `(.L_x_1258) ;  /* 0x000007c000007945 */ /* 0x000fe20003800000 */
[----:B------:R-:W-:-:S02]  /*21c0*/  FMUL.FTZ R121, R117, R122 ;  /* 0x0000007a75797220 */ /* 0x000fc40000410000 */
[----:B------:R-:W-:Y:S01]  /*21d0*/  FFMA.FTZ R122, R117, R118, R136 ;  /* 0x00000076757a7223 */ /* 0x000fe20000010088 */
[----:B------:R-:W-:Y:S01]  /*21e0*/  MOV R118, 0x3f800000 ;  /* 0x3f80000000767802 */ /* 0x000fe20000000f00 */
[----:B------:R-:W-:Y:S02]  /*21f0*/  FADD.FTZ R126, R81, UR5 ;  /* 0x00000005517e7e21 */ /* 0x000fe40008010000 */
[C---:B------:R-:W-:Y:S02]  /*2200*/  FMUL.FTZ R124, R116.reuse, R121 ;  /* 0x00000079747c7220 */ /* 0x040fe40000410000 */
[----:B------:R-:W-:Y:S02]  /*2210*/  FFMA.FTZ R122, R116, R122, R137 ;  /* 0x0000007a747a7223 */ /* 0x000fe40000010089 */
[----:B------:R-:W-:Y:S02]  /*2220*/  FMUL.FTZ R149, R97, R126 ;  /* 0x0000007e61957220 */ /* 0x000fe40000410000 */
[----:B------:R-:W-:-:S02]  /*2230*/  FMUL.FTZ R121, R115, R124 ;  /* 0x0000007c73797220 */ /* 0x000fc40000410000 */
[----:B------:R-:W-:Y:S01]  /*2240*/  FFMA.FTZ R122, R115, R122, R138 ;  /* 0x0000007a737a7223 */ /* 0x000fe2000001008a */
[----:B------:R-:W0:Y:S01]  /*2250*/  LDS R120, [R5.X8+0x2154] ;  /* 0x0021540005787984 */ /* 0x000e220000008800 */
[----:B------:R-:W-:Y:S02]  /*2260*/  FADD.FTZ R124, R83, UR5 ;  /* 0x00000005537c7e21 */ /* 0x000fe40008010000 */
[----:B------:R-:W-:Y:S01]  /*2270*/  FFMA.FTZ R122, R114, R122, R139 ;  /* 0x0000007a727a7223 */ /* 0x000fe2000001008b */
[----:B------:R1:W2:Y:S01]  /*2280*/  @P0 LDS.64 R118, [R123.X8+0x3560] ;  /* 0x003560007b760984 */ /* 0x0002a20000008a00 */
[----:B------:R-:W-:Y:S02]  /*2290*/  FMUL.FTZ R154, R99, R124 ;  /* 0x0000007c639a7220 */ /* 0x000fe40000410000 */
[----:B------:R-:W-:Y:S02]  /*22a0*/  FFMA.FTZ R122, R113, R122, R140 ;  /* 0x0000007a717a7223 */ /* 0x000fe4000001008c */
[----:B------:R-:W-:-:S02]  /*22b0*/  FADD.FTZ R126, R77, UR5 ;  /* 0x000000054d7e7e21 */ /* 0x000fc40008010000 */
[----:B------:R-:W-:Y:S02]  /*22c0*/  FFMA.FTZ R122, R112, R122, R141 ;  /* 0x0000007a707a7223 */ /* 0x000fe4000001008d */
[----:B------:R-:W-:Y:S02]  /*22d0*/  FMUL.FTZ R152, R93, R126 ;  /* 0x0000007e5d987220 */ /* 0x000fe40000410000 */
[----:B------:R-:W-:Y:S02]  /*22e0*/  FFMA.FTZ R122, R111, R122, R142 ;  /* 0x0000007a6f7a7223 */ /* 0x000fe4000001008e */
[----:B------:R-:W-:Y:S02]  /*22f0*/  FADD.FTZ R124, R79, UR5 ;  /* 0x000000054f7c7e21 */ /* 0x000fe40008010000 */
[----:B------:R-:W-:Y:S02]  /*2300*/  FFMA.FTZ R122, R102, R122, R143 ;  /* 0x0000007a667a7223 */ /* 0x000fe4000001008f */
[----:B------:R-:W-:-:S02]  /*2310*/  FMUL.FTZ R150, R95, R124 ;  /* 0x0000007c5f967220 */ /* 0x000fc40000410000 */
[----:B------:R-:W-:Y:S02]  /*2320*/  FFMA.FTZ R122, R103, R122, R144 ;  /* 0x0000007a677a7223 */ /* 0x000fe40000010090 */
[----:B------:R-:W-:Y:S02]  /*2330*/  FADD.FTZ R126, R73, UR5 ;  /* 0x00000005497e7e21 */ /* 0x000fe40008010000 */
[----:B------:R-:W-:Y:S02]  /*2340*/  FFMA.FTZ R122, R100, R122, R145 ;  /* 0x0000007a647a7223 */ /* 0x000fe40000010091 */
[----:B------:R-:W-:Y:S02]  /*2350*/  FMUL.FTZ R126, R89, R126 ;  /* 0x0000007e597e7220 */ /* 0x000fe40000410000 */
[----:B------:R-:W-:Y:S02]  /*2360*/  FFMA.FTZ R122, R101, R122, R146 ;  /* 0x0000007a657a7223 */ /* 0x000fe40000010092 */
[----:B------:R-:W-:-:S02]  /*2370*/  FADD.FTZ R124, R75, UR5 ;  /* 0x000000054b7c7e21 */ /* 0x000fc40008010000 */
[----:B------:R-:W-:Y:S02]  /*2380*/  FFMA.FTZ R122, R131, R122, R148 ;  /* 0x0000007a837a7223 */ /* 0x000fe40000010094 */
[----:B------:R-:W-:Y:S02]  /*2390*/  FMUL.FTZ R124, R91, R124 ;  /* 0x0000007c5b7c7220 */ /* 0x000fe40000410000 */
[----:B0-----:R-:W-:Y:S02]  /*23a0*/  FFMA.FTZ R151, R151, R120, R10 ;  /* 0x0000007897977223 */ /* 0x001fe4000001000a */
[----:B------:R-:W-:Y:S02]  /*23b0*/  FMUL.FTZ R120, R114, R121 ;  /* 0x0000007972787220 */ /* 0x000fe40000410000 */
[----:B------:R-:W-:Y:S02]  /*23c0*/  FFMA.FTZ R149, R130, R151, R149 ;  /* 0x0000009782957223 */ /* 0x000fe40000010095 */
[----:B------:R-:W-:-:S02]  /*23d0*/  FMUL.FTZ R121, R113, R120 ;  /* 0x0000007871797220 */ /* 0x000fc40000410000 */
[----:B------:R-:W-:Y:S02]  /*23e0*/  FFMA.FTZ R149, R131, R149, R12 ;  /* 0x0000009583957223 */ /* 0x000fe4000001000c */
[----:B------:R-:W-:Y:S02]  /*23f0*/  FMUL.FTZ R120, R112, R121 ;  /* 0x0000007970787220 */ /* 0x000fe40000410000 */
[----:B------:R-:W-:Y:S02]  /*2400*/  FFMA.FTZ R154, R101, R149, R154 ;  /* 0x00000095659a7223 */ /* 0x000fe4000001009a */
[----:B------:R-:W-:Y:S02]  /*2410*/  FMUL.FTZ R121, R111, R120 ;  /* 0x000000786f797220 */ /* 0x000fe40000410000 */
[----:B------:R-:W-:Y:S02]  /*2420*/  FFMA.FTZ R154, R100, R154, R15 ;  /* 0x0000009a649a7223 */ /* 0x000fe4000001000f */
[----:B------:R-:W-:-:S02]  /*2430*/  FMUL.FTZ R120, R102, R121 ;  /* 0x0000007966787220 */ /* 0x000fc40000410000 */
[C---:B------:R-:W-:Y:S02]  /*2440*/  FFMA.FTZ R152, R103.reuse, R154, R152 ;  /* 0x0000009a67987223 */ /* 0x040fe40000010098 */
[----:B------:R-:W-:Y:S02]  /*2450*/  FMUL.FTZ R121, R103, R120 ;  /* 0x0000007867797220 */ /* 0x000fe40000410000 */
[----:B------:R-:W-:Y:S02]  /*2460*/  FFMA.FTZ R152, R102, R152, R17 ;  /* 0x0000009866987223 */ /* 0x000fe40000010011 */
        /* <DEDUP_REMOVED lines=8> */
[----:B------:R-:W-:-:S02]  /*24f0*/  FFMA.FTZ R121, R130, R122, R147 ;  /* 0x0000007a82797223 */ /* 0x000fc40000010093 */
[----:B------:R-:W-:Y:S02]  /*2500*/  FADD.FTZ R122, R69, UR5 ;  /* 0x00000005457a7e21 */ /* 0x000fe40008010000 */
[----:B------:R-:W-:Y:S01]  /*2510*/  FFMA.FTZ R158, R115, R160, R124 ;  /* 0x000000a0739e7223 */ /* 0x000fe2000001007c */
[----:B------:R1:W-:Y:S01]  /*2520*/  STS.64 [R5.X8+0x2660], R120 ;  /* 0x0026607805007388 */ /* 0x0003e20000008a00 */
[----:B------:R-:W-:Y:S02]  /*2530*/  FMUL.FTZ R122, R85, R122 ;  /* 0x0000007a557a7220 */ /* 0x000fe40000410000 */
[----:B------:R-:W-:-:S04]  /*2540*/  FFMA.FTZ R158, R116, R158, R107 ;  /* 0x0000009e749e7223 */ /* 0x000fc8000001006b */
[----:B------:R-:W-:-:S04]  /*2550*/  FFMA.FTZ R156, R117, R158, R122 ;  /* 0x0000009e759c7223 */ /* 0x000fc8000001007a */
[----:B------:R-:W-:Y:S01]  /*2560*/  FFMA.FTZ R156, R128, R156, R109 ;  /* 0x0000009c809c7223 */ /* 0x000fe2000001006d */
[----:B------:R-:W-:Y:S06]  /*2570*/  BAR.SYNC.DEFER_BLOCKING 0x0 ;  /* 0x0000000000007b1d */ /* 0x000fec0000010000 */
[----:B------:R-:W-:Y:S05]  /*2580*/  @P2 BRA `(.L_x_1259) ;  /* 0x000003e000002947 */ /* 0x000fea0003800000 */
[----:B-12---:R-:W-:Y:S04]  /*2590*/  LDS.64 R120, [R6+0x2670] ;  /* 0x0026700006787984 */ /* 0x006fe80000000a00 */
[----:B------:R-:W0:Y:S04]  /*25a0*/  LDS.64 R122, [R6+0x2678] ;  /* 0x00267800067a7984 */ /* 0x000e280000000a00 */
[----:B------:R-:W1:Y:S04]  /*25b0*/  LDS.64 R124, [R6+0x2668] ;  /* 0x00266800067c7984 */ /* 0x000e680000000a00 */
[----:B------:R-:W2:Y:S01]  /*25c0*/  LDS.64 R126, [R6+0x2660] ;  /* 0x00266000067e7984 */ /* 0x000ea20000000a00 */
[----:B0-----:R-:W-:-:S02]  /*25d0*/  FFMA.FTZ R123, R120, R123, R121 ;  /* 0x0000007b787b7223 */ /* 0x001fc40000010079 */
[----:B------:R-:W-:Y:S01]  /*25e0*/  FMUL.FTZ R121, R120, R122 ;  /* 0x0000007a78797220 */ /* 0x000fe20000410000 */
[----:B------:R-:W-:Y:S01]  /*25f0*/  LOP3.LUT R120, R3, 0x1f, RZ, 0xc0, !PT ;  /* 0x0000001f03787812 */ /* 0x000fe200078ec0ff */
[C---:B-1----:R-:W-:Y:S02]  /*2600*/  FFMA.FTZ R123, R124.reuse, R123, R125 ;  /* 0x0000007b7c7b7223 */ /* 0x042fe4000001007d */
[----:B------:R-:W-:Y:S01]  /*2610*/  FMUL.FTZ R121, R124, R121 ;  /* 0x000000797c797220 */ /* 0x000fe20000410000 */
[----:B------:R-:W-:Y:S01]  /*2620*/  ISETP.GE.U32.AND P2, PT, R120, 0x10, PT ;  /* 0x000000107800780c */ /* 0x000fe20003f46070 */
[----:B--2---:R-:W-:Y:S01]  /*2630*/  FFMA.FTZ R127, R126, R123, R127 ;  /* 0x0000007b7e7f7223 */ /* 0x004fe2000001007f */
[----:B------:R-:W-:Y:S01]  /*2640*/  ISETP.GE.U32.AND P3, PT, R120, 0x18, PT ;  /* 0x000000187800780c */ /* 0x000fe20003f66070 */
[----:B------:R-:W-:Y:S01]  /*2650*/  FMUL.FTZ R126, R126, R121 ;  /* 0x000000797e7e7220 */ /* 0x000fe20000410000 */
[C---:B------:R-:W-:Y:S02]  /*2660*/  ISETP.GE.U32.AND P4, PT, R120.reuse, 0x1c, PT ;  /* 0x0000001c7800780c */ /* 0x040fe40003f86070 */
[----:B------:R-:W-:-:S02]  /*2670*/  ISETP.GE.U32.AND P5, PT, R120, 0x1e, PT ;  /* 0x0000001e7800780c */ /* 0x000fc40003fa6070 */
[----:B------:R-:W-:Y:S01]  /*2680*/  ISETP.NE.AND P6, PT, R120, 0x1f, PT ;  /* 0x0000001f7800780c */ /* 0x000fe20003fc5270 */
[----:B------:R-:W-:Y:S10]  /*2690*/  BRA.DIV ~URZ, `(.L_x_1260) ;  /* 0x000029a27f007947 */ /* 0x000ff4000b800000 */
[----:B------:R0:W1:Y:S02]  /*26a0*/  SHFL.DOWN PT, R123, R126, 0x1, 0x1f ;  /* 0x08201f007e7b7f89 */ /* 0x00006400000e0000 */
.L_x_1276:
[----:B------:R-:W-:Y:S05]  /*26b0*/  BRA.DIV ~URZ, `(.L_x_1261) ;  /* 0x00002a027f007947 */ /* 0x000fea000b800000 */
[----:B------:R-:W2:Y:S04]  /*26c0*/  SHFL.DOWN PT, R120, R127, 0x1, 0x1f ;  /* 0x08201f007f787f89 */ /* 0x000ea800000e0000 */
[----:B------:R-:W-:Y:S04]  /*26d0*/  SHFL.IDX PT, R124, R118, RZ, 0x1f ;  /* 0x00001fff767c7589 */ /* 0x000fe800000e0000 */
[----:B------:R-:W-:Y:S01]  /*26e0*/  SHFL.IDX PT, R125, R119, RZ, 0x1f ;  /* 0x00001fff777d7589 */ /* 0x000fe200000e0000 */
[----:B--2---:R-:W-:-:S02]  /*26f0*/  @P6 FFMA.FTZ R127, R126, R120, R127 ;  /* 0x000000787e7f6223 */ /* 0x004fc4000001007f */
[----:B01----:R-:W-:-:S03]  /*2700*/  @P6 FMUL.FTZ R126, R126, R123 ;  /* 0x0000007b7e7e6220 */ /* 0x003fc60000410000 */
[----:B------:R-:W0:Y:S04]  /*2710*/  SHFL.DOWN PT, R120, R127, 0x2, 0x1f ;  /* 0x08401f007f787f89 */ /* 0x000e2800000e0000 */
[----:B------:R-:W1:Y:S01]  /*2720*/  SHFL.DOWN PT, R121, R126, 0x2, 0x1f ;  /* 0x08401f007e797f89 */ /* 0x000e6200000e0000 */
[-C--:B0-----:R-:W-:Y:S02]  /*2730*/  @!P5 FFMA.FTZ R127, R120, R126.reuse, R127 ;  /* 0x0000007e787fd223 */ /* 0x081fe4000001007f */
[----:B-1----:R-:W-:-:S03]  /*2740*/  @!P5 FMUL.FTZ R126, R121, R126 ;  /* 0x0000007e797ed220 */ /* 0x002fc60000410000 */
[----:B------:R-:W0:Y:S04]  /*2750*/  SHFL.DOWN PT, R120, R127, 0x4, 0x1f ;  /* 0x08801f007f787f89 */ /* 0x000e2800000e0000 */
[----:B------:R-:W1:Y:S01]  /*2760*/  SHFL.DOWN PT, R121, R126, 0x4, 0x1f ;  /* 0x08801f007e797f89 */ /* 0x000e6200000e0000 */
[C---:B0-----:R-:W-:Y:S02]  /*2770*/  @!P4 FFMA.FTZ R127, R126.reuse, R120, R127 ;  /* 0x000000787e7fc223 */ /* 0x041fe4000001007f */
        /* <DEDUP_REMOVED lines=9> */
[----:B------:R0:W1:Y:S04]  /*2810*/  SHFL.IDX PT, R162, R127, RZ, 0x1f ;  /* 0x00001fff7fa27589 */ /* 0x00006800000e0000 */
[----:B------:R0:W2:Y:S04]  /*2820*/  SHFL.DOWN PT, R164, R127, 0x1, 0x1f ;  /* 0x08201f007fa47f89 */ /* 0x0000a800000e0000 */
[----:B------:R0:W3:Y:S04]  /*2830*/  SHFL.IDX PT, R153, R126, RZ, 0x1f ;  /* 0x00001fff7e997589 */ /* 0x0000e800000e0000 */
[----:B------:R0:W4:Y:S02]  /*2840*/  SHFL.DOWN PT, R155, R126, 0x1, 0x1f ;  /* 0x08201f007e9b7f89 */ /* 0x00012400000e0000 */
.L_x_1277:
[----:B0-----:R-:W0:Y:S01]  /*2850*/  LDS.64 R126, [R6+0x2678] ;  /* 0x00267800067e7984 */ /* 0x001e220000000a00 */
[----:B------:R-:W-:Y:S01]  /*2860*/  ISETP.NE.AND P2, PT, R3, 0x1f, PT ;  /* 0x0000001f0300780c */ /* 0x000fe20003f45270 */
[----:B-1-3--:R-:W-:-:S02]  /*2870*/  FFMA.FTZ R119, R119, R153, R162 ;  /* 0x0000009977777223 */ /* 0x00afc400000100a2 */
[----:B------:R-:W1:Y:S01]  /*2880*/  LDS.64 R120, [R6+0x2670] ;  /* 0x0026700006787984 */ /* 0x000e620000000a00 */
[----:B------:R-:W-:-:S03]  /*2890*/  FMUL.FTZ R118, R118, R153 ;  /* 0x0000009976767220 */ /* 0x000fc60000410000 */
[----:B------:R-:W3:Y:S06]  /*28a0*/  LDS.64 R122, [R6+0x2668] ;  /* 0x00266800067a7984 */ /* 0x000eec0000000a00 */
[-C--:B--2-4-:R-:W-:Y:S02]  /*28b0*/  @P2 FFMA.FTZ R125, R125, R155.reuse, R164 ;  /* 0x0000009b7d7d2223 */ /* 0x094fe400000100a4 */
[----:B------:R-:W-:-:S05]  /*28c0*/  @P2 FMUL.FTZ R124, R124, R155 ;  /* 0x0000009b7c7c2220 */ /* 0x000fca0000410000 */
[----:B------:R2:W-:Y:S01]  /*28d0*/  STS.64 [R6+0x2678], R124 ;  /* 0x0026787c06007388 */ /* 0x0005e20000000a00 */
[C---:B0-----:R-:W-:Y:S02]  /*28e0*/  FFMA.FTZ R127, R126.reuse, R125, R127 ;  /* 0x0000007d7e7f7223 */ /* 0x041fe4000001007f */
[----:B------:R-:W-:Y:S02]  /*28f0*/  FMUL.FTZ R126, R126, R124 ;  /* 0x0000007c7e7e7220 */ /* 0x000fe40000410000 */
[C---:B-1----:R-:W-:Y:S02]  /*2900*/  FFMA.FTZ R121, R120.reuse, R127, R121 ;  /* 0x0000007f78797223 */ /* 0x042fe40000010079 */
[----:B------:R-:W-:Y:S01]  /*2910*/  FMUL.FTZ R120, R120, R126 ;  /* 0x0000007e78787220 */ /* 0x000fe20000410000 */
[----:B------:R2:W-:Y:S01]  /*2920*/  STS.64 [R6+0x2670], R126 ;  /* 0x0026707e06007388 */ /* 0x0005e20000000a00 */
[C---:B---3--:R-:W-:Y:S02]  /*2930*/  FFMA.FTZ R123, R122.reuse, R121, R123 ;  /* 0x000000797a7b7223 */ /* 0x048fe4000001007b */
[----:B------:R-:W-:Y:S01]  /*2940*/  FMUL.FTZ R122, R122, R120 ;  /* 0x000000787a7a7220 */ /* 0x000fe20000410000 */
[----:B------:R2:W-:Y:S04]  /*2950*/  STS.64 [R6+0x2668], R120 ;  /* 0x0026687806007388 */ /* 0x0005e80000000a00 */
[----:B------:R2:W-:Y:S02]  /*2960*/  STS.64 [R6+0x2660], R122 ;  /* 0x0026607a06007388 */ /* 0x0005e40000000a00 */
.L_x_1259:
[----:B-12---:R-:W-:Y:S05]  /*2970*/  BSYNC B0 ;  /* 0x0000000000007941 */ /* 0x006fea0003800000 */
.L_x_1258:
[----:B------:R-:W-:Y:S01]  /*2980*/  WARPSYNC 0xffffffff ;  /* 0xffffffff00007948 */ /* 0x000fe20003800000 */
[----:B------:R-:W-:Y:S01]  /*2990*/  BAR.SYNC.DEFER_BLOCKING 0x0 ;  /* 0x0000000000007b1d */ /* 0x000fe20000010000 */
[----:B------:R-:W-:Y:S01]  /*29a0*/  FFMA.FTZ R124, R64, R151, RZ ;  /* 0x00000097407c7223 */ /* 0x000fe200000100ff */
[C---:B------:R-:W-:Y:S01]  /*29b0*/  ISETP.GT.AND P2, PT, R4.reuse, 0x1e, PT ;  /* 0x0000001e0400780c */ /* 0x040fe20003f44270 */
[----:B------:R-:W-:Y:S01]  /*29c0*/  FADD.FTZ R122, R83, UR5 ;  /* 0x00000005537a7e21 */ /* 0x000fe20008010000 */
[----:B------:R-:W-:Y:S01]  /*29d0*/  ISETP.GT.AND P3, PT, R4, 0x1d, PT ;  /* 0x0000001d0400780c */ /* 0x000fe20003f64270 */
[----:B------:R-:W-:Y:S01]  /*29e0*/  FADD.FTZ R162, R70, UR5 ;  /* 0x0000000546a27e21 */ /* 0x000fe20008010000 */
[----:B------:R-:W-:Y:S01]  /*29f0*/  ISETP.GT.AND P4, PT, R4, 0x1b, PT ;  /* 0x0000001b0400780c */ /* 0x000fe20003f84270 */
[----:B------:R-:W-:Y:S01]  /*2a00*/  BSSY B0, `(.L_x_1262) ;  /* 0x00000ef000007945 */ /* 0x000fe20003800000 */
[----:B------:R-:W-:Y:S01]  /*2a10*/  MOV R161, UR6 ;  /* 0x0000000600a17c02 */ /* 0x000fe20008000f00 */
[----:B------:R-:W0:Y:S02]  /*2a20*/  LDS R120, [R5.X8+0x2664] ;  /* 0x0026640005787984 */ /* 0x000e240000008800 */
[----:B0-----:R-:W-:-:S02]  /*2a30*/  FFMA.FTZ R132, R120, R132, R133 ;  /* 0x0000008478847223 */ /* 0x001fc40000010085 */
[----:B------:R-:W-:Y:S02]  /*2a40*/  FADD.FTZ R120, R81, UR5 ;  /* 0x0000000551787e21 */ /* 0x000fe40008010000 */
[----:B------:R-:W-:Y:S02]  /*2a50*/  FFMA.FTZ R121, R129, R132, R134 ;  /* 0x0000008481797223 */ /* 0x000fe40000010086 */
[----:B------:R-:W-:Y:S02]  /*2a60*/  FMUL.FTZ R123, R97, R120 ;  /* 0x00000078617b7220 */ /* 0x000fe40000410000 */
[----:B------:R-:W-:Y:S02]  /*2a70*/  FFMA.FTZ R128, R128, R121, R135 ;  /* 0x0000007980807223 */ /* 0x000fe40000010087 */
[----:B------:R-:W-:Y:S02]  /*2a80*/  FFMA.FTZ R126, R130, R151, R123 ;  /* 0x00000097827e7223 */ /* 0x000fe4000001007b */
[----:B------:R-:W-:-:S02]  /*2a90*/  FFMA.FTZ R125, R117, R128, R136 ;  /* 0x00000080757d7223 */ /* 0x000fc40000010088 */
[----:B------:R-:W-:Y:S02]  /*2aa0*/  FMUL.FTZ R136, R99, R122 ;  /* 0x0000007a63887220 */ /* 0x000fe40000410000 */
[----:B------:R-:W-:Y:S02]  /*2ab0*/  FFMA.FTZ R124, R65, R126, R124 ;  /* 0x0000007e417c7223 */ /* 0x000fe4000001007c */
[-C--:B------:R-:W-:Y:S02]  /*2ac0*/  FFMA.FTZ R133, R101, R149.reuse, R136 ;  /* 0x0000009565857223 */ /* 0x080fe40000010088 */
[----:B------:R-:W-:Y:S02]  /*2ad0*/  FFMA.FTZ R134, R66, R149, R124 ;  /* 0x0000009542867223 */ /* 0x000fe4000001007c */
[----:B------:R-:W-:Y:S02]  /*2ae0*/  FADD.FTZ R123, R126, -R123 ;  /* 0x8000007b7e7b7221 */ /* 0x000fe40000010000 */
[----:B------:R-:W-:-:S02]  /*2af0*/  FADD.FTZ R124, R77, UR5 ;  /* 0x000000054d7c7e21 */ /* 0x000fc40008010000 */
[----:B------:R-:W-:Y:S02]  /*2b00*/  FFMA.FTZ R126, R116, R125, R137 ;  /* 0x0000007d747e7223 */ /* 0x000fe40000010089 */
[----:B------:R-:W-:Y:S02]  /*2b10*/  FADD.FTZ R116, R133, -R136 ;  /* 0x8000008885747221 */ /* 0x000fe40000010000 */
[----:B------:R-:W-:Y:S02]  /*2b20*/  FFMA.FTZ R133, R67, R133, R134 ;  /* 0x0000008543857223 */ /* 0x000fe40000010086 */
[----:B------:R-:W-:Y:S02]  /*2b30*/  FMUL.FTZ R135, R93, R124 ;  /* 0x0000007c5d877220 */ /* 0x000fe40000410000 */
[----:B------:R-:W-:Y:S02]  /*2b40*/  FFMA.FTZ R127, R115, R126, R138 ;  /* 0x0000007e737f7223 */ /* 0x000fe4000001008a */
[----:B------:R-:W-:-:S02]  /*2b50*/  FFMA.FTZ R136, R103, R154, R135 ;  /* 0x0000009a67887223 */ /* 0x000fc40000010087 */
[----:B------:R-:W-:Y:S02]  /*2b60*/  FFMA.FTZ R134, R60, R154, R133 ;  /* 0x0000009a3c867223 */ /* 0x000fe40000010085 */
[----:B------:R-:W-:Y:S02]  /*2b70*/  FFMA.FTZ R114, R114, R127, R139 ;  /* 0x0000007f72727223 */ /* 0x000fe4000001008b */
[----:B------:R-:W-:Y:S02]  /*2b80*/  FADD.FTZ R133, R136, -R135 ;  /* 0x8000008788857221 */ /* 0x000fe40000010000 */
[----:B------:R-:W-:Y:S02]  /*2b90*/  FFMA.FTZ R137, R61, R136, R134 ;  /* 0x000000883d897223 */ /* 0x000fe40000010086 */
[----:B------:R-:W-:Y:S02]  /*2ba0*/  FFMA.FTZ R135, R113, R114, R140 ;  /* 0x0000007271877223 */ /* 0x000fe4000001008c */
[----:B------:R-:W-:-:S02]  /*2bb0*/  FADD.FTZ R134, R79, UR5 ;  /* 0x000000054f867e21 */ /* 0x000fc40008010000 */
[----:B------:R-:W-:Y:S02]  /*2bc0*/  FFMA.FTZ R112, R112, R135, R141 ;  /* 0x0000008770707223 */ /* 0x000fe4000001008d */
[----:B------:R-:W-:Y:S02]  /*2bd0*/  FMUL.FTZ R136, R95, R134 ;  /* 0x000000865f887220 */ /* 0x000fe40000410000 */
[-C--:B------:R-:W-:Y:S02]  /*2be0*/  FFMA.FTZ R138, R62, R152.reuse, R137 ;  /* 0x000000983e8a7223 */ /* 0x080fe40000010089 */
[C---:B------:R-:W-:Y:S02]  /*2bf0*/  FFMA.FTZ R139, R111.reuse, R152, R136 ;  /* 0x000000986f8b7223 */ /* 0x040fe40000010088 */
[----:B------:R-:W-:Y:S02]  /*2c00*/  FFMA.FTZ R137, R111, R112, R142 ;  /* 0x000000706f897223 */ /* 0x000fe4000001008e */
[----:B------:R-:W-:-:S02]  /*2c10*/  FADD.FTZ R111, R73, UR5 ;  /* 0x00000005496f7e21 */ /* 0x000fc40008010000 */
[----:B------:R-:W-:Y:S02]  /*2c20*/  FADD.FTZ R136, R139, -R136 ;  /* 0x800000888b887221 */ /* 0x000fe40000010000 */
[----:B------:R-:W-:Y:S02]  /*2c30*/  FMUL.FTZ R140, R89, R111 ;  /* 0x0000006f598c7220 */ /* 0x000fe40000410000 */
[----:B------:R-:W-:Y:S02]  /*2c40*/  FFMA.FTZ R139, R63, R139, R138 ;  /* 0x0000008b3f8b7223 */ /* 0x000fe4000001008a */
[----:B------:R-:W-:Y:S02]  /*2c50*/  FFMA.FTZ R102, R102, R137, R143 ;  /* 0x0000008966667223 */ /* 0x000fe4000001008f */
[----:B------:R-:W-:Y:S02]  /*2c60*/  FFMA.FTZ R143, R113, R150, R140 ;  /* 0x00000096718f7223 */ /* 0x000fe4000001008c */
[----:B------:R-:W-:-:S02]  /*2c70*/  FADD.FTZ R113, R75, UR5 ;  /* 0x000000054b717e21 */ /* 0x000fc40008010000 */
[----:B------:R-:W-:Y:S02]  /*2c80*/  FFMA.FTZ R138, R56, R150, R139 ;  /* 0x00000096388a7223 */ /* 0x000fe4000001008b */
[----:B------:R-:W-:Y:S02]  /*2c90*/  FFMA.FTZ R103, R103, R102, R144 ;  /* 0x0000006667677223 */ /* 0x000fe40000010090 */
[----:B------:R-:W-:Y:S02]  /*2ca0*/  FMUL.FTZ R141, R91, R113 ;  /* 0x000000715b8d7220 */ /* 0x000fe40000410000 */
[----:B------:R-:W-:Y:S02]  /*2cb0*/  FFMA.FTZ R139, R57, R143, R138 ;  /* 0x0000008f398b7223 */ /* 0x000fe4000001008a */
[----:B------:R-:W-:Y:S02]  /*2cc0*/  FFMA.FTZ R145, R100, R103, R145 ;  /* 0x0000006764917223 */ /* 0x000fe40000010091 */
[----:B------:R-:W-:-:S02]  /*2cd0*/  FADD.FTZ R100, R143, -R140 ;  /* 0x8000008c8f647221 */ /* 0x000fc40000010000 */
[-C--:B------:R-:W-:Y:S02]  /*2ce0*/  FFMA.FTZ R142, R115, R160.reuse, R141 ;  /* 0x000000a0738e7223 */ /* 0x080fe4000001008d */
[----:B------:R-:W-:Y:S02]  /*2cf0*/  FFMA.FTZ R140, R58, R160, R139 ;  /* 0x000000a03a8c7223 */ /* 0x000fe4000001008b */
[----:B------:R-:W-:Y:S02]  /*2d00*/  FADD.FTZ R115, R69, UR5 ;  /* 0x0000000545737e21 */ /* 0x000fe40008010000 */
[----:B------:R-:W-:Y:S02]  /*2d10*/  FFMA.FTZ R101, R101, R145, R146 ;  /* 0x0000009165657223 */ /* 0x000fe40000010092 */
[----:B------:R-:W-:Y:S02]  /*2d20*/  FADD.FTZ R138, R142, -R141 ;  /* 0x8000008d8e8a7221 */ /* 0x000fe40000010000 */
[----:B------:R-:W-:-:S02]  /*2d30*/  FFMA.FTZ R139, R59, R142, R140 ;  /* 0x0000008e3b8b7223 */ /* 0x000fc4000001008c */
[----:B------:R-:W-:Y:S02]  /*2d40*/  FMUL.FTZ R142, R85, R115 ;  /* 0x00000073558e7220 */ /* 0x000fe40000410000 */
[----:B------:R-:W-:Y:S02]  /*2d50*/  FFMA.FTZ R148, R131, R101, R148 ;  /* 0x0000006583947223 */ /* 0x000fe40000010094 */
[----:B------:R-:W-:Y:S02]  /*2d60*/  FADD.FTZ R131, R71, UR5 ;  /* 0x0000000547837e21 */ /* 0x000fe40008010000 */
[-C--:B------:R-:W-:Y:S02]  /*2d70*/  FFMA.FTZ R143, R117, R158.reuse, R142 ;  /* 0x0000009e758f7223 */ /* 0x080fe4000001008e */
[----:B------:R-:W-:Y:S02]  /*2d80*/  FFMA.FTZ R140, R52, R158, R139 ;  /* 0x0000009e348c7223 */ /* 0x000fe4000001008b */
[----:B------:R-:W-:-:S02]  /*2d90*/  FMUL.FTZ R141, R87, R131 ;  /* 0x00000083578d7220 */ /* 0x000fc40000410000 */
[----:B------:R-:W-:Y:S02]  /*2da0*/  FFMA.FTZ R139, R53, R143, R140 ;  /* 0x0000008f358b7223 */ /* 0x000fe4000001008c */
[----:B------:R-:W-:Y:S02]  /*2db0*/  FFMA.FTZ R147, R130, R148, R147 ;  /* 0x0000009482937223 */ /* 0x000fe40000010093 */
[----:B------:R-:W-:Y:S02]  /*2dc0*/  FADD.FTZ R130, R80, UR5 ;  /* 0x0000000550827e21 */ /* 0x000fe40008010000 */
[-C--:B------:R-:W-:Y:S02]  /*2dd0*/  FFMA.FTZ R140, R129, R156.reuse, R141 ;  /* 0x0000009c818c7223 */ /* 0x080fe4000001008d */
[----:B------:R-:W-:Y:S02]  /*2de0*/  FFMA.FTZ R129, R54, R156, R139 ;  /* 0x0000009c36817223 */ /* 0x000fe4000001008b */
[----:B------:R-:W-:-:S02]  /*2df0*/  FADD.FTZ R151, -R10, R151 ;  /* 0x000000970a977221 */ /* 0x000fc40000010100 */
[----:B------:R-:W-:Y:S02]  /*2e00*/  FMUL.FTZ R130, R130, R147 ;  /* 0x0000009382827220 */ /* 0x000fe40000410000 */
[----:B------:R-:W-:Y:S02]  /*2e10*/  FADD.FTZ R139, R140, -R141 ;  /* 0x8000008d8c8b7221 */ /* 0x000fe40000010000 */
[----:B------:R-:W-:Y:S02]  /*2e20*/  FFMA.FTZ R129, R55, R140, R129 ;  /* 0x0000008c37817223 */ /* 0x000fe40000010081 */
[----:B------:R-:W-:Y:S02]  /*2e30*/  FADD.FTZ R140, R82, UR5 ;  /* 0x00000005528c7e21 */ /* 0x000fe40008010000 */
[----:B------:R-:W-:Y:S02]  /*2e40*/  FMUL.FTZ R120, R120, R148 ;  /* 0x0000009478787220 */ /* 0x000fe40000410000 */
[----:B------:R-:W-:-:S02]  /*2e50*/  FFMA.FTZ R141, R130, R151, RZ ;  /* 0x00000097828d7223 */ /* 0x000fc400000100ff */
[----:B------:R-:W-:Y:S02]  /*2e60*/  FADD.FTZ R149, -R12, R149 ;  /* 0x000000950c957221 */ /* 0x000fe40000010100 */
[----:B------:R-:W-:Y:S02]  /*2e70*/  FMUL.FTZ R140, R140, R101 ;  /* 0x000000658c8c7220 */ /* 0x000fe40000410000 */
[----:B------:R-:W-:Y:S02]  /*2e80*/  FFMA.FTZ R141, R120, R123, R141 ;  /* 0x0000007b788d7223 */ /* 0x000fe4000001008d */
[----:B------:R-:W-:Y:S02]  /*2e90*/  FADD.FTZ R117, R143, -R142 ;  /* 0x8000008e8f757221 */ /* 0x000fe40000010000 */
[----:B------:R-:W-:Y:S02]  /*2ea0*/  FMUL.FTZ R122, R122, R145 ;  /* 0x000000917a7a7220 */ /* 0x000fe40000410000 */
[----:B------:R-:W-:-:S02]  /*2eb0*/  FFMA.FTZ R143, R140, R149, R141 ;  /* 0x000000958c8f7223 */ /* 0x000fc4000001008d */
[----:B------:R-:W-:Y:S02]  /*2ec0*/  FADD.FTZ R142, R76, UR5 ;  /* 0x000000054c8e7e21 */ /* 0x000fe40008010000 */
[----:B------:R-:W-:Y:S02]  /*2ed0*/  FADD.FTZ R154, -R15, R154 ;  /* 0x0000009a0f9a7221 */ /* 0x000fe40000010100 */
[----:B------:R-:W-:Y:S02]  /*2ee0*/  FMUL.FTZ R141, R142, R103 ;  /* 0x000000678e8d7220 */ /* 0x000fe40000410000 */
[----:B------:R-:W-:Y:S02]  /*2ef0*/  FFMA.FTZ R143, R122, R116, R143 ;  /* 0x000000747a8f7223 */ /* 0x000fe4000001008f */
        /* <DEDUP_REMOVED lines=12> */
[----:B------:R-:W-:Y:S02]  /*2fc0*/  FADD.FTZ R144, R74, UR5 ;  /* 0x000000054a907e21 */ /* 0x000fe40008010000 */
[----:B------:R-:W-:-:S02]  /*2fd0*/  FFMA.FTZ R142, R153, R150, R155 ;  /* 0x00000096998e7223 */ /* 0x000fc4000001009b */
[----:B------:R-:W-:Y:S02]  /*2fe0*/  FMUL.FTZ R155, R144, R127 ;  /* 0x0000007f909b7220 */ /* 0x000fe40000410000 */
[----:B------:R-:W0:Y:S01]  /*2ff0*/  SHFL.DOWN PT, R144, R129, 0x1, 0x1f ;  /* 0x08201f0081907f89 */ /* 0x000e2200000e0000 */
[----:B------:R-:W-:Y:S02]  /*3000*/  FMUL.FTZ R111, R111, R114 ;  /* 0x000000726f6f7220 */ /* 0x000fe40000410000 */
[----:B------:R-:W-:Y:S02]  /*3010*/  FADD.FTZ R160, -R105, R160 ;  /* 0x000000a069a07221 */ /* 0x000fe40000010100 */
[----:B------:R-:W-:Y:S02]  /*3020*/  FFMA.FTZ R142, R111, R100, R142 ;  /* 0x000000646f8e7223 */ /* 0x000fe4000001008e */
[----:B------:R-:W-:Y:S02]  /*3030*/  FADD.FTZ R146, R68, UR5 ;  /* 0x0000000544927e21 */ /* 0x000fe40008010000 */
[----:B------:R-:W-:-:S02]  /*3040*/  FMUL.FTZ R113, R113, R126 ;  /* 0x0000007e71717220 */ /* 0x000fc40000410000 */
[----:B------:R-:W-:Y:S02]  /*3050*/  FFMA.FTZ R142, R155, R160, R142 ;  /* 0x000000a09b8e7223 */ /* 0x000fe4000001008e */
[----:B------:R-:W-:Y:S02]  /*3060*/  FMUL.FTZ R157, R146, R125 ;  /* 0x0000007d929d7220 */ /* 0x000fe40000410000 */
[----:B------:R-:W-:Y:S02]  /*3070*/  FADD.FTZ R158, -R107, R158 ;  /* 0x0000009e6b9e7221 */ /* 0x000fe40000010100 */
[----:B------:R-:W-:Y:S02]  /*3080*/  FFMA.FTZ R146, R113, R138, R142 ;  /* 0x0000008a71927223 */ /* 0x000fe4000001008e */
[----:B------:R-:W-:Y:S02]  /*3090*/  FMUL.FTZ R142, R115, R128 ;  /* 0x00000080738e7220 */ /* 0x000fe40000410000 */
[----:B------:R-:W-:-:S02]  /*30a0*/  FFMA.FTZ R146, R157, R158, R146 ;  /* 0x0000009e9d927223 */ /* 0x000fc40000010092 */
[----:B------:R-:W-:Y:S02]  /*30b0*/  FADD.FTZ R156, -R109, R156 ;  /* 0x0000009c6d9c7221 */ /* 0x000fe40000010100 */
[----:B------:R-:W-:Y:S02]  /*30c0*/  FMUL.FTZ R159, R162, R121 ;  /* 0x00000079a29f7220 */ /* 0x000fe40000410000 */
[----:B------:R-:W-:Y:S02]  /*30d0*/  FFMA.FTZ R146, R142, R117, R146 ;  /* 0x000000758e927223 */ /* 0x000fe40000010092 */
[----:B0-----:R-:W-:Y:S02]  /*30e0*/  @!P2 FADD.FTZ R129, R129, R144 ;  /* 0x000000908181a221 */ /* 0x001fe40000010000 */
[----:B------:R-:W-:Y:S02]  /*30f0*/  FMUL.FTZ R144, R131, R132 ;  /* 0x0000008483907220 */ /* 0x000fe40000410000 */
[----:B------:R-:W-:Y:S01]  /*3100*/  FFMA.FTZ R146, R159, R156, R146 ;  /* 0x0000009c9f927223 */ /* 0x000fe20000010092 */
[----:B------:R-:W0:Y:S01]  /*3110*/  SHFL.DOWN PT, R162, R129, 0x2, 0x1f ;  /* 0x08401f0081a27f89 */ /* 0x000e2200000e0000 */
[----:B------:R-:W-:-:S02]  /*3120*/  FMUL.FTZ R131, R121, UR36 ;  /* 0x0000002479837c20 */ /* 0x000fc40008410000 */
[C---:B------:R-:W-:Y:S02]  /*3130*/  FFMA.FTZ R115, R144.reuse, R139, R146 ;  /* 0x0000008b90737223 */ /* 0x040fe40000010092 */
[----:B------:R-:W-:Y:S02]  /*3140*/  FMUL.FTZ R131, R131, R156 ;  /* 0x0000009c83837220 */ /* 0x000fe40000410000 */
[----:B------:R-:W-:Y:S01]  /*3150*/  FADD.FTZ R23, R144, R23 ;  /* 0x0000001790177221 */ /* 0x000fe20000010000 */
[----:B------:R-:W1:Y:S01]  /*3160*/  SHFL.DOWN PT, R146, R115, 0x1, 0x1f ;  /* 0x08201f0073927f89 */ /* 0x000e6200000e0000 */
        /* <DEDUP_REMOVED lines=10> */
[----:B------:R-:W-:Y:S01]  /*3210*/  FADD.FTZ R31, R134, R31 ;  /* 0x0000001f861f7221 */ /* 0x000fe20000010000 */
[----:B------:R-:W0:Y:S01]  /*3220*/  SHFL.DOWN PT, R162, R129, 0x4, 0x1f ;  /* 0x08801f0081a27f89 */ /* 0x000e2200000e0000 */
[----:B------:R-:W-:Y:S02]  /*3230*/  FADD.FTZ R30, R143, R30 ;  /* 0x0000001e8f1e7221 */ /* 0x000fe40000010000 */
[----:B-1----:R-:W-:Y:S01]  /*3240*/  @!P2 FADD.FTZ R115, R115, R146 ;  /* 0x000000927373a221 */ /* 0x002fe20000010000 */
[----:B------:R-:W-:Y:S01]  /*3250*/  ISETP.NE.AND P2, PT, R3, RZ, PT ;  /* 0x000000ff0300720c */ /* 0x000fe20003f45270 */
[----:B------:R-:W-:Y:S02]  /*3260*/  FADD.FTZ R29, R124, R29 ;  /* 0x0000001d7c1d7221 */ /* 0x000fe40000010000 */
[----:B------:R-:W-:Y:S01]  /*3270*/  FADD.FTZ R28, R141, R28 ;  /* 0x0000001c8d1c7221 */ /* 0x000fe20000010000 */
[----:B------:R-:W1:Y:S01]  /*3280*/  SHFL.DOWN PT, R146, R115, 0x2, 0x1f ;  /* 0x08401f0073927f89 */ /* 0x000e6200000e0000 */
[----:B------:R-:W-:-:S02]  /*3290*/  FADD.FTZ R35, R122, R35 ;  /* 0x000000237a237221 */ /* 0x000fc40000010000 */
[----:B------:R-:W-:Y:S02]  /*32a0*/  FADD.FTZ R34, R140, R34 ;  /* 0x000000228c227221 */ /* 0x000fe40000010000 */
[----:B------:R-:W-:Y:S02]  /*32b0*/  FADD.FTZ R33, R120, R33 ;  /* 0x0000002178217221 */ /* 0x000fe40000010000 */
[----:B------:R-:W-:Y:S02]  /*32c0*/  FADD.FTZ R32, R130, R32 ;  /* 0x0000002082207221 */ /* 0x000fe40000010000 */
[----:B------:R2:W-:Y:S01]  /*32d0*/  @!P2 STS.64 [R161.X8+0x3560], R118 ;  /* 0x00356076a100a388 */ /* 0x0005e20000008a00 */
[----:B0-----:R-:W-:Y:S02]  /*32e0*/  @!P4 FADD.FTZ R129, R129, R162 ;  /* 0x000000a28181c221 */ /* 0x001fe40000010000 */
[----:B------:R-:W-:-:S03]  /*32f0*/  FMUL.FTZ R162, R132, UR36 ;  /* 0x0000002484a27c20 */ /* 0x000fc60008410000 */
[----:B------:R-:W0:Y:S01]  /*3300*/  SHFL.DOWN PT, R164, R129, 0x8, 0x1f ;  /* 0x09001f0081a47f89 */ /* 0x000e2200000e0000 */
[----:B--2---:R-:W-:Y:S02]  /*3310*/  FMUL.FTZ R118, R128, UR36 ;  /* 0x0000002480767c20 */ /* 0x004fe40008410000 */
[----:B-1----:R-:W-:Y:S01]  /*3320*/  @!P3 FADD.FTZ R115, R115, R146 ;  /* 0x000000927373b221 */ /* 0x002fe20000010000 */
[----:B------:R-:W-:Y:S01]  /*3330*/  ISETP.GT.AND P3, PT, R4, 0x17, PT ;  /* 0x000000170400780c */ /* 0x000fe20003f64270 */
[----:B------:R-:W-:Y:S02]  /*3340*/  FMUL.FTZ R119, R118, R117 ;  /* 0x0000007576777220 */ /* 0x000fe40000410000 */
[----:B------:R-:W-:Y:S01]  /*3350*/  FMUL.FTZ R117, R125, UR36 ;  /* 0x000000247d757c20 */ /* 0x000fe20008410000 */
[----:B------:R-:W1:Y:S01]  /*3360*/  SHFL.DOWN PT, R146, R115, 0x4, 0x1f ;  /* 0x08801f0073927f89 */ /* 0x000e6200000e0000 */
[----:B------:R-:W-:Y:S02]  /*3370*/  FFMA.FTZ R128, R85, R128, R119 ;  /* 0x0000008055807223 */ /* 0x000fe40000010077 */
[----:B------:R-:W-:-:S02]  /*3380*/  FMUL.FTZ R158, R117, R158 ;  /* 0x0000009e759e7220 */ /* 0x000fc40000410000 */
[----:B------:R-:W-:Y:S02]  /*3390*/  FMUL.FTZ R117, R126, UR36 ;  /* 0x000000247e757c20 */ /* 0x000fe40008410000 */
[----:B------:R-:W-:Y:S02]  /*33a0*/  FMUL.FTZ R119, R112, UR36 ;  /* 0x0000002470777c20 */ /* 0x000fe40008410000 */
[----:B------:R-:W-:Y:S02]  /*33b0*/  FMUL.FTZ R138, R117, R138 ;  /* 0x0000008a758a7220 */ /* 0x000fe40000410000 */
[----:B------:R-:W-:Y:S02]  /*33c0*/  FMUL.FTZ R117, R127, UR36 ;  /* 0x000000247f757c20 */ /* 0x000fe40008410000 */
[----:B------:R-:W-:Y:S02]  /*33d0*/  FMUL.FTZ R119, R119, R136 ;  /* 0x0000008877777220 */ /* 0x000fe40000410000 */
[----:B------:R-:W-:-:S02]  /*33e0*/  FMUL.FTZ R117, R117, R160 ;  /* 0x000000a075757220 */ /* 0x000fc40000410000 */
[----:B0-----:R-:W-:Y:S02]  /*33f0*/  @!P3 FADD.FTZ R129, R129, R164 ;  /* 0x000000a48181b221 */ /* 0x001fe40000010000 */
[----:B------:R-:W-:Y:S02]  /*3400*/  FFMA.FTZ R127, R90, R127, R117 ;  /* 0x0000007f5a7f7223 */ /* 0x000fe40000010075 */
[----:B------:R-:W-:Y:S01]  /*3410*/  FMUL.FTZ R117, R114, UR36 ;  /* 0x0000002472757c20 */ /* 0x000fe20008410000 */
[----:B------:R-:W0:Y:S01]  /*3420*/  SHFL.DOWN PT, R118, R129, 0x10, 0x1f ;  /* 0x0a001f0081767f89 */ /* 0x000e2200000e0000 */
[----:B------:R-:W-:Y:S02]  /*3430*/  FFMA.FTZ R126, R91, R126, R138 ;  /* 0x0000007e5b7e7223 */ /* 0x000fe4000001008a */
[----:B-1----:R-:W-:Y:S01]  /*3440*/  @!P4 FADD.FTZ R115, R115, R146 ;  /* 0x000000927373c221 */ /* 0x002fe20000010000 */
[----:B------:R-:W-:Y:S01]  /*3450*/  ISETP.GT.AND P4, PT, R4, 0xf, PT ;  /* 0x0000000f0400780c */ /* 0x000fe20003f84270 */
[----:B------:R-:W-:-:S02]  /*3460*/  FMUL.FTZ R100, R117, R100 ;  /* 0x0000006475647220 */ /* 0x000fc40000410000 */
[----:B------:R-:W-:Y:S01]  /*3470*/  FMUL.FTZ R117, R135, UR36 ;  /* 0x0000002487757c20 */ /* 0x000fe20008410000 */
[----:B------:R-:W1:Y:S01]  /*3480*/  SHFL.DOWN PT, R146, R115, 0x8, 0x1f ;  /* 0x09001f0073927f89 */ /* 0x000e6200000e0000 */
[----:B------:R-:W-:Y:S02]  /*3490*/  FFMA.FTZ R114, R89, R114, R100 ;  /* 0x0000007259727223 */ /* 0x000fe40000010064 */
[----:B------:R-:W-:Y:S02]  /*34a0*/  FMUL.FTZ R150, R117, R150 ;  /* 0x0000009675967220 */ /* 0x000fe40000410000 */
[----:B------:R-:W-:Y:S02]  /*34b0*/  FMUL.FTZ R117, R137, UR36 ;  /* 0x0000002489757c20 */ /* 0x000fe40008410000 */
[----:B------:R-:W-:Y:S02]  /*34c0*/  FFMA.FTZ R112, R95, R112, R119 ;  /* 0x000000705f707223 */ /* 0x000fe40000010077 */
[----:B------:R-:W-:-:S02]  /*34d0*/  FMUL.FTZ R152, R117, R152 ;  /* 0x0000009875987220 */ /* 0x000fc40000410000 */
[----:B------:R-:W-:Y:S02]  /*34e0*/  FMUL.FTZ R117, R145, UR36 ;  /* 0x0000002491757c20 */ /* 0x000fe40008410000 */
[----:B------:R-:W-:Y:S02]  /*34f0*/  FMUL.FTZ R119, R103, UR36 ;  /* 0x0000002467777c20 */ /* 0x000fe40008410000 */
[----:B------:R-:W-:Y:S02]  /*3500*/  FMUL.FTZ R136, R117, R116 ;  /* 0x0000007475887220 */ /* 0x000fe40000410000 */
[----:B0-----:R-:W-:Y:S02]  /*3510*/  @!P4 FADD.FTZ R129, R129, R118 ;  /* 0x000000768181c221 */ /* 0x001fe40000010000 */
[----:B------:R-:W-:Y:S02]  /*3520*/  FMUL.FTZ R118, R102, UR36 ;  /* 0x0000002466767c20 */ /* 0x000fe40008410000 */
[----:B------:R-:W-:-:S02]  /*3530*/  FMUL.FTZ R116, R148, UR36 ;  /* 0x0000002494747c20 */ /* 0x000fc40008410000 */
[----:B------:R-:W-:Y:S02]  /*3540*/  FMUL.FTZ R118, R118, R133 ;  /* 0x0000008576767220 */ /* 0x000fe40000410000 */
[----:B-1----:R-:W-:Y:S01]  /*3550*/  @!P3 FADD.FTZ R115, R115, R146 ;  /* 0x000000927373b221 */ /* 0x002fe20000010000 */
[----:B------:R-:W-:Y:S01]  /*3560*/  ISETP.NE.AND P3, PT, R4, RZ, PT ;  /* 0x000000ff0400720c */ /* 0x000fe20003f65270 */
[----:B------:R-:W-:Y:S02]  /*3570*/  FFMA.FTZ R138, R93, R102, R118 ;  /* 0x000000665d8a7223 */ /* 0x000fe40000010076 */
[----:B------:R-:W-:Y:S01]  /*3580*/  FMUL.FTZ R118, R101, UR36 ;  /* 0x0000002465767c20 */ /* 0x000fe20008410000 */
[----:B------:R-:W0:Y:S01]  /*3590*/  SHFL.DOWN PT, R100, R115, 0x10, 0x1f ;  /* 0x0a001f0073647f89 */ /* 0x000e2200000e0000 */
[----:B------:R-:W-:Y:S02]  /*35a0*/  FMUL.FTZ R102, R147, UR36 ;  /* 0x0000002493667c20 */ /* 0x000fe40008410000 */
[----:B------:R-:W-:-:S02]  /*35b0*/  FADD.FTZ R49, R128, R49 ;  /* 0x0000003180317221 */ /* 0x000fc40000010000 */
[----:B------:R-:W-:Y:S02]  /*35c0*/  FMUL.FTZ R162, R162, R139 ;  /* 0x0000008ba2a27220 */ /* 0x000fe40000410000 */
[----:B------:R-:W-:Y:S02]  /*35d0*/  FMUL.FTZ R119, R119, R154 ;  /* 0x0000009a77777220 */ /* 0x000fe40000410000 */
[----:B------:R-:W-:Y:S02]  /*35e0*/  FMUL.FTZ R118, R118, R149 ;  /* 0x0000009576767220 */ /* 0x000fe40000410000 */
[----:B------:R-:W-:Y:S02]  /*35f0*/  FMUL.FTZ R116, R116, R123 ;  /* 0x0000007b74747220 */ /* 0x000fe40000410000 */
[----:B------:R-:W-:Y:S02]  /*3600*/  FMUL.FTZ R102, R102, R151 ;  /* 0x0000009766667220 */ /* 0x000fe40000410000 */
[----:B------:R-:W-:-:S02]  /*3610*/  FFMA.FTZ R132, R87, R132, R162 ;  /* 0x0000008457847223 */ /* 0x000fc400000100a2 */
[----:B------:R-:W-:Y:S02]  /*3620*/  FFMA.FTZ R125, R84, R125, R158 ;  /* 0x0000007d547d7223 */ /* 0x000fe4000001009e */
        /* <DEDUP_REMOVED lines=44> */
.L_x_1263:
[----:B0-----:R-:W-:Y:S05]  /*38f0*/  BSYNC B0 ;  /* 0x0000000000007941 */ /* 0x001fea0003800000 */
.L_x_1262:
[----:B------:R-:W-:Y:S02]  /*3900*/  UIADD3 UR6, UR6, 0x1, URZ ;  /* 0x0000000106067890 */ /* 0x000fe4000fffe03f */
[----:B------:R-:W-:Y:S02]  /*3910*/  ULDC UR22, c[0x0][0x16c] ;  /* 0x00005b0000167ab9 */ /* 0x000fe40000000800 */
[----:B------:R-:W-:-:S06]  /*3920*/  UISETP.GE.AND UP0, UPT, UR6, UR22, UPT ;  /* 0x000000160600728c */ /* 0x000fcc000bf06270 */
[----:B------:R-:W-:-:S13]  /*3930*/  PLOP3.LUT P2, PT, PT, PT, UP0, 0x80, 0x0 ;  /* 0x000000000000781c */ /* 0x000fda0003f4f008 */
[----:B------:R-:W-:Y:S01]  /*3940*/  @P2 CALL.REL.NOINC `(.L_x_1248) ;  /* 0x0000001000002944 */ /* 0x000fe20003c00000 */
[----:B------:R-:W-:Y:S05]  /*3950*/  BRA `(.L_x_1264) ;  /* 0xffffd74000007947 */ /* 0x000fea000383ffff */
.L_x_1248:
[----:B------:R-:W-:Y:S01]  /*3960*/  BAR.SYNC.DEFER_BLOCKING 0x0 ;  /* 0x0000000000007b1d */ /* 0x000fe20000010000 */
[----:B------:R-:W-:Y:S01]  /*3970*/  LEA R10, R4, R9, 0x2 ;  /* 0x00000009040a7211 */ /* 0x000fe200078e10ff */
[----:B------:R-:W-:Y:S01]  /*3980*/  UIADD3 UR6, UR21, -0x1, URZ ;  /* 0xffffffff15067890 */ /* 0x000fe2000fffe03f */
[----:B------:R-:W-:Y:S01]  /*3990*/  FADD.FTZ R2, R2, R36 ;  /* 0x0000002402027221 */ /* 0x000fe20000010000 */
[----:B------:R-:W-:Y:S02]  /*39a0*/  UIADD3 UR20, UP1, UR20, -0x2000, URZ ;  /* 0xffffe00014147890 */ /* 0x000fe4000ff3e03f */
[----:B------:R-:W-:Y:S01]  /*39b0*/  USHF.L.U32 UR22, UR6, 0xb, URZ ;  /* 0x0000000b06167899 */ /* 0x000fe2000800063f */
[----:B------:R-:W-:Y:S01]  /*39c0*/  FADD.FTZ R9, R2, R37 ;  /* 0x0000002502097221 */ /* 0x000fe20000010000 */
[----:B------:R-:W-:Y:S02]  /*39d0*/  ULDC.64 UR28, c[0x0][0x2d8] ;  /* 0x0000b600001c7ab9 */ /* 0x000fe40000000a00 */
[----:B------:R-:W-:Y:S01]  /*39e0*/  UIMAD UR24, UR34, UR28, URZ ;  /* 0x0000001c221872a4 */ /* 0x000fe2000f8e023f */
[----:B------:R-:W-:Y:S01]  /*39f0*/  FADD.FTZ R2, R9, R38 ;  /* 0x0000002609027221 */ /* 0x000fe20000010000 */
[----:B------:R-:W-:-:S02]  /*3a00*/  USHF.R.S32.HI UR23, URZ, 0x1f, UR22 ;  /* 0x0000001f3f177899 */ /* 0x000fc40008011416 */
[----:B------:R-:W-:Y:S02]  /*3a10*/  UIMAD UR26, UR33, UR29, UR24 ;  /* 0x0000001d211a72a4 */ /* 0x000fe4000f8e0218 */
[----:B------:R-:W-:Y:S02]  /*3a20*/  UIMAD.WIDE.U32 UR24, UR33, UR28, UR22 ;  /* 0x0000001c211872a5 */ /* 0x000fe4000f8e0016 */
[----:B------:R-:W-:Y:S02]  /*3a30*/  UIADD3 UR19, UP2, UR19, -0x2000, URZ ;  /* 0xffffe00013137890 */ /* 0x000fe4000ff5e03f */
[----:B------:R-:W-:Y:S02]  /*3a40*/  ULDC.64 UR28, c[0x0][0x2e0] ;  /* 0x0000b800001c7ab9 */ /* 0x000fe40000000a00 */
[----:B------:R-:W-:Y:S01]  /*3a50*/  UIADD3 UR25, UR25, UR26, URZ ;  /* 0x0000001a19197290 */ /* 0x000fe2000fffe03f */
[----:B------:R-:W-:Y:S01]  /*3a60*/  STS.128 [R10.X16], R32 ;  /* 0x000000200a007388 */ /* 0x000fe2000000cc00 */
[----:B------:R-:W-:-:S02]  /*3a70*/  UIMAD UR26, UR13, UR28, URZ ;  /* 0x0000001c0d1a72a4 */ /* 0x000fc4000f8e023f */
[----:B------:R-:W-:Y:S01]  /*3a80*/  UIMAD.WIDE.U32 UR24, UR12, UR28, UR24 ;  /* 0x0000001c0c1872a5 */ /* 0x000fe2000f8e0018 */
[----:B------:R-:W-:Y:S01]  /*3a90*/  STS.128 [R10.X16+0x10], R28 ;  /* 0x0000101c0a007388 */ /* 0x000fe2000000cc00 */
[----:B------:R-:W-:Y:S02]  /*3aa0*/  UIMAD UR26, UR12, UR29, UR26 ;  /* 0x0000001d0c1a72a4 */ /* 0x000fe4000f8e021a */
[----:B------:R-:W-:Y:S01]  /*3ab0*/  UIADD3 UR17, UP3, UR17, -0x2000, URZ ;  /* 0xffffe00011117890 */ /* 0x000fe2000ff7e03f */
[----:B------:R-:W-:Y:S01]  /*3ac0*/  STS.128 [R10.X16+0x20], R24 ;  /* 0x000020180a007388 */ /* 0x000fe2000000cc00 */
[----:B------:R-:W-:Y:S02]  /*3ad0*/  ULDC.64 UR28, c[0x0][0x330] ;  /* 0x0000cc00001c7ab9 */ /* 0x000fe40000000a00 */
[----:B------:R-:W-:Y:S01]  /*3ae0*/  UIADD3 UR26, UR25, UR26, URZ ;  /* 0x0000001a191a7290 */ /* 0x000fe2000fffe03f */
[----:B------:R-:W-:Y:S01]  /*3af0*/  STS.128 [R10.X16+0x30], R20 ;  /* 0x000030140a007388 */ /* 0x000fe2000000cc00 */
[----:B------:R-:W-:-:S06]  /*3b00*/  NOP ;  /* 0x0000000000007918 */ /* 0x000fcc0000000000 */
[----:B------:R-:W0:Y:S01]  /*3b10*/  LDS.128 R16, [R11.X16] ;  /* 0x000000000b107984 */ /* 0x000e22000000cc00 */
[----:B------:R-:W-:Y:S02]  /*3b20*/  ULEA UR25, UP0, UR24, UR28, 0x2 ;  /* 0x0000001c18197291 */ /* 0x000fe4000f80103f */
[----:B------:R-:W-:Y:S01]  /*3b30*/  UIADD3.X UR16, UR16, -0x1, URZ, UP1, !UPT ;  /* 0xffffffff10107890 */ /* 0x000fe20008ffe43f */
[----:B------:R-:W1:Y:S01]  /*3b40*/  LDS.128 R52, [R11.X16+0x200] ;  /* 0x000200000b347984 */ /* 0x000e62000000cc00 */
[----:B------:R-:W-:Y:S02]  /*3b50*/  ULEA.HI.X UR24, UR24, UR29, UR26, 0x2, UP0 ;  /* 0x0000001d18187291 */ /* 0x000fe400080f141a */
[----:B------:R-:W-:Y:S01]  /*3b60*/  MOV R12, UR25 ;  /* 0x00000019000c7c02 */ /* 0x000fe20008000f00 */
[----:B------:R-:W2:Y:S01]  /*3b70*/  LDS.128 R28, [R11.X16+0x400] ;  /* 0x000400000b1c7984 */ /* 0x000ea2000000cc00 */
[----:B------:R-:W-:Y:S02]  /*3b80*/  ULDC.64 UR26, c[0x0][0x2f8] ;  /* 0x0000be00001a7ab9 */ /* 0x000fe40000000a00 */
[----:B------:R-:W-:Y:S01]  /*3b90*/  MOV R13, UR24 ;  /* 0x00000018000d7c02 */ /* 0x000fe20008000f00 */
[----:B------:R-:W3:Y:S01]  /*3ba0*/  LDS.128 R32, [R11.X16+0x600] ;  /* 0x000600000b207984 */ /* 0x000ee2000000cc00 */
[----:B------:R-:W-:-:S02]  /*3bb0*/  UIMAD UR24, UR34, UR26, URZ ;  /* 0x0000001a221872a4 */ /* 0x000fc4000f8e023f */
[----:B------:R-:W-:Y:S01]  /*3bc0*/  UIMAD.WIDE.U32 UR22, UR33, UR26, UR22 ;  /* 0x0000001a211672a5 */ /* 0x000fe2000f8e0016 */
[----:B------:R-:W-:Y:S01]  /*3bd0*/  IMAD.WIDE R12, R8, 0x10, R12 ;  /* 0x00000010080c7825 */ /* 0x000fe200078e020c */
[----:B------:R-:W-:Y:S02]  /*3be0*/  UIMAD UR24, UR33, UR27, UR24 ;  /* 0x0000001b211872a4 */ /* 0x000fe4000f8e0218 */
[----:B------:R-:W-:Y:S02]  /*3bf0*/  UIADD3.X UR7, UR7, -0x1, URZ, UP2, !UPT ;  /* 0xffffffff07077890 */ /* 0x000fe400097fe43f */
[----:B------:R-:W-:Y:S02]  /*3c00*/  ULDC.64 UR26, c[0x0][0x300] ;  /* 0x0000c000001a7ab9 */ /* 0x000fe40000000a00 */
[----:B------:R-:W-:Y:S02]  /*3c10*/  UIADD3 UR23, UR23, UR24, URZ ;  /* 0x0000001817177290 */ /* 0x000fe4000fffe03f */
[----:B------:R-:W-:-:S02]  /*3c20*/  UIMAD UR24, UR13, UR26, URZ ;  /* 0x0000001a0d1872a4 */ /* 0x000fc4000f8e023f */
[----:B------:R-:W-:Y:S02]  /*3c30*/  UIMAD.WIDE.U32 UR22, UR12, UR26, UR22 ;  /* 0x0000001a0c1672a5 */ /* 0x000fe4000f8e0016 */
[----:B------:R-:W-:Y:S02]  /*3c40*/  UIMAD UR24, UR12, UR27, UR24 ;  /* 0x0000001b0c1872a4 */ /* 0x000fe4000f8e0218 */
[----:B------:R-:W-:Y:S02]  /*3c50*/  UIADD3.X UR18, UR18, -0x1, URZ, UP3, !UPT ;  /* 0xffffffff12127890 */ /* 0x000fe40009ffe43f */
[----:B------:R-:W-:Y:S02]  /*3c60*/  ULDC.64 UR26, c[0x0][0x340] ;  /* 0x0000d000001a7ab9 */ /* 0x000fe40000000a00 */
[----:B------:R-:W-:Y:S02]  /*3c70*/  UIADD3 UR24, UR23, UR24, URZ ;  /* 0x0000001817187290 */ /* 0x000fe4000fffe03f */
[----:B------:R-:W-:Y:S01]  /*3c80*/  ULEA UR23, UP0, UR22, UR26, 0x2 ;  /* 0x0000001a16177291 */ /* 0x000fe2000f80103f */
[----:B0-----:R-:W-:Y:S03]  /*3c90*/  STG.E.128 [R12.64], R16 ;  /* 0x000000100c007986 */ /* 0x001fe6000c101d1e */
[----:B------:R-:W-:-:S02]  /*3ca0*/  ULEA.HI.X UR22, UR22, UR27, UR24, 0x2, UP0 ;  /* 0x0000001b16167291 */ /* 0x000fc400080f1418 */
[----:B------:R-:W-:Y:S01]  /*3cb0*/  UISETP.GT.AND UP0, UPT, UR21, 0x1, UPT ;  /* 0x000000011500788c */ /* 0x000fe2000bf04270 */
[----:B-1----:R-:W-:Y:S02]  /*3cc0*/  STG.E.128 [R12.64+0x200], R52 ;  /* 0x000200340c007986 */ /* 0x002fe4000c101d1e */
[----:B------:R-:W-:Y:S02]  /*3cd0*/  UMOV UR21, UR6 ;  /* 0x0000000600157c82 */ /* 0x000fe40008000000 */
[----:B--2---:R-:W-:Y:S01]  /*3ce0*/  STG.E.128 [R12.64+0x400], R28 ;  /* 0x0004001c0c007986 */ /* 0x004fe2000c101d1e */
[----:B------:R-:W-:-:S03]  /*3cf0*/  PLOP3.LUT P0, PT, PT, PT, UP0, 0x80, 0x0 ;  /* 0x000000000000781c */ /* 0x000fc60003f0f008 */
[----:B---3--:R-:W-:Y:S04]  /*3d00*/  STG.E.128 [R12.64+0x600], R32 ;  /* 0x000600200c007986 */ /* 0x008fe8000c101d1e */
[----:B------:R-:W-:Y:S06]  /*3d10*/  BAR.SYNC.DEFER_BLOCKING 0x0 ;  /* 0x0000000000007b1d */ /* 0x000fec0000010000 */
[----:B------:R0:W-:Y:S04]  /*3d20*/  STS.128 [R10.X16], R36 ;  /* 0x000000240a007388 */ /* 0x0001e8000000cc00 */
[----:B------:R1:W-:Y:S04]  /*3d30*/  STS.128 [R10.X16+0x10], R40 ;  /* 0x000010280a007388 */ /* 0x0003e8000000cc00 */
[----:B------:R-:W-:Y:S04]  /*3d40*/  STS.128 [R10.X16+0x20], R44 ;  /* 0x0000202c0a007388 */ /* 0x000fe8000000cc00 */
[----:B------:R2:W-:Y:S01]  /*3d50*/  STS.128 [R10.X16+0x30], R48 ;  /* 0x000030300a007388 */ /* 0x0005e2000000cc00 */
[----:B------:R-:W-:-:S06]  /*3d60*/  NOP ;  /* 0x0000000000007918 */ /* 0x000fcc0000000000 */
[----:B------:R-:W3:Y:S01]  /*3d70*/  LDS.128 R12, [R11.X16] ;  /* 0x000000000b0c7984 */ /* 0x000ee2000000cc00 */
[----:B0-----:R-:W-:-:S03]  /*3d80*/  FADD.FTZ R39, R2, R39 ;  /* 0x0000002702277221 */ /* 0x001fc60000010000 */
[----:B------:R-:W0:Y:S01]  /*3d90*/  LDS.128 R16, [R11.X16+0x200] ;  /* 0x000200000b107984 */ /* 0x000e22000000cc00 */
[----:B-1----:R-:W-:-:S03]  /*3da0*/  FADD.FTZ R40, R39, R40 ;  /* 0x0000002827287221 */ /* 0x002fc60000010000 */
[----:B------:R-:W1:Y:S01]  /*3db0*/  LDS.128 R20, [R11.X16+0x400] ;  /* 0x000400000b147984 */ /* 0x000e62000000cc00 */
[----:B------:R-:W-:Y:S01]  /*3dc0*/  FADD.FTZ R41, R40, R41 ;  /* 0x0000002928297221 */ /* 0x000fe20000010000 */
[----:B--2---:R-:W-:Y:S02]  /*3dd0*/  MOV R10, UR23 ;  /* 0x00000017000a7c02 */ /* 0x004fe40008000f00 */
[----:B------:R2:W4:Y:S01]  /*3de0*/  LDS.128 R24, [R11.X16+0x600] ;  /* 0x000600000b187984 */ /* 0x000522000000cc00 */
[----:B------:R-:W-:-:S04]  /*3df0*/  FADD.FTZ R42, R41, R42 ;  /* 0x0000002a292a7221 */ /* 0x000fc80000010000 */
[----:B------:R-:W-:Y:S01]  /*3e00*/  FADD.FTZ R43, R42, R43 ;  /* 0x0000002b2a2b7221 */ /* 0x000fe20000010000 */
[----:B--2---:R-:W-:-:S03]  /*3e10*/  MOV R11, UR22 ;  /* 0x00000016000b7c02 */ /* 0x004fc60008000f00 */
[----:B------:R-:W-:Y:S02]  /*3e20*/  FADD.FTZ R44, R43, R44 ;  /* 0x0000002c2b2c7221 */ /* 0x000fe40000010000 */
[----:B------:R-:W-:-:S04]  /*3e30*/  IMAD.WIDE R8, R8, 0x10, R10 ;  /* 0x0000001008087825 */ /* 0x000fc800078e020a */
[----:B------:R-:W-:-:S04]  /*3e40*/  FADD.FTZ R45, R44, R45 ;  /* 0x0000002d2c2d7221 */ /* 0x000fc80000010000 */
[----:B------:R-:W-:-:S04]  /*3e50*/  FADD.FTZ R46, R45, R46 ;  /* 0x0000002e2d2e7221 */ /* 0x000fc80000010000 */
[----:B------:R-:W-:Y:S01]  /*3e60*/  FADD.FTZ R47, R46, R47 ;  /* 0x0000002f2e2f7221 */ /* 0x000fe20000010000 */
[----:B---3--:R2:W-:Y:S03]  /*3e70*/  STG.E.128 [R8.64], R12 ;  /* 0x0000000c08007986 */ /* 0x0085e6000c101d1e */
[----:B------:R-:W-:Y:S01]  /*3e80*/  FADD.FTZ R48, R47, R48 ;  /* 0x000000302f307221 */ /* 0x000fe20000010000 */
[----:B0-----:R2:W-:Y:S03]  /*3e90*/  STG.E.128 [R8.64+0x200], R16 ;  /* 0x0002001008007986 */ /* 0x0015e6000c101d1e */
[----:B------:R-:W-:Y:S01]  /*3ea0*/  FADD.FTZ R49, R48, R49 ;  /* 0x0000003130317221 */ /* 0x000fe20000010000 */
[----:B-1----:R2:W-:Y:S03]  /*3eb0*/  STG.E.128 [R8.64+0x400], R20 ;  /* 0x0004001408007986 */ /* 0x0025e6000c101d1e */
[----:B------:R-:W-:Y:S01]  /*3ec0*/  FADD.FTZ R2, R49, R50 ;  /* 0x0000003231027221 */ /* 0x000fe20000010000 */
[----:B----4-:R2:W-:Y:S03]  /*3ed0*/  STG.E.128 [R8.64+0x600], R24 ;  /* 0x0006001808007986 */ /* 0x0105e6000c101d1e */
[----:B------:R-:W-:Y:S01]  /*3ee0*/  FADD.FTZ R2, R2, R51 ;  /* 0x0000003302027221 */ /* 0x000fe20000010000 */
[----:B--2---:R-:W-:Y:S01]  /*3ef0*/  @!P0 CALL.REL.NOINC `(.L_x_1247) ;  /* 0x0000001000008944 */ /* 0x004fe20003c00000 */
[----:B------:R-:W-:Y:S05]  /*3f00*/  BRA `(.L_x_1265) ;  /* 0xffffc87000007947 */ /* 0x000fea000383ffff */
.L_x_1247:
[----:B------:R-:W-:Y:S02]  /*3f10*/  ISETP.NE.U32.AND P0, PT, RZ, c[0x0][0x328], PT ;  /* 0x0000ca00ff007a0c */ /* 0x000fe40003f05070 */
[----:B------:R-:W-:-:S02]  /*3f20*/  ISETP.NE.U32.AND P2, PT, RZ, c[0x0][0x348], PT ;  /* 0x0000d200ff007a0c */ /* 0x000fc40003f45070 */
[----:B------:R-:W-:Y:S02]  /*3f30*/  ISETP.NE.AND.EX P1, PT, RZ, c[0x0][0x32c], PT, P0 ;  /* 0x0000cb00ff007a0c */ /* 0x000fe40003f25300 */
[----:B------:R-:W-:-:S11]  /*3f40*/  ISETP.NE.AND.EX P0, PT, RZ, c[0x0][0x34c], PT, P2 ;  /* 0x0000d300ff007a0c */ /* 0x000fd60003f05320 */
[----:B------:R-:W-:Y:S05]  /*3f50*/  @!P1 BRA `(.L_x_1266) ;  /* 0x000001e000009947 */ /* 0x000fea0003800000 */
[----:B------:R-:W0:Y:S01]  /*3f60*/  SHFL.DOWN P1, R3, R0, 0x1, 0x1f ;  /* 0x08201f0000037f89 */ /* 0x000e220000020000 */
[----:B------:R-:W-:Y:S03]  /*3f70*/  BSSY B0, `(.L_x_1266) ;  /* 0x000001c000007945 */ /* 0x000fe60003800000 */
[----:B------:R-:W4:Y:S04]  /*3f80*/  S2R R8, SR_LANEID ;  /* 0x0000000000087919 */ /* 0x000f280000000000 */
[----:B------:R-:W5:Y:S01]  /*3f90*/  S2R R9, SR_TID.X ;  /* 0x0000000000097919 */ /* 0x000f620000002100 */
[----:B0-----:R-:W-:Y:S01]  /*3fa0*/  @P1 FADD R3, R3, R0 ;  /* 0x0000000003031221 */ /* 0x001fe20000000000 */
[----:B----4-:R-:W-:-:S04]  /*3fb0*/  ISETP.NE.AND P2, PT, R8, RZ, PT ;  /* 0x000000ff0800720c */ /* 0x010fc80003f45270 */
[----:B--2---:R-:W0:Y:S09]  /*3fc0*/  SHFL.DOWN P1, R4, R3, 0x2, 0x1f ;  /* 0x08401f0003047f89 */ /* 0x004e320000020000 */
[----:B-----5:R-:W-:-:S04]  /*3fd0*/  @!P2 SHF.R.S32.HI R0, RZ, 0x1f, R9 ;  /* 0x0000001fff00a819 */ /* 0x020fc80000011409 */
        /* <DEDUP_REMOVED lines=14> */
[----:B------:R-:W2:Y:S01]  /*40c0*/  @!P1 LDS R3, [0x2120] ;  /* 0x00212000ff039984 */ /* 0x000ea20000000800 */
[----:B0-----:R-:W-:-:S04]  /*40d0*/  @!P1 FADD.FTZ R4, R7, R4 ;  /* 0x0000000407049221 */ /* 0x001fc80000010000 */
[----:B------:R-:W-:Y:S01]  /*40e0*/  @!P1 FADD.FTZ R0, R5, R4 ;  /* 0x0000000405009221 */ /* 0x000fe20000010000 */
[----:B------:R-:W-:Y:S02]  /*40f0*/  MOV R4, UR8 ;  /* 0x0000000800047c02 */ /* 0x000fe40008000f00 */
[----:B------:R-:W-:Y:S01]  /*4100*/  MOV R5, UR9 ;  /* 0x0000000900057c02 */ /* 0x000fe20008000f00 */
[----:B--2---:R-:W-:-:S05]  /*4110*/  @!P1 FADD.FTZ R7, R0, R3 ;  /* 0x0000000300079221 */ /* 0x004fca0000010000 */
[----:B------:R0:W-:Y:S02]  /*4120*/  RED.E.ADD.F32.FTZ.RN.STRONG.GPU [R4.64], R7 ;  /* 0x000000070400798e */ /* 0x0001e4000c10e79e */
.L_x_1267:
[----:B0-----:R-:W-:Y:S05]  /*4130*/  BSYNC B0 ;  /* 0x0000000000007941 */ /* 0x001fea0003800000 */
.L_x_1266:
[----:B------:R-:W-:Y:S01]  /*4140*/  BSSY B0, `(.L_x_1268) ;  /* 0x0000022000007945 */ /* 0x000fe20003800000 */
[----:B------:R-:W-:Y:S05]  /*4150*/  @!P0 BRA `(.L_x_1269) ;  /* 0x000001f000008947 */ /* 0x000fea0003800000 */
[----:B------:R-:W-:Y:S06]  /*4160*/  BAR.SYNC.DEFER_BLOCKING 0x0 ;  /* 0x0000000000007b1d */ /* 0x000fec0000010000 */
[----:B------:R-:W0:Y:S04]  /*4170*/  SHFL.DOWN P0, R3, R2, 0x1, 0x1f ;  /* 0x08201f0002037f89 */ /* 0x000e280000000000 */
[----:B------:R-:W4:Y:S04]  /*4180*/  S2R R6, SR_LANEID ;  /* 0x0000000000067919 */ /* 0x000f280000000000 */
[----:B------:R-:W5:Y:S01]  /*4190*/  S2R R13, SR_TID.X ;  /* 0x00000000000d7919 */ /* 0x000f620000002100 */
[----:B0-----:R-:W-:Y:S01]  /*41a0*/  @P0 FADD R3, R3, R2 ;  /* 0x0000000203030221 */ /* 0x001fe20000000000 */
[----:B----4-:R-:W-:-:S04]  /*41b0*/  ISETP.NE.AND P1, PT, R6, RZ, PT ;  /* 0x000000ff0600720c */ /* 0x010fc80003f25270 */
[----:B------:R-:W0:Y:S09]  /*41c0*/  SHFL.DOWN P0, R0, R3, 0x2, 0x1f ;  /* 0x08401f0003007f89 */ /* 0x000e320000000000 */
[----:B-----5:R-:W-:-:S04]  /*41d0*/  @!P1 SHF.R.S32.HI R2, RZ, 0x1f, R13 ;  /* 0x0000001fff029819 */ /* 0x020fc8000001140d */
[----:B------:R-:W-:-:S04]  /*41e0*/  @!P1 LEA.HI R2, R2, R13, RZ, 0x5 ;  /* 0x0000000d02029211 */ /* 0x000fc800078f28ff */
[----:B------:R-:W-:Y:S01]  /*41f0*/  @!P1 SHF.R.S32.HI R2, RZ, 0x5, R2 ;  /* 0x00000005ff029819 */ /* 0x000fe20000011402 */
[----:B0-----:R-:W-:-:S05]  /*4200*/  @P0 FADD R0, R3, R0 ;  /* 0x0000000003000221 */ /* 0x001fca0000000000 */
[----:B------:R-:W0:Y:S02]  /*4210*/  SHFL.DOWN P0, R5, R0, 0x4, 0x1f ;  /* 0x08801f0000057f89 */ /* 0x000e240000000000 */
[----:B0-----:R-:W-:-:S05]  /*4220*/  @P0 FADD R5, R0, R5 ;  /* 0x0000000500050221 */ /* 0x001fca0000000000 */
[----:B--2---:R-:W0:Y:S02]  /*4230*/  SHFL.DOWN P0, R4, R5, 0x8, 0x1f ;  /* 0x09001f0005047f89 */ /* 0x004e240000000000 */
        /* <DEDUP_REMOVED lines=14> */
[----:B------:R0:W-:Y:S01]  /*4320*/  RED.E.ADD.F32.FTZ.RN.STRONG.GPU [R2.64], R7 ;  /* 0x000000070200798e */ /* 0x0001e2000c10e79e */
[----:B------:R-:W-:Y:S01]  /*4330*/  HFMA2.MMA R13, -RZ, RZ, 0, 0 ;  /* 0x00000000ff0d7435 */ /* 0x000fe200000001ff */
[----:B------:R-:W-:Y:S05]  /*4340*/  BRA `(.L_x_1270) ;  /* 0x0000001000007947 */ /* 0x000fea0003800000 */
.L_x_1269:
[----:B------:R-:W0:Y:S02]  /*4350*/  S2R R13, SR_TID.X ;  /* 0x00000000000d7919 */ /* 0x000e240000002100 */
.L_x_1270:
[----:B0-----:R-:W-:Y:S05]  /*4360*/  BSYNC B0 ;  /* 0x0000000000007941 */ /* 0x001fea0003800000 */
.L_x_1268:
[----:B------:R-:W-:-:S13]  /*4370*/  ISETP.GE.AND P0, PT, R13, c[0x0][0x16c], PT ;  /* 0x00005b000d007a0c */ /* 0x000fda0003f06270 */
[----:B------:R-:W-:Y:S05]  /*4380*/  @P0 EXIT ;  /* 0x000000000000094d */ /* 0x000fea0003800000 */
[----:B------:R-:W-:Y:S01]  /*4390*/  ULDC.64 UR8, c[0x0][0x2c8] ;  /* 0x0000b20000087ab9 */ /* 0x000fe20000000a00 */
[----:B------:R-:W-:Y:S01]  /*43a0*/  BSSY B0, `(.L_x_1271) ;  /* 0x0000059000007945 */ /* 0x000fe20003800000 */
[----:B------:R-:W-:Y:S02]  /*43b0*/  UIMAD UR6, UR13, UR8, URZ ;  /* 0x000000080d0672a4 */ /* 0x000fe4000f8e023f */
[----:B------:R-:W-:Y:S02]  /*43c0*/  ULDC.64 UR16, c[0x0][0x288] ;  /* 0x0000a20000107ab9 */ /* 0x000fe40000000a00 */
[----:B-1-3--:R-:W-:Y:S02]  /*43d0*/  UIMAD.WIDE.U32 UR4, UR12, UR8, URZ ;  /* 0x000000080c0472a5 */ /* 0x00afe4000f8e003f */
        /* <DEDUP_REMOVED lines=21> */
.L_x_1272:
[----:B0-----:R-:W0:Y:S01]  /*4530*/  LDS R15, [R13.X4+0x3d60] ;  /* 0x003d60000d0f7984 */ /* 0x001e220000004800 */
[----:B------:R-:W-:Y:S02]  /*4540*/  SHF.R.S32.HI R12, RZ, 0x1f, R13 ;  /* 0x0000001fff0c7819 */ /* 0x000fe4000001140d */
[----:B--2---:R-:W-:Y:S01]  /*4550*/  MOV R4, UR6 ;  /* 0x0000000600047c02 */ /* 0x004fe20008000f00 */
        /* <DEDUP_REMOVED lines=62> */
.L_x_1271:
[----:B------:R-:W-:Y:S05]  /*4940*/  EXIT ;  /* 0x000000000000794d */ /* 0x000fea0003800000 */
.L_x_1253:
[----:B------:R-:W-:Y:S01]  /*4950*/  HFMA2.MMA R150, -RZ, RZ, 0, 5.9604644775390625e-08 ;  /* 0x00000001ff967435 */ /* 0x000fe200000001ff */
[----:B------:R-:W-:Y:S02]  /*4960*/  MOV R149, R126 ;  /* 0x0000007e00957202 */ /* 0x000fe40000000f00 */
[----:B------:R-:W-:-:S02]  /*4970*/  MOV R125, RZ ;  /* 0x000000ff007d7202 */ /* 0x000fc40000000f00 */
[----:B------:R-:W-:Y:S02]  /*4980*/  MOV R152, 0xffffffff ;  /* 0xffffffff00987802 */ /* 0x000fe40000000f00 */
[----:B------:R-:W-:Y:S02]  /*4990*/  MOV R120, 0x49b0 ;  /* 0x000049b000787802 */ /* 0x000fe40000000f00 */
[----:B-1---5:R-:W-:Y:S05]  /*49a0*/  CALL.REL.NOINC `($__internal_50_$__cuda_sm70_shflsync_up) ;  /* 0x00000ec000007944 */ /* 0x022fea0003c00000 */
[----:B-1----:R-:W-:Y:S01]  /*49b0*/  MOV R123, R150 ;  /* 0x00000096007b7202 */ /* 0x002fe20000000f00 */
[----:B0-----:R-:W-:Y:S05]  /*49c0*/  BRA `(.L_x_1273) ;  /* 0xffffd35000007947 */ /* 0x001fea000383ffff */
.L_x_1254:
[----:B------:R-:W-:Y:S01]  /*49d0*/  HFMA2.MMA R150, -RZ, RZ, 0, 5.9604644775390625e-08 ;  /* 0x00000001ff967435 */ /* 0x000fe200000001ff */
[----:B------:R-:W-:Y:S02]  /*49e0*/  MOV R149, R127 ;  /* 0x0000007f00957202 */ /* 0x000fe40000000f00 */
[----:B------:R-:W-:Y:S02]  /*49f0*/  MOV R125, RZ ;  /* 0x000000ff007d7202 */ /* 0x000fe40000000f00 */
[----:B------:R-:W-:Y:S02]  /*4a00*/  MOV R152, 0xffffffff ;  /* 0xffffffff00987802 */ /* 0x000fe40000000f00 */
[----:B------:R-:W-:-:S02]  /*4a10*/  MOV R120, 0x4a30 ;  /* 0x00004a3000787802 */ /* 0x000fc40000000f00 */
[----:B012--5:R-:W-:Y:S05]  /*4a20*/  CALL.REL.NOINC `($__internal_50_$__cuda_sm70_shflsync_up) ;  /* 0x00000e4000007944 */ /* 0x027fea0003c00000 */
[----:B------:R-:W-:Y:S01]  /*4a30*/  FMUL.FTZ R123, R126, R123 ;  /* 0x0000007b7e7b7220 */ /* 0x000fe20000410000 */
        /* <DEDUP_REMOVED lines=9> */
[----:B------:R-:W-:Y:S05]  /*4ad0*/  CALL.REL.NOINC `($__internal_50_$__cuda_sm70_shflsync_up) ;  /* 0x00000d9000007944 */ /* 0x000fea0003c00000 */
[----:B-1----:R-:W-:Y:S01]  /*4ae0*/  MOV R122, R150 ;  /* 0x00000096007a7202 */ /* 0x002fe20000000f00 */
[----:B------:R-:W-:Y:S01]  /*4af0*/  HFMA2.MMA R150, -RZ, RZ, 0, 1.1920928955078125e-07 ;  /* 0x00000002ff967435 */ /* 0x000fe200000001ff */
[----:B0-----:R-:W-:-:S02]  /*4b00*/  MOV R149, R127 ;  /* 0x0000007f00957202 */ /* 0x001fc40000000f00 */
[----:B------:R-:W-:Y:S02]  /*4b10*/  MOV R125, RZ ;  /* 0x000000ff007d7202 */ /* 0x000fe40000000f00 */
[----:B------:R-:W-:Y:S02]  /*4b20*/  MOV R152, 0xffffffff ;  /* 0xffffffff00987802 */ /* 0x000fe40000000f00 */
[----:B------:R-:W-:Y:S02]  /*4b30*/  MOV R120, 0x4b50 ;  /* 0x00004b5000787802 */ /* 0x000fe40000000f00 */
[----:B------:R-:W-:Y:S05]  /*4b40*/  CALL.REL.NOINC `($__internal_50_$__cuda_sm70_shflsync_up) ;  /* 0x00000d2000007944 */ /* 0x000fea0003c00000 */
        /* <DEDUP_REMOVED lines=8> */
[----:B------:R-:W-:Y:S05]  /*4bd0*/  CALL.REL.NOINC `($__internal_50_$__cuda_sm70_shflsync_up) ;  /* 0x00000c9000007944 */ /* 0x000fea0003c00000 */
[----:B-1----:R-:W-:Y:S01]  /*4be0*/  MOV R122, R150 ;  /* 0x00000096007a7202 */ /* 0x002fe20000000f00 */
[----:B------:R-:W-:Y:S01]  /*4bf0*/  HFMA2.MMA R150, -RZ, RZ, 0, 2.384185791015625e-07 ;  /* 0x00000004ff967435 */ /* 0x000fe200000001ff */
[----:B0-----:R-:W-:Y:S02]  /*4c00*/  MOV R149, R127 ;  /* 0x0000007f00957202 */ /* 0x001fe40000000f00 */
[----:B------:R-:W-:Y:S02]  /*4c10*/  MOV R125, RZ ;  /* 0x000000ff007d7202 */ /* 0x000fe40000000f00 */
[----:B------:R-:W-:Y:S02]  /*4c20*/  MOV R152, 0xffffffff ;  /* 0xffffffff00987802 */ /* 0x000fe40000000f00 */
[----:B------:R-:W-:Y:S02]  /*4c30*/  MOV R120, 0x4c50 ;  /* 0x00004c5000787802 */ /* 0x000fe40000000f00 */
[----:B------:R-:W-:Y:S05]  /*4c40*/  CALL.REL.NOINC `($__internal_50_$__cuda_sm70_shflsync_up) ;  /* 0x00000c2000007944 */ /* 0x000fea0003c00000 */
        /* <DEDUP_REMOVED lines=8> */
[----:B------:R-:W-:Y:S05]  /*4cd0*/  CALL.REL.NOINC `($__internal_50_$__cuda_sm70_shflsync_up) ;  /* 0x00000b9000007944 */ /* 0x000fea0003c00000 */
[----:B-1----:R-:W-:Y:S01]  /*4ce0*/  MOV R122, R150 ;  /* 0x00000096007a7202 */ /* 0x002fe20000000f00 */
[----:B------:R-:W-:Y:S01]  /*4cf0*/  HFMA2.MMA R150, -RZ, RZ, 0, 4.76837158203125e-07 ;  /* 0x00000008ff967435 */ /* 0x000fe200000001ff */
        /* <DEDUP_REMOVED lines=13> */
[----:B------:R-:W-:Y:S02]  /*4dd0*/  MOV R149, R123 ;  /* 0x0000007b00957202 */ /* 0x000fe40000000f00 */
[----:B------:R-:W-:Y:S05]  /*4de0*/  CALL.REL.NOINC `($__internal_50_$__cuda_sm70_shflsync_up) ;  /* 0x00000a8000007944 */ /* 0x000fea0003c00000 */
[----:B-1----:R-:W-:Y:S01]  /*4df0*/  MOV R124, R150 ;  /* 0x00000096007c7202 */ /* 0x002fe20000000f00 */
[----:B------:R-:W-:Y:S01]  /*4e00*/  HFMA2.MMA R150, -RZ, RZ, 0, 9.5367431640625e-07 ;  /* 0x00000010ff967435 */ /* 0x000fe200000001ff */
[----:B0-----:R-:W-:Y:S02]  /*4e10*/  MOV R149, R127 ;  /* 0x0000007f00957202 */ /* 0x001fe40000000f00 */
[----:B------:R-:W-:Y:S02]  /*4e20*/  MOV R125, RZ ;  /* 0x000000ff007d7202 */ /* 0x000fe40000000f00 */
[----:B------:R-:W-:Y:S02]  /*4e30*/  MOV R152, 0xffffffff ;  /* 0xffffffff00987802 */ /* 0x000fe40000000f00 */
[----:B------:R-:W-:-:S02]  /*4e40*/  MOV R120, 0x4e60 ;  /* 0x00004e6000787802 */ /* 0x000fc40000000f00 */
[----:B------:R-:W-:Y:S05]  /*4e50*/  CALL.REL.NOINC `($__internal_50_$__cuda_sm70_shflsync_up) ;  /* 0x00000a1000007944 */ /* 0x000fea0003c00000 */
[----:B-1----:R-:W-:Y:S01]  /*4e60*/  MOV R121, R150 ;  /* 0x0000009600797202 */ /* 0x002fe20000000f00 */
[----:B0-----:R-:W-:Y:S05]  /*4e70*/  BRA `(.L_x_1274) ;  /* 0xffffd02000007947 */ /* 0x001fea000383ffff */
.L_x_1257:
[----:B------:R-:W-:Y:S01]  /*4e80*/  HFMA2.MMA R150, -RZ, RZ, 0, 5.9604644775390625e-08 ;  /* 0x00000001ff967435 */ /* 0x000fe200000001ff */
[----:B-1----:R-:W-:-:S02]  /*4e90*/  MOV R125, RZ ;  /* 0x000000ff007d7202 */ /* 0x002fc40000000f00 */
[----:B------:R-:W-:Y:S02]  /*4ea0*/  MOV R152, 0xffffffff ;  /* 0xffffffff00987802 */ /* 0x000fe40000000f00 */
[----:B------:R-:W-:Y:S02]  /*4eb0*/  MOV R120, 0x4ed0 ;  /* 0x00004ed000787802 */ /* 0x000fe40000000f00 */
[----:B0----5:R-:W-:Y:S05]  /*4ec0*/  CALL.REL.NOINC `($__internal_50_$__cuda_sm70_shflsync_up) ;  /* 0x000009a000007944 */ /* 0x021fea0003c00000 */
[----:B-1----:R-:W-:Y:S01]  /*4ed0*/  MOV R123, R150 ;  /* 0x00000096007b7202 */ /* 0x002fe20000000f00 */
[----:B------:R-:W-:Y:S01]  /*4ee0*/  HFMA2.MMA R150, -RZ, RZ, 0, 5.9604644775390625e-08 ;  /* 0x00000001ff967435 */ /* 0x000fe200000001ff */
[----:B0-----:R-:W-:Y:S02]  /*4ef0*/  MOV R149, R122 ;  /* 0x0000007a00957202 */ /* 0x001fe40000000f00 */
[----:B------:R-:W-:Y:S02]  /*4f00*/  MOV R125, RZ ;  /* 0x000000ff007d7202 */ /* 0x000fe40000000f00 */
[----:B------:R-:W-:Y:S02]  /*4f10*/  MOV R152, 0xffffffff ;  /* 0xffffffff00987802 */ /* 0x000fe40000000f00 */
[----:B------:R-:W-:-:S02]  /*4f20*/  MOV R120, 0x4f40 ;  /* 0x00004f4000787802 */ /* 0x000fc40000000f00 */
[----:B------:R-:W-:Y:S05]  /*4f30*/  CALL.REL.NOINC `($__internal_50_$__cuda_sm70_shflsync_up) ;  /* 0x0000093000007944 */ /* 0x000fea0003c00000 */
[----:B------:R-:W-:Y:S01]  /*4f40*/  HFMA2.MMA R127, -RZ, RZ, 0, 0 ;  /* 0x00000000ff7f7435 */ /* 0x000fe200000001ff */
[----:B0-----:R-:W-:-:S02]  /*4f50*/  MOV R149, R123 ;  /* 0x0000007b00957202 */ /* 0x001fc40000000f00 */
[----:B------:R-:W-:Y:S02]  /*4f60*/  MOV R126, R118 ;  /* 0x00000076007e7202 */ /* 0x000fe40000000f00 */
[----:B------:R-:W-:Y:S02]  /*4f70*/  MOV R157, 0x1f ;  /* 0x0000001f009d7802 */ /* 0x000fe40000000f00 */
[----:B------:R-:W-:Y:S02]  /*4f80*/  MOV R125, 0xffffffff ;  /* 0xffffffff007d7802 */ /* 0x000fe40000000f00 */
[----:B------:R-:W-:Y:S02]  /*4f90*/  MOV R120, 0x4fb0 ;  /* 0x00004fb000787802 */ /* 0x000fe40000000f00 */
[----:B-1----:R-:W-:Y:S05]  /*4fa0*/  CALL.REL.NOINC `($__internal_49_$__cuda_sm70_shflsync_idx_p) ;  /* 0x0000088000007944 */ /* 0x002fea0003c00000 */
[----:B0-----:R-:W-:Y:S01]  /*4fb0*/  HFMA2.MMA R127, -RZ, RZ, 0, 0 ;  /* 0x00000000ff7f7435 */ /* 0x001fe200000001ff */
[----:B-1----:R-:W-:Y:S02]  /*4fc0*/  MOV R152, R125 ;  /* 0x0000007d00987202 */ /* 0x002fe40000000f00 */
[----:B------:R-:W-:Y:S02]  /*4fd0*/  MOV R126, R119 ;  /* 0x00000077007e7202 */ /* 0x000fe40000000f00 */
[----:B------:R-:W-:-:S02]  /*4fe0*/  MOV R157, 0x1f ;  /* 0x0000001f009d7802 */ /* 0x000fc40000000f00 */
[----:B------:R-:W-:Y:S02]  /*4ff0*/  MOV R125, 0xffffffff ;  /* 0xffffffff007d7802 */ /* 0x000fe40000000f00 */
[----:B------:R-:W-:Y:S02]  /*5000*/  MOV R120, 0x5020 ;  /* 0x0000502000787802 */ /* 0x000fe40000000f00 */
[----:B------:R-:W-:Y:S05]  /*5010*/  CALL.REL.NOINC `($__internal_49_$__cuda_sm70_shflsync_idx_p) ;  /* 0x0000081000007944 */ /* 0x000fea0003c00000 */
[----:B-1----:R-:W-:Y:S01]  /*5020*/  MOV R123, R125 ;  /* 0x0000007d007b7202 */ /* 0x002fe20000000f00 */
[----:B0-----:R-:W-:Y:S05]  /*5030*/  BRA `(.L_x_1275) ;  /* 0xffffcfd000007947 */ /* 0x001fea000383ffff */
.L_x_1260:
[----:B------:R-:W-:Y:S01]  /*5040*/  HFMA2.MMA R124, -RZ, RZ, 0, 5.9604644775390625e-08 ;  /* 0x00000001ff7c7435 */ /* 0x000fe200000001ff */
[----:B------:R-:W-:Y:S02]  /*5050*/  MOV R155, R126 ;  /* 0x0000007e009b7202 */ /* 0x000fe40000000f00 */
[----:B------:R-:W-:Y:S02]  /*5060*/  MOV R125, 0x1f ;  /* 0x0000001f007d7802 */ /* 0x000fe40000000f00 */
[----:B------:R-:W-:Y:S02]  /*5070*/  MOV R164, 0xffffffff ;  /* 0xffffffff00a47802 */ /* 0x000fe40000000f00 */
[----:B------:R-:W-:-:S02]  /*5080*/  MOV R120, 0x50a0 ;  /* 0x000050a000787802 */ /* 0x000fc40000000f00 */
[----:B------:R-:W-:Y:S05]  /*5090*/  CALL.REL.NOINC `($__internal_48_$__cuda_sm70_shflsync_down) ;  /* 0x0000075000007944 */ /* 0x000fea0003c00000 */
[----:B-1----:R-:W-:Y:S01]  /*50a0*/  MOV R123, R164 ;  /* 0x000000a4007b7202 */ /* 0x002fe20000000f00 */
[----:B0-----:R-:W-:Y:S05]  /*50b0*/  BRA `(.L_x_1276) ;  /* 0xffffd5f000007947 */ /* 0x001fea000383ffff */
.L_x_1261:
[----:B------:R-:W-:Y:S01]  /*50c0*/  HFMA2.MMA R124, -RZ, RZ, 0, 5.9604644775390625e-08 ;  /* 0x00000001ff7c7435 */ /* 0x000fe200000001ff */
[----:B------:R-:W-:-:S02]  /*50d0*/  MOV R155, R127 ;  /* 0x0000007f009b7202 */ /* 0x000fc40000000f00 */
[----:B------:R-:W-:Y:S02]  /*50e0*/  MOV R125, 0x1f ;  /* 0x0000001f007d7802 */ /* 0x000fe40000000f00 */
[----:B------:R-:W-:Y:S02]  /*50f0*/  MOV R164, 0xffffffff ;  /* 0xffffffff00a47802 */ /* 0x000fe40000000f00 */
[----:B------:R-:W-:Y:S02]  /*5100*/  MOV R120, 0x5120 ;  /* 0x0000512000787802 */ /* 0x000fe40000000f00 */
[----:B01----:R-:W-:Y:S05]  /*5110*/  CALL.REL.NOINC `($__internal_48_$__cuda_sm70_shflsync_down) ;  /* 0x000006d000007944 */ /* 0x003fea0003c00000 */
[C---:B------:R-:W-:Y:S01]  /*5120*/  FMUL.FTZ R123, R126.reuse, R123 ;  /* 0x0000007b7e7b7220 */ /* 0x040fe20000410000 */
[----:B0-----:R-:W-:Y:S01]  /*5130*/  HFMA2.MMA R124, -RZ, RZ, 0, 1.1920928955078125e-07 ;  /* 0x00000002ff7c7435 */ /* 0x001fe200000001ff */
[C---:B-1----:R-:W-:Y:S01]  /*5140*/  FFMA.FTZ R120, R126.reuse, R164, R127 ;  /* 0x000000a47e787223 */ /* 0x042fe2000001007f */
[----:B------:R-:W-:Y:S02]  /*5150*/  MOV R125, 0x1f ;  /* 0x0000001f007d7802 */ /* 0x000fe40000000f00 */
[----:B------:R-:W-:Y:S02]  /*5160*/  FSEL R123, R126, R123, !P6 ;  /* 0x0000007b7e7b7208 */ /* 0x000fe40007000000 */
[----:B------:R-:W-:-:S02]  /*5170*/  FSEL R127, R127, R120, !P6 ;  /* 0x000000787f7f7208 */ /* 0x000fc40007000000 */
[----:B------:R-:W-:Y:S02]  /*5180*/  MOV R164, 0xffffffff ;  /* 0xffffffff00a47802 */ /* 0x000fe40000000f00 */
[----:B------:R-:W-:Y:S02]  /*5190*/  MOV R155, R123 ;  /* 0x0000007b009b7202 */ /* 0x000fe40000000f00 */
[----:B------:R-:W-:Y:S02]  /*51a0*/  MOV R120, 0x51c0 ;  /* 0x000051c000787802 */ /* 0x000fe40000000f00 */
[----:B------:R-:W-:Y:S05]  /*51b0*/  CALL.REL.NOINC `($__internal_48_$__cuda_sm70_shflsync_down) ;  /* 0x0000063000007944 */ /* 0x000fea0003c00000 */
[----:B0-----:R-:W-:Y:S01]  /*51c0*/  HFMA2.MMA R124, -RZ, RZ, 0, 1.1920928955078125e-07 ;  /* 0x00000002ff7c7435 */ /* 0x001fe200000001ff */
[----:B-1----:R-:W-:Y:S02]  /*51d0*/  MOV R122, R164 ;  /* 0x000000a4007a7202 */ /* 0x002fe40000000f00 */
[----:B------:R-:W-:Y:S02]  /*51e0*/  MOV R155, R127 ;  /* 0x0000007f009b7202 */ /* 0x000fe40000000f00 */
[----:B------:R-:W-:Y:S02]  /*51f0*/  MOV R125, 0x1f ;  /* 0x0000001f007d7802 */ /* 0x000fe40000000f00 */
[----:B------:R-:W-:-:S02]  /*5200*/  MOV R164, 0xffffffff ;  /* 0xffffffff00a47802 */ /* 0x000fc40000000f00 */
[----:B------:R-:W-:Y:S02]  /*5210*/  MOV R120, 0x5230 ;  /* 0x0000523000787802 */ /* 0x000fe40000000f00 */
[----:B------:R-:W-:Y:S05]  /*5220*/  CALL.REL.NOINC `($__internal_48_$__cuda_sm70_shflsync_down) ;  /* 0x000005c000007944 */ /* 0x000fea0003c00000 */
[----:B-1----:R-:W-:Y:S01]  /*5230*/  @!P5 FFMA.FTZ R127, R123, R164, R127 ;  /* 0x000000a47b7fd223 */ /* 0x002fe2000001007f */
[----:B0-----:R-:W-:Y:S01]  /*5240*/  HFMA2.MMA R124, -RZ, RZ, 0, 2.384185791015625e-07 ;  /* 0x00000004ff7c7435 */ /* 0x001fe200000001ff */
[----:B------:R-:W-:Y:S01]  /*5250*/  @!P5 FMUL.FTZ R123, R122, R123 ;  /* 0x0000007b7a7bd220 */ /* 0x000fe20000410000 */
[----:B------:R-:W-:Y:S02]  /*5260*/  MOV R125, 0x1f ;  /* 0x0000001f007d7802 */ /* 0x000fe40000000f00 */
[----:B------:R-:W-:Y:S02]  /*5270*/  MOV R164, 0xffffffff ;  /* 0xffffffff00a47802 */ /* 0x000fe40000000f00 */
[----:B------:R-:W-:Y:S02]  /*5280*/  MOV R155, R123 ;  /* 0x0000007b009b7202 */ /* 0x000fe40000000f00 */
[----:B------:R-:W-:Y:S02]  /*5290*/  MOV R120, 0x52b0 ;  /* 0x000052b000787802 */ /* 0x000fe40000000f00 */
[----:B------:R-:W-:Y:S05]  /*52a0*/  CALL.REL.NOINC `($__internal_48_$__cuda_sm70_shflsync_down) ;  /* 0x0000054000007944 */ /* 0x000fea0003c00000 */
[----:B0-----:R-:W-:Y:S01]  /*52b0*/  HFMA2.MMA R124, -RZ, RZ, 0, 2.384185791015625e-07 ;  /* 0x00000004ff7c7435 */ /* 0x001fe200000001ff */
[----:B-1----:R-:W-:-:S02]  /*52c0*/  MOV R122, R164 ;  /* 0x000000a4007a7202 */ /* 0x002fc40000000f00 */
[----:B------:R-:W-:Y:S02]  /*52d0*/  MOV R155, R127 ;  /* 0x0000007f009b7202 */ /* 0x000fe40000000f00 */
[----:B------:R-:W-:Y:S02]  /*52e0*/  MOV R125, 0x1f ;  /* 0x0000001f007d7802 */ /* 0x000fe40000000f00 */
[----:B------:R-:W-:Y:S02]  /*52f0*/  MOV R164, 0xffffffff ;  /* 0xffffffff00a47802 */ /* 0x000fe40000000f00 */
[----:B------:R-:W-:Y:S02]  /*5300*/  MOV R120, 0x5320 ;  /* 0x0000532000787802 */ /* 0x000fe40000000f00 */
[----:B------:R-:W-:Y:S05]  /*5310*/  CALL.REL.NOINC `($__internal_48_$__cuda_sm70_shflsync_down) ;  /* 0x000004d000007944 */ /* 0x000fea0003c00000 */
[----:B-1----:R-:W-:Y:S01]  /*5320*/  @!P4 FFMA.FTZ R127, R123, R164, R127 ;  /* 0x000000a47b7fc223 */ /* 0x002fe2000001007f */
[----:B0-----:R-:W-:Y:S01]  /*5330*/  HFMA2.MMA R124, -RZ, RZ, 0, 4.76837158203125e-07 ;  /* 0x00000008ff7c7435 */ /* 0x001fe200000001ff */
[----:B------:R-:W-:Y:S01]  /*5340*/  @!P4 FMUL.FTZ R123, R122, R123 ;  /* 0x0000007b7a7bc220 */ /* 0x000fe20000410000 */
[----:B------:R-:W-:Y:S01]  /*5350*/  HFMA2.MMA R125, -RZ, RZ, 0, 1.847743988037109375e-06 ;  /* 0x0000001fff7d7435 */ /* 0x000fe200000001ff */
[----:B------:R-:W-:-:S02]  /*5360*/  MOV R164, 0xffffffff ;  /* 0xffffffff00a47802 */ /* 0x000fc40000000f00 */
[----:B------:R-:W-:Y:S02]  /*5370*/  MOV R120, 0x53c0 ;  /* 0x000053c000787802 */ /* 0x000fe40000000f00 */
[----:B------:R-:W-:Y:S02]  /*5380*/  MOV R153, R123 ;  /* 0x0000007b00997202 */ /* 0x000fe40000000f00 */
[----:B------:R-:W-:Y:S02]  /*5390*/  MOV R123, R127 ;  /* 0x0000007f007b7202 */ /* 0x000fe40000000f00 */
[----:B------:R-:W-:Y:S02]  /*53a0*/  MOV R155, R153 ;  /* 0x00000099009b7202 */ /* 0x000fe40000000f00 */
[----:B------:R-:W-:Y:S05]  /*53b0*/  CALL.REL.NOINC `($__internal_48_$__cuda_sm70_shflsync_down) ;  /* 0x0000043000007944 */ /* 0x000fea0003c00000 */
[----:B0-----:R-:W-:Y:S01]  /*53c0*/  HFMA2.MMA R124, -RZ, RZ, 0, 4.76837158203125e-07 ;  /* 0x00000008ff7c7435 */ /* 0x001fe200000001ff */
[----:B-1----:R-:W-:Y:S02]  /*53d0*/  MOV R122, R164 ;  /* 0x000000a4007a7202 */ /* 0x002fe40000000f00 */
[----:B------:R-:W-:Y:S02]  /*53e0*/  MOV R155, R123 ;  /* 0x0000007b009b7202 */ /* 0x000fe40000000f00 */
[----:B------:R-:W-:-:S02]  /*53f0*/  MOV R125, 0x1f ;  /* 0x0000001f007d7802 */ /* 0x000fc40000000f00 */
[----:B------:R-:W-:Y:S02]  /*5400*/  MOV R164, 0xffffffff ;  /* 0xffffffff00a47802 */ /* 0x000fe40000000f00 */
[----:B------:R-:W-:Y:S02]  /*5410*/  MOV R120, 0x5430 ;  /* 0x0000543000787802 */ /* 0x000fe40000000f00 */
[----:B------:R-:W-:Y:S05]  /*5420*/  CALL.REL.NOINC `($__internal_48_$__cuda_sm70_shflsync_down) ;  /* 0x000003c000007944 */ /* 0x000fea0003c00000 */
[----:B-1----:R-:W-:Y:S01]  /*5430*/  @!P3 FFMA.FTZ R123, R153, R164, R123 ;  /* 0x000000a4997bb223 */ /* 0x002fe2000001007b */
[----:B0-----:R-:W-:Y:S01]  /*5440*/  HFMA2.MMA R124, -RZ, RZ, 0, 9.5367431640625e-07 ;  /* 0x00000010ff7c7435 */ /* 0x001fe200000001ff */
[----:B------:R-:W-:Y:S01]  /*5450*/  @!P3 FMUL.FTZ R153, R122, R153 ;  /* 0x000000997a99b220 */ /* 0x000fe20000410000 */
[----:B------:R-:W-:Y:S01]  /*5460*/  HFMA2.MMA R125, -RZ, RZ, 0, 1.847743988037109375e-06 ;  /* 0x0000001fff7d7435 */ /* 0x000fe200000001ff */
[----:B------:R-:W-:Y:S02]  /*5470*/  MOV R164, 0xffffffff ;  /* 0xffffffff00a47802 */ /* 0x000fe40000000f00 */
[----:B------:R-:W-:Y:S02]  /*5480*/  MOV R120, 0x54c0 ;  /* 0x000054c000787802 */ /* 0x000fe40000000f00 */
[----:B------:R-:W-:-:S04]  /*5490*/  MOV R122, R153 ;  /* 0x00000099007a7202 */ /* 0x000fc80000000f00 */
[----:B------:R-:W-:Y:S02]  /*54a0*/  MOV R155, R122 ;  /* 0x0000007a009b7202 */ /* 0x000fe40000000f00 */
[----:B------:R-:W-:Y:S05]  /*54b0*/  CALL.REL.NOINC `($__internal_48_$__cuda_sm70_shflsync_down) ;  /* 0x0000033000007944 */ /* 0x000fea0003c00000 */
[----:B0-----:R-:W-:Y:S01]  /*54c0*/  HFMA2.MMA R124, -RZ, RZ, 0, 9.5367431640625e-07 ;  /* 0x00000010ff7c7435 */ /* 0x001fe200000001ff */
[----:B-1----:R-:W-:Y:S02]  /*54d0*/  MOV R127, R164 ;  /* 0x000000a4007f7202 */ /* 0x002fe40000000f00 */
[----:B------:R-:W-:Y:S02]  /*54e0*/  MOV R155, R123 ;  /* 0x0000007b009b7202 */ /* 0x000fe40000000f00 */
[----:B------:R-:W-:Y:S02]  /*54f0*/  MOV R125, 0x1f ;  /* 0x0000001f007d7802 */ /* 0x000fe40000000f00 */
[----:B------:R-:W-:Y:S02]  /*5500*/  MOV R164, 0xffffffff ;  /* 0xffffffff00a47802 */ /* 0x000fe40000000f00 */
[----:B------:R-:W-:Y:S02]  /*5510*/  MOV R120, 0x5530 ;  /* 0x0000553000787802 */ /* 0x000fe40000000f00 */
[----:B------:R-:W-:Y:S05]  /*5520*/  CALL.REL.NOINC `($__internal_48_$__cuda_sm70_shflsync_down) ;  /* 0x000002c000007944 */ /* 0x000fea0003c00000 */
[----:B-1----:R-:W-:Y:S01]  /*5530*/  @!P2 FFMA.FTZ R123, R122, R164, R123 ;  /* 0x000000a47a7ba223 */ /* 0x002fe2000001007b */
[----:B------:R-:W-:Y:S01]  /*5540*/  MOV R157, 0x1f ;  /* 0x0000001f009d7802 */ /* 0x000fe20000000f00 */
[----:B------:R-:W-:Y:S01]  /*5550*/  @!P2 FMUL.FTZ R122, R127, R122 ;  /* 0x0000007a7f7aa220 */ /* 0x000fe20000410000 */
[----:B------:R-:W-:Y:S01]  /*5560*/  HFMA2.MMA R127, -RZ, RZ, 0, 0 ;  /* 0x00000000ff7f7435 */ /* 0x000fe200000001ff */
[----:B0-----:R-:W-:-:S02]  /*5570*/  MOV R125, 0xffffffff ;  /* 0xffffffff007d7802 */ /* 0x001fc40000000f00 */
[----:B------:R-:W-:Y:S02]  /*5580*/  MOV R120, 0x55b0 ;  /* 0x000055b000787802 */ /* 0x000fe40000000f00 */
[----:B------:R-:W-:Y:S02]  /*5590*/  MOV R126, R122 ;  /* 0x0000007a007e7202 */ /* 0x000fe40000000f00 */
[----:B------:R-:W-:Y:S05]  /*55a0*/  CALL.REL.NOINC `($__internal_49_$__cuda_sm70_shflsync_idx_p) ;  /* 0x0000028000007944 */ /* 0x000fea0003c00000 */
[----:B0-----:R-:W-:Y:S01]  /*55b0*/  HFMA2.MMA R127, -RZ, RZ, 0, 0 ;  /* 0x00000000ff7f7435 */ /* 0x001fe200000001ff */
[----:B-1----:R-:W-:Y:S02]  /*55c0*/  MOV R153, R125 ;  /* 0x0000007d00997202 */ /* 0x002fe40000000f00 */
[----:B------:R-:W-:Y:S02]  /*55d0*/  MOV R126, R123 ;  /* 0x0000007b007e7202 */ /* 0x000fe40000000f00 */
[----:B------:R-:W-:Y:S02]  /*55e0*/  MOV R157, 0x1f ;  /* 0x0000001f009d7802 */ /* 0x000fe40000000f00 */
[----:B------:R-:W-:Y:S02]  /*55f0*/  MOV R125, 0xffffffff ;  /* 0xffffffff007d7802 */ /* 0x000fe40000000f00 */
[----:B------:R-:W-:-:S02]  /*5600*/  MOV R120, 0x5620 ;  /* 0x0000562000787802 */ /* 0x000fc40000000f00 */
[----:B------:R-:W-:Y:S05]  /*5610*/  CALL.REL.NOINC `($__internal_49_$__cuda_sm70_shflsync_idx_p) ;  /* 0x0000021000007944 */ /* 0x000fea0003c00000 */
[----:B------:R-:W-:Y:S01]  /*5620*/  HFMA2.MMA R124, -RZ, RZ, 0, 5.9604644775390625e-08 ;  /* 0x00000001ff7c7435 */ /* 0x000fe200000001ff */
[----:B-1----:R-:W-:-:S02]  /*5630*/  MOV R162, R125 ;  /* 0x0000007d00a27202 */ /* 0x002fc40000000f00 */
[----:B------:R-:W-:Y:S02]  /*5640*/  MOV R155, R122 ;  /* 0x0000007a009b7202 */ /* 0x000fe40000000f00 */
[----:B------:R-:W-:Y:S02]  /*5650*/  MOV R125, 0x1f ;  /* 0x0000001f007d7802 */ /* 0x000fe40000000f00 */
[----:B------:R-:W-:Y:S02]  /*5660*/  MOV R164, 0xffffffff ;  /* 0xffffffff00a47802 */ /* 0x000fe40000000f00 */
[----:B------:R-:W-:Y:S02]  /*5670*/  MOV R120, 0x5690 ;  /* 0x0000569000787802 */ /* 0x000fe40000000f00 */
[----:B0-----:R-:W-:Y:S05]  /*5680*/  CALL.REL.NOINC `($__internal_48_$__cuda_sm70_shflsync_down) ;  /* 0x0000016000007944 */ /* 0x001fea0003c00000 */
[----:B0-----:R-:W-:Y:S01]  /*5690*/  HFMA2.MMA R124, -RZ, RZ, 0, 5.9604644775390625e-08 ;  /* 0x00000001ff7c7435 */ /* 0x001fe200000001ff */
[----:B-1----:R-:W-:Y:S02]  /*56a0*/  MOV R122, R164 ;  /* 0x000000a4007a7202 */ /* 0x002fe40000000f00 */
[----:B------:R-:W-:Y:S02]  /*56b0*/  MOV R155, R123 ;  /* 0x0000007b009b7202 */ /* 0x000fe40000000f00 */
[----:B------:R-:W-:-:S02]  /*56c0*/  MOV R125, 0x1f ;  /* 0x0000001f007d7802 */ /* 0x000fc40000000f00 */
[----:B------:R-:W-:Y:S02]  /*56d0*/  MOV R164, 0xffffffff ;  /* 0xffffffff00a47802 */ /* 0x000fe40000000f00 */
[----:B------:R-:W-:Y:S02]  /*56e0*/  MOV R120, 0x5700 ;  /* 0x0000570000787802 */ /* 0x000fe40000000f00 */
[----:B------:R-:W-:Y:S05]  /*56f0*/  CALL.REL.NOINC `($__internal_48_$__cuda_sm70_shflsync_down) ;  /* 0x000000f000007944 */ /* 0x000fea0003c00000 */
[----:B------:R-:W-:Y:S01]  /*5700*/  HFMA2.MMA R127, -RZ, RZ, 0, 0 ;  /* 0x00000000ff7f7435 */ /* 0x000fe200000001ff */
[----:B0-----:R-:W-:Y:S02]  /*5710*/  MOV R155, R122 ;  /* 0x0000007a009b7202 */ /* 0x001fe40000000f00 */
[----:B------:R-:W-:Y:S02]  /*5720*/  MOV R126, R118 ;  /* 0x00000076007e7202 */ /* 0x000fe40000000f00 */
[----:B------:R-:W-:Y:S02]  /*5730*/  MOV R157, 0x1f ;  /* 0x0000001f009d7802 */ /* 0x000fe40000000f00 */
[----:B------:R-:W-:Y:S02]  /*5740*/  MOV R125, 0xffffffff ;  /* 0xffffffff007d7802 */ /* 0x000fe40000000f00 */
[----:B------:R-:W-:-:S02]  /*5750*/  MOV R120, 0x5770 ;  /* 0x0000577000787802 */ /* 0x000fc40000000f00 */
[----:B-1----:R-:W-:Y:S05]  /*5760*/  CALL.REL.NOINC `($__internal_49_$__cuda_sm70_shflsync_idx_p) ;  /* 0x000000c000007944 */ /* 0x002fea0003c00000 */
[----:B0-----:R-:W-:Y:S01]  /*5770*/  HFMA2.MMA R127, -RZ, RZ, 0, 0 ;  /* 0x00000000ff7f7435 */ /* 0x001fe200000001ff */
[----:B-1----:R-:W-:-:S02]  /*5780*/  MOV R124, R125 ;  /* 0x0000007d007c7202 */ /* 0x002fc40000000f00 */
[----:B------:R-:W-:Y:S02]  /*5790*/  MOV R126, R119 ;  /* 0x00000077007e7202 */ /* 0x000fe40000000f00 */
[----:B------:R-:W-:Y:S02]  /*57a0*/  MOV R157, 0x1f ;  /* 0x0000001f009d7802 */ /* 0x000fe40000000f00 */
[----:B------:R-:W-:Y:S02]  /*57b0*/  MOV R125, 0xffffffff ;  /* 0xffffffff007d7802 */ /* 0x000fe40000000f00 */
[----:B------:R-:W-:Y:S02]  /*57c0*/  MOV R120, 0x57e0 ;  /* 0x000057e000787802 */ /* 0x000fe40000000f00 */
[----:B------:R-:W-:Y:S05]  /*57d0*/  CALL.REL.NOINC `($__internal_49_$__cuda_sm70_shflsync_idx_p) ;  /* 0x0000005000007944 */ /* 0x000fea0003c00000 */
[----:B01----:R-:W-:Y:S05]  /*57e0*/  BRA `(.L_x_1277) ;  /* 0xffffd06000007947 */ /* 0x003fea000383ffff */
        .weak           $__internal_48_$__cuda_sm70_shflsync_down
        .type           $__internal_48_$__cuda_sm70_shflsync_down,@function
        .size           $__internal_48_$__cuda_sm70_shflsync_down,($__internal_49_$__cuda_sm70_shflsync_idx_p - $__internal_48_$__cuda_sm70_shflsync_down)
$__internal_48_$__cuda_sm70_shflsync_down:
[----:B------:R-:W-:Y:S01]  /*57f0*/  HFMA2.MMA R121, -RZ, RZ, 0, 0 ;  /* 0x00000000ff797435 */ /* 0x000fe200000001ff */
[----:B------:R-:W-:Y:S04]  /*5800*/  WARPSYNC R164 ;  /* 0x000000a400007348 */ /* 0x000fe80003800000 */
[----:B------:R0:W1:Y:S01]  /*5810*/  SHFL.DOWN PT, R164, R155, R124, R125 ;  /* 0x0800007c9ba47389 */ /* 0x00006200000e007d */
[----:B------:R-:W-:Y:S05]  /*5820*/  RET.REL.NODEC R120 `(_Z25selective_scan_bwd_kernelI32Selective_Scan_bwd_kernel_traitsILi128ELi16ELb1ELb0ELb0ELb0ELb0EffEEv12SSMParamsBwd) ;  /* 0xffffa7d078007950 */ /* 0x000fea0003c3ffff */
        .weak           $__internal_49_$__cuda_sm70_shflsync_idx_p
        .type           $__internal_49_$__cuda_sm70_shflsync_idx_p,@function
        .size           $__internal_49_$__cuda_sm70_shflsync_idx_p,($__internal_50_$__cuda_sm70_shflsync_up - $__internal_49_$__cuda_sm70_shflsync_idx_p)
$__internal_49_$__cuda_sm70_shflsync_idx_p:
[----:B------:R-:W-:Y:S01]  /*5830*/  MOV R121, 0x0 ;  /* 0x0000000000797802 */ /* 0x000fe20000000f00 */
[----:B------:R-:W-:Y:S04]  /*5840*/  WARPSYNC R125 ;  /* 0x0000007d00007348 */ /* 0x000fe80003800000 */
[----:B------:R0:W1:Y:S01]  /*5850*/  SHFL.IDX PT, R125, R126, R127, R157 ;  /* 0x0000007f7e7d7389 */ /* 0x00006200000e009d */
[----:B------:R-:W-:Y:S05]  /*5860*/  RET.REL.NODEC R120 `(_Z25selective_scan_bwd_kernelI32Selective_Scan_bwd_kernel_traitsILi128ELi16ELb1ELb0ELb0ELb0ELb0EffEEv12SSMParamsBwd) ;  /* 0xffffa79078007950 */ /* 0x000fea0003c3ffff */
        .weak           $__internal_50_$__cuda_sm70_shflsync_up
        .type           $__internal_50_$__cuda_sm70_shflsync_up,@function
        .size           $__internal_50_$__cuda_sm70_shflsync_up,(.L_x_8866 - $__internal_50_$__cuda_sm70_shflsync_up)
$__internal_50_$__cuda_sm70_shflsync_up:
[----:B------:R-:W-:Y:S01]  /*5870*/  HFMA2.MMA R121, -RZ, RZ, 0, 0 ;  /* 0x00000000ff797435 */ /* 0x000fe200000001ff */
[----:B------:R-:W-:Y:S04]  /*5880*/  WARPSYNC R152 ;  /* 0x0000009800007348 */ /* 0x000fe80003800000 */
[----:B------:R0:W1:Y:S01]  /*5890*/  SHFL.UP PT, R150, R149, R150, R125 ;  /* 0x0400009695967389 */ /* 0x00006200000e007d */
[----:B------:R-:W-:Y:S05]  /*58a0*/  RET.REL.NODEC R120 `(_Z25selective_scan_bwd_kernelI32Selective_Scan_bwd_kernel_traitsILi128ELi16ELb1ELb0ELb0ELb0ELb0EffEEv12SSMParamsBwd) ;  /* 0xffffa75078007950 */ /* 0x000fea0003c3ffff */
.L_x_1278:
        /* <DEDUP_REMOVED lines=13> */
.L_x_8866:


//--------------------- .text._Z25selective_scan_bwd_kernelI32Selective_Scan_bwd_kernel_traitsILi128ELi16ELb1ELb0ELb0ELb0ELb1EffEEv12SSMParamsBwd --------------------------
	.section	.text._Z25selective_scan_bwd_kernelI32Selective_Scan_bwd_kernel_traitsILi128ELi16ELb1ELb0ELb0ELb0ELb1EffEEv12SSMParamsBwd,"ax",@progbits
	.sectioninfo	@"SHI_REGISTERS=167"
	.align	128
        .global         _Z25selective_scan_bwd_kernelI32Selective_Scan_bwd_kernel_traitsILi128ELi16ELb1ELb0ELb0ELb0ELb1EffEEv12SSMParamsBwd
        .type           _Z25selective_scan_bwd_kernelI32Selective_Scan_bwd_kernel_traitsILi128ELi16ELb1ELb0ELb0ELb0ELb1EffEEv12SSMParamsBwd,@function
        .size           _Z25selective_scan_bwd_kernelI32Selective_Scan_bwd_kernel_traitsILi128ELi16ELb1ELb0ELb0ELb0ELb1EffEEv12SSMParamsBwd,(.L_x_8869 - _Z25selective_scan_bwd_kernelI32Selective_Scan_bwd_kernel_traitsILi128ELi16ELb1ELb0ELb0ELb0ELb1EffEEv12SSMParamsBwd)
        .other          _Z25selective_scan_bwd_kernelI32Selective_Scan_bwd_kernel_traitsILi128ELi16ELb1ELb0ELb0ELb0ELb1EffEEv12SSMParamsBwd,@"STO_CUDA_ENTRY STV_DEFAULT"
_Z25selective_scan_bwd_kernelI32Selective_Scan_bwd_kernel_traitsILi128ELi16ELb1ELb0ELb0ELb0ELb1EffEEv12SSMParamsBwd:
.text._Z25selective_scan_bwd_kernelI32Selective_Scan_bwd_kernel_traitsILi128ELi16ELb1ELb0ELb0ELb0ELb1EffEEv12SSMParamsBwd:
        /* <DEDUP_REMOVED lines=32> */
[----:B------:R-:W-:Y:S01]  /*0200*/  UISETP.NE.U32.AND UP0, UPT, URZ, UR4, UPT ;  /* 0x000000043f00728c */ /* 0x000fe2000bf05070 */
[----:B------:R-:W-:Y:S01]  /*0210*/  HFMA2.MMA R0, -RZ, RZ, 0, 0 ;  /* 0x00000000ff007435 */ /* 0x000fe200000001ff */
[----:B------:R-:W-:Y:S02]  /*0220*/  UIMAD.WIDE.U32 UR12, UR35, UR8, URZ ;  /* 0x00000008230c72a5 */ /* 0x000fe4000f8e003f */
[----:B------:R-:W-:-:S02]  /*0230*/  UISETP.NE.AND.EX UP0, UPT, URZ, UR5, UPT, UP0 ;  /* 0x000000053f00728c */ /* 0x000fc4000bf05300 */
[----:B------:R-:W-:Y:S02]  /*0240*/  UIMAD UR5, UR36, UR8, URZ ;  /* 0x00000008240572a4 */ /* 0x000fe4000f8e023f */
        /* <DEDUP_REMOVED lines=75> */
[----:B------:R-:W-:Y:S01]  /*0700*/  UMOV UR19, UR24 ;  /* 0x0000001800137c82 */ /* 0x000fe20008000000 */
[----:B0-----:R-:W-:Y:S02]  /*0710*/  SHF.R.S32.HI R0, RZ, 0x1f, R3 ;  /* 0x0000001fff007819 */ /* 0x001fe40000011403 */
[----:B------:R-:W-:-:S02]  /*0720*/  SHF.L.U32 R5, R3, 0x2, RZ ;  /* 0x0000000203057819 */ /* 0x000fc400000006ff */
[----:B------:R-:W-:Y:S02]  /*0730*/  LEA.HI R6, R0, R3, RZ, 0x5 ;  /* 0x0000000300067211 */ /* 0x000fe400078f28ff */
[----:B------:R-:W-:Y:S02]  /*0740*/  MOV R0, RZ ;  /* 0x000000ff00007202 */ /* 0x000fe40000000f00 */
[----:B------:R-:W-:Y:S02]  /*0750*/  LOP3.LUT R5, R5, 0xffffff80, RZ, 0xc0, !PT ;  /* 0xffffff8005057812 */ /* 0x000fe400078ec0ff */
[----:B--2---:R-:W-:Y:S02]  /*0760*/  SHF.R.S32.HI R6, RZ, 0x5, R6 ;  /* 0x00000005ff067819 */ /* 0x004fe40000011406 */
.L_x_1298:
[----:B------:R-:W-:Y:S01]  /*0770*/  BAR.SYNC.DEFER_BLOCKING 0x0 ;  /* 0x0000000000007b1d */ /* 0x000fe20000010000 */
[----:B------:R-:W-:Y:S02]  /*0780*/  MOV R10, UR18 ;  /* 0x00000012000a7c02 */ /* 0x000fe40008000f00 */
[----:B------:R-:W-:Y:S02]  /*0790*/  MOV R11, UR19 ;  /* 0x00000013000b7c02 */ /* 0x000fe40008000f00 */
[----:B------:R-:W-:-:S02]  /*07a0*/  LOP3.LUT R7, R5, 0x1f, R3, 0xf8, !PT ;  /* 0x0000001f05077812 */ /* 0x000fc400078ef803 */
[----:B------:R-:W-:Y:S02]  /*07b0*/  IADD3 R9, R5, R4, RZ ;  /* 0x0000000405097210 */ /* 0x000fe40007ffe0ff */
[----:B------:R-:W-:Y:S01]  /*07c0*/  MOV R12, UR20 ;  /* 0x00000014000c7c02 */ /* 0x000fe20008000f00 */
[----:B------:R-:W-:Y:S01]  /*07d0*/  IMAD.WIDE R10, R7, 0x10, R10 ;  /* 0x00000010070a7825 */ /* 0x000fe200078e020a */
[----:B------:R-:W-:Y:S01]  /*07e0*/  MOV R13, UR21 ;  /* 0x00000015000d7c02 */ /* 0x000fe20008000f00 */
[----:B------:R-:W-:Y:S02]  /*07f0*/  ULEA UR14, UR7, 0xfffff800, 0xb ;  /* 0xfffff800070e7891 */ /* 0x000fe4000f8e583f */
[----:B------:R-:W-:Y:S02]  /*0800*/  ULDC.64 UR24, c[0x0][0x1f0] ;  /* 0x00007c0000187ab9 */ /* 0x000fe40000000a00 */
[----:B------:R-:W-:Y:S02]  /*0810*/  ULDC.64 UR26, c[0x0][0x1f8] ;  /* 0x00007e00001a7ab9 */ /* 0x000fe40000000a00 */
[----:B------:R-:W-:Y:S01]  /*0820*/  ULDC.64 UR28, c[0x0][0x2f0] ;  /* 0x0000bc00001c7ab9 */ /* 0x000fe20000000a00 */
[----:B------:R-:W2:Y:S04]  /*0830*/  LDG.E.128 R16, [R10.64] ;  /* 0x000000200a107981 */ /* 0x000ea8000c1e1d00 */
[----:B------:R-:W4:Y:S04]  /*0840*/  LDG.E.128 R20, [R10.64+0x200] ;  /* 0x000200200a147981 */ /* 0x000f28000c1e1d00 */
[----:B------:R-:W5:Y:S04]  /*0850*/  LDG.E.128 R24, [R10.64+0x400] ;  /* 0x000400200a187981 */ /* 0x000f68000c1e1d00 */
[----:B---3--:R-:W3:Y:S01]  /*0860*/  LDG.E.128 R28, [R10.64+0x600] ;  /* 0x000600200a1c7981 */ /* 0x008ee2000c1e1d00 */
[----:B------:R-:W-:-:S02]  /*0870*/  IMAD R48, R4, 0x3, R9 ;  /* 0x0000000304307824 */ /* 0x000fc400078e0209 */
        /* <DEDUP_REMOVED lines=18> */
[----:B-----5:R-:W-:Y:S04]  /*09a0*/  STS.128 [R9.X16], R16 ;  /* 0x0000001009007388 */ /* 0x020fe8000000cc00 */
[----:B--2---:R-:W-:Y:S04]  /*09b0*/  STS.128 [R9.X16+0x200], R20 ;  /* 0x0002001409007388 */ /* 0x004fe8000000cc00 */
[----:B----4-:R-:W-:Y:S04]  /*09c0*/  STS.128 [R9.X16+0x400], R24 ;  /* 0x0004001809007388 */ /* 0x010fe8000000cc00 */
[----:B---3--:R0:W-:Y:S01]  /*09d0*/  STS.128 [R9.X16+0x600], R28 ;  /* 0x0006001c09007388 */ /* 0x0081e2000000cc00 */
[----:B------:R-:W-:-:S06]  /*09e0*/  NOP ;  /* 0x0000000000007918 */ /* 0x000fcc0000000000 */
[----:B------:R-:W-:Y:S04]  /*09f0*/  LDS.128 R72, [R48.X16] ;  /* 0x0000000030487984 */ /* 0x000fe8000000cc00 */
[----:B------:R-:W-:Y:S04]  /*0a00*/  LDS.128 R68, [R48.X16+0x10] ;  /* 0x0000100030447984 */ /* 0x000fe8000000cc00 */
[----:B------:R-:W-:Y:S04]  /*0a10*/  LDS.128 R64, [R48.X16+0x20] ;  /* 0x0000200030407984 */ /* 0x000fe8000000cc00 */
[----:B------:R-:W-:Y:S04]  /*0a20*/  LDS.128 R60, [R48.X16+0x30] ;  /* 0x00003000303c7984 */ /* 0x000fe8000000cc00 */
[----:B------:R-:W-:Y:S06]  /*0a30*/  BAR.SYNC.DEFER_BLOCKING 0x0 ;  /* 0x0000000000007b1d */ /* 0x000fec0000010000 */
[----:B------:R2:W3:Y:S04]  /*0a40*/  LDG.E.128 R32, [R10.64] ;  /* 0x000000200a207981 */ /* 0x0004e8000c1e1d00 */
[----:B------:R2:W4:Y:S04]  /*0a50*/  LDG.E.128 R36, [R10.64+0x200] ;  /* 0x000200200a247981 */ /* 0x000528000c1e1d00 */
[----:B------:R2:W5:Y:S04]  /*0a60*/  LDG.E.128 R40, [R10.64+0x400] ;  /* 0x000400200a287981 */ /* 0x000568000c1e1d00 */
[----:B0-----:R2:W5:Y:S01]  /*0a70*/  LDG.E.128 R28, [R10.64+0x600] ;  /* 0x000600200a1c7981 */ /* 0x001562000c1e1d00 */
[----:B------:R-:W-:-:S02]  /*0a80*/  UIMAD UR6, UR36, UR24, URZ ;  /* 0x00000018240672a4 */ /* 0x000fc4000f8e023f */
[----:B------:R-:W-:Y:S02]  /*0a90*/  USHF.R.S32.HI UR15, URZ, 0x1f, UR14 ;  /* 0x0000001f3f0f7899 */ /* 0x000fe4000801140e */
[----:B------:R-:W-:Y:S02]  /*0aa0*/  UIMAD UR6, UR35, UR25, UR6 ;  /* 0x00000019230672a4 */ /* 0x000fe4000f8e0206 */
[----:B------:R-:W-:-:S04]  /*0ab0*/  UIMAD.WIDE.U32 UR24, UR35, UR24, UR14 ;  /* 0x00000018231872a5 */ /* 0x000fc8000f8e000e */
        /* <DEDUP_REMOVED lines=8> */
[----:B--2---:R-:W-:Y:S01]  /*0b40*/  MOV R10, UR6 ;  /* 0x00000006000a7c02 */ /* 0x004fe20008000f00 */
[----:B------:R-:W-:-:S03]  /*0b50*/  ULDC.64 UR26, c[0x0][0x208] ;  /* 0x00008200001a7ab9 */ /* 0x000fc60000000a00 */
[----:B------:R-:W-:Y:S01]  /*0b60*/  MOV R11, UR24 ;  /* 0x00000018000b7c02 */ /* 0x000fe20008000f00 */
[----:B------:R-:W-:-:S04]  /*0b70*/  ULDC.64 UR24, c[0x0][0x200] ;  /* 0x0000800000187ab9 */ /* 0x000fc80000000a00 */
[----:B------:R-:W-:Y:S01]  /*0b80*/  IMAD.WIDE R10, R7, 0x10, R10 ;  /* 0x00000010070a7825 */ /* 0x000fe200078e020a */
[----:B---3--:R0:W-:Y:S04]  /*0b90*/  STS.128 [R9.X16], R32 ;  /* 0x0000002009007388 */ /* 0x0081e8000000cc00 */
[----:B----4-:R2:W-:Y:S04]  /*0ba0*/  STS.128 [R9.X16+0x200], R36 ;  /* 0x0002002409007388 */ /* 0x0105e8000000cc00 */
[----:B-----5:R3:W-:Y:S04]  /*0bb0*/  STS.128 [R9.X16+0x400], R40 ;  /* 0x0004002809007388 */ /* 0x0207e8000000cc00 */
[----:B------:R-:W-:Y:S01]  /*0bc0*/  STS.128 [R9.X16+0x600], R28 ;  /* 0x0006001c09007388 */ /* 0x000fe2000000cc00 */
[----:B------:R-:W-:-:S06]  /*0bd0*/  NOP ;  /* 0x0000000000007918 */ /* 0x000fcc0000000000 */
[----:B------:R-:W-:Y:S04]  /*0be0*/  LDS.128 R12, [R48.X16] ;  /* 0x00000000300c7984 */ /* 0x000fe8000000cc00 */
[----:B------:R-:W-:Y:S04]  /*0bf0*/  LDS.128 R16, [R48.X16+0x10] ;  /* 0x0000100030107984 */ /* 0x000fe8000000cc00 */
[----:B------:R-:W-:Y:S04]  /*0c00*/  LDS.128 R20, [R48.X16+0x20] ;  /* 0x0000200030147984 */ /* 0x000fe8000000cc00 */
[----:B------:R-:W-:Y:S04]  /*0c10*/  LDS.128 R24, [R48.X16+0x30] ;  /* 0x0000300030187984 */ /* 0x000fe8000000cc00 */
[----:B------:R-:W-:Y:S06]  /*0c20*/  BAR.SYNC.DEFER_BLOCKING 0x0 ;  /* 0x0000000000007b1d */ /* 0x000fec0000010000 */
[----:B0-----:R0:W4:Y:S04]  /*0c30*/  LDG.E.128 R32, [R10.64] ;  /* 0x000000200a207981 */ /* 0x001128000c1e1d00 */
[----:B--2---:R0:W2:Y:S04]  /*0c40*/  LDG.E.128 R36, [R10.64+0x200] ;  /* 0x000200200a247981 */ /* 0x0040a8000c1e1d00 */
[----:B---3--:R0:W3:Y:S04]  /*0c50*/  LDG.E.128 R40, [R10.64+0x400] ;  /* 0x000400200a287981 */ /* 0x0080e8000c1e1d00 */
[----:B------:R0:W5:Y:S01]  /*0c60*/  LDG.E.128 R52, [R10.64+0x600] ;  /* 0x000600200a347981 */ /* 0x000162000c1e1d00 */
[----:B------:R-:W-:-:S04]  /*0c70*/  UIMAD UR6, UR36, UR24, URZ ;  /* 0x00000018240672a4 */ /* 0x000fc8000f8e023f */
        /* <DEDUP_REMOVED lines=10> */
[----:B0-----:R-:W-:-:S04]  /*0d20*/  MOV R10, UR6 ;  /* 0x00000006000a7c02 */ /* 0x001fc80008000f00 */
[----:B------:R-:W-:Y:S01]  /*0d30*/  MOV R11, UR24 ;  /* 0x00000018000b7c02 */ /* 0x000fe20008000f00 */
[----:B------:R-:W-:-:S04]  /*0d40*/  ULDC.64 UR24, c[0x0][0x2e8] ;  /* 0x0000ba0000187ab9 */ /* 0x000fc80000000a00 */
[----:B------:R-:W-:Y:S01]  /*0d50*/  IMAD.WIDE R10, R7, 0x10, R10 ;  /* 0x00000010070a7825 */ /* 0x000fe200078e020a */
[----:B----4-:R0:W-:Y:S04]  /*0d60*/  STS.128 [R9.X16], R32 ;  /* 0x0000002009007388 */ /* 0x0101e8000000cc00 */
[----:B--2---:R2:W-:Y:S04]  /*0d70*/  STS.128 [R9.X16+0x200], R36 ;  /* 0x0002002409007388 */ /* 0x0045e8000000cc00 */
[----:B---3--:R-:W-:Y:S04]  /*0d80*/  STS.128 [R9.X16+0x400], R40 ;  /* 0x0004002809007388 */ /* 0x008fe8000000cc00 */
[----:B-----5:R3:W-:Y:S01]  /*0d90*/  STS.128 [R9.X16+0x600], R52 ;  /* 0x0006003409007388 */ /* 0x0207e2000000cc00 */
[----:B------:R-:W-:-:S06]  /*0da0*/  NOP ;  /* 0x0000000000007918 */ /* 0x000fcc0000000000 */
[----:B------:R-:W4:Y:S04]  /*0db0*/  LDS.128 R28, [R48.X16] ;  /* 0x00000000301c7984 */ /* 0x000f28000000cc00 */
[----:B------:R-:W2:Y:S04]  /*0dc0*/  LDS.128 R100, [R48.X16+0x10] ;  /* 0x0000100030647984 */ /* 0x000ea8000000cc00 */
[----:B------:R-:W1:Y:S04]  /*0dd0*/  LDS.128 R96, [R48.X16+0x20] ;  /* 0x0000200030607984 */ /* 0x000e68000000cc00 */
[----:B------:R-:W1:Y:S04]  /*0de0*/  LDS.128 R92, [R48.X16+0x30] ;  /* 0x00003000305c7984 */ /* 0x000e68000000cc00 */
[----:B------:R-:W-:Y:S06]  /*0df0*/  BAR.SYNC.DEFER_BLOCKING 0x0 ;  /* 0x0000000000007b1d */ /* 0x000fec0000010000 */
[----:B0-----:R0:W5:Y:S04]  /*0e00*/  LDG.E.128 R32, [R10.64] ;  /* 0x000000200a207981 */ /* 0x001168000c1e1d00 */
[----:B--2---:R0:W2:Y:S04]  /*0e10*/  LDG.E.128 R36, [R10.64+0x200] ;  /* 0x000200200a247981 */ /* 0x0040a8000c1e1d00 */
[----:B------:R0:W2:Y:S04]  /*0e20*/  LDG.E.128 R44, [R10.64+0x400] ;  /* 0x000400200a2c7981 */ /* 0x0000a8000c1e1d00 */
[----:B---3--:R0:W3:Y:S01]  /*0e30*/  LDG.E.128 R52, [R10.64+0x600] ;  /* 0x000600200a347981 */ /* 0x0080e2000c1e1d00 */
[----:B----4-:R-:W-:Y:S01]  /*0e40*/  FMUL.FTZ R40, R29, -1.4426950216293334961 ;  /* 0xbfb8aa3b1d287820 */ /* 0x010fe20000410000 */
[----:B------:R-:W-:Y:S01]  /*0e50*/  UIMAD UR6, UR36, UR24, URZ ;  /* 0x00000018240672a4 */ /* 0x000fe2000f8e023f */
[----:B------:R-:W-:Y:S01]  /*0e60*/  FMUL.FTZ R41, R30, -1.4426950216293334961 ;  /* 0xbfb8aa3b1e297820 */ /* 0x000fe20000410000 */
[----:B------:R-:W-:Y:S01]  /*0e70*/  UIMAD UR26, UR17, UR28, URZ ;  /* 0x0000001c111a72a4 */ /* 0x000fe2000f8e023f */
[----:B------:R-:W-:Y:S01]  /*0e80*/  FMUL.FTZ R42, R31, -1.4426950216293334961 ;  /* 0xbfb8aa3b1f2a7820 */ /* 0x000fe20000410000 */
[----:B------:R-:W-:Y:S01]  /*0e90*/  UIMAD UR6, UR35, UR25, UR6 ;  /* 0x00000019230672a4 */ /* 0x000fe2000f8e0206 */
[----:B------:R-:W-:Y:S01]  /*0ea0*/  FMUL.FTZ R43, R100, -1.4426950216293334961 ;  /* 0xbfb8aa3b642b7820 */ /* 0x000fe20000410000 */
[----:B------:R-:W4:Y:S01]  /*0eb0*/  MUFU.EX2 R40, R40 ;  /* 0x0000002800287308 */ /* 0x000f220000000800 */
[----:B------:R-:W-:Y:S01]  /*0ec0*/  FMUL.FTZ R8, R28, -1.4426950216293334961 ;  /* 0xbfb8aa3b1c087820 */ /* 0x000fe20000410000 */
[----:B------:R-:W-:Y:S01]  /*0ed0*/  UIMAD.WIDE.U32 UR24, UR35, UR24, UR14 ;  /* 0x00000018231872a5 */ /* 0x000fe2000f8e000e */
[----:B-1----:R-:W-:Y:S01]  /*0ee0*/  FMUL.FTZ R58, R97, -1.4426950216293334961 ;  /* 0xbfb8aa3b613a7820 */ /* 0x002fe20000410000 */
[----:B------:R-:W-:Y:S01]  /*0ef0*/  UIMAD UR26, UR16, UR29, UR26 ;  /* 0x0000001d101a72a4 */ /* 0x000fe2000f8e021a */
[----:B0-----:R-:W-:Y:S01]  /*0f00*/  FMUL.FTZ R10, R101, -1.4426950216293334961 ;  /* 0xbfb8aa3b650a7820 */ /* 0x001fe20000410000 */
[----:B------:R-:W-:Y:S01]  /*0f10*/  UIADD3 UR25, UR25, UR6, URZ ;  /* 0x0000000619197290 */ /* 0x000fe2000fffe03f */
[----:B------:R-:W-:Y:S01]  /*0f20*/  FMUL.FTZ R11, R102, -1.4426950216293334961 ;  /* 0xbfb8aa3b660b7820 */ /* 0x000fe20000410000 */
[----:B------:R-:W-:Y:S01]  /*0f30*/  MUFU.EX2 R41, R41 ;  /* 0x0000002900297308 */ /* 0x000fe20000000800 */
[----:B------:R-:W-:Y:S01]  /*0f40*/  FMUL.FTZ R59, R98, -1.4426950216293334961 ;  /* 0xbfb8aa3b623b7820 */ /* 0x000fe20000410000 */
[----:B------:R-:W-:Y:S01]  /*0f50*/  UIMAD.WIDE.U32 UR24, UR16, UR28, UR24 ;  /* 0x0000001c101872a5 */ /* 0x000fe2000f8e0018 */
[----:B------:R-:W-:Y:S01]  /*0f60*/  FMUL.FTZ R57, R99, -1.4426950216293334961 ;  /* 0xbfb8aa3b63397820 */ /* 0x000fe20000410000 */
[----:B------:R-:W-:Y:S01]  /*0f70*/  ISETP.NE.U32.AND P0, PT, RZ, c[0x0][0x270], PT ;  /* 0x00009c00ff007a0c */ /* 0x000fe20003f05070 */
[----:B------:R-:W-:Y:S01]  /*0f80*/  FMUL.FTZ R49, R103, -1.4426950216293334961 ;  /* 0xbfb8aa3b67317820 */ /* 0x000fe20000410000 */
[----:B------:R-:W-:Y:S01]  /*0f90*/  ULDC.64 UR28, c[0x0][0x338] ;  /* 0x0000ce00001c7ab9 */ /* 0x000fe20000000a00 */
[----:B------:R-:W-:Y:S01]  /*0fa0*/  FMUL.FTZ R50, R96, -1.4426950216293334961 ;  /* 0xbfb8aa3b60327820 */ /* 0x000fe20000410000 */
[----:B------:R-:W-:Y:S01]  /*0fb0*/  MUFU.EX2 R42, R42 ;  /* 0x0000002a002a7308 */ /* 0x000fe20000000800 */
[----:B----4-:R-:W-:Y:S01]  /*0fc0*/  FADD.FTZ R40, R40, 1 ;  /* 0x3f80000028287421 */ /* 0x010fe20000010000 */
[----:B------:R-:W-:Y:S01]  /*0fd0*/  UIADD3 UR25, UR25, UR26, URZ ;  /* 0x0000001a19197290 */ /* 0x000fe2000fffe03f */
[----:B------:R-:W-:Y:S01]  /*0fe0*/  FMUL.FTZ R56, R92, -1.4426950216293334961 ;  /* 0xbfb8aa3b5c387820 */ /* 0x000fe20000410000 */
[----:B------:R-:W-:Y:S01]  /*0ff0*/  ULEA UR6, UP0, UR24, UR28, 0x2 ;  /* 0x0000001c18067291 */ /* 0x000fe2000f80103f */
[----:B------:R-:W-:Y:S01]  /*1000*/  FMUL.FTZ R51, R93, -1.4426950216293334961 ;  /* 0xbfb8aa3b5d337820 */ /* 0x000fe20000410000 */
[----:B------:R-:W-:-:S02]  /*1010*/  ISETP.NE.AND.EX P0, PT, RZ, c[0x0][0x274], PT, P0 ;  /* 0x00009d00ff007a0c */ /* 0x000fc40003f05300 */
[----:B------:R-:W0:Y:S01]  /*1020*/  MUFU.EX2 R43, R43 ;  /* 0x0000002b002b7308 */ /* 0x000e220000000800 */
[----:B------:R-:W-:-:S07]  /*1030*/  ULEA.HI.X UR24, UR24, UR29, UR25, 0x2, UP0 ;  /* 0x0000001d18187291 */ /* 0x000fce00080f1419 */
[----:B------:R-:W1:Y:S08]  /*1040*/  MUFU.EX2 R8, R8 ;  /* 0x0000000800087308 */ /* 0x000e700000000800 */
[----:B------:R4:W1:Y:S01]  /*1050*/  MUFU.EX2 R108, R10 ;  /* 0x0000000a006c7308 */ /* 0x0008620000000800 */
[----:B0-----:R-:W-:-:S07]  /*1060*/  FADD.FTZ R106, R43, 1 ;  /* 0x3f8000002b6a7421 */ /* 0x001fce0000010000 */
[----:B------:R0:W0:Y:S01]  /*1070*/  MUFU.EX2 R109, R11 ;  /* 0x0000000b006d7308 */ /* 0x0000220000000800 */
[----:B----4-:R-:W-:Y:S02]  /*1080*/  FADD.FTZ R10, R41, 1 ;  /* 0x3f800000290a7421 */ /* 0x010fe40000010000 */
[----:B-1----:R-:W-:-:S05]  /*1090*/  FADD.FTZ R8, R8, 1 ;  /* 0x3f80000008087421 */ /* 0x002fca0000010000 */
[----:B------:R-:W1:Y:S01]  /*10a0*/  MUFU.EX2 R112, R58 ;  /* 0x0000003a00707308 */ /* 0x000e620000000800 */
[----:B0-----:R-:W-:Y:S02]  /*10b0*/  FADD.FTZ R11, R42, 1 ;  /* 0x3f8000002a0b7421 */ /* 0x001fe40000010000 */
[----:B------:R-:W-:-:S05]  /*10c0*/  FADD.FTZ R108, R108, 1 ;  /* 0x3f8000006c6c7421 */ /* 0x000fca0000010000 */
[----:B------:R-:W0:Y:S01]  /*10d0*/  MUFU.RCP R58, R40 ;  /* 0x00000028003a7308 */ /* 0x000e220000001000 */
[----:B------:R-:W-:-:S07]  /*10e0*/  FADD.FTZ R109, R109, 1 ;  /* 0x3f8000006d6d7421 */ /* 0x000fce0000010000 */
[----:B------:R-:W4:Y:S01]  /*10f0*/  MUFU.EX2 R117, R59 ;  /* 0x0000003b00757308 */ /* 0x000f220000000800 */
[----:B-1----:R-:W-:-:S07]  /*1100*/  FADD.FTZ R118, R112, 1 ;  /* 0x3f80000070767421 */ /* 0x002fce0000010000 */
[----:B------:R1:W4:Y:S01]  /*1110*/  MUFU.RCP R59, R8 ;  /* 0x00000008003b7308 */ /* 0x0003220000001000 */
[----:B0-----:R-:W-:-:S07]  /*1120*/  FMUL.FTZ R112, R29, R58 ;  /* 0x0000003a1d707220 */ /* 0x001fce0000410000 */
[----:B------:R-:W0:Y:S01]  /*1130*/  MUFU.RCP R105, R10 ;  /* 0x0000000a00697308 */ /* 0x000e220000001000 */
[----:B-1----:R-:W-:Y:S01]  /*1140*/  MOV R8, c[0x0][0x16c] ;  /* 0x00005b0000087a02 */ /* 0x002fe20000000f00 */
[----:B----4-:R-:W-:-:S03]  /*1150*/  FADD.FTZ R121, R117, 1 ;  /* 0x3f80000075797421 */ /* 0x010fc60000010000 */
[----:B------:R-:W-:Y:S01]  /*1160*/  ISETP.GE.AND P1, PT, R8, 0x1, PT ;  /* 0x000000010800780c */ /* 0x000fe20003f26270 */
[----:B------:R-:W-:Y:S02]  /*1170*/  FADD.FTZ R8, -R58, 1 ;  /* 0x3f8000003a087421 */ /* 0x000fe40000010100 */
[----:B------:R1:W4:Y:S01]  /*1180*/  MUFU.RCP R104, R11 ;  /* 0x0000000b00687308 */ /* 0x0003220000001000 */
[----:B------:R-:W-:-:S07]  /*1190*/  FMUL.FTZ R113, R28, R59 ;  /* 0x0000003b1c717220 */ /* 0x000fce0000410000 */
[----:B------:R-:W4:Y:S01]  /*11a0*/  MUFU.RCP R107, R106 ;  /* 0x0000006a006b7308 */ /* 0x000f220000001000 */
[----:B-1----:R-:W-:Y:S02]  /*11b0*/  FADD.FTZ R11, -R59, 1 ;  /* 0x3f8000003b0b7421 */ /* 0x002fe40000010100 */
[----:B0-----:R-:W-:-:S05]  /*11c0*/  FMUL.FTZ R115, R30, R105 ;  /* 0x000000691e737220 */ /* 0x001fca0000410000 */
[----:B------:R-:W0:Y:S01]  /*11d0*/  MUFU.EX2 R57, R57 ;  /* 0x0000003900397308 */ /* 0x000e220000000800 */
[----:B----4-:R-:W-:Y:S02]  /*11e0*/  FADD.FTZ R10, -R104, 1 ;  /* 0x3f800000680a7421 */ /* 0x010fe40000010100 */
[----:B------:R-:W-:-:S05]  /*11f0*/  FMUL.FTZ R114, R31, R104 ;  /* 0x000000681f727220 */ /* 0x000fca0000410000 */
[----:B------:R-:W-:Y:S01]  /*1200*/  MUFU.RCP R108, R108 ;  /* 0x0000006c006c7308 */ /* 0x000fe20000001000 */
[----:B------:R-:W-:-:S07]  /*1210*/  FMUL.FTZ R117, R100, R107 ;  /* 0x0000006b64757220 */ /* 0x000fce0000410000 */
[----:B------:R1:W4:Y:S01]  /*1220*/  MUFU.EX2 R110, R49 ;  /* 0x00000031006e7308 */ /* 0x0003220000000800 */
[----:B0-----:R-:W-:-:S07]  /*1230*/  FADD.FTZ R120, R57, 1 ;  /* 0x3f80000039787421 */ /* 0x001fce0000010000 */
[----:B------:R0:W0:Y:S01]  /*1240*/  MUFU.EX2 R111, R50 ;  /* 0x00000032006f7308 */ /* 0x0000220000000800 */
[----:B-1----:R-:W-:Y:S02]  /*1250*/  FMUL.FTZ R49, R95, -1.4426950216293334961 ;  /* 0xbfb8aa3b5f317820 */ /* 0x002fe40000410000 */
[----:B----4-:R-:W-:-:S05]  /*1260*/  FADD.FTZ R110, R110, 1 ;  /* 0x3f8000006e6e7421 */ /* 0x010fca0000010000 */
[----:B------:R-:W1:Y:S01]  /*1270*/  MUFU.EX2 R56, R56 ;  /* 0x0000003800387308 */ /* 0x000e620000000800 */
[----:B0-----:R-:W-:Y:S02]  /*1280*/  FMUL.FTZ R50, R94, -1.4426950216293334961 ;  /* 0xbfb8aa3b5e327820 */ /* 0x001fe40000410000 */
[----:B------:R-:W-:-:S05]  /*1290*/  FADD.FTZ R111, R111, 1 ;  /* 0x3f8000006f6f7421 */ /* 0x000fca0000010000 */
[----:B------:R-:W0:Y:S08]  /*12a0*/  MUFU.RCP R109, R109 ;  /* 0x0000006d006d7308 */ /* 0x000e300000001000 */
[----:B------:R-:W-:Y:S01]  /*12b0*/  MUFU.RCP R116, R110 ;  /* 0x0000006e00747308 */ /* 0x000fe20000001000 */
[----:B-1----:R-:W-:-:S07]  /*12c0*/  FADD.FTZ R56, R56, 1 ;  /* 0x3f80000038387421 */ /* 0x002fce0000010000 */
[----:B------:R-:W1:Y:S01]  /*12d0*/  MUFU.EX2 R51, R51 ;  /* 0x0000003300337308 */ /* 0x000e620000000800 */
[----:B0-----:R-:W-:-:S07]  /*12e0*/  FMUL.FTZ R123, R102, R109 ;  /* 0x0000006d667b7220 */ /* 0x001fce0000410000 */
[----:B------:R-:W0:Y:S08]  /*12f0*/  MUFU.EX2 R50, R50 ;  /* 0x0000003200327308 */ /* 0x000e300000000800 */
[----:B------:R-:W4:Y:S01]  /*1300*/  MUFU.EX2 R49, R49 ;  /* 0x0000003100317308 */ /* 0x000f220000000800 */
[----:B-1----:R-:W-:-:S07]  /*1310*/  FADD.FTZ R51, R51, 1 ;  /* 0x3f80000033337421 */ /* 0x002fce0000010000 */
[----:B------:R-:W1:Y:S01]  /*1320*/  MUFU.RCP R119, R111 ;  /* 0x0000006f00777308 */ /* 0x000e620000001000 */
[----:B0-----:R-:W-:-:S07]  /*1330*/  FADD.FTZ R50, R50, 1 ;  /* 0x3f80000032327421 */ /* 0x001fce0000010000 */
[----:B------:R-:W0:Y:S01]  /*1340*/  MUFU.RCP R118, R118 ;  /* 0x0000007600767308 */ /* 0x000e220000001000 */
[----:B----4-:R-:W-:-:S07]  /*1350*/  FADD.FTZ R49, R49, 1 ;  /* 0x3f80000031317421 */ /* 0x010fce0000010000 */
[----:B------:R-:W-:Y:S08]  /*1360*/  MUFU.RCP R121, R121 ;  /* 0x0000007900797308 */ /* 0x000ff00000001000 */
[----:B------:R-:W4:Y:S08]  /*1370*/  MUFU.RCP R120, R120 ;  /* 0x0000007800787308 */ /* 0x000f300000001000 */
[----:B------:R0:W0:Y:S08]  /*1380*/  MUFU.RCP R125, R56 ;  /* 0x00000038007d7308 */ /* 0x0000300000001000 */
[----:B------:R-:W-:Y:S08]  /*1390*/  MUFU.RCP R127, R50 ;  /* 0x00000032007f7308 */ /* 0x000ff00000001000 */
[----:B------:R-:W-:Y:S01]  /*13a0*/  MUFU.RCP R122, R49 ;  /* 0x00000031007a7308 */ /* 0x000fe20000001000 */
[----:B-----5:R-:W-:Y:S04]  /*13b0*/  STS.128 [R9.X16], R32 ;  /* 0x0000002009007388 */ /* 0x020fe8000000cc00 */
[----:B--2---:R-:W-:Y:S04]  /*13c0*/  STS.128 [R9.X16+0x200], R36 ;  /* 0x0002002409007388 */ /* 0x004fe8000000cc00 */
[----:B------:R2:W-:Y:S04]  /*13d0*/  STS.128 [R9.X16+0x400], R44 ;  /* 0x0004002c09007388 */ /* 0x0005e8000000cc00 */
[----:B---3--:R3:W-:Y:S01]  /*13e0*/  STS.128 [R9.X16+0x600], R52 ;  /* 0x0006003409007388 */ /* 0x0087e2000000cc00 */
[----:B------:R-:W-:-:S06]  /*13f0*/  NOP ;  /* 0x0000000000007918 */ /* 0x000fcc0000000000 */
[----:B------:R-:W5:Y:S04]  /*1400*/  LDS.128 R40, [R48.X16] ;  /* 0x0000000030287984 */ /* 0x000f68000000cc00 */
[----:B------:R-:W0:Y:S01]  /*1410*/  LDS.128 R36, [R48.X16+0x10] ;  /* 0x0000100030247984 */ /* 0x000e22000000cc00 */
[----:B--2---:R-:W-:Y:S02]  /*1420*/  FFMA.FTZ R45, R28, R11, 1 ;  /* 0x3f8000001c2d7423 */ /* 0x004fe4000001000b */
[----:B------:R-:W-:Y:S01]  /*1430*/  FADD.FTZ R11, -R105, 1 ;  /* 0x3f800000690b7421 */ /* 0x000fe20000010100 */
[----:B------:R-:W2:Y:S01]  /*1440*/  LDS.128 R32, [R48.X16+0x20] ;  /* 0x0000200030207984 */ /* 0x000ea2000000cc00 */
[----:B------:R-:W-:Y:S02]  /*1450*/  FFMA.FTZ R46, R29, R8, 1 ;  /* 0x3f8000001d2e7423 */ /* 0x000fe40000010008 */
[----:B------:R-:W-:-:S02]  /*1460*/  FFMA.FTZ R29, R30, R11, 1 ;  /* 0x3f8000001e1d7423 */ /* 0x000fc4000001000b */
[----:B------:R-:W-:Y:S02]  /*1470*/  FFMA.FTZ R30, R31, R10, 1 ;  /* 0x3f8000001f1e7423 */ /* 0x000fe4000001000a */
[----:B------:R-:W-:Y:S02]  /*1480*/  FMUL.FTZ R11, R12, R113 ;  /* 0x000000710c0b7220 */ /* 0x000fe40000410000 */
[----:B------:R-:W-:Y:S02]  /*1490*/  FMUL.FTZ R8, R13, R112 ;  /* 0x000000700d087220 */ /* 0x000fe40000410000 */
[----:B------:R-:W-:Y:S02]  /*14a0*/  FADD.FTZ R31, -R107, 1 ;  /* 0x3f8000006b1f7421 */ /* 0x000fe40000010100 */
[----:B------:R-:W-:Y:S02]  /*14b0*/  FMUL.FTZ R10, R14, R115 ;  /* 0x000000730e0a7220 */ /* 0x000fe40000410000 */
[----:B---3--:R-:W-:-:S02]  /*14c0*/  FFMA.FTZ R52, R100, R31, 1 ;  /* 0x3f80000064347423 */ /* 0x008fc4000001001f */
[----:B------:R-:W-:Y:S02]  /*14d0*/  FADD.FTZ R54, -R108, 1 ;  /* 0x3f8000006c367421 */ /* 0x000fe40000010100 */
[C---:B------:R-:W-:Y:S02]  /*14e0*/  FMUL.FTZ R100, R101.reuse, R108 ;  /* 0x0000006c65647220 */ /* 0x040fe40000410000 */
[----:B------:R-:W-:Y:S01]  /*14f0*/  FFMA.FTZ R54, R101, R54, 1 ;  /* 0x3f80000065367423 */ /* 0x000fe20000010036 */
[----:B------:R-:W-:Y:S01]  /*1500*/  LEA R101, R4, R5, 0x2 ;  /* 0x0000000504657211 */ /* 0x000fe200078e10ff */
[----:B------:R-:W-:Y:S02]  /*1510*/  FFMA.FTZ R0, R88, R11, R0 ;  /* 0x0000000b58007223 */ /* 0x000fe40000010000 */
[----:B-----5:R-:W-:Y:S02]  /*1520*/  FMUL.FTZ R28, R12, R40 ;  /* 0x000000280c1c7220 */ /* 0x020fe40000410000 */
[----:B------:R-:W-:-:S02]  /*1530*/  FMUL.FTZ R13, R13, R41 ;  /* 0x000000290d0d7220 */ /* 0x000fc40000410000 */
[C---:B------:R-:W-:Y:S02]  /*1540*/  FMUL.FTZ R12, R15.reuse, R114 ;  /* 0x000000720f0c7220 */ /* 0x040fe40000410000 */
[----:B------:R-:W-:Y:S02]  /*1550*/  FMUL.FTZ R14, R14, R42 ;  /* 0x0000002a0e0e7220 */ /* 0x000fe40000410000 */
[----:B------:R-:W-:Y:S02]  /*1560*/  FMUL.FTZ R15, R15, R43 ;  /* 0x0000002b0f0f7220 */ /* 0x000fe40000410000 */
[----:B0-----:R-:W-:Y:S02]  /*1570*/  FMUL.FTZ R44, R16, R36 ;  /* 0x00000024102c7220 */ /* 0x001fe40000410000 */
        /* <DEDUP_REMOVED lines=11> */
[----:B------:R0:W3:Y:S01]  /*1630*/  LDS.128 R28, [R48.X16+0x30] ;  /* 0x00003000301c7984 */ /* 0x0000e2000000cc00 */
[----:B------:R-:W-:Y:S02]  /*1640*/  FADD.FTZ R13, -R109, 1 ;  /* 0x3f8000006d0d7421 */ /* 0x000fe40000010100 */
[----:B------:R-:W-:Y:S01]  /*1650*/  FMUL.FTZ R14, R18, R38 ;  /* 0x00000026120e7220 */ /* 0x000fe20000410000 */
[----:B------:R-:W-:Y:S01]  /*1660*/  BAR.SYNC.DEFER_BLOCKING 0x0 ;  /* 0x0000000000007b1d */ /* 0x000fe20000010000 */
[----:B------:R-:W-:-:S02]  /*1670*/  FADD.FTZ R58, -R116, 1 ;  /* 0x3f800000743a7421 */ /* 0x000fc40000010100 */
[----:B------:R-:W-:Y:S02]  /*1680*/  FMUL.FTZ R15, R19, R39 ;  /* 0x00000027130f7220 */ /* 0x000fe40000410000 */
[----:B------:R-:W-:Y:S02]  /*1690*/  FFMA.FTZ R13, R102, R13, 1 ;  /* 0x3f800000660d7423 */ /* 0x000fe4000001000d */
[----:B------:R-:W-:Y:S01]  /*16a0*/  FMUL.FTZ R14, R109, R14 ;  /* 0x0000000e6d0e7220 */ /* 0x000fe20000410000 */
[----:B------:R-:W5:Y:S01]  /*16b0*/  MUFU.RCP R102, R51 ;  /* 0x0000003300667308 */ /* 0x000f620000001000 */
[----:B0-----:R-:W-:Y:S02]  /*16c0*/  FFMA.FTZ R48, R103, R58, 1 ;  /* 0x3f80000067307423 */ /* 0x001fe4000001003a */
[----:B------:R-:W-:Y:S02]  /*16d0*/  FMUL.FTZ R15, R116, R15 ;  /* 0x0000000f740f7220 */ /* 0x000fe40000410000 */
[----:B------:R-:W-:-:S02]  /*16e0*/  FMUL.FTZ R58, R14, R13 ;  /* 0x0000000d0e3a7220 */ /* 0x000fc40000410000 */
[----:B------:R-:W-:Y:S02]  /*16f0*/  FMUL.FTZ R59, R15, R48 ;  /* 0x000000300f3b7220 */ /* 0x000fe40000410000 */
[----:B-1----:R-:W-:Y:S02]  /*1700*/  FADD.FTZ R13, -R119, 1 ;  /* 0x3f800000770d7421 */ /* 0x002fe40000010100 */
[----:B--2---:R-:W-:Y:S02]  /*1710*/  FMUL.FTZ R14, R20, R32 ;  /* 0x00000020140e7220 */ /* 0x004fe40000410000 */
[----:B------:R-:W-:Y:S02]  /*1720*/  FMUL.FTZ R15, R21, R33 ;  /* 0x00000021150f7220 */ /* 0x000fe40000410000 */
[----:B------:R-:W-:Y:S01]  /*1730*/  FFMA.FTZ R13, R96, R13, 1 ;  /* 0x3f800000600d7423 */ /* 0x000fe2000001000d */
[----:B------:R0:W-:Y:S01]  /*1740*/  STS.128 [R101.X16], R44 ;  /* 0x0000002c65007388 */ /* 0x0001e2000000cc00 */
[----:B------:R-:W-:-:S02]  /*1750*/  FMUL.FTZ R14, R119, R14 ;  /* 0x0000000e770e7220 */ /* 0x000fc40000410000 */
[----:B------:R-:W-:Y:S02]  /*1760*/  FMUL.FTZ R15, R118, R15 ;  /* 0x0000000f760f7220 */ /* 0x000fe40000410000 */
[----:B------:R-:W-:Y:S02]  /*1770*/  FMUL.FTZ R104, R14, R13 ;  /* 0x0000000d0e687220 */ /* 0x000fe40000410000 */
[C---:B----4-:R-:W-:Y:S02]  /*1780*/  FADD.FTZ R14, -R120.reuse, 1 ;  /* 0x3f800000780e7421 */ /* 0x050fe40000010100 */
[----:B------:R-:W-:Y:S02]  /*1790*/  FMUL.FTZ R13, R23, R35 ;  /* 0x00000023170d7220 */ /* 0x000fe40000410000 */
[----:B------:R-:W-:Y:S02]  /*17a0*/  FFMA.FTZ R14, R99, R14, 1 ;  /* 0x3f800000630e7423 */ /* 0x000fe4000001000e */
[----:B------:R-:W-:-:S02]  /*17b0*/  FMUL.FTZ R13, R120, R13 ;  /* 0x0000000d780d7220 */ /* 0x000fc40000410000 */
[----:B------:R-:W-:Y:S02]  /*17c0*/  FMUL.FTZ R56, R107, R52 ;  /* 0x000000346b387220 */ /* 0x000fe40000410000 */
[----:B0-----:R-:W-:Y:S02]  /*17d0*/  FADD.FTZ R44, -R118, 1 ;  /* 0x3f800000762c7421 */ /* 0x001fe40000010100 */
[----:B------:R-:W-:Y:S02]  /*17e0*/  FADD.FTZ R45, -R121, 1 ;  /* 0x3f800000792d7421 */ /* 0x000fe40000010100 */
[----:B------:R-:W-:Y:S02]  /*17f0*/  FFMA.FTZ R44, R97, R44, 1 ;  /* 0x3f800000612c7423 */ /* 0x000fe4000001002c */
[----:B------:R-:W-:Y:S02]  /*1800*/  FMUL.FTZ R46, R22, R34 ;  /* 0x00000022162e7220 */ /* 0x000fe40000410000 */
[----:B------:R-:W-:-:S02]  /*1810*/  FMUL.FTZ R105, R15, R44 ;  /* 0x0000002c0f697220 */ /* 0x000fc40000410000 */
[----:B------:R-:W-:Y:S02]  /*1820*/  FADD.FTZ R15, -R125, 1 ;  /* 0x3f8000007d0f7421 */ /* 0x000fe40000010100 */
[----:B---3--:R-:W-:Y:S02]  /*1830*/  FMUL.FTZ R44, R24, R28 ;  /* 0x0000001c182c7220 */ /* 0x008fe40000410000 */
[----:B------:R-:W-:Y:S02]  /*1840*/  FFMA.FTZ R45, R98, R45, 1 ;  /* 0x3f800000622d7423 */ /* 0x000fe4000001002d */
[----:B------:R-:W-:Y:S02]  /*1850*/  FMUL.FTZ R46, R121, R46 ;  /* 0x0000002e792e7220 */ /* 0x000fe40000410000 */
[----:B------:R-:W-:Y:S02]  /*1860*/  FFMA.FTZ R15, R92, R15, 1 ;  /* 0x3f8000005c0f7423 */ /* 0x000fe4000001000f */
[----:B------:R-:W-:-:S02]  /*1870*/  FMUL.FTZ R44, R125, R44 ;  /* 0x0000002c7d2c7220 */ /* 0x000fc40000410000 */
[----:B------:R-:W-:Y:S02]  /*1880*/  FMUL.FTZ R106, R46, R45 ;  /* 0x0000002d2e6a7220 */ /* 0x000fe40000410000 */
[----:B------:R-:W-:Y:S02]  /*1890*/  FMUL.FTZ R107, R13, R14 ;  /* 0x0000000e0d6b7220 */ /* 0x000fe40000410000 */
[----:B------:R-:W-:Y:S02]  /*18a0*/  FMUL.FTZ R108, R44, R15 ;  /* 0x0000000f2c6c7220 */ /* 0x000fe40000410000 */
[----:B-----5:R-:W-:Y:S01]  /*18b0*/  FADD.FTZ R46, -R102, 1 ;  /* 0x3f800000662e7421 */ /* 0x020fe20000010100 */
[----:B------:R-:W-:Y:S01]  /*18c0*/  STS.128 [R101.X16+0x20], R104 ;  /* 0x0000206865007388 */ /* 0x000fe2000000cc00 */
[----:B------:R-:W-:Y:S02]  /*18d0*/  FMUL.FTZ R45, R25, R29 ;  /* 0x0000001d192d7220 */ /* 0x000fe40000410000 */
[----:B------:R-:W-:-:S02]  /*18e0*/  FADD.FTZ R13, -R127, 1 ;  /* 0x3f8000007f0d7421 */ /* 0x000fc40000010100 */
[----:B------:R-:W-:Y:S02]  /*18f0*/  FMUL.FTZ R14, R26, R30 ;  /* 0x0000001e1a0e7220 */ /* 0x000fe40000410000 */
[----:B------:R-:W-:Y:S02]  /*1900*/  FADD.FTZ R44, -R122, 1 ;  /* 0x3f8000007a2c7421 */ /* 0x000fe40000010100 */
[----:B------:R-:W-:Y:S02]  /*1910*/  FMUL.FTZ R15, R27, R31 ;  /* 0x0000001f1b0f7220 */ /* 0x000fe40000410000 */
[----:B------:R-:W-:Y:S02]  /*1920*/  FFMA.FTZ R46, R93, R46, 1 ;  /* 0x3f8000005d2e7423 */ /* 0x000fe4000001002e */
[----:B------:R-:W-:Y:S02]  /*1930*/  FMUL.FTZ R45, R102, R45 ;  /* 0x0000002d662d7220 */ /* 0x000fe40000410000 */
[----:B------:R-:W-:-:S02]  /*1940*/  FFMA.FTZ R13, R94, R13, 1 ;  /* 0x3f8000005e0d7423 */ /* 0x000fc4000001000d */
[----:B------:R-:W-:Y:S02]  /*1950*/  FMUL.FTZ R14, R127, R14 ;  /* 0x0000000e7f0e7220 */ /* 0x000fe40000410000 */
[----:B------:R-:W-:Y:S02]  /*1960*/  FFMA.FTZ R44, R95, R44, 1 ;  /* 0x3f8000005f2c7423 */ /* 0x000fe4000001002c */
[----:B------:R-:W-:Y:S02]  /*1970*/  FMUL.FTZ R15, R122, R15 ;  /* 0x0000000f7a0f7220 */ /* 0x000fe40000410000 */
[----:B------:R-:W-:Y:S02]  /*1980*/  FMUL.FTZ R57, R57, R54 ;  /* 0x0000003639397220 */ /* 0x000fe40000410000 */
[----:B------:R-:W-:Y:S02]  /*1990*/  FMUL.FTZ R109, R45, R46 ;  /* 0x0000002e2d6d7220 */ /* 0x000fe40000410000 */
[----:B------:R-:W-:Y:S01]  /*19a0*/  FMUL.FTZ R110, R14, R13 ;  /* 0x0000000d0e6e7220 */ /* 0x000fe20000410000 */
[----:B------:R-:W-:Y:S01]  /*19b0*/  STS.128 [R101.X16+0x10], R56 ;  /* 0x0000103865007388 */ /* 0x000fe2000000cc00 */
[----:B------:R-:W-:-:S02]  /*19c0*/  FMUL.FTZ R111, R15, R44 ;  /* 0x0000002c0f6f7220 */ /* 0x000fc40000410000 */
[----:B------:R-:W-:Y:S01]  /*19d0*/  FMUL.FTZ R125, R92, R125 ;  /* 0x0000007d5c7d7220 */ /* 0x000fe20000410000 */
[----:B------:R-:W-:Y:S01]  /*19e0*/  MOV R92, UR6 ;  /* 0x00000006005c7c02 */ /* 0x000fe20008000f00 */
[----:B------:R-:W-:Y:S01]  /*19f0*/  FMUL.FTZ R102, R93, R102 ;  /* 0x000000665d667220 */ /* 0x000fe20000410000 */
[----:B------:R-:W-:Y:S01]  /*1a00*/  STS.128 [R101.X16+0x30], R108 ;  /* 0x0000306c65007388 */ /* 0x000fe2000000cc00 */
[----:B------:R-:W-:-:S06]  /*1a10*/  NOP ;  /* 0x0000000000007918 */ /* 0x000fcc0000000000 */
[----:B------:R-:W0:Y:S01]  /*1a20*/  LDS.128 R44, [R9.X16] ;  /* 0x00000000092c7984 */ /* 0x000e22000000cc00 */
[----:B------:R-:W-:Y:S01]  /*1a30*/  MOV R93, UR24 ;  /* 0x00000018005d7c02 */ /* 0x000fe20008000f00 */
[----:B------:R-:W-:Y:S02]  /*1a40*/  FMUL.FTZ R122, R95, R122 ;  /* 0x0000007a5f7a7220 */ /* 0x000fe40000410000 */
[----:B------:R-:W1:Y:S01]  /*1a50*/  LDS.128 R48, [R9.X16+0x200] ;  /* 0x0002000009307984 */ /* 0x000e62000000cc00 */
[----:B------:R-:W-:Y:S02]  /*1a60*/  FFMA.FTZ R95, R89, R8, R0 ;  /* 0x00000008595f7223 */ /* 0x000fe40000010000 */
[----:B------:R-:W-:Y:S01]  /*1a70*/  IMAD.WIDE R92, R7, 0x10, R92 ;  /* 0x00000010075c7825 */ /* 0x000fe200078e025c */
[----:B------:R-:W2:Y:S03]  /*1a80*/  LDS.128 R52, [R9.X16+0x400] ;  /* 0x0004000009347984 */ /* 0x000ea6000000cc00 */
[----:B------:R-:W-:Y:S01]  /*1a90*/  FMUL.FTZ R116, R103, R116 ;  /* 0x0000007467747220 */ /* 0x000fe20000410000 */
[----:B------:R-:W3:Y:S01]  /*1aa0*/  LDS.128 R56, [R9.X16+0x600] ;  /* 0x0006000009387984 */ /* 0x000ee2000000cc00 */
[----:B------:R-:W-:-:S02]  /*1ab0*/  FMUL.FTZ R119, R96, R119 ;  /* 0x0000007760777220 */ /* 0x000fc40000410000 */
[----:B------:R-:W-:Y:S02]  /*1ac0*/  FMUL.FTZ R118, R97, R118 ;  /* 0x0000007661767220 */ /* 0x000fe40000410000 */
[----:B------:R-:W-:Y:S02]  /*1ad0*/  FMUL.FTZ R121, R98, R121 ;  /* 0x0000007962797220 */ /* 0x000fe40000410000 */
[----:B------:R-:W-:Y:S02]  /*1ae0*/  FMUL.FTZ R120, R99, R120 ;  /* 0x0000007863787220 */ /* 0x000fe40000410000 */
[----:B------:R-:W-:Y:S02]  /*1af0*/  FMUL.FTZ R127, R94, R127 ;  /* 0x0000007f5e7f7220 */ /* 0x000fe40000410000 */
[----:B------:R-:W-:Y:S02]  /*1b00*/  FFMA.FTZ R95, R90, R10, R95 ;  /* 0x0000000a5a5f7223 */ /* 0x000fe4000001005f */
        /* <DEDUP_REMOVED lines=8> */
[----:B0-----:R0:W-:Y:S01]  /*1b90*/  STG.E.128 [R92.64], R44 ;  /* 0x0000002c5c007986 */ /* 0x0011e2000c101d20 */
[----:B------:R-:W-:Y:S02]  /*1ba0*/  FMUL.FTZ R21, R24, R125 ;  /* 0x0000007d18157220 */ /* 0x000fe40000410000 */
[----:B------:R-:W-:Y:S01]  /*1bb0*/  FMUL.FTZ R22, R25, R102 ;  /* 0x0000006619167220 */ /* 0x000fe20000410000 */
[----:B-1----:R0:W-:Y:S01]  /*1bc0*/  STG.E.128 [R92.64+0x200], R48 ;  /* 0x000200305c007986 */ /* 0x0021e2000c101d20 */
[----:B------:R-:W-:Y:S02]  /*1bd0*/  FMUL.FTZ R23, R26, R127 ;  /* 0x0000007f1a177220 */ /* 0x000fe40000410000 */
[----:B------:R-:W-:Y:S01]  /*1be0*/  FMUL.FTZ R24, R27, R122 ;  /* 0x0000007a1b187220 */ /* 0x000fe20000410000 */
[----:B--2---:R0:W-:Y:S01]  /*1bf0*/  STG.E.128 [R92.64+0x400], R52 ;  /* 0x000400345c007986 */ /* 0x0041e2000c101d20 */
[----:B------:R-:W-:-:S03]  /*1c00*/  FFMA.FTZ R95, R91, R12, R95 ;  /* 0x0000000c5b5f7223 */ /* 0x000fc6000001005f */
[----:B---3--:R0:W-:Y:S01]  /*1c10*/  STG.E.128 [R92.64+0x600], R56 ;  /* 0x000600385c007986 */ /* 0x0081e2000c101d20 */
[----:B------:R-:W-:Y:S05]  /*1c20*/  @!P0 BRA `(.L_x_1280) ;  /* 0x000002e000008947 */ /* 0x000fea0003800000 */
[----:B------:R-:W-:Y:S01]  /*1c30*/  BAR.SYNC.DEFER_BLOCKING 0x0 ;  /* 0x0000000000007b1d */ /* 0x000fe20000010000 */
[----:B------:R-:W-:Y:S02]  /*1c40*/  FMUL.FTZ R43, R43, R114 ;  /* 0x000000722b2b7220 */ /* 0x000fe40000410000 */
[----:B------:R-:W-:Y:S02]  /*1c50*/  FMUL.FTZ R42, R42, R115 ;  /* 0x000000732a2a7220 */ /* 0x000fe40000410000 */
[----:B------:R-:W-:Y:S01]  /*1c60*/  FMUL.FTZ R41, R41, R112 ;  /* 0x0000007029297220 */ /* 0x000fe20000410000 */
[----:B------:R-:W-:Y:S01]  /*1c70*/  ULDC.64 UR26, c[0x0][0x210] ;  /* 0x00008400001a7ab9 */ /* 0x000fe20000000a00 */
[----:B------:R-:W-:Y:S01]  /*1c80*/  FMUL.FTZ R40, R113, R40 ;  /* 0x0000002871287220 */ /* 0x000fe20000410000 */
[----:B------:R-:W-:Y:S01]  /*1c90*/  UIMAD UR6, UR36, UR26, URZ ;  /* 0x0000001a240672a4 */ /* 0x000fe2000f8e023f */
[----:B------:R-:W-:Y:S01]  /*1ca0*/  FMUL.FTZ R39, R39, R116 ;  /* 0x0000007427277220 */ /* 0x000fe20000410000 */
[----:B------:R-:W-:Y:S01]  /*1cb0*/  UIMAD.WIDE.U32 UR24, UR35, UR26, UR14 ;  /* 0x0000001a231872a5 */ /* 0x000fe2000f8e000e */
[----:B------:R-:W-:Y:S01]  /*1cc0*/  FMUL.FTZ R38, R38, R123 ;  /* 0x0000007b26267220 */ /* 0x000fe20000410000 */
[----:B------:R-:W-:Y:S01]  /*1cd0*/  UIMAD UR6, UR35, UR27, UR6 ;  /* 0x0000001b230672a4 */ /* 0x000fe2000f8e0206 */
[----:B------:R-:W-:-:S02]  /*1ce0*/  FMUL.FTZ R37, R37, R100 ;  /* 0x0000006425257220 */ /* 0x000fc40000410000 */
[----:B------:R-:W-:Y:S01]  /*1cf0*/  FMUL.FTZ R36, R117, R36 ;  /* 0x0000002475247220 */ /* 0x000fe20000410000 */
[----:B------:R-:W-:Y:S01]  /*1d00*/  ULDC.64 UR26, c[0x0][0x218] ;  /* 0x00008600001a7ab9 */ /* 0x000fe20000000a00 */
[----:B------:R-:W-:Y:S01]  /*1d10*/  FMUL.FTZ R35, R35, R120 ;  /* 0x0000007823237220 */ /* 0x000fe20000410000 */
[----:B------:R-:W-:Y:S01]  /*1d20*/  UIADD3 UR25, UR25, UR6, URZ ;  /* 0x0000000619197290 */ /* 0x000fe2000fffe03f */
[----:B------:R-:W-:Y:S01]  /*1d30*/  FMUL.FTZ R34, R34, R121 ;  /* 0x0000007922227220 */ /* 0x000fe20000410000 */
[----:B------:R-:W-:Y:S01]  /*1d40*/  UIMAD UR6, UR17, UR26, URZ ;  /* 0x0000001a110672a4 */ /* 0x000fe2000f8e023f */
[----:B------:R-:W-:Y:S01]  /*1d50*/  FMUL.FTZ R33, R33, R118 ;  /* 0x0000007621217220 */ /* 0x000fe20000410000 */
[----:B------:R-:W-:Y:S01]  /*1d60*/  UIMAD.WIDE.U32 UR24, UR16, UR26, UR24 ;  /* 0x0000001a101872a5 */ /* 0x000fe2000f8e0018 */
[----:B------:R-:W-:Y:S01]  /*1d70*/  FMUL.FTZ R32, R119, R32 ;  /* 0x0000002077207220 */ /* 0x000fe20000410000 */
[----:B------:R-:W-:Y:S01]  /*1d80*/  STS.128 [R101.X16], R40 ;  /* 0x0000002865007388 */ /* 0x000fe2000000cc00 */
[----:B------:R-:W-:Y:S01]  /*1d90*/  FMUL.FTZ R31, R31, R122 ;  /* 0x0000007a1f1f7220 */ /* 0x000fe20000410000 */
[----:B------:R-:W-:Y:S01]  /*1da0*/  UIMAD UR6, UR16, UR27, UR6 ;  /* 0x0000001b100672a4 */ /* 0x000fe2000f8e0206 */
[----:B------:R-:W-:Y:S01]  /*1db0*/  FMUL.FTZ R30, R30, R127 ;  /* 0x0000007f1e1e7220 */ /* 0x000fe20000410000 */
[----:B------:R-:W-:Y:S01]  /*1dc0*/  STS.128 [R101.X16+0x10], R36 ;  /* 0x0000102465007388 */ /* 0x000fe2000000cc00 */
[----:B------:R-:W-:Y:S01]  /*1dd0*/  FMUL.FTZ R29, R29, R102 ;  /* 0x000000661d1d7220 */ /* 0x000fe20000410000 */
[----:B------:R-:W-:Y:S01]  /*1de0*/  ULDC.64 UR26, c[0x0][0x270] ;  /* 0x00009c00001a7ab9 */ /* 0x000fe20000000a00 */
[----:B------:R-:W-:Y:S01]  /*1df0*/  FMUL.FTZ R28, R125, R28 ;  /* 0x0000001c7d1c7220 */ /* 0x000fe20000410000 */
[----:B------:R-:W-:Y:S01]  /*1e00*/  STS.128 [R101.X16+0x20], R32 ;  /* 0x0000202065007388 */ /* 0x000fe2000000cc00 */
[----:B------:R-:W-:-:S02]  /*1e10*/  UIADD3 UR25, UR25, UR6, URZ ;  /* 0x0000000619197290 */ /* 0x000fc4000fffe03f */
[----:B------:R-:W-:Y:S01]  /*1e20*/  ULEA UR6, UP0, UR24, UR26, 0x2 ;  /* 0x0000001a18067291 */ /* 0x000fe2000f80103f */
[----:B------:R-:W-:Y:S01]  /*1e30*/  STS.128 [R101.X16+0x30], R28 ;  /* 0x0000301c65007388 */ /* 0x000fe2000000cc00 */
[----:B------:R-:W-:-:S06]  /*1e40*/  NOP ;  /* 0x0000000000007918 */ /* 0x000fcc0000000000 */
[----:B0-----:R-:W0:Y:S01]  /*1e50*/  LDS.128 R44, [R9.X16] ;  /* 0x00000000092c7984 */ /* 0x001e22000000cc00 */
[----:B------:R-:W-:Y:S01]  /*1e60*/  ULEA.HI.X UR24, UR24, UR27, UR25, 0x2, UP0 ;  /* 0x0000001b18187291 */ /* 0x000fe200080f1419 */
[----:B------:R-:W-:Y:S02]  /*1e70*/  MOV R26, UR6 ;  /* 0x00000006001a7c02 */ /* 0x000fe40008000f00 */
[----:B------:R-:W1:Y:S03]  /*1e80*/  LDS.128 R48, [R9.X16+0x200] ;  /* 0x0002000009307984 */ /* 0x000e66000000cc00 */
[----:B------:R-:W-:Y:S01]  /*1e90*/  MOV R27, UR24 ;  /* 0x00000018001b7c02 */ /* 0x000fe20008000f00 */
[----:B------:R-:W2:Y:S04]  /*1ea0*/  LDS.128 R40, [R9.X16+0x400] ;  /* 0x0004000009287984 */ /* 0x000ea8000000cc00 */
[----:B------:R-:W3:Y:S01]  /*1eb0*/  LDS.128 R52, [R9.X16+0x600] ;  /* 0x0006000009347984 */ /* 0x000ee2000000cc00 */
[----:B------:R-:W-:-:S05]  /*1ec0*/  IMAD.WIDE R26, R7, 0x10, R26 ;  /* 0x00000010071a7825 */ /* 0x000fca00078e021a */
[----:B0-----:R0:W-:Y:S04]  /*1ed0*/  STG.E.128 [R26.64], R44 ;  /* 0x0000002c1a007986 */ /* 0x0011e8000c101d20 */
[----:B-1----:R0:W-:Y:S04]  /*1ee0*/  STG.E.128 [R26.64+0x200], R48 ;  /* 0x000200301a007986 */ /* 0x0021e8000c101d20 */
[----:B--2---:R0:W-:Y:S04]  /*1ef0*/  STG.E.128 [R26.64+0x400], R40 ;  /* 0x000400281a007986 */ /* 0x0041e8000c101d20 */
[----:B---3--:R0:W-:Y:S02]  /*1f00*/  STG.E.128 [R26.64+0x600], R52 ;  /* 0x000600341a007986 */ /* 0x0081e4000c101d20 */
.L_x_1280:
[----:B------:R-:W-:Y:S01]  /*1f10*/  FFMA.FTZ R95, R84, R13, R95 ;  /* 0x0000000d545f7223 */ /* 0x000fe2000001005f */
[----:B------:R-:W-:Y:S01]  /*1f20*/  BAR.SYNC.DEFER_BLOCKING 0x0 ;  /* 0x0000000000007b1d */ /* 0x000fe20000010000 */
[----:B0-----:R-:W-:Y:S01]  /*1f30*/  CS2R R56, SRZ ;  /* 0x0000000000387805 */ /* 0x001fe2000001ff00 */
[----:B------:R-:W-:Y:S01]  /*1f40*/  CS2R R54, SRZ ;  /* 0x0000000000367805 */ /* 0x000fe2000001ff00 */
[----:B------:R-:W-:Y:S01]  /*1f50*/  FFMA.FTZ R95, R85, R14, R95 ;  /* 0x0000000e555f7223 */ /* 0x000fe2000001005f */
[----:B------:R-:W-:Y:S01]  /*1f60*/  CS2R R52, SRZ ;  /* 0x0000000000347805 */ /* 0x000fe2000001ff00 */
[----:B------:R-:W-:Y:S01]  /*1f70*/  CS2R R50, SRZ ;  /* 0x0000000000327805 */ /* 0x000fe2000001ff00 */
[----:B------:R-:W-:Y:S01]  /*1f80*/  CS2R R48, SRZ ;  /* 0x0000000000307805 */ /* 0x000fe2000001ff00 */
[----:B------:R-:W-:Y:S01]  /*1f90*/  FFMA.FTZ R95, R86, R15, R95 ;  /* 0x0000000f565f7223 */ /* 0x000fe2000001005f */
[----:B------:R-:W-:Y:S01]  /*1fa0*/  CS2R R46, SRZ ;  /* 0x00000000002e7805 */ /* 0x000fe2000001ff00 */
[----:B------:R-:W-:Y:S01]  /*1fb0*/  CS2R R44, SRZ ;  /* 0x00000000002c7805 */ /* 0x000fe2000001ff00 */
        /* <DEDUP_REMOVED lines=25> */
[----:B------:R-:W-:Y:S01]  /*2150*/  FFMA.FTZ R0, R79, R24, R95 ;  /* 0x000000184f007223 */ /* 0x000fe2000001005f */
[----:B------:R-:W-:Y:S05]  /*2160*/  @!P1 BRA `(.L_x_1281) ;  /* 0x0000281000009947 */ /* 0x000fea0003800000 */
[----:B------:R-:W-:Y:S01]  /*2170*/  FADD.FTZ R26, R73, UR5 ;  /* 0x00000005491a7e21 */ /* 0x000fe20008010000 */
[----:B------:R-:W-:Y:S01]  /*2180*/  HFMA2.MMA R57, -RZ, RZ, 0, 0 ;  /* 0x00000000ff397435 */ /* 0x000fe200000001ff */
[----:B------:R-:W-:Y:S01]  /*2190*/  FADD.FTZ R73, R68, UR5 ;  /* 0x0000000544497e21 */ /* 0x000fe20008010000 */
[----:B------:R-:W-:Y:S01]  /*21a0*/  UMOV UR6, URZ ;  /* 0x0000003f00067c82 */ /* 0x000fe20008000000 */
        /* <DEDUP_REMOVED lines=30> */
.L_x_1297:
        /* <DEDUP_REMOVED lines=13> */
[----:B------:R-:W-:-:S04]  /*2460*/  ULEA UR25, UP0, UR24, UR28, 0x2 ;  /* 0x0000001c18197291 */ /* 0x000fc8000f80103f */
[----:B------:R-:W-:Y:S02]  /*2470*/  ULEA.HI.X UR24, UR24, UR29, UR26, 0x2, UP0 ;  /* 0x0000001d18187291 */ /* 0x000fe400080f141a */
[----:B------:R-:W-:Y:S01]  /*2480*/  MOV R60, UR25 ;  /* 0x00000019003c7c02 */ /* 0x000fe20008000f00 */
[----:B------:R-:W-:-:S03]  /*2490*/  ULDC.64 UR26, c[0x0][0x198] ;  /* 0x00006600001a7ab9 */ /* 0x000fc60000000a00 */
[----:B------:R-:W-:-:S05]  /*24a0*/  MOV R61, UR24 ;  /* 0x00000018003d7c02 */ /* 0x000fca0008000f00 */
[----:B------:R0:W2:Y:S01]  /*24b0*/  LDG.E R60, [R60.64] ;  /* 0x000000203c3c7981 */ /* 0x0000a2000c1e1900 */
[----:B------:R-:W-:Y:S01]  /*24c0*/  UIMAD UR24, UR17, UR26, URZ ;  /* 0x0000001a111872a4 */ /* 0x000fe2000f8e023f */
[C---:B------:R-:W-:Y:S01]  /*24d0*/  ISETP.NE.AND P1, PT, R3.reuse, RZ, PT ;  /* 0x000000ff0300720c */ /* 0x040fe20003f25270 */
[----:B------:R-:W-:Y:S01]  /*24e0*/  UIMAD UR25, UR17, UR40, URZ ;  /* 0x00000028111972a4 */ /* 0x000fe2000f8e023f */
[----:B------:R-:W-:Y:S01]  /*24f0*/  LOP3.LUT P0, RZ, R3, 0x1f, RZ, 0xc0, !PT ;  /* 0x0000001f03ff7812 */ /* 0x000fe2000780c0ff */
[----:B------:R-:W-:Y:S01]  /*2500*/  UIMAD.WIDE.U32 UR28, UR16, UR40, URZ ;  /* 0x00000028101c72a5 */ /* 0x000fe2000f8e003f */
[----:B------:R-:W-:Y:S01]  /*2510*/  MOV R62, 0x100 ;  /* 0x00000100003e7802 */ /* 0x000fe20000000f00 */
[----:B------:R-:W-:Y:S01]  /*2520*/  UIMAD.WIDE.U32 UR30, UR16, UR26, URZ ;  /* 0x0000001a101e72a5 */ /* 0x000fe2000f8e003f */
[----:B------:R-:W-:Y:S01]  /*2530*/  MOV R63, UR7 ;  /* 0x00000007003f7c02 */ /* 0x000fe20008000f00 */
[----:B------:R-:W-:Y:S01]  /*2540*/  UIMAD UR38, UR16, UR27, UR24 ;  /* 0x0000001b102672a4 */ /* 0x000fe2000f8e0218 */
[----:B------:R-:W-:Y:S01]  /*2550*/  MOV R108, c[0x0][0x16c] ;  /* 0x00005b00006c7a02 */ /* 0x000fe20000000f00 */
[----:B------:R-:W-:Y:S01]  /*2560*/  UIMAD UR40, UR16, UR41, UR25 ;  /* 0x00000029102872a4 */ /* 0x000fe2000f8e0219 */
[----:B------:R-:W-:Y:S01]  /*2570*/  ISETP.LT.OR P0, PT, R63, 0x2, P0 ;  /* 0x000000023f00780c */ /* 0x000fe20000701670 */
[----:B------:R-:W-:-:S02]  /*2580*/  UIADD3 UR31, UR31, UR38, URZ ;  /* 0x000000261f1f7290 */ /* 0x000fc4000fffe03f */
[----:B------:R-:W-:Y:S02]  /*2590*/  ULDC.64 UR24, c[0x0][0x1a0] ;  /* 0x0000680000187ab9 */ /* 0x000fe40000000a00 */
[----:B------:R-:W-:Y:S02]  /*25a0*/  UIMAD UR39, UR34, UR24, URZ ;  /* 0x00000018222772a4 */ /* 0x000fe4000f8e023f */
[----:B------:R-:W-:Y:S02]  /*25b0*/  UIADD3 UR37, UR7, -0x1, URZ ;  /* 0xffffffff07257890 */ /* 0x000fe4000fffe03f */
[----:B------:R-:W-:Y:S02]  /*25c0*/  ULDC.64 UR26, c[0x0][0x1c0] ;  /* 0x00007000001a7ab9 */ /* 0x000fe40000000a00 */
[----:B------:R-:W-:Y:S02]  /*25d0*/  UIMAD UR39, UR6, UR25, UR39 ;  /* 0x00000019062772a4 */ /* 0x000fe4000f8e0227 */
[----:B------:R-:W-:-:S02]  /*25e0*/  UIMAD UR34, UR34, UR26, URZ ;  /* 0x0000001a222272a4 */ /* 0x000fc4000f8e023f */
[----:B------:R-:W-:Y:S02]  /*25f0*/  UIMAD.WIDE.U32 UR24, UR6, UR24, UR30 ;  /* 0x00000018061872a5 */ /* 0x000fe4000f8e001e */
[----:B------:R-:W-:Y:S02]  /*2600*/  ULEA.HI UR30, UR37, UR37, URZ, 0x1 ;  /* 0x00000025251e7291 */ /* 0x000fe4000f8f083f */
[----:B------:R-:W-:Y:S02]  /*2610*/  UIADD3 UR29, UR29, UR40, URZ ;  /* 0x000000281d1d7290 */ /* 0x000fe4000fffe03f */
[----:B------:R-:W-:Y:S02]  /*2620*/  UIMAD UR40, UR6, UR27, UR34 ;  /* 0x0000001b062872a4 */ /* 0x000fe4000f8e0222 */
[----:B------:R-:W-:Y:S02]  /*2630*/  ULOP3.LUT UR34, UR30, 0xfffffe, URZ, 0xc0, !UPT ;  /* 0x00fffffe1e227892 */ /* 0x000fe4000f8ec03f */
[----:B------:R-:W-:-:S02]  /*2640*/  UIMAD.WIDE.U32 UR26, UR6, UR26, UR28 ;  /* 0x0000001a061a72a5 */ /* 0x000fc4000f8e001c */
[----:B------:R-:W-:Y:S02]  /*2650*/  ULDC.64 UR30, c[0x0][0x230] ;  /* 0x00008c00001e7ab9 */ /* 0x000fe40000000a00 */
[----:B------:R-:W-:Y:S02]  /*2660*/  UIADD3 UR34, UR37, -UR34, URZ ;  /* 0x8000002225227290 */ /* 0x000fe4000fffe03f */
[----:B------:R-:W-:Y:S02]  /*2670*/  ULDC.64 UR28, c[0x0][0x228] ;  /* 0x00008a00001c7ab9 */ /* 0x000fe40000000a00 */
[----:B------:R-:W-:Y:S02]  /*2680*/  UIADD3 UR37, UR25, UR39, URZ ;  /* 0x0000002719257290 */ /* 0x000fe4000fffe03f */
[----:B------:R-:W-:Y:S01]  /*2690*/  UIADD3 UR25, UR27, UR40, URZ ;  /* 0x000000281b197290 */ /* 0x000fe2000fffe03f */
[----:B0-----:R-:W-:Y:S01]  /*26a0*/  MOV R61, UR34 ;  /* 0x00000022003d7c02 */ /* 0x001fe20008000f00 */
[----:B------:R-:W-:-:S02]  /*26b0*/  ULEA UR30, UP1, UR26, UR30, 0x2 ;  /* 0x0000001e1a1e7291 */ /* 0x000fc4000f82103f */
[----:B------:R-:W-:Y:S02]  /*26c0*/  ULEA UR28, UP0, UR24, UR28, 0x2 ;  /* 0x0000001c181c7291 */ /* 0x000fe4000f80103f */
[----:B------:R-:W-:Y:S02]  /*26d0*/  ULEA.HI.X UR31, UR26, UR31, UR25, 0x2, UP1 ;  /* 0x0000001f1a1f7291 */ /* 0x000fe400088f1419 */
[----:B------:R-:W-:Y:S02]  /*26e0*/  ULEA.HI.X UR29, UR24, UR29, UR37, 0x2, UP0 ;  /* 0x0000001d181d7291 */ /* 0x000fe400080f1425 */
[----:B------:R-:W-:Y:S02]  /*26f0*/  MOV R106, UR28 ;  /* 0x0000001c006a7c02 */ /* 0x000fe40008000f00 */
[----:B------:R-:W-:Y:S02]  /*2700*/  MOV R63, UR31 ;  /* 0x0000001f003f7c02 */ /* 0x000fe40008000f00 */
[----:B------:R-:W-:-:S05]  /*2710*/  MOV R107, UR29 ;  /* 0x0000001d006b7c02 */ /* 0x000fca0008000f00 */
[----:B------:R0:W3:Y:S01]  /*2720*/  LDG.E R106, [R106.64] ;  /* 0x000000206a6a7981 */ /* 0x0000e2000c1e1900 */
[----:B--2---:R1:W2:Y:S02]  /*2730*/  R2UR UR38, R60 ;  /* 0x000000003c2673c2 */ /* 0x0042a400000e0000 */
[----:B-1----:R-:W-:Y:S01]  /*2740*/  IADD3 R60, R3, 0x200, RZ ;  /* 0x00000200033c7810 */ /* 0x002fe20007ffe0ff */
[----:B------:R-:W-:Y:S01]  /*2750*/  @!P1 IMAD R60, R61, R62, UR6 ;  /* 0x000000063d3c9e24 */ /* 0x000fe2000f8e023e */
[----:B------:R-:W-:Y:S02]  /*2760*/  MOV R62, UR30 ;  /* 0x0000001e003e7c02 */ /* 0x000fe40008000f00 */
[----:B------:R-:W-:-:S03]  /*2770*/  MOV R61, UR7 ;  /* 0x00000007003d7c02 */ /* 0x000fc60008000f00 */
[----:B------:R1:W3:Y:S01]  /*2780*/  LDG.E R63, [R62.64] ;  /* 0x000000203e3f7981 */ /* 0x0002e2000c1e1900 */
[----:B--2---:R-:W-:Y:S02]  /*2790*/  MOV R110, UR38 ;  /* 0x00000026006e7c02 */ /* 0x004fe40008000f00 */
[----:B------:R-:W-:Y:S02]  /*27a0*/  SHF.L.U32 R111, R60, 0x2, RZ ;  /* 0x000000023c6f7819 */ /* 0x000fe400000006ff */
[----:B------:R-:W-:Y:S01]  /*27b0*/  @!P0 IADD3 R61, R61, -0x2, RZ ;  /* 0xfffffffe3d3d8810 */ /* 0x000fe20007ffe0ff */
[----:B------:R-:W-:-:S04]  /*27c0*/  FMUL.FTZ R110, R110, 1.4426950216293334961 ;  /* 0x3fb8aa3b6e6e7820 */ /* 0x000fc80000410000 */
[----:B------:R-:W-:-:S06]  /*27d0*/  FMUL.FTZ R156, R25, R110 ;  /* 0x0000006e199c7220 */ /* 0x000fcc0000410000 */
[----:B------:R-:W2:Y:S01]  /*27e0*/  MUFU.EX2 R156, R156 ;  /* 0x0000009c009c7308 */ /* 0x000ea20000000800 */
[-C--:B------:R-:W-:Y:S02]  /*27f0*/  FMUL.FTZ R129, R26, R110.reuse ;  /* 0x0000006e1a817220 */ /* 0x080fe40000410000 */
[-C--:B------:R-:W-:Y:S02]  /*2800*/  FMUL.FTZ R128, R27, R110.reuse ;  /* 0x0000006e1b807220 */ /* 0x080fe40000410000 */
[----:B------:R-:W-:-:S03]  /*2810*/  FMUL.FTZ R127, R72, R110 ;  /* 0x0000006e487f7220 */ /* 0x000fc60000410000 */
[----:B------:R-:W0:Y:S01]  /*2820*/  MUFU.EX2 R129, R129 ;  /* 0x0000008100817308 */ /* 0x000e220000000800 */
[----:B--2---:R2:W-:Y:S07]  /*2830*/  STS [R111+0x2b60], R156 ;  /* 0x002b609c6f007388 */ /* 0x0045ee0000000800 */
[----:B------:R-:W4:Y:S01]  /*2840*/  MUFU.EX2 R128, R128 ;  /* 0x0000008000807308 */ /* 0x000f220000000800 */
[----:B------:R-:W-:Y:S01]  /*2850*/  FMUL.FTZ R126, R73, R110 ;  /* 0x0000006e497e7220 */ /* 0x000fe20000410000 */
[----:B------:R-:W-:Y:S01]  /*2860*/  MOV R109, 0x8 ;  /* 0x00000008006d7802 */ /* 0x000fe20000000f00 */
[----:B------:R-:W-:-:S02]  /*2870*/  @!P0 IMAD R108, R61, R108, UR6 ;  /* 0x000000063d6c8e24 */ /* 0x000fc4000f8e026c */
[----:B------:R-:W-:-:S03]  /*2880*/  FMUL.FTZ R125, R68, R110 ;  /* 0x0000006e447d7220 */ /* 0x000fc60000410000 */
[----:B------:R-:W2:Y:S01]  /*2890*/  MUFU.EX2 R127, R127 ;  /* 0x0000007f007f7308 */ /* 0x000ea20000000800 */
[----:B------:R-:W-:Y:S01]  /*28a0*/  MOV R61, RZ ;  /* 0x000000ff003d7202 */ /* 0x000fe20000000f00 */
[----:B------:R-:W-:Y:S01]  /*28b0*/  @!P0 IMAD.WIDE R108, R108, R109, UR10 ;  /* 0x0000000a6c6c8e25 */ /* 0x000fe2000f8e026d */
[----:B------:R-:W-:Y:S01]  /*28c0*/  MOV R60, 0x3f800000 ;  /* 0x3f800000003c7802 */ /* 0x000fe20000000f00 */
[----:B------:R-:W-:Y:S02]  /*28d0*/  BAR.SYNC.DEFER_BLOCKING 0x0 ;  /* 0x0000000000007b1d */ /* 0x000fe40000010000 */
[----:B------:R-:W-:-:S04]  /*28e0*/  FMUL.FTZ R124, R69, R110 ;  /* 0x0000006e457c7220 */ /* 0x000fc80000410000 */
[----:B------:R-:W2:Y:S01]  /*28f0*/  MUFU.EX2 R126, R126 ;  /* 0x0000007e007e7308 */ /* 0x000ea20000000800 */
[-C--:B0-----:R-:W-:Y:S02]  /*2900*/  FMUL.FTZ R107, R156, R129.reuse ;  /* 0x000000819c6b7220 */ /* 0x081fe40000410000 */
[----:B-1----:R-:W-:Y:S02]  /*2910*/  FFMA.FTZ R62, R113, R129, R112 ;  /* 0x00000081713e7223 */ /* 0x002fe40000010070 */
[----:B------:R-:W-:-:S03]  /*2920*/  FMUL.FTZ R115, R70, R110 ;  /* 0x0000006e46737220 */ /* 0x000fc60000410000 */
[----:B------:R-:W0:Y:S01]  /*2930*/  MUFU.EX2 R125, R125 ;  /* 0x0000007d007d7308 */ /* 0x000e220000000800 */
[----:B----4-:R-:W-:Y:S02]  /*2940*/  FFMA.FTZ R62, R128, R62, R105 ;  /* 0x0000003e803e7223 */ /* 0x010fe40000010069 */
[----:B------:R-:W-:-:S05]  /*2950*/  FMUL.FTZ R116, R71, R110 ;  /* 0x0000006e47747220 */ /* 0x000fca0000410000 */
[----:B------:R-:W1:Y:S01]  /*2960*/  MUFU.EX2 R124, R124 ;  /* 0x0000007c007c7308 */ /* 0x000e620000000800 */
[----:B------:R4:W5:Y:S01]  /*2970*/  @!P0 LDG.E.64 R60, [R108.64] ;  /* 0x000000206c3c8981 */ /* 0x000962000c1e1b00 */
[----:B------:R-:W-:Y:S01]  /*2980*/  ISETP.NE.AND P0, PT, R3, 0x7f, PT ;  /* 0x0000007f0300780c */ /* 0x000fe20003f05270 */
[----:B--2---:R-:W-:Y:S02]  /*2990*/  FFMA.FTZ R62, R127, R62, R104 ;  /* 0x0000003e7f3e7223 */ /* 0x004fe40000010068 */
[----:B------:R-:W-:-:S03]  /*29a0*/  FMUL.FTZ R117, R64, R110 ;  /* 0x0000006e40757220 */ /* 0x000fc60000410000 */
[----:B------:R-:W2:Y:S01]  /*29b0*/  MUFU.EX2 R115, R115 ;  /* 0x0000007300737308 */ /* 0x000ea20000000800 */
[----:B----4-:R-:W-:-:S04]  /*29c0*/  FMUL.FTZ R108, R128, R107 ;  /* 0x0000006b806c7220 */ /* 0x010fc80000410000 */
[----:B------:R-:W-:-:S03]  /*29d0*/  FMUL.FTZ R107, R127, R108 ;  /* 0x0000006c7f6b7220 */ /* 0x000fc60000410000 */
[----:B------:R-:W4:Y:S01]  /*29e0*/  MUFU.EX2 R116, R116 ;  /* 0x0000007400747308 */ /* 0x000f220000000800 */
[C---:B------:R-:W-:Y:S01]  /*29f0*/  FFMA.FTZ R62, R126.reuse, R62, R103 ;  /* 0x0000003e7e3e7223 */ /* 0x040fe20000010067 */
[----:B------:R1:W3:Y:S01]  /*2a00*/  @P0 LDS R132, [R3.X4+0x3364] ;  /* 0x0033640003840984 */ /* 0x0002e20000004800 */
[----:B------:R-:W-:Y:S02]  /*2a10*/  FMUL.FTZ R108, R126, R107 ;  /* 0x0000006b7e6c7220 */ /* 0x000fe40000410000 */
[----:B------:R-:W-:Y:S02]  /*2a20*/  FMUL.FTZ R118, R65, R110 ;  /* 0x0000006e41767220 */ /* 0x000fe40000410000 */
[C---:B0-----:R-:W-:Y:S01]  /*2a30*/  FMUL.FTZ R107, R125.reuse, R108 ;  /* 0x0000006c7d6b7220 */ /* 0x041fe20000410000 */
[----:B------:R-:W0:Y:S01]  /*2a40*/  MUFU.EX2 R117, R117 ;  /* 0x0000007500757308 */ /* 0x000e220000000800 */
[----:B------:R-:W-:Y:S02]  /*2a50*/  FFMA.FTZ R62, R125, R62, R102 ;  /* 0x0000003e7d3e7223 */ /* 0x000fe40000010066 */
[----:B------:R-:W-:-:S02]  /*2a60*/  FMUL.FTZ R119, R66, R110 ;  /* 0x0000006e42777220 */ /* 0x000fc40000410000 */
[C---:B-1----:R-:W-:Y:S02]  /*2a70*/  FMUL.FTZ R108, R124.reuse, R107 ;  /* 0x0000006b7c6c7220 */ /* 0x042fe40000410000 */
[----:B------:R-:W-:Y:S01]  /*2a80*/  FFMA.FTZ R62, R124, R62, R101 ;  /* 0x0000003e7c3e7223 */ /* 0x000fe20000010065 */
[----:B------:R-:W1:Y:S01]  /*2a90*/  MUFU.EX2 R118, R118 ;  /* 0x0000007600767308 */ /* 0x000e620000000800 */
[----:B------:R-:W-:Y:S02]  /*2aa0*/  FMUL.FTZ R120, R67, R110 ;  /* 0x0000006e43787220 */ /* 0x000fe40000410000 */
[C---:B--2---:R-:W-:Y:S02]  /*2ab0*/  FMUL.FTZ R107, R115.reuse, R108 ;  /* 0x0000006c736b7220 */ /* 0x044fe40000410000 */
[----:B------:R-:W-:-:S03]  /*2ac0*/  FFMA.FTZ R62, R115, R62, R100 ;  /* 0x0000003e733e7223 */ /* 0x000fc60000010064 */
[----:B------:R-:W2:Y:S01]  /*2ad0*/  MUFU.EX2 R119, R119 ;  /* 0x0000007700777308 */ /* 0x000ea20000000800 */
[----:B------:R-:W-:Y:S02]  /*2ae0*/  FMUL.FTZ R121, R74, R110 ;  /* 0x0000006e4a797220 */ /* 0x000fe40000410000 */
[C---:B----4-:R-:W-:Y:S02]  /*2af0*/  FMUL.FTZ R108, R116.reuse, R107 ;  /* 0x0000006b746c7220 */ /* 0x050fe40000410000 */
[----:B------:R-:W-:-:S03]  /*2b00*/  FFMA.FTZ R62, R116, R62, R99 ;  /* 0x0000003e743e7223 */ /* 0x000fc60000010063 */
[----:B------:R-:W4:Y:S01]  /*2b10*/  MUFU.EX2 R120, R120 ;  /* 0x0000007800787308 */ /* 0x000f220000000800 */
[----:B------:R-:W-:Y:S02]  /*2b20*/  FMUL.FTZ R122, R75, R110 ;  /* 0x0000006e4b7a7220 */ /* 0x000fe40000410000 */
[C---:B0-----:R-:W-:Y:S02]  /*2b30*/  FMUL.FTZ R107, R117.reuse, R108 ;  /* 0x0000006c756b7220 */ /* 0x041fe40000410000 */
[----:B------:R-:W-:-:S03]  /*2b40*/  FFMA.FTZ R62, R117, R62, R98 ;  /* 0x0000003e753e7223 */ /* 0x000fc60000010062 */
[----:B------:R-:W0:Y:S01]  /*2b50*/  MUFU.EX2 R121, R121 ;  /* 0x0000007900797308 */ /* 0x000e220000000800 */
[----:B------:R-:W-:Y:S02]  /*2b60*/  FMUL.FTZ R123, R114, R110 ;  /* 0x0000006e727b7220 */ /* 0x000fe40000410000 */
[C---:B-1----:R-:W-:Y:S02]  /*2b70*/  FMUL.FTZ R108, R118.reuse, R107 ;  /* 0x0000006b766c7220 */ /* 0x042fe40000410000 */
[----:B------:R-:W-:-:S03]  /*2b80*/  FFMA.FTZ R62, R118, R62, R97 ;  /* 0x0000003e763e7223 */ /* 0x000fc60000010061 */
[----:B------:R-:W1:Y:S01]  /*2b90*/  MUFU.EX2 R122, R122 ;  /* 0x0000007a007a7308 */ /* 0x000e620000000800 */
[C---:B--2---:R-:W-:Y:S02]  /*2ba0*/  FMUL.FTZ R107, R119.reuse, R108 ;  /* 0x0000006c776b7220 */ /* 0x044fe40000410000 */
[----:B------:R-:W-:Y:S02]  /*2bb0*/  FFMA.FTZ R62, R119, R62, R96 ;  /* 0x0000003e773e7223 */ /* 0x000fe40000010060 */
[----:B----4-:R-:W-:-:S03]  /*2bc0*/  FMUL.FTZ R108, R120, R107 ;  /* 0x0000006b786c7220 */ /* 0x010fc60000410000 */
[----:B------:R-:W2:Y:S01]  /*2bd0*/  MUFU.EX2 R123, R123 ;  /* 0x0000007b007b7308 */ /* 0x000ea20000000800 */
[----:B------:R-:W-:Y:S02]  /*2be0*/  FFMA.FTZ R62, R120, R62, R95 ;  /* 0x0000003e783e7223 */ /* 0x000fe4000001005f */
[C---:B0-----:R-:W-:Y:S02]  /*2bf0*/  FMUL.FTZ R107, R121.reuse, R108 ;  /* 0x0000006c796b7220 */ /* 0x041fe40000410000 */
[----:B------:R-:W-:Y:S01]  /*2c00*/  FFMA.FTZ R62, R121, R62, R94 ;  /* 0x0000003e793e7223 */ /* 0x000fe2000001005e */
[----:B------:R-:W-:Y:S01]  /*2c10*/  BSSY B0, `(.L_x_1282) ;  /* 0x0000012000007945 */ /* 0x000fe20003800000 */
[C---:B-1----:R-:W-:Y:S02]  /*2c20*/  FMUL.FTZ R108, R122.reuse, R107 ;  /* 0x0000006b7a6c7220 */ /* 0x042fe40000410000 */
[----:B------:R-:W-:Y:S01]  /*2c30*/  FFMA.FTZ R107, R122, R62, R93 ;  /* 0x0000003e7a6b7223 */ /* 0x000fe2000001005d */
[----:B------:R-:W-:Y:S01]  /*2c40*/  LEA.HI R130, R3, R3, RZ, 0x1e ;  /* 0x0000000303827211 */ /* 0x000fe200078ff0ff */
[----:B--2---:R-:W-:-:S02]  /*2c50*/  FMUL.FTZ R62, R123, R108 ;  /* 0x0000006c7b3e7220 */ /* 0x004fc40000410000 */
[----:B---3--:R-:W-:Y:S02]  /*2c60*/  FMUL.FTZ R131, R106, R63 ;  /* 0x0000003f6a837220 */ /* 0x008fe40000410000 */
[----:B------:R-:W-:Y:S01]  /*2c70*/  FFMA.FTZ R63, R123, R107, R92 ;  /* 0x0000006b7b3f7223 */ /* 0x000fe2000001005c */
[----:B------:R-:W-:Y:S05]  /*2c80*/  @P0 BRA `(.L_x_1283) ;  /* 0x000000a000000947 */ /* 0x000fea0003800000 */
[----:B------:R-:W-:Y:S01]  /*2c90*/  ULDC UR24, c[0x0][0x174] ;  /* 0x00005d0000187ab9 */ /* 0x000fe20000000800 */
[----:B------:R-:W-:Y:S01]  /*2ca0*/  HFMA2.MMA R132, -RZ, RZ, 1.875, 0 ;  /* 0x3f800000ff847435 */ /* 0x000fe200000001ff */
        /* <DEDUP_REMOVED lines=8> */
.L_x_1283:
[----:B------:R-:W-:Y:S05]  /*2d30*/  BSYNC B0 ;  /* 0x0000000000007941 */ /* 0x000fea0003800000 */
.L_x_1282:
        /* <DEDUP_REMOVED lines=34> */
.L_x_1306:
        /* <DEDUP_REMOVED lines=24> */
.L_x_1307:
[----:B------:R-:W-:Y:S02]  /*30e0*/  ISETP.GE.AND P0, PT, R4, 0x10, PT ;  /* 0x000000100400780c */ /* 0x000fe40003f06270 */
[----:B------:R-:W-:-:S11]  /*30f0*/  MOV R151, R106 ;  /* 0x0000006a00977202 */ /* 0x000fd60000000f00 */
[-C--:B--2---:R-:W-:Y:S02]  /*3100*/  @P0 FFMA.FTZ R107, R62, R151.reuse, R107 ;  /* 0x000000973e6b0223 */ /* 0x084fe4000001006b */
[----:B---3--:R-:W-:Y:S01]  /*3110*/  @P0 FMUL.FTZ R151, R108, R151 ;  /* 0x000000976c970220 */ /* 0x008fe20000410000 */
[----:B------:R-:W-:Y:S05]  /*3120*/  BRA.CONV ~URZ, `(.L_x_1288) ;  /* 0x000000637f007947 */ /* 0x000fea000b800000 */
[----:B------:R-:W-:Y:S01]  /*3130*/  HFMA2.MMA R164, -RZ, RZ, 0, 1.847743988037109375e-06 ;  /* 0x0000001fffa47435 */ /* 0x000fe200000001ff */
[----:B------:R-:W-:Y:S02]  /*3140*/  MOV R109, R151 ;  /* 0x00000097006d7202 */ /* 0x000fe40000000f00 */
[----:B0-----:R-:W-:Y:S02]  /*3150*/  MOV R111, 0x1f ;  /* 0x0000001f006f7802 */ /* 0x001fe40000000f00 */
[----:B------:R-:W-:Y:S02]  /*3160*/  MOV R106, 0xffffffff ;  /* 0xffffffff006a7802 */ /* 0x000fe40000000f00 */
[----:B------:R-:W-:-:S02]  /*3170*/  MOV R62, 0x3190 ;  /* 0x00003190003e7802 */ /* 0x000fc40000000f00 */
[----:B-1---5:R-:W-:Y:S05]  /*3180*/  CALL.REL.NOINC `($__internal_52_$__cuda_sm70_shflsync_idx_p) ;  /* 0x000036b000007944 */ /* 0x022fea0003c00000 */
.L_x_1288:
[----:B------:R-:W-:Y:S05]  /*3190*/  BRA.CONV ~URZ, `(.L_x_1289) ;  /* 0x000000637f007947 */ /* 0x000fea000b800000 */
[----:B0-----:R-:W-:Y:S01]  /*31a0*/  HFMA2.MMA R164, -RZ, RZ, 0, 1.847743988037109375e-06 ;  /* 0x0000001fffa47435 */ /* 0x001fe200000001ff */
[----:B------:R-:W-:-:S02]  /*31b0*/  MOV R109, R107 ;  /* 0x0000006b006d7202 */ /* 0x000fc40000000f00 */
[----:B------:R-:W-:Y:S02]  /*31c0*/  MOV R111, 0x1f ;  /* 0x0000001f006f7802 */ /* 0x000fe40000000f00 */
[----:B-1----:R-:W-:Y:S02]  /*31d0*/  MOV R106, 0xffffffff ;  /* 0xffffffff006a7802 */ /* 0x002fe40000000f00 */
[----:B------:R-:W-:Y:S02]  /*31e0*/  MOV R62, 0x3200 ;  /* 0x00003200003e7802 */ /* 0x000fe40000000f00 */
[----:B-----5:R-:W-:Y:S05]  /*31f0*/  CALL.REL.NOINC `($__internal_52_$__cuda_sm70_shflsync_idx_p) ;  /* 0x0000364000007944 */ /* 0x020fea0003c00000 */
.L_x_1289:
[----:B------:R-:W-:Y:S05]  /*3200*/  BRA.DIV ~URZ, `(.L_x_1290) ;  /* 0x00002c927f007947 */ /* 0x000fea000b800000 */
[----:B-----5:R2:W3:Y:S04]  /*3210*/  SHFL.IDX PT, R150, R60, RZ, 0x1f ;  /* 0x00001fff3c967589 */ /* 0x0204e800000e0000 */
[----:B-1----:R2:W1:Y:S04]  /*3220*/  SHFL.IDX PT, R106, R61, RZ, 0x1f ;  /* 0x00001fff3d6a7589 */ /* 0x00246800000e0000 */
[----:B0-----:R2:W0:Y:S04]  /*3230*/  SHFL.UP PT, R110, R151, 0x1, RZ ;  /* 0x04200000976e7989 */ /* 0x00142800000e00ff */
[----:B------:R2:W4:Y:S02]  /*3240*/  SHFL.UP PT, R149, R107, 0x1, RZ ;  /* 0x042000006b957989 */ /* 0x00052400000e00ff */
.L_x_1308:
[----:B------:R-:W5:Y:S01]  /*3250*/  LDS.64 R62, [R147+0x2150] ;  /* 0x00215000933e7984 */ /* 0x000f620000000a00 */
[----:B-12---:R-:W-:-:S02]  /*3260*/  MOV R107, R106 ;  /* 0x0000006a006b7202 */ /* 0x006fc40000000f00 */
[----:B---3--:R-:W-:Y:S01]  /*3270*/  MOV R106, R150 ;  /* 0x00000096006a7202 */ /* 0x008fe20000000f00 */
[----:B------:R-:W1:Y:S02]  /*3280*/  LDS.64 R108, [R147+0x2158] ;  /* 0x00215800936c7984 */ /* 0x000e640000000a00 */
[-C--:B0---4-:R-:W-:Y:S02]  /*3290*/  @P1 FFMA.FTZ R107, R107, R110.reuse, R149 ;  /* 0x0000006e6b6b1223 */ /* 0x091fe40000010095 */
[----:B------:R-:W0:Y:S01]  /*32a0*/  LDS.64 R60, [R147+0x2160] ;  /* 0x00216000933c7984 */ /* 0x000e220000000a00 */
[----:B------:R-:W-:-:S05]  /*32b0*/  @P1 FMUL.FTZ R106, R106, R110 ;  /* 0x0000006e6a6a1220 */ /* 0x000fca0000410000 */
[----:B------:R2:W-:Y:S01]  /*32c0*/  STS.64 [R147+0x2150], R106 ;  /* 0x0021506a93007388 */ /* 0x0005e20000000a00 */
[C---:B-----5:R-:W-:Y:S02]  /*32d0*/  FFMA.FTZ R63, R62.reuse, R107, R63 ;  /* 0x0000006b3e3f7223 */ /* 0x060fe4000001003f */
[----:B------:R-:W-:Y:S02]  /*32e0*/  FMUL.FTZ R62, R62, R106 ;  /* 0x0000006a3e3e7220 */ /* 0x000fe40000410000 */
[C---:B-1----:R-:W-:Y:S02]  /*32f0*/  FFMA.FTZ R109, R108.reuse, R63, R109 ;  /* 0x0000003f6c6d7223 */ /* 0x042fe4000001006d */
[----:B------:R-:W-:Y:S01]  /*3300*/  FMUL.FTZ R108, R108, R62 ;  /* 0x0000003e6c6c7220 */ /* 0x000fe20000410000 */
[----:B------:R2:W-:Y:S01]  /*3310*/  STS.64 [R147+0x2158], R62 ;  /* 0x0021583e93007388 */ /* 0x0005e20000000a00 */
[C---:B0-----:R-:W-:Y:S02]  /*3320*/  FFMA.FTZ R61, R60.reuse, R109, R61 ;  /* 0x0000006d3c3d7223 */ /* 0x041fe4000001003d */
[----:B------:R-:W-:Y:S01]  /*3330*/  FMUL.FTZ R60, R60, R108 ;  /* 0x0000006c3c3c7220 */ /* 0x000fe20000410000 */
[----:B------:R2:W-:Y:S04]  /*3340*/  STS.64 [R147+0x2160], R108 ;  /* 0x0021606c93007388 */ /* 0x0005e80000000a00 */
[----:B------:R2:W-:Y:S02]  /*3350*/  STS.64 [R147+0x2168], R60 ;  /* 0x0021683c93007388 */ /* 0x0005e40000000a00 */
.L_x_1285:
[----:B--2---:R-:W-:Y:S05]  /*3360*/  BSYNC B0 ;  /* 0x0000000000007941 */ /* 0x004fea0003800000 */
.L_x_1284:
[----:B------:R-:W-:Y:S01]  /*3370*/  WARPSYNC 0xffffffff ;  /* 0xffffffff00007948 */ /* 0x000fe20003800000 */
[----:B------:R-:W-:Y:S01]  /*3380*/  BAR.SYNC.DEFER_BLOCKING 0x0 ;  /* 0x0000000000007b1d */ /* 0x000fe20000010000 */
[----:B-1----:R-:W-:Y:S01]  /*3390*/  FMUL.FTZ R63, R123, R132 ;  /* 0x000000847b3f7220 */ /* 0x002fe20000410000 */
[----:B------:R-:W-:Y:S01]  /*33a0*/  LOP3.LUT P0, RZ, R3, 0x1f, RZ, 0xc0, !PT ;  /* 0x0000001f03ff7812 */ /* 0x000fe2000780c0ff */
[----:B-----5:R-:W-:Y:S01]  /*33b0*/  FFMA.FTZ R61, R123, R131, R134 ;  /* 0x000000837b3d7223 */ /* 0x020fe20000010086 */
[----:B0-----:R-:W-:Y:S01]  /*33c0*/  MOV R106, UR7 ;  /* 0x00000007006a7c02 */ /* 0x001fe20008000f00 */
[C---:B------:R-:W-:Y:S01]  /*33d0*/  FMUL.FTZ R62, R122.reuse, R63 ;  /* 0x0000003f7a3e7220 */ /* 0x040fe20000410000 */
[----:B------:R-:W-:Y:S01]  /*33e0*/  MOV R108, UR6 ;  /* 0x00000006006c7c02 */ /* 0x000fe20008000f00 */
[----:B------:R-:W-:Y:S01]  /*33f0*/  FFMA.FTZ R61, R122, R61, R133 ;  /* 0x0000003d7a3d7223 */ /* 0x000fe20000010085 */
[----:B------:R-:W-:Y:S01]  /*3400*/  ISETP.GE.OR P0, PT, R106, c[0x0][0x174], P0 ;  /* 0x00005d006a007a0c */ /* 0x000fe20000706670 */
[C---:B------:R-:W-:Y:S01]  /*3410*/  FMUL.FTZ R63, R121.reuse, R62 ;  /* 0x0000003e793f7220 */ /* 0x040fe20000410000 */
[----:B------:R-:W-:Y:S01]  /*3420*/  BSSY B0, `(.L_x_1291) ;  /* 0x0000072000007945 */ /* 0x000fe20003800000 */
[----:B------:R-:W-:-:S02]  /*3430*/  FFMA.FTZ R61, R121, R61, R136 ;  /* 0x0000003d793d7223 */ /* 0x000fc40000010088 */
[C---:B------:R-:W-:Y:S02]  /*3440*/  FMUL.FTZ R62, R120.reuse, R63 ;  /* 0x0000003f783e7220 */ /* 0x040fe40000410000 */
        /* <DEDUP_REMOVED lines=10> */
[----:B------:R-:W-:-:S04]  /*34f0*/  FMUL.FTZ R63, R115, R62 ;  /* 0x0000003e733f7220 */ /* 0x000fc80000410000 */
[----:B------:R-:W-:-:S04]  /*3500*/  FMUL.FTZ R62, R124, R63 ;  /* 0x0000003f7c3e7220 */ /* 0x000fc80000410000 */
[----:B------:R-:W-:-:S04]  /*3510*/  FMUL.FTZ R107, R125, R62 ;  /* 0x0000003e7d6b7220 */ /* 0x000fc80000410000 */
[----:B------:R-:W-:-:S04]  /*3520*/  FMUL.FTZ R62, R126, R107 ;  /* 0x0000006b7e3e7220 */ /* 0x000fc80000410000 */
[----:B------:R-:W-:-:S04]  /*3530*/  FMUL.FTZ R107, R127, R62 ;  /* 0x0000003e7f6b7220 */ /* 0x000fc80000410000 */
[----:B------:R-:W-:-:S04]  /*3540*/  FMUL.FTZ R62, R128, R107 ;  /* 0x0000006b803e7220 */ /* 0x000fc80000410000 */
[----:B------:R-:W-:Y:S02]  /*3550*/  FMUL.FTZ R62, R129, R62 ;  /* 0x0000003e813e7220 */ /* 0x000fe40000410000 */
[----:B0-----:R-:W-:-:S04]  /*3560*/  FFMA.FTZ R156, R156, R60, R113 ;  /* 0x0000003c9c9c7223 */ /* 0x001fc80000010071 */
[----:B------:R-:W-:-:S04]  /*3570*/  FFMA.FTZ R60, R129, R156, R112 ;  /* 0x0000009c813c7223 */ /* 0x000fc80000010070 */
[----:B------:R-:W-:-:S04]  /*3580*/  FFMA.FTZ R60, R128, R60, R105 ;  /* 0x0000003c803c7223 */ /* 0x000fc80000010069 */
[----:B------:R-:W-:Y:S02]  /*3590*/  FFMA.FTZ R151, R127, R60, R104 ;  /* 0x0000003c7f977223 */ /* 0x000fe40000010068 */
[----:B------:R-:W-:Y:S01]  /*35a0*/  FFMA.FTZ R60, R115, R61, R142 ;  /* 0x0000003d733c7223 */ /* 0x000fe2000001008e */
[----:B------:R-:W-:Y:S01]  /*35b0*/  HFMA2.MMA R61, -RZ, RZ, 0, 0 ;  /* 0x00000000ff3d7435 */ /* 0x000fe200000001ff */
[----:B------:R-:W-:Y:S02]  /*35c0*/  FFMA.FTZ R154, R126, R151, R103 ;  /* 0x000000977e9a7223 */ /* 0x000fe40000010067 */
[----:B------:R-:W-:Y:S01]  /*35d0*/  FFMA.FTZ R63, R124, R60, R141 ;  /* 0x0000003c7c3f7223 */ /* 0x000fe2000001008d */
[----:B------:R-:W-:Y:S01]  /*35e0*/  MOV R60, 0x3f800000 ;  /* 0x3f800000003c7802 */ /* 0x000fe20000000f00 */
[C---:B------:R-:W-:Y:S02]  /*35f0*/  FFMA.FTZ R149, R125.reuse, R154, R102 ;  /* 0x0000009a7d957223 */ /* 0x040fe40000010066 */
[----:B------:R-:W-:-:S02]  /*3600*/  FFMA.FTZ R63, R125, R63, R144 ;  /* 0x0000003f7d3f7223 */ /* 0x000fc40000010090 */
[----:B------:R-:W-:Y:S01]  /*3610*/  FFMA.FTZ R152, R124, R149, R101 ;  /* 0x000000957c987223 */ /* 0x000fe20000010065 */
[----:B------:R0:W1:Y:S01]  /*3620*/  @!P0 LDS.64 R60, [R108.X8+0x3560] ;  /* 0x003560006c3c8984 */ /* 0x0000620000008a00 */
[----:B------:R-:W-:Y:S01]  /*3630*/  FFMA.FTZ R63, R126, R63, R143 ;  /* 0x0000003f7e3f7223 */ /* 0x000fe2000001008f */
[----:B------:R-:W-:Y:S01]  /*3640*/  ISETP.GT.U32.AND P0, PT, R3, 0x1f, PT ;  /* 0x0000001f0300780c */ /* 0x000fe20003f04070 */
[----:B------:R-:W-:Y:S02]  /*3650*/  FFMA.FTZ R147, R115, R152, R100 ;  /* 0x0000009873937223 */ /* 0x000fe40000010064 */
[----:B------:R-:W-:Y:S02]  /*3660*/  FFMA.FTZ R63, R127, R63, R146 ;  /* 0x0000003f7f3f7223 */ /* 0x000fe40000010092 */
[----:B------:R-:W-:Y:S02]  /*3670*/  FFMA.FTZ R150, R116, R147, R99 ;  /* 0x0000009374967223 */ /* 0x000fe40000010063 */
[----:B------:R-:W-:-:S02]  /*3680*/  FFMA.FTZ R63, R128, R63, R145 ;  /* 0x0000003f803f7223 */ /* 0x000fc40000010091 */
[----:B------:R-:W-:Y:S02]  /*3690*/  FFMA.FTZ R106, R117, R150, R98 ;  /* 0x00000096756a7223 */ /* 0x000fe40000010062 */
[----:B------:R-:W-:Y:S02]  /*36a0*/  FFMA.FTZ R63, R129, R63, R148 ;  /* 0x0000003f813f7223 */ /* 0x000fe40000010094 */
[----:B------:R-:W-:-:S03]  /*36b0*/  FFMA.FTZ R106, R118, R106, R97 ;  /* 0x0000006a766a7223 */ /* 0x000fc60000010061 */
[----:B------:R0:W-:Y:S01]  /*36c0*/  STS.64 [R130.X8+0x2660], R62 ;  /* 0x0026603e82007388 */ /* 0x0001e20000008a00 */
        /* <DEDUP_REMOVED lines=26> */
.L_x_1309:
        /* <DEDUP_REMOVED lines=26> */
.L_x_1310:
[C---:B------:R-:W-:Y:S01]  /*3a10*/  ISETP.NE.AND P0, PT, R3.reuse, 0x1f, PT ;  /* 0x0000001f0300780c */ /* 0x040fe20003f05270 */
[----:B------:R-:W-:-:S02]  /*3a20*/  IMAD R159, R3, 0x28, RZ ;  /* 0x00000028039f7824 */ /* 0x000fc400078e02ff */
[-C--:B-1-3--:R-:W-:Y:S02]  /*3a30*/  FFMA.FTZ R61, R61, R161.reuse, R162 ;  /* 0x000000a13d3d7223 */ /* 0x08afe400000100a2 */
[----:B------:R-:W-:Y:S01]  /*3a40*/  FMUL.FTZ R60, R60, R161 ;  /* 0x000000a13c3c7220 */ /* 0x000fe20000410000 */
[----:B------:R-:W-:Y:S07]  /*3a50*/  LDS.64 R62, [R159+0x2670] ;  /* 0x002670009f3e7984 */ /* 0x000fee0000000a00 */
[----:B--2-4-:R-:W-:-:S02]  /*3a60*/  @P0 FFMA.FTZ R109, R109, R107, R110 ;  /* 0x0000006b6d6d0223 */ /* 0x014fc4000001006e */
[----:B0-----:R-:W0:Y:S01]  /*3a70*/  LDS.64 R110, [R159+0x2678] ;  /* 0x002678009f6e7984 */ /* 0x001e220000000a00 */
[----:B------:R-:W-:-:S03]  /*3a80*/  @P0 FMUL.FTZ R108, R108, R107 ;  /* 0x0000006b6c6c0220 */ /* 0x000fc60000410000 */
[----:B------:R-:W1:Y:S04]  /*3a90*/  LDS.64 R106, [R159+0x2668] ;  /* 0x002668009f6a7984 */ /* 0x000e680000000a00 */
[----:B------:R2:W-:Y:S01]  /*3aa0*/  STS.64 [R159+0x2678], R108 ;  /* 0x0026786c9f007388 */ /* 0x0005e20000000a00 */
[C---:B0-----:R-:W-:Y:S02]  /*3ab0*/  FFMA.FTZ R111, R110.reuse, R109, R111 ;  /* 0x0000006d6e6f7223 */ /* 0x041fe4000001006f */
[----:B------:R-:W-:Y:S02]  /*3ac0*/  FMUL.FTZ R110, R110, R108 ;  /* 0x0000006c6e6e7220 */ /* 0x000fe40000410000 */
[C---:B------:R-:W-:Y:S02]  /*3ad0*/  FFMA.FTZ R63, R62.reuse, R111, R63 ;  /* 0x0000006f3e3f7223 */ /* 0x040fe4000001003f */
[----:B------:R-:W-:Y:S01]  /*3ae0*/  FMUL.FTZ R62, R62, R110 ;  /* 0x0000006e3e3e7220 */ /* 0x000fe20000410000 */
[----:B------:R2:W-:Y:S01]  /*3af0*/  STS.64 [R159+0x2670], R110 ;  /* 0x0026706e9f007388 */ /* 0x0005e20000000a00 */
[----:B-1----:R-:W-:-:S02]  /*3b00*/  FFMA.FTZ R107, R106, R63, R107 ;  /* 0x0000003f6a6b7223 */ /* 0x002fc4000001006b */
[----:B------:R-:W-:Y:S01]  /*3b10*/  FMUL.FTZ R106, R106, R62 ;  /* 0x0000003e6a6a7220 */ /* 0x000fe20000410000 */
[----:B------:R2:W-:Y:S04]  /*3b20*/  STS.64 [R159+0x2668], R62 ;  /* 0x0026683e9f007388 */ /* 0x0005e80000000a00 */
[----:B------:R2:W-:Y:S02]  /*3b30*/  STS.64 [R159+0x2660], R106 ;  /* 0x0026606a9f007388 */ /* 0x0005e40000000a00 */
.L_x_1292:
[----:B01----:R-:W-:Y:S05]  /*3b40*/  BSYNC B0 ;  /* 0x0000000000007941 */ /* 0x003fea0003800000 */
.L_x_1291:
[----:B------:R-:W-:Y:S01]  /*3b50*/  WARPSYNC 0xffffffff ;  /* 0xffffffff00007948 */ /* 0x000fe20003800000 */
[----:B------:R-:W-:Y:S01]  /*3b60*/  BAR.SYNC.DEFER_BLOCKING 0x0 ;  /* 0x0000000000007b1d */ /* 0x000fe20000010000 */
[-C--:B--2---:R-:W-:Y:S01]  /*3b70*/  FFMA.FTZ R107, R129, R156.reuse, R112 ;  /* 0x0000009c816b7223 */ /* 0x084fe20000010070 */
[C---:B------:R-:W-:Y:S01]  /*3b80*/  ISETP.GT.AND P0, PT, R4.reuse, 0x1e, PT ;  /* 0x0000001e0400780c */ /* 0x040fe20003f04270 */
[----:B------:R-:W-:Y:S01]  /*3b90*/  FFMA.FTZ R62, R11, R156, RZ ;  /* 0x0000009c0b3e7223 */ /* 0x000fe200000100ff */
[----:B------:R-:W-:Y:S01]  /*3ba0*/  ISETP.GT.AND P1, PT, R4, 0x1d, PT ;  /* 0x0000001d0400780c */ /* 0x000fe20003f24270 */
[-C--:B------:R-:W-:Y:S01]  /*3bb0*/  FFMA.FTZ R106, R128, R107.reuse, R105 ;  /* 0x0000006b806a7223 */ /* 0x080fe20000010069 */
[----:B------:R-:W-:Y:S01]  /*3bc0*/  ISETP.GT.AND P2, PT, R4, 0x1b, PT ;  /* 0x0000001b0400780c */ /* 0x000fe20003f44270 */
[----:B------:R-:W-:Y:S01]  /*3bd0*/  FFMA.FTZ R63, R8, R107, R62 ;  /* 0x0000006b083f7223 */ /* 0x000fe2000001003e */
[----:B------:R-:W-:Y:S01]  /*3be0*/  BSSY B0, `(.L_x_1295) ;  /* 0x00000d3000007945 */ /* 0x000fe20003800000 */
[----:B------:R-:W-:-:S02]  /*3bf0*/  FADD.FTZ R156, -R113, R156 ;  /* 0x0000009c719c7221 */ /* 0x000fc40000010100 */
[----:B------:R-:W-:Y:S02]  /*3c00*/  FFMA.FTZ R63, R10, R106, R63 ;  /* 0x0000006a0a3f7223 */ /* 0x000fe4000001003f */
[----:B------:R-:W-:Y:S02]  /*3c10*/  FADD.FTZ R107, -R112, R107 ;  /* 0x0000006b706b7221 */ /* 0x000fe40000010100 */
[----:B------:R-:W-:Y:S02]  /*3c20*/  FFMA.FTZ R63, R12, R151, R63 ;  /* 0x000000970c3f7223 */ /* 0x000fe4000001003f */
[----:B------:R-:W-:Y:S02]  /*3c30*/  FADD.FTZ R106, -R105, R106 ;  /* 0x0000006a696a7221 */ /* 0x000fe40000010100 */
[----:B------:R-:W-:Y:S02]  /*3c40*/  FFMA.FTZ R63, R13, R154, R63 ;  /* 0x0000009a0d3f7223 */ /* 0x000fe4000001003f */
[----:B------:R-:W-:-:S02]  /*3c50*/  FADD.FTZ R151, -R104, R151 ;  /* 0x0000009768977221 */ /* 0x000fc40000010100 */
[----:B------:R-:W-:Y:S01]  /*3c60*/  FFMA.FTZ R63, R14, R149, R63 ;  /* 0x000000950e3f7223 */ /* 0x000fe2000001003f */
[----:B------:R-:W0:Y:S01]  /*3c70*/  LDS R130, [R130.X8+0x2664] ;  /* 0x0026640082827984 */ /* 0x000e220000008800 */
[----:B------:R-:W-:Y:S02]  /*3c80*/  FADD.FTZ R154, -R103, R154 ;  /* 0x0000009a679a7221 */ /* 0x000fe40000010100 */
[----:B------:R-:W-:Y:S02]  /*3c90*/  FFMA.FTZ R63, R15, R152, R63 ;  /* 0x000000980f3f7223 */ /* 0x000fe4000001003f */
[----:B------:R-:W-:Y:S02]  /*3ca0*/  FADD.FTZ R149, -R102, R149 ;  /* 0x0000009566957221 */ /* 0x000fe40000010100 */
[----:B------:R-:W-:Y:S02]  /*3cb0*/  FFMA.FTZ R63, R16, R147, R63 ;  /* 0x00000093103f7223 */ /* 0x000fe4000001003f */
[----:B------:R-:W-:-:S02]  /*3cc0*/  FADD.FTZ R152, -R101, R152 ;  /* 0x0000009865987221 */ /* 0x000fc40000010100 */
[----:B------:R-:W-:Y:S02]  /*3cd0*/  FFMA.FTZ R63, R17, R150, R63 ;  /* 0x00000096113f7223 */ /* 0x000fe4000001003f */
[----:B------:R-:W-:Y:S02]  /*3ce0*/  FADD.FTZ R147, -R100, R147 ;  /* 0x0000009364937221 */ /* 0x000fe40000010100 */
[----:B------:R-:W-:Y:S02]  /*3cf0*/  FADD.FTZ R159, -R92, R153 ;  /* 0x000000995c9f7221 */ /* 0x000fe40000010100 */
[----:B0-----:R-:W-:-:S04]  /*3d00*/  FFMA.FTZ R131, R130, R132, R131 ;  /* 0x0000008482837223 */ /* 0x001fc80000010083 */
[----:B------:R-:W-:-:S04]  /*3d10*/  FFMA.FTZ R123, R123, R131, R134 ;  /* 0x000000837b7b7223 */ /* 0x000fc80000010086 */
[----:B------:R-:W-:-:S04]  /*3d20*/  FFMA.FTZ R122, R122, R123, R133 ;  /* 0x0000007b7a7a7223 */ /* 0x000fc80000010085 */
[----:B------:R-:W-:-:S04]  /*3d30*/  FFMA.FTZ R121, R121, R122, R136 ;  /* 0x0000007a79797223 */ /* 0x000fc80000010088 */
[----:B------:R-:W-:-:S04]  /*3d40*/  FFMA.FTZ R120, R120, R121, R135 ;  /* 0x0000007978787223 */ /* 0x000fc80000010087 */
[----:B------:R-:W-:Y:S02]  /*3d50*/  FFMA.FTZ R119, R119, R120, R138 ;  /* 0x0000007877777223 */ /* 0x000fe4000001008a */
[----:B------:R-:W-:Y:S02]  /*3d60*/  FMUL.FTZ R138, R114, R131 ;  /* 0x00000083728a7220 */ /* 0x000fe40000410000 */
[----:B------:R-:W-:Y:S02]  /*3d70*/  FFMA.FTZ R137, R118, R119, R137 ;  /* 0x0000007776897223 */ /* 0x000fe40000010089 */
[----:B------:R-:W-:Y:S02]  /*3d80*/  FADD.FTZ R31, R138, R31 ;  /* 0x0000001f8a1f7221 */ /* 0x000fe40000010000 */
[----:B------:R-:W-:-:S04]  /*3d90*/  FFMA.FTZ R140, R117, R137, R140 ;  /* 0x00000089758c7223 */ /* 0x000fc8000001008c */
[-C--:B------:R-:W-:Y:S02]  /*3da0*/  FFMA.FTZ R116, R116, R140.reuse, R139 ;  /* 0x0000008c74747223 */ /* 0x080fe4000001008b */
[----:B------:R-:W-:Y:S02]  /*3db0*/  FMUL.FTZ R135, R71, R140 ;  /* 0x0000008c47877220 */ /* 0x000fe40000410000 */
[----:B------:R-:W-:Y:S02]  /*3dc0*/  FFMA.FTZ R115, R115, R116, R142 ;  /* 0x0000007473737223 */ /* 0x000fe4000001008e */
[----:B------:R-:W-:Y:S02]  /*3dd0*/  FMUL.FTZ R139, R65, R119 ;  /* 0x00000077418b7220 */ /* 0x000fe40000410000 */
[-C--:B------:R-:W-:Y:S02]  /*3de0*/  FFMA.FTZ R124, R124, R115.reuse, R141 ;  /* 0x000000737c7c7223 */ /* 0x080fe4000001008d */
[----:B------:R-:W-:-:S02]  /*3df0*/  FMUL.FTZ R133, R69, R115 ;  /* 0x0000007345857220 */ /* 0x000fc40000410000 */
        /* <DEDUP_REMOVED lines=9> */
[----:B------:R-:W-:Y:S01]  /*3e90*/  FFMA.FTZ R129, R129, R128, R148 ;  /* 0x0000008081817223 */ /* 0x000fe20000010094 */
[----:B------:R-:W-:Y:S01]  /*3ea0*/  MOV R148, UR6 ;  /* 0x0000000600947c02 */ /* 0x000fe20008000f00 */
[----:B------:R-:W-:Y:S02]  /*3eb0*/  FFMA.FTZ R62, R20, R157, R63 ;  /* 0x0000009d143e7223 */ /* 0x000fe4000001003f */
[----:B------:R-:W-:-:S02]  /*3ec0*/  FMUL.FTZ R63, R25, R129 ;  /* 0x00000081193f7220 */ /* 0x000fc40000410000 */
[----:B------:R-:W-:Y:S02]  /*3ed0*/  FFMA.FTZ R109, R21, R160, R62 ;  /* 0x000000a0156d7223 */ /* 0x000fe4000001003e */
[----:B------:R-:W-:Y:S02]  /*3ee0*/  FMUL.FTZ R62, R26, R128 ;  /* 0x000000801a3e7220 */ /* 0x000fe40000410000 */
[----:B------:R-:W-:Y:S02]  /*3ef0*/  FFMA.FTZ R108, R63, R156, RZ ;  /* 0x0000009c3f6c7223 */ /* 0x000fe400000100ff */
[----:B------:R-:W-:Y:S02]  /*3f00*/  FFMA.FTZ R111, R22, R155, R109 ;  /* 0x0000009b166f7223 */ /* 0x000fe4000001006d */
[----:B------:R-:W-:Y:S02]  /*3f10*/  FMUL.FTZ R109, R27, R127 ;  /* 0x0000007f1b6d7220 */ /* 0x000fe40000410000 */
[----:B------:R-:W-:-:S02]  /*3f20*/  FFMA.FTZ R110, R62, R107, R108 ;  /* 0x0000006b3e6e7223 */ /* 0x000fc4000001006c */
[----:B------:R-:W-:Y:S02]  /*3f30*/  FFMA.FTZ R111, R23, R158, R111 ;  /* 0x0000009e176f7223 */ /* 0x000fe4000001006f */
[----:B------:R-:W-:Y:S02]  /*3f40*/  FMUL.FTZ R108, R72, R126 ;  /* 0x0000007e486c7220 */ /* 0x000fe40000410000 */
[----:B------:R-:W-:Y:S02]  /*3f50*/  FFMA.FTZ R110, R109, R106, R110 ;  /* 0x0000006a6d6e7223 */ /* 0x000fe4000001006e */
[----:B------:R-:W-:Y:S02]  /*3f60*/  FFMA.FTZ R117, R24, R153, R111 ;  /* 0x0000009918757223 */ /* 0x000fe4000001006f */
[----:B------:R-:W-:Y:S02]  /*3f70*/  FMUL.FTZ R111, R73, R125 ;  /* 0x0000007d496f7220 */ /* 0x000fe40000410000 */
[----:B------:R-:W-:Y:S01]  /*3f80*/  FFMA.FTZ R118, R108, R151, R110 ;  /* 0x000000976c767223 */ /* 0x000fe2000001006e */
[----:B------:R-:W0:Y:S01]  /*3f90*/  SHFL.DOWN PT, R136, R117, 0x1, 0x1f ;  /* 0x08201f0075887f89 */ /* 0x000e2200000e0000 */
[----:B------:R-:W-:-:S02]  /*3fa0*/  FMUL.FTZ R110, R68, R124 ;  /* 0x0000007c446e7220 */ /* 0x000fc40000410000 */
[----:B------:R-:W-:Y:S02]  /*3fb0*/  FFMA.FTZ R118, R111, R154, R118 ;  /* 0x0000009a6f767223 */ /* 0x000fe40000010076 */
[----:B------:R-:W-:Y:S02]  /*3fc0*/  FADD.FTZ R150, -R99, R150 ;  /* 0x0000009663967221 */ /* 0x000fe40000010100 */
[----:B------:R-:W-:Y:S02]  /*3fd0*/  FFMA.FTZ R130, R110, R149, R118 ;  /* 0x000000956e827223 */ /* 0x000fe40000010076 */
[----:B------:R-:W-:Y:S02]  /*3fe0*/  FMUL.FTZ R118, R70, R116 ;  /* 0x0000007446767220 */ /* 0x000fe40000410000 */
[----:B------:R-:W-:Y:S02]  /*3ff0*/  FFMA.FTZ R130, R133, R152, R130 ;  /* 0x0000009885827223 */ /* 0x000fe40000010082 */
[----:B------:R-:W-:-:S02]  /*4000*/  FADD.FTZ R143, -R98, R143 ;  /* 0x0000008f628f7221 */ /* 0x000fc40000010100 */
[----:B------:R-:W-:Y:S02]  /*4010*/  FFMA.FTZ R134, R118, R147, R130 ;  /* 0x0000009376867223 */ /* 0x000fe40000010082 */
[----:B------:R-:W-:Y:S02]  /*4020*/  FMUL.FTZ R130, R64, R137 ;  /* 0x0000008940827220 */ /* 0x000fe40000410000 */
[----:B------:R-:W-:Y:S02]  /*4030*/  FFMA.FTZ R134, R135, R150, R134 ;  /* 0x0000009687867223 */ /* 0x000fe40000010086 */
[----:B------:R-:W-:Y:S02]  /*4040*/  FADD.FTZ R144, -R97, R132 ;  /* 0x0000008461907221 */ /* 0x000fe40000010100 */
[----:B------:R-:W-:Y:S02]  /*4050*/  FFMA.FTZ R134, R130, R143, R134 ;  /* 0x0000008f82867223 */ /* 0x000fe40000010086 */
[----:B------:R-:W-:-:S02]  /*4060*/  FADD.FTZ R157, -R96, R157 ;  /* 0x0000009d609d7221 */ /* 0x000fc40000010100 */
[----:B------:R-:W-:Y:S02]  /*4070*/  FFMA.FTZ R134, R139, R144, R134 ;  /* 0x000000908b867223 */ /* 0x000fe40000010086 */
[----:B------:R-:W-:Y:S02]  /*4080*/  FMUL.FTZ R132, R66, R120 ;  /* 0x0000007842847220 */ /* 0x000fe40000410000 */
[----:B------:R-:W-:Y:S02]  /*4090*/  FADD.FTZ R160, -R95, R160 ;  /* 0x000000a05fa07221 */ /* 0x000fe40000010100 */
[----:B------:R-:W-:Y:S02]  /*40a0*/  FFMA.FTZ R134, R132, R157, R134 ;  /* 0x0000009d84867223 */ /* 0x000fe40000010086 */
[----:B0-----:R-:W-:Y:S02]  /*40b0*/  @!P0 FADD.FTZ R117, R117, R136 ;  /* 0x0000008875758221 */ /* 0x001fe40000010000 */
[----:B------:R-:W-:-:S02]  /*40c0*/  FFMA.FTZ R136, R141, R160, R134 ;  /* 0x000000a08d887223 */ /* 0x000fc40000010086 */
[----:B------:R-:W-:Y:S01]  /*40d0*/  FADD.FTZ R155, -R94, R155 ;  /* 0x0000009b5e9b7221 */ /* 0x000fe20000010100 */
[----:B------:R-:W0:Y:S01]  /*40e0*/  SHFL.DOWN PT, R142, R117, 0x2, 0x1f ;  /* 0x08401f00758e7f89 */ /* 0x000e2200000e0000 */
[----:B------:R-:W-:Y:S02]  /*40f0*/  FMUL.FTZ R134, R74, R122 ;  /* 0x0000007a4a867220 */ /* 0x000fe40000410000 */
[----:B------:R-:W-:Y:S02]  /*4100*/  FADD.FTZ R158, -R93, R158 ;  /* 0x0000009e5d9e7221 */ /* 0x000fe40000010100 */
[C---:B------:R-:W-:Y:S02]  /*4110*/  FFMA.FTZ R136, R134.reuse, R155, R136 ;  /* 0x0000009b86887223 */ /* 0x040fe40000010088 */
[----:B------:R-:W-:Y:S02]  /*4120*/  FMUL.FTZ R145, R75, R123 ;  /* 0x0000007b4b917220 */ /* 0x000fe40000410000 */
[----:B------:R-:W-:-:S02]  /*4130*/  FADD.FTZ R29, R134, R29 ;  /* 0x0000001d861d7221 */ /* 0x000fc40000010000 */
[C---:B------:R-:W-:Y:S02]  /*4140*/  FFMA.FTZ R153, R145.reuse, R158, R136 ;  /* 0x0000009e91997223 */ /* 0x040fe40000010088 */
[----:B------:R-:W-:Y:S02]  /*4150*/  FADD.FTZ R30, R145, R30 ;  /* 0x0000001e911e7221 */ /* 0x000fe40000010000 */
[----:B------:R-:W-:Y:S02]  /*4160*/  FFMA.FTZ R136, R138, R159, R153 ;  /* 0x0000009f8a887223 */ /* 0x000fe40000010099 */
[----:B------:R-:W-:Y:S02]  /*4170*/  FADD.FTZ R28, R141, R28 ;  /* 0x0000001c8d1c7221 */ /* 0x000fe40000010000 */
[----:B------:R-:W-:Y:S01]  /*4180*/  FADD.FTZ R35, R132, R35 ;  /* 0x0000002384237221 */ /* 0x000fe20000010000 */
[----:B------:R-:W1:Y:S01]  /*4190*/  SHFL.DOWN PT, R153, R136, 0x1, 0x1f ;  /* 0x08201f0088997f89 */ /* 0x000e6200000e0000 */
[----:B------:R-:W-:-:S02]  /*41a0*/  FADD.FTZ R34, R139, R34 ;  /* 0x000000228b227221 */ /* 0x000fc40000010000 */
[----:B------:R-:W-:Y:S02]  /*41b0*/  FADD.FTZ R33, R130, R33 ;  /* 0x0000002182217221 */ /* 0x000fe40000010000 */
[----:B0-----:R-:W-:Y:S02]  /*41c0*/  @!P1 FADD.FTZ R117, R117, R142 ;  /* 0x0000008e75759221 */ /* 0x001fe40000010000 */
[----:B------:R-:W-:Y:S02]  /*41d0*/  FADD.FTZ R32, R135, R32 ;  /* 0x0000002087207221 */ /* 0x000fe40000010000 */
[----:B------:R-:W-:Y:S01]  /*41e0*/  FADD.FTZ R39, R118, R39 ;  /* 0x0000002776277221 */ /* 0x000fe20000010000 */
[----:B------:R-:W0:Y:S01]  /*41f0*/  SHFL.DOWN PT, R142, R117, 0x4, 0x1f ;  /* 0x08801f00758e7f89 */ /* 0x000e2200000e0000 */
[----:B------:R-:W-:Y:S02]  /*4200*/  FADD.FTZ R38, R133, R38 ;  /* 0x0000002685267221 */ /* 0x000fe40000010000 */
[----:B------:R-:W-:-:S02]  /*4210*/  FADD.FTZ R37, R110, R37 ;  /* 0x000000256e257221 */ /* 0x000fc40000010000 */
[----:B------:R-:W-:Y:S02]  /*4220*/  FADD.FTZ R36, R111, R36 ;  /* 0x000000246f247221 */ /* 0x000fe40000010000 */
[----:B------:R-:W-:Y:S02]  /*4230*/  FADD.FTZ R43, R108, R43 ;  /* 0x0000002b6c2b7221 */ /* 0x000fe40000010000 */
[----:B------:R-:W-:Y:S02]  /*4240*/  FADD.FTZ R42, R109, R42 ;  /* 0x0000002a6d2a7221 */ /* 0x000fe40000010000 */
[----:B------:R-:W-:Y:S02]  /*4250*/  FADD.FTZ R41, R62, R41 ;  /* 0x000000293e297221 */ /* 0x000fe40000010000 */
[----:B------:R-:W-:Y:S02]  /*4260*/  FADD.FTZ R40, R63, R40 ;  /* 0x000000283f287221 */ /* 0x000fe40000010000 */
[----:B-1----:R-:W-:Y:S01]  /*4270*/  @!P0 FADD.FTZ R136, R136, R153 ;  /* 0x0000009988888221 */ /* 0x002fe20000010000 */
[----:B------:R-:W-:-:S04]  /*4280*/  ISETP.NE.AND P0, PT, R3, RZ, PT ;  /* 0x000000ff0300720c */ /* 0x000fc80003f05270 */
[----:B------:R-:W1:Y:S01]  /*4290*/  SHFL.DOWN PT, R153, R136, 0x2, 0x1f ;  /* 0x08401f0088997f89 */ /* 0x000e6200000e0000 */
[----:B0-----:R-:W-:Y:S02]  /*42a0*/  @!P2 FADD.FTZ R117, R117, R142 ;  /* 0x0000008e7575a221 */ /* 0x001fe40000010000 */
[----:B------:R-:W-:-:S03]  /*42b0*/  FMUL.FTZ R142, R131, UR38 ;  /* 0x00000026838e7c20 */ /* 0x000fc60008410000 */
[----:B------:R-:W0:Y:S01]  /*42c0*/  SHFL.DOWN PT, R146, R117, 0x8, 0x1f ;  /* 0x09001f0075927f89 */ /* 0x000e2200000e0000 */
[----:B------:R-:W-:-:S03]  /*42d0*/  FMUL.FTZ R142, R142, R159 ;  /* 0x0000009f8e8e7220 */ /* 0x000fc60000410000 */
[----:B------:R2:W-:Y:S01]  /*42e0*/  @!P0 STS.64 [R148.X8+0x3560], R60 ;  /* 0x0035603c94008388 */ /* 0x0005e20000008a00 */
[----:B------:R-:W-:-:S04]  /*42f0*/  FFMA.FTZ R142, R79, R131, R142 ;  /* 0x000000834f8e7223 */ /* 0x000fc8000001008e */
[----:B------:R-:W-:Y:S02]  /*4300*/  FADD.FTZ R59, R142, R59 ;  /* 0x0000003b8e3b7221 */ /* 0x000fe40000010000 */
[----:B-1----:R-:W-:Y:S01]  /*4310*/  @!P1 FADD.FTZ R136, R136, R153 ;  /* 0x0000009988889221 */ /* 0x002fe20000010000 */
[----:B------:R-:W-:Y:S01]  /*4320*/  ISETP.GT.AND P1, PT, R4, 0x17, PT ;  /* 0x000000170400780c */ /* 0x000fe20003f24270 */
[----:B--2---:R-:W-:Y:S02]  /*4330*/  FMUL.FTZ R61, R121, UR38 ;  /* 0x00000026793d7c20 */ /* 0x004fe40008410000 */
[----:B------:R-:W-:Y:S01]  /*4340*/  FMUL.FTZ R60, R122, UR38 ;  /* 0x000000267a3c7c20 */ /* 0x000fe20008410000 */
[----:B------:R-:W1:Y:S01]  /*4350*/  SHFL.DOWN PT, R159, R136, 0x4, 0x1f ;  /* 0x08801f00889f7f89 */ /* 0x000e6200000e0000 */
[----:B------:R-:W-:Y:S02]  /*4360*/  FMUL.FTZ R61, R61, R160 ;  /* 0x000000a03d3d7220 */ /* 0x000fe40000410000 */
[----:B------:R-:W-:-:S02]  /*4370*/  FMUL.FTZ R155, R60, R155 ;  /* 0x0000009b3c9b7220 */ /* 0x000fc40000410000 */
[----:B------:R-:W-:Y:S02]  /*4380*/  FFMA.FTZ R121, R76, R121, R61 ;  /* 0x000000794c797223 */ /* 0x000fe4000001003d */
[----:B------:R-:W-:Y:S02]  /*4390*/  FMUL.FTZ R61, R119, UR38 ;  /* 0x00000026773d7c20 */ /* 0x000fe40008410000 */
[----:B0-----:R-:W-:Y:S02]  /*43a0*/  @!P1 FADD.FTZ R117, R117, R146 ;  /* 0x0000009275759221 */ /* 0x001fe40000010000 */
[----:B------:R-:W-:Y:S02]  /*43b0*/  FMUL.FTZ R144, R61, R144 ;  /* 0x000000903d907220 */ /* 0x000fe40000410000 */
[----:B------:R-:W-:Y:S01]  /*43c0*/  FMUL.FTZ R61, R140, UR38 ;  /* 0x000000268c3d7c20 */ /* 0x000fe20008410000 */
[----:B------:R-:W0:Y:S01]  /*43d0*/  SHFL.DOWN PT, R146, R117, 0x10, 0x1f ;  /* 0x0a001f0075927f89 */ /* 0x000e2200000e0000 */
[----:B------:R-:W-:-:S02]  /*43e0*/  FMUL.FTZ R60, R120, UR38 ;  /* 0x00000026783c7c20 */ /* 0x000fc40008410000 */
[----:B------:R-:W-:Y:S02]  /*43f0*/  FFMA.FTZ R119, R82, R119, R144 ;  /* 0x0000007752777223 */ /* 0x000fe40000010090 */
[----:B------:R-:W-:Y:S02]  /*4400*/  FMUL.FTZ R60, R60, R157 ;  /* 0x0000009d3c3c7220 */ /* 0x000fe40000410000 */
[----:B------:R-:W-:Y:S02]  /*4410*/  FMUL.FTZ R144, R116, UR38 ;  /* 0x0000002674907c20 */ /* 0x000fe40008410000 */
[----:B------:R-:W-:Y:S02]  /*4420*/  FFMA.FTZ R120, R83, R120, R60 ;  /* 0x0000007853787223 */ /* 0x000fe4000001003c */
[----:B-1----:R-:W-:Y:S01]  /*4430*/  @!P2 FADD.FTZ R136, R136, R159 ;  /* 0x0000009f8888a221 */ /* 0x002fe20000010000 */
[----:B------:R-:W-:Y:S01]  /*4440*/  ISETP.GT.AND P2, PT, R4, 0xf, PT ;  /* 0x0000000f0400780c */ /* 0x000fe20003f44270 */
[----:B------:R-:W-:-:S02]  /*4450*/  FMUL.FTZ R60, R137, UR38 ;  /* 0x00000026893c7c20 */ /* 0x000fc40008410000 */
[----:B------:R-:W-:Y:S01]  /*4460*/  FMUL.FTZ R144, R144, R147 ;  /* 0x0000009390907220 */ /* 0x000fe20000410000 */
[----:B------:R-:W1:Y:S01]  /*4470*/  SHFL.DOWN PT, R131, R136, 0x8, 0x1f ;  /* 0x09001f0088837f89 */ /* 0x000e6200000e0000 */
[----:B------:R-:W-:Y:S02]  /*4480*/  FMUL.FTZ R60, R60, R143 ;  /* 0x0000008f3c3c7220 */ /* 0x000fe40000410000 */
[----:B------:R-:W-:Y:S02]  /*4490*/  FFMA.FTZ R116, R87, R116, R144 ;  /* 0x0000007457747223 */ /* 0x000fe40000010090 */
[----:B------:R-:W-:Y:S02]  /*44a0*/  FFMA.FTZ R60, R81, R137, R60 ;  /* 0x00000089513c7223 */ /* 0x000fe4000001003c */
[----:B------:R-:W-:Y:S02]  /*44b0*/  FMUL.FTZ R137, R115, UR38 ;  /* 0x0000002673897c20 */ /* 0x000fe40008410000 */
[----:B0-----:R-:W-:-:S02]  /*44c0*/  @!P2 FADD.FTZ R117, R117, R146 ;  /* 0x000000927575a221 */ /* 0x001fc40000010000 */
[----:B------:R-:W-:Y:S02]  /*44d0*/  FMUL.FTZ R152, R137, R152 ;  /* 0x0000009889987220 */ /* 0x000fe40000410000 */
[----:B------:R-:W-:Y:S02]  /*44e0*/  FMUL.FTZ R137, R125, UR38 ;  /* 0x000000267d897c20 */ /* 0x000fe40008410000 */
[----:B------:R-:W-:Y:S02]  /*44f0*/  FFMA.FTZ R143, R86, R115, R152 ;  /* 0x00000073568f7223 */ /* 0x000fe40000010098 */
[----:B------:R-:W-:Y:S02]  /*4500*/  FMUL.FTZ R154, R137, R154 ;  /* 0x0000009a899a7220 */ /* 0x000fe40000410000 */
[----:B------:R-:W-:Y:S02]  /*4510*/  FMUL.FTZ R137, R127, UR38 ;  /* 0x000000267f897c20 */ /* 0x000fe40008410000 */
[----:B------:R-:W-:-:S02]  /*4520*/  FMUL.FTZ R153, R123, UR38 ;  /* 0x000000267b997c20 */ /* 0x000fc40008410000 */
[----:B------:R-:W-:Y:S02]  /*4530*/  FMUL.FTZ R115, R129, UR38 ;  /* 0x0000002681737c20 */ /* 0x000fe40008410000 */
[----:B-1----:R-:W-:Y:S01]  /*4540*/  @!P1 FADD.FTZ R136, R136, R131 ;  /* 0x0000008388889221 */ /* 0x002fe20000010000 */
[----:B------:R-:W-:Y:S01]  /*4550*/  ISETP.NE.AND P1, PT, R4, RZ, PT ;  /* 0x000000ff0400720c */ /* 0x000fe20003f25270 */
[----:B------:R-:W-:Y:S02]  /*4560*/  FMUL.FTZ R131, R61, R150 ;  /* 0x000000963d837220 */ /* 0x000fe40000410000 */
[----:B------:R-:W-:Y:S01]  /*4570*/  FMUL.FTZ R137, R137, R106 ;  /* 0x0000006a89897220 */ /* 0x000fe20000410000 */
[----:B------:R-:W0:Y:S01]  /*4580*/  SHFL.DOWN PT, R61, R136, 0x10, 0x1f ;  /* 0x0a001f00883d7f89 */ /* 0x000e2200000e0000 */
[----:B------:R-:W-:Y:S02]  /*4590*/  FFMA.FTZ R131, R80, R140, R131 ;  /* 0x0000008c50837223 */ /* 0x000fe40000010083 */
[----:B------:R-:W-:-:S02]  /*45a0*/  FMUL.FTZ R140, R124, UR38 ;  /* 0x000000267c8c7c20 */ /* 0x000fc40008410000 */
[----:B------:R-:W-:Y:S02]  /*45b0*/  FMUL.FTZ R153, R153, R158 ;  /* 0x0000009e99997220 */ /* 0x000fe40000410000 */
[----:B------:R-:W-:Y:S02]  /*45c0*/  FMUL.FTZ R149, R140, R149 ;  /* 0x000000958c957220 */ /* 0x000fe40000410000 */
[----:B------:R-:W-:Y:S02]  /*45d0*/  FMUL.FTZ R140, R126, UR38 ;  /* 0x000000267e8c7c20 */ /* 0x000fe40008410000 */
[----:B------:R-:W-:Y:S02]  /*45e0*/  FFMA.FTZ R144, R85, R124, R149 ;  /* 0x0000007c55907223 */ /* 0x000fe40000010095 */
[----:B------:R-:W-:Y:S02]  /*45f0*/  FMUL.FTZ R124, R128, UR38 ;  /* 0x00000026807c7c20 */ /* 0x000fe40008410000 */
[----:B------:R-:W-:-:S02]  /*4600*/  FMUL.FTZ R140, R140, R151 ;  /* 0x000000978c8c7220 */ /* 0x000fc40000410000 */
[----:B------:R-:W-:Y:S01]  /*4610*/  FMUL.FTZ R124, R124, R107 ;  /* 0x0000006b7c7c7220 */ /* 0x000fe20000410000 */
[----:B------:R-:W-:Y:S01]  /*4620*/  MOV R107, R117 ;  /* 0x00000075006b7202 */ /* 0x000fe20000000f00 */
[----:B------:R-:W-:Y:S02]  /*4630*/  FMUL.FTZ R115, R115, R156 ;  /* 0x0000009c73737220 */ /* 0x000fe40000410000 */
        /* <DEDUP_REMOVED lines=8> */
[----:B------:R-:W-:Y:S01]  /*46c0*/  FFMA.FTZ R115, R88, R129, R115 ;  /* 0x0000008158737223 */ /* 0x000fe20000010073 */
[----:B------:R0:W-:Y:S01]  /*46d0*/  @!P1 STS.64 [R6.X8+0x2118], R106 ;  /* 0x0021186a06009388 */ /* 0x0001e20000008a00 */
        /* <DEDUP_REMOVED lines=35> */
.L_x_1296:
[----:B0-----:R-:W-:Y:S05]  /*4910*/  BSYNC B0 ;  /* 0x0000000000007941 */ /* 0x001fea0003800000 */
.L_x_1295:
[----:B------:R-:W-:Y:S02]  /*4920*/  UIADD3 UR6, UR6, 0x1, URZ ;  /* 0x0000000106067890 */ /* 0x000fe4000fffe03f */
[----:B------:R-:W-:Y:S02]  /*4930*/  ULDC UR24, c[0x0][0x16c] ;  /* 0x00005b0000187ab9 */ /* 0x000fe40000000800 */
[----:B------:R-:W-:-:S06]  /*4940*/  UISETP.GE.AND UP0, UPT, UR6, UR24, UPT ;  /* 0x000000180600728c */ /* 0x000fcc000bf06270 */
[----:B------:R-:W-:-:S13]  /*4950*/  PLOP3.LUT P0, PT, PT, PT, UP0, 0x80, 0x0 ;  /* 0x000000000000781c */ /* 0x000fda0003f0f008 */
[----:B------:R-:W-:Y:S01]  /*4960*/  @P0 CALL.REL.NOINC `(.L_x_1281) ;  /* 0x0000001000000944 */ /* 0x000fe20003c00000 */
[----:B------:R-:W-:Y:S05]  /*4970*/  BRA `(.L_x_1297) ;  /* 0xffffda1000007947 */ /* 0x000fea000383ffff */
.L_x_1281:
[----:B------:R-:W-:Y:S01]  /*4980*/  BAR.SYNC.DEFER_BLOCKING 0x0 ;  /* 0x0000000000007b1d */ /* 0x000fe20000010000 */
[----:B------:R-:W-:Y:S01]  /*4990*/  LEA R8, R4, R5, 0x2 ;  /* 0x0000000504087211 */ /* 0x000fe200078e10ff */
[----:B------:R-:W-:Y:S01]  /*49a0*/  FADD.FTZ R2, R2, R44 ;  /* 0x0000002c02027221 */ /* 0x000fe20000010000 */
[----:B------:R-:W-:Y:S02]  /*49b0*/  UIADD3 UR18, UP1, UR18, -0x2000, URZ ;  /* 0xffffe00012127890 */ /* 0x000fe4000ff3e03f */
[----:B------:R-:W-:Y:S01]  /*49c0*/  UIADD3 UR20, UP2, UR20, -0x2000, URZ ;  /* 0xffffe00014147890 */ /* 0x000fe2000ff5e03f */
[----:B------:R-:W-:Y:S01]  /*49d0*/  FADD.FTZ R13, R2, R45 ;  /* 0x0000002d020d7221 */ /* 0x000fe20000010000 */
[----:B------:R-:W-:Y:S02]  /*49e0*/  ULDC.64 UR26, c[0x0][0x2d8] ;  /* 0x0000b600001a7ab9 */ /* 0x000fe40000000a00 */
[----:B------:R-:W-:Y:S01]  /*49f0*/  UIMAD UR6, UR36, UR26, URZ ;  /* 0x0000001a240672a4 */ /* 0x000fe2000f8e023f */
[----:B------:R-:W-:Y:S01]  /*4a00*/  FADD.FTZ R2, R13, R46 ;  /* 0x0000002e0d027221 */ /* 0x000fe20000010000 */
[----:B------:R-:W-:-:S02]  /*4a10*/  UIMAD.WIDE.U32 UR24, UR35, UR26, UR14 ;  /* 0x0000001a231872a5 */ /* 0x000fc4000f8e000e */
[----:B------:R-:W-:Y:S02]  /*4a20*/  UIMAD UR6, UR35, UR27, UR6 ;  /* 0x0000001b230672a4 */ /* 0x000fe4000f8e0206 */
[----:B------:R-:W-:Y:S02]  /*4a30*/  UIADD3 UR22, UP3, UR22, -0x2000, URZ ;  /* 0xffffe00016167890 */ /* 0x000fe4000ff7e03f */
[----:B------:R-:W-:Y:S02]  /*4a40*/  ULDC.64 UR26, c[0x0][0x2e0] ;  /* 0x0000b800001a7ab9 */ /* 0x000fe40000000a00 */
[----:B------:R-:W-:Y:S02]  /*4a50*/  UIADD3 UR25, UR25, UR6, URZ ;  /* 0x0000000619197290 */ /* 0x000fe4000fffe03f */
[----:B------:R-:W-:Y:S02]  /*4a60*/  UIMAD UR6, UR17, UR26, URZ ;  /* 0x0000001a110672a4 */ /* 0x000fe4000f8e023f */
[----:B------:R-:W-:Y:S01]  /*4a70*/  UIMAD.WIDE.U32 UR24, UR16, UR26, UR24 ;  /* 0x0000001a101872a5 */ /* 0x000fe2000f8e0018 */
[----:B------:R-:W-:Y:S01]  /*4a80*/  STS.128 [R8.X16], R40 ;  /* 0x0000002808007388 */ /* 0x000fe2000000cc00 */
[----:B------:R-:W-:-:S02]  /*4a90*/  UIMAD UR6, UR16, UR27, UR6 ;  /* 0x0000001b100672a4 */ /* 0x000fc4000f8e0206 */
[----:B------:R-:W-:Y:S01]  /*4aa0*/  UIADD3.X UR19, UR19, -0x1, URZ, UP1, !UPT ;  /* 0xffffffff13137890 */ /* 0x000fe20008ffe43f */
[----:B------:R-:W-:Y:S01]  /*4ab0*/  STS.128 [R8.X16+0x10], R36 ;  /* 0x0000102408007388 */ /* 0x000fe2000000cc00 */
[----:B------:R-:W-:Y:S02]  /*4ac0*/  ULDC.64 UR26, c[0x0][0x330] ;  /* 0x0000cc00001a7ab9 */ /* 0x000fe40000000a00 */
[----:B------:R-:W-:Y:S01]  /*4ad0*/  UIADD3 UR25, UR25, UR6, URZ ;  /* 0x0000000619197290 */ /* 0x000fe2000fffe03f */
[----:B------:R-:W-:Y:S01]  /*4ae0*/  STS.128 [R8.X16+0x20], R32 ;  /* 0x0000202008007388 */ /* 0x000fe2000000cc00 */
[----:B------:R-:W-:Y:S02]  /*4af0*/  ULEA UR6, UP0, UR24, UR26, 0x2 ;  /* 0x0000001a18067291 */ /* 0x000fe4000f80103f */
[----:B------:R-:W-:Y:S01]  /*4b00*/  UIADD3.X UR21, UR21, -0x1, URZ, UP2, !UPT ;  /* 0xffffffff15157890 */ /* 0x000fe200097fe43f */
[----:B------:R-:W-:Y:S01]  /*4b10*/  STS.128 [R8.X16+0x30], R28 ;  /* 0x0000301c08007388 */ /* 0x000fe2000000cc00 */
[----:B------:R-:W-:-:S06]  /*4b20*/  NOP ;  /* 0x0000000000007918 */ /* 0x000fcc0000000000 */
[----:B------:R-:W0:Y:S01]  /*4b30*/  LDS.128 R16, [R9.X16] ;  /* 0x0000000009107984 */ /* 0x000e22000000cc00 */
[----:B------:R-:W-:Y:S01]  /*4b40*/  ULEA.HI.X UR24, UR24, UR27, UR25, 0x2, UP0 ;  /* 0x0000001b18187291 */ /* 0x000fe200080f1419 */
[----:B------:R-:W-:Y:S01]  /*4b50*/  MOV R10, UR6 ;  /* 0x00000006000a7c02 */ /* 0x000fe20008000f00 */
[----:B------:R-:W-:Y:S01]  /*4b60*/  UIADD3.X UR23, UR23, -0x1, URZ, UP3, !UPT ;  /* 0xffffffff17177890 */ /* 0x000fe20009ffe43f */
[----:B------:R-:W1:Y:S03]  /*4b70*/  LDS.128 R20, [R9.X16+0x200] ;  /* 0x0002000009147984 */ /* 0x000e66000000cc00 */
[----:B------:R-:W-:Y:S01]  /*4b80*/  MOV R11, UR24 ;  /* 0x00000018000b7c02 */ /* 0x000fe20008000f00 */
[----:B------:R-:W2:Y:S01]  /*4b90*/  LDS.128 R24, [R9.X16+0x400] ;  /* 0x0004000009187984 */ /* 0x000ea2000000cc00 */
[----:B------:R-:W-:Y:S02]  /*4ba0*/  ULDC.64 UR24, c[0x0][0x2f8] ;  /* 0x0000be0000187ab9 */ /* 0x000fe40000000a00 */
[----:B------:R-:W-:Y:S01]  /*4bb0*/  UIMAD UR6, UR36, UR24, URZ ;  /* 0x00000018240672a4 */ /* 0x000fe2000f8e023f */
[----:B------:R-:W3:Y:S01]  /*4bc0*/  LDS.128 R32, [R9.X16+0x600] ;  /* 0x0006000009207984 */ /* 0x000ee2000000cc00 */
[----:B------:R-:W-:Y:S01]  /*4bd0*/  IMAD.WIDE R10, R7, 0x10, R10 ;  /* 0x00000010070a7825 */ /* 0x000fe200078e020a */
[----:B------:R-:W-:-:S02]  /*4be0*/  UIMAD.WIDE.U32 UR14, UR35, UR24, UR14 ;  /* 0x00000018230e72a5 */ /* 0x000fc4000f8e000e */
        /* <DEDUP_REMOVED lines=9> */
[----:B------:R-:W-:Y:S01]  /*4c80*/  ULEA.HI.X UR14, UR14, UR25, UR15, 0x2, UP0 ;  /* 0x000000190e0e7291 */ /* 0x000fe200080f140f */
[----:B0-----:R-:W-:Y:S01]  /*4c90*/  STG.E.128 [R10.64], R16 ;  /* 0x000000100a007986 */ /* 0x001fe2000c101d20 */
[----:B------:R-:W-:-:S03]  /*4ca0*/  UISETP.GT.AND UP0, UPT, UR7, 0x1, UPT ;  /* 0x000000010700788c */ /* 0x000fc6000bf04270 */
[----:B-1----:R-:W-:Y:S03]  /*4cb0*/  STG.E.128 [R10.64+0x200], R20 ;  /* 0x000200140a007986 */ /* 0x002fe6000c101d20 */
[----:B------:R-:W-:Y:S01]  /*4cc0*/  PLOP3.LUT P0, PT, PT, PT, UP0, 0x80, 0x0 ;  /* 0x000000000000781c */ /* 0x000fe20003f0f008 */
[----:B--2---:R-:W-:Y:S04]  /*4cd0*/  STG.E.128 [R10.64+0x400], R24 ;  /* 0x000400180a007986 */ /* 0x004fe8000c101d20 */
        /* <DEDUP_REMOVED lines=13> */
[----:B--2---:R-:W-:Y:S01]  /*4db0*/  MOV R8, UR6 ;  /* 0x0000000600087c02 */ /* 0x004fe20008000f00 */
[----:B------:R-:W-:Y:S01]  /*4dc0*/  UIADD3 UR6, UR7, -0x1, URZ ;  /* 0xffffffff07067890 */ /* 0x000fe2000fffe03f */
[----:B------:R2:W4:Y:S01]  /*4dd0*/  LDS.128 R24, [R9.X16+0x600] ;  /* 0x0006000009187984 */ /* 0x000522000000cc00 */
[----:B------:R-:W-:-:S04]  /*4de0*/  FADD.FTZ R50, R49, R50 ;  /* 0x0000003231327221 */ /* 0x000fc80000010000 */
[----:B------:R-:W-:Y:S01]  /*4df0*/  FADD.FTZ R51, R50, R51 ;  /* 0x0000003332337221 */ /* 0x000fe20000010000 */
[----:B------:R-:W-:Y:S01]  /*4e00*/  UMOV UR7, UR6 ;  /* 0x0000000600077c82 */ /* 0x000fe20008000000 */
[----:B--2---:R-:W-:Y:S02]  /*4e10*/  MOV R9, UR14 ;  /* 0x0000000e00097c02 */ /* 0x004fe40008000f00 */
[----:B------:R-:W-:-:S03]  /*4e20*/  FADD.FTZ R52, R51, R52 ;  /* 0x0000003433347221 */ /* 0x000fc60000010000 */
        /* <DEDUP_REMOVED lines=14> */
.L_x_1279:
        /* <DEDUP_REMOVED lines=34> */
.L_x_1300:
[----:B0-----:R-:W-:Y:S05]  /*5130*/  BSYNC B0 ;  /* 0x0000000000007941 */ /* 0x001fea0003800000 */
.L_x_1299:
        /* <DEDUP_REMOVED lines=33> */
.L_x_1302:
[----:B------:R-:W0:Y:S02]  /*5350*/  S2R R13, SR_TID.X ;  /* 0x00000000000d7919 */ /* 0x000e240000002100 */
.L_x_1303:
[----:B0-----:R-:W-:Y:S05]  /*5360*/  BSYNC B0 ;  /* 0x0000000000007941 */ /* 0x001fea0003800000 */
.L_x_1301:
        /* <DEDUP_REMOVED lines=28> */
.L_x_1305:
        /* <DEDUP_REMOVED lines=65> */
.L_x_1304:
[----:B------:R-:W-:Y:S05]  /*5940*/  EXIT ;  /* 0x000000000000794d */ /* 0x000fea0003800000 */
.L_x_1286:
[----:B------:R-:W-:Y:S01]  /*5950*/  HFMA2.MMA R150, -RZ, RZ, 0, 5.9604644775390625e-08 ;  /* 0x00000001ff967435 */ /* 0x000fe200000001ff */
[----:B------:R-:W-:Y:S02]  /*5960*/  MOV R151, R110 ;  /* 0x0000006e00977202 */ /* 0x000fe40000000f00 */
[----:B------:R-:W-:-:S02]  /*5970*/  MOV R149, RZ ;  /* 0x000000ff00957202 */ /* 0x000fc40000000f00 */
[----:B------:R-:W-:Y:S02]  /*5980*/  MOV R152, 0xffffffff ;  /* 0xffffffff00987802 */ /* 0x000fe40000000f00 */
[----:B------:R-:W-:Y:S02]  /*5990*/  MOV R62, 0x59b0 ;  /* 0x000059b0003e7802 */ /* 0x000fe40000000f00 */
[----:B-1---5:R-:W-:Y:S05]  /*59a0*/  CALL.REL.NOINC `($__internal_53_$__cuda_sm70_shflsync_up) ;  /* 0x00000ed000007944 */ /* 0x022fea0003c00000 */
[----:B-1----:R-:W-:Y:S01]  /*59b0*/  MOV R107, R149 ;  /* 0x00000095006b7202 */ /* 0x002fe20000000f00 */
[----:B0-----:R-:W-:Y:S05]  /*59c0*/  BRA `(.L_x_1306) ;  /* 0xffffd59000007947 */ /* 0x001fea000383ffff */
.L_x_1287:
[----:B------:R-:W-:Y:S01]  /*59d0*/  HFMA2.MMA R150, -RZ, RZ, 0, 5.9604644775390625e-08 ;  /* 0x00000001ff967435 */ /* 0x000fe200000001ff */
[----:B------:R-:W-:Y:S02]  /*59e0*/  MOV R151, R111 ;  /* 0x0000006f00977202 */ /* 0x000fe40000000f00 */
[----:B------:R-:W-:Y:S02]  /*59f0*/  MOV R149, RZ ;  /* 0x000000ff00957202 */ /* 0x000fe40000000f00 */
[----:B------:R-:W-:Y:S02]  /*5a00*/  MOV R152, 0xffffffff ;  /* 0xffffffff00987802 */ /* 0x000fe40000000f00 */
[----:B------:R-:W-:-:S02]  /*5a10*/  MOV R62, 0x5a30 ;  /* 0x00005a30003e7802 */ /* 0x000fc40000000f00 */
[----:B012--5:R-:W-:Y:S05]  /*5a20*/  CALL.REL.NOINC `($__internal_53_$__cuda_sm70_shflsync_up) ;  /* 0x00000e5000007944 */ /* 0x027fea0003c00000 */
[----:B------:R-:W-:Y:S01]  /*5a30*/  FMUL.FTZ R107, R110, R107 ;  /* 0x0000006b6e6b7220 */ /* 0x000fe20000410000 */
        /* <DEDUP_REMOVED lines=9> */
[----:B------:R-:W-:Y:S05]  /*5ad0*/  CALL.REL.NOINC `($__internal_53_$__cuda_sm70_shflsync_up) ;  /* 0x00000da000007944 */ /* 0x000fea0003c00000 */
[----:B0-----:R-:W-:Y:S01]  /*5ae0*/  HFMA2.MMA R150, -RZ, RZ, 0, 1.1920928955078125e-07 ;  /* 0x00000002ff967435 */ /* 0x001fe200000001ff */
[----:B-1----:R-:W-:Y:S02]  /*5af0*/  MOV R106, R149 ;  /* 0x00000095006a7202 */ /* 0x002fe40000000f00 */
[----:B------:R-:W-:-:S02]  /*5b00*/  MOV R151, R108 ;  /* 0x0000006c00977202 */ /* 0x000fc40000000f00 */
[----:B------:R-:W-:Y:S02]  /*5b10*/  MOV R149, RZ ;  /* 0x000000ff00957202 */ /* 0x000fe40000000f00 */
[----:B------:R-:W-:Y:S02]  /*5b20*/  MOV R152, 0xffffffff ;  /* 0xffffffff00987802 */ /* 0x000fe40000000f00 */
[----:B------:R-:W-:Y:S02]  /*5b30*/  MOV R62, 0x5b50 ;  /* 0x00005b50003e7802 */ /* 0x000fe40000000f00 */
[----:B------:R-:W-:Y:S05]  /*5b40*/  CALL.REL.NOINC `($__internal_53_$__cuda_sm70_shflsync_up) ;  /* 0x00000d3000007944 */ /* 0x000fea0003c00000 */
[----:B------:R-:W-:Y:S01]  /*5b50*/  ISETP.GE.AND P0, PT, R4, 0x2, PT ;  /* 0x000000020400780c */ /* 0x000fe20003f06270 */
[----:B0-----:R-:W-:Y:S01]  /*5b60*/  HFMA2.MMA R150, -RZ, RZ, 0, 2.384185791015625e-07 ;  /* 0x00000004ff967435 */ /* 0x001fe200000001ff */
[----:B------:R-:W-:Y:S02]  /*5b70*/  MOV R152, 0xffffffff ;  /* 0xffffffff00987802 */ /* 0x000fe40000000f00 */
[----:B------:R-:W-:-:S09]  /*5b80*/  MOV R62, 0x5be0 ;  /* 0x00005be0003e7802 */ /* 0x000fd20000000f00 */
[----:B-1----:R-:W-:Y:S01]  /*5b90*/  @P0 FFMA.FTZ R108, R107, R149, R108 ;  /* 0x000000956b6c0223 */ /* 0x002fe2000001006c */
[----:B------:R-:W-:Y:S01]  /*5ba0*/  MOV R149, RZ ;  /* 0x000000ff00957202 */ /* 0x000fe20000000f00 */
[----:B------:R-:W-:-:S05]  /*5bb0*/  @P0 FMUL.FTZ R107, R106, R107 ;  /* 0x0000006b6a6b0220 */ /* 0x000fca0000410000 */
[----:B------:R-:W-:Y:S02]  /*5bc0*/  MOV R151, R107 ;  /* 0x0000006b00977202 */ /* 0x000fe40000000f00 */
[----:B------:R-:W-:Y:S05]  /*5bd0*/  CALL.REL.NOINC `($__internal_53_$__cuda_sm70_shflsync_up) ;  /* 0x00000ca000007944 */ /* 0x000fea0003c00000 */
[----:B0-----:R-:W-:Y:S01]  /*5be0*/  HFMA2.MMA R150, -RZ, RZ, 0, 2.384185791015625e-07 ;  /* 0x00000004ff967435 */ /* 0x001fe200000001ff */
[----:B-1----:R-:W-:Y:S02]  /*5bf0*/  MOV R106, R149 ;  /* 0x00000095006a7202 */ /* 0x002fe40000000f00 */
[----:B------:R-:W-:Y:S02]  /*5c00*/  MOV R151, R108 ;  /* 0x0000006c00977202 */ /* 0x000fe40000000f00 */
[----:B------:R-:W-:Y:S02]  /*5c10*/  MOV R149, RZ ;  /* 0x000000ff00957202 */ /* 0x000fe40000000f00 */
[----:B------:R-:W-:Y:S02]  /*5c20*/  MOV R152, 0xffffffff ;  /* 0xffffffff00987802 */ /* 0x000fe40000000f00 */
[----:B------:R-:W-:Y:S02]  /*5c30*/  MOV R62, 0x5c50 ;  /* 0x00005c50003e7802 */ /* 0x000fe40000000f00 */
[----:B------:R-:W-:Y:S05]  /*5c40*/  CALL.REL.NOINC `($__internal_53_$__cuda_sm70_shflsync_up) ;  /* 0x00000c3000007944 */ /* 0x000fea0003c00000 */
[----:B------:R-:W-:Y:S01]  /*5c50*/  ISETP.GE.AND P0, PT, R4, 0x4, PT ;  /* 0x000000040400780c */ /* 0x000fe20003f06270 */
[----:B0-----:R-:W-:Y:S01]  /*5c60*/  HFMA2.MMA R150, -RZ, RZ, 0, 4.76837158203125e-07 ;  /* 0x00000008ff967435 */ /* 0x001fe200000001ff */
[----:B------:R-:W-:-:S02]  /*5c70*/  MOV R152, 0xffffffff ;  /* 0xffffffff00987802 */ /* 0x000fc40000000f00 */
[----:B------:R-:W-:-:S09]  /*5c80*/  MOV R62, 0x5d00 ;  /* 0x00005d00003e7802 */ /* 0x000fd20000000f00 */
[----:B-1----:R-:W-:Y:S01]  /*5c90*/  @P0 FFMA.FTZ R108, R107, R149, R108 ;  /* 0x000000956b6c0223 */ /* 0x002fe2000001006c */
[----:B------:R-:W-:Y:S01]  /*5ca0*/  HFMA2.MMA R149, -RZ, RZ, 0, 0 ;  /* 0x00000000ff957435 */ /* 0x000fe200000001ff */
[----:B------:R-:W-:-:S05]  /*5cb0*/  @P0 FMUL.FTZ R107, R106, R107 ;  /* 0x0000006b6a6b0220 */ /* 0x000fca0000410000 */
[----:B------:R-:W-:Y:S02]  /*5cc0*/  MOV R110, R107 ;  /* 0x0000006b006e7202 */ /* 0x000fe40000000f00 */
[----:B------:R-:W-:Y:S02]  /*5cd0*/  MOV R107, R108 ;  /* 0x0000006c006b7202 */ /* 0x000fe40000000f00 */
[----:B------:R-:W-:Y:S02]  /*5ce0*/  MOV R151, R110 ;  /* 0x0000006e00977202 */ /* 0x000fe40000000f00 */
[----:B------:R-:W-:Y:S05]  /*5cf0*/  CALL.REL.NOINC `($__internal_53_$__cuda_sm70_shflsync_up) ;  /* 0x00000b8000007944 */ /* 0x000fea0003c00000 */
[----:B0-----:R-:W-:Y:S01]  /*5d00*/  HFMA2.MMA R150, -RZ, RZ, 0, 4.76837158203125e-07 ;  /* 0x00000008ff967435 */ /* 0x001fe200000001ff */
[----:B-1----:R-:W-:Y:S02]  /*5d10*/  MOV R106, R149 ;  /* 0x00000095006a7202 */ /* 0x002fe40000000f00 */
[----:B------:R-:W-:Y:S02]  /*5d20*/  MOV R151, R107 ;  /* 0x0000006b00977202 */ /* 0x000fe40000000f00 */
[----:B------:R-:W-:Y:S02]  /*5d30*/  MOV R149, RZ ;  /* 0x000000ff00957202 */ /* 0x000fe40000000f00 */
[----:B------:R-:W-:-:S02]  /*5d40*/  MOV R152, 0xffffffff ;  /* 0xffffffff00987802 */ /* 0x000fc40000000f00 */
[----:B------:R-:W-:Y:S02]  /*5d50*/  MOV R62, 0x5d70 ;  /* 0x00005d70003e7802 */ /* 0x000fe40000000f00 */
[----:B------:R-:W-:Y:S05]  /*5d60*/  CALL.REL.NOINC `($__internal_53_$__cuda_sm70_shflsync_up) ;  /* 0x00000b1000007944 */ /* 0x000fea0003c00000 */
[----:B------:R-:W-:Y:S01]  /*5d70*/  ISETP.GE.AND P0, PT, R4, 0x8, PT ;  /* 0x000000080400780c */ /* 0x000fe20003f06270 */
[----:B0-----:R-:W-:Y:S01]  /*5d80*/  HFMA2.MMA R150, -RZ, RZ, 0, 9.5367431640625e-07 ;  /* 0x00000010ff967435 */ /* 0x001fe200000001ff */
[----:B------:R-:W-:Y:S02]  /*5d90*/  MOV R152, 0xffffffff ;  /* 0xffffffff00987802 */ /* 0x000fe40000000f00 */
[----:B------:R-:W-:-:S09]  /*5da0*/  MOV R62, 0x5e10 ;  /* 0x00005e10003e7802 */ /* 0x000fd20000000f00 */
[----:B-1----:R-:W-:Y:S01]  /*5db0*/  @P0 FFMA.FTZ R107, R110, R149, R107 ;  /* 0x000000956e6b0223 */ /* 0x002fe2000001006b */
[----:B------:R-:W-:Y:S01]  /*5dc0*/  MOV R149, RZ ;  /* 0x000000ff00957202 */ /* 0x000fe20000000f00 */
[----:B------:R-:W-:-:S05]  /*5dd0*/  @P0 FMUL.FTZ R110, R106, R110 ;  /* 0x0000006e6a6e0220 */ /* 0x000fca0000410000 */
[-C--:B------:R-:W-:Y:S02]  /*5de0*/  MOV R106, R110.reuse ;  /* 0x0000006e006a7202 */ /* 0x080fe40000000f00 */
[----:B------:R-:W-:Y:S02]  /*5df0*/  MOV R151, R110 ;  /* 0x0000006e00977202 */ /* 0x000fe40000000f00 */
[----:B------:R-:W-:Y:S05]  /*5e00*/  CALL.REL.NOINC `($__internal_53_$__cuda_sm70_shflsync_up) ;  /* 0x00000a7000007944 */ /* 0x000fea0003c00000 */
[----:B0-----:R-:W-:Y:S01]  /*5e10*/  HFMA2.MMA R150, -RZ, RZ, 0, 9.5367431640625e-07 ;  /* 0x00000010ff967435 */ /* 0x001fe200000001ff */
[----:B-1----:R-:W-:Y:S02]  /*5e20*/  MOV R108, R149 ;  /* 0x00000095006c7202 */ /* 0x002fe40000000f00 */
[----:B------:R-:W-:Y:S02]  /*5e30*/  MOV R151, R107 ;  /* 0x0000006b00977202 */ /* 0x000fe40000000f00 */
[----:B------:R-:W-:Y:S02]  /*5e40*/  MOV R149, RZ ;  /* 0x000000ff00957202 */ /* 0x000fe40000000f00 */
[----:B------:R-:W-:Y:S02]  /*5e50*/  MOV R152, 0xffffffff ;  /* 0xffffffff00987802 */ /* 0x000fe40000000f00 */
[----:B------:R-:W-:-:S02]  /*5e60*/  MOV R62, 0x5e80 ;  /* 0x00005e80003e7802 */ /* 0x000fc40000000f00 */
[----:B------:R-:W-:Y:S05]  /*5e70*/  CALL.REL.NOINC `($__internal_53_$__cuda_sm70_shflsync_up) ;  /* 0x00000a0000007944 */ /* 0x000fea0003c00000 */
[----:B-1----:R-:W-:Y:S01]  /*5e80*/  MOV R62, R149 ;  /* 0x00000095003e7202 */ /* 0x002fe20000000f00 */
[----:B0-----:R-:W-:Y:S05]  /*5e90*/  BRA `(.L_x_1307) ;  /* 0xffffd24000007947 */ /* 0x001fea000383ffff */
.L_x_1290:
[----:B------:R-:W-:Y:S01]  /*5ea0*/  HFMA2.MMA R150, -RZ, RZ, 0, 5.9604644775390625e-08 ;  /* 0x00000001ff967435 */ /* 0x000fe200000001ff */
[----:B------:R-:W-:-:S02]  /*5eb0*/  MOV R149, RZ ;  /* 0x000000ff00957202 */ /* 0x000fc40000000f00 */
[----:B------:R-:W-:Y:S02]  /*5ec0*/  MOV R152, 0xffffffff ;  /* 0xffffffff00987802 */ /* 0x000fe40000000f00 */
[----:B------:R-:W-:Y:S02]  /*5ed0*/  MOV R62, 0x5ef0 ;  /* 0x00005ef0003e7802 */ /* 0x000fe40000000f00 */
[----:B01---5:R-:W-:Y:S05]  /*5ee0*/  CALL.REL.NOINC `($__internal_53_$__cuda_sm70_shflsync_up) ;  /* 0x0000099000007944 */ /* 0x023fea0003c00000 */
[----:B0-----:R-:W-:Y:S01]  /*5ef0*/  HFMA2.MMA R150, -RZ, RZ, 0, 5.9604644775390625e-08 ;  /* 0x00000001ff967435 */ /* 0x001fe200000001ff */
[----:B-1----:R-:W-:Y:S02]  /*5f00*/  MOV R106, R149 ;  /* 0x00000095006a7202 */ /* 0x002fe40000000f00 */
[----:B------:R-:W-:Y:S02]  /*5f10*/  MOV R151, R107 ;  /* 0x0000006b00977202 */ /* 0x000fe40000000f00 */
[----:B------:R-:W-:Y:S02]  /*5f20*/  MOV R149, RZ ;  /* 0x000000ff00957202 */ /* 0x000fe40000000f00 */
[----:B------:R-:W-:Y:S02]  /*5f30*/  MOV R152, 0xffffffff ;  /* 0xffffffff00987802 */ /* 0x000fe40000000f00 */
[----:B------:R-:W-:-:S02]  /*5f40*/  MOV R62, 0x5f60 ;  /* 0x00005f60003e7802 */ /* 0x000fc40000000f00 */
[----:B------:R-:W-:Y:S05]  /*5f50*/  CALL.REL.NOINC `($__internal_53_$__cuda_sm70_shflsync_up) ;  /* 0x0000092000007944 */ /* 0x000fea0003c00000 */
[----:B------:R-:W-:Y:S01]  /*5f60*/  HFMA2.MMA R111, -RZ, RZ, 0, 0 ;  /* 0x00000000ff6f7435 */ /* 0x000fe200000001ff */
[----:B------:R-:W-:-:S02]  /*5f70*/  MOV R110, R106 ;  /* 0x0000006a006e7202 */ /* 0x000fc40000000f00 */
[----:B------:R-:W-:Y:S02]  /*5f80*/  MOV R109, R60 ;  /* 0x0000003c006d7202 */ /* 0x000fe40000000f00 */
[----:B------:R-:W-:Y:S02]  /*5f90*/  MOV R164, 0x1f ;  /* 0x0000001f00a47802 */ /* 0x000fe40000000f00 */
[----:B------:R-:W-:Y:S02]  /*5fa0*/  MOV R106, 0xffffffff ;  /* 0xffffffff006a7802 */ /* 0x000fe40000000f00 */
[----:B------:R-:W-:Y:S02]  /*5fb0*/  MOV R62, 0x5fd0 ;  /* 0x00005fd0003e7802 */ /* 0x000fe40000000f00 */
[----:B01----:R-:W-:Y:S05]  /*5fc0*/  CALL.REL.NOINC `($__internal_52_$__cuda_sm70_shflsync_idx_p) ;  /* 0x0000087000007944 */ /* 0x003fea0003c00000 */
[----:B0-----:R-:W-:Y:S01]  /*5fd0*/  HFMA2.MMA R111, -RZ, RZ, 0, 0 ;  /* 0x00000000ff6f7435 */ /* 0x001fe200000001ff */
[----:B-1----:R-:W-:Y:S02]  /*5fe0*/  MOV R150, R106 ;  /* 0x0000006a00967202 */ /* 0x002fe40000000f00 */
[----:B------:R-:W-:Y:S02]  /*5ff0*/  MOV R109, R61 ;  /* 0x0000003d006d7202 */ /* 0x000fe40000000f00 */
[----:B------:R-:W-:-:S02]  /*6000*/  MOV R164, 0x1f ;  /* 0x0000001f00a47802 */ /* 0x000fc40000000f00 */
[----:B------:R-:W-:Y:S02]  /*6010*/  MOV R106, 0xffffffff ;  /* 0xffffffff006a7802 */ /* 0x000fe40000000f00 */
[----:B------:R-:W-:Y:S02]  /*6020*/  MOV R62, 0x6040 ;  /* 0x00006040003e7802 */ /* 0x000fe40000000f00 */
[----:B------:R-:W-:Y:S05]  /*6030*/  CALL.REL.NOINC `($__internal_52_$__cuda_sm70_shflsync_idx_p) ;  /* 0x0000080000007944 */ /* 0x000fea0003c00000 */
[----:B01----:R-:W-:Y:S05]  /*6040*/  BRA `(.L_x_1308) ;  /* 0xffffd20000007947 */ /* 0x003fea000383ffff */
.L_x_1293:
[----:B------:R-:W-:Y:S01]  /*6050*/  HFMA2.MMA R159, -RZ, RZ, 0, 5.9604644775390625e-08 ;  /* 0x00000001ff9f7435 */ /* 0x000fe200000001ff */
[----:B------:R-:W-:Y:S02]  /*6060*/  MOV R164, R106 ;  /* 0x0000006a00a47202 */ /* 0x000fe40000000f00 */
[----:B------:R-:W-:Y:S02]  /*6070*/  MOV R109, 0x1f ;  /* 0x0000001f006d7802 */ /* 0x000fe40000000f00 */
[----:B------:R-:W-:Y:S02]  /*6080*/  MOV R110, 0xffffffff ;  /* 0xffffffff006e7802 */ /* 0x000fe40000000f00 */
[----:B------:R-:W-:Y:S02]  /*6090*/  MOV R62, 0x60b0 ;  /* 0x000060b0003e7802 */ /* 0x000fe40000000f00 */
[----:B------:R-:W-:Y:S05]  /*60a0*/  CALL.REL.NOINC `($__internal_51_$__cuda_sm70_shflsync_down) ;  /* 0x0000075000007944 */ /* 0x000fea0003c00000 */
[----:B-1----:R-:W-:Y:S01]  /*60b0*/  MOV R107, R110 ;  /* 0x0000006e006b7202 */ /* 0x002fe20000000f00 */
[----:B0-----:R-:W-:Y:S05]  /*60c0*/  BRA `(.L_x_1309) ;  /* 0xffffd7a000007947 */ /* 0x001fea000383ffff */
.L_x_1294:
[----:B------:R-:W-:Y:S01]  /*60d0*/  HFMA2.MMA R159, -RZ, RZ, 0, 5.9604644775390625e-08 ;  /* 0x00000001ff9f7435 */ /* 0x000fe200000001ff */
[----:B------:R-:W-:-:S02]  /*60e0*/  MOV R164, R111 ;  /* 0x0000006f00a47202 */ /* 0x000fc40000000f00 */
[----:B------:R-:W-:Y:S02]  /*60f0*/  MOV R109, 0x1f ;  /* 0x0000001f006d7802 */ /* 0x000fe40000000f00 */
[----:B------:R-:W-:Y:S02]  /*6100*/  MOV R110, 0xffffffff ;  /* 0xffffffff006e7802 */ /* 0x000fe40000000f00 */
[----:B------:R-:W-:Y:S02]  /*6110*/  MOV R62, 0x6130 ;  /* 0x00006130003e7802 */ /* 0x000fe40000000f00 */
[----:B01----:R-:W-:Y:S05]  /*6120*/  CALL.REL.NOINC `($__internal_51_$__cuda_sm70_shflsync_down) ;  /* 0x000006d000007944 */ /* 0x003fea0003c00000 */
        /* <DEDUP_REMOVED lines=9> */
[----:B------:R-:W-:Y:S05]  /*61c0*/  CALL.REL.NOINC `($__internal_51_$__cuda_sm70_shflsync_down) ;  /* 0x0000063000007944 */ /* 0x000fea0003c00000 */
[----:B0-----:R-:W-:Y:S01]  /*61d0*/  HFMA2.MMA R159, -RZ, RZ, 0, 1.1920928955078125e-07 ;  /* 0x00000002ff9f7435 */ /* 0x001fe200000001ff */
[----:B-1----:R-:W-:Y:S02]  /*61e0*/  MOV R106, R110 ;  /* 0x0000006e006a7202 */ /* 0x002fe40000000f00 */
[----:B------:R-:W-:Y:S02]  /*61f0*/  MOV R164, R111 ;  /* 0x0000006f00a47202 */ /* 0x000fe40000000f00 */
[----:B------:R-:W-:Y:S02]  /*6200*/  MOV R109, 0x1f ;  /* 0x0000001f006d7802 */ /* 0x000fe40000000f00 */
[----:B------:R-:W-:-:S02]  /*6210*/  MOV R110, 0xffffffff ;  /* 0xffffffff006e7802 */ /* 0x000fc40000000f00 */
[----:B------:R-:W-:Y:S02]  /*6220*/  MOV R62, 0x6240 ;  /* 0x00006240003e7802 */ /* 0x000fe40000000f00 */
[----:B------:R-:W-:Y:S05]  /*6230*/  CALL.REL.NOINC `($__internal_51_$__cuda_sm70_shflsync_down) ;  /* 0x000005c000007944 */ /* 0x000fea0003c00000 */
[----:B-1----:R-:W-:Y:S01]  /*6240*/  @!P3 FFMA.FTZ R111, R107, R110, R111 ;  /* 0x0000006e6b6fb223 */ /* 0x002fe2000001006f */
[----:B0-----:R-:W-:Y:S01]  /*6250*/  HFMA2.MMA R159, -RZ, RZ, 0, 2.384185791015625e-07 ;  /* 0x00000004ff9f7435 */ /* 0x001fe200000001ff */
[----:B------:R-:W-:Y:S01]  /*6260*/  @!P3 FMUL.FTZ R107, R106, R107 ;  /* 0x0000006b6a6bb220 */ /* 0x000fe20000410000 */
[----:B------:R-:W-:Y:S02]  /*6270*/  MOV R109, 0x1f ;  /* 0x0000001f006d7802 */ /* 0x000fe40000000f00 */
[----:B------:R-:W-:Y:S02]  /*6280*/  MOV R110, 0xffffffff ;  /* 0xffffffff006e7802 */ /* 0x000fe40000000f00 */
[----:B------:R-:W-:Y:S02]  /*6290*/  MOV R164, R107 ;  /* 0x0000006b00a47202 */ /* 0x000fe40000000f00 */
[----:B------:R-:W-:Y:S02]  /*62a0*/  MOV R62, 0x62c0 ;  /* 0x000062c0003e7802 */ /* 0x000fe40000000f00 */
[----:B------:R-:W-:Y:S05]  /*62b0*/  CALL.REL.NOINC `($__internal_51_$__cuda_sm70_shflsync_down) ;  /* 0x0000054000007944 */ /* 0x000fea0003c00000 */
[----:B0-----:R-:W-:Y:S01]  /*62c0*/  HFMA2.MMA R159, -RZ, RZ, 0, 2.384185791015625e-07 ;  /* 0x00000004ff9f7435 */ /* 0x001fe200000001ff */
[----:B-1----:R-:W-:-:S02]  /*62d0*/  MOV R106, R110 ;  /* 0x0000006e006a7202 */ /* 0x002fc40000000f00 */
[----:B------:R-:W-:Y:S02]  /*62e0*/  MOV R164, R111 ;  /* 0x0000006f00a47202 */ /* 0x000fe40000000f00 */
[----:B------:R-:W-:Y:S02]  /*62f0*/  MOV R109, 0x1f ;  /* 0x0000001f006d7802 */ /* 0x000fe40000000f00 */
[----:B------:R-:W-:Y:S02]  /*6300*/  MOV R110, 0xffffffff ;  /* 0xffffffff006e7802 */ /* 0x000fe40000000f00 */
[----:B------:R-:W-:Y:S02]  /*6310*/  MOV R62, 0x6330 ;  /* 0x00006330003e7802 */ /* 0x000fe40000000f00 */
[----:B------:R-:W-:Y:S05]  /*6320*/  CALL.REL.NOINC `($__internal_51_$__cuda_sm70_shflsync_down) ;  /* 0x000004d000007944 */ /* 0x000fea0003c00000 */
[----:B-1----:R-:W-:Y:S01]  /*6330*/  @!P2 FFMA.FTZ R111, R107, R110, R111 ;  /* 0x0000006e6b6fa223 */ /* 0x002fe2000001006f */
[----:B0-----:R-:W-:Y:S01]  /*6340*/  HFMA2.MMA R159, -RZ, RZ, 0, 4.76837158203125e-07 ;  /* 0x00000008ff9f7435 */ /* 0x001fe200000001ff */
[----:B------:R-:W-:Y:S01]  /*6350*/  @!P2 FMUL.FTZ R107, R106, R107 ;  /* 0x0000006b6a6ba220 */ /* 0x000fe20000410000 */
[----:B------:R-:W-:Y:S02]  /*6360*/  MOV R109, 0x1f ;  /* 0x0000001f006d7802 */ /* 0x000fe40000000f00 */
[----:B------:R-:W-:-:S02]  /*6370*/  MOV R110, 0xffffffff ;  /* 0xffffffff006e7802 */ /* 0x000fc40000000f00 */
[----:B------:R-:W-:Y:S02]  /*6380*/  MOV R108, R107 ;  /* 0x0000006b006c7202 */ /* 0x000fe40000000f00 */
[----:B------:R-:W-:Y:S02]  /*6390*/  MOV R62, 0x63c0 ;  /* 0x000063c0003e7802 */ /* 0x000fe40000000f00 */
[----:B------:R-:W-:Y:S02]  /*63a0*/  MOV R164, R108 ;  /* 0x0000006c00a47202 */ /* 0x000fe40000000f00 */
[----:B------:R-:W-:Y:S05]  /*63b0*/  CALL.REL.NOINC `($__internal_51_$__cuda_sm70_shflsync_down) ;  /* 0x0000044000007944 */ /* 0x000fea0003c00000 */
[----:B0-----:R-:W-:Y:S01]  /*63c0*/  HFMA2.MMA R159, -RZ, RZ, 0, 4.76837158203125e-07 ;  /* 0x00000008ff9f7435 */ /* 0x001fe200000001ff */
[----:B-1----:R-:W-:Y:S02]  /*63d0*/  MOV R106, R110 ;  /* 0x0000006e006a7202 */ /* 0x002fe40000000f00 */
[----:B------:R-:W-:Y:S02]  /*63e0*/  MOV R164, R111 ;  /* 0x0000006f00a47202 */ /* 0x000fe40000000f00 */
[----:B------:R-:W-:Y:S02]  /*63f0*/  MOV R109, 0x1f ;  /* 0x0000001f006d7802 */ /* 0x000fe40000000f00 */
[----:B------:R-:W-:-:S02]  /*6400*/  MOV R110, 0xffffffff ;  /* 0xffffffff006e7802 */ /* 0x000fc40000000f00 */
[----:B------:R-:W-:Y:S02]  /*6410*/  MOV R62, 0x6430 ;  /* 0x00006430003e7802 */ /* 0x000fe40000000f00 */
[----:B------:R-:W-:Y:S05]  /*6420*/  CALL.REL.NOINC `($__internal_51_$__cuda_sm70_shflsync_down) ;  /* 0x000003d000007944 */ /* 0x000fea0003c00000 */
[----:B-1----:R-:W-:Y:S01]  /*6430*/  @!P1 FFMA.FTZ R111, R108, R110, R111 ;  /* 0x0000006e6c6f9223 */ /* 0x002fe2000001006f */
[----:B0-----:R-:W-:Y:S01]  /*6440*/  HFMA2.MMA R159, -RZ, RZ, 0, 9.5367431640625e-07 ;  /* 0x00000010ff9f7435 */ /* 0x001fe200000001ff */
[----:B------:R-:W-:Y:S01]  /*6450*/  @!P1 FMUL.FTZ R108, R106, R108 ;  /* 0x0000006c6a6c9220 */ /* 0x000fe20000410000 */
[----:B------:R-:W-:Y:S02]  /*6460*/  MOV R109, 0x1f ;  /* 0x0000001f006d7802 */ /* 0x000fe40000000f00 */
[----:B------:R-:W-:Y:S02]  /*6470*/  MOV R107, R111 ;  /* 0x0000006f006b7202 */ /* 0x000fe40000000f00 */
[----:B------:R-:W-:Y:S02]  /*6480*/  MOV R110, 0xffffffff ;  /* 0xffffffff006e7802 */ /* 0x000fe40000000f00 */
[----:B------:R-:W-:Y:S02]  /*6490*/  MOV R164, R108 ;  /* 0x0000006c00a47202 */ /* 0x000fe40000000f00 */
[----:B------:R-:W-:-:S02]  /*64a0*/  MOV R62, 0x64c0 ;  /* 0x000064c0003e7802 */ /* 0x000fc40000000f00 */
[----:B------:R-:W-:Y:S05]  /*64b0*/  CALL.REL.NOINC `($__internal_51_$__cuda_sm70_shflsync_down) ;  /* 0x0000034000007944 */ /* 0x000fea0003c00000 */
[----:B0-----:R-:W-:Y:S01]  /*64c0*/  HFMA2.MMA R159, -RZ, RZ, 0, 9.5367431640625e-07 ;  /* 0x00000010ff9f7435 */ /* 0x001fe200000001ff */
[----:B-1----:R-:W-:-:S02]  /*64d0*/  MOV R111, R110 ;  /* 0x0000006e006f7202 */ /* 0x002fc40000000f00 */
[----:B------:R-:W-:Y:S02]  /*64e0*/  MOV R164, R107 ;  /* 0x0000006b00a47202 */ /* 0x000fe40000000f00 */
[----:B------:R-:W-:Y:S02]  /*64f0*/  MOV R109, 0x1f ;  /* 0x0000001f006d7802 */ /* 0x000fe40000000f00 */
[----:B------:R-:W-:Y:S02]  /*6500*/  MOV R110, 0xffffffff ;  /* 0xffffffff006e7802 */ /* 0x000fe40000000f00 */
[----:B------:R-:W-:Y:S02]  /*6510*/  MOV R62, 0x6530 ;  /* 0x00006530003e7802 */ /* 0x000fe40000000f00 */
[----:B------:R-:W-:Y:S05]  /*6520*/  CALL.REL.NOINC `($__internal_51_$__cuda_sm70_shflsync_down) ;  /* 0x000002d000007944 */ /* 0x000fea0003c00000 */
[----:B-1----:R-:W-:Y:S01]  /*6530*/  @!P0 FFMA.FTZ R107, R108, R110, R107 ;  /* 0x0000006e6c6b8223 */ /* 0x002fe2000001006b */
[----:B0-----:R-:W-:Y:S01]  /*6540*/  MOV R164, 0x1f ;  /* 0x0000001f00a47802 */ /* 0x001fe20000000f00 */
[----:B------:R-:W-:Y:S01]  /*6550*/  @!P0 FMUL.FTZ R108, R111, R108 ;  /* 0x0000006c6f6c8220 */ /* 0x000fe20000410000 */
[----:B------:R-:W-:Y:S01]  /*6560*/  HFMA2.MMA R111, -RZ, RZ, 0, 0 ;  /* 0x00000000ff6f7435 */ /* 0x000fe200000001ff */
[----:B------:R-:W-:-:S02]  /*6570*/  MOV R106, 0xffffffff ;  /* 0xffffffff006a7802 */ /* 0x000fc40000000f00 */
[----:B------:R-:W-:Y:S02]  /*6580*/  MOV R62, 0x65b0 ;  /* 0x000065b0003e7802 */ /* 0x000fe40000000f00 */
[----:B------:R-:W-:Y:S02]  /*6590*/  MOV R109, R108 ;  /* 0x0000006c006d7202 */ /* 0x000fe40000000f00 */
[----:B------:R-:W-:Y:S05]  /*65a0*/  CALL.REL.NOINC `($__internal_52_$__cuda_sm70_shflsync_idx_p) ;  /* 0x0000029000007944 */ /* 0x000fea0003c00000 */
[----:B0-----:R-:W-:Y:S01]  /*65b0*/  HFMA2.MMA R111, -RZ, RZ, 0, 0 ;  /* 0x00000000ff6f7435 */ /* 0x001fe200000001ff */
[----:B-1----:R-:W-:Y:S02]  /*65c0*/  MOV R161, R106 ;  /* 0x0000006a00a17202 */ /* 0x002fe40000000f00 */
[----:B------:R-:W-:Y:S02]  /*65d0*/  MOV R109, R107 ;  /* 0x0000006b006d7202 */ /* 0x000fe40000000f00 */
[----:B------:R-:W-:Y:S02]  /*65e0*/  MOV R164, 0x1f ;  /* 0x0000001f00a47802 */ /* 0x000fe40000000f00 */
[----:B------:R-:W-:Y:S02]  /*65f0*/  MOV R106, 0xffffffff ;  /* 0xffffffff006a7802 */ /* 0x000fe40000000f00 */
[----:B------:R-:W-:-:S02]  /*6600*/  MOV R62, 0x6620 ;  /* 0x00006620003e7802 */ /* 0x000fc40000000f00 */
[----:B------:R-:W-:Y:S05]  /*6610*/  CALL.REL.NOINC `($__internal_52_$__cuda_sm70_shflsync_idx_p) ;  /* 0x0000022000007944 */ /* 0x000fea0003c00000 */
[----:B------:R-:W-:Y:S01]  /*6620*/  HFMA2.MMA R159, -RZ, RZ, 0, 5.9604644775390625e-08 ;  /* 0x00000001ff9f7435 */ /* 0x000fe200000001ff */
[----:B-1----:R-:W-:-:S02]  /*6630*/  MOV R162, R106 ;  /* 0x0000006a00a27202 */ /* 0x002fc40000000f00 */
[----:B0-----:R-:W-:Y:S02]  /*6640*/  MOV R164, R108 ;  /* 0x0000006c00a47202 */ /* 0x001fe40000000f00 */
[----:B------:R-:W-:Y:S02]  /*6650*/  MOV R109, 0x1f ;  /* 0x0000001f006d7802 */ /* 0x000fe40000000f00 */
[----:B------:R-:W-:Y:S02]  /*6660*/  MOV R110, 0xffffffff ;  /* 0xffffffff006e7802 */ /* 0x000fe40000000f00 */
[----:B------:R-:W-:Y:S02]  /*6670*/  MOV R62, 0x6690 ;  /* 0x00006690003e7802 */ /* 0x000fe40000000f00 */
[----:B------:R-:W-:Y:S05]  /*6680*/  CALL.REL.NOINC `($__internal_51_$__cuda_sm70_shflsync_down) ;  /* 0x0000017000007944 */ /* 0x000fea0003c00000 */
[----:B0-----:R-:W-:Y:S01]  /*6690*/  HFMA2.MMA R159, -RZ, RZ, 0, 5.9604644775390625e-08 ;  /* 0x00000001ff9f7435 */ /* 0x001fe200000001ff */
[----:B-1----:R-:W-:Y:S02]  /*66a0*/  MOV R106, R110 ;  /* 0x0000006e006a7202 */ /* 0x002fe40000000f00 */
[----:B------:R-:W-:Y:S02]  /*66b0*/  MOV R164, R107 ;  /* 0x0000006b00a47202 */ /* 0x000fe40000000f00 */
[----:B------:R-:W-:-:S02]  /*66c0*/  MOV R109, 0x1f ;  /* 0x0000001f006d7802 */ /* 0x000fc40000000f00 */
[----:B------:R-:W-:Y:S02]  /*66d0*/  MOV R110, 0xffffffff ;  /* 0xffffffff006e7802 */ /* 0x000fe40000000f00 */
[----:B------:R-:W-:Y:S02]  /*66e0*/  MOV R62, 0x6700 ;  /* 0x00006700003e7802 */ /* 0x000fe40000000f00 */
[----:B------:R-:W-:Y:S05]  /*66f0*/  CALL.REL.NOINC `($__internal_51_$__cuda_sm70_shflsync_down) ;  /* 0x0000010000007944 */ /* 0x000fea0003c00000 */
[----:B------:R-:W-:Y:S01]  /*6700*/  HFMA2.MMA R111, -RZ, RZ, 0, 0 ;  /* 0x00000000ff6f7435 */ /* 0x000fe200000001ff */
[----:B------:R-:W-:Y:S02]  /*6710*/  MOV R107, R106 ;  /* 0x0000006a006b7202 */ /* 0x000fe40000000f00 */
[----:B0-----:R-:W-:Y:S02]  /*6720*/  MOV R109, R60 ;  /* 0x0000003c006d7202 */ /* 0x001fe40000000f00 */
[----:B------:R-:W-:Y:S02]  /*6730*/  MOV R164, 0x1f ;  /* 0x0000001f00a47802 */ /* 0x000fe40000000f00 */
[----:B------:R-:W-:Y:S02]  /*6740*/  MOV R106, 0xffffffff ;  /* 0xffffffff006a7802 */ /* 0x000fe40000000f00 */
[----:B------:R-:W-:-:S02]  /*6750*/  MOV R62, 0x6770 ;  /* 0x00006770003e7802 */ /* 0x000fc40000000f00 */
[----:B-1----:R-:W-:Y:S05]  /*6760*/  CALL.REL.NOINC `($__internal_52_$__cuda_sm70_shflsync_idx_p) ;  /* 0x000000d000007944 */ /* 0x002fea0003c00000 */
[----:B0-----:R-:W-:Y:S01]  /*6770*/  HFMA2.MMA R111, -RZ, RZ, 0, 0 ;  /* 0x00000000ff6f7435 */ /* 0x001fe200000001ff */
[----:B-1----:R-:W-:-:S02]  /*6780*/  MOV R108, R106 ;  /* 0x0000006a006c7202 */ /* 0x002fc40000000f00 */
[----:B------:R-:W-:Y:S02]  /*6790*/  MOV R109, R61 ;  /* 0x0000003d006d7202 */ /* 0x000fe40000000f00 */
[----:B------:R-:W-:Y:S02]  /*67a0*/  MOV R164, 0x1f ;  /* 0x0000001f00a47802 */ /* 0x000fe40000000f00 */
[----:B------:R-:W-:Y:S02]  /*67b0*/  MOV R106, 0xffffffff ;  /* 0xffffffff006a7802 */ /* 0x000fe40000000f00 */
[----:B------:R-:W-:Y:S02]  /*67c0*/  MOV R62, 0x67e0 ;  /* 0x000067e0003e7802 */ /* 0x000fe40000000f00 */
[----:B------:R-:W-:Y:S05]  /*67d0*/  CALL.REL.NOINC `($__internal_52_$__cuda_sm70_shflsync_idx_p) ;  /* 0x0000006000007944 */ /* 0x000fea0003c00000 */
[----:B01----:R-:W-:Y:S01]  /*67e0*/  MOV R109, R106 ;  /* 0x0000006a006d7202 */ /* 0x003fe20000000f00 */
[----:B------:R-:W-:Y:S05]  /*67f0*/  BRA `(.L_x_1310) ;  /* 0xffffd21000007947 */ /* 0x000fea000383ffff */
        .weak           $__internal_51_$__cuda_sm70_shflsync_down
        .type           $__internal_51_$__cuda_sm70_shflsync_down,@function
        .size           $__internal_51_$__cuda_sm70_shflsync_down,($__internal_52_$__cuda_sm70_shflsync_idx_p - $__internal_51_$__cuda_sm70_shflsync_down)
$__internal_51_$__cuda_sm70_shflsync_down:
[----:B------:R-:W-:Y:S01]  /*6800*/  HFMA2.MMA R63, -RZ, RZ, 0, 0 ;  /* 0x00000000ff3f7435 */ /* 0x000fe200000001ff */
[----:B------:R-:W-:Y:S04]  /*6810*/  WARPSYNC R110 ;  /* 0x0000006e00007348 */ /* 0x000fe80003800000 */
[----:B------:R0:W1:Y:S01]  /*6820*/  SHFL.DOWN PT, R110, R164, R159, R109 ;  /* 0x0800009fa46e7389 */ /* 0x00006200000e006d */
[----:B------:R-:W-:Y:S05]  /*6830*/  RET.REL.NODEC R62 `(_Z25selective_scan_bwd_kernelI32Selective_Scan_bwd_kernel_traitsILi128ELi16ELb1ELb0ELb0ELb0ELb1EffEEv12SSMParamsBwd) ;  /* 0xffff97c03e007950 */ /* 0x000fea0003c3ffff */
        .weak           $__internal_52_$__cuda_sm70_shflsync_idx_p
        .type           $__internal_52_$__cuda_sm70_shflsync_idx_p,@function
        .size           $__internal_52_$__cuda_sm70_shflsync_idx_p,($__internal_53_$__cuda_sm70_shflsync_up - $__internal_52_$__cuda_sm70_shflsync_idx_p)
$__internal_52_$__cuda_sm70_shflsync_idx_p:
[----:B------:R-:W-:Y:S01]  /*6840*/  MOV R63, 0x0 ;  /* 0x00000000003f7802 */ /* 0x000fe20000000f00 */
[----:B------:R-:W-:Y:S04]  /*6850*/  WARPSYNC R106 ;  /* 0x0000006a00007348 */ /* 0x000fe80003800000 */
[----:B------:R0:W1:Y:S01]  /*6860*/  SHFL.IDX PT, R106, R109, R111, R164 ;  /* 0x0000006f6d6a7389 */ /* 0x00006200000e00a4 */
[----:B------:R-:W-:Y:S05]  /*6870*/  RET.REL.NODEC R62 `(_Z25selective_scan_bwd_kernelI32Selective_Scan_bwd_kernel_traitsILi128ELi16ELb1ELb0ELb0ELb0ELb1EffEEv12SSMParamsBwd) ;  /* 0xffff97803e007950 */ /* 0x000fea0003c3ffff */
        .weak           $__internal_53_$__cuda_sm70_shflsync_up
        .type           $__internal_53_$__cuda_sm70_shflsync_up,@function
        .size           $__internal_53_$__cuda_sm70_shflsync_up,(.L_x_8869 - $__internal_53_$__cuda_sm70_shflsync_up)
$__internal_53_$__cuda_sm70_shflsync_up:
[----:B------:R-:W-:Y:S01]  /*6880*/  HFMA2.MMA R63, -RZ, RZ, 0, 0 ;  /* 0x00000000ff3f7435 */ /* 0x000fe200000001ff */
[----:B------:R-:W-:Y:S04]  /*6890*/  WARPSYNC R152 ;  /* 0x0000009800007348 */ /* 0x000fe80003800000 */
[----:B------:R0:W1:Y:S01]  /*68a0*/  SHFL.UP PT, R149, R151, R150, R149 ;  /* 0x0400009697957389 */ /* 0x00006200000e0095 */
[----:B------:R-:W-:Y:S05]  /*68b0*/  RET.REL.NODEC R62 `(_Z25selective_scan_bwd_kernelI32Selective_Scan_bwd_kernel_traitsILi128ELi16ELb1ELb0ELb0ELb0ELb1EffEEv12SSMParamsBwd) ;  /* 0xffff97403e007950 */ /* 0x000fea0003c3ffff */
.L_x_1311:
        /* <DEDUP_REMOVED lines=12> */
.L_x_8869:


//--------------------- .text._Z25selective_scan_bwd_kernelI32Selective_Scan_bwd_kernel_traitsILi128ELi16ELb1ELb0ELb0ELb1ELb0EffEEv12SSMParamsBwd --------------------------
	.section	.text._Z25selective_scan_bwd_kernelI32Selective_Scan_bwd_kernel_traitsILi128ELi16ELb1ELb0ELb0ELb1ELb0EffEEv12SSMParamsBwd,"ax",@progbits
	.sectioninfo	@"SHI_REGISTERS=168"
	.align	128
        .global         _Z25selective_scan_bwd_kernelI32Selective_Scan_bwd_kernel_traitsILi128ELi16ELb1ELb0ELb0ELb1ELb0EffEEv12SSMParamsBwd
        .type           _Z25selective_scan_bwd_kernelI32Selective_Scan_bwd_kernel_traitsILi128ELi16ELb1ELb0ELb0ELb1ELb0EffEEv12SSMParamsBwd,@function
        .size           _Z25selective_scan_bwd_kernelI32Selective_Scan_bwd_kernel_traitsILi128ELi16ELb1ELb0ELb0ELb1ELb0EffEEv12SSMParamsBwd,(.L_x_8872 - _Z25selective_scan_bwd_kernelI32Selective_Scan_bwd_kernel_traitsILi128ELi16ELb1ELb0ELb0ELb1ELb0EffEEv12SSMParamsBwd)
        .other          _Z25selective_scan_bwd_kernelI32Selective_Scan_bwd_kernel_traitsILi128ELi16ELb1ELb0ELb0ELb1ELb0EffEEv12SSMParamsBwd,@"STO_CUDA_ENTRY STV_DEFAULT"
_Z25selective_scan_bwd_kernelI32Selective_Scan_bwd_kernel_traitsILi128ELi16ELb1ELb0ELb0ELb1ELb0EffEEv12SSMParamsBwd:
.text._Z25selective_scan_bwd_kernelI32Selective_Scan_bwd_kernel_traitsILi128ELi16ELb1ELb0ELb0ELb1ELb0EffEEv12SSMParamsBwd:
        /* <DEDUP_REMOVED lines=34> */
[----:B------:R-:W-:Y:S01]  /*0220*/  UIMAD.WIDE.U32 UR14, UR33, UR8, URZ ;  /* 0x00000008210e72a5 */ /* 0x000fe2000f8e003f */
[----:B------:R-:W-:Y:S01]  /*0230*/  MOV R109, RZ ;  /* 0x000000ff006d7202 */ /* 0x000fe20000000f00 */
        /* <DEDUP_REMOVED lines=34> */
[----:B------:R-:W-:Y:S02]  /*0460*/  USHF.R.S32.HI UR23, URZ, 0x1f, UR22 ;  /* 0x0000001f3f177899 */ /* 0x000fe40008011416 */
[----:B------:R-:W-:Y:S02]  /*0470*/  UIADD3 UR24, UP1, UR22, UR16, URZ ;  /* 0x0000001016187290 */ /* 0x000fe4000ff3e03f */
[----:B------:R-:W-:-:S02]  /*0480*/  UIADD3 UR20, UP2, UR22, UR20, URZ ;  /* 0x0000001416147290 */ /* 0x000fc4000ff5e03f */
[----:B------:R-:W-:Y:S02]  /*0490*/  UIADD3 UR5, UR5, UR27, URZ ;  /* 0x0000001b05057290 */ /* 0x000fe4000fffe03f */
[----:B------:R-:W-:Y:S02]  /*04a0*/  ULDC.64 UR14, c[0x0][0x240] ;  /* 0x00009000000e7ab9 */ /* 0x000fe40000000a00 */
[----:B------:R-:W-:Y:S02]  /*04b0*/  UIADD3.X UR25, UR23, UR17, UR25, UP1, !UPT ;  /* 0x0000001117197290 */ /* 0x000fe40008ffe419 */
[----:B------:R-:W-:Y:S02]  /*04c0*/  UIADD3.X UR17, UR23, UR21, UR26, UP2, !UPT ;  /* 0x0000001517117290 */ /* 0x000fe400097fe41a */
[----:B------:R-:W-:Y:S02]  /*04d0*/  ULEA UR21, UP1, UR24, UR14, 0x2 ;  /* 0x0000000e18157291 */ /* 0x000fe4000f82103f */
[----:B------:R-:W-:-:S02]  /*04e0*/  UIMAD.WIDE.U32 UR18, UR12, UR18, UR4 ;  /* 0x000000120c1272a5 */ /* 0x000fc4000f8e0004 */
[----:B------:R-:W-:Y:S02]  /*04f0*/  ULEA.HI.X UR24, UR24, UR15, UR25, 0x2, UP1 ;  /* 0x0000000f18187291 */ /* 0x000fe400088f1419 */
[----:B------:R-:W-:Y:S02]  /*0500*/  UIADD3 UR22, UP1, UR22, UR18, URZ ;  /* 0x0000001216167290 */ /* 0x000fe4000ff3e03f */
[----:B------:R-:W-:Y:S02]  /*0510*/  ULDC.64 UR14, c[0x0][0x308] ;  /* 0x0000c200000e7ab9 */ /* 0x000fe40000000a00 */
[----:B------:R-:W-:Y:S02]  /*0520*/  ULDC.64 UR10, c[0x0][0x248] ;  /* 0x00009200000a7ab9 */ /* 0x000fe40000000a00 */
[----:B------:R-:W-:Y:S02]  /*0530*/  UIADD3.X UR19, UR23, UR19, UR28, UP1, !UPT ;  /* 0x0000001317137290 */ /* 0x000fe40008ffe41c */
[----:B------:R-:W-:-:S02]  /*0540*/  ULEA UR18, UP1, UR22, UR14, 0x2 ;  /* 0x0000000e16127291 */ /* 0x000fc4000f82103f */
[----:B------:R-:W-:Y:S02]  /*0550*/  ULEA UR16, UP2, UR20, UR10, 0x2 ;  /* 0x0000000a14107291 */ /* 0x000fe4000f84103f */
[----:B------:R-:W-:Y:S02]  /*0560*/  ULEA.HI.X UR22, UR22, UR15, UR19, 0x2, UP1 ;  /* 0x0000000f16167291 */ /* 0x000fe400088f1413 */
[----:B------:R-:W-:Y:S02]  /*0570*/  ULDC UR10, c[0x0][0x164] ;  /* 0x00005900000a7ab9 */ /* 0x000fe40000000800 */
        /* <DEDUP_REMOVED lines=24> */
[----:B------:R-:W-:-:S02]  /*0700*/  ULDC UR19, c[0x0][0x174] ;  /* 0x00005d0000137ab9 */ /* 0x000fc40000000800 */
[----:B------:R-:W-:Y:S02]  /*0710*/  UMOV UR20, UR24 ;  /* 0x0000001800147c82 */ /* 0x000fe40008000000 */
[----:B------:R-:W-:Y:S01]  /*0720*/  UMOV UR18, UR22 ;  /* 0x0000001600127c82 */ /* 0x000fe20008000000 */
[----:B---3--:R-:W-:Y:S02]  /*0730*/  SHF.R.S32.HI R0, RZ, 0x1f, R107 ;  /* 0x0000001fff007819 */ /* 0x008fe4000001146b */
[----:B------:R-:W-:Y:S02]  /*0740*/  SHF.L.U32 R104, R107, 0x2, RZ ;  /* 0x000000026b687819 */ /* 0x000fe400000006ff */
[----:B------:R-:W-:Y:S02]  /*0750*/  LEA.HI R0, R0, R107, RZ, 0x5 ;  /* 0x0000006b00007211 */ /* 0x000fe400078f28ff */
[----:B------:R-:W-:Y:S02]  /*0760*/  LOP3.LUT R104, R104, 0xffffff80, RZ, 0xc0, !PT ;  /* 0xffffff8068687812 */ /* 0x000fe400078ec0ff */
[----:B----4-:R-:W-:-:S02]  /*0770*/  SHF.R.S32.HI R103, RZ, 0x5, R0 ;  /* 0x00000005ff677819 */ /* 0x010fc40000011400 */
.L_x_1362:
[----:B------:R-:W-:Y:S01]  /*0780*/  BAR.SYNC.DEFER_BLOCKING 0x0 ;  /* 0x0000000000007b1d */ /* 0x000fe20000010000 */
[----:B0-----:R-:W-:-:S02]  /*0790*/  MOV R2, UR21 ;  /* 0x0000001500027c02 */ /* 0x001fc40008000f00 */
[----:B------:R-:W-:Y:S02]  /*07a0*/  MOV R3, UR20 ;  /* 0x0000001400037c02 */ /* 0x000fe40008000f00 */
[----:B------:R-:W-:-:S05]  /*07b0*/  LOP3.LUT R7, R104, 0x1f, R107, 0xf8, !PT ;  /* 0x0000001f68077812 */ /* 0x000fca00078ef86b */
[----:B------:R-:W-:-:S05]  /*07c0*/  IMAD.WIDE R2, R7, 0x10, R2 ;  /* 0x0000001007027825 */ /* 0x000fca00078e0202 */
[----:B------:R-:W3:Y:S04]  /*07d0*/  LDG.E.128 R8, [R2.64] ;  /* 0x0000001e02087981 */ /* 0x000ee8000c1e1d00 */
[----:B------:R-:W4:Y:S04]  /*07e0*/  LDG.E.128 R12, [R2.64+0x200] ;  /* 0x0002001e020c7981 */ /* 0x000f28000c1e1d00 */
[----:B------:R-:W5:Y:S04]  /*07f0*/  LDG.E.128 R16, [R2.64+0x400] ;  /* 0x0004001e02107981 */ /* 0x000f68000c1e1d00 */
[----:B--2---:R-:W2:Y:S01]  /*0800*/  LDG.E.128 R20, [R2.64+0x600] ;  /* 0x0006001e02147981 */ /* 0x004ea2000c1e1d00 */
[----:B------:R-:W-:Y:S01]  /*0810*/  IADD3 R102, R104, R105, RZ ;  /* 0x0000006968667210 */ /* 0x000fe20007ffe0ff */
[----:B------:R-:W-:-:S04]  /*0820*/  HFMA2.MMA R4, -RZ, RZ, 0, 9.5367431640625e-07 ;  /* 0x00000010ff047435 */ /* 0x000fc800000001ff */
[----:B------:R-:W-:-:S06]  /*0830*/  IMAD R100, R105, 0x3, R102 ;  /* 0x0000000369647824 */ /* 0x000fcc00078e0266 */
[----:B------:R-:W-:Y:S01]  /*0840*/  IMAD.WIDE R4, R7, R4, UR16 ;  /* 0x0000001007047e25 */ /* 0x000fe2000f8e0204 */
[----:B---3--:R-:W-:Y:S04]  /*0850*/  STS.128 [R102.X16], R8 ;  /* 0x0000000866007388 */ /* 0x008fe8000000cc00 */
[----:B----4-:R-:W-:Y:S04]  /*0860*/  STS.128 [R102.X16+0x200], R12 ;  /* 0x0002000c66007388 */ /* 0x010fe8000000cc00 */
[----:B-----5:R0:W-:Y:S04]  /*0870*/  STS.128 [R102.X16+0x400], R16 ;  /* 0x0004001066007388 */ /* 0x0201e8000000cc00 */
[----:B--2---:R2:W-:Y:S01]  /*0880*/  STS.128 [R102.X16+0x600], R20 ;  /* 0x0006001466007388 */ /* 0x0045e2000000cc00 */
[----:B------:R-:W-:-:S06]  /*0890*/  NOP ;  /* 0x0000000000007918 */ /* 0x000fcc0000000000 */
[----:B------:R-:W-:Y:S04]  /*08a0*/  LDS.128 R52, [R100.X16] ;  /* 0x0000000064347984 */ /* 0x000fe8000000cc00 */
[----:B------:R-:W-:Y:S04]  /*08b0*/  LDS.128 R48, [R100.X16+0x10] ;  /* 0x0000100064307984 */ /* 0x000fe8000000cc00 */
[----:B------:R-:W-:Y:S04]  /*08c0*/  LDS.128 R44, [R100.X16+0x20] ;  /* 0x00002000642c7984 */ /* 0x000fe8000000cc00 */
[----:B------:R-:W-:Y:S04]  /*08d0*/  LDS.128 R40, [R100.X16+0x30] ;  /* 0x0000300064287984 */ /* 0x000fe8000000cc00 */
[----:B------:R-:W-:Y:S06]  /*08e0*/  BAR.SYNC.DEFER_BLOCKING 0x0 ;  /* 0x0000000000007b1d */ /* 0x000fec0000010000 */
[----:B0-----:R-:W3:Y:S04]  /*08f0*/  LDG.E.128 R16, [R4.64] ;  /* 0x0000001e04107981 */ /* 0x001ee8000c1e1d00 */
[----:B--2---:R-:W2:Y:S04]  /*0900*/  LDG.E.128 R20, [R4.64+0x200] ;  /* 0x0002001e04147981 */ /* 0x004ea8000c1e1d00 */
[----:B------:R-:W4:Y:S04]  /*0910*/  LDG.E.128 R24, [R4.64+0x400] ;  /* 0x0004001e04187981 */ /* 0x000f28000c1e1d00 */
[----:B------:R-:W5:Y:S01]  /*0920*/  LDG.E.128 R28, [R4.64+0x600] ;  /* 0x0006001e041c7981 */ /* 0x000f62000c1e1d00 */
[----:B------:R-:W-:-:S02]  /*0930*/  MOV R2, UR7 ;  /* 0x0000000700027c02 */ /* 0x000fc40008000f00 */
[----:B------:R-:W-:-:S05]  /*0940*/  MOV R3, UR18 ;  /* 0x0000001200037c02 */ /* 0x000fca0008000f00 */
[----:B------:R-:W-:Y:S01]  /*0950*/  IMAD.WIDE R2, R7, 0x10, R2 ;  /* 0x0000001007027825 */ /* 0x000fe200078e0202 */
[----:B---3--:R0:W-:Y:S04]  /*0960*/  STS.128 [R102.X16], R16 ;  /* 0x0000001066007388 */ /* 0x0081e8000000cc00 */
[----:B--2---:R2:W-:Y:S04]  /*0970*/  STS.128 [R102.X16+0x200], R20 ;  /* 0x0002001466007388 */ /* 0x0045e8000000cc00 */
[----:B----4-:R-:W-:Y:S04]  /*0980*/  STS.128 [R102.X16+0x400], R24 ;  /* 0x0004001866007388 */ /* 0x010fe8000000cc00 */
[----:B-----5:R-:W-:Y:S01]  /*0990*/  STS.128 [R102.X16+0x600], R28 ;  /* 0x0006001c66007388 */ /* 0x020fe2000000cc00 */
[----:B------:R-:W-:-:S06]  /*09a0*/  NOP ;  /* 0x0000000000007918 */ /* 0x000fcc0000000000 */
[----:B------:R-:W-:Y:S04]  /*09b0*/  LDS.128 R56, [R100.X16+0x10] ;  /* 0x0000100064387984 */ /* 0x000fe8000000cc00 */
[----:B------:R-:W-:Y:S04]  /*09c0*/  LDS.128 R8, [R100.X16+0x20] ;  /* 0x0000200064087984 */ /* 0x000fe8000000cc00 */
[----:B------:R-:W-:Y:S04]  /*09d0*/  LDS.128 R4, [R100.X16+0x30] ;  /* 0x0000300064047984 */ /* 0x000fe8000000cc00 */
[----:B------:R-:W3:Y:S04]  /*09e0*/  LDS.128 R12, [R100.X16] ;  /* 0x00000000640c7984 */ /* 0x000ee8000000cc00 */
[----:B------:R-:W-:Y:S06]  /*09f0*/  BAR.SYNC.DEFER_BLOCKING 0x0 ;  /* 0x0000000000007b1d */ /* 0x000fec0000010000 */
[----:B------:R-:W4:Y:S04]  /*0a00*/  LDG.E.128 R60, [R2.64] ;  /* 0x0000001e023c7981 */ /* 0x000f28000c1e1d00 */
[----:B0-----:R-:W5:Y:S04]  /*0a10*/  LDG.E.128 R16, [R2.64+0x200] ;  /* 0x0002001e02107981 */ /* 0x001f68000c1e1d00 */
[----:B--2---:R-:W2:Y:S04]  /*0a20*/  LDG.E.128 R20, [R2.64+0x400] ;  /* 0x0004001e02147981 */ /* 0x004ea8000c1e1d00 */
[----:B------:R-:W2:Y:S01]  /*0a30*/  LDG.E.128 R64, [R2.64+0x600] ;  /* 0x0006001e02407981 */ /* 0x000ea2000c1e1d00 */
[----:B---3--:R-:W-:Y:S01]  /*0a40*/  FADD.FTZ R97, R12, UR5 ;  /* 0x000000050c617e21 */ /* 0x008fe20008010000 */
[----:B------:R-:W-:Y:S01]  /*0a50*/  MOV R0, c[0x0][0x16c] ;  /* 0x00005b0000007a02 */ /* 0x000fe20000000f00 */
[----:B------:R-:W-:Y:S01]  /*0a60*/  FADD.FTZ R101, R56, UR5 ;  /* 0x0000000538657e21 */ /* 0x000fe20008010000 */
[----:B------:R-:W-:Y:S01]  /*0a70*/  BSSY B0, `(.L_x_1313) ;  /* 0x0000036000007945 */ /* 0x000fe20003800000 */
[----:B------:R-:W-:Y:S01]  /*0a80*/  FADD.FTZ R98, R57, UR5 ;  /* 0x0000000539627e21 */ /* 0x000fe20008010000 */
[----:B------:R-:W-:Y:S01]  /*0a90*/  FSETP.GTU.FTZ.AND P2, PT, R97, 20, PT ;  /* 0x41a000006100780b */ /* 0x000fe20003f5c000 */
[----:B------:R-:W-:Y:S01]  /*0aa0*/  FADD.FTZ R99, R58, UR5 ;  /* 0x000000053a637e21 */ /* 0x000fe20008010000 */
[----:B------:R-:W-:Y:S01]  /*0ab0*/  ISETP.GE.AND P5, PT, R0, 0x1, PT ;  /* 0x000000010000780c */ /* 0x000fe20003fa6270 */
[----:B------:R-:W-:Y:S01]  /*0ac0*/  FADD.FTZ R96, R59, UR5 ;  /* 0x000000053b607e21 */ /* 0x000fe20008010000 */
[----:B------:R-:W-:Y:S01]  /*0ad0*/  FSETP.GTU.FTZ.AND P0, PT, R101, 20, PT ;  /* 0x41a000006500780b */ /* 0x000fe20003f1c000 */
[----:B------:R-:W-:Y:S01]  /*0ae0*/  FADD.FTZ R94, R13, UR5 ;  /* 0x000000050d5e7e21 */ /* 0x000fe20008010000 */
[----:B------:R-:W-:Y:S01]  /*0af0*/  FSETP.GTU.FTZ.AND P6, PT, R98, 20, PT ;  /* 0x41a000006200780b */ /* 0x000fe20003fdc000 */
[----:B------:R-:W-:Y:S01]  /*0b00*/  FADD.FTZ R95, R14, UR5 ;  /* 0x000000050e5f7e21 */ /* 0x000fe20008010000 */
[----:B------:R-:W-:-:S02]  /*0b10*/  FSETP.GTU.FTZ.AND P4, PT, R99, 20, PT ;  /* 0x41a000006300780b */ /* 0x000fc40003f9c000 */
[----:B------:R-:W-:Y:S02]  /*0b20*/  FSETP.GTU.FTZ.AND P3, PT, R96, 20, PT ;  /* 0x41a000006000780b */ /* 0x000fe40003f7c000 */
[----:B------:R-:W-:Y:S01]  /*0b30*/  FSETP.GTU.FTZ.AND P1, PT, R94, 20, PT ;  /* 0x41a000005e00780b */ /* 0x000fe20003f3c000 */
[----:B----4-:R0:W-:Y:S04]  /*0b40*/  STS.128 [R102.X16], R60 ;  /* 0x0000003c66007388 */ /* 0x0101e8000000cc00 */
[----:B-----5:R0:W-:Y:S04]  /*0b50*/  STS.128 [R102.X16+0x200], R16 ;  /* 0x0002001066007388 */ /* 0x0201e8000000cc00 */
[----:B--2---:R0:W-:Y:S04]  /*0b60*/  STS.128 [R102.X16+0x400], R20 ;  /* 0x0004001466007388 */ /* 0x0041e8000000cc00 */
[----:B------:R0:W-:Y:S01]  /*0b70*/  STS.128 [R102.X16+0x600], R64 ;  /* 0x0006004066007388 */ /* 0x0001e2000000cc00 */
[----:B------:R-:W-:-:S06]  /*0b80*/  NOP ;  /* 0x0000000000007918 */ /* 0x000fcc0000000000 */
[----:B------:R0:W2:Y:S04]  /*0b90*/  LDS.128 R36, [R100.X16+0x10] ;  /* 0x0000100064247984 */ /* 0x0000a8000000cc00 */
[----:B------:R0:W3:Y:S04]  /*0ba0*/  LDS.128 R32, [R100.X16+0x20] ;  /* 0x0000200064207984 */ /* 0x0000e8000000cc00 */
[----:B------:R0:W4:Y:S04]  /*0bb0*/  LDS.128 R28, [R100.X16+0x30] ;  /* 0x00003000641c7984 */ /* 0x000128000000cc00 */
[----:B------:R0:W1:Y:S01]  /*0bc0*/  LDS.128 R24, [R100.X16] ;  /* 0x0000000064187984 */ /* 0x000062000000cc00 */
[----:B------:R-:W-:Y:S05]  /*0bd0*/  @P2 BRA `(.L_x_1314) ;  /* 0x000001f000002947 */ /* 0x000fea0003800000 */
[----:B------:R-:W-:Y:S01]  /*0be0*/  FMUL.FTZ R97, R97, 1.4426950216293334961 ;  /* 0x3fb8aa3b61617820 */ /* 0x000fe20000410000 */
[----:B------:R-:W-:-:S02]  /*0bf0*/  MOV R12, 0x3e800000 ;  /* 0x3e800000000c7802 */ /* 0x000fc40000000f00 */
[----:B------:R-:W-:Y:S01]  /*0c00*/  MOV R13, 0x3d39bf78 ;  /* 0x3d39bf78000d7802 */ /* 0x000fe20000000f00 */
[----:B0-----:R-:W0:Y:S02]  /*0c10*/  MUFU.EX2 R17, R97 ;  /* 0x0000006100117308 */ /* 0x001e240000000800 */
        /* <DEDUP_REMOVED lines=27> */
.L_x_1314:
[----:B------:R-:W-:Y:S05]  /*0dd0*/  BSYNC B0 ;  /* 0x0000000000007941 */ /* 0x000fea0003800000 */
.L_x_1313:
[----:B------:R-:W-:Y:S01]  /*0de0*/  BSSY B0, `(.L_x_1315) ;  /* 0x0000023000007945 */ /* 0x000fe20003800000 */
[----:B------:R-:W-:Y:S01]  /*0df0*/  FSETP.GTU.FTZ.AND P2, PT, R95, 20, PT ;  /* 0x41a000005f00780b */ /* 0x000fe20003f5c000 */
[----:B------:R-:W-:Y:S01]  /*0e00*/  FADD.FTZ R92, R15, UR5 ;  /* 0x000000050f5c7e21 */ /* 0x000fe20008010000 */
[----:B------:R-:W-:Y:S06]  /*0e10*/  @P1 BRA `(.L_x_1316) ;  /* 0x000001f000001947 */ /* 0x000fec0003800000 */
[----:B------:R-:W-:Y:S01]  /*0e20*/  FMUL.FTZ R94, R94, 1.4426950216293334961 ;  /* 0x3fb8aa3b5e5e7820 */ /* 0x000fe20000410000 */
[----:B------:R-:W-:Y:S01]  /*0e30*/  HFMA2.MMA R12, -RZ, RZ, 1.625, 0 ;  /* 0x3e800000ff0c7435 */ /* 0x000fe200000001ff */
[----:B------:R-:W-:Y:S02]  /*0e40*/  MOV R15, 0x3d39bf78 ;  /* 0x3d39bf78000f7802 */ /* 0x000fe40000000f00 */
[----:B------:R-:W5:Y:S02]  /*0e50*/  MUFU.EX2 R13, R94 ;  /* 0x0000005e000d7308 */ /* 0x000f640000000800 */
[C---:B-----5:R-:W-:Y:S01]  /*0e60*/  FADD.FTZ.RZ R0, R13.reuse, 1 ;  /* 0x3f8000000d007421 */ /* 0x060fe2000001c000 */
[----:B------:R-:W-:-:S04]  /*0e70*/  ISETP.GE.U32.AND P1, PT, R13, 0x7f800000, PT ;  /* 0x7f8000000d00780c */ /* 0x000fc80003f26070 */
[----:B------:R-:W-:-:S04]  /*0e80*/  IADD3 R0, R0, -0x3f400000, RZ ;  /* 0xc0c0000000007810 */ /* 0x000fc80007ffe0ff */
[----:B------:R-:W-:-:S04]  /*0e90*/  LOP3.LUT R0, R0, 0xff800000, RZ, 0xc0, !PT ;  /* 0xff80000000007812 */ /* 0x000fc800078ec0ff */
[----:B------:R-:W-:Y:S02]  /*0ea0*/  IADD3 R3, -R0, 0x40800000, RZ ;  /* 0x4080000000037810 */ /* 0x000fe40007ffe1ff */
[----:B------:R-:W-:Y:S02]  /*0eb0*/  IADD3 R2, R13, -R0, RZ ;  /* 0x800000000d027210 */ /* 0x000fe40007ffe0ff */
[----:B------:R-:W5:Y:S01]  /*0ec0*/  I2F R0, R0 ;  /* 0x0000000000007306 */ /* 0x000f620000201400 */
[----:B------:R-:W-:-:S04]  /*0ed0*/  FFMA.FTZ R3, R3, R12, -1 ;  /* 0xbf80000003037423 */ /* 0x000fc8000001000c */
[----:B------:R-:W-:-:S04]  /*0ee0*/  FADD.FTZ R2, R2, R3 ;  /* 0x0000000302027221 */ /* 0x000fc80000010000 */
[----:B------:R-:W-:-:S04]  /*0ef0*/  FFMA.FTZ R3, R2, -R15, 0.10546888411045074463 ;  /* 0x3dd8001202037423 */ /* 0x000fc8000001080f */
[----:B------:R-:W-:Y:S02]  /*0f00*/  FFMA.FTZ R3, R2, R3, -0.13229703903198242188 ;  /* 0xbe0778e002037423 */ /* 0x000fe40000010003 */
[----:B-----5:R-:W-:Y:S02]  /*0f10*/  FMUL.FTZ R94, R0, 1.1920928955078125e-07 ;  /* 0x34000000005e7820 */ /* 0x020fe40000410000 */
        /* <DEDUP_REMOVED lines=15> */
.L_x_1316:
[----:B------:R-:W-:Y:S05]  /*1010*/  BSYNC B0 ;  /* 0x0000000000007941 */ /* 0x000fea0003800000 */
.L_x_1315:
        /* <DEDUP_REMOVED lines=35> */
.L_x_1318:
[----:B------:R-:W-:Y:S05]  /*1250*/  BSYNC B0 ;  /* 0x0000000000007941 */ /* 0x000fea0003800000 */
.L_x_1317:
[----:B------:R-:W-:Y:S01]  /*1260*/  BSSY B0, `(.L_x_1319) ;  /* 0x0000023000007945 */ /* 0x000fe20003800000 */
[----:B------:R-:W-:Y:S01]  /*1270*/  FSETP.GTU.FTZ.AND P2, PT, R93, 20, PT ;  /* 0x41a000005d00780b */ /* 0x000fe20003f5c000 */
[----:B0-----:R-:W-:Y:S01]  /*1280*/  FADD.FTZ R23, R9, UR5 ;  /* 0x0000000509177e21 */ /* 0x001fe20008010000 */
        /* <DEDUP_REMOVED lines=32> */
.L_x_1320:
[----:B------:R-:W-:Y:S05]  /*1490*/  BSYNC B0 ;  /* 0x0000000000007941 */ /* 0x000fea0003800000 */
.L_x_1319:
        /* <DEDUP_REMOVED lines=35> */
.L_x_1322:
[----:B------:R-:W-:Y:S05]  /*16d0*/  BSYNC B0 ;  /* 0x0000000000007941 */ /* 0x000fea0003800000 */
.L_x_1321:
[----:B------:R-:W-:Y:S01]  /*16e0*/  BSSY B0, `(.L_x_1323) ;  /* 0x0000028000007945 */ /* 0x000fe20003800000 */
[----:B------:R-:W-:Y:S01]  /*16f0*/  FADD.FTZ R20, R4, UR5 ;  /* 0x0000000504147e21 */ /* 0x000fe20008010000 */
[----:B------:R-:W-:Y:S01]  /*1700*/  FSETP.GTU.FTZ.AND P0, PT, R22, 20, PT ;  /* 0x41a000001600780b */ /* 0x000fe20003f1c000 */
[----:B------:R-:W-:Y:S02]  /*1710*/  FADD.FTZ R21, R11, UR5 ;  /* 0x000000050b157e21 */ /* 0x000fe40008010000 */
[----:B------:R-:W-:Y:S02]  /*1720*/  FADD.FTZ R19, R5, UR5 ;  /* 0x0000000505137e21 */ /* 0x000fe40008010000 */
[----:B------:R-:W-:Y:S02]  /*1730*/  FADD.FTZ R18, R6, UR5 ;  /* 0x0000000506127e21 */ /* 0x000fe40008010000 */
[----:B------:R-:W-:Y:S02]  /*1740*/  FADD.FTZ R17, R7, UR5 ;  /* 0x0000000507117e21 */ /* 0x000fe40008010000 */
[----:B-1----:R-:W-:Y:S01]  /*1750*/  FFMA.FTZ R4, R52, R24, R111 ;  /* 0x0000001834047223 */ /* 0x002fe2000001006f */
        /* <DEDUP_REMOVED lines=32> */
.L_x_1324:
[----:B------:R-:W-:Y:S05]  /*1960*/  BSYNC B0 ;  /* 0x0000000000007941 */ /* 0x000fea0003800000 */
.L_x_1323:
[----:B------:R-:W-:Y:S01]  /*1970*/  FFMA.FTZ R3, R53, R25, R4 ;  /* 0x0000001935037223 */ /* 0x000fe20000010004 */
[----:B------:R-:W-:Y:S01]  /*1980*/  BSSY B0, `(.L_x_1325) ;  /* 0x0000025000007945 */ /* 0x000fe20003800000 */
[----:B------:R-:W-:Y:S01]  /*1990*/  FSETP.GTU.FTZ.AND P6, PT, R21, 20, PT ;  /* 0x41a000001500780b */ /* 0x000fe20003fdc000 */
[----:B------:R-:W-:Y:S01]  /*19a0*/  CS2R R58, SRZ ;  /* 0x00000000003a7805 */ /* 0x000fe2000001ff00 */
[----:B------:R-:W-:Y:S01]  /*19b0*/  CS2R R56, SRZ ;  /* 0x0000000000387805 */ /* 0x000fe2000001ff00 */
[----:B------:R-:W-:Y:S01]  /*19c0*/  FFMA.FTZ R4, R54, R26, R3 ;  /* 0x0000001a36047223 */ /* 0x000fe20000010003 */
        /* <DEDUP_REMOVED lines=32> */
.L_x_1326:
[----:B------:R-:W-:Y:S05]  /*1bd0*/  BSYNC B0 ;  /* 0x0000000000007941 */ /* 0x000fea0003800000 */
.L_x_1325:
[----:B------:R-:W-:Y:S01]  /*1be0*/  FFMA.FTZ R3, R55, R27, R4 ;  /* 0x0000001b37037223 */ /* 0x000fe20000010004 */
[----:B------:R-:W-:Y:S01]  /*1bf0*/  BSSY B0, `(.L_x_1327) ;  /* 0x0000025000007945 */ /* 0x000fe20003800000 */
[----:B------:R-:W-:Y:S01]  /*1c00*/  FSETP.GTU.FTZ.AND P4, PT, R20, 20, PT ;  /* 0x41a000001400780b */ /* 0x000fe20003f9c000 */
[----:B------:R-:W-:Y:S01]  /*1c10*/  CS2R R62, SRZ ;  /* 0x00000000003e7805 */ /* 0x000fe2000001ff00 */
[----:B------:R-:W-:Y:S01]  /*1c20*/  CS2R R60, SRZ ;  /* 0x00000000003c7805 */ /* 0x000fe2000001ff00 */
[----:B--2---:R-:W-:Y:S01]  /*1c30*/  FFMA.FTZ R4, R48, R36, R3 ;  /* 0x0000002430047223 */ /* 0x004fe20000010003 */
        /* <DEDUP_REMOVED lines=32> */
.L_x_1328:
[----:B------:R-:W-:Y:S05]  /*1e40*/  BSYNC B0 ;  /* 0x0000000000007941 */ /* 0x000fea0003800000 */
.L_x_1327:
        /* <DEDUP_REMOVED lines=38> */
.L_x_1330:
[----:B------:R-:W-:Y:S05]  /*20b0*/  BSYNC B0 ;  /* 0x0000000000007941 */ /* 0x000fea0003800000 */
.L_x_1329:
[----:B------:R-:W-:Y:S01]  /*20c0*/  FFMA.FTZ R3, R51, R39, R4 ;  /* 0x0000002733037223 */ /* 0x000fe20000010004 */
[----:B------:R-:W-:Y:S01]  /*20d0*/  BSSY B0, `(.L_x_1331) ;  /* 0x0000025000007945 */ /* 0x000fe20003800000 */
[----:B------:R-:W-:Y:S01]  /*20e0*/  FSETP.GTU.FTZ.AND P2, PT, R18, 20, PT ;  /* 0x41a000001200780b */ /* 0x000fe20003f5c000 */
[----:B------:R-:W-:Y:S01]  /*20f0*/  CS2R R70, SRZ ;  /* 0x0000000000467805 */ /* 0x000fe2000001ff00 */
[----:B------:R-:W-:Y:S01]  /*2100*/  CS2R R68, SRZ ;  /* 0x0000000000447805 */ /* 0x000fe2000001ff00 */
[----:B---3--:R-:W-:Y:S01]  /*2110*/  FFMA.FTZ R4, R44, R32, R3 ;  /* 0x000000202c047223 */ /* 0x008fe20000010003 */
        /* <DEDUP_REMOVED lines=32> */
.L_x_1332:
[----:B------:R-:W-:Y:S05]  /*2320*/  BSYNC B0 ;  /* 0x0000000000007941 */ /* 0x000fea0003800000 */
.L_x_1331:
        /* <DEDUP_REMOVED lines=40> */
.L_x_1334:
[----:B------:R-:W-:Y:S05]  /*25b0*/  BSYNC B0 ;  /* 0x0000000000007941 */ /* 0x000fea0003800000 */
.L_x_1333:
        /* <DEDUP_REMOVED lines=33> */
.L_x_1336:
[----:B------:R-:W-:Y:S05]  /*27d0*/  BSYNC B0 ;  /* 0x0000000000007941 */ /* 0x000fea0003800000 */
.L_x_1335:
        /* <DEDUP_REMOVED lines=33> */
.L_x_1338:
[----:B------:R-:W-:Y:S05]  /*29f0*/  BSYNC B0 ;  /* 0x0000000000007941 */ /* 0x000fea0003800000 */
.L_x_1337:
        /* <DEDUP_REMOVED lines=33> */
.L_x_1340:
[----:B------:R-:W-:Y:S05]  /*2c10*/  BSYNC B0 ;  /* 0x0000000000007941 */ /* 0x000fea0003800000 */
.L_x_1339:
        /* <DEDUP_REMOVED lines=33> */
.L_x_1342:
[----:B------:R-:W-:Y:S05]  /*2e30*/  BSYNC B0 ;  /* 0x0000000000007941 */ /* 0x000fea0003800000 */
.L_x_1341:
        /* <DEDUP_REMOVED lines=33> */
.L_x_1344:
[----:B------:R-:W-:Y:S05]  /*3050*/  BSYNC B0 ;  /* 0x0000000000007941 */ /* 0x000fea0003800000 */
.L_x_1343:
[----:B------:R-:W-:Y:S01]  /*3060*/  FFMA.FTZ R3, R47, R35, R0 ;  /* 0x000000232f037223 */ /* 0x000fe20000010000 */
[----:B------:R-:W-:Y:S01]  /*3070*/  BAR.SYNC.DEFER_BLOCKING 0x0 ;  /* 0x0000000000007b1d */ /* 0x000fe20000010000 */
[----:B------:R-:W-:Y:S02]  /*3080*/  FMUL.FTZ R76, R32, UR4 ;  /* 0x00000004204c7c20 */ /* 0x000fe40008410000 */
[----:B----4-:R-:W-:Y:S02]  /*3090*/  FFMA.FTZ R0, R40, R28, R3 ;  /* 0x0000001c28007223 */ /* 0x010fe40000010003 */
        /* <DEDUP_REMOVED lines=15> */
[----:B------:R-:W-:Y:S01]  /*3190*/  HFMA2.MMA R59, -RZ, RZ, 0, 0 ;  /* 0x00000000ff3b7435 */ /* 0x000fe200000001ff */
[----:B------:R-:W-:Y:S01]  /*31a0*/  FMUL.FTZ R16, R52, R97 ;  /* 0x0000006134107220 */ /* 0x000fe20000410000 */
        /* <DEDUP_REMOVED lines=16> */
.L_x_1361:
        /* <DEDUP_REMOVED lines=8> */
[----:B------:R-:W-:Y:S02]  /*3330*/  UIMAD.WIDE.U32 UR22, UR6, UR26, UR22 ;  /* 0x0000001a061672a5 */ /* 0x000fe4000f8e0016 */
[----:B------:R-:W-:Y:S02]  /*3340*/  UIMAD UR24, UR6, UR27, UR24 ;  /* 0x0000001b061872a4 */ /* 0x000fe4000f8e0218 */
[----:B------:R-:W-:-:S02]  /*3350*/  ULDC.64 UR28, c[0x0][0x1b8] ;  /* 0x00006e00001c7ab9 */ /* 0x000fc40000000a00 */
        /* <DEDUP_REMOVED lines=11> */
[----:B------:R-:W-:Y:S01]  /*3410*/  MOV R90, 0x100 ;  /* 0x00000100005a7802 */ /* 0x000fe20000000f00 */
[----:B------:R-:W-:Y:S01]  /*3420*/  UIMAD.WIDE.U32 UR22, UR12, UR26, URZ ;  /* 0x0000001a0c1672a5 */ /* 0x000fe2000f8e003f */
[----:B------:R-:W-:Y:S01]  /*3430*/  LOP3.LUT P0, RZ, R107, 0x1f, RZ, 0xc0, !PT ;  /* 0x0000001f6bff7812 */ /* 0x000fe2000780c0ff */
[----:B------:R-:W-:Y:S01]  /*3440*/  UIMAD UR36, UR12, UR27, UR24 ;  /* 0x0000001b0c2472a4 */ /* 0x000fe2000f8e0218 */
[----:B------:R-:W-:Y:S01]  /*3450*/  MOV R91, UR19 ;  /* 0x00000013005b7c02 */ /* 0x000fe20008000f00 */
[----:B------:R-:W-:Y:S01]  /*3460*/  UIMAD.WIDE.U32 UR26, UR12, UR28, URZ ;  /* 0x0000001c0c1a72a5 */ /* 0x000fe2000f8e003f */
[----:B------:R-:W-:Y:S01]  /*3470*/  MOV R106, c[0x0][0x16c] ;  /* 0x00005b00006a7a02 */ /* 0x000fe20000000f00 */
[----:B------:R-:W-:Y:S01]  /*3480*/  UIMAD UR38, UR12, UR29, UR25 ;  /* 0x0000001d0c2672a4 */ /* 0x000fe2000f8e0219 */
[----:B------:R-:W-:Y:S01]  /*3490*/  ISETP.LT.OR P0, PT, R91, 0x2, P0 ;  /* 0x000000025b00780c */ /* 0x000fe20000701670 */
[----:B------:R-:W-:-:S02]  /*34a0*/  UIADD3 UR23, UR23, UR36, URZ ;  /* 0x0000002417177290 */ /* 0x000fc4000fffe03f */
[----:B------:R-:W-:Y:S02]  /*34b0*/  UIADD3 UR35, UR19, -0x1, URZ ;  /* 0xffffffff13237890 */ /* 0x000fe4000fffe03f */
[----:B------:R-:W-:Y:S02]  /*34c0*/  ULDC.64 UR28, c[0x0][0x1a0] ;  /* 0x00006800001c7ab9 */ /* 0x000fe40000000a00 */
[----:B------:R-:W-:Y:S02]  /*34d0*/  ULDC.64 UR24, c[0x0][0x1c0] ;  /* 0x0000700000187ab9 */ /* 0x000fe40000000a00 */
[----:B------:R-:W-:Y:S02]  /*34e0*/  UIMAD UR37, UR32, UR28, URZ ;  /* 0x0000001c202572a4 */ /* 0x000fe4000f8e023f */
[----:B------:R-:W-:Y:S02]  /*34f0*/  UIMAD UR32, UR32, UR24, URZ ;  /* 0x00000018202072a4 */ /* 0x000fe4000f8e023f */
[----:B------:R-:W-:-:S02]  /*3500*/  UIMAD.WIDE.U32 UR22, UR6, UR28, UR22 ;  /* 0x0000001c061672a5 */ /* 0x000fc4000f8e0016 */
[----:B------:R-:W-:Y:S02]  /*3510*/  ULEA.HI UR28, UR35, UR35, URZ, 0x1 ;  /* 0x00000023231c7291 */ /* 0x000fe4000f8f083f */
[----:B------:R-:W-:Y:S02]  /*3520*/  UIADD3 UR27, UR27, UR38, URZ ;  /* 0x000000261b1b7290 */ /* 0x000fe4000fffe03f */
[----:B------:R-:W-:Y:S02]  /*3530*/  UIMAD UR38, UR6, UR25, UR32 ;  /* 0x00000019062672a4 */ /* 0x000fe4000f8e0220 */
[----:B------:R-:W-:Y:S02]  /*3540*/  ULOP3.LUT UR32, UR28, 0xfffffe, URZ, 0xc0, !UPT ;  /* 0x00fffffe1c207892 */ /* 0x000fe4000f8ec03f */
[----:B------:R-:W-:Y:S02]  /*3550*/  UIMAD UR37, UR6, UR29, UR37 ;  /* 0x0000001d062572a4 */ /* 0x000fe4000f8e0225 */
[----:B------:R-:W-:-:S02]  /*3560*/  UIMAD.WIDE.U32 UR24, UR6, UR24, UR26 ;  /* 0x00000018061872a5 */ /* 0x000fc4000f8e001a */
[----:B------:R-:W-:Y:S02]  /*3570*/  ULDC.64 UR28, c[0x0][0x230] ;  /* 0x00008c00001c7ab9 */ /* 0x000fe40000000a00 */
[----:B------:R-:W-:Y:S02]  /*3580*/  ULDC.64 UR26, c[0x0][0x228] ;  /* 0x00008a00001a7ab9 */ /* 0x000fe40000000a00 */
[----:B------:R-:W-:Y:S02]  /*3590*/  UIADD3 UR32, UR35, -UR32, URZ ;  /* 0x8000002023207290 */ /* 0x000fe4000fffe03f */
[----:B------:R-:W-:Y:S02]  /*35a0*/  UIADD3 UR35, UR23, UR37, URZ ;  /* 0x0000002517237290 */ /* 0x000fe4000fffe03f */
[----:B------:R-:W-:Y:S02]  /*35b0*/  ULEA UR26, UP0, UR22, UR26, 0x2 ;  /* 0x0000001a161a7291 */ /* 0x000fe4000f80103f */
[----:B------:R-:W-:Y:S01]  /*35c0*/  UIADD3 UR23, UR25, UR38, URZ ;  /* 0x0000002619177290 */ /* 0x000fe2000fffe03f */
[----:B0-----:R-:W-:Y:S01]  /*35d0*/  MOV R89, UR32 ;  /* 0x0000002000597c02 */ /* 0x001fe20008000f00 */
[----:B------:R-:W-:-:S02]  /*35e0*/  ULEA UR28, UP1, UR24, UR28, 0x2 ;  /* 0x0000001c181c7291 */ /* 0x000fc4000f82103f */
        /* <DEDUP_REMOVED lines=12> */
[----:B------:R-:W-:Y:S02]  /*36b0*/  @!P0 IADD3 R89, R89, -0x2, RZ ;  /* 0xfffffffe59598810 */ /* 0x000fe40007ffe0ff */
[----:B--2---:R-:W-:-:S05]  /*36c0*/  MOV R116, UR36 ;  /* 0x0000002400747c02 */ /* 0x004fca0008000f00 */
[----:B------:R-:W-:-:S04]  /*36d0*/  FMUL.FTZ R116, R116, 1.4426950216293334961 ;  /* 0x3fb8aa3b74747820 */ /* 0x000fc80000410000 */
[----:B------:R-:W-:-:S06]  /*36e0*/  FMUL.FTZ R157, R116, R97 ;  /* 0x00000061749d7220 */ /* 0x000fcc0000410000 */
[----:B------:R-:W2:Y:S01]  /*36f0*/  MUFU.EX2 R157, R157 ;  /* 0x0000009d009d7308 */ /* 0x000ea20000000800 */
[----:B------:R-:W-:Y:S01]  /*3700*/  @!P0 IMAD R89, R89, R106, UR6 ;  /* 0x0000000659598e24 */ /* 0x000fe2000f8e026a */
[----:B------:R-:W-:Y:S01]  /*3710*/  SHF.L.U32 R106, R88, 0x2, RZ ;  /* 0x00000002586a7819 */ /* 0x000fe200000006ff */
[C---:B------:R-:W-:Y:S02]  /*3720*/  FMUL.FTZ R124, R116.reuse, R94 ;  /* 0x0000005e747c7220 */ /* 0x040fe40000410000 */
[C---:B------:R-:W-:Y:S02]  /*3730*/  FMUL.FTZ R133, R116.reuse, R95 ;  /* 0x0000005f74857220 */ /* 0x040fe40000410000 */
[C---:B------:R-:W-:Y:S02]  /*3740*/  FMUL.FTZ R122, R116.reuse, R92 ;  /* 0x0000005c747a7220 */ /* 0x040fe40000410000 */
[----:B------:R-:W0:Y:S01]  /*3750*/  MUFU.EX2 R124, R124 ;  /* 0x0000007c007c7308 */ /* 0x000e220000000800 */
[----:B--2---:R2:W-:Y:S07]  /*3760*/  STS [R106+0x2b60], R157 ;  /* 0x002b609d6a007388 */ /* 0x0045ee0000000800 */
[----:B------:R-:W4:Y:S01]  /*3770*/  MUFU.EX2 R133, R133 ;  /* 0x0000008500857308 */ /* 0x000f220000000800 */
[C---:B------:R-:W-:Y:S01]  /*3780*/  FMUL.FTZ R131, R116.reuse, R101 ;  /* 0x0000006574837220 */ /* 0x040fe20000410000 */
[----:B------:R-:W-:Y:S01]  /*3790*/  MOV R108, 0x8 ;  /* 0x00000008006c7802 */ /* 0x000fe20000000f00 */
[----:B------:R-:W-:Y:S01]  /*37a0*/  FMUL.FTZ R110, R116, R98 ;  /* 0x00000062746e7220 */ /* 0x000fe20000410000 */
[----:B------:R-:W-:-:S04]  /*37b0*/  MOV R113, RZ ;  /* 0x000000ff00717202 */ /* 0x000fc80000000f00 */
[----:B------:R-:W1:Y:S01]  /*37c0*/  MUFU.EX2 R122, R122 ;  /* 0x0000007a007a7308 */ /* 0x000e620000000800 */
[----:B------:R-:W-:Y:S01]  /*37d0*/  MOV R112, 0x3f800000 ;  /* 0x3f80000000707802 */ /* 0x000fe20000000f00 */
[----:B------:R-:W-:Y:S01]  /*37e0*/  @!P0 IMAD.WIDE R88, R89, R108, UR10 ;  /* 0x0000000a59588e25 */ /* 0x000fe2000f8e026c */
[----:B------:R-:W-:Y:S03]  /*37f0*/  BAR.SYNC.DEFER_BLOCKING 0x0 ;  /* 0x0000000000007b1d */ /* 0x000fe60000010000 */
[----:B------:R-:W-:-:S03]  /*3800*/  FMUL.FTZ R129, R116, R99 ;  /* 0x0000006374817220 */ /* 0x000fc60000410000 */
[----:B------:R-:W1:Y:S01]  /*3810*/  MUFU.EX2 R131, R131 ;  /* 0x0000008300837308 */ /* 0x000e620000000800 */
[-C--:B0-----:R-:W-:Y:S02]  /*3820*/  FMUL.FTZ R118, R157, R124.reuse ;  /* 0x0000007c9d767220 */ /* 0x081fe40000410000 */
[----:B------:R-:W-:-:S05]  /*3830*/  FFMA.FTZ R108, R16, R124, R15 ;  /* 0x0000007c106c7223 */ /* 0x000fca000001000f */
[----:B------:R-:W0:Y:S01]  /*3840*/  MUFU.EX2 R110, R110 ;  /* 0x0000006e006e7308 */ /* 0x000e220000000800 */
[C---:B----4-:R-:W-:Y:S02]  /*3850*/  FMUL.FTZ R117, R133.reuse, R118 ;  /* 0x0000007685757220 */ /* 0x050fe40000410000 */
[----:B------:R-:W-:Y:S01]  /*3860*/  FFMA.FTZ R108, R133, R108, R14 ;  /* 0x0000006c856c7223 */ /* 0x000fe2000001000e */
[----:B------:R4:W5:Y:S04]  /*3870*/  @!P0 LDG.E.64 R112, [R88.64] ;  /* 0x0000001e58708981 */ /* 0x000968000c1e1b00 */
[----:B------:R-:W0:Y:S01]  /*3880*/  MUFU.EX2 R129, R129 ;  /* 0x0000008100817308 */ /* 0x000e220000000800 */
[C---:B-1----:R-:W-:Y:S01]  /*3890*/  FMUL.FTZ R118, R122.reuse, R117 ;  /* 0x000000757a767220 */ /* 0x042fe20000410000 */
[----:B------:R-:W-:Y:S01]  /*38a0*/  ISETP.NE.AND P0, PT, R107, 0x7f, PT ;  /* 0x0000007f6b00780c */ /* 0x000fe20003f05270 */
[----:B------:R-:W-:-:S02]  /*38b0*/  FFMA.FTZ R108, R122, R108, R13 ;  /* 0x0000006c7a6c7223 */ /* 0x000fc4000001000d */
[C---:B----4-:R-:W-:Y:S02]  /*38c0*/  FMUL.FTZ R88, R116.reuse, R96 ;  /* 0x0000006074587220 */ /* 0x050fe40000410000 */
[C---:B------:R-:W-:Y:S02]  /*38d0*/  FMUL.FTZ R89, R116.reuse, R93 ;  /* 0x0000005d74597220 */ /* 0x040fe40000410000 */
[----:B------:R-:W-:Y:S02]  /*38e0*/  FMUL.FTZ R90, R116, R23 ;  /* 0x00000017745a7220 */ /* 0x000fe40000410000 */
[----:B------:R-:W1:Y:S01]  /*38f0*/  MUFU.EX2 R88, R88 ;  /* 0x0000005800587308 */ /* 0x000e620000000800 */
[----:B------:R-:W-:-:S03]  /*3900*/  FMUL.FTZ R117, R131, R118 ;  /* 0x0000007683757220 */ /* 0x000fc60000410000 */
[----:B------:R4:W3:Y:S01]  /*3910*/  @P0 LDS R128, [R107.X4+0x3364] ;  /* 0x003364006b800984 */ /* 0x0008e20000004800 */
[----:B------:R-:W-:Y:S02]  /*3920*/  FFMA.FTZ R108, R131, R108, R12 ;  /* 0x0000006c836c7223 */ /* 0x000fe4000001000c */
[----:B------:R-:W-:Y:S01]  /*3930*/  FMUL.FTZ R91, R116, R22 ;  /* 0x00000016745b7220 */ /* 0x000fe20000410000 */
[----:B------:R-:W1:Y:S01]  /*3940*/  MUFU.EX2 R89, R89 ;  /* 0x0000005900597308 */ /* 0x000e620000000800 */
[C---:B0-----:R-:W-:Y:S02]  /*3950*/  FMUL.FTZ R118, R110.reuse, R117 ;  /* 0x000000756e767220 */ /* 0x041fe40000410000 */
[----:B------:R-:W-:Y:S02]  /*3960*/  FFMA.FTZ R117, R110, R108, R11 ;  /* 0x0000006c6e757223 */ /* 0x000fe4000001000b */
[----:B--2---:R-:W-:-:S03]  /*3970*/  FMUL.FTZ R106, R116, R21 ;  /* 0x00000015746a7220 */ /* 0x004fc60000410000 */
[----:B------:R-:W0:Y:S01]  /*3980*/  MUFU.EX2 R90, R90 ;  /* 0x0000005a005a7308 */ /* 0x000e220000000800 */
[C---:B------:R-:W-:Y:S02]  /*3990*/  FMUL.FTZ R119, R129.reuse, R118 ;  /* 0x0000007681777220 */ /* 0x040fe40000410000 */
[----:B------:R-:W-:Y:S02]  /*39a0*/  FFMA.FTZ R117, R129, R117, R10 ;  /* 0x0000007581757223 */ /* 0x000fe4000001000a */
[----:B------:R-:W-:-:S03]  /*39b0*/  FMUL.FTZ R123, R116, R20 ;  /* 0x00000014747b7220 */ /* 0x000fc60000410000 */
[----:B------:R-:W2:Y:S01]  /*39c0*/  MUFU.EX2 R91, R91 ;  /* 0x0000005b005b7308 */ /* 0x000ea20000000800 */
[C---:B-1----:R-:W-:Y:S02]  /*39d0*/  FMUL.FTZ R118, R88.reuse, R119 ;  /* 0x0000007758767220 */ /* 0x042fe40000410000 */
[----:B------:R-:W-:Y:S02]  /*39e0*/  FFMA.FTZ R117, R88, R117, R9 ;  /* 0x0000007558757223 */ /* 0x000fe40000010009 */
[----:B------:R-:W-:-:S03]  /*39f0*/  FMUL.FTZ R108, R116, R19 ;  /* 0x00000013746c7220 */ /* 0x000fc60000410000 */
[----:B------:R-:W1:Y:S01]  /*3a00*/  MUFU.EX2 R106, R106 ;  /* 0x0000006a006a7308 */ /* 0x000e620000000800 */
[C---:B------:R-:W-:Y:S02]  /*3a10*/  FMUL.FTZ R119, R89.reuse, R118 ;  /* 0x0000007659777220 */ /* 0x040fe40000410000 */
[----:B------:R-:W-:Y:S02]  /*3a20*/  FFMA.FTZ R117, R89, R117, R8 ;  /* 0x0000007559757223 */ /* 0x000fe40000010008 */
[----:B------:R-:W-:-:S03]  /*3a30*/  FMUL.FTZ R125, R116, R18 ;  /* 0x00000012747d7220 */ /* 0x000fc60000410000 */
[----:B------:R-:W1:Y:S01]  /*3a40*/  MUFU.EX2 R123, R123 ;  /* 0x0000007b007b7308 */ /* 0x000e620000000800 */
[C---:B0-----:R-:W-:Y:S02]  /*3a50*/  FMUL.FTZ R118, R90.reuse, R119 ;  /* 0x000000775a767220 */ /* 0x041fe40000410000 */
[----:B------:R-:W-:Y:S02]  /*3a60*/  FFMA.FTZ R117, R90, R117, R7 ;  /* 0x000000755a757223 */ /* 0x000fe40000010007 */
[----:B------:R-:W-:-:S03]  /*3a70*/  FMUL.FTZ R127, R116, R17 ;  /* 0x00000011747f7220 */ /* 0x000fc60000410000 */
[----:B------:R-:W0:Y:S01]  /*3a80*/  MUFU.EX2 R108, R108 ;  /* 0x0000006c006c7308 */ /* 0x000e220000000800 */
[C---:B--2---:R-:W-:Y:S02]  /*3a90*/  FMUL.FTZ R119, R91.reuse, R118 ;  /* 0x000000765b777220 */ /* 0x044fe40000410000 */
[----:B------:R-:W-:-:S05]  /*3aa0*/  FFMA.FTZ R117, R91, R117, R6 ;  /* 0x000000755b757223 */ /* 0x000fca0000010006 */
[----:B------:R-:W2:Y:S01]  /*3ab0*/  MUFU.EX2 R125, R125 ;  /* 0x0000007d007d7308 */ /* 0x000ea20000000800 */
[C---:B-1----:R-:W-:Y:S02]  /*3ac0*/  FMUL.FTZ R116, R106.reuse, R119 ;  /* 0x000000776a747220 */ /* 0x042fe40000410000 */
[----:B------:R-:W-:-:S05]  /*3ad0*/  FFMA.FTZ R117, R106, R117, R5 ;  /* 0x000000756a757223 */ /* 0x000fca0000010005 */
[----:B------:R-:W1:Y:S01]  /*3ae0*/  MUFU.EX2 R127, R127 ;  /* 0x0000007f007f7308 */ /* 0x000e620000000800 */
[C---:B------:R-:W-:Y:S02]  /*3af0*/  FMUL.FTZ R119, R123.reuse, R116 ;  /* 0x000000747b777220 */ /* 0x040fe40000410000 */
[----:B------:R-:W-:Y:S02]  /*3b00*/  FFMA.FTZ R117, R123, R117, R4 ;  /* 0x000000757b757223 */ /* 0x000fe40000010004 */
[C---:B0-----:R-:W-:Y:S02]  /*3b10*/  FMUL.FTZ R116, R108.reuse, R119 ;  /* 0x000000776c747220 */ /* 0x041fe40000410000 */
[----:B------:R-:W-:Y:S01]  /*3b20*/  FFMA.FTZ R117, R108, R117, R3 ;  /* 0x000000756c757223 */ /* 0x000fe20000010003 */
[----:B------:R-:W-:Y:S01]  /*3b30*/  BSSY B0, `(.L_x_1346) ;  /* 0x0000012000007945 */ /* 0x000fe20003800000 */
[C---:B--2---:R-:W-:Y:S02]  /*3b40*/  FMUL.FTZ R116, R125.reuse, R116 ;  /* 0x000000747d747220 */ /* 0x044fe40000410000 */
[----:B------:R-:W-:Y:S01]  /*3b50*/  FFMA.FTZ R117, R125, R117, R2 ;  /* 0x000000757d757223 */ /* 0x000fe20000010002 */
[----:B------:R-:W-:Y:S01]  /*3b60*/  LEA.HI R126, R107, R107, RZ, 0x1e ;  /* 0x0000006b6b7e7211 */ /* 0x000fe200078ff0ff */
[----:B---3--:R-:W-:-:S02]  /*3b70*/  FMUL.FTZ R130, R114, R115 ;  /* 0x0000007372827220 */ /* 0x008fc40000410000 */
[C---:B-1----:R-:W-:Y:S02]  /*3b80*/  FMUL.FTZ R114, R127.reuse, R116 ;  /* 0x000000747f727220 */ /* 0x042fe40000410000 */
[----:B------:R-:W-:Y:S01]  /*3b90*/  FFMA.FTZ R115, R127, R117, R0 ;  /* 0x000000757f737223 */ /* 0x000fe20000010000 */
[----:B------:R-:W-:Y:S05]  /*3ba0*/  @P0 BRA `(.L_x_1347) ;  /* 0x000000a000000947 */ /* 0x000fea0003800000 */
[----:B----4-:R-:W-:Y:S01]  /*3bb0*/  ULDC UR22, c[0x0][0x174] ;  /* 0x00005d0000167ab9 */ /* 0x010fe20000000800 */
        /* <DEDUP_REMOVED lines=9> */
.L_x_1347:
[----:B----4-:R-:W-:Y:S05]  /*3c50*/  BSYNC B0 ;  /* 0x0000000000007941 */ /* 0x010fea0003800000 */
.L_x_1346:
        /* <DEDUP_REMOVED lines=34> */
.L_x_1370:
        /* <DEDUP_REMOVED lines=24> */
.L_x_1371:
        /* <DEDUP_REMOVED lines=10> */
[----:B-1---5:R-:W-:Y:S05]  /*40a0*/  CALL.REL.NOINC `($__internal_55_$__cuda_sm70_shflsync_idx_p) ;  /* 0x00003fe000007944 */ /* 0x022fea0003c00000 */
.L_x_1352:
[----:B------:R-:W-:Y:S05]  /*40b0*/  BRA.CONV ~URZ, `(.L_x_1353) ;  /* 0x000000637f007947 */ /* 0x000fea000b800000 */
[----:B0-----:R-:W-:Y:S01]  /*40c0*/  HFMA2.MMA R152, -RZ, RZ, 0, 1.847743988037109375e-06 ;  /* 0x0000001fff987435 */ /* 0x001fe200000001ff */
[----:B------:R-:W-:-:S02]  /*40d0*/  MOV R120, R116 ;  /* 0x0000007400787202 */ /* 0x000fc40000000f00 */
[----:B------:R-:W-:Y:S02]  /*40e0*/  MOV R121, 0x1f ;  /* 0x0000001f00797802 */ /* 0x000fe40000000f00 */
[----:B-1----:R-:W-:Y:S02]  /*40f0*/  MOV R119, 0xffffffff ;  /* 0xffffffff00777802 */ /* 0x002fe40000000f00 */
[----:B------:R-:W-:Y:S02]  /*4100*/  MOV R114, 0x4120 ;  /* 0x0000412000727802 */ /* 0x000fe40000000f00 */
[----:B-----5:R-:W-:Y:S05]  /*4110*/  CALL.REL.NOINC `($__internal_55_$__cuda_sm70_shflsync_idx_p) ;  /* 0x00003f7000007944 */ /* 0x020fea0003c00000 */
.L_x_1353:
[----:B------:R-:W-:Y:S05]  /*4120*/  BRA.DIV ~URZ, `(.L_x_1354) ;  /* 0x000035b27f007947 */ /* 0x000fea000b800000 */
[----:B-----5:R2:W3:Y:S04]  /*4130*/  SHFL.IDX PT, R151, R112, RZ, 0x1f ;  /* 0x00001fff70977589 */ /* 0x0204e800000e0000 */
[----:B------:R2:W4:Y:S04]  /*4140*/  SHFL.IDX PT, R117, R113, RZ, 0x1f ;  /* 0x00001fff71757589 */ /* 0x00052800000e0000 */
[----:B------:R-:W0:Y:S04]  /*4150*/  SHFL.UP PT, R149, R149, 0x1, RZ ;  /* 0x0420000095957989 */ /* 0x000e2800000e00ff */
[----:B------:R2:W1:Y:S02]  /*4160*/  SHFL.UP PT, R150, R116, 0x1, RZ ;  /* 0x0420000074967989 */ /* 0x00046400000e00ff */
.L_x_1372:
        /* <DEDUP_REMOVED lines=16> */
.L_x_1349:
[----:B--2---:R-:W-:Y:S05]  /*4270*/  BSYNC B0 ;  /* 0x0000000000007941 */ /* 0x004fea0003800000 */
.L_x_1348:
[----:B------:R-:W-:Y:S01]  /*4280*/  WARPSYNC 0xffffffff ;  /* 0xffffffff00007948 */ /* 0x000fe20003800000 */
[----:B------:R-:W-:Y:S01]  /*4290*/  BAR.SYNC.DEFER_BLOCKING 0x0 ;  /* 0x0000000000007b1d */ /* 0x000fe20000010000 */
[----:B-1----:R-:W-:Y:S01]  /*42a0*/  FMUL.FTZ R114, R127, R128 ;  /* 0x000000807f727220 */ /* 0x002fe20000410000 */
[----:B------:R-:W-:Y:S01]  /*42b0*/  LOP3.LUT P0, RZ, R107, 0x1f, RZ, 0xc0, !PT ;  /* 0x0000001f6bff7812 */ /* 0x000fe2000780c0ff */
[----:B-----5:R-:W-:Y:S01]  /*42c0*/  FFMA.FTZ R113, R127, R130, R132 ;  /* 0x000000827f717223 */ /* 0x020fe20000010084 */
[----:B0-----:R-:W-:Y:S01]  /*42d0*/  MOV R116, UR19 ;  /* 0x0000001300747c02 */ /* 0x001fe20008000f00 */
[C---:B------:R-:W-:Y:S01]  /*42e0*/  FMUL.FTZ R115, R125.reuse, R114 ;  /* 0x000000727d737220 */ /* 0x040fe20000410000 */
[----:B------:R-:W-:Y:S01]  /*42f0*/  BSSY B0, `(.L_x_1355) ;  /* 0x000007c000007945 */ /* 0x000fe20003800000 */
[----:B------:R-:W-:Y:S01]  /*4300*/  FFMA.FTZ R113, R125, R113, R134 ;  /* 0x000000717d717223 */ /* 0x000fe20000010086 */
[----:B------:R-:W-:Y:S01]  /*4310*/  ISETP.GE.OR P0, PT, R116, c[0x0][0x174], P0 ;  /* 0x00005d0074007a0c */ /* 0x000fe20000706670 */
[C---:B------:R-:W-:Y:S01]  /*4320*/  FMUL.FTZ R114, R108.reuse, R115 ;  /* 0x000000736c727220 */ /* 0x040fe20000410000 */
[----:B------:R-:W-:Y:S01]  /*4330*/  MOV R116, UR6 ;  /* 0x0000000600747c02 */ /* 0x000fe20008000f00 */
[----:B------:R-:W-:-:S02]  /*4340*/  FFMA.FTZ R113, R108, R113, R135 ;  /* 0x000000716c717223 */ /* 0x000fc40000010087 */
[----:B------:R-:W-:Y:S02]  /*4350*/  FMUL.FTZ R155, R53, R94 ;  /* 0x0000005e359b7220 */ /* 0x000fe40000410000 */
[C---:B------:R-:W-:Y:S02]  /*4360*/  FMUL.FTZ R115, R123.reuse, R114 ;  /* 0x000000727b737220 */ /* 0x040fe40000410000 */
[----:B------:R-:W-:Y:S02]  /*4370*/  FFMA.FTZ R113, R123, R113, R136 ;  /* 0x000000717b717223 */ /* 0x000fe40000010088 */
[C---:B------:R-:W-:Y:S02]  /*4380*/  FMUL.FTZ R114, R106.reuse, R115 ;  /* 0x000000736a727220 */ /* 0x040fe40000410000 */
[----:B------:R-:W-:Y:S02]  /*4390*/  FFMA.FTZ R113, R106, R113, R137 ;  /* 0x000000716a717223 */ /* 0x000fe40000010089 */
[----:B------:R-:W-:Y:S01]  /*43a0*/  FMUL.FTZ R153, R55, R92 ;  /* 0x0000005c37997220 */ /* 0x000fe20000410000 */
[----:B------:R-:W0:Y:S01]  /*43b0*/  LDS R112, [R126.X8+0x2154] ;  /* 0x002154007e707984 */ /* 0x000e220000008800 */
[----:B------:R-:W-:-:S02]  /*43c0*/  FMUL.FTZ R115, R91, R114 ;  /* 0x000000725b737220 */ /* 0x000fc40000410000 */
[----:B------:R-:W-:Y:S02]  /*43d0*/  FFMA.FTZ R113, R91, R113, R138 ;  /* 0x000000715b717223 */ /* 0x000fe4000001008a */
[----:B------:R-:W-:Y:S02]  /*43e0*/  FMUL.FTZ R149, R49, R98 ;  /* 0x0000006231957220 */ /* 0x000fe40000410000 */
[----:B------:R-:W-:Y:S02]  /*43f0*/  FFMA.FTZ R113, R90, R113, R139 ;  /* 0x000000715a717223 */ /* 0x000fe4000001008b */
[----:B------:R-:W-:Y:S02]  /*4400*/  FMUL.FTZ R151, R51, R96 ;  /* 0x0000006033977220 */ /* 0x000fe40000410000 */
[----:B------:R-:W-:Y:S02]  /*4410*/  FMUL.FTZ R163, R45, R23 ;  /* 0x000000172da37220 */ /* 0x000fe40000410000 */
[----:B------:R-:W-:-:S02]  /*4420*/  FMUL.FTZ R161, R47, R21 ;  /* 0x000000152fa17220 */ /* 0x000fc40000410000 */
[----:B------:R-:W-:Y:S02]  /*4430*/  FMUL.FTZ R159, R41, R19 ;  /* 0x00000013299f7220 */ /* 0x000fe40000410000 */
[----:B0-----:R-:W-:Y:S02]  /*4440*/  FFMA.FTZ R157, R157, R112, R16 ;  /* 0x000000709d9d7223 */ /* 0x001fe40000010010 */
[----:B------:R-:W-:Y:S02]  /*4450*/  FMUL.FTZ R112, R90, R115 ;  /* 0x000000735a707220 */ /* 0x000fe40000410000 */
[----:B------:R-:W-:Y:S02]  /*4460*/  FFMA.FTZ R155, R124, R157, R155 ;  /* 0x0000009d7c9b7223 */ /* 0x000fe4000001009b */
[----:B------:R-:W-:Y:S02]  /*4470*/  FMUL.FTZ R115, R89, R112 ;  /* 0x0000007059737220 */ /* 0x000fe40000410000 */
[----:B------:R-:W-:-:S02]  /*4480*/  FFMA.FTZ R155, R133, R155, R14 ;  /* 0x0000009b859b7223 */ /* 0x000fc4000001000e */
[----:B------:R-:W-:Y:S01]  /*4490*/  FFMA.FTZ R112, R89, R113, R140 ;  /* 0x0000007159707223 */ /* 0x000fe2000001008c */
[----:B------:R-:W-:Y:S01]  /*44a0*/  HFMA2.MMA R113, -RZ, RZ, 0, 0 ;  /* 0x00000000ff717435 */ /* 0x000fe200000001ff */
[----:B------:R-:W-:Y:S02]  /*44b0*/  FFMA.FTZ R153, R122, R155, R153 ;  /* 0x0000009b7a997223 */ /* 0x000fe40000010099 */
[C---:B------:R-:W-:Y:S02]  /*44c0*/  FMUL.FTZ R114, R88.reuse, R115 ;  /* 0x0000007358727220 */ /* 0x040fe40000410000 */
[----:B------:R-:W-:Y:S02]  /*44d0*/  FFMA.FTZ R153, R131, R153, R12 ;  /* 0x0000009983997223 */ /* 0x000fe4000001000c */
[----:B------:R-:W-:Y:S01]  /*44e0*/  FFMA.FTZ R115, R88, R112, R141 ;  /* 0x0000007058737223 */ /* 0x000fe2000001008d */
[----:B------:R-:W-:Y:S01]  /*44f0*/  MOV R112, 0x3f800000 ;  /* 0x3f80000000707802 */ /* 0x000fe20000000f00 */
[----:B------:R-:W-:-:S02]  /*4500*/  FFMA.FTZ R149, R110, R153, R149 ;  /* 0x000000996e957223 */ /* 0x000fc40000010095 */
[C---:B------:R-:W-:Y:S02]  /*4510*/  FMUL.FTZ R117, R129.reuse, R114 ;  /* 0x0000007281757220 */ /* 0x040fe40000410000 */
[C---:B------:R-:W-:Y:S01]  /*4520*/  FFMA.FTZ R149, R129.reuse, R149, R10 ;  /* 0x0000009581957223 */ /* 0x040fe2000001000a */
[----:B------:R0:W1:Y:S01]  /*4530*/  @!P0 LDS.64 R112, [R116.X8+0x3560] ;  /* 0x0035600074708984 */ /* 0x0000620000008a00 */
[----:B------:R-:W-:Y:S01]  /*4540*/  FFMA.FTZ R115, R129, R115, R142 ;  /* 0x0000007381737223 */ /* 0x000fe2000001008e */
[----:B------:R-:W-:Y:S01]  /*4550*/  ISETP.GT.U32.AND P0, PT, R107, 0x1f, PT ;  /* 0x0000001f6b00780c */ /* 0x000fe20003f04070 */
[----:B------:R-:W-:Y:S02]  /*4560*/  FFMA.FTZ R151, R88, R149, R151 ;  /* 0x0000009558977223 */ /* 0x000fe40000010097 */
[C---:B------:R-:W-:Y:S02]  /*4570*/  FMUL.FTZ R114, R110.reuse, R117 ;  /* 0x000000756e727220 */ /* 0x040fe40000410000 */
[----:B------:R-:W-:-:S02]  /*4580*/  FFMA.FTZ R115, R110, R115, R143 ;  /* 0x000000736e737223 */ /* 0x000fc4000001008f */
[----:B------:R-:W-:Y:S02]  /*4590*/  FFMA.FTZ R151, R89, R151, R8 ;  /* 0x0000009759977223 */ /* 0x000fe40000010008 */
[C---:B------:R-:W-:Y:S02]  /*45a0*/  FMUL.FTZ R117, R131.reuse, R114 ;  /* 0x0000007283757220 */ /* 0x040fe40000410000 */
[----:B------:R-:W-:Y:S02]  /*45b0*/  FFMA.FTZ R115, R131, R115, R144 ;  /* 0x0000007383737223 */ /* 0x000fe40000010090 */
        /* <DEDUP_REMOVED lines=9> */
[----:B------:R-:W-:-:S03]  /*4650*/  FFMA.FTZ R161, R123, R161, R4 ;  /* 0x000000a17ba17223 */ /* 0x000fc60000010004 */
[----:B------:R0:W-:Y:S01]  /*4660*/  STS.64 [R126.X8+0x2660], R114 ;  /* 0x002660727e007388 */ /* 0x0001e20000008a00 */
        /* <DEDUP_REMOVED lines=23> */
.L_x_1373:
        /* <DEDUP_REMOVED lines=26> */
.L_x_1374:
[C---:B------:R-:W-:Y:S01]  /*4980*/  IMAD R152, R107.reuse, 0x28, RZ ;  /* 0x000000286b987824 */ /* 0x040fe200078e02ff */
[----:B------:R-:W-:Y:S01]  /*4990*/  ISETP.NE.AND P0, PT, R107, 0x1f, PT ;  /* 0x0000001f6b00780c */ /* 0x000fe20003f05270 */
[----:B-1-3--:R-:W-:-:S02]  /*49a0*/  FFMA.FTZ R113, R113, R148, R150 ;  /* 0x0000009471717223 */ /* 0x00afc40000010096 */
[----:B------:R-:W-:Y:S01]  /*49b0*/  FMUL.FTZ R112, R112, R148 ;  /* 0x0000009470707220 */ /* 0x000fe20000410000 */
[----:B0-----:R-:W0:Y:S04]  /*49c0*/  LDS.64 R120, [R152+0x2678] ;  /* 0x0026780098787984 */ /* 0x001e280000000a00 */
[----:B------:R-:W1:Y:S04]  /*49d0*/  LDS.64 R114, [R152+0x2670] ;  /* 0x0026700098727984 */ /* 0x000e680000000a00 */
[----:B------:R-:W3:Y:S01]  /*49e0*/  LDS.64 R116, [R152+0x2668] ;  /* 0x0026680098747984 */ /* 0x000ee20000000a00 */
[----:B--2-4-:R-:W-:-:S02]  /*49f0*/  @P0 FFMA.FTZ R119, R119, R165, R154 ;  /* 0x000000a577770223 */ /* 0x014fc4000001009a */
        /* <DEDUP_REMOVED lines=11> */
.L_x_1356:
[----:B01----:R-:W-:Y:S05]  /*4ab0*/  BSYNC B0 ;  /* 0x0000000000007941 */ /* 0x003fea0003800000 */
.L_x_1355:
[----:B------:R-:W-:Y:S01]  /*4ac0*/  WARPSYNC 0xffffffff ;  /* 0xffffffff00007948 */ /* 0x000fe20003800000 */
[----:B------:R-:W-:Y:S01]  /*4ad0*/  BAR.SYNC.DEFER_BLOCKING 0x0 ;  /* 0x0000000000007b1d */ /* 0x000fe20000010000 */
[----:B--2---:R-:W-:Y:S01]  /*4ae0*/  FMUL.FTZ R118, R53, R94 ;  /* 0x0000005e35767220 */ /* 0x004fe20000410000 */
[C---:B------:R-:W-:Y:S01]  /*4af0*/  ISETP.GT.AND P0, PT, R105.reuse, 0x1e, PT ;  /* 0x0000001e6900780c */ /* 0x040fe20003f04270 */
[----:B------:R-:W-:Y:S01]  /*4b00*/  FFMA.FTZ R114, R24, R157, RZ ;  /* 0x0000009d18727223 */ /* 0x000fe200000100ff */
[----:B------:R-:W-:Y:S01]  /*4b10*/  ISETP.GT.AND P1, PT, R105, 0x1d, PT ;  /* 0x0000001d6900780c */ /* 0x000fe20003f24270 */
[----:B------:R-:W-:Y:S01]  /*4b20*/  FMUL.FTZ R116, R55, R92 ;  /* 0x0000005c37747220 */ /* 0x000fe20000410000 */
[----:B------:R-:W-:Y:S01]  /*4b30*/  ISETP.NE.AND P2, PT, R107, RZ, PT ;  /* 0x000000ff6b00720c */ /* 0x000fe20003f45270 */
[----:B------:R-:W-:Y:S01]  /*4b40*/  FMUL.FTZ R119, R49, R98 ;  /* 0x0000006231777220 */ /* 0x000fe20000410000 */
[----:B------:R-:W-:Y:S01]  /*4b50*/  MOV R160, UR6 ;  /* 0x0000000600a07c02 */ /* 0x000fe20008000f00 */
[----:B------:R-:W-:Y:S01]  /*4b60*/  FFMA.FTZ R121, R122, R155, R116 ;  /* 0x0000009b7a797223 */ /* 0x000fe20000010074 */
[----:B------:R-:W-:Y:S01]  /*4b70*/  BSSY B0, `(.L_x_1359) ;  /* 0x00000dd000007945 */ /* 0x000fe20003800000 */
[----:B------:R-:W-:-:S02]  /*4b80*/  FFMA.FTZ R120, R110, R153, R119 ;  /* 0x000000996e787223 */ /* 0x000fc40000010077 */
[----:B------:R-:W-:Y:S02]  /*4b90*/  FMUL.FTZ R117, R51, R96 ;  /* 0x0000006033757220 */ /* 0x000fe40000410000 */
[----:B------:R-:W-:Y:S02]  /*4ba0*/  FADD.FTZ R150, -R6, R163 ;  /* 0x000000a306967221 */ /* 0x000fe40000010100 */
[----:B------:R-:W-:Y:S02]  /*4bb0*/  FADD.FTZ R152, -R4, R161 ;  /* 0x000000a104987221 */ /* 0x000fe40000010100 */
[----:B------:R-:W-:Y:S01]  /*4bc0*/  FADD.FTZ R154, -R2, R159 ;  /* 0x0000009f029a7221 */ /* 0x000fe20000010100 */
[----:B------:R-:W0:Y:S04]  /*4bd0*/  LDS R115, [R126.X8+0x2664] ;  /* 0x002664007e737984 */ /* 0x000e280000008800 */
[----:B------:R1:W-:Y:S01]  /*4be0*/  @!P2 STS.64 [R160.X8+0x3560], R112 ;  /* 0x00356070a000a388 */ /* 0x0003e20000008a00 */
[----:B0-----:R-:W-:-:S02]  /*4bf0*/  FFMA.FTZ R128, R115, R128, R130 ;  /* 0x0000008073807223 */ /* 0x001fc40000010082 */
[----:B------:R-:W-:Y:S02]  /*4c00*/  FADD.FTZ R130, -R10, R149 ;  /* 0x000000950a827221 */ /* 0x000fe40000010100 */
[----:B------:R-:W-:Y:S02]  /*4c10*/  FFMA.FTZ R115, R127, R128, R132 ;  /* 0x000000807f737223 */ /* 0x000fe40000010084 */
[----:B------:R-:W-:Y:S02]  /*4c20*/  FMUL.FTZ R132, R41, R19 ;  /* 0x0000001329847220 */ /* 0x000fe40000410000 */
[----:B------:R-:W-:-:S04]  /*4c30*/  FFMA.FTZ R134, R125, R115, R134 ;  /* 0x000000737d867223 */ /* 0x000fc80000010086 */
[----:B------:R-:W-:Y:S02]  /*4c40*/  FFMA.FTZ R135, R108, R134, R135 ;  /* 0x000000866c877223 */ /* 0x000fe40000010087 */
[----:B-1----:R-:W-:Y:S02]  /*4c50*/  FMUL.FTZ R112, R134, UR36 ;  /* 0x0000002486707c20 */ /* 0x002fe40008410000 */
        /* <DEDUP_REMOVED lines=13> */
[----:B------:R-:W-:Y:S02]  /*4d30*/  FADD.FTZ R91, R123, -R118 ;  /* 0x800000767b5b7221 */ /* 0x000fe40000010000 */
[----:B------:R-:W-:Y:S02]  /*4d40*/  FFMA.FTZ R110, R110, R129, R143 ;  /* 0x000000816e6e7223 */ /* 0x000fe4000001008f */
[----:B------:R-:W-:-:S02]  /*4d50*/  FFMA.FTZ R118, R88, R149, R117 ;  /* 0x0000009558767223 */ /* 0x000fc40000010075 */
[----:B------:R-:W-:Y:S02]  /*4d60*/  FFMA.FTZ R114, R38, R149, R114 ;  /* 0x0000009526727223 */ /* 0x000fe40000010072 */
[----:B------:R-:W-:Y:S02]  /*4d70*/  FFMA.FTZ R131, R131, R110, R144 ;  /* 0x0000006e83837223 */ /* 0x000fe40000010090 */
[----:B------:R-:W-:Y:S02]  /*4d80*/  FADD.FTZ R88, R121, -R116 ;  /* 0x8000007479587221 */ /* 0x000fe40000010000 */
[----:B------:R-:W-:Y:S02]  /*4d90*/  FMUL.FTZ R143, R45, R23 ;  /* 0x000000172d8f7220 */ /* 0x000fe40000410000 */
[----:B------:R-:W-:Y:S02]  /*4da0*/  FFMA.FTZ R116, R39, R118, R114 ;  /* 0x0000007627747223 */ /* 0x000fe40000010072 */
[----:B------:R-:W-:-:S02]  /*4db0*/  FFMA.FTZ R122, R122, R131, R145 ;  /* 0x000000837a7a7223 */ /* 0x000fc40000010091 */
[----:B------:R-:W-:Y:S02]  /*4dc0*/  FADD.FTZ R114, R120, -R119 ;  /* 0x8000007778727221 */ /* 0x000fe40000010000 */
[-C--:B------:R-:W-:Y:S02]  /*4dd0*/  FFMA.FTZ R120, R90, R151.reuse, R143 ;  /* 0x000000975a787223 */ /* 0x080fe4000001008f */
[----:B------:R-:W-:Y:S02]  /*4de0*/  FFMA.FTZ R116, R32, R151, R116 ;  /* 0x0000009720747223 */ /* 0x000fe40000010074 */
[----:B------:R-:W-:Y:S02]  /*4df0*/  FFMA.FTZ R133, R133, R122, R146 ;  /* 0x0000007a85857223 */ /* 0x000fe40000010092 */
[----:B------:R-:W-:Y:S02]  /*4e00*/  FMUL.FTZ R123, R47, R21 ;  /* 0x000000152f7b7220 */ /* 0x000fe40000410000 */
[----:B------:R-:W-:-:S02]  /*4e10*/  FFMA.FTZ R116, R33, R120, R116 ;  /* 0x0000007821747223 */ /* 0x000fc40000010074 */
[----:B------:R-:W-:Y:S02]  /*4e20*/  FFMA.FTZ R124, R124, R133, R147 ;  /* 0x000000857c7c7223 */ /* 0x000fe40000010093 */
[----:B------:R-:W-:Y:S02]  /*4e30*/  FADD.FTZ R90, R118, -R117 ;  /* 0x80000075765a7221 */ /* 0x000fe40000010000 */
[-C--:B------:R-:W-:Y:S02]  /*4e40*/  FFMA.FTZ R140, R106, R163.reuse, R123 ;  /* 0x000000a36a8c7223 */ /* 0x080fe4000001007b */
[----:B------:R-:W-:Y:S02]  /*4e50*/  FFMA.FTZ R117, R34, R163, R116 ;  /* 0x000000a322757223 */ /* 0x000fe40000010074 */
[----:B------:R-:W-:Y:S02]  /*4e60*/  FADD.FTZ R157, -R16, R157 ;  /* 0x0000009d109d7221 */ /* 0x000fe40000010100 */
[----:B------:R-:W-:-:S02]  /*4e70*/  FMUL.FTZ R106, R124, R97 ;  /* 0x000000617c6a7220 */ /* 0x000fc40000410000 */
[----:B------:R-:W-:Y:S02]  /*4e80*/  FFMA.FTZ R117, R35, R140, R117 ;  /* 0x0000008c23757223 */ /* 0x000fe40000010075 */
[----:B------:R-:W-:Y:S02]  /*4e90*/  FFMA.FTZ R145, R108, R161, R132 ;  /* 0x000000a16c917223 */ /* 0x000fe40000010084 */
[----:B------:R-:W-:Y:S02]  /*4ea0*/  FMUL.FTZ R108, R133, R94 ;  /* 0x0000005e856c7220 */ /* 0x000fe40000410000 */
[----:B------:R-:W-:Y:S02]  /*4eb0*/  FFMA.FTZ R118, R106, R157, RZ ;  /* 0x0000009d6a767223 */ /* 0x000fe400000100ff */
[----:B------:R-:W-:Y:S02]  /*4ec0*/  FFMA.FTZ R126, R28, R161, R117 ;  /* 0x000000a11c7e7223 */ /* 0x000fe40000010075 */
[----:B------:R-:W-:-:S02]  /*4ed0*/  FADD.FTZ R116, -R14, R155 ;  /* 0x0000009b0e747221 */ /* 0x000fc40000010100 */
[----:B------:R-:W-:Y:S02]  /*4ee0*/  FMUL.FTZ R117, R122, R95 ;  /* 0x0000005f7a757220 */ /* 0x000fe40000410000 */
[----:B------:R-:W-:Y:S02]  /*4ef0*/  FFMA.FTZ R119, R108, R91, R118 ;  /* 0x0000005b6c777223 */ /* 0x000fe40000010076 */
[----:B------:R-:W-:Y:S02]  /*4f00*/  FFMA.FTZ R126, R29, R145, R126 ;  /* 0x000000911d7e7223 */ /* 0x000fe4000001007e */
[----:B------:R-:W-:Y:S02]  /*4f10*/  FMUL.FTZ R118, R131, R92 ;  /* 0x0000005c83767220 */ /* 0x000fe40000410000 */
[----:B------:R-:W-:Y:S02]  /*4f20*/  FFMA.FTZ R121, R117, R116, R119 ;  /* 0x0000007475797223 */ /* 0x000fe40000010077 */
[----:B------:R-:W-:-:S02]  /*4f30*/  FMUL.FTZ R142, R43, R17 ;  /* 0x000000112b8e7220 */ /* 0x000fc40000410000 */
[----:B------:R-:W-:Y:S02]  /*4f40*/  FFMA.FTZ R125, R30, R159, R126 ;  /* 0x0000009f1e7d7223 */ /* 0x000fe4000001007e */
[----:B------:R-:W-:Y:S02]  /*4f50*/  FADD.FTZ R126, -R12, R153 ;  /* 0x000000990c7e7221 */ /* 0x000fe40000010100 */
[----:B------:R-:W-:Y:S02]  /*4f60*/  FMUL.FTZ R119, R110, R101 ;  /* 0x000000656e777220 */ /* 0x000fe40000410000 */
[----:B------:R-:W-:Y:S02]  /*4f70*/  FFMA.FTZ R121, R118, R88, R121 ;  /* 0x0000005876797223 */ /* 0x000fe40000010079 */
[----:B------:R-:W-:Y:S02]  /*4f80*/  FFMA.FTZ R144, R127, R159, R142 ;  /* 0x0000009f7f907223 */ /* 0x000fe4000001008e */
[----:B------:R-:W-:-:S02]  /*4f90*/  FADD.FTZ R143, R120, -R143 ;  /* 0x8000008f788f7221 */ /* 0x000fc40000010000 */
[----:B------:R-:W-:Y:S02]  /*4fa0*/  FMUL.FTZ R120, R129, R98 ;  /* 0x0000006281787220 */ /* 0x000fe40000410000 */
[----:B------:R-:W-:Y:S02]  /*4fb0*/  FFMA.FTZ R127, R119, R126, R121 ;  /* 0x0000007e777f7223 */ /* 0x000fe40000010079 */
[----:B------:R-:W-:Y:S02]  /*4fc0*/  FMUL.FTZ R121, R141, R99 ;  /* 0x000000638d797220 */ /* 0x000fe40000410000 */
[----:B------:R-:W-:Y:S02]  /*4fd0*/  FFMA.FTZ R127, R120, R114, R127 ;  /* 0x00000072787f7223 */ /* 0x000fe4000001007f */
[----:B------:R-:W-:Y:S02]  /*4fe0*/  FADD.FTZ R149, R140, -R123 ;  /* 0x8000007b8c957221 */ /* 0x000fe40000010000 */
[----:B------:R-:W-:-:S02]  /*4ff0*/  FMUL.FTZ R123, R89, R96 ;  /* 0x00000060597b7220 */ /* 0x000fc40000410000 */
[----:B------:R-:W-:Y:S02]  /*5000*/  FFMA.FTZ R127, R121, R130, R127 ;  /* 0x00000082797f7223 */ /* 0x000fe4000001007f */
[----:B------:R-:W-:Y:S02]  /*5010*/  FFMA.FTZ R125, R31, R144, R125 ;  /* 0x000000901f7d7223 */ /* 0x000fe4000001007d */
[----:B------:R-:W-:Y:S02]  /*5020*/  FFMA.FTZ R146, R123, R90, R127 ;  /* 0x0000005a7b927223 */ /* 0x000fe4000001007f */
[----:B------:R-:W-:Y:S01]  /*5030*/  FADD.FTZ R140, -R8, R151 ;  /* 0x00000097088c7221 */ /* 0x000fe20000010100 */
[----:B------:R-:W0:Y:S01]  /*5040*/  SHFL.DOWN PT, R148, R125, 0x1, 0x1f ;  /* 0x08201f007d947f89 */ /* 0x000e2200000e0000 */
[----:B------:R-:W-:Y:S02]  /*5050*/  FMUL.FTZ R127, R139, R93 ;  /* 0x0000005d8b7f7220 */ /* 0x000fe40000410000 */
[----:B------:R-:W-:-:S02]  /*5060*/  FADD.FTZ R153, R145, -R132 ;  /* 0x8000008491997221 */ /* 0x000fc40000010000 */
[----:B------:R-:W-:Y:S02]  /*5070*/  FFMA.FTZ R146, R127, R140, R146 ;  /* 0x0000008c7f927223 */ /* 0x000fe40000010092 */
[----:B------:R-:W-:Y:S02]  /*5080*/  FMUL.FTZ R132, R138, R23 ;  /* 0x000000178a847220 */ /* 0x000fe40000410000 */
[----:B------:R-:W-:Y:S02]  /*5090*/  FMUL.FTZ R145, R137, R22 ;  /* 0x0000001689917220 */ /* 0x000fe40000410000 */
[----:B------:R-:W-:Y:S02]  /*50a0*/  FFMA.FTZ R146, R132, R143, R146 ;  /* 0x0000008f84927223 */ /* 0x000fe40000010092 */
[----:B------:R-:W-:Y:S02]  /*50b0*/  FADD.FTZ R155, R144, -R142 ;  /* 0x8000008e909b7221 */ /* 0x000fe40000010000 */
[----:B------:R-:W-:-:S02]  /*50c0*/  FFMA.FTZ R146, R145, R150, R146 ;  /* 0x0000009691927223 */ /* 0x000fc40000010092 */
[----:B------:R-:W-:Y:S02]  /*50d0*/  FMUL.FTZ R142, R136, R21 ;  /* 0x00000015888e7220 */ /* 0x000fe40000410000 */
[----:B------:R-:W-:Y:S02]  /*50e0*/  FMUL.FTZ R147, R135, R20 ;  /* 0x0000001487937220 */ /* 0x000fe40000410000 */
[----:B------:R-:W-:Y:S02]  /*50f0*/  FFMA.FTZ R146, R142, R149, R146 ;  /* 0x000000958e927223 */ /* 0x000fe40000010092 */
[----:B------:R-:W-:Y:S02]  /*5100*/  FMUL.FTZ R151, R115, R18 ;  /* 0x0000001273977220 */ /* 0x000fe40000410000 */
[----:B------:R-:W-:Y:S02]  /*5110*/  FFMA.FTZ R144, R147, R152, R146 ;  /* 0x0000009893907223 */ /* 0x000fe40000010092 */
[----:B------:R-:W-:-:S02]  /*5120*/  FMUL.FTZ R146, R134, R19 ;  /* 0x0000001386927220 */ /* 0x000fc40000410000 */
[----:B0-----:R-:W-:Y:S02]  /*5130*/  @!P0 FADD.FTZ R125, R125, R148 ;  /* 0x000000947d7d8221 */ /* 0x001fe40000010000 */
[----:B------:R-:W-:Y:S02]  /*5140*/  FFMA.FTZ R144, R146, R153, R144 ;  /* 0x0000009992907223 */ /* 0x000fe40000010090 */
[----:B------:R-:W-:Y:S01]  /*5150*/  FMUL.FTZ R148, R128, R17 ;  /* 0x0000001180947220 */ /* 0x000fe20000410000 */
[----:B------:R-:W0:Y:S01]  /*5160*/  SHFL.DOWN PT, R156, R125, 0x2, 0x1f ;  /* 0x08401f007d9c7f89 */ /* 0x000e2200000e0000 */
[----:B------:R-:W-:Y:S02]  /*5170*/  FFMA.FTZ R144, R151, R154, R144 ;  /* 0x0000009a97907223 */ /* 0x000fe40000010090 */
[----:B------:R-:W-:Y:S02]  /*5180*/  FMUL.FTZ R113, R135, UR36 ;  /* 0x0000002487717c20 */ /* 0x000fe40008410000 */
[----:B------:R-:W-:-:S02]  /*5190*/  FFMA.FTZ R144, R148, R155, R144 ;  /* 0x0000009b94907223 */ /* 0x000fc40000010090 */
[----:B------:R-:W-:Y:S02]  /*51a0*/  FMUL.FTZ R113, R113, R152 ;  /* 0x0000009871717220 */ /* 0x000fe40000410000 */
[----:B------:R-:W-:Y:S01]  /*51b0*/  FMUL.FTZ R153, R112, R153 ;  /* 0x0000009970997220 */ /* 0x000fe20000410000 */
[----:B------:R-:W1:Y:S01]  /*51c0*/  SHFL.DOWN PT, R159, R144, 0x1, 0x1f ;  /* 0x08201f00909f7f89 */ /* 0x000e6200000e0000 */
[----:B------:R-:W-:Y:S02]  /*51d0*/  FFMA.FTZ R135, R40, R135, R113 ;  /* 0x0000008728877223 */ /* 0x000fe40000010071 */
[----:B------:R-:W-:Y:S02]  /*51e0*/  FMUL.FTZ R113, R137, UR36 ;  /* 0x0000002489717c20 */ /* 0x000fe40008410000 */
[----:B------:R-:W-:Y:S02]  /*51f0*/  FMUL.FTZ R112, R136, UR36 ;  /* 0x0000002488707c20 */ /* 0x000fe40008410000 */
[----:B------:R-:W-:-:S02]  /*5200*/  FMUL.FTZ R150, R113, R150 ;  /* 0x0000009671967220 */ /* 0x000fc40000410000 */
[----:B------:R-:W-:Y:S02]  /*5210*/  FMUL.FTZ R113, R139, UR36 ;  /* 0x000000248b717c20 */ /* 0x000fe40008410000 */
[----:B------:R-:W-:Y:S02]  /*5220*/  FMUL.FTZ R112, R112, R149 ;  /* 0x0000009570707220 */ /* 0x000fe40000410000 */
[----:B------:R-:W-:Y:S02]  /*5230*/  FMUL.FTZ R140, R113, R140 ;  /* 0x0000008c718c7220 */ /* 0x000fe40000410000 */
[----:B0-----:R-:W-:Y:S02]  /*5240*/  @!P1 FADD.FTZ R125, R125, R156 ;  /* 0x0000009c7d7d9221 */ /* 0x001fe40000010000 */
[----:B------:R-:W-:Y:S02]  /*5250*/  FFMA.FTZ R136, R47, R136, R112 ;  /* 0x000000882f887223 */ /* 0x000fe40000010070 */
[----:B------:R-:W-:Y:S01]  /*5260*/  FMUL.FTZ R112, R138, UR36 ;  /* 0x000000248a707c20 */ /* 0x000fe20008410000 */
[----:B------:R-:W0:Y:S01]  /*5270*/  SHFL.DOWN PT, R156, R125, 0x4, 0x1f ;  /* 0x08801f007d9c7f89 */ /* 0x000e2200000e0000 */
[----:B------:R-:W-:-:S02]  /*5280*/  FMUL.FTZ R149, R89, UR36 ;  /* 0x0000002459957c20 */ /* 0x000fc40008410000 */
[----:B------:R-:W-:Y:S02]  /*5290*/  FMUL.FTZ R112, R112, R143 ;  /* 0x0000008f70707220 */ /* 0x000fe40000410000 */
[----:B-1----:R-:W-:Y:S01]  /*52a0*/  @!P0 FADD.FTZ R144, R144, R159 ;  /* 0x0000009f90908221 */ /* 0x002fe20000010000 */
[----:B------:R-:W-:Y:S01]  /*52b0*/  ISETP.GT.AND P0, PT, R105, 0x1b, PT ;  /* 0x0000001b6900780c */ /* 0x000fe20003f04270 */
[----:B------:R-:W-:Y:S02]  /*52c0*/  FMUL.FTZ R143, R141, UR36 ;  /* 0x000000248d8f7c20 */ /* 0x000fe40008410000 */
[----:B------:R-:W-:Y:S01]  /*52d0*/  FMUL.FTZ R90, R149, R90 ;  /* 0x0000005a955a7220 */ /* 0x000fe20000410000 */
[----:B------:R-:W1:Y:S01]  /*52e0*/  SHFL.DOWN PT, R159, R144, 0x2, 0x1f ;  /* 0x08401f00909f7f89 */ /* 0x000e6200000e0000 */
[----:B------:R-:W-:Y:S02]  /*52f0*/  FMUL.FTZ R149, R129, UR36 ;  /* 0x0000002481957c20 */ /* 0x000fe40008410000 */
[----:B------:R-:W-:-:S02]  /*5300*/  FMUL.FTZ R130, R143, R130 ;  /* 0x000000828f827220 */ /* 0x000fc40000410000 */
[----:B------:R-:W-:Y:S02]  /*5310*/  FMUL.FTZ R143, R110, UR36 ;  /* 0x000000246e8f7c20 */ /* 0x000fe40008410000 */
[----:B------:R-:W-:Y:S02]  /*5320*/  FFMA.FTZ R90, R51, R89, R90 ;  /* 0x00000059335a7223 */ /* 0x000fe4000001005a */
[----:B------:R-:W-:Y:S02]  /*5330*/  FMUL.FTZ R114, R149, R114 ;  /* 0x0000007295727220 */ /* 0x000fe40000410000 */
[----:B------:R-:W-:Y:S02]  /*5340*/  FMUL.FTZ R89, R131, UR36 ;  /* 0x0000002483597c20 */ /* 0x000fe40008410000 */
[----:B------:R-:W-:Y:S02]  /*5350*/  FFMA.FTZ R138, R45, R138, R112 ;  /* 0x0000008a2d8a7223 */ /* 0x000fe40000010070 */
[----:B0-----:R-:W-:-:S02]  /*5360*/  @!P0 FADD.FTZ R125, R125, R156 ;  /* 0x0000009c7d7d8221 */ /* 0x001fc40000010000 */
[----:B------:R-:W-:Y:S02]  /*5370*/  FMUL.FTZ R156, R128, UR36 ;  /* 0x00000024809c7c20 */ /* 0x000fe40008410000 */
[----:B------:R-:W-:Y:S01]  /*5380*/  FMUL.FTZ R143, R143, R126 ;  /* 0x0000007e8f8f7220 */ /* 0x000fe20000410000 */
[----:B------:R-:W0:Y:S01]  /*5390*/  SHFL.DOWN PT, R158, R125, 0x8, 0x1f ;  /* 0x09001f007d9e7f89 */ /* 0x000e2200000e0000 */
[----:B------:R-:W-:Y:S02]  /*53a0*/  FMUL.FTZ R156, R156, R155 ;  /* 0x0000009b9c9c7220 */ /* 0x000fe40000410000 */
[----:B------:R-:W-:Y:S02]  /*53b0*/  FMUL.FTZ R155, R115, UR36 ;  /* 0x00000024739b7c20 */ /* 0x000fe40008410000 */
[----:B-1----:R-:W-:Y:S01]  /*53c0*/  @!P1 FADD.FTZ R144, R144, R159 ;  /* 0x0000009f90909221 */ /* 0x002fe20000010000 */
[----:B------:R-:W-:Y:S01]  /*53d0*/  ISETP.GT.AND P1, PT, R105, 0x17, PT ;  /* 0x000000176900780c */ /* 0x000fe20003f24270 */
[----:B------:R-:W-:-:S02]  /*53e0*/  FMUL.FTZ R155, R155, R154 ;  /* 0x0000009a9b9b7220 */ /* 0x000fc40000410000 */
[----:B------:R-:W-:Y:S01]  /*53f0*/  FMUL.FTZ R112, R133, UR36 ;  /* 0x0000002485707c20 */ /* 0x000fe20008410000 */
[----:B------:R-:W1:Y:S01]  /*5400*/  SHFL.DOWN PT, R159, R144, 0x4, 0x1f ;  /* 0x08801f00909f7f89 */ /* 0x000e6200000e0000 */
[----:B------:R-:W-:Y:S02]  /*5410*/  FFMA.FTZ R115, R42, R115, R155 ;  /* 0x000000732a737223 */ /* 0x000fe4000001009b */
[----:B------:R-:W-:Y:S02]  /*5420*/  FFMA.FTZ R126, R49, R129, R114 ;  /* 0x00000081317e7223 */ /* 0x000fe40000010072 */
[----:B------:R-:W-:Y:S02]  /*5430*/  FMUL.FTZ R114, R89, R88 ;  /* 0x0000005859727220 */ /* 0x000fe40000410000 */
[----:B------:R-:W-:Y:S02]  /*5440*/  FMUL.FTZ R88, R124, UR36 ;  /* 0x000000247c587c20 */ /* 0x000fe40008410000 */
[----:B------:R-:W-:-:S02]  /*5450*/  FMUL.FTZ R112, R112, R91 ;  /* 0x0000005b70707220 */ /* 0x000fc40000410000 */
[----:B------:R-:W-:Y:S02]  /*5460*/  FMUL.FTZ R89, R122, UR36 ;  /* 0x000000247a597c20 */ /* 0x000fe40008410000 */
[----:B------:R-:W-:Y:S02]  /*5470*/  FMUL.FTZ R157, R88, R157 ;  /* 0x0000009d589d7220 */ /* 0x000fe40000410000 */
[----:B0-----:R-:W-:Y:S02]  /*5480*/  @!P1 FADD.FTZ R125, R125, R158 ;  /* 0x0000009e7d7d9221 */ /* 0x001fe40000010000 */
[----:B------:R-:W-:Y:S02]  /*5490*/  FFMA.FTZ R88, R53, R133, R112 ;  /* 0x0000008535587223 */ /* 0x000fe40000010070 */
[----:B------:R-:W-:Y:S01]  /*54a0*/  FMUL.FTZ R89, R89, R116 ;  /* 0x0000007459597220 */ /* 0x000fe20000410000 */
[----:B------:R-:W0:Y:S01]  /*54b0*/  SHFL.DOWN PT, R152, R125, 0x10, 0x1f ;  /* 0x0a001f007d987f89 */ /* 0x000e2200000e0000 */
[----:B------:R-:W-:-:S02]  /*54c0*/  FFMA.FTZ R128, R43, R128, R156 ;  /* 0x000000802b807223 */ /* 0x000fc4000001009c */
[----:B------:R-:W-:Y:S02]  /*54d0*/  FFMA.FTZ R134, R41, R134, R153 ;  /* 0x0000008629867223 */ /* 0x000fe40000010099 */
[----:B-1----:R-:W-:Y:S01]  /*54e0*/  @!P0 FADD.FTZ R144, R144, R159 ;  /* 0x0000009f90908221 */ /* 0x002fe20000010000 */
[----:B------:R-:W-:Y:S01]  /*54f0*/  ISETP.GT.AND P0, PT, R105, 0xf, PT ;  /* 0x0000000f6900780c */ /* 0x000fe20003f04270 */
[----:B------:R-:W-:Y:S02]  /*5500*/  FFMA.FTZ R137, R46, R137, R150 ;  /* 0x000000892e897223 */ /* 0x000fe40000010096 */
[----:B------:R-:W-:Y:S01]  /*5510*/  FFMA.FTZ R139, R44, R139, R140 ;  /* 0x0000008b2c8b7223 */ /* 0x000fe2000001008c */
[----:B------:R-:W1:Y:S01]  /*5520*/  SHFL.DOWN PT, R155, R144, 0x8, 0x1f ;  /* 0x09001f00909b7f89 */ /* 0x000e6200000e0000 */
[----:B------:R-:W-:Y:S02]  /*5530*/  FFMA.FTZ R141, R50, R141, R130 ;  /* 0x0000008d328d7223 */ /* 0x000fe40000010082 */
[----:B------:R-:W-:-:S02]  /*5540*/  FFMA.FTZ R143, R48, R110, R143 ;  /* 0x0000006e308f7223 */ /* 0x000fc4000001008f */
[----:B------:R-:W-:Y:S02]  /*5550*/  FFMA.FTZ R114, R55, R131, R114 ;  /* 0x0000008337727223 */ /* 0x000fe40000010072 */
[----:B------:R-:W-:Y:S02]  /*5560*/  FFMA.FTZ R89, R54, R122, R89 ;  /* 0x0000007a36597223 */ /* 0x000fe40000010059 */
[----:B------:R-:W-:Y:S02]  /*5570*/  FFMA.FTZ R157, R52, R124, R157 ;  /* 0x0000007c349d7223 */ /* 0x000fe4000001009d */
[----:B------:R-:W-:Y:S02]  /*5580*/  FADD.FTZ R83, R148, R83 ;  /* 0x0000005394537221 */ /* 0x000fe40000010000 */
[----:B------:R-:W-:Y:S02]  /*5590*/  FADD.FTZ R82, R151, R82 ;  /* 0x0000005297527221 */ /* 0x000fe40000010000 */
[----:B0-----:R-:W-:-:S02]  /*55a0*/  @!P0 FADD.FTZ R125, R125, R152 ;  /* 0x000000987d7d8221 */ /* 0x001fc40000010000 */
[----:B------:R-:W-:Y:S02]  /*55b0*/  FADD.FTZ R81, R146, R81 ;  /* 0x0000005192517221 */ /* 0x000fe40000010000 */
[----:B------:R-:W-:Y:S02]  /*55c0*/  FADD.FTZ R59, R128, R59 ;  /* 0x0000003b803b7221 */ /* 0x000fe40000010000 */
[----:B------:R-:W-:Y:S02]  /*55d0*/  FADD.FTZ R80, R147, R80 ;  /* 0x0000005093507221 */ /* 0x000fe40000010000 */
[----:B------:R-:W-:Y:S02]  /*55e0*/  FADD.FTZ R58, R115, R58 ;  /* 0x0000003a733a7221 */ /* 0x000fe40000010000 */
[----:B-1----:R-:W-:Y:S02]  /*55f0*/  @!P1 FADD.FTZ R144, R144, R155 ;  /* 0x0000009b90909221 */ /* 0x002fe40000010000 */
        /* <DEDUP_REMOVED lines=15> */
[----:B0-----:R-:W-:Y:S01]  /*56f0*/  @!P0 FADD.FTZ R144, R144, R113 ;  /* 0x0000007190908221 */ /* 0x001fe20000010000 */
[----:B------:R-:W-:Y:S01]  /*5700*/  ISETP.NE.AND P0, PT, R105, RZ, PT ;  /* 0x000000ff6900720c */ /* 0x000fe20003f05270 */
[----:B------:R-:W-:Y:S01]  /*5710*/  FADD.FTZ R72, R119, R72 ;  /* 0x0000004877487221 */ /* 0x000fe20000010000 */
[----:B------:R-:W-:Y:S01]  /*5720*/  MOV R113, R125 ;  /* 0x0000007d00717202 */ /* 0x000fe20000000f00 */
[----:B------:R-:W-:Y:S01]  /*5730*/  FADD.FTZ R66, R141, R66 ;  /* 0x000000428d427221 */ /* 0x000fe20000010000 */
[----:B------:R-:W-:Y:S01]  /*5740*/  MOV R112, R144 ;  /* 0x0000009000707202 */ /* 0x000fe20000000f00 */
[----:B------:R-:W-:Y:S02]  /*5750*/  FADD.FTZ R87, R118, R87 ;  /* 0x0000005776577221 */ /* 0x000fe40000010000 */
[----:B------:R-:W-:-:S02]  /*5760*/  FADD.FTZ R65, R126, R65 ;  /* 0x000000417e417221 */ /* 0x000fc40000010000 */
[----:B------:R-:W-:Y:S02]  /*5770*/  FADD.FTZ R86, R117, R86 ;  /* 0x0000005675567221 */ /* 0x000fe40000010000 */
[----:B------:R-:W-:Y:S02]  /*5780*/  FADD.FTZ R64, R143, R64 ;  /* 0x000000408f407221 */ /* 0x000fe40000010000 */
[----:B------:R0:W-:Y:S01]  /*5790*/  @!P0 STS.64 [R103.X8+0x2118], R112 ;  /* 0x0021187067008388 */ /* 0x0001e20000008a00 */
        /* <DEDUP_REMOVED lines=26> */
.L_x_1360:
[----:B0-----:R-:W-:Y:S05]  /*5940*/  BSYNC B0 ;  /* 0x0000000000007941 */ /* 0x001fea0003800000 */
.L_x_1359:
[----:B------:R-:W-:Y:S02]  /*5950*/  UIADD3 UR6, UR6, 0x1, URZ ;  /* 0x0000000106067890 */ /* 0x000fe4000fffe03f */
[----:B------:R-:W-:Y:S02]  /*5960*/  ULDC UR22, c[0x0][0x16c] ;  /* 0x00005b0000167ab9 */ /* 0x000fe40000000800 */
[----:B------:R-:W-:-:S06]  /*5970*/  UISETP.GE.AND UP0, UPT, UR6, UR22, UPT ;  /* 0x000000160600728c */ /* 0x000fcc000bf06270 */
[----:B------:R-:W-:-:S13]  /*5980*/  PLOP3.LUT P0, PT, PT, PT, UP0, 0x80, 0x0 ;  /* 0x000000000000781c */ /* 0x000fda0003f0f008 */
[----:B------:R-:W-:Y:S01]  /*5990*/  @P0 CALL.REL.NOINC `(.L_x_1345) ;  /* 0x0000001000000944 */ /* 0x000fe20003c00000 */
[----:B------:R-:W-:Y:S05]  /*59a0*/  BRA `(.L_x_1361) ;  /* 0xffffd90000007947 */ /* 0x000fea000383ffff */
.L_x_1345:
[----:B------:R-:W-:Y:S01]  /*59b0*/  BAR.SYNC.DEFER_BLOCKING 0x0 ;  /* 0x0000000000007b1d */ /* 0x000fe20000010000 */
[----:B------:R-:W-:Y:S01]  /*59c0*/  HFMA2.MMA R3, -RZ, RZ, 0, 9.5367431640625e-07 ;  /* 0x00000010ff037435 */ /* 0x000fe200000001ff */
[----:B------:R-:W-:Y:S01]  /*59d0*/  LOP3.LUT R0, R104, 0x1f, R107, 0xf8, !PT ;  /* 0x0000001f68007812 */ /* 0x000fe200078ef86b */
[----:B------:R-:W-:-:S03]  /*59e0*/  UIADD3 UR6, UR19, -0x1, URZ ;  /* 0xffffffff13067890 */ /* 0x000fc6000fffe03f */
[----:B------:R-:W-:-:S05]  /*59f0*/  ULDC.64 UR28, c[0x0][0x2d8] ;  /* 0x0000b600001c7ab9 */ /* 0x000fca0000000a00 */
[----:B------:R-:W-:-:S05]  /*5a00*/  IMAD.WIDE R2, R0, R3, UR16 ;  /* 0x0000001000027e25 */ /* 0x000fca000f8e0203 */
[----:B------:R-:W2:Y:S04]  /*5a10*/  LDG.E.128 R4, [R2.64] ;  /* 0x0000001e02047981 */ /* 0x000ea8000c1e1d00 */
[----:B------:R-:W3:Y:S04]  /*5a20*/  LDG.E.128 R12, [R2.64+0x200] ;  /* 0x0002001e020c7981 */ /* 0x000ee8000c1e1d00 */
[----:B------:R-:W4:Y:S04]  /*5a30*/  LDG.E.128 R16, [R2.64+0x400] ;  /* 0x0004001e02107981 */ /* 0x000f28000c1e1d00 */
[----:B------:R-:W5:Y:S01]  /*5a40*/  LDG.E.128 R20, [R2.64+0x600] ;  /* 0x0006001e02147981 */ /* 0x000f62000c1e1d00 */
[----:B------:R-:W-:-:S02]  /*5a50*/  USHF.L.U32 UR22, UR6, 0xb, URZ ;  /* 0x0000000b06167899 */ /* 0x000fc4000800063f */
[----:B------:R-:W-:Y:S02]  /*5a60*/  UIMAD UR24, UR34, UR28, URZ ;  /* 0x0000001c221872a4 */ /* 0x000fe4000f8e023f */
[----:B------:R-:W-:Y:S02]  /*5a70*/  USHF.R.S32.HI UR23, URZ, 0x1f, UR22 ;  /* 0x0000001f3f177899 */ /* 0x000fe40008011416 */
[----:B------:R-:W-:Y:S02]  /*5a80*/  UIMAD UR26, UR33, UR29, UR24 ;  /* 0x0000001d211a72a4 */ /* 0x000fe4000f8e0218 */
[----:B------:R-:W-:Y:S02]  /*5a90*/  UIMAD.WIDE.U32 UR24, UR33, UR28, UR22 ;  /* 0x0000001c211872a5 */ /* 0x000fe4000f8e0016 */
[----:B------:R-:W-:Y:S02]  /*5aa0*/  UIADD3 UR16, UP1, UR16, -0x2000, URZ ;  /* 0xffffe00010107890 */ /* 0x000fe4000ff3e03f */
[----:B------:R-:W-:-:S02]  /*5ab0*/  ULDC.64 UR28, c[0x0][0x2e0] ;  /* 0x0000b800001c7ab9 */ /* 0x000fc40000000a00 */
[----:B------:R-:W-:Y:S02]  /*5ac0*/  UIADD3 UR25, UR25, UR26, URZ ;  /* 0x0000001a19197290 */ /* 0x000fe4000fffe03f */
[----:B------:R-:W-:Y:S02]  /*5ad0*/  UIMAD UR26, UR13, UR28, URZ ;  /* 0x0000001c0d1a72a4 */ /* 0x000fe4000f8e023f */
[----:B------:R-:W-:Y:S02]  /*5ae0*/  UIMAD.WIDE.U32 UR24, UR12, UR28, UR24 ;  /* 0x0000001c0c1872a5 */ /* 0x000fe4000f8e0018 */
[----:B------:R-:W-:Y:S02]  /*5af0*/  UIMAD UR26, UR12, UR29, UR26 ;  /* 0x0000001d0c1a72a4 */ /* 0x000fe4000f8e021a */
[----:B------:R-:W-:Y:S02]  /*5b00*/  UIADD3 UR21, UP2, UR21, -0x2000, URZ ;  /* 0xffffe00015157890 */ /* 0x000fe4000ff5e03f */
[----:B------:R-:W-:-:S02]  /*5b10*/  ULDC.64 UR28, c[0x0][0x330] ;  /* 0x0000cc00001c7ab9 */ /* 0x000fc40000000a00 */
[----:B------:R-:W-:Y:S02]  /*5b20*/  UIADD3 UR26, UR25, UR26, URZ ;  /* 0x0000001a191a7290 */ /* 0x000fe4000fffe03f */
[----:B------:R-:W-:Y:S02]  /*5b30*/  ULEA UR25, UP0, UR24, UR28, 0x2 ;  /* 0x0000001c18197291 */ /* 0x000fe4000f80103f */
[----:B------:R-:W-:Y:S02]  /*5b40*/  UIADD3 UR7, UP3, UR7, -0x2000, URZ ;  /* 0xffffe00007077890 */ /* 0x000fe4000ff7e03f */
[----:B------:R-:W-:Y:S02]  /*5b50*/  ULEA.HI.X UR24, UR24, UR29, UR26, 0x2, UP0 ;  /* 0x0000001d18187291 */ /* 0x000fe400080f141a */
[----:B------:R-:W-:Y:S02]  /*5b60*/  UIADD3.X UR17, UR17, -0x1, URZ, UP1, !UPT ;  /* 0xffffffff11117890 */ /* 0x000fe40008ffe43f */
[----:B------:R-:W-:-:S02]  /*5b70*/  ULDC.64 UR26, c[0x0][0x2f8] ;  /* 0x0000be00001a7ab9 */ /* 0x000fc40000000a00 */
[----:B------:R-:W-:Y:S02]  /*5b80*/  UIMAD.WIDE.U32 UR22, UR33, UR26, UR22 ;  /* 0x0000001a211672a5 */ /* 0x000fe4000f8e0016 */
[----:B------:R-:W-:Y:S02]  /*5b90*/  UIADD3.X UR20, UR20, -0x1, URZ, UP2, !UPT ;  /* 0xffffffff14147890 */ /* 0x000fe400097fe43f */
[----:B------:R-:W-:Y:S01]  /*5ba0*/  UIADD3.X UR18, UR18, -0x1, URZ, UP3, !UPT ;  /* 0xffffffff12127890 */ /* 0x000fe20009ffe43f */
[----:B--2---:R-:W-:Y:S04]  /*5bb0*/  STS.128 [R102.X16], R4 ;  /* 0x0000000466007388 */ /* 0x004fe8000000cc00 */
[----:B---3--:R-:W-:Y:S04]  /*5bc0*/  STS.128 [R102.X16+0x200], R12 ;  /* 0x0002000c66007388 */ /* 0x008fe8000000cc00 */
[----:B----4-:R-:W-:Y:S04]  /*5bd0*/  STS.128 [R102.X16+0x400], R16 ;  /* 0x0004001066007388 */ /* 0x010fe8000000cc00 */
[----:B-----5:R-:W-:Y:S01]  /*5be0*/  STS.128 [R102.X16+0x600], R20 ;  /* 0x0006001466007388 */ /* 0x020fe2000000cc00 */
[----:B------:R-:W-:-:S06]  /*5bf0*/  NOP ;  /* 0x0000000000007918 */ /* 0x000fcc0000000000 */
[----:B------:R-:W0:Y:S04]  /*5c00*/  LDS.128 R24, [R100.X16+0x10] ;  /* 0x0000100064187984 */ /* 0x000e28000000cc00 */
[----:B------:R-:W1:Y:S04]  /*5c10*/  LDS.128 R8, [R100.X16+0x20] ;  /* 0x0000200064087984 */ /* 0x000e68000000cc00 */
[----:B------:R-:W2:Y:S01]  /*5c20*/  LDS.128 R4, [R100.X16+0x30] ;  /* 0x0000300064047984 */ /* 0x000ea2000000cc00 */
[----:B0-----:R-:W-:Y:S02]  /*5c30*/  FADD.FTZ R24, R24, UR5 ;  /* 0x0000000518187e21 */ /* 0x001fe40008010000 */
[----:B------:R-:W-:-:S02]  /*5c40*/  FADD.FTZ R26, R26, UR5 ;  /* 0x000000051a1a7e21 */ /* 0x000fc40008010000 */
[----:B------:R-:W-:Y:S01]  /*5c50*/  FADD.FTZ R25, R25, UR5 ;  /* 0x0000000519197e21 */ /* 0x000fe20008010000 */
[----:B------:R-:W-:Y:S01]  /*5c60*/  FSETP.GTU.FTZ.AND P2, PT, R24, 20, PT ;  /* 0x41a000001800780b */ /* 0x000fe20003f5c000 */
[----:B-1----:R-:W-:Y:S01]  /*5c70*/  FADD.FTZ R13, R8, UR5 ;  /* 0x00000005080d7e21 */ /* 0x002fe20008010000 */
[----:B------:R-:W-:Y:S01]  /*5c80*/  FSETP.GTU.FTZ.AND P4, PT, R26, 20, PT ;  /* 0x41a000001a00780b */ /* 0x000fe20003f9c000 */
[----:B------:R-:W-:Y:S01]  /*5c90*/  FADD.FTZ R10, R10, UR5 ;  /* 0x000000050a0a7e21 */ /* 0x000fe20008010000 */
[----:B------:R-:W-:Y:S01]  /*5ca0*/  FSETP.GTU.FTZ.AND P3, PT, R25, 20, PT ;  /* 0x41a000001900780b */ /* 0x000fe20003f7c000 */
[----:B------:R-:W-:Y:S01]  /*5cb0*/  FADD.FTZ R11, R11, UR5 ;  /* 0x000000050b0b7e21 */ /* 0x000fe20008010000 */
[----:B------:R-:W-:Y:S01]  /*5cc0*/  FSETP.GTU.FTZ.AND P6, PT, R13, 20, PT ;  /* 0x41a000000d00780b */ /* 0x000fe20003fdc000 */
[----:B------:R-:W-:Y:S01]  /*5cd0*/  FADD.FTZ R16, R9, UR5 ;  /* 0x0000000509107e21 */ /* 0x000fe20008010000 */
[----:B------:R-:W-:Y:S01]  /*5ce0*/  FSETP.GTU.FTZ.AND P1, PT, R10, 20, PT ;  /* 0x41a000000a00780b */ /* 0x000fe20003f3c000 */
[----:B------:R-:W-:-:S02]  /*5cf0*/  FADD.FTZ R27, R27, UR5 ;  /* 0x000000051b1b7e21 */ /* 0x000fc40008010000 */
[----:B--2---:R-:W-:Y:S01]  /*5d00*/  FADD.FTZ R7, R7, UR5 ;  /* 0x0000000507077e21 */ /* 0x004fe20008010000 */
[----:B------:R-:W-:Y:S01]  /*5d10*/  FSETP.GTU.FTZ.AND P0, PT, R16, 20, PT ;  /* 0x41a000001000780b */ /* 0x000fe20003f1c000 */
[----:B------:R-:W-:Y:S01]  /*5d20*/  @!P2 FMUL.FTZ R2, R24, -1.4426950216293334961 ;  /* 0xbfb8aa3b1802a820 */ /* 0x000fe20000410000 */
[----:B------:R-:W-:Y:S01]  /*5d30*/  FSETP.GTU.FTZ.AND P5, PT, R27, 20, PT ;  /* 0x41a000001b00780b */ /* 0x000fe20003fbc000 */
[----:B------:R-:W-:Y:S02]  /*5d40*/  @!P4 FMUL.FTZ R8, R26, -1.4426950216293334961 ;  /* 0xbfb8aa3b1a08c820 */ /* 0x000fe40000410000 */
[----:B------:R-:W-:Y:S02]  /*5d50*/  @!P3 FMUL.FTZ R3, R25, -1.4426950216293334961 ;  /* 0xbfb8aa3b1903b820 */ /* 0x000fe40000410000 */
[----:B------:R-:W0:Y:S01]  /*5d60*/  @!P2 MUFU.EX2 R2, R2 ;  /* 0x000000020002a308 */ /* 0x000e220000000800 */
[----:B------:R-:W-:-:S07]  /*5d70*/  @!P6 FMUL.FTZ R13, R13, -1.4426950216293334961 ;  /* 0xbfb8aa3b0d0de820 */ /* 0x000fce0000410000 */
[----:B------:R-:W1:Y:S01]  /*5d80*/  @!P4 MUFU.EX2 R8, R8 ;  /* 0x000000080008c308 */ /* 0x000e620000000800 */
[----:B------:R-:W-:Y:S02]  /*5d90*/  @!P5 FMUL.FTZ R12, R27, -1.4426950216293334961 ;  /* 0xbfb8aa3b1b0cd820 */ /* 0x000fe40000410000 */
[----:B0-----:R-:W-:-:S05]  /*5da0*/  @!P2 FADD.FTZ R2, R2, 1 ;  /* 0x3f8000000202a421 */ /* 0x001fca0000010000 */
[----:B------:R-:W0:Y:S01]  /*5db0*/  @!P3 MUFU.EX2 R3, R3 ;  /* 0x000000030003b308 */ /* 0x000e220000000800 */
[----:B-1----:R-:W-:-:S07]  /*5dc0*/  @!P4 FADD.FTZ R8, R8, 1 ;  /* 0x3f8000000808c421 */ /* 0x002fce0000010000 */
[----:B------:R1:W2:Y:S08]  /*5dd0*/  @!P2 MUFU.RCP R15, R2 ;  /* 0x00000002000fa308 */ /* 0x0002b00000001000 */
[----:B------:R-:W3:Y:S01]  /*5de0*/  @!P4 MUFU.RCP R9, R8 ;  /* 0x000000080009c308 */ /* 0x000ee20000001000 */
[----:B0-----:R-:W-:Y:S02]  /*5df0*/  @!P3 FADD.FTZ R3, R3, 1 ;  /* 0x3f8000000303b421 */ /* 0x001fe40000010000 */
[----:B-1----:R-:W-:-:S02]  /*5e00*/  @!P0 FMUL.FTZ R2, R16, -1.4426950216293334961 ;  /* 0xbfb8aa3b10028820 */ /* 0x002fc40000410000 */
[----:B------:R-:W-:Y:S02]  /*5e10*/  FADD.FTZ R16, R6, UR5 ;  /* 0x0000000506107e21 */ /* 0x000fe40008010000 */
[----:B--2---:R-:W-:Y:S01]  /*5e20*/  @!P2 FMUL.FTZ R64, R64, R15 ;  /* 0x0000000f4040a220 */ /* 0x004fe20000410000 */
[----:B------:R-:W-:Y:S01]  /*5e30*/  FSETP.GTU.FTZ.AND P2, PT, R11, 20, PT ;  /* 0x41a000000b00780b */ /* 0x000fe20003f5c000 */
[----:B------:R0:W1:Y:S01]  /*5e40*/  @!P3 MUFU.RCP R14, R3 ;  /* 0x00000003000eb308 */ /* 0x0000620000001000 */
[----:B------:R-:W-:Y:S02]  /*5e50*/  FADD.FTZ R15, R4, UR5 ;  /* 0x00000005040f7e21 */ /* 0x000fe40008010000 */
[----:B---3--:R-:W-:-:S05]  /*5e60*/  @!P4 FMUL.FTZ R66, R66, R9 ;  /* 0x000000094242c220 */ /* 0x008fca0000410000 */
[----:B------:R-:W2:Y:S01]  /*5e70*/  @!P0 MUFU.EX2 R2, R2 ;  /* 0x0000000200028308 */ /* 0x000ea20000000800 */
[----:B0-----:R-:W-:-:S03]  /*5e80*/  @!P1 FMUL.FTZ R3, R10, -1.4426950216293334961 ;  /* 0xbfb8aa3b0a039820 */ /* 0x001fc60000410000 */
[----:B------:R-:W-:Y:S02]  /*5e90*/  @!P2 FMUL.FTZ R4, R11, -1.4426950216293334961 ;  /* 0xbfb8aa3b0b04a820 */ /* 0x000fe40000410000 */
[----:B------:R-:W0:Y:S01]  /*5ea0*/  LDS.128 R8, [R100.X16] ;  /* 0x0000000064087984 */ /* 0x000e22000000cc00 */
[----:B-1----:R-:W-:Y:S01]  /*5eb0*/  @!P3 FMUL.FTZ R65, R65, R14 ;  /* 0x0000000e4141b220 */ /* 0x002fe20000410000 */
[----:B------:R-:W-:Y:S01]  /*5ec0*/  FSETP.GTU.FTZ.AND P3, PT, R15, 20, PT ;  /* 0x41a000000f00780b */ /* 0x000fe20003f7c000 */
[----:B------:R-:W1:Y:S01]  /*5ed0*/  @!P5 MUFU.EX2 R12, R12 ;  /* 0x0000000c000cd308 */ /* 0x000e620000000800 */
[----:B------:R-:W-:Y:S02]  /*5ee0*/  FADD.FTZ R14, R5, UR5 ;  /* 0x00000005050e7e21 */ /* 0x000fe40008010000 */
[----:B--2---:R-:W-:-:S03]  /*5ef0*/  @!P0 FADD.FTZ R2, R2, 1 ;  /* 0x3f80000002028421 */ /* 0x004fc60000010000 */
[----:B------:R-:W-:Y:S02]  /*5f00*/  FSETP.GTU.FTZ.AND P4, PT, R14, 20, PT ;  /* 0x41a000000e00780b */ /* 0x000fe40003f9c000 */
[----:B------:R-:W2:Y:S04]  /*5f10*/  @!P1 MUFU.EX2 R3, R3 ;  /* 0x0000000300039308 */ /* 0x000ea80000000800 */
[----:B------:R-:W-:-:S04]  /*5f20*/  @!P3 FMUL.FTZ R5, R15, -1.4426950216293334961 ;  /* 0xbfb8aa3b0f05b820 */ /* 0x000fc80000410000 */
[----:B------:R-:W3:Y:S01]  /*5f30*/  @!P6 MUFU.EX2 R13, R13 ;  /* 0x0000000d000de308 */ /* 0x000ee20000000800 */
[----:B-1----:R-:W-:Y:S02]  /*5f40*/  @!P5 FADD.FTZ R12, R12, 1 ;  /* 0x3f8000000c0cd421 */ /* 0x002fe40000010000 */
[----:B------:R-:W-:-:S05]  /*5f50*/  @!P4 FMUL.FTZ R6, R14, -1.4426950216293334961 ;  /* 0xbfb8aa3b0e06c820 */ /* 0x000fca0000410000 */
[----:B------:R-:W1:Y:S01]  /*5f60*/  @!P0 MUFU.RCP R2, R2 ;  /* 0x0000000200028308 */ /* 0x000e620000001000 */
[----:B--2---:R-:W-:-:S07]  /*5f70*/  @!P1 FADD.FTZ R3, R3, 1 ;  /* 0x3f80000003039421 */ /* 0x004fce0000010000 */
[----:B------:R-:W2:Y:S01]  /*5f80*/  @!P3 MUFU.EX2 R5, R5 ;  /* 0x000000050005b308 */ /* 0x000ea20000000800 */
[----:B---3--:R-:W-:Y:S02]  /*5f90*/  @!P6 FADD.FTZ R13, R13, 1 ;  /* 0x3f8000000d0de421 */ /* 0x008fe40000010000 */
[----:B0-----:R-:W-:Y:S02]  /*5fa0*/  FADD.FTZ R8, R8, UR5 ;  /* 0x0000000508087e21 */ /* 0x001fe40008010000 */
[----:B------:R-:W-:-:S03]  /*5fb0*/  FADD.FTZ R9, R9, UR5 ;  /* 0x0000000509097e21 */ /* 0x000fc60008010000 */
[----:B------:R-:W0:Y:S01]  /*5fc0*/  @!P2 MUFU.EX2 R4, R4 ;  /* 0x000000040004a308 */ /* 0x000e220000000800 */
[----:B-1----:R-:W-:Y:S01]  /*5fd0*/  @!P0 FMUL.FTZ R61, R61, R2 ;  /* 0x000000023d3d8220 */ /* 0x002fe20000410000 */
[----:B------:R-:W-:Y:S01]  /*5fe0*/  FSETP.GTU.FTZ.AND P0, PT, R8, 20, PT ;  /* 0x41a000000800780b */ /* 0x000fe20003f1c000 */
[----:B------:R-:W-:Y:S02]  /*5ff0*/  FADD.FTZ R11, R11, UR5 ;  /* 0x000000050b0b7e21 */ /* 0x000fe40008010000 */
[----:B------:R-:W-:-:S03]  /*6000*/  FADD.FTZ R10, R10, UR5 ;  /* 0x000000050a0a7e21 */ /* 0x000fc60008010000 */
[----:B------:R-:W1:Y:S01]  /*6010*/  @!P5 MUFU.RCP R12, R12 ;  /* 0x0000000c000cd308 */ /* 0x000e620000001000 */
[----:B--2---:R-:W-:-:S06]  /*6020*/  @!P3 FADD.FTZ R5, R5, 1 ;  /* 0x3f8000000505b421 */ /* 0x004fcc0000010000 */
[----:B------:R-:W-:Y:S01]  /*6030*/  @!P0 FMUL.FTZ R2, R8, -1.4426950216293334961 ;  /* 0xbfb8aa3b08028820 */ /* 0x000fe20000410000 */
[----:B------:R-:W2:Y:S01]  /*6040*/  @!P1 MUFU.RCP R3, R3 ;  /* 0x0000000300039308 */ /* 0x000ea20000001000 */
[----:B0-----:R-:W-:Y:S01]  /*6050*/  @!P2 FADD.FTZ R4, R4, 1 ;  /* 0x3f8000000404a421 */ /* 0x001fe20000010000 */
[----:B------:R-:W-:Y:S01]  /*6060*/  LEA R8, R105, R104, 0x2 ;  /* 0x0000006869087211 */ /* 0x000fe200078e10ff */
[----:B------:R-:W-:Y:S01]  /*6070*/  BAR.SYNC.DEFER_BLOCKING 0x0 ;  /* 0x0000000000007b1d */ /* 0x000fe20000010000 */
[----:B-1----:R-:W-:-:S05]  /*6080*/  @!P5 FMUL.FTZ R67, R67, R12 ;  /* 0x0000000c4343d220 */ /* 0x002fca0000410000 */
[----:B------:R-:W0:Y:S01]  /*6090*/  @!P6 MUFU.RCP R13, R13 ;  /* 0x0000000d000de308 */ /* 0x000e220000001000 */
[----:B------:R-:W-:Y:S01]  /*60a0*/  FSETP.GTU.FTZ.AND P5, PT, R16, 20, PT ;  /* 0x41a000001000780b */ /* 0x000fe20003fbc000 */
[----:B--2---:R-:W-:-:S06]  /*60b0*/  @!P1 FMUL.FTZ R62, R62, R3 ;  /* 0x000000033e3e9220 */ /* 0x004fcc0000410000 */
[----:B------:R-:W1:Y:S01]  /*60c0*/  @!P3 MUFU.RCP R5, R5 ;  /* 0x000000050005b308 */ /* 0x000e620000001000 */
[----:B------:R-:W-:-:S05]  /*60d0*/  FSETP.GTU.FTZ.AND P1, PT, R9, 20, PT ;  /* 0x41a000000900780b */ /* 0x000fca0003f3c000 */
[----:B------:R-:W-:Y:S02]  /*60e0*/  @!P5 FMUL.FTZ R14, R16, -1.4426950216293334961 ;  /* 0xbfb8aa3b100ed820 */ /* 0x000fe40000410000 */
[----:B------:R-:W2:Y:S01]  /*60f0*/  @!P2 MUFU.RCP R4, R4 ;  /* 0x000000040004a308 */ /* 0x000ea20000001000 */
[----:B0-----:R-:W-:Y:S01]  /*6100*/  @!P6 FMUL.FTZ R60, R60, R13 ;  /* 0x0000000d3c3ce220 */ /* 0x001fe20000410000 */
[----:B------:R-:W-:Y:S01]  /*6110*/  FSETP.GTU.FTZ.AND P6, PT, R7, 20, PT ;  /* 0x41a000000700780b */ /* 0x000fe20003fdc000 */
[----:B------:R-:W-:Y:S03]  /*6120*/  STS.128 [R8.X16], R84 ;  /* 0x0000005408007388 */ /* 0x000fe6000000cc00 */
[----:B------:R-:W-:Y:S01]  /*6130*/  @!P1 FMUL.FTZ R3, R9, -1.4426950216293334961 ;  /* 0xbfb8aa3b09039820 */ /* 0x000fe20000410000 */
[----:B------:R-:W-:Y:S01]  /*6140*/  STS.128 [R8.X16+0x10], R72 ;  /* 0x0000104808007388 */ /* 0x000fe2000000cc00 */
[----:B-1----:R-:W-:Y:S01]  /*6150*/  @!P3 FMUL.FTZ R56, R56, R5 ;  /* 0x000000053838b220 */ /* 0x002fe20000410000 */
[----:B------:R-:W-:Y:S01]  /*6160*/  FSETP.GTU.FTZ.AND P3, PT, R11, 20, PT ;  /* 0x41a000000b00780b */ /* 0x000fe20003f7c000 */
[----:B------:R-:W0:Y:S01]  /*6170*/  @!P0 MUFU.EX2 R2, R2 ;  /* 0x0000000200028308 */ /* 0x000e220000000800 */
[----:B------:R-:W-:Y:S04]  /*6180*/  STS.128 [R8.X16+0x20], R76 ;  /* 0x0000204c08007388 */ /* 0x000fe8000000cc00 */
[----:B------:R-:W-:Y:S01]  /*6190*/  STS.128 [R8.X16+0x30], R80 ;  /* 0x0000305008007388 */ /* 0x000fe2000000cc00 */
[----:B------:R-:W-:-:S06]  /*61a0*/  NOP ;  /* 0x0000000000007918 */ /* 0x000fcc0000000000 */
[----:B------:R-:W1:Y:S01]  /*61b0*/  LDS.128 R16, [R102.X16] ;  /* 0x0000000066107984 */ /* 0x000e62000000cc00 */
[----:B--2---:R-:W-:Y:S01]  /*61c0*/  @!P2 FMUL.FTZ R63, R63, R4 ;  /* 0x000000043f3fa220 */ /* 0x004fe20000410000 */
[----:B------:R-:W-:Y:S01]  /*61d0*/  FSETP.GTU.FTZ.AND P2, PT, R10, 20, PT ;  /* 0x41a000000a00780b */ /* 0x000fe20003f5c000 */
[----:B------:R2:W3:Y:S01]  /*61e0*/  @!P4 MUFU.EX2 R12, R6 ;  /* 0x00000006000cc308 */ /* 0x0004e20000000800 */
[----:B------:R-:W4:Y:S01]  /*61f0*/  LDS.128 R20, [R102.X16+0x200] ;  /* 0x0002000066147984 */ /* 0x000f22000000cc00 */
[----:B0-----:R-:W-:-:S03]  /*6200*/  @!P0 FADD.FTZ R2, R2, 1 ;  /* 0x3f80000002028421 */ /* 0x001fc60000010000 */
[----:B------:R-:W0:Y:S03]  /*6210*/  LDS.128 R24, [R102.X16+0x400] ;  /* 0x0004000066187984 */ /* 0x000e26000000cc00 */
[----:B------:R-:W5:Y:S01]  /*6220*/  @!P1 MUFU.EX2 R3, R3 ;  /* 0x0000000300039308 */ /* 0x000f620000000800 */
[----:B------:R-:W0:Y:S01]  /*6230*/  LDS.128 R28, [R102.X16+0x600] ;  /* 0x00060000661c7984 */ /* 0x000e22000000cc00 */
[----:B--2---:R-:W-:Y:S02]  /*6240*/  @!P6 FMUL.FTZ R6, R7, -1.4426950216293334961 ;  /* 0xbfb8aa3b0706e820 */ /* 0x004fe40000410000 */
[----:B------:R-:W-:-:S04]  /*6250*/  @!P2 FMUL.FTZ R4, R10, -1.4426950216293334961 ;  /* 0xbfb8aa3b0a04a820 */ /* 0x000fc80000410000 */
[----:B------:R2:W5:Y:S01]  /*6260*/  @!P6 MUFU.EX2 R7, R6 ;  /* 0x000000060007e308 */ /* 0x0005620000000800 */
[----:B---3--:R-:W-:-:S07]  /*6270*/  @!P4 FADD.FTZ R12, R12, 1 ;  /* 0x3f8000000c0cc421 */ /* 0x008fce0000010000 */
[----:B------:R5:W3:Y:S01]  /*6280*/  @!P2 MUFU.EX2 R5, R4 ;  /* 0x000000040005a308 */ /* 0x000ae20000000800 */
[----:B--2---:R-:W-:-:S07]  /*6290*/  @!P3 FMUL.FTZ R6, R11, -1.4426950216293334961 ;  /* 0xbfb8aa3b0b06b820 */ /* 0x004fce0000410000 */
[----:B------:R-:W2:Y:S01]  /*62a0*/  @!P3 MUFU.EX2 R6, R6 ;  /* 0x000000060006b308 */ /* 0x000ea20000000800 */
[----:B-----5:R-:W-:Y:S01]  /*62b0*/  @!P1 FADD.FTZ R4, R3, 1 ;  /* 0x3f80000003049421 */ /* 0x020fe20000010000 */
[----:B------:R-:W-:Y:S01]  /*62c0*/  MOV R3, UR24 ;  /* 0x0000001800037c02 */ /* 0x000fe20008000f00 */
[----:B------:R-:W-:Y:S01]  /*62d0*/  @!P6 FADD.FTZ R7, R7, 1 ;  /* 0x3f8000000707e421 */ /* 0x000fe20000010000 */
[----:B------:R-:W-:-:S04]  /*62e0*/  UIMAD UR24, UR34, UR26, URZ ;  /* 0x0000001a221872a4 */ /* 0x000fc8000f8e023f */
[----:B------:R-:W5:Y:S01]  /*62f0*/  @!P5 MUFU.EX2 R14, R14 ;  /* 0x0000000e000ed308 */ /* 0x000f620000000800 */
[----:B---3--:R-:W-:Y:S01]  /*6300*/  @!P2 FADD.FTZ R5, R5, 1 ;  /* 0x3f8000000505a421 */ /* 0x008fe20000010000 */
[----:B------:R-:W-:-:S03]  /*6310*/  UIMAD UR24, UR33, UR27, UR24 ;  /* 0x0000001b211872a4 */ /* 0x000fc6000f8e0218 */
[----:B------:R-:W-:Y:S02]  /*6320*/  ULDC.64 UR26, c[0x0][0x300] ;  /* 0x0000c000001a7ab9 */ /* 0x000fe40000000a00 */
[----:B------:R-:W-:Y:S01]  /*6330*/  UIADD3 UR23, UR23, UR24, URZ ;  /* 0x0000001817177290 */ /* 0x000fe2000fffe03f */
[----:B------:R3:W0:Y:S01]  /*6340*/  @!P0 MUFU.RCP R9, R2 ;  /* 0x0000000200098308 */ /* 0x0006220000001000 */
[----:B--2---:R-:W-:Y:S01]  /*6350*/  @!P3 FADD.FTZ R6, R6, 1 ;  /* 0x3f8000000606b421 */ /* 0x004fe20000010000 */
[----:B------:R-:W-:Y:S02]  /*6360*/  UIMAD UR24, UR13, UR26, URZ ;  /* 0x0000001a0d1872a4 */ /* 0x000fe4000f8e023f */
[----:B------:R-:W-:Y:S02]  /*6370*/  UIMAD.WIDE.U32 UR22, UR12, UR26, UR22 ;  /* 0x0000001a0c1672a5 */ /* 0x000fe4000f8e0016 */
[----:B------:R-:W-:Y:S01]  /*6380*/  UIMAD UR24, UR12, UR27, UR24 ;  /* 0x0000001b0c1872a4 */ /* 0x000fe2000f8e0218 */
[----:B-----5:R-:W-:Y:S01]  /*6390*/  @!P5 FADD.FTZ R14, R14, 1 ;  /* 0x3f8000000e0ed421 */ /* 0x020fe20000010000 */
[----:B---3--:R-:W-:Y:S01]  /*63a0*/  MOV R2, UR25 ;  /* 0x0000001900027c02 */ /* 0x008fe20008000f00 */
[----:B------:R-:W2:Y:S01]  /*63b0*/  @!P4 MUFU.RCP R12, R12 ;  /* 0x0000000c000cc308 */ /* 0x000ea20000001000 */
[----:B------:R-:W-:-:S02]  /*63c0*/  ULDC.64 UR26, c[0x0][0x340] ;  /* 0x0000d000001a7ab9 */ /* 0x000fc40000000a00 */
[----:B------:R-:W-:Y:S01]  /*63d0*/  UIADD3 UR24, UR23, UR24, URZ ;  /* 0x0000001817187290 */ /* 0x000fe2000fffe03f */
[----:B------:R-:W-:Y:S01]  /*63e0*/  IMAD.WIDE R2, R0, 0x10, R2 ;  /* 0x0000001000027825 */ /* 0x000fe200078e0202 */
[----:B------:R-:W-:-:S03]  /*63f0*/  ULEA UR23, UP0, UR22, UR26, 0x2 ;  /* 0x0000001a16177291 */ /* 0x000fc6000f80103f */
[----:B------:R-:W3:Y:S01]  /*6400*/  @!P5 MUFU.RCP R11, R14 ;  /* 0x0000000e000bd308 */ /* 0x000ee20000001000 */
[----:B-1----:R-:W-:Y:S01]  /*6410*/  STG.E.128 [R2.64], R16 ;  /* 0x0000001002007986 */ /* 0x002fe2000c101d1e */
[----:B0-----:R-:W-:Y:S01]  /*6420*/  @!P0 FMUL.FTZ R68, R68, R9 ;  /* 0x0000000944448220 */ /* 0x001fe20000410000 */
[----:B------:R-:W-:Y:S02]  /*6430*/  ULEA.HI.X UR22, UR22, UR27, UR24, 0x2, UP0 ;  /* 0x0000001b16167291 */ /* 0x000fe400080f1418 */
[----:B----4-:R-:W-:Y:S01]  /*6440*/  STG.E.128 [R2.64+0x200], R20 ;  /* 0x0002001402007986 */ /* 0x010fe2000c101d1e */
[----:B------:R-:W-:Y:S02]  /*6450*/  UISETP.GT.AND UP0, UPT, UR19, 0x1, UPT ;  /* 0x000000011300788c */ /* 0x000fe4000bf04270 */
[----:B------:R-:W0:Y:S01]  /*6460*/  @!P1 MUFU.RCP R4, R4 ;  /* 0x0000000400049308 */ /* 0x000e220000001000 */
[----:B------:R-:W-:Y:S01]  /*6470*/  STG.E.128 [R2.64+0x400], R24 ;  /* 0x0004001802007986 */ /* 0x000fe2000c101d1e */
[----:B--2---:R-:W-:Y:S01]  /*6480*/  @!P4 FMUL.FTZ R57, R57, R12 ;  /* 0x0000000c3939c220 */ /* 0x004fe20000410000 */
[----:B------:R-:W-:Y:S01]  /*6490*/  UMOV UR19, UR6 ;  /* 0x0000000600137c82 */ /* 0x000fe20008000000 */
[----:B------:R-:W-:Y:S01]  /*64a0*/  PLOP3.LUT P0, PT, PT, PT, UP0, 0x80, 0x0 ;  /* 0x000000000000781c */ /* 0x000fe20003f0f008 */
[----:B------:R1:W-:Y:S03]  /*64b0*/  STG.E.128 [R2.64+0x600], R28 ;  /* 0x0006001c02007986 */ /* 0x0003e6000c101d1e */
[----:B------:R-:W2:Y:S01]  /*64c0*/  @!P2 MUFU.RCP R5, R5 ;  /* 0x000000050005a308 */ /* 0x000ea20000001000 */
[----:B------:R-:W-:Y:S01]  /*64d0*/  BAR.SYNC.DEFER_BLOCKING 0x0 ;  /* 0x0000000000007b1d */ /* 0x000fe20000010000 */
[----:B---3--:R-:W-:-:S06]  /*64e0*/  @!P5 FMUL.FTZ R58, R58, R11 ;  /* 0x0000000b3a3ad220 */ /* 0x008fcc0000410000 */
[----:B------:R-:W3:Y:S01]  /*64f0*/  @!P3 MUFU.RCP R6, R6 ;  /* 0x000000060006b308 */ /* 0x000ee20000001000 */
[----:B0-----:R-:W-:Y:S02]  /*6500*/  @!P1 FMUL.FTZ R69, R69, R4 ;  /* 0x0000000445459220 */ /* 0x001fe40000410000 */
[----:B------:R-:W-:-:S04]  /*6510*/  FADD.FTZ R4, R68, R109 ;  /* 0x0000006d44047221 */ /* 0x000fc80000010000 */
[----:B-1----:R-:W-:Y:S01]  /*6520*/  FADD.FTZ R3, R4, R69 ;  /* 0x0000004504037221 */ /* 0x002fe20000010000 */
[----:B------:R-:W0:Y:S01]  /*6530*/  @!P6 MUFU.RCP R10, R7 ;  /* 0x00000007000ae308 */ /* 0x000e220000001000 */
[----:B--2---:R-:W-:Y:S01]  /*6540*/  @!P2 FMUL.FTZ R70, R70, R5 ;  /* 0x000000054646a220 */ /* 0x004fe20000410000 */
[----:B------:R-:W-:Y:S01]  /*6550*/  MOV R2, UR23 ;  /* 0x0000001700027c02 */ /* 0x000fe20008000f00 */
[----:B---3--:R-:W-:Y:S01]  /*6560*/  @!P3 FMUL.FTZ R71, R71, R6 ;  /* 0x000000064747b220 */ /* 0x008fe20000410000 */
[----:B------:R-:W-:Y:S04]  /*6570*/  STS.128 [R8.X16+0x10], R64 ;  /* 0x0000104008007388 */ /* 0x000fe8000000cc00 */
[----:B------:R1:W-:Y:S01]  /*6580*/  STS.128 [R8.X16], R68 ;  /* 0x0000004408007388 */ /* 0x0003e2000000cc00 */
[----:B0-----:R-:W-:-:S03]  /*6590*/  @!P6 FMUL.FTZ R59, R59, R10 ;  /* 0x0000000a3b3be220 */ /* 0x001fc60000410000 */
[----:B------:R0:W-:Y:S04]  /*65a0*/  STS.128 [R8.X16+0x20], R60 ;  /* 0x0000203c08007388 */ /* 0x0001e8000000cc00 */
[----:B------:R-:W-:Y:S01]  /*65b0*/  STS.128 [R8.X16+0x30], R56 ;  /* 0x0000303808007388 */ /* 0x000fe2000000cc00 */
[----:B------:R-:W-:-:S06]  /*65c0*/  NOP ;  /* 0x0000000000007918 */ /* 0x000fcc0000000000 */
[----:B------:R-:W2:Y:S01]  /*65d0*/  LDS.128 R4, [R102.X16] ;  /* 0x0000000066047984 */ /* 0x000ea2000000cc00 */
[----:B-1----:R-:W-:Y:S01]  /*65e0*/  FADD.FTZ R70, R3, R70 ;  /* 0x0000004603467221 */ /* 0x002fe20000010000 */
[----:B------:R-:W-:Y:S02]  /*65f0*/  MOV R3, UR22 ;  /* 0x0000001600037c02 */ /* 0x000fe40008000f00 */
[----:B------:R-:W1:Y:S01]  /*6600*/  LDS.128 R12, [R102.X16+0x200] ;  /* 0x00020000660c7984 */ /* 0x000e62000000cc00 */
[----:B------:R-:W-:Y:S02]  /*6610*/  FADD.FTZ R71, R70, R71 ;  /* 0x0000004746477221 */ /* 0x000fe40000010000 */
[----:B------:R-:W-:Y:S01]  /*6620*/  IMAD.WIDE R2, R0, 0x10, R2 ;  /* 0x0000001000027825 */ /* 0x000fe200078e0202 */
[----:B------:R-:W3:Y:S03]  /*6630*/  LDS.128 R16, [R102.X16+0x400] ;  /* 0x0004000066107984 */ /* 0x000ee6000000cc00 */
[----:B------:R-:W-:Y:S01]  /*6640*/  FADD.FTZ R64, R71, R64 ;  /* 0x0000004047407221 */ /* 0x000fe20000010000 */
[----:B------:R-:W4:Y:S03]  /*6650*/  LDS.128 R20, [R102.X16+0x600] ;  /* 0x0006000066147984 */ /* 0x000f26000000cc00 */
[----:B------:R-:W-:-:S04]  /*6660*/  FADD.FTZ R65, R64, R65 ;  /* 0x0000004140417221 */ /* 0x000fc80000010000 */
[----:B------:R-:W-:-:S04]  /*6670*/  FADD.FTZ R66, R65, R66 ;  /* 0x0000004241427221 */ /* 0x000fc80000010000 */
[----:B------:R-:W-:-:S04]  /*6680*/  FADD.FTZ R67, R66, R67 ;  /* 0x0000004342437221 */ /* 0x000fc80000010000 */
[----:B0-----:R-:W-:-:S04]  /*6690*/  FADD.FTZ R60, R67, R60 ;  /* 0x0000003c433c7221 */ /* 0x001fc80000010000 */
[----:B------:R-:W-:-:S04]  /*66a0*/  FADD.FTZ R61, R60, R61 ;  /* 0x0000003d3c3d7221 */ /* 0x000fc80000010000 */
[----:B------:R-:W-:-:S04]  /*66b0*/  FADD.FTZ R62, R61, R62 ;  /* 0x0000003e3d3e7221 */ /* 0x000fc80000010000 */
[----:B------:R-:W-:Y:S01]  /*66c0*/  FADD.FTZ R63, R62, R63 ;  /* 0x0000003f3e3f7221 */ /* 0x000fe20000010000 */
[----:B--2---:R0:W-:Y:S03]  /*66d0*/  STG.E.128 [R2.64], R4 ;  /* 0x0000000402007986 */ /* 0x0041e6000c101d1e */
[----:B------:R-:W-:Y:S01]  /*66e0*/  FADD.FTZ R56, R63, R56 ;  /* 0x000000383f387221 */ /* 0x000fe20000010000 */
[----:B-1----:R0:W-:Y:S03]  /*66f0*/  STG.E.128 [R2.64+0x200], R12 ;  /* 0x0002000c02007986 */ /* 0x0021e6000c101d1e */
[----:B------:R-:W-:Y:S01]  /*6700*/  FADD.FTZ R57, R56, R57 ;  /* 0x0000003938397221 */ /* 0x000fe20000010000 */
[----:B---3--:R0:W-:Y:S03]  /*6710*/  STG.E.128 [R2.64+0x400], R16 ;  /* 0x0004001002007986 */ /* 0x0081e6000c101d1e */
[----:B------:R-:W-:Y:S01]  /*6720*/  FADD.FTZ R58, R57, R58 ;  /* 0x0000003a393a7221 */ /* 0x000fe20000010000 */
[----:B----4-:R0:W-:Y:S03]  /*6730*/  STG.E.128 [R2.64+0x600], R20 ;  /* 0x0006001402007986 */ /* 0x0101e6000c101d1e */
[----:B------:R-:W-:Y:S01]  /*6740*/  FADD.FTZ R109, R58, R59 ;  /* 0x0000003b3a6d7221 */ /* 0x000fe20000010000 */
[----:B0-----:R-:W-:Y:S01]  /*6750*/  @!P0 CALL.REL.NOINC `(.L_x_1312) ;  /* 0x0000001000008944 */ /* 0x001fe20003c00000 */
[----:B------:R-:W-:Y:S05]  /*6760*/  BRA `(.L_x_1362) ;  /* 0xffffa01000007947 */ /* 0x000fea000383ffff */
.L_x_1312:
[----:B------:R-:W-:Y:S02]  /*6770*/  ISETP.NE.U32.AND P0, PT, RZ, c[0x0][0x328], PT ;  /* 0x0000ca00ff007a0c */ /* 0x000fe40003f05070 */
[----:B------:R-:W-:-:S02]  /*6780*/  ISETP.NE.U32.AND P2, PT, RZ, c[0x0][0x348], PT ;  /* 0x0000d200ff007a0c */ /* 0x000fc40003f45070 */
        /* <DEDUP_REMOVED lines=32> */
.L_x_1364:
[----:B0-----:R-:W-:Y:S05]  /*6990*/  BSYNC B0 ;  /* 0x0000000000007941 */ /* 0x001fea0003800000 */
.L_x_1363:
        /* <DEDUP_REMOVED lines=33> */
.L_x_1366:
[----:B------:R-:W3:Y:S02]  /*6bb0*/  S2R R13, SR_TID.X ;  /* 0x00000000000d7919 */ /* 0x000ee40000002100 */
.L_x_1367:
[----:B0-----:R-:W-:Y:S05]  /*6bc0*/  BSYNC B0 ;  /* 0x0000000000007941 */ /* 0x001fea0003800000 */
.L_x_1365:
        /* <DEDUP_REMOVED lines=28> */
.L_x_1369:
        /* <DEDUP_REMOVED lines=65> */
.L_x_1368:
[----:B------:R-:W-:Y:S05]  /*71a0*/  EXIT ;  /* 0x000000000000794d */ /* 0x000fea0003800000 */
.L_x_1350:
[----:B------:R-:W-:Y:S01]  /*71b0*/  HFMA2.MMA R150, -RZ, RZ, 0, 5.9604644775390625e-08 ;  /* 0x00000001ff967435 */ /* 0x000fe200000001ff */
[----:B------:R-:W-:Y:S02]  /*71c0*/  MOV R149, R120 ;  /* 0x0000007800957202 */ /* 0x000fe40000000f00 */
[----:B------:R-:W-:-:S02]  /*71d0*/  MOV R119, RZ ;  /* 0x000000ff00777202 */ /* 0x000fc40000000f00 */
[----:B------:R-:W-:Y:S02]  /*71e0*/  MOV R152, 0xffffffff ;  /* 0xffffffff00987802 */ /* 0x000fe40000000f00 */
[----:B------:R-:W-:Y:S02]  /*71f0*/  MOV R114, 0x7210 ;  /* 0x0000721000727802 */ /* 0x000fe40000000f00 */
[----:B-1---5:R-:W-:Y:S05]  /*7200*/  CALL.REL.NOINC `($__internal_56_$__cuda_sm70_shflsync_up) ;  /* 0x00000ec000007944 */ /* 0x022fea0003c00000 */
[----:B-1----:R-:W-:Y:S01]  /*7210*/  MOV R117, R150 ;  /* 0x0000009600757202 */ /* 0x002fe20000000f00 */
[----:B0-----:R-:W-:Y:S05]  /*7220*/  BRA `(.L_x_1370) ;  /* 0xffffcc5000007947 */ /* 0x001fea000383ffff */
.L_x_1351:
[----:B------:R-:W-:Y:S01]  /*7230*/  HFMA2.MMA R150, -RZ, RZ, 0, 5.9604644775390625e-08 ;  /* 0x00000001ff967435 */ /* 0x000fe200000001ff */
[----:B------:R-:W-:Y:S02]  /*7240*/  MOV R149, R121 ;  /* 0x0000007900957202 */ /* 0x000fe40000000f00 */
[----:B------:R-:W-:Y:S02]  /*7250*/  MOV R119, RZ ;  /* 0x000000ff00777202 */ /* 0x000fe40000000f00 */
[----:B------:R-:W-:Y:S02]  /*7260*/  MOV R152, 0xffffffff ;  /* 0xffffffff00987802 */ /* 0x000fe40000000f00 */
[----:B------:R-:W-:-:S02]  /*7270*/  MOV R114, 0x7290 ;  /* 0x0000729000727802 */ /* 0x000fc40000000f00 */
[----:B012--5:R-:W-:Y:S05]  /*7280*/  CALL.REL.NOINC `($__internal_56_$__cuda_sm70_shflsync_up) ;  /* 0x00000e4000007944 */ /* 0x027fea0003c00000 */
        /* <DEDUP_REMOVED lines=10> */
[----:B------:R-:W-:Y:S05]  /*7330*/  CALL.REL.NOINC `($__internal_56_$__cuda_sm70_shflsync_up) ;  /* 0x00000d9000007944 */ /* 0x000fea0003c00000 */
[----:B-1----:R-:W-:Y:S01]  /*7340*/  MOV R116, R150 ;  /* 0x0000009600747202 */ /* 0x002fe20000000f00 */
[----:B------:R-:W-:Y:S01]  /*7350*/  HFMA2.MMA R150, -RZ, RZ, 0, 1.1920928955078125e-07 ;  /* 0x00000002ff967435 */ /* 0x000fe200000001ff */
[----:B0-----:R-:W-:-:S02]  /*7360*/  MOV R149, R121 ;  /* 0x0000007900957202 */ /* 0x001fc40000000f00 */
[----:B------:R-:W-:Y:S02]  /*7370*/  MOV R119, RZ ;  /* 0x000000ff00777202 */ /* 0x000fe40000000f00 */
[----:B------:R-:W-:Y:S02]  /*7380*/  MOV R152, 0xffffffff ;  /* 0xffffffff00987802 */ /* 0x000fe40000000f00 */
[----:B------:R-:W-:Y:S02]  /*7390*/  MOV R114, 0x73b0 ;  /* 0x000073b000727802 */ /* 0x000fe40000000f00 */
[----:B------:R-:W-:Y:S05]  /*73a0*/  CALL.REL.NOINC `($__internal_56_$__cuda_sm70_shflsync_up) ;  /* 0x00000d2000007944 */ /* 0x000fea0003c00000 */
        /* <DEDUP_REMOVED lines=8> */
[----:B------:R-:W-:Y:S05]  /*7430*/  CALL.REL.NOINC `($__internal_56_$__cuda_sm70_shflsync_up) ;  /* 0x00000c9000007944 */ /* 0x000fea0003c00000 */
[----:B-1----:R-:W-:Y:S01]  /*7440*/  MOV R116, R150 ;  /* 0x0000009600747202 */ /* 0x002fe20000000f00 */
[----:B------:R-:W-:Y:S01]  /*7450*/  HFMA2.MMA R150, -RZ, RZ, 0, 2.384185791015625e-07 ;  /* 0x00000004ff967435 */ /* 0x000fe200000001ff */
[----:B0-----:R-:W-:Y:S02]  /*7460*/  MOV R149, R121 ;  /* 0x0000007900957202 */ /* 0x001fe40000000f00 */
[----:B------:R-:W-:Y:S02]  /*7470*/  MOV R119, RZ ;  /* 0x000000ff00777202 */ /* 0x000fe40000000f00 */
[----:B------:R-:W-:Y:S02]  /*7480*/  MOV R152, 0xffffffff ;  /* 0xffffffff00987802 */ /* 0x000fe40000000f00 */
[----:B------:R-:W-:Y:S02]  /*7490*/  MOV R114, 0x74b0 ;  /* 0x000074b000727802 */ /* 0x000fe40000000f00 */
[----:B------:R-:W-:Y:S05]  /*74a0*/  CALL.REL.NOINC `($__internal_56_$__cuda_sm70_shflsync_up) ;  /* 0x00000c2000007944 */ /* 0x000fea0003c00000 */
        /* <DEDUP_REMOVED lines=8> */
[----:B------:R-:W-:Y:S05]  /*7530*/  CALL.REL.NOINC `($__internal_56_$__cuda_sm70_shflsync_up) ;  /* 0x00000b9000007944 */ /* 0x000fea0003c00000 */
[----:B-1----:R-:W-:Y:S01]  /*7540*/  MOV R116, R150 ;  /* 0x0000009600747202 */ /* 0x002fe20000000f00 */
[----:B------:R-:W-:Y:S01]  /*7550*/  HFMA2.MMA R150, -RZ, RZ, 0, 4.76837158203125e-07 ;  /* 0x00000008ff967435 */ /* 0x000fe200000001ff */
        /* <DEDUP_REMOVED lines=14> */
[----:B------:R-:W-:Y:S05]  /*7640*/  CALL.REL.NOINC `($__internal_56_$__cuda_sm70_shflsync_up) ;  /* 0x00000a8000007944 */ /* 0x000fea0003c00000 */
[----:B-1----:R-:W-:Y:S01]  /*7650*/  MOV R118, R150 ;  /* 0x0000009600767202 */ /* 0x002fe20000000f00 */
[----:B------:R-:W-:Y:S01]  /*7660*/  HFMA2.MMA R150, -RZ, RZ, 0, 9.5367431640625e-07 ;  /* 0x00000010ff967435 */ /* 0x000fe200000001ff */
[----:B0-----:R-:W-:Y:S02]  /*7670*/  MOV R149, R121 ;  /* 0x0000007900957202 */ /* 0x001fe40000000f00 */
[----:B------:R-:W-:Y:S02]  /*7680*/  MOV R119, RZ ;  /* 0x000000ff00777202 */ /* 0x000fe40000000f00 */
[----:B------:R-:W-:Y:S02]  /*7690*/  MOV R152, 0xffffffff ;  /* 0xffffffff00987802 */ /* 0x000fe40000000f00 */
[----:B------:R-:W-:-:S02]  /*76a0*/  MOV R114, 0x76c0 ;  /* 0x000076c000727802 */ /* 0x000fc40000000f00 */
[----:B------:R-:W-:Y:S05]  /*76b0*/  CALL.REL.NOINC `($__internal_56_$__cuda_sm70_shflsync_up) ;  /* 0x00000a1000007944 */ /* 0x000fea0003c00000 */
[----:B-1----:R-:W-:Y:S01]  /*76c0*/  MOV R115, R150 ;  /* 0x0000009600737202 */ /* 0x002fe20000000f00 */
[----:B0-----:R-:W-:Y:S05]  /*76d0*/  BRA `(.L_x_1371) ;  /* 0xffffc92000007947 */ /* 0x001fea000383ffff */
.L_x_1354:
[----:B------:R-:W-:Y:S01]  /*76e0*/  HFMA2.MMA R150, -RZ, RZ, 0, 5.9604644775390625e-08 ;  /* 0x00000001ff967435 */ /* 0x000fe200000001ff */
[----:B-1----:R-:W-:-:S02]  /*76f0*/  MOV R119, RZ ;  /* 0x000000ff00777202 */ /* 0x002fc40000000f00 */
[----:B0-----:R-:W-:Y:S02]  /*7700*/  MOV R152, 0xffffffff ;  /* 0xffffffff00987802 */ /* 0x001fe40000000f00 */
[----:B------:R-:W-:Y:S02]  /*7710*/  MOV R114, 0x7730 ;  /* 0x0000773000727802 */ /* 0x000fe40000000f00 */
[----:B-----5:R-:W-:Y:S05]  /*7720*/  CALL.REL.NOINC `($__internal_56_$__cuda_sm70_shflsync_up) ;  /* 0x000009a000007944 */ /* 0x020fea0003c00000 */
[----:B-1----:R-:W-:Y:S01]  /*7730*/  MOV R117, R150 ;  /* 0x0000009600757202 */ /* 0x002fe20000000f00 */
[----:B------:R-:W-:Y:S01]  /*7740*/  HFMA2.MMA R150, -RZ, RZ, 0, 5.9604644775390625e-08 ;  /* 0x00000001ff967435 */ /* 0x000fe200000001ff */
[----:B0-----:R-:W-:Y:S02]  /*7750*/  MOV R149, R116 ;  /* 0x0000007400957202 */ /* 0x001fe40000000f00 */
[----:B------:R-:W-:Y:S02]  /*7760*/  MOV R119, RZ ;  /* 0x000000ff00777202 */ /* 0x000fe40000000f00 */
[----:B------:R-:W-:Y:S02]  /*7770*/  MOV R152, 0xffffffff ;  /* 0xffffffff00987802 */ /* 0x000fe40000000f00 */
[----:B------:R-:W-:-:S02]  /*7780*/  MOV R114, 0x77a0 ;  /* 0x000077a000727802 */ /* 0x000fc40000000f00 */
[----:B------:R-:W-:Y:S05]  /*7790*/  CALL.REL.NOINC `($__internal_56_$__cuda_sm70_shflsync_up) ;  /* 0x0000093000007944 */ /* 0x000fea0003c00000 */
[----:B------:R-:W-:Y:S01]  /*77a0*/  HFMA2.MMA R121, -RZ, RZ, 0, 0 ;  /* 0x00000000ff797435 */ /* 0x000fe200000001ff */
[----:B0-----:R-:W-:-:S02]  /*77b0*/  MOV R149, R117 ;  /* 0x0000007500957202 */ /* 0x001fc40000000f00 */
[----:B------:R-:W-:Y:S02]  /*77c0*/  MOV R120, R112 ;  /* 0x0000007000787202 */ /* 0x000fe40000000f00 */
[----:B------:R-:W-:Y:S02]  /*77d0*/  MOV R152, 0x1f ;  /* 0x0000001f00987802 */ /* 0x000fe40000000f00 */
[----:B------:R-:W-:Y:S02]  /*77e0*/  MOV R119, 0xffffffff ;  /* 0xffffffff00777802 */ /* 0x000fe40000000f00 */
[----:B------:R-:W-:Y:S02]  /*77f0*/  MOV R114, 0x7810 ;  /* 0x0000781000727802 */ /* 0x000fe40000000f00 */
[----:B-1----:R-:W-:Y:S05]  /*7800*/  CALL.REL.NOINC `($__internal_55_$__cuda_sm70_shflsync_idx_p) ;  /* 0x0000088000007944 */ /* 0x002fea0003c00000 */
[----:B0-----:R-:W-:Y:S01]  /*7810*/  HFMA2.MMA R121, -RZ, RZ, 0, 0 ;  /* 0x00000000ff797435 */ /* 0x001fe200000001ff */
[----:B-1----:R-:W-:Y:S02]  /*7820*/  MOV R151, R119 ;  /* 0x0000007700977202 */ /* 0x002fe40000000f00 */
[----:B------:R-:W-:Y:S02]  /*7830*/  MOV R120, R113 ;  /* 0x0000007100787202 */ /* 0x000fe40000000f00 */
[----:B------:R-:W-:-:S02]  /*7840*/  MOV R152, 0x1f ;  /* 0x0000001f00987802 */ /* 0x000fc40000000f00 */
[----:B------:R-:W-:Y:S02]  /*7850*/  MOV R119, 0xffffffff ;  /* 0xffffffff00777802 */ /* 0x000fe40000000f00 */
[----:B------:R-:W-:Y:S02]  /*7860*/  MOV R114, 0x7880 ;  /* 0x0000788000727802 */ /* 0x000fe40000000f00 */
[----:B------:R-:W-:Y:S05]  /*7870*/  CALL.REL.NOINC `($__internal_55_$__cuda_sm70_shflsync_idx_p) ;  /* 0x0000081000007944 */ /* 0x000fea0003c00000 */
[----:B-1----:R-:W-:Y:S01]  /*7880*/  MOV R117, R119 ;  /* 0x0000007700757202 */ /* 0x002fe20000000f00 */
[----:B0-----:R-:W-:Y:S05]  /*7890*/  BRA `(.L_x_1372) ;  /* 0xffffc8d000007947 */ /* 0x001fea000383ffff */
.L_x_1357:
[----:B------:R-:W-:Y:S01]  /*78a0*/  HFMA2.MMA R154, -RZ, RZ, 0, 5.9604644775390625e-08 ;  /* 0x00000001ff9a7435 */ /* 0x000fe200000001ff */
[----:B------:R-:W-:Y:S02]  /*78b0*/  MOV R165, R120 ;  /* 0x0000007800a57202 */ /* 0x000fe40000000f00 */
[----:B------:R-:W-:Y:S02]  /*78c0*/  MOV R118, 0x1f ;  /* 0x0000001f00767802 */ /* 0x000fe40000000f00 */
[----:B------:R-:W-:Y:S02]  /*78d0*/  MOV R119, 0xffffffff ;  /* 0xffffffff00777802 */ /* 0x000fe40000000f00 */
[----:B------:R-:W-:-:S02]  /*78e0*/  MOV R114, 0x7900 ;  /* 0x0000790000727802 */ /* 0x000fc40000000f00 */
[----:B------:R-:W-:Y:S05]  /*78f0*/  CALL.REL.NOINC `($__internal_54_$__cuda_sm70_shflsync_down) ;  /* 0x0000075000007944 */ /* 0x000fea0003c00000 */
[----:B-1----:R-:W-:Y:S01]  /*7900*/  MOV R117, R154 ;  /* 0x0000009a00757202 */ /* 0x002fe20000000f00 */
[----:B0-----:R-:W-:Y:S05]  /*7910*/  BRA `(.L_x_1373) ;  /* 0xffffcec000007947 */ /* 0x001fea000383ffff */
.L_x_1358:
[----:B------:R-:W-:Y:S01]  /*7920*/  HFMA2.MMA R154, -RZ, RZ, 0, 5.9604644775390625e-08 ;  /* 0x00000001ff9a7435 */ /* 0x000fe200000001ff */
[----:B------:R-:W-:-:S02]  /*7930*/  MOV R165, R121 ;  /* 0x0000007900a57202 */ /* 0x000fc40000000f00 */
[----:B------:R-:W-:Y:S02]  /*7940*/  MOV R118, 0x1f ;  /* 0x0000001f00767802 */ /* 0x000fe40000000f00 */
[----:B------:R-:W-:Y:S02]  /*7950*/  MOV R119, 0xffffffff ;  /* 0xffffffff00777802 */ /* 0x000fe40000000f00 */
[----:B------:R-:W-:Y:S02]  /*7960*/  MOV R114, 0x7980 ;  /* 0x0000798000727802 */ /* 0x000fe40000000f00 */
[----:B01----:R-:W-:Y:S05]  /*7970*/  CALL.REL.NOINC `($__internal_54_$__cuda_sm70_shflsync_down) ;  /* 0x000006d000007944 */ /* 0x003fea0003c00000 */
[C---:B------:R-:W-:Y:S01]  /*7980*/  FMUL.FTZ R115, R120.reuse, R117 ;  /* 0x0000007578737220 */ /* 0x040fe20000410000 */
[----:B0-----:R-:W-:Y:S01]  /*7990*/  MOV R118, 0x1f ;  /* 0x0000001f00767802 */ /* 0x001fe20000000f00 */
[C---:B-1----:R-:W-:Y:S01]  /*79a0*/  FFMA.FTZ R114, R120.reuse, R154, R121 ;  /* 0x0000009a78727223 */ /* 0x042fe20000010079 */
[----:B------:R-:W-:Y:S01]  /*79b0*/  HFMA2.MMA R154, -RZ, RZ, 0, 1.1920928955078125e-07 ;  /* 0x00000002ff9a7435 */ /* 0x000fe200000001ff */
[----:B------:R-:W-:Y:S02]  /*79c0*/  MOV R119, 0xffffffff ;  /* 0xffffffff00777802 */ /* 0x000fe40000000f00 */
[----:B------:R-:W-:-:S02]  /*79d0*/  FSEL R117, R120, R115, !P4 ;  /* 0x0000007378757208 */ /* 0x000fc40006000000 */
[----:B------:R-:W-:Y:S02]  /*79e0*/  FSEL R121, R121, R114, !P4 ;  /* 0x0000007279797208 */ /* 0x000fe40006000000 */
[----:B------:R-:W-:Y:S02]  /*79f0*/  MOV R165, R117 ;  /* 0x0000007500a57202 */ /* 0x000fe40000000f00 */
[----:B------:R-:W-:Y:S02]  /*7a00*/  MOV R114, 0x7a20 ;  /* 0x00007a2000727802 */ /* 0x000fe40000000f00 */
[----:B------:R-:W-:Y:S05]  /*7a10*/  CALL.REL.NOINC `($__internal_54_$__cuda_sm70_shflsync_down) ;  /* 0x0000063000007944 */ /* 0x000fea0003c00000 */
[----:B-1----:R-:W-:Y:S01]  /*7a20*/  MOV R116, R154 ;  /* 0x0000009a00747202 */ /* 0x002fe20000000f00 */
[----:B------:R-:W-:Y:S01]  /*7a30*/  HFMA2.MMA R154, -RZ, RZ, 0, 1.1920928955078125e-07 ;  /* 0x00000002ff9a7435 */ /* 0x000fe200000001ff */
[----:B0-----:R-:W-:Y:S02]  /*7a40*/  MOV R165, R121 ;  /* 0x0000007900a57202 */ /* 0x001fe40000000f00 */
[----:B------:R-:W-:Y:S02]  /*7a50*/  MOV R118, 0x1f ;  /* 0x0000001f00767802 */ /* 0x000fe40000000f00 */
[----:B------:R-:W-:-:S02]  /*7a60*/  MOV R119, 0xffffffff ;  /* 0xffffffff00777802 */ /* 0x000fc40000000f00 */
[----:B------:R-:W-:Y:S02]  /*7a70*/  MOV R114, 0x7a90 ;  /* 0x00007a9000727802 */ /* 0x000fe40000000f00 */
[----:B------:R-:W-:Y:S05]  /*7a80*/  CALL.REL.NOINC `($__internal_54_$__cuda_sm70_shflsync_down) ;  /* 0x000005c000007944 */ /* 0x000fea0003c00000 */
[----:B-1----:R-:W-:Y:S01]  /*7a90*/  @!P3 FFMA.FTZ R121, R117, R154, R121 ;  /* 0x0000009a7579b223 */ /* 0x002fe20000010079 */
[----:B------:R-:W-:Y:S01]  /*7aa0*/  HFMA2.MMA R154, -RZ, RZ, 0, 2.384185791015625e-07 ;  /* 0x00000004ff9a7435 */ /* 0x000fe200000001ff */
[----:B------:R-:W-:Y:S01]  /*7ab0*/  @!P3 FMUL.FTZ R117, R116, R117 ;  /* 0x000000757475b220 */ /* 0x000fe20000410000 */
[----:B0-----:R-:W-:Y:S02]  /*7ac0*/  MOV R118, 0x1f ;  /* 0x0000001f00767802 */ /* 0x001fe40000000f00 */
[----:B------:R-:W-:Y:S02]  /*7ad0*/  MOV R119, 0xffffffff ;  /* 0xffffffff00777802 */ /* 0x000fe40000000f00 */
[----:B------:R-:W-:Y:S02]  /*7ae0*/  MOV R165, R117 ;  /* 0x0000007500a57202 */ /* 0x000fe40000000f00 */
[----:B------:R-:W-:Y:S02]  /*7af0*/  MOV R114, 0x7b10 ;  /* 0x00007b1000727802 */ /* 0x000fe40000000f00 */
[----:B------:R-:W-:Y:S05]  /*7b00*/  CALL.REL.NOINC `($__internal_54_$__cuda_sm70_shflsync_down) ;  /* 0x0000054000007944 */ /* 0x000fea0003c00000 */
[----:B-1----:R-:W-:Y:S01]  /*7b10*/  MOV R116, R154 ;  /* 0x0000009a00747202 */ /* 0x002fe20000000f00 */
[----:B------:R-:W-:Y:S01]  /*7b20*/  HFMA2.MMA R154, -RZ, RZ, 0, 2.384185791015625e-07 ;  /* 0x00000004ff9a7435 */ /* 0x000fe200000001ff */
[----:B0-----:R-:W-:-:S02]  /*7b30*/  MOV R165, R121 ;  /* 0x0000007900a57202 */ /* 0x001fc40000000f00 */
[----:B------:R-:W-:Y:S02]  /*7b40*/  MOV R118, 0x1f ;  /* 0x0000001f00767802 */ /* 0x000fe40000000f00 */
[----:B------:R-:W-:Y:S02]  /*7b50*/  MOV R119, 0xffffffff ;  /* 0xffffffff00777802 */ /* 0x000fe40000000f00 */
[----:B------:R-:W-:Y:S02]  /*7b60*/  MOV R114, 0x7b80 ;  /* 0x00007b8000727802 */ /* 0x000fe40000000f00 */
[----:B------:R-:W-:Y:S05]  /*7b70*/  CALL.REL.NOINC `($__internal_54_$__cuda_sm70_shflsync_down) ;  /* 0x000004d000007944 */ /* 0x000fea0003c00000 */
[----:B-1----:R-:W-:Y:S01]  /*7b80*/  @!P2 FFMA.FTZ R121, R117, R154, R121 ;  /* 0x0000009a7579a223 */ /* 0x002fe20000010079 */
[----:B------:R-:W-:Y:S01]  /*7b90*/  HFMA2.MMA R154, -RZ, RZ, 0, 4.76837158203125e-07 ;  /* 0x00000008ff9a7435 */ /* 0x000fe200000001ff */
[----:B------:R-:W-:Y:S01]  /*7ba0*/  @!P2 FMUL.FTZ R117, R116, R117 ;  /* 0x000000757475a220 */ /* 0x000fe20000410000 */
[----:B0-----:R-:W-:Y:S01]  /*7bb0*/  HFMA2.MMA R118, -RZ, RZ, 0, 1.847743988037109375e-06 ;  /* 0x0000001fff767435 */ /* 0x001fe200000001ff */
[----:B------:R-:W-:Y:S02]  /*7bc0*/  MOV R119, 0xffffffff ;  /* 0xffffffff00777802 */ /* 0x000fe40000000f00 */
[----:B------:R-:W-:-:S02]  /*7bd0*/  MOV R114, 0x7c20 ;  /* 0x00007c2000727802 */ /* 0x000fc40000000f00 */
[----:B------:R-:W-:Y:S02]  /*7be0*/  MOV R120, R117 ;  /* 0x0000007500787202 */ /* 0x000fe40000000f00 */
[----:B------:R-:W-:Y:S02]  /*7bf0*/  MOV R117, R121 ;  /* 0x0000007900757202 */ /* 0x000fe40000000f00 */
[----:B------:R-:W-:Y:S02]  /*7c00*/  MOV R165, R120 ;  /* 0x0000007800a57202 */ /* 0x000fe40000000f00 */
[----:B------:R-:W-:Y:S05]  /*7c10*/  CALL.REL.NOINC `($__internal_54_$__cuda_sm70_shflsync_down) ;  /* 0x0000043000007944 */ /* 0x000fea0003c00000 */
[----:B-1----:R-:W-:Y:S01]  /*7c20*/  MOV R116, R154 ;  /* 0x0000009a00747202 */ /* 0x002fe20000000f00 */
[----:B------:R-:W-:Y:S01]  /*7c30*/  HFMA2.MMA R154, -RZ, RZ, 0, 4.76837158203125e-07 ;  /* 0x00000008ff9a7435 */ /* 0x000fe200000001ff */
[----:B0-----:R-:W-:Y:S02]  /*7c40*/  MOV R165, R117 ;  /* 0x0000007500a57202 */ /* 0x001fe40000000f00 */
[----:B------:R-:W-:Y:S02]  /*7c50*/  MOV R118, 0x1f ;  /* 0x0000001f00767802 */ /* 0x000fe40000000f00 */
[----:B------:R-:W-:-:S02]  /*7c60*/  MOV R119, 0xffffffff ;  /* 0xffffffff00777802 */ /* 0x000fc40000000f00 */
[----:B------:R-:W-:Y:S02]  /*7c70*/  MOV R114, 0x7c90 ;  /* 0x00007c9000727802 */ /* 0x000fe40000000f00 */
[----:B------:R-:W-:Y:S05]  /*7c80*/  CALL.REL.NOINC `($__internal_54_$__cuda_sm70_shflsync_down) ;  /* 0x000003c000007944 */ /* 0x000fea0003c00000 */
[----:B-1----:R-:W-:Y:S01]  /*7c90*/  @!P1 FFMA.FTZ R117, R120, R154, R117 ;  /* 0x0000009a78759223 */ /* 0x002fe20000010075 */
[----:B------:R-:W-:Y:S01]  /*7ca0*/  HFMA2.MMA R154, -RZ, RZ, 0, 9.5367431640625e-07 ;  /* 0x00000010ff9a7435 */ /* 0x000fe200000001ff */
[----:B------:R-:W-:Y:S01]  /*7cb0*/  @!P1 FMUL.FTZ R120, R116, R120 ;  /* 0x0000007874789220 */ /* 0x000fe20000410000 */
[----:B0-----:R-:W-:Y:S01]  /*7cc0*/  HFMA2.MMA R118, -RZ, RZ, 0, 1.847743988037109375e-06 ;  /* 0x0000001fff767435 */ /* 0x001fe200000001ff */
[----:B------:R-:W-:Y:S02]  /*7cd0*/  MOV R119, 0xffffffff ;  /* 0xffffffff00777802 */ /* 0x000fe40000000f00 */
[----:B------:R-:W-:Y:S02]  /*7ce0*/  MOV R114, 0x7d20 ;  /* 0x00007d2000727802 */ /* 0x000fe40000000f00 */
[----:B------:R-:W-:-:S04]  /*7cf0*/  MOV R116, R120 ;  /* 0x0000007800747202 */ /* 0x000fc80000000f00 */
[----:B------:R-:W-:Y:S02]  /*7d00*/  MOV R165, R116 ;  /* 0x0000007400a57202 */ /* 0x000fe40000000f00 */
[----:B------:R-:W-:Y:S05]  /*7d10*/  CALL.REL.NOINC `($__internal_54_$__cuda_sm70_shflsync_down) ;  /* 0x0000033000007944 */ /* 0x000fea0003c00000 */
[----:B-1----:R-:W-:Y:S01]  /*7d20*/  MOV R121, R154 ;  /* 0x0000009a00797202 */ /* 0x002fe20000000f00 */
[----:B------:R-:W-:Y:S01]  /*7d30*/  HFMA2.MMA R154, -RZ, RZ, 0, 9.5367431640625e-07 ;  /* 0x00000010ff9a7435 */ /* 0x000fe200000001ff */
[----:B0-----:R-:W-:Y:S02]  /*7d40*/  MOV R165, R117 ;  /* 0x0000007500a57202 */ /* 0x001fe40000000f00 */
[----:B------:R-:W-:Y:S02]  /*7d50*/  MOV R118, 0x1f ;  /* 0x0000001f00767802 */ /* 0x000fe40000000f00 */
[----:B------:R-:W-:Y:S02]  /*7d60*/  MOV R119, 0xffffffff ;  /* 0xffffffff00777802 */ /* 0x000fe40000000f00 */
[----:B------:R-:W-:Y:S02]  /*7d70*/  MOV R114, 0x7d90 ;  /* 0x00007d9000727802 */ /* 0x000fe40000000f00 */
[----:B------:R-:W-:Y:S05]  /*7d80*/  CALL.REL.NOINC `($__internal_54_$__cuda_sm70_shflsync_down) ;  /* 0x000002c000007944 */ /* 0x000fea0003c00000 */
[----:B-1----:R-:W-:Y:S01]  /*7d90*/  @!P0 FFMA.FTZ R117, R116, R154, R117 ;  /* 0x0000009a74758223 */ /* 0x002fe20000010075 */
[----:B------:R-:W-:Y:S01]  /*7da0*/  MOV R152, 0x1f ;  /* 0x0000001f00987802 */ /* 0x000fe20000000f00 */
[----:B------:R-:W-:Y:S01]  /*7db0*/  @!P0 FMUL.FTZ R116, R121, R116 ;  /* 0x0000007479748220 */ /* 0x000fe20000410000 */
[----:B------:R-:W-:Y:S01]  /*7dc0*/  HFMA2.MMA R121, -RZ, RZ, 0, 0 ;  /* 0x00000000ff797435 */ /* 0x000fe200000001ff */
[----:B0-----:R-:W-:-:S02]  /*7dd0*/  MOV R119, 0xffffffff ;  /* 0xffffffff00777802 */ /* 0x001fc40000000f00 */
[----:B------:R-:W-:Y:S02]  /*7de0*/  MOV R114, 0x7e10 ;  /* 0x00007e1000727802 */ /* 0x000fe40000000f00 */
[----:B------:R-:W-:Y:S02]  /*7df0*/  MOV R120, R116 ;  /* 0x0000007400787202 */ /* 0x000fe40000000f00 */
[----:B------:R-:W-:Y:S05]  /*7e00*/  CALL.REL.NOINC `($__internal_55_$__cuda_sm70_shflsync_idx_p) ;  /* 0x0000028000007944 */ /* 0x000fea0003c00000 */
[----:B0-----:R-:W-:Y:S01]  /*7e10*/  HFMA2.MMA R121, -RZ, RZ, 0, 0 ;  /* 0x00000000ff797435 */ /* 0x001fe200000001ff */
[----:B-1----:R-:W-:Y:S02]  /*7e20*/  MOV R148, R119 ;  /* 0x0000007700947202 */ /* 0x002fe40000000f00 */
[----:B------:R-:W-:Y:S02]  /*7e30*/  MOV R120, R117 ;  /* 0x0000007500787202 */ /* 0x000fe40000000f00 */
[----:B------:R-:W-:Y:S02]  /*7e40*/  MOV R152, 0x1f ;  /* 0x0000001f00987802 */ /* 0x000fe40000000f00 */
[----:B------:R-:W-:Y:S02]  /*7e50*/  MOV R119, 0xffffffff ;  /* 0xffffffff00777802 */ /* 0x000fe40000000f00 */
[----:B------:R-:W-:-:S02]  /*7e60*/  MOV R114, 0x7e80 ;  /* 0x00007e8000727802 */ /* 0x000fc40000000f00 */
[----:B------:R-:W-:Y:S05]  /*7e70*/  CALL.REL.NOINC `($__internal_55_$__cuda_sm70_shflsync_idx_p) ;  /* 0x0000021000007944 */ /* 0x000fea0003c00000 */
[----:B------:R-:W-:Y:S01]  /*7e80*/  HFMA2.MMA R154, -RZ, RZ, 0, 5.9604644775390625e-08 ;  /* 0x00000001ff9a7435 */ /* 0x000fe200000001ff */
[----:B-1----:R-:W-:-:S02]  /*7e90*/  MOV R150, R119 ;  /* 0x0000007700967202 */ /* 0x002fc40000000f00 */
[----:B------:R-:W-:Y:S02]  /*7ea0*/  MOV R165, R116 ;  /* 0x0000007400a57202 */ /* 0x000fe40000000f00 */
[----:B------:R-:W-:Y:S02]  /*7eb0*/  MOV R118, 0x1f ;  /* 0x0000001f00767802 */ /* 0x000fe40000000f00 */
[----:B------:R-:W-:Y:S02]  /*7ec0*/  MOV R119, 0xffffffff ;  /* 0xffffffff00777802 */ /* 0x000fe40000000f00 */
[----:B------:R-:W-:Y:S02]  /*7ed0*/  MOV R114, 0x7ef0 ;  /* 0x00007ef000727802 */ /* 0x000fe40000000f00 */
[----:B0-----:R-:W-:Y:S05]  /*7ee0*/  CALL.REL.NOINC `($__internal_54_$__cuda_sm70_shflsync_down) ;  /* 0x0000016000007944 */ /* 0x001fea0003c00000 */
[----:B-1----:R-:W-:Y:S01]  /*7ef0*/  MOV R116, R154 ;  /* 0x0000009a00747202 */ /* 0x002fe20000000f00 */
[----:B------:R-:W-:Y:S01]  /*7f00*/  HFMA2.MMA R154, -RZ, RZ, 0, 5.9604644775390625e-08 ;  /* 0x00000001ff9a7435 */ /* 0x000fe200000001ff */
[----:B0-----:R-:W-:Y:S02]  /*7f10*/  MOV R165, R117 ;  /* 0x0000007500a57202 */ /* 0x001fe40000000f00 */
[----:B------:R-:W-:-:S02]  /*7f20*/  MOV R118, 0x1f ;  /* 0x0000001f00767802 */ /* 0x000fc40000000f00 */
[----:B------:R-:W-:Y:S02]  /*7f30*/  MOV R119, 0xffffffff ;  /* 0xffffffff00777802 */ /* 0x000fe40000000f00 */
[----:B------:R-:W-:Y:S02]  /*7f40*/  MOV R114, 0x7f60 ;  /* 0x00007f6000727802 */ /* 0x000fe40000000f00 */
[----:B------:R-:W-:Y:S05]  /*7f50*/  CALL.REL.NOINC `($__internal_54_$__cuda_sm70_shflsync_down) ;  /* 0x000000f000007944 */ /* 0x000fea0003c00000 */
[----:B------:R-:W-:Y:S01]  /*7f60*/  HFMA2.MMA R121, -RZ, RZ, 0, 0 ;  /* 0x00000000ff797435 */ /* 0x000fe200000001ff */
[----:B0-----:R-:W-:Y:S02]  /*7f70*/  MOV R165, R116 ;  /* 0x0000007400a57202 */ /* 0x001fe40000000f00 */
[----:B------:R-:W-:Y:S02]  /*7f80*/  MOV R120, R112 ;  /* 0x0000007000787202 */ /* 0x000fe40000000f00 */
[----:B------:R-:W-:Y:S02]  /*7f90*/  MOV R152, 0x1f ;  /* 0x0000001f00987802 */ /* 0x000fe40000000f00 */
[----:B------:R-:W-:Y:S02]  /*7fa0*/  MOV R119, 0xffffffff ;  /* 0xffffffff00777802 */ /* 0x000fe40000000f00 */
[----:B------:R-:W-:-:S02]  /*7fb0*/  MOV R114, 0x7fd0 ;  /* 0x00007fd000727802 */ /* 0x000fc40000000f00 */
[----:B-1----:R-:W-:Y:S05]  /*7fc0*/  CALL.REL.NOINC `($__internal_55_$__cuda_sm70_shflsync_idx_p) ;  /* 0x000000c000007944 */ /* 0x002fea0003c00000 */
[----:B0-----:R-:W-:Y:S01]  /*7fd0*/  HFMA2.MMA R121, -RZ, RZ, 0, 0 ;  /* 0x00000000ff797435 */ /* 0x001fe200000001ff */
[----:B-1----:R-:W-:-:S02]  /*7fe0*/  MOV R118, R119 ;  /* 0x0000007700767202 */ /* 0x002fc40000000f00 */
[----:B------:R-:W-:Y:S02]  /*7ff0*/  MOV R120, R113 ;  /* 0x0000007100787202 */ /* 0x000fe40000000f00 */
[----:B------:R-:W-:Y:S02]  /*8000*/  MOV R152, 0x1f ;  /* 0x0000001f00987802 */ /* 0x000fe40000000f00 */
[----:B------:R-:W-:Y:S02]  /*8010*/  MOV R119, 0xffffffff ;  /* 0xffffffff00777802 */ /* 0x000fe40000000f00 */
[----:B------:R-:W-:Y:S02]  /*8020*/  MOV R114, 0x8040 ;  /* 0x0000804000727802 */ /* 0x000fe40000000f00 */
[----:B------:R-:W-:Y:S05]  /*8030*/  CALL.REL.NOINC `($__internal_55_$__cuda_sm70_shflsync_idx_p) ;  /* 0x0000005000007944 */ /* 0x000fea0003c00000 */
[----:B01----:R-:W-:Y:S05]  /*8040*/  BRA `(.L_x_1374) ;  /* 0xffffc93000007947 */ /* 0x003fea000383ffff */
        .weak           $__internal_54_$__cuda_sm70_shflsync_down
        .type           $__internal_54_$__cuda_sm70_shflsync_down,@function
        .size           $__internal_54_$__cuda_sm70_shflsync_down,($__internal_55_$__cuda_sm70_shflsync_idx_p - $__internal_54_$__cuda_sm70_shflsync_down)
$__internal_54_$__cuda_sm70_shflsync_down:
[----:B------:R-:W-:Y:S01]  /*8050*/  HFMA2.MMA R115, -RZ, RZ, 0, 0 ;  /* 0x00000000ff737435 */ /* 0x000fe200000001ff */
[----:B------:R-:W-:Y:S04]  /*8060*/  WARPSYNC R119 ;  /* 0x0000007700007348 */ /* 0x000fe80003800000 */
[----:B------:R0:W1:Y:S01]  /*8070*/  SHFL.DOWN PT, R154, R165, R154, R118 ;  /* 0x0800009aa59a7389 */ /* 0x00006200000e0076 */
[----:B------:R-:W-:Y:S05]  /*8080*/  RET.REL.NODEC R114 `(_Z25selective_scan_bwd_kernelI32Selective_Scan_bwd_kernel_traitsILi128ELi16ELb1ELb0ELb0ELb1ELb0EffEEv12SSMParamsBwd) ;  /* 0xffff7f7072007950 */ /* 0x000fea0003c3ffff */
        .weak           $__internal_55_$__cuda_sm70_shflsync_idx_p
        .type           $__internal_55_$__cuda_sm70_shflsync_idx_p,@function
        .size           $__internal_55_$__cuda_sm70_shflsync_idx_p,($__internal_56_$__cuda_sm70_shflsync_up - $__internal_55_$__cuda_sm70_shflsync_idx_p)
$__internal_55_$__cuda_sm70_shflsync_idx_p:
[----:B------:R-:W-:Y:S01]  /*8090*/  MOV R115, 0x0 ;  /* 0x0000000000737802 */ /* 0x000fe20000000f00 */
[----:B------:R-:W-:Y:S04]  /*80a0*/  WARPSYNC R119 ;  /* 0x0000007700007348 */ /* 0x000fe80003800000 */
[----:B------:R0:W1:Y:S01]  /*80b0*/  SHFL.IDX PT, R119, R120, R121, R152 ;  /* 0x0000007978777389 */ /* 0x00006200000e0098 */
[----:B------:R-:W-:Y:S05]  /*80c0*/  RET.REL.NODEC R114 `(_Z25selective_scan_bwd_kernelI32Selective_Scan_bwd_kernel_traitsILi128ELi16ELb1ELb0ELb0ELb1ELb0EffEEv12SSMParamsBwd) ;  /* 0xffff7f3072007950 */ /* 0x000fea0003c3ffff */
        .weak           $__internal_56_$__cuda_sm70_shflsync_up
        .type           $__internal_56_$__cuda_sm70_shflsync_up,@function
        .size           $__internal_56_$__cuda_sm70_shflsync_up,(.L_x_8872 - $__internal_56_$__cuda_sm70_shflsync_up)
$__internal_56_$__cuda_sm70_shflsync_up:
[----:B------:R-:W-:Y:S01]  /*80d0*/  HFMA2.MMA R115, -RZ, RZ, 0, 0 ;  /* 0x00000000ff737435 */ /* 0x000fe200000001ff */
[----:B------:R-:W-:Y:S04]  /*80e0*/  WARPSYNC R152 ;  /* 0x0000009800007348 */ /* 0x000fe80003800000 */
[----:B------:R0:W1:Y:S01]  /*80f0*/  SHFL.UP PT, R150, R149, R150, R119 ;  /* 0x0400009695967389 */ /* 0x00006200000e0077 */
[----:B------:R-:W-:Y:S05]  /*8100*/  RET.REL.NODEC R114 `(_Z25selective_scan_bwd_kernelI32Selective_Scan_bwd_kernel_traitsILi128ELi16ELb1ELb0ELb0ELb1ELb0EffEEv12SSMParamsBwd) ;  /* 0xffff7ef072007950 */ /* 0x000fea0003c3ffff */
.L_x_1375:
        /* <DEDUP_REMOVED lines=15> */
.L_x_8872:


//--------------------- .text._Z25selective_scan_bwd_kernelI32Selective_Scan_bwd_kernel_traitsILi128ELi16ELb1ELb0ELb0ELb1ELb1EffEEv12SSMParamsBwd --------------------------
	.section	.text._Z25selective_scan_bwd_kernelI32Selective_Scan_bwd_kernel_traitsILi128ELi16ELb1ELb0ELb0ELb1ELb1EffEEv12SSMParamsBwd,"ax",@progbits
	.sectioninfo	@"SHI_REGISTERS=167"
	.align	128
        .global         _Z25selective_scan_bwd_kernelI32Selective_Scan_bwd_kernel_traitsILi128ELi16ELb1ELb0ELb0ELb1ELb1EffEEv12SSMParamsBwd
        .type           _Z25selective_scan_bwd_kernelI32Selective_Scan_bwd_kernel_traitsILi128ELi16ELb1ELb0ELb0ELb1ELb1EffEEv12SSMParamsBwd,@function
        .size           _Z25selective_scan_bwd_kernelI32Selective_Scan_bwd_kernel_traitsILi128ELi16ELb1ELb0ELb0ELb1ELb1EffEEv12SSMParamsBwd,(.L_x_8875 - _Z25selective_scan_bwd_kernelI32Selective_Scan_bwd_kernel_traitsILi128ELi16ELb1ELb0ELb0ELb1ELb1EffEEv12SSMParamsBwd)
        .other          _Z25selective_scan_bwd_kernelI32Selective_Scan_bwd_kernel_traitsILi128ELi16ELb1ELb0ELb0ELb1ELb1EffEEv12SSMParamsBwd,@"STO_CUDA_ENTRY STV_DEFAULT"
_Z25selective_scan_bwd_kernelI32Selective_Scan_bwd_kernel_traitsILi128ELi16ELb1ELb0ELb0ELb1ELb1EffEEv12SSMParamsBwd:
.text._Z25selective_scan_bwd_kernelI32Selective_Scan_bwd_kernel_traitsILi128ELi16ELb1ELb0ELb0ELb1ELb1EffEEv12SSMParamsBwd:
        /* <DEDUP_REMOVED lines=60> */
[----:B------:R-:W-:Y:S02]  /*03c0*/  UIMAD.WIDE.U32 UR4, UR33, UR26, URZ ;  /* 0x0000001a210472a5 */ /* 0x000fe4000f8e003f */
[----:B------:R-:W-:Y:S02]  /*03d0*/  UIMAD UR24, UR12, UR23, UR19 ;  /* 0x000000170c1872a4 */ /* 0x000fe4000f8e0213 */
[----:B------:R-:W-:Y:S02]  /*03e0*/  UIMAD UR26, UR12, UR21, UR17 ;  /* 0x000000150c1a72a4 */ /* 0x000fe4000f8e0211 */
[----:B------:R-:W-:Y:S02]  /*03f0*/  ULDC.64 UR18, c[0x0][0x280] ;  /* 0x0000a00000127ab9 */ /* 0x000fe40000000a00 */
        /* <DEDUP_REMOVED lines=15> */
[----:B------:R-:W-:Y:S02]  /*04f0*/  ULDC.64 UR10, c[0x0][0x248] ;  /* 0x00009200000a7ab9 */ /* 0x000fe40000000a00 */
[----:B------:R-:W-:Y:S02]  /*0500*/  ULEA.HI.X UR25, UR25, UR15, UR26, 0x2, UP1 ;  /* 0x0000000f19197291 */ /* 0x000fe400088f141a */
[----:B------:R-:W-:Y:S02]  /*0510*/  ULEA UR16, UP2, UR20, UR10, 0x2 ;  /* 0x0000000a14107291 */ /* 0x000fe4000f84103f */
[----:B------:R-:W-:Y:S02]  /*0520*/  UIADD3 UR21, UP1, UR22, UR18, URZ ;  /* 0x0000001216157290 */ /* 0x000fe4000ff3e03f */
[----:B------:R-:W-:-:S02]  /*0530*/  ULDC.64 UR14, c[0x0][0x308] ;  /* 0x0000c200000e7ab9 */ /* 0x000fc40000000a00 */
[----:B------:R-:W-:Y:S02]  /*0540*/  ULEA.HI.X UR17, UR20, UR11, UR17, 0x2, UP2 ;  /* 0x0000000b14117291 */ /* 0x000fe400090f1411 */
[----:B------:R-:W-:Y:S02]  /*0550*/  UIADD3.X UR18, UR23, UR19, UR28, UP1, !UPT ;  /* 0x0000001317127290 */ /* 0x000fe40008ffe41c */
[----:B------:R-:W-:Y:S02]  /*0560*/  ULEA UR20, UP1, UR21, UR14, 0x2 ;  /* 0x0000000e15147291 */ /* 0x000fe4000f82103f */
[----:B------:R-:W-:Y:S02]  /*0570*/  ULDC UR10, c[0x0][0x164] ;  /* 0x00005900000a7ab9 */ /* 0x000fe40000000800 */
[----:B------:R-:W-:Y:S02]  /*0580*/  @UP0 UIMAD UR10, UR33, UR10, UR12 ;  /* 0x0000000a210a02a4 */ /* 0x000fe4000f8e020c */
[----:B------:R-:W-:-:S02]  /*0590*/  ULEA.HI.X UR21, UR21, UR15, UR18, 0x2, UP1 ;  /* 0x0000000f15157291 */ /* 0x000fc400088f1412 */
[----:B------:R-:W-:Y:S02]  /*05a0*/  UISETP.GE.AND UP1, UPT, UR29, 0x1, UPT ;  /* 0x000000011d00788c */ /* 0x000fe4000bf26270 */
[----:B------:R-:W-:Y:S02]  /*05b0*/  UMOV UR4, URZ ;  /* 0x0000003f00047c82 */ /* 0x000fe40008000000 */
[----:B------:R-:W-:Y:S02]  /*05c0*/  @UP0 UIMAD UR14, UR10, UR29, URZ ;  /* 0x0000001d0a0e02a4 */ /* 0x000fe4000f8e023f */
[----:B------:R-:W-:Y:S02]  /*05d0*/  ULDC UR15, c[0x0][0x16c] ;  /* 0x00005b00000f7ab9 */ /* 0x000fe40000000800 */
[----:B------:R-:W-:Y:S02]  /*05e0*/  @UP0 UIMAD UR14, UR14, UR15, URZ ;  /* 0x0000000f0e0e02a4 */ /* 0x000fe4000f8e023f */
[----:B------:R-:W-:-:S02]  /*05f0*/  ULDC.64 UR10, c[0x0][0x260] ;  /* 0x00009800000a7ab9 */ /* 0x000fc40000000a00 */
[----:B------:R-:W-:Y:S02]  /*0600*/  @UP0 UMOV UR15, 0x8 ;  /* 0x00000008000f0882 */ /* 0x000fe40000000000 */
        /* <DEDUP_REMOVED lines=10> */
[----:B0-----:R-:W0:Y:S01]  /*06b0*/  S2R R2, SR_TID.X ;  /* 0x0000000000027919 */ /* 0x001e220000002100 */
[----:B------:R-:W-:Y:S01]  /*06c0*/  MOV R0, RZ ;  /* 0x000000ff00007202 */ /* 0x000fe20000000f00 */
[----:B------:R-:W-:Y:S01]  /*06d0*/  ULDC UR7, c[0x0][0x174] ;  /* 0x00005d0000077ab9 */ /* 0x000fe20000000800 */
[----:B------:R-:W-:Y:S01]  /*06e0*/  MOV R107, RZ ;  /* 0x000000ff006b7202 */ /* 0x000fe20000000f00 */
[----:B------:R-:W3:Y:S01]  /*06f0*/  S2R R3, SR_LANEID ;  /* 0x0000000000037919 */ /* 0x000ee20000000000 */
[----:B------:R-:W-:-:S02]  /*0700*/  UMOV UR18, UR24 ;  /* 0x0000001800127c82 */ /* 0x000fc40008000000 */
[----:B------:R-:W-:Y:S01]  /*0710*/  UMOV UR19, UR25 ;  /* 0x0000001900137c82 */ /* 0x000fe20008000000 */
[----:B0-----:R-:W-:Y:S02]  /*0720*/  SHF.R.S32.HI R5, RZ, 0x1f, R2 ;  /* 0x0000001fff057819 */ /* 0x001fe40000011402 */
[----:B------:R-:W-:Y:S02]  /*0730*/  SHF.L.U32 R4, R2, 0x2, RZ ;  /* 0x0000000202047819 */ /* 0x000fe400000006ff */
[----:B------:R-:W-:Y:S02]  /*0740*/  LEA.HI R5, R5, R2, RZ, 0x5 ;  /* 0x0000000205057211 */ /* 0x000fe400078f28ff */
[----:B------:R-:W-:Y:S02]  /*0750*/  LOP3.LUT R4, R4, 0xffffff80, RZ, 0xc0, !PT ;  /* 0xffffff8004047812 */ /* 0x000fe400078ec0ff */
[----:B---3--:R-:W-:Y:S02]  /*0760*/  SHF.R.S32.HI R5, RZ, 0x5, R5 ;  /* 0x00000005ff057819 */ /* 0x008fe40000011405 */
.L_x_1427:
[----:B------:R-:W-:Y:S01]  /*0770*/  BAR.SYNC.DEFER_BLOCKING 0x0 ;  /* 0x0000000000007b1d */ /* 0x000fe20000010000 */
[----:B------:R-:W-:-:S02]  /*0780*/  MOV R8, UR18 ;  /* 0x0000001200087c02 */ /* 0x000fc40008000f00 */
        /* <DEDUP_REMOVED lines=11> */
[----:B---3--:R0:W-:Y:S04]  /*0840*/  STS.128 [R6.X16], R12 ;  /* 0x0000000c06007388 */ /* 0x0081e8000000cc00 */
[----:B----4-:R-:W-:Y:S04]  /*0850*/  STS.128 [R6.X16+0x200], R16 ;  /* 0x0002001006007388 */ /* 0x010fe8000000cc00 */
[----:B-----5:R-:W-:Y:S04]  /*0860*/  STS.128 [R6.X16+0x400], R20 ;  /* 0x0004001406007388 */ /* 0x020fe8000000cc00 */
[----:B--2---:R-:W-:Y:S01]  /*0870*/  STS.128 [R6.X16+0x600], R40 ;  /* 0x0006002806007388 */ /* 0x004fe2000000cc00 */
[----:B------:R-:W-:-:S06]  /*0880*/  NOP ;  /* 0x0000000000007918 */ /* 0x000fcc0000000000 */
[----:B------:R-:W-:Y:S04]  /*0890*/  LDS.128 R36, [R7.X16] ;  /* 0x0000000007247984 */ /* 0x000fe8000000cc00 */
[----:B------:R-:W-:Y:S04]  /*08a0*/  LDS.128 R32, [R7.X16+0x10] ;  /* 0x0000100007207984 */ /* 0x000fe8000000cc00 */
[----:B------:R-:W-:Y:S04]  /*08b0*/  LDS.128 R28, [R7.X16+0x20] ;  /* 0x00002000071c7984 */ /* 0x000fe8000000cc00 */
[----:B------:R-:W-:Y:S04]  /*08c0*/  LDS.128 R24, [R7.X16+0x30] ;  /* 0x0000300007187984 */ /* 0x000fe8000000cc00 */
[----:B------:R-:W-:Y:S06]  /*08d0*/  BAR.SYNC.DEFER_BLOCKING 0x0 ;  /* 0x0000000000007b1d */ /* 0x000fec0000010000 */
[----:B------:R-:W2:Y:S04]  /*08e0*/  LDG.E.128 R44, [R10.64] ;  /* 0x0000001e0a2c7981 */ /* 0x000ea8000c1e1d00 */
[----:B------:R-:W3:Y:S04]  /*08f0*/  LDG.E.128 R48, [R10.64+0x200] ;  /* 0x0002001e0a307981 */ /* 0x000ee8000c1e1d00 */
[----:B------:R-:W4:Y:S04]  /*0900*/  LDG.E.128 R52, [R10.64+0x400] ;  /* 0x0004001e0a347981 */ /* 0x000f28000c1e1d00 */
[----:B------:R-:W5:Y:S01]  /*0910*/  LDG.E.128 R56, [R10.64+0x600] ;  /* 0x0006001e0a387981 */ /* 0x000f62000c1e1d00 */
[----:B0-----:R-:W-:-:S02]  /*0920*/  MOV R14, UR20 ;  /* 0x00000014000e7c02 */ /* 0x001fc40008000f00 */
[----:B------:R-:W-:-:S05]  /*0930*/  MOV R15, UR21 ;  /* 0x00000015000f7c02 */ /* 0x000fca0008000f00 */
[----:B------:R-:W-:Y:S01]  /*0940*/  IMAD.WIDE R14, R109, 0x10, R14 ;  /* 0x000000106d0e7825 */ /* 0x000fe200078e020e */
[----:B--2---:R0:W-:Y:S04]  /*0950*/  STS.128 [R6.X16], R44 ;  /* 0x0000002c06007388 */ /* 0x0041e8000000cc00 */
[----:B---3--:R2:W-:Y:S04]  /*0960*/  STS.128 [R6.X16+0x200], R48 ;  /* 0x0002003006007388 */ /* 0x0085e8000000cc00 */
[----:B----4-:R3:W-:Y:S04]  /*0970*/  STS.128 [R6.X16+0x400], R52 ;  /* 0x0004003406007388 */ /* 0x0107e8000000cc00 */
[----:B-----5:R4:W-:Y:S01]  /*0980*/  STS.128 [R6.X16+0x600], R56 ;  /* 0x0006003806007388 */ /* 0x0209e2000000cc00 */
[----:B------:R-:W-:-:S06]  /*0990*/  NOP ;  /* 0x0000000000007918 */ /* 0x000fcc0000000000 */
[----:B------:R-:W-:Y:S04]  /*09a0*/  LDS.128 R60, [R7.X16+0x10] ;  /* 0x00001000073c7984 */ /* 0x000fe8000000cc00 */
[----:B------:R-:W-:Y:S04]  /*09b0*/  LDS.128 R16, [R7.X16+0x20] ;  /* 0x0000200007107984 */ /* 0x000fe8000000cc00 */
[----:B------:R-:W-:Y:S04]  /*09c0*/  LDS.128 R20, [R7.X16+0x30] ;  /* 0x0000300007147984 */ /* 0x000fe8000000cc00 */
[----:B------:R-:W4:Y:S04]  /*09d0*/  LDS.128 R40, [R7.X16] ;  /* 0x0000000007287984 */ /* 0x000f28000000cc00 */
[----:B------:R-:W-:Y:S06]  /*09e0*/  BAR.SYNC.DEFER_BLOCKING 0x0 ;  /* 0x0000000000007b1d */ /* 0x000fec0000010000 */
[----:B0-----:R0:W5:Y:S04]  /*09f0*/  LDG.E.128 R44, [R14.64] ;  /* 0x0000001e0e2c7981 */ /* 0x001168000c1e1d00 */
[----:B--2---:R0:W2:Y:S04]  /*0a00*/  LDG.E.128 R48, [R14.64+0x200] ;  /* 0x0002001e0e307981 */ /* 0x0040a8000c1e1d00 */
[----:B---3--:R0:W3:Y:S04]  /*0a10*/  LDG.E.128 R52, [R14.64+0x400] ;  /* 0x0004001e0e347981 */ /* 0x0080e8000c1e1d00 */
[----:B----4-:R0:W4:Y:S01]  /*0a20*/  LDG.E.128 R56, [R14.64+0x600] ;  /* 0x0006001e0e387981 */ /* 0x010122000c1e1d00 */
[----:B------:R-:W-:Y:S01]  /*0a30*/  FADD.FTZ R13, R40, UR5 ;  /* 0x00000005280d7e21 */ /* 0x000fe20008010000 */
[----:B------:R-:W-:Y:S01]  /*0a40*/  BSSY B0, `(.L_x_1377) ;  /* 0x0000034000007945 */ /* 0x000fe20003800000 */
[----:B------:R-:W-:-:S02]  /*0a50*/  FADD.FTZ R8, R60, UR5 ;  /* 0x000000053c087e21 */ /* 0x000fc40008010000 */
[----:B------:R-:W-:Y:S01]  /*0a60*/  FADD.FTZ R9, R61, UR5 ;  /* 0x000000053d097e21 */ /* 0x000fe20008010000 */
[----:B------:R-:W-:Y:S01]  /*0a70*/  FSETP.GTU.FTZ.AND P4, PT, R13, 20, PT ;  /* 0x41a000000d00780b */ /* 0x000fe20003f9c000 */
[----:B------:R-:W-:Y:S01]  /*0a80*/  FADD.FTZ R10, R62, UR5 ;  /* 0x000000053e0a7e21 */ /* 0x000fe20008010000 */
[----:B------:R-:W-:Y:S01]  /*0a90*/  FSETP.GTU.FTZ.AND P6, PT, R8, 20, PT ;  /* 0x41a000000800780b */ /* 0x000fe20003fdc000 */
[----:B------:R-:W-:Y:S01]  /*0aa0*/  FADD.FTZ R11, R63, UR5 ;  /* 0x000000053f0b7e21 */ /* 0x000fe20008010000 */
[----:B------:R-:W-:Y:S01]  /*0ab0*/  FSETP.GTU.FTZ.AND P0, PT, R9, 20, PT ;  /* 0x41a000000900780b */ /* 0x000fe20003f1c000 */
[----:B------:R-:W-:Y:S01]  /*0ac0*/  FADD.FTZ R12, R16, UR5 ;  /* 0x00000005100c7e21 */ /* 0x000fe20008010000 */
[----:B------:R-:W-:Y:S01]  /*0ad0*/  FSETP.GTU.FTZ.AND P1, PT, R10, 20, PT ;  /* 0x41a000000a00780b */ /* 0x000fe20003f3c000 */
[----:B0-----:R-:W-:Y:S01]  /*0ae0*/  FADD.FTZ R14, R41, UR5 ;  /* 0x00000005290e7e21 */ /* 0x001fe20008010000 */
[----:B------:R-:W-:Y:S01]  /*0af0*/  FSETP.GTU.FTZ.AND P2, PT, R11, 20, PT ;  /* 0x41a000000b00780b */ /* 0x000fe20003f5c000 */
[----:B------:R-:W-:Y:S01]  /*0b00*/  FADD.FTZ R15, R42, UR5 ;  /* 0x000000052a0f7e21 */ /* 0x000fe20008010000 */
[----:B------:R-:W-:-:S02]  /*0b10*/  FSETP.GTU.FTZ.AND P3, PT, R12, 20, PT ;  /* 0x41a000000c00780b */ /* 0x000fc40003f7c000 */
[----:B------:R-:W-:Y:S01]  /*0b20*/  FSETP.GTU.FTZ.AND P5, PT, R14, 20, PT ;  /* 0x41a000000e00780b */ /* 0x000fe20003fbc000 */
[----:B-----5:R0:W-:Y:S04]  /*0b30*/  STS.128 [R6.X16], R44 ;  /* 0x0000002c06007388 */ /* 0x0201e8000000cc00 */
[----:B--2---:R0:W-:Y:S04]  /*0b40*/  STS.128 [R6.X16+0x200], R48 ;  /* 0x0002003006007388 */ /* 0x0041e8000000cc00 */
[----:B---3--:R0:W-:Y:S04]  /*0b50*/  STS.128 [R6.X16+0x400], R52 ;  /* 0x0004003406007388 */ /* 0x0081e8000000cc00 */
[----:B----4-:R0:W-:Y:S01]  /*0b60*/  STS.128 [R6.X16+0x600], R56 ;  /* 0x0006003806007388 */ /* 0x0101e2000000cc00 */
[----:B------:R-:W-:-:S06]  /*0b70*/  NOP ;  /* 0x0000000000007918 */ /* 0x000fcc0000000000 */
[----:B------:R-:W-:Y:S05]  /*0b80*/  @P4 BRA `(.L_x_1378) ;  /* 0x000001f000004947 */ /* 0x000fea0003800000 */
[----:B------:R-:W-:Y:S01]  /*0b90*/  FMUL.FTZ R13, R13, 1.4426950216293334961 ;  /* 0x3fb8aa3b0d0d7820 */ /* 0x000fe20000410000 */
[----:B------:R-:W-:Y:S02]  /*0ba0*/  MOV R42, 0x3e800000 ;  /* 0x3e800000002a7802 */ /* 0x000fe40000000f00 */
[----:B0-----:R-:W-:Y:S01]  /*0bb0*/  MOV R45, 0x3d39bf78 ;  /* 0x3d39bf78002d7802 */ /* 0x001fe20000000f00 */
        /* <DEDUP_REMOVED lines=28> */
.L_x_1378:
[----:B------:R-:W-:Y:S05]  /*0d80*/  BSYNC B0 ;  /* 0x0000000000007941 */ /* 0x000fea0003800000 */
.L_x_1377:
        /* <DEDUP_REMOVED lines=35> */
.L_x_1380:
[----:B------:R-:W-:Y:S05]  /*0fc0*/  BSYNC B0 ;  /* 0x0000000000007941 */ /* 0x000fea0003800000 */
.L_x_1379:
        /* <DEDUP_REMOVED lines=35> */
.L_x_1382:
[----:B------:R-:W-:Y:S05]  /*1200*/  BSYNC B0 ;  /* 0x0000000000007941 */ /* 0x000fea0003800000 */
.L_x_1381:
        /* <DEDUP_REMOVED lines=35> */
.L_x_1384:
[----:B------:R-:W-:Y:S05]  /*1440*/  BSYNC B0 ;  /* 0x0000000000007941 */ /* 0x000fea0003800000 */
.L_x_1383:
        /* <DEDUP_REMOVED lines=35> */
.L_x_1386:
[----:B------:R-:W-:Y:S05]  /*1680*/  BSYNC B0 ;  /* 0x0000000000007941 */ /* 0x000fea0003800000 */
.L_x_1385:
        /* <DEDUP_REMOVED lines=35> */
.L_x_1388:
[----:B------:R-:W-:Y:S05]  /*18c0*/  BSYNC B0 ;  /* 0x0000000000007941 */ /* 0x000fea0003800000 */
.L_x_1387:
        /* <DEDUP_REMOVED lines=35> */
.L_x_1390:
[----:B------:R-:W-:Y:S05]  /*1b00*/  BSYNC B0 ;  /* 0x0000000000007941 */ /* 0x000fea0003800000 */
.L_x_1389:
        /* <DEDUP_REMOVED lines=35> */
.L_x_1392:
[----:B------:R-:W-:Y:S05]  /*1d40*/  BSYNC B0 ;  /* 0x0000000000007941 */ /* 0x000fea0003800000 */
.L_x_1391:
        /* <DEDUP_REMOVED lines=35> */
.L_x_1394:
[----:B------:R-:W-:Y:S05]  /*1f80*/  BSYNC B0 ;  /* 0x0000000000007941 */ /* 0x000fea0003800000 */
.L_x_1393:
        /* <DEDUP_REMOVED lines=34> */
.L_x_1396:
[----:B------:R-:W-:Y:S05]  /*21b0*/  BSYNC B0 ;  /* 0x0000000000007941 */ /* 0x000fea0003800000 */
.L_x_1395:
        /* <DEDUP_REMOVED lines=33> */
.L_x_1398:
[----:B------:R-:W-:Y:S05]  /*23d0*/  BSYNC B0 ;  /* 0x0000000000007941 */ /* 0x000fea0003800000 */
.L_x_1397:
        /* <DEDUP_REMOVED lines=33> */
.L_x_1400:
[----:B------:R-:W-:Y:S05]  /*25f0*/  BSYNC B0 ;  /* 0x0000000000007941 */ /* 0x000fea0003800000 */
.L_x_1399:
        /* <DEDUP_REMOVED lines=33> */
.L_x_1402:
[----:B------:R-:W-:Y:S05]  /*2810*/  BSYNC B0 ;  /* 0x0000000000007941 */ /* 0x000fea0003800000 */
.L_x_1401:
        /* <DEDUP_REMOVED lines=33> */
.L_x_1404:
[----:B------:R-:W-:Y:S05]  /*2a30*/  BSYNC B0 ;  /* 0x0000000000007941 */ /* 0x000fea0003800000 */
.L_x_1403:
        /* <DEDUP_REMOVED lines=33> */
.L_x_1406:
[----:B------:R-:W-:Y:S05]  /*2c50*/  BSYNC B0 ;  /* 0x0000000000007941 */ /* 0x000fea0003800000 */
.L_x_1405:
        /* <DEDUP_REMOVED lines=33> */
.L_x_1408:
[----:B------:R-:W-:Y:S05]  /*2e70*/  BSYNC B0 ;  /* 0x0000000000007941 */ /* 0x000fea0003800000 */
.L_x_1407:
[----:B------:R-:W-:Y:S01]  /*2e80*/  ULEA UR22, UR7, 0xfffff800, 0xb ;  /* 0xfffff80007167891 */ /* 0x000fe2000f8e583f */
[----:B0-----:R-:W-:Y:S01]  /*2e90*/  LDS.128 R56, [R7.X16+0x10] ;  /* 0x0000100007387984 */ /* 0x001fe2000000cc00 */
[----:B------:R-:W-:Y:S02]  /*2ea0*/  ULDC.64 UR24, c[0x0][0x1f0] ;  /* 0x00007c0000187ab9 */ /* 0x000fe40000000a00 */
[----:B------:R-:W-:Y:S01]  /*2eb0*/  UIMAD UR6, UR34, UR24, URZ ;  /* 0x00000018220672a4 */ /* 0x000fe2000f8e023f */
[----:B------:R-:W-:Y:S01]  /*2ec0*/  LDS.128 R60, [R7.X16+0x20] ;  /* 0x00002000073c7984 */ /* 0x000fe2000000cc00 */
[----:B------:R-:W-:Y:S02]  /*2ed0*/  USHF.R.S32.HI UR23, URZ, 0x1f, UR22 ;  /* 0x0000001f3f177899 */ /* 0x000fe40008011416 */
[----:B------:R-:W-:Y:S01]  /*2ee0*/  UIMAD UR6, UR33, UR25, UR6 ;  /* 0x00000019210672a4 */ /* 0x000fe2000f8e0206 */
[----:B------:R-:W-:Y:S01]  /*2ef0*/  LDS.128 R64, [R7.X16+0x30] ;  /* 0x0000300007407984 */ /* 0x000fe2000000cc00 */
[----:B------:R-:W-:-:S02]  /*2f00*/  UIMAD.WIDE.U32 UR24, UR33, UR24, UR22 ;  /* 0x00000018211872a5 */ /* 0x000fc4000f8e0016 */
[----:B------:R-:W-:Y:S01]  /*2f10*/  ULDC.64 UR26, c[0x0][0x1f8] ;  /* 0x00007e00001a7ab9 */ /* 0x000fe20000000a00 */
[----:B------:R-:W-:Y:S01]  /*2f20*/  LDS.128 R68, [R7.X16] ;  /* 0x0000000007447984 */ /* 0x000fe2000000cc00 */
        /* <DEDUP_REMOVED lines=8> */
[----:B------:R-:W-:Y:S01]  /*2fb0*/  MOV R40, UR6 ;  /* 0x0000000600287c02 */ /* 0x000fe20008000f00 */
[----:B------:R-:W-:-:S03]  /*2fc0*/  ULDC.64 UR26, c[0x0][0x208] ;  /* 0x00008200001a7ab9 */ /* 0x000fc60000000a00 */
[----:B------:R-:W-:Y:S01]  /*2fd0*/  MOV R41, UR24 ;  /* 0x0000001800297c02 */ /* 0x000fe20008000f00 */
[----:B------:R-:W-:-:S04]  /*2fe0*/  ULDC.64 UR24, c[0x0][0x200] ;  /* 0x0000800000187ab9 */ /* 0x000fc80000000a00 */
[----:B------:R-:W-:Y:S01]  /*2ff0*/  IMAD.WIDE R40, R109, 0x10, R40 ;  /* 0x000000106d287825 */ /* 0x000fe200078e0228 */
[----:B------:R-:W-:Y:S06]  /*3000*/  BAR.SYNC.DEFER_BLOCKING 0x0 ;  /* 0x0000000000007b1d */ /* 0x000fec0000010000 */
[----:B------:R0:W2:Y:S04]  /*3010*/  LDG.E.128 R44, [R40.64] ;  /* 0x0000001e282c7981 */ /* 0x0000a8000c1e1d00 */
[----:B------:R0:W3:Y:S04]  /*3020*/  LDG.E.128 R80, [R40.64+0x200] ;  /* 0x0002001e28507981 */ /* 0x0000e8000c1e1d00 */
[----:B------:R0:W4:Y:S04]  /*3030*/  LDG.E.128 R84, [R40.64+0x400] ;  /* 0x0004001e28547981 */ /* 0x000128000c1e1d00 */
        /* <DEDUP_REMOVED lines=12> */
[----:B0-----:R-:W-:Y:S01]  /*3100*/  MOV R40, UR6 ;  /* 0x0000000600287c02 */ /* 0x001fe20008000f00 */
[----:B------:R-:W-:-:S03]  /*3110*/  ULDC.64 UR26, c[0x0][0x2f0] ;  /* 0x0000bc00001a7ab9 */ /* 0x000fc60000000a00 */
[----:B------:R-:W-:Y:S01]  /*3120*/  MOV R41, UR24 ;  /* 0x0000001800297c02 */ /* 0x000fe20008000f00 */
[----:B------:R-:W-:-:S04]  /*3130*/  ULDC.64 UR24, c[0x0][0x2e8] ;  /* 0x0000ba0000187ab9 */ /* 0x000fc80000000a00 */
[----:B------:R-:W-:Y:S01]  /*3140*/  IMAD.WIDE R40, R109, 0x10, R40 ;  /* 0x000000106d287825 */ /* 0x000fe200078e0228 */
[----:B--2---:R0:W-:Y:S04]  /*3150*/  STS.128 [R6.X16], R44 ;  /* 0x0000002c06007388 */ /* 0x0041e8000000cc00 */
[----:B---3--:R2:W-:Y:S04]  /*3160*/  STS.128 [R6.X16+0x200], R80 ;  /* 0x0002005006007388 */ /* 0x0085e8000000cc00 */
[----:B----4-:R3:W-:Y:S04]  /*3170*/  STS.128 [R6.X16+0x400], R84 ;  /* 0x0004005406007388 */ /* 0x0107e8000000cc00 */
[----:B-----5:R4:W-:Y:S01]  /*3180*/  STS.128 [R6.X16+0x600], R88 ;  /* 0x0006005806007388 */ /* 0x0209e2000000cc00 */
[----:B------:R-:W-:-:S06]  /*3190*/  NOP ;  /* 0x0000000000007918 */ /* 0x000fcc0000000000 */
[----:B------:R-:W2:Y:S04]  /*31a0*/  LDS.128 R48, [R7.X16] ;  /* 0x0000000007307984 */ /* 0x000ea8000000cc00 */
[----:B------:R-:W1:Y:S04]  /*31b0*/  LDS.128 R52, [R7.X16+0x10] ;  /* 0x0000100007347984 */ /* 0x000e68000000cc00 */
[----:B------:R-:W1:Y:S04]  /*31c0*/  LDS.128 R72, [R7.X16+0x20] ;  /* 0x0000200007487984 */ /* 0x000e68000000cc00 */
[----:B------:R-:W1:Y:S04]  /*31d0*/  LDS.128 R76, [R7.X16+0x30] ;  /* 0x00003000074c7984 */ /* 0x000e68000000cc00 */
[----:B------:R-:W-:Y:S06]  /*31e0*/  BAR.SYNC.DEFER_BLOCKING 0x0 ;  /* 0x0000000000007b1d */ /* 0x000fec0000010000 */
[----:B0-----:R1:W5:Y:S04]  /*31f0*/  LDG.E.128 R44, [R40.64] ;  /* 0x0000001e282c7981 */ /* 0x001368000c1e1d00 */
[----:B--2---:R1:W2:Y:S04]  /*3200*/  LDG.E.128 R80, [R40.64+0x200] ;  /* 0x0002001e28507981 */ /* 0x0042a8000c1e1d00 */
[----:B---3--:R1:W3:Y:S04]  /*3210*/  LDG.E.128 R84, [R40.64+0x400] ;  /* 0x0004001e28547981 */ /* 0x0082e8000c1e1d00 */
[----:B----4-:R1:W4:Y:S01]  /*3220*/  LDG.E.128 R88, [R40.64+0x600] ;  /* 0x0006001e28587981 */ /* 0x010322000c1e1d00 */
[----:B------:R-:W-:Y:S01]  /*3230*/  FMUL.FTZ R43, R49, -1.4426950216293334961 ;  /* 0xbfb8aa3b312b7820 */ /* 0x000fe20000410000 */
[----:B------:R-:W-:Y:S01]  /*3240*/  UIMAD UR6, UR34, UR24, URZ ;  /* 0x00000018220672a4 */ /* 0x000fe2000f8e023f */
[----:B------:R-:W-:Y:S01]  /*3250*/  FMUL.FTZ R23, R48, -1.4426950216293334961 ;  /* 0xbfb8aa3b30177820 */ /* 0x000fe20000410000 */
[----:B------:R-:W-:Y:S01]  /*3260*/  ISETP.NE.U32.AND P0, PT, RZ, c[0x0][0x270], PT ;  /* 0x00009c00ff007a0c */ /* 0x000fe20003f05070 */
[----:B------:R-:W-:Y:S01]  /*3270*/  FMUL.FTZ R92, R50, -1.4426950216293334961 ;  /* 0xbfb8aa3b325c7820 */ /* 0x000fe20000410000 */
[----:B------:R-:W-:Y:S01]  /*3280*/  UIMAD UR6, UR33, UR25, UR6 ;  /* 0x00000019210672a4 */ /* 0x000fe2000f8e0206 */
[----:B------:R0:W0:Y:S01]  /*3290*/  MUFU.EX2 R42, R23 ;  /* 0x00000017002a7308 */ /* 0x0000220000000800 */
[----:B------:R-:W-:Y:S01]  /*32a0*/  FMUL.FTZ R93, R51, -1.4426950216293334961 ;  /* 0xbfb8aa3b335d7820 */ /* 0x000fe20000410000 */
[----:B------:R-:W-:Y:S01]  /*32b0*/  UIMAD.WIDE.U32 UR24, UR33, UR24, UR22 ;  /* 0x00000018211872a5 */ /* 0x000fe2000f8e0016 */
[----:B-1----:R-:W-:Y:S01]  /*32c0*/  FMUL.FTZ R40, R53, -1.4426950216293334961 ;  /* 0xbfb8aa3b35287820 */ /* 0x002fe20000410000 */
[----:B------:R-:W-:Y:S01]  /*32d0*/  ISETP.NE.AND.EX P0, PT, RZ, c[0x0][0x274], PT, P0 ;  /* 0x00009d00ff007a0c */ /* 0x000fe20003f05300 */
[----:B------:R-:W-:Y:S01]  /*32e0*/  FMUL.FTZ R94, R52, -1.4426950216293334961 ;  /* 0xbfb8aa3b345e7820 */ /* 0x000fe20000410000 */
[----:B------:R-:W-:Y:S01]  /*32f0*/  UIADD3 UR25, UR25, UR6, URZ ;  /* 0x0000000619197290 */ /* 0x000fe2000fffe03f */
[----:B------:R-:W-:Y:S01]  /*3300*/  FMUL.FTZ R100, R73, -1.4426950216293334961 ;  /* 0xbfb8aa3b49647820 */ /* 0x000fe20000410000 */
[----:B------:R-:W1:Y:S01]  /*3310*/  MUFU.EX2 R43, R43 ;  /* 0x0000002b002b7308 */ /* 0x000e620000000800 */
[----:B------:R-:W-:Y:S01]  /*3320*/  FMUL.FTZ R41, R55, -1.4426950216293334961 ;  /* 0xbfb8aa3b37297820 */ /* 0x000fe20000410000 */
[----:B------:R-:W-:Y:S01]  /*3330*/  UIMAD UR6, UR13, UR26, URZ ;  /* 0x0000001a0d0672a4 */ /* 0x000fe2000f8e023f */
[----:B0-----:R-:W-:Y:S01]  /*3340*/  FMUL.FTZ R23, R54, -1.4426950216293334961 ;  /* 0xbfb8aa3b36177820 */ /* 0x001fe20000410000 */
[----:B------:R-:W-:Y:S01]  /*3350*/  UIMAD.WIDE.U32 UR24, UR12, UR26, UR24 ;  /* 0x0000001a0c1872a5 */ /* 0x000fe2000f8e0018 */
[----:B------:R-:W-:Y:S01]  /*3360*/  FMUL.FTZ R99, R74, -1.4426950216293334961 ;  /* 0xbfb8aa3b4a637820 */ /* 0x000fe20000410000 */
[----:B------:R-:W-:Y:S01]  /*3370*/  UIMAD UR6, UR12, UR27, UR6 ;  /* 0x0000001b0c0672a4 */ /* 0x000fe2000f8e0206 */
[----:B------:R-:W-:Y:S01]  /*3380*/  FMUL.FTZ R95, R75, -1.4426950216293334961 ;  /* 0xbfb8aa3b4b5f7820 */ /* 0x000fe20000410000 */
[----:B------:R-:W0:Y:S01]  /*3390*/  MUFU.EX2 R40, R40 ;  /* 0x0000002800287308 */ /* 0x000e220000000800 */
[----:B------:R-:W-:Y:S01]  /*33a0*/  FADD.FTZ R42, R42, 1 ;  /* 0x3f8000002a2a7421 */ /* 0x000fe20000010000 */
[----:B------:R-:W-:-:S02]  /*33b0*/  ULDC.64 UR26, c[0x0][0x338] ;  /* 0x0000ce00001a7ab9 */ /* 0x000fc40000000a00 */
[----:B------:R-:W-:Y:S02]  /*33c0*/  UIADD3 UR25, UR25, UR6, URZ ;  /* 0x0000000619197290 */ /* 0x000fe4000fffe03f */
[----:B------:R-:W-:Y:S01]  /*33d0*/  ULEA UR6, UP0, UR24, UR26, 0x2 ;  /* 0x0000001a18067291 */ /* 0x000fe2000f80103f */
[----:B-1----:R-:W-:Y:S01]  /*33e0*/  FADD.FTZ R43, R43, 1 ;  /* 0x3f8000002b2b7421 */ /* 0x002fe20000010000 */
[----:B------:R1:W1:Y:S02]  /*33f0*/  MUFU.EX2 R97, R92 ;  /* 0x0000005c00617308 */ /* 0x0002640000000800 */
[----:B------:R-:W-:Y:S01]  /*3400*/  ULEA.HI.X UR24, UR24, UR27, UR25, 0x2, UP0 ;  /* 0x0000001b18187291 */ /* 0x000fe200080f1419 */
[----:B0-----:R-:W-:-:S05]  /*3410*/  FADD.FTZ R106, R40, 1 ;  /* 0x3f800000286a7421 */ /* 0x001fca0000010000 */
[----:B------:R0:W0:Y:S01]  /*3420*/  MUFU.EX2 R98, R93 ;  /* 0x0000005d00627308 */ /* 0x0000220000000800 */
[----:B-1----:R-:W-:-:S07]  /*3430*/  FMUL.FTZ R92, R72, -1.4426950216293334961 ;  /* 0xbfb8aa3b485c7820 */ /* 0x002fce0000410000 */
[----:B------:R1:W1:Y:S01]  /*3440*/  MUFU.EX2 R104, R94 ;  /* 0x0000005e00687308 */ /* 0x0002620000000800 */
[----:B------:R-:W-:Y:S02]  /*3450*/  FADD.FTZ R97, R97, 1 ;  /* 0x3f80000061617421 */ /* 0x000fe40000010000 */
[----:B0-----:R-:W-:-:S05]  /*3460*/  FMUL.FTZ R93, R77, -1.4426950216293334961 ;  /* 0xbfb8aa3b4d5d7820 */ /* 0x001fca0000410000 */
[----:B------:R-:W-:Y:S01]  /*3470*/  MUFU.EX2 R121, R100 ;  /* 0x0000006400797308 */ /* 0x000fe20000000800 */
[----:B------:R-:W-:Y:S02]  /*3480*/  FADD.FTZ R98, R98, 1 ;  /* 0x3f80000062627421 */ /* 0x000fe40000010000 */
[----:B-1----:R-:W-:-:S05]  /*3490*/  FMUL.FTZ R94, R76, -1.4426950216293334961 ;  /* 0xbfb8aa3b4c5e7820 */ /* 0x002fca0000410000 */
[----:B------:R-:W0:Y:S01]  /*34a0*/  MUFU.EX2 R110, R41 ;  /* 0x00000029006e7308 */ /* 0x000e220000000800 */
[----:B------:R-:W-:-:S07]  /*34b0*/  FADD.FTZ R104, R104, 1 ;  /* 0x3f80000068687421 */ /* 0x000fce0000010000 */
[----:B------:R-:W-:Y:S08]  /*34c0*/  MUFU.RCP R101, R42 ;  /* 0x0000002a00657308 */ /* 0x000ff00000001000 */
[----:B------:R-:W1:Y:S01]  /*34d0*/  MUFU.RCP R100, R43 ;  /* 0x0000002b00647308 */ /* 0x000e620000001000 */
[----:B0-----:R-:W-:-:S07]  /*34e0*/  FADD.FTZ R110, R110, 1 ;  /* 0x3f8000006e6e7421 */ /* 0x001fce0000010000 */
[----:B------:R0:W0:Y:S08]  /*34f0*/  MUFU.EX2 R108, R23 ;  /* 0x00000017006c7308 */ /* 0x0000300000000800 */
[----:B------:R0:W0:Y:S01]  /*3500*/  MUFU.EX2 R111, R92 ;  /* 0x0000005c006f7308 */ /* 0x0000220000000800 */
[----:B-1----:R-:W-:Y:S02]  /*3510*/  FMUL.FTZ R112, R49, R100 ;  /* 0x0000006431707220 */ /* 0x002fe40000410000 */
[----:B0-----:R-:W-:-:S05]  /*3520*/  FMUL.FTZ R23, R79, -1.4426950216293334961 ;  /* 0xbfb8aa3b4f177820 */ /* 0x001fca0000410000 */
[----:B------:R0:W1:Y:S01]  /*3530*/  MUFU.RCP R103, R97 ;  /* 0x0000006100677308 */ /* 0x0000620000001000 */
[----:B------:R-:W-:Y:S02]  /*3540*/  FADD.FTZ R108, R108, 1 ;  /* 0x3f8000006c6c7421 */ /* 0x000fe40000010000 */
[----:B------:R-:W-:-:S05]  /*3550*/  FMUL.FTZ R92, R78, -1.4426950216293334961 ;  /* 0xbfb8aa3b4e5c7820 */ /* 0x000fca0000410000 */
[----:B------:R1:W1:Y:S01]  /*3560*/  MUFU.RCP R102, R98 ;  /* 0x0000006200667308 */ /* 0x0002620000001000 */
[----:B0-----:R-:W-:-:S04]  /*3570*/  MOV R97, c[0x0][0x16c] ;  /* 0x00005b0000617a02 */ /* 0x001fc80000000f00 */
[----:B------:R-:W-:Y:S01]  /*3580*/  ISETP.GE.AND P1, PT, R97, 0x1, PT ;  /* 0x000000016100780c */ /* 0x000fe20003f26270 */
[----:B------:R-:W-:Y:S02]  /*3590*/  FADD.FTZ R97, R111, 1 ;  /* 0x3f8000006f617421 */ /* 0x000fe40000010000 */
[----:B------:R-:W0:Y:S01]  /*35a0*/  MUFU.RCP R105, R104 ;  /* 0x0000006800697308 */ /* 0x000e220000001000 */
[----:B------:R-:W-:Y:S02]  /*35b0*/  FMUL.FTZ R111, R48, R101 ;  /* 0x00000065306f7220 */ /* 0x000fe40000410000 */
[----:B-1----:R-:W-:Y:S02]  /*35c0*/  FMUL.FTZ R117, R50, R103 ;  /* 0x0000006732757220 */ /* 0x002fe40000410000 */
[----:B------:R-:W-:-:S03]  /*35d0*/  FADD.FTZ R98, R121, 1 ;  /* 0x3f80000079627421 */ /* 0x000fc60000010000 */
[----:B------:R-:W1:Y:S01]  /*35e0*/  MUFU.RCP R106, R106 ;  /* 0x0000006a006a7308 */ /* 0x000e620000001000 */
[----:B------:R-:W-:-:S07]  /*35f0*/  FMUL.FTZ R116, R51, R102 ;  /* 0x0000006633747220 */ /* 0x000fce0000410000 */
[----:B------:R-:W1:Y:S01]  /*3600*/  MUFU.RCP R119, R108 ;  /* 0x0000006c00777308 */ /* 0x000e620000001000 */
[----:B0-----:R-:W-:-:S07]  /*3610*/  FMUL.FTZ R113, R52, R105 ;  /* 0x0000006934717220 */ /* 0x001fce0000410000 */
[----:B------:R0:W0:Y:S01]  /*3620*/  MUFU.RCP R120, R110 ;  /* 0x0000006e00787308 */ /* 0x0000220000001000 */
[----:B-1----:R-:W-:Y:S02]  /*3630*/  FMUL.FTZ R114, R53, R106 ;  /* 0x0000006a35727220 */ /* 0x002fe40000410000 */
[----:B------:R-:W-:-:S05]  /*3640*/  FMUL.FTZ R115, R54, R119 ;  /* 0x0000007736737220 */ /* 0x000fca0000410000 */
[----:B------:R-:W1:Y:S01]  /*3650*/  MUFU.EX2 R99, R99 ;  /* 0x0000006300637308 */ /* 0x000e620000000800 */
[----:B0-----:R-:W-:Y:S01]  /*3660*/  LEA R110, R3, R4, 0x2 ;  /* 0x00000004036e7211 */ /* 0x001fe200078e10ff */
[----:B------:R-:W-:-:S06]  /*3670*/  FMUL.FTZ R118, R55, R120 ;  /* 0x0000007837767220 */ /* 0x000fcc0000410000 */
[----:B------:R-:W0:Y:S08]  /*3680*/  MUFU.EX2 R95, R95 ;  /* 0x0000005f005f7308 */ /* 0x000e300000000800 */
[----:B------:R-:W0:Y:S01]  /*3690*/  MUFU.EX2 R94, R94 ;  /* 0x0000005e005e7308 */ /* 0x000e220000000800 */
[----:B-1----:R-:W-:-:S07]  /*36a0*/  FADD.FTZ R99, R99, 1 ;  /* 0x3f80000063637421 */ /* 0x002fce0000010000 */
[----:B------:R-:W-:Y:S01]  /*36b0*/  MUFU.EX2 R92, R92 ;  /* 0x0000005c005c7308 */ /* 0x000fe20000000800 */
[----:B0-----:R-:W-:-:S07]  /*36c0*/  FADD.FTZ R95, R95, 1 ;  /* 0x3f8000005f5f7421 */ /* 0x001fce0000010000 */
[----:B------:R-:W-:Y:S01]  /*36d0*/  MUFU.EX2 R23, R23 ;  /* 0x0000001700177308 */ /* 0x000fe20000000800 */
[----:B------:R-:W-:-:S07]  /*36e0*/  FADD.FTZ R94, R94, 1 ;  /* 0x3f8000005e5e7421 */ /* 0x000fce0000010000 */
[----:B------:R-:W0:Y:S08]  /*36f0*/  MUFU.EX2 R93, R93 ;  /* 0x0000005d005d7308 */ /* 0x000e300000000800 */
[----:B------:R-:W1:Y:S08]  /*3700*/  MUFU.RCP R97, R97 ;  /* 0x0000006100617308 */ /* 0x000e700000001000 */
[----:B------:R-:W2:Y:S01]  /*3710*/  MUFU.RCP R99, R99 ;  /* 0x0000006300637308 */ /* 0x000ea20000001000 */
[----:B0-----:R-:W-:-:S07]  /*3720*/  FADD.FTZ R93, R93, 1 ;  /* 0x3f8000005d5d7421 */ /* 0x001fce0000010000 */
[----:B------:R-:W-:Y:S01]  /*3730*/  MUFU.RCP R104, R95 ;  /* 0x0000005f00687308 */ /* 0x000fe20000001000 */
[----:B-1----:R-:W-:-:S07]  /*3740*/  FMUL.FTZ R121, R72, R97 ;  /* 0x0000006148797220 */ /* 0x002fce0000410000 */
[----:B------:R-:W0:Y:S01]  /*3750*/  MUFU.RCP R98, R98 ;  /* 0x0000006200627308 */ /* 0x000e220000001000 */
[----:B-----5:R-:W-:Y:S04]  /*3760*/  STS.128 [R6.X16], R44 ;  /* 0x0000002c06007388 */ /* 0x020fe8000000cc00 */
[----:B--2---:R1:W-:Y:S04]  /*3770*/  STS.128 [R6.X16+0x200], R80 ;  /* 0x0002005006007388 */ /* 0x0043e8000000cc00 */
[----:B---3--:R2:W-:Y:S04]  /*3780*/  STS.128 [R6.X16+0x400], R84 ;  /* 0x0004005406007388 */ /* 0x0085e8000000cc00 */
[----:B----4-:R3:W-:Y:S01]  /*3790*/  STS.128 [R6.X16+0x600], R88 ;  /* 0x0006005806007388 */ /* 0x0107e2000000cc00 */
[----:B------:R-:W-:-:S06]  /*37a0*/  NOP ;  /* 0x0000000000007918 */ /* 0x000fcc0000000000 */
[----:B------:R-:W4:Y:S01]  /*37b0*/  LDS.128 R40, [R7.X16] ;  /* 0x0000000007287984 */ /* 0x000f22000000cc00 */
[----:B-1----:R-:W-:Y:S02]  /*37c0*/  FADD.FTZ R81, -R101, 1 ;  /* 0x3f80000065517421 */ /* 0x002fe40000010100 */
[----:B------:R-:W-:Y:S01]  /*37d0*/  FADD.FTZ R80, -R100, 1 ;  /* 0x3f80000064507421 */ /* 0x000fe20000010100 */
[----:B------:R-:W1:Y:S01]  /*37e0*/  LDS.128 R44, [R7.X16+0x10] ;  /* 0x00001000072c7984 */ /* 0x000e62000000cc00 */
[----:B------:R-:W-:Y:S02]  /*37f0*/  FFMA.FTZ R81, R48, R81, 1 ;  /* 0x3f80000030517423 */ /* 0x000fe40000010051 */
[----:B------:R-:W-:Y:S02]  /*3800*/  FFMA.FTZ R82, R49, R80, 1 ;  /* 0x3f80000031527423 */ /* 0x000fe40000010050 */
[----:B------:R-:W-:Y:S02]  /*3810*/  FADD.FTZ R83, -R103, 1 ;  /* 0x3f80000067537421 */ /* 0x000fe40000010100 */
[----:B------:R-:W-:-:S02]  /*3820*/  FADD.FTZ R48, -R102, 1 ;  /* 0x3f80000066307421 */ /* 0x000fc40000010100 */
[----:B------:R-:W-:Y:S02]  /*3830*/  FADD.FTZ R49, -R105, 1 ;  /* 0x3f80000069317421 */ /* 0x000fe40000010100 */
[----:B------:R-:W-:Y:S02]  /*3840*/  FFMA.FTZ R83, R50, R83, 1 ;  /* 0x3f80000032537423 */ /* 0x000fe40000010053 */
[----:B--2---:R-:W-:Y:S02]  /*3850*/  FFMA.FTZ R84, R51, R48, 1 ;  /* 0x3f80000033547423 */ /* 0x004fe40000010030 */
[----:B------:R-:W-:Y:S02]  /*3860*/  FFMA.FTZ R86, R52, R49, 1 ;  /* 0x3f80000034567423 */ /* 0x000fe40000010031 */
[----:B------:R-:W-:Y:S02]  /*3870*/  FADD.FTZ R48, -R106, 1 ;  /* 0x3f8000006a307421 */ /* 0x000fe40000010100 */
[----:B------:R-:W-:-:S02]  /*3880*/  FADD.FTZ R49, -R119, 1 ;  /* 0x3f80000077317421 */ /* 0x000fc40000010100 */
[----:B------:R-:W-:Y:S02]  /*3890*/  FADD.FTZ R50, -R120, 1 ;  /* 0x3f80000078327421 */ /* 0x000fe40000010100 */
[----:B---3--:R-:W-:Y:S02]  /*38a0*/  FFMA.FTZ R88, R53, R48, 1 ;  /* 0x3f80000035587423 */ /* 0x008fe40000010030 */
[----:B------:R-:W-:Y:S02]  /*38b0*/  FFMA.FTZ R90, R54, R49, 1 ;  /* 0x3f800000365a7423 */ /* 0x000fe40000010031 */
[----:B------:R-:W-:Y:S02]  /*38c0*/  FFMA.FTZ R108, R55, R50, 1 ;  /* 0x3f800000376c7423 */ /* 0x000fe40000010032 */
[----:B------:R-:W2:Y:S01]  /*38d0*/  LDS.128 R48, [R7.X16+0x20] ;  /* 0x0000200007307984 */ /* 0x000ea2000000cc00 */
[----:B----4-:R-:W-:Y:S02]  /*38e0*/  FMUL.FTZ R52, R68, R40 ;  /* 0x0000002844347220 */ /* 0x010fe40000410000 */
[----:B------:R-:W-:-:S02]  /*38f0*/  FMUL.FTZ R53, R69, R41 ;  /* 0x0000002945357220 */ /* 0x000fc40000410000 */
[----:B------:R-:W-:Y:S02]  /*3900*/  FMUL.FTZ R54, R70, R42 ;  /* 0x0000002a46367220 */ /* 0x000fe40000410000 */
[----:B------:R-:W-:Y:S02]  /*3910*/  FMUL.FTZ R55, R71, R43 ;  /* 0x0000002b47377220 */ /* 0x000fe40000410000 */
[----:B-1----:R-:W-:Y:S02]  /*3920*/  FMUL.FTZ R80, R56, R44 ;  /* 0x0000002c38507220 */ /* 0x002fe40000410000 */
[----:B------:R-:W-:Y:S02]  /*3930*/  FMUL.FTZ R52, R101, R52 ;  /* 0x0000003465347220 */ /* 0x000fe40000410000 */
[----:B------:R-:W-:Y:S02]  /*3940*/  FMUL.FTZ R53, R100, R53 ;  /* 0x0000003564357220 */ /* 0x000fe40000410000 */
[----:B------:R-:W-:-:S02]  /*3950*/  FMUL.FTZ R54, R103, R54 ;  /* 0x0000003667367220 */ /* 0x000fc40000410000 */
[----:B------:R-:W-:Y:S02]  /*3960*/  FMUL.FTZ R55, R102, R55 ;  /* 0x0000003766377220 */ /* 0x000fe40000410000 */
[----:B------:R-:W-:Y:S02]  /*3970*/  FMUL.FTZ R85, R105, R80 ;  /* 0x0000005069557220 */ /* 0x000fe40000410000 */
[----:B------:R-:W-:Y:S01]  /*3980*/  FMUL.FTZ R80, R52, R81 ;  /* 0x0000005134507220 */ /* 0x000fe20000410000 */
[----:B------:R-:W1:Y:S01]  /*3990*/  MUFU.RCP R105, R94 ;  /* 0x0000005e00697308 */ /* 0x000e620000001000 */
[----:B------:R-:W-:Y:S02]  /*39a0*/  FMUL.FTZ R81, R53, R82 ;  /* 0x0000005235517220 */ /* 0x000fe40000410000 */
[----:B------:R-:W-:Y:S02]  /*39b0*/  FMUL.FTZ R82, R54, R83 ;  /* 0x0000005336527220 */ /* 0x000fe40000410000 */
[----:B------:R-:W-:-:S02]  /*39c0*/  FMUL.FTZ R83, R55, R84 ;  /* 0x0000005437537220 */ /* 0x000fc40000410000 */
[----:B------:R-:W3:Y:S01]  /*39d0*/  LDS.128 R52, [R7.X16+0x30] ;  /* 0x0000300007347984 */ /* 0x000ee2000000cc00 */
[----:B------:R-:W-:Y:S02]  /*39e0*/  FMUL.FTZ R87, R57, R45 ;  /* 0x0000002d39577220 */ /* 0x000fe40000410000 */
[----:B------:R-:W-:Y:S01]  /*39f0*/  FMUL.FTZ R84, R58, R46 ;  /* 0x0000002e3a547220 */ /* 0x000fe20000410000 */
[----:B------:R-:W-:Y:S01]  /*3a00*/  BAR.SYNC.DEFER_BLOCKING 0x0 ;  /* 0x0000000000007b1d */ /* 0x000fe20000010000 */
[----:B------:R-:W-:Y:S02]  /*3a10*/  FMUL.FTZ R89, R59, R47 ;  /* 0x0000002f3b597220 */ /* 0x000fe40000410000 */
[----:B------:R-:W-:Y:S02]  /*3a20*/  FMUL.FTZ R87, R106, R87 ;  /* 0x000000576a577220 */ /* 0x000fe40000410000 */
[----:B------:R-:W-:Y:S01]  /*3a30*/  FMUL.FTZ R119, R119, R84 ;  /* 0x0000005477777220 */ /* 0x000fe20000410000 */
[----:B------:R4:W5:Y:S01]  /*3a40*/  MUFU.RCP R106, R93 ;  /* 0x0000005d006a7308 */ /* 0x0009620000001000 */
[----:B------:R-:W-:-:S02]  /*3a50*/  FMUL.FTZ R89, R120, R89 ;  /* 0x0000005978597220 */ /* 0x000fc40000410000 */
[----:B------:R-:W-:Y:S02]  /*3a60*/  FMUL.FTZ R84, R85, R86 ;  /* 0x0000005655547220 */ /* 0x000fe40000410000 */
[----:B------:R-:W-:Y:S02]  /*3a70*/  FMUL.FTZ R85, R87, R88 ;  /* 0x0000005857557220 */ /* 0x000fe40000410000 */
[----:B------:R-:W-:Y:S02]  /*3a80*/  FMUL.FTZ R86, R119, R90 ;  /* 0x0000005a77567220 */ /* 0x000fe40000410000 */
[----:B------:R-:W-:Y:S02]  /*3a90*/  FMUL.FTZ R87, R89, R108 ;  /* 0x0000006c59577220 */ /* 0x000fe40000410000 */
[----:B------:R-:W-:Y:S02]  /*3aa0*/  FADD.FTZ R119, R92, 1 ;  /* 0x3f8000005c777421 */ /* 0x000fe40000010000 */
[----:B------:R-:W-:-:S02]  /*3ab0*/  FADD.FTZ R108, R23, 1 ;  /* 0x3f800000176c7421 */ /* 0x000fc40000010000 */
[C---:B------:R-:W-:Y:S02]  /*3ac0*/  FADD.FTZ R89, -R97.reuse, 1 ;  /* 0x3f80000061597421 */ /* 0x040fe40000010100 */
[----:B--2---:R-:W-:Y:S01]  /*3ad0*/  FMUL.FTZ R88, R60, R48 ;  /* 0x000000303c587220 */ /* 0x004fe20000410000 */
[----:B------:R-:W2:Y:S01]  /*3ae0*/  MUFU.RCP R119, R119 ;  /* 0x0000007700777308 */ /* 0x000ea20000001000 */
[----:B------:R1:W-:Y:S01]  /*3af0*/  STS.128 [R110.X16], R80 ;  /* 0x000000506e007388 */ /* 0x0003e2000000cc00 */
[----:B------:R-:W-:Y:S02]  /*3b00*/  FFMA.FTZ R89, R72, R89, 1 ;  /* 0x3f80000048597423 */ /* 0x000fe40000010059 */
[----:B------:R-:W-:Y:S01]  /*3b10*/  FMUL.FTZ R88, R97, R88 ;  /* 0x0000005861587220 */ /* 0x000fe20000410000 */
[----:B------:R2:W-:Y:S01]  /*3b20*/  STS.128 [R110.X16+0x10], R84 ;  /* 0x000010546e007388 */ /* 0x0005e2000000cc00 */
[----:B------:R-:W-:Y:S02]  /*3b30*/  FADD.FTZ R23, -R99, 1 ;  /* 0x3f80000063177421 */ /* 0x000fe40000010100 */
[----:B------:R-:W2:Y:S01]  /*3b40*/  MUFU.RCP R108, R108 ;  /* 0x0000006c006c7308 */ /* 0x000ea20000001000 */
[----:B------:R-:W-:-:S02]  /*3b50*/  FMUL.FTZ R92, R88, R89 ;  /* 0x00000059585c7220 */ /* 0x000fc40000410000 */
[----:B0-----:R-:W-:Y:S02]  /*3b60*/  FMUL.FTZ R72, R73, R98 ;  /* 0x0000006249487220 */ /* 0x001fe40000410000 */
[----:B-1----:R-:W-:Y:S02]  /*3b70*/  FADD.FTZ R82, -R104, 1 ;  /* 0x3f80000068527421 */ /* 0x002fe40000010100 */
[----:B------:R-:W-:Y:S02]  /*3b80*/  FADD.FTZ R83, -R105, 1 ;  /* 0x3f80000069537421 */ /* 0x000fe40000010100 */
[----:B------:R-:W-:Y:S02]  /*3b90*/  FFMA.FTZ R81, R74, R23, 1 ;  /* 0x3f8000004a517423 */ /* 0x000fe40000010017 */
[----:B------:R-:W-:Y:S02]  /*3ba0*/  FFMA.FTZ R88, R75, R82, 1 ;  /* 0x3f8000004b587423 */ /* 0x000fe40000010052 */
[----:B--2---:R-:W-:-:S02]  /*3bb0*/  FFMA.FTZ R85, R76, R83, 1 ;  /* 0x3f8000004c557423 */ /* 0x004fc40000010053 */
[----:B------:R-:W-:Y:S02]  /*3bc0*/  FADD.FTZ R80, -R98, 1 ;  /* 0x3f80000062507421 */ /* 0x000fe40000010100 */
[----:B------:R-:W-:Y:S02]  /*3bd0*/  FMUL.FTZ R23, R61, R49 ;  /* 0x000000313d177220 */ /* 0x000fe40000410000 */
[----:B------:R-:W-:Y:S02]  /*3be0*/  FMUL.FTZ R82, R62, R50 ;  /* 0x000000323e527220 */ /* 0x000fe40000410000 */
[----:B------:R-:W-:Y:S02]  /*3bf0*/  FMUL.FTZ R83, R63, R51 ;  /* 0x000000333f537220 */ /* 0x000fe40000410000 */
[----:B---3--:R-:W-:Y:S02]  /*3c00*/  FMUL.FTZ R84, R64, R52 ;  /* 0x0000003440547220 */ /* 0x008fe40000410000 */
[----:B------:R-:W-:-:S02]  /*3c10*/  FFMA.FTZ R80, R73, R80, 1 ;  /* 0x3f80000049507423 */ /* 0x000fc40000010050 */
[----:B------:R-:W-:Y:S02]  /*3c20*/  FMUL.FTZ R23, R98, R23 ;  /* 0x0000001762177220 */ /* 0x000fe40000410000 */
[----:B------:R-:W-:Y:S02]  /*3c30*/  FMUL.FTZ R82, R99, R82 ;  /* 0x0000005263527220 */ /* 0x000fe40000410000 */
[----:B------:R-:W-:Y:S02]  /*3c40*/  FMUL.FTZ R83, R104, R83 ;  /* 0x0000005368537220 */ /* 0x000fe40000410000 */
[----:B------:R-:W-:Y:S02]  /*3c50*/  FMUL.FTZ R84, R105, R84 ;  /* 0x0000005469547220 */ /* 0x000fe40000410000 */
[----:B----4-:R-:W-:Y:S02]  /*3c60*/  FMUL.FTZ R93, R23, R80 ;  /* 0x00000050175d7220 */ /* 0x010fe40000410000 */
[----:B------:R-:W-:-:S02]  /*3c70*/  FMUL.FTZ R94, R82, R81 ;  /* 0x00000051525e7220 */ /* 0x000fc40000410000 */
[----:B------:R-:W-:Y:S02]  /*3c80*/  FMUL.FTZ R95, R83, R88 ;  /* 0x00000058535f7220 */ /* 0x000fe40000410000 */
[----:B------:R-:W-:Y:S02]  /*3c90*/  FMUL.FTZ R100, R84, R85 ;  /* 0x0000005554647220 */ /* 0x000fe40000410000 */
[----:B-----5:R-:W-:Y:S01]  /*3ca0*/  FADD.FTZ R80, -R106, 1 ;  /* 0x3f8000006a507421 */ /* 0x020fe20000010100 */
[----:B------:R-:W-:Y:S01]  /*3cb0*/  STS.128 [R110.X16+0x20], R92 ;  /* 0x0000205c6e007388 */ /* 0x000fe2000000cc00 */
[----:B------:R-:W-:Y:S02]  /*3cc0*/  FADD.FTZ R81, -R119, 1 ;  /* 0x3f80000077517421 */ /* 0x000fe40000010100 */
[----:B------:R-:W-:Y:S02]  /*3cd0*/  FADD.FTZ R84, -R108, 1 ;  /* 0x3f8000006c547421 */ /* 0x000fe40000010100 */
[----:B------:R-:W-:-:S02]  /*3ce0*/  FMUL.FTZ R23, R65, R53 ;  /* 0x0000003541177220 */ /* 0x000fc40000410000 */
[----:B------:R-:W-:Y:S02]  /*3cf0*/  FMUL.FTZ R82, R66, R54 ;  /* 0x0000003642527220 */ /* 0x000fe40000410000 */
[----:B------:R-:W-:Y:S02]  /*3d00*/  FMUL.FTZ R83, R67, R55 ;  /* 0x0000003743537220 */ /* 0x000fe40000410000 */
[----:B------:R-:W-:Y:S02]  /*3d10*/  FFMA.FTZ R80, R77, R80, 1 ;  /* 0x3f8000004d507423 */ /* 0x000fe40000010050 */
[----:B------:R-:W-:Y:S02]  /*3d20*/  FFMA.FTZ R81, R78, R81, 1 ;  /* 0x3f8000004e517423 */ /* 0x000fe40000010051 */
[----:B------:R-:W-:Y:S02]  /*3d30*/  FMUL.FTZ R23, R106, R23 ;  /* 0x000000176a177220 */ /* 0x000fe40000410000 */
[----:B------:R-:W-:-:S02]  /*3d40*/  FFMA.FTZ R84, R79, R84, 1 ;  /* 0x3f8000004f547423 */ /* 0x000fc40000010054 */
[----:B------:R-:W-:Y:S02]  /*3d50*/  FMUL.FTZ R82, R119, R82 ;  /* 0x0000005277527220 */ /* 0x000fe40000410000 */
[----:B------:R-:W-:Y:S02]  /*3d60*/  FMUL.FTZ R83, R108, R83 ;  /* 0x000000536c537220 */ /* 0x000fe40000410000 */
[----:B------:R-:W-:Y:S02]  /*3d70*/  FMUL.FTZ R101, R23, R80 ;  /* 0x0000005017657220 */ /* 0x000fe40000410000 */
[----:B------:R-:W-:Y:S02]  /*3d80*/  FMUL.FTZ R102, R82, R81 ;  /* 0x0000005152667220 */ /* 0x000fe40000410000 */
[----:B------:R-:W-:Y:S02]  /*3d90*/  FMUL.FTZ R103, R83, R84 ;  /* 0x0000005453677220 */ /* 0x000fe40000410000 */
[----:B------:R-:W-:-:S02]  /*3da0*/  FMUL.FTZ R23, R56, R113 ;  /* 0x0000007138177220 */ /* 0x000fc40000410000 */
[----:B------:R-:W-:Y:S01]  /*3db0*/  FMUL.FTZ R56, R57, R114 ;  /* 0x0000007239387220 */ /* 0x000fe20000410000 */
[----:B------:R0:W-:Y:S01]  /*3dc0*/  STS.128 [R110.X16+0x30], R100 ;  /* 0x000030646e007388 */ /* 0x0001e2000000cc00 */
[----:B------:R-:W-:-:S06]  /*3dd0*/  NOP ;  /* 0x0000000000007918 */ /* 0x000fcc0000000000 */
[----:B------:R-:W1:Y:S01]  /*3de0*/  LDS.128 R80, [R6.X16] ;  /* 0x0000000006507984 */ /* 0x000e62000000cc00 */
[----:B------:R-:W-:Y:S02]  /*3df0*/  FMUL.FTZ R57, R58, R115 ;  /* 0x000000733a397220 */ /* 0x000fe40000410000 */
[----:B------:R-:W-:Y:S01]  /*3e00*/  FMUL.FTZ R58, R59, R118 ;  /* 0x000000763b3a7220 */ /* 0x000fe20000410000 */
[----:B------:R-:W2:Y:S01]  /*3e10*/  LDS.128 R84, [R6.X16+0x200] ;  /* 0x0002000006547984 */ /* 0x000ea2000000cc00 */
[----:B------:R-:W-:Y:S01]  /*3e20*/  FMUL.FTZ R59, R60, R121 ;  /* 0x000000793c3b7220 */ /* 0x000fe20000410000 */
[----:B------:R-:W-:Y:S01]  /*3e30*/  MOV R60, UR6 ;  /* 0x00000006003c7c02 */ /* 0x000fe20008000f00 */
[----:B------:R-:W-:Y:S01]  /*3e40*/  FMUL.FTZ R98, R61, R72 ;  /* 0x000000483d627220 */ /* 0x000fe20000410000 */
[----:B------:R-:W3:Y:S01]  /*3e50*/  LDS.128 R88, [R6.X16+0x400] ;  /* 0x0004000006587984 */ /* 0x000ee2000000cc00 */
[----:B------:R-:W-:Y:S01]  /*3e60*/  MOV R61, UR24 ;  /* 0x00000018003d7c02 */ /* 0x000fe20008000f00 */
[----:B------:R-:W-:-:S02]  /*3e70*/  FMUL.FTZ R73, R74, R99 ;  /* 0x000000634a497220 */ /* 0x000fc40000410000 */
[----:B------:R-:W4:Y:S01]  /*3e80*/  LDS.128 R92, [R6.X16+0x600] ;  /* 0x00060000065c7984 */ /* 0x000f22000000cc00 */
[----:B------:R-:W-:Y:S02]  /*3e90*/  FMUL.FTZ R99, R68, R111 ;  /* 0x0000006f44637220 */ /* 0x000fe40000410000 */
[----:B------:R-:W-:-:S04]  /*3ea0*/  IMAD.WIDE R60, R109, 0x10, R60 ;  /* 0x000000106d3c7825 */ /* 0x000fc800078e023c */
[----:B0-----:R-:W-:Y:S02]  /*3eb0*/  FMUL.FTZ R102, R69, R112 ;  /* 0x0000007045667220 */ /* 0x001fe40000410000 */
[----:B------:R-:W-:Y:S02]  /*3ec0*/  FFMA.FTZ R107, R36, R99, R107 ;  /* 0x00000063246b7223 */ /* 0x000fe4000001006b */
        /* <DEDUP_REMOVED lines=8> */
[----:B------:R-:W-:Y:S01]  /*3f50*/  FMUL.FTZ R119, R78, R119 ;  /* 0x000000774e777220 */ /* 0x000fe20000410000 */
[----:B-1----:R0:W-:Y:S01]  /*3f60*/  STG.E.128 [R60.64], R80 ;  /* 0x000000503c007986 */ /* 0x0021e2000c101d1e */
[----:B------:R-:W-:-:S02]  /*3f70*/  FMUL.FTZ R108, R71, R116 ;  /* 0x00000074476c7220 */ /* 0x000fc40000410000 */
[----:B------:R-:W-:Y:S01]  /*3f80*/  FFMA.FTZ R107, R38, R103, R107 ;  /* 0x00000067266b7223 */ /* 0x000fe2000001006b */
[----:B--2---:R0:W-:Y:S01]  /*3f90*/  STG.E.128 [R60.64+0x200], R84 ;  /* 0x000200543c007986 */ /* 0x0041e2000c101d1e */
[----:B------:R-:W-:Y:S02]  /*3fa0*/  FMUL.FTZ R101, R64, R63 ;  /* 0x0000003f40657220 */ /* 0x000fe40000410000 */
[----:B------:R-:W-:Y:S01]  /*3fb0*/  FMUL.FTZ R104, R65, R62 ;  /* 0x0000003e41687220 */ /* 0x000fe20000410000 */
[----:B---3--:R0:W-:Y:S01]  /*3fc0*/  STG.E.128 [R60.64+0x400], R88 ;  /* 0x000400583c007986 */ /* 0x0081e2000c101d1e */
[----:B------:R-:W-:Y:S02]  /*3fd0*/  FMUL.FTZ R105, R66, R119 ;  /* 0x0000007742697220 */ /* 0x000fe40000410000 */
[----:B------:R-:W-:Y:S01]  /*3fe0*/  FMUL.FTZ R106, R67, R76 ;  /* 0x0000004c436a7220 */ /* 0x000fe20000410000 */
[----:B----4-:R0:W-:Y:S01]  /*3ff0*/  STG.E.128 [R60.64+0x600], R92 ;  /* 0x0006005c3c007986 */ /* 0x0101e2000c101d1e */
[----:B------:R-:W-:Y:S01]  /*4000*/  FFMA.FTZ R107, R39, R108, R107 ;  /* 0x0000006c276b7223 */ /* 0x000fe2000001006b */
        /* <DEDUP_REMOVED lines=26> */
[----:B------:R1:W-:Y:S01]  /*41b0*/  STS.128 [R110.X16+0x10], R44 ;  /* 0x0000102c6e007388 */ /* 0x0003e2000000cc00 */
        /* <DEDUP_REMOVED lines=10> */
[----:B-1----:R-:W-:Y:S02]  /*4260*/  MOV R44, UR6 ;  /* 0x00000006002c7c02 */ /* 0x002fe40008000f00 */
        /* <DEDUP_REMOVED lines=9> */
.L_x_1409:
        /* <DEDUP_REMOVED lines=56> */
.L_x_1426:
        /* <DEDUP_REMOVED lines=22> */
[C---:B------:R-:W-:Y:S01]  /*47e0*/  LOP3.LUT P0, RZ, R2.reuse, 0x1f, RZ, 0xc0, !PT ;  /* 0x0000001f02ff7812 */ /* 0x040fe2000780c0ff */
[----:B------:R-:W-:Y:S01]  /*47f0*/  UIMAD.WIDE.U32 UR22, UR12, UR26, URZ ;  /* 0x0000001a0c1672a5 */ /* 0x000fe2000f8e003f */
[----:B------:R-:W-:Y:S01]  /*4800*/  MOV R78, 0x100 ;  /* 0x00000100004e7802 */ /* 0x000fe20000000f00 */
[----:B------:R-:W-:Y:S01]  /*4810*/  UIMAD UR36, UR12, UR27, UR24 ;  /* 0x0000001b0c2472a4 */ /* 0x000fe2000f8e0218 */
[----:B------:R-:W-:Y:S01]  /*4820*/  MOV R79, UR7 ;  /* 0x00000007004f7c02 */ /* 0x000fe20008000f00 */
[----:B------:R-:W-:Y:S01]  /*4830*/  UIMAD.WIDE.U32 UR26, UR12, UR28, URZ ;  /* 0x0000001c0c1a72a5 */ /* 0x000fe2000f8e003f */
[----:B------:R-:W-:Y:S01]  /*4840*/  IADD3 R76, R2, 0x200, RZ ;  /* 0x00000200024c7810 */ /* 0x000fe20007ffe0ff */
[----:B------:R-:W-:Y:S01]  /*4850*/  UIMAD UR37, UR12, UR29, UR25 ;  /* 0x0000001d0c2572a4 */ /* 0x000fe2000f8e0219 */
[----:B------:R-:W-:Y:S01]  /*4860*/  ISETP.LT.OR P0, PT, R79, 0x2, P0 ;  /* 0x000000024f00780c */ /* 0x000fe20000701670 */
[----:B------:R-:W-:Y:S01]  /*4870*/  UIADD3 UR23, UR23, UR36, URZ ;  /* 0x0000002417177290 */ /* 0x000fe2000fffe03f */
[----:B------:R-:W-:Y:S01]  /*4880*/  MOV R110, c[0x0][0x16c] ;  /* 0x00005b00006e7a02 */ /* 0x000fe20000000f00 */
[----:B------:R-:W-:-:S02]  /*4890*/  UIADD3 UR35, UR7, -0x1, URZ ;  /* 0xffffffff07237890 */ /* 0x000fc4000fffe03f */
[----:B------:R-:W-:Y:S02]  /*48a0*/  ULDC.64 UR28, c[0x0][0x1a0] ;  /* 0x00006800001c7ab9 */ /* 0x000fe40000000a00 */
[----:B------:R-:W-:Y:S02]  /*48b0*/  ULDC.64 UR24, c[0x0][0x1c0] ;  /* 0x0000700000187ab9 */ /* 0x000fe40000000a00 */
[----:B------:R-:W-:Y:S02]  /*48c0*/  UIMAD UR36, UR32, UR28, URZ ;  /* 0x0000001c202472a4 */ /* 0x000fe4000f8e023f */
[----:B------:R-:W-:Y:S02]  /*48d0*/  UIMAD UR32, UR32, UR24, URZ ;  /* 0x00000018202072a4 */ /* 0x000fe4000f8e023f */
[----:B------:R-:W-:Y:S02]  /*48e0*/  UIMAD.WIDE.U32 UR22, UR6, UR28, UR22 ;  /* 0x0000001c061672a5 */ /* 0x000fe4000f8e0016 */
[----:B------:R-:W-:-:S02]  /*48f0*/  ULEA.HI UR28, UR35, UR35, URZ, 0x1 ;  /* 0x00000023231c7291 */ /* 0x000fc4000f8f083f */
[----:B------:R-:W-:Y:S02]  /*4900*/  UIADD3 UR27, UR27, UR37, URZ ;  /* 0x000000251b1b7290 */ /* 0x000fe4000fffe03f */
[----:B------:R-:W-:Y:S02]  /*4910*/  UIMAD UR37, UR6, UR25, UR32 ;  /* 0x00000019062572a4 */ /* 0x000fe4000f8e0220 */
[----:B------:R-:W-:Y:S02]  /*4920*/  ULOP3.LUT UR32, UR28, 0xfffffe, URZ, 0xc0, !UPT ;  /* 0x00fffffe1c207892 */ /* 0x000fe4000f8ec03f */
[----:B------:R-:W-:Y:S02]  /*4930*/  UIMAD UR36, UR6, UR29, UR36 ;  /* 0x0000001d062472a4 */ /* 0x000fe4000f8e0224 */
[----:B------:R-:W-:Y:S02]  /*4940*/  UIMAD.WIDE.U32 UR24, UR6, UR24, UR26 ;  /* 0x00000018061872a5 */ /* 0x000fe4000f8e001a */
[----:B------:R-:W-:-:S02]  /*4950*/  ULDC.64 UR28, c[0x0][0x230] ;  /* 0x00008c00001c7ab9 */ /* 0x000fc40000000a00 */
[----:B------:R-:W-:Y:S02]  /*4960*/  UIADD3 UR32, UR35, -UR32, URZ ;  /* 0x8000002023207290 */ /* 0x000fe4000fffe03f */
[----:B------:R-:W-:Y:S02]  /*4970*/  ULDC.64 UR26, c[0x0][0x228] ;  /* 0x00008a00001a7ab9 */ /* 0x000fe40000000a00 */
[----:B------:R-:W-:Y:S02]  /*4980*/  UIADD3 UR35, UR23, UR36, URZ ;  /* 0x0000002417237290 */ /* 0x000fe4000fffe03f */
[----:B------:R-:W-:Y:S01]  /*4990*/  UIADD3 UR23, UR25, UR37, URZ ;  /* 0x0000002519177290 */ /* 0x000fe2000fffe03f */
[----:B------:R-:W-:Y:S01]  /*49a0*/  MOV R77, UR32 ;  /* 0x00000020004d7c02 */ /* 0x000fe20008000f00 */
[----:B------:R-:W-:Y:S02]  /*49b0*/  ULEA UR28, UP1, UR24, UR28, 0x2 ;  /* 0x0000001c181c7291 */ /* 0x000fe4000f82103f */
[----:B------:R-:W-:-:S02]  /*49c0*/  ULEA UR26, UP0, UR22, UR26, 0x2 ;  /* 0x0000001a161a7291 */ /* 0x000fc4000f80103f */
[----:B------:R-:W-:Y:S01]  /*49d0*/  ULEA.HI.X UR29, UR24, UR29, UR23, 0x2, UP1 ;  /* 0x0000001d181d7291 */ /* 0x000fe200088f1417 */
[----:B------:R-:W-:Y:S01]  /*49e0*/  @!P1 IMAD R76, R77, R78, UR6 ;  /* 0x000000064d4c9e24 */ /* 0x000fe2000f8e024e */
[----:B------:R-:W-:Y:S01]  /*49f0*/  ULEA.HI.X UR27, UR22, UR27, UR35, 0x2, UP0 ;  /* 0x0000001b161b7291 */ /* 0x000fe200080f1423 */
[----:B------:R-:W-:Y:S02]  /*4a00*/  MOV R78, UR28 ;  /* 0x0000001c004e7c02 */ /* 0x000fe40008000f00 */
[----:B------:R-:W-:Y:S02]  /*4a10*/  MOV R94, UR26 ;  /* 0x0000001a005e7c02 */ /* 0x000fe40008000f00 */
[----:B------:R-:W-:Y:S02]  /*4a20*/  MOV R79, UR29 ;  /* 0x0000001d004f7c02 */ /* 0x000fe40008000f00 */
[----:B------:R-:W-:Y:S02]  /*4a30*/  MOV R95, UR27 ;  /* 0x0000001b005f7c02 */ /* 0x000fe40008000f00 */
[----:B------:R-:W-:-:S02]  /*4a40*/  MOV R77, UR7 ;  /* 0x00000007004d7c02 */ /* 0x000fc40008000f00 */
[----:B------:R1:W3:Y:S01]  /*4a50*/  LDG.E R79, [R78.64] ;  /* 0x0000001e4e4f7981 */ /* 0x0002e2000c1e1900 */
[----:B------:R-:W-:Y:S02]  /*4a60*/  SHF.L.U32 R115, R76, 0x2, RZ ;  /* 0x000000024c737819 */ /* 0x000fe400000006ff */
[----:B------:R-:W-:Y:S01]  /*4a70*/  @!P0 IADD3 R77, R77, -0x2, RZ ;  /* 0xfffffffe4d4d8810 */ /* 0x000fe20007ffe0ff */
[----:B------:R4:W3:Y:S01]  /*4a80*/  LDG.E R94, [R94.64] ;  /* 0x0000001e5e5e7981 */ /* 0x0008e2000c1e1900 */
[----:B------:R-:W-:-:S03]  /*4a90*/  MOV R111, 0x8 ;  /* 0x00000008006f7802 */ /* 0x000fc60000000f00 */
[----:B------:R-:W-:Y:S01]  /*4aa0*/  @!P0 IMAD R110, R77, R110, UR6 ;  /* 0x000000064d6e8e24 */ /* 0x000fe2000f8e026e */
[----:B------:R-:W-:Y:S02]  /*4ab0*/  MOV R77, RZ ;  /* 0x000000ff004d7202 */ /* 0x000fe40000000f00 */
[----:B------:R-:W-:Y:S01]  /*4ac0*/  MOV R76, 0x3f800000 ;  /* 0x3f800000004c7802 */ /* 0x000fe20000000f00 */
[----:B------:R-:W-:Y:S01]  /*4ad0*/  @!P0 IMAD.WIDE R110, R110, R111, UR10 ;  /* 0x0000000a6e6e8e25 */ /* 0x000fe2000f8e026f */
[----:B------:R-:W-:Y:S01]  /*4ae0*/  BSSY B0, `(.L_x_1411) ;  /* 0x0000052000007945 */ /* 0x000fe20003800000 */
[----:B0-----:R-:W-:Y:S02]  /*4af0*/  LEA.HI R131, R2, R2, RZ, 0x1e ;  /* 0x0000000202837211 */ /* 0x001fe400078ff0ff */
[----:B--2---:R-:W-:-:S04]  /*4b00*/  FMUL.FTZ R113, R130, 1.4426950216293334961 ;  /* 0x3fb8aa3b82717820 */ /* 0x004fc80000410000 */
[----:B------:R-:W-:-:S06]  /*4b10*/  FMUL.FTZ R158, R113, R13 ;  /* 0x0000000d719e7220 */ /* 0x000fcc0000410000 */
[----:B------:R-:W0:Y:S01]  /*4b20*/  MUFU.EX2 R158, R158 ;  /* 0x0000009e009e7308 */ /* 0x000e220000000800 */
[C---:B------:R-:W-:Y:S02]  /*4b30*/  FMUL.FTZ R129, R113.reuse, R14 ;  /* 0x0000000e71817220 */ /* 0x040fe40000410000 */
[C---:B------:R-:W-:Y:S02]  /*4b40*/  FMUL.FTZ R128, R113.reuse, R15 ;  /* 0x0000000f71807220 */ /* 0x040fe40000410000 */
[----:B------:R-:W-:-:S03]  /*4b50*/  FMUL.FTZ R127, R113, R16 ;  /* 0x00000010717f7220 */ /* 0x000fc60000410000 */
[----:B------:R-:W4:Y:S01]  /*4b60*/  MUFU.EX2 R129, R129 ;  /* 0x0000008100817308 */ /* 0x000f220000000800 */
[----:B0-----:R0:W-:Y:S04]  /*4b70*/  STS [R115+0x2b60], R158 ;  /* 0x002b609e73007388 */ /* 0x0011e80000000800 */
[----:B------:R-:W-:Y:S01]  /*4b80*/  BAR.SYNC.DEFER_BLOCKING 0x0 ;  /* 0x0000000000007b1d */ /* 0x000fe20000010000 */
[----:B------:R-:W-:-:S05]  /*4b90*/  FMUL.FTZ R126, R113, R8 ;  /* 0x00000008717e7220 */ /* 0x000fca0000410000 */
[----:B------:R-:W2:Y:S01]  /*4ba0*/  MUFU.EX2 R128, R128 ;  /* 0x0000008000807308 */ /* 0x000ea20000000800 */
[----:B------:R-:W-:-:S07]  /*4bb0*/  FMUL.FTZ R125, R113, R9 ;  /* 0x00000009717d7220 */ /* 0x000fce0000410000 */
[----:B------:R-:W2:Y:S01]  /*4bc0*/  MUFU.EX2 R127, R127 ;  /* 0x0000007f007f7308 */ /* 0x000ea20000000800 */
[----:B------:R-:W-:Y:S02]  /*4bd0*/  FMUL.FTZ R124, R113, R10 ;  /* 0x0000000a717c7220 */ /* 0x000fe40000410000 */
[----:B----4-:R-:W-:-:S05]  /*4be0*/  FMUL.FTZ R95, R158, R129 ;  /* 0x000000819e5f7220 */ /* 0x010fca0000410000 */
[----:B------:R-:W4:Y:S01]  /*4bf0*/  MUFU.EX2 R126, R126 ;  /* 0x0000007e007e7308 */ /* 0x000f220000000800 */
[----:B-1----:R-:W-:Y:S01]  /*4c00*/  FFMA.FTZ R78, R114, R129, R109 ;  /* 0x00000081724e7223 */ /* 0x002fe2000001006d */
[----:B------:R1:W5:Y:S01]  /*4c10*/  @!P0 LDG.E.64 R76, [R110.64] ;  /* 0x0000001e6e4c8981 */ /* 0x000362000c1e1b00 */
[----:B0-----:R-:W-:-:S05]  /*4c20*/  FMUL.FTZ R115, R113, R11 ;  /* 0x0000000b71737220 */ /* 0x001fca0000410000 */
[----:B------:R-:W0:Y:S01]  /*4c30*/  MUFU.EX2 R125, R125 ;  /* 0x0000007d007d7308 */ /* 0x000e220000000800 */
[C---:B--2---:R-:W-:Y:S02]  /*4c40*/  FFMA.FTZ R78, R128.reuse, R78, R93 ;  /* 0x0000004e804e7223 */ /* 0x044fe4000001005d */
[----:B-1----:R-:W-:Y:S02]  /*4c50*/  FMUL.FTZ R110, R128, R95 ;  /* 0x0000005f806e7220 */ /* 0x002fe40000410000 */
[----:B------:R-:W-:-:S03]  /*4c60*/  FMUL.FTZ R116, R113, R12 ;  /* 0x0000000c71747220 */ /* 0x000fc60000410000 */
[----:B------:R-:W1:Y:S01]  /*4c70*/  MUFU.EX2 R124, R124 ;  /* 0x0000007c007c7308 */ /* 0x000e620000000800 */
[C---:B------:R-:W-:Y:S01]  /*4c80*/  FMUL.FTZ R95, R127.reuse, R110 ;  /* 0x0000006e7f5f7220 */ /* 0x040fe20000410000 */
[----:B------:R-:W-:Y:S01]  /*4c90*/  ISETP.NE.AND P0, PT, R2, 0x7f, PT ;  /* 0x0000007f0200780c */ /* 0x000fe20003f05270 */
[----:B------:R-:W-:Y:S02]  /*4ca0*/  FFMA.FTZ R78, R127, R78, R92 ;  /* 0x0000004e7f4e7223 */ /* 0x000fe4000001005c */
[----:B------:R-:W-:-:S03]  /*4cb0*/  FMUL.FTZ R117, R113, R17 ;  /* 0x0000001171757220 */ /* 0x000fc60000410000 */
[----:B------:R-:W2:Y:S01]  /*4cc0*/  MUFU.EX2 R115, R115 ;  /* 0x0000007300737308 */ /* 0x000ea20000000800 */
[C---:B----4-:R-:W-:Y:S02]  /*4cd0*/  FMUL.FTZ R110, R126.reuse, R95 ;  /* 0x0000005f7e6e7220 */ /* 0x050fe40000410000 */
[----:B------:R-:W-:Y:S02]  /*4ce0*/  FFMA.FTZ R78, R126, R78, R91 ;  /* 0x0000004e7e4e7223 */ /* 0x000fe4000001005b */
[----:B------:R-:W-:-:S03]  /*4cf0*/  FMUL.FTZ R118, R113, R18 ;  /* 0x0000001271767220 */ /* 0x000fc60000410000 */
[----:B------:R-:W4:Y:S01]  /*4d00*/  MUFU.EX2 R116, R116 ;  /* 0x0000007400747308 */ /* 0x000f220000000800 */
[C---:B0-----:R-:W-:Y:S01]  /*4d10*/  FMUL.FTZ R95, R125.reuse, R110 ;  /* 0x0000006e7d5f7220 */ /* 0x041fe20000410000 */
[----:B------:R0:W0:Y:S01]  /*4d20*/  @P0 LDS R132, [R2.X4+0x3364] ;  /* 0x0033640002840984 */ /* 0x0000220000004800 */
[----:B------:R-:W-:Y:S02]  /*4d30*/  FFMA.FTZ R78, R125, R78, R90 ;  /* 0x0000004e7d4e7223 */ /* 0x000fe4000001005a */
[----:B------:R-:W-:-:S03]  /*4d40*/  FMUL.FTZ R119, R113, R19 ;  /* 0x0000001371777220 */ /* 0x000fc60000410000 */
[----:B------:R-:W3:Y:S01]  /*4d50*/  MUFU.EX2 R117, R117 ;  /* 0x0000007500757308 */ /* 0x000ee20000000800 */
[C---:B-1----:R-:W-:Y:S02]  /*4d60*/  FMUL.FTZ R110, R124.reuse, R95 ;  /* 0x0000005f7c6e7220 */ /* 0x042fe40000410000 */
[----:B------:R-:W-:Y:S02]  /*4d70*/  FFMA.FTZ R78, R124, R78, R89 ;  /* 0x0000004e7c4e7223 */ /* 0x000fe40000010059 */
[----:B------:R-:W-:-:S03]  /*4d80*/  FMUL.FTZ R120, R113, R20 ;  /* 0x0000001471787220 */ /* 0x000fc60000410000 */
[----:B------:R-:W1:Y:S01]  /*4d90*/  MUFU.EX2 R118, R118 ;  /* 0x0000007600767308 */ /* 0x000e620000000800 */
[C---:B--2---:R-:W-:Y:S02]  /*4da0*/  FMUL.FTZ R95, R115.reuse, R110 ;  /* 0x0000006e735f7220 */ /* 0x044fe40000410000 */
[----:B------:R-:W-:Y:S02]  /*4db0*/  FFMA.FTZ R78, R115, R78, R88 ;  /* 0x0000004e734e7223 */ /* 0x000fe40000010058 */
[----:B------:R-:W-:-:S03]  /*4dc0*/  FMUL.FTZ R121, R113, R21 ;  /* 0x0000001571797220 */ /* 0x000fc60000410000 */
[----:B------:R-:W2:Y:S01]  /*4dd0*/  MUFU.EX2 R119, R119 ;  /* 0x0000007700777308 */ /* 0x000ea20000000800 */
[C---:B----4-:R-:W-:Y:S02]  /*4de0*/  FMUL.FTZ R110, R116.reuse, R95 ;  /* 0x0000005f746e7220 */ /* 0x050fe40000410000 */
[----:B------:R-:W-:Y:S02]  /*4df0*/  FFMA.FTZ R78, R116, R78, R87 ;  /* 0x0000004e744e7223 */ /* 0x000fe40000010057 */
[----:B------:R-:W-:-:S03]  /*4e00*/  FMUL.FTZ R122, R113, R22 ;  /* 0x00000016717a7220 */ /* 0x000fc60000410000 */
[----:B------:R-:W4:Y:S01]  /*4e10*/  MUFU.EX2 R120, R120 ;  /* 0x0000007800787308 */ /* 0x000f220000000800 */
[C---:B---3--:R-:W-:Y:S02]  /*4e20*/  FMUL.FTZ R95, R117.reuse, R110 ;  /* 0x0000006e755f7220 */ /* 0x048fe40000410000 */
[----:B------:R-:W-:Y:S02]  /*4e30*/  FFMA.FTZ R78, R117, R78, R86 ;  /* 0x0000004e754e7223 */ /* 0x000fe40000010056 */
[----:B------:R-:W-:-:S03]  /*4e40*/  FMUL.FTZ R123, R113, R96 ;  /* 0x00000060717b7220 */ /* 0x000fc60000410000 */
[----:B------:R-:W3:Y:S01]  /*4e50*/  MUFU.EX2 R121, R121 ;  /* 0x0000007900797308 */ /* 0x000ee20000000800 */
[C---:B-1----:R-:W-:Y:S02]  /*4e60*/  FMUL.FTZ R110, R118.reuse, R95 ;  /* 0x0000005f766e7220 */ /* 0x042fe40000410000 */
[----:B------:R-:W-:-:S05]  /*4e70*/  FFMA.FTZ R78, R118, R78, R85 ;  /* 0x0000004e764e7223 */ /* 0x000fca0000010055 */
[----:B------:R-:W1:Y:S01]  /*4e80*/  MUFU.EX2 R122, R122 ;  /* 0x0000007a007a7308 */ /* 0x000e620000000800 */
[C---:B--2---:R-:W-:Y:S02]  /*4e90*/  FMUL.FTZ R95, R119.reuse, R110 ;  /* 0x0000006e775f7220 */ /* 0x044fe40000410000 */
[----:B------:R-:W-:Y:S02]  /*4ea0*/  FFMA.FTZ R78, R119, R78, R84 ;  /* 0x0000004e774e7223 */ /* 0x000fe40000010054 */
[----:B----4-:R-:W-:-:S03]  /*4eb0*/  FMUL.FTZ R110, R120, R95 ;  /* 0x0000005f786e7220 */ /* 0x010fc60000410000 */
[----:B------:R-:W2:Y:S01]  /*4ec0*/  MUFU.EX2 R123, R123 ;  /* 0x0000007b007b7308 */ /* 0x000ea20000000800 */
[----:B------:R-:W-:Y:S02]  /*4ed0*/  FFMA.FTZ R78, R120, R78, R83 ;  /* 0x0000004e784e7223 */ /* 0x000fe40000010053 */
[C---:B---3--:R-:W-:Y:S02]  /*4ee0*/  FMUL.FTZ R95, R121.reuse, R110 ;  /* 0x0000006e795f7220 */ /* 0x048fe40000410000 */
[----:B------:R-:W-:Y:S02]  /*4ef0*/  FFMA.FTZ R78, R121, R78, R82 ;  /* 0x0000004e794e7223 */ /* 0x000fe40000010052 */
[C---:B-1----:R-:W-:Y:S02]  /*4f00*/  FMUL.FTZ R110, R122.reuse, R95 ;  /* 0x0000005f7a6e7220 */ /* 0x042fe40000410000 */
[----:B------:R-:W-:Y:S02]  /*4f10*/  FFMA.FTZ R95, R122, R78, R81 ;  /* 0x0000004e7a5f7223 */ /* 0x000fe40000010051 */
[----:B------:R-:W-:-:S02]  /*4f20*/  FMUL.FTZ R94, R94, R79 ;  /* 0x0000004f5e5e7220 */ /* 0x000fc40000410000 */
[C---:B--2---:R-:W-:Y:S02]  /*4f30*/  FMUL.FTZ R78, R123.reuse, R110 ;  /* 0x0000006e7b4e7220 */ /* 0x044fe40000410000 */
[----:B------:R-:W-:Y:S01]  /*4f40*/  FFMA.FTZ R79, R123, R95, R80 ;  /* 0x0000005f7b4f7223 */ /* 0x000fe20000010050 */
[----:B------:R-:W-:Y:S05]  /*4f50*/  @P0 BRA `(.L_x_1412) ;  /* 0x000000a000000947 */ /* 0x000fea0003800000 */
[----:B0-----:R-:W-:Y:S01]  /*4f60*/  ULDC UR22, c[0x0][0x174] ;  /* 0x00005d0000167ab9 */ /* 0x001fe20000000800 */
        /* <DEDUP_REMOVED lines=9> */
.L_x_1412:
[----:B0-----:R-:W-:Y:S05]  /*5000*/  BSYNC B0 ;  /* 0x0000000000007941 */ /* 0x001fea0003800000 */
.L_x_1411:
        /* <DEDUP_REMOVED lines=34> */
.L_x_1435:
        /* <DEDUP_REMOVED lines=24> */
.L_x_1436:
[----:B------:R-:W-:-:S13]  /*53b0*/  ISETP.GE.AND P0, PT, R3, 0x10, PT ;  /* 0x000000100300780c */ /* 0x000fda0003f06270 */
        /* <DEDUP_REMOVED lines=8> */
[----:B-1---5:R-:W-:Y:S05]  /*5440*/  CALL.REL.NOINC `($__internal_58_$__cuda_sm70_shflsync_idx_p) ;  /* 0x00003fd000007944 */ /* 0x022fea0003c00000 */
.L_x_1417:
[----:B------:R-:W-:Y:S05]  /*5450*/  BRA.CONV ~URZ, `(.L_x_1418) ;  /* 0x000000637f007947 */ /* 0x000fea000b800000 */
[----:B-1----:R-:W-:Y:S01]  /*5460*/  HFMA2.MMA R94, -RZ, RZ, 0, 1.847743988037109375e-06 ;  /* 0x0000001fff5e7435 */ /* 0x002fe200000001ff */
[----:B0-----:R-:W-:-:S02]  /*5470*/  MOV R111, R95 ;  /* 0x0000005f006f7202 */ /* 0x001fc40000000f00 */
[----:B------:R-:W-:Y:S02]  /*5480*/  MOV R112, 0x1f ;  /* 0x0000001f00707802 */ /* 0x000fe40000000f00 */
[----:B------:R-:W-:Y:S02]  /*5490*/  MOV R113, 0xffffffff ;  /* 0xffffffff00717802 */ /* 0x000fe40000000f00 */
[----:B------:R-:W-:Y:S02]  /*54a0*/  MOV R78, 0x54c0 ;  /* 0x000054c0004e7802 */ /* 0x000fe40000000f00 */
[----:B-----5:R-:W-:Y:S05]  /*54b0*/  CALL.REL.NOINC `($__internal_58_$__cuda_sm70_shflsync_idx_p) ;  /* 0x00003f6000007944 */ /* 0x020fea0003c00000 */
.L_x_1418:
[----:B------:R-:W-:Y:S05]  /*54c0*/  BRA.DIV ~URZ, `(.L_x_1419) ;  /* 0x000035c27f007947 */ /* 0x000fea000b800000 */
[----:B-----5:R2:W3:Y:S04]  /*54d0*/  SHFL.IDX PT, R152, R76, RZ, 0x1f ;  /* 0x00001fff4c987589 */ /* 0x0204e800000e0000 */
[----:B-1----:R2:W1:Y:S04]  /*54e0*/  SHFL.IDX PT, R94, R77, RZ, 0x1f ;  /* 0x00001fff4d5e7589 */ /* 0x00246800000e0000 */
[----:B------:R2:W4:Y:S04]  /*54f0*/  SHFL.UP PT, R150, R110, 0x1, RZ ;  /* 0x042000006e967989 */ /* 0x00052800000e00ff */
[----:B------:R2:W0:Y:S02]  /*5500*/  SHFL.UP PT, R151, R95, 0x1, RZ ;  /* 0x042000005f977989 */ /* 0x00042400000e00ff */
.L_x_1437:
[----:B------:R-:W5:Y:S01]  /*5510*/  LDS.64 R78, [R149+0x2150] ;  /* 0x00215000954e7984 */ /* 0x000f620000000a00 */
[----:B-12---:R-:W-:-:S02]  /*5520*/  MOV R95, R94 ;  /* 0x0000005e005f7202 */ /* 0x006fc40000000f00 */
[----:B---3--:R-:W-:Y:S01]  /*5530*/  MOV R94, R152 ;  /* 0x00000098005e7202 */ /* 0x008fe20000000f00 */
[----:B0-----:R-:W0:Y:S02]  /*5540*/  LDS.64 R110, [R149+0x2158] ;  /* 0x00215800956e7984 */ /* 0x001e240000000a00 */
[-C--:B----4-:R-:W-:Y:S02]  /*5550*/  @P1 FFMA.FTZ R95, R95, R150.reuse, R151 ;  /* 0x000000965f5f1223 */ /* 0x090fe40000010097 */
[----:B------:R-:W1:Y:S01]  /*5560*/  LDS.64 R76, [R149+0x2160] ;  /* 0x00216000954c7984 */ /* 0x000e620000000a00 */
[----:B------:R-:W-:-:S05]  /*5570*/  @P1 FMUL.FTZ R94, R94, R150 ;  /* 0x000000965e5e1220 */ /* 0x000fca0000410000 */
[----:B------:R2:W-:Y:S01]  /*5580*/  STS.64 [R149+0x2150], R94 ;  /* 0x0021505e95007388 */ /* 0x0005e20000000a00 */
[C---:B-----5:R-:W-:Y:S02]  /*5590*/  FFMA.FTZ R79, R78.reuse, R95, R79 ;  /* 0x0000005f4e4f7223 */ /* 0x060fe4000001004f */
[----:B------:R-:W-:Y:S02]  /*55a0*/  FMUL.FTZ R78, R78, R94 ;  /* 0x0000005e4e4e7220 */ /* 0x000fe40000410000 */
[C---:B0-----:R-:W-:Y:S02]  /*55b0*/  FFMA.FTZ R111, R110.reuse, R79, R111 ;  /* 0x0000004f6e6f7223 */ /* 0x041fe4000001006f */
[----:B------:R-:W-:Y:S01]  /*55c0*/  FMUL.FTZ R110, R110, R78 ;  /* 0x0000004e6e6e7220 */ /* 0x000fe20000410000 */
[----:B------:R2:W-:Y:S01]  /*55d0*/  STS.64 [R149+0x2158], R78 ;  /* 0x0021584e95007388 */ /* 0x0005e20000000a00 */
[C---:B-1----:R-:W-:Y:S02]  /*55e0*/  FFMA.FTZ R77, R76.reuse, R111, R77 ;  /* 0x0000006f4c4d7223 */ /* 0x042fe4000001004d */
[----:B------:R-:W-:Y:S01]  /*55f0*/  FMUL.FTZ R76, R76, R110 ;  /* 0x0000006e4c4c7220 */ /* 0x000fe20000410000 */
[----:B------:R2:W-:Y:S04]  /*5600*/  STS.64 [R149+0x2160], R110 ;  /* 0x0021606e95007388 */ /* 0x0005e80000000a00 */
[----:B------:R2:W-:Y:S02]  /*5610*/  STS.64 [R149+0x2168], R76 ;  /* 0x0021684c95007388 */ /* 0x0005e40000000a00 */
.L_x_1414:
[----:B0-----:R-:W-:Y:S05]  /*5620*/  BSYNC B0 ;  /* 0x0000000000007941 */ /* 0x001fea0003800000 */
.L_x_1413:
[----:B------:R-:W-:Y:S01]  /*5630*/  WARPSYNC 0xffffffff ;  /* 0xffffffff00007948 */ /* 0x000fe20003800000 */
[----:B------:R-:W-:Y:S01]  /*5640*/  BAR.SYNC.DEFER_BLOCKING 0x0 ;  /* 0x0000000000007b1d */ /* 0x000fe20000010000 */
[C---:B-12---:R-:W-:Y:S01]  /*5650*/  FMUL.FTZ R79, R123.reuse, R132 ;  /* 0x000000847b4f7220 */ /* 0x046fe20000410000 */
[----:B------:R-:W-:Y:S01]  /*5660*/  LOP3.LUT P0, RZ, R2, 0x1f, RZ, 0xc0, !PT ;  /* 0x0000001f02ff7812 */ /* 0x000fe2000780c0ff */
[----:B-----5:R-:W-:Y:S01]  /*5670*/  FFMA.FTZ R76, R123, R133, R134 ;  /* 0x000000857b4c7223 */ /* 0x020fe20000010086 */
[----:B------:R-:W-:Y:S01]  /*5680*/  MOV R94, UR7 ;  /* 0x00000007005e7c02 */ /* 0x000fe20008000f00 */
[C---:B------:R-:W-:Y:S01]  /*5690*/  FMUL.FTZ R78, R122.reuse, R79 ;  /* 0x0000004f7a4e7220 */ /* 0x040fe20000410000 */
[----:B------:R-:W-:Y:S01]  /*56a0*/  MOV R95, UR6 ;  /* 0x00000006005f7c02 */ /* 0x000fe20008000f00 */
[----:B------:R-:W-:Y:S01]  /*56b0*/  FFMA.FTZ R76, R122, R76, R135 ;  /* 0x0000004c7a4c7223 */ /* 0x000fe20000010087 */
[----:B------:R-:W-:Y:S01]  /*56c0*/  ISETP.GE.OR P0, PT, R94, c[0x0][0x174], P0 ;  /* 0x00005d005e007a0c */ /* 0x000fe20000706670 */
[C---:B------:R-:W-:Y:S01]  /*56d0*/  FMUL.FTZ R79, R121.reuse, R78 ;  /* 0x0000004e794f7220 */ /* 0x040fe20000410000 */
[----:B------:R-:W-:Y:S01]  /*56e0*/  BSSY B0, `(.L_x_1420) ;  /* 0x0000078000007945 */ /* 0x000fe20003800000 */
        /* <DEDUP_REMOVED lines=16> */
[----:B------:R-:W-:Y:S02]  /*57f0*/  FMUL.FTZ R160, R25, R21 ;  /* 0x0000001519a07220 */ /* 0x000fe40000410000 */
[----:B0-----:R-:W-:Y:S02]  /*5800*/  FFMA.FTZ R158, R158, R77, R114 ;  /* 0x0000004d9e9e7223 */ /* 0x001fe40000010072 */
[----:B------:R-:W-:Y:S02]  /*5810*/  FMUL.FTZ R77, R117, R78 ;  /* 0x0000004e754d7220 */ /* 0x000fe40000410000 */
[----:B------:R-:W-:Y:S02]  /*5820*/  FFMA.FTZ R156, R129, R158, R156 ;  /* 0x0000009e819c7223 */ /* 0x000fe4000001009c */
[----:B------:R-:W-:Y:S01]  /*5830*/  FMUL.FTZ R78, R116, R77 ;  /* 0x0000004d744e7220 */ /* 0x000fe20000410000 */
[----:B------:R-:W-:Y:S01]  /*5840*/  HFMA2.MMA R77, -RZ, RZ, 0, 0 ;  /* 0x00000000ff4d7435 */ /* 0x000fe200000001ff */
[----:B------:R-:W-:-:S02]  /*5850*/  FFMA.FTZ R156, R128, R156, R93 ;  /* 0x0000009c809c7223 */ /* 0x000fc4000001005d */
[----:B------:R-:W-:Y:S02]  /*5860*/  FMUL.FTZ R79, R115, R78 ;  /* 0x0000004e734f7220 */ /* 0x000fe40000410000 */
[----:B------:R-:W-:Y:S02]  /*5870*/  FFMA.FTZ R154, R127, R156, R154 ;  /* 0x0000009c7f9a7223 */ /* 0x000fe4000001009a */
[----:B------:R-:W-:Y:S01]  /*5880*/  FFMA.FTZ R78, R115, R76, R142 ;  /* 0x0000004c734e7223 */ /* 0x000fe2000001008e */
[----:B------:R-:W-:Y:S01]  /*5890*/  MOV R76, 0x3f800000 ;  /* 0x3f800000004c7802 */ /* 0x000fe20000000f00 */
[----:B------:R-:W-:Y:S02]  /*58a0*/  FFMA.FTZ R154, R126, R154, R91 ;  /* 0x0000009a7e9a7223 */ /* 0x000fe4000001005b */
[C---:B------:R-:W-:Y:S02]  /*58b0*/  FMUL.FTZ R94, R124.reuse, R79 ;  /* 0x0000004f7c5e7220 */ /* 0x040fe40000410000 */
[----:B------:R-:W-:Y:S01]  /*58c0*/  FFMA.FTZ R152, R125, R154, R152 ;  /* 0x0000009a7d987223 */ /* 0x000fe20000010098 */
[----:B------:R0:W1:Y:S01]  /*58d0*/  @!P0 LDS.64 R76, [R95.X8+0x3560] ;  /* 0x003560005f4c8984 */ /* 0x0000620000008a00 */
[----:B------:R-:W-:Y:S01]  /*58e0*/  FFMA.FTZ R78, R124, R78, R143 ;  /* 0x0000004e7c4e7223 */ /* 0x000fe2000001008f */
[----:B------:R-:W-:Y:S01]  /*58f0*/  ISETP.GT.U32.AND P0, PT, R2, 0x1f, PT ;  /* 0x0000001f0200780c */ /* 0x000fe20003f04070 */
[----:B------:R-:W-:-:S02]  /*5900*/  FFMA.FTZ R152, R124, R152, R89 ;  /* 0x000000987c987223 */ /* 0x000fc40000010059 */
[----:B------:R-:W-:Y:S02]  /*5910*/  FMUL.FTZ R79, R125, R94 ;  /* 0x0000005e7d4f7220 */ /* 0x000fe40000410000 */
[----:B------:R-:W-:Y:S02]  /*5920*/  FFMA.FTZ R150, R115, R152, R150 ;  /* 0x0000009873967223 */ /* 0x000fe40000010096 */
        /* <DEDUP_REMOVED lines=38> */
.L_x_1438:
        /* <DEDUP_REMOVED lines=26> */
.L_x_1439:
        /* <DEDUP_REMOVED lines=19> */
.L_x_1421:
[----:B01----:R-:W-:Y:S05]  /*5e60*/  BSYNC B0 ;  /* 0x0000000000007941 */ /* 0x003fea0003800000 */
.L_x_1420:
[----:B------:R-:W-:Y:S01]  /*5e70*/  WARPSYNC 0xffffffff ;  /* 0xffffffff00007948 */ /* 0x000fe20003800000 */
[----:B------:R-:W-:Y:S01]  /*5e80*/  BAR.SYNC.DEFER_BLOCKING 0x0 ;  /* 0x0000000000007b1d */ /* 0x000fe20000010000 */
[----:B--2---:R-:W-:Y:S01]  /*5e90*/  FMUL.FTZ R112, R37, R14 ;  /* 0x0000000e25707220 */ /* 0x004fe20000410000 */
[----:B------:R-:W-:Y:S01]  /*5ea0*/  ISETP.GT.AND P0, PT, R3, 0x1e, PT ;  /* 0x0000001e0300780c */ /* 0x000fe20003f04270 */
[-C--:B------:R-:W-:Y:S01]  /*5eb0*/  FFMA.FTZ R113, R99, R158.reuse, RZ ;  /* 0x0000009e63717223 */ /* 0x080fe200000100ff */
[----:B------:R-:W-:Y:S01]  /*5ec0*/  ISETP.GT.AND P1, PT, R3, 0x1d, PT ;  /* 0x0000001d0300780c */ /* 0x000fe20003f24270 */
[----:B------:R-:W-:Y:S01]  /*5ed0*/  FFMA.FTZ R149, R129, R158, R112 ;  /* 0x0000009e81957223 */ /* 0x000fe20000010070 */
[----:B------:R-:W-:Y:S01]  /*5ee0*/  ISETP.NE.AND P2, PT, R2, RZ, PT ;  /* 0x000000ff0200720c */ /* 0x000fe20003f45270 */
[----:B------:R-:W-:Y:S01]  /*5ef0*/  FMUL.FTZ R94, R39, R16 ;  /* 0x00000010275e7220 */ /* 0x000fe20000410000 */
[----:B------:R-:W-:Y:S01]  /*5f00*/  BSSY B0, `(.L_x_1424) ;  /* 0x00000df000007945 */ /* 0x000fe20003800000 */
[----:B------:R-:W-:-:S02]  /*5f10*/  FFMA.FTZ R78, R102, R149, R113 ;  /* 0x00000095664e7223 */ /* 0x000fc40000010071 */
[----:B------:R-:W-:Y:S02]  /*5f20*/  FMUL.FTZ R110, R33, R9 ;  /* 0x00000009216e7220 */ /* 0x000fe40000410000 */
[----:B------:R-:W-:Y:S02]  /*5f30*/  FMUL.FTZ R151, R31, R19 ;  /* 0x000000131f977220 */ /* 0x000fe40000410000 */
[----:B------:R-:W-:Y:S02]  /*5f40*/  FADD.FTZ R158, -R114, R158 ;  /* 0x0000009e729e7221 */ /* 0x000fe40000010100 */
[----:B------:R-:W-:Y:S02]  /*5f50*/  FMUL.FTZ R153, R25, R21 ;  /* 0x0000001519997220 */ /* 0x000fe40000410000 */
[----:B------:R-:W-:Y:S01]  /*5f60*/  FMUL.FTZ R155, R27, R96 ;  /* 0x000000601b9b7220 */ /* 0x000fe20000410000 */
[----:B------:R-:W0:Y:S02]  /*5f70*/  LDS R131, [R131.X8+0x2664] ;  /* 0x0026640083837984 */ /* 0x000e240000008800 */
[----:B0-----:R-:W-:-:S02]  /*5f80*/  FFMA.FTZ R133, R131, R132, R133 ;  /* 0x0000008483857223 */ /* 0x001fc40000010085 */
[----:B------:R-:W-:Y:S02]  /*5f90*/  FFMA.FTZ R131, R103, R156, R78 ;  /* 0x0000009c67837223 */ /* 0x000fe4000001004e */
[C---:B------:R-:W-:Y:S02]  /*5fa0*/  FFMA.FTZ R79, R123.reuse, R133, R134 ;  /* 0x000000857b4f7223 */ /* 0x040fe40000010086 */
[----:B------:R-:W-:Y:S02]  /*5fb0*/  FFMA.FTZ R134, R123, R160, R155 ;  /* 0x000000a07b867223 */ /* 0x000fe4000001009b */
[----:B------:R-:W-:Y:S02]  /*5fc0*/  FFMA.FTZ R122, R122, R79, R135 ;  /* 0x0000004f7a7a7223 */ /* 0x000fe40000010087 */
[----:B------:R-:W-:Y:S02]  /*5fd0*/  FADD.FTZ R155, R134, -R155 ;  /* 0x8000009b869b7221 */ /* 0x000fe40000010000 */
        /* <DEDUP_REMOVED lines=11> */
[----:B------:R-:W-:Y:S02]  /*6090*/  FADD.FTZ R78, R149, -R112 ;  /* 0x80000070954e7221 */ /* 0x000fe40000010000 */
[----:B------:R-:W-:-:S02]  /*60a0*/  FFMA.FTZ R131, R115, R116, R142 ;  /* 0x0000007473837223 */ /* 0x000fc4000001008e */
[----:B------:R-:W-:Y:S02]  /*60b0*/  FMUL.FTZ R112, R35, R11 ;  /* 0x0000000b23707220 */ /* 0x000fe40000410000 */
[----:B------:R-:W-:Y:S02]  /*60c0*/  FFMA.FTZ R124, R124, R131, R143 ;  /* 0x000000837c7c7223 */ /* 0x000fe4000001008f */
[----:B------:R-:W-:Y:S02]  /*60d0*/  FFMA.FTZ R135, R56, R139, R135 ;  /* 0x0000008b38877223 */ /* 0x000fe40000010087 */
[----:B------:R-:W-:Y:S02]  /*60e0*/  FFMA.FTZ R125, R125, R124, R144 ;  /* 0x0000007c7d7d7223 */ /* 0x000fe40000010090 */
[----:B------:R-:W-:Y:S02]  /*60f0*/  FADD.FTZ R94, R137, -R94 ;  /* 0x8000005e895e7221 */ /* 0x000fe40000010000 */
[----:B------:R-:W-:-:S02]  /*6100*/  FFMA.FTZ R137, R115, R152, R112 ;  /* 0x0000009873897223 */ /* 0x000fc40000010070 */
[----:B------:R-:W-:Y:S02]  /*6110*/  FFMA.FTZ R135, R57, R152, R135 ;  /* 0x0000009839877223 */ /* 0x000fe40000010087 */
[----:B------:R-:W-:Y:S02]  /*6120*/  FFMA.FTZ R145, R126, R125, R145 ;  /* 0x0000007d7e917223 */ /* 0x000fe40000010091 */
[----:B------:R-:W-:Y:S02]  /*6130*/  FMUL.FTZ R115, R29, R17 ;  /* 0x000000111d737220 */ /* 0x000fe40000410000 */
[----:B------:R-:W-:Y:S02]  /*6140*/  FFMA.FTZ R135, R58, R137, R135 ;  /* 0x000000893a877223 */ /* 0x000fe40000010087 */
[----:B------:R-:W-:Y:S01]  /*6150*/  FFMA.FTZ R127, R127, R145, R146 ;  /* 0x000000917f7f7223 */ /* 0x000fe20000010092 */
[----:B------:R-:W-:Y:S01]  /*6160*/  MOV R146, UR6 ;  /* 0x0000000600927c02 */ /* 0x000fe20008000f00 */
[----:B------:R-:W-:-:S02]  /*6170*/  FFMA.FTZ R126, R117, R150, R115 ;  /* 0x00000096757e7223 */ /* 0x000fc40000010073 */
[----:B------:R-:W-:Y:S02]  /*6180*/  FFMA.FTZ R135, R59, R150, R135 ;  /* 0x000000963b877223 */ /* 0x000fe40000010087 */
[----:B------:R-:W-:Y:S01]  /*6190*/  FFMA.FTZ R147, R128, R127, R147 ;  /* 0x0000007f80937223 */ /* 0x000fe20000010093 */
[----:B------:R-:W-:Y:S01]  /*61a0*/  @!P2 STS.64 [R146.X8+0x3560], R76 ;  /* 0x0035604c9200a388 */ /* 0x000fe20000008a00 */
[----:B------:R-:W-:Y:S02]  /*61b0*/  FFMA.FTZ R135, R98, R126, R135 ;  /* 0x0000007e62877223 */ /* 0x000fe40000010087 */
[----:B------:R-:W-:Y:S02]  /*61c0*/  FFMA.FTZ R129, R129, R147, R148 ;  /* 0x0000009381817223 */ /* 0x000fe40000010094 */
[-C--:B------:R-:W-:Y:S02]  /*61d0*/  FFMA.FTZ R138, R119, R164.reuse, R151 ;  /* 0x000000a4778a7223 */ /* 0x080fe40000010097 */
[----:B------:R-:W-:-:S02]  /*61e0*/  FFMA.FTZ R135, R97, R164, R135 ;  /* 0x000000a461877223 */ /* 0x000fc40000010087 */
[----:B------:R-:W-:Y:S02]  /*61f0*/  FMUL.FTZ R117, R129, R13 ;  /* 0x0000000d81757220 */ /* 0x000fe40000410000 */
[----:B------:R-:W-:Y:S02]  /*6200*/  FADD.FTZ R115, R126, -R115 ;  /* 0x800000737e737221 */ /* 0x000fe40000010000 */
[----:B------:R-:W-:Y:S02]  /*6210*/  FFMA.FTZ R135, R100, R138, R135 ;  /* 0x0000008a64877223 */ /* 0x000fe40000010087 */
[----:B------:R-:W-:Y:S02]  /*6220*/  FMUL.FTZ R119, R147, R14 ;  /* 0x0000000e93777220 */ /* 0x000fe40000410000 */
[----:B------:R-:W-:Y:S02]  /*6230*/  FFMA.FTZ R126, R117, R158, RZ ;  /* 0x0000009e757e7223 */ /* 0x000fe400000100ff */
[----:B------:R-:W-:-:S02]  /*6240*/  FFMA.FTZ R135, R101, R162, R135 ;  /* 0x000000a265877223 */ /* 0x000fc40000010087 */
[----:B------:R-:W-:Y:S02]  /*6250*/  FADD.FTZ R156, -R93, R156 ;  /* 0x0000009c5d9c7221 */ /* 0x000fe40000010100 */
[----:B------:R-:W-:Y:S02]  /*6260*/  FMUL.FTZ R121, R127, R15 ;  /* 0x0000000f7f797220 */ /* 0x000fe40000410000 */
[----:B------:R-:W-:Y:S02]  /*6270*/  FFMA.FTZ R126, R119, R78, R126 ;  /* 0x0000004e777e7223 */ /* 0x000fe4000001007e */
[----:B------:R-:W-:Y:S02]  /*6280*/  FFMA.FTZ R135, R104, R136, R135 ;  /* 0x0000008868877223 */ /* 0x000fe40000010087 */
[----:B------:R-:W-:Y:S02]  /*6290*/  FMUL.FTZ R123, R145, R16 ;  /* 0x00000010917b7220 */ /* 0x000fe40000410000 */
[----:B------:R-:W-:-:S02]  /*62a0*/  FFMA.FTZ R126, R121, R156, R126 ;  /* 0x0000009c797e7223 */ /* 0x000fc4000001007e */
[----:B------:R-:W-:Y:S02]  /*62b0*/  FADD.FTZ R112, R137, -R112 ;  /* 0x8000007089707221 */ /* 0x000fe40000010000 */
[----:B------:R-:W-:Y:S02]  /*62c0*/  FFMA.FTZ R137, R105, R160, R135 ;  /* 0x000000a069897223 */ /* 0x000fe40000010087 */
[----:B------:R-:W-:Y:S02]  /*62d0*/  FADD.FTZ R154, -R91, R154 ;  /* 0x0000009a5b9a7221 */ /* 0x000fe40000010100 */
[----:B------:R-:W-:Y:S02]  /*62e0*/  FMUL.FTZ R135, R125, R8 ;  /* 0x000000087d877220 */ /* 0x000fe40000410000 */
[----:B------:R-:W-:Y:S02]  /*62f0*/  FFMA.FTZ R128, R123, R94, R126 ;  /* 0x0000005e7b807223 */ /* 0x000fe4000001007e */
[----:B------:R-:W-:-:S02]  /*6300*/  FADD.FTZ R110, R139, -R110 ;  /* 0x8000006e8b6e7221 */ /* 0x000fc40000010000 */
[----:B------:R-:W-:Y:S02]  /*6310*/  FFMA.FTZ R132, R106, R134, R137 ;  /* 0x000000866a847223 */ /* 0x000fe40000010089 */
[----:B------:R-:W-:Y:S02]  /*6320*/  FMUL.FTZ R126, R124, R9 ;  /* 0x000000097c7e7220 */ /* 0x000fe40000410000 */
[----:B------:R-:W-:Y:S01]  /*6330*/  FFMA.FTZ R139, R135, R154, R128 ;  /* 0x0000009a878b7223 */ /* 0x000fe20000010080 */
[----:B------:R-:W0:Y:S01]  /*6340*/  SHFL.DOWN PT, R143, R132, 0x1, 0x1f ;  /* 0x08201f00848f7f89 */ /* 0x000e2200000e0000 */
[----:B------:R-:W-:Y:S02]  /*6350*/  FADD.FTZ R152, -R89, R152 ;  /* 0x0000009859987221 */ /* 0x000fe40000010100 */
[----:B------:R-:W-:Y:S02]  /*6360*/  FMUL.FTZ R137, R131, R10 ;  /* 0x0000000a83897220 */ /* 0x000fe40000410000 */
[----:B------:R-:W-:-:S02]  /*6370*/  FFMA.FTZ R139, R126, R110, R139 ;  /* 0x0000006e7e8b7223 */ /* 0x000fc4000001008b */
[----:B------:R-:W-:Y:S02]  /*6380*/  FMUL.FTZ R128, R116, R11 ;  /* 0x0000000b74807220 */ /* 0x000fe40000410000 */
[----:B------:R-:W-:Y:S02]  /*6390*/  FFMA.FTZ R139, R137, R152, R139 ;  /* 0x00000098898b7223 */ /* 0x000fe4000001008b */
[----:B------:R-:W-:Y:S02]  /*63a0*/  FADD.FTZ R153, R136, -R153 ;  /* 0x8000009988997221 */ /* 0x000fe40000010000 */
[----:B------:R-:W-:Y:S02]  /*63b0*/  FFMA.FTZ R136, R128, R112, R139 ;  /* 0x0000007080887223 */ /* 0x000fe4000001008b */
[----:B------:R-:W-:Y:S02]  /*63c0*/  FADD.FTZ R150, -R87, R150 ;  /* 0x0000009657967221 */ /* 0x000fe40000010100 */
[----:B------:R-:W-:-:S02]  /*63d0*/  FMUL.FTZ R139, R113, R12 ;  /* 0x0000000c718b7220 */ /* 0x000fc40000410000 */
[----:B------:R-:W-:Y:S02]  /*63e0*/  FMUL.FTZ R134, R118, R17 ;  /* 0x0000001176867220 */ /* 0x000fe40000410000 */
[----:B------:R-:W-:Y:S02]  /*63f0*/  FFMA.FTZ R136, R139, R150, R136 ;  /* 0x000000968b887223 */ /* 0x000fe40000010088 */
[----:B------:R-:W-:Y:S02]  /*6400*/  FADD.FTZ R164, -R85, R164 ;  /* 0x000000a455a47221 */ /* 0x000fe40000010100 */
[----:B------:R-:W-:Y:S02]  /*6410*/  FFMA.FTZ R136, R134, R115, R136 ;  /* 0x0000007386887223 */ /* 0x000fe40000010088 */
[----:B------:R-:W-:Y:S02]  /*6420*/  FMUL.FTZ R141, R111, R18 ;  /* 0x000000126f8d7220 */ /* 0x000fe40000410000 */
[----:B------:R-:W-:-:S02]  /*6430*/  FADD.FTZ R151, R138, -R151 ;  /* 0x800000978a977221 */ /* 0x000fc40000010000 */
[----:B------:R-:W-:Y:S02]  /*6440*/  FFMA.FTZ R138, R141, R164, R136 ;  /* 0x000000a48d8a7223 */ /* 0x000fe40000010088 */
[----:B------:R-:W-:Y:S02]  /*6450*/  FMUL.FTZ R136, R120, R19 ;  /* 0x0000001378887220 */ /* 0x000fe40000410000 */
[----:B0-----:R-:W-:Y:S02]  /*6460*/  @!P0 FADD.FTZ R132, R132, R143 ;  /* 0x0000008f84848221 */ /* 0x001fe40000010000 */
[----:B------:R-:W-:Y:S02]  /*6470*/  FADD.FTZ R162, -R83, R162 ;  /* 0x000000a253a27221 */ /* 0x000fe40000010100 */
[----:B------:R-:W-:Y:S01]  /*6480*/  FFMA.FTZ R138, R136, R151, R138 ;  /* 0x00000097888a7223 */ /* 0x000fe2000001008a */
[----:B------:R-:W0:Y:S01]  /*6490*/  SHFL.DOWN PT, R159, R132, 0x2, 0x1f ;  /* 0x08401f00849f7f89 */ /* 0x000e2200000e0000 */
[----:B------:R-:W-:-:S02]  /*64a0*/  FMUL.FTZ R143, R95, R20 ;  /* 0x000000145f8f7220 */ /* 0x000fc40000410000 */
[----:B------:R-:W-:Y:S02]  /*64b0*/  FMUL.FTZ R140, R122, R21 ;  /* 0x000000157a8c7220 */ /* 0x000fe40000410000 */
[----:B------:R-:W-:Y:S02]  /*64c0*/  FFMA.FTZ R138, R143, R162, R138 ;  /* 0x000000a28f8a7223 */ /* 0x000fe4000001008a */
[----:B------:R-:W-:Y:S02]  /*64d0*/  FADD.FTZ R160, -R81, R160 ;  /* 0x000000a051a07221 */ /* 0x000fe40000010100 */
[----:B------:R-:W-:Y:S02]  /*64e0*/  FFMA.FTZ R138, R140, R153, R138 ;  /* 0x000000998c8a7223 */ /* 0x000fe4000001008a */
[----:B------:R-:W-:Y:S02]  /*64f0*/  FMUL.FTZ R149, R79, R22 ;  /* 0x000000164f957220 */ /* 0x000fe40000410000 */
[----:B------:R-:W-:-:S02]  /*6500*/  FMUL.FTZ R142, R133, R96 ;  /* 0x00000060858e7220 */ /* 0x000fc40000410000 */
[----:B------:R-:W-:Y:S02]  /*6510*/  FFMA.FTZ R138, R149, R160, R138 ;  /* 0x000000a0958a7223 */ /* 0x000fe4000001008a */
[----:B------:R-:W-:Y:S02]  /*6520*/  FMUL.FTZ R144, R130, R133 ;  /* 0x0000008582907220 */ /* 0x000fe40000410000 */
[-C--:B------:R-:W-:Y:S02]  /*6530*/  FFMA.FTZ R138, R142, R155.reuse, R138 ;  /* 0x0000009b8e8a7223 */ /* 0x080fe4000001008a */
[----:B------:R-:W-:Y:S02]  /*6540*/  FMUL.FTZ R144, R144, R155 ;  /* 0x0000009b90907220 */ /* 0x000fe40000410000 */
[----:B------:R-:W-:Y:S01]  /*6550*/  FMUL.FTZ R76, R130, R122 ;  /* 0x0000007a824c7220 */ /* 0x000fe20000410000 */
[----:B------:R-:W1:Y:S01]  /*6560*/  SHFL.DOWN PT, R157, R138, 0x1, 0x1f ;  /* 0x08201f008a9d7f89 */ /* 0x000e6200000e0000 */
[----:B0-----:R-:W-:-:S02]  /*6570*/  @!P1 FADD.FTZ R132, R132, R159 ;  /* 0x0000009f84849221 */ /* 0x001fc40000010000 */
[----:B------:R-:W-:Y:S02]  /*6580*/  FFMA.FTZ R144, R27, R133, R144 ;  /* 0x000000851b907223 */ /* 0x000fe40000010090 */
[----:B------:R-:W-:Y:S01]  /*6590*/  FMUL.FTZ R146, R76, R153 ;  /* 0x000000994c927220 */ /* 0x000fe20000410000 */
[----:B------:R-:W0:Y:S01]  /*65a0*/  SHFL.DOWN PT, R159, R132, 0x4, 0x1f ;  /* 0x08801f00849f7f89 */ /* 0x000e2200000e0000 */
[C---:B------:R-:W-:Y:S02]  /*65b0*/  FMUL.FTZ R76, R130.reuse, R120 ;  /* 0x00000078824c7220 */ /* 0x040fe40000410000 */
[----:B------:R-:W-:Y:S02]  /*65c0*/  FMUL.FTZ R153, R130, R95 ;  /* 0x0000005f82997220 */ /* 0x000fe40000410000 */
[----:B------:R-:W-:Y:S02]  /*65d0*/  FMUL.FTZ R76, R76, R151 ;  /* 0x000000974c4c7220 */ /* 0x000fe40000410000 */
[----:B------:R-:W-:-:S02]  /*65e0*/  FMUL.FTZ R151, R130, R111 ;  /* 0x0000006f82977220 */ /* 0x000fc40000410000 */
[----:B------:R-:W-:Y:S02]  /*65f0*/  FFMA.FTZ R120, R31, R120, R76 ;  /* 0x000000781f787223 */ /* 0x000fe4000001004c */
[----:B------:R-:W-:Y:S02]  /*6600*/  FMUL.FTZ R76, R130, R118 ;  /* 0x00000076824c7220 */ /* 0x000fe40000410000 */
[----:B------:R-:W-:Y:S02]  /*6610*/  FMUL.FTZ R153, R153, R162 ;  /* 0x000000a299997220 */ /* 0x000fe40000410000 */
[----:B------:R-:W-:Y:S02]  /*6620*/  FMUL.FTZ R76, R76, R115 ;  /* 0x000000734c4c7220 */ /* 0x000fe40000410000 */
[----:B------:R-:W-:Y:S02]  /*6630*/  FMUL.FTZ R115, R130, R116 ;  /* 0x0000007482737220 */ /* 0x000fe40000410000 */
[----:B-1----:R-:W-:Y:S01]  /*6640*/  @!P0 FADD.FTZ R138, R138, R157 ;  /* 0x0000009d8a8a8221 */ /* 0x002fe20000010000 */
[----:B------:R-:W-:Y:S01]  /*6650*/  ISETP.GT.AND P0, PT, R3, 0x1b, PT ;  /* 0x0000001b0300780c */ /* 0x000fe20003f04270 */
[----:B------:R-:W-:-:S02]  /*6660*/  FMUL.FTZ R112, R115, R112 ;  /* 0x0000007073707220 */ /* 0x000fc40000410000 */
[C---:B------:R-:W-:Y:S01]  /*6670*/  FMUL.FTZ R115, R130.reuse, R124 ;  /* 0x0000007c82737220 */ /* 0x040fe20000410000 */
[----:B------:R-:W1:Y:S01]  /*6680*/  SHFL.DOWN PT, R157, R138, 0x2, 0x1f ;  /* 0x08401f008a9d7f89 */ /* 0x000e6200000e0000 */
[----:B------:R-:W-:Y:S02]  /*6690*/  FMUL.FTZ R151, R151, R164 ;  /* 0x000000a497977220 */ /* 0x000fe40000410000 */
[----:B------:R-:W-:Y:S02]  /*66a0*/  FMUL.FTZ R110, R115, R110 ;  /* 0x0000006e736e7220 */ /* 0x000fe40000410000 */
[----:B------:R-:W-:Y:S02]  /*66b0*/  FMUL.FTZ R115, R130, R145 ;  /* 0x0000009182737220 */ /* 0x000fe40000410000 */
[----:B------:R-:W-:Y:S02]  /*66c0*/  FFMA.FTZ R95, R24, R95, R153 ;  /* 0x0000005f185f7223 */ /* 0x000fe40000010099 */
[----:B0-----:R-:W-:-:S02]  /*66d0*/  @!P0 FADD.FTZ R132, R132, R159 ;  /* 0x0000009f84848221 */ /* 0x001fc40000010000 */
[----:B------:R-:W-:Y:S02]  /*66e0*/  FFMA.FTZ R111, R30, R111, R151 ;  /* 0x0000006f1e6f7223 */ /* 0x000fe40000010097 */
[----:B------:R-:W-:Y:S01]  /*66f0*/  FMUL.FTZ R94, R115, R94 ;  /* 0x0000005e735e7220 */ /* 0x000fe20000410000 */
[----:B------:R-:W0:Y:S01]  /*6700*/  SHFL.DOWN PT, R159, R132, 0x8, 0x1f ;  /* 0x09001f00849f7f89 */ /* 0x000e2200000e0000 */
[C---:B------:R-:W-:Y:S02]  /*6710*/  FMUL.FTZ R155, R130.reuse, R79 ;  /* 0x0000004f829b7220 */ /* 0x040fe40000410000 */
[----:B------:R-:W-:Y:S02]  /*6720*/  FMUL.FTZ R115, R130, R129 ;  /* 0x0000008182737220 */ /* 0x000fe40000410000 */
[----:B------:R-:W-:Y:S02]  /*6730*/  FFMA.FTZ R118, R29, R118, R76 ;  /* 0x000000761d767223 */ /* 0x000fe4000001004c */
[----:B------:R-:W-:-:S02]  /*6740*/  FFMA.FTZ R76, R39, R145, R94 ;  /* 0x00000091274c7223 */ /* 0x000fc4000001005e */
[----:B------:R-:W-:Y:S02]  /*6750*/  FADD.FTZ R40, R95, R40 ;  /* 0x000000285f287221 */ /* 0x000fe40000010000 */
[----:B-1----:R-:W-:Y:S01]  /*6760*/  @!P1 FADD.FTZ R138, R138, R157 ;  /* 0x0000009d8a8a9221 */ /* 0x002fe20000010000 */
[----:B------:R-:W-:Y:S01]  /*6770*/  ISETP.GT.AND P1, PT, R3, 0x17, PT ;  /* 0x000000170300780c */ /* 0x000fe20003f24270 */
[----:B------:R-:W-:Y:S02]  /*6780*/  FMUL.FTZ R155, R155, R160 ;  /* 0x000000a09b9b7220 */ /* 0x000fe40000410000 */
[----:B------:R-:W-:Y:S01]  /*6790*/  FMUL.FTZ R115, R115, R158 ;  /* 0x0000009e73737220 */ /* 0x000fe20000410000 */
[----:B------:R-:W1:Y:S01]  /*67a0*/  SHFL.DOWN PT, R157, R138, 0x4, 0x1f ;  /* 0x08801f008a9d7f89 */ /* 0x000e6200000e0000 */
[----:B------:R-:W-:Y:S02]  /*67b0*/  FFMA.FTZ R79, R26, R79, R155 ;  /* 0x0000004f1a4f7223 */ /* 0x000fe4000001009b */
[----:B------:R-:W-:-:S02]  /*67c0*/  FFMA.FTZ R122, R25, R122, R146 ;  /* 0x0000007a197a7223 */ /* 0x000fc40000010092 */
[----:B------:R-:W-:Y:S02]  /*67d0*/  FFMA.FTZ R116, R35, R116, R112 ;  /* 0x0000007423747223 */ /* 0x000fe40000010070 */
[----:B------:R-:W-:Y:S02]  /*67e0*/  FFMA.FTZ R110, R33, R124, R110 ;  /* 0x0000007c216e7223 */ /* 0x000fe4000001006e */
[----:B0-----:R-:W-:Y:S02]  /*67f0*/  @!P1 FADD.FTZ R132, R132, R159 ;  /* 0x0000009f84849221 */ /* 0x001fe40000010000 */
[----:B------:R-:W-:Y:S02]  /*6800*/  FFMA.FTZ R115, R36, R129, R115 ;  /* 0x0000008124737223 */ /* 0x000fe40000010073 */
[----:B------:R-:W-:Y:S01]  /*6810*/  FADD.FTZ R75, R142, R75 ;  /* 0x0000004b8e4b7221 */ /* 0x000fe20000010000 */
[----:B------:R-:W0:Y:S01]  /*6820*/  SHFL.DOWN PT, R133, R132, 0x10, 0x1f ;  /* 0x0a001f0084857f89 */ /* 0x000e2200000e0000 */
[----:B------:R-:W-:-:S02]  /*6830*/  FADD.FTZ R74, R149, R74 ;  /* 0x0000004a954a7221 */ /* 0x000fc40000010000 */
[----:B------:R-:W-:Y:S02]  /*6840*/  FADD.FTZ R73, R140, R73 ;  /* 0x000000498c497221 */ /* 0x000fe40000010000 */
[----:B------:R-:W-:Y:S02]  /*6850*/  FADD.FTZ R43, R144, R43 ;  /* 0x0000002b902b7221 */ /* 0x000fe40000010000 */
[----:B------:R-:W-:Y:S02]  /*6860*/  FADD.FTZ R72, R143, R72 ;  /* 0x000000488f487221 */ /* 0x000fe40000010000 */
[----:B------:R-:W-:Y:S02]  /*6870*/  FADD.FTZ R42, R79, R42 ;  /* 0x0000002a4f2a7221 */ /* 0x000fe40000010000 */
        /* <DEDUP_REMOVED lines=9> */
[----:B0-----:R-:W-:-:S02]  /*6910*/  @!P0 FADD.FTZ R132, R132, R133 ;  /* 0x0000008584848221 */ /* 0x001fc40000010000 */
[C---:B------:R-:W-:Y:S02]  /*6920*/  FMUL.FTZ R133, R130.reuse, R113 ;  /* 0x0000007182857220 */ /* 0x040fe40000410000 */
[----:B------:R-:W-:Y:S01]  /*6930*/  FADD.FTZ R46, R111, R46 ;  /* 0x0000002e6f2e7221 */ /* 0x000fe20000010000 */
[----:B------:R-:W-:Y:S01]  /*6940*/  MOV R95, R132 ;  /* 0x00000084005f7202 */ /* 0x000fe20000000f00 */
[----:B------:R-:W-:Y:S02]  /*6950*/  FMUL.FTZ R150, R133, R150 ;  /* 0x0000009685967220 */ /* 0x000fe40000410000 */
[----:B------:R-:W-:Y:S02]  /*6960*/  FMUL.FTZ R133, R130, R131 ;  /* 0x0000008382857220 */ /* 0x000fe40000410000 */
[----:B------:R-:W-:Y:S02]  /*6970*/  FFMA.FTZ R113, R28, R113, R150 ;  /* 0x000000711c717223 */ /* 0x000fe40000010096 */
[----:B------:R-:W-:-:S02]  /*6980*/  FMUL.FTZ R152, R133, R152 ;  /* 0x0000009885987220 */ /* 0x000fc40000410000 */
[----:B------:R-:W-:Y:S02]  /*6990*/  FMUL.FTZ R133, R130, R125 ;  /* 0x0000007d82857220 */ /* 0x000fe40000410000 */
[----:B-1----:R-:W-:Y:S02]  /*69a0*/  @!P1 FADD.FTZ R138, R138, R77 ;  /* 0x0000004d8a8a9221 */ /* 0x002fe40000010000 */
[----:B------:R-:W-:Y:S02]  /*69b0*/  FFMA.FTZ R151, R34, R131, R152 ;  /* 0x0000008322977223 */ /* 0x000fe40000010098 */
[----:B------:R-:W-:Y:S01]  /*69c0*/  FMUL.FTZ R154, R133, R154 ;  /* 0x0000009a859a7220 */ /* 0x000fe20000410000 */
[----:B------:R-:W0:Y:S01]  /*69d0*/  SHFL.DOWN PT, R77, R138, 0x10, 0x1f ;  /* 0x0a001f008a4d7f89 */ /* 0x000e2200000e0000 */
[C---:B------:R-:W-:Y:S02]  /*69e0*/  FMUL.FTZ R133, R130.reuse, R127 ;  /* 0x0000007f82857220 */ /* 0x040fe40000410000 */
[----:B------:R-:W-:-:S02]  /*69f0*/  FMUL.FTZ R131, R130, R147 ;  /* 0x0000009382837220 */ /* 0x000fc40000410000 */
[----:B------:R-:W-:Y:S02]  /*6a00*/  FMUL.FTZ R133, R133, R156 ;  /* 0x0000009c85857220 */ /* 0x000fe40000410000 */
[----:B------:R-:W-:Y:S02]  /*6a10*/  FMUL.FTZ R78, R131, R78 ;  /* 0x0000004e834e7220 */ /* 0x000fe40000410000 */
[----:B------:R-:W-:Y:S02]  /*6a20*/  FFMA.FTZ R125, R32, R125, R154 ;  /* 0x0000007d207d7223 */ /* 0x000fe4000001009a */
[----:B------:R-:W-:Y:S02]  /*6a30*/  FFMA.FTZ R133, R38, R127, R133 ;  /* 0x0000007f26857223 */ /* 0x000fe40000010085 */
[----:B------:R-:W-:Y:S02]  /*6a40*/  FFMA.FTZ R78, R37, R147, R78 ;  /* 0x00000093254e7223 */ /* 0x000fe4000001004e */
[----:B------:R-:W-:-:S02]  /*6a50*/  FADD.FTZ R67, R128, R67 ;  /* 0x0000004380437221 */ /* 0x000fc40000010000 */
[----:B------:R-:W-:Y:S02]  /*6a60*/  FADD.FTZ R45, R118, R45 ;  /* 0x0000002d762d7221 */ /* 0x000fe40000010000 */
[----:B------:R-:W-:Y:S02]  /*6a70*/  FADD.FTZ R66, R137, R66 ;  /* 0x0000004289427221 */ /* 0x000fe40000010000 */
[----:B------:R-:W-:Y:S02]  /*6a80*/  FADD.FTZ R44, R113, R44 ;  /* 0x0000002c712c7221 */ /* 0x000fe40000010000 */
[----:B------:R-:W-:Y:S02]  /*6a90*/  FADD.FTZ R65, R126, R65 ;  /* 0x000000417e417221 */ /* 0x000fe40000010000 */
[----:B0-----:R-:W-:Y:S01]  /*6aa0*/  @!P0 FADD.FTZ R138, R138, R77 ;  /* 0x0000004d8a8a8221 */ /* 0x001fe20000010000 */
[----:B------:R-:W-:Y:S01]  /*6ab0*/  ISETP.NE.AND P0, PT, R3, RZ, PT ;  /* 0x000000ff0300720c */ /* 0x000fe20003f05270 */
[----:B------:R-:W-:-:S02]  /*6ac0*/  FADD.FTZ R51, R116, R51 ;  /* 0x0000003374337221 */ /* 0x000fc40000010000 */
[----:B------:R-:W-:Y:S01]  /*6ad0*/  FADD.FTZ R64, R135, R64 ;  /* 0x0000004087407221 */ /* 0x000fe20000010000 */
[----:B------:R-:W-:Y:S01]  /*6ae0*/  MOV R94, R138 ;  /* 0x0000008a005e7202 */ /* 0x000fe20000000f00 */
[----:B------:R-:W-:Y:S02]  /*6af0*/  FADD.FTZ R50, R151, R50 ;  /* 0x0000003297327221 */ /* 0x000fe40000010000 */
[----:B------:R-:W-:Y:S02]  /*6b00*/  FADD.FTZ R63, R123, R63 ;  /* 0x0000003f7b3f7221 */ /* 0x000fe40000010000 */
[----:B------:R-:W-:Y:S02]  /*6b10*/  FADD.FTZ R49, R110, R49 ;  /* 0x000000316e317221 */ /* 0x000fe40000010000 */
[----:B------:R-:W-:Y:S02]  /*6b20*/  FADD.FTZ R62, R121, R62 ;  /* 0x0000003e793e7221 */ /* 0x000fe40000010000 */
[----:B------:R0:W-:Y:S01]  /*6b30*/  @!P0 STS.64 [R5.X8+0x2118], R94 ;  /* 0x0021185e05008388 */ /* 0x0001e20000008a00 */
[----:B------:R-:W-:-:S02]  /*6b40*/  FADD.FTZ R48, R125, R48 ;  /* 0x000000307d307221 */ /* 0x000fc40000010000 */
        /* <DEDUP_REMOVED lines=26> */
.L_x_1425:
[----:B0-----:R-:W-:Y:S05]  /*6cf0*/  BSYNC B0 ;  /* 0x0000000000007941 */ /* 0x001fea0003800000 */
.L_x_1424:
[----:B------:R-:W-:Y:S02]  /*6d00*/  UIADD3 UR6, UR6, 0x1, URZ ;  /* 0x0000000106067890 */ /* 0x000fe4000fffe03f */
[----:B------:R-:W-:Y:S02]  /*6d10*/  ULDC UR22, c[0x0][0x16c] ;  /* 0x00005b0000167ab9 */ /* 0x000fe40000000800 */
[----:B------:R-:W-:-:S06]  /*6d20*/  UISETP.GE.AND UP0, UPT, UR6, UR22, UPT ;  /* 0x000000160600728c */ /* 0x000fcc000bf06270 */
[----:B------:R-:W-:-:S13]  /*6d30*/  PLOP3.LUT P0, PT, PT, PT, UP0, 0x80, 0x0 ;  /* 0x000000000000781c */ /* 0x000fda0003f0f008 */
[----:B------:R-:W-:Y:S01]  /*6d40*/  @P0 CALL.REL.NOINC `(.L_x_1410) ;  /* 0x0000001000000944 */ /* 0x000fe20003c00000 */
[----:B------:R-:W-:Y:S05]  /*6d50*/  BRA `(.L_x_1426) ;  /* 0xffffd92000007947 */ /* 0x000fea000383ffff */
.L_x_1410:
        /* <DEDUP_REMOVED lines=54> */
[----:B--2---:R-:W-:Y:S01]  /*70c0*/  FADD.FTZ R11, R11, UR5 ;  /* 0x000000050b0b7e21 */ /* 0x004fe20008010000 */
[----:B------:R-:W-:Y:S01]  /*70d0*/  FSETP.GTU.FTZ.AND P1, PT, R18, 20, PT ;  /* 0x41a000001200780b */ /* 0x000fe20003f3c000 */
[----:B------:R-:W-:Y:S01]  /*70e0*/  @!P2 FMUL.FTZ R13, R36, -1.4426950216293334961 ;  /* 0xbfb8aa3b240da820 */ /* 0x000fe20000410000 */
[----:B------:R-:W-:Y:S01]  /*70f0*/  LEA R36, R3, R4, 0x2 ;  /* 0x0000000403247211 */ /* 0x000fe200078e10ff */
[----:B------:R-:W-:-:S02]  /*7100*/  @!P3 FMUL.FTZ R14, R37, -1.4426950216293334961 ;  /* 0xbfb8aa3b250eb820 */ /* 0x000fc40000410000 */
[----:B------:R-:W-:Y:S02]  /*7110*/  @!P5 FMUL.FTZ R16, R39, -1.4426950216293334961 ;  /* 0xbfb8aa3b2710d820 */ /* 0x000fe40000410000 */
[----:B------:R-:W0:Y:S01]  /*7120*/  @!P2 MUFU.EX2 R13, R13 ;  /* 0x0000000d000da308 */ /* 0x000e220000000800 */
[----:B------:R-:W-:Y:S02]  /*7130*/  @!P6 FMUL.FTZ R20, R20, -1.4426950216293334961 ;  /* 0xbfb8aa3b1414e820 */ /* 0x000fe40000410000 */
[----:B------:R-:W-:-:S05]  /*7140*/  @!P4 FMUL.FTZ R15, R38, -1.4426950216293334961 ;  /* 0xbfb8aa3b260fc820 */ /* 0x000fca0000410000 */
[----:B------:R-:W1:Y:S08]  /*7150*/  @!P3 MUFU.EX2 R14, R14 ;  /* 0x0000000e000eb308 */ /* 0x000e700000000800 */
[----:B------:R-:W2:Y:S01]  /*7160*/  @!P5 MUFU.EX2 R16, R16 ;  /* 0x000000100010d308 */ /* 0x000ea20000000800 */
[----:B0-----:R-:W-:-:S07]  /*7170*/  @!P2 FADD.FTZ R13, R13, 1 ;  /* 0x3f8000000d0da421 */ /* 0x001fce0000010000 */
[----:B------:R0:W3:Y:S01]  /*7180*/  @!P2 MUFU.RCP R21, R13 ;  /* 0x0000000d0015a308 */ /* 0x0000e20000001000 */
[----:B-1----:R-:W-:Y:S02]  /*7190*/  @!P3 FADD.FTZ R14, R14, 1 ;  /* 0x3f8000000e0eb421 */ /* 0x002fe40000010000 */
[----:B--2---:R-:W-:-:S05]  /*71a0*/  @!P5 FADD.FTZ R16, R16, 1 ;  /* 0x3f8000001010d421 */ /* 0x004fca0000010000 */
[----:B------:R-:W1:Y:S01]  /*71b0*/  @!P3 MUFU.RCP R14, R14 ;  /* 0x0000000e000eb308 */ /* 0x000e620000001000 */
[----:B0-----:R-:W-:Y:S02]  /*71c0*/  @!P0 FMUL.FTZ R13, R17, -1.4426950216293334961 ;  /* 0xbfb8aa3b110d8820 */ /* 0x001fe40000410000 */
[----:B---3--:R-:W-:-:S05]  /*71d0*/  @!P2 FMUL.FTZ R48, R48, R21 ;  /* 0x000000153030a220 */ /* 0x008fca0000410000 */
[----:B------:R-:W0:Y:S01]  /*71e0*/  @!P4 MUFU.EX2 R15, R15 ;  /* 0x0000000f000fc308 */ /* 0x000e220000000800 */
[----:B------:R-:W-:Y:S01]  /*71f0*/  FSETP.GTU.FTZ.AND P2, PT, R19, 20, PT ;  /* 0x41a000001300780b */ /* 0x000fe20003f5c000 */
[----:B------:R-:W-:Y:S02]  /*7200*/  FADD.FTZ R21, R8, UR5 ;  /* 0x0000000508157e21 */ /* 0x000fe40008010000 */
[----:B------:R-:W-:-:S04]  /*7210*/  @!P1 FMUL.FTZ R8, R18, -1.4426950216293334961 ;  /* 0xbfb8aa3b12089820 */ /* 0x000fc80000410000 */
[----:B------:R-:W2:Y:S01]  /*7220*/  @!P5 MUFU.RCP R16, R16 ;  /* 0x000000100010d308 */ /* 0x000ea20000001000 */
[----:B-1----:R-:W-:Y:S01]  /*7230*/  @!P3 FMUL.FTZ R49, R49, R14 ;  /* 0x0000000e3131b220 */ /* 0x002fe20000410000 */
[----:B------:R-:W-:Y:S01]  /*7240*/  FSETP.GTU.FTZ.AND P3, PT, R21, 20, PT ;  /* 0x41a000001500780b */ /* 0x000fe20003f7c000 */
[----:B------:R-:W-:-:S03]  /*7250*/  FADD.FTZ R14, R9, UR5 ;  /* 0x00000005090e7e21 */ /* 0x000fc60008010000 */
[----:B------:R-:W-:Y:S02]  /*7260*/  @!P2 FMUL.FTZ R9, R19, -1.4426950216293334961 ;  /* 0xbfb8aa3b1309a820 */ /* 0x000fe40000410000 */
[----:B0-----:R-:W-:Y:S01]  /*7270*/  @!P4 FADD.FTZ R15, R15, 1 ;  /* 0x3f8000000f0fc421 */ /* 0x001fe20000010000 */
[----:B------:R-:W0:Y:S01]  /*7280*/  @!P6 MUFU.EX2 R20, R20 ;  /* 0x000000140014e308 */ /* 0x000e220000000800 */
[----:B--2---:R-:W-:-:S07]  /*7290*/  @!P5 FMUL.FTZ R51, R51, R16 ;  /* 0x000000103333d220 */ /* 0x004fce0000410000 */
[----:B------:R-:W1:Y:S01]  /*72a0*/  @!P4 MUFU.RCP R15, R15 ;  /* 0x0000000f000fc308 */ /* 0x000e620000001000 */
[----:B------:R-:W2:Y:S04]  /*72b0*/  LDS.128 R16, [R7.X16] ;  /* 0x0000000007107984 */ /* 0x000ea8000000cc00 */
[----:B------:R-:W-:Y:S01]  /*72c0*/  BAR.SYNC.DEFER_BLOCKING 0x0 ;  /* 0x0000000000007b1d */ /* 0x000fe20000010000 */
[----:B0-----:R-:W-:-:S05]  /*72d0*/  @!P6 FADD.FTZ R20, R20, 1 ;  /* 0x3f8000001414e421 */ /* 0x001fca0000010000 */
[----:B------:R-:W0:Y:S01]  /*72e0*/  @!P0 MUFU.EX2 R13, R13 ;  /* 0x0000000d000d8308 */ /* 0x000e220000000800 */
[----:B-1----:R-:W-:Y:S01]  /*72f0*/  @!P4 FMUL.FTZ R50, R50, R15 ;  /* 0x0000000f3232c220 */ /* 0x002fe20000410000 */
[----:B------:R-:W-:Y:S01]  /*7300*/  FSETP.GTU.FTZ.AND P4, PT, R14, 20, PT ;  /* 0x41a000000e00780b */ /* 0x000fe20003f9c000 */
[----:B------:R-:W-:-:S05]  /*7310*/  FADD.FTZ R15, R10, UR5 ;  /* 0x000000050a0f7e21 */ /* 0x000fca0008010000 */
[----:B------:R-:W1:Y:S01]  /*7320*/  @!P1 MUFU.EX2 R8, R8 ;  /* 0x0000000800089308 */ /* 0x000e620000000800 */
[----:B------:R-:W-:Y:S01]  /*7330*/  @!P3 FMUL.FTZ R10, R21, -1.4426950216293334961 ;  /* 0xbfb8aa3b150ab820 */ /* 0x000fe20000410000 */
[----:B------:R-:W-:-:S06]  /*7340*/  FSETP.GTU.FTZ.AND P5, PT, R15, 20, PT ;  /* 0x41a000000f00780b */ /* 0x000fcc0003fbc000 */
[----:B------:R-:W3:Y:S01]  /*7350*/  @!P2 MUFU.EX2 R9, R9 ;  /* 0x000000090009a308 */ /* 0x000ee20000000800 */
[----:B0-----:R-:W-:Y:S01]  /*7360*/  @!P0 FADD.FTZ R13, R13, 1 ;  /* 0x3f8000000d0d8421 */ /* 0x001fe20000010000 */
[----:B------:R-:W-:Y:S01]  /*7370*/  STS.128 [R36.X16], R60 ;  /* 0x0000003c24007388 */ /* 0x000fe2000000cc00 */
[----:B------:R-:W-:-:S03]  /*7380*/  @!P4 FMUL.FTZ R14, R14, -1.4426950216293334961 ;  /* 0xbfb8aa3b0e0ec820 */ /* 0x000fc60000410000 */
[----:B------:R-:W-:Y:S02]  /*7390*/  STS.128 [R36.X16+0x10], R64 ;  /* 0x0000104024007388 */ /* 0x000fe4000000cc00 */
[----:B------:R-:W0:Y:S01]  /*73a0*/  @!P6 MUFU.RCP R21, R20 ;  /* 0x000000140015e308 */ /* 0x000e220000001000 */
[----:B-1----:R-:W-:Y:S01]  /*73b0*/  @!P1 FADD.FTZ R8, R8, 1 ;  /* 0x3f80000008089421 */ /* 0x002fe20000010000 */
[----:B------:R-:W-:Y:S01]  /*73c0*/  STS.128 [R36.X16+0x20], R68 ;  /* 0x0000204424007388 */ /* 0x000fe2000000cc00 */
[----:B------:R-:W-:Y:S02]  /*73d0*/  @!P5 FMUL.FTZ R15, R15, -1.4426950216293334961 ;  /* 0xbfb8aa3b0f0fd820 */ /* 0x000fe40000410000 */
[----:B--2---:R-:W-:Y:S01]  /*73e0*/  FADD.FTZ R17, R17, UR5 ;  /* 0x0000000511117e21 */ /* 0x004fe20008010000 */
[----:B------:R-:W-:Y:S02]  /*73f0*/  STS.128 [R36.X16+0x30], R72 ;  /* 0x0000304824007388 */ /* 0x000fe4000000cc00 */
[----:B------:R-:W1:Y:S01]  /*7400*/  @!P0 MUFU.RCP R22, R13 ;  /* 0x0000000d00168308 */ /* 0x000e620000001000 */
[----:B---3--:R-:W-:Y:S01]  /*7410*/  @!P2 FADD.FTZ R9, R9, 1 ;  /* 0x3f8000000909a421 */ /* 0x008fe20000010000 */
[----:B------:R-:W-:-:S06]  /*7420*/  NOP ;  /* 0x0000000000007918 */ /* 0x000fcc0000000000 */
[----:B------:R-:W2:Y:S01]  /*7430*/  @!P3 MUFU.EX2 R10, R10 ;  /* 0x0000000a000ab308 */ /* 0x000ea20000000800 */
[----:B0-----:R-:W-:Y:S01]  /*7440*/  @!P6 FMUL.FTZ R44, R44, R21 ;  /* 0x000000152c2ce220 */ /* 0x001fe20000410000 */
[----:B------:R-:W-:Y:S01]  /*7450*/  LDS.128 R28, [R6.X16+0x400] ;  /* 0x00040000061c7984 */ /* 0x000fe2000000cc00 */
[----:B------:R-:W-:Y:S01]  /*7460*/  FADD.FTZ R21, R16, UR5 ;  /* 0x0000000510157e21 */ /* 0x000fe20008010000 */
[----:B------:R-:W-:Y:S01]  /*7470*/  FSETP.GTU.FTZ.AND P6, PT, R11, 20, PT ;  /* 0x41a000000b00780b */ /* 0x000fe20003fdc000 */
[----:B------:R-:W-:Y:S01]  /*7480*/  FADD.FTZ R18, R18, UR5 ;  /* 0x0000000512127e21 */ /* 0x000fe20008010000 */
[----:B------:R-:W-:Y:S01]  /*7490*/  LDS.128 R32, [R6.X16+0x600] ;  /* 0x0006000006207984 */ /* 0x000fe2000000cc00 */
[----:B------:R-:W-:Y:S01]  /*74a0*/  FADD.FTZ R19, R19, UR5 ;  /* 0x0000000513137e21 */ /* 0x000fe20008010000 */
[----:B------:R-:W0:Y:S01]  /*74b0*/  @!P1 MUFU.RCP R7, R8 ;  /* 0x0000000800079308 */ /* 0x000e220000001000 */
[----:B-1----:R-:W-:Y:S01]  /*74c0*/  @!P0 FMUL.FTZ R45, R45, R22 ;  /* 0x000000162d2d8220 */ /* 0x002fe20000410000 */
[----:B------:R-:W-:-:S06]  /*74d0*/  FSETP.GTU.FTZ.AND P0, PT, R21, 20, PT ;  /* 0x41a000001500780b */ /* 0x000fcc0003f1c000 */
[----:B------:R-:W1:Y:S01]  /*74e0*/  @!P2 MUFU.RCP R24, R9 ;  /* 0x000000090018a308 */ /* 0x000e620000001000 */
[----:B--2---:R-:W-:Y:S02]  /*74f0*/  @!P3 FADD.FTZ R10, R10, 1 ;  /* 0x3f8000000a0ab421 */ /* 0x004fe40000010000 */
[----:B------:R-:W-:-:S05]  /*7500*/  @!P6 FMUL.FTZ R11, R11, -1.4426950216293334961 ;  /* 0xbfb8aa3b0b0be820 */ /* 0x000fca0000410000 */
[----:B------:R-:W2:Y:S01]  /*7510*/  @!P3 MUFU.RCP R13, R10 ;  /* 0x0000000a000db308 */ /* 0x000ea20000001000 */
[----:B0-----:R-:W-:Y:S01]  /*7520*/  @!P1 FMUL.FTZ R46, R46, R7 ;  /* 0x000000072e2e9220 */ /* 0x001fe20000410000 */
[----:B------:R-:W-:Y:S01]  /*7530*/  FSETP.GTU.FTZ.AND P1, PT, R17, 20, PT ;  /* 0x41a000001100780b */ /* 0x000fe20003f3c000 */
[----:B------:R-:W-:Y:S02]  /*7540*/  @!P0 FMUL.FTZ R7, R21, -1.4426950216293334961 ;  /* 0xbfb8aa3b15078820 */ /* 0x000fe40000410000 */
[----:B------:R-:W0:Y:S01]  /*7550*/  LDS.128 R20, [R6.X16] ;  /* 0x0000000006147984 */ /* 0x000e22000000cc00 */
[----:B-1----:R-:W-:Y:S01]  /*7560*/  @!P2 FMUL.FTZ R47, R47, R24 ;  /* 0x000000182f2fa220 */ /* 0x002fe20000410000 */
[----:B------:R-:W-:Y:S02]  /*7570*/  FSETP.GTU.FTZ.AND P2, PT, R18, 20, PT ;  /* 0x41a000001200780b */ /* 0x000fe40003f5c000 */
[----:B------:R-:W1:Y:S01]  /*7580*/  LDS.128 R24, [R6.X16+0x200] ;  /* 0x0002000006187984 */ /* 0x000e62000000cc00 */
[----:B------:R-:W3:Y:S05]  /*7590*/  @!P4 MUFU.EX2 R14, R14 ;  /* 0x0000000e000ec308 */ /* 0x000eea0000000800 */
[----:B------:R-:W-:-:S02]  /*75a0*/  @!P1 FMUL.FTZ R8, R17, -1.4426950216293334961 ;  /* 0xbfb8aa3b11089820 */ /* 0x000fc40000410000 */
[----:B--2---:R-:W-:Y:S01]  /*75b0*/  @!P3 FMUL.FTZ R40, R40, R13 ;  /* 0x0000000d2828b220 */ /* 0x004fe20000410000 */
[----:B------:R-:W-:Y:S01]  /*75c0*/  FSETP.GTU.FTZ.AND P3, PT, R19, 20, PT ;  /* 0x41a000001300780b */ /* 0x000fe20003f7c000 */
[----:B------:R-:W2:Y:S01]  /*75d0*/  @!P5 MUFU.EX2 R15, R15 ;  /* 0x0000000f000fd308 */ /* 0x000ea20000000800 */
[----:B------:R-:W-:-:S07]  /*75e0*/  @!P2 FMUL.FTZ R9, R18, -1.4426950216293334961 ;  /* 0xbfb8aa3b1209a820 */ /* 0x000fce0000410000 */
[----:B------:R-:W-:Y:S01]  /*75f0*/  @!P1 MUFU.EX2 R8, R8 ;  /* 0x0000000800089308 */ /* 0x000fe20000000800 */
[----:B---3--:R-:W-:-:S03]  /*7600*/  @!P4 FADD.FTZ R14, R14, 1 ;  /* 0x3f8000000e0ec421 */ /* 0x008fc60000010000 */
[----:B------:R-:W-:-:S04]  /*7610*/  @!P3 FMUL.FTZ R10, R19, -1.4426950216293334961 ;  /* 0xbfb8aa3b130ab820 */ /* 0x000fc80000410000 */
[----:B------:R-:W3:Y:S01]  /*7620*/  @!P2 MUFU.EX2 R9, R9 ;  /* 0x000000090009a308 */ /* 0x000ee20000000800 */
[----:B--2---:R-:W-:-:S07]  /*7630*/  @!P5 FADD.FTZ R15, R15, 1 ;  /* 0x3f8000000f0fd421 */ /* 0x004fce0000010000 */
[----:B------:R3:W2:Y:S08]  /*7640*/  @!P6 MUFU.EX2 R16, R11 ;  /* 0x0000000b0010e308 */ /* 0x0006b00000000800 */
[----:B------:R-:W4:Y:S01]  /*7650*/  @!P0 MUFU.EX2 R7, R7 ;  /* 0x0000000700078308 */ /* 0x000f220000000800 */
[----:B---3--:R-:W-:Y:S01]  /*7660*/  @!P2 FADD.FTZ R11, R9, 1 ;  /* 0x3f800000090ba421 */ /* 0x008fe20000010000 */
[----:B------:R-:W-:Y:S01]  /*7670*/  MOV R9, UR24 ;  /* 0x0000001800097c02 */ /* 0x000fe20008000f00 */
[----:B------:R-:W-:-:S04]  /*7680*/  UIMAD UR24, UR34, UR26, URZ ;  /* 0x0000001a221872a4 */ /* 0x000fc8000f8e023f */
[----:B------:R-:W-:Y:S01]  /*7690*/  UIMAD UR24, UR33, UR27, UR24 ;  /* 0x0000001b211872a4 */ /* 0x000fe2000f8e0218 */
[----:B------:R3:W5:Y:S01]  /*76a0*/  @!P3 MUFU.EX2 R13, R10 ;  /* 0x0000000a000db308 */ /* 0x0007620000000800 */
[----:B--2---:R-:W-:Y:S01]  /*76b0*/  @!P6 FADD.FTZ R16, R16, 1 ;  /* 0x3f8000001010e421 */ /* 0x004fe20000010000 */
[----:B------:R-:W-:Y:S02]  /*76c0*/  ULDC.64 UR26, c[0x0][0x300] ;  /* 0x0000c000001a7ab9 */ /* 0x000fe40000000a00 */
[----:B------:R-:W-:Y:S02]  /*76d0*/  UIADD3 UR23, UR23, UR24, URZ ;  /* 0x0000001817177290 */ /* 0x000fe4000fffe03f */
[----:B------:R-:W-:Y:S01]  /*76e0*/  UIMAD UR24, UR13, UR26, URZ ;  /* 0x0000001a0d1872a4 */ /* 0x000fe2000f8e023f */
[----:B----4-:R-:W-:Y:S01]  /*76f0*/  @!P0 FADD.FTZ R7, R7, 1 ;  /* 0x3f80000007078421 */ /* 0x010fe20000010000 */
[----:B------:R-:W2:Y:S01]  /*7700*/  @!P4 MUFU.RCP R18, R14 ;  /* 0x0000000e0012c308 */ /* 0x000ea20000001000 */
[----:B---3--:R-:W-:Y:S01]  /*7710*/  @!P1 FADD.FTZ R10, R8, 1 ;  /* 0x3f800000080a9421 */ /* 0x008fe20000010000 */
[----:B------:R-:W-:Y:S01]  /*7720*/  MOV R8, UR25 ;  /* 0x0000001900087c02 */ /* 0x000fe20008000f00 */
[----:B------:R-:W-:-:S02]  /*7730*/  UIMAD UR24, UR12, UR27, UR24 ;  /* 0x0000001b0c1872a4 */ /* 0x000fc4000f8e0218 */
[----:B------:R-:W-:Y:S02]  /*7740*/  UIMAD.WIDE.U32 UR22, UR12, UR26, UR22 ;  /* 0x0000001a0c1672a5 */ /* 0x000fe4000f8e0016 */
[----:B------:R-:W-:Y:S01]  /*7750*/  IMAD.WIDE R8, R12, 0x10, R8 ;  /* 0x000000100c087825 */ /* 0x000fe200078e0208 */
[----:B------:R-:W3:Y:S01]  /*7760*/  @!P5 MUFU.RCP R15, R15 ;  /* 0x0000000f000fd308 */ /* 0x000ee20000001000 */
[----:B------:R-:W-:Y:S02]  /*7770*/  ULDC.64 UR26, c[0x0][0x340] ;  /* 0x0000d000001a7ab9 */ /* 0x000fe40000000a00 */
[----:B-----5:R-:W-:Y:S01]  /*7780*/  @!P3 FADD.FTZ R13, R13, 1 ;  /* 0x3f8000000d0db421 */ /* 0x020fe20000010000 */
[----:B0-----:R-:W-:Y:S01]  /*7790*/  STG.E.128 [R8.64], R20 ;  /* 0x0000001408007986 */ /* 0x001fe2000c101d1e */
[----:B------:R-:W-:Y:S02]  /*77a0*/  UIADD3 UR24, UR23, UR24, URZ ;  /* 0x0000001817187290 */ /* 0x000fe4000fffe03f */
[----:B------:R-:W-:Y:S01]  /*77b0*/  ULEA UR23, UP0, UR22, UR26, 0x2 ;  /* 0x0000001a16177291 */ /* 0x000fe2000f80103f */
[----:B-1----:R-:W-:Y:S01]  /*77c0*/  STG.E.128 [R8.64+0x200], R24 ;  /* 0x0002001808007986 */ /* 0x002fe2000c101d1e */
[----:B------:R-:W0:Y:S01]  /*77d0*/  @!P0 MUFU.RCP R7, R7 ;  /* 0x0000000700078308 */ /* 0x000e220000001000 */
[----:B--2---:R-:W-:Y:S01]  /*77e0*/  @!P4 FMUL.FTZ R41, R41, R18 ;  /* 0x000000122929c220 */ /* 0x004fe20000410000 */
[----:B------:R-:W-:Y:S01]  /*77f0*/  ULEA.HI.X UR22, UR22, UR27, UR24, 0x2, UP0 ;  /* 0x0000001b16167291 */ /* 0x000fe200080f1418 */
[----:B------:R-:W-:Y:S01]  /*7800*/  STG.E.128 [R8.64+0x400], R28 ;  /* 0x0004001c08007986 */ /* 0x000fe2000c101d1e */
[----:B------:R-:W-:-:S03]  /*7810*/  UISETP.GT.AND UP0, UPT, UR7, 0x1, UPT ;  /* 0x000000010700788c */ /* 0x000fc6000bf04270 */
[----:B------:R-:W-:Y:S01]  /*7820*/  STG.E.128 [R8.64+0x600], R32 ;  /* 0x0006002008007986 */ /* 0x000fe2000c101d1e */
[----:B------:R-:W1:Y:S01]  /*7830*/  @!P1 MUFU.RCP R10, R10 ;  /* 0x0000000a000a9308 */ /* 0x000e620000001000 */
[----:B---3--:R-:W-:Y:S01]  /*7840*/  @!P5 FMUL.FTZ R42, R42, R15 ;  /* 0x0000000f2a2ad220 */ /* 0x008fe20000410000 */
[----:B------:R-:W-:Y:S01]  /*7850*/  UMOV UR7, UR6 ;  /* 0x0000000600077c82 */ /* 0x000fe20008000000 */
[----:B------:R-:W-:Y:S01]  /*7860*/  BAR.SYNC.DEFER_BLOCKING 0x0 ;  /* 0x0000000000007b1d */ /* 0x000fe20000010000 */
[----:B0-----:R-:W-:-:S05]  /*7870*/  @!P0 FMUL.FTZ R52, R52, R7 ;  /* 0x0000000734348220 */ /* 0x001fca0000410000 */
[----:B------:R-:W0:Y:S01]  /*7880*/  @!P2 MUFU.RCP R11, R11 ;  /* 0x0000000b000ba308 */ /* 0x000e220000001000 */
[----:B------:R-:W-:Y:S01]  /*7890*/  PLOP3.LUT P0, PT, PT, PT, UP0, 0x80, 0x0 ;  /* 0x000000000000781c */ /* 0x000fe20003f0f008 */
[----:B------:R-:W-:Y:S02]  /*78a0*/  FADD.FTZ R0, R52, R0 ;  /* 0x0000000034007221 */ /* 0x000fe40000010000 */
[----:B-1----:R-:W-:-:S04]  /*78b0*/  @!P1 FMUL.FTZ R53, R53, R10 ;  /* 0x0000000a35359220 */ /* 0x002fc80000410000 */
[----:B------:R-:W1:Y:S01]  /*78c0*/  @!P3 MUFU.RCP R14, R13 ;  /* 0x0000000d000eb308 */ /* 0x000e620000001000 */
[----:B------:R-:W-:-:S07]  /*78d0*/  FADD.FTZ R7, R0, R53 ;  /* 0x0000003500077221 */ /* 0x000fce0000010000 */
[----:B------:R-:W2:Y:S01]  /*78e0*/  @!P6 MUFU.RCP R16, R16 ;  /* 0x000000100010e308 */ /* 0x000ea20000001000 */
[----:B0-----:R-:W-:Y:S01]  /*78f0*/  @!P2 FMUL.FTZ R54, R54, R11 ;  /* 0x0000000b3636a220 */ /* 0x001fe20000410000 */
[----:B------:R-:W-:Y:S04]  /*7900*/  STS.128 [R36.X16+0x10], R48 ;  /* 0x0000103024007388 */ /* 0x000fe8000000cc00 */
[----:B------:R-:W-:Y:S01]  /*7910*/  STS.128 [R36.X16+0x20], R44 ;  /* 0x0000202c24007388 */ /* 0x000fe2000000cc00 */
[----:B-1----:R-:W-:-:S05]  /*7920*/  @!P3 FMUL.FTZ R55, R55, R14 ;  /* 0x0000000e3737b220 */ /* 0x002fca0000410000 */
[----:B------:R0:W-:Y:S01]  /*7930*/  STS.128 [R36.X16], R52 ;  /* 0x0000003424007388 */ /* 0x0001e2000000cc00 */
[----:B--2---:R-:W-:-:S05]  /*7940*/  @!P6 FMUL.FTZ R43, R43, R16 ;  /* 0x000000102b2be220 */ /* 0x004fca0000410000 */
[----:B------:R-:W-:Y:S01]  /*7950*/  STS.128 [R36.X16+0x30], R40 ;  /* 0x0000302824007388 */ /* 0x000fe2000000cc00 */
[----:B------:R-:W-:-:S06]  /*7960*/  NOP ;  /* 0x0000000000007918 */ /* 0x000fcc0000000000 */
[----:B------:R-:W1:Y:S01]  /*7970*/  LDS.128 R8, [R6.X16] ;  /* 0x0000000006087984 */ /* 0x000e62000000cc00 */
[----:B0-----:R-:W-:Y:S01]  /*7980*/  FADD.FTZ R54, R7, R54 ;  /* 0x0000003607367221 */ /* 0x001fe20000010000 */
[----:B------:R-:W-:Y:S02]  /*7990*/  MOV R7, UR22 ;  /* 0x0000001600077c02 */ /* 0x000fe40008000f00 */
[----:B------:R-:W0:Y:S01]  /*79a0*/  LDS.128 R16, [R6.X16+0x200] ;  /* 0x0002000006107984 */ /* 0x000e22000000cc00 */
[----:B------:R-:W-:-:S03]  /*79b0*/  FADD.FTZ R55, R54, R55 ;  /* 0x0000003736377221 */ /* 0x000fc60000010000 */
[----:B------:R-:W2:Y:S01]  /*79c0*/  LDS.128 R20, [R6.X16+0x400] ;  /* 0x0004000006147984 */ /* 0x000ea2000000cc00 */
[----:B------:R-:W-:-:S03]  /*79d0*/  FADD.FTZ R48, R55, R48 ;  /* 0x0000003037307221 */ /* 0x000fc60000010000 */
[----:B------:R3:W4:Y:S01]  /*79e0*/  LDS.128 R24, [R6.X16+0x600] ;  /* 0x0006000006187984 */ /* 0x000722000000cc00 */
[----:B------:R-:W-:-:S04]  /*79f0*/  FADD.FTZ R49, R48, R49 ;  /* 0x0000003130317221 */ /* 0x000fc80000010000 */
[----:B------:R-:W-:Y:S01]  /*7a00*/  FADD.FTZ R50, R49, R50 ;  /* 0x0000003231327221 */ /* 0x000fe20000010000 */
[----:B---3--:R-:W-:-:S03]  /*7a10*/  MOV R6, UR23 ;  /* 0x0000001700067c02 */ /* 0x008fc60008000f00 */
[----:B------:R-:W-:-:S04]  /*7a20*/  FADD.FTZ R51, R50, R51 ;  /* 0x0000003332337221 */ /* 0x000fc80000010000 */
[----:B------:R-:W-:Y:S02]  /*7a30*/  FADD.FTZ R44, R51, R44 ;  /* 0x0000002c332c7221 */ /* 0x000fe40000010000 */
[----:B------:R-:W-:-:S04]  /*7a40*/  IMAD.WIDE R12, R12, 0x10, R6 ;  /* 0x000000100c0c7825 */ /* 0x000fc800078e0206 */
[----:B------:R-:W-:-:S04]  /*7a50*/  FADD.FTZ R45, R44, R45 ;  /* 0x0000002d2c2d7221 */ /* 0x000fc80000010000 */
[----:B------:R-:W-:-:S04]  /*7a60*/  FADD.FTZ R46, R45, R46 ;  /* 0x0000002e2d2e7221 */ /* 0x000fc80000010000 */
[----:B------:R-:W-:Y:S01]  /*7a70*/  FADD.FTZ R47, R46, R47 ;  /* 0x0000002f2e2f7221 */ /* 0x000fe20000010000 */
[----:B-1----:R1:W-:Y:S03]  /*7a80*/  STG.E.128 [R12.64], R8 ;  /* 0x000000080c007986 */ /* 0x0023e6000c101d1e */
[----:B------:R-:W-:Y:S01]  /*7a90*/  FADD.FTZ R40, R47, R40 ;  /* 0x000000282f287221 */ /* 0x000fe20000010000 */
[----:B0-----:R1:W-:Y:S03]  /*7aa0*/  STG.E.128 [R12.64+0x200], R16 ;  /* 0x000200100c007986 */ /* 0x0013e6000c101d1e */
[----:B------:R-:W-:Y:S01]  /*7ab0*/  FADD.FTZ R41, R40, R41 ;  /* 0x0000002928297221 */ /* 0x000fe20000010000 */
[----:B--2---:R1:W-:Y:S03]  /*7ac0*/  STG.E.128 [R12.64+0x400], R20 ;  /* 0x000400140c007986 */ /* 0x0043e6000c101d1e */
[----:B------:R-:W-:Y:S01]  /*7ad0*/  FADD.FTZ R0, R41, R42 ;  /* 0x0000002a29007221 */ /* 0x000fe20000010000 */
[----:B----4-:R1:W-:Y:S03]  /*7ae0*/  STG.E.128 [R12.64+0x600], R24 ;  /* 0x000600180c007986 */ /* 0x0103e6000c101d1e */
[----:B------:R-:W-:Y:S01]  /*7af0*/  FADD.FTZ R0, R0, R43 ;  /* 0x0000002b00007221 */ /* 0x000fe20000010000 */
[----:B-1----:R-:W-:Y:S01]  /*7b00*/  @!P0 CALL.REL.NOINC `(.L_x_1376) ;  /* 0x0000001000008944 */ /* 0x002fe20003c00000 */
[----:B------:R-:W-:Y:S05]  /*7b10*/  BRA `(.L_x_1427) ;  /* 0xffff8c5000007947 */ /* 0x000fea000383ffff */
.L_x_1376:
[----:B------:R-:W-:Y:S02]  /*7b20*/  ISETP.NE.U32.AND P0, PT, RZ, c[0x0][0x328], PT ;  /* 0x0000ca00ff007a0c */ /* 0x000fe40003f05070 */
[----:B------:R-:W-:-:S02]  /*7b30*/  ISETP.NE.U32.AND P2, PT, RZ, c[0x0][0x348], PT ;  /* 0x0000d200ff007a0c */ /* 0x000fc40003f45070 */
[----:B------:R-:W-:Y:S02]  /*7b40*/  ISETP.NE.AND.EX P1, PT, RZ, c[0x0][0x32c], PT, P0 ;  /* 0x0000cb00ff007a0c */ /* 0x000fe40003f25300 */
[----:B------:R-:W-:-:S11]  /*7b50*/  ISETP.NE.AND.EX P0, PT, RZ, c[0x0][0x34c], PT, P2 ;  /* 0x0000d300ff007a0c */ /* 0x000fd60003f05320 */
[----:B------:R-:W-:Y:S05]  /*7b60*/  @!P1 BRA `(.L_x_1428) ;  /* 0x000001e000009947 */ /* 0x000fea0003800000 */
[----:B0-----:R-:W0:Y:S01]  /*7b70*/  SHFL.DOWN P1, R2, R107, 0x1, 0x1f ;  /* 0x08201f006b027f89 */ /* 0x001e220000020000 */
[----:B------:R-:W-:Y:S03]  /*7b80*/  BSSY B0, `(.L_x_1428) ;  /* 0x000001c000007945 */ /* 0x000fe60003800000 */
[----:B------:R-:W3:Y:S04]  /*7b90*/  S2R R7, SR_LANEID ;  /* 0x0000000000077919 */ /* 0x000ee80000000000 */
[----:B------:R-:W4:Y:S01]  /*7ba0*/  S2R R8, SR_TID.X ;  /* 0x0000000000087919 */ /* 0x000f220000002100 */
[----:B0-----:R-:W-:Y:S01]  /*7bb0*/  @P1 FADD R2, R2, R107 ;  /* 0x0000006b02021221 */ /* 0x001fe20000000000 */
[----:B---3--:R-:W-:-:S04]  /*7bc0*/  ISETP.NE.AND P2, PT, R7, RZ, PT ;  /* 0x000000ff0700720c */ /* 0x008fc80003f45270 */
        /* <DEDUP_REMOVED lines=23> */
.L_x_1429:
[----:B0-----:R-:W-:Y:S05]  /*7d40*/  BSYNC B0 ;  /* 0x0000000000007941 */ /* 0x001fea0003800000 */
.L_x_1428:
        /* <DEDUP_REMOVED lines=8> */
[----:B0-----:R-:W0:Y:S09]  /*7dd0*/  SHFL.DOWN P0, R2, R3, 0x2, 0x1f ;  /* 0x08401f0003027f89 */ /* 0x001e320000000000 */
        /* <DEDUP_REMOVED lines=24> */
.L_x_1431:
[----:B------:R-:W3:Y:S02]  /*7f60*/  S2R R13, SR_TID.X ;  /* 0x00000000000d7919 */ /* 0x000ee40000002100 */
.L_x_1432:
[----:B0-----:R-:W-:Y:S05]  /*7f70*/  BSYNC B0 ;  /* 0x0000000000007941 */ /* 0x001fea0003800000 */
.L_x_1430:
        /* <DEDUP_REMOVED lines=28> */
.L_x_1434:
        /* <DEDUP_REMOVED lines=65> */
.L_x_1433:
[----:B------:R-:W-:Y:S05]  /*8550*/  EXIT ;  /* 0x000000000000794d */ /* 0x000fea0003800000 */
.L_x_1415:
[----:B------:R-:W-:Y:S01]  /*8560*/  HFMA2.MMA R94, -RZ, RZ, 0, 5.9604644775390625e-08 ;  /* 0x00000001ff5e7435 */ /* 0x000fe200000001ff */
[----:B------:R-:W-:Y:S02]  /*8570*/  MOV R151, R112 ;  /* 0x0000007000977202 */ /* 0x000fe40000000f00 */
[----:B------:R-:W-:-:S02]  /*8580*/  MOV R152, RZ ;  /* 0x000000ff00987202 */ /* 0x000fc40000000f00 */
[----:B------:R-:W-:Y:S02]  /*8590*/  MOV R153, 0xffffffff ;  /* 0xffffffff00997802 */ /* 0x000fe40000000f00 */
[----:B------:R-:W-:Y:S02]  /*85a0*/  MOV R78, 0x85c0 ;  /* 0x000085c0004e7802 */ /* 0x000fe40000000f00 */
[----:B-1---5:R-:W-:Y:S05]  /*85b0*/  CALL.REL.NOINC `($__internal_59_$__cuda_sm70_shflsync_up) ;  /* 0x00000ea000007944 */ /* 0x022fea0003c00000 */
[----:B-1----:R-:W-:Y:S01]  /*85c0*/  MOV R95, R94 ;  /* 0x0000005e005f7202 */ /* 0x002fe20000000f00 */
[----:B0-----:R-:W-:Y:S05]  /*85d0*/  BRA `(.L_x_1435) ;  /* 0xffffcc5000007947 */ /* 0x001fea000383ffff */
.L_x_1416:
[----:B------:R-:W-:Y:S01]  /*85e0*/  HFMA2.MMA R94, -RZ, RZ, 0, 5.9604644775390625e-08 ;  /* 0x00000001ff5e7435 */ /* 0x000fe200000001ff */
[----:B------:R-:W-:Y:S02]  /*85f0*/  MOV R151, R113 ;  /* 0x0000007100977202 */ /* 0x000fe40000000f00 */
[----:B------:R-:W-:Y:S02]  /*8600*/  MOV R152, RZ ;  /* 0x000000ff00987202 */ /* 0x000fe40000000f00 */
[----:B------:R-:W-:Y:S02]  /*8610*/  MOV R153, 0xffffffff ;  /* 0xffffffff00997802 */ /* 0x000fe40000000f00 */
[----:B------:R-:W-:-:S02]  /*8620*/  MOV R78, 0x8640 ;  /* 0x00008640004e7802 */ /* 0x000fc40000000f00 */
[----:B012--5:R-:W-:Y:S05]  /*8630*/  CALL.REL.NOINC `($__internal_59_$__cuda_sm70_shflsync_up) ;  /* 0x00000e2000007944 */ /* 0x027fea0003c00000 */
        /* <DEDUP_REMOVED lines=10> */
[----:B------:R-:W-:Y:S05]  /*86e0*/  CALL.REL.NOINC `($__internal_59_$__cuda_sm70_shflsync_up) ;  /* 0x00000d7000007944 */ /* 0x000fea0003c00000 */
[----:B-1----:R-:W-:Y:S01]  /*86f0*/  MOV R95, R94 ;  /* 0x0000005e005f7202 */ /* 0x002fe20000000f00 */
[----:B------:R-:W-:Y:S01]  /*8700*/  HFMA2.MMA R94, -RZ, RZ, 0, 1.1920928955078125e-07 ;  /* 0x00000002ff5e7435 */ /* 0x000fe200000001ff */
[----:B0-----:R-:W-:-:S02]  /*8710*/  MOV R151, R113 ;  /* 0x0000007100977202 */ /* 0x001fc40000000f00 */
[----:B------:R-:W-:Y:S02]  /*8720*/  MOV R152, RZ ;  /* 0x000000ff00987202 */ /* 0x000fe40000000f00 */
[----:B------:R-:W-:Y:S02]  /*8730*/  MOV R153, 0xffffffff ;  /* 0xffffffff00997802 */ /* 0x000fe40000000f00 */
[----:B------:R-:W-:Y:S02]  /*8740*/  MOV R78, 0x8760 ;  /* 0x00008760004e7802 */ /* 0x000fe40000000f00 */
[----:B------:R-:W-:Y:S05]  /*8750*/  CALL.REL.NOINC `($__internal_59_$__cuda_sm70_shflsync_up) ;  /* 0x00000d0000007944 */ /* 0x000fea0003c00000 */
        /* <DEDUP_REMOVED lines=8> */
[----:B------:R-:W-:Y:S05]  /*87e0*/  CALL.REL.NOINC `($__internal_59_$__cuda_sm70_shflsync_up) ;  /* 0x00000c7000007944 */ /* 0x000fea0003c00000 */
[----:B-1----:R-:W-:Y:S01]  /*87f0*/  MOV R95, R94 ;  /* 0x0000005e005f7202 */ /* 0x002fe20000000f00 */
[----:B------:R-:W-:Y:S01]  /*8800*/  HFMA2.MMA R94, -RZ, RZ, 0, 2.384185791015625e-07 ;  /* 0x00000004ff5e7435 */ /* 0x000fe200000001ff */
[----:B0-----:R-:W-:Y:S02]  /*8810*/  MOV R151, R113 ;  /* 0x0000007100977202 */ /* 0x001fe40000000f00 */
[----:B------:R-:W-:Y:S02]  /*8820*/  MOV R152, RZ ;  /* 0x000000ff00987202 */ /* 0x000fe40000000f00 */
[----:B------:R-:W-:Y:S02]  /*8830*/  MOV R153, 0xffffffff ;  /* 0xffffffff00997802 */ /* 0x000fe40000000f00 */
[----:B------:R-:W-:Y:S02]  /*8840*/  MOV R78, 0x8860 ;  /* 0x00008860004e7802 */ /* 0x000fe40000000f00 */
[----:B------:R-:W-:Y:S05]  /*8850*/  CALL.REL.NOINC `($__internal_59_$__cuda_sm70_shflsync_up) ;  /* 0x00000c0000007944 */ /* 0x000fea0003c00000 */
        /* <DEDUP_REMOVED lines=8> */
[----:B------:R-:W-:Y:S05]  /*88e0*/  CALL.REL.NOINC `($__internal_59_$__cuda_sm70_shflsync_up) ;  /* 0x00000b7000007944 */ /* 0x000fea0003c00000 */
[----:B-1----:R-:W-:Y:S01]  /*88f0*/  MOV R95, R94 ;  /* 0x0000005e005f7202 */ /* 0x002fe20000000f00 */
[----:B------:R-:W-:Y:S01]  /*8900*/  HFMA2.MMA R94, -RZ, RZ, 0, 4.76837158203125e-07 ;  /* 0x00000008ff5e7435 */ /* 0x000fe200000001ff */
        /* <DEDUP_REMOVED lines=15> */
[----:B------:R-:W-:Y:S05]  /*8a00*/  CALL.REL.NOINC `($__internal_59_$__cuda_sm70_shflsync_up) ;  /* 0x00000a5000007944 */ /* 0x000fea0003c00000 */
[----:B-1----:R-:W-:Y:S01]  /*8a10*/  MOV R111, R94 ;  /* 0x0000005e006f7202 */ /* 0x002fe20000000f00 */
[----:B------:R-:W-:Y:S01]  /*8a20*/  HFMA2.MMA R94, -RZ, RZ, 0, 9.5367431640625e-07 ;  /* 0x00000010ff5e7435 */ /* 0x000fe200000001ff */
[----:B0-----:R-:W-:Y:S02]  /*8a30*/  MOV R151, R113 ;  /* 0x0000007100977202 */ /* 0x001fe40000000f00 */
[----:B------:R-:W-:Y:S02]  /*8a40*/  MOV R152, RZ ;  /* 0x000000ff00987202 */ /* 0x000fe40000000f00 */
[----:B------:R-:W-:-:S02]  /*8a50*/  MOV R153, 0xffffffff ;  /* 0xffffffff00997802 */ /* 0x000fc40000000f00 */
[----:B------:R-:W-:Y:S02]  /*8a60*/  MOV R78, 0x8a80 ;  /* 0x00008a80004e7802 */ /* 0x000fe40000000f00 */
[----:B------:R-:W-:Y:S05]  /*8a70*/  CALL.REL.NOINC `($__internal_59_$__cuda_sm70_shflsync_up) ;  /* 0x000009e000007944 */ /* 0x000fea0003c00000 */
[----:B01----:R-:W-:Y:S05]  /*8a80*/  BRA `(.L_x_1436) ;  /* 0xffffc92000007947 */ /* 0x003fea000383ffff */
.L_x_1419:
[----:B-1----:R-:W-:Y:S01]  /*8a90*/  HFMA2.MMA R94, -RZ, RZ, 0, 5.9604644775390625e-08 ;  /* 0x00000001ff5e7435 */ /* 0x002fe200000001ff */
[----:B------:R-:W-:Y:S02]  /*8aa0*/  MOV R151, R110 ;  /* 0x0000006e00977202 */ /* 0x000fe40000000f00 */
[----:B------:R-:W-:Y:S02]  /*8ab0*/  MOV R152, RZ ;  /* 0x000000ff00987202 */ /* 0x000fe40000000f00 */
[----:B------:R-:W-:Y:S02]  /*8ac0*/  MOV R153, 0xffffffff ;  /* 0xffffffff00997802 */ /* 0x000fe40000000f00 */
[----:B------:R-:W-:Y:S02]  /*8ad0*/  MOV R78, 0x8af0 ;  /* 0x00008af0004e7802 */ /* 0x000fe40000000f00 */
[----:B0----5:R-:W-:Y:S05]  /*8ae0*/  CALL.REL.NOINC `($__internal_59_$__cuda_sm70_shflsync_up) ;  /* 0x0000097000007944 */ /* 0x021fea0003c00000 */
[----:B-1----:R-:W-:Y:S01]  /*8af0*/  MOV R150, R94 ;  /* 0x0000005e00967202 */ /* 0x002fe20000000f00 */
[----:B------:R-:W-:Y:S01]  /*8b00*/  HFMA2.MMA R94, -RZ, RZ, 0, 5.9604644775390625e-08 ;  /* 0x00000001ff5e7435 */ /* 0x000fe200000001ff */
[----:B0-----:R-:W-:Y:S02]  /*8b10*/  MOV R151, R95 ;  /* 0x0000005f00977202 */ /* 0x001fe40000000f00 */
[----:B------:R-:W-:-:S02]  /*8b20*/  MOV R152, RZ ;  /* 0x000000ff00987202 */ /* 0x000fc40000000f00 */
[----:B------:R-:W-:Y:S02]  /*8b30*/  MOV R153, 0xffffffff ;  /* 0xffffffff00997802 */ /* 0x000fe40000000f00 */
[----:B------:R-:W-:Y:S02]  /*8b40*/  MOV R78, 0x8b60 ;  /* 0x00008b60004e7802 */ /* 0x000fe40000000f00 */
[----:B------:R-:W-:Y:S05]  /*8b50*/  CALL.REL.NOINC `($__internal_59_$__cuda_sm70_shflsync_up) ;  /* 0x0000090000007944 */ /* 0x000fea0003c00000 */
[----:B------:R-:W-:Y:S01]  /*8b60*/  HFMA2.MMA R112, -RZ, RZ, 0, 0 ;  /* 0x00000000ff707435 */ /* 0x000fe200000001ff */
[----:B01----:R-:W-:Y:S02]  /*8b70*/  MOV R151, R94 ;  /* 0x0000005e00977202 */ /* 0x003fe40000000f00 */
[----:B------:R-:W-:Y:S02]  /*8b80*/  MOV R111, R76 ;  /* 0x0000004c006f7202 */ /* 0x000fe40000000f00 */
[----:B------:R-:W-:Y:S02]  /*8b90*/  MOV R94, 0x1f ;  /* 0x0000001f005e7802 */ /* 0x000fe40000000f00 */
[----:B------:R-:W-:Y:S02]  /*8ba0*/  MOV R113, 0xffffffff ;  /* 0xffffffff00717802 */ /* 0x000fe40000000f00 */
[----:B------:R-:W-:-:S02]  /*8bb0*/  MOV R78, 0x8bd0 ;  /* 0x00008bd0004e7802 */ /* 0x000fc40000000f00 */
[----:B------:R-:W-:Y:S05]  /*8bc0*/  CALL.REL.NOINC `($__internal_58_$__cuda_sm70_shflsync_idx_p) ;  /* 0x0000085000007944 */ /* 0x000fea0003c00000 */
[----:B0-----:R-:W-:Y:S01]  /*8bd0*/  HFMA2.MMA R112, -RZ, RZ, 0, 0 ;  /* 0x00000000ff707435 */ /* 0x001fe200000001ff */
[----:B-1----:R-:W-:-:S02]  /*8be0*/  MOV R152, R94 ;  /* 0x0000005e00987202 */ /* 0x002fc40000000f00 */
[----:B------:R-:W-:Y:S02]  /*8bf0*/  MOV R111, R77 ;  /* 0x0000004d006f7202 */ /* 0x000fe40000000f00 */
[----:B------:R-:W-:Y:S02]  /*8c00*/  MOV R94, 0x1f ;  /* 0x0000001f005e7802 */ /* 0x000fe40000000f00 */
[----:B------:R-:W-:Y:S02]  /*8c10*/  MOV R113, 0xffffffff ;  /* 0xffffffff00717802 */ /* 0x000fe40000000f00 */
[----:B------:R-:W-:Y:S02]  /*8c20*/  MOV R78, 0x8c40 ;  /* 0x00008c40004e7802 */ /* 0x000fe40000000f00 */
[----:B------:R-:W-:Y:S05]  /*8c30*/  CALL.REL.NOINC `($__internal_58_$__cuda_sm70_shflsync_idx_p) ;  /* 0x000007e000007944 */ /* 0x000fea0003c00000 */
[----:B01----:R-:W-:Y:S05]  /*8c40*/  BRA `(.L_x_1437) ;  /* 0xffffc8c000007947 */ /* 0x003fea000383ffff */
.L_x_1422:
[----:B------:R-:W-:Y:S01]  /*8c50*/  HFMA2.MMA R111, -RZ, RZ, 0, 5.9604644775390625e-08 ;  /* 0x00000001ff6f7435 */ /* 0x000fe200000001ff */
[----:B------:R-:W-:Y:S02]  /*8c60*/  MOV R153, R112 ;  /* 0x0000007000997202 */ /* 0x000fe40000000f00 */
[----:B------:R-:W-:Y:S02]  /*8c70*/  MOV R94, 0x1f ;  /* 0x0000001f005e7802 */ /* 0x000fe40000000f00 */
[----:B------:R-:W-:-:S02]  /*8c80*/  MOV R157, 0xffffffff ;  /* 0xffffffff009d7802 */ /* 0x000fc40000000f00 */
[----:B------:R-:W-:Y:S02]  /*8c90*/  MOV R78, 0x8cb0 ;  /* 0x00008cb0004e7802 */ /* 0x000fe40000000f00 */
[----:B------:R-:W-:Y:S05]  /*8ca0*/  CALL.REL.NOINC `($__internal_57_$__cuda_sm70_shflsync_down) ;  /* 0x0000073000007944 */ /* 0x000fea0003c00000 */
[----:B-1----:R-:W-:Y:S01]  /*8cb0*/  MOV R95, R157 ;  /* 0x0000009d005f7202 */ /* 0x002fe20000000f00 */
[----:B0-----:R-:W-:Y:S05]  /*8cc0*/  BRA `(.L_x_1438) ;  /* 0xffffcec000007947 */ /* 0x001fea000383ffff */
.L_x_1423:
[----:B------:R-:W-:Y:S01]  /*8cd0*/  HFMA2.MMA R111, -RZ, RZ, 0, 5.9604644775390625e-08 ;  /* 0x00000001ff6f7435 */ /* 0x000fe200000001ff */
[----:B------:R-:W-:Y:S02]  /*8ce0*/  MOV R153, R113 ;  /* 0x0000007100997202 */ /* 0x000fe40000000f00 */
[----:B------:R-:W-:Y:S02]  /*8cf0*/  MOV R94, 0x1f ;  /* 0x0000001f005e7802 */ /* 0x000fe40000000f00 */
[----:B------:R-:W-:Y:S02]  /*8d00*/  MOV R157, 0xffffffff ;  /* 0xffffffff009d7802 */ /* 0x000fe40000000f00 */
[----:B------:R-:W-:Y:S02]  /*8d10*/  MOV R78, 0x8d30 ;  /* 0x00008d30004e7802 */ /* 0x000fe40000000f00 */
[----:B01----:R-:W-:Y:S05]  /*8d20*/  CALL.REL.NOINC `($__internal_57_$__cuda_sm70_shflsync_down) ;  /* 0x000006b000007944 */ /* 0x003fea0003c00000 */
        /* <DEDUP_REMOVED lines=9> */
[----:B------:R-:W-:Y:S05]  /*8dc0*/  CALL.REL.NOINC `($__internal_57_$__cuda_sm70_shflsync_down) ;  /* 0x0000061000007944 */ /* 0x000fea0003c00000 */
[----:B0-----:R-:W-:Y:S01]  /*8dd0*/  HFMA2.MMA R111, -RZ, RZ, 0, 1.1920928955078125e-07 ;  /* 0x00000002ff6f7435 */ /* 0x001fe200000001ff */
[----:B-1----:R-:W-:Y:S02]  /*8de0*/  MOV R95, R157 ;  /* 0x0000009d005f7202 */ /* 0x002fe40000000f00 */
[----:B------:R-:W-:-:S02]  /*8df0*/  MOV R153, R110 ;  /* 0x0000006e00997202 */ /* 0x000fc40000000f00 */
[----:B------:R-:W-:Y:S02]  /*8e00*/  MOV R94, 0x1f ;  /* 0x0000001f005e7802 */ /* 0x000fe40000000f00 */
[----:B------:R-:W-:Y:S02]  /*8e10*/  MOV R157, 0xffffffff ;  /* 0xffffffff009d7802 */ /* 0x000fe40000000f00 */
[----:B------:R-:W-:Y:S02]  /*8e20*/  MOV R78, 0x8e40 ;  /* 0x00008e40004e7802 */ /* 0x000fe40000000f00 */
[----:B------:R-:W-:Y:S05]  /*8e30*/  CALL.REL.NOINC `($__internal_57_$__cuda_sm70_shflsync_down) ;  /* 0x000005a000007944 */ /* 0x000fea0003c00000 */
[----:B-1----:R-:W-:Y:S01]  /*8e40*/  @!P3 FFMA.FTZ R110, R112, R157, R110 ;  /* 0x0000009d706eb223 */ /* 0x002fe2000001006e */
[----:B0-----:R-:W-:Y:S01]  /*8e50*/  HFMA2.MMA R111, -RZ, RZ, 0, 2.384185791015625e-07 ;  /* 0x00000004ff6f7435 */ /* 0x001fe200000001ff */
[----:B------:R-:W-:Y:S01]  /*8e60*/  @!P3 FMUL.FTZ R112, R95, R112 ;  /* 0x000000705f70b220 */ /* 0x000fe20000410000 */
[----:B------:R-:W-:Y:S02]  /*8e70*/  MOV R94, 0x1f ;  /* 0x0000001f005e7802 */ /* 0x000fe40000000f00 */
[----:B------:R-:W-:Y:S02]  /*8e80*/  MOV R157, 0xffffffff ;  /* 0xffffffff009d7802 */ /* 0x000fe40000000f00 */
[----:B------:R-:W-:-:S02]  /*8e90*/  MOV R153, R112 ;  /* 0x0000007000997202 */ /* 0x000fc40000000f00 */
[----:B------:R-:W-:Y:S02]  /*8ea0*/  MOV R78, 0x8ec0 ;  /* 0x00008ec0004e7802 */ /* 0x000fe40000000f00 */
[----:B------:R-:W-:Y:S05]  /*8eb0*/  CALL.REL.NOINC `($__internal_57_$__cuda_sm70_shflsync_down) ;  /* 0x0000052000007944 */ /* 0x000fea0003c00000 */
[----:B0-----:R-:W-:Y:S01]  /*8ec0*/  HFMA2.MMA R111, -RZ, RZ, 0, 2.384185791015625e-07 ;  /* 0x00000004ff6f7435 */ /* 0x001fe200000001ff */
[----:B-1----:R-:W-:Y:S02]  /*8ed0*/  MOV R95, R157 ;  /* 0x0000009d005f7202 */ /* 0x002fe40000000f00 */
[----:B------:R-:W-:Y:S02]  /*8ee0*/  MOV R153, R110 ;  /* 0x0000006e00997202 */ /* 0x000fe40000000f00 */
[----:B------:R-:W-:Y:S02]  /*8ef0*/  MOV R94, 0x1f ;  /* 0x0000001f005e7802 */ /* 0x000fe40000000f00 */
[----:B------:R-:W-:Y:S02]  /*8f00*/  MOV R157, 0xffffffff ;  /* 0xffffffff009d7802 */ /* 0x000fe40000000f00 */
[----:B------:R-:W-:Y:S02]  /*8f10*/  MOV R78, 0x8f30 ;  /* 0x00008f30004e7802 */ /* 0x000fe40000000f00 */
[----:B------:R-:W-:Y:S05]  /*8f20*/  CALL.REL.NOINC `($__internal_57_$__cuda_sm70_shflsync_down) ;  /* 0x000004b000007944 */ /* 0x000fea0003c00000 */
[----:B-1----:R-:W-:Y:S01]  /*8f30*/  @!P2 FFMA.FTZ R110, R112, R157, R110 ;  /* 0x0000009d706ea223 */ /* 0x002fe2000001006e */
[----:B0-----:R-:W-:Y:S01]  /*8f40*/  HFMA2.MMA R111, -RZ, RZ, 0, 4.76837158203125e-07 ;  /* 0x00000008ff6f7435 */ /* 0x001fe200000001ff */
[----:B------:R-:W-:Y:S01]  /*8f50*/  @!P2 FMUL.FTZ R112, R95, R112 ;  /* 0x000000705f70a220 */ /* 0x000fe20000410000 */
[----:B------:R-:W-:-:S02]  /*8f60*/  MOV R94, 0x1f ;  /* 0x0000001f005e7802 */ /* 0x000fc40000000f00 */
[----:B------:R-:W-:Y:S02]  /*8f70*/  MOV R157, 0xffffffff ;  /* 0xffffffff009d7802 */ /* 0x000fe40000000f00 */
[----:B------:R-:W-:Y:S02]  /*8f80*/  MOV R153, R112 ;  /* 0x0000007000997202 */ /* 0x000fe40000000f00 */
[----:B------:R-:W-:Y:S02]  /*8f90*/  MOV R78, 0x8fb0 ;  /* 0x00008fb0004e7802 */ /* 0x000fe40000000f00 */
[----:B------:R-:W-:Y:S05]  /*8fa0*/  CALL.REL.NOINC `($__internal_57_$__cuda_sm70_shflsync_down) ;  /* 0x0000043000007944 */ /* 0x000fea0003c00000 */
[----:B0-----:R-:W-:Y:S01]  /*8fb0*/  HFMA2.MMA R111, -RZ, RZ, 0, 4.76837158203125e-07 ;  /* 0x00000008ff6f7435 */ /* 0x001fe200000001ff */
[----:B-1----:R-:W-:Y:S02]  /*8fc0*/  MOV R95, R157 ;  /* 0x0000009d005f7202 */ /* 0x002fe40000000f00 */
[----:B------:R-:W-:Y:S02]  /*8fd0*/  MOV R153, R110 ;  /* 0x0000006e00997202 */ /* 0x000fe40000000f00 */
[----:B------:R-:W-:Y:S02]  /*8fe0*/  MOV R94, 0x1f ;  /* 0x0000001f005e7802 */ /* 0x000fe40000000f00 */
[----:B------:R-:W-:-:S02]  /*8ff0*/  MOV R157, 0xffffffff ;  /* 0xffffffff009d7802 */ /* 0x000fc40000000f00 */
[----:B------:R-:W-:Y:S02]  /*9000*/  MOV R78, 0x9020 ;  /* 0x00009020004e7802 */ /* 0x000fe40000000f00 */
[----:B------:R-:W-:Y:S05]  /*9010*/  CALL.REL.NOINC `($__internal_57_$__cuda_sm70_shflsync_down) ;  /* 0x000003c000007944 */ /* 0x000fea0003c00000 */
        /* <DEDUP_REMOVED lines=8> */
[----:B------:R-:W-:Y:S05]  /*90a0*/  CALL.REL.NOINC `($__internal_57_$__cuda_sm70_shflsync_down) ;  /* 0x0000033000007944 */ /* 0x000fea0003c00000 */
[----:B0-----:R-:W-:Y:S01]  /*90b0*/  HFMA2.MMA R111, -RZ, RZ, 0, 9.5367431640625e-07 ;  /* 0x00000010ff6f7435 */ /* 0x001fe200000001ff */
[----:B-1----:R-:W-:Y:S02]  /*90c0*/  MOV R112, R157 ;  /* 0x0000009d00707202 */ /* 0x002fe40000000f00 */
[----:B------:R-:W-:Y:S02]  /*90d0*/  MOV R153, R110 ;  /* 0x0000006e00997202 */ /* 0x000fe40000000f00 */
[----:B------:R-:W-:Y:S02]  /*90e0*/  MOV R94, 0x1f ;  /* 0x0000001f005e7802 */ /* 0x000fe40000000f00 */
[----:B------:R-:W-:Y:S02]  /*90f0*/  MOV R157, 0xffffffff ;  /* 0xffffffff009d7802 */ /* 0x000fe40000000f00 */
[----:B------:R-:W-:Y:S02]  /*9100*/  MOV R78, 0x9120 ;  /* 0x00009120004e7802 */ /* 0x000fe40000000f00 */
[----:B------:R-:W-:Y:S05]  /*9110*/  CALL.REL.NOINC `($__internal_57_$__cuda_sm70_shflsync_down) ;  /* 0x000002c000007944 */ /* 0x000fea0003c00000 */
[----:B-1----:R-:W-:Y:S01]  /*9120*/  @!P0 FFMA.FTZ R110, R95, R157, R110 ;  /* 0x0000009d5f6e8223 */ /* 0x002fe2000001006e */
[----:B0-----:R-:W-:Y:S01]  /*9130*/  MOV R94, 0x1f ;  /* 0x0000001f005e7802 */ /* 0x001fe20000000f00 */
[----:B------:R-:W-:Y:S01]  /*9140*/  @!P0 FMUL.FTZ R95, R112, R95 ;  /* 0x0000005f705f8220 */ /* 0x000fe20000410000 */
[----:B------:R-:W-:Y:S01]  /*9150*/  HFMA2.MMA R112, -RZ, RZ, 0, 0 ;  /* 0x00000000ff707435 */ /* 0x000fe200000001ff */
[----:B------:R-:W-:-:S02]  /*9160*/  MOV R113, 0xffffffff ;  /* 0xffffffff00717802 */ /* 0x000fc40000000f00 */
[----:B------:R-:W-:Y:S02]  /*9170*/  MOV R78, 0x91a0 ;  /* 0x000091a0004e7802 */ /* 0x000fe40000000f00 */
[----:B------:R-:W-:Y:S02]  /*9180*/  MOV R111, R95 ;  /* 0x0000005f006f7202 */ /* 0x000fe40000000f00 */
[----:B------:R-:W-:Y:S05]  /*9190*/  CALL.REL.NOINC `($__internal_58_$__cuda_sm70_shflsync_idx_p) ;  /* 0x0000028000007944 */ /* 0x000fea0003c00000 */
[----:B0-----:R-:W-:Y:S01]  /*91a0*/  HFMA2.MMA R112, -RZ, RZ, 0, 0 ;  /* 0x00000000ff707435 */ /* 0x001fe200000001ff */
[----:B-1----:R-:W-:Y:S02]  /*91b0*/  MOV R149, R94 ;  /* 0x0000005e00957202 */ /* 0x002fe40000000f00 */
[----:B------:R-:W-:Y:S02]  /*91c0*/  MOV R111, R110 ;  /* 0x0000006e006f7202 */ /* 0x000fe40000000f00 */
[----:B------:R-:W-:Y:S02]  /*91d0*/  MOV R94, 0x1f ;  /* 0x0000001f005e7802 */ /* 0x000fe40000000f00 */
[----:B------:R-:W-:Y:S02]  /*91e0*/  MOV R113, 0xffffffff ;  /* 0xffffffff00717802 */ /* 0x000fe40000000f00 */
[----:B------:R-:W-:-:S02]  /*91f0*/  MOV R78, 0x9210 ;  /* 0x00009210004e7802 */ /* 0x000fc40000000f00 */
[----:B------:R-:W-:Y:S05]  /*9200*/  CALL.REL.NOINC `($__internal_58_$__cuda_sm70_shflsync_idx_p) ;  /* 0x0000021000007944 */ /* 0x000fea0003c00000 */
[----:B0-----:R-:W-:Y:S01]  /*9210*/  HFMA2.MMA R111, -RZ, RZ, 0, 5.9604644775390625e-08 ;  /* 0x00000001ff6f7435 */ /* 0x001fe200000001ff */
[----:B-1----:R-:W-:-:S02]  /*9220*/  MOV R151, R94 ;  /* 0x0000005e00977202 */ /* 0x002fc40000000f00 */
[----:B------:R-:W-:Y:S02]  /*9230*/  MOV R153, R95 ;  /* 0x0000005f00997202 */ /* 0x000fe40000000f00 */
[----:B------:R-:W-:Y:S02]  /*9240*/  MOV R94, 0x1f ;  /* 0x0000001f005e7802 */ /* 0x000fe40000000f00 */
[----:B------:R-:W-:Y:S02]  /*9250*/  MOV R157, 0xffffffff ;  /* 0xffffffff009d7802 */ /* 0x000fe40000000f00 */
[----:B------:R-:W-:Y:S02]  /*9260*/  MOV R78, 0x9280 ;  /* 0x00009280004e7802 */ /* 0x000fe40000000f00 */
[----:B------:R-:W-:Y:S05]  /*9270*/  CALL.REL.NOINC `($__internal_57_$__cuda_sm70_shflsync_down) ;  /* 0x0000016000007944 */ /* 0x000fea0003c00000 */
[----:B0-----:R-:W-:Y:S01]  /*9280*/  HFMA2.MMA R111, -RZ, RZ, 0, 5.9604644775390625e-08 ;  /* 0x00000001ff6f7435 */ /* 0x001fe200000001ff */
[----:B-1----:R-:W-:Y:S02]  /*9290*/  MOV R155, R157 ;  /* 0x0000009d009b7202 */ /* 0x002fe40000000f00 */
[----:B------:R-:W-:Y:S02]  /*92a0*/  MOV R153, R110 ;  /* 0x0000006e00997202 */ /* 0x000fe40000000f00 */
[----:B------:R-:W-:-:S02]  /*92b0*/  MOV R94, 0x1f ;  /* 0x0000001f005e7802 */ /* 0x000fc40000000f00 */
[----:B------:R-:W-:Y:S02]  /*92c0*/  MOV R157, 0xffffffff ;  /* 0xffffffff009d7802 */ /* 0x000fe40000000f00 */
[----:B------:R-:W-:Y:S02]  /*92d0*/  MOV R78, 0x92f0 ;  /* 0x000092f0004e7802 */ /* 0x000fe40000000f00 */
[----:B------:R-:W-:Y:S05]  /*92e0*/  CALL.REL.NOINC `($__internal_57_$__cuda_sm70_shflsync_down) ;  /* 0x000000f000007944 */ /* 0x000fea0003c00000 */
[----:B------:R-:W-:Y:S01]  /*92f0*/  HFMA2.MMA R112, -RZ, RZ, 0, 0 ;  /* 0x00000000ff707435 */ /* 0x000fe200000001ff */
[----:B0-----:R-:W-:Y:S02]  /*9300*/  MOV R111, R76 ;  /* 0x0000004c006f7202 */ /* 0x001fe40000000f00 */
[----:B------:R-:W-:Y:S02]  /*9310*/  MOV R94, 0x1f ;  /* 0x0000001f005e7802 */ /* 0x000fe40000000f00 */
[----:B------:R-:W-:Y:S02]  /*9320*/  MOV R113, 0xffffffff ;  /* 0xffffffff00717802 */ /* 0x000fe40000000f00 */
[----:B------:R-:W-:Y:S02]  /*9330*/  MOV R78, 0x9350 ;  /* 0x00009350004e7802 */ /* 0x000fe40000000f00 */
[----:B-1----:R-:W-:Y:S05]  /*9340*/  CALL.REL.NOINC `($__internal_58_$__cuda_sm70_shflsync_idx_p) ;  /* 0x000000d000007944 */ /* 0x002fea0003c00000 */
[----:B0-----:R-:W-:Y:S01]  /*9350*/  HFMA2.MMA R112, -RZ, RZ, 0, 0 ;  /* 0x00000000ff707435 */ /* 0x001fe200000001ff */
[----:B-1----:R-:W-:-:S02]  /*9360*/  MOV R110, R94 ;  /* 0x0000005e006e7202 */ /* 0x002fc40000000f00 */
[----:B------:R-:W-:Y:S02]  /*9370*/  MOV R111, R77 ;  /* 0x0000004d006f7202 */ /* 0x000fe40000000f00 */
[----:B------:R-:W-:Y:S02]  /*9380*/  MOV R94, 0x1f ;  /* 0x0000001f005e7802 */ /* 0x000fe40000000f00 */
[----:B------:R-:W-:Y:S02]  /*9390*/  MOV R113, 0xffffffff ;  /* 0xffffffff00717802 */ /* 0x000fe40000000f00 */
[----:B------:R-:W-:Y:S02]  /*93a0*/  MOV R78, 0x93c0 ;  /* 0x000093c0004e7802 */ /* 0x000fe40000000f00 */
[----:B------:R-:W-:Y:S05]  /*93b0*/  CALL.REL.NOINC `($__internal_58_$__cuda_sm70_shflsync_idx_p) ;  /* 0x0000006000007944 */ /* 0x000fea0003c00000 */
[----:B01----:R-:W-:Y:S01]  /*93c0*/  MOV R111, R94 ;  /* 0x0000005e006f7202 */ /* 0x003fe20000000f00 */
[----:B------:R-:W-:Y:S05]  /*93d0*/  BRA `(.L_x_1439) ;  /* 0xffffc95000007947 */ /* 0x000fea000383ffff */
        .weak           $__internal_57_$__cuda_sm70_shflsync_down
        .type           $__internal_57_$__cuda_sm70_shflsync_down,@function
        .size           $__internal_57_$__cuda_sm70_shflsync_down,($__internal_58_$__cuda_sm70_shflsync_idx_p - $__internal_57_$__cuda_sm70_shflsync_down)
$__internal_57_$__cuda_sm70_shflsync_down:
[----:B------:R-:W-:Y:S01]  /*93e0*/  HFMA2.MMA R79, -RZ, RZ, 0, 0 ;  /* 0x00000000ff4f7435 */ /* 0x000fe200000001ff */
[----:B------:R-:W-:Y:S04]  /*93f0*/  WARPSYNC R157 ;  /* 0x0000009d00007348 */ /* 0x000fe80003800000 */
[----:B------:R0:W1:Y:S01]  /*9400*/  SHFL.DOWN PT, R157, R153, R111, R94 ;  /* 0x0800006f999d7389 */ /* 0x00006200000e005e */
[----:B------:R-:W-:Y:S05]  /*9410*/  RET.REL.NODEC R78 `(_Z25selective_scan_bwd_kernelI32Selective_Scan_bwd_kernel_traitsILi128ELi16ELb1ELb0ELb0ELb1ELb1EffEEv12SSMParamsBwd) ;  /* 0xffff6be04e007950 */ /* 0x000fea0003c3ffff */
        .weak           $__internal_58_$__cuda_sm70_shflsync_idx_p
        .type           $__internal_58_$__cuda_sm70_shflsync_idx_p,@function
        .size           $__internal_58_$__cuda_sm70_shflsync_idx_p,($__internal_59_$__cuda_sm70_shflsync_up - $__internal_58_$__cuda_sm70_shflsync_idx_p)
$__internal_58_$__cuda_sm70_shflsync_idx_p:
[----:B------:R-:W-:Y:S01]  /*9420*/  MOV R79, 0x0 ;  /* 0x00000000004f7802 */ /* 0x000fe20000000f00 */
[----:B------:R-:W-:Y:S04]  /*9430*/  WARPSYNC R113 ;  /* 0x0000007100007348 */ /* 0x000fe80003800000 */
[----:B------:R0:W1:Y:S01]  /*9440*/  SHFL.IDX PT, R94, R111, R112, R94 ;  /* 0x000000706f5e7389 */ /* 0x00006200000e005e */
[----:B------:R-:W-:Y:S05]  /*9450*/  RET.REL.NODEC R78 `(_Z25selective_scan_bwd_kernelI32Selective_Scan_bwd_kernel_traitsILi128ELi16ELb1ELb0ELb0ELb1ELb1EffEEv12SSMParamsBwd) ;  /* 0xffff6ba04e007950 */ /* 0x000fea0003c3ffff */
        .weak           $__internal_59_$__cuda_sm70_shflsync_up
        .type           $__internal_59_$__cuda_sm70_shflsync_up,@function
        .size           $__internal_59_$__cuda_sm70_shflsync_up,(.L_x_8875 - $__internal_59_$__cuda_sm70_shflsync_up)
$__internal_59_$__cuda_sm70_shflsync_up:
[----:B------:R-:W-:Y:S01]  /*9460*/  HFMA2.MMA R79, -RZ, RZ, 0, 0 ;  /* 0x00000000ff4f7435 */ /* 0x000fe200000001ff */
[----:B------:R-:W-:Y:S04]  /*9470*/  WARPSYNC R153 ;  /* 0x0000009900007348 */ /* 0x000fe80003800000 */
[----:B------:R0:W1:Y:S01]  /*9480*/  SHFL.UP PT, R94, R151, R94, R152 ;  /* 0x0400005e975e7389 */ /* 0x00006200000e0098 */
[----:B------:R-:W-:Y:S05]  /*9490*/  RET.REL.NODEC R78 `(_Z25selective_scan_bwd_kernelI32Selective_Scan_bwd_kernel_traitsILi128ELi16ELb1ELb0ELb0ELb1ELb1EffEEv12SSMParamsBwd) ;  /* 0xffff6b604e007950 */ /* 0x000fea0003c3ffff */
.L_x_1440:
        /* <DEDUP_REMOVED lines=14> */
.L_x_8875:


//--------------------- .text._Z25selective_scan_bwd_kernelI32Selective_Scan_bwd_kernel_traitsILi128ELi16ELb1ELb0ELb1ELb0ELb0EffEEv12SSMParamsBwd --------------------------
	.section	.text._Z25selective_scan_bwd_kernelI32Selective_Scan_bwd_kernel_traitsILi128ELi16ELb1ELb0ELb1ELb0ELb0EffEEv12SSMParamsBwd,"ax",@progbits
	.sectioninfo	@"SHI_REGISTERS=168"
	.align	128
        .global         _Z25selective_scan_bwd_kernelI32Selective_Scan_bwd_kernel_traitsILi128ELi16ELb1ELb0ELb1ELb0ELb0EffEEv12SSMParamsBwd
        .type           _Z25selective_scan_bwd_kernelI32Selective_Scan_bwd_kernel_traitsILi128ELi16ELb1ELb0ELb1ELb0ELb0EffEEv12SSMParamsBwd,@function
        .size           _Z25selective_scan_bwd_kernelI32Selective_Scan_bwd_kernel_traitsILi128ELi16ELb1ELb0ELb1ELb0ELb0EffEEv12SSMParamsBwd,(.L_x_8878 - _Z25selective_scan_bwd_kernelI32Selective_Scan_bwd_kernel_traitsILi128ELi16ELb1ELb0ELb1ELb0ELb0EffEEv12SSMParamsBwd)
        .other          _Z25selective_scan_bwd_kernelI32Selective_Scan_bwd_kernel_traitsILi128ELi16ELb1ELb0ELb1ELb0ELb0EffEEv12SSMParamsBwd,@"STO_CUDA_ENTRY STV_DEFAULT"
_Z25selective_scan_bwd_kernelI32Selective_Scan_bwd_kernel_traitsILi128ELi16ELb1ELb0ELb1ELb0ELb0EffEEv12SSMParamsBwd:
.text._Z25selective_scan_bwd_kernelI32Selective_Scan_bwd_kernel_traitsILi128ELi16ELb1ELb0ELb1ELb0ELb0EffEEv12SSMParamsBwd:
        /* <DEDUP_REMOVED lines=74> */
[----:B------:R-:W-:Y:S02]  /*04a0*/  UIADD3 UR19, UR19, UR32, URZ ;  /* 0x0000002013137290 */ /* 0x000fe4000fffe03f */
[----:B------:R-:W-:Y:S02]  /*04b0*/  UIMAD UR22, UR17, UR26, URZ ;  /* 0x0000001a111672a4 */ /* 0x000fe4000f8e023f */
[----:B------:R-:W-:-:S02]  /*04c0*/  ULDC UR32, c[0x0][0x174] ;  /* 0x00005d0000207ab9 */ /* 0x000fc40000000800 */
[----:B------:R-:W-:Y:S02]  /*04d0*/  UIMAD.WIDE.U32 UR18, UR16, UR20, UR18 ;  /* 0x00000014101272a5 */ /* 0x000fe4000f8e0012 */
[----:B------:R-:W-:Y:S02]  /*04e0*/  UIADD3 UR13, UR13, UR15, URZ ;  /* 0x0000000f0d0d7290 */ /* 0x000fe4000fffe03f */
[----:B------:R-:W-:Y:S02]  /*04f0*/  UIMAD UR22, UR16, UR27, UR22 ;  /* 0x0000001b101672a4 */ /* 0x000fe4000f8e0216 */
[----:B------:R-:W-:Y:S02]  /*0500*/  ULDC UR37, c[0x0][0x178] ;  /* 0x00005e0000257ab9 */ /* 0x000fe40000000800 */
[----:B------:R-:W-:Y:S02]  /*0510*/  ULOP3.LUT UR27, UR16, UR37, URZ, 0x3c, !UPT ;  /* 0x00000025101b7292 */ /* 0x000fe4000f8e3c3f */
[----:B------:R-:W-:-:S02]  /*0520*/  UIADD3 UR11, UR11, UR14, URZ ;  /* 0x0000000e0b0b7290 */ /* 0x000fc4000fffe03f */
[----:B0-----:R-:W-:-:S04]  /*0530*/  UIADD3 UR28, URZ, -UR5, URZ ;  /* 0x800000053f1c7290 */ /* 0x001fc8000fffe03f */
[----:B------:R-:W-:-:S04]  /*0540*/  UIMAD UR28, UR28, UR33, URZ ;  /* 0x000000211c1c72a4 */ /* 0x000fc8000f8e023f */
[----:B------:R-:W-:Y:S02]  /*0550*/  UIMAD.WIDE.U32 UR28, UR5, UR28, UR4 ;  /* 0x0000001c051c72a5 */ /* 0x000fe4000f8e0004 */
[----:B------:R-:W-:Y:S02]  /*0560*/  UIMAD.WIDE.U32 UR4, UR16, UR26, UR24 ;  /* 0x0000001a100472a5 */ /* 0x000fe4000f8e0018 */
[----:B--2---:R-:W-:Y:S02]  /*0570*/  UIMAD.WIDE.U32 UR24, UR29, UR23, URZ ;  /* 0x000000171d1872a5 */ /* 0x004fe4000f8e003f */
[----:B------:R-:W-:Y:S02]  /*0580*/  UIMAD UR26, UR16, UR21, UR36 ;  /* 0x00000015101a72a4 */ /* 0x000fe4000f8e0224 */
[----:B------:R-:W-:Y:S02]  /*0590*/  USHF.L.U32 UR36, UR32, 0xb, URZ ;  /* 0x0000000b20247899 */ /* 0x000fe4000800063f */
[----:B------:R-:W-:-:S02]  /*05a0*/  ULDC.64 UR20, c[0x0][0x280] ;  /* 0x0000a00000147ab9 */ /* 0x000fc40000000a00 */
[----:B------:R-:W-:Y:S02]  /*05b0*/  UMOV UR28, UR25 ;  /* 0x00000019001c7c82 */ /* 0x000fe40008000000 */
[----:B------:R-:W-:Y:S02]  /*05c0*/  UIADD3 UR24, -UR28, URZ, URZ ;  /* 0x0000003f1c187290 */ /* 0x000fe4000fffe13f */
[----:B------:R-:W-:Y:S02]  /*05d0*/  UIADD3 UR15, UR36, -0x800, URZ ;  /* 0xfffff800240f7890 */ /* 0x000fe4000fffe03f */
[----:B------:R-:W-:Y:S02]  /*05e0*/  UIMAD UR23, UR33, UR24, UR23 ;  /* 0x00000018211772a4 */ /* 0x000fe4000f8e0217 */
[----:B------:R-:W-:Y:S02]  /*05f0*/  UIMAD UR24, UR17, UR20, URZ ;  /* 0x00000014111872a4 */ /* 0x000fe4000f8e023f */
[----:B------:R-:W-:-:S02]  /*0600*/  UISETP.GT.U32.AND UP1, UPT, UR33, UR23, UPT ;  /* 0x000000172100728c */ /* 0x000fc4000bf24070 */
[----:B------:R-:W-:Y:S02]  /*0610*/  UIMAD.WIDE.U32 UR12, UR16, UR20, UR12 ;  /* 0x00000014100c72a5 */ /* 0x000fe4000f8e000c */
[----:B------:R-:W-:Y:S02]  /*0620*/  USHF.R.S32.HI UR20, URZ, 0x1f, UR15 ;  /* 0x0000001f3f147899 */ /* 0x000fe4000801140f */
[----:B------:R-:W-:Y:S02]  /*0630*/  UIADD3 UR4, UP2, UR15, UR4, URZ ;  /* 0x000000040f047290 */ /* 0x000fe4000ff5e03f */
[----:B------:R-:W-:Y:S02]  /*0640*/  UIMAD UR21, UR16, UR21, UR24 ;  /* 0x00000015101572a4 */ /* 0x000fe4000f8e0218 */
[----:B------:R-:W-:Y:S02]  /*0650*/  UIADD3.X UR5, UR20, UR5, UR22, UP2, !UPT ;  /* 0x0000000514057290 */ /* 0x000fe400097fe416 */
[----:B------:R-:W-:-:S02]  /*0660*/  @!UP1 UIADD3 UR23, UR23, -UR33, URZ ;  /* 0x8000002117179290 */ /* 0x000fc4000fffe03f */
[----:B------:R-:W-:Y:S02]  /*0670*/  ULDC.64 UR24, c[0x0][0x240] ;  /* 0x0000900000187ab9 */ /* 0x000fe40000000a00 */
[----:B------:R-:W-:Y:S02]  /*0680*/  UISETP.GE.U32.AND UP2, UPT, UR23, UR33, UPT ;  /* 0x000000211700728c */ /* 0x000fe4000bf46070 */
[----:B------:R-:W-:Y:S02]  /*0690*/  ULEA UR22, UP3, UR4, UR24, 0x2 ;  /* 0x0000001804167291 */ /* 0x000fe4000f86103f */
[----:B------:R-:W-:Y:S02]  /*06a0*/  @!UP1 UIADD3 UR28, UR28, 0x1, URZ ;  /* 0x000000011c1c9890 */ /* 0x000fe4000fffe03f */
[----:B------:R-:W-:Y:S02]  /*06b0*/  ULEA.HI.X UR23, UR4, UR25, UR5, 0x2, UP3 ;  /* 0x0000001904177291 */ /* 0x000fe400098f1405 */
[----:B------:R-:W-:-:S02]  /*06c0*/  UISETP.GE.AND UP3, UPT, UR27, URZ, UPT ;  /* 0x0000003f1b00728c */ /* 0x000fc4000bf66270 */
[----:B------:R-:W-:Y:S02]  /*06d0*/  UIADD3 UR27, UP4, UR15, UR18, URZ ;  /* 0x000000120f1b7290 */ /* 0x000fe4000ff9e03f */
[----:B------:R-:W-:Y:S02]  /*06e0*/  UISETP.NE.AND UP1, UPT, URZ, UR37, UPT ;  /* 0x000000253f00728c */ /* 0x000fe4000bf25270 */
[----:B------:R-:W-:Y:S02]  /*06f0*/  ULDC.64 UR4, c[0x0][0x248] ;  /* 0x0000920000047ab9 */ /* 0x000fe40000000a00 */
[----:B------:R-:W-:Y:S02]  /*0700*/  UIADD3.X UR18, UR20, UR19, UR26, UP4, !UPT ;  /* 0x0000001314127290 */ /* 0x000fe4000a7fe41a */
[----:B------:R-:W-:Y:S02]  /*0710*/  @UP2 UIADD3 UR28, UR28, 0x1, URZ ;  /* 0x000000011c1c2890 */ /* 0x000fe4000fffe03f */
[----:B------:R-:W-:-:S02]  /*0720*/  ULEA UR26, UP4, UR27, UR4, 0x2 ;  /* 0x000000041b1a7291 */ /* 0x000fc4000f88103f */
[----:B------:R-:W-:Y:S02]  /*0730*/  UIADD3 UR29, UP2, UR15, UR12, URZ ;  /* 0x0000000c0f1d7290 */ /* 0x000fe4000ff5e03f */
[----:B------:R-:W-:Y:S02]  /*0740*/  ULEA.HI.X UR27, UR27, UR5, UR18, 0x2, UP4 ;  /* 0x000000051b1b7291 */ /* 0x000fe4000a0f1412 */
[----:B------:R-:W-:Y:S02]  /*0750*/  UIADD3.X UR12, UR20, UR13, UR21, UP2, !UPT ;  /* 0x0000000d140c7290 */ /* 0x000fe400097fe415 */
[----:B------:R-:W-:Y:S02]  /*0760*/  UMOV UR18, UR28 ;  /* 0x0000001c00127c82 */ /* 0x000fe40008000000 */
[----:B------:R-:W-:Y:S02]  /*0770*/  @!UP3 UIADD3 UR18, -UR18, URZ, URZ ;  /* 0x0000003f1212b290 */ /* 0x000fe4000fffe13f */
[----:B------:R-:W-:-:S02]  /*0780*/  @!UP1 ULOP3.LUT UR18, URZ, UR37, URZ, 0x33, !UPT ;  /* 0x000000253f129292 */ /* 0x000fc4000f8e333f */
[----:B------:R-:W-:Y:S02]  /*0790*/  ULDC.64 UR4, c[0x0][0x308] ;  /* 0x0000c20000047ab9 */ /* 0x000fe40000000a00 */
[----:B------:R-:W-:Y:S02]  /*07a0*/  USHF.R.S32.HI UR37, URZ, 0x1f, UR18 ;  /* 0x0000001f3f257899 */ /* 0x000fe40008011412 */
[----:B------:R-:W-:Y:S02]  /*07b0*/  ULEA UR28, UP1, UR29, UR4, 0x2 ;  /* 0x000000041d1c7291 */ /* 0x000fe4000f82103f */
[----:B------:R-:W-:Y:S02]  /*07c0*/  ULDC.64 UR24, c[0x0][0x1c8] ;  /* 0x0000720000187ab9 */ /* 0x000fe40000000a00 */
[----:B------:R-:W-:Y:S02]  /*07d0*/  UIMAD UR4, UR37, UR24, URZ ;  /* 0x00000018250472a4 */ /* 0x000fe4000f8e023f */
[----:B------:R-:W-:-:S02]  /*07e0*/  ULEA.HI.X UR29, UR29, UR5, UR12, 0x2, UP1 ;  /* 0x000000051d1d7291 */ /* 0x000fc400088f140c */
[----:B------:R-:W-:Y:S02]  /*07f0*/  UIMAD.WIDE.U32 UR12, UR18, UR24, UR10 ;  /* 0x00000018120c72a5 */ /* 0x000fe4000f8e000a */
[----:B------:R-:W-:Y:S02]  /*0800*/  UIMAD UR14, UR18, UR25, UR4 ;  /* 0x00000019120e72a4 */ /* 0x000fe4000f8e0204 */
[----:B------:R-:W-:Y:S02]  /*0810*/  UIADD3 UR15, UP1, UR15, UR12, URZ ;  /* 0x0000000c0f0f7290 */ /* 0x000fe4000ff3e03f */
[----:B------:R-:W-:Y:S02]  /*0820*/  UIADD3 UR14, UR13, UR14, URZ ;  /* 0x0000000e0d0e7290 */ /* 0x000fe4000fffe03f */
[----:B------:R-:W-:Y:S02]  /*0830*/  ULDC.64 UR10, c[0x0][0x230] ;  /* 0x00008c00000a7ab9 */ /* 0x000fe40000000a00 */
[----:B------:R-:W-:-:S02]  /*0840*/  ULDC UR19, c[0x0][0x164] ;  /* 0x0000590000137ab9 */ /* 0x000fc40000000800 */
        /* <DEDUP_REMOVED lines=8> */
[----:B------:R-:W-:Y:S02]  /*08d0*/  ULEA.HI.X UR33, UR15, UR11, UR33, 0x2, UP2 ;  /* 0x0000000b0f217291 */ /* 0x000fe400090f1421 */
[----:B------:R-:W-:Y:S02]  /*08e0*/  @UP0 UMOV UR13, 0x8 ;  /* 0x00000008000d0882 */ /* 0x000fe40000000000 */
[----:B------:R-:W-:Y:S02]  /*08f0*/  ULDC.64 UR10, c[0x0][0x260] ;  /* 0x00009800000a7ab9 */ /* 0x000fe40000000a00 */
[----:B------:R-:W-:-:S02]  /*0900*/  @UP0 UIMAD.WIDE UR10, UR12, UR13, UR10 ;  /* 0x0000000d0c0a02a5 */ /* 0x000fc4000f8e020a */
[----:B------:R-:W-:Y:S02]  /*0910*/  UMOV UR4, URZ ;  /* 0x0000003f00047c82 */ /* 0x000fe40008000000 */
[----:B------:R-:W-:Y:S02]  /*0920*/  UMOV UR12, UR8 ;  /* 0x00000008000c7c82 */ /* 0x000fe40008000000 */
[----:B------:R-:W-:Y:S02]  /*0930*/  UMOV UR13, UR9 ;  /* 0x00000009000d7c82 */ /* 0x000fe40008000000 */
[----:B------:R-:W-:Y:S02]  /*0940*/  UMOV UR14, UR6 ;  /* 0x00000006000e7c82 */ /* 0x000fe40008000000 */
[----:B------:R-:W-:Y:S02]  /*0950*/  UMOV UR15, UR7 ;  /* 0x00000007000f7c82 */ /* 0x000fe40008000000 */
[----:B------:R-:W-:-:S02]  /*0960*/  @!UP0 UMOV UR10, URZ ;  /* 0x0000003f000a8c82 */ /* 0x000fc40008000000 */
[----:B------:R-:W-:Y:S01]  /*0970*/  @!UP0 UMOV UR11, URZ ;  /* 0x0000003f000b8c82 */ /* 0x000fe20008000000 */
[----:B---3--:R1:W0:Y:S01]  /*0980*/  @P0 R2UR UR5, R3 ;  /* 0x00000000030503c2 */ /* 0x00822200000e0000 */
[----:B------:R-:W-:-:S07]  /*0990*/  PLOP3.LUT P0, PT, PT, PT, UP1, 0x80, 0x0 ;  /* 0x000000000000781c */ /* 0x000fce0003f0f018 */
[----:B----4-:R1:W2:Y:S06]  /*09a0*/  @P1 R2UR UR4, R4 ;  /* 0x00000000040413c2 */ /* 0x0102ac00000e0000 */
[----:B------:R-:W-:Y:S05]  /*09b0*/  @!P0 BRA `(.L_x_1441) ;  /* 0x00004a8000008947 */ /* 0x000fea0003800000 */
[----:B------:R-:W3:Y:S01]  /*09c0*/  S2R R122, SR_TID.X ;  /* 0x00000000007a7919 */ /* 0x000ee20000002100 */
[----:B------:R-:W-:Y:S02]  /*09d0*/  ULDC UR19, c[0x0][0x174] ;  /* 0x00005d0000137ab9 */ /* 0x000fe40000000800 */
[----:B------:R-:W-:Y:S01]  /*09e0*/  UMOV UR32, UR21 ;  /* 0x0000001500207c82 */ /* 0x000fe20008000000 */
[----:B------:R4:W-:Y:S01]  /*09f0*/  STL [R1+0x4], RZ ;  /* 0x000004ff01007387 */ /* 0x0009e20000100800 */
[----:B------:R-:W-:-:S03]  /*0a00*/  UMOV UR6, URZ ;  /* 0x0000003f00067c82 */ /* 0x000fc60008000000 */
[----:B------:R4:W-:Y:S01]  /*0a10*/  STL [R1+0x8], RZ ;  /* 0x000008ff01007387 */ /* 0x0009e20000100800 */
[----:B-1-3--:R-:W-:-:S04]  /*0a20*/  SHF.R.S32.HI R3, RZ, 0x1f, R122 ;  /* 0x0000001fff037819 */ /* 0x00afc8000001147a */
[----:B------:R-:W-:-:S04]  /*0a30*/  LEA.HI R3, R3, R122, RZ, 0x5 ;  /* 0x0000007a03037211 */ /* 0x000fc800078f28ff */
[----:B----4-:R-:W-:Y:S02]  /*0a40*/  SHF.R.S32.HI R0, RZ, 0x5, R3 ;  /* 0x00000005ff007819 */ /* 0x010fe40000011403 */
.L_x_1492:
[----:B------:R-:W-:Y:S01]  /*0a50*/  BAR.SYNC.DEFER_BLOCKING 0x0 ;  /* 0x0000000000007b1d */ /* 0x000fe20000010000 */
[----:B------:R-:W-:Y:S02]  /*0a60*/  SHF.L.U32 R0, R122, 0x2, RZ ;  /* 0x000000027a007819 */ /* 0x000fe400000006ff */
[----:B------:R-:W-:Y:S02]  /*0a70*/  MOV R2, UR22 ;  /* 0x0000001600027c02 */ /* 0x000fe40008000f00 */
[----:B------:R-:W-:Y:S02]  /*0a80*/  LOP3.LUT R121, R0, 0xffffff80, RZ, 0xc0, !PT ;  /* 0xffffff8000797812 */ /* 0x000fe400078ec0ff */
[----:B------:R-:W-:Y:S01]  /*0a90*/  MOV R3, UR23 ;  /* 0x0000001700037c02 */ /* 0x000fe20008000f00 */
[----:B------:R-:W1:Y:S01]  /*0aa0*/  S2R R6, SR_LANEID ;  /* 0x0000000000067919 */ /* 0x000e620000000000 */
[----:B------:R-:W-:Y:S02]  /*0ab0*/  LOP3.LUT R155, R121, 0x1f, R122, 0xf8, !PT ;  /* 0x0000001f799b7812 */ /* 0x000fe400078ef87a */
[----:B------:R-:W-:Y:S01]  /*0ac0*/  MOV R4, UR26 ;  /* 0x0000001a00047c02 */ /* 0x000fe20008000f00 */
[----:B------:R-:W3:Y:S02]  /*0ad0*/  LDL.LU R24, [R1+0x8] ;  /* 0x0000080001187983 */ /* 0x000ee40000300800 */
[----:B------:R-:W-:-:S05]  /*0ae0*/  IMAD.WIDE R2, R155, 0x10, R2 ;  /* 0x000000109b027825 */ /* 0x000fca00078e0202 */
[----:B------:R-:W4:Y:S04]  /*0af0*/  LDG.E.128 R8, [R2.64] ;  /* 0x0000001e02087981 */ /* 0x000f28000c1e1d00 */
[----:B------:R-:W5:Y:S04]  /*0b00*/  LDG.E.128 R12, [R2.64+0x200] ;  /* 0x0002001e020c7981 */ /* 0x000f68000c1e1d00 */
[----:B--2---:R-:W2:Y:S04]  /*0b10*/  LDG.E.128 R16, [R2.64+0x400] ;  /* 0x0004001e02107981 */ /* 0x004ea8000c1e1d00 */
[----:B------:R-:W3:Y:S01]  /*0b20*/  LDG.E.128 R20, [R2.64+0x600] ;  /* 0x0006001e02147981 */ /* 0x000ee2000c1e1d00 */
[----:B-1----:R-:W-:-:S02]  /*0b30*/  IADD3 R121, R121, R6, RZ ;  /* 0x0000000679797210 */ /* 0x002fc40007ffe0ff */
[----:B------:R-:W-:-:S03]  /*0b40*/  MOV R5, UR27 ;  /* 0x0000001b00057c02 */ /* 0x000fc60008000f00 */
[----:B------:R-:W-:Y:S02]  /*0b50*/  IMAD R0, R6, 0x3, R121 ;  /* 0x0000000306007824 */ /* 0x000fe400078e0279 */
[----:B------:R-:W-:Y:S01]  /*0b60*/  IMAD.WIDE R4, R155, 0x10, R4 ;  /* 0x000000109b047825 */ /* 0x000fe200078e0204 */
[----:B----4-:R1:W-:Y:S04]  /*0b70*/  STS.128 [R121.X16], R8 ;  /* 0x0000000879007388 */ /* 0x0103e8000000cc00 */
[----:B-----5:R4:W-:Y:S04]  /*0b80*/  STS.128 [R121.X16+0x200], R12 ;  /* 0x0002000c79007388 */ /* 0x0209e8000000cc00 */
[----:B--2---:R2:W-:Y:S04]  /*0b90*/  STS.128 [R121.X16+0x400], R16 ;  /* 0x0004001079007388 */ /* 0x0045e8000000cc00 */
[----:B---3--:R3:W-:Y:S01]  /*0ba0*/  STS.128 [R121.X16+0x600], R20 ;  /* 0x0006001479007388 */ /* 0x0087e2000000cc00 */
[----:B------:R-:W-:-:S06]  /*0bb0*/  NOP ;  /* 0x0000000000007918 */ /* 0x000fcc0000000000 */
[----:B------:R-:W-:Y:S04]  /*0bc0*/  LDS.128 R96, [R0.X16] ;  /* 0x0000000000607984 */ /* 0x000fe8000000cc00 */
[----:B------:R-:W-:Y:S04]  /*0bd0*/  LDS.128 R92, [R0.X16+0x10] ;  /* 0x00001000005c7984 */ /* 0x000fe8000000cc00 */
[----:B------:R-:W-:Y:S04]  /*0be0*/  LDS.128 R88, [R0.X16+0x20] ;  /* 0x0000200000587984 */ /* 0x000fe8000000cc00 */
[----:B------:R-:W-:Y:S04]  /*0bf0*/  LDS.128 R84, [R0.X16+0x30] ;  /* 0x0000300000547984 */ /* 0x000fe8000000cc00 */
[----:B------:R-:W-:Y:S06]  /*0c00*/  BAR.SYNC.DEFER_BLOCKING 0x0 ;  /* 0x0000000000007b1d */ /* 0x000fec0000010000 */
[----:B-1----:R-:W5:Y:S04]  /*0c10*/  LDG.E.128 R8, [R4.64] ;  /* 0x0000001e04087981 */ /* 0x002f68000c1e1d00 */
[----:B----4-:R-:W4:Y:S04]  /*0c20*/  LDG.E.128 R12, [R4.64+0x200] ;  /* 0x0002001e040c7981 */ /* 0x010f28000c1e1d00 */
[----:B--2---:R-:W2:Y:S04]  /*0c30*/  LDG.E.128 R16, [R4.64+0x400] ;  /* 0x0004001e04107981 */ /* 0x004ea8000c1e1d00 */
[----:B---3--:R-:W3:Y:S01]  /*0c40*/  LDG.E.128 R20, [R4.64+0x600] ;  /* 0x0006001e04147981 */ /* 0x008ee2000c1e1d00 */
[----:B------:R-:W-:-:S02]  /*0c50*/  MOV R2, UR28 ;  /* 0x0000001c00027c02 */ /* 0x000fc40008000f00 */
[----:B------:R-:W-:-:S05]  /*0c60*/  MOV R3, UR29 ;  /* 0x0000001d00037c02 */ /* 0x000fca0008000f00 */
[----:B------:R-:W-:Y:S01]  /*0c70*/  IMAD.WIDE R2, R155, 0x10, R2 ;  /* 0x000000109b027825 */ /* 0x000fe200078e0202 */
[----:B-----5:R1:W-:Y:S04]  /*0c80*/  STS.128 [R121.X16], R8 ;  /* 0x0000000879007388 */ /* 0x0203e8000000cc00 */
[----:B----4-:R4:W-:Y:S04]  /*0c90*/  STS.128 [R121.X16+0x200], R12 ;  /* 0x0002000c79007388 */ /* 0x0109e8000000cc00 */
[----:B--2---:R2:W-:Y:S04]  /*0ca0*/  STS.128 [R121.X16+0x400], R16 ;  /* 0x0004001079007388 */ /* 0x0045e8000000cc00 */
[----:B---3--:R-:W-:Y:S01]  /*0cb0*/  STS.128 [R121.X16+0x600], R20 ;  /* 0x0006001479007388 */ /* 0x008fe2000000cc00 */
[----:B------:R-:W-:-:S06]  /*0cc0*/  NOP ;  /* 0x0000000000007918 */ /* 0x000fcc0000000000 */
[----:B------:R-:W-:Y:S04]  /*0cd0*/  LDS.128 R80, [R0.X16] ;  /* 0x0000000000507984 */ /* 0x000fe8000000cc00 */
[----:B------:R-:W-:Y:S04]  /*0ce0*/  LDS.128 R76, [R0.X16+0x10] ;  /* 0x00001000004c7984 */ /* 0x000fe8000000cc00 */
[----:B------:R-:W-:Y:S04]  /*0cf0*/  LDS.128 R72, [R0.X16+0x20] ;  /* 0x0000200000487984 */ /* 0x000fe8000000cc00 */
[----:B------:R-:W-:Y:S04]  /*0d00*/  LDS.128 R68, [R0.X16+0x30] ;  /* 0x0000300000447984 */ /* 0x000fe8000000cc00 */
[----:B------:R-:W-:Y:S06]  /*0d10*/  BAR.SYNC.DEFER_BLOCKING 0x0 ;  /* 0x0000000000007b1d */ /* 0x000fec0000010000 */
[----:B------:R-:W3:Y:S04]  /*0d20*/  LDG.E.128 R4, [R2.64] ;  /* 0x0000001e02047981 */ /* 0x000ee8000c1e1d00 */
[----:B-1----:R-:W5:Y:S04]  /*0d30*/  LDG.E.128 R8, [R2.64+0x200] ;  /* 0x0002001e02087981 */ /* 0x002f68000c1e1d00 */
[----:B----4-:R-:W4:Y:S04]  /*0d40*/  LDG.E.128 R12, [R2.64+0x400] ;  /* 0x0004001e020c7981 */ /* 0x010f28000c1e1d00 */
[----:B--2---:R-:W2:Y:S01]  /*0d50*/  LDG.E.128 R16, [R2.64+0x600] ;  /* 0x0006001e02107981 */ /* 0x004ea2000c1e1d00 */
[----:B------:R-:W-:-:S03]  /*0d60*/  ISETP.LT.AND P0, PT, RZ, c[0x0][0x16c], PT ;  /* 0x00005b00ff007a0c */ /* 0x000fc60003f01270 */
[----:B---3--:R-:W-:Y:S04]  /*0d70*/  STS.128 [R121.X16], R4 ;  /* 0x0000000479007388 */ /* 0x008fe8000000cc00 */
[----:B-----5:R-:W-:Y:S04]  /*0d80*/  STS.128 [R121.X16+0x200], R8 ;  /* 0x0002000879007388 */ /* 0x020fe8000000cc00 */
[----:B----4-:R-:W-:Y:S04]  /*0d90*/  STS.128 [R121.X16+0x400], R12 ;  /* 0x0004000c79007388 */ /* 0x010fe8000000cc00 */
[----:B--2---:R-:W-:Y:S01]  /*0da0*/  STS.128 [R121.X16+0x600], R16 ;  /* 0x0006001079007388 */ /* 0x004fe2000000cc00 */
[----:B------:R-:W-:-:S06]  /*0db0*/  NOP ;  /* 0x0000000000007918 */ /* 0x000fcc0000000000 */
[----:B------:R-:W1:Y:S04]  /*0dc0*/  LDS.128 R64, [R0.X16] ;  /* 0x0000000000407984 */ /* 0x000e68000000cc00 */
[----:B------:R-:W2:Y:S04]  /*0dd0*/  LDS.128 R60, [R0.X16+0x10] ;  /* 0x00001000003c7984 */ /* 0x000ea8000000cc00 */
[----:B------:R-:W3:Y:S04]  /*0de0*/  LDS.128 R56, [R0.X16+0x20] ;  /* 0x0000200000387984 */ /* 0x000ee8000000cc00 */
[----:B------:R4:W5:Y:S01]  /*0df0*/  LDS.128 R52, [R0.X16+0x30] ;  /* 0x0000300000347984 */ /* 0x000962000000cc00 */
[----:B-1----:R-:W-:-:S04]  /*0e00*/  FFMA.FTZ R20, R96, R64, R24 ;  /* 0x0000004060147223 */ /* 0x002fc80000010018 */
[----:B------:R-:W-:-:S04]  /*0e10*/  FFMA.FTZ R21, R97, R65, R20 ;  /* 0x0000004161157223 */ /* 0x000fc80000010014 */
[----:B------:R-:W-:-:S04]  /*0e20*/  FFMA.FTZ R2, R98, R66, R21 ;  /* 0x0000004262027223 */ /* 0x000fc80000010015 */
[----:B------:R-:W-:-:S04]  /*0e30*/  FFMA.FTZ R3, R99, R67, R2 ;  /* 0x0000004363037223 */ /* 0x000fc80000010002 */
[----:B--2---:R-:W-:-:S04]  /*0e40*/  FFMA.FTZ R2, R92, R60, R3 ;  /* 0x0000003c5c027223 */ /* 0x004fc80000010003 */
[----:B------:R-:W-:-:S04]  /*0e50*/  FFMA.FTZ R3, R93, R61, R2 ;  /* 0x0000003d5d037223 */ /* 0x000fc80000010002 */
[----:B------:R-:W-:-:S04]  /*0e60*/  FFMA.FTZ R2, R94, R62, R3 ;  /* 0x0000003e5e027223 */ /* 0x000fc80000010003 */
[----:B------:R-:W-:-:S04]  /*0e70*/  FFMA.FTZ R3, R95, R63, R2 ;  /* 0x0000003f5f037223 */ /* 0x000fc80000010002 */
[----:B---3--:R-:W-:-:S04]  /*0e80*/  FFMA.FTZ R2, R88, R56, R3 ;  /* 0x0000003858027223 */ /* 0x008fc80000010003 */
[----:B------:R-:W-:-:S04]  /*0e90*/  FFMA.FTZ R3, R89, R57, R2 ;  /* 0x0000003959037223 */ /* 0x000fc80000010002 */
[----:B----4-:R-:W-:-:S04]  /*0ea0*/  FFMA.FTZ R0, R90, R58, R3 ;  /* 0x0000003a5a007223 */ /* 0x010fc80000010003 */
[----:B------:R-:W-:-:S04]  /*0eb0*/  FFMA.FTZ R3, R91, R59, R0 ;  /* 0x0000003b5b037223 */ /* 0x000fc80000010000 */
[----:B-----5:R-:W-:-:S04]  /*0ec0*/  FFMA.FTZ R0, R84, R52, R3 ;  /* 0x0000003454007223 */ /* 0x020fc80000010003 */
[----:B------:R-:W-:-:S04]  /*0ed0*/  FFMA.FTZ R3, R85, R53, R0 ;  /* 0x0000003555037223 */ /* 0x000fc80000010000 */
[----:B------:R-:W-:-:S04]  /*0ee0*/  FFMA.FTZ R0, R86, R54, R3 ;  /* 0x0000003656007223 */ /* 0x000fc80000010003 */
[----:B------:R-:W-:-:S05]  /*0ef0*/  FFMA.FTZ R0, R87, R55, R0 ;  /* 0x0000003757007223 */ /* 0x000fca0000010000 */
[----:B------:R1:W-:Y:S01]  /*0f00*/  STL [R1+0x8], R0 ;  /* 0x0000080001007387 */ /* 0x0003e20000100800 */
[----:B0-----:R-:W-:Y:S02]  /*0f10*/  FMUL.FTZ R48, R64, UR5 ;  /* 0x0000000540307c20 */ /* 0x001fe40008410000 */
        /* <DEDUP_REMOVED lines=17> */
[----:B-1----:R-:W-:Y:S01]  /*1030*/  CS2R R34, SRZ ;  /* 0x0000000000227805 */ /* 0x002fe2000001ff00 */
        /* <DEDUP_REMOVED lines=8> */
.L_x_1442:
[----:B-1----:R-:W-:Y:S01]  /*10c0*/  FADD.FTZ R0, R81, UR4 ;  /* 0x0000000451007e21 */ /* 0x002fe20008010000 */
[----:B------:R-:W-:Y:S01]  /*10d0*/  CS2R R34, SRZ ;  /* 0x0000000000227805 */ /* 0x000fe2000001ff00 */
[----:B------:R-:W-:Y:S01]  /*10e0*/  FADD.FTZ R3, R80, UR4 ;  /* 0x0000000450037e21 */ /* 0x000fe20008010000 */
[----:B------:R-:W-:Y:S01]  /*10f0*/  CS2R R32, SRZ ;  /* 0x0000000000207805 */ /* 0x000fe2000001ff00 */
[----:B------:R-:W-:Y:S01]  /*1100*/  FMUL.FTZ R0, R97, R0 ;  /* 0x0000000061007220 */ /* 0x000fe20000410000 */
[----:B------:R-:W-:Y:S01]  /*1110*/  CS2R R30, SRZ ;  /* 0x00000000001e7805 */ /* 0x000fe2000001ff00 */
[----:B------:R-:W-:Y:S01]  /*1120*/  FADD.FTZ R119, R82, UR4 ;  /* 0x0000000452777e21 */ /* 0x000fe20008010000 */
[----:B------:R-:W-:Y:S01]  /*1130*/  CS2R R28, SRZ ;  /* 0x00000000001c7805 */ /* 0x000fe2000001ff00 */
[----:B------:R-:W-:Y:S01]  /*1140*/  FADD.FTZ R2, R83, UR4 ;  /* 0x0000000453027e21 */ /* 0x000fe20008010000 */
[----:B------:R0:W-:Y:S01]  /*1150*/  STL [R1], R0 ;  /* 0x0000000001007387 */ /* 0x0001e20000100800 */
        /* <DEDUP_REMOVED lines=10> */
[----:B------:R-:W-:Y:S01]  /*1200*/  FADD.FTZ R162, R73, UR4 ;  /* 0x0000000449a27e21 */ /* 0x000fe20008010000 */
[----:B------:R-:W-:Y:S01]  /*1210*/  UMOV UR8, URZ ;  /* 0x0000003f00087c82 */ /* 0x000fe20008000000 */
[----:B------:R-:W-:Y:S01]  /*1220*/  FADD.FTZ R19, R74, UR4 ;  /* 0x000000044a137e21 */ /* 0x000fe20008010000 */
[----:B------:R-:W-:Y:S01]  /*1230*/  UMOV UR9, URZ ;  /* 0x0000003f00097c82 */ /* 0x000fe20008000000 */
[----:B------:R-:W-:-:S02]  /*1240*/  FADD.FTZ R6, R75, UR4 ;  /* 0x000000044b067e21 */ /* 0x000fc40008010000 */
[----:B------:R-:W-:Y:S02]  /*1250*/  FADD.FTZ R9, R68, UR4 ;  /* 0x0000000444097e21 */ /* 0x000fe40008010000 */
[----:B------:R-:W-:Y:S02]  /*1260*/  FADD.FTZ R158, R69, UR4 ;  /* 0x00000004459e7e21 */ /* 0x000fe40008010000 */
[----:B------:R-:W-:Y:S02]  /*1270*/  FADD.FTZ R17, R70, UR4 ;  /* 0x0000000446117e21 */ /* 0x000fe40008010000 */
[----:B------:R-:W-:Y:S02]  /*1280*/  FADD.FTZ R8, R71, UR4 ;  /* 0x0000000447087e21 */ /* 0x000fe40008010000 */
        /* <DEDUP_REMOVED lines=14> */
[----:B0-----:R-:W-:Y:S02]  /*1370*/  FMUL.FTZ R157, R87, R8 ;  /* 0x00000008579d7220 */ /* 0x001fe40000410000 */
.L_x_1491:
[----:B------:R-:W-:Y:S01]  /*1380*/  ULDC.64 UR38, c[0x0][0x180] ;  /* 0x0000600000267ab9 */ /* 0x000fe20000000a00 */
[----:B------:R-:W-:Y:S01]  /*1390*/  LOP3.LUT P0, RZ, R122, 0x1f, RZ, 0xc0, !PT ;  /* 0x0000001f7aff7812 */ /* 0x000fe2000780c0ff */
[----:B------:R-:W-:Y:S01]  /*13a0*/  UIMAD UR20, UR17, UR38, URZ ;  /* 0x00000026111472a4 */ /* 0x000fe2000f8e023f */
[----:B------:R-:W2:Y:S01]  /*13b0*/  LDL R123, [R1] ;  /* 0x00000000017b7983 */ /* 0x000ea20000100800 */
[----:B------:R-:W-:Y:S02]  /*13c0*/  UIMAD.WIDE.U32 UR24, UR16, UR38, URZ ;  /* 0x00000026101872a5 */ /* 0x000fe4000f8e003f */
[----:B------:R-:W-:Y:S02]  /*13d0*/  UIMAD UR39, UR16, UR39, UR20 ;  /* 0x00000027102772a4 */ /* 0x000fe4000f8e0214 */
[----:B------:R-:W-:Y:S02]  /*13e0*/  USHF.R.S32.HI UR38, URZ, 0x1f, UR7 ;  /* 0x0000001f3f267899 */ /* 0x000fe40008011407 */
[----:B------:R-:W-:-:S02]  /*13f0*/  ULDC.64 UR20, c[0x0][0x188] ;  /* 0x0000620000147ab9 */ /* 0x000fc40000000a00 */
        /* <DEDUP_REMOVED lines=8> */
[----:B------:R-:W-:-:S04]  /*1480*/  MOV R100, UR24 ;  /* 0x0000001800647c02 */ /* 0x000fc80008000f00 */
[----:B------:R-:W-:Y:S01]  /*1490*/  MOV R101, UR25 ;  /* 0x0000001900657c02 */ /* 0x000fe20008000f00 */
[----:B------:R-:W-:Y:S02]  /*14a0*/  ULDC.64 UR24, c[0x0][0x1c0] ;  /* 0x0000700000187ab9 */ /* 0x000fe40000000a00 */
[----:B------:R-:W-:Y:S02]  /*14b0*/  UIMAD UR39, UR38, UR24, URZ ;  /* 0x00000018262772a4 */ /* 0x000fe4000f8e023f */
[----:B------:R0:W3:Y:S01]  /*14c0*/  LDG.E R0, [R100.64] ;  /* 0x0000001e64007981 */ /* 0x0000e2000c1e1900 */
[----:B------:R-:W-:Y:S02]  /*14d0*/  UIMAD.WIDE.U32 UR20, UR7, UR24, URZ ;  /* 0x00000018071472a5 */ /* 0x000fe4000f8e003f */
[----:B------:R-:W-:Y:S02]  /*14e0*/  UIMAD UR25, UR7, UR25, UR39 ;  /* 0x00000019071972a4 */ /* 0x000fe4000f8e0227 */
[----:B------:R-:W-:-:S02]  /*14f0*/  ULEA UR24, UP0, UR20, UR32, 0x2 ;  /* 0x0000002014187291 */ /* 0x000fc4000f80103f */
[----:B------:R-:W-:-:S04]  /*1500*/  UIADD3 UR21, UR21, UR25, URZ ;  /* 0x0000001915157290 */ /* 0x000fc8000fffe03f */
[----:B------:R-:W-:Y:S01]  /*1510*/  ULEA.HI.X UR20, UR20, UR33, UR21, 0x2, UP0 ;  /* 0x0000002114147291 */ /* 0x000fe200080f1415 */
[----:B------:R-:W-:Y:S01]  /*1520*/  MOV R2, UR24 ;  /* 0x0000001800027c02 */ /* 0x000fe20008000f00 */
[----:B------:R-:W-:-:S04]  /*1530*/  ULDC.64 UR24, c[0x0][0x198] ;  /* 0x0000660000187ab9 */ /* 0x000fc80000000a00 */
[----:B------:R-:W-:-:S05]  /*1540*/  MOV R3, UR20 ;  /* 0x0000001400037c02 */ /* 0x000fca0008000f00 */
[----:B------:R-:W-:-:S05]  /*1550*/  IMAD.WIDE R2, R155, 0x10, R2 ;  /* 0x000000109b027825 */ /* 0x000fca00078e0202 */
[----:B------:R1:W4:Y:S04]  /*1560*/  LDG.E.128 R4, [R2.64] ;  /* 0x0000001e02047981 */ /* 0x000328000c1e1d00 */
[----:B------:R1:W2:Y:S04]  /*1570*/  LDG.E.128 R8, [R2.64+0x200] ;  /* 0x0002001e02087981 */ /* 0x0002a8000c1e1d00 */
[----:B------:R1:W2:Y:S04]  /*1580*/  LDG.E.128 R12, [R2.64+0x400] ;  /* 0x0004001e020c7981 */ /* 0x0002a8000c1e1d00 */
[----:B0-----:R1:W2:Y:S01]  /*1590*/  LDG.E.128 R100, [R2.64+0x600] ;  /* 0x0006001e02647981 */ /* 0x0012a2000c1e1d00 */
[----:B------:R-:W-:-:S02]  /*15a0*/  UIMAD UR39, UR17, UR24, URZ ;  /* 0x00000018112772a4 */ /* 0x000fc4000f8e023f */
[----:B------:R-:W-:Y:S02]  /*15b0*/  UIMAD.WIDE.U32 UR20, UR16, UR24, URZ ;  /* 0x00000018101472a5 */ /* 0x000fe4000f8e003f */
[----:B------:R-:W-:-:S03]  /*15c0*/  UIMAD UR39, UR16, UR25, UR39 ;  /* 0x00000019102772a4 */ /* 0x000fc6000f8e0227 */
[----:B------:R-:W-:Y:S02]  /*15d0*/  ULDC.64 UR24, c[0x0][0x1a0] ;  /* 0x0000680000187ab9 */ /* 0x000fe40000000a00 */
[----:B------:R-:W-:Y:S01]  /*15e0*/  UIADD3 UR21, UR21, UR39, URZ ;  /* 0x0000002715157290 */ /* 0x000fe2000fffe03f */
[----:B-1----:R-:W-:Y:S01]  /*15f0*/  MOV R2, UR19 ;  /* 0x0000001300027c02 */ /* 0x002fe20008000f00 */
[----:B------:R-:W-:-:S03]  /*1600*/  UIMAD UR38, UR38, UR24, URZ ;  /* 0x00000018262672a4 */ /* 0x000fc6000f8e023f */
[----:B------:R-:W-:Y:S01]  /*1610*/  ISETP.LT.OR P0, PT, R2, 0x2, P0 ;  /* 0x000000020200780c */ /* 0x000fe20000701670 */
[----:B------:R-:W-:Y:S02]  /*1620*/  UIMAD UR40, UR7, UR25, UR38 ;  /* 0x00000019072872a4 */ /* 0x000fe4000f8e0226 */
[----:B------:R-:W-:-:S03]  /*1630*/  UIMAD.WIDE.U32 UR24, UR7, UR24, UR20 ;  /* 0x00000018071872a5 */ /* 0x000fc6000f8e0014 */
[----:B------:R-:W-:Y:S02]  /*1640*/  ULDC.64 UR20, c[0x0][0x228] ;  /* 0x00008a0000147ab9 */ /* 0x000fe40000000a00 */
[----:B------:R-:W-:Y:S02]  /*1650*/  UIADD3 UR25, UR25, UR40, URZ ;  /* 0x0000002819197290 */ /* 0x000fe4000fffe03f */
[----:B------:R-:W-:-:S04]  /*1660*/  ULEA UR20, UP0, UR24, UR20, 0x2 ;  /* 0x0000001418147291 */ /* 0x000fc8000f80103f */
[----:B------:R-:W-:Y:S01]  /*1670*/  ULEA.HI.X UR21, UR24, UR21, UR25, 0x2, UP0 ;  /* 0x0000001518157291 */ /* 0x000fe200080f1419 */
[----:B------:R-:W-:Y:S02]  /*1680*/  MOV R109, c[0x0][0x16c] ;  /* 0x00005b00006d7a02 */ /* 0x000fe40000000f00 */
[----:B------:R-:W-:-:S03]  /*1690*/  MOV R104, UR20 ;  /* 0x0000001400687c02 */ /* 0x000fc60008000f00 */
[----:B------:R-:W-:Y:S01]  /*16a0*/  MOV R105, UR21 ;  /* 0x0000001500697c02 */ /* 0x000fe20008000f00 */
[----:B------:R-:W-:-:S04]  /*16b0*/  UIADD3 UR38, UR19, -0x1, URZ ;  /* 0xffffffff13267890 */ /* 0x000fc8000fffe03f */
[----:B------:R-:W-:Y:S01]  /*16c0*/  ULEA.HI UR39, UR38, UR38, URZ, 0x1 ;  /* 0x0000002626277291 */ /* 0x000fe2000f8f083f */
[----:B------:R-:W-:-:S03]  /*16d0*/  ISETP.NE.AND P1, PT, R122, RZ, PT ;  /* 0x000000ff7a00720c */ /* 0x000fc60003f25270 */
[----:B------:R-:W-:Y:S01]  /*16e0*/  ULOP3.LUT UR39, UR39, 0xfffffe, URZ, 0xc0, !UPT ;  /* 0x00fffffe27277892 */ /* 0x000fe2000f8ec03f */
[----:B---3--:R0:W1:Y:S02]  /*16f0*/  R2UR UR41, R0 ;  /* 0x00000000002973c2 */ /* 0x00806400000e0000 */
[----:B0-----:R-:W-:-:S05]  /*1700*/  @!P0 IADD3 R0, R2, -0x2, RZ ;  /* 0xfffffffe02008810 */ /* 0x001fca0007ffe0ff */
[----:B------:R-:W-:Y:S02]  /*1710*/  @!P0 IMAD R16, R0, R109, UR7 ;  /* 0x0000000700108e24 */ /* 0x000fe4000f8e026d */
[----:B------:R0:W3:Y:S01]  /*1720*/  LDG.E R0, [R104.64] ;  /* 0x0000001e68007981 */ /* 0x0000e2000c1e1900 */
[----:B------:R-:W-:Y:S01]  /*1730*/  UIADD3 UR39, UR38, -UR39, URZ ;  /* 0x8000002726277290 */ /* 0x000fe2000fffe03f */
[----:B------:R-:W-:Y:S02]  /*1740*/  HFMA2.MMA R107, -RZ, RZ, 0, 1.52587890625e-05 ;  /* 0x00000100ff6b7435 */ /* 0x000fe400000001ff */
[----:B------:R-:W2:Y:S03]  /*1750*/  S2R R108, SR_LANEID ;  /* 0x00000000006c7919 */ /* 0x000ea60000000000 */
[----:B------:R-:W-:Y:S02]  /*1760*/  MOV R2, UR39 ;  /* 0x0000002700027c02 */ /* 0x000fe40008000f00 */
[----:B------:R-:W-:-:S03]  /*1770*/  IADD3 R3, R122, 0x200, RZ ;  /* 0x000002007a037810 */ /* 0x000fc60007ffe0ff */
[----:B------:R-:W-:Y:S01]  /*1780*/  @!P1 IMAD R3, R2, R107, UR7 ;  /* 0x0000000702039e24 */ /* 0x000fe2000f8e026b */
[----:B-1----:R-:W-:Y:S01]  /*1790*/  MOV R2, UR41 ;  /* 0x0000002900027c02 */ /* 0x002fe20008000f00 */
[----:B------:R-:W-:-:S04]  /*17a0*/  FADD.FTZ R107, R80, UR4 ;  /* 0x00000004506b7e21 */ /* 0x000fc80008010000 */
[----:B------:R-:W-:Y:S01]  /*17b0*/  FMUL.FTZ R2, R2, 1.4426950216293334961 ;  /* 0x3fb8aa3b02027820 */ /* 0x000fe20000410000 */
[----:B------:R-:W-:-:S03]  /*17c0*/  SHF.L.U32 R106, R122, 0x2, RZ ;  /* 0x000000027a6a7819 */ /* 0x000fc600000006ff */
[----:B------:R-:W-:Y:S01]  /*17d0*/  FMUL.FTZ R134, R107, R2 ;  /* 0x000000026b867220 */ /* 0x000fe20000410000 */
[----:B------:R-:W-:Y:S01]  /*17e0*/  LOP3.LUT R106, R106, 0xffffff80, RZ, 0xc0, !PT ;  /* 0xffffff806a6a7812 */ /* 0x000fe200078ec0ff */
[----:B0-----:R-:W-:-:S04]  /*17f0*/  HFMA2.MMA R105, -RZ, RZ, 0, 4.76837158203125e-07 ;  /* 0x00000008ff697435 */ /* 0x001fc800000001ff */
[----:B------:R-:W0:Y:S01]  /*1800*/  MUFU.EX2 R134, R134 ;  /* 0x0000008600867308 */ /* 0x000e220000000800 */
[----:B--2---:R-:W-:Y:S01]  /*1810*/  IADD3 R106, R106, R108, RZ ;  /* 0x0000006c6a6a7210 */ /* 0x004fe20007ffe0ff */
[----:B----4-:R1:W-:Y:S01]  /*1820*/  STS.128 [R121.X16], R4 ;  /* 0x0000000479007388 */ /* 0x0103e2000000cc00 */
[----:B------:R-:W-:-:S03]  /*1830*/  SHF.L.U32 R3, R3, 0x2, RZ ;  /* 0x0000000203037819 */ /* 0x000fc600000006ff */
[----:B------:R-:W-:Y:S04]  /*1840*/  STS.128 [R121.X16+0x200], R8 ;  /* 0x0002000879007388 */ /* 0x000fe8000000cc00 */
[----:B------:R2:W-:Y:S04]  /*1850*/  STS.128 [R121.X16+0x400], R12 ;  /* 0x0004000c79007388 */ /* 0x0005e8000000cc00 */
[----:B------:R-:W-:Y:S01]  /*1860*/  STS.128 [R121.X16+0x600], R100 ;  /* 0x0006006479007388 */ /* 0x000fe2000000cc00 */
[----:B-1----:R-:W-:Y:S01]  /*1870*/  IMAD R6, R108, 0x3, R106 ;  /* 0x000000036c067824 */ /* 0x002fe200078e026a */
[----:B------:R-:W-:-:S06]  /*1880*/  NOP ;  /* 0x0000000000007918 */ /* 0x000fcc0000000000 */
[----:B------:R-:W-:Y:S01]  /*1890*/  @!P0 IMAD.WIDE R4, R16, R105, UR10 ;  /* 0x0000000a10048e25 */ /* 0x000fe2000f8e0269 */
[----:B------:R-:W1:Y:S03]  /*18a0*/  LDS.128 R100, [R6.X16] ;  /* 0x0000000006647984 */ /* 0x000e66000000cc00 */
[----:B------:R-:W-:Y:S01]  /*18b0*/  FADD.FTZ R7, R81, UR4 ;  /* 0x0000000451077e21 */ /* 0x000fe20008010000 */
[----:B------:R-:W4:Y:S04]  /*18c0*/  LDS.128 R104, [R6.X16+0x10] ;  /* 0x0000100006687984 */ /* 0x000f28000000cc00 */
[----:B------:R-:W1:Y:S04]  /*18d0*/  LDS.128 R108, [R6.X16+0x20] ;  /* 0x00002000066c7984 */ /* 0x000e68000000cc00 */
[----:B------:R-:W1:Y:S04]  /*18e0*/  LDS.128 R112, [R6.X16+0x30] ;  /* 0x0000300006707984 */ /* 0x000e68000000cc00 */
[----:B0-----:R0:W-:Y:S01]  /*18f0*/  STS [R3+0x4c60], R134 ;  /* 0x004c608603007388 */ /* 0x0011e20000000800 */
[----:B------:R-:W-:-:S02]  /*1900*/  FMUL.FTZ R16, R7, R2 ;  /* 0x0000000207107220 */ /* 0x000fc40000410000 */
[----:B--2---:R-:W-:Y:S02]  /*1910*/  FADD.FTZ R15, R82, UR4 ;  /* 0x00000004520f7e21 */ /* 0x004fe40008010000 */
[----:B------:R-:W-:Y:S02]  /*1920*/  FADD.FTZ R7, R83, UR4 ;  /* 0x0000000453077e21 */ /* 0x000fe40008010000 */
[-C--:B------:R-:W-:Y:S01]  /*1930*/  FMUL.FTZ R15, R15, R2.reuse ;  /* 0x000000020f0f7220 */ /* 0x080fe20000410000 */
[----:B------:R-:W2:Y:S01]  /*1940*/  MUFU.EX2 R16, R16 ;  /* 0x0000001000107308 */ /* 0x000ea20000000800 */
[----:B0-----:R-:W-:Y:S02]  /*1950*/  FADD.FTZ R3, R77, UR4 ;  /* 0x000000044d037e21 */ /* 0x001fe40008010000 */
[----:B------:R-:W-:Y:S02]  /*1960*/  FMUL.FTZ R14, R7, R2 ;  /* 0x00000002070e7220 */ /* 0x000fe40000410000 */
[----:B------:R-:W-:Y:S01]  /*1970*/  FADD.FTZ R13, R76, UR4 ;  /* 0x000000044c0d7e21 */ /* 0x000fe20008010000 */
[----:B------:R-:W-:-:S02]  /*1980*/  HFMA2.MMA R126, -RZ, RZ, 1.875, 0 ;  /* 0x3f800000ff7e7435 */ /* 0x000fc400000001ff */
[----:B------:R-:W0:Y:S01]  /*1990*/  MUFU.EX2 R15, R15 ;  /* 0x0000000f000f7308 */ /* 0x000e220000000800 */
[-C--:B------:R-:W-:Y:S02]  /*19a0*/  FMUL.FTZ R12, R3, R2.reuse ;  /* 0x00000002030c7220 */ /* 0x080fe40000410000 */
[----:B------:R-:W-:Y:S02]  /*19b0*/  FADD.FTZ R3, R79, UR4 ;  /* 0x000000044f037e21 */ /* 0x000fe40008010000 */
[-C--:B------:R-:W-:Y:S01]  /*19c0*/  FMUL.FTZ R13, R13, R2.reuse ;  /* 0x000000020d0d7220 */ /* 0x080fe20000410000 */
[----:B------:R-:W-:Y:S01]  /*19d0*/  MOV R127, RZ ;  /* 0x000000ff007f7202 */ /* 0x000fe20000000f00 */
[----:B------:R-:W-:Y:S01]  /*19e0*/  BAR.SYNC.DEFER_BLOCKING 0x0 ;  /* 0x0000000000007b1d */ /* 0x000fe20000010000 */
[----:B------:R-:W-:Y:S02]  /*19f0*/  FMUL.FTZ R10, R3, R2 ;  /* 0x00000002030a7220 */ /* 0x000fe40000410000 */
[----:B------:R-:W-:-:S03]  /*1a00*/  FADD.FTZ R11, R78, UR4 ;  /* 0x000000044e0b7e21 */ /* 0x000fc60008010000 */
[----:B------:R-:W0:Y:S01]  /*1a10*/  MUFU.EX2 R14, R14 ;  /* 0x0000000e000e7308 */ /* 0x000e220000000800 */
[----:B------:R-:W-:Y:S02]  /*1a20*/  FADD.FTZ R3, R73, UR4 ;  /* 0x0000000449037e21 */ /* 0x000fe40008010000 */
[-C--:B------:R-:W-:Y:S02]  /*1a30*/  FMUL.FTZ R11, R11, R2.reuse ;  /* 0x000000020b0b7220 */ /* 0x080fe40000410000 */
[----:B------:R-:W-:-:S03]  /*1a40*/  FMUL.FTZ R8, R3, R2 ;  /* 0x0000000203087220 */ /* 0x000fc60000410000 */
[----:B------:R-:W1:Y:S01]  /*1a50*/  MUFU.EX2 R13, R13 ;  /* 0x0000000d000d7308 */ /* 0x000e620000000800 */
[----:B------:R-:W-:Y:S02]  /*1a60*/  FADD.FTZ R3, R75, UR4 ;  /* 0x000000044b037e21 */ /* 0x000fe40008010000 */
[----:B--2---:R-:W-:Y:S02]  /*1a70*/  FMUL.FTZ R124, R134, R16 ;  /* 0x00000010867c7220 */ /* 0x004fe40000410000 */
[----:B------:R-:W-:-:S03]  /*1a80*/  FADD.FTZ R9, R72, UR4 ;  /* 0x0000000448097e21 */ /* 0x000fc60008010000 */
[----:B------:R-:W2:Y:S01]  /*1a90*/  MUFU.EX2 R12, R12 ;  /* 0x0000000c000c7308 */ /* 0x000ea20000000800 */
[----:B------:R1:W5:Y:S01]  /*1aa0*/  @!P0 LDG.E.64 R126, [R4.64] ;  /* 0x0000001e047e8981 */ /* 0x000362000c1e1b00 */
[----:B------:R-:W-:Y:S02]  /*1ab0*/  FMUL.FTZ R6, R3, R2 ;  /* 0x0000000203067220 */ /* 0x000fe40000410000 */
[----:B0-----:R-:W-:-:S04]  /*1ac0*/  FMUL.FTZ R3, R15, R124 ;  /* 0x0000007c0f037220 */ /* 0x001fc80000410000 */
[----:B------:R-:W0:Y:S01]  /*1ad0*/  MUFU.EX2 R11, R11 ;  /* 0x0000000b000b7308 */ /* 0x000e220000000800 */
[----:B-1----:R-:W-:Y:S01]  /*1ae0*/  FFMA.FTZ R4, R120, R16, R123 ;  /* 0x0000001078047223 */ /* 0x002fe2000001007b */
[----:B------:R-:W-:Y:S01]  /*1af0*/  ISETP.NE.AND P0, PT, R122, 0x7f, PT ;  /* 0x0000007f7a00780c */ /* 0x000fe20003f05270 */
[----:B------:R-:W-:Y:S02]  /*1b00*/  FMUL.FTZ R9, R9, R2 ;  /* 0x0000000209097220 */ /* 0x000fe40000410000 */
[----:B------:R-:W-:-:S03]  /*1b10*/  FFMA.FTZ R4, R15, R4, R119 ;  /* 0x000000040f047223 */ /* 0x000fc60000010077 */
[----:B------:R-:W1:Y:S01]  /*1b20*/  MUFU.EX2 R10, R10 ;  /* 0x0000000a000a7308 */ /* 0x000e620000000800 */
[C---:B------:R-:W-:Y:S02]  /*1b30*/  FMUL.FTZ R124, R14.reuse, R3 ;  /* 0x000000030e7c7220 */ /* 0x040fe40000410000 */
[----:B------:R-:W-:Y:S02]  /*1b40*/  FFMA.FTZ R4, R14, R4, R165 ;  /* 0x000000040e047223 */ /* 0x000fe400000100a5 */
[----:B------:R-:W-:Y:S02]  /*1b50*/  FADD.FTZ R7, R74, UR4 ;  /* 0x000000044a077e21 */ /* 0x000fe40008010000 */
[C---:B------:R-:W-:Y:S01]  /*1b60*/  FMUL.FTZ R3, R13.reuse, R124 ;  /* 0x0000007c0d037220 */ /* 0x040fe20000410000 */
[----:B------:R-:W1:Y:S01]  /*1b70*/  MUFU.EX2 R9, R9 ;  /* 0x0000000900097308 */ /* 0x000e620000000800 */
[----:B------:R-:W-:Y:S02]  /*1b80*/  FFMA.FTZ R123, R13, R4, R118 ;  /* 0x000000040d7b7223 */ /* 0x000fe40000010076 */
[----:B------:R-:W-:-:S02]  /*1b90*/  FMUL.FTZ R7, R7, R2 ;  /* 0x0000000207077220 */ /* 0x000fc40000410000 */
[C---:B--2---:R-:W-:Y:S02]  /*1ba0*/  FMUL.FTZ R124, R12.reuse, R3 ;  /* 0x000000030c7c7220 */ /* 0x044fe40000410000 */
[----:B------:R-:W-:Y:S01]  /*1bb0*/  FFMA.FTZ R128, R12, R123, R164 ;  /* 0x0000007b0c807223 */ /* 0x000fe200000100a4 */
[----:B------:R-:W2:Y:S01]  /*1bc0*/  MUFU.EX2 R8, R8 ;  /* 0x0000000800087308 */ /* 0x000ea20000000800 */
[----:B------:R-:W-:Y:S02]  /*1bd0*/  FADD.FTZ R5, R68, UR4 ;  /* 0x0000000444057e21 */ /* 0x000fe40008010000 */
[C---:B0-----:R-:W-:Y:S02]  /*1be0*/  FMUL.FTZ R3, R11.reuse, R124 ;  /* 0x0000007c0b037220 */ /* 0x041fe40000410000 */
[----:B------:R-:W-:-:S03]  /*1bf0*/  FFMA.FTZ R128, R11, R128, R117 ;  /* 0x000000800b807223 */ /* 0x000fc60000010075 */
[----:B------:R-:W0:Y:S01]  /*1c00*/  MUFU.EX2 R7, R7 ;  /* 0x0000000700077308 */ /* 0x000e220000000800 */
[----:B------:R-:W-:Y:S02]  /*1c10*/  FMUL.FTZ R5, R5, R2 ;  /* 0x0000000205057220 */ /* 0x000fe40000410000 */
[----:B------:R-:W-:Y:S02]  /*1c20*/  FADD.FTZ R125, R69, UR4 ;  /* 0x00000004457d7e21 */ /* 0x000fe40008010000 */
[----:B------:R-:W-:Y:S02]  /*1c30*/  FADD.FTZ R123, R70, UR4 ;  /* 0x00000004467b7e21 */ /* 0x000fe40008010000 */
[C---:B-1----:R-:W-:Y:S01]  /*1c40*/  FMUL.FTZ R124, R10.reuse, R3 ;  /* 0x000000030a7c7220 */ /* 0x042fe20000410000 */
[----:B------:R-:W1:Y:S01]  /*1c50*/  MUFU.EX2 R6, R6 ;  /* 0x0000000600067308 */ /* 0x000e620000000800 */
[----:B------:R-:W-:Y:S02]  /*1c60*/  FFMA.FTZ R128, R10, R128, R163 ;  /* 0x000000800a807223 */ /* 0x000fe400000100a3 */
[----:B------:R-:W-:-:S02]  /*1c70*/  FMUL.FTZ R4, R125, R2 ;  /* 0x000000027d047220 */ /* 0x000fc40000410000 */
[----:B------:R-:W-:Y:S02]  /*1c80*/  FMUL.FTZ R3, R123, R2 ;  /* 0x000000027b037220 */ /* 0x000fe40000410000 */
[C---:B------:R-:W-:Y:S01]  /*1c90*/  FMUL.FTZ R123, R9.reuse, R124 ;  /* 0x0000007c097b7220 */ /* 0x040fe20000410000 */
[----:B------:R-:W1:Y:S01]  /*1ca0*/  MUFU.EX2 R5, R5 ;  /* 0x0000000500057308 */ /* 0x000e620000000800 */
[----:B------:R-:W-:Y:S02]  /*1cb0*/  FFMA.FTZ R125, R9, R128, R116 ;  /* 0x00000080097d7223 */ /* 0x000fe40000010074 */
[----:B------:R-:W-:Y:S02]  /*1cc0*/  FADD.FTZ R129, R71, UR4 ;  /* 0x0000000447817e21 */ /* 0x000fe40008010000 */
[C---:B--2---:R-:W-:Y:S02]  /*1cd0*/  FMUL.FTZ R124, R8.reuse, R123 ;  /* 0x0000007b087c7220 */ /* 0x044fe40000410000 */
[----:B------:R-:W-:Y:S01]  /*1ce0*/  FFMA.FTZ R128, R8, R125, R162 ;  /* 0x0000007d08807223 */ /* 0x000fe200000100a2 */
[----:B------:R-:W2:Y:S01]  /*1cf0*/  MUFU.EX2 R4, R4 ;  /* 0x0000000400047308 */ /* 0x000ea20000000800 */
[----:B------:R-:W-:-:S02]  /*1d00*/  FMUL.FTZ R2, R129, R2 ;  /* 0x0000000281027220 */ /* 0x000fc40000410000 */
[C---:B0-----:R-:W-:Y:S02]  /*1d10*/  FMUL.FTZ R123, R7.reuse, R124 ;  /* 0x0000007c077b7220 */ /* 0x041fe40000410000 */
[----:B------:R-:W-:-:S03]  /*1d20*/  FFMA.FTZ R128, R7, R128, R19 ;  /* 0x0000008007807223 */ /* 0x000fc60000010013 */
[----:B------:R-:W0:Y:S01]  /*1d30*/  MUFU.EX2 R3, R3 ;  /* 0x0000000300037308 */ /* 0x000e220000000800 */
[C---:B-1----:R-:W-:Y:S02]  /*1d40*/  FMUL.FTZ R124, R6.reuse, R123 ;  /* 0x0000007b067c7220 */ /* 0x042fe40000410000 */
[----:B------:R-:W-:-:S05]  /*1d50*/  FFMA.FTZ R128, R6, R128, R161 ;  /* 0x0000008006807223 */ /* 0x000fca00000100a1 */
[----:B------:R-:W1:Y:S01]  /*1d60*/  MUFU.EX2 R2, R2 ;  /* 0x0000000200027308 */ /* 0x000e620000000800 */
[C---:B------:R-:W-:Y:S02]  /*1d70*/  FMUL.FTZ R123, R5.reuse, R124 ;  /* 0x0000007c057b7220 */ /* 0x040fe40000410000 */
[----:B------:R-:W-:Y:S02]  /*1d80*/  FFMA.FTZ R125, R5, R128, R18 ;  /* 0x00000080057d7223 */ /* 0x000fe40000010012 */
[C---:B--2---:R-:W-:Y:S02]  /*1d90*/  FMUL.FTZ R124, R4.reuse, R123 ;  /* 0x0000007b047c7220 */ /* 0x044fe40000410000 */
[----:B------:R-:W-:Y:S01]  /*1da0*/  FFMA.FTZ R128, R4, R125, R158 ;  /* 0x0000007d04807223 */ /* 0x000fe2000001009e */
[----:B------:R-:W-:Y:S01]  /*1db0*/  BSSY B0, `(.L_x_1444) ;  /* 0x0000013000007945 */ /* 0x000fe20003800000 */
[C---:B0-----:R-:W-:Y:S02]  /*1dc0*/  FMUL.FTZ R123, R3.reuse, R124 ;  /* 0x0000007c037b7220 */ /* 0x041fe40000410000 */
[----:B------:R-:W-:Y:S01]  /*1dd0*/  FFMA.FTZ R125, R3, R128, R17 ;  /* 0x00000080037d7223 */ /* 0x000fe20000010011 */
[----:B------:R-:W-:Y:S01]  /*1de0*/  LEA.HI R156, R122, R122, RZ, 0x1e ;  /* 0x0000007a7a9c7211 */ /* 0x000fe200078ff0ff */
[----:B-1----:R-:W-:-:S02]  /*1df0*/  FMUL.FTZ R124, R2, R123 ;  /* 0x0000007b027c7220 */ /* 0x002fc40000410000 */
[----:B------:R-:W-:Y:S01]  /*1e00*/  FFMA.FTZ R125, R2, R125, R157 ;  /* 0x0000007d027d7223 */ /* 0x000fe2000001009d */
[----:B---3--:R0:W1:Y:S02]  /*1e10*/  R2UR UR25, R0 ;  /* 0x00000000001973c2 */ /* 0x00806400000e0000 */
[----:B0-----:R0:W2:Y:S01]  /*1e20*/  @P0 LDS R0, [R122.X4+0x5464] ;  /* 0x005464007a000984 */ /* 0x0010a20000004800 */
[----:B------:R-:W-:Y:S05]  /*1e30*/  @P0 BRA `(.L_x_1445) ;  /* 0x000000a000000947 */ /* 0x000fea0003800000 */
[----:B----4-:R-:W-:Y:S01]  /*1e40*/  ULDC UR20, c[0x0][0x174] ;  /* 0x00005d0000147ab9 */ /* 0x010fe20000000800 */
[----:B--2---:R-:W-:Y:S01]  /*1e50*/  MOV R0, 0x3f800000 ;  /* 0x3f80000000007802 */ /* 0x004fe20000000f00 */
[----:B------:R-:W-:-:S06]  /*1e60*/  UISETP.NE.AND UP0, UPT, UR19, UR20, UPT ;  /* 0x000000141300728c */ /* 0x000fcc000bf05270 */
[----:B------:R-:W-:-:S05]  /*1e70*/  PLOP3.LUT P0, PT, PT, PT, UP0, 0x80, 0x0 ;  /* 0x000000000000781c */ /* 0x000fca0003f0f008 */
[----:B------:R-:W-:-:S04]  /*1e80*/  @UP0 ULEA.HI UR20, UR19, UR19, URZ, 0x1 ;  /* 0x0000001313140291 */ /* 0x000fc8000f8f083f */
[----:B------:R-:W-:-:S04]  /*1e90*/  @UP0 ULOP3.LUT UR20, UR20, 0xfffffe, URZ, 0xc0, !UPT ;  /* 0x00fffffe14140892 */ /* 0x000fc8000f8ec03f */
[----:B------:R-:W-:-:S04]  /*1ea0*/  @UP0 UIADD3 UR20, -UR20, UR19, URZ ;  /* 0x0000001314140290 */ /* 0x000fc8000fffe13f */
[----:B------:R-:W-:-:S06]  /*1eb0*/  @UP0 ULEA UR20, UR20, UR7, 0x8 ;  /* 0x0000000714140291 */ /* 0x000fcc000f8e403f */
[----:B------:R-:W-:-:S05]  /*1ec0*/  MOV R123, UR20 ;  /* 0x00000014007b7c02 */ /* 0x000fca0008000f00 */
[----:B------:R2:W3:Y:S02]  /*1ed0*/  @P0 LDS R0, [R123.X4+0x4c60] ;  /* 0x004c60007b000984 */ /* 0x0004e40000004800 */
.L_x_1445:
[----:B----4-:R-:W-:Y:S05]  /*1ee0*/  BSYNC B0 ;  /* 0x0000000000007941 */ /* 0x010fea0003800000 */
.L_x_1444:
[----:B------:R-:W-:Y:S01]  /*1ef0*/  ISETP.GT.U32.AND P0, PT, R122, 0x1f, PT ;  /* 0x0000001f7a00780c */ /* 0x000fe20003f04070 */
[----:B------:R4:W-:Y:S01]  /*1f00*/  STS.64 [R156.X8+0x4250], R124 ;  /* 0x0042507c9c007388 */ /* 0x0009e20000008a00 */
[----:B-12---:R-:W-:Y:S01]  /*1f10*/  FMUL.FTZ R123, R100, UR25 ;  /* 0x00000019647b7c20 */ /* 0x006fe20008410000 */
[----:B------:R-:W-:Y:S01]  /*1f20*/  BSSY B0, `(.L_x_1446) ;  /* 0x000006a000007945 */ /* 0x000fe20003800000 */
[----:B------:R-:W-:Y:S02]  /*1f30*/  FMUL.FTZ R128, R101, UR25 ;  /* 0x0000001965807c20 */ /* 0x000fe40008410000 */
[----:B------:R-:W-:Y:S02]  /*1f40*/  FMUL.FTZ R154, R64, R123 ;  /* 0x0000007b409a7220 */ /* 0x000fe40000410000 */
[----:B------:R-:W-:Y:S02]  /*1f50*/  FMUL.FTZ R123, R112, UR25 ;  /* 0x00000019707b7c20 */ /* 0x000fe40008410000 */
[----:B------:R-:W-:-:S02]  /*1f60*/  FMUL.FTZ R153, R65, R128 ;  /* 0x0000008041997220 */ /* 0x000fc40000410000 */
[----:B------:R-:W-:Y:S02]  /*1f70*/  FMUL.FTZ R129, R102, UR25 ;  /* 0x0000001966817c20 */ /* 0x000fe40008410000 */
[----:B----4-:R-:W-:Y:S02]  /*1f80*/  FMUL.FTZ R124, R109, UR25 ;  /* 0x000000196d7c7c20 */ /* 0x010fe40008410000 */
[----:B------:R-:W-:Y:S02]  /*1f90*/  FMUL.FTZ R125, R110, UR25 ;  /* 0x000000196e7d7c20 */ /* 0x000fe40008410000 */
[----:B------:R-:W-:Y:S02]  /*1fa0*/  FMUL.FTZ R145, R57, R124 ;  /* 0x0000007c39917220 */ /* 0x000fe40000410000 */
[----:B------:R-:W-:Y:S02]  /*1fb0*/  FMUL.FTZ R144, R58, R125 ;  /* 0x0000007d3a907220 */ /* 0x000fe40000410000 */
        /* <DEDUP_REMOVED lines=24> */
[----:B------:R-:W-:-:S05]  /*2140*/  IMAD R135, R122, 0x28, RZ ;  /* 0x000000287a877824 */ /* 0x000fca00078e02ff */
[----:B------:R-:W-:Y:S04]  /*2150*/  LDS.64 R128, [R135+0x4250] ;  /* 0x0042500087807984 */ /* 0x000fe80000000a00 */
[----:B------:R-:W1:Y:S02]  /*2160*/  LDS.64 R130, [R135+0x4258] ;  /* 0x0042580087827984 */ /* 0x000e640000000a00 */
[-C--:B-1----:R-:W-:Y:S02]  /*2170*/  FFMA.FTZ R132, R129, R130.reuse, R131 ;  /* 0x0000008281847223 */ /* 0x082fe40000010083 */
[----:B------:R-:W-:Y:S02]  /*2180*/  FMUL.FTZ R133, R128, R130 ;  /* 0x0000008280857220 */ /* 0x000fe40000410000 */
[----:B------:R-:W1:Y:S04]  /*2190*/  LDS.64 R128, [R135+0x4260] ;  /* 0x0042600087807984 */ /* 0x000e680000000a00 */
[----:B------:R-:W2:Y:S01]  /*21a0*/  LDS.64 R130, [R135+0x4268] ;  /* 0x0042680087827984 */ /* 0x000ea20000000a00 */
[----:B-1----:R-:W-:-:S02]  /*21b0*/  FFMA.FTZ R132, R128, R132, R129 ;  /* 0x0000008480847223 */ /* 0x002fc40000010081 */
[----:B------:R-:W-:Y:S02]  /*21c0*/  FMUL.FTZ R133, R128, R133 ;  /* 0x0000008580857220 */ /* 0x000fe40000410000 */
[C---:B--2---:R-:W-:Y:S02]  /*21d0*/  FFMA.FTZ R132, R130.reuse, R132, R131 ;  /* 0x0000008482847223 */ /* 0x044fe40000010083 */
[----:B------:R-:W-:Y:S01]  /*21e0*/  FMUL.FTZ R133, R130, R133 ;  /* 0x0000008582857220 */ /* 0x000fe20000410000 */
[----:B------:R-:W-:Y:S05]  /*21f0*/  BRA.DIV ~URZ, `(.L_x_1448) ;  /* 0x000039627f007947 */ /* 0x000fea000b800000 */
[----:B------:R1:W2:Y:S02]  /*2200*/  SHFL.UP PT, R131, R133, 0x1, RZ ;  /* 0x0420000085837989 */ /* 0x0002a400000e00ff */
.L_x_1499:
[----:B------:R-:W-:Y:S05]  /*2210*/  BRA.DIV ~URZ, `(.L_x_1449) ;  /* 0x000039c27f007947 */ /* 0x000fea000b800000 */
[----:B------:R-:W4:Y:S04]  /*2220*/  S2R R136, SR_LANEID ;  /* 0x0000000000887919 */ /* 0x000f280000000000 */
[----:B------:R-:W0:Y:S01]  /*2230*/  SHFL.UP PT, R128, R132, 0x1, RZ ;  /* 0x0420000084807989 */ /* 0x000e2200000e00ff */
[----:B----4-:R-:W-:-:S13]  /*2240*/  ISETP.GE.AND P0, PT, R136, 0x1, PT ;  /* 0x000000018800780c */ /* 0x010fda0003f06270 */
[C---:B0-----:R-:W-:Y:S02]  /*2250*/  @P0 FFMA.FTZ R132, R133.reuse, R128, R132 ;  /* 0x0000008085840223 */ /* 0x041fe40000010084 */
[----:B-12---:R-:W-:Y:S01]  /*2260*/  @P0 FMUL.FTZ R133, R133, R131 ;  /* 0x0000008385850220 */ /* 0x006fe20000410000 */
        /* <DEDUP_REMOVED lines=16> */
[----:B------:R0:W2:Y:S02]  /*2370*/  SHFL.UP PT, R131, R133, 0x10, RZ ;  /* 0x0600000085837989 */ /* 0x0000a400000e00ff */
.L_x_1500:
[----:B------:R-:W4:Y:S02]  /*2380*/  S2R R128, SR_LANEID ;  /* 0x0000000000807919 */ /* 0x000f240000000000 */
[----:B----4-:R-:W-:Y:S02]  /*2390*/  ISETP.GE.AND P0, PT, R128, 0x10, PT ;  /* 0x000000108000780c */ /* 0x010fe40003f06270 */
[----:B------:R-:W-:-:S11]  /*23a0*/  MOV R128, R133 ;  /* 0x0000008500807202 */ /* 0x000fd60000000f00 */
[-C--:B01----:R-:W-:Y:S02]  /*23b0*/  @P0 FFMA.FTZ R132, R130, R128.reuse, R132 ;  /* 0x0000008082840223 */ /* 0x083fe40000010084 */
[----:B--2---:R-:W-:Y:S01]  /*23c0*/  @P0 FMUL.FTZ R128, R131, R128 ;  /* 0x0000008083800220 */ /* 0x004fe20000410000 */
[----:B------:R-:W-:Y:S05]  /*23d0*/  BRA.CONV ~URZ, `(.L_x_1450) ;  /* 0x000000437f007947 */ /* 0x000fea000b800000 */
[----:B------:R-:W-:Y:S01]  /*23e0*/  HFMA2.MMA R159, -RZ, RZ, 0, 1.847743988037109375e-06 ;  /* 0x0000001fff9f7435 */ /* 0x000fe200000001ff */
[----:B------:R-:W-:Y:S02]  /*23f0*/  MOV R130, R128 ;  /* 0x0000008000827202 */ /* 0x000fe40000000f00 */
[----:B------:R-:W-:-:S03]  /*2400*/  MOV R131, 0x2420 ;  /* 0x0000242000837802 */ /* 0x000fc60000000f00 */
[----:B---3-5:R-:W-:Y:S05]  /*2410*/  CALL.REL.NOINC `($__internal_61_$__cuda_sm70_shflsync_idx_p) ;  /* 0x000044a000007944 */ /* 0x028fea0003c00000 */
.L_x_1450:
[----:B------:R-:W-:Y:S05]  /*2420*/  BRA.CONV ~URZ, `(.L_x_1451) ;  /* 0x000000437f007947 */ /* 0x000fea000b800000 */
[----:B-1----:R-:W-:Y:S01]  /*2430*/  HFMA2.MMA R159, -RZ, RZ, 0, 1.847743988037109375e-06 ;  /* 0x0000001fff9f7435 */ /* 0x002fe200000001ff */
[----:B------:R-:W-:Y:S02]  /*2440*/  MOV R130, R132 ;  /* 0x0000008400827202 */ /* 0x000fe40000000f00 */
[----:B------:R-:W-:-:S03]  /*2450*/  MOV R131, 0x2470 ;  /* 0x0000247000837802 */ /* 0x000fc60000000f00 */
[----:B--23-5:R-:W-:Y:S05]  /*2460*/  CALL.REL.NOINC `($__internal_61_$__cuda_sm70_shflsync_idx_p) ;  /* 0x0000445000007944 */ /* 0x02cfea0003c00000 */
.L_x_1451:
[----:B------:R-:W-:Y:S05]  /*2470*/  BRA.DIV ~URZ, `(.L_x_1452) ;  /* 0x00003c327f007947 */ /* 0x000fea000b800000 */
[----:B-----5:R-:W0:Y:S04]  /*2480*/  SHFL.IDX PT, R126, R126, RZ, 0x1f ;  /* 0x00001fff7e7e7589 */ /* 0x020e2800000e0000 */
[----:B------:R4:W3:Y:S04]  /*2490*/  SHFL.IDX PT, R131, R127, RZ, 0x1f ;  /* 0x00001fff7f837589 */ /* 0x0008e800000e0000 */
[----:B------:R-:W2:Y:S04]  /*24a0*/  SHFL.UP PT, R128, R128, 0x1, RZ ;  /* 0x0420000080807989 */ /* 0x000ea800000e00ff */
[----:B------:R-:W1:Y:S02]  /*24b0*/  SHFL.UP PT, R132, R132, 0x1, RZ ;  /* 0x0420000084847989 */ /* 0x000e6400000e00ff */
.L_x_1501:
[----:B-1234-:R-:W-:Y:S01]  /*24c0*/  @P1 FFMA.FTZ R131, R131, R128, R132 ;  /* 0x0000008083831223 */ /* 0x01efe20000010084 */
[----:B0-----:R-:W-:Y:S01]  /*24d0*/  MOV R130, R126 ;  /* 0x0000007e00827202 */ /* 0x001fe20000000f00 */
[----:B------:R-:W0:Y:S04]  /*24e0*/  LDS.64 R132, [R135+0x4250] ;  /* 0x0042500087847984 */ /* 0x000e280000000a00 */
[----:B------:R-:W1:Y:S01]  /*24f0*/  LDS.64 R126, [R135+0x4258] ;  /* 0x00425800877e7984 */ /* 0x000e620000000a00 */
[----:B------:R-:W-:-:S03]  /*2500*/  @P1 FMUL.FTZ R130, R130, R128 ;  /* 0x0000008082821220 */ /* 0x000fc60000410000 */
[----:B------:R-:W2:Y:S04]  /*2510*/  LDS.64 R128, [R135+0x4260] ;  /* 0x0042600087807984 */ /* 0x000ea80000000a00 */
[----:B------:R3:W-:Y:S01]  /*2520*/  STS.64 [R135+0x4250], R130 ;  /* 0x0042508287007388 */ /* 0x0007e20000000a00 */
[C---:B0-----:R-:W-:Y:S02]  /*2530*/  FFMA.FTZ R133, R132.reuse, R131, R133 ;  /* 0x0000008384857223 */ /* 0x041fe40000010085 */
[----:B------:R-:W-:Y:S02]  /*2540*/  FMUL.FTZ R132, R132, R130 ;  /* 0x0000008284847220 */ /* 0x000fe40000410000 */
[C---:B-1----:R-:W-:Y:S02]  /*2550*/  FFMA.FTZ R127, R126.reuse, R133, R127 ;  /* 0x000000857e7f7223 */ /* 0x042fe4000001007f */
[----:B------:R-:W-:Y:S01]  /*2560*/  FMUL.FTZ R126, R126, R132 ;  /* 0x000000847e7e7220 */ /* 0x000fe20000410000 */
[----:B------:R3:W-:Y:S01]  /*2570*/  STS.64 [R135+0x4258], R132 ;  /* 0x0042588487007388 */ /* 0x0007e20000000a00 */
[----:B--2---:R-:W-:-:S02]  /*2580*/  FFMA.FTZ R129, R128, R127, R129 ;  /* 0x0000007f80817223 */ /* 0x004fc40000010081 */
[----:B------:R-:W-:Y:S01]  /*2590*/  FMUL.FTZ R128, R128, R126 ;  /* 0x0000007e80807220 */ /* 0x000fe20000410000 */
[----:B------:R3:W-:Y:S04]  /*25a0*/  STS.64 [R135+0x4260], R126 ;  /* 0x0042607e87007388 */ /* 0x0007e80000000a00 */
[----:B------:R3:W-:Y:S02]  /*25b0*/  STS.64 [R135+0x4268], R128 ;  /* 0x0042688087007388 */ /* 0x0007e40000000a00 */
.L_x_1447:
[----:B------:R-:W-:Y:S05]  /*25c0*/  BSYNC B0 ;  /* 0x0000000000007941 */ /* 0x000fea0003800000 */
.L_x_1446:
[----:B---3-5:R-:W-:Y:S01]  /*25d0*/  FMUL.FTZ R126, R2, R0 ;  /* 0x00000000027e7220 */ /* 0x028fe20000410000 */
[----:B------:R-:W-:Y:S01]  /*25e0*/  WARPSYNC 0xffffffff ;  /* 0xffffffff00007948 */ /* 0x000fe20003800000 */
[----:B------:R-:W-:Y:S01]  /*25f0*/  BAR.SYNC.DEFER_BLOCKING 0x0 ;  /* 0x0000000000007b1d */ /* 0x000fe20000010000 */
[----:B------:R-:W-:Y:S01]  /*2600*/  LOP3.LUT P0, RZ, R122, 0x1f, RZ, 0xc0, !PT ;  /* 0x0000001f7aff7812 */ /* 0x000fe2000780c0ff */
[----:B------:R-:W-:Y:S01]  /*2610*/  FMUL.FTZ R127, R3, R126 ;  /* 0x0000007e037f7220 */ /* 0x000fe20000410000 */
[----:B------:R-:W-:Y:S01]  /*2620*/  MOV R133, UR7 ;  /* 0x0000000700857c02 */ /* 0x000fe20008000f00 */
[----:B------:R-:W-:-:S02]  /*2630*/  FFMA.FTZ R126, R2, R125, R124 ;  /* 0x0000007d027e7223 */ /* 0x000fc4000001007c */
[----:B------:R-:W-:Y:S01]  /*2640*/  FADD.FTZ R130, R81, UR4 ;  /* 0x0000000451827e21 */ /* 0x000fe20008010000 */
[----:B------:R-:W-:Y:S01]  /*2650*/  BSSY B0, `(.L_x_1453) ;  /* 0x0000083000007945 */ /* 0x000fe20003800000 */
        /* <DEDUP_REMOVED lines=8> */
[----:B------:R-:W-:Y:S01]  /*26e0*/  FFMA.FTZ R129, R7, R128, R145 ;  /* 0x0000008007817223 */ /* 0x000fe20000010091 */
[----:B------:R-:W1:Y:S01]  /*26f0*/  LDS R131, [R156.X8+0x4254] ;  /* 0x004254009c837984 */ /* 0x000e620000008800 */
        /* <DEDUP_REMOVED lines=12> */
[C---:B------:R-:W-:Y:S01]  /*27c0*/  FMUL.FTZ R126, R14.reuse, R127 ;  /* 0x0000007f0e7e7220 */ /* 0x040fe20000410000 */
[----:B------:R-:W-:Y:S01]  /*27d0*/  MOV R127, UR19 ;  /* 0x00000013007f7c02 */ /* 0x000fe20008000f00 */
[----:B------:R-:W-:-:S02]  /*27e0*/  FFMA.FTZ R128, R14, R129, R152 ;  /* 0x000000810e807223 */ /* 0x000fc40000010098 */
[----:B------:R-:W-:Y:S01]  /*27f0*/  FADD.FTZ R132, R83, UR4 ;  /* 0x0000000453847e21 */ /* 0x000fe20008010000 */
[----:B------:R-:W-:Y:S01]  /*2800*/  ISETP.GE.OR P0, PT, R127, c[0x0][0x174], P0 ;  /* 0x00005d007f007a0c */ /* 0x000fe20000706670 */
[C---:B------:R-:W-:Y:S02]  /*2810*/  FMUL.FTZ R127, R15.reuse, R126 ;  /* 0x0000007e0f7f7220 */ /* 0x040fe40000410000 */
[----:B------:R-:W-:Y:S01]  /*2820*/  FFMA.FTZ R129, R15, R128, R153 ;  /* 0x000000800f817223 */ /* 0x000fe20000010099 */
[----:B------:R-:W-:Y:S01]  /*2830*/  MOV R128, 0x3f800000 ;  /* 0x3f80000000807802 */ /* 0x000fe20000000f00 */
[C---:B------:R-:W-:Y:S02]  /*2840*/  FMUL.FTZ R126, R16.reuse, R127 ;  /* 0x0000007f107e7220 */ /* 0x040fe40000410000 */
[----:B------:R-:W-:Y:S01]  /*2850*/  FFMA.FTZ R127, R16, R129, R154 ;  /* 0x00000081107f7223 */ /* 0x000fe2000001009a */
[----:B------:R-:W-:Y:S01]  /*2860*/  HFMA2.MMA R129, -RZ, RZ, 0, 0 ;  /* 0x00000000ff817435 */ /* 0x000fe200000001ff */
[----:B------:R-:W-:-:S09]  /*2870*/  FMUL.FTZ R132, R99, R132 ;  /* 0x0000008463847220 */ /* 0x000fd20000410000 */
[----:B------:R-:W2:Y:S01]  /*2880*/  @!P0 LDS.64 R128, [R133.X8+0x5660] ;  /* 0x0056600085808984 */ /* 0x000ea20000008a00 */
[----:B------:R-:W-:-:S03]  /*2890*/  ISETP.GT.U32.AND P0, PT, R122, 0x1f, PT ;  /* 0x0000001f7a00780c */ /* 0x000fc60003f04070 */
[----:B------:R1:W-:Y:S02]  /*28a0*/  STS.64 [R156.X8+0x4760], R126 ;  /* 0x0047607e9c007388 */ /* 0x0003e40000008a00 */
[----:B-1----:R-:W-:Y:S02]  /*28b0*/  FFMA.FTZ R126, R134, R131, R120 ;  /* 0x00000083867e7223 */ /* 0x002fe40000010078 */
[----:B------:R-:W-:-:S04]  /*28c0*/  FMUL.FTZ R131, R97, R130 ;  /* 0x0000008261837220 */ /* 0x000fc80000410000 */
[----:B------:R-:W-:-:S04]  /*28d0*/  FFMA.FTZ R130, R16, R126, R131 ;  /* 0x0000007e10827223 */ /* 0x000fc80000010083 */
        /* <DEDUP_REMOVED lines=20> */
[----:B------:R-:W-:-:S04]  /*2a20*/  FFMA.FTZ R140, R5, R140, R18 ;  /* 0x0000008c058c7223 */ /* 0x000fc80000010012 */
[----:B------:R-:W-:-:S04]  /*2a30*/  FFMA.FTZ R130, R4, R140, R131 ;  /* 0x0000008c04827223 */ /* 0x000fc80000010083 */
[----:B------:R-:W-:Y:S01]  /*2a40*/  FFMA.FTZ R141, R3, R130, R17 ;  /* 0x00000082038d7223 */ /* 0x000fe20000010011 */
[----:B------:R-:W-:Y:S06]  /*2a50*/  BAR.SYNC.DEFER_BLOCKING 0x0 ;  /* 0x0000000000007b1d */ /* 0x000fec0000010000 */
[----:B------:R-:W-:Y:S05]  /*2a60*/  @P0 BRA `(.L_x_1454) ;  /* 0x0000041000000947 */ /* 0x000fea0003800000 */
[----:B--2---:R-:W-:-:S05]  /*2a70*/  IMAD R134, R122, 0x28, RZ ;  /* 0x000000287a867824 */ /* 0x004fca00078e02ff */
[----:B------:R-:W-:Y:S04]  /*2a80*/  LDS.64 R130, [R134+0x4770] ;  /* 0x0047700086827984 */ /* 0x000fe80000000a00 */
[----:B------:R-:W1:Y:S02]  /*2a90*/  LDS.64 R132, [R134+0x4778] ;  /* 0x0047780086847984 */ /* 0x000e640000000a00 */
[C---:B-1----:R-:W-:Y:S02]  /*2aa0*/  FMUL.FTZ R132, R130.reuse, R132 ;  /* 0x0000008482847220 */ /* 0x042fe40000410000 */
[----:B------:R-:W-:Y:S02]  /*2ab0*/  FFMA.FTZ R133, R130, R133, R131 ;  /* 0x0000008582857223 */ /* 0x000fe40000010083 */
[----:B------:R-:W1:Y:S02]  /*2ac0*/  LDS.64 R130, [R134+0x4768] ;  /* 0x0047680086827984 */ /* 0x000e640000000a00 */
[----:B-1----:R-:W-:-:S02]  /*2ad0*/  FMUL.FTZ R132, R130, R132 ;  /* 0x0000008482847220 */ /* 0x002fc40000410000 */
[----:B------:R-:W-:Y:S02]  /*2ae0*/  FFMA.FTZ R133, R130, R133, R131 ;  /* 0x0000008582857223 */ /* 0x000fe40000010083 */
[----:B------:R-:W1:Y:S02]  /*2af0*/  LDS.64 R130, [R134+0x4760] ;  /* 0x0047600086827984 */ /* 0x000e640000000a00 */
[C---:B-1----:R-:W-:Y:S02]  /*2b00*/  FFMA.FTZ R135, R130.reuse, R133, R131 ;  /* 0x0000008582877223 */ /* 0x042fe40000010083 */
        /* <DEDUP_REMOVED lines=9> */
.L_x_1502:
[----:B------:R-:W-:Y:S05]  /*2ba0*/  BRA.DIV ~URZ, `(.L_x_1456) ;  /* 0x000037027f007947 */ /* 0x000fea000b800000 */
[----:B------:R-:W3:Y:S04]  /*2bb0*/  SHFL.DOWN PT, R130, R135, 0x1, 0x1f ;  /* 0x08201f0087827f89 */ /* 0x000ee800000e0000 */
[----:B------:R-:W-:Y:S01]  /*2bc0*/  SHFL.IDX PT, R160, R128, RZ, 0x1f ;  /* 0x00001fff80a07589 */ /* 0x000fe200000e0000 */
[----:B---3--:R-:W-:-:S02]  /*2bd0*/  @P4 FFMA.FTZ R135, R134, R130, R135 ;  /* 0x0000008286874223 */ /* 0x008fc40000010087 */
[----:B-12---:R-:W-:-:S03]  /*2be0*/  @P4 FMUL.FTZ R134, R134, R132 ;  /* 0x0000008486864220 */ /* 0x006fc60000410000 */
[----:B------:R-:W1:Y:S04]  /*2bf0*/  SHFL.DOWN PT, R130, R135, 0x2, 0x1f ;  /* 0x08401f0087827f89 */ /* 0x000e6800000e0000 */
[----:B------:R-:W2:Y:S01]  /*2c00*/  SHFL.DOWN PT, R131, R134, 0x2, 0x1f ;  /* 0x08401f0086837f89 */ /* 0x000ea200000e0000 */
[-C--:B-1----:R-:W-:Y:S02]  /*2c10*/  @!P3 FFMA.FTZ R135, R130, R134.reuse, R135 ;  /* 0x000000868287b223 */ /* 0x082fe40000010087 */
[----:B--2---:R-:W-:-:S03]  /*2c20*/  @!P3 FMUL.FTZ R134, R131, R134 ;  /* 0x000000868386b220 */ /* 0x004fc60000410000 */
[----:B------:R-:W1:Y:S04]  /*2c30*/  SHFL.DOWN PT, R130, R135, 0x4, 0x1f ;  /* 0x08801f0087827f89 */ /* 0x000e6800000e0000 */
[----:B------:R-:W2:Y:S01]  /*2c40*/  SHFL.DOWN PT, R131, R134, 0x4, 0x1f ;  /* 0x08801f0086837f89 */ /* 0x000ea200000e0000 */
[C---:B-1----:R-:W-:Y:S02]  /*2c50*/  @!P2 FFMA.FTZ R135, R134.reuse, R130, R135 ;  /* 0x000000828687a223 */ /* 0x042fe40000010087 */
        /* <DEDUP_REMOVED lines=9> */
[----:B------:R1:W2:Y:S04]  /*2cf0*/  SHFL.IDX PT, R132, R135, RZ, 0x1f ;  /* 0x00001fff87847589 */ /* 0x0002a800000e0000 */
[----:B------:R1:W3:Y:S04]  /*2d00*/  SHFL.IDX PT, R133, R134, RZ, 0x1f ;  /* 0x00001fff86857589 */ /* 0x0002e800000e0000 */
[----:B------:R-:W4:Y:S04]  /*2d10*/  SHFL.DOWN PT, R135, R135, 0x1, 0x1f ;  /* 0x08201f0087877f89 */ /* 0x000f2800000e0000 */
[----:B------:R-:W0:Y:S04]  /*2d20*/  SHFL.DOWN PT, R134, R134, 0x1, 0x1f ;  /* 0x08201f0086867f89 */ /* 0x000e2800000e0000 */
[----:B------:R1:W0:Y:S02]  /*2d30*/  SHFL.IDX PT, R131, R129, RZ, 0x1f ;  /* 0x00001fff81837589 */ /* 0x00022400000e0000 */
.L_x_1503:
[C---:B------:R-:W-:Y:S01]  /*2d40*/  ISETP.NE.AND P0, PT, R122.reuse, 0x1f, PT ;  /* 0x0000001f7a00780c */ /* 0x040fe20003f05270 */
[----:B------:R-:W-:Y:S01]  /*2d50*/  IMAD R159, R122, 0x28, RZ ;  /* 0x000000287a9f7824 */ /* 0x000fe200078e02ff */
[----:B------:R-:W-:Y:S01]  /*2d60*/  MOV R130, R160 ;  /* 0x000000a000827202 */ /* 0x000fe20000000f00 */
[----:B---3--:R-:W-:-:S02]  /*2d70*/  FMUL.FTZ R128, R128, R133 ;  /* 0x0000008580807220 */ /* 0x008fc40000410000 */
[----:B-12---:R-:W-:Y:S02]  /*2d80*/  FFMA.FTZ R129, R129, R133, R132 ;  /* 0x0000008581817223 */ /* 0x006fe40000010084 */
[----:B------:R-:W1:Y:S06]  /*2d90*/  LDS.64 R132, [R159+0x4778] ;  /* 0x004778009f847984 */ /* 0x000e6c0000000a00 */
[-C--:B0---4-:R-:W-:Y:S02]  /*2da0*/  @P0 FFMA.FTZ R131, R131, R134.reuse, R135 ;  /* 0x0000008683830223 */ /* 0x091fe40000010087 */
[----:B------:R-:W-:-:S02]  /*2db0*/  @P0 FMUL.FTZ R130, R130, R134 ;  /* 0x0000008682820220 */ /* 0x000fc40000410000 */
[----:B------:R-:W0:Y:S04]  /*2dc0*/  LDS.64 R134, [R159+0x4770] ;  /* 0x004770009f867984 */ /* 0x000e280000000a00 */
[----:B------:R-:W-:Y:S01]  /*2dd0*/  STS.64 [R159+0x4778], R130 ;  /* 0x004778829f007388 */ /* 0x000fe20000000a00 */
[C---:B-1----:R-:W-:Y:S02]  /*2de0*/  FFMA.FTZ R133, R132.reuse, R131, R133 ;  /* 0x0000008384857223 */ /* 0x042fe40000010085 */
[----:B------:R-:W-:-:S05]  /*2df0*/  FMUL.FTZ R132, R132, R130 ;  /* 0x0000008284847220 */ /* 0x000fca0000410000 */
[----:B------:R-:W-:Y:S01]  /*2e00*/  STS.64 [R159+0x4770], R132 ;  /* 0x004770849f007388 */ /* 0x000fe20000000a00 */
[C---:B0-----:R-:W-:Y:S02]  /*2e10*/  FFMA.FTZ R135, R134.reuse, R133, R135 ;  /* 0x0000008586877223 */ /* 0x041fe40000010087 */
[----:B------:R-:W-:Y:S02]  /*2e20*/  FMUL.FTZ R134, R134, R132 ;  /* 0x0000008486867220 */ /* 0x000fe40000410000 */
[----:B------:R-:W0:Y:S04]  /*2e30*/  LDS.64 R132, [R159+0x4768] ;  /* 0x004768009f847984 */ /* 0x000e280000000a00 */
[----:B------:R1:W-:Y:S01]  /*2e40*/  STS.64 [R159+0x4768], R134 ;  /* 0x004768869f007388 */ /* 0x0003e20000000a00 */
[----:B0-----:R-:W-:-:S02]  /*2e50*/  FFMA.FTZ R133, R132, R135, R133 ;  /* 0x0000008784857223 */ /* 0x001fc40000010085 */
[----:B------:R-:W-:-:S05]  /*2e60*/  FMUL.FTZ R132, R132, R134 ;  /* 0x0000008684847220 */ /* 0x000fca0000410000 */
[----:B------:R1:W-:Y:S02]  /*2e70*/  STS.64 [R159+0x4760], R132 ;  /* 0x004760849f007388 */ /* 0x0003e40000000a00 */
.L_x_1454:
[----:B--2---:R-:W-:Y:S05]  /*2e80*/  BSYNC B0 ;  /* 0x0000000000007941 */ /* 0x004fea0003800000 */
.L_x_1453:
[----:B------:R-:W-:Y:S01]  /*2e90*/  WARPSYNC 0xffffffff ;  /* 0xffffffff00007948 */ /* 0x000fe20003800000 */
[----:B------:R-:W-:Y:S01]  /*2ea0*/  BAR.SYNC.DEFER_BLOCKING 0x0 ;  /* 0x0000000000007b1d */ /* 0x000fe20000010000 */
[----:B------:R-:W-:Y:S01]  /*2eb0*/  ISETP.NE.AND P0, PT, R122, RZ, PT ;  /* 0x000000ff7a00720c */ /* 0x000fe20003f05270 */
[----:B------:R-:W-:Y:S01]  /*2ec0*/  FMUL.FTZ R102, R102, R127 ;  /* 0x0000007f66667220 */ /* 0x000fe20000410000 */
[----:B------:R-:W-:Y:S01]  /*2ed0*/  ULEA UR24, UR19, 0xfffff800, 0xb ;  /* 0xfffff80013187891 */ /* 0x000fe2000f8e583f */
[----:B------:R-:W-:Y:S02]  /*2ee0*/  FMUL.FTZ R104, R104, R136 ;  /* 0x0000008868687220 */ /* 0x000fe40000410000 */
[----:B-1----:R-:W-:Y:S01]  /*2ef0*/  FMUL.FTZ R135, R106, R137 ;  /* 0x000000896a877220 */ /* 0x002fe20000410000 */
[----:B------:R-:W-:Y:S01]  /*2f00*/  ULDC.64 UR20, c[0x0][0x2b8] ;  /* 0x0000ae0000147ab9 */ /* 0x000fe20000000a00 */
[----:B------:R-:W-:Y:S01]  /*2f10*/  FADD.FTZ R131, -R119, R127 ;  /* 0x0000007f77837221 */ /* 0x000fe20000010100 */
[----:B------:R-:W-:Y:S01]  /*2f20*/  UIMAD UR20, UR35, UR20, URZ ;  /* 0x00000014231472a4 */ /* 0x000fe2000f8e023f */
[----:B------:R-:W-:Y:S01]  /*2f30*/  FADD.FTZ R133, -R118, R136 ;  /* 0x0000008876857221 */ /* 0x000fe20000010100 */
[----:B------:R-:W-:Y:S01]  /*2f40*/  BSSY B0, `(.L_x_1457) ;  /* 0x0000100000007945 */ /* 0x000fe20003800000 */
[----:B------:R-:W-:Y:S01]  /*2f50*/  FMUL.FTZ R112, R112, R140 ;  /* 0x0000008c70707220 */ /* 0x000fe20000410000 */
[----:B------:R-:W-:Y:S01]  /*2f60*/  UIMAD UR20, UR34, UR21, UR20 ;  /* 0x00000015221472a4 */ /* 0x000fe2000f8e0214 */
[----:B------:R-:W1:Y:S02]  /*2f70*/  LDS R156, [R156.X8+0x4764] ;  /* 0x004764009c9c7984 */ /* 0x000e640000008800 */
[----:B-1----:R-:W-:Y:S01]  /*2f80*/  FFMA.FTZ R0, R156, R0, R125 ;  /* 0x000000009c007223 */ /* 0x002fe2000001007d */
[----:B------:R-:W-:-:S03]  /*2f90*/  MOV R125, UR7 ;  /* 0x00000007007d7c02 */ /* 0x000fc60008000f00 */
[----:B------:R-:W-:Y:S02]  /*2fa0*/  FFMA.FTZ R124, R2, R0, R124 ;  /* 0x00000000027c7223 */ /* 0x000fe4000001007c */
[----:B------:R1:W-:Y:S02]  /*2fb0*/  @!P0 STS.64 [R125.X8+0x5660], R128 ;  /* 0x005660807d008388 */ /* 0x0003e40000008a00 */
[----:B------:R-:W-:Y:S02]  /*2fc0*/  FFMA.FTZ R3, R3, R124, R123 ;  /* 0x0000007c03037223 */ /* 0x000fe4000001007b */
[----:B------:R-:W-:Y:S02]  /*2fd0*/  FADD.FTZ R123, R81, UR4 ;  /* 0x00000004517b7e21 */ /* 0x000fe40008010000 */
[----:B------:R-:W-:Y:S02]  /*2fe0*/  FFMA.FTZ R142, R4, R3, R142 ;  /* 0x00000003048e7223 */ /* 0x000fe4000001008e */
[----:B------:R-:W-:-:S02]  /*2ff0*/  FMUL.FTZ R130, R97, R123 ;  /* 0x0000007b61827220 */ /* 0x000fc40000410000 */
[----:B------:R-:W-:Y:S02]  /*3000*/  FFMA.FTZ R5, R5, R142, R143 ;  /* 0x0000008e05057223 */ /* 0x000fe4000001008f */
[-C--:B-1----:R-:W-:Y:S02]  /*3010*/  FMUL.FTZ R125, R100, R126.reuse ;  /* 0x0000007e647d7220 */ /* 0x082fe40000410000 */
[----:B------:R-:W-:Y:S02]  /*3020*/  FFMA.FTZ R144, R6, R5, R144 ;  /* 0x0000000506907223 */ /* 0x000fe40000010090 */
[----:B------:R-:W-:Y:S02]  /*3030*/  FFMA.FTZ R100, R16, R126, R130 ;  /* 0x0000007e10647223 */ /* 0x000fe40000010082 */
[----:B------:R-:W-:Y:S02]  /*3040*/  FFMA.FTZ R7, R7, R144, R145 ;  /* 0x0000009007077223 */ /* 0x000fe40000010091 */
[----:B------:R-:W-:-:S02]  /*3050*/  FFMA.FTZ R128, R64, R125, RZ ;  /* 0x0000007d40807223 */ /* 0x000fc400000100ff */
[----:B------:R-:W-:Y:S02]  /*3060*/  FFMA.FTZ R146, R8, R7, R146 ;  /* 0x0000000708927223 */ /* 0x000fe40000010092 */
[----:B------:R-:W-:Y:S02]  /*3070*/  FMUL.FTZ R101, R101, R100 ;  /* 0x0000006465657220 */ /* 0x000fe40000410000 */
[----:B------:R-:W-:Y:S02]  /*3080*/  FFMA.FTZ R9, R9, R146, R147 ;  /* 0x0000009209097223 */ /* 0x000fe40000010093 */
[----:B------:R-:W-:Y:S02]  /*3090*/  FADD.FTZ R125, R83, UR4 ;  /* 0x00000004537d7e21 */ /* 0x000fe40008010000 */
        /* <DEDUP_REMOVED lines=8> */
[----:B------:R-:W-:Y:S02]  /*3120*/  FADD.FTZ R128, R77, UR4 ;  /* 0x000000044d807e21 */ /* 0x000fe40008010000 */
[----:B------:R-:W-:Y:S02]  /*3130*/  FMUL.FTZ R103, R103, R101 ;  /* 0x0000006567677220 */ /* 0x000fe40000410000 */
[----:B------:R-:W-:Y:S02]  /*3140*/  FMUL.FTZ R134, R93, R128 ;  /* 0x000000805d867220 */ /* 0x000fe40000410000 */
[----:B------:R-:W-:Y:S02]  /*3150*/  FFMA.FTZ R14, R14, R13, R152 ;  /* 0x0000000d0e0e7223 */ /* 0x000fe40000010098 */
[----:B------:R-:W-:Y:S02]  /*3160*/  FFMA.FTZ R103, R67, R103, R102 ;  /* 0x0000006743677223 */ /* 0x000fe40000010066 */
[----:B------:R-:W-:-:S02]  /*3170*/  FFMA.FTZ R12, R12, R136, R134 ;  /* 0x000000880c0c7223 */ /* 0x000fc40000010086 */
[----:B------:R-:W-:Y:S02]  /*3180*/  FFMA.FTZ R15, R15, R14, R153 ;  /* 0x0000000e0f0f7223 */ /* 0x000fe40000010099 */
[----:B------:R-:W-:Y:S02]  /*3190*/  FFMA.FTZ R104, R60, R104, R103 ;  /* 0x000000683c687223 */ /* 0x000fe40000010067 */
[----:B------:R-:W-:Y:S02]  /*31a0*/  FMUL.FTZ R105, R105, R12 ;  /* 0x0000000c69697220 */ /* 0x000fe40000410000 */
[----:B------:R-:W-:Y:S02]  /*31b0*/  FFMA.FTZ R16, R16, R15, R154 ;  /* 0x0000000f10107223 */ /* 0x000fe4000001009a */
[----:B------:R-:W-:Y:S02]  /*31c0*/  FADD.FTZ R103, R80, UR4 ;  /* 0x0000000450677e21 */ /* 0x000fe40008010000 */
[----:B------:R-:W-:-:S02]  /*31d0*/  FFMA.FTZ R105, R61, R105, R104 ;  /* 0x000000693d697223 */ /* 0x000fc40000010068 */
[----:B------:R-:W-:Y:S02]  /*31e0*/  FMUL.FTZ R102, R103, R16 ;  /* 0x0000001067667220 */ /* 0x000fe40000410000 */
[----:B------:R-:W-:Y:S02]  /*31f0*/  FADD.FTZ R103, -R120, R126 ;  /* 0x0000007e78677221 */ /* 0x000fe40000010100 */
[----:B------:R-:W-:Y:S02]  /*3200*/  FFMA.FTZ R135, R62, R135, R105 ;  /* 0x000000873e877223 */ /* 0x000fe40000010069 */
[----:B------:R-:W-:Y:S02]  /*3210*/  FMUL.FTZ R104, R123, R15 ;  /* 0x0000000f7b687220 */ /* 0x000fe40000410000 */
[----:B------:R-:W-:Y:S02]  /*3220*/  FADD.FTZ R130, R100, -R130 ;  /* 0x8000008264827221 */ /* 0x000fe40000010000 */
[----:B------:R-:W-:-:S02]  /*3230*/  FADD.FTZ R105, R82, UR4 ;  /* 0x0000000452697e21 */ /* 0x000fc40008010000 */
[----:B------:R-:W-:Y:S02]  /*3240*/  FFMA.FTZ R123, R102, R103, RZ ;  /* 0x00000067667b7223 */ /* 0x000fe400000100ff */
[----:B------:R-:W-:Y:S02]  /*3250*/  FMUL.FTZ R105, R105, R14 ;  /* 0x0000000e69697220 */ /* 0x000fe40000410000 */
[----:B------:R-:W-:Y:S02]  /*3260*/  FFMA.FTZ R148, R104, R130, R123 ;  /* 0x0000008268947223 */ /* 0x000fe4000001007b */
[----:B------:R-:W-:Y:S02]  /*3270*/  FMUL.FTZ R106, R125, R13 ;  /* 0x0000000d7d6a7220 */ /* 0x000fe40000410000 */
[----:B------:R-:W-:Y:S02]  /*3280*/  FADD.FTZ R132, R101, -R132 ;  /* 0x8000008465847221 */ /* 0x000fe40000010000 */
[----:B------:R-:W-:-:S02]  /*3290*/  FFMA.FTZ R125, R105, R131, R148 ;  /* 0x00000083697d7223 */ /* 0x000fc40000010094 */
[----:B------:R-:W-:Y:S02]  /*32a0*/  FADD.FTZ R123, R76, UR4 ;  /* 0x000000044c7b7e21 */ /* 0x000fe40008010000 */
[----:B------:R-:W-:Y:S02]  /*32b0*/  FFMA.FTZ R148, R106, R132, R125 ;  /* 0x000000846a947223 */ /* 0x000fe4000001007d */
[----:B------:R-:W-:Y:S02]  /*32c0*/  FMUL.FTZ R123, R123, R150 ;  /* 0x000000967b7b7220 */ /* 0x000fe40000410000 */
[----:B------:R-:W-:Y:S02]  /*32d0*/  FADD.FTZ R143, R12, -R134 ;  /* 0x800000860c8f7221 */ /* 0x000fe40000010000 */
[----:B------:R-:W-:Y:S02]  /*32e0*/  FMUL.FTZ R125, R128, R11 ;  /* 0x0000000b807d7220 */ /* 0x000fe40000410000 */
[----:B------:R-:W-:-:S02]  /*32f0*/  FFMA.FTZ R148, R123, R133, R148 ;  /* 0x000000857b947223 */ /* 0x000fc40000010094 */
[----:B------:R-:W-:Y:S02]  /*3300*/  FMUL.FTZ R134, R11, UR41 ;  /* 0x000000290b867c20 */ /* 0x000fe40008410000 */
[----:B------:R-:W-:Y:S02]  /*3310*/  FADD.FTZ R154, R79, UR4 ;  /* 0x000000044f9a7e21 */ /* 0x000fe40008010000 */
[-C--:B------:R-:W-:Y:S02]  /*3320*/  FFMA.FTZ R152, R125, R143.reuse, R148 ;  /* 0x0000008f7d987223 */ /* 0x080fe40000010094 */
[----:B------:R-:W-:Y:S02]  /*3330*/  FMUL.FTZ R134, R134, R143 ;  /* 0x0000008f86867220 */ /* 0x000fe40000410000 */
[----:B------:R-:W-:Y:S02]  /*3340*/  FADD.FTZ R143, -R117, R137 ;  /* 0x00000089758f7221 */ /* 0x000fe40000010100 */
[----:B------:R-:W-:-:S02]  /*3350*/  FMUL.FTZ R128, R129, UR41 ;  /* 0x0000002981807c20 */ /* 0x000fc40008410000 */
[----:B------:R-:W-:Y:S02]  /*3360*/  FMUL.FTZ R145, R95, R154 ;  /* 0x0000009a5f917220 */ /* 0x000fe40000410000 */
[----:B------:R-:W-:Y:S02]  /*3370*/  FMUL.FTZ R128, R128, R143 ;  /* 0x0000008f80807220 */ /* 0x000fe40000410000 */
[----:B------:R-:W-:Y:S02]  /*3380*/  FADD.FTZ R148, R78, UR4 ;  /* 0x000000044e947e21 */ /* 0x000fe40008010000 */
[----:B------:R-:W-:Y:S02]  /*3390*/  FFMA.FTZ R10, R10, R137, R145 ;  /* 0x000000890a0a7223 */ /* 0x000fe40000010091 */
[-C--:B------:R-:W-:Y:S02]  /*33a0*/  FFMA.FTZ R128, R94, R129.reuse, R128 ;  /* 0x000000815e807223 */ /* 0x080fe40000010080 */
[----:B------:R-:W-:-:S02]  /*33b0*/  FMUL.FTZ R129, R148, R129 ;  /* 0x0000008194817220 */ /* 0x000fc40000410000 */
[----:B------:R-:W-:Y:S02]  /*33c0*/  FMUL.FTZ R148, R107, R10 ;  /* 0x0000000a6b947220 */ /* 0x000fe40000410000 */
[----:B------:R-:W-:Y:S02]  /*33d0*/  FADD.FTZ R156, R10, -R145 ;  /* 0x800000910a9c7221 */ /* 0x000fe40000010000 */
[----:B------:R-:W-:Y:S02]  /*33e0*/  FMUL.FTZ R107, R9, UR41 ;  /* 0x00000029096b7c20 */ /* 0x000fe40008410000 */
[----:B------:R-:W-:Y:S02]  /*33f0*/  FFMA.FTZ R135, R63, R148, R135 ;  /* 0x000000943f877223 */ /* 0x000fe40000010087 */
[----:B------:R-:W-:Y:S02]  /*3400*/  FMUL.FTZ R148, R108, R138 ;  /* 0x0000008a6c947220 */ /* 0x000fe40000410000 */
[----:B------:R-:W-:-:S02]  /*3410*/  FMUL.FTZ R108, R107, R156 ;  /* 0x0000009c6b6c7220 */ /* 0x000fc40000410000 */
[----:B------:R-:W-:Y:S02]  /*3420*/  FFMA.FTZ R152, R129, R143, R152 ;  /* 0x0000008f81987223 */ /* 0x000fe40000010098 */
[----:B------:R-:W-:Y:S02]  /*3430*/  FMUL.FTZ R107, R154, R9 ;  /* 0x000000099a6b7220 */ /* 0x000fe40000410000 */
[----:B------:R-:W-:Y:S02]  /*3440*/  FADD.FTZ R145, -R116, R138 ;  /* 0x0000008a74917221 */ /* 0x000fe40000010100 */
[----:B------:R-:W-:Y:S02]  /*3450*/  FFMA.FTZ R143, R107, R156, R152 ;  /* 0x0000009c6b8f7223 */ /* 0x000fe40000010098 */
[----:B------:R-:W-:Y:S02]  /*3460*/  FMUL.FTZ R152, R146, UR41 ;  /* 0x0000002992987c20 */ /* 0x000fe40008410000 */
[----:B------:R-:W-:-:S02]  /*3470*/  FADD.FTZ R154, R73, UR4 ;  /* 0x00000004499a7e21 */ /* 0x000fc40008010000 */
[----:B------:R-:W-:Y:S02]  /*3480*/  FFMA.FTZ R108, R95, R9, R108 ;  /* 0x000000095f6c7223 */ /* 0x000fe4000001006c */
[----:B------:R-:W-:Y:S02]  /*3490*/  FFMA.FTZ R148, R56, R148, R135 ;  /* 0x0000009438947223 */ /* 0x000fe40000010087 */
[----:B------:R-:W-:Y:S02]  /*34a0*/  FMUL.FTZ R9, R152, R145 ;  /* 0x0000009198097220 */ /* 0x000fe40000410000 */
[----:B------:R-:W-:Y:S02]  /*34b0*/  FADD.FTZ R135, R72, UR4 ;  /* 0x0000000448877e21 */ /* 0x000fe40008010000 */
[----:B------:R-:W-:Y:S02]  /*34c0*/  FMUL.FTZ R147, R89, R154 ;  /* 0x0000009a59937220 */ /* 0x000fe40000410000 */
[----:B------:R-:W-:-:S02]  /*34d0*/  FFMA.FTZ R9, R88, R146, R9 ;  /* 0x0000009258097223 */ /* 0x000fc40000010009 */
[----:B------:R-:W-:Y:S02]  /*34e0*/  FMUL.FTZ R146, R135, R146 ;  /* 0x0000009287927220 */ /* 0x000fe40000410000 */
[----:B------:R-:W-:Y:S02]  /*34f0*/  FFMA.FTZ R135, R8, R138, R147 ;  /* 0x0000008a08877223 */ /* 0x000fe40000010093 */
[----:B------:R-:W-:Y:S02]  /*3500*/  FADD.FTZ R149, R75, UR4 ;  /* 0x000000044b957e21 */ /* 0x000fe40008010000 */
[----:B------:R-:W-:Y:S02]  /*3510*/  FMUL.FTZ R109, R109, R135 ;  /* 0x000000876d6d7220 */ /* 0x000fe40000410000 */
[----:B------:R-:W-:Y:S02]  /*3520*/  FMUL.FTZ R151, R91, R149 ;  /* 0x000000955b977220 */ /* 0x000fe40000410000 */
[----:B------:R-:W-:-:S02]  /*3530*/  FFMA.FTZ R143, R146, R145, R143 ;  /* 0x00000091928f7223 */ /* 0x000fc4000001008f */
[----:B------:R-:W-:Y:S02]  /*3540*/  FFMA.FTZ R109, R57, R109, R148 ;  /* 0x0000006d396d7223 */ /* 0x000fe40000010094 */
[-C--:B------:R-:W-:Y:S02]  /*3550*/  FMUL.FTZ R152, R110, R139.reuse ;  /* 0x0000008b6e987220 */ /* 0x080fe40000410000 */
[----:B------:R-:W-:Y:S02]  /*3560*/  FFMA.FTZ R145, R6, R139, R151 ;  /* 0x0000008b06917223 */ /* 0x000fe40000010097 */
[----:B------:R-:W-:Y:S02]  /*3570*/  FADD.FTZ R147, R135, -R147 ;  /* 0x8000009387937221 */ /* 0x000fe40000010000 */
[----:B------:R-:W-:Y:S02]  /*3580*/  FMUL.FTZ R8, R7, UR41 ;  /* 0x0000002907087c20 */ /* 0x000fe40008410000 */
[----:B------:R-:W-:-:S02]  /*3590*/  FFMA.FTZ R152, R58, R152, R109 ;  /* 0x000000983a987223 */ /* 0x000fc4000001006d */
[----:B------:R-:W-:Y:S02]  /*35a0*/  FMUL.FTZ R111, R111, R145 ;  /* 0x000000916f6f7220 */ /* 0x000fe40000410000 */
[----:B------:R-:W-:Y:S02]  /*35b0*/  FMUL.FTZ R110, R8, R147 ;  /* 0x00000093086e7220 */ /* 0x000fe40000410000 */
[----:B------:R-:W-:Y:S02]  /*35c0*/  FFMA.FTZ R111, R59, R111, R152 ;  /* 0x0000006f3b6f7223 */ /* 0x000fe40000010098 */
[-C--:B------:R-:W-:Y:S02]  /*35d0*/  FMUL.FTZ R8, R154, R7.reuse ;  /* 0x000000079a087220 */ /* 0x080fe40000410000 */
[----:B------:R-:W-:Y:S02]  /*35e0*/  FFMA.FTZ R109, R89, R7, R110 ;  /* 0x00000007596d7223 */ /* 0x000fe4000001006e */
[----:B------:R-:W-:-:S02]  /*35f0*/  FADD.FTZ R148, -R19, R139 ;  /* 0x0000008b13947221 */ /* 0x000fc40000010100 */
[----:B------:R-:W-:Y:S02]  /*3600*/  FMUL.FTZ R7, R144, UR41 ;  /* 0x0000002990077c20 */ /* 0x000fe40008410000 */
[----:B------:R-:W-:Y:S02]  /*3610*/  FFMA.FTZ R112, R52, R112, R111 ;  /* 0x0000007034707223 */ /* 0x000fe4000001006f */
[----:B------:R-:W-:Y:S02]  /*3620*/  FADD.FTZ R111, R69, UR4 ;  /* 0x00000004456f7e21 */ /* 0x000fe40008010000 */
[----:B------:R-:W-:Y:S02]  /*3630*/  FFMA.FTZ R110, R8, R147, R143 ;  /* 0x00000093086e7223 */ /* 0x000fe4000001008f */
[----:B------:R-:W-:Y:S02]  /*3640*/  FMUL.FTZ R7, R7, R148 ;  /* 0x0000009407077220 */ /* 0x000fe40000410000 */
[----:B------:R-:W-:-:S02]  /*3650*/  FADD.FTZ R143, R74, UR4 ;  /* 0x000000044a8f7e21 */ /* 0x000fc40008010000 */
[----:B------:R-:W-:Y:S02]  /*3660*/  FMUL.FTZ R147, R85, R111 ;  /* 0x0000006f55937220 */ /* 0x000fe40000410000 */
[-C--:B------:R-:W-:Y:S02]  /*3670*/  FFMA.FTZ R7, R90, R144.reuse, R7 ;  /* 0x000000905a077223 */ /* 0x080fe40000010007 */
[----:B------:R-:W-:Y:S02]  /*3680*/  FMUL.FTZ R144, R143, R144 ;  /* 0x000000908f907220 */ /* 0x000fe40000410000 */
[----:B------:R-:W-:Y:S02]  /*3690*/  FFMA.FTZ R143, R4, R140, R147 ;  /* 0x0000008c048f7223 */ /* 0x000fe40000010093 */
[----:B------:R-:W-:Y:S02]  /*36a0*/  FMUL.FTZ R6, R114, R141 ;  /* 0x0000008d72067220 */ /* 0x000fe40000410000 */
[----:B------:R-:W-:-:S02]  /*36b0*/  FMUL.FTZ R113, R113, R143 ;  /* 0x0000008f71717220 */ /* 0x000fc40000410000 */
[----:B------:R-:W-:Y:S02]  /*36c0*/  FADD.FTZ R151, R145, -R151 ;  /* 0x8000009791977221 */ /* 0x000fe40000010000 */
[----:B------:R-:W-:Y:S02]  /*36d0*/  FFMA.FTZ R113, R53, R113, R112 ;  /* 0x0000007135717223 */ /* 0x000fe40000010070 */
[----:B------:R-:W-:Y:S02]  /*36e0*/  FMUL.FTZ R4, R5, UR41 ;  /* 0x0000002905047c20 */ /* 0x000fe40008410000 */
[----:B------:R-:W-:Y:S02]  /*36f0*/  FFMA.FTZ R6, R54, R6, R113 ;  /* 0x0000000636067223 */ /* 0x000fe40000010071 */
[----:B------:R-:W-:Y:S02]  /*3700*/  FFMA.FTZ R113, R144, R148, R110 ;  /* 0x0000009490717223 */ /* 0x000fe4000001006e */
[----:B------:R-:W-:-:S02]  /*3710*/  FMUL.FTZ R110, R4, R151 ;  /* 0x00000097046e7220 */ /* 0x000fc40000410000 */
[-C--:B------:R-:W-:Y:S02]  /*3720*/  FMUL.FTZ R4, R149, R5.reuse ;  /* 0x0000000595047220 */ /* 0x080fe40000410000 */
[----:B------:R-:W-:Y:S02]  /*3730*/  FFMA.FTZ R5, R91, R5, R110 ;  /* 0x000000055b057223 */ /* 0x000fe4000001006e */
[----:B------:R-:W-:Y:S02]  /*3740*/  FFMA.FTZ R110, R93, R11, R134 ;  /* 0x0000000b5d6e7223 */ /* 0x000fe40000010086 */
[----:B------:R-:W-:Y:S02]  /*3750*/  FADD.FTZ R134, -R18, R140 ;  /* 0x0000008c12867221 */ /* 0x000fe40000010100 */
[----:B------:R-:W-:Y:S02]  /*3760*/  FMUL.FTZ R11, R142, UR41 ;  /* 0x000000298e0b7c20 */ /* 0x000fe40008410000 */
[----:B------:R-:W-:-:S02]  /*3770*/  FFMA.FTZ R149, R4, R151, R113 ;  /* 0x0000009704957223 */ /* 0x000fc40000010071 */
[----:B------:R-:W-:Y:S02]  /*3780*/  FMUL.FTZ R11, R11, R134 ;  /* 0x000000860b0b7220 */ /* 0x000fe40000410000 */
[----:B------:R-:W-:Y:S02]  /*3790*/  FADD.FTZ R113, R68, UR4 ;  /* 0x0000000444717e21 */ /* 0x000fe40008010000 */
[----:B------:R-:W-:Y:S02]  /*37a0*/  FMUL.FTZ R112, R150, UR41 ;  /* 0x0000002996707c20 */ /* 0x000fe40008410000 */
[-C--:B------:R-:W-:Y:S02]  /*37b0*/  FFMA.FTZ R11, R84, R142.reuse, R11 ;  /* 0x0000008e540b7223 */ /* 0x080fe4000001000b */
[----:B------:R-:W-:Y:S02]  /*37c0*/  FMUL.FTZ R142, R113, R142 ;  /* 0x0000008e718e7220 */ /* 0x000fe40000410000 */
[----:B------:R-:W-:-:S02]  /*37d0*/  FMUL.FTZ R133, R112, R133 ;  /* 0x0000008570857220 */ /* 0x000fc40000410000 */
[----:B------:R-:W-:Y:S02]  /*37e0*/  FMUL.FTZ R113, R13, UR41 ;  /* 0x000000290d717c20 */ /* 0x000fe40008410000 */
[----:B------:R-:W-:Y:S02]  /*37f0*/  FADD.FTZ R112, R71, UR4 ;  /* 0x0000000447707e21 */ /* 0x000fe40008010000 */
[----:B------:R-:W-:Y:S02]  /*3800*/  FMUL.FTZ R132, R113, R132 ;  /* 0x0000008471847220 */ /* 0x000fe40000410000 */
[----:B------:R-:W-:Y:S02]  /*3810*/  FADD.FTZ R147, R143, -R147 ;  /* 0x800000938f937221 */ /* 0x000fe40000010000 */
[----:B------:R-:W-:Y:S02]  /*3820*/  FMUL.FTZ R114, R3, UR41 ;  /* 0x0000002903727c20 */ /* 0x000fe40008410000 */
[----:B------:R-:W-:-:S02]  /*3830*/  FMUL.FTZ R113, R87, R112 ;  /* 0x0000007057717220 */ /* 0x000fc40000410000 */
[----:B------:R-:W-:Y:S02]  /*3840*/  FMUL.FTZ R114, R114, R147 ;  /* 0x0000009372727220 */ /* 0x000fe40000410000 */
[----:B------:R-:W-:Y:S02]  /*3850*/  FFMA.FTZ R148, R2, R141, R113 ;  /* 0x0000008d02947223 */ /* 0x000fe40000010071 */
[-C--:B------:R-:W-:Y:S02]  /*3860*/  FMUL.FTZ R111, R111, R3.reuse ;  /* 0x000000036f6f7220 */ /* 0x080fe40000410000 */
[----:B------:R-:W-:Y:S02]  /*3870*/  FFMA.FTZ R114, R85, R3, R114 ;  /* 0x0000000355727223 */ /* 0x000fe40000010072 */
[----:B------:R-:W-:Y:S02]  /*3880*/  FFMA.FTZ R149, R142, R134, R149 ;  /* 0x000000868e957223 */ /* 0x000fe40000010095 */
[----:B------:R-:W-:-:S02]  /*3890*/  FADD.FTZ R113, R148, -R113 ;  /* 0x8000007194717221 */ /* 0x000fc40000010000 */
[----:B------:R-:W-:Y:S02]  /*38a0*/  FMUL.FTZ R2, R0, UR41 ;  /* 0x0000002900027c20 */ /* 0x000fe40008410000 */
[----:B------:R-:W-:Y:S02]  /*38b0*/  FADD.FTZ R134, -R17, R141 ;  /* 0x0000008d11867221 */ /* 0x000fe40000010100 */
[----:B------:R-:W-:Y:S02]  /*38c0*/  FMUL.FTZ R3, R124, UR41 ;  /* 0x000000297c037c20 */ /* 0x000fe40008410000 */
[----:B------:R-:W-:Y:S02]  /*38d0*/  FMUL.FTZ R2, R2, R113 ;  /* 0x0000007102027220 */ /* 0x000fe40000410000 */
[----:B------:R-:W-:Y:S02]  /*38e0*/  FMUL.FTZ R3, R3, R134 ;  /* 0x0000008603037220 */ /* 0x000fe40000410000 */
[----:B------:R-:W-:-:S02]  /*38f0*/  FFMA.FTZ R150, R92, R150, R133 ;  /* 0x000000965c967223 */ /* 0x000fc40000010085 */
[-C--:B------:R-:W-:Y:S02]  /*3900*/  FMUL.FTZ R112, R112, R0.reuse ;  /* 0x0000000070707220 */ /* 0x080fe40000410000 */
[----:B------:R-:W-:Y:S02]  /*3910*/  FFMA.FTZ R133, R99, R13, R132 ;  /* 0x0000000d63857223 */ /* 0x000fe40000010084 */
[----:B------:R-:W-:Y:S02]  /*3920*/  FFMA.FTZ R0, R87, R0, R2 ;  /* 0x0000000057007223 */ /* 0x000fe40000010002 */
[----:B------:R-:W-:Y:S02]  /*3930*/  FFMA.FTZ R132, R86, R124, R3 ;  /* 0x0000007c56847223 */ /* 0x000fe40000010003 */
[----:B------:R-:W-:Y:S02]  /*3940*/  FMUL.FTZ R2, R14, UR41 ;  /* 0x000000290e027c20 */ /* 0x000fe40008410000 */
[----:B------:R-:W-:-:S02]  /*3950*/  FMUL.FTZ R3, R15, UR41 ;  /* 0x000000290f037c20 */ /* 0x000fc40008410000 */
[----:B------:R-:W-:Y:S01]  /*3960*/  FMUL.FTZ R131, R2, R131 ;  /* 0x0000008302837220 */ /* 0x000fe20000410000 */
[----:B------:R-:W-:Y:S01]  /*3970*/  SHF.L.U32 R2, R122, 0x4, RZ ;  /* 0x000000047a027819 */ /* 0x000fe200000006ff */
[----:B------:R-:W-:Y:S02]  /*3980*/  FMUL.FTZ R130, R3, R130 ;  /* 0x0000008203827220 */ /* 0x000fe40000410000 */
[----:B------:R-:W-:Y:S01]  /*3990*/  FMUL.FTZ R3, R126, UR25 ;  /* 0x000000197e037c20 */ /* 0x000fe20008410000 */
[----:B------:R-:W-:Y:S01]  /*39a0*/  LEA.HI.SX32 R126, R2, R2, 0x1b ;  /* 0x00000002027e7211 */ /* 0x000fe200078fdaff */
[----:B------:R-:W-:Y:S01]  /*39b0*/  FADD.FTZ R13, R70, UR4 ;  /* 0x00000004460d7e21 */ /* 0x000fe20008010000 */
[----:B------:R-:W-:Y:S01]  /*39c0*/  IADD3 R151, R2, 0x2, RZ ;  /* 0x0000000202977810 */ /* 0x000fe20007ffe0ff */
[----:B------:R-:W-:Y:S02]  /*39d0*/  FMUL.FTZ R3, R64, R3 ;  /* 0x0000000340037220 */ /* 0x000fe40000410000 */
[----:B------:R-:W-:Y:S01]  /*39e0*/  FMUL.FTZ R124, R13, R124 ;  /* 0x0000007c0d7c7220 */ /* 0x000fe20000410000 */
[----:B------:R-:W-:Y:S01]  /*39f0*/  IADD3 R13, R2, 0x1, RZ ;  /* 0x00000001020d7810 */ /* 0x000fe20007ffe0ff */
[----:B------:R-:W-:Y:S01]  /*3a00*/  FMUL.FTZ R100, R100, UR25 ;  /* 0x0000001964647c20 */ /* 0x000fe20008410000 */
[----:B------:R1:W-:Y:S01]  /*3a10*/  STS [R126.X4+0x2110], R3 ;  /* 0x002110037e007388 */ /* 0x0003e20000004800 */
[----:B------:R-:W-:Y:S01]  /*3a20*/  FMUL.FTZ R127, R127, UR25 ;  /* 0x000000197f7f7c20 */ /* 0x000fe20008410000 */
[-C--:B------:R-:W-:Y:S01]  /*3a30*/  LEA.HI.SX32 R13, R13, R2.reuse, 0x1b ;  /* 0x000000020d0d7211 */ /* 0x080fe200078fdaff */
[----:B------:R-:W-:Y:S01]  /*3a40*/  FMUL.FTZ R152, R101, UR25 ;  /* 0x0000001965987c20 */ /* 0x000fe20008410000 */
[----:B------:R-:W-:Y:S01]  /*3a50*/  LEA.HI.SX32 R154, R151, R2, 0x1b ;  /* 0x00000002979a7211 */ /* 0x000fe200078fdaff */
[----:B------:R-:W-:-:S02]  /*3a60*/  FMUL.FTZ R100, R65, R100 ;  /* 0x0000006441647220 */ /* 0x000fc40000410000 */
[----:B------:R-:W-:Y:S02]  /*3a70*/  FMUL.FTZ R127, R66, R127 ;  /* 0x0000007f427f7220 */ /* 0x000fe40000410000 */
[----:B------:R-:W-:Y:S01]  /*3a80*/  FMUL.FTZ R152, R67, R152 ;  /* 0x0000009843987220 */ /* 0x000fe20000410000 */
[----:B-1----:R-:W-:Y:S01]  /*3a90*/  IADD3 R3, R2, 0x3, RZ ;  /* 0x0000000302037810 */ /* 0x002fe20007ffe0ff */
[----:B------:R-:W-:Y:S01]  /*3aa0*/  FMUL.FTZ R12, R12, UR25 ;  /* 0x000000190c0c7c20 */ /* 0x000fe20008410000 */
[----:B------:R1:W-:Y:S01]  /*3ab0*/  STS [R13.X4+0x2114], R100 ;  /* 0x002114640d007388 */ /* 0x0003e20000004800 */
[----:B------:R-:W-:Y:S01]  /*3ac0*/  FMUL.FTZ R10, R10, UR25 ;  /* 0x000000190a0a7c20 */ /* 0x000fe20008410000 */
[----:B------:R-:W-:Y:S01]  /*3ad0*/  LEA.HI.SX32 R101, R3, R2, 0x1b ;  /* 0x0000000203657211 */ /* 0x000fe200078fdaff */
[----:B------:R-:W-:Y:S01]  /*3ae0*/  FMUL.FTZ R3, R136, UR25 ;  /* 0x0000001988037c20 */ /* 0x000fe20008410000 */
[----:B------:R2:W-:Y:S01]  /*3af0*/  STS [R154.X4+0x2118], R127 ;  /* 0x0021187f9a007388 */ /* 0x0005e20000004800 */
[----:B------:R-:W-:-:S02]  /*3b00*/  FMUL.FTZ R2, R135, UR25 ;  /* 0x0000001987027c20 */ /* 0x000fc40008410000 */
[----:B------:R-:W-:Y:S01]  /*3b10*/  FMUL.FTZ R3, R60, R3 ;  /* 0x000000033c037220 */ /* 0x000fe20000410000 */
[----:B------:R3:W-:Y:S01]  /*3b20*/  STS [R101.X4+0x211c], R152 ;  /* 0x00211c9865007388 */ /* 0x0007e20000004800 */
[----:B------:R-:W-:Y:S01]  /*3b30*/  FMUL.FTZ R135, R57, R2 ;  /* 0x0000000239877220 */ /* 0x000fe20000410000 */
[----:B------:R-:W-:Y:S01]  /*3b40*/  MOV R2, R122 ;  /* 0x0000007a00027202 */ /* 0x000fe20000000f00 */
[----:B-1----:R-:W-:Y:S01]  /*3b50*/  FMUL.FTZ R13, R61, R12 ;  /* 0x0000000c3d0d7220 */ /* 0x002fe20000410000 */
[----:B------:R1:W-:Y:S01]  /*3b60*/  STS [R126.X4+0x2120], R3 ;  /* 0x002120037e007388 */ /* 0x0003e20000004800 */
[----:B------:R-:W-:Y:S01]  /*3b70*/  FMUL.FTZ R136, R115, R148 ;  /* 0x0000009473887220 */ /* 0x000fe20000410000 */
[----:B------:R-:W-:Y:S01]  /*3b80*/  MOV R100, UR24 ;  /* 0x0000001800647c02 */ /* 0x000fe20008000f00 */
[----:B--2---:R-:W-:Y:S01]  /*3b90*/  FMUL.FTZ R127, R138, UR25 ;  /* 0x000000198a7f7c20 */ /* 0x004fe20008410000 */
[----:B------:R2:W-:Y:S01]  /*3ba0*/  STS [R126.X4+0x2124], R13 ;  /* 0x0021240d7e007388 */ /* 0x0005e20000004800 */
[----:B------:R-:W-:-:S02]  /*3bb0*/  FMUL.FTZ R137, R137, UR25 ;  /* 0x0000001989897c20 */ /* 0x000fc40008410000 */
[----:B------:R-:W-:Y:S01]  /*3bc0*/  FMUL.FTZ R127, R56, R127 ;  /* 0x0000007f387f7220 */ /* 0x000fe20000410000 */
[----:B------:R-:W-:Y:S01]  /*3bd0*/  STS [R126.X4+0x2134], R135 ;  /* 0x002134877e007388 */ /* 0x000fe20000004800 */
[----:B---3--:R-:W-:Y:S01]  /*3be0*/  FMUL.FTZ R101, R63, R10 ;  /* 0x0000000a3f657220 */ /* 0x008fe20000410000 */
[----:B-1----:R-:W-:Y:S01]  /*3bf0*/  HFMA2.MMA R3, -RZ, RZ, 0, 0 ;  /* 0x00000000ff037435 */ /* 0x002fe200000001ff */
[----:B------:R-:W-:Y:S01]  /*3c00*/  FMUL.FTZ R10, R145, UR25 ;  /* 0x00000019910a7c20 */ /* 0x000fe20008410000 */
[----:B------:R1:W-:Y:S01]  /*3c10*/  STS [R126.X4+0x2130], R127 ;  /* 0x0021307f7e007388 */ /* 0x0003e20000004800 */
[----:B------:R-:W-:Y:S01]  /*3c20*/  FMUL.FTZ R139, R139, UR25 ;  /* 0x000000198b8b7c20 */ /* 0x000fe20008410000 */
[----:B--2---:R-:W-:Y:S01]  /*3c30*/  MOV R13, UR34 ;  /* 0x00000022000d7c02 */ /* 0x004fe20008000f00 */
[----:B------:R-:W-:Y:S01]  /*3c40*/  FMUL.FTZ R141, R141, UR25 ;  /* 0x000000198d8d7c20 */ /* 0x000fe20008410000 */
[----:B------:R2:W-:Y:S01]  /*3c50*/  STS [R126.X4+0x212c], R101 ;  /* 0x00212c657e007388 */ /* 0x0005e20000004800 */
[----:B------:R-:W-:-:S02]  /*3c60*/  FMUL.FTZ R148, R148, UR25 ;  /* 0x0000001994947c20 */ /* 0x000fc40008410000 */
[----:B------:R-:W-:Y:S02]  /*3c70*/  FMUL.FTZ R137, R62, R137 ;  /* 0x000000893e897220 */ /* 0x000fe40000410000 */
[----:B------:R-:W-:Y:S01]  /*3c80*/  IMAD.WIDE.U32 R2, R13, c[0x0][0x2b8], R2 ;  /* 0x0000ae000d027a25 */ /* 0x000fe200078e0002 */
[----:B-1----:R-:W-:Y:S02]  /*3c90*/  MOV R127, UR18 ;  /* 0x00000012007f7c02 */ /* 0x002fe40008000f00 */
[----:B------:R-:W-:Y:S01]  /*3ca0*/  STS [R126.X4+0x2128], R137 ;  /* 0x002128897e007388 */ /* 0x000fe20000004800 */
[----:B------:R-:W-:Y:S01]  /*3cb0*/  FMUL.FTZ R13, R59, R10 ;  /* 0x0000000a3b0d7220 */ /* 0x000fe20000410000 */
[----:B------:R-:W-:Y:S01]  /*3cc0*/  IADD3 R3, R3, UR20, RZ ;  /* 0x0000001403037c10 */ /* 0x000fe2000fffe0ff */
[----:B------:R-:W-:Y:S01]  /*3cd0*/  ULDC.64 UR20, c[0x0][0x2c0] ;  /* 0x0000b00000147ab9 */ /* 0x000fe20000000a00 */
[----:B------:R-:W-:Y:S01]  /*3ce0*/  FMUL.FTZ R10, R143, UR25 ;  /* 0x000000198f0a7c20 */ /* 0x000fe20008410000 */
[----:B------:R-:W-:Y:S01]  /*3cf0*/  UIMAD UR20, UR37, UR20, URZ ;  /* 0x00000014251472a4 */ /* 0x000fe2000f8e023f */
[----:B------:R1:W-:Y:S01]  /*3d00*/  STS [R126.X4+0x213c], R13 ;  /* 0x00213c0d7e007388 */ /* 0x0003e20000004800 */
[----:B------:R-:W-:-:S02]  /*3d10*/  IMAD.WIDE.U32 R2, R127, c[0x0][0x2c0], R2 ;  /* 0x0000b0007f027a25 */ /* 0x000fc400078e0002 */
[----:B------:R-:W-:Y:S02]  /*3d20*/  UIMAD UR20, UR18, UR21, UR20 ;  /* 0x00000015121472a4 */ /* 0x000fe4000f8e0214 */
[----:B------:R-:W-:Y:S01]  /*3d30*/  FMUL.FTZ R127, R53, R10 ;  /* 0x0000000a357f7220 */ /* 0x000fe20000410000 */
[----:B------:R-:W-:Y:S01]  /*3d40*/  IADD3 R12, P0, R2, UR24, RZ ;  /* 0x00000018020c7c10 */ /* 0x000fe2000ff1e0ff */
[----:B--2---:R-:W-:Y:S02]  /*3d50*/  FMUL.FTZ R101, R140, UR25 ;  /* 0x000000198c657c20 */ /* 0x004fe40008410000 */
[----:B------:R-:W-:Y:S01]  /*3d60*/  IADD3 R115, R3, UR20, RZ ;  /* 0x0000001403737c10 */ /* 0x000fe2000fffe0ff */
[----:B------:R-:W-:Y:S01]  /*3d70*/  FMUL.FTZ R139, R58, R139 ;  /* 0x0000008b3a8b7220 */ /* 0x000fe20000410000 */
[----:B-1----:R-:W-:Y:S01]  /*3d80*/  MOV R13, UR24 ;  /* 0x00000018000d7c02 */ /* 0x002fe20008000f00 */
[----:B------:R-:W-:Y:S01]  /*3d90*/  FMUL.FTZ R101, R52, R101 ;  /* 0x0000006534657220 */ /* 0x000fe20000410000 */
[----:B------:R1:W-:Y:S01]  /*3da0*/  STS [R126.X4+0x2144], R127 ;  /* 0x0021447f7e007388 */ /* 0x0003e20000004800 */
[----:B------:R-:W-:Y:S01]  /*3db0*/  FMUL.FTZ R141, R54, R141 ;  /* 0x0000008d368d7220 */ /* 0x000fe20000410000 */
[----:B------:R-:W-:Y:S01]  /*3dc0*/  IADD3 R10, -R13, c[0x0][0x168], -R122 ;  /* 0x00005a000d0a7a10 */ /* 0x000fe20007ffe97a */
[----:B------:R-:W-:Y:S01]  /*3dd0*/  FMUL.FTZ R135, R55, R148 ;  /* 0x0000009437877220 */ /* 0x000fe20000410000 */
[----:B------:R-:W-:Y:S01]  /*3de0*/  LEA.HI.X.SX32 R13, R100, R115, 0x1, P0 ;  /* 0x00000073640d7211 */ /* 0x000fe200000f0eff */
[----:B------:R1:W-:Y:S01]  /*3df0*/  STS [R126.X4+0x2138], R139 ;  /* 0x0021388b7e007388 */ /* 0x0003e20000004800 */
[----:B------:R-:W-:Y:S01]  /*3e00*/  ISETP.GE.AND P0, PT, R10, 0x1, PT ;  /* 0x000000010a00780c */ /* 0x000fe20003f06270 */
[----:B------:R-:W-:-:S02]  /*3e10*/  FFMA.FTZ R149, R111, R147, R149 ;  /* 0x000000936f957223 */ /* 0x000fc40000010095 */
[----:B------:R1:W-:Y:S01]  /*3e20*/  STS [R126.X4+0x2140], R101 ;  /* 0x002140657e007388 */ /* 0x0003e20000004800 */
[----:B------:R-:W-:-:S03]  /*3e30*/  FMUL.FTZ R138, R16, UR41 ;  /* 0x00000029108a7c20 */ /* 0x000fc60008410000 */
[----:B------:R1:W-:Y:S04]  /*3e40*/  STS [R126.X4+0x2148], R141 ;  /* 0x0021488d7e007388 */ /* 0x0003e80000004800 */
[----:B------:R1:W-:Y:S04]  /*3e50*/  STS [R126.X4+0x214c], R135 ;  /* 0x00214c877e007388 */ /* 0x0003e80000004800 */
[----:B------:R-:W-:Y:S06]  /*3e60*/  BAR.SYNC.DEFER_BLOCKING 0x0 ;  /* 0x0000000000007b1d */ /* 0x000fec0000010000 */
[----:B------:R-:W-:Y:S05]  /*3e70*/  @!P0 BRA `(.L_x_1458) ;  /* 0x000000c000008947 */ /* 0x000fea0003800000 */
[----:B-1----:R-:W-:Y:S01]  /*3e80*/  LEA.HI.SX32 R126, R122, R122, 0x1b ;  /* 0x0000007a7a7e7211 */ /* 0x002fe200078fdaff */
[----:B------:R-:W-:Y:S01]  /*3e90*/  USHF.R.S32.HI UR24, URZ, 0x1f, UR7 ;  /* 0x0000001f3f187899 */ /* 0x000fe20008011407 */
[----:B------:R-:W-:Y:S01]  /*3ea0*/  MOV R101, UR7 ;  /* 0x0000000700657c02 */ /* 0x000fe20008000f00 */
[----:B------:R-:W-:-:S02]  /*3eb0*/  ULDC.64 UR20, c[0x0][0x2d0] ;  /* 0x0000b40000147ab9 */ /* 0x000fc40000000a00 */
[----:B------:R-:W1:Y:S01]  /*3ec0*/  LDS R127, [R126.X4+0x2110] ;  /* 0x002110007e7f7984 */ /* 0x000e620000004800 */
[----:B------:R-:W-:Y:S01]  /*3ed0*/  UIMAD UR20, UR24, UR20, URZ ;  /* 0x00000014181472a4 */ /* 0x000fe2000f8e023f */
[----:B------:R-:W-:-:S03]  /*3ee0*/  IMAD.WIDE.U32 R12, R101, c[0x0][0x2d0], R12 ;  /* 0x0000b400650c7a25 */ /* 0x000fc600078e000c */
[----:B------:R-:W-:Y:S02]  /*3ef0*/  UIMAD UR20, UR7, UR21, UR20 ;  /* 0x00000015071472a4 */ /* 0x000fe4000f8e0214 */
[----:B------:R-:W-:-:S04]  /*3f00*/  LEA R100, P0, R12, c[0x0][0x320], 0x2 ;  /* 0x0000c8000c647a11 */ /* 0x000fc800078010ff */
[----:B------:R-:W-:-:S04]  /*3f10*/  IADD3 R13, R13, UR20, RZ ;  /* 0x000000140d0d7c10 */ /* 0x000fc8000fffe0ff */
[----:B------:R-:W-:-:S05]  /*3f20*/  LEA.HI.X R101, R12, c[0x0][0x324], R13, 0x2, P0 ;  /* 0x0000c9000c657a11 */ /* 0x000fca00000f140d */
[----:B-1----:R1:W-:Y:S02]  /*3f30*/  RED.E.ADD.F32.FTZ.RN.STRONG.GPU [R100.64], R127 ;  /* 0x0000007f6400798e */ /* 0x0023e4000c10e79e */
.L_x_1458:
[----:B-1----:R-:W-:Y:S05]  /*3f40*/  BSYNC B0 ;  /* 0x0000000000007941 */ /* 0x002fea0003800000 */
.L_x_1457:
[----:B------:R-:W-:Y:S01]  /*3f50*/  UIMAD UR20, UR6, -0x800, UR36 ;  /* 0xfffff800061478a4 */ /* 0x000fe2000f8e0224 */
[----:B------:R-:W-:Y:S01]  /*3f60*/  LEA R12, P0, R2, c[0x0][0x320], 0x2 ;  /* 0x0000c800020c7a11 */ /* 0x000fe200078010ff */
[----:B------:R-:W-:Y:S01]  /*3f70*/  USHF.L.U32 UR24, UR8, 0x2, URZ ;  /* 0x0000000208187899 */ /* 0x000fe2000800063f */
[----:B------:R-:W-:Y:S01]  /*3f80*/  FFMA.FTZ R149, R124, R134, R149 ;  /* 0x000000867c957223 */ /* 0x000fe20000010095 */
[----:B------:R-:W-:Y:S01]  /*3f90*/  USHF.L.U64.HI UR25, UR8, 0x2, UR9 ;  /* 0x0000000208197899 */ /* 0x000fe20008010209 */
[----:B------:R-:W-:Y:S01]  /*3fa0*/  LEA.HI.X R13, R2, c[0x0][0x324], R115, 0x2, P0 ;  /* 0x0000c900020d7a11 */ /* 0x000fe200000f1473 */
[----:B------:R-:W-:Y:S01]  /*3fb0*/  FMUL.FTZ R2, R112, R113 ;  /* 0x0000007170027220 */ /* 0x000fe20000410000 */
[----:B------:R-:W-:Y:S01]  /*3fc0*/  MOV R3, UR20 ;  /* 0x0000001400037c02 */ /* 0x000fe20008000f00 */
[----:B------:R-:W-:Y:S01]  /*3fd0*/  ULDC.64 UR20, c[0x0][0x2d0] ;  /* 0x0000b40000147ab9 */ /* 0x000fe20000000a00 */
[----:B------:R-:W-:Y:S01]  /*3fe0*/  MOV R101, UR24 ;  /* 0x0000001800657c02 */ /* 0x000fe20008000f00 */
[----:B------:R-:W-:Y:S01]  /*3ff0*/  UIMAD UR20, UR25, UR20, URZ ;  /* 0x00000014191472a4 */ /* 0x000fe2000f8e023f */
[----:B------:R-:W-:Y:S01]  /*4000*/  ISETP.GE.AND P0, PT, R10, 0x81, PT ;  /* 0x000000810a00780c */ /* 0x000fe20003f06270 */
[----:B------:R-:W-:Y:S01]  /*4010*/  IMAD.WIDE R12, R3, 0x4, R12 ;  /* 0x00000004030c7825 */ /* 0x000fe200078e020c */
[----:B------:R-:W-:Y:S01]  /*4020*/  BSSY B0, `(.L_x_1459) ;  /* 0x0000010000007945 */ /* 0x000fe20003800000 */
[----:B------:R-:W-:Y:S01]  /*4030*/  UIMAD UR20, UR24, UR21, UR20 ;  /* 0x00000015181472a4 */ /* 0x000fe2000f8e0214 */
[C---:B------:R-:W-:Y:S01]  /*4040*/  IADD3 R113, R122.reuse, 0x100, RZ ;  /* 0x000001007a717810 */ /* 0x040fe20007ffe0ff */
[----:B------:R-:W-:Y:S01]  /*4050*/  FMUL.FTZ R3, R55, R136 ;  /* 0x0000008837037220 */ /* 0x000fe20000410000 */
[C---:B------:R-:W-:Y:S01]  /*4060*/  IADD3 R115, R122.reuse, 0x180, RZ ;  /* 0x000001807a737810 */ /* 0x040fe20007ffe0ff */
[----:B------:R-:W-:Y:S01]  /*4070*/  IMAD.WIDE.U32 R12, R101, c[0x0][0x2d0], R12 ;  /* 0x0000b400650c7a25 */ /* 0x000fe200078e000c */
[----:B------:R-:W-:-:S03]  /*4080*/  IADD3 R101, R122, 0x80, RZ ;  /* 0x000000807a657810 */ /* 0x000fc60007ffe0ff */
[----:B------:R-:W-:Y:S01]  /*4090*/  FADD.FTZ R3, R6, R3 ;  /* 0x0000000306037221 */ /* 0x000fe20000010000 */
[----:B------:R-:W-:Y:S01]  /*40a0*/  LEA.HI.SX32 R101, R101, R122, 0x1b ;  /* 0x0000007a65657211 */ /* 0x000fe200078fdaff */
[----:B------:R-:W-:Y:S01]  /*40b0*/  FFMA.FTZ R131, R98, R14, R131 ;  /* 0x0000000e62837223 */ /* 0x000fe20000010083 */
[----:B------:R-:W-:Y:S01]  /*40c0*/  IADD3 R13, R13, UR20, RZ ;  /* 0x000000140d0d7c10 */ /* 0x000fe2000fffe0ff */
[----:B------:R-:W-:Y:S02]  /*40d0*/  FMUL.FTZ R103, R138, R103 ;  /* 0x000000678a677220 */ /* 0x000fe40000410000 */
[----:B------:R-:W-:Y:S01]  /*40e0*/  FADD.FTZ R2, R149, R2 ;  /* 0x0000000295027221 */ /* 0x000fe20000010000 */
[----:B------:R-:W1:Y:S01]  /*40f0*/  LDS R101, [R101.X4+0x2310] ;  /* 0x0023100065657984 */ /* 0x000e620000004800 */
[----:B------:R-:W-:Y:S05]  /*4100*/  @!P0 BRA `(.L_x_1460) ;  /* 0x0000001000008947 */ /* 0x000fea0003800000 */
[----:B-1----:R1:W-:Y:S02]  /*4110*/  RED.E.ADD.F32.FTZ.RN.STRONG.GPU [R12.64+-0x1e00], R101 ;  /* 0xffe200650c00798e */ /* 0x0023e4000c10e79e */
.L_x_1460:
[----:B------:R-:W-:Y:S05]  /*4120*/  BSYNC B0 ;  /* 0x0000000000007941 */ /* 0x000fea0003800000 */
.L_x_1459:
[----:B------:R-:W-:Y:S01]  /*4130*/  LEA.HI.SX32 R113, R113, R122, 0x1b ;  /* 0x0000007a71717211 */ /* 0x000fe200078fdaff */
[----:B------:R-:W-:Y:S01]  /*4140*/  BSSY B0, `(.L_x_1461) ;  /* 0x000000d000007945 */ /* 0x000fe20003800000 */
[----:B------:R-:W-:-:S02]  /*4150*/  ISETP.GE.AND P6, PT, R10, 0x101, PT ;  /* 0x000001010a00780c */ /* 0x000fc40003fc6270 */
[----:B------:R-:W-:Y:S02]  /*4160*/  IADD3 R127, R122, 0x200, RZ ;  /* 0x000002007a7f7810 */ /* 0x000fe40007ffe0ff */
[----:B------:R-:W2:Y:S01]  /*4170*/  LDS R113, [R113.X4+0x2510] ;  /* 0x0025100071717984 */ /* 0x000ea20000004800 */
[----:B------:R-:W-:Y:S02]  /*4180*/  LEA.HI.SX32 R115, R115, R122, 0x1b ;  /* 0x0000007a73737211 */ /* 0x000fe400078fdaff */
[C---:B------:R-:W-:Y:S02]  /*4190*/  ISETP.GE.AND P0, PT, R10.reuse, 0x181, PT ;  /* 0x000001810a00780c */ /* 0x040fe40003f06270 */
[C---:B------:R-:W-:Y:S02]  /*41a0*/  ISETP.GE.AND P1, PT, R10.reuse, 0x201, PT ;  /* 0x000002010a00780c */ /* 0x040fe40003f26270 */
[C---:B------:R-:W-:Y:S02]  /*41b0*/  ISETP.GE.AND P2, PT, R10.reuse, 0x281, PT ;  /* 0x000002810a00780c */ /* 0x040fe40003f46270 */
[----:B------:R-:W-:-:S02]  /*41c0*/  ISETP.GE.AND P3, PT, R10, 0x301, PT ;  /* 0x000003010a00780c */ /* 0x000fc40003f66270 */
[C---:B------:R-:W-:Y:S02]  /*41d0*/  ISETP.GE.AND P4, PT, R10.reuse, 0x381, PT ;  /* 0x000003810a00780c */ /* 0x040fe40003f86270 */
[----:B------:R-:W-:Y:S01]  /*41e0*/  ISETP.GE.AND P5, PT, R10, 0x401, PT ;  /* 0x000004010a00780c */ /* 0x000fe20003fa6270 */
[----:B------:R-:W-:Y:S10]  /*41f0*/  @!P6 BRA `(.L_x_1462) ;  /* 0x000000100000e947 */ /* 0x000ff40003800000 */
[----:B--2---:R2:W-:Y:S02]  /*4200*/  RED.E.ADD.F32.FTZ.RN.STRONG.GPU [R12.64+-0x1c00], R113 ;  /* 0xffe400710c00798e */ /* 0x0045e4000c10e79e */
.L_x_1462:
[----:B------:R-:W-:Y:S05]  /*4210*/  BSYNC B0 ;  /* 0x0000000000007941 */ /* 0x000fea0003800000 */
.L_x_1461:
[----:B------:R-:W3:Y:S01]  /*4220*/  LDS R115, [R115.X4+0x2710] ;  /* 0x0027100073737984 */ /* 0x000ee20000004800 */
[----:B------:R-:W-:Y:S01]  /*4230*/  BSSY B0, `(.L_x_1463) ;  /* 0x0000005000007945 */ /* 0x000fe20003800000 */
[----:B-1----:R-:W-:Y:S02]  /*4240*/  IADD3 R101, R122, 0x280, RZ ;  /* 0x000002807a657810 */ /* 0x002fe40007ffe0ff */
[----:B------:R-:W-:Y:S01]  /*4250*/  LEA.HI.SX32 R6, R127, R122, 0x1b ;  /* 0x0000007a7f067211 */ /* 0x000fe200078fdaff */
[----:B------:R-:W-:Y:S05]  /*4260*/  @!P0 BRA `(.L_x_1464) ;  /* 0x0000001000008947 */ /* 0x000fea0003800000 */
[----:B---3--:R1:W-:Y:S02]  /*4270*/  RED.E.ADD.F32.FTZ.RN.STRONG.GPU [R12.64+-0x1a00], R115 ;  /* 0xffe600730c00798e */ /* 0x0083e4000c10e79e */
.L_x_1464:
[----:B------:R-:W-:Y:S05]  /*4280*/  BSYNC B0 ;  /* 0x0000000000007941 */ /* 0x000fea0003800000 */
.L_x_1463:
[----:B------:R-:W-:Y:S01]  /*4290*/  LEA.HI.SX32 R14, R101, R122, 0x1b ;  /* 0x0000007a650e7211 */ /* 0x000fe200078fdaff */
[----:B------:R-:W-:Y:S01]  /*42a0*/  BSSY B0, `(.L_x_1465) ;  /* 0x0000005000007945 */ /* 0x000fe20003800000 */
[----:B------:R4:W0:Y:S01]  /*42b0*/  LDS R101, [R6.X4+0x2910] ;  /* 0x0029100006657984 */ /* 0x0008220000004800 */
[----:B--2---:R-:W-:Y:S01]  /*42c0*/  IADD3 R113, R122, 0x300, RZ ;  /* 0x000003007a717810 */ /* 0x004fe20007ffe0ff */
[----:B------:R-:W-:Y:S05]  /*42d0*/  @!P1 BRA `(.L_x_1466) ;  /* 0x0000001000009947 */ /* 0x000fea0003800000 */
[----:B0-----:R0:W-:Y:S02]  /*42e0*/  RED.E.ADD.F32.FTZ.RN.STRONG.GPU [R12.64+-0x1800], R101 ;  /* 0xffe800650c00798e */ /* 0x0011e4000c10e79e */
.L_x_1466:
[----:B------:R-:W-:Y:S05]  /*42f0*/  BSYNC B0 ;  /* 0x0000000000007941 */ /* 0x000fea0003800000 */
.L_x_1465:
[----:B0-----:R0:W2:Y:S01]  /*4300*/  LDS R101, [R14.X4+0x2b10] ;  /* 0x002b10000e657984 */ /* 0x0010a20000004800 */
[----:B------:R-:W-:Y:S01]  /*4310*/  BSSY B0, `(.L_x_1467) ;  /* 0x0000005000007945 */ /* 0x000fe20003800000 */
[----:B-1-3--:R-:W-:-:S02]  /*4320*/  IADD3 R115, R122, 0x380, RZ ;  /* 0x000003807a737810 */ /* 0x00afc40007ffe0ff */
[----:B------:R-:W-:Y:S01]  /*4330*/  LEA.HI.SX32 R113, R113, R122, 0x1b ;  /* 0x0000007a71717211 */ /* 0x000fe200078fdaff */
[----:B------:R-:W-:Y:S05]  /*4340*/  @!P2 BRA `(.L_x_1468) ;  /* 0x000000100000a947 */ /* 0x000fea0003800000 */
[----:B--2---:R1:W-:Y:S02]  /*4350*/  RED.E.ADD.F32.FTZ.RN.STRONG.GPU [R12.64+-0x1600], R101 ;  /* 0xffea00650c00798e */ /* 0x0043e4000c10e79e */
.L_x_1468:
[----:B------:R-:W-:Y:S05]  /*4360*/  BSYNC B0 ;  /* 0x0000000000007941 */ /* 0x000fea0003800000 */
.L_x_1467:
[----:B------:R-:W3:Y:S01]  /*4370*/  LDS R113, [R113.X4+0x2d10] ;  /* 0x002d100071717984 */ /* 0x000ee20000004800 */
[----:B------:R-:W-:Y:S01]  /*4380*/  BSSY B0, `(.L_x_1469) ;  /* 0x0000005000007945 */ /* 0x000fe20003800000 */
[----:B-12---:R-:W-:Y:S02]  /*4390*/  IADD3 R101, R122, 0x400, RZ ;  /* 0x000004007a657810 */ /* 0x006fe40007ffe0ff */
[----:B------:R-:W-:Y:S01]  /*43a0*/  LEA.HI.SX32 R115, R115, R122, 0x1b ;  /* 0x0000007a73737211 */ /* 0x000fe200078fdaff */
[----:B------:R-:W-:Y:S05]  /*43b0*/  @!P3 BRA `(.L_x_1470) ;  /* 0x000000100000b947 */ /* 0x000fea0003800000 */
[----:B---3--:R1:W-:Y:S02]  /*43c0*/  RED.E.ADD.F32.FTZ.RN.STRONG.GPU [R12.64+-0x1400], R113 ;  /* 0xffec00710c00798e */ /* 0x0083e4000c10e79e */
.L_x_1470:
[----:B------:R-:W-:Y:S05]  /*43d0*/  BSYNC B0 ;  /* 0x0000000000007941 */ /* 0x000fea0003800000 */
.L_x_1469:
[----:B------:R-:W2:Y:S01]  /*43e0*/  LDS R115, [R115.X4+0x2f10] ;  /* 0x002f100073737984 */ /* 0x000ea20000004800 */
[----:B------:R-:W-:Y:S01]  /*43f0*/  BSSY B0, `(.L_x_1471) ;  /* 0x0000004000007945 */ /* 0x000fe20003800000 */
[----:B------:R-:W-:Y:S01]  /*4400*/  LEA.HI.SX32 R101, R101, R122, 0x1b ;  /* 0x0000007a65657211 */ /* 0x000fe200078fdaff */
[----:B------:R-:W-:Y:S05]  /*4410*/  @!P4 BRA `(.L_x_1472) ;  /* 0x000000100000c947 */ /* 0x000fea0003800000 */
[----:B--2---:R2:W-:Y:S02]  /*4420*/  RED.E.ADD.F32.FTZ.RN.STRONG.GPU [R12.64+-0x1200], R115 ;  /* 0xffee00730c00798e */ /* 0x0045e4000c10e79e */
.L_x_1472:
[----:B------:R-:W-:Y:S05]  /*4430*/  BSYNC B0 ;  /* 0x0000000000007941 */ /* 0x000fea0003800000 */
.L_x_1471:
[----:B------:R-:W0:Y:S01]  /*4440*/  LDS R101, [R101.X4+0x3110] ;  /* 0x0031100065657984 */ /* 0x000e220000004800 */
[----:B------:R-:W-:Y:S01]  /*4450*/  BSSY B0, `(.L_x_1473) ;  /* 0x0000005000007945 */ /* 0x000fe20003800000 */
[----:B-1-3--:R-:W-:-:S02]  /*4460*/  IADD3 R113, R122, 0x480, RZ ;  /* 0x000004807a717810 */ /* 0x00afc40007ffe0ff */
[----:B--2---:R-:W-:Y:S01]  /*4470*/  IADD3 R115, R122, 0x500, RZ ;  /* 0x000005007a737810 */ /* 0x004fe20007ffe0ff */
[----:B------:R-:W-:Y:S05]  /*4480*/  @!P5 BRA `(.L_x_1474) ;  /* 0x000000100000d947 */ /* 0x000fea0003800000 */
[----:B0-----:R0:W-:Y:S02]  /*4490*/  RED.E.ADD.F32.FTZ.RN.STRONG.GPU [R12.64+-0x1000], R101 ;  /* 0xfff000650c00798e */ /* 0x0011e4000c10e79e */
.L_x_1474:
[----:B------:R-:W-:Y:S05]  /*44a0*/  BSYNC B0 ;  /* 0x0000000000007941 */ /* 0x000fea0003800000 */
.L_x_1473:
        /* <DEDUP_REMOVED lines=14> */
.L_x_1476:
[----:B------:R-:W-:Y:S05]  /*4590*/  BSYNC B0 ;  /* 0x0000000000007941 */ /* 0x000fea0003800000 */
.L_x_1475:
[----:B------:R-:W1:Y:S01]  /*45a0*/  LDS R115, [R115.X4+0x3510] ;  /* 0x0035100073737984 */ /* 0x000e620000004800 */
[----:B------:R-:W-:Y:S01]  /*45b0*/  BSSY B0, `(.L_x_1477) ;  /* 0x0000005000007945 */ /* 0x000fe20003800000 */
[----:B0-----:R-:W-:-:S02]  /*45c0*/  IADD3 R113, R122, 0x600, RZ ;  /* 0x000006007a717810 */ /* 0x001fc40007ffe0ff */
[----:B------:R-:W-:Y:S01]  /*45d0*/  LEA.HI.SX32 R101, R101, R122, 0x1b ;  /* 0x0000007a65657211 */ /* 0x000fe200078fdaff */
[----:B------:R-:W-:Y:S05]  /*45e0*/  @!P0 BRA `(.L_x_1478) ;  /* 0x0000001000008947 */ /* 0x000fea0003800000 */
[----:B-1----:R0:W-:Y:S02]  /*45f0*/  RED.E.ADD.F32.FTZ.RN.STRONG.GPU [R12.64+-0xc00], R115 ;  /* 0xfff400730c00798e */ /* 0x0021e4000c10e79e */
.L_x_1478:
[----:B------:R-:W-:Y:S05]  /*4600*/  BSYNC B0 ;  /* 0x0000000000007941 */ /* 0x000fea0003800000 */
.L_x_1477:
[----:B------:R-:W2:Y:S01]  /*4610*/  LDS R101, [R101.X4+0x3710] ;  /* 0x0037100065657984 */ /* 0x000ea20000004800 */
[----:B------:R-:W-:Y:S01]  /*4620*/  BSSY B0, `(.L_x_1479) ;  /* 0x0000005000007945 */ /* 0x000fe20003800000 */
[----:B01----:R-:W-:Y:S02]  /*4630*/  IADD3 R115, R122, 0x680, RZ ;  /* 0x000006807a737810 */ /* 0x003fe40007ffe0ff */
[----:B------:R-:W-:Y:S01]  /*4640*/  LEA.HI.SX32 R113, R113, R122, 0x1b ;  /* 0x0000007a71717211 */ /* 0x000fe200078fdaff */
[----:B------:R-:W-:Y:S05]  /*4650*/  @!P1 BRA `(.L_x_1480) ;  /* 0x0000001000009947 */ /* 0x000fea0003800000 */
[----:B--2---:R0:W-:Y:S02]  /*4660*/  RED.E.ADD.F32.FTZ.RN.STRONG.GPU [R12.64+-0xa00], R101 ;  /* 0xfff600650c00798e */ /* 0x0041e4000c10e79e */
.L_x_1480:
[----:B------:R-:W-:Y:S05]  /*4670*/  BSYNC B0 ;  /* 0x0000000000007941 */ /* 0x000fea0003800000 */
.L_x_1479:
[----:B------:R-:W1:Y:S01]  /*4680*/  LDS R113, [R113.X4+0x3910] ;  /* 0x0039100071717984 */ /* 0x000e620000004800 */
[----:B------:R-:W-:Y:S01]  /*4690*/  BSSY B0, `(.L_x_1481) ;  /* 0x0000005000007945 */ /* 0x000fe20003800000 */
[----:B0-2---:R-:W-:Y:S02]  /*46a0*/  IADD3 R101, R122, 0x700, RZ ;  /* 0x000007007a657810 */ /* 0x005fe40007ffe0ff */
[----:B------:R-:W-:Y:S01]  /*46b0*/  LEA.HI.SX32 R115, R115, R122, 0x1b ;  /* 0x0000007a73737211 */ /* 0x000fe200078fdaff */
[----:B------:R-:W-:Y:S05]  /*46c0*/  @!P2 BRA `(.L_x_1482) ;  /* 0x000000100000a947 */ /* 0x000fea0003800000 */
[----:B-1----:R0:W-:Y:S02]  /*46d0*/  RED.E.ADD.F32.FTZ.RN.STRONG.GPU [R12.64+-0x800], R113 ;  /* 0xfff800710c00798e */ /* 0x0021e4000c10e79e */
.L_x_1482:
[----:B------:R-:W-:Y:S05]  /*46e0*/  BSYNC B0 ;  /* 0x0000000000007941 */ /* 0x000fea0003800000 */
.L_x_1481:
[----:B------:R-:W2:Y:S01]  /*46f0*/  LDS R115, [R115.X4+0x3b10] ;  /* 0x003b100073737984 */ /* 0x000ea20000004800 */
[----:B------:R-:W-:Y:S01]  /*4700*/  BSSY B0, `(.L_x_1483) ;  /* 0x0000005000007945 */ /* 0x000fe20003800000 */
[----:B01----:R-:W-:-:S02]  /*4710*/  IADD3 R113, R122, 0x780, RZ ;  /* 0x000007807a717810 */ /* 0x003fc40007ffe0ff */
[----:B------:R-:W-:Y:S01]  /*4720*/  LEA.HI.SX32 R101, R101, R122, 0x1b ;  /* 0x0000007a65657211 */ /* 0x000fe200078fdaff */
[----:B------:R-:W-:Y:S05]  /*4730*/  @!P3 BRA `(.L_x_1484) ;  /* 0x000000100000b947 */ /* 0x000fea0003800000 */
[----:B--2---:R0:W-:Y:S02]  /*4740*/  RED.E.ADD.F32.FTZ.RN.STRONG.GPU [R12.64+-0x600], R115 ;  /* 0xfffa00730c00798e */ /* 0x0041e4000c10e79e */
.L_x_1484:
[----:B------:R-:W-:Y:S05]  /*4750*/  BSYNC B0 ;  /* 0x0000000000007941 */ /* 0x000fea0003800000 */
.L_x_1483:
[----:B------:R-:W1:Y:S01]  /*4760*/  LDS R101, [R101.X4+0x3d10] ;  /* 0x003d100065657984 */ /* 0x000e620000004800 */
[----:B------:R-:W-:Y:S01]  /*4770*/  BSSY B0, `(.L_x_1485) ;  /* 0x0000004000007945 */ /* 0x000fe20003800000 */
[----:B------:R-:W-:Y:S01]  /*4780*/  LEA.HI.SX32 R113, R113, R122, 0x1b ;  /* 0x0000007a71717211 */ /* 0x000fe200078fdaff */
[----:B------:R-:W-:Y:S05]  /*4790*/  @!P4 BRA `(.L_x_1486) ;  /* 0x000000100000c947 */ /* 0x000fea0003800000 */
[----:B-1----:R1:W-:Y:S02]  /*47a0*/  RED.E.ADD.F32.FTZ.RN.STRONG.GPU [R12.64+-0x400], R101 ;  /* 0xfffc00650c00798e */ /* 0x0023e4000c10e79e */
.L_x_1486:
[----:B------:R-:W-:Y:S05]  /*47b0*/  BSYNC B0 ;  /* 0x0000000000007941 */ /* 0x000fea0003800000 */
.L_x_1485:
[----:B------:R-:W3:Y:S01]  /*47c0*/  LDS R113, [R113.X4+0x3f10] ;  /* 0x003f100071717984 */ /* 0x000ee20000004800 */
[----:B------:R-:W-:Y:S01]  /*47d0*/  BSSY B0, `(.L_x_1487) ;  /* 0x0000003000007945 */ /* 0x000fe20003800000 */
[----:B------:R-:W-:Y:S05]  /*47e0*/  @!P5 BRA `(.L_x_1488) ;  /* 0x000000100000d947 */ /* 0x000fea0003800000 */
[----:B---3--:R3:W-:Y:S02]  /*47f0*/  RED.E.ADD.F32.FTZ.RN.STRONG.GPU [R12.64+-0x200], R113 ;  /* 0xfffe00710c00798e */ /* 0x0087e4000c10e79e */
.L_x_1488:
[----:B------:R-:W-:Y:S05]  /*4800*/  BSYNC B0 ;  /* 0x0000000000007941 */ /* 0x000fea0003800000 */
.L_x_1487:
[----:B------:R-:W5:Y:S01]  /*4810*/  S2R R10, SR_LANEID ;  /* 0x00000000000a7919 */ /* 0x000f620000000000 */
[----:B------:R-:W-:Y:S01]  /*4820*/  ISETP.NE.AND P1, PT, R122, RZ, PT ;  /* 0x000000ff7a00720c */ /* 0x000fe20003f25270 */
[----:B------:R-:W-:Y:S01]  /*4830*/  FFMA.FTZ R130, R97, R15, R130 ;  /* 0x0000000f61827223 */ /* 0x000fe20000010082 */
[----:B------:R-:W-:Y:S01]  /*4840*/  BSSY B0, `(.L_x_1489) ;  /* 0x0000054000007945 */ /* 0x000fe20003800000 */
[----:B01-3--:R-:W0:Y:S01]  /*4850*/  SHFL.DOWN PT, R13, R2, 0x1, 0x1f ;  /* 0x08201f00020d7f89 */ /* 0x00be2200000e0000 */
[----:B------:R-:W-:-:S02]  /*4860*/  FFMA.FTZ R103, R96, R16, R103 ;  /* 0x0000001060677223 */ /* 0x000fc40000010067 */
[----:B------:R-:W-:Y:S01]  /*4870*/  FADD.FTZ R39, R112, R39 ;  /* 0x0000002770277221 */ /* 0x000fe20000010000 */
[----:B----4-:R-:W1:Y:S01]  /*4880*/  SHFL.DOWN PT, R6, R3, 0x1, 0x1f ;  /* 0x08201f0003067f89 */ /* 0x010e6200000e0000 */
[----:B------:R-:W-:Y:S02]  /*4890*/  FADD.FTZ R38, R124, R38 ;  /* 0x000000267c267221 */ /* 0x000fe40000010000 */
[----:B------:R-:W-:Y:S02]  /*48a0*/  FADD.FTZ R37, R111, R37 ;  /* 0x000000256f257221 */ /* 0x000fe40000010000 */
[----:B------:R-:W-:Y:S02]  /*48b0*/  FADD.FTZ R35, R0, R35 ;  /* 0x0000002300237221 */ /* 0x000fe40000010000 */
[----:B------:R-:W-:Y:S02]  /*48c0*/  FADD.FTZ R36, R142, R36 ;  /* 0x000000248e247221 */ /* 0x000fe40000010000 */
[----:B------:R-:W-:-:S02]  /*48d0*/  FADD.FTZ R34, R132, R34 ;  /* 0x0000002284227221 */ /* 0x000fc40000010000 */
[----:B------:R-:W-:Y:S02]  /*48e0*/  FADD.FTZ R43, R4, R43 ;  /* 0x0000002b042b7221 */ /* 0x000fe40000010000 */
[----:B------:R-:W-:Y:S02]  /*48f0*/  FADD.FTZ R33, R114, R33 ;  /* 0x0000002172217221 */ /* 0x000fe40000010000 */
[----:B------:R-:W-:Y:S01]  /*4900*/  FADD.FTZ R42, R144, R42 ;  /* 0x0000002a902a7221 */ /* 0x000fe20000010000 */
[----:B-----5:R-:W-:Y:S01]  /*4910*/  ISETP.GT.AND P0, PT, R10, 0x1e, PT ;  /* 0x0000001e0a00780c */ /* 0x020fe20003f04270 */
[----:B------:R-:W-:Y:S02]  /*4920*/  FADD.FTZ R32, R11, R32 ;  /* 0x000000200b207221 */ /* 0x000fe40000010000 */
[----:B------:R-:W-:Y:S02]  /*4930*/  FADD.FTZ R41, R8, R41 ;  /* 0x0000002908297221 */ /* 0x000fe40000010000 */
[----:B------:R-:W-:-:S02]  /*4940*/  FADD.FTZ R31, R5, R31 ;  /* 0x0000001f051f7221 */ /* 0x000fc40000010000 */
[----:B------:R-:W-:Y:S02]  /*4950*/  FADD.FTZ R40, R146, R40 ;  /* 0x0000002892287221 */ /* 0x000fe40000010000 */
[----:B------:R-:W-:Y:S02]  /*4960*/  FADD.FTZ R30, R7, R30 ;  /* 0x0000001e071e7221 */ /* 0x000fe40000010000 */
[----:B------:R-:W-:Y:S02]  /*4970*/  FADD.FTZ R47, R107, R47 ;  /* 0x0000002f6b2f7221 */ /* 0x000fe40000010000 */
[----:B0-----:R-:W-:Y:S02]  /*4980*/  @!P0 FADD.FTZ R2, R2, R13 ;  /* 0x0000000d02028221 */ /* 0x001fe40000010000 */
[----:B-1----:R-:W-:Y:S01]  /*4990*/  @!P0 FADD.FTZ R3, R3, R6 ;  /* 0x0000000603038221 */ /* 0x002fe20000010000 */
        /* <DEDUP_REMOVED lines=24> */
[----:B------:R-:W-:-:S07]  /*4b20*/  FADD.FTZ R20, R103, R20 ;  /* 0x0000001467147221 */ /* 0x000fce0000010000 */
        /* <DEDUP_REMOVED lines=11> */
[----:B-1----:R-:W-:Y:S01]  /*4be0*/  @!P0 FADD.FTZ R3, R3, R6 ;  /* 0x0000000603038221 */ /* 0x002fe20000010000 */
[----:B------:R-:W-:Y:S02]  /*4bf0*/  ISETP.NE.AND P0, PT, R10, RZ, PT ;  /* 0x000000ff0a00720c */ /* 0x000fe40003f05270 */
[----:B------:R-:W-:-:S04]  /*4c00*/  SHF.R.S32.HI R10, RZ, 0x1f, R122 ;  /* 0x0000001fff0a7819 */ /* 0x000fc8000001147a */
[----:B------:R-:W-:-:S04]  /*4c10*/  LEA.HI R10, R10, R122, RZ, 0x5 ;  /* 0x0000007a0a0a7211 */ /* 0x000fc800078f28ff */
[----:B------:R-:W-:-:S05]  /*4c20*/  SHF.R.S32.HI R10, RZ, 0x5, R10 ;  /* 0x00000005ff0a7819 */ /* 0x000fca000001140a */
[----:B------:R0:W-:Y:S04]  /*4c30*/  @!P0 STS.64 [R10.X8+0x4218], R2 ;  /* 0x004218020a008388 */ /* 0x0001e80000008a00 */
[----:B------:R-:W-:Y:S06]  /*4c40*/  BAR.SYNC.DEFER_BLOCKING 0x0 ;  /* 0x0000000000007b1d */ /* 0x000fec0000010000 */
[----:B------:R-:W-:Y:S05]  /*4c50*/  @P1 BRA `(.L_x_1490) ;  /* 0x0000012000001947 */ /* 0x000fea0003800000 */
[----:B------:R-:W-:Y:S01]  /*4c60*/  ULDC UR20, c[0x0][0x174] ;  /* 0x00005d0000147ab9 */ /* 0x000fe20000000800 */
[----:B------:R-:W1:Y:S01]  /*4c70*/  LDS.128 R4, [0x4220] ;  /* 0x00422000ff047984 */ /* 0x000e620000000c00 */
[----:B------:R-:W-:-:S02]  /*4c80*/  UISETP.NE.AND UP0, UPT, UR19, UR20, UPT ;  /* 0x000000141300728c */ /* 0x000fc4000bf05270 */
[----:B------:R-:W-:Y:S01]  /*4c90*/  USHF.L.U32 UR20, UR7, 0x2, URZ ;  /* 0x0000000207147899 */ /* 0x000fe2000800063f */
[----:B------:R-:W3:Y:S03]  /*4ca0*/  LDS.64 R8, [0x4230] ;  /* 0x00423000ff087984 */ /* 0x000ee60000000a00 */
[----:B------:R-:W-:-:S13]  /*4cb0*/  PLOP3.LUT P0, PT, PT, PT, UP0, 0x80, 0x0 ;  /* 0x000000000000781c */ /* 0x000fda0003f0f008 */
[----:B0-----:R-:W0:Y:S04]  /*4cc0*/  @P0 LDS R10, [UR20+0x6260] ;  /* 0x00626014ff0a0984 */ /* 0x001e280008000800 */
[----:B------:R-:W4:Y:S01]  /*4cd0*/  @P0 LDS R11, [UR20+0x5e60] ;  /* 0x005e6014ff0b0984 */ /* 0x000f220008000800 */
[----:B-1----:R-:W-:Y:S02]  /*4ce0*/  FADD.FTZ R0, R3, R5 ;  /* 0x0000000503007221 */ /* 0x002fe40000010000 */
[----:B------:R-:W-:Y:S02]  /*4cf0*/  FADD.FTZ R3, R2, R4 ;  /* 0x0000000402037221 */ /* 0x000fe40000010000 */
[----:B------:R-:W-:Y:S02]  /*4d00*/  FADD.FTZ R0, R7, R0 ;  /* 0x0000000007007221 */ /* 0x000fe40000010000 */
[----:B------:R-:W-:-:S02]  /*4d10*/  FADD.FTZ R6, R6, R3 ;  /* 0x0000000306067221 */ /* 0x000fc40000010000 */
[----:B---3--:R-:W-:Y:S02]  /*4d20*/  FADD.FTZ R3, R0, R9 ;  /* 0x0000000900037221 */ /* 0x008fe40000010000 */
[----:B------:R-:W-:Y:S02]  /*4d30*/  FADD.FTZ R2, R6, R8 ;  /* 0x0000000806027221 */ /* 0x000fe40000010000 */
[----:B0-----:R-:W-:Y:S02]  /*4d40*/  @P0 FADD.FTZ R3, R3, R10 ;  /* 0x0000000a03030221 */ /* 0x001fe40000010000 */
[----:B----4-:R-:W-:-:S03]  /*4d50*/  @P0 FADD.FTZ R2, R2, R11 ;  /* 0x0000000b02020221 */ /* 0x010fc60000010000 */
[----:B------:R0:W-:Y:S04]  /*4d60*/  STS [UR20+0x6260], R3 ;  /* 0x00626003ff007988 */ /* 0x0001e80008000814 */
[----:B------:R0:W-:Y:S02]  /*4d70*/  STS [UR20+0x5e60], R2 ;  /* 0x005e6002ff007988 */ /* 0x0001e40008000814 */
.L_x_1490:
[----:B------:R-:W-:Y:S05]  /*4d80*/  BSYNC B0 ;  /* 0x0000000000007941 */ /* 0x000fea0003800000 */
.L_x_1489:
[----:B------:R-:W-:Y:S02]  /*4d90*/  UIADD3 UR7, UR7, 0x1, URZ ;  /* 0x0000000107077890 */ /* 0x000fe4000fffe03f */
[----:B------:R-:W-:Y:S02]  /*4da0*/  ULDC UR20, c[0x0][0x16c] ;  /* 0x00005b0000147ab9 */ /* 0x000fe40000000800 */
[----:B------:R-:W-:Y:S02]  /*4db0*/  UISETP.GE.AND UP0, UPT, UR7, UR20, UPT ;  /* 0x000000140700728c */ /* 0x000fe4000bf06270 */
[----:B------:R-:W-:-:S04]  /*4dc0*/  UIADD3 UR8, UP1, UR8, 0x1, URZ ;  /* 0x0000000108087890 */ /* 0x000fc8000ff3e03f */
[----:B------:R-:W-:Y:S01]  /*4dd0*/  PLOP3.LUT P0, PT, PT, PT, UP0, 0x80, 0x0 ;  /* 0x000000000000781c */ /* 0x000fe20003f0f008 */
[----:B------:R-:W-:-:S12]  /*4de0*/  UIADD3.X UR9, URZ, UR9, URZ, UP1, !UPT ;  /* 0x000000093f097290 */ /* 0x000fd80008ffe43f */
[----:B0-2---:R-:W-:Y:S01]  /*4df0*/  @P0 CALL.REL.NOINC `(.L_x_1443) ;  /* 0x0000001000000944 */ /* 0x005fe20003c00000 */
[----:B------:R-:W-:Y:S05]  /*4e00*/  BRA `(.L_x_1491) ;  /* 0xffffc57000007947 */ /* 0x000fea000383ffff */
.L_x_1443:
[----:B------:R-:W2:Y:S01]  /*4e10*/  LDL.LU R5, [R1+0x4] ;  /* 0x0000040001057983 */ /* 0x000ea20000300800 */
[----:B------:R-:W-:Y:S01]  /*4e20*/  SHF.L.U32 R0, R122, 0x2, RZ ;  /* 0x000000027a007819 */ /* 0x000fe200000006ff */
[----:B------:R-:W-:Y:S02]  /*4e30*/  UIADD3 UR7, UR19, -0x1, URZ ;  /* 0xffffffff13077890 */ /* 0x000fe4000fffe03f */
[----:B------:R-:W0:Y:S01]  /*4e40*/  S2R R2, SR_LANEID ;  /* 0x0000000000027919 */ /* 0x000e220000000000 */
[----:B------:R-:W-:Y:S01]  /*4e50*/  LOP3.LUT R0, R0, 0xffffff80, RZ, 0xc0, !PT ;  /* 0xffffff8000007812 */ /* 0x000fe200078ec0ff */
[----:B------:R-:W-:Y:S02]  /*4e60*/  USHF.L.U32 UR8, UR7, 0xb, URZ ;  /* 0x0000000b07087899 */ /* 0x000fe4000800063f */
[----:B------:R-:W-:Y:S02]  /*4e70*/  ULDC.64 UR24, c[0x0][0x2d8] ;  /* 0x0000b60000187ab9 */ /* 0x000fe40000000a00 */
[----:B------:R-:W-:-:S02]  /*4e80*/  UIMAD UR20, UR35, UR24, URZ ;  /* 0x00000018231472a4 */ /* 0x000fc4000f8e023f */
[----:B------:R-:W-:Y:S02]  /*4e90*/  USHF.R.S32.HI UR9, URZ, 0x1f, UR8 ;  /* 0x0000001f3f097899 */ /* 0x000fe40008011408 */
[----:B------:R-:W-:Y:S02]  /*4ea0*/  UIMAD UR38, UR34, UR25, UR20 ;  /* 0x00000019222672a4 */ /* 0x000fe4000f8e0214 */
[----:B------:R-:W-:Y:S02]  /*4eb0*/  UIMAD.WIDE.U32 UR24, UR34, UR24, UR8 ;  /* 0x00000018221872a5 */ /* 0x000fe4000f8e0008 */
[----:B------:R-:W-:Y:S02]  /*4ec0*/  ULDC.64 UR20, c[0x0][0x2e0] ;  /* 0x0000b80000147ab9 */ /* 0x000fe40000000a00 */
[----:B------:R-:W-:Y:S02]  /*4ed0*/  UIADD3 UR25, UR25, UR38, URZ ;  /* 0x0000002619197290 */ /* 0x000fe4000fffe03f */
[----:B------:R-:W-:-:S02]  /*4ee0*/  UIMAD UR38, UR17, UR20, URZ ;  /* 0x00000014112672a4 */ /* 0x000fc4000f8e023f */
[----:B------:R-:W-:Y:S02]  /*4ef0*/  UIADD3 UR32, UP1, UR32, -0x2000, URZ ;  /* 0xffffe00020207890 */ /* 0x000fe4000ff3e03f */
[----:B------:R-:W-:Y:S01]  /*4f00*/  UIMAD UR38, UR16, UR21, UR38 ;  /* 0x00000015102672a4 */ /* 0x000fe2000f8e0226 */
[----:B0-----:R-:W-:Y:S01]  /*4f10*/  LEA R4, R2, R0, 0x2 ;  /* 0x0000000002047211 */ /* 0x001fe200078e10ff */
[----:B------:R-:W-:Y:S01]  /*4f20*/  BAR.SYNC.DEFER_BLOCKING 0x0 ;  /* 0x0000000000007b1d */ /* 0x000fe20000010000 */
[----:B------:R-:W-:Y:S02]  /*4f30*/  UIMAD.WIDE.U32 UR20, UR16, UR20, UR24 ;  /* 0x00000014101472a5 */ /* 0x000fe4000f8e0018 */
[----:B------:R-:W-:Y:S02]  /*4f40*/  UIADD3 UR28, UP2, UR28, -0x2000, URZ ;  /* 0xffffe0001c1c7890 */ /* 0x000fe4000ff5e03f */
[----:B------:R-:W-:Y:S02]  /*4f50*/  UIADD3 UR21, UR21, UR38, URZ ;  /* 0x0000002615157290 */ /* 0x000fe4000fffe03f */
[----:B------:R-:W-:-:S02]  /*4f60*/  ULDC.64 UR24, c[0x0][0x330] ;  /* 0x0000cc0000187ab9 */ /* 0x000fc40000000a00 */
[----:B------:R-:W-:Y:S02]  /*4f70*/  ULEA UR24, UP0, UR20, UR24, 0x2 ;  /* 0x0000001814187291 */ /* 0x000fe4000f80103f */
[----:B------:R-:W-:Y:S02]  /*4f80*/  ULDC.64 UR38, c[0x0][0x2f8] ;  /* 0x0000be0000267ab9 */ /* 0x000fe40000000a00 */
[----:B------:R-:W-:Y:S02]  /*4f90*/  ULEA.HI.X UR25, UR20, UR25, UR21, 0x2, UP0 ;  /* 0x0000001914197291 */ /* 0x000fe400080f1415 */
[----:B------:R-:W-:Y:S01]  /*4fa0*/  MOV R2, UR24 ;  /* 0x0000001800027c02 */ /* 0x000fe20008000f00 */
[----:B------:R-:W-:Y:S02]  /*4fb0*/  UIMAD UR20, UR35, UR38, URZ ;  /* 0x00000026231472a4 */ /* 0x000fe4000f8e023f */
[----:B------:R-:W-:Y:S01]  /*4fc0*/  UIADD3 UR26, UP3, UR26, -0x2000, URZ ;  /* 0xffffe0001a1a7890 */ /* 0x000fe2000ff7e03f */
[----:B------:R-:W-:Y:S01]  /*4fd0*/  MOV R3, UR25 ;  /* 0x0000001900037c02 */ /* 0x000fe20008000f00 */
[----:B------:R-:W-:-:S02]  /*4fe0*/  UIMAD UR24, UR34, UR39, UR20 ;  /* 0x00000027221872a4 */ /* 0x000fc4000f8e0214 */
[----:B------:R-:W-:Y:S01]  /*4ff0*/  UIMAD.WIDE.U32 UR20, UR34, UR38, UR8 ;  /* 0x00000026221472a5 */ /* 0x000fe2000f8e0008 */
[----:B------:R-:W-:Y:S01]  /*5000*/  STS.128 [R4.X16], R48 ;  /* 0x0000003004007388 */ /* 0x000fe2000000cc00 */
[----:B------:R-:W-:Y:S01]  /*5010*/  IMAD.WIDE R2, R155, 0x10, R2 ;  /* 0x000000109b027825 */ /* 0x000fe200078e0202 */
[----:B------:R-:W-:Y:S02]  /*5020*/  ULDC.64 UR8, c[0x0][0x300] ;  /* 0x0000c00000087ab9 */ /* 0x000fe40000000a00 */
[----:B------:R-:W-:Y:S01]  /*5030*/  STS.128 [R4.X16+0x10], R44 ;  /* 0x0000102c04007388 */ /* 0x000fe2000000cc00 */
[----:B------:R-:W-:Y:S02]  /*5040*/  UIADD3 UR21, UR21, UR24, URZ ;  /* 0x0000001815157290 */ /* 0x000fe4000fffe03f */
[----:B------:R-:W-:Y:S01]  /*5050*/  UIMAD UR24, UR17, UR8, URZ ;  /* 0x00000008111872a4 */ /* 0x000fe2000f8e023f */
[----:B------:R-:W-:Y:S01]  /*5060*/  STS.128 [R4.X16+0x20], R40 ;  /* 0x0000202804007388 */ /* 0x000fe2000000cc00 */
[----:B------:R-:W-:-:S02]  /*5070*/  ULDC.64 UR38, c[0x0][0x340] ;  /* 0x0000d00000267ab9 */ /* 0x000fc40000000a00 */
[----:B------:R-:W-:Y:S01]  /*5080*/  UIMAD UR24, UR16, UR9, UR24 ;  /* 0x00000009101872a4 */ /* 0x000fe2000f8e0218 */
[----:B------:R-:W-:Y:S01]  /*5090*/  STS.128 [R4.X16+0x30], R36 ;  /* 0x0000302404007388 */ /* 0x000fe2000000cc00 */
[----:B------:R-:W-:-:S06]  /*50a0*/  NOP ;  /* 0x0000000000007918 */ /* 0x000fcc0000000000 */
[----:B------:R-:W0:Y:S01]  /*50b0*/  LDS.128 R8, [R121.X16] ;  /* 0x0000000079087984 */ /* 0x000e22000000cc00 */
[----:B------:R-:W-:Y:S02]  /*50c0*/  UIMAD.WIDE.U32 UR8, UR16, UR8, UR20 ;  /* 0x00000008100872a5 */ /* 0x000fe4000f8e0014 */
[----:B------:R-:W-:Y:S01]  /*50d0*/  UIADD3 UR22, UP4, UR22, -0x2000, URZ ;  /* 0xffffe00016167890 */ /* 0x000fe2000ff9e03f */
[----:B------:R-:W1:Y:S01]  /*50e0*/  LDS.128 R12, [R121.X16+0x200] ;  /* 0x00020000790c7984 */ /* 0x000e62000000cc00 */
[----:B------:R-:W-:Y:S02]  /*50f0*/  UIADD3 UR20, UR9, UR24, URZ ;  /* 0x0000001809147290 */ /* 0x000fe4000fffe03f */
[----:B------:R-:W-:Y:S01]  /*5100*/  ULEA UR9, UP0, UR8, UR38, 0x2 ;  /* 0x0000002608097291 */ /* 0x000fe2000f80103f */
[----:B------:R-:W3:Y:S01]  /*5110*/  LDS.128 R16, [R121.X16+0x400] ;  /* 0x0004000079107984 */ /* 0x000ee2000000cc00 */
[----:B------:R-:W-:Y:S02]  /*5120*/  UIADD3 UR6, UR6, 0x1, URZ ;  /* 0x0000000106067890 */ /* 0x000fe4000fffe03f */
[----:B------:R-:W-:Y:S01]  /*5130*/  ULEA.HI.X UR8, UR8, UR39, UR20, 0x2, UP0 ;  /* 0x0000002708087291 */ /* 0x000fe200080f1414 */
[----:B------:R-:W4:Y:S01]  /*5140*/  LDS.128 R44, [R121.X16+0x600] ;  /* 0x00060000792c7984 */ /* 0x000f22000000cc00 */
[----:B------:R-:W-:-:S02]  /*5150*/  UISETP.GT.AND UP0, UPT, UR19, 0x1, UPT ;  /* 0x000000011300788c */ /* 0x000fc4000bf04270 */
[----:B------:R-:W-:Y:S02]  /*5160*/  UIADD3.X UR33, UR33, -0x1, URZ, UP1, !UPT ;  /* 0xffffffff21217890 */ /* 0x000fe40008ffe43f */
[----:B------:R-:W-:Y:S02]  /*5170*/  UIADD3.X UR29, UR29, -0x1, URZ, UP2, !UPT ;  /* 0xffffffff1d1d7890 */ /* 0x000fe400097fe43f */
[----:B------:R-:W-:Y:S01]  /*5180*/  PLOP3.LUT P0, PT, PT, PT, UP0, 0x80, 0x0 ;  /* 0x000000000000781c */ /* 0x000fe20003f0f008 */
[----:B------:R-:W-:Y:S02]  /*5190*/  UIADD3.X UR27, UR27, -0x1, URZ, UP3, !UPT ;  /* 0xffffffff1b1b7890 */ /* 0x000fe40009ffe43f */
[----:B------:R-:W-:Y:S02]  /*51a0*/  UIADD3.X UR23, UR23, -0x1, URZ, UP4, !UPT ;  /* 0xffffffff17177890 */ /* 0x000fe4000a7fe43f */
[----:B------:R-:W-:Y:S01]  /*51b0*/  UMOV UR19, UR7 ;  /* 0x0000000700137c82 */ /* 0x000fe20008000000 */
[----:B0-----:R-:W-:Y:S04]  /*51c0*/  STG.E.128 [R2.64], R8 ;  /* 0x0000000802007986 */ /* 0x001fe8000c101d1e */
[----:B-1----:R-:W-:Y:S04]  /*51d0*/  STG.E.128 [R2.64+0x200], R12 ;  /* 0x0002000c02007986 */ /* 0x002fe8000c101d1e */
[----:B---3--:R-:W-:Y:S04]  /*51e0*/  STG.E.128 [R2.64+0x400], R16 ;  /* 0x0004001002007986 */ /* 0x008fe8000c101d1e */
[----:B----4-:R0:W-:Y:S04]  /*51f0*/  STG.E.128 [R2.64+0x600], R44 ;  /* 0x0006002c02007986 */ /* 0x0101e8000c101d1e */
[----:B------:R-:W-:Y:S01]  /*5200*/  BAR.SYNC.DEFER_BLOCKING 0x0 ;  /* 0x0000000000007b1d */ /* 0x000fe20000010000 */
[----:B0-----:R-:W-:-:S02]  /*5210*/  MOV R2, UR9 ;  /* 0x0000000900027c02 */ /* 0x001fc40008000f00 */
[----:B------:R-:W-:-:S05]  /*5220*/  MOV R3, UR8 ;  /* 0x0000000800037c02 */ /* 0x000fca0008000f00 */
[----:B------:R-:W-:Y:S01]  /*5230*/  IMAD.WIDE R2, R155, 0x10, R2 ;  /* 0x000000109b027825 */ /* 0x000fe200078e0202 */
[----:B------:R-:W-:Y:S04]  /*5240*/  STS.128 [R4.X16], R20 ;  /* 0x0000001404007388 */ /* 0x000fe8000000cc00 */
[----:B------:R-:W-:Y:S04]  /*5250*/  STS.128 [R4.X16+0x10], R24 ;  /* 0x0000101804007388 */ /* 0x000fe8000000cc00 */
[----:B------:R-:W-:Y:S04]  /*5260*/  STS.128 [R4.X16+0x20], R28 ;  /* 0x0000201c04007388 */ /* 0x000fe8000000cc00 */
[----:B------:R-:W-:Y:S01]  /*5270*/  STS.128 [R4.X16+0x30], R32 ;  /* 0x0000302004007388 */ /* 0x000fe2000000cc00 */
[----:B------:R-:W-:-:S06]  /*5280*/  NOP ;  /* 0x0000000000007918 */ /* 0x000fcc0000000000 */
[----:B------:R-:W0:Y:S04]  /*5290*/  LDS.128 R8, [R121.X16] ;  /* 0x0000000079087984 */ /* 0x000e28000000cc00 */
[----:B------:R-:W1:Y:S04]  /*52a0*/  LDS.128 R12, [R121.X16+0x200] ;  /* 0x00020000790c7984 */ /* 0x000e68000000cc00 */
[----:B------:R-:W3:Y:S04]  /*52b0*/  LDS.128 R16, [R121.X16+0x400] ;  /* 0x0004000079107984 */ /* 0x000ee8000000cc00 */
[----:B------:R-:W4:Y:S04]  /*52c0*/  LDS.128 R36, [R121.X16+0x600] ;  /* 0x0006000079247984 */ /* 0x000f28000000cc00 */
[----:B0-----:R0:W-:Y:S04]  /*52d0*/  STG.E.128 [R2.64], R8 ;  /* 0x0000000802007986 */ /* 0x0011e8000c101d1e */
[----:B-1----:R0:W-:Y:S04]  /*52e0*/  STG.E.128 [R2.64+0x200], R12 ;  /* 0x0002000c02007986 */ /* 0x0021e8000c101d1e */
[----:B---3--:R0:W-:Y:S04]  /*52f0*/  STG.E.128 [R2.64+0x400], R16 ;  /* 0x0004001002007986 */ /* 0x0081e8000c101d1e */
[----:B----4-:R0:W-:Y:S01]  /*5300*/  STG.E.128 [R2.64+0x600], R36 ;  /* 0x0006002402007986 */ /* 0x0101e2000c101d1e */
[----:B--2---:R-:W-:-:S04]  /*5310*/  FADD.FTZ R0, R5, R20 ;  /* 0x0000001405007221 */ /* 0x004fc80000010000 */
        /* <DEDUP_REMOVED lines=15> */
[----:B------:R0:W-:Y:S02]  /*5410*/  STL [R1+0x4], R0 ;  /* 0x0000040001007387 */ /* 0x0001e40000100800 */
[----:B0-----:R-:W-:Y:S01]  /*5420*/  @!P0 CALL.REL.NOINC `(.L_x_1441) ;  /* 0x0000001000008944 */ /* 0x001fe20003c00000 */
[----:B------:R-:W-:Y:S05]  /*5430*/  BRA `(.L_x_1492) ;  /* 0xffffb61000007947 */ /* 0x000fea000383ffff */
.L_x_1441:
        /* <DEDUP_REMOVED lines=35> */
.L_x_1494:
[----:B-1----:R-:W-:Y:S05]  /*5670*/  BSYNC B0 ;  /* 0x0000000000007941 */ /* 0x002fea0003800000 */
.L_x_1493:
        /* <DEDUP_REMOVED lines=34> */
.L_x_1496:
[----:B------:R-:W3:Y:S02]  /*58a0*/  S2R R11, SR_TID.X ;  /* 0x00000000000b7919 */ /* 0x000ee40000002100 */
.L_x_1497:
[----:B-1----:R-:W-:Y:S05]  /*58b0*/  BSYNC B0 ;  /* 0x0000000000007941 */ /* 0x002fea0003800000 */
.L_x_1495:
        /* <DEDUP_REMOVED lines=12> */
.L_x_1498:
        /* <DEDUP_REMOVED lines=30> */
.L_x_1448:
[----:B------:R-:W-:Y:S01]  /*5b60*/  HFMA2.MMA R130, -RZ, RZ, 0, 5.9604644775390625e-08 ;  /* 0x00000001ff827435 */ /* 0x000fe200000001ff */
[----:B------:R-:W-:Y:S02]  /*5b70*/  MOV R129, R133 ;  /* 0x0000008500817202 */ /* 0x000fe40000000f00 */
[----:B------:R-:W-:Y:S02]  /*5b80*/  MOV R137, RZ ;  /* 0x000000ff00897202 */ /* 0x000fe40000000f00 */
[----:B------:R-:W-:-:S02]  /*5b90*/  MOV R136, 0xffffffff ;  /* 0xffffffff00887802 */ /* 0x000fc40000000f00 */
[----:B------:R-:W-:Y:S02]  /*5ba0*/  MOV R128, 0x5bc0 ;  /* 0x00005bc000807802 */ /* 0x000fe40000000f00 */
[----:B0--3-5:R-:W-:Y:S05]  /*5bb0*/  CALL.REL.NOINC `($__internal_62_$__cuda_sm70_shflsync_up) ;  /* 0x00000da000007944 */ /* 0x029fea0003c00000 */
[----:B-1----:R-:W-:Y:S01]  /*5bc0*/  MOV R131, R130 ;  /* 0x0000008200837202 */ /* 0x002fe20000000f00 */
[----:B------:R-:W-:Y:S05]  /*5bd0*/  BRA `(.L_x_1499) ;  /* 0xffffc63000007947 */ /* 0x000fea000383ffff */
.L_x_1449:
[----:B------:R-:W-:Y:S01]  /*5be0*/  HFMA2.MMA R130, -RZ, RZ, 0, 5.9604644775390625e-08 ;  /* 0x00000001ff827435 */ /* 0x000fe200000001ff */
[----:B------:R-:W-:Y:S02]  /*5bf0*/  MOV R129, R132 ;  /* 0x0000008400817202 */ /* 0x000fe40000000f00 */
[----:B------:R-:W-:Y:S02]  /*5c00*/  MOV R137, RZ ;  /* 0x000000ff00897202 */ /* 0x000fe40000000f00 */
[----:B------:R-:W-:Y:S02]  /*5c10*/  MOV R136, 0xffffffff ;  /* 0xffffffff00887802 */ /* 0x000fe40000000f00 */
[----:B------:R-:W-:Y:S02]  /*5c20*/  MOV R128, 0x5c40 ;  /* 0x00005c4000807802 */ /* 0x000fe40000000f00 */
[----:B0123-5:R-:W-:Y:S05]  /*5c30*/  CALL.REL.NOINC `($__internal_62_$__cuda_sm70_shflsync_up) ;  /* 0x00000d2000007944 */ /* 0x02ffea0003c00000 */
[----:B------:R-:W0:Y:S01]  /*5c40*/  S2R R136, SR_LANEID ;  /* 0x0000000000887919 */ /* 0x000e220000000000 */
[C---:B------:R-:W-:Y:S01]  /*5c50*/  FMUL.FTZ R128, R133.reuse, R131 ;  /* 0x0000008385807220 */ /* 0x040fe20000410000 */
[----:B------:R-:W-:Y:S01]  /*5c60*/  MOV R137, RZ ;  /* 0x000000ff00897202 */ /* 0x000fe20000000f00 */
[----:B-1----:R-:W-:Y:S01]  /*5c70*/  FFMA.FTZ R129, R133, R130, R132 ;  /* 0x0000008285817223 */ /* 0x002fe20000010084 */
[----:B------:R-:W-:Y:S01]  /*5c80*/  HFMA2.MMA R130, -RZ, RZ, 0, 1.1920928955078125e-07 ;  /* 0x00000002ff827435 */ /* 0x000fe200000001ff */
[----:B0-----:R-:W-:-:S02]  /*5c90*/  ISETP.GE.AND P0, PT, R136, 0x1, PT ;  /* 0x000000018800780c */ /* 0x001fc40003f06270 */
[----:B------:R-:W-:Y:S02]  /*5ca0*/  MOV R136, 0xffffffff ;  /* 0xffffffff00887802 */ /* 0x000fe40000000f00 */
[----:B------:R-:W-:Y:S02]  /*5cb0*/  FSEL R133, R133, R128, !P0 ;  /* 0x0000008085857208 */ /* 0x000fe40004000000 */
[----:B------:R-:W-:Y:S02]  /*5cc0*/  FSEL R132, R132, R129, !P0 ;  /* 0x0000008184847208 */ /* 0x000fe40004000000 */
[----:B------:R-:W-:Y:S02]  /*5cd0*/  MOV R129, R133 ;  /* 0x0000008500817202 */ /* 0x000fe40000000f00 */
[----:B------:R-:W-:Y:S02]  /*5ce0*/  MOV R128, 0x5d00 ;  /* 0x00005d0000807802 */ /* 0x000fe40000000f00 */
[----:B------:R-:W-:Y:S05]  /*5cf0*/  CALL.REL.NOINC `($__internal_62_$__cuda_sm70_shflsync_up) ;  /* 0x00000c6000007944 */ /* 0x000fea0003c00000 */
[----:B-1----:R-:W-:Y:S01]  /*5d00*/  MOV R131, R130 ;  /* 0x0000008200837202 */ /* 0x002fe20000000f00 */
[----:B------:R-:W-:Y:S01]  /*5d10*/  HFMA2.MMA R130, -RZ, RZ, 0, 1.1920928955078125e-07 ;  /* 0x00000002ff827435 */ /* 0x000fe200000001ff */
[----:B------:R-:W-:-:S02]  /*5d20*/  MOV R129, R132 ;  /* 0x0000008400817202 */ /* 0x000fc40000000f00 */
[----:B------:R-:W-:Y:S02]  /*5d30*/  MOV R137, RZ ;  /* 0x000000ff00897202 */ /* 0x000fe40000000f00 */
[----:B------:R-:W-:Y:S02]  /*5d40*/  MOV R136, 0xffffffff ;  /* 0xffffffff00887802 */ /* 0x000fe40000000f00 */
[----:B------:R-:W-:Y:S02]  /*5d50*/  MOV R128, 0x5d70 ;  /* 0x00005d7000807802 */ /* 0x000fe40000000f00 */
[----:B------:R-:W-:Y:S05]  /*5d60*/  CALL.REL.NOINC `($__internal_62_$__cuda_sm70_shflsync_up) ;  /* 0x00000bf000007944 */ /* 0x000fea0003c00000 */
        /* <DEDUP_REMOVED lines=9> */
[----:B------:R-:W-:Y:S05]  /*5e00*/  CALL.REL.NOINC `($__internal_62_$__cuda_sm70_shflsync_up) ;  /* 0x00000b5000007944 */ /* 0x000fea0003c00000 */
[----:B-1----:R-:W-:Y:S01]  /*5e10*/  MOV R131, R130 ;  /* 0x0000008200837202 */ /* 0x002fe20000000f00 */
[----:B------:R-:W-:Y:S01]  /*5e20*/  HFMA2.MMA R130, -RZ, RZ, 0, 2.384185791015625e-07 ;  /* 0x00000004ff827435 */ /* 0x000fe200000001ff */
[----:B------:R-:W-:Y:S02]  /*5e30*/  MOV R129, R132 ;  /* 0x0000008400817202 */ /* 0x000fe40000000f00 */
[----:B------:R-:W-:Y:S02]  /*5e40*/  MOV R137, RZ ;  /* 0x000000ff00897202 */ /* 0x000fe40000000f00 */
[----:B------:R-:W-:Y:S02]  /*5e50*/  MOV R136, 0xffffffff ;  /* 0xffffffff00887802 */ /* 0x000fe40000000f00 */
[----:B------:R-:W-:Y:S02]  /*5e60*/  MOV R128, 0x5e80 ;  /* 0x00005e8000807802 */ /* 0x000fe40000000f00 */
[----:B------:R-:W-:Y:S05]  /*5e70*/  CALL.REL.NOINC `($__internal_62_$__cuda_sm70_shflsync_up) ;  /* 0x00000ae000007944 */ /* 0x000fea0003c00000 */
        /* <DEDUP_REMOVED lines=9> */
[----:B------:R-:W-:Y:S05]  /*5f10*/  CALL.REL.NOINC `($__internal_62_$__cuda_sm70_shflsync_up) ;  /* 0x00000a4000007944 */ /* 0x000fea0003c00000 */
[----:B-1----:R-:W-:Y:S01]  /*5f20*/  MOV R131, R130 ;  /* 0x0000008200837202 */ /* 0x002fe20000000f00 */
[----:B------:R-:W-:Y:S01]  /*5f30*/  HFMA2.MMA R130, -RZ, RZ, 0, 4.76837158203125e-07 ;  /* 0x00000008ff827435 */ /* 0x000fe200000001ff */
        /* <DEDUP_REMOVED lines=14> */
[----:B------:R-:W-:Y:S05]  /*6020*/  CALL.REL.NOINC `($__internal_62_$__cuda_sm70_shflsync_up) ;  /* 0x0000093000007944 */ /* 0x000fea0003c00000 */
[----:B-1----:R-:W-:Y:S01]  /*6030*/  MOV R131, R130 ;  /* 0x0000008200837202 */ /* 0x002fe20000000f00 */
[----:B------:R-:W-:Y:S01]  /*6040*/  HFMA2.MMA R130, -RZ, RZ, 0, 9.5367431640625e-07 ;  /* 0x00000010ff827435 */ /* 0x000fe200000001ff */
[----:B------:R-:W-:Y:S02]  /*6050*/  MOV R129, R132 ;  /* 0x0000008400817202 */ /* 0x000fe40000000f00 */
[----:B------:R-:W-:Y:S02]  /*6060*/  MOV R137, RZ ;  /* 0x000000ff00897202 */ /* 0x000fe40000000f00 */
[----:B------:R-:W-:Y:S02]  /*6070*/  MOV R136, 0xffffffff ;  /* 0xffffffff00887802 */ /* 0x000fe40000000f00 */
[----:B------:R-:W-:Y:S02]  /*6080*/  MOV R128, 0x60a0 ;  /* 0x000060a000807802 */ /* 0x000fe40000000f00 */
[----:B------:R-:W-:Y:S05]  /*6090*/  CALL.REL.NOINC `($__internal_62_$__cuda_sm70_shflsync_up) ;  /* 0x000008c000007944 */ /* 0x000fea0003c00000 */
[----:B-1----:R-:W-:Y:S05]  /*60a0*/  BRA `(.L_x_1500) ;  /* 0xffffc2d000007947 */ /* 0x002fea000383ffff */
.L_x_1452:
[----:B------:R-:W-:Y:S01]  /*60b0*/  HFMA2.MMA R130, -RZ, RZ, 0, 5.9604644775390625e-08 ;  /* 0x00000001ff827435 */ /* 0x000fe200000001ff */
[----:B------:R-:W-:Y:S02]  /*60c0*/  MOV R129, R128 ;  /* 0x0000008000817202 */ /* 0x000fe40000000f00 */
[----:B------:R-:W-:-:S02]  /*60d0*/  MOV R137, RZ ;  /* 0x000000ff00897202 */ /* 0x000fc40000000f00 */
[----:B------:R-:W-:Y:S02]  /*60e0*/  MOV R136, 0xffffffff ;  /* 0xffffffff00887802 */ /* 0x000fe40000000f00 */
[----:B------:R-:W-:Y:S02]  /*60f0*/  MOV R128, 0x6110 ;  /* 0x0000611000807802 */ /* 0x000fe40000000f00 */
[----:B-123-5:R-:W-:Y:S05]  /*6100*/  CALL.REL.NOINC `($__internal_62_$__cuda_sm70_shflsync_up) ;  /* 0x0000085000007944 */ /* 0x02efea0003c00000 */
[----:B-1----:R-:W-:Y:S01]  /*6110*/  MOV R131, R130 ;  /* 0x0000008200837202 */ /* 0x002fe20000000f00 */
[----:B------:R-:W-:Y:S01]  /*6120*/  HFMA2.MMA R130, -RZ, RZ, 0, 5.9604644775390625e-08 ;  /* 0x00000001ff827435 */ /* 0x000fe200000001ff */
[----:B------:R-:W-:Y:S02]  /*6130*/  MOV R129, R132 ;  /* 0x0000008400817202 */ /* 0x000fe40000000f00 */
[----:B------:R-:W-:Y:S02]  /*6140*/  MOV R137, RZ ;  /* 0x000000ff00897202 */ /* 0x000fe40000000f00 */
[----:B------:R-:W-:Y:S02]  /*6150*/  MOV R136, 0xffffffff ;  /* 0xffffffff00887802 */ /* 0x000fe40000000f00 */
[----:B------:R-:W-:-:S02]  /*6160*/  MOV R128, 0x6180 ;  /* 0x0000618000807802 */ /* 0x000fc40000000f00 */
[----:B------:R-:W-:Y:S05]  /*6170*/  CALL.REL.NOINC `($__internal_62_$__cuda_sm70_shflsync_up) ;  /* 0x000007e000007944 */ /* 0x000fea0003c00000 */
[----:B------:R-:W-:Y:S01]  /*6180*/  HFMA2.MMA R159, -RZ, RZ, 0, 0 ;  /* 0x00000000ff9f7435 */ /* 0x000fe200000001ff */
[----:B------:R-:W-:-:S02]  /*6190*/  MOV R128, R131 ;  /* 0x0000008300807202 */ /* 0x000fc40000000f00 */
[----:B-1----:R-:W-:Y:S02]  /*61a0*/  MOV R132, R130 ;  /* 0x0000008200847202 */ /* 0x002fe40000000f00 */
[----:B------:R-:W-:Y:S02]  /*61b0*/  MOV R130, R126 ;  /* 0x0000007e00827202 */ /* 0x000fe40000000f00 */
[----:B------:R-:W-:Y:S02]  /*61c0*/  MOV R131, 0x61e0 ;  /* 0x000061e000837802 */ /* 0x000fe40000000f00 */
[----:B------:R-:W-:Y:S05]  /*61d0*/  CALL.REL.NOINC `($__internal_61_$__cuda_sm70_shflsync_idx_p) ;  /* 0x000006e000007944 */ /* 0x000fea0003c00000 */
[----:B-1----:R-:W-:Y:S01]  /*61e0*/  MOV R126, R159 ;  /* 0x0000009f007e7202 */ /* 0x002fe20000000f00 */
[----:B------:R-:W-:Y:S01]  /*61f0*/  HFMA2.MMA R159, -RZ, RZ, 0, 0 ;  /* 0x00000000ff9f7435 */ /* 0x000fe200000001ff */
[----:B------:R-:W-:Y:S02]  /*6200*/  MOV R130, R127 ;  /* 0x0000007f00827202 */ /* 0x000fe40000000f00 */
[----:B------:R-:W-:-:S03]  /*6210*/  MOV R131, 0x6230 ;  /* 0x0000623000837802 */ /* 0x000fc60000000f00 */
[----:B--2--5:R-:W-:Y:S05]  /*6220*/  CALL.REL.NOINC `($__internal_61_$__cuda_sm70_shflsync_idx_p) ;  /* 0x0000069000007944 */ /* 0x024fea0003c00000 */
[----:B-1----:R-:W-:Y:S01]  /*6230*/  MOV R131, R159 ;  /* 0x0000009f00837202 */ /* 0x002fe20000000f00 */
[----:B--2--5:R-:W-:Y:S05]  /*6240*/  BRA `(.L_x_1501) ;  /* 0xffffc27000007947 */ /* 0x024fea000383ffff */
.L_x_1455:
[----:B------:R-:W-:Y:S01]  /*6250*/  HFMA2.MMA R159, -RZ, RZ, 0, 5.9604644775390625e-08 ;  /* 0x00000001ff9f7435 */ /* 0x000fe200000001ff */
[----:B------:R-:W-:-:S02]  /*6260*/  MOV R131, R134 ;  /* 0x0000008600837202 */ /* 0x000fc40000000f00 */
[----:B------:R-:W-:-:S03]  /*6270*/  MOV R130, 0x6290 ;  /* 0x0000629000827802 */ /* 0x000fc60000000f00 */
[----:B0-----:R-:W-:Y:S05]  /*6280*/  CALL.REL.NOINC `($__internal_60_$__cuda_sm70_shflsync_down) ;  /* 0x000005a000007944 */ /* 0x001fea0003c00000 */
[----:B-1----:R-:W-:Y:S01]  /*6290*/  MOV R132, R159 ;  /* 0x0000009f00847202 */ /* 0x002fe20000000f00 */
[----:B0-2--5:R-:W-:Y:S05]  /*62a0*/  BRA `(.L_x_1502) ;  /* 0xffffc8f000007947 */ /* 0x025fea000383ffff */
.L_x_1456:
[----:B------:R-:W-:Y:S01]  /*62b0*/  HFMA2.MMA R159, -RZ, RZ, 0, 5.9604644775390625e-08 ;  /* 0x00000001ff9f7435 */ /* 0x000fe200000001ff */
[----:B------:R-:W-:Y:S02]  /*62c0*/  MOV R131, R135 ;  /* 0x0000008700837202 */ /* 0x000fe40000000f00 */
[----:B------:R-:W-:-:S03]  /*62d0*/  MOV R130, 0x62f0 ;  /* 0x000062f000827802 */ /* 0x000fc60000000f00 */
[----:B012---:R-:W-:Y:S05]  /*62e0*/  CALL.REL.NOINC `($__internal_60_$__cuda_sm70_shflsync_down) ;  /* 0x0000054000007944 */ /* 0x007fea0003c00000 */
[C---:B------:R-:W-:Y:S02]  /*62f0*/  FMUL.FTZ R132, R134.reuse, R132 ;  /* 0x0000008486847220 */ /* 0x040fe40000410000 */
[C---:B-1----:R-:W-:Y:S01]  /*6300*/  FFMA.FTZ R130, R134.reuse, R159, R135 ;  /* 0x0000009f86827223 */ /* 0x042fe20000010087 */
[----:B------:R-:W-:Y:S02]  /*6310*/  MOV R159, 0x2 ;  /* 0x00000002009f7802 */ /* 0x000fe40000000f00 */
[----:B------:R-:W-:Y:S02]  /*6320*/  FSEL R134, R134, R132, !P4 ;  /* 0x0000008486867208 */ /* 0x000fe40006000000 */
[----:B------:R-:W-:-:S02]  /*6330*/  FSEL R135, R135, R130, !P4 ;  /* 0x0000008287877208 */ /* 0x000fc40006000000 */
[----:B------:R-:W-:Y:S02]  /*6340*/  MOV R131, R134 ;  /* 0x0000008600837202 */ /* 0x000fe40000000f00 */
[----:B------:R-:W-:Y:S02]  /*6350*/  MOV R130, 0x6370 ;  /* 0x0000637000827802 */ /* 0x000fe40000000f00 */
[----:B0-2--5:R-:W-:Y:S05]  /*6360*/  CALL.REL.NOINC `($__internal_60_$__cuda_sm70_shflsync_down) ;  /* 0x000004c000007944 */ /* 0x025fea0003c00000 */
[----:B-1----:R-:W-:Y:S01]  /*6370*/  MOV R132, R159 ;  /* 0x0000009f00847202 */ /* 0x002fe20000000f00 */
[----:B------:R-:W-:Y:S01]  /*6380*/  HFMA2.MMA R159, -RZ, RZ, 0, 1.1920928955078125e-07 ;  /* 0x00000002ff9f7435 */ /* 0x000fe200000001ff */
[----:B------:R-:W-:Y:S02]  /*6390*/  MOV R131, R135 ;  /* 0x0000008700837202 */ /* 0x000fe40000000f00 */
[----:B------:R-:W-:-:S03]  /*63a0*/  MOV R130, 0x63c0 ;  /* 0x000063c000827802 */ /* 0x000fc60000000f00 */
[----:B0-2--5:R-:W-:Y:S05]  /*63b0*/  CALL.REL.NOINC `($__internal_60_$__cuda_sm70_shflsync_down) ;  /* 0x0000047000007944 */ /* 0x025fea0003c00000 */
[----:B-1----:R-:W-:Y:S01]  /*63c0*/  @!P3 FFMA.FTZ R135, R134, R159, R135 ;  /* 0x0000009f8687b223 */ /* 0x002fe20000010087 */
[----:B------:R-:W-:Y:S01]  /*63d0*/  MOV R159, 0x4 ;  /* 0x00000004009f7802 */ /* 0x000fe20000000f00 */
[----:B------:R-:W-:Y:S01]  /*63e0*/  @!P3 FMUL.FTZ R134, R132, R134 ;  /* 0x000000868486b220 */ /* 0x000fe20000410000 */
[----:B------:R-:W-:-:S04]  /*63f0*/  MOV R130, 0x6420 ;  /* 0x0000642000827802 */ /* 0x000fc80000000f00 */
[----:B------:R-:W-:Y:S02]  /*6400*/  MOV R131, R134 ;  /* 0x0000008600837202 */ /* 0x000fe40000000f00 */
[----:B0-2--5:R-:W-:Y:S05]  /*6410*/  CALL.REL.NOINC `($__internal_60_$__cuda_sm70_shflsync_down) ;  /* 0x0000041000007944 */ /* 0x025fea0003c00000 */
[----:B-1----:R-:W-:Y:S01]  /*6420*/  MOV R132, R159 ;  /* 0x0000009f00847202 */ /* 0x002fe20000000f00 */
[----:B------:R-:W-:Y:S01]  /*6430*/  HFMA2.MMA R159, -RZ, RZ, 0, 2.384185791015625e-07 ;  /* 0x00000004ff9f7435 */ /* 0x000fe200000001ff */
[----:B------:R-:W-:Y:S02]  /*6440*/  MOV R131, R135 ;  /* 0x0000008700837202 */ /* 0x000fe40000000f00 */
[----:B------:R-:W-:-:S03]  /*6450*/  MOV R130, 0x6470 ;  /* 0x0000647000827802 */ /* 0x000fc60000000f00 */
[----:B0-2--5:R-:W-:Y:S05]  /*6460*/  CALL.REL.NOINC `($__internal_60_$__cuda_sm70_shflsync_down) ;  /* 0x000003c000007944 */ /* 0x025fea0003c00000 */
[----:B-1----:R-:W-:Y:S01]  /*6470*/  @!P2 FFMA.FTZ R135, R134, R159, R135 ;  /* 0x0000009f8687a223 */ /* 0x002fe20000010087 */
[----:B------:R-:W-:Y:S01]  /*6480*/  HFMA2.MMA R159, -RZ, RZ, 0, 4.76837158203125e-07 ;  /* 0x00000008ff9f7435 */ /* 0x000fe200000001ff */
[----:B------:R-:W-:Y:S01]  /*6490*/  @!P2 FMUL.FTZ R134, R132, R134 ;  /* 0x000000868486a220 */ /* 0x000fe20000410000 */
[----:B------:R-:W-:Y:S02]  /*64a0*/  MOV R130, 0x64f0 ;  /* 0x000064f000827802 */ /* 0x000fe40000000f00 */
[----:B------:R-:W-:Y:S02]  /*64b0*/  MOV R132, R135 ;  /* 0x0000008700847202 */ /* 0x000fe40000000f00 */
[----:B------:R-:W-:-:S04]  /*64c0*/  MOV R135, R134 ;  /* 0x0000008600877202 */ /* 0x000fc80000000f00 */
[----:B------:R-:W-:Y:S02]  /*64d0*/  MOV R131, R135 ;  /* 0x0000008700837202 */ /* 0x000fe40000000f00 */
[----:B0-2--5:R-:W-:Y:S05]  /*64e0*/  CALL.REL.NOINC `($__internal_60_$__cuda_sm70_shflsync_down) ;  /* 0x0000034000007944 */ /* 0x025fea0003c00000 */
[----:B-1----:R-:W-:Y:S01]  /*64f0*/  MOV R133, R159 ;  /* 0x0000009f00857202 */ /* 0x002fe20000000f00 */
[----:B------:R-:W-:Y:S01]  /*6500*/  HFMA2.MMA R159, -RZ, RZ, 0, 4.76837158203125e-07 ;  /* 0x00000008ff9f7435 */ /* 0x000fe200000001ff */
[----:B------:R-:W-:Y:S02]  /*6510*/  MOV R131, R132 ;  /* 0x0000008400837202 */ /* 0x000fe40000000f00 */
[----:B------:R-:W-:-:S03]  /*6520*/  MOV R130, 0x6540 ;  /* 0x0000654000827802 */ /* 0x000fc60000000f00 */
[----:B0-2--5:R-:W-:Y:S05]  /*6530*/  CALL.REL.NOINC `($__internal_60_$__cuda_sm70_shflsync_down) ;  /* 0x000002f000007944 */ /* 0x025fea0003c00000 */
[----:B-1----:R-:W-:Y:S01]  /*6540*/  @!P1 FFMA.FTZ R132, R135, R159, R132 ;  /* 0x0000009f87849223 */ /* 0x002fe20000010084 */
[----:B------:R-:W-:Y:S01]  /*6550*/  HFMA2.MMA R159, -RZ, RZ, 0, 9.5367431640625e-07 ;  /* 0x00000010ff9f7435 */ /* 0x000fe200000001ff */
[----:B------:R-:W-:Y:S01]  /*6560*/  @!P1 FMUL.FTZ R135, R133, R135 ;  /* 0x0000008785879220 */ /* 0x000fe20000410000 */
[----:B------:R-:W-:Y:S02]  /*6570*/  MOV R130, 0x65b0 ;  /* 0x000065b000827802 */ /* 0x000fe40000000f00 */
[----:B------:R-:W-:Y:S02]  /*6580*/  MOV R134, R132 ;  /* 0x0000008400867202 */ /* 0x000fe40000000f00 */
[----:B------:R-:W-:-:S02]  /*6590*/  MOV R131, R135 ;  /* 0x0000008700837202 */ /* 0x000fc40000000f00 */
[----:B0-2--5:R-:W-:Y:S05]  /*65a0*/  CALL.REL.NOINC `($__internal_60_$__cuda_sm70_shflsync_down) ;  /* 0x0000028000007944 */ /* 0x025fea0003c00000 */
[----:B-1----:R-:W-:Y:S01]  /*65b0*/  MOV R132, R159 ;  /* 0x0000009f00847202 */ /* 0x002fe20000000f00 */
[----:B------:R-:W-:Y:S01]  /*65c0*/  HFMA2.MMA R159, -RZ, RZ, 0, 9.5367431640625e-07 ;  /* 0x00000010ff9f7435 */ /* 0x000fe200000001ff */
[----:B------:R-:W-:-:S02]  /*65d0*/  MOV R131, R134 ;  /* 0x0000008600837202 */ /* 0x000fc40000000f00 */
[----:B------:R-:W-:-:S03]  /*65e0*/  MOV R130, 0x6600 ;  /* 0x0000660000827802 */ /* 0x000fc60000000f00 */
[----:B0-2--5:R-:W-:Y:S05]  /*65f0*/  CALL.REL.NOINC `($__internal_60_$__cuda_sm70_shflsync_down) ;  /* 0x0000023000007944 */ /* 0x025fea0003c00000 */
[----:B-1----:R-:W-:Y:S01]  /*6600*/  @!P0 FFMA.FTZ R134, R135, R159, R134 ;  /* 0x0000009f87868223 */ /* 0x002fe20000010086 */
[----:B------:R-:W-:Y:S01]  /*6610*/  MOV R159, RZ ;  /* 0x000000ff009f7202 */ /* 0x000fe20000000f00 */
[----:B------:R-:W-:Y:S01]  /*6620*/  @!P0 FMUL.FTZ R135, R132, R135 ;  /* 0x0000008784878220 */ /* 0x000fe20000410000 */
[----:B------:R-:W-:-:S04]  /*6630*/  MOV R131, 0x6660 ;  /* 0x0000666000837802 */ /* 0x000fc80000000f00 */
[----:B------:R-:W-:Y:S02]  /*6640*/  MOV R130, R135 ;  /* 0x0000008700827202 */ /* 0x000fe40000000f00 */
[----:B0-2--5:R-:W-:Y:S05]  /*6650*/  CALL.REL.NOINC `($__internal_61_$__cuda_sm70_shflsync_idx_p) ;  /* 0x0000026000007944 */ /* 0x025fea0003c00000 */
[----:B-1----:R-:W-:Y:S01]  /*6660*/  MOV R132, R159 ;  /* 0x0000009f00847202 */ /* 0x002fe20000000f00 */
[----:B------:R-:W-:Y:S01]  /*6670*/  HFMA2.MMA R159, -RZ, RZ, 0, 0 ;  /* 0x00000000ff9f7435 */ /* 0x000fe200000001ff */
[----:B------:R-:W-:Y:S02]  /*6680*/  MOV R130, R134 ;  /* 0x0000008600827202 */ /* 0x000fe40000000f00 */
[----:B------:R-:W-:-:S03]  /*6690*/  MOV R131, 0x66b0 ;  /* 0x000066b000837802 */ /* 0x000fc60000000f00 */
[----:B--2--5:R-:W-:Y:S05]  /*66a0*/  CALL.REL.NOINC `($__internal_61_$__cuda_sm70_shflsync_idx_p) ;  /* 0x0000021000007944 */ /* 0x024fea0003c00000 */
[----:B------:R-:W-:Y:S02]  /*66b0*/  MOV R133, R132 ;  /* 0x0000008400857202 */ /* 0x000fe40000000f00 */
[----:B-1----:R-:W-:Y:S01]  /*66c0*/  MOV R132, R159 ;  /* 0x0000009f00847202 */ /* 0x002fe20000000f00 */
[----:B------:R-:W-:Y:S01]  /*66d0*/  HFMA2.MMA R159, -RZ, RZ, 0, 5.9604644775390625e-08 ;  /* 0x00000001ff9f7435 */ /* 0x000fe200000001ff */
[----:B------:R-:W-:Y:S02]  /*66e0*/  MOV R131, R135 ;  /* 0x0000008700837202 */ /* 0x000fe40000000f00 */
[----:B------:R-:W-:-:S03]  /*66f0*/  MOV R130, 0x6710 ;  /* 0x0000671000827802 */ /* 0x000fc60000000f00 */
[----:B--2--5:R-:W-:Y:S05]  /*6700*/  CALL.REL.NOINC `($__internal_60_$__cuda_sm70_shflsync_down) ;  /* 0x0000012000007944 */ /* 0x024fea0003c00000 */
[----:B-1----:R-:W-:Y:S01]  /*6710*/  MOV R160, R159 ;  /* 0x0000009f00a07202 */ /* 0x002fe20000000f00 */
[----:B------:R-:W-:Y:S01]  /*6720*/  HFMA2.MMA R159, -RZ, RZ, 0, 5.9604644775390625e-08 ;  /* 0x00000001ff9f7435 */ /* 0x000fe200000001ff */
[----:B------:R-:W-:-:S02]  /*6730*/  MOV R131, R134 ;  /* 0x0000008600837202 */ /* 0x000fc40000000f00 */
[----:B------:R-:W-:-:S03]  /*6740*/  MOV R130, 0x6760 ;  /* 0x0000676000827802 */ /* 0x000fc60000000f00 */
[----:B0-2--5:R-:W-:Y:S05]  /*6750*/  CALL.REL.NOINC `($__internal_60_$__cuda_sm70_shflsync_down) ;  /* 0x000000d000007944 */ /* 0x025fea0003c00000 */
[----:B-1----:R-:W-:Y:S01]  /*6760*/  MOV R135, R159 ;  /* 0x0000009f00877202 */ /* 0x002fe20000000f00 */
[----:B------:R-:W-:Y:S01]  /*6770*/  HFMA2.MMA R159, -RZ, RZ, 0, 0 ;  /* 0x00000000ff9f7435 */ /* 0x000fe200000001ff */
[----:B------:R-:W-:Y:S02]  /*6780*/  MOV R134, R160 ;  /* 0x000000a000867202 */ /* 0x000fe40000000f00 */
[----:B------:R-:W-:Y:S02]  /*6790*/  MOV R130, R128 ;  /* 0x0000008000827202 */ /* 0x000fe40000000f00 */
[----:B------:R-:W-:Y:S02]  /*67a0*/  MOV R131, 0x67c0 ;  /* 0x000067c000837802 */ /* 0x000fe40000000f00 */
[----:B0-2--5:R-:W-:Y:S05]  /*67b0*/  CALL.REL.NOINC `($__internal_61_$__cuda_sm70_shflsync_idx_p) ;  /* 0x0000010000007944 */ /* 0x025fea0003c00000 */
[----:B-1----:R-:W-:Y:S01]  /*67c0*/  MOV R160, R159 ;  /* 0x0000009f00a07202 */ /* 0x002fe20000000f00 */
[----:B------:R-:W-:Y:S01]  /*67d0*/  HFMA2.MMA R159, -RZ, RZ, 0, 0 ;  /* 0x00000000ff9f7435 */ /* 0x000fe200000001ff */
[----:B------:R-:W-:Y:S02]  /*67e0*/  MOV R130, R129 ;  /* 0x0000008100827202 */ /* 0x000fe40000000f00 */
[----:B------:R-:W-:-:S03]  /*67f0*/  MOV R131, 0x6810 ;  /* 0x0000681000837802 */ /* 0x000fc60000000f00 */
[----:B--2--5:R-:W-:Y:S05]  /*6800*/  CALL.REL.NOINC `($__internal_61_$__cuda_sm70_shflsync_idx_p) ;  /* 0x000000b000007944 */ /* 0x024fea0003c00000 */
[----:B-1----:R-:W-:Y:S01]  /*6810*/  MOV R131, R159 ;  /* 0x0000009f00837202 */ /* 0x002fe20000000f00 */
[----:B--2--5:R-:W-:Y:S05]  /*6820*/  BRA `(.L_x_1503) ;  /* 0xffffc51000007947 */ /* 0x024fea000383ffff */
        .weak           $__internal_60_$__cuda_sm70_shflsync_down
        .type           $__internal_60_$__cuda_sm70_shflsync_down,@function
        .size           $__internal_60_$__cuda_sm70_shflsync_down,($__internal_61_$__cuda_sm70_shflsync_idx_p - $__internal_60_$__cuda_sm70_shflsync_down)
$__internal_60_$__cuda_sm70_shflsync_down:
        /* <DEDUP_REMOVED lines=8> */
[----:B------:R-:W-:Y:S05]  /*68b0*/  RET.REL.NODEC R130 `(_Z25selective_scan_bwd_kernelI32Selective_Scan_bwd_kernel_traitsILi128ELi16ELb1ELb0ELb1ELb0ELb0EffEEv12SSMParamsBwd) ;  /* 0xffff974082007950 */ /* 0x000fea0003c3ffff */
        .weak           $__internal_61_$__cuda_sm70_shflsync_idx_p
        .type           $__internal_61_$__cuda_sm70_shflsync_idx_p,@function
        .size           $__internal_61_$__cuda_sm70_shflsync_idx_p,($__internal_62_$__cuda_sm70_shflsync_up - $__internal_61_$__cuda_sm70_shflsync_idx_p)
$__internal_61_$__cuda_sm70_shflsync_idx_p:
        /* <DEDUP_REMOVED lines=9> */
[----:B0-----:R-:W-:Y:S05]  /*6950*/  RET.REL.NODEC R130 `(_Z25selective_scan_bwd_kernelI32Selective_Scan_bwd_kernel_traitsILi128ELi16ELb1ELb0ELb1ELb0ELb0EffEEv12SSMParamsBwd) ;  /* 0xffff96a082007950 */ /* 0x001fea0003c3ffff */
        .weak           $__internal_62_$__cuda_sm70_shflsync_up
        .type           $__internal_62_$__cuda_sm70_shflsync_up,@function
        .size           $__internal_62_$__cuda_sm70_shflsync_up,(.L_x_8878 - $__internal_62_$__cuda_sm70_shflsync_up)
$__internal_62_$__cuda_sm70_shflsync_up:
[----:B------:R-:W-:Y:S04]  /*6960*/  WARPSYNC R136 ;  /* 0x0000008800007348 */ /* 0x000fe80003800000 */
[----:B------:R0:W1:Y:S02]  /*6970*/  SHFL.UP PT, R130, R129, R130, R137 ;  /* 0x0400008281827389 */ /* 0x00006400000e0089 */
[----:B0-----:R-:W-:-:S04]  /*6980*/  MOV R129, 0x0 ;  /* 0x0000000000817802 */ /* 0x001fc80000000f00 */
[----:B------:R-:W-:Y:S05]  /*6990*/  RET.REL.NODEC R128 `(_Z25selective_scan_bwd_kernelI32Selective_Scan_bwd_kernel_traitsILi128ELi16ELb1ELb0ELb1ELb0ELb0EffEEv12SSMParamsBwd) ;  /* 0xffff966080007950 */ /* 0x000fea0003c3ffff */
.L_x_1504:
        /* <DEDUP_REMOVED lines=14> */
.L_x_8878:


//--------------------- .text._Z25selective_scan_bwd_kernelI32Selective_Scan_bwd_kernel_traitsILi128ELi16ELb1ELb0ELb1ELb0ELb1EffEEv12SSMParamsBwd --------------------------
	.section	.text._Z25selective_scan_bwd_kernelI32Selective_Scan_bwd_kernel_traitsILi128ELi16ELb1ELb0ELb1ELb0ELb1EffEEv12SSMParamsBwd,"ax",@progbits
	.sectioninfo	@"SHI_REGISTERS=168"
	.align	128
        .global         _Z25selective_scan_bwd_kernelI32Selective_Scan_bwd_kernel_traitsILi128ELi16ELb1ELb0ELb1ELb0ELb1EffEEv12SSMParamsBwd
        .type           _Z25selective_scan_bwd_kernelI32Selective_Scan_bwd_kernel_traitsILi128ELi16ELb1ELb0ELb1ELb0ELb1EffEEv12SSMParamsBwd,@function
        .size           _Z25selective_scan_bwd_kernelI32Selective_Scan_bwd_kernel_traitsILi128ELi16ELb1ELb0ELb1ELb0ELb1EffEEv12SSMParamsBwd,(.L_x_8881 - _Z25selective_scan_bwd_kernelI32Selective_Scan_bwd_kernel_traitsILi128ELi16ELb1ELb0ELb1ELb0ELb1EffEEv12SSMParamsBwd)
        .other          _Z25selective_scan_bwd_kernelI32Selective_Scan_bwd_kernel_traitsILi128ELi16ELb1ELb0ELb1ELb0ELb1EffEEv12SSMParamsBwd,@"STO_CUDA_ENTRY STV_DEFAULT"
_Z25selective_scan_bwd_kernelI32Selective_Scan_bwd_kernel_traitsILi128ELi16ELb1ELb0ELb1ELb0ELb1EffEEv12SSMParamsBwd:
.text._Z25selective_scan_bwd_kernelI32Selective_Scan_bwd_kernel_traitsILi128ELi16ELb1ELb0ELb1ELb0ELb1EffEEv12SSMParamsBwd:
        /* <DEDUP_REMOVED lines=43> */
[----:B------:R-:W-:Y:S02]  /*02b0*/  UIMAD.WIDE.U32 UR14, UR37, UR6, URZ ;  /* 0x00000006250e72a5 */ /* 0x000fe4000f8e003f */
[----:B------:R-:W-:Y:S02]  /*02c0*/  UIMAD UR24, UR37, UR7, UR5 ;  /* 0x00000007251872a4 */ /* 0x000fe4000f8e0205 */
[----:B------:R-:W-:-:S02]  /*02d0*/  UISETP.NE.U32.AND UP2, UPT, URZ, UR28, UPT ;  /* 0x0000001c3f00728c */ /* 0x000fc4000bf45070 */
[----:B------:R-:W-:Y:S02]  /*02e0*/  ULDC.64 UR6, c[0x0][0x328] ;  /* 0x0000ca0000067ab9 */ /* 0x000fe40000000a00 */
[----:B------:R-:W-:Y:S02]  /*02f0*/  UISETP.NE.U32.AND UP1, UPT, URZ, UR6, UPT ;  /* 0x000000063f00728c */ /* 0x000fe4000bf25070 */
[----:B------:R-:W-:Y:S02]  /*0300*/  UISETP.NE.AND.EX UP2, UPT, URZ, UR29, UPT, UP2 ;  /* 0x0000001d3f00728c */ /* 0x000fe4000bf45320 */
[----:B------:R-:W-:Y:S01]  /*0310*/  UISETP.NE.AND.EX UP1, UPT, URZ, UR7, UPT, UP1 ;  /* 0x000000073f00728c */ /* 0x000fe2000bf25310 */
[----:B0-----:R-:W2:Y:S01]  /*0320*/  MUFU.RCP R0, R0 ;  /* 0x0000000000007308 */ /* 0x001ea20000001000 */
[----:B------:R-:W-:Y:S02]  /*0330*/  UIMAD UR22, UR38, UR8, URZ ;  /* 0x00000008261672a4 */ /* 0x000fe4000f8e023f */
[----:B------:R-:W-:-:S02]  /*0340*/  UIMAD.WIDE.U32 UR16, UR37, UR8, URZ ;  /* 0x00000008251072a5 */ /* 0x000fc4000f8e003f */
[----:B------:R-:W-:Y:S02]  /*0350*/  UIMAD UR22, UR37, UR9, UR22 ;  /* 0x00000009251672a4 */ /* 0x000fe4000f8e0216 */
[----:B------:R-:W-:Y:S02]  /*0360*/  UMOV UR8, URZ ;  /* 0x0000003f00087c82 */ /* 0x000fe40008000000 */
[----:B------:R-:W-:Y:S02]  /*0370*/  UMOV UR9, URZ ;  /* 0x0000003f00097c82 */ /* 0x000fe40008000000 */
[----:B------:R-:W-:Y:S02]  /*0380*/  @UP1 ULEA UR8, UP3, UR18, UR6, 0x2 ;  /* 0x0000000612081291 */ /* 0x000fe4000f86103f */
[----:B------:R-:W-:Y:S02]  /*0390*/  UIMAD.WIDE.U32 UR10, UR37, UR20, URZ ;  /* 0x00000014250a72a5 */ /* 0x000fe4000f8e003f */
[----:B------:R-:W-:Y:S01]  /*03a0*/  @UP1 ULEA.HI.X UR9, UR18, UR7, UR19, 0x2, UP3 ;  /* 0x0000000712091291 */ /* 0x000fe200098f1413 */
[----:B--2---:R-:W-:Y:S01]  /*03b0*/  IADD3 R2, R0, 0xffffffe, RZ ;  /* 0x0ffffffe00027810 */ /* 0x004fe20007ffe0ff */
[----:B------:R-:W-:Y:S01]  /*03c0*/  UMOV UR6, URZ ;  /* 0x0000003f00067c82 */ /* 0x000fe20008000000 */
[----:B------:R-:W-:Y:S01]  /*03d0*/  IABS R0, UR18 ;  /* 0x0000001200007c13 */ /* 0x000fe20008000000 */
[----:B------:R-:W-:-:S02]  /*03e0*/  @UP2 ULEA UR6, UP1, UR18, UR28, 0x2 ;  /* 0x0000001c12062291 */ /* 0x000fc4000f82103f */
[----:B------:R-:W-:Y:S01]  /*03f0*/  UIADD3 UR13, UR13, UR4, URZ ;  /* 0x000000040d0d7290 */ /* 0x000fe2000fffe03f */
[----:B------:R-:W0:Y:S01]  /*0400*/  F2I.FTZ.U32.TRUNC.NTZ R2, R2 ;  /* 0x0000000200027305 */ /* 0x000e22000021f000 */
[----:B------:R-:W2:Y:S01]  /*0410*/  R2UR UR23, R0 ;  /* 0x00000000001773c2 */ /* 0x000ea200000e0000 */
[----:B------:R-:W-:Y:S02]  /*0420*/  UIMAD UR20, UR38, UR20, URZ ;  /* 0x00000014261472a4 */ /* 0x000fe4000f8e023f */
[----:B------:R-:W-:Y:S02]  /*0430*/  UMOV UR4, URZ ;  /* 0x0000003f00047c82 */ /* 0x000fe40008000000 */
[----:B------:R-:W-:Y:S02]  /*0440*/  UMOV UR7, URZ ;  /* 0x0000003f00077c82 */ /* 0x000fe40008000000 */
[----:B------:R-:W-:Y:S02]  /*0450*/  @UP2 ULEA.HI.X UR7, UR18, UR29, UR19, 0x2, UP1 ;  /* 0x0000001d12072291 */ /* 0x000fe400088f1413 */
[----:B------:R-:W-:-:S02]  /*0460*/  UIMAD UR20, UR37, UR21, UR20 ;  /* 0x00000015251472a4 */ /* 0x000fc4000f8e0214 */
[----:B------:R-:W-:Y:S02]  /*0470*/  ULDC.64 UR28, c[0x0][0x1d8] ;  /* 0x00007600001c7ab9 */ /* 0x000fe40000000a00 */
[----:B------:R-:W-:Y:S01]  /*0480*/  UIMAD UR21, UR19, UR28, URZ ;  /* 0x0000001c131572a4 */ /* 0x000fe2000f8e023f */
[----:B0-----:R-:W0:Y:S01]  /*0490*/  R2UR UR5, R2 ;  /* 0x00000000020573c2 */ /* 0x001e2200000e0000 */
[----:B------:R-:W-:Y:S02]  /*04a0*/  UIADD3 UR15, UR15, UR24, URZ ;  /* 0x000000180f0f7290 */ /* 0x000fe4000fffe03f */
[----:B------:R-:W-:Y:S02]  /*04b0*/  UIMAD UR21, UR18, UR29, UR21 ;  /* 0x0000001d121572a4 */ /* 0x000fe4000f8e0215 */
[----:B------:R-:W-:Y:S02]  /*04c0*/  UIMAD.WIDE.U32 UR12, UR18, UR28, UR12 ;  /* 0x0000001c120c72a5 */ /* 0x000fe4000f8e000c */
[----:B------:R-:W-:-:S02]  /*04d0*/  ULDC UR35, c[0x0][0x178] ;  /* 0x00005e0000237ab9 */ /* 0x000fc40000000800 */
[----:B------:R-:W-:Y:S02]  /*04e0*/  ULDC.64 UR28, c[0x0][0x1e8] ;  /* 0x00007a00001c7ab9 */ /* 0x000fe40000000a00 */
[----:B------:R-:W-:Y:S02]  /*04f0*/  UIMAD UR24, UR19, UR28, URZ ;  /* 0x0000001c131872a4 */ /* 0x000fe4000f8e023f */
[----:B------:R-:W-:Y:S02]  /*0500*/  UIMAD.WIDE.U32 UR14, UR18, UR28, UR14 ;  /* 0x0000001c120e72a5 */ /* 0x000fe4000f8e000e */
[----:B------:R-:W-:Y:S02]  /*0510*/  UIMAD UR26, UR18, UR29, UR24 ;  /* 0x0000001d121a72a4 */ /* 0x000fe4000f8e0218 */
[----:B------:R-:W-:Y:S02]  /*0520*/  ULOP3.LUT UR34, UR18, UR35, URZ, 0x3c, !UPT ;  /* 0x0000002312227292 */ /* 0x000fe4000f8e3c3f */
[----:B------:R-:W-:-:S02]  /*0530*/  ULDC UR29, c[0x0][0x174] ;  /* 0x00005d00001d7ab9 */ /* 0x000fc40000000800 */
[----:B------:R-:W-:Y:S02]  /*0540*/  UIADD3 UR11, UR11, UR20, URZ ;  /* 0x000000140b0b7290 */ /* 0x000fe4000fffe03f */
[----:B0-----:R-:W-:-:S04]  /*0550*/  UIADD3 UR25, URZ, -UR5, URZ ;  /* 0x800000053f197290 */ /* 0x001fc8000fffe03f */
[----:B------:R-:W-:-:S04]  /*0560*/  UIMAD UR25, UR25, UR27, URZ ;  /* 0x0000001b191972a4 */ /* 0x000fc8000f8e023f */
[----:B------:R-:W-:-:S03]  /*0570*/  UIMAD.WIDE.U32 UR4, UR5, UR25, UR4 ;  /* 0x00000019050472a5 */ /* 0x000fc6000f8e0004 */
[----:B------:R-:W-:Y:S02]  /*0580*/  ULDC.64 UR24, c[0x0][0x280] ;  /* 0x0000a00000187ab9 */ /* 0x000fe40000000a00 */
[----:B--2---:R-:W-:-:S07]  /*0590*/  UIMAD.WIDE.U32 UR4, UR5, UR23, URZ ;  /* 0x00000017050472a5 */ /* 0x004fce000f8e003f */
[----:B------:R-:W-:Y:S02]  /*05a0*/  UMOV UR28, UR5 ;  /* 0x00000005001c7c82 */ /* 0x000fe40008000000 */
[----:B------:R-:W-:Y:S02]  /*05b0*/  UIADD3 UR4, -UR28, URZ, URZ ;  /* 0x0000003f1c047290 */ /* 0x000fe4000fffe13f */
[----:B------:R-:W-:Y:S02]  /*05c0*/  UIADD3 UR5, UR17, UR22, URZ ;  /* 0x0000001611057290 */ /* 0x000fe4000fffe03f */
[----:B------:R-:W-:Y:S02]  /*05d0*/  UIMAD UR23, UR27, UR4, UR23 ;  /* 0x000000041b1772a4 */ /* 0x000fe4000f8e0217 */
[----:B------:R-:W-:Y:S02]  /*05e0*/  UIMAD UR4, UR19, UR24, URZ ;  /* 0x00000018130472a4 */ /* 0x000fe4000f8e023f */
[----:B------:R-:W-:-:S02]  /*05f0*/  UISETP.GT.U32.AND UP1, UPT, UR27, UR23, UPT ;  /* 0x000000171b00728c */ /* 0x000fc4000bf24070 */
[----:B------:R-:W-:Y:S02]  /*0600*/  ULEA UR17, UR29, 0xfffff800, 0xb ;  /* 0xfffff8001d117891 */ /* 0x000fe4000f8e583f */
[----:B------:R-:W-:Y:S02]  /*0610*/  UIMAD UR22, UR18, UR25, UR4 ;  /* 0x00000019121672a4 */ /* 0x000fe4000f8e0204 */
[----:B------:R-:W-:Y:S02]  /*0620*/  UIADD3 UR25, UP2, UR17, UR12, URZ ;  /* 0x0000000c11197290 */ /* 0x000fe4000ff5e03f */
[----:B------:R-:W-:Y:S02]  /*0630*/  UMOV UR4, UR16 ;  /* 0x0000001000047c82 */ /* 0x000fe40008000000 */
[----:B------:R-:W-:Y:S02]  /*0640*/  USHF.R.S32.HI UR16, URZ, 0x1f, UR17 ;  /* 0x0000001f3f107899 */ /* 0x000fe40008011411 */
[----:B------:R-:W-:-:S02]  /*0650*/  @!UP1 UIADD3 UR23, UR23, -UR27, URZ ;  /* 0x8000001b17179290 */ /* 0x000fc4000fffe03f */
[----:B------:R-:W-:Y:S02]  /*0660*/  UIADD3.X UR21, UR16, UR13, UR21, UP2, !UPT ;  /* 0x0000000d10157290 */ /* 0x000fe400097fe415 */
[----:B------:R-:W-:Y:S02]  /*0670*/  UISETP.GE.U32.AND UP2, UPT, UR23, UR27, UPT ;  /* 0x0000001b1700728c */ /* 0x000fe4000bf46070 */
[----:B------:R-:W-:Y:S02]  /*0680*/  UIMAD.WIDE.U32 UR4, UR18, UR24, UR4 ;  /* 0x00000018120472a5 */ /* 0x000fe4000f8e0004 */
[----:B------:R-:W-:Y:S02]  /*0690*/  ULEA UR24, UP3, UR25, UR30, 0x2 ;  /* 0x0000001e19187291 */ /* 0x000fe4000f86103f */
[----:B------:R-:W-:Y:S02]  /*06a0*/  @!UP1 UIADD3 UR28, UR28, 0x1, URZ ;  /* 0x000000011c1c9890 */ /* 0x000fe4000fffe03f */
[----:B------:R-:W-:-:S02]  /*06b0*/  ULEA.HI.X UR25, UR25, UR31, UR21, 0x2, UP3 ;  /* 0x0000001f19197291 */ /* 0x000fc400098f1415 */
[----:B------:R-:W-:Y:S02]  /*06c0*/  UISETP.GE.AND UP3, UPT, UR34, URZ, UPT ;  /* 0x0000003f2200728c */ /* 0x000fe4000bf66270 */
[----:B------:R-:W-:Y:S02]  /*06d0*/  UISETP.NE.AND UP1, UPT, URZ, UR35, UPT ;  /* 0x000000233f00728c */ /* 0x000fe4000bf25270 */
[----:B------:R-:W-:Y:S02]  /*06e0*/  @UP2 UIADD3 UR28, UR28, 0x1, URZ ;  /* 0x000000011c1c2890 */ /* 0x000fe4000fffe03f */
[----:B------:R-:W-:Y:S02]  /*06f0*/  UIADD3 UR27, UP4, UR17, UR14, URZ ;  /* 0x0000000e111b7290 */ /* 0x000fe4000ff9e03f */
[----:B------:R-:W-:Y:S02]  /*0700*/  ULDC.64 UR12, c[0x0][0x248] ;  /* 0x00009200000c7ab9 */ /* 0x000fe40000000a00 */
[----:B------:R-:W-:-:S02]  /*0710*/  UIADD3 UR4, UP2, UR17, UR4, URZ ;  /* 0x0000000411047290 */ /* 0x000fc4000ff5e03f */
[----:B------:R-:W-:Y:S02]  /*0720*/  UMOV UR20, UR28 ;  /* 0x0000001c00147c82 */ /* 0x000fe40008000000 */
[----:B------:R-:W-:Y:S02]  /*0730*/  @!UP3 UIADD3 UR20, -UR20, URZ, URZ ;  /* 0x0000003f1414b290 */ /* 0x000fe4000fffe13f */
[----:B------:R-:W-:Y:S02]  /*0740*/  @!UP1 ULOP3.LUT UR20, URZ, UR35, URZ, 0x33, !UPT ;  /* 0x000000233f149292 */ /* 0x000fe4000f8e333f */
[----:B------:R-:W-:Y:S02]  /*0750*/  UIADD3.X UR14, UR16, UR15, UR26, UP4, !UPT ;  /* 0x0000000f100e7290 */ /* 0x000fe4000a7fe41a */
[----:B------:R-:W-:Y:S02]  /*0760*/  ULEA UR26, UP4, UR27, UR12, 0x2 ;  /* 0x0000000c1b1a7291 */ /* 0x000fe4000f88103f */
[----:B------:R-:W-:-:S02]  /*0770*/  USHF.R.S32.HI UR39, URZ, 0x1f, UR20 ;  /* 0x0000001f3f277899 */ /* 0x000fc40008011414 */
[----:B------:R-:W-:Y:S02]  /*0780*/  UIADD3.X UR5, UR16, UR5, UR22, UP2, !UPT ;  /* 0x0000000510057290 */ /* 0x000fe400097fe416 */
[----:B------:R-:W-:Y:S02]  /*0790*/  ULEA.HI.X UR27, UR27, UR13, UR14, 0x2, UP4 ;  /* 0x0000000d1b1b7291 */ /* 0x000fe4000a0f140e */
        /* <DEDUP_REMOVED lines=35> */
[----:B------:R-:W-:Y:S02]  /*09d0*/  ULDC UR21, c[0x0][0x174] ;  /* 0x00005d0000157ab9 */ /* 0x000fe40000000800 */
[----:B------:R-:W-:Y:S01]  /*09e0*/  UMOV UR6, URZ ;  /* 0x0000003f00067c82 */ /* 0x000fe20008000000 */
[----:B------:R4:W-:Y:S04]  /*09f0*/  STL [R1+0xc], RZ ;  /* 0x00000cff01007387 */ /* 0x0009e80000100800 */
[----:B------:R4:W-:Y:S01]  /*0a00*/  STL [R1+0x10], RZ ;  /* 0x000010ff01007387 */ /* 0x0009e20000100800 */
[----:B-1-3--:R-:W-:-:S04]  /*0a10*/  SHF.R.S32.HI R3, RZ, 0x1f, R0 ;  /* 0x0000001fff037819 */ /* 0x00afc80000011400 */
[----:B------:R-:W-:-:S04]  /*0a20*/  LEA.HI R3, R3, R0, RZ, 0x5 ;  /* 0x0000000003037211 */ /* 0x000fc800078f28ff */
[----:B----4-:R-:W-:Y:S02]  /*0a30*/  SHF.R.S32.HI R2, RZ, 0x5, R3 ;  /* 0x00000005ff027819 */ /* 0x010fe40000011403 */
.L_x_1556:
[----:B------:R-:W-:Y:S01]  /*0a40*/  BAR.SYNC.DEFER_BLOCKING 0x0 ;  /* 0x0000000000007b1d */ /* 0x000fe20000010000 */
[----:B------:R-:W-:Y:S02]  /*0a50*/  SHF.L.U32 R57, R0, 0x2, RZ ;  /* 0x0000000200397819 */ /* 0x000fe400000006ff */
[----:B------:R-:W-:Y:S02]  /*0a60*/  MOV R4, UR24 ;  /* 0x0000001800047c02 */ /* 0x000fe40008000f00 */
[----:B------:R-:W-:Y:S02]  /*0a70*/  LOP3.LUT R57, R57, 0xffffff80, RZ, 0xc0, !PT ;  /* 0xffffff8039397812 */ /* 0x000fe400078ec0ff */
[----:B------:R-:W-:Y:S01]  /*0a80*/  MOV R5, UR25 ;  /* 0x0000001900057c02 */ /* 0x000fe20008000f00 */
[----:B------:R-:W1:Y:S01]  /*0a90*/  S2R R114, SR_LANEID ;  /* 0x0000000000727919 */ /* 0x000e620000000000 */
[----:B------:R-:W-:Y:S02]  /*0aa0*/  LOP3.LUT R116, R57, 0x1f, R0, 0xf8, !PT ;  /* 0x0000001f39747812 */ /* 0x000fe400078ef800 */
[----:B------:R-:W-:-:S02]  /*0ab0*/  MOV R6, UR26 ;  /* 0x0000001a00067c02 */ /* 0x000fc40008000f00 */
[----:B------:R-:W-:Y:S01]  /*0ac0*/  MOV R7, UR27 ;  /* 0x0000001b00077c02 */ /* 0x000fe20008000f00 */
[C---:B------:R-:W-:Y:S01]  /*0ad0*/  IMAD.WIDE R4, R116.reuse, 0x10, R4 ;  /* 0x0000001074047825 */ /* 0x040fe200078e0204 */
[----:B------:R-:W-:Y:S01]  /*0ae0*/  ULDC UR16, c[0x0][0x174] ;  /* 0x00005d0000107ab9 */ /* 0x000fe20000000800 */
[----:B------:R-:W3:Y:S01]  /*0af0*/  LDL.LU R119, [R1+0x10] ;  /* 0x0000100001777983 */ /* 0x000ee20000300800 */
[----:B------:R-:W-:Y:S02]  /*0b00*/  ULDC.64 UR8, c[0x0][0x1f8] ;  /* 0x00007e0000087ab9 */ /* 0x000fe40000000a00 */
[----:B------:R-:W-:Y:S01]  /*0b10*/  ULDC.64 UR22, c[0x0][0x1f0] ;  /* 0x00007c0000167ab9 */ /* 0x000fe20000000a00 */
[----:B------:R-:W4:Y:S04]  /*0b20*/  LDG.E.128 R8, [R4.64] ;  /* 0x0000002004087981 */ /* 0x000f28000c1e1d00 */
[----:B------:R-:W5:Y:S04]  /*0b30*/  LDG.E.128 R12, [R4.64+0x200] ;  /* 0x00020020040c7981 */ /* 0x000f68000c1e1d00 */
[----:B--2---:R-:W2:Y:S04]  /*0b40*/  LDG.E.128 R16, [R4.64+0x400] ;  /* 0x0004002004107981 */ /* 0x004ea8000c1e1d00 */
[----:B------:R-:W3:Y:S01]  /*0b50*/  LDG.E.128 R20, [R4.64+0x600] ;  /* 0x0006002004147981 */ /* 0x000ee2000c1e1d00 */
[----:B-1----:R-:W-:Y:S01]  /*0b60*/  IADD3 R2, R57, R114, RZ ;  /* 0x0000007239027210 */ /* 0x002fe20007ffe0ff */
[----:B------:R-:W-:-:S04]  /*0b70*/  IMAD.WIDE R6, R116, 0x10, R6 ;  /* 0x0000001074067825 */ /* 0x000fc800078e0206 */
[----:B------:R-:W-:Y:S01]  /*0b80*/  IMAD R56, R114, 0x3, R2 ;  /* 0x0000000372387824 */ /* 0x000fe200078e0202 */
[----:B----4-:R1:W-:Y:S04]  /*0b90*/  STS.128 [R2.X16], R8 ;  /* 0x0000000802007388 */ /* 0x0103e8000000cc00 */
[----:B-----5:R4:W-:Y:S04]  /*0ba0*/  STS.128 [R2.X16+0x200], R12 ;  /* 0x0002000c02007388 */ /* 0x0209e8000000cc00 */
        /* <DEDUP_REMOVED lines=8> */
[----:B-1----:R-:W3:Y:S04]  /*0c30*/  LDG.E.128 R8, [R6.64] ;  /* 0x0000002006087981 */ /* 0x002ee8000c1e1d00 */
[----:B----4-:R-:W4:Y:S04]  /*0c40*/  LDG.E.128 R12, [R6.64+0x200] ;  /* 0x00020020060c7981 */ /* 0x010f28000c1e1d00 */
[----:B--2---:R-:W2:Y:S04]  /*0c50*/  LDG.E.128 R16, [R6.64+0x400] ;  /* 0x0004002006107981 */ /* 0x004ea8000c1e1d00 */
[----:B------:R-:W5:Y:S01]  /*0c60*/  LDG.E.128 R36, [R6.64+0x600] ;  /* 0x0006002006247981 */ /* 0x000f62000c1e1d00 */
[----:B------:R-:W-:-:S02]  /*0c70*/  MOV R4, UR30 ;  /* 0x0000001e00047c02 */ /* 0x000fc40008000f00 */
[----:B------:R-:W-:-:S05]  /*0c80*/  MOV R5, UR31 ;  /* 0x0000001f00057c02 */ /* 0x000fca0008000f00 */
[----:B------:R-:W-:Y:S01]  /*0c90*/  IMAD.WIDE R4, R116, 0x10, R4 ;  /* 0x0000001074047825 */ /* 0x000fe200078e0204 */
[----:B---3--:R-:W-:Y:S04]  /*0ca0*/  STS.128 [R2.X16], R8 ;  /* 0x0000000802007388 */ /* 0x008fe8000000cc00 */
[----:B----4-:R-:W-:Y:S04]  /*0cb0*/  STS.128 [R2.X16+0x200], R12 ;  /* 0x0002000c02007388 */ /* 0x010fe8000000cc00 */
[----:B--2---:R-:W-:Y:S04]  /*0cc0*/  STS.128 [R2.X16+0x400], R16 ;  /* 0x0004001002007388 */ /* 0x004fe8000000cc00 */
[----:B-----5:R1:W-:Y:S01]  /*0cd0*/  STS.128 [R2.X16+0x600], R36 ;  /* 0x0006002402007388 */ /* 0x0203e2000000cc00 */
        /* <DEDUP_REMOVED lines=10> */
[----:B------:R-:W-:-:S02]  /*0d80*/  ULEA UR16, UR16, UR6, 0xb ;  /* 0x0000000610107291 */ /* 0x000fc4000f8e583f */
[----:B------:R-:W-:Y:S02]  /*0d90*/  UIMAD UR7, UR19, UR8, URZ ;  /* 0x00000008130772a4 */ /* 0x000fe4000f8e023f */
        /* <DEDUP_REMOVED lines=11> */
[----:B-1----:R-:W-:Y:S01]  /*0e50*/  MOV R36, UR7 ;  /* 0x0000000700247c02 */ /* 0x002fe20008000f00 */
[----:B------:R-:W-:-:S03]  /*0e60*/  ULDC.64 UR22, c[0x0][0x200] ;  /* 0x0000800000167ab9 */ /* 0x000fc60000000a00 */
[----:B------:R-:W-:Y:S01]  /*0e70*/  MOV R37, UR8 ;  /* 0x0000000800257c02 */ /* 0x000fe20008000f00 */
[----:B------:R-:W-:-:S04]  /*0e80*/  ULDC.64 UR8, c[0x0][0x208] ;  /* 0x0000820000087ab9 */ /* 0x000fc80000000a00 */
[----:B------:R-:W-:Y:S01]  /*0e90*/  IMAD.WIDE R36, R116, 0x10, R36 ;  /* 0x0000001074247825 */ /* 0x000fe200078e0224 */
[----:B--2---:R1:W-:Y:S04]  /*0ea0*/  STS.128 [R2.X16], R40 ;  /* 0x0000002802007388 */ /* 0x0043e8000000cc00 */
[----:B---3--:R2:W-:Y:S04]  /*0eb0*/  STS.128 [R2.X16+0x200], R44 ;  /* 0x0002002c02007388 */ /* 0x0085e8000000cc00 */
[----:B----4-:R3:W-:Y:S04]  /*0ec0*/  STS.128 [R2.X16+0x400], R48 ;  /* 0x0004003002007388 */ /* 0x0107e8000000cc00 */
[----:B-----5:R-:W-:Y:S01]  /*0ed0*/  STS.128 [R2.X16+0x600], R52 ;  /* 0x0006003402007388 */ /* 0x020fe2000000cc00 */
[----:B------:R-:W-:-:S06]  /*0ee0*/  NOP ;  /* 0x0000000000007918 */ /* 0x000fcc0000000000 */
[----:B------:R-:W-:Y:S04]  /*0ef0*/  LDS.128 R4, [R56.X16] ;  /* 0x0000000038047984 */ /* 0x000fe8000000cc00 */
[----:B------:R-:W-:Y:S04]  /*0f00*/  LDS.128 R8, [R56.X16+0x10] ;  /* 0x0000100038087984 */ /* 0x000fe8000000cc00 */
[----:B------:R-:W-:Y:S04]  /*0f10*/  LDS.128 R12, [R56.X16+0x20] ;  /* 0x00002000380c7984 */ /* 0x000fe8000000cc00 */
[----:B------:R-:W-:Y:S04]  /*0f20*/  LDS.128 R16, [R56.X16+0x30] ;  /* 0x0000300038107984 */ /* 0x000fe8000000cc00 */
[----:B------:R-:W-:Y:S06]  /*0f30*/  BAR.SYNC.DEFER_BLOCKING 0x0 ;  /* 0x0000000000007b1d */ /* 0x000fec0000010000 */
[----:B-1----:R-:W4:Y:S04]  /*0f40*/  LDG.E.128 R40, [R36.64+-0x2000] ;  /* 0xffe0002024287981 */ /* 0x002f28000c1e1d00 */
[----:B--2---:R-:W2:Y:S04]  /*0f50*/  LDG.E.128 R44, [R36.64+-0x1e00] ;  /* 0xffe20020242c7981 */ /* 0x004ea8000c1e1d00 */
[----:B------:R-:W5:Y:S04]  /*0f60*/  LDG.E.128 R60, [R36.64+-0x1c00] ;  /* 0xffe40020243c7981 */ /* 0x000f68000c1e1d00 */
[----:B------:R-:W5:Y:S01]  /*0f70*/  LDG.E.128 R64, [R36.64+-0x1a00] ;  /* 0xffe6002024407981 */ /* 0x000f62000c1e1d00 */
        /* <DEDUP_REMOVED lines=11> */
[----:B---3--:R-:W-:Y:S01]  /*1030*/  MOV R48, UR7 ;  /* 0x0000000700307c02 */ /* 0x008fe20008000f00 */
[----:B------:R-:W-:-:S03]  /*1040*/  ULDC.64 UR22, c[0x0][0x2f0] ;  /* 0x0000bc0000167ab9 */ /* 0x000fc60000000a00 */
[----:B------:R-:W-:Y:S01]  /*1050*/  MOV R49, UR8 ;  /* 0x0000000800317c02 */ /* 0x000fe20008000f00 */
[----:B----4-:R1:W-:Y:S04]  /*1060*/  STS.128 [R2.X16], R40 ;  /* 0x0000002802007388 */ /* 0x0103e8000000cc00 */
[----:B------:R-:W-:Y:S01]  /*1070*/  IMAD.WIDE R48, R116, 0x10, R48 ;  /* 0x0000001074307825 */ /* 0x000fe200078e0230 */
[----:B--2---:R2:W-:Y:S04]  /*1080*/  STS.128 [R2.X16+0x200], R44 ;  /* 0x0002002c02007388 */ /* 0x0045e8000000cc00 */
[----:B-----5:R3:W-:Y:S04]  /*1090*/  STS.128 [R2.X16+0x400], R60 ;  /* 0x0004003c02007388 */ /* 0x0207e8000000cc00 */
[----:B------:R-:W-:Y:S01]  /*10a0*/  STS.128 [R2.X16+0x600], R64 ;  /* 0x0006004002007388 */ /* 0x000fe2000000cc00 */
[----:B------:R-:W-:-:S06]  /*10b0*/  NOP ;  /* 0x0000000000007918 */ /* 0x000fcc0000000000 */
[----:B------:R-:W4:Y:S01]  /*10c0*/  LDS.128 R36, [R56.X16] ;  /* 0x0000000038247984 */ /* 0x000f22000000cc00 */
[----:B------:R-:W-:Y:S01]  /*10d0*/  LEA R118, R114, R57, 0x2 ;  /* 0x0000003972767211 */ /* 0x000fe200078e10ff */
[----:B------:R-:W-:Y:S02]  /*10e0*/  UIMAD UR7, UR19, UR22, URZ ;  /* 0x00000016130772a4 */ /* 0x000fe4000f8e023f */
[----:B------:R-:W-:Y:S01]  /*10f0*/  LDS.128 R92, [R56.X16+0x10] ;  /* 0x00001000385c7984 */ /* 0x000fe2000000cc00 */
[----:B------:R-:W-:-:S03]  /*1100*/  ULDC.64 UR8, c[0x0][0x2e8] ;  /* 0x0000ba0000087ab9 */ /* 0x000fc60000000a00 */
[----:B------:R-:W3:Y:S04]  /*1110*/  LDS.128 R72, [R56.X16+0x20] ;  /* 0x0000200038487984 */ /* 0x000ee8000000cc00 */
[----:B------:R-:W0:Y:S04]  /*1120*/  LDS.128 R68, [R56.X16+0x30] ;  /* 0x0000300038447984 */ /* 0x000e28000000cc00 */
[----:B------:R-:W-:Y:S06]  /*1130*/  BAR.SYNC.DEFER_BLOCKING 0x0 ;  /* 0x0000000000007b1d */ /* 0x000fec0000010000 */
[----:B-1----:R1:W5:Y:S04]  /*1140*/  LDG.E.128 R40, [R48.64+-0x2000] ;  /* 0xffe0002030287981 */ /* 0x002368000c1e1d00 */
[----:B--2---:R1:W2:Y:S04]  /*1150*/  LDG.E.128 R44, [R48.64+-0x1e00] ;  /* 0xffe20020302c7981 */ /* 0x0042a8000c1e1d00 */
[----:B------:R1:W2:Y:S04]  /*1160*/  LDG.E.128 R52, [R48.64+-0x1c00] ;  /* 0xffe4002030347981 */ /* 0x0002a8000c1e1d00 */
[----:B---3--:R1:W3:Y:S01]  /*1170*/  LDG.E.128 R60, [R48.64+-0x1a00] ;  /* 0xffe60020303c7981 */ /* 0x0082e2000c1e1d00 */
[----:B----4-:R-:W-:-:S02]  /*1180*/  FMUL.FTZ R50, R37, -1.4426950216293334961 ;  /* 0xbfb8aa3b25327820 */ /* 0x010fc40000410000 */
[----:B------:R-:W-:Y:S02]  /*1190*/  FMUL.FTZ R51, R38, -1.4426950216293334961 ;  /* 0xbfb8aa3b26337820 */ /* 0x000fe40000410000 */
[----:B------:R-:W-:Y:S02]  /*11a0*/  FMUL.FTZ R3, R36, -1.4426950216293334961 ;  /* 0xbfb8aa3b24037820 */ /* 0x000fe40000410000 */
[----:B------:R-:W4:Y:S01]  /*11b0*/  MUFU.EX2 R50, R50 ;  /* 0x0000003200327308 */ /* 0x000f220000000800 */
[----:B------:R-:W-:Y:S02]  /*11c0*/  FMUL.FTZ R58, R39, -1.4426950216293334961 ;  /* 0xbfb8aa3b273a7820 */ /* 0x000fe40000410000 */
[----:B------:R-:W-:Y:S02]  /*11d0*/  FMUL.FTZ R96, R74, -1.4426950216293334961 ;  /* 0xbfb8aa3b4a607820 */ /* 0x000fe40000410000 */
[----:B-1----:R-:W-:Y:S02]  /*11e0*/  FMUL.FTZ R48, R93, -1.4426950216293334961 ;  /* 0xbfb8aa3b5d307820 */ /* 0x002fe40000410000 */
[----:B------:R-:W-:Y:S01]  /*11f0*/  FMUL.FTZ R49, R94, -1.4426950216293334961 ;  /* 0xbfb8aa3b5e317820 */ /* 0x000fe20000410000 */
[----:B------:R-:W1:Y:S01]  /*1200*/  MUFU.EX2 R51, R51 ;  /* 0x0000003300337308 */ /* 0x000e620000000800 */
[----:B------:R-:W-:-:S02]  /*1210*/  FMUL.FTZ R59, R92, -1.4426950216293334961 ;  /* 0xbfb8aa3b5c3b7820 */ /* 0x000fc40000410000 */
[----:B------:R-:W-:Y:S02]  /*1220*/  FMUL.FTZ R67, R72, -1.4426950216293334961 ;  /* 0xbfb8aa3b48437820 */ /* 0x000fe40000410000 */
[----:B------:R-:W-:Y:S02]  /*1230*/  FMUL.FTZ R64, R95, -1.4426950216293334961 ;  /* 0xbfb8aa3b5f407820 */ /* 0x000fe40000410000 */
[----:B------:R-:W-:Y:S01]  /*1240*/  FMUL.FTZ R66, R75, -1.4426950216293334961 ;  /* 0xbfb8aa3b4b427820 */ /* 0x000fe20000410000 */
[----:B------:R-:W1:Y:S01]  /*1250*/  MUFU.EX2 R3, R3 ;  /* 0x0000000300037308 */ /* 0x000e620000000800 */
[----:B----4-:R-:W-:Y:S02]  /*1260*/  FADD.FTZ R50, R50, 1 ;  /* 0x3f80000032327421 */ /* 0x010fe40000010000 */
[----:B0-----:R-:W-:-:S05]  /*1270*/  FMUL.FTZ R65, R68, -1.4426950216293334961 ;  /* 0xbfb8aa3b44417820 */ /* 0x001fca0000410000 */
[----:B------:R0:W4:Y:S01]  /*1280*/  MUFU.EX2 R98, R58 ;  /* 0x0000003a00627308 */ /* 0x0001220000000800 */
[----:B-1----:R-:W-:-:S07]  /*1290*/  FADD.FTZ R97, R51, 1 ;  /* 0x3f80000033617421 */ /* 0x002fce0000010000 */
[----:B------:R-:W1:Y:S01]  /*12a0*/  MUFU.EX2 R109, R96 ;  /* 0x00000060006d7308 */ /* 0x000e620000000800 */
[----:B------:R-:W-:Y:S02]  /*12b0*/  FADD.FTZ R3, R3, 1 ;  /* 0x3f80000003037421 */ /* 0x000fe40000010000 */
[----:B0-----:R-:W-:-:S05]  /*12c0*/  FMUL.FTZ R58, R73, -1.4426950216293334961 ;  /* 0xbfb8aa3b493a7820 */ /* 0x001fca0000410000 */
[----:B------:R-:W0:Y:S01]  /*12d0*/  MUFU.EX2 R100, R48 ;  /* 0x0000003000647308 */ /* 0x000e220000000800 */
[----:B----4-:R-:W-:-:S07]  /*12e0*/  FADD.FTZ R98, R98, 1 ;  /* 0x3f80000062627421 */ /* 0x010fce0000010000 */
[----:B------:R-:W4:Y:S01]  /*12f0*/  MUFU.EX2 R101, R49 ;  /* 0x0000003100657308 */ /* 0x000f220000000800 */
[----:B-1----:R-:W-:-:S07]  /*1300*/  FADD.FTZ R113, R109, 1 ;  /* 0x3f8000006d717421 */ /* 0x002fce0000010000 */
[----:B------:R-:W-:Y:S01]  /*1310*/  MUFU.RCP R96, R50 ;  /* 0x0000003200607308 */ /* 0x000fe20000001000 */
[----:B0-----:R-:W-:-:S07]  /*1320*/  FADD.FTZ R100, R100, 1 ;  /* 0x3f80000064647421 */ /* 0x001fce0000010000 */
[----:B------:R0:W1:Y:S01]  /*1330*/  MUFU.EX2 R99, R59 ;  /* 0x0000003b00637308 */ /* 0x0000620000000800 */
[----:B----4-:R-:W-:-:S07]  /*1340*/  FADD.FTZ R101, R101, 1 ;  /* 0x3f80000065657421 */ /* 0x010fce0000010000 */
[----:B------:R-:W4:Y:S01]  /*1350*/  MUFU.EX2 R103, R67 ;  /* 0x0000004300677308 */ /* 0x000f220000000800 */
[----:B0-----:R-:W-:-:S07]  /*1360*/  FMUL.FTZ R59, R70, -1.4426950216293334961 ;  /* 0xbfb8aa3b463b7820 */ /* 0x001fce0000410000 */
[----:B------:R0:W4:Y:S01]  /*1370*/  MUFU.RCP R67, R3 ;  /* 0x0000000300437308 */ /* 0x0001220000001000 */
[----:B-1----:R-:W-:-:S07]  /*1380*/  FADD.FTZ R99, R99, 1 ;  /* 0x3f80000063637421 */ /* 0x002fce0000010000 */
[----:B------:R-:W1:Y:S01]  /*1390*/  MUFU.RCP R98, R98 ;  /* 0x0000006200627308 */ /* 0x000e620000001000 */
[----:B0-----:R-:W-:Y:S01]  /*13a0*/  MOV R3, c[0x0][0x16c] ;  /* 0x00005b0000037a02 */ /* 0x001fe20000000f00 */
[----:B----4-:R-:W-:-:S03]  /*13b0*/  FADD.FTZ R103, R103, 1 ;  /* 0x3f80000067677421 */ /* 0x010fc60000010000 */
[----:B------:R-:W-:-:S03]  /*13c0*/  ISETP.GE.AND P1, PT, R3, 0x1, PT ;  /* 0x000000010300780c */ /* 0x000fc60003f26270 */
[----:B------:R-:W0:Y:S01]  /*13d0*/  MUFU.RCP R97, R97 ;  /* 0x0000006100617308 */ /* 0x000e220000001000 */
[----:B------:R-:W-:Y:S02]  /*13e0*/  FADD.FTZ R3, -R67, 1 ;  /* 0x3f80000043037421 */ /* 0x000fe40000010100 */
[----:B------:R-:W-:-:S05]  /*13f0*/  FMUL.FTZ R105, R36, R67 ;  /* 0x0000004324697220 */ /* 0x000fca0000410000 */
[----:B------:R4:W4:Y:S01]  /*1400*/  MUFU.EX2 R104, R58 ;  /* 0x0000003a00687308 */ /* 0x0009220000000800 */
[----:B-1----:R-:W-:-:S07]  /*1410*/  FMUL.FTZ R106, R39, R98 ;  /* 0x00000062276a7220 */ /* 0x002fce0000410000 */
[----:B------:R-:W1:Y:S01]  /*1420*/  MUFU.RCP R99, R99 ;  /* 0x0000006300637308 */ /* 0x000e620000001000 */
[----:B0-----:R-:W-:Y:S02]  /*1430*/  FMUL.FTZ R107, R38, R97 ;  /* 0x00000061266b7220 */ /* 0x001fe40000410000 */
[----:B----4-:R-:W-:-:S05]  /*1440*/  FMUL.FTZ R58, R71, -1.4426950216293334961 ;  /* 0xbfb8aa3b473a7820 */ /* 0x010fca0000410000 */
[----:B------:R-:W-:Y:S01]  /*1450*/  MUFU.RCP R100, R100 ;  /* 0x0000006400647308 */ /* 0x000fe20000001000 */
[----:B------:R-:W-:Y:S02]  /*1460*/  FADD.FTZ R110, R104, 1 ;  /* 0x3f800000686e7421 */ /* 0x000fe40000010000 */
[----:B------:R-:W-:-:S05]  /*1470*/  FMUL.FTZ R104, R37, R96 ;  /* 0x0000006025687220 */ /* 0x000fca0000410000 */
[----:B------:R0:W4:Y:S01]  /*1480*/  MUFU.EX2 R102, R64 ;  /* 0x0000004000667308 */ /* 0x0001220000000800 */
[----:B-1----:R-:W-:-:S07]  /*1490*/  FMUL.FTZ R109, R92, R99 ;  /* 0x000000635c6d7220 */ /* 0x002fce0000410000 */
[----:B------:R-:W1:Y:S01]  /*14a0*/  MUFU.EX2 R66, R66 ;  /* 0x0000004200427308 */ /* 0x000e620000000800 */
[----:B0-----:R-:W-:-:S07]  /*14b0*/  FMUL.FTZ R64, R69, -1.4426950216293334961 ;  /* 0xbfb8aa3b45407820 */ /* 0x001fce0000410000 */
[----:B------:R-:W0:Y:S01]  /*14c0*/  MUFU.EX2 R65, R65 ;  /* 0x0000004100417308 */ /* 0x000e220000000800 */
[----:B----4-:R-:W-:-:S07]  /*14d0*/  FADD.FTZ R102, R102, 1 ;  /* 0x3f80000066667421 */ /* 0x010fce0000010000 */
[----:B------:R-:W4:Y:S01]  /*14e0*/  MUFU.RCP R101, R101 ;  /* 0x0000006500657308 */ /* 0x000f220000001000 */
[----:B-1----:R-:W-:-:S07]  /*14f0*/  FADD.FTZ R66, R66, 1 ;  /* 0x3f80000042427421 */ /* 0x002fce0000010000 */
[----:B------:R-:W1:Y:S01]  /*1500*/  MUFU.RCP R108, R102 ;  /* 0x00000066006c7308 */ /* 0x000e620000001000 */
[----:B0-----:R-:W-:-:S07]  /*1510*/  FADD.FTZ R65, R65, 1 ;  /* 0x3f80000041417421 */ /* 0x001fce0000010000 */
[----:B------:R-:W0:Y:S08]  /*1520*/  MUFU.EX2 R64, R64 ;  /* 0x0000004000407308 */ /* 0x000e300000000800 */
[----:B------:R-:W0:Y:S08]  /*1530*/  MUFU.EX2 R59, R59 ;  /* 0x0000003b003b7308 */ /* 0x000e300000000800 */
[----:B------:R-:W0:Y:S08]  /*1540*/  MUFU.EX2 R58, R58 ;  /* 0x0000003a003a7308 */ /* 0x000e300000000800 */
[----:B------:R-:W0:Y:S08]  /*1550*/  MUFU.RCP R111, R103 ;  /* 0x00000067006f7308 */ /* 0x000e300000001000 */
[----:B------:R-:W0:Y:S01]  /*1560*/  MUFU.RCP R110, R110 ;  /* 0x0000006e006e7308 */ /* 0x000e220000001000 */
[----:B-----5:R5:W-:Y:S07]  /*1570*/  STS.128 [R2.X16], R40 ;  /* 0x0000002802007388 */ /* 0x020bee000000cc00 */
[----:B------:R-:W0:Y:S01]  /*1580*/  MUFU.RCP R113, R113 ;  /* 0x0000007100717308 */ /* 0x000e220000001000 */
[----:B--2---:R-:W-:Y:S04]  /*1590*/  STS.128 [R2.X16+0x200], R44 ;  /* 0x0002002c02007388 */ /* 0x004fe8000000cc00 */
[----:B------:R2:W-:Y:S03]  /*15a0*/  STS.128 [R2.X16+0x400], R52 ;  /* 0x0004003402007388 */ /* 0x0005e6000000cc00 */
[----:B------:R1:W0:Y:S01]  /*15b0*/  MUFU.RCP R112, R66 ;  /* 0x0000004200707308 */ /* 0x0002220000001000 */
[----:B---3--:R3:W-:Y:S01]  /*15c0*/  STS.128 [R2.X16+0x600], R60 ;  /* 0x0006003c02007388 */ /* 0x0087e2000000cc00 */
[----:B------:R-:W-:-:S06]  /*15d0*/  NOP ;  /* 0x0000000000007918 */ /* 0x000fcc0000000000 */
[----:B------:R-:W0:Y:S01]  /*15e0*/  LDS.128 R48, [R56.X16] ;  /* 0x0000000038307984 */ /* 0x000e22000000cc00 */
[----:B-----5:R-:W-:-:S03]  /*15f0*/  FADD.FTZ R40, -R96, 1 ;  /* 0x3f80000060287421 */ /* 0x020fc60000010100 */
[----:B------:R-:W5:Y:S01]  /*1600*/  LDS.128 R44, [R56.X16+0x10] ;  /* 0x00001000382c7984 */ /* 0x000f62000000cc00 */
[----:B--2---:R-:W-:Y:S02]  /*1610*/  FFMA.FTZ R53, R36, R3, 1 ;  /* 0x3f80000024357423 */ /* 0x004fe40000010003 */
[----:B------:R-:W-:Y:S02]  /*1620*/  FADD.FTZ R36, -R98, 1 ;  /* 0x3f80000062247421 */ /* 0x000fe40000010100 */
[----:B------:R-:W-:Y:S02]  /*1630*/  FADD.FTZ R3, -R97, 1 ;  /* 0x3f80000061037421 */ /* 0x000fe40000010100 */
[----:B---3--:R-:W-:Y:S02]  /*1640*/  FFMA.FTZ R60, R39, R36, 1 ;  /* 0x3f800000273c7423 */ /* 0x008fe40000010024 */
[----:B------:R-:W-:Y:S02]  /*1650*/  FADD.FTZ R39, -R99, 1 ;  /* 0x3f80000063277421 */ /* 0x000fe40000010100 */
[----:B------:R-:W-:-:S02]  /*1660*/  FFMA.FTZ R54, R37, R40, 1 ;  /* 0x3f80000025367423 */ /* 0x000fc40000010028 */
[----:B------:R-:W-:Y:S01]  /*1670*/  FFMA.FTZ R55, R38, R3, 1 ;  /* 0x3f80000026377423 */ /* 0x000fe20000010003 */
[----:B------:R-:W2:Y:S01]  /*1680*/  LDS.128 R40, [R56.X16+0x20] ;  /* 0x0000200038287984 */ /* 0x000ea2000000cc00 */
[----:B------:R-:W-:Y:S02]  /*1690*/  FFMA.FTZ R62, R92, R39, 1 ;  /* 0x3f8000005c3e7423 */ /* 0x000fe40000010027 */
[----:B------:R-:W-:Y:S02]  /*16a0*/  FADD.FTZ R92, -R100, 1 ;  /* 0x3f800000645c7421 */ /* 0x000fe40000010100 */
[----:B------:R-:W-:Y:S02]  /*16b0*/  FMUL.FTZ R3, R4, R105 ;  /* 0x0000006904037220 */ /* 0x000fe40000410000 */
[C---:B------:R-:W-:Y:S02]  /*16c0*/  FFMA.FTZ R61, R93.reuse, R92, 1 ;  /* 0x3f8000005d3d7423 */ /* 0x040fe4000001005c */
[----:B------:R-:W-:-:S02]  /*16d0*/  FMUL.FTZ R92, R93, R100 ;  /* 0x000000645d5c7220 */ /* 0x000fc40000410000 */
[----:B0-----:R-:W-:Y:S02]  /*16e0*/  FMUL.FTZ R36, R4, R48 ;  /* 0x0000003004247220 */ /* 0x001fe40000410000 */
[----:B------:R-:W-:Y:S02]  /*16f0*/  FMUL.FTZ R37, R5, R49 ;  /* 0x0000003105257220 */ /* 0x000fe40000410000 */
[----:B------:R-:W-:Y:S02]  /*1700*/  FMUL.FTZ R38, R6, R50 ;  /* 0x0000003206267220 */ /* 0x000fe40000410000 */
[----:B-----5:R-:W-:Y:S02]  /*1710*/  FMUL.FTZ R52, R8, R44 ;  /* 0x0000002c08347220 */ /* 0x020fe40000410000 */
        /* <DEDUP_REMOVED lines=9> */
[----:B------:R0:W3:Y:S01]  /*17b0*/  LDS.128 R36, [R56.X16+0x30] ;  /* 0x0000300038247984 */ /* 0x0000e2000000cc00 */
[----:B------:R-:W-:Y:S02]  /*17c0*/  FMUL.FTZ R4, R5, R104 ;  /* 0x0000006805047220 */ /* 0x000fe40000410000 */
[----:B------:R-:W-:Y:S02]  /*17d0*/  FMUL.FTZ R5, R6, R107 ;  /* 0x0000006b06057220 */ /* 0x000fe40000410000 */
[C---:B------:R-:W-:Y:S02]  /*17e0*/  FMUL.FTZ R6, R7.reuse, R106 ;  /* 0x0000006a07067220 */ /* 0x040fe40000410000 */
[----:B------:R-:W-:-:S04]  /*17f0*/  FMUL.FTZ R7, R7, R51 ;  /* 0x0000003307077220 */ /* 0x000fc80000410000 */
[----:B------:R-:W-:Y:S01]  /*1800*/  FMUL.FTZ R7, R98, R7 ;  /* 0x0000000762077220 */ /* 0x000fe20000410000 */
[----:B------:R-:W5:Y:S03]  /*1810*/  MUFU.RCP R115, R65 ;  /* 0x0000004100737308 */ /* 0x000f660000001000 */
[----:B------:R-:W-:Y:S01]  /*1820*/  FMUL.FTZ R55, R7, R60 ;  /* 0x0000003c07377220 */ /* 0x000fe20000410000 */
[----:B------:R-:W-:Y:S01]  /*1830*/  BAR.SYNC.DEFER_BLOCKING 0x0 ;  /* 0x0000000000007b1d */ /* 0x000fe20000010000 */
[----:B----4-:R-:W-:Y:S02]  /*1840*/  FADD.FTZ R7, -R101, 1 ;  /* 0x3f80000065077421 */ /* 0x010fe40000010100 */
[----:B------:R-:W-:Y:S02]  /*1850*/  FMUL.FTZ R60, R10, R46 ;  /* 0x0000002e0a3c7220 */ /* 0x000fe40000410000 */
[----:B-1----:R-:W-:-:S02]  /*1860*/  FADD.FTZ R66, -R108, 1 ;  /* 0x3f8000006c427421 */ /* 0x002fc40000010100 */
[C---:B------:R-:W-:Y:S02]  /*1870*/  FFMA.FTZ R7, R94.reuse, R7, 1 ;  /* 0x3f8000005e077423 */ /* 0x040fe40000010007 */
[----:B------:R-:W-:Y:S02]  /*1880*/  FMUL.FTZ R93, R94, R101 ;  /* 0x000000655e5d7220 */ /* 0x000fe40000410000 */
[----:B------:R-:W-:Y:S02]  /*1890*/  FMUL.FTZ R60, R101, R60 ;  /* 0x0000003c653c7220 */ /* 0x000fe40000410000 */
[----:B------:R-:W-:Y:S02]  /*18a0*/  FADD.FTZ R94, R64, 1 ;  /* 0x3f800000405e7421 */ /* 0x000fe40000010000 */
[----:B0-----:R-:W-:Y:S02]  /*18b0*/  FFMA.FTZ R56, R95, R66, 1 ;  /* 0x3f8000005f387423 */ /* 0x001fe40000010042 */
[----:B------:R-:W-:-:S02]  /*18c0*/  FADD.FTZ R59, R59, 1 ;  /* 0x3f8000003b3b7421 */ /* 0x000fc40000010000 */
[----:B------:R-:W-:Y:S02]  /*18d0*/  FADD.FTZ R58, R58, 1 ;  /* 0x3f8000003a3a7421 */ /* 0x000fe40000010000 */
[----:B------:R-:W-:Y:S02]  /*18e0*/  FMUL.FTZ R66, R60, R7 ;  /* 0x000000073c427220 */ /* 0x000fe40000410000 */
[----:B------:R-:W-:Y:S01]  /*18f0*/  FMUL.FTZ R57, R11, R47 ;  /* 0x0000002f0b397220 */ /* 0x000fe20000410000 */
[----:B------:R0:W-:Y:S01]  /*1900*/  STS.128 [R118.X16], R52 ;  /* 0x0000003476007388 */ /* 0x0001e2000000cc00 */
[----:B------:R-:W-:Y:S01]  /*1910*/  FADD.FTZ R7, -R111, 1 ;  /* 0x3f8000006f077421 */ /* 0x000fe20000010100 */
[----:B------:R-:W1:Y:S01]  /*1920*/  MUFU.RCP R94, R94 ;  /* 0x0000005e005e7308 */ /* 0x000e620000001000 */
[----:B------:R-:W-:Y:S02]  /*1930*/  FMUL.FTZ R57, R108, R57 ;  /* 0x000000396c397220 */ /* 0x000fe40000410000 */
[----:B------:R-:W-:-:S05]  /*1940*/  FFMA.FTZ R7, R72, R7, 1 ;  /* 0x3f80000048077423 */ /* 0x000fca0000010007 */
[----:B------:R-:W4:Y:S01]  /*1950*/  MUFU.RCP R117, R59 ;  /* 0x0000003b00757308 */ /* 0x000f220000001000 */
[----:B0-----:R-:W-:Y:S02]  /*1960*/  FADD.FTZ R54, -R110, 1 ;  /* 0x3f8000006e367421 */ /* 0x001fe40000010100 */
[----:B--2---:R-:W-:Y:S02]  /*1970*/  FMUL.FTZ R52, R12, R40 ;  /* 0x000000280c347220 */ /* 0x004fe40000410000 */
[----:B------:R-:W-:-:S03]  /*1980*/  FMUL.FTZ R53, R13, R41 ;  /* 0x000000290d357220 */ /* 0x000fc60000410000 */
[----:B------:R-:W0:Y:S01]  /*1990*/  MUFU.RCP R114, R58 ;  /* 0x0000003a00727308 */ /* 0x000e220000001000 */
[----:B------:R-:W-:Y:S02]  /*19a0*/  FFMA.FTZ R54, R73, R54, 1 ;  /* 0x3f80000049367423 */ /* 0x000fe40000010036 */
[----:B------:R-:W-:Y:S02]  /*19b0*/  FMUL.FTZ R52, R111, R52 ;  /* 0x000000346f347220 */ /* 0x000fe40000410000 */
[----:B------:R-:W-:Y:S02]  /*19c0*/  FMUL.FTZ R53, R110, R53 ;  /* 0x000000356e357220 */ /* 0x000fe40000410000 */
[----:B------:R-:W-:Y:S02]  /*19d0*/  FMUL.FTZ R67, R57, R56 ;  /* 0x0000003839437220 */ /* 0x000fe40000410000 */
[----:B------:R-:W-:Y:S02]  /*19e0*/  FMUL.FTZ R96, R52, R7 ;  /* 0x0000000734607220 */ /* 0x000fe40000410000 */
[----:B------:R-:W-:-:S02]  /*19f0*/  FMUL.FTZ R97, R53, R54 ;  /* 0x0000003635617220 */ /* 0x000fc40000410000 */
[----:B------:R-:W-:Y:S02]  /*1a00*/  FADD.FTZ R55, -R113, 1 ;  /* 0x3f80000071377421 */ /* 0x000fe40000010100 */
[----:B------:R-:W-:Y:S02]  /*1a10*/  FMUL.FTZ R56, R14, R42 ;  /* 0x0000002a0e387220 */ /* 0x000fe40000410000 */
[----:B------:R-:W-:Y:S02]  /*1a20*/  FADD.FTZ R52, -R112, 1 ;  /* 0x3f80000070347421 */ /* 0x000fe40000010100 */
[----:B-----5:R-:W-:Y:S02]  /*1a30*/  FADD.FTZ R53, -R115, 1 ;  /* 0x3f80000073357421 */ /* 0x020fe40000010100 */
[----:B------:R-:W-:Y:S02]  /*1a40*/  FMUL.FTZ R7, R15, R43 ;  /* 0x0000002b0f077220 */ /* 0x000fe40000410000 */
[----:B---3--:R-:W-:-:S02]  /*1a50*/  FMUL.FTZ R54, R16, R36 ;  /* 0x0000002410367220 */ /* 0x008fc40000410000 */
[----:B------:R-:W-:Y:S02]  /*1a60*/  FFMA.FTZ R55, R74, R55, 1 ;  /* 0x3f8000004a377423 */ /* 0x000fe40000010037 */
[----:B------:R-:W-:Y:S02]  /*1a70*/  FMUL.FTZ R56, R113, R56 ;  /* 0x0000003871387220 */ /* 0x000fe40000410000 */
[----:B------:R-:W-:Y:S02]  /*1a80*/  FFMA.FTZ R52, R75, R52, 1 ;  /* 0x3f8000004b347423 */ /* 0x000fe40000010034 */
[----:B------:R-:W-:Y:S02]  /*1a90*/  FFMA.FTZ R53, R68, R53, 1 ;  /* 0x3f80000044357423 */ /* 0x000fe40000010035 */
[----:B------:R-:W-:Y:S02]  /*1aa0*/  FMUL.FTZ R7, R112, R7 ;  /* 0x0000000770077220 */ /* 0x000fe40000410000 */
[----:B------:R-:W-:-:S02]  /*1ab0*/  FMUL.FTZ R54, R115, R54 ;  /* 0x0000003673367220 */ /* 0x000fc40000410000 */
[----:B------:R-:W-:Y:S02]  /*1ac0*/  FMUL.FTZ R64, R99, R62 ;  /* 0x0000003e63407220 */ /* 0x000fe40000410000 */
[----:B------:R-:W-:Y:S02]  /*1ad0*/  FMUL.FTZ R65, R100, R61 ;  /* 0x0000003d64417220 */ /* 0x000fe40000410000 */
[----:B------:R-:W-:Y:S02]  /*1ae0*/  FMUL.FTZ R98, R56, R55 ;  /* 0x0000003738627220 */ /* 0x000fe40000410000 */
[----:B------:R-:W-:Y:S02]  /*1af0*/  FMUL.FTZ R99, R7, R52 ;  /* 0x0000003407637220 */ /* 0x000fe40000410000 */
[----:B------:R-:W-:Y:S02]  /*1b00*/  FMUL.FTZ R100, R54, R53 ;  /* 0x0000003536647220 */ /* 0x000fe40000410000 */
[----:B-1----:R-:W-:-:S02]  /*1b10*/  FADD.FTZ R56, -R94, 1 ;  /* 0x3f8000005e387421 */ /* 0x002fc40000010100 */
[----:B------:R-:W-:Y:S02]  /*1b20*/  FMUL.FTZ R55, R17, R37 ;  /* 0x0000002511377220 */ /* 0x000fe40000410000 */
[----:B----4-:R-:W-:Y:S02]  /*1b30*/  FADD.FTZ R7, -R117, 1 ;  /* 0x3f80000075077421 */ /* 0x010fe40000010100 */
[----:B------:R-:W-:Y:S02]  /*1b40*/  FMUL.FTZ R52, R18, R38 ;  /* 0x0000002612347220 */ /* 0x000fe40000410000 */
[----:B0-----:R-:W-:Y:S02]  /*1b50*/  FADD.FTZ R54, -R114, 1 ;  /* 0x3f80000072367421 */ /* 0x001fe40000010100 */
[----:B------:R-:W-:Y:S02]  /*1b60*/  FMUL.FTZ R53, R19, R39 ;  /* 0x0000002713357220 */ /* 0x000fe40000410000 */
[----:B------:R-:W-:-:S02]  /*1b70*/  FFMA.FTZ R56, R69, R56, 1 ;  /* 0x3f80000045387423 */ /* 0x000fc40000010038 */
[----:B------:R-:W-:Y:S02]  /*1b80*/  FMUL.FTZ R55, R94, R55 ;  /* 0x000000375e377220 */ /* 0x000fe40000410000 */
[----:B------:R-:W-:Y:S02]  /*1b90*/  FFMA.FTZ R7, R70, R7, 1 ;  /* 0x3f80000046077423 */ /* 0x000fe40000010007 */
[----:B------:R-:W-:Y:S02]  /*1ba0*/  FMUL.FTZ R52, R117, R52 ;  /* 0x0000003475347220 */ /* 0x000fe40000410000 */
[----:B------:R-:W-:Y:S02]  /*1bb0*/  FFMA.FTZ R54, R71, R54, 1 ;  /* 0x3f80000047367423 */ /* 0x000fe40000010036 */
[----:B------:R-:W-:Y:S02]  /*1bc0*/  FMUL.FTZ R53, R114, R53 ;  /* 0x0000003572357220 */ /* 0x000fe40000410000 */
[----:B------:R-:W-:-:S02]  /*1bd0*/  FMUL.FTZ R101, R55, R56 ;  /* 0x0000003837657220 */ /* 0x000fc40000410000 */
[----:B------:R-:W-:Y:S02]  /*1be0*/  FMUL.FTZ R102, R52, R7 ;  /* 0x0000000734667220 */ /* 0x000fe40000410000 */
[----:B------:R-:W-:Y:S01]  /*1bf0*/  FMUL.FTZ R103, R53, R54 ;  /* 0x0000003635677220 */ /* 0x000fe20000410000 */
[----:B------:R-:W-:Y:S04]  /*1c00*/  STS.128 [R118.X16+0x10], R64 ;  /* 0x0000104076007388 */ /* 0x000fe8000000cc00 */
[----:B------:R-:W-:Y:S04]  /*1c10*/  STS.128 [R118.X16+0x20], R96 ;  /* 0x0000206076007388 */ /* 0x000fe8000000cc00 */
[----:B------:R-:W-:Y:S01]  /*1c20*/  STS.128 [R118.X16+0x30], R100 ;  /* 0x0000306476007388 */ /* 0x000fe2000000cc00 */
[----:B------:R-:W-:-:S06]  /*1c30*/  NOP ;  /* 0x0000000000007918 */ /* 0x000fcc0000000000 */
[----:B------:R-:W0:Y:S04]  /*1c40*/  LDS.128 R52, [R2.X16] ;  /* 0x0000000002347984 */ /* 0x000e28000000cc00 */
[----:B------:R-:W1:Y:S04]  /*1c50*/  LDS.128 R56, [R2.X16+0x200] ;  /* 0x0002000002387984 */ /* 0x000e68000000cc00 */
[----:B------:R-:W2:Y:S04]  /*1c60*/  LDS.128 R60, [R2.X16+0x400] ;  /* 0x00040000023c7984 */ /* 0x000ea8000000cc00 */
[----:B------:R-:W3:Y:S01]  /*1c70*/  LDS.128 R64, [R2.X16+0x600] ;  /* 0x0006000002407984 */ /* 0x000ee2000000cc00 */
[----:B------:R-:W-:-:S02]  /*1c80*/  UIMAD UR7, UR18, UR23, UR7 ;  /* 0x00000017120772a4 */ /* 0x000fc4000f8e0207 */
[----:B------:R-:W-:Y:S02]  /*1c90*/  UIMAD.WIDE.U32 UR22, UR18, UR22, UR16 ;  /* 0x00000016121672a5 */ /* 0x000fe4000f8e0010 */
[----:B------:R-:W-:Y:S02]  /*1ca0*/  UIMAD UR28, UR38, UR8, URZ ;  /* 0x00000008261c72a4 */ /* 0x000fe4000f8e023f */
[----:B------:R-:W-:Y:S02]  /*1cb0*/  UIADD3 UR23, UR23, UR7, URZ ;  /* 0x0000000717177290 */ /* 0x000fe4000fffe03f */
[----:B------:R-:W-:Y:S02]  /*1cc0*/  UIMAD UR28, UR37, UR9, UR28 ;  /* 0x00000009251c72a4 */ /* 0x000fe4000f8e021c */
[----:B------:R-:W-:-:S03]  /*1cd0*/  UIMAD.WIDE.U32 UR8, UR37, UR8, UR22 ;  /* 0x00000008250872a5 */ /* 0x000fc6000f8e0016 */
[----:B------:R-:W-:Y:S02]  /*1ce0*/  ULDC.64 UR22, c[0x0][0x338] ;  /* 0x0000ce0000167ab9 */ /* 0x000fe40000000a00 */
[----:B------:R-:W-:Y:S02]  /*1cf0*/  UIADD3 UR9, UR9, UR28, URZ ;  /* 0x0000001c09097290 */ /* 0x000fe4000fffe03f */
[----:B------:R-:W-:-:S04]  /*1d00*/  ULEA UR7, UP0, UR8, UR22, 0x2 ;  /* 0x0000001608077291 */ /* 0x000fc8000f80103f */
[----:B------:R-:W-:Y:S01]  /*1d10*/  ULEA.HI.X UR8, UR8, UR23, UR9, 0x2, UP0 ;  /* 0x0000001708087291 */ /* 0x000fe200080f1409 */
[----:B------:R-:W-:Y:S01]  /*1d20*/  FMUL.FTZ R115, R68, R115 ;  /* 0x0000007344737220 */ /* 0x000fe20000410000 */
[----:B------:R-:W-:Y:S01]  /*1d30*/  MOV R68, UR7 ;  /* 0x0000000700447c02 */ /* 0x000fe20008000f00 */
[----:B------:R-:W-:-:S03]  /*1d40*/  FMUL.FTZ R94, R69, R94 ;  /* 0x0000005e455e7220 */ /* 0x000fc60000410000 */
[----:B------:R-:W-:-:S05]  /*1d50*/  MOV R69, UR8 ;  /* 0x0000000800457c02 */ /* 0x000fca0008000f00 */
[----:B------:R-:W-:Y:S01]  /*1d60*/  IMAD.WIDE R68, R116, 0x10, R68 ;  /* 0x0000001074447825 */ /* 0x000fe200078e0244 */
[----:B------:R-:W-:-:S04]  /*1d70*/  ISETP.NE.U32.AND P0, PT, RZ, c[0x0][0x270], PT ;  /* 0x00009c00ff007a0c */ /* 0x000fc80003f05070 */
[----:B0-----:R0:W-:Y:S04]  /*1d80*/  STG.E.128 [R68.64+-0x2000], R52 ;  /* 0xffe0003444007986 */ /* 0x0011e8000c101d20 */
[----:B-1----:R0:W-:Y:S04]  /*1d90*/  STG.E.128 [R68.64+-0x1e00], R56 ;  /* 0xffe2003844007986 */ /* 0x0021e8000c101d20 */
[----:B--2---:R0:W-:Y:S04]  /*1da0*/  STG.E.128 [R68.64+-0x1c00], R60 ;  /* 0xffe4003c44007986 */ /* 0x0041e8000c101d20 */
[----:B---3--:R0:W-:Y:S01]  /*1db0*/  STG.E.128 [R68.64+-0x1a00], R64 ;  /* 0xffe6004044007986 */ /* 0x0081e2000c101d20 */
[----:B------:R-:W-:Y:S01]  /*1dc0*/  ISETP.NE.AND.EX P0, PT, RZ, c[0x0][0x274], PT, P0 ;  /* 0x00009d00ff007a0c */ /* 0x000fe20003f05300 */
[----:B------:R-:W-:-:S02]  /*1dd0*/  FMUL.FTZ R117, R70, R117 ;  /* 0x0000007546757220 */ /* 0x000fc40000410000 */
[----:B------:R-:W-:Y:S02]  /*1de0*/  FMUL.FTZ R108, R95, R108 ;  /* 0x0000006c5f6c7220 */ /* 0x000fe40000410000 */
[----:B------:R-:W-:Y:S02]  /*1df0*/  FFMA.FTZ R70, R88, R3, R119 ;  /* 0x0000000358467223 */ /* 0x000fe40000010077 */
        /* <DEDUP_REMOVED lines=19> */
[----:B------:R-:W-:Y:S01]  /*1f30*/  FFMA.FTZ R70, R91, R6, R70 ;  /* 0x000000065b467223 */ /* 0x000fe20000010046 */
[----:B------:R-:W-:Y:S05]  /*1f40*/  @!P0 BRA `(.L_x_1506) ;  /* 0x000002e000008947 */ /* 0x000fea0003800000 */
[----:B0-----:R-:W-:Y:S01]  /*1f50*/  BAR.SYNC.DEFER_BLOCKING 0x0 ;  /* 0x0000000000007b1d */ /* 0x001fe20000010000 */
[----:B------:R-:W-:Y:S02]  /*1f60*/  FMUL.FTZ R51, R51, R106 ;  /* 0x0000006a33337220 */ /* 0x000fe40000410000 */
[----:B------:R-:W-:-:S02]  /*1f70*/  FMUL.FTZ R50, R50, R107 ;  /* 0x0000006b32327220 */ /* 0x000fc40000410000 */
        /* <DEDUP_REMOVED lines=8> */
[----:B------:R-:W-:Y:S02]  /*2000*/  FMUL.FTZ R45, R45, R92 ;  /* 0x0000005c2d2d7220 */ /* 0x000fe40000410000 */
        /* <DEDUP_REMOVED lines=20> */
[----:B------:R0:W-:Y:S01]  /*2150*/  STS.128 [R118.X16+0x30], R36 ;  /* 0x0000302476007388 */ /* 0x0001e2000000cc00 */
[----:B------:R-:W-:-:S06]  /*2160*/  NOP ;  /* 0x0000000000007918 */ /* 0x000fcc0000000000 */
[----:B------:R-:W1:Y:S01]  /*2170*/  LDS.128 R52, [R2.X16] ;  /* 0x0000000002347984 */ /* 0x000e62000000cc00 */
[----:B------:R-:W-:-:S03]  /*2180*/  ULEA.HI.X UR8, UR8, UR23, UR9, 0x2, UP0 ;  /* 0x0000001708087291 */ /* 0x000fc600080f1409 */
[----:B------:R-:W2:Y:S04]  /*2190*/  LDS.128 R56, [R2.X16+0x200] ;  /* 0x0002000002387984 */ /* 0x000ea8000000cc00 */
[----:B------:R-:W3:Y:S01]  /*21a0*/  LDS.128 R48, [R2.X16+0x400] ;  /* 0x0004000002307984 */ /* 0x000ee2000000cc00 */
[----:B0-----:R-:W-:Y:S02]  /*21b0*/  MOV R36, UR7 ;  /* 0x0000000700247c02 */ /* 0x001fe40008000f00 */
[----:B------:R-:W-:Y:S01]  /*21c0*/  MOV R37, UR8 ;  /* 0x0000000800257c02 */ /* 0x000fe20008000f00 */
[----:B------:R-:W0:Y:S04]  /*21d0*/  LDS.128 R60, [R2.X16+0x600] ;  /* 0x00060000023c7984 */ /* 0x000e28000000cc00 */
[----:B------:R-:W-:-:S05]  /*21e0*/  IMAD.WIDE R36, R116, 0x10, R36 ;  /* 0x0000001074247825 */ /* 0x000fca00078e0224 */
[----:B-1----:R1:W-:Y:S04]  /*21f0*/  STG.E.128 [R36.64+-0x2000], R52 ;  /* 0xffe0003424007986 */ /* 0x0023e8000c101d20 */
[----:B--2---:R1:W-:Y:S04]  /*2200*/  STG.E.128 [R36.64+-0x1e00], R56 ;  /* 0xffe2003824007986 */ /* 0x0043e8000c101d20 */
[----:B---3--:R1:W-:Y:S04]  /*2210*/  STG.E.128 [R36.64+-0x1c00], R48 ;  /* 0xffe4003024007986 */ /* 0x0083e8000c101d20 */
[----:B0-----:R1:W-:Y:S02]  /*2220*/  STG.E.128 [R36.64+-0x1a00], R60 ;  /* 0xffe6003c24007986 */ /* 0x0013e4000c101d20 */
.L_x_1506:
[----:B0-----:R-:W-:Y:S01]  /*2230*/  FFMA.FTZ R70, R84, R7, R70 ;  /* 0x0000000754467223 */ /* 0x001fe20000010046 */
[----:B------:R-:W-:Y:S01]  /*2240*/  BAR.SYNC.DEFER_BLOCKING 0x0 ;  /* 0x0000000000007b1d */ /* 0x000fe20000010000 */
[----:B------:R-:W-:Y:S01]  /*2250*/  CS2R R72, SRZ ;  /* 0x0000000000487805 */ /* 0x000fe2000001ff00 */
[----:B------:R-:W-:Y:S01]  /*2260*/  CS2R R74, SRZ ;  /* 0x00000000004a7805 */ /* 0x000fe2000001ff00 */
[----:B------:R-:W-:Y:S01]  /*2270*/  FFMA.FTZ R70, R85, R8, R70 ;  /* 0x0000000855467223 */ /* 0x000fe20000010046 */
[----:B------:R-:W-:Y:S01]  /*2280*/  CS2R R68, SRZ ;  /* 0x0000000000447805 */ /* 0x000fe2000001ff00 */
[----:B------:R-:W-:Y:S01]  /*2290*/  CS2R R64, SRZ ;  /* 0x0000000000407805 */ /* 0x000fe2000001ff00 */
[----:B------:R-:W-:Y:S01]  /*22a0*/  CS2R R66, SRZ ;  /* 0x0000000000427805 */ /* 0x000fe2000001ff00 */
[----:B------:R-:W-:Y:S01]  /*22b0*/  FFMA.FTZ R19, R86, R9, R70 ;  /* 0x0000000956137223 */ /* 0x000fe20000010046 */
[----:B-1----:R-:W-:Y:S01]  /*22c0*/  CS2R R60, SRZ ;  /* 0x00000000003c7805 */ /* 0x002fe2000001ff00 */
        /* <DEDUP_REMOVED lines=29> */
[----:B0-----:R-:W-:Y:S01]  /*24a0*/  FADD.FTZ R19, R32, UR5 ;  /* 0x0000000520137e21 */ /* 0x001fe20008010000 */
[----:B------:R-:W-:Y:S01]  /*24b0*/  HFMA2.MMA R72, -RZ, RZ, 0, 0 ;  /* 0x00000000ff487435 */ /* 0x000fe200000001ff */
[----:B------:R-:W-:Y:S01]  /*24c0*/  FADD.FTZ R33, R33, UR5 ;  /* 0x0000000521217e21 */ /* 0x000fe20008010000 */
[----:B------:R-:W-:Y:S01]  /*24d0*/  UMOV UR7, URZ ;  /* 0x0000003f00077c82 */ /* 0x000fe20008000000 */
[----:B------:R-:W-:Y:S01]  /*24e0*/  FADD.FTZ R27, R27, UR5 ;  /* 0x000000051b1b7e21 */ /* 0x000fe20008010000 */
[----:B------:R0:W-:Y:S01]  /*24f0*/  STL [R1+0x4], R19 ;  /* 0x0000041301007387 */ /* 0x0001e20000100800 */
[----:B------:R-:W-:Y:S01]  /*2500*/  FADD.FTZ R165, R34, UR5 ;  /* 0x0000000522a57e21 */ /* 0x000fe20008010000 */
[----:B------:R-:W-:Y:S01]  /*2510*/  UMOV UR8, URZ ;  /* 0x0000003f00087c82 */ /* 0x000fe20008000000 */
[----:B------:R-:W-:Y:S01]  /*2520*/  FADD.FTZ R164, R35, UR5 ;  /* 0x0000000523a47e21 */ /* 0x000fe20008010000 */
[----:B------:R1:W-:Y:S01]  /*2530*/  STL [R1], R33 ;  /* 0x0000002101007387 */ /* 0x0003e20000100800 */
[----:B------:R-:W-:Y:S01]  /*2540*/  FADD.FTZ R163, R28, UR5 ;  /* 0x000000051ca37e21 */ /* 0x000fe20008010000 */
[----:B------:R-:W-:Y:S01]  /*2550*/  UMOV UR9, URZ ;  /* 0x0000003f00097c82 */ /* 0x000fe20008000000 */
[----:B------:R-:W-:Y:S01]  /*2560*/  FADD.FTZ R162, R29, UR5 ;  /* 0x000000051da27e21 */ /* 0x000fe20008010000 */
[----:B------:R1:W-:Y:S01]  /*2570*/  STL [R1+0x8], R27 ;  /* 0x0000081b01007387 */ /* 0x0003e20000100800 */
        /* <DEDUP_REMOVED lines=9> */
[----:B0-----:R-:W-:Y:S02]  /*2610*/  FMUL.FTZ R19, R88, R19 ;  /* 0x0000001358137220 */ /* 0x001fe40000410000 */
        /* <DEDUP_REMOVED lines=14> */
[----:B-1----:R-:W-:-:S02]  /*2700*/  FMUL.FTZ R24, R79, R27 ;  /* 0x0000001b4f187220 */ /* 0x002fc40000410000 */
.L_x_1555:
[----:B------:R-:W-:Y:S02]  /*2710*/  ULDC.64 UR40, c[0x0][0x180] ;  /* 0x0000600000287ab9 */ /* 0x000fe40000000a00 */
[----:B------:R-:W-:Y:S01]  /*2720*/  USHF.R.S32.HI UR36, URZ, 0x1f, UR7 ;  /* 0x0000001f3f247899 */ /* 0x000fe20008011407 */
[----:B------:R-:W-:Y:S01]  /*2730*/  SHF.L.U32 R25, R0, 0x2, RZ ;  /* 0x0000000200197819 */ /* 0x000fe200000006ff */
[----:B------:R-:W-:Y:S01]  /*2740*/  UIMAD UR22, UR19, UR40, URZ ;  /* 0x00000028131672a4 */ /* 0x000fe2000f8e023f */
[----:B------:R-:W2:Y:S01]  /*2750*/  LDL R98, [R1+0x4] ;  /* 0x0000040001627983 */ /* 0x000ea20000100800 */
[----:B------:R-:W-:-:S02]  /*2760*/  UIMAD.WIDE.U32 UR28, UR18, UR40, URZ ;  /* 0x00000028121c72a5 */ /* 0x000fc4000f8e003f */
[----:B------:R-:W-:Y:S01]  /*2770*/  UIMAD UR40, UR18, UR41, UR22 ;  /* 0x00000029122872a4 */ /* 0x000fe2000f8e0216 */
[----:B------:R-:W3:Y:S02]  /*2780*/  LDL R96, [R1] ;  /* 0x0000000001607983 */ /* 0x000ee40000100800 */
[----:B------:R-:W-:Y:S02]  /*2790*/  ULDC.64 UR22, c[0x0][0x188] ;  /* 0x0000620000167ab9 */ /* 0x000fe40000000a00 */
[----:B------:R-:W-:Y:S01]  /*27a0*/  UIADD3 UR29, UR29, UR40, URZ ;  /* 0x000000281d1d7290 */ /* 0x000fe2000fffe03f */
[----:B------:R-:W4:Y:S01]  /*27b0*/  LDL R109, [R1+0x8] ;  /* 0x00000800016d7983 */ /* 0x000f220000100800 */
        /* <DEDUP_REMOVED lines=9> */
[----:B------:R-:W-:-:S04]  /*2850*/  ULDC.64 UR28, c[0x0][0x1c0] ;  /* 0x00007000001c7ab9 */ /* 0x000fc80000000a00 */
[----:B------:R0:W2:Y:S01]  /*2860*/  LDG.E R26, [R26.64] ;  /* 0x000000201a1a7981 */ /* 0x0000a2000c1e1900 */
[----:B------:R-:W-:Y:S01]  /*2870*/  UIMAD UR40, UR36, UR28, URZ ;  /* 0x0000001c242872a4 */ /* 0x000fe2000f8e023f */
[----:B------:R-:W-:Y:S01]  /*2880*/  LOP3.LUT R25, R25, 0xffffff80, RZ, 0xc0, !PT ;  /* 0xffffff8019197812 */ /* 0x000fe200078ec0ff */
[----:B------:R-:W-:Y:S02]  /*2890*/  UIMAD.WIDE.U32 UR22, UR7, UR28, URZ ;  /* 0x0000001c071672a5 */ /* 0x000fe4000f8e003f */
[----:B------:R-:W-:Y:S01]  /*28a0*/  UIMAD UR29, UR7, UR29, UR40 ;  /* 0x0000001d071d72a4 */ /* 0x000fe2000f8e0228 */
[----:B------:R-:W-:Y:S01]  /*28b0*/  LOP3.LUT R25, R25, 0x1f, R0, 0xf8, !PT ;  /* 0x0000001f19197812 */ /* 0x000fe200078ef800 */
[----:B------:R-:W-:Y:S02]  /*28c0*/  ULEA UR28, UP0, UR22, UR34, 0x2 ;  /* 0x00000022161c7291 */ /* 0x000fe4000f80103f */
[----:B------:R-:W-:-:S04]  /*28d0*/  UIADD3 UR23, UR23, UR29, URZ ;  /* 0x0000001d17177290 */ /* 0x000fc8000fffe03f */
[----:B------:R-:W-:Y:S01]  /*28e0*/  ULEA.HI.X UR22, UR22, UR35, UR23, 0x2, UP0 ;  /* 0x0000002316167291 */ /* 0x000fe200080f1417 */
[----:B------:R-:W-:Y:S01]  /*28f0*/  MOV R40, UR28 ;  /* 0x0000001c00287c02 */ /* 0x000fe20008000f00 */
[----:B------:R-:W-:-:S04]  /*2900*/  ULDC.64 UR28, c[0x0][0x198] ;  /* 0x00006600001c7ab9 */ /* 0x000fc80000000a00 */
[----:B------:R-:W-:-:S05]  /*2910*/  MOV R41, UR22 ;  /* 0x0000001600297c02 */ /* 0x000fca0008000f00 */
[----:B------:R-:W-:-:S05]  /*2920*/  IMAD.WIDE R40, R25, 0x10, R40 ;  /* 0x0000001019287825 */ /* 0x000fca00078e0228 */
[----:B------:R1:W3:Y:S04]  /*2930*/  LDG.E.128 R28, [R40.64] ;  /* 0x00000020281c7981 */ /* 0x0002e8000c1e1d00 */
[----:B------:R1:W3:Y:S04]  /*2940*/  LDG.E.128 R32, [R40.64+0x200] ;  /* 0x0002002028207981 */ /* 0x0002e8000c1e1d00 */
[----:B------:R1:W3:Y:S04]  /*2950*/  LDG.E.128 R36, [R40.64+0x400] ;  /* 0x0004002028247981 */ /* 0x0002e8000c1e1d00 */
[----:B-1----:R-:W4:Y:S01]  /*2960*/  LDG.E.128 R40, [R40.64+0x600] ;  /* 0x0006002028287981 */ /* 0x002f22000c1e1d00 */
[----:B------:R-:W-:-:S02]  /*2970*/  UIMAD UR40, UR19, UR28, URZ ;  /* 0x0000001c132872a4 */ /* 0x000fc4000f8e023f */
        /* <DEDUP_REMOVED lines=10> */
[----:B------:R-:W-:-:S06]  /*2a20*/  ULEA.HI.X UR23, UR28, UR23, UR29, 0x2, UP0 ;  /* 0x000000171c177291 */ /* 0x000fcc00080f141d */
[----:B0-----:R-:W-:Y:S01]  /*2a30*/  MOV R27, UR23 ;  /* 0x00000017001b7c02 */ /* 0x001fe20008000f00 */
[----:B------:R-:W-:-:S04]  /*2a40*/  UIADD3 UR36, UR21, -0x1, URZ ;  /* 0xffffffff15247890 */ /* 0x000fc8000fffe03f */
[----:B------:R-:W-:Y:S01]  /*2a50*/  ULEA.HI UR40, UR36, UR36, URZ, 0x1 ;  /* 0x0000002424287291 */ /* 0x000fe2000f8f083f */
[----:B--2---:R0:W1:Y:S02]  /*2a60*/  R2UR UR42, R26 ;  /* 0x000000001a2a73c2 */ /* 0x00406400000e0000 */
[----:B0-----:R-:W-:-:S05]  /*2a70*/  MOV R26, UR22 ;  /* 0x00000016001a7c02 */ /* 0x001fca0008000f00 */
[----:B------:R0:W2:Y:S01]  /*2a80*/  LDG.E R104, [R26.64] ;  /* 0x000000201a687981 */ /* 0x0000a2000c1e1900 */
[----:B------:R-:W-:Y:S01]  /*2a90*/  ULOP3.LUT UR40, UR40, 0xfffffe, URZ, 0xc0, !UPT ;  /* 0x00fffffe28287892 */ /* 0x000fe2000f8ec03f */
[C---:B------:R-:W-:Y:S02]  /*2aa0*/  ISETP.NE.AND P1, PT, R0.reuse, RZ, PT ;  /* 0x000000ff0000720c */ /* 0x040fe40003f25270 */
[----:B------:R-:W0:Y:S01]  /*2ab0*/  S2R R97, SR_LANEID ;  /* 0x0000000000617919 */ /* 0x000e220000000000 */
[----:B------:R-:W-:Y:S01]  /*2ac0*/  UIADD3 UR40, UR36, -UR40, URZ ;  /* 0x8000002824287290 */ /* 0x000fe2000fffe03f */
[----:B------:R-:W-:Y:S02]  /*2ad0*/  LOP3.LUT P0, RZ, R0, 0x1f, RZ, 0xc0, !PT ;  /* 0x0000001f00ff7812 */ /* 0x000fe4000780c0ff */
[----:B-1----:R-:W-:Y:S02]  /*2ae0*/  MOV R106, UR42 ;  /* 0x0000002a006a7c02 */ /* 0x002fe40008000f00 */
[----:B------:R-:W-:-:S02]  /*2af0*/  MOV R25, UR21 ;  /* 0x0000001500197c02 */ /* 0x000fc40008000f00 */
[----:B------:R-:W-:Y:S01]  /*2b00*/  MOV R94, 0x100 ;  /* 0x00000100005e7802 */ /* 0x000fe20000000f00 */
[----:B------:R-:W-:Y:S01]  /*2b10*/  FMUL.FTZ R106, R106, 1.4426950216293334961 ;  /* 0x3fb8aa3b6a6a7820 */ /* 0x000fe20000410000 */
[----:B------:R-:W-:Y:S02]  /*2b20*/  MOV R93, UR40 ;  /* 0x00000028005d7c02 */ /* 0x000fe40008000f00 */
[----:B------:R-:W-:Y:S01]  /*2b30*/  ISETP.LT.OR P0, PT, R25, 0x2, P0 ;  /* 0x000000021900780c */ /* 0x000fe20000701670 */
[----:B------:R-:W-:Y:S01]  /*2b40*/  FMUL.FTZ R122, R98, R106 ;  /* 0x0000006a627a7220 */ /* 0x000fe20000410000 */
[C---:B------:R-:W-:Y:S01]  /*2b50*/  IADD3 R25, R0.reuse, 0x200, RZ ;  /* 0x0000020000197810 */ /* 0x040fe20007ffe0ff */
[----:B------:R-:W-:Y:S01]  /*2b60*/  @!P1 IMAD R25, R93, R94, UR7 ;  /* 0x000000075d199e24 */ /* 0x000fe2000f8e025e */
[----:B------:R-:W-:-:S03]  /*2b70*/  SHF.L.U32 R93, R0, 0x2, RZ ;  /* 0x00000002005d7819 */ /* 0x000fc600000006ff */
[----:B------:R-:W1:Y:S01]  /*2b80*/  MUFU.EX2 R122, R122 ;  /* 0x0000007a007a7308 */ /* 0x000e620000000800 */
[----:B------:R-:W-:-:S04]  /*2b90*/  LOP3.LUT R93, R93, 0xffffff80, RZ, 0xc0, !PT ;  /* 0xffffff805d5d7812 */ /* 0x000fc800078ec0ff */
[----:B0-----:R-:W-:Y:S01]  /*2ba0*/  IADD3 R93, R93, R97, RZ ;  /* 0x000000615d5d7210 */ /* 0x001fe20007ffe0ff */
[----:B---3--:R-:W-:Y:S04]  /*2bb0*/  STS.128 [R2.X16], R28 ;  /* 0x0000001c02007388 */ /* 0x008fe8000000cc00 */
[----:B------:R-:W-:Y:S01]  /*2bc0*/  IMAD R94, R97, 0x3, R93 ;  /* 0x00000003615e7824 */ /* 0x000fe200078e025d */
[----:B------:R-:W-:Y:S01]  /*2bd0*/  SHF.L.U32 R93, R25, 0x2, RZ ;  /* 0x00000002195d7819 */ /* 0x000fe200000006ff */
[----:B------:R-:W-:Y:S04]  /*2be0*/  STS.128 [R2.X16+0x200], R32 ;  /* 0x0002002002007388 */ /* 0x000fe8000000cc00 */
[----:B------:R-:W-:Y:S04]  /*2bf0*/  STS.128 [R2.X16+0x400], R36 ;  /* 0x0004002402007388 */ /* 0x000fe8000000cc00 */
[----:B----4-:R-:W-:Y:S01]  /*2c00*/  STS.128 [R2.X16+0x600], R40 ;  /* 0x0006002802007388 */ /* 0x010fe2000000cc00 */
[----:B------:R-:W-:-:S06]  /*2c10*/  NOP ;  /* 0x0000000000007918 */ /* 0x000fcc0000000000 */
[----:B------:R-:W0:Y:S04]  /*2c20*/  LDS.128 R40, [R94.X16] ;  /* 0x000000005e287984 */ /* 0x000e28000000cc00 */
[----:B------:R-:W3:Y:S04]  /*2c30*/  LDS.128 R36, [R94.X16+0x10] ;  /* 0x000010005e247984 */ /* 0x000ee8000000cc00 */
[----:B------:R-:W4:Y:S04]  /*2c40*/  LDS.128 R32, [R94.X16+0x20] ;  /* 0x000020005e207984 */ /* 0x000f28000000cc00 */
[----:B------:R-:W0:Y:S04]  /*2c50*/  LDS.128 R28, [R94.X16+0x30] ;  /* 0x000030005e1c7984 */ /* 0x000e28000000cc00 */
[----:B-1----:R1:W-:Y:S01]  /*2c60*/  STS [R93+0x4c60], R122 ;  /* 0x004c607a5d007388 */ /* 0x0023e20000000800 */
[----:B------:R-:W-:-:S02]  /*2c70*/  MOV R92, UR21 ;  /* 0x00000015005c7c02 */ /* 0x000fc40008000f00 */
[----:B------:R-:W-:Y:S02]  /*2c80*/  MOV R95, c[0x0][0x16c] ;  /* 0x00005b00005f7a02 */ /* 0x000fe40000000f00 */
[----:B------:R-:W-:Y:S01]  /*2c90*/  @!P0 IADD3 R92, R92, -0x2, RZ ;  /* 0xfffffffe5c5c8810 */ /* 0x000fe20007ffe0ff */
[----:B------:R-:W-:-:S04]  /*2ca0*/  FMUL.FTZ R25, R96, R106 ;  /* 0x0000006a60197220 */ /* 0x000fc80000410000 */
[----:B------:R-:W-:Y:S01]  /*2cb0*/  @!P0 IMAD R92, R92, R95, UR7 ;  /* 0x000000075c5c8e24 */ /* 0x000fe2000f8e025f */
[----:B------:R-:W-:Y:S02]  /*2cc0*/  MOV R95, 0x8 ;  /* 0x00000008005f7802 */ /* 0x000fe40000000f00 */
[----:B------:R-:W-:Y:S02]  /*2cd0*/  MOV R113, RZ ;  /* 0x000000ff00717202 */ /* 0x000fe40000000f00 */
[----:B------:R-:W-:Y:S01]  /*2ce0*/  MOV R112, 0x3f800000 ;  /* 0x3f80000000707802 */ /* 0x000fe20000000f00 */
[----:B------:R-:W-:Y:S01]  /*2cf0*/  @!P0 IMAD.WIDE R26, R92, R95, UR10 ;  /* 0x0000000a5c1a8e25 */ /* 0x000fe2000f8e025f */
[----:B------:R-:W-:Y:S03]  /*2d00*/  BAR.SYNC.DEFER_BLOCKING 0x0 ;  /* 0x0000000000007b1d */ /* 0x000fe60000010000 */
[----:B------:R-:W-:-:S03]  /*2d10*/  FMUL.FTZ R96, R165, R106 ;  /* 0x0000006aa5607220 */ /* 0x000fc60000410000 */
[----:B------:R-:W0:Y:S01]  /*2d20*/  MUFU.EX2 R25, R25 ;  /* 0x0000001900197308 */ /* 0x000e220000000800 */
[-C--:B------:R-:W-:Y:S02]  /*2d30*/  FMUL.FTZ R97, R164, R106.reuse ;  /* 0x0000006aa4617220 */ /* 0x080fe40000410000 */
[-C--:B------:R-:W-:Y:S02]  /*2d40*/  FMUL.FTZ R92, R163, R106.reuse ;  /* 0x0000006aa35c7220 */ /* 0x080fe40000410000 */
[-C--:B-1----:R-:W-:Y:S01]  /*2d50*/  FMUL.FTZ R93, R162, R106.reuse ;  /* 0x0000006aa25d7220 */ /* 0x082fe20000410000 */
[----:B------:R1:W5:Y:S03]  /*2d60*/  @!P0 LDG.E.64 R112, [R26.64] ;  /* 0x000000201a708981 */ /* 0x000366000c1e1b00 */
[----:B------:R-:W-:Y:S08]  /*2d70*/  MUFU.EX2 R92, R92 ;  /* 0x0000005c005c7308 */ /* 0x000ff00000000800 */
[----:B-1----:R-:W1:Y:S01]  /*2d80*/  MUFU.EX2 R26, R96 ;  /* 0x00000060001a7308 */ /* 0x002e620000000800 */
[----:B------:R-:W-:-:S07]  /*2d90*/  FMUL.FTZ R94, R161, R106 ;  /* 0x0000006aa15e7220 */ /* 0x000fce0000410000 */
[----:B------:R-:W3:Y:S01]  /*2da0*/  MUFU.EX2 R27, R97 ;  /* 0x00000061001b7308 */ /* 0x000ee20000000800 */
[-C--:B0-----:R-:W-:Y:S02]  /*2db0*/  FMUL.FTZ R101, R122, R25.reuse ;  /* 0x000000197a657220 */ /* 0x081fe40000410000 */
[----:B------:R-:W-:Y:S02]  /*2dc0*/  FFMA.FTZ R100, R19, R25, R20 ;  /* 0x0000001913647223 */ /* 0x000fe40000010014 */
[----:B------:R-:W-:-:S03]  /*2dd0*/  FMUL.FTZ R95, R158, R106 ;  /* 0x0000006a9e5f7220 */ /* 0x000fc60000410000 */
[----:B------:R-:W0:Y:S01]  /*2de0*/  MUFU.EX2 R93, R93 ;  /* 0x0000005d005d7308 */ /* 0x000e220000000800 */
[C---:B-1----:R-:W-:Y:S02]  /*2df0*/  FMUL.FTZ R102, R26.reuse, R101 ;  /* 0x000000651a667220 */ /* 0x042fe40000410000 */
[----:B------:R-:W-:Y:S01]  /*2e00*/  FFMA.FTZ R100, R26, R100, R21 ;  /* 0x000000641a647223 */ /* 0x000fe20000010015 */
[----:B------:R-:W-:Y:S01]  /*2e10*/  ISETP.NE.AND P0, PT, R0, 0x7f, PT ;  /* 0x0000007f0000780c */ /* 0x000fe20003f05270 */
[----:B------:R-:W-:-:S03]  /*2e20*/  FMUL.FTZ R96, R157, R106 ;  /* 0x0000006a9d607220 */ /* 0x000fc60000410000 */
[----:B------:R-:W1:Y:S01]  /*2e30*/  MUFU.EX2 R94, R94 ;  /* 0x0000005e005e7308 */ /* 0x000e620000000800 */
[C---:B---3--:R-:W-:Y:S02]  /*2e40*/  FMUL.FTZ R101, R27.reuse, R102 ;  /* 0x000000661b657220 */ /* 0x048fe40000410000 */
[----:B------:R-:W-:Y:S02]  /*2e50*/  FFMA.FTZ R102, R27, R100, R150 ;  /* 0x000000641b667223 */ /* 0x000fe40000010096 */
[----:B------:R-:W-:-:S03]  /*2e60*/  FMUL.FTZ R97, R156, R106 ;  /* 0x0000006a9c617220 */ /* 0x000fc60000410000 */
[----:B------:R-:W3:Y:S01]  /*2e70*/  MUFU.EX2 R95, R95 ;  /* 0x0000005f005f7308 */ /* 0x000ee20000000800 */
[C---:B------:R-:W-:Y:S02]  /*2e80*/  FMUL.FTZ R108, R92.reuse, R101 ;  /* 0x000000655c6c7220 */ /* 0x040fe40000410000 */
[----:B------:R-:W-:Y:S02]  /*2e90*/  FFMA.FTZ R102, R92, R102, R149 ;  /* 0x000000665c667223 */ /* 0x000fe40000010095 */
[----:B------:R-:W-:-:S03]  /*2ea0*/  FMUL.FTZ R98, R155, R106 ;  /* 0x0000006a9b627220 */ /* 0x000fc60000410000 */
[----:B------:R-:W3:Y:S01]  /*2eb0*/  MUFU.EX2 R96, R96 ;  /* 0x0000006000607308 */ /* 0x000ee20000000800 */
[C---:B0-----:R-:W-:Y:S02]  /*2ec0*/  FMUL.FTZ R103, R93.reuse, R108 ;  /* 0x0000006c5d677220 */ /* 0x041fe40000410000 */
[----:B------:R-:W-:Y:S02]  /*2ed0*/  FFMA.FTZ R102, R93, R102, R148 ;  /* 0x000000665d667223 */ /* 0x000fe40000010094 */
[----:B------:R-:W-:-:S03]  /*2ee0*/  FMUL.FTZ R99, R154, R106 ;  /* 0x0000006a9a637220 */ /* 0x000fc60000410000 */
[----:B------:R-:W0:Y:S01]  /*2ef0*/  MUFU.EX2 R97, R97 ;  /* 0x0000006100617308 */ /* 0x000e220000000800 */
[C---:B-1----:R-:W-:Y:S02]  /*2f00*/  FMUL.FTZ R108, R94.reuse, R103 ;  /* 0x000000675e6c7220 */ /* 0x042fe40000410000 */
[----:B------:R-:W-:Y:S02]  /*2f10*/  FFMA.FTZ R102, R94, R102, R147 ;  /* 0x000000665e667223 */ /* 0x000fe40000010093 */
        /* <DEDUP_REMOVED lines=15> */
[----:B------:R-:W-:-:S05]  /*3010*/  FFMA.FTZ R105, R98, R105, R23 ;  /* 0x0000006962697223 */ /* 0x000fca0000010017 */
[----:B------:R-:W1:Y:S01]  /*3020*/  MUFU.EX2 R102, R102 ;  /* 0x0000006600667308 */ /* 0x000e620000000800 */
[C---:B---3--:R-:W-:Y:S02]  /*3030*/  FMUL.FTZ R107, R99.reuse, R106 ;  /* 0x0000006a636b7220 */ /* 0x048fe40000410000 */
[----:B------:R-:W-:-:S05]  /*3040*/  FFMA.FTZ R105, R99, R105, R144 ;  /* 0x0000006963697223 */ /* 0x000fca0000010090 */
[----:B------:R-:W3:Y:S01]  /*3050*/  MUFU.EX2 R103, R103 ;  /* 0x0000006700677308 */ /* 0x000ee20000000800 */
[C---:B------:R-:W-:Y:S02]  /*3060*/  FMUL.FTZ R106, R100.reuse, R107 ;  /* 0x0000006b646a7220 */ /* 0x040fe40000410000 */
[----:B------:R-:W-:Y:S02]  /*3070*/  FFMA.FTZ R105, R100, R105, R143 ;  /* 0x0000006964697223 */ /* 0x000fe4000001008f */
[C---:B0-----:R-:W-:Y:S02]  /*3080*/  FMUL.FTZ R107, R101.reuse, R106 ;  /* 0x0000006a656b7220 */ /* 0x041fe40000410000 */
[----:B------:R-:W-:Y:S01]  /*3090*/  FFMA.FTZ R105, R101, R105, R142 ;  /* 0x0000006965697223 */ /* 0x000fe2000001008e */
[----:B------:R-:W-:Y:S01]  /*30a0*/  BSSY B0, `(.L_x_1508) ;  /* 0x0000013000007945 */ /* 0x000fe20003800000 */
[C---:B-1----:R-:W-:Y:S02]  /*30b0*/  FMUL.FTZ R106, R102.reuse, R107 ;  /* 0x0000006b666a7220 */ /* 0x042fe40000410000 */
[----:B------:R-:W-:Y:S01]  /*30c0*/  FFMA.FTZ R105, R102, R105, R141 ;  /* 0x0000006966697223 */ /* 0x000fe2000001008d */
[----:B------:R-:W-:Y:S01]  /*30d0*/  LEA.HI R108, R0, R0, RZ, 0x1e ;  /* 0x00000000006c7211 */ /* 0x000fe200078ff0ff */
[----:B---3--:R-:W-:-:S02]  /*30e0*/  FMUL.FTZ R106, R103, R106 ;  /* 0x0000006a676a7220 */ /* 0x008fc40000410000 */
[----:B------:R-:W-:Y:S01]  /*30f0*/  FFMA.FTZ R107, R103, R105, R24 ;  /* 0x00000069676b7223 */ /* 0x000fe20000010018 */
[----:B--2---:R0:W1:Y:S02]  /*3100*/  R2UR UR29, R104 ;  /* 0x00000000681d73c2 */ /* 0x00406400000e0000 */
[----:B0-----:R0:W2:Y:S01]  /*3110*/  @P0 LDS R104, [R0.X4+0x5464] ;  /* 0x0054640000680984 */ /* 0x0010a20000004800 */
[----:B------:R-:W-:Y:S05]  /*3120*/  @P0 BRA `(.L_x_1509) ;  /* 0x000000a000000947 */ /* 0x000fea0003800000 */
[----:B----4-:R-:W-:Y:S01]  /*3130*/  ULDC UR22, c[0x0][0x174] ;  /* 0x00005d0000167ab9 */ /* 0x010fe20000000800 */
[----:B--2---:R-:W-:Y:S01]  /*3140*/  HFMA2.MMA R104, -RZ, RZ, 1.875, 0 ;  /* 0x3f800000ff687435 */ /* 0x004fe200000001ff */
        /* <DEDUP_REMOVED lines=8> */
.L_x_1509:
[----:B----4-:R-:W-:Y:S05]  /*31d0*/  BSYNC B0 ;  /* 0x0000000000007941 */ /* 0x010fea0003800000 */
.L_x_1508:
[----:B------:R-:W-:Y:S01]  /*31e0*/  ISETP.GT.U32.AND P0, PT, R0, 0x1f, PT ;  /* 0x0000001f0000780c */ /* 0x000fe20003f04070 */
[----:B------:R4:W-:Y:S01]  /*31f0*/  STS.64 [R108.X8+0x4250], R106 ;  /* 0x0042506a6c007388 */ /* 0x0009e20000008a00 */
[----:B-1----:R-:W-:Y:S01]  /*3200*/  FMUL.FTZ R109, R35, UR29 ;  /* 0x0000001d236d7c20 */ /* 0x002fe20008410000 */
[----:B------:R-:W-:Y:S01]  /*3210*/  BSSY B0, `(.L_x_1510) ;  /* 0x000006c000007945 */ /* 0x000fe20003800000 */
[----:B------:R-:W-:Y:S02]  /*3220*/  FMUL.FTZ R114, R28, UR29 ;  /* 0x0000001d1c727c20 */ /* 0x000fe40008410000 */
[----:B------:R-:W-:Y:S02]  /*3230*/  FMUL.FTZ R110, R34, UR29 ;  /* 0x0000001d226e7c20 */ /* 0x000fe40008410000 */
[----:B------:R-:W-:Y:S02]  /*3240*/  FMUL.FTZ R111, R29, UR29 ;  /* 0x0000001d1d6f7c20 */ /* 0x000fe40008410000 */
[----:B------:R-:W-:-:S02]  /*3250*/  FMUL.FTZ R140, R40, UR29 ;  /* 0x0000001d288c7c20 */ /* 0x000fc40008410000 */
[----:B------:R-:W-:Y:S02]  /*3260*/  FMUL.FTZ R139, R41, UR29 ;  /* 0x0000001d298b7c20 */ /* 0x000fe40008410000 */
[----:B----4-:R-:W-:Y:S02]  /*3270*/  FMUL.FTZ R108, R32, UR29 ;  /* 0x0000001d206c7c20 */ /* 0x010fe40008410000 */
[----:B------:R-:W-:Y:S02]  /*3280*/  FMUL.FTZ R107, R33, UR29 ;  /* 0x0000001d216b7c20 */ /* 0x000fe40008410000 */
[----:B--2---:R-:W-:Y:S02]  /*3290*/  FMUL.FTZ R105, R11, R108 ;  /* 0x0000006c0b697220 */ /* 0x004fe40000410000 */
[----:B------:R-:W-:Y:S02]  /*32a0*/  FMUL.FTZ R108, R14, R109 ;  /* 0x0000006d0e6c7220 */ /* 0x000fe40000410000 */
[----:B------:R-:W-:-:S02]  /*32b0*/  FMUL.FTZ R109, R15, R114 ;  /* 0x000000720f6d7220 */ /* 0x000fc40000410000 */
        /* <DEDUP_REMOVED lines=25> */
[----:B------:R-:W1:Y:S04]  /*3450*/  LDS.64 R116, [R123+0x4258] ;  /* 0x004258007b747984 */ /* 0x000e680000000a00 */
[----:B------:R-:W2:Y:S01]  /*3460*/  LDS.64 R118, [R123+0x4260] ;  /* 0x004260007b767984 */ /* 0x000ea20000000a00 */
[-C--:B-1----:R-:W-:Y:S02]  /*3470*/  FFMA.FTZ R115, R115, R116.reuse, R117 ;  /* 0x0000007473737223 */ /* 0x082fe40000010075 */
[----:B------:R-:W-:-:S02]  /*3480*/  FMUL.FTZ R117, R114, R116 ;  /* 0x0000007472757220 */ /* 0x000fc40000410000 */
[C---:B--2---:R-:W-:Y:S02]  /*3490*/  FFMA.FTZ R119, R118.reuse, R115, R119 ;  /* 0x0000007376777223 */ /* 0x044fe40000010077 */
[----:B------:R-:W1:Y:S01]  /*34a0*/  LDS.64 R114, [R123+0x4268] ;  /* 0x004268007b727984 */ /* 0x000e620000000a00 */
[----:B------:R-:W-:Y:S02]  /*34b0*/  FMUL.FTZ R117, R118, R117 ;  /* 0x0000007576757220 */ /* 0x000fe40000410000 */
[C---:B-1----:R-:W-:Y:S02]  /*34c0*/  FFMA.FTZ R116, R114.reuse, R119, R115 ;  /* 0x0000007772747223 */ /* 0x042fe40000010073 */
[----:B------:R-:W-:Y:S01]  /*34d0*/  FMUL.FTZ R117, R114, R117 ;  /* 0x0000007572757220 */ /* 0x000fe20000410000 */
[----:B------:R-:W-:Y:S05]  /*34e0*/  BRA.DIV ~URZ, `(.L_x_1512) ;  /* 0x000037a27f007947 */ /* 0x000fea000b800000 */
[----:B------:R1:W2:Y:S02]  /*34f0*/  SHFL.UP PT, R119, R117, 0x1, RZ ;  /* 0x0420000075777989 */ /* 0x0002a400000e00ff */
.L_x_1563:
        /* <DEDUP_REMOVED lines=21> */
[----:B------:R0:W1:Y:S01]  /*3650*/  SHFL.UP PT, R118, R116, 0x10, RZ ;  /* 0x0600000074767989 */ /* 0x00006200000e00ff */
[----:B------:R-:W-:-:S03]  /*3660*/  MOV R124, R116 ;  /* 0x00000074007c7202 */ /* 0x000fc60000000f00 */
[----:B------:R2:W4:Y:S01]  /*3670*/  SHFL.UP PT, R119, R117, 0x10, RZ ;  /* 0x0600000075777989 */ /* 0x00052200000e00ff */
[----:B0-----:R-:W-:-:S03]  /*3680*/  MOV R116, R117 ;  /* 0x0000007500747202 */ /* 0x001fc60000000f00 */
.L_x_1564:
[----:B------:R-:W0:Y:S01]  /*3690*/  S2R R114, SR_LANEID ;  /* 0x0000000000727919 */ /* 0x000e220000000000 */
[----:B--2---:R-:W-:Y:S02]  /*36a0*/  MOV R117, R124 ;  /* 0x0000007c00757202 */ /* 0x004fe40000000f00 */
[----:B0-----:R-:W-:-:S13]  /*36b0*/  ISETP.GE.AND P0, PT, R114, 0x10, PT ;  /* 0x000000107200780c */ /* 0x001fda0003f06270 */
[-C--:B-1----:R-:W-:Y:S02]  /*36c0*/  @P0 FFMA.FTZ R117, R118, R116.reuse, R117 ;  /* 0x0000007476750223 */ /* 0x082fe40000010075 */
[----:B----4-:R-:W-:Y:S01]  /*36d0*/  @P0 FMUL.FTZ R116, R119, R116 ;  /* 0x0000007477740220 */ /* 0x010fe20000410000 */
[----:B------:R-:W-:Y:S05]  /*36e0*/  BRA.CONV ~URZ, `(.L_x_1514) ;  /* 0x000000437f007947 */ /* 0x000fea000b800000 */
[----:B------:R-:W-:Y:S01]  /*36f0*/  HFMA2.MMA R159, -RZ, RZ, 0, 1.847743988037109375e-06 ;  /* 0x0000001fff9f7435 */ /* 0x000fe200000001ff */
[----:B------:R-:W-:Y:S02]  /*3700*/  MOV R114, R116 ;  /* 0x0000007400727202 */ /* 0x000fe40000000f00 */
[----:B------:R-:W-:-:S03]  /*3710*/  MOV R115, 0x3730 ;  /* 0x0000373000737802 */ /* 0x000fc60000000f00 */
[----:B---3-5:R-:W-:Y:S05]  /*3720*/  CALL.REL.NOINC `($__internal_64_$__cuda_sm70_shflsync_idx_p) ;  /* 0x000042f000007944 */ /* 0x028fea0003c00000 */
.L_x_1514:
[----:B------:R-:W-:Y:S05]  /*3730*/  BRA.CONV ~URZ, `(.L_x_1515) ;  /* 0x000000437f007947 */ /* 0x000fea000b800000 */
[----:B-1----:R-:W-:Y:S01]  /*3740*/  HFMA2.MMA R159, -RZ, RZ, 0, 1.847743988037109375e-06 ;  /* 0x0000001fff9f7435 */ /* 0x002fe200000001ff */
[----:B------:R-:W-:Y:S02]  /*3750*/  MOV R114, R117 ;  /* 0x0000007500727202 */ /* 0x000fe40000000f00 */
[----:B------:R-:W-:-:S03]  /*3760*/  MOV R115, 0x3780 ;  /* 0x0000378000737802 */ /* 0x000fc60000000f00 */
[----:B--23-5:R-:W-:Y:S05]  /*3770*/  CALL.REL.NOINC `($__internal_64_$__cuda_sm70_shflsync_idx_p) ;  /* 0x000042a000007944 */ /* 0x02cfea0003c00000 */
.L_x_1515:
[----:B------:R-:W-:Y:S05]  /*3780*/  BRA.DIV ~URZ, `(.L_x_1516) ;  /* 0x00003a927f007947 */ /* 0x000fea000b800000 */
[----:B-----5:R0:W4:Y:S04]  /*3790*/  SHFL.IDX PT, R118, R112, RZ, 0x1f ;  /* 0x00001fff70767589 */ /* 0x02012800000e0000 */
[----:B------:R0:W3:Y:S04]  /*37a0*/  SHFL.IDX PT, R115, R113, RZ, 0x1f ;  /* 0x00001fff71737589 */ /* 0x0000e800000e0000 */
[----:B------:R-:W2:Y:S04]  /*37b0*/  SHFL.UP PT, R116, R116, 0x1, RZ ;  /* 0x0420000074747989 */ /* 0x000ea800000e00ff */
[----:B------:R-:W1:Y:S02]  /*37c0*/  SHFL.UP PT, R117, R117, 0x1, RZ ;  /* 0x0420000075757989 */ /* 0x000e6400000e00ff */
.L_x_1565:
[----:B0---4-:R-:W-:Y:S01]  /*37d0*/  MOV R114, R118 ;  /* 0x0000007600727202 */ /* 0x011fe20000000f00 */
[----:B------:R-:W0:Y:S01]  /*37e0*/  LDS.64 R112, [R123+0x4250] ;  /* 0x004250007b707984 */ /* 0x000e220000000a00 */
[----:B-123--:R-:W-:-:S03]  /*37f0*/  @P1 FFMA.FTZ R115, R115, R116, R117 ;  /* 0x0000007473731223 */ /* 0x00efc60000010075 */
[----:B------:R-:W-:Y:S01]  /*3800*/  @P1 FMUL.FTZ R114, R114, R116 ;  /* 0x0000007472721220 */ /* 0x000fe20000410000 */
[----:B------:R-:W-:Y:S04]  /*3810*/  LDS.64 R118, [R123+0x4260] ;  /* 0x004260007b767984 */ /* 0x000fe80000000a00 */
[----:B------:R-:W1:Y:S04]  /*3820*/  LDS.64 R116, [R123+0x4258] ;  /* 0x004258007b747984 */ /* 0x000e680000000a00 */
[----:B------:R2:W-:Y:S01]  /*3830*/  STS.64 [R123+0x4250], R114 ;  /* 0x004250727b007388 */ /* 0x0005e20000000a00 */
[----:B0-----:R-:W-:-:S02]  /*3840*/  FFMA.FTZ R113, R112, R115, R113 ;  /* 0x0000007370717223 */ /* 0x001fc40000010071 */
[----:B------:R-:W-:-:S05]  /*3850*/  FMUL.FTZ R112, R112, R114 ;  /* 0x0000007270707220 */ /* 0x000fca0000410000 */
[----:B------:R2:W-:Y:S01]  /*3860*/  STS.64 [R123+0x4258], R112 ;  /* 0x004258707b007388 */ /* 0x0005e20000000a00 */
[C---:B-1----:R-:W-:Y:S02]  /*3870*/  FFMA.FTZ R117, R116.reuse, R113, R117 ;  /* 0x0000007174757223 */ /* 0x042fe40000010075 */
[----:B------:R-:W-:Y:S02]  /*3880*/  FMUL.FTZ R116, R116, R112 ;  /* 0x0000007074747220 */ /* 0x000fe40000410000 */
[C---:B------:R-:W-:Y:S02]  /*3890*/  FFMA.FTZ R119, R118.reuse, R117, R119 ;  /* 0x0000007576777223 */ /* 0x040fe40000010077 */
[----:B------:R-:W-:Y:S01]  /*38a0*/  FMUL.FTZ R118, R118, R116 ;  /* 0x0000007476767220 */ /* 0x000fe20000410000 */
[----:B------:R2:W-:Y:S04]  /*38b0*/  STS.64 [R123+0x4260], R116 ;  /* 0x004260747b007388 */ /* 0x0005e80000000a00 */
[----:B------:R2:W-:Y:S02]  /*38c0*/  STS.64 [R123+0x4268], R118 ;  /* 0x004268767b007388 */ /* 0x0005e40000000a00 */
.L_x_1511:
[----:B------:R-:W-:Y:S05]  /*38d0*/  BSYNC B0 ;  /* 0x0000000000007941 */ /* 0x000fea0003800000 */
.L_x_1510:
[----:B------:R-:W-:Y:S01]  /*38e0*/  WARPSYNC 0xffffffff ;  /* 0xffffffff00007948 */ /* 0x000fe20003800000 */
[----:B------:R-:W-:Y:S01]  /*38f0*/  BAR.SYNC.DEFER_BLOCKING 0x0 ;  /* 0x0000000000007b1d */ /* 0x000fe20000010000 */
[----:B--23-5:R-:W-:Y:S01]  /*3900*/  FMUL.FTZ R113, R103, R104 ;  /* 0x0000006867717220 */ /* 0x02cfe20000410000 */
[----:B------:R-:W-:-:S02]  /*3910*/  LEA.HI R118, R0, R0, RZ, 0x1e ;  /* 0x0000000000767211 */ /* 0x000fc400078ff0ff */
[----:B------:R-:W-:Y:S01]  /*3920*/  LOP3.LUT P0, RZ, R0, 0x1f, RZ, 0xc0, !PT ;  /* 0x0000001f00ff7812 */ /* 0x000fe2000780c0ff */
[C---:B------:R-:W-:Y:S01]  /*3930*/  FMUL.FTZ R112, R102.reuse, R113 ;  /* 0x0000007166707220 */ /* 0x040fe20000410000 */
[----:B------:R-:W-:Y:S01]  /*3940*/  MOV R117, UR7 ;  /* 0x0000000700757c02 */ /* 0x000fe20008000f00 */
[----:B------:R-:W-:Y:S01]  /*3950*/  FFMA.FTZ R113, R103, R120, R111 ;  /* 0x0000007867717223 */ /* 0x000fe2000001006f */
[----:B------:R-:W-:Y:S03]  /*3960*/  BSSY B0, `(.L_x_1517) ;  /* 0x0000077000007945 */ /* 0x000fe60003800000 */
        /* <DEDUP_REMOVED lines=22> */
[C---:B------:R-:W-:Y:S01]  /*3ad0*/  FMUL.FTZ R113, R27.reuse, R114 ;  /* 0x000000721b717220 */ /* 0x040fe20000410000 */
[----:B------:R-:W-:Y:S01]  /*3ae0*/  MOV R114, UR21 ;  /* 0x0000001500727c02 */ /* 0x000fe20008000f00 */
[----:B------:R-:W-:-:S03]  /*3af0*/  FFMA.FTZ R116, R27, R116, R138 ;  /* 0x000000741b747223 */ /* 0x000fc6000001008a */
[----:B------:R-:W-:Y:S01]  /*3b00*/  ISETP.GE.OR P0, PT, R114, c[0x0][0x174], P0 ;  /* 0x00005d0072007a0c */ /* 0x000fe20000706670 */
[C---:B------:R-:W-:Y:S02]  /*3b10*/  FFMA.FTZ R115, R26.reuse, R116, R139 ;  /* 0x000000741a737223 */ /* 0x040fe4000001008b */
[----:B------:R-:W-:Y:S01]  /*3b20*/  FMUL.FTZ R114, R26, R113 ;  /* 0x000000711a727220 */ /* 0x000fe20000410000 */
[----:B------:R-:W-:Y:S01]  /*3b30*/  HFMA2.MMA R113, -RZ, RZ, 0, 0 ;  /* 0x00000000ff717435 */ /* 0x000fe200000001ff */
[C---:B------:R-:W-:Y:S02]  /*3b40*/  FFMA.FTZ R115, R25.reuse, R115, R140 ;  /* 0x0000007319737223 */ /* 0x040fe4000001008c */
[----:B-1----:R-:W-:Y:S01]  /*3b50*/  FFMA.FTZ R122, R122, R112, R19 ;  /* 0x000000707a7a7223 */ /* 0x002fe20000010013 */
[----:B------:R-:W-:Y:S01]  /*3b60*/  MOV R112, 0x3f800000 ;  /* 0x3f80000000707802 */ /* 0x000fe20000000f00 */
[C---:B------:R-:W-:Y:S02]  /*3b70*/  FMUL.FTZ R114, R25.reuse, R114 ;  /* 0x0000007219727220 */ /* 0x040fe40000410000 */
        /* <DEDUP_REMOVED lines=20> */
[----:B-12---:R-:W-:-:S05]  /*3cc0*/  IMAD R118, R0, 0x28, RZ ;  /* 0x0000002800767824 */ /* 0x006fca00078e02ff */
        /* <DEDUP_REMOVED lines=18> */
.L_x_1566:
[----:B------:R-:W-:Y:S05]  /*3df0*/  BRA.DIV ~URZ, `(.L_x_1520) ;  /* 0x000036127f007947 */ /* 0x000fea000b800000 */
[----:B------:R-:W3:Y:S04]  /*3e00*/  SHFL.DOWN PT, R114, R119, 0x1, 0x1f ;  /* 0x08201f0077727f89 */ /* 0x000ee800000e0000 */
[----:B------:R-:W-:Y:S04]  /*3e10*/  SHFL.IDX PT, R160, R112, RZ, 0x1f ;  /* 0x00001fff70a07589 */ /* 0x000fe800000e0000 */
[----:B------:R-:W-:Y:S01]  /*3e20*/  SHFL.IDX PT, R115, R113, RZ, 0x1f ;  /* 0x00001fff71737589 */ /* 0x000fe200000e0000 */
[----:B---3--:R-:W-:-:S02]  /*3e30*/  @P4 FFMA.FTZ R119, R118, R114, R119 ;  /* 0x0000007276774223 */ /* 0x008fc40000010077 */
[----:B-12---:R-:W-:-:S03]  /*3e40*/  @P4 FMUL.FTZ R118, R118, R116 ;  /* 0x0000007476764220 */ /* 0x006fc60000410000 */
[----:B------:R-:W1:Y:S02]  /*3e50*/  SHFL.DOWN PT, R114, R119, 0x2, 0x1f ;  /* 0x08401f0077727f89 */ /* 0x000e6400000e0000 */
[-C--:B-1----:R-:W-:Y:S02]  /*3e60*/  @!P3 FFMA.FTZ R119, R114, R118.reuse, R119 ;  /* 0x000000767277b223 */ /* 0x082fe40000010077 */
[----:B------:R-:W1:Y:S02]  /*3e70*/  SHFL.DOWN PT, R114, R118, 0x2, 0x1f ;  /* 0x08401f0076727f89 */ /* 0x000e6400000e0000 */
[----:B-1----:R-:W-:Y:S02]  /*3e80*/  @!P3 FMUL.FTZ R118, R114, R118 ;  /* 0x000000767276b220 */ /* 0x002fe40000410000 */
[----:B------:R-:W1:Y:S02]  /*3e90*/  SHFL.DOWN PT, R114, R119, 0x4, 0x1f ;  /* 0x08801f0077727f89 */ /* 0x000e6400000e0000 */
[----:B-1----:R-:W-:-:S02]  /*3ea0*/  @!P2 FFMA.FTZ R119, R118, R114, R119 ;  /* 0x000000727677a223 */ /* 0x002fc40000010077 */
[----:B------:R-:W1:Y:S02]  /*3eb0*/  SHFL.DOWN PT, R114, R118, 0x4, 0x1f ;  /* 0x08801f0076727f89 */ /* 0x000e6400000e0000 */
[----:B-1----:R-:W-:Y:S02]  /*3ec0*/  @!P2 FMUL.FTZ R118, R118, R114 ;  /* 0x000000727676a220 */ /* 0x002fe40000410000 */
[----:B------:R-:W1:Y:S02]  /*3ed0*/  SHFL.DOWN PT, R114, R119, 0x8, 0x1f ;  /* 0x09001f0077727f89 */ /* 0x000e6400000e0000 */
[C---:B-1----:R-:W-:Y:S02]  /*3ee0*/  @!P1 FFMA.FTZ R119, R118.reuse, R114, R119 ;  /* 0x0000007276779223 */ /* 0x042fe40000010077 */
[----:B------:R-:W1:Y:S02]  /*3ef0*/  SHFL.DOWN PT, R114, R118, 0x8, 0x1f ;  /* 0x09001f0076727f89 */ /* 0x000e6400000e0000 */
[----:B-1----:R-:W-:-:S02]  /*3f00*/  @!P1 FMUL.FTZ R118, R118, R114 ;  /* 0x0000007276769220 */ /* 0x002fc40000410000 */
[----:B------:R-:W1:Y:S02]  /*3f10*/  SHFL.DOWN PT, R114, R119, 0x10, 0x1f ;  /* 0x0a001f0077727f89 */ /* 0x000e6400000e0000 */
[C---:B-1----:R-:W-:Y:S02]  /*3f20*/  @!P0 FFMA.FTZ R119, R118.reuse, R114, R119 ;  /* 0x0000007276778223 */ /* 0x042fe40000010077 */
[----:B------:R-:W1:Y:S04]  /*3f30*/  SHFL.DOWN PT, R114, R118, 0x10, 0x1f ;  /* 0x0a001f0076727f89 */ /* 0x000e6800000e0000 */
[----:B------:R2:W3:Y:S04]  /*3f40*/  SHFL.IDX PT, R116, R119, RZ, 0x1f ;  /* 0x00001fff77747589 */ /* 0x0004e800000e0000 */
[----:B------:R-:W4:Y:S01]  /*3f50*/  SHFL.DOWN PT, R119, R119, 0x1, 0x1f ;  /* 0x08201f0077777f89 */ /* 0x000f2200000e0000 */
[----:B-1----:R-:W-:-:S05]  /*3f60*/  @!P0 FMUL.FTZ R118, R118, R114 ;  /* 0x0000007276768220 */ /* 0x002fca0000410000 */
[----:B------:R2:W1:Y:S04]  /*3f70*/  SHFL.IDX PT, R117, R118, RZ, 0x1f ;  /* 0x00001fff76757589 */ /* 0x00046800000e0000 */
[----:B------:R-:W0:Y:S02]  /*3f80*/  SHFL.DOWN PT, R118, R118, 0x1, 0x1f ;  /* 0x08201f0076767f89 */ /* 0x000e2400000e0000 */
.L_x_1567:
[C---:B---34-:R-:W-:Y:S01]  /*3f90*/  ISETP.NE.AND P0, PT, R0.reuse, 0x1f, PT ;  /* 0x0000001f0000780c */ /* 0x058fe20003f05270 */
[----:B------:R-:W-:Y:S01]  /*3fa0*/  IMAD R159, R0, 0x28, RZ ;  /* 0x00000028009f7824 */ /* 0x000fe200078e02ff */
[----:B------:R-:W-:Y:S01]  /*3fb0*/  MOV R114, R160 ;  /* 0x000000a000727202 */ /* 0x000fe20000000f00 */
[-C--:B-1----:R-:W-:Y:S02]  /*3fc0*/  FMUL.FTZ R112, R112, R117.reuse ;  /* 0x0000007570707220 */ /* 0x082fe40000410000 */
[----:B------:R-:W-:Y:S02]  /*3fd0*/  FFMA.FTZ R113, R113, R117, R116 ;  /* 0x0000007571717223 */ /* 0x000fe40000010074 */
[----:B------:R-:W1:Y:S06]  /*3fe0*/  LDS.64 R116, [R159+0x4778] ;  /* 0x004778009f747984 */ /* 0x000e6c0000000a00 */
[----:B0-----:R-:W-:-:S02]  /*3ff0*/  @P0 FFMA.FTZ R115, R115, R118, R119 ;  /* 0x0000007673730223 */ /* 0x001fc40000010077 */
[----:B------:R-:W-:Y:S02]  /*4000*/  @P0 FMUL.FTZ R114, R114, R118 ;  /* 0x0000007672720220 */ /* 0x000fe40000410000 */
[----:B--2---:R-:W0:Y:S04]  /*4010*/  LDS.64 R118, [R159+0x4770] ;  /* 0x004770009f767984 */ /* 0x004e280000000a00 */
        /* <DEDUP_REMOVED lines=11> */
.L_x_1518:
[----:B-12---:R-:W-:Y:S05]  /*40d0*/  BSYNC B0 ;  /* 0x0000000000007941 */ /* 0x006fea0003800000 */
.L_x_1517:
[----:B------:R-:W2:Y:S01]  /*40e0*/  LDL R118, [R1+0x4] ;  /* 0x0000040001767983 */ /* 0x000ea20000100800 */
[----:B------:R-:W-:Y:S01]  /*40f0*/  WARPSYNC 0xffffffff ;  /* 0xffffffff00007948 */ /* 0x000fe20003800000 */
[----:B------:R-:W-:Y:S02]  /*4100*/  LEA.HI R114, R0, R0, RZ, 0x1e ;  /* 0x0000000000727211 */ /* 0x000fe400078ff0ff */
[----:B------:R-:W3:Y:S01]  /*4110*/  LDL R116, [R1] ;  /* 0x0000000001747983 */ /* 0x000ee20000100800 */
[----:B------:R-:W-:Y:S01]  /*4120*/  FMUL.FTZ R40, R40, R122 ;  /* 0x0000007a28287220 */ /* 0x000fe20000410000 */
[----:B------:R-:W-:Y:S01]  /*4130*/  ISETP.NE.AND P0, PT, R0, RZ, PT ;  /* 0x000000ff0000720c */ /* 0x000fe20003f05270 */
[----:B------:R-:W-:Y:S01]  /*4140*/  FMUL.FTZ R38, R38, R126 ;  /* 0x0000007e26267220 */ /* 0x000fe20000410000 */
[----:B------:R-:W-:Y:S01]  /*4150*/  BAR.SYNC.DEFER_BLOCKING 0x0 ;  /* 0x0000000000007b1d */ /* 0x000fe20000010000 */
[----:B------:R-:W-:Y:S02]  /*4160*/  FMUL.FTZ R39, R39, R127 ;  /* 0x0000007f27277220 */ /* 0x000fe40000410000 */
[----:B------:R-:W-:-:S02]  /*4170*/  FMUL.FTZ R32, R32, R128 ;  /* 0x0000008020207220 */ /* 0x000fc40000410000 */
[----:B------:R-:W-:Y:S01]  /*4180*/  FMUL.FTZ R35, R35, R129 ;  /* 0x0000008123237220 */ /* 0x000fe20000410000 */
[----:B------:R-:W-:Y:S01]  /*4190*/  ULDC.64 UR22, c[0x0][0x2b8] ;  /* 0x0000ae0000167ab9 */ /* 0x000fe20000000a00 */
[----:B------:R-:W1:Y:S02]  /*41a0*/  LDS R114, [R114.X8+0x4764] ;  /* 0x0047640072727984 */ /* 0x000e640000008800 */
[----:B-1----:R-:W-:-:S04]  /*41b0*/  FFMA.FTZ R104, R114, R104, R120 ;  /* 0x0000006872687223 */ /* 0x002fc80000010078 */
[----:B------:R-:W-:-:S04]  /*41c0*/  FFMA.FTZ R103, R103, R104, R111 ;  /* 0x0000006867677223 */ /* 0x000fc8000001006f */
[----:B------:R-:W-:Y:S02]  /*41d0*/  FFMA.FTZ R102, R102, R103, R110 ;  /* 0x0000006766667223 */ /* 0x000fe4000001006e */
[----:B------:R-:W-:-:S04]  /*41e0*/  FFMA.FTZ R110, R25, R122, R20 ;  /* 0x0000007a196e7223 */ /* 0x000fc80000010014 */
[----:B------:R-:W-:Y:S02]  /*41f0*/  FMUL.FTZ R111, R41, R110 ;  /* 0x0000006e296f7220 */ /* 0x000fe40000410000 */
[----:B------:R-:W-:-:S04]  /*4200*/  FFMA.FTZ R41, R3, R40, RZ ;  /* 0x0000002803297223 */ /* 0x000fc800000100ff */
[----:B------:R-:W-:Y:S02]  /*4210*/  FFMA.FTZ R40, R4, R111, R41 ;  /* 0x0000006f04287223 */ /* 0x000fe40000010029 */
[----:B------:R-:W-:Y:S01]  /*4220*/  FFMA.FTZ R111, R26, R110, R21 ;  /* 0x0000006e1a6f7223 */ /* 0x000fe20000010015 */
[----:B------:R-:W-:-:S03]  /*4230*/  MOV R114, UR7 ;  /* 0x0000000700727c02 */ /* 0x000fc60008000f00 */
[----:B------:R-:W-:-:S04]  /*4240*/  FMUL.FTZ R42, R42, R111 ;  /* 0x0000006f2a2a7220 */ /* 0x000fc80000410000 */
[----:B------:R-:W-:Y:S01]  /*4250*/  FFMA.FTZ R41, R5, R42, R40 ;  /* 0x0000002a05297223 */ /* 0x000fe20000010028 */
[----:B------:R-:W-:Y:S01]  /*4260*/  SHF.L.U32 R42, R0, 0x4, RZ ;  /* 0x00000004002a7819 */ /* 0x000fe200000006ff */
[----:B------:R1:W-:Y:S01]  /*4270*/  @!P0 STS.64 [R114.X8+0x5660], R112 ;  /* 0x0056607072008388 */ /* 0x0003e20000008a00 */
[----:B------:R-:W-:Y:S02]  /*4280*/  FMUL.FTZ R40, R43, R123 ;  /* 0x0000007b2b287220 */ /* 0x000fe40000410000 */
[----:B------:R-:W-:Y:S02]  /*4290*/  LEA.HI.SX32 R43, R42, R42, 0x1b ;  /* 0x0000002a2a2b7211 */ /* 0x000fe400078fdaff */
[----:B------:R-:W-:Y:S02]  /*42a0*/  FFMA.FTZ R40, R6, R40, R41 ;  /* 0x0000002806287223 */ /* 0x000fe40000010029 */
[----:B-1----:R-:W-:Y:S01]  /*42b0*/  FMUL.FTZ R112, R122, UR29 ;  /* 0x0000001d7a707c20 */ /* 0x002fe20008410000 */
[----:B------:R-:W-:-:S03]  /*42c0*/  IADD3 R113, R42, 0x1, RZ ;  /* 0x000000012a717810 */ /* 0x000fc60007ffe0ff */
[----:B------:R-:W-:Y:S01]  /*42d0*/  FMUL.FTZ R112, R3, R112 ;  /* 0x0000007003707220 */ /* 0x000fe20000410000 */
[----:B------:R-:W-:Y:S01]  /*42e0*/  LEA.HI.SX32 R114, R113, R42, 0x1b ;  /* 0x0000002a71727211 */ /* 0x000fe200078fdaff */
[----:B------:R-:W-:-:S03]  /*42f0*/  FMUL.FTZ R113, R36, R124 ;  /* 0x0000007c24717220 */ /* 0x000fc60000410000 */
[----:B------:R1:W-:Y:S01]  /*4300*/  STS [R43.X4+0x2110], R112 ;  /* 0x002110702b007388 */ /* 0x0003e20000004800 */
[----:B------:R-:W-:Y:S02]  /*4310*/  FFMA.FTZ R113, R7, R113, R40 ;  /* 0x0000007107717223 */ /* 0x000fe40000010028 */
[----:B-1----:R-:W-:-:S04]  /*4320*/  FMUL.FTZ R112, R37, R125 ;  /* 0x0000007d25707220 */ /* 0x002fc80000410000 */
[----:B------:R-:W-:-:S04]  /*4330*/  FFMA.FTZ R112, R8, R112, R113 ;  /* 0x0000007008707223 */ /* 0x000fc80000010071 */
[----:B------:R-:W-:-:S04]  /*4340*/  FFMA.FTZ R112, R9, R38, R112 ;  /* 0x0000002609707223 */ /* 0x000fc80000010070 */
[----:B------:R-:W-:-:S04]  /*4350*/  FFMA.FTZ R112, R10, R39, R112 ;  /* 0x000000270a707223 */ /* 0x000fc80000010070 */
[----:B------:R-:W-:Y:S02]  /*4360*/  FFMA.FTZ R39, R11, R32, R112 ;  /* 0x000000200b277223 */ /* 0x000fe40000010070 */
[----:B------:R-:W-:Y:S02]  /*4370*/  FFMA.FTZ R32, R97, R128, R22 ;  /* 0x0000008061207223 */ /* 0x000fe40000010016 */
[----:B------:R-:W-:Y:S02]  /*4380*/  FFMA.FTZ R101, R101, R102, R109 ;  /* 0x0000006665657223 */ /* 0x000fe4000001006d */
[----:B------:R-:W-:Y:S02]  /*4390*/  FMUL.FTZ R33, R33, R32 ;  /* 0x0000002021217220 */ /* 0x000fe40000410000 */
[----:B------:R-:W-:Y:S02]  /*43a0*/  FFMA.FTZ R100, R100, R101, R108 ;  /* 0x0000006564647223 */ /* 0x000fe4000001006c */
[----:B------:R-:W-:-:S02]  /*43b0*/  FFMA.FTZ R112, R12, R33, R39 ;  /* 0x000000210c707223 */ /* 0x000fc40000010027 */
[----:B------:R-:W-:Y:S02]  /*43c0*/  FFMA.FTZ R33, R98, R32, R23 ;  /* 0x0000002062217223 */ /* 0x000fe40000010017 */
[----:B------:R-:W-:Y:S02]  /*43d0*/  FFMA.FTZ R99, R99, R100, R107 ;  /* 0x0000006463637223 */ /* 0x000fe4000001006b */
[----:B------:R-:W-:Y:S02]  /*43e0*/  FMUL.FTZ R34, R34, R33 ;  /* 0x0000002122227220 */ /* 0x000fe40000410000 */
[----:B------:R-:W-:Y:S02]  /*43f0*/  FFMA.FTZ R98, R98, R99, R106 ;  /* 0x0000006362627223 */ /* 0x000fe4000001006a */
[----:B------:R-:W-:Y:S02]  /*4400*/  FFMA.FTZ R39, R13, R34, R112 ;  /* 0x000000220d277223 */ /* 0x000fe40000010070 */
[----:B------:R-:W-:-:S02]  /*4410*/  FFMA.FTZ R97, R97, R98, R105 ;  /* 0x0000006261617223 */ /* 0x000fc40000010069 */
[----:B------:R-:W-:Y:S02]  /*4420*/  FMUL.FTZ R41, R110, UR29 ;  /* 0x0000001d6e297c20 */ /* 0x000fe40008410000 */
[----:B------:R-:W-:Y:S02]  /*4430*/  FFMA.FTZ R34, R14, R35, R39 ;  /* 0x000000230e227223 */ /* 0x000fe40000010027 */
[----:B------:R-:W-:Y:S02]  /*4440*/  FMUL.FTZ R28, R28, R130 ;  /* 0x000000821c1c7220 */ /* 0x000fe40000410000 */
[----:B------:R-:W-:Y:S02]  /*4450*/  FFMA.FTZ R96, R96, R97, R121 ;  /* 0x0000006160607223 */ /* 0x000fe40000010079 */
[----:B------:R-:W-:Y:S02]  /*4460*/  FMUL.FTZ R41, R4, R41 ;  /* 0x0000002904297220 */ /* 0x000fe40000410000 */
[----:B------:R-:W-:-:S02]  /*4470*/  FFMA.FTZ R35, R15, R28, R34 ;  /* 0x0000001c0f237223 */ /* 0x000fc40000010022 */
[----:B------:R-:W-:Y:S02]  /*4480*/  FMUL.FTZ R29, R29, R131 ;  /* 0x000000831d1d7220 */ /* 0x000fe40000410000 */
[----:B------:R-:W-:Y:S01]  /*4490*/  FFMA.FTZ R95, R95, R96, R134 ;  /* 0x000000605f5f7223 */ /* 0x000fe20000010086 */
[----:B------:R1:W-:Y:S01]  /*44a0*/  STS [R114.X4+0x2114], R41 ;  /* 0x0021142972007388 */ /* 0x0003e20000004800 */
[----:B------:R-:W-:Y:S01]  /*44b0*/  FFMA.FTZ R34, R16, R29, R35 ;  /* 0x0000001d10227223 */ /* 0x000fe20000010023 */
[----:B------:R-:W-:Y:S01]  /*44c0*/  IADD3 R29, R42, 0x3, RZ ;  /* 0x000000032a1d7810 */ /* 0x000fe20007ffe0ff */
[----:B------:R-:W-:Y:S01]  /*44d0*/  FFMA.FTZ R94, R94, R95, R135 ;  /* 0x0000005f5e5e7223 */ /* 0x000fe20000010087 */
[----:B------:R-:W-:Y:S01]  /*44e0*/  IADD3 R115, R42, 0x2, RZ ;  /* 0x000000022a737810 */ /* 0x000fe20007ffe0ff */
[----:B------:R-:W-:Y:S01]  /*44f0*/  FMUL.FTZ R36, R111, UR29 ;  /* 0x0000001d6f247c20 */ /* 0x000fe20008410000 */
[----:B-1----:R-:W-:Y:S01]  /*4500*/  HFMA2.MMA R41, -RZ, RZ, 0, 0 ;  /* 0x00000000ff297435 */ /* 0x002fe200000001ff */
[----:B------:R-:W-:Y:S01]  /*4510*/  MOV R117, UR37 ;  /* 0x0000002500757c02 */ /* 0x000fe20008000f00 */
[----:B------:R-:W-:Y:S01]  /*4520*/  UIMAD UR22, UR38, UR22, URZ ;  /* 0x00000016261672a4 */ /* 0x000fe2000f8e023f */
[----:B------:R-:W-:Y:S01]  /*4530*/  MOV R40, R0 ;  /* 0x0000000000287202 */ /* 0x000fe20000000f00 */
[----:B------:R-:W-:Y:S01]  /*4540*/  FFMA.FTZ R93, R93, R94, R136 ;  /* 0x0000005e5d5d7223 */ /* 0x000fe20000010088 */
[----:B------:R-:W-:Y:S01]  /*4550*/  LEA.HI.SX32 R112, R29, R42, 0x1b ;  /* 0x0000002a1d707211 */ /* 0x000fe200078fdaff */
[----:B------:R-:W-:-:S02]  /*4560*/  FMUL.FTZ R29, R123, UR29 ;  /* 0x0000001d7b1d7c20 */ /* 0x000fc40008410000 */
[----:B------:R-:W-:Y:S01]  /*4570*/  FMUL.FTZ R28, R124, UR29 ;  /* 0x0000001d7c1c7c20 */ /* 0x000fe20008410000 */
[----:B------:R-:W-:Y:S01]  /*4580*/  LEA.HI.SX32 R115, R115, R42, 0x1b ;  /* 0x0000002a73737211 */ /* 0x000fe200078fdaff */
[----:B------:R-:W-:Y:S01]  /*4590*/  FMUL.FTZ R36, R5, R36 ;  /* 0x0000002405247220 */ /* 0x000fe20000410000 */
[----:B------:R-:W-:Y:S01]  /*45a0*/  UIMAD UR22, UR37, UR23, UR22 ;  /* 0x00000017251672a4 */ /* 0x000fe2000f8e0216 */
[----:B------:R-:W-:Y:S02]  /*45b0*/  FFMA.FTZ R92, R92, R93, R137 ;  /* 0x0000005d5c5c7223 */ /* 0x000fe40000010089 */
[----:B------:R-:W-:-:S04]  /*45c0*/  IMAD.WIDE.U32 R40, R117, c[0x0][0x2b8], R40 ;  /* 0x0000ae0075287a25 */ /* 0x000fc800078e0028 */
[----:B------:R-:W-:Y:S02]  /*45d0*/  FMUL.FTZ R35, R30, R132 ;  /* 0x000000841e237220 */ /* 0x000fe40000410000 */
[----:B------:R-:W-:Y:S02]  /*45e0*/  FMUL.FTZ R29, R6, R29 ;  /* 0x0000001d061d7220 */ /* 0x000fe40000410000 */
[----:B------:R-:W-:Y:S01]  /*45f0*/  FMUL.FTZ R30, R7, R28 ;  /* 0x0000001c071e7220 */ /* 0x000fe20000410000 */
[----:B------:R-:W-:Y:S01]  /*4600*/  STS [R115.X4+0x2118], R36 ;  /* 0x0021182473007388 */ /* 0x000fe20000004800 */
[----:B------:R-:W-:Y:S01]  /*4610*/  FFMA.FTZ R138, R27, R92, R138 ;  /* 0x0000005c1b8a7223 */ /* 0x000fe2000001008a */
[----:B------:R-:W-:Y:S01]  /*4620*/  IADD3 R41, R41, UR22, RZ ;  /* 0x0000001629297c10 */ /* 0x000fe2000fffe0ff */
[----:B------:R-:W-:Y:S01]  /*4630*/  ULDC.64 UR22, c[0x0][0x2c0] ;  /* 0x0000b00000167ab9 */ /* 0x000fe20000000a00 */
[----:B------:R1:W-:Y:S01]  /*4640*/  STS [R112.X4+0x211c], R29 ;  /* 0x00211c1d70007388 */ /* 0x0003e20000004800 */
[----:B------:R-:W-:Y:S01]  /*4650*/  MOV R37, UR20 ;  /* 0x0000001400257c02 */ /* 0x000fe20008000f00 */
[----:B------:R-:W-:-:S02]  /*4660*/  UIMAD UR22, UR39, UR22, URZ ;  /* 0x00000016271672a4 */ /* 0x000fc4000f8e023f */
[----:B------:R4:W-:Y:S01]  /*4670*/  STS [R43.X4+0x2120], R30 ;  /* 0x0021201e2b007388 */ /* 0x0009e20000004800 */
[----:B------:R-:W-:Y:S02]  /*4680*/  FFMA.FTZ R28, R17, R35, R34 ;  /* 0x00000023111c7223 */ /* 0x000fe40000010022 */
[----:B------:R-:W-:Y:S02]  /*4690*/  FMUL.FTZ R42, R126, UR29 ;  /* 0x0000001d7e2a7c20 */ /* 0x000fe40008410000 */
[----:B-1----:R-:W-:Y:S02]  /*46a0*/  FMUL.FTZ R29, R32, UR29 ;  /* 0x0000001d201d7c20 */ /* 0x002fe40008410000 */
[----:B------:R-:W-:Y:S02]  /*46b0*/  FMUL.FTZ R35, R125, UR29 ;  /* 0x0000001d7d237c20 */ /* 0x000fe40008410000 */
[----:B----4-:R-:W-:Y:S02]  /*46c0*/  FFMA.FTZ R30, R26, R138, R139 ;  /* 0x0000008a1a1e7223 */ /* 0x010fe4000001008b */
[----:B------:R-:W-:Y:S01]  /*46d0*/  FMUL.FTZ R112, R12, R29 ;  /* 0x0000001d0c707220 */ /* 0x000fe20000410000 */
[----:B------:R-:W-:Y:S01]  /*46e0*/  UIMAD UR22, UR20, UR23, UR22 ;  /* 0x00000017141672a4 */ /* 0x000fe2000f8e0216 */
[----:B------:R-:W-:-:S02]  /*46f0*/  FFMA.FTZ R29, R25, R30, R140 ;  /* 0x0000001e191d7223 */ /* 0x000fc4000001008c */
[----:B------:R-:W-:-:S04]  /*4700*/  IMAD.WIDE.U32 R40, R37, c[0x0][0x2c0], R40 ;  /* 0x0000b00025287a25 */ /* 0x000fc800078e0028 */
[----:B------:R-:W-:Y:S02]  /*4710*/  FMUL.FTZ R39, R127, UR29 ;  /* 0x0000001d7f277c20 */ /* 0x000fe40008410000 */
[----:B------:R-:W-:Y:S02]  /*4720*/  FMUL.FTZ R42, R9, R42 ;  /* 0x0000002a092a7220 */ /* 0x000fe40000410000 */
[----:B------:R-:W-:Y:S02]  /*4730*/  FMUL.FTZ R34, R8, R35 ;  /* 0x0000002308227220 */ /* 0x000fe40000410000 */
[----:B------:R-:W-:Y:S02]  /*4740*/  FMUL.FTZ R27, R129, UR29 ;  /* 0x0000001d811b7c20 */ /* 0x000fe40008410000 */
[----:B------:R-:W-:Y:S01]  /*4750*/  FADD.FTZ R122, -R19, R122 ;  /* 0x0000007a137a7221 */ /* 0x000fe20000010100 */
[----:B------:R-:W-:Y:S01]  /*4760*/  MOV R37, UR16 ;  /* 0x0000001000257c02 */ /* 0x000fe20008000f00 */
[----:B------:R-:W-:Y:S01]  /*4770*/  FMUL.FTZ R106, R10, R39 ;  /* 0x000000270a6a7220 */ /* 0x000fe20000410000 */
[----:B------:R-:W-:Y:S01]  /*4780*/  LEA R36, P0, R40, c[0x0][0x320], 0x2 ;  /* 0x0000c80028247a11 */ /* 0x000fe200078010ff */
[----:B------:R1:W-:Y:S01]  /*4790*/  STS [R43.X4+0x2128], R42 ;  /* 0x0021282a2b007388 */ /* 0x0003e20000004800 */
[----:B------:R-:W-:Y:S01]  /*47a0*/  IADD3 R38, R41, UR22, RZ ;  /* 0x0000001629267c10 */ /* 0x000fe2000fffe0ff */
[----:B------:R-:W-:-:S02]  /*47b0*/  FMUL.FTZ R26, R130, UR29 ;  /* 0x0000001d821a7c20 */ /* 0x000fc40008410000 */
[----:B------:R-:W-:Y:S01]  /*47c0*/  STS [R43.X4+0x2124], R34 ;  /* 0x002124222b007388 */ /* 0x000fe20000004800 */
[----:B------:R-:W-:Y:S01]  /*47d0*/  LEA R36, P1, R37, R36, 0x2 ;  /* 0x0000002425247211 */ /* 0x000fe200078210ff */
[----:B-1----:R-:W-:Y:S02]  /*47e0*/  FMUL.FTZ R42, R14, R27 ;  /* 0x0000001b0e2a7220 */ /* 0x002fe40000410000 */
[----:B------:R-:W-:Y:S01]  /*47f0*/  FADD.FTZ R27, -R20, R110 ;  /* 0x0000006e141b7221 */ /* 0x000fe20000010100 */
[----:B------:R1:W-:Y:S01]  /*4800*/  STS [R43.X4+0x212c], R106 ;  /* 0x00212c6a2b007388 */ /* 0x0003e20000004800 */
[----:B------:R-:W-:Y:S01]  /*4810*/  MOV R37, UR16 ;  /* 0x0000001000257c02 */ /* 0x000fe20008000f00 */
[----:B------:R-:W-:Y:S01]  /*4820*/  FMUL.FTZ R35, R165, R138 ;  /* 0x0000008aa5237220 */ /* 0x000fe20000410000 */
[----:B------:R-:W-:Y:S02]  /*4830*/  MOV R41, UR17 ;  /* 0x0000001100297c02 */ /* 0x000fe40008000f00 */
[----:B------:R-:W-:Y:S01]  /*4840*/  LEA.HI.X R113, R40, c[0x0][0x324], R38, 0x2, P0 ;  /* 0x0000c90028717a11 */ /* 0x000fe200000f1426 */
[----:B------:R-:W-:-:S02]  /*4850*/  FMUL.FTZ R108, R128, UR29 ;  /* 0x0000001d806c7c20 */ /* 0x000fc40008410000 */
[----:B-1----:R-:W-:Y:S02]  /*4860*/  FMUL.FTZ R106, R15, R26 ;  /* 0x0000001a0f6a7220 */ /* 0x002fe40000410000 */
[----:B------:R-:W-:Y:S01]  /*4870*/  FADD.FTZ R26, -R21, R111 ;  /* 0x0000006f151a7221 */ /* 0x000fe20000010100 */
[----:B------:R-:W-:Y:S01]  /*4880*/  LEA.HI.X R37, R37, R113, R41, 0x2, P1 ;  /* 0x0000007125257211 */ /* 0x000fe200008f1429 */
[----:B--2---:R-:W-:Y:S02]  /*4890*/  FMUL.FTZ R25, R118, R29 ;  /* 0x0000001d76197220 */ /* 0x004fe40000410000 */
[----:B---3--:R-:W-:Y:S02]  /*48a0*/  FMUL.FTZ R34, R116, R30 ;  /* 0x0000001e74227220 */ /* 0x008fe40000410000 */
[----:B------:R-:W-:Y:S01]  /*48b0*/  FFMA.FTZ R39, R25, R122, RZ ;  /* 0x0000007a19277223 */ /* 0x000fe200000100ff */
[----:B------:R1:W-:Y:S03]  /*48c0*/  STS [R43.X4+0x213c], R42 ;  /* 0x00213c2a2b007388 */ /* 0x0003e60000004800 */
[----:B------:R-:W-:-:S02]  /*48d0*/  FFMA.FTZ R39, R34, R27, R39 ;  /* 0x0000001b22277223 */ /* 0x000fc40000010027 */
[----:B------:R-:W-:Y:S02]  /*48e0*/  FADD.FTZ R123, -R150, R123 ;  /* 0x0000007b967b7221 */ /* 0x000fe40000010100 */
[----:B------:R-:W-:Y:S02]  /*48f0*/  FFMA.FTZ R41, R35, R26, R39 ;  /* 0x0000001a23297223 */ /* 0x000fe40000010027 */
[----:B------:R-:W-:Y:S02]  /*4900*/  FMUL.FTZ R108, R11, R108 ;  /* 0x0000006c0b6c7220 */ /* 0x000fe40000410000 */
[----:B-1----:R-:W-:Y:S02]  /*4910*/  FMUL.FTZ R42, R164, R92 ;  /* 0x0000005ca42a7220 */ /* 0x002fe40000410000 */
[----:B------:R-:W-:Y:S02]  /*4920*/  FADD.FTZ R124, -R149, R124 ;  /* 0x0000007c957c7221 */ /* 0x000fe40000010100 */
[----:B------:R-:W-:-:S02]  /*4930*/  FMUL.FTZ R39, R163, R93 ;  /* 0x0000005da3277220 */ /* 0x000fc40000410000 */
[----:B------:R-:W-:Y:S01]  /*4940*/  FFMA.FTZ R41, R42, R123, R41 ;  /* 0x0000007b2a297223 */ /* 0x000fe20000010029 */
[----:B------:R1:W-:Y:S01]  /*4950*/  STS [R43.X4+0x2130], R108 ;  /* 0x0021306c2b007388 */ /* 0x0003e20000004800 */
[----:B------:R-:W-:Y:S01]  /*4960*/  FMUL.FTZ R105, R131, UR29 ;  /* 0x0000001d83697c20 */ /* 0x000fe20008410000 */
[----:B------:R-:W-:Y:S01]  /*4970*/  UIADD3 UR22, UP0, UR16, -0x800, URZ ;  /* 0xfffff80010167890 */ /* 0x000fe2000ff1e03f */
[----:B------:R-:W-:Y:S01]  /*4980*/  FADD.FTZ R125, -R148, R125 ;  /* 0x0000007d947d7221 */ /* 0x000fe20000010100 */
[----:B------:R2:W-:Y:S01]  /*4990*/  STS [R43.X4+0x2140], R106 ;  /* 0x0021406a2b007388 */ /* 0x0005e20000004800 */
[----:B------:R-:W-:-:S03]  /*49a0*/  FFMA.FTZ R41, R39, R124, R41 ;  /* 0x0000007c27297223 */ /* 0x000fc60000010029 */
[----:B------:R3:W-:Y:S01]  /*49b0*/  STS [R43.X4+0x2134], R112 ;  /* 0x002134702b007388 */ /* 0x0007e20000004800 */
[----:B-1----:R-:W-:Y:S02]  /*49c0*/  FMUL.FTZ R108, R94, UR42 ;  /* 0x0000002a5e6c7c20 */ /* 0x002fe40008410000 */
[----:B------:R-:W-:Y:S02]  /*49d0*/  FADD.FTZ R126, -R147, R126 ;  /* 0x0000007e937e7221 */ /* 0x000fe40000010100 */
[----:B--2---:R-:W-:Y:S02]  /*49e0*/  FMUL.FTZ R106, R162, R94 ;  /* 0x0000005ea26a7220 */ /* 0x004fe40000410000 */
[----:B------:R-:W-:Y:S02]  /*49f0*/  FMUL.FTZ R108, R108, R125 ;  /* 0x0000007d6c6c7220 */ /* 0x000fe40000410000 */
[----:B---3--:R-:W-:Y:S02]  /*4a00*/  FMUL.FTZ R112, R16, R105 ;  /* 0x0000006910707220 */ /* 0x008fe40000410000 */
[----:B------:R-:W-:Y:S01]  /*4a10*/  FMUL.FTZ R105, R95, UR42 ;  /* 0x0000002a5f697c20 */ /* 0x000fe20008410000 */
[----:B------:R-:W-:Y:S01]  /*4a20*/  IADD3 R40, P0, R40, UR22, RZ ;  /* 0x0000001628287c10 */ /* 0x000fe2000ff1e0ff */
[----:B------:R-:W-:Y:S01]  /*4a30*/  FFMA.FTZ R125, R106, R125, R41 ;  /* 0x0000007d6a7d7223 */ /* 0x000fe20000010029 */
[----:B------:R-:W-:Y:S01]  /*4a40*/  MOV R41, UR17 ;  /* 0x0000001100297c02 */ /* 0x000fe20008000f00 */
[----:B------:R-:W-:Y:S01]  /*4a50*/  FMUL.FTZ R114, R33, UR29 ;  /* 0x0000001d21727c20 */ /* 0x000fe20008410000 */
[----:B------:R-:W-:Y:S01]  /*4a60*/  PLOP3.LUT P1, PT, PT, PT, UP0, 0x80, 0x0 ;  /* 0x000000000000781c */ /* 0x000fe20003f2f008 */
[----:B------:R-:W-:-:S02]  /*4a70*/  FMUL.FTZ R105, R105, R126 ;  /* 0x0000007e69697220 */ /* 0x000fc40000410000 */
[----:B------:R-:W-:Y:S02]  /*4a80*/  FADD.FTZ R127, -R146, R127 ;  /* 0x0000007f927f7221 */ /* 0x000fe40000010100 */
[----:B------:R-:W-:Y:S02]  /*4a90*/  FMUL.FTZ R107, R93, UR42 ;  /* 0x0000002a5d6b7c20 */ /* 0x000fe40008410000 */
[----:B------:R-:W-:Y:S01]  /*4aa0*/  FMUL.FTZ R110, R96, UR42 ;  /* 0x0000002a606e7c20 */ /* 0x000fe20008410000 */
[----:B------:R-:W-:Y:S01]  /*4ab0*/  IADD3.X R41, R38, -0x1, R41, P0, P1 ;  /* 0xffffffff26297810 */ /* 0x000fe200007e2429 */
[----:B------:R-:W-:Y:S02]  /*4ac0*/  FADD.FTZ R128, -R145, R128 ;  /* 0x0000008091807221 */ /* 0x000fe40000010100 */
[----:B------:R-:W-:Y:S01]  /*4ad0*/  FMUL.FTZ R109, R97, UR42 ;  /* 0x0000002a616d7c20 */ /* 0x000fe20008410000 */
[----:B------:R1:W-:Y:S01]  /*4ae0*/  STS [R43.X4+0x2144], R112 ;  /* 0x002144702b007388 */ /* 0x0003e20000004800 */
[----:B------:R-:W-:-:S02]  /*4af0*/  FMUL.FTZ R114, R13, R114 ;  /* 0x000000720d727220 */ /* 0x000fc40000410000 */
[----:B------:R-:W-:Y:S02]  /*4b00*/  FFMA.FTZ R105, R86, R95, R105 ;  /* 0x0000005f56697223 */ /* 0x000fe40000010069 */
[----:B------:R-:W-:Y:S02]  /*4b10*/  FMUL.FTZ R124, R107, R124 ;  /* 0x0000007c6b7c7220 */ /* 0x000fe40000410000 */
[----:B------:R-:W-:Y:S02]  /*4b20*/  FMUL.FTZ R38, R110, R127 ;  /* 0x0000007f6e267220 */ /* 0x000fe40000410000 */
[----:B------:R-:W-:Y:S02]  /*4b30*/  FMUL.FTZ R95, R161, R95 ;  /* 0x0000005fa15f7220 */ /* 0x000fe40000410000 */
[----:B------:R-:W-:Y:S02]  /*4b40*/  FMUL.FTZ R107, R31, R133 ;  /* 0x000000851f6b7220 */ /* 0x000fe40000410000 */
[----:B-1----:R-:W-:-:S02]  /*4b50*/  FMUL.FTZ R112, R132, UR29 ;  /* 0x0000001d84707c20 */ /* 0x002fc40008410000 */
[----:B------:R-:W-:Y:S02]  /*4b60*/  FMUL.FTZ R31, R109, R128 ;  /* 0x000000806d1f7220 */ /* 0x000fe40000410000 */
[----:B------:R-:W-:Y:S01]  /*4b70*/  FADD.FTZ R109, -R22, R32 ;  /* 0x00000020166d7221 */ /* 0x000fe20000010100 */
[----:B------:R1:W-:Y:S01]  /*4b80*/  STS [R43.X4+0x2138], R114 ;  /* 0x002138722b007388 */ /* 0x0003e20000004800 */
[----:B------:R-:W-:Y:S02]  /*4b90*/  FFMA.FTZ R38, R87, R96, R38 ;  /* 0x0000006057267223 */ /* 0x000fe40000010026 */
[----:B------:R-:W-:Y:S02]  /*4ba0*/  FMUL.FTZ R32, R98, UR42 ;  /* 0x0000002a62207c20 */ /* 0x000fe40008410000 */
[----:B------:R-:W-:Y:S02]  /*4bb0*/  FFMA.FTZ R125, R95, R126, R125 ;  /* 0x0000007e5f7d7223 */ /* 0x000fe4000001007d */
[----:B------:R-:W-:-:S02]  /*4bc0*/  FMUL.FTZ R96, R158, R96 ;  /* 0x000000609e607220 */ /* 0x000fc40000410000 */
[----:B-1----:R-:W-:Y:S02]  /*4bd0*/  FMUL.FTZ R114, R17, R112 ;  /* 0x0000007011727220 */ /* 0x002fe40000410000 */
[----:B------:R-:W-:Y:S02]  /*4be0*/  FADD.FTZ R112, -R23, R33 ;  /* 0x0000002117707221 */ /* 0x000fe40000010100 */
[----:B------:R-:W-:Y:S02]  /*4bf0*/  FFMA.FTZ R31, R80, R97, R31 ;  /* 0x00000061501f7223 */ /* 0x000fe4000001001f */
[----:B------:R-:W-:Y:S02]  /*4c00*/  FMUL.FTZ R32, R32, R109 ;  /* 0x0000006d20207220 */ /* 0x000fe40000410000 */
[----:B------:R-:W-:Y:S02]  /*4c10*/  FMUL.FTZ R33, R99, UR42 ;  /* 0x0000002a63217c20 */ /* 0x000fe40008410000 */
[----:B------:R-:W-:-:S02]  /*4c20*/  FFMA.FTZ R110, R96, R127, R125 ;  /* 0x0000007f606e7223 */ /* 0x000fc4000001007d */
[----:B------:R-:W-:Y:S02]  /*4c30*/  FMUL.FTZ R97, R157, R97 ;  /* 0x000000619d617220 */ /* 0x000fe40000410000 */
[----:B------:R-:W-:Y:S02]  /*4c40*/  FFMA.FTZ R32, R81, R98, R32 ;  /* 0x0000006251207223 */ /* 0x000fe40000010020 */
[----:B------:R-:W-:Y:S02]  /*4c50*/  FMUL.FTZ R33, R33, R112 ;  /* 0x0000007021217220 */ /* 0x000fe40000410000 */
[----:B------:R-:W-:Y:S02]  /*4c60*/  FFMA.FTZ R110, R97, R128, R110 ;  /* 0x00000080616e7223 */ /* 0x000fe4000001006e */
[----:B------:R-:W-:Y:S02]  /*4c70*/  FMUL.FTZ R98, R156, R98 ;  /* 0x000000629c627220 */ /* 0x000fe40000410000 */
[----:B------:R-:W-:-:S02]  /*4c80*/  FFMA.FTZ R94, R85, R94, R108 ;  /* 0x0000005e555e7223 */ /* 0x000fc4000001006c */
[----:B------:R-:W-:Y:S01]  /*4c90*/  FFMA.FTZ R33, R82, R99, R33 ;  /* 0x0000006352217223 */ /* 0x000fe20000010021 */
[----:B------:R-:W-:Y:S01]  /*4ca0*/  MOV R117, UR22 ;  /* 0x0000001600757c02 */ /* 0x000fe20008000f00 */
[----:B------:R-:W-:Y:S02]  /*4cb0*/  FMUL.FTZ R108, R92, UR42 ;  /* 0x0000002a5c6c7c20 */ /* 0x000fe40008410000 */
[----:B------:R-:W-:Y:S02]  /*4cc0*/  FFMA.FTZ R110, R98, R109, R110 ;  /* 0x0000006d626e7223 */ /* 0x000fe4000001006e */
[----:B------:R-:W-:Y:S02]  /*4cd0*/  FMUL.FTZ R99, R155, R99 ;  /* 0x000000639b637220 */ /* 0x000fe40000410000 */
[----:B------:R-:W-:Y:S02]  /*4ce0*/  FMUL.FTZ R123, R108, R123 ;  /* 0x0000007b6c7b7220 */ /* 0x000fe40000410000 */
[----:B------:R-:W-:Y:S01]  /*4cf0*/  FFMA.FTZ R109, R99, R112, R110 ;  /* 0x00000070636d7223 */ /* 0x000fe2000001006e */
[----:B------:R-:W-:Y:S01]  /*4d00*/  IADD3 R110, -R117, c[0x0][0x168], -R0 ;  /* 0x00005a00756e7a10 */ /* 0x000fe20007ffe900 */
[----:B------:R-:W-:-:S02]  /*4d10*/  FADD.FTZ R129, -R144, R129 ;  /* 0x0000008190817221 */ /* 0x000fc40000010100 */
[----:B------:R-:W-:Y:S01]  /*4d20*/  FMUL.FTZ R108, R100, UR42 ;  /* 0x0000002a646c7c20 */ /* 0x000fe20008410000 */
[----:B------:R-:W-:Y:S01]  /*4d30*/  ISETP.GE.AND P0, PT, R110, 0x1, PT ;  /* 0x000000016e00780c */ /* 0x000fe20003f06270 */
[----:B------:R-:W-:Y:S02]  /*4d40*/  FMUL.FTZ R111, R133, UR29 ;  /* 0x0000001d856f7c20 */ /* 0x000fe40008410000 */
[----:B------:R-:W-:Y:S02]  /*4d50*/  FMUL.FTZ R108, R108, R129 ;  /* 0x000000816c6c7220 */ /* 0x000fe40000410000 */
[----:B------:R-:W-:Y:S02]  /*4d60*/  FADD.FTZ R130, -R143, R130 ;  /* 0x000000828f827221 */ /* 0x000fe40000010100 */
[----:B------:R-:W-:Y:S01]  /*4d70*/  FMUL.FTZ R113, R101, UR42 ;  /* 0x0000002a65717c20 */ /* 0x000fe20008410000 */
[----:B------:R1:W-:Y:S01]  /*4d80*/  STS [R43.X4+0x2148], R114 ;  /* 0x002148722b007388 */ /* 0x0003e20000004800 */
[----:B------:R-:W-:-:S02]  /*4d90*/  FFMA.FTZ R108, R83, R100, R108 ;  /* 0x00000064536c7223 */ /* 0x000fc4000001006c */
[----:B------:R-:W-:Y:S02]  /*4da0*/  FMUL.FTZ R100, R154, R100 ;  /* 0x000000649a647220 */ /* 0x000fe40000410000 */
[----:B------:R-:W-:Y:S02]  /*4db0*/  FMUL.FTZ R113, R113, R130 ;  /* 0x0000008271717220 */ /* 0x000fe40000410000 */
[----:B-1----:R-:W-:Y:S02]  /*4dc0*/  FMUL.FTZ R114, R18, R111 ;  /* 0x0000006f12727220 */ /* 0x002fe40000410000 */
[----:B------:R-:W-:Y:S02]  /*4dd0*/  FMUL.FTZ R111, R138, UR42 ;  /* 0x0000002a8a6f7c20 */ /* 0x000fe40008410000 */
[----:B------:R-:W-:Y:S01]  /*4de0*/  FFMA.FTZ R115, R100, R129, R109 ;  /* 0x0000008164737223 */ /* 0x000fe2000001006d */
[----:B------:R1:W-:Y:S01]  /*4df0*/  STS [R43.X4+0x214c], R114 ;  /* 0x00214c722b007388 */ /* 0x0003e20000004800 */
[----:B------:R-:W-:-:S02]  /*4e00*/  FMUL.FTZ R111, R111, R26 ;  /* 0x0000001a6f6f7220 */ /* 0x000fc40000410000 */
[-C--:B------:R-:W-:Y:S01]  /*4e10*/  FFMA.FTZ R109, R76, R101.reuse, R113 ;  /* 0x000000654c6d7223 */ /* 0x080fe20000010071 */
[----:B------:R-:W-:Y:S01]  /*4e20*/  BSSY B0, `(.L_x_1521) ;  /* 0x000001b000007945 */ /* 0x000fe20003800000 */
[----:B------:R-:W-:Y:S02]  /*4e30*/  FMUL.FTZ R112, R30, UR42 ;  /* 0x0000002a1e707c20 */ /* 0x000fe40008410000 */
[----:B------:R-:W-:Y:S02]  /*4e40*/  FMUL.FTZ R101, R153, R101 ;  /* 0x0000006599657220 */ /* 0x000fe40000410000 */
[----:B------:R-:W-:Y:S02]  /*4e50*/  FADD.FTZ R131, -R142, R131 ;  /* 0x000000838e837221 */ /* 0x000fe40000010100 */
[----:B------:R-:W-:Y:S02]  /*4e60*/  FMUL.FTZ R26, R102, UR42 ;  /* 0x0000002a661a7c20 */ /* 0x000fe40008410000 */
[----:B------:R-:W-:-:S02]  /*4e70*/  FFMA.FTZ R93, R84, R93, R124 ;  /* 0x0000005d545d7223 */ /* 0x000fc4000001007c */
[----:B------:R-:W-:Y:S02]  /*4e80*/  FFMA.FTZ R92, R91, R92, R123 ;  /* 0x0000005c5b5c7223 */ /* 0x000fe4000001007b */
[----:B------:R-:W-:Y:S02]  /*4e90*/  FMUL.FTZ R112, R112, R27 ;  /* 0x0000001b70707220 */ /* 0x000fe40000410000 */
[----:B------:R-:W-:Y:S02]  /*4ea0*/  FFMA.FTZ R115, R101, R130, R115 ;  /* 0x0000008265737223 */ /* 0x000fe40000010073 */
[----:B------:R-:W-:Y:S02]  /*4eb0*/  FMUL.FTZ R113, R104, UR42 ;  /* 0x0000002a68717c20 */ /* 0x000fe40008410000 */
[----:B-1----:R-:W-:Y:S02]  /*4ec0*/  FMUL.FTZ R114, R103, UR42 ;  /* 0x0000002a67727c20 */ /* 0x002fe40008410000 */
[----:B------:R-:W-:-:S02]  /*4ed0*/  FMUL.FTZ R116, R26, R131 ;  /* 0x000000831a747220 */ /* 0x000fc40000410000 */
        /* <DEDUP_REMOVED lines=8> */
[----:B------:R-:W1:Y:S01]  /*4f60*/  LDS R117, [R117.X4+0x2110] ;  /* 0x0021100075757984 */ /* 0x000e620000004800 */
[----:B------:R-:W-:Y:S02]  /*4f70*/  IMAD.WIDE.U32 R40, R27, c[0x0][0x2d0], R40 ;  /* 0x0000b4001b287a25 */ /* 0x000fe400078e0028 */
[----:B------:R-:W-:-:S03]  /*4f80*/  UIMAD UR22, UR7, UR23, UR22 ;  /* 0x00000017071672a4 */ /* 0x000fc6000f8e0216 */
[----:B------:R-:W-:-:S03]  /*4f90*/  LEA R26, P0, R40, c[0x0][0x320], 0x2 ;  /* 0x0000c800281a7a11 */ /* 0x000fc600078010ff */
[----:B------:R-:W-:-:S04]  /*4fa0*/  IADD3 R27, R41, UR22, RZ ;  /* 0x00000016291b7c10 */ /* 0x000fc8000fffe0ff */
[----:B------:R-:W-:-:S05]  /*4fb0*/  LEA.HI.X R27, R40, c[0x0][0x324], R27, 0x2, P0 ;  /* 0x0000c900281b7a11 */ /* 0x000fca00000f141b */
[----:B-1----:R1:W-:Y:S02]  /*4fc0*/  RED.E.ADD.F32.FTZ.RN.STRONG.GPU [R26.64], R117 ;  /* 0x000000751a00798e */ /* 0x0023e4000c10e7a0 */
.L_x_1522:
[----:B------:R-:W-:Y:S05]  /*4fd0*/  BSYNC B0 ;  /* 0x0000000000007941 */ /* 0x000fea0003800000 */
.L_x_1521:
[----:B-1----:R-:W2:Y:S01]  /*4fe0*/  LDL R117, [R1+0x8] ;  /* 0x0000080001757983 */ /* 0x002ea20000100800 */
[----:B------:R-:W-:Y:S01]  /*4ff0*/  FMUL.FTZ R27, R18, R107 ;  /* 0x0000006b121b7220 */ /* 0x000fe20000410000 */
[----:B------:R-:W-:Y:S01]  /*5000*/  USHF.L.U32 UR29, UR8, 0x2, URZ ;  /* 0x00000002081d7899 */ /* 0x000fe2000800063f */
[----:B------:R-:W-:Y:S01]  /*5010*/  FADD.FTZ R107, -R141, R132 ;  /* 0x000000848d6b7221 */ /* 0x000fe20000010100 */
[----:B------:R-:W-:Y:S01]  /*5020*/  USHF.L.U64.HI UR28, UR8, 0x2, UR9 ;  /* 0x00000002081c7899 */ /* 0x000fe20008010209 */
[-C--:B------:R-:W-:Y:S01]  /*5030*/  FFMA.FTZ R26, R77, R102.reuse, R116 ;  /* 0x000000664d1a7223 */ /* 0x080fe20000010074 */
[----:B------:R-:W-:Y:S01]  /*5040*/  ULDC.64 UR22, c[0x0][0x2d0] ;  /* 0x0000b40000167ab9 */ /* 0x000fe20000000a00 */
[----:B------:R-:W-:Y:S01]  /*5050*/  FMUL.FTZ R41, R114, R107 ;  /* 0x0000006b72297220 */ /* 0x000fe20000410000 */
[----:B------:R-:W-:Y:S01]  /*5060*/  ISETP.GE.AND P0, PT, R110, 0x81, PT ;  /* 0x000000816e00780c */ /* 0x000fe20003f06270 */
[----:B------:R-:W-:Y:S01]  /*5070*/  FMUL.FTZ R102, R152, R102 ;  /* 0x0000006698667220 */ /* 0x000fe20000410000 */
[----:B------:R-:W-:Y:S01]  /*5080*/  UIMAD UR22, UR28, UR22, URZ ;  /* 0x000000161c1672a4 */ /* 0x000fe2000f8e023f */
[----:B------:R-:W-:Y:S01]  /*5090*/  FADD.FTZ R27, R28, R27 ;  /* 0x0000001b1c1b7221 */ /* 0x000fe20000010000 */
[----:B------:R-:W-:Y:S01]  /*50a0*/  BSSY B0, `(.L_x_1523) ;  /* 0x0000017000007945 */ /* 0x000fe20003800000 */
[----:B------:R-:W-:Y:S01]  /*50b0*/  FFMA.FTZ R41, R78, R103, R41 ;  /* 0x000000674e297223 */ /* 0x000fe20000010029 */
[----:B------:R-:W-:Y:S01]  /*50c0*/  UIMAD UR22, UR29, UR23, UR22 ;  /* 0x000000171d1672a4 */ /* 0x000fe2000f8e0216 */
[----:B------:R-:W-:Y:S01]  /*50d0*/  FFMA.FTZ R28, R102, R131, R115 ;  /* 0x00000083661c7223 */ /* 0x000fe20000010073 */
[----:B------:R-:W-:Y:S01]  /*50e0*/  MOV R115, UR29 ;  /* 0x0000001d00737c02 */ /* 0x000fe20008000f00 */
[----:B------:R-:W-:-:S02]  /*50f0*/  FMUL.FTZ R103, R151, R103 ;  /* 0x0000006797677220 */ /* 0x000fc40000410000 */
[----:B------:R-:W-:Y:S02]  /*5100*/  FADD.FTZ R133, -R24, R133 ;  /* 0x0000008518857221 */ /* 0x000fe40000010100 */
[----:B------:R-:W-:Y:S01]  /*5110*/  FFMA.FTZ R40, R103, R107, R28 ;  /* 0x0000006b67287223 */ /* 0x000fe2000001001c */
[C---:B------:R-:W-:Y:S01]  /*5120*/  IADD3 R107, R0.reuse, 0x80, RZ ;  /* 0x00000080006b7810 */ /* 0x040fe20007ffe0ff */
[----:B------:R-:W-:Y:S02]  /*5130*/  FMUL.FTZ R113, R113, R133 ;  /* 0x0000008571717220 */ /* 0x000fe40000410000 */
[----:B------:R-:W-:Y:S01]  /*5140*/  IMAD.WIDE.U32 R36, R115, c[0x0][0x2d0], R36 ;  /* 0x0000b40073247a25 */ /* 0x000fe200078e0024 */
[----:B------:R-:W-:Y:S02]  /*5150*/  LEA.HI.SX32 R107, R107, R0, 0x1b ;  /* 0x000000006b6b7211 */ /* 0x000fe400078fdaff */
[C---:B------:R-:W-:Y:S01]  /*5160*/  IADD3 R115, R0.reuse, 0x180, RZ ;  /* 0x0000018000737810 */ /* 0x040fe20007ffe0ff */
[----:B------:R-:W-:Y:S01]  /*5170*/  FFMA.FTZ R28, R79, R104, R113 ;  /* 0x000000684f1c7223 */ /* 0x000fe20000010071 */
[----:B------:R-:W-:Y:S01]  /*5180*/  IADD3 R37, R37, UR22, RZ ;  /* 0x0000001625257c10 */ /* 0x000fe2000fffe0ff */
[----:B------:R-:W-:Y:S01]  /*5190*/  FMUL.FTZ R43, R43, R122 ;  /* 0x0000007a2b2b7220 */ /* 0x000fe20000410000 */
[----:B------:R-:W1:Y:S01]  /*51a0*/  LDS R107, [R107.X4+0x2310] ;  /* 0x002310006b6b7984 */ /* 0x000e620000004800 */
[----:B------:R-:W-:Y:S01]  /*51b0*/  IADD3 R113, R0, 0x100, RZ ;  /* 0x0000010000717810 */ /* 0x000fe20007ffe0ff */
[----:B--2---:R-:W-:-:S04]  /*51c0*/  FMUL.FTZ R104, R117, R104 ;  /* 0x0000006875687220 */ /* 0x004fc80000410000 */
[----:B------:R-:W-:-:S04]  /*51d0*/  FMUL.FTZ R133, R104, R133 ;  /* 0x0000008568857220 */ /* 0x000fc80000410000 */
[----:B------:R-:W-:Y:S01]  /*51e0*/  FADD.FTZ R40, R40, R133 ;  /* 0x0000008528287221 */ /* 0x000fe20000010000 */
[----:B------:R-:W-:Y:S05]  /*51f0*/  @!P0 BRA `(.L_x_1524) ;  /* 0x0000001000008947 */ /* 0x000fea0003800000 */
[----:B-1----:R1:W-:Y:S02]  /*5200*/  RED.E.ADD.F32.FTZ.RN.STRONG.GPU [R36.64+-0x1e00], R107 ;  /* 0xffe2006b2400798e */ /* 0x0023e4000c10e7a0 */
.L_x_1524:
[----:B-1----:R-:W-:Y:S05]  /*5210*/  BSYNC B0 ;  /* 0x0000000000007941 */ /* 0x002fea0003800000 */
.L_x_1523:
[-C--:B------:R-:W-:Y:S01]  /*5220*/  LEA.HI.SX32 R113, R113, R0.reuse, 0x1b ;  /* 0x0000000071717211 */ /* 0x080fe200078fdaff */
[----:B------:R-:W-:Y:S01]  /*5230*/  BSSY B0, `(.L_x_1525) ;  /* 0x000000d000007945 */ /* 0x000fe20003800000 */
[----:B------:R-:W-:Y:S02]  /*5240*/  ISETP.GE.AND P6, PT, R110, 0x101, PT ;  /* 0x000001016e00780c */ /* 0x000fe40003fc6270 */
[----:B------:R-:W-:Y:S02]  /*5250*/  IADD3 R107, R0, 0x200, RZ ;  /* 0x00000200006b7810 */ /* 0x000fe40007ffe0ff */
        /* <DEDUP_REMOVED lines=10> */
.L_x_1526:
[----:B------:R-:W-:Y:S05]  /*5300*/  BSYNC B0 ;  /* 0x0000000000007941 */ /* 0x000fea0003800000 */
.L_x_1525:
[----:B------:R-:W2:Y:S01]  /*5310*/  LDS R115, [R115.X4+0x2710] ;  /* 0x0027100073737984 */ /* 0x000ea20000004800 */
[----:B------:R-:W-:Y:S01]  /*5320*/  BSSY B0, `(.L_x_1527) ;  /* 0x0000005000007945 */ /* 0x000fe20003800000 */
[----:B-1----:R-:W-:-:S02]  /*5330*/  IADD3 R113, R0, 0x280, RZ ;  /* 0x0000028000717810 */ /* 0x002fc40007ffe0ff */
[----:B------:R-:W-:Y:S01]  /*5340*/  LEA.HI.SX32 R107, R107, R0, 0x1b ;  /* 0x000000006b6b7211 */ /* 0x000fe200078fdaff */
[----:B------:R-:W-:Y:S05]  /*5350*/  @!P0 BRA `(.L_x_1528) ;  /* 0x0000001000008947 */ /* 0x000fea0003800000 */
[----:B--2---:R1:W-:Y:S02]  /*5360*/  RED.E.ADD.F32.FTZ.RN.STRONG.GPU [R36.64+-0x1a00], R115 ;  /* 0xffe600732400798e */ /* 0x0043e4000c10e7a0 */
.L_x_1528:
[----:B------:R-:W-:Y:S05]  /*5370*/  BSYNC B0 ;  /* 0x0000000000007941 */ /* 0x000fea0003800000 */
.L_x_1527:
[----:B------:R-:W3:Y:S01]  /*5380*/  LDS R107, [R107.X4+0x2910] ;  /* 0x002910006b6b7984 */ /* 0x000ee20000004800 */
[----:B------:R-:W-:Y:S01]  /*5390*/  BSSY B0, `(.L_x_1529) ;  /* 0x0000005000007945 */ /* 0x000fe20003800000 */
[----:B-12---:R-:W-:Y:S02]  /*53a0*/  IADD3 R115, R0, 0x300, RZ ;  /* 0x0000030000737810 */ /* 0x006fe40007ffe0ff */
[----:B------:R-:W-:Y:S01]  /*53b0*/  LEA.HI.SX32 R113, R113, R0, 0x1b ;  /* 0x0000000071717211 */ /* 0x000fe200078fdaff */
[----:B------:R-:W-:Y:S05]  /*53c0*/  @!P1 BRA `(.L_x_1530) ;  /* 0x0000001000009947 */ /* 0x000fea0003800000 */
[----:B---3--:R1:W-:Y:S02]  /*53d0*/  RED.E.ADD.F32.FTZ.RN.STRONG.GPU [R36.64+-0x1800], R107 ;  /* 0xffe8006b2400798e */ /* 0x0083e4000c10e7a0 */
.L_x_1530:
[----:B------:R-:W-:Y:S05]  /*53e0*/  BSYNC B0 ;  /* 0x0000000000007941 */ /* 0x000fea0003800000 */
.L_x_1529:
[----:B------:R-:W2:Y:S01]  /*53f0*/  LDS R113, [R113.X4+0x2b10] ;  /* 0x002b100071717984 */ /* 0x000ea20000004800 */
[----:B------:R-:W-:Y:S01]  /*5400*/  BSSY B0, `(.L_x_1531) ;  /* 0x0000005000007945 */ /* 0x000fe20003800000 */
[----:B-1-3--:R-:W-:Y:S02]  /*5410*/  IADD3 R107, R0, 0x380, RZ ;  /* 0x00000380006b7810 */ /* 0x00afe40007ffe0ff */
[----:B------:R-:W-:Y:S01]  /*5420*/  LEA.HI.SX32 R115, R115, R0, 0x1b ;  /* 0x0000000073737211 */ /* 0x000fe200078fdaff */
[----:B------:R-:W-:Y:S05]  /*5430*/  @!P2 BRA `(.L_x_1532) ;  /* 0x000000100000a947 */ /* 0x000fea0003800000 */
[----:B--2---:R1:W-:Y:S02]  /*5440*/  RED.E.ADD.F32.FTZ.RN.STRONG.GPU [R36.64+-0x1600], R113 ;  /* 0xffea00712400798e */ /* 0x0043e4000c10e7a0 */
.L_x_1532:
[----:B------:R-:W-:Y:S05]  /*5450*/  BSYNC B0 ;  /* 0x0000000000007941 */ /* 0x000fea0003800000 */
.L_x_1531:
[----:B------:R-:W3:Y:S01]  /*5460*/  LDS R115, [R115.X4+0x2d10] ;  /* 0x002d100073737984 */ /* 0x000ee20000004800 */
[----:B------:R-:W-:Y:S01]  /*5470*/  BSSY B0, `(.L_x_1533) ;  /* 0x0000005000007945 */ /* 0x000fe20003800000 */
[----:B-12---:R-:W-:-:S02]  /*5480*/  IADD3 R113, R0, 0x400, RZ ;  /* 0x0000040000717810 */ /* 0x006fc40007ffe0ff */
[----:B------:R-:W-:Y:S01]  /*5490*/  LEA.HI.SX32 R107, R107, R0, 0x1b ;  /* 0x000000006b6b7211 */ /* 0x000fe200078fdaff */
[----:B------:R-:W-:Y:S05]  /*54a0*/  @!P3 BRA `(.L_x_1534) ;  /* 0x000000100000b947 */ /* 0x000fea0003800000 */
[----:B---3--:R1:W-:Y:S02]  /*54b0*/  RED.E.ADD.F32.FTZ.RN.STRONG.GPU [R36.64+-0x1400], R115 ;  /* 0xffec00732400798e */ /* 0x0083e4000c10e7a0 */
.L_x_1534:
[----:B------:R-:W-:Y:S05]  /*54c0*/  BSYNC B0 ;  /* 0x0000000000007941 */ /* 0x000fea0003800000 */
.L_x_1533:
[----:B------:R-:W2:Y:S01]  /*54d0*/  LDS R107, [R107.X4+0x2f10] ;  /* 0x002f10006b6b7984 */ /* 0x000ea20000004800 */
[----:B------:R-:W-:Y:S01]  /*54e0*/  BSSY B0, `(.L_x_1535) ;  /* 0x0000004000007945 */ /* 0x000fe20003800000 */
[----:B------:R-:W-:Y:S01]  /*54f0*/  LEA.HI.SX32 R113, R113, R0, 0x1b ;  /* 0x0000000071717211 */ /* 0x000fe200078fdaff */
[----:B------:R-:W-:Y:S05]  /*5500*/  @!P4 BRA `(.L_x_1536) ;  /* 0x000000100000c947 */ /* 0x000fea0003800000 */
[----:B--2---:R2:W-:Y:S02]  /*5510*/  RED.E.ADD.F32.FTZ.RN.STRONG.GPU [R36.64+-0x1200], R107 ;  /* 0xffee006b2400798e */ /* 0x0045e4000c10e7a0 */
.L_x_1536:
[----:B------:R-:W-:Y:S05]  /*5520*/  BSYNC B0 ;  /* 0x0000000000007941 */ /* 0x000fea0003800000 */
.L_x_1535:
[----:B------:R-:W4:Y:S01]  /*5530*/  LDS R113, [R113.X4+0x3110] ;  /* 0x0031100071717984 */ /* 0x000f220000004800 */
[----:B------:R-:W-:Y:S01]  /*5540*/  BSSY B0, `(.L_x_1537) ;  /* 0x0000005000007945 */ /* 0x000fe20003800000 */
[C---:B--2---:R-:W-:Y:S02]  /*5550*/  IADD3 R107, R0.reuse, 0x480, RZ ;  /* 0x00000480006b7810 */ /* 0x044fe40007ffe0ff */
[----:B-1-3--:R-:W-:Y:S01]  /*5560*/  IADD3 R115, R0, 0x500, RZ ;  /* 0x0000050000737810 */ /* 0x00afe20007ffe0ff */
[----:B------:R-:W-:Y:S05]  /*5570*/  @!P5 BRA `(.L_x_1538) ;  /* 0x000000100000d947 */ /* 0x000fea0003800000 */
[----:B----4-:R1:W-:Y:S02]  /*5580*/  RED.E.ADD.F32.FTZ.RN.STRONG.GPU [R36.64+-0x1000], R113 ;  /* 0xfff000712400798e */ /* 0x0103e4000c10e7a0 */
.L_x_1538:
[----:B------:R-:W-:Y:S05]  /*5590*/  BSYNC B0 ;  /* 0x0000000000007941 */ /* 0x000fea0003800000 */
.L_x_1537:
[----:B------:R-:W-:Y:S01]  /*55a0*/  LEA.HI.SX32 R107, R107, R0, 0x1b ;  /* 0x000000006b6b7211 */ /* 0x000fe200078fdaff */
[----:B------:R-:W-:Y:S01]  /*55b0*/  BSSY B0, `(.L_x_1539) ;  /* 0x000000d000007945 */ /* 0x000fe20003800000 */
[----:B------:R-:W-:-:S02]  /*55c0*/  ISETP.GE.AND P6, PT, R110, 0x481, PT ;  /* 0x000004816e00780c */ /* 0x000fc40003fc6270 */
[----:B-1--4-:R-:W-:Y:S02]  /*55d0*/  IADD3 R113, R0, 0x580, RZ ;  /* 0x0000058000717810 */ /* 0x012fe40007ffe0ff */
[----:B------:R-:W1:Y:S01]  /*55e0*/  LDS R107, [R107.X4+0x3310] ;  /* 0x003310006b6b7984 */ /* 0x000e620000004800 */
        /* <DEDUP_REMOVED lines=8> */
[----:B-1----:R1:W-:Y:S02]  /*5670*/  RED.E.ADD.F32.FTZ.RN.STRONG.GPU [R36.64+-0xe00], R107 ;  /* 0xfff2006b2400798e */ /* 0x0023e4000c10e7a0 */
.L_x_1540:
[----:B------:R-:W-:Y:S05]  /*5680*/  BSYNC B0 ;  /* 0x0000000000007941 */ /* 0x000fea0003800000 */
.L_x_1539:
[----:B------:R-:W2:Y:S01]  /*5690*/  LDS R115, [R115.X4+0x3510] ;  /* 0x0035100073737984 */ /* 0x000ea20000004800 */
[----:B------:R-:W-:Y:S01]  /*56a0*/  BSSY B0, `(.L_x_1541) ;  /* 0x0000005000007945 */ /* 0x000fe20003800000 */
[----:B-1----:R-:W-:Y:S02]  /*56b0*/  IADD3 R107, R0, 0x600, RZ ;  /* 0x00000600006b7810 */ /* 0x002fe40007ffe0ff */
[----:B------:R-:W-:Y:S01]  /*56c0*/  LEA.HI.SX32 R113, R113, R0, 0x1b ;  /* 0x0000000071717211 */ /* 0x000fe200078fdaff */
[----:B------:R-:W-:Y:S05]  /*56d0*/  @!P0 BRA `(.L_x_1542) ;  /* 0x0000001000008947 */ /* 0x000fea0003800000 */
[----:B--2---:R1:W-:Y:S02]  /*56e0*/  RED.E.ADD.F32.FTZ.RN.STRONG.GPU [R36.64+-0xc00], R115 ;  /* 0xfff400732400798e */ /* 0x0043e4000c10e7a0 */
.L_x_1542:
[----:B------:R-:W-:Y:S05]  /*56f0*/  BSYNC B0 ;  /* 0x0000000000007941 */ /* 0x000fea0003800000 */
.L_x_1541:
[----:B------:R-:W3:Y:S01]  /*5700*/  LDS R113, [R113.X4+0x3710] ;  /* 0x0037100071717984 */ /* 0x000ee20000004800 */
[----:B------:R-:W-:Y:S01]  /*5710*/  BSSY B0, `(.L_x_1543) ;  /* 0x0000005000007945 */ /* 0x000fe20003800000 */
[----:B-12---:R-:W-:-:S02]  /*5720*/  IADD3 R115, R0, 0x680, RZ ;  /* 0x0000068000737810 */ /* 0x006fc40007ffe0ff */
[----:B------:R-:W-:Y:S01]  /*5730*/  LEA.HI.SX32 R107, R107, R0, 0x1b ;  /* 0x000000006b6b7211 */ /* 0x000fe200078fdaff */
[----:B------:R-:W-:Y:S05]  /*5740*/  @!P1 BRA `(.L_x_1544) ;  /* 0x0000001000009947 */ /* 0x000fea0003800000 */
[----:B---3--:R1:W-:Y:S02]  /*5750*/  RED.E.ADD.F32.FTZ.RN.STRONG.GPU [R36.64+-0xa00], R113 ;  /* 0xfff600712400798e */ /* 0x0083e4000c10e7a0 */
.L_x_1544:
[----:B------:R-:W-:Y:S05]  /*5760*/  BSYNC B0 ;  /* 0x0000000000007941 */ /* 0x000fea0003800000 */
.L_x_1543:
[----:B------:R-:W2:Y:S01]  /*5770*/  LDS R107, [R107.X4+0x3910] ;  /* 0x003910006b6b7984 */ /* 0x000ea20000004800 */
[----:B------:R-:W-:Y:S01]  /*5780*/  BSSY B0, `(.L_x_1545) ;  /* 0x0000005000007945 */ /* 0x000fe20003800000 */
[----:B-1-3--:R-:W-:Y:S02]  /*5790*/  IADD3 R113, R0, 0x700, RZ ;  /* 0x0000070000717810 */ /* 0x00afe40007ffe0ff */
[----:B------:R-:W-:Y:S01]  /*57a0*/  LEA.HI.SX32 R115, R115, R0, 0x1b ;  /* 0x0000000073737211 */ /* 0x000fe200078fdaff */
[----:B------:R-:W-:Y:S05]  /*57b0*/  @!P2 BRA `(.L_x_1546) ;  /* 0x000000100000a947 */ /* 0x000fea0003800000 */
[----:B--2---:R1:W-:Y:S02]  /*57c0*/  RED.E.ADD.F32.FTZ.RN.STRONG.GPU [R36.64+-0x800], R107 ;  /* 0xfff8006b2400798e */ /* 0x0043e4000c10e7a0 */
.L_x_1546:
[----:B------:R-:W-:Y:S05]  /*57d0*/  BSYNC B0 ;  /* 0x0000000000007941 */ /* 0x000fea0003800000 */
.L_x_1545:
[----:B------:R-:W3:Y:S01]  /*57e0*/  LDS R115, [R115.X4+0x3b10] ;  /* 0x003b100073737984 */ /* 0x000ee20000004800 */
[----:B------:R-:W-:Y:S01]  /*57f0*/  BSSY B0, `(.L_x_1547) ;  /* 0x0000005000007945 */ /* 0x000fe20003800000 */
[----:B-12---:R-:W-:Y:S02]  /*5800*/  IADD3 R107, R0, 0x780, RZ ;  /* 0x00000780006b7810 */ /* 0x006fe40007ffe0ff */
[----:B------:R-:W-:Y:S01]  /*5810*/  LEA.HI.SX32 R113, R113, R0, 0x1b ;  /* 0x0000000071717211 */ /* 0x000fe200078fdaff */
[----:B------:R-:W-:Y:S05]  /*5820*/  @!P3 BRA `(.L_x_1548) ;  /* 0x000000100000b947 */ /* 0x000fea0003800000 */
[----:B---3--:R1:W-:Y:S02]  /*5830*/  RED.E.ADD.F32.FTZ.RN.STRONG.GPU [R36.64+-0x600], R115 ;  /* 0xfffa00732400798e */ /* 0x0083e4000c10e7a0 */
.L_x_1548:
[----:B------:R-:W-:Y:S05]  /*5840*/  BSYNC B0 ;  /* 0x0000000000007941 */ /* 0x000fea0003800000 */
.L_x_1547:
[----:B------:R-:W2:Y:S01]  /*5850*/  LDS R113, [R113.X4+0x3d10] ;  /* 0x003d100071717984 */ /* 0x000ea20000004800 */
[----:B------:R-:W-:Y:S01]  /*5860*/  BSSY B0, `(.L_x_1549) ;  /* 0x0000004000007945 */ /* 0x000fe20003800000 */
[----:B------:R-:W-:Y:S01]  /*5870*/  LEA.HI.SX32 R107, R107, R0, 0x1b ;  /* 0x000000006b6b7211 */ /* 0x000fe200078fdaff */
[----:B------:R-:W-:Y:S05]  /*5880*/  @!P4 BRA `(.L_x_1550) ;  /* 0x000000100000c947 */ /* 0x000fea0003800000 */
[----:B--2---:R2:W-:Y:S02]  /*5890*/  RED.E.ADD.F32.FTZ.RN.STRONG.GPU [R36.64+-0x400], R113 ;  /* 0xfffc00712400798e */ /* 0x0045e4000c10e7a0 */
.L_x_1550:
[----:B------:R-:W-:Y:S05]  /*58a0*/  BSYNC B0 ;  /* 0x0000000000007941 */ /* 0x000fea0003800000 */
.L_x_1549:
[----:B------:R-:W4:Y:S01]  /*58b0*/  LDS R107, [R107.X4+0x3f10] ;  /* 0x003f10006b6b7984 */ /* 0x000f220000004800 */
[----:B------:R-:W-:Y:S01]  /*58c0*/  BSSY B0, `(.L_x_1551) ;  /* 0x0000003000007945 */ /* 0x000fe20003800000 */
[----:B------:R-:W-:Y:S05]  /*58d0*/  @!P5 BRA `(.L_x_1552) ;  /* 0x000000100000d947 */ /* 0x000fea0003800000 */
[----:B----4-:R4:W-:Y:S02]  /*58e0*/  RED.E.ADD.F32.FTZ.RN.STRONG.GPU [R36.64+-0x200], R107 ;  /* 0xfffe006b2400798e */ /* 0x0109e4000c10e7a0 */
.L_x_1552:
[----:B------:R-:W-:Y:S05]  /*58f0*/  BSYNC B0 ;  /* 0x0000000000007941 */ /* 0x000fea0003800000 */
.L_x_1551:
[----:B----4-:R-:W4:Y:S01]  /*5900*/  S2R R107, SR_LANEID ;  /* 0x00000000006b7919 */ /* 0x010f220000000000 */
[----:B------:R-:W-:Y:S01]  /*5910*/  ISETP.NE.AND P1, PT, R0, RZ, PT ;  /* 0x000000ff0000720c */ /* 0x000fe20003f25270 */
[----:B------:R-:W-:Y:S01]  /*5920*/  FADD.FTZ R61, R26, R61 ;  /* 0x0000003d1a3d7221 */ /* 0x000fe20000010000 */
[----:B------:R-:W-:Y:S01]  /*5930*/  BSSY B0, `(.L_x_1553) ;  /* 0x0000056000007945 */ /* 0x000fe20003800000 */
[----:B-12---:R-:W1:Y:S01]  /*5940*/  SHFL.DOWN PT, R37, R40, 0x1, 0x1f ;  /* 0x08201f0028257f89 */ /* 0x006e6200000e0000 */
[----:B------:R-:W-:-:S02]  /*5950*/  FFMA.FTZ R111, R90, R138, R111 ;  /* 0x0000008a5a6f7223 */ /* 0x000fc4000001006f */
[----:B------:R-:W-:Y:S01]  /*5960*/  FFMA.FTZ R112, R89, R30, R112 ;  /* 0x0000001e59707223 */ /* 0x000fe20000010070 */
[----:B------:R-:W2:Y:S01]  /*5970*/  SHFL.DOWN PT, R36, R27, 0x1, 0x1f ;  /* 0x08201f001b247f89 */ /* 0x000ea200000e0000 */
[----:B------:R-:W-:Y:S02]  /*5980*/  FFMA.FTZ R43, R88, R29, R43 ;  /* 0x0000001d582b7223 */ /* 0x000fe4000001002b */
[----:B------:R-:W-:Y:S02]  /*5990*/  FADD.FTZ R47, R104, R47 ;  /* 0x0000002f682f7221 */ /* 0x000fe40000010000 */
[----:B------:R-:W-:Y:S02]  /*59a0*/  FADD.FTZ R46, R103, R46 ;  /* 0x0000002e672e7221 */ /* 0x000fe40000010000 */
[----:B------:R-:W-:Y:S02]  /*59b0*/  FADD.FTZ R45, R102, R45 ;  /* 0x0000002d662d7221 */ /* 0x000fe40000010000 */
[----:B------:R-:W-:-:S02]  /*59c0*/  FADD.FTZ R63, R28, R63 ;  /* 0x0000003f1c3f7221 */ /* 0x000fc40000010000 */
[----:B------:R-:W-:Y:S02]  /*59d0*/  FADD.FTZ R44, R101, R44 ;  /* 0x0000002c652c7221 */ /* 0x000fe40000010000 */
[----:B------:R-:W-:Y:S02]  /*59e0*/  FADD.FTZ R62, R41, R62 ;  /* 0x0000003e293e7221 */ /* 0x000fe40000010000 */
[----:B------:R-:W-:Y:S01]  /*59f0*/  FADD.FTZ R51, R100, R51 ;  /* 0x0000003364337221 */ /* 0x000fe20000010000 */
[----:B----4-:R-:W-:Y:S01]  /*5a00*/  ISETP.GT.AND P0, PT, R107, 0x1e, PT ;  /* 0x0000001e6b00780c */ /* 0x010fe20003f04270 */
[----:B------:R-:W-:Y:S02]  /*5a10*/  FADD.FTZ R50, R99, R50 ;  /* 0x0000003263327221 */ /* 0x000fe40000010000 */
[----:B------:R-:W-:Y:S02]  /*5a20*/  FADD.FTZ R60, R109, R60 ;  /* 0x0000003c6d3c7221 */ /* 0x000fe40000010000 */
[----:B------:R-:W-:-:S02]  /*5a30*/  FADD.FTZ R49, R98, R49 ;  /* 0x0000003162317221 */ /* 0x000fc40000010000 */
[----:B------:R-:W-:Y:S02]  /*5a40*/  FADD.FTZ R67, R108, R67 ;  /* 0x000000436c437221 */ /* 0x000fe40000010000 */
[----:B------:R-:W-:Y:S02]  /*5a50*/  FADD.FTZ R48, R97, R48 ;  /* 0x0000003061307221 */ /* 0x000fe40000010000 */
[----:B------:R-:W-:Y:S02]  /*5a60*/  FADD.FTZ R66, R33, R66 ;  /* 0x0000004221427221 */ /* 0x000fe40000010000 */
[----:B-1----:R-:W-:Y:S02]  /*5a70*/  @!P0 FADD.FTZ R40, R40, R37 ;  /* 0x0000002528288221 */ /* 0x002fe40000010000 */
[----:B--2---:R-:W-:Y:S01]  /*5a80*/  @!P0 FADD.FTZ R27, R27, R36 ;  /* 0x000000241b1b8221 */ /* 0x004fe20000010000 */
[----:B------:R-:W-:Y:S01]  /*5a90*/  ISETP.GT.AND P0, PT, R107, 0x1d, PT ;  /* 0x0000001d6b00780c */ /* 0x000fe20003f04270 */
[----:B------:R-:W-:Y:S01]  /*5aa0*/  FADD.FTZ R55, R96, R55 ;  /* 0x0000003760377221 */ /* 0x000fe20000010000 */
[----:B------:R-:W1:Y:S01]  /*5ab0*/  SHFL.DOWN PT, R37, R40, 0x2, 0x1f ;  /* 0x08401f0028257f89 */ /* 0x000e6200000e0000 */
[----:B------:R-:W-:-:S02]  /*5ac0*/  FADD.FTZ R65, R32, R65 ;  /* 0x0000004120417221 */ /* 0x000fc40000010000 */
[----:B------:R-:W-:Y:S01]  /*5ad0*/  FADD.FTZ R54, R95, R54 ;  /* 0x000000365f367221 */ /* 0x000fe20000010000 */
[----:B------:R-:W2:Y:S01]  /*5ae0*/  SHFL.DOWN PT, R36, R27, 0x2, 0x1f ;  /* 0x08401f001b247f89 */ /* 0x000ea200000e0000 */
        /* <DEDUP_REMOVED lines=10> */
[----:B-1----:R-:W-:-:S02]  /*5b90*/  @!P0 FADD.FTZ R40, R40, R37 ;  /* 0x0000002528288221 */ /* 0x002fc40000010000 */
[----:B------:R-:W-:Y:S02]  /*5ba0*/  FADD.FTZ R75, R92, R75 ;  /* 0x0000004b5c4b7221 */ /* 0x000fe40000010000 */
[----:B--2---:R-:W-:Y:S01]  /*5bb0*/  @!P0 FADD.FTZ R27, R27, R36 ;  /* 0x000000241b1b8221 */ /* 0x004fe20000010000 */
[----:B------:R-:W1:Y:S01]  /*5bc0*/  SHFL.DOWN PT, R37, R40, 0x4, 0x1f ;  /* 0x08801f0028257f89 */ /* 0x000e6200000e0000 */
[----:B------:R-:W-:Y:S01]  /*5bd0*/  ISETP.GT.AND P0, PT, R107, 0x1b, PT ;  /* 0x0000001b6b00780c */ /* 0x000fe20003f04270 */
[----:B------:R-:W-:Y:S02]  /*5be0*/  FADD.FTZ R56, R25, R56 ;  /* 0x0000003819387221 */ /* 0x000fe40000010000 */
[----:B------:R-:W2:Y:S01]  /*5bf0*/  SHFL.DOWN PT, R36, R27, 0x4, 0x1f ;  /* 0x08801f001b247f89 */ /* 0x000ea200000e0000 */
[----:B------:R-:W-:Y:S02]  /*5c00*/  FADD.FTZ R74, R111, R74 ;  /* 0x0000004a6f4a7221 */ /* 0x000fe40000010000 */
[----:B------:R-:W-:-:S02]  /*5c10*/  FADD.FTZ R73, R112, R73 ;  /* 0x0000004970497221 */ /* 0x000fc40000010000 */
[----:B------:R-:W-:-:S05]  /*5c20*/  FADD.FTZ R72, R43, R72 ;  /* 0x000000482b487221 */ /* 0x000fca0000010000 */
[----:B-1----:R-:W-:Y:S02]  /*5c30*/  @!P0 FADD.FTZ R40, R40, R37 ;  /* 0x0000002528288221 */ /* 0x002fe40000010000 */
[----:B--2---:R-:W-:-:S03]  /*5c40*/  @!P0 FADD.FTZ R27, R27, R36 ;  /* 0x000000241b1b8221 */ /* 0x004fc60000010000 */
[----:B------:R-:W1:Y:S01]  /*5c50*/  SHFL.DOWN PT, R37, R40, 0x8, 0x1f ;  /* 0x09001f0028257f89 */ /* 0x000e6200000e0000 */
[----:B------:R-:W-:-:S03]  /*5c60*/  ISETP.GT.AND P0, PT, R107, 0x17, PT ;  /* 0x000000176b00780c */ /* 0x000fc60003f04270 */
[----:B------:R-:W2:Y:S10]  /*5c70*/  SHFL.DOWN PT, R36, R27, 0x8, 0x1f ;  /* 0x09001f001b247f89 */ /* 0x000eb400000e0000 */
[----:B-1----:R-:W-:-:S02]  /*5c80*/  @!P0 FADD.FTZ R40, R40, R37 ;  /* 0x0000002528288221 */ /* 0x002fc40000010000 */
[----:B--2---:R-:W-:-:S03]  /*5c90*/  @!P0 FADD.FTZ R27, R27, R36 ;  /* 0x000000241b1b8221 */ /* 0x004fc60000010000 */
[----:B------:R-:W1:Y:S01]  /*5ca0*/  SHFL.DOWN PT, R37, R40, 0x10, 0x1f ;  /* 0x0a001f0028257f89 */ /* 0x000e6200000e0000 */
[----:B------:R-:W-:-:S03]  /*5cb0*/  ISETP.GT.AND P0, PT, R107, 0xf, PT ;  /* 0x0000000f6b00780c */ /* 0x000fc60003f04270 */
[----:B------:R-:W2:Y:S10]  /*5cc0*/  SHFL.DOWN PT, R36, R27, 0x10, 0x1f ;  /* 0x0a001f001b247f89 */ /* 0x000eb400000e0000 */
[----:B-1----:R-:W-:-:S02]  /*5cd0*/  @!P0 FADD.FTZ R40, R40, R37 ;  /* 0x0000002528288221 */ /* 0x002fc40000010000 */
[----:B--2---:R-:W-:Y:S01]  /*5ce0*/  @!P0 FADD.FTZ R27, R27, R36 ;  /* 0x000000241b1b8221 */ /* 0x004fe20000010000 */
[----:B------:R-:W-:Y:S02]  /*5cf0*/  ISETP.NE.AND P0, PT, R107, RZ, PT ;  /* 0x000000ff6b00720c */ /* 0x000fe40003f05270 */
[----:B------:R-:W-:Y:S02]  /*5d00*/  SHF.R.S32.HI R107, RZ, 0x1f, R0 ;  /* 0x0000001fff6b7819 */ /* 0x000fe40000011400 */
[----:B------:R-:W-:Y:S02]  /*5d10*/  MOV R26, R40 ;  /* 0x00000028001a7202 */ /* 0x000fe40000000f00 */
[----:B------:R-:W-:-:S04]  /*5d20*/  LEA.HI R107, R107, R0, RZ, 0x5 ;  /* 0x000000006b6b7211 */ /* 0x000fc800078f28ff */
[----:B------:R-:W-:-:S05]  /*5d30*/  SHF.R.S32.HI R107, RZ, 0x5, R107 ;  /* 0x00000005ff6b7819 */ /* 0x000fca000001146b */
[----:B------:R1:W-:Y:S04]  /*5d40*/  @!P0 STS.64 [R107.X8+0x4218], R26 ;  /* 0x0042181a6b008388 */ /* 0x0003e80000008a00 */
[----:B------:R-:W-:Y:S06]  /*5d50*/  BAR.SYNC.DEFER_BLOCKING 0x0 ;  /* 0x0000000000007b1d */ /* 0x000fec0000010000 */
[----:B------:R-:W-:Y:S05]  /*5d60*/  @P1 BRA `(.L_x_1554) ;  /* 0x0000012000001947 */ /* 0x000fea0003800000 */
[----:B------:R-:W-:Y:S01]  /*5d70*/  ULDC UR22, c[0x0][0x174] ;  /* 0x00005d0000167ab9 */ /* 0x000fe20000000800 */
[----:B------:R-:W2:Y:S01]  /*5d80*/  LDS.128 R28, [0x4220] ;  /* 0x00422000ff1c7984 */ /* 0x000ea20000000c00 */
[----:B------:R-:W-:-:S02]  /*5d90*/  UISETP.NE.AND UP0, UPT, UR21, UR22, UPT ;  /* 0x000000161500728c */ /* 0x000fc4000bf05270 */
[----:B------:R-:W-:Y:S01]  /*5da0*/  USHF.L.U32 UR22, UR7, 0x2, URZ ;  /* 0x0000000207167899 */ /* 0x000fe2000800063f */
[----:B------:R-:W4:Y:S03]  /*5db0*/  LDS.64 R32, [0x4230] ;  /* 0x00423000ff207984 */ /* 0x000f260000000a00 */
[----:B------:R-:W-:-:S13]  /*5dc0*/  PLOP3.LUT P0, PT, PT, PT, UP0, 0x80, 0x0 ;  /* 0x000000000000781c */ /* 0x000fda0003f0f008 */
[----:B------:R-:W5:Y:S04]  /*5dd0*/  @P0 LDS R36, [UR22+0x6260] ;  /* 0x00626016ff240984 */ /* 0x000f680008000800 */
[----:B------:R-:W0:Y:S01]  /*5de0*/  @P0 LDS R35, [UR22+0x5e60] ;  /* 0x005e6016ff230984 */ /* 0x000e220008000800 */
[----:B--2---:R-:W-:Y:S02]  /*5df0*/  FADD.FTZ R34, R27, R29 ;  /* 0x0000001d1b227221 */ /* 0x004fe40000010000 */
[----:B------:R-:W-:Y:S02]  /*5e00*/  FADD.FTZ R25, R26, R28 ;  /* 0x0000001c1a197221 */ /* 0x000fe40000010000 */
[----:B------:R-:W-:Y:S02]  /*5e10*/  FADD.FTZ R34, R31, R34 ;  /* 0x000000221f227221 */ /* 0x000fe40000010000 */
[----:B------:R-:W-:-:S02]  /*5e20*/  FADD.FTZ R25, R30, R25 ;  /* 0x000000191e197221 */ /* 0x000fc40000010000 */
[----:B-1--4-:R-:W-:Y:S02]  /*5e30*/  FADD.FTZ R27, R34, R33 ;  /* 0x00000021221b7221 */ /* 0x012fe40000010000 */
[----:B------:R-:W-:Y:S02]  /*5e40*/  FADD.FTZ R26, R25, R32 ;  /* 0x00000020191a7221 */ /* 0x000fe40000010000 */
[----:B-----5:R-:W-:Y:S02]  /*5e50*/  @P0 FADD.FTZ R27, R27, R36 ;  /* 0x000000241b1b0221 */ /* 0x020fe40000010000 */
[----:B0-----:R-:W-:-:S03]  /*5e60*/  @P0 FADD.FTZ R26, R26, R35 ;  /* 0x000000231a1a0221 */ /* 0x001fc60000010000 */
[----:B------:R0:W-:Y:S04]  /*5e70*/  STS [UR22+0x6260], R27 ;  /* 0x0062601bff007988 */ /* 0x0001e80008000816 */
[----:B------:R0:W-:Y:S02]  /*5e80*/  STS [UR22+0x5e60], R26 ;  /* 0x005e601aff007988 */ /* 0x0001e40008000816 */
.L_x_1554:
[----:B------:R-:W-:Y:S05]  /*5e90*/  BSYNC B0 ;  /* 0x0000000000007941 */ /* 0x000fea0003800000 */
.L_x_1553:
[----:B------:R-:W-:Y:S02]  /*5ea0*/  UIADD3 UR7, UR7, 0x1, URZ ;  /* 0x0000000107077890 */ /* 0x000fe4000fffe03f */
[----:B------:R-:W-:Y:S02]  /*5eb0*/  ULDC UR22, c[0x0][0x16c] ;  /* 0x00005b0000167ab9 */ /* 0x000fe40000000800 */
[----:B------:R-:W-:Y:S02]  /*5ec0*/  UISETP.GE.AND UP0, UPT, UR7, UR22, UPT ;  /* 0x000000160700728c */ /* 0x000fe4000bf06270 */
[----:B------:R-:W-:-:S04]  /*5ed0*/  UIADD3 UR8, UP1, UR8, 0x1, URZ ;  /* 0x0000000108087890 */ /* 0x000fc8000ff3e03f */
[----:B------:R-:W-:Y:S01]  /*5ee0*/  PLOP3.LUT P0, PT, PT, PT, UP0, 0x80, 0x0 ;  /* 0x000000000000781c */ /* 0x000fe20003f0f008 */
[----:B------:R-:W-:-:S12]  /*5ef0*/  UIADD3.X UR9, URZ, UR9, URZ, UP1, !UPT ;  /* 0x000000093f097290 */ /* 0x000fd80008ffe43f */
[----:B01-3--:R-:W-:Y:S01]  /*5f00*/  @P0 CALL.REL.NOINC `(.L_x_1507) ;  /* 0x0000001000000944 */ /* 0x00bfe20003c00000 */
[----:B------:R-:W-:Y:S05]  /*5f10*/  BRA `(.L_x_1555) ;  /* 0xffffc7f000007947 */ /* 0x000fea000383ffff */
.L_x_1507:
[----:B0-----:R-:W2:Y:S01]  /*5f20*/  LDL.LU R3, [R1+0xc] ;  /* 0x00000c0001037983 */ /* 0x001ea20000300800 */
[----:B------:R-:W-:Y:S01]  /*5f30*/  SHF.L.U32 R26, R0, 0x2, RZ ;  /* 0x00000002001a7819 */ /* 0x000fe200000006ff */
[----:B------:R-:W-:Y:S02]  /*5f40*/  ULDC.64 UR22, c[0x0][0x2e0] ;  /* 0x0000b80000167ab9 */ /* 0x000fe40000000a00 */
[----:B------:R-:W0:Y:S01]  /*5f50*/  S2R R25, SR_LANEID ;  /* 0x0000000000197919 */ /* 0x000e220000000000 */
[----:B------:R-:W-:Y:S01]  /*5f60*/  LOP3.LUT R26, R26, 0xffffff80, RZ, 0xc0, !PT ;  /* 0xffffff801a1a7812 */ /* 0x000fe200078ec0ff */
[----:B------:R-:W-:Y:S02]  /*5f70*/  UIMAD UR7, UR19, UR22, URZ ;  /* 0x00000016130772a4 */ /* 0x000fe4000f8e023f */
[----:B------:R-:W-:Y:S02]  /*5f80*/  UIMAD.WIDE.U32 UR8, UR18, UR22, UR16 ;  /* 0x00000016120872a5 */ /* 0x000fe4000f8e0010 */
[----:B------:R-:W-:-:S03]  /*5f90*/  UIMAD UR7, UR18, UR23, UR7 ;  /* 0x00000017120772a4 */ /* 0x000fc6000f8e0207 */
[----:B------:R-:W-:Y:S01]  /*5fa0*/  ULDC.64 UR22, c[0x0][0x2d8] ;  /* 0x0000b60000167ab9 */ /* 0x000fe20000000a00 */
[----:B0-----:R-:W-:Y:S01]  /*5fb0*/  LEA R26, R25, R26, 0x2 ;  /* 0x0000001a191a7211 */ /* 0x001fe200078e10ff */
[----:B------:R-:W-:Y:S01]  /*5fc0*/  BAR.SYNC.DEFER_BLOCKING 0x0 ;  /* 0x0000000000007b1d */ /* 0x000fe20000010000 */
[----:B------:R-:W-:Y:S02]  /*5fd0*/  UIADD3 UR9, UR9, UR7, URZ ;  /* 0x0000000709097290 */ /* 0x000fe4000fffe03f */
[----:B------:R-:W-:-:S03]  /*5fe0*/  UIMAD UR7, UR38, UR22, URZ ;  /* 0x00000016260772a4 */ /* 0x000fc6000f8e023f */
        /* <DEDUP_REMOVED lines=8> */
[----:B------:R-:W4:Y:S01]  /*6070*/  LDS.128 R20, [R2.X16+0x600] ;  /* 0x0006000002147984 */ /* 0x000f22000000cc00 */
[----:B------:R-:W-:-:S02]  /*6080*/  UIMAD UR7, UR37, UR23, UR7 ;  /* 0x00000017250772a4 */ /* 0x000fc4000f8e0207 */
[----:B------:R-:W-:-:S03]  /*6090*/  UIMAD.WIDE.U32 UR8, UR37, UR22, UR8 ;  /* 0x00000016250872a5 */ /* 0x000fc6000f8e0008 */
[----:B------:R-:W-:Y:S02]  /*60a0*/  ULDC.64 UR22, c[0x0][0x330] ;  /* 0x0000cc0000167ab9 */ /* 0x000fe40000000a00 */
[----:B------:R-:W-:Y:S02]  /*60b0*/  UIADD3 UR9, UR9, UR7, URZ ;  /* 0x0000000709097290 */ /* 0x000fe4000fffe03f */
[----:B------:R-:W-:Y:S01]  /*60c0*/  ULEA UR7, UP0, UR8, UR22, 0x2 ;  /* 0x0000001608077291 */ /* 0x000fe2000f80103f */
[----:B------:R-:W-:-:S03]  /*60d0*/  SHF.L.U32 R25, R0, 0x2, RZ ;  /* 0x0000000200197819 */ /* 0x000fc600000006ff */
[----:B------:R-:W-:Y:S01]  /*60e0*/  ULEA.HI.X UR8, UR8, UR23, UR9, 0x2, UP0 ;  /* 0x0000001708087291 */ /* 0x000fe200080f1409 */
[----:B------:R-:W-:Y:S02]  /*60f0*/  LOP3.LUT R25, R25, 0xffffff80, RZ, 0xc0, !PT ;  /* 0xffffff8019197812 */ /* 0x000fe400078ec0ff */
[----:B------:R-:W-:Y:S01]  /*6100*/  MOV R4, UR7 ;  /* 0x0000000700047c02 */ /* 0x000fe20008000f00 */
[----:B------:R-:W-:Y:S01]  /*6110*/  ULDC.64 UR22, c[0x0][0x2f8] ;  /* 0x0000be0000167ab9 */ /* 0x000fe20000000a00 */
[----:B------:R-:W-:Y:S02]  /*6120*/  LOP3.LUT R25, R25, 0x1f, R0, 0xf8, !PT ;  /* 0x0000001f19197812 */ /* 0x000fe400078ef800 */
[----:B------:R-:W-:Y:S01]  /*6130*/  MOV R5, UR8 ;  /* 0x0000000800057c02 */ /* 0x000fe20008000f00 */
[----:B------:R-:W-:-:S04]  /*6140*/  ULDC.64 UR8, c[0x0][0x300] ;  /* 0x0000c00000087ab9 */ /* 0x000fc80000000a00 */
[----:B------:R-:W-:-:S05]  /*6150*/  IMAD.WIDE R4, R25, 0x10, R4 ;  /* 0x0000001019047825 */ /* 0x000fca00078e0204 */
[----:B0-----:R-:W-:Y:S04]  /*6160*/  STG.E.128 [R4.64+-0x2000], R8 ;  /* 0xffe0000804007986 */ /* 0x001fe8000c101d20 */
[----:B-1----:R-:W-:Y:S04]  /*6170*/  STG.E.128 [R4.64+-0x1e00], R12 ;  /* 0xffe2000c04007986 */ /* 0x002fe8000c101d20 */
[----:B---3--:R-:W-:Y:S04]  /*6180*/  STG.E.128 [R4.64+-0x1c00], R16 ;  /* 0xffe4001004007986 */ /* 0x008fe8000c101d20 */
[----:B----4-:R-:W-:Y:S04]  /*6190*/  STG.E.128 [R4.64+-0x1a00], R20 ;  /* 0xffe6001404007986 */ /* 0x010fe8000c101d20 */
[----:B------:R-:W-:Y:S01]  /*61a0*/  BAR.SYNC.DEFER_BLOCKING 0x0 ;  /* 0x0000000000007b1d */ /* 0x000fe20000010000 */
[----:B------:R-:W-:-:S02]  /*61b0*/  UIMAD UR7, UR19, UR8, URZ ;  /* 0x00000008130772a4 */ /* 0x000fc4000f8e023f */
[----:B------:R-:W-:Y:S02]  /*61c0*/  UIMAD.WIDE.U32 UR16, UR18, UR8, UR16 ;  /* 0x00000008121072a5 */ /* 0x000fe4000f8e0010 */
[----:B------:R-:W-:Y:S01]  /*61d0*/  UIMAD UR7, UR18, UR9, UR7 ;  /* 0x00000009120772a4 */ /* 0x000fe2000f8e0207 */
        /* <DEDUP_REMOVED lines=8> */
[----:B------:R4:W5:Y:S01]  /*6260*/  LDS.128 R20, [R2.X16+0x600] ;  /* 0x0006000002147984 */ /* 0x000962000000cc00 */
[----:B------:R-:W-:-:S02]  /*6270*/  UIADD3 UR9, UR17, UR7, URZ ;  /* 0x0000000711097290 */ /* 0x000fc4000fffe03f */
[----:B------:R-:W-:Y:S02]  /*6280*/  UIMAD UR7, UR38, UR22, URZ ;  /* 0x00000016260772a4 */ /* 0x000fe4000f8e023f */
[----:B------:R-:W-:Y:S02]  /*6290*/  UMOV UR8, UR16 ;  /* 0x0000001000087c82 */ /* 0x000fe40008000000 */
[----:B------:R-:W-:Y:S02]  /*62a0*/  UIMAD UR7, UR37, UR23, UR7 ;  /* 0x00000017250772a4 */ /* 0x000fe4000f8e0207 */
[----:B------:R-:W-:Y:S02]  /*62b0*/  UIMAD.WIDE.U32 UR8, UR37, UR22, UR8 ;  /* 0x00000016250872a5 */ /* 0x000fe4000f8e0008 */
[----:B------:R-:W-:Y:S02]  /*62c0*/  ULDC.64 UR16, c[0x0][0x340] ;  /* 0x0000d00000107ab9 */ /* 0x000fe40000000a00 */
[----:B------:R-:W-:-:S02]  /*62d0*/  UIADD3 UR9, UR9, UR7, URZ ;  /* 0x0000000709097290 */ /* 0x000fc4000fffe03f */
[----:B------:R-:W-:-:S04]  /*62e0*/  ULEA UR7, UP0, UR8, UR16, 0x2 ;  /* 0x0000001008077291 */ /* 0x000fc8000f80103f */
[----:B------:R-:W-:Y:S02]  /*62f0*/  ULEA.HI.X UR8, UR8, UR17, UR9, 0x2, UP0 ;  /* 0x0000001108087291 */ /* 0x000fe400080f1409 */
[----:B----4-:R-:W-:Y:S01]  /*6300*/  MOV R2, UR7 ;  /* 0x0000000700027c02 */ /* 0x010fe20008000f00 */
[----:B------:R-:W-:-:S06]  /*6310*/  UISETP.GT.AND UP0, UPT, UR21, 0x1, UPT ;  /* 0x000000011500788c */ /* 0x000fcc000bf04270 */
[----:B------:R-:W-:Y:S01]  /*6320*/  PLOP3.LUT P0, PT, PT, PT, UP0, 0x80, 0x0 ;  /* 0x000000000000781c */ /* 0x000fe20003f0f008 */
[----:B------:R-:W-:Y:S02]  /*6330*/  UIADD3 UR7, UR21, -0x1, URZ ;  /* 0xffffffff15077890 */ /* 0x000fe4000fffe03f */
[----:B------:R-:W-:Y:S02]  /*6340*/  UIADD3 UR34, UP1, UR34, -0x2000, URZ ;  /* 0xffffe00022227890 */ /* 0x000fe4000ff3e03f */
[----:B------:R-:W-:Y:S02]  /*6350*/  UIADD3 UR24, UP2, UR24, -0x2000, URZ ;  /* 0xffffe00018187890 */ /* 0x000fe4000ff5e03f */
[----:B------:R-:W-:Y:S01]  /*6360*/  UIADD3 UR26, UP3, UR26, -0x2000, URZ ;  /* 0xffffe0001a1a7890 */ /* 0x000fe2000ff7e03f */
        /* <DEDUP_REMOVED lines=11> */
[----:B------:R-:W-:Y:S01]  /*6420*/  FADD.FTZ R67, R66, R67 ;  /* 0x0000004342437221 */ /* 0x000fe20000010000 */
[----:B------:R-:W-:-:S03]  /*6430*/  MOV R3, UR8 ;  /* 0x0000000800037c02 */ /* 0x000fc60008000f00 */
[----:B------:R-:W-:Y:S02]  /*6440*/  FADD.FTZ R60, R67, R60 ;  /* 0x0000003c433c7221 */ /* 0x000fe40000010000 */
[----:B------:R-:W-:-:S04]  /*6450*/  IMAD.WIDE R2, R25, 0x10, R2 ;  /* 0x0000001019027825 */ /* 0x000fc800078e0202 */
[----:B------:R-:W-:Y:S01]  /*6460*/  FADD.FTZ R61, R60, R61 ;  /* 0x0000003d3c3d7221 */ /* 0x000fe20000010000 */
[----:B0-----:R-:W-:Y:S03]  /*6470*/  STG.E.128 [R2.64+-0x2000], R8 ;  /* 0xffe0000802007986 */ /* 0x001fe6000c101d20 */
[----:B------:R-:W-:Y:S01]  /*6480*/  FADD.FTZ R62, R61, R62 ;  /* 0x0000003e3d3e7221 */ /* 0x000fe20000010000 */
[----:B-1----:R-:W-:Y:S04]  /*6490*/  STG.E.128 [R2.64+-0x1e00], R12 ;  /* 0xffe2000c02007986 */ /* 0x002fe8000c101d20 */
[----:B---3--:R-:W-:Y:S04]  /*64a0*/  STG.E.128 [R2.64+-0x1c00], R16 ;  /* 0xffe4001002007986 */ /* 0x008fe8000c101d20 */
[----:B-----5:R0:W-:Y:S02]  /*64b0*/  STG.E.128 [R2.64+-0x1a00], R20 ;  /* 0xffe6001402007986 */ /* 0x0201e4000c101d20 */
[----:B0-----:R-:W-:-:S05]  /*64c0*/  FADD.FTZ R2, R62, R63 ;  /* 0x0000003f3e027221 */ /* 0x001fca0000010000 */
[----:B------:R0:W-:Y:S01]  /*64d0*/  STL [R1+0xc], R2 ;  /* 0x00000c0201007387 */ /* 0x0001e20000100800 */
[----:B------:R-:W-:Y:S02]  /*64e0*/  UIADD3 UR30, UP4, UR30, -0x2000, URZ ;  /* 0xffffe0001e1e7890 */ /* 0x000fe4000ff9e03f */
[----:B------:R-:W-:Y:S02]  /*64f0*/  UIADD3 UR6, UR6, -0x800, URZ ;  /* 0xfffff80006067890 */ /* 0x000fe4000fffe03f */
[----:B------:R-:W-:Y:S02]  /*6500*/  UIADD3.X UR35, UR35, -0x1, URZ, UP1, !UPT ;  /* 0xffffffff23237890 */ /* 0x000fe40008ffe43f */
[----:B------:R-:W-:Y:S02]  /*6510*/  UIADD3.X UR25, UR25, -0x1, URZ, UP2, !UPT ;  /* 0xffffffff19197890 */ /* 0x000fe400097fe43f */
[----:B------:R-:W-:Y:S02]  /*6520*/  UIADD3.X UR27, UR27, -0x1, URZ, UP3, !UPT ;  /* 0xffffffff1b1b7890 */ /* 0x000fe40009ffe43f */
[----:B------:R-:W-:-:S02]  /*6530*/  UIADD3.X UR31, UR31, -0x1, URZ, UP4, !UPT ;  /* 0xffffffff1f1f7890 */ /* 0x000fc4000a7fe43f */
[----:B------:R-:W-:Y:S01]  /*6540*/  UMOV UR21, UR7 ;  /* 0x0000000700157c82 */ /* 0x000fe20008000000 */
[----:B0-----:R-:W-:Y:S01]  /*6550*/  @!P0 CALL.REL.NOINC `(.L_x_1505) ;  /* 0x0000001000008944 */ /* 0x001fe20003c00000 */
[----:B------:R-:W-:Y:S05]  /*6560*/  BRA `(.L_x_1556) ;  /* 0xffffa4d000007947 */ /* 0x000fea000383ffff */
.L_x_1505:
        /* <DEDUP_REMOVED lines=35> */
.L_x_1558:
[----:B-1----:R-:W-:Y:S05]  /*67a0*/  BSYNC B0 ;  /* 0x0000000000007941 */ /* 0x002fea0003800000 */
.L_x_1557:
        /* <DEDUP_REMOVED lines=34> */
.L_x_1560:
[----:B------:R-:W3:Y:S02]  /*69d0*/  S2R R11, SR_TID.X ;  /* 0x00000000000b7919 */ /* 0x000ee40000002100 */
.L_x_1561:
[----:B-1----:R-:W-:Y:S05]  /*69e0*/  BSYNC B0 ;  /* 0x0000000000007941 */ /* 0x002fea0003800000 */
.L_x_1559:
        /* <DEDUP_REMOVED lines=12> */
.L_x_1562:
        /* <DEDUP_REMOVED lines=30> */
.L_x_1512:
[----:B------:R-:W-:Y:S01]  /*6c90*/  HFMA2.MMA R118, -RZ, RZ, 0, 5.9604644775390625e-08 ;  /* 0x00000001ff767435 */ /* 0x000fe200000001ff */
[----:B------:R-:W-:Y:S02]  /*6ca0*/  MOV R115, R117 ;  /* 0x0000007500737202 */ /* 0x000fe40000000f00 */
[----:B------:R-:W-:Y:S02]  /*6cb0*/  MOV R126, RZ ;  /* 0x000000ff007e7202 */ /* 0x000fe40000000f00 */
[----:B------:R-:W-:-:S02]  /*6cc0*/  MOV R125, 0xffffffff ;  /* 0xffffffff007d7802 */ /* 0x000fc40000000f00 */
[----:B------:R-:W-:Y:S02]  /*6cd0*/  MOV R114, 0x6cf0 ;  /* 0x00006cf000727802 */ /* 0x000fe40000000f00 */
[----:B0--3-5:R-:W-:Y:S05]  /*6ce0*/  CALL.REL.NOINC `($__internal_65_$__cuda_sm70_shflsync_up) ;  /* 0x00000dd000007944 */ /* 0x029fea0003c00000 */
[----:B-1----:R-:W-:Y:S01]  /*6cf0*/  MOV R119, R118 ;  /* 0x0000007600777202 */ /* 0x002fe20000000f00 */
[----:B------:R-:W-:Y:S05]  /*6d00*/  BRA `(.L_x_1563) ;  /* 0xffffc7f000007947 */ /* 0x000fea000383ffff */
.L_x_1513:
[----:B------:R-:W-:Y:S01]  /*6d10*/  HFMA2.MMA R118, -RZ, RZ, 0, 5.9604644775390625e-08 ;  /* 0x00000001ff767435 */ /* 0x000fe200000001ff */
[----:B------:R-:W-:Y:S02]  /*6d20*/  MOV R115, R116 ;  /* 0x0000007400737202 */ /* 0x000fe40000000f00 */
[----:B------:R-:W-:Y:S02]  /*6d30*/  MOV R126, RZ ;  /* 0x000000ff007e7202 */ /* 0x000fe40000000f00 */
[----:B------:R-:W-:Y:S02]  /*6d40*/  MOV R125, 0xffffffff ;  /* 0xffffffff007d7802 */ /* 0x000fe40000000f00 */
[----:B------:R-:W-:Y:S02]  /*6d50*/  MOV R114, 0x6d70 ;  /* 0x00006d7000727802 */ /* 0x000fe40000000f00 */
[----:B0123-5:R-:W-:Y:S05]  /*6d60*/  CALL.REL.NOINC `($__internal_65_$__cuda_sm70_shflsync_up) ;  /* 0x00000d5000007944 */ /* 0x02ffea0003c00000 */
        /* <DEDUP_REMOVED lines=11> */
[----:B------:R-:W-:Y:S05]  /*6e20*/  CALL.REL.NOINC `($__internal_65_$__cuda_sm70_shflsync_up) ;  /* 0x00000c9000007944 */ /* 0x000fea0003c00000 */
[----:B-1----:R-:W-:Y:S01]  /*6e30*/  MOV R119, R118 ;  /* 0x0000007600777202 */ /* 0x002fe20000000f00 */
[----:B------:R-:W-:Y:S01]  /*6e40*/  HFMA2.MMA R118, -RZ, RZ, 0, 1.1920928955078125e-07 ;  /* 0x00000002ff767435 */ /* 0x000fe200000001ff */
[----:B------:R-:W-:Y:S02]  /*6e50*/  MOV R115, R116 ;  /* 0x0000007400737202 */ /* 0x000fe40000000f00 */
[----:B------:R-:W-:-:S02]  /*6e60*/  MOV R126, RZ ;  /* 0x000000ff007e7202 */ /* 0x000fc40000000f00 */
[----:B------:R-:W-:Y:S02]  /*6e70*/  MOV R125, 0xffffffff ;  /* 0xffffffff007d7802 */ /* 0x000fe40000000f00 */
[----:B------:R-:W-:Y:S02]  /*6e80*/  MOV R114, 0x6ea0 ;  /* 0x00006ea000727802 */ /* 0x000fe40000000f00 */
[----:B------:R-:W-:Y:S05]  /*6e90*/  CALL.REL.NOINC `($__internal_65_$__cuda_sm70_shflsync_up) ;  /* 0x00000c2000007944 */ /* 0x000fea0003c00000 */
[----:B------:R-:W0:Y:S01]  /*6ea0*/  S2R R114, SR_LANEID ;  /* 0x0000000000727919 */ /* 0x000e220000000000 */
[----:B------:R-:W-:Y:S02]  /*6eb0*/  MOV R126, RZ ;  /* 0x000000ff007e7202 */ /* 0x000fe40000000f00 */
[----:B------:R-:W-:Y:S02]  /*6ec0*/  MOV R125, 0xffffffff ;  /* 0xffffffff007d7802 */ /* 0x000fe40000000f00 */
[----:B0-----:R-:W-:Y:S02]  /*6ed0*/  ISETP.GE.AND P0, PT, R114, 0x2, PT ;  /* 0x000000027200780c */ /* 0x001fe40003f06270 */
[----:B------:R-:W-:-:S11]  /*6ee0*/  MOV R114, 0x6f60 ;  /* 0x00006f6000727802 */ /* 0x000fd60000000f00 */
[----:B-1----:R-:W-:Y:S01]  /*6ef0*/  @P0 FFMA.FTZ R116, R117, R118, R116 ;  /* 0x0000007675740223 */ /* 0x002fe20000010074 */
[----:B------:R-:W-:Y:S01]  /*6f00*/  HFMA2.MMA R118, -RZ, RZ, 0, 2.384185791015625e-07 ;  /* 0x00000004ff767435 */ /* 0x000fe200000001ff */
[----:B------:R-:W-:-:S03]  /*6f10*/  @P0 FMUL.FTZ R117, R119, R117 ;  /* 0x0000007577750220 */ /* 0x000fc60000410000 */
[----:B------:R-:W-:Y:S02]  /*6f20*/  MOV R119, R116 ;  /* 0x0000007400777202 */ /* 0x000fe40000000f00 */
[----:B------:R-:W-:-:S04]  /*6f30*/  MOV R116, R117 ;  /* 0x0000007500747202 */ /* 0x000fc80000000f00 */
[----:B------:R-:W-:Y:S02]  /*6f40*/  MOV R115, R116 ;  /* 0x0000007400737202 */ /* 0x000fe40000000f00 */
[----:B------:R-:W-:Y:S05]  /*6f50*/  CALL.REL.NOINC `($__internal_65_$__cuda_sm70_shflsync_up) ;  /* 0x00000b6000007944 */ /* 0x000fea0003c00000 */
[----:B-1----:R-:W-:Y:S01]  /*6f60*/  MOV R117, R118 ;  /* 0x0000007600757202 */ /* 0x002fe20000000f00 */
[----:B------:R-:W-:Y:S01]  /*6f70*/  HFMA2.MMA R118, -RZ, RZ, 0, 2.384185791015625e-07 ;  /* 0x00000004ff767435 */ /* 0x000fe200000001ff */
[----:B------:R-:W-:Y:S02]  /*6f80*/  MOV R115, R119 ;  /* 0x0000007700737202 */ /* 0x000fe40000000f00 */
[----:B------:R-:W-:Y:S02]  /*6f90*/  MOV R126, RZ ;  /* 0x000000ff007e7202 */ /* 0x000fe40000000f00 */
[----:B------:R-:W-:Y:S02]  /*6fa0*/  MOV R125, 0xffffffff ;  /* 0xffffffff007d7802 */ /* 0x000fe40000000f00 */
[----:B------:R-:W-:Y:S02]  /*6fb0*/  MOV R114, 0x6fd0 ;  /* 0x00006fd000727802 */ /* 0x000fe40000000f00 */
[----:B------:R-:W-:Y:S05]  /*6fc0*/  CALL.REL.NOINC `($__internal_65_$__cuda_sm70_shflsync_up) ;  /* 0x00000af000007944 */ /* 0x000fea0003c00000 */
[----:B------:R-:W0:Y:S01]  /*6fd0*/  S2R R114, SR_LANEID ;  /* 0x0000000000727919 */ /* 0x000e220000000000 */
[----:B------:R-:W-:Y:S02]  /*6fe0*/  MOV R126, RZ ;  /* 0x000000ff007e7202 */ /* 0x000fe40000000f00 */
[----:B------:R-:W-:-:S02]  /*6ff0*/  MOV R125, 0xffffffff ;  /* 0xffffffff007d7802 */ /* 0x000fc40000000f00 */
[----:B0-----:R-:W-:Y:S02]  /*7000*/  ISETP.GE.AND P0, PT, R114, 0x4, PT ;  /* 0x000000047200780c */ /* 0x001fe40003f06270 */
[----:B------:R-:W-:-:S11]  /*7010*/  MOV R114, 0x7080 ;  /* 0x0000708000727802 */ /* 0x000fd60000000f00 */
[----:B-1----:R-:W-:Y:S01]  /*7020*/  @P0 FFMA.FTZ R119, R116, R118, R119 ;  /* 0x0000007674770223 */ /* 0x002fe20000010077 */
[----:B------:R-:W-:Y:S01]  /*7030*/  HFMA2.MMA R118, -RZ, RZ, 0, 4.76837158203125e-07 ;  /* 0x00000008ff767435 */ /* 0x000fe200000001ff */
[----:B------:R-:W-:-:S03]  /*7040*/  @P0 FMUL.FTZ R116, R117, R116 ;  /* 0x0000007475740220 */ /* 0x000fc60000410000 */
[----:B------:R-:W-:Y:S02]  /*7050*/  MOV R117, R119 ;  /* 0x0000007700757202 */ /* 0x000fe40000000f00 */
[----:B------:R-:W-:Y:S02]  /*7060*/  MOV R115, R116 ;  /* 0x0000007400737202 */ /* 0x000fe40000000f00 */
[----:B------:R-:W-:Y:S05]  /*7070*/  CALL.REL.NOINC `($__internal_65_$__cuda_sm70_shflsync_up) ;  /* 0x00000a4000007944 */ /* 0x000fea0003c00000 */
[----:B-1----:R-:W-:Y:S01]  /*7080*/  MOV R119, R118 ;  /* 0x0000007600777202 */ /* 0x002fe20000000f00 */
[----:B------:R-:W-:Y:S01]  /*7090*/  HFMA2.MMA R118, -RZ, RZ, 0, 4.76837158203125e-07 ;  /* 0x00000008ff767435 */ /* 0x000fe200000001ff */
[----:B------:R-:W-:Y:S02]  /*70a0*/  MOV R115, R117 ;  /* 0x0000007500737202 */ /* 0x000fe40000000f00 */
[----:B------:R-:W-:Y:S02]  /*70b0*/  MOV R126, RZ ;  /* 0x000000ff007e7202 */ /* 0x000fe40000000f00 */
[----:B------:R-:W-:Y:S02]  /*70c0*/  MOV R125, 0xffffffff ;  /* 0xffffffff007d7802 */ /* 0x000fe40000000f00 */
[----:B------:R-:W-:-:S02]  /*70d0*/  MOV R114, 0x70f0 ;  /* 0x000070f000727802 */ /* 0x000fc40000000f00 */
[----:B------:R-:W-:Y:S05]  /*70e0*/  CALL.REL.NOINC `($__internal_65_$__cuda_sm70_shflsync_up) ;  /* 0x000009d000007944 */ /* 0x000fea0003c00000 */
[----:B------:R-:W0:Y:S01]  /*70f0*/  S2R R114, SR_LANEID ;  /* 0x0000000000727919 */ /* 0x000e220000000000 */
[----:B------:R-:W-:-:S02]  /*7100*/  MOV R126, RZ ;  /* 0x000000ff007e7202 */ /* 0x000fc40000000f00 */
[----:B------:R-:W-:Y:S02]  /*7110*/  MOV R125, 0xffffffff ;  /* 0xffffffff007d7802 */ /* 0x000fe40000000f00 */
[----:B0-----:R-:W-:Y:S02]  /*7120*/  ISETP.GE.AND P0, PT, R114, 0x8, PT ;  /* 0x000000087200780c */ /* 0x001fe40003f06270 */
[----:B------:R-:W-:-:S11]  /*7130*/  MOV R114, 0x71a0 ;  /* 0x000071a000727802 */ /* 0x000fd60000000f00 */
[----:B-1----:R-:W-:Y:S01]  /*7140*/  @P0 FFMA.FTZ R117, R116, R118, R117 ;  /* 0x0000007674750223 */ /* 0x002fe20000010075 */
[----:B------:R-:W-:Y:S01]  /*7150*/  HFMA2.MMA R118, -RZ, RZ, 0, 9.5367431640625e-07 ;  /* 0x00000010ff767435 */ /* 0x000fe200000001ff */
[----:B------:R-:W-:-:S03]  /*7160*/  @P0 FMUL.FTZ R116, R119, R116 ;  /* 0x0000007477740220 */ /* 0x000fc60000410000 */
[----:B------:R-:W-:Y:S02]  /*7170*/  MOV R124, R117 ;  /* 0x00000075007c7202 */ /* 0x000fe40000000f00 */
[----:B------:R-:W-:Y:S02]  /*7180*/  MOV R115, R116 ;  /* 0x0000007400737202 */ /* 0x000fe40000000f00 */
[----:B------:R-:W-:Y:S05]  /*7190*/  CALL.REL.NOINC `($__internal_65_$__cuda_sm70_shflsync_up) ;  /* 0x0000092000007944 */ /* 0x000fea0003c00000 */
[----:B-1----:R-:W-:Y:S01]  /*71a0*/  MOV R119, R118 ;  /* 0x0000007600777202 */ /* 0x002fe20000000f00 */
[----:B------:R-:W-:Y:S01]  /*71b0*/  HFMA2.MMA R118, -RZ, RZ, 0, 9.5367431640625e-07 ;  /* 0x00000010ff767435 */ /* 0x000fe200000001ff */
[----:B------:R-:W-:Y:S02]  /*71c0*/  MOV R115, R117 ;  /* 0x0000007500737202 */ /* 0x000fe40000000f00 */
[----:B------:R-:W-:Y:S02]  /*71d0*/  MOV R126, RZ ;  /* 0x000000ff007e7202 */ /* 0x000fe40000000f00 */
[----:B------:R-:W-:Y:S02]  /*71e0*/  MOV R125, 0xffffffff ;  /* 0xffffffff007d7802 */ /* 0x000fe40000000f00 */
[----:B------:R-:W-:-:S02]  /*71f0*/  MOV R114, 0x7210 ;  /* 0x0000721000727802 */ /* 0x000fc40000000f00 */
[----:B------:R-:W-:Y:S05]  /*7200*/  CALL.REL.NOINC `($__internal_65_$__cuda_sm70_shflsync_up) ;  /* 0x000008b000007944 */ /* 0x000fea0003c00000 */
[----:B-1----:R-:W-:Y:S05]  /*7210*/  BRA `(.L_x_1564) ;  /* 0xffffc47000007947 */ /* 0x002fea000383ffff */
.L_x_1516:
[----:B------:R-:W-:Y:S01]  /*7220*/  HFMA2.MMA R118, -RZ, RZ, 0, 5.9604644775390625e-08 ;  /* 0x00000001ff767435 */ /* 0x000fe200000001ff */
[----:B------:R-:W-:-:S02]  /*7230*/  MOV R115, R116 ;  /* 0x0000007400737202 */ /* 0x000fc40000000f00 */
[----:B------:R-:W-:Y:S02]  /*7240*/  MOV R126, RZ ;  /* 0x000000ff007e7202 */ /* 0x000fe40000000f00 */
[----:B------:R-:W-:Y:S02]  /*7250*/  MOV R125, 0xffffffff ;  /* 0xffffffff007d7802 */ /* 0x000fe40000000f00 */
[----:B------:R-:W-:Y:S02]  /*7260*/  MOV R114, 0x7280 ;  /* 0x0000728000727802 */ /* 0x000fe40000000f00 */
[----:B-123-5:R-:W-:Y:S05]  /*7270*/  CALL.REL.NOINC `($__internal_65_$__cuda_sm70_shflsync_up) ;  /* 0x0000084000007944 */ /* 0x02efea0003c00000 */
[----:B-1----:R-:W-:Y:S01]  /*7280*/  MOV R116, R118 ;  /* 0x0000007600747202 */ /* 0x002fe20000000f00 */
[----:B------:R-:W-:Y:S01]  /*7290*/  HFMA2.MMA R118, -RZ, RZ, 0, 5.9604644775390625e-08 ;  /* 0x00000001ff767435 */ /* 0x000fe200000001ff */
[----:B------:R-:W-:Y:S02]  /*72a0*/  MOV R115, R117 ;  /* 0x0000007500737202 */ /* 0x000fe40000000f00 */
[----:B------:R-:W-:Y:S02]  /*72b0*/  MOV R126, RZ ;  /* 0x000000ff007e7202 */ /* 0x000fe40000000f00 */
[----:B------:R-:W-:-:S02]  /*72c0*/  MOV R125, 0xffffffff ;  /* 0xffffffff007d7802 */ /* 0x000fc40000000f00 */
[----:B------:R-:W-:Y:S02]  /*72d0*/  MOV R114, 0x72f0 ;  /* 0x000072f000727802 */ /* 0x000fe40000000f00 */
[----:B------:R-:W-:Y:S05]  /*72e0*/  CALL.REL.NOINC `($__internal_65_$__cuda_sm70_shflsync_up) ;  /* 0x000007d000007944 */ /* 0x000fea0003c00000 */
[----:B------:R-:W-:Y:S01]  /*72f0*/  HFMA2.MMA R159, -RZ, RZ, 0, 0 ;  /* 0x00000000ff9f7435 */ /* 0x000fe200000001ff */
[----:B-1----:R-:W-:Y:S02]  /*7300*/  MOV R117, R118 ;  /* 0x0000007600757202 */ /* 0x002fe40000000f00 */
[----:B------:R-:W-:Y:S02]  /*7310*/  MOV R114, R112 ;  /* 0x0000007000727202 */ /* 0x000fe40000000f00 */
[----:B------:R-:W-:Y:S02]  /*7320*/  MOV R115, 0x7340 ;  /* 0x0000734000737802 */ /* 0x000fe40000000f00 */
[----:B------:R-:W-:Y:S05]  /*7330*/  CALL.REL.NOINC `($__internal_64_$__cuda_sm70_shflsync_idx_p) ;  /* 0x000006e000007944 */ /* 0x000fea0003c00000 */
[----:B-1----:R-:W-:Y:S01]  /*7340*/  MOV R118, R159 ;  /* 0x0000009f00767202 */ /* 0x002fe20000000f00 */
[----:B------:R-:W-:Y:S01]  /*7350*/  HFMA2.MMA R159, -RZ, RZ, 0, 0 ;  /* 0x00000000ff9f7435 */ /* 0x000fe200000001ff */
[----:B------:R-:W-:Y:S02]  /*7360*/  MOV R114, R113 ;  /* 0x0000007100727202 */ /* 0x000fe40000000f00 */
[----:B------:R-:W-:-:S03]  /*7370*/  MOV R115, 0x7390 ;  /* 0x0000739000737802 */ /* 0x000fc60000000f00 */
[----:B--2--5:R-:W-:Y:S05]  /*7380*/  CALL.REL.NOINC `($__internal_64_$__cuda_sm70_shflsync_idx_p) ;  /* 0x0000069000007944 */ /* 0x024fea0003c00000 */
[----:B-1----:R-:W-:Y:S01]  /*7390*/  MOV R115, R159 ;  /* 0x0000009f00737202 */ /* 0x002fe20000000f00 */
[----:B--2--5:R-:W-:Y:S05]  /*73a0*/  BRA `(.L_x_1565) ;  /* 0xffffc42000007947 */ /* 0x024fea000383ffff */
.L_x_1519:
[----:B------:R-:W-:Y:S01]  /*73b0*/  HFMA2.MMA R159, -RZ, RZ, 0, 5.9604644775390625e-08 ;  /* 0x00000001ff9f7435 */ /* 0x000fe200000001ff */
[----:B------:R-:W-:-:S02]  /*73c0*/  MOV R115, R118 ;  /* 0x0000007600737202 */ /* 0x000fc40000000f00 */
[----:B------:R-:W-:-:S03]  /*73d0*/  MOV R114, 0x73f0 ;  /* 0x000073f000727802 */ /* 0x000fc60000000f00 */
[----:B0-----:R-:W-:Y:S05]  /*73e0*/  CALL.REL.NOINC `($__internal_63_$__cuda_sm70_shflsync_down) ;  /* 0x000005a000007944 */ /* 0x001fea0003c00000 */
[----:B-1----:R-:W-:Y:S01]  /*73f0*/  MOV R116, R159 ;  /* 0x0000009f00747202 */ /* 0x002fe20000000f00 */
[----:B0-2--5:R-:W-:Y:S05]  /*7400*/  BRA `(.L_x_1566) ;  /* 0xffffc9e000007947 */ /* 0x025fea000383ffff */
.L_x_1520:
[----:B------:R-:W-:Y:S01]  /*7410*/  HFMA2.MMA R159, -RZ, RZ, 0, 5.9604644775390625e-08 ;  /* 0x00000001ff9f7435 */ /* 0x000fe200000001ff */
[----:B------:R-:W-:Y:S02]  /*7420*/  MOV R115, R119 ;  /* 0x0000007700737202 */ /* 0x000fe40000000f00 */
[----:B------:R-:W-:-:S03]  /*7430*/  MOV R114, 0x7450 ;  /* 0x0000745000727802 */ /* 0x000fc60000000f00 */
[----:B012---:R-:W-:Y:S05]  /*7440*/  CALL.REL.NOINC `($__internal_63_$__cuda_sm70_shflsync_down) ;  /* 0x0000054000007944 */ /* 0x007fea0003c00000 */
[C---:B------:R-:W-:Y:S02]  /*7450*/  FMUL.FTZ R116, R118.reuse, R116 ;  /* 0x0000007476747220 */ /* 0x040fe40000410000 */
[C---:B-1----:R-:W-:Y:S01]  /*7460*/  FFMA.FTZ R114, R118.reuse, R159, R119 ;  /* 0x0000009f76727223 */ /* 0x042fe20000010077 */
[----:B------:R-:W-:Y:S02]  /*7470*/  MOV R159, 0x2 ;  /* 0x00000002009f7802 */ /* 0x000fe40000000f00 */
[----:B------:R-:W-:Y:S02]  /*7480*/  FSEL R118, R118, R116, !P4 ;  /* 0x0000007476767208 */ /* 0x000fe40006000000 */
[----:B------:R-:W-:-:S02]  /*7490*/  FSEL R119, R119, R114, !P4 ;  /* 0x0000007277777208 */ /* 0x000fc40006000000 */
[----:B------:R-:W-:Y:S02]  /*74a0*/  MOV R115, R118 ;  /* 0x0000007600737202 */ /* 0x000fe40000000f00 */
[----:B------:R-:W-:Y:S02]  /*74b0*/  MOV R114, 0x74d0 ;  /* 0x000074d000727802 */ /* 0x000fe40000000f00 */
[----:B0-2--5:R-:W-:Y:S05]  /*74c0*/  CALL.REL.NOINC `($__internal_63_$__cuda_sm70_shflsync_down) ;  /* 0x000004c000007944 */ /* 0x025fea0003c00000 */
[----:B-1----:R-:W-:Y:S01]  /*74d0*/  MOV R116, R159 ;  /* 0x0000009f00747202 */ /* 0x002fe20000000f00 */
[----:B------:R-:W-:Y:S01]  /*74e0*/  HFMA2.MMA R159, -RZ, RZ, 0, 1.1920928955078125e-07 ;  /* 0x00000002ff9f7435 */ /* 0x000fe200000001ff */
[----:B------:R-:W-:Y:S02]  /*74f0*/  MOV R115, R119 ;  /* 0x0000007700737202 */ /* 0x000fe40000000f00 */
[----:B------:R-:W-:-:S03]  /*7500*/  MOV R114, 0x7520 ;  /* 0x0000752000727802 */ /* 0x000fc60000000f00 */
[----:B0-2--5:R-:W-:Y:S05]  /*7510*/  CALL.REL.NOINC `($__internal_63_$__cuda_sm70_shflsync_down) ;  /* 0x0000047000007944 */ /* 0x025fea0003c00000 */
[----:B-1----:R-:W-:Y:S01]  /*7520*/  @!P3 FFMA.FTZ R119, R118, R159, R119 ;  /* 0x0000009f7677b223 */ /* 0x002fe20000010077 */
[----:B------:R-:W-:Y:S01]  /*7530*/  MOV R159, 0x4 ;  /* 0x00000004009f7802 */ /* 0x000fe20000000f00 */
[----:B------:R-:W-:Y:S01]  /*7540*/  @!P3 FMUL.FTZ R118, R116, R118 ;  /* 0x000000767476b220 */ /* 0x000fe20000410000 */
[----:B------:R-:W-:-:S04]  /*7550*/  MOV R114, 0x7580 ;  /* 0x0000758000727802 */ /* 0x000fc80000000f00 */
[----:B------:R-:W-:Y:S02]  /*7560*/  MOV R115, R118 ;  /* 0x0000007600737202 */ /* 0x000fe40000000f00 */
[----:B0-2--5:R-:W-:Y:S05]  /*7570*/  CALL.REL.NOINC `($__internal_63_$__cuda_sm70_shflsync_down) ;  /* 0x0000041000007944 */ /* 0x025fea0003c00000 */
[----:B-1----:R-:W-:Y:S01]  /*7580*/  MOV R116, R159 ;  /* 0x0000009f00747202 */ /* 0x002fe20000000f00 */
[----:B------:R-:W-:Y:S01]  /*7590*/  HFMA2.MMA R159, -RZ, RZ, 0, 2.384185791015625e-07 ;  /* 0x00000004ff9f7435 */ /* 0x000fe200000001ff */
[----:B------:R-:W-:Y:S02]  /*75a0*/  MOV R115, R119 ;  /* 0x0000007700737202 */ /* 0x000fe40000000f00 */
[----:B------:R-:W-:-:S03]  /*75b0*/  MOV R114, 0x75d0 ;  /* 0x000075d000727802 */ /* 0x000fc60000000f00 */
[----:B0-2--5:R-:W-:Y:S05]  /*75c0*/  CALL.REL.NOINC `($__internal_63_$__cuda_sm70_shflsync_down) ;  /* 0x000003c000007944 */ /* 0x025fea0003c00000 */
[----:B-1----:R-:W-:Y:S01]  /*75d0*/  @!P2 FFMA.FTZ R119, R118, R159, R119 ;  /* 0x0000009f7677a223 */ /* 0x002fe20000010077 */
[----:B------:R-:W-:Y:S01]  /*75e0*/  HFMA2.MMA R159, -RZ, RZ, 0, 4.76837158203125e-07 ;  /* 0x00000008ff9f7435 */ /* 0x000fe200000001ff */
[----:B------:R-:W-:Y:S01]  /*75f0*/  @!P2 FMUL.FTZ R118, R116, R118 ;  /* 0x000000767476a220 */ /* 0x000fe20000410000 */
[----:B------:R-:W-:Y:S02]  /*7600*/  MOV R114, 0x7650 ;  /* 0x0000765000727802 */ /* 0x000fe40000000f00 */
[----:B------:R-:W-:Y:S02]  /*7610*/  MOV R116, R119 ;  /* 0x0000007700747202 */ /* 0x000fe40000000f00 */
[----:B------:R-:W-:-:S04]  /*7620*/  MOV R119, R118 ;  /* 0x0000007600777202 */ /* 0x000fc80000000f00 */
[----:B------:R-:W-:Y:S02]  /*7630*/  MOV R115, R119 ;  /* 0x0000007700737202 */ /* 0x000fe40000000f00 */
[----:B0-2--5:R-:W-:Y:S05]  /*7640*/  CALL.REL.NOINC `($__internal_63_$__cuda_sm70_shflsync_down) ;  /* 0x0000034000007944 */ /* 0x025fea0003c00000 */
[----:B-1----:R-:W-:Y:S01]  /*7650*/  MOV R117, R159 ;  /* 0x0000009f00757202 */ /* 0x002fe20000000f00 */
[----:B------:R-:W-:Y:S01]  /*7660*/  HFMA2.MMA R159, -RZ, RZ, 0, 4.76837158203125e-07 ;  /* 0x00000008ff9f7435 */ /* 0x000fe200000001ff */
[----:B------:R-:W-:Y:S02]  /*7670*/  MOV R115, R116 ;  /* 0x0000007400737202 */ /* 0x000fe40000000f00 */
[----:B------:R-:W-:-:S03]  /*7680*/  MOV R114, 0x76a0 ;  /* 0x000076a000727802 */ /* 0x000fc60000000f00 */
[----:B0-2--5:R-:W-:Y:S05]  /*7690*/  CALL.REL.NOINC `($__internal_63_$__cuda_sm70_shflsync_down) ;  /* 0x000002f000007944 */ /* 0x025fea0003c00000 */
[----:B-1----:R-:W-:Y:S01]  /*76a0*/  @!P1 FFMA.FTZ R116, R119, R159, R116 ;  /* 0x0000009f77749223 */ /* 0x002fe20000010074 */
[----:B------:R-:W-:Y:S01]  /*76b0*/  HFMA2.MMA R159, -RZ, RZ, 0, 9.5367431640625e-07 ;  /* 0x00000010ff9f7435 */ /* 0x000fe200000001ff */
[----:B------:R-:W-:Y:S01]  /*76c0*/  @!P1 FMUL.FTZ R119, R117, R119 ;  /* 0x0000007775779220 */ /* 0x000fe20000410000 */
[----:B------:R-:W-:Y:S02]  /*76d0*/  MOV R114, 0x7710 ;  /* 0x0000771000727802 */ /* 0x000fe40000000f00 */
[----:B------:R-:W-:Y:S02]  /*76e0*/  MOV R118, R116 ;  /* 0x0000007400767202 */ /* 0x000fe40000000f00 */
[----:B------:R-:W-:-:S02]  /*76f0*/  MOV R115, R119 ;  /* 0x0000007700737202 */ /* 0x000fc40000000f00 */
[----:B0-2--5:R-:W-:Y:S05]  /*7700*/  CALL.REL.NOINC `($__internal_63_$__cuda_sm70_shflsync_down) ;  /* 0x0000028000007944 */ /* 0x025fea0003c00000 */
[----:B-1----:R-:W-:Y:S01]  /*7710*/  MOV R116, R159 ;  /* 0x0000009f00747202 */ /* 0x002fe20000000f00 */
[----:B------:R-:W-:Y:S01]  /*7720*/  HFMA2.MMA R159, -RZ, RZ, 0, 9.5367431640625e-07 ;  /* 0x00000010ff9f7435 */ /* 0x000fe200000001ff */
[----:B------:R-:W-:-:S02]  /*7730*/  MOV R115, R118 ;  /* 0x0000007600737202 */ /* 0x000fc40000000f00 */
[----:B------:R-:W-:-:S03]  /*7740*/  MOV R114, 0x7760 ;  /* 0x0000776000727802 */ /* 0x000fc60000000f00 */
[----:B0-2--5:R-:W-:Y:S05]  /*7750*/  CALL.REL.NOINC `($__internal_63_$__cuda_sm70_shflsync_down) ;  /* 0x0000023000007944 */ /* 0x025fea0003c00000 */
[----:B-1----:R-:W-:Y:S01]  /*7760*/  @!P0 FFMA.FTZ R118, R119, R159, R118 ;  /* 0x0000009f77768223 */ /* 0x002fe20000010076 */
[----:B------:R-:W-:Y:S01]  /*7770*/  MOV R159, RZ ;  /* 0x000000ff009f7202 */ /* 0x000fe20000000f00 */
[----:B------:R-:W-:Y:S01]  /*7780*/  @!P0 FMUL.FTZ R119, R116, R119 ;  /* 0x0000007774778220 */ /* 0x000fe20000410000 */
[----:B------:R-:W-:-:S04]  /*7790*/  MOV R115, 0x77c0 ;  /* 0x000077c000737802 */ /* 0x000fc80000000f00 */
[----:B------:R-:W-:Y:S02]  /*77a0*/  MOV R114, R119 ;  /* 0x0000007700727202 */ /* 0x000fe40000000f00 */
[----:B0-2--5:R-:W-:Y:S05]  /*77b0*/  CALL.REL.NOINC `($__internal_64_$__cuda_sm70_shflsync_idx_p) ;  /* 0x0000026000007944 */ /* 0x025fea0003c00000 */
[----:B-1----:R-:W-:Y:S01]  /*77c0*/  MOV R116, R159 ;  /* 0x0000009f00747202 */ /* 0x002fe20000000f00 */
[----:B------:R-:W-:Y:S01]  /*77d0*/  HFMA2.MMA R159, -RZ, RZ, 0, 0 ;  /* 0x00000000ff9f7435 */ /* 0x000fe200000001ff */
[----:B------:R-:W-:Y:S02]  /*77e0*/  MOV R114, R118 ;  /* 0x0000007600727202 */ /* 0x000fe40000000f00 */
[----:B------:R-:W-:-:S03]  /*77f0*/  MOV R115, 0x7810 ;  /* 0x0000781000737802 */ /* 0x000fc60000000f00 */
[----:B--2--5:R-:W-:Y:S05]  /*7800*/  CALL.REL.NOINC `($__internal_64_$__cuda_sm70_shflsync_idx_p) ;  /* 0x0000021000007944 */ /* 0x024fea0003c00000 */
[----:B------:R-:W-:Y:S02]  /*7810*/  MOV R117, R116 ;  /* 0x0000007400757202 */ /* 0x000fe40000000f00 */
[----:B-1----:R-:W-:Y:S01]  /*7820*/  MOV R116, R159 ;  /* 0x0000009f00747202 */ /* 0x002fe20000000f00 */
[----:B------:R-:W-:Y:S01]  /*7830*/  HFMA2.MMA R159, -RZ, RZ, 0, 5.9604644775390625e-08 ;  /* 0x00000001ff9f7435 */ /* 0x000fe200000001ff */
[----:B------:R-:W-:Y:S02]  /*7840*/  MOV R115, R119 ;  /* 0x0000007700737202 */ /* 0x000fe40000000f00 */
[----:B------:R-:W-:-:S03]  /*7850*/  MOV R114, 0x7870 ;  /* 0x0000787000727802 */ /* 0x000fc60000000f00 */
[----:B--2--5:R-:W-:Y:S05]  /*7860*/  CALL.REL.NOINC `($__internal_63_$__cuda_sm70_shflsync_down) ;  /* 0x0000012000007944 */ /* 0x024fea0003c00000 */
[----:B-1----:R-:W-:Y:S01]  /*7870*/  MOV R160, R159 ;  /* 0x0000009f00a07202 */ /* 0x002fe20000000f00 */
[----:B------:R-:W-:Y:S01]  /*7880*/  HFMA2.MMA R159, -RZ, RZ, 0, 5.9604644775390625e-08 ;  /* 0x00000001ff9f7435 */ /* 0x000fe200000001ff */
[----:B------:R-:W-:-:S02]  /*7890*/  MOV R115, R118 ;  /* 0x0000007600737202 */ /* 0x000fc40000000f00 */
[----:B------:R-:W-:-:S03]  /*78a0*/  MOV R114, 0x78c0 ;  /* 0x000078c000727802 */ /* 0x000fc60000000f00 */
[----:B0-2--5:R-:W-:Y:S05]  /*78b0*/  CALL.REL.NOINC `($__internal_63_$__cuda_sm70_shflsync_down) ;  /* 0x000000d000007944 */ /* 0x025fea0003c00000 */
[----:B-1----:R-:W-:Y:S01]  /*78c0*/  MOV R119, R159 ;  /* 0x0000009f00777202 */ /* 0x002fe20000000f00 */
[----:B------:R-:W-:Y:S01]  /*78d0*/  HFMA2.MMA R159, -RZ, RZ, 0, 0 ;  /* 0x00000000ff9f7435 */ /* 0x000fe200000001ff */
[----:B------:R-:W-:Y:S02]  /*78e0*/  MOV R118, R160 ;  /* 0x000000a000767202 */ /* 0x000fe40000000f00 */
[----:B------:R-:W-:Y:S02]  /*78f0*/  MOV R114, R112 ;  /* 0x0000007000727202 */ /* 0x000fe40000000f00 */
[----:B------:R-:W-:Y:S02]  /*7900*/  MOV R115, 0x7920 ;  /* 0x0000792000737802 */ /* 0x000fe40000000f00 */
[----:B0-2--5:R-:W-:Y:S05]  /*7910*/  CALL.REL.NOINC `($__internal_64_$__cuda_sm70_shflsync_idx_p) ;  /* 0x0000010000007944 */ /* 0x025fea0003c00000 */
[----:B-1----:R-:W-:Y:S01]  /*7920*/  MOV R160, R159 ;  /* 0x0000009f00a07202 */ /* 0x002fe20000000f00 */
[----:B------:R-:W-:Y:S01]  /*7930*/  HFMA2.MMA R159, -RZ, RZ, 0, 0 ;  /* 0x00000000ff9f7435 */ /* 0x000fe200000001ff */
[----:B------:R-:W-:Y:S02]  /*7940*/  MOV R114, R113 ;  /* 0x0000007100727202 */ /* 0x000fe40000000f00 */
[----:B------:R-:W-:-:S03]  /*7950*/  MOV R115, 0x7970 ;  /* 0x0000797000737802 */ /* 0x000fc60000000f00 */
[----:B--2--5:R-:W-:Y:S05]  /*7960*/  CALL.REL.NOINC `($__internal_64_$__cuda_sm70_shflsync_idx_p) ;  /* 0x000000b000007944 */ /* 0x024fea0003c00000 */
[----:B-1----:R-:W-:Y:S01]  /*7970*/  MOV R115, R159 ;  /* 0x0000009f00737202 */ /* 0x002fe20000000f00 */
[----:B--2--5:R-:W-:Y:S05]  /*7980*/  BRA `(.L_x_1567) ;  /* 0xffffc60000007947 */ /* 0x024fea000383ffff */
        .weak           $__internal_63_$__cuda_sm70_shflsync_down
        .type           $__internal_63_$__cuda_sm70_shflsync_down,@function
        .size           $__internal_63_$__cuda_sm70_shflsync_down,($__internal_64_$__cuda_sm70_shflsync_idx_p - $__internal_63_$__cuda_sm70_shflsync_down)
$__internal_63_$__cuda_sm70_shflsync_down:
        /* <DEDUP_REMOVED lines=8> */
[----:B------:R-:W-:Y:S05]  /*7a10*/  RET.REL.NODEC R114 `(_Z25selective_scan_bwd_kernelI32Selective_Scan_bwd_kernel_traitsILi128ELi16ELb1ELb0ELb1ELb0ELb1EffEEv12SSMParamsBwd) ;  /* 0xffff85e072007950 */ /* 0x000fea0003c3ffff */
        .weak           $__internal_64_$__cuda_sm70_shflsync_idx_p
        .type           $__internal_64_$__cuda_sm70_shflsync_idx_p,@function
        .size           $__internal_64_$__cuda_sm70_shflsync_idx_p,($__internal_65_$__cuda_sm70_shflsync_up - $__internal_64_$__cuda_sm70_shflsync_idx_p)
$__internal_64_$__cuda_sm70_shflsync_idx_p:
        /* <DEDUP_REMOVED lines=9> */
[----:B0-----:R-:W-:Y:S05]  /*7ab0*/  RET.REL.NODEC R114 `(_Z25selective_scan_bwd_kernelI32Selective_Scan_bwd_kernel_traitsILi128ELi16ELb1ELb0ELb1ELb0ELb1EffEEv12SSMParamsBwd) ;  /* 0xffff854072007950 */ /* 0x001fea0003c3ffff */
        .weak           $__internal_65_$__cuda_sm70_shflsync_up
        .type           $__internal_65_$__cuda_sm70_shflsync_up,@function
        .size           $__internal_65_$__cuda_sm70_shflsync_up,(.L_x_8881 - $__internal_65_$__cuda_sm70_shflsync_up)
$__internal_65_$__cuda_sm70_shflsync_up:
[----:B------:R-:W-:Y:S04]  /*7ac0*/  WARPSYNC R125 ;  /* 0x0000007d00007348 */ /* 0x000fe80003800000 */
[----:B------:R0:W1:Y:S02]  /*7ad0*/  SHFL.UP PT, R118, R115, R118, R126 ;  /* 0x0400007673767389 */ /* 0x00006400000e007e */
[----:B0-----:R-:W-:-:S04]  /*7ae0*/  MOV R115, 0x0 ;  /* 0x0000000000737802 */ /* 0x001fc80000000f00 */
[----:B------:R-:W-:Y:S05]  /*7af0*/  RET.REL.NODEC R114 `(_Z25selective_scan_bwd_kernelI32Selective_Scan_bwd_kernel_traitsILi128ELi16ELb1ELb0ELb1ELb0ELb1EffEEv12SSMParamsBwd) ;  /* 0xffff850072007950 */ /* 0x000fea0003c3ffff */
.L_x_1568:
        /* <DEDUP_REMOVED lines=16> */
.L_x_8881:


//--------------------- .text._Z25selective_scan_bwd_kernelI32Selective_Scan_bwd_kernel_traitsILi128ELi16ELb1ELb0ELb1ELb1ELb0EffEEv12SSMParamsBwd --------------------------
	.section	.text._Z25selective_scan_bwd_kernelI32Selective_Scan_bwd_kernel_traitsILi128ELi16ELb1ELb0ELb1ELb1ELb0EffEEv12SSMParamsBwd,"ax",@progbits
	.sectioninfo	@"SHI_REGISTERS=168"
	.align	128
        .global         _Z25selective_scan_bwd_kernelI32Selective_Scan_bwd_kernel_traitsILi128ELi16ELb1ELb0ELb1ELb1ELb0EffEEv12SSMParamsBwd
        .type           _Z25selective_scan_bwd_kernelI32Selective_Scan_bwd_kernel_traitsILi128ELi16ELb1ELb0ELb1ELb1ELb0EffEEv12SSMParamsBwd,@function
        .size           _Z25selective_scan_bwd_kernelI32Selective_Scan_bwd_kernel_traitsILi128ELi16ELb1ELb0ELb1ELb1ELb0EffEEv12SSMParamsBwd,(.L_x_8884 - _Z25selective_scan_bwd_kernelI32Selective_Scan_bwd_kernel_traitsILi128ELi16ELb1ELb0ELb1ELb1ELb0EffEEv12SSMParamsBwd)
        .other          _Z25selective_scan_bwd_kernelI32Selective_Scan_bwd_kernel_traitsILi128ELi16ELb1ELb0ELb1ELb1ELb0EffEEv12SSMParamsBwd,@"STO_CUDA_ENTRY STV_DEFAULT"
_Z25selective_scan_bwd_kernelI32Selective_Scan_bwd_kernel_traitsILi128ELi16ELb1ELb0ELb1ELb1ELb0EffEEv12SSMParamsBwd:
.text._Z25selective_scan_bwd_kernelI32Selective_Scan_bwd_kernel_traitsILi128ELi16ELb1ELb0ELb1ELb1ELb0EffEEv12SSMParamsBwd:
        /* <DEDUP_REMOVED lines=45> */
[----:B------:R-:W-:-:S02]  /*02d0*/  UIADD3 UR13, UR13, UR4, URZ ;  /* 0x000000040d0d7290 */ /* 0x000fc4000fffe03f */
[----:B------:R-:W-:Y:S02]  /*02e0*/  UISETP.NE.AND.EX UP1, UPT, URZ, UR27, UPT, UP1 ;  /* 0x0000001b3f00728c */ /* 0x000fe4000bf25310 */
[----:B------:R-:W-:Y:S02]  /*02f0*/  UMOV UR4, URZ ;  /* 0x0000003f00047c82 */ /* 0x000fe40008000000 */
[----:B------:R-:W-:Y:S02]  /*0300*/  UISETP.NE.U32.AND UP2, UPT, URZ, UR32, UPT ;  /* 0x000000203f00728c */ /* 0x000fe4000bf45070 */
[----:B------:R-:W-:Y:S01]  /*0310*/  UIMAD UR21, UR35, UR8, URZ ;  /* 0x00000008231572a4 */ /* 0x000fe2000f8e023f */
[----:B0-----:R-:W2:Y:S01]  /*0320*/  MUFU.RCP R0, R0 ;  /* 0x0000000000007308 */ /* 0x001ea20000001000 */
[----:B------:R-:W-:Y:S02]  /*0330*/  UISETP.NE.AND.EX UP2, UPT, URZ, UR33, UPT, UP2 ;  /* 0x000000213f00728c */ /* 0x000fe4000bf45320 */
[----:B------:R-:W-:-:S02]  /*0340*/  UIMAD.WIDE.U32 UR18, UR34, UR8, URZ ;  /* 0x00000008221272a5 */ /* 0x000fc4000f8e003f */
[----:B------:R-:W-:Y:S02]  /*0350*/  UIMAD.WIDE.U32 UR14, UR34, UR6, URZ ;  /* 0x00000006220e72a5 */ /* 0x000fe4000f8e003f */
[----:B------:R-:W-:Y:S02]  /*0360*/  UMOV UR8, URZ ;  /* 0x0000003f00087c82 */ /* 0x000fe40008000000 */
[----:B------:R-:W-:Y:S02]  /*0370*/  @UP1 ULEA UR8, UP3, UR16, UR26, 0x2 ;  /* 0x0000001a10081291 */ /* 0x000fe4000f86103f */
[----:B------:R-:W-:Y:S02]  /*0380*/  ULDC.64 UR6, c[0x0][0x1b0] ;  /* 0x00006c0000067ab9 */ /* 0x000fe40000000a00 */
[----:B------:R-:W-:Y:S02]  /*0390*/  UIMAD UR21, UR34, UR9, UR21 ;  /* 0x00000009221572a4 */ /* 0x000fe4000f8e0215 */
[----:B------:R-:W-:Y:S01]  /*03a0*/  UIMAD.WIDE.U32 UR10, UR34, UR6, URZ ;  /* 0x00000006220a72a5 */ /* 0x000fe2000f8e003f */
[----:B--2---:R-:W-:Y:S01]  /*03b0*/  IADD3 R2, R0, 0xffffffe, RZ ;  /* 0x0ffffffe00027810 */ /* 0x004fe20007ffe0ff */
[----:B------:R-:W-:Y:S01]  /*03c0*/  UIMAD UR23, UR35, UR6, URZ ;  /* 0x00000006231772a4 */ /* 0x000fe2000f8e023f */
[----:B------:R-:W-:Y:S01]  /*03d0*/  IABS R0, UR16 ;  /* 0x0000001000007c13 */ /* 0x000fe20008000000 */
[----:B------:R-:W-:-:S02]  /*03e0*/  UMOV UR9, URZ ;  /* 0x0000003f00097c82 */ /* 0x000fc40008000000 */
[----:B------:R-:W-:Y:S01]  /*03f0*/  @UP1 ULEA.HI.X UR9, UR16, UR27, UR17, 0x2, UP3 ;  /* 0x0000001b10091291 */ /* 0x000fe200098f1411 */
[----:B------:R-:W0:Y:S01]  /*0400*/  F2I.FTZ.U32.TRUNC.NTZ R2, R2 ;  /* 0x0000000200027305 */ /* 0x000e22000021f000 */
[----:B------:R-:W2:Y:S01]  /*0410*/  R2UR UR22, R0 ;  /* 0x00000000001673c2 */ /* 0x000ea200000e0000 */
[----:B------:R-:W-:Y:S02]  /*0420*/  UMOV UR6, URZ ;  /* 0x0000003f00067c82 */ /* 0x000fe40008000000 */
[----:B------:R-:W-:Y:S02]  /*0430*/  @UP2 ULEA UR6, UP1, UR16, UR32, 0x2 ;  /* 0x0000002010062291 */ /* 0x000fe4000f82103f */
[----:B------:R-:W-:Y:S02]  /*0440*/  UIMAD UR23, UR34, UR7, UR23 ;  /* 0x00000007221772a4 */ /* 0x000fe4000f8e0217 */
[----:B------:R-:W-:Y:S02]  /*0450*/  ULDC.64 UR26, c[0x0][0x1d8] ;  /* 0x00007600001a7ab9 */ /* 0x000fe40000000a00 */
[----:B------:R-:W-:-:S02]  /*0460*/  UMOV UR7, URZ ;  /* 0x0000003f00077c82 */ /* 0x000fc40008000000 */
[----:B------:R-:W-:Y:S02]  /*0470*/  @UP2 ULEA.HI.X UR7, UR16, UR33, UR17, 0x2, UP1 ;  /* 0x0000002110072291 */ /* 0x000fe400088f1411 */
[----:B------:R-:W-:Y:S01]  /*0480*/  UIMAD UR20, UR17, UR26, URZ ;  /* 0x0000001a111472a4 */ /* 0x000fe2000f8e023f */
[----:B0-----:R-:W0:Y:S01]  /*0490*/  R2UR UR5, R2 ;  /* 0x00000000020573c2 */ /* 0x001e2200000e0000 */
[----:B------:R-:W-:Y:S02]  /*04a0*/  ULDC UR32, c[0x0][0x174] ;  /* 0x00005d0000207ab9 */ /* 0x000fe40000000800 */
[----:B------:R-:W-:Y:S02]  /*04b0*/  UIADD3 UR15, UR15, UR24, URZ ;  /* 0x000000180f0f7290 */ /* 0x000fe4000fffe03f */
[----:B------:R-:W-:Y:S02]  /*04c0*/  UIMAD UR20, UR16, UR27, UR20 ;  /* 0x0000001b101472a4 */ /* 0x000fe4000f8e0214 */
[----:B------:R-:W-:-:S02]  /*04d0*/  UIMAD.WIDE.U32 UR12, UR16, UR26, UR12 ;  /* 0x0000001a100c72a5 */ /* 0x000fc4000f8e000c */
[----:B------:R-:W-:Y:S02]  /*04e0*/  ULDC UR33, c[0x0][0x178] ;  /* 0x00005e0000217ab9 */ /* 0x000fe40000000800 */
[----:B------:R-:W-:Y:S02]  /*04f0*/  ULDC.64 UR26, c[0x0][0x1e8] ;  /* 0x00007a00001a7ab9 */ /* 0x000fe40000000a00 */
[----:B------:R-:W-:Y:S02]  /*0500*/  UIMAD UR24, UR17, UR26, URZ ;  /* 0x0000001a111872a4 */ /* 0x000fe4000f8e023f */
[----:B------:R-:W-:Y:S02]  /*0510*/  UIMAD.WIDE.U32 UR14, UR16, UR26, UR14 ;  /* 0x0000001a100e72a5 */ /* 0x000fe4000f8e000e */
[----:B------:R-:W-:Y:S02]  /*0520*/  UIMAD UR27, UR16, UR27, UR24 ;  /* 0x0000001b101b72a4 */ /* 0x000fe4000f8e0218 */
[----:B------:R-:W-:-:S02]  /*0530*/  UIADD3 UR11, UR11, UR23, URZ ;  /* 0x000000170b0b7290 */ /* 0x000fc4000fffe03f */
[----:B0-----:R-:W-:-:S04]  /*0540*/  UIADD3 UR25, URZ, -UR5, URZ ;  /* 0x800000053f197290 */ /* 0x001fc8000fffe03f */
[----:B------:R-:W-:-:S04]  /*0550*/  UIMAD UR25, UR25, UR30, URZ ;  /* 0x0000001e191972a4 */ /* 0x000fc8000f8e023f */
[----:B------:R-:W-:-:S04]  /*0560*/  UIMAD.WIDE.U32 UR4, UR5, UR25, UR4 ;  /* 0x00000019050472a5 */ /* 0x000fc8000f8e0004 */
[----:B--2---:R-:W-:-:S07]  /*0570*/  UIMAD.WIDE.U32 UR4, UR5, UR22, URZ ;  /* 0x00000016050472a5 */ /* 0x004fce000f8e003f */
[----:B------:R-:W-:Y:S02]  /*0580*/  UMOV UR25, UR5 ;  /* 0x0000000500197c82 */ /* 0x000fe40008000000 */
[----:B------:R-:W-:Y:S02]  /*0590*/  UIADD3 UR4, -UR25, URZ, URZ ;  /* 0x0000003f19047290 */ /* 0x000fe4000fffe13f */
[----:B------:R-:W-:Y:S02]  /*05a0*/  UIADD3 UR5, UR19, UR21, URZ ;  /* 0x0000001513057290 */ /* 0x000fe4000fffe03f */
[----:B------:R-:W-:Y:S02]  /*05b0*/  UIMAD UR22, UR30, UR4, UR22 ;  /* 0x000000041e1672a4 */ /* 0x000fe4000f8e0216 */
[----:B------:R-:W-:Y:S02]  /*05c0*/  ULEA UR19, UR32, 0xfffff800, 0xb ;  /* 0xfffff80020137891 */ /* 0x000fe4000f8e583f */
[----:B------:R-:W-:-:S02]  /*05d0*/  UISETP.GT.U32.AND UP1, UPT, UR30, UR22, UPT ;  /* 0x000000161e00728c */ /* 0x000fc4000bf24070 */
[----:B------:R-:W-:Y:S02]  /*05e0*/  UIMAD UR4, UR17, UR36, URZ ;  /* 0x00000024110472a4 */ /* 0x000fe4000f8e023f */
[----:B------:R-:W-:Y:S02]  /*05f0*/  USHF.R.S32.HI UR26, URZ, 0x1f, UR19 ;  /* 0x0000001f3f1a7899 */ /* 0x000fe40008011413 */
[----:B------:R-:W-:Y:S02]  /*0600*/  UIADD3 UR21, UP2, UR19, UR12, URZ ;  /* 0x0000000c13157290 */ /* 0x000fe4000ff5e03f */
[----:B------:R-:W-:Y:S02]  /*0610*/  UIMAD UR31, UR16, UR37, UR4 ;  /* 0x00000025101f72a4 */ /* 0x000fe4000f8e0204 */
[----:B------:R-:W-:Y:S02]  /*0620*/  UIADD3.X UR12, UR26, UR13, UR20, UP2, !UPT ;  /* 0x0000000d1a0c7290 */ /* 0x000fe400097fe414 */
[----:B------:R-:W-:-:S02]  /*0630*/  @!UP1 UIADD3 UR22, UR22, -UR30, URZ ;  /* 0x8000001e16169290 */ /* 0x000fc4000fffe03f */
[----:B------:R-:W-:Y:S02]  /*0640*/  UMOV UR4, UR18 ;  /* 0x0000001200047c82 */ /* 0x000fe40008000000 */
[----:B------:R-:W-:Y:S02]  /*0650*/  UISETP.GE.U32.AND UP2, UPT, UR22, UR30, UPT ;  /* 0x0000001e1600728c */ /* 0x000fe4000bf46070 */
[----:B------:R-:W-:Y:S02]  /*0660*/  UIMAD.WIDE.U32 UR4, UR16, UR36, UR4 ;  /* 0x00000024100472a5 */ /* 0x000fe4000f8e0004 */
[----:B------:R-:W-:Y:S02]  /*0670*/  ULOP3.LUT UR18, UR16, UR33, URZ, 0x3c, !UPT ;  /* 0x0000002110127292 */ /* 0x000fe4000f8e3c3f */
[----:B------:R-:W-:Y:S02]  /*0680*/  ULDC.64 UR36, c[0x0][0x240] ;  /* 0x0000900000247ab9 */ /* 0x000fe40000000a00 */
[----:B------:R-:W-:-:S02]  /*0690*/  ULEA UR20, UP3, UR21, UR36, 0x2 ;  /* 0x0000002415147291 */ /* 0x000fc4000f86103f */
[----:B------:R-:W-:Y:S02]  /*06a0*/  @!UP1 UIADD3 UR25, UR25, 0x1, URZ ;  /* 0x0000000119199890 */ /* 0x000fe4000fffe03f */
[----:B------:R-:W-:Y:S02]  /*06b0*/  ULEA.HI.X UR21, UR21, UR37, UR12, 0x2, UP3 ;  /* 0x0000002515157291 */ /* 0x000fe400098f140c */
[----:B------:R-:W-:Y:S02]  /*06c0*/  UISETP.GE.AND UP3, UPT, UR18, URZ, UPT ;  /* 0x0000003f1200728c */ /* 0x000fe4000bf66270 */
[----:B------:R-:W-:Y:S02]  /*06d0*/  UISETP.NE.AND UP1, UPT, URZ, UR33, UPT ;  /* 0x000000213f00728c */ /* 0x000fe4000bf25270 */
[----:B------:R-:W-:Y:S02]  /*06e0*/  @UP2 UIADD3 UR25, UR25, 0x1, URZ ;  /* 0x0000000119192890 */ /* 0x000fe4000fffe03f */
[----:B------:R-:W-:-:S02]  /*06f0*/  UIADD3 UR24, UP4, UR19, UR14, URZ ;  /* 0x0000000e13187290 */ /* 0x000fc4000ff9e03f */
[----:B------:R-:W-:Y:S02]  /*0700*/  ULDC.64 UR12, c[0x0][0x248] ;  /* 0x00009200000c7ab9 */ /* 0x000fe40000000a00 */
[----:B------:R-:W-:Y:S02]  /*0710*/  UIADD3.X UR14, UR26, UR15, UR27, UP4, !UPT ;  /* 0x0000000f1a0e7290 */ /* 0x000fe4000a7fe41b */
[----:B------:R-:W-:Y:S02]  /*0720*/  UMOV UR18, UR25 ;  /* 0x0000001900127c82 */ /* 0x000fe40008000000 */
[----:B------:R-:W-:Y:S02]  /*0730*/  ULEA UR22, UP4, UR24, UR12, 0x2 ;  /* 0x0000000c18167291 */ /* 0x000fe4000f88103f */
[----:B------:R-:W-:Y:S02]  /*0740*/  @!UP3 UIADD3 UR18, -UR18, URZ, URZ ;  /* 0x0000003f1212b290 */ /* 0x000fe4000fffe13f */
[----:B------:R-:W-:-:S02]  /*0750*/  @!UP1 ULOP3.LUT UR18, URZ, UR33, URZ, 0x33, !UPT ;  /* 0x000000213f129292 */ /* 0x000fc4000f8e333f */
[----:B------:R-:W-:Y:S02]  /*0760*/  UIADD3 UR27, UP2, UR19, UR4, URZ ;  /* 0x00000004131b7290 */ /* 0x000fe4000ff5e03f */
[----:B------:R-:W-:Y:S02]  /*0770*/  ULEA.HI.X UR24, UR24, UR13, UR14, 0x2, UP4 ;  /* 0x0000000d18187291 */ /* 0x000fe4000a0f140e */
[----:B------:R-:W-:Y:S02]  /*0780*/  USHF.R.S32.HI UR36, URZ, 0x1f, UR18 ;  /* 0x0000001f3f247899 */ /* 0x000fe40008011412 */
[----:B------:R-:W-:Y:S02]  /*0790*/  ULDC.64 UR12, c[0x0][0x308] ;  /* 0x0000c200000c7ab9 */ /* 0x000fe40000000a00 */
[----:B------:R-:W-:Y:S02]  /*07a0*/  UIADD3.X UR4, UR26, UR5, UR31, UP2, !UPT ;  /* 0x000000051a047290 */ /* 0x000fe400097fe41f */
[----:B------:R-:W-:-:S02]  /*07b0*/  ULEA UR25, UP1, UR27, UR12, 0x2 ;  /* 0x0000000c1b197291 */ /* 0x000fc4000f82103f */
[----:B------:R-:W-:Y:S02]  /*07c0*/  ULDC.64 UR14, c[0x0][0x1c8] ;  /* 0x00007200000e7ab9 */ /* 0x000fe40000000a00 */
[----:B------:R-:W-:Y:S02]  /*07d0*/  UIMAD UR5, UR36, UR14, URZ ;  /* 0x0000000e240572a4 */ /* 0x000fe4000f8e023f */
[----:B------:R-:W-:Y:S02]  /*07e0*/  ULEA.HI.X UR27, UR27, UR13, UR4, 0x2, UP1 ;  /* 0x0000000d1b1b7291 */ /* 0x000fe400088f1404 */
[----:B------:R-:W-:Y:S02]  /*07f0*/  UIMAD.WIDE.U32 UR12, UR18, UR14, UR10 ;  /* 0x0000000e120c72a5 */ /* 0x000fe4000f8e000a */
[----:B------:R-:W-:Y:S02]  /*0800*/  UIMAD UR14, UR18, UR15, UR5 ;  /* 0x0000000f120e72a4 */ /* 0x000fe4000f8e0205 */
[----:B------:R-:W-:-:S02]  /*0810*/  UIADD3 UR19, UP1, UR19, UR12, URZ ;  /* 0x0000000c13137290 */ /* 0x000fc4000ff3e03f */
[----:B------:R-:W-:Y:S02]  /*0820*/  UIADD3 UR14, UR13, UR14, URZ ;  /* 0x0000000e0d0e7290 */ /* 0x000fe4000fffe03f */
        /* <DEDUP_REMOVED lines=17> */
[----:B------:R-:W-:Y:S02]  /*0940*/  UMOV UR14, UR6 ;  /* 0x00000006000e7c82 */ /* 0x000fe40008000000 */
[----:B------:R-:W-:Y:S02]  /*0950*/  UMOV UR15, UR7 ;  /* 0x00000007000f7c82 */ /* 0x000fe40008000000 */
        /* <DEDUP_REMOVED lines=11> */
[----:B------:R-:W-:Y:S01]  /*0a10*/  ULDC UR19, c[0x0][0x174] ;  /* 0x00005d0000137ab9 */ /* 0x000fe20000000800 */
[----:B------:R-:W1:Y:S01]  /*0a20*/  S2R R155, SR_LANEID ;  /* 0x00000000009b7919 */ /* 0x000e620000000000 */
[----:B------:R-:W-:Y:S02]  /*0a30*/  UMOV UR26, UR30 ;  /* 0x0000001e001a7c82 */ /* 0x000fe40008000000 */
[----:B------:R-:W-:Y:S01]  /*0a40*/  UMOV UR27, UR31 ;  /* 0x0000001f001b7c82 */ /* 0x000fe20008000000 */
[----:B------:R4:W-:Y:S01]  /*0a50*/  STL [R1+0x14], RZ ;  /* 0x000014ff01007387 */ /* 0x0009e20000100800 */
[----:B------:R-:W-:Y:S01]  /*0a60*/  UMOV UR6, URZ ;  /* 0x0000003f00067c82 */ /* 0x000fe20008000000 */
[----:B-1-3--:R-:W-:-:S04]  /*0a70*/  SHF.R.S32.HI R3, RZ, 0x1f, R0 ;  /* 0x0000001fff037819 */ /* 0x00afc80000011400 */
[----:B------:R-:W-:-:S04]  /*0a80*/  LEA.HI R3, R3, R0, RZ, 0x5 ;  /* 0x0000000003037211 */ /* 0x000fc800078f28ff */
[----:B----4-:R-:W-:Y:S02]  /*0a90*/  SHF.R.S32.HI R2, RZ, 0x5, R3 ;  /* 0x00000005ff027819 */ /* 0x010fe40000011403 */
.L_x_1651:
[----:B------:R-:W-:Y:S01]  /*0aa0*/  BAR.SYNC.DEFER_BLOCKING 0x0 ;  /* 0x0000000000007b1d */ /* 0x000fe20000010000 */
[----:B------:R-:W-:Y:S02]  /*0ab0*/  SHF.L.U32 R2, R0, 0x2, RZ ;  /* 0x0000000200027819 */ /* 0x000fe400000006ff */
[----:B------:R-:W-:Y:S02]  /*0ac0*/  MOV R4, UR20 ;  /* 0x0000001400047c02 */ /* 0x000fe40008000f00 */
[----:B------:R-:W-:Y:S02]  /*0ad0*/  LOP3.LUT R2, R2, 0xffffff80, RZ, 0xc0, !PT ;  /* 0xffffff8002027812 */ /* 0x000fe400078ec0ff */
[----:B------:R-:W-:Y:S02]  /*0ae0*/  MOV R5, UR21 ;  /* 0x0000001500057c02 */ /* 0x000fe40008000f00 */
[----:B------:R-:W-:-:S05]  /*0af0*/  LOP3.LUT R156, R2, 0x1f, R0, 0xf8, !PT ;  /* 0x0000001f029c7812 */ /* 0x000fca00078ef800 */
[----:B------:R-:W-:-:S05]  /*0b00*/  IMAD.WIDE R4, R156, 0x10, R4 ;  /* 0x000000109c047825 */ /* 0x000fca00078e0204 */
[----:B------:R-:W3:Y:S04]  /*0b10*/  LDG.E.128 R8, [R4.64] ;  /* 0x0000001c04087981 */ /* 0x000ee8000c1e1d00 */
[----:B------:R-:W4:Y:S04]  /*0b20*/  LDG.E.128 R12, [R4.64+0x200] ;  /* 0x0002001c040c7981 */ /* 0x000f28000c1e1d00 */
[----:B------:R-:W5:Y:S04]  /*0b30*/  LDG.E.128 R16, [R4.64+0x400] ;  /* 0x0004001c04107981 */ /* 0x000f68000c1e1d00 */
[----:B--2---:R-:W2:Y:S01]  /*0b40*/  LDG.E.128 R20, [R4.64+0x600] ;  /* 0x0006001c04147981 */ /* 0x004ea2000c1e1d00 */
[----:B------:R-:W-:-:S02]  /*0b50*/  IADD3 R2, R2, R155, RZ ;  /* 0x0000009b02027210 */ /* 0x000fc40007ffe0ff */
[----:B------:R-:W-:Y:S02]  /*0b60*/  MOV R6, UR22 ;  /* 0x0000001600067c02 */ /* 0x000fe40008000f00 */
[----:B------:R-:W-:Y:S01]  /*0b70*/  MOV R7, UR23 ;  /* 0x0000001700077c02 */ /* 0x000fe20008000f00 */
[----:B------:R-:W-:-:S04]  /*0b80*/  IMAD R3, R155, 0x3, R2 ;  /* 0x000000039b037824 */ /* 0x000fc800078e0202 */
[----:B------:R-:W-:-:S05]  /*0b90*/  IMAD.WIDE R32, R156, 0x10, R6 ;  /* 0x000000109c207825 */ /* 0x000fca00078e0206 */
[----:B------:R-:W-:Y:S04]  /*0ba0*/  STL.64 [R1+0x8], R32 ;  /* 0x0000082001007387 */ /* 0x000fe80000100a00 */
[----:B---3--:R-:W-:Y:S04]  /*0bb0*/  STS.128 [R2.X16], R8 ;  /* 0x0000000802007388 */ /* 0x008fe8000000cc00 */
[----:B----4-:R-:W-:Y:S04]  /*0bc0*/  STS.128 [R2.X16+0x200], R12 ;  /* 0x0002000c02007388 */ /* 0x010fe8000000cc00 */
[----:B-----5:R-:W-:Y:S04]  /*0bd0*/  STS.128 [R2.X16+0x400], R16 ;  /* 0x0004001002007388 */ /* 0x020fe8000000cc00 */
[----:B--2---:R1:W-:Y:S01]  /*0be0*/  STS.128 [R2.X16+0x600], R20 ;  /* 0x0006001402007388 */ /* 0x0043e2000000cc00 */
        /* <DEDUP_REMOVED lines=8> */
[----:B-1----:R2:W5:Y:S04]  /*0c70*/  LDG.E.128 R20, [R32.64+0x400] ;  /* 0x0004001c20147981 */ /* 0x002568000c1e1d00 */
[----:B--2---:R-:W2:Y:S01]  /*0c80*/  LDG.E.128 R32, [R32.64+0x600] ;  /* 0x0006001c20207981 */ /* 0x004ea2000c1e1d00 */
[----:B------:R-:W-:-:S02]  /*0c90*/  MOV R4, UR24 ;  /* 0x0000001800047c02 */ /* 0x000fc40008000f00 */
[----:B------:R-:W-:-:S05]  /*0ca0*/  MOV R5, UR25 ;  /* 0x0000001900057c02 */ /* 0x000fca0008000f00 */
[----:B------:R-:W-:Y:S01]  /*0cb0*/  IMAD.WIDE R4, R156, 0x10, R4 ;  /* 0x000000109c047825 */ /* 0x000fe200078e0204 */
[----:B---3--:R1:W-:Y:S04]  /*0cc0*/  STS.128 [R2.X16], R24 ;  /* 0x0000001802007388 */ /* 0x0083e8000000cc00 */
[----:B----4-:R3:W-:Y:S04]  /*0cd0*/  STS.128 [R2.X16+0x200], R28 ;  /* 0x0002001c02007388 */ /* 0x0107e8000000cc00 */
[----:B-----5:R4:W-:Y:S04]  /*0ce0*/  STS.128 [R2.X16+0x400], R20 ;  /* 0x0004001402007388 */ /* 0x0209e8000000cc00 */
[----:B--2---:R2:W-:Y:S01]  /*0cf0*/  STS.128 [R2.X16+0x600], R32 ;  /* 0x0006002002007388 */ /* 0x0045e2000000cc00 */
[----:B------:R-:W-:-:S06]  /*0d00*/  NOP ;  /* 0x0000000000007918 */ /* 0x000fcc0000000000 */
[----:B------:R-:W-:Y:S04]  /*0d10*/  LDS.128 R36, [R3.X16+0x10] ;  /* 0x0000100003247984 */ /* 0x000fe8000000cc00 */
[----:B------:R-:W-:Y:S04]  /*0d20*/  LDS.128 R8, [R3.X16+0x20] ;  /* 0x0000200003087984 */ /* 0x000fe8000000cc00 */
[----:B------:R-:W-:Y:S04]  /*0d30*/  LDS.128 R12, [R3.X16+0x30] ;  /* 0x00003000030c7984 */ /* 0x000fe8000000cc00 */
[----:B------:R-:W2:Y:S04]  /*0d40*/  LDS.128 R16, [R3.X16] ;  /* 0x0000000003107984 */ /* 0x000ea8000000cc00 */
[----:B------:R-:W-:Y:S06]  /*0d50*/  BAR.SYNC.DEFER_BLOCKING 0x0 ;  /* 0x0000000000007b1d */ /* 0x000fec0000010000 */
[----:B-1----:R1:W5:Y:S04]  /*0d60*/  LDG.E.128 R24, [R4.64] ;  /* 0x0000001c04187981 */ /* 0x002368000c1e1d00 */
[----:B---3--:R1:W3:Y:S04]  /*0d70*/  LDG.E.128 R28, [R4.64+0x200] ;  /* 0x0002001c041c7981 */ /* 0x0082e8000c1e1d00 */
[----:B----4-:R1:W4:Y:S04]  /*0d80*/  LDG.E.128 R20, [R4.64+0x400] ;  /* 0x0004001c04147981 */ /* 0x010328000c1e1d00 */
[----:B--2---:R1:W2:Y:S01]  /*0d90*/  LDG.E.128 R32, [R4.64+0x600] ;  /* 0x0006001c04207981 */ /* 0x0042a2000c1e1d00 */
[----:B------:R-:W-:Y:S01]  /*0da0*/  FADD.FTZ R147, R16, UR5 ;  /* 0x0000000510937e21 */ /* 0x000fe20008010000 */
[----:B------:R-:W-:Y:S01]  /*0db0*/  BSSY B0, `(.L_x_1570) ;  /* 0x0000038000007945 */ /* 0x000fe20003800000 */
[----:B------:R-:W-:-:S02]  /*0dc0*/  FADD.FTZ R153, R36, UR5 ;  /* 0x0000000524997e21 */ /* 0x000fc40008010000 */
[----:B------:R-:W-:Y:S01]  /*0dd0*/  FADD.FTZ R152, R38, UR5 ;  /* 0x0000000526987e21 */ /* 0x000fe20008010000 */
[----:B------:R-:W-:Y:S01]  /*0de0*/  FSETP.GTU.FTZ.AND P2, PT, R147, 20, PT ;  /* 0x41a000009300780b */ /* 0x000fe20003f5c000 */
[----:B------:R-:W-:Y:S01]  /*0df0*/  FADD.FTZ R154, R18, UR5 ;  /* 0x00000005129a7e21 */ /* 0x000fe20008010000 */
[----:B------:R-:W-:Y:S01]  /*0e00*/  FSETP.GTU.FTZ.AND P0, PT, R153, 20, PT ;  /* 0x41a000009900780b */ /* 0x000fe20003f1c000 */
[----:B-1----:R-:W-:Y:S01]  /*0e10*/  FADD.FTZ R4, R39, UR5 ;  /* 0x0000000527047e21 */ /* 0x002fe20008010000 */
[----:B------:R-:W-:Y:S01]  /*0e20*/  FSETP.GTU.FTZ.AND P4, PT, R152, 20, PT ;  /* 0x41a000009800780b */ /* 0x000fe20003f9c000 */
[----:B------:R-:W-:-:S03]  /*0e30*/  FADD.FTZ R5, R17, UR5 ;  /* 0x0000000511057e21 */ /* 0x000fc60008010000 */
[----:B------:R-:W-:Y:S02]  /*0e40*/  FSETP.GTU.FTZ.AND P3, PT, R4, 20, PT ;  /* 0x41a000000400780b */ /* 0x000fe40003f7c000 */
[----:B------:R-:W-:Y:S01]  /*0e50*/  FSETP.GTU.FTZ.AND P1, PT, R5, 20, PT ;  /* 0x41a000000500780b */ /* 0x000fe20003f3c000 */
[----:B-----5:R-:W-:Y:S04]  /*0e60*/  STS.128 [R2.X16], R24 ;  /* 0x0000001802007388 */ /* 0x020fe8000000cc00 */
[----:B---3--:R-:W-:Y:S04]  /*0e70*/  STS.128 [R2.X16+0x200], R28 ;  /* 0x0002001c02007388 */ /* 0x008fe8000000cc00 */
[----:B----4-:R-:W-:Y:S04]  /*0e80*/  STS.128 [R2.X16+0x400], R20 ;  /* 0x0004001402007388 */ /* 0x010fe8000000cc00 */
[----:B--2---:R-:W-:Y:S01]  /*0e90*/  STS.128 [R2.X16+0x600], R32 ;  /* 0x0006002002007388 */ /* 0x004fe2000000cc00 */
[----:B------:R-:W-:-:S06]  /*0ea0*/  NOP ;  /* 0x0000000000007918 */ /* 0x000fcc0000000000 */
[----:B------:R-:W1:Y:S04]  /*0eb0*/  LDS.128 R84, [R3.X16+0x10] ;  /* 0x0000100003547984 */ /* 0x000e68000000cc00 */
[----:B------:R-:W2:Y:S04]  /*0ec0*/  LDS.128 R80, [R3.X16+0x20] ;  /* 0x0000200003507984 */ /* 0x000ea8000000cc00 */
[----:B------:R-:W3:Y:S04]  /*0ed0*/  LDS.128 R76, [R3.X16+0x30] ;  /* 0x00003000034c7984 */ /* 0x000ee8000000cc00 */
[----:B------:R4:W0:Y:S02]  /*0ee0*/  LDS.128 R72, [R3.X16] ;  /* 0x0000000003487984 */ /* 0x000824000000cc00 */
[----:B----4-:R-:W-:-:S04]  /*0ef0*/  MOV R3, c[0x0][0x16c] ;  /* 0x00005b0000037a02 */ /* 0x010fc80000000f00 */
[----:B------:R-:W-:Y:S01]  /*0f00*/  ISETP.GE.AND P5, PT, R3, 0x1, PT ;  /* 0x000000010300780c */ /* 0x000fe20003fa6270 */
[----:B------:R-:W-:-:S05]  /*0f10*/  FADD.FTZ R3, R37, UR5 ;  /* 0x0000000525037e21 */ /* 0x000fca0008010000 */
[----:B------:R-:W-:Y:S01]  /*0f20*/  FSETP.GTU.FTZ.AND P6, PT, R3, 20, PT ;  /* 0x41a000000300780b */ /* 0x000fe20003fdc000 */
[----:B------:R-:W-:Y:S07]  /*0f30*/  @P2 BRA `(.L_x_1571) ;  /* 0x000001f000002947 */ /* 0x000fee0003800000 */
[----:B------:R-:W-:Y:S01]  /*0f40*/  FMUL.FTZ R147, R147, 1.4426950216293334961 ;  /* 0x3fb8aa3b93937820 */ /* 0x000fe20000410000 */
[----:B------:R-:W-:Y:S01]  /*0f50*/  HFMA2.MMA R17, -RZ, RZ, 1.625, 0 ;  /* 0x3e800000ff117435 */ /* 0x000fe200000001ff */
[----:B------:R-:W-:Y:S02]  /*0f60*/  MOV R18, 0x3d39bf78 ;  /* 0x3d39bf7800127802 */ /* 0x000fe40000000f00 */
[----:B------:R-:W4:Y:S02]  /*0f70*/  MUFU.EX2 R21, R147 ;  /* 0x0000009300157308 */ /* 0x000f240000000800 */
[C---:B----4-:R-:W-:Y:S01]  /*0f80*/  FADD.FTZ.RZ R6, R21.reuse, 1 ;  /* 0x3f80000015067421 */ /* 0x050fe2000001c000 */
[----:B------:R-:W-:-:S04]  /*0f90*/  ISETP.GE.U32.AND P2, PT, R21, 0x7f800000, PT ;  /* 0x7f8000001500780c */ /* 0x000fc80003f46070 */
[----:B------:R-:W-:-:S04]  /*0fa0*/  IADD3 R6, R6, -0x3f400000, RZ ;  /* 0xc0c0000006067810 */ /* 0x000fc80007ffe0ff */
[----:B------:R-:W-:-:S04]  /*0fb0*/  LOP3.LUT R6, R6, 0xff800000, RZ, 0xc0, !PT ;  /* 0xff80000006067812 */ /* 0x000fc800078ec0ff */
[----:B------:R-:W-:Y:S02]  /*0fc0*/  IADD3 R16, -R6, 0x40800000, RZ ;  /* 0x4080000006107810 */ /* 0x000fe40007ffe1ff */
[----:B------:R-:W-:Y:S02]  /*0fd0*/  IADD3 R7, R21, -R6, RZ ;  /* 0x8000000615077210 */ /* 0x000fe40007ffe0ff */
[----:B------:R-:W4:Y:S01]  /*0fe0*/  I2F R6, R6 ;  /* 0x0000000600067306 */ /* 0x000f220000201400 */
[----:B------:R-:W-:-:S04]  /*0ff0*/  FFMA.FTZ R16, R16, R17, -1 ;  /* 0xbf80000010107423 */ /* 0x000fc80000010011 */
[----:B------:R-:W-:-:S04]  /*1000*/  FADD.FTZ R7, R7, R16 ;  /* 0x0000001007077221 */ /* 0x000fc80000010000 */
[----:B------:R-:W-:-:S04]  /*1010*/  FFMA.FTZ R16, R7, -R18, 0.10546888411045074463 ;  /* 0x3dd8001207107423 */ /* 0x000fc80000010812 */
[C---:B------:R-:W-:Y:S02]  /*1020*/  FFMA.FTZ R16, R7.reuse, R16, -0.13229703903198242188 ;  /* 0xbe0778e007107423 */ /* 0x040fe40000010010 */
[----:B----4-:R-:W-:Y:S02]  /*1030*/  FMUL.FTZ R147, R6, 1.1920928955078125e-07 ;  /* 0x3400000006937820 */ /* 0x010fe40000410000 */
        /* <DEDUP_REMOVED lines=15> */
.L_x_1571:
[----:B------:R-:W-:Y:S05]  /*1130*/  BSYNC B0 ;  /* 0x0000000000007941 */ /* 0x000fea0003800000 */
.L_x_1570:
[----:B------:R-:W-:Y:S01]  /*1140*/  BSSY B0, `(.L_x_1572) ;  /* 0x0000023000007945 */ /* 0x000fe20003800000 */
[----:B------:R-:W-:Y:S01]  /*1150*/  FSETP.GTU.FTZ.AND P2, PT, R154, 20, PT ;  /* 0x41a000009a00780b */ /* 0x000fe20003f5c000 */
[----:B------:R-:W-:Y:S01]  /*1160*/  FADD.FTZ R6, R19, UR5 ;  /* 0x0000000513067e21 */ /* 0x000fe20008010000 */
[----:B------:R-:W-:Y:S06]  /*1170*/  @P1 BRA `(.L_x_1573) ;  /* 0x000001f000001947 */ /* 0x000fec0003800000 */
        /* <DEDUP_REMOVED lines=31> */
.L_x_1573:
[----:B------:R-:W-:Y:S05]  /*1370*/  BSYNC B0 ;  /* 0x0000000000007941 */ /* 0x000fea0003800000 */
.L_x_1572:
        /* <DEDUP_REMOVED lines=35> */
.L_x_1575:
[----:B------:R-:W-:Y:S05]  /*15b0*/  BSYNC B0 ;  /* 0x0000000000007941 */ /* 0x000fea0003800000 */
.L_x_1574:
        /* <DEDUP_REMOVED lines=35> */
.L_x_1577:
[----:B------:R-:W-:Y:S05]  /*17f0*/  BSYNC B0 ;  /* 0x0000000000007941 */ /* 0x000fea0003800000 */
.L_x_1576:
        /* <DEDUP_REMOVED lines=35> */
.L_x_1579:
[----:B------:R-:W-:Y:S05]  /*1a30*/  BSYNC B0 ;  /* 0x0000000000007941 */ /* 0x000fea0003800000 */
.L_x_1578:
[----:B------:R-:W4:Y:S01]  /*1a40*/  LDL.LU R16, [R1+0x14] ;  /* 0x0000140001107983 */ /* 0x000f220000300800 */
[----:B------:R-:W-:Y:S01]  /*1a50*/  BSSY B0, `(.L_x_1580) ;  /* 0x0000028000007945 */ /* 0x000fe20003800000 */
[----:B------:R-:W-:Y:S01]  /*1a60*/  FADD.FTZ R148, R14, UR5 ;  /* 0x000000050e947e21 */ /* 0x000fe20008010000 */
[----:B------:R-:W-:Y:S01]  /*1a70*/  FSETP.GTU.FTZ.AND P0, PT, R150, 20, PT ;  /* 0x41a000009600780b */ /* 0x000fe20003f1c000 */
[----:B------:R-:W-:Y:S02]  /*1a80*/  FADD.FTZ R8, R11, UR5 ;  /* 0x000000050b087e21 */ /* 0x000fe40008010000 */
[----:B------:R-:W-:Y:S02]  /*1a90*/  FADD.FTZ R149, R12, UR5 ;  /* 0x000000050c957e21 */ /* 0x000fe40008010000 */
[----:B------:R-:W-:Y:S02]  /*1aa0*/  FADD.FTZ R9, R13, UR5 ;  /* 0x000000050d097e21 */ /* 0x000fe40008010000 */
[----:B------:R-:W-:-:S02]  /*1ab0*/  FADD.FTZ R10, R15, UR5 ;  /* 0x000000050f0a7e21 */ /* 0x000fc40008010000 */
[----:B0---4-:R-:W-:Y:S01]  /*1ac0*/  FFMA.FTZ R14, R100, R72, R16 ;  /* 0x00000048640e7223 */ /* 0x011fe20000010010 */
        /* <DEDUP_REMOVED lines=32> */
.L_x_1581:
[----:B------:R-:W-:Y:S05]  /*1cd0*/  BSYNC B0 ;  /* 0x0000000000007941 */ /* 0x000fea0003800000 */
.L_x_1580:
        /* <DEDUP_REMOVED lines=38> */
.L_x_1583:
[----:B------:R-:W-:Y:S05]  /*1f40*/  BSYNC B0 ;  /* 0x0000000000007941 */ /* 0x000fea0003800000 */
.L_x_1582:
[----:B------:R-:W-:Y:S01]  /*1f50*/  FFMA.FTZ R11, R103, R75, R14 ;  /* 0x0000004b670b7223 */ /* 0x000fe2000001000e */
[----:B------:R-:W-:Y:S01]  /*1f60*/  BSSY B0, `(.L_x_1584) ;  /* 0x0000025000007945 */ /* 0x000fe20003800000 */
[----:B------:R-:W-:Y:S01]  /*1f70*/  FSETP.GTU.FTZ.AND P4, PT, R149, 20, PT ;  /* 0x41a000009500780b */ /* 0x000fe20003f9c000 */
[----:B------:R-:W-:Y:S01]  /*1f80*/  CS2R R66, SRZ ;  /* 0x0000000000427805 */ /* 0x000fe2000001ff00 */
[----:B------:R-:W-:Y:S01]  /*1f90*/  CS2R R64, SRZ ;  /* 0x0000000000407805 */ /* 0x000fe2000001ff00 */
[----:B-1----:R-:W-:Y:S01]  /*1fa0*/  FFMA.FTZ R14, R96, R84, R11 ;  /* 0x00000054600e7223 */ /* 0x002fe2000001000b */
        /* <DEDUP_REMOVED lines=32> */
.L_x_1585:
[----:B------:R-:W-:Y:S05]  /*21b0*/  BSYNC B0 ;  /* 0x0000000000007941 */ /* 0x000fea0003800000 */
.L_x_1584:
        /* <DEDUP_REMOVED lines=38> */
.L_x_1587:
[----:B------:R-:W-:Y:S05]  /*2420*/  BSYNC B0 ;  /* 0x0000000000007941 */ /* 0x000fea0003800000 */
.L_x_1586:
        /* <DEDUP_REMOVED lines=38> */
.L_x_1589:
[----:B------:R-:W-:Y:S05]  /*2690*/  BSYNC B0 ;  /* 0x0000000000007941 */ /* 0x000fea0003800000 */
.L_x_1588:
        /* <DEDUP_REMOVED lines=40> */
.L_x_1591:
[----:B------:R-:W-:Y:S05]  /*2920*/  BSYNC B0 ;  /* 0x0000000000007941 */ /* 0x000fea0003800000 */
.L_x_1590:
        /* <DEDUP_REMOVED lines=33> */
.L_x_1593:
[----:B------:R-:W-:Y:S05]  /*2b40*/  BSYNC B0 ;  /* 0x0000000000007941 */ /* 0x000fea0003800000 */
.L_x_1592:
        /* <DEDUP_REMOVED lines=33> */
.L_x_1595:
[----:B------:R-:W-:Y:S05]  /*2d60*/  BSYNC B0 ;  /* 0x0000000000007941 */ /* 0x000fea0003800000 */
.L_x_1594:
        /* <DEDUP_REMOVED lines=33> */
.L_x_1597:
[----:B------:R-:W-:Y:S05]  /*2f80*/  BSYNC B0 ;  /* 0x0000000000007941 */ /* 0x000fea0003800000 */
.L_x_1596:
        /* <DEDUP_REMOVED lines=33> */
.L_x_1599:
[----:B------:R-:W-:Y:S05]  /*31a0*/  BSYNC B0 ;  /* 0x0000000000007941 */ /* 0x000fea0003800000 */
.L_x_1598:
        /* <DEDUP_REMOVED lines=33> */
.L_x_1601:
[----:B------:R-:W-:Y:S05]  /*33c0*/  BSYNC B0 ;  /* 0x0000000000007941 */ /* 0x000fea0003800000 */
.L_x_1600:
[----:B------:R-:W-:Y:S01]  /*33d0*/  FFMA.FTZ R11, R95, R83, R12 ;  /* 0x000000535f0b7223 */ /* 0x000fe2000001000c */
[----:B------:R-:W-:Y:S01]  /*33e0*/  BAR.SYNC.DEFER_BLOCKING 0x0 ;  /* 0x0000000000007b1d */ /* 0x000fe20000010000 */
[----:B------:R-:W-:Y:S02]  /*33f0*/  FMUL.FTZ R48, R80, UR4 ;  /* 0x0000000450307c20 */ /* 0x000fe40008410000 */
[----:B---3--:R-:W-:Y:S02]  /*3400*/  FFMA.FTZ R12, R88, R76, R11 ;  /* 0x0000004c580c7223 */ /* 0x008fe4000001000b */
        /* <DEDUP_REMOVED lines=16> */
[----:B0-----:R-:W-:Y:S01]  /*3510*/  FMUL.FTZ R13, R101, R5 ;  /* 0x00000005650d7220 */ /* 0x001fe20000410000 */
[----:B------:R-:W-:Y:S01]  /*3520*/  HFMA2.MMA R71, -RZ, RZ, 0, 0 ;  /* 0x00000000ff477435 */ /* 0x000fe200000001ff */
[----:B------:R-:W-:Y:S01]  /*3530*/  FMUL.FTZ R14, R103, R6 ;  /* 0x00000006670e7220 */ /* 0x000fe20000410000 */
[----:B------:R-:W-:Y:S01]  /*3540*/  UMOV UR7, URZ ;  /* 0x0000003f00077c82 */ /* 0x000fe20008000000 */
[----:B------:R-:W-:Y:S01]  /*3550*/  FMUL.FTZ R11, R100, R147 ;  /* 0x00000093640b7220 */ /* 0x000fe20000410000 */
[----:B------:R0:W-:Y:S01]  /*3560*/  STL [R1+0x4], R13 ;  /* 0x0000040d01007387 */ /* 0x0001e20000100800 */
[----:B------:R-:W-:Y:S01]  /*3570*/  FMUL.FTZ R12, R102, R154 ;  /* 0x0000009a660c7220 */ /* 0x000fe20000410000 */
[----:B------:R-:W-:Y:S01]  /*3580*/  UMOV UR8, URZ ;  /* 0x0000003f00087c82 */ /* 0x000fe20008000000 */
[----:B------:R-:W-:Y:S01]  /*3590*/  FMUL.FTZ R165, R97, R3 ;  /* 0x0000000361a57220 */ /* 0x000fe20000410000 */
[----:B------:R1:W-:Y:S01]  /*35a0*/  STL [R1], R14 ;  /* 0x0000000e01007387 */ /* 0x0003e20000100800 */
[----:B------:R-:W-:Y:S01]  /*35b0*/  FMUL.FTZ R164, R99, R4 ;  /* 0x0000000463a47220 */ /* 0x000fe20000410000 */
[----:B------:R-:W-:Y:S01]  /*35c0*/  UMOV UR9, URZ ;  /* 0x0000003f00097c82 */ /* 0x000fe20008000000 */
[----:B------:R-:W-:-:S02]  /*35d0*/  FMUL.FTZ R15, R92, R151 ;  /* 0x000000975c0f7220 */ /* 0x000fc40000410000 */
[----:B------:R-:W-:Y:S02]  /*35e0*/  FMUL.FTZ R163, R93, R7 ;  /* 0x000000075da37220 */ /* 0x000fe40000410000 */
[----:B0-----:R-:W-:Y:S02]  /*35f0*/  FMUL.FTZ R13, R96, R153 ;  /* 0x00000099600d7220 */ /* 0x001fe40000410000 */
[----:B------:R-:W-:Y:S02]  /*3600*/  FMUL.FTZ R16, R94, R150 ;  /* 0x000000965e107220 */ /* 0x000fe40000410000 */
[----:B-1----:R-:W-:Y:S02]  /*3610*/  FMUL.FTZ R14, R98, R152 ;  /* 0x00000098620e7220 */ /* 0x002fe40000410000 */
[----:B------:R-:W-:Y:S02]  /*3620*/  FMUL.FTZ R162, R95, R8 ;  /* 0x000000085fa27220 */ /* 0x000fe40000410000 */
[----:B------:R-:W-:-:S02]  /*3630*/  FMUL.FTZ R17, R88, R149 ;  /* 0x0000009558117220 */ /* 0x000fc40000410000 */
[----:B------:R-:W-:Y:S02]  /*3640*/  FMUL.FTZ R161, R89, R9 ;  /* 0x0000000959a17220 */ /* 0x000fe40000410000 */
[----:B------:R-:W-:Y:S02]  /*3650*/  FMUL.FTZ R18, R90, R148 ;  /* 0x000000945a127220 */ /* 0x000fe40000410000 */
[----:B------:R-:W-:Y:S02]  /*3660*/  FMUL.FTZ R158, R91, R10 ;  /* 0x0000000a5b9e7220 */ /* 0x000fe40000410000 */
.L_x_1650:
[----:B------:R-:W-:Y:S01]  /*3670*/  ULDC.64 UR38, c[0x0][0x180] ;  /* 0x0000600000267ab9 */ /* 0x000fe20000000a00 */
[----:B------:R-:W2:Y:S01]  /*3680*/  LDL R109, [R1+0x4] ;  /* 0x00000400016d7983 */ /* 0x000ea20000100800 */
[----:B------:R-:W-:Y:S02]  /*3690*/  UIMAD UR32, UR17, UR38, URZ ;  /* 0x00000026112072a4 */ /* 0x000fe4000f8e023f */
[----:B------:R-:W-:Y:S01]  /*36a0*/  UIMAD.WIDE.U32 UR30, UR16, UR38, URZ ;  /* 0x00000026101e72a5 */ /* 0x000fe2000f8e003f */
[----:B------:R-:W3:Y:S01]  /*36b0*/  LDL R116, [R1] ;  /* 0x0000000001747983 */ /* 0x000ee20000100800 */
[----:B------:R-:W-:-:S02]  /*36c0*/  UIMAD UR38, UR16, UR39, UR32 ;  /* 0x00000027102672a4 */ /* 0x000fc4000f8e0220 */
[----:B------:R-:W-:Y:S02]  /*36d0*/  USHF.R.S32.HI UR37, URZ, 0x1f, UR7 ;  /* 0x0000001f3f257899 */ /* 0x000fe40008011407 */
[----:B------:R-:W-:Y:S02]  /*36e0*/  ULDC.64 UR32, c[0x0][0x188] ;  /* 0x0000620000207ab9 */ /* 0x000fe40000000a00 */
[----:B------:R-:W-:Y:S02]  /*36f0*/  UIADD3 UR31, UR31, UR38, URZ ;  /* 0x000000261f1f7290 */ /* 0x000fe4000fffe03f */
[----:B------:R-:W-:Y:S02]  /*3700*/  UIMAD UR38, UR37, UR32, URZ ;  /* 0x00000020252672a4 */ /* 0x000fe4000f8e023f */
[----:B------:R-:W-:Y:S02]  /*3710*/  UIMAD.WIDE.U32 UR30, UR7, UR32, UR30 ;  /* 0x00000020071e72a5 */ /* 0x000fe4000f8e001e */
[----:B------:R-:W-:-:S03]  /*3720*/  UIMAD UR38, UR7, UR33, UR38 ;  /* 0x00000021072672a4 */ /* 0x000fc6000f8e0226 */
[----:B------:R-:W-:Y:S02]  /*3730*/  ULDC.64 UR32, c[0x0][0x220] ;  /* 0x0000880000207ab9 */ /* 0x000fe40000000a00 */
[----:B------:R-:W-:Y:S02]  /*3740*/  UIADD3 UR31, UR31, UR38, URZ ;  /* 0x000000261f1f7290 */ /* 0x000fe4000fffe03f */
[----:B------:R-:W-:Y:S02]  /*3750*/  ULEA UR32, UP0, UR30, UR32, 0x2 ;  /* 0x000000201e207291 */ /* 0x000fe4000f80103f */
[----:B------:R-:W-:Y:S02]  /*3760*/  ULDC.64 UR38, c[0x0][0x1c0] ;  /* 0x0000700000267ab9 */ /* 0x000fe40000000a00 */
[----:B------:R-:W-:Y:S02]  /*3770*/  ULEA.HI.X UR33, UR30, UR33, UR31, 0x2, UP0 ;  /* 0x000000211e217291 */ /* 0x000fe400080f141f */
[----:B------:R-:W-:-:S04]  /*3780*/  MOV R20, UR32 ;  /* 0x0000002000147c02 */ /* 0x000fc80008000f00 */
[----:B------:R-:W-:-:S05]  /*3790*/  MOV R21, UR33 ;  /* 0x0000002100157c02 */ /* 0x000fca0008000f00 */
[----:B------:R0:W4:Y:S01]  /*37a0*/  LDG.E R19, [R20.64] ;  /* 0x0000001c14137981 */ /* 0x000122000c1e1900 */
[----:B------:R-:W-:Y:S02]  /*37b0*/  UIMAD UR32, UR37, UR38, URZ ;  /* 0x00000026252072a4 */ /* 0x000fe4000f8e023f */
[----:B------:R-:W-:Y:S02]  /*37c0*/  UIMAD.WIDE.U32 UR30, UR7, UR38, URZ ;  /* 0x00000026071e72a5 */ /* 0x000fe4000f8e003f */
[----:B------:R-:W-:Y:S02]  /*37d0*/  UIMAD UR32, UR7, UR39, UR32 ;  /* 0x00000027072072a4 */ /* 0x000fe4000f8e0220 */
[----:B------:R-:W-:Y:S02]  /*37e0*/  ULEA UR33, UP0, UR30, UR26, 0x2 ;  /* 0x0000001a1e217291 */ /* 0x000fe4000f80103f */
[----:B------:R-:W-:Y:S02]  /*37f0*/  UIADD3 UR31, UR31, UR32, URZ ;  /* 0x000000201f1f7290 */ /* 0x000fe4000fffe03f */
[----:B------:R-:W-:-:S02]  /*3800*/  ULDC.64 UR38, c[0x0][0x198] ;  /* 0x0000660000267ab9 */ /* 0x000fc40000000a00 */
[----:B------:R-:W-:Y:S01]  /*3810*/  ULEA.HI.X UR30, UR30, UR27, UR31, 0x2, UP0 ;  /* 0x0000001b1e1e7291 */ /* 0x000fe200080f141f */
[----:B------:R-:W-:-:S05]  /*3820*/  MOV R36, UR33 ;  /* 0x0000002100247c02 */ /* 0x000fca0008000f00 */
[----:B------:R-:W-:-:S05]  /*3830*/  MOV R37, UR30 ;  /* 0x0000001e00257c02 */ /* 0x000fca0008000f00 */
[----:B------:R-:W-:-:S05]  /*3840*/  IMAD.WIDE R36, R156, 0x10, R36 ;  /* 0x000000109c247825 */ /* 0x000fca00078e0224 */
[----:B------:R1:W2:Y:S04]  /*3850*/  LDG.E.128 R24, [R36.64] ;  /* 0x0000001c24187981 */ /* 0x0002a8000c1e1d00 */
[----:B------:R1:W2:Y:S04]  /*3860*/  LDG.E.128 R28, [R36.64+0x200] ;  /* 0x0002001c241c7981 */ /* 0x0002a8000c1e1d00 */
[----:B------:R1:W2:Y:S04]  /*3870*/  LDG.E.128 R32, [R36.64+0x400] ;  /* 0x0004001c24207981 */ /* 0x0002a8000c1e1d00 */
[----:B0-----:R1:W2:Y:S01]  /*3880*/  LDG.E.128 R20, [R36.64+0x600] ;  /* 0x0006001c24147981 */ /* 0x0012a2000c1e1d00 */
[----:B------:R-:W-:Y:S01]  /*3890*/  UIMAD UR32, UR17, UR38, URZ ;  /* 0x00000026112072a4 */ /* 0x000fe2000f8e023f */
[C---:B------:R-:W-:Y:S01]  /*38a0*/  LOP3.LUT P0, RZ, R0.reuse, 0x1f, RZ, 0xc0, !PT ;  /* 0x0000001f00ff7812 */ /* 0x040fe2000780c0ff */
[----:B------:R-:W-:Y:S01]  /*38b0*/  UIMAD.WIDE.U32 UR30, UR16, UR38, URZ ;  /* 0x00000026101e72a5 */ /* 0x000fe2000f8e003f */
[----:B------:R-:W-:Y:S01]  /*38c0*/  ISETP.NE.AND P1, PT, R0, RZ, PT ;  /* 0x000000ff0000720c */ /* 0x000fe20003f25270 */
[----:B------:R-:W-:Y:S01]  /*38d0*/  UIMAD UR38, UR16, UR39, UR32 ;  /* 0x00000027102672a4 */ /* 0x000fe2000f8e0220 */
[----:B------:R-:W-:-:S02]  /*38e0*/  MOV R38, UR19 ;  /* 0x0000001300267c02 */ /* 0x000fc40008000f00 */
[----:B------:R-:W-:Y:S01]  /*38f0*/  ULDC.64 UR32, c[0x0][0x1a0] ;  /* 0x0000680000207ab9 */ /* 0x000fe20000000a00 */
[----:B------:R-:W-:Y:S01]  /*3900*/  MOV R104, 0x100 ;  /* 0x0000010000687802 */ /* 0x000fe20000000f00 */
[----:B------:R-:W-:Y:S01]  /*3910*/  UIADD3 UR31, UR31, UR38, URZ ;  /* 0x000000261f1f7290 */ /* 0x000fe2000fffe03f */
[----:B-1----:R-:W-:Y:S01]  /*3920*/  MOV R36, UR19 ;  /* 0x0000001300247c02 */ /* 0x002fe20008000f00 */
[----:B------:R-:W-:Y:S01]  /*3930*/  UIMAD UR37, UR37, UR32, URZ ;  /* 0x00000020252572a4 */ /* 0x000fe2000f8e023f */
[----:B------:R-:W-:Y:S01]  /*3940*/  MOV R105, c[0x0][0x16c] ;  /* 0x00005b0000697a02 */ /* 0x000fe20000000f00 */
[----:B------:R-:W-:Y:S01]  /*3950*/  UIMAD.WIDE.U32 UR30, UR7, UR32, UR30 ;  /* 0x00000020071e72a5 */ /* 0x000fe2000f8e001e */
[----:B------:R-:W-:Y:S01]  /*3960*/  ISETP.LT.OR P0, PT, R36, 0x2, P0 ;  /* 0x000000022400780c */ /* 0x000fe20000701670 */
[----:B------:R-:W-:Y:S02]  /*3970*/  UIMAD UR38, UR7, UR33, UR37 ;  /* 0x00000021072672a4 */ /* 0x000fe4000f8e0225 */
[----:B------:R-:W-:-:S02]  /*3980*/  UIADD3 UR37, UR19, -0x1, URZ ;  /* 0xffffffff13257890 */ /* 0x000fc4000fffe03f */
[----:B------:R-:W-:Y:S02]  /*3990*/  ULDC.64 UR32, c[0x0][0x228] ;  /* 0x00008a0000207ab9 */ /* 0x000fe40000000a00 */
[----:B------:R-:W-:Y:S02]  /*39a0*/  UIADD3 UR38, UR31, UR38, URZ ;  /* 0x000000261f267290 */ /* 0x000fe4000fffe03f */
[----:B------:R-:W-:Y:S02]  /*39b0*/  ULEA UR32, UP0, UR30, UR32, 0x2 ;  /* 0x000000201e207291 */ /* 0x000fe4000f80103f */
[----:B------:R-:W-:Y:S02]  /*39c0*/  ULEA.HI UR31, UR37, UR37, URZ, 0x1 ;  /* 0x00000025251f7291 */ /* 0x000fe4000f8f083f */
[----:B------:R-:W-:Y:S01]  /*39d0*/  ULEA.HI.X UR33, UR30, UR33, UR38, 0x2, UP0 ;  /* 0x000000211e217291 */ /* 0x000fe200080f1426 */
[----:B------:R-:W-:Y:S01]  /*39e0*/  @!P0 IADD3 R38, R38, -0x2, RZ ;  /* 0xfffffffe26268810 */ /* 0x000fe20007ffe0ff */
[----:B------:R-:W-:Y:S01]  /*39f0*/  ULOP3.LUT UR31, UR31, 0xfffffe, URZ, 0xc0, !UPT ;  /* 0x00fffffe1f1f7892 */ /* 0x000fe2000f8ec03f */
[----:B------:R-:W-:-:S03]  /*3a00*/  MOV R36, UR32 ;  /* 0x0000002000247c02 */ /* 0x000fc60008000f00 */
[----:B------:R-:W-:Y:S01]  /*3a10*/  MOV R37, UR33 ;  /* 0x0000002100257c02 */ /* 0x000fe20008000f00 */
[----:B------:R-:W-:-:S04]  /*3a20*/  UIADD3 UR31, UR37, -UR31, URZ ;  /* 0x8000001f251f7290 */ /* 0x000fc8000fffe03f */
[----:B------:R0:W3:Y:S02]  /*3a30*/  LDG.E R114, [R36.64] ;  /* 0x0000001c24727981 */ /* 0x0000e4000c1e1900 */
[----:B------:R-:W-:Y:S01]  /*3a40*/  MOV R39, UR31 ;  /* 0x0000001f00277c02 */ /* 0x000fe20008000f00 */
[----:B------:R-:W-:Y:S02]  /*3a50*/  @!P0 IMAD R38, R38, R105, UR7 ;  /* 0x0000000726268e24 */ /* 0x000fe4000f8e0269 */
[----:B------:R-:W-:Y:S01]  /*3a60*/  IMAD R106, R155, 0x3, R2 ;  /* 0x000000039b6a7824 */ /* 0x000fe200078e0202 */
[----:B------:R-:W-:Y:S02]  /*3a70*/  MOV R121, RZ ;  /* 0x000000ff00797202 */ /* 0x000fe40000000f00 */
[----:B------:R-:W-:Y:S01]  /*3a80*/  MOV R120, 0x3f800000 ;  /* 0x3f80000000787802 */ /* 0x000fe20000000f00 */
[----:B------:R-:W-:Y:S01]  /*3a90*/  BSSY B0, `(.L_x_1603) ;  /* 0x0000062000007945 */ /* 0x000fe20003800000 */
[C---:B------:R-:W-:Y:S01]  /*3aa0*/  LEA.HI R157, R0.reuse, R0, RZ, 0x1e ;  /* 0x00000000009d7211 */ /* 0x040fe200078ff0ff */
[----:B----4-:R1:W4:Y:S02]  /*3ab0*/  R2UR UR39, R19 ;  /* 0x00000000132773c2 */ /* 0x01032400000e0000 */
[----:B-1----:R-:W-:-:S02]  /*3ac0*/  IADD3 R19, R0, 0x200, RZ ;  /* 0x0000020000137810 */ /* 0x002fc40007ffe0ff */
[----:B----4-:R-:W-:-:S05]  /*3ad0*/  MOV R113, UR39 ;  /* 0x0000002700717c02 */ /* 0x010fca0008000f00 */
[----:B------:R-:W-:-:S04]  /*3ae0*/  FMUL.FTZ R113, R113, 1.4426950216293334961 ;  /* 0x3fb8aa3b71717820 */ /* 0x000fc80000410000 */
[----:B------:R-:W-:-:S06]  /*3af0*/  FMUL.FTZ R134, R113, R147 ;  /* 0x0000009371867220 */ /* 0x000fcc0000410000 */
[----:B------:R-:W1:Y:S01]  /*3b00*/  MUFU.EX2 R134, R134 ;  /* 0x0000008600867308 */ /* 0x000e620000000800 */
[----:B------:R-:W-:Y:S01]  /*3b10*/  @!P1 IMAD R19, R39, R104, UR7 ;  /* 0x0000000727139e24 */ /* 0x000fe2000f8e0268 */
[----:B------:R-:W-:Y:S01]  /*3b20*/  MOV R39, 0x8 ;  /* 0x0000000800277802 */ /* 0x000fe20000000f00 */
[----:B--2---:R-:W-:Y:S03]  /*3b30*/  STS.128 [R2.X16], R24 ;  /* 0x0000001802007388 */ /* 0x004fe6000000cc00 */
[----:B------:R-:W-:Y:S01]  /*3b40*/  SHF.L.U32 R105, R19, 0x2, RZ ;  /* 0x0000000213697819 */ /* 0x000fe200000006ff */
[----:B------:R-:W-:Y:S04]  /*3b50*/  STS.128 [R2.X16+0x200], R28 ;  /* 0x0002001c02007388 */ /* 0x000fe8000000cc00 */
[----:B------:R-:W-:Y:S04]  /*3b60*/  STS.128 [R2.X16+0x400], R32 ;  /* 0x0004002002007388 */ /* 0x000fe8000000cc00 */
[----:B------:R2:W-:Y:S01]  /*3b70*/  STS.128 [R2.X16+0x600], R20 ;  /* 0x0006001402007388 */ /* 0x0005e2000000cc00 */
[----:B------:R-:W-:-:S06]  /*3b80*/  NOP ;  /* 0x0000000000007918 */ /* 0x000fcc0000000000 */
[----:B------:R-:W4:Y:S04]  /*3b90*/  LDS.128 R32, [R106.X16+0x10] ;  /* 0x000010006a207984 */ /* 0x000f28000000cc00 */
[----:B------:R-:W3:Y:S04]  /*3ba0*/  LDS.128 R28, [R106.X16+0x20] ;  /* 0x000020006a1c7984 */ /* 0x000ee8000000cc00 */
[----:B------:R-:W3:Y:S01]  /*3bb0*/  LDS.128 R24, [R106.X16+0x30] ;  /* 0x000030006a187984 */ /* 0x000ee2000000cc00 */
[----:B--2---:R-:W-:-:S03]  /*3bc0*/  @!P0 IMAD.WIDE R20, R38, R39, UR10 ;  /* 0x0000000a26148e25 */ /* 0x004fc6000f8e0227 */
[----:B0-----:R0:W2:Y:S04]  /*3bd0*/  LDS.128 R36, [R106.X16] ;  /* 0x000000006a247984 */ /* 0x0010a8000000cc00 */
[----:B-1----:R1:W-:Y:S04]  /*3be0*/  STS [R105+0x4c60], R134 ;  /* 0x004c608669007388 */ /* 0x0023e80000000800 */
[----:B------:R-:W-:Y:S01]  /*3bf0*/  BAR.SYNC.DEFER_BLOCKING 0x0 ;  /* 0x0000000000007b1d */ /* 0x000fe20000010000 */
[C---:B------:R-:W-:Y:S02]  /*3c00*/  FMUL.FTZ R19, R113.reuse, R5 ;  /* 0x0000000571137220 */ /* 0x040fe40000410000 */
[----:B0-----:R-:W-:-:S04]  /*3c10*/  FMUL.FTZ R106, R113, R154 ;  /* 0x0000009a716a7220 */ /* 0x001fc80000410000 */
[----:B------:R-:W0:Y:S01]  /*3c20*/  MUFU.EX2 R19, R19 ;  /* 0x0000001300137308 */ /* 0x000e220000000800 */
[C---:B------:R-:W-:Y:S02]  /*3c30*/  FMUL.FTZ R107, R113.reuse, R6 ;  /* 0x00000006716b7220 */ /* 0x040fe40000410000 */
[C---:B------:R-:W-:Y:S02]  /*3c40*/  FMUL.FTZ R22, R113.reuse, R153 ;  /* 0x0000009971167220 */ /* 0x040fe40000410000 */
[C---:B------:R-:W-:Y:S01]  /*3c50*/  FMUL.FTZ R23, R113.reuse, R3 ;  /* 0x0000000371177220 */ /* 0x040fe20000410000 */
[----:B------:R0:W5:Y:S03]  /*3c60*/  @!P0 LDG.E.64 R120, [R20.64] ;  /* 0x0000001c14788981 */ /* 0x000166000c1e1b00 */
[----:B------:R-:W-:Y:S08]  /*3c70*/  MUFU.EX2 R22, R22 ;  /* 0x0000001600167308 */ /* 0x000ff00000000800 */
[----:B0-----:R-:W0:Y:S01]  /*3c80*/  MUFU.EX2 R20, R106 ;  /* 0x0000006a00147308 */ /* 0x001e220000000800 */
[----:B------:R-:W-:-:S07]  /*3c90*/  FMUL.FTZ R104, R113, R152 ;  /* 0x0000009871687220 */ /* 0x000fce0000410000 */
[----:B------:R-:W2:Y:S01]  /*3ca0*/  MUFU.EX2 R21, R107 ;  /* 0x0000006b00157308 */ /* 0x000ea20000000800 */
[-C--:B------:R-:W-:Y:S02]  /*3cb0*/  FMUL.FTZ R115, R134, R19.reuse ;  /* 0x0000001386737220 */ /* 0x080fe40000410000 */
[----:B------:R-:W-:Y:S02]  /*3cc0*/  FFMA.FTZ R111, R11, R19, R109 ;  /* 0x000000130b6f7223 */ /* 0x000fe4000001006d */
[----:B-1----:R-:W-:-:S03]  /*3cd0*/  FMUL.FTZ R105, R113, R4 ;  /* 0x0000000471697220 */ /* 0x002fc60000410000 */
[----:B------:R-:W1:Y:S01]  /*3ce0*/  MUFU.EX2 R23, R23 ;  /* 0x0000001700177308 */ /* 0x000e620000000800 */
[C---:B0-----:R-:W-:Y:S02]  /*3cf0*/  FMUL.FTZ R110, R20.reuse, R115 ;  /* 0x00000073146e7220 */ /* 0x041fe40000410000 */
[----:B------:R-:W-:Y:S01]  /*3d00*/  FFMA.FTZ R112, R20, R111, R12 ;  /* 0x0000006f14707223 */ /* 0x000fe2000001000c */
[----:B------:R-:W-:Y:S01]  /*3d10*/  ISETP.NE.AND P0, PT, R0, 0x7f, PT ;  /* 0x0000007f0000780c */ /* 0x000fe20003f05270 */
[----:B------:R-:W-:-:S03]  /*3d20*/  FMUL.FTZ R106, R113, R151 ;  /* 0x00000097716a7220 */ /* 0x000fc60000410000 */
[----:B------:R-:W0:Y:S01]  /*3d30*/  MUFU.EX2 R104, R104 ;  /* 0x0000006800687308 */ /* 0x000e220000000800 */
[C---:B--2---:R-:W-:Y:S02]  /*3d40*/  FMUL.FTZ R111, R21.reuse, R110 ;  /* 0x0000006e156f7220 */ /* 0x044fe40000410000 */
[----:B---3--:R-:W-:Y:S02]  /*3d50*/  FFMA.FTZ R112, R21, R112, R116 ;  /* 0x0000007015707223 */ /* 0x008fe40000010074 */
[----:B------:R-:W-:-:S03]  /*3d60*/  FMUL.FTZ R107, R113, R7 ;  /* 0x00000007716b7220 */ /* 0x000fc60000410000 */
[----:B------:R-:W2:Y:S01]  /*3d70*/  MUFU.EX2 R105, R105 ;  /* 0x0000006900697308 */ /* 0x000ea20000000800 */
[C---:B------:R-:W-:Y:S02]  /*3d80*/  FMUL.FTZ R116, R22.reuse, R111 ;  /* 0x0000006f16747220 */ /* 0x040fe40000410000 */
[----:B------:R-:W-:Y:S02]  /*3d90*/  FFMA.FTZ R112, R22, R112, R13 ;  /* 0x0000007016707223 */ /* 0x000fe4000001000d */
[----:B------:R-:W-:-:S03]  /*3da0*/  FMUL.FTZ R108, R113, R150 ;  /* 0x00000096716c7220 */ /* 0x000fc60000410000 */
[----:B------:R-:W3:Y:S01]  /*3db0*/  MUFU.EX2 R106, R106 ;  /* 0x0000006a006a7308 */ /* 0x000ee20000000800 */
[C---:B-1----:R-:W-:Y:S02]  /*3dc0*/  FMUL.FTZ R115, R23.reuse, R116 ;  /* 0x0000007417737220 */ /* 0x042fe40000410000 */
[----:B------:R-:W-:Y:S01]  /*3dd0*/  FFMA.FTZ R117, R23, R112, R165 ;  /* 0x0000007017757223 */ /* 0x000fe200000100a5 */
[----:B------:R1:W4:Y:S01]  /*3de0*/  R2UR UR33, R114 ;  /* 0x00000000722173c2 */ /* 0x00032200000e0000 */
[----:B------:R-:W-:-:S03]  /*3df0*/  FMUL.FTZ R109, R113, R8 ;  /* 0x00000008716d7220 */ /* 0x000fc60000410000 */
[----:B------:R-:W3:Y:S01]  /*3e00*/  MUFU.EX2 R107, R107 ;  /* 0x0000006b006b7308 */ /* 0x000ee20000000800 */
[C---:B0-----:R-:W-:Y:S02]  /*3e10*/  FMUL.FTZ R112, R104.reuse, R115 ;  /* 0x0000007368707220 */ /* 0x041fe40000410000 */
[----:B------:R-:W-:Y:S01]  /*3e20*/  FFMA.FTZ R117, R104, R117, R14 ;  /* 0x0000007568757223 */ /* 0x000fe2000001000e */
[----:B-1----:R0:W1:Y:S01]  /*3e30*/  @P0 LDS R114, [R0.X4+0x5464] ;  /* 0x0054640000720984 */ /* 0x0020620000004800 */
[----:B------:R-:W-:-:S03]  /*3e40*/  FMUL.FTZ R110, R113, R149 ;  /* 0x00000095716e7220 */ /* 0x000fc60000410000 */
[----:B------:R-:W0:Y:S01]  /*3e50*/  MUFU.EX2 R108, R108 ;  /* 0x0000006c006c7308 */ /* 0x000e220000000800 */
[C---:B--2---:R-:W-:Y:S02]  /*3e60*/  FMUL.FTZ R115, R105.reuse, R112 ;  /* 0x0000007069737220 */ /* 0x044fe40000410000 */
[----:B------:R-:W-:Y:S02]  /*3e70*/  FFMA.FTZ R117, R105, R117, R164 ;  /* 0x0000007569757223 */ /* 0x000fe400000100a4 */
[----:B------:R-:W-:-:S03]  /*3e80*/  FMUL.FTZ R111, R113, R9 ;  /* 0x00000009716f7220 */ /* 0x000fc60000410000 */
[----:B------:R-:W2:Y:S01]  /*3e90*/  MUFU.EX2 R109, R109 ;  /* 0x0000006d006d7308 */ /* 0x000ea20000000800 */
[C---:B---3--:R-:W-:Y:S02]  /*3ea0*/  FMUL.FTZ R116, R106.reuse, R115 ;  /* 0x000000736a747220 */ /* 0x048fe40000410000 */
[----:B------:R-:W-:Y:S02]  /*3eb0*/  FFMA.FTZ R118, R106, R117, R15 ;  /* 0x000000756a767223 */ /* 0x000fe4000001000f */
[----:B------:R-:W-:-:S03]  /*3ec0*/  FMUL.FTZ R112, R113, R148 ;  /* 0x0000009471707220 */ /* 0x000fc60000410000 */
[----:B------:R-:W3:Y:S01]  /*3ed0*/  MUFU.EX2 R110, R110 ;  /* 0x0000006e006e7308 */ /* 0x000ee20000000800 */
[C---:B------:R-:W-:Y:S02]  /*3ee0*/  FMUL.FTZ R115, R107.reuse, R116 ;  /* 0x000000746b737220 */ /* 0x040fe40000410000 */
[----:B------:R-:W-:Y:S02]  /*3ef0*/  FFMA.FTZ R117, R107, R118, R163 ;  /* 0x000000766b757223 */ /* 0x000fe400000100a3 */
[----:B------:R-:W-:-:S03]  /*3f00*/  FMUL.FTZ R113, R113, R10 ;  /* 0x0000000a71717220 */ /* 0x000fc60000410000 */
[----:B------:R-:W1:Y:S01]  /*3f10*/  MUFU.EX2 R111, R111 ;  /* 0x0000006f006f7308 */ /* 0x000e620000000800 */
[C---:B0-----:R-:W-:Y:S02]  /*3f20*/  FMUL.FTZ R116, R108.reuse, R115 ;  /* 0x000000736c747220 */ /* 0x041fe40000410000 */
[----:B------:R-:W-:-:S05]  /*3f30*/  FFMA.FTZ R117, R108, R117, R16 ;  /* 0x000000756c757223 */ /* 0x000fca0000010010 */
[----:B------:R-:W0:Y:S01]  /*3f40*/  MUFU.EX2 R112, R112 ;  /* 0x0000007000707308 */ /* 0x000e220000000800 */
[C---:B--2---:R-:W-:Y:S02]  /*3f50*/  FMUL.FTZ R115, R109.reuse, R116 ;  /* 0x000000746d737220 */ /* 0x044fe40000410000 */
[----:B------:R-:W-:-:S05]  /*3f60*/  FFMA.FTZ R117, R109, R117, R162 ;  /* 0x000000756d757223 */ /* 0x000fca00000100a2 */
[----:B------:R-:W2:Y:S01]  /*3f70*/  MUFU.EX2 R113, R113 ;  /* 0x0000007100717308 */ /* 0x000ea20000000800 */
[C---:B---3--:R-:W-:Y:S02]  /*3f80*/  FMUL.FTZ R116, R110.reuse, R115 ;  /* 0x000000736e747220 */ /* 0x048fe40000410000 */
[----:B------:R-:W-:Y:S02]  /*3f90*/  FFMA.FTZ R118, R110, R117, R17 ;  /* 0x000000756e767223 */ /* 0x000fe40000010011 */
[C---:B-1----:R-:W-:Y:S02]  /*3fa0*/  FMUL.FTZ R115, R111.reuse, R116 ;  /* 0x000000746f737220 */ /* 0x042fe40000410000 */
[----:B------:R-:W-:Y:S02]  /*3fb0*/  FFMA.FTZ R117, R111, R118, R161 ;  /* 0x000000766f757223 */ /* 0x000fe400000100a1 */
[C---:B0-----:R-:W-:Y:S02]  /*3fc0*/  FMUL.FTZ R116, R112.reuse, R115 ;  /* 0x0000007370747220 */ /* 0x041fe40000410000 */
[----:B------:R-:W-:-:S02]  /*3fd0*/  FFMA.FTZ R117, R112, R117, R18 ;  /* 0x0000007570757223 */ /* 0x000fc40000010012 */
[C---:B--2---:R-:W-:Y:S02]  /*3fe0*/  FMUL.FTZ R116, R113.reuse, R116 ;  /* 0x0000007471747220 */ /* 0x044fe40000410000 */
        /* <DEDUP_REMOVED lines=12> */
.L_x_1604:
[----:B----4-:R-:W-:Y:S05]  /*40b0*/  BSYNC B0 ;  /* 0x0000000000007941 */ /* 0x010fea0003800000 */
.L_x_1603:
[----:B------:R-:W-:Y:S01]  /*40c0*/  ISETP.GT.U32.AND P0, PT, R0, 0x1f, PT ;  /* 0x0000001f0000780c */ /* 0x000fe20003f04070 */
[----:B------:R2:W-:Y:S01]  /*40d0*/  STS.64 [R157.X8+0x4250], R116 ;  /* 0x004250749d007388 */ /* 0x0005e20000008a00 */
[----:B0-----:R-:W-:Y:S01]  /*40e0*/  FMUL.FTZ R115, R36, UR33 ;  /* 0x0000002124737c20 */ /* 0x001fe20008410000 */
[----:B------:R-:W-:Y:S01]  /*40f0*/  BSSY B0, `(.L_x_1605) ;  /* 0x0000067000007945 */ /* 0x000fe20003800000 */
[----:B------:R-:W-:Y:S02]  /*4100*/  FMUL.FTZ R118, R37, UR33 ;  /* 0x0000002125767c20 */ /* 0x000fe40008410000 */
[----:B------:R-:W-:Y:S02]  /*4110*/  FMUL.FTZ R119, R38, UR33 ;  /* 0x0000002126777c20 */ /* 0x000fe40008410000 */
[----:B------:R-:W-:Y:S02]  /*4120*/  FMUL.FTZ R146, R72, R115 ;  /* 0x0000007348927220 */ /* 0x000fe40000410000 */
[----:B------:R-:W-:-:S02]  /*4130*/  FMUL.FTZ R145, R73, R118 ;  /* 0x0000007649917220 */ /* 0x000fc40000410000 */
[----:B------:R-:W-:Y:S02]  /*4140*/  FMUL.FTZ R144, R74, R119 ;  /* 0x000000774a907220 */ /* 0x000fe40000410000 */
[----:B--2---:R-:W-:Y:S02]  /*4150*/  FMUL.FTZ R116, R29, UR33 ;  /* 0x000000211d747c20 */ /* 0x004fe40008410000 */
[----:B------:R-:W-:Y:S02]  /*4160*/  FMUL.FTZ R122, R39, UR33 ;  /* 0x00000021277a7c20 */ /* 0x000fe40008410000 */
[----:B------:R-:W-:Y:S02]  /*4170*/  FMUL.FTZ R129, R81, R116 ;  /* 0x0000007451817220 */ /* 0x000fe40000410000 */
        /* <DEDUP_REMOVED lines=38> */
.L_x_1658:
        /* <DEDUP_REMOVED lines=22> */
.L_x_1659:
[----:B------:R-:W-:-:S13]  /*4540*/  ISETP.GE.AND P0, PT, R155, 0x10, PT ;  /* 0x000000109b00780c */ /* 0x000fda0003f06270 */
[-C--:B0-2---:R-:W-:Y:S02]  /*4550*/  @P0 FFMA.FTZ R124, R122, R127.reuse, R124 ;  /* 0x0000007f7a7c0223 */ /* 0x085fe4000001007c */
[----:B---3--:R-:W-:Y:S01]  /*4560*/  @P0 FMUL.FTZ R127, R135, R127 ;  /* 0x0000007f877f0220 */ /* 0x008fe20000410000 */
[----:B------:R-:W-:Y:S05]  /*4570*/  BRA.CONV ~URZ, `(.L_x_1609) ;  /* 0x000000437f007947 */ /* 0x000fea000b800000 */
[----:B------:R-:W-:Y:S01]  /*4580*/  HFMA2.MMA R159, -RZ, RZ, 0, 1.847743988037109375e-06 ;  /* 0x0000001fff9f7435 */ /* 0x000fe200000001ff */
[----:B------:R-:W-:Y:S02]  /*4590*/  MOV R122, R127 ;  /* 0x0000007f007a7202 */ /* 0x000fe40000000f00 */
[----:B------:R-:W-:-:S03]  /*45a0*/  MOV R123, 0x45c0 ;  /* 0x000045c0007b7802 */ /* 0x000fc60000000f00 */
[----:B-1---5:R-:W-:Y:S05]  /*45b0*/  CALL.REL.NOINC `($__internal_67_$__cuda_sm70_shflsync_idx_p) ;  /* 0x00004ae000007944 */ /* 0x022fea0003c00000 */
.L_x_1609:
[----:B------:R-:W-:Y:S05]  /*45c0*/  BRA.CONV ~URZ, `(.L_x_1610) ;  /* 0x000000437f007947 */ /* 0x000fea000b800000 */
[----:B-1----:R-:W-:Y:S01]  /*45d0*/  HFMA2.MMA R159, -RZ, RZ, 0, 1.847743988037109375e-06 ;  /* 0x0000001fff9f7435 */ /* 0x002fe200000001ff */
[----:B------:R-:W-:Y:S02]  /*45e0*/  MOV R122, R124 ;  /* 0x0000007c007a7202 */ /* 0x000fe40000000f00 */
[----:B------:R-:W-:-:S03]  /*45f0*/  MOV R123, 0x4610 ;  /* 0x00004610007b7802 */ /* 0x000fc60000000f00 */
[----:B0-2--5:R-:W-:Y:S05]  /*4600*/  CALL.REL.NOINC `($__internal_67_$__cuda_sm70_shflsync_idx_p) ;  /* 0x00004a9000007944 */ /* 0x025fea0003c00000 */
.L_x_1610:
[----:B------:R-:W-:Y:S05]  /*4610*/  BRA.DIV ~URZ, `(.L_x_1611) ;  /* 0x000042927f007947 */ /* 0x000fea000b800000 */
[----:B-----5:R-:W3:Y:S04]  /*4620*/  SHFL.IDX PT, R120, R120, RZ, 0x1f ;  /* 0x00001fff78787589 */ /* 0x020ee800000e0000 */
[----:B------:R4:W2:Y:S04]  /*4630*/  SHFL.IDX PT, R125, R121, RZ, 0x1f ;  /* 0x00001fff797d7589 */ /* 0x0008a800000e0000 */
[----:B------:R-:W1:Y:S04]  /*4640*/  SHFL.UP PT, R127, R127, 0x1, RZ ;  /* 0x042000007f7f7989 */ /* 0x000e6800000e00ff */
[----:B------:R-:W0:Y:S02]  /*4650*/  SHFL.UP PT, R124, R124, 0x1, RZ ;  /* 0x042000007c7c7989 */ /* 0x000e2400000e00ff */
.L_x_1660:
[----:B----4-:R-:W4:Y:S01]  /*4660*/  LDS.64 R122, [R126+0x4250] ;  /* 0x004250007e7a7984 */ /* 0x010f220000000a00 */
[----:B012---:R-:W-:Y:S01]  /*4670*/  @P1 FFMA.FTZ R125, R125, R127, R124 ;  /* 0x0000007f7d7d1223 */ /* 0x007fe2000001007c */
[----:B---3--:R-:W-:-:S02]  /*4680*/  MOV R124, R120 ;  /* 0x00000078007c7202 */ /* 0x008fc40000000f00 */
[----:B------:R-:W0:Y:S03]  /*4690*/  LDS.64 R120, [R126+0x4258] ;  /* 0x004258007e787984 */ /* 0x000e260000000a00 */
[----:B------:R-:W-:-:S05]  /*46a0*/  @P1 FMUL.FTZ R124, R124, R127 ;  /* 0x0000007f7c7c1220 */ /* 0x000fca0000410000 */
[----:B------:R-:W-:Y:S01]  /*46b0*/  STS.64 [R126+0x4250], R124 ;  /* 0x0042507c7e007388 */ /* 0x000fe20000000a00 */
[C---:B----4-:R-:W-:Y:S02]  /*46c0*/  FFMA.FTZ R123, R122.reuse, R125, R123 ;  /* 0x0000007d7a7b7223 */ /* 0x050fe4000001007b */
        /* <DEDUP_REMOVED lines=9> */
.L_x_1606:
[----:B------:R-:W-:Y:S05]  /*4760*/  BSYNC B0 ;  /* 0x0000000000007941 */ /* 0x000fea0003800000 */
.L_x_1605:
[----:B------:R-:W-:Y:S01]  /*4770*/  WARPSYNC 0xffffffff ;  /* 0xffffffff00007948 */ /* 0x000fe20003800000 */
[----:B------:R-:W-:Y:S01]  /*4780*/  BAR.SYNC.DEFER_BLOCKING 0x0 ;  /* 0x0000000000007b1d */ /* 0x000fe20000010000 */
[----:B01---5:R-:W-:Y:S01]  /*4790*/  FMUL.FTZ R121, R113, R114 ;  /* 0x0000007271797220 */ /* 0x023fe20000410000 */
[----:B------:R-:W-:Y:S01]  /*47a0*/  LOP3.LUT P0, RZ, R0, 0x1f, RZ, 0xc0, !PT ;  /* 0x0000001f00ff7812 */ /* 0x000fe2000780c0ff */
[----:B------:R-:W-:Y:S01]  /*47b0*/  FMUL.FTZ R135, R101, R5 ;  /* 0x0000000565877220 */ /* 0x000fe20000410000 */
[----:B------:R-:W-:Y:S01]  /*47c0*/  MOV R125, UR7 ;  /* 0x00000007007d7c02 */ /* 0x000fe20008000f00 */
[----:B------:R-:W-:Y:S01]  /*47d0*/  FMUL.FTZ R120, R112, R121 ;  /* 0x0000007970787220 */ /* 0x000fe20000410000 */
[----:B------:R-:W-:Y:S01]  /*47e0*/  BSSY B0, `(.L_x_1612) ;  /* 0x000007d000007945 */ /* 0x000fe20003800000 */
        /* <DEDUP_REMOVED lines=21> */
[----:B------:R-:W-:Y:S02]  /*4940*/  FMUL.FTZ R137, R97, R3 ;  /* 0x0000000361897220 */ /* 0x000fe40000410000 */
[C---:B------:R-:W-:Y:S02]  /*4950*/  FMUL.FTZ R120, R22.reuse, R121 ;  /* 0x0000007916787220 */ /* 0x040fe40000410000 */
[----:B------:R-:W-:Y:S02]  /*4960*/  FFMA.FTZ R122, R23, R122, R142 ;  /* 0x0000007a177a7223 */ /* 0x000fe4000001008e */
[----:B------:R-:W-:Y:S01]  /*4970*/  FMUL.FTZ R121, R21, R120 ;  /* 0x0000007815797220 */ /* 0x000fe20000410000 */
[----:B------:R-:W-:Y:S01]  /*4980*/  MOV R120, UR19 ;  /* 0x0000001300787c02 */ /* 0x000fe20008000f00 */
[----:B------:R-:W-:Y:S02]  /*4990*/  FFMA.FTZ R122, R22, R122, R143 ;  /* 0x0000007a167a7223 */ /* 0x000fe4000001008f */
[----:B------:R-:W-:Y:S01]  /*49a0*/  FMUL.FTZ R138, R99, R4 ;  /* 0x00000004638a7220 */ /* 0x000fe20000410000 */
[----:B------:R-:W-:Y:S01]  /*49b0*/  ISETP.GE.OR P0, PT, R120, c[0x0][0x174], P0 ;  /* 0x00005d0078007a0c */ /* 0x000fe20000706670 */
[----:B------:R-:W-:-:S02]  /*49c0*/  FFMA.FTZ R122, R21, R122, R144 ;  /* 0x0000007a157a7223 */ /* 0x000fc40000010090 */
[C---:B------:R-:W-:Y:S01]  /*49d0*/  FMUL.FTZ R120, R20.reuse, R121 ;  /* 0x0000007914787220 */ /* 0x040fe20000410000 */
[----:B------:R-:W-:Y:S01]  /*49e0*/  HFMA2.MMA R121, -RZ, RZ, 0, 0 ;  /* 0x00000000ff797435 */ /* 0x000fe200000001ff */
[----:B------:R-:W-:Y:S02]  /*49f0*/  FFMA.FTZ R123, R20, R122, R145 ;  /* 0x0000007a147b7223 */ /* 0x000fe40000010091 */
[----:B0-----:R-:W-:Y:S02]  /*4a00*/  FFMA.FTZ R134, R134, R124, R11 ;  /* 0x0000007c86867223 */ /* 0x001fe4000001000b */
[----:B------:R-:W-:Y:S02]  /*4a10*/  FMUL.FTZ R139, R93, R7 ;  /* 0x000000075d8b7220 */ /* 0x000fe40000410000 */
[C---:B------:R-:W-:Y:S02]  /*4a20*/  FFMA.FTZ R135, R19.reuse, R134, R135 ;  /* 0x0000008613877223 */ /* 0x040fe40000010087 */
[----:B------:R-:W-:Y:S01]  /*4a30*/  FMUL.FTZ R122, R19, R120 ;  /* 0x00000078137a7220 */ /* 0x000fe20000410000 */
[----:B------:R-:W-:Y:S01]  /*4a40*/  MOV R120, 0x3f800000 ;  /* 0x3f80000000787802 */ /* 0x000fe20000000f00 */
[----:B------:R-:W-:-:S02]  /*4a50*/  FFMA.FTZ R135, R20, R135, R12 ;  /* 0x0000008714877223 */ /* 0x000fc4000001000c */
[----:B------:R-:W-:Y:S02]  /*4a60*/  FMUL.FTZ R140, R95, R8 ;  /* 0x000000085f8c7220 */ /* 0x000fe40000410000 */
[----:B------:R-:W-:Y:S01]  /*4a70*/  FFMA.FTZ R136, R21, R135, R136 ;  /* 0x0000008715887223 */ /* 0x000fe20000010088 */
[----:B------:R0:W1:Y:S01]  /*4a80*/  @!P0 LDS.64 R120, [R125.X8+0x5660] ;  /* 0x005660007d788984 */ /* 0x0000620000008a00 */
[----:B------:R-:W-:Y:S01]  /*4a90*/  ISETP.GT.U32.AND P0, PT, R0, 0x1f, PT ;  /* 0x0000001f0000780c */ /* 0x000fe20003f04070 */
[----:B------:R-:W-:Y:S02]  /*4aa0*/  FFMA.FTZ R123, R19, R123, R146 ;  /* 0x0000007b137b7223 */ /* 0x000fe40000010092 */
[----:B------:R-:W-:Y:S02]  /*4ab0*/  FFMA.FTZ R136, R22, R136, R13 ;  /* 0x0000008816887223 */ /* 0x000fe4000001000d */
[----:B------:R-:W-:Y:S01]  /*4ac0*/  FMUL.FTZ R141, R89, R9 ;  /* 0x00000009598d7220 */ /* 0x000fe20000410000 */
        /* <DEDUP_REMOVED lines=32> */
.L_x_1661:
        /* <DEDUP_REMOVED lines=26> */
.L_x_1662:
        /* <DEDUP_REMOVED lines=20> */
.L_x_1613:
[----:B01----:R-:W-:Y:S05]  /*4fb0*/  BSYNC B0 ;  /* 0x0000000000007941 */ /* 0x003fea0003800000 */
.L_x_1612:
[----:B------:R-:W-:Y:S01]  /*4fc0*/  WARPSYNC 0xffffffff ;  /* 0xffffffff00007948 */ /* 0x000fe20003800000 */
[----:B------:R-:W-:Y:S01]  /*4fd0*/  BAR.SYNC.DEFER_BLOCKING 0x0 ;  /* 0x0000000000007b1d */ /* 0x000fe20000010000 */
[----:B------:R-:W-:Y:S01]  /*4fe0*/  FMUL.FTZ R123, R36, R134 ;  /* 0x00000086247b7220 */ /* 0x000fe20000410000 */
[----:B------:R-:W-:Y:S01]  /*4ff0*/  ISETP.NE.AND P0, PT, R0, RZ, PT ;  /* 0x000000ff0000720c */ /* 0x000fe20003f05270 */
[----:B------:R-:W-:Y:S01]  /*5000*/  FMUL.FTZ R38, R38, R135 ;  /* 0x0000008726267220 */ /* 0x000fe20000410000 */
[----:B------:R-:W-:Y:S01]  /*5010*/  MOV R124, UR7 ;  /* 0x00000007007c7c02 */ /* 0x000fe20008000f00 */
[----:B------:R-:W-:Y:S01]  /*5020*/  FMUL.FTZ R32, R32, R136 ;  /* 0x0000008820207220 */ /* 0x000fe20000410000 */
[----:B------:R-:W-:Y:S01]  /*5030*/  ULDC.64 UR30, c[0x0][0x2b8] ;  /* 0x0000ae00001e7ab9 */ /* 0x000fe20000000a00 */
[----:B------:R-:W-:Y:S01]  /*5040*/  FMUL.FTZ R34, R34, R137 ;  /* 0x0000008922227220 */ /* 0x000fe20000410000 */
[----:B------:R-:W-:Y:S01]  /*5050*/  UIMAD UR30, UR35, UR30, URZ ;  /* 0x0000001e231e72a4 */ /* 0x000fe2000f8e023f */
[----:B------:R-:W-:Y:S01]  /*5060*/  FMUL.FTZ R28, R28, R138 ;  /* 0x0000008a1c1c7220 */ /* 0x000fe20000410000 */
[----:B------:R-:W-:Y:S01]  /*5070*/  ULEA UR32, UR19, 0xfffff800, 0xb ;  /* 0xfffff80013207891 */ /* 0x000fe2000f8e583f */
[----:B------:R-:W-:Y:S01]  /*5080*/  FMUL.FTZ R30, R30, R139 ;  /* 0x0000008b1e1e7220 */ /* 0x000fe20000410000 */
[----:B------:R-:W-:Y:S01]  /*5090*/  UIMAD UR30, UR34, UR31, UR30 ;  /* 0x0000001f221e72a4 */ /* 0x000fe2000f8e021e */
[----:B------:R-:W-:Y:S01]  /*50a0*/  FMUL.FTZ R24, R24, R140 ;  /* 0x0000008c18187220 */ /* 0x000fe20000410000 */
[----:B------:R-:W-:Y:S01]  /*50b0*/  BSSY B0, `(.L_x_1616) ;  /* 0x00000e8000007945 */ /* 0x000fe20003800000 */
[----:B------:R-:W-:Y:S01]  /*50c0*/  FMUL.FTZ R26, R26, R141 ;  /* 0x0000008d1a1a7220 */ /* 0x000fe20000410000 */
[----:B------:R-:W0:Y:S04]  /*50d0*/  LDS R157, [R157.X8+0x4764] ;  /* 0x004764009d9d7984 */ /* 0x000e280000008800 */
[----:B------:R1:W-:Y:S02]  /*50e0*/  @!P0 STS.64 [R124.X8+0x5660], R120 ;  /* 0x005660787c008388 */ /* 0x0003e40000008a00 */
[----:B-1----:R-:W-:-:S04]  /*50f0*/  FMUL.FTZ R121, R134, UR33 ;  /* 0x0000002186797c20 */ /* 0x002fc80008410000 */
[----:B------:R-:W-:Y:S02]  /*5100*/  FMUL.FTZ R121, R72, R121 ;  /* 0x0000007948797220 */ /* 0x000fe40000410000 */
[----:B0-----:R-:W-:-:S04]  /*5110*/  FFMA.FTZ R114, R157, R114, R128 ;  /* 0x000000729d727223 */ /* 0x001fc80000010080 */
[----:B------:R-:W-:-:S04]  /*5120*/  FFMA.FTZ R119, R113, R114, R119 ;  /* 0x0000007271777223 */ /* 0x000fc80000010077 */
[----:B------:R-:W-:Y:S02]  /*5130*/  FFMA.FTZ R112, R112, R119, R118 ;  /* 0x0000007770707223 */ /* 0x000fe40000010076 */
[----:B------:R-:W-:Y:S02]  /*5140*/  FFMA.FTZ R118, R72, R123, RZ ;  /* 0x0000007b48767223 */ /* 0x000fe400000100ff */
[----:B------:R-:W-:Y:S02]  /*5150*/  FFMA.FTZ R117, R111, R112, R117 ;  /* 0x000000706f757223 */ /* 0x000fe40000010075 */
[----:B------:R-:W-:Y:S02]  /*5160*/  FMUL.FTZ R123, R135, UR33 ;  /* 0x00000021877b7c20 */ /* 0x000fe40008410000 */
[----:B------:R-:W-:Y:S02]  /*5170*/  FFMA.FTZ R110, R110, R117, R116 ;  /* 0x000000756e6e7223 */ /* 0x000fe40000010074 */
[----:B------:R-:W-:-:S02]  /*5180*/  FMUL.FTZ R116, R101, R5 ;  /* 0x0000000565747220 */ /* 0x000fc40000410000 */
[----:B------:R-:W-:Y:S02]  /*5190*/  FFMA.FTZ R115, R109, R110, R115 ;  /* 0x0000006e6d737223 */ /* 0x000fe40000010073 */
[----:B------:R-:W-:Y:S02]  /*51a0*/  FFMA.FTZ R36, R19, R134, R116 ;  /* 0x0000008613247223 */ /* 0x000fe40000010074 */
[----:B------:R-:W-:Y:S02]  /*51b0*/  FFMA.FTZ R108, R108, R115, R129 ;  /* 0x000000736c6c7223 */ /* 0x000fe40000010081 */
[----:B------:R-:W-:Y:S02]  /*51c0*/  FMUL.FTZ R37, R37, R36 ;  /* 0x0000002425257220 */ /* 0x000fe40000410000 */
[----:B------:R-:W-:Y:S02]  /*51d0*/  FMUL.FTZ R123, R74, R123 ;  /* 0x0000007b4a7b7220 */ /* 0x000fe40000410000 */
[----:B------:R-:W-:-:S02]  /*51e0*/  FFMA.FTZ R37, R73, R37, R118 ;  /* 0x0000002549257223 */ /* 0x000fc40000010076 */
[----:B------:R-:W-:Y:S02]  /*51f0*/  FMUL.FTZ R118, R103, R6 ;  /* 0x0000000667767220 */ /* 0x000fe40000410000 */
[----:B------:R-:W-:Y:S02]  /*5200*/  FFMA.FTZ R122, R74, R38, R37 ;  /* 0x000000264a7a7223 */ /* 0x000fe40000010025 */
[----:B------:R-:W-:Y:S02]  /*5210*/  FFMA.FTZ R38, R21, R135, R118 ;  /* 0x0000008715267223 */ /* 0x000fe40000010076 */
[----:B------:R-:W-:Y:S02]  /*5220*/  FMUL.FTZ R37, R97, R3 ;  /* 0x0000000361257220 */ /* 0x000fe40000410000 */
[----:B------:R-:W-:Y:S02]  /*5230*/  FMUL.FTZ R39, R39, R38 ;  /* 0x0000002627277220 */ /* 0x000fe40000410000 */
[----:B------:R-:W-:-:S02]  /*5240*/  FADD.FTZ R134, -R11, R134 ;  /* 0x000000860b867221 */ /* 0x000fc40000010100 */
[----:B------:R-:W-:Y:S02]  /*5250*/  FFMA.FTZ R39, R75, R39, R122 ;  /* 0x000000274b277223 */ /* 0x000fe4000001007a */
[----:B------:R-:W-:Y:S02]  /*5260*/  FMUL.FTZ R122, R36, UR33 ;  /* 0x00000021247a7c20 */ /* 0x000fe40008410000 */
[----:B------:R-:W-:Y:S02]  /*5270*/  FFMA.FTZ R120, R84, R32, R39 ;  /* 0x0000002054787223 */ /* 0x000fe40000010027 */
[----:B------:R-:W-:Y:S02]  /*5280*/  FFMA.FTZ R32, R23, R136, R37 ;  /* 0x0000008817207223 */ /* 0x000fe40000010025 */
[----:B------:R-:W-:Y:S02]  /*5290*/  FMUL.FTZ R122, R73, R122 ;  /* 0x0000007a497a7220 */ /* 0x000fe40000410000 */
[----:B------:R-:W-:-:S02]  /*52a0*/  FMUL.FTZ R33, R33, R32 ;  /* 0x0000002021217220 */ /* 0x000fc40000410000 */
[C---:B------:R-:W-:Y:S02]  /*52b0*/  FADD.FTZ R37, R32.reuse, -R37 ;  /* 0x8000002520257221 */ /* 0x040fe40000010000 */
[----:B------:R-:W-:Y:S02]  /*52c0*/  FFMA.FTZ R33, R85, R33, R120 ;  /* 0x0000002155217223 */ /* 0x000fe40000010078 */
[----:B------:R-:W-:Y:S02]  /*52d0*/  FMUL.FTZ R32, R32, UR33 ;  /* 0x0000002120207c20 */ /* 0x000fe40008410000 */
[----:B------:R-:W-:Y:S02]  /*52e0*/  FFMA.FTZ R120, R86, R34, R33 ;  /* 0x0000002256787223 */ /* 0x000fe40000010021 */
[----:B------:R-:W-:-:S04]  /*52f0*/  FMUL.FTZ R34, R99, R4 ;  /* 0x0000000463227220 */ /* 0x000fc80000410000 */
[----:B------:R-:W-:-:S04]  /*5300*/  FFMA.FTZ R33, R105, R137, R34 ;  /* 0x0000008969217223 */ /* 0x000fc80000010022 */
[----:B------:R-:W-:-:S04]  /*5310*/  FMUL.FTZ R35, R35, R33 ;  /* 0x0000002123237220 */ /* 0x000fc80000410000 */
[----:B------:R-:W-:-:S04]  /*5320*/  FFMA.FTZ R35, R87, R35, R120 ;  /* 0x0000002357237223 */ /* 0x000fc80000010078 */
[----:B------:R-:W-:Y:S02]  /*5330*/  FFMA.FTZ R28, R80, R28, R35 ;  /* 0x0000001c501c7223 */ /* 0x000fe40000010023 */
[----:B------:R-:W-:-:S04]  /*5340*/  FMUL.FTZ R35, R93, R7 ;  /* 0x000000075d237220 */ /* 0x000fc80000410000 */
[C---:B------:R-:W-:Y:S02]  /*5350*/  FFMA.FTZ R120, R107.reuse, R138, R35 ;  /* 0x0000008a6b787223 */ /* 0x040fe40000010023 */
[----:B------:R-:W-:Y:S02]  /*5360*/  FFMA.FTZ R107, R107, R108, R130 ;  /* 0x0000006c6b6b7223 */ /* 0x000fe40000010082 */
[----:B------:R-:W-:Y:S01]  /*5370*/  FMUL.FTZ R39, R29, R120 ;  /* 0x000000781d277220 */ /* 0x000fe20000410000 */
[----:B------:R-:W-:Y:S01]  /*5380*/  SHF.L.U32 R29, R0, 0x4, RZ ;  /* 0x00000004001d7819 */ /* 0x000fe200000006ff */
[----:B------:R-:W-:Y:S02]  /*5390*/  FFMA.FTZ R106, R106, R107, R131 ;  /* 0x0000006b6a6a7223 */ /* 0x000fe40000010083 */
[----:B------:R-:W-:Y:S01]  /*53a0*/  FFMA.FTZ R39, R81, R39, R28 ;  /* 0x0000002751277223 */ /* 0x000fe2000001001c */
[----:B------:R-:W-:Y:S01]  /*53b0*/  IADD3 R124, R29, 0x1, RZ ;  /* 0x000000011d7c7810 */ /* 0x000fe20007ffe0ff */
[----:B------:R-:W-:Y:S01]  /*53c0*/  FFMA.FTZ R105, R105, R106, R132 ;  /* 0x0000006a69697223 */ /* 0x000fe20000010084 */
[----:B------:R-:W-:-:S02]  /*53d0*/  LEA.HI.SX32 R28, R29, R29, 0x1b ;  /* 0x0000001d1d1c7211 */ /* 0x000fc400078fdaff */
[----:B------:R-:W-:Y:S01]  /*53e0*/  LEA.HI.SX32 R125, R124, R29, 0x1b ;  /* 0x0000001d7c7d7211 */ /* 0x000fe200078fdaff */
[----:B------:R-:W-:Y:S01]  /*53f0*/  FFMA.FTZ R104, R104, R105, R133 ;  /* 0x0000006968687223 */ /* 0x000fe20000010085 */
[----:B------:R-:W-:Y:S01]  /*5400*/  IADD3 R124, R29, 0x2, RZ ;  /* 0x000000021d7c7810 */ /* 0x000fe20007ffe0ff */
[----:B------:R-:W-:Y:S03]  /*5410*/  STS [R28.X4+0x2110], R121 ;  /* 0x002110791c007388 */ /* 0x000fe60000004800 */
[----:B------:R-:W-:Y:S01]  /*5420*/  LEA.HI.SX32 R126, R124, R29, 0x1b ;  /* 0x0000001d7c7e7211 */ /* 0x000fe200078fdaff */
[----:B------:R-:W-:Y:S01]  /*5430*/  FFMA.FTZ R124, R82, R30, R39 ;  /* 0x0000001e527c7223 */ /* 0x000fe20000010027 */
[----:B------:R-:W-:Y:S01]  /*5440*/  STS [R125.X4+0x2114], R122 ;  /* 0x0021147a7d007388 */ /* 0x000fe20000004800 */
[----:B------:R-:W-:Y:S02]  /*5450*/  FMUL.FTZ R30, R95, R8 ;  /* 0x000000085f1e7220 */ /* 0x000fe40000410000 */
[----:B------:R-:W-:Y:S01]  /*5460*/  FMUL.FTZ R39, R137, UR33 ;  /* 0x0000002189277c20 */ /* 0x000fe20008410000 */
[----:B------:R0:W-:Y:S01]  /*5470*/  STS [R126.X4+0x2118], R123 ;  /* 0x0021187b7e007388 */ /* 0x0001e20000004800 */
[----:B------:R-:W-:-:S02]  /*5480*/  FFMA.FTZ R109, R109, R139, R30 ;  /* 0x0000008b6d6d7223 */ /* 0x000fc4000001001e */
[----:B------:R-:W-:Y:S02]  /*5490*/  FMUL.FTZ R39, R86, R39 ;  /* 0x0000002756277220 */ /* 0x000fe40000410000 */
[----:B------:R-:W-:-:S04]  /*54a0*/  FMUL.FTZ R31, R31, R109 ;  /* 0x0000006d1f1f7220 */ /* 0x000fc80000410000 */
[----:B------:R-:W-:Y:S02]  /*54b0*/  FFMA.FTZ R31, R83, R31, R124 ;  /* 0x0000001f531f7223 */ /* 0x000fe4000001007c */
[----:B0-----:R-:W-:Y:S02]  /*54c0*/  FADD.FTZ R123, R38, -R118 ;  /* 0x80000076267b7221 */ /* 0x001fe40000010000 */
[----:B------:R-:W-:Y:S02]  /*54d0*/  FFMA.FTZ R122, R76, R24, R31 ;  /* 0x000000184c7a7223 */ /* 0x000fe4000001001f */
[----:B------:R-:W-:Y:S02]  /*54e0*/  FMUL.FTZ R24, R89, R9 ;  /* 0x0000000959187220 */ /* 0x000fe40000410000 */
[----:B------:R-:W-:Y:S02]  /*54f0*/  FFMA.FTZ R31, R23, R104, R142 ;  /* 0x00000068171f7223 */ /* 0x000fe4000001008e */
[----:B------:R-:W-:-:S02]  /*5500*/  FFMA.FTZ R111, R111, R140, R24 ;  /* 0x0000008c6f6f7223 */ /* 0x000fc40000010018 */
[----:B------:R-:W-:Y:S01]  /*5510*/  FFMA.FTZ R143, R22, R31, R143 ;  /* 0x0000001f168f7223 */ /* 0x000fe2000001008f */
[----:B------:R-:W-:Y:S01]  /*5520*/  IADD3 R22, R29, 0x3, RZ ;  /* 0x000000031d167810 */ /* 0x000fe20007ffe0ff */
[----:B------:R-:W-:Y:S02]  /*5530*/  FMUL.FTZ R23, R25, R111 ;  /* 0x0000006f19177220 */ /* 0x000fe40000410000 */
[----:B------:R-:W-:Y:S01]  /*5540*/  FADD.FTZ R25, R36, -R116 ;  /* 0x8000007424197221 */ /* 0x000fe20000010000 */
[----:B------:R-:W-:Y:S01]  /*5550*/  LEA.HI.SX32 R36, R22, R29, 0x1b ;  /* 0x0000001d16247211 */ /* 0x000fe200078fdaff */
[----:B------:R-:W-:Y:S02]  /*5560*/  FFMA.FTZ R23, R77, R23, R122 ;  /* 0x000000174d177223 */ /* 0x000fe4000001007a */
[----:B------:R-:W-:Y:S02]  /*5570*/  FMUL.FTZ R22, R38, UR33 ;  /* 0x0000002126167c20 */ /* 0x000fe40008410000 */
[----:B------:R-:W-:-:S02]  /*5580*/  FFMA.FTZ R26, R78, R26, R23 ;  /* 0x0000001a4e1a7223 */ /* 0x000fc40000010017 */
[----:B------:R-:W-:Y:S02]  /*5590*/  FFMA.FTZ R23, R21, R143, R144 ;  /* 0x0000008f15177223 */ /* 0x000fe40000010090 */
[----:B------:R-:W-:Y:S02]  /*55a0*/  FMUL.FTZ R29, R75, R22 ;  /* 0x000000164b1d7220 */ /* 0x000fe40000410000 */
[----:B------:R-:W-:Y:S02]  /*55b0*/  FFMA.FTZ R116, R20, R23, R145 ;  /* 0x0000001714747223 */ /* 0x000fe40000010091 */
[----:B------:R-:W-:Y:S01]  /*55c0*/  FMUL.FTZ R21, R136, UR33 ;  /* 0x0000002188157c20 */ /* 0x000fe20008410000 */
[----:B------:R0:W-:Y:S01]  /*55d0*/  STS [R36.X4+0x211c], R29 ;  /* 0x00211c1d24007388 */ /* 0x0001e20000004800 */
[----:B------:R-:W-:Y:S02]  /*55e0*/  FFMA.FTZ R146, R19, R116, R146 ;  /* 0x0000007413927223 */ /* 0x000fe40000010092 */
[C---:B------:R-:W-:Y:S01]  /*55f0*/  FADD.FTZ R22, R33.reuse, -R34 ;  /* 0x8000002221167221 */ /* 0x040fe20000010000 */
[----:B------:R-:W-:Y:S01]  /*5600*/  STS [R28.X4+0x2128], R39 ;  /* 0x002128271c007388 */ /* 0x000fe20000004800 */
[----:B------:R-:W-:-:S02]  /*5610*/  FMUL.FTZ R34, R33, UR33 ;  /* 0x0000002121227c20 */ /* 0x000fc40008410000 */
[----:B------:R-:W-:Y:S02]  /*5620*/  FMUL.FTZ R19, R146, R147 ;  /* 0x0000009392137220 */ /* 0x000fe40000410000 */
[----:B------:R-:W-:Y:S02]  /*5630*/  FMUL.FTZ R21, R84, R21 ;  /* 0x0000001554157220 */ /* 0x000fe40000410000 */
[----:B------:R-:W-:Y:S02]  /*5640*/  FMUL.FTZ R33, R85, R32 ;  /* 0x0000002055217220 */ /* 0x000fe40000410000 */
[----:B0-----:R-:W-:Y:S01]  /*5650*/  FMUL.FTZ R29, R138, UR33 ;  /* 0x000000218a1d7c20 */ /* 0x001fe20008410000 */
[----:B------:R0:W-:Y:S01]  /*5660*/  STS [R28.X4+0x2120], R21 ;  /* 0x002120151c007388 */ /* 0x0001e20000004800 */
[----:B------:R-:W-:Y:S02]  /*5670*/  FMUL.FTZ R121, R87, R34 ;  /* 0x0000002257797220 */ /* 0x000fe40000410000 */
[----:B------:R-:W-:Y:S01]  /*5680*/  FMUL.FTZ R32, R116, R5 ;  /* 0x0000000574207220 */ /* 0x000fe20000410000 */
[----:B------:R-:W-:Y:S01]  /*5690*/  STS [R28.X4+0x2124], R33 ;  /* 0x002124211c007388 */ /* 0x000fe20000004800 */
[----:B------:R-:W-:-:S02]  /*56a0*/  FFMA.FTZ R20, R19, R134, RZ ;  /* 0x0000008613147223 */ /* 0x000fc400000100ff */
[----:B------:R-:W-:Y:S01]  /*56b0*/  FMUL.FTZ R34, R116, UR39 ;  /* 0x0000002774227c20 */ /* 0x000fe20008410000 */
[----:B------:R-:W-:Y:S01]  /*56c0*/  STS [R28.X4+0x212c], R121 ;  /* 0x00212c791c007388 */ /* 0x000fe20000004800 */
[----:B------:R-:W-:Y:S02]  /*56d0*/  FMUL.FTZ R125, R80, R29 ;  /* 0x0000001d507d7220 */ /* 0x000fe40000410000 */
[-C--:B------:R-:W-:Y:S02]  /*56e0*/  FFMA.FTZ R20, R32, R25.reuse, R20 ;  /* 0x0000001920147223 */ /* 0x080fe40000010014 */
[----:B------:R-:W-:Y:S01]  /*56f0*/  FMUL.FTZ R25, R34, R25 ;  /* 0x0000001922197220 */ /* 0x000fe20000410000 */
[----:B------:R1:W-:Y:S01]  /*5700*/  STS [R28.X4+0x2130], R125 ;  /* 0x0021307d1c007388 */ /* 0x0003e20000004800 */
[----:B0-----:R-:W-:Y:S02]  /*5710*/  FMUL.FTZ R21, R139, UR33 ;  /* 0x000000218b157c20 */ /* 0x001fe40008410000 */
[----:B------:R-:W-:-:S02]  /*5720*/  FMUL.FTZ R34, R143, UR39 ;  /* 0x000000278f227c20 */ /* 0x000fc40008410000 */
[----:B------:R-:W-:Y:S02]  /*5730*/  FADD.FTZ R36, -R12, R135 ;  /* 0x000000870c247221 */ /* 0x000fe40000010100 */
[C---:B------:R-:W-:Y:S02]  /*5740*/  FMUL.FTZ R29, R23.reuse, R154 ;  /* 0x0000009a171d7220 */ /* 0x040fe40000410000 */
[----:B------:R-:W-:Y:S02]  /*5750*/  FMUL.FTZ R39, R23, UR39 ;  /* 0x0000002717277c20 */ /* 0x000fe40008410000 */
[----:B-1----:R-:W-:Y:S02]  /*5760*/  FMUL.FTZ R125, R82, R21 ;  /* 0x00000015527d7220 */ /* 0x002fe40000410000 */
[----:B------:R-:W-:Y:S02]  /*5770*/  FMUL.FTZ R34, R34, R123 ;  /* 0x0000007b22227220 */ /* 0x000fe40000410000 */
[----:B------:R-:W-:Y:S01]  /*5780*/  FADD.FTZ R136, -R13, R136 ;  /* 0x000000880d887221 */ /* 0x000fe20000010100 */
[----:B------:R-:W-:Y:S01]  /*5790*/  STS [R28.X4+0x2138], R125 ;  /* 0x0021387d1c007388 */ /* 0x000fe20000004800 */
[----:B------:R-:W-:-:S02]  /*57a0*/  FMUL.FTZ R21, R31, UR39 ;  /* 0x000000271f157c20 */ /* 0x000fc40008410000 */
[-C--:B------:R-:W-:Y:S02]  /*57b0*/  FMUL.FTZ R39, R39, R36.reuse ;  /* 0x0000002427277220 */ /* 0x080fe40000410000 */
[----:B------:R-:W-:Y:S02]  /*57c0*/  FFMA.FTZ R20, R29, R36, R20 ;  /* 0x000000241d147223 */ /* 0x000fe40000010014 */
[----:B------:R-:W-:Y:S02]  /*57d0*/  FFMA.FTZ R36, R103, R143, R34 ;  /* 0x0000008f67247223 */ /* 0x000fe40000010022 */
[----:B------:R-:W-:Y:S02]  /*57e0*/  FMUL.FTZ R21, R21, R136 ;  /* 0x0000008815157220 */ /* 0x000fe40000410000 */
[----:B------:R-:W-:Y:S02]  /*57f0*/  FMUL.FTZ R34, R143, R6 ;  /* 0x000000068f227220 */ /* 0x000fe40000410000 */
[----:B------:R-:W-:-:S02]  /*5800*/  FADD.FTZ R121, R120, -R35 ;  /* 0x8000002378797221 */ /* 0x000fc40000010000 */
[----:B------:R-:W-:Y:S02]  /*5810*/  FMUL.FTZ R120, R120, UR33 ;  /* 0x0000002178787c20 */ /* 0x000fe40008410000 */
[----:B------:R-:W-:Y:S01]  /*5820*/  FFMA.FTZ R33, R96, R31, R21 ;  /* 0x0000001f60217223 */ /* 0x000fe20000010015 */
[----:B------:R-:W-:Y:S01]  /*5830*/  HFMA2.MMA R21, -RZ, RZ, 0, 0 ;  /* 0x00000000ff157435 */ /* 0x000fe200000001ff */
[----:B------:R-:W-:Y:S01]  /*5840*/  FFMA.FTZ R38, R34, R123, R20 ;  /* 0x0000007b22267223 */ /* 0x000fe20000010014 */
[----:B------:R-:W-:Y:S01]  /*5850*/  MOV R123, UR34 ;  /* 0x00000022007b7c02 */ /* 0x000fe20008000f00 */
[----:B------:R-:W-:Y:S01]  /*5860*/  FMUL.FTZ R31, R31, R153 ;  /* 0x000000991f1f7220 */ /* 0x000fe20000410000 */
[----:B------:R-:W-:Y:S01]  /*5870*/  MOV R20, R0 ;  /* 0x0000000000147202 */ /* 0x000fe20000000f00 */
[----:B------:R-:W-:Y:S02]  /*5880*/  FMUL.FTZ R118, R104, UR39 ;  /* 0x0000002768767c20 */ /* 0x000fe40008410000 */
[----:B------:R-:W-:-:S02]  /*5890*/  FMUL.FTZ R35, R81, R120 ;  /* 0x0000007851237220 */ /* 0x000fc40000410000 */
[----:B------:R-:W-:Y:S02]  /*58a0*/  FFMA.FTZ R136, R31, R136, R38 ;  /* 0x000000881f887223 */ /* 0x000fe40000010026 */
[----:B------:R-:W-:Y:S01]  /*58b0*/  FMUL.FTZ R38, R118, R37 ;  /* 0x0000002576267220 */ /* 0x000fe20000410000 */
[----:B------:R0:W-:Y:S01]  /*58c0*/  STS [R28.X4+0x2134], R35 ;  /* 0x002134231c007388 */ /* 0x0001e20000004800 */
[----:B------:R-:W-:Y:S02]  /*58d0*/  FADD.FTZ R118, -R14, R137 ;  /* 0x000000890e767221 */ /* 0x000fe40000010100 */
[----:B------:R-:W-:Y:S02]  /*58e0*/  FFMA.FTZ R38, R97, R104, R38 ;  /* 0x0000006861267223 */ /* 0x000fe40000010026 */
[----:B------:R-:W-:Y:S02]  /*58f0*/  FMUL.FTZ R104, R104, R3 ;  /* 0x0000000368687220 */ /* 0x000fe40000410000 */
[----:B------:R-:W-:-:S04]  /*5900*/  IMAD.WIDE.U32 R20, R123, c[0x0][0x2b8], R20 ;  /* 0x0000ae007b147a25 */ /* 0x000fc800078e0014 */
[----:B0-----:R-:W-:Y:S01]  /*5910*/  FMUL.FTZ R35, R105, UR39 ;  /* 0x0000002769237c20 */ /* 0x001fe20008410000 */
[----:B------:R-:W-:Y:S01]  /*5920*/  IADD3 R21, R21, UR30, RZ ;  /* 0x0000001e15157c10 */ /* 0x000fe2000fffe0ff */
[----:B------:R-:W-:Y:S01]  /*5930*/  FFMA.FTZ R136, R104, R37, R136 ;  /* 0x0000002568887223 */ /* 0x000fe20000010088 */
[----:B------:R-:W-:Y:S01]  /*5940*/  ULDC.64 UR30, c[0x0][0x2c0] ;  /* 0x0000b000001e7ab9 */ /* 0x000fe20000000a00 */
[----:B------:R-:W-:Y:S01]  /*5950*/  FMUL.FTZ R35, R35, R118 ;  /* 0x0000007623237220 */ /* 0x000fe20000410000 */
[----:B------:R-:W-:Y:S01]  /*5960*/  UIMAD UR30, UR36, UR30, URZ ;  /* 0x0000001e241e72a4 */ /* 0x000fe2000f8e023f */
[----:B------:R-:W-:Y:S02]  /*5970*/  FMUL.FTZ R37, R106, UR39 ;  /* 0x000000276a257c20 */ /* 0x000fe40008410000 */
[----:B------:R-:W-:Y:S01]  /*5980*/  FFMA.FTZ R35, R98, R105, R35 ;  /* 0x0000006962237223 */ /* 0x000fe20000010023 */
[----:B------:R-:W-:Y:S01]  /*5990*/  UIMAD UR30, UR18, UR31, UR30 ;  /* 0x0000001f121e72a4 */ /* 0x000fe2000f8e021e */
[----:B------:R-:W-:-:S02]  /*59a0*/  FMUL.FTZ R105, R105, R152 ;  /* 0x0000009869697220 */ /* 0x000fc40000410000 */
[----:B------:R-:W-:Y:S02]  /*59b0*/  FMUL.FTZ R120, R37, R22 ;  /* 0x0000001625787220 */ /* 0x000fe40000410000 */
[C---:B------:R-:W-:Y:S02]  /*59c0*/  FADD.FTZ R123, R109.reuse, -R30 ;  /* 0x8000001e6d7b7221 */ /* 0x040fe40000010000 */
[----:B------:R-:W-:Y:S01]  /*59d0*/  FMUL.FTZ R30, R109, UR33 ;  /* 0x000000216d1e7c20 */ /* 0x000fe20008410000 */
[----:B------:R-:W-:Y:S01]  /*59e0*/  MOV R109, UR18 ;  /* 0x00000012006d7c02 */ /* 0x000fe20008000f00 */
[----:B------:R-:W-:Y:S02]  /*59f0*/  FADD.FTZ R125, -R15, R138 ;  /* 0x0000008a0f7d7221 */ /* 0x000fe40000010100 */
[----:B------:R-:W-:Y:S02]  /*5a00*/  FMUL.FTZ R122, R107, UR39 ;  /* 0x000000276b7a7c20 */ /* 0x000fe40008410000 */
[----:B------:R-:W-:-:S02]  /*5a10*/  FFMA.FTZ R37, R105, R118, R136 ;  /* 0x0000007669257223 */ /* 0x000fc40000010088 */
[----:B------:R-:W-:Y:S02]  /*5a20*/  FFMA.FTZ R118, R99, R106, R120 ;  /* 0x0000006a63767223 */ /* 0x000fe40000010078 */
[----:B------:R-:W-:Y:S02]  /*5a30*/  FMUL.FTZ R106, R106, R4 ;  /* 0x000000046a6a7220 */ /* 0x000fe40000410000 */
[----:B------:R-:W-:Y:S02]  /*5a40*/  FMUL.FTZ R127, R83, R30 ;  /* 0x0000001e537f7220 */ /* 0x000fe40000410000 */
[----:B------:R-:W-:Y:S02]  /*5a50*/  FMUL.FTZ R122, R122, R125 ;  /* 0x0000007d7a7a7220 */ /* 0x000fe40000410000 */
[----:B------:R-:W-:Y:S01]  /*5a60*/  FMUL.FTZ R30, R108, UR39 ;  /* 0x000000276c1e7c20 */ /* 0x000fe20008410000 */
[----:B------:R-:W-:Y:S01]  /*5a70*/  STS [R28.X4+0x213c], R127 ;  /* 0x00213c7f1c007388 */ /* 0x000fe20000004800 */
[----:B------:R-:W-:-:S02]  /*5a80*/  FFMA.FTZ R22, R106, R22, R37 ;  /* 0x000000166a167223 */ /* 0x000fc40000010025 */
[----:B------:R-:W-:Y:S02]  /*5a90*/  FFMA.FTZ R37, R92, R107, R122 ;  /* 0x0000006b5c257223 */ /* 0x000fe4000001007a */
[----:B------:R-:W-:Y:S02]  /*5aa0*/  FMUL.FTZ R30, R30, R121 ;  /* 0x000000791e1e7220 */ /* 0x000fe40000410000 */
[----:B------:R-:W-:Y:S02]  /*5ab0*/  FMUL.FTZ R107, R107, R151 ;  /* 0x000000976b6b7220 */ /* 0x000fe40000410000 */
[----:B------:R-:W-:-:S04]  /*5ac0*/  IMAD.WIDE.U32 R20, R109, c[0x0][0x2c0], R20 ;  /* 0x0000b0006d147a25 */ /* 0x000fc800078e0014 */
[----:B------:R-:W-:Y:S02]  /*5ad0*/  FADD.FTZ R124, -R16, R139 ;  /* 0x0000008b107c7221 */ /* 0x000fe40000010100 */
[----:B------:R-:W-:Y:S02]  /*5ae0*/  FMUL.FTZ R109, R115, UR39 ;  /* 0x00000027736d7c20 */ /* 0x000fe40008410000 */
[----:B------:R-:W-:Y:S02]  /*5af0*/  FFMA.FTZ R30, R93, R108, R30 ;  /* 0x0000006c5d1e7223 */ /* 0x000fe4000001001e */
[----:B------:R-:W-:Y:S02]  /*5b00*/  FFMA.FTZ R125, R107, R125, R22 ;  /* 0x0000007d6b7d7223 */ /* 0x000fe40000010016 */
[----:B------:R-:W-:Y:S02]  /*5b10*/  FMUL.FTZ R108, R108, R7 ;  /* 0x000000076c6c7220 */ /* 0x000fe40000410000 */
[----:B------:R-:W-:-:S02]  /*5b20*/  FFMA.FTZ R39, R102, R23, R39 ;  /* 0x0000001766277223 */ /* 0x000fc40000010027 */
[----:B------:R-:W-:Y:S02]  /*5b30*/  FMUL.FTZ R109, R109, R124 ;  /* 0x0000007c6d6d7220 */ /* 0x000fe40000410000 */
[----:B------:R-:W-:Y:S02]  /*5b40*/  FMUL.FTZ R23, R140, UR33 ;  /* 0x000000218c177c20 */ /* 0x000fe40008410000 */
[----:B------:R-:W-:Y:S02]  /*5b50*/  FFMA.FTZ R120, R108, R121, R125 ;  /* 0x000000796c787223 */ /* 0x000fe4000001007d */
[----:B------:R-:W-:Y:S02]  /*5b60*/  FFMA.FTZ R109, R94, R115, R109 ;  /* 0x000000735e6d7223 */ /* 0x000fe4000001006d */
[----:B------:R-:W-:Y:S02]  /*5b70*/  FMUL.FTZ R121, R76, R23 ;  /* 0x000000174c797220 */ /* 0x000fe40000410000 */
[----:B------:R-:W-:-:S02]  /*5b80*/  FMUL.FTZ R115, R115, R150 ;  /* 0x0000009673737220 */ /* 0x000fc40000410000 */
[----:B------:R-:W-:Y:S01]  /*5b90*/  FMUL.FTZ R22, R91, R10 ;  /* 0x0000000a5b167220 */ /* 0x000fe20000410000 */
[----:B------:R0:W-:Y:S01]  /*5ba0*/  STS [R28.X4+0x2140], R121 ;  /* 0x002140791c007388 */ /* 0x0001e20000004800 */
[----:B------:R-:W-:Y:S02]  /*5bb0*/  FMUL.FTZ R126, R110, UR39 ;  /* 0x000000276e7e7c20 */ /* 0x000fe40008410000 */
[C---:B------:R-:W-:Y:S02]  /*5bc0*/  FADD.FTZ R125, R111.reuse, -R24 ;  /* 0x800000186f7d7221 */ /* 0x040fe40000010000 */
[----:B------:R-:W-:Y:S02]  /*5bd0*/  FMUL.FTZ R24, R111, UR33 ;  /* 0x000000216f187c20 */ /* 0x000fe40008410000 */
[----:B------:R-:W-:Y:S02]  /*5be0*/  FFMA.FTZ R124, R115, R124, R120 ;  /* 0x0000007c737c7223 */ /* 0x000fe40000010078 */
[----:B------:R-:W-:Y:S01]  /*5bf0*/  FMUL.FTZ R111, R141, UR33 ;  /* 0x000000218d6f7c20 */ /* 0x000fe20008410000 */
[----:B0-----:R-:W-:Y:S01]  /*5c00*/  MOV R121, UR32 ;  /* 0x0000002000797c02 */ /* 0x001fe20008000f00 */
[----:B------:R-:W-:-:S02]  /*5c10*/  FFMA.FTZ R113, R113, R141, R22 ;  /* 0x0000008d71717223 */ /* 0x000fc40000010016 */
[----:B------:R-:W-:Y:S01]  /*5c20*/  FMUL.FTZ R120, R126, R123 ;  /* 0x0000007b7e787220 */ /* 0x000fe20000410000 */
[----:B------:R-:W-:Y:S01]  /*5c30*/  IADD3 R121, -R121, c[0x0][0x168], -R0 ;  /* 0x00005a0079797a10 */ /* 0x000fe20007ffe900 */
[----:B------:R-:W-:Y:S02]  /*5c40*/  FADD.FTZ R140, -R17, R140 ;  /* 0x0000008c118c7221 */ /* 0x000fe40000010100 */
[----:B------:R-:W-:Y:S01]  /*5c50*/  FMUL.FTZ R23, R117, UR39 ;  /* 0x0000002775177c20 */ /* 0x000fe20008410000 */
[----:B------:R-:W-:Y:S01]  /*5c60*/  ISETP.GE.AND P0, PT, R121, 0x1, PT ;  /* 0x000000017900780c */ /* 0x000fe20003f06270 */
[----:B------:R-:W-:Y:S01]  /*5c70*/  FMUL.FTZ R127, R77, R24 ;  /* 0x000000184d7f7220 */ /* 0x000fe20000410000 */
[----:B------:R-:W-:Y:S01]  /*5c80*/  MOV R24, UR32 ;  /* 0x0000002000187c02 */ /* 0x000fe20008000f00 */
[----:B------:R-:W-:Y:S02]  /*5c90*/  FMUL.FTZ R129, R78, R111 ;  /* 0x0000006f4e817220 */ /* 0x000fe40000410000 */
[----:B------:R-:W-:Y:S01]  /*5ca0*/  FFMA.FTZ R120, R95, R110, R120 ;  /* 0x0000006e5f787223 */ /* 0x000fe20000010078 */
[----:B------:R0:W-:Y:S01]  /*5cb0*/  STS [R28.X4+0x2144], R127 ;  /* 0x0021447f1c007388 */ /* 0x0001e20000004800 */
[----:B------:R-:W-:-:S02]  /*5cc0*/  FMUL.FTZ R23, R23, R140 ;  /* 0x0000008c17177220 */ /* 0x000fc40000410000 */
[C---:B------:R-:W-:Y:S01]  /*5cd0*/  FADD.FTZ R111, R113.reuse, -R22 ;  /* 0x80000016716f7221 */ /* 0x040fe20000010000 */
[----:B------:R-:W-:Y:S01]  /*5ce0*/  STS [R28.X4+0x2148], R129 ;  /* 0x002148811c007388 */ /* 0x000fe20000004800 */
[----:B------:R-:W-:Y:S02]  /*5cf0*/  FMUL.FTZ R110, R110, R8 ;  /* 0x000000086e6e7220 */ /* 0x000fe40000410000 */
[----:B------:R-:W-:Y:S02]  /*5d00*/  FMUL.FTZ R22, R113, UR33 ;  /* 0x0000002171167c20 */ /* 0x000fe40008410000 */
[----:B------:R-:W-:Y:S02]  /*5d10*/  FMUL.FTZ R122, R27, R113 ;  /* 0x000000711b7a7220 */ /* 0x000fe40000410000 */
[----:B------:R-:W-:Y:S02]  /*5d20*/  FFMA.FTZ R113, R88, R117, R23 ;  /* 0x0000007558717223 */ /* 0x000fe40000010017 */
[----:B------:R-:W-:Y:S01]  /*5d30*/  FFMA.FTZ R124, R110, R123, R124 ;  /* 0x0000007b6e7c7223 */ /* 0x000fe2000001007c */
[----:B------:R-:W-:Y:S01]  /*5d40*/  IADD3 R123, R21, UR30, RZ ;  /* 0x0000001e157b7c10 */ /* 0x000fe2000fffe0ff */
[----:B------:R-:W-:-:S02]  /*5d50*/  FMUL.FTZ R117, R117, R149 ;  /* 0x0000009575757220 */ /* 0x000fc40000410000 */
[----:B0-----:R-:W-:Y:S02]  /*5d60*/  FMUL.FTZ R127, R79, R22 ;  /* 0x000000164f7f7220 */ /* 0x001fe40000410000 */
[----:B------:R-:W-:Y:S02]  /*5d70*/  FMUL.FTZ R22, R112, UR39 ;  /* 0x0000002770167c20 */ /* 0x000fe40008410000 */
[----:B------:R-:W-:Y:S01]  /*5d80*/  FFMA.FTZ R140, R117, R140, R124 ;  /* 0x0000008c758c7223 */ /* 0x000fe2000001007c */
[----:B------:R0:W-:Y:S01]  /*5d90*/  STS [R28.X4+0x214c], R127 ;  /* 0x00214c7f1c007388 */ /* 0x0001e20000004800 */
[----:B------:R-:W-:-:S03]  /*5da0*/  FMUL.FTZ R124, R22, R125 ;  /* 0x0000007d167c7220 */ /* 0x000fc60000410000 */
[----:B------:R-:W-:Y:S01]  /*5db0*/  BAR.SYNC.DEFER_BLOCKING 0x0 ;  /* 0x0000000000007b1d */ /* 0x000fe20000010000 */
[----:B------:R-:W-:Y:S01]  /*5dc0*/  FFMA.FTZ R124, R89, R112, R124 ;  /* 0x00000070597c7223 */ /* 0x000fe2000001007c */
[----:B------:R-:W-:Y:S01]  /*5dd0*/  IADD3 R22, P1, R20, UR32, RZ ;  /* 0x0000002014167c10 */ /* 0x000fe2000ff3e0ff */
[----:B------:R-:W-:Y:S02]  /*5de0*/  FMUL.FTZ R27, R146, UR39 ;  /* 0x00000027921b7c20 */ /* 0x000fe40008410000 */
[----:B------:R-:W-:Y:S01]  /*5df0*/  FMUL.FTZ R112, R112, R9 ;  /* 0x0000000970707220 */ /* 0x000fe20000410000 */
[----:B------:R-:W-:Y:S01]  /*5e00*/  LEA.HI.X.SX32 R23, R24, R123, 0x1, P1 ;  /* 0x0000007b18177211 */ /* 0x000fe200008f0eff */
[----:B------:R-:W-:Y:S02]  /*5e10*/  FMUL.FTZ R27, R27, R134 ;  /* 0x000000861b1b7220 */ /* 0x000fe40000410000 */
[----:B------:R-:W-:Y:S02]  /*5e20*/  FFMA.FTZ R116, R101, R116, R25 ;  /* 0x0000007465747223 */ /* 0x000fe40000010019 */
[----:B------:R-:W-:-:S02]  /*5e30*/  FFMA.FTZ R125, R112, R125, R140 ;  /* 0x0000007d707d7223 */ /* 0x000fc4000001008c */
[----:B0-----:R-:W-:Y:S02]  /*5e40*/  FMUL.FTZ R28, R114, UR39 ;  /* 0x00000027721c7c20 */ /* 0x001fe40008410000 */
[----:B------:R-:W-:Y:S01]  /*5e50*/  FMUL.FTZ R126, R119, UR39 ;  /* 0x00000027777e7c20 */ /* 0x000fe20008410000 */
[----:B------:R-:W-:Y:S05]  /*5e60*/  @!P0 BRA `(.L_x_1617) ;  /* 0x000000c000008947 */ /* 0x000fea0003800000 */
[----:B------:R-:W-:Y:S01]  /*5e70*/  LEA.HI.SX32 R127, R0, R0, 0x1b ;  /* 0x00000000007f7211 */ /* 0x000fe200078fdaff */
[----:B------:R-:W-:Y:S01]  /*5e80*/  USHF.R.S32.HI UR32, URZ, 0x1f, UR7 ;  /* 0x0000001f3f207899 */ /* 0x000fe20008011407 */
[----:B------:R-:W-:Y:S01]  /*5e90*/  MOV R25, UR7 ;  /* 0x0000000700197c02 */ /* 0x000fe20008000f00 */
[----:B------:R-:W-:Y:S02]  /*5ea0*/  ULDC.64 UR30, c[0x0][0x2d0] ;  /* 0x0000b400001e7ab9 */ /* 0x000fe40000000a00 */
[----:B------:R-:W-:Y:S01]  /*5eb0*/  UIMAD UR30, UR32, UR30, URZ ;  /* 0x0000001e201e72a4 */ /* 0x000fe2000f8e023f */
[----:B------:R-:W0:Y:S01]  /*5ec0*/  LDS R127, [R127.X4+0x2110] ;  /* 0x002110007f7f7984 */ /* 0x000e220000004800 */
[----:B------:R-:W-:-:S02]  /*5ed0*/  IMAD.WIDE.U32 R22, R25, c[0x0][0x2d0], R22 ;  /* 0x0000b40019167a25 */ /* 0x000fc400078e0016 */
[----:B------:R-:W-:-:S03]  /*5ee0*/  UIMAD UR30, UR7, UR31, UR30 ;  /* 0x0000001f071e72a4 */ /* 0x000fc6000f8e021e */
[----:B------:R-:W-:-:S03]  /*5ef0*/  LEA R24, P0, R22, c[0x0][0x320], 0x2 ;  /* 0x0000c80016187a11 */ /* 0x000fc600078010ff */
[----:B------:R-:W-:-:S04]  /*5f00*/  IADD3 R23, R23, UR30, RZ ;  /* 0x0000001e17177c10 */ /* 0x000fc8000fffe0ff */
[----:B------:R-:W-:-:S05]  /*5f10*/  LEA.HI.X R25, R22, c[0x0][0x324], R23, 0x2, P0 ;  /* 0x0000c90016197a11 */ /* 0x000fca00000f1417 */
[----:B0-----:R0:W-:Y:S02]  /*5f20*/  RED.E.ADD.F32.FTZ.RN.STRONG.GPU [R24.64], R127 ;  /* 0x0000007f1800798e */ /* 0x0011e4000c10e79c */
.L_x_1617:
[----:B------:R-:W-:Y:S05]  /*5f30*/  BSYNC B0 ;  /* 0x0000000000007941 */ /* 0x000fea0003800000 */
.L_x_1616:
[----:B------:R-:W-:Y:S01]  /*5f40*/  ULDC UR30, c[0x0][0x174] ;  /* 0x00005d00001e7ab9 */ /* 0x000fe20000000800 */
[----:B------:R-:W-:Y:S01]  /*5f50*/  LEA R22, P0, R20, c[0x0][0x320], 0x2 ;  /* 0x0000c80014167a11 */ /* 0x000fe200078010ff */
[----:B------:R-:W-:Y:S01]  /*5f60*/  UIADD3 UR30, UR6, -UR30, URZ ;  /* 0x8000001e061e7290 */ /* 0x000fe2000fffe03f */
[----:B------:R-:W-:Y:S01]  /*5f70*/  FMUL.FTZ R28, R28, R111 ;  /* 0x0000006f1c1c7220 */ /* 0x000fe20000410000 */
[----:B------:R-:W-:Y:S01]  /*5f80*/  USHF.L.U32 UR31, UR8, 0x2, URZ ;  /* 0x00000002081f7899 */ /* 0x000fe2000800063f */
[----:B------:R-:W-:Y:S01]  /*5f90*/  LEA.HI.X R23, R20, c[0x0][0x324], R123, 0x2, P0 ;  /* 0x0000c90014177a11 */ /* 0x000fe200000f147b */
[----:B------:R-:W-:Y:S01]  /*5fa0*/  UIMAD UR30, UR30, -0x800, URZ ;  /* 0xfffff8001e1e78a4 */ /* 0x000fe2000f8e023f */
[----:B------:R-:W-:Y:S01]  /*5fb0*/  FADD.FTZ R20, -R18, R141 ;  /* 0x0000008d12147221 */ /* 0x000fe20000010100 */
[----:B------:R-:W-:Y:S01]  /*5fc0*/  ULDC.64 UR32, c[0x0][0x2d0] ;  /* 0x0000b40000207ab9 */ /* 0x000fe20000000a00 */
[----:B------:R-:W-:Y:S01]  /*5fd0*/  ISETP.GE.AND P0, PT, R121, 0x81, PT ;  /* 0x000000817900780c */ /* 0x000fe20003f06270 */
[----:B0-----:R-:W-:Y:S01]  /*5fe0*/  FMUL.FTZ R25, R79, R122 ;  /* 0x0000007a4f197220 */ /* 0x001fe20000410000 */
[----:B------:R-:W-:Y:S01]  /*5ff0*/  BSSY B0, `(.L_x_1618) ;  /* 0x000001a000007945 */ /* 0x000fe20003800000 */
[----:B------:R-:W-:Y:S01]  /*6000*/  MOV R123, UR30 ;  /* 0x0000001e007b7c02 */ /* 0x000fe20008000f00 */
[----:B------:R-:W-:Y:S01]  /*6010*/  FMUL.FTZ R21, R126, R20 ;  /* 0x000000147e157220 */ /* 0x000fe20000410000 */
[----:B------:R-:W-:Y:S01]  /*6020*/  USHF.L.U64.HI UR30, UR8, 0x2, UR9 ;  /* 0x00000002081e7899 */ /* 0x000fe20008010209 */
[----:B------:R-:W-:-:S02]  /*6030*/  FADD.FTZ R25, R26, R25 ;  /* 0x000000191a197221 */ /* 0x000fc40000010000 */
[----:B------:R-:W-:Y:S01]  /*6040*/  IMAD.WIDE R22, R123, 0x4, R22 ;  /* 0x000000047b167825 */ /* 0x000fe200078e0216 */
[----:B------:R-:W-:Y:S01]  /*6050*/  MOV R123, UR31 ;  /* 0x0000001f007b7c02 */ /* 0x000fe20008000f00 */
[----:B------:R-:W-:Y:S02]  /*6060*/  UIMAD UR30, UR30, UR32, URZ ;  /* 0x000000201e1e72a4 */ /* 0x000fe4000f8e023f */
[----:B------:R-:W-:Y:S02]  /*6070*/  FFMA.FTZ R21, R90, R119, R21 ;  /* 0x000000775a157223 */ /* 0x000fe40000010015 */
[----:B------:R-:W-:Y:S01]  /*6080*/  IMAD.WIDE.U32 R22, R123, c[0x0][0x2d0], R22 ;  /* 0x0000b4007b167a25 */ /* 0x000fe200078e0016 */
[----:B------:R-:W-:Y:S01]  /*6090*/  IADD3 R123, R0, 0x80, RZ ;  /* 0x00000080007b7810 */ /* 0x000fe20007ffe0ff */
[----:B------:R-:W-:Y:S02]  /*60a0*/  UIMAD UR30, UR31, UR33, UR30 ;  /* 0x000000211f1e72a4 */ /* 0x000fe4000f8e021e */
[----:B------:R-:W-:Y:S01]  /*60b0*/  FMUL.FTZ R119, R119, R148 ;  /* 0x0000009477777220 */ /* 0x000fe20000410000 */
[----:B------:R-:W-:Y:S01]  /*60c0*/  LEA.HI.SX32 R123, R123, R0, 0x1b ;  /* 0x000000007b7b7211 */ /* 0x000fe200078fdaff */
[----:B------:R-:W-:-:S02]  /*60d0*/  FFMA.FTZ R27, R100, R146, R27 ;  /* 0x00000092641b7223 */ /* 0x000fc4000001001b */
[----:B------:R-:W-:Y:S01]  /*60e0*/  FFMA.FTZ R125, R119, R20, R125 ;  /* 0x00000014777d7223 */ /* 0x000fe2000001007d */
[----:B------:R-:W-:Y:S01]  /*60f0*/  IADD3 R23, R23, UR30, RZ ;  /* 0x0000001e17177c10 */ /* 0x000fe2000fffe0ff */
[----:B------:R-:W-:Y:S01]  /*6100*/  FFMA.FTZ R20, R91, R114, R28 ;  /* 0x000000725b147223 */ /* 0x000fe2000001001c */
[----:B------:R-:W0:Y:S01]  /*6110*/  LDS R123, [R123.X4+0x2310] ;  /* 0x002310007b7b7984 */ /* 0x000e220000004800 */
[----:B------:R-:W-:-:S04]  /*6120*/  FMUL.FTZ R114, R114, R10 ;  /* 0x0000000a72727220 */ /* 0x000fc80000410000 */
[----:B------:R-:W-:Y:S01]  /*6130*/  FMUL.FTZ R24, R114, R111 ;  /* 0x0000006f72187220 */ /* 0x000fe20000410000 */
[----:B------:R-:W-:-:S03]  /*6140*/  IADD3 R111, R0, 0x100, RZ ;  /* 0x00000100006f7810 */ /* 0x000fc60007ffe0ff */
[----:B------:R-:W-:Y:S01]  /*6150*/  FADD.FTZ R24, R125, R24 ;  /* 0x000000187d187221 */ /* 0x000fe20000010000 */
[----:B------:R-:W-:Y:S01]  /*6160*/  IADD3 R125, R0, 0x180, RZ ;  /* 0x00000180007d7810 */ /* 0x000fe20007ffe0ff */
[----:B------:R-:W-:Y:S05]  /*6170*/  @!P0 BRA `(.L_x_1619) ;  /* 0x0000001000008947 */ /* 0x000fea0003800000 */
[----:B0-----:R0:W-:Y:S02]  /*6180*/  RED.E.ADD.F32.FTZ.RN.STRONG.GPU [R22.64+-0x1e00], R123 ;  /* 0xffe2007b1600798e */ /* 0x0011e4000c10e79c */
.L_x_1619:
[----:B------:R-:W-:Y:S05]  /*6190*/  BSYNC B0 ;  /* 0x0000000000007941 */ /* 0x000fea0003800000 */
.L_x_1618:
        /* <DEDUP_REMOVED lines=14> */
.L_x_1621:
[----:B------:R-:W-:Y:S05]  /*6280*/  BSYNC B0 ;  /* 0x0000000000007941 */ /* 0x000fea0003800000 */
.L_x_1620:
[----:B------:R-:W1:Y:S01]  /*6290*/  LDS R125, [R125.X4+0x2710] ;  /* 0x002710007d7d7984 */ /* 0x000e620000004800 */
[----:B------:R-:W-:Y:S01]  /*62a0*/  BSSY B0, `(.L_x_1622) ;  /* 0x0000005000007945 */ /* 0x000fe20003800000 */
[----:B0-----:R-:W-:-:S02]  /*62b0*/  IADD3 R111, R0, 0x280, RZ ;  /* 0x00000280006f7810 */ /* 0x001fc40007ffe0ff */
[----:B------:R-:W-:Y:S01]  /*62c0*/  LEA.HI.SX32 R26, R123, R0, 0x1b ;  /* 0x000000007b1a7211 */ /* 0x000fe200078fdaff */
[----:B------:R-:W-:Y:S05]  /*62d0*/  @!P0 BRA `(.L_x_1623) ;  /* 0x0000001000008947 */ /* 0x000fea0003800000 */
[----:B-1----:R0:W-:Y:S02]  /*62e0*/  RED.E.ADD.F32.FTZ.RN.STRONG.GPU [R22.64+-0x1a00], R125 ;  /* 0xffe6007d1600798e */ /* 0x0021e4000c10e79c */
.L_x_1623:
[----:B------:R-:W-:Y:S05]  /*62f0*/  BSYNC B0 ;  /* 0x0000000000007941 */ /* 0x000fea0003800000 */
.L_x_1622:
[----:B------:R-:W-:Y:S01]  /*6300*/  LEA.HI.SX32 R28, R111, R0, 0x1b ;  /* 0x000000006f1c7211 */ /* 0x000fe200078fdaff */
[----:B------:R-:W-:Y:S01]  /*6310*/  BSSY B0, `(.L_x_1624) ;  /* 0x0000005000007945 */ /* 0x000fe20003800000 */
[----:B------:R2:W3:Y:S01]  /*6320*/  LDS R111, [R26.X4+0x2910] ;  /* 0x002910001a6f7984 */ /* 0x0004e20000004800 */
[----:B------:R-:W-:Y:S01]  /*6330*/  IADD3 R123, R0, 0x300, RZ ;  /* 0x00000300007b7810 */ /* 0x000fe20007ffe0ff */
[----:B------:R-:W-:Y:S05]  /*6340*/  @!P1 BRA `(.L_x_1625) ;  /* 0x0000001000009947 */ /* 0x000fea0003800000 */
[----:B---3--:R3:W-:Y:S02]  /*6350*/  RED.E.ADD.F32.FTZ.RN.STRONG.GPU [R22.64+-0x1800], R111 ;  /* 0xffe8006f1600798e */ /* 0x0087e4000c10e79c */
.L_x_1625:
[----:B------:R-:W-:Y:S05]  /*6360*/  BSYNC B0 ;  /* 0x0000000000007941 */ /* 0x000fea0003800000 */
.L_x_1624:
[----:B---3--:R3:W4:Y:S01]  /*6370*/  LDS R111, [R28.X4+0x2b10] ;  /* 0x002b10001c6f7984 */ /* 0x0087220000004800 */
[----:B------:R-:W-:Y:S01]  /*6380*/  BSSY B0, `(.L_x_1626) ;  /* 0x0000005000007945 */ /* 0x000fe20003800000 */
[----:B01----:R-:W-:Y:S02]  /*6390*/  IADD3 R125, R0, 0x380, RZ ;  /* 0x00000380007d7810 */ /* 0x003fe40007ffe0ff */
[----:B------:R-:W-:Y:S01]  /*63a0*/  LEA.HI.SX32 R123, R123, R0, 0x1b ;  /* 0x000000007b7b7211 */ /* 0x000fe200078fdaff */
[----:B------:R-:W-:Y:S05]  /*63b0*/  @!P2 BRA `(.L_x_1627) ;  /* 0x000000100000a947 */ /* 0x000fea0003800000 */
[----:B----4-:R0:W-:Y:S02]  /*63c0*/  RED.E.ADD.F32.FTZ.RN.STRONG.GPU [R22.64+-0x1600], R111 ;  /* 0xffea006f1600798e */ /* 0x0101e4000c10e79c */
.L_x_1627:
[----:B------:R-:W-:Y:S05]  /*63d0*/  BSYNC B0 ;  /* 0x0000000000007941 */ /* 0x000fea0003800000 */
.L_x_1626:
[----:B------:R-:W1:Y:S01]  /*63e0*/  LDS R123, [R123.X4+0x2d10] ;  /* 0x002d10007b7b7984 */ /* 0x000e620000004800 */
[----:B------:R-:W-:Y:S01]  /*63f0*/  BSSY B0, `(.L_x_1628) ;  /* 0x0000005000007945 */ /* 0x000fe20003800000 */
[----:B0---4-:R-:W-:-:S02]  /*6400*/  IADD3 R111, R0, 0x400, RZ ;  /* 0x00000400006f7810 */ /* 0x011fc40007ffe0ff */
[----:B------:R-:W-:Y:S01]  /*6410*/  LEA.HI.SX32 R125, R125, R0, 0x1b ;  /* 0x000000007d7d7211 */ /* 0x000fe200078fdaff */
[----:B------:R-:W-:Y:S05]  /*6420*/  @!P3 BRA `(.L_x_1629) ;  /* 0x000000100000b947 */ /* 0x000fea0003800000 */
[----:B-1----:R0:W-:Y:S02]  /*6430*/  RED.E.ADD.F32.FTZ.RN.STRONG.GPU [R22.64+-0x1400], R123 ;  /* 0xffec007b1600798e */ /* 0x0021e4000c10e79c */
.L_x_1629:
[----:B------:R-:W-:Y:S05]  /*6440*/  BSYNC B0 ;  /* 0x0000000000007941 */ /* 0x000fea0003800000 */
.L_x_1628:
[----:B------:R-:W4:Y:S01]  /*6450*/  LDS R125, [R125.X4+0x2f10] ;  /* 0x002f10007d7d7984 */ /* 0x000f220000004800 */
[----:B------:R-:W-:Y:S01]  /*6460*/  BSSY B0, `(.L_x_1630) ;  /* 0x0000004000007945 */ /* 0x000fe20003800000 */
[----:B------:R-:W-:Y:S01]  /*6470*/  LEA.HI.SX32 R111, R111, R0, 0x1b ;  /* 0x000000006f6f7211 */ /* 0x000fe200078fdaff */
[----:B------:R-:W-:Y:S05]  /*6480*/  @!P4 BRA `(.L_x_1631) ;  /* 0x000000100000c947 */ /* 0x000fea0003800000 */
[----:B----4-:R4:W-:Y:S02]  /*6490*/  RED.E.ADD.F32.FTZ.RN.STRONG.GPU [R22.64+-0x1200], R125 ;  /* 0xffee007d1600798e */ /* 0x0109e4000c10e79c */
.L_x_1631:
[----:B------:R-:W-:Y:S05]  /*64a0*/  BSYNC B0 ;  /* 0x0000000000007941 */ /* 0x000fea0003800000 */
.L_x_1630:
[----:B------:R-:W0:Y:S01]  /*64b0*/  LDS R111, [R111.X4+0x3110] ;  /* 0x003110006f6f7984 */ /* 0x000e220000004800 */
[----:B------:R-:W-:Y:S01]  /*64c0*/  BSSY B0, `(.L_x_1632) ;  /* 0x0000005000007945 */ /* 0x000fe20003800000 */
[C---:B01----:R-:W-:Y:S02]  /*64d0*/  IADD3 R123, R0.reuse, 0x480, RZ ;  /* 0x00000480007b7810 */ /* 0x043fe40007ffe0ff */
[----:B----4-:R-:W-:Y:S01]  /*64e0*/  IADD3 R125, R0, 0x500, RZ ;  /* 0x00000500007d7810 */ /* 0x010fe20007ffe0ff */
[----:B------:R-:W-:Y:S05]  /*64f0*/  @!P5 BRA `(.L_x_1633) ;  /* 0x000000100000d947 */ /* 0x000fea0003800000 */
[----:B------:R0:W-:Y:S02]  /*6500*/  RED.E.ADD.F32.FTZ.RN.STRONG.GPU [R22.64+-0x1000], R111 ;  /* 0xfff0006f1600798e */ /* 0x0001e4000c10e79c */
.L_x_1633:
[----:B------:R-:W-:Y:S05]  /*6510*/  BSYNC B0 ;  /* 0x0000000000007941 */ /* 0x000fea0003800000 */
.L_x_1632:
[----:B------:R-:W-:Y:S01]  /*6520*/  LEA.HI.SX32 R123, R123, R0, 0x1b ;  /* 0x000000007b7b7211 */ /* 0x000fe200078fdaff */
[----:B------:R-:W-:Y:S01]  /*6530*/  BSSY B0, `(.L_x_1634) ;  /* 0x000000d000007945 */ /* 0x000fe20003800000 */
[----:B------:R-:W-:-:S02]  /*6540*/  ISETP.GE.AND P6, PT, R121, 0x481, PT ;  /* 0x000004817900780c */ /* 0x000fc40003fc6270 */
[----:B0-----:R-:W-:Y:S02]  /*6550*/  IADD3 R111, R0, 0x580, RZ ;  /* 0x00000580006f7810 */ /* 0x001fe40007ffe0ff */
[----:B------:R-:W0:Y:S01]  /*6560*/  LDS R123, [R123.X4+0x3310] ;  /* 0x003310007b7b7984 */ /* 0x000e220000004800 */
        /* <DEDUP_REMOVED lines=8> */
[----:B0-----:R0:W-:Y:S02]  /*65f0*/  RED.E.ADD.F32.FTZ.RN.STRONG.GPU [R22.64+-0xe00], R123 ;  /* 0xfff2007b1600798e */ /* 0x0011e4000c10e79c */
.L_x_1635:
[----:B------:R-:W-:Y:S05]  /*6600*/  BSYNC B0 ;  /* 0x0000000000007941 */ /* 0x000fea0003800000 */
.L_x_1634:
[----:B------:R-:W1:Y:S01]  /*6610*/  LDS R125, [R125.X4+0x3510] ;  /* 0x003510007d7d7984 */ /* 0x000e620000004800 */
[----:B------:R-:W-:Y:S01]  /*6620*/  BSSY B0, `(.L_x_1636) ;  /* 0x0000005000007945 */ /* 0x000fe20003800000 */
[----:B------:R-:W-:Y:S02]  /*6630*/  IADD3 R121, R0, 0x600, RZ ;  /* 0x0000060000797810 */ /* 0x000fe40007ffe0ff */
[----:B------:R-:W-:Y:S01]  /*6640*/  LEA.HI.SX32 R111, R111, R0, 0x1b ;  /* 0x000000006f6f7211 */ /* 0x000fe200078fdaff */
[----:B------:R-:W-:Y:S05]  /*6650*/  @!P0 BRA `(.L_x_1637) ;  /* 0x0000001000008947 */ /* 0x000fea0003800000 */
[----:B-1----:R1:W-:Y:S02]  /*6660*/  RED.E.ADD.F32.FTZ.RN.STRONG.GPU [R22.64+-0xc00], R125 ;  /* 0xfff4007d1600798e */ /* 0x0023e4000c10e79c */
.L_x_1637:
[----:B------:R-:W-:Y:S05]  /*6670*/  BSYNC B0 ;  /* 0x0000000000007941 */ /* 0x000fea0003800000 */
.L_x_1636:
[----:B------:R-:W4:Y:S01]  /*6680*/  LDS R111, [R111.X4+0x3710] ;  /* 0x003710006f6f7984 */ /* 0x000f220000004800 */
[----:B------:R-:W-:Y:S01]  /*6690*/  BSSY B0, `(.L_x_1638) ;  /* 0x0000005000007945 */ /* 0x000fe20003800000 */
[----:B0-----:R-:W-:-:S02]  /*66a0*/  IADD3 R123, R0, 0x680, RZ ;  /* 0x00000680007b7810 */ /* 0x001fc40007ffe0ff */
[----:B------:R-:W-:Y:S01]  /*66b0*/  LEA.HI.SX32 R121, R121, R0, 0x1b ;  /* 0x0000000079797211 */ /* 0x000fe200078fdaff */
[----:B------:R-:W-:Y:S05]  /*66c0*/  @!P1 BRA `(.L_x_1639) ;  /* 0x0000001000009947 */ /* 0x000fea0003800000 */
[----:B----4-:R0:W-:Y:S02]  /*66d0*/  RED.E.ADD.F32.FTZ.RN.STRONG.GPU [R22.64+-0xa00], R111 ;  /* 0xfff6006f1600798e */ /* 0x0101e4000c10e79c */
.L_x_1639:
[----:B------:R-:W-:Y:S05]  /*66e0*/  BSYNC B0 ;  /* 0x0000000000007941 */ /* 0x000fea0003800000 */
.L_x_1638:
[----:B------:R-:W0:Y:S01]  /*66f0*/  LDS R121, [R121.X4+0x3910] ;  /* 0x0039100079797984 */ /* 0x000e220000004800 */
[----:B------:R-:W-:Y:S01]  /*6700*/  BSSY B0, `(.L_x_1640) ;  /* 0x0000005000007945 */ /* 0x000fe20003800000 */
[----:B0---4-:R-:W-:Y:S02]  /*6710*/  IADD3 R111, R0, 0x700, RZ ;  /* 0x00000700006f7810 */ /* 0x011fe40007ffe0ff */
[----:B------:R-:W-:Y:S01]  /*6720*/  LEA.HI.SX32 R123, R123, R0, 0x1b ;  /* 0x000000007b7b7211 */ /* 0x000fe200078fdaff */
[----:B------:R-:W-:Y:S05]  /*6730*/  @!P2 BRA `(.L_x_1641) ;  /* 0x000000100000a947 */ /* 0x000fea0003800000 */
[----:B------:R0:W-:Y:S02]  /*6740*/  RED.E.ADD.F32.FTZ.RN.STRONG.GPU [R22.64+-0x800], R121 ;  /* 0xfff800791600798e */ /* 0x0001e4000c10e79c */
.L_x_1641:
[----:B------:R-:W-:Y:S05]  /*6750*/  BSYNC B0 ;  /* 0x0000000000007941 */ /* 0x000fea0003800000 */
.L_x_1640:
[----:B------:R-:W4:Y:S01]  /*6760*/  LDS R123, [R123.X4+0x3b10] ;  /* 0x003b10007b7b7984 */ /* 0x000f220000004800 */
[----:B------:R-:W-:Y:S01]  /*6770*/  BSSY B0, `(.L_x_1642) ;  /* 0x0000006000007945 */ /* 0x000fe20003800000 */
[----:B------:R-:W-:Y:S01]  /*6780*/  FADD.FTZ R47, R114, R47 ;  /* 0x0000002f722f7221 */ /* 0x000fe20000010000 */
[----:B0-----:R-:W-:Y:S02]  /*6790*/  IADD3 R121, R0, 0x780, RZ ;  /* 0x0000078000797810 */ /* 0x001fe40007ffe0ff */
[----:B------:R-:W-:Y:S01]  /*67a0*/  LEA.HI.SX32 R111, R111, R0, 0x1b ;  /* 0x000000006f6f7211 */ /* 0x000fe200078fdaff */
[----:B------:R-:W-:Y:S05]  /*67b0*/  @!P3 BRA `(.L_x_1643) ;  /* 0x000000100000b947 */ /* 0x000fea0003800000 */
[----:B----4-:R0:W-:Y:S02]  /*67c0*/  RED.E.ADD.F32.FTZ.RN.STRONG.GPU [R22.64+-0x600], R123 ;  /* 0xfffa007b1600798e */ /* 0x0101e4000c10e79c */
.L_x_1643:
[----:B------:R-:W-:Y:S05]  /*67d0*/  BSYNC B0 ;  /* 0x0000000000007941 */ /* 0x000fea0003800000 */
.L_x_1642:
[----:B------:R-:W0:Y:S01]  /*67e0*/  LDS R111, [R111.X4+0x3d10] ;  /* 0x003d10006f6f7984 */ /* 0x000e220000004800 */
[----:B------:R-:W-:Y:S01]  /*67f0*/  BSSY B0, `(.L_x_1644) ;  /* 0x0000004000007945 */ /* 0x000fe20003800000 */
[----:B------:R-:W-:Y:S01]  /*6800*/  LEA.HI.SX32 R121, R121, R0, 0x1b ;  /* 0x0000000079797211 */ /* 0x000fe200078fdaff */
[----:B------:R-:W-:Y:S05]  /*6810*/  @!P4 BRA `(.L_x_1645) ;  /* 0x000000100000c947 */ /* 0x000fea0003800000 */
[----:B0-----:R0:W-:Y:S02]  /*6820*/  RED.E.ADD.F32.FTZ.RN.STRONG.GPU [R22.64+-0x400], R111 ;  /* 0xfffc006f1600798e */ /* 0x0011e4000c10e79c */
.L_x_1645:
[----:B------:R-:W-:Y:S05]  /*6830*/  BSYNC B0 ;  /* 0x0000000000007941 */ /* 0x000fea0003800000 */
.L_x_1644:
[----:B------:R-:W2:Y:S01]  /*6840*/  LDS R121, [R121.X4+0x3f10] ;  /* 0x003f100079797984 */ /* 0x000ea20000004800 */
[----:B------:R-:W-:Y:S01]  /*6850*/  BSSY B0, `(.L_x_1646) ;  /* 0x0000003000007945 */ /* 0x000fe20003800000 */
[----:B------:R-:W-:Y:S05]  /*6860*/  @!P5 BRA `(.L_x_1647) ;  /* 0x000000100000d947 */ /* 0x000fea0003800000 */
[----:B--2---:R2:W-:Y:S02]  /*6870*/  RED.E.ADD.F32.FTZ.RN.STRONG.GPU [R22.64+-0x200], R121 ;  /* 0xfffe00791600798e */ /* 0x0045e4000c10e79c */
.L_x_1647:
[----:B------:R-:W-:Y:S05]  /*6880*/  BSYNC B0 ;  /* 0x0000000000007941 */ /* 0x000fea0003800000 */
.L_x_1646:
[----:B012---:R-:W0:Y:S01]  /*6890*/  SHFL.DOWN PT, R23, R24, 0x1, 0x1f ;  /* 0x08201f0018177f89 */ /* 0x007e2200000e0000 */
[----:B------:R-:W-:Y:S01]  /*68a0*/  ISETP.GT.AND P0, PT, R155, 0x1e, PT ;  /* 0x0000001e9b00780c */ /* 0x000fe20003f04270 */
[----:B------:R-:W-:Y:S01]  /*68b0*/  BSSY B0, `(.L_x_1648) ;  /* 0x0000051000007945 */ /* 0x000fe20003800000 */
[----:B------:R-:W-:Y:S01]  /*68c0*/  SHF.R.S32.HI R26, RZ, 0x1f, R0 ;  /* 0x0000001fff1a7819 */ /* 0x000fe20000011400 */
[----:B------:R-:W1:Y:S01]  /*68d0*/  SHFL.DOWN PT, R22, R25, 0x1, 0x1f ;  /* 0x08201f0019167f89 */ /* 0x000e6200000e0000 */
[----:B------:R-:W-:Y:S01]  /*68e0*/  ISETP.NE.AND P1, PT, R0, RZ, PT ;  /* 0x000000ff0000720c */ /* 0x000fe20003f25270 */
[----:B------:R-:W-:Y:S01]  /*68f0*/  FADD.FTZ R46, R119, R46 ;  /* 0x0000002e772e7221 */ /* 0x000fe20000010000 */
[----:B------:R-:W-:Y:S01]  /*6900*/  LEA.HI R26, R26, R0, RZ, 0x5 ;  /* 0x000000001a1a7211 */ /* 0x000fe200078f28ff */
[----:B------:R-:W-:-:S02]  /*6910*/  FADD.FTZ R45, R112, R45 ;  /* 0x0000002d702d7221 */ /* 0x000fc40000010000 */
[----:B------:R-:W-:Y:S01]  /*6920*/  FADD.FTZ R71, R20, R71 ;  /* 0x0000004714477221 */ /* 0x000fe20000010000 */
[----:B------:R-:W-:Y:S01]  /*6930*/  SHF.R.S32.HI R26, RZ, 0x5, R26 ;  /* 0x00000005ff1a7819 */ /* 0x000fe2000001141a */
        /* <DEDUP_REMOVED lines=8> */
[----:B-1----:R-:W-:Y:S01]  /*69c0*/  @!P0 FADD.FTZ R25, R25, R22 ;  /* 0x0000001619198221 */ /* 0x002fe20000010000 */
[----:B------:R-:W0:Y:S01]  /*69d0*/  SHFL.DOWN PT, R23, R24, 0x2, 0x1f ;  /* 0x08401f0018177f89 */ /* 0x000e2200000e0000 */
[----:B------:R-:W-:Y:S01]  /*69e0*/  ISETP.GT.AND P0, PT, R155, 0x1d, PT ;  /* 0x0000001d9b00780c */ /* 0x000fe20003f04270 */
[----:B------:R-:W-:Y:S02]  /*69f0*/  FADD.FTZ R67, R120, R67 ;  /* 0x0000004378437221 */ /* 0x000fe40000010000 */
[----:B------:R-:W1:Y:S01]  /*6a00*/  SHFL.DOWN PT, R22, R25, 0x2, 0x1f ;  /* 0x08401f0019167f89 */ /* 0x000e6200000e0000 */
        /* <DEDUP_REMOVED lines=10> */
[----:B0-----:R-:W-:Y:S02]  /*6ab0*/  @!P0 FADD.FTZ R24, R24, R23 ;  /* 0x0000001718188221 */ /* 0x001fe40000010000 */
[----:B------:R-:W-:Y:S02]  /*6ac0*/  FADD.FTZ R43, R34, R43 ;  /* 0x0000002b222b7221 */ /* 0x000fe40000010000 */
[----:B-1----:R-:W-:Y:S01]  /*6ad0*/  @!P0 FADD.FTZ R25, R25, R22 ;  /* 0x0000001619198221 */ /* 0x002fe20000010000 */
[----:B------:R-:W0:Y:S01]  /*6ae0*/  SHFL.DOWN PT, R23, R24, 0x4, 0x1f ;  /* 0x08801f0018177f89 */ /* 0x000e2200000e0000 */
[----:B------:R-:W-:Y:S01]  /*6af0*/  ISETP.GT.AND P0, PT, R155, 0x1b, PT ;  /* 0x0000001b9b00780c */ /* 0x000fe20003f04270 */
[----:B------:R-:W-:-:S02]  /*6b00*/  FADD.FTZ R61, R38, R61 ;  /* 0x0000003d263d7221 */ /* 0x000fc40000010000 */
[----:B------:R-:W1:Y:S01]  /*6b10*/  SHFL.DOWN PT, R22, R25, 0x4, 0x1f ;  /* 0x08801f0019167f89 */ /* 0x000e6200000e0000 */
        /* <DEDUP_REMOVED lines=20> */
[----:B------:R-:W-:-:S13]  /*6c60*/  ISETP.NE.AND P0, PT, R155, RZ, PT ;  /* 0x000000ff9b00720c */ /* 0x000fda0003f05270 */
[----:B------:R0:W-:Y:S04]  /*6c70*/  @!P0 STS.64 [R26.X8+0x4218], R24 ;  /* 0x004218181a008388 */ /* 0x0001e80000008a00 */
[----:B------:R-:W-:Y:S06]  /*6c80*/  BAR.SYNC.DEFER_BLOCKING 0x0 ;  /* 0x0000000000007b1d */ /* 0x000fec0000010000 */
[----:B------:R-:W-:Y:S05]  /*6c90*/  @P1 BRA `(.L_x_1649) ;  /* 0x0000012000001947 */ /* 0x000fea0003800000 */
[----:B------:R-:W-:Y:S01]  /*6ca0*/  ULDC UR30, c[0x0][0x174] ;  /* 0x00005d00001e7ab9 */ /* 0x000fe20000000800 */
[----:B------:R-:W1:Y:S01]  /*6cb0*/  LDS.128 R20, [0x4220] ;  /* 0x00422000ff147984 */ /* 0x000e620000000c00 */
[----:B------:R-:W-:-:S02]  /*6cc0*/  UISETP.NE.AND UP0, UPT, UR19, UR30, UPT ;  /* 0x0000001e1300728c */ /* 0x000fc4000bf05270 */
[----:B------:R-:W-:Y:S01]  /*6cd0*/  USHF.L.U32 UR30, UR7, 0x2, URZ ;  /* 0x00000002071e7899 */ /* 0x000fe2000800063f */
[----:B0-----:R-:W0:Y:S03]  /*6ce0*/  LDS.64 R26, [0x4230] ;  /* 0x00423000ff1a7984 */ /* 0x001e260000000a00 */
[----:B------:R-:W-:-:S13]  /*6cf0*/  PLOP3.LUT P0, PT, PT, PT, UP0, 0x80, 0x0 ;  /* 0x000000000000781c */ /* 0x000fda0003f0f008 */
[----:B------:R-:W2:Y:S04]  /*6d00*/  @P0 LDS R30, [UR30+0x6260] ;  /* 0x0062601eff1e0984 */ /* 0x000ea80008000800 */
[----:B------:R-:W5:Y:S01]  /*6d10*/  @P0 LDS R29, [UR30+0x5e60] ;  /* 0x005e601eff1d0984 */ /* 0x000f620008000800 */
[----:B-1-3--:R-:W-:Y:S02]  /*6d20*/  FADD.FTZ R28, R25, R21 ;  /* 0x00000015191c7221 */ /* 0x00afe40000010000 */
[----:B------:R-:W-:Y:S02]  /*6d30*/  FADD.FTZ R19, R24, R20 ;  /* 0x0000001418137221 */ /* 0x000fe40000010000 */
[----:B------:R-:W-:Y:S02]  /*6d40*/  FADD.FTZ R28, R23, R28 ;  /* 0x0000001c171c7221 */ /* 0x000fe40000010000 */
[----:B------:R-:W-:-:S02]  /*6d50*/  FADD.FTZ R19, R22, R19 ;  /* 0x0000001316137221 */ /* 0x000fc40000010000 */
[----:B0-----:R-:W-:Y:S02]  /*6d60*/  FADD.FTZ R25, R28, R27 ;  /* 0x0000001b1c197221 */ /* 0x001fe40000010000 */
[----:B------:R-:W-:Y:S02]  /*6d70*/  FADD.FTZ R24, R19, R26 ;  /* 0x0000001a13187221 */ /* 0x000fe40000010000 */
[----:B--2---:R-:W-:Y:S02]  /*6d80*/  @P0 FADD.FTZ R25, R25, R30 ;  /* 0x0000001e19190221 */ /* 0x004fe40000010000 */
[----:B-----5:R-:W-:-:S03]  /*6d90*/  @P0 FADD.FTZ R24, R24, R29 ;  /* 0x0000001d18180221 */ /* 0x020fc60000010000 */
[----:B------:R0:W-:Y:S04]  /*6da0*/  STS [UR30+0x6260], R25 ;  /* 0x00626019ff007988 */ /* 0x0001e8000800081e */
[----:B------:R0:W-:Y:S02]  /*6db0*/  STS [UR30+0x5e60], R24 ;  /* 0x005e6018ff007988 */ /* 0x0001e4000800081e */
.L_x_1649:
[----:B------:R-:W-:Y:S05]  /*6dc0*/  BSYNC B0 ;  /* 0x0000000000007941 */ /* 0x000fea0003800000 */
.L_x_1648:
[----:B------:R-:W-:Y:S02]  /*6dd0*/  UIADD3 UR7, UR7, 0x1, URZ ;  /* 0x0000000107077890 */ /* 0x000fe4000fffe03f */
[----:B------:R-:W-:Y:S02]  /*6de0*/  ULDC UR30, c[0x0][0x16c] ;  /* 0x00005b00001e7ab9 */ /* 0x000fe40000000800 */
[----:B------:R-:W-:Y:S02]  /*6df0*/  UISETP.GE.AND UP0, UPT, UR7, UR30, UPT ;  /* 0x0000001e0700728c */ /* 0x000fe4000bf06270 */
[----:B------:R-:W-:-:S04]  /*6e00*/  UIADD3 UR8, UP1, UR8, 0x1, URZ ;  /* 0x0000000108087890 */ /* 0x000fc8000ff3e03f */
[----:B------:R-:W-:Y:S01]  /*6e10*/  PLOP3.LUT P0, PT, PT, PT, UP0, 0x80, 0x0 ;  /* 0x000000000000781c */ /* 0x000fe20003f0f008 */
[----:B------:R-:W-:-:S12]  /*6e20*/  UIADD3.X UR9, URZ, UR9, URZ, UP1, !UPT ;  /* 0x000000093f097290 */ /* 0x000fd80008ffe43f */
[----:B0--34-:R-:W-:Y:S01]  /*6e30*/  @P0 CALL.REL.NOINC `(.L_x_1602) ;  /* 0x0000001000000944 */ /* 0x019fe20003c00000 */
[----:B------:R-:W-:Y:S05]  /*6e40*/  BRA `(.L_x_1650) ;  /* 0xffffc82000007947 */ /* 0x000fea000383ffff */
.L_x_1602:
[----:B0-----:R-:W2:Y:S04]  /*6e50*/  LDL.LU.64 R20, [R1+0x8] ;  /* 0x0000080001147983 */ /* 0x001ea80000300a00 */
[----:B------:R-:W-:Y:S06]  /*6e60*/  BAR.SYNC.DEFER_BLOCKING 0x0 ;  /* 0x0000000000007b1d */ /* 0x000fec0000010000 */
[----:B------:R-:W3:Y:S01]  /*6e70*/  LDL.LU R32, [R1+0x10] ;  /* 0x0000100001207983 */ /* 0x000ee20000300800 */
[----:B------:R-:W-:Y:S01]  /*6e80*/  IMAD R28, R155, 0x3, R2 ;  /* 0x000000039b1c7824 */ /* 0x000fe200078e0202 */
[----:B------:R-:W-:-:S02]  /*6e90*/  UIADD3 UR7, UR19, -0x1, URZ ;  /* 0xffffffff13077890 */ /* 0x000fc4000fffe03f */
[----:B------:R-:W-:Y:S02]  /*6ea0*/  ULDC.64 UR32, c[0x0][0x2d8] ;  /* 0x0000b60000207ab9 */ /* 0x000fe40000000a00 */
[----:B------:R-:W-:Y:S01]  /*6eb0*/  ULDC.64 UR38, c[0x0][0x330] ;  /* 0x0000cc0000267ab9 */ /* 0x000fe20000000a00 */
[----:B--2---:R0:W2:Y:S04]  /*6ec0*/  LDG.E.128 R4, [R20.64] ;  /* 0x0000001c14047981 */ /* 0x0040a8000c1e1d00 */
[----:B------:R0:W4:Y:S04]  /*6ed0*/  LDG.E.128 R12, [R20.64+0x200] ;  /* 0x0002001c140c7981 */ /* 0x000128000c1e1d00 */
[----:B------:R0:W5:Y:S04]  /*6ee0*/  LDG.E.128 R16, [R20.64+0x400] ;  /* 0x0004001c14107981 */ /* 0x000168000c1e1d00 */
[----:B0-----:R-:W3:Y:S01]  /*6ef0*/  LDG.E.128 R20, [R20.64+0x600] ;  /* 0x0006001c14147981 */ /* 0x001ee2000c1e1d00 */
[----:B------:R-:W-:-:S02]  /*6f00*/  USHF.L.U32 UR8, UR7, 0xb, URZ ;  /* 0x0000000b07087899 */ /* 0x000fc4000800063f */
[----:B------:R-:W-:Y:S02]  /*6f10*/  UIMAD UR30, UR35, UR32, URZ ;  /* 0x00000020231e72a4 */ /* 0x000fe4000f8e023f */
[----:B------:R-:W-:Y:S02]  /*6f20*/  USHF.R.S32.HI UR9, URZ, 0x1f, UR8 ;  /* 0x0000001f3f097899 */ /* 0x000fe40008011408 */
[----:B------:R-:W-:Y:S02]  /*6f30*/  UIMAD UR37, UR34, UR33, UR30 ;  /* 0x00000021222572a4 */ /* 0x000fe4000f8e021e */
[----:B------:R-:W-:Y:S02]  /*6f40*/  UIMAD.WIDE.U32 UR32, UR34, UR32, UR8 ;  /* 0x00000020222072a5 */ /* 0x000fe4000f8e0008 */
[----:B------:R-:W-:Y:S02]  /*6f50*/  ULDC.64 UR30, c[0x0][0x2e0] ;  /* 0x0000b800001e7ab9 */ /* 0x000fe40000000a00 */
[----:B------:R-:W-:-:S02]  /*6f60*/  UIADD3 UR33, UR33, UR37, URZ ;  /* 0x0000002521217290 */ /* 0x000fc4000fffe03f */
[----:B------:R-:W-:-:S04]  /*6f70*/  UIMAD UR37, UR17, UR30, URZ ;  /* 0x0000001e112572a4 */ /* 0x000fc8000f8e023f */
[----:B------:R-:W-:Y:S02]  /*6f80*/  UIMAD UR37, UR16, UR31, UR37 ;  /* 0x0000001f102572a4 */ /* 0x000fe4000f8e0225 */
[----:B------:R-:W-:-:S04]  /*6f90*/  UIMAD.WIDE.U32 UR30, UR16, UR30, UR32 ;  /* 0x0000001e101e72a5 */ /* 0x000fc8000f8e0020 */
[----:B------:R-:W-:Y:S02]  /*6fa0*/  UIADD3 UR32, UR31, UR37, URZ ;  /* 0x000000251f207290 */ /* 0x000fe4000fffe03f */
[----:B------:R-:W-:-:S04]  /*6fb0*/  ULEA UR31, UP0, UR30, UR38, 0x2 ;  /* 0x000000261e1f7291 */ /* 0x000fc8000f80103f */
[----:B------:R-:W-:-:S03]  /*6fc0*/  ULEA.HI.X UR30, UR30, UR39, UR32, 0x2, UP0 ;  /* 0x000000271e1e7291 */ /* 0x000fc600080f1420 */
[----:B------:R-:W-:Y:S01]  /*6fd0*/  ULDC.64 UR32, c[0x0][0x2f8] ;  /* 0x0000be0000207ab9 */ /* 0x000fe20000000a00 */
[----:B--2---:R-:W-:Y:S04]  /*6fe0*/  STS.128 [R2.X16], R4 ;  /* 0x0000000402007388 */ /* 0x004fe8000000cc00 */
[----:B----4-:R-:W-:Y:S04]  /*6ff0*/  STS.128 [R2.X16+0x200], R12 ;  /* 0x0002000c02007388 */ /* 0x010fe8000000cc00 */
[----:B-----5:R-:W-:Y:S04]  /*7000*/  STS.128 [R2.X16+0x400], R16 ;  /* 0x0004001002007388 */ /* 0x020fe8000000cc00 */
[----:B---3--:R-:W-:Y:S01]  /*7010*/  STS.128 [R2.X16+0x600], R20 ;  /* 0x0006001402007388 */ /* 0x008fe2000000cc00 */
        /* <DEDUP_REMOVED lines=20> */
[----:B------:R-:W-:-:S02]  /*7160*/  @!P2 FMUL.FTZ R3, R24, -1.4426950216293334961 ;  /* 0xbfb8aa3b1803a820 */ /* 0x000fc40000410000 */
[----:B------:R-:W-:Y:S02]  /*7170*/  @!P3 FMUL.FTZ R8, R25, -1.4426950216293334961 ;  /* 0xbfb8aa3b1908b820 */ /* 0x000fe40000410000 */
[----:B------:R-:W-:Y:S02]  /*7180*/  @!P4 FMUL.FTZ R12, R26, -1.4426950216293334961 ;  /* 0xbfb8aa3b1a0cc820 */ /* 0x000fe40000410000 */
[----:B------:R-:W0:Y:S01]  /*7190*/  @!P2 MUFU.EX2 R3, R3 ;  /* 0x000000030003a308 */ /* 0x000e220000000800 */
[----:B------:R-:W-:Y:S02]  /*71a0*/  @!P6 FMUL.FTZ R14, R14, -1.4426950216293334961 ;  /* 0xbfb8aa3b0e0ee820 */ /* 0x000fe40000410000 */
[----:B------:R-:W-:Y:S02]  /*71b0*/  @!P5 FMUL.FTZ R13, R27, -1.4426950216293334961 ;  /* 0xbfb8aa3b1b0dd820 */ /* 0x000fe40000410000 */
[----:B------:R-:W-:Y:S02]  /*71c0*/  @!P0 FMUL.FTZ R9, R9, -1.4426950216293334961 ;  /* 0xbfb8aa3b09098820 */ /* 0x000fe40000410000 */
[----:B------:R-:W-:Y:S01]  /*71d0*/  FADD.FTZ R17, R5, UR5 ;  /* 0x0000000505117e21 */ /* 0x000fe20008010000 */
[----:B------:R-:W1:Y:S01]  /*71e0*/  @!P3 MUFU.EX2 R8, R8 ;  /* 0x000000080008b308 */ /* 0x000e620000000800 */
[----:B------:R-:W-:-:S02]  /*71f0*/  @!P1 FMUL.FTZ R4, R10, -1.4426950216293334961 ;  /* 0xbfb8aa3b0a049820 */ /* 0x000fc40000410000 */
[----:B0-----:R-:W-:-:S05]  /*7200*/  @!P2 FADD.FTZ R3, R3, 1 ;  /* 0x3f8000000303a421 */ /* 0x001fca0000010000 */
[----:B------:R-:W0:Y:S01]  /*7210*/  @!P4 MUFU.EX2 R12, R12 ;  /* 0x0000000c000cc308 */ /* 0x000e220000000800 */
[----:B-1----:R-:W-:-:S07]  /*7220*/  @!P3 FADD.FTZ R8, R8, 1 ;  /* 0x3f8000000808b421 */ /* 0x002fce0000010000 */
[----:B------:R-:W1:Y:S08]  /*7230*/  @!P2 MUFU.RCP R3, R3 ;  /* 0x000000030003a308 */ /* 0x000e700000001000 */
[----:B------:R-:W2:Y:S01]  /*7240*/  @!P3 MUFU.RCP R8, R8 ;  /* 0x000000080008b308 */ /* 0x000ea20000001000 */
[----:B0-----:R-:W-:Y:S02]  /*7250*/  @!P4 FADD.FTZ R12, R12, 1 ;  /* 0x3f8000000c0cc421 */ /* 0x001fe40000010000 */
[----:B-1----:R-:W-:Y:S01]  /*7260*/  @!P2 FMUL.FTZ R60, R60, R3 ;  /* 0x000000033c3ca220 */ /* 0x002fe20000410000 */
[----:B------:R-:W-:-:S04]  /*7270*/  FSETP.GTU.FTZ.AND P2, PT, R11, 20, PT ;  /* 0x41a000000b00780b */ /* 0x000fc80003f5c000 */
[----:B------:R-:W0:Y:S01]  /*7280*/  @!P4 MUFU.RCP R15, R12 ;  /* 0x0000000c000fc308 */ /* 0x000e220000001000 */
[----:B--2---:R-:W-:Y:S01]  /*7290*/  @!P3 FMUL.FTZ R61, R61, R8 ;  /* 0x000000083d3db220 */ /* 0x004fe20000410000 */
[----:B------:R-:W-:-:S06]  /*72a0*/  FSETP.GTU.FTZ.AND P3, PT, R16, 20, PT ;  /* 0x41a000001000780b */ /* 0x000fcc0003f7c000 */
[----:B------:R-:W1:Y:S01]  /*72b0*/  @!P5 MUFU.EX2 R13, R13 ;  /* 0x0000000d000dd308 */ /* 0x000e620000000800 */
[----:B------:R-:W-:-:S07]  /*72c0*/  @!P2 FMUL.FTZ R5, R11, -1.4426950216293334961 ;  /* 0xbfb8aa3b0b05a820 */ /* 0x000fce0000410000 */
[----:B------:R2:W-:Y:S01]  /*72d0*/  @!P0 MUFU.EX2 R3, R9 ;  /* 0x0000000900038308 */ /* 0x0005e20000000800 */
[----:B0-----:R-:W-:Y:S01]  /*72e0*/  @!P4 FMUL.FTZ R62, R62, R15 ;  /* 0x0000000f3e3ec220 */ /* 0x001fe20000410000 */
[----:B------:R-:W-:-:S06]  /*72f0*/  FSETP.GTU.FTZ.AND P4, PT, R17, 20, PT ;  /* 0x41a000001100780b */ /* 0x000fcc0003f9c000 */
[----:B------:R-:W0:Y:S01]  /*7300*/  @!P6 MUFU.EX2 R14, R14 ;  /* 0x0000000e000ee308 */ /* 0x000e220000000800 */
[----:B--2---:R-:W2:Y:S01]  /*7310*/  LDS.128 R8, [R28.X16] ;  /* 0x000000001c087984 */ /* 0x004ea2000000cc00 */
[----:B-1----:R-:W-:Y:S02]  /*7320*/  @!P5 FADD.FTZ R13, R13, 1 ;  /* 0x3f8000000d0dd421 */ /* 0x002fe40000010000 */
[----:B------:R-:W-:Y:S01]  /*7330*/  @!P3 FMUL.FTZ R12, R16, -1.4426950216293334961 ;  /* 0xbfb8aa3b100cb820 */ /* 0x000fe20000410000 */
[----:B------:R-:W-:Y:S06]  /*7340*/  BAR.SYNC.DEFER_BLOCKING 0x0 ;  /* 0x0000000000007b1d */ /* 0x000fec0000010000 */
[----:B------:R-:W1:Y:S01]  /*7350*/  @!P2 MUFU.EX2 R5, R5 ;  /* 0x000000050005a308 */ /* 0x000e620000000800 */
[----:B------:R-:W-:-:S02]  /*7360*/  @!P4 FMUL.FTZ R15, R17, -1.4426950216293334961 ;  /* 0xbfb8aa3b110fc820 */ /* 0x000fc40000410000 */
[----:B0-----:R-:W-:-:S05]  /*7370*/  @!P6 FADD.FTZ R14, R14, 1 ;  /* 0x3f8000000e0ee421 */ /* 0x001fca0000010000 */
[----:B------:R-:W0:Y:S01]  /*7380*/  @!P5 MUFU.RCP R16, R13 ;  /* 0x0000000d0010d308 */ /* 0x000e220000001000 */
[----:B------:R-:W-:-:S07]  /*7390*/  FADD.FTZ R20, R6, UR5 ;  /* 0x0000000506147e21 */ /* 0x000fce0008010000 */
[----:B------:R-:W3:Y:S01]  /*73a0*/  @!P1 MUFU.EX2 R4, R4 ;  /* 0x0000000400049308 */ /* 0x000ee20000000800 */
[----:B-1----:R-:W-:-:S07]  /*73b0*/  @!P2 FADD.FTZ R5, R5, 1 ;  /* 0x3f8000000505a421 */ /* 0x002fce0000010000 */
[----:B------:R-:W1:Y:S01]  /*73c0*/  @!P6 MUFU.RCP R17, R14 ;  /* 0x0000000e0011e308 */ /* 0x000e620000001000 */
[----:B0-----:R-:W-:-:S07]  /*73d0*/  @!P5 FMUL.FTZ R63, R63, R16 ;  /* 0x000000103f3fd220 */ /* 0x001fce0000410000 */
[----:B------:R-:W0:Y:S01]  /*73e0*/  @!P2 MUFU.RCP R6, R5 ;  /* 0x000000050006a308 */ /* 0x000e220000001000 */
[----:B------:R-:W-:Y:S02]  /*73f0*/  FADD.FTZ R16, R7, UR5 ;  /* 0x0000000507107e21 */ /* 0x000fe40008010000 */
[----:B---3--:R-:W-:-:S05]  /*7400*/  @!P1 FADD.FTZ R4, R4, 1 ;  /* 0x3f80000004049421 */ /* 0x008fca0000010000 */
[----:B------:R-:W3:Y:S01]  /*7410*/  @!P3 MUFU.EX2 R12, R12 ;  /* 0x0000000c000cb308 */ /* 0x000ee20000000800 */
[----:B-1----:R-:W-:Y:S01]  /*7420*/  @!P6 FMUL.FTZ R64, R64, R17 ;  /* 0x000000114040e220 */ /* 0x002fe20000410000 */
[----:B------:R-:W-:Y:S01]  /*7430*/  FSETP.GTU.FTZ.AND P6, PT, R16, 20, PT ;  /* 0x41a000001000780b */ /* 0x000fe20003fdc000 */
[----:B--2---:R-:W-:Y:S02]  /*7440*/  FADD.FTZ R10, R10, UR5 ;  /* 0x000000050a0a7e21 */ /* 0x004fe40008010000 */
[----:B------:R-:W-:-:S03]  /*7450*/  @!P0 FADD.FTZ R3, R3, 1 ;  /* 0x3f80000003038421 */ /* 0x000fc60000010000 */
[----:B------:R-:W1:Y:S01]  /*7460*/  @!P1 MUFU.RCP R19, R4 ;  /* 0x0000000400139308 */ /* 0x000e620000001000 */
[----:B0-----:R-:W-:Y:S01]  /*7470*/  @!P2 FMUL.FTZ R67, R67, R6 ;  /* 0x000000064343a220 */ /* 0x001fe20000410000 */
[----:B------:R-:W-:-:S06]  /*7480*/  FSETP.GTU.FTZ.AND P2, PT, R10, 20, PT ;  /* 0x41a000000a00780b */ /* 0x000fcc0003f5c000 */
[----:B------:R-:W0:Y:S01]  /*7490*/  @!P0 MUFU.RCP R18, R3 ;  /* 0x0000000300128308 */ /* 0x000e220000001000 */
[----:B---3--:R-:W-:Y:S01]  /*74a0*/  @!P3 FADD.FTZ R12, R12, 1 ;  /* 0x3f8000000c0cb421 */ /* 0x008fe20000010000 */
[----:B------:R-:W-:Y:S01]  /*74b0*/  SHF.L.U32 R6, R0, 0x2, RZ ;  /* 0x0000000200067819 */ /* 0x000fe200000006ff */
[----:B------:R-:W-:Y:S01]  /*74c0*/  @!P6 FMUL.FTZ R5, R16, -1.4426950216293334961 ;  /* 0xbfb8aa3b1005e820 */ /* 0x000fe20000410000 */
[----:B------:R-:W-:Y:S01]  /*74d0*/  FSETP.GTU.FTZ.AND P5, PT, R20, 20, PT ;  /* 0x41a000001400780b */ /* 0x000fe20003fbc000 */
[----:B------:R-:W-:Y:S01]  /*74e0*/  FADD.FTZ R14, R9, UR5 ;  /* 0x00000005090e7e21 */ /* 0x000fe20008010000 */
[----:B------:R-:W-:Y:S02]  /*74f0*/  LOP3.LUT R6, R6, 0xffffff80, RZ, 0xc0, !PT ;  /* 0xffffff8006067812 */ /* 0x000fe400078ec0ff */
[----:B------:R-:W2:Y:S01]  /*7500*/  @!P3 MUFU.RCP R13, R12 ;  /* 0x0000000c000db308 */ /* 0x000ea20000001000 */
[----:B------:R-:W-:Y:S02]  /*7510*/  FADD.FTZ R8, R8, UR5 ;  /* 0x0000000508087e21 */ /* 0x000fe40008010000 */
[----:B-1----:R-:W-:Y:S01]  /*7520*/  @!P1 FMUL.FTZ R66, R66, R19 ;  /* 0x0000001342429220 */ /* 0x002fe20000410000 */
[----:B------:R-:W-:-:S04]  /*7530*/  FSETP.GTU.FTZ.AND P1, PT, R14, 20, PT ;  /* 0x41a000000e00780b */ /* 0x000fc80003f3c000 */
[----:B------:R1:W-:Y:S01]  /*7540*/  @!P6 MUFU.EX2 R9, R5 ;  /* 0x000000050009e308 */ /* 0x0003e20000000800 */
[----:B0-----:R-:W-:Y:S01]  /*7550*/  @!P0 FMUL.FTZ R65, R65, R18 ;  /* 0x0000001241418220 */ /* 0x001fe20000410000 */
[----:B------:R-:W-:Y:S01]  /*7560*/  FSETP.GTU.FTZ.AND P0, PT, R8, 20, PT ;  /* 0x41a000000800780b */ /* 0x000fe20003f1c000 */
[----:B-1----:R-:W-:Y:S01]  /*7570*/  @!P2 FMUL.FTZ R5, R10, -1.4426950216293334961 ;  /* 0xbfb8aa3b0a05a820 */ /* 0x002fe20000410000 */
[----:B------:R-:W-:Y:S01]  /*7580*/  LEA R10, R155, R6, 0x2 ;  /* 0x000000069b0a7211 */ /* 0x000fe200078e10ff */
[----:B------:R-:W-:Y:S02]  /*7590*/  @!P5 FMUL.FTZ R4, R20, -1.4426950216293334961 ;  /* 0xbfb8aa3b1404d820 */ /* 0x000fe40000410000 */
[----:B------:R-:W-:Y:S02]  /*75a0*/  FADD.FTZ R11, R11, UR5 ;  /* 0x000000050b0b7e21 */ /* 0x000fe40008010000 */
        /* <DEDUP_REMOVED lines=9> */
[----:B--2---:R-:W-:Y:S01]  /*7640*/  @!P3 FMUL.FTZ R68, R68, R13 ;  /* 0x0000000d4444b220 */ /* 0x004fe20000410000 */
[----:B------:R-:W-:Y:S01]  /*7650*/  FSETP.GTU.FTZ.AND P3, PT, R11, 20, PT ;  /* 0x41a000000b00780b */ /* 0x000fe20003f7c000 */
[----:B------:R2:W5:Y:S01]  /*7660*/  @!P5 MUFU.EX2 R7, R4 ;  /* 0x000000040007d308 */ /* 0x0005620000000800 */
[----:B------:R-:W-:-:S02]  /*7670*/  @!P0 FMUL.FTZ R3, R8, -1.4426950216293334961 ;  /* 0xbfb8aa3b08038820 */ /* 0x000fc40000410000 */
[----:B--2---:R-:W-:-:S05]  /*7680*/  @!P1 FMUL.FTZ R4, R14, -1.4426950216293334961 ;  /* 0xbfb8aa3b0e049820 */ /* 0x004fca0000410000 */
[----:B------:R-:W-:Y:S04]  /*7690*/  @!P2 MUFU.EX2 R5, R5 ;  /* 0x000000050005a308 */ /* 0x000fe80000000800 */
[----:B------:R-:W-:-:S04]  /*76a0*/  @!P3 FMUL.FTZ R6, R11, -1.4426950216293334961 ;  /* 0xbfb8aa3b0b06b820 */ /* 0x000fc80000410000 */
[----:B------:R-:W2:Y:S08]  /*76b0*/  @!P1 MUFU.EX2 R4, R4 ;  /* 0x0000000400049308 */ /* 0x000eb00000000800 */
[----:B------:R-:W0:Y:S01]  /*76c0*/  @!P0 MUFU.EX2 R3, R3 ;  /* 0x0000000300038308 */ /* 0x000e220000000800 */
[----:B-----5:R-:W-:-:S07]  /*76d0*/  @!P5 FADD.FTZ R7, R7, 1 ;  /* 0x3f8000000707d421 */ /* 0x020fce0000010000 */
[----:B------:R2:W5:Y:S08]  /*76e0*/  @!P3 MUFU.EX2 R8, R6 ;  /* 0x000000060008b308 */ /* 0x0005700000000800 */
[----:B------:R1:W-:Y:S01]  /*76f0*/  @!P5 MUFU.RCP R11, R7 ;  /* 0x00000007000bd308 */ /* 0x0003e20000001000 */
[----:B--2---:R-:W-:Y:S01]  /*7700*/  @!P1 FADD.FTZ R6, R4, 1 ;  /* 0x3f80000004069421 */ /* 0x004fe20000010000 */
[----:B------:R-:W-:Y:S01]  /*7710*/  MOV R4, UR31 ;  /* 0x0000001f00047c02 */ /* 0x000fe20008000f00 */
[----:B0-----:R-:W-:-:S02]  /*7720*/  @!P0 FADD.FTZ R3, R3, 1 ;  /* 0x3f80000003038421 */ /* 0x001fc40000010000 */
[----:B-1----:R-:W-:Y:S01]  /*7730*/  @!P2 FADD.FTZ R7, R5, 1 ;  /* 0x3f8000000507a421 */ /* 0x002fe20000010000 */
[----:B------:R-:W-:-:S03]  /*7740*/  MOV R5, UR30 ;  /* 0x0000001e00057c02 */ /* 0x000fc60008000f00 */
[----:B------:R-:W0:Y:S01]  /*7750*/  @!P0 MUFU.RCP R3, R3 ;  /* 0x0000000300038308 */ /* 0x000e220000001000 */
[----:B-----5:R-:W-:Y:S02]  /*7760*/  @!P3 FADD.FTZ R8, R8, 1 ;  /* 0x3f8000000808b421 */ /* 0x020fe40000010000 */
[----:B------:R-:W-:-:S05]  /*7770*/  IMAD.WIDE R4, R156, 0x10, R4 ;  /* 0x000000109c047825 */ /* 0x000fca00078e0204 */
[----:B------:R-:W1:Y:S01]  /*7780*/  @!P4 MUFU.EX2 R15, R15 ;  /* 0x0000000f000fc308 */ /* 0x000e620000000800 */
[----:B------:R-:W-:Y:S04]  /*7790*/  STG.E.128 [R4.64], R16 ;  /* 0x0000001004007986 */ /* 0x000fe8000c101d1c */
[----:B------:R-:W-:Y:S03]  /*77a0*/  STG.E.128 [R4.64+0x200], R20 ;  /* 0x0002001404007986 */ /* 0x000fe6000c101d1c */
[----:B------:R-:W2:Y:S01]  /*77b0*/  @!P1 MUFU.RCP R6, R6 ;  /* 0x0000000600069308 */ /* 0x000ea20000001000 */
[----:B---3--:R-:W-:Y:S04]  /*77c0*/  STG.E.128 [R4.64+0x400], R24 ;  /* 0x0004001804007986 */ /* 0x008fe8000c101d1c */
[----:B----4-:R-:W-:Y:S04]  /*77d0*/  STG.E.128 [R4.64+0x600], R28 ;  /* 0x0006001c04007986 */ /* 0x010fe8000c101d1c */
[----:B------:R-:W-:Y:S06]  /*77e0*/  BAR.SYNC.DEFER_BLOCKING 0x0 ;  /* 0x0000000000007b1d */ /* 0x000fec0000010000 */
[----:B------:R-:W3:Y:S08]  /*77f0*/  @!P2 MUFU.RCP R7, R7 ;  /* 0x000000070007a308 */ /* 0x000ef00000001000 */
[----:B------:R-:W4:Y:S01]  /*7800*/  @!P3 MUFU.RCP R8, R8 ;  /* 0x000000080008b308 */ /* 0x000f220000001000 */
[----:B0-----:R-:W-:-:S02]  /*7810*/  @!P0 FMUL.FTZ R56, R56, R3 ;  /* 0x0000000338388220 */ /* 0x001fc40000410000 */
[----:B-1----:R-:W-:Y:S02]  /*7820*/  @!P4 FADD.FTZ R15, R15, 1 ;  /* 0x3f8000000f0fc421 */ /* 0x002fe40000010000 */
[----:B------:R-:W-:Y:S02]  /*7830*/  @!P6 FADD.FTZ R9, R9, 1 ;  /* 0x3f8000000909e421 */ /* 0x000fe40000010000 */
[----:B--2---:R-:W-:Y:S02]  /*7840*/  @!P1 FMUL.FTZ R57, R57, R6 ;  /* 0x0000000639399220 */ /* 0x004fe40000410000 */
[----:B------:R-:W-:Y:S01]  /*7850*/  FADD.FTZ R6, R56, R32 ;  /* 0x0000002038067221 */ /* 0x000fe20000010000 */
[----:B------:R-:W0:Y:S01]  /*7860*/  @!P4 MUFU.RCP R12, R15 ;  /* 0x0000000f000cc308 */ /* 0x000e220000001000 */
[----:B---3--:R-:W-:Y:S02]  /*7870*/  @!P2 FMUL.FTZ R58, R58, R7 ;  /* 0x000000073a3aa220 */ /* 0x008fe40000410000 */
[----:B------:R-:W-:-:S02]  /*7880*/  FADD.FTZ R3, R6, R57 ;  /* 0x0000003906037221 */ /* 0x000fc40000010000 */
[----:B----4-:R-:W-:-:S03]  /*7890*/  @!P3 FMUL.FTZ R59, R59, R8 ;  /* 0x000000083b3bb220 */ /* 0x010fc60000410000 */
[----:B------:R-:W1:Y:S02]  /*78a0*/  @!P6 MUFU.RCP R14, R9 ;  /* 0x00000009000ee308 */ /* 0x000e640000001000 */
[----:B------:R2:W-:Y:S01]  /*78b0*/  STS.128 [R10.X16], R56 ;  /* 0x000000380a007388 */ /* 0x0005e2000000cc00 */
[----:B------:R-:W-:-:S03]  /*78c0*/  @!P5 FMUL.FTZ R70, R70, R11 ;  /* 0x0000000b4646d220 */ /* 0x000fc60000410000 */
[----:B------:R3:W-:Y:S01]  /*78d0*/  STS.128 [R10.X16+0x10], R60 ;  /* 0x0000103c0a007388 */ /* 0x0007e2000000cc00 */
[----:B0-----:R-:W-:Y:S02]  /*78e0*/  @!P4 FMUL.FTZ R69, R69, R12 ;  /* 0x0000000c4545c220 */ /* 0x001fe40000410000 */
[----:B--2---:R-:W-:-:S04]  /*78f0*/  FADD.FTZ R58, R3, R58 ;  /* 0x0000003a033a7221 */ /* 0x004fc80000010000 */
[----:B------:R-:W-:Y:S02]  /*7900*/  FADD.FTZ R59, R58, R59 ;  /* 0x0000003b3a3b7221 */ /* 0x000fe40000010000 */
[----:B-1----:R-:W-:Y:S02]  /*7910*/  @!P6 FMUL.FTZ R71, R71, R14 ;  /* 0x0000000e4747e220 */ /* 0x002fe40000410000 */
[----:B---3--:R-:W-:Y:S01]  /*7920*/  FADD.FTZ R60, R59, R60 ;  /* 0x0000003c3b3c7221 */ /* 0x008fe20000010000 */
[----:B------:R0:W-:Y:S03]  /*7930*/  STS.128 [R10.X16+0x20], R64 ;  /* 0x000020400a007388 */ /* 0x0001e6000000cc00 */
[----:B------:R-:W-:Y:S01]  /*7940*/  FADD.FTZ R61, R60, R61 ;  /* 0x0000003d3c3d7221 */ /* 0x000fe20000010000 */
[----:B------:R1:W-:Y:S01]  /*7950*/  STS.128 [R10.X16+0x30], R68 ;  /* 0x000030440a007388 */ /* 0x0003e2000000cc00 */
[----:B------:R-:W-:-:S06]  /*7960*/  NOP ;  /* 0x0000000000007918 */ /* 0x000fcc0000000000 */
[----:B------:R-:W-:Y:S01]  /*7970*/  FADD.FTZ R62, R61, R62 ;  /* 0x0000003e3d3e7221 */ /* 0x000fe20000010000 */
[----:B------:R-:W2:Y:S01]  /*7980*/  LDS.128 R4, [R2.X16] ;  /* 0x0000000002047984 */ /* 0x000ea2000000cc00 */
[----:B------:R-:W-:-:S03]  /*7990*/  UIMAD UR30, UR35, UR32, URZ ;  /* 0x00000020231e72a4 */ /* 0x000fc6000f8e023f */
[----:B------:R-:W3:Y:S01]  /*79a0*/  LDS.128 R12, [R2.X16+0x200] ;  /* 0x00020000020c7984 */ /* 0x000ee2000000cc00 */
[----:B------:R-:W-:-:S03]  /*79b0*/  FADD.FTZ R63, R62, R63 ;  /* 0x0000003f3e3f7221 */ /* 0x000fc60000010000 */
[----:B------:R-:W4:Y:S04]  /*79c0*/  LDS.128 R16, [R2.X16+0x400] ;  /* 0x0004000002107984 */ /* 0x000f28000000cc00 */
[----:B------:R5:W2:Y:S01]  /*79d0*/  LDS.128 R20, [R2.X16+0x600] ;  /* 0x0006000002147984 */ /* 0x000aa2000000cc00 */
[----:B------:R-:W-:Y:S02]  /*79e0*/  UIMAD UR30, UR34, UR33, UR30 ;  /* 0x00000021221e72a4 */ /* 0x000fe4000f8e021e */
[----:B------:R-:W-:Y:S01]  /*79f0*/  UIMAD.WIDE.U32 UR8, UR34, UR32, UR8 ;  /* 0x00000020220872a5 */ /* 0x000fe2000f8e0008 */
[----:B0-----:R-:W-:Y:S02]  /*7a00*/  FADD.FTZ R64, R63, R64 ;  /* 0x000000403f407221 */ /* 0x001fe40000010000 */
[----:B------:R-:W-:-:S02]  /*7a10*/  ULDC.64 UR32, c[0x0][0x300] ;  /* 0x0000c00000207ab9 */ /* 0x000fc40000000a00 */
[----:B------:R-:W-:Y:S01]  /*7a20*/  UIADD3 UR9, UR9, UR30, URZ ;  /* 0x0000001e09097290 */ /* 0x000fe2000fffe03f */
[----:B------:R-:W-:Y:S01]  /*7a30*/  FADD.FTZ R65, R64, R65 ;  /* 0x0000004140417221 */ /* 0x000fe20000010000 */
[----:B------:R-:W-:Y:S02]  /*7a40*/  UIMAD UR30, UR17, UR32, URZ ;  /* 0x00000020111e72a4 */ /* 0x000fe4000f8e023f */
[----:B------:R-:W-:Y:S01]  /*7a50*/  UIMAD.WIDE.U32 UR8, UR16, UR32, UR8 ;  /* 0x00000020100872a5 */ /* 0x000fe2000f8e0008 */
[----:B------:R-:W-:Y:S01]  /*7a60*/  FADD.FTZ R66, R65, R66 ;  /* 0x0000004241427221 */ /* 0x000fe20000010000 */
[----:B------:R-:W-:-:S03]  /*7a70*/  UIMAD UR30, UR16, UR33, UR30 ;  /* 0x00000021101e72a4 */ /* 0x000fc6000f8e021e */
[----:B------:R-:W-:Y:S01]  /*7a80*/  ULDC.64 UR32, c[0x0][0x340] ;  /* 0x0000d00000207ab9 */ /* 0x000fe20000000a00 */
[----:B------:R-:W-:Y:S01]  /*7a90*/  FADD.FTZ R67, R66, R67 ;  /* 0x0000004342437221 */ /* 0x000fe20000010000 */
[----:B------:R-:W-:Y:S02]  /*7aa0*/  UIADD3 UR30, UR9, UR30, URZ ;  /* 0x0000001e091e7290 */ /* 0x000fe4000fffe03f */
[----:B------:R-:W-:Y:S01]  /*7ab0*/  ULEA UR9, UP0, UR8, UR32, 0x2 ;  /* 0x0000002008097291 */ /* 0x000fe2000f80103f */
[----:B-1----:R-:W-:-:S03]  /*7ac0*/  FADD.FTZ R68, R67, R68 ;  /* 0x0000004443447221 */ /* 0x002fc60000010000 */
[----:B------:R-:W-:Y:S01]  /*7ad0*/  ULEA.HI.X UR8, UR8, UR33, UR30, 0x2, UP0 ;  /* 0x0000002108087291 */ /* 0x000fe200080f141e */
[----:B------:R-:W-:Y:S01]  /*7ae0*/  FADD.FTZ R69, R68, R69 ;  /* 0x0000004544457221 */ /* 0x000fe20000010000 */
[----:B-----5:R-:W-:-:S04]  /*7af0*/  MOV R2, UR9 ;  /* 0x0000000900027c02 */ /* 0x020fc80008000f00 */
[----:B------:R-:W-:Y:S01]  /*7b00*/  MOV R3, UR8 ;  /* 0x0000000800037c02 */ /* 0x000fe20008000f00 */
[----:B------:R-:W-:-:S04]  /*7b10*/  FADD.FTZ R70, R69, R70 ;  /* 0x0000004645467221 */ /* 0x000fc80000010000 */
[----:B------:R-:W-:-:S04]  /*7b20*/  IMAD.WIDE R156, R156, 0x10, R2 ;  /* 0x000000109c9c7825 */ /* 0x000fc800078e0202 */
[----:B------:R-:W-:Y:S01]  /*7b30*/  FADD.FTZ R2, R70, R71 ;  /* 0x0000004746027221 */ /* 0x000fe20000010000 */
[----:B------:R-:W-:Y:S01]  /*7b40*/  UISETP.GT.AND UP0, UPT, UR19, 0x1, UPT ;  /* 0x000000011300788c */ /* 0x000fe2000bf04270 */
[----:B--2---:R0:W-:Y:S04]  /*7b50*/  STG.E.128 [R156.64], R4 ;  /* 0x000000049c007986 */ /* 0x0041e8000c101d1c */
[----:B---3--:R0:W-:Y:S04]  /*7b60*/  STG.E.128 [R156.64+0x200], R12 ;  /* 0x0002000c9c007986 */ /* 0x0081e8000c101d1c */
[----:B----4-:R0:W-:Y:S04]  /*7b70*/  STG.E.128 [R156.64+0x400], R16 ;  /* 0x000400109c007986 */ /* 0x0101e8000c101d1c */
[----:B------:R0:W-:Y:S04]  /*7b80*/  STG.E.128 [R156.64+0x600], R20 ;  /* 0x000600149c007986 */ /* 0x0001e8000c101d1c */
[----:B------:R0:W-:Y:S01]  /*7b90*/  STL [R1+0x10], R2 ;  /* 0x0000100201007387 */ /* 0x0001e20000100800 */
[----:B------:R-:W-:Y:S01]  /*7ba0*/  PLOP3.LUT P0, PT, PT, PT, UP0, 0x80, 0x0 ;  /* 0x000000000000781c */ /* 0x000fe20003f0f008 */
[----:B------:R-:W-:-:S02]  /*7bb0*/  UIADD3 UR22, UP1, UR22, -0x2000, URZ ;  /* 0xffffe00016167890 */ /* 0x000fc4000ff3e03f */
[----:B------:R-:W-:Y:S02]  /*7bc0*/  UIADD3 UR26, UP2, UR26, -0x2000, URZ ;  /* 0xffffe0001a1a7890 */ /* 0x000fe4000ff5e03f */
[----:B------:R-:W-:Y:S02]  /*7bd0*/  UIADD3 UR20, UP3, UR20, -0x2000, URZ ;  /* 0xffffe00014147890 */ /* 0x000fe4000ff7e03f */
[----:B------:R-:W-:Y:S02]  /*7be0*/  UIADD3 UR24, UP4, UR24, -0x2000, URZ ;  /* 0xffffe00018187890 */ /* 0x000fe4000ff9e03f */
[----:B------:R-:W-:Y:S02]  /*7bf0*/  UIADD3 UR6, UR6, 0x1, URZ ;  /* 0x0000000106067890 */ /* 0x000fe4000fffe03f */
[----:B------:R-:W-:Y:S02]  /*7c00*/  UIADD3.X UR23, UR23, -0x1, URZ, UP1, !UPT ;  /* 0xffffffff17177890 */ /* 0x000fe40008ffe43f */
[----:B------:R-:W-:-:S02]  /*7c10*/  UIADD3.X UR27, UR27, -0x1, URZ, UP2, !UPT ;  /* 0xffffffff1b1b7890 */ /* 0x000fc400097fe43f */
[----:B------:R-:W-:Y:S02]  /*7c20*/  UIADD3.X UR21, UR21, -0x1, URZ, UP3, !UPT ;  /* 0xffffffff15157890 */ /* 0x000fe40009ffe43f */
[----:B------:R-:W-:Y:S02]  /*7c30*/  UIADD3.X UR25, UR25, -0x1, URZ, UP4, !UPT ;  /* 0xffffffff19197890 */ /* 0x000fe4000a7fe43f */
[----:B------:R-:W-:Y:S01]  /*7c40*/  UMOV UR19, UR7 ;  /* 0x0000000700137c82 */ /* 0x000fe20008000000 */
[----:B0-----:R-:W-:Y:S01]  /*7c50*/  @!P0 CALL.REL.NOINC `(.L_x_1569) ;  /* 0x0000001000008944 */ /* 0x001fe20003c00000 */
[----:B------:R-:W-:Y:S05]  /*7c60*/  BRA `(.L_x_1651) ;  /* 0xffff8e3000007947 */ /* 0x000fea000383ffff */
.L_x_1569:
        /* <DEDUP_REMOVED lines=35> */
.L_x_1653:
[----:B-1----:R-:W-:Y:S05]  /*7ea0*/  BSYNC B0 ;  /* 0x0000000000007941 */ /* 0x002fea0003800000 */
.L_x_1652:
        /* <DEDUP_REMOVED lines=34> */
.L_x_1655:
[----:B------:R-:W3:Y:S02]  /*80d0*/  S2R R11, SR_TID.X ;  /* 0x00000000000b7919 */ /* 0x000ee40000002100 */
.L_x_1656:
[----:B-1----:R-:W-:Y:S05]  /*80e0*/  BSYNC B0 ;  /* 0x0000000000007941 */ /* 0x002fea0003800000 */
.L_x_1654:
        /* <DEDUP_REMOVED lines=12> */
.L_x_1657:
        /* <DEDUP_REMOVED lines=30> */
.L_x_1607:
[----:B------:R-:W-:Y:S01]  /*8390*/  HFMA2.MMA R125, -RZ, RZ, 0, 5.9604644775390625e-08 ;  /* 0x00000001ff7d7435 */ /* 0x000fe200000001ff */
[----:B------:R-:W-:Y:S02]  /*83a0*/  MOV R123, R127 ;  /* 0x0000007f007b7202 */ /* 0x000fe40000000f00 */
[----:B------:R-:W-:Y:S02]  /*83b0*/  MOV R137, RZ ;  /* 0x000000ff00897202 */ /* 0x000fe40000000f00 */
[----:B------:R-:W-:-:S02]  /*83c0*/  MOV R136, 0xffffffff ;  /* 0xffffffff00887802 */ /* 0x000fc40000000f00 */
[----:B------:R-:W-:Y:S02]  /*83d0*/  MOV R122, 0x83f0 ;  /* 0x000083f0007a7802 */ /* 0x000fe40000000f00 */
[----:B-1---5:R-:W-:Y:S05]  /*83e0*/  CALL.REL.NOINC `($__internal_68_$__cuda_sm70_shflsync_up) ;  /* 0x00000d4000007944 */ /* 0x022fea0003c00000 */
[----:B-1----:R-:W-:Y:S01]  /*83f0*/  MOV R135, R125 ;  /* 0x0000007d00877202 */ /* 0x002fe20000000f00 */
[----:B------:R-:W-:Y:S05]  /*8400*/  BRA `(.L_x_1658) ;  /* 0xffffbfd000007947 */ /* 0x000fea000383ffff */
.L_x_1608:
[----:B------:R-:W-:Y:S01]  /*8410*/  HFMA2.MMA R125, -RZ, RZ, 0, 5.9604644775390625e-08 ;  /* 0x00000001ff7d7435 */ /* 0x000fe200000001ff */
[----:B------:R-:W-:Y:S02]  /*8420*/  MOV R123, R124 ;  /* 0x0000007c007b7202 */ /* 0x000fe40000000f00 */
[----:B------:R-:W-:Y:S02]  /*8430*/  MOV R137, RZ ;  /* 0x000000ff00897202 */ /* 0x000fe40000000f00 */
[----:B------:R-:W-:Y:S02]  /*8440*/  MOV R136, 0xffffffff ;  /* 0xffffffff00887802 */ /* 0x000fe40000000f00 */
[----:B------:R-:W-:Y:S02]  /*8450*/  MOV R122, 0x8470 ;  /* 0x00008470007a7802 */ /* 0x000fe40000000f00 */
[----:B012--5:R-:W-:Y:S05]  /*8460*/  CALL.REL.NOINC `($__internal_68_$__cuda_sm70_shflsync_up) ;  /* 0x00000cc000007944 */ /* 0x027fea0003c00000 */
        /* <DEDUP_REMOVED lines=10> */
[----:B------:R-:W-:Y:S05]  /*8510*/  CALL.REL.NOINC `($__internal_68_$__cuda_sm70_shflsync_up) ;  /* 0x00000c1000007944 */ /* 0x000fea0003c00000 */
[----:B-1----:R-:W-:Y:S01]  /*8520*/  MOV R135, R125 ;  /* 0x0000007d00877202 */ /* 0x002fe20000000f00 */
[----:B------:R-:W-:Y:S01]  /*8530*/  HFMA2.MMA R125, -RZ, RZ, 0, 1.1920928955078125e-07 ;  /* 0x00000002ff7d7435 */ /* 0x000fe200000001ff */
[----:B------:R-:W-:-:S02]  /*8540*/  MOV R123, R124 ;  /* 0x0000007c007b7202 */ /* 0x000fc40000000f00 */
[----:B------:R-:W-:Y:S02]  /*8550*/  MOV R137, RZ ;  /* 0x000000ff00897202 */ /* 0x000fe40000000f00 */
[----:B------:R-:W-:Y:S02]  /*8560*/  MOV R136, 0xffffffff ;  /* 0xffffffff00887802 */ /* 0x000fe40000000f00 */
[----:B------:R-:W-:Y:S02]  /*8570*/  MOV R122, 0x8590 ;  /* 0x00008590007a7802 */ /* 0x000fe40000000f00 */
[----:B------:R-:W-:Y:S05]  /*8580*/  CALL.REL.NOINC `($__internal_68_$__cuda_sm70_shflsync_up) ;  /* 0x00000ba000007944 */ /* 0x000fea0003c00000 */
        /* <DEDUP_REMOVED lines=8> */
[----:B------:R-:W-:Y:S05]  /*8610*/  CALL.REL.NOINC `($__internal_68_$__cuda_sm70_shflsync_up) ;  /* 0x00000b1000007944 */ /* 0x000fea0003c00000 */
[----:B-1----:R-:W-:Y:S01]  /*8620*/  MOV R135, R125 ;  /* 0x0000007d00877202 */ /* 0x002fe20000000f00 */
[----:B------:R-:W-:Y:S01]  /*8630*/  HFMA2.MMA R125, -RZ, RZ, 0, 2.384185791015625e-07 ;  /* 0x00000004ff7d7435 */ /* 0x000fe200000001ff */
[----:B------:R-:W-:Y:S02]  /*8640*/  MOV R123, R124 ;  /* 0x0000007c007b7202 */ /* 0x000fe40000000f00 */
[----:B------:R-:W-:Y:S02]  /*8650*/  MOV R137, RZ ;  /* 0x000000ff00897202 */ /* 0x000fe40000000f00 */
[----:B------:R-:W-:Y:S02]  /*8660*/  MOV R136, 0xffffffff ;  /* 0xffffffff00887802 */ /* 0x000fe40000000f00 */
[----:B------:R-:W-:Y:S02]  /*8670*/  MOV R122, 0x8690 ;  /* 0x00008690007a7802 */ /* 0x000fe40000000f00 */
[----:B------:R-:W-:Y:S05]  /*8680*/  CALL.REL.NOINC `($__internal_68_$__cuda_sm70_shflsync_up) ;  /* 0x00000aa000007944 */ /* 0x000fea0003c00000 */
        /* <DEDUP_REMOVED lines=8> */
[----:B------:R-:W-:Y:S05]  /*8710*/  CALL.REL.NOINC `($__internal_68_$__cuda_sm70_shflsync_up) ;  /* 0x00000a1000007944 */ /* 0x000fea0003c00000 */
[----:B-1----:R-:W-:Y:S01]  /*8720*/  MOV R135, R125 ;  /* 0x0000007d00877202 */ /* 0x002fe20000000f00 */
[----:B------:R-:W-:Y:S01]  /*8730*/  HFMA2.MMA R125, -RZ, RZ, 0, 4.76837158203125e-07 ;  /* 0x00000008ff7d7435 */ /* 0x000fe200000001ff */
        /* <DEDUP_REMOVED lines=13> */
[----:B------:R-:W-:Y:S05]  /*8810*/  CALL.REL.NOINC `($__internal_68_$__cuda_sm70_shflsync_up) ;  /* 0x0000091000007944 */ /* 0x000fea0003c00000 */
[----:B-1----:R-:W-:Y:S01]  /*8820*/  MOV R135, R125 ;  /* 0x0000007d00877202 */ /* 0x002fe20000000f00 */
[----:B------:R-:W-:Y:S01]  /*8830*/  HFMA2.MMA R125, -RZ, RZ, 0, 9.5367431640625e-07 ;  /* 0x00000010ff7d7435 */ /* 0x000fe200000001ff */
[----:B------:R-:W-:Y:S02]  /*8840*/  MOV R123, R124 ;  /* 0x0000007c007b7202 */ /* 0x000fe40000000f00 */
[----:B------:R-:W-:Y:S02]  /*8850*/  MOV R137, RZ ;  /* 0x000000ff00897202 */ /* 0x000fe40000000f00 */
[----:B------:R-:W-:Y:S02]  /*8860*/  MOV R136, 0xffffffff ;  /* 0xffffffff00887802 */ /* 0x000fe40000000f00 */
[----:B------:R-:W-:Y:S02]  /*8870*/  MOV R122, 0x8890 ;  /* 0x00008890007a7802 */ /* 0x000fe40000000f00 */
[----:B------:R-:W-:Y:S05]  /*8880*/  CALL.REL.NOINC `($__internal_68_$__cuda_sm70_shflsync_up) ;  /* 0x000008a000007944 */ /* 0x000fea0003c00000 */
[----:B-1----:R-:W-:Y:S01]  /*8890*/  MOV R122, R125 ;  /* 0x0000007d007a7202 */ /* 0x002fe20000000f00 */
[----:B------:R-:W-:Y:S05]  /*88a0*/  BRA `(.L_x_1659) ;  /* 0xffffbc9000007947 */ /* 0x000fea000383ffff */
.L_x_1611:
[----:B------:R-:W-:Y:S01]  /*88b0*/  HFMA2.MMA R125, -RZ, RZ, 0, 5.9604644775390625e-08 ;  /* 0x00000001ff7d7435 */ /* 0x000fe200000001ff */
[----:B------:R-:W-:-:S02]  /*88c0*/  MOV R123, R127 ;  /* 0x0000007f007b7202 */ /* 0x000fc40000000f00 */
[----:B------:R-:W-:Y:S02]  /*88d0*/  MOV R137, RZ ;  /* 0x000000ff00897202 */ /* 0x000fe40000000f00 */
[----:B------:R-:W-:Y:S02]  /*88e0*/  MOV R136, 0xffffffff ;  /* 0xffffffff00887802 */ /* 0x000fe40000000f00 */
[----:B------:R-:W-:Y:S02]  /*88f0*/  MOV R122, 0x8910 ;  /* 0x00008910007a7802 */ /* 0x000fe40000000f00 */
[----:B012--5:R-:W-:Y:S05]  /*8900*/  CALL.REL.NOINC `($__internal_68_$__cuda_sm70_shflsync_up) ;  /* 0x0000082000007944 */ /* 0x027fea0003c00000 */
[----:B-1----:R-:W-:Y:S01]  /*8910*/  MOV R127, R125 ;  /* 0x0000007d007f7202 */ /* 0x002fe20000000f00 */
[----:B------:R-:W-:Y:S01]  /*8920*/  HFMA2.MMA R125, -RZ, RZ, 0, 5.9604644775390625e-08 ;  /* 0x00000001ff7d7435 */ /* 0x000fe200000001ff */
[----:B------:R-:W-:Y:S02]  /*8930*/  MOV R123, R124 ;  /* 0x0000007c007b7202 */ /* 0x000fe40000000f00 */
[----:B------:R-:W-:Y:S02]  /*8940*/  MOV R137, RZ ;  /* 0x000000ff00897202 */ /* 0x000fe40000000f00 */
[----:B------:R-:W-:-:S02]  /*8950*/  MOV R136, 0xffffffff ;  /* 0xffffffff00887802 */ /* 0x000fc40000000f00 */
[----:B------:R-:W-:Y:S02]  /*8960*/  MOV R122, 0x8980 ;  /* 0x00008980007a7802 */ /* 0x000fe40000000f00 */
[----:B------:R-:W-:Y:S05]  /*8970*/  CALL.REL.NOINC `($__internal_68_$__cuda_sm70_shflsync_up) ;  /* 0x000007b000007944 */ /* 0x000fea0003c00000 */
[----:B------:R-:W-:Y:S01]  /*8980*/  HFMA2.MMA R159, -RZ, RZ, 0, 0 ;  /* 0x00000000ff9f7435 */ /* 0x000fe200000001ff */
[----:B-1----:R-:W-:Y:S02]  /*8990*/  MOV R124, R125 ;  /* 0x0000007d007c7202 */ /* 0x002fe40000000f00 */
[----:B------:R-:W-:Y:S02]  /*89a0*/  MOV R122, R120 ;  /* 0x00000078007a7202 */ /* 0x000fe40000000f00 */
[----:B------:R-:W-:Y:S02]  /*89b0*/  MOV R123, 0x89d0 ;  /* 0x000089d0007b7802 */ /* 0x000fe40000000f00 */
[----:B------:R-:W-:Y:S05]  /*89c0*/  CALL.REL.NOINC `($__internal_67_$__cuda_sm70_shflsync_idx_p) ;  /* 0x000006d000007944 */ /* 0x000fea0003c00000 */
[----:B-1----:R-:W-:Y:S01]  /*89d0*/  MOV R120, R159 ;  /* 0x0000009f00787202 */ /* 0x002fe20000000f00 */
[----:B------:R-:W-:Y:S01]  /*89e0*/  HFMA2.MMA R159, -RZ, RZ, 0, 0 ;  /* 0x00000000ff9f7435 */ /* 0x000fe200000001ff */
[----:B------:R-:W-:Y:S02]  /*89f0*/  MOV R122, R121 ;  /* 0x00000079007a7202 */ /* 0x000fe40000000f00 */
[----:B------:R-:W-:-:S03]  /*8a00*/  MOV R123, 0x8a20 ;  /* 0x00008a20007b7802 */ /* 0x000fc60000000f00 */
[----:B0-2---:R-:W-:Y:S05]  /*8a10*/  CALL.REL.NOINC `($__internal_67_$__cuda_sm70_shflsync_idx_p) ;  /* 0x0000068000007944 */ /* 0x005fea0003c00000 */
[----:B-1----:R-:W-:Y:S01]  /*8a20*/  MOV R125, R159 ;  /* 0x0000009f007d7202 */ /* 0x002fe20000000f00 */
[----:B0-2---:R-:W-:Y:S05]  /*8a30*/  BRA `(.L_x_1660) ;  /* 0xffffbc2000007947 */ /* 0x005fea000383ffff */
.L_x_1614:
[----:B------:R-:W-:Y:S01]  /*8a40*/  HFMA2.MMA R159, -RZ, RZ, 0, 5.9604644775390625e-08 ;  /* 0x00000001ff9f7435 */ /* 0x000fe200000001ff */
[----:B------:R-:W-:-:S02]  /*8a50*/  MOV R123, R126 ;  /* 0x0000007e007b7202 */ /* 0x000fc40000000f00 */
[----:B------:R-:W-:-:S03]  /*8a60*/  MOV R122, 0x8a80 ;  /* 0x00008a80007a7802 */ /* 0x000fc60000000f00 */
[----:B------:R-:W-:Y:S05]  /*8a70*/  CALL.REL.NOINC `($__internal_66_$__cuda_sm70_shflsync_down) ;  /* 0x000005a000007944 */ /* 0x000fea0003c00000 */
[----:B-1----:R-:W-:Y:S01]  /*8a80*/  MOV R124, R159 ;  /* 0x0000009f007c7202 */ /* 0x002fe20000000f00 */
[----:B0-2---:R-:W-:Y:S05]  /*8a90*/  BRA `(.L_x_1661) ;  /* 0xffffc23000007947 */ /* 0x005fea000383ffff */
.L_x_1615:
[----:B------:R-:W-:Y:S01]  /*8aa0*/  HFMA2.MMA R159, -RZ, RZ, 0, 5.9604644775390625e-08 ;  /* 0x00000001ff9f7435 */ /* 0x000fe200000001ff */
[----:B------:R-:W-:Y:S02]  /*8ab0*/  MOV R123, R127 ;  /* 0x0000007f007b7202 */ /* 0x000fe40000000f00 */
[----:B------:R-:W-:-:S03]  /*8ac0*/  MOV R122, 0x8ae0 ;  /* 0x00008ae0007a7802 */ /* 0x000fc60000000f00 */
[----:B01----:R-:W-:Y:S05]  /*8ad0*/  CALL.REL.NOINC `($__internal_66_$__cuda_sm70_shflsync_down) ;  /* 0x0000054000007944 */ /* 0x003fea0003c00000 */
[C---:B------:R-:W-:Y:S02]  /*8ae0*/  FMUL.FTZ R124, R126.reuse, R124 ;  /* 0x0000007c7e7c7220 */ /* 0x040fe40000410000 */
[C---:B-1----:R-:W-:Y:S01]  /*8af0*/  FFMA.FTZ R122, R126.reuse, R159, R127 ;  /* 0x0000009f7e7a7223 */ /* 0x042fe2000001007f */
[----:B------:R-:W-:Y:S02]  /*8b00*/  MOV R159, 0x2 ;  /* 0x00000002009f7802 */ /* 0x000fe40000000f00 */
[----:B------:R-:W-:Y:S02]  /*8b10*/  FSEL R126, R126, R124, !P4 ;  /* 0x0000007c7e7e7208 */ /* 0x000fe40006000000 */
[----:B------:R-:W-:-:S02]  /*8b20*/  FSEL R127, R127, R122, !P4 ;  /* 0x0000007a7f7f7208 */ /* 0x000fc40006000000 */
[----:B------:R-:W-:Y:S02]  /*8b30*/  MOV R123, R126 ;  /* 0x0000007e007b7202 */ /* 0x000fe40000000f00 */
[----:B------:R-:W-:Y:S02]  /*8b40*/  MOV R122, 0x8b60 ;  /* 0x00008b60007a7802 */ /* 0x000fe40000000f00 */
[----:B0-2---:R-:W-:Y:S05]  /*8b50*/  CALL.REL.NOINC `($__internal_66_$__cuda_sm70_shflsync_down) ;  /* 0x000004c000007944 */ /* 0x005fea0003c00000 */
[----:B-1----:R-:W-:Y:S01]  /*8b60*/  MOV R124, R159 ;  /* 0x0000009f007c7202 */ /* 0x002fe20000000f00 */
[----:B------:R-:W-:Y:S01]  /*8b70*/  HFMA2.MMA R159, -RZ, RZ, 0, 1.1920928955078125e-07 ;  /* 0x00000002ff9f7435 */ /* 0x000fe200000001ff */
[----:B------:R-:W-:Y:S02]  /*8b80*/  MOV R123, R127 ;  /* 0x0000007f007b7202 */ /* 0x000fe40000000f00 */
[----:B------:R-:W-:-:S03]  /*8b90*/  MOV R122, 0x8bb0 ;  /* 0x00008bb0007a7802 */ /* 0x000fc60000000f00 */
[----:B0-2---:R-:W-:Y:S05]  /*8ba0*/  CALL.REL.NOINC `($__internal_66_$__cuda_sm70_shflsync_down) ;  /* 0x0000047000007944 */ /* 0x005fea0003c00000 */
[----:B-1----:R-:W-:Y:S01]  /*8bb0*/  @!P3 FFMA.FTZ R127, R126, R159, R127 ;  /* 0x0000009f7e7fb223 */ /* 0x002fe2000001007f */
[----:B------:R-:W-:Y:S01]  /*8bc0*/  MOV R159, 0x4 ;  /* 0x00000004009f7802 */ /* 0x000fe20000000f00 */
[----:B------:R-:W-:Y:S01]  /*8bd0*/  @!P3 FMUL.FTZ R126, R124, R126 ;  /* 0x0000007e7c7eb220 */ /* 0x000fe20000410000 */
[----:B------:R-:W-:-:S04]  /*8be0*/  MOV R122, 0x8c10 ;  /* 0x00008c10007a7802 */ /* 0x000fc80000000f00 */
[----:B------:R-:W-:Y:S02]  /*8bf0*/  MOV R123, R126 ;  /* 0x0000007e007b7202 */ /* 0x000fe40000000f00 */
[----:B0-2---:R-:W-:Y:S05]  /*8c00*/  CALL.REL.NOINC `($__internal_66_$__cuda_sm70_shflsync_down) ;  /* 0x0000041000007944 */ /* 0x005fea0003c00000 */
[----:B-1----:R-:W-:Y:S01]  /*8c10*/  MOV R124, R159 ;  /* 0x0000009f007c7202 */ /* 0x002fe20000000f00 */
[----:B------:R-:W-:Y:S01]  /*8c20*/  HFMA2.MMA R159, -RZ, RZ, 0, 2.384185791015625e-07 ;  /* 0x00000004ff9f7435 */ /* 0x000fe200000001ff */
[----:B------:R-:W-:Y:S02]  /*8c30*/  MOV R123, R127 ;  /* 0x0000007f007b7202 */ /* 0x000fe40000000f00 */
[----:B------:R-:W-:-:S03]  /*8c40*/  MOV R122, 0x8c60 ;  /* 0x00008c60007a7802 */ /* 0x000fc60000000f00 */
[----:B0-2---:R-:W-:Y:S05]  /*8c50*/  CALL.REL.NOINC `($__internal_66_$__cuda_sm70_shflsync_down) ;  /* 0x000003c000007944 */ /* 0x005fea0003c00000 */
[----:B-1----:R-:W-:Y:S01]  /*8c60*/  @!P2 FFMA.FTZ R127, R126, R159, R127 ;  /* 0x0000009f7e7fa223 */ /* 0x002fe2000001007f */
[----:B------:R-:W-:Y:S01]  /*8c70*/  HFMA2.MMA R159, -RZ, RZ, 0, 4.76837158203125e-07 ;  /* 0x00000008ff9f7435 */ /* 0x000fe200000001ff */
[----:B------:R-:W-:Y:S01]  /*8c80*/  @!P2 FMUL.FTZ R126, R124, R126 ;  /* 0x0000007e7c7ea220 */ /* 0x000fe20000410000 */
[----:B------:R-:W-:Y:S02]  /*8c90*/  MOV R122, 0x8ce0 ;  /* 0x00008ce0007a7802 */ /* 0x000fe40000000f00 */
[----:B------:R-:W-:Y:S02]  /*8ca0*/  MOV R124, R127 ;  /* 0x0000007f007c7202 */ /* 0x000fe40000000f00 */
[----:B------:R-:W-:-:S04]  /*8cb0*/  MOV R127, R126 ;  /* 0x0000007e007f7202 */ /* 0x000fc80000000f00 */
[----:B------:R-:W-:Y:S02]  /*8cc0*/  MOV R123, R127 ;  /* 0x0000007f007b7202 */ /* 0x000fe40000000f00 */
[----:B0-2---:R-:W-:Y:S05]  /*8cd0*/  CALL.REL.NOINC `($__internal_66_$__cuda_sm70_shflsync_down) ;  /* 0x0000034000007944 */ /* 0x005fea0003c00000 */
[----:B-1----:R-:W-:Y:S01]  /*8ce0*/  MOV R125, R159 ;  /* 0x0000009f007d7202 */ /* 0x002fe20000000f00 */
[----:B------:R-:W-:Y:S01]  /*8cf0*/  HFMA2.MMA R159, -RZ, RZ, 0, 4.76837158203125e-07 ;  /* 0x00000008ff9f7435 */ /* 0x000fe200000001ff */
[----:B------:R-:W-:Y:S02]  /*8d00*/  MOV R123, R124 ;  /* 0x0000007c007b7202 */ /* 0x000fe40000000f00 */
[----:B------:R-:W-:-:S03]  /*8d10*/  MOV R122, 0x8d30 ;  /* 0x00008d30007a7802 */ /* 0x000fc60000000f00 */
[----:B0-2---:R-:W-:Y:S05]  /*8d20*/  CALL.REL.NOINC `($__internal_66_$__cuda_sm70_shflsync_down) ;  /* 0x000002f000007944 */ /* 0x005fea0003c00000 */
[----:B-1----:R-:W-:Y:S01]  /*8d30*/  @!P1 FFMA.FTZ R124, R127, R159, R124 ;  /* 0x0000009f7f7c9223 */ /* 0x002fe2000001007c */
[----:B------:R-:W-:Y:S01]  /*8d40*/  HFMA2.MMA R159, -RZ, RZ, 0, 9.5367431640625e-07 ;  /* 0x00000010ff9f7435 */ /* 0x000fe200000001ff */
[----:B------:R-:W-:Y:S01]  /*8d50*/  @!P1 FMUL.FTZ R127, R125, R127 ;  /* 0x0000007f7d7f9220 */ /* 0x000fe20000410000 */
[----:B------:R-:W-:Y:S02]  /*8d60*/  MOV R122, 0x8da0 ;  /* 0x00008da0007a7802 */ /* 0x000fe40000000f00 */
[----:B------:R-:W-:Y:S02]  /*8d70*/  MOV R126, R124 ;  /* 0x0000007c007e7202 */ /* 0x000fe40000000f00 */
[----:B------:R-:W-:-:S02]  /*8d80*/  MOV R123, R127 ;  /* 0x0000007f007b7202 */ /* 0x000fc40000000f00 */
[----:B0-2---:R-:W-:Y:S05]  /*8d90*/  CALL.REL.NOINC `($__internal_66_$__cuda_sm70_shflsync_down) ;  /* 0x0000028000007944 */ /* 0x005fea0003c00000 */
[----:B-1----:R-:W-:Y:S01]  /*8da0*/  MOV R124, R159 ;  /* 0x0000009f007c7202 */ /* 0x002fe20000000f00 */
[----:B------:R-:W-:Y:S01]  /*8db0*/  HFMA2.MMA R159, -RZ, RZ, 0, 9.5367431640625e-07 ;  /* 0x00000010ff9f7435 */ /* 0x000fe200000001ff */
[----:B------:R-:W-:-:S02]  /*8dc0*/  MOV R123, R126 ;  /* 0x0000007e007b7202 */ /* 0x000fc40000000f00 */
[----:B------:R-:W-:-:S03]  /*8dd0*/  MOV R122, 0x8df0 ;  /* 0x00008df0007a7802 */ /* 0x000fc60000000f00 */
[----:B0-2---:R-:W-:Y:S05]  /*8de0*/  CALL.REL.NOINC `($__internal_66_$__cuda_sm70_shflsync_down) ;  /* 0x0000023000007944 */ /* 0x005fea0003c00000 */
[----:B-1----:R-:W-:Y:S01]  /*8df0*/  @!P0 FFMA.FTZ R126, R127, R159, R126 ;  /* 0x0000009f7f7e8223 */ /* 0x002fe2000001007e */
[----:B------:R-:W-:Y:S01]  /*8e00*/  MOV R159, RZ ;  /* 0x000000ff009f7202 */ /* 0x000fe20000000f00 */
[----:B------:R-:W-:Y:S01]  /*8e10*/  @!P0 FMUL.FTZ R127, R124, R127 ;  /* 0x0000007f7c7f8220 */ /* 0x000fe20000410000 */
[----:B------:R-:W-:-:S04]  /*8e20*/  MOV R123, 0x8e50 ;  /* 0x00008e50007b7802 */ /* 0x000fc80000000f00 */
[----:B------:R-:W-:Y:S02]  /*8e30*/  MOV R122, R127 ;  /* 0x0000007f007a7202 */ /* 0x000fe40000000f00 */
[----:B0-2---:R-:W-:Y:S05]  /*8e40*/  CALL.REL.NOINC `($__internal_67_$__cuda_sm70_shflsync_idx_p) ;  /* 0x0000025000007944 */ /* 0x005fea0003c00000 */
[----:B-1----:R-:W-:Y:S01]  /*8e50*/  MOV R124, R159 ;  /* 0x0000009f007c7202 */ /* 0x002fe20000000f00 */
[----:B------:R-:W-:Y:S01]  /*8e60*/  HFMA2.MMA R159, -RZ, RZ, 0, 0 ;  /* 0x00000000ff9f7435 */ /* 0x000fe200000001ff */
[----:B------:R-:W-:Y:S02]  /*8e70*/  MOV R122, R126 ;  /* 0x0000007e007a7202 */ /* 0x000fe40000000f00 */
[----:B------:R-:W-:-:S03]  /*8e80*/  MOV R123, 0x8ea0 ;  /* 0x00008ea0007b7802 */ /* 0x000fc60000000f00 */
[----:B0-2---:R-:W-:Y:S05]  /*8e90*/  CALL.REL.NOINC `($__internal_67_$__cuda_sm70_shflsync_idx_p) ;  /* 0x0000020000007944 */ /* 0x005fea0003c00000 */
[----:B------:R-:W-:Y:S02]  /*8ea0*/  MOV R125, R124 ;  /* 0x0000007c007d7202 */ /* 0x000fe40000000f00 */
[----:B-1----:R-:W-:Y:S01]  /*8eb0*/  MOV R124, R159 ;  /* 0x0000009f007c7202 */ /* 0x002fe20000000f00 */
[----:B------:R-:W-:Y:S01]  /*8ec0*/  HFMA2.MMA R159, -RZ, RZ, 0, 5.9604644775390625e-08 ;  /* 0x00000001ff9f7435 */ /* 0x000fe200000001ff */
[----:B------:R-:W-:Y:S02]  /*8ed0*/  MOV R123, R127 ;  /* 0x0000007f007b7202 */ /* 0x000fe40000000f00 */
[----:B------:R-:W-:-:S03]  /*8ee0*/  MOV R122, 0x8f00 ;  /* 0x00008f00007a7802 */ /* 0x000fc60000000f00 */
[----:B0-2---:R-:W-:Y:S05]  /*8ef0*/  CALL.REL.NOINC `($__internal_66_$__cuda_sm70_shflsync_down) ;  /* 0x0000012000007944 */ /* 0x005fea0003c00000 */
[----:B-1----:R-:W-:Y:S01]  /*8f00*/  MOV R160, R159 ;  /* 0x0000009f00a07202 */ /* 0x002fe20000000f00 */
[----:B------:R-:W-:Y:S01]  /*8f10*/  HFMA2.MMA R159, -RZ, RZ, 0, 5.9604644775390625e-08 ;  /* 0x00000001ff9f7435 */ /* 0x000fe200000001ff */
[----:B------:R-:W-:-:S02]  /*8f20*/  MOV R123, R126 ;  /* 0x0000007e007b7202 */ /* 0x000fc40000000f00 */
[----:B------:R-:W-:-:S03]  /*8f30*/  MOV R122, 0x8f50 ;  /* 0x00008f50007a7802 */ /* 0x000fc60000000f00 */
[----:B0-2---:R-:W-:Y:S05]  /*8f40*/  CALL.REL.NOINC `($__internal_66_$__cuda_sm70_shflsync_down) ;  /* 0x000000d000007944 */ /* 0x005fea0003c00000 */
[----:B-1----:R-:W-:Y:S01]  /*8f50*/  MOV R127, R159 ;  /* 0x0000009f007f7202 */ /* 0x002fe20000000f00 */
[----:B------:R-:W-:Y:S01]  /*8f60*/  HFMA2.MMA R159, -RZ, RZ, 0, 0 ;  /* 0x00000000ff9f7435 */ /* 0x000fe200000001ff */
[----:B------:R-:W-:Y:S02]  /*8f70*/  MOV R126, R160 ;  /* 0x000000a0007e7202 */ /* 0x000fe40000000f00 */
[----:B------:R-:W-:Y:S02]  /*8f80*/  MOV R122, R120 ;  /* 0x00000078007a7202 */ /* 0x000fe40000000f00 */
[----:B------:R-:W-:Y:S02]  /*8f90*/  MOV R123, 0x8fb0 ;  /* 0x00008fb0007b7802 */ /* 0x000fe40000000f00 */
[----:B0-2---:R-:W-:Y:S05]  /*8fa0*/  CALL.REL.NOINC `($__internal_67_$__cuda_sm70_shflsync_idx_p) ;  /* 0x000000f000007944 */ /* 0x005fea0003c00000 */
[----:B-1----:R-:W-:Y:S01]  /*8fb0*/  MOV R160, R159 ;  /* 0x0000009f00a07202 */ /* 0x002fe20000000f00 */
[----:B------:R-:W-:Y:S01]  /*8fc0*/  HFMA2.MMA R159, -RZ, RZ, 0, 0 ;  /* 0x00000000ff9f7435 */ /* 0x000fe200000001ff */
[----:B------:R-:W-:Y:S02]  /*8fd0*/  MOV R122, R121 ;  /* 0x00000079007a7202 */ /* 0x000fe40000000f00 */
[----:B------:R-:W-:-:S03]  /*8fe0*/  MOV R123, 0x9000 ;  /* 0x00009000007b7802 */ /* 0x000fc60000000f00 */
[----:B0-2---:R-:W-:Y:S05]  /*8ff0*/  CALL.REL.NOINC `($__internal_67_$__cuda_sm70_shflsync_idx_p) ;  /* 0x000000a000007944 */ /* 0x005fea0003c00000 */
[----:B-1----:R-:W-:Y:S01]  /*9000*/  MOV R123, R159 ;  /* 0x0000009f007b7202 */ /* 0x002fe20000000f00 */
[----:B0-2---:R-:W-:Y:S05]  /*9010*/  BRA `(.L_x_1662) ;  /* 0xffffbe5000007947 */ /* 0x005fea000383ffff */
        .weak           $__internal_66_$__cuda_sm70_shflsync_down
        .type           $__internal_66_$__cuda_sm70_shflsync_down,@function
        .size           $__internal_66_$__cuda_sm70_shflsync_down,($__internal_67_$__cuda_sm70_shflsync_idx_p - $__internal_66_$__cuda_sm70_shflsync_down)
$__internal_66_$__cuda_sm70_shflsync_down:
[----:B------:R-:W-:Y:S01]  /*9020*/  HFMA2.MMA R0, -RZ, RZ, 0, 1.847743988037109375e-06 ;  /* 0x0000001fff007435 */ /* 0x000fe200000001ff */
[----:B------:R-:W-:-:S04]  /*9030*/  MOV R155, 0xffffffff ;  /* 0xffffffff009b7802 */ /* 0x000fc80000000f00 */
[----:B------:R-:W-:Y:S04]  /*9040*/  WARPSYNC R155 ;  /* 0x0000009b00007348 */ /* 0x000fe80003800000 */
[----:B------:R0:W1:Y:S04]  /*9050*/  SHFL.DOWN PT, R159, R123, R159, R0 ;  /* 0x0800009f7b9f7389 */ /* 0x00006800000e0000 */
[----:B0-----:R-:W0:Y:S01]  /*9060*/  S2R R155, SR_LANEID ;  /* 0x00000000009b7919 */ /* 0x001e220000000000 */
[----:B------:R-:W-:-:S03]  /*9070*/  MOV R123, 0x0 ;  /* 0x00000000007b7802 */ /* 0x000fc60000000f00 */
[----:B------:R-:W2:Y:S01]  /*9080*/  S2R R0, SR_TID.X ;  /* 0x0000000000007919 */ /* 0x000ea20000002100 */
[----:B------:R-:W-:Y:S05]  /*9090*/  RET.REL.NODEC R122 `(_Z25selective_scan_bwd_kernelI32Selective_Scan_bwd_kernel_traitsILi128ELi16ELb1ELb0ELb1ELb1ELb0EffEEv12SSMParamsBwd) ;  /* 0xffff6f607a007950 */ /* 0x000fea0003c3ffff */
        .weak           $__internal_67_$__cuda_sm70_shflsync_idx_p
        .type           $__internal_67_$__cuda_sm70_shflsync_idx_p,@function
        .size           $__internal_67_$__cuda_sm70_shflsync_idx_p,($__internal_68_$__cuda_sm70_shflsync_up - $__internal_67_$__cuda_sm70_shflsync_idx_p)
$__internal_67_$__cuda_sm70_shflsync_idx_p:
        /* <DEDUP_REMOVED lines=8> */
[----:B------:R-:W-:Y:S05]  /*9120*/  RET.REL.NODEC R122 `(_Z25selective_scan_bwd_kernelI32Selective_Scan_bwd_kernel_traitsILi128ELi16ELb1ELb0ELb1ELb1ELb0EffEEv12SSMParamsBwd) ;  /* 0xffff6ed07a007950 */ /* 0x000fea0003c3ffff */
        .weak           $__internal_68_$__cuda_sm70_shflsync_up
        .type           $__internal_68_$__cuda_sm70_shflsync_up,@function
        .size           $__internal_68_$__cuda_sm70_shflsync_up,(.L_x_8884 - $__internal_68_$__cuda_sm70_shflsync_up)
$__internal_68_$__cuda_sm70_shflsync_up:
[----:B------:R-:W-:Y:S04]  /*9130*/  WARPSYNC R136 ;  /* 0x0000008800007348 */ /* 0x000fe80003800000 */
[----:B------:R0:W1:Y:S02]  /*9140*/  SHFL.UP PT, R125, R123, R125, R137 ;  /* 0x0400007d7b7d7389 */ /* 0x00006400000e0089 */
[----:B0-----:R-:W-:-:S04]  /*9150*/  MOV R123, 0x0 ;  /* 0x00000000007b7802 */ /* 0x001fc80000000f00 */
[----:B------:R-:W-:Y:S05]  /*9160*/  RET.REL.NODEC R122 `(_Z25selective_scan_bwd_kernelI32Selective_Scan_bwd_kernel_traitsILi128ELi16ELb1ELb0ELb1ELb1ELb0EffEEv12SSMParamsBwd) ;  /* 0xffff6e907a007950 */ /* 0x000fea0003c3ffff */
.L_x_1663:
        /* <DEDUP_REMOVED lines=9> */
.L_x_8884:


//--------------------- .text._Z25selective_scan_bwd_kernelI32Selective_Scan_bwd_kernel_traitsILi128ELi16ELb1ELb0ELb1ELb1ELb1EffEEv12SSMParamsBwd --------------------------
	.section	.text._Z25selective_scan_bwd_kernelI32Selective_Scan_bwd_kernel_traitsILi128ELi16ELb1ELb0ELb1ELb1ELb1EffEEv12SSMParamsBwd,"ax",@progbits
	.sectioninfo	@"SHI_REGISTERS=168"
	.align	128
        .global         _Z25selective_scan_bwd_kernelI32Selective_Scan_bwd_kernel_traitsILi128ELi16ELb1ELb0ELb1ELb1ELb1EffEEv12SSMParamsBwd
        .type           _Z25selective_scan_bwd_kernelI32Selective_Scan_bwd_kernel_traitsILi128ELi16ELb1ELb0ELb1ELb1ELb1EffEEv12SSMParamsBwd,@function
        .size           _Z25selective_scan_bwd_kernelI32Selective_Scan_bwd_kernel_traitsILi128ELi16ELb1ELb0ELb1ELb1ELb1EffEEv12SSMParamsBwd,(.L_x_8887 - _Z25selective_scan_bwd_kernelI32Selective_Scan_bwd_kernel_traitsILi128ELi16ELb1ELb0ELb1ELb1ELb1EffEEv12SSMParamsBwd)
        .other          _Z25selective_scan_bwd_kernelI32Selective_Scan_bwd_kernel_traitsILi128ELi16ELb1ELb0ELb1ELb1ELb1EffEEv12SSMParamsBwd,@"STO_CUDA_ENTRY STV_DEFAULT"
_Z25selective_scan_bwd_kernelI32Selective_Scan_bwd_kernel_traitsILi128ELi16ELb1ELb0ELb1ELb1ELb1EffEEv12SSMParamsBwd:
.text._Z25selective_scan_bwd_kernelI32Selective_Scan_bwd_kernel_traitsILi128ELi16ELb1ELb0ELb1ELb1ELb1EffEEv12SSMParamsBwd:
        /* <DEDUP_REMOVED lines=71> */
[----:B------:R-:W-:Y:S02]  /*0470*/  UIADD3 UR13, UR13, UR4, URZ ;  /* 0x000000040d0d7290 */ /* 0x000fe4000fffe03f */
[----:B------:R-:W-:Y:S01]  /*0480*/  UIMAD UR21, UR18, UR27, UR21 ;  /* 0x0000001b121572a4 */ /* 0x000fe2000f8e0215 */
[----:B0-----:R-:W0:Y:S01]  /*0490*/  R2UR UR5, R2 ;  /* 0x00000000020573c2 */ /* 0x001e2200000e0000 */
[----:B------:R-:W-:Y:S02]  /*04a0*/  UMOV UR4, URZ ;  /* 0x0000003f00047c82 */ /* 0x000fe40008000000 */
[----:B------:R-:W-:Y:S02]  /*04b0*/  UIMAD.WIDE.U32 UR12, UR18, UR26, UR12 ;  /* 0x0000001a120c72a5 */ /* 0x000fe4000f8e000c */
[----:B------:R-:W-:Y:S02]  /*04c0*/  UIADD3 UR15, UR15, UR24, URZ ;  /* 0x000000180f0f7290 */ /* 0x000fe4000fffe03f */
[----:B------:R-:W-:-:S02]  /*04d0*/  ULDC.64 UR26, c[0x0][0x1e8] ;  /* 0x00007a00001a7ab9 */ /* 0x000fc40000000a00 */
[----:B------:R-:W-:Y:S02]  /*04e0*/  UIMAD UR24, UR19, UR26, URZ ;  /* 0x0000001a131872a4 */ /* 0x000fe4000f8e023f */
[----:B------:R-:W-:Y:S02]  /*04f0*/  ULDC UR35, c[0x0][0x174] ;  /* 0x00005d0000237ab9 */ /* 0x000fe40000000800 */
[----:B------:R-:W-:Y:S02]  /*0500*/  UIMAD UR27, UR18, UR27, UR24 ;  /* 0x0000001b121b72a4 */ /* 0x000fe4000f8e0218 */
[----:B------:R-:W-:Y:S02]  /*0510*/  UIMAD.WIDE.U32 UR14, UR18, UR26, UR14 ;  /* 0x0000001a120e72a5 */ /* 0x000fe4000f8e000e */
[----:B------:R-:W-:Y:S02]  /*0520*/  ULDC UR34, c[0x0][0x178] ;  /* 0x00005e0000227ab9 */ /* 0x000fe40000000800 */
[----:B------:R-:W-:-:S02]  /*0530*/  ULOP3.LUT UR29, UR18, UR34, URZ, 0x3c, !UPT ;  /* 0x00000022121d7292 */ /* 0x000fc4000f8e3c3f */
[----:B------:R-:W-:Y:S02]  /*0540*/  UIADD3 UR11, UR11, UR20, URZ ;  /* 0x000000140b0b7290 */ /* 0x000fe4000fffe03f */
        /* <DEDUP_REMOVED lines=29> */
[----:B------:R-:W-:Y:S02]  /*0720*/  ULEA UR27, UP4, UR28, UR12, 0x2 ;  /* 0x0000000c1c1b7291 */ /* 0x000fe4000f88103f */
[----:B------:R-:W-:Y:S02]  /*0730*/  @!UP3 UIADD3 UR24, -UR24, URZ, URZ ;  /* 0x0000003f1818b290 */ /* 0x000fe4000fffe13f */
[----:B------:R-:W-:Y:S02]  /*0740*/  @!UP1 ULOP3.LUT UR24, URZ, UR34, URZ, 0x33, !UPT ;  /* 0x000000223f189292 */ /* 0x000fe4000f8e333f */
[----:B------:R-:W-:Y:S02]  /*0750*/  UIADD3 UR30, UP2, UR17, UR4, URZ ;  /* 0x00000004111e7290 */ /* 0x000fe4000ff5e03f */
[----:B------:R-:W-:-:S02]  /*0760*/  ULEA.HI.X UR28, UR28, UR13, UR14, 0x2, UP4 ;  /* 0x0000000d1c1c7291 */ /* 0x000fc4000a0f140e */
[----:B------:R-:W-:Y:S02]  /*0770*/  USHF.R.S32.HI UR39, URZ, 0x1f, UR24 ;  /* 0x0000001f3f277899 */ /* 0x000fe40008011418 */
[----:B------:R-:W-:Y:S02]  /*0780*/  ULDC.64 UR12, c[0x0][0x308] ;  /* 0x0000c200000c7ab9 */ /* 0x000fe40000000a00 */
[----:B------:R-:W-:Y:S02]  /*0790*/  UIADD3.X UR4, UR16, UR5, UR22, UP2, !UPT ;  /* 0x0000000510047290 */ /* 0x000fe400097fe416 */
[----:B------:R-:W-:Y:S02]  /*07a0*/  ULEA UR29, UP1, UR30, UR12, 0x2 ;  /* 0x0000000c1e1d7291 */ /* 0x000fe4000f82103f */
[----:B------:R-:W-:Y:S02]  /*07b0*/  ULDC.64 UR14, c[0x0][0x1c8] ;  /* 0x00007200000e7ab9 */ /* 0x000fe40000000a00 */
[----:B------:R-:W-:-:S02]  /*07c0*/  UIMAD UR5, UR39, UR14, URZ ;  /* 0x0000000e270572a4 */ /* 0x000fc4000f8e023f */
[----:B------:R-:W-:Y:S02]  /*07d0*/  ULEA.HI.X UR30, UR30, UR13, UR4, 0x2, UP1 ;  /* 0x0000000d1e1e7291 */ /* 0x000fe400088f1404 */
[----:B------:R-:W-:Y:S02]  /*07e0*/  UIMAD.WIDE.U32 UR12, UR24, UR14, UR10 ;  /* 0x0000000e180c72a5 */ /* 0x000fe4000f8e000a */
[----:B------:R-:W-:Y:S02]  /*07f0*/  UIMAD UR14, UR24, UR15, UR5 ;  /* 0x0000000f180e72a4 */ /* 0x000fe4000f8e0205 */
        /* <DEDUP_REMOVED lines=30> */
[----:B------:R-:W1:Y:S04]  /*09e0*/  S2R R155, SR_LANEID ;  /* 0x00000000009b7919 */ /* 0x000e680000000000 */
[----:B------:R4:W-:Y:S01]  /*09f0*/  STL [R1+0x10], RZ ;  /* 0x000010ff01007387 */ /* 0x0009e20000100800 */
[----:B-1-3--:R-:W-:-:S04]  /*0a00*/  SHF.R.S32.HI R3, RZ, 0x1f, R0 ;  /* 0x0000001fff037819 */ /* 0x00afc80000011400 */
[----:B------:R-:W-:-:S04]  /*0a10*/  LEA.HI R3, R3, R0, RZ, 0x5 ;  /* 0x0000000003037211 */ /* 0x000fc800078f28ff */
[----:B----4-:R-:W-:Y:S02]  /*0a20*/  SHF.R.S32.HI R2, RZ, 0x5, R3 ;  /* 0x00000005ff027819 */ /* 0x010fe40000011403 */
.L_x_1747:
        /* <DEDUP_REMOVED lines=44> */
[----:B-1----:R-:W5:Y:S04]  /*0cf0*/  LDG.E.128 R24, [R6.64] ;  /* 0x0000002006187981 */ /* 0x002f68000c1e1d00 */
[----:B---3--:R-:W3:Y:S04]  /*0d00*/  LDG.E.128 R28, [R6.64+0x200] ;  /* 0x00020020061c7981 */ /* 0x008ee8000c1e1d00 */
[----:B----4-:R-:W4:Y:S04]  /*0d10*/  LDG.E.128 R20, [R6.64+0x400] ;  /* 0x0004002006147981 */ /* 0x010f28000c1e1d00 */
[----:B--2---:R-:W2:Y:S01]  /*0d20*/  LDG.E.128 R32, [R6.64+0x600] ;  /* 0x0006002006207981 */ /* 0x004ea2000c1e1d00 */
[----:B------:R-:W-:Y:S01]  /*0d30*/  FADD.FTZ R147, R16, UR5 ;  /* 0x0000000510937e21 */ /* 0x000fe20008010000 */
[----:B------:R-:W-:Y:S01]  /*0d40*/  ULDC UR35, c[0x0][0x174] ;  /* 0x00005d0000237ab9 */ /* 0x000fe20000000800 */
[----:B------:R-:W-:Y:S01]  /*0d50*/  FADD.FTZ R153, R36, UR5 ;  /* 0x0000000524997e21 */ /* 0x000fe20008010000 */
[----:B------:R-:W-:Y:S01]  /*0d60*/  UIADD3 UR35, -UR6, UR35, URZ ;  /* 0x0000002306237290 */ /* 0x000fe2000fffe13f */
[----:B------:R-:W-:Y:S01]  /*0d70*/  FADD.FTZ R3, R37, UR5 ;  /* 0x0000000525037e21 */ /* 0x000fe20008010000 */
[----:B------:R-:W-:Y:S01]  /*0d80*/  FSETP.GTU.FTZ.AND P4, PT, R147, 20, PT ;  /* 0x41a000009300780b */ /* 0x000fe20003f9c000 */
[----:B------:R-:W-:Y:S01]  /*0d90*/  FADD.FTZ R152, R38, UR5 ;  /* 0x0000000526987e21 */ /* 0x000fe20008010000 */
[----:B------:R-:W-:Y:S01]  /*0da0*/  BSSY B0, `(.L_x_1665) ;  /* 0x0000030000007945 */ /* 0x000fe20003800000 */
[----:B------:R-:W-:Y:S01]  /*0db0*/  FADD.FTZ R4, R39, UR5 ;  /* 0x0000000527047e21 */ /* 0x000fe20008010000 */
[----:B------:R-:W-:Y:S01]  /*0dc0*/  FSETP.GTU.FTZ.AND P6, PT, R153, 20, PT ;  /* 0x41a000009900780b */ /* 0x000fe20003fdc000 */
        /* <DEDUP_REMOVED lines=8> */
[----:B-----5:R1:W-:Y:S04]  /*0e50*/  STS.128 [R2.X16], R24 ;  /* 0x0000001802007388 */ /* 0x0203e8000000cc00 */
[----:B---3--:R1:W-:Y:S04]  /*0e60*/  STS.128 [R2.X16+0x200], R28 ;  /* 0x0002001c02007388 */ /* 0x0083e8000000cc00 */
[----:B----4-:R1:W-:Y:S04]  /*0e70*/  STS.128 [R2.X16+0x400], R20 ;  /* 0x0004001402007388 */ /* 0x0103e8000000cc00 */
[----:B--2---:R1:W-:Y:S01]  /*0e80*/  STS.128 [R2.X16+0x600], R32 ;  /* 0x0006002002007388 */ /* 0x0043e2000000cc00 */
[----:B------:R-:W-:-:S06]  /*0e90*/  NOP ;  /* 0x0000000000007918 */ /* 0x000fcc0000000000 */
[----:B------:R-:W-:Y:S05]  /*0ea0*/  @P4 BRA `(.L_x_1666) ;  /* 0x000001f000004947 */ /* 0x000fea0003800000 */
[----:B------:R-:W-:Y:S01]  /*0eb0*/  FMUL.FTZ R147, R147, 1.4426950216293334961 ;  /* 0x3fb8aa3b93937820 */ /* 0x000fe20000410000 */
[----:B------:R-:W-:Y:S01]  /*0ec0*/  HFMA2.MMA R17, -RZ, RZ, 1.625, 0 ;  /* 0x3e800000ff117435 */ /* 0x000fe200000001ff */
[----:B------:R-:W-:Y:S02]  /*0ed0*/  MOV R16, 0x3d39bf78 ;  /* 0x3d39bf7800107802 */ /* 0x000fe40000000f00 */
[----:B-1----:R-:W1:Y:S02]  /*0ee0*/  MUFU.EX2 R21, R147 ;  /* 0x0000009300157308 */ /* 0x002e640000000800 */
        /* <DEDUP_REMOVED lines=27> */
.L_x_1666:
[----:B------:R-:W-:Y:S05]  /*10a0*/  BSYNC B0 ;  /* 0x0000000000007941 */ /* 0x000fea0003800000 */
.L_x_1665:
[----:B------:R-:W-:Y:S01]  /*10b0*/  BSSY B0, `(.L_x_1667) ;  /* 0x0000023000007945 */ /* 0x000fe20003800000 */
[----:B------:R-:W-:Y:S01]  /*10c0*/  FSETP.GTU.FTZ.AND P4, PT, R154, 20, PT ;  /* 0x41a000009a00780b */ /* 0x000fe20003f9c000 */
[----:B------:R-:W-:Y:S01]  /*10d0*/  FADD.FTZ R6, R19, UR5 ;  /* 0x0000000513067e21 */ /* 0x000fe20008010000 */
[----:B------:R-:W-:Y:S06]  /*10e0*/  @P5 BRA `(.L_x_1668) ;  /* 0x000001f000005947 */ /* 0x000fec0003800000 */
[----:B------:R-:W-:Y:S01]  /*10f0*/  FMUL.FTZ R5, R5, 1.4426950216293334961 ;  /* 0x3fb8aa3b05057820 */ /* 0x000fe20000410000 */
[----:B------:R-:W-:Y:S01]  /*1100*/  HFMA2.MMA R17, -RZ, RZ, 1.625, 0 ;  /* 0x3e800000ff117435 */ /* 0x000fe200000001ff */
[----:B------:R-:W-:Y:S02]  /*1110*/  MOV R19, 0x3d39bf78 ;  /* 0x3d39bf7800137802 */ /* 0x000fe40000000f00 */
[----:B------:R-:W2:Y:S02]  /*1120*/  MUFU.EX2 R18, R5 ;  /* 0x0000000500127308 */ /* 0x000ea40000000800 */
[C---:B--2---:R-:W-:Y:S01]  /*1130*/  FADD.FTZ.RZ R7, R18.reuse, 1 ;  /* 0x3f80000012077421 */ /* 0x044fe2000001c000 */
        /* <DEDUP_REMOVED lines=26> */
.L_x_1668:
[----:B------:R-:W-:Y:S05]  /*12e0*/  BSYNC B0 ;  /* 0x0000000000007941 */ /* 0x000fea0003800000 */
.L_x_1667:
        /* <DEDUP_REMOVED lines=35> */
.L_x_1670:
[----:B------:R-:W-:Y:S05]  /*1520*/  BSYNC B0 ;  /* 0x0000000000007941 */ /* 0x000fea0003800000 */
.L_x_1669:
        /* <DEDUP_REMOVED lines=35> */
.L_x_1672:
[----:B------:R-:W-:Y:S05]  /*1760*/  BSYNC B0 ;  /* 0x0000000000007941 */ /* 0x000fea0003800000 */
.L_x_1671:
        /* <DEDUP_REMOVED lines=35> */
.L_x_1674:
[----:B------:R-:W-:Y:S05]  /*19a0*/  BSYNC B0 ;  /* 0x0000000000007941 */ /* 0x000fea0003800000 */
.L_x_1673:
        /* <DEDUP_REMOVED lines=35> */
.L_x_1676:
[----:B------:R-:W-:Y:S05]  /*1be0*/  BSYNC B0 ;  /* 0x0000000000007941 */ /* 0x000fea0003800000 */
.L_x_1675:
        /* <DEDUP_REMOVED lines=35> */
.L_x_1678:
[----:B------:R-:W-:Y:S05]  /*1e20*/  BSYNC B0 ;  /* 0x0000000000007941 */ /* 0x000fea0003800000 */
.L_x_1677:
        /* <DEDUP_REMOVED lines=35> */
.L_x_1680:
[----:B------:R-:W-:Y:S05]  /*2060*/  BSYNC B0 ;  /* 0x0000000000007941 */ /* 0x000fea0003800000 */
.L_x_1679:
        /* <DEDUP_REMOVED lines=35> */
.L_x_1682:
[----:B------:R-:W-:Y:S05]  /*22a0*/  BSYNC B0 ;  /* 0x0000000000007941 */ /* 0x000fea0003800000 */
.L_x_1681:
[----:B------:R-:W-:Y:S01]  /*22b0*/  BSSY B0, `(.L_x_1683) ;  /* 0x0000022000007945 */ /* 0x000fe20003800000 */
[----:B------:R-:W-:Y:S01]  /*22c0*/  FSETP.GTU.FTZ.AND P3, PT, R10, 20, PT ;  /* 0x41a000000a00780b */ /* 0x000fe20003f7c000 */
[----:B------:R-:W-:Y:S07]  /*22d0*/  @P4 BRA `(.L_x_1684) ;  /* 0x000001f000004947 */ /* 0x000fee0003800000 */
        /* <DEDUP_REMOVED lines=31> */
.L_x_1684:
[----:B------:R-:W-:Y:S05]  /*24d0*/  BSYNC B0 ;  /* 0x0000000000007941 */ /* 0x000fea0003800000 */
.L_x_1683:
[----:B------:R-:W-:Y:S01]  /*24e0*/  BSSY B0, `(.L_x_1685) ;  /* 0x0000021000007945 */ /* 0x000fe20003800000 */
[----:B------:R-:W-:Y:S05]  /*24f0*/  @P5 BRA `(.L_x_1686) ;  /* 0x000001f000005947 */ /* 0x000fea0003800000 */
        /* <DEDUP_REMOVED lines=31> */
.L_x_1686:
[----:B------:R-:W-:Y:S05]  /*26f0*/  BSYNC B0 ;  /* 0x0000000000007941 */ /* 0x000fea0003800000 */
.L_x_1685:
        /* <DEDUP_REMOVED lines=33> */
.L_x_1688:
[----:B------:R-:W-:Y:S05]  /*2910*/  BSYNC B0 ;  /* 0x0000000000007941 */ /* 0x000fea0003800000 */
.L_x_1687:
        /* <DEDUP_REMOVED lines=33> */
.L_x_1690:
[----:B------:R-:W-:Y:S05]  /*2b30*/  BSYNC B0 ;  /* 0x0000000000007941 */ /* 0x000fea0003800000 */
.L_x_1689:
        /* <DEDUP_REMOVED lines=33> */
.L_x_1692:
[----:B------:R-:W-:Y:S05]  /*2d50*/  BSYNC B0 ;  /* 0x0000000000007941 */ /* 0x000fea0003800000 */
.L_x_1691:
        /* <DEDUP_REMOVED lines=33> */
.L_x_1694:
[----:B------:R-:W-:Y:S05]  /*2f70*/  BSYNC B0 ;  /* 0x0000000000007941 */ /* 0x000fea0003800000 */
.L_x_1693:
        /* <DEDUP_REMOVED lines=33> */
.L_x_1696:
[----:B------:R-:W-:Y:S05]  /*3190*/  BSYNC B0 ;  /* 0x0000000000007941 */ /* 0x000fea0003800000 */
.L_x_1695:
[----:B------:R-:W-:Y:S01]  /*31a0*/  ULEA UR16, UR35, 0xfffff800, 0xb ;  /* 0xfffff80023107891 */ /* 0x000fe2000f8e583f */
[----:B------:R-:W-:Y:S01]  /*31b0*/  LDS.128 R12, [R104.X16+0x10] ;  /* 0x00001000680c7984 */ /* 0x000fe2000000cc00 */
[----:B------:R-:W-:Y:S02]  /*31c0*/  ULDC.64 UR8, c[0x0][0x1f0] ;  /* 0x00007c0000087ab9 */ /* 0x000fe40000000a00 */
[----:B------:R-:W-:Y:S01]  /*31d0*/  UIMAD UR7, UR38, UR8, URZ ;  /* 0x00000008260772a4 */ /* 0x000fe2000f8e023f */
[----:B------:R-:W-:Y:S01]  /*31e0*/  LDS.128 R16, [R104.X16+0x20] ;  /* 0x0000200068107984 */ /* 0x000fe2000000cc00 */
[----:B------:R-:W-:Y:S02]  /*31f0*/  USHF.R.S32.HI UR17, URZ, 0x1f, UR16 ;  /* 0x0000001f3f117899 */ /* 0x000fe40008011410 */
[----:B------:R-:W-:Y:S01]  /*3200*/  UIMAD UR7, UR37, UR9, UR7 ;  /* 0x00000009250772a4 */ /* 0x000fe2000f8e0207 */
[----:B-1----:R-:W-:Y:S01]  /*3210*/  LDS.128 R20, [R104.X16+0x30] ;  /* 0x0000300068147984 */ /* 0x002fe2000000cc00 */
        /* <DEDUP_REMOVED lines=17> */
[----:B------:R-:W2:Y:S04]  /*3330*/  LDG.E.128 R36, [R28.64] ;  /* 0x000000201c247981 */ /* 0x000ea8000c1e1d00 */
[----:B------:R-:W3:Y:S04]  /*3340*/  LDG.E.128 R40, [R28.64+0x200] ;  /* 0x000200201c287981 */ /* 0x000ee8000c1e1d00 */
[----:B------:R-:W4:Y:S04]  /*3350*/  LDG.E.128 R44, [R28.64+0x400] ;  /* 0x000400201c2c7981 */ /* 0x000f28000c1e1d00 */
[----:B------:R-:W5:Y:S01]  /*3360*/  LDG.E.128 R48, [R28.64+0x600] ;  /* 0x000600201c307981 */ /* 0x000f62000c1e1d00 */
        /* <DEDUP_REMOVED lines=22> */
[----:B------:R-:W0:Y:S04]  /*34d0*/  LDS.128 R32, [R104.X16+0x10] ;  /* 0x0000100068207984 */ /* 0x000e28000000cc00 */
[----:B------:R-:W0:Y:S04]  /*34e0*/  LDS.128 R64, [R104.X16+0x20] ;  /* 0x0000200068407984 */ /* 0x000e28000000cc00 */
[----:B------:R-:W0:Y:S04]  /*34f0*/  LDS.128 R52, [R104.X16+0x30] ;  /* 0x0000300068347984 */ /* 0x000e28000000cc00 */
[----:B------:R-:W-:Y:S06]  /*3500*/  BAR.SYNC.DEFER_BLOCKING 0x0 ;  /* 0x0000000000007b1d */ /* 0x000fec0000010000 */
[----:B-1----:R1:W5:Y:S04]  /*3510*/  LDG.E.128 R36, [R58.64] ;  /* 0x000000203a247981 */ /* 0x002368000c1e1d00 */
[----:B--2---:R1:W2:Y:S04]  /*3520*/  LDG.E.128 R40, [R58.64+0x200] ;  /* 0x000200203a287981 */ /* 0x0042a8000c1e1d00 */
[----:B---3--:R1:W3:Y:S04]  /*3530*/  LDG.E.128 R44, [R58.64+0x400] ;  /* 0x000400203a2c7981 */ /* 0x0082e8000c1e1d00 */
[----:B----4-:R1:W4:Y:S01]  /*3540*/  LDG.E.128 R48, [R58.64+0x600] ;  /* 0x000600203a307981 */ /* 0x010322000c1e1d00 */
[----:B------:R-:W-:-:S02]  /*3550*/  FMUL.FTZ R11, R28, -1.4426950216293334961 ;  /* 0xbfb8aa3b1c0b7820 */ /* 0x000fc40000410000 */
[----:B------:R-:W-:Y:S02]  /*3560*/  FMUL.FTZ R57, R29, -1.4426950216293334961 ;  /* 0xbfb8aa3b1d397820 */ /* 0x000fe40000410000 */
[----:B------:R-:W-:Y:S01]  /*3570*/  FMUL.FTZ R61, R31, -1.4426950216293334961 ;  /* 0xbfb8aa3b1f3d7820 */ /* 0x000fe20000410000 */
[----:B------:R1:W1:Y:S01]  /*3580*/  MUFU.EX2 R62, R11 ;  /* 0x0000000b003e7308 */ /* 0x0002620000000800 */
[----:B0-----:R-:W-:Y:S02]  /*3590*/  FMUL.FTZ R68, R32, -1.4426950216293334961 ;  /* 0xbfb8aa3b20447820 */ /* 0x001fe40000410000 */
[----:B------:R-:W-:Y:S02]  /*35a0*/  FMUL.FTZ R60, R30, -1.4426950216293334961 ;  /* 0xbfb8aa3b1e3c7820 */ /* 0x000fe40000410000 */
[----:B-1----:R-:W-:Y:S02]  /*35b0*/  FMUL.FTZ R58, R33, -1.4426950216293334961 ;  /* 0xbfb8aa3b213a7820 */ /* 0x002fe40000410000 */
[----:B------:R-:W-:Y:S01]  /*35c0*/  FMUL.FTZ R69, R64, -1.4426950216293334961 ;  /* 0xbfb8aa3b40457820 */ /* 0x000fe20000410000 */
[----:B------:R0:W-:Y:S01]  /*35d0*/  MUFU.EX2 R63, R57 ;  /* 0x00000039003f7308 */ /* 0x0001e20000000800 */
[----:B------:R-:W-:-:S02]  /*35e0*/  FMUL.FTZ R11, R34, -1.4426950216293334961 ;  /* 0xbfb8aa3b220b7820 */ /* 0x000fc40000410000 */
[----:B------:R-:W-:Y:S02]  /*35f0*/  FMUL.FTZ R59, R52, -1.4426950216293334961 ;  /* 0xbfb8aa3b343b7820 */ /* 0x000fe40000410000 */
[----:B------:R-:W-:-:S03]  /*3600*/  FMUL.FTZ R93, R65, -1.4426950216293334961 ;  /* 0xbfb8aa3b415d7820 */ /* 0x000fc60000410000 */
[----:B------:R1:W1:Y:S01]  /*3610*/  MUFU.EX2 R71, R61 ;  /* 0x0000003d00477308 */ /* 0x0002620000000800 */
[----:B0-----:R-:W-:-:S07]  /*3620*/  FMUL.FTZ R57, R35, -1.4426950216293334961 ;  /* 0xbfb8aa3b23397820 */ /* 0x001fce0000410000 */
[----:B------:R0:W-:Y:S01]  /*3630*/  MUFU.EX2 R72, R68 ;  /* 0x0000004400487308 */ /* 0x0001e20000000800 */
[----:B-1----:R-:W-:-:S07]  /*3640*/  FMUL.FTZ R61, R66, -1.4426950216293334961 ;  /* 0xbfb8aa3b423d7820 */ /* 0x002fce0000410000 */
[----:B------:R1:W1:Y:S01]  /*3650*/  MUFU.EX2 R70, R60 ;  /* 0x0000003c00467308 */ /* 0x0002620000000800 */
[----:B0-----:R-:W-:Y:S02]  /*3660*/  FADD.FTZ R68, R62, 1 ;  /* 0x3f8000003e447421 */ /* 0x001fe40000010000 */
[----:B------:R-:W-:-:S05]  /*3670*/  FADD.FTZ R62, R71, 1 ;  /* 0x3f800000473e7421 */ /* 0x000fca0000010000 */
[----:B------:R0:W0:Y:S01]  /*3680*/  MUFU.EX2 R73, R58 ;  /* 0x0000003a00497308 */ /* 0x0000220000000800 */
[----:B-1----:R-:W-:-:S07]  /*3690*/  FMUL.FTZ R60, R67, -1.4426950216293334961 ;  /* 0xbfb8aa3b433c7820 */ /* 0x002fce0000410000 */
[----:B------:R1:W1:Y:S01]  /*36a0*/  MUFU.EX2 R74, R11 ;  /* 0x0000000b004a7308 */ /* 0x0002620000000800 */
[----:B------:R-:W-:Y:S02]  /*36b0*/  FADD.FTZ R70, R70, 1 ;  /* 0x3f80000046467421 */ /* 0x000fe40000010000 */
[----:B0-----:R-:W-:-:S05]  /*36c0*/  FMUL.FTZ R58, R53, -1.4426950216293334961 ;  /* 0xbfb8aa3b353a7820 */ /* 0x001fca0000410000 */
[----:B------:R0:W-:Y:S01]  /*36d0*/  MUFU.EX2 R75, R57 ;  /* 0x00000039004b7308 */ /* 0x0001e20000000800 */
[----:B------:R-:W-:Y:S02]  /*36e0*/  FADD.FTZ R73, R73, 1 ;  /* 0x3f80000049497421 */ /* 0x000fe40000010000 */
[----:B-1----:R-:W-:-:S05]  /*36f0*/  FMUL.FTZ R11, R55, -1.4426950216293334961 ;  /* 0xbfb8aa3b370b7820 */ /* 0x002fca0000410000 */
[----:B------:R1:W1:Y:S01]  /*3700*/  MUFU.EX2 R92, R69 ;  /* 0x00000045005c7308 */ /* 0x0002620000000800 */
[----:B------:R-:W-:Y:S02]  /*3710*/  FADD.FTZ R74, R74, 1 ;  /* 0x3f8000004a4a7421 */ /* 0x000fe40000010000 */
[----:B0-----:R-:W-:-:S05]  /*3720*/  FMUL.FTZ R57, R54, -1.4426950216293334961 ;  /* 0xbfb8aa3b36397820 */ /* 0x001fca0000410000 */
[----:B------:R0:W0:Y:S01]  /*3730*/  MUFU.RCP R95, R68 ;  /* 0x00000044005f7308 */ /* 0x0000220000001000 */
[----:B-1----:R-:W-:Y:S02]  /*3740*/  FADD.FTZ R69, R63, 1 ;  /* 0x3f8000003f457421 */ /* 0x002fe40000010000 */
[----:B------:R-:W-:-:S05]  /*3750*/  FADD.FTZ R63, R72, 1 ;  /* 0x3f800000483f7421 */ /* 0x000fca0000010000 */
[----:B------:R1:W1:Y:S01]  /*3760*/  MUFU.RCP R94, R69 ;  /* 0x00000045005e7308 */ /* 0x0002620000001000 */
[----:B0-----:R-:W-:Y:S01]  /*3770*/  MOV R68, c[0x0][0x16c] ;  /* 0x00005b0000447a02 */ /* 0x001fe20000000f00 */
[----:B------:R-:W-:-:S03]  /*3780*/  FADD.FTZ R92, R92, 1 ;  /* 0x3f8000005c5c7421 */ /* 0x000fc60000010000 */
[----:B------:R-:W-:-:S03]  /*3790*/  ISETP.GE.AND P1, PT, R68, 0x1, PT ;  /* 0x000000014400780c */ /* 0x000fc60003f26270 */
[----:B------:R-:W0:Y:S01]  /*37a0*/  MUFU.RCP R62, R62 ;  /* 0x0000003e003e7308 */ /* 0x000e220000001000 */
[----:B-1----:R-:W-:-:S07]  /*37b0*/  FMUL.FTZ R69, R28, R95 ;  /* 0x0000005f1c457220 */ /* 0x002fce0000410000 */
[----:B------:R-:W1:Y:S01]  /*37c0*/  MUFU.RCP R63, R63 ;  /* 0x0000003f003f7308 */ /* 0x000e620000001000 */
[----:B------:R-:W-:-:S07]  /*37d0*/  FMUL.FTZ R68, R29, R94 ;  /* 0x0000005e1d447220 */ /* 0x000fce0000410000 */
[----:B------:R1:W1:Y:S01]  /*37e0*/  MUFU.RCP R97, R70 ;  /* 0x0000004600617308 */ /* 0x0002620000001000 */
[----:B0-----:R-:W-:-:S07]  /*37f0*/  FMUL.FTZ R72, R31, R62 ;  /* 0x0000003e1f487220 */ /* 0x001fce0000410000 */
[----:B------:R-:W-:Y:S01]  /*3800*/  MUFU.RCP R96, R73 ;  /* 0x0000004900607308 */ /* 0x000fe20000001000 */
[----:B-1----:R-:W-:Y:S02]  /*3810*/  FADD.FTZ R70, R75, 1 ;  /* 0x3f8000004b467421 */ /* 0x002fe40000010000 */
[----:B------:R-:W-:-:S05]  /*3820*/  FMUL.FTZ R71, R32, R63 ;  /* 0x0000003f20477220 */ /* 0x000fca0000410000 */
[----:B------:R-:W0:Y:S01]  /*3830*/  MUFU.RCP R99, R74 ;  /* 0x0000004a00637308 */ /* 0x000e220000001000 */
[----:B------:R-:W-:-:S07]  /*3840*/  FMUL.FTZ R75, R30, R97 ;  /* 0x000000611e4b7220 */ /* 0x000fce0000410000 */
[----:B------:R1:W1:Y:S01]  /*3850*/  MUFU.RCP R100, R70 ;  /* 0x0000004600647308 */ /* 0x0002620000001000 */
[----:B0-----:R-:W-:-:S07]  /*3860*/  FMUL.FTZ R73, R34, R99 ;  /* 0x0000006322497220 */ /* 0x001fce0000410000 */
[----:B------:R-:W0:Y:S01]  /*3870*/  MUFU.EX2 R61, R61 ;  /* 0x0000003d003d7308 */ /* 0x000e220000000800 */
[----:B-1----:R-:W-:Y:S02]  /*3880*/  FMUL.FTZ R70, R33, R96 ;  /* 0x0000006021467220 */ /* 0x002fe40000410000 */
[----:B------:R-:W-:-:S05]  /*3890*/  FMUL.FTZ R74, R35, R100 ;  /* 0x00000064234a7220 */ /* 0x000fca0000410000 */
[----:B------:R-:W-:Y:S08]  /*38a0*/  MUFU.EX2 R101, R93 ;  /* 0x0000005d00657308 */ /* 0x000ff00000000800 */
[----:B------:R-:W-:Y:S01]  /*38b0*/  MUFU.EX2 R59, R59 ;  /* 0x0000003b003b7308 */ /* 0x000fe20000000800 */
[----:B0-----:R-:W-:-:S07]  /*38c0*/  FADD.FTZ R61, R61, 1 ;  /* 0x3f8000003d3d7421 */ /* 0x001fce0000010000 */
[----:B------:R-:W0:Y:S08]  /*38d0*/  MUFU.EX2 R60, R60 ;  /* 0x0000003c003c7308 */ /* 0x000e300000000800 */
[----:B------:R-:W1:Y:S08]  /*38e0*/  MUFU.EX2 R57, R57 ;  /* 0x0000003900397308 */ /* 0x000e700000000800 */
[----:B------:R-:W1:Y:S01]  /*38f0*/  MUFU.EX2 R58, R58 ;  /* 0x0000003a003a7308 */ /* 0x000e620000000800 */
[----:B0-----:R-:W-:-:S07]  /*3900*/  FADD.FTZ R60, R60, 1 ;  /* 0x3f8000003c3c7421 */ /* 0x001fce0000010000 */
[----:B------:R-:W0:Y:S08]  /*3910*/  MUFU.EX2 R11, R11 ;  /* 0x0000000b000b7308 */ /* 0x000e300000000800 */
[----:B------:R0:W0:Y:S01]  /*3920*/  MUFU.RCP R93, R92 ;  /* 0x0000005c005d7308 */ /* 0x0000220000001000 */
[----:B-----5:R-:W-:Y:S01]  /*3930*/  STS.128 [R2.X16], R36 ;  /* 0x0000002402007388 */ /* 0x020fe2000000cc00 */
[----:B0-----:R-:W-:-:S03]  /*3940*/  FADD.FTZ R92, R101, 1 ;  /* 0x3f800000655c7421 */ /* 0x001fc60000010000 */
[----:B--2---:R-:W-:Y:S04]  /*3950*/  STS.128 [R2.X16+0x200], R40 ;  /* 0x0002002802007388 */ /* 0x004fe8000000cc00 */
[----:B---3--:R0:W-:Y:S04]  /*3960*/  STS.128 [R2.X16+0x400], R44 ;  /* 0x0004002c02007388 */ /* 0x0081e8000000cc00 */
[----:B----4-:R2:W-:Y:S01]  /*3970*/  STS.128 [R2.X16+0x600], R48 ;  /* 0x0006003002007388 */ /* 0x0105e2000000cc00 */
[----:B------:R-:W-:-:S06]  /*3980*/  NOP ;  /* 0x0000000000007918 */ /* 0x000fcc0000000000 */
[----:B------:R-:W3:Y:S01]  /*3990*/  LDS.128 R40, [R104.X16] ;  /* 0x0000000068287984 */ /* 0x000ee2000000cc00 */
[----:B------:R-:W-:Y:S01]  /*39a0*/  LEA R101, R155, R56, 0x2 ;  /* 0x000000389b657211 */ /* 0x000fe200078e10ff */
[----:B------:R-:W-:Y:S02]  /*39b0*/  MUFU.RCP R92, R92 ;  /* 0x0000005c005c7308 */ /* 0x000fe40000001000 */
[----:B------:R-:W4:Y:S01]  /*39c0*/  LDS.128 R36, [R104.X16+0x10] ;  /* 0x0000100068247984 */ /* 0x000f22000000cc00 */
[----:B0-----:R-:W-:Y:S02]  /*39d0*/  FADD.FTZ R45, -R95, 1 ;  /* 0x3f8000005f2d7421 */ /* 0x001fe40000010100 */
[----:B------:R-:W-:Y:S02]  /*39e0*/  FADD.FTZ R44, -R94, 1 ;  /* 0x3f8000005e2c7421 */ /* 0x000fe40000010100 */
[----:B------:R-:W-:Y:S02]  /*39f0*/  FFMA.FTZ R45, R28, R45, 1 ;  /* 0x3f8000001c2d7423 */ /* 0x000fe4000001002d */
[----:B------:R-:W-:-:S02]  /*3a00*/  FFMA.FTZ R46, R29, R44, 1 ;  /* 0x3f8000001d2e7423 */ /* 0x000fc4000001002c */
[----:B------:R-:W-:Y:S02]  /*3a10*/  FADD.FTZ R28, -R62, 1 ;  /* 0x3f8000003e1c7421 */ /* 0x000fe40000010100 */
[----:B------:R-:W-:Y:S02]  /*3a20*/  FADD.FTZ R29, -R63, 1 ;  /* 0x3f8000003f1d7421 */ /* 0x000fe40000010100 */
[----:B------:R-:W-:Y:S02]  /*3a30*/  FADD.FTZ R47, -R97, 1 ;  /* 0x3f800000612f7421 */ /* 0x000fe40000010100 */
[----:B--2---:R-:W-:Y:S02]  /*3a40*/  FFMA.FTZ R48, R31, R28, 1 ;  /* 0x3f8000001f307423 */ /* 0x004fe4000001001c */
[----:B------:R-:W-:Y:S02]  /*3a50*/  FADD.FTZ R28, -R96, 1 ;  /* 0x3f800000601c7421 */ /* 0x000fe40000010100 */
[----:B------:R-:W-:-:S02]  /*3a60*/  FFMA.FTZ R50, R32, R29, 1 ;  /* 0x3f80000020327423 */ /* 0x000fc4000001001d */
[----:B------:R-:W-:Y:S02]  /*3a70*/  FFMA.FTZ R47, R30, R47, 1 ;  /* 0x3f8000001e2f7423 */ /* 0x000fe4000001002f */
[----:B------:R-:W-:Y:S02]  /*3a80*/  FADD.FTZ R29, -R99, 1 ;  /* 0x3f800000631d7421 */ /* 0x000fe40000010100 */
[----:B------:R-:W-:Y:S02]  /*3a90*/  FADD.FTZ R30, -R100, 1 ;  /* 0x3f800000641e7421 */ /* 0x000fe40000010100 */
[----:B------:R-:W-:Y:S02]  /*3aa0*/  FFMA.FTZ R98, R33, R28, 1 ;  /* 0x3f80000021627423 */ /* 0x000fe4000001001c */
[----:B------:R-:W-:Y:S02]  /*3ab0*/  FFMA.FTZ R51, R34, R29, 1 ;  /* 0x3f80000022337423 */ /* 0x000fe4000001001d */
[----:B------:R-:W-:-:S02]  /*3ac0*/  FFMA.FTZ R102, R35, R30, 1 ;  /* 0x3f80000023667423 */ /* 0x000fc4000001001e */
[----:B------:R-:W0:Y:S01]  /*3ad0*/  LDS.128 R32, [R104.X16+0x20] ;  /* 0x0000200068207984 */ /* 0x000e22000000cc00 */
[----:B---3--:R-:W-:Y:S02]  /*3ae0*/  FMUL.FTZ R28, R24, R40 ;  /* 0x00000028181c7220 */ /* 0x008fe40000410000 */
[----:B------:R-:W-:Y:S02]  /*3af0*/  FMUL.FTZ R29, R25, R41 ;  /* 0x00000029191d7220 */ /* 0x000fe40000410000 */
[----:B------:R-:W-:Y:S02]  /*3b00*/  FMUL.FTZ R30, R26, R42 ;  /* 0x0000002a1a1e7220 */ /* 0x000fe40000410000 */
[----:B------:R-:W-:Y:S02]  /*3b10*/  FMUL.FTZ R31, R27, R43 ;  /* 0x0000002b1b1f7220 */ /* 0x000fe40000410000 */
[----:B----4-:R-:W-:Y:S02]  /*3b20*/  FMUL.FTZ R44, R12, R36 ;  /* 0x000000240c2c7220 */ /* 0x010fe40000410000 */
[----:B------:R-:W-:-:S02]  /*3b30*/  FMUL.FTZ R28, R95, R28 ;  /* 0x0000001c5f1c7220 */ /* 0x000fc40000410000 */
[----:B------:R-:W-:Y:S01]  /*3b40*/  FMUL.FTZ R29, R94, R29 ;  /* 0x0000001d5e1d7220 */ /* 0x000fe20000410000 */
[----:B------:R-:W2:Y:S01]  /*3b50*/  MUFU.RCP R95, R61 ;  /* 0x0000003d005f7308 */ /* 0x000ea20000001000 */
[----:B------:R-:W-:Y:S02]  /*3b60*/  FMUL.FTZ R30, R97, R30 ;  /* 0x0000001e611e7220 */ /* 0x000fe40000410000 */
[----:B------:R-:W-:Y:S02]  /*3b70*/  FMUL.FTZ R31, R62, R31 ;  /* 0x0000001f3e1f7220 */ /* 0x000fe40000410000 */
[----:B------:R-:W-:Y:S02]  /*3b80*/  FMUL.FTZ R63, R63, R44 ;  /* 0x0000002c3f3f7220 */ /* 0x000fe40000410000 */
[----:B------:R-:W-:Y:S01]  /*3b90*/  FMUL.FTZ R44, R28, R45 ;  /* 0x0000002d1c2c7220 */ /* 0x000fe20000410000 */
[----:B------:R-:W3:Y:S01]  /*3ba0*/  MUFU.RCP R94, R60 ;  /* 0x0000003c005e7308 */ /* 0x000ee20000001000 */
[----:B------:R-:W-:-:S02]  /*3bb0*/  FMUL.FTZ R45, R29, R46 ;  /* 0x0000002e1d2d7220 */ /* 0x000fc40000410000 */
[----:B------:R-:W-:Y:S02]  /*3bc0*/  FMUL.FTZ R46, R30, R47 ;  /* 0x0000002f1e2e7220 */ /* 0x000fe40000410000 */
[----:B------:R-:W-:Y:S02]  /*3bd0*/  FMUL.FTZ R47, R31, R48 ;  /* 0x000000301f2f7220 */ /* 0x000fe40000410000 */
[----:B------:R4:W5:Y:S01]  /*3be0*/  LDS.128 R28, [R104.X16+0x30] ;  /* 0x00003000681c7984 */ /* 0x000962000000cc00 */
[----:B------:R-:W-:Y:S02]  /*3bf0*/  FADD.FTZ R97, R59, 1 ;  /* 0x3f8000003b617421 */ /* 0x000fe40000010000 */
[----:B------:R-:W-:Y:S01]  /*3c00*/  FMUL.FTZ R49, R13, R37 ;  /* 0x000000250d317220 */ /* 0x000fe20000410000 */
[----:B------:R-:W-:Y:S06]  /*3c10*/  BAR.SYNC.DEFER_BLOCKING 0x0 ;  /* 0x0000000000007b1d */ /* 0x000fec0000010000 */
[----:B----4-:R-:W4:Y:S01]  /*3c20*/  LDL.LU R104, [R1+0x10] ;  /* 0x0000100001687983 */ /* 0x010f220000300800 */
[----:B------:R-:W-:-:S02]  /*3c30*/  FMUL.FTZ R48, R14, R38 ;  /* 0x000000260e307220 */ /* 0x000fc40000410000 */
[----:B------:R-:W-:Y:S01]  /*3c40*/  FMUL.FTZ R59, R15, R39 ;  /* 0x000000270f3b7220 */ /* 0x000fe20000410000 */
[----:B------:R-:W0:Y:S01]  /*3c50*/  MUFU.RCP R97, R97 ;  /* 0x0000006100617308 */ /* 0x000e220000001000 */
[----:B------:R-:W-:Y:S02]  /*3c60*/  FMUL.FTZ R49, R96, R49 ;  /* 0x0000003160317220 */ /* 0x000fe40000410000 */
[----:B------:R-:W-:Y:S02]  /*3c70*/  FMUL.FTZ R48, R99, R48 ;  /* 0x0000003063307220 */ /* 0x000fe40000410000 */
[----:B-1----:R-:W-:Y:S02]  /*3c80*/  FADD.FTZ R57, R57, 1 ;  /* 0x3f80000039397421 */ /* 0x002fe40000010000 */
[----:B------:R-:W-:Y:S02]  /*3c90*/  FMUL.FTZ R59, R100, R59 ;  /* 0x0000003b643b7220 */ /* 0x000fe40000410000 */
[----:B------:R-:W-:Y:S01]  /*3ca0*/  FADD.FTZ R58, R58, 1 ;  /* 0x3f8000003a3a7421 */ /* 0x000fe20000010000 */
[----:B------:R-:W1:Y:S01]  /*3cb0*/  MUFU.RCP R99, R57 ;  /* 0x0000003900637308 */ /* 0x000e620000001000 */
[----:B------:R0:W-:Y:S07]  /*3cc0*/  STS.128 [R101.X16], R44 ;  /* 0x0000002c65007388 */ /* 0x0001ee000000cc00 */
[----:B------:R-:W1:Y:S01]  /*3cd0*/  MUFU.RCP R96, R58 ;  /* 0x0000003a00607308 */ /* 0x000e620000001000 */
[----:B0-----:R-:W-:-:S02]  /*3ce0*/  FMUL.FTZ R45, R49, R98 ;  /* 0x00000062312d7220 */ /* 0x001fc40000410000 */
[----:B------:R-:W-:Y:S02]  /*3cf0*/  FMUL.FTZ R46, R48, R51 ;  /* 0x00000033302e7220 */ /* 0x000fe40000410000 */
[----:B------:R-:W-:Y:S02]  /*3d00*/  FADD.FTZ R98, R11, 1 ;  /* 0x3f8000000b627421 */ /* 0x000fe40000010000 */
[----:B------:R-:W-:Y:S02]  /*3d10*/  FADD.FTZ R49, -R93, 1 ;  /* 0x3f8000005d317421 */ /* 0x000fe40000010100 */
[----:B------:R-:W-:Y:S02]  /*3d20*/  FMUL.FTZ R48, R16, R32 ;  /* 0x0000002010307220 */ /* 0x000fe40000410000 */
[----:B------:R-:W-:Y:S02]  /*3d30*/  FMUL.FTZ R44, R63, R50 ;  /* 0x000000323f2c7220 */ /* 0x000fe40000410000 */
[----:B------:R-:W-:Y:S01]  /*3d40*/  FMUL.FTZ R47, R59, R102 ;  /* 0x000000663b2f7220 */ /* 0x000fe20000410000 */
[----:B------:R-:W0:Y:S01]  /*3d50*/  MUFU.RCP R98, R98 ;  /* 0x0000006200627308 */ /* 0x000e220000001000 */
[----:B------:R-:W-:-:S02]  /*3d60*/  FFMA.FTZ R49, R64, R49, 1 ;  /* 0x3f80000040317423 */ /* 0x000fc40000010031 */
[----:B------:R-:W-:Y:S01]  /*3d70*/  FMUL.FTZ R48, R93, R48 ;  /* 0x000000305d307220 */ /* 0x000fe20000410000 */
[----:B------:R0:W-:Y:S01]  /*3d80*/  STS.128 [R101.X16+0x10], R44 ;  /* 0x0000102c65007388 */ /* 0x0001e2000000cc00 */
[----:B--2---:R-:W-:Y:S02]  /*3d90*/  FADD.FTZ R11, -R95, 1 ;  /* 0x3f8000005f0b7421 */ /* 0x004fe40000010100 */
[----:B---3--:R-:W-:Y:S02]  /*3da0*/  FADD.FTZ R50, -R94, 1 ;  /* 0x3f8000005e327421 */ /* 0x008fe40000010100 */
[----:B------:R-:W-:Y:S02]  /*3db0*/  FADD.FTZ R51, -R97, 1 ;  /* 0x3f80000061337421 */ /* 0x000fe40000010100 */
[----:B-----5:R-:W-:Y:S02]  /*3dc0*/  FMUL.FTZ R56, R20, R28 ;  /* 0x0000001c14387220 */ /* 0x020fe40000410000 */
[----:B------:R-:W-:-:S02]  /*3dd0*/  FFMA.FTZ R50, R67, R50, 1 ;  /* 0x3f80000043327423 */ /* 0x000fc40000010032 */
[----:B0-----:R-:W-:Y:S02]  /*3de0*/  FMUL.FTZ R46, R18, R34 ;  /* 0x00000022122e7220 */ /* 0x001fe40000410000 */
[----:B------:R-:W-:Y:S02]  /*3df0*/  FMUL.FTZ R44, R48, R49 ;  /* 0x00000031302c7220 */ /* 0x000fe40000410000 */
[----:B------:R-:W-:Y:S02]  /*3e00*/  FFMA.FTZ R49, R66, R11, 1 ;  /* 0x3f80000042317423 */ /* 0x000fe4000001000b */
[----:B------:R-:W-:Y:S02]  /*3e10*/  FADD.FTZ R48, -R92, 1 ;  /* 0x3f8000005c307421 */ /* 0x000fe40000010100 */
[----:B------:R-:W-:Y:S02]  /*3e20*/  FMUL.FTZ R11, R17, R33 ;  /* 0x00000021110b7220 */ /* 0x000fe40000410000 */
[----:B------:R-:W-:-:S02]  /*3e30*/  FMUL.FTZ R45, R19, R35 ;  /* 0x00000023132d7220 */ /* 0x000fc40000410000 */
[----:B------:R-:W-:Y:S02]  /*3e40*/  FMUL.FTZ R46, R95, R46 ;  /* 0x0000002e5f2e7220 */ /* 0x000fe40000410000 */
[----:B------:R-:W-:Y:S02]  /*3e50*/  FFMA.FTZ R48, R65, R48, 1 ;  /* 0x3f80000041307423 */ /* 0x000fe40000010030 */
[----:B------:R-:W-:Y:S02]  /*3e60*/  FMUL.FTZ R11, R92, R11 ;  /* 0x0000000b5c0b7220 */ /* 0x000fe40000410000 */
[----:B------:R-:W-:Y:S02]  /*3e70*/  FMUL.FTZ R47, R94, R45 ;  /* 0x0000002d5e2f7220 */ /* 0x000fe40000410000 */
[----:B------:R-:W-:Y:S02]  /*3e80*/  FFMA.FTZ R51, R52, R51, 1 ;  /* 0x3f80000034337423 */ /* 0x000fe40000010033 */
[----:B------:R-:W-:-:S02]  /*3e90*/  FMUL.FTZ R56, R97, R56 ;  /* 0x0000003861387220 */ /* 0x000fc40000410000 */
[----:B------:R-:W-:Y:S02]  /*3ea0*/  FMUL.FTZ R46, R46, R49 ;  /* 0x000000312e2e7220 */ /* 0x000fe40000410000 */
[----:B-1----:R-:W-:Y:S02]  /*3eb0*/  FADD.FTZ R49, -R99, 1 ;  /* 0x3f80000063317421 */ /* 0x002fe40000010100 */
[----:B------:R-:W-:Y:S02]  /*3ec0*/  FMUL.FTZ R45, R11, R48 ;  /* 0x000000300b2d7220 */ /* 0x000fe40000410000 */
[----:B------:R-:W-:Y:S02]  /*3ed0*/  FMUL.FTZ R47, R47, R50 ;  /* 0x000000322f2f7220 */ /* 0x000fe40000410000 */
[----:B------:R-:W-:Y:S02]  /*3ee0*/  FMUL.FTZ R48, R56, R51 ;  /* 0x0000003338307220 */ /* 0x000fe40000410000 */
[----:B------:R-:W-:-:S02]  /*3ef0*/  FADD.FTZ R50, -R96, 1 ;  /* 0x3f80000060327421 */ /* 0x000fc40000010100 */
[----:B------:R-:W-:Y:S02]  /*3f00*/  FMUL.FTZ R11, R21, R29 ;  /* 0x0000001d150b7220 */ /* 0x000fe40000410000 */
[----:B------:R-:W-:Y:S02]  /*3f10*/  FFMA.FTZ R51, R54, R49, 1 ;  /* 0x3f80000036337423 */ /* 0x000fe40000010031 */
[----:B------:R-:W-:Y:S02]  /*3f20*/  FMUL.FTZ R56, R22, R30 ;  /* 0x0000001e16387220 */ /* 0x000fe40000410000 */
[----:B------:R-:W-:Y:S02]  /*3f30*/  FADD.FTZ R58, -R98, 1 ;  /* 0x3f800000623a7421 */ /* 0x000fe40000010100 */
[----:B------:R-:W-:Y:S02]  /*3f40*/  FMUL.FTZ R49, R23, R31 ;  /* 0x0000001f17317220 */ /* 0x000fe40000410000 */
[----:B------:R-:W-:-:S02]  /*3f50*/  FFMA.FTZ R50, R53, R50, 1 ;  /* 0x3f80000035327423 */ /* 0x000fc40000010032 */
[----:B------:R-:W-:Y:S02]  /*3f60*/  FMUL.FTZ R11, R96, R11 ;  /* 0x0000000b600b7220 */ /* 0x000fe40000410000 */
[----:B------:R-:W-:Y:S02]  /*3f70*/  FMUL.FTZ R56, R99, R56 ;  /* 0x0000003863387220 */ /* 0x000fe40000410000 */
[----:B------:R-:W-:Y:S02]  /*3f80*/  FFMA.FTZ R58, R55, R58, 1 ;  /* 0x3f800000373a7423 */ /* 0x000fe4000001003a */
[----:B------:R-:W-:Y:S02]  /*3f90*/  FMUL.FTZ R57, R98, R49 ;  /* 0x0000003162397220 */ /* 0x000fe40000410000 */
[----:B------:R-:W-:Y:S02]  /*3fa0*/  FMUL.FTZ R49, R11, R50 ;  /* 0x000000320b317220 */ /* 0x000fe40000410000 */
[----:B------:R-:W-:-:S02]  /*3fb0*/  FMUL.FTZ R50, R56, R51 ;  /* 0x0000003338327220 */ /* 0x000fc40000410000 */
[----:B------:R-:W-:Y:S01]  /*3fc0*/  FMUL.FTZ R51, R57, R58 ;  /* 0x0000003a39337220 */ /* 0x000fe20000410000 */
[----:B------:R-:W-:Y:S01]  /*3fd0*/  STS.128 [R101.X16+0x20], R44 ;  /* 0x0000202c65007388 */ /* 0x000fe2000000cc00 */
[----:B------:R-:W-:-:S03]  /*3fe0*/  UIMAD UR7, UR38, UR8, URZ ;  /* 0x00000008260772a4 */ /* 0x000fc6000f8e023f */
[----:B------:R-:W-:Y:S01]  /*3ff0*/  STS.128 [R101.X16+0x30], R48 ;  /* 0x0000303065007388 */ /* 0x000fe2000000cc00 */
[----:B------:R-:W-:-:S06]  /*4000*/  NOP ;  /* 0x0000000000007918 */ /* 0x000fcc0000000000 */
[----:B------:R-:W0:Y:S04]  /*4010*/  LDS.128 R60, [R2.X16] ;  /* 0x00000000023c7984 */ /* 0x000e28000000cc00 */
[----:B------:R-:W1:Y:S04]  /*4020*/  LDS.128 R56, [R2.X16+0x200] ;  /* 0x0002000002387984 */ /* 0x000e68000000cc00 */
[----:B------:R-:W2:Y:S04]  /*4030*/  LDS.128 R48, [R2.X16+0x400] ;  /* 0x0004000002307984 */ /* 0x000ea8000000cc00 */
[----:B------:R-:W3:Y:S01]  /*4040*/  LDS.128 R44, [R2.X16+0x600] ;  /* 0x00060000022c7984 */ /* 0x000ee2000000cc00 */
[----:B------:R-:W-:-:S02]  /*4050*/  UIMAD UR7, UR37, UR9, UR7 ;  /* 0x00000009250772a4 */ /* 0x000fc4000f8e0207 */
        /* <DEDUP_REMOVED lines=15> */
[----:B0-----:R0:W-:Y:S01]  /*4150*/  STG.E.128 [R52.64], R60 ;  /* 0x0000003c34007986 */ /* 0x0011e2000c101d20 */
[----:B------:R-:W-:-:S03]  /*4160*/  FMUL.FTZ R11, R12, R71 ;  /* 0x000000470c0b7220 */ /* 0x000fc60000410000 */
[----:B-1----:R0:W-:Y:S01]  /*4170*/  STG.E.128 [R52.64+0x200], R56 ;  /* 0x0002003834007986 */ /* 0x0021e2000c101d20 */
[----:B------:R-:W-:-:S03]  /*4180*/  FMUL.FTZ R93, R64, R93 ;  /* 0x0000005d405d7220 */ /* 0x000fc60000410000 */
[----:B--2---:R0:W-:Y:S01]  /*4190*/  STG.E.128 [R52.64+0x400], R48 ;  /* 0x0004003034007986 */ /* 0x0041e2000c101d20 */
[----:B------:R-:W-:-:S03]  /*41a0*/  FMUL.FTZ R12, R13, R70 ;  /* 0x000000460d0c7220 */ /* 0x000fc60000410000 */
[----:B---3--:R0:W-:Y:S01]  /*41b0*/  STG.E.128 [R52.64+0x600], R44 ;  /* 0x0006002c34007986 */ /* 0x0081e2000c101d20 */
[----:B------:R-:W-:Y:S01]  /*41c0*/  FMUL.FTZ R92, R65, R92 ;  /* 0x0000005c415c7220 */ /* 0x000fe20000410000 */
[----:B------:R-:W-:Y:S01]  /*41d0*/  ISETP.NE.AND.EX P0, PT, RZ, c[0x0][0x274], PT, P0 ;  /* 0x00009d00ff007a0c */ /* 0x000fe20003f05300 */
        /* <DEDUP_REMOVED lines=17> */
[----:B----4-:R-:W-:-:S04]  /*42f0*/  FFMA.FTZ R24, R88, R130, R104 ;  /* 0x0000008258187223 */ /* 0x010fc80000010068 */
[----:B------:R-:W-:Y:S02]  /*4300*/  FFMA.FTZ R25, R89, R129, R24 ;  /* 0x0000008159197223 */ /* 0x000fe40000010018 */
[----:B------:R-:W-:Y:S02]  /*4310*/  FMUL.FTZ R24, R27, R72 ;  /* 0x000000481b187220 */ /* 0x000fe40000410000 */
[----:B------:R-:W-:-:S04]  /*4320*/  FFMA.FTZ R25, R90, R21, R25 ;  /* 0x000000155a197223 */ /* 0x000fc80000010019 */
[----:B------:R-:W-:Y:S01]  /*4330*/  FFMA.FTZ R25, R91, R24, R25 ;  /* 0x000000185b197223 */ /* 0x000fe20000010019 */
[----:B------:R-:W-:Y:S05]  /*4340*/  @!P0 BRA `(.L_x_1697) ;  /* 0x000002e000008947 */ /* 0x000fea0003800000 */
[----:B0-----:R-:W-:Y:S01]  /*4350*/  BAR.SYNC.DEFER_BLOCKING 0x0 ;  /* 0x0000000000007b1d */ /* 0x001fe20000010000 */
        /* <DEDUP_REMOVED lines=33> */
[----:B------:R-:W0:Y:S01]  /*4570*/  LDS.128 R40, [R2.X16] ;  /* 0x0000000002287984 */ /* 0x000e22000000cc00 */
        /* <DEDUP_REMOVED lines=11> */
.L_x_1697:
        /* <DEDUP_REMOVED lines=40> */
[----:B------:R-:W-:Y:S01]  /*48b0*/  UIADD3 UR36, UR35, -0x1, URZ ;  /* 0xffffffff23247890 */ /* 0x000fe2000fffe03f */
[----:B------:R-:W-:Y:S01]  /*48c0*/  HFMA2.MMA R75, -RZ, RZ, 0, 0 ;  /* 0x00000000ff4b7435 */ /* 0x000fe200000001ff */
[----:B------:R-:W-:Y:S01]  /*48d0*/  FMUL.FTZ R146, R88, R147 ;  /* 0x0000009358927220 */ /* 0x000fe20000410000 */
[----:B------:R-:W-:Y:S01]  /*48e0*/  UMOV UR7, URZ ;  /* 0x0000003f00077c82 */ /* 0x000fe20008000000 */
[----:B------:R0:W-:Y:S01]  /*48f0*/  STL [R1], R25 ;  /* 0x0000001901007387 */ /* 0x0001e20000100800 */
[----:B------:R-:W-:Y:S01]  /*4900*/  ULEA.HI UR9, UR36, UR36, URZ, 0x1 ;  /* 0x0000002424097291 */ /* 0x000fe2000f8f083f */
[----:B------:R-:W-:Y:S01]  /*4910*/  FMUL.FTZ R145, R90, R154 ;  /* 0x0000009a5a917220 */ /* 0x000fe20000410000 */
[----:B------:R-:W-:Y:S01]  /*4920*/  UMOV UR8, URZ ;  /* 0x0000003f00087c82 */ /* 0x000fe20008000000 */
[----:B------:R-:W-:Y:S01]  /*4930*/  FMUL.FTZ R165, R91, R6 ;  /* 0x000000065ba57220 */ /* 0x000fe20000410000 */
[----:B------:R-:W-:Y:S01]  /*4940*/  ULOP3.LUT UR9, UR9, 0xfffffe, URZ, 0xc0, !UPT ;  /* 0x00fffffe09097892 */ /* 0x000fe2000f8ec03f */
[----:B------:R-:W-:-:S02]  /*4950*/  FMUL.FTZ R144, R84, R153 ;  /* 0x0000009954907220 */ /* 0x000fc40000410000 */
[----:B------:R-:W-:Y:S01]  /*4960*/  FMUL.FTZ R164, R85, R3 ;  /* 0x0000000355a47220 */ /* 0x000fe20000410000 */
[----:B------:R-:W-:Y:S01]  /*4970*/  UIADD3 UR36, UR36, -UR9, URZ ;  /* 0x8000000924247290 */ /* 0x000fe2000fffe03f */
[----:B------:R-:W-:Y:S02]  /*4980*/  FMUL.FTZ R143, R86, R152 ;  /* 0x00000098568f7220 */ /* 0x000fe40000410000 */
[----:B------:R-:W-:Y:S01]  /*4990*/  FMUL.FTZ R163, R87, R4 ;  /* 0x0000000457a37220 */ /* 0x000fe20000410000 */
[----:B------:R-:W-:Y:S01]  /*49a0*/  UMOV UR9, URZ ;  /* 0x0000003f00097c82 */ /* 0x000fe20008000000 */
[----:B------:R-:W-:Y:S02]  /*49b0*/  FMUL.FTZ R142, R80, R151 ;  /* 0x00000097508e7220 */ /* 0x000fe40000410000 */
[----:B------:R-:W-:Y:S02]  /*49c0*/  FMUL.FTZ R162, R81, R7 ;  /* 0x0000000751a27220 */ /* 0x000fe40000410000 */
[----:B------:R-:W-:-:S02]  /*49d0*/  FMUL.FTZ R133, R82, R150 ;  /* 0x0000009652857220 */ /* 0x000fc40000410000 */
[----:B------:R-:W-:Y:S02]  /*49e0*/  FMUL.FTZ R161, R83, R8 ;  /* 0x0000000853a17220 */ /* 0x000fe40000410000 */
[----:B------:R-:W-:Y:S02]  /*49f0*/  FMUL.FTZ R132, R76, R149 ;  /* 0x000000954c847220 */ /* 0x000fe40000410000 */
[----:B------:R-:W-:Y:S02]  /*4a00*/  FMUL.FTZ R158, R77, R9 ;  /* 0x000000094d9e7220 */ /* 0x000fe40000410000 */
[----:B------:R-:W-:Y:S02]  /*4a10*/  FMUL.FTZ R131, R78, R148 ;  /* 0x000000944e837220 */ /* 0x000fe40000410000 */
[----:B0-----:R-:W-:Y:S02]  /*4a20*/  FMUL.FTZ R157, R79, R10 ;  /* 0x0000000a4f9d7220 */ /* 0x001fe40000410000 */
.L_x_1746:
[----:B------:R-:W-:Y:S01]  /*4a30*/  ULDC.64 UR20, c[0x0][0x180] ;  /* 0x0000600000147ab9 */ /* 0x000fe20000000a00 */
[----:B------:R-:W-:Y:S01]  /*4a40*/  SHF.L.U32 R25, R0, 0x2, RZ ;  /* 0x0000000200197819 */ /* 0x000fe200000006ff */
[----:B------:R-:W-:Y:S01]  /*4a50*/  UIMAD UR40, UR19, UR20, URZ ;  /* 0x00000014132872a4 */ /* 0x000fe2000f8e023f */
[----:B------:R-:W2:Y:S01]  /*4a60*/  LDL R99, [R1] ;  /* 0x0000000001637983 */ /* 0x000ea20000100800 */
[----:B------:R-:W-:-:S02]  /*4a70*/  UIMAD.WIDE.U32 UR22, UR18, UR20, URZ ;  /* 0x00000014121672a5 */ /* 0x000fc4000f8e003f */
[----:B------:R-:W-:Y:S02]  /*4a80*/  UIMAD UR41, UR18, UR21, UR40 ;  /* 0x00000015122972a4 */ /* 0x000fe4000f8e0228 */
[----:B------:R-:W-:Y:S02]  /*4a90*/  USHF.R.S32.HI UR40, URZ, 0x1f, UR7 ;  /* 0x0000001f3f287899 */ /* 0x000fe40008011407 */
        /* <DEDUP_REMOVED lines=21> */
[----:B------:R-:W-:-:S05]  /*4bf0*/  MOV R40, UR21 ;  /* 0x0000001500287c02 */ /* 0x000fca0008000f00 */
[----:B------:R-:W-:Y:S01]  /*4c00*/  MOV R41, UR22 ;  /* 0x0000001600297c02 */ /* 0x000fe20008000f00 */
[----:B------:R-:W-:-:S04]  /*4c10*/  ULDC.64 UR22, c[0x0][0x198] ;  /* 0x0000660000167ab9 */ /* 0x000fc80000000a00 */
[----:B------:R-:W-:-:S05]  /*4c20*/  IMAD.WIDE R40, R25, 0x10, R40 ;  /* 0x0000001019287825 */ /* 0x000fca00078e0228 */
[----:B------:R1:W4:Y:S04]  /*4c30*/  LDG.E.128 R28, [R40.64] ;  /* 0x00000020281c7981 */ /* 0x000328000c1e1d00 */
[----:B------:R1:W2:Y:S04]  /*4c40*/  LDG.E.128 R32, [R40.64+0x200] ;  /* 0x0002002028207981 */ /* 0x0002a8000c1e1d00 */
[----:B------:R1:W2:Y:S04]  /*4c50*/  LDG.E.128 R36, [R40.64+0x400] ;  /* 0x0004002028247981 */ /* 0x0002a8000c1e1d00 */
[----:B-1----:R-:W2:Y:S01]  /*4c60*/  LDG.E.128 R40, [R40.64+0x600] ;  /* 0x0006002028287981 */ /* 0x002ea2000c1e1d00 */
        /* <DEDUP_REMOVED lines=11> */
[----:B------:R-:W-:-:S06]  /*4d20*/  ULEA.HI.X UR23, UR20, UR23, UR21, 0x2, UP0 ;  /* 0x0000001714177291 */ /* 0x000fcc00080f1415 */
[----:B0-----:R-:W-:Y:S01]  /*4d30*/  MOV R27, UR23 ;  /* 0x00000017001b7c02 */ /* 0x001fe20008000f00 */
[----:B---3--:R0:W1:Y:S02]  /*4d40*/  R2UR UR41, R26 ;  /* 0x000000001a2973c2 */ /* 0x00806400000e0000 */
[----:B0-----:R-:W-:-:S05]  /*4d50*/  MOV R26, UR22 ;  /* 0x00000016001a7c02 */ /* 0x001fca0008000f00 */
[----:B------:R0:W3:Y:S01]  /*4d60*/  LDG.E R104, [R26.64] ;  /* 0x000000201a687981 */ /* 0x0000e2000c1e1900 */
[----:B------:R-:W-:Y:S02]  /*4d70*/  ISETP.NE.AND P1, PT, R0, RZ, PT ;  /* 0x000000ff0000720c */ /* 0x000fe40003f25270 */
[----:B-1----:R-:W-:-:S05]  /*4d80*/  MOV R103, UR41 ;  /* 0x0000002900677c02 */ /* 0x002fca0008000f00 */
[----:B------:R-:W-:-:S04]  /*4d90*/  FMUL.FTZ R103, R103, 1.4426950216293334961 ;  /* 0x3fb8aa3b67677820 */ /* 0x000fc80000410000 */
[----:B------:R-:W-:Y:S01]  /*4da0*/  FMUL.FTZ R118, R103, R147 ;  /* 0x0000009367767220 */ /* 0x000fe20000410000 */
[C---:B------:R-:W-:Y:S02]  /*4db0*/  LOP3.LUT P0, RZ, R0.reuse, 0x1f, RZ, 0xc0, !PT ;  /* 0x0000001f00ff7812 */ /* 0x040fe4000780c0ff */
[----:B------:R-:W-:Y:S02]  /*4dc0*/  MOV R25, UR35 ;  /* 0x0000002300197c02 */ /* 0x000fe40008000f00 */
[----:B------:R-:W-:Y:S01]  /*4dd0*/  MOV R93, UR36 ;  /* 0x00000024005d7c02 */ /* 0x000fe20008000f00 */
[----:B------:R-:W1:Y:S01]  /*4de0*/  MUFU.EX2 R118, R118 ;  /* 0x0000007600767308 */ /* 0x000e620000000800 */
[----:B------:R-:W-:Y:S02]  /*4df0*/  MOV R94, 0x100 ;  /* 0x00000100005e7802 */ /* 0x000fe40000000f00 */
[----:B------:R-:W-:Y:S02]  /*4e00*/  ISETP.LT.OR P0, PT, R25, 0x2, P0 ;  /* 0x000000021900780c */ /* 0x000fe40000701670 */
[----:B------:R-:W-:Y:S01]  /*4e10*/  IADD3 R25, R0, 0x200, RZ ;  /* 0x0000020000197810 */ /* 0x000fe20007ffe0ff */
[----:B------:R-:W-:-:S02]  /*4e20*/  @!P1 IMAD R25, R93, R94, UR7 ;  /* 0x000000075d199e24 */ /* 0x000fc4000f8e025e */
[----:B------:R-:W-:Y:S01]  /*4e30*/  IMAD R96, R155, 0x3, R2 ;  /* 0x000000039b607824 */ /* 0x000fe200078e0202 */
[----:B----4-:R-:W-:Y:S02]  /*4e40*/  STS.128 [R2.X16], R28 ;  /* 0x0000001c02007388 */ /* 0x010fe4000000cc00 */
[----:B------:R-:W-:Y:S02]  /*4e50*/  SHF.L.U32 R93, R25, 0x2, RZ ;  /* 0x00000002195d7819 */ /* 0x000fe400000006ff */
[----:B--2---:R-:W-:Y:S04]  /*4e60*/  STS.128 [R2.X16+0x200], R32 ;  /* 0x0002002002007388 */ /* 0x004fe8000000cc00 */
[----:B------:R-:W-:Y:S04]  /*4e70*/  STS.128 [R2.X16+0x400], R36 ;  /* 0x0004002402007388 */ /* 0x000fe8000000cc00 */
[----:B------:R-:W-:Y:S01]  /*4e80*/  STS.128 [R2.X16+0x600], R40 ;  /* 0x0006002802007388 */ /* 0x000fe2000000cc00 */
[----:B------:R-:W-:-:S06]  /*4e90*/  NOP ;  /* 0x0000000000007918 */ /* 0x000fcc0000000000 */
[----:B------:R-:W2:Y:S04]  /*4ea0*/  LDS.128 R40, [R96.X16] ;  /* 0x0000000060287984 */ /* 0x000ea8000000cc00 */
[----:B------:R-:W4:Y:S04]  /*4eb0*/  LDS.128 R36, [R96.X16+0x10] ;  /* 0x0000100060247984 */ /* 0x000f28000000cc00 */
[----:B------:R-:W2:Y:S04]  /*4ec0*/  LDS.128 R32, [R96.X16+0x20] ;  /* 0x0000200060207984 */ /* 0x000ea8000000cc00 */
[----:B------:R0:W2:Y:S04]  /*4ed0*/  LDS.128 R28, [R96.X16+0x30] ;  /* 0x00003000601c7984 */ /* 0x0000a8000000cc00 */
        /* <DEDUP_REMOVED lines=9> */
[----:B0-----:R-:W-:Y:S01]  /*4f70*/  @!P0 IMAD.WIDE R26, R92, R95, UR10 ;  /* 0x0000000a5c1a8e25 */ /* 0x001fe2000f8e025f */
[----:B------:R-:W-:Y:S03]  /*4f80*/  BAR.SYNC.DEFER_BLOCKING 0x0 ;  /* 0x0000000000007b1d */ /* 0x000fe60000010000 */
[----:B------:R-:W-:-:S03]  /*4f90*/  FMUL.FTZ R96, R103, R154 ;  /* 0x0000009a67607220 */ /* 0x000fc60000410000 */
[----:B------:R-:W0:Y:S01]  /*4fa0*/  MUFU.EX2 R25, R25 ;  /* 0x0000001900197308 */ /* 0x000e220000000800 */
[C---:B------:R-:W-:Y:S02]  /*4fb0*/  FMUL.FTZ R97, R103.reuse, R6 ;  /* 0x0000000667617220 */ /* 0x040fe40000410000 */
[C---:B------:R-:W-:Y:S02]  /*4fc0*/  FMUL.FTZ R92, R103.reuse, R153 ;  /* 0x00000099675c7220 */ /* 0x040fe40000410000 */
[C---:B-1----:R-:W-:Y:S02]  /*4fd0*/  FMUL.FTZ R93, R103.reuse, R3 ;  /* 0x00000003675d7220 */ /* 0x042fe40000410000 */
[----:B------:R-:W-:Y:S02]  /*4fe0*/  FMUL.FTZ R94, R103, R152 ;  /* 0x00000098675e7220 */ /* 0x000fe40000410000 */
[----:B------:R-:W-:Y:S01]  /*4ff0*/  MUFU.EX2 R92, R92 ;  /* 0x0000005c005c7308 */ /* 0x000fe20000000800 */
[----:B------:R1:W5:Y:S07]  /*5000*/  @!P0 LDG.E.64 R112, [R26.64] ;  /* 0x000000201a708981 */ /* 0x00036e000c1e1b00 */
[----:B-1----:R-:W1:Y:S08]  /*5010*/  MUFU.EX2 R26, R96 ;  /* 0x00000060001a7308 */ /* 0x002e700000000800 */
[----:B------:R-:W2:Y:S01]  /*5020*/  MUFU.EX2 R27, R97 ;  /* 0x00000061001b7308 */ /* 0x000ea20000000800 */
[----:B0-----:R-:W-:-:S02]  /*5030*/  FMUL.FTZ R101, R118, R25 ;  /* 0x0000001976657220 */ /* 0x001fc40000410000 */
        /* <DEDUP_REMOVED lines=8> */
[C---:B--2---:R-:W-:Y:S02]  /*50c0*/  FMUL.FTZ R101, R27.reuse, R102 ;  /* 0x000000661b657220 */ /* 0x044fe40000410000 */
[----:B------:R-:W-:Y:S02]  /*50d0*/  FFMA.FTZ R105, R27, R100, R165 ;  /* 0x000000641b697223 */ /* 0x000fe400000100a5 */
[----:B------:R-:W-:-:S03]  /*50e0*/  FMUL.FTZ R97, R103, R7 ;  /* 0x0000000767617220 */ /* 0x000fc60000410000 */
[----:B------:R-:W2:Y:S01]  /*50f0*/  MUFU.EX2 R95, R95 ;  /* 0x0000005f005f7308 */ /* 0x000ea20000000800 */
[C---:B------:R-:W-:Y:S02]  /*5100*/  FMUL.FTZ R102, R92.reuse, R101 ;  /* 0x000000655c667220 */ /* 0x040fe40000410000 */
[----:B------:R-:W-:Y:S02]  /*5110*/  FFMA.FTZ R105, R92, R105, R144 ;  /* 0x000000695c697223 */ /* 0x000fe40000010090 */
[----:B------:R-:W-:-:S03]  /*5120*/  FMUL.FTZ R98, R103, R150 ;  /* 0x0000009667627220 */ /* 0x000fc60000410000 */
[----:B------:R-:W2:Y:S01]  /*5130*/  MUFU.EX2 R96, R96 ;  /* 0x0000006000607308 */ /* 0x000ea20000000800 */
        /* <DEDUP_REMOVED lines=21> */
[----:B------:R-:W-:-:S05]  /*5290*/  FFMA.FTZ R108, R98, R107, R133 ;  /* 0x0000006b626c7223 */ /* 0x000fca0000010085 */
[----:B------:R-:W1:Y:S01]  /*52a0*/  MUFU.EX2 R102, R102 ;  /* 0x0000006600667308 */ /* 0x000e620000000800 */
[C---:B--2---:R-:W-:Y:S02]  /*52b0*/  FMUL.FTZ R105, R99.reuse, R106 ;  /* 0x0000006a63697220 */ /* 0x044fe40000410000 */
[----:B------:R-:W-:-:S05]  /*52c0*/  FFMA.FTZ R107, R99, R108, R161 ;  /* 0x0000006c636b7223 */ /* 0x000fca00000100a1 */
[----:B------:R-:W2:Y:S01]  /*52d0*/  MUFU.EX2 R103, R103 ;  /* 0x0000006700677308 */ /* 0x000ea20000000800 */
        /* <DEDUP_REMOVED lines=9> */
[----:B------:R-:W-:Y:S01]  /*5370*/  FFMA.FTZ R107, R103, R108, R157 ;  /* 0x0000006c676b7223 */ /* 0x000fe2000001009d */
[----:B---3--:R0:W1:Y:S02]  /*5380*/  R2UR UR23, R104 ;  /* 0x00000000681773c2 */ /* 0x00806400000e0000 */
[----:B0-----:R0:W2:Y:S01]  /*5390*/  @P0 LDS R104, [R0.X4+0x5464] ;  /* 0x0054640000680984 */ /* 0x0010a20000004800 */
[----:B------:R-:W-:Y:S05]  /*53a0*/  @P0 BRA `(.L_x_1700) ;  /* 0x000000b000000947 */ /* 0x000fea0003800000 */
[----:B----4-:R-:W-:Y:S01]  /*53b0*/  ULDC UR21, c[0x0][0x174] ;  /* 0x00005d0000157ab9 */ /* 0x010fe20000000800 */
[----:B--2---:R-:W-:Y:S01]  /*53c0*/  HFMA2.MMA R104, -RZ, RZ, 1.875, 0 ;  /* 0x3f800000ff687435 */ /* 0x004fe200000001ff */
        /* <DEDUP_REMOVED lines=9> */
.L_x_1700:
[----:B----4-:R-:W-:Y:S05]  /*5460*/  BSYNC B0 ;  /* 0x0000000000007941 */ /* 0x010fea0003800000 */
.L_x_1699:
[----:B------:R-:W-:Y:S01]  /*5470*/  ISETP.GT.U32.AND P0, PT, R0, 0x1f, PT ;  /* 0x0000001f0000780c */ /* 0x000fe20003f04070 */
[----:B-1----:R-:W-:Y:S01]  /*5480*/  FMUL.FTZ R108, R41, UR23 ;  /* 0x00000017296c7c20 */ /* 0x002fe20008410000 */
[----:B------:R1:W-:Y:S01]  /*5490*/  STS.64 [R156.X8+0x4250], R106 ;  /* 0x0042506a9c007388 */ /* 0x0003e20000008a00 */
[----:B--2---:R-:W-:Y:S01]  /*54a0*/  FMUL.FTZ R105, R40, UR23 ;  /* 0x0000001728697c20 */ /* 0x004fe20008410000 */
[----:B------:R-:W-:Y:S01]  /*54b0*/  BSSY B0, `(.L_x_1701) ;  /* 0x0000065000007945 */ /* 0x000fe20003800000 */
[----:B------:R-:W-:Y:S02]  /*54c0*/  FMUL.FTZ R127, R129, R108 ;  /* 0x0000006c817f7220 */ /* 0x000fe40000410000 */
[----:B------:R-:W-:Y:S02]  /*54d0*/  FMUL.FTZ R108, R34, UR23 ;  /* 0x00000017226c7c20 */ /* 0x000fe40008410000 */
[----:B------:R-:W-:Y:S02]  /*54e0*/  FMUL.FTZ R128, R130, R105 ;  /* 0x0000006982807220 */ /* 0x000fe40000410000 */
[----:B------:R-:W-:-:S02]  /*54f0*/  FMUL.FTZ R109, R35, UR23 ;  /* 0x00000017236d7c20 */ /* 0x000fc40008410000 */
[----:B------:R-:W-:Y:S02]  /*5500*/  FMUL.FTZ R110, R28, UR23 ;  /* 0x000000171c6e7c20 */ /* 0x000fe40008410000 */
[----:B-1----:R-:W-:Y:S02]  /*5510*/  FMUL.FTZ R106, R32, UR23 ;  /* 0x00000017206a7c20 */ /* 0x002fe40008410000 */
        /* <DEDUP_REMOVED lines=10> */
[----:B------:R-:W-:Y:S02]  /*55c0*/  FMUL.FTZ R107, R17, R108 ;  /* 0x0000006c116b7220 */ /* 0x000fe40000410000 */
        /* <DEDUP_REMOVED lines=17> */
[----:B------:R-:W1:Y:S02]  /*56e0*/  LDS.64 R116, [R119+0x4258] ;  /* 0x0042580077747984 */ /* 0x000e640000000a00 */
[-C--:B-1----:R-:W-:Y:S02]  /*56f0*/  FMUL.FTZ R134, R114, R116.reuse ;  /* 0x0000007472867220 */ /* 0x082fe40000410000 */
[----:B------:R-:W-:Y:S02]  /*5700*/  FFMA.FTZ R117, R115, R116, R117 ;  /* 0x0000007473757223 */ /* 0x000fe40000010075 */
[----:B------:R-:W1:Y:S02]  /*5710*/  LDS.64 R114, [R119+0x4260] ;  /* 0x0042600077727984 */ /* 0x000e640000000a00 */
[----:B-1----:R-:W-:-:S02]  /*5720*/  FMUL.FTZ R134, R114, R134 ;  /* 0x0000008672867220 */ /* 0x002fc40000410000 */
[----:B------:R-:W-:Y:S02]  /*5730*/  FFMA.FTZ R117, R114, R117, R115 ;  /* 0x0000007572757223 */ /* 0x000fe40000010073 */
[----:B------:R-:W1:Y:S02]  /*5740*/  LDS.64 R114, [R119+0x4268] ;  /* 0x0042680077727984 */ /* 0x000e640000000a00 */
[C---:B-1----:R-:W-:Y:S02]  /*5750*/  FFMA.FTZ R116, R114.reuse, R117, R115 ;  /* 0x0000007572747223 */ /* 0x042fe40000010073 */
[----:B------:R-:W-:Y:S01]  /*5760*/  FMUL.FTZ R117, R114, R134 ;  /* 0x0000008672757220 */ /* 0x000fe20000410000 */
[----:B------:R-:W-:Y:S05]  /*5770*/  BRA.DIV ~URZ, `(.L_x_1703) ;  /* 0x00003fd27f007947 */ /* 0x000fea000b800000 */
[----:B------:R1:W2:Y:S02]  /*5780*/  SHFL.UP PT, R135, R117, 0x1, RZ ;  /* 0x0420000075877989 */ /* 0x0002a400000e00ff */
.L_x_1754:
[----:B------:R-:W-:Y:S05]  /*5790*/  BRA.DIV ~URZ, `(.L_x_1704) ;  /* 0x000040327f007947 */ /* 0x000fea000b800000 */
[----:B------:R-:W4:Y:S01]  /*57a0*/  SHFL.UP PT, R114, R116, 0x1, RZ ;  /* 0x0420000074727989 */ /* 0x000f2200000e00ff */
[----:B------:R-:W-:-:S13]  /*57b0*/  ISETP.GE.AND P0, PT, R155, 0x1, PT ;  /* 0x000000019b00780c */ /* 0x000fda0003f06270 */
[C---:B----4-:R-:W-:Y:S02]  /*57c0*/  @P0 FFMA.FTZ R116, R117.reuse, R114, R116 ;  /* 0x0000007275740223 */ /* 0x050fe40000010074 */
[----:B-12---:R-:W-:Y:S01]  /*57d0*/  @P0 FMUL.FTZ R117, R117, R135 ;  /* 0x0000008775750220 */ /* 0x006fe20000410000 */
[----:B------:R-:W-:Y:S02]  /*57e0*/  ISETP.GE.AND P0, PT, R155, 0x2, PT ;  /* 0x000000029b00780c */ /* 0x000fe40003f06270 */
[----:B------:R-:W1:Y:S11]  /*57f0*/  SHFL.UP PT, R114, R116, 0x2, RZ ;  /* 0x0440000074727989 */ /* 0x000e7600000e00ff */
[----:B-1----:R-:W-:-:S02]  /*5800*/  @P0 FFMA.FTZ R116, R114, R117, R116 ;  /* 0x0000007572740223 */ /* 0x002fc40000010074 */
[----:B------:R-:W1:Y:S02]  /*5810*/  SHFL.UP PT, R114, R117, 0x2, RZ ;  /* 0x0440000075727989 */ /* 0x000e6400000e00ff */
[----:B-1----:R-:W-:Y:S01]  /*5820*/  @P0 FMUL.FTZ R117, R114, R117 ;  /* 0x0000007572750220 */ /* 0x002fe20000410000 */
[----:B------:R-:W-:Y:S01]  /*5830*/  ISETP.GE.AND P0, PT, R155, 0x4, PT ;  /* 0x000000049b00780c */ /* 0x000fe20003f06270 */
[----:B------:R-:W1:-:S12]  /*5840*/  SHFL.UP PT, R114, R116, 0x4, RZ ;  /* 0x0480000074727989 */ /* 0x000e5800000e00ff */
[C---:B-1----:R-:W-:Y:S02]  /*5850*/  @P0 FFMA.FTZ R116, R117.reuse, R114, R116 ;  /* 0x0000007275740223 */ /* 0x042fe40000010074 */
[----:B------:R-:W1:Y:S02]  /*5860*/  SHFL.UP PT, R114, R117, 0x4, RZ ;  /* 0x0480000075727989 */ /* 0x000e6400000e00ff */
[----:B-1----:R-:W-:Y:S01]  /*5870*/  @P0 FMUL.FTZ R117, R117, R114 ;  /* 0x0000007275750220 */ /* 0x002fe20000410000 */
[----:B------:R-:W-:Y:S01]  /*5880*/  ISETP.GE.AND P0, PT, R155, 0x8, PT ;  /* 0x000000089b00780c */ /* 0x000fe20003f06270 */
[----:B------:R-:W1:-:S12]  /*5890*/  SHFL.UP PT, R114, R116, 0x8, RZ ;  /* 0x0500000074727989 */ /* 0x000e5800000e00ff */
[C---:B-1----:R-:W-:Y:S02]  /*58a0*/  @P0 FFMA.FTZ R116, R117.reuse, R114, R116 ;  /* 0x0000007275740223 */ /* 0x042fe40000010074 */
[----:B------:R-:W1:Y:S02]  /*58b0*/  SHFL.UP PT, R114, R117, 0x8, RZ ;  /* 0x0500000075727989 */ /* 0x000e6400000e00ff */
[----:B-1----:R-:W-:Y:S02]  /*58c0*/  @P0 FMUL.FTZ R117, R117, R114 ;  /* 0x0000007275750220 */ /* 0x002fe40000410000 */
[----:B------:R1:W2:Y:S04]  /*58d0*/  SHFL.UP PT, R114, R116, 0x10, RZ ;  /* 0x0600000074727989 */ /* 0x0002a800000e00ff */
[----:B------:R1:W4:Y:S02]  /*58e0*/  SHFL.UP PT, R135, R117, 0x10, RZ ;  /* 0x0600000075877989 */ /* 0x00032400000e00ff */
.L_x_1755:
[----:B------:R-:W-:-:S13]  /*58f0*/  ISETP.GE.AND P0, PT, R155, 0x10, PT ;  /* 0x000000109b00780c */ /* 0x000fda0003f06270 */
[-C--:B-12---:R-:W-:Y:S02]  /*5900*/  @P0 FFMA.FTZ R116, R114, R117.reuse, R116 ;  /* 0x0000007572740223 */ /* 0x086fe40000010074 */
[----:B----4-:R-:W-:Y:S01]  /*5910*/  @P0 FMUL.FTZ R117, R135, R117 ;  /* 0x0000007587750220 */ /* 0x010fe20000410000 */
[----:B------:R-:W-:Y:S05]  /*5920*/  BRA.CONV ~URZ, `(.L_x_1705) ;  /* 0x000000437f007947 */ /* 0x000fea000b800000 */
[----:B------:R-:W-:Y:S01]  /*5930*/  HFMA2.MMA R159, -RZ, RZ, 0, 1.847743988037109375e-06 ;  /* 0x0000001fff9f7435 */ /* 0x000fe200000001ff */
[----:B------:R-:W-:Y:S02]  /*5940*/  MOV R114, R117 ;  /* 0x0000007500727202 */ /* 0x000fe40000000f00 */
[----:B------:R-:W-:-:S03]  /*5950*/  MOV R115, 0x5970 ;  /* 0x0000597000737802 */ /* 0x000fc60000000f00 */
[----:B0--3-5:R-:W-:Y:S05]  /*5960*/  CALL.REL.NOINC `($__internal_70_$__cuda_sm70_shflsync_idx_p) ;  /* 0x00004af000007944 */ /* 0x029fea0003c00000 */
.L_x_1705:
[----:B------:R-:W-:Y:S05]  /*5970*/  BRA.CONV ~URZ, `(.L_x_1706) ;  /* 0x000000437f007947 */ /* 0x000fea000b800000 */
[----:B-1----:R-:W-:Y:S01]  /*5980*/  HFMA2.MMA R159, -RZ, RZ, 0, 1.847743988037109375e-06 ;  /* 0x0000001fff9f7435 */ /* 0x002fe200000001ff */
[----:B------:R-:W-:Y:S02]  /*5990*/  MOV R114, R116 ;  /* 0x0000007400727202 */ /* 0x000fe40000000f00 */
[----:B------:R-:W-:-:S03]  /*59a0*/  MOV R115, 0x59c0 ;  /* 0x000059c000737802 */ /* 0x000fc60000000f00 */
[----:B0-23-5:R-:W-:Y:S05]  /*59b0*/  CALL.REL.NOINC `($__internal_70_$__cuda_sm70_shflsync_idx_p) ;  /* 0x00004aa000007944 */ /* 0x02dfea0003c00000 */
.L_x_1706:
[----:B------:R-:W-:Y:S05]  /*59c0*/  BRA.DIV ~URZ, `(.L_x_1707) ;  /* 0x000042a27f007947 */ /* 0x000fea000b800000 */
[----:B-----5:R-:W4:Y:S04]  /*59d0*/  SHFL.IDX PT, R112, R112, RZ, 0x1f ;  /* 0x00001fff70707589 */ /* 0x020f2800000e0000 */
[----:B------:R-:W3:Y:S04]  /*59e0*/  SHFL.IDX PT, R113, R113, RZ, 0x1f ;  /* 0x00001fff71717589 */ /* 0x000ee800000e0000 */
[----:B------:R-:W2:Y:S04]  /*59f0*/  SHFL.UP PT, R117, R117, 0x1, RZ ;  /* 0x0420000075757989 */ /* 0x000ea800000e00ff */
[----:B------:R-:W1:Y:S02]  /*5a00*/  SHFL.UP PT, R116, R116, 0x1, RZ ;  /* 0x0420000074747989 */ /* 0x000e6400000e00ff */
.L_x_1756:
[----:B------:R-:W5:Y:S01]  /*5a10*/  LDS.64 R114, [R119+0x4250] ;  /* 0x0042500077727984 */ /* 0x000f620000000a00 */
[----:B-123--:R-:W-:-:S02]  /*5a20*/  @P1 FFMA.FTZ R113, R113, R117, R116 ;  /* 0x0000007571711223 */ /* 0x00efc40000010074 */
[----:B----4-:R-:W-:-:S05]  /*5a30*/  @P1 FMUL.FTZ R112, R112, R117 ;  /* 0x0000007570701220 */ /* 0x010fca0000410000 */
        /* <DEDUP_REMOVED lines=12> */
.L_x_1702:
[----:B------:R-:W-:Y:S05]  /*5b00*/  BSYNC B0 ;  /* 0x0000000000007941 */ /* 0x000fea0003800000 */
.L_x_1701:
[----:B------:R-:W-:Y:S01]  /*5b10*/  WARPSYNC 0xffffffff ;  /* 0xffffffff00007948 */ /* 0x000fe20003800000 */
[----:B------:R-:W-:Y:S01]  /*5b20*/  BAR.SYNC.DEFER_BLOCKING 0x0 ;  /* 0x0000000000007b1d */ /* 0x000fe20000010000 */
[----:B--23-5:R-:W-:Y:S01]  /*5b30*/  FMUL.FTZ R113, R103, R104 ;  /* 0x0000006867717220 */ /* 0x02cfe20000410000 */
        /* <DEDUP_REMOVED lines=14> */
[----:B------:R-:W1:Y:S01]  /*5c20*/  LDS R117, [R156.X8+0x4254] ;  /* 0x004254009c757984 */ /* 0x000e620000008800 */
        /* <DEDUP_REMOVED lines=14> */
[C---:B------:R-:W-:Y:S01]  /*5d10*/  FMUL.FTZ R113, R27.reuse, R112 ;  /* 0x000000701b717220 */ /* 0x040fe20000410000 */
[----:B------:R-:W-:Y:S01]  /*5d20*/  MOV R112, UR35 ;  /* 0x0000002300707c02 */ /* 0x000fe20008000f00 */
[----:B------:R-:W-:Y:S02]  /*5d30*/  FFMA.FTZ R114, R27, R114, R126 ;  /* 0x000000721b727223 */ /* 0x000fe4000001007e */
[----:B------:R-:W-:Y:S01]  /*5d40*/  FMUL.FTZ R137, R85, R3 ;  /* 0x0000000355897220 */ /* 0x000fe20000410000 */
[----:B------:R-:W-:Y:S01]  /*5d50*/  ISETP.GE.OR P0, PT, R112, c[0x0][0x174], P0 ;  /* 0x00005d0070007a0c */ /* 0x000fe20000706670 */
[C---:B------:R-:W-:Y:S01]  /*5d60*/  FMUL.FTZ R112, R26.reuse, R113 ;  /* 0x000000711a707220 */ /* 0x040fe20000410000 */
[----:B------:R-:W-:Y:S01]  /*5d70*/  MOV R113, RZ ;  /* 0x000000ff00717202 */ /* 0x000fe20000000f00 */
[----:B------:R-:W-:-:S02]  /*5d80*/  FFMA.FTZ R115, R26, R114, R127 ;  /* 0x000000721a737223 */ /* 0x000fc4000001007f */
[C---:B------:R-:W-:Y:S01]  /*5d90*/  FMUL.FTZ R114, R25.reuse, R112 ;  /* 0x0000007019727220 */ /* 0x040fe20000410000 */
[----:B------:R-:W-:Y:S01]  /*5da0*/  HFMA2.MMA R112, -RZ, RZ, 1.875, 0 ;  /* 0x3f800000ff707435 */ /* 0x000fe200000001ff */
[----:B-1----:R-:W-:Y:S02]  /*5db0*/  FFMA.FTZ R134, R118, R117, R146 ;  /* 0x0000007576867223 */ /* 0x002fe40000010092 */
[C---:B------:R-:W-:Y:S02]  /*5dc0*/  FFMA.FTZ R115, R25.reuse, R115, R128 ;  /* 0x0000007319737223 */ /* 0x040fe40000010080 */
[----:B------:R-:W-:Y:S02]  /*5dd0*/  FFMA.FTZ R135, R25, R134, R135 ;  /* 0x0000008619877223 */ /* 0x000fe40000010087 */
[----:B------:R-:W-:Y:S02]  /*5de0*/  FMUL.FTZ R139, R81, R7 ;  /* 0x00000007518b7220 */ /* 0x000fe40000410000 */
[----:B------:R-:W-:Y:S01]  /*5df0*/  FFMA.FTZ R135, R26, R135, R145 ;  /* 0x000000871a877223 */ /* 0x000fe20000010091 */
[----:B------:R-:W1:Y:S01]  /*5e00*/  @!P0 LDS.64 R112, [R119.X8+0x5660] ;  /* 0x0056600077708984 */ /* 0x000e620000008a00 */
[----:B------:R-:W-:-:S02]  /*5e10*/  ISETP.GT.U32.AND P0, PT, R0, 0x1f, PT ;  /* 0x0000001f0000780c */ /* 0x000fc40003f04070 */
[----:B------:R-:W-:Y:S01]  /*5e20*/  FFMA.FTZ R117, R27, R135, R116 ;  /* 0x000000871b757223 */ /* 0x000fe20000010074 */
[----:B------:R2:W-:Y:S03]  /*5e30*/  STS.64 [R156.X8+0x4760], R114 ;  /* 0x004760729c007388 */ /* 0x0005e60000008a00 */
[----:B------:R-:W-:-:S04]  /*5e40*/  FFMA.FTZ R136, R92, R117, R144 ;  /* 0x000000755c887223 */ /* 0x000fc80000010090 */
[----:B------:R-:W-:-:S04]  /*5e50*/  FFMA.FTZ R137, R93, R136, R137 ;  /* 0x000000885d897223 */ /* 0x000fc80000010089 */
[----:B------:R-:W-:Y:S02]  /*5e60*/  FFMA.FTZ R137, R94, R137, R143 ;  /* 0x000000895e897223 */ /* 0x000fe4000001008f */
[----:B--2---:R-:W-:-:S04]  /*5e70*/  FMUL.FTZ R114, R87, R4 ;  /* 0x0000000457727220 */ /* 0x004fc80000410000 */
        /* <DEDUP_REMOVED lines=9> */
[----:B------:R-:W-:Y:S01]  /*5f10*/  FFMA.FTZ R141, R102, R114, R131 ;  /* 0x00000072668d7223 */ /* 0x000fe20000010083 */
[----:B------:R-:W-:Y:S06]  /*5f20*/  BAR.SYNC.DEFER_BLOCKING 0x0 ;  /* 0x0000000000007b1d */ /* 0x000fec0000010000 */
[----:B------:R-:W-:Y:S05]  /*5f30*/  @P0 BRA `(.L_x_1709) ;  /* 0x0000041000000947 */ /* 0x000fea0003800000 */
[----:B-1----:R-:W-:-:S05]  /*5f40*/  IMAD R118, R0, 0x28, RZ ;  /* 0x0000002800767824 */ /* 0x002fca00078e02ff */
        /* <DEDUP_REMOVED lines=18> */
.L_x_1757:
        /* <DEDUP_REMOVED lines=26> */
.L_x_1758:
        /* <DEDUP_REMOVED lines=20> */
.L_x_1709:
[----:B-1----:R-:W-:Y:S05]  /*6350*/  BSYNC B0 ;  /* 0x0000000000007941 */ /* 0x002fea0003800000 */
.L_x_1708:
        /* <DEDUP_REMOVED lines=11> */
[----:B------:R-:W-:Y:S01]  /*6410*/  MOV R119, UR24 ;  /* 0x0000001800777c02 */ /* 0x000fe20008000f00 */
[----:B------:R-:W-:Y:S01]  /*6420*/  FMUL.FTZ R34, R34, R139 ;  /* 0x0000008b22227220 */ /* 0x000fe20000410000 */
[----:B------:R-:W-:Y:S01]  /*6430*/  UIMAD UR20, UR37, UR21, UR20 ;  /* 0x00000015251472a4 */ /* 0x000fe2000f8e0214 */
[----:B------:R-:W-:Y:S01]  /*6440*/  FMUL.FTZ R28, R28, R140 ;  /* 0x0000008c1c1c7220 */ /* 0x000fe20000410000 */
[----:B------:R-:W-:Y:S01]  /*6450*/  ULDC UR22, c[0x0][0x174] ;  /* 0x00005d0000167ab9 */ /* 0x000fe20000000800 */
[----:B------:R-:W-:Y:S01]  /*6460*/  BSSY B0, `(.L_x_1712) ;  /* 0x00000e8000007945 */ /* 0x000fe20003800000 */
[----:B------:R-:W-:-:S04]  /*6470*/  UIADD3 UR22, -UR6, UR22, URZ ;  /* 0x0000001606167290 */ /* 0x000fc8000fffe13f */
[----:B------:R-:W-:Y:S01]  /*6480*/  ULEA UR22, UR22, 0xfffff800, 0xb ;  /* 0xfffff80016167891 */ /* 0x000fe2000f8e583f */
[----:B------:R-:W1:Y:S04]  /*6490*/  LDS R156, [R156.X8+0x4764] ;  /* 0x004764009c9c7984 */ /* 0x000e680000008800 */
[----:B------:R2:W-:Y:S01]  /*64a0*/  @!P0 STS.64 [R114.X8+0x5660], R112 ;  /* 0x0056607072008388 */ /* 0x0005e20000008a00 */
[----:B-1----:R-:W-:-:S04]  /*64b0*/  FFMA.FTZ R104, R156, R104, R120 ;  /* 0x000000689c687223 */ /* 0x002fc80000010078 */
[----:B------:R-:W-:-:S04]  /*64c0*/  FFMA.FTZ R111, R103, R104, R111 ;  /* 0x00000068676f7223 */ /* 0x000fc8000001006f */
[----:B------:R-:W-:Y:S02]  /*64d0*/  FFMA.FTZ R102, R102, R111, R110 ;  /* 0x0000006f66667223 */ /* 0x000fe4000001006e */
[----:B------:R-:W-:Y:S02]  /*64e0*/  FFMA.FTZ R110, R130, R115, RZ ;  /* 0x00000073826e7223 */ /* 0x000fe400000100ff */
[----:B------:R-:W-:-:S04]  /*64f0*/  FFMA.FTZ R109, R101, R102, R109 ;  /* 0x00000066656d7223 */ /* 0x000fc8000001006d */
[----:B------:R-:W-:Y:S02]  /*6500*/  FFMA.FTZ R100, R100, R109, R108 ;  /* 0x0000006d64647223 */ /* 0x000fe4000001006c */
[----:B------:R-:W-:Y:S02]  /*6510*/  FMUL.FTZ R108, R89, R5 ;  /* 0x00000005596c7220 */ /* 0x000fe40000410000 */
[----:B------:R-:W-:Y:S02]  /*6520*/  FFMA.FTZ R107, R99, R100, R107 ;  /* 0x00000064636b7223 */ /* 0x000fe4000001006b */
[----:B------:R-:W-:Y:S02]  /*6530*/  FFMA.FTZ R40, R25, R134, R108 ;  /* 0x0000008619287223 */ /* 0x000fe4000001006c */
[----:B------:R-:W-:Y:S02]  /*6540*/  FFMA.FTZ R98, R98, R107, R106 ;  /* 0x0000006b62627223 */ /* 0x000fe4000001006a */
[----:B------:R-:W-:-:S02]  /*6550*/  FMUL.FTZ R41, R41, R40 ;  /* 0x0000002829297220 */ /* 0x000fc40000410000 */
[C---:B------:R-:W-:Y:S02]  /*6560*/  FADD.FTZ R108, R40.reuse, -R108 ;  /* 0x8000006c286c7221 */ /* 0x040fe40000010000 */
[----:B------:R-:W-:Y:S02]  /*6570*/  FFMA.FTZ R110, R129, R41, R110 ;  /* 0x00000029816e7223 */ /* 0x000fe4000001006e */
[----:B------:R-:W-:Y:S02]  /*6580*/  FMUL.FTZ R40, R40, UR23 ;  /* 0x0000001728287c20 */ /* 0x000fe40008410000 */
[----:B------:R-:W-:Y:S02]  /*6590*/  FFMA.FTZ R115, R21, R42, R110 ;  /* 0x0000002a15737223 */ /* 0x000fe4000001006e */
[----:B------:R-:W-:Y:S02]  /*65a0*/  FMUL.FTZ R42, R91, R6 ;  /* 0x000000065b2a7220 */ /* 0x000fe40000410000 */
[----:B------:R-:W-:-:S02]  /*65b0*/  FMUL.FTZ R40, R129, R40 ;  /* 0x0000002881287220 */ /* 0x000fc40000410000 */
[----:B------:R-:W-:-:S04]  /*65c0*/  FFMA.FTZ R41, R27, R135, R42 ;  /* 0x000000871b297223 */ /* 0x000fc8000001002a */
[----:B------:R-:W-:-:S04]  /*65d0*/  FMUL.FTZ R43, R43, R41 ;  /* 0x000000292b2b7220 */ /* 0x000fc80000410000 */
[----:B------:R-:W-:Y:S02]  /*65e0*/  FFMA.FTZ R110, R24, R43, R115 ;  /* 0x0000002b186e7223 */ /* 0x000fe40000010073 */
[----:B------:R-:W-:Y:S02]  /*65f0*/  FMUL.FTZ R43, R85, R3 ;  /* 0x00000003552b7220 */ /* 0x000fe40000410000 */
[----:B--2---:R-:W-:Y:S02]  /*6600*/  FFMA.FTZ R113, R11, R36, R110 ;  /* 0x000000240b717223 */ /* 0x004fe4000001006e */
[----:B------:R-:W-:-:S04]  /*6610*/  FFMA.FTZ R36, R93, R136, R43 ;  /* 0x000000885d247223 */ /* 0x000fc8000001002b */
[----:B------:R-:W-:-:S04]  /*6620*/  FMUL.FTZ R37, R37, R36 ;  /* 0x0000002425257220 */ /* 0x000fc80000410000 */
[----:B------:R-:W-:-:S04]  /*6630*/  FFMA.FTZ R110, R12, R37, R113 ;  /* 0x000000250c6e7223 */ /* 0x000fc80000010071 */
[----:B------:R-:W-:Y:S02]  /*6640*/  FFMA.FTZ R113, R13, R38, R110 ;  /* 0x000000260d717223 */ /* 0x000fe4000001006e */
[----:B------:R-:W-:-:S04]  /*6650*/  FMUL.FTZ R38, R87, R4 ;  /* 0x0000000457267220 */ /* 0x000fc80000410000 */
[----:B------:R-:W-:-:S04]  /*6660*/  FFMA.FTZ R37, R95, R137, R38 ;  /* 0x000000895f257223 */ /* 0x000fc80000010026 */
[----:B------:R-:W-:-:S04]  /*6670*/  FMUL.FTZ R39, R39, R37 ;  /* 0x0000002527277220 */ /* 0x000fc80000410000 */
[----:B------:R-:W-:Y:S02]  /*6680*/  FFMA.FTZ R110, R14, R39, R113 ;  /* 0x000000270e6e7223 */ /* 0x000fe40000010071 */
[----:B------:R-:W-:Y:S02]  /*6690*/  FMUL.FTZ R39, R81, R7 ;  /* 0x0000000751277220 */ /* 0x000fe40000410000 */
[----:B------:R-:W-:Y:S02]  /*66a0*/  FFMA.FTZ R113, R15, R32, R110 ;  /* 0x000000200f717223 */ /* 0x000fe4000001006e */
[C---:B------:R-:W-:Y:S02]  /*66b0*/  FFMA.FTZ R110, R97.reuse, R138, R39 ;  /* 0x0000008a616e7223 */ /* 0x040fe40000010027 */
[----:B------:R-:W-:Y:S02]  /*66c0*/  FFMA.FTZ R97, R97, R98, R105 ;  /* 0x0000006261617223 */ /* 0x000fe40000010069 */
[----:B------:R-:W-:-:S02]  /*66d0*/  FMUL.FTZ R33, R33, R110 ;  /* 0x0000006e21217220 */ /* 0x000fc40000410000 */
[----:B------:R-:W-:Y:S02]  /*66e0*/  FFMA.FTZ R96, R96, R97, R121 ;  /* 0x0000006160607223 */ /* 0x000fe40000010079 */
[----:B------:R-:W-:Y:S01]  /*66f0*/  FFMA.FTZ R106, R16, R33, R113 ;  /* 0x00000021106a7223 */ /* 0x000fe20000010071 */
[----:B------:R-:W-:Y:S01]  /*6700*/  SHF.L.U32 R33, R0, 0x4, RZ ;  /* 0x0000000400217819 */ /* 0x000fe200000006ff */
[----:B------:R-:W-:Y:S02]  /*6710*/  FMUL.FTZ R113, R134, UR23 ;  /* 0x0000001786717c20 */ /* 0x000fe40008410000 */
[----:B------:R-:W-:Y:S01]  /*6720*/  FFMA.FTZ R105, R17, R34, R106 ;  /* 0x0000002211697223 */ /* 0x000fe2000001006a */
[----:B------:R-:W-:Y:S01]  /*6730*/  IADD3 R112, R33, 0x1, RZ ;  /* 0x0000000121707810 */ /* 0x000fe20007ffe0ff */
[----:B------:R-:W-:Y:S01]  /*6740*/  FMUL.FTZ R34, R83, R8 ;  /* 0x0000000853227220 */ /* 0x000fe20000410000 */
[----:B------:R-:W-:Y:S01]  /*6750*/  LEA.HI.SX32 R32, R33, R33, 0x1b ;  /* 0x0000002121207211 */ /* 0x000fe200078fdaff */
[----:B------:R-:W-:Y:S01]  /*6760*/  FMUL.FTZ R113, R130, R113 ;  /* 0x0000007182717220 */ /* 0x000fe20000410000 */
[----:B------:R-:W-:Y:S01]  /*6770*/  LEA.HI.SX32 R115, R112, R33, 0x1b ;  /* 0x0000002170737211 */ /* 0x000fe200078fdaff */
[----:B------:R-:W-:Y:S01]  /*6780*/  FFMA.FTZ R99, R99, R139, R34 ;  /* 0x0000008b63637223 */ /* 0x000fe20000010022 */
[----:B------:R-:W-:Y:S01]  /*6790*/  IADD3 R114, R33, 0x2, RZ ;  /* 0x0000000221727810 */ /* 0x000fe20007ffe0ff */
[----:B------:R-:W-:Y:S01]  /*67a0*/  FFMA.FTZ R95, R95, R96, R122 ;  /* 0x000000605f5f7223 */ /* 0x000fe2000001007a */
[----:B------:R1:W-:Y:S01]  /*67b0*/  STS [R32.X4+0x2110], R113 ;  /* 0x0021107120007388 */ /* 0x0003e20000004800 */
[----:B------:R-:W-:-:S02]  /*67c0*/  FMUL.FTZ R35, R35, R99 ;  /* 0x0000006323237220 */ /* 0x000fc40000410000 */
[----:B------:R-:W-:Y:S01]  /*67d0*/  FMUL.FTZ R112, R135, UR23 ;  /* 0x0000001787707c20 */ /* 0x000fe20008410000 */
[----:B------:R2:W-:Y:S01]  /*67e0*/  STS [R115.X4+0x2114], R40 ;  /* 0x0021142873007388 */ /* 0x0005e20000004800 */
[----:B------:R-:W-:Y:S02]  /*67f0*/  FFMA.FTZ R94, R94, R95, R123 ;  /* 0x0000005f5e5e7223 */ /* 0x000fe4000001007b */
[----:B------:R-:W-:Y:S02]  /*6800*/  FMUL.FTZ R112, R21, R112 ;  /* 0x0000007015707220 */ /* 0x000fe40000410000 */
[----:B------:R-:W-:Y:S01]  /*6810*/  FFMA.FTZ R124, R93, R94, R124 ;  /* 0x0000005e5d7c7223 */ /* 0x000fe2000001007c */
[----:B-1----:R-:W-:Y:S01]  /*6820*/  LEA.HI.SX32 R113, R114, R33, 0x1b ;  /* 0x0000002172717211 */ /* 0x002fe200078fdaff */
[----:B------:R-:W-:Y:S01]  /*6830*/  FADD.FTZ R134, -R146, R134 ;  /* 0x0000008692867221 */ /* 0x000fe20000010100 */
[----:B------:R-:W-:Y:S01]  /*6840*/  IADD3 R114, R33, 0x3, RZ ;  /* 0x0000000321727810 */ /* 0x000fe20007ffe0ff */
[----:B------:R-:W-:-:S02]  /*6850*/  FFMA.FTZ R125, R92, R124, R125 ;  /* 0x0000007c5c7d7223 */ /* 0x000fc4000001007d */
[----:B--2---:R-:W-:Y:S01]  /*6860*/  FFMA.FTZ R40, R18, R35, R105 ;  /* 0x0000002312287223 */ /* 0x004fe20000010069 */
[----:B------:R-:W-:Y:S01]  /*6870*/  LEA.HI.SX32 R114, R114, R33, 0x1b ;  /* 0x0000002172727211 */ /* 0x000fe200078fdaff */
[----:B------:R-:W-:Y:S01]  /*6880*/  FMUL.FTZ R33, R41, UR23 ;  /* 0x0000001729217c20 */ /* 0x000fe20008410000 */
[----:B------:R-:W-:Y:S01]  /*6890*/  STS [R113.X4+0x2118], R112 ;  /* 0x0021187071007388 */ /* 0x000fe20000004800 */
[----:B------:R-:W-:Y:S02]  /*68a0*/  FFMA.FTZ R35, R19, R28, R40 ;  /* 0x0000001c13237223 */ /* 0x000fe40000010028 */
[----:B------:R-:W-:Y:S02]  /*68b0*/  FMUL.FTZ R28, R77, R9 ;  /* 0x000000094d1c7220 */ /* 0x000fe40000410000 */
[----:B------:R-:W-:Y:S02]  /*68c0*/  FMUL.FTZ R33, R24, R33 ;  /* 0x0000002118217220 */ /* 0x000fe40000410000 */
[----:B------:R-:W-:-:S02]  /*68d0*/  FFMA.FTZ R101, R101, R140, R28 ;  /* 0x0000008c65657223 */ /* 0x000fc4000001001c */
[----:B------:R-:W-:Y:S01]  /*68e0*/  FFMA.FTZ R105, R27, R125, R126 ;  /* 0x0000007d1b697223 */ /* 0x000fe2000001007e */
[----:B------:R1:W-:Y:S01]  /*68f0*/  STS [R114.X4+0x211c], R33 ;  /* 0x00211c2172007388 */ /* 0x0003e20000004800 */
[----:B------:R-:W-:Y:S02]  /*6900*/  FMUL.FTZ R29, R29, R101 ;  /* 0x000000651d1d7220 */ /* 0x000fe40000410000 */
[----:B------:R-:W-:Y:S02]  /*6910*/  FMUL.FTZ R40, R137, UR23 ;  /* 0x0000001789287c20 */ /* 0x000fe40008410000 */
[----:B------:R-:W-:Y:S02]  /*6920*/  FFMA.FTZ R29, R20, R29, R35 ;  /* 0x0000001d141d7223 */ /* 0x000fe40000010023 */
[----:B------:R-:W-:Y:S02]  /*6930*/  FADD.FTZ R41, R41, -R42 ;  /* 0x8000002a29297221 */ /* 0x000fe40000010000 */
[----:B------:R-:W-:-:S02]  /*6940*/  FADD.FTZ R93, R36, -R43 ;  /* 0x8000002b245d7221 */ /* 0x000fc40000010000 */
[----:B-1----:R-:W-:Y:S02]  /*6950*/  FMUL.FTZ R33, R30, R141 ;  /* 0x0000008d1e217220 */ /* 0x002fe40000410000 */
[----:B------:R-:W-:Y:S02]  /*6960*/  FMUL.FTZ R30, R136, UR23 ;  /* 0x00000017881e7c20 */ /* 0x000fe40008410000 */
[----:B------:R-:W-:Y:S02]  /*6970*/  FFMA.FTZ R33, R22, R33, R29 ;  /* 0x0000002116217223 */ /* 0x000fe4000001001d */
[----:B------:R-:W-:Y:S02]  /*6980*/  FMUL.FTZ R35, R11, R30 ;  /* 0x0000001e0b237220 */ /* 0x000fe40000410000 */
[----:B------:R-:W-:Y:S02]  /*6990*/  FFMA.FTZ R30, R26, R105, R127 ;  /* 0x000000691a1e7223 */ /* 0x000fe4000001007f */
[C---:B------:R-:W-:Y:S01]  /*69a0*/  FADD.FTZ R29, R37.reuse, -R38 ;  /* 0x80000026251d7221 */ /* 0x040fe20000010000 */
[----:B------:R1:W-:Y:S01]  /*69b0*/  STS [R32.X4+0x2120], R35 ;  /* 0x0021202320007388 */ /* 0x0003e20000004800 */
[----:B------:R-:W-:-:S02]  /*69c0*/  FMUL.FTZ R37, R37, UR23 ;  /* 0x0000001725257c20 */ /* 0x000fc40008410000 */
[----:B------:R-:W-:Y:S02]  /*69d0*/  FFMA.FTZ R25, R25, R30, R128 ;  /* 0x0000001e19197223 */ /* 0x000fe40000010080 */
[----:B------:R-:W-:Y:S02]  /*69e0*/  FMUL.FTZ R113, R14, R37 ;  /* 0x000000250e717220 */ /* 0x000fe40000410000 */
[----:B------:R-:W-:Y:S02]  /*69f0*/  FMUL.FTZ R26, R138, UR23 ;  /* 0x000000178a1a7c20 */ /* 0x000fe40008410000 */
[----:B------:R-:W-:Y:S01]  /*6a00*/  FMUL.FTZ R37, R25, R147 ;  /* 0x0000009319257220 */ /* 0x000fe20000410000 */
[----:B------:R-:W-:Y:S01]  /*6a10*/  STS [R32.X4+0x212c], R113 ;  /* 0x00212c7120007388 */ /* 0x000fe20000004800 */
[----:B------:R-:W-:Y:S02]  /*6a20*/  FMUL.FTZ R43, R36, UR23 ;  /* 0x00000017242b7c20 */ /* 0x000fe40008410000 */
[----:B------:R-:W-:-:S02]  /*6a30*/  FADD.FTZ R42, R110, -R39 ;  /* 0x800000276e2a7221 */ /* 0x000fc40000010000 */
[----:B------:R-:W-:Y:S02]  /*6a40*/  FMUL.FTZ R39, R110, UR23 ;  /* 0x000000176e277c20 */ /* 0x000fe40008410000 */
[----:B------:R-:W-:Y:S02]  /*6a50*/  FMUL.FTZ R115, R15, R26 ;  /* 0x0000001a0f737220 */ /* 0x000fe40000410000 */
[----:B------:R-:W-:Y:S02]  /*6a60*/  FMUL.FTZ R36, R125, UR41 ;  /* 0x000000297d247c20 */ /* 0x000fe40008410000 */
[----:B------:R-:W-:Y:S01]  /*6a70*/  FMUL.FTZ R27, R13, R40 ;  /* 0x000000280d1b7220 */ /* 0x000fe20000410000 */
[----:B------:R2:W-:Y:S01]  /*6a80*/  STS [R32.X4+0x2130], R115 ;  /* 0x0021307320007388 */ /* 0x0005e20000004800 */
[----:B-1----:R-:W-:Y:S02]  /*6a90*/  FMUL.FTZ R35, R30, R5 ;  /* 0x000000051e237220 */ /* 0x002fe40000410000 */
[----:B------:R-:W-:Y:S01]  /*6aa0*/  FFMA.FTZ R26, R37, R134, RZ ;  /* 0x00000086251a7223 */ /* 0x000fe200000100ff */
[----:B------:R1:W-:Y:S01]  /*6ab0*/  STS [R32.X4+0x2128], R27 ;  /* 0x0021281b20007388 */ /* 0x0003e20000004800 */
[----:B------:R-:W-:-:S02]  /*6ac0*/  FMUL.FTZ R38, R139, UR23 ;  /* 0x000000178b267c20 */ /* 0x000fc40008410000 */
[----:B------:R-:W-:Y:S02]  /*6ad0*/  FMUL.FTZ R117, R16, R39 ;  /* 0x0000002710757220 */ /* 0x000fe40000410000 */
[----:B------:R-:W-:Y:S01]  /*6ae0*/  FMUL.FTZ R36, R36, R41 ;  /* 0x0000002924247220 */ /* 0x000fe20000410000 */
[----:B--2---:R-:W-:Y:S01]  /*6af0*/  MOV R115, UR37 ;  /* 0x0000002500737c02 */ /* 0x004fe20008000f00 */
[----:B------:R-:W-:Y:S01]  /*6b00*/  FFMA.FTZ R26, R35, R108, R26 ;  /* 0x0000006c231a7223 */ /* 0x000fe2000001001a */
[----:B------:R-:W-:Y:S01]  /*6b10*/  STS [R32.X4+0x2134], R117 ;  /* 0x0021347520007388 */ /* 0x000fe20000004800 */
[----:B------:R-:W-:Y:S02]  /*6b20*/  FADD.FTZ R135, -R145, R135 ;  /* 0x0000008791877221 */ /* 0x000fe40000010100 */
[----:B------:R-:W-:Y:S02]  /*6b30*/  FMUL.FTZ R39, R105, R154 ;  /* 0x0000009a69277220 */ /* 0x000fe40000410000 */
[----:B-1----:R-:W-:-:S02]  /*6b40*/  FMUL.FTZ R27, R30, UR41 ;  /* 0x000000291e1b7c20 */ /* 0x002fc40008410000 */
[----:B------:R-:W-:Y:S02]  /*6b50*/  FMUL.FTZ R113, R17, R38 ;  /* 0x0000002611717220 */ /* 0x000fe40000410000 */
[----:B------:R-:W-:Y:S02]  /*6b60*/  FFMA.FTZ R38, R91, R125, R36 ;  /* 0x0000007d5b267223 */ /* 0x000fe40000010024 */
[----:B------:R-:W-:Y:S01]  /*6b70*/  FFMA.FTZ R26, R39, R135, R26 ;  /* 0x00000087271a7223 */ /* 0x000fe2000001001a */
[----:B------:R-:W-:Y:S01]  /*6b80*/  STS [R32.X4+0x2138], R113 ;  /* 0x0021387120007388 */ /* 0x000fe20000004800 */
[----:B------:R-:W-:Y:S02]  /*6b90*/  FMUL.FTZ R36, R125, R6 ;  /* 0x000000067d247220 */ /* 0x000fe40000410000 */
[----:B------:R-:W-:Y:S02]  /*6ba0*/  FMUL.FTZ R92, R27, R108 ;  /* 0x0000006c1b5c7220 */ /* 0x000fe40000410000 */
[----:B------:R-:W-:-:S02]  /*6bb0*/  FMUL.FTZ R108, R94, UR41 ;  /* 0x000000295e6c7c20 */ /* 0x000fc40008410000 */
[----:B------:R-:W-:Y:S02]  /*6bc0*/  FADD.FTZ R136, -R144, R136 ;  /* 0x0000008890887221 */ /* 0x000fe40000010100 */
[----:B------:R-:W-:Y:S02]  /*6bd0*/  FMUL.FTZ R27, R124, UR41 ;  /* 0x000000297c1b7c20 */ /* 0x000fe40008410000 */
[----:B------:R-:W-:Y:S01]  /*6be0*/  FFMA.FTZ R40, R36, R41, R26 ;  /* 0x0000002924287223 */ /* 0x000fe2000001001a */
[----:B------:R-:W-:Y:S01]  /*6bf0*/  MOV R26, R0 ;  /* 0x00000000001a7202 */ /* 0x000fe20000000f00 */
[----:B------:R-:W-:Y:S02]  /*6c00*/  FMUL.FTZ R41, R124, R153 ;  /* 0x000000997c297220 */ /* 0x000fe40000410000 */
[----:B------:R-:W-:Y:S02]  /*6c10*/  FMUL.FTZ R43, R12, R43 ;  /* 0x0000002b0c2b7220 */ /* 0x000fe40000410000 */
[----:B------:R-:W-:-:S02]  /*6c20*/  FMUL.FTZ R108, R108, R93 ;  /* 0x0000005d6c6c7220 */ /* 0x000fc40000410000 */
[-C--:B------:R-:W-:Y:S01]  /*6c30*/  FMUL.FTZ R27, R27, R136.reuse ;  /* 0x000000881b1b7220 */ /* 0x080fe20000410000 */
[----:B------:R1:W-:Y:S01]  /*6c40*/  STS [R32.X4+0x2124], R43 ;  /* 0x0021242b20007388 */ /* 0x0003e20000004800 */
[----:B------:R-:W-:Y:S02]  /*6c50*/  FFMA.FTZ R136, R41, R136, R40 ;  /* 0x0000008829887223 */ /* 0x000fe40000010028 */
[----:B------:R-:W-:Y:S02]  /*6c60*/  FMUL.FTZ R40, R94, R3 ;  /* 0x000000035e287220 */ /* 0x000fe40000410000 */
[----:B------:R-:W-:Y:S02]  /*6c70*/  FFMA.FTZ R94, R85, R94, R108 ;  /* 0x0000005e555e7223 */ /* 0x000fe4000001006c */
[----:B------:R-:W-:Y:S02]  /*6c80*/  FADD.FTZ R137, -R143, R137 ;  /* 0x000000898f897221 */ /* 0x000fe40000010100 */
[----:B------:R-:W-:-:S02]  /*6c90*/  FMUL.FTZ R108, R95, UR41 ;  /* 0x000000295f6c7c20 */ /* 0x000fc40008410000 */
[----:B-1----:R-:W-:Y:S01]  /*6ca0*/  FFMA.FTZ R43, R84, R124, R27 ;  /* 0x0000007c542b7223 */ /* 0x002fe2000001001b */
[----:B------:R-:W-:Y:S01]  /*6cb0*/  HFMA2.MMA R27, -RZ, RZ, 0, 0 ;  /* 0x00000000ff1b7435 */ /* 0x000fe200000001ff */
[----:B------:R-:W-:Y:S02]  /*6cc0*/  FMUL.FTZ R108, R108, R137 ;  /* 0x000000896c6c7220 */ /* 0x000fe40000410000 */
[----:B------:R-:W-:Y:S02]  /*6cd0*/  FFMA.FTZ R136, R40, R93, R136 ;  /* 0x0000005d28887223 */ /* 0x000fe40000010088 */
[----:B------:R-:W-:Y:S02]  /*6ce0*/  FMUL.FTZ R93, R95, R152 ;  /* 0x000000985f5d7220 */ /* 0x000fe40000410000 */
[----:B------:R-:W-:Y:S02]  /*6cf0*/  FFMA.FTZ R95, R86, R95, R108 ;  /* 0x0000005f565f7223 */ /* 0x000fe4000001006c */
[----:B------:R-:W-:-:S02]  /*6d00*/  FMUL.FTZ R108, R96, UR41 ;  /* 0x00000029606c7c20 */ /* 0x000fc40008410000 */
[----:B------:R-:W-:-:S04]  /*6d10*/  IMAD.WIDE.U32 R26, R115, c[0x0][0x2b8], R26 ;  /* 0x0000ae00731a7a25 */ /* 0x000fc800078e001a */
[----:B------:R-:W-:Y:S01]  /*6d20*/  FADD.FTZ R113, R99, -R34 ;  /* 0x8000002263717221 */ /* 0x000fe20000010000 */
[----:B------:R-:W-:Y:S01]  /*6d30*/  IADD3 R27, R27, UR20, RZ ;  /* 0x000000141b1b7c10 */ /* 0x000fe2000fffe0ff */
[----:B------:R-:W-:Y:S01]  /*6d40*/  FMUL.FTZ R115, R99, UR23 ;  /* 0x0000001763737c20 */ /* 0x000fe20008410000 */
[----:B------:R-:W-:Y:S01]  /*6d50*/  ULDC.64 UR20, c[0x0][0x2c0] ;  /* 0x0000b00000147ab9 */ /* 0x000fe20000000a00 */
[----:B------:R-:W-:Y:S01]  /*6d60*/  FADD.FTZ R138, -R142, R138 ;  /* 0x0000008a8e8a7221 */ /* 0x000fe20000010100 */
[----:B------:R-:W-:Y:S01]  /*6d70*/  UIMAD UR20, UR39, UR20, URZ ;  /* 0x00000014271472a4 */ /* 0x000fe2000f8e023f */
[----:B------:R-:W-:Y:S02]  /*6d80*/  FMUL.FTZ R34, R108, R29 ;  /* 0x0000001d6c227220 */ /* 0x000fe40000410000 */
[----:B------:R-:W-:Y:S01]  /*6d90*/  FMUL.FTZ R99, R97, UR41 ;  /* 0x0000002961637c20 */ /* 0x000fe20008410000 */
[----:B------:R-:W-:Y:S01]  /*6da0*/  UIMAD UR20, UR24, UR21, UR20 ;  /* 0x00000015181472a4 */ /* 0x000fe2000f8e0214 */
[----:B------:R-:W-:-:S02]  /*6db0*/  FFMA.FTZ R34, R87, R96, R34 ;  /* 0x0000006057227223 */ /* 0x000fc40000010022 */
[----:B------:R-:W-:Y:S02]  /*6dc0*/  FMUL.FTZ R99, R99, R138 ;  /* 0x0000008a63637220 */ /* 0x000fe40000410000 */
[----:B------:R-:W-:Y:S02]  /*6dd0*/  FFMA.FTZ R136, R93, R137, R136 ;  /* 0x000000895d887223 */ /* 0x000fe40000010088 */
[----:B------:R-:W-:Y:S02]  /*6de0*/  FMUL.FTZ R96, R96, R4 ;  /* 0x0000000460607220 */ /* 0x000fe40000410000 */
[----:B------:R-:W-:Y:S02]  /*6df0*/  FMUL.FTZ R106, R105, UR41 ;  /* 0x00000029696a7c20 */ /* 0x000fe40008410000 */
[----:B------:R-:W-:Y:S02]  /*6e00*/  FFMA.FTZ R99, R80, R97, R99 ;  /* 0x0000006150637223 */ /* 0x000fe40000010063 */
[----:B------:R-:W-:-:S02]  /*6e10*/  FMUL.FTZ R108, R79, R10 ;  /* 0x0000000a4f6c7220 */ /* 0x000fc40000410000 */
[----:B------:R-:W-:Y:S02]  /*6e20*/  FFMA.FTZ R136, R96, R29, R136 ;  /* 0x0000001d60887223 */ /* 0x000fe40000010088 */
[----:B------:R-:W-:Y:S02]  /*6e30*/  FMUL.FTZ R97, R97, R151 ;  /* 0x0000009761617220 */ /* 0x000fe40000410000 */
[----:B------:R-:W-:Y:S02]  /*6e40*/  FMUL.FTZ R106, R106, R135 ;  /* 0x000000876a6a7220 */ /* 0x000fe40000410000 */
[----:B------:R-:W-:Y:S02]  /*6e50*/  FMUL.FTZ R117, R18, R115 ;  /* 0x0000007312757220 */ /* 0x000fe40000410000 */
[----:B------:R-:W-:Y:S02]  /*6e60*/  FFMA.FTZ R29, R103, R141, R108 ;  /* 0x0000008d671d7223 */ /* 0x000fe4000001006c */
[----:B------:R-:W-:Y:S01]  /*6e70*/  FMUL.FTZ R115, R98, UR41 ;  /* 0x0000002962737c20 */ /* 0x000fe20008410000 */
[----:B------:R1:W-:Y:S01]  /*6e80*/  STS [R32.X4+0x213c], R117 ;  /* 0x00213c7520007388 */ /* 0x0003e20000004800 */
[----:B------:R-:W-:-:S02]  /*6e90*/  FFMA.FTZ R136, R97, R138, R136 ;  /* 0x0000008a61887223 */ /* 0x000fc40000010088 */
[----:B------:R-:W-:Y:S02]  /*6ea0*/  FMUL.FTZ R103, R98, R7 ;  /* 0x0000000762677220 */ /* 0x000fe40000410000 */
[----:B------:R-:W-:Y:S02]  /*6eb0*/  FFMA.FTZ R105, R90, R105, R106 ;  /* 0x000000695a697223 */ /* 0x000fe4000001006a */
[-C--:B------:R-:W-:Y:S02]  /*6ec0*/  FMUL.FTZ R110, R115, R42.reuse ;  /* 0x0000002a736e7220 */ /* 0x080fe40000410000 */
[----:B------:R-:W-:Y:S02]  /*6ed0*/  FMUL.FTZ R106, R31, R29 ;  /* 0x0000001d1f6a7220 */ /* 0x000fe40000410000 */
[----:B------:R-:W-:Y:S02]  /*6ee0*/  FFMA.FTZ R136, R103, R42, R136 ;  /* 0x0000002a67887223 */ /* 0x000fe40000010088 */
[----:B------:R-:W-:-:S02]  /*6ef0*/  FADD.FTZ R139, -R133, R139 ;  /* 0x0000008b858b7221 */ /* 0x000fc40000010100 */
[----:B------:R-:W-:Y:S02]  /*6f00*/  FMUL.FTZ R42, R107, UR41 ;  /* 0x000000296b2a7c20 */ /* 0x000fe40008410000 */
[C---:B------:R-:W-:Y:S02]  /*6f10*/  FADD.FTZ R31, R101.reuse, -R28 ;  /* 0x8000001c651f7221 */ /* 0x040fe40000010000 */
[----:B------:R-:W-:Y:S02]  /*6f20*/  FMUL.FTZ R28, R100, UR41 ;  /* 0x00000029641c7c20 */ /* 0x000fe40008410000 */
[----:B------:R-:W-:Y:S02]  /*6f30*/  FMUL.FTZ R101, R101, UR23 ;  /* 0x0000001765657c20 */ /* 0x000fe40008410000 */
[----:B------:R-:W-:Y:S02]  /*6f40*/  FMUL.FTZ R42, R42, R139 ;  /* 0x0000008b2a2a7220 */ /* 0x000fe40000410000 */
[----:B------:R-:W-:-:S02]  /*6f50*/  FMUL.FTZ R115, R25, UR41 ;  /* 0x0000002919737c20 */ /* 0x000fc40008410000 */
[----:B------:R-:W-:Y:S02]  /*6f60*/  FMUL.FTZ R28, R28, R113 ;  /* 0x000000711c1c7220 */ /* 0x000fe40000410000 */
[----:B------:R-:W-:-:S04]  /*6f70*/  IMAD.WIDE.U32 R26, R119, c[0x0][0x2c0], R26 ;  /* 0x0000b000771a7a25 */ /* 0x000fc800078e001a */
[----:B------:R-:W-:Y:S02]  /*6f80*/  FMUL.FTZ R119, R20, R101 ;  /* 0x0000006514777220 */ /* 0x000fe40000410000 */
[----:B------:R-:W-:Y:S02]  /*6f90*/  FFMA.FTZ R101, R82, R107, R42 ;  /* 0x0000006b52657223 */ /* 0x000fe4000001002a */
[----:B------:R-:W-:Y:S01]  /*6fa0*/  FMUL.FTZ R134, R115, R134 ;  /* 0x0000008673867220 */ /* 0x000fe20000410000 */
[----:B------:R2:W-:Y:S01]  /*6fb0*/  STS [R32.X4+0x2144], R119 ;  /* 0x0021447720007388 */ /* 0x0005e20000004800 */
[----:B------:R-:W-:Y:S02]  /*6fc0*/  FMUL.FTZ R107, R107, R150 ;  /* 0x000000966b6b7220 */ /* 0x000fe40000410000 */
[----:B------:R-:W-:Y:S02]  /*6fd0*/  FFMA.FTZ R42, R83, R100, R28 ;  /* 0x00000064532a7223 */ /* 0x000fe4000001001c */
[----:B------:R-:W-:-:S02]  /*6fe0*/  FADD.FTZ R115, -R132, R140 ;  /* 0x0000008c84737221 */ /* 0x000fc40000010100 */
[----:B------:R-:W-:Y:S02]  /*6ff0*/  FMUL.FTZ R28, R109, UR41 ;  /* 0x000000296d1c7c20 */ /* 0x000fe40008410000 */
[----:B------:R-:W-:Y:S02]  /*7000*/  FFMA.FTZ R136, R107, R139, R136 ;  /* 0x0000008b6b887223 */ /* 0x000fe40000010088 */
[----:B------:R-:W-:Y:S02]  /*7010*/  FMUL.FTZ R100, R100, R8 ;  /* 0x0000000864647220 */ /* 0x000fe40000410000 */
[----:B------:R-:W-:Y:S02]  /*7020*/  FMUL.FTZ R28, R28, R115 ;  /* 0x000000731c1c7220 */ /* 0x000fe40000410000 */
[----:B------:R-:W-:Y:S02]  /*7030*/  FFMA.FTZ R136, R100, R113, R136 ;  /* 0x0000007164887223 */ /* 0x000fe40000010088 */
[----:B------:R-:W-:-:S02]  /*7040*/  FFMA.FTZ R113, R76, R109, R28 ;  /* 0x0000006d4c717223 */ /* 0x000fc4000001001c */
[----:B------:R-:W-:Y:S02]  /*7050*/  FFMA.FTZ R98, R81, R98, R110 ;  /* 0x0000006251627223 */ /* 0x000fe4000001006e */
[C---:B------:R-:W-:Y:S02]  /*7060*/  FADD.FTZ R108, R29.reuse, -R108 ;  /* 0x8000006c1d6c7221 */ /* 0x040fe40000010000 */
[----:B------:R-:W-:Y:S01]  /*7070*/  FMUL.FTZ R28, R29, UR23 ;  /* 0x000000171d1c7c20 */ /* 0x000fe20008410000 */
[----:B------:R-:W-:Y:S01]  /*7080*/  MOV R29, UR22 ;  /* 0x00000016001d7c02 */ /* 0x000fe20008000f00 */
[----:B------:R-:W-:Y:S02]  /*7090*/  FMUL.FTZ R110, R140, UR23 ;  /* 0x000000178c6e7c20 */ /* 0x000fe40008410000 */
[----:B------:R-:W-:Y:S01]  /*70a0*/  FMUL.FTZ R109, R109, R149 ;  /* 0x000000956d6d7220 */ /* 0x000fe20000410000 */
[----:B------:R-:W-:Y:S01]  /*70b0*/  IADD3 R112, -R29, c[0x0][0x168], -R0 ;  /* 0x00005a001d707a10 */ /* 0x000fe20007ffe900 */
[----:B-1----:R-:W-:-:S02]  /*70c0*/  FMUL.FTZ R117, R19, R110 ;  /* 0x0000006e13757220 */ /* 0x002fc40000410000 */
[----:B--2---:R-:W-:Y:S01]  /*70d0*/  FMUL.FTZ R119, R23, R28 ;  /* 0x0000001c17777220 */ /* 0x004fe20000410000 */
[----:B------:R-:W-:Y:S01]  /*70e0*/  ISETP.GE.AND P0, PT, R112, 0x1, PT ;  /* 0x000000017000780c */ /* 0x000fe20003f06270 */
[----:B------:R-:W-:Y:S01]  /*70f0*/  FMUL.FTZ R28, R102, UR41 ;  /* 0x00000029661c7c20 */ /* 0x000fe20008410000 */
[----:B------:R1:W-:Y:S01]  /*7100*/  STS [R32.X4+0x2140], R117 ;  /* 0x0021407520007388 */ /* 0x0003e20000004800 */
[----:B------:R-:W-:Y:S02]  /*7110*/  FFMA.FTZ R114, R109, R115, R136 ;  /* 0x000000736d727223 */ /* 0x000fe40000010088 */
[----:B------:R-:W-:Y:S01]  /*7120*/  FMUL.FTZ R110, R28, R31 ;  /* 0x0000001f1c6e7220 */ /* 0x000fe20000410000 */
[----:B------:R-:W-:Y:S01]  /*7130*/  STS [R32.X4+0x214c], R119 ;  /* 0x00214c7720007388 */ /* 0x000fe20000004800 */
[----:B------:R-:W-:Y:S01]  /*7140*/  IADD3 R28, P1, R26, UR16, RZ ;  /* 0x000000101a1c7c10 */ /* 0x000fe2000ff3e0ff */
[----:B------:R-:W-:Y:S02]  /*7150*/  FFMA.FTZ R92, R89, R30, R92 ;  /* 0x0000001e595c7223 */ /* 0x000fe4000001005c */
[----:B------:R-:W-:-:S02]  /*7160*/  FFMA.FTZ R110, R77, R102, R110 ;  /* 0x000000664d6e7223 */ /* 0x000fc4000001006e */
[----:B-1----:R-:W-:Y:S02]  /*7170*/  FMUL.FTZ R117, R141, UR23 ;  /* 0x000000178d757c20 */ /* 0x002fe40008410000 */
[----:B------:R-:W-:Y:S02]  /*7180*/  FMUL.FTZ R102, R102, R9 ;  /* 0x0000000966667220 */ /* 0x000fe40000410000 */
[----:B------:R-:W-:Y:S01]  /*7190*/  FMUL.FTZ R115, R22, R117 ;  /* 0x0000007516737220 */ /* 0x000fe20000410000 */
[----:B------:R-:W-:Y:S01]  /*71a0*/  IADD3 R117, R27, UR20, RZ ;  /* 0x000000141b757c10 */ /* 0x000fe2000fffe0ff */
[----:B------:R-:W-:-:S03]  /*71b0*/  FFMA.FTZ R114, R102, R31, R114 ;  /* 0x0000001f66727223 */ /* 0x000fc60000010072 */
[----:B------:R1:W-:Y:S01]  /*71c0*/  STS [R32.X4+0x2148], R115 ;  /* 0x0021487320007388 */ /* 0x0003e20000004800 */
[----:B------:R-:W-:Y:S01]  /*71d0*/  IADD3.X R29, R117, UR17, RZ, P1, !PT ;  /* 0x00000011751d7c10 */ /* 0x000fe20008ffe4ff */
[----:B-1----:R-:W-:Y:S02]  /*71e0*/  FMUL.FTZ R115, R104, UR41 ;  /* 0x0000002968737c20 */ /* 0x002fe40008410000 */
[----:B------:R-:W-:Y:S01]  /*71f0*/  FMUL.FTZ R32, R111, UR41 ;  /* 0x000000296f207c20 */ /* 0x000fe20008410000 */
[----:B------:R-:W-:Y:S06]  /*7200*/  BAR.SYNC.DEFER_BLOCKING 0x0 ;  /* 0x0000000000007b1d */ /* 0x000fec0000010000 */
[----:B------:R-:W-:Y:S05]  /*7210*/  @!P0 BRA `(.L_x_1713) ;  /* 0x000000c000008947 */ /* 0x000fea0003800000 */
[----:B------:R-:W-:Y:S01]  /*7220*/  LEA.HI.SX32 R116, R0, R0, 0x1b ;  /* 0x0000000000747211 */ /* 0x000fe200078fdaff */
        /* <DEDUP_REMOVED lines=11> */
.L_x_1713:
[----:B------:R-:W-:Y:S05]  /*72e0*/  BSYNC B0 ;  /* 0x0000000000007941 */ /* 0x000fea0003800000 */
.L_x_1712:
[----:B------:R-:W-:Y:S01]  /*72f0*/  ULDC UR20, c[0x0][0x174] ;  /* 0x00005d0000147ab9 */ /* 0x000fe20000000800 */
[----:B------:R-:W-:Y:S01]  /*7300*/  FMUL.FTZ R106, R23, R106 ;  /* 0x0000006a176a7220 */ /* 0x000fe20000410000 */
[----:B------:R-:W-:Y:S01]  /*7310*/  UIADD3 UR20, UR6, -UR20, URZ ;  /* 0x8000001406147290 */ /* 0x000fe2000fffe03f */
[C---:B------:R-:W-:Y:S01]  /*7320*/  LEA R28, P0, R26.reuse, c[0x0][0x320], 0x2 ;  /* 0x0000c8001a1c7a11 */ /* 0x040fe200078010ff */
[----:B------:R-:W-:Y:S01]  /*7330*/  USHF.L.U32 UR22, UR8, 0x2, URZ ;  /* 0x0000000208167899 */ /* 0x000fe2000800063f */
[----:B------:R-:W-:Y:S01]  /*7340*/  FADD.FTZ R27, R33, R106 ;  /* 0x0000006a211b7221 */ /* 0x000fe20000010000 */
[----:B------:R-:W-:Y:S01]  /*7350*/  UIMAD UR20, UR20, -0x800, URZ ;  /* 0xfffff800141478a4 */ /* 0x000fe2000f8e023f */
[----:B------:R-:W-:Y:S01]  /*7360*/  LEA.HI.X R29, R26, c[0x0][0x324], R117, 0x2, P0 ;  /* 0x0000c9001a1d7a11 */ /* 0x000fe200000f1475 */
[----:B------:R-:W-:Y:S01]  /*7370*/  FADD.FTZ R141, -R131, R141 ;  /* 0x0000008d838d7221 */ /* 0x000fe20000010100 */
[----:B------:R-:W-:Y:S01]  /*7380*/  USHF.L.U64.HI UR23, UR8, 0x2, UR9 ;  /* 0x0000000208177899 */ /* 0x000fe20008010209 */
[----:B------:R-:W-:Y:S01]  /*7390*/  ISETP.GE.AND P0, PT, R112, 0x81, PT ;  /* 0x000000817000780c */ /* 0x000fe20003f06270 */
[----:B------:R-:W-:Y:S01]  /*73a0*/  FMUL.FTZ R26, R115, R108 ;  /* 0x0000006c731a7220 */ /* 0x000fe20000410000 */
[----:B------:R-:W-:Y:S01]  /*73b0*/  MOV R33, UR20 ;  /* 0x0000001400217c02 */ /* 0x000fe20008000f00 */
[----:B------:R-:W-:Y:S01]  /*73c0*/  ULDC.64 UR20, c[0x0][0x2d0] ;  /* 0x0000b40000147ab9 */ /* 0x000fe20000000a00 */
[----:B-1----:R-:W-:Y:S01]  /*73d0*/  FMUL.FTZ R31, R32, R141 ;  /* 0x0000008d201f7220 */ /* 0x002fe20000410000 */
[----:B------:R-:W-:Y:S01]  /*73e0*/  UIMAD UR20, UR23, UR20, URZ ;  /* 0x00000014171472a4 */ /* 0x000fe2000f8e023f */
[----:B------:R-:W-:Y:S01]  /*73f0*/  FFMA.FTZ R26, R79, R104, R26 ;  /* 0x000000684f1a7223 */ /* 0x000fe2000001001a */
[----:B------:R-:W-:Y:S01]  /*7400*/  BSSY B0, `(.L_x_1714) ;  /* 0x0000014000007945 */ /* 0x000fe20003800000 */
[----:B------:R-:W-:Y:S01]  /*7410*/  IMAD.WIDE R28, R33, 0x4, R28 ;  /* 0x00000004211c7825 */ /* 0x000fe200078e021c */
[----:B------:R-:W-:Y:S01]  /*7420*/  MOV R33, UR22 ;  /* 0x0000001600217c02 */ /* 0x000fe20008000f00 */
[----:B------:R-:W-:Y:S01]  /*7430*/  UIMAD UR20, UR22, UR21, UR20 ;  /* 0x00000015161472a4 */ /* 0x000fe2000f8e0214 */
[----:B------:R-:W-:Y:S01]  /*7440*/  IADD3 R117, R0, 0x180, RZ ;  /* 0x0000018000757810 */ /* 0x000fe20007ffe0ff */
[----:B------:R-:W-:-:S02]  /*7450*/  FFMA.FTZ R31, R78, R111, R31 ;  /* 0x0000006f4e1f7223 */ /* 0x000fc4000001001f */
[----:B------:R-:W-:Y:S01]  /*7460*/  IMAD.WIDE.U32 R28, R33, c[0x0][0x2d0], R28 ;  /* 0x0000b400211c7a25 */ /* 0x000fe200078e001c */
[----:B------:R-:W-:-:S03]  /*7470*/  IADD3 R33, R0, 0x80, RZ ;  /* 0x0000008000217810 */ /* 0x000fc60007ffe0ff */
[----:B------:R-:W-:Y:S01]  /*7480*/  FMUL.FTZ R111, R111, R148 ;  /* 0x000000946f6f7220 */ /* 0x000fe20000410000 */
[----:B------:R-:W-:Y:S01]  /*7490*/  LEA.HI.SX32 R33, R33, R0, 0x1b ;  /* 0x0000000021217211 */ /* 0x000fe200078fdaff */
[----:B------:R-:W-:Y:S01]  /*74a0*/  FMUL.FTZ R104, R104, R10 ;  /* 0x0000000a68687220 */ /* 0x000fe20000410000 */
[----:B------:R-:W-:Y:S01]  /*74b0*/  IADD3 R29, R29, UR20, RZ ;  /* 0x000000141d1d7c10 */ /* 0x000fe2000fffe0ff */
[----:B------:R-:W-:Y:S02]  /*74c0*/  FFMA.FTZ R114, R111, R141, R114 ;  /* 0x0000008d6f727223 */ /* 0x000fe40000010072 */
[----:B------:R-:W-:Y:S01]  /*74d0*/  FMUL.FTZ R115, R104, R108 ;  /* 0x0000006c68737220 */ /* 0x000fe20000410000 */
[----:B------:R-:W1:Y:S01]  /*74e0*/  LDS R33, [R33.X4+0x2310] ;  /* 0x0023100021217984 */ /* 0x000e620000004800 */
[----:B------:R-:W-:Y:S02]  /*74f0*/  FFMA.FTZ R25, R88, R25, R134 ;  /* 0x0000001958197223 */ /* 0x000fe40000010086 */
[----:B------:R-:W-:Y:S01]  /*7500*/  FADD.FTZ R30, R114, R115 ;  /* 0x00000073721e7221 */ /* 0x000fe20000010000 */
[----:B------:R-:W-:Y:S01]  /*7510*/  IADD3 R115, R0, 0x100, RZ ;  /* 0x0000010000737810 */ /* 0x000fe20007ffe0ff */
[----:B------:R-:W-:Y:S05]  /*7520*/  @!P0 BRA `(.L_x_1715) ;  /* 0x0000001000008947 */ /* 0x000fea0003800000 */
[----:B-1----:R1:W-:Y:S02]  /*7530*/  RED.E.ADD.F32.FTZ.RN.STRONG.GPU [R28.64+-0x1e00], R33 ;  /* 0xffe200211c00798e */ /* 0x0023e4000c10e7a0 */
.L_x_1715:
[----:B------:R-:W-:Y:S05]  /*7540*/  BSYNC B0 ;  /* 0x0000000000007941 */ /* 0x000fea0003800000 */
.L_x_1714:
        /* <DEDUP_REMOVED lines=14> */
.L_x_1717:
[----:B------:R-:W-:Y:S05]  /*7630*/  BSYNC B0 ;  /* 0x0000000000007941 */ /* 0x000fea0003800000 */
.L_x_1716:
[----:B------:R-:W3:Y:S01]  /*7640*/  LDS R117, [R117.X4+0x2710] ;  /* 0x0027100075757984 */ /* 0x000ee20000004800 */
[----:B------:R-:W-:Y:S01]  /*7650*/  BSSY B0, `(.L_x_1718) ;  /* 0x0000005000007945 */ /* 0x000fe20003800000 */
[----:B-1----:R-:W-:Y:S02]  /*7660*/  IADD3 R33, R0, 0x280, RZ ;  /* 0x0000028000217810 */ /* 0x002fe40007ffe0ff */
[----:B------:R-:W-:Y:S01]  /*7670*/  LEA.HI.SX32 R32, R119, R0, 0x1b ;  /* 0x0000000077207211 */ /* 0x000fe200078fdaff */
[----:B------:R-:W-:Y:S05]  /*7680*/  @!P0 BRA `(.L_x_1719) ;  /* 0x0000001000008947 */ /* 0x000fea0003800000 */
[----:B---3--:R1:W-:Y:S02]  /*7690*/  RED.E.ADD.F32.FTZ.RN.STRONG.GPU [R28.64+-0x1a00], R117 ;  /* 0xffe600751c00798e */ /* 0x0083e4000c10e7a0 */
.L_x_1719:
[----:B------:R-:W-:Y:S05]  /*76a0*/  BSYNC B0 ;  /* 0x0000000000007941 */ /* 0x000fea0003800000 */
.L_x_1718:
[----:B------:R-:W-:Y:S01]  /*76b0*/  LEA.HI.SX32 R106, R33, R0, 0x1b ;  /* 0x00000000216a7211 */ /* 0x000fe200078fdaff */
[----:B------:R-:W-:Y:S01]  /*76c0*/  BSSY B0, `(.L_x_1720) ;  /* 0x0000005000007945 */ /* 0x000fe20003800000 */
[----:B------:R4:W1:Y:S01]  /*76d0*/  LDS R33, [R32.X4+0x2910] ;  /* 0x0029100020217984 */ /* 0x0008620000004800 */
[----:B--2---:R-:W-:Y:S01]  /*76e0*/  IADD3 R115, R0, 0x300, RZ ;  /* 0x0000030000737810 */ /* 0x004fe20007ffe0ff */
[----:B------:R-:W-:Y:S05]  /*76f0*/  @!P1 BRA `(.L_x_1721) ;  /* 0x0000001000009947 */ /* 0x000fea0003800000 */
[----:B-1----:R1:W-:Y:S02]  /*7700*/  RED.E.ADD.F32.FTZ.RN.STRONG.GPU [R28.64+-0x1800], R33 ;  /* 0xffe800211c00798e */ /* 0x0023e4000c10e7a0 */
.L_x_1721:
[----:B------:R-:W-:Y:S05]  /*7710*/  BSYNC B0 ;  /* 0x0000000000007941 */ /* 0x000fea0003800000 */
.L_x_1720:
[----:B-1----:R1:W2:Y:S01]  /*7720*/  LDS R33, [R106.X4+0x2b10] ;  /* 0x002b10006a217984 */ /* 0x0022a20000004800 */
[----:B------:R-:W-:Y:S01]  /*7730*/  BSSY B0, `(.L_x_1722) ;  /* 0x0000005000007945 */ /* 0x000fe20003800000 */
[----:B---3--:R-:W-:-:S02]  /*7740*/  IADD3 R117, R0, 0x380, RZ ;  /* 0x0000038000757810 */ /* 0x008fc40007ffe0ff */
[----:B------:R-:W-:Y:S01]  /*7750*/  LEA.HI.SX32 R115, R115, R0, 0x1b ;  /* 0x0000000073737211 */ /* 0x000fe200078fdaff */
[----:B------:R-:W-:Y:S05]  /*7760*/  @!P2 BRA `(.L_x_1723) ;  /* 0x000000100000a947 */ /* 0x000fea0003800000 */
[----:B--2---:R2:W-:Y:S02]  /*7770*/  RED.E.ADD.F32.FTZ.RN.STRONG.GPU [R28.64+-0x1600], R33 ;  /* 0xffea00211c00798e */ /* 0x0045e4000c10e7a0 */
.L_x_1723:
[----:B------:R-:W-:Y:S05]  /*7780*/  BSYNC B0 ;  /* 0x0000000000007941 */ /* 0x000fea0003800000 */
.L_x_1722:
[----:B------:R-:W3:Y:S01]  /*7790*/  LDS R115, [R115.X4+0x2d10] ;  /* 0x002d100073737984 */ /* 0x000ee20000004800 */
[----:B------:R-:W-:Y:S01]  /*77a0*/  BSSY B0, `(.L_x_1724) ;  /* 0x0000005000007945 */ /* 0x000fe20003800000 */
[----:B--2---:R-:W-:Y:S02]  /*77b0*/  IADD3 R33, R0, 0x400, RZ ;  /* 0x0000040000217810 */ /* 0x004fe40007ffe0ff */
[----:B------:R-:W-:Y:S01]  /*77c0*/  LEA.HI.SX32 R117, R117, R0, 0x1b ;  /* 0x0000000075757211 */ /* 0x000fe200078fdaff */
[----:B------:R-:W-:Y:S05]  /*77d0*/  @!P3 BRA `(.L_x_1725) ;  /* 0x000000100000b947 */ /* 0x000fea0003800000 */
[----:B---3--:R2:W-:Y:S02]  /*77e0*/  RED.E.ADD.F32.FTZ.RN.STRONG.GPU [R28.64+-0x1400], R115 ;  /* 0xffec00731c00798e */ /* 0x0085e4000c10e7a0 */
.L_x_1725:
[----:B------:R-:W-:Y:S05]  /*77f0*/  BSYNC B0 ;  /* 0x0000000000007941 */ /* 0x000fea0003800000 */
.L_x_1724:
[----:B------:R-:W1:Y:S01]  /*7800*/  LDS R117, [R117.X4+0x2f10] ;  /* 0x002f100075757984 */ /* 0x000e620000004800 */
[----:B------:R-:W-:Y:S01]  /*7810*/  BSSY B0, `(.L_x_1726) ;  /* 0x0000004000007945 */ /* 0x000fe20003800000 */
[----:B------:R-:W-:Y:S01]  /*7820*/  LEA.HI.SX32 R33, R33, R0, 0x1b ;  /* 0x0000000021217211 */ /* 0x000fe200078fdaff */
[----:B------:R-:W-:Y:S05]  /*7830*/  @!P4 BRA `(.L_x_1727) ;  /* 0x000000100000c947 */ /* 0x000fea0003800000 */
[----:B-1----:R1:W-:Y:S02]  /*7840*/  RED.E.ADD.F32.FTZ.RN.STRONG.GPU [R28.64+-0x1200], R117 ;  /* 0xffee00751c00798e */ /* 0x0023e4000c10e7a0 */
.L_x_1727:
[----:B------:R-:W-:Y:S05]  /*7850*/  BSYNC B0 ;  /* 0x0000000000007941 */ /* 0x000fea0003800000 */
.L_x_1726:
[----:B------:R-:W2:Y:S01]  /*7860*/  LDS R33, [R33.X4+0x3110] ;  /* 0x0031100021217984 */ /* 0x000ea20000004800 */
[----:B------:R-:W-:Y:S01]  /*7870*/  BSSY B0, `(.L_x_1728) ;  /* 0x0000005000007945 */ /* 0x000fe20003800000 */
[----:B--23--:R-:W-:-:S02]  /*7880*/  IADD3 R115, R0, 0x480, RZ ;  /* 0x0000048000737810 */ /* 0x00cfc40007ffe0ff */
[----:B-1----:R-:W-:Y:S01]  /*7890*/  IADD3 R117, R0, 0x500, RZ ;  /* 0x0000050000757810 */ /* 0x002fe20007ffe0ff */
[----:B------:R-:W-:Y:S05]  /*78a0*/  @!P5 BRA `(.L_x_1729) ;  /* 0x000000100000d947 */ /* 0x000fea0003800000 */
[----:B------:R1:W-:Y:S02]  /*78b0*/  RED.E.ADD.F32.FTZ.RN.STRONG.GPU [R28.64+-0x1000], R33 ;  /* 0xfff000211c00798e */ /* 0x0003e4000c10e7a0 */
.L_x_1729:
[----:B------:R-:W-:Y:S05]  /*78c0*/  BSYNC B0 ;  /* 0x0000000000007941 */ /* 0x000fea0003800000 */
.L_x_1728:
        /* <DEDUP_REMOVED lines=14> */
.L_x_1731:
[----:B------:R-:W-:Y:S05]  /*79b0*/  BSYNC B0 ;  /* 0x0000000000007941 */ /* 0x000fea0003800000 */
.L_x_1730:
[----:B------:R-:W2:Y:S01]  /*79c0*/  LDS R117, [R117.X4+0x3510] ;  /* 0x0035100075757984 */ /* 0x000ea20000004800 */
[----:B------:R-:W-:Y:S01]  /*79d0*/  BSSY B0, `(.L_x_1732) ;  /* 0x0000005000007945 */ /* 0x000fe20003800000 */
[----:B-1----:R-:W-:-:S02]  /*79e0*/  IADD3 R115, R0, 0x600, RZ ;  /* 0x0000060000737810 */ /* 0x002fc40007ffe0ff */
[----:B------:R-:W-:Y:S01]  /*79f0*/  LEA.HI.SX32 R33, R33, R0, 0x1b ;  /* 0x0000000021217211 */ /* 0x000fe200078fdaff */
[----:B------:R-:W-:Y:S05]  /*7a00*/  @!P0 BRA `(.L_x_1733) ;  /* 0x0000001000008947 */ /* 0x000fea0003800000 */
[----:B--2---:R1:W-:Y:S02]  /*7a10*/  RED.E.ADD.F32.FTZ.RN.STRONG.GPU [R28.64+-0xc00], R117 ;  /* 0xfff400751c00798e */ /* 0x0043e4000c10e7a0 */
.L_x_1733:
[----:B------:R-:W-:Y:S05]  /*7a20*/  BSYNC B0 ;  /* 0x0000000000007941 */ /* 0x000fea0003800000 */
.L_x_1732:
[----:B------:R-:W3:Y:S01]  /*7a30*/  LDS R33, [R33.X4+0x3710] ;  /* 0x0037100021217984 */ /* 0x000ee20000004800 */
[----:B------:R-:W-:Y:S01]  /*7a40*/  BSSY B0, `(.L_x_1734) ;  /* 0x0000005000007945 */ /* 0x000fe20003800000 */
[----:B-12---:R-:W-:Y:S02]  /*7a50*/  IADD3 R117, R0, 0x680, RZ ;  /* 0x0000068000757810 */ /* 0x006fe40007ffe0ff */
[----:B------:R-:W-:Y:S01]  /*7a60*/  LEA.HI.SX32 R115, R115, R0, 0x1b ;  /* 0x0000000073737211 */ /* 0x000fe200078fdaff */
[----:B------:R-:W-:Y:S05]  /*7a70*/  @!P1 BRA `(.L_x_1735) ;  /* 0x0000001000009947 */ /* 0x000fea0003800000 */
[----:B---3--:R1:W-:Y:S02]  /*7a80*/  RED.E.ADD.F32.FTZ.RN.STRONG.GPU [R28.64+-0xa00], R33 ;  /* 0xfff600211c00798e */ /* 0x0083e4000c10e7a0 */
.L_x_1735:
[----:B------:R-:W-:Y:S05]  /*7a90*/  BSYNC B0 ;  /* 0x0000000000007941 */ /* 0x000fea0003800000 */
.L_x_1734:
[----:B------:R-:W2:Y:S01]  /*7aa0*/  LDS R115, [R115.X4+0x3910] ;  /* 0x0039100073737984 */ /* 0x000ea20000004800 */
[----:B------:R-:W-:Y:S01]  /*7ab0*/  BSSY B0, `(.L_x_1736) ;  /* 0x0000005000007945 */ /* 0x000fe20003800000 */
[----:B-1-3--:R-:W-:Y:S02]  /*7ac0*/  IADD3 R33, R0, 0x700, RZ ;  /* 0x0000070000217810 */ /* 0x00afe40007ffe0ff */
[----:B------:R-:W-:Y:S01]  /*7ad0*/  LEA.HI.SX32 R117, R117, R0, 0x1b ;  /* 0x0000000075757211 */ /* 0x000fe200078fdaff */
[----:B------:R-:W-:Y:S05]  /*7ae0*/  @!P2 BRA `(.L_x_1737) ;  /* 0x000000100000a947 */ /* 0x000fea0003800000 */
[----:B--2---:R1:W-:Y:S02]  /*7af0*/  RED.E.ADD.F32.FTZ.RN.STRONG.GPU [R28.64+-0x800], R115 ;  /* 0xfff800731c00798e */ /* 0x0043e4000c10e7a0 */
.L_x_1737:
[----:B------:R-:W-:Y:S05]  /*7b00*/  BSYNC B0 ;  /* 0x0000000000007941 */ /* 0x000fea0003800000 */
.L_x_1736:
[----:B------:R-:W3:Y:S01]  /*7b10*/  LDS R117, [R117.X4+0x3b10] ;  /* 0x003b100075757984 */ /* 0x000ee20000004800 */
[----:B------:R-:W-:Y:S01]  /*7b20*/  BSSY B0, `(.L_x_1738) ;  /* 0x0000006000007945 */ /* 0x000fe20003800000 */
[----:B------:R-:W-:Y:S01]  /*7b30*/  FADD.FTZ R47, R104, R47 ;  /* 0x0000002f682f7221 */ /* 0x000fe20000010000 */
[----:B-12---:R-:W-:-:S02]  /*7b40*/  IADD3 R115, R0, 0x780, RZ ;  /* 0x0000078000737810 */ /* 0x006fc40007ffe0ff */
[----:B------:R-:W-:Y:S01]  /*7b50*/  LEA.HI.SX32 R33, R33, R0, 0x1b ;  /* 0x0000000021217211 */ /* 0x000fe200078fdaff */
[----:B------:R-:W-:Y:S05]  /*7b60*/  @!P3 BRA `(.L_x_1739) ;  /* 0x000000100000b947 */ /* 0x000fea0003800000 */
[----:B---3--:R1:W-:Y:S02]  /*7b70*/  RED.E.ADD.F32.FTZ.RN.STRONG.GPU [R28.64+-0x600], R117 ;  /* 0xfffa00751c00798e */ /* 0x0083e4000c10e7a0 */
.L_x_1739:
[----:B------:R-:W-:Y:S05]  /*7b80*/  BSYNC B0 ;  /* 0x0000000000007941 */ /* 0x000fea0003800000 */
.L_x_1738:
[----:B------:R-:W2:Y:S01]  /*7b90*/  LDS R33, [R33.X4+0x3d10] ;  /* 0x003d100021217984 */ /* 0x000ea20000004800 */
[----:B------:R-:W-:Y:S01]  /*7ba0*/  BSSY B0, `(.L_x_1740) ;  /* 0x0000004000007945 */ /* 0x000fe20003800000 */
[----:B------:R-:W-:Y:S01]  /*7bb0*/  LEA.HI.SX32 R115, R115, R0, 0x1b ;  /* 0x0000000073737211 */ /* 0x000fe200078fdaff */
[----:B------:R-:W-:Y:S05]  /*7bc0*/  @!P4 BRA `(.L_x_1741) ;  /* 0x000000100000c947 */ /* 0x000fea0003800000 */
[----:B--2---:R2:W-:Y:S02]  /*7bd0*/  RED.E.ADD.F32.FTZ.RN.STRONG.GPU [R28.64+-0x400], R33 ;  /* 0xfffc00211c00798e */ /* 0x0045e4000c10e7a0 */
.L_x_1741:
[----:B------:R-:W-:Y:S05]  /*7be0*/  BSYNC B0 ;  /* 0x0000000000007941 */ /* 0x000fea0003800000 */
.L_x_1740:
[----:B------:R-:W1:Y:S01]  /*7bf0*/  LDS R115, [R115.X4+0x3f10] ;  /* 0x003f100073737984 */ /* 0x000e620000004800 */
[----:B------:R-:W-:Y:S01]  /*7c00*/  BSSY B0, `(.L_x_1742) ;  /* 0x0000003000007945 */ /* 0x000fe20003800000 */
[----:B------:R-:W-:Y:S05]  /*7c10*/  @!P5 BRA `(.L_x_1743) ;  /* 0x000000100000d947 */ /* 0x000fea0003800000 */
[----:B-1----:R1:W-:Y:S02]  /*7c20*/  RED.E.ADD.F32.FTZ.RN.STRONG.GPU [R28.64+-0x200], R115 ;  /* 0xfffe00731c00798e */ /* 0x0023e4000c10e7a0 */
.L_x_1743:
[----:B------:R-:W-:Y:S05]  /*7c30*/  BSYNC B0 ;  /* 0x0000000000007941 */ /* 0x000fea0003800000 */
.L_x_1742:
[----:B-12---:R-:W1:Y:S01]  /*7c40*/  SHFL.DOWN PT, R29, R30, 0x1, 0x1f ;  /* 0x08201f001e1d7f89 */ /* 0x006e6200000e0000 */
[----:B0-----:R-:W-:Y:S01]  /*7c50*/  ISETP.GT.AND P0, PT, R155, 0x1e, PT ;  /* 0x0000001e9b00780c */ /* 0x001fe20003f04270 */
[----:B------:R-:W-:Y:S01]  /*7c60*/  FADD.FTZ R75, R26, R75 ;  /* 0x0000004b1a4b7221 */ /* 0x000fe20000010000 */
[----:B----4-:R-:W-:Y:S01]  /*7c70*/  SHF.R.S32.HI R32, RZ, 0x1f, R0 ;  /* 0x0000001fff207819 */ /* 0x010fe20000011400 */
[----:B------:R-:W0:Y:S01]  /*7c80*/  SHFL.DOWN PT, R28, R27, 0x1, 0x1f ;  /* 0x08201f001b1c7f89 */ /* 0x000e2200000e0000 */
[----:B------:R-:W-:Y:S01]  /*7c90*/  ISETP.NE.AND P1, PT, R0, RZ, PT ;  /* 0x000000ff0000720c */ /* 0x000fe20003f25270 */
[----:B------:R-:W-:Y:S01]  /*7ca0*/  BSSY B0, `(.L_x_1744) ;  /* 0x000004e000007945 */ /* 0x000fe20003800000 */
        /* <DEDUP_REMOVED lines=10> */
[----:B-1----:R-:W-:Y:S02]  /*7d50*/  @!P0 FADD.FTZ R30, R30, R29 ;  /* 0x0000001d1e1e8221 */ /* 0x002fe40000010000 */
[----:B------:R-:W-:Y:S02]  /*7d60*/  FADD.FTZ R49, R103, R49 ;  /* 0x0000003167317221 */ /* 0x000fe40000010000 */
[----:B0-----:R-:W-:Y:S01]  /*7d70*/  @!P0 FADD.FTZ R27, R27, R28 ;  /* 0x0000001c1b1b8221 */ /* 0x001fe20000010000 */
        /* <DEDUP_REMOVED lines=42> */
[----:B------:R-:W-:-:S11]  /*8020*/  MOV R26, R30 ;  /* 0x0000001e001a7202 */ /* 0x000fd60000000f00 */
        /* <DEDUP_REMOVED lines=10> */
[----:B------:R-:W4:Y:S01]  /*80d0*/  @P0 LDS R35, [UR20+0x5e60] ;  /* 0x005e6014ff230984 */ /* 0x000f220008000800 */
[----:B-1----:R-:W-:Y:S02]  /*80e0*/  FADD.FTZ R34, R27, R29 ;  /* 0x0000001d1b227221 */ /* 0x002fe40000010000 */
[----:B------:R-:W-:Y:S02]  /*80f0*/  FADD.FTZ R25, R26, R28 ;  /* 0x0000001c1a197221 */ /* 0x000fe40000010000 */
[----:B------:R-:W-:Y:S02]  /*8100*/  FADD.FTZ R34, R31, R34 ;  /* 0x000000221f227221 */ /* 0x000fe40000010000 */
[----:B------:R-:W-:-:S02]  /*8110*/  FADD.FTZ R25, R30, R25 ;  /* 0x000000191e197221 */ /* 0x000fc40000010000 */
[----:B0-----:R-:W-:Y:S02]  /*8120*/  FADD.FTZ R27, R34, R33 ;  /* 0x00000021221b7221 */ /* 0x001fe40000010000 */
[----:B------:R-:W-:Y:S02]  /*8130*/  FADD.FTZ R26, R25, R32 ;  /* 0x00000020191a7221 */ /* 0x000fe40000010000 */
[----:B--2---:R-:W-:Y:S02]  /*8140*/  @P0 FADD.FTZ R27, R27, R36 ;  /* 0x000000241b1b0221 */ /* 0x004fe40000010000 */
[----:B----4-:R-:W-:-:S03]  /*8150*/  @P0 FADD.FTZ R26, R26, R35 ;  /* 0x000000231a1a0221 */ /* 0x010fc60000010000 */
[----:B------:R0:W-:Y:S04]  /*8160*/  STS [UR20+0x6260], R27 ;  /* 0x0062601bff007988 */ /* 0x0001e80008000814 */
[----:B------:R0:W-:Y:S02]  /*8170*/  STS [UR20+0x5e60], R26 ;  /* 0x005e601aff007988 */ /* 0x0001e40008000814 */
.L_x_1745:
[----:B------:R-:W-:Y:S05]  /*8180*/  BSYNC B0 ;  /* 0x0000000000007941 */ /* 0x000fea0003800000 */
.L_x_1744:
[----:B------:R-:W-:Y:S02]  /*8190*/  UIADD3 UR7, UR7, 0x1, URZ ;  /* 0x0000000107077890 */ /* 0x000fe4000fffe03f */
[----:B------:R-:W-:Y:S02]  /*81a0*/  ULDC UR20, c[0x0][0x16c] ;  /* 0x00005b0000147ab9 */ /* 0x000fe40000000800 */
[----:B------:R-:W-:Y:S02]  /*81b0*/  UISETP.GE.AND UP0, UPT, UR7, UR20, UPT ;  /* 0x000000140700728c */ /* 0x000fe4000bf06270 */
[----:B------:R-:W-:-:S04]  /*81c0*/  UIADD3 UR8, UP1, UR8, 0x1, URZ ;  /* 0x0000000108087890 */ /* 0x000fc8000ff3e03f */
[----:B------:R-:W-:Y:S01]  /*81d0*/  PLOP3.LUT P0, PT, PT, PT, UP0, 0x80, 0x0 ;  /* 0x000000000000781c */ /* 0x000fe20003f0f008 */
[----:B------:R-:W-:-:S12]  /*81e0*/  UIADD3.X UR9, URZ, UR9, URZ, UP1, !UPT ;  /* 0x000000093f097290 */ /* 0x000fd80008ffe43f */
[----:B0--3--:R-:W-:Y:S01]  /*81f0*/  @P0 CALL.REL.NOINC `(.L_x_1698) ;  /* 0x0000001000000944 */ /* 0x009fe20003c00000 */
[----:B------:R-:W-:Y:S05]  /*8200*/  BRA `(.L_x_1746) ;  /* 0xffffc82000007947 */ /* 0x000fea000383ffff */
.L_x_1698:
[----:B0-----:R-:W2:Y:S04]  /*8210*/  LDL.LU.64 R26, [R1+0x8] ;  /* 0x00000800011a7983 */ /* 0x001ea80000300a00 */
[----:B------:R-:W-:Y:S06]  /*8220*/  BAR.SYNC.DEFER_BLOCKING 0x0 ;  /* 0x0000000000007b1d */ /* 0x000fec0000010000 */
[----:B------:R-:W3:Y:S01]  /*8230*/  LDL.LU R34, [R1+0x14] ;  /* 0x0000140001227983 */ /* 0x000ee20000300800 */
[----:B------:R-:W-:Y:S01]  /*8240*/  IMAD R28, R155, 0x3, R2 ;  /* 0x000000039b1c7824 */ /* 0x000fe200078e0202 */
[----:B------:R-:W-:Y:S01]  /*8250*/  SHF.L.U32 R33, R0, 0x2, RZ ;  /* 0x0000000200217819 */ /* 0x000fe200000006ff */
[----:B------:R-:W-:Y:S01]  /*8260*/  ULDC.64 UR20, c[0x0][0x2d8] ;  /* 0x0000b60000147ab9 */ /* 0x000fe20000000a00 */
[----:B--2---:R-:W2:Y:S04]  /*8270*/  LDG.E.128 R4, [R26.64] ;  /* 0x000000201a047981 */ /* 0x004ea8000c1e1d00 */
[----:B------:R-:W4:Y:S04]  /*8280*/  LDG.E.128 R12, [R26.64+0x200] ;  /* 0x000200201a0c7981 */ /* 0x000f28000c1e1d00 */
[----:B------:R-:W5:Y:S04]  /*8290*/  LDG.E.128 R16, [R26.64+0x400] ;  /* 0x000400201a107981 */ /* 0x000f68000c1e1d00 */
[----:B------:R-:W3:Y:S01]  /*82a0*/  LDG.E.128 R20, [R26.64+0x600] ;  /* 0x000600201a147981 */ /* 0x000ee2000c1e1d00 */
[----:B------:R-:W-:-:S04]  /*82b0*/  LOP3.LUT R33, R33, 0xffffff80, RZ, 0xc0, !PT ;  /* 0xffffff8021217812 */ /* 0x000fc800078ec0ff */
[----:B------:R-:W-:Y:S01]  /*82c0*/  LEA R33, R155, R33, 0x2 ;  /* 0x000000219b217211 */ /* 0x000fe200078e10ff */
[----:B------:R-:W-:Y:S02]  /*82d0*/  UIMAD UR7, UR38, UR20, URZ ;  /* 0x00000014260772a4 */ /* 0x000fe4000f8e023f */
[----:B------:R-:W-:Y:S02]  /*82e0*/  UIMAD.WIDE.U32 UR8, UR37, UR20, UR16 ;  /* 0x00000014250872a5 */ /* 0x000fe4000f8e0010 */
        /* <DEDUP_REMOVED lines=8> */
[----:B------:R-:W-:Y:S01]  /*8370*/  ULEA UR7, UP0, UR8, UR20, 0x2 ;  /* 0x0000001408077291 */ /* 0x000fe2000f80103f */
[----:B------:R-:W-:-:S03]  /*8380*/  SHF.L.U32 R32, R0, 0x2, RZ ;  /* 0x0000000200207819 */ /* 0x000fc600000006ff */
[----:B------:R-:W-:Y:S01]  /*8390*/  ULEA.HI.X UR8, UR8, UR21, UR9, 0x2, UP0 ;  /* 0x0000001508087291 */ /* 0x000fe200080f1409 */
[----:B------:R-:W-:Y:S02]  /*83a0*/  LOP3.LUT R32, R32, 0xffffff80, RZ, 0xc0, !PT ;  /* 0xffffff8020207812 */ /* 0x000fe400078ec0ff */
[----:B------:R-:W-:Y:S02]  /*83b0*/  ULDC.64 UR20, c[0x0][0x300] ;  /* 0x0000c00000147ab9 */ /* 0x000fe40000000a00 */
[----:B------:R-:W-:Y:S01]  /*83c0*/  LOP3.LUT R32, R32, 0x1f, R0, 0xf8, !PT ;  /* 0x0000001f20207812 */ /* 0x000fe200078ef800 */
        /* <DEDUP_REMOVED lines=20> */
[----:B------:R-:W-:-:S03]  /*8510*/  FADD.FTZ R17, R10, UR5 ;  /* 0x000000050a117e21 */ /* 0x000fc60008010000 */
[----:B------:R-:W-:Y:S01]  /*8520*/  FSETP.GTU.FTZ.AND P0, PT, R16, 20, PT ;  /* 0x41a000001000780b */ /* 0x000fe20003f1c000 */
[----:B------:R-:W-:Y:S01]  /*8530*/  @!P2 FMUL.FTZ R3, R24, -1.4426950216293334961 ;  /* 0xbfb8aa3b1803a820 */ /* 0x000fe20000410000 */
[----:B------:R-:W-:Y:S01]  /*8540*/  FSETP.GTU.FTZ.AND P1, PT, R17, 20, PT ;  /* 0x41a000001100780b */ /* 0x000fe20003f3c000 */
[----:B------:R-:W-:Y:S02]  /*8550*/  @!P3 FMUL.FTZ R8, R25, -1.4426950216293334961 ;  /* 0xbfb8aa3b1908b820 */ /* 0x000fe40000410000 */
[----:B------:R-:W-:Y:S02]  /*8560*/  @!P4 FMUL.FTZ R12, R26, -1.4426950216293334961 ;  /* 0xbfb8aa3b1a0cc820 */ /* 0x000fe40000410000 */
[----:B------:R-:W0:Y:S01]  /*8570*/  @!P2 MUFU.EX2 R3, R3 ;  /* 0x000000030003a308 */ /* 0x000e220000000800 */
[----:B------:R-:W-:Y:S02]  /*8580*/  @!P5 FMUL.FTZ R13, R27, -1.4426950216293334961 ;  /* 0xbfb8aa3b1b0dd820 */ /* 0x000fe40000410000 */
[----:B------:R-:W-:-:S05]  /*8590*/  @!P6 FMUL.FTZ R14, R14, -1.4426950216293334961 ;  /* 0xbfb8aa3b0e0ee820 */ /* 0x000fca0000410000 */
[----:B------:R-:W1:Y:S08]  /*85a0*/  @!P3 MUFU.EX2 R8, R8 ;  /* 0x000000080008b308 */ /* 0x000e700000000800 */
[----:B------:R-:W3:Y:S01]  /*85b0*/  @!P4 MUFU.EX2 R12, R12 ;  /* 0x0000000c000cc308 */ /* 0x000ee20000000800 */
[----:B0-----:R-:W-:-:S07]  /*85c0*/  @!P2 FADD.FTZ R3, R3, 1 ;  /* 0x3f8000000303a421 */ /* 0x001fce0000010000 */
[----:B------:R-:W0:Y:S01]  /*85d0*/  @!P5 MUFU.EX2 R13, R13 ;  /* 0x0000000d000dd308 */ /* 0x000e220000000800 */
[----:B-1----:R-:W-:-:S07]  /*85e0*/  @!P3 FADD.FTZ R8, R8, 1 ;  /* 0x3f8000000808b421 */ /* 0x002fce0000010000 */
[----:B------:R1:W4:Y:S01]  /*85f0*/  @!P2 MUFU.RCP R15, R3 ;  /* 0x00000003000fa308 */ /* 0x0003220000001000 */
[----:B---3--:R-:W-:Y:S02]  /*8600*/  @!P4 FADD.FTZ R12, R12, 1 ;  /* 0x3f8000000c0cc421 */ /* 0x008fe40000010000 */
[----:B0-----:R-:W-:-:S05]  /*8610*/  @!P5 FADD.FTZ R13, R13, 1 ;  /* 0x3f8000000d0dd421 */ /* 0x001fca0000010000 */
[----:B------:R-:W0:Y:S01]  /*8620*/  @!P3 MUFU.RCP R8, R8 ;  /* 0x000000080008b308 */ /* 0x000e220000001000 */
[----:B-1----:R-:W-:Y:S02]  /*8630*/  @!P0 FMUL.FTZ R3, R16, -1.4426950216293334961 ;  /* 0xbfb8aa3b10038820 */ /* 0x002fe40000410000 */
[----:B----4-:R-:W-:-:S05]  /*8640*/  @!P2 FMUL.FTZ R64, R64, R15 ;  /* 0x0000000f4040a220 */ /* 0x010fca0000410000 */
[----:B------:R1:W3:Y:S01]  /*8650*/  @!P4 MUFU.RCP R9, R12 ;  /* 0x0000000c0009c308 */ /* 0x0002e20000001000 */
[----:B------:R-:W-:Y:S01]  /*8660*/  FSETP.GTU.FTZ.AND P2, PT, R11, 20, PT ;  /* 0x41a000000b00780b */ /* 0x000fe20003f5c000 */
[----:B--2---:R-:W-:Y:S02]  /*8670*/  FADD.FTZ R15, R4, UR5 ;  /* 0x00000005040f7e21 */ /* 0x004fe40008010000 */
[----:B------:R-:W-:-:S04]  /*8680*/  @!P1 FMUL.FTZ R4, R17, -1.4426950216293334961 ;  /* 0xbfb8aa3b11049820 */ /* 0x000fc80000410000 */
[----:B------:R2:W4:Y:S01]  /*8690*/  @!P5 MUFU.RCP R10, R13 ;  /* 0x0000000d000ad308 */ /* 0x0005220000001000 */
[----:B-1----:R-:W-:Y:S02]  /*86a0*/  FADD.FTZ R12, R5, UR5 ;  /* 0x00000005050c7e21 */ /* 0x002fe40008010000 */
[----:B0-----:R-:W-:Y:S01]  /*86b0*/  @!P3 FMUL.FTZ R65, R65, R8 ;  /* 0x000000084141b220 */ /* 0x001fe20000410000 */
[----:B------:R-:W-:Y:S02]  /*86c0*/  FSETP.GTU.FTZ.AND P3, PT, R15, 20, PT ;  /* 0x41a000000f00780b */ /* 0x000fe40003f7c000 */
[----:B------:R-:W-:Y:S02]  /*86d0*/  @!P2 FMUL.FTZ R5, R11, -1.4426950216293334961 ;  /* 0xbfb8aa3b0b05a820 */ /* 0x000fe40000410000 */
[----:B---3--:R-:W-:Y:S01]  /*86e0*/  @!P4 FMUL.FTZ R66, R66, R9 ;  /* 0x000000094242c220 */ /* 0x008fe20000410000 */
[----:B------:R-:W0:Y:S01]  /*86f0*/  @!P6 MUFU.EX2 R14, R14 ;  /* 0x0000000e000ee308 */ /* 0x000e220000000800 */
[----:B--2---:R-:W-:Y:S01]  /*8700*/  FADD.FTZ R13, R6, UR5 ;  /* 0x00000005060d7e21 */ /* 0x004fe20008010000 */
[----:B------:R-:W-:Y:S01]  /*8710*/  FSETP.GTU.FTZ.AND P4, PT, R12, 20, PT ;  /* 0x41a000000c00780b */ /* 0x000fe20003f9c000 */
[----:B----4-:R-:W-:-:S05]  /*8720*/  @!P5 FMUL.FTZ R67, R67, R10 ;  /* 0x0000000a4343d220 */ /* 0x010fca0000410000 */
[----:B------:R-:W1:Y:S01]  /*8730*/  @!P1 MUFU.EX2 R4, R4 ;  /* 0x0000000400049308 */ /* 0x000e620000000800 */
[----:B------:R-:W2:Y:S01]  /*8740*/  LDS.128 R8, [R28.X16] ;  /* 0x000000001c087984 */ /* 0x000ea2000000cc00 */
[----:B------:R-:W-:Y:S01]  /*8750*/  @!P3 FMUL.FTZ R6, R15, -1.4426950216293334961 ;  /* 0xbfb8aa3b0f06b820 */ /* 0x000fe20000410000 */
[----:B------:R-:W-:Y:S02]  /*8760*/  FSETP.GTU.FTZ.AND P5, PT, R13, 20, PT ;  /* 0x41a000000d00780b */ /* 0x000fe40003fbc000 */
[----:B------:R-:W-:Y:S06]  /*8770*/  BAR.SYNC.DEFER_BLOCKING 0x0 ;  /* 0x0000000000007b1d */ /* 0x000fec0000010000 */
[----:B------:R-:W3:Y:S01]  /*8780*/  @!P2 MUFU.EX2 R5, R5 ;  /* 0x000000050005a308 */ /* 0x000ee20000000800 */
[----:B0-----:R-:W-:-:S07]  /*8790*/  @!P6 FADD.FTZ R14, R14, 1 ;  /* 0x3f8000000e0ee421 */ /* 0x001fce0000010000 */
[----:B------:R-:W0:Y:S01]  /*87a0*/  @!P0 MUFU.EX2 R3, R3 ;  /* 0x0000000300038308 */ /* 0x000e220000000800 */
[----:B-1----:R-:W-:-:S07]  /*87b0*/  @!P1 FADD.FTZ R4, R4, 1 ;  /* 0x3f80000004049421 */ /* 0x002fce0000010000 */
[----:B------:R-:W1:Y:S01]  /*87c0*/  @!P3 MUFU.EX2 R6, R6 ;  /* 0x000000060006b308 */ /* 0x000e620000000800 */
[----:B---3--:R-:W-:-:S07]  /*87d0*/  @!P2 FADD.FTZ R5, R5, 1 ;  /* 0x3f8000000505a421 */ /* 0x008fce0000010000 */
[----:B------:R-:W3:Y:S01]  /*87e0*/  @!P6 MUFU.RCP R15, R14 ;  /* 0x0000000e000fe308 */ /* 0x000ee20000001000 */
[----:B0-----:R-:W-:-:S07]  /*87f0*/  @!P0 FADD.FTZ R3, R3, 1 ;  /* 0x3f80000003038421 */ /* 0x001fce0000010000 */
[----:B------:R-:W0:Y:S01]  /*8800*/  @!P1 MUFU.RCP R17, R4 ;  /* 0x0000000400119308 */ /* 0x000e220000001000 */
[----:B-1----:R-:W-:-:S07]  /*8810*/  @!P3 FADD.FTZ R6, R6, 1 ;  /* 0x3f8000000606b421 */ /* 0x002fce0000010000 */
[----:B------:R-:W1:Y:S01]  /*8820*/  @!P2 MUFU.RCP R18, R5 ;  /* 0x000000050012a308 */ /* 0x000e620000001000 */
[----:B---3--:R-:W-:-:S07]  /*8830*/  @!P6 FMUL.FTZ R68, R68, R15 ;  /* 0x0000000f4444e220 */ /* 0x008fce0000410000 */
[----:B------:R-:W3:Y:S01]  /*8840*/  @!P0 MUFU.RCP R16, R3 ;  /* 0x0000000300108308 */ /* 0x000ee20000001000 */
[----:B--2---:R-:W-:Y:S02]  /*8850*/  FADD.FTZ R14, R9, UR5 ;  /* 0x00000005090e7e21 */ /* 0x004fe40008010000 */
[----:B------:R-:W-:-:S05]  /*8860*/  FADD.FTZ R10, R10, UR5 ;  /* 0x000000050a0a7e21 */ /* 0x000fca0008010000 */
[----:B------:R-:W2:Y:S01]  /*8870*/  @!P3 MUFU.RCP R15, R6 ;  /* 0x00000006000fb308 */ /* 0x000ea20000001000 */
[----:B------:R-:W-:Y:S02]  /*8880*/  FADD.FTZ R8, R8, UR5 ;  /* 0x0000000508087e21 */ /* 0x000fe40008010000 */
[----:B0-----:R-:W-:Y:S01]  /*8890*/  @!P1 FMUL.FTZ R70, R70, R17 ;  /* 0x0000001146469220 */ /* 0x001fe20000410000 */
[----:B------:R-:W-:Y:S01]  /*88a0*/  FSETP.GTU.FTZ.AND P1, PT, R14, 20, PT ;  /* 0x41a000000e00780b */ /* 0x000fe20003f3c000 */
[----:B-1----:R-:W-:Y:S01]  /*88b0*/  @!P2 FMUL.FTZ R71, R71, R18 ;  /* 0x000000124747a220 */ /* 0x002fe20000410000 */
[----:B------:R-:W-:Y:S01]  /*88c0*/  FSETP.GTU.FTZ.AND P2, PT, R10, 20, PT ;  /* 0x41a000000a00780b */ /* 0x000fe20003f5c000 */
[----:B------:R-:W-:Y:S01]  /*88d0*/  STS.128 [R33.X16], R56 ;  /* 0x0000003821007388 */ /* 0x000fe2000000cc00 */
[----:B---3--:R-:W-:Y:S01]  /*88e0*/  @!P0 FMUL.FTZ R69, R69, R16 ;  /* 0x0000001045458220 */ /* 0x008fe20000410000 */
[----:B------:R-:W-:Y:S02]  /*88f0*/  FSETP.GTU.FTZ.AND P0, PT, R8, 20, PT ;  /* 0x41a000000800780b */ /* 0x000fe40003f1c000 */
[----:B------:R-:W-:Y:S01]  /*8900*/  STS.128 [R33.X16+0x10], R52 ;  /* 0x0000103421007388 */ /* 0x000fe2000000cc00 */
[----:B------:R-:W-:-:S03]  /*8910*/  FADD.FTZ R11, R11, UR5 ;  /* 0x000000050b0b7e21 */ /* 0x000fc60008010000 */
        /* <DEDUP_REMOVED lines=9> */
[----:B------:R-:W-:-:S02]  /*89b0*/  FADD.FTZ R7, R7, UR5 ;  /* 0x0000000507077e21 */ /* 0x000fc40008010000 */
[----:B------:R-:W-:Y:S02]  /*89c0*/  @!P1 FMUL.FTZ R4, R14, -1.4426950216293334961 ;  /* 0xbfb8aa3b0e049820 */ /* 0x000fe40000410000 */
[----:B------:R-:W-:Y:S01]  /*89d0*/  @!P2 FMUL.FTZ R5, R10, -1.4426950216293334961 ;  /* 0xbfb8aa3b0a05a820 */ /* 0x000fe20000410000 */
[----:B------:R-:W-:Y:S01]  /*89e0*/  FSETP.GTU.FTZ.AND P6, PT, R7, 20, PT ;  /* 0x41a000000700780b */ /* 0x000fe20003fdc000 */
[----:B------:R-:W-:Y:S02]  /*89f0*/  @!P0 FMUL.FTZ R3, R8, -1.4426950216293334961 ;  /* 0xbfb8aa3b08038820 */ /* 0x000fe40000410000 */
[----:B------:R-:W2:Y:S08]  /*8a00*/  @!P1 MUFU.EX2 R4, R4 ;  /* 0x0000000400049308 */ /* 0x000eb00000000800 */
[----:B------:R-:W-:Y:S01]  /*8a10*/  @!P2 MUFU.EX2 R5, R5 ;  /* 0x000000050005a308 */ /* 0x000fe20000000800 */
[----:B------:R-:W-:-:S07]  /*8a20*/  @!P3 FMUL.FTZ R6, R11, -1.4426950216293334961 ;  /* 0xbfb8aa3b0b06b820 */ /* 0x000fce0000410000 */
[----:B------:R-:W5:Y:S01]  /*8a30*/  @!P0 MUFU.EX2 R3, R3 ;  /* 0x0000000300038308 */ /* 0x000f620000000800 */
[----:B------:R-:W-:Y:S02]  /*8a40*/  @!P6 FMUL.FTZ R7, R7, -1.4426950216293334961 ;  /* 0xbfb8aa3b0707e820 */ /* 0x000fe40000410000 */
[----:B------:R-:W-:-:S05]  /*8a50*/  @!P4 FMUL.FTZ R12, R12, -1.4426950216293334961 ;  /* 0xbfb8aa3b0c0cc820 */ /* 0x000fca0000410000 */
[----:B------:R2:W0:Y:S01]  /*8a60*/  @!P3 MUFU.EX2 R8, R6 ;  /* 0x000000060008b308 */ /* 0x0004220000000800 */
[----:B------:R-:W-:-:S07]  /*8a70*/  @!P5 FMUL.FTZ R13, R13, -1.4426950216293334961 ;  /* 0xbfb8aa3b0d0dd820 */ /* 0x000fce0000410000 */
[----:B------:R0:W-:Y:S01]  /*8a80*/  @!P6 MUFU.EX2 R9, R7 ;  /* 0x000000070009e308 */ /* 0x0001e20000000800 */
[----:B--2---:R-:W-:Y:S01]  /*8a90*/  @!P1 FADD.FTZ R6, R4, 1 ;  /* 0x3f80000004069421 */ /* 0x004fe20000010000 */
[----:B------:R-:W-:Y:S01]  /*8aa0*/  MOV R4, UR7 ;  /* 0x0000000700047c02 */ /* 0x000fe20008000f00 */
[----:B-----5:R-:W-:Y:S02]  /*8ab0*/  @!P0 FADD.FTZ R3, R3, 1 ;  /* 0x3f80000003038421 */ /* 0x020fe40000010000 */
[----:B0-----:R-:W-:Y:S01]  /*8ac0*/  @!P2 FADD.FTZ R7, R5, 1 ;  /* 0x3f8000000507a421 */ /* 0x001fe20000010000 */
[----:B------:R-:W-:Y:S02]  /*8ad0*/  MOV R5, UR8 ;  /* 0x0000000800057c02 */ /* 0x000fe40008000f00 */
[----:B------:R-:W0:Y:S01]  /*8ae0*/  @!P4 MUFU.EX2 R12, R12 ;  /* 0x0000000c000cc308 */ /* 0x000e220000000800 */
[----:B------:R-:W-:Y:S01]  /*8af0*/  @!P3 FADD.FTZ R8, R8, 1 ;  /* 0x3f8000000808b421 */ /* 0x000fe20000010000 */
[----:B------:R-:W-:Y:S01]  /*8b00*/  ULDC.64 UR8, c[0x0][0x2f8] ;  /* 0x0000be0000087ab9 */ /* 0x000fe20000000a00 */
[----:B------:R-:W-:-:S05]  /*8b10*/  IMAD.WIDE R4, R32, 0x10, R4 ;  /* 0x0000001020047825 */ /* 0x000fca00078e0204 */
[----:B------:R-:W2:Y:S01]  /*8b20*/  @!P5 MUFU.EX2 R13, R13 ;  /* 0x0000000d000dd308 */ /* 0x000ea20000000800 */
[----:B------:R-:W-:Y:S04]  /*8b30*/  STG.E.128 [R4.64], R16 ;  /* 0x0000001004007986 */ /* 0x000fe8000c101d20 */
[----:B-1----:R-:W-:Y:S03]  /*8b40*/  STG.E.128 [R4.64+0x200], R20 ;  /* 0x0002001404007986 */ /* 0x002fe6000c101d20 */
[----:B------:R-:W1:Y:S01]  /*8b50*/  @!P0 MUFU.RCP R3, R3 ;  /* 0x0000000300038308 */ /* 0x000e620000001000 */
[----:B---3--:R-:W-:Y:S04]  /*8b60*/  STG.E.128 [R4.64+0x400], R24 ;  /* 0x0004001804007986 */ /* 0x008fe8000c101d20 */
[----:B----4-:R-:W-:Y:S03]  /*8b70*/  STG.E.128 [R4.64+0x600], R28 ;  /* 0x0006001c04007986 */ /* 0x010fe6000c101d20 */
[----:B------:R-:W3:Y:S01]  /*8b80*/  @!P1 MUFU.RCP R6, R6 ;  /* 0x0000000600069308 */ /* 0x000ee20000001000 */
[----:B0-----:R-:W-:-:S02]  /*8b90*/  @!P4 FADD.FTZ R12, R12, 1 ;  /* 0x3f8000000c0cc421 */ /* 0x001fc40000010000 */
[----:B--2---:R-:W-:-:S05]  /*8ba0*/  @!P5 FADD.FTZ R13, R13, 1 ;  /* 0x3f8000000d0dd421 */ /* 0x004fca0000010000 */
[----:B------:R-:W0:Y:S01]  /*8bb0*/  @!P2 MUFU.RCP R7, R7 ;  /* 0x000000070007a308 */ /* 0x000e220000001000 */
[----:B------:R-:W-:-:S07]  /*8bc0*/  @!P6 FADD.FTZ R9, R9, 1 ;  /* 0x3f8000000909e421 */ /* 0x000fce0000010000 */
[----:B------:R-:W2:Y:S01]  /*8bd0*/  @!P3 MUFU.RCP R8, R8 ;  /* 0x000000080008b308 */ /* 0x000ea20000001000 */
[----:B-1----:R-:W-:Y:S02]  /*8be0*/  @!P0 FMUL.FTZ R60, R60, R3 ;  /* 0x000000033c3c8220 */ /* 0x002fe40000410000 */
[----:B---3--:R-:W-:-:S05]  /*8bf0*/  @!P1 FMUL.FTZ R61, R61, R6 ;  /* 0x000000063d3d9220 */ /* 0x008fca0000410000 */
[----:B------:R-:W1:Y:S01]  /*8c00*/  @!P4 MUFU.RCP R12, R12 ;  /* 0x0000000c000cc308 */ /* 0x000e620000001000 */
[----:B------:R-:W-:-:S07]  /*8c10*/  FADD.FTZ R6, R60, R34 ;  /* 0x000000223c067221 */ /* 0x000fce0000010000 */
[----:B------:R-:W3:Y:S01]  /*8c20*/  @!P5 MUFU.RCP R13, R13 ;  /* 0x0000000d000dd308 */ /* 0x000ee20000001000 */
[----:B0-----:R-:W-:-:S07]  /*8c30*/  @!P2 FMUL.FTZ R62, R62, R7 ;  /* 0x000000073e3ea220 */ /* 0x001fce0000410000 */
[----:B------:R-:W0:Y:S01]  /*8c40*/  @!P6 MUFU.RCP R10, R9 ;  /* 0x00000009000ae308 */ /* 0x000e220000001000 */
[----:B--2---:R-:W-:Y:S01]  /*8c50*/  @!P3 FMUL.FTZ R63, R63, R8 ;  /* 0x000000083f3fb220 */ /* 0x004fe20000410000 */
[----:B------:R-:W-:Y:S01]  /*8c60*/  BAR.SYNC.DEFER_BLOCKING 0x0 ;  /* 0x0000000000007b1d */ /* 0x000fe20000010000 */
[----:B------:R-:W-:Y:S02]  /*8c70*/  FADD.FTZ R3, R6, R61 ;  /* 0x0000003d06037221 */ /* 0x000fe40000010000 */
[----:B-1----:R-:W-:Y:S02]  /*8c80*/  @!P4 FMUL.FTZ R73, R73, R12 ;  /* 0x0000000c4949c220 */ /* 0x002fe40000410000 */
[----:B---3--:R-:W-:Y:S02]  /*8c90*/  @!P5 FMUL.FTZ R74, R74, R13 ;  /* 0x0000000d4a4ad220 */ /* 0x008fe40000410000 */
[----:B0-----:R-:W-:Y:S01]  /*8ca0*/  @!P6 FMUL.FTZ R75, R75, R10 ;  /* 0x0000000a4b4be220 */ /* 0x001fe20000410000 */
[----:B------:R0:W-:Y:S04]  /*8cb0*/  STS.128 [R33.X16], R60 ;  /* 0x0000003c21007388 */ /* 0x0001e8000000cc00 */
[----:B------:R1:W-:Y:S04]  /*8cc0*/  STS.128 [R33.X16+0x10], R64 ;  /* 0x0000104021007388 */ /* 0x0003e8000000cc00 */
[----:B------:R2:W-:Y:S01]  /*8cd0*/  STS.128 [R33.X16+0x20], R68 ;  /* 0x0000204421007388 */ /* 0x0005e2000000cc00 */
[----:B0-----:R-:W-:-:S04]  /*8ce0*/  FADD.FTZ R62, R3, R62 ;  /* 0x0000003e033e7221 */ /* 0x001fc80000010000 */
[----:B------:R-:W-:Y:S01]  /*8cf0*/  FADD.FTZ R63, R62, R63 ;  /* 0x0000003f3e3f7221 */ /* 0x000fe20000010000 */
[----:B------:R-:W-:Y:S01]  /*8d00*/  STS.128 [R33.X16+0x30], R72 ;  /* 0x0000304821007388 */ /* 0x000fe2000000cc00 */
[----:B------:R-:W-:-:S06]  /*8d10*/  NOP ;  /* 0x0000000000007918 */ /* 0x000fcc0000000000 */
[----:B-1----:R-:W-:Y:S01]  /*8d20*/  FADD.FTZ R64, R63, R64 ;  /* 0x000000403f407221 */ /* 0x002fe20000010000 */
[----:B------:R-:W0:Y:S01]  /*8d30*/  LDS.128 R4, [R2.X16] ;  /* 0x0000000002047984 */ /* 0x000e22000000cc00 */
[----:B------:R-:W-:Y:S02]  /*8d40*/  UIMAD UR7, UR38, UR8, URZ ;  /* 0x00000008260772a4 */ /* 0x000fe4000f8e023f */
[----:B------:R-:W-:Y:S01]  /*8d50*/  FADD.FTZ R65, R64, R65 ;  /* 0x0000004140417221 */ /* 0x000fe20000010000 */
[----:B------:R-:W1:Y:S04]  /*8d60*/  LDS.128 R8, [R2.X16+0x200] ;  /* 0x0002000002087984 */ /* 0x000e68000000cc00 */
[----:B------:R-:W3:Y:S04]  /*8d70*/  LDS.128 R12, [R2.X16+0x400] ;  /* 0x00040000020c7984 */ /* 0x000ee8000000cc00 */
[----:B------:R4:W5:Y:S01]  /*8d80*/  LDS.128 R16, [R2.X16+0x600] ;  /* 0x0006000002107984 */ /* 0x000962000000cc00 */
[----:B------:R-:W-:Y:S01]  /*8d90*/  FADD.FTZ R66, R65, R66 ;  /* 0x0000004241427221 */ /* 0x000fe20000010000 */
[----:B------:R-:W-:-:S02]  /*8da0*/  UIMAD.WIDE.U32 UR16, UR37, UR8, UR16 ;  /* 0x00000008251072a5 */ /* 0x000fc4000f8e0010 */
[----:B------:R-:W-:Y:S01]  /*8db0*/  UIMAD UR7, UR37, UR9, UR7 ;  /* 0x00000009250772a4 */ /* 0x000fe2000f8e0207 */
[----:B------:R-:W-:-:S03]  /*8dc0*/  FADD.FTZ R67, R66, R67 ;  /* 0x0000004342437221 */ /* 0x000fc60000010000 */
[----:B------:R-:W-:Y:S02]  /*8dd0*/  UIADD3 UR9, UR17, UR7, URZ ;  /* 0x0000000711097290 */ /* 0x000fe4000fffe03f */
[----:B------:R-:W-:Y:S01]  /*8de0*/  UIMAD UR7, UR19, UR20, URZ ;  /* 0x00000014130772a4 */ /* 0x000fe2000f8e023f */
[----:B--2---:R-:W-:Y:S01]  /*8df0*/  FADD.FTZ R68, R67, R68 ;  /* 0x0000004443447221 */ /* 0x004fe20000010000 */
[----:B------:R-:W-:Y:S02]  /*8e00*/  UMOV UR8, UR16 ;  /* 0x0000001000087c82 */ /* 0x000fe40008000000 */
[----:B------:R-:W-:Y:S02]  /*8e10*/  UIMAD UR7, UR18, UR21, UR7 ;  /* 0x00000015120772a4 */ /* 0x000fe4000f8e0207 */
[----:B------:R-:W-:Y:S01]  /*8e20*/  UIMAD.WIDE.U32 UR8, UR18, UR20, UR8 ;  /* 0x00000014120872a5 */ /* 0x000fe2000f8e0008 */
[----:B------:R-:W-:Y:S01]  /*8e30*/  FADD.FTZ R69, R68, R69 ;  /* 0x0000004544457221 */ /* 0x000fe20000010000 */
[----:B------:R-:W-:-:S02]  /*8e40*/  ULDC.64 UR16, c[0x0][0x340] ;  /* 0x0000d00000107ab9 */ /* 0x000fc40000000a00 */
[----:B------:R-:W-:Y:S01]  /*8e50*/  UIADD3 UR9, UR9, UR7, URZ ;  /* 0x0000000709097290 */ /* 0x000fe2000fffe03f */
[----:B------:R-:W-:Y:S01]  /*8e60*/  FADD.FTZ R70, R69, R70 ;  /* 0x0000004645467221 */ /* 0x000fe20000010000 */
[----:B------:R-:W-:-:S03]  /*8e70*/  ULEA UR7, UP0, UR8, UR16, 0x2 ;  /* 0x0000001008077291 */ /* 0x000fc6000f80103f */
[----:B------:R-:W-:Y:S01]  /*8e80*/  FADD.FTZ R71, R70, R71 ;  /* 0x0000004746477221 */ /* 0x000fe20000010000 */
[----:B------:R-:W-:Y:S02]  /*8e90*/  ULEA.HI.X UR8, UR8, UR17, UR9, 0x2, UP0 ;  /* 0x0000001108087291 */ /* 0x000fe400080f1409 */
[----:B----4-:R-:W-:Y:S01]  /*8ea0*/  MOV R2, UR7 ;  /* 0x0000000700027c02 */ /* 0x010fe20008000f00 */
[----:B------:R-:W-:-:S03]  /*8eb0*/  FADD.FTZ R72, R71, R72 ;  /* 0x0000004847487221 */ /* 0x000fc60000010000 */
[----:B------:R-:W-:Y:S01]  /*8ec0*/  MOV R3, UR8 ;  /* 0x0000000800037c02 */ /* 0x000fe20008000f00 */
[----:B------:R-:W-:-:S04]  /*8ed0*/  FADD.FTZ R73, R72, R73 ;  /* 0x0000004948497221 */ /* 0x000fc80000010000 */
[----:B------:R-:W-:-:S04]  /*8ee0*/  IMAD.WIDE R2, R32, 0x10, R2 ;  /* 0x0000001020027825 */ /* 0x000fc800078e0202 */
[----:B------:R-:W-:Y:S01]  /*8ef0*/  FADD.FTZ R74, R73, R74 ;  /* 0x0000004a494a7221 */ /* 0x000fe20000010000 */
[----:B0-----:R-:W-:Y:S04]  /*8f00*/  STG.E.128 [R2.64], R4 ;  /* 0x0000000402007986 */ /* 0x001fe8000c101d20 */
[----:B-1----:R-:W-:Y:S04]  /*8f10*/  STG.E.128 [R2.64+0x200], R8 ;  /* 0x0002000802007986 */ /* 0x002fe8000c101d20 */
[----:B---3--:R-:W-:Y:S04]  /*8f20*/  STG.E.128 [R2.64+0x400], R12 ;  /* 0x0004000c02007986 */ /* 0x008fe8000c101d20 */
[----:B-----5:R0:W-:Y:S01]  /*8f30*/  STG.E.128 [R2.64+0x600], R16 ;  /* 0x0006001002007986 */ /* 0x0201e2000c101d20 */
[----:B------:R-:W-:-:S06]  /*8f40*/  UISETP.GT.AND UP0, UPT, UR35, 0x1, UPT ;  /* 0x000000012300788c */ /* 0x000fcc000bf04270 */
[----:B------:R-:W-:Y:S01]  /*8f50*/  PLOP3.LUT P0, PT, PT, PT, UP0, 0x80, 0x0 ;  /* 0x000000000000781c */ /* 0x000fe20003f0f008 */
[----:B0-----:R-:W-:-:S05]  /*8f60*/  FADD.FTZ R2, R74, R75 ;  /* 0x0000004b4a027221 */ /* 0x001fca0000010000 */
[----:B------:R0:W-:Y:S01]  /*8f70*/  STL [R1+0x14], R2 ;  /* 0x0000140201007387 */ /* 0x0001e20000100800 */
[----:B------:R-:W-:Y:S02]  /*8f80*/  UIADD3 UR27, UP1, UR27, -0x2000, URZ ;  /* 0xffffe0001b1b7890 */ /* 0x000fe4000ff3e03f */
[----:B------:R-:W-:Y:S02]  /*8f90*/  UIADD3 UR31, UP2, UR31, -0x2000, URZ ;  /* 0xffffe0001f1f7890 */ /* 0x000fe4000ff5e03f */
[----:B------:R-:W-:Y:S02]  /*8fa0*/  UIADD3 UR29, UP3, UR29, -0x2000, URZ ;  /* 0xffffe0001d1d7890 */ /* 0x000fe4000ff7e03f */
[----:B------:R-:W-:Y:S02]  /*8fb0*/  UIADD3 UR25, UP4, UR25, -0x2000, URZ ;  /* 0xffffe00019197890 */ /* 0x000fe4000ff9e03f */
[----:B------:R-:W-:Y:S02]  /*8fc0*/  UIADD3 UR6, UR6, 0x1, URZ ;  /* 0x0000000106067890 */ /* 0x000fe4000fffe03f */
[----:B------:R-:W-:-:S02]  /*8fd0*/  UIADD3.X UR28, UR28, -0x1, URZ, UP1, !UPT ;  /* 0xffffffff1c1c7890 */ /* 0x000fc40008ffe43f */
[----:B------:R-:W-:Y:S02]  /*8fe0*/  UIADD3.X UR34, UR34, -0x1, URZ, UP2, !UPT ;  /* 0xffffffff22227890 */ /* 0x000fe400097fe43f */
[----:B------:R-:W-:Y:S02]  /*8ff0*/  UIADD3.X UR30, UR30, -0x1, URZ, UP3, !UPT ;  /* 0xffffffff1e1e7890 */ /* 0x000fe40009ffe43f */
[----:B------:R-:W-:Y:S01]  /*9000*/  UIADD3.X UR26, UR26, -0x1, URZ, UP4, !UPT ;  /* 0xffffffff1a1a7890 */ /* 0x000fe2000a7fe43f */
[----:B0-----:R-:W-:Y:S01]  /*9010*/  @!P0 CALL.REL.NOINC `(.L_x_1664) ;  /* 0x0000001000008944 */ /* 0x001fe20003c00000 */
[----:B------:R-:W-:Y:S05]  /*9020*/  BRA `(.L_x_1747) ;  /* 0xffff7a0000007947 */ /* 0x000fea000383ffff */
.L_x_1664:
        /* <DEDUP_REMOVED lines=35> */
.L_x_1749:
[----:B-1----:R-:W-:Y:S05]  /*9260*/  BSYNC B0 ;  /* 0x0000000000007941 */ /* 0x002fea0003800000 */
.L_x_1748:
        /* <DEDUP_REMOVED lines=34> */
.L_x_1751:
[----:B------:R-:W3:Y:S02]  /*9490*/  S2R R11, SR_TID.X ;  /* 0x00000000000b7919 */ /* 0x000ee40000002100 */
.L_x_1752:
[----:B-1----:R-:W-:Y:S05]  /*94a0*/  BSYNC B0 ;  /* 0x0000000000007941 */ /* 0x002fea0003800000 */
.L_x_1750:
        /* <DEDUP_REMOVED lines=12> */
.L_x_1753:
        /* <DEDUP_REMOVED lines=30> */
.L_x_1703:
[----:B------:R-:W-:Y:S01]  /*9750*/  HFMA2.MMA R134, -RZ, RZ, 0, 5.9604644775390625e-08 ;  /* 0x00000001ff867435 */ /* 0x000fe200000001ff */
[----:B------:R-:W-:Y:S02]  /*9760*/  MOV R115, R117 ;  /* 0x0000007500737202 */ /* 0x000fe40000000f00 */
[----:B------:R-:W-:Y:S02]  /*9770*/  MOV R137, RZ ;  /* 0x000000ff00897202 */ /* 0x000fe40000000f00 */
[----:B------:R-:W-:-:S02]  /*9780*/  MOV R136, 0xffffffff ;  /* 0xffffffff00887802 */ /* 0x000fc40000000f00 */
[----:B------:R-:W-:Y:S02]  /*9790*/  MOV R114, 0x97b0 ;  /* 0x000097b000727802 */ /* 0x000fe40000000f00 */
[----:B0--3-5:R-:W-:Y:S05]  /*97a0*/  CALL.REL.NOINC `($__internal_71_$__cuda_sm70_shflsync_up) ;  /* 0x00000d4000007944 */ /* 0x029fea0003c00000 */
[----:B-1----:R-:W-:Y:S01]  /*97b0*/  MOV R135, R134 ;  /* 0x0000008600877202 */ /* 0x002fe20000000f00 */
[----:B------:R-:W-:Y:S05]  /*97c0*/  BRA `(.L_x_1754) ;  /* 0xffffbfc000007947 */ /* 0x000fea000383ffff */
.L_x_1704:
[----:B------:R-:W-:Y:S01]  /*97d0*/  HFMA2.MMA R134, -RZ, RZ, 0, 5.9604644775390625e-08 ;  /* 0x00000001ff867435 */ /* 0x000fe200000001ff */
[----:B------:R-:W-:Y:S02]  /*97e0*/  MOV R115, R116 ;  /* 0x0000007400737202 */ /* 0x000fe40000000f00 */
[----:B------:R-:W-:Y:S02]  /*97f0*/  MOV R137, RZ ;  /* 0x000000ff00897202 */ /* 0x000fe40000000f00 */
[----:B------:R-:W-:Y:S02]  /*9800*/  MOV R136, 0xffffffff ;  /* 0xffffffff00887802 */ /* 0x000fe40000000f00 */
[----:B------:R-:W-:Y:S02]  /*9810*/  MOV R114, 0x9830 ;  /* 0x0000983000727802 */ /* 0x000fe40000000f00 */
[----:B0123-5:R-:W-:Y:S05]  /*9820*/  CALL.REL.NOINC `($__internal_71_$__cuda_sm70_shflsync_up) ;  /* 0x00000cc000007944 */ /* 0x02ffea0003c00000 */
        /* <DEDUP_REMOVED lines=10> */
[----:B------:R-:W-:Y:S05]  /*98d0*/  CALL.REL.NOINC `($__internal_71_$__cuda_sm70_shflsync_up) ;  /* 0x00000c1000007944 */ /* 0x000fea0003c00000 */
[----:B-1----:R-:W-:Y:S01]  /*98e0*/  MOV R135, R134 ;  /* 0x0000008600877202 */ /* 0x002fe20000000f00 */
[----:B------:R-:W-:Y:S01]  /*98f0*/  HFMA2.MMA R134, -RZ, RZ, 0, 1.1920928955078125e-07 ;  /* 0x00000002ff867435 */ /* 0x000fe200000001ff */
[----:B------:R-:W-:-:S02]  /*9900*/  MOV R115, R116 ;  /* 0x0000007400737202 */ /* 0x000fc40000000f00 */
[----:B------:R-:W-:Y:S02]  /*9910*/  MOV R137, RZ ;  /* 0x000000ff00897202 */ /* 0x000fe40000000f00 */
[----:B------:R-:W-:Y:S02]  /*9920*/  MOV R136, 0xffffffff ;  /* 0xffffffff00887802 */ /* 0x000fe40000000f00 */
[----:B------:R-:W-:Y:S02]  /*9930*/  MOV R114, 0x9950 ;  /* 0x0000995000727802 */ /* 0x000fe40000000f00 */
[----:B------:R-:W-:Y:S05]  /*9940*/  CALL.REL.NOINC `($__internal_71_$__cuda_sm70_shflsync_up) ;  /* 0x00000ba000007944 */ /* 0x000fea0003c00000 */
        /* <DEDUP_REMOVED lines=8> */
[----:B------:R-:W-:Y:S05]  /*99d0*/  CALL.REL.NOINC `($__internal_71_$__cuda_sm70_shflsync_up) ;  /* 0x00000b1000007944 */ /* 0x000fea0003c00000 */
[----:B-1----:R-:W-:Y:S01]  /*99e0*/  MOV R135, R134 ;  /* 0x0000008600877202 */ /* 0x002fe20000000f00 */
[----:B------:R-:W-:Y:S01]  /*99f0*/  HFMA2.MMA R134, -RZ, RZ, 0, 2.384185791015625e-07 ;  /* 0x00000004ff867435 */ /* 0x000fe200000001ff */
[----:B------:R-:W-:Y:S02]  /*9a00*/  MOV R115, R116 ;  /* 0x0000007400737202 */ /* 0x000fe40000000f00 */
[----:B------:R-:W-:Y:S02]  /*9a10*/  MOV R137, RZ ;  /* 0x000000ff00897202 */ /* 0x000fe40000000f00 */
[----:B------:R-:W-:Y:S02]  /*9a20*/  MOV R136, 0xffffffff ;  /* 0xffffffff00887802 */ /* 0x000fe40000000f00 */
[----:B------:R-:W-:Y:S02]  /*9a30*/  MOV R114, 0x9a50 ;  /* 0x00009a5000727802 */ /* 0x000fe40000000f00 */
[----:B------:R-:W-:Y:S05]  /*9a40*/  CALL.REL.NOINC `($__internal_71_$__cuda_sm70_shflsync_up) ;  /* 0x00000aa000007944 */ /* 0x000fea0003c00000 */
        /* <DEDUP_REMOVED lines=8> */
[----:B------:R-:W-:Y:S05]  /*9ad0*/  CALL.REL.NOINC `($__internal_71_$__cuda_sm70_shflsync_up) ;  /* 0x00000a1000007944 */ /* 0x000fea0003c00000 */
[----:B-1----:R-:W-:Y:S01]  /*9ae0*/  MOV R135, R134 ;  /* 0x0000008600877202 */ /* 0x002fe20000000f00 */
[----:B------:R-:W-:Y:S01]  /*9af0*/  HFMA2.MMA R134, -RZ, RZ, 0, 4.76837158203125e-07 ;  /* 0x00000008ff867435 */ /* 0x000fe200000001ff */
        /* <DEDUP_REMOVED lines=13> */
[----:B------:R-:W-:Y:S05]  /*9bd0*/  CALL.REL.NOINC `($__internal_71_$__cuda_sm70_shflsync_up) ;  /* 0x0000091000007944 */ /* 0x000fea0003c00000 */
[----:B-1----:R-:W-:Y:S01]  /*9be0*/  MOV R135, R134 ;  /* 0x0000008600877202 */ /* 0x002fe20000000f00 */
[----:B------:R-:W-:Y:S01]  /*9bf0*/  HFMA2.MMA R134, -RZ, RZ, 0, 9.5367431640625e-07 ;  /* 0x00000010ff867435 */ /* 0x000fe200000001ff */
[----:B------:R-:W-:Y:S02]  /*9c00*/  MOV R115, R116 ;  /* 0x0000007400737202 */ /* 0x000fe40000000f00 */
[----:B------:R-:W-:Y:S02]  /*9c10*/  MOV R137, RZ ;  /* 0x000000ff00897202 */ /* 0x000fe40000000f00 */
[----:B------:R-:W-:Y:S02]  /*9c20*/  MOV R136, 0xffffffff ;  /* 0xffffffff00887802 */ /* 0x000fe40000000f00 */
[----:B------:R-:W-:Y:S02]  /*9c30*/  MOV R114, 0x9c50 ;  /* 0x00009c5000727802 */ /* 0x000fe40000000f00 */
[----:B------:R-:W-:Y:S05]  /*9c40*/  CALL.REL.NOINC `($__internal_71_$__cuda_sm70_shflsync_up) ;  /* 0x000008a000007944 */ /* 0x000fea0003c00000 */
[----:B-1----:R-:W-:Y:S01]  /*9c50*/  MOV R114, R134 ;  /* 0x0000008600727202 */ /* 0x002fe20000000f00 */
[----:B------:R-:W-:Y:S05]  /*9c60*/  BRA `(.L_x_1755) ;  /* 0xffffbc8000007947 */ /* 0x000fea000383ffff */
.L_x_1707:
[----:B------:R-:W-:Y:S01]  /*9c70*/  HFMA2.MMA R134, -RZ, RZ, 0, 5.9604644775390625e-08 ;  /* 0x00000001ff867435 */ /* 0x000fe200000001ff */
[----:B------:R-:W-:-:S02]  /*9c80*/  MOV R115, R117 ;  /* 0x0000007500737202 */ /* 0x000fc40000000f00 */
[----:B------:R-:W-:Y:S02]  /*9c90*/  MOV R137, RZ ;  /* 0x000000ff00897202 */ /* 0x000fe40000000f00 */
[----:B------:R-:W-:Y:S02]  /*9ca0*/  MOV R136, 0xffffffff ;  /* 0xffffffff00887802 */ /* 0x000fe40000000f00 */
[----:B------:R-:W-:Y:S02]  /*9cb0*/  MOV R114, 0x9cd0 ;  /* 0x00009cd000727802 */ /* 0x000fe40000000f00 */
[----:B0123-5:R-:W-:Y:S05]  /*9cc0*/  CALL.REL.NOINC `($__internal_71_$__cuda_sm70_shflsync_up) ;  /* 0x0000082000007944 */ /* 0x02ffea0003c00000 */
[----:B-1----:R-:W-:Y:S01]  /*9cd0*/  MOV R117, R134 ;  /* 0x0000008600757202 */ /* 0x002fe20000000f00 */
[----:B------:R-:W-:Y:S01]  /*9ce0*/  HFMA2.MMA R134, -RZ, RZ, 0, 5.9604644775390625e-08 ;  /* 0x00000001ff867435 */ /* 0x000fe200000001ff */
[----:B------:R-:W-:Y:S02]  /*9cf0*/  MOV R115, R116 ;  /* 0x0000007400737202 */ /* 0x000fe40000000f00 */
[----:B------:R-:W-:Y:S02]  /*9d00*/  MOV R137, RZ ;  /* 0x000000ff00897202 */ /* 0x000fe40000000f00 */
[----:B------:R-:W-:-:S02]  /*9d10*/  MOV R136, 0xffffffff ;  /* 0xffffffff00887802 */ /* 0x000fc40000000f00 */
[----:B------:R-:W-:Y:S02]  /*9d20*/  MOV R114, 0x9d40 ;  /* 0x00009d4000727802 */ /* 0x000fe40000000f00 */
[----:B------:R-:W-:Y:S05]  /*9d30*/  CALL.REL.NOINC `($__internal_71_$__cuda_sm70_shflsync_up) ;  /* 0x000007b000007944 */ /* 0x000fea0003c00000 */
[----:B------:R-:W-:Y:S01]  /*9d40*/  HFMA2.MMA R159, -RZ, RZ, 0, 0 ;  /* 0x00000000ff9f7435 */ /* 0x000fe200000001ff */
[----:B-1----:R-:W-:Y:S02]  /*9d50*/  MOV R116, R134 ;  /* 0x0000008600747202 */ /* 0x002fe40000000f00 */
[----:B------:R-:W-:Y:S02]  /*9d60*/  MOV R114, R112 ;  /* 0x0000007000727202 */ /* 0x000fe40000000f00 */
[----:B------:R-:W-:Y:S02]  /*9d70*/  MOV R115, 0x9d90 ;  /* 0x00009d9000737802 */ /* 0x000fe40000000f00 */
[----:B------:R-:W-:Y:S05]  /*9d80*/  CALL.REL.NOINC `($__internal_70_$__cuda_sm70_shflsync_idx_p) ;  /* 0x000006d000007944 */ /* 0x000fea0003c00000 */
[----:B-1----:R-:W-:Y:S01]  /*9d90*/  MOV R112, R159 ;  /* 0x0000009f00707202 */ /* 0x002fe20000000f00 */
[----:B------:R-:W-:Y:S01]  /*9da0*/  HFMA2.MMA R159, -RZ, RZ, 0, 0 ;  /* 0x00000000ff9f7435 */ /* 0x000fe200000001ff */
[----:B------:R-:W-:Y:S02]  /*9db0*/  MOV R114, R113 ;  /* 0x0000007100727202 */ /* 0x000fe40000000f00 */
[----:B------:R-:W-:-:S03]  /*9dc0*/  MOV R115, 0x9de0 ;  /* 0x00009de000737802 */ /* 0x000fc60000000f00 */
[----:B0-2---:R-:W-:Y:S05]  /*9dd0*/  CALL.REL.NOINC `($__internal_70_$__cuda_sm70_shflsync_idx_p) ;  /* 0x0000068000007944 */ /* 0x005fea0003c00000 */
[----:B-1----:R-:W-:Y:S01]  /*9de0*/  MOV R113, R159 ;  /* 0x0000009f00717202 */ /* 0x002fe20000000f00 */
[----:B0-2---:R-:W-:Y:S05]  /*9df0*/  BRA `(.L_x_1756) ;  /* 0xffffbc1000007947 */ /* 0x005fea000383ffff */
.L_x_1710:
[----:B------:R-:W-:Y:S01]  /*9e00*/  HFMA2.MMA R159, -RZ, RZ, 0, 5.9604644775390625e-08 ;  /* 0x00000001ff9f7435 */ /* 0x000fe200000001ff */
[----:B------:R-:W-:-:S02]  /*9e10*/  MOV R115, R118 ;  /* 0x0000007600737202 */ /* 0x000fc40000000f00 */
[----:B------:R-:W-:-:S03]  /*9e20*/  MOV R114, 0x9e40 ;  /* 0x00009e4000727802 */ /* 0x000fc60000000f00 */
[----:B0-----:R-:W-:Y:S05]  /*9e30*/  CALL.REL.NOINC `($__internal_69_$__cuda_sm70_shflsync_down) ;  /* 0x000005a000007944 */ /* 0x001fea0003c00000 */
[----:B-1----:R-:W-:Y:S01]  /*9e40*/  MOV R116, R159 ;  /* 0x0000009f00747202 */ /* 0x002fe20000000f00 */
[----:B0-2---:R-:W-:Y:S05]  /*9e50*/  BRA `(.L_x_1757) ;  /* 0xffffc21000007947 */ /* 0x005fea000383ffff */
.L_x_1711:
[----:B------:R-:W-:Y:S01]  /*9e60*/  HFMA2.MMA R159, -RZ, RZ, 0, 5.9604644775390625e-08 ;  /* 0x00000001ff9f7435 */ /* 0x000fe200000001ff */
[----:B------:R-:W-:Y:S02]  /*9e70*/  MOV R115, R119 ;  /* 0x0000007700737202 */ /* 0x000fe40000000f00 */
[----:B------:R-:W-:-:S03]  /*9e80*/  MOV R114, 0x9ea0 ;  /* 0x00009ea000727802 */ /* 0x000fc60000000f00 */
[----:B012---:R-:W-:Y:S05]  /*9e90*/  CALL.REL.NOINC `($__internal_69_$__cuda_sm70_shflsync_down) ;  /* 0x0000054000007944 */ /* 0x007fea0003c00000 */
[C---:B------:R-:W-:Y:S02]  /*9ea0*/  FMUL.FTZ R116, R118.reuse, R116 ;  /* 0x0000007476747220 */ /* 0x040fe40000410000 */
[C---:B-1----:R-:W-:Y:S01]  /*9eb0*/  FFMA.FTZ R114, R118.reuse, R159, R119 ;  /* 0x0000009f76727223 */ /* 0x042fe20000010077 */
[----:B------:R-:W-:Y:S02]  /*9ec0*/  MOV R159, 0x2 ;  /* 0x00000002009f7802 */ /* 0x000fe40000000f00 */
[----:B------:R-:W-:Y:S02]  /*9ed0*/  FSEL R118, R118, R116, !P4 ;  /* 0x0000007476767208 */ /* 0x000fe40006000000 */
[----:B------:R-:W-:-:S02]  /*9ee0*/  FSEL R119, R119, R114, !P4 ;  /* 0x0000007277777208 */ /* 0x000fc40006000000 */
[----:B------:R-:W-:Y:S02]  /*9ef0*/  MOV R115, R118 ;  /* 0x0000007600737202 */ /* 0x000fe40000000f00 */
[----:B------:R-:W-:Y:S02]  /*9f00*/  MOV R114, 0x9f20 ;  /* 0x00009f2000727802 */ /* 0x000fe40000000f00 */
[----:B0-2---:R-:W-:Y:S05]  /*9f10*/  CALL.REL.NOINC `($__internal_69_$__cuda_sm70_shflsync_down) ;  /* 0x000004c000007944 */ /* 0x005fea0003c00000 */
[----:B-1----:R-:W-:Y:S01]  /*9f20*/  MOV R116, R159 ;  /* 0x0000009f00747202 */ /* 0x002fe20000000f00 */
[----:B------:R-:W-:Y:S01]  /*9f30*/  HFMA2.MMA R159, -RZ, RZ, 0, 1.1920928955078125e-07 ;  /* 0x00000002ff9f7435 */ /* 0x000fe200000001ff */
[----:B------:R-:W-:Y:S02]  /*9f40*/  MOV R115, R119 ;  /* 0x0000007700737202 */ /* 0x000fe40000000f00 */
[----:B------:R-:W-:-:S03]  /*9f50*/  MOV R114, 0x9f70 ;  /* 0x00009f7000727802 */ /* 0x000fc60000000f00 */
[----:B0-2---:R-:W-:Y:S05]  /*9f60*/  CALL.REL.NOINC `($__internal_69_$__cuda_sm70_shflsync_down) ;  /* 0x0000047000007944 */ /* 0x005fea0003c00000 */
[----:B-1----:R-:W-:Y:S01]  /*9f70*/  @!P3 FFMA.FTZ R119, R118, R159, R119 ;  /* 0x0000009f7677b223 */ /* 0x002fe20000010077 */
[----:B------:R-:W-:Y:S01]  /*9f80*/  MOV R159, 0x4 ;  /* 0x00000004009f7802 */ /* 0x000fe20000000f00 */
[----:B------:R-:W-:Y:S01]  /*9f90*/  @!P3 FMUL.FTZ R118, R116, R118 ;  /* 0x000000767476b220 */ /* 0x000fe20000410000 */
[----:B------:R-:W-:-:S04]  /*9fa0*/  MOV R114, 0x9fd0 ;  /* 0x00009fd000727802 */ /* 0x000fc80000000f00 */
[----:B------:R-:W-:Y:S02]  /*9fb0*/  MOV R115, R118 ;  /* 0x0000007600737202 */ /* 0x000fe40000000f00 */
[----:B0-2---:R-:W-:Y:S05]  /*9fc0*/  CALL.REL.NOINC `($__internal_69_$__cuda_sm70_shflsync_down) ;  /* 0x0000041000007944 */ /* 0x005fea0003c00000 */
[----:B-1----:R-:W-:Y:S01]  /*9fd0*/  MOV R116, R159 ;  /* 0x0000009f00747202 */ /* 0x002fe20000000f00 */
[----:B------:R-:W-:Y:S01]  /*9fe0*/  HFMA2.MMA R159, -RZ, RZ, 0, 2.384185791015625e-07 ;  /* 0x00000004ff9f7435 */ /* 0x000fe200000001ff */
[----:B------:R-:W-:Y:S02]  /*9ff0*/  MOV R115, R119 ;  /* 0x0000007700737202 */ /* 0x000fe40000000f00 */
[----:B------:R-:W-:-:S03]  /*a000*/  MOV R114, 0xa020 ;  /* 0x0000a02000727802 */ /* 0x000fc60000000f00 */
[----:B0-2---:R-:W-:Y:S05]  /*a010*/  CALL.REL.NOINC `($__internal_69_$__cuda_sm70_shflsync_down) ;  /* 0x000003c000007944 */ /* 0x005fea0003c00000 */
[----:B-1----:R-:W-:Y:S01]  /*a020*/  @!P2 FFMA.FTZ R119, R118, R159, R119 ;  /* 0x0000009f7677a223 */ /* 0x002fe20000010077 */
[----:B------:R-:W-:Y:S01]  /*a030*/  HFMA2.MMA R159, -RZ, RZ, 0, 4.76837158203125e-07 ;  /* 0x00000008ff9f7435 */ /* 0x000fe200000001ff */
[----:B------:R-:W-:Y:S01]  /*a040*/  @!P2 FMUL.FTZ R118, R116, R118 ;  /* 0x000000767476a220 */ /* 0x000fe20000410000 */
[----:B------:R-:W-:Y:S02]  /*a050*/  MOV R114, 0xa0a0 ;  /* 0x0000a0a000727802 */ /* 0x000fe40000000f00 */
[----:B------:R-:W-:Y:S02]  /*a060*/  MOV R116, R119 ;  /* 0x0000007700747202 */ /* 0x000fe40000000f00 */
[----:B------:R-:W-:-:S04]  /*a070*/  MOV R119, R118 ;  /* 0x0000007600777202 */ /* 0x000fc80000000f00 */
[----:B------:R-:W-:Y:S02]  /*a080*/  MOV R115, R119 ;  /* 0x0000007700737202 */ /* 0x000fe40000000f00 */
[----:B0-2---:R-:W-:Y:S05]  /*a090*/  CALL.REL.NOINC `($__internal_69_$__cuda_sm70_shflsync_down) ;  /* 0x0000034000007944 */ /* 0x005fea0003c00000 */
[----:B-1----:R-:W-:Y:S01]  /*a0a0*/  MOV R117, R159 ;  /* 0x0000009f00757202 */ /* 0x002fe20000000f00 */
[----:B------:R-:W-:Y:S01]  /*a0b0*/  HFMA2.MMA R159, -RZ, RZ, 0, 4.76837158203125e-07 ;  /* 0x00000008ff9f7435 */ /* 0x000fe200000001ff */
[----:B------:R-:W-:Y:S02]  /*a0c0*/  MOV R115, R116 ;  /* 0x0000007400737202 */ /* 0x000fe40000000f00 */
[----:B------:R-:W-:-:S03]  /*a0d0*/  MOV R114, 0xa0f0 ;  /* 0x0000a0f000727802 */ /* 0x000fc60000000f00 */
[----:B0-2---:R-:W-:Y:S05]  /*a0e0*/  CALL.REL.NOINC `($__internal_69_$__cuda_sm70_shflsync_down) ;  /* 0x000002f000007944 */ /* 0x005fea0003c00000 */
[----:B-1----:R-:W-:Y:S01]  /*a0f0*/  @!P1 FFMA.FTZ R116, R119, R159, R116 ;  /* 0x0000009f77749223 */ /* 0x002fe20000010074 */
[----:B------:R-:W-:Y:S01]  /*a100*/  HFMA2.MMA R159, -RZ, RZ, 0, 9.5367431640625e-07 ;  /* 0x00000010ff9f7435 */ /* 0x000fe200000001ff */
[----:B------:R-:W-:Y:S01]  /*a110*/  @!P1 FMUL.FTZ R119, R117, R119 ;  /* 0x0000007775779220 */ /* 0x000fe20000410000 */
[----:B------:R-:W-:Y:S02]  /*a120*/  MOV R114, 0xa160 ;  /* 0x0000a16000727802 */ /* 0x000fe40000000f00 */
[----:B------:R-:W-:Y:S02]  /*a130*/  MOV R118, R116 ;  /* 0x0000007400767202 */ /* 0x000fe40000000f00 */
[----:B------:R-:W-:-:S02]  /*a140*/  MOV R115, R119 ;  /* 0x0000007700737202 */ /* 0x000fc40000000f00 */
[----:B0-2---:R-:W-:Y:S05]  /*a150*/  CALL.REL.NOINC `($__internal_69_$__cuda_sm70_shflsync_down) ;  /* 0x0000028000007944 */ /* 0x005fea0003c00000 */
[----:B-1----:R-:W-:Y:S01]  /*a160*/  MOV R116, R159 ;  /* 0x0000009f00747202 */ /* 0x002fe20000000f00 */
[----:B------:R-:W-:Y:S01]  /*a170*/  HFMA2.MMA R159, -RZ, RZ, 0, 9.5367431640625e-07 ;  /* 0x00000010ff9f7435 */ /* 0x000fe200000001ff */
[----:B------:R-:W-:-:S02]  /*a180*/  MOV R115, R118 ;  /* 0x0000007600737202 */ /* 0x000fc40000000f00 */
[----:B------:R-:W-:-:S03]  /*a190*/  MOV R114, 0xa1b0 ;  /* 0x0000a1b000727802 */ /* 0x000fc60000000f00 */
[----:B0-2---:R-:W-:Y:S05]  /*a1a0*/  CALL.REL.NOINC `($__internal_69_$__cuda_sm70_shflsync_down) ;  /* 0x0000023000007944 */ /* 0x005fea0003c00000 */
[----:B-1----:R-:W-:Y:S01]  /*a1b0*/  @!P0 FFMA.FTZ R118, R119, R159, R118 ;  /* 0x0000009f77768223 */ /* 0x002fe20000010076 */
[----:B------:R-:W-:Y:S01]  /*a1c0*/  MOV R159, RZ ;  /* 0x000000ff009f7202 */ /* 0x000fe20000000f00 */
[----:B------:R-:W-:Y:S01]  /*a1d0*/  @!P0 FMUL.FTZ R119, R116, R119 ;  /* 0x0000007774778220 */ /* 0x000fe20000410000 */
[----:B------:R-:W-:-:S04]  /*a1e0*/  MOV R115, 0xa210 ;  /* 0x0000a21000737802 */ /* 0x000fc80000000f00 */
[----:B------:R-:W-:Y:S02]  /*a1f0*/  MOV R114, R119 ;  /* 0x0000007700727202 */ /* 0x000fe40000000f00 */
[----:B0-2---:R-:W-:Y:S05]  /*a200*/  CALL.REL.NOINC `($__internal_70_$__cuda_sm70_shflsync_idx_p) ;  /* 0x0000025000007944 */ /* 0x005fea0003c00000 */
[----:B-1----:R-:W-:Y:S01]  /*a210*/  MOV R116, R159 ;  /* 0x0000009f00747202 */ /* 0x002fe20000000f00 */
[----:B------:R-:W-:Y:S01]  /*a220*/  HFMA2.MMA R159, -RZ, RZ, 0, 0 ;  /* 0x00000000ff9f7435 */ /* 0x000fe200000001ff */
[----:B------:R-:W-:Y:S02]  /*a230*/  MOV R114, R118 ;  /* 0x0000007600727202 */ /* 0x000fe40000000f00 */
[----:B------:R-:W-:-:S03]  /*a240*/  MOV R115, 0xa260 ;  /* 0x0000a26000737802 */ /* 0x000fc60000000f00 */
[----:B0-2---:R-:W-:Y:S05]  /*a250*/  CALL.REL.NOINC `($__internal_70_$__cuda_sm70_shflsync_idx_p) ;  /* 0x0000020000007944 */ /* 0x005fea0003c00000 */
[----:B------:R-:W-:Y:S02]  /*a260*/  MOV R117, R116 ;  /* 0x0000007400757202 */ /* 0x000fe40000000f00 */
[----:B-1----:R-:W-:Y:S01]  /*a270*/  MOV R116, R159 ;  /* 0x0000009f00747202 */ /* 0x002fe20000000f00 */
[----:B------:R-:W-:Y:S01]  /*a280*/  HFMA2.MMA R159, -RZ, RZ, 0, 5.9604644775390625e-08 ;  /* 0x00000001ff9f7435 */ /* 0x000fe200000001ff */
[----:B------:R-:W-:Y:S02]  /*a290*/  MOV R115, R119 ;  /* 0x0000007700737202 */ /* 0x000fe40000000f00 */
[----:B------:R-:W-:-:S03]  /*a2a0*/  MOV R114, 0xa2c0 ;  /* 0x0000a2c000727802 */ /* 0x000fc60000000f00 */
[----:B0-2---:R-:W-:Y:S05]  /*a2b0*/  CALL.REL.NOINC `($__internal_69_$__cuda_sm70_shflsync_down) ;  /* 0x0000012000007944 */ /* 0x005fea0003c00000 */
[----:B-1----:R-:W-:Y:S01]  /*a2c0*/  MOV R160, R159 ;  /* 0x0000009f00a07202 */ /* 0x002fe20000000f00 */
[----:B------:R-:W-:Y:S01]  /*a2d0*/  HFMA2.MMA R159, -RZ, RZ, 0, 5.9604644775390625e-08 ;  /* 0x00000001ff9f7435 */ /* 0x000fe200000001ff */
[----:B------:R-:W-:-:S02]  /*a2e0*/  MOV R115, R118 ;  /* 0x0000007600737202 */ /* 0x000fc40000000f00 */
[----:B------:R-:W-:-:S03]  /*a2f0*/  MOV R114, 0xa310 ;  /* 0x0000a31000727802 */ /* 0x000fc60000000f00 */
[----:B0-2---:R-:W-:Y:S05]  /*a300*/  CALL.REL.NOINC `($__internal_69_$__cuda_sm70_shflsync_down) ;  /* 0x000000d000007944 */ /* 0x005fea0003c00000 */
[----:B-1----:R-:W-:Y:S01]  /*a310*/  MOV R119, R159 ;  /* 0x0000009f00777202 */ /* 0x002fe20000000f00 */
[----:B------:R-:W-:Y:S01]  /*a320*/  HFMA2.MMA R159, -RZ, RZ, 0, 0 ;  /* 0x00000000ff9f7435 */ /* 0x000fe200000001ff */
[----:B------:R-:W-:Y:S02]  /*a330*/  MOV R118, R160 ;  /* 0x000000a000767202 */ /* 0x000fe40000000f00 */
[----:B------:R-:W-:Y:S02]  /*a340*/  MOV R114, R112 ;  /* 0x0000007000727202 */ /* 0x000fe40000000f00 */
[----:B------:R-:W-:Y:S02]  /*a350*/  MOV R115, 0xa370 ;  /* 0x0000a37000737802 */ /* 0x000fe40000000f00 */
[----:B0-2---:R-:W-:Y:S05]  /*a360*/  CALL.REL.NOINC `($__internal_70_$__cuda_sm70_shflsync_idx_p) ;  /* 0x000000f000007944 */ /* 0x005fea0003c00000 */
[----:B-1----:R-:W-:Y:S01]  /*a370*/  MOV R160, R159 ;  /* 0x0000009f00a07202 */ /* 0x002fe20000000f00 */
[----:B------:R-:W-:Y:S01]  /*a380*/  HFMA2.MMA R159, -RZ, RZ, 0, 0 ;  /* 0x00000000ff9f7435 */ /* 0x000fe200000001ff */
[----:B------:R-:W-:Y:S02]  /*a390*/  MOV R114, R113 ;  /* 0x0000007100727202 */ /* 0x000fe40000000f00 */
[----:B------:R-:W-:-:S03]  /*a3a0*/  MOV R115, 0xa3c0 ;  /* 0x0000a3c000737802 */ /* 0x000fc60000000f00 */
[----:B0-2---:R-:W-:Y:S05]  /*a3b0*/  CALL.REL.NOINC `($__internal_70_$__cuda_sm70_shflsync_idx_p) ;  /* 0x000000a000007944 */ /* 0x005fea0003c00000 */
[----:B-1----:R-:W-:Y:S01]  /*a3c0*/  MOV R115, R159 ;  /* 0x0000009f00737202 */ /* 0x002fe20000000f00 */
[----:B0-2---:R-:W-:Y:S05]  /*a3d0*/  BRA `(.L_x_1758) ;  /* 0xffffbe3000007947 */ /* 0x005fea000383ffff */
        .weak           $__internal_69_$__cuda_sm70_shflsync_down
        .type           $__internal_69_$__cuda_sm70_shflsync_down,@function
        .size           $__internal_69_$__cuda_sm70_shflsync_down,($__internal_70_$__cuda_sm70_shflsync_idx_p - $__internal_69_$__cuda_sm70_shflsync_down)
$__internal_69_$__cuda_sm70_shflsync_down:
[----:B------:R-:W-:Y:S01]  /*a3e0*/  HFMA2.MMA R0, -RZ, RZ, 0, 1.847743988037109375e-06 ;  /* 0x0000001fff007435 */ /* 0x000fe200000001ff */
[----:B------:R-:W-:-:S04]  /*a3f0*/  MOV R155, 0xffffffff ;  /* 0xffffffff009b7802 */ /* 0x000fc80000000f00 */
[----:B------:R-:W-:Y:S04]  /*a400*/  WARPSYNC R155 ;  /* 0x0000009b00007348 */ /* 0x000fe80003800000 */
[----:B------:R0:W1:Y:S04]  /*a410*/  SHFL.DOWN PT, R159, R115, R159, R0 ;  /* 0x0800009f739f7389 */ /* 0x00006800000e0000 */
[----:B0-----:R-:W0:Y:S01]  /*a420*/  S2R R155, SR_LANEID ;  /* 0x00000000009b7919 */ /* 0x001e220000000000 */
[----:B------:R-:W-:-:S03]  /*a430*/  MOV R115, 0x0 ;  /* 0x0000000000737802 */ /* 0x000fc60000000f00 */
[----:B------:R-:W2:Y:S01]  /*a440*/  S2R R0, SR_TID.X ;  /* 0x0000000000007919 */ /* 0x000ea20000002100 */
[----:B------:R-:W-:Y:S05]  /*a450*/  RET.REL.NODEC R114 `(_Z25selective_scan_bwd_kernelI32Selective_Scan_bwd_kernel_traitsILi128ELi16ELb1ELb0ELb1ELb1ELb1EffEEv12SSMParamsBwd) ;  /* 0xffff5ba072007950 */ /* 0x000fea0003c3ffff */
        .weak           $__internal_70_$__cuda_sm70_shflsync_idx_p
        .type           $__internal_70_$__cuda_sm70_shflsync_idx_p,@function
        .size           $__internal_70_$__cuda_sm70_shflsync_idx_p,($__internal_71_$__cuda_sm70_shflsync_up - $__internal_70_$__cuda_sm70_shflsync_idx_p)
$__internal_70_$__cuda_sm70_shflsync_idx_p:
        /* <DEDUP_REMOVED lines=8> */
[----:B------:R-:W-:Y:S05]  /*a4e0*/  RET.REL.NODEC R114 `(_Z25selective_scan_bwd_kernelI32Selective_Scan_bwd_kernel_traitsILi128ELi16ELb1ELb0ELb1ELb1ELb1EffEEv12SSMParamsBwd) ;  /* 0xffff5b1072007950 */ /* 0x000fea0003c3ffff */
        .weak           $__internal_71_$__cuda_sm70_shflsync_up
        .type           $__internal_71_$__cuda_sm70_shflsync_up,@function
        .size           $__internal_71_$__cuda_sm70_shflsync_up,(.L_x_8887 - $__internal_71_$__cuda_sm70_shflsync_up)
$__internal_71_$__cuda_sm70_shflsync_up:
[----:B------:R-:W-:Y:S04]  /*a4f0*/  WARPSYNC R136 ;  /* 0x0000008800007348 */ /* 0x000fe80003800000 */
[----:B------:R0:W1:Y:S02]  /*a500*/  SHFL.UP PT, R134, R115, R134, R137 ;  /* 0x0400008673867389 */ /* 0x00006400000e0089 */
[----:B0-----:R-:W-:-:S04]  /*a510*/  MOV R115, 0x0 ;  /* 0x0000000000737802 */ /* 0x001fc80000000f00 */
[----:B------:R-:W-:Y:S05]  /*a520*/  RET.REL.NODEC R114 `(_Z25selective_scan_bwd_kernelI32Selective_Scan_bwd_kernel_traitsILi128ELi16ELb1ELb0ELb1ELb1ELb1EffEEv12SSMParamsBwd) ;  /* 0xffff5ad072007950 */ /* 0x000fea0003c3ffff */
.L_x_1759:
        /* <DEDUP_REMOVED lines=13> */
.L_x_8887:


//--------------------- .text._Z25selective_scan_bwd_kernelI32Selective_Scan_bwd_kernel_traitsILi128ELi16ELb1ELb1ELb0ELb0ELb0EffEEv12SSMParamsBwd --------------------------
	.section	.text._Z25selective_scan_bwd_kernelI32Selective_Scan_bwd_kernel_traitsILi128ELi16ELb1ELb1ELb0ELb0ELb0EffEEv12SSMParamsBwd,"ax",@progbits
	.sectioninfo	@"SHI_REGISTERS=168"
	.align	128
        .global         _Z25selective_scan_bwd_kernelI32Selective_Scan_bwd_kernel_traitsILi128ELi16ELb1ELb1ELb0ELb0ELb0EffEEv12SSMParamsBwd
        .type           _Z25selective_scan_bwd_kernelI32Selective_Scan_bwd_kernel_traitsILi128ELi16ELb1ELb1ELb0ELb0ELb0EffEEv12SSMParamsBwd,@function
        .size           _Z25selective_scan_bwd_kernelI32Selective_Scan_bwd_kernel_traitsILi128ELi16ELb1ELb1ELb0ELb0ELb0EffEEv12SSMParamsBwd,(.L_x_8890 - _Z25selective_scan_bwd_kernelI32Selective_Scan_bwd_kernel_traitsILi128ELi16ELb1ELb1ELb0ELb0ELb0EffEEv12SSMParamsBwd)
        .other          _Z25selective_scan_bwd_kernelI32Selective_Scan_bwd_kernel_traitsILi128ELi16ELb1ELb1ELb0ELb0ELb0EffEEv12SSMParamsBwd,@"STO_CUDA_ENTRY STV_DEFAULT"
_Z25selective_scan_bwd_kernelI32Selective_Scan_bwd_kernel_traitsILi128ELi16ELb1ELb1ELb0ELb0ELb0EffEEv12SSMParamsBwd:
.text._Z25selective_scan_bwd_kernelI32Selective_Scan_bwd_kernel_traitsILi128ELi16ELb1ELb1ELb0ELb0ELb0EffEEv12SSMParamsBwd:
        /* <DEDUP_REMOVED lines=30> */
[----:B-1----:R-:W-:Y:S01]  /*01e0*/  USHF.R.S32.HI UR35, URZ, 0x1f, UR34 ;  /* 0x0000001f3f237899 */ /* 0x002fe20008011422 */
[----:B------:R-:W-:Y:S01]  /*01f0*/  HFMA2.MMA R147, -RZ, RZ, 0, 0 ;  /* 0x00000000ff937435 */ /* 0x000fe200000001ff */
[----:B------:R-:W-:Y:S01]  /*0200*/  UISETP.NE.U32.AND UP0, UPT, URZ, UR4, UPT ;  /* 0x000000043f00728c */ /* 0x000fe2000bf05070 */
[----:B------:R-:W-:Y:S01]  /*0210*/  MOV R145, RZ ;  /* 0x000000ff00917202 */ /* 0x000fe20000000f00 */
[----:B------:R-:W-:Y:S02]  /*0220*/  UIMAD UR4, UR35, UR6, URZ ;  /* 0x00000006230472a4 */ /* 0x000fe4000f8e023f */
[----:B------:R-:W-:-:S02]  /*0230*/  UIMAD.WIDE.U32 UR24, UR34, UR6, URZ ;  /* 0x00000006221872a5 */ /* 0x000fc4000f8e003f */
[----:B------:R-:W-:Y:S02]  /*0240*/  UIMAD UR4, UR34, UR7, UR4 ;  /* 0x00000007220472a4 */ /* 0x000fe4000f8e0204 */
[----:B------:R-:W-:Y:S02]  /*0250*/  UISETP.NE.AND.EX UP0, UPT, URZ, UR5, UPT, UP0 ;  /* 0x000000053f00728c */ /* 0x000fe4000bf05300 */
[----:B------:R-:W-:Y:S01]  /*0260*/  ULDC.64 UR6, c[0x0][0x1e0] ;  /* 0x0000780000067ab9 */ /* 0x000fe20000000a00 */
[----:B0-----:R-:W0:Y:S01]  /*0270*/  I2F.RP R0, UR33 ;  /* 0x0000002100007d06 */ /* 0x001e220008209400 */
[----:B------:R-:W-:Y:S02]  /*0280*/  UIMAD UR5, UR35, UR6, URZ ;  /* 0x00000006230572a4 */ /* 0x000fe4000f8e023f */
[----:B------:R-:W-:Y:S02]  /*0290*/  UISETP.NE.U32.AND UP1, UPT, URZ, UR20, UPT ;  /* 0x000000143f00728c */ /* 0x000fe4000bf25070 */
[----:B------:R-:W-:-:S02]  /*02a0*/  UIMAD UR32, UR34, UR7, UR5 ;  /* 0x00000007222072a4 */ /* 0x000fc4000f8e0205 */
[----:B------:R-:W-:Y:S02]  /*02b0*/  UISETP.NE.AND.EX UP1, UPT, URZ, UR21, UPT, UP1 ;  /* 0x000000153f00728c */ /* 0x000fe4000bf25310 */
[----:B------:R-:W-:Y:S02]  /*02c0*/  UISETP.NE.U32.AND UP2, UPT, URZ, UR26, UPT ;  /* 0x0000001a3f00728c */ /* 0x000fe4000bf45070 */
[----:B------:R-:W-:Y:S02]  /*02d0*/  UIMAD UR15, UR35, UR8, URZ ;  /* 0x00000008230f72a4 */ /* 0x000fe4000f8e023f */
[----:B------:R-:W-:Y:S02]  /*02e0*/  UISETP.NE.AND.EX UP2, UPT, URZ, UR27, UPT, UP2 ;  /* 0x0000001b3f00728c */ /* 0x000fe4000bf45320 */
[----:B------:R-:W-:Y:S01]  /*02f0*/  UIMAD.WIDE.U32 UR12, UR34, UR8, URZ ;  /* 0x00000008220c72a5 */ /* 0x000fe2000f8e003f */
[----:B0-----:R-:W2:Y:S01]  /*0300*/  MUFU.RCP R0, R0 ;  /* 0x0000000000007308 */ /* 0x001ea20000001000 */
[----:B------:R-:W-:-:S02]  /*0310*/  UIMAD.WIDE.U32 UR18, UR34, UR6, URZ ;  /* 0x00000006221272a5 */ /* 0x000fc4000f8e003f */
[----:B------:R-:W-:Y:S02]  /*0320*/  UMOV UR8, URZ ;  /* 0x0000003f00087c82 */ /* 0x000fe40008000000 */
[----:B------:R-:W-:Y:S02]  /*0330*/  @UP1 ULEA UR8, UP3, UR16, UR20, 0x2 ;  /* 0x0000001410081291 */ /* 0x000fe4000f86103f */
[----:B------:R-:W-:Y:S02]  /*0340*/  ULDC.64 UR6, c[0x0][0x190] ;  /* 0x0000640000067ab9 */ /* 0x000fe40000000a00 */
[----:B------:R-:W-:Y:S02]  /*0350*/  UIMAD UR15, UR34, UR9, UR15 ;  /* 0x00000009220f72a4 */ /* 0x000fe4000f8e020f */
[----:B------:R-:W-:Y:S02]  /*0360*/  UIMAD.WIDE.U32 UR10, UR34, UR6, URZ ;  /* 0x00000006220a72a5 */ /* 0x000fe4000f8e003f */
[----:B------:R-:W-:-:S02]  /*0370*/  UIMAD UR14, UR35, UR6, URZ ;  /* 0x00000006230e72a4 */ /* 0x000fc4000f8e023f */
[----:B------:R-:W-:Y:S01]  /*0380*/  UMOV UR9, URZ ;  /* 0x0000003f00097c82 */ /* 0x000fe20008000000 */
[----:B--2---:R-:W-:Y:S01]  /*0390*/  IADD3 R2, R0, 0xffffffe, RZ ;  /* 0x0ffffffe00027810 */ /* 0x004fe20007ffe0ff */
[----:B------:R-:W-:Y:S01]  /*03a0*/  @UP1 ULEA.HI.X UR9, UR16, UR21, UR17, 0x2, UP3 ;  /* 0x0000001510091291 */ /* 0x000fe200098f1411 */
[----:B------:R-:W-:Y:S01]  /*03b0*/  IABS R0, UR16 ;  /* 0x0000001000007c13 */ /* 0x000fe20008000000 */
[----:B------:R-:W-:Y:S02]  /*03c0*/  UMOV UR6, URZ ;  /* 0x0000003f00067c82 */ /* 0x000fe40008000000 */
[----:B------:R-:W-:Y:S01]  /*03d0*/  @UP2 ULEA UR6, UP1, UR16, UR26, 0x2 ;  /* 0x0000001a10062291 */ /* 0x000fe2000f82103f */
[----:B------:R-:W0:Y:S01]  /*03e0*/  F2I.FTZ.U32.TRUNC.NTZ R2, R2 ;  /* 0x0000000200027305 */ /* 0x000e22000021f000 */
[----:B------:R-:W1:Y:S01]  /*03f0*/  R2UR UR23, R0 ;  /* 0x00000000001773c2 */ /* 0x000e6200000e0000 */
[----:B------:R-:W-:Y:S02]  /*0400*/  UIADD3 UR25, UR25, UR4, URZ ;  /* 0x0000000419197290 */ /* 0x000fe4000fffe03f */
[----:B------:R-:W-:-:S02]  /*0410*/  UIMAD UR14, UR34, UR7, UR14 ;  /* 0x00000007220e72a4 */ /* 0x000fc4000f8e020e */
[----:B------:R-:W-:Y:S02]  /*0420*/  UMOV UR4, URZ ;  /* 0x0000003f00047c82 */ /* 0x000fe40008000000 */
[----:B------:R-:W-:Y:S02]  /*0430*/  UMOV UR7, URZ ;  /* 0x0000003f00077c82 */ /* 0x000fe40008000000 */
[----:B------:R-:W-:Y:S02]  /*0440*/  @UP2 ULEA.HI.X UR7, UR16, UR27, UR17, 0x2, UP1 ;  /* 0x0000001b10072291 */ /* 0x000fe400088f1411 */
[----:B------:R-:W-:Y:S02]  /*0450*/  ULDC.64 UR20, c[0x0][0x1e8] ;  /* 0x00007a0000147ab9 */ /* 0x000fe40000000a00 */
[----:B------:R-:W-:Y:S01]  /*0460*/  ULDC.64 UR26, c[0x0][0x1d8] ;  /* 0x00007600001a7ab9 */ /* 0x000fe20000000a00 */
[----:B0-----:R-:W0:Y:S01]  /*0470*/  R2UR UR5, R2 ;  /* 0x00000000020573c2 */ /* 0x001e2200000e0000 */
[----:B------:R-:W-:-:S02]  /*0480*/  UIMAD UR36, UR17, UR20, URZ ;  /* 0x00000014112472a4 */ /* 0x000fc4000f8e023f */
[----:B------:R-:W-:Y:S02]  /*0490*/  UIADD3 UR19, UR19, UR32, URZ ;  /* 0x0000002013137290 */ /* 0x000fe4000fffe03f */
[----:B------:R-:W-:Y:S02]  /*04a0*/  UIMAD UR22, UR17, UR26, URZ ;  /* 0x0000001a111672a4 */ /* 0x000fe4000f8e023f */
[----:B------:R-:W-:Y:S02]  /*04b0*/  ULDC UR32, c[0x0][0x174] ;  /* 0x00005d0000207ab9 */ /* 0x000fe40000000800 */
[----:B------:R-:W-:Y:S02]  /*04c0*/  UIMAD.WIDE.U32 UR18, UR16, UR20, UR18 ;  /* 0x00000014101272a5 */ /* 0x000fe4000f8e0012 */
[----:B------:R-:W-:Y:S02]  /*04d0*/  UIADD3 UR13, UR13, UR15, URZ ;  /* 0x0000000f0d0d7290 */ /* 0x000fe4000fffe03f */
[----:B------:R-:W-:-:S02]  /*04e0*/  UIMAD UR22, UR16, UR27, UR22 ;  /* 0x0000001b101672a4 */ /* 0x000fc4000f8e0216 */
[----:B------:R-:W-:Y:S02]  /*04f0*/  ULDC UR37, c[0x0][0x178] ;  /* 0x00005e0000257ab9 */ /* 0x000fe40000000800 */
[----:B------:R-:W-:Y:S02]  /*0500*/  ULOP3.LUT UR27, UR16, UR37, URZ, 0x3c, !UPT ;  /* 0x00000025101b7292 */ /* 0x000fe4000f8e3c3f */
[----:B------:R-:W-:Y:S02]  /*0510*/  UIADD3 UR11, UR11, UR14, URZ ;  /* 0x0000000e0b0b7290 */ /* 0x000fe4000fffe03f */
[----:B0-----:R-:W-:-:S04]  /*0520*/  UIADD3 UR28, URZ, -UR5, URZ ;  /* 0x800000053f1c7290 */ /* 0x001fc8000fffe03f */
[----:B------:R-:W-:-:S04]  /*0530*/  UIMAD UR28, UR28, UR33, URZ ;  /* 0x000000211c1c72a4 */ /* 0x000fc8000f8e023f */
[----:B------:R-:W-:Y:S02]  /*0540*/  UIMAD.WIDE.U32 UR28, UR5, UR28, UR4 ;  /* 0x0000001c051c72a5 */ /* 0x000fe4000f8e0004 */
[----:B------:R-:W-:Y:S02]  /*0550*/  UIMAD.WIDE.U32 UR4, UR16, UR26, UR24 ;  /* 0x0000001a100472a5 */ /* 0x000fe4000f8e0018 */
[----:B-1----:R-:W-:Y:S02]  /*0560*/  UIMAD.WIDE.U32 UR24, UR29, UR23, URZ ;  /* 0x000000171d1872a5 */ /* 0x002fe4000f8e003f */
        /* <DEDUP_REMOVED lines=64> */
[----:B---3--:R0:W1:Y:S01]  /*0970*/  @P0 R2UR UR4, R3 ;  /* 0x00000000030403c2 */ /* 0x00806200000e0000 */
[----:B------:R-:W-:-:S07]  /*0980*/  PLOP3.LUT P0, PT, PT, PT, UP1, 0x80, 0x0 ;  /* 0x000000000000781c */ /* 0x000fce0003f0f018 */
[----:B----4-:R0:W2:Y:S06]  /*0990*/  @P1 R2UR UR5, R4 ;  /* 0x00000000040513c2 */ /* 0x0100ac00000e0000 */
[----:B------:R-:W-:Y:S05]  /*09a0*/  @!P0 BRA `(.L_x_1760) ;  /* 0x0000474000008947 */ /* 0x000fea0003800000 */
[----:B------:R-:W3:Y:S01]  /*09b0*/  S2R R140, SR_TID.X ;  /* 0x00000000008c7919 */ /* 0x000ee20000002100 */
[----:B------:R-:W-:Y:S01]  /*09c0*/  MOV R145, RZ ;  /* 0x000000ff00917202 */ /* 0x000fe20000000f00 */
[----:B------:R-:W-:Y:S01]  /*09d0*/  ULDC UR19, c[0x0][0x174] ;  /* 0x00005d0000137ab9 */ /* 0x000fe20000000800 */
[----:B------:R-:W-:Y:S01]  /*09e0*/  MOV R147, RZ ;  /* 0x000000ff00937202 */ /* 0x000fe20000000f00 */
[----:B------:R-:W4:Y:S01]  /*09f0*/  S2R R138, SR_LANEID ;  /* 0x00000000008a7919 */ /* 0x000f220000000000 */
[----:B------:R-:W-:-:S02]  /*0a00*/  UMOV UR32, UR21 ;  /* 0x0000001500207c82 */ /* 0x000fc40008000000 */
[----:B------:R-:W-:Y:S01]  /*0a10*/  UMOV UR6, URZ ;  /* 0x0000003f00067c82 */ /* 0x000fe20008000000 */
[----:B0--3--:R-:W-:-:S04]  /*0a20*/  SHF.R.S32.HI R3, RZ, 0x1f, R140 ;  /* 0x0000001fff037819 */ /* 0x009fc8000001148c */
[----:B------:R-:W-:-:S04]  /*0a30*/  LEA.HI R3, R3, R140, RZ, 0x5 ;  /* 0x0000008c03037211 */ /* 0x000fc800078f28ff */
[----:B----4-:R-:W-:Y:S02]  /*0a40*/  SHF.R.S32.HI R144, RZ, 0x5, R3 ;  /* 0x00000005ff907819 */ /* 0x010fe40000011403 */
.L_x_1811:
        /* <DEDUP_REMOVED lines=15> */
[----:B------:R-:W-:Y:S01]  /*0b40*/  IMAD.WIDE R4, R142, 0x10, R4 ;  /* 0x000000108e047825 */ /* 0x000fe200078e0204 */
[----:B---3--:R0:W-:Y:S04]  /*0b50*/  STS.128 [R143.X16], R8 ;  /* 0x000000088f007388 */ /* 0x0081e8000000cc00 */
[----:B----4-:R3:W-:Y:S04]  /*0b60*/  STS.128 [R143.X16+0x200], R12 ;  /* 0x0002000c8f007388 */ /* 0x0107e8000000cc00 */
        /* <DEDUP_REMOVED lines=8> */
[----:B0-----:R-:W5:Y:S04]  /*0bf0*/  LDG.E.128 R8, [R4.64] ;  /* 0x0000001e04087981 */ /* 0x001f68000c1e1d00 */
[----:B---3--:R-:W3:Y:S04]  /*0c00*/  LDG.E.128 R12, [R4.64+0x200] ;  /* 0x0002001e040c7981 */ /* 0x008ee8000c1e1d00 */
[----:B----4-:R-:W4:Y:S04]  /*0c10*/  LDG.E.128 R16, [R4.64+0x400] ;  /* 0x0004001e04107981 */ /* 0x010f28000c1e1d00 */
[----:B--2---:R-:W2:Y:S01]  /*0c20*/  LDG.E.128 R20, [R4.64+0x600] ;  /* 0x0006001e04147981 */ /* 0x004ea2000c1e1d00 */
[----:B------:R-:W-:-:S02]  /*0c30*/  MOV R2, UR28 ;  /* 0x0000001c00027c02 */ /* 0x000fc40008000f00 */
[----:B------:R-:W-:-:S05]  /*0c40*/  MOV R3, UR29 ;  /* 0x0000001d00037c02 */ /* 0x000fca0008000f00 */
[----:B------:R-:W-:Y:S01]  /*0c50*/  IMAD.WIDE R2, R142, 0x10, R2 ;  /* 0x000000108e027825 */ /* 0x000fe200078e0202 */
[----:B-----5:R0:W-:Y:S04]  /*0c60*/  STS.128 [R143.X16], R8 ;  /* 0x000000088f007388 */ /* 0x0201e8000000cc00 */
[----:B---3--:R3:W-:Y:S04]  /*0c70*/  STS.128 [R143.X16+0x200], R12 ;  /* 0x0002000c8f007388 */ /* 0x0087e8000000cc00 */
[----:B----4-:R4:W-:Y:S04]  /*0c80*/  STS.128 [R143.X16+0x400], R16 ;  /* 0x000400108f007388 */ /* 0x0109e8000000cc00 */
        /* <DEDUP_REMOVED lines=8> */
[----:B0-----:R-:W5:Y:S04]  /*0d10*/  LDG.E.128 R8, [R2.64+0x200] ;  /* 0x0002001e02087981 */ /* 0x001f68000c1e1d00 */
[----:B---3--:R-:W3:Y:S04]  /*0d20*/  LDG.E.128 R12, [R2.64+0x400] ;  /* 0x0004001e020c7981 */ /* 0x008ee8000c1e1d00 */
[----:B----4-:R-:W4:Y:S01]  /*0d30*/  LDG.E.128 R16, [R2.64+0x600] ;  /* 0x0006001e02107981 */ /* 0x010f22000c1e1d00 */
[----:B------:R-:W-:-:S03]  /*0d40*/  ISETP.LT.AND P0, PT, RZ, c[0x0][0x16c], PT ;  /* 0x00005b00ff007a0c */ /* 0x000fc60003f01270 */
[----:B--2---:R-:W-:Y:S04]  /*0d50*/  STS.128 [R143.X16], R4 ;  /* 0x000000048f007388 */ /* 0x004fe8000000cc00 */
[----:B-----5:R-:W-:Y:S04]  /*0d60*/  STS.128 [R143.X16+0x200], R8 ;  /* 0x000200088f007388 */ /* 0x020fe8000000cc00 */
[----:B---3--:R-:W-:Y:S04]  /*0d70*/  STS.128 [R143.X16+0x400], R12 ;  /* 0x0004000c8f007388 */ /* 0x008fe8000000cc00 */
[----:B----4-:R-:W-:Y:S01]  /*0d80*/  STS.128 [R143.X16+0x600], R16 ;  /* 0x000600108f007388 */ /* 0x010fe2000000cc00 */
[----:B------:R-:W-:-:S06]  /*0d90*/  NOP ;  /* 0x0000000000007918 */ /* 0x000fcc0000000000 */
[----:B------:R-:W0:Y:S04]  /*0da0*/  LDS.128 R80, [R0.X16] ;  /* 0x0000000000507984 */ /* 0x000e28000000cc00 */
[----:B------:R-:W2:Y:S04]  /*0db0*/  LDS.128 R76, [R0.X16+0x10] ;  /* 0x00001000004c7984 */ /* 0x000ea8000000cc00 */
[----:B------:R-:W3:Y:S04]  /*0dc0*/  LDS.128 R72, [R0.X16+0x20] ;  /* 0x0000200000487984 */ /* 0x000ee8000000cc00 */
[----:B------:R4:W5:Y:S01]  /*0dd0*/  LDS.128 R68, [R0.X16+0x30] ;  /* 0x0000300000447984 */ /* 0x000962000000cc00 */
        /* <DEDUP_REMOVED lines=20> */
[----:B----4-:R-:W-:Y:S02]  /*0f20*/  FFMA.FTZ R0, R106, R74, R3 ;  /* 0x0000004a6a007223 */ /* 0x010fe40000010003 */
[----:B------:R-:W-:Y:S02]  /*0f30*/  FMUL.FTZ R58, R74, UR4 ;  /* 0x000000044a3a7c20 */ /* 0x000fe40008410000 */
[----:B------:R-:W-:Y:S02]  /*0f40*/  FFMA.FTZ R3, R107, R75, R0 ;  /* 0x0000004b6b037223 */ /* 0x000fe40000010000 */
[----:B------:R-:W-:Y:S02]  /*0f50*/  FMUL.FTZ R59, R75, UR4 ;  /* 0x000000044b3b7c20 */ /* 0x000fe40008410000 */
[----:B-----5:R-:W-:-:S02]  /*0f60*/  FFMA.FTZ R0, R100, R68, R3 ;  /* 0x0000004464007223 */ /* 0x020fc40000010003 */
        /* <DEDUP_REMOVED lines=8> */
[----:B------:R-:W-:Y:S05]  /*0ff0*/  @P0 BRA `(.L_x_1761) ;  /* 0x0000009000000947 */ /* 0x000fea0003800000 */
        /* <DEDUP_REMOVED lines=9> */
.L_x_1761:
        /* <DEDUP_REMOVED lines=8> */
[----:B------:R-:W-:-:S02]  /*1110*/  UMOV UR7, URZ ;  /* 0x0000003f00077c82 */ /* 0x000fc40008000000 */
[----:B------:R-:W-:Y:S02]  /*1120*/  UMOV UR8, URZ ;  /* 0x0000003f00087c82 */ /* 0x000fe40008000000 */
[----:B------:R-:W-:Y:S02]  /*1130*/  UMOV UR9, URZ ;  /* 0x0000003f00097c82 */ /* 0x000fe40008000000 */
.L_x_1810:
[----:B------:R-:W-:Y:S02]  /*1140*/  USHF.R.S32.HI UR37, URZ, 0x1f, UR7 ;  /* 0x0000001f3f257899 */ /* 0x000fe40008011407 */
[----:B------:R-:W-:Y:S02]  /*1150*/  ULDC.64 UR22, c[0x0][0x1a0] ;  /* 0x0000680000167ab9 */ /* 0x000fe40000000a00 */
[----:B------:R-:W-:Y:S02]  /*1160*/  UIMAD UR39, UR37, UR22, URZ ;  /* 0x00000016252772a4 */ /* 0x000fe4000f8e023f */
[----:B------:R-:W-:Y:S02]  /*1170*/  UIMAD.WIDE.U32 UR20, UR7, UR22, URZ ;  /* 0x00000016071472a5 */ /* 0x000fe4000f8e003f */
[----:B------:R-:W-:-:S02]  /*1180*/  UIMAD UR23, UR7, UR23, UR39 ;  /* 0x00000017071772a4 */ /* 0x000fc4000f8e0227 */
[----:B------:R-:W-:Y:S02]  /*1190*/  ULEA UR22, UP0, UR20, UR32, 0x2 ;  /* 0x0000002014167291 */ /* 0x000fe4000f80103f */
[----:B------:R-:W-:-:S04]  /*11a0*/  UIADD3 UR21, UR21, UR23, URZ ;  /* 0x0000001715157290 */ /* 0x000fc8000fffe03f */
[----:B------:R-:W-:Y:S01]  /*11b0*/  ULEA.HI.X UR20, UR20, UR33, UR21, 0x2, UP0 ;  /* 0x0000002114147291 */ /* 0x000fe200080f1415 */
[----:B------:R-:W-:Y:S01]  /*11c0*/  MOV R2, UR22 ;  /* 0x0000001600027c02 */ /* 0x000fe20008000f00 */
[----:B------:R-:W-:-:S04]  /*11d0*/  ULDC.64 UR22, c[0x0][0x180] ;  /* 0x0000600000167ab9 */ /* 0x000fc80000000a00 */
[----:B------:R-:W-:-:S05]  /*11e0*/  MOV R3, UR20 ;  /* 0x0000001400037c02 */ /* 0x000fca0008000f00 */
[----:B------:R-:W-:-:S05]  /*11f0*/  IMAD.WIDE R2, R142, 0x10, R2 ;  /* 0x000000108e027825 */ /* 0x000fca00078e0202 */
[----:B------:R0:W2:Y:S04]  /*1200*/  LDG.E.128 R4, [R2.64] ;  /* 0x0000001e02047981 */ /* 0x0000a8000c1e1d00 */
[----:B------:R0:W3:Y:S04]  /*1210*/  LDG.E.128 R8, [R2.64+0x200] ;  /* 0x0002001e02087981 */ /* 0x0000e8000c1e1d00 */
[----:B------:R0:W4:Y:S04]  /*1220*/  LDG.E.128 R12, [R2.64+0x400] ;  /* 0x0004001e020c7981 */ /* 0x000128000c1e1d00 */
[----:B------:R0:W4:Y:S01]  /*1230*/  LDG.E.128 R16, [R2.64+0x600] ;  /* 0x0006001e02107981 */ /* 0x000122000c1e1d00 */
        /* <DEDUP_REMOVED lines=12> */
[----:B0-----:R-:W-:Y:S01]  /*1300*/  MOV R2, UR20 ;  /* 0x0000001400027c02 */ /* 0x001fe20008000f00 */
[----:B------:R-:W-:-:S03]  /*1310*/  ULDC.64 UR22, c[0x0][0x1b8] ;  /* 0x00006e0000167ab9 */ /* 0x000fc60000000a00 */
[----:B------:R-:W-:-:S05]  /*1320*/  MOV R3, UR21 ;  /* 0x0000001500037c02 */ /* 0x000fca0008000f00 */
[----:B------:R0:W4:Y:S01]  /*1330*/  LDG.E R20, [R2.64] ;  /* 0x0000001e02147981 */ /* 0x000122000c1e1900 */
        /* <DEDUP_REMOVED lines=12> */
[----:B0-----:R-:W-:-:S04]  /*1400*/  MOV R2, UR20 ;  /* 0x0000001400027c02 */ /* 0x001fc80008000f00 */
[----:B------:R-:W-:Y:S01]  /*1410*/  MOV R3, UR21 ;  /* 0x0000001500037c02 */ /* 0x000fe20008000f00 */
[----:B--2---:R-:W-:Y:S04]  /*1420*/  STS.128 [R143.X16], R4 ;  /* 0x000000048f007388 */ /* 0x004fe8000000cc00 */
[----:B---3--:R0:W-:Y:S04]  /*1430*/  STS.128 [R143.X16+0x200], R8 ;  /* 0x000200088f007388 */ /* 0x0081e8000000cc00 */
[----:B----4-:R-:W-:Y:S04]  /*1440*/  STS.128 [R143.X16+0x400], R12 ;  /* 0x0004000c8f007388 */ /* 0x010fe8000000cc00 */
[----:B------:R1:W-:Y:S01]  /*1450*/  STS.128 [R143.X16+0x600], R16 ;  /* 0x000600108f007388 */ /* 0x0003e2000000cc00 */
[----:B------:R-:W-:-:S06]  /*1460*/  NOP ;  /* 0x0000000000007918 */ /* 0x000fcc0000000000 */
[----:B------:R2:W3:Y:S01]  /*1470*/  LDG.E R117, [R2.64] ;  /* 0x0000001e02757981 */ /* 0x0004e2000c1e1900 */
[----:B------:R-:W-:Y:S01]  /*1480*/  LOP3.LUT P0, RZ, R140, 0x1f, RZ, 0xc0, !PT ;  /* 0x0000001f8cff7812 */ /* 0x000fe2000780c0ff */
[----:B------:R-:W-:Y:S01]  /*1490*/  UIADD3 UR20, UR19, -0x1, URZ ;  /* 0xffffffff13147890 */ /* 0x000fe2000fffe03f */
[----:B------:R-:W-:Y:S01]  /*14a0*/  MOV R0, UR19 ;  /* 0x0000001300007c02 */ /* 0x000fe20008000f00 */
[----:B0-----:R-:W-:Y:S01]  /*14b0*/  FADD.FTZ R11, R96, UR5 ;  /* 0x00000005600b7e21 */ /* 0x001fe20008010000 */
[----:B------:R-:W-:Y:S01]  /*14c0*/  ISETP.NE.AND P1, PT, R140, RZ, PT ;  /* 0x000000ff8c00720c */ /* 0x000fe20003f25270 */
[----:B------:R-:W-:Y:S01]  /*14d0*/  ULEA.HI UR21, UR20, UR20, URZ, 0x1 ;  /* 0x0000001414157291 */ /* 0x000fe2000f8f083f */
[----:B------:R-:W-:Y:S01]  /*14e0*/  ISETP.LT.OR P0, PT, R0, 0x2, P0 ;  /* 0x000000020000780c */ /* 0x000fe20000701670 */
[----:B------:R-:W-:Y:S01]  /*14f0*/  HFMA2.MMA R5, -RZ, RZ, 0, 1.52587890625e-05 ;  /* 0x00000100ff057435 */ /* 0x000fe200000001ff */
[----:B------:R-:W-:Y:S01]  /*1500*/  MOV R4, UR19 ;  /* 0x0000001300047c02 */ /* 0x000fe20008000f00 */
[----:B------:R-:W-:Y:S01]  /*1510*/  ULOP3.LUT UR21, UR21, 0xfffffe, URZ, 0xc0, !UPT ;  /* 0x00fffffe15157892 */ /* 0x000fe2000f8ec03f */
[C---:B--2---:R-:W-:Y:S01]  /*1520*/  SHF.L.U32 R2, R140.reuse, 0x2, RZ ;  /* 0x000000028c027819 */ /* 0x044fe200000006ff */
[----:B------:R-:W-:Y:S01]  /*1530*/  HFMA2.MMA R126, -RZ, RZ, 1.875, 0 ;  /* 0x3f800000ff7e7435 */ /* 0x000fe200000001ff */
[----:B------:R-:W-:Y:S01]  /*1540*/  IADD3 R0, R140, 0x200, RZ ;  /* 0x000002008c007810 */ /* 0x000fe20007ffe0ff */
[----:B------:R-:W-:Y:S01]  /*1550*/  UIADD3 UR21, UR20, -UR21, URZ ;  /* 0x8000001514157290 */ /* 0x000fe2000fffe03f */
[----:B------:R-:W-:-:S02]  /*1560*/  LOP3.LUT R3, R2, 0xffffff80, RZ, 0xc0, !PT ;  /* 0xffffff8002037812 */ /* 0x000fc400078ec0ff */
[----:B------:R-:W-:Y:S02]  /*1570*/  MOV R7, c[0x0][0x16c] ;  /* 0x00005b0000077a02 */ /* 0x000fe40000000f00 */
[----:B------:R-:W-:Y:S02]  /*1580*/  IADD3 R3, R3, R138, RZ ;  /* 0x0000008a03037210 */ /* 0x000fe40007ffe0ff */
[----:B------:R-:W-:Y:S02]  /*1590*/  @!P0 IADD3 R2, R4, -0x2, RZ ;  /* 0xfffffffe04028810 */ /* 0x000fe40007ffe0ff */
[----:B------:R-:W-:Y:S01]  /*15a0*/  MOV R4, UR21 ;  /* 0x0000001500047c02 */ /* 0x000fe20008000f00 */
[----:B------:R-:W-:Y:S01]  /*15b0*/  IMAD R3, R138, 0x3, R3 ;  /* 0x000000038a037824 */ /* 0x000fe200078e0203 */
[----:B------:R-:W-:Y:S01]  /*15c0*/  MOV R127, RZ ;  /* 0x000000ff007f7202 */ /* 0x000fe20000000f00 */
[----:B------:R-:W-:Y:S01]  /*15d0*/  @!P0 IMAD R2, R2, R7, UR7 ;  /* 0x0000000702028e24 */ /* 0x000fe2000f8e0207 */
[----:B------:R-:W-:Y:S01]  /*15e0*/  HFMA2.MMA R7, -RZ, RZ, 0, 4.76837158203125e-07 ;  /* 0x00000008ff077435 */ /* 0x000fe200000001ff */
[----:B------:R-:W-:Y:S01]  /*15f0*/  @!P1 IMAD R0, R4, R5, UR7 ;  /* 0x0000000704009e24 */ /* 0x000fe2000f8e0205 */
[----:B------:R-:W0:Y:S01]  /*1600*/  LDS.128 R32, [R3.X16] ;  /* 0x0000000003207984 */ /* 0x000e22000000cc00 */
[----:B------:R2:W4:Y:S03]  /*1610*/  R2UR UR23, R20 ;  /* 0x00000000141773c2 */ /* 0x00052600000e0000 */
[----:B------:R-:W-:Y:S01]  /*1620*/  SHF.L.U32 R6, R0, 0x2, RZ ;  /* 0x0000000200067819 */ /* 0x000fe200000006ff */
[----:B------:R-:W0:Y:S01]  /*1630*/  LDS.128 R28, [R3.X16+0x10] ;  /* 0x00001000031c7984 */ /* 0x000e22000000cc00 */
[----:B-1----:R-:W-:-:S02]  /*1640*/  FADD.FTZ R16, R97, UR5 ;  /* 0x0000000561107e21 */ /* 0x002fc40008010000 */
[----:B------:R-:W-:Y:S01]  /*1650*/  FADD.FTZ R8, R98, UR5 ;  /* 0x0000000562087e21 */ /* 0x000fe20008010000 */
[----:B------:R-:W1:Y:S01]  /*1660*/  LDS.128 R24, [R3.X16+0x20] ;  /* 0x0000200003187984 */ /* 0x000e62000000cc00 */
[----:B------:R-:W-:-:S03]  /*1670*/  @!P0 IMAD.WIDE R4, R2, R7, UR10 ;  /* 0x0000000a02048e25 */ /* 0x000fc6000f8e0207 */
[----:B--2---:R2:W0:Y:S01]  /*1680*/  LDS.128 R20, [R3.X16+0x30] ;  /* 0x0000300003147984 */ /* 0x004422000000cc00 */
[----:B----4-:R-:W-:-:S05]  /*1690*/  MOV R123, UR23 ;  /* 0x00000017007b7c02 */ /* 0x010fca0008000f00 */
[----:B------:R-:W-:-:S04]  /*16a0*/  FMUL.FTZ R123, R123, 1.4426950216293334961 ;  /* 0x3fb8aa3b7b7b7820 */ /* 0x000fc80000410000 */
[----:B------:R-:W-:-:S06]  /*16b0*/  FMUL.FTZ R157, R11, R123 ;  /* 0x0000007b0b9d7220 */ /* 0x000fcc0000410000 */
[----:B------:R-:W4:Y:S01]  /*16c0*/  MUFU.EX2 R157, R157 ;  /* 0x0000009d009d7308 */ /* 0x000f220000000800 */
[-C--:B------:R-:W-:Y:S01]  /*16d0*/  FMUL.FTZ R0, R16, R123.reuse ;  /* 0x0000007b10007220 */ /* 0x080fe20000410000 */
[----:B----4-:R4:W-:Y:S04]  /*16e0*/  STS [R6+0x4c60], R157 ;  /* 0x004c609d06007388 */ /* 0x0109e80000000800 */
[----:B------:R-:W-:Y:S01]  /*16f0*/  BAR.SYNC.DEFER_BLOCKING 0x0 ;  /* 0x0000000000007b1d */ /* 0x000fe20000010000 */
[----:B------:R-:W-:Y:S02]  /*1700*/  FMUL.FTZ R2, R8, R123 ;  /* 0x0000007b08027220 */ /* 0x000fe40000410000 */
[----:B------:R-:W-:-:S03]  /*1710*/  FADD.FTZ R116, R99, UR5 ;  /* 0x0000000563747e21 */ /* 0x000fc60008010000 */
[----:B------:R-:W0:Y:S01]  /*1720*/  MUFU.EX2 R0, R0 ;  /* 0x0000000000007308 */ /* 0x000e220000000800 */
[----:B--2---:R-:W-:Y:S02]  /*1730*/  FMUL.FTZ R3, R116, R123 ;  /* 0x0000007b74037220 */ /* 0x004fe40000410000 */
[----:B------:R-:W-:Y:S02]  /*1740*/  FADD.FTZ R15, R92, UR5 ;  /* 0x000000055c0f7e21 */ /* 0x000fe40008010000 */
[----:B------:R-:W-:-:S03]  /*1750*/  FADD.FTZ R12, R93, UR5 ;  /* 0x000000055d0c7e21 */ /* 0x000fc60008010000 */
[----:B------:R-:W2:Y:S01]  /*1760*/  MUFU.EX2 R2, R2 ;  /* 0x0000000200027308 */ /* 0x000ea20000000800 */
[----:B------:R-:W-:Y:S02]  /*1770*/  FMUL.FTZ R11, R112, R11 ;  /* 0x0000000b700b7220 */ /* 0x000fe40000410000 */
[----:B------:R-:W-:Y:S02]  /*1780*/  FMUL.FTZ R134, R113, R16 ;  /* 0x0000001071867220 */ /* 0x000fe40000410000 */
[----:B------:R-:W-:Y:S01]  /*1790*/  FADD.FTZ R10, R95, UR5 ;  /* 0x000000055f0a7e21 */ /* 0x000fe20008010000 */
[----:B------:R0:W5:Y:S02]  /*17a0*/  @!P0 LDG.E.64 R126, [R4.64] ;  /* 0x0000001e047e8981 */ /* 0x000164000c1e1b00 */
[----:B------:R-:W1:Y:S01]  /*17b0*/  MUFU.EX2 R3, R3 ;  /* 0x0000000300037308 */ /* 0x000e620000000800 */
[----:B------:R-:W-:Y:S01]  /*17c0*/  FADD.FTZ R9, R94, UR5 ;  /* 0x000000055e097e21 */ /* 0x000fe20008010000 */
[----:B------:R-:W-:Y:S01]  /*17d0*/  ISETP.NE.AND P0, PT, R140, 0x7f, PT ;  /* 0x0000007f8c00780c */ /* 0x000fe20003f05270 */
[----:B------:R-:W-:Y:S01]  /*17e0*/  FADD.FTZ R13, R90, UR5 ;  /* 0x000000055a0d7e21 */ /* 0x000fe20008010000 */
[----:B------:R-:W-:Y:S01]  /*17f0*/  BSSY B0, `(.L_x_1763) ;  /* 0x000006a000007945 */ /* 0x000fe20003800000 */
[----:B------:R-:W-:Y:S01]  /*1800*/  FADD.FTZ R18, R88, UR5 ;  /* 0x0000000558127e21 */ /* 0x000fe20008010000 */
[----:B------:R-:W-:Y:S01]  /*1810*/  LEA.HI R139, R140, R140, RZ, 0x1e ;  /* 0x0000008c8c8b7211 */ /* 0x000fe200078ff0ff */
[----:B------:R-:W-:-:S02]  /*1820*/  FMUL.FTZ R121, R114, R8 ;  /* 0x0000000872797220 */ /* 0x000fc40000410000 */
[-C--:B0-----:R-:W-:Y:S02]  /*1830*/  FMUL.FTZ R4, R15, R123.reuse ;  /* 0x0000007b0f047220 */ /* 0x081fe40000410000 */
[----:B------:R-:W-:Y:S02]  /*1840*/  FMUL.FTZ R5, R12, R123 ;  /* 0x0000007b0c057220 */ /* 0x000fe40000410000 */
[----:B------:R-:W-:Y:S02]  /*1850*/  FMUL.FTZ R136, R11, R32 ;  /* 0x000000200b887220 */ /* 0x000fe40000410000 */
[----:B------:R-:W0:Y:S01]  /*1860*/  MUFU.EX2 R4, R4 ;  /* 0x0000000400047308 */ /* 0x000e220000000800 */
[----:B------:R-:W-:Y:S01]  /*1870*/  FMUL.FTZ R132, R115, R116 ;  /* 0x0000007473847220 */ /* 0x000fe20000410000 */
[----:B------:R0:W0:Y:S01]  /*1880*/  @P0 LDS R141, [R140.X4+0x5464] ;  /* 0x005464008c8d0984 */ /* 0x0000220000004800 */
[----:B------:R-:W-:Y:S02]  /*1890*/  FMUL.FTZ R11, R134, R33 ;  /* 0x00000021860b7220 */ /* 0x000fe40000410000 */
[----:B------:R-:W-:-:S02]  /*18a0*/  FMUL.FTZ R7, R10, R123 ;  /* 0x0000007b0a077220 */ /* 0x000fc40000410000 */
[----:B------:R-:W-:Y:S01]  /*18b0*/  FMUL.FTZ R116, R111, R10 ;  /* 0x0000000a6f747220 */ /* 0x000fe20000410000 */
[----:B------:R-:W0:Y:S01]  /*18c0*/  MUFU.EX2 R5, R5 ;  /* 0x0000000500057308 */ /* 0x000e220000000800 */
[----:B----4-:R-:W-:Y:S02]  /*18d0*/  FMUL.FTZ R6, R9, R123 ;  /* 0x0000007b09067220 */ /* 0x010fe40000410000 */
[----:B------:R-:W-:Y:S02]  /*18e0*/  FMUL.FTZ R119, R106, R13 ;  /* 0x0000000d6a777220 */ /* 0x000fe40000410000 */
[-C--:B------:R-:W-:Y:S02]  /*18f0*/  FMUL.FTZ R10, R13, R123.reuse ;  /* 0x0000007b0d0a7220 */ /* 0x080fe40000410000 */
[----:B------:R-:W-:Y:S01]  /*1900*/  FMUL.FTZ R129, R18, R123 ;  /* 0x0000007b12817220 */ /* 0x000fe20000410000 */
[----:B------:R-:W4:Y:S01]  /*1910*/  MUFU.EX2 R6, R6 ;  /* 0x0000000600067308 */ /* 0x000f220000000800 */
[----:B------:R-:W-:-:S02]  /*1920*/  FMUL.FTZ R19, R104, R18 ;  /* 0x0000001268137220 */ /* 0x000fc40000410000 */
[----:B------:R-:W-:Y:S02]  /*1930*/  FMUL.FTZ R13, R121, R34 ;  /* 0x00000022790d7220 */ /* 0x000fe40000410000 */
[-C--:B------:R-:W-:Y:S02]  /*1940*/  FMUL.FTZ R121, R157, R0.reuse ;  /* 0x000000009d797220 */ /* 0x080fe40000410000 */
[----:B------:R-:W-:Y:S01]  /*1950*/  FFMA.FTZ R18, R136, R0, R11 ;  /* 0x0000000088127223 */ /* 0x000fe2000001000b */
[----:B------:R1:W-:Y:S01]  /*1960*/  MUFU.EX2 R8, R129 ;  /* 0x0000008100087308 */ /* 0x0003e20000000800 */
[----:B------:R-:W-:Y:S02]  /*1970*/  FMUL.FTZ R16, R109, R12 ;  /* 0x0000000c6d107220 */ /* 0x000fe40000410000 */
[----:B------:R-:W-:Y:S02]  /*1980*/  FMUL.FTZ R12, R132, R35 ;  /* 0x00000023840c7220 */ /* 0x000fe40000410000 */
[----:B------:R-:W-:-:S02]  /*1990*/  FMUL.FTZ R15, R108, R15 ;  /* 0x0000000f6c0f7220 */ /* 0x000fc40000410000 */
[C---:B--2---:R-:W-:Y:S01]  /*19a0*/  FMUL.FTZ R132, R2.reuse, R121 ;  /* 0x0000007902847220 */ /* 0x044fe20000410000 */
[----:B------:R-:W2:Y:S01]  /*19b0*/  MUFU.EX2 R7, R7 ;  /* 0x0000000700077308 */ /* 0x000ea20000000800 */
[----:B------:R-:W-:Y:S02]  /*19c0*/  FFMA.FTZ R18, R2, R18, R13 ;  /* 0x0000001202127223 */ /* 0x000fe4000001000d */
[----:B------:R-:W-:Y:S02]  /*19d0*/  FADD.FTZ R120, R89, UR5 ;  /* 0x0000000559787e21 */ /* 0x000fe40008010000 */
[----:B------:R-:W-:Y:S02]  /*19e0*/  FMUL.FTZ R15, R15, R28 ;  /* 0x0000001c0f0f7220 */ /* 0x000fe40000410000 */
[C---:B-1----:R-:W-:Y:S01]  /*19f0*/  FMUL.FTZ R121, R3.reuse, R132 ;  /* 0x0000008403797220 */ /* 0x042fe20000410000 */
[----:B------:R-:W-:Y:S01]  /*1a00*/  MUFU.EX2 R10, R10 ;  /* 0x0000000a000a7308 */ /* 0x000fe20000000800 */
[----:B------:R-:W-:-:S02]  /*1a10*/  FFMA.FTZ R129, R3, R18, R12 ;  /* 0x0000001203817223 */ /* 0x000fc4000001000c */
[----:B------:R-:W-:Y:S02]  /*1a20*/  FADD.FTZ R17, R84, UR5 ;  /* 0x0000000554117e21 */ /* 0x000fe40008010000 */
[----:B------:R-:W-:Y:S02]  /*1a30*/  FMUL.FTZ R16, R16, R29 ;  /* 0x0000001d10107220 */ /* 0x000fe40000410000 */
[C---:B0-----:R-:W-:Y:S02]  /*1a40*/  FMUL.FTZ R132, R4.reuse, R121 ;  /* 0x0000007904847220 */ /* 0x041fe40000410000 */
[----:B------:R-:W-:Y:S02]  /*1a50*/  FFMA.FTZ R129, R4, R129, R15 ;  /* 0x0000008104817223 */ /* 0x000fe4000001000f */
[----:B------:R-:W-:Y:S02]  /*1a60*/  FADD.FTZ R14, R91, UR5 ;  /* 0x000000055b0e7e21 */ /* 0x000fe40008010000 */
[----:B------:R-:W-:-:S02]  /*1a70*/  FADD.FTZ R118, R85, UR5 ;  /* 0x0000000555767e21 */ /* 0x000fc40008010000 */
[----:B------:R-:W-:Y:S02]  /*1a80*/  FMUL.FTZ R125, R100, R17 ;  /* 0x00000011647d7220 */ /* 0x000fe40000410000 */
[----:B------:R-:W-:Y:S02]  /*1a90*/  FMUL.FTZ R18, R17, R123 ;  /* 0x0000007b11127220 */ /* 0x000fe40000410000 */
[C---:B------:R-:W-:Y:S02]  /*1aa0*/  FMUL.FTZ R121, R5.reuse, R132 ;  /* 0x0000008405797220 */ /* 0x040fe40000410000 */
[----:B------:R-:W-:Y:S02]  /*1ab0*/  FFMA.FTZ R129, R5, R129, R16 ;  /* 0x0000008105817223 */ /* 0x000fe40000010010 */
[----:B------:R-:W-:Y:S01]  /*1ac0*/  FMUL.FTZ R122, R107, R14 ;  /* 0x0000000e6b7a7220 */ /* 0x000fe20000410000 */
[----:B------:R-:W-:Y:S01]  /*1ad0*/  MUFU.EX2 R18, R18 ;  /* 0x0000001200127308 */ /* 0x000fe20000000800 */
[----:B------:R-:W-:-:S02]  /*1ae0*/  FMUL.FTZ R14, R14, R123 ;  /* 0x0000007b0e0e7220 */ /* 0x000fc40000410000 */
[----:B------:R-:W-:Y:S02]  /*1af0*/  FMUL.FTZ R130, R101, R118 ;  /* 0x0000007665827220 */ /* 0x000fe40000410000 */
[----:B------:R-:W-:Y:S02]  /*1b00*/  FMUL.FTZ R116, R116, R31 ;  /* 0x0000001f74747220 */ /* 0x000fe40000410000 */
[----:B------:R-:W-:Y:S01]  /*1b10*/  FMUL.FTZ R19, R19, R24 ;  /* 0x0000001813137220 */ /* 0x000fe20000410000 */
[----:B------:R-:W-:Y:S01]  /*1b20*/  MUFU.EX2 R14, R14 ;  /* 0x0000000e000e7308 */ /* 0x000fe20000000800 */
[----:B------:R-:W-:Y:S02]  /*1b30*/  FADD.FTZ R124, R86, UR5 ;  /* 0x00000005567c7e21 */ /* 0x000fe40008010000 */
[----:B------:R-:W-:Y:S02]  /*1b40*/  FADD.FTZ R128, R87, UR5 ;  /* 0x0000000557807e21 */ /* 0x000fe40008010000 */
[----:B------:R-:W-:Y:S01]  /*1b50*/  FMUL.FTZ R119, R119, R26 ;  /* 0x0000001a77777220 */ /* 0x000fe20000410000 */
[----:B---3--:R0:W1:Y:S02]  /*1b60*/  R2UR UR37, R117 ;  /* 0x00000000752573c2 */ /* 0x00806400000e0000 */
[----:B0-----:R-:W-:-:S02]  /*1b70*/  FMUL.FTZ R117, R110, R9 ;  /* 0x000000096e757220 */ /* 0x001fc40000410000 */
[-C--:B------:R-:W-:Y:S02]  /*1b80*/  FMUL.FTZ R9, R120, R123.reuse ;  /* 0x0000007b78097220 */ /* 0x080fe40000410000 */
[----:B------:R-:W-:Y:S02]  /*1b90*/  FMUL.FTZ R17, R117, R30 ;  /* 0x0000001e75117220 */ /* 0x000fe40000410000 */
[----:B------:R-:W-:Y:S02]  /*1ba0*/  FMUL.FTZ R117, R118, R123 ;  /* 0x0000007b76757220 */ /* 0x000fe40000410000 */
[----:B------:R-:W0:Y:S01]  /*1bb0*/  MUFU.EX2 R9, R9 ;  /* 0x0000000900097308 */ /* 0x000e220000000800 */
[C---:B----4-:R-:W-:Y:S02]  /*1bc0*/  FMUL.FTZ R118, R6.reuse, R121 ;  /* 0x0000007906767220 */ /* 0x050fe40000410000 */
[----:B------:R-:W-:Y:S02]  /*1bd0*/  FFMA.FTZ R129, R6, R129, R17 ;  /* 0x0000008106817223 */ /* 0x000fe40000010011 */
[----:B------:R-:W-:-:S02]  /*1be0*/  FMUL.FTZ R120, R105, R120 ;  /* 0x0000007869787220 */ /* 0x000fc40000410000 */
[C---:B--2---:R-:W-:Y:S01]  /*1bf0*/  FMUL.FTZ R121, R7.reuse, R118 ;  /* 0x0000007607797220 */ /* 0x044fe20000410000 */
[----:B------:R-:W2:Y:S01]  /*1c00*/  MUFU.EX2 R117, R117 ;  /* 0x0000007500757308 */ /* 0x000ea20000000800 */
[----:B------:R-:W-:Y:S02]  /*1c10*/  FFMA.FTZ R129, R7, R129, R116 ;  /* 0x0000008107817223 */ /* 0x000fe40000010074 */
[----:B------:R-:W-:Y:S02]  /*1c20*/  FMUL.FTZ R118, R120, R25 ;  /* 0x0000001978767220 */ /* 0x000fe40000410000 */
[C---:B------:R-:W-:Y:S02]  /*1c30*/  FMUL.FTZ R132, R8.reuse, R121 ;  /* 0x0000007908847220 */ /* 0x040fe40000410000 */
[----:B------:R-:W-:Y:S02]  /*1c40*/  FFMA.FTZ R129, R8, R129, R19 ;  /* 0x0000008108817223 */ /* 0x000fe40000010013 */
[----:B------:R-:W-:-:S02]  /*1c50*/  FMUL.FTZ R120, R124, R123 ;  /* 0x0000007b7c787220 */ /* 0x000fc40000410000 */
[C---:B0-----:R-:W-:Y:S02]  /*1c60*/  FMUL.FTZ R131, R9.reuse, R132 ;  /* 0x0000008409837220 */ /* 0x041fe40000410000 */
[----:B------:R-:W-:Y:S02]  /*1c70*/  FFMA.FTZ R129, R9, R129, R118 ;  /* 0x0000008109817223 */ /* 0x000fe40000010076 */
[----:B------:R-:W-:Y:S01]  /*1c80*/  FMUL.FTZ R121, R122, R27 ;  /* 0x0000001b7a797220 */ /* 0x000fe20000410000 */
[----:B------:R-:W0:Y:S01]  /*1c90*/  MUFU.EX2 R120, R120 ;  /* 0x0000007800787308 */ /* 0x000e220000000800 */
[----:B------:R-:W-:Y:S02]  /*1ca0*/  FMUL.FTZ R122, R128, R123 ;  /* 0x0000007b807a7220 */ /* 0x000fe40000410000 */
[C---:B------:R-:W-:Y:S02]  /*1cb0*/  FMUL.FTZ R131, R10.reuse, R131 ;  /* 0x000000830a837220 */ /* 0x040fe40000410000 */
[----:B------:R-:W-:-:S02]  /*1cc0*/  FFMA.FTZ R129, R10, R129, R119 ;  /* 0x000000810a817223 */ /* 0x000fc40000010077 */
[----:B------:R-:W-:Y:S01]  /*1cd0*/  FMUL.FTZ R123, R125, R20 ;  /* 0x000000147d7b7220 */ /* 0x000fe20000410000 */
[----:B------:R-:W3:Y:S01]  /*1ce0*/  MUFU.EX2 R122, R122 ;  /* 0x0000007a007a7308 */ /* 0x000ee20000000800 */
[C---:B------:R-:W-:Y:S02]  /*1cf0*/  FMUL.FTZ R131, R14.reuse, R131 ;  /* 0x000000830e837220 */ /* 0x040fe40000410000 */
[----:B------:R-:W-:Y:S02]  /*1d00*/  FFMA.FTZ R129, R14, R129, R121 ;  /* 0x000000810e817223 */ /* 0x000fe40000010079 */
[----:B------:R-:W-:Y:S02]  /*1d10*/  FMUL.FTZ R125, R102, R124 ;  /* 0x0000007c667d7220 */ /* 0x000fe40000410000 */
[----:B------:R-:W-:Y:S02]  /*1d20*/  FMUL.FTZ R124, R130, R21 ;  /* 0x00000015827c7220 */ /* 0x000fe40000410000 */
[----:B------:R-:W-:-:S02]  /*1d30*/  FMUL.FTZ R130, R18, R131 ;  /* 0x0000008312827220 */ /* 0x000fc40000410000 */
[----:B------:R-:W-:Y:S02]  /*1d40*/  FFMA.FTZ R129, R18, R129, R123 ;  /* 0x0000008112817223 */ /* 0x000fe4000001007b */
[----:B------:R-:W-:Y:S02]  /*1d50*/  FMUL.FTZ R128, R103, R128 ;  /* 0x0000008067807220 */ /* 0x000fe40000410000 */
[----:B------:R-:W-:Y:S02]  /*1d60*/  FMUL.FTZ R125, R125, R22 ;  /* 0x000000167d7d7220 */ /* 0x000fe40000410000 */
[C---:B--2---:R-:W-:Y:S02]  /*1d70*/  FMUL.FTZ R131, R117.reuse, R130 ;  /* 0x0000008275837220 */ /* 0x044fe40000410000 */
[----:B------:R-:W-:Y:S02]  /*1d80*/  FFMA.FTZ R129, R117, R129, R124 ;  /* 0x0000008175817223 */ /* 0x000fe4000001007c */
[----:B------:R-:W-:-:S02]  /*1d90*/  FMUL.FTZ R137, R128, R23 ;  /* 0x0000001780897220 */ /* 0x000fc40000410000 */
[C---:B0-----:R-:W-:Y:S02]  /*1da0*/  FMUL.FTZ R131, R120.reuse, R131 ;  /* 0x0000008378837220 */ /* 0x041fe40000410000 */
[----:B------:R-:W-:Y:S02]  /*1db0*/  FFMA.FTZ R129, R120, R129, R125 ;  /* 0x0000008178817223 */ /* 0x000fe4000001007d */
[C---:B---3--:R-:W-:Y:S02]  /*1dc0*/  FMUL.FTZ R128, R122.reuse, R131 ;  /* 0x000000837a807220 */ /* 0x048fe40000410000 */
[----:B------:R-:W-:Y:S01]  /*1dd0*/  FFMA.FTZ R129, R122, R129, R137 ;  /* 0x000000817a817223 */ /* 0x000fe20000010089 */
[----:B------:R-:W-:Y:S05]  /*1de0*/  @P0 BRA `(.L_x_1764) ;  /* 0x000000a000000947 */ /* 0x000fea0003800000 */
[----:B-1----:R-:W-:Y:S01]  /*1df0*/  ULDC UR20, c[0x0][0x174] ;  /* 0x00005d0000147ab9 */ /* 0x002fe20000000800 */
        /* <DEDUP_REMOVED lines=9> */
.L_x_1764:
[----:B-1----:R-:W-:Y:S05]  /*1e90*/  BSYNC B0 ;  /* 0x0000000000007941 */ /* 0x002fea0003800000 */
.L_x_1763:
[----:B------:R-:W-:Y:S01]  /*1ea0*/  ISETP.GT.U32.AND P0, PT, R140, 0x1f, PT ;  /* 0x0000001f8c00780c */ /* 0x000fe20003f04070 */
[----:B------:R1:W-:Y:S01]  /*1eb0*/  STS.64 [R139.X8+0x4250], R128 ;  /* 0x004250808b007388 */ /* 0x0003e20000008a00 */
[----:B------:R-:W-:Y:S03]  /*1ec0*/  BSSY B0, `(.L_x_1765) ;  /* 0x000004f000007945 */ /* 0x000fe60003800000 */
[----:B------:R-:W-:Y:S08]  /*1ed0*/  BAR.SYNC.DEFER_BLOCKING 0x0 ;  /* 0x0000000000007b1d */ /* 0x000ff00000010000 */
[----:B------:R-:W-:Y:S05]  /*1ee0*/  @P0 BRA `(.L_x_1766) ;  /* 0x000004c000000947 */ /* 0x000fea0003800000 */
[----:B-1----:R-:W-:-:S05]  /*1ef0*/  IMAD R146, R140, 0x28, RZ ;  /* 0x000000288c927824 */ /* 0x002fca00078e02ff */
[----:B------:R-:W-:Y:S04]  /*1f00*/  LDS.64 R128, [R146+0x4250] ;  /* 0x0042500092807984 */ /* 0x000fe80000000a00 */
[----:B0-----:R-:W0:Y:S04]  /*1f10*/  LDS.64 R130, [R146+0x4258] ;  /* 0x0042580092827984 */ /* 0x001e280000000a00 */
        /* <DEDUP_REMOVED lines=10> */
.L_x_1818:
        /* <DEDUP_REMOVED lines=22> */
[----:B------:R0:W2:Y:S01]  /*2120*/  SHFL.UP PT, R131, R134, 0x10, RZ ;  /* 0x0600000086837989 */ /* 0x0000a200000e00ff */
[----:B------:R-:W-:-:S03]  /*2130*/  MOV R130, R134 ;  /* 0x0000008600827202 */ /* 0x000fc60000000f00 */
.L_x_1819:
[----:B------:R-:W-:Y:S02]  /*2140*/  ISETP.GE.AND P0, PT, R138, 0x10, PT ;  /* 0x000000108a00780c */ /* 0x000fe40003f06270 */
[----:B0-----:R-:W-:-:S11]  /*2150*/  MOV R134, R130 ;  /* 0x0000008200867202 */ /* 0x001fd60000000f00 */
[-C--:B-1----:R-:W-:Y:S02]  /*2160*/  @P0 FFMA.FTZ R133, R128, R134.reuse, R133 ;  /* 0x0000008680850223 */ /* 0x082fe40000010085 */
[----:B--2---:R-:W-:Y:S01]  /*2170*/  @P0 FMUL.FTZ R134, R131, R134 ;  /* 0x0000008683860220 */ /* 0x004fe20000410000 */
[----:B------:R-:W-:Y:S05]  /*2180*/  BRA.CONV ~URZ, `(.L_x_1769) ;  /* 0x000000637f007947 */ /* 0x000fea000b800000 */
[----:B------:R-:W-:Y:S01]  /*2190*/  HFMA2.MMA R130, -RZ, RZ, 0, 1.847743988037109375e-06 ;  /* 0x0000001fff827435 */ /* 0x000fe200000001ff */
[----:B------:R-:W-:Y:S02]  /*21a0*/  MOV R131, R134 ;  /* 0x0000008600837202 */ /* 0x000fe40000000f00 */
[----:B------:R-:W-:Y:S02]  /*21b0*/  MOV R129, 0x1f ;  /* 0x0000001f00817802 */ /* 0x000fe40000000f00 */
[----:B------:R-:W-:Y:S02]  /*21c0*/  MOV R128, 0xffffffff ;  /* 0xffffffff00807802 */ /* 0x000fe40000000f00 */
[----:B------:R-:W-:-:S02]  /*21d0*/  MOV R132, 0x21f0 ;  /* 0x000021f000847802 */ /* 0x000fc40000000f00 */
[----:B-----5:R-:W-:Y:S05]  /*21e0*/  CALL.REL.NOINC `($__internal_73_$__cuda_sm70_shflsync_idx_p) ;  /* 0x0000450000007944 */ /* 0x020fea0003c00000 */
.L_x_1769:
[----:B------:R-:W-:Y:S05]  /*21f0*/  BRA.CONV ~URZ, `(.L_x_1770) ;  /* 0x000000637f007947 */ /* 0x000fea000b800000 */
[----:B------:R-:W-:Y:S01]  /*2200*/  HFMA2.MMA R130, -RZ, RZ, 0, 1.847743988037109375e-06 ;  /* 0x0000001fff827435 */ /* 0x000fe200000001ff */
[----:B------:R-:W-:-:S02]  /*2210*/  MOV R131, R133 ;  /* 0x0000008500837202 */ /* 0x000fc40000000f00 */
[----:B-1----:R-:W-:Y:S02]  /*2220*/  MOV R129, 0x1f ;  /* 0x0000001f00817802 */ /* 0x002fe40000000f00 */
[----:B------:R-:W-:Y:S02]  /*2230*/  MOV R128, 0xffffffff ;  /* 0xffffffff00807802 */ /* 0x000fe40000000f00 */
[----:B------:R-:W-:Y:S02]  /*2240*/  MOV R132, 0x2260 ;  /* 0x0000226000847802 */ /* 0x000fe40000000f00 */
[----:B-----5:R-:W-:Y:S05]  /*2250*/  CALL.REL.NOINC `($__internal_73_$__cuda_sm70_shflsync_idx_p) ;  /* 0x0000449000007944 */ /* 0x020fea0003c00000 */
.L_x_1770:
[----:B------:R-:W-:Y:S05]  /*2260*/  BRA.DIV ~URZ, `(.L_x_1771) ;  /* 0x00003ac27f007947 */ /* 0x000fea000b800000 */
[----:B-----5:R0:W2:Y:S04]  /*2270*/  SHFL.IDX PT, R148, R126, RZ, 0x1f ;  /* 0x00001fff7e947589 */ /* 0x0200a800000e0000 */
[----:B------:R0:W3:Y:S04]  /*2280*/  SHFL.IDX PT, R131, R127, RZ, 0x1f ;  /* 0x00001fff7f837589 */ /* 0x0000e800000e0000 */
[----:B------:R-:W4:Y:S04]  /*2290*/  SHFL.UP PT, R134, R134, 0x1, RZ ;  /* 0x0420000086867989 */ /* 0x000f2800000e00ff */
[----:B------:R0:W1:Y:S02]  /*22a0*/  SHFL.UP PT, R135, R133, 0x1, RZ ;  /* 0x0420000085877989 */ /* 0x00006400000e00ff */
.L_x_1820:
[----:B-1----:R-:W1:Y:S01]  /*22b0*/  LDS.64 R128, [R146+0x4250] ;  /* 0x0042500092807984 */ /* 0x002e620000000a00 */
[----:B--2---:R-:W-:Y:S01]  /*22c0*/  MOV R130, R148 ;  /* 0x0000009400827202 */ /* 0x004fe20000000f00 */
[----:B---34-:R-:W-:-:S02]  /*22d0*/  @P1 FFMA.FTZ R131, R131, R134, R135 ;  /* 0x0000008683831223 */ /* 0x018fc40000010087 */
[----:B0-----:R-:W0:Y:S02]  /*22e0*/  LDS.64 R132, [R146+0x4258] ;  /* 0x0042580092847984 */ /* 0x001e240000000a00 */
        /* <DEDUP_REMOVED lines=12> */
.L_x_1766:
[----:B-1----:R-:W-:Y:S05]  /*23b0*/  BSYNC B0 ;  /* 0x0000000000007941 */ /* 0x002fea0003800000 */
.L_x_1765:
[----:B------:R-:W-:Y:S01]  /*23c0*/  WARPSYNC 0xffffffff ;  /* 0xffffffff00007948 */ /* 0x000fe20003800000 */
[----:B------:R-:W-:Y:S01]  /*23d0*/  BAR.SYNC.DEFER_BLOCKING 0x0 ;  /* 0x0000000000007b1d */ /* 0x000fe20000010000 */
[----:B---3--:R-:W-:Y:S01]  /*23e0*/  FMUL.FTZ R129, R70, UR37 ;  /* 0x0000002546817c20 */ /* 0x008fe20008410000 */
[----:B------:R-:W-:Y:S01]  /*23f0*/  LOP3.LUT P0, RZ, R140, 0x1f, RZ, 0xc0, !PT ;  /* 0x0000001f8cff7812 */ /* 0x000fe2000780c0ff */
[----:B------:R-:W-:Y:S01]  /*2400*/  FMUL.FTZ R128, R71, UR37 ;  /* 0x0000002547807c20 */ /* 0x000fe20008410000 */
[----:B------:R-:W-:Y:S01]  /*2410*/  MOV R132, UR7 ;  /* 0x0000000700847c02 */ /* 0x000fe20008000f00 */
[----:B-----5:R-:W-:Y:S01]  /*2420*/  FMUL.FTZ R127, R69, UR37 ;  /* 0x00000025457f7c20 */ /* 0x020fe20008410000 */
[----:B------:R-:W-:Y:S01]  /*2430*/  BSSY B0, `(.L_x_1772) ;  /* 0x0000087000007945 */ /* 0x000fe20003800000 */
[----:B------:R-:W-:-:S02]  /*2440*/  FFMA.FTZ R129, R122, R128, R129 ;  /* 0x000000807a817223 */ /* 0x000fc40000010081 */
[----:B------:R-:W-:Y:S02]  /*2450*/  FMUL.FTZ R128, R68, UR37 ;  /* 0x0000002544807c20 */ /* 0x000fe40008410000 */
[----:B------:R-:W-:Y:S02]  /*2460*/  FFMA.FTZ R127, R120, R129, R127 ;  /* 0x00000081787f7223 */ /* 0x000fe4000001007f */
[----:B------:R-:W-:Y:S02]  /*2470*/  FMUL.FTZ R129, R75, UR37 ;  /* 0x000000254b817c20 */ /* 0x000fe40008410000 */
[----:B------:R-:W-:Y:S02]  /*2480*/  FFMA.FTZ R128, R117, R127, R128 ;  /* 0x0000007f75807223 */ /* 0x000fe40000010080 */
[----:B------:R-:W-:Y:S02]  /*2490*/  FMUL.FTZ R127, R74, UR37 ;  /* 0x000000254a7f7c20 */ /* 0x000fe40008410000 */
[----:B------:R-:W-:-:S02]  /*24a0*/  FFMA.FTZ R128, R18, R128, R129 ;  /* 0x0000008012807223 */ /* 0x000fc40000010081 */
[----:B------:R-:W-:Y:S02]  /*24b0*/  FMUL.FTZ R129, R122, R141 ;  /* 0x0000008d7a817220 */ /* 0x000fe40000410000 */
[----:B------:R-:W-:Y:S01]  /*24c0*/  FFMA.FTZ R128, R14, R128, R127 ;  /* 0x000000800e807223 */ /* 0x000fe2000001007f */
[----:B------:R-:W1:Y:S01]  /*24d0*/  LDS R126, [R139.X8+0x4254] ;  /* 0x004254008b7e7984 */ /* 0x000e620000008800 */
[----:B------:R-:W-:Y:S02]  /*24e0*/  FMUL.FTZ R127, R73, UR37 ;  /* 0x00000025497f7c20 */ /* 0x000fe40008410000 */
[----:B0-----:R-:W-:Y:S02]  /*24f0*/  FMUL.FTZ R130, R120, R129 ;  /* 0x0000008178827220 */ /* 0x001fe40000410000 */
        /* <DEDUP_REMOVED lines=13> */
[----:B------:R-:W-:Y:S01]  /*25d0*/  FMUL.FTZ R127, R9, R128 ;  /* 0x00000080097f7220 */ /* 0x000fe20000410000 */
[----:B------:R-:W-:-:S04]  /*25e0*/  MOV R128, UR19 ;  /* 0x0000001300807c02 */ /* 0x000fc80008000f00 */
[----:B------:R-:W-:Y:S01]  /*25f0*/  ISETP.GE.OR P0, PT, R128, c[0x0][0x174], P0 ;  /* 0x00005d0080007a0c */ /* 0x000fe20000706670 */
[----:B------:R-:W-:Y:S02]  /*2600*/  FMUL.FTZ R128, R82, UR37 ;  /* 0x0000002552807c20 */ /* 0x000fe40008410000 */
[----:B-1----:R-:W-:Y:S02]  /*2610*/  FFMA.FTZ R157, R157, R126, R136 ;  /* 0x0000007e9d9d7223 */ /* 0x002fe40000010088 */
[----:B------:R-:W-:Y:S02]  /*2620*/  FMUL.FTZ R126, R76, UR37 ;  /* 0x000000254c7e7c20 */ /* 0x000fe40008410000 */
[----:B------:R-:W-:Y:S02]  /*2630*/  FFMA.FTZ R156, R0, R157, R11 ;  /* 0x0000009d009c7223 */ /* 0x000fe4000001000b */
[----:B------:R-:W-:Y:S02]  /*2640*/  FFMA.FTZ R130, R5, R130, R126 ;  /* 0x0000008205827223 */ /* 0x000fe4000001007e */
[----:B------:R-:W-:-:S02]  /*2650*/  FFMA.FTZ R155, R2, R156, R13 ;  /* 0x0000009c029b7223 */ /* 0x000fc4000001000d */
[----:B------:R-:W-:Y:S02]  /*2660*/  FMUL.FTZ R126, R8, R127 ;  /* 0x0000007f087e7220 */ /* 0x000fe40000410000 */
[----:B------:R-:W-:Y:S02]  /*2670*/  FFMA.FTZ R154, R3, R155, R12 ;  /* 0x0000009b039a7223 */ /* 0x000fe4000001000c */
[----:B------:R-:W-:Y:S02]  /*2680*/  FMUL.FTZ R129, R7, R126 ;  /* 0x0000007e07817220 */ /* 0x000fe40000410000 */
[----:B------:R-:W-:Y:S02]  /*2690*/  FFMA.FTZ R153, R4, R154, R15 ;  /* 0x0000009a04997223 */ /* 0x000fe4000001000f */
[----:B------:R-:W-:Y:S02]  /*26a0*/  FMUL.FTZ R127, R83, UR37 ;  /* 0x00000025537f7c20 */ /* 0x000fe40008410000 */
[----:B------:R-:W-:-:S02]  /*26b0*/  FFMA.FTZ R152, R5, R153, R16 ;  /* 0x0000009905987223 */ /* 0x000fc40000010010 */
[C---:B------:R-:W-:Y:S02]  /*26c0*/  FMUL.FTZ R126, R6.reuse, R129 ;  /* 0x00000081067e7220 */ /* 0x040fe40000410000 */
[----:B------:R-:W-:Y:S02]  /*26d0*/  FFMA.FTZ R151, R6, R152, R17 ;  /* 0x0000009806977223 */ /* 0x000fe40000010011 */
[----:B------:R-:W-:Y:S01]  /*26e0*/  FFMA.FTZ R130, R4, R130, R127 ;  /* 0x0000008204827223 */ /* 0x000fe2000001007f */
[----:B------:R-:W-:Y:S01]  /*26f0*/  HFMA2.MMA R127, -RZ, RZ, 0, 0 ;  /* 0x00000000ff7f7435 */ /* 0x000fe200000001ff */
[----:B------:R-:W-:Y:S02]  /*2700*/  FFMA.FTZ R150, R7, R151, R116 ;  /* 0x0000009707967223 */ /* 0x000fe40000010074 */
[----:B------:R-:W-:Y:S01]  /*2710*/  FMUL.FTZ R129, R5, R126 ;  /* 0x0000007e05817220 */ /* 0x000fe20000410000 */
[----:B------:R-:W-:Y:S01]  /*2720*/  MOV R126, 0x3f800000 ;  /* 0x3f800000007e7802 */ /* 0x000fe20000000f00 */
[----:B------:R-:W-:-:S02]  /*2730*/  FFMA.FTZ R146, R8, R150, R19 ;  /* 0x0000009608927223 */ /* 0x000fc40000010013 */
[----:B------:R-:W-:Y:S02]  /*2740*/  FFMA.FTZ R130, R3, R130, R128 ;  /* 0x0000008203827223 */ /* 0x000fe40000010080 */
[----:B------:R-:W-:Y:S01]  /*2750*/  FFMA.FTZ R148, R9, R146, R118 ;  /* 0x0000009209947223 */ /* 0x000fe20000010076 */
[----:B------:R0:W1:Y:S01]  /*2760*/  @!P0 LDS.64 R126, [R132.X8+0x5660] ;  /* 0x00566000847e8984 */ /* 0x0000620000008a00 */
[----:B------:R-:W-:Y:S01]  /*2770*/  FMUL.FTZ R128, R4, R129 ;  /* 0x0000008104807220 */ /* 0x000fe20000410000 */
[----:B------:R-:W-:Y:S01]  /*2780*/  ISETP.GT.U32.AND P0, PT, R140, 0x1f, PT ;  /* 0x0000001f8c00780c */ /* 0x000fe20003f04070 */
[----:B------:R-:W-:Y:S02]  /*2790*/  FFMA.FTZ R149, R10, R148, R119 ;  /* 0x000000940a957223 */ /* 0x000fe40000010077 */
[----:B------:R-:W-:Y:S02]  /*27a0*/  FMUL.FTZ R129, R81, UR37 ;  /* 0x0000002551817c20 */ /* 0x000fe40008410000 */
[----:B------:R-:W-:-:S02]  /*27b0*/  FMUL.FTZ R131, R3, R128 ;  /* 0x0000008003837220 */ /* 0x000fc40000410000 */
[----:B------:R-:W-:Y:S02]  /*27c0*/  FFMA.FTZ R162, R14, R149, R121 ;  /* 0x000000950ea27223 */ /* 0x000fe40000010079 */
[----:B------:R-:W-:Y:S02]  /*27d0*/  FFMA.FTZ R130, R2, R130, R129 ;  /* 0x0000008202827223 */ /* 0x000fe40000010081 */
[----:B------:R-:W-:Y:S02]  /*27e0*/  FMUL.FTZ R129, R80, UR37 ;  /* 0x0000002550817c20 */ /* 0x000fe40008410000 */
[----:B------:R-:W-:Y:S02]  /*27f0*/  FMUL.FTZ R131, R2, R131 ;  /* 0x0000008302837220 */ /* 0x000fe40000410000 */
[----:B------:R-:W-:Y:S02]  /*2800*/  FFMA.FTZ R161, R18, R162, R123 ;  /* 0x000000a212a17223 */ /* 0x000fe4000001007b */
[----:B------:R-:W-:-:S02]  /*2810*/  FFMA.FTZ R129, R0, R130, R129 ;  /* 0x0000008200817223 */ /* 0x000fc40000010081 */
[----:B------:R-:W-:Y:S02]  /*2820*/  FMUL.FTZ R128, R0, R131 ;  /* 0x0000008300807220 */ /* 0x000fe40000410000 */
[----:B------:R-:W-:-:S03]  /*2830*/  FFMA.FTZ R160, R117, R161, R124 ;  /* 0x000000a175a07223 */ /* 0x000fc6000001007c */
[----:B------:R0:W-:Y:S01]  /*2840*/  STS.64 [R139.X8+0x4760], R128 ;  /* 0x004760808b007388 */ /* 0x0001e20000008a00 */
        /* <DEDUP_REMOVED lines=23> */
.L_x_1821:
[----:B------:R-:W-:Y:S05]  /*29c0*/  BRA.DIV ~URZ, `(.L_x_1775) ;  /* 0x000035c27f007947 */ /* 0x000fea000b800000 */
[----:B------:R-:W3:Y:S04]  /*29d0*/  SHFL.DOWN PT, R128, R135, 0x1, 0x1f ;  /* 0x08201f0087807f89 */ /* 0x000ee800000e0000 */
[----:B-1----:R-:W-:Y:S01]  /*29e0*/  SHFL.IDX PT, R163, R126, RZ, 0x1f ;  /* 0x00001fff7ea37589 */ /* 0x002fe200000e0000 */
[C---:B---3--:R-:W-:Y:S02]  /*29f0*/  @P4 FFMA.FTZ R135, R130.reuse, R128, R135 ;  /* 0x0000008082874223 */ /* 0x048fe40000010087 */
[----:B0-2---:R-:W-:-:S03]  /*2a00*/  @P4 FMUL.FTZ R130, R130, R133 ;  /* 0x0000008582824220 */ /* 0x005fc60000410000 */
        /* <DEDUP_REMOVED lines=19> */
[----:B------:R0:W4:Y:S04]  /*2b40*/  SHFL.DOWN PT, R135, R130, 0x1, 0x1f ;  /* 0x08201f0082877f89 */ /* 0x00012800000e0000 */
[----:B------:R0:W0:Y:S02]  /*2b50*/  SHFL.IDX PT, R129, R127, RZ, 0x1f ;  /* 0x00001fff7f817589 */ /* 0x00002400000e0000 */
.L_x_1822:
[C---:B------:R-:W-:Y:S01]  /*2b60*/  ISETP.NE.AND P0, PT, R140.reuse, 0x1f, PT ;  /* 0x0000001f8c00780c */ /* 0x040fe20003f05270 */
[----:B01-3--:R-:W-:Y:S01]  /*2b70*/  FFMA.FTZ R127, R127, R164, R133 ;  /* 0x000000a47f7f7223 */ /* 0x00bfe20000010085 */
[----:B------:R-:W-:Y:S01]  /*2b80*/  MOV R128, R163 ;  /* 0x000000a300807202 */ /* 0x000fe20000000f00 */
[----:B------:R-:W-:-:S02]  /*2b90*/  IMAD R163, R140, 0x28, RZ ;  /* 0x000000288ca37824 */ /* 0x000fc400078e02ff */
[----:B------:R-:W-:-:S03]  /*2ba0*/  FMUL.FTZ R126, R126, R164 ;  /* 0x000000a47e7e7220 */ /* 0x000fc60000410000 */
[----:B------:R-:W0:Y:S04]  /*2bb0*/  LDS.64 R132, [R163+0x4778] ;  /* 0x00477800a3847984 */ /* 0x000e280000000a00 */
[----:B------:R-:W1:Y:S01]  /*2bc0*/  LDS.64 R130, [R163+0x4770] ;  /* 0x00477000a3827984 */ /* 0x000e620000000a00 */
[-C--:B--2-4-:R-:W-:Y:S02]  /*2bd0*/  @P0 FFMA.FTZ R129, R129, R135.reuse, R134 ;  /* 0x0000008781810223 */ /* 0x094fe40000010086 */
[----:B------:R-:W-:Y:S02]  /*2be0*/  @P0 FMUL.FTZ R128, R128, R135 ;  /* 0x0000008780800220 */ /* 0x000fe40000410000 */
        /* <DEDUP_REMOVED lines=11> */
.L_x_1773:
[----:B0-----:R-:W-:Y:S05]  /*2ca0*/  BSYNC B0 ;  /* 0x0000000000007941 */ /* 0x001fea0003800000 */
.L_x_1772:
[----:B------:R-:W-:Y:S01]  /*2cb0*/  WARPSYNC 0xffffffff ;  /* 0xffffffff00007948 */ /* 0x000fe20003800000 */
[----:B------:R-:W-:Y:S01]  /*2cc0*/  BAR.SYNC.DEFER_BLOCKING 0x0 ;  /* 0x0000000000007b1d */ /* 0x000fe20000010000 */
[----:B---3--:R-:W-:Y:S01]  /*2cd0*/  FMUL.FTZ R129, R71, UR37 ;  /* 0x0000002547817c20 */ /* 0x008fe20008410000 */
[----:B------:R-:W-:Y:S01]  /*2ce0*/  MOV R135, UR18 ;  /* 0x0000001200877c02 */ /* 0x000fe20008000f00 */
[----:B------:R-:W-:Y:S01]  /*2cf0*/  FADD.FTZ R13, -R13, R155 ;  /* 0x0000009b0d0d7221 */ /* 0x000fe20000010100 */
[----:B------:R-:W-:Y:S01]  /*2d00*/  ISETP.NE.AND P0, PT, R140, RZ, PT ;  /* 0x000000ff8c00720c */ /* 0x000fe20003f05270 */
[----:B------:R-:W-:Y:S01]  /*2d10*/  FMUL.FTZ R131, R74, UR37 ;  /* 0x000000254a837c20 */ /* 0x000fe20008410000 */
[----:B------:R-:W-:Y:S01]  /*2d20*/  ULDC.64 UR20, c[0x0][0x298] ;  /* 0x0000a60000147ab9 */ /* 0x000fe20000000a00 */
[----:B------:R-:W-:Y:S01]  /*2d30*/  FMUL.FTZ R133, R72, UR37 ;  /* 0x0000002548857c20 */ /* 0x000fe20008410000 */
[----:B------:R-:W-:Y:S01]  /*2d40*/  UIMAD UR20, UR35, UR20, URZ ;  /* 0x00000014231472a4 */ /* 0x000fe2000f8e023f */
[----:B------:R-:W-:Y:S01]  /*2d50*/  FMUL.FTZ R130, R83, UR37 ;  /* 0x0000002553827c20 */ /* 0x000fe20008410000 */
[----:B------:R-:W-:Y:S01]  /*2d60*/  MOV R134, UR7 ;  /* 0x0000000700867c02 */ /* 0x000fe20008000f00 */
[----:B------:R-:W-:Y:S01]  /*2d70*/  FADD.FTZ R136, -R136, R157 ;  /* 0x0000009d88887221 */ /* 0x000fe20000010100 */
[----:B------:R-:W-:Y:S01]  /*2d80*/  UIMAD UR20, UR34, UR21, UR20 ;  /* 0x00000015221472a4 */ /* 0x000fe2000f8e0214 */
[----:B------:R-:W-:Y:S01]  /*2d90*/  FADD.FTZ R16, -R16, R152 ;  /* 0x0000009810107221 */ /* 0x000fe20000010100 */
[----:B------:R-:W-:Y:S01]  /*2da0*/  BSSY B0, `(.L_x_1776) ;  /* 0x00000dc000007945 */ /* 0x000fe20003800000 */
[----:B------:R-:W-:-:S02]  /*2db0*/  FADD.FTZ R11, -R11, R156 ;  /* 0x0000009c0b0b7221 */ /* 0x000fc40000010100 */
[----:B------:R-:W-:Y:S02]  /*2dc0*/  FADD.FTZ R119, -R119, R149 ;  /* 0x0000009577777221 */ /* 0x000fe40000010100 */
[----:B------:R-:W-:Y:S02]  /*2dd0*/  FADD.FTZ R19, -R19, R146 ;  /* 0x0000009213137221 */ /* 0x000fe40000010100 */
[----:B------:R-:W-:Y:S02]  /*2de0*/  FADD.FTZ R116, -R116, R150 ;  /* 0x0000009674747221 */ /* 0x000fe40000010100 */
[----:B------:R-:W-:Y:S01]  /*2df0*/  FADD.FTZ R15, -R15, R153 ;  /* 0x000000990f0f7221 */ /* 0x000fe20000010100 */
[----:B------:R0:W2:Y:S01]  /*2e00*/  LDS R128, [R139.X8+0x4764] ;  /* 0x004764008b807984 */ /* 0x0000a20000008800 */
[----:B------:R-:W-:Y:S02]  /*2e10*/  FADD.FTZ R17, -R17, R151 ;  /* 0x0000009711117221 */ /* 0x000fe40000010100 */
[----:B------:R-:W-:Y:S01]  /*2e20*/  FADD.FTZ R12, -R12, R154 ;  /* 0x0000009a0c0c7221 */ /* 0x000fe20000010100 */
[----:B-1----:R1:W-:Y:S01]  /*2e30*/  @!P0 STS.64 [R134.X8+0x5660], R126 ;  /* 0x0056607e86008388 */ /* 0x0023e20000008a00 */
[----:B------:R-:W-:-:S02]  /*2e40*/  FADD.FTZ R118, -R118, R148 ;  /* 0x0000009476767221 */ /* 0x000fc40000010100 */
[----:B------:R-:W-:Y:S01]  /*2e50*/  FADD.FTZ R121, -R121, R162 ;  /* 0x000000a279797221 */ /* 0x000fe20000010100 */
[----:B0-----:R-:W-:Y:S01]  /*2e60*/  SHF.L.U32 R139, R140, 0x4, RZ ;  /* 0x000000048c8b7819 */ /* 0x001fe200000006ff */
[----:B------:R-:W-:Y:S02]  /*2e70*/  FADD.FTZ R123, -R123, R161 ;  /* 0x000000a17b7b7221 */ /* 0x000fe40000010100 */
[----:B------:R-:W-:Y:S01]  /*2e80*/  FADD.FTZ R124, -R124, R160 ;  /* 0x000000a07c7c7221 */ /* 0x000fe20000010100 */
[----:B------:R-:W-:Y:S01]  /*2e90*/  IADD3 R132, R139, 0x2, RZ ;  /* 0x000000028b847810 */ /* 0x000fe20007ffe0ff */
[----:B------:R-:W-:Y:S02]  /*2ea0*/  FADD.FTZ R125, -R125, R159 ;  /* 0x0000009f7d7d7221 */ /* 0x000fe40000010100 */
[----:B--2---:R-:W-:Y:S01]  /*2eb0*/  FFMA.FTZ R128, R128, R141, R129 ;  /* 0x0000008d80807223 */ /* 0x004fe20000010081 */
[----:B------:R-:W-:Y:S01]  /*2ec0*/  HFMA2.MMA R141, -RZ, RZ, 0, 0 ;  /* 0x00000000ff8d7435 */ /* 0x000fe200000001ff */
[----:B------:R-:W-:-:S04]  /*2ed0*/  FFMA.FTZ R129, R80, R157, RZ ;  /* 0x0000009d50817223 */ /* 0x000fc800000100ff */
[----:B------:R-:W-:-:S04]  /*2ee0*/  FFMA.FTZ R129, R81, R156, R129 ;  /* 0x0000009c51817223 */ /* 0x000fc80000010081 */
[----:B------:R-:W-:Y:S02]  /*2ef0*/  FFMA.FTZ R155, R82, R155, R129 ;  /* 0x0000009b529b7223 */ /* 0x000fe40000010081 */
[----:B------:R-:W-:Y:S02]  /*2f00*/  FMUL.FTZ R129, R70, UR37 ;  /* 0x0000002546817c20 */ /* 0x000fe40008410000 */
[----:B------:R-:W-:Y:S02]  /*2f10*/  FFMA.FTZ R155, R83, R154, R155 ;  /* 0x0000009a539b7223 */ /* 0x000fe4000001009b */
[----:B------:R-:W-:Y:S02]  /*2f20*/  FFMA.FTZ R129, R122, R128, R129 ;  /* 0x000000807a817223 */ /* 0x000fe40000010081 */
[----:B------:R-:W-:Y:S02]  /*2f30*/  FMUL.FTZ R122, R69, UR37 ;  /* 0x00000025457a7c20 */ /* 0x000fe40008410000 */
[----:B------:R-:W-:-:S02]  /*2f40*/  FFMA.FTZ R155, R76, R153, R155 ;  /* 0x000000994c9b7223 */ /* 0x000fc4000001009b */
        /* <DEDUP_REMOVED lines=9> */
[----:B------:R-:W-:Y:S02]  /*2fe0*/  FMUL.FTZ R14, R73, UR37 ;  /* 0x00000025490e7c20 */ /* 0x000fe40008410000 */
[----:B------:R-:W-:Y:S02]  /*2ff0*/  FFMA.FTZ R155, R79, R150, R155 ;  /* 0x000000964f9b7223 */ /* 0x000fe4000001009b */
[----:B------:R-:W-:-:S02]  /*3000*/  FFMA.FTZ R10, R10, R131, R14 ;  /* 0x000000830a0a7223 */ /* 0x000fc4000001000e */
[----:B------:R-:W-:Y:S02]  /*3010*/  FMUL.FTZ R14, R79, UR37 ;  /* 0x000000254f0e7c20 */ /* 0x000fe40008410000 */
[----:B------:R-:W-:Y:S01]  /*3020*/  FFMA.FTZ R133, R9, R10, R133 ;  /* 0x0000000a09857223 */ /* 0x000fe20000010085 */
[----:B------:R-:W-:Y:S01]  /*3030*/  MOV R9, UR34 ;  /* 0x0000002200097c02 */ /* 0x000fe20008000f00 */
[----:B------:R-:W-:Y:S01]  /*3040*/  FFMA.FTZ R155, R72, R146, R155 ;  /* 0x00000092489b7223 */ /* 0x000fe2000001009b */
[----:B------:R-:W-:Y:S01]  /*3050*/  IADD3 R146, R139, 0x3, RZ ;  /* 0x000000038b927810 */ /* 0x000fe20007ffe0ff */
[----:B------:R-:W-:Y:S02]  /*3060*/  FFMA.FTZ R14, R8, R133, R14 ;  /* 0x00000085080e7223 */ /* 0x000fe4000001000e */
[----:B------:R-:W-:Y:S01]  /*3070*/  FMUL.FTZ R8, R78, UR37 ;  /* 0x000000254e087c20 */ /* 0x000fe20008410000 */
[----:B------:R-:W-:Y:S01]  /*3080*/  LEA.HI.SX32 R146, R146, R139, 0x1b ;  /* 0x0000008b92927211 */ /* 0x000fe200078fdaff */
[----:B------:R-:W-:-:S02]  /*3090*/  FFMA.FTZ R155, R73, R148, R155 ;  /* 0x00000094499b7223 */ /* 0x000fc4000001009b */
[----:B------:R-:W-:Y:S02]  /*30a0*/  FFMA.FTZ R7, R7, R14, R8 ;  /* 0x0000000e07077223 */ /* 0x000fe40000010008 */
[----:B------:R-:W-:Y:S01]  /*30b0*/  IMAD.WIDE.U32 R8, R9, c[0x0][0x298], R140 ;  /* 0x0000a60009087a25 */ /* 0x000fe200078e008c */
[----:B------:R-:W-:-:S03]  /*30c0*/  LEA.HI.SX32 R141, R132, R139, 0x1b ;  /* 0x0000008b848d7211 */ /* 0x000fc600078fdaff */
[----:B------:R-:W-:Y:S01]  /*30d0*/  FFMA.FTZ R6, R6, R7, R122 ;  /* 0x0000000706067223 */ /* 0x000fe2000001007a */
[----:B------:R-:W-:Y:S01]  /*30e0*/  IADD3 R9, R9, UR20, RZ ;  /* 0x0000001409097c10 */ /* 0x000fe2000fffe0ff */
[----:B------:R-:W-:Y:S01]  /*30f0*/  FMUL.FTZ R122, R76, UR37 ;  /* 0x000000254c7a7c20 */ /* 0x000fe20008410000 */
[----:B------:R-:W-:Y:S01]  /*3100*/  ULDC.64 UR20, c[0x0][0x2a0] ;  /* 0x0000a80000147ab9 */ /* 0x000fe20000000a00 */
[----:B------:R-:W-:Y:S01]  /*3110*/  FFMA.FTZ R155, R74, R149, R155 ;  /* 0x000000954a9b7223 */ /* 0x000fe2000001009b */
[----:B------:R-:W-:Y:S01]  /*3120*/  UIMAD UR20, UR38, UR20, URZ ;  /* 0x00000014261472a4 */ /* 0x000fe2000f8e023f */
[----:B------:R-:W-:Y:S01]  /*3130*/  FFMA.FTZ R5, R5, R6, R122 ;  /* 0x0000000605057223 */ /* 0x000fe2000001007a */
[----:B------:R-:W-:Y:S01]  /*3140*/  P2R R122, PR, RZ, 0x1 ;  /* 0x00000001ff7a7803 */ /* 0x000fe20000000000 */
[----:B------:R-:W-:Y:S01]  /*3150*/  IMAD.WIDE.U32 R8, R135, c[0x0][0x2a0], R8 ;  /* 0x0000a80087087a25 */ /* 0x000fe200078e0008 */
[----:B------:R-:W-:Y:S01]  /*3160*/  IADD3 R122, R139, 0x1, RZ ;  /* 0x000000018b7a7810 */ /* 0x000fe20007ffe0ff */
[----:B------:R-:W-:-:S02]  /*3170*/  UIMAD UR20, UR18, UR21, UR20 ;  /* 0x00000015121472a4 */ /* 0x000fc4000f8e0214 */
[----:B------:R-:W-:Y:S01]  /*3180*/  FFMA.FTZ R130, R4, R5, R130 ;  /* 0x0000000504827223 */ /* 0x000fe20000010082 */
[-C--:B------:R-:W-:Y:S01]  /*3190*/  LEA.HI.SX32 R152, R122, R139.reuse, 0x1b ;  /* 0x0000008b7a987211 */ /* 0x080fe200078fdaff */
[----:B------:R-:W-:Y:S01]  /*31a0*/  FMUL.FTZ R4, R82, UR37 ;  /* 0x0000002552047c20 */ /* 0x000fe20008410000 */
[----:B------:R-:W-:Y:S01]  /*31b0*/  LEA.HI.SX32 R139, R139, R139, 0x1b ;  /* 0x0000008b8b8b7211 */ /* 0x000fe200078fdaff */
[----:B------:R-:W-:Y:S01]  /*31c0*/  FMUL.FTZ R135, R80, UR37 ;  /* 0x0000002550877c20 */ /* 0x000fe20008410000 */
[----:B------:R-:W-:Y:S01]  /*31d0*/  ULEA UR21, UR19, 0xfffff800, 0xb ;  /* 0xfffff80013157891 */ /* 0x000fe2000f8e583f */
[----:B------:R-:W-:Y:S02]  /*31e0*/  FFMA.FTZ R3, R3, R130, R4 ;  /* 0x0000008203037223 */ /* 0x000fe40000010004 */
[----:B------:R-:W-:Y:S02]  /*31f0*/  FMUL.FTZ R4, R81, UR37 ;  /* 0x0000002551047c20 */ /* 0x000fe40008410000 */
[----:B------:R-:W-:-:S02]  /*3200*/  FMUL.FTZ R122, R31, R14 ;  /* 0x0000000e1f7a7220 */ /* 0x000fc40000410000 */
[----:B------:R-:W-:Y:S02]  /*3210*/  FFMA.FTZ R2, R2, R3, R4 ;  /* 0x0000000302027223 */ /* 0x000fe40000010004 */
[----:B------:R-:W-:Y:S02]  /*3220*/  FMUL.FTZ R31, R30, R7 ;  /* 0x000000071e1f7220 */ /* 0x000fe40000410000 */
[----:B------:R-:W-:Y:S02]  /*3230*/  FFMA.FTZ R4, R0, R2, R135 ;  /* 0x0000000200047223 */ /* 0x000fe40000010087 */
[----:B------:R-:W-:Y:S02]  /*3240*/  FADD.FTZ R135, R96, UR5 ;  /* 0x0000000560877e21 */ /* 0x000fe40008010000 */
[----:B------:R-:W-:Y:S02]  /*3250*/  FADD.FTZ R0, R97, UR5 ;  /* 0x0000000561007e21 */ /* 0x000fe40008010000 */
[----:B-1----:R-:W-:-:S02]  /*3260*/  FMUL.FTZ R127, R135, R4 ;  /* 0x00000004877f7220 */ /* 0x002fc40000410000 */
[----:B------:R-:W-:Y:S02]  /*3270*/  FMUL.FTZ R132, R0, R2 ;  /* 0x0000000200847220 */ /* 0x000fe40000410000 */
[----:B------:R-:W-:Y:S02]  /*3280*/  FMUL.FTZ R30, R29, R6 ;  /* 0x000000061d1e7220 */ /* 0x000fe40000410000 */
[----:B------:R-:W-:Y:S02]  /*3290*/  FFMA.FTZ R126, R136, R127, RZ ;  /* 0x0000007f887e7223 */ /* 0x000fe400000100ff */
[----:B------:R-:W-:Y:S02]  /*32a0*/  FMUL.FTZ R29, R28, R5 ;  /* 0x000000051c1d7220 */ /* 0x000fe40000410000 */
[----:B------:R-:W-:Y:S02]  /*32b0*/  FMUL.FTZ R134, R112, R127 ;  /* 0x0000007f70867220 */ /* 0x000fe40000410000 */
[----:B------:R-:W-:-:S02]  /*32c0*/  FADD.FTZ R28, R98, UR5 ;  /* 0x00000005621c7e21 */ /* 0x000fc40008010000 */
[-C--:B------:R-:W-:Y:S01]  /*32d0*/  FMUL.FTZ R127, R113, R132.reuse ;  /* 0x00000084717f7220 */ /* 0x080fe20000410000 */
[----:B------:R-:W-:Y:S01]  /*32e0*/  STS [R139.X4+0x2110], R134 ;  /* 0x002110868b007388 */ /* 0x000fe20000004800 */
[----:B------:R-:W-:Y:S02]  /*32f0*/  FFMA.FTZ R132, R11, R132, R126 ;  /* 0x000000840b847223 */ /* 0x000fe4000001007e */
[----:B------:R-:W-:Y:S01]  /*3300*/  FADD.FTZ R126, R99, UR5 ;  /* 0x00000005637e7e21 */ /* 0x000fe20008010000 */
[----:B------:R0:W-:Y:S01]  /*3310*/  STS [R152.X4+0x2114], R127 ;  /* 0x0021147f98007388 */ /* 0x0001e20000004800 */
[----:B------:R-:W-:Y:S02]  /*3320*/  FMUL.FTZ R149, R28, R3 ;  /* 0x000000031c957220 */ /* 0x000fe40000410000 */
[----:B------:R-:W-:Y:S02]  /*3330*/  FMUL.FTZ R150, R126, R130 ;  /* 0x000000827e967220 */ /* 0x000fe40000410000 */
[----:B------:R-:W-:-:S02]  /*3340*/  FMUL.FTZ R153, R130, UR23 ;  /* 0x0000001782997c20 */ /* 0x000fc40008410000 */
[-C--:B------:R-:W-:Y:S02]  /*3350*/  FFMA.FTZ R151, R13, R149.reuse, R132 ;  /* 0x000000950d977223 */ /* 0x080fe40000010084 */
[----:B------:R-:W-:Y:S02]  /*3360*/  FADD.FTZ R132, R92, UR5 ;  /* 0x000000055c847e21 */ /* 0x000fe40008010000 */
[----:B------:R-:W-:Y:S02]  /*3370*/  FMUL.FTZ R148, R114, R149 ;  /* 0x0000009572947220 */ /* 0x000fe40000410000 */
[----:B------:R-:W-:Y:S02]  /*3380*/  FMUL.FTZ R35, R35, R130 ;  /* 0x0000008223237220 */ /* 0x000fe40000410000 */
[----:B------:R-:W-:Y:S01]  /*3390*/  FMUL.FTZ R149, R115, R150 ;  /* 0x0000009673957220 */ /* 0x000fe20000410000 */
[----:B------:R1:W-:Y:S01]  /*33a0*/  STS [R141.X4+0x2118], R148 ;  /* 0x002118948d007388 */ /* 0x0003e20000004800 */
[----:B------:R-:W-:-:S02]  /*33b0*/  FMUL.FTZ R130, R153, R12 ;  /* 0x0000000c99827220 */ /* 0x000fc40000410000 */
[----:B------:R-:W-:Y:S01]  /*33c0*/  FFMA.FTZ R150, R12, R150, R151 ;  /* 0x000000960c967223 */ /* 0x000fe20000010097 */
[----:B------:R2:W-:Y:S01]  /*33d0*/  STS [R146.X4+0x211c], R149 ;  /* 0x00211c9592007388 */ /* 0x0005e20000004800 */
[----:B------:R-:W-:Y:S02]  /*33e0*/  FMUL.FTZ R12, R5, UR23 ;  /* 0x00000017050c7c20 */ /* 0x000fe40008410000 */
[----:B------:R-:W-:Y:S02]  /*33f0*/  FMUL.FTZ R151, R132, R5 ;  /* 0x0000000584977220 */ /* 0x000fe40000410000 */
[----:B------:R-:W-:Y:S02]  /*3400*/  FADD.FTZ R5, R93, UR5 ;  /* 0x000000055d057e21 */ /* 0x000fe40008010000 */
[----:B0-----:R-:W-:Y:S02]  /*3410*/  FFMA.FTZ R127, R15, R151, R150 ;  /* 0x000000970f7f7223 */ /* 0x001fe40000010096 */
[----:B------:R-:W-:-:S02]  /*3420*/  FMUL.FTZ R150, R5, R6 ;  /* 0x0000000605967220 */ /* 0x000fc40000410000 */
[----:B------:R-:W-:Y:S02]  /*3430*/  FADD.FTZ R134, R94, UR5 ;  /* 0x000000055e867e21 */ /* 0x000fe40008010000 */
[----:B------:R-:W-:Y:S02]  /*3440*/  FMUL.FTZ R12, R12, R15 ;  /* 0x0000000f0c0c7220 */ /* 0x000fe40000410000 */
[----:B------:R-:W-:Y:S02]  /*3450*/  FMUL.FTZ R153, R6, UR23 ;  /* 0x0000001706997c20 */ /* 0x000fe40008410000 */
[----:B------:R-:W-:Y:S02]  /*3460*/  FADD.FTZ R15, R95, UR5 ;  /* 0x000000055f0f7e21 */ /* 0x000fe40008010000 */
[----:B------:R-:W-:Y:S02]  /*3470*/  FMUL.FTZ R152, R7, UR23 ;  /* 0x0000001707987c20 */ /* 0x000fe40008410000 */
[----:B-1----:R-:W-:-:S02]  /*3480*/  FFMA.FTZ R148, R16, R150, R127 ;  /* 0x0000009610947223 */ /* 0x002fc4000001007f */
[----:B--2---:R-:W-:Y:S02]  /*3490*/  FMUL.FTZ R149, R134, R7 ;  /* 0x0000000786957220 */ /* 0x004fe40000410000 */
[----:B------:R-:W-:Y:S02]  /*34a0*/  FMUL.FTZ R127, R34, R3 ;  /* 0x00000003227f7220 */ /* 0x000fe40000410000 */
[----:B------:R-:W-:Y:S01]  /*34b0*/  FMUL.FTZ R6, R153, R16 ;  /* 0x0000001099067220 */ /* 0x000fe20000410000 */
[----:B------:R-:W-:Y:S01]  /*34c0*/  IADD3 R153, R9, UR20, RZ ;  /* 0x0000001409997c10 */ /* 0x000fe2000fffe0ff */
[----:B------:R-:W-:Y:S02]  /*34d0*/  FMUL.FTZ R34, R3, UR23 ;  /* 0x0000001703227c20 */ /* 0x000fe40008410000 */
[----:B------:R-:W-:Y:S02]  /*34e0*/  FMUL.FTZ R16, R15, R14 ;  /* 0x0000000e0f107220 */ /* 0x000fe40000410000 */
[----:B------:R-:W-:-:S02]  /*34f0*/  FADD.FTZ R141, R88, UR5 ;  /* 0x00000005588d7e21 */ /* 0x000fc40008010000 */
[----:B------:R-:W-:Y:S02]  /*3500*/  FMUL.FTZ R7, R152, R17 ;  /* 0x0000001198077220 */ /* 0x000fe40000410000 */
[----:B------:R-:W-:Y:S02]  /*3510*/  FFMA.FTZ R17, R17, R149, R148 ;  /* 0x0000009511117223 */ /* 0x000fe40000010094 */
[----:B------:R-:W-:Y:S02]  /*3520*/  FMUL.FTZ R146, R108, R151 ;  /* 0x000000976c927220 */ /* 0x000fe40000410000 */
[----:B------:R-:W-:Y:S02]  /*3530*/  FMUL.FTZ R154, R110, R149 ;  /* 0x000000956e9a7220 */ /* 0x000fe40000410000 */
[----:B------:R-:W-:Y:S01]  /*3540*/  FMUL.FTZ R13, R34, R13 ;  /* 0x0000000d220d7220 */ /* 0x000fe20000410000 */
[----:B------:R0:W-:Y:S01]  /*3550*/  STS [R139.X4+0x2120], R146 ;  /* 0x002120928b007388 */ /* 0x0001e20000004800 */
[----:B------:R-:W-:-:S02]  /*3560*/  FMUL.FTZ R156, R111, R16 ;  /* 0x000000106f9c7220 */ /* 0x000fc40000410000 */
[----:B------:R-:W-:Y:S01]  /*3570*/  FADD.FTZ R34, R89, UR5 ;  /* 0x0000000559227e21 */ /* 0x000fe20008010000 */
[----:B------:R-:W-:Y:S01]  /*3580*/  STS [R139.X4+0x2128], R154 ;  /* 0x0021289a8b007388 */ /* 0x000fe20000004800 */
[-C--:B------:R-:W-:Y:S02]  /*3590*/  FMUL.FTZ R151, R141, R133.reuse ;  /* 0x000000858d977220 */ /* 0x080fe40000410000 */
[----:B------:R-:W-:Y:S01]  /*35a0*/  FMUL.FTZ R149, R24, R133 ;  /* 0x0000008518957220 */ /* 0x000fe20000410000 */
[----:B------:R-:W-:Y:S01]  /*35b0*/  STS [R139.X4+0x212c], R156 ;  /* 0x00212c9c8b007388 */ /* 0x000fe20000004800 */
[----:B------:R-:W-:Y:S02]  /*35c0*/  FMUL.FTZ R24, R133, UR23 ;  /* 0x0000001785187c20 */ /* 0x000fe40008410000 */
[----:B------:R-:W-:Y:S02]  /*35d0*/  FFMA.FTZ R16, R116, R16, R17 ;  /* 0x0000001074107223 */ /* 0x000fe40000010011 */
[----:B------:R-:W-:-:S02]  /*35e0*/  FMUL.FTZ R150, R109, R150 ;  /* 0x000000966d967220 */ /* 0x000fc40000410000 */
[----:B------:R-:W-:Y:S02]  /*35f0*/  FMUL.FTZ R3, R14, UR23 ;  /* 0x000000170e037c20 */ /* 0x000fe40008410000 */
[----:B------:R-:W-:Y:S01]  /*3600*/  FMUL.FTZ R148, R34, R10 ;  /* 0x0000000a22947220 */ /* 0x000fe20000410000 */
[----:B------:R1:W-:Y:S01]  /*3610*/  STS [R139.X4+0x2124], R150 ;  /* 0x002124968b007388 */ /* 0x0003e20000004800 */
[----:B0-----:R-:W-:Y:S02]  /*3620*/  FMUL.FTZ R146, R104, R151 ;  /* 0x0000009768927220 */ /* 0x001fe40000410000 */
[----:B------:R-:W-:Y:S02]  /*3630*/  FMUL.FTZ R24, R24, R19 ;  /* 0x0000001318187220 */ /* 0x000fe40000410000 */
[----:B------:R-:W-:Y:S01]  /*3640*/  FFMA.FTZ R151, R19, R151, R16 ;  /* 0x0000009713977223 */ /* 0x000fe20000010010 */
[----:B------:R-:W-:Y:S01]  /*3650*/  STS [R139.X4+0x2130], R146 ;  /* 0x002130928b007388 */ /* 0x000fe20000004800 */
[----:B------:R-:W-:-:S02]  /*3660*/  FADD.FTZ R19, R90, UR5 ;  /* 0x000000055a137e21 */ /* 0x000fc40008010000 */
[----:B------:R-:W-:Y:S02]  /*3670*/  FMUL.FTZ R14, R3, R116 ;  /* 0x00000074030e7220 */ /* 0x000fe40000410000 */
[-C--:B-1----:R-:W-:Y:S02]  /*3680*/  FMUL.FTZ R150, R105, R148.reuse ;  /* 0x0000009469967220 */ /* 0x082fe40000410000 */
[----:B------:R-:W-:Y:S02]  /*3690*/  FMUL.FTZ R3, R10, UR23 ;  /* 0x000000170a037c20 */ /* 0x000fe40008410000 */
[----:B------:R-:W-:Y:S01]  /*36a0*/  FADD.FTZ R133, R91, UR5 ;  /* 0x000000055b857e21 */ /* 0x000fe20008010000 */
[----:B------:R0:W-:Y:S01]  /*36b0*/  STS [R139.X4+0x2134], R150 ;  /* 0x002134968b007388 */ /* 0x0001e20000004800 */
[----:B------:R-:W-:Y:S02]  /*36c0*/  FMUL.FTZ R17, R19, R131 ;  /* 0x0000008313117220 */ /* 0x000fe40000410000 */
[----:B------:R-:W-:-:S02]  /*36d0*/  FFMA.FTZ R148, R118, R148, R151 ;  /* 0x0000009476947223 */ /* 0x000fc40000010097 */
[----:B------:R-:W-:Y:S02]  /*36e0*/  FMUL.FTZ R116, R25, R10 ;  /* 0x0000000a19747220 */ /* 0x000fe40000410000 */
[----:B------:R-:W-:Y:S02]  /*36f0*/  FMUL.FTZ R10, R3, R118 ;  /* 0x00000076030a7220 */ /* 0x000fe40000410000 */
[----:B------:R-:W-:Y:S02]  /*3700*/  FADD.FTZ R25, R84, UR5 ;  /* 0x0000000554197e21 */ /* 0x000fe40008010000 */
[-C--:B------:R-:W-:Y:S02]  /*3710*/  FMUL.FTZ R118, R27, R18.reuse ;  /* 0x000000121b767220 */ /* 0x080fe40000410000 */
[----:B------:R-:W-:Y:S02]  /*3720*/  FMUL.FTZ R16, R131, UR23 ;  /* 0x0000001783107c20 */ /* 0x000fe40008410000 */
[----:B0-----:R-:W-:-:S02]  /*3730*/  FMUL.FTZ R150, R133, R18 ;  /* 0x0000001285967220 */ /* 0x001fc40000410000 */
[----:B------:R-:W-:Y:S02]  /*3740*/  FMUL.FTZ R27, R26, R131 ;  /* 0x000000831a1b7220 */ /* 0x000fe40000410000 */
[-C--:B------:R-:W-:Y:S02]  /*3750*/  FFMA.FTZ R148, R119, R17.reuse, R148 ;  /* 0x0000001177947223 */ /* 0x080fe40000010094 */
[----:B------:R-:W-:Y:S02]  /*3760*/  FMUL.FTZ R26, R18, UR23 ;  /* 0x00000017121a7c20 */ /* 0x000fe40008410000 */
[----:B------:R-:W-:Y:S02]  /*3770*/  FMUL.FTZ R146, R106, R17 ;  /* 0x000000116a927220 */ /* 0x000fe40000410000 */
[----:B------:R-:W-:Y:S02]  /*3780*/  FMUL.FTZ R3, R25, R117 ;  /* 0x0000007519037220 */ /* 0x000fe40000410000 */
[----:B------:R-:W-:Y:S01]  /*3790*/  FMUL.FTZ R18, R16, R119 ;  /* 0x0000007710127220 */ /* 0x000fe20000410000 */
[----:B------:R0:W-:Y:S01]  /*37a0*/  STS [R139.X4+0x2138], R146 ;  /* 0x002138928b007388 */ /* 0x0001e20000004800 */
[----:B------:R-:W-:-:S02]  /*37b0*/  FADD.FTZ R119, R85, UR5 ;  /* 0x0000000555777e21 */ /* 0x000fc40008010000 */
[----:B------:R-:W-:Y:S02]  /*37c0*/  FFMA.FTZ R148, R121, R150, R148 ;  /* 0x0000009679947223 */ /* 0x000fe40000010094 */
[----:B------:R-:W-:Y:S02]  /*37d0*/  FMUL.FTZ R26, R26, R121 ;  /* 0x000000791a1a7220 */ /* 0x000fe40000410000 */
[----:B------:R-:W-:Y:S02]  /*37e0*/  FMUL.FTZ R121, R20, R117 ;  /* 0x0000007514797220 */ /* 0x000fe40000410000 */
[----:B------:R-:W-:Y:S02]  /*37f0*/  FMUL.FTZ R16, R117, UR23 ;  /* 0x0000001775107c20 */ /* 0x000fe40008410000 */
[----:B------:R-:W-:Y:S02]  /*3800*/  FMUL.FTZ R154, R100, R3 ;  /* 0x00000003649a7220 */ /* 0x000fe40000410000 */
[----:B------:R-:W-:-:S02]  /*3810*/  FMUL.FTZ R117, R120, UR23 ;  /* 0x0000001778757c20 */ /* 0x000fc40008410000 */
[-C--:B0-----:R-:W-:Y:S01]  /*3820*/  FMUL.FTZ R146, R119, R120.reuse ;  /* 0x0000007877927220 */ /* 0x081fe20000410000 */
[----:B------:R0:W-:Y:S01]  /*3830*/  STS [R139.X4+0x2140], R154 ;  /* 0x0021409a8b007388 */ /* 0x0001e20000004800 */
[----:B------:R-:W-:Y:S02]  /*3840*/  FFMA.FTZ R3, R123, R3, R148 ;  /* 0x000000037b037223 */ /* 0x000fe40000010094 */
[----:B------:R-:W-:Y:S02]  /*3850*/  FMUL.FTZ R20, R21, R120 ;  /* 0x0000007815147220 */ /* 0x000fe40000410000 */
[----:B------:R-:W-:Y:S02]  /*3860*/  FADD.FTZ R120, R87, UR5 ;  /* 0x0000000557787e21 */ /* 0x000fe40008010000 */
[----:B------:R-:W-:Y:S02]  /*3870*/  FMUL.FTZ R152, R107, R150 ;  /* 0x000000966b987220 */ /* 0x000fe40000410000 */
[----:B------:R-:W-:-:S02]  /*3880*/  FMUL.FTZ R21, R16, R123 ;  /* 0x0000007b10157220 */ /* 0x000fc40000410000 */
[----:B------:R-:W-:Y:S01]  /*3890*/  FMUL.FTZ R117, R117, R124 ;  /* 0x0000007c75757220 */ /* 0x000fe20000410000 */
[----:B------:R1:W-:Y:S01]  /*38a0*/  STS [R139.X4+0x213c], R152 ;  /* 0x00213c988b007388 */ /* 0x0003e20000004800 */
[-C--:B------:R-:W-:Y:S02]  /*38b0*/  FMUL.FTZ R150, R101, R146.reuse ;  /* 0x0000009265967220 */ /* 0x080fe40000410000 */
[----:B------:R-:W-:Y:S01]  /*38c0*/  FFMA.FTZ R124, R124, R146, R3 ;  /* 0x000000927c7c7223 */ /* 0x000fe20000010003 */
[----:B------:R-:W-:Y:S01]  /*38d0*/  MOV R3, UR21 ;  /* 0x0000001500037c02 */ /* 0x000fe20008000f00 */
[----:B------:R-:W-:Y:S01]  /*38e0*/  FADD.FTZ R16, -R137, R158 ;  /* 0x0000009e89107221 */ /* 0x000fe20000010100 */
[----:B------:R2:W-:Y:S01]  /*38f0*/  STS [R139.X4+0x2144], R150 ;  /* 0x002144968b007388 */ /* 0x0005e20000004800 */
[----:B------:R-:W-:Y:S02]  /*3900*/  FMUL.FTZ R146, R23, R128 ;  /* 0x0000008017927220 */ /* 0x000fe40000410000 */
[----:B------:R-:W-:-:S02]  /*3910*/  FMUL.FTZ R137, R128, UR23 ;  /* 0x0000001780897c20 */ /* 0x000fc40008410000 */
[----:B------:R-:W-:Y:S02]  /*3920*/  FMUL.FTZ R128, R120, R128 ;  /* 0x0000008078807220 */ /* 0x000fe40000410000 */
[----:B------:R-:W-:Y:S02]  /*3930*/  FMUL.FTZ R137, R137, R16 ;  /* 0x0000001089897220 */ /* 0x000fe40000410000 */
[-C--:B------:R-:W-:Y:S01]  /*3940*/  FMUL.FTZ R131, R16, R128.reuse ;  /* 0x0000008010837220 */ /* 0x080fe20000410000 */
[----:B------:R-:W-:Y:S01]  /*3950*/  IADD3 R16, P0, R8, UR21, RZ ;  /* 0x0000001508107c10 */ /* 0x000fe2000ff1e0ff */
[----:B0-----:R-:W-:Y:S01]  /*3960*/  FMUL.FTZ R154, R103, R128 ;  /* 0x00000080679a7220 */ /* 0x001fe20000410000 */
[C---:B------:R-:W-:Y:S01]  /*3970*/  IADD3 R128, -R3.reuse, c[0x0][0x168], -R140 ;  /* 0x00005a0003807a10 */ /* 0x040fe20007ffe98c */
[----:B------:R-:W-:Y:S01]  /*3980*/  FADD.FTZ R123, R86, UR5 ;  /* 0x00000005567b7e21 */ /* 0x000fe20008010000 */
[----:B------:R-:W-:Y:S01]  /*3990*/  LEA.HI.X.SX32 R17, R3, R153, 0x1, P0 ;  /* 0x0000009903117211 */ /* 0x000fe200000f0eff */
[----:B------:R-:W-:Y:S01]  /*39a0*/  FFMA.FTZ R155, R75, R162, R155 ;  /* 0x000000a24b9b7223 */ /* 0x000fe2000001009b */
[----:B------:R-:W-:Y:S01]  /*39b0*/  ISETP.GE.AND P0, PT, R128, 0x1, PT ;  /* 0x000000018000780c */ /* 0x000fe20003f06270 */
[----:B------:R-:W-:Y:S01]  /*39c0*/  FMUL.FTZ R23, R123, R129 ;  /* 0x000000817b177220 */ /* 0x000fe20000410000 */
[----:B------:R0:W-:Y:S01]  /*39d0*/  STS [R139.X4+0x214c], R154 ;  /* 0x00214c9a8b007388 */ /* 0x0001e20000004800 */
[----:B------:R-:W-:-:S02]  /*39e0*/  FFMA.FTZ R155, R68, R161, R155 ;  /* 0x000000a1449b7223 */ /* 0x000fc4000001009b */
[----:B-1----:R-:W-:Y:S02]  /*39f0*/  FMUL.FTZ R152, R102, R23 ;  /* 0x0000001766987220 */ /* 0x002fe40000410000 */
[----:B------:R-:W-:Y:S02]  /*3a00*/  FFMA.FTZ R155, R69, R160, R155 ;  /* 0x000000a0459b7223 */ /* 0x000fe4000001009b */
[----:B------:R-:W-:Y:S01]  /*3a10*/  FMUL.FTZ R151, R22, R129 ;  /* 0x0000008116977220 */ /* 0x000fe20000410000 */
[----:B------:R0:W-:Y:S01]  /*3a20*/  STS [R139.X4+0x2148], R152 ;  /* 0x002148988b007388 */ /* 0x0001e20000004800 */
[----:B------:R-:W-:Y:S02]  /*3a30*/  FMUL.FTZ R22, R33, R2 ;  /* 0x0000000221167220 */ /* 0x000fe40000410000 */
[----:B------:R-:W-:Y:S02]  /*3a40*/  FFMA.FTZ R159, R70, R159, R155 ;  /* 0x0000009f469f7223 */ /* 0x000fe4000001009b */
[----:B--2---:R-:W-:-:S02]  /*3a50*/  FMUL.FTZ R150, R129, UR23 ;  /* 0x0000001781967c20 */ /* 0x004fc40008410000 */
[----:B------:R-:W-:Y:S02]  /*3a60*/  FMUL.FTZ R148, R2, UR23 ;  /* 0x0000001702947c20 */ /* 0x000fe40008410000 */
[----:B------:R-:W-:Y:S01]  /*3a70*/  FMUL.FTZ R33, R4, UR23 ;  /* 0x0000001704217c20 */ /* 0x000fe20008410000 */
[----:B------:R-:W-:Y:S06]  /*3a80*/  BAR.SYNC.DEFER_BLOCKING 0x0 ;  /* 0x0000000000007b1d */ /* 0x000fec0000010000 */
[----:B------:R-:W-:Y:S05]  /*3a90*/  @!P0 BRA `(.L_x_1777) ;  /* 0x000000c000008947 */ /* 0x000fea0003800000 */
[----:B0-----:R-:W-:Y:S01]  /*3aa0*/  LEA.HI.SX32 R129, R140, R140, 0x1b ;  /* 0x0000008c8c817211 */ /* 0x001fe200078fdaff */
        /* <DEDUP_REMOVED lines=11> */
.L_x_1777:
[----:B0-----:R-:W-:Y:S05]  /*3b60*/  BSYNC B0 ;  /* 0x0000000000007941 */ /* 0x001fea0003800000 */
.L_x_1776:
[----:B------:R-:W-:Y:S01]  /*3b70*/  IADD3 R17, R140, 0x80, RZ ;  /* 0x000000808c117810 */ /* 0x000fe20007ffe0ff */
[----:B------:R-:W-:Y:S01]  /*3b80*/  UIMAD UR20, UR6, -0x800, UR36 ;  /* 0xfffff800061478a4 */ /* 0x000fe2000f8e0224 */
[C---:B------:R-:W-:Y:S01]  /*3b90*/  LEA R2, P0, R8.reuse, c[0x0][0x318], 0x2 ;  /* 0x0000c60008027a11 */ /* 0x040fe200078010ff */
[----:B------:R-:W-:Y:S01]  /*3ba0*/  USHF.L.U32 UR22, UR8, 0x2, URZ ;  /* 0x0000000208167899 */ /* 0x000fe2000800063f */
[----:B------:R-:W-:Y:S01]  /*3bb0*/  LEA.HI.SX32 R17, R17, R140, 0x1b ;  /* 0x0000008c11117211 */ /* 0x000fe200078fdaff */
[----:B------:R-:W-:Y:S01]  /*3bc0*/  USHF.L.U64.HI UR23, UR8, 0x2, UR9 ;  /* 0x0000000208177899 */ /* 0x000fe20008010209 */
[----:B------:R-:W-:Y:S01]  /*3bd0*/  LEA.HI.X R3, R8, c[0x0][0x31c], R153, 0x2, P0 ;  /* 0x0000c70008037a11 */ /* 0x000fe200000f1499 */
[----:B------:R-:W-:Y:S01]  /*3be0*/  FMUL.FTZ R158, R71, R158 ;  /* 0x0000009e479e7220 */ /* 0x000fe20000410000 */
[----:B------:R-:W-:Y:S01]  /*3bf0*/  MOV R9, UR20 ;  /* 0x0000001400097c02 */ /* 0x000fe20008000f00 */
[----:B------:R-:W-:Y:S01]  /*3c00*/  ULDC.64 UR20, c[0x0][0x2b0] ;  /* 0x0000ac0000147ab9 */ /* 0x000fe20000000a00 */
[----:B------:R-:W0:Y:S01]  /*3c10*/  LDS R17, [R17.X4+0x2310] ;  /* 0x0023100011117984 */ /* 0x000e220000004800 */
[----:B------:R-:W-:Y:S01]  /*3c20*/  ISETP.GE.AND P0, PT, R128, 0x81, PT ;  /* 0x000000818000780c */ /* 0x000fe20003f06270 */
[----:B------:R-:W-:Y:S01]  /*3c30*/  UIMAD UR20, UR23, UR20, URZ ;  /* 0x00000014171472a4 */ /* 0x000fe2000f8e023f */
[----:B------:R-:W-:Y:S01]  /*3c40*/  IMAD.WIDE R2, R9, 0x4, R2 ;  /* 0x0000000409027825 */ /* 0x000fe200078e0202 */
[----:B------:R-:W-:Y:S01]  /*3c50*/  MOV R9, UR22 ;  /* 0x0000001600097c02 */ /* 0x000fe20008000f00 */
[----:B------:R-:W-:Y:S01]  /*3c60*/  BSSY B0, `(.L_x_1778) ;  /* 0x000000d000007945 */ /* 0x000fe20003800000 */
[----:B------:R-:W-:Y:S01]  /*3c70*/  UIMAD UR20, UR22, UR21, UR20 ;  /* 0x00000015161472a4 */ /* 0x000fe2000f8e0214 */
[----:B------:R-:W-:Y:S01]  /*3c80*/  FFMA.FTZ R124, R125, R23, R124 ;  /* 0x000000177d7c7223 */ /* 0x000fe2000001007c */
[----:B------:R-:W-:Y:S01]  /*3c90*/  IADD3 R23, R140, 0x100, RZ ;  /* 0x000001008c177810 */ /* 0x000fe20007ffe0ff */
[----:B------:R-:W-:-:S04]  /*3ca0*/  IMAD.WIDE.U32 R2, R9, c[0x0][0x2b0], R2 ;  /* 0x0000ac0009027a25 */ /* 0x000fc800078e0002 */
[----:B------:R-:W-:Y:S01]  /*3cb0*/  FMUL.FTZ R150, R150, R125 ;  /* 0x0000007d96967220 */ /* 0x000fe20000410000 */
[----:B------:R-:W-:Y:S01]  /*3cc0*/  IADD3 R3, R3, UR20, RZ ;  /* 0x0000001403037c10 */ /* 0x000fe2000fffe0ff */
[----:B------:R-:W-:Y:S01]  /*3cd0*/  FADD.FTZ R159, R159, R158 ;  /* 0x0000009e9f9f7221 */ /* 0x000fe20000010000 */
[----:B------:R-:W-:Y:S01]  /*3ce0*/  IADD3 R125, R140, 0x180, RZ ;  /* 0x000001808c7d7810 */ /* 0x000fe20007ffe0ff */
[----:B------:R-:W-:Y:S02]  /*3cf0*/  FMUL.FTZ R9, R32, R4 ;  /* 0x0000000420097220 */ /* 0x000fe40000410000 */
[----:B------:R-:W-:Y:S01]  /*3d00*/  FADD.FTZ R131, R124, R131 ;  /* 0x000000837c837221 */ /* 0x000fe20000010000 */
[----:B------:R-:W-:Y:S05]  /*3d10*/  @!P0 BRA `(.L_x_1779) ;  /* 0x0000001000008947 */ /* 0x000fea0003800000 */
[----:B0-----:R0:W-:Y:S02]  /*3d20*/  RED.E.ADD.F32.FTZ.RN.STRONG.GPU [R2.64+-0x1e00], R17 ;  /* 0xffe200110200798e */ /* 0x0011e4000c10e79e */
.L_x_1779:
[----:B------:R-:W-:Y:S05]  /*3d30*/  BSYNC B0 ;  /* 0x0000000000007941 */ /* 0x000fea0003800000 */
.L_x_1778:
[----:B------:R-:W-:Y:S01]  /*3d40*/  LEA.HI.SX32 R23, R23, R140, 0x1b ;  /* 0x0000008c17177211 */ /* 0x000fe200078fdaff */
[----:B------:R-:W-:Y:S01]  /*3d50*/  BSSY B0, `(.L_x_1780) ;  /* 0x000000d000007945 */ /* 0x000fe20003800000 */
[----:B------:R-:W-:Y:S02]  /*3d60*/  ISETP.GE.AND P6, PT, R128, 0x101, PT ;  /* 0x000001018000780c */ /* 0x000fe40003fc6270 */
[----:B------:R-:W-:-:S02]  /*3d70*/  IADD3 R129, R140, 0x200, RZ ;  /* 0x000002008c817810 */ /* 0x000fc40007ffe0ff */
[----:B------:R-:W1:Y:S01]  /*3d80*/  LDS R23, [R23.X4+0x2510] ;  /* 0x0025100017177984 */ /* 0x000e620000004800 */
[----:B------:R-:W-:Y:S02]  /*3d90*/  LEA.HI.SX32 R125, R125, R140, 0x1b ;  /* 0x0000008c7d7d7211 */ /* 0x000fe400078fdaff */
[C---:B------:R-:W-:Y:S02]  /*3da0*/  ISETP.GE.AND P0, PT, R128.reuse, 0x181, PT ;  /* 0x000001818000780c */ /* 0x040fe40003f06270 */
[C---:B------:R-:W-:Y:S02]  /*3db0*/  ISETP.GE.AND P1, PT, R128.reuse, 0x201, PT ;  /* 0x000002018000780c */ /* 0x040fe40003f26270 */
[C---:B------:R-:W-:Y:S02]  /*3dc0*/  ISETP.GE.AND P2, PT, R128.reuse, 0x281, PT ;  /* 0x000002818000780c */ /* 0x040fe40003f46270 */
[C---:B------:R-:W-:Y:S02]  /*3dd0*/  ISETP.GE.AND P3, PT, R128.reuse, 0x301, PT ;  /* 0x000003018000780c */ /* 0x040fe40003f66270 */
[----:B------:R-:W-:-:S02]  /*3de0*/  ISETP.GE.AND P4, PT, R128, 0x381, PT ;  /* 0x000003818000780c */ /* 0x000fc40003f86270 */
[----:B------:R-:W-:Y:S01]  /*3df0*/  ISETP.GE.AND P5, PT, R128, 0x401, PT ;  /* 0x000004018000780c */ /* 0x000fe20003fa6270 */
[----:B------:R-:W-:Y:S10]  /*3e00*/  @!P6 BRA `(.L_x_1781) ;  /* 0x000000100000e947 */ /* 0x000ff40003800000 */
[----:B-1----:R1:W-:Y:S02]  /*3e10*/  RED.E.ADD.F32.FTZ.RN.STRONG.GPU [R2.64+-0x1c00], R23 ;  /* 0xffe400170200798e */ /* 0x0023e4000c10e79e */
.L_x_1781:
[----:B------:R-:W-:Y:S05]  /*3e20*/  BSYNC B0 ;  /* 0x0000000000007941 */ /* 0x000fea0003800000 */
.L_x_1780:
[----:B------:R-:W2:Y:S01]  /*3e30*/  LDS R125, [R125.X4+0x2710] ;  /* 0x002710007d7d7984 */ /* 0x000ea20000004800 */
[----:B------:R-:W-:Y:S01]  /*3e40*/  BSSY B0, `(.L_x_1782) ;  /* 0x0000005000007945 */ /* 0x000fe20003800000 */
[----:B0-----:R-:W-:Y:S02]  /*3e50*/  IADD3 R17, R140, 0x280, RZ ;  /* 0x000002808c117810 */ /* 0x001fe40007ffe0ff */
[----:B------:R-:W-:Y:S01]  /*3e60*/  LEA.HI.SX32 R4, R129, R140, 0x1b ;  /* 0x0000008c81047211 */ /* 0x000fe200078fdaff */
[----:B------:R-:W-:Y:S05]  /*3e70*/  @!P0 BRA `(.L_x_1783) ;  /* 0x0000001000008947 */ /* 0x000fea0003800000 */
[----:B--2---:R0:W-:Y:S02]  /*3e80*/  RED.E.ADD.F32.FTZ.RN.STRONG.GPU [R2.64+-0x1a00], R125 ;  /* 0xffe6007d0200798e */ /* 0x0041e4000c10e79e */
.L_x_1783:
[----:B------:R-:W-:Y:S05]  /*3e90*/  BSYNC B0 ;  /* 0x0000000000007941 */ /* 0x000fea0003800000 */
.L_x_1782:
[----:B------:R-:W-:Y:S01]  /*3ea0*/  LEA.HI.SX32 R8, R17, R140, 0x1b ;  /* 0x0000008c11087211 */ /* 0x000fe200078fdaff */
[----:B------:R-:W-:Y:S01]  /*3eb0*/  BSSY B0, `(.L_x_1784) ;  /* 0x0000005000007945 */ /* 0x000fe20003800000 */
[----:B------:R3:W4:Y:S01]  /*3ec0*/  LDS R17, [R4.X4+0x2910] ;  /* 0x0029100004117984 */ /* 0x0007220000004800 */
[----:B-1----:R-:W-:Y:S01]  /*3ed0*/  IADD3 R23, R140, 0x300, RZ ;  /* 0x000003008c177810 */ /* 0x002fe20007ffe0ff */
[----:B------:R-:W-:Y:S05]  /*3ee0*/  @!P1 BRA `(.L_x_1785) ;  /* 0x0000001000009947 */ /* 0x000fea0003800000 */
[----:B----4-:R1:W-:Y:S02]  /*3ef0*/  RED.E.ADD.F32.FTZ.RN.STRONG.GPU [R2.64+-0x1800], R17 ;  /* 0xffe800110200798e */ /* 0x0103e4000c10e79e */
.L_x_1785:
[----:B------:R-:W-:Y:S05]  /*3f00*/  BSYNC B0 ;  /* 0x0000000000007941 */ /* 0x000fea0003800000 */
.L_x_1784:
[----:B-1--4-:R1:W4:Y:S01]  /*3f10*/  LDS R17, [R8.X4+0x2b10] ;  /* 0x002b100008117984 */ /* 0x0123220000004800 */
[----:B------:R-:W-:Y:S01]  /*3f20*/  BSSY B0, `(.L_x_1786) ;  /* 0x0000005000007945 */ /* 0x000fe20003800000 */
[----:B0-2---:R-:W-:-:S02]  /*3f30*/  IADD3 R125, R140, 0x380, RZ ;  /* 0x000003808c7d7810 */ /* 0x005fc40007ffe0ff */
[----:B------:R-:W-:Y:S01]  /*3f40*/  LEA.HI.SX32 R23, R23, R140, 0x1b ;  /* 0x0000008c17177211 */ /* 0x000fe200078fdaff */
[----:B------:R-:W-:Y:S05]  /*3f50*/  @!P2 BRA `(.L_x_1787) ;  /* 0x000000100000a947 */ /* 0x000fea0003800000 */
[----:B----4-:R0:W-:Y:S02]  /*3f60*/  RED.E.ADD.F32.FTZ.RN.STRONG.GPU [R2.64+-0x1600], R17 ;  /* 0xffea00110200798e */ /* 0x0101e4000c10e79e */
.L_x_1787:
[----:B------:R-:W-:Y:S05]  /*3f70*/  BSYNC B0 ;  /* 0x0000000000007941 */ /* 0x000fea0003800000 */
.L_x_1786:
[----:B------:R-:W2:Y:S01]  /*3f80*/  LDS R23, [R23.X4+0x2d10] ;  /* 0x002d100017177984 */ /* 0x000ea20000004800 */
[----:B------:R-:W-:Y:S01]  /*3f90*/  BSSY B0, `(.L_x_1788) ;  /* 0x0000005000007945 */ /* 0x000fe20003800000 */
[----:B0---4-:R-:W-:Y:S02]  /*3fa0*/  IADD3 R17, R140, 0x400, RZ ;  /* 0x000004008c117810 */ /* 0x011fe40007ffe0ff */
[----:B------:R-:W-:Y:S01]  /*3fb0*/  LEA.HI.SX32 R125, R125, R140, 0x1b ;  /* 0x0000008c7d7d7211 */ /* 0x000fe200078fdaff */
[----:B------:R-:W-:Y:S05]  /*3fc0*/  @!P3 BRA `(.L_x_1789) ;  /* 0x000000100000b947 */ /* 0x000fea0003800000 */
[----:B--2---:R0:W-:Y:S02]  /*3fd0*/  RED.E.ADD.F32.FTZ.RN.STRONG.GPU [R2.64+-0x1400], R23 ;  /* 0xffec00170200798e */ /* 0x0041e4000c10e79e */
.L_x_1789:
[----:B------:R-:W-:Y:S05]  /*3fe0*/  BSYNC B0 ;  /* 0x0000000000007941 */ /* 0x000fea0003800000 */
.L_x_1788:
[----:B------:R-:W4:Y:S01]  /*3ff0*/  LDS R125, [R125.X4+0x2f10] ;  /* 0x002f10007d7d7984 */ /* 0x000f220000004800 */
[----:B------:R-:W-:Y:S01]  /*4000*/  BSSY B0, `(.L_x_1790) ;  /* 0x0000004000007945 */ /* 0x000fe20003800000 */
[----:B------:R-:W-:Y:S01]  /*4010*/  LEA.HI.SX32 R17, R17, R140, 0x1b ;  /* 0x0000008c11117211 */ /* 0x000fe200078fdaff */
[----:B------:R-:W-:Y:S05]  /*4020*/  @!P4 BRA `(.L_x_1791) ;  /* 0x000000100000c947 */ /* 0x000fea0003800000 */
[----:B----4-:R4:W-:Y:S02]  /*4030*/  RED.E.ADD.F32.FTZ.RN.STRONG.GPU [R2.64+-0x1200], R125 ;  /* 0xffee007d0200798e */ /* 0x0109e4000c10e79e */
.L_x_1791:
[----:B------:R-:W-:Y:S05]  /*4040*/  BSYNC B0 ;  /* 0x0000000000007941 */ /* 0x000fea0003800000 */
.L_x_1790:
[----:B------:R-:W0:Y:S01]  /*4050*/  LDS R17, [R17.X4+0x3110] ;  /* 0x0031100011117984 */ /* 0x000e220000004800 */
[----:B------:R-:W-:Y:S01]  /*4060*/  BSSY B0, `(.L_x_1792) ;  /* 0x0000005000007945 */ /* 0x000fe20003800000 */
[----:B0-2---:R-:W-:-:S02]  /*4070*/  IADD3 R23, R140, 0x480, RZ ;  /* 0x000004808c177810 */ /* 0x005fc40007ffe0ff */
[----:B----4-:R-:W-:Y:S01]  /*4080*/  IADD3 R125, R140, 0x500, RZ ;  /* 0x000005008c7d7810 */ /* 0x010fe20007ffe0ff */
[----:B------:R-:W-:Y:S05]  /*4090*/  @!P5 BRA `(.L_x_1793) ;  /* 0x000000100000d947 */ /* 0x000fea0003800000 */
[----:B------:R0:W-:Y:S02]  /*40a0*/  RED.E.ADD.F32.FTZ.RN.STRONG.GPU [R2.64+-0x1000], R17 ;  /* 0xfff000110200798e */ /* 0x0001e4000c10e79e */
.L_x_1793:
[----:B------:R-:W-:Y:S05]  /*40b0*/  BSYNC B0 ;  /* 0x0000000000007941 */ /* 0x000fea0003800000 */
.L_x_1792:
        /* <DEDUP_REMOVED lines=14> */
.L_x_1795:
[----:B------:R-:W-:Y:S05]  /*41a0*/  BSYNC B0 ;  /* 0x0000000000007941 */ /* 0x000fea0003800000 */
.L_x_1794:
[----:B------:R-:W2:Y:S01]  /*41b0*/  LDS R125, [R125.X4+0x3510] ;  /* 0x003510007d7d7984 */ /* 0x000ea20000004800 */
[----:B------:R-:W-:Y:S01]  /*41c0*/  BSSY B0, `(.L_x_1796) ;  /* 0x0000005000007945 */ /* 0x000fe20003800000 */
[----:B0-----:R-:W-:-:S02]  /*41d0*/  IADD3 R23, R140, 0x600, RZ ;  /* 0x000006008c177810 */ /* 0x001fc40007ffe0ff */
[----:B------:R-:W-:Y:S01]  /*41e0*/  LEA.HI.SX32 R17, R17, R140, 0x1b ;  /* 0x0000008c11117211 */ /* 0x000fe200078fdaff */
[----:B------:R-:W-:Y:S05]  /*41f0*/  @!P0 BRA `(.L_x_1797) ;  /* 0x0000001000008947 */ /* 0x000fea0003800000 */
[----:B--2---:R0:W-:Y:S02]  /*4200*/  RED.E.ADD.F32.FTZ.RN.STRONG.GPU [R2.64+-0xc00], R125 ;  /* 0xfff4007d0200798e */ /* 0x0041e4000c10e79e */
.L_x_1797:
[----:B------:R-:W-:Y:S05]  /*4210*/  BSYNC B0 ;  /* 0x0000000000007941 */ /* 0x000fea0003800000 */
.L_x_1796:
[----:B------:R-:W4:Y:S01]  /*4220*/  LDS R17, [R17.X4+0x3710] ;  /* 0x0037100011117984 */ /* 0x000f220000004800 */
[----:B------:R-:W-:Y:S01]  /*4230*/  BSSY B0, `(.L_x_1798) ;  /* 0x0000005000007945 */ /* 0x000fe20003800000 */
[----:B0-2---:R-:W-:Y:S02]  /*4240*/  IADD3 R125, R140, 0x680, RZ ;  /* 0x000006808c7d7810 */ /* 0x005fe40007ffe0ff */
[----:B------:R-:W-:Y:S01]  /*4250*/  LEA.HI.SX32 R23, R23, R140, 0x1b ;  /* 0x0000008c17177211 */ /* 0x000fe200078fdaff */
[----:B------:R-:W-:Y:S05]  /*4260*/  @!P1 BRA `(.L_x_1799) ;  /* 0x0000001000009947 */ /* 0x000fea0003800000 */
[----:B----4-:R0:W-:Y:S02]  /*4270*/  RED.E.ADD.F32.FTZ.RN.STRONG.GPU [R2.64+-0xa00], R17 ;  /* 0xfff600110200798e */ /* 0x0101e4000c10e79e */
.L_x_1799:
[----:B------:R-:W-:Y:S05]  /*4280*/  BSYNC B0 ;  /* 0x0000000000007941 */ /* 0x000fea0003800000 */
.L_x_1798:
[----:B------:R-:W2:Y:S01]  /*4290*/  LDS R23, [R23.X4+0x3910] ;  /* 0x0039100017177984 */ /* 0x000ea20000004800 */
[----:B------:R-:W-:Y:S01]  /*42a0*/  BSSY B0, `(.L_x_1800) ;  /* 0x0000005000007945 */ /* 0x000fe20003800000 */
[----:B0---4-:R-:W-:Y:S02]  /*42b0*/  IADD3 R17, R140, 0x700, RZ ;  /* 0x000007008c117810 */ /* 0x011fe40007ffe0ff */
[----:B------:R-:W-:Y:S01]  /*42c0*/  LEA.HI.SX32 R125, R125, R140, 0x1b ;  /* 0x0000008c7d7d7211 */ /* 0x000fe200078fdaff */
[----:B------:R-:W-:Y:S05]  /*42d0*/  @!P2 BRA `(.L_x_1801) ;  /* 0x000000100000a947 */ /* 0x000fea0003800000 */
[----:B--2---:R0:W-:Y:S02]  /*42e0*/  RED.E.ADD.F32.FTZ.RN.STRONG.GPU [R2.64+-0x800], R23 ;  /* 0xfff800170200798e */ /* 0x0041e4000c10e79e */
.L_x_1801:
[----:B------:R-:W-:Y:S05]  /*42f0*/  BSYNC B0 ;  /* 0x0000000000007941 */ /* 0x000fea0003800000 */
.L_x_1800:
[----:B------:R-:W4:Y:S01]  /*4300*/  LDS R125, [R125.X4+0x3b10] ;  /* 0x003b10007d7d7984 */ /* 0x000f220000004800 */
[----:B------:R-:W-:Y:S01]  /*4310*/  BSSY B0, `(.L_x_1802) ;  /* 0x0000005000007945 */ /* 0x000fe20003800000 */
[----:B0-2---:R-:W-:-:S02]  /*4320*/  IADD3 R23, R140, 0x780, RZ ;  /* 0x000007808c177810 */ /* 0x005fc40007ffe0ff */
[----:B------:R-:W-:Y:S01]  /*4330*/  LEA.HI.SX32 R17, R17, R140, 0x1b ;  /* 0x0000008c11117211 */ /* 0x000fe200078fdaff */
[----:B------:R-:W-:Y:S05]  /*4340*/  @!P3 BRA `(.L_x_1803) ;  /* 0x000000100000b947 */ /* 0x000fea0003800000 */
[----:B----4-:R0:W-:Y:S02]  /*4350*/  RED.E.ADD.F32.FTZ.RN.STRONG.GPU [R2.64+-0x600], R125 ;  /* 0xfffa007d0200798e */ /* 0x0101e4000c10e79e */
.L_x_1803:
[----:B------:R-:W-:Y:S05]  /*4360*/  BSYNC B0 ;  /* 0x0000000000007941 */ /* 0x000fea0003800000 */
.L_x_1802:
[----:B------:R-:W2:Y:S01]  /*4370*/  LDS R17, [R17.X4+0x3d10] ;  /* 0x003d100011117984 */ /* 0x000ea20000004800 */
[----:B------:R-:W-:Y:S01]  /*4380*/  BSSY B0, `(.L_x_1804) ;  /* 0x0000004000007945 */ /* 0x000fe20003800000 */
[----:B------:R-:W-:Y:S01]  /*4390*/  LEA.HI.SX32 R23, R23, R140, 0x1b ;  /* 0x0000008c17177211 */ /* 0x000fe200078fdaff */
[----:B------:R-:W-:Y:S05]  /*43a0*/  @!P4 BRA `(.L_x_1805) ;  /* 0x000000100000c947 */ /* 0x000fea0003800000 */
[----:B--2---:R2:W-:Y:S02]  /*43b0*/  RED.E.ADD.F32.FTZ.RN.STRONG.GPU [R2.64+-0x400], R17 ;  /* 0xfffc00110200798e */ /* 0x0045e4000c10e79e */
.L_x_1805:
[----:B------:R-:W-:Y:S05]  /*43c0*/  BSYNC B0 ;  /* 0x0000000000007941 */ /* 0x000fea0003800000 */
.L_x_1804:
[----:B------:R-:W0:Y:S01]  /*43d0*/  LDS R23, [R23.X4+0x3f10] ;  /* 0x003f100017177984 */ /* 0x000e220000004800 */
[----:B------:R-:W-:Y:S01]  /*43e0*/  BSSY B0, `(.L_x_1806) ;  /* 0x0000003000007945 */ /* 0x000fe20003800000 */
[----:B------:R-:W-:Y:S05]  /*43f0*/  @!P5 BRA `(.L_x_1807) ;  /* 0x000000100000d947 */ /* 0x000fea0003800000 */
[----:B0-----:R0:W-:Y:S02]  /*4400*/  RED.E.ADD.F32.FTZ.RN.STRONG.GPU [R2.64+-0x200], R23 ;  /* 0xfffe00170200798e */ /* 0x0011e4000c10e79e */
.L_x_1807:
[----:B------:R-:W-:Y:S05]  /*4410*/  BSYNC B0 ;  /* 0x0000000000007941 */ /* 0x000fea0003800000 */
.L_x_1806:
[----:B0-2---:R-:W0:Y:S01]  /*4420*/  SHFL.DOWN PT, R2, R131, 0x1, 0x1f ;  /* 0x08201f0083027f89 */ /* 0x005e2200000e0000 */
[----:B------:R-:W-:Y:S01]  /*4430*/  ISETP.GT.AND P0, PT, R138, 0x1e, PT ;  /* 0x0000001e8a00780c */ /* 0x000fe20003f04270 */
[----:B------:R-:W-:Y:S01]  /*4440*/  FFMA.FTZ R3, R102, R151, R150 ;  /* 0x0000009766037223 */ /* 0x000fe20000010096 */
[----:B------:R-:W-:Y:S01]  /*4450*/  ISETP.NE.AND P1, PT, R140, RZ, PT ;  /* 0x000000ff8c00720c */ /* 0x000fe20003f25270 */
[----:B---3--:R-:W2:Y:S01]  /*4460*/  SHFL.DOWN PT, R4, R159, 0x1, 0x1f ;  /* 0x08201f009f047f89 */ /* 0x008ea200000e0000 */
[----:B------:R-:W-:Y:S01]  /*4470*/  FMUL.FTZ R148, R148, R11 ;  /* 0x0000000b94947220 */ /* 0x000fe20000410000 */
[----:B------:R-:W-:Y:S01]  /*4480*/  BSSY B0, `(.L_x_1808) ;  /* 0x000005e000007945 */ /* 0x000fe20003800000 */
[----:B------:R-:W-:-:S02]  /*4490*/  FADD.FTZ R50, R3, R50 ;  /* 0x0000003203327221 */ /* 0x000fc40000010000 */
[----:B------:R-:W-:Y:S02]  /*44a0*/  FFMA.FTZ R3, R104, R149, R24 ;  /* 0x0000009568037223 */ /* 0x000fe40000010018 */
[----:B------:R-:W-:Y:S02]  /*44b0*/  FMUL.FTZ R33, R33, R136 ;  /* 0x0000008821217220 */ /* 0x000fe40000410000 */
[----:B------:R-:W-:Y:S02]  /*44c0*/  FADD.FTZ R44, R3, R44 ;  /* 0x0000002c032c7221 */ /* 0x000fe40000010000 */
[----:B------:R-:W-:Y:S02]  /*44d0*/  FFMA.FTZ R21, R100, R121, R21 ;  /* 0x0000007964157223 */ /* 0x000fe40000010015 */
[----:B------:R-:W-:Y:S02]  /*44e0*/  FFMA.FTZ R26, R107, R118, R26 ;  /* 0x000000766b1a7223 */ /* 0x000fe4000001001a */
[----:B------:R-:W-:-:S02]  /*44f0*/  FFMA.FTZ R11, R106, R27, R18 ;  /* 0x0000001b6a0b7223 */ /* 0x000fc40000010012 */
[----:B------:R-:W-:Y:S02]  /*4500*/  FFMA.FTZ R10, R105, R116, R10 ;  /* 0x00000074690a7223 */ /* 0x000fe4000001000a */
[----:B------:R-:W-:Y:S02]  /*4510*/  FFMA.FTZ R14, R111, R122, R14 ;  /* 0x0000007a6f0e7223 */ /* 0x000fe4000001000e */
[----:B0-----:R-:W-:Y:S02]  /*4520*/  @!P0 FADD.FTZ R131, R131, R2 ;  /* 0x0000000283838221 */ /* 0x001fe40000010000 */
[----:B------:R-:W-:Y:S02]  /*4530*/  FFMA.FTZ R7, R110, R31, R7 ;  /* 0x0000001f6e077223 */ /* 0x000fe40000010007 */
[----:B--2---:R-:W-:Y:S01]  /*4540*/  @!P0 FADD.FTZ R159, R159, R4 ;  /* 0x000000049f9f8221 */ /* 0x004fe20000010000 */
[----:B------:R-:W0:Y:S01]  /*4550*/  SHFL.DOWN PT, R2, R131, 0x2, 0x1f ;  /* 0x08401f0083027f89 */ /* 0x000e2200000e0000 */
[----:B------:R-:W-:Y:S01]  /*4560*/  ISETP.GT.AND P0, PT, R138, 0x1d, PT ;  /* 0x0000001d8a00780c */ /* 0x000fe20003f04270 */
[----:B------:R-:W-:-:S02]  /*4570*/  FFMA.FTZ R6, R109, R30, R6 ;  /* 0x0000001e6d067223 */ /* 0x000fc40000010006 */
[----:B------:R-:W2:Y:S01]  /*4580*/  SHFL.DOWN PT, R4, R159, 0x2, 0x1f ;  /* 0x08401f009f047f89 */ /* 0x000ea200000e0000 */
        /* <DEDUP_REMOVED lines=10> */
[----:B0-----:R-:W-:Y:S02]  /*4630*/  @!P0 FADD.FTZ R131, R131, R2 ;  /* 0x0000000283838221 */ /* 0x001fe40000010000 */
[----:B------:R-:W-:-:S02]  /*4640*/  FFMA.FTZ R58, R19, R27, R58 ;  /* 0x0000001b133a7223 */ /* 0x000fc4000001003a */
[----:B--2---:R-:W-:Y:S01]  /*4650*/  @!P0 FADD.FTZ R159, R159, R4 ;  /* 0x000000049f9f8221 */ /* 0x004fe20000010000 */
[----:B------:R-:W0:Y:S01]  /*4660*/  SHFL.DOWN PT, R2, R131, 0x4, 0x1f ;  /* 0x08801f0083027f89 */ /* 0x000e2200000e0000 */
[----:B------:R-:W-:Y:S01]  /*4670*/  ISETP.GT.AND P0, PT, R138, 0x1b, PT ;  /* 0x0000001b8a00780c */ /* 0x000fe20003f04270 */
[----:B------:R-:W-:Y:S02]  /*4680*/  FADD.FTZ R48, R21, R48 ;  /* 0x0000003015307221 */ /* 0x000fe40000010000 */
[----:B------:R-:W2:Y:S01]  /*4690*/  SHFL.DOWN PT, R4, R159, 0x4, 0x1f ;  /* 0x08801f009f047f89 */ /* 0x000ea200000e0000 */
[----:B------:R-:W-:Y:S02]  /*46a0*/  FFMA.FTZ R57, R34, R116, R57 ;  /* 0x0000007422397223 */ /* 0x000fe40000010039 */
[----:B------:R-:W-:Y:S02]  /*46b0*/  FADD.FTZ R47, R26, R47 ;  /* 0x0000002f1a2f7221 */ /* 0x000fe40000010000 */
[----:B------:R-:W-:-:S02]  /*46c0*/  FFMA.FTZ R56, R141, R149, R56 ;  /* 0x000000958d387223 */ /* 0x000fc40000010038 */
[----:B------:R-:W-:Y:S02]  /*46d0*/  FADD.FTZ R46, R11, R46 ;  /* 0x0000002e0b2e7221 */ /* 0x000fe40000010000 */
[----:B------:R-:W-:Y:S02]  /*46e0*/  FFMA.FTZ R63, R15, R122, R63 ;  /* 0x0000007a0f3f7223 */ /* 0x000fe4000001003f */
[----:B------:R-:W-:Y:S02]  /*46f0*/  FADD.FTZ R45, R10, R45 ;  /* 0x0000002d0a2d7221 */ /* 0x000fe40000010000 */
[----:B------:R-:W-:Y:S02]  /*4700*/  FFMA.FTZ R62, R134, R31, R62 ;  /* 0x0000001f863e7223 */ /* 0x000fe4000001003e */
[----:B------:R-:W-:Y:S02]  /*4710*/  FFMA.FTZ R61, R5, R30, R61 ;  /* 0x0000001e053d7223 */ /* 0x000fe4000001003d */
[----:B------:R-:W-:-:S02]  /*4720*/  FADD.FTZ R43, R14, R43 ;  /* 0x0000002b0e2b7221 */ /* 0x000fc40000010000 */
[----:B------:R-:W-:Y:S02]  /*4730*/  FFMA.FTZ R60, R132, R29, R60 ;  /* 0x0000001d843c7223 */ /* 0x000fe4000001003c */
[----:B0-----:R-:W-:Y:S02]  /*4740*/  @!P0 FADD.FTZ R131, R131, R2 ;  /* 0x0000000283838221 */ /* 0x001fe40000010000 */
[----:B------:R-:W-:Y:S02]  /*4750*/  FADD.FTZ R42, R7, R42 ;  /* 0x0000002a072a7221 */ /* 0x000fe40000010000 */
[----:B--2---:R-:W-:Y:S01]  /*4760*/  @!P0 FADD.FTZ R159, R159, R4 ;  /* 0x000000049f9f8221 */ /* 0x004fe20000010000 */
[----:B------:R-:W0:Y:S01]  /*4770*/  SHFL.DOWN PT, R2, R131, 0x8, 0x1f ;  /* 0x09001f0083027f89 */ /* 0x000e2200000e0000 */
[----:B------:R-:W-:Y:S01]  /*4780*/  ISETP.GT.AND P0, PT, R138, 0x17, PT ;  /* 0x000000178a00780c */ /* 0x000fe20003f04270 */
[----:B------:R-:W-:Y:S02]  /*4790*/  FFMA.FTZ R67, R126, R35, R67 ;  /* 0x000000237e437223 */ /* 0x000fe40000010043 */
[----:B------:R-:W2:Y:S01]  /*47a0*/  SHFL.DOWN PT, R4, R159, 0x8, 0x1f ;  /* 0x09001f009f047f89 */ /* 0x000ea200000e0000 */
[----:B------:R-:W-:-:S02]  /*47b0*/  FADD.FTZ R41, R6, R41 ;  /* 0x0000002906297221 */ /* 0x000fc40000010000 */
[----:B------:R-:W-:Y:S02]  /*47c0*/  FFMA.FTZ R66, R28, R127, R66 ;  /* 0x0000007f1c427223 */ /* 0x000fe40000010042 */
[----:B------:R-:W-:Y:S02]  /*47d0*/  FADD.FTZ R40, R3, R40 ;  /* 0x0000002803287221 */ /* 0x000fe40000010000 */
[----:B------:R-:W-:Y:S02]  /*47e0*/  FFMA.FTZ R65, R0, R22, R65 ;  /* 0x0000001600417223 */ /* 0x000fe40000010041 */
[----:B------:R-:W-:Y:S02]  /*47f0*/  FADD.FTZ R39, R130, R39 ;  /* 0x0000002782277221 */ /* 0x000fe40000010000 */
[----:B------:R-:W-:Y:S02]  /*4800*/  FFMA.FTZ R64, R135, R9, R64 ;  /* 0x0000000987407223 */ /* 0x000fe40000010040 */
[----:B------:R-:W-:-:S02]  /*4810*/  FADD.FTZ R38, R13, R38 ;  /* 0x000000260d267221 */ /* 0x000fc40000010000 */
[----:B------:R-:W-:Y:S02]  /*4820*/  FADD.FTZ R37, R148, R37 ;  /* 0x0000002594257221 */ /* 0x000fe40000010000 */
[----:B------:R-:W-:Y:S02]  /*4830*/  FADD.FTZ R36, R33, R36 ;  /* 0x0000002421247221 */ /* 0x000fe40000010000 */
[----:B0-----:R-:W-:Y:S02]  /*4840*/  @!P0 FADD.FTZ R131, R131, R2 ;  /* 0x0000000283838221 */ /* 0x001fe40000010000 */
[----:B--2---:R-:W-:-:S03]  /*4850*/  @!P0 FADD.FTZ R159, R159, R4 ;  /* 0x000000049f9f8221 */ /* 0x004fc60000010000 */
[----:B------:R-:W0:Y:S01]  /*4860*/  SHFL.DOWN PT, R2, R131, 0x10, 0x1f ;  /* 0x0a001f0083027f89 */ /* 0x000e2200000e0000 */
[----:B------:R-:W-:-:S03]  /*4870*/  ISETP.GT.AND P0, PT, R138, 0xf, PT ;  /* 0x0000000f8a00780c */ /* 0x000fc60003f04270 */
[----:B------:R-:W2:Y:S10]  /*4880*/  SHFL.DOWN PT, R4, R159, 0x10, 0x1f ;  /* 0x0a001f009f047f89 */ /* 0x000eb400000e0000 */
[----:B0-----:R-:W-:-:S02]  /*4890*/  @!P0 FADD.FTZ R131, R131, R2 ;  /* 0x0000000283838221 */ /* 0x001fc40000010000 */
[----:B------:R-:W-:Y:S02]  /*48a0*/  FFMA.FTZ R2, R101, R20, R117 ;  /* 0x0000001465027223 */ /* 0x000fe40000010075 */
[----:B--2---:R-:W-:Y:S01]  /*48b0*/  @!P0 FADD.FTZ R159, R159, R4 ;  /* 0x000000049f9f8221 */ /* 0x004fe20000010000 */
[----:B------:R-:W-:Y:S01]  /*48c0*/  ISETP.NE.AND P0, PT, R138, RZ, PT ;  /* 0x000000ff8a00720c */ /* 0x000fe20003f05270 */
[----:B------:R-:W-:Y:S01]  /*48d0*/  FFMA.FTZ R4, R103, R146, R137 ;  /* 0x0000009267047223 */ /* 0x000fe20000010089 */
[----:B------:R-:W-:Y:S01]  /*48e0*/  MOV R158, R131 ;  /* 0x00000083009e7202 */ /* 0x000fe20000000f00 */
[----:B------:R-:W-:Y:S02]  /*48f0*/  FADD.FTZ R49, R2, R49 ;  /* 0x0000003102317221 */ /* 0x000fe40000010000 */
[----:B------:R-:W-:-:S08]  /*4900*/  FADD.FTZ R51, R4, R51 ;  /* 0x0000003304337221 */ /* 0x000fd00000010000 */
[----:B------:R0:W-:Y:S04]  /*4910*/  @!P0 STS.64 [R144.X8+0x4218], R158 ;  /* 0x0042189e90008388 */ /* 0x0001e80000008a00 */
[----:B------:R-:W-:Y:S06]  /*4920*/  BAR.SYNC.DEFER_BLOCKING 0x0 ;  /* 0x0000000000007b1d */ /* 0x000fec0000010000 */
[----:B------:R-:W-:Y:S05]  /*4930*/  @P1 BRA `(.L_x_1809) ;  /* 0x0000012000001947 */ /* 0x000fea0003800000 */
[----:B------:R-:W-:Y:S01]  /*4940*/  ULDC UR20, c[0x0][0x174] ;  /* 0x00005d0000147ab9 */ /* 0x000fe20000000800 */
[----:B------:R-:W2:Y:S01]  /*4950*/  LDS.128 R4, [0x4220] ;  /* 0x00422000ff047984 */ /* 0x000ea20000000c00 */
[----:B------:R-:W-:-:S02]  /*4960*/  UISETP.NE.AND UP0, UPT, UR19, UR20, UPT ;  /* 0x000000141300728c */ /* 0x000fc4000bf05270 */
[----:B------:R-:W-:Y:S01]  /*4970*/  USHF.L.U32 UR20, UR7, 0x2, URZ ;  /* 0x0000000207147899 */ /* 0x000fe2000800063f */
[----:B-1----:R-:W1:Y:S03]  /*4980*/  LDS.64 R8, [0x4230] ;  /* 0x00423000ff087984 */ /* 0x002e660000000a00 */
[----:B------:R-:W-:-:S13]  /*4990*/  PLOP3.LUT P0, PT, PT, PT, UP0, 0x80, 0x0 ;  /* 0x000000000000781c */ /* 0x000fda0003f0f008 */
[----:B------:R-:W3:Y:S04]  /*49a0*/  @P0 LDS R2, [UR20+0x6260] ;  /* 0x00626014ff020984 */ /* 0x000ee80008000800 */
[----:B------:R-:W5:Y:S01]  /*49b0*/  @P0 LDS R11, [UR20+0x5e60] ;  /* 0x005e6014ff0b0984 */ /* 0x000f620008000800 */
[----:B--2---:R-:W-:Y:S02]  /*49c0*/  FADD.FTZ R0, R159, R5 ;  /* 0x000000059f007221 */ /* 0x004fe40000010000 */
[----:B------:R-:W-:Y:S02]  /*49d0*/  FADD.FTZ R3, R158, R4 ;  /* 0x000000049e037221 */ /* 0x000fe40000010000 */
[----:B------:R-:W-:Y:S02]  /*49e0*/  FADD.FTZ R0, R7, R0 ;  /* 0x0000000007007221 */ /* 0x000fe40000010000 */
[----:B------:R-:W-:-:S02]  /*49f0*/  FADD.FTZ R3, R6, R3 ;  /* 0x0000000306037221 */ /* 0x000fc40000010000 */
[----:B01----:R-:W-:Y:S02]  /*4a00*/  FADD.FTZ R159, R0, R9 ;  /* 0x00000009009f7221 */ /* 0x003fe40000010000 */
[----:B------:R-:W-:Y:S02]  /*4a10*/  FADD.FTZ R158, R3, R8 ;  /* 0x00000008039e7221 */ /* 0x000fe40000010000 */
[----:B---3--:R-:W-:Y:S02]  /*4a20*/  @P0 FADD.FTZ R159, R159, R2 ;  /* 0x000000029f9f0221 */ /* 0x008fe40000010000 */
[----:B-----5:R-:W-:-:S03]  /*4a30*/  @P0 FADD.FTZ R158, R158, R11 ;  /* 0x0000000b9e9e0221 */ /* 0x020fc60000010000 */
[----:B------:R0:W-:Y:S04]  /*4a40*/  STS [UR20+0x6260], R159 ;  /* 0x0062609fff007988 */ /* 0x0001e80008000814 */
[----:B------:R0:W-:Y:S02]  /*4a50*/  STS [UR20+0x5e60], R158 ;  /* 0x005e609eff007988 */ /* 0x0001e40008000814 */
.L_x_1809:
[----:B------:R-:W-:Y:S05]  /*4a60*/  BSYNC B0 ;  /* 0x0000000000007941 */ /* 0x000fea0003800000 */
.L_x_1808:
        /* <DEDUP_REMOVED lines=8> */
.L_x_1762:
[----:B------:R-:W-:Y:S01]  /*4af0*/  BAR.SYNC.DEFER_BLOCKING 0x0 ;  /* 0x0000000000007b1d */ /* 0x000fe20000010000 */
[----:B------:R-:W-:Y:S01]  /*4b00*/  SHF.L.U32 R0, R140, 0x2, RZ ;  /* 0x000000028c007819 */ /* 0x000fe200000006ff */
[----:B------:R-:W-:Y:S02]  /*4b10*/  UIADD3 UR7, UR19, -0x1, URZ ;  /* 0xffffffff13077890 */ /* 0x000fe4000fffe03f */
[----:B------:R-:W-:Y:S01]  /*4b20*/  UIADD3 UR32, UP1, UR32, -0x2000, URZ ;  /* 0xffffe00020207890 */ /* 0x000fe2000ff3e03f */
[----:B------:R-:W-:Y:S01]  /*4b30*/  LOP3.LUT R3, R0, 0xffffff80, RZ, 0xc0, !PT ;  /* 0xffffff8000037812 */ /* 0x000fe200078ec0ff */
[----:B------:R-:W-:Y:S01]  /*4b40*/  USHF.L.U32 UR8, UR7, 0xb, URZ ;  /* 0x0000000b07087899 */ /* 0x000fe2000800063f */
[----:B------:R-:W-:Y:S01]  /*4b50*/  FADD.FTZ R0, R145, R36 ;  /* 0x0000002491007221 */ /* 0x000fe20000010000 */
[----:B------:R-:W-:Y:S01]  /*4b60*/  ULDC.64 UR22, c[0x0][0x2d8] ;  /* 0x0000b60000167ab9 */ /* 0x000fe20000000a00 */
[----:B------:R-:W-:Y:S01]  /*4b70*/  LEA R4, R138, R3, 0x2 ;  /* 0x000000038a047211 */ /* 0x000fe200078e10ff */
[----:B------:R-:W-:Y:S01]  /*4b80*/  UIMAD UR20, UR35, UR22, URZ ;  /* 0x00000016231472a4 */ /* 0x000fe2000f8e023f */
[----:B------:R-:W-:Y:S01]  /*4b90*/  FADD.FTZ R5, R0, R37 ;  /* 0x0000002500057221 */ /* 0x000fe20000010000 */
[----:B------:R-:W-:-:S02]  /*4ba0*/  USHF.R.S32.HI UR9, URZ, 0x1f, UR8 ;  /* 0x0000001f3f097899 */ /* 0x000fc40008011408 */
[----:B------:R-:W-:Y:S01]  /*4bb0*/  UIMAD UR37, UR34, UR23, UR20 ;  /* 0x00000017222572a4 */ /* 0x000fe2000f8e0214 */
[----:B------:R-:W-:Y:S01]  /*4bc0*/  FADD.FTZ R0, R5, R38 ;  /* 0x0000002605007221 */ /* 0x000fe20000010000 */
[----:B------:R-:W-:Y:S02]  /*4bd0*/  UIMAD.WIDE.U32 UR22, UR34, UR22, UR8 ;  /* 0x00000016221672a5 */ /* 0x000fe4000f8e0008 */
[----:B------:R-:W-:Y:S02]  /*4be0*/  ULDC.64 UR20, c[0x0][0x2e0] ;  /* 0x0000b80000147ab9 */ /* 0x000fe40000000a00 */
[----:B------:R-:W-:Y:S02]  /*4bf0*/  UIADD3 UR23, UR23, UR37, URZ ;  /* 0x0000002517177290 */ /* 0x000fe4000fffe03f */
[----:B------:R-:W-:Y:S01]  /*4c00*/  UIMAD UR37, UR17, UR20, URZ ;  /* 0x00000014112572a4 */ /* 0x000fe2000f8e023f */
[----:B------:R-:W-:Y:S01]  /*4c10*/  STS.128 [R4.X16], R64 ;  /* 0x0000004004007388 */ /* 0x000fe2000000cc00 */
[----:B------:R-:W-:-:S02]  /*4c20*/  ULDC.64 UR40, c[0x0][0x2f8] ;  /* 0x0000be0000287ab9 */ /* 0x000fc40000000a00 */
[----:B------:R-:W-:Y:S01]  /*4c30*/  UIMAD UR37, UR16, UR21, UR37 ;  /* 0x00000015102572a4 */ /* 0x000fe2000f8e0225 */
[----:B------:R-:W-:Y:S01]  /*4c40*/  STS.128 [R4.X16+0x10], R60 ;  /* 0x0000103c04007388 */ /* 0x000fe2000000cc00 */
[----:B------:R-:W-:Y:S02]  /*4c50*/  UIMAD.WIDE.U32 UR20, UR16, UR20, UR22 ;  /* 0x00000014101472a5 */ /* 0x000fe4000f8e0016 */
        /* <DEDUP_REMOVED lines=8> */
[----:B------:R-:W-:Y:S01]  /*4ce0*/  UIADD3 UR26, UP3, UR26, -0x2000, URZ ;  /* 0xffffe0001a1a7890 */ /* 0x000fe2000ff7e03f */
[----:B------:R-:W1:Y:S01]  /*4cf0*/  LDS.128 R12, [R143.X16+0x200] ;  /* 0x000200008f0c7984 */ /* 0x000e62000000cc00 */
[----:B------:R-:W-:Y:S02]  /*4d00*/  ULEA.HI.X UR23, UR20, UR23, UR21, 0x2, UP0 ;  /* 0x0000001714177291 */ /* 0x000fe400080f1415 */
[----:B------:R-:W-:Y:S01]  /*4d10*/  MOV R2, UR22 ;  /* 0x0000001600027c02 */ /* 0x000fe20008000f00 */
[----:B------:R-:W2:Y:S01]  /*4d20*/  LDS.128 R16, [R143.X16+0x400] ;  /* 0x000400008f107984 */ /* 0x000ea2000000cc00 */
[----:B------:R-:W-:Y:S02]  /*4d30*/  UIMAD UR20, UR35, UR40, URZ ;  /* 0x00000028231472a4 */ /* 0x000fe4000f8e023f */
[----:B------:R-:W-:Y:S01]  /*4d40*/  MOV R3, UR23 ;  /* 0x0000001700037c02 */ /* 0x000fe20008000f00 */
[----:B------:R-:W3:Y:S01]  /*4d50*/  LDS.128 R20, [R143.X16+0x600] ;  /* 0x000600008f147984 */ /* 0x000ee2000000cc00 */
[----:B------:R-:W-:-:S02]  /*4d60*/  UIMAD UR22, UR34, UR41, UR20 ;  /* 0x00000029221672a4 */ /* 0x000fc4000f8e0214 */
[----:B------:R-:W-:Y:S01]  /*4d70*/  UIMAD.WIDE.U32 UR20, UR34, UR40, UR8 ;  /* 0x00000028221472a5 */ /* 0x000fe2000f8e0008 */
[----:B------:R-:W-:Y:S01]  /*4d80*/  IMAD.WIDE R2, R142, 0x10, R2 ;  /* 0x000000108e027825 */ /* 0x000fe200078e0202 */
[----:B------:R-:W-:Y:S02]  /*4d90*/  UIADD3 UR24, UP4, UR24, -0x2000, URZ ;  /* 0xffffe00018187890 */ /* 0x000fe4000ff9e03f */
[----:B------:R-:W-:Y:S02]  /*4da0*/  ULDC.64 UR8, c[0x0][0x300] ;  /* 0x0000c00000087ab9 */ /* 0x000fe40000000a00 */
[----:B------:R-:W-:Y:S02]  /*4db0*/  UIADD3 UR21, UR21, UR22, URZ ;  /* 0x0000001615157290 */ /* 0x000fe4000fffe03f */
[----:B------:R-:W-:Y:S02]  /*4dc0*/  UIMAD UR22, UR17, UR8, URZ ;  /* 0x00000008111672a4 */ /* 0x000fe4000f8e023f */
[----:B------:R-:W-:-:S02]  /*4dd0*/  ULDC.64 UR40, c[0x0][0x340] ;  /* 0x0000d00000287ab9 */ /* 0x000fc40000000a00 */
[----:B------:R-:W-:Y:S02]  /*4de0*/  UIMAD UR22, UR16, UR9, UR22 ;  /* 0x00000009101672a4 */ /* 0x000fe4000f8e0216 */
[----:B------:R-:W-:Y:S02]  /*4df0*/  UIMAD.WIDE.U32 UR8, UR16, UR8, UR20 ;  /* 0x00000008100872a5 */ /* 0x000fe4000f8e0014 */
[----:B------:R-:W-:Y:S02]  /*4e00*/  UIADD3 UR6, UR6, 0x1, URZ ;  /* 0x0000000106067890 */ /* 0x000fe4000fffe03f */
[----:B------:R-:W-:Y:S02]  /*4e10*/  UIADD3 UR20, UR9, UR22, URZ ;  /* 0x0000001609147290 */ /* 0x000fe4000fffe03f */
[----:B------:R-:W-:Y:S02]  /*4e20*/  ULEA UR9, UP0, UR8, UR40, 0x2 ;  /* 0x0000002808097291 */ /* 0x000fe4000f80103f */
[----:B------:R-:W-:-:S02]  /*4e30*/  UIADD3.X UR33, UR33, -0x1, URZ, UP1, !UPT ;  /* 0xffffffff21217890 */ /* 0x000fc40008ffe43f */
[----:B------:R-:W-:Y:S01]  /*4e40*/  ULEA.HI.X UR8, UR8, UR41, UR20, 0x2, UP0 ;  /* 0x0000002908087291 */ /* 0x000fe200080f1414 */
[----:B0-----:R-:W-:Y:S01]  /*4e50*/  STG.E.128 [R2.64], R8 ;  /* 0x0000000802007986 */ /* 0x001fe2000c101d1e */
[----:B------:R-:W-:Y:S02]  /*4e60*/  UISETP.GT.AND UP0, UPT, UR19, 0x1, UPT ;  /* 0x000000011300788c */ /* 0x000fe4000bf04270 */
[----:B------:R-:W-:Y:S01]  /*4e70*/  UIADD3.X UR29, UR29, -0x1, URZ, UP2, !UPT ;  /* 0xffffffff1d1d7890 */ /* 0x000fe200097fe43f */
[----:B-1----:R-:W-:Y:S01]  /*4e80*/  STG.E.128 [R2.64+0x200], R12 ;  /* 0x0002000c02007986 */ /* 0x002fe2000c101d1e */
[----:B------:R-:W-:Y:S02]  /*4e90*/  UIADD3.X UR27, UR27, -0x1, URZ, UP3, !UPT ;  /* 0xffffffff1b1b7890 */ /* 0x000fe40009ffe43f */
[----:B------:R-:W-:Y:S01]  /*4ea0*/  PLOP3.LUT P0, PT, PT, PT, UP0, 0x80, 0x0 ;  /* 0x000000000000781c */ /* 0x000fe20003f0f008 */
[----:B--2---:R-:W-:Y:S01]  /*4eb0*/  STG.E.128 [R2.64+0x400], R16 ;  /* 0x0004001002007986 */ /* 0x004fe2000c101d1e */
[----:B------:R-:W-:-:S02]  /*4ec0*/  UIADD3.X UR25, UR25, -0x1, URZ, UP4, !UPT ;  /* 0xffffffff19197890 */ /* 0x000fc4000a7fe43f */
[----:B------:R-:W-:Y:S01]  /*4ed0*/  UMOV UR19, UR7 ;  /* 0x0000000700137c82 */ /* 0x000fe20008000000 */
[----:B---3--:R0:W-:Y:S04]  /*4ee0*/  STG.E.128 [R2.64+0x600], R20 ;  /* 0x0006001402007986 */ /* 0x0081e8000c101d1e */
[----:B------:R-:W-:Y:S01]  /*4ef0*/  BAR.SYNC.DEFER_BLOCKING 0x0 ;  /* 0x0000000000007b1d */ /* 0x000fe20000010000 */
[----:B0-----:R-:W-:Y:S02]  /*4f00*/  MOV R2, UR9 ;  /* 0x0000000900027c02 */ /* 0x001fe40008000f00 */
[----:B------:R-:W-:-:S03]  /*4f10*/  MOV R3, UR8 ;  /* 0x0000000800037c02 */ /* 0x000fc60008000f00 */
[----:B------:R0:W-:Y:S04]  /*4f20*/  STS.128 [R4.X16], R36 ;  /* 0x0000002404007388 */ /* 0x0001e8000000cc00 */
[----:B------:R1:W-:Y:S04]  /*4f30*/  STS.128 [R4.X16+0x10], R40 ;  /* 0x0000102804007388 */ /* 0x0003e8000000cc00 */
[----:B------:R-:W-:Y:S04]  /*4f40*/  STS.128 [R4.X16+0x20], R44 ;  /* 0x0000202c04007388 */ /* 0x000fe8000000cc00 */
[----:B------:R-:W-:Y:S01]  /*4f50*/  STS.128 [R4.X16+0x30], R48 ;  /* 0x0000303004007388 */ /* 0x000fe2000000cc00 */
[----:B------:R-:W-:-:S06]  /*4f60*/  NOP ;  /* 0x0000000000007918 */ /* 0x000fcc0000000000 */
[----:B------:R-:W2:Y:S01]  /*4f70*/  LDS.128 R8, [R143.X16] ;  /* 0x000000008f087984 */ /* 0x000ea2000000cc00 */
[----:B0-----:R-:W-:-:S03]  /*4f80*/  FADD.FTZ R39, R0, R39 ;  /* 0x0000002700277221 */ /* 0x001fc60000010000 */
[----:B------:R-:W0:Y:S01]  /*4f90*/  LDS.128 R12, [R143.X16+0x200] ;  /* 0x000200008f0c7984 */ /* 0x000e22000000cc00 */
[----:B-1----:R-:W-:-:S03]  /*4fa0*/  FADD.FTZ R40, R39, R40 ;  /* 0x0000002827287221 */ /* 0x002fc60000010000 */
[----:B------:R-:W1:Y:S01]  /*4fb0*/  LDS.128 R16, [R143.X16+0x400] ;  /* 0x000400008f107984 */ /* 0x000e62000000cc00 */
[----:B------:R-:W-:-:S03]  /*4fc0*/  FADD.FTZ R41, R40, R41 ;  /* 0x0000002928297221 */ /* 0x000fc60000010000 */
[----:B------:R3:W4:Y:S01]  /*4fd0*/  LDS.128 R20, [R143.X16+0x600] ;  /* 0x000600008f147984 */ /* 0x000722000000cc00 */
[----:B------:R-:W-:-:S04]  /*4fe0*/  FADD.FTZ R42, R41, R42 ;  /* 0x0000002a292a7221 */ /* 0x000fc80000010000 */
[----:B------:R-:W-:Y:S02]  /*4ff0*/  FADD.FTZ R43, R42, R43 ;  /* 0x0000002b2a2b7221 */ /* 0x000fe40000010000 */
[----:B---3--:R-:W-:-:S04]  /*5000*/  IMAD.WIDE R142, R142, 0x10, R2 ;  /* 0x000000108e8e7825 */ /* 0x008fc800078e0202 */
[----:B------:R-:W-:-:S04]  /*5010*/  FADD.FTZ R44, R43, R44 ;  /* 0x0000002c2b2c7221 */ /* 0x000fc80000010000 */
[----:B------:R-:W-:-:S04]  /*5020*/  FADD.FTZ R45, R44, R45 ;  /* 0x0000002d2c2d7221 */ /* 0x000fc80000010000 */
[----:B------:R-:W-:-:S04]  /*5030*/  FADD.FTZ R46, R45, R46 ;  /* 0x0000002e2d2e7221 */ /* 0x000fc80000010000 */
[----:B------:R-:W-:Y:S01]  /*5040*/  FADD.FTZ R47, R46, R47 ;  /* 0x0000002f2e2f7221 */ /* 0x000fe20000010000 */
[----:B--2---:R2:W-:Y:S03]  /*5050*/  STG.E.128 [R142.64], R8 ;  /* 0x000000088e007986 */ /* 0x0045e6000c101d1e */
        /* <DEDUP_REMOVED lines=9> */
.L_x_1760:
        /* <DEDUP_REMOVED lines=34> */
.L_x_1813:
[----:B0-----:R-:W-:Y:S05]  /*5310*/  BSYNC B0 ;  /* 0x0000000000007941 */ /* 0x001fea0003800000 */
.L_x_1812:
        /* <DEDUP_REMOVED lines=33> */
.L_x_1815:
[----:B------:R-:W3:Y:S02]  /*5530*/  S2R R11, SR_TID.X ;  /* 0x00000000000b7919 */ /* 0x000ee40000002100 */
.L_x_1816:
[----:B0-----:R-:W-:Y:S05]  /*5540*/  BSYNC B0 ;  /* 0x0000000000007941 */ /* 0x001fea0003800000 */
.L_x_1814:
[----:B---3--:R-:W-:-:S13]  /*5550*/  ISETP.GE.AND P0, PT, R11, c[0x0][0x16c], PT ;  /* 0x00005b000b007a0c */ /* 0x008fda0003f06270 */
[----:B------:R-:W-:Y:S05]  /*5560*/  @P0 EXIT ;  /* 0x000000000000094d */ /* 0x000fea0003800000 */
[----:B------:R-:W-:Y:S02]  /*5570*/  ULDC.64 UR6, c[0x0][0x2c8] ;  /* 0x0000b20000067ab9 */ /* 0x000fe40000000a00 */
[----:B------:R-:W-:Y:S02]  /*5580*/  ULDC.64 UR8, c[0x0][0x288] ;  /* 0x0000a20000087ab9 */ /* 0x000fe40000000a00 */
[----:B-1----:R-:W-:Y:S02]  /*5590*/  UIMAD UR4, UR17, UR6, URZ ;  /* 0x00000006110472a4 */ /* 0x002fe4000f8e023f */
[----:B------:R-:W-:Y:S02]  /*55a0*/  UIMAD UR17, UR17, UR8, URZ ;  /* 0x00000008111172a4 */ /* 0x000fe4000f8e023f */
[----:B------:R-:W-:Y:S02]  /*55b0*/  UIMAD.WIDE.U32 UR10, UR16, UR6, URZ ;  /* 0x00000006100a72a5 */ /* 0x000fe4000f8e003f */
[----:B------:R-:W-:-:S02]  /*55c0*/  UIMAD UR7, UR16, UR7, UR4 ;  /* 0x00000007100772a4 */ /* 0x000fc4000f8e0204 */
[----:B--2---:R-:W-:Y:S02]  /*55d0*/  UIMAD.WIDE.U32 UR4, UR16, UR8, URZ ;  /* 0x00000008100472a5 */ /* 0x004fe4000f8e003f */
[----:B------:R-:W-:Y:S02]  /*55e0*/  UIMAD UR6, UR16, UR9, UR17 ;  /* 0x00000009100672a4 */ /* 0x000fe4000f8e0211 */
[----:B------:R-:W-:Y:S02]  /*55f0*/  UIADD3 UR7, UR11, UR7, URZ ;  /* 0x000000070b077290 */ /* 0x000fe4000fffe03f */
[----:B------:R-:W-:Y:S02]  /*5600*/  UIADD3 UR6, UR5, UR6, URZ ;  /* 0x0000000605067290 */ /* 0x000fe4000fffe03f */
.L_x_1817:
        /* <DEDUP_REMOVED lines=30> */
.L_x_1767:
[----:B------:R-:W-:Y:S01]  /*57f0*/  HFMA2.MMA R149, -RZ, RZ, 0, 5.9604644775390625e-08 ;  /* 0x00000001ff957435 */ /* 0x000fe200000001ff */
[----:B------:R-:W-:Y:S02]  /*5800*/  MOV R132, R134 ;  /* 0x0000008600847202 */ /* 0x000fe40000000f00 */
[----:B------:R-:W-:Y:S02]  /*5810*/  MOV R148, RZ ;  /* 0x000000ff00947202 */ /* 0x000fe40000000f00 */
[----:B------:R-:W-:-:S02]  /*5820*/  MOV R151, 0xffffffff ;  /* 0xffffffff00977802 */ /* 0x000fc40000000f00 */
[----:B------:R-:W-:Y:S02]  /*5830*/  MOV R128, 0x5850 ;  /* 0x0000585000807802 */ /* 0x000fe40000000f00 */
[----:B-----5:R-:W-:Y:S05]  /*5840*/  CALL.REL.NOINC `($__internal_74_$__cuda_sm70_shflsync_up) ;  /* 0x00000ef000007944 */ /* 0x020fea0003c00000 */
[----:B-1----:R-:W-:Y:S01]  /*5850*/  MOV R131, R132 ;  /* 0x0000008400837202 */ /* 0x002fe20000000f00 */
[----:B0-----:R-:W-:Y:S05]  /*5860*/  BRA `(.L_x_1818) ;  /* 0xffffc75000007947 */ /* 0x001fea000383ffff */
.L_x_1768:
[----:B------:R-:W-:Y:S01]  /*5870*/  HFMA2.MMA R149, -RZ, RZ, 0, 5.9604644775390625e-08 ;  /* 0x00000001ff957435 */ /* 0x000fe200000001ff */
[----:B------:R-:W-:Y:S02]  /*5880*/  MOV R132, R135 ;  /* 0x0000008700847202 */ /* 0x000fe40000000f00 */
[----:B------:R-:W-:Y:S02]  /*5890*/  MOV R148, RZ ;  /* 0x000000ff00947202 */ /* 0x000fe40000000f00 */
[----:B------:R-:W-:Y:S02]  /*58a0*/  MOV R151, 0xffffffff ;  /* 0xffffffff00977802 */ /* 0x000fe40000000f00 */
[----:B------:R-:W-:Y:S02]  /*58b0*/  MOV R128, 0x58d0 ;  /* 0x000058d000807802 */ /* 0x000fe40000000f00 */
[----:B01---5:R-:W-:Y:S05]  /*58c0*/  CALL.REL.NOINC `($__internal_74_$__cuda_sm70_shflsync_up) ;  /* 0x00000e7000007944 */ /* 0x023fea0003c00000 */
        /* <DEDUP_REMOVED lines=10> */
[----:B------:R-:W-:Y:S05]  /*5970*/  CALL.REL.NOINC `($__internal_74_$__cuda_sm70_shflsync_up) ;  /* 0x00000dc000007944 */ /* 0x000fea0003c00000 */
[----:B0-----:R-:W-:Y:S01]  /*5980*/  HFMA2.MMA R149, -RZ, RZ, 0, 1.1920928955078125e-07 ;  /* 0x00000002ff957435 */ /* 0x001fe200000001ff */
[----:B-1----:R-:W-:Y:S02]  /*5990*/  MOV R130, R132 ;  /* 0x0000008400827202 */ /* 0x002fe40000000f00 */
[----:B------:R-:W-:-:S02]  /*59a0*/  MOV R132, R135 ;  /* 0x0000008700847202 */ /* 0x000fc40000000f00 */
[----:B------:R-:W-:Y:S02]  /*59b0*/  MOV R148, RZ ;  /* 0x000000ff00947202 */ /* 0x000fe40000000f00 */
[----:B------:R-:W-:Y:S02]  /*59c0*/  MOV R151, 0xffffffff ;  /* 0xffffffff00977802 */ /* 0x000fe40000000f00 */
[----:B------:R-:W-:Y:S02]  /*59d0*/  MOV R128, 0x59f0 ;  /* 0x000059f000807802 */ /* 0x000fe40000000f00 */
[----:B------:R-:W-:Y:S05]  /*59e0*/  CALL.REL.NOINC `($__internal_74_$__cuda_sm70_shflsync_up) ;  /* 0x00000d5000007944 */ /* 0x000fea0003c00000 */
[----:B------:R-:W-:Y:S01]  /*59f0*/  ISETP.GE.AND P0, PT, R138, 0x2, PT ;  /* 0x000000028a00780c */ /* 0x000fe20003f06270 */
[----:B0-----:R-:W-:Y:S01]  /*5a00*/  HFMA2.MMA R149, -RZ, RZ, 0, 2.384185791015625e-07 ;  /* 0x00000004ff957435 */ /* 0x001fe200000001ff */
[----:B------:R-:W-:Y:S02]  /*5a10*/  MOV R148, RZ ;  /* 0x000000ff00947202 */ /* 0x000fe40000000f00 */
[----:B------:R-:W-:Y:S02]  /*5a20*/  MOV R151, 0xffffffff ;  /* 0xffffffff00977802 */ /* 0x000fe40000000f00 */
[----:B------:R-:W-:-:S07]  /*5a30*/  MOV R128, 0x5a80 ;  /* 0x00005a8000807802 */ /* 0x000fce0000000f00 */
[----:B-1----:R-:W-:Y:S02]  /*5a40*/  @P0 FFMA.FTZ R135, R131, R132, R135 ;  /* 0x0000008483870223 */ /* 0x002fe40000010087 */
[----:B------:R-:W-:-:S05]  /*5a50*/  @P0 FMUL.FTZ R131, R130, R131 ;  /* 0x0000008382830220 */ /* 0x000fca0000410000 */
[----:B------:R-:W-:Y:S02]  /*5a60*/  MOV R132, R131 ;  /* 0x0000008300847202 */ /* 0x000fe40000000f00 */
[----:B------:R-:W-:Y:S05]  /*5a70*/  CALL.REL.NOINC `($__internal_74_$__cuda_sm70_shflsync_up) ;  /* 0x00000cc000007944 */ /* 0x000fea0003c00000 */
[----:B0-----:R-:W-:Y:S01]  /*5a80*/  HFMA2.MMA R149, -RZ, RZ, 0, 2.384185791015625e-07 ;  /* 0x00000004ff957435 */ /* 0x001fe200000001ff */
[----:B-1----:R-:W-:Y:S02]  /*5a90*/  MOV R130, R132 ;  /* 0x0000008400827202 */ /* 0x002fe40000000f00 */
[----:B------:R-:W-:Y:S02]  /*5aa0*/  MOV R132, R135 ;  /* 0x0000008700847202 */ /* 0x000fe40000000f00 */
[----:B------:R-:W-:Y:S02]  /*5ab0*/  MOV R148, RZ ;  /* 0x000000ff00947202 */ /* 0x000fe40000000f00 */
[----:B------:R-:W-:Y:S02]  /*5ac0*/  MOV R151, 0xffffffff ;  /* 0xffffffff00977802 */ /* 0x000fe40000000f00 */
[----:B------:R-:W-:Y:S02]  /*5ad0*/  MOV R128, 0x5af0 ;  /* 0x00005af000807802 */ /* 0x000fe40000000f00 */
[----:B------:R-:W-:Y:S05]  /*5ae0*/  CALL.REL.NOINC `($__internal_74_$__cuda_sm70_shflsync_up) ;  /* 0x00000c5000007944 */ /* 0x000fea0003c00000 */
[----:B------:R-:W-:Y:S01]  /*5af0*/  ISETP.GE.AND P0, PT, R138, 0x4, PT ;  /* 0x000000048a00780c */ /* 0x000fe20003f06270 */
[----:B0-----:R-:W-:Y:S01]  /*5b00*/  HFMA2.MMA R149, -RZ, RZ, 0, 4.76837158203125e-07 ;  /* 0x00000008ff957435 */ /* 0x001fe200000001ff */
[----:B------:R-:W-:-:S02]  /*5b10*/  MOV R148, RZ ;  /* 0x000000ff00947202 */ /* 0x000fc40000000f00 */
[----:B------:R-:W-:Y:S02]  /*5b20*/  MOV R151, 0xffffffff ;  /* 0xffffffff00977802 */ /* 0x000fe40000000f00 */
[----:B------:R-:W-:-:S07]  /*5b30*/  MOV R128, 0x5b80 ;  /* 0x00005b8000807802 */ /* 0x000fce0000000f00 */
[----:B-1----:R-:W-:Y:S02]  /*5b40*/  @P0 FFMA.FTZ R135, R131, R132, R135 ;  /* 0x0000008483870223 */ /* 0x002fe40000010087 */
[----:B------:R-:W-:-:S05]  /*5b50*/  @P0 FMUL.FTZ R131, R130, R131 ;  /* 0x0000008382830220 */ /* 0x000fca0000410000 */
[----:B------:R-:W-:Y:S02]  /*5b60*/  MOV R132, R131 ;  /* 0x0000008300847202 */ /* 0x000fe40000000f00 */
[----:B------:R-:W-:Y:S05]  /*5b70*/  CALL.REL.NOINC `($__internal_74_$__cuda_sm70_shflsync_up) ;  /* 0x00000bc000007944 */ /* 0x000fea0003c00000 */
[----:B0-----:R-:W-:Y:S01]  /*5b80*/  HFMA2.MMA R149, -RZ, RZ, 0, 4.76837158203125e-07 ;  /* 0x00000008ff957435 */ /* 0x001fe200000001ff */
[----:B-1----:R-:W-:Y:S02]  /*5b90*/  MOV R130, R132 ;  /* 0x0000008400827202 */ /* 0x002fe40000000f00 */
[----:B------:R-:W-:Y:S02]  /*5ba0*/  MOV R132, R135 ;  /* 0x0000008700847202 */ /* 0x000fe40000000f00 */
[----:B------:R-:W-:Y:S02]  /*5bb0*/  MOV R148, RZ ;  /* 0x000000ff00947202 */ /* 0x000fe40000000f00 */
[----:B------:R-:W-:Y:S02]  /*5bc0*/  MOV R151, 0xffffffff ;  /* 0xffffffff00977802 */ /* 0x000fe40000000f00 */
[----:B------:R-:W-:Y:S02]  /*5bd0*/  MOV R128, 0x5bf0 ;  /* 0x00005bf000807802 */ /* 0x000fe40000000f00 */
[----:B------:R-:W-:Y:S05]  /*5be0*/  CALL.REL.NOINC `($__internal_74_$__cuda_sm70_shflsync_up) ;  /* 0x00000b5000007944 */ /* 0x000fea0003c00000 */
[----:B------:R-:W-:Y:S01]  /*5bf0*/  ISETP.GE.AND P0, PT, R138, 0x8, PT ;  /* 0x000000088a00780c */ /* 0x000fe20003f06270 */
[----:B0-----:R-:W-:Y:S01]  /*5c00*/  HFMA2.MMA R149, -RZ, RZ, 0, 9.5367431640625e-07 ;  /* 0x00000010ff957435 */ /* 0x001fe200000001ff */
[----:B------:R-:W-:-:S02]  /*5c10*/  MOV R148, RZ ;  /* 0x000000ff00947202 */ /* 0x000fc40000000f00 */
[----:B------:R-:W-:Y:S02]  /*5c20*/  MOV R151, 0xffffffff ;  /* 0xffffffff00977802 */ /* 0x000fe40000000f00 */
[----:B------:R-:W-:-:S07]  /*5c30*/  MOV R128, 0x5ca0 ;  /* 0x00005ca000807802 */ /* 0x000fce0000000f00 */
[----:B-1----:R-:W-:Y:S02]  /*5c40*/  @P0 FFMA.FTZ R135, R131, R132, R135 ;  /* 0x0000008483870223 */ /* 0x002fe40000010087 */
[----:B------:R-:W-:-:S03]  /*5c50*/  @P0 FMUL.FTZ R131, R130, R131 ;  /* 0x0000008382830220 */ /* 0x000fc60000410000 */
[----:B------:R-:W-:Y:S02]  /*5c60*/  MOV R133, R135 ;  /* 0x0000008700857202 */ /* 0x000fe40000000f00 */
[-C--:B------:R-:W-:Y:S02]  /*5c70*/  MOV R130, R131.reuse ;  /* 0x0000008300827202 */ /* 0x080fe40000000f00 */
[----:B------:R-:W-:Y:S02]  /*5c80*/  MOV R132, R131 ;  /* 0x0000008300847202 */ /* 0x000fe40000000f00 */
[----:B------:R-:W-:Y:S05]  /*5c90*/  CALL.REL.NOINC `($__internal_74_$__cuda_sm70_shflsync_up) ;  /* 0x00000aa000007944 */ /* 0x000fea0003c00000 */
[----:B0-----:R-:W-:Y:S01]  /*5ca0*/  HFMA2.MMA R149, -RZ, RZ, 0, 9.5367431640625e-07 ;  /* 0x00000010ff957435 */ /* 0x001fe200000001ff */
[----:B-1----:R-:W-:Y:S02]  /*5cb0*/  MOV R131, R132 ;  /* 0x0000008400837202 */ /* 0x002fe40000000f00 */
[----:B------:R-:W-:Y:S02]  /*5cc0*/  MOV R132, R135 ;  /* 0x0000008700847202 */ /* 0x000fe40000000f00 */
[----:B------:R-:W-:Y:S02]  /*5cd0*/  MOV R148, RZ ;  /* 0x000000ff00947202 */ /* 0x000fe40000000f00 */
[----:B------:R-:W-:-:S02]  /*5ce0*/  MOV R151, 0xffffffff ;  /* 0xffffffff00977802 */ /* 0x000fc40000000f00 */
[----:B------:R-:W-:Y:S02]  /*5cf0*/  MOV R128, 0x5d10 ;  /* 0x00005d1000807802 */ /* 0x000fe40000000f00 */
[----:B------:R-:W-:Y:S05]  /*5d00*/  CALL.REL.NOINC `($__internal_74_$__cuda_sm70_shflsync_up) ;  /* 0x00000a3000007944 */ /* 0x000fea0003c00000 */
[----:B-1----:R-:W-:Y:S01]  /*5d10*/  MOV R128, R132 ;  /* 0x0000008400807202 */ /* 0x002fe20000000f00 */
[----:B0-----:R-:W-:Y:S05]  /*5d20*/  BRA `(.L_x_1819) ;  /* 0xffffc41000007947 */ /* 0x001fea000383ffff */
.L_x_1771:
[----:B------:R-:W-:Y:S01]  /*5d30*/  HFMA2.MMA R149, -RZ, RZ, 0, 5.9604644775390625e-08 ;  /* 0x00000001ff957435 */ /* 0x000fe200000001ff */
[----:B------:R-:W-:Y:S02]  /*5d40*/  MOV R132, R134 ;  /* 0x0000008600847202 */ /* 0x000fe40000000f00 */
[----:B------:R-:W-:Y:S02]  /*5d50*/  MOV R148, RZ ;  /* 0x000000ff00947202 */ /* 0x000fe40000000f00 */
[----:B------:R-:W-:Y:S02]  /*5d60*/  MOV R151, 0xffffffff ;  /* 0xffffffff00977802 */ /* 0x000fe40000000f00 */
[----:B------:R-:W-:Y:S02]  /*5d70*/  MOV R128, 0x5d90 ;  /* 0x00005d9000807802 */ /* 0x000fe40000000f00 */
[----:B-1---5:R-:W-:Y:S05]  /*5d80*/  CALL.REL.NOINC `($__internal_74_$__cuda_sm70_shflsync_up) ;  /* 0x000009b000007944 */ /* 0x022fea0003c00000 */
[----:B0-----:R-:W-:Y:S01]  /*5d90*/  HFMA2.MMA R149, -RZ, RZ, 0, 5.9604644775390625e-08 ;  /* 0x00000001ff957435 */ /* 0x001fe200000001ff */
[----:B-1----:R-:W-:Y:S02]  /*5da0*/  MOV R130, R132 ;  /* 0x0000008400827202 */ /* 0x002fe40000000f00 */
[----:B------:R-:W-:-:S02]  /*5db0*/  MOV R132, R133 ;  /* 0x0000008500847202 */ /* 0x000fc40000000f00 */
[----:B------:R-:W-:Y:S02]  /*5dc0*/  MOV R148, RZ ;  /* 0x000000ff00947202 */ /* 0x000fe40000000f00 */
[----:B------:R-:W-:Y:S02]  /*5dd0*/  MOV R151, 0xffffffff ;  /* 0xffffffff00977802 */ /* 0x000fe40000000f00 */
[----:B------:R-:W-:Y:S02]  /*5de0*/  MOV R128, 0x5e00 ;  /* 0x00005e0000807802 */ /* 0x000fe40000000f00 */
[----:B------:R-:W-:Y:S05]  /*5df0*/  CALL.REL.NOINC `($__internal_74_$__cuda_sm70_shflsync_up) ;  /* 0x0000094000007944 */ /* 0x000fea0003c00000 */
[----:B------:R-:W-:Y:S01]  /*5e00*/  HFMA2.MMA R129, -RZ, RZ, 0, 0 ;  /* 0x00000000ff817435 */ /* 0x000fe200000001ff */
[----:B------:R-:W-:Y:S02]  /*5e10*/  MOV R134, R130 ;  /* 0x0000008200867202 */ /* 0x000fe40000000f00 */
[----:B-1----:R-:W-:Y:S02]  /*5e20*/  MOV R135, R132 ;  /* 0x0000008400877202 */ /* 0x002fe40000000f00 */
[----:B------:R-:W-:Y:S02]  /*5e30*/  MOV R131, R126 ;  /* 0x0000007e00837202 */ /* 0x000fe40000000f00 */
[----:B------:R-:W-:-:S02]  /*5e40*/  MOV R130, 0x1f ;  /* 0x0000001f00827802 */ /* 0x000fc40000000f00 */
[----:B------:R-:W-:Y:S02]  /*5e50*/  MOV R128, 0xffffffff ;  /* 0xffffffff00807802 */ /* 0x000fe40000000f00 */
[----:B------:R-:W-:Y:S02]  /*5e60*/  MOV R132, 0x5e80 ;  /* 0x00005e8000847802 */ /* 0x000fe40000000f00 */
[----:B0-----:R-:W-:Y:S05]  /*5e70*/  CALL.REL.NOINC `($__internal_73_$__cuda_sm70_shflsync_idx_p) ;  /* 0x0000087000007944 */ /* 0x001fea0003c00000 */
[----:B-1----:R-:W-:Y:S01]  /*5e80*/  MOV R148, R129 ;  /* 0x0000008100947202 */ /* 0x002fe20000000f00 */
[----:B------:R-:W-:Y:S01]  /*5e90*/  HFMA2.MMA R129, -RZ, RZ, 0, 0 ;  /* 0x00000000ff817435 */ /* 0x000fe200000001ff */
[----:B------:R-:W-:Y:S02]  /*5ea0*/  MOV R131, R127 ;  /* 0x0000007f00837202 */ /* 0x000fe40000000f00 */
[----:B------:R-:W-:Y:S02]  /*5eb0*/  MOV R130, 0x1f ;  /* 0x0000001f00827802 */ /* 0x000fe40000000f00 */
[----:B------:R-:W-:Y:S02]  /*5ec0*/  MOV R128, 0xffffffff ;  /* 0xffffffff00807802 */ /* 0x000fe40000000f00 */
[----:B------:R-:W-:-:S02]  /*5ed0*/  MOV R132, 0x5ef0 ;  /* 0x00005ef000847802 */ /* 0x000fc40000000f00 */
[----:B------:R-:W-:Y:S05]  /*5ee0*/  CALL.REL.NOINC `($__internal_73_$__cuda_sm70_shflsync_idx_p) ;  /* 0x0000080000007944 */ /* 0x000fea0003c00000 */
[----:B-1----:R-:W-:Y:S01]  /*5ef0*/  MOV R131, R129 ;  /* 0x0000008100837202 */ /* 0x002fe20000000f00 */
[----:B------:R-:W-:Y:S05]  /*5f00*/  BRA `(.L_x_1820) ;  /* 0xffffc3a000007947 */ /* 0x000fea000383ffff */
.L_x_1774:
[----:B------:R-:W-:Y:S01]  /*5f10*/  HFMA2.MMA R132, -RZ, RZ, 0, 5.9604644775390625e-08 ;  /* 0x00000001ff847435 */ /* 0x000fe200000001ff */
[----:B------:R-:W-:-:S02]  /*5f20*/  MOV R131, R130 ;  /* 0x0000008200837202 */ /* 0x000fc40000000f00 */
[----:B------:R-:W-:Y:S02]  /*5f30*/  MOV R163, 0x1f ;  /* 0x0000001f00a37802 */ /* 0x000fe40000000f00 */
[----:B------:R-:W-:Y:S02]  /*5f40*/  MOV R165, 0xffffffff ;  /* 0xffffffff00a57802 */ /* 0x000fe40000000f00 */
[----:B------:R-:W-:Y:S02]  /*5f50*/  MOV R128, 0x5f70 ;  /* 0x00005f7000807802 */ /* 0x000fe40000000f00 */
[----:B-1----:R-:W-:Y:S05]  /*5f60*/  CALL.REL.NOINC `($__internal_72_$__cuda_sm70_shflsync_down) ;  /* 0x0000074000007944 */ /* 0x002fea0003c00000 */
[----:B-1----:R-:W-:Y:S01]  /*5f70*/  MOV R133, R132 ;  /* 0x0000008400857202 */ /* 0x002fe20000000f00 */
[----:B0-----:R-:W-:Y:S05]  /*5f80*/  BRA `(.L_x_1821) ;  /* 0xffffca3000007947 */ /* 0x001fea000383ffff */
.L_x_1775:
[----:B------:R-:W-:Y:S01]  /*5f90*/  HFMA2.MMA R132, -RZ, RZ, 0, 5.9604644775390625e-08 ;  /* 0x00000001ff847435 */ /* 0x000fe200000001ff */
[----:B------:R-:W-:Y:S02]  /*5fa0*/  MOV R131, R135 ;  /* 0x0000008700837202 */ /* 0x000fe40000000f00 */
[----:B------:R-:W-:Y:S02]  /*5fb0*/  MOV R163, 0x1f ;  /* 0x0000001f00a37802 */ /* 0x000fe40000000f00 */
[----:B------:R-:W-:-:S02]  /*5fc0*/  MOV R165, 0xffffffff ;  /* 0xffffffff00a57802 */ /* 0x000fc40000000f00 */
[----:B------:R-:W-:Y:S02]  /*5fd0*/  MOV R128, 0x5ff0 ;  /* 0x00005ff000807802 */ /* 0x000fe40000000f00 */
[----:B012---:R-:W-:Y:S05]  /*5fe0*/  CALL.REL.NOINC `($__internal_72_$__cuda_sm70_shflsync_down) ;  /* 0x000006c000007944 */ /* 0x007fea0003c00000 */
[C---:B------:R-:W-:Y:S01]  /*5ff0*/  FMUL.FTZ R133, R130.reuse, R133 ;  /* 0x0000008582857220 */ /* 0x040fe20000410000 */
[----:B0-----:R-:W-:Y:S01]  /*6000*/  MOV R163, 0x1f ;  /* 0x0000001f00a37802 */ /* 0x001fe20000000f00 */
[C---:B-1----:R-:W-:Y:S01]  /*6010*/  FFMA.FTZ R128, R130.reuse, R132, R135 ;  /* 0x0000008482807223 */ /* 0x042fe20000010087 */
[----:B------:R-:W-:Y:S01]  /*6020*/  HFMA2.MMA R132, -RZ, RZ, 0, 1.1920928955078125e-07 ;  /* 0x00000002ff847435 */ /* 0x000fe200000001ff */
[----:B------:R-:W-:Y:S02]  /*6030*/  MOV R165, 0xffffffff ;  /* 0xffffffff00a57802 */ /* 0x000fe40000000f00 */
[----:B------:R-:W-:Y:S02]  /*6040*/  FSEL R130, R130, R133, !P4 ;  /* 0x0000008582827208 */ /* 0x000fe40006000000 */
[----:B------:R-:W-:Y:S02]  /*6050*/  FSEL R135, R135, R128, !P4 ;  /* 0x0000008087877208 */ /* 0x000fe40006000000 */
[----:B------:R-:W-:-:S02]  /*6060*/  MOV R131, R130 ;  /* 0x0000008200837202 */ /* 0x000fc40000000f00 */
[----:B------:R-:W-:Y:S02]  /*6070*/  MOV R128, 0x6090 ;  /* 0x0000609000807802 */ /* 0x000fe40000000f00 */
[----:B------:R-:W-:Y:S05]  /*6080*/  CALL.REL.NOINC `($__internal_72_$__cuda_sm70_shflsync_down) ;  /* 0x0000062000007944 */ /* 0x000fea0003c00000 */
[----:B-1----:R-:W-:Y:S01]  /*6090*/  MOV R133, R132 ;  /* 0x0000008400857202 */ /* 0x002fe20000000f00 */
[----:B------:R-:W-:Y:S01]  /*60a0*/  HFMA2.MMA R132, -RZ, RZ, 0, 1.1920928955078125e-07 ;  /* 0x00000002ff847435 */ /* 0x000fe200000001ff */
[----:B0-----:R-:W-:Y:S02]  /*60b0*/  MOV R131, R135 ;  /* 0x0000008700837202 */ /* 0x001fe40000000f00 */
[----:B------:R-:W-:Y:S02]  /*60c0*/  MOV R163, 0x1f ;  /* 0x0000001f00a37802 */ /* 0x000fe40000000f00 */
[----:B------:R-:W-:Y:S02]  /*60d0*/  MOV R165, 0xffffffff ;  /* 0xffffffff00a57802 */ /* 0x000fe40000000f00 */
[----:B------:R-:W-:Y:S02]  /*60e0*/  MOV R128, 0x6100 ;  /* 0x0000610000807802 */ /* 0x000fe40000000f00 */
[----:B------:R-:W-:Y:S05]  /*60f0*/  CALL.REL.NOINC `($__internal_72_$__cuda_sm70_shflsync_down) ;  /* 0x000005b000007944 */ /* 0x000fea0003c00000 */
[----:B-1----:R-:W-:Y:S01]  /*6100*/  @!P3 FFMA.FTZ R135, R130, R132, R135 ;  /* 0x000000848287b223 */ /* 0x002fe20000010087 */
[----:B------:R-:W-:Y:S01]  /*6110*/  HFMA2.MMA R132, -RZ, RZ, 0, 2.384185791015625e-07 ;  /* 0x00000004ff847435 */ /* 0x000fe200000001ff */
[----:B------:R-:W-:Y:S01]  /*6120*/  @!P3 FMUL.FTZ R130, R133, R130 ;  /* 0x000000828582b220 */ /* 0x000fe20000410000 */
[----:B0-----:R-:W-:-:S02]  /*6130*/  MOV R163, 0x1f ;  /* 0x0000001f00a37802 */ /* 0x001fc40000000f00 */
[----:B------:R-:W-:Y:S02]  /*6140*/  MOV R165, 0xffffffff ;  /* 0xffffffff00a57802 */ /* 0x000fe40000000f00 */
[----:B------:R-:W-:Y:S02]  /*6150*/  MOV R131, R130 ;  /* 0x0000008200837202 */ /* 0x000fe40000000f00 */
[----:B------:R-:W-:Y:S02]  /*6160*/  MOV R128, 0x6180 ;  /* 0x0000618000807802 */ /* 0x000fe40000000f00 */
[----:B------:R-:W-:Y:S05]  /*6170*/  CALL.REL.NOINC `($__internal_72_$__cuda_sm70_shflsync_down) ;  /* 0x0000053000007944 */ /* 0x000fea0003c00000 */
[----:B-1----:R-:W-:Y:S01]  /*6180*/  MOV R133, R132 ;  /* 0x0000008400857202 */ /* 0x002fe20000000f00 */
[----:B------:R-:W-:Y:S01]  /*6190*/  HFMA2.MMA R132, -RZ, RZ, 0, 2.384185791015625e-07 ;  /* 0x00000004ff847435 */ /* 0x000fe200000001ff */
[----:B0-----:R-:W-:Y:S02]  /*61a0*/  MOV R131, R135 ;  /* 0x0000008700837202 */ /* 0x001fe40000000f00 */
[----:B------:R-:W-:Y:S02]  /*61b0*/  MOV R163, 0x1f ;  /* 0x0000001f00a37802 */ /* 0x000fe40000000f00 */
[----:B------:R-:W-:-:S02]  /*61c0*/  MOV R165, 0xffffffff ;  /* 0xffffffff00a57802 */ /* 0x000fc40000000f00 */
[----:B------:R-:W-:Y:S02]  /*61d0*/  MOV R128, 0x61f0 ;  /* 0x000061f000807802 */ /* 0x000fe40000000f00 */
[----:B------:R-:W-:Y:S05]  /*61e0*/  CALL.REL.NOINC `($__internal_72_$__cuda_sm70_shflsync_down) ;  /* 0x000004c000007944 */ /* 0x000fea0003c00000 */
[----:B-1----:R-:W-:Y:S01]  /*61f0*/  @!P2 FFMA.FTZ R135, R130, R132, R135 ;  /* 0x000000848287a223 */ /* 0x002fe20000010087 */
[----:B------:R-:W-:Y:S01]  /*6200*/  HFMA2.MMA R132, -RZ, RZ, 0, 4.76837158203125e-07 ;  /* 0x00000008ff847435 */ /* 0x000fe200000001ff */
[----:B------:R-:W-:Y:S01]  /*6210*/  @!P2 FMUL.FTZ R130, R133, R130 ;  /* 0x000000828582a220 */ /* 0x000fe20000410000 */
[----:B0-----:R-:W-:Y:S02]  /*6220*/  MOV R163, 0x1f ;  /* 0x0000001f00a37802 */ /* 0x001fe40000000f00 */
[----:B------:R-:W-:Y:S02]  /*6230*/  MOV R134, R135 ;  /* 0x0000008700867202 */ /* 0x000fe40000000f00 */
[----:B------:R-:W-:Y:S02]  /*6240*/  MOV R135, R130 ;  /* 0x0000008200877202 */ /* 0x000fe40000000f00 */
[----:B------:R-:W-:Y:S02]  /*6250*/  MOV R165, 0xffffffff ;  /* 0xffffffff00a57802 */ /* 0x000fe40000000f00 */
[----:B------:R-:W-:-:S02]  /*6260*/  MOV R131, R135 ;  /* 0x0000008700837202 */ /* 0x000fc40000000f00 */
[----:B------:R-:W-:Y:S02]  /*6270*/  MOV R128, 0x6290 ;  /* 0x0000629000807802 */ /* 0x000fe40000000f00 */
[----:B------:R-:W-:Y:S05]  /*6280*/  CALL.REL.NOINC `($__internal_72_$__cuda_sm70_shflsync_down) ;  /* 0x0000042000007944 */ /* 0x000fea0003c00000 */
[----:B-1----:R-:W-:Y:S01]  /*6290*/  MOV R130, R132 ;  /* 0x0000008400827202 */ /* 0x002fe20000000f00 */
[----:B------:R-:W-:Y:S01]  /*62a0*/  HFMA2.MMA R132, -RZ, RZ, 0, 4.76837158203125e-07 ;  /* 0x00000008ff847435 */ /* 0x000fe200000001ff */
[----:B0-----:R-:W-:Y:S02]  /*62b0*/  MOV R131, R134 ;  /* 0x0000008600837202 */ /* 0x001fe40000000f00 */
[----:B------:R-:W-:Y:S02]  /*62c0*/  MOV R163, 0x1f ;  /* 0x0000001f00a37802 */ /* 0x000fe40000000f00 */
[----:B------:R-:W-:Y:S02]  /*62d0*/  MOV R165, 0xffffffff ;  /* 0xffffffff00a57802 */ /* 0x000fe40000000f00 */
[----:B------:R-:W-:Y:S02]  /*62e0*/  MOV R128, 0x6300 ;  /* 0x0000630000807802 */ /* 0x000fe40000000f00 */
[----:B------:R-:W-:Y:S05]  /*62f0*/  CALL.REL.NOINC `($__internal_72_$__cuda_sm70_shflsync_down) ;  /* 0x000003b000007944 */ /* 0x000fea0003c00000 */
[----:B-1----:R-:W-:Y:S01]  /*6300*/  @!P1 FFMA.FTZ R134, R135, R132, R134 ;  /* 0x0000008487869223 */ /* 0x002fe20000010086 */
[----:B------:R-:W-:Y:S01]  /*6310*/  HFMA2.MMA R132, -RZ, RZ, 0, 9.5367431640625e-07 ;  /* 0x00000010ff847435 */ /* 0x000fe200000001ff */
[----:B------:R-:W-:Y:S01]  /*6320*/  @!P1 FMUL.FTZ R135, R130, R135 ;  /* 0x0000008782879220 */ /* 0x000fe20000410000 */
[----:B0-----:R-:W-:-:S02]  /*6330*/  MOV R163, 0x1f ;  /* 0x0000001f00a37802 */ /* 0x001fc40000000f00 */
[----:B------:R-:W-:Y:S02]  /*6340*/  MOV R165, 0xffffffff ;  /* 0xffffffff00a57802 */ /* 0x000fe40000000f00 */
[----:B------:R-:W-:Y:S02]  /*6350*/  MOV R131, R135 ;  /* 0x0000008700837202 */ /* 0x000fe40000000f00 */
[----:B------:R-:W-:Y:S02]  /*6360*/  MOV R128, 0x6380 ;  /* 0x0000638000807802 */ /* 0x000fe40000000f00 */
[----:B------:R-:W-:Y:S05]  /*6370*/  CALL.REL.NOINC `($__internal_72_$__cuda_sm70_shflsync_down) ;  /* 0x0000033000007944 */ /* 0x000fea0003c00000 */
[----:B-1----:R-:W-:Y:S01]  /*6380*/  MOV R130, R132 ;  /* 0x0000008400827202 */ /* 0x002fe20000000f00 */
[----:B------:R-:W-:Y:S01]  /*6390*/  HFMA2.MMA R132, -RZ, RZ, 0, 9.5367431640625e-07 ;  /* 0x00000010ff847435 */ /* 0x000fe200000001ff */
[----:B0-----:R-:W-:Y:S02]  /*63a0*/  MOV R131, R134 ;  /* 0x0000008600837202 */ /* 0x001fe40000000f00 */
[----:B------:R-:W-:Y:S02]  /*63b0*/  MOV R163, 0x1f ;  /* 0x0000001f00a37802 */ /* 0x000fe40000000f00 */
[----:B------:R-:W-:-:S02]  /*63c0*/  MOV R165, 0xffffffff ;  /* 0xffffffff00a57802 */ /* 0x000fc40000000f00 */
[----:B------:R-:W-:Y:S02]  /*63d0*/  MOV R128, 0x63f0 ;  /* 0x000063f000807802 */ /* 0x000fe40000000f00 */
[----:B------:R-:W-:Y:S05]  /*63e0*/  CALL.REL.NOINC `($__internal_72_$__cuda_sm70_shflsync_down) ;  /* 0x000002c000007944 */ /* 0x000fea0003c00000 */
[----:B-1----:R-:W-:Y:S01]  /*63f0*/  @!P0 FFMA.FTZ R134, R135, R132, R134 ;  /* 0x0000008487868223 */ /* 0x002fe20000010086 */
[----:B------:R-:W-:Y:S01]  /*6400*/  HFMA2.MMA R129, -RZ, RZ, 0, 0 ;  /* 0x00000000ff817435 */ /* 0x000fe200000001ff */
[----:B------:R-:W-:Y:S01]  /*6410*/  @!P0 FMUL.FTZ R135, R130, R135 ;  /* 0x0000008782878220 */ /* 0x000fe20000410000 */
[----:B------:R-:W-:Y:S02]  /*6420*/  MOV R130, 0x1f ;  /* 0x0000001f00827802 */ /* 0x000fe40000000f00 */
[----:B------:R-:W-:Y:S02]  /*6430*/  MOV R128, 0xffffffff ;  /* 0xffffffff00807802 */ /* 0x000fe40000000f00 */
[----:B0-----:R-:W-:Y:S02]  /*6440*/  MOV R131, R135 ;  /* 0x0000008700837202 */ /* 0x001fe40000000f00 */
[----:B------:R-:W-:Y:S02]  /*6450*/  MOV R132, 0x6470 ;  /* 0x0000647000847802 */ /* 0x000fe40000000f00 */
[----:B------:R-:W-:Y:S05]  /*6460*/  CALL.REL.NOINC `($__internal_73_$__cuda_sm70_shflsync_idx_p) ;  /* 0x0000028000007944 */ /* 0x000fea0003c00000 */
[----:B-1----:R-:W-:Y:S01]  /*6470*/  MOV R164, R129 ;  /* 0x0000008100a47202 */ /* 0x002fe20000000f00 */
[----:B------:R-:W-:Y:S01]  /*6480*/  HFMA2.MMA R129, -RZ, RZ, 0, 0 ;  /* 0x00000000ff817435 */ /* 0x000fe200000001ff */
[----:B------:R-:W-:-:S02]  /*6490*/  MOV R131, R134 ;  /* 0x0000008600837202 */ /* 0x000fc40000000f00 */
[----:B------:R-:W-:Y:S02]  /*64a0*/  MOV R130, 0x1f ;  /* 0x0000001f00827802 */ /* 0x000fe40000000f00 */
[----:B------:R-:W-:Y:S02]  /*64b0*/  MOV R128, 0xffffffff ;  /* 0xffffffff00807802 */ /* 0x000fe40000000f00 */
[----:B------:R-:W-:Y:S02]  /*64c0*/  MOV R132, 0x64e0 ;  /* 0x000064e000847802 */ /* 0x000fe40000000f00 */
[----:B------:R-:W-:Y:S05]  /*64d0*/  CALL.REL.NOINC `($__internal_73_$__cuda_sm70_shflsync_idx_p) ;  /* 0x0000021000007944 */ /* 0x000fea0003c00000 */
[----:B------:R-:W-:Y:S01]  /*64e0*/  HFMA2.MMA R132, -RZ, RZ, 0, 5.9604644775390625e-08 ;  /* 0x00000001ff847435 */ /* 0x000fe200000001ff */
[----:B-1----:R-:W-:Y:S02]  /*64f0*/  MOV R133, R129 ;  /* 0x0000008100857202 */ /* 0x002fe40000000f00 */
[----:B------:R-:W-:Y:S02]  /*6500*/  MOV R131, R135 ;  /* 0x0000008700837202 */ /* 0x000fe40000000f00 */
[----:B------:R-:W-:Y:S02]  /*6510*/  MOV R163, 0x1f ;  /* 0x0000001f00a37802 */ /* 0x000fe40000000f00 */
[----:B------:R-:W-:-:S02]  /*6520*/  MOV R165, 0xffffffff ;  /* 0xffffffff00a57802 */ /* 0x000fc40000000f00 */
[----:B------:R-:W-:Y:S02]  /*6530*/  MOV R128, 0x6550 ;  /* 0x0000655000807802 */ /* 0x000fe40000000f00 */
[----:B------:R-:W-:Y:S05]  /*6540*/  CALL.REL.NOINC `($__internal_72_$__cuda_sm70_shflsync_down) ;  /* 0x0000016000007944 */ /* 0x000fea0003c00000 */
[----:B-1----:R-:W-:Y:S01]  /*6550*/  MOV R135, R132 ;  /* 0x0000008400877202 */ /* 0x002fe20000000f00 */
[----:B------:R-:W-:Y:S01]  /*6560*/  HFMA2.MMA R132, -RZ, RZ, 0, 5.9604644775390625e-08 ;  /* 0x00000001ff847435 */ /* 0x000fe200000001ff */
[----:B0-----:R-:W-:Y:S02]  /*6570*/  MOV R131, R134 ;  /* 0x0000008600837202 */ /* 0x001fe40000000f00 */
[----:B------:R-:W-:Y:S02]  /*6580*/  MOV R163, 0x1f ;  /* 0x0000001f00a37802 */ /* 0x000fe40000000f00 */
[----:B------:R-:W-:Y:S02]  /*6590*/  MOV R165, 0xffffffff ;  /* 0xffffffff00a57802 */ /* 0x000fe40000000f00 */
[----:B------:R-:W-:Y:S02]  /*65a0*/  MOV R128, 0x65c0 ;  /* 0x000065c000807802 */ /* 0x000fe40000000f00 */
[----:B------:R-:W-:Y:S05]  /*65b0*/  CALL.REL.NOINC `($__internal_72_$__cuda_sm70_shflsync_down) ;  /* 0x000000f000007944 */ /* 0x000fea0003c00000 */
[----:B------:R-:W-:Y:S01]  /*65c0*/  HFMA2.MMA R129, -RZ, RZ, 0, 0 ;  /* 0x00000000ff817435 */ /* 0x000fe200000001ff */
[----:B-1----:R-:W-:Y:S02]  /*65d0*/  MOV R134, R132 ;  /* 0x0000008400867202 */ /* 0x002fe40000000f00 */
[----:B0-----:R-:W-:-:S02]  /*65e0*/  MOV R131, R126 ;  /* 0x0000007e00837202 */ /* 0x001fc40000000f00 */
[----:B------:R-:W-:Y:S02]  /*65f0*/  MOV R130, 0x1f ;  /* 0x0000001f00827802 */ /* 0x000fe40000000f00 */
[----:B------:R-:W-:Y:S02]  /*6600*/  MOV R128, 0xffffffff ;  /* 0xffffffff00807802 */ /* 0x000fe40000000f00 */
[----:B------:R-:W-:Y:S02]  /*6610*/  MOV R132, 0x6630 ;  /* 0x0000663000847802 */ /* 0x000fe40000000f00 */
[----:B------:R-:W-:Y:S05]  /*6620*/  CALL.REL.NOINC `($__internal_73_$__cuda_sm70_shflsync_idx_p) ;  /* 0x000000c000007944 */ /* 0x000fea0003c00000 */
[----:B-1----:R-:W-:Y:S01]  /*6630*/  MOV R163, R129 ;  /* 0x0000008100a37202 */ /* 0x002fe20000000f00 */
[----:B------:R-:W-:Y:S01]  /*6640*/  HFMA2.MMA R129, -RZ, RZ, 0, 0 ;  /* 0x00000000ff817435 */ /* 0x000fe200000001ff */
[----:B------:R-:W-:Y:S02]  /*6650*/  MOV R131, R127 ;  /* 0x0000007f00837202 */ /* 0x000fe40000000f00 */
[----:B------:R-:W-:Y:S02]  /*6660*/  MOV R130, 0x1f ;  /* 0x0000001f00827802 */ /* 0x000fe40000000f00 */
[----:B------:R-:W-:-:S02]  /*6670*/  MOV R128, 0xffffffff ;  /* 0xffffffff00807802 */ /* 0x000fc40000000f00 */
[----:B------:R-:W-:Y:S02]  /*6680*/  MOV R132, 0x66a0 ;  /* 0x000066a000847802 */ /* 0x000fe40000000f00 */
[----:B------:R-:W-:Y:S05]  /*6690*/  CALL.REL.NOINC `($__internal_73_$__cuda_sm70_shflsync_idx_p) ;  /* 0x0000005000007944 */ /* 0x000fea0003c00000 */
[----:B-1----:R-:W-:Y:S05]  /*66a0*/  BRA `(.L_x_1822) ;  /* 0xffffc4b000007947 */ /* 0x002fea000383ffff */
        .weak           $__internal_72_$__cuda_sm70_shflsync_down
        .type           $__internal_72_$__cuda_sm70_shflsync_down,@function
        .size           $__internal_72_$__cuda_sm70_shflsync_down,($__internal_73_$__cuda_sm70_shflsync_idx_p - $__internal_72_$__cuda_sm70_shflsync_down)
$__internal_72_$__cuda_sm70_shflsync_down:
[----:B------:R-:W-:Y:S01]  /*66b0*/  HFMA2.MMA R129, -RZ, RZ, 0, 0 ;  /* 0x00000000ff817435 */ /* 0x000fe200000001ff */
[----:B------:R-:W-:Y:S04]  /*66c0*/  WARPSYNC R165 ;  /* 0x000000a500007348 */ /* 0x000fe80003800000 */
[----:B------:R0:W1:Y:S01]  /*66d0*/  SHFL.DOWN PT, R132, R131, R132, R163 ;  /* 0x0800008483847389 */ /* 0x00006200000e00a3 */
[----:B------:R-:W-:Y:S05]  /*66e0*/  RET.REL.NODEC R128 `(_Z25selective_scan_bwd_kernelI32Selective_Scan_bwd_kernel_traitsILi128ELi16ELb1ELb1ELb0ELb0ELb0EffEEv12SSMParamsBwd) ;  /* 0xffff991080007950 */ /* 0x000fea0003c3ffff */
        .weak           $__internal_73_$__cuda_sm70_shflsync_idx_p
        .type           $__internal_73_$__cuda_sm70_shflsync_idx_p,@function
        .size           $__internal_73_$__cuda_sm70_shflsync_idx_p,($__internal_74_$__cuda_sm70_shflsync_up - $__internal_73_$__cuda_sm70_shflsync_idx_p)
$__internal_73_$__cuda_sm70_shflsync_idx_p:
[----:B------:R-:W-:Y:S04]  /*66f0*/  WARPSYNC R128 ;  /* 0x0000008000007348 */ /* 0x000fe80003800000 */
[----:B------:R0:W1:Y:S02]  /*6700*/  SHFL.IDX PT, R129, R131, R129, R130 ;  /* 0x0000008183817389 */ /* 0x00006400000e0082 */
[----:B0-----:R-:W-:Y:S01]  /*6710*/  HFMA2.MMA R131, -RZ, RZ, 0, 0 ;  /* 0x00000000ff837435 */ /* 0x001fe200000001ff */
[----:B------:R-:W-:-:S05]  /*6720*/  MOV R130, R132 ;  /* 0x0000008400827202 */ /* 0x000fca0000000f00 */
[----:B------:R-:W-:Y:S05]  /*6730*/  RET.REL.NODEC R130 `(_Z25selective_scan_bwd_kernelI32Selective_Scan_bwd_kernel_traitsILi128ELi16ELb1ELb1ELb0ELb0ELb0EffEEv12SSMParamsBwd) ;  /* 0xffff98c082007950 */ /* 0x000fea0003c3ffff */
        .weak           $__internal_74_$__cuda_sm70_shflsync_up
        .type           $__internal_74_$__cuda_sm70_shflsync_up,@function
        .size           $__internal_74_$__cuda_sm70_shflsync_up,(.L_x_8890 - $__internal_74_$__cuda_sm70_shflsync_up)
$__internal_74_$__cuda_sm70_shflsync_up:
[----:B------:R-:W-:Y:S01]  /*6740*/  MOV R129, 0x0 ;  /* 0x0000000000817802 */ /* 0x000fe20000000f00 */
[----:B------:R-:W-:Y:S04]  /*6750*/  WARPSYNC R151 ;  /* 0x0000009700007348 */ /* 0x000fe80003800000 */
[----:B------:R0:W1:Y:S01]  /*6760*/  SHFL.UP PT, R132, R132, R149, R148 ;  /* 0x0400009584847389 */ /* 0x00006200000e0094 */
[----:B------:R-:W-:Y:S05]  /*6770*/  RET.REL.NODEC R128 `(_Z25selective_scan_bwd_kernelI32Selective_Scan_bwd_kernel_traitsILi128ELi16ELb1ELb1ELb0ELb0ELb0EffEEv12SSMParamsBwd) ;  /* 0xffff988080007950 */ /* 0x000fea0003c3ffff */
.L_x_1823:
        /* <DEDUP_REMOVED lines=16> */
.L_x_8890:


//--------------------- .text._Z25selective_scan_bwd_kernelI32Selective_Scan_bwd_kernel_traitsILi128ELi16ELb1ELb1ELb0ELb0ELb1EffEEv12SSMParamsBwd --------------------------
	.section	.text._Z25selective_scan_bwd_kernelI32Selective_Scan_bwd_kernel_traitsILi128ELi16ELb1ELb1ELb0ELb0ELb1EffEEv12SSMParamsBwd,"ax",@progbits
	.sectioninfo	@"SHI_REGISTERS=168"
	.align	128
        .global         _Z25selective_scan_bwd_kernelI32Selective_Scan_bwd_kernel_traitsILi128ELi16ELb1ELb1ELb0ELb0ELb1EffEEv12SSMParamsBwd
        .type           _Z25selective_scan_bwd_kernelI32Selective_Scan_bwd_kernel_traitsILi128ELi16ELb1ELb1ELb0ELb0ELb1EffEEv12SSMParamsBwd,@function
        .size           _Z25selective_scan_bwd_kernelI32Selective_Scan_bwd_kernel_traitsILi128ELi16ELb1ELb1ELb0ELb0ELb1EffEEv12SSMParamsBwd,(.L_x_8893 - _Z25selective_scan_bwd_kernelI32Selective_Scan_bwd_kernel_traitsILi128ELi16ELb1ELb1ELb0ELb0ELb1EffEEv12SSMParamsBwd)
        .other          _Z25selective_scan_bwd_kernelI32Selective_Scan_bwd_kernel_traitsILi128ELi16ELb1ELb1ELb0ELb0ELb1EffEEv12SSMParamsBwd,@"STO_CUDA_ENTRY STV_DEFAULT"
_Z25selective_scan_bwd_kernelI32Selective_Scan_bwd_kernel_traitsILi128ELi16ELb1ELb1ELb0ELb0ELb1EffEEv12SSMParamsBwd:
.text._Z25selective_scan_bwd_kernelI32Selective_Scan_bwd_kernel_traitsILi128ELi16ELb1ELb1ELb0ELb0ELb1EffEEv12SSMParamsBwd:
        /* <DEDUP_REMOVED lines=54> */
[----:B------:R-:W-:Y:S02]  /*0360*/  UIADD3 UR13, UR13, UR4, URZ ;  /* 0x000000040d0d7290 */ /* 0x000fe4000fffe03f */
[----:B------:R-:W-:Y:S02]  /*0370*/  @UP1 ULEA UR8, UP3, UR18, UR6, 0x2 ;  /* 0x0000000612081291 */ /* 0x000fe4000f86103f */
[----:B------:R-:W-:Y:S02]  /*0380*/  UMOV UR9, URZ ;  /* 0x0000003f00097c82 */ /* 0x000fe40008000000 */
        /* <DEDUP_REMOVED lines=8> */
[----:B------:R-:W-:Y:S02]  /*0410*/  UIMAD.WIDE.U32 UR10, UR36, UR20, URZ ;  /* 0x00000014240a72a5 */ /* 0x000fe4000f8e003f */
[----:B------:R-:W-:Y:S02]  /*0420*/  UIMAD UR20, UR37, UR20, URZ ;  /* 0x00000014251472a4 */ /* 0x000fe4000f8e023f */
[----:B------:R-:W-:Y:S02]  /*0430*/  UMOV UR7, URZ ;  /* 0x0000003f00077c82 */ /* 0x000fe40008000000 */
[----:B------:R-:W-:Y:S02]  /*0440*/  @UP2 ULEA.HI.X UR7, UR18, UR29, UR19, 0x2, UP1 ;  /* 0x0000001d12072291 */ /* 0x000fe400088f1413 */
[----:B------:R-:W-:-:S02]  /*0450*/  UIMAD UR20, UR36, UR21, UR20 ;  /* 0x00000015241472a4 */ /* 0x000fc4000f8e0214 */
[----:B------:R-:W-:Y:S02]  /*0460*/  ULDC.64 UR28, c[0x0][0x1d8] ;  /* 0x00007600001c7ab9 */ /* 0x000fe40000000a00 */
[----:B------:R-:W-:Y:S01]  /*0470*/  UIMAD UR21, UR19, UR28, URZ ;  /* 0x0000001c131572a4 */ /* 0x000fe2000f8e023f */
[----:B0-----:R-:W0:Y:S01]  /*0480*/  R2UR UR5, R2 ;  /* 0x00000000020573c2 */ /* 0x001e2200000e0000 */
[----:B------:R-:W-:Y:S02]  /*0490*/  UIMAD.WIDE.U32 UR12, UR18, UR28, UR12 ;  /* 0x0000001c120c72a5 */ /* 0x000fe4000f8e000c */
[----:B------:R-:W-:Y:S02]  /*04a0*/  UIMAD UR21, UR18, UR29, UR21 ;  /* 0x0000001d121572a4 */ /* 0x000fe4000f8e0215 */
[----:B------:R-:W-:Y:S02]  /*04b0*/  UIADD3 UR15, UR15, UR24, URZ ;  /* 0x000000180f0f7290 */ /* 0x000fe4000fffe03f */
[----:B------:R-:W-:-:S02]  /*04c0*/  ULDC.64 UR28, c[0x0][0x1e8] ;  /* 0x00007a00001c7ab9 */ /* 0x000fc40000000a00 */
[----:B------:R-:W-:Y:S02]  /*04d0*/  UIMAD UR24, UR19, UR28, URZ ;  /* 0x0000001c131872a4 */ /* 0x000fe4000f8e023f */
[----:B------:R-:W-:Y:S02]  /*04e0*/  ULDC UR34, c[0x0][0x174] ;  /* 0x00005d0000227ab9 */ /* 0x000fe40000000800 */
[----:B------:R-:W-:Y:S02]  /*04f0*/  UIMAD UR26, UR18, UR29, UR24 ;  /* 0x0000001d121a72a4 */ /* 0x000fe4000f8e0218 */
[----:B------:R-:W-:Y:S02]  /*0500*/  UIMAD.WIDE.U32 UR14, UR18, UR28, UR14 ;  /* 0x0000001c120e72a5 */ /* 0x000fe4000f8e000e */
[----:B------:R-:W-:Y:S02]  /*0510*/  ULDC UR35, c[0x0][0x178] ;  /* 0x00005e0000237ab9 */ /* 0x000fe40000000800 */
[----:B------:R-:W-:-:S02]  /*0520*/  ULDC.64 UR28, c[0x0][0x240] ;  /* 0x00009000001c7ab9 */ /* 0x000fc40000000a00 */
        /* <DEDUP_REMOVED lines=22> */
[----:B------:R-:W-:Y:S02]  /*0690*/  ULOP3.LUT UR22, UR18, UR35, URZ, 0x3c, !UPT ;  /* 0x0000002312167292 */ /* 0x000fe4000f8e3c3f */
[----:B------:R-:W-:-:S02]  /*06a0*/  @!UP1 UIADD3 UR30, UR30, 0x1, URZ ;  /* 0x000000011e1e9890 */ /* 0x000fc4000fffe03f */
[----:B------:R-:W-:Y:S02]  /*06b0*/  ULEA.HI.X UR25, UR25, UR29, UR21, 0x2, UP3 ;  /* 0x0000001d19197291 */ /* 0x000fe400098f1415 */
[----:B------:R-:W-:Y:S02]  /*06c0*/  UISETP.GE.AND UP3, UPT, UR22, URZ, UPT ;  /* 0x0000003f1600728c */ /* 0x000fe4000bf66270 */
[----:B------:R-:W-:Y:S02]  /*06d0*/  UISETP.NE.AND UP1, UPT, URZ, UR35, UPT ;  /* 0x000000233f00728c */ /* 0x000fe4000bf25270 */
[----:B------:R-:W-:Y:S02]  /*06e0*/  @UP2 UIADD3 UR30, UR30, 0x1, URZ ;  /* 0x000000011e1e2890 */ /* 0x000fe4000fffe03f */
[----:B------:R-:W-:Y:S02]  /*06f0*/  UIADD3 UR27, UP4, UR17, UR14, URZ ;  /* 0x0000000e111b7290 */ /* 0x000fe4000ff9e03f */
[----:B------:R-:W-:-:S02]  /*0700*/  ULDC.64 UR12, c[0x0][0x248] ;  /* 0x00009200000c7ab9 */ /* 0x000fc40000000a00 */
[----:B------:R-:W-:Y:S02]  /*0710*/  UIADD3.X UR14, UR16, UR15, UR26, UP4, !UPT ;  /* 0x0000000f100e7290 */ /* 0x000fe4000a7fe41a */
[----:B------:R-:W-:Y:S02]  /*0720*/  UMOV UR22, UR30 ;  /* 0x0000001e00167c82 */ /* 0x000fe40008000000 */
[----:B------:R-:W-:Y:S02]  /*0730*/  @!UP3 UIADD3 UR22, -UR22, URZ, URZ ;  /* 0x0000003f1616b290 */ /* 0x000fe4000fffe13f */
[----:B------:R-:W-:Y:S02]  /*0740*/  @!UP1 ULOP3.LUT UR22, URZ, UR35, URZ, 0x33, !UPT ;  /* 0x000000233f169292 */ /* 0x000fe4000f8e333f */
[----:B------:R-:W-:Y:S02]  /*0750*/  ULEA UR26, UP4, UR27, UR12, 0x2 ;  /* 0x0000000c1b1a7291 */ /* 0x000fe4000f88103f */
[----:B------:R-:W-:-:S02]  /*0760*/  USHF.R.S32.HI UR39, URZ, 0x1f, UR22 ;  /* 0x0000001f3f277899 */ /* 0x000fc40008011416 */
[----:B------:R-:W-:Y:S02]  /*0770*/  UIADD3 UR4, UP2, UR17, UR4, URZ ;  /* 0x0000000411047290 */ /* 0x000fe4000ff5e03f */
[----:B------:R-:W-:Y:S02]  /*0780*/  ULDC.64 UR20, c[0x0][0x1a8] ;  /* 0x00006a0000147ab9 */ /* 0x000fe40000000a00 */
[----:B------:R-:W-:Y:S02]  /*0790*/  ULEA.HI.X UR27, UR27, UR13, UR14, 0x2, UP4 ;  /* 0x0000000d1b1b7291 */ /* 0x000fe4000a0f140e */
[----:B------:R-:W-:Y:S02]  /*07a0*/  ULDC.64 UR28, c[0x0][0x308] ;  /* 0x0000c200001c7ab9 */ /* 0x000fe40000000a00 */
[----:B------:R-:W-:Y:S02]  /*07b0*/  UIMAD UR14, UR39, UR20, URZ ;  /* 0x00000014270e72a4 */ /* 0x000fe4000f8e023f */
[----:B------:R-:W-:-:S02]  /*07c0*/  UIADD3.X UR5, UR16, UR5, UR31, UP2, !UPT ;  /* 0x0000000510057290 */ /* 0x000fc400097fe41f */
[----:B------:R-:W-:Y:S02]  /*07d0*/  ULEA UR28, UP1, UR4, UR28, 0x2 ;  /* 0x0000001c041c7291 */ /* 0x000fe4000f82103f */
[----:B------:R-:W-:Y:S02]  /*07e0*/  UIMAD.WIDE.U32 UR12, UR22, UR20, UR10 ;  /* 0x00000014160c72a5 */ /* 0x000fe4000f8e000a */
[----:B------:R-:W-:Y:S02]  /*07f0*/  UIMAD UR14, UR22, UR21, UR14 ;  /* 0x00000015160e72a4 */ /* 0x000fe4000f8e020e */
[----:B------:R-:W-:Y:S02]  /*0800*/  ULEA.HI.X UR29, UR4, UR29, UR5, 0x2, UP1 ;  /* 0x0000001d041d7291 */ /* 0x000fe400088f1405 */
[----:B------:R-:W-:Y:S02]  /*0810*/  UIADD3 UR17, UP1, UR17, UR12, URZ ;  /* 0x0000000c11117290 */ /* 0x000fe4000ff3e03f */
[----:B------:R-:W-:-:S02]  /*0820*/  UIADD3 UR14, UR13, UR14, URZ ;  /* 0x0000000e0d0e7290 */ /* 0x000fc4000fffe03f */
[----:B------:R-:W-:Y:S02]  /*0830*/  ULDC.64 UR10, c[0x0][0x228] ;  /* 0x00008a00000a7ab9 */ /* 0x000fe40000000a00 */
[----:B------:R-:W-:Y:S02]  /*0840*/  ULDC UR15, c[0x0][0x164] ;  /* 0x00005900000f7ab9 */ /* 0x000fe40000000800 */
[----:B------:R-:W-:Y:S02]  /*0850*/  ULEA UR30, UP2, UR17, UR10, 0x2 ;  /* 0x0000000a111e7291 */ /* 0x000fe4000f84103f */
[----:B------:R-:W-:Y:S02]  /*0860*/  UIADD3.X UR31, UR16, UR14, URZ, UP1, !UPT ;  /* 0x0000000e101f7290 */ /* 0x000fe40008ffe43f */
        /* <DEDUP_REMOVED lines=13> */
[----:B------:R-:W-:-:S02]  /*0940*/  UMOV UR14, UR6 ;  /* 0x00000006000e7c82 */ /* 0x000fc40008000000 */
        /* <DEDUP_REMOVED lines=15> */
.L_x_1875:
        /* <DEDUP_REMOVED lines=9> */
[----:B------:R-:W-:Y:S01]  /*0ad0*/  IMAD.WIDE R4, R115, 0x10, R4 ;  /* 0x0000001073047825 */ /* 0x000fe200078e0204 */
[----:B------:R-:W-:Y:S02]  /*0ae0*/  ULDC UR16, c[0x0][0x174] ;  /* 0x00005d0000107ab9 */ /* 0x000fe40000000800 */
[----:B------:R-:W-:Y:S02]  /*0af0*/  ULDC.64 UR8, c[0x0][0x1f8] ;  /* 0x00007e0000087ab9 */ /* 0x000fe40000000a00 */
[----:B------:R-:W-:Y:S01]  /*0b00*/  ULDC.64 UR20, c[0x0][0x1f0] ;  /* 0x00007c0000147ab9 */ /* 0x000fe20000000a00 */
[----:B------:R-:W3:Y:S04]  /*0b10*/  LDG.E.128 R12, [R4.64] ;  /* 0x00000020040c7981 */ /* 0x000ee8000c1e1d00 */
[----:B------:R-:W4:Y:S04]  /*0b20*/  LDG.E.128 R16, [R4.64+0x200] ;  /* 0x0002002004107981 */ /* 0x000f28000c1e1d00 */
[----:B------:R-:W5:Y:S04]  /*0b30*/  LDG.E.128 R20, [R4.64+0x400] ;  /* 0x0004002004147981 */ /* 0x000f68000c1e1d00 */
[----:B--2---:R-:W2:Y:S01]  /*0b40*/  LDG.E.128 R24, [R4.64+0x600] ;  /* 0x0006002004187981 */ /* 0x004ea2000c1e1d00 */
[----:B-1----:R-:W-:Y:S01]  /*0b50*/  IADD3 R2, R3, R110, RZ ;  /* 0x0000006e03027210 */ /* 0x002fe20007ffe0ff */
[----:B------:R-:W-:-:S04]  /*0b60*/  IMAD.WIDE R8, R115, 0x10, R8 ;  /* 0x0000001073087825 */ /* 0x000fc800078e0208 */
[----:B------:R-:W-:Y:S01]  /*0b70*/  IMAD R40, R110, 0x3, R2 ;  /* 0x000000036e287824 */ /* 0x000fe200078e0202 */
        /* <DEDUP_REMOVED lines=12> */
[----:B-1----:R-:W4:Y:S04]  /*0c40*/  LDG.E.128 R24, [R8.64+0x400] ;  /* 0x0004002008187981 */ /* 0x002f28000c1e1d00 */
[----:B------:R-:W5:Y:S01]  /*0c50*/  LDG.E.128 R36, [R8.64+0x600] ;  /* 0x0006002008247981 */ /* 0x000f62000c1e1d00 */
[----:B------:R-:W-:-:S02]  /*0c60*/  MOV R20, UR28 ;  /* 0x0000001c00147c02 */ /* 0x000fc40008000f00 */
[----:B------:R-:W-:-:S05]  /*0c70*/  MOV R21, UR29 ;  /* 0x0000001d00157c02 */ /* 0x000fca0008000f00 */
[----:B------:R-:W-:Y:S01]  /*0c80*/  IMAD.WIDE R20, R115, 0x10, R20 ;  /* 0x0000001073147825 */ /* 0x000fe200078e0214 */
[----:B--2---:R1:W-:Y:S04]  /*0c90*/  STS.128 [R2.X16], R28 ;  /* 0x0000001c02007388 */ /* 0x0043e8000000cc00 */
[----:B---3--:R2:W-:Y:S04]  /*0ca0*/  STS.128 [R2.X16+0x200], R32 ;  /* 0x0002002002007388 */ /* 0x0085e8000000cc00 */
[----:B----4-:R-:W-:Y:S04]  /*0cb0*/  STS.128 [R2.X16+0x400], R24 ;  /* 0x0004001802007388 */ /* 0x010fe8000000cc00 */
[----:B-----5:R3:W-:Y:S01]  /*0cc0*/  STS.128 [R2.X16+0x600], R36 ;  /* 0x0006002402007388 */ /* 0x0207e2000000cc00 */
[----:B------:R-:W-:-:S06]  /*0cd0*/  NOP ;  /* 0x0000000000007918 */ /* 0x000fcc0000000000 */
[----:B------:R-:W-:Y:S04]  /*0ce0*/  LDS.128 R4, [R40.X16] ;  /* 0x0000000028047984 */ /* 0x000fe8000000cc00 */
[----:B------:R-:W-:Y:S04]  /*0cf0*/  LDS.128 R16, [R40.X16+0x10] ;  /* 0x0000100028107984 */ /* 0x000fe8000000cc00 */
[----:B------:R-:W-:Y:S04]  /*0d00*/  LDS.128 R8, [R40.X16+0x20] ;  /* 0x0000200028087984 */ /* 0x000fe8000000cc00 */
[----:B------:R-:W-:Y:S04]  /*0d10*/  LDS.128 R12, [R40.X16+0x30] ;  /* 0x00003000280c7984 */ /* 0x000fe8000000cc00 */
[----:B------:R-:W-:Y:S06]  /*0d20*/  BAR.SYNC.DEFER_BLOCKING 0x0 ;  /* 0x0000000000007b1d */ /* 0x000fec0000010000 */
[----:B-1----:R-:W4:Y:S04]  /*0d30*/  LDG.E.128 R28, [R20.64] ;  /* 0x00000020141c7981 */ /* 0x002f28000c1e1d00 */
[----:B--2---:R-:W2:Y:S04]  /*0d40*/  LDG.E.128 R32, [R20.64+0x200] ;  /* 0x0002002014207981 */ /* 0x004ea8000c1e1d00 */
[----:B------:R-:W5:Y:S04]  /*0d50*/  LDG.E.128 R44, [R20.64+0x400] ;  /* 0x00040020142c7981 */ /* 0x000f68000c1e1d00 */
[----:B---3--:R-:W3:Y:S01]  /*0d60*/  LDG.E.128 R36, [R20.64+0x600] ;  /* 0x0006002014247981 */ /* 0x008ee2000c1e1d00 */
        /* <DEDUP_REMOVED lines=18> */
[----:B----4-:R1:W-:Y:S04]  /*0e90*/  STS.128 [R2.X16], R28 ;  /* 0x0000001c02007388 */ /* 0x0103e8000000cc00 */
[----:B--2---:R2:W-:Y:S04]  /*0ea0*/  STS.128 [R2.X16+0x200], R32 ;  /* 0x0002002002007388 */ /* 0x0045e8000000cc00 */
[----:B-----5:R-:W-:Y:S04]  /*0eb0*/  STS.128 [R2.X16+0x400], R44 ;  /* 0x0004002c02007388 */ /* 0x020fe8000000cc00 */
[----:B---3--:R-:W-:Y:S01]  /*0ec0*/  STS.128 [R2.X16+0x600], R36 ;  /* 0x0006002402007388 */ /* 0x008fe2000000cc00 */
[----:B------:R-:W-:-:S06]  /*0ed0*/  NOP ;  /* 0x0000000000007918 */ /* 0x000fcc0000000000 */
[----:B------:R-:W-:Y:S04]  /*0ee0*/  LDS.128 R20, [R40.X16] ;  /* 0x0000000028147984 */ /* 0x000fe8000000cc00 */
[----:B------:R-:W-:Y:S04]  /*0ef0*/  LDS.128 R68, [R40.X16+0x10] ;  /* 0x0000100028447984 */ /* 0x000fe8000000cc00 */
[----:B------:R-:W-:Y:S04]  /*0f00*/  LDS.128 R60, [R40.X16+0x20] ;  /* 0x00002000283c7984 */ /* 0x000fe8000000cc00 */
[----:B------:R-:W-:Y:S04]  /*0f10*/  LDS.128 R52, [R40.X16+0x30] ;  /* 0x0000300028347984 */ /* 0x000fe8000000cc00 */
[----:B------:R-:W-:Y:S06]  /*0f20*/  BAR.SYNC.DEFER_BLOCKING 0x0 ;  /* 0x0000000000007b1d */ /* 0x000fec0000010000 */
[----:B-1----:R-:W3:Y:S04]  /*0f30*/  LDG.E.128 R28, [R24.64+-0x2000] ;  /* 0xffe00020181c7981 */ /* 0x002ee8000c1e1d00 */
[----:B------:R-:W4:Y:S04]  /*0f40*/  LDG.E.128 R48, [R24.64+-0x1e00] ;  /* 0xffe2002018307981 */ /* 0x000f28000c1e1d00 */
        /* <DEDUP_REMOVED lines=16> */
[----:B---3--:R1:W-:Y:S04]  /*1050*/  STS.128 [R2.X16], R28 ;  /* 0x0000001c02007388 */ /* 0x0083e8000000cc00 */
[----:B------:R-:W-:Y:S01]  /*1060*/  IMAD.WIDE R32, R115, 0x10, R32 ;  /* 0x0000001073207825 */ /* 0x000fe200078e0220 */
[----:B----4-:R2:W-:Y:S04]  /*1070*/  STS.128 [R2.X16+0x200], R48 ;  /* 0x0002003002007388 */ /* 0x0105e8000000cc00 */
[----:B-----5:R-:W-:Y:S04]  /*1080*/  STS.128 [R2.X16+0x400], R92 ;  /* 0x0004005c02007388 */ /* 0x020fe8000000cc00 */
[----:B------:R-:W-:Y:S01]  /*1090*/  STS.128 [R2.X16+0x600], R96 ;  /* 0x0006006002007388 */ /* 0x000fe2000000cc00 */
[----:B------:R-:W-:-:S06]  /*10a0*/  NOP ;  /* 0x0000000000007918 */ /* 0x000fcc0000000000 */
[----:B------:R-:W3:Y:S01]  /*10b0*/  LDS.128 R24, [R40.X16] ;  /* 0x0000000028187984 */ /* 0x000ee2000000cc00 */
[----:B------:R-:W-:Y:S01]  /*10c0*/  LEA R116, R110, R3, 0x2 ;  /* 0x000000036e747211 */ /* 0x000fe200078e10ff */
[----:B------:R-:W-:Y:S02]  /*10d0*/  UIMAD UR7, UR19, UR20, URZ ;  /* 0x00000014130772a4 */ /* 0x000fe4000f8e023f */
[----:B------:R-:W4:Y:S01]  /*10e0*/  LDS.128 R72, [R40.X16+0x10] ;  /* 0x0000100028487984 */ /* 0x000f22000000cc00 */
[----:B------:R-:W-:-:S03]  /*10f0*/  ULDC.64 UR8, c[0x0][0x2e8] ;  /* 0x0000ba0000087ab9 */ /* 0x000fc60000000a00 */
[----:B------:R-:W2:Y:S04]  /*1100*/  LDS.128 R64, [R40.X16+0x20] ;  /* 0x0000200028407984 */ /* 0x000ea8000000cc00 */
[----:B------:R-:W0:Y:S04]  /*1110*/  LDS.128 R56, [R40.X16+0x30] ;  /* 0x0000300028387984 */ /* 0x000e28000000cc00 */
[----:B------:R-:W-:Y:S06]  /*1120*/  BAR.SYNC.DEFER_BLOCKING 0x0 ;  /* 0x0000000000007b1d */ /* 0x000fec0000010000 */
[----:B-1----:R1:W5:Y:S04]  /*1130*/  LDG.E.128 R28, [R32.64+-0x2000] ;  /* 0xffe00020201c7981 */ /* 0x002368000c1e1d00 */
[----:B------:R1:W5:Y:S04]  /*1140*/  LDG.E.128 R44, [R32.64+-0x1e00] ;  /* 0xffe20020202c7981 */ /* 0x000368000c1e1d00 */
[----:B------:R1:W5:Y:S04]  /*1150*/  LDG.E.128 R36, [R32.64+-0x1c00] ;  /* 0xffe4002020247981 */ /* 0x000368000c1e1d00 */
[----:B--2---:R1:W2:Y:S01]  /*1160*/  LDG.E.128 R48, [R32.64+-0x1a00] ;  /* 0xffe6002020307981 */ /* 0x0042a2000c1e1d00 */
[----:B---3--:R-:W-:-:S02]  /*1170*/  FMUL.FTZ R35, R25, -1.4426950216293334961 ;  /* 0xbfb8aa3b19237820 */ /* 0x008fc40000410000 */
[----:B------:R-:W-:Y:S02]  /*1180*/  FMUL.FTZ R42, R27, -1.4426950216293334961 ;  /* 0xbfb8aa3b1b2a7820 */ /* 0x000fe40000410000 */
[----:B------:R-:W-:Y:S02]  /*1190*/  FMUL.FTZ R41, R26, -1.4426950216293334961 ;  /* 0xbfb8aa3b1a297820 */ /* 0x000fe40000410000 */
[----:B------:R-:W3:Y:S01]  /*11a0*/  MUFU.EX2 R35, R35 ;  /* 0x0000002300237308 */ /* 0x000ee20000000800 */
[----:B----4-:R-:W-:Y:S02]  /*11b0*/  FMUL.FTZ R94, R75, -1.4426950216293334961 ;  /* 0xbfb8aa3b4b5e7820 */ /* 0x010fe40000410000 */
[----:B-1----:R-:W-:Y:S02]  /*11c0*/  FMUL.FTZ R32, R73, -1.4426950216293334961 ;  /* 0xbfb8aa3b49207820 */ /* 0x002fe40000410000 */
[----:B------:R-:W-:Y:S02]  /*11d0*/  FMUL.FTZ R97, R66, -1.4426950216293334961 ;  /* 0xbfb8aa3b42617820 */ /* 0x000fe40000410000 */
[----:B------:R-:W-:Y:S01]  /*11e0*/  FMUL.FTZ R34, R24, -1.4426950216293334961 ;  /* 0xbfb8aa3b18227820 */ /* 0x000fe20000410000 */
[----:B------:R1:W4:Y:S01]  /*11f0*/  MUFU.EX2 R98, R42 ;  /* 0x0000002a00627308 */ /* 0x0003220000000800 */
[----:B------:R-:W-:-:S02]  /*1200*/  FMUL.FTZ R95, R65, -1.4426950216293334961 ;  /* 0xbfb8aa3b415f7820 */ /* 0x000fc40000410000 */
[----:B------:R-:W-:Y:S02]  /*1210*/  FMUL.FTZ R33, R74, -1.4426950216293334961 ;  /* 0xbfb8aa3b4a217820 */ /* 0x000fe40000410000 */
[----:B------:R-:W-:Y:S02]  /*1220*/  FMUL.FTZ R43, R72, -1.4426950216293334961 ;  /* 0xbfb8aa3b482b7820 */ /* 0x000fe40000410000 */
[----:B0-----:R-:W-:Y:S01]  /*1230*/  FMUL.FTZ R92, R56, -1.4426950216293334961 ;  /* 0xbfb8aa3b385c7820 */ /* 0x001fe20000410000 */
[----:B------:R0:W4:Y:S01]  /*1240*/  MUFU.EX2 R96, R41 ;  /* 0x0000002900607308 */ /* 0x0001220000000800 */
[----:B---3--:R-:W-:Y:S02]  /*1250*/  FADD.FTZ R35, R35, 1 ;  /* 0x3f80000023237421 */ /* 0x008fe40000010000 */
[----:B------:R-:W-:Y:S02]  /*1260*/  FMUL.FTZ R93, R67, -1.4426950216293334961 ;  /* 0xbfb8aa3b435d7820 */ /* 0x000fe40000410000 */
[----:B-1----:R-:W-:-:S03]  /*1270*/  FMUL.FTZ R42, R58, -1.4426950216293334961 ;  /* 0xbfb8aa3b3a2a7820 */ /* 0x002fc60000410000 */
[----:B------:R-:W1:Y:S01]  /*1280*/  MUFU.EX2 R100, R32 ;  /* 0x0000002000647308 */ /* 0x000e620000000800 */
[----:B0-----:R-:W-:Y:S02]  /*1290*/  FMUL.FTZ R41, R64, -1.4426950216293334961 ;  /* 0xbfb8aa3b40297820 */ /* 0x001fe40000410000 */
[----:B----4-:R-:W-:-:S05]  /*12a0*/  FADD.FTZ R98, R98, 1 ;  /* 0x3f80000062627421 */ /* 0x010fca0000010000 */
[----:B------:R-:W0:Y:S01]  /*12b0*/  MUFU.EX2 R102, R94 ;  /* 0x0000005e00667308 */ /* 0x000e220000000800 */
[----:B------:R-:W-:-:S07]  /*12c0*/  FADD.FTZ R96, R96, 1 ;  /* 0x3f80000060607421 */ /* 0x000fce0000010000 */
[----:B------:R3:W4:Y:S01]  /*12d0*/  MUFU.EX2 R103, R41 ;  /* 0x0000002900677308 */ /* 0x0007220000000800 */
[----:B-1----:R-:W-:-:S07]  /*12e0*/  FADD.FTZ R100, R100, 1 ;  /* 0x3f80000064647421 */ /* 0x002fce0000010000 */
[----:B------:R-:W1:Y:S01]  /*12f0*/  MUFU.EX2 R108, R97 ;  /* 0x00000061006c7308 */ /* 0x000e620000000800 */
[----:B0-----:R-:W-:Y:S02]  /*1300*/  FADD.FTZ R102, R102, 1 ;  /* 0x3f80000066667421 */ /* 0x001fe40000010000 */
[----:B---3--:R-:W-:-:S05]  /*1310*/  FMUL.FTZ R41, R59, -1.4426950216293334961 ;  /* 0xbfb8aa3b3b297820 */ /* 0x008fca0000410000 */
[----:B------:R-:W-:Y:S01]  /*1320*/  MUFU.RCP R94, R35 ;  /* 0x00000023005e7308 */ /* 0x000fe20000001000 */
[----:B----4-:R-:W-:-:S07]  /*1330*/  FADD.FTZ R107, R103, 1 ;  /* 0x3f800000676b7421 */ /* 0x010fce0000010000 */
[----:B------:R-:W0:Y:S01]  /*1340*/  MUFU.RCP R97, R96 ;  /* 0x0000006000617308 */ /* 0x000e220000001000 */
[----:B-1----:R-:W-:-:S07]  /*1350*/  FADD.FTZ R108, R108, 1 ;  /* 0x3f8000006c6c7421 */ /* 0x002fce0000010000 */
[----:B------:R-:W1:Y:S08]  /*1360*/  MUFU.RCP R98, R98 ;  /* 0x0000006200627308 */ /* 0x000e700000001000 */
[----:B------:R3:W-:Y:S01]  /*1370*/  MUFU.RCP R96, R100 ;  /* 0x0000006400607308 */ /* 0x0007e20000001000 */
[----:B0-----:R-:W-:-:S04]  /*1380*/  FMUL.FTZ R103, R26, R97 ;  /* 0x000000611a677220 */ /* 0x001fc80000410000 */
[----:B------:R-:W-:-:S03]  /*1390*/  FMUL.FTZ R113, R22, R103 ;  /* 0x0000006716717220 */ /* 0x000fc60000410000 */
[----:B------:R1:W-:Y:S01]  /*13a0*/  MUFU.RCP R104, R102 ;  /* 0x0000006600687308 */ /* 0x0003e20000001000 */
[----:B---3--:R-:W-:-:S04]  /*13b0*/  FMUL.FTZ R100, R25, R94 ;  /* 0x0000005e19647220 */ /* 0x008fc80000410000 */
[----:B------:R-:W-:-:S03]  /*13c0*/  FMUL.FTZ R114, R21, R100 ;  /* 0x0000006415727220 */ /* 0x000fc60000410000 */
[----:B------:R-:W0:Y:S01]  /*13d0*/  MUFU.EX2 R34, R34 ;  /* 0x0000002200227308 */ /* 0x000e220000000800 */
[----:B-1----:R-:W-:Y:S01]  /*13e0*/  FMUL.FTZ R102, R27, R98 ;  /* 0x000000621b667220 */ /* 0x002fe20000410000 */
[----:B------:R-:W-:Y:S03]  /*13f0*/  STL [R1+0x8], R114 ;  /* 0x0000087201007387 */ /* 0x000fe60000100800 */
[----:B------:R-:W-:Y:S01]  /*1400*/  FMUL.FTZ R112, R23, R102 ;  /* 0x0000006617707220 */ /* 0x000fe20000410000 */
[----:B------:R-:W-:Y:S02]  /*1410*/  STL [R1+0x4], R113 ;  /* 0x0000047101007387 */ /* 0x000fe40000100800 */
[----:B------:R-:W1:Y:S02]  /*1420*/  MUFU.EX2 R105, R95 ;  /* 0x0000005f00697308 */ /* 0x000e640000000800 */
[----:B------:R-:W-:Y:S04]  /*1430*/  STL [R1], R112 ;  /* 0x0000007001007387 */ /* 0x000fe80000100800 */
[----:B------:R-:W3:Y:S01]  /*1440*/  LDL.LU R117, [R1+0x10] ;  /* 0x0000100001757983 */ /* 0x000ee20000300800 */
[----:B0-----:R-:W-:Y:S01]  /*1450*/  FADD.FTZ R34, R34, 1 ;  /* 0x3f80000022227421 */ /* 0x001fe20000010000 */
[----:B------:R0:W4:Y:S01]  /*1460*/  MUFU.EX2 R99, R43 ;  /* 0x0000002b00637308 */ /* 0x0001220000000800 */
[----:B-1----:R-:W-:-:S07]  /*1470*/  FADD.FTZ R105, R105, 1 ;  /* 0x3f80000069697421 */ /* 0x002fce0000010000 */
[----:B------:R-:W1:Y:S01]  /*1480*/  MUFU.EX2 R101, R33 ;  /* 0x0000002100657308 */ /* 0x000e620000000800 */
[----:B0-----:R-:W-:-:S07]  /*1490*/  FMUL.FTZ R43, R57, -1.4426950216293334961 ;  /* 0xbfb8aa3b392b7820 */ /* 0x001fce0000410000 */
[----:B------:R-:W0:Y:S01]  /*14a0*/  MUFU.RCP R95, R34 ;  /* 0x00000022005f7308 */ /* 0x000e220000001000 */
[----:B----4-:R-:W-:-:S07]  /*14b0*/  FADD.FTZ R99, R99, 1 ;  /* 0x3f80000063637421 */ /* 0x010fce0000010000 */
[----:B------:R-:W-:Y:S01]  /*14c0*/  MUFU.RCP R99, R99 ;  /* 0x0000006300637308 */ /* 0x000fe20000001000 */
[----:B-1----:R-:W-:-:S07]  /*14d0*/  FADD.FTZ R101, R101, 1 ;  /* 0x3f80000065657421 */ /* 0x002fce0000010000 */
[----:B------:R0:W-:Y:S08]  /*14e0*/  MUFU.RCP R111, R101 ;  /* 0x00000065006f7308 */ /* 0x0001f00000001000 */
[----:B------:R-:W-:Y:S01]  /*14f0*/  MUFU.EX2 R92, R92 ;  /* 0x0000005c005c7308 */ /* 0x000fe20000000800 */
[----:B0-----:R-:W-:-:S04]  /*1500*/  FMUL.FTZ R101, R24, R95 ;  /* 0x0000005f18657220 */ /* 0x001fc80000410000 */
[----:B------:R-:W-:-:S03]  /*1510*/  FMUL.FTZ R151, R20, R101 ;  /* 0x0000006514977220 */ /* 0x000fc60000410000 */
[----:B------:R-:W0:Y:S08]  /*1520*/  MUFU.EX2 R93, R93 ;  /* 0x0000005d005d7308 */ /* 0x000e300000000800 */
[----:B------:R-:W1:Y:S08]  /*1530*/  MUFU.EX2 R42, R42 ;  /* 0x0000002a002a7308 */ /* 0x000e700000000800 */
[----:B------:R-:W4:Y:S01]  /*1540*/  MUFU.EX2 R43, R43 ;  /* 0x0000002b002b7308 */ /* 0x000f220000000800 */
[----:B0-----:R-:W-:-:S07]  /*1550*/  FADD.FTZ R93, R93, 1 ;  /* 0x3f8000005d5d7421 */ /* 0x001fce0000010000 */
[----:B------:R-:W0:Y:S01]  /*1560*/  MUFU.EX2 R41, R41 ;  /* 0x0000002900297308 */ /* 0x000e220000000800 */
[----:B------:R-:W-:-:S07]  /*1570*/  FADD.FTZ R3, -R111, 1 ;  /* 0x3f8000006f037421 */ /* 0x000fce0000010100 */
[----:B------:R-:W0:Y:S08]  /*1580*/  MUFU.RCP R107, R107 ;  /* 0x0000006b006b7308 */ /* 0x000e300000001000 */
[----:B------:R0:W2:Y:S01]  /*1590*/  MUFU.RCP R106, R105 ;  /* 0x00000069006a7308 */ /* 0x0000a20000001000 */
[----:B-1----:R-:W-:-:S07]  /*15a0*/  FADD.FTZ R42, R42, 1 ;  /* 0x3f8000002a2a7421 */ /* 0x002fce0000010000 */
[----:B------:R-:W1:Y:S01]  /*15b0*/  MUFU.RCP R109, R108 ;  /* 0x0000006c006d7308 */ /* 0x000e620000001000 */
[----:B0-----:R-:W-:-:S07]  /*15c0*/  FMUL.FTZ R105, R72, R99 ;  /* 0x0000006348697220 */ /* 0x001fce0000410000 */
[----:B------:R-:W0:Y:S01]  /*15d0*/  MUFU.RCP R108, R93 ;  /* 0x0000005d006c7308 */ /* 0x000e220000001000 */
[----:B-----5:R-:W-:Y:S04]  /*15e0*/  STS.128 [R2.X16], R28 ;  /* 0x0000001c02007388 */ /* 0x020fe8000000cc00 */
[----:B------:R5:W-:Y:S04]  /*15f0*/  STS.128 [R2.X16+0x200], R44 ;  /* 0x0002002c02007388 */ /* 0x000be8000000cc00 */
[----:B------:R0:W-:Y:S04]  /*1600*/  STS.128 [R2.X16+0x400], R36 ;  /* 0x0004002402007388 */ /* 0x0001e8000000cc00 */
[----:B--2---:R-:W-:Y:S01]  /*1610*/  STS.128 [R2.X16+0x600], R48 ;  /* 0x0006003002007388 */ /* 0x004fe2000000cc00 */
[----:B------:R-:W-:-:S06]  /*1620*/  NOP ;  /* 0x0000000000007918 */ /* 0x000fcc0000000000 */
[----:B------:R-:W2:Y:S01]  /*1630*/  LDS.128 R32, [R40.X16] ;  /* 0x0000000028207984 */ /* 0x000ea2000000cc00 */
[----:B-----5:R-:W-:-:S03]  /*1640*/  FADD.FTZ R46, -R96, 1 ;  /* 0x3f800000602e7421 */ /* 0x020fc60000010100 */
[----:B------:R-:W5:Y:S01]  /*1650*/  LDS.128 R28, [R40.X16+0x10] ;  /* 0x00001000281c7984 */ /* 0x000f62000000cc00 */
[----:B0-----:R-:W-:Y:S01]  /*1660*/  MOV R36, c[0x0][0x16c] ;  /* 0x00005b0000247a02 */ /* 0x001fe20000000f00 */
[----:B------:R-:W-:Y:S02]  /*1670*/  FADD.FTZ R37, -R95, 1 ;  /* 0x3f8000005f257421 */ /* 0x000fe40000010100 */
[----:B------:R-:W-:Y:S01]  /*1680*/  FADD.FTZ R39, -R97, 1 ;  /* 0x3f80000061277421 */ /* 0x000fe20000010100 */
[----:B------:R-:W-:Y:S01]  /*1690*/  ISETP.GE.AND P1, PT, R36, 0x1, PT ;  /* 0x000000012400780c */ /* 0x000fe20003f26270 */
[----:B------:R-:W-:Y:S02]  /*16a0*/  FADD.FTZ R36, -R94, 1 ;  /* 0x3f8000005e247421 */ /* 0x000fe40000010100 */
[----:B------:R-:W-:Y:S02]  /*16b0*/  FFMA.FTZ R37, R24, R37, 1 ;  /* 0x3f80000018257423 */ /* 0x000fe40000010025 */
[----:B------:R-:W-:-:S02]  /*16c0*/  FFMA.FTZ R38, R25, R36, 1 ;  /* 0x3f80000019267423 */ /* 0x000fc40000010024 */
[----:B------:R-:W-:Y:S02]  /*16d0*/  FADD.FTZ R24, -R98, 1 ;  /* 0x3f80000062187421 */ /* 0x000fe40000010100 */
[----:B------:R-:W-:Y:S02]  /*16e0*/  FADD.FTZ R25, -R99, 1 ;  /* 0x3f80000063197421 */ /* 0x000fe40000010100 */
[----:B------:R-:W-:Y:S02]  /*16f0*/  FFMA.FTZ R39, R26, R39, 1 ;  /* 0x3f8000001a277423 */ /* 0x000fe40000010027 */
[----:B------:R-:W-:Y:S02]  /*1700*/  FFMA.FTZ R44, R27, R24, 1 ;  /* 0x3f8000001b2c7423 */ /* 0x000fe40000010018 */
[----:B------:R-:W-:Y:S02]  /*1710*/  FFMA.FTZ R45, R72, R25, 1 ;  /* 0x3f800000482d7423 */ /* 0x000fe40000010019 */
[----:B------:R-:W0:Y:S01]  /*1720*/  LDS.128 R24, [R40.X16+0x20] ;  /* 0x0000200028187984 */ /* 0x000e22000000cc00 */
[----:B------:R-:W-:-:S02]  /*1730*/  FFMA.FTZ R46, R73, R46, 1 ;  /* 0x3f800000492e7423 */ /* 0x000fc4000001002e */
[----:B------:R-:W-:Y:S02]  /*1740*/  FMUL.FTZ R72, R73, R96 ;  /* 0x0000006049487220 */ /* 0x000fe40000410000 */
[----:B------:R-:W-:Y:S02]  /*1750*/  FADD.FTZ R73, R92, 1 ;  /* 0x3f8000005c497421 */ /* 0x000fe40000010000 */
[----:B--2---:R-:W-:Y:S02]  /*1760*/  FMUL.FTZ R20, R20, R32 ;  /* 0x0000002014147220 */ /* 0x004fe40000410000 */
[----:B------:R-:W-:Y:S02]  /*1770*/  FMUL.FTZ R21, R21, R33 ;  /* 0x0000002115157220 */ /* 0x000fe40000410000 */
[----:B------:R-:W-:Y:S02]  /*1780*/  FMUL.FTZ R22, R22, R34 ;  /* 0x0000002216167220 */ /* 0x000fe40000410000 */
[----:B------:R-:W-:-:S02]  /*1790*/  FMUL.FTZ R23, R23, R35 ;  /* 0x0000002317177220 */ /* 0x000fc40000410000 */
[----:B-----5:R-:W-:Y:S02]  /*17a0*/  FMUL.FTZ R36, R68, R28 ;  /* 0x0000001c44247220 */ /* 0x020fe40000410000 */
        /* <DEDUP_REMOVED lines=9> */
[----:B------:R2:W5:Y:S01]  /*1840*/  LDS.128 R20, [R40.X16+0x30] ;  /* 0x0000300028147984 */ /* 0x000562000000cc00 */
[----:B------:R-:W-:Y:S02]  /*1850*/  FFMA.FTZ R51, R74, R3, 1 ;  /* 0x3f8000004a337423 */ /* 0x000fe40000010003 */
[----:B------:R-:W-:Y:S01]  /*1860*/  FADD.FTZ R50, -R104, 1 ;  /* 0x3f80000068327421 */ /* 0x000fe20000010100 */
[----:B------:R-:W-:Y:S01]  /*1870*/  BAR.SYNC.DEFER_BLOCKING 0x0 ;  /* 0x0000000000007b1d */ /* 0x000fe20000010000 */
[----:B------:R-:W-:-:S02]  /*1880*/  FMUL.FTZ R44, R70, R30 ;  /* 0x0000001e462c7220 */ /* 0x000fc40000410000 */
[----:B------:R-:W-:Y:S02]  /*1890*/  FMUL.FTZ R3, R74, R111 ;  /* 0x0000006f4a037220 */ /* 0x000fe40000410000 */
[----:B------:R-:W-:Y:S01]  /*18a0*/  FMUL.FTZ R47, R69, R29 ;  /* 0x0000001d452f7220 */ /* 0x000fe20000410000 */
[----:B------:R-:W0:Y:S01]  /*18b0*/  MUFU.RCP R73, R73 ;  /* 0x0000004900497308 */ /* 0x000e220000001000 */
[----:B------:R-:W-:Y:S02]  /*18c0*/  FMUL.FTZ R44, R111, R44 ;  /* 0x0000002c6f2c7220 */ /* 0x000fe40000410000 */
[----:B----4-:R-:W-:Y:S02]  /*18d0*/  FADD.FTZ R74, R43, 1 ;  /* 0x3f8000002b4a7421 */ /* 0x010fe40000010000 */
[----:B------:R-:W-:Y:S02]  /*18e0*/  FMUL.FTZ R43, R71, R31 ;  /* 0x0000001f472b7220 */ /* 0x000fe40000410000 */
[----:B--2---:R-:W-:Y:S01]  /*18f0*/  FFMA.FTZ R40, R75, R50, 1 ;  /* 0x3f8000004b287423 */ /* 0x004fe20000010032 */
[----:B------:R2:W-:Y:S01]  /*1900*/  MUFU.RCP R111, R42 ;  /* 0x0000002a006f7308 */ /* 0x0005e20000001000 */
[----:B------:R-:W-:-:S02]  /*1910*/  FMUL.FTZ R43, R104, R43 ;  /* 0x0000002b682b7220 */ /* 0x000fc40000410000 */
[----:B------:R-:W-:Y:S02]  /*1920*/  FMUL.FTZ R47, R96, R47 ;  /* 0x0000002f602f7220 */ /* 0x000fe40000410000 */
[----:B--2---:R-:W-:Y:S01]  /*1930*/  FADD.FTZ R42, R41, 1 ;  /* 0x3f800000292a7421 */ /* 0x004fe20000010000 */
[----:B------:R2:W-:Y:S02]  /*1940*/  STS.128 [R116.X16], R36 ;  /* 0x0000002474007388 */ /* 0x0005e4000000cc00 */
[----:B------:R-:W4:Y:S01]  /*1950*/  MUFU.RCP R74, R74 ;  /* 0x0000004a004a7308 */ /* 0x000f220000001000 */
[----:B------:R-:W-:-:S07]  /*1960*/  FMUL.FTZ R50, R44, R51 ;  /* 0x000000332c327220 */ /* 0x000fce0000410000 */
[----:B------:R-:W1:Y:S01]  /*1970*/  MUFU.RCP R110, R42 ;  /* 0x0000002a006e7308 */ /* 0x000e620000001000 */
[----:B--2---:R-:W-:Y:S02]  /*1980*/  FADD.FTZ R37, -R107, 1 ;  /* 0x3f8000006b257421 */ /* 0x004fe40000010100 */
[----:B------:R-:W-:Y:S02]  /*1990*/  FADD.FTZ R38, -R106, 1 ;  /* 0x3f8000006a267421 */ /* 0x000fe40000010100 */
[----:B0-----:R-:W-:Y:S02]  /*19a0*/  FMUL.FTZ R36, R60, R24 ;  /* 0x000000183c247220 */ /* 0x001fe40000410000 */
[----:B------:R-:W-:Y:S02]  /*19b0*/  FMUL.FTZ R39, R61, R25 ;  /* 0x000000193d277220 */ /* 0x000fe40000410000 */
[----:B------:R-:W-:Y:S02]  /*19c0*/  FFMA.FTZ R37, R64, R37, 1 ;  /* 0x3f80000040257423 */ /* 0x000fe40000010025 */
[----:B------:R-:W-:-:S02]  /*19d0*/  FFMA.FTZ R38, R65, R38, 1 ;  /* 0x3f80000041267423 */ /* 0x000fc40000010026 */
[----:B------:R-:W-:Y:S02]  /*19e0*/  FMUL.FTZ R36, R107, R36 ;  /* 0x000000246b247220 */ /* 0x000fe40000410000 */
[----:B------:R-:W-:Y:S02]  /*19f0*/  FMUL.FTZ R39, R106, R39 ;  /* 0x000000276a277220 */ /* 0x000fe40000410000 */
[----:B------:R-:W-:Y:S02]  /*1a00*/  FMUL.FTZ R51, R43, R40 ;  /* 0x000000282b337220 */ /* 0x000fe40000410000 */
[----:B------:R-:W-:Y:S02]  /*1a10*/  FMUL.FTZ R92, R36, R37 ;  /* 0x00000025245c7220 */ /* 0x000fe40000410000 */
[----:B------:R-:W-:Y:S02]  /*1a20*/  FMUL.FTZ R93, R39, R38 ;  /* 0x00000026275d7220 */ /* 0x000fe40000410000 */
[----:B-1----:R-:W-:-:S02]  /*1a30*/  FADD.FTZ R43, -R109, 1 ;  /* 0x3f8000006d2b7421 */ /* 0x002fc40000010100 */
[----:B------:R-:W-:Y:S02]  /*1a40*/  FMUL.FTZ R40, R62, R26 ;  /* 0x0000001a3e287220 */ /* 0x000fe40000410000 */
[----:B------:R-:W-:Y:S02]  /*1a50*/  FADD.FTZ R36, -R108, 1 ;  /* 0x3f8000006c247421 */ /* 0x000fe40000010100 */
[----:B------:R-:W-:Y:S02]  /*1a60*/  FADD.FTZ R39, -R73, 1 ;  /* 0x3f80000049277421 */ /* 0x000fe40000010100 */
[----:B------:R-:W-:Y:S02]  /*1a70*/  FMUL.FTZ R37, R63, R27 ;  /* 0x0000001b3f257220 */ /* 0x000fe40000410000 */
[----:B-----5:R-:W-:Y:S02]  /*1a80*/  FMUL.FTZ R38, R52, R20 ;  /* 0x0000001434267220 */ /* 0x020fe40000410000 */
[----:B------:R-:W-:-:S02]  /*1a90*/  FFMA.FTZ R43, R66, R43, 1 ;  /* 0x3f800000422b7423 */ /* 0x000fc4000001002b */
[----:B------:R-:W-:Y:S02]  /*1aa0*/  FMUL.FTZ R40, R109, R40 ;  /* 0x000000286d287220 */ /* 0x000fe40000410000 */
[----:B------:R-:W-:Y:S02]  /*1ab0*/  FFMA.FTZ R36, R67, R36, 1 ;  /* 0x3f80000043247423 */ /* 0x000fe40000010024 */
[----:B------:R-:W-:Y:S02]  /*1ac0*/  FFMA.FTZ R39, R56, R39, 1 ;  /* 0x3f80000038277423 */ /* 0x000fe40000010027 */
[----:B------:R-:W-:Y:S02]  /*1ad0*/  FMUL.FTZ R37, R108, R37 ;  /* 0x000000256c257220 */ /* 0x000fe40000410000 */
[----:B------:R-:W-:Y:S02]  /*1ae0*/  FMUL.FTZ R38, R73, R38 ;  /* 0x0000002649267220 */ /* 0x000fe40000410000 */
[----:B------:R-:W-:-:S02]  /*1af0*/  FMUL.FTZ R94, R40, R43 ;  /* 0x0000002b285e7220 */ /* 0x000fc40000410000 */
[----:B------:R-:W-:Y:S02]  /*1b00*/  FMUL.FTZ R95, R37, R36 ;  /* 0x00000024255f7220 */ /* 0x000fe40000410000 */
[----:B------:R-:W-:Y:S02]  /*1b10*/  FMUL.FTZ R96, R38, R39 ;  /* 0x0000002726607220 */ /* 0x000fe40000410000 */
[----:B----4-:R-:W-:Y:S02]  /*1b20*/  FADD.FTZ R40, -R74, 1 ;  /* 0x3f8000004a287421 */ /* 0x010fe40000010100 */
[----:B------:R-:W-:Y:S02]  /*1b30*/  FMUL.FTZ R41, R53, R21 ;  /* 0x0000001535297220 */ /* 0x000fe40000410000 */
[----:B------:R-:W-:Y:S02]  /*1b40*/  FADD.FTZ R37, -R111, 1 ;  /* 0x3f8000006f257421 */ /* 0x000fe40000010100 */
[----:B------:R-:W-:-:S02]  /*1b50*/  FMUL.FTZ R36, R54, R22 ;  /* 0x0000001636247220 */ /* 0x000fc40000410000 */
[----:B------:R-:W-:Y:S02]  /*1b60*/  FADD.FTZ R38, -R110, 1 ;  /* 0x3f8000006e267421 */ /* 0x000fe40000010100 */
[----:B------:R-:W-:Y:S02]  /*1b70*/  FMUL.FTZ R39, R55, R23 ;  /* 0x0000001737277220 */ /* 0x000fe40000410000 */
[----:B------:R-:W-:Y:S02]  /*1b80*/  FFMA.FTZ R40, R57, R40, 1 ;  /* 0x3f80000039287423 */ /* 0x000fe40000010028 */
[----:B------:R-:W-:Y:S02]  /*1b90*/  FMUL.FTZ R41, R74, R41 ;  /* 0x000000294a297220 */ /* 0x000fe40000410000 */
[----:B------:R-:W-:Y:S02]  /*1ba0*/  FFMA.FTZ R37, R58, R37, 1 ;  /* 0x3f8000003a257423 */ /* 0x000fe40000010025 */
[----:B------:R-:W-:-:S02]  /*1bb0*/  FMUL.FTZ R36, R111, R36 ;  /* 0x000000246f247220 */ /* 0x000fc40000410000 */
[----:B------:R-:W-:Y:S02]  /*1bc0*/  FFMA.FTZ R38, R59, R38, 1 ;  /* 0x3f8000003b267423 */ /* 0x000fe40000010026 */
[----:B------:R-:W-:Y:S02]  /*1bd0*/  FMUL.FTZ R39, R110, R39 ;  /* 0x000000276e277220 */ /* 0x000fe40000410000 */
[----:B------:R-:W-:Y:S02]  /*1be0*/  FMUL.FTZ R48, R48, R45 ;  /* 0x0000002d30307220 */ /* 0x000fe40000410000 */
[----:B------:R-:W-:Y:S02]  /*1bf0*/  FMUL.FTZ R49, R47, R46 ;  /* 0x0000002e2f317220 */ /* 0x000fe40000410000 */
[----:B------:R-:W-:Y:S02]  /*1c00*/  FMUL.FTZ R97, R41, R40 ;  /* 0x0000002829617220 */ /* 0x000fe40000410000 */
[----:B------:R-:W-:-:S02]  /*1c10*/  FMUL.FTZ R98, R36, R37 ;  /* 0x0000002524627220 */ /* 0x000fc40000410000 */
        /* <DEDUP_REMOVED lines=8> */
[----:B------:R-:W4:Y:S01]  /*1ca0*/  LDS.128 R48, [R2.X16+0x600] ;  /* 0x0006000002307984 */ /* 0x000f22000000cc00 */
        /* <DEDUP_REMOVED lines=19> */
[----:B----4-:R0:W-:Y:S01]  /*1de0*/  STG.E.128 [R56.64+-0x1a00], R48 ;  /* 0xffe6003038007986 */ /* 0x0101e2000c101d20 */
[----:B------:R-:W-:Y:S01]  /*1df0*/  ISETP.NE.AND.EX P0, PT, RZ, c[0x0][0x274], PT, P0 ;  /* 0x00009d00ff007a0c */ /* 0x000fe20003f05300 */
[----:B------:R-:W-:-:S02]  /*1e00*/  FMUL.FTZ R111, R58, R111 ;  /* 0x0000006f3a6f7220 */ /* 0x000fc40000410000 */
[----:B---3--:R-:W-:Y:S02]  /*1e10*/  FFMA.FTZ R58, R88, R151, R117 ;  /* 0x00000097583a7223 */ /* 0x008fe40000010075 */
[----:B------:R-:W-:Y:S02]  /*1e20*/  FMUL.FTZ R110, R59, R110 ;  /* 0x0000006e3b6e7220 */ /* 0x000fe40000410000 */
[----:B------:R-:W-:Y:S02]  /*1e30*/  FFMA.FTZ R59, R89, R114, R58 ;  /* 0x00000072593b7223 */ /* 0x000fe4000001003a */
[----:B------:R-:W-:Y:S02]  /*1e40*/  FMUL.FTZ R155, R52, R73 ;  /* 0x00000049349b7220 */ /* 0x000fe40000410000 */
[----:B------:R-:W-:Y:S02]  /*1e50*/  FMUL.FTZ R104, R75, R104 ;  /* 0x000000684b687220 */ /* 0x000fe40000410000 */
[----:B------:R-:W-:-:S02]  /*1e60*/  FMUL.FTZ R107, R64, R107 ;  /* 0x0000006b406b7220 */ /* 0x000fc40000410000 */
[----:B------:R-:W-:Y:S02]  /*1e70*/  FMUL.FTZ R106, R65, R106 ;  /* 0x0000006a416a7220 */ /* 0x000fe40000410000 */
[----:B------:R-:W-:Y:S02]  /*1e80*/  FMUL.FTZ R109, R66, R109 ;  /* 0x0000006d426d7220 */ /* 0x000fe40000410000 */
[----:B------:R-:W-:Y:S02]  /*1e90*/  FMUL.FTZ R108, R67, R108 ;  /* 0x0000006c436c7220 */ /* 0x000fe40000410000 */
[----:B------:R-:W-:Y:S02]  /*1ea0*/  FFMA.FTZ R52, R90, R113, R59 ;  /* 0x000000715a347223 */ /* 0x000fe4000001003b */
        /* <DEDUP_REMOVED lines=59> */
.L_x_1825:
        /* <DEDUP_REMOVED lines=34> */
[----:B-1----:R-:W-:Y:S02]  /*2480*/  FMUL.FTZ R44, R155, UR4 ;  /* 0x000000049b2c7c20 */ /* 0x002fe40008410000 */
        /* <DEDUP_REMOVED lines=40> */
.L_x_1874:
[----:B------:R-:W-:Y:S02]  /*2710*/  ULDC.64 UR40, c[0x0][0x180] ;  /* 0x0000600000287ab9 */ /* 0x000fe40000000a00 */
[----:B------:R-:W-:Y:S02]  /*2720*/  UIMAD UR20, UR19, UR40, URZ ;  /* 0x00000028131472a4 */ /* 0x000fe4000f8e023f */
[----:B------:R-:W-:Y:S02]  /*2730*/  UIMAD.WIDE.U32 UR34, UR18, UR40, URZ ;  /* 0x00000028122272a5 */ /* 0x000fe4000f8e003f */
[----:B------:R-:W-:-:S02]  /*2740*/  UIMAD UR40, UR18, UR41, UR20 ;  /* 0x00000029122872a4 */ /* 0x000fc4000f8e0214 */
        /* <DEDUP_REMOVED lines=11> */
[----:B------:R-:W-:Y:S02]  /*2800*/  ULDC.64 UR34, c[0x0][0x1a0] ;  /* 0x0000680000227ab9 */ /* 0x000fe40000000a00 */
[----:B------:R-:W-:Y:S01]  /*2810*/  UIMAD.WIDE.U32 UR20, UR7, UR34, URZ ;  /* 0x00000022071472a5 */ /* 0x000fe2000f8e003f */
[----:B------:R-:W-:Y:S01]  /*2820*/  MOV R27, UR41 ;  /* 0x00000029001b7c02 */ /* 0x000fe20008000f00 */
[----:B------:R-:W-:-:S04]  /*2830*/  UIMAD UR34, UR38, UR34, URZ ;  /* 0x00000022262272a4 */ /* 0x000fc8000f8e023f */
[----:B------:R0:W2:Y:S01]  /*2840*/  LDG.E R26, [R26.64] ;  /* 0x000000201a1a7981 */ /* 0x0000a2000c1e1900 */
[----:B------:R-:W-:Y:S02]  /*2850*/  UIMAD UR34, UR7, UR35, UR34 ;  /* 0x00000023072272a4 */ /* 0x000fe4000f8e0222 */
[----:B------:R-:W-:Y:S02]  /*2860*/  ULEA UR35, UP0, UR20, UR30, 0x2 ;  /* 0x0000001e14237291 */ /* 0x000fe4000f80103f */
[----:B------:R-:W-:Y:S01]  /*2870*/  UIADD3 UR21, UR21, UR34, URZ ;  /* 0x0000002215157290 */ /* 0x000fe2000fffe03f */
[----:B------:R-:W-:-:S03]  /*2880*/  SHF.L.U32 R25, R0, 0x2, RZ ;  /* 0x0000000200197819 */ /* 0x000fc600000006ff */
[----:B------:R-:W-:Y:S01]  /*2890*/  ULEA.HI.X UR20, UR20, UR31, UR21, 0x2, UP0 ;  /* 0x0000001f14147291 */ /* 0x000fe200080f1415 */
[----:B------:R-:W-:Y:S02]  /*28a0*/  LOP3.LUT R25, R25, 0xffffff80, RZ, 0xc0, !PT ;  /* 0xffffff8019197812 */ /* 0x000fe400078ec0ff */
[----:B------:R-:W-:Y:S02]  /*28b0*/  MOV R40, UR35 ;  /* 0x0000002300287c02 */ /* 0x000fe40008000f00 */
[----:B------:R-:W-:Y:S02]  /*28c0*/  LOP3.LUT R25, R25, 0x1f, R0, 0xf8, !PT ;  /* 0x0000001f19197812 */ /* 0x000fe400078ef800 */
[----:B------:R-:W-:Y:S01]  /*28d0*/  MOV R41, UR20 ;  /* 0x0000001400297c02 */ /* 0x000fe20008000f00 */
[----:B------:R-:W-:-:S04]  /*28e0*/  ULDC.64 UR20, c[0x0][0x1b8] ;  /* 0x00006e0000147ab9 */ /* 0x000fc80000000a00 */
[----:B------:R-:W-:-:S05]  /*28f0*/  IMAD.WIDE R40, R25, 0x10, R40 ;  /* 0x0000001019287825 */ /* 0x000fca00078e0228 */
[----:B------:R1:W3:Y:S04]  /*2900*/  LDG.E.128 R28, [R40.64] ;  /* 0x00000020281c7981 */ /* 0x0002e8000c1e1d00 */
[----:B------:R1:W4:Y:S04]  /*2910*/  LDG.E.128 R32, [R40.64+0x200] ;  /* 0x0002002028207981 */ /* 0x000328000c1e1d00 */
[----:B------:R1:W3:Y:S04]  /*2920*/  LDG.E.128 R36, [R40.64+0x400] ;  /* 0x0004002028247981 */ /* 0x0002e8000c1e1d00 */
[----:B-1----:R-:W4:Y:S01]  /*2930*/  LDG.E.128 R40, [R40.64+0x600] ;  /* 0x0006002028287981 */ /* 0x002f22000c1e1d00 */
[----:B------:R-:W-:-:S02]  /*2940*/  LOP3.LUT P0, RZ, R0, 0x1f, RZ, 0xc0, !PT ;  /* 0x0000001f00ff7812 */ /* 0x000fc4000780c0ff */
[----:B------:R-:W-:Y:S01]  /*2950*/  MOV R25, UR23 ;  /* 0x0000001700197c02 */ /* 0x000fe20008000f00 */
[----:B------:R-:W1:Y:S03]  /*2960*/  S2R R95, SR_LANEID ;  /* 0x00000000005f7919 */ /* 0x000e660000000000 */
[----:B------:R-:W-:Y:S01]  /*2970*/  ISETP.LT.OR P0, PT, R25, 0x2, P0 ;  /* 0x000000021900780c */ /* 0x000fe20000701670 */
[----:B------:R-:W-:Y:S01]  /*2980*/  UIMAD UR40, UR19, UR20, URZ ;  /* 0x00000014132872a4 */ /* 0x000fe2000f8e023f */
[----:B0-----:R-:W-:-:S03]  /*2990*/  MOV R27, UR23 ;  /* 0x00000017001b7c02 */ /* 0x001fc60008000f00 */
[----:B------:R-:W-:Y:S02]  /*29a0*/  UIMAD UR43, UR18, UR21, UR40 ;  /* 0x00000015122b72a4 */ /* 0x000fe4000f8e0228 */
[----:B------:R-:W-:Y:S01]  /*29b0*/  UIADD3 UR40, UR23, -0x1, URZ ;  /* 0xffffffff17287890 */ /* 0x000fe2000fffe03f */
[----:B------:R-:W-:Y:S01]  /*29c0*/  MOV R93, c[0x0][0x16c] ;  /* 0x00005b00005d7a02 */ /* 0x000fe20000000f00 */
[----:B------:R-:W-:Y:S02]  /*29d0*/  UIMAD.WIDE.U32 UR34, UR18, UR20, URZ ;  /* 0x00000014122272a5 */ /* 0x000fe4000f8e003f */
[----:B------:R-:W-:Y:S02]  /*29e0*/  ULEA.HI UR41, UR40, UR40, URZ, 0x1 ;  /* 0x0000002828297291 */ /* 0x000fe4000f8f083f */
[----:B------:R-:W-:Y:S02]  /*29f0*/  ULDC.64 UR20, c[0x0][0x1c0] ;  /* 0x0000700000147ab9 */ /* 0x000fe40000000a00 */
[----:B------:R-:W-:-:S02]  /*2a00*/  UIMAD UR38, UR38, UR20, URZ ;  /* 0x00000014262672a4 */ /* 0x000fc4000f8e023f */
[----:B------:R-:W-:Y:S02]  /*2a10*/  UIADD3 UR35, UR35, UR43, URZ ;  /* 0x0000002b23237290 */ /* 0x000fe4000fffe03f */
[----:B------:R-:W-:Y:S01]  /*2a20*/  ULOP3.LUT UR41, UR41, 0xfffffe, URZ, 0xc0, !UPT ;  /* 0x00fffffe29297892 */ /* 0x000fe2000f8ec03f */
[----:B------:R-:W-:Y:S01]  /*2a30*/  ISETP.NE.AND P1, PT, R0, RZ, PT ;  /* 0x000000ff0000720c */ /* 0x000fe20003f25270 */
[----:B------:R-:W-:Y:S02]  /*2a40*/  UIMAD UR38, UR7, UR21, UR38 ;  /* 0x00000015072672a4 */ /* 0x000fe4000f8e0226 */
[----:B------:R-:W-:Y:S02]  /*2a50*/  UIMAD.WIDE.U32 UR20, UR7, UR20, UR34 ;  /* 0x00000014071472a5 */ /* 0x000fe4000f8e0022 */
[----:B------:R-:W-:Y:S02]  /*2a60*/  UIADD3 UR41, UR40, -UR41, URZ ;  /* 0x8000002928297290 */ /* 0x000fe4000fffe03f */
[----:B------:R-:W-:-:S02]  /*2a70*/  ULDC.64 UR34, c[0x0][0x230] ;  /* 0x00008c0000227ab9 */ /* 0x000fc40000000a00 */
[----:B------:R-:W-:Y:S02]  /*2a80*/  UIADD3 UR21, UR21, UR38, URZ ;  /* 0x0000002615157290 */ /* 0x000fe4000fffe03f */
[----:B------:R-:W-:Y:S01]  /*2a90*/  ULEA UR34, UP0, UR20, UR34, 0x2 ;  /* 0x0000002214227291 */ /* 0x000fe2000f80103f */
[----:B------:R-:W-:-:S03]  /*2aa0*/  MOV R94, 0x100 ;  /* 0x00000100005e7802 */ /* 0x000fc60000000f00 */
[----:B------:R-:W-:Y:S01]  /*2ab0*/  ULEA.HI.X UR35, UR20, UR35, UR21, 0x2, UP0 ;  /* 0x0000002314237291 */ /* 0x000fe200080f1415 */
[C---:B------:R-:W-:Y:S02]  /*2ac0*/  IADD3 R25, R0.reuse, 0x200, RZ ;  /* 0x0000020000197810 */ /* 0x040fe40007ffe0ff */
[----:B------:R-:W-:Y:S02]  /*2ad0*/  MOV R113, RZ ;  /* 0x000000ff00717202 */ /* 0x000fe40000000f00 */
[----:B------:R-:W-:Y:S01]  /*2ae0*/  MOV R112, 0x3f800000 ;  /* 0x3f80000000707802 */ /* 0x000fe20000000f00 */
[----:B------:R-:W-:Y:S01]  /*2af0*/  BSSY B0, `(.L_x_1827) ;  /* 0x000007a000007945 */ /* 0x000fe20003800000 */
[----:B------:R-:W-:Y:S01]  /*2b00*/  LEA.HI R110, R0, R0, RZ, 0x1e ;  /* 0x00000000006e7211 */ /* 0x000fe200078ff0ff */
[----:B--2---:R0:W2:Y:S02]  /*2b10*/  R2UR UR42, R26 ;  /* 0x000000001a2a73c2 */ /* 0x0040a400000e0000 */
[----:B0-----:R-:W-:-:S05]  /*2b20*/  @!P0 IADD3 R26, R27, -0x2, RZ ;  /* 0xfffffffe1b1a8810 */ /* 0x001fca0007ffe0ff */
[----:B------:R-:W-:Y:S01]  /*2b30*/  @!P0 IMAD R92, R26, R93, UR7 ;  /* 0x000000071a5c8e24 */ /* 0x000fe2000f8e025d */
[----:B------:R-:W-:Y:S02]  /*2b40*/  SHF.L.U32 R26, R0, 0x2, RZ ;  /* 0x00000002001a7819 */ /* 0x000fe400000006ff */
[----:B--2---:R-:W-:-:S05]  /*2b50*/  MOV R103, UR42 ;  /* 0x0000002a00677c02 */ /* 0x004fca0008000f00 */
[----:B------:R-:W-:Y:S01]  /*2b60*/  FMUL.FTZ R103, R103, 1.4426950216293334961 ;  /* 0x3fb8aa3b67677820 */ /* 0x000fe20000410000 */
[----:B------:R-:W-:-:S03]  /*2b70*/  LOP3.LUT R93, R26, 0xffffff80, RZ, 0xc0, !PT ;  /* 0xffffff801a5d7812 */ /* 0x000fc600078ec0ff */
[----:B------:R-:W-:Y:S01]  /*2b80*/  FMUL.FTZ R130, R3, R103 ;  /* 0x0000006703827220 */ /* 0x000fe20000410000 */
[----:B-1----:R-:W-:Y:S02]  /*2b90*/  IADD3 R93, R93, R95, RZ ;  /* 0x0000005f5d5d7210 */ /* 0x002fe40007ffe0ff */
[----:B------:R-:W-:-:S03]  /*2ba0*/  MOV R27, UR41 ;  /* 0x00000029001b7c02 */ /* 0x000fc60008000f00 */
[----:B------:R-:W0:Y:S01]  /*2bb0*/  MUFU.EX2 R130, R130 ;  /* 0x0000008200827308 */ /* 0x000e220000000800 */
[----:B------:R-:W-:Y:S02]  /*2bc0*/  IMAD R96, R95, 0x3, R93 ;  /* 0x000000035f607824 */ /* 0x000fe400078e025d */
[----:B------:R-:W-:Y:S01]  /*2bd0*/  @!P1 IMAD R25, R27, R94, UR7 ;  /* 0x000000071b199e24 */ /* 0x000fe2000f8e025e */
[----:B---3--:R1:W-:Y:S01]  /*2be0*/  STS.128 [R2.X16], R28 ;  /* 0x0000001c02007388 */ /* 0x0083e2000000cc00 */
[----:B------:R-:W-:Y:S02]  /*2bf0*/  MOV R26, UR34 ;  /* 0x00000022001a7c02 */ /* 0x000fe40008000f00 */
[----:B------:R-:W-:Y:S01]  /*2c00*/  MOV R27, UR35 ;  /* 0x00000023001b7c02 */ /* 0x000fe20008000f00 */
[----:B----4-:R-:W-:Y:S01]  /*2c10*/  STS.128 [R2.X16+0x200], R32 ;  /* 0x0002002002007388 */ /* 0x010fe2000000cc00 */
[----:B------:R-:W-:-:S03]  /*2c20*/  SHF.L.U32 R93, R25, 0x2, RZ ;  /* 0x00000002195d7819 */ /* 0x000fc600000006ff */
[----:B------:R-:W-:Y:S04]  /*2c30*/  STS.128 [R2.X16+0x400], R36 ;  /* 0x0004002402007388 */ /* 0x000fe8000000cc00 */
[----:B------:R-:W-:Y:S01]  /*2c40*/  STS.128 [R2.X16+0x600], R40 ;  /* 0x0006002802007388 */ /* 0x000fe2000000cc00 */
[----:B------:R-:W-:-:S06]  /*2c50*/  NOP ;  /* 0x0000000000007918 */ /* 0x000fcc0000000000 */
[----:B-1----:R-:W-:Y:S01]  /*2c60*/  MOV R29, 0x8 ;  /* 0x00000008001d7802 */ /* 0x002fe20000000f00 */
[----:B------:R-:W1:Y:S04]  /*2c70*/  LDS.128 R40, [R96.X16] ;  /* 0x0000000060287984 */ /* 0x000e68000000cc00 */
[----:B------:R2:W5:Y:S04]  /*2c80*/  LDG.E R120, [R26.64] ;  /* 0x000000201a787981 */ /* 0x000568000c1e1900 */
[----:B------:R-:W3:Y:S04]  /*2c90*/  LDS.128 R36, [R96.X16+0x10] ;  /* 0x0000100060247984 */ /* 0x000ee8000000cc00 */
[----:B------:R-:W4:Y:S01]  /*2ca0*/  LDS.128 R32, [R96.X16+0x20] ;  /* 0x0000200060207984 */ /* 0x000f22000000cc00 */
[----:B--2---:R-:W-:-:S03]  /*2cb0*/  @!P0 IMAD.WIDE R26, R92, R29, UR10 ;  /* 0x0000000a5c1a8e25 */ /* 0x004fc6000f8e021d */
[----:B------:R-:W2:Y:S04]  /*2cc0*/  LDS.128 R28, [R96.X16+0x30] ;  /* 0x00003000601c7984 */ /* 0x000ea8000000cc00 */
[----:B0-----:R0:W-:Y:S04]  /*2cd0*/  STS [R93+0x4c60], R130 ;  /* 0x004c60825d007388 */ /* 0x0011e80000000800 */
[----:B------:R-:W-:Y:S01]  /*2ce0*/  BAR.SYNC.DEFER_BLOCKING 0x0 ;  /* 0x0000000000007b1d */ /* 0x000fe20000010000 */
[-C--:B------:R-:W-:Y:S02]  /*2cf0*/  FMUL.FTZ R25, R4, R103.reuse ;  /* 0x0000006704197220 */ /* 0x080fe40000410000 */
[----:B------:R-:W-:-:S04]  /*2d00*/  FMUL.FTZ R94, R5, R103 ;  /* 0x00000067055e7220 */ /* 0x000fc80000410000 */
[----:B------:R-:W1:Y:S01]  /*2d10*/  MUFU.EX2 R25, R25 ;  /* 0x0000001900197308 */ /* 0x000e620000000800 */
[-C--:B------:R-:W-:Y:S02]  /*2d20*/  FMUL.FTZ R95, R6, R103.reuse ;  /* 0x00000067065f7220 */ /* 0x080fe40000410000 */
[-C--:B------:R-:W-:Y:S02]  /*2d30*/  FMUL.FTZ R92, R149, R103.reuse ;  /* 0x00000067955c7220 */ /* 0x080fe40000410000 */
[----:B0-----:R-:W-:Y:S01]  /*2d40*/  FMUL.FTZ R93, R148, R103 ;  /* 0x00000067945d7220 */ /* 0x001fe20000410000 */
[----:B------:R0:W5:Y:S01]  /*2d50*/  @!P0 LDG.E.64 R112, [R26.64] ;  /* 0x000000201a708981 */ /* 0x000162000c1e1b00 */
[----:B-1----:R-:W-:Y:S01]  /*2d60*/  FMUL.FTZ R96, R10, R41 ;  /* 0x000000290a607220 */ /* 0x002fe20000410000 */
[----:B0-----:R-:W0:Y:S01]  /*2d70*/  MUFU.EX2 R26, R94 ;  /* 0x0000005e001a7308 */ /* 0x001e220000000800 */
[----:B------:R-:W-:-:S07]  /*2d80*/  FMUL.FTZ R97, R9, R40 ;  /* 0x0000002809617220 */ /* 0x000fce0000410000 */
[----:B------:R1:W1:Y:S01]  /*2d90*/  MUFU.EX2 R27, R95 ;  /* 0x0000005f001b7308 */ /* 0x0002620000000800 */
[----:B------:R-:W-:Y:S02]  /*2da0*/  FFMA.FTZ R96, R25, R97, R96 ;  /* 0x0000006119607223 */ /* 0x000fe40000010060 */
[----:B------:R-:W-:-:S05]  /*2db0*/  FMUL.FTZ R99, R11, R42 ;  /* 0x0000002a0b637220 */ /* 0x000fca0000410000 */
[----:B------:R-:W2:Y:S01]  /*2dc0*/  MUFU.EX2 R92, R92 ;  /* 0x0000005c005c7308 */ /* 0x000ea20000000800 */
[----:B------:R-:W-:Y:S02]  /*2dd0*/  FMUL.FTZ R97, R147, R103 ;  /* 0x0000006793617220 */ /* 0x000fe40000410000 */
[----:B0-----:R-:W-:Y:S02]  /*2de0*/  FFMA.FTZ R99, R26, R96, R99 ;  /* 0x000000601a637223 */ /* 0x001fe40000010063 */
[----:B------:R-:W-:-:S03]  /*2df0*/  FMUL.FTZ R96, R12, R43 ;  /* 0x0000002b0c607220 */ /* 0x000fc60000410000 */
[----:B------:R-:W0:Y:S01]  /*2e00*/  MUFU.EX2 R93, R93 ;  /* 0x0000005d005d7308 */ /* 0x000e220000000800 */
[----:B-1----:R-:W-:Y:S02]  /*2e10*/  FMUL.FTZ R95, R146, R103 ;  /* 0x00000067925f7220 */ /* 0x002fe40000410000 */
[----:B------:R-:W-:Y:S02]  /*2e20*/  FFMA.FTZ R98, R27, R99, R96 ;  /* 0x000000631b627223 */ /* 0x000fe40000010060 */
[----:B---3--:R-:W-:-:S03]  /*2e30*/  FMUL.FTZ R99, R13, R36 ;  /* 0x000000240d637220 */ /* 0x008fc60000410000 */
[----:B------:R-:W1:Y:S01]  /*2e40*/  MUFU.EX2 R94, R97 ;  /* 0x00000061005e7308 */ /* 0x000e620000000800 */
[----:B------:R-:W-:Y:S02]  /*2e50*/  FMUL.FTZ R96, R145, R103 ;  /* 0x0000006791607220 */ /* 0x000fe40000410000 */
[----:B--2---:R-:W-:Y:S02]  /*2e60*/  FFMA.FTZ R100, R92, R98, R99 ;  /* 0x000000625c647223 */ /* 0x004fe40000010063 */
[----:B------:R-:W-:-:S03]  /*2e70*/  FMUL.FTZ R98, R14, R37 ;  /* 0x000000250e627220 */ /* 0x000fc60000410000 */
[----:B------:R-:W2:Y:S01]  /*2e80*/  MUFU.EX2 R95, R95 ;  /* 0x0000005f005f7308 */ /* 0x000ea20000000800 */
[----:B0-----:R-:W-:Y:S02]  /*2e90*/  FFMA.FTZ R100, R93, R100, R98 ;  /* 0x000000645d647223 */ /* 0x001fe40000010062 */
[----:B------:R-:W-:Y:S02]  /*2ea0*/  FMUL.FTZ R101, R15, R38 ;  /* 0x000000260f657220 */ /* 0x000fe40000410000 */
[----:B------:R-:W-:-:S03]  /*2eb0*/  FMUL.FTZ R99, R144, R103 ;  /* 0x0000006790637220 */ /* 0x000fc60000410000 */
[----:B------:R-:W0:Y:S01]  /*2ec0*/  MUFU.EX2 R96, R96 ;  /* 0x0000006000607308 */ /* 0x000e220000000800 */
[----:B-1----:R-:W-:Y:S02]  /*2ed0*/  FFMA.FTZ R101, R94, R100, R101 ;  /* 0x000000645e657223 */ /* 0x002fe40000010065 */
[----:B------:R-:W-:Y:S02]  /*2ee0*/  FMUL.FTZ R98, R143, R103 ;  /* 0x000000678f627220 */ /* 0x000fe40000410000 */
[----:B------:R-:W-:Y:S02]  /*2ef0*/  FMUL.FTZ R100, R16, R39 ;  /* 0x0000002710647220 */ /* 0x000fe40000410000 */
[----:B------:R-:W-:Y:S01]  /*2f00*/  FMUL.FTZ R105, R130, R25 ;  /* 0x0000001982697220 */ /* 0x000fe20000410000 */
[----:B------:R-:W1:Y:S01]  /*2f10*/  MUFU.EX2 R97, R99 ;  /* 0x0000006300617308 */ /* 0x000e620000000800 */
[----:B--2---:R-:W-:Y:S02]  /*2f20*/  FFMA.FTZ R102, R95, R101, R100 ;  /* 0x000000655f667223 */ /* 0x004fe40000010064 */
[----:B------:R-:W-:-:S02]  /*2f30*/  FMUL.FTZ R100, R26, R105 ;  /* 0x000000691a647220 */ /* 0x000fc40000410000 */
[----:B------:R-:W-:-:S03]  /*2f40*/  FMUL.FTZ R101, R142, R103 ;  /* 0x000000678e657220 */ /* 0x000fc60000410000 */
[----:B------:R-:W2:Y:S01]  /*2f50*/  MUFU.EX2 R98, R98 ;  /* 0x0000006200627308 */ /* 0x000ea20000000800 */
[----:B----4-:R-:W-:Y:S02]  /*2f60*/  FMUL.FTZ R105, R17, R32 ;  /* 0x0000002011697220 */ /* 0x010fe40000410000 */
[----:B------:R-:W-:Y:S02]  /*2f70*/  FMUL.FTZ R107, R27, R100 ;  /* 0x000000641b6b7220 */ /* 0x000fe40000410000 */
[----:B0-----:R-:W-:-:S03]  /*2f80*/  FFMA.FTZ R105, R96, R102, R105 ;  /* 0x0000006660697223 */ /* 0x001fc60000010069 */
[----:B------:R-:W0:Y:S01]  /*2f90*/  MUFU.EX2 R99, R101 ;  /* 0x0000006500637308 */ /* 0x000e220000000800 */
[----:B------:R-:W-:Y:S02]  /*2fa0*/  FMUL.FTZ R102, R18, R33 ;  /* 0x0000002112667220 */ /* 0x000fe40000410000 */
[----:B------:R-:W-:Y:S02]  /*2fb0*/  FMUL.FTZ R104, R92, R107 ;  /* 0x0000006b5c687220 */ /* 0x000fe40000410000 */
[----:B-1----:R-:W-:Y:S02]  /*2fc0*/  FFMA.FTZ R102, R97, R105, R102 ;  /* 0x0000006961667223 */ /* 0x002fe40000010066 */
[----:B------:R-:W-:Y:S02]  /*2fd0*/  FMUL.FTZ R107, R93, R104 ;  /* 0x000000685d6b7220 */ /* 0x000fe40000410000 */
[----:B------:R-:W-:Y:S02]  /*2fe0*/  FMUL.FTZ R105, R19, R34 ;  /* 0x0000002213697220 */ /* 0x000fe40000410000 */
[----:B------:R-:W-:-:S02]  /*2ff0*/  FMUL.FTZ R100, R129, R103 ;  /* 0x0000006781647220 */ /* 0x000fc40000410000 */
[----:B------:R-:W-:Y:S02]  /*3000*/  FMUL.FTZ R106, R94, R107 ;  /* 0x0000006b5e6a7220 */ /* 0x000fe40000410000 */
[----:B--2---:R-:W-:Y:S02]  /*3010*/  FFMA.FTZ R107, R98, R102, R105 ;  /* 0x00000066626b7223 */ /* 0x004fe40000010069 */
[----:B------:R-:W-:Y:S01]  /*3020*/  FMUL.FTZ R102, R20, R35 ;  /* 0x0000002314667220 */ /* 0x000fe20000410000 */
[----:B------:R-:W1:Y:S01]  /*3030*/  MUFU.EX2 R100, R100 ;  /* 0x0000006400647308 */ /* 0x000e620000000800 */
[----:B------:R-:W-:Y:S02]  /*3040*/  FMUL.FTZ R104, R7, R103 ;  /* 0x0000006707687220 */ /* 0x000fe40000410000 */
[----:B------:R-:W-:Y:S02]  /*3050*/  FMUL.FTZ R105, R95, R106 ;  /* 0x0000006a5f697220 */ /* 0x000fe40000410000 */
[----:B0-----:R-:W-:-:S02]  /*3060*/  FFMA.FTZ R108, R99, R107, R102 ;  /* 0x0000006b636c7223 */ /* 0x001fc40000010066 */
[----:B------:R-:W-:Y:S01]  /*3070*/  FMUL.FTZ R102, R8, R103 ;  /* 0x0000006708667220 */ /* 0x000fe20000410000 */
[----:B------:R0:W2:Y:S01]  /*3080*/  MUFU.EX2 R101, R104 ;  /* 0x0000006800657308 */ /* 0x0000a20000000800 */
[----:B------:R-:W-:-:S04]  /*3090*/  FMUL.FTZ R106, R96, R105 ;  /* 0x00000069606a7220 */ /* 0x000fc80000410000 */
[----:B------:R-:W-:-:S03]  /*30a0*/  FMUL.FTZ R107, R97, R106 ;  /* 0x0000006a616b7220 */ /* 0x000fc60000410000 */
[----:B------:R-:W3:Y:S01]  /*30b0*/  MUFU.EX2 R102, R102 ;  /* 0x0000006600667308 */ /* 0x000ee20000000800 */
[----:B------:R-:W-:Y:S01]  /*30c0*/  FMUL.FTZ R105, R21, R28 ;  /* 0x0000001c15697220 */ /* 0x000fe20000410000 */
[----:B------:R-:W-:Y:S01]  /*30d0*/  ISETP.NE.AND P0, PT, R0, 0x7f, PT ;  /* 0x0000007f0000780c */ /* 0x000fe20003f05270 */
[----:B------:R-:W-:Y:S02]  /*30e0*/  FMUL.FTZ R106, R98, R107 ;  /* 0x0000006b626a7220 */ /* 0x000fe40000410000 */
[----:B-1----:R-:W-:Y:S02]  /*30f0*/  FFMA.FTZ R105, R100, R108, R105 ;  /* 0x0000006c64697223 */ /* 0x002fe40000010069 */
[----:B0-----:R-:W-:Y:S02]  /*3100*/  FMUL.FTZ R104, R22, R29 ;  /* 0x0000001d16687220 */ /* 0x001fe40000410000 */
[----:B------:R-:W-:Y:S02]  /*3110*/  FMUL.FTZ R107, R99, R106 ;  /* 0x0000006a636b7220 */ /* 0x000fe40000410000 */
[----:B--2---:R-:W-:-:S02]  /*3120*/  FFMA.FTZ R106, R101, R105, R104 ;  /* 0x00000069656a7223 */ /* 0x004fc40000010068 */
[----:B------:R-:W-:Y:S02]  /*3130*/  FMUL.FTZ R105, R23, R30 ;  /* 0x0000001e17697220 */ /* 0x000fe40000410000 */
[----:B------:R-:W-:Y:S02]  /*3140*/  FMUL.FTZ R104, R100, R107 ;  /* 0x0000006b64687220 */ /* 0x000fe40000410000 */
[----:B---3--:R-:W-:Y:S02]  /*3150*/  FFMA.FTZ R107, R102, R106, R105 ;  /* 0x0000006a666b7223 */ /* 0x008fe40000010069 */
[----:B------:R-:W-:Y:S02]  /*3160*/  FMUL.FTZ R105, R101, R104 ;  /* 0x0000006865697220 */ /* 0x000fe40000410000 */
[----:B------:R0:W1:Y:S01]  /*3170*/  @P0 LDS R104, [R0.X4+0x5464] ;  /* 0x0054640000680984 */ /* 0x0000620000004800 */
[----:B------:R-:W-:-:S06]  /*3180*/  FMUL.FTZ R103, R150, R103 ;  /* 0x0000006796677220 */ /* 0x000fcc0000410000 */
[----:B------:R-:W2:Y:S01]  /*3190*/  MUFU.EX2 R103, R103 ;  /* 0x0000006700677308 */ /* 0x000ea20000000800 */
[----:B------:R-:W-:Y:S02]  /*31a0*/  FMUL.FTZ R106, R24, R31 ;  /* 0x0000001f186a7220 */ /* 0x000fe40000410000 */
[----:B------:R-:W-:Y:S02]  /*31b0*/  FMUL.FTZ R108, R102, R105 ;  /* 0x00000069666c7220 */ /* 0x000fe40000410000 */
[C---:B--2---:R-:W-:Y:S02]  /*31c0*/  FFMA.FTZ R107, R103.reuse, R107, R106 ;  /* 0x0000006b676b7223 */ /* 0x044fe4000001006a */
[----:B------:R-:W-:Y:S01]  /*31d0*/  FMUL.FTZ R106, R103, R108 ;  /* 0x0000006c676a7220 */ /* 0x000fe20000410000 */
[----:B------:R-:W-:Y:S05]  /*31e0*/  @P0 BRA `(.L_x_1828) ;  /* 0x000000a000000947 */ /* 0x000fea0003800000 */
[----:B0-----:R-:W-:Y:S01]  /*31f0*/  ULDC UR20, c[0x0][0x174] ;  /* 0x00005d0000147ab9 */ /* 0x001fe20000000800 */
[----:B-1----:R-:W-:Y:S01]  /*3200*/  HFMA2.MMA R104, -RZ, RZ, 1.875, 0 ;  /* 0x3f800000ff687435 */ /* 0x002fe200000001ff */
        /* <DEDUP_REMOVED lines=8> */
.L_x_1828:
[----:B0-----:R-:W-:Y:S05]  /*3290*/  BSYNC B0 ;  /* 0x0000000000007941 */ /* 0x001fea0003800000 */
.L_x_1827:
[----:B------:R-:W2:Y:S04]  /*32a0*/  LDL R109, [R1+0x8] ;  /* 0x00000800016d7983 */ /* 0x000ea80000100800 */
[----:B------:R-:W3:Y:S04]  /*32b0*/  LDL R108, [R1+0x4] ;  /* 0x00000400016c7983 */ /* 0x000ee80000100800 */
[----:B------:R-:W4:Y:S01]  /*32c0*/  LDL R105, [R1] ;  /* 0x0000000001697983 */ /* 0x000f220000100800 */
[----:B------:R-:W-:Y:S01]  /*32d0*/  ISETP.GT.U32.AND P0, PT, R0, 0x1f, PT ;  /* 0x0000001f0000780c */ /* 0x000fe20003f04070 */
[----:B------:R-:W-:Y:S01]  /*32e0*/  BSSY B0, `(.L_x_1829) ;  /* 0x000005e000007945 */ /* 0x000fe20003800000 */
[-C--:B-----5:R-:W-:Y:S01]  /*32f0*/  FMUL.FTZ R128, R151, R120.reuse ;  /* 0x0000007897807220 */ /* 0x0a0fe20000410000 */
[----:B------:R0:W-:Y:S01]  /*3300*/  STS.64 [R110.X8+0x4250], R106 ;  /* 0x0042506a6e007388 */ /* 0x0001e20000008a00 */
[----:B------:R-:W-:-:S02]  /*3310*/  FMUL.FTZ R124, R165, R120 ;  /* 0x00000078a57c7220 */ /* 0x000fc40000410000 */
[-C--:B------:R-:W-:Y:S02]  /*3320*/  FMUL.FTZ R123, R164, R120.reuse ;  /* 0x00000078a47b7220 */ /* 0x080fe40000410000 */
[-C--:B------:R-:W-:Y:S02]  /*3330*/  FMUL.FTZ R122, R163, R120.reuse ;  /* 0x00000078a37a7220 */ /* 0x080fe40000410000 */
[-C--:B------:R-:W-:Y:S02]  /*3340*/  FMUL.FTZ R121, R162, R120.reuse ;  /* 0x00000078a2797220 */ /* 0x080fe40000410000 */
[-C--:B------:R-:W-:Y:S02]  /*3350*/  FMUL.FTZ R111, R153, R120.reuse ;  /* 0x00000078996f7220 */ /* 0x080fe40000410000 */
[-C--:B0-----:R-:W-:Y:S02]  /*3360*/  FMUL.FTZ R106, R158, R120.reuse ;  /* 0x000000789e6a7220 */ /* 0x081fe40000410000 */
[----:B------:R-:W-:-:S02]  /*3370*/  FMUL.FTZ R107, R157, R120 ;  /* 0x000000789d6b7220 */ /* 0x000fc40000410000 */
[-C--:B------:R-:W-:Y:S01]  /*3380*/  FMUL.FTZ R110, R154, R120.reuse ;  /* 0x000000789a6e7220 */ /* 0x080fe20000410000 */
[----:B------:R-:W-:Y:S01]  /*3390*/  BAR.SYNC.DEFER_BLOCKING 0x0 ;  /* 0x0000000000007b1d */ /* 0x000fe20000010000 */
[-C--:B--2---:R-:W-:Y:S02]  /*33a0*/  FMUL.FTZ R127, R109, R120.reuse ;  /* 0x000000786d7f7220 */ /* 0x084fe40000410000 */
[-C--:B------:R-:W-:Y:S02]  /*33b0*/  FMUL.FTZ R109, R155, R120.reuse ;  /* 0x000000789b6d7220 */ /* 0x080fe40000410000 */
[-C--:B---3--:R-:W-:Y:S02]  /*33c0*/  FMUL.FTZ R126, R108, R120.reuse ;  /* 0x000000786c7e7220 */ /* 0x088fe40000410000 */
[-C--:B------:R-:W-:Y:S02]  /*33d0*/  FMUL.FTZ R108, R156, R120.reuse ;  /* 0x000000789c6c7220 */ /* 0x080fe40000410000 */
[----:B----4-:R-:W-:-:S02]  /*33e0*/  FMUL.FTZ R125, R105, R120 ;  /* 0x00000078697d7220 */ /* 0x010fc40000410000 */
[-C--:B------:R-:W-:Y:S02]  /*33f0*/  FMUL.FTZ R105, R161, R120.reuse ;  /* 0x00000078a1697220 */ /* 0x080fe40000410000 */
[----:B------:R-:W-:Y:S01]  /*3400*/  FMUL.FTZ R120, R152, R120 ;  /* 0x0000007898787220 */ /* 0x000fe20000410000 */
[----:B------:R-:W-:Y:S05]  /*3410*/  @P0 BRA `(.L_x_1830) ;  /* 0x000004a000000947 */ /* 0x000fea0003800000 */
[----:B------:R-:W-:-:S05]  /*3420*/  IMAD R131, R0, 0x28, RZ ;  /* 0x0000002800837824 */ /* 0x000fca00078e02ff */
[----:B------:R-:W-:Y:S04]  /*3430*/  LDS.64 R114, [R131+0x4250] ;  /* 0x0042500083727984 */ /* 0x000fe80000000a00 */
[----:B------:R-:W0:Y:S04]  /*3440*/  LDS.64 R116, [R131+0x4258] ;  /* 0x0042580083747984 */ /* 0x000e280000000a00 */
[----:B------:R-:W2:Y:S01]  /*3450*/  LDS.64 R118, [R131+0x4260] ;  /* 0x0042600083767984 */ /* 0x000ea20000000a00 */
[-C--:B0-----:R-:W-:Y:S02]  /*3460*/  FFMA.FTZ R115, R115, R116.reuse, R117 ;  /* 0x0000007473737223 */ /* 0x081fe40000010075 */
[----:B------:R-:W-:-:S02]  /*3470*/  FMUL.FTZ R117, R114, R116 ;  /* 0x0000007472757220 */ /* 0x000fc40000410000 */
[C---:B--2---:R-:W-:Y:S02]  /*3480*/  FFMA.FTZ R119, R118.reuse, R115, R119 ;  /* 0x0000007376777223 */ /* 0x044fe40000010077 */
[----:B------:R-:W0:Y:S01]  /*3490*/  LDS.64 R114, [R131+0x4268] ;  /* 0x0042680083727984 */ /* 0x000e220000000a00 */
[----:B------:R-:W-:Y:S02]  /*34a0*/  FMUL.FTZ R117, R118, R117 ;  /* 0x0000007576757220 */ /* 0x000fe40000410000 */
[C---:B0-----:R-:W-:Y:S02]  /*34b0*/  FFMA.FTZ R116, R114.reuse, R119, R115 ;  /* 0x0000007772747223 */ /* 0x041fe40000010073 */
[----:B------:R-:W-:Y:S01]  /*34c0*/  FMUL.FTZ R117, R114, R117 ;  /* 0x0000007572757220 */ /* 0x000fe20000410000 */
[----:B------:R-:W-:Y:S05]  /*34d0*/  BRA.DIV ~URZ, `(.L_x_1831) ;  /* 0x000037f27f007947 */ /* 0x000fea000b800000 */
[----:B------:R0:W2:Y:S02]  /*34e0*/  SHFL.UP PT, R119, R117, 0x1, RZ ;  /* 0x0420000075777989 */ /* 0x0000a400000e00ff */
.L_x_1882:
[----:B------:R-:W-:Y:S05]  /*34f0*/  BRA.DIV ~URZ, `(.L_x_1832) ;  /* 0x000038527f007947 */ /* 0x000fea000b800000 */
[----:B------:R-:W3:Y:S04]  /*3500*/  S2R R133, SR_LANEID ;  /* 0x0000000000857919 */ /* 0x000ee80000000000 */
[----:B------:R-:W4:Y:S01]  /*3510*/  SHFL.UP PT, R114, R116, 0x1, RZ ;  /* 0x0420000074727989 */ /* 0x000f2200000e00ff */
[----:B---3--:R-:W-:-:S13]  /*3520*/  ISETP.GE.AND P0, PT, R133, 0x1, PT ;  /* 0x000000018500780c */ /* 0x008fda0003f06270 */
[C---:B----4-:R-:W-:Y:S02]  /*3530*/  @P0 FFMA.FTZ R116, R117.reuse, R114, R116 ;  /* 0x0000007275740223 */ /* 0x050fe40000010074 */
        /* <DEDUP_REMOVED lines=18> */
[----:B------:R3:W4:Y:S01]  /*3660*/  SHFL.UP PT, R119, R117, 0x10, RZ ;  /* 0x0600000075777989 */ /* 0x00072200000e00ff */
[----:B0-----:R-:W-:-:S03]  /*3670*/  MOV R116, R117 ;  /* 0x0000007500747202 */ /* 0x001fc60000000f00 */
.L_x_1883:
[----:B------:R-:W0:Y:S01]  /*3680*/  S2R R114, SR_LANEID ;  /* 0x0000000000727919 */ /* 0x000e220000000000 */
[----:B---3--:R-:W-:Y:S02]  /*3690*/  MOV R117, R132 ;  /* 0x0000008400757202 */ /* 0x008fe40000000f00 */
[----:B0-----:R-:W-:-:S13]  /*36a0*/  ISETP.GE.AND P0, PT, R114, 0x10, PT ;  /* 0x000000107200780c */ /* 0x001fda0003f06270 */
[-C--:B--2---:R-:W-:Y:S02]  /*36b0*/  @P0 FFMA.FTZ R117, R118, R116.reuse, R117 ;  /* 0x0000007476750223 */ /* 0x084fe40000010075 */
[----:B----4-:R-:W-:Y:S01]  /*36c0*/  @P0 FMUL.FTZ R116, R119, R116 ;  /* 0x0000007477740220 */ /* 0x010fe20000410000 */
[----:B------:R-:W-:Y:S05]  /*36d0*/  BRA.CONV ~URZ, `(.L_x_1833) ;  /* 0x000000437f007947 */ /* 0x000fea000b800000 */
[----:B------:R-:W-:Y:S01]  /*36e0*/  HFMA2.MMA R159, -RZ, RZ, 0, 1.847743988037109375e-06 ;  /* 0x0000001fff9f7435 */ /* 0x000fe200000001ff */
[----:B------:R-:W-:Y:S02]  /*36f0*/  MOV R114, R116 ;  /* 0x0000007400727202 */ /* 0x000fe40000000f00 */
[----:B------:R-:W-:-:S03]  /*3700*/  MOV R115, 0x3720 ;  /* 0x0000372000737802 */ /* 0x000fc60000000f00 */
[----:B-1----:R-:W-:Y:S05]  /*3710*/  CALL.REL.NOINC `($__internal_76_$__cuda_sm70_shflsync_idx_p) ;  /* 0x0000434000007944 */ /* 0x002fea0003c00000 */
.L_x_1833:
[----:B------:R-:W-:Y:S05]  /*3720*/  BRA.CONV ~URZ, `(.L_x_1834) ;  /* 0x000000437f007947 */ /* 0x000fea000b800000 */
[----:B-1----:R-:W-:Y:S01]  /*3730*/  HFMA2.MMA R159, -RZ, RZ, 0, 1.847743988037109375e-06 ;  /* 0x0000001fff9f7435 */ /* 0x002fe200000001ff */
[----:B------:R-:W-:Y:S02]  /*3740*/  MOV R114, R117 ;  /* 0x0000007500727202 */ /* 0x000fe40000000f00 */
[----:B------:R-:W-:-:S03]  /*3750*/  MOV R115, 0x3770 ;  /* 0x0000377000737802 */ /* 0x000fc60000000f00 */
[----:B--2--5:R-:W-:Y:S05]  /*3760*/  CALL.REL.NOINC `($__internal_76_$__cuda_sm70_shflsync_idx_p) ;  /* 0x000042f000007944 */ /* 0x024fea0003c00000 */
.L_x_1834:
[----:B------:R-:W-:Y:S05]  /*3770*/  BRA.DIV ~URZ, `(.L_x_1835) ;  /* 0x00003ae27f007947 */ /* 0x000fea000b800000 */
[----:B------:R0:W3:Y:S04]  /*3780*/  SHFL.IDX PT, R118, R112, RZ, 0x1f ;  /* 0x00001fff70767589 */ /* 0x0000e800000e0000 */
[----:B------:R0:W4:Y:S04]  /*3790*/  SHFL.IDX PT, R115, R113, RZ, 0x1f ;  /* 0x00001fff71737589 */ /* 0x00012800000e0000 */
[----:B------:R-:W2:Y:S04]  /*37a0*/  SHFL.UP PT, R116, R116, 0x1, RZ ;  /* 0x0420000074747989 */ /* 0x000ea800000e00ff */
[----:B------:R-:W1:Y:S02]  /*37b0*/  SHFL.UP PT, R117, R117, 0x1, RZ ;  /* 0x0420000075757989 */ /* 0x000e6400000e00ff */
.L_x_1884:
[----:B0--3--:R-:W-:Y:S01]  /*37c0*/  MOV R114, R118 ;  /* 0x0000007600727202 */ /* 0x009fe20000000f00 */
[----:B------:R-:W0:Y:S01]  /*37d0*/  LDS.64 R112, [R131+0x4250] ;  /* 0x0042500083707984 */ /* 0x000e220000000a00 */
[----:B-12-4-:R-:W-:-:S03]  /*37e0*/  @P1 FFMA.FTZ R115, R115, R116, R117 ;  /* 0x0000007473731223 */ /* 0x016fc60000010075 */
        /* <DEDUP_REMOVED lines=13> */
.L_x_1830:
[----:B------:R-:W-:Y:S05]  /*38c0*/  BSYNC B0 ;  /* 0x0000000000007941 */ /* 0x000fea0003800000 */
.L_x_1829:
[C---:B-12---:R-:W-:Y:S01]  /*38d0*/  FMUL.FTZ R113, R103.reuse, R104 ;  /* 0x0000006867717220 */ /* 0x046fe20000410000 */
[----:B------:R-:W-:Y:S01]  /*38e0*/  WARPSYNC 0xffffffff ;  /* 0xffffffff00007948 */ /* 0x000fe20003800000 */
[----:B------:R-:W-:Y:S01]  /*38f0*/  BAR.SYNC.DEFER_BLOCKING 0x0 ;  /* 0x0000000000007b1d */ /* 0x000fe20000010000 */
[----:B------:R-:W-:Y:S01]  /*3900*/  LEA.HI R116, R0, R0, RZ, 0x1e ;  /* 0x0000000000747211 */ /* 0x000fe200078ff0ff */
[----:B------:R-:W-:Y:S01]  /*3910*/  FMUL.FTZ R112, R102, R113 ;  /* 0x0000007166707220 */ /* 0x000fe20000410000 */
[----:B------:R-:W-:Y:S01]  /*3920*/  LOP3.LUT P0, RZ, R0, 0x1f, RZ, 0xc0, !PT ;  /* 0x0000001f00ff7812 */ /* 0x000fe2000780c0ff */
[----:B------:R-:W-:Y:S01]  /*3930*/  FFMA.FTZ R113, R103, R120, R111 ;  /* 0x0000007867717223 */ /* 0x000fe2000001006f */
[----:B------:R-:W-:Y:S01]  /*3940*/  MOV R118, UR7 ;  /* 0x0000000700767c02 */ /* 0x000fe20008000f00 */
[----:B------:R-:W-:Y:S01]  /*3950*/  FMUL.FTZ R131, R10, R41 ;  /* 0x000000290a837220 */ /* 0x000fe20000410000 */
[----:B------:R-:W-:Y:S01]  /*3960*/  BSSY B0, `(.L_x_1836) ;  /* 0x0000086000007945 */ /* 0x000fe20003800000 */
        /* <DEDUP_REMOVED lines=8> */
[----:B------:R-:W-:Y:S01]  /*39f0*/  FFMA.FTZ R114, R98, R115, R106 ;  /* 0x0000007362727223 */ /* 0x000fe2000001006a */
[----:B------:R-:W0:Y:S01]  /*3a00*/  LDS R117, [R116.X8+0x4254] ;  /* 0x0042540074757984 */ /* 0x000e220000008800 */
        /* <DEDUP_REMOVED lines=18> */
[----:B------:R-:W-:Y:S01]  /*3b30*/  HFMA2.MMA R113, -RZ, RZ, 0, 0 ;  /* 0x00000000ff717435 */ /* 0x000fe200000001ff */
[----:B------:R-:W-:-:S02]  /*3b40*/  FFMA.FTZ R115, R26, R114, R127 ;  /* 0x000000721a737223 */ /* 0x000fc4000001007f */
[C---:B------:R-:W-:Y:S01]  /*3b50*/  FMUL.FTZ R114, R25.reuse, R112 ;  /* 0x0000007019727220 */ /* 0x040fe20000410000 */
[----:B------:R-:W-:Y:S01]  /*3b60*/  MOV R112, 0x3f800000 ;  /* 0x3f80000000707802 */ /* 0x000fe20000000f00 */
[----:B------:R-:W-:Y:S02]  /*3b70*/  FFMA.FTZ R115, R25, R115, R128 ;  /* 0x0000007319737223 */ /* 0x000fe40000010080 */
[----:B------:R-:W-:Y:S02]  /*3b80*/  FMUL.FTZ R133, R13, R36 ;  /* 0x000000240d857220 */ /* 0x000fe40000410000 */
[----:B------:R-:W-:Y:S02]  /*3b90*/  FMUL.FTZ R134, R15, R38 ;  /* 0x000000260f867220 */ /* 0x000fe40000410000 */
[----:B------:R-:W1:Y:S01]  /*3ba0*/  @!P0 LDS.64 R112, [R118.X8+0x5660] ;  /* 0x0056600076708984 */ /* 0x000e620000008a00 */
[----:B------:R-:W-:Y:S01]  /*3bb0*/  FMUL.FTZ R135, R16, R39 ;  /* 0x0000002710877220 */ /* 0x000fe20000410000 */
[----:B------:R-:W-:Y:S01]  /*3bc0*/  ISETP.GT.U32.AND P0, PT, R0, 0x1f, PT ;  /* 0x0000001f0000780c */ /* 0x000fe20003f04070 */
[----:B------:R-:W-:Y:S01]  /*3bd0*/  FMUL.FTZ R136, R17, R32 ;  /* 0x0000002011887220 */ /* 0x000fe20000410000 */
[----:B------:R2:W-:Y:S01]  /*3be0*/  STS.64 [R116.X8+0x4760], R114 ;  /* 0x0047607274007388 */ /* 0x0005e20000008a00 */
[----:B------:R-:W-:-:S02]  /*3bf0*/  FMUL.FTZ R137, R18, R33 ;  /* 0x0000002112897220 */ /* 0x000fc40000410000 */
[----:B------:R-:W-:Y:S02]  /*3c00*/  FMUL.FTZ R138, R20, R35 ;  /* 0x00000023148a7220 */ /* 0x000fe40000410000 */
[----:B------:R-:W-:Y:S02]  /*3c10*/  FMUL.FTZ R139, R21, R28 ;  /* 0x0000001c158b7220 */ /* 0x000fe40000410000 */
[----:B------:R-:W-:Y:S02]  /*3c20*/  FMUL.FTZ R140, R22, R29 ;  /* 0x0000001d168c7220 */ /* 0x000fe40000410000 */
[----:B------:R-:W-:Y:S02]  /*3c30*/  FMUL.FTZ R141, R24, R31 ;  /* 0x0000001f188d7220 */ /* 0x000fe40000410000 */
[----:B--2---:R-:W-:Y:S02]  /*3c40*/  FMUL.FTZ R116, R9, R40 ;  /* 0x0000002809747220 */ /* 0x004fe40000410000 */
[----:B------:R-:W-:-:S02]  /*3c50*/  FMUL.FTZ R114, R14, R37 ;  /* 0x000000250e727220 */ /* 0x000fc40000410000 */
[----:B0-----:R-:W-:Y:S02]  /*3c60*/  FFMA.FTZ R130, R130, R117, R116 ;  /* 0x0000007582827223 */ /* 0x001fe40000010074 */
        /* <DEDUP_REMOVED lines=39> */
.L_x_1885:
        /* <DEDUP_REMOVED lines=26> */
.L_x_1886:
        /* <DEDUP_REMOVED lines=20> */
.L_x_1837:
[----:B-1----:R-:W-:Y:S05]  /*41c0*/  BSYNC B0 ;  /* 0x0000000000007941 */ /* 0x002fea0003800000 */
.L_x_1836:
[----:B------:R-:W2:Y:S01]  /*41d0*/  LDL R119, [R1+0x8] ;  /* 0x0000080001777983 */ /* 0x000ea20000100800 */
[----:B------:R-:W-:Y:S01]  /*41e0*/  WARPSYNC 0xffffffff ;  /* 0xffffffff00007948 */ /* 0x000fe20003800000 */
[----:B------:R-:W-:Y:S01]  /*41f0*/  LEA.HI R114, R0, R0, RZ, 0x1e ;  /* 0x0000000000727211 */ /* 0x000fe200078ff0ff */
[----:B------:R-:W-:Y:S01]  /*4200*/  ULDC.64 UR20, c[0x0][0x298] ;  /* 0x0000a60000147ab9 */ /* 0x000fe20000000a00 */
[----:B------:R-:W3:Y:S04]  /*4210*/  LDL R118, [R1+0x4] ;  /* 0x0000040001767983 */ /* 0x000ee80000100800 */
[----:B------:R-:W4:Y:S04]  /*4220*/  LDL R116, [R1] ;  /* 0x0000000001747983 */ /* 0x000f280000100800 */
[----:B------:R-:W-:Y:S06]  /*4230*/  BAR.SYNC.DEFER_BLOCKING 0x0 ;  /* 0x0000000000007b1d */ /* 0x000fec0000010000 */
[----:B------:R-:W0:Y:S02]  /*4240*/  LDS R114, [R114.X8+0x4764] ;  /* 0x0047640072727984 */ /* 0x000e240000008800 */
[----:B0-----:R-:W-:-:S04]  /*4250*/  FFMA.FTZ R104, R114, R104, R120 ;  /* 0x0000006872687223 */ /* 0x001fc80000010078 */
        /* <DEDUP_REMOVED lines=12> */
[----:B------:R-:W-:-:S03]  /*4320*/  ISETP.NE.AND P0, PT, R0, RZ, PT ;  /* 0x000000ff0000720c */ /* 0x000fc60003f05270 */
[----:B------:R-:W-:-:S04]  /*4330*/  FFMA.FTZ R126, R27, R125, R126 ;  /* 0x0000007d1b7e7223 */ /* 0x000fc8000001007e */
[----:B------:R-:W-:Y:S01]  /*4340*/  FFMA.FTZ R127, R26, R126, R127 ;  /* 0x0000007e1a7f7223 */ /* 0x000fe2000001007f */
[----:B------:R-:W-:-:S03]  /*4350*/  SHF.L.U32 R26, R0, 0x4, RZ ;  /* 0x00000004001a7819 */ /* 0x000fc600000006ff */
[-C--:B------:R-:W-:Y:S01]  /*4360*/  FFMA.FTZ R128, R25, R127.reuse, R128 ;  /* 0x0000007f19807223 */ /* 0x080fe20000010080 */
[----:B------:R-:W-:Y:S01]  /*4370*/  MOV R110, UR7 ;  /* 0x00000007006e7c02 */ /* 0x000fe20008000f00 */
[----:B------:R-:W-:Y:S01]  /*4380*/  FMUL.FTZ R106, R4, R127 ;  /* 0x0000007f046a7220 */ /* 0x000fe20000410000 */
[C---:B------:R-:W-:Y:S01]  /*4390*/  IADD3 R27, R26.reuse, 0x1, RZ ;  /* 0x000000011a1b7810 */ /* 0x040fe20007ffe0ff */
[----:B------:R-:W-:Y:S01]  /*43a0*/  FMUL.FTZ R107, R3, R128 ;  /* 0x00000080036b7220 */ /* 0x000fe20000410000 */
[----:B------:R-:W-:Y:S01]  /*43b0*/  LEA.HI.SX32 R94, R26, R26, 0x1b ;  /* 0x0000001a1a5e7211 */ /* 0x000fe200078fdaff */
[----:B------:R0:W-:Y:S01]  /*43c0*/  @!P0 STS.64 [R110.X8+0x5660], R112 ;  /* 0x005660706e008388 */ /* 0x0001e20000008a00 */
[----:B------:R-:W-:Y:S02]  /*43d0*/  FMUL.FTZ R108, R89, R106 ;  /* 0x0000006a596c7220 */ /* 0x000fe40000410000 */
[----:B------:R-:W-:-:S05]  /*43e0*/  FMUL.FTZ R111, R88, R107 ;  /* 0x0000006b586f7220 */ /* 0x000fca0000410000 */
[----:B------:R-:W-:Y:S01]  /*43f0*/  STS [R94.X4+0x2110], R111 ;  /* 0x0021106f5e007388 */ /* 0x000fe20000004800 */
[----:B0-----:R-:W-:-:S05]  /*4400*/  LEA.HI.SX32 R113, R27, R26, 0x1b ;  /* 0x0000001a1b717211 */ /* 0x001fca00078fdaff */
[----:B------:R0:W-:Y:S01]  /*4410*/  STS [R113.X4+0x2114], R108 ;  /* 0x0021146c71007388 */ /* 0x0001e20000004800 */
[C---:B------:R-:W-:Y:S02]  /*4420*/  IADD3 R115, R26.reuse, 0x2, RZ ;  /* 0x000000021a737810 */ /* 0x040fe40007ffe0ff */
[----:B------:R-:W-:Y:S01]  /*4430*/  IADD3 R117, R26, 0x3, RZ ;  /* 0x000000031a757810 */ /* 0x000fe20007ffe0ff */
[----:B0-----:R-:W-:-:S04]  /*4440*/  FMUL.FTZ R108, R10, R41 ;  /* 0x000000290a6c7220 */ /* 0x001fc80000410000 */
[-C--:B------:R-:W-:Y:S02]  /*4450*/  FFMA.FTZ R113, R25, R130.reuse, R108 ;  /* 0x0000008219717223 */ /* 0x080fe4000001006c */
[----:B------:R-:W-:Y:S01]  /*4460*/  FFMA.FTZ R25, R151, R130, RZ ;  /* 0x0000008297197223 */ /* 0x000fe200000100ff */
[-C--:B------:R-:W-:Y:S02]  /*4470*/  LEA.HI.SX32 R115, R115, R26.reuse, 0x1b ;  /* 0x0000001a73737211 */ /* 0x080fe400078fdaff */
[----:B------:R-:W-:Y:S01]  /*4480*/  LEA.HI.SX32 R117, R117, R26, 0x1b ;  /* 0x0000001a75757211 */ /* 0x000fe200078fdaff */
[----:B------:R-:W-:-:S04]  /*4490*/  FMUL.FTZ R27, R5, R126 ;  /* 0x0000007e051b7220 */ /* 0x000fc80000410000 */
[----:B------:R-:W-:Y:S02]  /*44a0*/  FMUL.FTZ R110, R90, R27 ;  /* 0x0000001b5a6e7220 */ /* 0x000fe40000410000 */
[----:B------:R-:W-:-:S03]  /*44b0*/  FFMA.FTZ R130, -R9, R40, R130 ;  /* 0x0000002809827223 */ /* 0x000fc60000010182 */
[----:B------:R0:W-:Y:S02]  /*44c0*/  STS [R115.X4+0x2118], R110 ;  /* 0x0021186e73007388 */ /* 0x0001e40000004800 */
[----:B0-----:R-:W-:Y:S02]  /*44d0*/  FMUL.FTZ R110, R18, R33 ;  /* 0x00000021126e7220 */ /* 0x001fe40000410000 */
[----:B------:R-:W-:-:S04]  /*44e0*/  FMUL.FTZ R92, R6, R125 ;  /* 0x0000007d065c7220 */ /* 0x000fc80000410000 */
[----:B------:R-:W-:Y:S01]  /*44f0*/  FMUL.FTZ R112, R91, R92 ;  /* 0x0000005c5b707220 */ /* 0x000fe20000410000 */
[----:B------:R-:W-:-:S04]  /*4500*/  UIMAD UR20, UR37, UR20, URZ ;  /* 0x00000014251472a4 */ /* 0x000fc8000f8e023f */
[----:B------:R0:W-:Y:S01]  /*4510*/  STS [R117.X4+0x211c], R112 ;  /* 0x00211c7075007388 */ /* 0x0001e20000004800 */
[----:B------:R-:W-:Y:S01]  /*4520*/  UIMAD UR20, UR36, UR21, UR20 ;  /* 0x00000015241472a4 */ /* 0x000fe2000f8e0214 */
[----:B0-----:R-:W-:Y:S01]  /*4530*/  MOV R117, UR36 ;  /* 0x0000002400757c02 */ /* 0x001fe20008000f00 */
[----:B------:R-:W-:Y:S01]  /*4540*/  FMUL.FTZ R112, R146, R96 ;  /* 0x0000006092707220 */ /* 0x000fe20000410000 */
[----:B------:R-:W-:Y:S01]  /*4550*/  MOV R121, UR22 ;  /* 0x0000001600797c02 */ /* 0x000fe20008000f00 */
[----:B--2---:R-:W-:Y:S02]  /*4560*/  FFMA.FTZ R26, R119, R113, R25 ;  /* 0x00000071771a7223 */ /* 0x004fe40000010019 */
[----:B------:R-:W-:Y:S02]  /*4570*/  FADD.FTZ R25, -R108, R113 ;  /* 0x000000716c197221 */ /* 0x000fe40000010100 */
[----:B---3--:R-:W-:Y:S02]  /*4580*/  FFMA.FTZ R111, R118, R131, R26 ;  /* 0x00000083766f7223 */ /* 0x008fe4000001001a */
[----:B------:R-:W-:-:S02]  /*4590*/  FMUL.FTZ R108, R14, R37 ;  /* 0x000000250e6c7220 */ /* 0x000fc40000410000 */
[----:B----4-:R-:W-:Y:S02]  /*45a0*/  FFMA.FTZ R26, R116, R132, R111 ;  /* 0x00000084741a7223 */ /* 0x010fe4000001006f */
[-C--:B------:R-:W-:Y:S02]  /*45b0*/  FFMA.FTZ R111, R93, R133.reuse, R108 ;  /* 0x000000855d6f7223 */ /* 0x080fe4000001006c */
[----:B------:R-:W-:-:S04]  /*45c0*/  FFMA.FTZ R93, R165, R133, R26 ;  /* 0x00000085a55d7223 */ /* 0x000fc8000001001a */
[----:B------:R-:W-:-:S04]  /*45d0*/  FFMA.FTZ R93, R164, R111, R93 ;  /* 0x0000006fa45d7223 */ /* 0x000fc8000001005d */
[----:B------:R-:W-:Y:S02]  /*45e0*/  FFMA.FTZ R93, R163, R134, R93 ;  /* 0x00000086a35d7223 */ /* 0x000fe4000001005d */
[----:B------:R-:W-:Y:S02]  /*45f0*/  FADD.FTZ R26, -R108, R111 ;  /* 0x0000006f6c1a7221 */ /* 0x000fe40000010100 */
[----:B------:R-:W-:Y:S02]  /*4600*/  FFMA.FTZ R93, R162, R135, R93 ;  /* 0x00000087a25d7223 */ /* 0x000fe4000001005d */
[-C--:B------:R-:W-:Y:S02]  /*4610*/  FFMA.FTZ R111, R97, R136.reuse, R110 ;  /* 0x00000088616f7223 */ /* 0x080fe4000001006e */
[----:B------:R-:W-:Y:S02]  /*4620*/  FFMA.FTZ R97, R161, R136, R93 ;  /* 0x00000088a1617223 */ /* 0x000fe4000001005d */
[----:B------:R-:W-:-:S02]  /*4630*/  FFMA.FTZ R93, R130, R107, RZ ;  /* 0x0000006b825d7223 */ /* 0x000fc400000100ff */
[----:B------:R-:W-:Y:S02]  /*4640*/  FFMA.FTZ R108, R158, R111, R97 ;  /* 0x0000006f9e6c7223 */ /* 0x000fe40000010061 */
[----:B------:R-:W-:Y:S02]  /*4650*/  FFMA.FTZ R106, R25, R106, R93 ;  /* 0x0000006a196a7223 */ /* 0x000fe4000001005d */
[----:B------:R-:W-:Y:S02]  /*4660*/  FFMA.FTZ R131, -R11, R42, R131 ;  /* 0x0000002a0b837223 */ /* 0x000fe40000010183 */
[----:B------:R-:W-:Y:S02]  /*4670*/  FFMA.FTZ R97, R157, R137, R108 ;  /* 0x000000899d617223 */ /* 0x000fe4000001006c */
[----:B------:R-:W-:Y:S02]  /*4680*/  FFMA.FTZ R93, R131, R27, R106 ;  /* 0x0000001b835d7223 */ /* 0x000fe4000001006a */
[----:B------:R-:W-:-:S02]  /*4690*/  FMUL.FTZ R108, R22, R29 ;  /* 0x0000001d166c7220 */ /* 0x000fc40000410000 */
[----:B------:R-:W-:Y:S02]  /*46a0*/  FFMA.FTZ R27, -R12, R43, R132 ;  /* 0x0000002b0c1b7223 */ /* 0x000fe40000010184 */
[----:B------:R-:W-:Y:S02]  /*46b0*/  FADD.FTZ R107, -R110, R111 ;  /* 0x0000006f6e6b7221 */ /* 0x000fe40000010100 */
[----:B------:R-:W-:Y:S02]  /*46c0*/  FFMA.FTZ R106, R156, R138, R97 ;  /* 0x0000008a9c6a7223 */ /* 0x000fe40000010061 */
[----:B------:R-:W-:Y:S02]  /*46d0*/  FFMA.FTZ R111, R101, R139, R108 ;  /* 0x0000008b656f7223 */ /* 0x000fe4000001006c */
[----:B------:R-:W-:Y:S02]  /*46e0*/  FFMA.FTZ R93, R27, R92, R93 ;  /* 0x0000005c1b5d7223 */ /* 0x000fe4000001005d */
[----:B------:R-:W-:-:S02]  /*46f0*/  FFMA.FTZ R133, -R13, R36, R133 ;  /* 0x000000240d857223 */ /* 0x000fc40000010185 */
[-C--:B------:R-:W-:Y:S02]  /*4700*/  FMUL.FTZ R92, R36, R124.reuse ;  /* 0x0000007c245c7220 */ /* 0x080fe40000410000 */
[----:B------:R-:W-:Y:S02]  /*4710*/  FFMA.FTZ R97, R155, R139, R106 ;  /* 0x0000008b9b617223 */ /* 0x000fe4000001006a */
[----:B------:R-:W-:Y:S02]  /*4720*/  FMUL.FTZ R36, R124, UR42 ;  /* 0x0000002a7c247c20 */ /* 0x000fe40008410000 */
[----:B------:R-:W-:Y:S02]  /*4730*/  FADD.FTZ R101, -R108, R111 ;  /* 0x0000006f6c657221 */ /* 0x000fe40000010100 */
[----:B------:R-:W-:Y:S02]  /*4740*/  FMUL.FTZ R124, R149, R124 ;  /* 0x0000007c957c7220 */ /* 0x000fe40000410000 */
[----:B------:R-:W-:-:S02]  /*4750*/  FMUL.FTZ R108, R125, UR42 ;  /* 0x0000002a7d6c7c20 */ /* 0x000fc40008410000 */
[----:B------:R-:W-:Y:S02]  /*4760*/  FFMA.FTZ R106, R154, R111, R97 ;  /* 0x0000006f9a6a7223 */ /* 0x000fe40000010061 */
[----:B------:R-:W-:Y:S02]  /*4770*/  FMUL.FTZ R36, R36, R133 ;  /* 0x0000008524247220 */ /* 0x000fe40000410000 */
[----:B------:R-:W-:Y:S02]  /*4780*/  FFMA.FTZ R133, R133, R124, R93 ;  /* 0x0000007c85857223 */ /* 0x000fe4000001005d */
[----:B------:R-:W-:Y:S02]  /*4790*/  FMUL.FTZ R97, R43, R125 ;  /* 0x0000007d2b617220 */ /* 0x000fe40000410000 */
[----:B------:R-:W-:Y:S02]  /*47a0*/  FMUL.FTZ R93, R37, R123 ;  /* 0x0000007b255d7220 */ /* 0x000fe40000410000 */
[----:B------:R-:W-:-:S02]  /*47b0*/  FMUL.FTZ R43, R108, R27 ;  /* 0x0000001b6c2b7220 */ /* 0x000fc40000410000 */
[----:B------:R-:W-:Y:S02]  /*47c0*/  FMUL.FTZ R37, R123, UR42 ;  /* 0x0000002a7b257c20 */ /* 0x000fe40008410000 */
[----:B------:R-:W-:Y:S02]  /*47d0*/  FFMA.FTZ R134, -R15, R38, R134 ;  /* 0x000000260f867223 */ /* 0x000fe40000010186 */
[----:B------:R-:W-:Y:S02]  /*47e0*/  FMUL.FTZ R27, R95, UR42 ;  /* 0x0000002a5f1b7c20 */ /* 0x000fe40008410000 */
[----:B------:R-:W-:Y:S02]  /*47f0*/  FMUL.FTZ R110, R148, R123 ;  /* 0x0000007b946e7220 */ /* 0x000fe40000410000 */
[-C--:B------:R-:W-:Y:S02]  /*4800*/  FMUL.FTZ R38, R38, R95.reuse ;  /* 0x0000005f26267220 */ /* 0x080fe40000410000 */
[----:B------:R-:W-:-:S02]  /*4810*/  FMUL.FTZ R111, R147, R95 ;  /* 0x0000005f936f7220 */ /* 0x000fc40000410000 */
[----:B------:R-:W-:Y:S02]  /*4820*/  FMUL.FTZ R37, R37, R26 ;  /* 0x0000001a25257220 */ /* 0x000fe40000410000 */
[----:B------:R-:W-:Y:S01]  /*4830*/  FMUL.FTZ R95, R27, R134 ;  /* 0x000000861b5f7220 */ /* 0x000fe20000410000 */
[----:B------:R-:W-:Y:S01]  /*4840*/  HFMA2.MMA R27, -RZ, RZ, 0, 0 ;  /* 0x00000000ff1b7435 */ /* 0x000fe200000001ff */
[----:B------:R-:W-:-:S04]  /*4850*/  FFMA.FTZ R26, R26, R110, R133 ;  /* 0x0000006e1a1a7223 */ /* 0x000fc80000010085 */
[----:B------:R-:W-:Y:S01]  /*4860*/  FFMA.FTZ R108, R134, R111, R26 ;  /* 0x0000006f866c7223 */ /* 0x000fe2000001001a */
[----:B------:R-:W-:Y:S01]  /*4870*/  MOV R26, R0 ;  /* 0x00000000001a7202 */ /* 0x000fe20000000f00 */
[----:B------:R-:W-:-:S04]  /*4880*/  FMUL.FTZ R113, R84, R124 ;  /* 0x0000007c54717220 */ /* 0x000fc80000410000 */
[----:B------:R-:W-:Y:S01]  /*4890*/  IMAD.WIDE.U32 R26, R117, c[0x0][0x298], R26 ;  /* 0x0000a600751a7a25 */ /* 0x000fe200078e001a */
[----:B------:R0:W-:Y:S03]  /*48a0*/  STS [R94.X4+0x2120], R113 ;  /* 0x002120715e007388 */ /* 0x0001e60000004800 */
[----:B------:R-:W-:Y:S01]  /*48b0*/  FMUL.FTZ R115, R85, R110 ;  /* 0x0000006e55737220 */ /* 0x000fe20000410000 */
[----:B------:R-:W-:Y:S01]  /*48c0*/  IADD3 R27, R27, UR20, RZ ;  /* 0x000000141b1b7c10 */ /* 0x000fe2000fffe0ff */
[----:B------:R-:W-:Y:S01]  /*48d0*/  FFMA.FTZ R135, -R16, R39, R135 ;  /* 0x0000002710877223 */ /* 0x000fe20000010187 */
[----:B------:R-:W-:Y:S01]  /*48e0*/  ULDC.64 UR20, c[0x0][0x2a0] ;  /* 0x0000a80000147ab9 */ /* 0x000fe20000000a00 */
[----:B------:R-:W-:Y:S01]  /*48f0*/  FFMA.FTZ R117, -R17, R32, R136 ;  /* 0x0000002011757223 */ /* 0x000fe20000010188 */
[----:B------:R-:W-:Y:S01]  /*4900*/  UIMAD UR20, UR39, UR20, URZ ;  /* 0x00000014271472a4 */ /* 0x000fe2000f8e023f */
[----:B0-----:R-:W-:-:S02]  /*4910*/  FMUL.FTZ R113, R86, R111 ;  /* 0x0000006f56717220 */ /* 0x001fc40000410000 */
[-C--:B------:R-:W-:Y:S02]  /*4920*/  FMUL.FTZ R111, R32, R105.reuse ;  /* 0x00000069206f7220 */ /* 0x080fe40000410000 */
[----:B------:R-:W-:Y:S01]  /*4930*/  FMUL.FTZ R32, R105, UR42 ;  /* 0x0000002a69207c20 */ /* 0x000fe20008410000 */
[----:B------:R0:W-:Y:S01]  /*4940*/  STS [R94.X4+0x2124], R115 ;  /* 0x002124735e007388 */ /* 0x0001e20000004800 */
[----:B------:R-:W-:Y:S02]  /*4950*/  FMUL.FTZ R110, R96, UR42 ;  /* 0x0000002a606e7c20 */ /* 0x000fe40008410000 */
[----:B------:R-:W-:Y:S02]  /*4960*/  FFMA.FTZ R108, R135, R112, R108 ;  /* 0x00000070876c7223 */ /* 0x000fe4000001006c */
[----:B------:R-:W-:Y:S01]  /*4970*/  FMUL.FTZ R119, R145, R105 ;  /* 0x0000006991777220 */ /* 0x000fe20000410000 */
[----:B------:R-:W-:Y:S01]  /*4980*/  UIMAD UR20, UR22, UR21, UR20 ;  /* 0x00000015161472a4 */ /* 0x000fe2000f8e0214 */
[----:B------:R-:W-:Y:S01]  /*4990*/  FMUL.FTZ R39, R39, R96 ;  /* 0x0000006027277220 */ /* 0x000fe20000410000 */
[----:B------:R-:W-:Y:S01]  /*49a0*/  UIADD3 UR34, UP0, UR16, -0x800, URZ ;  /* 0xfffff80010227890 */ /* 0x000fe2000ff1e03f */
[----:B------:R-:W-:-:S02]  /*49b0*/  FMUL.FTZ R105, R32, R117 ;  /* 0x0000007520697220 */ /* 0x000fc40000410000 */
[----:B0-----:R-:W-:Y:S02]  /*49c0*/  FMUL.FTZ R115, R87, R112 ;  /* 0x0000007057737220 */ /* 0x001fe40000410000 */
[----:B------:R-:W-:Y:S02]  /*49d0*/  FMUL.FTZ R96, R110, R135 ;  /* 0x000000876e607220 */ /* 0x000fe40000410000 */
[----:B------:R-:W-:Y:S01]  /*49e0*/  IMAD.WIDE.U32 R26, R121, c[0x0][0x2a0], R26 ;  /* 0x0000a800791a7a25 */ /* 0x000fe200078e001a */
[----:B------:R0:W-:Y:S03]  /*49f0*/  STS [R94.X4+0x2128], R113 ;  /* 0x002128715e007388 */ /* 0x0001e60000004800 */
[----:B------:R-:W-:Y:S02]  /*4a00*/  FFMA.FTZ R32, R117, R119, R108 ;  /* 0x0000007775207223 */ /* 0x000fe4000001006c */
[----:B------:R-:W-:-:S02]  /*4a10*/  FMUL.FTZ R112, R144, R98 ;  /* 0x0000006290707220 */ /* 0x000fc40000410000 */
[----:B------:R-:W-:Y:S01]  /*4a20*/  FMUL.FTZ R110, R98, UR42 ;  /* 0x0000002a626e7c20 */ /* 0x000fe20008410000 */
[----:B------:R1:W-:Y:S01]  /*4a30*/  STS [R94.X4+0x212c], R115 ;  /* 0x00212c735e007388 */ /* 0x0003e20000004800 */
[----:B------:R-:W-:Y:S01]  /*4a40*/  FMUL.FTZ R108, R33, R98 ;  /* 0x00000062216c7220 */ /* 0x000fe20000410000 */
[----:B------:R-:W-:Y:S01]  /*4a50*/  IADD3 R33, R27, UR20, RZ ;  /* 0x000000141b217c10 */ /* 0x000fe2000fffe0ff */
[-C--:B0-----:R-:W-:Y:S01]  /*4a60*/  FFMA.FTZ R113, R107, R112.reuse, R32 ;  /* 0x000000706b717223 */ /* 0x081fe20000010020 */
[----:B------:R-:W-:Y:S01]  /*4a70*/  PLOP3.LUT P2, PT, PT, PT, UP0, 0x80, 0x0 ;  /* 0x000000000000781c */ /* 0x000fe20003f4f008 */
[----:B------:R-:W-:Y:S01]  /*4a80*/  FMUL.FTZ R98, R110, R107 ;  /* 0x0000006b6e627220 */ /* 0x000fe20000410000 */
[----:B------:R-:W-:Y:S02]  /*4a90*/  MOV R110, UR17 ;  /* 0x00000011006e7c02 */ /* 0x000fe40008000f00 */
[C---:B------:R-:W-:Y:S01]  /*4aa0*/  IADD3 R32, P0, R26.reuse, UR34, RZ ;  /* 0x000000221a207c10 */ /* 0x040fe2000ff1e0ff */
[----:B-1----:R-:W-:Y:S01]  /*4ab0*/  FMUL.FTZ R115, R81, R112 ;  /* 0x0000007051737220 */ /* 0x002fe20000410000 */
[----:B------:R-:W-:Y:S01]  /*4ac0*/  LEA R112, P1, R26, c[0x0][0x318], 0x2 ;  /* 0x0000c6001a707a11 */ /* 0x000fe200078210ff */
[----:B------:R-:W-:-:S02]  /*4ad0*/  FFMA.FTZ R137, -R19, R34, R137 ;  /* 0x0000002213897223 */ /* 0x000fc40000010189 */
[----:B------:R-:W-:Y:S01]  /*4ae0*/  FMUL.FTZ R116, R143, R99 ;  /* 0x000000638f747220 */ /* 0x000fe20000410000 */
[----:B------:R-:W-:Y:S01]  /*4af0*/  LEA.HI.X R27, R26, c[0x0][0x31c], R33, 0x2, P1 ;  /* 0x0000c7001a1b7a11 */ /* 0x000fe200008f1421 */
[----:B------:R-:W-:Y:S01]  /*4b00*/  FFMA.FTZ R138, -R20, R35, R138 ;  /* 0x00000023148a7223 */ /* 0x000fe2000001018a */
[----:B------:R-:W-:Y:S01]  /*4b10*/  IADD3.X R33, R33, -0x1, R110, P0, P2 ;  /* 0xffffffff21217810 */ /* 0x000fe200007e446e */
[----:B------:R-:W-:Y:S02]  /*4b20*/  FMUL.FTZ R110, R35, R100 ;  /* 0x00000064236e7220 */ /* 0x000fe40000410000 */
[----:B------:R-:W-:Y:S02]  /*4b30*/  FMUL.FTZ R35, R100, UR42 ;  /* 0x0000002a64237c20 */ /* 0x000fe40008410000 */
[----:B------:R-:W-:Y:S02]  /*4b40*/  FFMA.FTZ R113, R137, R116, R113 ;  /* 0x0000007489717223 */ /* 0x000fe40000010071 */
[----:B------:R-:W-:-:S02]  /*4b50*/  FMUL.FTZ R114, R142, R100 ;  /* 0x000000648e727220 */ /* 0x000fc40000410000 */
[----:B------:R-:W-:Y:S02]  /*4b60*/  FMUL.FTZ R107, R34, R99 ;  /* 0x00000063226b7220 */ /* 0x000fe40000410000 */
[----:B------:R-:W-:Y:S02]  /*4b70*/  FMUL.FTZ R35, R35, R138 ;  /* 0x0000008a23237220 */ /* 0x000fe40000410000 */
[----:B------:R-:W-:Y:S01]  /*4b80*/  FMUL.FTZ R34, R99, UR42 ;  /* 0x0000002a63227c20 */ /* 0x000fe20008410000 */
[----:B------:R-:W-:Y:S01]  /*4b90*/  MOV R99, UR16 ;  /* 0x0000001000637c02 */ /* 0x000fe20008000f00 */
[----:B------:R-:W-:Y:S02]  /*4ba0*/  FFMA.FTZ R138, R138, R114, R113 ;  /* 0x000000728a8a7223 */ /* 0x000fe40000010071 */
[----:B------:R-:W-:Y:S01]  /*4bb0*/  FMUL.FTZ R113, R82, R116 ;  /* 0x0000007452717220 */ /* 0x000fe20000410000 */
[----:B------:R0:W-:Y:S01]  /*4bc0*/  STS [R94.X4+0x2134], R115 ;  /* 0x002134735e007388 */ /* 0x0001e20000004800 */
[----:B------:R-:W-:Y:S01]  /*4bd0*/  LEA R26, P1, R99, R112, 0x2 ;  /* 0x00000070631a7211 */ /* 0x000fe200078210ff */
[----:B------:R-:W-:-:S02]  /*4be0*/  FMUL.FTZ R99, R28, R109 ;  /* 0x0000006d1c637220 */ /* 0x000fc40000410000 */
[----:B------:R-:W-:Y:S01]  /*4bf0*/  FMUL.FTZ R100, R109, UR42 ;  /* 0x0000002a6d647c20 */ /* 0x000fe20008410000 */
[----:B------:R1:W-:Y:S01]  /*4c00*/  STS [R94.X4+0x2138], R113 ;  /* 0x002138715e007388 */ /* 0x0003e20000004800 */
[----:B------:R-:W-:Y:S02]  /*4c10*/  FFMA.FTZ R139, -R21, R28, R139 ;  /* 0x0000001c158b7223 */ /* 0x000fe4000001018b */
[----:B0-----:R-:W-:Y:S02]  /*4c20*/  FMUL.FTZ R115, R83, R114 ;  /* 0x0000007253737220 */ /* 0x001fe40000410000 */
[----:B------:R-:W-:Y:S01]  /*4c30*/  FMUL.FTZ R109, R129, R109 ;  /* 0x0000006d816d7220 */ /* 0x000fe20000410000 */
[----:B-1----:R-:W-:Y:S01]  /*4c40*/  MOV R113, UR34 ;  /* 0x0000002200717c02 */ /* 0x002fe20008000f00 */
[----:B------:R-:W-:Y:S01]  /*4c50*/  FMUL.FTZ R119, R80, R119 ;  /* 0x0000007750777220 */ /* 0x000fe20000410000 */
[----:B------:R0:W-:Y:S01]  /*4c60*/  STS [R94.X4+0x213c], R115 ;  /* 0x00213c735e007388 */ /* 0x0001e20000004800 */
[----:B------:R-:W-:-:S02]  /*4c70*/  FMUL.FTZ R28, R7, R102 ;  /* 0x00000066071c7220 */ /* 0x000fc40000410000 */
[----:B------:R-:W-:Y:S02]  /*4c80*/  FMUL.FTZ R112, R29, R102 ;  /* 0x000000661d707220 */ /* 0x000fe40000410000 */
[----:B------:R-:W-:Y:S02]  /*4c90*/  FMUL.FTZ R102, R102, UR42 ;  /* 0x0000002a66667c20 */ /* 0x000fe40008410000 */
[----:B------:R-:W-:Y:S02]  /*4ca0*/  FFMA.FTZ R138, R139, R109, R138 ;  /* 0x0000006d8b8a7223 */ /* 0x000fe4000001008a */
[----:B0-----:R-:W-:Y:S01]  /*4cb0*/  FFMA.FTZ R115, R153, R140, R106 ;  /* 0x0000008c99737223 */ /* 0x001fe2000001006a */
[----:B------:R-:W-:Y:S01]  /*4cc0*/  IADD3 R106, -R113, c[0x0][0x168], -R0 ;  /* 0x00005a00716a7a10 */ /* 0x000fe20007ffe900 */
[----:B------:R0:W-:Y:S01]  /*4cd0*/  STS [R94.X4+0x2130], R119 ;  /* 0x002130775e007388 */ /* 0x0001e20000004800 */
[----:B------:R-:W-:Y:S02]  /*4ce0*/  FMUL.FTZ R102, R102, R101 ;  /* 0x0000006566667220 */ /* 0x000fe40000410000 */
[----:B------:R-:W-:Y:S01]  /*4cf0*/  FFMA.FTZ R101, R101, R28, R138 ;  /* 0x0000001c65657223 */ /* 0x000fe2000001008a */
[----:B------:R-:W-:Y:S01]  /*4d00*/  ISETP.GE.AND P0, PT, R106, 0x1, PT ;  /* 0x000000016a00780c */ /* 0x000fe20003f06270 */
[----:B------:R-:W-:-:S02]  /*4d10*/  FMUL.FTZ R117, R76, R109 ;  /* 0x0000006d4c757220 */ /* 0x000fc40000410000 */
[----:B------:R-:W-:Y:S02]  /*4d20*/  FFMA.FTZ R29, -R24, R31, R141 ;  /* 0x0000001f181d7223 */ /* 0x000fe4000001018d */
[----:B------:R-:W-:Y:S02]  /*4d30*/  FMUL.FTZ R116, R150, R104 ;  /* 0x0000006896747220 */ /* 0x000fe40000410000 */
[----:B0-----:R-:W-:Y:S02]  /*4d40*/  FMUL.FTZ R119, R77, R28 ;  /* 0x0000001c4d777220 */ /* 0x001fe40000410000 */
[----:B------:R-:W-:Y:S02]  /*4d50*/  FMUL.FTZ R28, R104, UR42 ;  /* 0x0000002a681c7c20 */ /* 0x000fe40008410000 */
[----:B------:R-:W-:Y:S01]  /*4d60*/  FMUL.FTZ R109, R8, R103 ;  /* 0x00000067086d7220 */ /* 0x000fe20000410000 */
[----:B------:R0:W-:Y:S01]  /*4d70*/  STS [R94.X4+0x2144], R119 ;  /* 0x002144775e007388 */ /* 0x0001e20000004800 */
[----:B------:R-:W-:-:S02]  /*4d80*/  FMUL.FTZ R114, R31, R104 ;  /* 0x000000681f727220 */ /* 0x000fc40000410000 */
[----:B------:R-:W-:Y:S02]  /*4d90*/  FMUL.FTZ R104, R28, R29 ;  /* 0x0000001d1c687220 */ /* 0x000fe40000410000 */
[-C--:B------:R-:W-:Y:S02]  /*4da0*/  FMUL.FTZ R31, R29, R116.reuse ;  /* 0x000000741d1f7220 */ /* 0x080fe40000410000 */
[----:B------:R-:W-:Y:S02]  /*4db0*/  FMUL.FTZ R29, R78, R109 ;  /* 0x0000006d4e1d7220 */ /* 0x000fe40000410000 */
[----:B0-----:R-:W-:Y:S01]  /*4dc0*/  FMUL.FTZ R119, R79, R116 ;  /* 0x000000744f777220 */ /* 0x001fe20000410000 */
[----:B------:R0:W-:Y:S01]  /*4dd0*/  STS [R94.X4+0x2140], R117 ;  /* 0x002140755e007388 */ /* 0x0001e20000004800 */
[----:B------:R-:W-:Y:S01]  /*4de0*/  BSSY B0, `(.L_x_1840) ;  /* 0x000001b000007945 */ /* 0x000fe20003800000 */
[----:B------:R-:W-:Y:S02]  /*4df0*/  FFMA.FTZ R140, -R23, R30, R140 ;  /* 0x0000001e178c7223 */ /* 0x000fe4000001018c */
[----:B------:R1:W-:Y:S01]  /*4e00*/  STS [R94.X4+0x2148], R29 ;  /* 0x0021481d5e007388 */ /* 0x0003e20000004800 */
[----:B------:R-:W-:-:S03]  /*4e10*/  FMUL.FTZ R113, R30, R103 ;  /* 0x000000671e717220 */ /* 0x000fc60000410000 */
[----:B------:R1:W-:Y:S01]  /*4e20*/  STS [R94.X4+0x214c], R119 ;  /* 0x00214c775e007388 */ /* 0x0003e20000004800 */
[----:B------:R-:W-:Y:S02]  /*4e30*/  FMUL.FTZ R30, R41, R127 ;  /* 0x0000007f291e7220 */ /* 0x000fe40000410000 */
[----:B0-----:R-:W-:Y:S02]  /*4e40*/  FMUL.FTZ R117, R103, UR42 ;  /* 0x0000002a67757c20 */ /* 0x001fe40008410000 */
[----:B------:R-:W-:Y:S02]  /*4e50*/  FMUL.FTZ R103, R42, R126 ;  /* 0x0000007e2a677220 */ /* 0x000fe40000410000 */
[----:B------:R-:W-:Y:S02]  /*4e60*/  FMUL.FTZ R34, R34, R137 ;  /* 0x0000008922227220 */ /* 0x000fe40000410000 */
[----:B------:R-:W-:Y:S02]  /*4e70*/  FMUL.FTZ R100, R100, R139 ;  /* 0x0000008b64647220 */ /* 0x000fe40000410000 */
[----:B------:R-:W-:-:S02]  /*4e80*/  FMUL.FTZ R126, R126, UR42 ;  /* 0x0000002a7e7e7c20 */ /* 0x000fc40008410000 */
[----:B------:R-:W-:Y:S02]  /*4e90*/  FMUL.FTZ R42, R127, UR42 ;  /* 0x0000002a7f2a7c20 */ /* 0x000fe40008410000 */
[----:B------:R-:W-:Y:S01]  /*4ea0*/  FMUL.FTZ R41, R128, UR42 ;  /* 0x0000002a80297c20 */ /* 0x000fe20008410000 */
[----:B------:R-:W-:Y:S06]  /*4eb0*/  BAR.SYNC.DEFER_BLOCKING 0x0 ;  /* 0x0000000000007b1d */ /* 0x000fec0000010000 */
[----:B------:R-:W-:Y:S05]  /*4ec0*/  @!P0 BRA `(.L_x_1841) ;  /* 0x000000c000008947 */ /* 0x000fea0003800000 */
[----:B-1----:R-:W-:Y:S01]  /*4ed0*/  LEA.HI.SX32 R94, R0, R0, 0x1b ;  /* 0x00000000005e7211 */ /* 0x002fe200078fdaff */
[----:B------:R-:W-:Y:S01]  /*4ee0*/  USHF.R.S32.HI UR34, URZ, 0x1f, UR7 ;  /* 0x0000001f3f227899 */ /* 0x000fe20008011407 */
[----:B------:R-:W-:Y:S01]  /*4ef0*/  MOV R29, UR7 ;  /* 0x00000007001d7c02 */ /* 0x000fe20008000f00 */
[----:B------:R-:W-:-:S02]  /*4f00*/  ULDC.64 UR20, c[0x0][0x2b0] ;  /* 0x0000ac0000147ab9 */ /* 0x000fc40000000a00 */
[----:B------:R-:W0:Y:S01]  /*4f10*/  LDS R119, [R94.X4+0x2110] ;  /* 0x002110005e777984 */ /* 0x000e220000004800 */
[----:B------:R-:W-:Y:S01]  /*4f20*/  UIMAD UR20, UR34, UR20, URZ ;  /* 0x00000014221472a4 */ /* 0x000fe2000f8e023f */
[----:B------:R-:W-:-:S03]  /*4f30*/  IMAD.WIDE.U32 R32, R29, c[0x0][0x2b0], R32 ;  /* 0x0000ac001d207a25 */ /* 0x000fc600078e0020 */
[----:B------:R-:W-:Y:S02]  /*4f40*/  UIMAD UR20, UR7, UR21, UR20 ;  /* 0x00000015071472a4 */ /* 0x000fe4000f8e0214 */
[----:B------:R-:W-:-:S04]  /*4f50*/  LEA R28, P0, R32, c[0x0][0x318], 0x2 ;  /* 0x0000c600201c7a11 */ /* 0x000fc800078010ff */
[----:B------:R-:W-:-:S04]  /*4f60*/  IADD3 R29, R33, UR20, RZ ;  /* 0x00000014211d7c10 */ /* 0x000fc8000fffe0ff */
[----:B------:R-:W-:-:S05]  /*4f70*/  LEA.HI.X R29, R32, c[0x0][0x31c], R29, 0x2, P0 ;  /* 0x0000c700201d7a11 */ /* 0x000fca00000f141d */
[----:B0-----:R0:W-:Y:S02]  /*4f80*/  RED.E.ADD.F32.FTZ.RN.STRONG.GPU [R28.64], R119 ;  /* 0x000000771c00798e */ /* 0x0011e4000c10e7a0 */
.L_x_1841:
[----:B-1----:R-:W-:Y:S05]  /*4f90*/  BSYNC B0 ;  /* 0x0000000000007941 */ /* 0x002fea0003800000 */
.L_x_1840:
[----:B------:R-:W-:Y:S01]  /*4fa0*/  USHF.L.U32 UR34, UR8, 0x2, URZ ;  /* 0x0000000208227899 */ /* 0x000fe2000800063f */
[----:B0-----:R-:W-:Y:S01]  /*4fb0*/  MOV R28, UR16 ;  /* 0x00000010001c7c02 */ /* 0x001fe20008000f00 */
[----:B------:R-:W-:Y:S01]  /*4fc0*/  USHF.L.U64.HI UR35, UR8, 0x2, UR9 ;  /* 0x0000000208237899 */ /* 0x000fe20008010209 */
[----:B------:R-:W-:Y:S01]  /*4fd0*/  MOV R29, UR17 ;  /* 0x00000011001d7c02 */ /* 0x000fe20008000f00 */
[----:B------:R-:W-:Y:S01]  /*4fe0*/  ULDC.64 UR20, c[0x0][0x2b0] ;  /* 0x0000ac0000147ab9 */ /* 0x000fe20000000a00 */
[----:B------:R-:W-:Y:S01]  /*4ff0*/  ISETP.GE.AND P0, PT, R106, 0x81, PT ;  /* 0x000000816a00780c */ /* 0x000fe20003f06270 */
[----:B------:R-:W-:Y:S01]  /*5000*/  UIMAD UR20, UR35, UR20, URZ ;  /* 0x00000014231472a4 */ /* 0x000fe2000f8e023f */
[----:B------:R-:W-:Y:S01]  /*5010*/  LEA.HI.X R27, R28, R27, R29, 0x2, P1 ;  /* 0x0000001b1c1b7211 */ /* 0x000fe200008f141d */
[----:B------:R-:W-:Y:S01]  /*5020*/  FMUL.FTZ R117, R117, R140 ;  /* 0x0000008c75757220 */ /* 0x000fe20000410000 */
[----:B------:R-:W-:Y:S01]  /*5030*/  MOV R29, UR34 ;  /* 0x00000022001d7c02 */ /* 0x000fe20008000f00 */
[----:B------:R-:W-:Y:S01]  /*5040*/  UIMAD UR20, UR34, UR21, UR20 ;  /* 0x00000015221472a4 */ /* 0x000fe2000f8e0214 */
[----:B------:R-:W-:Y:S01]  /*5050*/  FMUL.FTZ R28, R152, R141 ;  /* 0x0000008d981c7220 */ /* 0x000fe20000410000 */
[----:B------:R-:W-:Y:S01]  /*5060*/  BSSY B0, `(.L_x_1842) ;  /* 0x000000e000007945 */ /* 0x000fe20003800000 */
[----:B------:R-:W-:Y:S01]  /*5070*/  FFMA.FTZ R140, R140, R109, R101 ;  /* 0x0000006d8c8c7223 */ /* 0x000fe20000010065 */
[C---:B------:R-:W-:Y:S01]  /*5080*/  IADD3 R33, R0.reuse, 0x100, RZ ;  /* 0x0000010000217810 */ /* 0x040fe20007ffe0ff */
[----:B------:R-:W-:Y:S01]  /*5090*/  IMAD.WIDE.U32 R26, R29, c[0x0][0x2b0], R26 ;  /* 0x0000ac001d1a7a25 */ /* 0x000fe200078e001a */
[----:B------:R-:W-:-:S02]  /*50a0*/  IADD3 R29, R0, 0x80, RZ ;  /* 0x00000080001d7810 */ /* 0x000fc40007ffe0ff */
[----:B------:R-:W-:Y:S01]  /*50b0*/  IADD3 R101, R0, 0x180, RZ ;  /* 0x0000018000657810 */ /* 0x000fe20007ffe0ff */
[----:B------:R-:W-:Y:S01]  /*50c0*/  FADD.FTZ R115, R115, R28 ;  /* 0x0000001c73737221 */ /* 0x000fe20000010000 */
[----:B------:R-:W-:Y:S01]  /*50d0*/  LEA.HI.SX32 R29, R29, R0, 0x1b ;  /* 0x000000001d1d7211 */ /* 0x000fe200078fdaff */
[----:B------:R-:W-:Y:S01]  /*50e0*/  FMUL.FTZ R131, R126, R131 ;  /* 0x000000837e837220 */ /* 0x000fe20000410000 */
[----:B------:R-:W-:Y:S01]  /*50f0*/  IADD3 R27, R27, UR20, RZ ;  /* 0x000000141b1b7c10 */ /* 0x000fe2000fffe0ff */
[----:B------:R-:W-:-:S03]  /*5100*/  FADD.FTZ R31, R140, R31 ;  /* 0x0000001f8c1f7221 */ /* 0x000fc60000010000 */
[----:B------:R-:W0:Y:S01]  /*5110*/  LDS R29, [R29.X4+0x2310] ;  /* 0x002310001d1d7984 */ /* 0x000e220000004800 */
[----:B------:R-:W-:Y:S05]  /*5120*/  @!P0 BRA `(.L_x_1843) ;  /* 0x0000001000008947 */ /* 0x000fea0003800000 */
[----:B0-----:R0:W-:Y:S02]  /*5130*/  RED.E.ADD.F32.FTZ.RN.STRONG.GPU [R26.64+-0x1e00], R29 ;  /* 0xffe2001d1a00798e */ /* 0x0011e4000c10e7a0 */
.L_x_1843:
[----:B------:R-:W-:Y:S05]  /*5140*/  BSYNC B0 ;  /* 0x0000000000007941 */ /* 0x000fea0003800000 */
.L_x_1842:
        /* <DEDUP_REMOVED lines=14> */
.L_x_1845:
[----:B------:R-:W-:Y:S05]  /*5230*/  BSYNC B0 ;  /* 0x0000000000007941 */ /* 0x000fea0003800000 */
.L_x_1844:
[----:B------:R-:W2:Y:S01]  /*5240*/  LDS R101, [R101.X4+0x2710] ;  /* 0x0027100065657984 */ /* 0x000ea20000004800 */
[----:B------:R-:W-:Y:S01]  /*5250*/  BSSY B0, `(.L_x_1846) ;  /* 0x0000005000007945 */ /* 0x000fe20003800000 */
[----:B0-----:R-:W-:-:S02]  /*5260*/  IADD3 R29, R0, 0x280, RZ ;  /* 0x00000280001d7810 */ /* 0x001fc40007ffe0ff */
[----:B------:R-:W-:Y:S01]  /*5270*/  LEA.HI.SX32 R28, R109, R0, 0x1b ;  /* 0x000000006d1c7211 */ /* 0x000fe200078fdaff */
[----:B------:R-:W-:Y:S05]  /*5280*/  @!P0 BRA `(.L_x_1847) ;  /* 0x0000001000008947 */ /* 0x000fea0003800000 */
[----:B--2---:R0:W-:Y:S02]  /*5290*/  RED.E.ADD.F32.FTZ.RN.STRONG.GPU [R26.64+-0x1a00], R101 ;  /* 0xffe600651a00798e */ /* 0x0041e4000c10e7a0 */
.L_x_1847:
[----:B------:R-:W-:Y:S05]  /*52a0*/  BSYNC B0 ;  /* 0x0000000000007941 */ /* 0x000fea0003800000 */
.L_x_1846:
[----:B------:R-:W-:Y:S01]  /*52b0*/  LEA.HI.SX32 R32, R29, R0, 0x1b ;  /* 0x000000001d207211 */ /* 0x000fe200078fdaff */
[----:B------:R-:W-:Y:S01]  /*52c0*/  BSSY B0, `(.L_x_1848) ;  /* 0x0000005000007945 */ /* 0x000fe20003800000 */
[----:B------:R3:W4:Y:S01]  /*52d0*/  LDS R29, [R28.X4+0x2910] ;  /* 0x002910001c1d7984 */ /* 0x0007220000004800 */
[----:B-1----:R-:W-:Y:S01]  /*52e0*/  IADD3 R33, R0, 0x300, RZ ;  /* 0x0000030000217810 */ /* 0x002fe20007ffe0ff */
[----:B------:R-:W-:Y:S05]  /*52f0*/  @!P1 BRA `(.L_x_1849) ;  /* 0x0000001000009947 */ /* 0x000fea0003800000 */
[----:B----4-:R1:W-:Y:S02]  /*5300*/  RED.E.ADD.F32.FTZ.RN.STRONG.GPU [R26.64+-0x1800], R29 ;  /* 0xffe8001d1a00798e */ /* 0x0103e4000c10e7a0 */
.L_x_1849:
[----:B------:R-:W-:Y:S05]  /*5310*/  BSYNC B0 ;  /* 0x0000000000007941 */ /* 0x000fea0003800000 */
.L_x_1848:
[----:B-1--4-:R1:W4:Y:S01]  /*5320*/  LDS R29, [R32.X4+0x2b10] ;  /* 0x002b1000201d7984 */ /* 0x0123220000004800 */
[----:B------:R-:W-:Y:S01]  /*5330*/  BSSY B0, `(.L_x_1850) ;  /* 0x0000005000007945 */ /* 0x000fe20003800000 */
[----:B0-2---:R-:W-:Y:S02]  /*5340*/  IADD3 R101, R0, 0x380, RZ ;  /* 0x0000038000657810 */ /* 0x005fe40007ffe0ff */
[----:B------:R-:W-:Y:S01]  /*5350*/  LEA.HI.SX32 R33, R33, R0, 0x1b ;  /* 0x0000000021217211 */ /* 0x000fe200078fdaff */
[----:B------:R-:W-:Y:S05]  /*5360*/  @!P2 BRA `(.L_x_1851) ;  /* 0x000000100000a947 */ /* 0x000fea0003800000 */
[----:B----4-:R0:W-:Y:S02]  /*5370*/  RED.E.ADD.F32.FTZ.RN.STRONG.GPU [R26.64+-0x1600], R29 ;  /* 0xffea001d1a00798e */ /* 0x0101e4000c10e7a0 */
.L_x_1851:
[----:B------:R-:W-:Y:S05]  /*5380*/  BSYNC B0 ;  /* 0x0000000000007941 */ /* 0x000fea0003800000 */
.L_x_1850:
[----:B------:R-:W2:Y:S01]  /*5390*/  LDS R33, [R33.X4+0x2d10] ;  /* 0x002d100021217984 */ /* 0x000ea20000004800 */
[----:B------:R-:W-:Y:S01]  /*53a0*/  BSSY B0, `(.L_x_1852) ;  /* 0x0000005000007945 */ /* 0x000fe20003800000 */
[----:B0---4-:R-:W-:-:S02]  /*53b0*/  IADD3 R29, R0, 0x400, RZ ;  /* 0x00000400001d7810 */ /* 0x011fc40007ffe0ff */
[----:B------:R-:W-:Y:S01]  /*53c0*/  LEA.HI.SX32 R101, R101, R0, 0x1b ;  /* 0x0000000065657211 */ /* 0x000fe200078fdaff */
[----:B------:R-:W-:Y:S05]  /*53d0*/  @!P3 BRA `(.L_x_1853) ;  /* 0x000000100000b947 */ /* 0x000fea0003800000 */
[----:B--2---:R0:W-:Y:S02]  /*53e0*/  RED.E.ADD.F32.FTZ.RN.STRONG.GPU [R26.64+-0x1400], R33 ;  /* 0xffec00211a00798e */ /* 0x0041e4000c10e7a0 */
.L_x_1853:
[----:B------:R-:W-:Y:S05]  /*53f0*/  BSYNC B0 ;  /* 0x0000000000007941 */ /* 0x000fea0003800000 */
.L_x_1852:
[----:B------:R-:W4:Y:S01]  /*5400*/  LDS R101, [R101.X4+0x2f10] ;  /* 0x002f100065657984 */ /* 0x000f220000004800 */
[----:B------:R-:W-:Y:S01]  /*5410*/  BSSY B0, `(.L_x_1854) ;  /* 0x0000004000007945 */ /* 0x000fe20003800000 */
[----:B------:R-:W-:Y:S01]  /*5420*/  LEA.HI.SX32 R29, R29, R0, 0x1b ;  /* 0x000000001d1d7211 */ /* 0x000fe200078fdaff */
[----:B------:R-:W-:Y:S05]  /*5430*/  @!P4 BRA `(.L_x_1855) ;  /* 0x000000100000c947 */ /* 0x000fea0003800000 */
[----:B----4-:R4:W-:Y:S02]  /*5440*/  RED.E.ADD.F32.FTZ.RN.STRONG.GPU [R26.64+-0x1200], R101 ;  /* 0xffee00651a00798e */ /* 0x0109e4000c10e7a0 */
.L_x_1855:
[----:B------:R-:W-:Y:S05]  /*5450*/  BSYNC B0 ;  /* 0x0000000000007941 */ /* 0x000fea0003800000 */
.L_x_1854:
[----:B------:R-:W0:Y:S01]  /*5460*/  LDS R29, [R29.X4+0x3110] ;  /* 0x003110001d1d7984 */ /* 0x000e220000004800 */
[----:B------:R-:W-:Y:S01]  /*5470*/  BSSY B0, `(.L_x_1856) ;  /* 0x0000005000007945 */ /* 0x000fe20003800000 */
[C---:B0-2---:R-:W-:Y:S02]  /*5480*/  IADD3 R33, R0.reuse, 0x480, RZ ;  /* 0x0000048000217810 */ /* 0x045fe40007ffe0ff */
[----:B----4-:R-:W-:Y:S01]  /*5490*/  IADD3 R101, R0, 0x500, RZ ;  /* 0x0000050000657810 */ /* 0x010fe20007ffe0ff */
[----:B------:R-:W-:Y:S05]  /*54a0*/  @!P5 BRA `(.L_x_1857) ;  /* 0x000000100000d947 */ /* 0x000fea0003800000 */
[----:B------:R0:W-:Y:S02]  /*54b0*/  RED.E.ADD.F32.FTZ.RN.STRONG.GPU [R26.64+-0x1000], R29 ;  /* 0xfff0001d1a00798e */ /* 0x0001e4000c10e7a0 */
.L_x_1857:
[----:B------:R-:W-:Y:S05]  /*54c0*/  BSYNC B0 ;  /* 0x0000000000007941 */ /* 0x000fea0003800000 */
.L_x_1856:
        /* <DEDUP_REMOVED lines=14> */
.L_x_1859:
[----:B------:R-:W-:Y:S05]  /*55b0*/  BSYNC B0 ;  /* 0x0000000000007941 */ /* 0x000fea0003800000 */
.L_x_1858:
[----:B------:R-:W2:Y:S01]  /*55c0*/  LDS R101, [R101.X4+0x3510] ;  /* 0x0035100065657984 */ /* 0x000ea20000004800 */
[----:B------:R-:W-:Y:S01]  /*55d0*/  BSSY B0, `(.L_x_1860) ;  /* 0x0000005000007945 */ /* 0x000fe20003800000 */
[----:B0-----:R-:W-:Y:S02]  /*55e0*/  IADD3 R33, R0, 0x600, RZ ;  /* 0x0000060000217810 */ /* 0x001fe40007ffe0ff */
[----:B------:R-:W-:Y:S01]  /*55f0*/  LEA.HI.SX32 R29, R29, R0, 0x1b ;  /* 0x000000001d1d7211 */ /* 0x000fe200078fdaff */
[----:B------:R-:W-:Y:S05]  /*5600*/  @!P0 BRA `(.L_x_1861) ;  /* 0x0000001000008947 */ /* 0x000fea0003800000 */
[----:B--2---:R0:W-:Y:S02]  /*5610*/  RED.E.ADD.F32.FTZ.RN.STRONG.GPU [R26.64+-0xc00], R101 ;  /* 0xfff400651a00798e */ /* 0x0041e4000c10e7a0 */
.L_x_1861:
[----:B------:R-:W-:Y:S05]  /*5620*/  BSYNC B0 ;  /* 0x0000000000007941 */ /* 0x000fea0003800000 */
.L_x_1860:
[----:B------:R-:W4:Y:S01]  /*5630*/  LDS R29, [R29.X4+0x3710] ;  /* 0x003710001d1d7984 */ /* 0x000f220000004800 */
[----:B------:R-:W-:Y:S01]  /*5640*/  BSSY B0, `(.L_x_1862) ;  /* 0x0000005000007945 */ /* 0x000fe20003800000 */
[----:B0-2---:R-:W-:-:S02]  /*5650*/  IADD3 R101, R0, 0x680, RZ ;  /* 0x0000068000657810 */ /* 0x005fc40007ffe0ff */
[----:B------:R-:W-:Y:S01]  /*5660*/  LEA.HI.SX32 R33, R33, R0, 0x1b ;  /* 0x0000000021217211 */ /* 0x000fe200078fdaff */
[----:B------:R-:W-:Y:S05]  /*5670*/  @!P1 BRA `(.L_x_1863) ;  /* 0x0000001000009947 */ /* 0x000fea0003800000 */
[----:B----4-:R0:W-:Y:S02]  /*5680*/  RED.E.ADD.F32.FTZ.RN.STRONG.GPU [R26.64+-0xa00], R29 ;  /* 0xfff6001d1a00798e */ /* 0x0101e4000c10e7a0 */
.L_x_1863:
[----:B------:R-:W-:Y:S05]  /*5690*/  BSYNC B0 ;  /* 0x0000000000007941 */ /* 0x000fea0003800000 */
.L_x_1862:
[----:B------:R-:W2:Y:S01]  /*56a0*/  LDS R33, [R33.X4+0x3910] ;  /* 0x0039100021217984 */ /* 0x000ea20000004800 */
[----:B------:R-:W-:Y:S01]  /*56b0*/  BSSY B0, `(.L_x_1864) ;  /* 0x0000005000007945 */ /* 0x000fe20003800000 */
[----:B0---4-:R-:W-:Y:S02]  /*56c0*/  IADD3 R29, R0, 0x700, RZ ;  /* 0x00000700001d7810 */ /* 0x011fe40007ffe0ff */
[----:B------:R-:W-:Y:S01]  /*56d0*/  LEA.HI.SX32 R101, R101, R0, 0x1b ;  /* 0x0000000065657211 */ /* 0x000fe200078fdaff */
[----:B------:R-:W-:Y:S05]  /*56e0*/  @!P2 BRA `(.L_x_1865) ;  /* 0x000000100000a947 */ /* 0x000fea0003800000 */
[----:B--2---:R0:W-:Y:S02]  /*56f0*/  RED.E.ADD.F32.FTZ.RN.STRONG.GPU [R26.64+-0x800], R33 ;  /* 0xfff800211a00798e */ /* 0x0041e4000c10e7a0 */
.L_x_1865:
[----:B------:R-:W-:Y:S05]  /*5700*/  BSYNC B0 ;  /* 0x0000000000007941 */ /* 0x000fea0003800000 */
.L_x_1864:
[----:B------:R-:W4:Y:S01]  /*5710*/  LDS R101, [R101.X4+0x3b10] ;  /* 0x003b100065657984 */ /* 0x000f220000004800 */
[----:B------:R-:W-:Y:S01]  /*5720*/  BSSY B0, `(.L_x_1866) ;  /* 0x0000005000007945 */ /* 0x000fe20003800000 */
[----:B0-2---:R-:W-:Y:S02]  /*5730*/  IADD3 R33, R0, 0x780, RZ ;  /* 0x0000078000217810 */ /* 0x005fe40007ffe0ff */
[----:B------:R-:W-:Y:S01]  /*5740*/  LEA.HI.SX32 R29, R29, R0, 0x1b ;  /* 0x000000001d1d7211 */ /* 0x000fe200078fdaff */
[----:B------:R-:W-:Y:S05]  /*5750*/  @!P3 BRA `(.L_x_1867) ;  /* 0x000000100000b947 */ /* 0x000fea0003800000 */
[----:B----4-:R0:W-:Y:S02]  /*5760*/  RED.E.ADD.F32.FTZ.RN.STRONG.GPU [R26.64+-0x600], R101 ;  /* 0xfffa00651a00798e */ /* 0x0101e4000c10e7a0 */
.L_x_1867:
[----:B------:R-:W-:Y:S05]  /*5770*/  BSYNC B0 ;  /* 0x0000000000007941 */ /* 0x000fea0003800000 */
.L_x_1866:
[----:B------:R-:W2:Y:S01]  /*5780*/  LDS R29, [R29.X4+0x3d10] ;  /* 0x003d10001d1d7984 */ /* 0x000ea20000004800 */
[----:B------:R-:W-:Y:S01]  /*5790*/  BSSY B0, `(.L_x_1868) ;  /* 0x0000004000007945 */ /* 0x000fe20003800000 */
[----:B------:R-:W-:Y:S01]  /*57a0*/  LEA.HI.SX32 R33, R33, R0, 0x1b ;  /* 0x0000000021217211 */ /* 0x000fe200078fdaff */
[----:B------:R-:W-:Y:S05]  /*57b0*/  @!P4 BRA `(.L_x_1869) ;  /* 0x000000100000c947 */ /* 0x000fea0003800000 */
[----:B--2---:R2:W-:Y:S02]  /*57c0*/  RED.E.ADD.F32.FTZ.RN.STRONG.GPU [R26.64+-0x400], R29 ;  /* 0xfffc001d1a00798e */ /* 0x0045e4000c10e7a0 */
.L_x_1869:
[----:B------:R-:W-:Y:S05]  /*57d0*/  BSYNC B0 ;  /* 0x0000000000007941 */ /* 0x000fea0003800000 */
.L_x_1868:
[----:B------:R-:W0:Y:S01]  /*57e0*/  LDS R33, [R33.X4+0x3f10] ;  /* 0x003f100021217984 */ /* 0x000e220000004800 */
[----:B------:R-:W-:Y:S01]  /*57f0*/  BSSY B0, `(.L_x_1870) ;  /* 0x0000003000007945 */ /* 0x000fe20003800000 */
[----:B------:R-:W-:Y:S05]  /*5800*/  @!P5 BRA `(.L_x_1871) ;  /* 0x000000100000d947 */ /* 0x000fea0003800000 */
[----:B0-----:R0:W-:Y:S02]  /*5810*/  RED.E.ADD.F32.FTZ.RN.STRONG.GPU [R26.64+-0x200], R33 ;  /* 0xfffe00211a00798e */ /* 0x0011e4000c10e7a0 */
.L_x_1871:
[----:B------:R-:W-:Y:S05]  /*5820*/  BSYNC B0 ;  /* 0x0000000000007941 */ /* 0x000fea0003800000 */
.L_x_1870:
[----:B-1----:R-:W1:Y:S01]  /*5830*/  S2R R32, SR_LANEID ;  /* 0x0000000000207919 */ /* 0x002e620000000000 */
[----:B0-----:R-:W-:Y:S01]  /*5840*/  SHF.R.S32.HI R33, RZ, 0x1f, R0 ;  /* 0x0000001fff217819 */ /* 0x001fe20000011400 */
[----:B--2---:R-:W-:Y:S01]  /*5850*/  FFMA.FTZ R27, R76, R99, R100 ;  /* 0x000000634c1b7223 */ /* 0x004fe20000010064 */
[----:B------:R-:W-:Y:S01]  /*5860*/  ISETP.NE.AND P1, PT, R0, RZ, PT ;  /* 0x000000ff0000720c */ /* 0x000fe20003f25270 */
[----:B------:R-:W0:Y:S01]  /*5870*/  SHFL.DOWN PT, R26, R31, 0x1, 0x1f ;  /* 0x08201f001f1a7f89 */ /* 0x000e2200000e0000 */
[----:B------:R-:W-:Y:S01]  /*5880*/  LEA.HI R33, R33, R0, RZ, 0x5 ;  /* 0x0000000021217211 */ /* 0x000fe200078f28ff */
[----:B------:R-:W-:Y:S01]  /*5890*/  FMUL.FTZ R42, R42, R25 ;  /* 0x000000192a2a7220 */ /* 0x000fe20000410000 */
[----:B------:R-:W-:Y:S01]  /*58a0*/  BSSY B0, `(.L_x_1872) ;  /* 0x0000063000007945 */ /* 0x000fe20003800000 */
[----:B---3--:R-:W2:Y:S01]  /*58b0*/  SHFL.DOWN PT, R28, R115, 0x1, 0x1f ;  /* 0x08201f00731c7f89 */ /* 0x008ea200000e0000 */
[----:B------:R-:W-:Y:S01]  /*58c0*/  FADD.FTZ R60, R27, R60 ;  /* 0x0000003c1b3c7221 */ /* 0x000fe20000010000 */
[----:B------:R-:W-:Y:S01]  /*58d0*/  SHF.R.S32.HI R33, RZ, 0x5, R33 ;  /* 0x00000005ff217819 */ /* 0x000fe20000011421 */
[----:B------:R-:W-:-:S02]  /*58e0*/  FFMA.FTZ R25, R82, R107, R34 ;  /* 0x0000006b52197223 */ /* 0x000fc40000010022 */
[----:B------:R-:W-:Y:S02]  /*58f0*/  FMUL.FTZ R29, R40, R128 ;  /* 0x00000080281d7220 */ /* 0x000fe40000410000 */
[----:B------:R-:W-:Y:S02]  /*5900*/  FMUL.FTZ R41, R41, R130 ;  /* 0x0000008229297220 */ /* 0x000fe40000410000 */
[----:B------:R-:W-:Y:S02]  /*5910*/  FADD.FTZ R66, R25, R66 ;  /* 0x0000004219427221 */ /* 0x000fe40000010000 */
[----:B------:R-:W-:Y:S02]  /*5920*/  FFMA.FTZ R104, R79, R114, R104 ;  /* 0x000000724f687223 */ /* 0x000fe40000010068 */
[----:B------:R-:W-:Y:S02]  /*5930*/  FFMA.FTZ R117, R78, R113, R117 ;  /* 0x000000714e757223 */ /* 0x000fe40000010075 */
[----:B------:R-:W-:Y:S01]  /*5940*/  FFMA.FTZ R102, R77, R112, R102 ;  /* 0x000000704d667223 */ /* 0x000fe20000010066 */
[----:B-1----:R-:W-:Y:S01]  /*5950*/  ISETP.GT.AND P0, PT, R32, 0x1e, PT ;  /* 0x0000001e2000780c */ /* 0x002fe20003f04270 */
[----:B------:R-:W-:-:S02]  /*5960*/  FFMA.FTZ R98, R81, R108, R98 ;  /* 0x0000006c51627223 */ /* 0x000fc40000010062 */
[----:B------:R-:W-:Y:S02]  /*5970*/  FFMA.FTZ R105, R80, R111, R105 ;  /* 0x0000006f50697223 */ /* 0x000fe40000010069 */
[----:B------:R-:W-:Y:S02]  /*5980*/  FFMA.FTZ R96, R87, R39, R96 ;  /* 0x0000002757607223 */ /* 0x000fe40000010060 */
[----:B------:R-:W-:Y:S02]  /*5990*/  FFMA.FTZ R95, R86, R38, R95 ;  /* 0x00000026565f7223 */ /* 0x000fe4000001005f */
[----:B------:R-:W-:Y:S02]  /*59a0*/  FFMA.FTZ R25, R84, R92, R36 ;  /* 0x0000005c54197223 */ /* 0x000fe40000010024 */
[----:B------:R-:W-:Y:S02]  /*59b0*/  FFMA.FTZ R131, R90, R103, R131 ;  /* 0x000000675a837223 */ /* 0x000fe40000010083 */
[----:B0-----:R-:W-:-:S02]  /*59c0*/  @!P0 FADD.FTZ R31, R31, R26 ;  /* 0x0000001a1f1f8221 */ /* 0x001fc40000010000 */
[----:B--2---:R-:W-:Y:S01]  /*59d0*/  @!P0 FADD.FTZ R115, R115, R28 ;  /* 0x0000001c73738221 */ /* 0x004fe20000010000 */
[----:B------:R-:W-:Y:S01]  /*59e0*/  ISETP.GT.AND P0, PT, R32, 0x1d, PT ;  /* 0x0000001d2000780c */ /* 0x000fe20003f04270 */
[----:B------:R-:W-:Y:S01]  /*59f0*/  FFMA.FTZ R42, R89, R30, R42 ;  /* 0x0000001e592a7223 */ /* 0x000fe2000001002a */
[----:B------:R-:W0:Y:S01]  /*5a00*/  SHFL.DOWN PT, R26, R31, 0x2, 0x1f ;  /* 0x08401f001f1a7f89 */ /* 0x000e2200000e0000 */
[----:B------:R-:W-:Y:S02]  /*5a10*/  FFMA.FTZ R41, R88, R29, R41 ;  /* 0x0000001d58297223 */ /* 0x000fe40000010029 */
[----:B------:R-:W-:Y:S01]  /*5a20*/  FFMA.FTZ R47, R150, R114, R47 ;  /* 0x00000072962f7223 */ /* 0x000fe2000001002f */
[----:B------:R-:W1:Y:S01]  /*5a30*/  SHFL.DOWN PT, R28, R115, 0x2, 0x1f ;  /* 0x08401f00731c7f89 */ /* 0x000e6200000e0000 */
[----:B------:R-:W-:Y:S02]  /*5a40*/  FFMA.FTZ R46, R8, R113, R46 ;  /* 0x00000071082e7223 */ /* 0x000fe4000001002e */
[----:B------:R-:W-:-:S02]  /*5a50*/  FFMA.FTZ R45, R7, R112, R45 ;  /* 0x00000070072d7223 */ /* 0x000fc4000001002d */
[----:B------:R-:W-:Y:S02]  /*5a60*/  FADD.FTZ R63, R104, R63 ;  /* 0x0000003f683f7221 */ /* 0x000fe40000010000 */
[----:B------:R-:W-:Y:S02]  /*5a70*/  FFMA.FTZ R44, R129, R99, R44 ;  /* 0x00000063812c7223 */ /* 0x000fe4000001002c */
[----:B------:R-:W-:Y:S02]  /*5a80*/  FADD.FTZ R62, R117, R62 ;  /* 0x0000003e753e7221 */ /* 0x000fe40000010000 */
[----:B------:R-:W-:Y:S02]  /*5a90*/  FFMA.FTZ R51, R142, R110, R51 ;  /* 0x0000006e8e337223 */ /* 0x000fe40000010033 */
[----:B------:R-:W-:Y:S02]  /*5aa0*/  FADD.FTZ R61, R102, R61 ;  /* 0x0000003d663d7221 */ /* 0x000fe40000010000 */
[----:B------:R-:W-:-:S02]  /*5ab0*/  FFMA.FTZ R50, R143, R107, R50 ;  /* 0x0000006b8f327223 */ /* 0x000fc40000010032 */
[----:B------:R-:W-:Y:S02]  /*5ac0*/  FFMA.FTZ R49, R144, R108, R49 ;  /* 0x0000006c90317223 */ /* 0x000fe40000010031 */
[----:B------:R-:W-:Y:S02]  /*5ad0*/  FFMA.FTZ R48, R145, R111, R48 ;  /* 0x0000006f91307223 */ /* 0x000fe40000010030 */
[----:B0-----:R-:W-:Y:S02]  /*5ae0*/  @!P0 FADD.FTZ R31, R31, R26 ;  /* 0x0000001a1f1f8221 */ /* 0x001fe40000010000 */
[----:B------:R-:W-:Y:S02]  /*5af0*/  FFMA.FTZ R55, R146, R39, R55 ;  /* 0x0000002792377223 */ /* 0x000fe40000010037 */
[----:B-1----:R-:W-:Y:S01]  /*5b00*/  @!P0 FADD.FTZ R115, R115, R28 ;  /* 0x0000001c73738221 */ /* 0x002fe20000010000 */
[----:B------:R-:W0:Y:S01]  /*5b10*/  SHFL.DOWN PT, R26, R31, 0x4, 0x1f ;  /* 0x08801f001f1a7f89 */ /* 0x000e2200000e0000 */
[----:B------:R-:W-:Y:S01]  /*5b20*/  ISETP.GT.AND P0, PT, R32, 0x1b, PT ;  /* 0x0000001b2000780c */ /* 0x000fe20003f04270 */
[----:B------:R-:W-:-:S02]  /*5b30*/  FADD.FTZ R65, R98, R65 ;  /* 0x0000004162417221 */ /* 0x000fc40000010000 */
[----:B------:R-:W1:Y:S01]  /*5b40*/  SHFL.DOWN PT, R28, R115, 0x4, 0x1f ;  /* 0x08801f00731c7f89 */ /* 0x000e6200000e0000 */
[----:B------:R-:W-:Y:S02]  /*5b50*/  FFMA.FTZ R54, R147, R38, R54 ;  /* 0x0000002693367223 */ /* 0x000fe40000010036 */
[----:B------:R-:W-:Y:S02]  /*5b60*/  FADD.FTZ R64, R105, R64 ;  /* 0x0000004069407221 */ /* 0x000fe40000010000 */
[----:B------:R-:W-:Y:S02]  /*5b70*/  FFMA.FTZ R53, R148, R93, R53 ;  /* 0x0000005d94357223 */ /* 0x000fe40000010035 */
[----:B------:R-:W-:Y:S02]  /*5b80*/  FADD.FTZ R71, R96, R71 ;  /* 0x0000004760477221 */ /* 0x000fe40000010000 */
[----:B------:R-:W-:Y:S02]  /*5b90*/  FFMA.FTZ R52, R149, R92, R52 ;  /* 0x0000005c95347223 */ /* 0x000fe40000010034 */
[----:B------:R-:W-:-:S02]  /*5ba0*/  FADD.FTZ R70, R95, R70 ;  /* 0x000000465f467221 */ /* 0x000fc40000010000 */
[----:B------:R-:W-:Y:S02]  /*5bb0*/  FFMA.FTZ R59, R6, R97, R59 ;  /* 0x00000061063b7223 */ /* 0x000fe4000001003b */
[----:B------:R-:W-:Y:S02]  /*5bc0*/  FFMA.FTZ R58, R5, R103, R58 ;  /* 0x00000067053a7223 */ /* 0x000fe4000001003a */
[----:B------:R-:W-:Y:S02]  /*5bd0*/  FADD.FTZ R68, R25, R68 ;  /* 0x0000004419447221 */ /* 0x000fe40000010000 */
[----:B------:R-:W-:Y:S02]  /*5be0*/  FFMA.FTZ R57, R4, R30, R57 ;  /* 0x0000001e04397223 */ /* 0x000fe40000010039 */
[----:B0-----:R-:W-:Y:S02]  /*5bf0*/  @!P0 FADD.FTZ R31, R31, R26 ;  /* 0x0000001a1f1f8221 */ /* 0x001fe40000010000 */
[----:B------:R-:W-:-:S02]  /*5c00*/  FFMA.FTZ R56, R3, R29, R56 ;  /* 0x0000001d03387223 */ /* 0x000fc40000010038 */
        /* <DEDUP_REMOVED lines=13> */
[----:B------:R-:W-:Y:S02]  /*5ce0*/  FFMA.FTZ R26, R83, R110, R35 ;  /* 0x0000006e531a7223 */ /* 0x000fe40000010023 */
[----:B-1----:R-:W-:Y:S01]  /*5cf0*/  @!P0 FADD.FTZ R115, R115, R28 ;  /* 0x0000001c73738221 */ /* 0x002fe20000010000 */
[----:B------:R-:W-:Y:S01]  /*5d00*/  ISETP.NE.AND P0, PT, R32, RZ, PT ;  /* 0x000000ff2000720c */ /* 0x000fe20003f05270 */
[----:B------:R-:W-:Y:S01]  /*5d10*/  FADD.FTZ R67, R26, R67 ;  /* 0x000000431a437221 */ /* 0x000fe20000010000 */
[----:B------:R-:W-:Y:S01]  /*5d20*/  MOV R26, R31 ;  /* 0x0000001f001a7202 */ /* 0x000fe20000000f00 */
[----:B------:R-:W-:Y:S01]  /*5d30*/  FFMA.FTZ R32, R85, R93, R37 ;  /* 0x0000005d55207223 */ /* 0x000fe20000010025 */
[----:B------:R-:W-:Y:S01]  /*5d40*/  MOV R27, R115 ;  /* 0x00000073001b7202 */ /* 0x000fe20000000f00 */
[----:B------:R-:W-:Y:S02]  /*5d50*/  FFMA.FTZ R28, R91, R97, R43 ;  /* 0x000000615b1c7223 */ /* 0x000fe4000001002b */
[----:B------:R-:W-:-:S02]  /*5d60*/  FADD.FTZ R69, R32, R69 ;  /* 0x0000004520457221 */ /* 0x000fc40000010000 */
[----:B------:R-:W-:-:S04]  /*5d70*/  FADD.FTZ R75, R28, R75 ;  /* 0x0000004b1c4b7221 */ /* 0x000fc80000010000 */
        /* <DEDUP_REMOVED lines=10> */
[----:B------:R-:W3:Y:S01]  /*5e20*/  @P0 LDS R35, [UR20+0x5e60] ;  /* 0x005e6014ff230984 */ /* 0x000ee20008000800 */
[----:B-1----:R-:W-:Y:S02]  /*5e30*/  FADD.FTZ R34, R27, R29 ;  /* 0x0000001d1b227221 */ /* 0x002fe40000010000 */
[----:B------:R-:W-:Y:S02]  /*5e40*/  FADD.FTZ R25, R26, R28 ;  /* 0x0000001c1a197221 */ /* 0x000fe40000010000 */
[----:B------:R-:W-:Y:S02]  /*5e50*/  FADD.FTZ R34, R31, R34 ;  /* 0x000000221f227221 */ /* 0x000fe40000010000 */
[----:B------:R-:W-:-:S02]  /*5e60*/  FADD.FTZ R25, R30, R25 ;  /* 0x000000191e197221 */ /* 0x000fc40000010000 */
[----:B0-----:R-:W-:Y:S02]  /*5e70*/  FADD.FTZ R27, R34, R33 ;  /* 0x00000021221b7221 */ /* 0x001fe40000010000 */
[----:B------:R-:W-:Y:S02]  /*5e80*/  FADD.FTZ R26, R25, R32 ;  /* 0x00000020191a7221 */ /* 0x000fe40000010000 */
[----:B--2---:R-:W-:Y:S02]  /*5e90*/  @P0 FADD.FTZ R27, R27, R36 ;  /* 0x000000241b1b0221 */ /* 0x004fe40000010000 */
[----:B---3--:R-:W-:-:S03]  /*5ea0*/  @P0 FADD.FTZ R26, R26, R35 ;  /* 0x000000231a1a0221 */ /* 0x008fc60000010000 */
[----:B------:R0:W-:Y:S04]  /*5eb0*/  STS [UR20+0x6260], R27 ;  /* 0x0062601bff007988 */ /* 0x0001e80008000814 */
[----:B------:R0:W-:Y:S02]  /*5ec0*/  STS [UR20+0x5e60], R26 ;  /* 0x005e601aff007988 */ /* 0x0001e40008000814 */
.L_x_1873:
[----:B------:R-:W-:Y:S05]  /*5ed0*/  BSYNC B0 ;  /* 0x0000000000007941 */ /* 0x000fea0003800000 */
.L_x_1872:
[----:B------:R-:W-:Y:S02]  /*5ee0*/  UIADD3 UR7, UR7, 0x1, URZ ;  /* 0x0000000107077890 */ /* 0x000fe4000fffe03f */
[----:B------:R-:W-:Y:S02]  /*5ef0*/  ULDC UR20, c[0x0][0x16c] ;  /* 0x00005b0000147ab9 */ /* 0x000fe40000000800 */
[----:B------:R-:W-:Y:S02]  /*5f00*/  UISETP.GE.AND UP0, UPT, UR7, UR20, UPT ;  /* 0x000000140700728c */ /* 0x000fe4000bf06270 */
[----:B------:R-:W-:-:S04]  /*5f10*/  UIADD3 UR8, UP1, UR8, 0x1, URZ ;  /* 0x0000000108087890 */ /* 0x000fc8000ff3e03f */
[----:B------:R-:W-:Y:S01]  /*5f20*/  PLOP3.LUT P0, PT, PT, PT, UP0, 0x80, 0x0 ;  /* 0x000000000000781c */ /* 0x000fe20003f0f008 */
[----:B------:R-:W-:-:S12]  /*5f30*/  UIADD3.X UR9, URZ, UR9, URZ, UP1, !UPT ;  /* 0x000000093f097290 */ /* 0x000fd80008ffe43f */
[----:B0---45:R-:W-:Y:S01]  /*5f40*/  @P0 CALL.REL.NOINC `(.L_x_1826) ;  /* 0x0000001000000944 */ /* 0x031fe20003c00000 */
[----:B------:R-:W-:Y:S05]  /*5f50*/  BRA `(.L_x_1874) ;  /* 0xffffc7b000007947 */ /* 0x000fea000383ffff */
.L_x_1826:
        /* <DEDUP_REMOVED lines=101> */
.L_x_1824:
        /* <DEDUP_REMOVED lines=35> */
.L_x_1877:
[----:B-1----:R-:W-:Y:S05]  /*67e0*/  BSYNC B0 ;  /* 0x0000000000007941 */ /* 0x002fea0003800000 */
.L_x_1876:
        /* <DEDUP_REMOVED lines=34> */
.L_x_1879:
[----:B------:R-:W3:Y:S02]  /*6a10*/  S2R R11, SR_TID.X ;  /* 0x00000000000b7919 */ /* 0x000ee40000002100 */
.L_x_1880:
[----:B-1----:R-:W-:Y:S05]  /*6a20*/  BSYNC B0 ;  /* 0x0000000000007941 */ /* 0x002fea0003800000 */
.L_x_1878:
        /* <DEDUP_REMOVED lines=12> */
.L_x_1881:
        /* <DEDUP_REMOVED lines=30> */
.L_x_1831:
[----:B------:R-:W-:Y:S01]  /*6cd0*/  HFMA2.MMA R118, -RZ, RZ, 0, 5.9604644775390625e-08 ;  /* 0x00000001ff767435 */ /* 0x000fe200000001ff */
[----:B------:R-:W-:Y:S02]  /*6ce0*/  MOV R115, R117 ;  /* 0x0000007500737202 */ /* 0x000fe40000000f00 */
[----:B------:R-:W-:Y:S02]  /*6cf0*/  MOV R134, RZ ;  /* 0x000000ff00867202 */ /* 0x000fe40000000f00 */
[----:B------:R-:W-:-:S02]  /*6d00*/  MOV R133, 0xffffffff ;  /* 0xffffffff00857802 */ /* 0x000fc40000000f00 */
[----:B------:R-:W-:Y:S02]  /*6d10*/  MOV R114, 0x6d30 ;  /* 0x00006d3000727802 */ /* 0x000fe40000000f00 */
[----:B-1----:R-:W-:Y:S05]  /*6d20*/  CALL.REL.NOINC `($__internal_77_$__cuda_sm70_shflsync_up) ;  /* 0x00000dd000007944 */ /* 0x002fea0003c00000 */
[----:B-1----:R-:W-:Y:S01]  /*6d30*/  MOV R119, R118 ;  /* 0x0000007600777202 */ /* 0x002fe20000000f00 */
[----:B------:R-:W-:Y:S05]  /*6d40*/  BRA `(.L_x_1882) ;  /* 0xffffc7a000007947 */ /* 0x000fea000383ffff */
.L_x_1832:
[----:B------:R-:W-:Y:S01]  /*6d50*/  HFMA2.MMA R118, -RZ, RZ, 0, 5.9604644775390625e-08 ;  /* 0x00000001ff767435 */ /* 0x000fe200000001ff */
[----:B------:R-:W-:Y:S02]  /*6d60*/  MOV R115, R116 ;  /* 0x0000007400737202 */ /* 0x000fe40000000f00 */
[----:B------:R-:W-:Y:S02]  /*6d70*/  MOV R134, RZ ;  /* 0x000000ff00867202 */ /* 0x000fe40000000f00 */
[----:B------:R-:W-:Y:S02]  /*6d80*/  MOV R133, 0xffffffff ;  /* 0xffffffff00857802 */ /* 0x000fe40000000f00 */
[----:B------:R-:W-:Y:S02]  /*6d90*/  MOV R114, 0x6db0 ;  /* 0x00006db000727802 */ /* 0x000fe40000000f00 */
[----:B012---:R-:W-:Y:S05]  /*6da0*/  CALL.REL.NOINC `($__internal_77_$__cuda_sm70_shflsync_up) ;  /* 0x00000d5000007944 */ /* 0x007fea0003c00000 */
        /* <DEDUP_REMOVED lines=11> */
[----:B------:R-:W-:Y:S05]  /*6e60*/  CALL.REL.NOINC `($__internal_77_$__cuda_sm70_shflsync_up) ;  /* 0x00000c9000007944 */ /* 0x000fea0003c00000 */
[----:B-1----:R-:W-:Y:S01]  /*6e70*/  MOV R119, R118 ;  /* 0x0000007600777202 */ /* 0x002fe20000000f00 */
[----:B------:R-:W-:Y:S01]  /*6e80*/  HFMA2.MMA R118, -RZ, RZ, 0, 1.1920928955078125e-07 ;  /* 0x00000002ff767435 */ /* 0x000fe200000001ff */
[----:B------:R-:W-:Y:S02]  /*6e90*/  MOV R115, R116 ;  /* 0x0000007400737202 */ /* 0x000fe40000000f00 */
[----:B------:R-:W-:-:S02]  /*6ea0*/  MOV R134, RZ ;  /* 0x000000ff00867202 */ /* 0x000fc40000000f00 */
[----:B------:R-:W-:Y:S02]  /*6eb0*/  MOV R133, 0xffffffff ;  /* 0xffffffff00857802 */ /* 0x000fe40000000f00 */
[----:B------:R-:W-:Y:S02]  /*6ec0*/  MOV R114, 0x6ee0 ;  /* 0x00006ee000727802 */ /* 0x000fe40000000f00 */
[----:B------:R-:W-:Y:S05]  /*6ed0*/  CALL.REL.NOINC `($__internal_77_$__cuda_sm70_shflsync_up) ;  /* 0x00000c2000007944 */ /* 0x000fea0003c00000 */
        /* <DEDUP_REMOVED lines=11> */
[----:B------:R-:W-:Y:S05]  /*6f90*/  CALL.REL.NOINC `($__internal_77_$__cuda_sm70_shflsync_up) ;  /* 0x00000b6000007944 */ /* 0x000fea0003c00000 */
[----:B-1----:R-:W-:Y:S01]  /*6fa0*/  MOV R117, R118 ;  /* 0x0000007600757202 */ /* 0x002fe20000000f00 */
[----:B------:R-:W-:Y:S01]  /*6fb0*/  HFMA2.MMA R118, -RZ, RZ, 0, 2.384185791015625e-07 ;  /* 0x00000004ff767435 */ /* 0x000fe200000001ff */
[----:B------:R-:W-:Y:S02]  /*6fc0*/  MOV R115, R119 ;  /* 0x0000007700737202 */ /* 0x000fe40000000f00 */
[----:B------:R-:W-:Y:S02]  /*6fd0*/  MOV R134, RZ ;  /* 0x000000ff00867202 */ /* 0x000fe40000000f00 */
[----:B------:R-:W-:Y:S02]  /*6fe0*/  MOV R133, 0xffffffff ;  /* 0xffffffff00857802 */ /* 0x000fe40000000f00 */
[----:B------:R-:W-:Y:S02]  /*6ff0*/  MOV R114, 0x7010 ;  /* 0x0000701000727802 */ /* 0x000fe40000000f00 */
[----:B------:R-:W-:Y:S05]  /*7000*/  CALL.REL.NOINC `($__internal_77_$__cuda_sm70_shflsync_up) ;  /* 0x00000af000007944 */ /* 0x000fea0003c00000 */
        /* <DEDUP_REMOVED lines=10> */
[----:B------:R-:W-:Y:S05]  /*70b0*/  CALL.REL.NOINC `($__internal_77_$__cuda_sm70_shflsync_up) ;  /* 0x00000a4000007944 */ /* 0x000fea0003c00000 */
[----:B-1----:R-:W-:Y:S01]  /*70c0*/  MOV R119, R118 ;  /* 0x0000007600777202 */ /* 0x002fe20000000f00 */
[----:B------:R-:W-:Y:S01]  /*70d0*/  HFMA2.MMA R118, -RZ, RZ, 0, 4.76837158203125e-07 ;  /* 0x00000008ff767435 */ /* 0x000fe200000001ff */
[----:B------:R-:W-:Y:S02]  /*70e0*/  MOV R115, R117 ;  /* 0x0000007500737202 */ /* 0x000fe40000000f00 */
[----:B------:R-:W-:Y:S02]  /*70f0*/  MOV R134, RZ ;  /* 0x000000ff00867202 */ /* 0x000fe40000000f00 */
[----:B------:R-:W-:Y:S02]  /*7100*/  MOV R133, 0xffffffff ;  /* 0xffffffff00857802 */ /* 0x000fe40000000f00 */
[----:B------:R-:W-:-:S02]  /*7110*/  MOV R114, 0x7130 ;  /* 0x0000713000727802 */ /* 0x000fc40000000f00 */
[----:B------:R-:W-:Y:S05]  /*7120*/  CALL.REL.NOINC `($__internal_77_$__cuda_sm70_shflsync_up) ;  /* 0x000009d000007944 */ /* 0x000fea0003c00000 */
        /* <DEDUP_REMOVED lines=10> */
[----:B------:R-:W-:Y:S05]  /*71d0*/  CALL.REL.NOINC `($__internal_77_$__cuda_sm70_shflsync_up) ;  /* 0x0000092000007944 */ /* 0x000fea0003c00000 */
[----:B-1----:R-:W-:Y:S01]  /*71e0*/  MOV R119, R118 ;  /* 0x0000007600777202 */ /* 0x002fe20000000f00 */
[----:B------:R-:W-:Y:S01]  /*71f0*/  HFMA2.MMA R118, -RZ, RZ, 0, 9.5367431640625e-07 ;  /* 0x00000010ff767435 */ /* 0x000fe200000001ff */
[----:B------:R-:W-:Y:S02]  /*7200*/  MOV R115, R117 ;  /* 0x0000007500737202 */ /* 0x000fe40000000f00 */
[----:B------:R-:W-:Y:S02]  /*7210*/  MOV R134, RZ ;  /* 0x000000ff00867202 */ /* 0x000fe40000000f00 */
[----:B------:R-:W-:Y:S02]  /*7220*/  MOV R133, 0xffffffff ;  /* 0xffffffff00857802 */ /* 0x000fe40000000f00 */
[----:B------:R-:W-:-:S02]  /*7230*/  MOV R114, 0x7250 ;  /* 0x0000725000727802 */ /* 0x000fc40000000f00 */
[----:B------:R-:W-:Y:S05]  /*7240*/  CALL.REL.NOINC `($__internal_77_$__cuda_sm70_shflsync_up) ;  /* 0x000008b000007944 */ /* 0x000fea0003c00000 */
[----:B-1----:R-:W-:Y:S05]  /*7250*/  BRA `(.L_x_1883) ;  /* 0xffffc42000007947 */ /* 0x002fea000383ffff */
.L_x_1835:
[----:B------:R-:W-:Y:S01]  /*7260*/  HFMA2.MMA R118, -RZ, RZ, 0, 5.9604644775390625e-08 ;  /* 0x00000001ff767435 */ /* 0x000fe200000001ff */
[----:B------:R-:W-:-:S02]  /*7270*/  MOV R115, R116 ;  /* 0x0000007400737202 */ /* 0x000fc40000000f00 */
[----:B------:R-:W-:Y:S02]  /*7280*/  MOV R134, RZ ;  /* 0x000000ff00867202 */ /* 0x000fe40000000f00 */
[----:B------:R-:W-:Y:S02]  /*7290*/  MOV R133, 0xffffffff ;  /* 0xffffffff00857802 */ /* 0x000fe40000000f00 */
[----:B------:R-:W-:Y:S02]  /*72a0*/  MOV R114, 0x72c0 ;  /* 0x000072c000727802 */ /* 0x000fe40000000f00 */
[----:B-12--5:R-:W-:Y:S05]  /*72b0*/  CALL.REL.NOINC `($__internal_77_$__cuda_sm70_shflsync_up) ;  /* 0x0000084000007944 */ /* 0x026fea0003c00000 */
[----:B-1----:R-:W-:Y:S01]  /*72c0*/  MOV R116, R118 ;  /* 0x0000007600747202 */ /* 0x002fe20000000f00 */
[----:B------:R-:W-:Y:S01]  /*72d0*/  HFMA2.MMA R118, -RZ, RZ, 0, 5.9604644775390625e-08 ;  /* 0x00000001ff767435 */ /* 0x000fe200000001ff */
[----:B------:R-:W-:Y:S02]  /*72e0*/  MOV R115, R117 ;  /* 0x0000007500737202 */ /* 0x000fe40000000f00 */
[----:B------:R-:W-:Y:S02]  /*72f0*/  MOV R134, RZ ;  /* 0x000000ff00867202 */ /* 0x000fe40000000f00 */
[----:B------:R-:W-:-:S02]  /*7300*/  MOV R133, 0xffffffff ;  /* 0xffffffff00857802 */ /* 0x000fc40000000f00 */
[----:B------:R-:W-:Y:S02]  /*7310*/  MOV R114, 0x7330 ;  /* 0x0000733000727802 */ /* 0x000fe40000000f00 */
[----:B------:R-:W-:Y:S05]  /*7320*/  CALL.REL.NOINC `($__internal_77_$__cuda_sm70_shflsync_up) ;  /* 0x000007d000007944 */ /* 0x000fea0003c00000 */
[----:B------:R-:W-:Y:S01]  /*7330*/  HFMA2.MMA R159, -RZ, RZ, 0, 0 ;  /* 0x00000000ff9f7435 */ /* 0x000fe200000001ff */
[----:B-1----:R-:W-:Y:S02]  /*7340*/  MOV R117, R118 ;  /* 0x0000007600757202 */ /* 0x002fe40000000f00 */
[----:B------:R-:W-:Y:S02]  /*7350*/  MOV R114, R112 ;  /* 0x0000007000727202 */ /* 0x000fe40000000f00 */
[----:B------:R-:W-:Y:S02]  /*7360*/  MOV R115, 0x7380 ;  /* 0x0000738000737802 */ /* 0x000fe40000000f00 */
[----:B------:R-:W-:Y:S05]  /*7370*/  CALL.REL.NOINC `($__internal_76_$__cuda_sm70_shflsync_idx_p) ;  /* 0x000006e000007944 */ /* 0x000fea0003c00000 */
[----:B-1----:R-:W-:Y:S01]  /*7380*/  MOV R118, R159 ;  /* 0x0000009f00767202 */ /* 0x002fe20000000f00 */
[----:B------:R-:W-:Y:S01]  /*7390*/  HFMA2.MMA R159, -RZ, RZ, 0, 0 ;  /* 0x00000000ff9f7435 */ /* 0x000fe200000001ff */
[----:B------:R-:W-:Y:S02]  /*73a0*/  MOV R114, R113 ;  /* 0x0000007100727202 */ /* 0x000fe40000000f00 */
[----:B------:R-:W-:-:S03]  /*73b0*/  MOV R115, 0x73d0 ;  /* 0x000073d000737802 */ /* 0x000fc60000000f00 */
[----:B--2--5:R-:W-:Y:S05]  /*73c0*/  CALL.REL.NOINC `($__internal_76_$__cuda_sm70_shflsync_idx_p) ;  /* 0x0000069000007944 */ /* 0x024fea0003c00000 */
[----:B-1----:R-:W-:Y:S01]  /*73d0*/  MOV R115, R159 ;  /* 0x0000009f00737202 */ /* 0x002fe20000000f00 */
[----:B--2--5:R-:W-:Y:S05]  /*73e0*/  BRA `(.L_x_1884) ;  /* 0xffffc3d000007947 */ /* 0x024fea000383ffff */
.L_x_1838:
[----:B------:R-:W-:Y:S01]  /*73f0*/  HFMA2.MMA R159, -RZ, RZ, 0, 5.9604644775390625e-08 ;  /* 0x00000001ff9f7435 */ /* 0x000fe200000001ff */
[----:B------:R-:W-:-:S02]  /*7400*/  MOV R115, R118 ;  /* 0x0000007600737202 */ /* 0x000fc40000000f00 */
[----:B------:R-:W-:-:S03]  /*7410*/  MOV R114, 0x7430 ;  /* 0x0000743000727802 */ /* 0x000fc60000000f00 */
[----:B-----5:R-:W-:Y:S05]  /*7420*/  CALL.REL.NOINC `($__internal_75_$__cuda_sm70_shflsync_down) ;  /* 0x000005a000007944 */ /* 0x020fea0003c00000 */
[----:B-1----:R-:W-:Y:S01]  /*7430*/  MOV R116, R159 ;  /* 0x0000009f00747202 */ /* 0x002fe20000000f00 */
[----:B0-2--5:R-:W-:Y:S05]  /*7440*/  BRA `(.L_x_1885) ;  /* 0xffffca9000007947 */ /* 0x025fea000383ffff */
.L_x_1839:
[----:B------:R-:W-:Y:S01]  /*7450*/  HFMA2.MMA R159, -RZ, RZ, 0, 5.9604644775390625e-08 ;  /* 0x00000001ff9f7435 */ /* 0x000fe200000001ff */
[----:B------:R-:W-:Y:S02]  /*7460*/  MOV R115, R119 ;  /* 0x0000007700737202 */ /* 0x000fe40000000f00 */
[----:B------:R-:W-:-:S03]  /*7470*/  MOV R114, 0x7490 ;  /* 0x0000749000727802 */ /* 0x000fc60000000f00 */
[----:B01---5:R-:W-:Y:S05]  /*7480*/  CALL.REL.NOINC `($__internal_75_$__cuda_sm70_shflsync_down) ;  /* 0x0000054000007944 */ /* 0x023fea0003c00000 */
[C---:B------:R-:W-:Y:S02]  /*7490*/  FMUL.FTZ R116, R118.reuse, R116 ;  /* 0x0000007476747220 */ /* 0x040fe40000410000 */
[C---:B-1----:R-:W-:Y:S01]  /*74a0*/  FFMA.FTZ R114, R118.reuse, R159, R119 ;  /* 0x0000009f76727223 */ /* 0x042fe20000010077 */
[----:B------:R-:W-:Y:S02]  /*74b0*/  MOV R159, 0x2 ;  /* 0x00000002009f7802 */ /* 0x000fe40000000f00 */
[----:B------:R-:W-:Y:S02]  /*74c0*/  FSEL R118, R118, R116, !P4 ;  /* 0x0000007476767208 */ /* 0x000fe40006000000 */
[----:B------:R-:W-:-:S02]  /*74d0*/  FSEL R119, R119, R114, !P4 ;  /* 0x0000007277777208 */ /* 0x000fc40006000000 */
[----:B------:R-:W-:Y:S02]  /*74e0*/  MOV R115, R118 ;  /* 0x0000007600737202 */ /* 0x000fe40000000f00 */
[----:B------:R-:W-:Y:S02]  /*74f0*/  MOV R114, 0x7510 ;  /* 0x0000751000727802 */ /* 0x000fe40000000f00 */
[----:B0-2--5:R-:W-:Y:S05]  /*7500*/  CALL.REL.NOINC `($__internal_75_$__cuda_sm70_shflsync_down) ;  /* 0x000004c000007944 */ /* 0x025fea0003c00000 */
[----:B-1----:R-:W-:Y:S01]  /*7510*/  MOV R116, R159 ;  /* 0x0000009f00747202 */ /* 0x002fe20000000f00 */
[----:B------:R-:W-:Y:S01]  /*7520*/  HFMA2.MMA R159, -RZ, RZ, 0, 1.1920928955078125e-07 ;  /* 0x00000002ff9f7435 */ /* 0x000fe200000001ff */
[----:B------:R-:W-:Y:S02]  /*7530*/  MOV R115, R119 ;  /* 0x0000007700737202 */ /* 0x000fe40000000f00 */
[----:B------:R-:W-:-:S03]  /*7540*/  MOV R114, 0x7560 ;  /* 0x0000756000727802 */ /* 0x000fc60000000f00 */
[----:B0-2--5:R-:W-:Y:S05]  /*7550*/  CALL.REL.NOINC `($__internal_75_$__cuda_sm70_shflsync_down) ;  /* 0x0000047000007944 */ /* 0x025fea0003c00000 */
[----:B-1----:R-:W-:Y:S01]  /*7560*/  @!P3 FFMA.FTZ R119, R118, R159, R119 ;  /* 0x0000009f7677b223 */ /* 0x002fe20000010077 */
[----:B------:R-:W-:Y:S01]  /*7570*/  MOV R159, 0x4 ;  /* 0x00000004009f7802 */ /* 0x000fe20000000f00 */
[----:B------:R-:W-:Y:S01]  /*7580*/  @!P3 FMUL.FTZ R118, R116, R118 ;  /* 0x000000767476b220 */ /* 0x000fe20000410000 */
[----:B------:R-:W-:-:S04]  /*7590*/  MOV R114, 0x75c0 ;  /* 0x000075c000727802 */ /* 0x000fc80000000f00 */
[----:B------:R-:W-:Y:S02]  /*75a0*/  MOV R115, R118 ;  /* 0x0000007600737202 */ /* 0x000fe40000000f00 */
[----:B0-2--5:R-:W-:Y:S05]  /*75b0*/  CALL.REL.NOINC `($__internal_75_$__cuda_sm70_shflsync_down) ;  /* 0x0000041000007944 */ /* 0x025fea0003c00000 */
[----:B-1----:R-:W-:Y:S01]  /*75c0*/  MOV R116, R159 ;  /* 0x0000009f00747202 */ /* 0x002fe20000000f00 */
[----:B------:R-:W-:Y:S01]  /*75d0*/  HFMA2.MMA R159, -RZ, RZ, 0, 2.384185791015625e-07 ;  /* 0x00000004ff9f7435 */ /* 0x000fe200000001ff */
[----:B------:R-:W-:Y:S02]  /*75e0*/  MOV R115, R119 ;  /* 0x0000007700737202 */ /* 0x000fe40000000f00 */
[----:B------:R-:W-:-:S03]  /*75f0*/  MOV R114, 0x7610 ;  /* 0x0000761000727802 */ /* 0x000fc60000000f00 */
[----:B0-2--5:R-:W-:Y:S05]  /*7600*/  CALL.REL.NOINC `($__internal_75_$__cuda_sm70_shflsync_down) ;  /* 0x000003c000007944 */ /* 0x025fea0003c00000 */
[----:B-1----:R-:W-:Y:S01]  /*7610*/  @!P2 FFMA.FTZ R119, R118, R159, R119 ;  /* 0x0000009f7677a223 */ /* 0x002fe20000010077 */
[----:B------:R-:W-:Y:S01]  /*7620*/  HFMA2.MMA R159, -RZ, RZ, 0, 4.76837158203125e-07 ;  /* 0x00000008ff9f7435 */ /* 0x000fe200000001ff */
[----:B------:R-:W-:Y:S01]  /*7630*/  @!P2 FMUL.FTZ R118, R116, R118 ;  /* 0x000000767476a220 */ /* 0x000fe20000410000 */
[----:B------:R-:W-:Y:S02]  /*7640*/  MOV R114, 0x7690 ;  /* 0x0000769000727802 */ /* 0x000fe40000000f00 */
[----:B------:R-:W-:Y:S02]  /*7650*/  MOV R116, R119 ;  /* 0x0000007700747202 */ /* 0x000fe40000000f00 */
[----:B------:R-:W-:-:S04]  /*7660*/  MOV R119, R118 ;  /* 0x0000007600777202 */ /* 0x000fc80000000f00 */
[----:B------:R-:W-:Y:S02]  /*7670*/  MOV R115, R119 ;  /* 0x0000007700737202 */ /* 0x000fe40000000f00 */
[----:B0-2--5:R-:W-:Y:S05]  /*7680*/  CALL.REL.NOINC `($__internal_75_$__cuda_sm70_shflsync_down) ;  /* 0x0000034000007944 */ /* 0x025fea0003c00000 */
[----:B-1----:R-:W-:Y:S01]  /*7690*/  MOV R117, R159 ;  /* 0x0000009f00757202 */ /* 0x002fe20000000f00 */
[----:B------:R-:W-:Y:S01]  /*76a0*/  HFMA2.MMA R159, -RZ, RZ, 0, 4.76837158203125e-07 ;  /* 0x00000008ff9f7435 */ /* 0x000fe200000001ff */
[----:B------:R-:W-:Y:S02]  /*76b0*/  MOV R115, R116 ;  /* 0x0000007400737202 */ /* 0x000fe40000000f00 */
[----:B------:R-:W-:-:S03]  /*76c0*/  MOV R114, 0x76e0 ;  /* 0x000076e000727802 */ /* 0x000fc60000000f00 */
[----:B0-2--5:R-:W-:Y:S05]  /*76d0*/  CALL.REL.NOINC `($__internal_75_$__cuda_sm70_shflsync_down) ;  /* 0x000002f000007944 */ /* 0x025fea0003c00000 */
[----:B-1----:R-:W-:Y:S01]  /*76e0*/  @!P1 FFMA.FTZ R116, R119, R159, R116 ;  /* 0x0000009f77749223 */ /* 0x002fe20000010074 */
[----:B------:R-:W-:Y:S01]  /*76f0*/  HFMA2.MMA R159, -RZ, RZ, 0, 9.5367431640625e-07 ;  /* 0x00000010ff9f7435 */ /* 0x000fe200000001ff */
[----:B------:R-:W-:Y:S01]  /*7700*/  @!P1 FMUL.FTZ R119, R117, R119 ;  /* 0x0000007775779220 */ /* 0x000fe20000410000 */
[----:B------:R-:W-:Y:S02]  /*7710*/  MOV R114, 0x7750 ;  /* 0x0000775000727802 */ /* 0x000fe40000000f00 */
[----:B------:R-:W-:Y:S02]  /*7720*/  MOV R118, R116 ;  /* 0x0000007400767202 */ /* 0x000fe40000000f00 */
[----:B------:R-:W-:-:S02]  /*7730*/  MOV R115, R119 ;  /* 0x0000007700737202 */ /* 0x000fc40000000f00 */
[----:B0-2--5:R-:W-:Y:S05]  /*7740*/  CALL.REL.NOINC `($__internal_75_$__cuda_sm70_shflsync_down) ;  /* 0x0000028000007944 */ /* 0x025fea0003c00000 */
[----:B-1----:R-:W-:Y:S01]  /*7750*/  MOV R116, R159 ;  /* 0x0000009f00747202 */ /* 0x002fe20000000f00 */
[----:B------:R-:W-:Y:S01]  /*7760*/  HFMA2.MMA R159, -RZ, RZ, 0, 9.5367431640625e-07 ;  /* 0x00000010ff9f7435 */ /* 0x000fe200000001ff */
[----:B------:R-:W-:-:S02]  /*7770*/  MOV R115, R118 ;  /* 0x0000007600737202 */ /* 0x000fc40000000f00 */
[----:B------:R-:W-:-:S03]  /*7780*/  MOV R114, 0x77a0 ;  /* 0x000077a000727802 */ /* 0x000fc60000000f00 */
[----:B0-2--5:R-:W-:Y:S05]  /*7790*/  CALL.REL.NOINC `($__internal_75_$__cuda_sm70_shflsync_down) ;  /* 0x0000023000007944 */ /* 0x025fea0003c00000 */
[----:B-1----:R-:W-:Y:S01]  /*77a0*/  @!P0 FFMA.FTZ R118, R119, R159, R118 ;  /* 0x0000009f77768223 */ /* 0x002fe20000010076 */
[----:B------:R-:W-:Y:S01]  /*77b0*/  MOV R159, RZ ;  /* 0x000000ff009f7202 */ /* 0x000fe20000000f00 */
[----:B------:R-:W-:Y:S01]  /*77c0*/  @!P0 FMUL.FTZ R119, R116, R119 ;  /* 0x0000007774778220 */ /* 0x000fe20000410000 */
[----:B------:R-:W-:-:S04]  /*77d0*/  MOV R115, 0x7800 ;  /* 0x0000780000737802 */ /* 0x000fc80000000f00 */
[----:B------:R-:W-:Y:S02]  /*77e0*/  MOV R114, R119 ;  /* 0x0000007700727202 */ /* 0x000fe40000000f00 */
[----:B0-2--5:R-:W-:Y:S05]  /*77f0*/  CALL.REL.NOINC `($__internal_76_$__cuda_sm70_shflsync_idx_p) ;  /* 0x0000026000007944 */ /* 0x025fea0003c00000 */
[----:B-1----:R-:W-:Y:S01]  /*7800*/  MOV R116, R159 ;  /* 0x0000009f00747202 */ /* 0x002fe20000000f00 */
[----:B------:R-:W-:Y:S01]  /*7810*/  HFMA2.MMA R159, -RZ, RZ, 0, 0 ;  /* 0x00000000ff9f7435 */ /* 0x000fe200000001ff */
[----:B------:R-:W-:Y:S02]  /*7820*/  MOV R114, R118 ;  /* 0x0000007600727202 */ /* 0x000fe40000000f00 */
[----:B------:R-:W-:-:S03]  /*7830*/  MOV R115, 0x7850 ;  /* 0x0000785000737802 */ /* 0x000fc60000000f00 */
[----:B--2--5:R-:W-:Y:S05]  /*7840*/  CALL.REL.NOINC `($__internal_76_$__cuda_sm70_shflsync_idx_p) ;  /* 0x0000021000007944 */ /* 0x024fea0003c00000 */
[----:B------:R-:W-:Y:S02]  /*7850*/  MOV R117, R116 ;  /* 0x0000007400757202 */ /* 0x000fe40000000f00 */
[----:B-1----:R-:W-:Y:S01]  /*7860*/  MOV R116, R159 ;  /* 0x0000009f00747202 */ /* 0x002fe20000000f00 */
[----:B------:R-:W-:Y:S01]  /*7870*/  HFMA2.MMA R159, -RZ, RZ, 0, 5.9604644775390625e-08 ;  /* 0x00000001ff9f7435 */ /* 0x000fe200000001ff */
[----:B------:R-:W-:Y:S02]  /*7880*/  MOV R115, R119 ;  /* 0x0000007700737202 */ /* 0x000fe40000000f00 */
[----:B------:R-:W-:-:S03]  /*7890*/  MOV R114, 0x78b0 ;  /* 0x000078b000727802 */ /* 0x000fc60000000f00 */
[----:B--2--5:R-:W-:Y:S05]  /*78a0*/  CALL.REL.NOINC `($__internal_75_$__cuda_sm70_shflsync_down) ;  /* 0x0000012000007944 */ /* 0x024fea0003c00000 */
[----:B-1----:R-:W-:Y:S01]  /*78b0*/  MOV R160, R159 ;  /* 0x0000009f00a07202 */ /* 0x002fe20000000f00 */
[----:B------:R-:W-:Y:S01]  /*78c0*/  HFMA2.MMA R159, -RZ, RZ, 0, 5.9604644775390625e-08 ;  /* 0x00000001ff9f7435 */ /* 0x000fe200000001ff */
[----:B------:R-:W-:-:S02]  /*78d0*/  MOV R115, R118 ;  /* 0x0000007600737202 */ /* 0x000fc40000000f00 */
[----:B------:R-:W-:-:S03]  /*78e0*/  MOV R114, 0x7900 ;  /* 0x0000790000727802 */ /* 0x000fc60000000f00 */
[----:B0-2--5:R-:W-:Y:S05]  /*78f0*/  CALL.REL.NOINC `($__internal_75_$__cuda_sm70_shflsync_down) ;  /* 0x000000d000007944 */ /* 0x025fea0003c00000 */
[----:B-1----:R-:W-:Y:S01]  /*7900*/  MOV R119, R159 ;  /* 0x0000009f00777202 */ /* 0x002fe20000000f00 */
[----:B------:R-:W-:Y:S01]  /*7910*/  HFMA2.MMA R159, -RZ, RZ, 0, 0 ;  /* 0x00000000ff9f7435 */ /* 0x000fe200000001ff */
[----:B------:R-:W-:Y:S02]  /*7920*/  MOV R118, R160 ;  /* 0x000000a000767202 */ /* 0x000fe40000000f00 */
[----:B------:R-:W-:Y:S02]  /*7930*/  MOV R114, R112 ;  /* 0x0000007000727202 */ /* 0x000fe40000000f00 */
[----:B------:R-:W-:Y:S02]  /*7940*/  MOV R115, 0x7960 ;  /* 0x0000796000737802 */ /* 0x000fe40000000f00 */
[----:B0-2--5:R-:W-:Y:S05]  /*7950*/  CALL.REL.NOINC `($__internal_76_$__cuda_sm70_shflsync_idx_p) ;  /* 0x0000010000007944 */ /* 0x025fea0003c00000 */
[----:B-1----:R-:W-:Y:S01]  /*7960*/  MOV R160, R159 ;  /* 0x0000009f00a07202 */ /* 0x002fe20000000f00 */
[----:B------:R-:W-:Y:S01]  /*7970*/  HFMA2.MMA R159, -RZ, RZ, 0, 0 ;  /* 0x00000000ff9f7435 */ /* 0x000fe200000001ff */
[----:B------:R-:W-:Y:S02]  /*7980*/  MOV R114, R113 ;  /* 0x0000007100727202 */ /* 0x000fe40000000f00 */
[----:B------:R-:W-:-:S03]  /*7990*/  MOV R115, 0x79b0 ;  /* 0x000079b000737802 */ /* 0x000fc60000000f00 */
[----:B--2--5:R-:W-:Y:S05]  /*79a0*/  CALL.REL.NOINC `($__internal_76_$__cuda_sm70_shflsync_idx_p) ;  /* 0x000000b000007944 */ /* 0x024fea0003c00000 */
[----:B-1----:R-:W-:Y:S01]  /*79b0*/  MOV R115, R159 ;  /* 0x0000009f00737202 */ /* 0x002fe20000000f00 */
[----:B--2--5:R-:W-:Y:S05]  /*79c0*/  BRA `(.L_x_1886) ;  /* 0xffffc6b000007947 */ /* 0x024fea000383ffff */
        .weak           $__internal_75_$__cuda_sm70_shflsync_down
        .type           $__internal_75_$__cuda_sm70_shflsync_down,@function
        .size           $__internal_75_$__cuda_sm70_shflsync_down,($__internal_76_$__cuda_sm70_shflsync_idx_p - $__internal_75_$__cuda_sm70_shflsync_down)
$__internal_75_$__cuda_sm70_shflsync_down:
        /* <DEDUP_REMOVED lines=8> */
[----:B------:R-:W-:Y:S05]  /*7a50*/  RET.REL.NODEC R114 `(_Z25selective_scan_bwd_kernelI32Selective_Scan_bwd_kernel_traitsILi128ELi16ELb1ELb1ELb0ELb0ELb1EffEEv12SSMParamsBwd) ;  /* 0xffff85a072007950 */ /* 0x000fea0003c3ffff */
        .weak           $__internal_76_$__cuda_sm70_shflsync_idx_p
        .type           $__internal_76_$__cuda_sm70_shflsync_idx_p,@function
        .size           $__internal_76_$__cuda_sm70_shflsync_idx_p,($__internal_77_$__cuda_sm70_shflsync_up - $__internal_76_$__cuda_sm70_shflsync_idx_p)
$__internal_76_$__cuda_sm70_shflsync_idx_p:
        /* <DEDUP_REMOVED lines=9> */
[----:B0-----:R-:W-:Y:S05]  /*7af0*/  RET.REL.NODEC R114 `(_Z25selective_scan_bwd_kernelI32Selective_Scan_bwd_kernel_traitsILi128ELi16ELb1ELb1ELb0ELb0ELb1EffEEv12SSMParamsBwd) ;  /* 0xffff850072007950 */ /* 0x001fea0003c3ffff */
        .weak           $__internal_77_$__cuda_sm70_shflsync_up
        .type           $__internal_77_$__cuda_sm70_shflsync_up,@function
        .size           $__internal_77_$__cuda_sm70_shflsync_up,(.L_x_8893 - $__internal_77_$__cuda_sm70_shflsync_up)
$__internal_77_$__cuda_sm70_shflsync_up:
[----:B------:R-:W-:Y:S04]  /*7b00*/  WARPSYNC R133 ;  /* 0x0000008500007348 */ /* 0x000fe80003800000 */
[----:B------:R0:W1:Y:S02]  /*7b10*/  SHFL.UP PT, R118, R115, R118, R134 ;  /* 0x0400007673767389 */ /* 0x00006400000e0086 */
[----:B0-----:R-:W-:-:S04]  /*7b20*/  MOV R115, 0x0 ;  /* 0x0000000000737802 */ /* 0x001fc80000000f00 */
[----:B------:R-:W-:Y:S05]  /*7b30*/  RET.REL.NODEC R114 `(_Z25selective_scan_bwd_kernelI32Selective_Scan_bwd_kernel_traitsILi128ELi16ELb1ELb1ELb0ELb0ELb1EffEEv12SSMParamsBwd) ;  /* 0xffff84c072007950 */ /* 0x000fea0003c3ffff */
.L_x_1887:
        /* <DEDUP_REMOVED lines=12> */
.L_x_8893:


//--------------------- .text._Z25selective_scan_bwd_kernelI32Selective_Scan_bwd_kernel_traitsILi128ELi16ELb1ELb1ELb0ELb1ELb0EffEEv12SSMParamsBwd --------------------------
	.section	.text._Z25selective_scan_bwd_kernelI32Selective_Scan_bwd_kernel_traitsILi128ELi16ELb1ELb1ELb0ELb1ELb0EffEEv12SSMParamsBwd,"ax",@progbits
	.sectioninfo	@"SHI_REGISTERS=168"
	.align	128
        .global         _Z25selective_scan_bwd_kernelI32Selective_Scan_bwd_kernel_traitsILi128ELi16ELb1ELb1ELb0ELb1ELb0EffEEv12SSMParamsBwd
        .type           _Z25selective_scan_bwd_kernelI32Selective_Scan_bwd_kernel_traitsILi128ELi16ELb1ELb1ELb0ELb1ELb0EffEEv12SSMParamsBwd,@function
        .size           _Z25selective_scan_bwd_kernelI32Selective_Scan_bwd_kernel_traitsILi128ELi16ELb1ELb1ELb0ELb1ELb0EffEEv12SSMParamsBwd,(.L_x_8896 - _Z25selective_scan_bwd_kernelI32Selective_Scan_bwd_kernel_traitsILi128ELi16ELb1ELb1ELb0ELb1ELb0EffEEv12SSMParamsBwd)
        .other          _Z25selective_scan_bwd_kernelI32Selective_Scan_bwd_kernel_traitsILi128ELi16ELb1ELb1ELb0ELb1ELb0EffEEv12SSMParamsBwd,@"STO_CUDA_ENTRY STV_DEFAULT"
_Z25selective_scan_bwd_kernelI32Selective_Scan_bwd_kernel_traitsILi128ELi16ELb1ELb1ELb0ELb1ELb0EffEEv12SSMParamsBwd:
.text._Z25selective_scan_bwd_kernelI32Selective_Scan_bwd_kernel_traitsILi128ELi16ELb1ELb1ELb0ELb1ELb0EffEEv12SSMParamsBwd:
        /* <DEDUP_REMOVED lines=162> */
[----:B------:R4:W-:Y:S01]  /*0a20*/  STL [R1+0x1c], RZ ;  /* 0x00001cff01007387 */ /* 0x0009e20000100800 */
[----:B------:R-:W-:Y:S02]  /*0a30*/  UMOV UR26, UR30 ;  /* 0x0000001e001a7c82 */ /* 0x000fe40008000000 */
[----:B------:R-:W-:Y:S02]  /*0a40*/  UMOV UR27, UR31 ;  /* 0x0000001f001b7c82 */ /* 0x000fe40008000000 */
[----:B------:R-:W-:Y:S01]  /*0a50*/  UMOV UR6, URZ ;  /* 0x0000003f00067c82 */ /* 0x000fe20008000000 */
[----:B-1-3--:R-:W-:-:S04]  /*0a60*/  SHF.R.S32.HI R3, RZ, 0x1f, R130 ;  /* 0x0000001fff037819 */ /* 0x00afc80000011482 */
[----:B------:R-:W-:-:S04]  /*0a70*/  LEA.HI R3, R3, R130, RZ, 0x5 ;  /* 0x0000008203037211 */ /* 0x000fc800078f28ff */
[----:B----4-:R-:W-:Y:S02]  /*0a80*/  SHF.R.S32.HI R0, RZ, 0x5, R3 ;  /* 0x00000005ff007819 */ /* 0x010fe40000011403 */
.L_x_1970:
        /* <DEDUP_REMOVED lines=10> */
[----:B--2---:R-:W2:Y:S04]  /*0b30*/  LDG.E.128 R20, [R2.64+0x600] ;  /* 0x0006001c02147981 */ /* 0x004ea8000c1e1d00 */
[----:B------:R-:W1:Y:S02]  /*0b40*/  S2R R6, SR_LANEID ;  /* 0x0000000000067919 */ /* 0x000e640000000000 */
[----:B-1----:R-:W-:-:S05]  /*0b50*/  IADD3 R129, R129, R6, RZ ;  /* 0x0000000681817210 */ /* 0x002fca0007ffe0ff */
[----:B------:R-:W-:Y:S01]  /*0b60*/  IMAD R0, R6, 0x3, R129 ;  /* 0x0000000306007824 */ /* 0x000fe200078e0281 */
[----:B------:R-:W-:Y:S02]  /*0b70*/  MOV R4, UR22 ;  /* 0x0000001600047c02 */ /* 0x000fe40008000f00 */
[----:B------:R-:W-:-:S05]  /*0b80*/  MOV R5, UR23 ;  /* 0x0000001700057c02 */ /* 0x000fca0008000f00 */
[----:B------:R-:W-:Y:S01]  /*0b90*/  IMAD.WIDE R26, R24, 0x10, R4 ;  /* 0x00000010181a7825 */ /* 0x000fe200078e0204 */
[----:B---3--:R1:W-:Y:S04]  /*0ba0*/  STS.128 [R129.X16], R8 ;  /* 0x0000000881007388 */ /* 0x0083e8000000cc00 */
[----:B----4-:R3:W-:Y:S04]  /*0bb0*/  STS.128 [R129.X16+0x200], R12 ;  /* 0x0002000c81007388 */ /* 0x0107e8000000cc00 */
[----:B-----5:R4:W-:Y:S04]  /*0bc0*/  STS.128 [R129.X16+0x400], R16 ;  /* 0x0004001081007388 */ /* 0x0209e8000000cc00 */
        /* <DEDUP_REMOVED lines=8> */
[----:B-1----:R-:W5:Y:S04]  /*0c50*/  LDG.E.128 R8, [R26.64+0x200] ;  /* 0x0002001c1a087981 */ /* 0x002f68000c1e1d00 */
[----:B---3--:R-:W3:Y:S04]  /*0c60*/  LDG.E.128 R12, [R26.64+0x400] ;  /* 0x0004001c1a0c7981 */ /* 0x008ee8000c1e1d00 */
[----:B----4-:R-:W4:Y:S01]  /*0c70*/  LDG.E.128 R16, [R26.64+0x600] ;  /* 0x0006001c1a107981 */ /* 0x010f22000c1e1d00 */
[----:B------:R-:W-:-:S02]  /*0c80*/  MOV R2, UR24 ;  /* 0x0000001800027c02 */ /* 0x000fc40008000f00 */
[----:B------:R-:W-:-:S05]  /*0c90*/  MOV R3, UR25 ;  /* 0x0000001900037c02 */ /* 0x000fca0008000f00 */
[----:B------:R-:W-:Y:S01]  /*0ca0*/  IMAD.WIDE R2, R24, 0x10, R2 ;  /* 0x0000001018027825 */ /* 0x000fe200078e0202 */
[----:B--2---:R1:W-:Y:S04]  /*0cb0*/  STS.128 [R129.X16], R4 ;  /* 0x0000000481007388 */ /* 0x0043e8000000cc00 */
[----:B-----5:R2:W-:Y:S04]  /*0cc0*/  STS.128 [R129.X16+0x200], R8 ;  /* 0x0002000881007388 */ /* 0x0205e8000000cc00 */
[----:B---3--:R3:W-:Y:S04]  /*0cd0*/  STS.128 [R129.X16+0x400], R12 ;  /* 0x0004000c81007388 */ /* 0x0087e8000000cc00 */
[----:B----4-:R4:W-:Y:S01]  /*0ce0*/  STS.128 [R129.X16+0x600], R16 ;  /* 0x0006001081007388 */ /* 0x0109e2000000cc00 */
[----:B------:R-:W-:-:S06]  /*0cf0*/  NOP ;  /* 0x0000000000007918 */ /* 0x000fcc0000000000 */
[----:B------:R-:W2:Y:S04]  /*0d00*/  LDS.128 R112, [R0.X16+0x10] ;  /* 0x0000100000707984 */ /* 0x000ea8000000cc00 */
[----:B------:R-:W-:Y:S04]  /*0d10*/  LDS.128 R104, [R0.X16+0x20] ;  /* 0x0000200000687984 */ /* 0x000fe8000000cc00 */
[----:B------:R-:W-:Y:S04]  /*0d20*/  LDS.128 R20, [R0.X16+0x30] ;  /* 0x0000300000147984 */ /* 0x000fe8000000cc00 */
[----:B------:R-:W0:Y:S04]  /*0d30*/  LDS.128 R108, [R0.X16] ;  /* 0x00000000006c7984 */ /* 0x000e28000000cc00 */
[----:B------:R-:W-:Y:S06]  /*0d40*/  BAR.SYNC.DEFER_BLOCKING 0x0 ;  /* 0x0000000000007b1d */ /* 0x000fec0000010000 */
[----:B-1----:R-:W5:Y:S04]  /*0d50*/  LDG.E.128 R4, [R2.64] ;  /* 0x0000001c02047981 */ /* 0x002f68000c1e1d00 */
[----:B--2---:R-:W2:Y:S04]  /*0d60*/  LDG.E.128 R8, [R2.64+0x200] ;  /* 0x0002001c02087981 */ /* 0x004ea8000c1e1d00 */
[----:B---3--:R-:W3:Y:S04]  /*0d70*/  LDG.E.128 R12, [R2.64+0x400] ;  /* 0x0004001c020c7981 */ /* 0x008ee8000c1e1d00 */
[----:B----4-:R-:W4:Y:S01]  /*0d80*/  LDG.E.128 R16, [R2.64+0x600] ;  /* 0x0006001c02107981 */ /* 0x010f22000c1e1d00 */
[----:B------:R-:W-:-:S02]  /*0d90*/  FADD.FTZ R116, R114, UR5 ;  /* 0x0000000572747e21 */ /* 0x000fc40008010000 */
[----:B0-----:R-:W-:Y:S01]  /*0da0*/  FADD.FTZ R114, R108, UR5 ;  /* 0x000000056c727e21 */ /* 0x001fe20008010000 */
[----:B------:R-:W-:Y:S04]  /*0db0*/  STL.64 [R1+0x10], R26 ;  /* 0x0000101a01007387 */ /* 0x000fe80000100a00 */
[----:B------:R-:W-:Y:S01]  /*0dc0*/  FSETP.GTU.FTZ.AND P2, PT, R114, 20, PT ;  /* 0x41a000007200780b */ /* 0x000fe20003f5c000 */
[----:B------:R-:W-:Y:S02]  /*0dd0*/  FADD.FTZ R117, R113, UR5 ;  /* 0x0000000571757e21 */ /* 0x000fe40008010000 */
[----:B------:R-:W-:Y:S02]  /*0de0*/  FADD.FTZ R128, R112, UR5 ;  /* 0x0000000570807e21 */ /* 0x000fe40008010000 */
[----:B------:R-:W-:-:S02]  /*0df0*/  FADD.FTZ R115, R115, UR5 ;  /* 0x0000000573737e21 */ /* 0x000fc40008010000 */
[----:B------:R-:W-:Y:S01]  /*0e00*/  FADD.FTZ R113, R109, UR5 ;  /* 0x000000056d717e21 */ /* 0x000fe20008010000 */
[----:B------:R-:W-:Y:S01]  /*0e10*/  BSSY B0, `(.L_x_1889) ;  /* 0x0000032000007945 */ /* 0x000fe20003800000 */
[----:B------:R-:W-:Y:S01]  /*0e20*/  FSETP.GTU.FTZ.AND P0, PT, R128, 20, PT ;  /* 0x41a000008000780b */ /* 0x000fe20003f1c000 */
[----:B------:R-:W-:Y:S01]  /*0e30*/  FADD.FTZ R112, R110, UR5 ;  /* 0x000000056e707e21 */ /* 0x000fe20008010000 */
[----:B------:R-:W-:Y:S02]  /*0e40*/  FSETP.GTU.FTZ.AND P6, PT, R117, 20, PT ;  /* 0x41a000007500780b */ /* 0x000fe40003fdc000 */
[----:B------:R-:W-:Y:S02]  /*0e50*/  FSETP.GTU.FTZ.AND P4, PT, R116, 20, PT ;  /* 0x41a000007400780b */ /* 0x000fe40003f9c000 */
[----:B------:R-:W-:Y:S02]  /*0e60*/  FSETP.GTU.FTZ.AND P3, PT, R115, 20, PT ;  /* 0x41a000007300780b */ /* 0x000fe40003f7c000 */
[----:B------:R-:W-:Y:S01]  /*0e70*/  FSETP.GTU.FTZ.AND P1, PT, R113, 20, PT ;  /* 0x41a000007100780b */ /* 0x000fe20003f3c000 */
[----:B-----5:R-:W-:Y:S04]  /*0e80*/  STS.128 [R129.X16], R4 ;  /* 0x0000000481007388 */ /* 0x020fe8000000cc00 */
[----:B--2---:R-:W-:Y:S04]  /*0e90*/  STS.128 [R129.X16+0x200], R8 ;  /* 0x0002000881007388 */ /* 0x004fe8000000cc00 */
[----:B---3--:R-:W-:Y:S04]  /*0ea0*/  STS.128 [R129.X16+0x400], R12 ;  /* 0x0004000c81007388 */ /* 0x008fe8000000cc00 */
[----:B----4-:R-:W-:Y:S01]  /*0eb0*/  STS.128 [R129.X16+0x600], R16 ;  /* 0x0006001081007388 */ /* 0x010fe2000000cc00 */
[----:B------:R-:W-:-:S06]  /*0ec0*/  NOP ;  /* 0x0000000000007918 */ /* 0x000fcc0000000000 */
[----:B------:R-:W0:Y:S04]  /*0ed0*/  LDS.128 R84, [R0.X16+0x10] ;  /* 0x0000100000547984 */ /* 0x000e28000000cc00 */
[----:B------:R-:W1:Y:S04]  /*0ee0*/  LDS.128 R80, [R0.X16+0x20] ;  /* 0x0000200000507984 */ /* 0x000e68000000cc00 */
[----:B------:R-:W2:Y:S04]  /*0ef0*/  LDS.128 R76, [R0.X16+0x30] ;  /* 0x00003000004c7984 */ /* 0x000ea8000000cc00 */
[----:B------:R3:W4:Y:S02]  /*0f00*/  LDS.128 R72, [R0.X16] ;  /* 0x0000000000487984 */ /* 0x000724000000cc00 */
[----:B---3--:R-:W-:-:S04]  /*0f10*/  MOV R0, c[0x0][0x16c] ;  /* 0x00005b0000007a02 */ /* 0x008fc80000000f00 */
[----:B------:R-:W-:Y:S01]  /*0f20*/  ISETP.GE.AND P5, PT, R0, 0x1, PT ;  /* 0x000000010000780c */ /* 0x000fe20003fa6270 */
[----:B------:R-:W-:Y:S07]  /*0f30*/  @P2 BRA `(.L_x_1890) ;  /* 0x000001f000002947 */ /* 0x000fee0003800000 */
        /* <DEDUP_REMOVED lines=31> */
.L_x_1890:
[----:B------:R-:W-:Y:S05]  /*1130*/  BSYNC B0 ;  /* 0x0000000000007941 */ /* 0x000fea0003800000 */
.L_x_1889:
        /* <DEDUP_REMOVED lines=35> */
.L_x_1892:
[----:B------:R-:W-:Y:S05]  /*1370*/  BSYNC B0 ;  /* 0x0000000000007941 */ /* 0x000fea0003800000 */
.L_x_1891:
        /* <DEDUP_REMOVED lines=35> */
.L_x_1894:
[----:B------:R-:W-:Y:S05]  /*15b0*/  BSYNC B0 ;  /* 0x0000000000007941 */ /* 0x000fea0003800000 */
.L_x_1893:
        /* <DEDUP_REMOVED lines=35> */
.L_x_1896:
[----:B------:R-:W-:Y:S05]  /*17f0*/  BSYNC B0 ;  /* 0x0000000000007941 */ /* 0x000fea0003800000 */
.L_x_1895:
        /* <DEDUP_REMOVED lines=35> */
.L_x_1898:
[----:B------:R-:W-:Y:S05]  /*1a30*/  BSYNC B0 ;  /* 0x0000000000007941 */ /* 0x000fea0003800000 */
.L_x_1897:
[----:B------:R-:W3:Y:S01]  /*1a40*/  LDL.LU R0, [R1+0x1c] ;  /* 0x00001c0001007983 */ /* 0x000ee20000300800 */
[----:B------:R-:W-:Y:S01]  /*1a50*/  BSSY B0, `(.L_x_1899) ;  /* 0x0000028000007945 */ /* 0x000fe20003800000 */
[----:B------:R-:W-:Y:S01]  /*1a60*/  FSETP.GTU.FTZ.AND P0, PT, R108, 20, PT ;  /* 0x41a000006c00780b */ /* 0x000fe20003f1c000 */
[----:B------:R-:W-:Y:S02]  /*1a70*/  FADD.FTZ R107, R107, UR5 ;  /* 0x000000056b6b7e21 */ /* 0x000fe40008010000 */
[----:B------:R-:W-:Y:S02]  /*1a80*/  FADD.FTZ R106, R20, UR5 ;  /* 0x00000005146a7e21 */ /* 0x000fe40008010000 */
[----:B------:R-:W-:Y:S02]  /*1a90*/  FADD.FTZ R105, R21, UR5 ;  /* 0x0000000515697e21 */ /* 0x000fe40008010000 */
[----:B------:R-:W-:Y:S02]  /*1aa0*/  FADD.FTZ R104, R22, UR5 ;  /* 0x0000000516687e21 */ /* 0x000fe40008010000 */
[----:B------:R-:W-:-:S02]  /*1ab0*/  FADD.FTZ R23, R23, UR5 ;  /* 0x0000000517177e21 */ /* 0x000fc40008010000 */
[----:B---34-:R-:W-:Y:S01]  /*1ac0*/  FFMA.FTZ R4, R100, R72, R0 ;  /* 0x0000004864047223 */ /* 0x018fe20000010000 */
[----:B------:R-:W-:Y:S05]  /*1ad0*/  @P6 BRA `(.L_x_1900) ;  /* 0x000001f000006947 */ /* 0x000fea0003800000 */
        /* <DEDUP_REMOVED lines=31> */
.L_x_1900:
[----:B------:R-:W-:Y:S05]  /*1cd0*/  BSYNC B0 ;  /* 0x0000000000007941 */ /* 0x000fea0003800000 */
.L_x_1899:
        /* <DEDUP_REMOVED lines=38> */
.L_x_1902:
[----:B------:R-:W-:Y:S05]  /*1f40*/  BSYNC B0 ;  /* 0x0000000000007941 */ /* 0x000fea0003800000 */
.L_x_1901:
[----:B------:R-:W-:Y:S01]  /*1f50*/  FFMA.FTZ R3, R103, R75, R4 ;  /* 0x0000004b67037223 */ /* 0x000fe20000010004 */
[----:B------:R-:W-:Y:S01]  /*1f60*/  BSSY B0, `(.L_x_1903) ;  /* 0x0000025000007945 */ /* 0x000fe20003800000 */
[----:B------:R-:W-:Y:S01]  /*1f70*/  FSETP.GTU.FTZ.AND P4, PT, R106, 20, PT ;  /* 0x41a000006a00780b */ /* 0x000fe20003f9c000 */
[----:B------:R-:W-:Y:S01]  /*1f80*/  CS2R R66, SRZ ;  /* 0x0000000000427805 */ /* 0x000fe2000001ff00 */
[----:B------:R-:W-:Y:S01]  /*1f90*/  CS2R R64, SRZ ;  /* 0x0000000000407805 */ /* 0x000fe2000001ff00 */
[----:B0-----:R-:W-:Y:S01]  /*1fa0*/  FFMA.FTZ R4, R96, R84, R3 ;  /* 0x0000005460047223 */ /* 0x001fe20000010003 */
        /* <DEDUP_REMOVED lines=32> */
.L_x_1904:
[----:B------:R-:W-:Y:S05]  /*21b0*/  BSYNC B0 ;  /* 0x0000000000007941 */ /* 0x000fea0003800000 */
.L_x_1903:
        /* <DEDUP_REMOVED lines=38> */
.L_x_1906:
[----:B------:R-:W-:Y:S05]  /*2420*/  BSYNC B0 ;  /* 0x0000000000007941 */ /* 0x000fea0003800000 */
.L_x_1905:
        /* <DEDUP_REMOVED lines=38> */
.L_x_1908:
[----:B------:R-:W-:Y:S05]  /*2690*/  BSYNC B0 ;  /* 0x0000000000007941 */ /* 0x000fea0003800000 */
.L_x_1907:
        /* <DEDUP_REMOVED lines=40> */
.L_x_1910:
[----:B------:R-:W-:Y:S05]  /*2920*/  BSYNC B0 ;  /* 0x0000000000007941 */ /* 0x000fea0003800000 */
.L_x_1909:
        /* <DEDUP_REMOVED lines=33> */
.L_x_1912:
[----:B------:R-:W-:Y:S05]  /*2b40*/  BSYNC B0 ;  /* 0x0000000000007941 */ /* 0x000fea0003800000 */
.L_x_1911:
        /* <DEDUP_REMOVED lines=33> */
.L_x_1914:
[----:B------:R-:W-:Y:S05]  /*2d60*/  BSYNC B0 ;  /* 0x0000000000007941 */ /* 0x000fea0003800000 */
.L_x_1913:
        /* <DEDUP_REMOVED lines=33> */
.L_x_1916:
[----:B------:R-:W-:Y:S05]  /*2f80*/  BSYNC B0 ;  /* 0x0000000000007941 */ /* 0x000fea0003800000 */
.L_x_1915:
        /* <DEDUP_REMOVED lines=33> */
.L_x_1918:
[----:B------:R-:W-:Y:S05]  /*31a0*/  BSYNC B0 ;  /* 0x0000000000007941 */ /* 0x000fea0003800000 */
.L_x_1917:
        /* <DEDUP_REMOVED lines=33> */
.L_x_1920:
[----:B------:R-:W-:Y:S05]  /*33c0*/  BSYNC B0 ;  /* 0x0000000000007941 */ /* 0x000fea0003800000 */
.L_x_1919:
[----:B------:R-:W-:Y:S01]  /*33d0*/  FFMA.FTZ R3, R95, R83, R0 ;  /* 0x000000535f037223 */ /* 0x000fe20000010000 */
[----:B------:R-:W-:Y:S01]  /*33e0*/  BAR.SYNC.DEFER_BLOCKING 0x0 ;  /* 0x0000000000007b1d */ /* 0x000fe20000010000 */
[----:B------:R-:W-:Y:S02]  /*33f0*/  FMUL.FTZ R48, R80, UR4 ;  /* 0x0000000450307c20 */ /* 0x000fe40008410000 */
[----:B--2---:R-:W-:Y:S02]  /*3400*/  FFMA.FTZ R0, R88, R76, R3 ;  /* 0x0000004c58007223 */ /* 0x004fe40000010003 */
        /* <DEDUP_REMOVED lines=16> */
[----:B0-----:R-:W-:Y:S01]  /*3510*/  HFMA2.MMA R71, -RZ, RZ, 0, 0 ;  /* 0x00000000ff477435 */ /* 0x001fe200000001ff */
[----:B------:R-:W-:-:S02]  /*3520*/  UMOV UR7, URZ ;  /* 0x0000003f00077c82 */ /* 0x000fc40008000000 */
[----:B------:R-:W-:Y:S02]  /*3530*/  UMOV UR8, URZ ;  /* 0x0000003f00087c82 */ /* 0x000fe40008000000 */
[----:B------:R-:W-:Y:S02]  /*3540*/  UMOV UR9, URZ ;  /* 0x0000003f00097c82 */ /* 0x000fe40008000000 */
.L_x_1969:
[----:B------:R-:W-:Y:S01]  /*3550*/  USHF.R.S32.HI UR36, URZ, 0x1f, UR7 ;  /* 0x0000001f3f247899 */ /* 0x000fe20008011407 */
[----:B------:R-:W-:Y:S01]  /*3560*/  SHF.L.U32 R0, R130, 0x2, RZ ;  /* 0x0000000282007819 */ /* 0x000fe200000006ff */
[----:B------:R-:W-:Y:S02]  /*3570*/  ULDC.64 UR38, c[0x0][0x1a0] ;  /* 0x0000680000267ab9 */ /* 0x000fe40000000a00 */
[----:B------:R-:W-:Y:S01]  /*3580*/  UIMAD UR32, UR36, UR38, URZ ;  /* 0x00000026242072a4 */ /* 0x000fe2000f8e023f */
[----:B------:R-:W-:Y:S01]  /*3590*/  LOP3.LUT R0, R0, 0xffffff80, RZ, 0xc0, !PT ;  /* 0xffffff8000007812 */ /* 0x000fe200078ec0ff */
[----:B------:R-:W-:Y:S02]  /*35a0*/  UIMAD.WIDE.U32 UR30, UR7, UR38, URZ ;  /* 0x00000026071e72a5 */ /* 0x000fe4000f8e003f */
[----:B------:R-:W-:Y:S01]  /*35b0*/  UIMAD UR32, UR7, UR39, UR32 ;  /* 0x00000027072072a4 */ /* 0x000fe2000f8e0220 */
[----:B------:R-:W-:Y:S01]  /*35c0*/  LOP3.LUT R0, R0, 0x1f, R130, 0xf8, !PT ;  /* 0x0000001f00007812 */ /* 0x000fe200078ef882 */
[----:B------:R-:W-:-:S02]  /*35d0*/  ULEA UR33, UP0, UR30, UR26, 0x2 ;  /* 0x0000001a1e217291 */ /* 0x000fc4000f80103f */
[----:B------:R-:W-:Y:S02]  /*35e0*/  UIADD3 UR31, UR31, UR32, URZ ;  /* 0x000000201f1f7290 */ /* 0x000fe4000fffe03f */
[----:B------:R-:W-:Y:S02]  /*35f0*/  ULDC.64 UR38, c[0x0][0x180] ;  /* 0x0000600000267ab9 */ /* 0x000fe40000000a00 */
[----:B------:R-:W-:Y:S01]  /*3600*/  ULEA.HI.X UR30, UR30, UR27, UR31, 0x2, UP0 ;  /* 0x0000001b1e1e7291 */ /* 0x000fe200080f141f */
[----:B------:R-:W-:-:S05]  /*3610*/  MOV R2, UR33 ;  /* 0x0000002100027c02 */ /* 0x000fca0008000f00 */
        /* <DEDUP_REMOVED lines=19> */
[----:B0-----:R-:W-:-:S04]  /*3750*/  MOV R2, UR32 ;  /* 0x0000002000027c02 */ /* 0x001fc80008000f00 */
[----:B------:R-:W-:-:S05]  /*3760*/  MOV R3, UR33 ;  /* 0x0000002100037c02 */ /* 0x000fca0008000f00 */
[----:B------:R0:W4:Y:S01]  /*3770*/  LDG.E R20, [R2.64] ;  /* 0x0000001c02147981 */ /* 0x000122000c1e1900 */
        /* <DEDUP_REMOVED lines=14> */
[----:B--2---:R0:W-:Y:S04]  /*3860*/  STS.128 [R129.X16], R4 ;  /* 0x0000000481007388 */ /* 0x0041e8000000cc00 */
[----:B---3--:R-:W-:Y:S04]  /*3870*/  STS.128 [R129.X16+0x200], R8 ;  /* 0x0002000881007388 */ /* 0x008fe8000000cc00 */
[----:B----4-:R1:W-:Y:S04]  /*3880*/  STS.128 [R129.X16+0x400], R12 ;  /* 0x0004000c81007388 */ /* 0x0103e8000000cc00 */
[----:B------:R-:W-:Y:S01]  /*3890*/  STS.128 [R129.X16+0x600], R16 ;  /* 0x0006001081007388 */ /* 0x000fe2000000cc00 */
[----:B------:R-:W-:-:S06]  /*38a0*/  NOP ;  /* 0x0000000000007918 */ /* 0x000fcc0000000000 */
[----:B------:R2:W3:Y:S01]  /*38b0*/  LDG.E R120, [R2.64] ;  /* 0x0000001c02787981 */ /* 0x0004e2000c1e1900 */
[C---:B------:R-:W-:Y:S01]  /*38c0*/  LOP3.LUT P0, RZ, R130.reuse, 0x1f, RZ, 0xc0, !PT ;  /* 0x0000001f82ff7812 */ /* 0x040fe2000780c0ff */
[----:B------:R-:W-:Y:S01]  /*38d0*/  UIADD3 UR30, UR19, -0x1, URZ ;  /* 0xffffffff131e7890 */ /* 0x000fe2000fffe03f */
[----:B------:R-:W-:Y:S01]  /*38e0*/  MOV R0, UR19 ;  /* 0x0000001300007c02 */ /* 0x000fe20008000f00 */
[----:B------:R-:W4:Y:S01]  /*38f0*/  S2R R21, SR_LANEID ;  /* 0x0000000000157919 */ /* 0x000f220000000000 */
[----:B------:R-:W-:Y:S01]  /*3900*/  ISETP.NE.AND P1, PT, R130, RZ, PT ;  /* 0x000000ff8200720c */ /* 0x000fe20003f25270 */
[----:B------:R-:W-:Y:S01]  /*3910*/  ULEA.HI UR31, UR30, UR30, URZ, 0x1 ;  /* 0x0000001e1e1f7291 */ /* 0x000fe2000f8f083f */
[----:B------:R-:W-:Y:S02]  /*3920*/  ISETP.LT.OR P0, PT, R0, 0x2, P0 ;  /* 0x000000020000780c */ /* 0x000fe40000701670 */
[----:B0-----:R-:W-:Y:S01]  /*3930*/  MOV R6, 0x100 ;  /* 0x0000010000067802 */ /* 0x001fe20000000f00 */
[----:B------:R-:W-:Y:S01]  /*3940*/  ULOP3.LUT UR31, UR31, 0xfffffe, URZ, 0xc0, !UPT ;  /* 0x00fffffe1f1f7892 */ /* 0x000fe2000f8ec03f */
[----:B------:R-:W-:-:S02]  /*3950*/  IADD3 R4, R130, 0x200, RZ ;  /* 0x0000020082047810 */ /* 0x000fc40007ffe0ff */
[----:B--2---:R-:W-:Y:S01]  /*3960*/  MOV R2, UR19 ;  /* 0x0000001300027c02 */ /* 0x004fe20008000f00 */
[----:B------:R-:W-:Y:S01]  /*3970*/  UIADD3 UR31, UR30, -UR31, URZ ;  /* 0x8000001f1e1f7290 */ /* 0x000fe2000fffe03f */
[----:B------:R-:W-:Y:S02]  /*3980*/  MOV R5, c[0x0][0x16c] ;  /* 0x00005b0000057a02 */ /* 0x000fe40000000f00 */
[----:B------:R-:W-:Y:S02]  /*3990*/  MOV R119, RZ ;  /* 0x000000ff00777202 */ /* 0x000fe40000000f00 */
[----:B------:R-:W-:Y:S02]  /*39a0*/  MOV R118, 0x3f800000 ;  /* 0x3f80000000767802 */ /* 0x000fe40000000f00 */
[----:B------:R-:W-:Y:S02]  /*39b0*/  MOV R3, UR31 ;  /* 0x0000001f00037c02 */ /* 0x000fe40008000f00 */
[----:B------:R-:W-:-:S03]  /*39c0*/  @!P0 IADD3 R2, R2, -0x2, RZ ;  /* 0xfffffffe02028810 */ /* 0x000fc60007ffe0ff */
[----:B------:R-:W-:Y:S02]  /*39d0*/  @!P1 IMAD R4, R3, R6, UR7 ;  /* 0x0000000703049e24 */ /* 0x000fe4000f8e0206 */
[----:B----4-:R-:W-:Y:S01]  /*39e0*/  IMAD R21, R21, 0x3, R129 ;  /* 0x0000000315157824 */ /* 0x010fe200078e0281 */
[----:B------:R-:W0:Y:S02]  /*39f0*/  R2UR UR33, R20 ;  /* 0x00000000142173c2 */ /* 0x000e2400000e0000 */
[----:B------:R-:W-:Y:S02]  /*3a00*/  SHF.L.U32 R4, R4, 0x2, RZ ;  /* 0x0000000204047819 */ /* 0x000fe400000006ff */
[----:B------:R-:W2:Y:S01]  /*3a10*/  LDS.128 R36, [R21.X16] ;  /* 0x0000000015247984 */ /* 0x000ea2000000cc00 */
[----:B-1----:R-:W-:Y:S02]  /*3a20*/  FMUL.FTZ R13, R100, R114 ;  /* 0x00000072640d7220 */ /* 0x002fe40000410000 */
[----:B------:R-:W-:Y:S01]  /*3a30*/  FMUL.FTZ R12, R101, R113 ;  /* 0x00000071650c7220 */ /* 0x000fe20000410000 */
[----:B------:R-:W1:Y:S01]  /*3a40*/  LDS.128 R32, [R21.X16+0x10] ;  /* 0x0000100015207984 */ /* 0x000e62000000cc00 */
[----:B------:R-:W-:Y:S01]  /*3a50*/  @!P0 IMAD R2, R2, R5, UR7 ;  /* 0x0000000702028e24 */ /* 0x000fe2000f8e0205 */
[----:B------:R-:W-:-:S02]  /*3a60*/  MOV R5, 0x8 ;  /* 0x0000000800057802 */ /* 0x000fc40000000f00 */
[----:B------:R-:W4:Y:S01]  /*3a70*/  LDS.128 R28, [R21.X16+0x20] ;  /* 0x00002000151c7984 */ /* 0x000f22000000cc00 */
[----:B------:R-:W-:Y:S02]  /*3a80*/  FMUL.FTZ R151, R102, R112 ;  /* 0x0000007066977220 */ /* 0x000fe40000410000 */
[----:B------:R-:W-:Y:S01]  /*3a90*/  FMUL.FTZ R150, R103, R111 ;  /* 0x0000006f67967220 */ /* 0x000fe20000410000 */
[----:B------:R0:W1:Y:S01]  /*3aa0*/  LDS.128 R24, [R21.X16+0x30] ;  /* 0x0000300015187984 */ /* 0x000062000000cc00 */
[----:B------:R-:W-:Y:S01]  /*3ab0*/  @!P0 IMAD.WIDE R2, R2, R5, UR10 ;  /* 0x0000000a02028e25 */ /* 0x000fe2000f8e0205 */
[----:B0-----:R-:W-:-:S05]  /*3ac0*/  MOV R0, UR33 ;  /* 0x0000002100007c02 */ /* 0x001fca0008000f00 */
[----:B------:R-:W-:-:S04]  /*3ad0*/  FMUL.FTZ R0, R0, 1.4426950216293334961 ;  /* 0x3fb8aa3b00007820 */ /* 0x000fc80000410000 */
[----:B------:R-:W-:-:S06]  /*3ae0*/  FMUL.FTZ R133, R0, R114 ;  /* 0x0000007200857220 */ /* 0x000fcc0000410000 */
[----:B------:R-:W0:Y:S01]  /*3af0*/  MUFU.EX2 R133, R133 ;  /* 0x0000008500857308 */ /* 0x000e220000000800 */
[C---:B------:R-:W-:Y:S02]  /*3b00*/  FMUL.FTZ R22, R0.reuse, R113 ;  /* 0x0000007100167220 */ /* 0x040fe40000410000 */
[C---:B------:R-:W-:Y:S02]  /*3b10*/  FMUL.FTZ R21, R0.reuse, R112 ;  /* 0x0000007000157220 */ /* 0x040fe40000410000 */
[----:B------:R-:W-:-:S03]  /*3b20*/  FMUL.FTZ R20, R0, R111 ;  /* 0x0000006f00147220 */ /* 0x000fc60000410000 */
[----:B------:R-:W1:Y:S01]  /*3b30*/  MUFU.EX2 R22, R22 ;  /* 0x0000001600167308 */ /* 0x000e620000000800 */
[----:B0-----:R0:W-:Y:S04]  /*3b40*/  STS [R4+0x4c60], R133 ;  /* 0x004c608504007388 */ /* 0x0011e80000000800 */
[----:B------:R-:W-:Y:S01]  /*3b50*/  BAR.SYNC.DEFER_BLOCKING 0x0 ;  /* 0x0000000000007b1d */ /* 0x000fe20000010000 */
[----:B------:R-:W-:-:S05]  /*3b60*/  FMUL.FTZ R19, R0, R128 ;  /* 0x0000008000137220 */ /* 0x000fca0000410000 */
[----:B------:R-:W0:Y:S01]  /*3b70*/  MUFU.EX2 R21, R21 ;  /* 0x0000001500157308 */ /* 0x000e220000000800 */
[----:B------:R-:W-:Y:S02]  /*3b80*/  FMUL.FTZ R18, R0, R117 ;  /* 0x0000007500127220 */ /* 0x000fe40000410000 */
[----:B--2---:R-:W-:-:S05]  /*3b90*/  FMUL.FTZ R13, R13, R36 ;  /* 0x000000240d0d7220 */ /* 0x004fca0000410000 */
[----:B------:R-:W2:Y:S01]  /*3ba0*/  MUFU.EX2 R20, R20 ;  /* 0x0000001400147308 */ /* 0x000ea20000000800 */
[----:B------:R-:W-:Y:S02]  /*3bb0*/  FMUL.FTZ R12, R12, R37 ;  /* 0x000000250c0c7220 */ /* 0x000fe40000410000 */
[----:B------:R-:W-:-:S05]  /*3bc0*/  FMUL.FTZ R17, R0, R116 ;  /* 0x0000007400117220 */ /* 0x000fca0000410000 */
[----:B------:R-:W2:Y:S01]  /*3bd0*/  MUFU.EX2 R19, R19 ;  /* 0x0000001300137308 */ /* 0x000ea20000000800 */
[----:B------:R-:W-:Y:S01]  /*3be0*/  FMUL.FTZ R151, R151, R38 ;  /* 0x0000002697977220 */ /* 0x000fe20000410000 */
[----:B------:R2:W5:Y:S01]  /*3bf0*/  @!P0 LDG.E.64 R118, [R2.64] ;  /* 0x0000001c02768981 */ /* 0x000562000c1e1b00 */
[----:B-1----:R-:W-:Y:S01]  /*3c00*/  FFMA.FTZ R8, R13, R22, R12 ;  /* 0x000000160d087223 */ /* 0x002fe2000001000c */
[----:B------:R-:W-:Y:S01]  /*3c10*/  ISETP.NE.AND P0, PT, R130, 0x7f, PT ;  /* 0x0000007f8200780c */ /* 0x000fe20003f05270 */
[----:B------:R-:W-:Y:S01]  /*3c20*/  FMUL.FTZ R16, R0, R115 ;  /* 0x0000007300107220 */ /* 0x000fe20000410000 */
[----:B------:R-:W-:Y:S01]  /*3c30*/  BSSY B0, `(.L_x_1922) ;  /* 0x0000058000007945 */ /* 0x000fe20003800000 */
[----:B------:R-:W-:Y:S01]  /*3c40*/  FMUL.FTZ R149, R96, R128 ;  /* 0x0000008060957220 */ /* 0x000fe20000410000 */
[----:B------:R-:W1:Y:S01]  /*3c50*/  MUFU.EX2 R18, R18 ;  /* 0x0000001200127308 */ /* 0x000e620000000800 */
[----:B------:R-:W-:Y:S01]  /*3c60*/  FMUL.FTZ R150, R150, R39 ;  /* 0x0000002796967220 */ /* 0x000fe20000410000 */
[----:B------:R-:W-:Y:S01]  /*3c70*/  LEA.HI R124, R130, R130, RZ, 0x1e ;  /* 0x00000082827c7211 */ /* 0x000fe200078ff0ff */
[----:B0-----:R-:W-:-:S02]  /*3c80*/  FFMA.FTZ R121, R21, R8, R151 ;  /* 0x0000000815797223 */ /* 0x001fc40000010097 */
[C---:B------:R-:W-:Y:S02]  /*3c90*/  FMUL.FTZ R15, R0.reuse, R110 ;  /* 0x0000006e000f7220 */ /* 0x040fe40000410000 */
[----:B------:R-:W-:Y:S01]  /*3ca0*/  FMUL.FTZ R148, R97, R117 ;  /* 0x0000007561947220 */ /* 0x000fe20000410000 */
[----:B------:R-:W0:Y:S01]  /*3cb0*/  MUFU.EX2 R17, R17 ;  /* 0x0000001100117308 */ /* 0x000e220000000800 */
[----:B------:R-:W-:Y:S02]  /*3cc0*/  FMUL.FTZ R149, R149, R32 ;  /* 0x0000002095957220 */ /* 0x000fe40000410000 */
[----:B------:R-:W-:Y:S02]  /*3cd0*/  FMUL.FTZ R14, R0, R109 ;  /* 0x0000006d000e7220 */ /* 0x000fe40000410000 */
[----:B------:R-:W-:Y:S02]  /*3ce0*/  FMUL.FTZ R147, R98, R116 ;  /* 0x0000007462937220 */ /* 0x000fe40000410000 */
[----:B------:R-:W-:Y:S01]  /*3cf0*/  FMUL.FTZ R148, R148, R33 ;  /* 0x0000002194947220 */ /* 0x000fe20000410000 */
[----:B------:R-:W0:Y:S01]  /*3d00*/  MUFU.EX2 R16, R16 ;  /* 0x0000001000107308 */ /* 0x000e220000000800 */
[----:B--2---:R-:W-:-:S02]  /*3d10*/  FMUL.FTZ R2, R95, R107 ;  /* 0x0000006b5f027220 */ /* 0x004fc40000410000 */
[C---:B------:R-:W-:Y:S02]  /*3d20*/  FMUL.FTZ R11, R0.reuse, R108 ;  /* 0x0000006c000b7220 */ /* 0x040fe40000410000 */
[----:B------:R-:W-:Y:S02]  /*3d30*/  FMUL.FTZ R6, R99, R115 ;  /* 0x0000007363067220 */ /* 0x000fe40000410000 */
[----:B------:R-:W-:Y:S01]  /*3d40*/  FMUL.FTZ R147, R147, R34 ;  /* 0x0000002293937220 */ /* 0x000fe20000410000 */
[----:B------:R-:W2:Y:S01]  /*3d50*/  MUFU.EX2 R15, R15 ;  /* 0x0000000f000f7308 */ /* 0x000ea20000000800 */
[----:B------:R-:W-:Y:S02]  /*3d60*/  FMUL.FTZ R10, R0, R107 ;  /* 0x0000006b000a7220 */ /* 0x000fe40000410000 */
[----:B----4-:R-:W-:Y:S02]  /*3d70*/  FMUL.FTZ R131, R2, R31 ;  /* 0x0000001f02837220 */ /* 0x010fe40000410000 */
[----:B------:R-:W-:Y:S01]  /*3d80*/  FMUL.FTZ R7, R92, R110 ;  /* 0x0000006e5c077220 */ /* 0x000fe20000410000 */
[----:B------:R4:W0:Y:S01]  /*3d90*/  @P0 LDS R2, [R130.X4+0x5464] ;  /* 0x0054640082020984 */ /* 0x0008220000004800 */
[----:B------:R-:W-:Y:S01]  /*3da0*/  FMUL.FTZ R153, R6, R35 ;  /* 0x0000002306997220 */ /* 0x000fe20000410000 */
[----:B------:R-:W0:Y:S01]  /*3db0*/  MUFU.EX2 R14, R14 ;  /* 0x0000000e000e7308 */ /* 0x000e220000000800 */
[----:B------:R-:W-:-:S02]  /*3dc0*/  FMUL.FTZ R146, R93, R109 ;  /* 0x0000006d5d927220 */ /* 0x000fc40000410000 */
[----:B------:R-:W-:Y:S02]  /*3dd0*/  FMUL.FTZ R152, R7, R28 ;  /* 0x0000001c07987220 */ /* 0x000fe40000410000 */
[----:B------:R-:W-:Y:S02]  /*3de0*/  FMUL.FTZ R5, R94, R108 ;  /* 0x0000006c5e057220 */ /* 0x000fe40000410000 */
[----:B------:R-:W-:Y:S01]  /*3df0*/  FMUL.FTZ R146, R146, R29 ;  /* 0x0000001d92927220 */ /* 0x000fe20000410000 */
[----:B------:R-:W0:Y:S01]  /*3e00*/  MUFU.EX2 R11, R11 ;  /* 0x0000000b000b7308 */ /* 0x000e220000000800 */
[C---:B------:R-:W-:Y:S02]  /*3e10*/  FMUL.FTZ R7, R0.reuse, R104 ;  /* 0x0000006800077220 */ /* 0x040fe40000410000 */
[----:B------:R-:W-:Y:S02]  /*3e20*/  FMUL.FTZ R132, R5, R30 ;  /* 0x0000001e05847220 */ /* 0x000fe40000410000 */
[----:B------:R-:W-:-:S02]  /*3e30*/  FMUL.FTZ R5, R0, R23 ;  /* 0x0000001700057220 */ /* 0x000fc40000410000 */
[----:B------:R-:W-:Y:S01]  /*3e40*/  FMUL.FTZ R3, R88, R106 ;  /* 0x0000006a58037220 */ /* 0x000fe20000410000 */
[----:B------:R-:W0:Y:S01]  /*3e50*/  MUFU.EX2 R10, R10 ;  /* 0x0000000a000a7308 */ /* 0x000e220000000800 */
[----:B------:R-:W-:-:S04]  /*3e60*/  FMUL.FTZ R4, R89, R105 ;  /* 0x0000006959047220 */ /* 0x000fc80000410000 */
[----:B------:R-:W-:-:S03]  /*3e70*/  FMUL.FTZ R4, R4, R25 ;  /* 0x0000001904047220 */ /* 0x000fc60000410000 */
[----:B------:R-:W-:Y:S08]  /*3e80*/  MUFU.EX2 R7, R7 ;  /* 0x0000000700077308 */ /* 0x000ff00000000800 */
[----:B------:R-:W-:Y:S01]  /*3e90*/  MUFU.EX2 R5, R5 ;  /* 0x0000000500057308 */ /* 0x000fe20000000800 */
[----:B---3--:R3:W0:Y:S02]  /*3ea0*/  R2UR UR36, R120 ;  /* 0x00000000782473c2 */ /* 0x00862400000e0000 */
[----:B---3--:R-:W-:-:S04]  /*3eb0*/  FMUL.FTZ R120, R133, R22 ;  /* 0x0000001685787220 */ /* 0x008fc80000410000 */
[----:B------:R-:W-:Y:S02]  /*3ec0*/  FMUL.FTZ R9, R21, R120 ;  /* 0x0000007815097220 */ /* 0x000fe40000410000 */
[C---:B------:R-:W-:Y:S02]  /*3ed0*/  FFMA.FTZ R120, R20.reuse, R121, R150 ;  /* 0x0000007914787223 */ /* 0x040fe40000010096 */
[----:B------:R-:W-:Y:S02]  /*3ee0*/  FMUL.FTZ R8, R20, R9 ;  /* 0x0000000914087220 */ /* 0x000fe40000410000 */
[C---:B------:R-:W-:Y:S02]  /*3ef0*/  FFMA.FTZ R123, R19.reuse, R120, R149 ;  /* 0x00000078137b7223 */ /* 0x040fe40000010095 */
[----:B------:R-:W-:Y:S02]  /*3f00*/  FMUL.FTZ R121, R19, R8 ;  /* 0x0000000813797220 */ /* 0x000fe40000410000 */
[----:B-1----:R-:W-:-:S02]  /*3f10*/  FFMA.FTZ R122, R18, R123, R148 ;  /* 0x0000007b127a7223 */ /* 0x002fc40000010094 */
[----:B------:R-:W-:Y:S02]  /*3f20*/  FMUL.FTZ R120, R18, R121 ;  /* 0x0000007912787220 */ /* 0x000fe40000410000 */
[C---:B0-----:R-:W-:Y:S02]  /*3f30*/  FFMA.FTZ R122, R17.reuse, R122, R147 ;  /* 0x0000007a117a7223 */ /* 0x041fe40000010093 */
[----:B------:R-:W-:Y:S02]  /*3f40*/  FMUL.FTZ R121, R17, R120 ;  /* 0x0000007811797220 */ /* 0x000fe40000410000 */
[----:B------:R-:W-:Y:S02]  /*3f50*/  FMUL.FTZ R9, R0, R106 ;  /* 0x0000006a00097220 */ /* 0x000fe40000410000 */
[C---:B------:R-:W-:Y:S02]  /*3f60*/  FMUL.FTZ R6, R16.reuse, R121 ;  /* 0x0000007910067220 */ /* 0x040fe40000410000 */
[----:B------:R-:W-:-:S02]  /*3f70*/  FFMA.FTZ R122, R16, R122, R153 ;  /* 0x0000007a107a7223 */ /* 0x000fc40000010099 */
[----:B------:R-:W-:Y:S01]  /*3f80*/  FMUL.FTZ R8, R0, R105 ;  /* 0x0000006900087220 */ /* 0x000fe20000410000 */
[----:B------:R-:W0:Y:S01]  /*3f90*/  MUFU.EX2 R9, R9 ;  /* 0x0000000900097308 */ /* 0x000e220000000800 */
[C---:B--2---:R-:W-:Y:S02]  /*3fa0*/  FMUL.FTZ R121, R15.reuse, R6 ;  /* 0x000000060f797220 */ /* 0x044fe40000410000 */
[----:B------:R-:W-:Y:S02]  /*3fb0*/  FFMA.FTZ R123, R15, R122, R152 ;  /* 0x0000007a0f7b7223 */ /* 0x000fe40000010098 */
[C---:B------:R-:W-:Y:S02]  /*3fc0*/  FMUL.FTZ R6, R14.reuse, R121 ;  /* 0x000000790e067220 */ /* 0x040fe40000410000 */
[----:B------:R-:W-:Y:S01]  /*3fd0*/  FFMA.FTZ R123, R14, R123, R146 ;  /* 0x0000007b0e7b7223 */ /* 0x000fe20000010092 */
[----:B------:R-:W1:Y:S01]  /*3fe0*/  MUFU.EX2 R8, R8 ;  /* 0x0000000800087308 */ /* 0x000e620000000800 */
[----:B------:R-:W-:-:S02]  /*3ff0*/  FMUL.FTZ R121, R11, R6 ;  /* 0x000000060b797220 */ /* 0x000fc40000410000 */
[----:B------:R-:W-:Y:S02]  /*4000*/  FFMA.FTZ R123, R11, R123, R132 ;  /* 0x0000007b0b7b7223 */ /* 0x000fe40000010084 */
[----:B------:R-:W-:Y:S02]  /*4010*/  FMUL.FTZ R6, R3, R24 ;  /* 0x0000001803067220 */ /* 0x000fe40000410000 */
[C---:B------:R-:W-:Y:S02]  /*4020*/  FMUL.FTZ R0, R10.reuse, R121 ;  /* 0x000000790a007220 */ /* 0x040fe40000410000 */
[----:B------:R-:W-:Y:S02]  /*4030*/  FFMA.FTZ R123, R10, R123, R131 ;  /* 0x0000007b0a7b7223 */ /* 0x000fe40000010083 */
[----:B------:R-:W-:Y:S02]  /*4040*/  FMUL.FTZ R3, R90, R104 ;  /* 0x000000685a037220 */ /* 0x000fe40000410000 */
[----:B0-----:R-:W-:-:S02]  /*4050*/  FMUL.FTZ R121, R9, R0 ;  /* 0x0000000009797220 */ /* 0x001fc40000410000 */
[----:B------:R-:W-:Y:S02]  /*4060*/  FFMA.FTZ R123, R9, R123, R6 ;  /* 0x0000007b097b7223 */ /* 0x000fe40000010006 */
[----:B------:R-:W-:Y:S02]  /*4070*/  FMUL.FTZ R0, R91, R23 ;  /* 0x000000175b007220 */ /* 0x000fe40000410000 */
[----:B------:R-:W-:Y:S02]  /*4080*/  FMUL.FTZ R3, R3, R26 ;  /* 0x0000001a03037220 */ /* 0x000fe40000410000 */
[C---:B-1----:R-:W-:Y:S02]  /*4090*/  FMUL.FTZ R120, R8.reuse, R121 ;  /* 0x0000007908787220 */ /* 0x042fe40000410000 */
[----:B------:R-:W-:Y:S02]  /*40a0*/  FFMA.FTZ R122, R8, R123, R4 ;  /* 0x0000007b087a7223 */ /* 0x000fe40000010004 */
[----:B------:R-:W-:-:S02]  /*40b0*/  FMUL.FTZ R0, R0, R27 ;  /* 0x0000001b00007220 */ /* 0x000fc40000410000 */
[C---:B------:R-:W-:Y:S02]  /*40c0*/  FMUL.FTZ R120, R7.reuse, R120 ;  /* 0x0000007807787220 */ /* 0x040fe40000410000 */
[----:B------:R-:W-:Y:S02]  /*40d0*/  FFMA.FTZ R121, R7, R122, R3 ;  /* 0x0000007a07797223 */ /* 0x000fe40000010003 */
[C---:B------:R-:W-:Y:S02]  /*40e0*/  FMUL.FTZ R120, R5.reuse, R120 ;  /* 0x0000007805787220 */ /* 0x040fe40000410000 */
        /* <DEDUP_REMOVED lines=12> */
.L_x_1923:
[----:B----4-:R-:W-:Y:S05]  /*41b0*/  BSYNC B0 ;  /* 0x0000000000007941 */ /* 0x010fea0003800000 */
.L_x_1922:
[----:B------:R2:W-:Y:S01]  /*41c0*/  STS.64 [R124.X8+0x4250], R120 ;  /* 0x004250787c007388 */ /* 0x0005e20000008a00 */
[----:B0-----:R-:W-:Y:S01]  /*41d0*/  FMUL.FTZ R122, R84, UR36 ;  /* 0x00000024547a7c20 */ /* 0x001fe20008410000 */
[----:B------:R-:W-:Y:S01]  /*41e0*/  ISETP.GT.U32.AND P0, PT, R130, 0x1f, PT ;  /* 0x0000001f8200780c */ /* 0x000fe20003f04070 */
[----:B------:R-:W-:Y:S01]  /*41f0*/  BSSY B0, `(.L_x_1924) ;  /* 0x0000059000007945 */ /* 0x000fe20003800000 */
[----:B------:R-:W-:Y:S02]  /*4200*/  FMUL.FTZ R165, R87, UR36 ;  /* 0x0000002457a57c20 */ /* 0x000fe40008410000 */
[----:B------:R0:W-:Y:S01]  /*4210*/  STL [R1+0x8], R122 ;  /* 0x0000087a01007387 */ /* 0x0001e20000100800 */
[----:B------:R-:W-:Y:S02]  /*4220*/  FMUL.FTZ R164, R80, UR36 ;  /* 0x0000002450a47c20 */ /* 0x000fe40008410000 */
[----:B------:R-:W-:Y:S02]  /*4230*/  FMUL.FTZ R163, R81, UR36 ;  /* 0x0000002451a37c20 */ /* 0x000fe40008410000 */
[----:B------:R-:W-:-:S02]  /*4240*/  FMUL.FTZ R162, R82, UR36 ;  /* 0x0000002452a27c20 */ /* 0x000fc40008410000 */
[----:B--2---:R-:W-:Y:S02]  /*4250*/  FMUL.FTZ R121, R85, UR36 ;  /* 0x0000002455797c20 */ /* 0x004fe40008410000 */
[----:B------:R-:W-:Y:S02]  /*4260*/  FMUL.FTZ R120, R86, UR36 ;  /* 0x0000002456787c20 */ /* 0x000fe40008410000 */
[----:B------:R-:W-:Y:S01]  /*4270*/  FMUL.FTZ R161, R83, UR36 ;  /* 0x0000002453a17c20 */ /* 0x000fe20008410000 */
[----:B------:R0:W-:Y:S01]  /*4280*/  STL [R1+0x4], R121 ;  /* 0x0000047901007387 */ /* 0x0001e20000100800 */
[----:B------:R-:W-:Y:S02]  /*4290*/  FMUL.FTZ R158, R76, UR36 ;  /* 0x000000244c9e7c20 */ /* 0x000fe40008410000 */
[----:B------:R-:W-:Y:S01]  /*42a0*/  FMUL.FTZ R157, R77, UR36 ;  /* 0x000000244d9d7c20 */ /* 0x000fe20008410000 */
[----:B------:R0:W-:Y:S01]  /*42b0*/  STL [R1], R120 ;  /* 0x0000007801007387 */ /* 0x0001e20000100800 */
[----:B------:R-:W-:-:S02]  /*42c0*/  FMUL.FTZ R156, R78, UR36 ;  /* 0x000000244e9c7c20 */ /* 0x000fc40008410000 */
[----:B------:R-:W-:Y:S01]  /*42d0*/  FMUL.FTZ R155, R79, UR36 ;  /* 0x000000244f9b7c20 */ /* 0x000fe20008410000 */
        /* <DEDUP_REMOVED lines=15> */
.L_x_1977:
        /* <DEDUP_REMOVED lines=23> */
[----:B------:R0:W3:Y:S04]  /*4540*/  SHFL.UP PT, R122, R126, 0x10, RZ ;  /* 0x060000007e7a7989 */ /* 0x0000e800000e00ff */
.L_x_1978:
[----:B------:R-:W4:Y:S02]  /*4550*/  S2R R120, SR_LANEID ;  /* 0x0000000000787919 */ /* 0x000f240000000000 */
[----:B----4-:R-:W-:-:S13]  /*4560*/  ISETP.GE.AND P0, PT, R120, 0x10, PT ;  /* 0x000000107800780c */ /* 0x010fda0003f06270 */
[-C--:B--2---:R-:W-:Y:S02]  /*4570*/  @P0 FFMA.FTZ R123, R124, R126.reuse, R123 ;  /* 0x0000007e7c7b0223 */ /* 0x084fe4000001007b */
[----:B0--3--:R-:W-:Y:S01]  /*4580*/  @P0 FMUL.FTZ R126, R122, R126 ;  /* 0x0000007e7a7e0220 */ /* 0x009fe20000410000 */
[----:B------:R-:W-:Y:S05]  /*4590*/  BRA.CONV ~URZ, `(.L_x_1928) ;  /* 0x000000437f007947 */ /* 0x000fea000b800000 */
[----:B------:R-:W-:Y:S01]  /*45a0*/  HFMA2.MMA R159, -RZ, RZ, 0, 1.847743988037109375e-06 ;  /* 0x0000001fff9f7435 */ /* 0x000fe200000001ff */
[----:B------:R-:W-:Y:S02]  /*45b0*/  MOV R120, R126 ;  /* 0x0000007e00787202 */ /* 0x000fe40000000f00 */
[----:B------:R-:W-:-:S03]  /*45c0*/  MOV R121, 0x45e0 ;  /* 0x000045e000797802 */ /* 0x000fc60000000f00 */
[----:B-1---5:R-:W-:Y:S05]  /*45d0*/  CALL.REL.NOINC `($__internal_79_$__cuda_sm70_shflsync_idx_p) ;  /* 0x00004a2000007944 */ /* 0x022fea0003c00000 */
.L_x_1928:
[----:B------:R-:W-:Y:S05]  /*45e0*/  BRA.CONV ~URZ, `(.L_x_1929) ;  /* 0x000000437f007947 */ /* 0x000fea000b800000 */
[----:B-1----:R-:W-:Y:S01]  /*45f0*/  HFMA2.MMA R159, -RZ, RZ, 0, 1.847743988037109375e-06 ;  /* 0x0000001fff9f7435 */ /* 0x002fe200000001ff */
[----:B------:R-:W-:Y:S02]  /*4600*/  MOV R120, R123 ;  /* 0x0000007b00787202 */ /* 0x000fe40000000f00 */
[----:B------:R-:W-:-:S03]  /*4610*/  MOV R121, 0x4630 ;  /* 0x0000463000797802 */ /* 0x000fc60000000f00 */
[----:B--2--5:R-:W-:Y:S05]  /*4620*/  CALL.REL.NOINC `($__internal_79_$__cuda_sm70_shflsync_idx_p) ;  /* 0x000049d000007944 */ /* 0x024fea0003c00000 */
.L_x_1929:
[----:B------:R-:W-:Y:S05]  /*4630*/  BRA.DIV ~URZ, `(.L_x_1930) ;  /* 0x000041d27f007947 */ /* 0x000fea000b800000 */
[----:B-----5:R0:W3:Y:S04]  /*4640*/  SHFL.IDX PT, R122, R118, RZ, 0x1f ;  /* 0x00001fff767a7589 */ /* 0x0200e800000e0000 */
[----:B-1----:R0:W1:Y:S04]  /*4650*/  SHFL.IDX PT, R159, R119, RZ, 0x1f ;  /* 0x00001fff779f7589 */ /* 0x00206800000e0000 */
[----:B------:R-:W4:Y:S04]  /*4660*/  SHFL.UP PT, R126, R126, 0x1, RZ ;  /* 0x042000007e7e7989 */ /* 0x000f2800000e00ff */
[----:B------:R0:W2:Y:S02]  /*4670*/  SHFL.UP PT, R124, R123, 0x1, RZ ;  /* 0x042000007b7c7989 */ /* 0x0000a400000e00ff */
.L_x_1979:
[----:B01----:R-:W-:Y:S01]  /*4680*/  MOV R123, R159 ;  /* 0x0000009f007b7202 */ /* 0x003fe20000000f00 */
[----:B------:R-:W-:Y:S01]  /*4690*/  LDS.64 R118, [R134+0x4258] ;  /* 0x0042580086767984 */ /* 0x000fe20000000a00 */
[----:B---34-:R-:W-:-:S03]  /*46a0*/  @P1 FMUL.FTZ R122, R122, R126 ;  /* 0x0000007e7a7a1220 */ /* 0x018fc60000410000 */
[----:B--2---:R-:W-:Y:S01]  /*46b0*/  @P1 FFMA.FTZ R123, R123, R126, R124 ;  /* 0x0000007e7b7b1223 */ /* 0x004fe2000001007c */
[----:B------:R-:W-:Y:S04]  /*46c0*/  LDS.64 R120, [R134+0x4260] ;  /* 0x0042600086787984 */ /* 0x000fe80000000a00 */
[----:B------:R-:W0:Y:S04]  /*46d0*/  LDS.64 R124, [R134+0x4250] ;  /* 0x00425000867c7984 */ /* 0x000e280000000a00 */
[----:B------:R1:W-:Y:S01]  /*46e0*/  STS.64 [R134+0x4250], R122 ;  /* 0x0042507a86007388 */ /* 0x0003e20000000a00 */
[----:B0-----:R-:W-:-:S02]  /*46f0*/  FFMA.FTZ R125, R124, R123, R125 ;  /* 0x0000007b7c7d7223 */ /* 0x001fc4000001007d */
[----:B------:R-:W-:Y:S02]  /*4700*/  FMUL.FTZ R124, R124, R122 ;  /* 0x0000007a7c7c7220 */ /* 0x000fe40000410000 */
[C---:B------:R-:W-:Y:S02]  /*4710*/  FFMA.FTZ R119, R118.reuse, R125, R119 ;  /* 0x0000007d76777223 */ /* 0x040fe40000010077 */
[----:B------:R-:W-:Y:S01]  /*4720*/  FMUL.FTZ R118, R118, R124 ;  /* 0x0000007c76767220 */ /* 0x000fe20000410000 */
[----:B------:R1:W-:Y:S01]  /*4730*/  STS.64 [R134+0x4258], R124 ;  /* 0x0042587c86007388 */ /* 0x0003e20000000a00 */
[C---:B------:R-:W-:Y:S02]  /*4740*/  FFMA.FTZ R121, R120.reuse, R119, R121 ;  /* 0x0000007778797223 */ /* 0x040fe40000010079 */
[----:B------:R-:W-:Y:S01]  /*4750*/  FMUL.FTZ R120, R120, R118 ;  /* 0x0000007678787220 */ /* 0x000fe20000410000 */
[----:B------:R1:W-:Y:S04]  /*4760*/  STS.64 [R134+0x4260], R118 ;  /* 0x0042607686007388 */ /* 0x0003e80000000a00 */
[----:B------:R1:W-:Y:S02]  /*4770*/  STS.64 [R134+0x4268], R120 ;  /* 0x0042687886007388 */ /* 0x0003e40000000a00 */
.L_x_1925:
[----:B0-----:R-:W-:Y:S05]  /*4780*/  BSYNC B0 ;  /* 0x0000000000007941 */ /* 0x001fea0003800000 */
.L_x_1924:
[----:B-1----:R-:W2:Y:S04]  /*4790*/  LDL R125, [R1] ;  /* 0x00000000017d7983 */ /* 0x002ea80000100800 */
[----:B------:R-:W3:Y:S04]  /*47a0*/  LDL R124, [R1+0x4] ;  /* 0x00000400017c7983 */ /* 0x000ee80000100800 */
[----:B------:R-:W4:Y:S01]  /*47b0*/  LDL R122, [R1+0x8] ;  /* 0x00000800017a7983 */ /* 0x000f220000100800 */
[----:B------:R-:W-:Y:S01]  /*47c0*/  WARPSYNC 0xffffffff ;  /* 0xffffffff00007948 */ /* 0x000fe20003800000 */
[C---:B------:R-:W-:Y:S01]  /*47d0*/  LEA.HI R123, R130.reuse, R130, RZ, 0x1e ;  /* 0x00000082827b7211 */ /* 0x040fe200078ff0ff */
[----:B-----5:R-:W-:Y:S01]  /*47e0*/  FFMA.FTZ R118, R5, R155, R156 ;  /* 0x0000009b05767223 */ /* 0x020fe2000001009c */
[----:B------:R-:W-:Y:S01]  /*47f0*/  BAR.SYNC.DEFER_BLOCKING 0x0 ;  /* 0x0000000000007b1d */ /* 0x000fe20000010000 */
[----:B------:R-:W-:-:S02]  /*4800*/  LOP3.LUT P0, RZ, R130, 0x1f, RZ, 0xc0, !PT ;  /* 0x0000001f82ff7812 */ /* 0x000fc4000780c0ff */
[----:B------:R-:W-:Y:S02]  /*4810*/  FFMA.FTZ R119, R7, R118, R157 ;  /* 0x0000007607777223 */ /* 0x000fe4000001009d */
[----:B------:R-:W-:Y:S01]  /*4820*/  FMUL.FTZ R118, R5, R2 ;  /* 0x0000000205767220 */ /* 0x000fe20000410000 */
[----:B------:R-:W-:Y:S01]  /*4830*/  BSSY B0, `(.L_x_1931) ;  /* 0x000007c000007945 */ /* 0x000fe20003800000 */
[C---:B------:R-:W-:Y:S02]  /*4840*/  FFMA.FTZ R120, R8.reuse, R119, R158 ;  /* 0x0000007708787223 */ /* 0x040fe4000001009e */
[----:B------:R-:W-:Y:S02]  /*4850*/  FMUL.FTZ R119, R7, R118 ;  /* 0x0000007607777220 */ /* 0x000fe40000410000 */
[----:B------:R-:W-:Y:S02]  /*4860*/  FFMA.FTZ R121, R9, R120, R161 ;  /* 0x0000007809797223 */ /* 0x000fe400000100a1 */
[----:B------:R-:W-:-:S02]  /*4870*/  FMUL.FTZ R118, R8, R119 ;  /* 0x0000007708767220 */ /* 0x000fc40000410000 */
[C---:B------:R-:W-:Y:S02]  /*4880*/  FFMA.FTZ R120, R10.reuse, R121, R162 ;  /* 0x000000790a787223 */ /* 0x040fe400000100a2 */
[----:B------:R-:W-:Y:S02]  /*4890*/  FMUL.FTZ R119, R9, R118 ;  /* 0x0000007609777220 */ /* 0x000fe40000410000 */
[C---:B------:R-:W-:Y:S02]  /*48a0*/  FFMA.FTZ R121, R11.reuse, R120, R163 ;  /* 0x000000780b797223 */ /* 0x040fe400000100a3 */
[----:B------:R-:W-:Y:S02]  /*48b0*/  FMUL.FTZ R118, R10, R119 ;  /* 0x000000770a767220 */ /* 0x000fe40000410000 */
[----:B------:R-:W-:Y:S01]  /*48c0*/  FFMA.FTZ R120, R14, R121, R164 ;  /* 0x000000790e787223 */ /* 0x000fe200000100a4 */
[----:B------:R-:W0:Y:S01]  /*48d0*/  LDS R126, [R123.X8+0x4254] ;  /* 0x004254007b7e7984 */ /* 0x000e220000008800 */
[----:B------:R-:W-:-:S02]  /*48e0*/  FMUL.FTZ R119, R11, R118 ;  /* 0x000000760b777220 */ /* 0x000fc40000410000 */
[----:B------:R-:W-:Y:S02]  /*48f0*/  FFMA.FTZ R121, R15, R120, R165 ;  /* 0x000000780f797223 */ /* 0x000fe400000100a5 */
[----:B------:R-:W-:-:S04]  /*4900*/  FMUL.FTZ R118, R14, R119 ;  /* 0x000000770e767220 */ /* 0x000fc80000410000 */
[----:B------:R-:W-:Y:S02]  /*4910*/  FMUL.FTZ R119, R15, R118 ;  /* 0x000000760f777220 */ /* 0x000fe40000410000 */
[----:B------:R-:W-:Y:S02]  /*4920*/  FMUL.FTZ R118, R75, UR36 ;  /* 0x000000244b767c20 */ /* 0x000fe40008410000 */
        /* <DEDUP_REMOVED lines=16> */
[----:B--2---:R-:W-:-:S04]  /*4a30*/  FFMA.FTZ R120, R16, R121, R125 ;  /* 0x0000007910787223 */ /* 0x004fc8000001007d */
[C---:B---3--:R-:W-:Y:S02]  /*4a40*/  FFMA.FTZ R121, R17.reuse, R120, R124 ;  /* 0x0000007811797223 */ /* 0x048fe4000001007c */
[----:B------:R-:W-:Y:S02]  /*4a50*/  FMUL.FTZ R120, R16, R119 ;  /* 0x0000007710787220 */ /* 0x000fe40000410000 */
[C---:B----4-:R-:W-:Y:S01]  /*4a60*/  FFMA.FTZ R121, R18.reuse, R121, R122 ;  /* 0x0000007912797223 */ /* 0x050fe2000001007a */
[----:B------:R-:W-:Y:S01]  /*4a70*/  MOV R122, UR7 ;  /* 0x00000007007a7c02 */ /* 0x000fe20008000f00 */
[----:B------:R-:W-:Y:S01]  /*4a80*/  FMUL.FTZ R119, R17, R120 ;  /* 0x0000007811777220 */ /* 0x000fe20000410000 */
[----:B------:R-:W-:Y:S01]  /*4a90*/  MOV R120, UR19 ;  /* 0x0000001300787c02 */ /* 0x000fe20008000f00 */
[----:B------:R-:W-:Y:S02]  /*4aa0*/  FFMA.FTZ R121, R19, R121, R118 ;  /* 0x0000007913797223 */ /* 0x000fe40000010076 */
[----:B------:R-:W-:Y:S01]  /*4ab0*/  FMUL.FTZ R118, R18, R119 ;  /* 0x0000007712767220 */ /* 0x000fe20000410000 */
[----:B------:R-:W-:Y:S01]  /*4ac0*/  ISETP.GE.OR P0, PT, R120, c[0x0][0x174], P0 ;  /* 0x00005d0078007a0c */ /* 0x000fe20000706670 */
[----:B------:R-:W-:-:S04]  /*4ad0*/  FMUL.FTZ R119, R74, UR36 ;  /* 0x000000244a777c20 */ /* 0x000fc80008410000 */
[C---:B------:R-:W-:Y:S02]  /*4ae0*/  FFMA.FTZ R121, R20.reuse, R121, R119 ;  /* 0x0000007914797223 */ /* 0x040fe40000010077 */
[----:B------:R-:W-:Y:S02]  /*4af0*/  FMUL.FTZ R119, R19, R118 ;  /* 0x0000007613777220 */ /* 0x000fe40000410000 */
[----:B------:R-:W-:Y:S02]  /*4b00*/  FMUL.FTZ R118, R73, UR36 ;  /* 0x0000002449767c20 */ /* 0x000fe40008410000 */
[----:B------:R-:W-:Y:S02]  /*4b10*/  FMUL.FTZ R120, R20, R119 ;  /* 0x0000007714787220 */ /* 0x000fe40000410000 */
[C---:B------:R-:W-:Y:S02]  /*4b20*/  FFMA.FTZ R118, R21.reuse, R121, R118 ;  /* 0x0000007915767223 */ /* 0x040fe40000010076 */
[----:B------:R-:W-:-:S02]  /*4b30*/  FMUL.FTZ R119, R21, R120 ;  /* 0x0000007815777220 */ /* 0x000fc40000410000 */
[----:B------:R-:W-:Y:S02]  /*4b40*/  FMUL.FTZ R121, R72, UR36 ;  /* 0x0000002448797c20 */ /* 0x000fe40008410000 */
[C---:B------:R-:W-:Y:S01]  /*4b50*/  FMUL.FTZ R120, R22.reuse, R119 ;  /* 0x0000007716787220 */ /* 0x040fe20000410000 */
[----:B------:R-:W-:Y:S01]  /*4b60*/  HFMA2.MMA R119, -RZ, RZ, 0, 0 ;  /* 0x00000000ff777435 */ /* 0x000fe200000001ff */
[----:B------:R-:W-:Y:S01]  /*4b70*/  FFMA.FTZ R121, R22, R118, R121 ;  /* 0x0000007616797223 */ /* 0x000fe20000010079 */
[----:B------:R-:W-:-:S08]  /*4b80*/  MOV R118, 0x3f800000 ;  /* 0x3f80000000767802 */ /* 0x000fd00000000f00 */
[----:B------:R0:W1:Y:S01]  /*4b90*/  @!P0 LDS.64 R118, [R122.X8+0x5660] ;  /* 0x005660007a768984 */ /* 0x0000620000008a00 */
[----:B------:R-:W-:-:S03]  /*4ba0*/  ISETP.GT.U32.AND P0, PT, R130, 0x1f, PT ;  /* 0x0000001f8200780c */ /* 0x000fc60003f04070 */
[----:B------:R0:W-:Y:S04]  /*4bb0*/  STS.64 [R123.X8+0x4760], R120 ;  /* 0x004760787b007388 */ /* 0x0001e80000008a00 */
[----:B------:R-:W-:Y:S06]  /*4bc0*/  BAR.SYNC.DEFER_BLOCKING 0x0 ;  /* 0x0000000000007b1d */ /* 0x000fec0000010000 */
[----:B------:R-:W-:Y:S05]  /*4bd0*/  @P0 BRA `(.L_x_1932) ;  /* 0x0000041000000947 */ /* 0x000fea0003800000 */
[----:B------:R-:W-:-:S05]  /*4be0*/  IMAD R124, R130, 0x28, RZ ;  /* 0x00000028827c7824 */ /* 0x000fca00078e02ff */
[----:B0-----:R-:W-:Y:S04]  /*4bf0*/  LDS.64 R120, [R124+0x4770] ;  /* 0x004770007c787984 */ /* 0x001fe80000000a00 */
        /* <DEDUP_REMOVED lines=17> */
.L_x_1980:
[----:B------:R-:W-:Y:S05]  /*4d10*/  BRA.DIV ~URZ, `(.L_x_1934) ;  /* 0x00003cd27f007947 */ /* 0x000fea000b800000 */
[----:B------:R-:W3:Y:S04]  /*4d20*/  SHFL.DOWN PT, R120, R125, 0x1, 0x1f ;  /* 0x08201f007d787f89 */ /* 0x000ee800000e0000 */
[----:B-1----:R-:W-:Y:S04]  /*4d30*/  SHFL.IDX PT, R160, R118, RZ, 0x1f ;  /* 0x00001fff76a07589 */ /* 0x002fe800000e0000 */
        /* <DEDUP_REMOVED lines=23> */
.L_x_1981:
        /* <DEDUP_REMOVED lines=20> */
.L_x_1932:
[----:B------:R-:W-:Y:S05]  /*4ff0*/  BSYNC B0 ;  /* 0x0000000000007941 */ /* 0x000fea0003800000 */
.L_x_1931:
[----:B-1----:R-:W2:Y:S01]  /*5000*/  LDL.LU R124, [R1] ;  /* 0x00000000017c7983 */ /* 0x002ea20000300800 */
[----:B------:R-:W-:Y:S01]  /*5010*/  WARPSYNC 0xffffffff ;  /* 0xffffffff00007948 */ /* 0x000fe20003800000 */
[----:B0-----:R-:W-:Y:S01]  /*5020*/  LEA.HI R120, R130, R130, RZ, 0x1e ;  /* 0x0000008282787211 */ /* 0x001fe200078ff0ff */
[----:B------:R-:W-:Y:S01]  /*5030*/  FADD.FTZ R13, -R13, R126 ;  /* 0x0000007e0d0d7221 */ /* 0x000fe20000010100 */
[----:B------:R-:W3:Y:S01]  /*5040*/  LDL.LU R123, [R1+0x4] ;  /* 0x00000400017b7983 */ /* 0x000ee20000300800 */
[----:B------:R-:W-:-:S03]  /*5050*/  ULDC.64 UR30, c[0x0][0x298] ;  /* 0x0000a600001e7ab9 */ /* 0x000fc60000000a00 */
[----:B------:R-:W4:Y:S04]  /*5060*/  LDL.LU R122, [R1+0x8] ;  /* 0x00000800017a7983 */ /* 0x000f280000300800 */
[----:B------:R-:W-:Y:S06]  /*5070*/  BAR.SYNC.DEFER_BLOCKING 0x0 ;  /* 0x0000000000007b1d */ /* 0x000fec0000010000 */
[----:B------:R-:W0:Y:S01]  /*5080*/  LDS R120, [R120.X8+0x4764] ;  /* 0x0047640078787984 */ /* 0x000e220000008800 */
[----:B------:R-:W-:-:S04]  /*5090*/  FFMA.FTZ R126, R72, R126, RZ ;  /* 0x0000007e487e7223 */ /* 0x000fc800000100ff */
[----:B------:R-:W-:-:S04]  /*50a0*/  FFMA.FTZ R126, R73, R127, R126 ;  /* 0x0000007f497e7223 */ /* 0x000fc8000001007e */
[----:B------:R-:W-:Y:S02]  /*50b0*/  FFMA.FTZ R126, R74, R133, R126 ;  /* 0x000000854a7e7223 */ /* 0x000fe4000001007e */
[----:B0-----:R-:W-:-:S04]  /*50c0*/  FFMA.FTZ R2, R120, R2, R155 ;  /* 0x0000000278027223 */ /* 0x001fc8000001009b */
[----:B------:R-:W-:-:S04]  /*50d0*/  FFMA.FTZ R5, R5, R2, R156 ;  /* 0x0000000205057223 */ /* 0x000fc8000001009c */
[----:B------:R-:W-:-:S04]  /*50e0*/  FFMA.FTZ R7, R7, R5, R157 ;  /* 0x0000000507077223 */ /* 0x000fc8000001009d */
[----:B------:R-:W-:-:S04]  /*50f0*/  FFMA.FTZ R158, R8, R7, R158 ;  /* 0x00000007089e7223 */ /* 0x000fc8000001009e */
[----:B------:R-:W-:-:S04]  /*5100*/  FFMA.FTZ R161, R9, R158, R161 ;  /* 0x0000009e09a17223 */ /* 0x000fc800000100a1 */
[----:B------:R-:W-:-:S04]  /*5110*/  FFMA.FTZ R10, R10, R161, R162 ;  /* 0x000000a10a0a7223 */ /* 0x000fc800000100a2 */
[----:B------:R-:W-:-:S04]  /*5120*/  FFMA.FTZ R11, R11, R10, R163 ;  /* 0x0000000a0b0b7223 */ /* 0x000fc800000100a3 */
[----:B------:R-:W-:Y:S01]  /*5130*/  FFMA.FTZ R14, R14, R11, R164 ;  /* 0x0000000b0e0e7223 */ /* 0x000fe200000100a4 */
[----:B------:R-:W-:Y:S01]  /*5140*/  HFMA2.MMA R9, -RZ, RZ, 0, 0 ;  /* 0x00000000ff097435 */ /* 0x000fe200000001ff */
[----:B------:R-:W-:Y:S02]  /*5150*/  FFMA.FTZ R126, R75, R134, R126 ;  /* 0x000000864b7e7223 */ /* 0x000fe4000001007e */
[----:B------:R-:W-:Y:S01]  /*5160*/  FFMA.FTZ R15, R15, R14, R165 ;  /* 0x0000000e0f0f7223 */ /* 0x000fe200000100a5 */
[----:B------:R-:W-:Y:S01]  /*5170*/  MOV R121, UR34 ;  /* 0x0000002200797c02 */ /* 0x000fe20008000f00 */
[----:B------:R-:W-:Y:S01]  /*5180*/  FFMA.FTZ R126, R84, R135, R126 ;  /* 0x00000087547e7223 */ /* 0x000fe2000001007e */
[----:B------:R-:W-:Y:S01]  /*5190*/  UIMAD UR30, UR35, UR30, URZ ;  /* 0x0000001e231e72a4 */ /* 0x000fe2000f8e023f */
[----:B------:R-:W-:Y:S02]  /*51a0*/  MOV R8, R130 ;  /* 0x0000008200087202 */ /* 0x000fe40000000f00 */
[----:B------:R-:W-:Y:S01]  /*51b0*/  FFMA.FTZ R126, R85, R136, R126 ;  /* 0x00000088557e7223 */ /* 0x000fe2000001007e */
[----:B------:R-:W-:-:S02]  /*51c0*/  UIMAD UR30, UR34, UR31, UR30 ;  /* 0x0000001f221e72a4 */ /* 0x000fc4000f8e021e */
[----:B------:R-:W-:Y:S01]  /*51d0*/  IMAD.WIDE.U32 R8, R121, c[0x0][0x298], R8 ;  /* 0x0000a60079087a25 */ /* 0x000fe200078e0008 */
[----:B------:R-:W-:-:S03]  /*51e0*/  MOV R121, UR18 ;  /* 0x0000001200797c02 */ /* 0x000fc60008000f00 */
[----:B------:R-:W-:Y:S02]  /*51f0*/  FFMA.FTZ R126, R86, R137, R126 ;  /* 0x00000089567e7223 */ /* 0x000fe4000001007e */
[----:B------:R-:W-:Y:S01]  /*5200*/  FMUL.FTZ R120, R75, UR36 ;  /* 0x000000244b787c20 */ /* 0x000fe20008410000 */
[----:B------:R-:W-:Y:S01]  /*5210*/  IADD3 R9, R9, UR30, RZ ;  /* 0x0000001e09097c10 */ /* 0x000fe2000fffe0ff */
[----:B------:R-:W-:Y:S01]  /*5220*/  FFMA.FTZ R126, R87, R138, R126 ;  /* 0x0000008a577e7223 */ /* 0x000fe2000001007e */
[----:B------:R-:W-:Y:S01]  /*5230*/  ISETP.NE.AND P0, PT, R130, RZ, PT ;  /* 0x000000ff8200720c */ /* 0x000fe20003f05270 */
[----:B------:R-:W-:Y:S02]  /*5240*/  FADD.FTZ R12, -R12, R127 ;  /* 0x0000007f0c0c7221 */ /* 0x000fe40000010100 */
[----:B------:R-:W-:Y:S02]  /*5250*/  FADD.FTZ R132, -R132, R141 ;  /* 0x0000008d84847221 */ /* 0x000fe40000010100 */
[----:B------:R-:W-:-:S02]  /*5260*/  FADD.FTZ R3, -R3, R145 ;  /* 0x0000009103037221 */ /* 0x000fc40000010100 */
[----:B------:R-:W-:Y:S02]  /*5270*/  FADD.FTZ R147, -R147, R137 ;  /* 0x0000008993937221 */ /* 0x000fe40000010100 */
[----:B------:R-:W-:Y:S02]  /*5280*/  FADD.FTZ R131, -R131, R142 ;  /* 0x0000008e83837221 */ /* 0x000fe40000010100 */
[----:B------:R-:W-:Y:S01]  /*5290*/  FADD.FTZ R6, -R6, R143 ;  /* 0x0000008f06067221 */ /* 0x000fe20000010100 */
[----:B------:R-:W-:Y:S01]  /*52a0*/  ULEA UR32, UR19, 0xfffff800, 0xb ;  /* 0xfffff80013207891 */ /* 0x000fe2000f8e583f */
[----:B------:R-:W-:Y:S01]  /*52b0*/  FFMA.FTZ R126, R80, R139, R126 ;  /* 0x0000008b507e7223 */ /* 0x000fe2000001007e */
[----:B------:R-:W-:Y:S01]  /*52c0*/  ULDC.64 UR30, c[0x0][0x2a0] ;  /* 0x0000a800001e7ab9 */ /* 0x000fe20000000a00 */
[----:B------:R-:W-:-:S04]  /*52d0*/  IMAD.WIDE.U32 R8, R121, c[0x0][0x2a0], R8 ;  /* 0x0000a80079087a25 */ /* 0x000fc800078e0008 */
[----:B------:R-:W-:Y:S02]  /*52e0*/  FMUL.FTZ R121, R73, UR36 ;  /* 0x0000002449797c20 */ /* 0x000fe40008410000 */
[----:B------:R-:W-:-:S04]  /*52f0*/  FFMA.FTZ R126, R81, R140, R126 ;  /* 0x0000008c517e7223 */ /* 0x000fc8000001007e */
[----:B------:R-:W-:-:S04]  /*5300*/  FFMA.FTZ R126, R82, R141, R126 ;  /* 0x0000008d527e7223 */ /* 0x000fc8000001007e */
[----:B------:R-:W-:-:S04]  /*5310*/  FFMA.FTZ R126, R83, R142, R126 ;  /* 0x0000008e537e7223 */ /* 0x000fc8000001007e */
[----:B------:R-:W-:Y:S02]  /*5320*/  FFMA.FTZ R126, R76, R143, R126 ;  /* 0x0000008f4c7e7223 */ /* 0x000fe4000001007e */
[----:B------:R-:W-:Y:S02]  /*5330*/  FADD.FTZ R133, -R151, R133 ;  /* 0x0000008597857221 */ /* 0x000fe40000010100 */
[----:B------:R-:W-:Y:S02]  /*5340*/  FFMA.FTZ R126, R77, R144, R126 ;  /* 0x000000904d7e7223 */ /* 0x000fe4000001007e */
[----:B------:R-:W-:Y:S02]  /*5350*/  FADD.FTZ R134, -R150, R134 ;  /* 0x0000008696867221 */ /* 0x000fe40000010100 */
[----:B------:R-:W-:Y:S02]  /*5360*/  FFMA.FTZ R145, R78, R145, R126 ;  /* 0x000000914e917223 */ /* 0x000fe4000001007e */
[----:B------:R-:W-:-:S02]  /*5370*/  FADD.FTZ R135, -R149, R135 ;  /* 0x0000008795877221 */ /* 0x000fc40000010100 */
[----:B------:R-:W-:Y:S02]  /*5380*/  FADD.FTZ R136, -R148, R136 ;  /* 0x0000008894887221 */ /* 0x000fe40000010100 */
[----:B------:R-:W-:Y:S02]  /*5390*/  FADD.FTZ R138, -R153, R138 ;  /* 0x0000008a998a7221 */ /* 0x000fe40000010100 */
[----:B------:R-:W-:Y:S02]  /*53a0*/  FADD.FTZ R139, -R152, R139 ;  /* 0x0000008b988b7221 */ /* 0x000fe40000010100 */
[----:B------:R-:W-:Y:S01]  /*53b0*/  FADD.FTZ R140, -R146, R140 ;  /* 0x0000008c928c7221 */ /* 0x000fe20000010100 */
[----:B------:R-:W-:Y:S01]  /*53c0*/  UIMAD UR30, UR37, UR30, URZ ;  /* 0x0000001e251e72a4 */ /* 0x000fe2000f8e023f */
[----:B------:R-:W-:Y:S02]  /*53d0*/  FMUL.FTZ R27, R27, R2 ;  /* 0x000000021b1b7220 */ /* 0x000fe40000410000 */
[----:B------:R-:W-:Y:S01]  /*53e0*/  FMUL.FTZ R25, R25, R7 ;  /* 0x0000000719197220 */ /* 0x000fe20000410000 */
[----:B------:R-:W-:Y:S01]  /*53f0*/  UIMAD UR30, UR18, UR31, UR30 ;  /* 0x0000001f121e72a4 */ /* 0x000fe2000f8e021e */
[----:B------:R-:W-:Y:S01]  /*5400*/  FADD.FTZ R4, -R4, R144 ;  /* 0x0000009004047221 */ /* 0x000fe20000010100 */
[----:B------:R-:W-:Y:S01]  /*5410*/  BSSY B0, `(.L_x_1935) ;  /* 0x0000081000007945 */ /* 0x000fe20003800000 */
[----:B------:R-:W-:-:S02]  /*5420*/  FMUL.FTZ R24, R24, R158 ;  /* 0x0000009e18187220 */ /* 0x000fc40000410000 */
[----:B------:R-:W-:Y:S02]  /*5430*/  FMUL.FTZ R31, R31, R161 ;  /* 0x000000a11f1f7220 */ /* 0x000fe40000410000 */
[----:B------:R-:W-:Y:S02]  /*5440*/  FMUL.FTZ R30, R30, R10 ;  /* 0x0000000a1e1e7220 */ /* 0x000fe40000410000 */
[----:B------:R-:W-:Y:S02]  /*5450*/  FMUL.FTZ R29, R29, R11 ;  /* 0x0000000b1d1d7220 */ /* 0x000fe40000410000 */
[----:B------:R-:W-:Y:S02]  /*5460*/  FMUL.FTZ R26, R26, R5 ;  /* 0x000000051a1a7220 */ /* 0x000fe40000410000 */
[----:B--2---:R-:W-:-:S04]  /*5470*/  FFMA.FTZ R16, R16, R15, R124 ;  /* 0x0000000f10107223 */ /* 0x004fc8000001007c */
[----:B---3--:R-:W-:-:S04]  /*5480*/  FFMA.FTZ R17, R17, R16, R123 ;  /* 0x0000001011117223 */ /* 0x008fc8000001007b */
[----:B----4-:R-:W-:-:S04]  /*5490*/  FFMA.FTZ R18, R18, R17, R122 ;  /* 0x0000001112127223 */ /* 0x010fc8000001007a */
[----:B------:R-:W-:Y:S02]  /*54a0*/  FFMA.FTZ R19, R19, R18, R120 ;  /* 0x0000001213137223 */ /* 0x000fe40000010078 */
[----:B------:R-:W-:-:S04]  /*54b0*/  FMUL.FTZ R120, R74, UR36 ;  /* 0x000000244a787c20 */ /* 0x000fc80008410000 */
[----:B------:R-:W-:Y:S02]  /*54c0*/  FFMA.FTZ R20, R20, R19, R120 ;  /* 0x0000001314147223 */ /* 0x000fe40000010078 */
[----:B------:R-:W-:Y:S02]  /*54d0*/  FMUL.FTZ R122, R72, UR36 ;  /* 0x00000024487a7c20 */ /* 0x000fe40008410000 */
[----:B------:R-:W-:Y:S01]  /*54e0*/  FFMA.FTZ R21, R21, R20, R121 ;  /* 0x0000001415157223 */ /* 0x000fe20000010079 */
[----:B------:R-:W-:-:S03]  /*54f0*/  MOV R124, UR7 ;  /* 0x00000007007c7c02 */ /* 0x000fc60008000f00 */
[----:B------:R-:W-:Y:S01]  /*5500*/  FFMA.FTZ R22, R22, R21, R122 ;  /* 0x0000001516167223 */ /* 0x000fe2000001007a */
[----:B------:R-:W-:Y:S01]  /*5510*/  SHF.L.U32 R120, R130, 0x4, RZ ;  /* 0x0000000482787819 */ /* 0x000fe200000006ff */
[----:B------:R0:W-:Y:S03]  /*5520*/  @!P0 STS.64 [R124.X8+0x5660], R118 ;  /* 0x005660767c008388 */ /* 0x0001e60000008a00 */
[C---:B------:R-:W-:Y:S02]  /*5530*/  IADD3 R121, R120.reuse, 0x1, RZ ;  /* 0x0000000178797810 */ /* 0x040fe40007ffe0ff */
[C---:B------:R-:W-:Y:S02]  /*5540*/  IADD3 R123, R120.reuse, 0x2, RZ ;  /* 0x00000002787b7810 */ /* 0x040fe40007ffe0ff */
[----:B------:R-:W-:Y:S01]  /*5550*/  IADD3 R125, R120, 0x3, RZ ;  /* 0x00000003787d7810 */ /* 0x000fe20007ffe0ff */
[----:B0-----:R-:W-:-:S02]  /*5560*/  FMUL.FTZ R118, R22, R114 ;  /* 0x0000007216767220 */ /* 0x001fc40000410000 */
[----:B------:R-:W-:Y:S02]  /*5570*/  FMUL.FTZ R124, R21, R113 ;  /* 0x00000071157c7220 */ /* 0x000fe40000410000 */
[----:B------:R-:W-:Y:S01]  /*5580*/  FFMA.FTZ R119, R13, R118, RZ ;  /* 0x000000760d777223 */ /* 0x000fe200000100ff */
[-C--:B------:R-:W-:Y:S02]  /*5590*/  LEA.HI.SX32 R141, R121, R120.reuse, 0x1b ;  /* 0x00000078798d7211 */ /* 0x080fe400078fdaff */
[----:B------:R-:W-:Y:S01]  /*55a0*/  LEA.HI.SX32 R122, R123, R120, 0x1b ;  /* 0x000000787b7a7211 */ /* 0x000fe200078fdaff */
[----:B------:R-:W-:Y:S01]  /*55b0*/  FMUL.FTZ R123, R100, R118 ;  /* 0x00000076647b7220 */ /* 0x000fe20000410000 */
[----:B------:R-:W-:Y:S01]  /*55c0*/  LEA.HI.SX32 R121, R125, R120, 0x1b ;  /* 0x000000787d797211 */ /* 0x000fe200078fdaff */
[----:B------:R-:W-:Y:S02]  /*55d0*/  FMUL.FTZ R125, R20, R112 ;  /* 0x00000070147d7220 */ /* 0x000fe40000410000 */
[----:B------:R-:W-:-:S02]  /*55e0*/  FFMA.FTZ R118, R12, R124, R119 ;  /* 0x0000007c0c767223 */ /* 0x000fc40000010077 */
[----:B------:R-:W-:Y:S02]  /*55f0*/  FMUL.FTZ R126, R19, R111 ;  /* 0x0000006f137e7220 */ /* 0x000fe40000410000 */
[----:B------:R-:W-:Y:S02]  /*5600*/  FFMA.FTZ R119, R133, R125, R118 ;  /* 0x0000007d85777223 */ /* 0x000fe40000010076 */
[----:B------:R-:W-:Y:S02]  /*5610*/  FMUL.FTZ R127, R18, R128 ;  /* 0x00000080127f7220 */ /* 0x000fe40000410000 */
[----:B------:R-:W-:Y:S01]  /*5620*/  FFMA.FTZ R118, R134, R126, R119 ;  /* 0x0000007e86767223 */ /* 0x000fe20000010077 */
[----:B------:R-:W-:Y:S01]  /*5630*/  LEA.HI.SX32 R120, R120, R120, 0x1b ;  /* 0x0000007878787211 */ /* 0x000fe200078fdaff */
[-C--:B------:R-:W-:Y:S02]  /*5640*/  FMUL.FTZ R119, R96, R127.reuse ;  /* 0x0000007f60777220 */ /* 0x080fe40000410000 */
[----:B------:R-:W-:-:S02]  /*5650*/  FFMA.FTZ R127, R135, R127, R118 ;  /* 0x0000007f877f7223 */ /* 0x000fc40000010076 */
[----:B------:R-:W-:Y:S02]  /*5660*/  FMUL.FTZ R124, R101, R124 ;  /* 0x0000007c657c7220 */ /* 0x000fe40000410000 */
[----:B------:R-:W-:Y:S02]  /*5670*/  FMUL.FTZ R118, R17, R117 ;  /* 0x0000007511767220 */ /* 0x000fe40000410000 */
[----:B------:R-:W-:Y:S01]  /*5680*/  FMUL.FTZ R125, R102, R125 ;  /* 0x0000007d667d7220 */ /* 0x000fe20000410000 */
[----:B------:R0:W-:Y:S01]  /*5690*/  STS [R120.X4+0x2110], R123 ;  /* 0x0021107b78007388 */ /* 0x0001e20000004800 */
[----:B------:R-:W-:Y:S02]  /*56a0*/  FMUL.FTZ R137, R16, R116 ;  /* 0x0000007410897220 */ /* 0x000fe40000410000 */
[-C--:B------:R-:W-:Y:S01]  /*56b0*/  FFMA.FTZ R142, R136, R118.reuse, R127 ;  /* 0x00000076888e7223 */ /* 0x080fe2000001007f */
[----:B------:R1:W-:Y:S04]  /*56c0*/  STS [R141.X4+0x2114], R124 ;  /* 0x0021147c8d007388 */ /* 0x0003e80000004800 */
[----:B------:R2:W-:Y:S01]  /*56d0*/  STS [R122.X4+0x2118], R125 ;  /* 0x0021187d7a007388 */ /* 0x0005e20000004800 */
[----:B0-----:R-:W-:-:S02]  /*56e0*/  FMUL.FTZ R123, R97, R118 ;  /* 0x00000076617b7220 */ /* 0x001fc40000410000 */
[----:B------:R-:W-:Y:S02]  /*56f0*/  FMUL.FTZ R118, R15, R115 ;  /* 0x000000730f767220 */ /* 0x000fe40000410000 */
[----:B-1----:R-:W-:Y:S02]  /*5700*/  FMUL.FTZ R141, R14, R110 ;  /* 0x0000006e0e8d7220 */ /* 0x002fe40000410000 */
[-C--:B--2---:R-:W-:Y:S02]  /*5710*/  FMUL.FTZ R125, R98, R137.reuse ;  /* 0x00000089627d7220 */ /* 0x084fe40000410000 */
[----:B------:R-:W-:Y:S02]  /*5720*/  FFMA.FTZ R137, R147, R137, R142 ;  /* 0x0000008993897223 */ /* 0x000fe4000001008e */
[-C--:B------:R-:W-:Y:S02]  /*5730*/  FMUL.FTZ R127, R99, R118.reuse ;  /* 0x00000076637f7220 */ /* 0x080fe40000410000 */
[----:B------:R-:W-:-:S02]  /*5740*/  FFMA.FTZ R118, R138, R118, R137 ;  /* 0x000000768a767223 */ /* 0x000fc40000010089 */
[----:B------:R-:W-:Y:S02]  /*5750*/  FMUL.FTZ R126, R103, R126 ;  /* 0x0000007e677e7220 */ /* 0x000fe40000410000 */
[----:B------:R-:W-:Y:S02]  /*5760*/  FMUL.FTZ R143, R92, R141 ;  /* 0x0000008d5c8f7220 */ /* 0x000fe40000410000 */
[----:B------:R-:W-:Y:S02]  /*5770*/  FMUL.FTZ R124, R11, R109 ;  /* 0x0000006d0b7c7220 */ /* 0x000fe40000410000 */
[----:B------:R-:W-:Y:S01]  /*5780*/  FFMA.FTZ R141, R139, R141, R118 ;  /* 0x0000008d8b8d7223 */ /* 0x000fe20000010076 */
[----:B------:R0:W-:Y:S01]  /*5790*/  STS [R121.X4+0x211c], R126 ;  /* 0x00211c7e79007388 */ /* 0x0001e20000004800 */
[----:B------:R-:W-:Y:S02]  /*57a0*/  FMUL.FTZ R137, R10, R108 ;  /* 0x0000006c0a897220 */ /* 0x000fe40000410000 */
[----:B------:R-:W-:Y:S01]  /*57b0*/  FFMA.FTZ R141, R140, R124, R141 ;  /* 0x0000007c8c8d7223 */ /* 0x000fe2000001008d */
[----:B------:R1:W-:Y:S01]  /*57c0*/  STS [R120.X4+0x212c], R127 ;  /* 0x00212c7f78007388 */ /* 0x0003e20000004800 */
[----:B0-----:R-:W-:-:S02]  /*57d0*/  FMUL.FTZ R121, R158, R106 ;  /* 0x0000006a9e797220 */ /* 0x001fc40000410000 */
[----:B------:R-:W-:Y:S02]  /*57e0*/  FMUL.FTZ R126, R161, R107 ;  /* 0x0000006ba17e7220 */ /* 0x000fe40000410000 */
[----:B-1----:R-:W-:Y:S02]  /*57f0*/  FMUL.FTZ R127, R88, R121 ;  /* 0x00000079587f7220 */ /* 0x002fe40000410000 */
[----:B------:R-:W-:-:S03]  /*5800*/  FFMA.FTZ R122, R132, R137, R141 ;  /* 0x00000089847a7223 */ /* 0x000fc6000001008d */
[----:B------:R0:W-:Y:S01]  /*5810*/  STS [R120.X4+0x2140], R127 ;  /* 0x0021407f78007388 */ /* 0x0001e20000004800 */
[----:B------:R-:W-:-:S04]  /*5820*/  FFMA.FTZ R122, R131, R126, R122 ;  /* 0x0000007e837a7223 */ /* 0x000fc8000001007a */
[----:B------:R-:W-:Y:S01]  /*5830*/  FFMA.FTZ R122, R6, R121, R122 ;  /* 0x00000079067a7223 */ /* 0x000fe2000001007a */
[----:B0-----:R-:W-:Y:S01]  /*5840*/  MOV R127, UR32 ;  /* 0x00000020007f7c02 */ /* 0x001fe20008000f00 */
[----:B------:R0:W-:Y:S03]  /*5850*/  STS [R120.X4+0x2128], R125 ;  /* 0x0021287d78007388 */ /* 0x0001e60000004800 */
[----:B------:R-:W-:Y:S01]  /*5860*/  IADD3 R121, -R127, c[0x0][0x168], -R130 ;  /* 0x00005a007f797a10 */ /* 0x000fe20007ffe982 */
[----:B------:R1:W-:Y:S01]  /*5870*/  STS [R120.X4+0x2120], R119 ;  /* 0x0021207778007388 */ /* 0x0003e20000004800 */
[----:B------:R-:W-:Y:S02]  /*5880*/  FMUL.FTZ R118, R2, UR33 ;  /* 0x0000002102767c20 */ /* 0x000fe40008410000 */
[----:B------:R-:W-:Y:S01]  /*5890*/  ISETP.GE.AND P0, PT, R121, 0x1, PT ;  /* 0x000000017900780c */ /* 0x000fe20003f06270 */
[----:B------:R2:W-:Y:S01]  /*58a0*/  STS [R120.X4+0x2124], R123 ;  /* 0x0021247b78007388 */ /* 0x0005e20000004800 */
[----:B0-----:R-:W-:-:S02]  /*58b0*/  FMUL.FTZ R125, R95, R126 ;  /* 0x0000007e5f7d7220 */ /* 0x001fc40000410000 */
[----:B------:R-:W-:Y:S02]  /*58c0*/  FMUL.FTZ R2, R2, R23 ;  /* 0x0000001702027220 */ /* 0x000fe40000410000 */
[C---:B-1----:R-:W-:Y:S01]  /*58d0*/  FMUL.FTZ R119, R7.reuse, R105 ;  /* 0x0000006907777220 */ /* 0x042fe20000410000 */
[----:B------:R0:W-:Y:S01]  /*58e0*/  STS [R120.X4+0x2130], R143 ;  /* 0x0021308f78007388 */ /* 0x0001e20000004800 */
[----:B------:R-:W-:Y:S02]  /*58f0*/  FMUL.FTZ R7, R7, UR33 ;  /* 0x0000002107077c20 */ /* 0x000fe40008410000 */
[----:B--2---:R-:W-:Y:S01]  /*5900*/  FMUL.FTZ R123, R5, R104 ;  /* 0x00000068057b7220 */ /* 0x004fe20000410000 */
[----:B------:R1:W-:Y:S01]  /*5910*/  STS [R120.X4+0x213c], R125 ;  /* 0x00213c7d78007388 */ /* 0x0003e20000004800 */
[----:B------:R-:W-:Y:S02]  /*5920*/  FMUL.FTZ R151, R94, R137 ;  /* 0x000000895e977220 */ /* 0x000fe40000410000 */
[----:B------:R-:W-:-:S02]  /*5930*/  FADD.FTZ R141, -R0, R154 ;  /* 0x0000009a008d7221 */ /* 0x000fc40000010100 */
[----:B------:R-:W-:Y:S02]  /*5940*/  FMUL.FTZ R149, R93, R124 ;  /* 0x0000007c5d957220 */ /* 0x000fe40000410000 */
[----:B0-----:R-:W-:Y:S02]  /*5950*/  FMUL.FTZ R143, R89, R119 ;  /* 0x00000077598f7220 */ /* 0x001fe40000410000 */
[----:B------:R-:W-:Y:S02]  /*5960*/  FMUL.FTZ R137, R90, R123 ;  /* 0x0000007b5a897220 */ /* 0x000fe40000410000 */
[----:B-1----:R-:W-:Y:S02]  /*5970*/  FMUL.FTZ R125, R91, R2 ;  /* 0x000000025b7d7220 */ /* 0x002fe40000410000 */
[----:B------:R-:W-:Y:S02]  /*5980*/  FMUL.FTZ R7, R7, R4 ;  /* 0x0000000407077220 */ /* 0x000fe40000410000 */
[----:B------:R-:W-:Y:S01]  /*5990*/  FMUL.FTZ R0, R141, R2 ;  /* 0x000000028d007220 */ /* 0x000fe20000410000 */
[----:B------:R-:W-:Y:S01]  /*59a0*/  IADD3 R2, P1, R8, UR32, RZ ;  /* 0x0000002008027c10 */ /* 0x000fe2000ff3e0ff */
[----:B------:R-:W-:Y:S01]  /*59b0*/  FFMA.FTZ R4, R4, R119, R122 ;  /* 0x0000007704047223 */ /* 0x000fe2000001007a */
[----:B------:R-:W-:Y:S01]  /*59c0*/  IADD3 R122, R9, UR30, RZ ;  /* 0x0000001e097a7c10 */ /* 0x000fe2000fffe0ff */
[----:B------:R-:W-:Y:S01]  /*59d0*/  FMUL.FTZ R124, R5, UR33 ;  /* 0x00000021057c7c20 */ /* 0x000fe20008410000 */
[----:B------:R-:W-:Y:S01]  /*59e0*/  STS [R120.X4+0x2134], R149 ;  /* 0x0021349578007388 */ /* 0x000fe20000004800 */
[----:B------:R-:W-:-:S03]  /*59f0*/  FFMA.FTZ R119, R3, R123, R4 ;  /* 0x0000007b03777223 */ /* 0x000fc60000010004 */
[----:B------:R-:W-:Y:S01]  /*5a00*/  STS [R120.X4+0x2138], R151 ;  /* 0x0021389778007388 */ /* 0x000fe20000004800 */
[----:B------:R-:W-:-:S03]  /*5a10*/  FMUL.FTZ R118, R118, R141 ;  /* 0x0000008d76767220 */ /* 0x000fc60000410000 */
[----:B------:R-:W-:Y:S04]  /*5a20*/  STS [R120.X4+0x2144], R143 ;  /* 0x0021448f78007388 */ /* 0x000fe80000004800 */
[----:B------:R-:W-:Y:S04]  /*5a30*/  STS [R120.X4+0x2148], R137 ;  /* 0x0021488978007388 */ /* 0x000fe80000004800 */
[----:B------:R0:W-:Y:S01]  /*5a40*/  STS [R120.X4+0x214c], R125 ;  /* 0x00214c7d78007388 */ /* 0x0001e20000004800 */
[----:B------:R-:W-:Y:S02]  /*5a50*/  FMUL.FTZ R158, R158, UR33 ;  /* 0x000000219e9e7c20 */ /* 0x000fe40008410000 */
[----:B------:R-:W-:-:S02]  /*5a60*/  FMUL.FTZ R161, R161, UR33 ;  /* 0x00000021a1a17c20 */ /* 0x000fc40008410000 */
[----:B------:R-:W-:Y:S02]  /*5a70*/  FMUL.FTZ R10, R10, UR33 ;  /* 0x000000210a0a7c20 */ /* 0x000fe40008410000 */
[----:B------:R-:W-:Y:S02]  /*5a80*/  FMUL.FTZ R11, R11, UR33 ;  /* 0x000000210b0b7c20 */ /* 0x000fe40008410000 */
[----:B0-----:R-:W-:Y:S01]  /*5a90*/  FMUL.FTZ R120, R124, R3 ;  /* 0x000000037c787220 */ /* 0x001fe20000410000 */
[----:B------:R-:W-:Y:S01]  /*5aa0*/  LEA.HI.X.SX32 R3, R127, R122, 0x1, P1 ;  /* 0x0000007a7f037211 */ /* 0x000fe200008f0eff */
        /* <DEDUP_REMOVED lines=23> */
.L_x_1936:
[----:B------:R-:W-:Y:S05]  /*5c20*/  BSYNC B0 ;  /* 0x0000000000007941 */ /* 0x000fea0003800000 */
.L_x_1935:
[----:B0-----:R-:W-:Y:S01]  /*5c30*/  IADD3 R149, R130, 0x80, RZ ;  /* 0x0000008082957810 */ /* 0x001fe20007ffe0ff */
[----:B------:R-:W-:Y:S01]  /*5c40*/  ULDC UR30, c[0x0][0x174] ;  /* 0x00005d00001e7ab9 */ /* 0x000fe20000000800 */
[C---:B------:R-:W-:Y:S01]  /*5c50*/  LEA R2, P0, R8.reuse, c[0x0][0x318], 0x2 ;  /* 0x0000c60008027a11 */ /* 0x040fe200078010ff */
[----:B------:R-:W-:Y:S01]  /*5c60*/  UIADD3 UR30, UR6, -UR30, URZ ;  /* 0x8000001e061e7290 */ /* 0x000fe2000fffe03f */
[----:B------:R-:W-:Y:S01]  /*5c70*/  LEA.HI.SX32 R149, R149, R130, 0x1b ;  /* 0x0000008295957211 */ /* 0x000fe200078fdaff */
[----:B------:R-:W-:Y:S01]  /*5c80*/  USHF.L.U32 UR31, UR8, 0x2, URZ ;  /* 0x00000002081f7899 */ /* 0x000fe2000800063f */
[----:B------:R-:W-:Y:S01]  /*5c90*/  LEA.HI.X R3, R8, c[0x0][0x31c], R122, 0x2, P0 ;  /* 0x0000c70008037a11 */ /* 0x000fe200000f147a */
[----:B------:R-:W-:Y:S01]  /*5ca0*/  UIMAD UR30, UR30, -0x800, URZ ;  /* 0xfffff8001e1e78a4 */ /* 0x000fe2000f8e023f */
[----:B------:R-:W-:Y:S01]  /*5cb0*/  ISETP.GE.AND P0, PT, R121, 0x81, PT ;  /* 0x000000817900780c */ /* 0x000fe20003f06270 */
[----:B------:R-:W-:Y:S01]  /*5cc0*/  ULDC.64 UR32, c[0x0][0x2b0] ;  /* 0x0000ac0000207ab9 */ /* 0x000fe20000000a00 */
[----:B------:R-:W0:Y:S01]  /*5cd0*/  LDS R149, [R149.X4+0x2310] ;  /* 0x0023100095957984 */ /* 0x000e220000004800 */
[----:B------:R-:W-:Y:S01]  /*5ce0*/  FMUL.FTZ R154, R79, R154 ;  /* 0x0000009a4f9a7220 */ /* 0x000fe20000410000 */
[----:B------:R-:W-:Y:S01]  /*5cf0*/  BSSY B0, `(.L_x_1937) ;  /* 0x0000012000007945 */ /* 0x000fe20003800000 */
[----:B------:R-:W-:Y:S01]  /*5d00*/  MOV R5, UR30 ;  /* 0x0000001e00057c02 */ /* 0x000fe20008000f00 */
[----:B------:R-:W-:Y:S01]  /*5d10*/  USHF.L.U64.HI UR30, UR8, 0x2, UR9 ;  /* 0x00000002081e7899 */ /* 0x000fe20008010209 */
[----:B------:R-:W-:Y:S01]  /*5d20*/  FMUL.FTZ R4, R161, R131 ;  /* 0x00000083a1047220 */ /* 0x000fe20000410000 */
[----:B------:R-:W-:Y:S01]  /*5d30*/  IADD3 R131, R130, 0x180, RZ ;  /* 0x0000018082837810 */ /* 0x000fe20007ffe0ff */
[----:B------:R-:W-:Y:S01]  /*5d40*/  FADD.FTZ R0, R119, R0 ;  /* 0x0000000077007221 */ /* 0x000fe20000010000 */
[----:B------:R-:W-:Y:S01]  /*5d50*/  UIMAD UR30, UR30, UR32, URZ ;  /* 0x000000201e1e72a4 */ /* 0x000fe2000f8e023f */
[----:B------:R-:W-:Y:S01]  /*5d60*/  IMAD.WIDE R2, R5, 0x4, R2 ;  /* 0x0000000405027825 */ /* 0x000fe200078e0202 */
[----:B------:R-:W-:-:S02]  /*5d70*/  MOV R5, UR31 ;  /* 0x0000001f00057c02 */ /* 0x000fc40008000f00 */
[----:B------:R-:W-:Y:S01]  /*5d80*/  UIMAD UR30, UR31, UR33, UR30 ;  /* 0x000000211f1e72a4 */ /* 0x000fe2000f8e021e */
[----:B------:R-:W-:Y:S01]  /*5d90*/  FADD.FTZ R145, R145, R154 ;  /* 0x0000009a91917221 */ /* 0x000fe20000010000 */
[----:B------:R-:W-:Y:S01]  /*5da0*/  IADD3 R119, R130, 0x100, RZ ;  /* 0x0000010082777810 */ /* 0x000fe20007ffe0ff */
[----:B------:R-:W-:-:S04]  /*5db0*/  IMAD.WIDE.U32 R2, R5, c[0x0][0x2b0], R2 ;  /* 0x0000ac0005027a25 */ /* 0x000fc800078e0002 */
[----:B------:R-:W-:Y:S01]  /*5dc0*/  FMUL.FTZ R5, R158, R6 ;  /* 0x000000069e057220 */ /* 0x000fe20000410000 */
[----:B------:R-:W-:Y:S01]  /*5dd0*/  IADD3 R3, R3, UR30, RZ ;  /* 0x0000001e03037c10 */ /* 0x000fe2000fffe0ff */
[----:B------:R-:W-:Y:S01]  /*5de0*/  FMUL.FTZ R9, R10, R132 ;  /* 0x000000840a097220 */ /* 0x000fe20000410000 */
[----:B------:R-:W-:Y:S05]  /*5df0*/  @!P0 BRA `(.L_x_1938) ;  /* 0x0000001000008947 */ /* 0x000fea0003800000 */
[----:B0-----:R0:W-:Y:S02]  /*5e00*/  RED.E.ADD.F32.FTZ.RN.STRONG.GPU [R2.64+-0x1e00], R149 ;  /* 0xffe200950200798e */ /* 0x0011e4000c10e79c */
.L_x_1938:
[----:B------:R-:W-:Y:S05]  /*5e10*/  BSYNC B0 ;  /* 0x0000000000007941 */ /* 0x000fea0003800000 */
.L_x_1937:
[-C--:B------:R-:W-:Y:S01]  /*5e20*/  LEA.HI.SX32 R119, R119, R130.reuse, 0x1b ;  /* 0x0000008277777211 */ /* 0x080fe200078fdaff */
[----:B------:R-:W-:Y:S01]  /*5e30*/  BSSY B0, `(.L_x_1939) ;  /* 0x000000d000007945 */ /* 0x000fe20003800000 */
[----:B------:R-:W-:Y:S02]  /*5e40*/  ISETP.GE.AND P6, PT, R121, 0x101, PT ;  /* 0x000001017900780c */ /* 0x000fe40003fc6270 */
[----:B0-----:R-:W-:Y:S02]  /*5e50*/  IADD3 R149, R130, 0x200, RZ ;  /* 0x0000020082957810 */ /* 0x001fe40007ffe0ff */
[----:B------:R-:W0:Y:S01]  /*5e60*/  LDS R119, [R119.X4+0x2510] ;  /* 0x0025100077777984 */ /* 0x000e220000004800 */
[----:B------:R-:W-:-:S02]  /*5e70*/  LEA.HI.SX32 R131, R131, R130, 0x1b ;  /* 0x0000008283837211 */ /* 0x000fc400078fdaff */
[C---:B------:R-:W-:Y:S02]  /*5e80*/  ISETP.GE.AND P0, PT, R121.reuse, 0x181, PT ;  /* 0x000001817900780c */ /* 0x040fe40003f06270 */
[C---:B------:R-:W-:Y:S02]  /*5e90*/  ISETP.GE.AND P1, PT, R121.reuse, 0x201, PT ;  /* 0x000002017900780c */ /* 0x040fe40003f26270 */
[C---:B------:R-:W-:Y:S02]  /*5ea0*/  ISETP.GE.AND P2, PT, R121.reuse, 0x281, PT ;  /* 0x000002817900780c */ /* 0x040fe40003f46270 */
[C---:B------:R-:W-:Y:S02]  /*5eb0*/  ISETP.GE.AND P3, PT, R121.reuse, 0x301, PT ;  /* 0x000003017900780c */ /* 0x040fe40003f66270 */
[C---:B------:R-:W-:Y:S02]  /*5ec0*/  ISETP.GE.AND P4, PT, R121.reuse, 0x381, PT ;  /* 0x000003817900780c */ /* 0x040fe40003f86270 */
[----:B------:R-:W-:Y:S01]  /*5ed0*/  ISETP.GE.AND P5, PT, R121, 0x401, PT ;  /* 0x000004017900780c */ /* 0x000fe20003fa6270 */
[----:B------:R-:W-:Y:S10]  /*5ee0*/  @!P6 BRA `(.L_x_1940) ;  /* 0x000000100000e947 */ /* 0x000ff40003800000 */
[----:B0-----:R0:W-:Y:S02]  /*5ef0*/  RED.E.ADD.F32.FTZ.RN.STRONG.GPU [R2.64+-0x1c00], R119 ;  /* 0xffe400770200798e */ /* 0x0011e4000c10e79c */
.L_x_1940:
[----:B------:R-:W-:Y:S05]  /*5f00*/  BSYNC B0 ;  /* 0x0000000000007941 */ /* 0x000fea0003800000 */
.L_x_1939:
[----:B------:R-:W1:Y:S01]  /*5f10*/  LDS R131, [R131.X4+0x2710] ;  /* 0x0027100083837984 */ /* 0x000e620000004800 */
[----:B------:R-:W-:Y:S01]  /*5f20*/  BSSY B0, `(.L_x_1941) ;  /* 0x0000005000007945 */ /* 0x000fe20003800000 */
[----:B0-----:R-:W-:-:S02]  /*5f30*/  IADD3 R119, R130, 0x280, RZ ;  /* 0x0000028082777810 */ /* 0x001fc40007ffe0ff */
[----:B------:R-:W-:Y:S01]  /*5f40*/  LEA.HI.SX32 R6, R149, R130, 0x1b ;  /* 0x0000008295067211 */ /* 0x000fe200078fdaff */
[----:B------:R-:W-:Y:S05]  /*5f50*/  @!P0 BRA `(.L_x_1942) ;  /* 0x0000001000008947 */ /* 0x000fea0003800000 */
[----:B-1----:R0:W-:Y:S02]  /*5f60*/  RED.E.ADD.F32.FTZ.RN.STRONG.GPU [R2.64+-0x1a00], R131 ;  /* 0xffe600830200798e */ /* 0x0021e4000c10e79c */
.L_x_1942:
[----:B------:R-:W-:Y:S05]  /*5f70*/  BSYNC B0 ;  /* 0x0000000000007941 */ /* 0x000fea0003800000 */
.L_x_1941:
[----:B------:R-:W-:Y:S01]  /*5f80*/  LEA.HI.SX32 R8, R119, R130, 0x1b ;  /* 0x0000008277087211 */ /* 0x000fe200078fdaff */
[----:B------:R-:W-:Y:S01]  /*5f90*/  BSSY B0, `(.L_x_1943) ;  /* 0x0000005000007945 */ /* 0x000fe20003800000 */
[----:B------:R2:W3:Y:S01]  /*5fa0*/  LDS R119, [R6.X4+0x2910] ;  /* 0x0029100006777984 */ /* 0x0004e20000004800 */
[----:B01----:R-:W-:Y:S01]  /*5fb0*/  IADD3 R131, R130, 0x300, RZ ;  /* 0x0000030082837810 */ /* 0x003fe20007ffe0ff */
[----:B------:R-:W-:Y:S05]  /*5fc0*/  @!P1 BRA `(.L_x_1944) ;  /* 0x0000001000009947 */ /* 0x000fea0003800000 */
[----:B---3--:R0:W-:Y:S02]  /*5fd0*/  RED.E.ADD.F32.FTZ.RN.STRONG.GPU [R2.64+-0x1800], R119 ;  /* 0xffe800770200798e */ /* 0x0081e4000c10e79c */
.L_x_1944:
[----:B------:R-:W-:Y:S05]  /*5fe0*/  BSYNC B0 ;  /* 0x0000000000007941 */ /* 0x000fea0003800000 */
.L_x_1943:
[----:B0--3--:R0:W1:Y:S01]  /*5ff0*/  LDS R119, [R8.X4+0x2b10] ;  /* 0x002b100008777984 */ /* 0x0090620000004800 */
[----:B------:R-:W-:Y:S01]  /*6000*/  BSSY B0, `(.L_x_1945) ;  /* 0x0000005000007945 */ /* 0x000fe20003800000 */
[----:B------:R-:W-:Y:S02]  /*6010*/  IADD3 R149, R130, 0x380, RZ ;  /* 0x0000038082957810 */ /* 0x000fe40007ffe0ff */
[----:B------:R-:W-:Y:S01]  /*6020*/  LEA.HI.SX32 R131, R131, R130, 0x1b ;  /* 0x0000008283837211 */ /* 0x000fe200078fdaff */
[----:B------:R-:W-:Y:S05]  /*6030*/  @!P2 BRA `(.L_x_1946) ;  /* 0x000000100000a947 */ /* 0x000fea0003800000 */
[----:B-1----:R1:W-:Y:S02]  /*6040*/  RED.E.ADD.F32.FTZ.RN.STRONG.GPU [R2.64+-0x1600], R119 ;  /* 0xffea00770200798e */ /* 0x0023e4000c10e79c */
.L_x_1946:
[----:B------:R-:W-:Y:S05]  /*6050*/  BSYNC B0 ;  /* 0x0000000000007941 */ /* 0x000fea0003800000 */
.L_x_1945:
[----:B------:R-:W3:Y:S01]  /*6060*/  LDS R131, [R131.X4+0x2d10] ;  /* 0x002d100083837984 */ /* 0x000ee20000004800 */
[----:B------:R-:W-:Y:S01]  /*6070*/  BSSY B0, `(.L_x_1947) ;  /* 0x0000005000007945 */ /* 0x000fe20003800000 */
[----:B-1----:R-:W-:-:S02]  /*6080*/  IADD3 R119, R130, 0x400, RZ ;  /* 0x0000040082777810 */ /* 0x002fc40007ffe0ff */
[----:B------:R-:W-:Y:S01]  /*6090*/  LEA.HI.SX32 R149, R149, R130, 0x1b ;  /* 0x0000008295957211 */ /* 0x000fe200078fdaff */
[----:B------:R-:W-:Y:S05]  /*60a0*/  @!P3 BRA `(.L_x_1948) ;  /* 0x000000100000b947 */ /* 0x000fea0003800000 */
[----:B---3--:R1:W-:Y:S02]  /*60b0*/  RED.E.ADD.F32.FTZ.RN.STRONG.GPU [R2.64+-0x1400], R131 ;  /* 0xffec00830200798e */ /* 0x0083e4000c10e79c */
.L_x_1948:
[----:B------:R-:W-:Y:S05]  /*60c0*/  BSYNC B0 ;  /* 0x0000000000007941 */ /* 0x000fea0003800000 */
.L_x_1947:
[----:B------:R-:W4:Y:S01]  /*60d0*/  LDS R149, [R149.X4+0x2f10] ;  /* 0x002f100095957984 */ /* 0x000f220000004800 */
[----:B------:R-:W-:Y:S01]  /*60e0*/  BSSY B0, `(.L_x_1949) ;  /* 0x0000004000007945 */ /* 0x000fe20003800000 */
[----:B------:R-:W-:Y:S01]  /*60f0*/  LEA.HI.SX32 R119, R119, R130, 0x1b ;  /* 0x0000008277777211 */ /* 0x000fe200078fdaff */
[----:B------:R-:W-:Y:S05]  /*6100*/  @!P4 BRA `(.L_x_1950) ;  /* 0x000000100000c947 */ /* 0x000fea0003800000 */
[----:B----4-:R4:W-:Y:S02]  /*6110*/  RED.E.ADD.F32.FTZ.RN.STRONG.GPU [R2.64+-0x1200], R149 ;  /* 0xffee00950200798e */ /* 0x0109e4000c10e79c */
.L_x_1950:
[----:B------:R-:W-:Y:S05]  /*6120*/  BSYNC B0 ;  /* 0x0000000000007941 */ /* 0x000fea0003800000 */
.L_x_1949:
[----:B------:R-:W0:Y:S01]  /*6130*/  LDS R119, [R119.X4+0x3110] ;  /* 0x0031100077777984 */ /* 0x000e220000004800 */
[----:B------:R-:W-:Y:S01]  /*6140*/  BSSY B0, `(.L_x_1951) ;  /* 0x0000005000007945 */ /* 0x000fe20003800000 */
[C---:B-1-3--:R-:W-:Y:S02]  /*6150*/  IADD3 R131, R130.reuse, 0x480, RZ ;  /* 0x0000048082837810 */ /* 0x04afe40007ffe0ff */
[----:B----4-:R-:W-:Y:S01]  /*6160*/  IADD3 R149, R130, 0x500, RZ ;  /* 0x0000050082957810 */ /* 0x010fe20007ffe0ff */
[----:B------:R-:W-:Y:S05]  /*6170*/  @!P5 BRA `(.L_x_1952) ;  /* 0x000000100000d947 */ /* 0x000fea0003800000 */
[----:B0-----:R0:W-:Y:S02]  /*6180*/  RED.E.ADD.F32.FTZ.RN.STRONG.GPU [R2.64+-0x1000], R119 ;  /* 0xfff000770200798e */ /* 0x0011e4000c10e79c */
.L_x_1952:
[----:B------:R-:W-:Y:S05]  /*6190*/  BSYNC B0 ;  /* 0x0000000000007941 */ /* 0x000fea0003800000 */
.L_x_1951:
        /* <DEDUP_REMOVED lines=14> */
.L_x_1954:
[----:B------:R-:W-:Y:S05]  /*6280*/  BSYNC B0 ;  /* 0x0000000000007941 */ /* 0x000fea0003800000 */
.L_x_1953:
[----:B------:R-:W1:Y:S01]  /*6290*/  LDS R149, [R149.X4+0x3510] ;  /* 0x0035100095957984 */ /* 0x000e620000004800 */
[----:B------:R-:W-:Y:S01]  /*62a0*/  BSSY B0, `(.L_x_1955) ;  /* 0x0000005000007945 */ /* 0x000fe20003800000 */
[----:B------:R-:W-:Y:S02]  /*62b0*/  IADD3 R121, R130, 0x600, RZ ;  /* 0x0000060082797810 */ /* 0x000fe40007ffe0ff */
[----:B------:R-:W-:Y:S01]  /*62c0*/  LEA.HI.SX32 R119, R119, R130, 0x1b ;  /* 0x0000008277777211 */ /* 0x000fe200078fdaff */
[----:B------:R-:W-:Y:S05]  /*62d0*/  @!P0 BRA `(.L_x_1956) ;  /* 0x0000001000008947 */ /* 0x000fea0003800000 */
[----:B-1----:R1:W-:Y:S02]  /*62e0*/  RED.E.ADD.F32.FTZ.RN.STRONG.GPU [R2.64+-0xc00], R149 ;  /* 0xfff400950200798e */ /* 0x0023e4000c10e79c */
.L_x_1956:
[----:B------:R-:W-:Y:S05]  /*62f0*/  BSYNC B0 ;  /* 0x0000000000007941 */ /* 0x000fea0003800000 */
.L_x_1955:
[----:B------:R-:W3:Y:S01]  /*6300*/  LDS R119, [R119.X4+0x3710] ;  /* 0x0037100077777984 */ /* 0x000ee20000004800 */
[----:B------:R-:W-:Y:S01]  /*6310*/  BSSY B0, `(.L_x_1957) ;  /* 0x0000005000007945 */ /* 0x000fe20003800000 */
[----:B0-----:R-:W-:-:S02]  /*6320*/  IADD3 R131, R130, 0x680, RZ ;  /* 0x0000068082837810 */ /* 0x001fc40007ffe0ff */
[----:B------:R-:W-:Y:S01]  /*6330*/  LEA.HI.SX32 R121, R121, R130, 0x1b ;  /* 0x0000008279797211 */ /* 0x000fe200078fdaff */
[----:B------:R-:W-:Y:S05]  /*6340*/  @!P1 BRA `(.L_x_1958) ;  /* 0x0000001000009947 */ /* 0x000fea0003800000 */
[----:B---3--:R0:W-:Y:S02]  /*6350*/  RED.E.ADD.F32.FTZ.RN.STRONG.GPU [R2.64+-0xa00], R119 ;  /* 0xfff600770200798e */ /* 0x0081e4000c10e79c */
.L_x_1958:
[----:B------:R-:W-:Y:S05]  /*6360*/  BSYNC B0 ;  /* 0x0000000000007941 */ /* 0x000fea0003800000 */
.L_x_1957:
[----:B------:R-:W4:Y:S01]  /*6370*/  LDS R121, [R121.X4+0x3910] ;  /* 0x0039100079797984 */ /* 0x000f220000004800 */
[----:B------:R-:W-:Y:S01]  /*6380*/  BSSY B0, `(.L_x_1959) ;  /* 0x0000005000007945 */ /* 0x000fe20003800000 */
[----:B0--3--:R-:W-:Y:S02]  /*6390*/  IADD3 R119, R130, 0x700, RZ ;  /* 0x0000070082777810 */ /* 0x009fe40007ffe0ff */
[----:B------:R-:W-:Y:S01]  /*63a0*/  LEA.HI.SX32 R131, R131, R130, 0x1b ;  /* 0x0000008283837211 */ /* 0x000fe200078fdaff */
[----:B------:R-:W-:Y:S05]  /*63b0*/  @!P2 BRA `(.L_x_1960) ;  /* 0x000000100000a947 */ /* 0x000fea0003800000 */
[----:B----4-:R0:W-:Y:S02]  /*63c0*/  RED.E.ADD.F32.FTZ.RN.STRONG.GPU [R2.64+-0x800], R121 ;  /* 0xfff800790200798e */ /* 0x0101e4000c10e79c */
.L_x_1960:
[----:B------:R-:W-:Y:S05]  /*63d0*/  BSYNC B0 ;  /* 0x0000000000007941 */ /* 0x000fea0003800000 */
.L_x_1959:
[----:B------:R-:W3:Y:S01]  /*63e0*/  LDS R131, [R131.X4+0x3b10] ;  /* 0x003b100083837984 */ /* 0x000ee20000004800 */
[----:B------:R-:W-:Y:S01]  /*63f0*/  BSSY B0, `(.L_x_1961) ;  /* 0x0000005000007945 */ /* 0x000fe20003800000 */
[----:B0---4-:R-:W-:Y:S02]  /*6400*/  IADD3 R121, R130, 0x780, RZ ;  /* 0x0000078082797810 */ /* 0x011fe40007ffe0ff */
[----:B------:R-:W-:Y:S01]  /*6410*/  LEA.HI.SX32 R119, R119, R130, 0x1b ;  /* 0x0000008277777211 */ /* 0x000fe200078fdaff */
[----:B------:R-:W-:Y:S05]  /*6420*/  @!P3 BRA `(.L_x_1962) ;  /* 0x000000100000b947 */ /* 0x000fea0003800000 */
[----:B---3--:R0:W-:Y:S02]  /*6430*/  RED.E.ADD.F32.FTZ.RN.STRONG.GPU [R2.64+-0x600], R131 ;  /* 0xfffa00830200798e */ /* 0x0081e4000c10e79c */
.L_x_1962:
[----:B------:R-:W-:Y:S05]  /*6440*/  BSYNC B0 ;  /* 0x0000000000007941 */ /* 0x000fea0003800000 */
.L_x_1961:
[----:B------:R-:W4:Y:S01]  /*6450*/  LDS R119, [R119.X4+0x3d10] ;  /* 0x003d100077777984 */ /* 0x000f220000004800 */
[----:B------:R-:W-:Y:S01]  /*6460*/  BSSY B0, `(.L_x_1963) ;  /* 0x0000004000007945 */ /* 0x000fe20003800000 */
[----:B------:R-:W-:Y:S01]  /*6470*/  LEA.HI.SX32 R121, R121, R130, 0x1b ;  /* 0x0000008279797211 */ /* 0x000fe200078fdaff */
[----:B------:R-:W-:Y:S05]  /*6480*/  @!P4 BRA `(.L_x_1964) ;  /* 0x000000100000c947 */ /* 0x000fea0003800000 */
[----:B----4-:R4:W-:Y:S02]  /*6490*/  RED.E.ADD.F32.FTZ.RN.STRONG.GPU [R2.64+-0x400], R119 ;  /* 0xfffc00770200798e */ /* 0x0109e4000c10e79c */
.L_x_1964:
[----:B------:R-:W-:Y:S05]  /*64a0*/  BSYNC B0 ;  /* 0x0000000000007941 */ /* 0x000fea0003800000 */
.L_x_1963:
[----:B------:R-:W0:Y:S01]  /*64b0*/  LDS R121, [R121.X4+0x3f10] ;  /* 0x003f100079797984 */ /* 0x000e220000004800 */
[----:B------:R-:W-:Y:S01]  /*64c0*/  BSSY B0, `(.L_x_1965) ;  /* 0x0000003000007945 */ /* 0x000fe20003800000 */
[----:B------:R-:W-:Y:S05]  /*64d0*/  @!P5 BRA `(.L_x_1966) ;  /* 0x000000100000d947 */ /* 0x000fea0003800000 */
[----:B0-----:R0:W-:Y:S02]  /*64e0*/  RED.E.ADD.F32.FTZ.RN.STRONG.GPU [R2.64+-0x200], R121 ;  /* 0xfffe00790200798e */ /* 0x0011e4000c10e79c */
.L_x_1966:
[----:B------:R-:W-:Y:S05]  /*64f0*/  BSYNC B0 ;  /* 0x0000000000007941 */ /* 0x000fea0003800000 */
.L_x_1965:
[----:B0-----:R-:W0:Y:S01]  /*6500*/  S2R R121, SR_LANEID ;  /* 0x0000000000797919 */ /* 0x001e220000000000 */
[----:B------:R-:W-:Y:S01]  /*6510*/  ISETP.NE.AND P1, PT, R130, RZ, PT ;  /* 0x000000ff8200720c */ /* 0x000fe20003f25270 */
[----:B------:R-:W-:Y:S01]  /*6520*/  FMUL.FTZ R140, R11, R140 ;  /* 0x0000008c0b8c7220 */ /* 0x000fe20000410000 */
[----:B------:R-:W-:Y:S01]  /*6530*/  BSSY B0, `(.L_x_1967) ;  /* 0x0000076000007945 */ /* 0x000fe20003800000 */
[----:B-1--4-:R-:W1:Y:S01]  /*6540*/  SHFL.DOWN PT, R3, R0, 0x1, 0x1f ;  /* 0x08201f0000037f89 */ /* 0x012e6200000e0000 */
[----:B------:R-:W-:-:S02]  /*6550*/  FMUL.FTZ R10, R33, R17 ;  /* 0x00000011210a7220 */ /* 0x000fc40000410000 */
[----:B------:R-:W-:Y:S01]  /*6560*/  FMUL.FTZ R123, R123, R139 ;  /* 0x0000008b7b7b7220 */ /* 0x000fe20000410000 */
[----:B------:R-:W4:Y:S01]  /*6570*/  SHFL.DOWN PT, R2, R145, 0x1, 0x1f ;  /* 0x08201f0091027f89 */ /* 0x000f2200000e0000 */
[----:B------:R-:W-:Y:S02]  /*6580*/  FMUL.FTZ R124, R124, R138 ;  /* 0x0000008a7c7c7220 */ /* 0x000fe40000410000 */
[----:B------:R-:W-:Y:S02]  /*6590*/  FMUL.FTZ R125, R125, R147 ;  /* 0x000000937d7d7220 */ /* 0x000fe40000410000 */
[----:B------:R-:W-:Y:S02]  /*65a0*/  FMUL.FTZ R17, R32, R18 ;  /* 0x0000001220117220 */ /* 0x000fe40000410000 */
[----:B------:R-:W-:Y:S02]  /*65b0*/  FMUL.FTZ R126, R126, R136 ;  /* 0x000000887e7e7220 */ /* 0x000fe40000410000 */
[----:B------:R-:W-:-:S02]  /*65c0*/  FMUL.FTZ R8, R39, R19 ;  /* 0x0000001327087220 */ /* 0x000fc40000410000 */
[----:B------:R-:W-:Y:S02]  /*65d0*/  FMUL.FTZ R127, R127, R135 ;  /* 0x000000877f7f7220 */ /* 0x000fe40000410000 */
[----:B------:R-:W-:Y:S02]  /*65e0*/  FMUL.FTZ R137, R137, R134 ;  /* 0x0000008689897220 */ /* 0x000fe40000410000 */
[----:B--2---:R-:W-:Y:S01]  /*65f0*/  FMUL.FTZ R6, R37, R21 ;  /* 0x0000001525067220 */ /* 0x004fe20000410000 */
[----:B0-----:R-:W-:Y:S01]  /*6600*/  ISETP.GT.AND P0, PT, R121, 0x1e, PT ;  /* 0x0000001e7900780c */ /* 0x001fe20003f04270 */
[----:B------:R-:W-:Y:S02]  /*6610*/  FMUL.FTZ R141, R141, R133 ;  /* 0x000000858d8d7220 */ /* 0x000fe40000410000 */
[----:B------:R-:W-:Y:S02]  /*6620*/  FMUL.FTZ R11, R36, R22 ;  /* 0x00000016240b7220 */ /* 0x000fe40000410000 */
[----:B------:R-:W-:-:S02]  /*6630*/  FMUL.FTZ R142, R142, R12 ;  /* 0x0000000c8e8e7220 */ /* 0x000fc40000410000 */
[----:B------:R-:W-:Y:S02]  /*6640*/  FMUL.FTZ R143, R143, R13 ;  /* 0x0000000d8f8f7220 */ /* 0x000fe40000410000 */
[----:B------:R-:W-:Y:S02]  /*6650*/  FFMA.FTZ R118, R91, R27, R118 ;  /* 0x0000001b5b767223 */ /* 0x000fe40000010076 */
[----:B------:R-:W-:Y:S02]  /*6660*/  FFMA.FTZ R13, R90, R26, R120 ;  /* 0x0000001a5a0d7223 */ /* 0x000fe40000010078 */
[----:B-1----:R-:W-:Y:S02]  /*6670*/  @!P0 FADD.FTZ R0, R0, R3 ;  /* 0x0000000300008221 */ /* 0x002fe40000010000 */
[----:B----4-:R-:W-:Y:S01]  /*6680*/  @!P0 FADD.FTZ R145, R145, R2 ;  /* 0x0000000291918221 */ /* 0x010fe20000010000 */
[----:B------:R-:W-:Y:S01]  /*6690*/  ISETP.GT.AND P0, PT, R121, 0x1d, PT ;  /* 0x0000001d7900780c */ /* 0x000fe20003f04270 */
[----:B------:R-:W-:Y:S01]  /*66a0*/  FFMA.FTZ R12, R89, R25, R7 ;  /* 0x00000019590c7223 */ /* 0x000fe20000010007 */
[----:B------:R-:W0:Y:S01]  /*66b0*/  SHFL.DOWN PT, R3, R0, 0x2, 0x1f ;  /* 0x08401f0000037f89 */ /* 0x000e2200000e0000 */
[----:B------:R-:W-:-:S02]  /*66c0*/  FFMA.FTZ R5, R88, R24, R5 ;  /* 0x0000001858057223 */ /* 0x000fc40000010005 */
[----:B------:R-:W-:Y:S01]  /*66d0*/  FFMA.FTZ R4, R95, R31, R4 ;  /* 0x0000001f5f047223 */ /* 0x000fe20000010004 */
[----:B------:R-:W1:Y:S01]  /*66e0*/  SHFL.DOWN PT, R2, R145, 0x2, 0x1f ;  /* 0x08401f0091027f89 */ /* 0x000e6200000e0000 */
        /* <DEDUP_REMOVED lines=9> */
[----:B------:R-:W-:Y:S02]  /*6780*/  FADD.FTZ R71, R118, R71 ;  /* 0x0000004776477221 */ /* 0x000fe40000010000 */
[----:B0-----:R-:W-:-:S02]  /*6790*/  @!P0 FADD.FTZ R0, R0, R3 ;  /* 0x0000000300008221 */ /* 0x001fc40000010000 */
[----:B------:R-:W-:Y:S02]  /*67a0*/  FFMA.FTZ R44, R24, R106, R44 ;  /* 0x0000006a182c7223 */ /* 0x000fe4000001002c */
[----:B-1----:R-:W-:Y:S01]  /*67b0*/  @!P0 FADD.FTZ R145, R145, R2 ;  /* 0x0000000291918221 */ /* 0x002fe20000010000 */
[----:B------:R-:W0:Y:S01]  /*67c0*/  SHFL.DOWN PT, R3, R0, 0x4, 0x1f ;  /* 0x08801f0000037f89 */ /* 0x000e2200000e0000 */
[----:B------:R-:W-:Y:S01]  /*67d0*/  ISETP.GT.AND P0, PT, R121, 0x1b, PT ;  /* 0x0000001b7900780c */ /* 0x000fe20003f04270 */
[----:B------:R-:W-:Y:S02]  /*67e0*/  FADD.FTZ R70, R13, R70 ;  /* 0x000000460d467221 */ /* 0x000fe40000010000 */
[----:B------:R-:W1:Y:S01]  /*67f0*/  SHFL.DOWN PT, R2, R145, 0x4, 0x1f ;  /* 0x08801f0091027f89 */ /* 0x000e6200000e0000 */
[----:B------:R-:W-:Y:S02]  /*6800*/  FFMA.FTZ R51, R31, R107, R51 ;  /* 0x0000006b1f337223 */ /* 0x000fe40000010033 */
[----:B------:R-:W-:-:S02]  /*6810*/  FADD.FTZ R69, R12, R69 ;  /* 0x000000450c457221 */ /* 0x000fc40000010000 */
[----:B------:R-:W-:Y:S02]  /*6820*/  FFMA.FTZ R50, R30, R108, R50 ;  /* 0x0000006c1e327223 */ /* 0x000fe40000010032 */
[----:B------:R-:W-:Y:S02]  /*6830*/  FADD.FTZ R68, R5, R68 ;  /* 0x0000004405447221 */ /* 0x000fe40000010000 */
[----:B------:R-:W-:Y:S02]  /*6840*/  FFMA.FTZ R49, R29, R109, R49 ;  /* 0x0000006d1d317223 */ /* 0x000fe40000010031 */
[----:B------:R-:W-:Y:S02]  /*6850*/  FADD.FTZ R67, R4, R67 ;  /* 0x0000004304437221 */ /* 0x000fe40000010000 */
[----:B------:R-:W-:Y:S02]  /*6860*/  FADD.FTZ R66, R9, R66 ;  /* 0x0000004209427221 */ /* 0x000fe40000010000 */
[----:B------:R-:W-:-:S02]  /*6870*/  FADD.FTZ R65, R140, R65 ;  /* 0x000000418c417221 */ /* 0x000fc40000010000 */
        /* <DEDUP_REMOVED lines=9> */
[----:B------:R-:W-:Y:S02]  /*6910*/  FADD.FTZ R60, R127, R60 ;  /* 0x0000003c7f3c7221 */ /* 0x000fe40000010000 */
[----:B------:R-:W-:Y:S02]  /*6920*/  FFMA.FTZ R41, R6, R113, R41 ;  /* 0x0000007106297223 */ /* 0x000fe40000010029 */
[----:B------:R-:W-:Y:S02]  /*6930*/  FFMA.FTZ R40, R11, R114, R40 ;  /* 0x000000720b287223 */ /* 0x000fe40000010028 */
[----:B------:R-:W-:Y:S02]  /*6940*/  FADD.FTZ R57, R142, R57 ;  /* 0x000000398e397221 */ /* 0x000fe40000010000 */
[----:B------:R-:W-:Y:S02]  /*6950*/  FADD.FTZ R56, R143, R56 ;  /* 0x000000388f387221 */ /* 0x000fe40000010000 */
[----:B0-----:R-:W-:-:S02]  /*6960*/  @!P0 FADD.FTZ R0, R0, R3 ;  /* 0x0000000300008221 */ /* 0x001fc40000010000 */
[----:B------:R-:W-:Y:S02]  /*6970*/  FMUL.FTZ R3, R28, R14 ;  /* 0x0000000e1c037220 */ /* 0x000fe40000410000 */
[----:B-1----:R-:W-:Y:S01]  /*6980*/  @!P0 FADD.FTZ R145, R145, R2 ;  /* 0x0000000291918221 */ /* 0x002fe20000010000 */
[----:B------:R-:W0:Y:S01]  /*6990*/  SHFL.DOWN PT, R119, R0, 0x10, 0x1f ;  /* 0x0a001f0000777f89 */ /* 0x000e2200000e0000 */
[----:B------:R-:W-:Y:S01]  /*69a0*/  ISETP.GT.AND P0, PT, R121, 0xf, PT ;  /* 0x0000000f7900780c */ /* 0x000fe20003f04270 */
[----:B------:R-:W-:Y:S02]  /*69b0*/  FMUL.FTZ R2, R35, R15 ;  /* 0x0000000f23027220 */ /* 0x000fe40000410000 */
[----:B------:R-:W1:Y:S01]  /*69c0*/  SHFL.DOWN PT, R122, R145, 0x10, 0x1f ;  /* 0x0a001f00917a7f89 */ /* 0x000e6200000e0000 */
[----:B------:R-:W-:Y:S02]  /*69d0*/  FMUL.FTZ R35, R34, R16 ;  /* 0x0000001022237220 */ /* 0x000fe40000410000 */
[----:B------:R-:W-:-:S02]  /*69e0*/  FMUL.FTZ R15, R38, R20 ;  /* 0x00000014260f7220 */ /* 0x000fc40000410000 */
[----:B------:R-:W-:Y:S02]  /*69f0*/  FFMA.FTZ R123, R92, R3, R123 ;  /* 0x000000035c7b7223 */ /* 0x000fe4000001007b */
[----:B------:R-:W-:Y:S02]  /*6a00*/  FFMA.FTZ R124, R99, R2, R124 ;  /* 0x00000002637c7223 */ /* 0x000fe4000001007c */
[----:B------:R-:W-:Y:S02]  /*6a10*/  FFMA.FTZ R125, R98, R35, R125 ;  /* 0x00000023627d7223 */ /* 0x000fe4000001007d */
[----:B------:R-:W-:Y:S02]  /*6a20*/  FFMA.FTZ R141, R102, R15, R141 ;  /* 0x0000000f668d7223 */ /* 0x000fe4000001008d */
[----:B------:R-:W-:Y:S02]  /*6a30*/  FFMA.FTZ R48, R3, R110, R48 ;  /* 0x0000006e03307223 */ /* 0x000fe40000010030 */
[----:B------:R-:W-:-:S02]  /*6a40*/  FFMA.FTZ R55, R2, R115, R55 ;  /* 0x0000007302377223 */ /* 0x000fc40000010037 */
[----:B------:R-:W-:Y:S02]  /*6a50*/  FFMA.FTZ R54, R35, R116, R54 ;  /* 0x0000007423367223 */ /* 0x000fe40000010036 */
[----:B------:R-:W-:Y:S02]  /*6a60*/  FADD.FTZ R64, R123, R64 ;  /* 0x000000407b407221 */ /* 0x000fe40000010000 */
[----:B0-----:R-:W-:Y:S02]  /*6a70*/  @!P0 FADD.FTZ R0, R0, R119 ;  /* 0x0000007700008221 */ /* 0x001fe40000010000 */
[----:B------:R-:W-:Y:S02]  /*6a80*/  FADD.FTZ R63, R124, R63 ;  /* 0x0000003f7c3f7221 */ /* 0x000fe40000010000 */
[----:B-1----:R-:W-:Y:S01]  /*6a90*/  @!P0 FADD.FTZ R145, R145, R122 ;  /* 0x0000007a91918221 */ /* 0x002fe20000010000 */
[----:B------:R-:W-:Y:S01]  /*6aa0*/  ISETP.NE.AND P0, PT, R121, RZ, PT ;  /* 0x000000ff7900720c */ /* 0x000fe20003f05270 */
[----:B------:R-:W-:Y:S01]  /*6ab0*/  FADD.FTZ R62, R125, R62 ;  /* 0x0000003e7d3e7221 */ /* 0x000fe20000010000 */
[----:B------:R-:W-:Y:S01]  /*6ac0*/  SHF.R.S32.HI R121, RZ, 0x1f, R130 ;  /* 0x0000001fff797819 */ /* 0x000fe20000011482 */
[----:B------:R-:W-:Y:S01]  /*6ad0*/  FFMA.FTZ R42, R15, R112, R42 ;  /* 0x000000700f2a7223 */ /* 0x000fe2000001002a */
[----:B------:R-:W-:Y:S01]  /*6ae0*/  MOV R144, R0 ;  /* 0x0000000000907202 */ /* 0x000fe20000000f00 */
[----:B------:R-:W-:Y:S01]  /*6af0*/  FFMA.FTZ R0, R103, R8, R137 ;  /* 0x0000000867007223 */ /* 0x000fe20000010089 */
[----:B------:R-:W-:Y:S01]  /*6b00*/  LEA.HI R121, R121, R130, RZ, 0x5 ;  /* 0x0000008279797211 */ /* 0x000fe200078f28ff */
[----:B------:R-:W-:-:S02]  /*6b10*/  FADD.FTZ R58, R141, R58 ;  /* 0x0000003a8d3a7221 */ /* 0x000fc40000010000 */
[----:B------:R-:W-:Y:S01]  /*6b20*/  FADD.FTZ R59, R0, R59 ;  /* 0x0000003b003b7221 */ /* 0x000fe20000010000 */
        /* <DEDUP_REMOVED lines=8> */
[----:B------:R-:W2:Y:S03]  /*6bb0*/  LDS.64 R8, [0x4230] ;  /* 0x00423000ff087984 */ /* 0x000ea60000000a00 */
[----:B------:R-:W-:-:S13]  /*6bc0*/  PLOP3.LUT P0, PT, PT, PT, UP0, 0x80, 0x0 ;  /* 0x000000000000781c */ /* 0x000fda0003f0f008 */
[----:B------:R-:W4:Y:S04]  /*6bd0*/  @P0 LDS R2, [UR30+0x6260] ;  /* 0x0062601eff020984 */ /* 0x000f280008000800 */
[----:B------:R-:W5:Y:S01]  /*6be0*/  @P0 LDS R11, [UR30+0x5e60] ;  /* 0x005e601eff0b0984 */ /* 0x000f620008000800 */
[----:B-1----:R-:W-:Y:S02]  /*6bf0*/  FADD.FTZ R0, R145, R5 ;  /* 0x0000000591007221 */ /* 0x002fe40000010000 */
[----:B------:R-:W-:Y:S02]  /*6c00*/  FADD.FTZ R3, R144, R4 ;  /* 0x0000000490037221 */ /* 0x000fe40000010000 */
[----:B------:R-:W-:Y:S02]  /*6c10*/  FADD.FTZ R0, R7, R0 ;  /* 0x0000000007007221 */ /* 0x000fe40000010000 */
[----:B------:R-:W-:-:S02]  /*6c20*/  FADD.FTZ R3, R6, R3 ;  /* 0x0000000306037221 */ /* 0x000fc40000010000 */
[----:B0-2---:R-:W-:Y:S02]  /*6c30*/  FADD.FTZ R145, R0, R9 ;  /* 0x0000000900917221 */ /* 0x005fe40000010000 */
[----:B------:R-:W-:Y:S02]  /*6c40*/  FADD.FTZ R144, R3, R8 ;  /* 0x0000000803907221 */ /* 0x000fe40000010000 */
[----:B----4-:R-:W-:Y:S02]  /*6c50*/  @P0 FADD.FTZ R145, R145, R2 ;  /* 0x0000000291910221 */ /* 0x010fe40000010000 */
[----:B-----5:R-:W-:-:S03]  /*6c60*/  @P0 FADD.FTZ R144, R144, R11 ;  /* 0x0000000b90900221 */ /* 0x020fc60000010000 */
[----:B------:R0:W-:Y:S04]  /*6c70*/  STS [UR30+0x6260], R145 ;  /* 0x00626091ff007988 */ /* 0x0001e8000800081e */
[----:B------:R0:W-:Y:S02]  /*6c80*/  STS [UR30+0x5e60], R144 ;  /* 0x005e6090ff007988 */ /* 0x0001e4000800081e */
.L_x_1968:
[----:B------:R-:W-:Y:S05]  /*6c90*/  BSYNC B0 ;  /* 0x0000000000007941 */ /* 0x000fea0003800000 */
.L_x_1967:
        /* <DEDUP_REMOVED lines=8> */
.L_x_1921:
[----:B0-----:R-:W2:Y:S04]  /*6d20*/  LDL.LU.64 R2, [R1+0x10] ;  /* 0x0000100001027983 */ /* 0x001ea80000300a00 */
[----:B------:R-:W-:Y:S06]  /*6d30*/  BAR.SYNC.DEFER_BLOCKING 0x0 ;  /* 0x0000000000007b1d */ /* 0x000fec0000010000 */
[----:B------:R-:W3:Y:S04]  /*6d40*/  LDL.LU R29, [R1+0x18] ;  /* 0x00001800011d7983 */ /* 0x000ee80000300800 */
[----:B------:R-:W0:Y:S01]  /*6d50*/  S2R R0, SR_LANEID ;  /* 0x0000000000007919 */ /* 0x000e220000000000 */
[----:B------:R-:W-:-:S02]  /*6d60*/  UIADD3 UR7, UR19, -0x1, URZ ;  /* 0xffffffff13077890 */ /* 0x000fc4000fffe03f */
[----:B------:R-:W-:Y:S02]  /*6d70*/  ULDC.64 UR32, c[0x0][0x2d8] ;  /* 0x0000b60000207ab9 */ /* 0x000fe40000000a00 */
[----:B------:R-:W-:Y:S01]  /*6d80*/  ULDC.64 UR38, c[0x0][0x330] ;  /* 0x0000cc0000267ab9 */ /* 0x000fe20000000a00 */
[----:B--2---:R-:W2:Y:S04]  /*6d90*/  LDG.E.128 R4, [R2.64] ;  /* 0x0000001c02047981 */ /* 0x004ea8000c1e1d00 */
[----:B------:R-:W4:Y:S04]  /*6da0*/  LDG.E.128 R12, [R2.64+0x200] ;  /* 0x0002001c020c7981 */ /* 0x000f28000c1e1d00 */
[----:B------:R-:W5:Y:S04]  /*6db0*/  LDG.E.128 R16, [R2.64+0x400] ;  /* 0x0004001c02107981 */ /* 0x000f68000c1e1d00 */
[----:B------:R-:W3:Y:S01]  /*6dc0*/  LDG.E.128 R20, [R2.64+0x600] ;  /* 0x0006001c02147981 */ /* 0x000ee2000c1e1d00 */
[----:B0-----:R-:W-:Y:S01]  /*6dd0*/  IMAD R28, R0, 0x3, R129 ;  /* 0x00000003001c7824 */ /* 0x001fe200078e0281 */
        /* <DEDUP_REMOVED lines=36> */
[----:B--2---:R-:W-:-:S02]  /*7020*/  FADD.FTZ R4, R4, UR5 ;  /* 0x0000000504047e21 */ /* 0x004fc40008010000 */
[----:B------:R-:W-:Y:S01]  /*7030*/  @!P2 FMUL.FTZ R0, R24, -1.4426950216293334961 ;  /* 0xbfb8aa3b1800a820 */ /* 0x000fe20000410000 */
[----:B------:R-:W-:Y:S01]  /*7040*/  FSETP.GTU.FTZ.AND P6, PT, R13, 20, PT ;  /* 0x41a000000d00780b */ /* 0x000fe20003fdc000 */
[----:B------:R-:W-:Y:S02]  /*7050*/  @!P3 FMUL.FTZ R2, R25, -1.4426950216293334961 ;  /* 0xbfb8aa3b1902b820 */ /* 0x000fe40000410000 */
[----:B------:R-:W-:Y:S02]  /*7060*/  @!P4 FMUL.FTZ R3, R26, -1.4426950216293334961 ;  /* 0xbfb8aa3b1a03c820 */ /* 0x000fe40000410000 */
[----:B------:R-:W0:Y:S01]  /*7070*/  @!P2 MUFU.EX2 R0, R0 ;  /* 0x000000000000a308 */ /* 0x000e220000000800 */
[----:B------:R-:W-:Y:S02]  /*7080*/  @!P5 FMUL.FTZ R8, R27, -1.4426950216293334961 ;  /* 0xbfb8aa3b1b08d820 */ /* 0x000fe40000410000 */
[----:B------:R-:W-:Y:S02]  /*7090*/  FADD.FTZ R14, R6, UR5 ;  /* 0x00000005060e7e21 */ /* 0x000fe40008010000 */
[----:B------:R-:W-:-:S02]  /*70a0*/  FADD.FTZ R16, R7, UR5 ;  /* 0x0000000507107e21 */ /* 0x000fc40008010000 */
[----:B------:R-:W-:Y:S01]  /*70b0*/  FADD.FTZ R5, R5, UR5 ;  /* 0x0000000505057e21 */ /* 0x000fe20008010000 */
[----:B------:R-:W1:Y:S01]  /*70c0*/  @!P3 MUFU.EX2 R2, R2 ;  /* 0x000000020002b308 */ /* 0x000e620000000800 */
[----:B------:R-:W-:-:S07]  /*70d0*/  @!P6 FMUL.FTZ R13, R13, -1.4426950216293334961 ;  /* 0xbfb8aa3b0d0de820 */ /* 0x000fce0000410000 */
[----:B------:R-:W2:Y:S01]  /*70e0*/  @!P4 MUFU.EX2 R3, R3 ;  /* 0x000000030003c308 */ /* 0x000ea20000000800 */
[----:B0-----:R-:W-:-:S07]  /*70f0*/  @!P2 FADD.FTZ R0, R0, 1 ;  /* 0x3f8000000000a421 */ /* 0x001fce0000010000 */
[----:B------:R-:W0:Y:S01]  /*7100*/  @!P2 MUFU.RCP R15, R0 ;  /* 0x00000000000fa308 */ /* 0x000e220000001000 */
[----:B-1----:R-:W-:Y:S02]  /*7110*/  @!P3 FADD.FTZ R2, R2, 1 ;  /* 0x3f8000000202b421 */ /* 0x002fe40000010000 */
[----:B--2---:R-:W-:-:S05]  /*7120*/  @!P4 FADD.FTZ R3, R3, 1 ;  /* 0x3f8000000303c421 */ /* 0x004fca0000010000 */
[----:B------:R-:W1:Y:S01]  /*7130*/  @!P3 MUFU.RCP R2, R2 ;  /* 0x000000020002b308 */ /* 0x000e620000001000 */
[----:B0-----:R-:W-:-:S07]  /*7140*/  @!P2 FMUL.FTZ R60, R60, R15 ;  /* 0x0000000f3c3ca220 */ /* 0x001fce0000410000 */
[----:B------:R-:W0:Y:S01]  /*7150*/  @!P4 MUFU.RCP R3, R3 ;  /* 0x000000030003c308 */ /* 0x000e220000001000 */
[----:B------:R-:W-:-:S07]  /*7160*/  FSETP.GTU.FTZ.AND P2, PT, R11, 20, PT ;  /* 0x41a000000b00780b */ /* 0x000fce0003f5c000 */
[----:B------:R2:W3:Y:S01]  /*7170*/  @!P5 MUFU.EX2 R12, R8 ;  /* 0x00000008000cd308 */ /* 0x0004e20000000800 */
[----:B-1----:R-:W-:Y:S01]  /*7180*/  @!P3 FMUL.FTZ R61, R61, R2 ;  /* 0x000000023d3db220 */ /* 0x002fe20000410000 */
[----:B------:R-:W-:Y:S01]  /*7190*/  FSETP.GTU.FTZ.AND P3, PT, R4, 20, PT ;  /* 0x41a000000400780b */ /* 0x000fe20003f7c000 */
[----:B------:R-:W-:Y:S02]  /*71a0*/  @!P1 FMUL.FTZ R2, R10, -1.4426950216293334961 ;  /* 0xbfb8aa3b0a029820 */ /* 0x000fe40000410000 */
[----:B0-----:R-:W-:-:S04]  /*71b0*/  @!P4 FMUL.FTZ R62, R62, R3 ;  /* 0x000000033e3ec220 */ /* 0x001fc80000410000 */
[----:B------:R-:W0:Y:S01]  /*71c0*/  @!P1 MUFU.EX2 R2, R2 ;  /* 0x0000000200029308 */ /* 0x000e220000000800 */
[----:B--2---:R-:W-:Y:S01]  /*71d0*/  @!P0 FMUL.FTZ R8, R9, -1.4426950216293334961 ;  /* 0xbfb8aa3b09088820 */ /* 0x004fe20000410000 */
[----:B------:R-:W-:Y:S01]  /*71e0*/  FSETP.GTU.FTZ.AND P4, PT, R5, 20, PT ;  /* 0x41a000000500780b */ /* 0x000fe20003f9c000 */
[----:B------:R-:W-:-:S03]  /*71f0*/  @!P2 FMUL.FTZ R3, R11, -1.4426950216293334961 ;  /* 0xbfb8aa3b0b03a820 */ /* 0x000fc60000410000 */
[----:B------:R-:W-:Y:S02]  /*7200*/  @!P3 FMUL.FTZ R4, R4, -1.4426950216293334961 ;  /* 0xbfb8aa3b0404b820 */ /* 0x000fe40000410000 */
[----:B------:R1:W2:Y:S01]  /*7210*/  @!P0 MUFU.EX2 R0, R8 ;  /* 0x0000000800008308 */ /* 0x0002a20000000800 */
[----:B---3--:R-:W-:-:S06]  /*7220*/  @!P5 FADD.FTZ R12, R12, 1 ;  /* 0x3f8000000c0cd421 */ /* 0x008fcc0000010000 */
[----:B------:R-:W-:Y:S01]  /*7230*/  @!P4 FMUL.FTZ R5, R5, -1.4426950216293334961 ;  /* 0xbfb8aa3b0505c820 */ /* 0x000fe20000410000 */
[----:B------:R-:W3:Y:S01]  /*7240*/  @!P6 MUFU.EX2 R13, R13 ;  /* 0x0000000d000de308 */ /* 0x000ee20000000800 */
[----:B-1----:R1:W4:Y:S01]  /*7250*/  LDS.128 R8, [R28.X16] ;  /* 0x000000001c087984 */ /* 0x002322000000cc00 */
[----:B0-----:R-:W-:-:S06]  /*7260*/  @!P1 FADD.FTZ R2, R2, 1 ;  /* 0x3f80000002029421 */ /* 0x001fcc0000010000 */
[----:B------:R-:W0:Y:S01]  /*7270*/  @!P2 MUFU.EX2 R3, R3 ;  /* 0x000000030003a308 */ /* 0x000e220000000800 */
[----:B--2---:R-:W-:Y:S01]  /*7280*/  @!P0 FADD.FTZ R0, R0, 1 ;  /* 0x3f80000000008421 */ /* 0x004fe20000010000 */
[----:B-1----:R-:W1:Y:S06]  /*7290*/  S2R R28, SR_LANEID ;  /* 0x00000000001c7919 */ /* 0x002e6c0000000000 */
[----:B------:R-:W2:Y:S01]  /*72a0*/  @!P5 MUFU.RCP R12, R12 ;  /* 0x0000000c000cd308 */ /* 0x000ea20000001000 */
[----:B---3--:R-:W-:-:S07]  /*72b0*/  @!P6 FADD.FTZ R13, R13, 1 ;  /* 0x3f8000000d0de421 */ /* 0x008fce0000010000 */
[----:B------:R-:W3:Y:S01]  /*72c0*/  @!P1 MUFU.RCP R15, R2 ;  /* 0x00000002000f9308 */ /* 0x000ee20000001000 */
[----:B0-----:R-:W-:-:S07]  /*72d0*/  @!P2 FADD.FTZ R3, R3, 1 ;  /* 0x3f8000000303a421 */ /* 0x001fce0000010000 */
[----:B------:R-:W0:Y:S01]  /*72e0*/  @!P3 MUFU.EX2 R4, R4 ;  /* 0x000000040004b308 */ /* 0x000e220000000800 */
[----:B--2---:R-:W-:Y:S01]  /*72f0*/  @!P5 FMUL.FTZ R63, R63, R12 ;  /* 0x0000000c3f3fd220 */ /* 0x004fe20000410000 */
[----:B------:R-:W-:-:S06]  /*7300*/  FSETP.GTU.FTZ.AND P5, PT, R14, 20, PT ;  /* 0x41a000000e00780b */ /* 0x000fcc0003fbc000 */
[----:B------:R-:W2:Y:S01]  /*7310*/  @!P6 MUFU.RCP R13, R13 ;  /* 0x0000000d000de308 */ /* 0x000ea20000001000 */
[----:B----4-:R-:W-:Y:S02]  /*7320*/  FADD.FTZ R9, R9, UR5 ;  /* 0x0000000509097e21 */ /* 0x010fe40008010000 */
[----:B---3--:R-:W-:Y:S02]  /*7330*/  @!P1 FMUL.FTZ R66, R66, R15 ;  /* 0x0000000f42429220 */ /* 0x008fe40000410000 */
[----:B------:R-:W-:Y:S01]  /*7340*/  FADD.FTZ R12, R8, UR5 ;  /* 0x00000005080c7e21 */ /* 0x000fe20008010000 */
[----:B------:R-:W-:Y:S01]  /*7350*/  FSETP.GTU.FTZ.AND P1, PT, R9, 20, PT ;  /* 0x41a000000900780b */ /* 0x000fe20003f3c000 */
[----:B------:R-:W-:Y:S01]  /*7360*/  @!P5 FMUL.FTZ R2, R14, -1.4426950216293334961 ;  /* 0xbfb8aa3b0e02d820 */ /* 0x000fe20000410000 */
[----:B------:R-:W3:Y:S01]  /*7370*/  @!P0 MUFU.RCP R0, R0 ;  /* 0x0000000000008308 */ /* 0x000ee20000001000 */
[----:B0-----:R-:W-:Y:S02]  /*7380*/  @!P3 FADD.FTZ R4, R4, 1 ;  /* 0x3f8000000404b421 */ /* 0x001fe40000010000 */
[----:B------:R-:W-:-:S02]  /*7390*/  FADD.FTZ R10, R10, UR5 ;  /* 0x000000050a0a7e21 */ /* 0x000fc40008010000 */
[----:B------:R-:W-:-:S03]  /*73a0*/  FADD.FTZ R11, R11, UR5 ;  /* 0x000000050b0b7e21 */ /* 0x000fc60008010000 */
[----:B------:R0:W4:Y:S01]  /*73b0*/  @!P2 MUFU.RCP R6, R3 ;  /* 0x000000030006a308 */ /* 0x0001220000001000 */
[----:B--2---:R-:W-:Y:S01]  /*73c0*/  @!P6 FMUL.FTZ R64, R64, R13 ;  /* 0x0000000d4040e220 */ /* 0x004fe20000410000 */
[----:B------:R-:W-:-:S06]  /*73d0*/  FSETP.GTU.FTZ.AND P6, PT, R16, 20, PT ;  /* 0x41a000001000780b */ /* 0x000fcc0003fdc000 */
[----:B------:R2:W5:Y:S01]  /*73e0*/  @!P3 MUFU.RCP R13, R4 ;  /* 0x00000004000db308 */ /* 0x0005620000001000 */
[----:B---3--:R-:W-:Y:S01]  /*73f0*/  @!P0 FMUL.FTZ R65, R65, R0 ;  /* 0x0000000041418220 */ /* 0x008fe20000410000 */
[----:B------:R-:W-:-:S05]  /*7400*/  FSETP.GTU.FTZ.AND P0, PT, R12, 20, PT ;  /* 0x41a000000c00780b */ /* 0x000fca0003f1c000 */
[----:B0-----:R-:W-:Y:S01]  /*7410*/  @!P6 FMUL.FTZ R3, R16, -1.4426950216293334961 ;  /* 0xbfb8aa3b1003e820 */ /* 0x001fe20000410000 */
[----:B------:R-:W-:Y:S01]  /*7420*/  BAR.SYNC.DEFER_BLOCKING 0x0 ;  /* 0x0000000000007b1d */ /* 0x000fe20000010000 */
[----:B--2---:R-:W-:Y:S01]  /*7430*/  SHF.L.U32 R4, R130, 0x2, RZ ;  /* 0x0000000282047819 */ /* 0x004fe200000006ff */
[----:B----4-:R-:W-:Y:S01]  /*7440*/  @!P2 FMUL.FTZ R67, R67, R6 ;  /* 0x000000064343a220 */ /* 0x010fe20000410000 */
[----:B------:R-:W-:Y:S02]  /*7450*/  FSETP.GTU.FTZ.AND P2, PT, R10, 20, PT ;  /* 0x41a000000a00780b */ /* 0x000fe40003f5c000 */
[----:B------:R-:W-:Y:S01]  /*7460*/  LOP3.LUT R4, R4, 0xffffff80, RZ, 0xc0, !PT ;  /* 0xffffff8004047812 */ /* 0x000fe200078ec0ff */
[----:B------:R0:W-:Y:S01]  /*7470*/  @!P5 MUFU.EX2 R7, R2 ;  /* 0x000000020007d308 */ /* 0x0001e20000000800 */
[----:B------:R-:W-:Y:S02]  /*7480*/  @!P0 FMUL.FTZ R0, R12, -1.4426950216293334961 ;  /* 0xbfb8aa3b0c008820 */ /* 0x000fe40000410000 */
[----:B-----5:R-:W-:Y:S01]  /*7490*/  @!P3 FMUL.FTZ R68, R68, R13 ;  /* 0x0000000d4444b220 */ /* 0x020fe20000410000 */
[----:B------:R-:W-:-:S04]  /*74a0*/  FSETP.GTU.FTZ.AND P3, PT, R11, 20, PT ;  /* 0x41a000000b00780b */ /* 0x000fc80003f7c000 */
[----:B------:R2:W-:Y:S01]  /*74b0*/  @!P6 MUFU.EX2 R8, R3 ;  /* 0x000000030008e308 */ /* 0x0005e20000000800 */
[----:B0-----:R-:W-:Y:S01]  /*74c0*/  @!P1 FMUL.FTZ R2, R9, -1.4426950216293334961 ;  /* 0xbfb8aa3b09029820 */ /* 0x001fe20000410000 */
[----:B-1----:R-:W-:-:S06]  /*74d0*/  LEA R9, R28, R4, 0x2 ;  /* 0x000000041c097211 */ /* 0x002fcc00078e10ff */
[----:B------:R-:W0:Y:S01]  /*74e0*/  @!P4 MUFU.EX2 R5, R5 ;  /* 0x000000050005c308 */ /* 0x000e220000000800 */
[----:B--2---:R-:W-:Y:S01]  /*74f0*/  @!P2 FMUL.FTZ R3, R10, -1.4426950216293334961 ;  /* 0xbfb8aa3b0a03a820 */ /* 0x004fe20000410000 */
[----:B------:R-:W-:Y:S04]  /*7500*/  STS.128 [R9.X16], R40 ;  /* 0x0000002809007388 */ /* 0x000fe8000000cc00 */
[----:B------:R-:W-:Y:S02]  /*7510*/  STS.128 [R9.X16+0x10], R52 ;  /* 0x0000103409007388 */ /* 0x000fe4000000cc00 */
[----:B------:R-:W1:Y:S02]  /*7520*/  @!P1 MUFU.EX2 R2, R2 ;  /* 0x0000000200029308 */ /* 0x000e640000000800 */
[----:B------:R-:W-:Y:S04]  /*7530*/  STS.128 [R9.X16+0x20], R48 ;  /* 0x0000203009007388 */ /* 0x000fe8000000cc00 */
[----:B------:R-:W-:Y:S01]  /*7540*/  STS.128 [R9.X16+0x30], R44 ;  /* 0x0000302c09007388 */ /* 0x000fe2000000cc00 */
[----:B------:R-:W-:-:S06]  /*7550*/  NOP ;  /* 0x0000000000007918 */ /* 0x000fcc0000000000 */
[----:B------:R-:W2:Y:S01]  /*7560*/  LDS.128 R12, [R129.X16] ;  /* 0x00000000810c7984 */ /* 0x000ea2000000cc00 */
[----:B------:R-:W3:Y:S03]  /*7570*/  @!P0 MUFU.EX2 R0, R0 ;  /* 0x0000000000008308 */ /* 0x000ee60000000800 */
[----:B------:R-:W4:Y:S04]  /*7580*/  LDS.128 R16, [R129.X16+0x200] ;  /* 0x0002000081107984 */ /* 0x000f28000000cc00 */
[----:B------:R-:W5:Y:S04]  /*7590*/  LDS.128 R20, [R129.X16+0x400] ;  /* 0x0004000081147984 */ /* 0x000f68000000cc00 */
[----:B------:R-:W4:Y:S01]  /*75a0*/  LDS.128 R24, [R129.X16+0x600] ;  /* 0x0006000081187984 */ /* 0x000f22000000cc00 */
[----:B------:R-:W1:Y:S01]  /*75b0*/  @!P2 MUFU.EX2 R3, R3 ;  /* 0x000000030003a308 */ /* 0x000e620000000800 */
[----:B------:R-:W-:Y:S01]  /*75c0*/  @!P3 FMUL.FTZ R4, R11, -1.4426950216293334961 ;  /* 0xbfb8aa3b0b04b820 */ /* 0x000fe20000410000 */
[----:B------:R-:W-:Y:S01]  /*75d0*/  SHF.L.U32 R28, R130, 0x2, RZ ;  /* 0x00000002821c7819 */ /* 0x000fe200000006ff */
[----:B0-----:R-:W-:-:S05]  /*75e0*/  @!P4 FADD.FTZ R5, R5, 1 ;  /* 0x3f8000000505c421 */ /* 0x001fca0000010000 */
[----:B------:R1:W0:Y:S01]  /*75f0*/  @!P3 MUFU.EX2 R6, R4 ;  /* 0x000000040006b308 */ /* 0x0002220000000800 */
[----:B------:R-:W-:-:S04]  /*7600*/  LOP3.LUT R28, R28, 0xffffff80, RZ, 0xc0, !PT ;  /* 0xffffff801c1c7812 */ /* 0x000fc800078ec0ff */
[----:B------:R-:W-:-:S03]  /*7610*/  LOP3.LUT R28, R28, 0x1f, R130, 0xf8, !PT ;  /* 0x0000001f1c1c7812 */ /* 0x000fc600078ef882 */
[----:B------:R0:W-:Y:S01]  /*7620*/  @!P4 MUFU.RCP R10, R5 ;  /* 0x00000005000ac308 */ /* 0x0001e20000001000 */
[----:B-1----:R-:W-:Y:S01]  /*7630*/  @!P1 FADD.FTZ R4, R2, 1 ;  /* 0x3f80000002049421 */ /* 0x002fe20000010000 */
[----:B------:R-:W-:Y:S01]  /*7640*/  MOV R2, UR31 ;  /* 0x0000001f00027c02 */ /* 0x000fe20008000f00 */
[----:B---3--:R-:W-:Y:S02]  /*7650*/  @!P0 FADD.FTZ R0, R0, 1 ;  /* 0x3f80000000008421 */ /* 0x008fe40000010000 */
[----:B0-----:R-:W-:Y:S01]  /*7660*/  @!P2 FADD.FTZ R5, R3, 1 ;  /* 0x3f8000000305a421 */ /* 0x001fe20000010000 */
[----:B------:R-:W-:Y:S02]  /*7670*/  MOV R3, UR30 ;  /* 0x0000001e00037c02 */ /* 0x000fe40008000f00 */
[----:B------:R-:W0:Y:S01]  /*7680*/  @!P0 MUFU.RCP R11, R0 ;  /* 0x00000000000b8308 */ /* 0x000e220000001000 */
[----:B------:R-:W-:Y:S02]  /*7690*/  @!P3 FADD.FTZ R6, R6, 1 ;  /* 0x3f8000000606b421 */ /* 0x000fe40000010000 */
[----:B------:R-:W-:-:S05]  /*76a0*/  IMAD.WIDE R2, R28, 0x10, R2 ;  /* 0x000000101c027825 */ /* 0x000fca00078e0202 */
[----:B--2---:R-:W-:Y:S01]  /*76b0*/  STG.E.128 [R2.64], R12 ;  /* 0x0000000c02007986 */ /* 0x004fe2000c101d1c */
[----:B------:R-:W1:Y:S03]  /*76c0*/  @!P1 MUFU.RCP R4, R4 ;  /* 0x0000000400049308 */ /* 0x000e660000001000 */
[----:B----4-:R-:W-:Y:S04]  /*76d0*/  STG.E.128 [R2.64+0x200], R16 ;  /* 0x0002001002007986 */ /* 0x010fe8000c101d1c */
[----:B-----5:R-:W-:Y:S04]  /*76e0*/  STG.E.128 [R2.64+0x400], R20 ;  /* 0x0004001402007986 */ /* 0x020fe8000c101d1c */
[----:B------:R2:W-:Y:S01]  /*76f0*/  STG.E.128 [R2.64+0x600], R24 ;  /* 0x0006001802007986 */ /* 0x0005e2000c101d1c */
[----:B------:R-:W3:Y:S03]  /*7700*/  @!P2 MUFU.RCP R5, R5 ;  /* 0x000000050005a308 */ /* 0x000ee60000001000 */
[----:B------:R-:W-:Y:S06]  /*7710*/  BAR.SYNC.DEFER_BLOCKING 0x0 ;  /* 0x0000000000007b1d */ /* 0x000fec0000010000 */
[----:B------:R-:W4:Y:S01]  /*7720*/  @!P3 MUFU.RCP R6, R6 ;  /* 0x000000060006b308 */ /* 0x000f220000001000 */
[----:B------:R-:W-:-:S02]  /*7730*/  @!P5 FADD.FTZ R7, R7, 1 ;  /* 0x3f8000000707d421 */ /* 0x000fc40000010000 */
[----:B------:R-:W-:Y:S02]  /*7740*/  @!P6 FADD.FTZ R8, R8, 1 ;  /* 0x3f8000000808e421 */ /* 0x000fe40000010000 */
[----:B0-----:R-:W-:Y:S02]  /*7750*/  @!P0 FMUL.FTZ R56, R56, R11 ;  /* 0x0000000b38388220 */ /* 0x001fe40000410000 */
[----:B-1----:R-:W-:Y:S02]  /*7760*/  @!P1 FMUL.FTZ R57, R57, R4 ;  /* 0x0000000439399220 */ /* 0x002fe40000410000 */
[----:B------:R-:W-:Y:S01]  /*7770*/  FADD.FTZ R0, R56, R29 ;  /* 0x0000001d38007221 */ /* 0x000fe20000010000 */
[----:B------:R-:W0:Y:S01]  /*7780*/  @!P5 MUFU.RCP R7, R7 ;  /* 0x000000070007d308 */ /* 0x000e220000001000 */
[----:B---3--:R-:W-:Y:S02]  /*7790*/  @!P2 FMUL.FTZ R58, R58, R5 ;  /* 0x000000053a3aa220 */ /* 0x008fe40000410000 */
[----:B--2---:R-:W-:-:S02]  /*77a0*/  FADD.FTZ R3, R0, R57 ;  /* 0x0000003900037221 */ /* 0x004fc40000010000 */
        /* <DEDUP_REMOVED lines=20> */
[----:B------:R-:W5:Y:S01]  /*78f0*/  LDS.128 R20, [R129.X16+0x600] ;  /* 0x0006000081147984 */ /* 0x000f62000000cc00 */
[----:B------:R-:W-:Y:S01]  /*7900*/  UIMAD UR30, UR34, UR33, UR30 ;  /* 0x00000021221e72a4 */ /* 0x000fe2000f8e021e */
[----:B0-----:R-:W-:Y:S01]  /*7910*/  FADD.FTZ R64, R63, R64 ;  /* 0x000000403f407221 */ /* 0x001fe20000010000 */
[----:B------:R-:W-:-:S03]  /*7920*/  UIMAD.WIDE.U32 UR8, UR34, UR32, UR8 ;  /* 0x00000020220872a5 */ /* 0x000fc6000f8e0008 */
[----:B------:R-:W-:Y:S01]  /*7930*/  ULDC.64 UR32, c[0x0][0x300] ;  /* 0x0000c00000207ab9 */ /* 0x000fe20000000a00 */
[----:B------:R-:W-:Y:S01]  /*7940*/  FADD.FTZ R65, R64, R65 ;  /* 0x0000004140417221 */ /* 0x000fe20000010000 */
[----:B------:R-:W-:Y:S02]  /*7950*/  UIADD3 UR9, UR9, UR30, URZ ;  /* 0x0000001e09097290 */ /* 0x000fe4000fffe03f */
[----:B------:R-:W-:Y:S01]  /*7960*/  UIMAD UR30, UR17, UR32, URZ ;  /* 0x00000020111e72a4 */ /* 0x000fe2000f8e023f */
[----:B------:R-:W-:Y:S01]  /*7970*/  FADD.FTZ R66, R65, R66 ;  /* 0x0000004241427221 */ /* 0x000fe20000010000 */
[----:B------:R-:W-:Y:S02]  /*7980*/  UIMAD.WIDE.U32 UR8, UR16, UR32, UR8 ;  /* 0x00000020100872a5 */ /* 0x000fe4000f8e0008 */
[----:B------:R-:W-:Y:S01]  /*7990*/  UIMAD UR30, UR16, UR33, UR30 ;  /* 0x00000021101e72a4 */ /* 0x000fe2000f8e021e */
[----:B------:R-:W-:Y:S02]  /*79a0*/  FADD.FTZ R67, R66, R67 ;  /* 0x0000004342437221 */ /* 0x000fe40000010000 */
[----:B------:R-:W-:-:S02]  /*79b0*/  ULDC.64 UR32, c[0x0][0x340] ;  /* 0x0000d00000207ab9 */ /* 0x000fc40000000a00 */
[----:B------:R-:W-:Y:S02]  /*79c0*/  UIADD3 UR30, UR9, UR30, URZ ;  /* 0x0000001e091e7290 */ /* 0x000fe4000fffe03f */
[----:B------:R-:W-:Y:S01]  /*79d0*/  ULEA UR9, UP0, UR8, UR32, 0x2 ;  /* 0x0000002008097291 */ /* 0x000fe2000f80103f */
[----:B-1----:R-:W-:-:S03]  /*79e0*/  FADD.FTZ R68, R67, R68 ;  /* 0x0000004443447221 */ /* 0x002fc60000010000 */
[----:B------:R-:W-:Y:S01]  /*79f0*/  ULEA.HI.X UR8, UR8, UR33, UR30, 0x2, UP0 ;  /* 0x0000002108087291 */ /* 0x000fe200080f141e */
[----:B------:R-:W-:Y:S01]  /*7a00*/  FADD.FTZ R69, R68, R69 ;  /* 0x0000004544457221 */ /* 0x000fe20000010000 */
[----:B------:R-:W-:-:S03]  /*7a10*/  MOV R2, UR9 ;  /* 0x0000000900027c02 */ /* 0x000fc60008000f00 */
[----:B------:R-:W-:Y:S01]  /*7a20*/  FADD.FTZ R70, R69, R70 ;  /* 0x0000004645467221 */ /* 0x000fe20000010000 */
[----:B------:R-:W-:-:S03]  /*7a30*/  MOV R3, UR8 ;  /* 0x0000000800037c02 */ /* 0x000fc60008000f00 */
[----:B------:R-:W-:Y:S02]  /*7a40*/  FADD.FTZ R0, R70, R71 ;  /* 0x0000004746007221 */ /* 0x000fe40000010000 */
[----:B------:R-:W-:Y:S01]  /*7a50*/  IMAD.WIDE R2, R28, 0x10, R2 ;  /* 0x000000101c027825 */ /* 0x000fe200078e0202 */
[----:B------:R-:W-:Y:S02]  /*7a60*/  UISETP.GT.AND UP0, UPT, UR19, 0x1, UPT ;  /* 0x000000011300788c */ /* 0x000fe4000bf04270 */
[----:B------:R0:W-:Y:S04]  /*7a70*/  STL [R1+0x18], R0 ;  /* 0x0000180001007387 */ /* 0x0001e80000100800 */
[----:B--2---:R0:W-:Y:S04]  /*7a80*/  STG.E.128 [R2.64], R4 ;  /* 0x0000000402007986 */ /* 0x0041e8000c101d1c */
[----:B---3--:R0:W-:Y:S04]  /*7a90*/  STG.E.128 [R2.64+0x200], R12 ;  /* 0x0002000c02007986 */ /* 0x0081e8000c101d1c */
[----:B----4-:R0:W-:Y:S04]  /*7aa0*/  STG.E.128 [R2.64+0x400], R16 ;  /* 0x0004001002007986 */ /* 0x0101e8000c101d1c */
[----:B-----5:R0:W-:Y:S01]  /*7ab0*/  STG.E.128 [R2.64+0x600], R20 ;  /* 0x0006001402007986 */ /* 0x0201e2000c101d1c */
        /* <DEDUP_REMOVED lines=13> */
.L_x_1888:
        /* <DEDUP_REMOVED lines=35> */
.L_x_1972:
[----:B-1----:R-:W-:Y:S05]  /*7dc0*/  BSYNC B0 ;  /* 0x0000000000007941 */ /* 0x002fea0003800000 */
.L_x_1971:
        /* <DEDUP_REMOVED lines=34> */
.L_x_1974:
[----:B------:R-:W3:Y:S02]  /*7ff0*/  S2R R11, SR_TID.X ;  /* 0x00000000000b7919 */ /* 0x000ee40000002100 */
.L_x_1975:
[----:B-1----:R-:W-:Y:S05]  /*8000*/  BSYNC B0 ;  /* 0x0000000000007941 */ /* 0x002fea0003800000 */
.L_x_1973:
        /* <DEDUP_REMOVED lines=12> */
.L_x_1976:
        /* <DEDUP_REMOVED lines=30> */
.L_x_1926:
[----:B------:R-:W-:Y:S01]  /*82b0*/  HFMA2.MMA R124, -RZ, RZ, 0, 5.9604644775390625e-08 ;  /* 0x00000001ff7c7435 */ /* 0x000fe200000001ff */
[----:B------:R-:W-:Y:S02]  /*82c0*/  MOV R121, R126 ;  /* 0x0000007e00797202 */ /* 0x000fe40000000f00 */
[----:B------:R-:W-:Y:S02]  /*82d0*/  MOV R135, RZ ;  /* 0x000000ff00877202 */ /* 0x000fe40000000f00 */
[----:B------:R-:W-:-:S02]  /*82e0*/  MOV R125, 0xffffffff ;  /* 0xffffffff007d7802 */ /* 0x000fc40000000f00 */
[----:B------:R-:W-:Y:S02]  /*82f0*/  MOV R120, 0x8310 ;  /* 0x0000831000787802 */ /* 0x000fe40000000f00 */
[----:B-1---5:R-:W-:Y:S05]  /*8300*/  CALL.REL.NOINC `($__internal_80_$__cuda_sm70_shflsync_up) ;  /* 0x00000d9000007944 */ /* 0x022fea0003c00000 */
[----:B-1----:R-:W-:Y:S01]  /*8310*/  MOV R122, R124 ;  /* 0x0000007c007a7202 */ /* 0x002fe20000000f00 */
[----:B------:R-:W-:Y:S05]  /*8320*/  BRA `(.L_x_1977) ;  /* 0xffffc0a000007947 */ /* 0x000fea000383ffff */
.L_x_1927:
[----:B------:R-:W-:Y:S01]  /*8330*/  HFMA2.MMA R124, -RZ, RZ, 0, 5.9604644775390625e-08 ;  /* 0x00000001ff7c7435 */ /* 0x000fe200000001ff */
[----:B------:R-:W-:Y:S02]  /*8340*/  MOV R121, R127 ;  /* 0x0000007f00797202 */ /* 0x000fe40000000f00 */
[----:B------:R-:W-:Y:S02]  /*8350*/  MOV R135, RZ ;  /* 0x000000ff00877202 */ /* 0x000fe40000000f00 */
[----:B------:R-:W-:Y:S02]  /*8360*/  MOV R125, 0xffffffff ;  /* 0xffffffff007d7802 */ /* 0x000fe40000000f00 */
[----:B------:R-:W-:Y:S02]  /*8370*/  MOV R120, 0x8390 ;  /* 0x0000839000787802 */ /* 0x000fe40000000f00 */
[----:B012--5:R-:W-:Y:S05]  /*8380*/  CALL.REL.NOINC `($__internal_80_$__cuda_sm70_shflsync_up) ;  /* 0x00000d1000007944 */ /* 0x027fea0003c00000 */
        /* <DEDUP_REMOVED lines=11> */
[----:B------:R-:W-:Y:S05]  /*8440*/  CALL.REL.NOINC `($__internal_80_$__cuda_sm70_shflsync_up) ;  /* 0x00000c5000007944 */ /* 0x000fea0003c00000 */
[----:B-1----:R-:W-:Y:S01]  /*8450*/  MOV R122, R124 ;  /* 0x0000007c007a7202 */ /* 0x002fe20000000f00 */
[----:B------:R-:W-:Y:S01]  /*8460*/  HFMA2.MMA R124, -RZ, RZ, 0, 1.1920928955078125e-07 ;  /* 0x00000002ff7c7435 */ /* 0x000fe200000001ff */
[----:B------:R-:W-:Y:S02]  /*8470*/  MOV R121, R127 ;  /* 0x0000007f00797202 */ /* 0x000fe40000000f00 */
[----:B------:R-:W-:-:S02]  /*8480*/  MOV R135, RZ ;  /* 0x000000ff00877202 */ /* 0x000fc40000000f00 */
[----:B------:R-:W-:Y:S02]  /*8490*/  MOV R125, 0xffffffff ;  /* 0xffffffff007d7802 */ /* 0x000fe40000000f00 */
[----:B------:R-:W-:Y:S02]  /*84a0*/  MOV R120, 0x84c0 ;  /* 0x000084c000787802 */ /* 0x000fe40000000f00 */
[----:B------:R-:W-:Y:S05]  /*84b0*/  CALL.REL.NOINC `($__internal_80_$__cuda_sm70_shflsync_up) ;  /* 0x00000be000007944 */ /* 0x000fea0003c00000 */
        /* <DEDUP_REMOVED lines=9> */
[----:B------:R-:W-:Y:S02]  /*8550*/  MOV R121, R126 ;  /* 0x0000007e00797202 */ /* 0x000fe40000000f00 */
[----:B------:R-:W-:Y:S05]  /*8560*/  CALL.REL.NOINC `($__internal_80_$__cuda_sm70_shflsync_up) ;  /* 0x00000b3000007944 */ /* 0x000fea0003c00000 */
[----:B-1----:R-:W-:Y:S01]  /*8570*/  MOV R122, R124 ;  /* 0x0000007c007a7202 */ /* 0x002fe20000000f00 */
[----:B------:R-:W-:Y:S01]  /*8580*/  HFMA2.MMA R124, -RZ, RZ, 0, 2.384185791015625e-07 ;  /* 0x00000004ff7c7435 */ /* 0x000fe200000001ff */
[----:B------:R-:W-:Y:S02]  /*8590*/  MOV R121, R123 ;  /* 0x0000007b00797202 */ /* 0x000fe40000000f00 */
[----:B------:R-:W-:Y:S02]  /*85a0*/  MOV R135, RZ ;  /* 0x000000ff00877202 */ /* 0x000fe40000000f00 */
[----:B------:R-:W-:Y:S02]  /*85b0*/  MOV R125, 0xffffffff ;  /* 0xffffffff007d7802 */ /* 0x000fe40000000f00 */
[----:B------:R-:W-:-:S02]  /*85c0*/  MOV R120, 0x85e0 ;  /* 0x000085e000787802 */ /* 0x000fc40000000f00 */
[----:B------:R-:W-:Y:S05]  /*85d0*/  CALL.REL.NOINC `($__internal_80_$__cuda_sm70_shflsync_up) ;  /* 0x00000ac000007944 */ /* 0x000fea0003c00000 */
[----:B------:R-:W0:Y:S01]  /*85e0*/  S2R R120, SR_LANEID ;  /* 0x0000000000787919 */ /* 0x000e220000000000 */
[----:B------:R-:W-:-:S02]  /*85f0*/  MOV R135, RZ ;  /* 0x000000ff00877202 */ /* 0x000fc40000000f00 */
[----:B------:R-:W-:Y:S02]  /*8600*/  MOV R125, 0xffffffff ;  /* 0xffffffff007d7802 */ /* 0x000fe40000000f00 */
[----:B0-----:R-:W-:Y:S02]  /*8610*/  ISETP.GE.AND P0, PT, R120, 0x4, PT ;  /* 0x000000047800780c */ /* 0x001fe40003f06270 */
[----:B------:R-:W-:-:S11]  /*8620*/  MOV R120, 0x8680 ;  /* 0x0000868000787802 */ /* 0x000fd60000000f00 */
[----:B-1----:R-:W-:Y:S01]  /*8630*/  @P0 FFMA.FTZ R123, R126, R124, R123 ;  /* 0x0000007c7e7b0223 */ /* 0x002fe2000001007b */
[----:B------:R-:W-:Y:S01]  /*8640*/  HFMA2.MMA R124, -RZ, RZ, 0, 4.76837158203125e-07 ;  /* 0x00000008ff7c7435 */ /* 0x000fe200000001ff */
[----:B------:R-:W-:-:S05]  /*8650*/  @P0 FMUL.FTZ R126, R122, R126 ;  /* 0x0000007e7a7e0220 */ /* 0x000fca0000410000 */
[----:B------:R-:W-:Y:S02]  /*8660*/  MOV R121, R126 ;  /* 0x0000007e00797202 */ /* 0x000fe40000000f00 */
[----:B------:R-:W-:Y:S05]  /*8670*/  CALL.REL.NOINC `($__internal_80_$__cuda_sm70_shflsync_up) ;  /* 0x00000a2000007944 */ /* 0x000fea0003c00000 */
[----:B-1----:R-:W-:Y:S01]  /*8680*/  MOV R122, R124 ;  /* 0x0000007c007a7202 */ /* 0x002fe20000000f00 */
[----:B------:R-:W-:Y:S01]  /*8690*/  HFMA2.MMA R124, -RZ, RZ, 0, 4.76837158203125e-07 ;  /* 0x00000008ff7c7435 */ /* 0x000fe200000001ff */
[----:B------:R-:W-:Y:S02]  /*86a0*/  MOV R121, R123 ;  /* 0x0000007b00797202 */ /* 0x000fe40000000f00 */
[----:B------:R-:W-:Y:S02]  /*86b0*/  MOV R135, RZ ;  /* 0x000000ff00877202 */ /* 0x000fe40000000f00 */
[----:B------:R-:W-:Y:S02]  /*86c0*/  MOV R125, 0xffffffff ;  /* 0xffffffff007d7802 */ /* 0x000fe40000000f00 */
[----:B------:R-:W-:Y:S02]  /*86d0*/  MOV R120, 0x86f0 ;  /* 0x000086f000787802 */ /* 0x000fe40000000f00 */
[----:B------:R-:W-:Y:S05]  /*86e0*/  CALL.REL.NOINC `($__internal_80_$__cuda_sm70_shflsync_up) ;  /* 0x000009b000007944 */ /* 0x000fea0003c00000 */
        /* <DEDUP_REMOVED lines=9> */
[----:B------:R-:W-:Y:S05]  /*8780*/  CALL.REL.NOINC `($__internal_80_$__cuda_sm70_shflsync_up) ;  /* 0x0000091000007944 */ /* 0x000fea0003c00000 */
[----:B-1----:R-:W-:Y:S01]  /*8790*/  MOV R122, R124 ;  /* 0x0000007c007a7202 */ /* 0x002fe20000000f00 */
[----:B------:R-:W-:Y:S01]  /*87a0*/  HFMA2.MMA R124, -RZ, RZ, 0, 9.5367431640625e-07 ;  /* 0x00000010ff7c7435 */ /* 0x000fe200000001ff */
[----:B------:R-:W-:Y:S02]  /*87b0*/  MOV R121, R123 ;  /* 0x0000007b00797202 */ /* 0x000fe40000000f00 */
[----:B------:R-:W-:Y:S02]  /*87c0*/  MOV R135, RZ ;  /* 0x000000ff00877202 */ /* 0x000fe40000000f00 */
[----:B------:R-:W-:Y:S02]  /*87d0*/  MOV R125, 0xffffffff ;  /* 0xffffffff007d7802 */ /* 0x000fe40000000f00 */
[----:B------:R-:W-:Y:S02]  /*87e0*/  MOV R120, 0x8800 ;  /* 0x0000880000787802 */ /* 0x000fe40000000f00 */
[----:B------:R-:W-:Y:S05]  /*87f0*/  CALL.REL.NOINC `($__internal_80_$__cuda_sm70_shflsync_up) ;  /* 0x000008a000007944 */ /* 0x000fea0003c00000 */
[----:B-1----:R-:W-:Y:S05]  /*8800*/  BRA `(.L_x_1978) ;  /* 0xffffbd4000007947 */ /* 0x002fea000383ffff */
.L_x_1930:
[----:B------:R-:W-:Y:S01]  /*8810*/  HFMA2.MMA R124, -RZ, RZ, 0, 5.9604644775390625e-08 ;  /* 0x00000001ff7c7435 */ /* 0x000fe200000001ff */
[----:B------:R-:W-:Y:S02]  /*8820*/  MOV R121, R126 ;  /* 0x0000007e00797202 */ /* 0x000fe40000000f00 */
[----:B------:R-:W-:-:S02]  /*8830*/  MOV R135, RZ ;  /* 0x000000ff00877202 */ /* 0x000fc40000000f00 */
[----:B------:R-:W-:Y:S02]  /*8840*/  MOV R125, 0xffffffff ;  /* 0xffffffff007d7802 */ /* 0x000fe40000000f00 */
[----:B------:R-:W-:Y:S02]  /*8850*/  MOV R120, 0x8870 ;  /* 0x0000887000787802 */ /* 0x000fe40000000f00 */
[----:B-12--5:R-:W-:Y:S05]  /*8860*/  CALL.REL.NOINC `($__internal_80_$__cuda_sm70_shflsync_up) ;  /* 0x0000083000007944 */ /* 0x026fea0003c00000 */
[----:B-1----:R-:W-:Y:S01]  /*8870*/  MOV R122, R124 ;  /* 0x0000007c007a7202 */ /* 0x002fe20000000f00 */
[----:B------:R-:W-:Y:S01]  /*8880*/  HFMA2.MMA R124, -RZ, RZ, 0, 5.9604644775390625e-08 ;  /* 0x00000001ff7c7435 */ /* 0x000fe200000001ff */
[----:B------:R-:W-:Y:S02]  /*8890*/  MOV R121, R123 ;  /* 0x0000007b00797202 */ /* 0x000fe40000000f00 */
[----:B------:R-:W-:Y:S02]  /*88a0*/  MOV R135, RZ ;  /* 0x000000ff00877202 */ /* 0x000fe40000000f00 */
[----:B------:R-:W-:Y:S02]  /*88b0*/  MOV R125, 0xffffffff ;  /* 0xffffffff007d7802 */ /* 0x000fe40000000f00 */
[----:B------:R-:W-:-:S02]  /*88c0*/  MOV R120, 0x88e0 ;  /* 0x000088e000787802 */ /* 0x000fc40000000f00 */
[----:B------:R-:W-:Y:S05]  /*88d0*/  CALL.REL.NOINC `($__internal_80_$__cuda_sm70_shflsync_up) ;  /* 0x000007c000007944 */ /* 0x000fea0003c00000 */
[----:B------:R-:W-:Y:S01]  /*88e0*/  HFMA2.MMA R159, -RZ, RZ, 0, 0 ;  /* 0x00000000ff9f7435 */ /* 0x000fe200000001ff */
[----:B------:R-:W-:-:S02]  /*88f0*/  MOV R126, R122 ;  /* 0x0000007a007e7202 */ /* 0x000fc40000000f00 */
[----:B------:R-:W-:Y:S02]  /*8900*/  MOV R120, R118 ;  /* 0x0000007600787202 */ /* 0x000fe40000000f00 */
[----:B------:R-:W-:Y:S02]  /*8910*/  MOV R121, 0x8930 ;  /* 0x0000893000797802 */ /* 0x000fe40000000f00 */
[----:B-1----:R-:W-:Y:S05]  /*8920*/  CALL.REL.NOINC `($__internal_79_$__cuda_sm70_shflsync_idx_p) ;  /* 0x000006d000007944 */ /* 0x002fea0003c00000 */
[----:B-1----:R-:W-:Y:S01]  /*8930*/  MOV R122, R159 ;  /* 0x0000009f007a7202 */ /* 0x002fe20000000f00 */
[----:B------:R-:W-:Y:S01]  /*8940*/  HFMA2.MMA R159, -RZ, RZ, 0, 0 ;  /* 0x00000000ff9f7435 */ /* 0x000fe200000001ff */
[----:B------:R-:W-:Y:S02]  /*8950*/  MOV R120, R119 ;  /* 0x0000007700787202 */ /* 0x000fe40000000f00 */
[----:B------:R-:W-:-:S03]  /*8960*/  MOV R121, 0x8980 ;  /* 0x0000898000797802 */ /* 0x000fc60000000f00 */
[----:B--2--5:R-:W-:Y:S05]  /*8970*/  CALL.REL.NOINC `($__internal_79_$__cuda_sm70_shflsync_idx_p) ;  /* 0x0000068000007944 */ /* 0x024fea0003c00000 */
[----:B-12--5:R-:W-:Y:S05]  /*8980*/  BRA `(.L_x_1979) ;  /* 0xffffbcf000007947 */ /* 0x026fea000383ffff */
.L_x_1933:
[----:B------:R-:W-:Y:S01]  /*8990*/  HFMA2.MMA R159, -RZ, RZ, 0, 5.9604644775390625e-08 ;  /* 0x00000001ff9f7435 */ /* 0x000fe200000001ff */
[----:B------:R-:W-:Y:S02]  /*89a0*/  MOV R121, R124 ;  /* 0x0000007c00797202 */ /* 0x000fe40000000f00 */
[----:B------:R-:W-:-:S03]  /*89b0*/  MOV R120, 0x89d0 ;  /* 0x000089d000787802 */ /* 0x000fc60000000f00 */
[----:B-1----:R-:W-:Y:S05]  /*89c0*/  CALL.REL.NOINC `($__internal_78_$__cuda_sm70_shflsync_down) ;  /* 0x000005a000007944 */ /* 0x002fea0003c00000 */
[----:B-1----:R-:W-:Y:S01]  /*89d0*/  MOV R122, R159 ;  /* 0x0000009f007a7202 */ /* 0x002fe20000000f00 */
[----:B0-2--5:R-:W-:Y:S05]  /*89e0*/  BRA `(.L_x_1980) ;  /* 0xffffc32000007947 */ /* 0x025fea000383ffff */
.L_x_1934:
[----:B------:R-:W-:Y:S01]  /*89f0*/  HFMA2.MMA R159, -RZ, RZ, 0, 5.9604644775390625e-08 ;  /* 0x00000001ff9f7435 */ /* 0x000fe200000001ff */
[----:B------:R-:W-:-:S02]  /*8a00*/  MOV R121, R125 ;  /* 0x0000007d00797202 */ /* 0x000fc40000000f00 */
[----:B------:R-:W-:-:S03]  /*8a10*/  MOV R120, 0x8a30 ;  /* 0x00008a3000787802 */ /* 0x000fc60000000f00 */
[----:B012---:R-:W-:Y:S05]  /*8a20*/  CALL.REL.NOINC `($__internal_78_$__cuda_sm70_shflsync_down) ;  /* 0x0000054000007944 */ /* 0x007fea0003c00000 */
[C---:B------:R-:W-:Y:S02]  /*8a30*/  FMUL.FTZ R122, R124.reuse, R122 ;  /* 0x0000007a7c7a7220 */ /* 0x040fe40000410000 */
[C---:B-1----:R-:W-:Y:S01]  /*8a40*/  FFMA.FTZ R120, R124.reuse, R159, R125 ;  /* 0x0000009f7c787223 */ /* 0x042fe2000001007d */
[----:B------:R-:W-:Y:S02]  /*8a50*/  MOV R159, 0x2 ;  /* 0x00000002009f7802 */ /* 0x000fe40000000f00 */
[----:B------:R-:W-:Y:S02]  /*8a60*/  FSEL R124, R124, R122, !P4 ;  /* 0x0000007a7c7c7208 */ /* 0x000fe40006000000 */
[----:B------:R-:W-:Y:S02]  /*8a70*/  FSEL R125, R125, R120, !P4 ;  /* 0x000000787d7d7208 */ /* 0x000fe40006000000 */
[----:B------:R-:W-:Y:S02]  /*8a80*/  MOV R121, R124 ;  /* 0x0000007c00797202 */ /* 0x000fe40000000f00 */
[----:B------:R-:W-:-:S02]  /*8a90*/  MOV R120, 0x8ab0 ;  /* 0x00008ab000787802 */ /* 0x000fc40000000f00 */
[----:B0-2--5:R-:W-:Y:S05]  /*8aa0*/  CALL.REL.NOINC `($__internal_78_$__cuda_sm70_shflsync_down) ;  /* 0x000004c000007944 */ /* 0x025fea0003c00000 */
[----:B-1----:R-:W-:Y:S01]  /*8ab0*/  MOV R122, R159 ;  /* 0x0000009f007a7202 */ /* 0x002fe20000000f00 */
[----:B------:R-:W-:Y:S01]  /*8ac0*/  HFMA2.MMA R159, -RZ, RZ, 0, 1.1920928955078125e-07 ;  /* 0x00000002ff9f7435 */ /* 0x000fe200000001ff */
[----:B------:R-:W-:-:S02]  /*8ad0*/  MOV R121, R125 ;  /* 0x0000007d00797202 */ /* 0x000fc40000000f00 */
[----:B------:R-:W-:-:S03]  /*8ae0*/  MOV R120, 0x8b00 ;  /* 0x00008b0000787802 */ /* 0x000fc60000000f00 */
[----:B0-2--5:R-:W-:Y:S05]  /*8af0*/  CALL.REL.NOINC `($__internal_78_$__cuda_sm70_shflsync_down) ;  /* 0x0000047000007944 */ /* 0x025fea0003c00000 */
[----:B-1----:R-:W-:Y:S01]  /*8b00*/  @!P3 FFMA.FTZ R125, R124, R159, R125 ;  /* 0x0000009f7c7db223 */ /* 0x002fe2000001007d */
[----:B------:R-:W-:Y:S01]  /*8b10*/  MOV R159, 0x4 ;  /* 0x00000004009f7802 */ /* 0x000fe20000000f00 */
[----:B------:R-:W-:Y:S01]  /*8b20*/  @!P3 FMUL.FTZ R124, R122, R124 ;  /* 0x0000007c7a7cb220 */ /* 0x000fe20000410000 */
[----:B------:R-:W-:-:S04]  /*8b30*/  MOV R120, 0x8b60 ;  /* 0x00008b6000787802 */ /* 0x000fc80000000f00 */
[----:B------:R-:W-:Y:S02]  /*8b40*/  MOV R121, R124 ;  /* 0x0000007c00797202 */ /* 0x000fe40000000f00 */
[----:B0-2--5:R-:W-:Y:S05]  /*8b50*/  CALL.REL.NOINC `($__internal_78_$__cuda_sm70_shflsync_down) ;  /* 0x0000041000007944 */ /* 0x025fea0003c00000 */
[----:B-1----:R-:W-:Y:S01]  /*8b60*/  MOV R122, R159 ;  /* 0x0000009f007a7202 */ /* 0x002fe20000000f00 */
[----:B------:R-:W-:Y:S01]  /*8b70*/  HFMA2.MMA R159, -RZ, RZ, 0, 2.384185791015625e-07 ;  /* 0x00000004ff9f7435 */ /* 0x000fe200000001ff */
[----:B------:R-:W-:Y:S02]  /*8b80*/  MOV R121, R125 ;  /* 0x0000007d00797202 */ /* 0x000fe40000000f00 */
[----:B------:R-:W-:-:S03]  /*8b90*/  MOV R120, 0x8bb0 ;  /* 0x00008bb000787802 */ /* 0x000fc60000000f00 */
[----:B0-2--5:R-:W-:Y:S05]  /*8ba0*/  CALL.REL.NOINC `($__internal_78_$__cuda_sm70_shflsync_down) ;  /* 0x000003c000007944 */ /* 0x025fea0003c00000 */
[----:B-1----:R-:W-:Y:S01]  /*8bb0*/  @!P2 FFMA.FTZ R125, R124, R159, R125 ;  /* 0x0000009f7c7da223 */ /* 0x002fe2000001007d */
[----:B------:R-:W-:Y:S01]  /*8bc0*/  HFMA2.MMA R159, -RZ, RZ, 0, 4.76837158203125e-07 ;  /* 0x00000008ff9f7435 */ /* 0x000fe200000001ff */
[----:B------:R-:W-:Y:S01]  /*8bd0*/  @!P2 FMUL.FTZ R124, R122, R124 ;  /* 0x0000007c7a7ca220 */ /* 0x000fe20000410000 */
[----:B------:R-:W-:-:S04]  /*8be0*/  MOV R120, 0x8c20 ;  /* 0x00008c2000787802 */ /* 0x000fc80000000f00 */
[----:B------:R-:W-:-:S04]  /*8bf0*/  MOV R122, R124 ;  /* 0x0000007c007a7202 */ /* 0x000fc80000000f00 */
[----:B------:R-:W-:Y:S02]  /*8c00*/  MOV R121, R122 ;  /* 0x0000007a00797202 */ /* 0x000fe40000000f00 */
[----:B0-2--5:R-:W-:Y:S05]  /*8c10*/  CALL.REL.NOINC `($__internal_78_$__cuda_sm70_shflsync_down) ;  /* 0x0000035000007944 */ /* 0x025fea0003c00000 */
[----:B-1----:R-:W-:Y:S01]  /*8c20*/  MOV R123, R159 ;  /* 0x0000009f007b7202 */ /* 0x002fe20000000f00 */
[----:B------:R-:W-:Y:S01]  /*8c30*/  HFMA2.MMA R159, -RZ, RZ, 0, 4.76837158203125e-07 ;  /* 0x00000008ff9f7435 */ /* 0x000fe200000001ff */
[----:B------:R-:W-:Y:S02]  /*8c40*/  MOV R121, R125 ;  /* 0x0000007d00797202 */ /* 0x000fe40000000f00 */
[----:B------:R-:W-:-:S03]  /*8c50*/  MOV R120, 0x8c70 ;  /* 0x00008c7000787802 */ /* 0x000fc60000000f00 */
[----:B0-2--5:R-:W-:Y:S05]  /*8c60*/  CALL.REL.NOINC `($__internal_78_$__cuda_sm70_shflsync_down) ;  /* 0x0000030000007944 */ /* 0x025fea0003c00000 */
[----:B-1----:R-:W-:Y:S01]  /*8c70*/  @!P1 FFMA.FTZ R125, R122, R159, R125 ;  /* 0x0000009f7a7d9223 */ /* 0x002fe2000001007d */
[----:B------:R-:W-:Y:S01]  /*8c80*/  HFMA2.MMA R159, -RZ, RZ, 0, 9.5367431640625e-07 ;  /* 0x00000010ff9f7435 */ /* 0x000fe200000001ff */
[----:B------:R-:W-:Y:S01]  /*8c90*/  @!P1 FMUL.FTZ R122, R123, R122 ;  /* 0x0000007a7b7a9220 */ /* 0x000fe20000410000 */
[----:B------:R-:W-:Y:S02]  /*8ca0*/  MOV R120, 0x8cf0 ;  /* 0x00008cf000787802 */ /* 0x000fe40000000f00 */
[----:B------:R-:W-:Y:S02]  /*8cb0*/  MOV R124, R125 ;  /* 0x0000007d007c7202 */ /* 0x000fe40000000f00 */
[----:B------:R-:W-:-:S04]  /*8cc0*/  MOV R125, R122 ;  /* 0x0000007a007d7202 */ /* 0x000fc80000000f00 */
[----:B------:R-:W-:Y:S02]  /*8cd0*/  MOV R121, R125 ;  /* 0x0000007d00797202 */ /* 0x000fe40000000f00 */
[----:B0-2--5:R-:W-:Y:S05]  /*8ce0*/  CALL.REL.NOINC `($__internal_78_$__cuda_sm70_shflsync_down) ;  /* 0x0000028000007944 */ /* 0x025fea0003c00000 */
[----:B-1----:R-:W-:Y:S01]  /*8cf0*/  MOV R122, R159 ;  /* 0x0000009f007a7202 */ /* 0x002fe20000000f00 */
[----:B------:R-:W-:Y:S01]  /*8d00*/  HFMA2.MMA R159, -RZ, RZ, 0, 9.5367431640625e-07 ;  /* 0x00000010ff9f7435 */ /* 0x000fe200000001ff */
[----:B------:R-:W-:Y:S02]  /*8d10*/  MOV R121, R124 ;  /* 0x0000007c00797202 */ /* 0x000fe40000000f00 */
[----:B------:R-:W-:-:S03]  /*8d20*/  MOV R120, 0x8d40 ;  /* 0x00008d4000787802 */ /* 0x000fc60000000f00 */
[----:B0-2--5:R-:W-:Y:S05]  /*8d30*/  CALL.REL.NOINC `($__internal_78_$__cuda_sm70_shflsync_down) ;  /* 0x0000023000007944 */ /* 0x025fea0003c00000 */
[----:B-1----:R-:W-:Y:S01]  /*8d40*/  @!P0 FFMA.FTZ R124, R125, R159, R124 ;  /* 0x0000009f7d7c8223 */ /* 0x002fe2000001007c */
[----:B------:R-:W-:Y:S01]  /*8d50*/  MOV R159, RZ ;  /* 0x000000ff009f7202 */ /* 0x000fe20000000f00 */
[----:B------:R-:W-:Y:S01]  /*8d60*/  @!P0 FMUL.FTZ R125, R122, R125 ;  /* 0x0000007d7a7d8220 */ /* 0x000fe20000410000 */
[----:B------:R-:W-:-:S04]  /*8d70*/  MOV R121, 0x8da0 ;  /* 0x00008da000797802 */ /* 0x000fc80000000f00 */
[----:B------:R-:W-:Y:S02]  /*8d80*/  MOV R120, R125 ;  /* 0x0000007d00787202 */ /* 0x000fe40000000f00 */
[----:B0-2--5:R-:W-:Y:S05]  /*8d90*/  CALL.REL.NOINC `($__internal_79_$__cuda_sm70_shflsync_idx_p) ;  /* 0x0000026000007944 */ /* 0x025fea0003c00000 */
[----:B-1----:R-:W-:Y:S01]  /*8da0*/  MOV R122, R159 ;  /* 0x0000009f007a7202 */ /* 0x002fe20000000f00 */
[----:B------:R-:W-:Y:S01]  /*8db0*/  HFMA2.MMA R159, -RZ, RZ, 0, 0 ;  /* 0x00000000ff9f7435 */ /* 0x000fe200000001ff */
[----:B------:R-:W-:Y:S02]  /*8dc0*/  MOV R120, R124 ;  /* 0x0000007c00787202 */ /* 0x000fe40000000f00 */
[----:B------:R-:W-:-:S03]  /*8dd0*/  MOV R121, 0x8df0 ;  /* 0x00008df000797802 */ /* 0x000fc60000000f00 */
[----:B--2--5:R-:W-:Y:S05]  /*8de0*/  CALL.REL.NOINC `($__internal_79_$__cuda_sm70_shflsync_idx_p) ;  /* 0x0000021000007944 */ /* 0x024fea0003c00000 */
[----:B------:R-:W-:Y:S02]  /*8df0*/  MOV R123, R122 ;  /* 0x0000007a007b7202 */ /* 0x000fe40000000f00 */
[----:B-1----:R-:W-:Y:S01]  /*8e00*/  MOV R122, R159 ;  /* 0x0000009f007a7202 */ /* 0x002fe20000000f00 */
[----:B------:R-:W-:Y:S01]  /*8e10*/  HFMA2.MMA R159, -RZ, RZ, 0, 5.9604644775390625e-08 ;  /* 0x00000001ff9f7435 */ /* 0x000fe200000001ff */
[----:B------:R-:W-:Y:S02]  /*8e20*/  MOV R121, R125 ;  /* 0x0000007d00797202 */ /* 0x000fe40000000f00 */
[----:B------:R-:W-:-:S03]  /*8e30*/  MOV R120, 0x8e50 ;  /* 0x00008e5000787802 */ /* 0x000fc60000000f00 */
[----:B--2--5:R-:W-:Y:S05]  /*8e40*/  CALL.REL.NOINC `($__internal_78_$__cuda_sm70_shflsync_down) ;  /* 0x0000012000007944 */ /* 0x024fea0003c00000 */
[----:B-1----:R-:W-:Y:S01]  /*8e50*/  MOV R160, R159 ;  /* 0x0000009f00a07202 */ /* 0x002fe20000000f00 */
[----:B------:R-:W-:Y:S01]  /*8e60*/  HFMA2.MMA R159, -RZ, RZ, 0, 5.9604644775390625e-08 ;  /* 0x00000001ff9f7435 */ /* 0x000fe200000001ff */
[----:B------:R-:W-:-:S02]  /*8e70*/  MOV R121, R124 ;  /* 0x0000007c00797202 */ /* 0x000fc40000000f00 */
[----:B------:R-:W-:-:S03]  /*8e80*/  MOV R120, 0x8ea0 ;  /* 0x00008ea000787802 */ /* 0x000fc60000000f00 */
[----:B0-2--5:R-:W-:Y:S05]  /*8e90*/  CALL.REL.NOINC `($__internal_78_$__cuda_sm70_shflsync_down) ;  /* 0x000000d000007944 */ /* 0x025fea0003c00000 */
[----:B-1----:R-:W-:Y:S01]  /*8ea0*/  MOV R125, R159 ;  /* 0x0000009f007d7202 */ /* 0x002fe20000000f00 */
[----:B------:R-:W-:Y:S01]  /*8eb0*/  HFMA2.MMA R159, -RZ, RZ, 0, 0 ;  /* 0x00000000ff9f7435 */ /* 0x000fe200000001ff */
[----:B------:R-:W-:Y:S02]  /*8ec0*/  MOV R124, R160 ;  /* 0x000000a0007c7202 */ /* 0x000fe40000000f00 */
[----:B------:R-:W-:Y:S02]  /*8ed0*/  MOV R120, R118 ;  /* 0x0000007600787202 */ /* 0x000fe40000000f00 */
[----:B------:R-:W-:Y:S02]  /*8ee0*/  MOV R121, 0x8f00 ;  /* 0x00008f0000797802 */ /* 0x000fe40000000f00 */
[----:B0-2--5:R-:W-:Y:S05]  /*8ef0*/  CALL.REL.NOINC `($__internal_79_$__cuda_sm70_shflsync_idx_p) ;  /* 0x0000010000007944 */ /* 0x025fea0003c00000 */
[----:B-1----:R-:W-:Y:S01]  /*8f00*/  MOV R160, R159 ;  /* 0x0000009f00a07202 */ /* 0x002fe20000000f00 */
[----:B------:R-:W-:Y:S01]  /*8f10*/  HFMA2.MMA R159, -RZ, RZ, 0, 0 ;  /* 0x00000000ff9f7435 */ /* 0x000fe200000001ff */
[----:B------:R-:W-:Y:S02]  /*8f20*/  MOV R120, R119 ;  /* 0x0000007700787202 */ /* 0x000fe40000000f00 */
[----:B------:R-:W-:-:S03]  /*8f30*/  MOV R121, 0x8f50 ;  /* 0x00008f5000797802 */ /* 0x000fc60000000f00 */
[----:B--2--5:R-:W-:Y:S05]  /*8f40*/  CALL.REL.NOINC `($__internal_79_$__cuda_sm70_shflsync_idx_p) ;  /* 0x000000b000007944 */ /* 0x024fea0003c00000 */
[----:B-1----:R-:W-:Y:S01]  /*8f50*/  MOV R121, R159 ;  /* 0x0000009f00797202 */ /* 0x002fe20000000f00 */
[----:B--2--5:R-:W-:Y:S05]  /*8f60*/  BRA `(.L_x_1981) ;  /* 0xffffbf4000007947 */ /* 0x024fea000383ffff */
        .weak           $__internal_78_$__cuda_sm70_shflsync_down
        .type           $__internal_78_$__cuda_sm70_shflsync_down,@function
        .size           $__internal_78_$__cuda_sm70_shflsync_down,($__internal_79_$__cuda_sm70_shflsync_idx_p - $__internal_78_$__cuda_sm70_shflsync_down)
$__internal_78_$__cuda_sm70_shflsync_down:
        /* <DEDUP_REMOVED lines=8> */
[----:B------:R-:W-:Y:S05]  /*8ff0*/  RET.REL.NODEC R120 `(_Z25selective_scan_bwd_kernelI32Selective_Scan_bwd_kernel_traitsILi128ELi16ELb1ELb1ELb0ELb1ELb0EffEEv12SSMParamsBwd) ;  /* 0xffff700078007950 */ /* 0x000fea0003c3ffff */
        .weak           $__internal_79_$__cuda_sm70_shflsync_idx_p
        .type           $__internal_79_$__cuda_sm70_shflsync_idx_p,@function
        .size           $__internal_79_$__cuda_sm70_shflsync_idx_p,($__internal_80_$__cuda_sm70_shflsync_up - $__internal_79_$__cuda_sm70_shflsync_idx_p)
$__internal_79_$__cuda_sm70_shflsync_idx_p:
        /* <DEDUP_REMOVED lines=9> */
[----:B0-----:R-:W-:Y:S05]  /*9090*/  RET.REL.NODEC R120 `(_Z25selective_scan_bwd_kernelI32Selective_Scan_bwd_kernel_traitsILi128ELi16ELb1ELb1ELb0ELb1ELb0EffEEv12SSMParamsBwd) ;  /* 0xffff6f6078007950 */ /* 0x001fea0003c3ffff */
        .weak           $__internal_80_$__cuda_sm70_shflsync_up
        .type           $__internal_80_$__cuda_sm70_shflsync_up,@function
        .size           $__internal_80_$__cuda_sm70_shflsync_up,(.L_x_8896 - $__internal_80_$__cuda_sm70_shflsync_up)
$__internal_80_$__cuda_sm70_shflsync_up:
[----:B------:R-:W-:Y:S04]  /*90a0*/  WARPSYNC R125 ;  /* 0x0000007d00007348 */ /* 0x000fe80003800000 */
[----:B------:R0:W1:Y:S02]  /*90b0*/  SHFL.UP PT, R124, R121, R124, R135 ;  /* 0x0400007c797c7389 */ /* 0x00006400000e0087 */
[----:B0-----:R-:W-:-:S04]  /*90c0*/  MOV R121, 0x0 ;  /* 0x0000000000797802 */ /* 0x001fc80000000f00 */
[----:B------:R-:W-:Y:S05]  /*90d0*/  RET.REL.NODEC R120 `(_Z25selective_scan_bwd_kernelI32Selective_Scan_bwd_kernel_traitsILi128ELi16ELb1ELb1ELb0ELb1ELb0EffEEv12SSMParamsBwd) ;  /* 0xffff6f2078007950 */ /* 0x000fea0003c3ffff */
.L_x_1982:
        /* <DEDUP_REMOVED lines=10> */
.L_x_8896:


//--------------------- .text._Z25selective_scan_bwd_kernelI32Selective_Scan_bwd_kernel_traitsILi128ELi16ELb1ELb1ELb0ELb1ELb1EffEEv12SSMParamsBwd --------------------------
	.section	.text._Z25selective_scan_bwd_kernelI32Selective_Scan_bwd_kernel_traitsILi128ELi16ELb1ELb1ELb0ELb1ELb1EffEEv12SSMParamsBwd,"ax",@progbits
	.sectioninfo	@"SHI_REGISTERS=168"
	.align	128
        .global         _Z25selective_scan_bwd_kernelI32Selective_Scan_bwd_kernel_traitsILi128ELi16ELb1ELb1ELb0ELb1ELb1EffEEv12SSMParamsBwd
        .type           _Z25selective_scan_bwd_kernelI32Selective_Scan_bwd_kernel_traitsILi128ELi16ELb1ELb1ELb0ELb1ELb1EffEEv12SSMParamsBwd,@function
        .size           _Z25selective_scan_bwd_kernelI32Selective_Scan_bwd_kernel_traitsILi128ELi16ELb1ELb1ELb0ELb1ELb1EffEEv12SSMParamsBwd,(.L_x_8899 - _Z25selective_scan_bwd_kernelI32Selective_Scan_bwd_kernel_traitsILi128ELi16ELb1ELb1ELb0ELb1ELb1EffEEv12SSMParamsBwd)
        .other          _Z25selective_scan_bwd_kernelI32Selective_Scan_bwd_kernel_traitsILi128ELi16ELb1ELb1ELb0ELb1ELb1EffEEv12SSMParamsBwd,@"STO_CUDA_ENTRY STV_DEFAULT"
_Z25selective_scan_bwd_kernelI32Selective_Scan_bwd_kernel_traitsILi128ELi16ELb1ELb1ELb0ELb1ELb1EffEEv12SSMParamsBwd:
.text._Z25selective_scan_bwd_kernelI32Selective_Scan_bwd_kernel_traitsILi128ELi16ELb1ELb1ELb0ELb1ELb1EffEEv12SSMParamsBwd:
        /* <DEDUP_REMOVED lines=159> */
[----:B-1-3--:R-:W-:-:S04]  /*09f0*/  SHF.R.S32.HI R3, RZ, 0x1f, R0 ;  /* 0x0000001fff037819 */ /* 0x00afc80000011400 */
[----:B------:R-:W-:-:S04]  /*0a00*/  LEA.HI R3, R3, R0, RZ, 0x5 ;  /* 0x0000000003037211 */ /* 0x000fc800078f28ff */
[----:B----4-:R-:W-:Y:S02]  /*0a10*/  SHF.R.S32.HI R2, RZ, 0x5, R3 ;  /* 0x00000005ff027819 */ /* 0x010fe40000011403 */
.L_x_2066:
        /* <DEDUP_REMOVED lines=16> */
[----:B------:R-:W-:-:S05]  /*0b20*/  IMAD.WIDE R32, R111, 0x10, R6 ;  /* 0x000000106f207825 */ /* 0x000fca00078e0206 */
[----:B------:R1:W-:Y:S04]  /*0b30*/  STL.64 [R1+0x20], R32 ;  /* 0x0000202001007387 */ /* 0x0003e80000100a00 */
        /* <DEDUP_REMOVED lines=13> */
[----:B-1----:R-:W5:Y:S01]  /*0c10*/  LDG.E.128 R32, [R32.64+0x600] ;  /* 0x0006002020207981 */ /* 0x002f62000c1e1d00 */
[----:B--2---:R-:W-:-:S02]  /*0c20*/  MOV R20, UR29 ;  /* 0x0000001d00147c02 */ /* 0x004fc40008000f00 */
[----:B------:R-:W-:-:S05]  /*0c30*/  MOV R21, UR30 ;  /* 0x0000001e00157c02 */ /* 0x000fca0008000f00 */
[----:B------:R-:W-:Y:S01]  /*0c40*/  IMAD.WIDE R20, R111, 0x10, R20 ;  /* 0x000000106f147825 */ /* 0x000fe200078e0214 */
[----:B---3--:R-:W-:Y:S04]  /*0c50*/  STS.128 [R2.X16], R4 ;  /* 0x0000000402007388 */ /* 0x008fe8000000cc00 */
[----:B----4-:R1:W-:Y:S04]  /*0c60*/  STS.128 [R2.X16+0x200], R24 ;  /* 0x0002001802007388 */ /* 0x0103e8000000cc00 */
[----:B-----5:R2:W-:Y:S04]  /*0c70*/  STS.128 [R2.X16+0x400], R28 ;  /* 0x0004001c02007388 */ /* 0x0205e8000000cc00 */
[----:B------:R3:W-:Y:S01]  /*0c80*/  STS.128 [R2.X16+0x600], R32 ;  /* 0x0006002002007388 */ /* 0x0007e2000000cc00 */
[----:B------:R-:W-:-:S06]  /*0c90*/  NOP ;  /* 0x0000000000007918 */ /* 0x000fcc0000000000 */
[----:B------:R-:W-:Y:S04]  /*0ca0*/  LDS.128 R36, [R105.X16+0x10] ;  /* 0x0000100069247984 */ /* 0x000fe8000000cc00 */
[----:B------:R-:W-:Y:S04]  /*0cb0*/  LDS.128 R12, [R105.X16+0x20] ;  /* 0x00002000690c7984 */ /* 0x000fe8000000cc00 */
[----:B------:R-:W-:Y:S04]  /*0cc0*/  LDS.128 R16, [R105.X16+0x30] ;  /* 0x0000300069107984 */ /* 0x000fe8000000cc00 */
[----:B------:R-:W4:Y:S04]  /*0cd0*/  LDS.128 R8, [R105.X16] ;  /* 0x0000000069087984 */ /* 0x000f28000000cc00 */
[----:B------:R-:W-:Y:S06]  /*0ce0*/  BAR.SYNC.DEFER_BLOCKING 0x0 ;  /* 0x0000000000007b1d */ /* 0x000fec0000010000 */
[----:B------:R-:W5:Y:S04]  /*0cf0*/  LDG.E.128 R40, [R20.64] ;  /* 0x0000002014287981 */ /* 0x000f68000c1e1d00 */
[----:B-1----:R-:W5:Y:S04]  /*0d00*/  LDG.E.128 R24, [R20.64+0x200] ;  /* 0x0002002014187981 */ /* 0x002f68000c1e1d00 */
[----:B--2---:R-:W2:Y:S04]  /*0d10*/  LDG.E.128 R28, [R20.64+0x400] ;  /* 0x00040020141c7981 */ /* 0x004ea8000c1e1d00 */
[----:B---3--:R-:W3:Y:S01]  /*0d20*/  LDG.E.128 R32, [R20.64+0x600] ;  /* 0x0006002014207981 */ /* 0x008ee2000c1e1d00 */
[----:B----4-:R-:W-:-:S05]  /*0d30*/  FADD.FTZ R8, R8, UR5 ;  /* 0x0000000508087e21 */ /* 0x010fca0008010000 */
[----:B------:R-:W-:Y:S01]  /*0d40*/  FSETP.GTU.FTZ.AND P4, PT, R8, 20, PT ;  /* 0x41a000000800780b */ /* 0x000fe20003f9c000 */
[----:B------:R-:W-:Y:S01]  /*0d50*/  FADD.FTZ R3, R36, UR5 ;  /* 0x0000000524037e21 */ /* 0x000fe20008010000 */
[----:B------:R-:W-:Y:S01]  /*0d60*/  ULDC UR35, c[0x0][0x174] ;  /* 0x00005d0000237ab9 */ /* 0x000fe20000000800 */
[----:B------:R-:W-:Y:S02]  /*0d70*/  FADD.FTZ R4, R37, UR5 ;  /* 0x0000000525047e21 */ /* 0x000fe40008010000 */
[----:B------:R-:W-:Y:S02]  /*0d80*/  FADD.FTZ R5, R38, UR5 ;  /* 0x0000000526057e21 */ /* 0x000fe40008010000 */
[----:B------:R-:W-:Y:S02]  /*0d90*/  FADD.FTZ R6, R39, UR5 ;  /* 0x0000000527067e21 */ /* 0x000fe40008010000 */
[----:B------:R-:W-:Y:S02]  /*0da0*/  FADD.FTZ R7, R12, UR5 ;  /* 0x000000050c077e21 */ /* 0x000fe40008010000 */
[----:B------:R-:W-:Y:S01]  /*0db0*/  FADD.FTZ R9, R9, UR5 ;  /* 0x0000000509097e21 */ /* 0x000fe20008010000 */
[----:B------:R-:W-:Y:S01]  /*0dc0*/  UIADD3 UR35, -UR6, UR35, URZ ;  /* 0x0000002306237290 */ /* 0x000fe2000fffe13f */
        /* <DEDUP_REMOVED lines=8> */
[----:B-----5:R1:W-:Y:S04]  /*0e50*/  STS.128 [R2.X16], R40 ;  /* 0x0000002802007388 */ /* 0x0203e8000000cc00 */
[----:B------:R1:W-:Y:S04]  /*0e60*/  STS.128 [R2.X16+0x200], R24 ;  /* 0x0002001802007388 */ /* 0x0003e8000000cc00 */
[----:B--2---:R1:W-:Y:S04]  /*0e70*/  STS.128 [R2.X16+0x400], R28 ;  /* 0x0004001c02007388 */ /* 0x0043e8000000cc00 */
[----:B---3--:R1:W-:Y:S01]  /*0e80*/  STS.128 [R2.X16+0x600], R32 ;  /* 0x0006002002007388 */ /* 0x0083e2000000cc00 */
        /* <DEDUP_REMOVED lines=33> */
.L_x_1985:
[----:B------:R-:W-:Y:S05]  /*10a0*/  BSYNC B0 ;  /* 0x0000000000007941 */ /* 0x000fea0003800000 */
.L_x_1984:
[----:B------:R-:W-:Y:S01]  /*10b0*/  BSSY B0, `(.L_x_1986) ;  /* 0x0000023000007945 */ /* 0x000fe20003800000 */
[----:B------:R-:W-:Y:S01]  /*10c0*/  FSETP.GTU.FTZ.AND P4, PT, R10, 20, PT ;  /* 0x41a000000a00780b */ /* 0x000fe20003f9c000 */
[----:B------:R-:W-:Y:S01]  /*10d0*/  FADD.FTZ R11, R11, UR5 ;  /* 0x000000050b0b7e21 */ /* 0x000fe20008010000 */
[----:B------:R-:W-:Y:S06]  /*10e0*/  @P5 BRA `(.L_x_1987) ;  /* 0x000001f000005947 */ /* 0x000fec0003800000 */
[----:B------:R-:W-:Y:S01]  /*10f0*/  FMUL.FTZ R9, R9, 1.4426950216293334961 ;  /* 0x3fb8aa3b09097820 */ /* 0x000fe20000410000 */
[----:B------:R-:W-:Y:S01]  /*1100*/  HFMA2.MMA R22, -RZ, RZ, 1.625, 0 ;  /* 0x3e800000ff167435 */ /* 0x000fe200000001ff */
[----:B-1----:R-:W-:Y:S02]  /*1110*/  MOV R25, 0x3d39bf78 ;  /* 0x3d39bf7800197802 */ /* 0x002fe40000000f00 */
        /* <DEDUP_REMOVED lines=28> */
.L_x_1987:
[----:B------:R-:W-:Y:S05]  /*12e0*/  BSYNC B0 ;  /* 0x0000000000007941 */ /* 0x000fea0003800000 */
.L_x_1986:
        /* <DEDUP_REMOVED lines=35> */
.L_x_1989:
[----:B------:R-:W-:Y:S05]  /*1520*/  BSYNC B0 ;  /* 0x0000000000007941 */ /* 0x000fea0003800000 */
.L_x_1988:
        /* <DEDUP_REMOVED lines=35> */
.L_x_1991:
[----:B------:R-:W-:Y:S05]  /*1760*/  BSYNC B0 ;  /* 0x0000000000007941 */ /* 0x000fea0003800000 */
.L_x_1990:
        /* <DEDUP_REMOVED lines=35> */
.L_x_1993:
[----:B------:R-:W-:Y:S05]  /*19a0*/  BSYNC B0 ;  /* 0x0000000000007941 */ /* 0x000fea0003800000 */
.L_x_1992:
        /* <DEDUP_REMOVED lines=35> */
.L_x_1995:
[----:B------:R-:W-:Y:S05]  /*1be0*/  BSYNC B0 ;  /* 0x0000000000007941 */ /* 0x000fea0003800000 */
.L_x_1994:
        /* <DEDUP_REMOVED lines=35> */
.L_x_1997:
[----:B------:R-:W-:Y:S05]  /*1e20*/  BSYNC B0 ;  /* 0x0000000000007941 */ /* 0x000fea0003800000 */
.L_x_1996:
        /* <DEDUP_REMOVED lines=35> */
.L_x_1999:
[----:B------:R-:W-:Y:S05]  /*2060*/  BSYNC B0 ;  /* 0x0000000000007941 */ /* 0x000fea0003800000 */
.L_x_1998:
        /* <DEDUP_REMOVED lines=35> */
.L_x_2001:
[----:B------:R-:W-:Y:S05]  /*22a0*/  BSYNC B0 ;  /* 0x0000000000007941 */ /* 0x000fea0003800000 */
.L_x_2000:
[----:B------:R-:W-:Y:S01]  /*22b0*/  BSSY B0, `(.L_x_2002) ;  /* 0x0000022000007945 */ /* 0x000fe20003800000 */
[----:B------:R-:W-:Y:S01]  /*22c0*/  FSETP.GTU.FTZ.AND P3, PT, R18, 20, PT ;  /* 0x41a000001200780b */ /* 0x000fe20003f7c000 */
[----:B------:R-:W-:Y:S07]  /*22d0*/  @P4 BRA `(.L_x_2003) ;  /* 0x000001f000004947 */ /* 0x000fee0003800000 */
        /* <DEDUP_REMOVED lines=31> */
.L_x_2003:
[----:B------:R-:W-:Y:S05]  /*24d0*/  BSYNC B0 ;  /* 0x0000000000007941 */ /* 0x000fea0003800000 */
.L_x_2002:
[----:B------:R-:W-:Y:S01]  /*24e0*/  BSSY B0, `(.L_x_2004) ;  /* 0x0000021000007945 */ /* 0x000fe20003800000 */
[----:B------:R-:W-:Y:S05]  /*24f0*/  @P5 BRA `(.L_x_2005) ;  /* 0x000001f000005947 */ /* 0x000fea0003800000 */
        /* <DEDUP_REMOVED lines=31> */
.L_x_2005:
[----:B------:R-:W-:Y:S05]  /*26f0*/  BSYNC B0 ;  /* 0x0000000000007941 */ /* 0x000fea0003800000 */
.L_x_2004:
        /* <DEDUP_REMOVED lines=33> */
.L_x_2007:
[----:B------:R-:W-:Y:S05]  /*2910*/  BSYNC B0 ;  /* 0x0000000000007941 */ /* 0x000fea0003800000 */
.L_x_2006:
        /* <DEDUP_REMOVED lines=33> */
.L_x_2009:
[----:B------:R-:W-:Y:S05]  /*2b30*/  BSYNC B0 ;  /* 0x0000000000007941 */ /* 0x000fea0003800000 */
.L_x_2008:
        /* <DEDUP_REMOVED lines=33> */
.L_x_2011:
[----:B------:R-:W-:Y:S05]  /*2d50*/  BSYNC B0 ;  /* 0x0000000000007941 */ /* 0x000fea0003800000 */
.L_x_2010:
        /* <DEDUP_REMOVED lines=33> */
.L_x_2013:
[----:B------:R-:W-:Y:S05]  /*2f70*/  BSYNC B0 ;  /* 0x0000000000007941 */ /* 0x000fea0003800000 */
.L_x_2012:
        /* <DEDUP_REMOVED lines=33> */
.L_x_2015:
[----:B------:R-:W-:Y:S05]  /*3190*/  BSYNC B0 ;  /* 0x0000000000007941 */ /* 0x000fea0003800000 */
.L_x_2014:
[----:B------:R-:W-:Y:S01]  /*31a0*/  ULEA UR16, UR35, 0xfffff800, 0xb ;  /* 0xfffff80023107891 */ /* 0x000fe2000f8e583f */
[----:B------:R-:W-:Y:S01]  /*31b0*/  LDS.128 R68, [R105.X16+0x10] ;  /* 0x0000100069447984 */ /* 0x000fe2000000cc00 */
        /* <DEDUP_REMOVED lines=10> */
[----:B------:R-:W-:Y:S01]  /*3260*/  UIMAD UR7, UR19, UR20, URZ ;  /* 0x00000014130772a4 */ /* 0x000fe2000f8e023f */
[----:B------:R-:W2:Y:S01]  /*3270*/  LDL.LU R113, [R1+0x28] ;  /* 0x0000280001717983 */ /* 0x000ea20000300800 */
        /* <DEDUP_REMOVED lines=12> */
[----:B-1----:R-:W3:Y:S04]  /*3340*/  LDG.E.128 R28, [R20.64] ;  /* 0x00000020141c7981 */ /* 0x002ee8000c1e1d00 */
[----:B------:R-:W4:Y:S04]  /*3350*/  LDG.E.128 R32, [R20.64+0x200] ;  /* 0x0002002014207981 */ /* 0x000f28000c1e1d00 */
[----:B------:R-:W5:Y:S04]  /*3360*/  LDG.E.128 R40, [R20.64+0x400] ;  /* 0x0004002014287981 */ /* 0x000f68000c1e1d00 */
[----:B------:R-:W2:Y:S01]  /*3370*/  LDG.E.128 R44, [R20.64+0x600] ;  /* 0x00060020142c7981 */ /* 0x000ea2000c1e1d00 */
        /* <DEDUP_REMOVED lines=16> */
[----:B---3--:R1:W-:Y:S04]  /*3480*/  STS.128 [R2.X16], R28 ;  /* 0x0000001c02007388 */ /* 0x0083e8000000cc00 */
[----:B----4-:R3:W-:Y:S04]  /*3490*/  STS.128 [R2.X16+0x200], R32 ;  /* 0x0002002002007388 */ /* 0x0107e8000000cc00 */
[----:B-----5:R4:W-:Y:S04]  /*34a0*/  STS.128 [R2.X16+0x400], R40 ;  /* 0x0004002802007388 */ /* 0x0209e8000000cc00 */
[----:B--2---:R2:W-:Y:S01]  /*34b0*/  STS.128 [R2.X16+0x600], R44 ;  /* 0x0006002c02007388 */ /* 0x0045e2000000cc00 */
[----:B------:R-:W-:-:S06]  /*34c0*/  NOP ;  /* 0x0000000000007918 */ /* 0x000fcc0000000000 */
[----:B------:R-:W2:Y:S04]  /*34d0*/  LDS.128 R20, [R105.X16] ;  /* 0x0000000069147984 */ /* 0x000ea8000000cc00 */
[----:B------:R-:W0:Y:S04]  /*34e0*/  LDS.128 R24, [R105.X16+0x10] ;  /* 0x0000100069187984 */ /* 0x000e28000000cc00 */
[----:B------:R-:W0:Y:S04]  /*34f0*/  LDS.128 R64, [R105.X16+0x20] ;  /* 0x0000200069407984 */ /* 0x000e28000000cc00 */
[----:B------:R-:W0:Y:S04]  /*3500*/  LDS.128 R48, [R105.X16+0x30] ;  /* 0x0000300069307984 */ /* 0x000e28000000cc00 */
[----:B------:R-:W-:Y:S06]  /*3510*/  BAR.SYNC.DEFER_BLOCKING 0x0 ;  /* 0x0000000000007b1d */ /* 0x000fec0000010000 */
[----:B-1----:R1:W5:Y:S04]  /*3520*/  LDG.E.128 R28, [R58.64] ;  /* 0x000000203a1c7981 */ /* 0x002368000c1e1d00 */
[----:B---3--:R1:W3:Y:S04]  /*3530*/  LDG.E.128 R32, [R58.64+0x200] ;  /* 0x000200203a207981 */ /* 0x0082e8000c1e1d00 */
[----:B----4-:R1:W4:Y:S04]  /*3540*/  LDG.E.128 R40, [R58.64+0x400] ;  /* 0x000400203a287981 */ /* 0x010328000c1e1d00 */
[----:B--2---:R1:W2:Y:S01]  /*3550*/  LDG.E.128 R44, [R58.64+0x600] ;  /* 0x000600203a2c7981 */ /* 0x0042a2000c1e1d00 */
[----:B------:R-:W-:Y:S01]  /*3560*/  FMUL.FTZ R19, R20, -1.4426950216293334961 ;  /* 0xbfb8aa3b14137820 */ /* 0x000fe20000410000 */
[----:B------:R-:W-:Y:S01]  /*3570*/  LEA R112, R103, R57, 0x2 ;  /* 0x0000003967707211 */ /* 0x000fe200078e10ff */
[----:B------:R-:W-:-:S02]  /*3580*/  FMUL.FTZ R56, R21, -1.4426950216293334961 ;  /* 0xbfb8aa3b15387820 */ /* 0x000fc40000410000 */
[----:B0-----:R-:W-:Y:S02]  /*3590*/  FMUL.FTZ R62, R24, -1.4426950216293334961 ;  /* 0xbfb8aa3b183e7820 */ /* 0x001fe40000410000 */
[----:B------:R-:W0:Y:S01]  /*35a0*/  MUFU.EX2 R19, R19 ;  /* 0x0000001300137308 */ /* 0x000e220000000800 */
[----:B------:R-:W-:Y:S02]  /*35b0*/  FMUL.FTZ R61, R23, -1.4426950216293334961 ;  /* 0xbfb8aa3b173d7820 */ /* 0x000fe40000410000 */
[----:B------:R-:W-:Y:S02]  /*35c0*/  FMUL.FTZ R60, R22, -1.4426950216293334961 ;  /* 0xbfb8aa3b163c7820 */ /* 0x000fe40000410000 */
[----:B-1----:R-:W-:Y:S02]  /*35d0*/  FMUL.FTZ R58, R25, -1.4426950216293334961 ;  /* 0xbfb8aa3b193a7820 */ /* 0x002fe40000410000 */
[----:B------:R-:W-:Y:S01]  /*35e0*/  FMUL.FTZ R59, R26, -1.4426950216293334961 ;  /* 0xbfb8aa3b1a3b7820 */ /* 0x000fe20000410000 */
[----:B------:R1:W-:Y:S01]  /*35f0*/  MUFU.EX2 R63, R56 ;  /* 0x00000038003f7308 */ /* 0x0003e20000000800 */
[----:B------:R-:W-:-:S02]  /*3600*/  FMUL.FTZ R72, R64, -1.4426950216293334961 ;  /* 0xbfb8aa3b40487820 */ /* 0x000fc40000410000 */
[----:B------:R-:W-:-:S05]  /*3610*/  FMUL.FTZ R96, R65, -1.4426950216293334961 ;  /* 0xbfb8aa3b41607820 */ /* 0x000fca0000410000 */
[----:B------:R0:W-:Y:S01]  /*3620*/  MUFU.EX2 R75, R62 ;  /* 0x0000003e004b7308 */ /* 0x0001e20000000800 */
[----:B-1----:R-:W-:Y:S02]  /*3630*/  FMUL.FTZ R56, R27, -1.4426950216293334961 ;  /* 0xbfb8aa3b1b387820 */ /* 0x002fe40000410000 */
[----:B0-----:R-:W-:-:S05]  /*3640*/  FADD.FTZ R19, R19, 1 ;  /* 0x3f80000013137421 */ /* 0x001fca0000010000 */
[----:B------:R0:W1:Y:S01]  /*3650*/  MUFU.EX2 R74, R61 ;  /* 0x0000003d004a7308 */ /* 0x0000620000000800 */
[----:B------:R-:W-:-:S07]  /*3660*/  FMUL.FTZ R62, R66, -1.4426950216293334961 ;  /* 0xbfb8aa3b423e7820 */ /* 0x000fce0000410000 */
[----:B------:R1:W1:Y:S01]  /*3670*/  MUFU.EX2 R73, R60 ;  /* 0x0000003c00497308 */ /* 0x0002620000000800 */
[----:B0-----:R-:W-:-:S07]  /*3680*/  FMUL.FTZ R61, R67, -1.4426950216293334961 ;  /* 0xbfb8aa3b433d7820 */ /* 0x001fce0000410000 */
[----:B------:R0:W0:Y:S01]  /*3690*/  MUFU.EX2 R92, R58 ;  /* 0x0000003a005c7308 */ /* 0x0000220000000800 */
[----:B-1----:R-:W-:Y:S02]  /*36a0*/  FADD.FTZ R74, R74, 1 ;  /* 0x3f8000004a4a7421 */ /* 0x002fe40000010000 */
[----:B------:R-:W-:-:S05]  /*36b0*/  FMUL.FTZ R60, R48, -1.4426950216293334961 ;  /* 0xbfb8aa3b303c7820 */ /* 0x000fca0000410000 */
[----:B------:R1:W1:Y:S01]  /*36c0*/  MUFU.EX2 R93, R59 ;  /* 0x0000003b005d7308 */ /* 0x0002620000000800 */
[----:B------:R-:W-:Y:S02]  /*36d0*/  FADD.FTZ R73, R73, 1 ;  /* 0x3f80000049497421 */ /* 0x000fe40000010000 */
[----:B0-----:R-:W-:-:S05]  /*36e0*/  FMUL.FTZ R58, R50, -1.4426950216293334961 ;  /* 0xbfb8aa3b323a7820 */ /* 0x001fca0000410000 */
[----:B------:R0:W0:Y:S01]  /*36f0*/  MUFU.EX2 R94, R56 ;  /* 0x00000038005e7308 */ /* 0x0000220000000800 */
[----:B------:R-:W-:Y:S02]  /*3700*/  FADD.FTZ R92, R92, 1 ;  /* 0x3f8000005c5c7421 */ /* 0x000fe40000010000 */
[----:B-1----:R-:W-:-:S05]  /*3710*/  FMUL.FTZ R59, R49, -1.4426950216293334961 ;  /* 0xbfb8aa3b313b7820 */ /* 0x002fca0000410000 */
[----:B------:R1:W1:Y:S01]  /*3720*/  MUFU.EX2 R95, R72 ;  /* 0x00000048005f7308 */ /* 0x0002620000000800 */
[----:B------:R-:W-:Y:S02]  /*3730*/  FADD.FTZ R93, R93, 1 ;  /* 0x3f8000005d5d7421 */ /* 0x000fe40000010000 */
[----:B0-----:R-:W-:-:S05]  /*3740*/  FMUL.FTZ R56, R51, -1.4426950216293334961 ;  /* 0xbfb8aa3b33387820 */ /* 0x001fca0000410000 */
[----:B------:R0:W0:Y:S01]  /*3750*/  MUFU.RCP R97, R19 ;  /* 0x0000001300617308 */ /* 0x0000220000001000 */
[----:B-1----:R-:W-:Y:S02]  /*3760*/  FADD.FTZ R72, R63, 1 ;  /* 0x3f8000003f487421 */ /* 0x002fe40000010000 */
[----:B------:R-:W-:Y:S02]  /*3770*/  FADD.FTZ R63, R75, 1 ;  /* 0x3f8000004b3f7421 */ /* 0x000fe40000010000 */
[----:B------:R-:W-:-:S03]  /*3780*/  FADD.FTZ R94, R94, 1 ;  /* 0x3f8000005e5e7421 */ /* 0x000fc60000010000 */
[----:B------:R-:W1:Y:S01]  /*3790*/  MUFU.RCP R100, R72 ;  /* 0x0000004800647308 */ /* 0x000e620000001000 */
[----:B0-----:R-:W-:Y:S01]  /*37a0*/  MOV R19, c[0x0][0x16c] ;  /* 0x00005b0000137a02 */ /* 0x001fe20000000f00 */
[----:B------:R-:W-:-:S03]  /*37b0*/  FADD.FTZ R95, R95, 1 ;  /* 0x3f8000005f5f7421 */ /* 0x000fc60000010000 */
[----:B------:R-:W-:-:S03]  /*37c0*/  ISETP.GE.AND P1, PT, R19, 0x1, PT ;  /* 0x000000011300780c */ /* 0x000fc60003f26270 */
[----:B------:R-:W-:Y:S01]  /*37d0*/  MUFU.RCP R98, R74 ;  /* 0x0000004a00627308 */ /* 0x000fe20000001000 */
[----:B------:R-:W-:-:S07]  /*37e0*/  FADD.FTZ R19, -R97, 1 ;  /* 0x3f80000061137421 */ /* 0x000fce0000010100 */
[----:B------:R-:W0:Y:S01]  /*37f0*/  MUFU.RCP R63, R63 ;  /* 0x0000003f003f7308 */ /* 0x000e220000001000 */
[----:B-1----:R-:W-:-:S07]  /*3800*/  FMUL.FTZ R72, R21, R100 ;  /* 0x0000006415487220 */ /* 0x002fce0000410000 */
[----:B------:R0:W1:Y:S08]  /*3810*/  MUFU.RCP R99, R73 ;  /* 0x0000004900637308 */ /* 0x0000700000001000 */
[----:B------:R1:W1:Y:S01]  /*3820*/  MUFU.RCP R102, R92 ;  /* 0x0000005c00667308 */ /* 0x0002620000001000 */
[----:B0-----:R-:W-:-:S07]  /*3830*/  FMUL.FTZ R73, R24, R63 ;  /* 0x0000003f18497220 */ /* 0x001fce0000410000 */
[----:B------:R0:W0:Y:S01]  /*3840*/  MUFU.RCP R101, R93 ;  /* 0x0000005d00657308 */ /* 0x0000220000001000 */
[----:B-1----:R-:W-:-:S07]  /*3850*/  FMUL.FTZ R92, R23, R98 ;  /* 0x00000062175c7220 */ /* 0x002fce0000410000 */
[----:B------:R-:W1:Y:S01]  /*3860*/  MUFU.RCP R106, R94 ;  /* 0x0000005e006a7308 */ /* 0x000e620000001000 */
[----:B0-----:R-:W-:Y:S02]  /*3870*/  FMUL.FTZ R93, R22, R99 ;  /* 0x00000063165d7220 */ /* 0x001fe40000410000 */
[----:B------:R-:W-:Y:S02]  /*3880*/  FMUL.FTZ R74, R25, R102 ;  /* 0x00000066194a7220 */ /* 0x000fe40000410000 */
[----:B------:R-:W-:-:S03]  /*3890*/  FMUL.FTZ R75, R26, R101 ;  /* 0x000000651a4b7220 */ /* 0x000fc60000410000 */
[----:B------:R-:W0:Y:S01]  /*38a0*/  MUFU.EX2 R96, R96 ;  /* 0x0000006000607308 */ /* 0x000e220000000800 */
[----:B-1----:R-:W-:-:S07]  /*38b0*/  FMUL.FTZ R94, R27, R106 ;  /* 0x0000006a1b5e7220 */ /* 0x002fce0000410000 */
[----:B------:R-:W-:Y:S08]  /*38c0*/  MUFU.EX2 R61, R61 ;  /* 0x0000003d003d7308 */ /* 0x000ff00000000800 */
[----:B------:R-:W1:Y:S01]  /*38d0*/  MUFU.EX2 R62, R62 ;  /* 0x0000003e003e7308 */ /* 0x000e620000000800 */
[----:B0-----:R-:W-:-:S07]  /*38e0*/  FADD.FTZ R96, R96, 1 ;  /* 0x3f80000060607421 */ /* 0x001fce0000010000 */
[----:B------:R-:W0:Y:S08]  /*38f0*/  MUFU.EX2 R60, R60 ;  /* 0x0000003c003c7308 */ /* 0x000e300000000800 */
[----:B------:R-:W0:Y:S01]  /*3900*/  MUFU.EX2 R59, R59 ;  /* 0x0000003b003b7308 */ /* 0x000e220000000800 */
[----:B-1----:R-:W-:-:S07]  /*3910*/  FADD.FTZ R62, R62, 1 ;  /* 0x3f8000003e3e7421 */ /* 0x002fce0000010000 */
[----:B------:R-:W1:Y:S01]  /*3920*/  MUFU.EX2 R58, R58 ;  /* 0x0000003a003a7308 */ /* 0x000e620000000800 */
[----:B0-----:R-:W-:-:S07]  /*3930*/  FADD.FTZ R60, R60, 1 ;  /* 0x3f8000003c3c7421 */ /* 0x001fce0000010000 */
[----:B------:R-:W0:Y:S08]  /*3940*/  MUFU.EX2 R56, R56 ;  /* 0x0000003800387308 */ /* 0x000e300000000800 */
[----:B------:R-:W0:Y:S01]  /*3950*/  MUFU.RCP R95, R95 ;  /* 0x0000005f005f7308 */ /* 0x000e220000001000 */
[----:B------:R-:W-:-:S07]  /*3960*/  FADD.FTZ R59, R59, 1 ;  /* 0x3f8000003b3b7421 */ /* 0x000fce0000010000 */
[----:B------:R-:W-:Y:S01]  /*3970*/  MUFU.RCP R96, R96 ;  /* 0x0000006000607308 */ /* 0x000fe20000001000 */
[----:B-----5:R-:W-:Y:S04]  /*3980*/  STS.128 [R2.X16], R28 ;  /* 0x0000001c02007388 */ /* 0x020fe8000000cc00 */
[----:B---3--:R-:W-:Y:S04]  /*3990*/  STS.128 [R2.X16+0x200], R32 ;  /* 0x0002002002007388 */ /* 0x008fe8000000cc00 */
[----:B----4-:R3:W-:Y:S04]  /*39a0*/  STS.128 [R2.X16+0x400], R40 ;  /* 0x0004002802007388 */ /* 0x0107e8000000cc00 */
[----:B--2---:R2:W-:Y:S01]  /*39b0*/  STS.128 [R2.X16+0x600], R44 ;  /* 0x0006002c02007388 */ /* 0x0045e2000000cc00 */
[----:B------:R-:W-:-:S06]  /*39c0*/  NOP ;  /* 0x0000000000007918 */ /* 0x000fcc0000000000 */
[----:B------:R-:W4:Y:S04]  /*39d0*/  LDS.128 R32, [R105.X16] ;  /* 0x0000000069207984 */ /* 0x000f28000000cc00 */
[----:B------:R-:W5:Y:S01]  /*39e0*/  LDS.128 R28, [R105.X16+0x10] ;  /* 0x00001000691c7984 */ /* 0x000f62000000cc00 */
[----:B---3--:R-:W-:Y:S02]  /*39f0*/  FADD.FTZ R40, -R100, 1 ;  /* 0x3f80000064287421 */ /* 0x008fe40000010100 */
[C---:B------:R-:W-:Y:S02]  /*3a00*/  FFMA.FTZ R41, R20.reuse, R19, 1 ;  /* 0x3f80000014297423 */ /* 0x040fe40000010013 */
[----:B------:R-:W-:Y:S02]  /*3a10*/  FMUL.FTZ R19, R20, R97 ;  /* 0x0000006114137220 */ /* 0x000fe40000410000 */
        /* <DEDUP_REMOVED lines=13> */
[----:B------:R-:W2:Y:S01]  /*3af0*/  LDS.128 R24, [R105.X16+0x20] ;  /* 0x0000200069187984 */ /* 0x000ea2000000cc00 */
[----:B----4-:R-:W-:Y:S02]  /*3b00*/  FMUL.FTZ R20, R36, R32 ;  /* 0x0000002024147220 */ /* 0x010fe40000410000 */
[----:B------:R-:W-:Y:S02]  /*3b10*/  FMUL.FTZ R21, R37, R33 ;  /* 0x0000002125157220 */ /* 0x000fe40000410000 */
[----:B------:R-:W-:Y:S02]  /*3b20*/  FMUL.FTZ R22, R38, R34 ;  /* 0x0000002226167220 */ /* 0x000fe40000410000 */
[----:B------:R-:W-:Y:S02]  /*3b30*/  FMUL.FTZ R23, R39, R35 ;  /* 0x0000002327177220 */ /* 0x000fe40000410000 */
[----:B-----5:R-:W-:Y:S02]  /*3b40*/  FMUL.FTZ R40, R68, R28 ;  /* 0x0000001c44287220 */ /* 0x020fe40000410000 */
[----:B------:R-:W-:-:S02]  /*3b50*/  FMUL.FTZ R20, R97, R20 ;  /* 0x0000001461147220 */ /* 0x000fc40000410000 */
[----:B------:R-:W-:Y:S01]  /*3b60*/  FMUL.FTZ R21, R100, R21 ;  /* 0x0000001564157220 */ /* 0x000fe20000410000 */
[----:B------:R-:W-:Y:S01]  /*3b70*/  MUFU.RCP R97, R62 ;  /* 0x0000003e00617308 */ /* 0x000fe20000001000 */
[----:B------:R-:W-:Y:S02]  /*3b80*/  FMUL.FTZ R22, R99, R22 ;  /* 0x0000001663167220 */ /* 0x000fe40000410000 */
[----:B------:R-:W-:Y:S02]  /*3b90*/  FMUL.FTZ R23, R98, R23 ;  /* 0x0000001762177220 */ /* 0x000fe40000410000 */
[----:B------:R-:W-:Y:S02]  /*3ba0*/  FMUL.FTZ R63, R63, R40 ;  /* 0x000000283f3f7220 */ /* 0x000fe40000410000 */
[----:B------:R-:W-:Y:S02]  /*3bb0*/  FMUL.FTZ R40, R20, R41 ;  /* 0x0000002914287220 */ /* 0x000fe40000410000 */
[----:B------:R-:W-:-:S02]  /*3bc0*/  FMUL.FTZ R41, R21, R42 ;  /* 0x0000002a15297220 */ /* 0x000fc40000410000 */
[----:B------:R-:W-:Y:S02]  /*3bd0*/  FMUL.FTZ R42, R22, R43 ;  /* 0x0000002b162a7220 */ /* 0x000fe40000410000 */
[----:B------:R-:W-:Y:S02]  /*3be0*/  FMUL.FTZ R43, R23, R44 ;  /* 0x0000002c172b7220 */ /* 0x000fe40000410000 */
[----:B------:R-:W3:Y:S01]  /*3bf0*/  LDS.128 R20, [R105.X16+0x30] ;  /* 0x0000300069147984 */ /* 0x000ee2000000cc00 */
[----:B------:R-:W-:Y:S02]  /*3c00*/  FADD.FTZ R98, R61, 1 ;  /* 0x3f8000003d627421 */ /* 0x000fe40000010000 */
[----:B------:R-:W-:Y:S01]  /*3c10*/  FMUL.FTZ R45, R69, R29 ;  /* 0x0000001d452d7220 */ /* 0x000fe20000410000 */
[----:B------:R-:W-:Y:S01]  /*3c20*/  BAR.SYNC.DEFER_BLOCKING 0x0 ;  /* 0x0000000000007b1d */ /* 0x000fe20000010000 */
[----:B------:R-:W-:Y:S02]  /*3c30*/  FMUL.FTZ R44, R70, R30 ;  /* 0x0000001e462c7220 */ /* 0x000fe40000410000 */
[----:B------:R-:W-:-:S02]  /*3c40*/  FMUL.FTZ R61, R71, R31 ;  /* 0x0000001f473d7220 */ /* 0x000fc40000410000 */
[----:B------:R-:W-:Y:S01]  /*3c50*/  FMUL.FTZ R45, R102, R45 ;  /* 0x0000002d662d7220 */ /* 0x000fe20000410000 */
[----:B------:R-:W4:Y:S01]  /*3c60*/  MUFU.RCP R98, R98 ;  /* 0x0000006200627308 */ /* 0x000f220000001000 */
[----:B------:R-:W-:Y:S02]  /*3c70*/  FMUL.FTZ R44, R101, R44 ;  /* 0x0000002c652c7220 */ /* 0x000fe40000410000 */
[----:B------:R-:W-:-:S05]  /*3c80*/  FMUL.FTZ R61, R106, R61 ;  /* 0x0000003d6a3d7220 */ /* 0x000fca0000410000 */
[----:B------:R-:W5:Y:S01]  /*3c90*/  MUFU.RCP R99, R60 ;  /* 0x0000003c00637308 */ /* 0x000f620000001000 */
[----:B-1----:R-:W-:Y:S02]  /*3ca0*/  FADD.FTZ R58, R58, 1 ;  /* 0x3f8000003a3a7421 */ /* 0x002fe40000010000 */
[----:B0-----:R-:W-:Y:S01]  /*3cb0*/  FADD.FTZ R56, R56, 1 ;  /* 0x3f80000038387421 */ /* 0x001fe20000010000 */
[----:B------:R0:W-:Y:S04]  /*3cc0*/  STS.128 [R112.X16], R40 ;  /* 0x0000002870007388 */ /* 0x0001e8000000cc00 */
[----:B------:R-:W1:Y:S08]  /*3cd0*/  MUFU.RCP R100, R59 ;  /* 0x0000003b00647308 */ /* 0x000e700000001000 */
[----:B------:R-:W1:Y:S01]  /*3ce0*/  MUFU.RCP R101, R58 ;  /* 0x0000003a00657308 */ /* 0x000e620000001000 */
[----:B0-----:R-:W-:-:S02]  /*3cf0*/  FMUL.FTZ R41, R45, R104 ;  /* 0x000000682d297220 */ /* 0x001fc40000410000 */
[----:B------:R-:W-:Y:S02]  /*3d00*/  FMUL.FTZ R42, R44, R47 ;  /* 0x0000002f2c2a7220 */ /* 0x000fe40000410000 */
[----:B------:R-:W-:Y:S02]  /*3d10*/  FADD.FTZ R45, -R95, 1 ;  /* 0x3f8000005f2d7421 */ /* 0x000fe40000010100 */
[----:B--2---:R-:W-:Y:S02]  /*3d20*/  FMUL.FTZ R44, R52, R24 ;  /* 0x00000018342c7220 */ /* 0x004fe40000410000 */
[----:B------:R-:W-:Y:S02]  /*3d30*/  FMUL.FTZ R40, R63, R46 ;  /* 0x0000002e3f287220 */ /* 0x000fe40000410000 */
[----:B------:R-:W-:Y:S01]  /*3d40*/  FMUL.FTZ R43, R61, R108 ;  /* 0x0000006c3d2b7220 */ /* 0x000fe20000410000 */
[----:B------:R3:W0:Y:S01]  /*3d50*/  MUFU.RCP R102, R56 ;  /* 0x0000003800667308 */ /* 0x0006220000001000 */
[----:B------:R-:W-:-:S02]  /*3d60*/  FFMA.FTZ R45, R64, R45, 1 ;  /* 0x3f800000402d7423 */ /* 0x000fc4000001002d */
[----:B------:R-:W-:Y:S01]  /*3d70*/  FMUL.FTZ R44, R95, R44 ;  /* 0x0000002c5f2c7220 */ /* 0x000fe20000410000 */
[----:B------:R2:W-:Y:S01]  /*3d80*/  STS.128 [R112.X16+0x10], R40 ;  /* 0x0000102870007388 */ /* 0x0005e2000000cc00 */
[----:B----4-:R-:W-:Y:S02]  /*3d90*/  FADD.FTZ R46, -R98, 1 ;  /* 0x3f800000622e7421 */ /* 0x010fe40000010100 */
[----:B-----5:R-:W-:Y:S02]  /*3da0*/  FADD.FTZ R47, -R99, 1 ;  /* 0x3f800000632f7421 */ /* 0x020fe40000010100 */
[----:B---3--:R-:W-:Y:S02]  /*3db0*/  FMUL.FTZ R56, R152, R20 ;  /* 0x0000001498387220 */ /* 0x008fe40000410000 */
[----:B------:R-:W-:Y:S02]  /*3dc0*/  FFMA.FTZ R46, R67, R46, 1 ;  /* 0x3f800000432e7423 */ /* 0x000fe4000001002e */
[----:B------:R-:W-:-:S02]  /*3dd0*/  FFMA.FTZ R47, R48, R47, 1 ;  /* 0x3f800000302f7423 */ /* 0x000fc4000001002f */
[----:B--2---:R-:W-:Y:S02]  /*3de0*/  FMUL.FTZ R40, R44, R45 ;  /* 0x0000002d2c287220 */ /* 0x004fe40000410000 */
[----:B------:R-:W-:Y:S02]  /*3df0*/  FADD.FTZ R44, -R96, 1 ;  /* 0x3f800000602c7421 */ /* 0x000fe40000010100 */
[----:B------:R-:W-:Y:S02]  /*3e00*/  FADD.FTZ R45, -R97, 1 ;  /* 0x3f800000612d7421 */ /* 0x000fe40000010100 */
[----:B------:R-:W-:Y:S02]  /*3e10*/  FMUL.FTZ R41, R53, R25 ;  /* 0x0000001935297220 */ /* 0x000fe40000410000 */
[----:B------:R-:W-:Y:S02]  /*3e20*/  FMUL.FTZ R42, R54, R26 ;  /* 0x0000001a362a7220 */ /* 0x000fe40000410000 */
[----:B------:R-:W-:-:S02]  /*3e30*/  FMUL.FTZ R43, R55, R27 ;  /* 0x0000001b372b7220 */ /* 0x000fc40000410000 */
[----:B------:R-:W-:Y:S02]  /*3e40*/  FFMA.FTZ R44, R65, R44, 1 ;  /* 0x3f800000412c7423 */ /* 0x000fe4000001002c */
[----:B------:R-:W-:Y:S02]  /*3e50*/  FFMA.FTZ R45, R66, R45, 1 ;  /* 0x3f800000422d7423 */ /* 0x000fe4000001002d */
        /* <DEDUP_REMOVED lines=8> */
[----:B-1----:R-:W-:Y:S02]  /*3ee0*/  FADD.FTZ R46, -R100, 1 ;  /* 0x3f800000642e7421 */ /* 0x002fe40000010100 */
[----:B------:R-:W-:-:S02]  /*3ef0*/  FMUL.FTZ R45, R153, R21 ;  /* 0x00000015992d7220 */ /* 0x000fc40000410000 */
[----:B------:R-:W-:Y:S02]  /*3f00*/  FADD.FTZ R47, -R101, 1 ;  /* 0x3f800000652f7421 */ /* 0x000fe40000010100 */
[----:B------:R-:W-:Y:S02]  /*3f10*/  FMUL.FTZ R56, R154, R22 ;  /* 0x000000169a387220 */ /* 0x000fe40000410000 */
[----:B0-----:R-:W-:Y:S02]  /*3f20*/  FADD.FTZ R58, -R102, 1 ;  /* 0x3f800000663a7421 */ /* 0x001fe40000010100 */
[----:B------:R-:W-:Y:S02]  /*3f30*/  FMUL.FTZ R57, R155, R23 ;  /* 0x000000179b397220 */ /* 0x000fe40000410000 */
[----:B------:R-:W-:Y:S02]  /*3f40*/  FFMA.FTZ R46, R49, R46, 1 ;  /* 0x3f800000312e7423 */ /* 0x000fe4000001002e */
[----:B------:R-:W-:-:S02]  /*3f50*/  FMUL.FTZ R45, R100, R45 ;  /* 0x0000002d642d7220 */ /* 0x000fc40000410000 */
[----:B------:R-:W-:Y:S02]  /*3f60*/  FFMA.FTZ R47, R50, R47, 1 ;  /* 0x3f800000322f7423 */ /* 0x000fe4000001002f */
        /* <DEDUP_REMOVED lines=24> */
[----:B------:R-:W-:Y:S02]  /*40f0*/  FMUL.FTZ R107, R68, R73 ;  /* 0x00000049446b7220 */ /* 0x000fe40000410000 */
[----:B------:R-:W-:Y:S01]  /*4100*/  FMUL.FTZ R99, R48, R99 ;  /* 0x0000006330637220 */ /* 0x000fe20000410000 */
[----:B------:R-:W-:Y:S01]  /*4110*/  MOV R48, UR7 ;  /* 0x0000000700307c02 */ /* 0x000fe20008000f00 */
[----:B------:R-:W-:Y:S01]  /*4120*/  FMUL.FTZ R100, R49, R100 ;  /* 0x0000006431647220 */ /* 0x000fe20000410000 */
[----:B------:R-:W-:Y:S01]  /*4130*/  MOV R49, UR8 ;  /* 0x0000000800317c02 */ /* 0x000fe20008000f00 */
[----:B------:R-:W-:Y:S02]  /*4140*/  FMUL.FTZ R105, R69, R74 ;  /* 0x0000004a45697220 */ /* 0x000fe40000410000 */
[----:B------:R-:W-:Y:S02]  /*4150*/  FMUL.FTZ R103, R70, R75 ;  /* 0x0000004b46677220 */ /* 0x000fe40000410000 */
[----:B------:R-:W-:Y:S01]  /*4160*/  FMUL.FTZ R110, R36, R19 ;  /* 0x00000013246e7220 */ /* 0x000fe20000410000 */
[----:B------:R4:W-:Y:S01]  /*4170*/  STL [R1+0x18], R107 ;  /* 0x0000186b01007387 */ /* 0x0009e20000100800 */
[----:B------:R-:W-:-:S02]  /*4180*/  FMUL.FTZ R109, R37, R72 ;  /* 0x00000048256d7220 */ /* 0x000fc40000410000 */
[----:B------:R-:W-:Y:S01]  /*4190*/  FMUL.FTZ R101, R50, R101 ;  /* 0x0000006532657220 */ /* 0x000fe20000410000 */
[----:B------:R4:W-:Y:S01]  /*41a0*/  STL [R1+0x14], R105 ;  /* 0x0000146901007387 */ /* 0x0009e20000100800 */
[----:B------:R-:W-:Y:S02]  /*41b0*/  FMUL.FTZ R38, R38, R93 ;  /* 0x0000005d26267220 */ /* 0x000fe40000410000 */
[----:B------:R-:W-:Y:S01]  /*41c0*/  IMAD.WIDE R48, R111, 0x10, R48 ;  /* 0x000000106f307825 */ /* 0x000fe200078e0230 */
[----:B------:R4:W-:Y:S03]  /*41d0*/  STL [R1], R103 ;  /* 0x0000006701007387 */ /* 0x0009e60000100800 */
[----:B------:R-:W-:Y:S01]  /*41e0*/  FMUL.FTZ R50, R39, R92 ;  /* 0x0000005c27327220 */ /* 0x000fe20000410000 */
[----:B------:R4:W-:Y:S01]  /*41f0*/  STL [R1+0x10], R110 ;  /* 0x0000106e01007387 */ /* 0x0009e20000100800 */
[----:B------:R-:W-:-:S03]  /*4200*/  ISETP.NE.U32.AND P0, PT, RZ, c[0x0][0x270], PT ;  /* 0x00009c00ff007a0c */ /* 0x000fc60003f05070 */
[----:B------:R4:W-:Y:S04]  /*4210*/  STL [R1+0xc], R109 ;  /* 0x00000c6d01007387 */ /* 0x0009e80000100800 */
[----:B------:R4:W-:Y:S04]  /*4220*/  STL [R1+0x8], R38 ;  /* 0x0000082601007387 */ /* 0x0009e80000100800 */
[----:B0-----:R4:W-:Y:S04]  /*4230*/  STG.E.128 [R48.64], R60 ;  /* 0x0000003c30007986 */ /* 0x0019e8000c101d20 */
[----:B-1----:R4:W-:Y:S04]  /*4240*/  STG.E.128 [R48.64+0x200], R56 ;  /* 0x0002003830007986 */ /* 0x0029e8000c101d20 */
[----:B------:R4:W-:Y:S04]  /*4250*/  STL [R1+0x4], R50 ;  /* 0x0000043201007387 */ /* 0x0009e80000100800 */
[----:B--2---:R4:W-:Y:S04]  /*4260*/  STG.E.128 [R48.64+0x400], R44 ;  /* 0x0004002c30007986 */ /* 0x0049e8000c101d20 */
[----:B---3--:R4:W-:Y:S01]  /*4270*/  STG.E.128 [R48.64+0x600], R40 ;  /* 0x0006002830007986 */ /* 0x0089e2000c101d20 */
[----:B------:R-:W-:Y:S01]  /*4280*/  ISETP.NE.AND.EX P0, PT, RZ, c[0x0][0x274], PT, P0 ;  /* 0x00009d00ff007a0c */ /* 0x000fe20003f05300 */
[----:B------:R-:W-:-:S04]  /*4290*/  FFMA.FTZ R36, R88, R110, R113 ;  /* 0x0000006e58247223 */ /* 0x000fc80000010071 */
[----:B------:R-:W-:Y:S02]  /*42a0*/  FFMA.FTZ R37, R89, R109, R36 ;  /* 0x0000006d59257223 */ /* 0x000fe40000010024 */
[----:B------:R-:W-:Y:S02]  /*42b0*/  FMUL.FTZ R95, R64, R95 ;  /* 0x0000005f405f7220 */ /* 0x000fe40000410000 */
[----:B------:R-:W-:Y:S02]  /*42c0*/  FMUL.FTZ R96, R65, R96 ;  /* 0x0000006041607220 */ /* 0x000fe40000410000 */
        /* <DEDUP_REMOVED lines=13> */
[----:B------:R-:W-:Y:S01]  /*43a0*/  FFMA.FTZ R39, R91, R50, R36 ;  /* 0x000000325b277223 */ /* 0x000fe20000010024 */
[----:B------:R-:W-:Y:S05]  /*43b0*/  @!P0 BRA `(.L_x_2016) ;  /* 0x000002e000008947 */ /* 0x000fea0003800000 */
[----:B----4-:R-:W-:Y:S01]  /*43c0*/  BAR.SYNC.DEFER_BLOCKING 0x0 ;  /* 0x0000000000007b1d */ /* 0x010fe20000010000 */
        /* <DEDUP_REMOVED lines=45> */
.L_x_2016:
[----:B0---4-:R-:W-:Y:S01]  /*46a0*/  FFMA.FTZ R20, R84, R107, R39 ;  /* 0x0000006b54147223 */ /* 0x011fe20000010027 */
[----:B------:R-:W-:Y:S01]  /*46b0*/  BAR.SYNC.DEFER_BLOCKING 0x0 ;  /* 0x0000000000007b1d */ /* 0x000fe20000010000 */
[----:B------:R-:W-:Y:S01]  /*46c0*/  FMUL.FTZ R59, R50, UR4 ;  /* 0x00000004323b7c20 */ /* 0x000fe20008410000 */
        /* <DEDUP_REMOVED lines=11> */
[----:B------:R-:W-:-:S02]  /*4780*/  FMUL.FTZ R56, R110, UR4 ;  /* 0x000000046e387c20 */ /* 0x000fc40008410000 */
[----:B------:R-:W-:Y:S02]  /*4790*/  FFMA.FTZ R20, R80, R164, R19 ;  /* 0x000000a450147223 */ /* 0x000fe40000010013 */
        /* <DEDUP_REMOVED lines=21> */
[----:B------:R-:W-:Y:S01]  /*48f0*/  FMUL.FTZ R47, R155, UR4 ;  /* 0x000000049b2f7c20 */ /* 0x000fe20008410000 */
[----:B------:R-:W-:Y:S05]  /*4900*/  @!P1 BRA `(.L_x_2017) ;  /* 0x0000382000009947 */ /* 0x000fea0003800000 */
[----:B0-----:R-:W-:Y:S01]  /*4910*/  UIADD3 UR36, UR35, -0x1, URZ ;  /* 0xffffffff23247890 */ /* 0x001fe2000fffe03f */
[----:B------:R-:W-:Y:S01]  /*4920*/  HFMA2.MMA R75, -RZ, RZ, 0, 0 ;  /* 0x00000000ff4b7435 */ /* 0x000fe200000001ff */
[----:B------:R-:W-:Y:S02]  /*4930*/  UMOV UR8, URZ ;  /* 0x0000003f00087c82 */ /* 0x000fe40008000000 */
[----:B------:R-:W-:-:S02]  /*4940*/  ULEA.HI UR7, UR36, UR36, URZ, 0x1 ;  /* 0x0000002424077291 */ /* 0x000fc4000f8f083f */
[----:B------:R-:W-:Y:S02]  /*4950*/  UMOV UR9, URZ ;  /* 0x0000003f00097c82 */ /* 0x000fe40008000000 */
[----:B------:R-:W-:-:S04]  /*4960*/  ULOP3.LUT UR7, UR7, 0xfffffe, URZ, 0xc0, !UPT ;  /* 0x00fffffe07077892 */ /* 0x000fc8000f8ec03f */
[----:B------:R-:W-:-:S03]  /*4970*/  UIADD3 UR36, UR36, -UR7, URZ ;  /* 0x8000000724247290 */ /* 0x000fc6000fffe03f */
[----:B------:R-:W-:Y:S02]  /*4980*/  UMOV UR7, URZ ;  /* 0x0000003f00077c82 */ /* 0x000fe40008000000 */
.L_x_2065:
[----:B------:R-:W-:Y:S02]  /*4990*/  ULDC.64 UR20, c[0x0][0x180] ;  /* 0x0000600000147ab9 */ /* 0x000fe40000000a00 */
[----:B------:R-:W-:Y:S02]  /*49a0*/  UIMAD UR40, UR19, UR20, URZ ;  /* 0x00000014132872a4 */ /* 0x000fe4000f8e023f */
        /* <DEDUP_REMOVED lines=14> */
[----:B------:R-:W-:Y:S01]  /*4a90*/  MOV R33, UR23 ;  /* 0x0000001700217c02 */ /* 0x000fe20008000f00 */
[----:B------:R-:W-:Y:S02]  /*4aa0*/  UIMAD.WIDE.U32 UR22, UR7, UR20, URZ ;  /* 0x00000014071672a5 */ /* 0x000fe4000f8e003f */
[----:B------:R-:W-:Y:S02]  /*4ab0*/  UIMAD UR20, UR40, UR20, URZ ;  /* 0x00000014281472a4 */ /* 0x000fe4000f8e023f */
[----:B------:R0:W2:Y:S01]  /*4ac0*/  LDG.E R19, [R32.64] ;  /* 0x0000002020137981 */ /* 0x0000a2000c1e1900 */
[----:B------:R-:W-:Y:S01]  /*4ad0*/  SHF.L.U32 R20, R0, 0x2, RZ ;  /* 0x0000000200147819 */ /* 0x000fe200000006ff */
[----:B------:R-:W-:Y:S02]  /*4ae0*/  UIMAD UR20, UR7, UR21, UR20 ;  /* 0x00000015071472a4 */ /* 0x000fe4000f8e0214 */
[----:B------:R-:W-:Y:S01]  /*4af0*/  ULEA UR21, UP0, UR22, UR31, 0x2 ;  /* 0x0000001f16157291 */ /* 0x000fe2000f80103f */
[----:B------:R-:W-:Y:S01]  /*4b00*/  LOP3.LUT R20, R20, 0xffffff80, RZ, 0xc0, !PT ;  /* 0xffffff8014147812 */ /* 0x000fe200078ec0ff */
[----:B------:R-:W-:-:S03]  /*4b10*/  UIADD3 UR20, UR23, UR20, URZ ;  /* 0x0000001417147290 */ /* 0x000fc6000fffe03f */
[----:B------:R-:W-:Y:S01]  /*4b20*/  LOP3.LUT R20, R20, 0x1f, R0, 0xf8, !PT ;  /* 0x0000001f14147812 */ /* 0x000fe200078ef800 */
[----:B------:R-:W-:Y:S01]  /*4b30*/  ULEA.HI.X UR22, UR22, UR34, UR20, 0x2, UP0 ;  /* 0x0000002216167291 */ /* 0x000fe200080f1414 */
[----:B------:R-:W-:-:S05]  /*4b40*/  MOV R36, UR21 ;  /* 0x0000001500247c02 */ /* 0x000fca0008000f00 */
[----:B------:R-:W-:Y:S01]  /*4b50*/  MOV R37, UR22 ;  /* 0x0000001600257c02 */ /* 0x000fe20008000f00 */
[----:B------:R-:W1:Y:S01]  /*4b60*/  S2R R40, SR_LANEID ;  /* 0x0000000000287919 */ /* 0x000e620000000000 */
[----:B------:R-:W-:-:S03]  /*4b70*/  ULDC.64 UR22, c[0x0][0x1b8] ;  /* 0x00006e0000167ab9 */ /* 0x000fc60000000a00 */
[----:B------:R-:W-:-:S05]  /*4b80*/  IMAD.WIDE R36, R20, 0x10, R36 ;  /* 0x0000001014247825 */ /* 0x000fca00078e0224 */
[----:B------:R3:W4:Y:S04]  /*4b90*/  LDG.E.128 R20, [R36.64] ;  /* 0x0000002024147981 */ /* 0x000728000c1e1d00 */
[----:B------:R3:W4:Y:S04]  /*4ba0*/  LDG.E.128 R24, [R36.64+0x200] ;  /* 0x0002002024187981 */ /* 0x000728000c1e1d00 */
[----:B------:R3:W4:Y:S04]  /*4bb0*/  LDG.E.128 R28, [R36.64+0x400] ;  /* 0x00040020241c7981 */ /* 0x000728000c1e1d00 */
[----:B0-----:R3:W4:Y:S01]  /*4bc0*/  LDG.E.128 R32, [R36.64+0x600] ;  /* 0x0006002024207981 */ /* 0x001722000c1e1d00 */
[----:B------:R-:W-:Y:S01]  /*4bd0*/  UIMAD UR42, UR19, UR22, URZ ;  /* 0x00000016132a72a4 */ /* 0x000fe2000f8e023f */
[C---:B------:R-:W-:Y:S01]  /*4be0*/  LOP3.LUT P0, RZ, R0.reuse, 0x1f, RZ, 0xc0, !PT ;  /* 0x0000001f00ff7812 */ /* 0x040fe2000780c0ff */
[----:B------:R-:W-:Y:S01]  /*4bf0*/  UIMAD.WIDE.U32 UR20, UR18, UR22, URZ ;  /* 0x00000016121472a5 */ /* 0x000fe2000f8e003f */
[----:B------:R-:W-:Y:S01]  /*4c00*/  MOV R38, UR35 ;  /* 0x0000002300267c02 */ /* 0x000fe20008000f00 */
[----:B------:R-:W-:Y:S01]  /*4c10*/  UIMAD UR42, UR18, UR23, UR42 ;  /* 0x00000017122a72a4 */ /* 0x000fe2000f8e022a */
[----:B------:R-:W-:-:S02]  /*4c20*/  ISETP.NE.AND P1, PT, R0, RZ, PT ;  /* 0x000000ff0000720c */ /* 0x000fc40003f25270 */
[----:B------:R-:W-:Y:S01]  /*4c30*/  ULDC.64 UR22, c[0x0][0x1c0] ;  /* 0x0000700000167ab9 */ /* 0x000fe20000000a00 */
[----:B------:R-:W-:Y:S01]  /*4c40*/  ISETP.LT.OR P0, PT, R38, 0x2, P0 ;  /* 0x000000022600780c */ /* 0x000fe20000701670 */
[----:B------:R-:W-:Y:S01]  /*4c50*/  UIADD3 UR21, UR21, UR42, URZ ;  /* 0x0000002a15157290 */ /* 0x000fe2000fffe03f */
[----:B-1----:R-:W-:Y:S01]  /*4c60*/  IMAD R92, R40, 0x3, R2 ;  /* 0x00000003285c7824 */ /* 0x002fe200078e0202 */
[----:B------:R-:W-:Y:S01]  /*4c70*/  UIMAD UR40, UR40, UR22, URZ ;  /* 0x00000016282872a4 */ /* 0x000fe2000f8e023f */
[----:B---3--:R-:W-:Y:S01]  /*4c80*/  MOV R36, UR35 ;  /* 0x0000002300247c02 */ /* 0x008fe20008000f00 */
[----:B------:R-:W-:Y:S01]  /*4c90*/  UIMAD.WIDE.U32 UR20, UR7, UR22, UR20 ;  /* 0x00000016071472a5 */ /* 0x000fe2000f8e0014 */
[----:B------:R-:W-:Y:S01]  /*4ca0*/  MOV R37, UR36 ;  /* 0x0000002400257c02 */ /* 0x000fe20008000f00 */
[----:B------:R-:W-:Y:S01]  /*4cb0*/  UIMAD UR40, UR7, UR23, UR40 ;  /* 0x00000017072872a4 */ /* 0x000fe2000f8e0228 */
[----:B------:R-:W-:Y:S02]  /*4cc0*/  MOV R38, 0x100 ;  /* 0x0000010000267802 */ /* 0x000fe40000000f00 */
[----:B------:R-:W-:Y:S01]  /*4cd0*/  ULDC.64 UR22, c[0x0][0x230] ;  /* 0x00008c0000167ab9 */ /* 0x000fe20000000a00 */
[----:B------:R-:W-:Y:S01]  /*4ce0*/  MOV R39, c[0x0][0x16c] ;  /* 0x00005b0000277a02 */ /* 0x000fe20000000f00 */
[----:B------:R-:W-:Y:S01]  /*4cf0*/  UIADD3 UR21, UR21, UR40, URZ ;  /* 0x0000002815157290 */ /* 0x000fe2000fffe03f */
[----:B------:R-:W-:Y:S01]  /*4d00*/  @!P0 IADD3 R36, R36, -0x2, RZ ;  /* 0xfffffffe24248810 */ /* 0x000fe20007ffe0ff */
[----:B------:R-:W-:-:S04]  /*4d10*/  ULEA UR22, UP0, UR20, UR22, 0x2 ;  /* 0x0000001614167291 */ /* 0x000fc8000f80103f */
[----:B------:R-:W-:Y:S01]  /*4d20*/  ULEA.HI.X UR23, UR20, UR23, UR21, 0x2, UP0 ;  /* 0x0000001714177291 */ /* 0x000fe200080f1415 */
[----:B------:R-:W-:Y:S01]  /*4d30*/  @!P0 IMAD R36, R36, R39, UR7 ;  /* 0x0000000724248e24 */ /* 0x000fe2000f8e0227 */
[----:B------:R-:W-:-:S04]  /*4d40*/  MOV R116, UR22 ;  /* 0x0000001600747c02 */ /* 0x000fc80008000f00 */
[----:B------:R-:W-:Y:S02]  /*4d50*/  MOV R117, UR23 ;  /* 0x0000001700757c02 */ /* 0x000fe40008000f00 */
[----:B------:R-:W-:Y:S02]  /*4d60*/  MOV R113, RZ ;  /* 0x000000ff00717202 */ /* 0x000fe40000000f00 */
[----:B------:R-:W-:Y:S01]  /*4d70*/  MOV R112, 0x3f800000 ;  /* 0x3f80000000707802 */ /* 0x000fe20000000f00 */
        /* <DEDUP_REMOVED lines=15> */
[----:B------:R-:W-:Y:S01]  /*4e70*/  BSSY B0, `(.L_x_2018) ;  /* 0x0000074000007945 */ /* 0x000fe20003800000 */
[C---:B------:R-:W-:Y:S01]  /*4e80*/  LEA.HI R128, R0.reuse, R0, RZ, 0x1e ;  /* 0x0000000000807211 */ /* 0x040fe200078ff0ff */
[----:B--2---:R0:W1:Y:S02]  /*4e90*/  R2UR UR41, R19 ;  /* 0x00000000132973c2 */ /* 0x00406400000e0000 */
[----:B0-----:R-:W-:Y:S01]  /*4ea0*/  IADD3 R19, R0, 0x200, RZ ;  /* 0x0000020000137810 */ /* 0x001fe20007ffe0ff */
[----:B------:R-:W-:Y:S01]  /*4eb0*/  @!P1 IMAD R19, R37, R38, UR7 ;  /* 0x0000000725139e24 */ /* 0x000fe2000f8e0226 */
[----:B------:R-:W-:-:S02]  /*4ec0*/  MOV R37, 0x8 ;  /* 0x0000000800257802 */ /* 0x000fc40000000f00 */
[----:B-1----:R-:W-:Y:S01]  /*4ed0*/  MOV R107, UR41 ;  /* 0x00000029006b7c02 */ /* 0x002fe20008000f00 */
[----:B----4-:R0:W-:Y:S04]  /*4ee0*/  STS.128 [R2.X16], R20 ;  /* 0x0000001402007388 */ /* 0x0101e8000000cc00 */
[----:B------:R-:W-:Y:S01]  /*4ef0*/  FMUL.FTZ R107, R107, 1.4426950216293334961 ;  /* 0x3fb8aa3b6b6b7820 */ /* 0x000fe20000410000 */
[----:B------:R1:W-:Y:S03]  /*4f00*/  STS.128 [R2.X16+0x200], R24 ;  /* 0x0002001802007388 */ /* 0x0003e6000000cc00 */
[----:B------:R-:W-:Y:S01]  /*4f10*/  FMUL.FTZ R126, R107, R8 ;  /* 0x000000086b7e7220 */ /* 0x000fe20000410000 */
[----:B------:R-:W-:Y:S04]  /*4f20*/  STS.128 [R2.X16+0x400], R28 ;  /* 0x0004001c02007388 */ /* 0x000fe8000000cc00 */
[----:B------:R-:W-:Y:S01]  /*4f30*/  STS.128 [R2.X16+0x600], R32 ;  /* 0x0006002002007388 */ /* 0x000fe2000000cc00 */
[----:B------:R-:W2:Y:S01]  /*4f40*/  MUFU.EX2 R126, R126 ;  /* 0x0000007e007e7308 */ /* 0x000ea20000000800 */
[----:B------:R-:W-:-:S06]  /*4f50*/  NOP ;  /* 0x0000000000007918 */ /* 0x000fcc0000000000 */
[----:B------:R-:W3:Y:S01]  /*4f60*/  LDS.128 R40, [R92.X16] ;  /* 0x000000005c287984 */ /* 0x000ee2000000cc00 */
[----:B0-----:R-:W-:Y:S01]  /*4f70*/  SHF.L.U32 R23, R19, 0x2, RZ ;  /* 0x0000000213177819 */ /* 0x001fe200000006ff */
[----:B-1----:R-:W-:Y:S02]  /*4f80*/  @!P0 IMAD.WIDE R24, R36, R37, UR10 ;  /* 0x0000000a24188e25 */ /* 0x002fe4000f8e0225 */
[----:B------:R-:W0:Y:S04]  /*4f90*/  LDS.128 R36, [R92.X16+0x10] ;  /* 0x000010005c247984 */ /* 0x000e28000000cc00 */
[----:B------:R-:W1:Y:S04]  /*4fa0*/  LDS.128 R32, [R92.X16+0x20] ;  /* 0x000020005c207984 */ /* 0x000e68000000cc00 */
[----:B------:R-:W4:Y:S04]  /*4fb0*/  LDS.128 R28, [R92.X16+0x30] ;  /* 0x000030005c1c7984 */ /* 0x000f28000000cc00 */
[----:B------:R0:W5:Y:S04]  /*4fc0*/  LDG.E R116, [R116.64] ;  /* 0x0000002074747981 */ /* 0x000168000c1e1900 */
[----:B--2---:R2:W-:Y:S04]  /*4fd0*/  STS [R23+0x4c60], R126 ;  /* 0x004c607e17007388 */ /* 0x0045e80000000800 */
[----:B------:R-:W-:Y:S01]  /*4fe0*/  BAR.SYNC.DEFER_BLOCKING 0x0 ;  /* 0x0000000000007b1d */ /* 0x000fe20000010000 */
[----:B------:R-:W-:-:S02]  /*4ff0*/  FMUL.FTZ R19, R107, R9 ;  /* 0x000000096b137220 */ /* 0x000fc40000410000 */
[C---:B------:R-:W-:Y:S02]  /*5000*/  FMUL.FTZ R20, R107.reuse, R10 ;  /* 0x0000000a6b147220 */ /* 0x040fe40000410000 */
[C---:B------:R-:W-:Y:S02]  /*5010*/  FMUL.FTZ R21, R107.reuse, R11 ;  /* 0x0000000b6b157220 */ /* 0x040fe40000410000 */
[----:B------:R-:W0:Y:S01]  /*5020*/  MUFU.EX2 R19, R19 ;  /* 0x0000001300137308 */ /* 0x000e220000000800 */
[----:B------:R-:W-:-:S07]  /*5030*/  FMUL.FTZ R22, R107, R3 ;  /* 0x000000036b167220 */ /* 0x000fce0000410000 */
[----:B------:R-:W1:Y:S01]  /*5040*/  MUFU.EX2 R20, R20 ;  /* 0x0000001400147308 */ /* 0x000e620000000800 */
[----:B--2---:R-:W-:-:S07]  /*5050*/  FMUL.FTZ R23, R107, R4 ;  /* 0x000000046b177220 */ /* 0x004fce0000410000 */
[----:B------:R-:W2:Y:S01]  /*5060*/  MUFU.EX2 R21, R21 ;  /* 0x0000001500157308 */ /* 0x000ea20000000800 */
[----:B------:R1:W5:Y:S01]  /*5070*/  @!P0 LDG.E.64 R112, [R24.64] ;  /* 0x0000002018708981 */ /* 0x000362000c1e1b00 */
[----:B---3--:R-:W-:Y:S01]  /*5080*/  FMUL.FTZ R92, R93, R40 ;  /* 0x000000285d5c7220 */ /* 0x008fe20000410000 */
[----:B------:R-:W-:Y:S01]  /*5090*/  ISETP.NE.AND P0, PT, R0, 0x7f, PT ;  /* 0x0000007f0000780c */ /* 0x000fe20003f05270 */
[----:B------:R-:W-:Y:S02]  /*50a0*/  FMUL.FTZ R93, R94, R41 ;  /* 0x000000295e5d7220 */ /* 0x000fe40000410000 */
[----:B0-----:R-:W-:Y:S02]  /*50b0*/  FMUL.FTZ R103, R126, R19 ;  /* 0x000000137e677220 */ /* 0x001fe40000410000 */
[----:B------:R-:W0:Y:S01]  /*50c0*/  MUFU.EX2 R22, R22 ;  /* 0x0000001600167308 */ /* 0x000e220000000800 */
[----:B------:R-:W-:Y:S02]  /*50d0*/  FMUL.FTZ R122, R97, R42 ;  /* 0x0000002a617a7220 */ /* 0x000fe40000410000 */
[----:B-1----:R-:W-:-:S02]  /*50e0*/  FMUL.FTZ R24, R107, R5 ;  /* 0x000000056b187220 */ /* 0x002fc40000410000 */
[C---:B------:R-:W-:Y:S02]  /*50f0*/  FMUL.FTZ R25, R107.reuse, R6 ;  /* 0x000000066b197220 */ /* 0x040fe40000410000 */
[----:B------:R-:W-:Y:S01]  /*5100*/  FFMA.FTZ R97, R92, R19, R93 ;  /* 0x000000135c617223 */ /* 0x000fe2000001005d */
[----:B------:R-:W1:Y:S01]  /*5110*/  MUFU.EX2 R23, R23 ;  /* 0x0000001700177308 */ /* 0x000e620000000800 */
[----:B------:R-:W-:Y:S02]  /*5120*/  FMUL.FTZ R108, R20, R103 ;  /* 0x00000067146c7220 */ /* 0x000fe40000410000 */
[C---:B------:R-:W-:Y:S02]  /*5130*/  FMUL.FTZ R26, R107.reuse, R7 ;  /* 0x000000076b1a7220 */ /* 0x040fe40000410000 */
[----:B------:R-:W-:Y:S02]  /*5140*/  FMUL.FTZ R102, R107, R13 ;  /* 0x0000000d6b667220 */ /* 0x000fe40000410000 */
[----:B------:R-:W-:Y:S01]  /*5150*/  FMUL.FTZ R121, R96, R43 ;  /* 0x0000002b60797220 */ /* 0x000fe20000410000 */
[----:B------:R-:W3:Y:S01]  /*5160*/  MUFU.EX2 R24, R24 ;  /* 0x0000001800187308 */ /* 0x000ee20000000800 */
[----:B------:R-:W-:-:S02]  /*5170*/  FFMA.FTZ R114, R20, R97, R122 ;  /* 0x0000006114727223 */ /* 0x000fc4000001007a */
[----:B--2---:R-:W-:Y:S02]  /*5180*/  FMUL.FTZ R111, R21, R108 ;  /* 0x0000006c156f7220 */ /* 0x004fe40000410000 */
[----:B------:R-:W-:Y:S02]  /*5190*/  FMUL.FTZ R27, R107, R12 ;  /* 0x0000000c6b1b7220 */ /* 0x000fe40000410000 */
[----:B------:R-:W-:Y:S01]  /*51a0*/  FMUL.FTZ R95, R95, R36 ;  /* 0x000000245f5f7220 */ /* 0x000fe20000410000 */
[----:B------:R-:W2:Y:S01]  /*51b0*/  MUFU.EX2 R25, R25 ;  /* 0x0000001900197308 */ /* 0x000ea20000000800 */
[----:B------:R-:W-:Y:S02]  /*51c0*/  FFMA.FTZ R114, R21, R114, R121 ;  /* 0x0000007215727223 */ /* 0x000fe40000010079 */
[----:B------:R-:W-:Y:S02]  /*51d0*/  FMUL.FTZ R97, R98, R37 ;  /* 0x0000002562617220 */ /* 0x000fe40000410000 */
[----:B0-----:R-:W-:-:S02]  /*51e0*/  FFMA.FTZ R114, R22, R114, R95 ;  /* 0x0000007216727223 */ /* 0x001fc4000001005f */
[----:B------:R-:W-:Y:S01]  /*51f0*/  FMUL.FTZ R98, R99, R38 ;  /* 0x0000002663627220 */ /* 0x000fe20000410000 */
[----:B------:R0:W-:Y:S01]  /*5200*/  MUFU.EX2 R94, R102 ;  /* 0x00000066005e7308 */ /* 0x0001e20000000800 */
[----:B-1----:R-:W-:Y:S02]  /*5210*/  FFMA.FTZ R115, R23, R114, R97 ;  /* 0x0000007217737223 */ /* 0x002fe40000010061 */
[----:B------:R-:W-:Y:S02]  /*5220*/  FMUL.FTZ R103, R107, R15 ;  /* 0x0000000f6b677220 */ /* 0x000fe40000410000 */
[----:B------:R-:W-:Y:S02]  /*5230*/  FMUL.FTZ R100, R100, R39 ;  /* 0x0000002764647220 */ /* 0x000fe40000410000 */
[----:B---3--:R-:W-:Y:S01]  /*5240*/  FFMA.FTZ R115, R24, R115, R98 ;  /* 0x0000007318737223 */ /* 0x008fe20000010062 */
[----:B------:R-:W1:Y:S01]  /*5250*/  MUFU.EX2 R26, R26 ;  /* 0x0000001a001a7308 */ /* 0x000e620000000800 */
[----:B0-----:R-:W-:-:S02]  /*5260*/  FMUL.FTZ R102, R22, R111 ;  /* 0x0000006f16667220 */ /* 0x001fc40000410000 */
[----:B------:R-:W-:Y:S02]  /*5270*/  FMUL.FTZ R101, R101, R32 ;  /* 0x0000002065657220 */ /* 0x000fe40000410000 */
[----:B------:R-:W-:Y:S02]  /*5280*/  FMUL.FTZ R111, R23, R102 ;  /* 0x00000066176f7220 */ /* 0x000fe40000410000 */
[----:B--2---:R-:W-:Y:S01]  /*5290*/  FFMA.FTZ R115, R25, R115, R100 ;  /* 0x0000007319737223 */ /* 0x004fe20000010064 */
[----:B------:R-:W0:Y:S01]  /*52a0*/  MUFU.EX2 R27, R27 ;  /* 0x0000001b001b7308 */ /* 0x000e220000000800 */
[----:B------:R-:W-:Y:S02]  /*52b0*/  FMUL.FTZ R108, R24, R111 ;  /* 0x0000006f186c7220 */ /* 0x000fe40000410000 */
[----:B------:R-:W-:Y:S02]  /*52c0*/  FMUL.FTZ R111, R107, R17 ;  /* 0x000000116b6f7220 */ /* 0x000fe40000410000 */
[----:B------:R-:W-:-:S02]  /*52d0*/  FMUL.FTZ R117, R25, R108 ;  /* 0x0000006c19757220 */ /* 0x000fc40000410000 */
[C---:B------:R-:W-:Y:S01]  /*52e0*/  FMUL.FTZ R96, R107.reuse, R14 ;  /* 0x0000000e6b607220 */ /* 0x040fe20000410000 */
[----:B------:R2:W-:Y:S01]  /*52f0*/  MUFU.EX2 R99, R103 ;  /* 0x0000006700637308 */ /* 0x0005e20000000800 */
[C---:B-1----:R-:W-:Y:S02]  /*5300*/  FMUL.FTZ R108, R26.reuse, R117 ;  /* 0x000000751a6c7220 */ /* 0x042fe40000410000 */
[----:B------:R-:W-:Y:S02]  /*5310*/  FFMA.FTZ R114, R26, R115, R101 ;  /* 0x000000731a727223 */ /* 0x000fe40000010065 */
[----:B------:R-:W-:Y:S02]  /*5320*/  FMUL.FTZ R102, R107, R16 ;  /* 0x000000106b667220 */ /* 0x000fe40000410000 */
[----:B------:R-:W-:Y:S01]  /*5330*/  FMUL.FTZ R106, R106, R35 ;  /* 0x000000236a6a7220 */ /* 0x000fe20000410000 */
[----:B------:R-:W1:Y:S01]  /*5340*/  MUFU.EX2 R96, R96 ;  /* 0x0000006000607308 */ /* 0x000e620000000800 */
[----:B--2---:R-:W-:-:S02]  /*5350*/  FMUL.FTZ R103, R104, R33 ;  /* 0x0000002168677220 */ /* 0x004fc40000410000 */
[----:B------:R-:W-:Y:S02]  /*5360*/  FMUL.FTZ R104, R105, R34 ;  /* 0x0000002269687220 */ /* 0x000fe40000410000 */
[----:B0-----:R-:W-:Y:S02]  /*5370*/  FMUL.FTZ R115, R27, R108 ;  /* 0x0000006c1b737220 */ /* 0x001fe40000410000 */
[----:B------:R-:W-:Y:S01]  /*5380*/  FMUL.FTZ R108, R107, R18 ;  /* 0x000000126b6c7220 */ /* 0x000fe20000410000 */
[----:B------:R0:W-:Y:S01]  /*5390*/  MUFU.EX2 R105, R111 ;  /* 0x0000006f00697308 */ /* 0x0001e20000000800 */
[----:B----4-:R-:W-:Y:S02]  /*53a0*/  FMUL.FTZ R107, R109, R28 ;  /* 0x0000001c6d6b7220 */ /* 0x010fe40000410000 */
[----:B------:R-:W-:Y:S02]  /*53b0*/  FMUL.FTZ R109, R110, R29 ;  /* 0x0000001d6e6d7220 */ /* 0x000fe40000410000 */
[----:B------:R-:W-:-:S02]  /*53c0*/  FFMA.FTZ R117, R27, R114, R103 ;  /* 0x000000721b757223 */ /* 0x000fc40000010067 */
[----:B------:R-:W-:Y:S01]  /*53d0*/  FMUL.FTZ R115, R94, R115 ;  /* 0x000000735e737220 */ /* 0x000fe20000410000 */
[----:B------:R-:W2:Y:S01]  /*53e0*/  MUFU.EX2 R102, R102 ;  /* 0x0000006600667308 */ /* 0x000ea20000000800 */
[----:B0-----:R-:W-:Y:S02]  /*53f0*/  FMUL.FTZ R111, R78, R17 ;  /* 0x000000114e6f7220 */ /* 0x001fe40000410000 */
[----:B------:R-:W-:Y:S02]  /*5400*/  FFMA.FTZ R117, R94, R117, R104 ;  /* 0x000000755e757223 */ /* 0x000fe40000010068 */
[----:B------:R-:W-:Y:S02]  /*5410*/  FMUL.FTZ R110, R111, R30 ;  /* 0x0000001e6f6e7220 */ /* 0x000fe40000410000 */
[----:B------:R0:W3:Y:S01]  /*5420*/  @P0 LDS R111, [R0.X4+0x5464] ;  /* 0x00546400006f0984 */ /* 0x0000e20000004800 */
[----:B------:R-:W4:Y:S01]  /*5430*/  MUFU.EX2 R108, R108 ;  /* 0x0000006c006c7308 */ /* 0x000f220000000800 */
[----:B-1----:R-:W-:-:S02]  /*5440*/  FMUL.FTZ R114, R96, R115 ;  /* 0x0000007360727220 */ /* 0x002fc40000410000 */
[----:B------:R-:W-:Y:S02]  /*5450*/  FFMA.FTZ R118, R96, R117, R106 ;  /* 0x0000007560767223 */ /* 0x000fe4000001006a */
[C---:B------:R-:W-:Y:S02]  /*5460*/  FMUL.FTZ R115, R99.reuse, R114 ;  /* 0x0000007263737220 */ /* 0x040fe40000410000 */
[----:B------:R-:W-:Y:S02]  /*5470*/  FFMA.FTZ R118, R99, R118, R107 ;  /* 0x0000007663767223 */ /* 0x000fe4000001006b */
[C---:B--2---:R-:W-:Y:S02]  /*5480*/  FMUL.FTZ R114, R102.reuse, R115 ;  /* 0x0000007366727220 */ /* 0x044fe40000410000 */
[----:B------:R-:W-:Y:S02]  /*5490*/  FFMA.FTZ R118, R102, R118, R109 ;  /* 0x0000007666767223 */ /* 0x000fe4000001006d */
[----:B------:R-:W-:-:S02]  /*54a0*/  FMUL.FTZ R115, R105, R114 ;  /* 0x0000007269737220 */ /* 0x000fc40000410000 */
[----:B------:R-:W-:Y:S02]  /*54b0*/  FMUL.FTZ R120, R120, R31 ;  /* 0x0000001f78787220 */ /* 0x000fe40000410000 */
[----:B------:R-:W-:Y:S02]  /*54c0*/  FFMA.FTZ R117, R105, R118, R110 ;  /* 0x0000007669757223 */ /* 0x000fe4000001006e */
[C---:B----4-:R-:W-:Y:S02]  /*54d0*/  FMUL.FTZ R114, R108.reuse, R115 ;  /* 0x000000736c727220 */ /* 0x050fe40000410000 */
[----:B------:R-:W-:Y:S01]  /*54e0*/  FFMA.FTZ R115, R108, R117, R120 ;  /* 0x000000756c737223 */ /* 0x000fe20000010078 */
[----:B------:R-:W-:Y:S05]  /*54f0*/  @P0 BRA `(.L_x_2019) ;  /* 0x000000b000000947 */ /* 0x000fea0003800000 */
[----:B0-----:R-:W-:Y:S01]  /*5500*/  ULDC UR21, c[0x0][0x174] ;  /* 0x00005d0000157ab9 */ /* 0x001fe20000000800 */
        /* <DEDUP_REMOVED lines=10> */
.L_x_2019:
[----:B0-----:R-:W-:Y:S05]  /*55b0*/  BSYNC B0 ;  /* 0x0000000000007941 */ /* 0x001fea0003800000 */
.L_x_2018:
[----:B------:R-:W2:Y:S04]  /*55c0*/  LDL R125, [R1+0xc] ;  /* 0x00000c00017d7983 */ /* 0x000ea80000100800 */
[----:B------:R-:W4:Y:S04]  /*55d0*/  LDL R124, [R1+0x8] ;  /* 0x00000800017c7983 */ /* 0x000f280000100800 */
[----:B---3--:R-:W3:Y:S04]  /*55e0*/  LDL R123, [R1+0x4] ;  /* 0x00000400017b7983 */ /* 0x008ee80000100800 */
[----:B------:R-:W3:Y:S04]  /*55f0*/  LDL R127, [R1+0x10] ;  /* 0x00001000017f7983 */ /* 0x000ee80000100800 */
[----:B------:R-:W3:Y:S04]  /*5600*/  LDL R119, [R1+0x18] ;  /* 0x0000180001777983 */ /* 0x000ee80000100800 */
[----:B------:R-:W3:Y:S04]  /*5610*/  LDL R118, [R1+0x14] ;  /* 0x0000140001767983 */ /* 0x000ee80000100800 */
[----:B------:R-:W3:Y:S01]  /*5620*/  LDL R117, [R1] ;  /* 0x0000000001757983 */ /* 0x000ee20000100800 */
[----:B------:R-:W-:Y:S01]  /*5630*/  ISETP.GT.U32.AND P0, PT, R0, 0x1f, PT ;  /* 0x0000001f0000780c */ /* 0x000fe20003f04070 */
[----:B------:R-:W-:Y:S02]  /*5640*/  BSSY B0, `(.L_x_2020) ;  /* 0x000005a000007945 */ /* 0x000fe40003800000 */
[----:B------:R0:W-:Y:S01]  /*5650*/  STS.64 [R128.X8+0x4250], R114 ;  /* 0x0042507280007388 */ /* 0x0001e20000008a00 */
[----:B-----5:R-:W-:-:S02]  /*5660*/  FMUL.FTZ R147, R165, R116 ;  /* 0x00000074a5937220 */ /* 0x020fc40000410000 */
[-C--:B------:R-:W-:Y:S02]  /*5670*/  FMUL.FTZ R146, R164, R116.reuse ;  /* 0x00000074a4927220 */ /* 0x080fe40000410000 */
[-C--:B------:R-:W-:Y:S02]  /*5680*/  FMUL.FTZ R145, R163, R116.reuse ;  /* 0x00000074a3917220 */ /* 0x080fe40000410000 */
[-C--:B------:R-:W-:Y:S02]  /*5690*/  FMUL.FTZ R144, R162, R116.reuse ;  /* 0x00000074a2907220 */ /* 0x080fe40000410000 */
[-C--:B------:R-:W-:Y:S02]  /*56a0*/  FMUL.FTZ R143, R161, R116.reuse ;  /* 0x00000074a18f7220 */ /* 0x080fe40000410000 */
[-C--:B------:R-:W-:Y:S01]  /*56b0*/  FMUL.FTZ R142, R158, R116.reuse ;  /* 0x000000749e8e7220 */ /* 0x080fe20000410000 */
[----:B------:R-:W-:Y:S01]  /*56c0*/  BAR.SYNC.DEFER_BLOCKING 0x0 ;  /* 0x0000000000007b1d */ /* 0x000fe20000010000 */
[----:B--2---:R-:W-:-:S02]  /*56d0*/  FMUL.FTZ R153, R125, R116 ;  /* 0x000000747d997220 */ /* 0x004fc40000410000 */
[-C--:B------:R-:W-:Y:S02]  /*56e0*/  FMUL.FTZ R125, R157, R116.reuse ;  /* 0x000000749d7d7220 */ /* 0x080fe40000410000 */
[-C--:B----4-:R-:W-:Y:S02]  /*56f0*/  FMUL.FTZ R152, R124, R116.reuse ;  /* 0x000000747c987220 */ /* 0x090fe40000410000 */
[-C--:B------:R-:W-:Y:S02]  /*5700*/  FMUL.FTZ R124, R156, R116.reuse ;  /* 0x000000749c7c7220 */ /* 0x080fe40000410000 */
[-C--:B---3--:R-:W-:Y:S02]  /*5710*/  FMUL.FTZ R151, R123, R116.reuse ;  /* 0x000000747b977220 */ /* 0x088fe40000410000 */
[-C--:B------:R-:W-:Y:S02]  /*5720*/  FMUL.FTZ R123, R155, R116.reuse ;  /* 0x000000749b7b7220 */ /* 0x080fe40000410000 */
[----:B------:R-:W-:-:S02]  /*5730*/  FMUL.FTZ R154, R127, R116 ;  /* 0x000000747f9a7220 */ /* 0x000fc40000410000 */
[-C--:B------:R-:W-:Y:S02]  /*5740*/  FMUL.FTZ R150, R119, R116.reuse ;  /* 0x0000007477967220 */ /* 0x080fe40000410000 */
[-C--:B------:R-:W-:Y:S02]  /*5750*/  FMUL.FTZ R149, R118, R116.reuse ;  /* 0x0000007476957220 */ /* 0x080fe40000410000 */
[----:B------:R-:W-:Y:S01]  /*5760*/  FMUL.FTZ R148, R117, R116 ;  /* 0x0000007475947220 */ /* 0x000fe20000410000 */
        /* <DEDUP_REMOVED lines=14> */
.L_x_2073:
        /* <DEDUP_REMOVED lines=23> */
.L_x_2074:
        /* <DEDUP_REMOVED lines=8> */
[----:B-1----:R-:W-:Y:S05]  /*5a40*/  CALL.REL.NOINC `($__internal_82_$__cuda_sm70_shflsync_idx_p) ;  /* 0x000049a000007944 */ /* 0x002fea0003c00000 */
.L_x_2024:
[----:B------:R-:W-:Y:S05]  /*5a50*/  BRA.CONV ~URZ, `(.L_x_2025) ;  /* 0x000000437f007947 */ /* 0x000fea000b800000 */
[----:B-1----:R-:W-:Y:S01]  /*5a60*/  HFMA2.MMA R159, -RZ, RZ, 0, 1.847743988037109375e-06 ;  /* 0x0000001fff9f7435 */ /* 0x002fe200000001ff */
[----:B------:R-:W-:Y:S02]  /*5a70*/  MOV R114, R116 ;  /* 0x0000007400727202 */ /* 0x000fe40000000f00 */
[----:B------:R-:W-:-:S03]  /*5a80*/  MOV R115, 0x5aa0 ;  /* 0x00005aa000737802 */ /* 0x000fc60000000f00 */
[----:B--2--5:R-:W-:Y:S05]  /*5a90*/  CALL.REL.NOINC `($__internal_82_$__cuda_sm70_shflsync_idx_p) ;  /* 0x0000495000007944 */ /* 0x024fea0003c00000 */
.L_x_2025:
[----:B------:R-:W-:Y:S05]  /*5aa0*/  BRA.DIV ~URZ, `(.L_x_2026) ;  /* 0x000041427f007947 */ /* 0x000fea000b800000 */
[----:B------:R-:W0:Y:S04]  /*5ab0*/  SHFL.IDX PT, R112, R112, RZ, 0x1f ;  /* 0x00001fff70707589 */ /* 0x000e2800000e0000 */
[----:B------:R-:W3:Y:S04]  /*5ac0*/  SHFL.IDX PT, R113, R113, RZ, 0x1f ;  /* 0x00001fff71717589 */ /* 0x000ee800000e0000 */
[----:B------:R-:W4:Y:S04]  /*5ad0*/  SHFL.UP PT, R117, R117, 0x1, RZ ;  /* 0x0420000075757989 */ /* 0x000f2800000e00ff */
[----:B------:R-:W2:Y:S02]  /*5ae0*/  SHFL.UP PT, R116, R116, 0x1, RZ ;  /* 0x0420000074747989 */ /* 0x000ea400000e00ff */
.L_x_2075:
        /* <DEDUP_REMOVED lines=15> */
.L_x_2021:
[----:B0-----:R-:W-:Y:S05]  /*5be0*/  BSYNC B0 ;  /* 0x0000000000007941 */ /* 0x001fea0003800000 */
.L_x_2020:
[----:B------:R-:W-:Y:S01]  /*5bf0*/  WARPSYNC 0xffffffff ;  /* 0xffffffff00007948 */ /* 0x000fe20003800000 */
[----:B------:R-:W-:Y:S01]  /*5c00*/  BAR.SYNC.DEFER_BLOCKING 0x0 ;  /* 0x0000000000007b1d */ /* 0x000fe20000010000 */
[----:B-12---:R-:W-:Y:S01]  /*5c10*/  FMUL.FTZ R114, R108, R111 ;  /* 0x0000006f6c727220 */ /* 0x006fe20000410000 */
[----:B------:R-:W-:Y:S01]  /*5c20*/  LEA.HI R118, R0, R0, RZ, 0x1e ;  /* 0x0000000000767211 */ /* 0x000fe200078ff0ff */
        /* <DEDUP_REMOVED lines=9> */
[----:B------:R-:W-:Y:S01]  /*5cc0*/  FFMA.FTZ R117, R99, R114, R143 ;  /* 0x0000007263757223 */ /* 0x000fe2000001008f */
[----:B------:R-:W-:Y:S01]  /*5cd0*/  MOV R114, UR35 ;  /* 0x0000002300727c02 */ /* 0x000fe20008000f00 */
[C---:B------:R-:W-:Y:S02]  /*5ce0*/  FMUL.FTZ R115, R96.reuse, R115 ;  /* 0x0000007360737220 */ /* 0x040fe40000410000 */
[----:B------:R-:W-:Y:S01]  /*5cf0*/  FFMA.FTZ R117, R96, R117, R144 ;  /* 0x0000007560757223 */ /* 0x000fe20000010090 */
[----:B------:R-:W-:Y:S01]  /*5d00*/  ISETP.GE.OR P0, PT, R114, c[0x0][0x174], P0 ;  /* 0x00005d0072007a0c */ /* 0x000fe20000706670 */
        /* <DEDUP_REMOVED lines=17> */
[----:B------:R-:W-:Y:S02]  /*5e20*/  FFMA.FTZ R117, R21, R117, R152 ;  /* 0x0000007515757223 */ /* 0x000fe40000010098 */
[C---:B------:R-:W-:Y:S02]  /*5e30*/  FMUL.FTZ R114, R20.reuse, R115 ;  /* 0x0000007314727220 */ /* 0x040fe40000410000 */
[----:B------:R-:W-:Y:S02]  /*5e40*/  FFMA.FTZ R115, R20, R117, R153 ;  /* 0x0000007514737223 */ /* 0x000fe40000010099 */
[----:B------:R-:W-:-:S02]  /*5e50*/  FMUL.FTZ R114, R19, R114 ;  /* 0x0000007213727220 */ /* 0x000fc40000410000 */
[----:B------:R-:W-:Y:S02]  /*5e60*/  FFMA.FTZ R115, R19, R115, R154 ;  /* 0x0000007313737223 */ /* 0x000fe4000001009a */
[----:B0-----:R-:W-:Y:S01]  /*5e70*/  FFMA.FTZ R126, R126, R113, R92 ;  /* 0x000000717e7e7223 */ /* 0x001fe2000001005c */
[----:B------:R-:W-:-:S03]  /*5e80*/  MOV R113, RZ ;  /* 0x000000ff00717202 */ /* 0x000fc60000000f00 */
[----:B------:R-:W-:-:S03]  /*5e90*/  FFMA.FTZ R127, R19, R126, R93 ;  /* 0x0000007e137f7223 */ /* 0x000fc6000001005d */
[----:B------:R0:W1:Y:S01]  /*5ea0*/  @!P0 LDS.64 R112, [R116.X8+0x5660] ;  /* 0x0056600074708984 */ /* 0x0000620000008a00 */
        /* <DEDUP_REMOVED lines=37> */
.L_x_2076:
        /* <DEDUP_REMOVED lines=26> */
.L_x_2077:
        /* <DEDUP_REMOVED lines=20> */
.L_x_2028:
[----:B01----:R-:W-:Y:S05]  /*63e0*/  BSYNC B0 ;  /* 0x0000000000007941 */ /* 0x003fea0003800000 */
.L_x_2027:
[----:B------:R-:W2:Y:S04]  /*63f0*/  LDL R160, [R1+0x10] ;  /* 0x0000100001a07983 */ /* 0x000ea80000100800 */
[----:B------:R-:W3:Y:S04]  /*6400*/  LDL R159, [R1+0xc] ;  /* 0x00000c00019f7983 */ /* 0x000ee80000100800 */
[----:B------:R-:W4:Y:S01]  /*6410*/  LDL R119, [R1+0x8] ;  /* 0x0000080001777983 */ /* 0x000f220000100800 */
[----:B------:R-:W-:-:S03]  /*6420*/  LEA.HI R114, R0, R0, RZ, 0x1e ;  /* 0x0000000000727211 */ /* 0x000fc600078ff0ff */
[----:B------:R-:W4:Y:S01]  /*6430*/  LDL R118, [R1+0x4] ;  /* 0x0000040001767983 */ /* 0x000f220000100800 */
[----:B------:R-:W-:Y:S03]  /*6440*/  WARPSYNC 0xffffffff ;  /* 0xffffffff00007948 */ /* 0x000fe60003800000 */
[----:B------:R-:W4:Y:S04]  /*6450*/  LDL R117, [R1+0x18] ;  /* 0x0000180001757983 */ /* 0x000f280000100800 */
[----:B------:R-:W4:Y:S04]  /*6460*/  LDL R116, [R1+0x14] ;  /* 0x0000140001747983 */ /* 0x000f280000100800 */
[----:B------:R-:W4:Y:S01]  /*6470*/  LDL R115, [R1] ;  /* 0x0000000001737983 */ /* 0x000f220000100800 */
[----:B------:R-:W-:Y:S01]  /*6480*/  FADD.FTZ R98, -R98, R132 ;  /* 0x0000008462627221 */ /* 0x000fe20000010100 */
[----:B------:R-:W-:-:S02]  /*6490*/  ULDC.64 UR20, c[0x0][0x298] ;  /* 0x0000a60000147ab9 */ /* 0x000fc40000000a00 */
[----:B------:R-:W-:Y:S06]  /*64a0*/  BAR.SYNC.DEFER_BLOCKING 0x0 ;  /* 0x0000000000007b1d */ /* 0x000fec0000010000 */
[----:B------:R-:W0:Y:S02]  /*64b0*/  LDS R114, [R114.X8+0x4764] ;  /* 0x0047640072727984 */ /* 0x000e240000008800 */
[----:B0-----:R-:W-:Y:S02]  /*64c0*/  FFMA.FTZ R111, R114, R111, R123 ;  /* 0x0000006f726f7223 */ /* 0x001fe4000001007b */
[----:B------:R-:W-:-:S02]  /*64d0*/  FADD.FTZ R114, -R92, R126 ;  /* 0x0000007e5c727221 */ /* 0x000fc40000010100 */
[----:B------:R-:W-:-:S04]  /*64e0*/  FFMA.FTZ R108, R108, R111, R124 ;  /* 0x0000006f6c6c7223 */ /* 0x000fc8000001007c */
[----:B------:R-:W-:-:S04]  /*64f0*/  FFMA.FTZ R105, R105, R108, R125 ;  /* 0x0000006c69697223 */ /* 0x000fc8000001007d */
[----:B------:R-:W-:-:S04]  /*6500*/  FFMA.FTZ R102, R102, R105, R142 ;  /* 0x0000006966667223 */ /* 0x000fc8000001008e */
[----:B------:R-:W-:-:S04]  /*6510*/  FFMA.FTZ R99, R99, R102, R143 ;  /* 0x0000006663637223 */ /* 0x000fc8000001008f */
[----:B------:R-:W-:-:S04]  /*6520*/  FFMA.FTZ R96, R96, R99, R144 ;  /* 0x0000006360607223 */ /* 0x000fc80000010090 */
[----:B------:R-:W-:-:S04]  /*6530*/  FFMA.FTZ R94, R94, R96, R145 ;  /* 0x000000605e5e7223 */ /* 0x000fc80000010091 */
[----:B------:R-:W-:Y:S01]  /*6540*/  FFMA.FTZ R27, R27, R94, R146 ;  /* 0x0000005e1b1b7223 */ /* 0x000fe20000010092 */
[----:B------:R-:W-:-:S03]  /*6550*/  MOV R92, R0 ;  /* 0x00000000005c7202 */ /* 0x000fc60000000f00 */
[----:B------:R-:W-:-:S04]  /*6560*/  FFMA.FTZ R26, R26, R27, R147 ;  /* 0x0000001b1a1a7223 */ /* 0x000fc80000010093 */
[----:B------:R-:W-:Y:S01]  /*6570*/  FFMA.FTZ R25, R25, R26, R148 ;  /* 0x0000001a19197223 */ /* 0x000fe20000010094 */
[----:B------:R-:W-:-:S03]  /*6580*/  UIMAD UR20, UR38, UR20, URZ ;  /* 0x00000014261472a4 */ /* 0x000fc6000f8e023f */
[----:B------:R-:W-:Y:S01]  /*6590*/  FFMA.FTZ R24, R24, R25, R149 ;  /* 0x0000001918187223 */ /* 0x000fe20000010095 */
[----:B------:R-:W-:-:S03]  /*65a0*/  UIMAD UR20, UR37, UR21, UR20 ;  /* 0x00000015251472a4 */ /* 0x000fc6000f8e0214 */
[----:B------:R-:W-:-:S04]  /*65b0*/  FFMA.FTZ R150, R23, R24, R150 ;  /* 0x0000001817967223 */ /* 0x000fc80000010096 */
[----:B------:R-:W-:Y:S02]  /*65c0*/  FFMA.FTZ R151, R22, R150, R151 ;  /* 0x0000009616977223 */ /* 0x000fe40000010097 */
[----:B------:R-:W-:Y:S02]  /*65d0*/  FADD.FTZ R104, -R104, R136 ;  /* 0x0000008868687221 */ /* 0x000fe40000010100 */
[----:B------:R-:W-:Y:S01]  /*65e0*/  FFMA.FTZ R152, R21, R151, R152 ;  /* 0x0000009715987223 */ /* 0x000fe20000010098 */
[C---:B------:R-:W-:Y:S02]  /*65f0*/  ISETP.NE.AND P0, PT, R0.reuse, RZ, PT ;  /* 0x000000ff0000720c */ /* 0x040fe40003f05270 */
[----:B------:R-:W-:Y:S01]  /*6600*/  SHF.L.U32 R22, R0, 0x4, RZ ;  /* 0x0000000400167819 */ /* 0x000fe200000006ff */
[----:B------:R-:W-:-:S04]  /*6610*/  FFMA.FTZ R153, R20, R152, R153 ;  /* 0x0000009814997223 */ /* 0x000fc80000010099 */
[----:B------:R-:W-:Y:S01]  /*6620*/  FFMA.FTZ R19, R19, R153, R154 ;  /* 0x0000009913137223 */ /* 0x000fe2000001009a */
[----:B------:R-:W-:Y:S01]  /*6630*/  IADD3 R23, R22, 0x1, RZ ;  /* 0x0000000116177810 */ /* 0x000fe20007ffe0ff */
[----:B------:R-:W-:-:S03]  /*6640*/  FADD.FTZ R21, -R110, R140 ;  /* 0x0000008c6e157221 */ /* 0x000fc60000010100 */
[----:B------:R-:W-:Y:S01]  /*6650*/  LEA.HI.SX32 R123, R23, R22, 0x1b ;  /* 0x00000016177b7211 */ /* 0x000fe200078fdaff */
[----:B------:R-:W-:Y:S02]  /*6660*/  FADD.FTZ R122, -R122, R128 ;  /* 0x000000807a7a7221 */ /* 0x000fe40000010100 */
[----:B------:R-:W-:Y:S02]  /*6670*/  FADD.FTZ R121, -R121, R129 ;  /* 0x0000008179797221 */ /* 0x000fe40000010100 */
[----:B------:R-:W-:Y:S02]  /*6680*/  FADD.FTZ R95, -R95, R130 ;  /* 0x000000825f5f7221 */ /* 0x000fe40000010100 */
[----:B------:R-:W-:Y:S02]  /*6690*/  FADD.FTZ R97, -R97, R131 ;  /* 0x0000008361617221 */ /* 0x000fe40000010100 */
[----:B------:R-:W-:Y:S02]  /*66a0*/  FADD.FTZ R100, -R100, R133 ;  /* 0x0000008564647221 */ /* 0x000fe40000010100 */
[----:B------:R-:W-:-:S02]  /*66b0*/  FADD.FTZ R101, -R101, R134 ;  /* 0x0000008665657221 */ /* 0x000fc40000010100 */
[----:B------:R-:W-:Y:S01]  /*66c0*/  FADD.FTZ R103, -R103, R135 ;  /* 0x0000008767677221 */ /* 0x000fe20000010100 */
[----:B------:R-:W-:Y:S01]  /*66d0*/  ULDC UR22, c[0x0][0x174] ;  /* 0x00005d0000167ab9 */ /* 0x000fe20000000800 */
[----:B------:R-:W-:Y:S01]  /*66e0*/  FADD.FTZ R106, -R106, R137 ;  /* 0x000000896a6a7221 */ /* 0x000fe20000010100 */
[----:B------:R-:W-:Y:S01]  /*66f0*/  UIADD3 UR22, -UR6, UR22, URZ ;  /* 0x0000001606167290 */ /* 0x000fe2000fffe13f */
[----:B------:R-:W-:-:S03]  /*6700*/  FADD.FTZ R107, -R107, R138 ;  /* 0x0000008a6b6b7221 */ /* 0x000fc60000010100 */
[----:B------:R-:W-:Y:S01]  /*6710*/  ULEA UR22, UR22, 0xfffff800, 0xb ;  /* 0xfffff80016167891 */ /* 0x000fe2000f8e583f */
[----:B------:R-:W-:Y:S02]  /*6720*/  FMUL.FTZ R31, R31, R111 ;  /* 0x0000006f1f1f7220 */ /* 0x000fe40000410000 */
[----:B------:R-:W-:Y:S02]  /*6730*/  FADD.FTZ R109, -R109, R139 ;  /* 0x0000008b6d6d7221 */ /* 0x000fe40000010100 */
[----:B--2---:R-:W-:-:S04]  /*6740*/  FFMA.FTZ R126, R160, R126, RZ ;  /* 0x0000007ea07e7223 */ /* 0x004fc800000100ff */
[----:B---3--:R-:W-:-:S04]  /*6750*/  FFMA.FTZ R126, R159, R127, R126 ;  /* 0x0000007f9f7e7223 */ /* 0x008fc8000001007e */
[----:B----4-:R-:W-:-:S04]  /*6760*/  FFMA.FTZ R126, R119, R128, R126 ;  /* 0x00000080777e7223 */ /* 0x010fc8000001007e */
[----:B------:R-:W-:-:S04]  /*6770*/  FFMA.FTZ R126, R118, R129, R126 ;  /* 0x00000081767e7223 */ /* 0x000fc8000001007e */
[----:B------:R-:W-:Y:S02]  /*6780*/  FFMA.FTZ R126, R117, R130, R126 ;  /* 0x00000082757e7223 */ /* 0x000fe4000001007e */
[----:B------:R-:W-:Y:S02]  /*6790*/  FADD.FTZ R127, -R93, R127 ;  /* 0x0000007f5d7f7221 */ /* 0x000fe40000010100 */
[----:B------:R-:W-:-:S04]  /*67a0*/  FFMA.FTZ R93, R116, R131, R126 ;  /* 0x00000083745d7223 */ /* 0x000fc8000001007e */
[----:B------:R-:W-:Y:S01]  /*67b0*/  FFMA.FTZ R132, R115, R132, R93 ;  /* 0x0000008473847223 */ /* 0x000fe2000001005d */
[----:B------:R-:W-:Y:S01]  /*67c0*/  HFMA2.MMA R93, -RZ, RZ, 0, 0 ;  /* 0x00000000ff5d7435 */ /* 0x000fe200000001ff */
[----:B------:R-:W-:-:S09]  /*67d0*/  MOV R115, UR37 ;  /* 0x0000002500737c02 */ /* 0x000fd20008000f00 */
[----:B------:R-:W-:-:S04]  /*67e0*/  IMAD.WIDE.U32 R92, R115, c[0x0][0x298], R92 ;  /* 0x0000a600735c7a25 */ /* 0x000fc800078e005c */
[----:B------:R-:W-:-:S04]  /*67f0*/  FFMA.FTZ R115, R165, R133, R132 ;  /* 0x00000085a5737223 */ /* 0x000fc80000010084 */
[----:B------:R-:W-:-:S04]  /*6800*/  FFMA.FTZ R116, R164, R134, R115 ;  /* 0x00000086a4747223 */ /* 0x000fc80000010073 */
[----:B------:R-:W-:Y:S01]  /*6810*/  FFMA.FTZ R115, R163, R135, R116 ;  /* 0x00000087a3737223 */ /* 0x000fe20000010074 */
[----:B------:R-:W-:Y:S01]  /*6820*/  IADD3 R93, R93, UR20, RZ ;  /* 0x000000145d5d7c10 */ /* 0x000fe2000fffe0ff */
[----:B------:R-:W-:Y:S01]  /*6830*/  FMUL.FTZ R118, R24, R4 ;  /* 0x0000000418767220 */ /* 0x000fe20000410000 */
[----:B------:R-:W-:Y:S01]  /*6840*/  MOV R116, UR7 ;  /* 0x0000000700747c02 */ /* 0x000fe20008000f00 */
[----:B------:R-:W-:Y:S01]  /*6850*/  FFMA.FTZ R136, R162, R136, R115 ;  /* 0x00000088a2887223 */ /* 0x000fe20000010073 */
[----:B------:R-:W-:Y:S01]  /*6860*/  MOV R115, UR24 ;  /* 0x0000001800737c02 */ /* 0x000fe20008000f00 */
[----:B------:R-:W-:Y:S01]  /*6870*/  FMUL.FTZ R129, R27, R7 ;  /* 0x000000071b817220 */ /* 0x000fe20000410000 */
[C---:B------:R-:W-:Y:S01]  /*6880*/  IADD3 R117, R22.reuse, 0x3, RZ ;  /* 0x0000000316757810 */ /* 0x040fe20007ffe0ff */
[----:B------:R-:W-:Y:S02]  /*6890*/  ULDC.64 UR20, c[0x0][0x2a0] ;  /* 0x0000a80000147ab9 */ /* 0x000fe40000000a00 */
[----:B------:R-:W-:Y:S01]  /*68a0*/  IMAD.WIDE.U32 R92, R115, c[0x0][0x2a0], R92 ;  /* 0x0000a800735c7a25 */ /* 0x000fe200078e005c */
[----:B------:R-:W-:-:S04]  /*68b0*/  IADD3 R115, R22, 0x2, RZ ;  /* 0x0000000216737810 */ /* 0x000fc80007ffe0ff */
[----:B------:R-:W-:Y:S01]  /*68c0*/  LEA.HI.SX32 R20, R115, R22, 0x1b ;  /* 0x0000001673147211 */ /* 0x000fe200078fdaff */
[----:B------:R-:W-:Y:S01]  /*68d0*/  FMUL.FTZ R115, R19, R8 ;  /* 0x0000000813737220 */ /* 0x000fe20000410000 */
[----:B------:R0:W-:Y:S03]  /*68e0*/  @!P0 STS.64 [R116.X8+0x5660], R112 ;  /* 0x0056607074008388 */ /* 0x0001e60000008a00 */
[----:B------:R-:W-:Y:S01]  /*68f0*/  FFMA.FTZ R110, R114, R115, RZ ;  /* 0x00000073726e7223 */ /* 0x000fe200000100ff */
[----:B------:R-:W-:Y:S01]  /*6900*/  LEA.HI.SX32 R23, R117, R22, 0x1b ;  /* 0x0000001675177211 */ /* 0x000fe200078fdaff */
[----:B------:R-:W-:Y:S02]  /*6910*/  FMUL.FTZ R117, R152, R10 ;  /* 0x0000000a98757220 */ /* 0x000fe40000410000 */
[----:B0-----:R-:W-:-:S04]  /*6920*/  FMUL.FTZ R112, R153, R9 ;  /* 0x0000000999707220 */ /* 0x001fc80000410000 */
[----:B------:R-:W-:Y:S02]  /*6930*/  FFMA.FTZ R113, R127, R112, R110 ;  /* 0x000000707f717223 */ /* 0x000fe4000001006e */
[----:B------:R-:W-:Y:S02]  /*6940*/  FMUL.FTZ R116, R151, R11 ;  /* 0x0000000b97747220 */ /* 0x000fe40000410000 */
[----:B------:R-:W-:Y:S01]  /*6950*/  FFMA.FTZ R110, R122, R117, R113 ;  /* 0x000000757a6e7223 */ /* 0x000fe20000010071 */
[----:B------:R-:W-:Y:S01]  /*6960*/  LEA.HI.SX32 R22, R22, R22, 0x1b ;  /* 0x0000001616167211 */ /* 0x000fe200078fdaff */
[----:B------:R-:W-:Y:S02]  /*6970*/  FMUL.FTZ R113, R150, R3 ;  /* 0x0000000396717220 */ /* 0x000fe40000410000 */
[----:B------:R-:W-:Y:S02]  /*6980*/  FFMA.FTZ R110, R121, R116, R110 ;  /* 0x00000074796e7223 */ /* 0x000fe4000001006e */
[----:B------:R-:W-:-:S02]  /*6990*/  FMUL.FTZ R115, R88, R115 ;  /* 0x0000007358737220 */ /* 0x000fc40000410000 */
[----:B------:R-:W-:Y:S02]  /*69a0*/  FMUL.FTZ R112, R89, R112 ;  /* 0x0000007059707220 */ /* 0x000fe40000410000 */
[----:B------:R-:W-:Y:S01]  /*69b0*/  FFMA.FTZ R110, R95, R113, R110 ;  /* 0x000000715f6e7223 */ /* 0x000fe2000001006e */
[----:B------:R0:W-:Y:S01]  /*69c0*/  STS [R22.X4+0x2110], R115 ;  /* 0x0021107316007388 */ /* 0x0001e20000004800 */
[----:B------:R-:W-:-:S03]  /*69d0*/  FMUL.FTZ R117, R90, R117 ;  /* 0x000000755a757220 */ /* 0x000fc60000410000 */
[----:B------:R1:W-:Y:S01]  /*69e0*/  STS [R123.X4+0x2114], R112 ;  /* 0x002114707b007388 */ /* 0x0003e20000004800 */
[----:B0-----:R-:W-:Y:S02]  /*69f0*/  FFMA.FTZ R115, R97, R118, R110 ;  /* 0x0000007661737223 */ /* 0x001fe4000001006e */
[----:B-1----:R-:W-:Y:S02]  /*6a00*/  FMUL.FTZ R123, R25, R5 ;  /* 0x00000005197b7220 */ /* 0x002fe40000410000 */
[----:B------:R-:W-:Y:S02]  /*6a10*/  FMUL.FTZ R110, R26, R6 ;  /* 0x000000061a6e7220 */ /* 0x000fe40000410000 */
[----:B------:R-:W-:Y:S01]  /*6a20*/  FFMA.FTZ R115, R98, R123, R115 ;  /* 0x0000007b62737223 */ /* 0x000fe20000010073 */
[----:B------:R0:W-:Y:S01]  /*6a30*/  STS [R20.X4+0x2118], R117 ;  /* 0x0021187514007388 */ /* 0x0001e20000004800 */
[----:B------:R-:W-:Y:S02]  /*6a40*/  FMUL.FTZ R116, R91, R116 ;  /* 0x000000745b747220 */ /* 0x000fe40000410000 */
[----:B------:R-:W-:-:S02]  /*6a50*/  FMUL.FTZ R113, R84, R113 ;  /* 0x0000007154717220 */ /* 0x000fc40000410000 */
[----:B------:R-:W-:Y:S02]  /*6a60*/  FMUL.FTZ R112, R94, R12 ;  /* 0x0000000c5e707220 */ /* 0x000fe40000410000 */
[-C--:B0-----:R-:W-:Y:S02]  /*6a70*/  FMUL.FTZ R117, R87, R110.reuse ;  /* 0x0000006e57757220 */ /* 0x081fe40000410000 */
[----:B------:R-:W-:Y:S01]  /*6a80*/  FFMA.FTZ R110, R100, R110, R115 ;  /* 0x0000006e646e7223 */ /* 0x000fe20000010073 */
[----:B------:R0:W-:Y:S03]  /*6a90*/  STS [R23.X4+0x211c], R116 ;  /* 0x00211c7417007388 */ /* 0x0001e60000004800 */
[----:B------:R-:W-:Y:S01]  /*6aa0*/  FFMA.FTZ R110, R101, R129, R110 ;  /* 0x00000081656e7223 */ /* 0x000fe2000001006e */
[----:B------:R1:W-:Y:S01]  /*6ab0*/  STS [R22.X4+0x2120], R113 ;  /* 0x0021207116007388 */ /* 0x0003e20000004800 */
[----:B------:R-:W-:-:S02]  /*6ac0*/  FMUL.FTZ R115, R96, R13 ;  /* 0x0000000d60737220 */ /* 0x000fc40000410000 */
[----:B------:R-:W-:Y:S02]  /*6ad0*/  FMUL.FTZ R125, R86, R123 ;  /* 0x0000007b567d7220 */ /* 0x000fe40000410000 */
[----:B0-----:R-:W-:Y:S02]  /*6ae0*/  FMUL.FTZ R116, R99, R14 ;  /* 0x0000000e63747220 */ /* 0x001fe40000410000 */
[-C--:B-1----:R-:W-:Y:S01]  /*6af0*/  FFMA.FTZ R113, R103, R112.reuse, R110 ;  /* 0x0000007067717223 */ /* 0x082fe2000001006e */
[----:B------:R0:W-:Y:S01]  /*6b00*/  STS [R22.X4+0x2128], R125 ;  /* 0x0021287d16007388 */ /* 0x0001e20000004800 */
[----:B------:R-:W-:Y:S02]  /*6b10*/  FMUL.FTZ R23, R80, R129 ;  /* 0x0000008150177220 */ /* 0x000fe40000410000 */
[----:B------:R-:W-:Y:S02]  /*6b20*/  FFMA.FTZ R113, R104, R115, R113 ;  /* 0x0000007368717223 */ /* 0x000fe40000010071 */
[----:B------:R-:W-:Y:S01]  /*6b30*/  FMUL.FTZ R129, R102, R15 ;  /* 0x0000000f66817220 */ /* 0x000fe20000410000 */
[----:B------:R-:W-:Y:S01]  /*6b40*/  UIMAD UR20, UR39, UR20, URZ ;  /* 0x00000014271472a4 */ /* 0x000fe2000f8e023f */
[----:B------:R-:W-:Y:S01]  /*6b50*/  FMUL.FTZ R123, R81, R112 ;  /* 0x00000070517b7220 */ /* 0x000fe20000410000 */
[----:B------:R1:W-:Y:S01]  /*6b60*/  STS [R22.X4+0x212c], R117 ;  /* 0x00212c7516007388 */ /* 0x0003e20000004800 */
[----:B0-----:R-:W-:-:S02]  /*6b70*/  FMUL.FTZ R125, R83, R116 ;  /* 0x00000074537d7220 */ /* 0x001fc40000410000 */
[----:B------:R-:W-:Y:S02]  /*6b80*/  FFMA.FTZ R116, R106, R116, R113 ;  /* 0x000000746a747223 */ /* 0x000fe40000010071 */
[----:B------:R-:W-:Y:S02]  /*6b90*/  FADD.FTZ R113, -R120, R141 ;  /* 0x0000008d78717221 */ /* 0x000fe40000010100 */
[----:B------:R-:W-:Y:S02]  /*6ba0*/  FMUL.FTZ R110, R111, UR41 ;  /* 0x000000296f6e7c20 */ /* 0x000fe40008410000 */
[----:B------:R-:W-:Y:S02]  /*6bb0*/  FMUL.FTZ R119, R85, R118 ;  /* 0x0000007655777220 */ /* 0x000fe40000410000 */
[----:B-1----:R-:W-:Y:S02]  /*6bc0*/  FMUL.FTZ R117, R76, R129 ;  /* 0x000000814c757220 */ /* 0x002fe40000410000 */
[----:B------:R-:W-:Y:S01]  /*6bd0*/  FMUL.FTZ R112, R111, R18 ;  /* 0x000000126f707220 */ /* 0x000fe20000410000 */
[----:B------:R-:W-:Y:S01]  /*6be0*/  UIMAD UR20, UR24, UR21, UR20 ;  /* 0x00000015181472a4 */ /* 0x000fe2000f8e0214 */
[----:B------:R-:W-:-:S02]  /*6bf0*/  FMUL.FTZ R20, R105, R16 ;  /* 0x0000001069147220 */ /* 0x000fc40000410000 */
[----:B------:R-:W-:Y:S02]  /*6c00*/  FMUL.FTZ R111, R110, R113 ;  /* 0x000000716e6f7220 */ /* 0x000fe40000410000 */
[----:B------:R-:W-:Y:S01]  /*6c10*/  FFMA.FTZ R116, R107, R129, R116 ;  /* 0x000000816b747223 */ /* 0x000fe20000010074 */
[----:B------:R0:W-:Y:S01]  /*6c20*/  STS [R22.X4+0x2124], R119 ;  /* 0x0021247716007388 */ /* 0x0001e20000004800 */
[----:B------:R-:W-:Y:S01]  /*6c30*/  FMUL.FTZ R110, R113, R112 ;  /* 0x00000070716e7220 */ /* 0x000fe20000410000 */
[----:B------:R-:W-:Y:S02]  /*6c40*/  MOV R113, UR22 ;  /* 0x0000001600717c02 */ /* 0x000fe40008000f00 */
[----:B------:R1:W-:Y:S01]  /*6c50*/  STS [R22.X4+0x2140], R117 ;  /* 0x0021407516007388 */ /* 0x0003e20000004800 */
[----:B------:R-:W-:Y:S01]  /*6c60*/  FFMA.FTZ R116, R109, R20, R116 ;  /* 0x000000146d747223 */ /* 0x000fe20000010074 */
[----:B------:R-:W-:Y:S02]  /*6c70*/  IADD3 R130, R93, UR20, RZ ;  /* 0x000000145d827c10 */ /* 0x000fe4000fffe0ff */
[----:B------:R2:W-:Y:S01]  /*6c80*/  STS [R22.X4+0x2130], R23 ;  /* 0x0021301716007388 */ /* 0x0005e20000004800 */
[----:B0-----:R-:W-:-:S02]  /*6c90*/  FMUL.FTZ R119, R82, R115 ;  /* 0x0000007352777220 */ /* 0x001fc40000410000 */
[C---:B------:R-:W-:Y:S02]  /*6ca0*/  FMUL.FTZ R115, R108.reuse, R17 ;  /* 0x000000116c737220 */ /* 0x040fe40000410000 */
[----:B-1----:R-:W-:Y:S02]  /*6cb0*/  FMUL.FTZ R117, R79, R112 ;  /* 0x000000704f757220 */ /* 0x002fe40000410000 */
[----:B------:R-:W-:Y:S02]  /*6cc0*/  FMUL.FTZ R112, R108, UR41 ;  /* 0x000000296c707c20 */ /* 0x000fe40008410000 */
[----:B--2---:R-:W-:Y:S01]  /*6cd0*/  FMUL.FTZ R23, R77, R20 ;  /* 0x000000144d177220 */ /* 0x004fe20000410000 */
[----:B------:R-:W-:Y:S01]  /*6ce0*/  IADD3 R20, P0, R92, UR16, RZ ;  /* 0x000000105c147c10 */ /* 0x000fe2000ff1e0ff */
[----:B------:R-:W-:Y:S01]  /*6cf0*/  FMUL.FTZ R30, R30, R108 ;  /* 0x0000006c1e1e7220 */ /* 0x000fe20000410000 */
[----:B------:R-:W-:Y:S01]  /*6d00*/  IADD3 R113, -R113, c[0x0][0x168], -R0 ;  /* 0x00005a0071717a10 */ /* 0x000fe20007ffe900 */
[----:B------:R-:W-:-:S02]  /*6d10*/  FMUL.FTZ R112, R112, R21 ;  /* 0x0000001570707220 */ /* 0x000fc40000410000 */
[----:B------:R-:W-:Y:S01]  /*6d20*/  FFMA.FTZ R108, R21, R115, R116 ;  /* 0x00000073156c7223 */ /* 0x000fe20000010074 */
[----:B------:R-:W-:Y:S02]  /*6d30*/  IADD3.X R21, R130, UR17, RZ, P0, !PT ;  /* 0x0000001182157c10 */ /* 0x000fe400087fe4ff */
[----:B------:R-:W-:Y:S01]  /*6d40*/  ISETP.GE.AND P0, PT, R113, 0x1, PT ;  /* 0x000000017100780c */ /* 0x000fe20003f06270 */
[----:B------:R-:W-:Y:S01]  /*6d50*/  FFMA.FTZ R137, R161, R137, R136 ;  /* 0x00000089a1897223 */ /* 0x000fe20000010088 */
[----:B------:R0:W-:Y:S03]  /*6d60*/  STS [R22.X4+0x2144], R23 ;  /* 0x0021441716007388 */ /* 0x0001e60000004800 */
[----:B------:R-:W-:Y:S01]  /*6d70*/  FFMA.FTZ R138, R158, R138, R137 ;  /* 0x0000008a9e8a7223 */ /* 0x000fe20000010089 */
[----:B------:R-:W-:Y:S01]  /*6d80*/  STS [R22.X4+0x2134], R123 ;  /* 0x0021347b16007388 */ /* 0x000fe20000004800 */
[----:B0-----:R-:W-:-:S03]  /*6d90*/  FMUL.FTZ R23, R78, R115 ;  /* 0x000000734e177220 */ /* 0x001fc60000410000 */
[----:B------:R-:W-:Y:S01]  /*6da0*/  STS [R22.X4+0x2138], R119 ;  /* 0x0021387716007388 */ /* 0x000fe20000004800 */
[----:B------:R-:W-:Y:S01]  /*6db0*/  FFMA.FTZ R139, R157, R139, R138 ;  /* 0x0000008b9d8b7223 */ /* 0x000fe2000001008a */
[----:B------:R-:W-:Y:S02]  /*6dc0*/  BSSY B0, `(.L_x_2031) ;  /* 0x0000023000007945 */ /* 0x000fe40003800000 */
[----:B------:R-:W-:Y:S01]  /*6dd0*/  STS [R22.X4+0x213c], R125 ;  /* 0x00213c7d16007388 */ /* 0x000fe20000004800 */
[----:B------:R-:W-:-:S03]  /*6de0*/  FMUL.FTZ R29, R29, R105 ;  /* 0x000000691d1d7220 */ /* 0x000fc60000410000 */
[----:B------:R-:W-:Y:S01]  /*6df0*/  STS [R22.X4+0x2148], R23 ;  /* 0x0021481716007388 */ /* 0x000fe20000004800 */
[----:B------:R-:W-:-:S03]  /*6e00*/  FMUL.FTZ R28, R28, R102 ;  /* 0x000000661c1c7220 */ /* 0x000fc60000410000 */
[----:B------:R0:W-:Y:S01]  /*6e10*/  STS [R22.X4+0x214c], R117 ;  /* 0x00214c7516007388 */ /* 0x0001e20000004800 */
[----:B------:R-:W-:Y:S02]  /*6e20*/  FMUL.FTZ R129, R105, UR41 ;  /* 0x0000002969817c20 */ /* 0x000fe40008410000 */
[----:B------:R-:W-:Y:S02]  /*6e30*/  FFMA.FTZ R140, R156, R140, R139 ;  /* 0x0000008c9c8c7223 */ /* 0x000fe4000001008b */
[----:B------:R-:W-:Y:S02]  /*6e40*/  FMUL.FTZ R102, R102, UR41 ;  /* 0x0000002966667c20 */ /* 0x000fe40008410000 */
[----:B------:R-:W-:Y:S02]  /*6e50*/  FMUL.FTZ R105, R99, UR41 ;  /* 0x0000002963697c20 */ /* 0x000fe40008410000 */
[----:B------:R-:W-:Y:S02]  /*6e60*/  FMUL.FTZ R115, R96, UR41 ;  /* 0x0000002960737c20 */ /* 0x000fe40008410000 */
[----:B------:R-:W-:-:S02]  /*6e70*/  FMUL.FTZ R116, R94, UR41 ;  /* 0x000000295e747c20 */ /* 0x000fc40008410000 */
        /* <DEDUP_REMOVED lines=23> */
.L_x_2032:
[----:B------:R-:W-:Y:S05]  /*6ff0*/  BSYNC B0 ;  /* 0x0000000000007941 */ /* 0x000fea0003800000 */
.L_x_2031:
[----:B------:R-:W-:Y:S01]  /*7000*/  ULDC UR20, c[0x0][0x174] ;  /* 0x00005d0000147ab9 */ /* 0x000fe20000000800 */
[C---:B------:R-:W-:Y:S01]  /*7010*/  LEA R20, P0, R92.reuse, c[0x0][0x318], 0x2 ;  /* 0x0000c6005c147a11 */ /* 0x040fe200078010ff */
[----:B------:R-:W-:Y:S01]  /*7020*/  UIADD3 UR20, UR6, -UR20, URZ ;  /* 0x8000001406147290 */ /* 0x000fe2000fffe03f */
[----:B------:R-:W-:Y:S01]  /*7030*/  FMUL.FTZ R141, R155, R141 ;  /* 0x0000008d9b8d7220 */ /* 0x000fe20000410000 */
[----:B------:R-:W-:Y:S01]  /*7040*/  USHF.L.U32 UR22, UR8, 0x2, URZ ;  /* 0x0000000208167899 */ /* 0x000fe2000800063f */
[----:B------:R-:W-:Y:S01]  /*7050*/  LEA.HI.X R21, R92, c[0x0][0x31c], R130, 0x2, P0 ;  /* 0x0000c7005c157a11 */ /* 0x000fe200000f1482 */
[----:B------:R-:W-:Y:S01]  /*7060*/  UIMAD UR20, UR20, -0x800, URZ ;  /* 0xfffff800141478a4 */ /* 0x000fe2000f8e023f */
[----:B------:R-:W-:Y:S01]  /*7070*/  ISETP.GE.AND P0, PT, R113, 0x81, PT ;  /* 0x000000817100780c */ /* 0x000fe20003f06270 */
[----:B------:R-:W-:Y:S01]  /*7080*/  USHF.L.U64.HI UR23, UR8, 0x2, UR9 ;  /* 0x0000000208177899 */ /* 0x000fe20008010209 */
[----:B------:R-:W-:Y:S01]  /*7090*/  BSSY B0, `(.L_x_2033) ;  /* 0x0000015000007945 */ /* 0x000fe20003800000 */
[----:B------:R-:W-:Y:S01]  /*70a0*/  FMUL.FTZ R92, R35, R99 ;  /* 0x00000063235c7220 */ /* 0x000fe20000410000 */
[----:B------:R-:W-:Y:S01]  /*70b0*/  IADD3 R35, R0, 0x100, RZ ;  /* 0x0000010000237810 */ /* 0x000fe20007ffe0ff */
[----:B------:R-:W-:Y:S01]  /*70c0*/  FADD.FTZ R140, R140, R141 ;  /* 0x0000008d8c8c7221 */ /* 0x000fe20000010000 */
[----:B0-----:R-:W-:Y:S01]  /*70d0*/  MOV R23, UR20 ;  /* 0x0000001400177c02 */ /* 0x001fe20008000f00 */
[----:B------:R-:W-:Y:S01]  /*70e0*/  ULDC.64 UR20, c[0x0][0x2b0] ;  /* 0x0000ac0000147ab9 */ /* 0x000fe20000000a00 */
[----:B------:R-:W-:Y:S01]  /*70f0*/  FMUL.FTZ R22, R129, R109 ;  /* 0x0000006d81167220 */ /* 0x000fe20000410000 */
[----:B------:R-:W-:Y:S01]  /*7100*/  UIMAD UR20, UR23, UR20, URZ ;  /* 0x00000014171472a4 */ /* 0x000fe2000f8e023f */
[----:B------:R-:W-:Y:S01]  /*7110*/  FMUL.FTZ R107, R102, R107 ;  /* 0x0000006b666b7220 */ /* 0x000fe20000410000 */
[----:B------:R-:W-:Y:S01]  /*7120*/  IADD3 R93, R0, 0x180, RZ ;  /* 0x00000180005d7810 */ /* 0x000fe20007ffe0ff */
[----:B------:R-:W-:Y:S01]  /*7130*/  IMAD.WIDE R20, R23, 0x4, R20 ;  /* 0x0000000417147825 */ /* 0x000fe200078e0214 */
[----:B------:R-:W-:Y:S01]  /*7140*/  MOV R23, UR22 ;  /* 0x0000001600177c02 */ /* 0x000fe20008000f00 */
[----:B------:R-:W-:-:S02]  /*7150*/  UIMAD UR20, UR22, UR21, UR20 ;  /* 0x00000015161472a4 */ /* 0x000fc4000f8e0214 */
[----:B------:R-:W-:Y:S02]  /*7160*/  FADD.FTZ R108, R108, R110 ;  /* 0x0000006e6c6c7221 */ /* 0x000fe40000010000 */
[----:B------:R-:W-:Y:S01]  /*7170*/  IMAD.WIDE.U32 R20, R23, c[0x0][0x2b0], R20 ;  /* 0x0000ac0017147a25 */ /* 0x000fe200078e0014 */
[----:B------:R-:W-:-:S04]  /*7180*/  IADD3 R23, R0, 0x80, RZ ;  /* 0x0000008000177810 */ /* 0x000fc80007ffe0ff */
[----:B------:R-:W-:Y:S02]  /*7190*/  LEA.HI.SX32 R23, R23, R0, 0x1b ;  /* 0x0000000017177211 */ /* 0x000fe400078fdaff */
[----:B------:R-:W-:-:S04]  /*71a0*/  IADD3 R21, R21, UR20, RZ ;  /* 0x0000001415157c10 */ /* 0x000fc8000fffe0ff */
[----:B------:R-:W0:Y:S01]  /*71b0*/  LDS R23, [R23.X4+0x2310] ;  /* 0x0023100017177984 */ /* 0x000e220000004800 */
[----:B------:R-:W-:Y:S05]  /*71c0*/  @!P0 BRA `(.L_x_2034) ;  /* 0x0000001000008947 */ /* 0x000fea0003800000 */
[----:B0-----:R0:W-:Y:S02]  /*71d0*/  RED.E.ADD.F32.FTZ.RN.STRONG.GPU [R20.64+-0x1e00], R23 ;  /* 0xffe200171400798e */ /* 0x0011e4000c10e7a0 */
.L_x_2034:
[----:B------:R-:W-:Y:S05]  /*71e0*/  BSYNC B0 ;  /* 0x0000000000007941 */ /* 0x000fea0003800000 */
.L_x_2033:
        /* <DEDUP_REMOVED lines=14> */
.L_x_2036:
[----:B------:R-:W-:Y:S05]  /*72d0*/  BSYNC B0 ;  /* 0x0000000000007941 */ /* 0x000fea0003800000 */
.L_x_2035:
[----:B------:R-:W1:Y:S01]  /*72e0*/  LDS R93, [R93.X4+0x2710] ;  /* 0x002710005d5d7984 */ /* 0x000e620000004800 */
[----:B------:R-:W-:Y:S01]  /*72f0*/  BSSY B0, `(.L_x_2037) ;  /* 0x0000005000007945 */ /* 0x000fe20003800000 */
[----:B0-----:R-:W-:-:S02]  /*7300*/  IADD3 R35, R0, 0x280, RZ ;  /* 0x0000028000237810 */ /* 0x001fc40007ffe0ff */
[----:B------:R-:W-:Y:S01]  /*7310*/  LEA.HI.SX32 R23, R23, R0, 0x1b ;  /* 0x0000000017177211 */ /* 0x000fe200078fdaff */
[----:B------:R-:W-:Y:S05]  /*7320*/  @!P0 BRA `(.L_x_2038) ;  /* 0x0000001000008947 */ /* 0x000fea0003800000 */
[----:B-1----:R0:W-:Y:S02]  /*7330*/  RED.E.ADD.F32.FTZ.RN.STRONG.GPU [R20.64+-0x1a00], R93 ;  /* 0xffe6005d1400798e */ /* 0x0021e4000c10e7a0 */
.L_x_2038:
[----:B------:R-:W-:Y:S05]  /*7340*/  BSYNC B0 ;  /* 0x0000000000007941 */ /* 0x000fea0003800000 */
.L_x_2037:
[----:B------:R-:W2:Y:S01]  /*7350*/  LDS R23, [R23.X4+0x2910] ;  /* 0x0029100017177984 */ /* 0x000ea20000004800 */
[----:B------:R-:W-:Y:S01]  /*7360*/  BSSY B0, `(.L_x_2039) ;  /* 0x0000005000007945 */ /* 0x000fe20003800000 */
[----:B01----:R-:W-:Y:S02]  /*7370*/  IADD3 R93, R0, 0x300, RZ ;  /* 0x00000300005d7810 */ /* 0x003fe40007ffe0ff */
[----:B------:R-:W-:Y:S01]  /*7380*/  LEA.HI.SX32 R35, R35, R0, 0x1b ;  /* 0x0000000023237211 */ /* 0x000fe200078fdaff */
[----:B------:R-:W-:Y:S05]  /*7390*/  @!P1 BRA `(.L_x_2040) ;  /* 0x0000001000009947 */ /* 0x000fea0003800000 */
[----:B--2---:R0:W-:Y:S02]  /*73a0*/  RED.E.ADD.F32.FTZ.RN.STRONG.GPU [R20.64+-0x1800], R23 ;  /* 0xffe800171400798e */ /* 0x0041e4000c10e7a0 */
.L_x_2040:
[----:B------:R-:W-:Y:S05]  /*73b0*/  BSYNC B0 ;  /* 0x0000000000007941 */ /* 0x000fea0003800000 */
.L_x_2039:
[----:B------:R-:W1:Y:S01]  /*73c0*/  LDS R35, [R35.X4+0x2b10] ;  /* 0x002b100023237984 */ /* 0x000e620000004800 */
[----:B------:R-:W-:Y:S01]  /*73d0*/  BSSY B0, `(.L_x_2041) ;  /* 0x0000005000007945 */ /* 0x000fe20003800000 */
[----:B0-2---:R-:W-:Y:S02]  /*73e0*/  IADD3 R23, R0, 0x380, RZ ;  /* 0x0000038000177810 */ /* 0x005fe40007ffe0ff */
[----:B------:R-:W-:Y:S01]  /*73f0*/  LEA.HI.SX32 R93, R93, R0, 0x1b ;  /* 0x000000005d5d7211 */ /* 0x000fe200078fdaff */
[----:B------:R-:W-:Y:S05]  /*7400*/  @!P2 BRA `(.L_x_2042) ;  /* 0x000000100000a947 */ /* 0x000fea0003800000 */
[----:B-1----:R0:W-:Y:S02]  /*7410*/  RED.E.ADD.F32.FTZ.RN.STRONG.GPU [R20.64+-0x1600], R35 ;  /* 0xffea00231400798e */ /* 0x0021e4000c10e7a0 */
.L_x_2042:
[----:B------:R-:W-:Y:S05]  /*7420*/  BSYNC B0 ;  /* 0x0000000000007941 */ /* 0x000fea0003800000 */
.L_x_2041:
[----:B------:R-:W2:Y:S01]  /*7430*/  LDS R93, [R93.X4+0x2d10] ;  /* 0x002d10005d5d7984 */ /* 0x000ea20000004800 */
[----:B------:R-:W-:Y:S01]  /*7440*/  BSSY B0, `(.L_x_2043) ;  /* 0x0000005000007945 */ /* 0x000fe20003800000 */
[----:B01----:R-:W-:-:S02]  /*7450*/  IADD3 R35, R0, 0x400, RZ ;  /* 0x0000040000237810 */ /* 0x003fc40007ffe0ff */
[----:B------:R-:W-:Y:S01]  /*7460*/  LEA.HI.SX32 R23, R23, R0, 0x1b ;  /* 0x0000000017177211 */ /* 0x000fe200078fdaff */
[----:B------:R-:W-:Y:S05]  /*7470*/  @!P3 BRA `(.L_x_2044) ;  /* 0x000000100000b947 */ /* 0x000fea0003800000 */
[----:B--2---:R0:W-:Y:S02]  /*7480*/  RED.E.ADD.F32.FTZ.RN.STRONG.GPU [R20.64+-0x1400], R93 ;  /* 0xffec005d1400798e */ /* 0x0041e4000c10e7a0 */
.L_x_2044:
[----:B------:R-:W-:Y:S05]  /*7490*/  BSYNC B0 ;  /* 0x0000000000007941 */ /* 0x000fea0003800000 */
.L_x_2043:
[----:B------:R-:W1:Y:S01]  /*74a0*/  LDS R23, [R23.X4+0x2f10] ;  /* 0x002f100017177984 */ /* 0x000e620000004800 */
[----:B------:R-:W-:Y:S01]  /*74b0*/  BSSY B0, `(.L_x_2045) ;  /* 0x0000004000007945 */ /* 0x000fe20003800000 */
[----:B------:R-:W-:Y:S01]  /*74c0*/  LEA.HI.SX32 R35, R35, R0, 0x1b ;  /* 0x0000000023237211 */ /* 0x000fe200078fdaff */
[----:B------:R-:W-:Y:S05]  /*74d0*/  @!P4 BRA `(.L_x_2046) ;  /* 0x000000100000c947 */ /* 0x000fea0003800000 */
[----:B-1----:R1:W-:Y:S02]  /*74e0*/  RED.E.ADD.F32.FTZ.RN.STRONG.GPU [R20.64+-0x1200], R23 ;  /* 0xffee00171400798e */ /* 0x0023e4000c10e7a0 */
.L_x_2046:
[----:B------:R-:W-:Y:S05]  /*74f0*/  BSYNC B0 ;  /* 0x0000000000007941 */ /* 0x000fea0003800000 */
.L_x_2045:
[----:B------:R-:W3:Y:S01]  /*7500*/  LDS R35, [R35.X4+0x3110] ;  /* 0x0031100023237984 */ /* 0x000ee20000004800 */
[----:B------:R-:W-:Y:S01]  /*7510*/  BSSY B0, `(.L_x_2047) ;  /* 0x0000005000007945 */ /* 0x000fe20003800000 */
[C---:B-1----:R-:W-:Y:S02]  /*7520*/  IADD3 R23, R0.reuse, 0x480, RZ ;  /* 0x0000048000177810 */ /* 0x042fe40007ffe0ff */
[----:B0-2---:R-:W-:Y:S01]  /*7530*/  IADD3 R93, R0, 0x500, RZ ;  /* 0x00000500005d7810 */ /* 0x005fe20007ffe0ff */
[----:B------:R-:W-:Y:S05]  /*7540*/  @!P5 BRA `(.L_x_2048) ;  /* 0x000000100000d947 */ /* 0x000fea0003800000 */
[----:B---3--:R0:W-:Y:S02]  /*7550*/  RED.E.ADD.F32.FTZ.RN.STRONG.GPU [R20.64+-0x1000], R35 ;  /* 0xfff000231400798e */ /* 0x0081e4000c10e7a0 */
.L_x_2048:
[----:B------:R-:W-:Y:S05]  /*7560*/  BSYNC B0 ;  /* 0x0000000000007941 */ /* 0x000fea0003800000 */
.L_x_2047:
[----:B------:R-:W-:Y:S01]  /*7570*/  LEA.HI.SX32 R23, R23, R0, 0x1b ;  /* 0x0000000017177211 */ /* 0x000fe200078fdaff */
[----:B------:R-:W-:Y:S01]  /*7580*/  BSSY B0, `(.L_x_2049) ;  /* 0x000000d000007945 */ /* 0x000fe20003800000 */
[----:B------:R-:W-:-:S02]  /*7590*/  ISETP.GE.AND P6, PT, R113, 0x481, PT ;  /* 0x000004817100780c */ /* 0x000fc40003fc6270 */
[----:B0--3--:R-:W-:Y:S02]  /*75a0*/  IADD3 R35, R0, 0x580, RZ ;  /* 0x0000058000237810 */ /* 0x009fe40007ffe0ff */
        /* <DEDUP_REMOVED lines=10> */
.L_x_2050:
[----:B------:R-:W-:Y:S05]  /*7650*/  BSYNC B0 ;  /* 0x0000000000007941 */ /* 0x000fea0003800000 */
.L_x_2049:
[----:B------:R-:W1:Y:S01]  /*7660*/  LDS R93, [R93.X4+0x3510] ;  /* 0x003510005d5d7984 */ /* 0x000e620000004800 */
[----:B------:R-:W-:Y:S01]  /*7670*/  BSSY B0, `(.L_x_2051) ;  /* 0x0000005000007945 */ /* 0x000fe20003800000 */
[----:B0-----:R-:W-:Y:S02]  /*7680*/  IADD3 R23, R0, 0x600, RZ ;  /* 0x0000060000177810 */ /* 0x001fe40007ffe0ff */
[----:B------:R-:W-:Y:S01]  /*7690*/  LEA.HI.SX32 R35, R35, R0, 0x1b ;  /* 0x0000000023237211 */ /* 0x000fe200078fdaff */
[----:B------:R-:W-:Y:S05]  /*76a0*/  @!P0 BRA `(.L_x_2052) ;  /* 0x0000001000008947 */ /* 0x000fea0003800000 */
[----:B-1----:R0:W-:Y:S02]  /*76b0*/  RED.E.ADD.F32.FTZ.RN.STRONG.GPU [R20.64+-0xc00], R93 ;  /* 0xfff4005d1400798e */ /* 0x0021e4000c10e7a0 */
.L_x_2052:
[----:B------:R-:W-:Y:S05]  /*76c0*/  BSYNC B0 ;  /* 0x0000000000007941 */ /* 0x000fea0003800000 */
.L_x_2051:
[----:B------:R-:W2:Y:S01]  /*76d0*/  LDS R35, [R35.X4+0x3710] ;  /* 0x0037100023237984 */ /* 0x000ea20000004800 */
[----:B------:R-:W-:Y:S01]  /*76e0*/  BSSY B0, `(.L_x_2053) ;  /* 0x0000005000007945 */ /* 0x000fe20003800000 */
[----:B01----:R-:W-:-:S02]  /*76f0*/  IADD3 R93, R0, 0x680, RZ ;  /* 0x00000680005d7810 */ /* 0x003fc40007ffe0ff */
[----:B------:R-:W-:Y:S01]  /*7700*/  LEA.HI.SX32 R23, R23, R0, 0x1b ;  /* 0x0000000017177211 */ /* 0x000fe200078fdaff */
[----:B------:R-:W-:Y:S05]  /*7710*/  @!P1 BRA `(.L_x_2054) ;  /* 0x0000001000009947 */ /* 0x000fea0003800000 */
[----:B--2---:R0:W-:Y:S02]  /*7720*/  RED.E.ADD.F32.FTZ.RN.STRONG.GPU [R20.64+-0xa00], R35 ;  /* 0xfff600231400798e */ /* 0x0041e4000c10e7a0 */
.L_x_2054:
[----:B------:R-:W-:Y:S05]  /*7730*/  BSYNC B0 ;  /* 0x0000000000007941 */ /* 0x000fea0003800000 */
.L_x_2053:
[----:B------:R-:W1:Y:S01]  /*7740*/  LDS R23, [R23.X4+0x3910] ;  /* 0x0039100017177984 */ /* 0x000e620000004800 */
[----:B------:R-:W-:Y:S01]  /*7750*/  BSSY B0, `(.L_x_2055) ;  /* 0x0000005000007945 */ /* 0x000fe20003800000 */
[----:B0-2---:R-:W-:Y:S02]  /*7760*/  IADD3 R35, R0, 0x700, RZ ;  /* 0x0000070000237810 */ /* 0x005fe40007ffe0ff */
[----:B------:R-:W-:Y:S01]  /*7770*/  LEA.HI.SX32 R93, R93, R0, 0x1b ;  /* 0x000000005d5d7211 */ /* 0x000fe200078fdaff */
[----:B------:R-:W-:Y:S05]  /*7780*/  @!P2 BRA `(.L_x_2056) ;  /* 0x000000100000a947 */ /* 0x000fea0003800000 */
[----:B-1----:R0:W-:Y:S02]  /*7790*/  RED.E.ADD.F32.FTZ.RN.STRONG.GPU [R20.64+-0x800], R23 ;  /* 0xfff800171400798e */ /* 0x0021e4000c10e7a0 */
.L_x_2056:
[----:B------:R-:W-:Y:S05]  /*77a0*/  BSYNC B0 ;  /* 0x0000000000007941 */ /* 0x000fea0003800000 */
.L_x_2055:
[----:B------:R-:W2:Y:S01]  /*77b0*/  LDS R93, [R93.X4+0x3b10] ;  /* 0x003b10005d5d7984 */ /* 0x000ea20000004800 */
[----:B------:R-:W-:Y:S01]  /*77c0*/  BSSY B0, `(.L_x_2057) ;  /* 0x0000005000007945 */ /* 0x000fe20003800000 */
[----:B01----:R-:W-:Y:S02]  /*77d0*/  IADD3 R23, R0, 0x780, RZ ;  /* 0x0000078000177810 */ /* 0x003fe40007ffe0ff */
[----:B------:R-:W-:Y:S01]  /*77e0*/  LEA.HI.SX32 R35, R35, R0, 0x1b ;  /* 0x0000000023237211 */ /* 0x000fe200078fdaff */
[----:B------:R-:W-:Y:S05]  /*77f0*/  @!P3 BRA `(.L_x_2058) ;  /* 0x000000100000b947 */ /* 0x000fea0003800000 */
[----:B--2---:R0:W-:Y:S02]  /*7800*/  RED.E.ADD.F32.FTZ.RN.STRONG.GPU [R20.64+-0x600], R93 ;  /* 0xfffa005d1400798e */ /* 0x0041e4000c10e7a0 */
.L_x_2058:
[----:B------:R-:W-:Y:S05]  /*7810*/  BSYNC B0 ;  /* 0x0000000000007941 */ /* 0x000fea0003800000 */
.L_x_2057:
[----:B------:R-:W1:Y:S01]  /*7820*/  LDS R35, [R35.X4+0x3d10] ;  /* 0x003d100023237984 */ /* 0x000e620000004800 */
[----:B------:R-:W-:Y:S01]  /*7830*/  BSSY B0, `(.L_x_2059) ;  /* 0x0000004000007945 */ /* 0x000fe20003800000 */
[----:B------:R-:W-:Y:S01]  /*7840*/  LEA.HI.SX32 R23, R23, R0, 0x1b ;  /* 0x0000000017177211 */ /* 0x000fe200078fdaff */
[----:B------:R-:W-:Y:S05]  /*7850*/  @!P4 BRA `(.L_x_2060) ;  /* 0x000000100000c947 */ /* 0x000fea0003800000 */
[----:B-1----:R1:W-:Y:S02]  /*7860*/  RED.E.ADD.F32.FTZ.RN.STRONG.GPU [R20.64+-0x400], R35 ;  /* 0xfffc00231400798e */ /* 0x0023e4000c10e7a0 */
.L_x_2060:
[----:B------:R-:W-:Y:S05]  /*7870*/  BSYNC B0 ;  /* 0x0000000000007941 */ /* 0x000fea0003800000 */
.L_x_2059:
[----:B------:R-:W3:Y:S01]  /*7880*/  LDS R23, [R23.X4+0x3f10] ;  /* 0x003f100017177984 */ /* 0x000ee20000004800 */
[----:B------:R-:W-:Y:S01]  /*7890*/  BSSY B0, `(.L_x_2061) ;  /* 0x0000003000007945 */ /* 0x000fe20003800000 */
[----:B------:R-:W-:Y:S05]  /*78a0*/  @!P5 BRA `(.L_x_2062) ;  /* 0x000000100000d947 */ /* 0x000fea0003800000 */
[----:B---3--:R3:W-:Y:S02]  /*78b0*/  RED.E.ADD.F32.FTZ.RN.STRONG.GPU [R20.64+-0x200], R23 ;  /* 0xfffe00171400798e */ /* 0x0087e4000c10e7a0 */
.L_x_2062:
[----:B------:R-:W-:Y:S05]  /*78c0*/  BSYNC B0 ;  /* 0x0000000000007941 */ /* 0x000fea0003800000 */
.L_x_2061:
[----:B0-2---:R-:W0:Y:S01]  /*78d0*/  S2R R93, SR_LANEID ;  /* 0x00000000005d7919 */ /* 0x005e220000000000 */
[----:B------:R-:W-:Y:S01]  /*78e0*/  ISETP.NE.AND P1, PT, R0, RZ, PT ;  /* 0x000000ff0000720c */ /* 0x000fe20003f25270 */
[----:B------:R-:W-:Y:S01]  /*78f0*/  FMUL.FTZ R27, R32, R27 ;  /* 0x0000001b201b7220 */ /* 0x000fe20000410000 */
[----:B------:R-:W-:Y:S01]  /*7900*/  BSSY B0, `(.L_x_2063) ;  /* 0x000007a000007945 */ /* 0x000fe20003800000 */
[----:B-1-3--:R-:W1:Y:S01]  /*7910*/  SHFL.DOWN PT, R21, R108, 0x1, 0x1f ;  /* 0x08201f006c157f89 */ /* 0x00ae6200000e0000 */
[----:B------:R-:W-:-:S02]  /*7920*/  FMUL.FTZ R26, R39, R26 ;  /* 0x0000001a271a7220 */ /* 0x000fc40000410000 */
[----:B------:R-:W-:Y:S01]  /*7930*/  FMUL.FTZ R94, R33, R94 ;  /* 0x0000005e215e7220 */ /* 0x000fe20000410000 */
[----:B------:R-:W2:Y:S01]  /*7940*/  SHFL.DOWN PT, R23, R140, 0x1, 0x1f ;  /* 0x08201f008c177f89 */ /* 0x000ea200000e0000 */
        /* <DEDUP_REMOVED lines=8> */
[----:B0-----:R-:W-:Y:S01]  /*79d0*/  ISETP.GT.AND P0, PT, R93, 0x1e, PT ;  /* 0x0000001e5d00780c */ /* 0x001fe20003f04270 */
[----:B------:R-:W-:Y:S02]  /*79e0*/  FMUL.FTZ R33, R36, R150 ;  /* 0x0000009624217220 */ /* 0x000fe40000410000 */
[----:B------:R-:W-:Y:S02]  /*79f0*/  FMUL.FTZ R120, R120, R97 ;  /* 0x0000006178787220 */ /* 0x000fe40000410000 */
[----:B------:R-:W-:-:S02]  /*7a00*/  FMUL.FTZ R24, R43, R151 ;  /* 0x000000972b187220 */ /* 0x000fc40000410000 */
[----:B------:R-:W-:Y:S02]  /*7a10*/  FMUL.FTZ R123, R123, R95 ;  /* 0x0000005f7b7b7220 */ /* 0x000fe40000410000 */
[----:B------:R-:W-:Y:S02]  /*7a20*/  FMUL.FTZ R25, R42, R152 ;  /* 0x000000982a197220 */ /* 0x000fe40000410000 */
[----:B------:R-:W-:Y:S02]  /*7a30*/  FMUL.FTZ R124, R124, R121 ;  /* 0x000000797c7c7220 */ /* 0x000fe40000410000 */
[----:B-1----:R-:W-:Y:S02]  /*7a40*/  @!P0 FADD.FTZ R108, R108, R21 ;  /* 0x000000156c6c8221 */ /* 0x002fe40000010000 */
[----:B--2---:R-:W-:Y:S01]  /*7a50*/  @!P0 FADD.FTZ R140, R140, R23 ;  /* 0x000000178c8c8221 */ /* 0x004fe20000010000 */
[----:B------:R-:W-:Y:S01]  /*7a60*/  ISETP.GT.AND P0, PT, R93, 0x1d, PT ;  /* 0x0000001d5d00780c */ /* 0x000fe20003f04270 */
[----:B------:R-:W-:Y:S01]  /*7a70*/  FMUL.FTZ R20, R41, R153 ;  /* 0x0000009929147220 */ /* 0x000fe20000410000 */
[----:B------:R-:W0:Y:S01]  /*7a80*/  SHFL.DOWN PT, R21, R108, 0x2, 0x1f ;  /* 0x08401f006c157f89 */ /* 0x000e2200000e0000 */
[----:B------:R-:W-:-:S02]  /*7a90*/  FMUL.FTZ R125, R125, R122 ;  /* 0x0000007a7d7d7220 */ /* 0x000fc40000410000 */
[----:B------:R-:W-:Y:S01]  /*7aa0*/  FMUL.FTZ R19, R40, R19 ;  /* 0x0000001328137220 */ /* 0x000fe20000410000 */
[----:B------:R-:W1:Y:S01]  /*7ab0*/  SHFL.DOWN PT, R23, R140, 0x2, 0x1f ;  /* 0x08401f008c177f89 */ /* 0x000e6200000e0000 */
[----:B------:R-:W-:Y:S02]  /*7ac0*/  FMUL.FTZ R126, R126, R127 ;  /* 0x0000007f7e7e7220 */ /* 0x000fe40000410000 */
[----:B------:R-:W-:Y:S02]  /*7ad0*/  FMUL.FTZ R128, R128, R114 ;  /* 0x0000007280807220 */ /* 0x000fe40000410000 */
        /* <DEDUP_REMOVED lines=8> */
[----:B0-----:R-:W-:-:S02]  /*7b60*/  @!P0 FADD.FTZ R108, R108, R21 ;  /* 0x000000156c6c8221 */ /* 0x001fc40000010000 */
[----:B------:R-:W-:Y:S02]  /*7b70*/  FFMA.FTZ R124, R91, R24, R124 ;  /* 0x000000185b7c7223 */ /* 0x000fe4000001007c */
[----:B-1----:R-:W-:Y:S01]  /*7b80*/  @!P0 FADD.FTZ R140, R140, R23 ;  /* 0x000000178c8c8221 */ /* 0x002fe20000010000 */
[----:B------:R-:W0:Y:S01]  /*7b90*/  SHFL.DOWN PT, R21, R108, 0x4, 0x1f ;  /* 0x08801f006c157f89 */ /* 0x000e2200000e0000 */
[----:B------:R-:W-:Y:S01]  /*7ba0*/  ISETP.GT.AND P0, PT, R93, 0x1b, PT ;  /* 0x0000001b5d00780c */ /* 0x000fe20003f04270 */
[----:B------:R-:W-:Y:S02]  /*7bb0*/  FFMA.FTZ R125, R90, R25, R125 ;  /* 0x000000195a7d7223 */ /* 0x000fe4000001007d */
[----:B------:R-:W1:Y:S01]  /*7bc0*/  SHFL.DOWN PT, R23, R140, 0x4, 0x1f ;  /* 0x08801f008c177f89 */ /* 0x000e6200000e0000 */
[----:B------:R-:W-:Y:S02]  /*7bd0*/  FFMA.FTZ R126, R89, R20, R126 ;  /* 0x00000014597e7223 */ /* 0x000fe4000001007e */
[----:B------:R-:W-:-:S02]  /*7be0*/  FFMA.FTZ R47, R31, R18, R47 ;  /* 0x000000121f2f7223 */ /* 0x000fc4000001002f */
[----:B------:R-:W-:Y:S02]  /*7bf0*/  FFMA.FTZ R45, R29, R16, R45 ;  /* 0x000000101d2d7223 */ /* 0x000fe4000001002d */
[----:B------:R-:W-:Y:S02]  /*7c00*/  FFMA.FTZ R44, R28, R15, R44 ;  /* 0x0000000f1c2c7223 */ /* 0x000fe4000001002c */
[----:B------:R-:W-:Y:S02]  /*7c10*/  FFMA.FTZ R51, R92, R14, R51 ;  /* 0x0000000e5c337223 */ /* 0x000fe40000010033 */
[----:B------:R-:W-:Y:S02]  /*7c20*/  FADD.FTZ R72, R107, R72 ;  /* 0x000000486b487221 */ /* 0x000fe40000010000 */
[----:B------:R-:W-:Y:S02]  /*7c30*/  FFMA.FTZ R49, R94, R12, R49 ;  /* 0x0000000c5e317223 */ /* 0x000fe40000010031 */
[----:B------:R-:W-:-:S02]  /*7c40*/  FFMA.FTZ R48, R27, R7, R48 ;  /* 0x000000071b307223 */ /* 0x000fc40000010030 */
[----:B------:R-:W-:Y:S02]  /*7c50*/  FFMA.FTZ R55, R26, R6, R55 ;  /* 0x000000061a377223 */ /* 0x000fe40000010037 */
[----:B------:R-:W-:Y:S02]  /*7c60*/  FADD.FTZ R69, R116, R69 ;  /* 0x0000004574457221 */ /* 0x000fe40000010000 */
        /* <DEDUP_REMOVED lines=14> */
[----:B------:R-:W-:Y:S02]  /*7d50*/  FADD.FTZ R64, R123, R64 ;  /* 0x000000407b407221 */ /* 0x000fe40000010000 */
[----:B------:R-:W-:Y:S02]  /*7d60*/  FFMA.FTZ R57, R20, R9, R57 ;  /* 0x0000000914397223 */ /* 0x000fe40000010039 */
[----:B------:R-:W-:Y:S02]  /*7d70*/  FADD.FTZ R63, R124, R63 ;  /* 0x0000003f7c3f7221 */ /* 0x000fe40000010000 */
[----:B0-----:R-:W-:Y:S02]  /*7d80*/  @!P0 FADD.FTZ R108, R108, R21 ;  /* 0x000000156c6c8221 */ /* 0x001fe40000010000 */
[----:B------:R-:W-:-:S02]  /*7d90*/  FMUL.FTZ R21, R34, R96 ;  /* 0x0000006022157220 */ /* 0x000fc40000410000 */
[----:B-1----:R-:W-:Y:S01]  /*7da0*/  @!P0 FADD.FTZ R140, R140, R23 ;  /* 0x000000178c8c8221 */ /* 0x002fe20000010000 */
[----:B------:R-:W-:Y:S01]  /*7db0*/  ISETP.GT.AND P0, PT, R93, 0xf, PT ;  /* 0x0000000f5d00780c */ /* 0x000fe20003f04270 */
[----:B------:R-:W0:Y:S01]  /*7dc0*/  SHFL.DOWN PT, R23, R108, 0x10, 0x1f ;  /* 0x0a001f006c177f89 */ /* 0x000e2200000e0000 */
[----:B------:R-:W-:Y:S02]  /*7dd0*/  FFMA.FTZ R115, R82, R21, R115 ;  /* 0x0000001552737223 */ /* 0x000fe40000010073 */
[----:B------:R-:W-:Y:S01]  /*7de0*/  FFMA.FTZ R50, R21, R13, R50 ;  /* 0x0000000d15327223 */ /* 0x000fe20000010032 */
[----:B------:R-:W1:Y:S01]  /*7df0*/  SHFL.DOWN PT, R35, R140, 0x10, 0x1f ;  /* 0x0a001f008c237f89 */ /* 0x000e6200000e0000 */
[----:B------:R-:W-:Y:S02]  /*7e00*/  FFMA.FTZ R34, R79, R31, R111 ;  /* 0x0000001f4f227223 */ /* 0x000fe4000001006f */
[----:B------:R-:W-:Y:S02]  /*7e10*/  FFMA.FTZ R21, R88, R19, R128 ;  /* 0x0000001358157223 */ /* 0x000fe40000010080 */
[----:B------:R-:W-:-:S02]  /*7e20*/  FADD.FTZ R75, R34, R75 ;  /* 0x0000004b224b7221 */ /* 0x000fc40000010000 */
[----:B------:R-:W-:Y:S02]  /*7e30*/  FADD.FTZ R70, R115, R70 ;  /* 0x0000004673467221 */ /* 0x000fe40000010000 */
[----:B------:R-:W-:Y:S02]  /*7e40*/  FFMA.FTZ R56, R19, R8, R56 ;  /* 0x0000000813387223 */ /* 0x000fe40000010038 */
[----:B------:R-:W-:Y:S02]  /*7e50*/  FADD.FTZ R62, R125, R62 ;  /* 0x0000003e7d3e7221 */ /* 0x000fe40000010000 */
[----:B------:R-:W-:Y:S02]  /*7e60*/  FADD.FTZ R61, R126, R61 ;  /* 0x0000003d7e3d7221 */ /* 0x000fe40000010000 */
[----:B------:R-:W-:Y:S02]  /*7e70*/  FADD.FTZ R60, R21, R60 ;  /* 0x0000003c153c7221 */ /* 0x000fe40000010000 */
[----:B0-----:R-:W-:-:S02]  /*7e80*/  @!P0 FADD.FTZ R108, R108, R23 ;  /* 0x000000176c6c8221 */ /* 0x001fc40000010000 */
[----:B------:R-:W-:Y:S02]  /*7e90*/  FFMA.FTZ R23, R78, R30, R112 ;  /* 0x0000001e4e177223 */ /* 0x000fe40000010070 */
[----:B-1----:R-:W-:Y:S01]  /*7ea0*/  @!P0 FADD.FTZ R140, R140, R35 ;  /* 0x000000238c8c8221 */ /* 0x002fe20000010000 */
[----:B------:R-:W-:Y:S01]  /*7eb0*/  ISETP.NE.AND P0, PT, R93, RZ, PT ;  /* 0x000000ff5d00720c */ /* 0x000fe20003f05270 */
[----:B------:R-:W-:Y:S01]  /*7ec0*/  FFMA.FTZ R30, R77, R29, R22 ;  /* 0x0000001d4d1e7223 */ /* 0x000fe20000010016 */
[----:B------:R-:W-:Y:S01]  /*7ed0*/  SHF.R.S32.HI R93, RZ, 0x1f, R0 ;  /* 0x0000001fff5d7819 */ /* 0x000fe20000011400 */
[----:B------:R-:W-:Y:S01]  /*7ee0*/  FFMA.FTZ R22, R83, R92, R105 ;  /* 0x0000005c53167223 */ /* 0x000fe20000010069 */
[----:B------:R-:W-:Y:S01]  /*7ef0*/  MOV R109, R140 ;  /* 0x0000008c006d7202 */ /* 0x000fe20000000f00 */
[----:B------:R-:W-:Y:S01]  /*7f00*/  FADD.FTZ R74, R23, R74 ;  /* 0x0000004a174a7221 */ /* 0x000fe20000010000 */
        /* <DEDUP_REMOVED lines=13> */
[----:B------:R-:W3:Y:S04]  /*7fe0*/  @P0 LDS R28, [UR20+0x6260] ;  /* 0x00626014ff1c0984 */ /* 0x000ee80008000800 */
[----:B------:R-:W4:Y:S01]  /*7ff0*/  @P0 LDS R25, [UR20+0x5e60] ;  /* 0x005e6014ff190984 */ /* 0x000f220008000800 */
[----:B-1----:R-:W-:Y:S02]  /*8000*/  FADD.FTZ R24, R109, R21 ;  /* 0x000000156d187221 */ /* 0x002fe40000010000 */
[----:B------:R-:W-:Y:S02]  /*8010*/  FADD.FTZ R19, R108, R20 ;  /* 0x000000146c137221 */ /* 0x000fe40000010000 */
[----:B------:R-:W-:Y:S02]  /*8020*/  FADD.FTZ R23, R23, R24 ;  /* 0x0000001817177221 */ /* 0x000fe40000010000 */
[----:B------:R-:W-:-:S02]  /*8030*/  FADD.FTZ R19, R22, R19 ;  /* 0x0000001316137221 */ /* 0x000fc40000010000 */
[----:B0-2---:R-:W-:Y:S02]  /*8040*/  FADD.FTZ R109, R23, R27 ;  /* 0x0000001b176d7221 */ /* 0x005fe40000010000 */
[----:B------:R-:W-:Y:S02]  /*8050*/  FADD.FTZ R108, R19, R26 ;  /* 0x0000001a136c7221 */ /* 0x000fe40000010000 */
[----:B---3--:R-:W-:Y:S02]  /*8060*/  @P0 FADD.FTZ R109, R109, R28 ;  /* 0x0000001c6d6d0221 */ /* 0x008fe40000010000 */
[----:B----4-:R-:W-:-:S03]  /*8070*/  @P0 FADD.FTZ R108, R108, R25 ;  /* 0x000000196c6c0221 */ /* 0x010fc60000010000 */
[----:B------:R0:W-:Y:S04]  /*8080*/  STS [UR20+0x6260], R109 ;  /* 0x0062606dff007988 */ /* 0x0001e80008000814 */
[----:B------:R0:W-:Y:S02]  /*8090*/  STS [UR20+0x5e60], R108 ;  /* 0x005e606cff007988 */ /* 0x0001e40008000814 */
.L_x_2064:
[----:B------:R-:W-:Y:S05]  /*80a0*/  BSYNC B0 ;  /* 0x0000000000007941 */ /* 0x000fea0003800000 */
.L_x_2063:
[----:B------:R-:W-:Y:S02]  /*80b0*/  UIADD3 UR7, UR7, 0x1, URZ ;  /* 0x0000000107077890 */ /* 0x000fe4000fffe03f */
[----:B------:R-:W-:Y:S02]  /*80c0*/  ULDC UR20, c[0x0][0x16c] ;  /* 0x00005b0000147ab9 */ /* 0x000fe40000000800 */
[----:B------:R-:W-:Y:S02]  /*80d0*/  UISETP.GE.AND UP0, UPT, UR7, UR20, UPT ;  /* 0x000000140700728c */ /* 0x000fe4000bf06270 */
[----:B------:R-:W-:-:S04]  /*80e0*/  UIADD3 UR8, UP1, UR8, 0x1, URZ ;  /* 0x0000000108087890 */ /* 0x000fc8000ff3e03f */
[----:B------:R-:W-:Y:S01]  /*80f0*/  PLOP3.LUT P0, PT, PT, PT, UP0, 0x80, 0x0 ;  /* 0x000000000000781c */ /* 0x000fe20003f0f008 */
[----:B------:R-:W-:-:S12]  /*8100*/  UIADD3.X UR9, URZ, UR9, URZ, UP1, !UPT ;  /* 0x000000093f097290 */ /* 0x000fd80008ffe43f */
[----:B0----5:R-:W-:Y:S01]  /*8110*/  @P0 CALL.REL.NOINC `(.L_x_2017) ;  /* 0x0000001000000944 */ /* 0x021fe20003c00000 */
[----:B------:R-:W-:Y:S05]  /*8120*/  BRA `(.L_x_2065) ;  /* 0xffffc86000007947 */ /* 0x000fea000383ffff */
.L_x_2017:
[----:B0-----:R-:W2:Y:S04]  /*8130*/  LDL.LU.64 R20, [R1+0x20] ;  /* 0x0000200001147983 */ /* 0x001ea80000300a00 */
[----:B------:R-:W-:Y:S06]  /*8140*/  BAR.SYNC.DEFER_BLOCKING 0x0 ;  /* 0x0000000000007b1d */ /* 0x000fec0000010000 */
[----:B------:R-:W0:Y:S01]  /*8150*/  S2R R24, SR_LANEID ;  /* 0x0000000000187919 */ /* 0x000e220000000000 */
[----:B------:R-:W-:Y:S01]  /*8160*/  SHF.L.U32 R33, R0, 0x2, RZ ;  /* 0x0000000200217819 */ /* 0x000fe200000006ff */
[----:B------:R-:W-:-:S02]  /*8170*/  ULDC.64 UR20, c[0x0][0x2d8] ;  /* 0x0000b60000147ab9 */ /* 0x000fc40000000a00 */
[----:B--2---:R1:W2:Y:S04]  /*8180*/  LDG.E.128 R4, [R20.64] ;  /* 0x0000002014047981 */ /* 0x0042a8000c1e1d00 */
[----:B------:R1:W3:Y:S04]  /*8190*/  LDG.E.128 R12, [R20.64+0x200] ;  /* 0x00020020140c7981 */ /* 0x0002e8000c1e1d00 */
[----:B------:R1:W4:Y:S04]  /*81a0*/  LDG.E.128 R16, [R20.64+0x400] ;  /* 0x0004002014107981 */ /* 0x000328000c1e1d00 */
[----:B-1----:R-:W5:Y:S01]  /*81b0*/  LDG.E.128 R20, [R20.64+0x600] ;  /* 0x0006002014147981 */ /* 0x002f62000c1e1d00 */
[----:B0-----:R-:W-:Y:S01]  /*81c0*/  IMAD R28, R24, 0x3, R2 ;  /* 0x00000003181c7824 */ /* 0x001fe200078e0202 */
[----:B------:R-:W-:-:S02]  /*81d0*/  LOP3.LUT R33, R33, 0xffffff80, RZ, 0xc0, !PT ;  /* 0xffffff8021217812 */ /* 0x000fc400078ec0ff */
        /* <DEDUP_REMOVED lines=21> */
[----:B------:R-:W-:Y:S01]  /*8330*/  UIMAD UR7, UR38, UR20, URZ ;  /* 0x00000014260772a4 */ /* 0x000fe2000f8e023f */
[----:B--2---:R-:W-:Y:S01]  /*8340*/  FADD.FTZ R7, R7, UR5 ;  /* 0x0000000507077e21 */ /* 0x004fe20008010000 */
[----:B------:R-:W-:Y:S01]  /*8350*/  FSETP.GTU.FTZ.AND P0, PT, R16, 20, PT ;  /* 0x41a000001000780b */ /* 0x000fe20003f1c000 */
[----:B------:R-:W-:Y:S01]  /*8360*/  @!P2 FMUL.FTZ R3, R24, -1.4426950216293334961 ;  /* 0xbfb8aa3b1803a820 */ /* 0x000fe20000410000 */
[----:B------:R-:W-:Y:S01]  /*8370*/  FSETP.GTU.FTZ.AND P1, PT, R17, 20, PT ;  /* 0x41a000001100780b */ /* 0x000fe20003f3c000 */
        /* <DEDUP_REMOVED lines=8> */
[----:B------:R-:W0:Y:S01]  /*8400*/  @!P5 MUFU.EX2 R13, R13 ;  /* 0x0000000d000dd308 */ /* 0x000e220000000800 */
[----:B-1----:R-:W-:-:S07]  /*8410*/  @!P3 FADD.FTZ R8, R8, 1 ;  /* 0x3f8000000808b421 */ /* 0x002fce0000010000 */
[----:B------:R1:W3:Y:S01]  /*8420*/  @!P2 MUFU.RCP R15, R3 ;  /* 0x00000003000fa308 */ /* 0x0002e20000001000 */
[----:B--2---:R-:W-:Y:S02]  /*8430*/  @!P4 FADD.FTZ R12, R12, 1 ;  /* 0x3f8000000c0cc421 */ /* 0x004fe40000010000 */
[----:B0-----:R-:W-:-:S05]  /*8440*/  @!P5 FADD.FTZ R13, R13, 1 ;  /* 0x3f8000000d0dd421 */ /* 0x001fca0000010000 */
[----:B------:R-:W0:Y:S01]  /*8450*/  @!P3 MUFU.RCP R8, R8 ;  /* 0x000000080008b308 */ /* 0x000e220000001000 */
[----:B-1----:R-:W-:Y:S02]  /*8460*/  @!P0 FMUL.FTZ R3, R16, -1.4426950216293334961 ;  /* 0xbfb8aa3b10038820 */ /* 0x002fe40000410000 */
[----:B---3--:R-:W-:-:S05]  /*8470*/  @!P2 FMUL.FTZ R64, R64, R15 ;  /* 0x0000000f4040a220 */ /* 0x008fca0000410000 */
[----:B------:R1:W2:Y:S01]  /*8480*/  @!P4 MUFU.RCP R9, R12 ;  /* 0x0000000c0009c308 */ /* 0x0002a20000001000 */
[----:B------:R-:W-:Y:S01]  /*8490*/  FSETP.GTU.FTZ.AND P2, PT, R11, 20, PT ;  /* 0x41a000000b00780b */ /* 0x000fe20003f5c000 */
[----:B------:R-:W-:Y:S02]  /*84a0*/  FADD.FTZ R15, R4, UR5 ;  /* 0x00000005040f7e21 */ /* 0x000fe40008010000 */
[----:B------:R-:W-:-:S04]  /*84b0*/  @!P1 FMUL.FTZ R4, R17, -1.4426950216293334961 ;  /* 0xbfb8aa3b11049820 */ /* 0x000fc80000410000 */
[----:B------:R3:W4:Y:S01]  /*84c0*/  @!P5 MUFU.RCP R10, R13 ;  /* 0x0000000d000ad308 */ /* 0x0007220000001000 */
[----:B-1----:R-:W-:Y:S02]  /*84d0*/  FADD.FTZ R12, R5, UR5 ;  /* 0x00000005050c7e21 */ /* 0x002fe40008010000 */
[----:B0-----:R-:W-:Y:S01]  /*84e0*/  @!P3 FMUL.FTZ R65, R65, R8 ;  /* 0x000000084141b220 */ /* 0x001fe20000410000 */
[----:B------:R-:W-:Y:S02]  /*84f0*/  FSETP.GTU.FTZ.AND P3, PT, R15, 20, PT ;  /* 0x41a000000f00780b */ /* 0x000fe40003f7c000 */
[----:B------:R-:W-:Y:S02]  /*8500*/  @!P2 FMUL.FTZ R5, R11, -1.4426950216293334961 ;  /* 0xbfb8aa3b0b05a820 */ /* 0x000fe40000410000 */
[----:B--2---:R-:W-:Y:S01]  /*8510*/  @!P4 FMUL.FTZ R66, R66, R9 ;  /* 0x000000094242c220 */ /* 0x004fe20000410000 */
[----:B------:R-:W0:Y:S01]  /*8520*/  @!P1 MUFU.EX2 R4, R4 ;  /* 0x0000000400049308 */ /* 0x000e220000000800 */
[----:B---3--:R-:W-:Y:S01]  /*8530*/  FADD.FTZ R13, R6, UR5 ;  /* 0x00000005060d7e21 */ /* 0x008fe20008010000 */
[----:B------:R-:W-:Y:S01]  /*8540*/  UIMAD.WIDE.U32 UR8, UR37, UR20, UR16 ;  /* 0x00000014250872a5 */ /* 0x000fe2000f8e0010 */
[----:B------:R-:W-:Y:S01]  /*8550*/  FSETP.GTU.FTZ.AND P4, PT, R12, 20, PT ;  /* 0x41a000000c00780b */ /* 0x000fe20003f9c000 */
[----:B----4-:R-:W-:-:S04]  /*8560*/  @!P5 FMUL.FTZ R67, R67, R10 ;  /* 0x0000000a4343d220 */ /* 0x010fc80000410000 */
[----:B------:R-:W1:Y:S01]  /*8570*/  @!P6 MUFU.EX2 R14, R14 ;  /* 0x0000000e000ee308 */ /* 0x000e620000000800 */
[----:B------:R2:W3:Y:S01]  /*8580*/  LDS.128 R8, [R28.X16] ;  /* 0x000000001c087984 */ /* 0x0004e2000000cc00 */
[----:B------:R-:W-:Y:S01]  /*8590*/  @!P3 FMUL.FTZ R6, R15, -1.4426950216293334961 ;  /* 0xbfb8aa3b0f06b820 */ /* 0x000fe20000410000 */
[----:B------:R-:W-:Y:S01]  /*85a0*/  UIMAD UR7, UR37, UR21, UR7 ;  /* 0x00000015250772a4 */ /* 0x000fe2000f8e0207 */
[----:B------:R-:W-:Y:S02]  /*85b0*/  FSETP.GTU.FTZ.AND P5, PT, R13, 20, PT ;  /* 0x41a000000d00780b */ /* 0x000fe40003fbc000 */
[----:B------:R-:W-:Y:S01]  /*85c0*/  ULDC.64 UR20, c[0x0][0x2e0] ;  /* 0x0000b80000147ab9 */ /* 0x000fe20000000a00 */
[----:B0-----:R-:W-:Y:S01]  /*85d0*/  @!P1 FADD.FTZ R4, R4, 1 ;  /* 0x3f80000004049421 */ /* 0x001fe20000010000 */
[----:B------:R-:W0:Y:S01]  /*85e0*/  @!P2 MUFU.EX2 R5, R5 ;  /* 0x000000050005a308 */ /* 0x000e220000000800 */
[----:B--2---:R-:W2:Y:S01]  /*85f0*/  S2R R28, SR_LANEID ;  /* 0x00000000001c7919 */ /* 0x004ea20000000000 */
[----:B------:R-:W-:Y:S01]  /*8600*/  SHF.L.U32 R32, R0, 0x2, RZ ;  /* 0x0000000200207819 */ /* 0x000fe200000006ff */
[----:B------:R-:W-:-:S02]  /*8610*/  @!P4 FMUL.FTZ R12, R12, -1.4426950216293334961 ;  /* 0xbfb8aa3b0c0cc820 */ /* 0x000fc40000410000 */
[----:B-1----:R-:W-:-:S03]  /*8620*/  @!P6 FADD.FTZ R14, R14, 1 ;  /* 0x3f8000000e0ee421 */ /* 0x002fc60000010000 */
[----:B------:R-:W1:Y:S08]  /*8630*/  @!P1 MUFU.RCP R17, R4 ;  /* 0x0000000400119308 */ /* 0x000e700000001000 */
[----:B------:R-:W4:Y:S01]  /*8640*/  @!P0 MUFU.EX2 R3, R3 ;  /* 0x0000000300038308 */ /* 0x000f220000000800 */
[----:B0-----:R-:W-:-:S07]  /*8650*/  @!P2 FADD.FTZ R5, R5, 1 ;  /* 0x3f8000000505a421 */ /* 0x001fce0000010000 */
[----:B------:R-:W0:Y:S01]  /*8660*/  @!P3 MUFU.EX2 R6, R6 ;  /* 0x000000060006b308 */ /* 0x000e220000000800 */
[----:B-1----:R-:W-:Y:S01]  /*8670*/  @!P1 FMUL.FTZ R70, R70, R17 ;  /* 0x0000001146469220 */ /* 0x002fe20000410000 */
[----:B--2---:R-:W-:Y:S01]  /*8680*/  LEA R33, R28, R33, 0x2 ;  /* 0x000000211c217211 */ /* 0x004fe200078e10ff */
[----:B------:R-:W-:Y:S01]  /*8690*/  BAR.SYNC.DEFER_BLOCKING 0x0 ;  /* 0x0000000000007b1d */ /* 0x000fe20000010000 */
[----:B---3--:R-:W-:-:S05]  /*86a0*/  FADD.FTZ R10, R10, UR5 ;  /* 0x000000050a0a7e21 */ /* 0x008fca0008010000 */
[----:B------:R1:W2:Y:S01]  /*86b0*/  @!P6 MUFU.RCP R15, R14 ;  /* 0x0000000e000fe308 */ /* 0x0002a20000001000 */
[----:B----4-:R-:W-:Y:S02]  /*86c0*/  @!P0 FADD.FTZ R3, R3, 1 ;  /* 0x3f80000003038421 */ /* 0x010fe40000010000 */
[----:B------:R-:W-:Y:S02]  /*86d0*/  FADD.FTZ R8, R8, UR5 ;  /* 0x0000000508087e21 */ /* 0x000fe40008010000 */
[----:B------:R-:W-:Y:S02]  /*86e0*/  FADD.FTZ R11, R11, UR5 ;  /* 0x000000050b0b7e21 */ /* 0x000fe40008010000 */
[----:B0-----:R-:W-:Y:S01]  /*86f0*/  @!P3 FADD.FTZ R6, R6, 1 ;  /* 0x3f8000000606b421 */ /* 0x001fe20000010000 */
[----:B------:R-:W0:Y:S01]  /*8700*/  @!P2 MUFU.RCP R18, R5 ;  /* 0x000000050012a308 */ /* 0x000e220000001000 */
[----:B-1----:R-:W-:Y:S01]  /*8710*/  FADD.FTZ R14, R9, UR5 ;  /* 0x00000005090e7e21 */ /* 0x002fe20008010000 */
[----:B------:R-:W-:Y:S01]  /*8720*/  UIADD3 UR9, UR9, UR7, URZ ;  /* 0x0000000709097290 */ /* 0x000fe2000fffe03f */
[----:B------:R-:W-:-:S03]  /*8730*/  @!P5 FMUL.FTZ R13, R13, -1.4426950216293334961 ;  /* 0xbfb8aa3b0d0dd820 */ /* 0x000fc60000410000 */
[----:B------:R-:W-:Y:S02]  /*8740*/  FSETP.GTU.FTZ.AND P1, PT, R14, 20, PT ;  /* 0x41a000000e00780b */ /* 0x000fe40003f3c000 */
[----:B------:R-:W1:Y:S01]  /*8750*/  @!P0 MUFU.RCP R16, R3 ;  /* 0x0000000300108308 */ /* 0x000e620000001000 */
[----:B--2---:R-:W-:Y:S01]  /*8760*/  @!P6 FMUL.FTZ R68, R68, R15 ;  /* 0x0000000f4444e220 */ /* 0x004fe20000410000 */
[----:B------:R-:W-:Y:S01]  /*8770*/  STS.128 [R33.X16], R56 ;  /* 0x0000003821007388 */ /* 0x000fe2000000cc00 */
[----:B------:R-:W-:-:S05]  /*8780*/  FSETP.GTU.FTZ.AND P6, PT, R7, 20, PT ;  /* 0x41a000000700780b */ /* 0x000fca0003fdc000 */
[----:B------:R-:W2:Y:S01]  /*8790*/  @!P3 MUFU.RCP R15, R6 ;  /* 0x00000006000fb308 */ /* 0x000ea20000001000 */
[----:B0-----:R-:W-:Y:S01]  /*87a0*/  @!P2 FMUL.FTZ R71, R71, R18 ;  /* 0x000000124747a220 */ /* 0x001fe20000410000 */
[----:B------:R-:W-:Y:S01]  /*87b0*/  FSETP.GTU.FTZ.AND P2, PT, R10, 20, PT ;  /* 0x41a000000a00780b */ /* 0x000fe20003f5c000 */
[----:B------:R-:W-:Y:S02]  /*87c0*/  @!P1 FMUL.FTZ R4, R14, -1.4426950216293334961 ;  /* 0xbfb8aa3b0e049820 */ /* 0x000fe40000410000 */
[----:B------:R-:W3:Y:S01]  /*87d0*/  LDL.LU R14, [R1+0x2c] ;  /* 0x00002c00010e7983 */ /* 0x000ee20000300800 */
[----:B-1----:R-:W-:-:S03]  /*87e0*/  @!P0 FMUL.FTZ R69, R69, R16 ;  /* 0x0000001045458220 */ /* 0x002fc60000410000 */
[----:B------:R-:W-:Y:S01]  /*87f0*/  STS.128 [R33.X16+0x10], R52 ;  /* 0x0000103421007388 */ /* 0x000fe2000000cc00 */
[----:B------:R-:W-:Y:S01]  /*8800*/  FSETP.GTU.FTZ.AND P0, PT, R8, 20, PT ;  /* 0x41a000000800780b */ /* 0x000fe20003f1c000 */
[----:B------:R-:W-:Y:S01]  /*8810*/  UIMAD UR7, UR19, UR20, URZ ;  /* 0x00000014130772a4 */ /* 0x000fe2000f8e023f */
[----:B------:R-:W-:Y:S01]  /*8820*/  @!P1 MUFU.EX2 R4, R4 ;  /* 0x0000000400049308 */ /* 0x000fe20000000800 */
[----:B------:R-:W-:Y:S01]  /*8830*/  STS.128 [R33.X16+0x20], R48 ;  /* 0x0000203021007388 */ /* 0x000fe2000000cc00 */
[----:B------:R-:W-:Y:S01]  /*8840*/  UIMAD.WIDE.U32 UR8, UR18, UR20, UR8 ;  /* 0x00000014120872a5 */ /* 0x000fe2000f8e0008 */
[----:B------:R-:W-:Y:S02]  /*8850*/  @!P6 FMUL.FTZ R7, R7, -1.4426950216293334961 ;  /* 0xbfb8aa3b0707e820 */ /* 0x000fe40000410000 */
[----:B------:R-:W-:Y:S01]  /*8860*/  STS.128 [R33.X16+0x30], R44 ;  /* 0x0000302c21007388 */ /* 0x000fe2000000cc00 */
[----:B------:R-:W-:-:S06]  /*8870*/  NOP ;  /* 0x0000000000007918 */ /* 0x000fcc0000000000 */
[----:B------:R-:W0:Y:S01]  /*8880*/  LDS.128 R16, [R2.X16] ;  /* 0x0000000002107984 */ /* 0x000e22000000cc00 */
[----:B--2---:R-:W-:Y:S01]  /*8890*/  @!P3 FMUL.FTZ R72, R72, R15 ;  /* 0x0000000f4848b220 */ /* 0x004fe20000410000 */
[----:B------:R-:W-:Y:S01]  /*88a0*/  FSETP.GTU.FTZ.AND P3, PT, R11, 20, PT ;  /* 0x41a000000b00780b */ /* 0x000fe20003f7c000 */
[----:B------:R-:W-:Y:S01]  /*88b0*/  @!P2 FMUL.FTZ R5, R10, -1.4426950216293334961 ;  /* 0xbfb8aa3b0a05a820 */ /* 0x000fe20000410000 */
[----:B------:R-:W1:Y:S01]  /*88c0*/  LDS.128 R20, [R2.X16+0x200] ;  /* 0x0002000002147984 */ /* 0x000e62000000cc00 */
[----:B------:R-:W-:Y:S01]  /*88d0*/  @!P0 FMUL.FTZ R3, R8, -1.4426950216293334961 ;  /* 0xbfb8aa3b08038820 */ /* 0x000fe20000410000 */
[----:B------:R-:W-:Y:S01]  /*88e0*/  UIMAD UR7, UR18, UR21, UR7 ;  /* 0x00000015120772a4 */ /* 0x000fe2000f8e0207 */
[----:B------:R-:W-:Y:S01]  /*88f0*/  LOP3.LUT R32, R32, 0xffffff80, RZ, 0xc0, !PT ;  /* 0xffffff8020207812 */ /* 0x000fe200078ec0ff */
[----:B------:R-:W2:Y:S01]  /*8900*/  LDS.128 R24, [R2.X16+0x400] ;  /* 0x0004000002187984 */ /* 0x000ea2000000cc00 */
[----:B------:R-:W-:Y:S01]  /*8910*/  @!P6 MUFU.EX2 R9, R7 ;  /* 0x000000070009e308 */ /* 0x000fe20000000800 */
[----:B------:R-:W-:-:S02]  /*8920*/  ULDC.64 UR20, c[0x0][0x330] ;  /* 0x0000cc0000147ab9 */ /* 0x000fc40000000a00 */
[----:B------:R-:W4:Y:S05]  /*8930*/  LDS.128 R28, [R2.X16+0x600] ;  /* 0x00060000021c7984 */ /* 0x000f2a000000cc00 */
[----:B------:R-:W5:Y:S01]  /*8940*/  @!P2 MUFU.EX2 R5, R5 ;  /* 0x000000050005a308 */ /* 0x000f620000000800 */
[----:B------:R-:W-:Y:S01]  /*8950*/  @!P3 FMUL.FTZ R6, R11, -1.4426950216293334961 ;  /* 0xbfb8aa3b0b06b820 */ /* 0x000fe20000410000 */
[----:B------:R-:W-:Y:S02]  /*8960*/  UIADD3 UR9, UR9, UR7, URZ ;  /* 0x0000000709097290 */ /* 0x000fe4000fffe03f */
[----:B------:R-:W-:-:S04]  /*8970*/  ULEA UR7, UP0, UR8, UR20, 0x2 ;  /* 0x0000001408077291 */ /* 0x000fc8000f80103f */
[----:B------:R-:W0:Y:S01]  /*8980*/  @!P0 MUFU.EX2 R3, R3 ;  /* 0x0000000300038308 */ /* 0x000e220000000800 */
[----:B------:R-:W-:Y:S01]  /*8990*/  ULEA.HI.X UR8, UR8, UR21, UR9, 0x2, UP0 ;  /* 0x0000001508087291 */ /* 0x000fe200080f1409 */
[----:B------:R-:W-:-:S06]  /*89a0*/  LOP3.LUT R32, R32, 0x1f, R0, 0xf8, !PT ;  /* 0x0000001f20207812 */ /* 0x000fcc00078ef800 */
[----:B------:R-:W-:Y:S01]  /*89b0*/  @!P4 MUFU.EX2 R12, R12 ;  /* 0x0000000c000cc308 */ /* 0x000fe20000000800 */
[----:B-----5:R-:W-:-:S07]  /*89c0*/  @!P2 FADD.FTZ R7, R5, 1 ;  /* 0x3f8000000507a421 */ /* 0x020fce0000010000 */
[----:B------:R5:W1:Y:S01]  /*89d0*/  @!P3 MUFU.EX2 R8, R6 ;  /* 0x000000060008b308 */ /* 0x000a620000000800 */
[----:B------:R-:W-:Y:S01]  /*89e0*/  MOV R5, UR8 ;  /* 0x0000000800057c02 */ /* 0x000fe20008000f00 */
[----:B0-----:R-:W-:Y:S01]  /*89f0*/  @!P0 FADD.FTZ R3, R3, 1 ;  /* 0x3f80000003038421 */ /* 0x001fe20000010000 */
[----:B------:R-:W-:-:S05]  /*8a00*/  ULDC.64 UR8, c[0x0][0x2f8] ;  /* 0x0000be0000087ab9 */ /* 0x000fca0000000a00 */
[----:B------:R-:W0:Y:S01]  /*8a10*/  @!P5 MUFU.EX2 R13, R13 ;  /* 0x0000000d000dd308 */ /* 0x000e220000000800 */
[----:B-----5:R-:W-:Y:S01]  /*8a20*/  @!P1 FADD.FTZ R6, R4, 1 ;  /* 0x3f80000004069421 */ /* 0x020fe20000010000 */
[----:B------:R-:W-:Y:S01]  /*8a30*/  MOV R4, UR7 ;  /* 0x0000000700047c02 */ /* 0x000fe20008000f00 */
[----:B------:R-:W-:Y:S01]  /*8a40*/  @!P6 FADD.FTZ R9, R9, 1 ;  /* 0x3f8000000909e421 */ /* 0x000fe20000010000 */
[----:B------:R-:W-:-:S03]  /*8a50*/  ULDC.64 UR20, c[0x0][0x300] ;  /* 0x0000c00000147ab9 */ /* 0x000fc60000000a00 */
[----:B------:R-:W-:Y:S01]  /*8a60*/  IMAD.WIDE R4, R32, 0x10, R4 ;  /* 0x0000001020047825 */ /* 0x000fe200078e0204 */
[----:B------:R-:W5:Y:S03]  /*8a70*/  @!P0 MUFU.RCP R3, R3 ;  /* 0x0000000300038308 */ /* 0x000f660000001000 */
[----:B-1----:R-:W-:Y:S01]  /*8a80*/  @!P3 FADD.FTZ R8, R8, 1 ;  /* 0x3f8000000808b421 */ /* 0x002fe20000010000 */
[----:B------:R-:W-:Y:S04]  /*8a90*/  STG.E.128 [R4.64], R16 ;  /* 0x0000001004007986 */ /* 0x000fe8000c101d20 */
[----:B------:R-:W-:Y:S01]  /*8aa0*/  STG.E.128 [R4.64+0x200], R20 ;  /* 0x0002001404007986 */ /* 0x000fe2000c101d20 */
[----:B------:R-:W1:Y:S03]  /*8ab0*/  @!P1 MUFU.RCP R6, R6 ;  /* 0x0000000600069308 */ /* 0x000e660000001000 */
[----:B--2---:R-:W-:Y:S04]  /*8ac0*/  STG.E.128 [R4.64+0x400], R24 ;  /* 0x0004001804007986 */ /* 0x004fe8000c101d20 */
[----:B----4-:R-:W-:Y:S01]  /*8ad0*/  STG.E.128 [R4.64+0x600], R28 ;  /* 0x0006001c04007986 */ /* 0x010fe2000c101d20 */
[----:B------:R-:W2:Y:S01]  /*8ae0*/  @!P2 MUFU.RCP R7, R7 ;  /* 0x000000070007a308 */ /* 0x000ea20000001000 */
[----:B------:R-:W-:-:S02]  /*8af0*/  @!P4 FADD.FTZ R12, R12, 1 ;  /* 0x3f8000000c0cc421 */ /* 0x000fc40000010000 */
[----:B0-----:R-:W-:-:S05]  /*8b00*/  @!P5 FADD.FTZ R13, R13, 1 ;  /* 0x3f8000000d0dd421 */ /* 0x001fca0000010000 */
[----:B------:R-:W0:Y:S01]  /*8b10*/  @!P3 MUFU.RCP R8, R8 ;  /* 0x000000080008b308 */ /* 0x000e220000001000 */
[----:B-----5:R-:W-:Y:S02]  /*8b20*/  @!P0 FMUL.FTZ R60, R60, R3 ;  /* 0x000000033c3c8220 */ /* 0x020fe40000410000 */
[----:B-1----:R-:W-:-:S05]  /*8b30*/  @!P1 FMUL.FTZ R61, R61, R6 ;  /* 0x000000063d3d9220 */ /* 0x002fca0000410000 */
[----:B------:R-:W1:Y:S01]  /*8b40*/  @!P4 MUFU.RCP R12, R12 ;  /* 0x0000000c000cc308 */ /* 0x000e620000001000 */
[----:B--2---:R-:W-:-:S07]  /*8b50*/  @!P2 FMUL.FTZ R62, R62, R7 ;  /* 0x000000073e3ea220 */ /* 0x004fce0000410000 */
[----:B------:R-:W2:Y:S01]  /*8b60*/  @!P5 MUFU.RCP R13, R13 ;  /* 0x0000000d000dd308 */ /* 0x000ea20000001000 */
[----:B0-----:R-:W-:Y:S01]  /*8b70*/  @!P3 FMUL.FTZ R63, R63, R8 ;  /* 0x000000083f3fb220 */ /* 0x001fe20000410000 */
[----:B------:R-:W-:Y:S06]  /*8b80*/  BAR.SYNC.DEFER_BLOCKING 0x0 ;  /* 0x0000000000007b1d */ /* 0x000fec0000010000 */
[----:B------:R-:W0:Y:S01]  /*8b90*/  @!P6 MUFU.RCP R10, R9 ;  /* 0x00000009000ae308 */ /* 0x000e220000001000 */
[----:B-1----:R-:W-:Y:S02]  /*8ba0*/  @!P4 FMUL.FTZ R73, R73, R12 ;  /* 0x0000000c4949c220 */ /* 0x002fe40000410000 */
[----:B--2---:R-:W-:Y:S01]  /*8bb0*/  @!P5 FMUL.FTZ R74, R74, R13 ;  /* 0x0000000d4a4ad220 */ /* 0x004fe20000410000 */
[----:B------:R1:W-:Y:S01]  /*8bc0*/  STS.128 [R33.X16], R60 ;  /* 0x0000003c21007388 */ /* 0x0003e2000000cc00 */
[----:B0-----:R-:W-:-:S03]  /*8bd0*/  @!P6 FMUL.FTZ R75, R75, R10 ;  /* 0x0000000a4b4be220 */ /* 0x001fc60000410000 */
[----:B------:R0:W-:Y:S04]  /*8be0*/  STS.128 [R33.X16+0x10], R64 ;  /* 0x0000104021007388 */ /* 0x0001e8000000cc00 */
[----:B------:R2:W-:Y:S04]  /*8bf0*/  STS.128 [R33.X16+0x20], R68 ;  /* 0x0000204421007388 */ /* 0x0005e8000000cc00 */
[----:B------:R-:W-:Y:S01]  /*8c00*/  STS.128 [R33.X16+0x30], R72 ;  /* 0x0000304821007388 */ /* 0x000fe2000000cc00 */
[----:B------:R-:W-:-:S06]  /*8c10*/  NOP ;  /* 0x0000000000007918 */ /* 0x000fcc0000000000 */
[----:B------:R-:W-:Y:S01]  /*8c20*/  LDS.128 R8, [R2.X16+0x200] ;  /* 0x0002000002087984 */ /* 0x000fe2000000cc00 */
[----:B------:R-:W-:-:S03]  /*8c30*/  UIMAD UR7, UR38, UR8, URZ ;  /* 0x00000008260772a4 */ /* 0x000fc6000f8e023f */
[----:B------:R-:W-:Y:S01]  /*8c40*/  LDS.128 R16, [R2.X16+0x600] ;  /* 0x0006000002107984 */ /* 0x000fe2000000cc00 */
[----:B------:R-:W-:Y:S02]  /*8c50*/  UIMAD.WIDE.U32 UR16, UR37, UR8, UR16 ;  /* 0x00000008251072a5 */ /* 0x000fe4000f8e0010 */
[----:B------:R-:W-:-:S04]  /*8c60*/  UIMAD UR7, UR37, UR9, UR7 ;  /* 0x00000009250772a4 */ /* 0x000fc8000f8e0207 */
[----:B------:R-:W-:Y:S02]  /*8c70*/  UIADD3 UR9, UR17, UR7, URZ ;  /* 0x0000000711097290 */ /* 0x000fe4000fffe03f */
[----:B------:R-:W-:Y:S02]  /*8c80*/  UIMAD UR7, UR19, UR20, URZ ;  /* 0x00000014130772a4 */ /* 0x000fe4000f8e023f */
[----:B------:R-:W-:Y:S02]  /*8c90*/  UMOV UR8, UR16 ;  /* 0x0000001000087c82 */ /* 0x000fe40008000000 */
[----:B------:R-:W-:Y:S02]  /*8ca0*/  UIMAD UR7, UR18, UR21, UR7 ;  /* 0x00000015120772a4 */ /* 0x000fe4000f8e0207 */
[----:B------:R-:W-:Y:S02]  /*8cb0*/  UIMAD.WIDE.U32 UR8, UR18, UR20, UR8 ;  /* 0x00000014120872a5 */ /* 0x000fe4000f8e0008 */
[----:B------:R-:W-:-:S02]  /*8cc0*/  ULDC.64 UR16, c[0x0][0x340] ;  /* 0x0000d00000107ab9 */ /* 0x000fc40000000a00 */
[----:B------:R-:W-:Y:S02]  /*8cd0*/  UIADD3 UR9, UR9, UR7, URZ ;  /* 0x0000000709097290 */ /* 0x000fe4000fffe03f */
[----:B------:R-:W-:-:S04]  /*8ce0*/  ULEA UR7, UP0, UR8, UR16, 0x2 ;  /* 0x0000001008077291 */ /* 0x000fc8000f80103f */
[----:B------:R-:W-:Y:S02]  /*8cf0*/  ULEA.HI.X UR8, UR8, UR17, UR9, 0x2, UP0 ;  /* 0x0000001108087291 */ /* 0x000fe400080f1409 */
[----:B------:R-:W-:-:S06]  /*8d00*/  UISETP.GT.AND UP0, UPT, UR35, 0x1, UPT ;  /* 0x000000012300788c */ /* 0x000fcc000bf04270 */
[----:B------:R-:W-:Y:S01]  /*8d10*/  PLOP3.LUT P0, PT, PT, PT, UP0, 0x80, 0x0 ;  /* 0x000000000000781c */ /* 0x000fe20003f0f008 */
        /* <DEDUP_REMOVED lines=9> */
[----:B---3--:R-:W-:Y:S02]  /*8db0*/  FADD.FTZ R6, R60, R14 ;  /* 0x0000000e3c067221 */ /* 0x008fe40000010000 */
[----:B------:R-:W-:Y:S02]  /*8dc0*/  LDS.128 R12, [R2.X16+0x400] ;  /* 0x00040000020c7984 */ /* 0x000fe4000000cc00 */
[----:B------:R-:W-:Y:S02]  /*8dd0*/  FADD.FTZ R3, R6, R61 ;  /* 0x0000003d06037221 */ /* 0x000fe40000010000 */
[----:B------:R3:W4:Y:S02]  /*8de0*/  LDS.128 R4, [R2.X16] ;  /* 0x0000000002047984 */ /* 0x000724000000cc00 */
[----:B-1----:R-:W-:-:S04]  /*8df0*/  FADD.FTZ R62, R3, R62 ;  /* 0x0000003e033e7221 */ /* 0x002fc80000010000 */
[----:B------:R-:W-:-:S04]  /*8e00*/  FADD.FTZ R63, R62, R63 ;  /* 0x0000003f3e3f7221 */ /* 0x000fc80000010000 */
[----:B0-----:R-:W-:-:S04]  /*8e10*/  FADD.FTZ R64, R63, R64 ;  /* 0x000000403f407221 */ /* 0x001fc80000010000 */
[----:B------:R-:W-:-:S04]  /*8e20*/  FADD.FTZ R65, R64, R65 ;  /* 0x0000004140417221 */ /* 0x000fc80000010000 */
[----:B------:R-:W-:-:S04]  /*8e30*/  FADD.FTZ R66, R65, R66 ;  /* 0x0000004241427221 */ /* 0x000fc80000010000 */
[----:B------:R-:W-:-:S04]  /*8e40*/  FADD.FTZ R67, R66, R67 ;  /* 0x0000004342437221 */ /* 0x000fc80000010000 */
[----:B--2---:R-:W-:-:S04]  /*8e50*/  FADD.FTZ R68, R67, R68 ;  /* 0x0000004443447221 */ /* 0x004fc80000010000 */
[----:B------:R-:W-:-:S04]  /*8e60*/  FADD.FTZ R69, R68, R69 ;  /* 0x0000004544457221 */ /* 0x000fc80000010000 */
[----:B------:R-:W-:-:S04]  /*8e70*/  FADD.FTZ R70, R69, R70 ;  /* 0x0000004645467221 */ /* 0x000fc80000010000 */
[----:B------:R-:W-:Y:S01]  /*8e80*/  FADD.FTZ R71, R70, R71 ;  /* 0x0000004746477221 */ /* 0x000fe20000010000 */
[----:B---3--:R-:W-:Y:S02]  /*8e90*/  MOV R2, UR7 ;  /* 0x0000000700027c02 */ /* 0x008fe40008000f00 */
[----:B------:R-:W-:Y:S01]  /*8ea0*/  MOV R3, UR8 ;  /* 0x0000000800037c02 */ /* 0x000fe20008000f00 */
[----:B------:R-:W-:-:S04]  /*8eb0*/  FADD.FTZ R72, R71, R72 ;  /* 0x0000004847487221 */ /* 0x000fc80000010000 */
[----:B------:R-:W-:Y:S02]  /*8ec0*/  FADD.FTZ R73, R72, R73 ;  /* 0x0000004948497221 */ /* 0x000fe40000010000 */
[----:B------:R-:W-:-:S04]  /*8ed0*/  IMAD.WIDE R2, R32, 0x10, R2 ;  /* 0x0000001020027825 */ /* 0x000fc800078e0202 */
[----:B------:R-:W-:Y:S01]  /*8ee0*/  FADD.FTZ R74, R73, R74 ;  /* 0x0000004a494a7221 */ /* 0x000fe20000010000 */
[----:B----4-:R-:W-:Y:S04]  /*8ef0*/  STG.E.128 [R2.64], R4 ;  /* 0x0000000402007986 */ /* 0x010fe8000c101d20 */
[----:B------:R-:W-:Y:S04]  /*8f00*/  STG.E.128 [R2.64+0x200], R8 ;  /* 0x0002000802007986 */ /* 0x000fe8000c101d20 */
[----:B------:R-:W-:Y:S04]  /*8f10*/  STG.E.128 [R2.64+0x400], R12 ;  /* 0x0004000c02007986 */ /* 0x000fe8000c101d20 */
[----:B------:R0:W-:Y:S02]  /*8f20*/  STG.E.128 [R2.64+0x600], R16 ;  /* 0x0006001002007986 */ /* 0x0001e4000c101d20 */
[----:B0-----:R-:W-:-:S05]  /*8f30*/  FADD.FTZ R2, R74, R75 ;  /* 0x0000004b4a027221 */ /* 0x001fca0000010000 */
[----:B------:R0:W-:Y:S02]  /*8f40*/  STL [R1+0x2c], R2 ;  /* 0x00002c0201007387 */ /* 0x0001e40000100800 */
[----:B0-----:R-:W-:Y:S01]  /*8f50*/  @!P0 CALL.REL.NOINC `(.L_x_1983) ;  /* 0x0000001000008944 */ /* 0x001fe20003c00000 */
[----:B------:R-:W-:Y:S05]  /*8f60*/  BRA `(.L_x_2066) ;  /* 0xffff7ab000007947 */ /* 0x000fea000383ffff */
.L_x_1983:
        /* <DEDUP_REMOVED lines=35> */
.L_x_2068:
[----:B-1----:R-:W-:Y:S05]  /*91a0*/  BSYNC B0 ;  /* 0x0000000000007941 */ /* 0x002fea0003800000 */
.L_x_2067:
        /* <DEDUP_REMOVED lines=34> */
.L_x_2070:
[----:B------:R-:W3:Y:S02]  /*93d0*/  S2R R11, SR_TID.X ;  /* 0x00000000000b7919 */ /* 0x000ee40000002100 */
.L_x_2071:
[----:B-1----:R-:W-:Y:S05]  /*93e0*/  BSYNC B0 ;  /* 0x0000000000007941 */ /* 0x002fea0003800000 */
.L_x_2069:
        /* <DEDUP_REMOVED lines=12> */
.L_x_2072:
        /* <DEDUP_REMOVED lines=30> */
.L_x_2022:
[----:B------:R-:W-:Y:S01]  /*9690*/  HFMA2.MMA R119, -RZ, RZ, 0, 5.9604644775390625e-08 ;  /* 0x00000001ff777435 */ /* 0x000fe200000001ff */
[----:B------:R-:W-:Y:S02]  /*96a0*/  MOV R115, R117 ;  /* 0x0000007500737202 */ /* 0x000fe40000000f00 */
[----:B------:R-:W-:Y:S02]  /*96b0*/  MOV R129, RZ ;  /* 0x000000ff00817202 */ /* 0x000fe40000000f00 */
[----:B------:R-:W-:-:S02]  /*96c0*/  MOV R128, 0xffffffff ;  /* 0xffffffff00807802 */ /* 0x000fc40000000f00 */
[----:B------:R-:W-:Y:S02]  /*96d0*/  MOV R114, 0x96f0 ;  /* 0x000096f000727802 */ /* 0x000fe40000000f00 */
[----:B-1----:R-:W-:Y:S05]  /*96e0*/  CALL.REL.NOINC `($__internal_83_$__cuda_sm70_shflsync_up) ;  /* 0x00000da000007944 */ /* 0x002fea0003c00000 */
[----:B-1----:R-:W-:Y:S01]  /*96f0*/  MOV R127, R119 ;  /* 0x00000077007f7202 */ /* 0x002fe20000000f00 */
[----:B------:R-:W-:Y:S05]  /*9700*/  BRA `(.L_x_2073) ;  /* 0xffffc14000007947 */ /* 0x000fea000383ffff */
.L_x_2023:
[----:B------:R-:W-:Y:S01]  /*9710*/  HFMA2.MMA R119, -RZ, RZ, 0, 5.9604644775390625e-08 ;  /* 0x00000001ff777435 */ /* 0x000fe200000001ff */
[----:B------:R-:W-:Y:S02]  /*9720*/  MOV R115, R116 ;  /* 0x0000007400737202 */ /* 0x000fe40000000f00 */
[----:B------:R-:W-:Y:S02]  /*9730*/  MOV R129, RZ ;  /* 0x000000ff00817202 */ /* 0x000fe40000000f00 */
[----:B------:R-:W-:Y:S02]  /*9740*/  MOV R128, 0xffffffff ;  /* 0xffffffff00807802 */ /* 0x000fe40000000f00 */
[----:B------:R-:W-:Y:S02]  /*9750*/  MOV R114, 0x9770 ;  /* 0x0000977000727802 */ /* 0x000fe40000000f00 */
[----:B012---:R-:W-:Y:S05]  /*9760*/  CALL.REL.NOINC `($__internal_83_$__cuda_sm70_shflsync_up) ;  /* 0x00000d2000007944 */ /* 0x007fea0003c00000 */
        /* <DEDUP_REMOVED lines=11> */
[----:B------:R-:W-:Y:S05]  /*9820*/  CALL.REL.NOINC `($__internal_83_$__cuda_sm70_shflsync_up) ;  /* 0x00000c6000007944 */ /* 0x000fea0003c00000 */
[----:B-1----:R-:W-:Y:S01]  /*9830*/  MOV R127, R119 ;  /* 0x00000077007f7202 */ /* 0x002fe20000000f00 */
[----:B------:R-:W-:Y:S01]  /*9840*/  HFMA2.MMA R119, -RZ, RZ, 0, 1.1920928955078125e-07 ;  /* 0x00000002ff777435 */ /* 0x000fe200000001ff */
[----:B------:R-:W-:-:S02]  /*9850*/  MOV R115, R116 ;  /* 0x0000007400737202 */ /* 0x000fc40000000f00 */
[----:B------:R-:W-:Y:S02]  /*9860*/  MOV R129, RZ ;  /* 0x000000ff00817202 */ /* 0x000fe40000000f00 */
[----:B------:R-:W-:Y:S02]  /*9870*/  MOV R128, 0xffffffff ;  /* 0xffffffff00807802 */ /* 0x000fe40000000f00 */
[----:B------:R-:W-:Y:S02]  /*9880*/  MOV R114, 0x98a0 ;  /* 0x000098a000727802 */ /* 0x000fe40000000f00 */
[----:B------:R-:W-:Y:S05]  /*9890*/  CALL.REL.NOINC `($__internal_83_$__cuda_sm70_shflsync_up) ;  /* 0x00000bf000007944 */ /* 0x000fea0003c00000 */
        /* <DEDUP_REMOVED lines=9> */
[----:B------:R-:W-:Y:S05]  /*9930*/  CALL.REL.NOINC `($__internal_83_$__cuda_sm70_shflsync_up) ;  /* 0x00000b5000007944 */ /* 0x000fea0003c00000 */
[----:B-1----:R-:W-:Y:S01]  /*9940*/  MOV R127, R119 ;  /* 0x00000077007f7202 */ /* 0x002fe20000000f00 */
[----:B------:R-:W-:Y:S01]  /*9950*/  HFMA2.MMA R119, -RZ, RZ, 0, 2.384185791015625e-07 ;  /* 0x00000004ff777435 */ /* 0x000fe200000001ff */
[----:B------:R-:W-:Y:S02]  /*9960*/  MOV R115, R116 ;  /* 0x0000007400737202 */ /* 0x000fe40000000f00 */
[----:B------:R-:W-:Y:S02]  /*9970*/  MOV R129, RZ ;  /* 0x000000ff00817202 */ /* 0x000fe40000000f00 */
[----:B------:R-:W-:Y:S02]  /*9980*/  MOV R128, 0xffffffff ;  /* 0xffffffff00807802 */ /* 0x000fe40000000f00 */
[----:B------:R-:W-:Y:S02]  /*9990*/  MOV R114, 0x99b0 ;  /* 0x000099b000727802 */ /* 0x000fe40000000f00 */
[----:B------:R-:W-:Y:S05]  /*99a0*/  CALL.REL.NOINC `($__internal_83_$__cuda_sm70_shflsync_up) ;  /* 0x00000ae000007944 */ /* 0x000fea0003c00000 */
        /* <DEDUP_REMOVED lines=9> */
[----:B------:R-:W-:Y:S05]  /*9a40*/  CALL.REL.NOINC `($__internal_83_$__cuda_sm70_shflsync_up) ;  /* 0x00000a4000007944 */ /* 0x000fea0003c00000 */
[----:B-1----:R-:W-:Y:S01]  /*9a50*/  MOV R127, R119 ;  /* 0x00000077007f7202 */ /* 0x002fe20000000f00 */
[----:B------:R-:W-:Y:S01]  /*9a60*/  HFMA2.MMA R119, -RZ, RZ, 0, 4.76837158203125e-07 ;  /* 0x00000008ff777435 */ /* 0x000fe200000001ff */
        /* <DEDUP_REMOVED lines=14> */
[----:B------:R-:W-:Y:S05]  /*9b50*/  CALL.REL.NOINC `($__internal_83_$__cuda_sm70_shflsync_up) ;  /* 0x0000093000007944 */ /* 0x000fea0003c00000 */
[----:B-1----:R-:W-:Y:S01]  /*9b60*/  MOV R127, R119 ;  /* 0x00000077007f7202 */ /* 0x002fe20000000f00 */
[----:B------:R-:W-:Y:S01]  /*9b70*/  HFMA2.MMA R119, -RZ, RZ, 0, 9.5367431640625e-07 ;  /* 0x00000010ff777435 */ /* 0x000fe200000001ff */
[----:B------:R-:W-:Y:S02]  /*9b80*/  MOV R115, R116 ;  /* 0x0000007400737202 */ /* 0x000fe40000000f00 */
[----:B------:R-:W-:Y:S02]  /*9b90*/  MOV R129, RZ ;  /* 0x000000ff00817202 */ /* 0x000fe40000000f00 */
[----:B------:R-:W-:Y:S02]  /*9ba0*/  MOV R128, 0xffffffff ;  /* 0xffffffff00807802 */ /* 0x000fe40000000f00 */
[----:B------:R-:W-:Y:S02]  /*9bb0*/  MOV R114, 0x9bd0 ;  /* 0x00009bd000727802 */ /* 0x000fe40000000f00 */
[----:B------:R-:W-:Y:S05]  /*9bc0*/  CALL.REL.NOINC `($__internal_83_$__cuda_sm70_shflsync_up) ;  /* 0x000008c000007944 */ /* 0x000fea0003c00000 */
[----:B-1----:R-:W-:Y:S01]  /*9bd0*/  MOV R114, R119 ;  /* 0x0000007700727202 */ /* 0x002fe20000000f00 */
[----:B------:R-:W-:Y:S05]  /*9be0*/  BRA `(.L_x_2074) ;  /* 0xffffbdd000007947 */ /* 0x000fea000383ffff */
.L_x_2026:
[----:B------:R-:W-:Y:S01]  /*9bf0*/  HFMA2.MMA R119, -RZ, RZ, 0, 5.9604644775390625e-08 ;  /* 0x00000001ff777435 */ /* 0x000fe200000001ff */
[----:B------:R-:W-:-:S02]  /*9c00*/  MOV R115, R117 ;  /* 0x0000007500737202 */ /* 0x000fc40000000f00 */
[----:B------:R-:W-:Y:S02]  /*9c10*/  MOV R129, RZ ;  /* 0x000000ff00817202 */ /* 0x000fe40000000f00 */
[----:B------:R-:W-:Y:S02]  /*9c20*/  MOV R128, 0xffffffff ;  /* 0xffffffff00807802 */ /* 0x000fe40000000f00 */
[----:B------:R-:W-:Y:S02]  /*9c30*/  MOV R114, 0x9c50 ;  /* 0x00009c5000727802 */ /* 0x000fe40000000f00 */
[----:B-12--5:R-:W-:Y:S05]  /*9c40*/  CALL.REL.NOINC `($__internal_83_$__cuda_sm70_shflsync_up) ;  /* 0x0000084000007944 */ /* 0x026fea0003c00000 */
[----:B-1----:R-:W-:Y:S01]  /*9c50*/  MOV R117, R119 ;  /* 0x0000007700757202 */ /* 0x002fe20000000f00 */
[----:B------:R-:W-:Y:S01]  /*9c60*/  HFMA2.MMA R119, -RZ, RZ, 0, 5.9604644775390625e-08 ;  /* 0x00000001ff777435 */ /* 0x000fe200000001ff */
[----:B------:R-:W-:Y:S02]  /*9c70*/  MOV R115, R116 ;  /* 0x0000007400737202 */ /* 0x000fe40000000f00 */
[----:B------:R-:W-:Y:S02]  /*9c80*/  MOV R129, RZ ;  /* 0x000000ff00817202 */ /* 0x000fe40000000f00 */
[----:B------:R-:W-:-:S02]  /*9c90*/  MOV R128, 0xffffffff ;  /* 0xffffffff00807802 */ /* 0x000fc40000000f00 */
[----:B------:R-:W-:Y:S02]  /*9ca0*/  MOV R114, 0x9cc0 ;  /* 0x00009cc000727802 */ /* 0x000fe40000000f00 */
[----:B------:R-:W-:Y:S05]  /*9cb0*/  CALL.REL.NOINC `($__internal_83_$__cuda_sm70_shflsync_up) ;  /* 0x000007d000007944 */ /* 0x000fea0003c00000 */
[----:B------:R-:W-:Y:S01]  /*9cc0*/  HFMA2.MMA R159, -RZ, RZ, 0, 0 ;  /* 0x00000000ff9f7435 */ /* 0x000fe200000001ff */
[----:B-1----:R-:W-:Y:S02]  /*9cd0*/  MOV R116, R119 ;  /* 0x0000007700747202 */ /* 0x002fe40000000f00 */
[----:B------:R-:W-:Y:S02]  /*9ce0*/  MOV R114, R112 ;  /* 0x0000007000727202 */ /* 0x000fe40000000f00 */
[----:B------:R-:W-:Y:S02]  /*9cf0*/  MOV R115, 0x9d10 ;  /* 0x00009d1000737802 */ /* 0x000fe40000000f00 */
[----:B------:R-:W-:Y:S05]  /*9d00*/  CALL.REL.NOINC `($__internal_82_$__cuda_sm70_shflsync_idx_p) ;  /* 0x000006e000007944 */ /* 0x000fea0003c00000 */
[----:B-1----:R-:W-:Y:S01]  /*9d10*/  MOV R112, R159 ;  /* 0x0000009f00707202 */ /* 0x002fe20000000f00 */
[----:B------:R-:W-:Y:S01]  /*9d20*/  HFMA2.MMA R159, -RZ, RZ, 0, 0 ;  /* 0x00000000ff9f7435 */ /* 0x000fe200000001ff */
[----:B------:R-:W-:Y:S02]  /*9d30*/  MOV R114, R113 ;  /* 0x0000007100727202 */ /* 0x000fe40000000f00 */
[----:B------:R-:W-:-:S03]  /*9d40*/  MOV R115, 0x9d60 ;  /* 0x00009d6000737802 */ /* 0x000fc60000000f00 */
[----:B--2--5:R-:W-:Y:S05]  /*9d50*/  CALL.REL.NOINC `($__internal_82_$__cuda_sm70_shflsync_idx_p) ;  /* 0x0000069000007944 */ /* 0x024fea0003c00000 */
[----:B-1----:R-:W-:Y:S01]  /*9d60*/  MOV R113, R159 ;  /* 0x0000009f00717202 */ /* 0x002fe20000000f00 */
[----:B--2--5:R-:W-:Y:S05]  /*9d70*/  BRA `(.L_x_2075) ;  /* 0xffffbd7000007947 */ /* 0x024fea000383ffff */
.L_x_2029:
[----:B------:R-:W-:Y:S01]  /*9d80*/  HFMA2.MMA R159, -RZ, RZ, 0, 5.9604644775390625e-08 ;  /* 0x00000001ff9f7435 */ /* 0x000fe200000001ff */
[----:B------:R-:W-:-:S02]  /*9d90*/  MOV R115, R118 ;  /* 0x0000007600737202 */ /* 0x000fc40000000f00 */
[----:B------:R-:W-:-:S03]  /*9da0*/  MOV R114, 0x9dc0 ;  /* 0x00009dc000727802 */ /* 0x000fc60000000f00 */
[----:B-----5:R-:W-:Y:S05]  /*9db0*/  CALL.REL.NOINC `($__internal_81_$__cuda_sm70_shflsync_down) ;  /* 0x000005a000007944 */ /* 0x020fea0003c00000 */
[----:B-1----:R-:W-:Y:S01]  /*9dc0*/  MOV R116, R159 ;  /* 0x0000009f00747202 */ /* 0x002fe20000000f00 */
[----:B0-2--5:R-:W-:Y:S05]  /*9dd0*/  BRA `(.L_x_2076) ;  /* 0xffffc32000007947 */ /* 0x025fea000383ffff */
.L_x_2030:
[----:B------:R-:W-:Y:S01]  /*9de0*/  HFMA2.MMA R159, -RZ, RZ, 0, 5.9604644775390625e-08 ;  /* 0x00000001ff9f7435 */ /* 0x000fe200000001ff */
[----:B------:R-:W-:Y:S02]  /*9df0*/  MOV R115, R119 ;  /* 0x0000007700737202 */ /* 0x000fe40000000f00 */
[----:B------:R-:W-:-:S03]  /*9e00*/  MOV R114, 0x9e20 ;  /* 0x00009e2000727802 */ /* 0x000fc60000000f00 */
[----:B01---5:R-:W-:Y:S05]  /*9e10*/  CALL.REL.NOINC `($__internal_81_$__cuda_sm70_shflsync_down) ;  /* 0x0000054000007944 */ /* 0x023fea0003c00000 */
[C---:B------:R-:W-:Y:S02]  /*9e20*/  FMUL.FTZ R116, R118.reuse, R116 ;  /* 0x0000007476747220 */ /* 0x040fe40000410000 */
[C---:B-1----:R-:W-:Y:S01]  /*9e30*/  FFMA.FTZ R114, R118.reuse, R159, R119 ;  /* 0x0000009f76727223 */ /* 0x042fe20000010077 */
[----:B------:R-:W-:Y:S02]  /*9e40*/  MOV R159, 0x2 ;  /* 0x00000002009f7802 */ /* 0x000fe40000000f00 */
[----:B------:R-:W-:Y:S02]  /*9e50*/  FSEL R118, R118, R116, !P4 ;  /* 0x0000007476767208 */ /* 0x000fe40006000000 */
[----:B------:R-:W-:-:S02]  /*9e60*/  FSEL R119, R119, R114, !P4 ;  /* 0x0000007277777208 */ /* 0x000fc40006000000 */
[----:B------:R-:W-:Y:S02]  /*9e70*/  MOV R115, R118 ;  /* 0x0000007600737202 */ /* 0x000fe40000000f00 */
[----:B------:R-:W-:Y:S02]  /*9e80*/  MOV R114, 0x9ea0 ;  /* 0x00009ea000727802 */ /* 0x000fe40000000f00 */
[----:B0-2--5:R-:W-:Y:S05]  /*9e90*/  CALL.REL.NOINC `($__internal_81_$__cuda_sm70_shflsync_down) ;  /* 0x000004c000007944 */ /* 0x025fea0003c00000 */
[----:B-1----:R-:W-:Y:S01]  /*9ea0*/  MOV R116, R159 ;  /* 0x0000009f00747202 */ /* 0x002fe20000000f00 */
[----:B------:R-:W-:Y:S01]  /*9eb0*/  HFMA2.MMA R159, -RZ, RZ, 0, 1.1920928955078125e-07 ;  /* 0x00000002ff9f7435 */ /* 0x000fe200000001ff */
[----:B------:R-:W-:Y:S02]  /*9ec0*/  MOV R115, R119 ;  /* 0x0000007700737202 */ /* 0x000fe40000000f00 */
[----:B------:R-:W-:-:S03]  /*9ed0*/  MOV R114, 0x9ef0 ;  /* 0x00009ef000727802 */ /* 0x000fc60000000f00 */
[----:B0-2--5:R-:W-:Y:S05]  /*9ee0*/  CALL.REL.NOINC `($__internal_81_$__cuda_sm70_shflsync_down) ;  /* 0x0000047000007944 */ /* 0x025fea0003c00000 */
[----:B-1----:R-:W-:Y:S01]  /*9ef0*/  @!P3 FFMA.FTZ R119, R118, R159, R119 ;  /* 0x0000009f7677b223 */ /* 0x002fe20000010077 */
[----:B------:R-:W-:Y:S01]  /*9f00*/  MOV R159, 0x4 ;  /* 0x00000004009f7802 */ /* 0x000fe20000000f00 */
[----:B------:R-:W-:Y:S01]  /*9f10*/  @!P3 FMUL.FTZ R118, R116, R118 ;  /* 0x000000767476b220 */ /* 0x000fe20000410000 */
[----:B------:R-:W-:-:S04]  /*9f20*/  MOV R114, 0x9f50 ;  /* 0x00009f5000727802 */ /* 0x000fc80000000f00 */
[----:B------:R-:W-:Y:S02]  /*9f30*/  MOV R115, R118 ;  /* 0x0000007600737202 */ /* 0x000fe40000000f00 */
[----:B0-2--5:R-:W-:Y:S05]  /*9f40*/  CALL.REL.NOINC `($__internal_81_$__cuda_sm70_shflsync_down) ;  /* 0x0000041000007944 */ /* 0x025fea0003c00000 */
[----:B-1----:R-:W-:Y:S01]  /*9f50*/  MOV R116, R159 ;  /* 0x0000009f00747202 */ /* 0x002fe20000000f00 */
[----:B------:R-:W-:Y:S01]  /*9f60*/  HFMA2.MMA R159, -RZ, RZ, 0, 2.384185791015625e-07 ;  /* 0x00000004ff9f7435 */ /* 0x000fe200000001ff */
[----:B------:R-:W-:Y:S02]  /*9f70*/  MOV R115, R119 ;  /* 0x0000007700737202 */ /* 0x000fe40000000f00 */
[----:B------:R-:W-:-:S03]  /*9f80*/  MOV R114, 0x9fa0 ;  /* 0x00009fa000727802 */ /* 0x000fc60000000f00 */
[----:B0-2--5:R-:W-:Y:S05]  /*9f90*/  CALL.REL.NOINC `($__internal_81_$__cuda_sm70_shflsync_down) ;  /* 0x000003c000007944 */ /* 0x025fea0003c00000 */
[----:B-1----:R-:W-:Y:S01]  /*9fa0*/  @!P2 FFMA.FTZ R119, R118, R159, R119 ;  /* 0x0000009f7677a223 */ /* 0x002fe20000010077 */
[----:B------:R-:W-:Y:S01]  /*9fb0*/  HFMA2.MMA R159, -RZ, RZ, 0, 4.76837158203125e-07 ;  /* 0x00000008ff9f7435 */ /* 0x000fe200000001ff */
[----:B------:R-:W-:Y:S01]  /*9fc0*/  @!P2 FMUL.FTZ R118, R116, R118 ;  /* 0x000000767476a220 */ /* 0x000fe20000410000 */
[----:B------:R-:W-:Y:S02]  /*9fd0*/  MOV R114, 0xa020 ;  /* 0x0000a02000727802 */ /* 0x000fe40000000f00 */
[----:B------:R-:W-:Y:S02]  /*9fe0*/  MOV R116, R119 ;  /* 0x0000007700747202 */ /* 0x000fe40000000f00 */
[----:B------:R-:W-:-:S04]  /*9ff0*/  MOV R119, R118 ;  /* 0x0000007600777202 */ /* 0x000fc80000000f00 */
[----:B------:R-:W-:Y:S02]  /*a000*/  MOV R115, R119 ;  /* 0x0000007700737202 */ /* 0x000fe40000000f00 */
[----:B0-2--5:R-:W-:Y:S05]  /*a010*/  CALL.REL.NOINC `($__internal_81_$__cuda_sm70_shflsync_down) ;  /* 0x0000034000007944 */ /* 0x025fea0003c00000 */
[----:B-1----:R-:W-:Y:S01]  /*a020*/  MOV R117, R159 ;  /* 0x0000009f00757202 */ /* 0x002fe20000000f00 */
[----:B------:R-:W-:Y:S01]  /*a030*/  HFMA2.MMA R159, -RZ, RZ, 0, 4.76837158203125e-07 ;  /* 0x00000008ff9f7435 */ /* 0x000fe200000001ff */
[----:B------:R-:W-:Y:S02]  /*a040*/  MOV R115, R116 ;  /* 0x0000007400737202 */ /* 0x000fe40000000f00 */
[----:B------:R-:W-:-:S03]  /*a050*/  MOV R114, 0xa070 ;  /* 0x0000a07000727802 */ /* 0x000fc60000000f00 */
[----:B0-2--5:R-:W-:Y:S05]  /*a060*/  CALL.REL.NOINC `($__internal_81_$__cuda_sm70_shflsync_down) ;  /* 0x000002f000007944 */ /* 0x025fea0003c00000 */
[----:B-1----:R-:W-:Y:S01]  /*a070*/  @!P1 FFMA.FTZ R116, R119, R159, R116 ;  /* 0x0000009f77749223 */ /* 0x002fe20000010074 */
[----:B------:R-:W-:Y:S01]  /*a080*/  HFMA2.MMA R159, -RZ, RZ, 0, 9.5367431640625e-07 ;  /* 0x00000010ff9f7435 */ /* 0x000fe200000001ff */
[----:B------:R-:W-:Y:S01]  /*a090*/  @!P1 FMUL.FTZ R119, R117, R119 ;  /* 0x0000007775779220 */ /* 0x000fe20000410000 */
[----:B------:R-:W-:Y:S02]  /*a0a0*/  MOV R114, 0xa0e0 ;  /* 0x0000a0e000727802 */ /* 0x000fe40000000f00 */
[----:B------:R-:W-:Y:S02]  /*a0b0*/  MOV R118, R116 ;  /* 0x0000007400767202 */ /* 0x000fe40000000f00 */
[----:B------:R-:W-:-:S02]  /*a0c0*/  MOV R115, R119 ;  /* 0x0000007700737202 */ /* 0x000fc40000000f00 */
[----:B0-2--5:R-:W-:Y:S05]  /*a0d0*/  CALL.REL.NOINC `($__internal_81_$__cuda_sm70_shflsync_down) ;  /* 0x0000028000007944 */ /* 0x025fea0003c00000 */
[----:B-1----:R-:W-:Y:S01]  /*a0e0*/  MOV R116, R159 ;  /* 0x0000009f00747202 */ /* 0x002fe20000000f00 */
[----:B------:R-:W-:Y:S01]  /*a0f0*/  HFMA2.MMA R159, -RZ, RZ, 0, 9.5367431640625e-07 ;  /* 0x00000010ff9f7435 */ /* 0x000fe200000001ff */
[----:B------:R-:W-:-:S02]  /*a100*/  MOV R115, R118 ;  /* 0x0000007600737202 */ /* 0x000fc40000000f00 */
[----:B------:R-:W-:-:S03]  /*a110*/  MOV R114, 0xa130 ;  /* 0x0000a13000727802 */ /* 0x000fc60000000f00 */
[----:B0-2--5:R-:W-:Y:S05]  /*a120*/  CALL.REL.NOINC `($__internal_81_$__cuda_sm70_shflsync_down) ;  /* 0x0000023000007944 */ /* 0x025fea0003c00000 */
[----:B-1----:R-:W-:Y:S01]  /*a130*/  @!P0 FFMA.FTZ R118, R119, R159, R118 ;  /* 0x0000009f77768223 */ /* 0x002fe20000010076 */
[----:B------:R-:W-:Y:S01]  /*a140*/  MOV R159, RZ ;  /* 0x000000ff009f7202 */ /* 0x000fe20000000f00 */
[----:B------:R-:W-:Y:S01]  /*a150*/  @!P0 FMUL.FTZ R119, R116, R119 ;  /* 0x0000007774778220 */ /* 0x000fe20000410000 */
[----:B------:R-:W-:-:S04]  /*a160*/  MOV R115, 0xa190 ;  /* 0x0000a19000737802 */ /* 0x000fc80000000f00 */
[----:B------:R-:W-:Y:S02]  /*a170*/  MOV R114, R119 ;  /* 0x0000007700727202 */ /* 0x000fe40000000f00 */
[----:B0-2--5:R-:W-:Y:S05]  /*a180*/  CALL.REL.NOINC `($__internal_82_$__cuda_sm70_shflsync_idx_p) ;  /* 0x0000026000007944 */ /* 0x025fea0003c00000 */
[----:B-1----:R-:W-:Y:S01]  /*a190*/  MOV R116, R159 ;  /* 0x0000009f00747202 */ /* 0x002fe20000000f00 */
[----:B------:R-:W-:Y:S01]  /*a1a0*/  HFMA2.MMA R159, -RZ, RZ, 0, 0 ;  /* 0x00000000ff9f7435 */ /* 0x000fe200000001ff */
[----:B------:R-:W-:Y:S02]  /*a1b0*/  MOV R114, R118 ;  /* 0x0000007600727202 */ /* 0x000fe40000000f00 */
[----:B------:R-:W-:-:S03]  /*a1c0*/  MOV R115, 0xa1e0 ;  /* 0x0000a1e000737802 */ /* 0x000fc60000000f00 */
[----:B--2--5:R-:W-:Y:S05]  /*a1d0*/  CALL.REL.NOINC `($__internal_82_$__cuda_sm70_shflsync_idx_p) ;  /* 0x0000021000007944 */ /* 0x024fea0003c00000 */
[----:B------:R-:W-:Y:S02]  /*a1e0*/  MOV R117, R116 ;  /* 0x0000007400757202 */ /* 0x000fe40000000f00 */
[----:B-1----:R-:W-:Y:S01]  /*a1f0*/  MOV R116, R159 ;  /* 0x0000009f00747202 */ /* 0x002fe20000000f00 */
[----:B------:R-:W-:Y:S01]  /*a200*/  HFMA2.MMA R159, -RZ, RZ, 0, 5.9604644775390625e-08 ;  /* 0x00000001ff9f7435 */ /* 0x000fe200000001ff */
[----:B------:R-:W-:Y:S02]  /*a210*/  MOV R115, R119 ;  /* 0x0000007700737202 */ /* 0x000fe40000000f00 */
[----:B------:R-:W-:-:S03]  /*a220*/  MOV R114, 0xa240 ;  /* 0x0000a24000727802 */ /* 0x000fc60000000f00 */
[----:B--2--5:R-:W-:Y:S05]  /*a230*/  CALL.REL.NOINC `($__internal_81_$__cuda_sm70_shflsync_down) ;  /* 0x0000012000007944 */ /* 0x024fea0003c00000 */
[----:B-1----:R-:W-:Y:S01]  /*a240*/  MOV R160, R159 ;  /* 0x0000009f00a07202 */ /* 0x002fe20000000f00 */
[----:B------:R-:W-:Y:S01]  /*a250*/  HFMA2.MMA R159, -RZ, RZ, 0, 5.9604644775390625e-08 ;  /* 0x00000001ff9f7435 */ /* 0x000fe200000001ff */
[----:B------:R-:W-:-:S02]  /*a260*/  MOV R115, R118 ;  /* 0x0000007600737202 */ /* 0x000fc40000000f00 */
[----:B------:R-:W-:-:S03]  /*a270*/  MOV R114, 0xa290 ;  /* 0x0000a29000727802 */ /* 0x000fc60000000f00 */
[----:B0-2--5:R-:W-:Y:S05]  /*a280*/  CALL.REL.NOINC `($__internal_81_$__cuda_sm70_shflsync_down) ;  /* 0x000000d000007944 */ /* 0x025fea0003c00000 */
[----:B-1----:R-:W-:Y:S01]  /*a290*/  MOV R119, R159 ;  /* 0x0000009f00777202 */ /* 0x002fe20000000f00 */
[----:B------:R-:W-:Y:S01]  /*a2a0*/  HFMA2.MMA R159, -RZ, RZ, 0, 0 ;  /* 0x00000000ff9f7435 */ /* 0x000fe200000001ff */
[----:B------:R-:W-:Y:S02]  /*a2b0*/  MOV R118, R160 ;  /* 0x000000a000767202 */ /* 0x000fe40000000f00 */
[----:B------:R-:W-:Y:S02]  /*a2c0*/  MOV R114, R112 ;  /* 0x0000007000727202 */ /* 0x000fe40000000f00 */
[----:B------:R-:W-:Y:S02]  /*a2d0*/  MOV R115, 0xa2f0 ;  /* 0x0000a2f000737802 */ /* 0x000fe40000000f00 */
[----:B0-2--5:R-:W-:Y:S05]  /*a2e0*/  CALL.REL.NOINC `($__internal_82_$__cuda_sm70_shflsync_idx_p) ;  /* 0x0000010000007944 */ /* 0x025fea0003c00000 */
[----:B-1----:R-:W-:Y:S01]  /*a2f0*/  MOV R160, R159 ;  /* 0x0000009f00a07202 */ /* 0x002fe20000000f00 */
[----:B------:R-:W-:Y:S01]  /*a300*/  HFMA2.MMA R159, -RZ, RZ, 0, 0 ;  /* 0x00000000ff9f7435 */ /* 0x000fe200000001ff */
[----:B------:R-:W-:Y:S02]  /*a310*/  MOV R114, R113 ;  /* 0x0000007100727202 */ /* 0x000fe40000000f00 */
[----:B------:R-:W-:-:S03]  /*a320*/  MOV R115, 0xa340 ;  /* 0x0000a34000737802 */ /* 0x000fc60000000f00 */
[----:B--2--5:R-:W-:Y:S05]  /*a330*/  CALL.REL.NOINC `($__internal_82_$__cuda_sm70_shflsync_idx_p) ;  /* 0x000000b000007944 */ /* 0x024fea0003c00000 */
[----:B-1----:R-:W-:Y:S01]  /*a340*/  MOV R115, R159 ;  /* 0x0000009f00737202 */ /* 0x002fe20000000f00 */
[----:B--2--5:R-:W-:Y:S05]  /*a350*/  BRA `(.L_x_2077) ;  /* 0xffffbf4000007947 */ /* 0x024fea000383ffff */
        .weak           $__internal_81_$__cuda_sm70_shflsync_down
        .type           $__internal_81_$__cuda_sm70_shflsync_down,@function
        .size           $__internal_81_$__cuda_sm70_shflsync_down,($__internal_82_$__cuda_sm70_shflsync_idx_p - $__internal_81_$__cuda_sm70_shflsync_down)
$__internal_81_$__cuda_sm70_shflsync_down:
        /* <DEDUP_REMOVED lines=8> */
[----:B------:R-:W-:Y:S05]  /*a3e0*/  RET.REL.NODEC R114 `(_Z25selective_scan_bwd_kernelI32Selective_Scan_bwd_kernel_traitsILi128ELi16ELb1ELb1ELb0ELb1ELb1EffEEv12SSMParamsBwd) ;  /* 0xffff5c1072007950 */ /* 0x000fea0003c3ffff */
        .weak           $__internal_82_$__cuda_sm70_shflsync_idx_p
        .type           $__internal_82_$__cuda_sm70_shflsync_idx_p,@function
        .size           $__internal_82_$__cuda_sm70_shflsync_idx_p,($__internal_83_$__cuda_sm70_shflsync_up - $__internal_82_$__cuda_sm70_shflsync_idx_p)
$__internal_82_$__cuda_sm70_shflsync_idx_p:
        /* <DEDUP_REMOVED lines=9> */
[----:B0-----:R-:W-:Y:S05]  /*a480*/  RET.REL.NODEC R114 `(_Z25selective_scan_bwd_kernelI32Selective_Scan_bwd_kernel_traitsILi128ELi16ELb1ELb1ELb0ELb1ELb1EffEEv12SSMParamsBwd) ;  /* 0xffff5b7072007950 */ /* 0x001fea0003c3ffff */
        .weak           $__internal_83_$__cuda_sm70_shflsync_up
        .type           $__internal_83_$__cuda_sm70_shflsync_up,@function
        .size           $__internal_83_$__cuda_sm70_shflsync_up,(.L_x_8899 - $__internal_83_$__cuda_sm70_shflsync_up)
$__internal_83_$__cuda_sm70_shflsync_up:
[----:B------:R-:W-:Y:S04]  /*a490*/  WARPSYNC R128 ;  /* 0x0000008000007348 */ /* 0x000fe80003800000 */
[----:B------:R0:W1:Y:S02]  /*a4a0*/  SHFL.UP PT, R119, R115, R119, R129 ;  /* 0x0400007773777389 */ /* 0x00006400000e0081 */
[----:B0-----:R-:W-:-:S04]  /*a4b0*/  MOV R115, 0x0 ;  /* 0x0000000000737802 */ /* 0x001fc80000000f00 */
[----:B------:R-:W-:Y:S05]  /*a4c0*/  RET.REL.NODEC R114 `(_Z25selective_scan_bwd_kernelI32Selective_Scan_bwd_kernel_traitsILi128ELi16ELb1ELb1ELb0ELb1ELb1EffEEv12SSMParamsBwd) ;  /* 0xffff5b3072007950 */ /* 0x000fea0003c3ffff */
.L_x_2078:
        /* <DEDUP_REMOVED lines=11> */
.L_x_8899:


//--------------------- .text._Z25selective_scan_bwd_kernelI32Selective_Scan_bwd_kernel_traitsILi128ELi16ELb1ELb1ELb1ELb0ELb0EffEEv12SSMParamsBwd --------------------------
	.section	.text._Z25selective_scan_bwd_kernelI32Selective_Scan_bwd_kernel_traitsILi128ELi16ELb1ELb1ELb1ELb0ELb0EffEEv12SSMParamsBwd,"ax",@progbits
	.sectioninfo	@"SHI_REGISTERS=168"
	.align	128
        .global         _Z25selective_scan_bwd_kernelI32Selective_Scan_bwd_kernel_traitsILi128ELi16ELb1ELb1ELb1ELb0ELb0EffEEv12SSMParamsBwd
        .type           _Z25selective_scan_bwd_kernelI32Selective_Scan_bwd_kernel_traitsILi128ELi16ELb1ELb1ELb1ELb0ELb0EffEEv12SSMParamsBwd,@function
        .size           _Z25selective_scan_bwd_kernelI32Selective_Scan_bwd_kernel_traitsILi128ELi16ELb1ELb1ELb1ELb0ELb0EffEEv12SSMParamsBwd,(.L_x_8902 - _Z25selective_scan_bwd_kernelI32Selective_Scan_bwd_kernel_traitsILi128ELi16ELb1ELb1ELb1ELb0ELb0EffEEv12SSMParamsBwd)
        .other          _Z25selective_scan_bwd_kernelI32Selective_Scan_bwd_kernel_traitsILi128ELi16ELb1ELb1ELb1ELb0ELb0EffEEv12SSMParamsBwd,@"STO_CUDA_ENTRY STV_DEFAULT"
_Z25selective_scan_bwd_kernelI32Selective_Scan_bwd_kernel_traitsILi128ELi16ELb1ELb1ELb1ELb0ELb0EffEEv12SSMParamsBwd:
.text._Z25selective_scan_bwd_kernelI32Selective_Scan_bwd_kernel_traitsILi128ELi16ELb1ELb1ELb1ELb0ELb0EffEEv12SSMParamsBwd:
        /* <DEDUP_REMOVED lines=49> */
[----:B------:R-:W-:Y:S02]  /*0310*/  UMOV UR35, URZ ;  /* 0x0000003f00237c82 */ /* 0x000fe40008000000 */
[----:B------:R-:W-:Y:S01]  /*0320*/  UMOV UR36, URZ ;  /* 0x0000003f00247c82 */ /* 0x000fe20008000000 */
[----:B0-----:R-:W0:Y:S01]  /*0330*/  MUFU.RCP R0, R0 ;  /* 0x0000000000007308 */ /* 0x001e220000001000 */
[----:B------:R-:W-:Y:S02]  /*0340*/  @UP1 ULEA UR34, UP3, UR10, UR24, 0x2 ;  /* 0x000000180a221291 */ /* 0x000fe4000f86103f */
[----:B------:R-:W-:Y:S02]  /*0350*/  UIADD3 UR15, UR15, UR4, URZ ;  /* 0x000000040f0f7290 */ /* 0x000fe4000fffe03f */
[----:B------:R-:W-:-:S02]  /*0360*/  @UP1 ULEA.HI.X UR35, UR10, UR25, UR11, 0x2, UP3 ;  /* 0x000000190a231291 */ /* 0x000fc400098f140b */
[----:B------:R-:W-:Y:S02]  /*0370*/  @UP2 ULEA UR36, UP1, UR10, UR32, 0x2 ;  /* 0x000000200a242291 */ /* 0x000fe4000f82103f */
[----:B------:R-:W-:Y:S02]  /*0380*/  ULDC.64 UR24, c[0x0][0x1d8] ;  /* 0x0000760000187ab9 */ /* 0x000fe40000000a00 */
[----:B------:R-:W-:Y:S02]  /*0390*/  UMOV UR37, URZ ;  /* 0x0000003f00257c82 */ /* 0x000fe40008000000 */
[----:B------:R-:W-:Y:S02]  /*03a0*/  UMOV UR4, URZ ;  /* 0x0000003f00047c82 */ /* 0x000fe40008000000 */
[----:B------:R-:W-:Y:S01]  /*03b0*/  @UP2 ULEA.HI.X UR37, UR10, UR33, UR11, 0x2, UP1 ;  /* 0x000000210a252291 */ /* 0x000fe200088f140b */
[----:B0-----:R-:W-:Y:S01]  /*03c0*/  IADD3 R0, R0, 0xffffffe, RZ ;  /* 0x0ffffffe00007810 */ /* 0x001fe20007ffe0ff */
[----:B------:R-:W-:-:S02]  /*03d0*/  UIMAD UR22, UR11, UR24, URZ ;  /* 0x000000180b1672a4 */ /* 0x000fc4000f8e023f */
[----:B------:R-:W-:Y:S02]  /*03e0*/  UIMAD.WIDE.U32 UR14, UR10, UR24, UR14 ;  /* 0x000000180a0e72a5 */ /* 0x000fe4000f8e000e */
[----:B------:R-:W-:Y:S01]  /*03f0*/  UIMAD UR22, UR10, UR25, UR22 ;  /* 0x000000190a1672a4 */ /* 0x000fe2000f8e0216 */
[----:B------:R-:W0:Y:S01]  /*0400*/  F2I.FTZ.U32.TRUNC.NTZ R0, R0 ;  /* 0x0000000000007305 */ /* 0x000e22000021f000 */
[----:B------:R-:W-:Y:S02]  /*0410*/  UIMAD.WIDE.U32 UR16, UR26, UR6, URZ ;  /* 0x000000061a1072a5 */ /* 0x000fe4000f8e003f */
[----:B------:R-:W-:Y:S02]  /*0420*/  UIMAD UR12, UR27, UR8, URZ ;  /* 0x000000081b0c72a4 */ /* 0x000fe4000f8e023f */
[----:B------:R-:W-:Y:S02]  /*0430*/  ULDC.64 UR6, c[0x0][0x278] ;  /* 0x00009e0000067ab9 */ /* 0x000fe40000000a00 */
[----:B------:R-:W-:-:S02]  /*0440*/  UIMAD UR23, UR27, UR6, URZ ;  /* 0x000000061b1772a4 */ /* 0x000fc4000f8e023f */
[----:B------:R-:W-:Y:S02]  /*0450*/  UIMAD UR13, UR27, UR20, URZ ;  /* 0x000000141b0d72a4 */ /* 0x000fe4000f8e023f */
[----:B------:R-:W-:Y:S02]  /*0460*/  UIMAD.WIDE.U32 UR18, UR26, UR6, URZ ;  /* 0x000000061a1272a5 */ /* 0x000fe4000f8e003f */
[----:B------:R-:W-:Y:S02]  /*0470*/  UIMAD UR23, UR26, UR7, UR23 ;  /* 0x000000071a1772a4 */ /* 0x000fe4000f8e0217 */
[----:B------:R-:W-:Y:S01]  /*0480*/  UIMAD.WIDE.U32 UR6, UR26, UR8, URZ ;  /* 0x000000081a0672a5 */ /* 0x000fe2000f8e003f */
[----:B0-----:R0:W4:Y:S01]  /*0490*/  R2UR UR5, R0 ;  /* 0x00000000000573c2 */ /* 0x00112200000e0000 */
[----:B------:R-:W-:Y:S02]  /*04a0*/  UIMAD UR12, UR26, UR9, UR12 ;  /* 0x000000091a0c72a4 */ /* 0x000fe4000f8e020c */
[----:B------:R-:W-:-:S02]  /*04b0*/  UIMAD.WIDE.U32 UR8, UR26, UR20, URZ ;  /* 0x000000141a0872a5 */ /* 0x000fc4000f8e003f */
[----:B------:R-:W-:Y:S02]  /*04c0*/  UIMAD UR13, UR26, UR21, UR13 ;  /* 0x000000151a0d72a4 */ /* 0x000fe4000f8e020d */
[----:B------:R-:W-:Y:S01]  /*04d0*/  UIADD3 UR19, UR19, UR23, URZ ;  /* 0x0000001713137290 */ /* 0x000fe2000fffe03f */
[----:B0-----:R-:W-:Y:S01]  /*04e0*/  IABS R0, UR10 ;  /* 0x0000000a00007c13 */ /* 0x001fe20008000000 */
[----:B------:R-:W-:Y:S02]  /*04f0*/  ULDC.64 UR20, c[0x0][0x1e8] ;  /* 0x00007a0000147ab9 */ /* 0x000fe40000000a00 */
[----:B------:R-:W-:Y:S01]  /*0500*/  UIMAD UR39, UR11, UR20, URZ ;  /* 0x000000140b2772a4 */ /* 0x000fe2000f8e023f */
[----:B------:R-:W0:Y:S01]  /*0510*/  R2UR UR29, R0 ;  /* 0x00000000001d73c2 */ /* 0x000e2200000e0000 */
[----:B------:R-:W-:Y:S02]  /*0520*/  ULDC UR41, c[0x0][0x178] ;  /* 0x00005e0000297ab9 */ /* 0x000fe40000000800 */
[----:B------:R-:W-:-:S02]  /*0530*/  ULOP3.LUT UR40, UR10, UR41, URZ, 0x3c, !UPT ;  /* 0x000000290a287292 */ /* 0x000fc4000f8e3c3f */
[----:B------:R-:W-:Y:S02]  /*0540*/  UIADD3 UR9, UR9, UR13, URZ ;  /* 0x0000000d09097290 */ /* 0x000fe4000fffe03f */
[----:B----4-:R-:W-:-:S04]  /*0550*/  UIADD3 UR32, URZ, -UR5, URZ ;  /* 0x800000053f207290 */ /* 0x010fc8000fffe03f */
[----:B------:R-:W-:-:S04]  /*0560*/  UIMAD UR32, UR32, UR38, URZ ;  /* 0x00000026202072a4 */ /* 0x000fc8000f8e023f */
[----:B------:R-:W-:Y:S02]  /*0570*/  UIMAD.WIDE.U32 UR32, UR5, UR32, UR4 ;  /* 0x00000020052072a5 */ /* 0x000fe4000f8e0004 */
[----:B------:R-:W-:Y:S02]  /*0580*/  UIADD3 UR5, UR17, UR28, URZ ;  /* 0x0000001c11057290 */ /* 0x000fe4000fffe03f */
[----:B0-----:R-:W-:Y:S02]  /*0590*/  UIMAD.WIDE.U32 UR24, UR33, UR29, URZ ;  /* 0x0000001d211872a5 */ /* 0x001fe4000f8e003f */
[----:B------:R-:W-:Y:S02]  /*05a0*/  UMOV UR4, UR16 ;  /* 0x0000001000047c82 */ /* 0x000fe40008000000 */
[----:B------:R-:W-:Y:S02]  /*05b0*/  UIMAD UR17, UR10, UR21, UR39 ;  /* 0x000000150a1172a4 */ /* 0x000fe4000f8e0227 */
[----:B------:R-:W-:-:S02]  /*05c0*/  ULDC UR32, c[0x0][0x174] ;  /* 0x00005d0000207ab9 */ /* 0x000fc40000000800 */
[----:B------:R-:W-:Y:S02]  /*05d0*/  UMOV UR33, UR25 ;  /* 0x0000001900217c82 */ /* 0x000fe40008000000 */
[----:B------:R-:W-:Y:S02]  /*05e0*/  UIADD3 UR16, -UR33, URZ, URZ ;  /* 0x0000003f21107290 */ /* 0x000fe4000fffe13f */
[----:B------:R-:W-:Y:S02]  /*05f0*/  UIMAD.WIDE.U32 UR20, UR10, UR20, UR4 ;  /* 0x000000140a1472a5 */ /* 0x000fe4000f8e0004 */
[----:B------:R-:W-:Y:S02]  /*0600*/  UIMAD UR29, UR38, UR16, UR29 ;  /* 0x00000010261d72a4 */ /* 0x000fe4000f8e021d */
[----:B------:R-:W-:Y:S02]  /*0610*/  ULDC.64 UR4, c[0x0][0x280] ;  /* 0x0000a00000047ab9 */ /* 0x000fe40000000a00 */
[----:B------:R-:W-:-:S02]  /*0620*/  UISETP.GT.U32.AND UP1, UPT, UR38, UR29, UPT ;  /* 0x0000001d2600728c */ /* 0x000fc4000bf24070 */
[----:B------:R-:W-:Y:S02]  /*0630*/  USHF.L.U32 UR28, UR32, 0xb, URZ ;  /* 0x0000000b201c7899 */ /* 0x000fe4000800063f */
[----:B------:R-:W-:Y:S02]  /*0640*/  UIMAD UR23, UR11, UR4, URZ ;  /* 0x000000040b1772a4 */ /* 0x000fe4000f8e023f */
[----:B------:R-:W-:Y:S02]  /*0650*/  UIADD3 UR16, UR28, -0x800, URZ ;  /* 0xfffff8001c107890 */ /* 0x000fe4000fffe03f */
[----:B------:R-:W-:Y:S02]  /*0660*/  UIMAD UR39, UR10, UR5, UR23 ;  /* 0x000000050a2772a4 */ /* 0x000fe4000f8e0217 */
[----:B------:R-:W-:Y:S02]  /*0670*/  UIMAD.WIDE.U32 UR4, UR10, UR4, UR18 ;  /* 0x000000040a0472a5 */ /* 0x000fe4000f8e0012 */
[----:B------:R-:W-:-:S02]  /*0680*/  @!UP1 UIADD3 UR29, UR29, -UR38, URZ ;  /* 0x800000261d1d9290 */ /* 0x000fc4000fffe03f */
[----:B------:R-:W-:Y:S02]  /*0690*/  USHF.R.S32.HI UR19, URZ, 0x1f, UR16 ;  /* 0x0000001f3f137899 */ /* 0x000fe40008011410 */
[----:B------:R-:W-:Y:S02]  /*06a0*/  UIADD3 UR18, UP2, UR16, UR14, URZ ;  /* 0x0000000e10127290 */ /* 0x000fe4000ff5e03f */
[----:B------:R-:W-:Y:S02]  /*06b0*/  UISETP.GE.U32.AND UP3, UPT, UR29, UR38, UPT ;  /* 0x000000261d00728c */ /* 0x000fe4000bf66070 */
[----:B------:R-:W-:Y:S02]  /*06c0*/  ULDC.64 UR24, c[0x0][0x240] ;  /* 0x0000900000187ab9 */ /* 0x000fe40000000a00 */
[----:B------:R-:W-:Y:S02]  /*06d0*/  UIADD3.X UR15, UR19, UR15, UR22, UP2, !UPT ;  /* 0x0000000f130f7290 */ /* 0x000fe400097fe416 */
[----:B------:R-:W-:-:S02]  /*06e0*/  ULEA UR14, UP2, UR18, UR24, 0x2 ;  /* 0x00000018120e7291 */ /* 0x000fc4000f84103f */
[----:B------:R-:W-:Y:S02]  /*06f0*/  UIADD3 UR20, UP4, UR16, UR20, URZ ;  /* 0x0000001410147290 */ /* 0x000fe4000ff9e03f */
[----:B------:R-:W-:Y:S02]  /*0700*/  @!UP1 UIADD3 UR33, UR33, 0x1, URZ ;  /* 0x0000000121219890 */ /* 0x000fe4000fffe03f */
[----:B------:R-:W-:Y:S02]  /*0710*/  ULEA.HI.X UR15, UR18, UR25, UR15, 0x2, UP2 ;  /* 0x00000019120f7291 */ /* 0x000fe400090f140f */
[----:B------:R-:W-:Y:S02]  /*0720*/  UISETP.GE.AND UP2, UPT, UR40, URZ, UPT ;  /* 0x0000003f2800728c */ /* 0x000fe4000bf46270 */
[----:B------:R-:W-:Y:S02]  /*0730*/  ULDC.64 UR22, c[0x0][0x248] ;  /* 0x0000920000167ab9 */ /* 0x000fe40000000a00 */
[----:B------:R-:W-:-:S02]  /*0740*/  UISETP.NE.AND UP1, UPT, URZ, UR41, UPT ;  /* 0x000000293f00728c */ /* 0x000fc4000bf25270 */
[----:B------:R-:W-:Y:S02]  /*0750*/  UIADD3.X UR17, UR19, UR21, UR17, UP4, !UPT ;  /* 0x0000001513117290 */ /* 0x000fe4000a7fe411 */
[----:B------:R-:W-:Y:S02]  /*0760*/  @UP3 UIADD3 UR33, UR33, 0x1, URZ ;  /* 0x0000000121213890 */ /* 0x000fe4000fffe03f */
[----:B------:R-:W-:-:S04]  /*0770*/  ULEA UR18, UP4, UR20, UR22, 0x2 ;  /* 0x0000001614127291 */ /* 0x000fc8000f88103f */
[----:B------:R-:W-:Y:S02]  /*0780*/  ULEA.HI.X UR17, UR20, UR23, UR17, 0x2, UP4 ;  /* 0x0000001714117291 */ /* 0x000fe4000a0f1411 */
[----:B------:R-:W-:Y:S02]  /*0790*/  UIADD3 UR23, UR7, UR12, URZ ;  /* 0x0000000c07177290 */ /* 0x000fe4000fffe03f */
[----:B------:R-:W-:Y:S02]  /*07a0*/  ULDC.64 UR20, c[0x0][0x308] ;  /* 0x0000c20000147ab9 */ /* 0x000fe40000000a00 */
[----:B------:R-:W-:Y:S02]  /*07b0*/  UMOV UR12, UR33 ;  /* 0x00000021000c7c82 */ /* 0x000fe40008000000 */
        /* <DEDUP_REMOVED lines=8> */
[----:B------:R-:W-:-:S03]  /*0840*/  ULEA.HI.X UR20, UR22, UR21, UR24, 0x2, UP1 ;  /* 0x0000001516147291 */ /* 0x000fc600088f1418 */
[----:B------:R-:W-:Y:S02]  /*0850*/  UMOV UR22, UR6 ;  /* 0x0000000600167c82 */ /* 0x000fe40008000000 */
[----:B------:R-:W-:Y:S02]  /*0860*/  UIMAD.WIDE.U32 UR22, UR12, UR4, UR22 ;  /* 0x000000040c1672a5 */ /* 0x000fe4000f8e0016 */
[----:B------:R-:W-:Y:S02]  /*0870*/  UIMAD UR6, UR12, UR5, UR25 ;  /* 0x000000050c0672a4 */ /* 0x000fe4000f8e0219 */
[----:B------:R-:W-:Y:S02]  /*0880*/  UIADD3 UR21, UP1, UR16, UR22, URZ ;  /* 0x0000001610157290 */ /* 0x000fe4000ff3e03f */
[----:B------:R-:W-:Y:S02]  /*0890*/  ULDC.64 UR24, c[0x0][0x1c8] ;  /* 0x0000720000187ab9 */ /* 0x000fe40000000a00 */
[----:B------:R-:W-:-:S02]  /*08a0*/  UIADD3 UR22, UR23, UR6, URZ ;  /* 0x0000000617167290 */ /* 0x000fc4000fffe03f */
[----:B------:R-:W-:Y:S02]  /*08b0*/  ULDC.64 UR4, c[0x0][0x228] ;  /* 0x00008a0000047ab9 */ /* 0x000fe40000000a00 */
[----:B------:R-:W-:Y:S02]  /*08c0*/  UIMAD UR13, UR29, UR24, URZ ;  /* 0x000000181d0d72a4 */ /* 0x000fe4000f8e023f */
[----:B------:R-:W-:Y:S02]  /*08d0*/  ULEA UR6, UP2, UR21, UR4, 0x2 ;  /* 0x0000000415067291 */ /* 0x000fe4000f84103f */
[----:B------:R-:W-:Y:S02]  /*08e0*/  UIADD3.X UR4, UR19, UR22, URZ, UP1, !UPT ;  /* 0x0000001613047290 */ /* 0x000fe40008ffe43f */
[----:B------:R-:W-:Y:S02]  /*08f0*/  UIMAD.WIDE.U32 UR22, UR12, UR24, UR8 ;  /* 0x000000180c1672a5 */ /* 0x000fe4000f8e0008 */
[----:B------:R-:W-:-:S02]  /*0900*/  UIMAD UR13, UR12, UR25, UR13 ;  /* 0x000000190c0d72a4 */ /* 0x000fc4000f8e020d */
[----:B------:R-:W-:Y:S02]  /*0910*/  UIADD3 UR16, UP1, UR16, UR22, URZ ;  /* 0x0000001610107290 */ /* 0x000fe4000ff3e03f */
[----:B------:R-:W-:Y:S02]  /*0920*/  UIADD3 UR23, UR23, UR13, URZ ;  /* 0x0000000d17177290 */ /* 0x000fe4000fffe03f */
[----:B------:R-:W-:Y:S02]  /*0930*/  ULDC.64 UR8, c[0x0][0x230] ;  /* 0x00008c0000087ab9 */ /* 0x000fe40000000a00 */
[----:B------:R-:W-:Y:S02]  /*0940*/  ULEA.HI.X UR21, UR21, UR5, UR4, 0x2, UP2 ;  /* 0x0000000515157291 */ /* 0x000fe400090f1404 */
[----:B------:R-:W-:Y:S02]  /*0950*/  ULDC UR24, c[0x0][0x164] ;  /* 0x0000590000187ab9 */ /* 0x000fe40000000800 */
[----:B------:R-:W-:-:S02]  /*0960*/  ULEA UR22, UP2, UR16, UR8, 0x2 ;  /* 0x0000000810167291 */ /* 0x000fc4000f84103f */
[----:B------:R-:W-:Y:S02]  /*0970*/  UIADD3.X UR23, UR19, UR23, URZ, UP1, !UPT ;  /* 0x0000001713177290 */ /* 0x000fe40008ffe43f */
[----:B------:R-:W-:Y:S02]  /*0980*/  @UP0 UIMAD UR8, UR26, UR24, UR10 ;  /* 0x000000181a0802a4 */ /* 0x000fe4000f8e020a */
[----:B------:R-:W-:Y:S02]  /*0990*/  UISETP.GE.AND UP1, UPT, UR32, 0x1, UPT ;  /* 0x000000012000788c */ /* 0x000fe4000bf26270 */
[----:B------:R-:W-:Y:S02]  /*09a0*/  UMOV UR4, URZ ;  /* 0x0000003f00047c82 */ /* 0x000fe40008000000 */
[----:B------:R-:W-:Y:S02]  /*09b0*/  @UP0 UIMAD UR8, UR8, UR32, URZ ;  /* 0x00000020080802a4 */ /* 0x000fe4000f8e023f */
[----:B------:R-:W-:-:S02]  /*09c0*/  ULEA.HI.X UR23, UR16, UR9, UR23, 0x2, UP2 ;  /* 0x0000000910177291 */ /* 0x000fc400090f1417 */
[----:B------:R-:W-:Y:S02]  /*09d0*/  ULDC.64 UR32, c[0x0][0x260] ;  /* 0x0000980000207ab9 */ /* 0x000fe40000000a00 */
[----:B------:R-:W-:Y:S02]  /*09e0*/  ULDC UR9, c[0x0][0x16c] ;  /* 0x00005b0000097ab9 */ /* 0x000fe40000000800 */
[----:B------:R-:W-:Y:S02]  /*09f0*/  @UP0 UIMAD UR8, UR8, UR9, URZ ;  /* 0x00000009080802a4 */ /* 0x000fe4000f8e023f */
[----:B------:R-:W-:Y:S02]  /*0a00*/  UMOV UR5, URZ ;  /* 0x0000003f00057c82 */ /* 0x000fe40008000000 */
        /* <DEDUP_REMOVED lines=16> */
[----:B------:R-:W-:Y:S01]  /*0b10*/  UMOV UR6, URZ ;  /* 0x0000003f00067c82 */ /* 0x000fe20008000000 */
[----:B---3--:R-:W-:-:S04]  /*0b20*/  SHF.R.S32.HI R3, RZ, 0x1f, R0 ;  /* 0x0000001fff037819 */ /* 0x008fc80000011400 */
[----:B------:R-:W-:-:S04]  /*0b30*/  LEA.HI R3, R3, R0, RZ, 0x5 ;  /* 0x0000000003037211 */ /* 0x000fc800078f28ff */
[----:B-1--4-:R-:W-:Y:S02]  /*0b40*/  SHF.R.S32.HI R2, RZ, 0x5, R3 ;  /* 0x00000005ff027819 */ /* 0x012fe40000011403 */
.L_x_2130:
        /* <DEDUP_REMOVED lines=12> */
[----:B-1----:R-:W-:-:S04]  /*0c10*/  IADD3 R3, R3, R24, RZ ;  /* 0x0000001803037210 */ /* 0x002fc80007ffe0ff */
[----:B------:R-:W-:Y:S01]  /*0c20*/  SHF.L.U32 R2, R3, 0x4, RZ ;  /* 0x0000000403027819 */ /* 0x000fe200000006ff */
[----:B------:R-:W-:Y:S01]  /*0c30*/  IMAD R3, R24, 0x3, R3 ;  /* 0x0000000318037824 */ /* 0x000fe200078e0203 */
[----:B------:R-:W-:Y:S01]  /*0c40*/  MOV R6, UR16 ;  /* 0x0000001000067c02 */ /* 0x000fe20008000f00 */
[----:B------:R-:W2:Y:S01]  /*0c50*/  LDL.LU R24, [R1+0x20] ;  /* 0x0000200001187983 */ /* 0x000ea20000300800 */
[----:B------:R-:W-:-:S05]  /*0c60*/  MOV R7, UR17 ;  /* 0x0000001100077c02 */ /* 0x000fca0008000f00 */
[----:B------:R-:W-:Y:S01]  /*0c70*/  IMAD.WIDE R6, R25, 0x10, R6 ;  /* 0x0000001019067825 */ /* 0x000fe200078e0206 */
[----:B---3--:R1:W-:Y:S04]  /*0c80*/  STS.128 [R2], R8 ;  /* 0x0000000802007388 */ /* 0x0083e80000000c00 */
[----:B----4-:R3:W-:Y:S04]  /*0c90*/  STS.128 [R2+0x200], R12 ;  /* 0x0002000c02007388 */ /* 0x0107e80000000c00 */
[----:B-----5:R4:W-:Y:S04]  /*0ca0*/  STS.128 [R2+0x400], R16 ;  /* 0x0004001002007388 */ /* 0x0209e80000000c00 */
[----:B--2---:R2:W-:Y:S01]  /*0cb0*/  STS.128 [R2+0x600], R20 ;  /* 0x0006001402007388 */ /* 0x0045e20000000c00 */
[----:B------:R-:W-:-:S06]  /*0cc0*/  NOP ;  /* 0x0000000000007918 */ /* 0x000fcc0000000000 */
[----:B------:R-:W-:Y:S04]  /*0cd0*/  LDS.128 R124, [R3.X16] ;  /* 0x00000000037c7984 */ /* 0x000fe8000000cc00 */
[----:B------:R-:W-:Y:S04]  /*0ce0*/  LDS.128 R120, [R3.X16+0x10] ;  /* 0x0000100003787984 */ /* 0x000fe8000000cc00 */
[----:B------:R-:W-:Y:S04]  /*0cf0*/  LDS.128 R116, [R3.X16+0x20] ;  /* 0x0000200003747984 */ /* 0x000fe8000000cc00 */
[----:B------:R-:W-:Y:S04]  /*0d00*/  LDS.128 R112, [R3.X16+0x30] ;  /* 0x0000300003707984 */ /* 0x000fe8000000cc00 */
[----:B------:R-:W-:Y:S06]  /*0d10*/  BAR.SYNC.DEFER_BLOCKING 0x0 ;  /* 0x0000000000007b1d */ /* 0x000fec0000010000 */
[----:B-1----:R-:W5:Y:S04]  /*0d20*/  LDG.E.128 R8, [R6.64] ;  /* 0x0000001e06087981 */ /* 0x002f68000c1e1d00 */
[----:B---3--:R-:W3:Y:S04]  /*0d30*/  LDG.E.128 R12, [R6.64+0x200] ;  /* 0x0002001e060c7981 */ /* 0x008ee8000c1e1d00 */
[----:B----4-:R-:W4:Y:S04]  /*0d40*/  LDG.E.128 R16, [R6.64+0x400] ;  /* 0x0004001e06107981 */ /* 0x010f28000c1e1d00 */
[----:B--2---:R-:W2:Y:S01]  /*0d50*/  LDG.E.128 R20, [R6.64+0x600] ;  /* 0x0006001e06147981 */ /* 0x004ea2000c1e1d00 */
[----:B------:R-:W-:-:S02]  /*0d60*/  MOV R4, UR18 ;  /* 0x0000001200047c02 */ /* 0x000fc40008000f00 */
[----:B------:R-:W-:-:S05]  /*0d70*/  MOV R5, UR19 ;  /* 0x0000001300057c02 */ /* 0x000fca0008000f00 */
[----:B------:R-:W-:Y:S01]  /*0d80*/  IMAD.WIDE R4, R25, 0x10, R4 ;  /* 0x0000001019047825 */ /* 0x000fe200078e0204 */
[----:B-----5:R1:W-:Y:S04]  /*0d90*/  STS.128 [R2], R8 ;  /* 0x0000000802007388 */ /* 0x0203e80000000c00 */
[----:B---3--:R3:W-:Y:S04]  /*0da0*/  STS.128 [R2+0x200], R12 ;  /* 0x0002000c02007388 */ /* 0x0087e80000000c00 */
[----:B----4-:R4:W-:Y:S04]  /*0db0*/  STS.128 [R2+0x400], R16 ;  /* 0x0004001002007388 */ /* 0x0109e80000000c00 */
        /* <DEDUP_REMOVED lines=11> */
[----:B------:R-:W-:-:S03]  /*0e70*/  ISETP.LT.AND P0, PT, RZ, c[0x0][0x16c], PT ;  /* 0x00005b00ff007a0c */ /* 0x000fc60003f01270 */
[----:B-----5:R-:W-:Y:S04]  /*0e80*/  STS.128 [R2], R8 ;  /* 0x0000000802007388 */ /* 0x020fe80000000c00 */
[----:B---3--:R-:W-:Y:S04]  /*0e90*/  STS.128 [R2+0x200], R12 ;  /* 0x0002000c02007388 */ /* 0x008fe80000000c00 */
[----:B----4-:R-:W-:Y:S04]  /*0ea0*/  STS.128 [R2+0x400], R16 ;  /* 0x0004001002007388 */ /* 0x010fe80000000c00 */
[----:B--2---:R-:W-:Y:S01]  /*0eb0*/  STS.128 [R2+0x600], R20 ;  /* 0x0006001402007388 */ /* 0x004fe20000000c00 */
        /* <DEDUP_REMOVED lines=15> */
[----:B------:R-:W-:-:S04]  /*0fb0*/  FFMA.FTZ R4, R118, R86, R5 ;  /* 0x0000005676047223 */ /* 0x000fc80000010005 */
[----:B----4-:R-:W-:-:S04]  /*0fc0*/  FFMA.FTZ R3, R119, R87, R4 ;  /* 0x0000005777037223 */ /* 0x010fc80000010004 */
        /* <DEDUP_REMOVED lines=32> */
.L_x_2080:
        /* <DEDUP_REMOVED lines=11> */
.L_x_2129:
        /* <DEDUP_REMOVED lines=9> */
[----:B------:R-:W-:-:S04]  /*1310*/  UIADD3 UR24, UR39, UR24, URZ ;  /* 0x0000001827187290 */ /* 0x000fc8000fffe03f */
[----:B------:R-:W-:Y:S01]  /*1320*/  ULEA.HI.X UR38, UR38, UR21, UR24, 0x2, UP0 ;  /* 0x0000001526267291 */ /* 0x000fe200080f1418 */
[----:B------:R-:W-:-:S05]  /*1330*/  MOV R4, UR25 ;  /* 0x0000001900047c02 */ /* 0x000fca0008000f00 */
[----:B------:R-:W-:Y:S01]  /*1340*/  MOV R5, UR38 ;  /* 0x0000002600057c02 */ /* 0x000fe20008000f00 */
[----:B------:R-:W-:-:S04]  /*1350*/  ULDC.64 UR38, c[0x0][0x180] ;  /* 0x0000600000267ab9 */ /* 0x000fc80000000a00 */
        /* <DEDUP_REMOVED lines=19> */
[----:B------:R-:W-:-:S04]  /*1490*/  ULDC.64 UR24, c[0x0][0x1c0] ;  /* 0x0000700000187ab9 */ /* 0x000fc80000000a00 */
[----:B------:R0:W4:Y:S01]  /*14a0*/  LDG.E R10, [R4.64] ;  /* 0x0000001e040a7981 */ /* 0x000122000c1e1900 */
[----:B------:R-:W-:Y:S02]  /*14b0*/  UIMAD UR40, UR40, UR24, URZ ;  /* 0x00000018282872a4 */ /* 0x000fe4000f8e023f */
[----:B------:R-:W-:Y:S02]  /*14c0*/  UIMAD.WIDE.U32 UR38, UR7, UR24, URZ ;  /* 0x00000018072672a5 */ /* 0x000fe4000f8e003f */
[----:B------:R-:W-:Y:S02]  /*14d0*/  UIMAD UR24, UR7, UR25, UR40 ;  /* 0x00000019071872a4 */ /* 0x000fe4000f8e0228 */
[----:B------:R-:W-:Y:S02]  /*14e0*/  ULEA UR25, UP0, UR38, UR22, 0x2 ;  /* 0x0000001626197291 */ /* 0x000fe4000f80103f */
[----:B------:R-:W-:-:S04]  /*14f0*/  UIADD3 UR24, UR39, UR24, URZ ;  /* 0x0000001827187290 */ /* 0x000fc8000fffe03f */
[----:B------:R-:W-:Y:S01]  /*1500*/  ULEA.HI.X UR38, UR38, UR23, UR24, 0x2, UP0 ;  /* 0x0000001726267291 */ /* 0x000fe200080f1418 */
[----:B------:R-:W-:-:S05]  /*1510*/  MOV R8, UR25 ;  /* 0x0000001900087c02 */ /* 0x000fca0008000f00 */
[----:B------:R-:W-:-:S05]  /*1520*/  MOV R9, UR38 ;  /* 0x0000002600097c02 */ /* 0x000fca0008000f00 */
[----:B------:R-:W-:Y:S01]  /*1530*/  IMAD.WIDE R8, R3, 0x10, R8 ;  /* 0x0000001003087825 */ /* 0x000fe200078e0208 */
[----:B--2---:R1:W-:Y:S04]  /*1540*/  STS.128 [R2], R24 ;  /* 0x0000001802007388 */ /* 0x0043e80000000c00 */
[----:B---3--:R-:W-:Y:S04]  /*1550*/  STS.128 [R2+0x200], R28 ;  /* 0x0002001c02007388 */ /* 0x008fe80000000c00 */
[----:B----4-:R-:W-:Y:S04]  /*1560*/  STS.128 [R2+0x400], R32 ;  /* 0x0004002002007388 */ /* 0x010fe80000000c00 */
[----:B------:R2:W-:Y:S01]  /*1570*/  STS.128 [R2+0x600], R36 ;  /* 0x0006002402007388 */ /* 0x0005e20000000c00 */
[----:B------:R-:W-:-:S06]  /*1580*/  NOP ;  /* 0x0000000000007918 */ /* 0x000fcc0000000000 */
[----:B------:R3:W4:Y:S04]  /*1590*/  LDG.E.128 R20, [R8.64] ;  /* 0x0000001e08147981 */ /* 0x000728000c1e1d00 */
[----:B------:R3:W4:Y:S04]  /*15a0*/  LDG.E.128 R16, [R8.64+0x200] ;  /* 0x0002001e08107981 */ /* 0x000728000c1e1d00 */
[----:B0-----:R3:W4:Y:S04]  /*15b0*/  LDG.E.128 R4, [R8.64+0x400] ;  /* 0x0004001e08047981 */ /* 0x001728000c1e1d00 */
[----:B------:R3:W4:Y:S01]  /*15c0*/  LDG.E.128 R12, [R8.64+0x600] ;  /* 0x0006001e080c7981 */ /* 0x000722000c1e1d00 */
[----:B------:R-:W-:Y:S01]  /*15d0*/  UIADD3 UR24, UR13, -0x1, URZ ;  /* 0xffffffff0d187890 */ /* 0x000fe2000fffe03f */
[C---:B------:R-:W-:Y:S01]  /*15e0*/  LOP3.LUT P0, RZ, R0.reuse, 0x1f, RZ, 0xc0, !PT ;  /* 0x0000001f00ff7812 */ /* 0x040fe2000780c0ff */
[----:B-1----:R-:W-:Y:S01]  /*15f0*/  HFMA2.MMA R25, -RZ, RZ, 0, 1.52587890625e-05 ;  /* 0x00000100ff197435 */ /* 0x002fe200000001ff */
[----:B------:R-:W0:Y:S01]  /*1600*/  S2R R40, SR_LANEID ;  /* 0x0000000000287919 */ /* 0x000e220000000000 */
[----:B------:R-:W-:Y:S01]  /*1610*/  ULEA.HI UR25, UR24, UR24, URZ, 0x1 ;  /* 0x0000001818197291 */ /* 0x000fe2000f8f083f */
[----:B------:R-:W-:Y:S01]  /*1620*/  MOV R3, UR13 ;  /* 0x0000000d00037c02 */ /* 0x000fe20008000f00 */
[----:B------:R-:W-:Y:S01]  /*1630*/  HFMA2.MMA R136, -RZ, RZ, 1.875, 0 ;  /* 0x3f800000ff887435 */ /* 0x000fe200000001ff */
[----:B------:R-:W-:Y:S01]  /*1640*/  ISETP.NE.AND P1, PT, R0, RZ, PT ;  /* 0x000000ff0000720c */ /* 0x000fe20003f25270 */
[----:B------:R-:W-:Y:S01]  /*1650*/  ULOP3.LUT UR25, UR25, 0xfffffe, URZ, 0xc0, !UPT ;  /* 0x00fffffe19197892 */ /* 0x000fe2000f8ec03f */
[----:B------:R-:W-:-:S02]  /*1660*/  ISETP.LT.OR P0, PT, R3, 0x2, P0 ;  /* 0x000000020300780c */ /* 0x000fc40000701670 */
[----:B--2---:R-:W-:Y:S01]  /*1670*/  SHF.L.U32 R2, R0, 0x2, RZ ;  /* 0x0000000200027819 */ /* 0x004fe200000006ff */
[----:B------:R-:W-:Y:S01]  /*1680*/  UIADD3 UR25, UR24, -UR25, URZ ;  /* 0x8000001918197290 */ /* 0x000fe2000fffe03f */
[----:B---3--:R-:W-:Y:S02]  /*1690*/  MOV R9, UR13 ;  /* 0x0000000d00097c02 */ /* 0x008fe40008000f00 */
[----:B------:R-:W-:Y:S02]  /*16a0*/  LOP3.LUT R8, R2, 0xffffff80, RZ, 0xc0, !PT ;  /* 0xffffff8002087812 */ /* 0x000fe400078ec0ff */
[----:B------:R-:W-:Y:S02]  /*16b0*/  IADD3 R3, R0, 0x200, RZ ;  /* 0x0000020000037810 */ /* 0x000fe40007ffe0ff */
[----:B------:R-:W-:Y:S01]  /*16c0*/  MOV R11, c[0x0][0x16c] ;  /* 0x00005b00000b7a02 */ /* 0x000fe20000000f00 */
[----:B------:R1:W2:Y:S01]  /*16d0*/  R2UR UR40, R10 ;  /* 0x000000000a2873c2 */ /* 0x0002a200000e0000 */
[----:B------:R-:W-:-:S02]  /*16e0*/  MOV R137, RZ ;  /* 0x000000ff00897202 */ /* 0x000fc40000000f00 */
[----:B------:R-:W-:Y:S02]  /*16f0*/  @!P0 IADD3 R2, R9, -0x2, RZ ;  /* 0xfffffffe09028810 */ /* 0x000fe40007ffe0ff */
[----:B0-----:R-:W-:-:S03]  /*1700*/  IADD3 R9, R8, R40, RZ ;  /* 0x0000002808097210 */ /* 0x001fc60007ffe0ff */
[----:B------:R-:W-:Y:S01]  /*1710*/  @!P0 IMAD R8, R2, R11, UR7 ;  /* 0x0000000702088e24 */ /* 0x000fe2000f8e020b */
[----:B-1----:R-:W-:Y:S02]  /*1720*/  MOV R10, UR25 ;  /* 0x00000019000a7c02 */ /* 0x002fe40008000f00 */
[----:B------:R-:W-:Y:S01]  /*1730*/  SHF.L.U32 R2, R9, 0x4, RZ ;  /* 0x0000000409027819 */ /* 0x000fe200000006ff */
[----:B------:R-:W-:Y:S01]  /*1740*/  IMAD R11, R40, 0x3, R9 ;  /* 0x00000003280b7824 */ /* 0x000fe200078e0209 */
[----:B------:R-:W-:Y:S01]  /*1750*/  HFMA2.MMA R9, -RZ, RZ, 0, 4.76837158203125e-07 ;  /* 0x00000008ff097435 */ /* 0x000fe200000001ff */
[----:B------:R-:W-:Y:S02]  /*1760*/  @!P1 IMAD R3, R10, R25, UR7 ;  /* 0x000000070a039e24 */ /* 0x000fe4000f8e0219 */
[----:B------:R-:W-:Y:S01]  /*1770*/  FADD.FTZ R10, R108, UR5 ;  /* 0x000000056c0a7e21 */ /* 0x000fe20008010000 */
[----:B------:R-:W-:Y:S02]  /*1780*/  LDS.128 R44, [R11.X16] ;  /* 0x000000000b2c7984 */ /* 0x000fe4000000cc00 */
[----:B------:R-:W-:-:S02]  /*1790*/  SHF.L.U32 R128, R3, 0x2, RZ ;  /* 0x0000000203807819 */ /* 0x000fc400000006ff */
[----:B------:R-:W0:Y:S01]  /*17a0*/  LDS.128 R40, [R11.X16+0x10] ;  /* 0x000010000b287984 */ /* 0x000e22000000cc00 */
[----:B--2---:R-:W-:-:S03]  /*17b0*/  MOV R131, UR40 ;  /* 0x0000002800837c02 */ /* 0x004fc60008000f00 */
[----:B------:R-:W1:Y:S01]  /*17c0*/  LDS.128 R36, [R11.X16+0x20] ;  /* 0x000020000b247984 */ /* 0x000e62000000cc00 */
[----:B------:R-:W-:Y:S02]  /*17d0*/  FADD.FTZ R134, R109, UR5 ;  /* 0x000000056d867e21 */ /* 0x000fe40008010000 */
[----:B------:R-:W-:Y:S01]  /*17e0*/  @!P0 IMAD.WIDE R8, R8, R9, UR32 ;  /* 0x0000002008088e25 */ /* 0x000fe2000f8e0209 */
[----:B------:R-:W2:Y:S03]  /*17f0*/  LDS.128 R32, [R11.X16+0x30] ;  /* 0x000030000b207984 */ /* 0x000ea6000000cc00 */
[----:B------:R-:W-:-:S04]  /*1800*/  FMUL.FTZ R131, R131, 1.4426950216293334961 ;  /* 0x3fb8aa3b83837820 */ /* 0x000fc80000410000 */
[----:B------:R-:W-:-:S06]  /*1810*/  FMUL.FTZ R135, R10, R131 ;  /* 0x000000830a877220 */ /* 0x000fcc0000410000 */
[----:B------:R-:W3:Y:S01]  /*1820*/  MUFU.EX2 R135, R135 ;  /* 0x0000008700877308 */ /* 0x000ee20000000800 */
[----:B------:R-:W-:-:S07]  /*1830*/  FMUL.FTZ R3, R134, R131 ;  /* 0x0000008386037220 */ /* 0x000fce0000410000 */
[----:B------:R-:W0:Y:S01]  /*1840*/  MUFU.EX2 R3, R3 ;  /* 0x0000000300037308 */ /* 0x000e220000000800 */
[----:B------:R-:W-:Y:S02]  /*1850*/  FMUL.FTZ R133, R124, R10 ;  /* 0x0000000a7c857220 */ /* 0x000fe40000410000 */
[----:B------:R-:W-:Y:S02]  /*1860*/  FMUL.FTZ R134, R125, R134 ;  /* 0x000000867d867220 */ /* 0x000fe40000410000 */
[----:B------:R-:W-:Y:S02]  /*1870*/  FADD.FTZ R129, R106, UR5 ;  /* 0x000000056a817e21 */ /* 0x000fe40008010000 */
[----:B------:R-:W-:Y:S02]  /*1880*/  FADD.FTZ R148, R107, UR5 ;  /* 0x000000056b947e21 */ /* 0x000fe40008010000 */
[----:B------:R-:W-:Y:S02]  /*1890*/  FADD.FTZ R132, R103, UR5 ;  /* 0x0000000567847e21 */ /* 0x000fe40008010000 */
[----:B------:R-:W-:-:S02]  /*18a0*/  FMUL.FTZ R149, R122, R129 ;  /* 0x000000817a957220 */ /* 0x000fc40000410000 */
[----:B------:R-:W-:Y:S02]  /*18b0*/  FADD.FTZ R147, R100, UR5 ;  /* 0x0000000564937e21 */ /* 0x000fe40008010000 */
[----:B------:R-:W-:Y:S02]  /*18c0*/  FMUL.FTZ R144, R119, R132 ;  /* 0x0000008477907220 */ /* 0x000fe40000410000 */
[----:B------:R-:W-:Y:S02]  /*18d0*/  FADD.FTZ R146, R101, UR5 ;  /* 0x0000000565927e21 */ /* 0x000fe40008010000 */
[----:B------:R-:W-:-:S06]  /*18e0*/  FMUL.FTZ R10, R147, R131 ;  /* 0x00000083930a7220 */ /* 0x000fcc0000410000 */
[----:B------:R-:W-:Y:S01]  /*18f0*/  MUFU.EX2 R10, R10 ;  /* 0x0000000a000a7308 */ /* 0x000fe20000000800 */
[----:B0-----:R-:W-:Y:S02]  /*1900*/  FMUL.FTZ R149, R149, R42 ;  /* 0x0000002a95957220 */ /* 0x001fe40000410000 */
[----:B------:R-:W-:-:S04]  /*1910*/  FMUL.FTZ R147, R116, R147 ;  /* 0x0000009374937220 */ /* 0x000fc80000410000 */
[----:B-1----:R-:W-:Y:S02]  /*1920*/  FMUL.FTZ R147, R147, R36 ;  /* 0x0000002493937220 */ /* 0x002fe40000410000 */
[----:B------:R-:W-:Y:S02]  /*1930*/  FADD.FTZ R130, R97, UR5 ;  /* 0x0000000561827e21 */ /* 0x000fe40008010000 */
[----:B------:R-:W-:Y:S02]  /*1940*/  FMUL.FTZ R144, R144, R39 ;  /* 0x0000002790907220 */ /* 0x000fe40000410000 */
[----:B------:R-:W-:-:S04]  /*1950*/  FMUL.FTZ R142, R113, R130 ;  /* 0x00000082718e7220 */ /* 0x000fc80000410000 */
[----:B--2---:R-:W-:Y:S01]  /*1960*/  FMUL.FTZ R142, R142, R33 ;  /* 0x000000218e8e7220 */ /* 0x004fe20000410000 */
[----:B------:R-:W-:Y:S01]  /*1970*/  BSSY B0, `(.L_x_2082) ;  /* 0x0000071000007945 */ /* 0x000fe20003800000 */
[----:B------:R-:W-:Y:S01]  /*1980*/  LEA.HI R154, R0, R0, RZ, 0x1e ;  /* 0x00000000009a7211 */ /* 0x000fe200078ff0ff */
[----:B----4-:R-:W-:Y:S04]  /*1990*/  STS.128 [R2+0x2100], R20 ;  /* 0x0021001402007388 */ /* 0x010fe80000000c00 */
[----:B------:R-:W-:Y:S04]  /*19a0*/  STS.128 [R2+0x2300], R16 ;  /* 0x0023001002007388 */ /* 0x000fe80000000c00 */
[----:B------:R-:W-:Y:S04]  /*19b0*/  STS.128 [R2+0x2500], R4 ;  /* 0x0025000402007388 */ /* 0x000fe80000000c00 */
[----:B------:R0:W-:Y:S01]  /*19c0*/  STS.128 [R2+0x2700], R12 ;  /* 0x0027000c02007388 */ /* 0x0001e20000000c00 */
[----:B------:R-:W-:-:S06]  /*19d0*/  NOP ;  /* 0x0000000000007918 */ /* 0x000fcc0000000000 */
[----:B------:R-:W1:Y:S04]  /*19e0*/  LDS.128 R28, [R11.X16+0x2100] ;  /* 0x002100000b1c7984 */ /* 0x000e68000000cc00 */
[----:B------:R-:W2:Y:S04]  /*19f0*/  LDS.128 R24, [R11.X16+0x2110] ;  /* 0x002110000b187984 */ /* 0x000ea8000000cc00 */
[----:B------:R-:W4:Y:S04]  /*1a00*/  LDS.128 R20, [R11.X16+0x2120] ;  /* 0x002120000b147984 */ /* 0x000f28000000cc00 */
[----:B------:R0:W1:Y:S04]  /*1a10*/  LDS.128 R16, [R11.X16+0x2130] ;  /* 0x002130000b107984 */ /* 0x000068000000cc00 */
[----:B---3--:R3:W-:Y:S04]  /*1a20*/  STS [R128+0x8e50], R135 ;  /* 0x008e508780007388 */ /* 0x0087e80000000800 */
[----:B------:R-:W-:Y:S01]  /*1a30*/  BAR.SYNC.DEFER_BLOCKING 0x0 ;  /* 0x0000000000007b1d */ /* 0x000fe20000010000 */
[----:B0-----:R-:W-:-:S02]  /*1a40*/  FADD.FTZ R15, R110, UR5 ;  /* 0x000000056e0f7e21 */ /* 0x001fc40008010000 */
[----:B------:R-:W-:Y:S02]  /*1a50*/  FADD.FTZ R14, R111, UR5 ;  /* 0x000000056f0e7e21 */ /* 0x000fe40008010000 */
[-C--:B------:R-:W-:Y:S02]  /*1a60*/  FMUL.FTZ R4, R15, R131.reuse ;  /* 0x000000830f047220 */ /* 0x080fe40000410000 */
[-C--:B------:R-:W-:Y:S02]  /*1a70*/  FMUL.FTZ R5, R14, R131.reuse ;  /* 0x000000830e057220 */ /* 0x080fe40000410000 */
[----:B------:R-:W-:Y:S02]  /*1a80*/  FADD.FTZ R11, R104, UR5 ;  /* 0x00000005680b7e21 */ /* 0x000fe40008010000 */
[----:B------:R-:W0:Y:S01]  /*1a90*/  MUFU.EX2 R4, R4 ;  /* 0x0000000400047308 */ /* 0x000e220000000800 */
[----:B------:R-:W-:Y:S02]  /*1aa0*/  FADD.FTZ R12, R105, UR5 ;  /* 0x00000005690c7e21 */ /* 0x000fe40008010000 */
[----:B------:R-:W-:-:S02]  /*1ab0*/  FMUL.FTZ R6, R11, R131 ;  /* 0x000000830b067220 */ /* 0x000fc40000410000 */
[----:B------:R-:W-:-:S03]  /*1ac0*/  FADD.FTZ R13, R102, UR5 ;  /* 0x00000005660d7e21 */ /* 0x000fc60008010000 */
[----:B------:R-:W0:Y:S01]  /*1ad0*/  MUFU.EX2 R5, R5 ;  /* 0x0000000500057308 */ /* 0x000e220000000800 */
[----:B------:R-:W-:Y:S02]  /*1ae0*/  FMUL.FTZ R7, R12, R131 ;  /* 0x000000830c077220 */ /* 0x000fe40000410000 */
[----:B------:R-:W-:Y:S02]  /*1af0*/  FMUL.FTZ R152, R127, R14 ;  /* 0x0000000e7f987220 */ /* 0x000fe40000410000 */
[----:B------:R-:W-:Y:S01]  /*1b00*/  FMUL.FTZ R150, R121, R12 ;  /* 0x0000000c79967220 */ /* 0x000fe20000410000 */
[----:B------:R0:W5:Y:S01]  /*1b10*/  @!P0 LDG.E.64 R136, [R8.64] ;  /* 0x0000001e08888981 */ /* 0x000162000c1e1b00 */
[----:B------:R-:W-:Y:S01]  /*1b20*/  FMUL.FTZ R145, R118, R13 ;  /* 0x0000000d76917220 */ /* 0x000fe20000410000 */
[----:B------:R-:W1:Y:S01]  /*1b30*/  MUFU.EX2 R6, R6 ;  /* 0x0000000600067308 */ /* 0x000e620000000800 */
[----:B------:R-:W-:Y:S01]  /*1b40*/  FMUL.FTZ R14, R13, R131 ;  /* 0x000000830d0e7220 */ /* 0x000fe20000410000 */
[----:B------:R-:W-:Y:S01]  /*1b50*/  ISETP.NE.AND P0, PT, R0, 0x7f, PT ;  /* 0x0000007f0000780c */ /* 0x000fe20003f05270 */
[----:B------:R-:W-:-:S02]  /*1b60*/  FMUL.FTZ R153, R126, R15 ;  /* 0x0000000f7e997220 */ /* 0x000fc40000410000 */
[----:B------:R-:W-:Y:S02]  /*1b70*/  FMUL.FTZ R12, R133, R44 ;  /* 0x0000002c850c7220 */ /* 0x000fe40000410000 */
[----:B------:R-:W-:Y:S01]  /*1b80*/  FMUL.FTZ R13, R134, R45 ;  /* 0x0000002d860d7220 */ /* 0x000fe20000410000 */
[----:B------:R-:W1:Y:S01]  /*1b90*/  MUFU.EX2 R7, R7 ;  /* 0x0000000700077308 */ /* 0x000e620000000800 */
[----:B0-----:R-:W-:Y:S02]  /*1ba0*/  FMUL.FTZ R8, R129, R131 ;  /* 0x0000008381087220 */ /* 0x001fe40000410000 */
[-C--:B------:R-:W-:Y:S02]  /*1bb0*/  FMUL.FTZ R133, R135, R3.reuse ;  /* 0x0000000387857220 */ /* 0x080fe40000410000 */
[----:B------:R-:W-:Y:S02]  /*1bc0*/  FMUL.FTZ R153, R153, R46 ;  /* 0x0000002e99997220 */ /* 0x000fe40000410000 */
[----:B------:R-:W-:Y:S01]  /*1bd0*/  FFMA.FTZ R129, R12, R3, R13 ;  /* 0x000000030c817223 */ /* 0x000fe2000001000d */
[----:B------:R-:W0:Y:S01]  /*1be0*/  MUFU.EX2 R8, R8 ;  /* 0x0000000800087308 */ /* 0x000e220000000800 */
[----:B------:R-:W-:-:S02]  /*1bf0*/  FMUL.FTZ R9, R148, R131 ;  /* 0x0000008394097220 */ /* 0x000fc40000410000 */
[----:B------:R-:W-:Y:S02]  /*1c00*/  FMUL.FTZ R15, R132, R131 ;  /* 0x00000083840f7220 */ /* 0x000fe40000410000 */
[----:B------:R-:W-:Y:S02]  /*1c10*/  FMUL.FTZ R132, R4, R133 ;  /* 0x0000008504847220 */ /* 0x000fe40000410000 */
[----:B------:R-:W-:Y:S01]  /*1c20*/  FMUL.FTZ R151, R120, R11 ;  /* 0x0000000b78977220 */ /* 0x000fe20000410000 */
[----:B------:R-:W0:Y:S01]  /*1c30*/  MUFU.EX2 R9, R9 ;  /* 0x0000000900097308 */ /* 0x000e220000000800 */
[----:B------:R-:W-:Y:S02]  /*1c40*/  FMUL.FTZ R152, R152, R47 ;  /* 0x0000002f98987220 */ /* 0x000fe40000410000 */
[----:B------:R-:W-:Y:S02]  /*1c50*/  FFMA.FTZ R129, R4, R129, R153 ;  /* 0x0000008104817223 */ /* 0x000fe40000010099 */
[----:B------:R-:W-:-:S02]  /*1c60*/  FMUL.FTZ R133, R5, R132 ;  /* 0x0000008405857220 */ /* 0x000fc40000410000 */
[----:B------:R-:W-:Y:S01]  /*1c70*/  FMUL.FTZ R151, R151, R40 ;  /* 0x0000002897977220 */ /* 0x000fe20000410000 */
[----:B------:R-:W-:Y:S01]  /*1c80*/  MUFU.EX2 R14, R14 ;  /* 0x0000000e000e7308 */ /* 0x000fe20000000800 */
[----:B------:R-:W-:Y:S02]  /*1c90*/  FFMA.FTZ R129, R5, R129, R152 ;  /* 0x0000008105817223 */ /* 0x000fe40000010098 */
[----:B------:R-:W-:Y:S02]  /*1ca0*/  FMUL.FTZ R11, R146, R131 ;  /* 0x00000083920b7220 */ /* 0x000fe40000410000 */
[----:B-1----:R-:W-:Y:S02]  /*1cb0*/  FMUL.FTZ R132, R6, R133 ;  /* 0x0000008506847220 */ /* 0x002fe40000410000 */
[----:B------:R-:W-:Y:S01]  /*1cc0*/  FMUL.FTZ R150, R150, R41 ;  /* 0x0000002996967220 */ /* 0x000fe20000410000 */
[----:B------:R-:W-:Y:S01]  /*1cd0*/  MUFU.EX2 R15, R15 ;  /* 0x0000000f000f7308 */ /* 0x000fe20000000800 */
[----:B------:R-:W-:-:S02]  /*1ce0*/  FFMA.FTZ R133, R6, R129, R151 ;  /* 0x0000008106857223 */ /* 0x000fc40000010097 */
[----:B------:R-:W-:Y:S02]  /*1cf0*/  FMUL.FTZ R139, R7, R132 ;  /* 0x00000084078b7220 */ /* 0x000fe40000410000 */
[----:B------:R-:W-:Y:S02]  /*1d00*/  FMUL.FTZ R148, R123, R148 ;  /* 0x000000947b947220 */ /* 0x000fe40000410000 */
[----:B------:R-:W-:Y:S01]  /*1d10*/  FFMA.FTZ R133, R7, R133, R150 ;  /* 0x0000008507857223 */ /* 0x000fe20000010096 */
[----:B------:R-:W1:Y:S01]  /*1d20*/  MUFU.EX2 R11, R11 ;  /* 0x0000000b000b7308 */ /* 0x000e620000000800 */
[----:B0-----:R-:W-:Y:S02]  /*1d30*/  FMUL.FTZ R132, R8, R139 ;  /* 0x0000008b08847220 */ /* 0x001fe40000410000 */
[----:B------:R-:W-:Y:S02]  /*1d40*/  FMUL.FTZ R148, R148, R43 ;  /* 0x0000002b94947220 */ /* 0x000fe40000410000 */
[----:B------:R-:W-:-:S02]  /*1d50*/  FFMA.FTZ R133, R8, R133, R149 ;  /* 0x0000008508857223 */ /* 0x000fc40000010095 */
[----:B------:R-:W-:Y:S02]  /*1d60*/  FMUL.FTZ R139, R9, R132 ;  /* 0x00000084098b7220 */ /* 0x000fe40000410000 */
[----:B------:R-:W-:Y:S02]  /*1d70*/  FMUL.FTZ R146, R117, R146 ;  /* 0x0000009275927220 */ /* 0x000fe40000410000 */
[----:B------:R-:W-:Y:S02]  /*1d80*/  FFMA.FTZ R132, R9, R133, R148 ;  /* 0x0000008509847223 */ /* 0x000fe40000010094 */
[----:B------:R-:W-:Y:S02]  /*1d90*/  FMUL.FTZ R134, R10, R139 ;  /* 0x0000008b0a867220 */ /* 0x000fe40000410000 */
[----:B------:R-:W-:Y:S02]  /*1da0*/  FMUL.FTZ R146, R146, R37 ;  /* 0x0000002592927220 */ /* 0x000fe40000410000 */
[----:B------:R-:W-:-:S02]  /*1db0*/  FFMA.FTZ R132, R10, R132, R147 ;  /* 0x000000840a847223 */ /* 0x000fc40000010093 */
[----:B-1----:R-:W-:Y:S02]  /*1dc0*/  FMUL.FTZ R139, R11, R134 ;  /* 0x000000860b8b7220 */ /* 0x002fe40000410000 */
[----:B------:R-:W-:Y:S02]  /*1dd0*/  FMUL.FTZ R145, R145, R38 ;  /* 0x0000002691917220 */ /* 0x000fe40000410000 */
[----:B------:R-:W-:Y:S02]  /*1de0*/  FFMA.FTZ R134, R11, R132, R146 ;  /* 0x000000840b867223 */ /* 0x000fe40000010092 */
[----:B------:R-:W-:Y:S02]  /*1df0*/  FMUL.FTZ R138, R14, R139 ;  /* 0x0000008b0e8a7220 */ /* 0x000fe40000410000 */
[----:B------:R-:W-:Y:S02]  /*1e00*/  FMUL.FTZ R129, R130, R131 ;  /* 0x0000008382817220 */ /* 0x000fe40000410000 */
[----:B------:R-:W-:-:S02]  /*1e10*/  FFMA.FTZ R134, R14, R134, R145 ;  /* 0x000000860e867223 */ /* 0x000fc40000010091 */
[----:B------:R-:W-:Y:S02]  /*1e20*/  FADD.FTZ R130, R98, UR5 ;  /* 0x0000000562827e21 */ /* 0x000fe40008010000 */
[----:B------:R-:W-:Y:S01]  /*1e30*/  FADD.FTZ R132, R99, UR5 ;  /* 0x0000000563847e21 */ /* 0x000fe20008010000 */
[----:B------:R-:W-:Y:S01]  /*1e40*/  MUFU.EX2 R129, R129 ;  /* 0x0000008100817308 */ /* 0x000fe20000000800 */
[----:B---3--:R-:W-:Y:S02]  /*1e50*/  FADD.FTZ R128, R96, UR5 ;  /* 0x0000000560807e21 */ /* 0x008fe40008010000 */
[C---:B------:R-:W-:Y:S02]  /*1e60*/  FMUL.FTZ R139, R15.reuse, R138 ;  /* 0x0000008a0f8b7220 */ /* 0x040fe40000410000 */
[----:B------:R-:W-:Y:S02]  /*1e70*/  FFMA.FTZ R138, R15, R134, R144 ;  /* 0x000000860f8a7223 */ /* 0x000fe40000010090 */
[----:B------:R-:W-:-:S02]  /*1e80*/  FMUL.FTZ R133, R114, R130 ;  /* 0x0000008272857220 */ /* 0x000fc40000410000 */
[----:B------:R-:W-:Y:S02]  /*1e90*/  FMUL.FTZ R134, R115, R132 ;  /* 0x0000008473867220 */ /* 0x000fe40000410000 */
[----:B------:R-:W-:Y:S02]  /*1ea0*/  FMUL.FTZ R143, R112, R128 ;  /* 0x00000080708f7220 */ /* 0x000fe40000410000 */
[-C--:B------:R-:W-:Y:S02]  /*1eb0*/  FMUL.FTZ R128, R128, R131.reuse ;  /* 0x0000008380807220 */ /* 0x080fe40000410000 */
[-C--:B------:R-:W-:Y:S02]  /*1ec0*/  FMUL.FTZ R130, R130, R131.reuse ;  /* 0x0000008382827220 */ /* 0x080fe40000410000 */
[----:B------:R-:W-:Y:S02]  /*1ed0*/  FMUL.FTZ R131, R132, R131 ;  /* 0x0000008384837220 */ /* 0x000fe40000410000 */
[----:B------:R-:W-:Y:S01]  /*1ee0*/  FMUL.FTZ R132, R133, R34 ;  /* 0x0000002285847220 */ /* 0x000fe20000410000 */
[----:B------:R-:W0:Y:S01]  /*1ef0*/  MUFU.EX2 R128, R128 ;  /* 0x0000008000807308 */ /* 0x000e220000000800 */
[----:B------:R-:W-:-:S02]  /*1f00*/  FMUL.FTZ R133, R134, R35 ;  /* 0x0000002386857220 */ /* 0x000fc40000410000 */
[----:B------:R1:W3:Y:S01]  /*1f10*/  @P0 LDS R134, [R0.X4+0x9654] ;  /* 0x0096540000860984 */ /* 0x0002e20000004800 */
[----:B------:R-:W-:-:S04]  /*1f20*/  FMUL.FTZ R143, R143, R32 ;  /* 0x000000208f8f7220 */ /* 0x000fc80000410000 */
[----:B------:R-:W1:Y:S08]  /*1f30*/  MUFU.EX2 R130, R130 ;  /* 0x0000008200827308 */ /* 0x000e700000000800 */
[----:B------:R-:W2:Y:S01]  /*1f40*/  MUFU.EX2 R131, R131 ;  /* 0x0000008300837308 */ /* 0x000ea20000000800 */
[C---:B0-----:R-:W-:Y:S02]  /*1f50*/  FMUL.FTZ R140, R128.reuse, R139 ;  /* 0x0000008b808c7220 */ /* 0x041fe40000410000 */
[----:B------:R-:W-:-:S02]  /*1f60*/  FFMA.FTZ R138, R128, R138, R143 ;  /* 0x0000008a808a7223 */ /* 0x000fc4000001008f */
[C---:B------:R-:W-:Y:S02]  /*1f70*/  FMUL.FTZ R139, R129.reuse, R140 ;  /* 0x0000008c818b7220 */ /* 0x040fe40000410000 */
[----:B------:R-:W-:Y:S02]  /*1f80*/  FFMA.FTZ R141, R129, R138, R142 ;  /* 0x0000008a818d7223 */ /* 0x000fe4000001008e */
[C---:B-1----:R-:W-:Y:S02]  /*1f90*/  FMUL.FTZ R138, R130.reuse, R139 ;  /* 0x0000008b828a7220 */ /* 0x042fe40000410000 */
[----:B------:R-:W-:Y:S02]  /*1fa0*/  FFMA.FTZ R140, R130, R141, R132 ;  /* 0x0000008d828c7223 */ /* 0x000fe40000010084 */
[C---:B--2---:R-:W-:Y:S02]  /*1fb0*/  FMUL.FTZ R138, R131.reuse, R138 ;  /* 0x0000008a838a7220 */ /* 0x044fe40000410000 */
[----:B------:R-:W-:Y:S01]  /*1fc0*/  FFMA.FTZ R139, R131, R140, R133 ;  /* 0x0000008c838b7223 */ /* 0x000fe20000010085 */
[----:B------:R-:W-:Y:S05]  /*1fd0*/  @P0 BRA `(.L_x_2083) ;  /* 0x000000a000000947 */ /* 0x000fea0003800000 */
[----:B----4-:R-:W-:Y:S01]  /*1fe0*/  ULDC UR24, c[0x0][0x174] ;  /* 0x00005d0000187ab9 */ /* 0x010fe20000000800 */
[----:B---3--:R-:W-:Y:S01]  /*1ff0*/  MOV R134, 0x3f800000 ;  /* 0x3f80000000867802 */ /* 0x008fe20000000f00 */
        /* <DEDUP_REMOVED lines=8> */
.L_x_2083:
[----:B----4-:R-:W-:Y:S05]  /*2080*/  BSYNC B0 ;  /* 0x0000000000007941 */ /* 0x010fea0003800000 */
.L_x_2082:
[----:B------:R2:W-:Y:S01]  /*2090*/  STS.64 [R154.X8+0x8440], R138 ;  /* 0x0084408a9a007388 */ /* 0x0005e20000008a00 */
[----:B------:R-:W-:Y:S01]  /*20a0*/  FMUL.FTZ R30, R94, R30 ;  /* 0x0000001e5e1e7220 */ /* 0x000fe20000410000 */
[----:B------:R-:W-:Y:S01]  /*20b0*/  ISETP.GT.U32.AND P0, PT, R0, 0x1f, PT ;  /* 0x0000001f0000780c */ /* 0x000fe20003f04070 */
[----:B------:R-:W-:Y:S01]  /*20c0*/  FMUL.FTZ R25, R89, R25 ;  /* 0x0000001959197220 */ /* 0x000fe20000410000 */
[----:B------:R-:W-:Y:S01]  /*20d0*/  BSSY B0, `(.L_x_2084) ;  /* 0x0000062000007945 */ /* 0x000fe20003800000 */
[----:B------:R-:W-:Y:S02]  /*20e0*/  FMUL.FTZ R165, R91, R27 ;  /* 0x0000001b5ba57220 */ /* 0x000fe40000410000 */
[----:B------:R-:W-:Y:S02]  /*20f0*/  FMUL.FTZ R164, R84, R20 ;  /* 0x0000001454a47220 */ /* 0x000fe40000410000 */
[----:B------:R-:W-:Y:S02]  /*2100*/  FMUL.FTZ R163, R85, R21 ;  /* 0x0000001555a37220 */ /* 0x000fe40000410000 */
[----:B------:R-:W-:-:S02]  /*2110*/  FMUL.FTZ R162, R86, R22 ;  /* 0x0000001656a27220 */ /* 0x000fc40000410000 */
[----:B--2---:R-:W-:Y:S02]  /*2120*/  FMUL.FTZ R138, R92, R28 ;  /* 0x0000001c5c8a7220 */ /* 0x004fe40000410000 */
[----:B------:R-:W-:Y:S02]  /*2130*/  FMUL.FTZ R28, R93, R29 ;  /* 0x0000001d5d1c7220 */ /* 0x000fe40000410000 */
[----:B------:R-:W-:Y:S01]  /*2140*/  FMUL.FTZ R29, R95, R31 ;  /* 0x0000001f5f1d7220 */ /* 0x000fe20000410000 */
[----:B------:R-:W-:Y:S01]  /*2150*/  STL [R1+0x18], R138 ;  /* 0x0000188a01007387 */ /* 0x000fe20000100800 */
[----:B------:R-:W-:Y:S02]  /*2160*/  FMUL.FTZ R161, R87, R23 ;  /* 0x0000001757a17220 */ /* 0x000fe40000410000 */
[----:B------:R-:W-:Y:S01]  /*2170*/  FMUL.FTZ R158, R80, R16 ;  /* 0x00000010509e7220 */ /* 0x000fe20000410000 */
[----:B------:R2:W-:Y:S01]  /*2180*/  STL [R1+0x14], R28 ;  /* 0x0000141c01007387 */ /* 0x0005e20000100800 */
[----:B------:R-:W-:-:S02]  /*2190*/  FMUL.FTZ R157, R81, R17 ;  /* 0x00000011519d7220 */ /* 0x000fc40000410000 */
[----:B------:R-:W-:Y:S01]  /*21a0*/  FMUL.FTZ R156, R82, R18 ;  /* 0x00000012529c7220 */ /* 0x000fe20000410000 */
[----:B------:R4:W-:Y:S01]  /*21b0*/  STL [R1+0x10], R30 ;  /* 0x0000101e01007387 */ /* 0x0009e20000100800 */
[----:B------:R-:W-:-:S03]  /*21c0*/  FMUL.FTZ R155, R83, R19 ;  /* 0x00000013539b7220 */ /* 0x000fc60000410000 */
[----:B------:R4:W-:Y:S01]  /*21d0*/  STL [R1+0xc], R29 ;  /* 0x00000c1d01007387 */ /* 0x0009e20000100800 */
[----:B--2---:R-:W-:Y:S02]  /*21e0*/  FMUL.FTZ R28, R88, R24 ;  /* 0x00000018581c7220 */ /* 0x004fe40000410000 */
[----:B------:R-:W-:-:S03]  /*21f0*/  FMUL.FTZ R24, R90, R26 ;  /* 0x0000001a5a187220 */ /* 0x000fc60000410000 */
[----:B------:R4:W-:Y:S04]  /*2200*/  STL [R1+0x8], R28 ;  /* 0x0000081c01007387 */ /* 0x0009e80000100800 */
[----:B------:R4:W-:Y:S04]  /*2210*/  STL [R1+0x4], R25 ;  /* 0x0000041901007387 */ /* 0x0009e80000100800 */
[----:B------:R4:W-:Y:S04]  /*2220*/  STL [R1], R24 ;  /* 0x0000001801007387 */ /* 0x0009e80000100800 */
[----:B------:R-:W-:Y:S06]  /*2230*/  BAR.SYNC.DEFER_BLOCKING 0x0 ;  /* 0x0000000000007b1d */ /* 0x000fec0000010000 */
[----:B------:R-:W-:Y:S05]  /*2240*/  @P0 BRA `(.L_x_2085) ;  /* 0x000004a000000947 */ /* 0x000fea0003800000 */
[----:B----4-:R-:W-:-:S05]  /*2250*/  IMAD R24, R0, 0x28, RZ ;  /* 0x0000002800187824 */ /* 0x010fca00078e02ff */
[----:B------:R-:W-:Y:S04]  /*2260*/  LDS.64 R16, [R24+0x8440] ;  /* 0x0084400018107984 */ /* 0x000fe80000000a00 */
[----:B------:R-:W2:Y:S02]  /*2270*/  LDS.64 R18, [R24+0x8448] ;  /* 0x0084480018127984 */ /* 0x000ea40000000a00 */
[-C--:B--2---:R-:W-:Y:S02]  /*2280*/  FFMA.FTZ R20, R17, R18.reuse, R19 ;  /* 0x0000001211147223 */ /* 0x084fe40000010013 */
[----:B------:R-:W-:Y:S02]  /*2290*/  FMUL.FTZ R21, R16, R18 ;  /* 0x0000001210157220 */ /* 0x000fe40000410000 */
[----:B------:R-:W2:Y:S04]  /*22a0*/  LDS.64 R16, [R24+0x8450] ;  /* 0x0084500018107984 */ /* 0x000ea80000000a00 */
[----:B------:R-:W4:Y:S01]  /*22b0*/  LDS.64 R18, [R24+0x8458] ;  /* 0x0084580018127984 */ /* 0x000f220000000a00 */
[----:B--2---:R-:W-:-:S02]  /*22c0*/  FFMA.FTZ R20, R16, R20, R17 ;  /* 0x0000001410147223 */ /* 0x004fc40000010011 */
[----:B------:R-:W-:Y:S02]  /*22d0*/  FMUL.FTZ R17, R16, R21 ;  /* 0x0000001510117220 */ /* 0x000fe40000410000 */
[C---:B----4-:R-:W-:Y:S02]  /*22e0*/  FFMA.FTZ R21, R18.reuse, R20, R19 ;  /* 0x0000001412157223 */ /* 0x050fe40000010013 */
[----:B------:R-:W-:Y:S01]  /*22f0*/  FMUL.FTZ R18, R18, R17 ;  /* 0x0000001112127220 */ /* 0x000fe20000410000 */
[----:B------:R-:W-:Y:S05]  /*2300*/  BRA.DIV ~URZ, `(.L_x_2086) ;  /* 0x00003a927f007947 */ /* 0x000fea000b800000 */
[----:B------:R2:W4:Y:S02]  /*2310*/  SHFL.UP PT, R20, R18, 0x1, RZ ;  /* 0x0420000012147989 */ /* 0x00052400000e00ff */
.L_x_2137:
[----:B------:R-:W-:Y:S05]  /*2320*/  BRA.DIV ~URZ, `(.L_x_2087) ;  /* 0x00003af27f007947 */ /* 0x000fea000b800000 */
[----:B------:R-:W0:Y:S04]  /*2330*/  S2R R23, SR_LANEID ;  /* 0x0000000000177919 */ /* 0x000e280000000000 */
[----:B------:R-:W2:Y:S01]  /*2340*/  SHFL.UP PT, R16, R21, 0x1, RZ ;  /* 0x0420000015107989 */ /* 0x000ea200000e00ff */
[----:B0-----:R-:W-:-:S13]  /*2350*/  ISETP.GE.AND P0, PT, R23, 0x1, PT ;  /* 0x000000011700780c */ /* 0x001fda0003f06270 */
[C---:B--2---:R-:W-:Y:S02]  /*2360*/  @P0 FFMA.FTZ R21, R18.reuse, R16, R21 ;  /* 0x0000001012150223 */ /* 0x044fe40000010015 */
[----:B----4-:R-:W-:Y:S01]  /*2370*/  @P0 FMUL.FTZ R18, R18, R20 ;  /* 0x0000001412120220 */ /* 0x010fe20000410000 */
        /* <DEDUP_REMOVED lines=18> */
[----:B0-----:R-:W-:-:S03]  /*24a0*/  MOV R21, R18 ;  /* 0x0000001200157202 */ /* 0x001fc60000000f00 */
.L_x_2138:
[----:B------:R-:W0:Y:S01]  /*24b0*/  S2R R16, SR_LANEID ;  /* 0x0000000000107919 */ /* 0x000e220000000000 */
[----:B----4-:R-:W-:Y:S02]  /*24c0*/  MOV R18, R22 ;  /* 0x0000001600127202 */ /* 0x010fe40000000f00 */
[----:B0-----:R-:W-:Y:S02]  /*24d0*/  ISETP.GE.AND P0, PT, R16, 0x10, PT ;  /* 0x000000101000780c */ /* 0x001fe40003f06270 */
[----:B------:R-:W-:-:S11]  /*24e0*/  MOV R16, R21 ;  /* 0x0000001500107202 */ /* 0x000fd60000000f00 */
[-C--:B--2---:R-:W-:Y:S02]  /*24f0*/  @P0 FFMA.FTZ R18, R19, R16.reuse, R18 ;  /* 0x0000001013120223 */ /* 0x084fe40000010012 */
[----:B---3--:R-:W-:Y:S01]  /*2500*/  @P0 FMUL.FTZ R16, R20, R16 ;  /* 0x0000001014100220 */ /* 0x008fe20000410000 */
[----:B------:R-:W-:Y:S05]  /*2510*/  BRA.CONV ~URZ, `(.L_x_2088) ;  /* 0x000000437f007947 */ /* 0x000fea000b800000 */
[----:B------:R-:W-:Y:S01]  /*2520*/  HFMA2.MMA R159, -RZ, RZ, 0, 1.847743988037109375e-06 ;  /* 0x0000001fff9f7435 */ /* 0x000fe200000001ff */
[----:B------:R-:W-:Y:S02]  /*2530*/  MOV R26, R16 ;  /* 0x00000010001a7202 */ /* 0x000fe40000000f00 */
[----:B------:R-:W-:-:S03]  /*2540*/  MOV R27, 0x2560 ;  /* 0x00002560001b7802 */ /* 0x000fc60000000f00 */
[----:B-1---5:R-:W-:Y:S05]  /*2550*/  CALL.REL.NOINC `($__internal_85_$__cuda_sm70_shflsync_idx_p) ;  /* 0x000045e000007944 */ /* 0x022fea0003c00000 */
.L_x_2088:
[----:B------:R-:W-:Y:S05]  /*2560*/  BRA.CONV ~URZ, `(.L_x_2089) ;  /* 0x000000437f007947 */ /* 0x000fea000b800000 */
[----:B-1----:R-:W-:Y:S01]  /*2570*/  HFMA2.MMA R159, -RZ, RZ, 0, 1.847743988037109375e-06 ;  /* 0x0000001fff9f7435 */ /* 0x002fe200000001ff */
[----:B------:R-:W-:Y:S02]  /*2580*/  MOV R26, R18 ;  /* 0x00000012001a7202 */ /* 0x000fe40000000f00 */
[----:B------:R-:W-:-:S03]  /*2590*/  MOV R27, 0x25b0 ;  /* 0x000025b0001b7802 */ /* 0x000fc60000000f00 */
[----:B--2--5:R-:W-:Y:S05]  /*25a0*/  CALL.REL.NOINC `($__internal_85_$__cuda_sm70_shflsync_idx_p) ;  /* 0x0000459000007944 */ /* 0x024fea0003c00000 */
.L_x_2089:
[----:B------:R-:W-:Y:S05]  /*25b0*/  BRA.DIV ~URZ, `(.L_x_2090) ;  /* 0x00003d727f007947 */ /* 0x000fea000b800000 */
[----:B-----5:R0:W3:Y:S04]  /*25c0*/  SHFL.IDX PT, R20, R136, RZ, 0x1f ;  /* 0x00001fff88147589 */ /* 0x0200e800000e0000 */
[----:B------:R0:W4:Y:S04]  /*25d0*/  SHFL.IDX PT, R21, R137, RZ, 0x1f ;  /* 0x00001fff89157589 */ /* 0x00012800000e0000 */
[----:B------:R-:W2:Y:S04]  /*25e0*/  SHFL.UP PT, R16, R16, 0x1, RZ ;  /* 0x0420000010107989 */ /* 0x000ea800000e00ff */
[----:B------:R-:W1:Y:S02]  /*25f0*/  SHFL.UP PT, R18, R18, 0x1, RZ ;  /* 0x0420000012127989 */ /* 0x000e6400000e00ff */
.L_x_2139:
[----:B0-----:R-:W0:Y:S01]  /*2600*/  LDS.64 R22, [R24+0x8440] ;  /* 0x0084400018167984 */ /* 0x001e220000000a00 */
[----:B-12-4-:R-:W-:-:S02]  /*2610*/  @P1 FFMA.FTZ R21, R21, R16, R18 ;  /* 0x0000001015151223 */ /* 0x016fc40000010012 */
[----:B---3--:R-:W-:Y:S01]  /*2620*/  @P1 FMUL.FTZ R20, R20, R16 ;  /* 0x0000001014141220 */ /* 0x008fe20000410000 */
        /* <DEDUP_REMOVED lines=12> */
.L_x_2085:
[----:B----4-:R-:W-:Y:S05]  /*26f0*/  BSYNC B0 ;  /* 0x0000000000007941 */ /* 0x010fea0003800000 */
.L_x_2084:
[----:B------:R-:W4:Y:S04]  /*2700*/  LDL R28, [R1] ;  /* 0x00000000011c7983 */ /* 0x000f280000100800 */
[----:B--2---:R-:W2:Y:S04]  /*2710*/  LDL R27, [R1+0x4] ;  /* 0x00000400011b7983 */ /* 0x004ea80000100800 */
[----:B---3--:R-:W3:Y:S04]  /*2720*/  LDL R26, [R1+0x8] ;  /* 0x00000800011a7983 */ /* 0x008ee80000100800 */
[----:B------:R-:W3:Y:S04]  /*2730*/  LDL R21, [R1+0xc] ;  /* 0x00000c0001157983 */ /* 0x000ee80000100800 */
[----:B------:R-:W3:Y:S04]  /*2740*/  LDL R25, [R1+0x10] ;  /* 0x0000100001197983 */ /* 0x000ee80000100800 */
[----:B------:R-:W3:Y:S04]  /*2750*/  LDL R24, [R1+0x14] ;  /* 0x0000140001187983 */ /* 0x000ee80000100800 */
[----:B------:R-:W3:Y:S01]  /*2760*/  LDL R23, [R1+0x18] ;  /* 0x0000180001177983 */ /* 0x000ee20000100800 */
[----:B------:R-:W-:Y:S01]  /*2770*/  WARPSYNC 0xffffffff ;  /* 0xffffffff00007948 */ /* 0x000fe20003800000 */
[C---:B-1----:R-:W-:Y:S01]  /*2780*/  FMUL.FTZ R17, R131.reuse, R134 ;  /* 0x0000008683117220 */ /* 0x042fe20000410000 */
[----:B------:R-:W-:Y:S01]  /*2790*/  LEA.HI R22, R0, R0, RZ, 0x1e ;  /* 0x0000000000167211 */ /* 0x000fe200078ff0ff */
[----:B------:R-:W-:Y:S01]  /*27a0*/  FFMA.FTZ R16, R131, R155, R156 ;  /* 0x0000009b83107223 */ /* 0x000fe2000001009c */
[----:B------:R-:W-:Y:S01]  /*27b0*/  BAR.SYNC.DEFER_BLOCKING 0x0 ;  /* 0x0000000000007b1d */ /* 0x000fe20000010000 */
[----:B------:R-:W-:Y:S01]  /*27c0*/  FMUL.FTZ R18, R130, R17 ;  /* 0x0000001182127220 */ /* 0x000fe20000410000 */
[----:B------:R-:W-:Y:S01]  /*27d0*/  LOP3.LUT P0, RZ, R0, 0x1f, RZ, 0xc0, !PT ;  /* 0x0000001f00ff7812 */ /* 0x000fe2000780c0ff */
[----:B------:R-:W-:-:S02]  /*27e0*/  FFMA.FTZ R16, R130, R16, R157 ;  /* 0x0000001082107223 */ /* 0x000fc4000001009d */
[C---:B------:R-:W-:Y:S01]  /*27f0*/  FMUL.FTZ R17, R129.reuse, R18 ;  /* 0x0000001281117220 */ /* 0x040fe20000410000 */
        /* <DEDUP_REMOVED lines=13> */
[----:B------:R-:W-:-:S04]  /*28d0*/  FMUL.FTZ R17, R9, R18 ;  /* 0x0000001209117220 */ /* 0x000fc80000410000 */
[----:B------:R-:W-:-:S04]  /*28e0*/  FMUL.FTZ R18, R8, R17 ;  /* 0x0000001108127220 */ /* 0x000fc80000410000 */
[----:B------:R-:W-:-:S04]  /*28f0*/  FMUL.FTZ R17, R7, R18 ;  /* 0x0000001207117220 */ /* 0x000fc80000410000 */
[----:B------:R-:W-:-:S04]  /*2900*/  FMUL.FTZ R18, R6, R17 ;  /* 0x0000001106127220 */ /* 0x000fc80000410000 */
[----:B------:R-:W-:-:S04]  /*2910*/  FMUL.FTZ R17, R5, R18 ;  /* 0x0000001205117220 */ /* 0x000fc80000410000 */
[----:B------:R-:W-:-:S04]  /*2920*/  FMUL.FTZ R18, R4, R17 ;  /* 0x0000001104127220 */ /* 0x000fc80000410000 */
[----:B------:R-:W-:Y:S02]  /*2930*/  FMUL.FTZ R18, R3, R18 ;  /* 0x0000001203127220 */ /* 0x000fe40000410000 */
[----:B-1----:R-:W-:-:S04]  /*2940*/  FFMA.FTZ R16, R135, R16, R12 ;  /* 0x0000001087107223 */ /* 0x002fc8000001000c */
[----:B------:R-:W-:Y:S02]  /*2950*/  FFMA.FTZ R17, R3, R16, R13 ;  /* 0x0000001003117223 */ /* 0x000fe4000001000d */
[----:B----4-:R-:W-:-:S04]  /*2960*/  FFMA.FTZ R19, R9, R20, R28 ;  /* 0x0000001409137223 */ /* 0x010fc8000001001c */
[----:B--2---:R-:W-:-:S04]  /*2970*/  FFMA.FTZ R20, R8, R19, R27 ;  /* 0x0000001308147223 */ /* 0x004fc8000001001b */
[----:B---3--:R-:W-:Y:S01]  /*2980*/  FFMA.FTZ R19, R7, R20, R26 ;  /* 0x0000001407137223 */ /* 0x008fe2000001001a */
[----:B------:R-:W-:-:S03]  /*2990*/  MOV R26, UR7 ;  /* 0x00000007001a7c02 */ /* 0x000fc60008000f00 */
[----:B------:R-:W-:Y:S01]  /*29a0*/  FFMA.FTZ R20, R6, R19, R21 ;  /* 0x0000001306147223 */ /* 0x000fe20000010015 */
[----:B------:R-:W-:-:S03]  /*29b0*/  MOV R21, UR13 ;  /* 0x0000000d00157c02 */ /* 0x000fc60008000f00 */
[----:B------:R-:W-:Y:S01]  /*29c0*/  FFMA.FTZ R19, R5, R20, R25 ;  /* 0x0000001405137223 */ /* 0x000fe20000010019 */
[----:B------:R-:W-:Y:S02]  /*29d0*/  ISETP.GE.OR P0, PT, R21, c[0x0][0x174], P0 ;  /* 0x00005d0015007a0c */ /* 0x000fe40000706670 */
[----:B------:R-:W-:Y:S01]  /*29e0*/  MOV R25, RZ ;  /* 0x000000ff00197202 */ /* 0x000fe20000000f00 */
[----:B------:R-:W-:Y:S01]  /*29f0*/  FFMA.FTZ R20, R4, R19, R24 ;  /* 0x0000001304147223 */ /* 0x000fe20000010018 */
[----:B------:R-:W-:-:S03]  /*2a00*/  HFMA2.MMA R24, -RZ, RZ, 1.875, 0 ;  /* 0x3f800000ff187435 */ /* 0x000fc600000001ff */
[----:B------:R-:W-:-:S07]  /*2a10*/  FFMA.FTZ R19, R3, R20, R23 ;  /* 0x0000001403137223 */ /* 0x000fce0000010017 */
[----:B------:R-:W1:Y:S01]  /*2a20*/  @!P0 LDS.64 R24, [R26.X8+0x9850] ;  /* 0x009850001a188984 */ /* 0x000e620000008a00 */
[----:B------:R-:W-:-:S03]  /*2a30*/  ISETP.GT.U32.AND P0, PT, R0, 0x1f, PT ;  /* 0x0000001f0000780c */ /* 0x000fc60003f04070 */
[----:B------:R2:W-:Y:S02]  /*2a40*/  STS.64 [R22.X8+0x8950], R18 ;  /* 0x0089501216007388 */ /* 0x0005e40000008a00 */
[----:B--2---:R-:W-:-:S04]  /*2a50*/  FFMA.FTZ R18, R4, R17, R153 ;  /* 0x0000001104127223 */ /* 0x004fc80000010099 */
[----:B------:R-:W-:-:S04]  /*2a60*/  FFMA.FTZ R19, R5, R18, R152 ;  /* 0x0000001205137223 */ /* 0x000fc80000010098 */
[----:B------:R-:W-:-:S04]  /*2a70*/  FFMA.FTZ R20, R6, R19, R151 ;  /* 0x0000001306147223 */ /* 0x000fc80000010097 */
[----:B------:R-:W-:-:S04]  /*2a80*/  FFMA.FTZ R21, R7, R20, R150 ;  /* 0x0000001407157223 */ /* 0x000fc80000010096 */
[----:B------:R-:W-:-:S04]  /*2a90*/  FFMA.FTZ R22, R8, R21, R149 ;  /* 0x0000001508167223 */ /* 0x000fc80000010095 */
[----:B------:R-:W-:-:S04]  /*2aa0*/  FFMA.FTZ R23, R9, R22, R148 ;  /* 0x0000001609177223 */ /* 0x000fc80000010094 */
[----:B------:R-:W-:-:S04]  /*2ab0*/  FFMA.FTZ R135, R10, R23, R147 ;  /* 0x000000170a877223 */ /* 0x000fc80000010093 */
[----:B-----5:R-:W-:-:S04]  /*2ac0*/  FFMA.FTZ R136, R11, R135, R146 ;  /* 0x000000870b887223 */ /* 0x020fc80000010092 */
[----:B------:R-:W-:-:S04]  /*2ad0*/  FFMA.FTZ R137, R14, R136, R145 ;  /* 0x000000880e897223 */ /* 0x000fc80000010091 */
[----:B------:R-:W-:-:S04]  /*2ae0*/  FFMA.FTZ R138, R15, R137, R144 ;  /* 0x000000890f8a7223 */ /* 0x000fc80000010090 */
[----:B------:R-:W-:-:S04]  /*2af0*/  FFMA.FTZ R139, R128, R138, R143 ;  /* 0x0000008a808b7223 */ /* 0x000fc8000001008f */
[----:B0-----:R-:W-:-:S04]  /*2b00*/  FFMA.FTZ R140, R129, R139, R142 ;  /* 0x0000008b818c7223 */ /* 0x001fc8000001008e */
        /* <DEDUP_REMOVED lines=23> */
.L_x_2140:
        /* <DEDUP_REMOVED lines=26> */
.L_x_2141:
        /* <DEDUP_REMOVED lines=20> */
.L_x_2092:
[----:B-1----:R-:W-:Y:S05]  /*2f60*/  BSYNC B0 ;  /* 0x0000000000007941 */ /* 0x002fea0003800000 */
.L_x_2091:
[----:B------:R-:W2:Y:S04]  /*2f70*/  LDL.LU R160, [R1] ;  /* 0x0000000001a07983 */ /* 0x000ea80000300800 */
[----:B------:R-:W3:Y:S04]  /*2f80*/  LDL.LU R159, [R1+0x4] ;  /* 0x00000400019f7983 */ /* 0x000ee80000300800 */
[----:B------:R-:W4:Y:S01]  /*2f90*/  LDL.LU R31, [R1+0x8] ;  /* 0x00000800011f7983 */ /* 0x000f220000300800 */
[----:B------:R-:W-:-:S03]  /*2fa0*/  LEA.HI R26, R0, R0, RZ, 0x1e ;  /* 0x00000000001a7211 */ /* 0x000fc600078ff0ff */
[----:B------:R-:W5:Y:S01]  /*2fb0*/  LDL.LU R29, [R1+0xc] ;  /* 0x00000c00011d7983 */ /* 0x000f620000300800 */
[----:B------:R-:W-:Y:S01]  /*2fc0*/  WARPSYNC 0xffffffff ;  /* 0xffffffff00007948 */ /* 0x000fe20003800000 */
[----:B------:R-:W-:Y:S01]  /*2fd0*/  ISETP.NE.AND P0, PT, R0, RZ, PT ;  /* 0x000000ff0000720c */ /* 0x000fe20003f05270 */
[----:B------:R-:W-:Y:S01]  /*2fe0*/  FADD.FTZ R12, -R12, R16 ;  /* 0x000000100c0c7221 */ /* 0x000fe20000010100 */
[----:B------:R-:W5:Y:S01]  /*2ff0*/  LDL.LU R30, [R1+0x10] ;  /* 0x00001000011e7983 */ /* 0x000f620000300800 */
[----:B------:R-:W-:Y:S01]  /*3000*/  FADD.FTZ R13, -R13, R17 ;  /* 0x000000110d0d7221 */ /* 0x000fe20000010100 */
[----:B------:R-:W-:Y:S02]  /*3010*/  ULDC.64 UR24, c[0x0][0x298] ;  /* 0x0000a60000187ab9 */ /* 0x000fe40000000a00 */
[----:B------:R-:W5:Y:S04]  /*3020*/  LDL.LU R28, [R1+0x14] ;  /* 0x00001400011c7983 */ /* 0x000f680000300800 */
[----:B------:R-:W5:Y:S04]  /*3030*/  LDL.LU R27, [R1+0x18] ;  /* 0x00001800011b7983 */ /* 0x000f680000300800 */
        /* <DEDUP_REMOVED lines=11> */
[----:B------:R-:W-:Y:S02]  /*30f0*/  FADD.FTZ R157, -R148, R23 ;  /* 0x00000017949d7221 */ /* 0x000fe40000010100 */
[----:B------:R-:W-:Y:S02]  /*3100*/  FMUL.FTZ R148, R10, UR40 ;  /* 0x000000280a947c20 */ /* 0x000fe40008410000 */
[----:B------:R-:W-:Y:S02]  /*3110*/  FMUL.FTZ R43, R43, R10 ;  /* 0x0000000a2b2b7220 */ /* 0x000fe40000410000 */
[----:B------:R-:W-:Y:S02]  /*3120*/  FADD.FTZ R161, R103, UR5 ;  /* 0x0000000567a17e21 */ /* 0x000fe40008010000 */
[----:B------:R-:W-:-:S02]  /*3130*/  FMUL.FTZ R162, R39, R128 ;  /* 0x0000008027a27220 */ /* 0x000fc40000410000 */
[----:B------:R-:W-:Y:S02]  /*3140*/  FMUL.FTZ R32, R32, R129 ;  /* 0x0000008120207220 */ /* 0x000fe40000410000 */
[----:B------:R-:W-:Y:S02]  /*3150*/  FMUL.FTZ R33, R33, R130 ;  /* 0x0000008221217220 */ /* 0x000fe40000410000 */
[----:B------:R-:W-:Y:S02]  /*3160*/  FADD.FTZ R142, -R142, R140 ;  /* 0x0000008c8e8e7221 */ /* 0x000fe40000010100 */
[----:B------:R-:W-:Y:S01]  /*3170*/  FMUL.FTZ R34, R34, R131 ;  /* 0x0000008322227220 */ /* 0x000fe20000410000 */
[----:B------:R-:W-:Y:S01]  /*3180*/  SHF.L.U32 R39, R0, 0x4, RZ ;  /* 0x0000000400277819 */ /* 0x000fe200000006ff */
[----:B------:R-:W-:Y:S02]  /*3190*/  FMUL.FTZ R35, R35, R134 ;  /* 0x0000008623237220 */ /* 0x000fe40000410000 */
[----:B------:R-:W-:-:S02]  /*31a0*/  FADD.FTZ R133, -R133, R154 ;  /* 0x0000009a85857221 */ /* 0x000fc40000010100 */
[----:B--2---:R-:W-:-:S04]  /*31b0*/  FFMA.FTZ R9, R9, R10, R160 ;  /* 0x0000000a09097223 */ /* 0x004fc800000100a0 */
[----:B---3--:R-:W-:-:S04]  /*31c0*/  FFMA.FTZ R8, R8, R9, R159 ;  /* 0x0000000908087223 */ /* 0x008fc8000001009f */
[----:B----4-:R-:W-:-:S04]  /*31d0*/  FFMA.FTZ R26, R7, R8, R31 ;  /* 0x00000008071a7223 */ /* 0x010fc8000001001f */
[----:B-----5:R-:W-:-:S04]  /*31e0*/  FFMA.FTZ R29, R6, R26, R29 ;  /* 0x0000001a061d7223 */ /* 0x020fc8000001001d */
[----:B------:R-:W-:Y:S01]  /*31f0*/  FFMA.FTZ R7, R5, R29, R30 ;  /* 0x0000001d05077223 */ /* 0x000fe2000001001e */
[----:B------:R-:W-:-:S03]  /*3200*/  MOV R5, UR7 ;  /* 0x0000000700057c02 */ /* 0x000fc60008000f00 */
[----:B------:R-:W-:-:S04]  /*3210*/  FFMA.FTZ R30, R4, R7, R28 ;  /* 0x00000007041e7223 */ /* 0x000fc8000001001c */
[-C--:B------:R-:W-:Y:S02]  /*3220*/  FFMA.FTZ R6, R3, R30.reuse, R27 ;  /* 0x0000001e03067223 */ /* 0x080fe4000001001b */
[----:B------:R-:W-:Y:S01]  /*3230*/  FADD.FTZ R3, R108, UR5 ;  /* 0x000000056c037e21 */ /* 0x000fe20008010000 */
[----:B------:R0:W-:Y:S01]  /*3240*/  @!P0 STS.64 [R5.X8+0x9850], R24 ;  /* 0x0098501805008388 */ /* 0x0001e20000008a00 */
[----:B------:R-:W-:Y:S02]  /*3250*/  FADD.FTZ R4, R109, UR5 ;  /* 0x000000056d047e21 */ /* 0x000fe40008010000 */
[----:B------:R-:W-:Y:S02]  /*3260*/  FMUL.FTZ R156, R30, UR40 ;  /* 0x000000281e9c7c20 */ /* 0x000fe40008410000 */
[----:B------:R-:W-:Y:S02]  /*3270*/  FMUL.FTZ R27, R4, R30 ;  /* 0x0000001e041b7220 */ /* 0x000fe40000410000 */
[----:B0-----:R-:W-:-:S02]  /*3280*/  FMUL.FTZ R25, R3, R6 ;  /* 0x0000000603197220 */ /* 0x001fc40000410000 */
[----:B------:R-:W-:Y:S02]  /*3290*/  FADD.FTZ R5, R110, UR5 ;  /* 0x000000056e057e21 */ /* 0x000fe40008010000 */
[----:B------:R-:W-:Y:S02]  /*32a0*/  FFMA.FTZ R28, R12, R25, RZ ;  /* 0x000000190c1c7223 */ /* 0x000fe400000100ff */
[----:B------:R-:W-:Y:S02]  /*32b0*/  FMUL.FTZ R156, R156, R13 ;  /* 0x0000000d9c9c7220 */ /* 0x000fe40000410000 */
[----:B------:R-:W-:Y:S02]  /*32c0*/  FADD.FTZ R24, -R153, R18 ;  /* 0x0000001299187221 */ /* 0x000fe40000010100 */
[----:B------:R-:W-:Y:S02]  /*32d0*/  FFMA.FTZ R13, R13, R27, R28 ;  /* 0x0000001b0d0d7223 */ /* 0x000fe4000001001c */
[----:B------:R-:W-:-:S02]  /*32e0*/  FMUL.FTZ R44, R44, R6 ;  /* 0x000000062c2c7220 */ /* 0x000fc40000410000 */
[----:B------:R-:W-:Y:S02]  /*32f0*/  FMUL.FTZ R155, R6, UR40 ;  /* 0x00000028069b7c20 */ /* 0x000fe40008410000 */
[----:B------:R-:W-:Y:S02]  /*3300*/  FMUL.FTZ R153, R7, UR40 ;  /* 0x0000002807997c20 */ /* 0x000fe40008410000 */
[-C--:B------:R-:W-:Y:S02]  /*3310*/  FMUL.FTZ R28, R5, R7.reuse ;  /* 0x00000007051c7220 */ /* 0x080fe40000410000 */
[----:B------:R-:W-:Y:S02]  /*3320*/  FADD.FTZ R6, R111, UR5 ;  /* 0x000000056f067e21 */ /* 0x000fe40008010000 */
[----:B------:R-:W-:Y:S02]  /*3330*/  FMUL.FTZ R46, R46, R7 ;  /* 0x000000072e2e7220 */ /* 0x000fe40000410000 */
[----:B------:R-:W-:-:S02]  /*3340*/  FADD.FTZ R7, -R152, R19 ;  /* 0x0000001398077221 */ /* 0x000fc40000010100 */
[----:B------:R-:W-:Y:S02]  /*3350*/  FMUL.FTZ R153, R153, R24 ;  /* 0x0000001899997220 */ /* 0x000fe40000410000 */
[-C--:B------:R-:W-:Y:S02]  /*3360*/  FMUL.FTZ R47, R47, R29.reuse ;  /* 0x0000001d2f2f7220 */ /* 0x080fe40000410000 */
[----:B------:R-:W-:Y:S02]  /*3370*/  FMUL.FTZ R152, R29, UR40 ;  /* 0x000000281d987c20 */ /* 0x000fe40008410000 */
[----:B------:R-:W-:Y:S02]  /*3380*/  FFMA.FTZ R24, R24, R28, R13 ;  /* 0x0000001c18187223 */ /* 0x000fe4000001000d */
[----:B------:R-:W-:Y:S02]  /*3390*/  FMUL.FTZ R29, R6, R29 ;  /* 0x0000001d061d7220 */ /* 0x000fe40000410000 */
[----:B------:R-:W-:-:S02]  /*33a0*/  FMUL.FTZ R152, R152, R7 ;  /* 0x0000000798987220 */ /* 0x000fc40000410000 */
[----:B------:R-:W-:Y:S02]  /*33b0*/  FFMA.FTZ R13, R7, R29, R24 ;  /* 0x0000001d070d7223 */ /* 0x000fe40000010018 */
[----:B------:R-:W-:Y:S02]  /*33c0*/  FADD.FTZ R7, R104, UR5 ;  /* 0x0000000568077e21 */ /* 0x000fe40008010000 */
[----:B------:R-:W-:Y:S02]  /*33d0*/  FMUL.FTZ R155, R155, R12 ;  /* 0x0000000c9b9b7220 */ /* 0x000fe40000410000 */
[----:B------:R-:W-:Y:S02]  /*33e0*/  FADD.FTZ R12, -R151, R20 ;  /* 0x00000014970c7221 */ /* 0x000fe40000010100 */
[----:B------:R-:W-:Y:S02]  /*33f0*/  FMUL.FTZ R40, R40, R26 ;  /* 0x0000001a28287220 */ /* 0x000fe40000410000 */
[----:B------:R-:W-:-:S02]  /*3400*/  FMUL.FTZ R151, R26, UR40 ;  /* 0x000000281a977c20 */ /* 0x000fc40008410000 */
[----:B------:R-:W-:Y:S02]  /*3410*/  FMUL.FTZ R26, R7, R26 ;  /* 0x0000001a071a7220 */ /* 0x000fe40000410000 */
[----:B------:R-:W-:Y:S02]  /*3420*/  FMUL.FTZ R151, R151, R12 ;  /* 0x0000000c97977220 */ /* 0x000fe40000410000 */
[----:B------:R-:W-:Y:S02]  /*3430*/  FFMA.FTZ R13, R12, R26, R13 ;  /* 0x0000001a0c0d7223 */ /* 0x000fe4000001000d */
[----:B------:R-:W-:Y:S02]  /*3440*/  FADD.FTZ R12, R105, UR5 ;  /* 0x00000005690c7e21 */ /* 0x000fe40008010000 */
[----:B------:R-:W-:Y:S02]  /*3450*/  FMUL.FTZ R45, R45, R30 ;  /* 0x0000001e2d2d7220 */ /* 0x000fe40000410000 */
[----:B------:R-:W-:-:S02]  /*3460*/  FADD.FTZ R31, -R150, R21 ;  /* 0x00000015961f7221 */ /* 0x000fc40000010100 */
[----:B------:R-:W-:Y:S02]  /*3470*/  FMUL.FTZ R24, R8, UR40 ;  /* 0x0000002808187c20 */ /* 0x000fe40008410000 */
[-C--:B------:R-:W-:Y:S02]  /*3480*/  FMUL.FTZ R30, R12, R8.reuse ;  /* 0x000000080c1e7220 */ /* 0x080fe40000410000 */
[----:B------:R-:W-:Y:S02]  /*3490*/  FMUL.FTZ R41, R41, R8 ;  /* 0x0000000829297220 */ /* 0x000fe40000410000 */
[----:B------:R-:W-:Y:S02]  /*34a0*/  FMUL.FTZ R8, R24, R31 ;  /* 0x0000001f18087220 */ /* 0x000fe40000410000 */
[----:B------:R-:W-:Y:S02]  /*34b0*/  FFMA.FTZ R24, R31, R30, R13 ;  /* 0x0000001e1f187223 */ /* 0x000fe4000001000d */
[----:B------:R-:W-:-:S02]  /*34c0*/  FADD.FTZ R13, R106, UR5 ;  /* 0x000000056a0d7e21 */ /* 0x000fc40008010000 */
[----:B------:R-:W-:Y:S02]  /*34d0*/  FADD.FTZ R150, -R149, R22 ;  /* 0x0000001695967221 */ /* 0x000fe40000010100 */
[----:B------:R-:W-:Y:S02]  /*34e0*/  FMUL.FTZ R149, R9, UR40 ;  /* 0x0000002809957c20 */ /* 0x000fe40008410000 */
[-C--:B------:R-:W-:Y:S02]  /*34f0*/  FMUL.FTZ R31, R13, R9.reuse ;  /* 0x000000090d1f7220 */ /* 0x080fe40000410000 */
[----:B------:R-:W-:Y:S02]  /*3500*/  FMUL.FTZ R42, R42, R9 ;  /* 0x000000092a2a7220 */ /* 0x000fe40000410000 */
[----:B------:R-:W-:Y:S02]  /*3510*/  FMUL.FTZ R9, R149, R150 ;  /* 0x0000009695097220 */ /* 0x000fe40000410000 */
[----:B------:R-:W-:-:S02]  /*3520*/  FFMA.FTZ R150, R150, R31, R24 ;  /* 0x0000001f96967223 */ /* 0x000fc40000010018 */
[----:B------:R-:W-:Y:S02]  /*3530*/  FADD.FTZ R24, R107, UR5 ;  /* 0x000000056b187e21 */ /* 0x000fe40008010000 */
[----:B------:R-:W-:Y:S02]  /*3540*/  FADD.FTZ R159, -R147, R135 ;  /* 0x00000087939f7221 */ /* 0x000fe40000010100 */
[----:B------:R-:W-:Y:S02]  /*3550*/  FMUL.FTZ R149, R24, R10 ;  /* 0x0000000a18957220 */ /* 0x000fe40000410000 */
[----:B------:R-:W-:Y:S02]  /*3560*/  FADD.FTZ R147, R100, UR5 ;  /* 0x0000000564937e21 */ /* 0x000fe40008010000 */
[----:B------:R-:W-:Y:S02]  /*3570*/  FMUL.FTZ R10, R148, R157 ;  /* 0x0000009d940a7220 */ /* 0x000fe40000410000 */
[----:B------:R-:W-:-:S02]  /*3580*/  FFMA.FTZ R157, R157, R149, R150 ;  /* 0x000000959d9d7223 */ /* 0x000fc40000010096 */
[-C--:B------:R-:W-:Y:S02]  /*3590*/  FMUL.FTZ R148, R36, R11.reuse ;  /* 0x0000000b24947220 */ /* 0x080fe40000410000 */
[----:B------:R-:W-:Y:S02]  /*35a0*/  FMUL.FTZ R150, R11, UR40 ;  /* 0x000000280b967c20 */ /* 0x000fe40008410000 */
[----:B------:R-:W-:Y:S02]  /*35b0*/  FMUL.FTZ R158, R147, R11 ;  /* 0x0000000b939e7220 */ /* 0x000fe40000410000 */
[----:B------:R-:W-:Y:S02]  /*35c0*/  FADD.FTZ R11, -R146, R136 ;  /* 0x00000088920b7221 */ /* 0x000fe40000010100 */
[----:B------:R-:W-:Y:S02]  /*35d0*/  FADD.FTZ R146, R101, UR5 ;  /* 0x0000000565927e21 */ /* 0x000fe40008010000 */
[----:B------:R-:W-:-:S02]  /*35e0*/  FMUL.FTZ R150, R150, R159 ;  /* 0x0000009f96967220 */ /* 0x000fc40000410000 */
[----:B------:R-:W-:Y:S02]  /*35f0*/  FFMA.FTZ R36, R159, R158, R157 ;  /* 0x0000009e9f247223 */ /* 0x000fe4000001009d */
[----:B------:R-:W-:Y:S02]  /*3600*/  FMUL.FTZ R160, R14, UR40 ;  /* 0x000000280ea07c20 */ /* 0x000fe40008410000 */
[-C--:B------:R-:W-:Y:S02]  /*3610*/  FMUL.FTZ R159, R146, R14.reuse ;  /* 0x0000000e929f7220 */ /* 0x080fe40000410000 */
[----:B------:R-:W-:Y:S02]  /*3620*/  FMUL.FTZ R157, R37, R14 ;  /* 0x0000000e259d7220 */ /* 0x000fe40000410000 */
[----:B------:R-:W-:Y:S02]  /*3630*/  FMUL.FTZ R14, R160, R11 ;  /* 0x0000000ba00e7220 */ /* 0x000fe40000410000 */
[----:B------:R-:W-:-:S02]  /*3640*/  FFMA.FTZ R11, R11, R159, R36 ;  /* 0x0000009f0b0b7223 */ /* 0x000fc40000010024 */
[----:B------:R-:W-:Y:S02]  /*3650*/  FADD.FTZ R36, -R145, R137 ;  /* 0x0000008991247221 */ /* 0x000fe40000010100 */
[----:B------:R-:W-:Y:S02]  /*3660*/  FADD.FTZ R145, R102, UR5 ;  /* 0x0000000566917e21 */ /* 0x000fe40008010000 */
[----:B------:R-:W-:Y:S02]  /*3670*/  FMUL.FTZ R37, R15, UR40 ;  /* 0x000000280f257c20 */ /* 0x000fe40008410000 */
[-C--:B------:R-:W-:Y:S02]  /*3680*/  FMUL.FTZ R163, R145, R15.reuse ;  /* 0x0000000f91a37220 */ /* 0x080fe40000410000 */
[----:B------:R-:W-:Y:S02]  /*3690*/  FMUL.FTZ R160, R38, R15 ;  /* 0x0000000f26a07220 */ /* 0x000fe40000410000 */
[----:B------:R-:W-:-:S02]  /*36a0*/  FMUL.FTZ R15, R37, R36 ;  /* 0x00000024250f7220 */ /* 0x000fc40000410000 */
[----:B------:R-:W-:Y:S02]  /*36b0*/  FFMA.FTZ R11, R36, R163, R11 ;  /* 0x000000a3240b7223 */ /* 0x000fe4000001000b */
[----:B------:R-:W-:Y:S02]  /*36c0*/  FADD.FTZ R36, -R144, R138 ;  /* 0x0000008a90247221 */ /* 0x000fe40000010100 */
[----:B------:R-:W-:Y:S02]  /*36d0*/  FMUL.FTZ R37, R128, UR40 ;  /* 0x0000002880257c20 */ /* 0x000fe40008410000 */
[----:B------:R-:W-:Y:S02]  /*36e0*/  FMUL.FTZ R144, R161, R128 ;  /* 0x00000080a1907220 */ /* 0x000fe40000410000 */
[----:B------:R-:W-:Y:S02]  /*36f0*/  FMUL.FTZ R128, R37, R36 ;  /* 0x0000002425807220 */ /* 0x000fe40000410000 */
[----:B------:R-:W-:-:S02]  /*3700*/  FFMA.FTZ R11, R36, R144, R11 ;  /* 0x00000090240b7223 */ /* 0x000fc4000001000b */
[----:B------:R-:W-:Y:S02]  /*3710*/  FADD.FTZ R36, -R143, R139 ;  /* 0x0000008b8f247221 */ /* 0x000fe40000010100 */
[----:B------:R-:W-:Y:S02]  /*3720*/  FADD.FTZ R143, R96, UR5 ;  /* 0x00000005608f7e21 */ /* 0x000fe40008010000 */
[----:B------:R-:W-:Y:S02]  /*3730*/  FMUL.FTZ R37, R129, UR40 ;  /* 0x0000002881257c20 */ /* 0x000fe40008410000 */
[----:B------:R-:W-:Y:S02]  /*3740*/  FMUL.FTZ R164, R143, R129 ;  /* 0x000000818fa47220 */ /* 0x000fe40000410000 */
[----:B------:R-:W-:Y:S02]  /*3750*/  FMUL.FTZ R129, R37, R36 ;  /* 0x0000002425817220 */ /* 0x000fe40000410000 */
[----:B------:R-:W-:-:S02]  /*3760*/  FFMA.FTZ R11, R36, R164, R11 ;  /* 0x000000a4240b7223 */ /* 0x000fc4000001000b */
[----:B------:R-:W-:Y:S02]  /*3770*/  FADD.FTZ R36, R97, UR5 ;  /* 0x0000000561247e21 */ /* 0x000fe40008010000 */
[----:B------:R-:W-:Y:S02]  /*3780*/  FMUL.FTZ R37, R130, UR40 ;  /* 0x0000002882257c20 */ /* 0x000fe40008410000 */
[C---:B------:R-:W-:Y:S02]  /*3790*/  FMUL.FTZ R130, R36.reuse, R130 ;  /* 0x0000008224827220 */ /* 0x040fe40000410000 */
[----:B------:R-:W-:Y:S02]  /*37a0*/  FFMA.FTZ R65, R36, R33, R65 ;  /* 0x0000002124417223 */ /* 0x000fe40000010041 */
[----:B------:R-:W-:Y:S02]  /*37b0*/  FMUL.FTZ R37, R37, R142 ;  /* 0x0000008e25257220 */ /* 0x000fe40000410000 */
[----:B------:R-:W-:-:S02]  /*37c0*/  FADD.FTZ R36, -R132, R141 ;  /* 0x0000008d84247221 */ /* 0x000fc40000010100 */
[----:B------:R-:W-:Y:S02]  /*37d0*/  FADD.FTZ R132, R98, UR5 ;  /* 0x0000000562847e21 */ /* 0x000fe40008010000 */
[----:B------:R-:W-:Y:S02]  /*37e0*/  FFMA.FTZ R33, R113, R33, R37 ;  /* 0x0000002171217223 */ /* 0x000fe40000010025 */
[----:B------:R-:W-:Y:S02]  /*37f0*/  FFMA.FTZ R11, R142, R130, R11 ;  /* 0x000000828e0b7223 */ /* 0x000fe4000001000b */
[----:B------:R-:W-:Y:S02]  /*3800*/  FMUL.FTZ R37, R131, UR40 ;  /* 0x0000002883257c20 */ /* 0x000fe40008410000 */
[----:B------:R-:W-:Y:S02]  /*3810*/  FMUL.FTZ R142, R132, R131 ;  /* 0x00000083848e7220 */ /* 0x000fe40000410000 */
[----:B------:R-:W-:-:S02]  /*3820*/  FMUL.FTZ R131, R37, R36 ;  /* 0x0000002425837220 */ /* 0x000fc40000410000 */
[----:B------:R-:W-:Y:S02]  /*3830*/  FFMA.FTZ R11, R36, R142, R11 ;  /* 0x0000008e240b7223 */ /* 0x000fe4000001000b */
[----:B------:R-:W-:Y:S02]  /*3840*/  FMUL.FTZ R37, R134, UR40 ;  /* 0x0000002886257c20 */ /* 0x000fe40008410000 */
[----:B------:R-:W-:Y:S02]  /*3850*/  FADD.FTZ R36, R99, UR5 ;  /* 0x0000000563247e21 */ /* 0x000fe40008010000 */
[----:B------:R-:W-:Y:S02]  /*3860*/  FMUL.FTZ R37, R37, R133 ;  /* 0x0000008525257220 */ /* 0x000fe40000410000 */
[C---:B------:R-:W-:Y:S02]  /*3870*/  FMUL.FTZ R134, R36.reuse, R134 ;  /* 0x0000008624867220 */ /* 0x040fe40000410000 */
[----:B------:R-:W-:Y:S01]  /*3880*/  FFMA.FTZ R67, R36, R35, R67 ;  /* 0x0000002324437223 */ /* 0x000fe20000010043 */
[----:B------:R-:W-:Y:S01]  /*3890*/  LEA.HI.SX32 R36, R39, R39, 0x1b ;  /* 0x0000002727247211 */ /* 0x000fe200078fdaff */
[----:B------:R-:W-:-:S02]  /*38a0*/  FMUL.FTZ R25, R124, R25 ;  /* 0x000000197c197220 */ /* 0x000fc40000410000 */
[----:B------:R-:W-:Y:S01]  /*38b0*/  FFMA.FTZ R35, R115, R35, R37 ;  /* 0x0000002373237223 */ /* 0x000fe20000010025 */
[C---:B------:R-:W-:Y:S02]  /*38c0*/  IADD3 R37, R39.reuse, 0x1, RZ ;  /* 0x0000000127257810 */ /* 0x040fe40007ffe0ff */
[----:B------:R0:W-:Y:S01]  /*38d0*/  STS [R36.X4+0x4200], R25 ;  /* 0x0042001924007388 */ /* 0x0001e20000004800 */
[----:B------:R-:W-:Y:S01]  /*38e0*/  IADD3 R38, R39, 0x2, RZ ;  /* 0x0000000227267810 */ /* 0x000fe20007ffe0ff */
[----:B------:R-:W-:Y:S01]  /*38f0*/  FMUL.FTZ R27, R125, R27 ;  /* 0x0000001b7d1b7220 */ /* 0x000fe20000410000 */
[-C--:B------:R-:W-:Y:S01]  /*3900*/  LEA.HI.SX32 R37, R37, R39.reuse, 0x1b ;  /* 0x0000002725257211 */ /* 0x080fe200078fdaff */
[----:B------:R-:W-:Y:S01]  /*3910*/  FMUL.FTZ R28, R126, R28 ;  /* 0x0000001c7e1c7220 */ /* 0x000fe20000410000 */
[----:B------:R-:W-:Y:S01]  /*3920*/  LEA.HI.SX32 R38, R38, R39, 0x1b ;  /* 0x0000002726267211 */ /* 0x000fe200078fdaff */
[----:B------:R-:W-:Y:S01]  /*3930*/  FMUL.FTZ R29, R127, R29 ;  /* 0x0000001d7f1d7220 */ /* 0x000fe20000410000 */
[----:B0-----:R-:W-:Y:S01]  /*3940*/  IADD3 R25, R39, 0x3, RZ ;  /* 0x0000000327197810 */ /* 0x001fe20007ffe0ff */
[----:B------:R-:W-:-:S02]  /*3950*/  FMUL.FTZ R31, R122, R31 ;  /* 0x0000001f7a1f7220 */ /* 0x000fc40000410000 */
[----:B------:R-:W-:Y:S01]  /*3960*/  FMUL.FTZ R149, R123, R149 ;  /* 0x000000957b957220 */ /* 0x000fe20000410000 */
[----:B------:R-:W-:Y:S01]  /*3970*/  LEA.HI.SX32 R39, R25, R39, 0x1b ;  /* 0x0000002719277211 */ /* 0x000fe200078fdaff */
[----:B------:R0:W-:Y:S01]  /*3980*/  STS [R37.X4+0x4204], R27 ;  /* 0x0042041b25007388 */ /* 0x0001e20000004800 */
[----:B------:R-:W-:-:S03]  /*3990*/  FMUL.FTZ R25, R133, R134 ;  /* 0x0000008685197220 */ /* 0x000fc60000410000 */
[----:B------:R-:W-:Y:S01]  /*39a0*/  STS [R38.X4+0x4208], R28 ;  /* 0x0042081c26007388 */ /* 0x000fe20000004800 */
[----:B------:R-:W-:-:S03]  /*39b0*/  FMUL.FTZ R26, R120, R26 ;  /* 0x0000001a781a7220 */ /* 0x000fc60000410000 */
[----:B------:R1:W-:Y:S01]  /*39c0*/  STS [R39.X4+0x420c], R29 ;  /* 0x00420c1d27007388 */ /* 0x0003e20000004800 */
[----:B------:R-:W-:Y:S02]  /*39d0*/  FMUL.FTZ R30, R121, R30 ;  /* 0x0000001e791e7220 */ /* 0x000fe40000410000 */
[----:B0-----:R-:W-:Y:S01]  /*39e0*/  FMUL.FTZ R27, R116, R158 ;  /* 0x0000009e741b7220 */ /* 0x001fe20000410000 */
[----:B------:R0:W-:Y:S01]  /*39f0*/  STS [R36.X4+0x4218], R31 ;  /* 0x0042181f24007388 */ /* 0x0001e20000004800 */
[----:B------:R-:W-:Y:S02]  /*3a00*/  FMUL.FTZ R159, R117, R159 ;  /* 0x0000009f759f7220 */ /* 0x000fe40000410000 */
[----:B------:R-:W-:Y:S01]  /*3a10*/  FMUL.FTZ R163, R118, R163 ;  /* 0x000000a376a37220 */ /* 0x000fe20000410000 */
[----:B------:R2:W-:Y:S01]  /*3a20*/  STS [R36.X4+0x421c], R149 ;  /* 0x00421c9524007388 */ /* 0x0005e20000004800 */
[----:B------:R-:W-:Y:S02]  /*3a30*/  FMUL.FTZ R133, R112, R164 ;  /* 0x000000a470857220 */ /* 0x000fe40000410000 */
[----:B-1----:R-:W-:-:S02]  /*3a40*/  FMUL.FTZ R29, R119, R144 ;  /* 0x00000090771d7220 */ /* 0x002fc40000410000 */
[----:B------:R-:W-:Y:S02]  /*3a50*/  FMUL.FTZ R165, R115, R134 ;  /* 0x0000008673a57220 */ /* 0x000fe40000410000 */
[----:B0-----:R-:W-:Y:S02]  /*3a60*/  FMUL.FTZ R31, R113, R130 ;  /* 0x00000082711f7220 */ /* 0x001fe40000410000 */
[C---:B--2---:R-:W-:Y:S01]  /*3a70*/  FMUL.FTZ R149, R114.reuse, R142 ;  /* 0x0000008e72957220 */ /* 0x044fe20000410000 */
[----:B------:R-:W-:Y:S04]  /*3a80*/  STS [R36.X4+0x4210], R26 ;  /* 0x0042101a24007388 */ /* 0x000fe80000004800 */
        /* <DEDUP_REMOVED lines=9> */
[----:B------:R-:W-:-:S02]  /*3b20*/  FFMA.FTZ R131, R114, R34, R131 ;  /* 0x0000002272837223 */ /* 0x000fc40000010083 */
[----:B------:R-:W-:Y:S02]  /*3b30*/  FFMA.FTZ R129, R112, R32, R129 ;  /* 0x0000002070817223 */ /* 0x000fe40000010081 */
[----:B0-----:R-:W-:Y:S02]  /*3b40*/  FFMA.FTZ R27, R118, R160, R15 ;  /* 0x000000a0761b7223 */ /* 0x001fe4000001000f */
[-C--:B------:R-:W-:Y:S02]  /*3b50*/  FFMA.FTZ R128, R119, R162.reuse, R128 ;  /* 0x000000a277807223 */ /* 0x080fe40000010080 */
[----:B------:R-:W-:Y:S01]  /*3b60*/  FFMA.FTZ R71, R161, R162, R71 ;  /* 0x000000a2a1477223 */ /* 0x000fe20000010047 */
[C---:B-1----:R-:W-:Y:S01]  /*3b70*/  IADD3 R159, R0.reuse, 0x100, RZ ;  /* 0x00000100009f7810 */ /* 0x042fe20007ffe0ff */
[----:B------:R-:W-:Y:S01]  /*3b80*/  FADD.FTZ R63, R35, R63 ;  /* 0x0000003f233f7221 */ /* 0x000fe20000010000 */
[C---:B--2---:R-:W-:Y:S01]  /*3b90*/  IADD3 R29, R0.reuse, 0x280, RZ ;  /* 0x00000280001d7810 */ /* 0x044fe20007ffe0ff */
[----:B------:R-:W-:Y:S01]  /*3ba0*/  FFMA.FTZ R64, R143, R32, R64 ;  /* 0x000000208f407223 */ /* 0x000fe20000010040 */
[C---:B---3--:R-:W-:Y:S01]  /*3bb0*/  IADD3 R149, R0.reuse, 0x300, RZ ;  /* 0x0000030000957810 */ /* 0x048fe20007ffe0ff */
[----:B------:R-:W-:Y:S01]  /*3bc0*/  FADD.FTZ R62, R131, R62 ;  /* 0x0000003e833e7221 */ /* 0x000fe20000010000 */
[C---:B------:R-:W-:Y:S01]  /*3bd0*/  IADD3 R31, R0.reuse, 0x380, RZ ;  /* 0x00000380001f7810 */ /* 0x040fe20007ffe0ff */
[----:B------:R-:W-:Y:S01]  /*3be0*/  FADD.FTZ R61, R33, R61 ;  /* 0x0000003d213d7221 */ /* 0x000fe20000010000 */
[C---:B------:R-:W-:Y:S01]  /*3bf0*/  IADD3 R33, R0.reuse, 0x500, RZ ;  /* 0x0000050000217810 */ /* 0x040fe20007ffe0ff */
[----:B------:R-:W-:Y:S01]  /*3c00*/  FFMA.FTZ R70, R145, R160, R70 ;  /* 0x000000a091467223 */ /* 0x000fe20000010046 */
[C---:B------:R-:W-:Y:S01]  /*3c10*/  IADD3 R145, R0.reuse, 0x480, RZ ;  /* 0x0000048000917810 */ /* 0x040fe20007ffe0ff */
[----:B------:R-:W-:Y:S01]  /*3c20*/  FADD.FTZ R60, R129, R60 ;  /* 0x0000003c813c7221 */ /* 0x000fe20000010000 */
[C---:B------:R-:W-:Y:S01]  /*3c30*/  IADD3 R143, R0.reuse, 0x580, RZ ;  /* 0x00000580008f7810 */ /* 0x040fe20007ffe0ff */
[-C--:B------:R-:W-:Y:S01]  /*3c40*/  FFMA.FTZ R14, R117, R157.reuse, R14 ;  /* 0x0000009d750e7223 */ /* 0x080fe2000001000e */
[----:B------:R-:W-:Y:S01]  /*3c50*/  IADD3 R35, R0, 0x600, RZ ;  /* 0x0000060000237810 */ /* 0x000fe20007ffe0ff */
[----:B------:R-:W-:Y:S01]  /*3c60*/  FFMA.FTZ R69, R146, R157, R69 ;  /* 0x0000009d92457223 */ /* 0x000fe20000010045 */
[C---:B------:R-:W-:Y:S01]  /*3c70*/  IADD3 R157, R0.reuse, 0x200, RZ ;  /* 0x00000200009d7810 */ /* 0x040fe20007ffe0ff */
[----:B------:R-:W-:Y:S01]  /*3c80*/  FFMA.FTZ R68, R147, R148, R68 ;  /* 0x0000009493447223 */ /* 0x000fe20000010044 */
[C---:B------:R-:W-:Y:S01]  /*3c90*/  IADD3 R147, R0.reuse, 0x400, RZ ;  /* 0x0000040000937810 */ /* 0x040fe20007ffe0ff */
[----:B------:R-:W-:Y:S01]  /*3ca0*/  FADD.FTZ R58, R27, R58 ;  /* 0x0000003a1b3a7221 */ /* 0x000fe20000010000 */
[C---:B------:R-:W-:Y:S01]  /*3cb0*/  IADD3 R27, R0.reuse, 0x180, RZ ;  /* 0x00000180001b7810 */ /* 0x040fe20007ffe0ff */
[----:B------:R-:W-:Y:S01]  /*3cc0*/  FMUL.FTZ R162, R93, R17 ;  /* 0x000000115da27220 */ /* 0x000fe20000410000 */
[----:B------:R-:W-:-:S02]  /*3cd0*/  IADD3 R17, R0, 0x80, RZ ;  /* 0x0000008000117810 */ /* 0x000fc40007ffe0ff */
[C---:B------:R-:W-:Y:S02]  /*3ce0*/  IADD3 R129, R0.reuse, 0x680, RZ ;  /* 0x0000068000817810 */ /* 0x040fe40007ffe0ff */
[C---:B------:R-:W-:Y:S02]  /*3cf0*/  IADD3 R133, R0.reuse, 0x700, RZ ;  /* 0x0000070000857810 */ /* 0x040fe40007ffe0ff */
[----:B------:R-:W-:Y:S01]  /*3d00*/  IADD3 R131, R0, 0x780, RZ ;  /* 0x0000078000837810 */ /* 0x000fe20007ffe0ff */
[----:B------:R-:W-:Y:S01]  /*3d10*/  FFMA.FTZ R15, R116, R148, R150 ;  /* 0x00000094740f7223 */ /* 0x000fe20000010096 */
[----:B------:R-:W-:Y:S01]  /*3d20*/  LEA.HI.SX32 R146, R0, R0, 0x1b ;  /* 0x0000000000927211 */ /* 0x000fe200078fdaff */
[----:B------:R-:W-:Y:S01]  /*3d30*/  FMUL.FTZ R161, R92, R16 ;  /* 0x000000105ca17220 */ /* 0x000fe20000410000 */
[-C--:B------:R-:W-:Y:S01]  /*3d40*/  LEA.HI.SX32 R160, R17, R0.reuse, 0x1b ;  /* 0x0000000011a07211 */ /* 0x080fe200078fdaff */
[----:B------:R-:W-:Y:S01]  /*3d50*/  BAR.SYNC.DEFER_BLOCKING 0x0 ;  /* 0x0000000000007b1d */ /* 0x000fe20000010000 */
        /* <DEDUP_REMOVED lines=12> */
[----:B------:R-:W-:Y:S01]  /*3e20*/  FMUL.FTZ R163, R94, R18 ;  /* 0x000000125ea37220 */ /* 0x000fe20000410000 */
[----:B------:R-:W-:-:S02]  /*3e30*/  LEA.HI.SX32 R133, R133, R0, 0x1b ;  /* 0x0000000085857211 */ /* 0x000fc400078fdaff */
[----:B------:R-:W-:Y:S01]  /*3e40*/  LEA.HI.SX32 R131, R131, R0, 0x1b ;  /* 0x0000000083837211 */ /* 0x000fe200078fdaff */
[----:B------:R-:W-:Y:S01]  /*3e50*/  FFMA.FTZ R66, R132, R34, R66 ;  /* 0x0000002284427223 */ /* 0x000fe20000010042 */
[----:B------:R-:W0:Y:S01]  /*3e60*/  LDS R16, [R160.X4+0x4400] ;  /* 0x00440000a0107984 */ /* 0x000e220000004800 */
[----:B------:R-:W-:Y:S02]  /*3e70*/  FADD.FTZ R59, R128, R59 ;  /* 0x0000003b803b7221 */ /* 0x000fe40000010000 */
[----:B------:R-:W-:Y:S01]  /*3e80*/  FMUL.FTZ R18, R95, R19 ;  /* 0x000000135f127220 */ /* 0x000fe20000410000 */
[----:B------:R-:W1:Y:S01]  /*3e90*/  LDS R132, [R146.X4+0x4200] ;  /* 0x0042000092847984 */ /* 0x000e620000004800 */
[----:B------:R-:W-:-:S03]  /*3ea0*/  FMUL.FTZ R21, R89, R21 ;  /* 0x0000001559157220 */ /* 0x000fc60000410000 */
[----:B------:R-:W2:Y:S04]  /*3eb0*/  LDS R17, [R159.X4+0x4600] ;  /* 0x004600009f117984 */ /* 0x000ea80000004800 */
[----:B------:R-:W3:Y:S04]  /*3ec0*/  LDS R26, [R158.X4+0x4800] ;  /* 0x004800009e1a7984 */ /* 0x000ee80000004800 */
[----:B------:R-:W4:Y:S04]  /*3ed0*/  LDS R27, [R157.X4+0x4a00] ;  /* 0x004a00009d1b7984 */ /* 0x000f280000004800 */
        /* <DEDUP_REMOVED lines=11> */
[----:B------:R-:W-:Y:S01]  /*3f90*/  STS [R36.X4+0x6300], R161 ;  /* 0x006300a124007388 */ /* 0x000fe20000004800 */
[----:B------:R-:W-:-:S03]  /*3fa0*/  FMUL.FTZ R19, R88, R20 ;  /* 0x0000001458137220 */ /* 0x000fc60000410000 */
[----:B------:R-:W-:Y:S04]  /*3fb0*/  STS [R37.X4+0x6304], R162 ;  /* 0x006304a225007388 */ /* 0x000fe80000004800 */
[----:B------:R-:W-:Y:S01]  /*3fc0*/  STS [R38.X4+0x6308], R163 ;  /* 0x006308a326007388 */ /* 0x000fe20000004800 */
[----:B------:R-:W-:-:S03]  /*3fd0*/  UIMAD UR24, UR27, UR24, URZ ;  /* 0x000000181b1872a4 */ /* 0x000fc6000f8e023f */
[----:B------:R-:W-:Y:S04]  /*3fe0*/  STS [R39.X4+0x630c], R18 ;  /* 0x00630c1227007388 */ /* 0x000fe80000004800 */
[----:B------:R5:W-:Y:S01]  /*3ff0*/  STS [R36.X4+0x6314], R21 ;  /* 0x0063141524007388 */ /* 0x000be20000004800 */
[----:B------:R-:W-:Y:S01]  /*4000*/  FMUL.FTZ R23, R91, R23 ;  /* 0x000000175b177220 */ /* 0x000fe20000410000 */
[----:B------:R-:W-:Y:S02]  /*4010*/  MOV R20, R0 ;  /* 0x0000000000147202 */ /* 0x000fe40000000f00 */
[----:B------:R1:W-:Y:S01]  /*4020*/  STS [R36.X4+0x6310], R19 ;  /* 0x0063101324007388 */ /* 0x0003e20000004800 */
[----:B-----5:R-:W-:Y:S01]  /*4030*/  HFMA2.MMA R21, -RZ, RZ, 0, 0 ;  /* 0x00000000ff157435 */ /* 0x020fe200000001ff */
[----:B------:R-:W-:Y:S01]  /*4040*/  UIMAD UR38, UR26, UR25, UR24 ;  /* 0x000000191a2672a4 */ /* 0x000fe2000f8e0218 */
[----:B-1----:R-:W-:-:S02]  /*4050*/  MOV R19, UR26 ;  /* 0x0000001a00137c02 */ /* 0x002fc40008000f00 */
[----:B------:R-:W-:Y:S01]  /*4060*/  ULDC.64 UR24, c[0x0][0x2b8] ;  /* 0x0000ae0000187ab9 */ /* 0x000fe20000000a00 */
[----:B------:R1:W-:Y:S01]  /*4070*/  STS [R36.X4+0x631c], R23 ;  /* 0x00631c1724007388 */ /* 0x0003e20000004800 */
[----:B------:R-:W-:Y:S01]  /*4080*/  FMUL.FTZ R37, R85, R136 ;  /* 0x0000008855257220 */ /* 0x000fe20000410000 */
[----:B------:R-:W-:Y:S01]  /*4090*/  UIMAD UR24, UR27, UR24, URZ ;  /* 0x000000181b1872a4 */ /* 0x000fe2000f8e023f */
[----:B------:R-:W-:Y:S01]  /*40a0*/  FMUL.FTZ R135, R84, R135 ;  /* 0x0000008754877220 */ /* 0x000fe20000410000 */
[----:B------:R-:W-:Y:S01]  /*40b0*/  ULEA UR41, UR13, 0xfffff800, 0xb ;  /* 0xfffff8000d297891 */ /* 0x000fe2000f8e583f */
[--C-:B------:R-:W-:Y:S01]  /*40c0*/  IMAD.WIDE.U32 R18, R19, c[0x0][0x298], R20.reuse ;  /* 0x0000a60013127a25 */ /* 0x100fe200078e0014 */
[----:B------:R5:W-:Y:S01]  /*40d0*/  STS [R36.X4+0x6324], R37 ;  /* 0x0063242524007388 */ /* 0x000be20000004800 */
[----:B-1----:R-:W-:Y:S01]  /*40e0*/  MOV R23, UR26 ;  /* 0x0000001a00177c02 */ /* 0x002fe20008000f00 */
[----:B------:R-:W-:Y:S02]  /*40f0*/  UIMAD UR24, UR26, UR25, UR24 ;  /* 0x000000191a1872a4 */ /* 0x000fe4000f8e0218 */
[----:B------:R-:W-:Y:S01]  /*4100*/  IADD3 R19, R19, UR38, RZ ;  /* 0x0000002613137c10 */ /* 0x000fe2000fffe0ff */
[----:B------:R1:W-:Y:S01]  /*4110*/  STS [R36.X4+0x6320], R135 ;  /* 0x0063208724007388 */ /* 0x0003e20000004800 */
[----:B------:R-:W-:Y:S01]  /*4120*/  ULDC.64 UR38, c[0x0][0x2c0] ;  /* 0x0000b00000267ab9 */ /* 0x000fe20000000a00 */
[----:B------:R-:W-:Y:S01]  /*4130*/  IMAD.WIDE.U32 R20, R23, c[0x0][0x2b8], R20 ;  /* 0x0000ae0017147a25 */ /* 0x000fe200078e0014 */
[----:B-----5:R-:W-:Y:S01]  /*4140*/  MOV R37, UR12 ;  /* 0x0000000c00257c02 */ /* 0x020fe20008000f00 */
[----:B------:R-:W-:-:S02]  /*4150*/  UIMAD UR38, UR29, UR38, URZ ;  /* 0x000000261d2672a4 */ /* 0x000fc4000f8e023f */
[----:B------:R-:W-:Y:S01]  /*4160*/  FMUL.FTZ R23, R87, R138 ;  /* 0x0000008a57177220 */ /* 0x000fe20000410000 */
[----:B------:R-:W-:Y:S02]  /*4170*/  IADD3 R21, R21, UR24, RZ ;  /* 0x0000001815157c10 */ /* 0x000fe4000fffe0ff */
[----:B-1----:R-:W-:Y:S01]  /*4180*/  MOV R135, UR41 ;  /* 0x0000002900877c02 */ /* 0x002fe20008000f00 */
[----:B------:R-:W-:Y:S01]  /*4190*/  IMAD.WIDE.U32 R18, R37, c[0x0][0x2a0], R18 ;  /* 0x0000a80025127a25 */ /* 0x000fe200078e0012 */
[----:B------:R-:W-:Y:S01]  /*41a0*/  MOV R37, UR12 ;  /* 0x0000000c00257c02 */ /* 0x000fe20008000f00 */
[----:B------:R-:W-:Y:S01]  /*41b0*/  ULDC.64 UR24, c[0x0][0x2a0] ;  /* 0x0000a80000187ab9 */ /* 0x000fe20000000a00 */
[----:B------:R-:W-:Y:S01]  /*41c0*/  IADD3 R135, -R135, c[0x0][0x168], -R0 ;  /* 0x00005a0087877a10 */ /* 0x000fe20007ffe900 */
[----:B------:R-:W-:Y:S01]  /*41d0*/  UIMAD UR24, UR29, UR24, URZ ;  /* 0x000000181d1872a4 */ /* 0x000fe2000f8e023f */
[----:B------:R1:W-:Y:S01]  /*41e0*/  STS [R36.X4+0x632c], R23 ;  /* 0x00632c1724007388 */ /* 0x0003e20000004800 */
[----:B------:R-:W-:Y:S01]  /*41f0*/  IMAD.WIDE.U32 R20, R37, c[0x0][0x2c0], R20 ;  /* 0x0000b00025147a25 */ /* 0x000fe200078e0014 */
[----:B------:R-:W-:Y:S01]  /*4200*/  ISETP.GE.AND P0, PT, R135, 0x1, PT ;  /* 0x000000018700780c */ /* 0x000fe20003f06270 */
[----:B------:R-:W-:-:S02]  /*4210*/  UIMAD UR24, UR12, UR25, UR24 ;  /* 0x000000190c1872a4 */ /* 0x000fc4000f8e0218 */
[----:B------:R-:W-:Y:S01]  /*4220*/  FMUL.FTZ R165, R90, R22 ;  /* 0x000000165aa57220 */ /* 0x000fe20000410000 */
[----:B------:R-:W-:Y:S01]  /*4230*/  UIMAD UR38, UR12, UR39, UR38 ;  /* 0x000000270c2672a4 */ /* 0x000fe2000f8e0226 */
[----:B------:R-:W-:Y:S02]  /*4240*/  FMUL.FTZ R137, R86, R137 ;  /* 0x0000008956897220 */ /* 0x000fe40000410000 */
[----:B------:R-:W-:Y:S02]  /*4250*/  FMUL.FTZ R139, R80, R139 ;  /* 0x0000008b508b7220 */ /* 0x000fe40000410000 */
[----:B------:R-:W-:Y:S02]  /*4260*/  FMUL.FTZ R37, R81, R140 ;  /* 0x0000008c51257220 */ /* 0x000fe40000410000 */
[----:B------:R-:W-:Y:S02]  /*4270*/  FMUL.FTZ R141, R82, R141 ;  /* 0x0000008d528d7220 */ /* 0x000fe40000410000 */
[----:B-1----:R-:W-:Y:S01]  /*4280*/  FMUL.FTZ R23, R83, R154 ;  /* 0x0000009a53177220 */ /* 0x002fe20000410000 */
[----:B------:R-:W-:Y:S01]  /*4290*/  USHF.R.S32.HI UR25, URZ, 0x1f, UR41 ;  /* 0x0000001f3f197899 */ /* 0x000fe20008011429 */
[----:B------:R-:W-:Y:S01]  /*42a0*/  STS [R36.X4+0x6318], R165 ;  /* 0x006318a524007388 */ /* 0x000fe20000004800 */
[----:B------:R-:W-:-:S02]  /*42b0*/  IADD3 R136, R19, UR24, RZ ;  /* 0x0000001813887c10 */ /* 0x000fc4000fffe0ff */
[----:B------:R-:W-:Y:S01]  /*42c0*/  IADD3 R38, P1, R18, UR41, RZ ;  /* 0x0000002912267c10 */ /* 0x000fe2000ff3e0ff */
[----:B------:R1:W-:Y:S04]  /*42d0*/  STS [R36.X4+0x6328], R137 ;  /* 0x0063288924007388 */ /* 0x0003e80000004800 */
[----:B------:R-:W-:Y:S04]  /*42e0*/  STS [R36.X4+0x6330], R139 ;  /* 0x0063308b24007388 */ /* 0x000fe80000004800 */
[----:B------:R-:W-:Y:S01]  /*42f0*/  STS [R36.X4+0x6334], R37 ;  /* 0x0063342524007388 */ /* 0x000fe20000004800 */
[----:B-1----:R-:W-:-:S03]  /*4300*/  IADD3 R137, R21, UR38, RZ ;  /* 0x0000002615897c10 */ /* 0x002fc6000fffe0ff */
[----:B------:R-:W-:Y:S04]  /*4310*/  STS [R36.X4+0x6338], R141 ;  /* 0x0063388d24007388 */ /* 0x000fe80000004800 */
[----:B------:R1:W-:Y:S01]  /*4320*/  STS [R36.X4+0x633c], R23 ;  /* 0x00633c1724007388 */ /* 0x0003e20000004800 */
[----:B------:R-:W-:Y:S01]  /*4330*/  IADD3.X R39, R136, UR25, RZ, P1, !PT ;  /* 0x0000001988277c10 */ /* 0x000fe20008ffe4ff */
[----:B------:R-:W-:Y:S02]  /*4340*/  BSSY B0, `(.L_x_2095) ;  /* 0x0000018000007945 */ /* 0x000fe40003800000 */
[----:B------:R-:W-:Y:S01]  /*4350*/  BAR.SYNC.DEFER_BLOCKING 0x0 ;  /* 0x0000000000007b1d */ /* 0x000fe20000010000 */
[----:B-1----:R-:W-:-:S04]  /*4360*/  IADD3 R36, P2, R20, UR41, RZ ;  /* 0x0000002914247c10 */ /* 0x002fc8000ff5e0ff */
[----:B------:R-:W-:Y:S01]  /*4370*/  IADD3.X R37, R137, UR25, RZ, P2, !PT ;  /* 0x0000001989257c10 */ /* 0x000fe200097fe4ff */
[----:B------:R-:W-:Y:S05]  /*4380*/  @!P0 BRA `(.L_x_2096) ;  /* 0x0000013000008947 */ /* 0x000fea0003800000 */
[----:B0-234-:R-:W0:Y:S01]  /*4390*/  LDS R146, [R146.X4+0x6300] ;  /* 0x0063000092927984 */ /* 0x01de220000004800 */
[----:B------:R-:W-:Y:S01]  /*43a0*/  USHF.R.S32.HI UR39, URZ, 0x1f, UR7 ;  /* 0x0000001f3f277899 */ /* 0x000fe20008011407 */
[----:B------:R-:W-:Y:S01]  /*43b0*/  MOV R23, UR7 ;  /* 0x0000000700177c02 */ /* 0x000fe20008000f00 */
[----:B------:R-:W-:Y:S02]  /*43c0*/  ULDC.64 UR24, c[0x0][0x2b0] ;  /* 0x0000ac0000187ab9 */ /* 0x000fe40000000a00 */
[----:B------:R-:W-:Y:S02]  /*43d0*/  UIMAD UR24, UR39, UR24, URZ ;  /* 0x00000018271872a4 */ /* 0x000fe4000f8e023f */
[----:B------:R-:W-:Y:S02]  /*43e0*/  IMAD.WIDE.U32 R38, R23, c[0x0][0x2b0], R38 ;  /* 0x0000ac0017267a25 */ /* 0x000fe400078e0026 */
[----:B------:R-:W-:-:S02]  /*43f0*/  UIMAD UR38, UR7, UR25, UR24 ;  /* 0x00000019072672a4 */ /* 0x000fc4000f8e0218 */
[----:B------:R-:W-:Y:S01]  /*4400*/  IMAD.WIDE.U32 R36, R23, c[0x0][0x2d0], R36 ;  /* 0x0000b40017247a25 */ /* 0x000fe200078e0024 */
[----:B------:R-:W-:Y:S01]  /*4410*/  ULDC.64 UR24, c[0x0][0x2d0] ;  /* 0x0000b40000187ab9 */ /* 0x000fe20000000a00 */
[----:B------:R-:W-:Y:S01]  /*4420*/  LEA R22, P0, R38, c[0x0][0x318], 0x2 ;  /* 0x0000c60026167a11 */ /* 0x000fe200078010ff */
[----:B------:R-:W-:Y:S01]  /*4430*/  UIMAD UR24, UR39, UR24, URZ ;  /* 0x00000018271872a4 */ /* 0x000fe2000f8e023f */
[----:B------:R-:W-:-:S03]  /*4440*/  IADD3 R23, R39, UR38, RZ ;  /* 0x0000002627177c10 */ /* 0x000fc6000fffe0ff */
[----:B------:R-:W-:Y:S01]  /*4450*/  UIMAD UR24, UR7, UR25, UR24 ;  /* 0x00000019071872a4 */ /* 0x000fe2000f8e0218 */
[----:B------:R-:W-:Y:S02]  /*4460*/  LEA.HI.X R23, R38, c[0x0][0x31c], R23, 0x2, P0 ;  /* 0x0000c70026177a11 */ /* 0x000fe400000f1417 */
[----:B------:R-:W-:-:S03]  /*4470*/  LEA R38, P0, R36, c[0x0][0x320], 0x2 ;  /* 0x0000c80024267a11 */ /* 0x000fc600078010ff */
[----:B------:R-:W-:Y:S01]  /*4480*/  IADD3 R37, R37, UR24, RZ ;  /* 0x0000001825257c10 */ /* 0x000fe2000fffe0ff */
[----:B------:R1:W-:Y:S03]  /*4490*/  RED.E.ADD.F32.FTZ.RN.STRONG.GPU [R22.64], R132 ;  /* 0x000000841600798e */ /* 0x0003e6000c10e79e */
[----:B------:R-:W-:-:S05]  /*44a0*/  LEA.HI.X R39, R36, c[0x0][0x324], R37, 0x2, P0 ;  /* 0x0000c90024277a11 */ /* 0x000fca00000f1425 */
[----:B0-----:R1:W-:Y:S02]  /*44b0*/  RED.E.ADD.F32.FTZ.RN.STRONG.GPU [R38.64], R146 ;  /* 0x000000922600798e */ /* 0x0013e4000c10e79e */
.L_x_2096:
[----:B0-234-:R-:W-:Y:S05]  /*44c0*/  BSYNC B0 ;  /* 0x0000000000007941 */ /* 0x01dfea0003800000 */
.L_x_2095:
[----:B------:R-:W-:Y:S01]  /*44d0*/  UIMAD UR24, UR6, -0x800, UR28 ;  /* 0xfffff800061878a4 */ /* 0x000fe2000f8e021c */
[----:B-1----:R-:W-:Y:S01]  /*44e0*/  LEA R22, P0, R18, c[0x0][0x318], 0x2 ;  /* 0x0000c60012167a11 */ /* 0x002fe200078010ff */
[----:B------:R-:W-:Y:S01]  /*44f0*/  USHF.L.U32 UR40, UR8, 0x2, URZ ;  /* 0x0000000208287899 */ /* 0x000fe2000800063f */
[----:B------:R-:W-:Y:S01]  /*4500*/  LEA R36, P1, R20, c[0x0][0x320], 0x2 ;  /* 0x0000c80014247a11 */ /* 0x000fe200078210ff */
[----:B------:R-:W-:Y:S01]  /*4510*/  USHF.L.U64.HI UR41, UR8, 0x2, UR9 ;  /* 0x0000000208297899 */ /* 0x000fe20008010209 */
[----:B------:R-:W-:Y:S01]  /*4520*/  LEA.HI.X R23, R18, c[0x0][0x31c], R136, 0x2, P0 ;  /* 0x0000c70012177a11 */ /* 0x000fe200000f1488 */
[----:B------:R-:W-:Y:S01]  /*4530*/  ULDC.64 UR38, c[0x0][0x2d0] ;  /* 0x0000b40000267ab9 */ /* 0x000fe20000000a00 */
[----:B------:R-:W-:Y:S01]  /*4540*/  MOV R19, UR24 ;  /* 0x0000001800137c02 */ /* 0x000fe20008000f00 */
[----:B------:R-:W-:Y:S01]  /*4550*/  UIMAD UR38, UR41, UR38, URZ ;  /* 0x00000026292672a4 */ /* 0x000fe2000f8e023f */
[----:B------:R-:W-:Y:S01]  /*4560*/  LEA.HI.X R37, R20, c[0x0][0x324], R137, 0x2, P1 ;  /* 0x0000c90014257a11 */ /* 0x000fe200008f1489 */
[----:B------:R-:W-:Y:S01]  /*4570*/  BSSY B0, `(.L_x_2097) ;  /* 0x0000014000007945 */ /* 0x000fe20003800000 */
[----:B------:R-:W-:Y:S01]  /*4580*/  MOV R21, UR24 ;  /* 0x0000001800157c02 */ /* 0x000fe20008000f00 */
[----:B------:R-:W-:Y:S01]  /*4590*/  IMAD.WIDE R22, R19, 0x4, R22 ;  /* 0x0000000413167825 */ /* 0x000fe200078e0216 */
[----:B------:R-:W-:Y:S01]  /*45a0*/  MOV R19, UR40 ;  /* 0x0000002800137c02 */ /* 0x000fe20008000f00 */
[----:B------:R-:W-:Y:S01]  /*45b0*/  ULDC.64 UR24, c[0x0][0x2b0] ;  /* 0x0000ac0000187ab9 */ /* 0x000fe20000000a00 */
[----:B------:R-:W-:Y:S01]  /*45c0*/  ISETP.GE.AND P0, PT, R135, 0x81, PT ;  /* 0x000000818700780c */ /* 0x000fe20003f06270 */
[----:B------:R-:W-:Y:S01]  /*45d0*/  IMAD.WIDE R36, R21, 0x4, R36 ;  /* 0x0000000415247825 */ /* 0x000fe200078e0224 */
[----:B------:R-:W-:Y:S01]  /*45e0*/  UIMAD UR24, UR41, UR24, URZ ;  /* 0x00000018291872a4 */ /* 0x000fe2000f8e023f */
[----:B------:R-:W-:Y:S01]  /*45f0*/  MOV R21, UR40 ;  /* 0x0000002800157c02 */ /* 0x000fe20008000f00 */
[----:B------:R-:W-:Y:S01]  /*4600*/  UIMAD UR38, UR40, UR39, UR38 ;  /* 0x00000027282672a4 */ /* 0x000fe2000f8e0226 */
[----:B------:R-:W-:Y:S01]  /*4610*/  IMAD.WIDE.U32 R22, R19, c[0x0][0x2b0], R22 ;  /* 0x0000ac0013167a25 */ /* 0x000fe200078e0016 */
[----:B------:R-:W-:Y:S01]  /*4620*/  UIMAD UR24, UR40, UR25, UR24 ;  /* 0x00000019281872a4 */ /* 0x000fe2000f8e0218 */
[----:B------:R0:W1:Y:S02]  /*4630*/  LDS R19, [R160.X4+0x6500] ;  /* 0x00650000a0137984 */ /* 0x0000640000004800 */
[----:B------:R-:W-:-:S03]  /*4640*/  IMAD.WIDE.U32 R36, R21, c[0x0][0x2d0], R36 ;  /* 0x0000b40015247a25 */ /* 0x000fc600078e0024 */
[----:B------:R-:W-:Y:S01]  /*4650*/  IADD3 R23, R23, UR24, RZ ;  /* 0x0000001817177c10 */ /* 0x000fe2000fffe0ff */
[----:B------:R-:W-:Y:S01]  /*4660*/  FADD.FTZ R11, R11, R25 ;  /* 0x000000190b0b7221 */ /* 0x000fe20000010000 */
[----:B------:R-:W-:Y:S01]  /*4670*/  IADD3 R37, R37, UR38, RZ ;  /* 0x0000002625257c10 */ /* 0x000fe2000fffe0ff */
[----:B------:R-:W-:Y:S05]  /*4680*/  @!P0 BRA `(.L_x_2098) ;  /* 0x0000002000008947 */ /* 0x000fea0003800000 */
[----:B0-----:R0:W-:Y:S04]  /*4690*/  RED.E.ADD.F32.FTZ.RN.STRONG.GPU [R22.64+-0x1e00], R16 ;  /* 0xffe200101600798e */ /* 0x0011e8000c10e79e */
[----:B-1----:R0:W-:Y:S02]  /*46a0*/  RED.E.ADD.F32.FTZ.RN.STRONG.GPU [R36.64+-0x1e00], R19 ;  /* 0xffe200132400798e */ /* 0x0021e4000c10e79e */
.L_x_2098:
[----:B0-----:R-:W-:Y:S05]  /*46b0*/  BSYNC B0 ;  /* 0x0000000000007941 */ /* 0x001fea0003800000 */
.L_x_2097:
[----:B------:R-:W0:Y:S01]  /*46c0*/  LDS R159, [R159.X4+0x6700] ;  /* 0x006700009f9f7984 */ /* 0x000e220000004800 */
        /* <DEDUP_REMOVED lines=10> */
[----:B0-----:R2:W-:Y:S02]  /*4770*/  RED.E.ADD.F32.FTZ.RN.STRONG.GPU [R36.64+-0x1c00], R159 ;  /* 0xffe4009f2400798e */ /* 0x0015e4000c10e79e */
.L_x_2100:
[----:B------:R-:W-:Y:S05]  /*4780*/  BSYNC B0 ;  /* 0x0000000000007941 */ /* 0x000fea0003800000 */
.L_x_2099:
[----:B--2---:R2:W3:Y:S01]  /*4790*/  LDS R17, [R158.X4+0x6900] ;  /* 0x006900009e117984 */ /* 0x0044e20000004800 */
[----:B------:R-:W-:Y:S01]  /*47a0*/  BSSY B0, `(.L_x_2101) ;  /* 0x0000004000007945 */ /* 0x000fe20003800000 */
[----:B------:R-:W-:Y:S05]  /*47b0*/  @!P0 BRA `(.L_x_2102) ;  /* 0x0000002000008947 */ /* 0x000fea0003800000 */
[----:B------:R4:W-:Y:S04]  /*47c0*/  RED.E.ADD.F32.FTZ.RN.STRONG.GPU [R22.64+-0x1a00], R26 ;  /* 0xffe6001a1600798e */ /* 0x0009e8000c10e79e */
[----:B---3--:R4:W-:Y:S02]  /*47d0*/  RED.E.ADD.F32.FTZ.RN.STRONG.GPU [R36.64+-0x1a00], R17 ;  /* 0xffe600112400798e */ /* 0x0089e4000c10e79e */
.L_x_2102:
[----:B------:R-:W-:Y:S05]  /*47e0*/  BSYNC B0 ;  /* 0x0000000000007941 */ /* 0x000fea0003800000 */
.L_x_2101:
[----:B------:R-:W2:Y:S01]  /*47f0*/  LDS R157, [R157.X4+0x6b00] ;  /* 0x006b00009d9d7984 */ /* 0x000ea20000004800 */
[----:B------:R-:W-:Y:S01]  /*4800*/  BSSY B0, `(.L_x_2103) ;  /* 0x0000004000007945 */ /* 0x000fe20003800000 */
[----:B------:R-:W-:Y:S05]  /*4810*/  @!P1 BRA `(.L_x_2104) ;  /* 0x0000002000009947 */ /* 0x000fea0003800000 */
[----:B------:R4:W-:Y:S04]  /*4820*/  RED.E.ADD.F32.FTZ.RN.STRONG.GPU [R22.64+-0x1800], R27 ;  /* 0xffe8001b1600798e */ /* 0x0009e8000c10e79e */
[----:B--2---:R4:W-:Y:S02]  /*4830*/  RED.E.ADD.F32.FTZ.RN.STRONG.GPU [R36.64+-0x1800], R157 ;  /* 0xffe8009d2400798e */ /* 0x0049e4000c10e79e */
.L_x_2104:
[----:B------:R-:W-:Y:S05]  /*4840*/  BSYNC B0 ;  /* 0x0000000000007941 */ /* 0x000fea0003800000 */
.L_x_2103:
[----:B---34-:R3:W4:Y:S01]  /*4850*/  LDS R17, [R150.X4+0x6d00] ;  /* 0x006d000096117984 */ /* 0x0187220000004800 */
[----:B------:R-:W-:Y:S01]  /*4860*/  BSSY B0, `(.L_x_2105) ;  /* 0x0000004000007945 */ /* 0x000fe20003800000 */
[----:B------:R-:W-:Y:S05]  /*4870*/  @!P2 BRA `(.L_x_2106) ;  /* 0x000000200000a947 */ /* 0x000fea0003800000 */
[----:B------:R3:W-:Y:S04]  /*4880*/  RED.E.ADD.F32.FTZ.RN.STRONG.GPU [R22.64+-0x1600], R28 ;  /* 0xffea001c1600798e */ /* 0x0007e8000c10e79e */
[----:B----4-:R3:W-:Y:S02]  /*4890*/  RED.E.ADD.F32.FTZ.RN.STRONG.GPU [R36.64+-0x1600], R17 ;  /* 0xffea00112400798e */ /* 0x0107e4000c10e79e */
.L_x_2106:
[----:B------:R-:W-:Y:S05]  /*48a0*/  BSYNC B0 ;  /* 0x0000000000007941 */ /* 0x000fea0003800000 */
.L_x_2105:
[----:B------:R-:W3:Y:S01]  /*48b0*/  LDS R149, [R149.X4+0x6f00] ;  /* 0x006f000095957984 */ /* 0x000ee20000004800 */
[----:B------:R-:W-:Y:S01]  /*48c0*/  BSSY B0, `(.L_x_2107) ;  /* 0x0000004000007945 */ /* 0x000fe20003800000 */
[----:B------:R-:W-:Y:S05]  /*48d0*/  @!P3 BRA `(.L_x_2108) ;  /* 0x000000200000b947 */ /* 0x000fea0003800000 */
[----:B------:R4:W-:Y:S04]  /*48e0*/  RED.E.ADD.F32.FTZ.RN.STRONG.GPU [R22.64+-0x1400], R29 ;  /* 0xffec001d1600798e */ /* 0x0009e8000c10e79e */
[----:B---3--:R4:W-:Y:S02]  /*48f0*/  RED.E.ADD.F32.FTZ.RN.STRONG.GPU [R36.64+-0x1400], R149 ;  /* 0xffec00952400798e */ /* 0x0089e4000c10e79e */
.L_x_2108:
[----:B------:R-:W-:Y:S05]  /*4900*/  BSYNC B0 ;  /* 0x0000000000007941 */ /* 0x000fea0003800000 */
.L_x_2107:
[----:B---34-:R3:W4:Y:S01]  /*4910*/  LDS R17, [R148.X4+0x7100] ;  /* 0x0071000094117984 */ /* 0x0187220000004800 */
[----:B------:R-:W-:Y:S01]  /*4920*/  BSSY B0, `(.L_x_2109) ;  /* 0x0000004000007945 */ /* 0x000fe20003800000 */
[----:B------:R-:W-:Y:S05]  /*4930*/  @!P4 BRA `(.L_x_2110) ;  /* 0x000000200000c947 */ /* 0x000fea0003800000 */
[----:B------:R3:W-:Y:S04]  /*4940*/  RED.E.ADD.F32.FTZ.RN.STRONG.GPU [R22.64+-0x1200], R30 ;  /* 0xffee001e1600798e */ /* 0x0007e8000c10e79e */
[----:B----4-:R3:W-:Y:S02]  /*4950*/  RED.E.ADD.F32.FTZ.RN.STRONG.GPU [R36.64+-0x1200], R17 ;  /* 0xffee00112400798e */ /* 0x0107e4000c10e79e */
.L_x_2110:
[----:B------:R-:W-:Y:S05]  /*4960*/  BSYNC B0 ;  /* 0x0000000000007941 */ /* 0x000fea0003800000 */
.L_x_2109:
[----:B------:R-:W3:Y:S01]  /*4970*/  LDS R147, [R147.X4+0x7300] ;  /* 0x0073000093937984 */ /* 0x000ee20000004800 */
[----:B------:R-:W-:Y:S01]  /*4980*/  BSSY B0, `(.L_x_2111) ;  /* 0x0000004000007945 */ /* 0x000fe20003800000 */
[----:B------:R-:W-:Y:S05]  /*4990*/  @!P5 BRA `(.L_x_2112) ;  /* 0x000000200000d947 */ /* 0x000fea0003800000 */
[----:B------:R4:W-:Y:S04]  /*49a0*/  RED.E.ADD.F32.FTZ.RN.STRONG.GPU [R22.64+-0x1000], R31 ;  /* 0xfff0001f1600798e */ /* 0x0009e8000c10e79e */
[----:B---3--:R4:W-:Y:S02]  /*49b0*/  RED.E.ADD.F32.FTZ.RN.STRONG.GPU [R36.64+-0x1000], R147 ;  /* 0xfff000932400798e */ /* 0x0089e4000c10e79e */
.L_x_2112:
[----:B------:R-:W-:Y:S05]  /*49c0*/  BSYNC B0 ;  /* 0x0000000000007941 */ /* 0x000fea0003800000 */
.L_x_2111:
        /* <DEDUP_REMOVED lines=12> */
.L_x_2114:
[----:B------:R-:W-:Y:S05]  /*4a90*/  BSYNC B0 ;  /* 0x0000000000007941 */ /* 0x000fea0003800000 */
.L_x_2113:
[----:B---34-:R3:W4:Y:S01]  /*4aa0*/  LDS R17, [R144.X4+0x7700] ;  /* 0x0077000090117984 */ /* 0x0187220000004800 */
[----:B------:R-:W-:Y:S01]  /*4ab0*/  BSSY B0, `(.L_x_2115) ;  /* 0x0000004000007945 */ /* 0x000fe20003800000 */
[----:B------:R-:W-:Y:S05]  /*4ac0*/  @!P0 BRA `(.L_x_2116) ;  /* 0x0000002000008947 */ /* 0x000fea0003800000 */
[----:B------:R3:W-:Y:S04]  /*4ad0*/  RED.E.ADD.F32.FTZ.RN.STRONG.GPU [R22.64+-0xc00], R33 ;  /* 0xfff400211600798e */ /* 0x0007e8000c10e79e */
[----:B----4-:R3:W-:Y:S02]  /*4ae0*/  RED.E.ADD.F32.FTZ.RN.STRONG.GPU [R36.64+-0xc00], R17 ;  /* 0xfff400112400798e */ /* 0x0107e4000c10e79e */
.L_x_2116:
[----:B------:R-:W-:Y:S05]  /*4af0*/  BSYNC B0 ;  /* 0x0000000000007941 */ /* 0x000fea0003800000 */
.L_x_2115:
[----:B------:R-:W3:Y:S01]  /*4b00*/  LDS R143, [R143.X4+0x7900] ;  /* 0x007900008f8f7984 */ /* 0x000ee20000004800 */
[----:B------:R-:W-:Y:S01]  /*4b10*/  BSSY B0, `(.L_x_2117) ;  /* 0x0000004000007945 */ /* 0x000fe20003800000 */
[----:B------:R-:W-:Y:S05]  /*4b20*/  @!P1 BRA `(.L_x_2118) ;  /* 0x0000002000009947 */ /* 0x000fea0003800000 */
[----:B------:R4:W-:Y:S04]  /*4b30*/  RED.E.ADD.F32.FTZ.RN.STRONG.GPU [R22.64+-0xa00], R34 ;  /* 0xfff600221600798e */ /* 0x0009e8000c10e79e */
[----:B---3--:R4:W-:Y:S02]  /*4b40*/  RED.E.ADD.F32.FTZ.RN.STRONG.GPU [R36.64+-0xa00], R143 ;  /* 0xfff6008f2400798e */ /* 0x0089e4000c10e79e */
.L_x_2118:
[----:B------:R-:W-:Y:S05]  /*4b50*/  BSYNC B0 ;  /* 0x0000000000007941 */ /* 0x000fea0003800000 */
.L_x_2117:
[----:B---34-:R3:W4:Y:S01]  /*4b60*/  LDS R17, [R142.X4+0x7b00] ;  /* 0x007b00008e117984 */ /* 0x0187220000004800 */
[----:B------:R-:W-:Y:S01]  /*4b70*/  BSSY B0, `(.L_x_2119) ;  /* 0x0000004000007945 */ /* 0x000fe20003800000 */
[----:B------:R-:W-:Y:S05]  /*4b80*/  @!P2 BRA `(.L_x_2120) ;  /* 0x000000200000a947 */ /* 0x000fea0003800000 */
[----:B------:R3:W-:Y:S04]  /*4b90*/  RED.E.ADD.F32.FTZ.RN.STRONG.GPU [R22.64+-0x800], R35 ;  /* 0xfff800231600798e */ /* 0x0007e8000c10e79e */
[----:B----4-:R3:W-:Y:S02]  /*4ba0*/  RED.E.ADD.F32.FTZ.RN.STRONG.GPU [R36.64+-0x800], R17 ;  /* 0xfff800112400798e */ /* 0x0107e4000c10e79e */
.L_x_2120:
[----:B------:R-:W-:Y:S05]  /*4bb0*/  BSYNC B0 ;  /* 0x0000000000007941 */ /* 0x000fea0003800000 */
.L_x_2119:
[----:B---34-:R3:W4:Y:S01]  /*4bc0*/  LDS R17, [R134.X4+0x7d00] ;  /* 0x007d000086117984 */ /* 0x0187220000004800 */
[----:B------:R-:W-:Y:S01]  /*4bd0*/  BSSY B0, `(.L_x_2121) ;  /* 0x0000004000007945 */ /* 0x000fe20003800000 */
[----:B------:R-:W-:Y:S05]  /*4be0*/  @!P3 BRA `(.L_x_2122) ;  /* 0x000000200000b947 */ /* 0x000fea0003800000 */
[----:B------:R3:W-:Y:S04]  /*4bf0*/  RED.E.ADD.F32.FTZ.RN.STRONG.GPU [R22.64+-0x600], R128 ;  /* 0xfffa00801600798e */ /* 0x0007e8000c10e79e */
[----:B----4-:R3:W-:Y:S02]  /*4c00*/  RED.E.ADD.F32.FTZ.RN.STRONG.GPU [R36.64+-0x600], R17 ;  /* 0xfffa00112400798e */ /* 0x0107e4000c10e79e */
.L_x_2122:
[----:B------:R-:W-:Y:S05]  /*4c10*/  BSYNC B0 ;  /* 0x0000000000007941 */ /* 0x000fea0003800000 */
.L_x_2121:
[----:B------:R-:W3:Y:S01]  /*4c20*/  LDS R133, [R133.X4+0x7f00] ;  /* 0x007f000085857984 */ /* 0x000ee20000004800 */
[----:B------:R-:W-:Y:S01]  /*4c30*/  BSSY B0, `(.L_x_2123) ;  /* 0x0000004000007945 */ /* 0x000fe20003800000 */
[----:B------:R-:W-:Y:S05]  /*4c40*/  @!P4 BRA `(.L_x_2124) ;  /* 0x000000200000c947 */ /* 0x000fea0003800000 */
[----:B------:R4:W-:Y:S04]  /*4c50*/  RED.E.ADD.F32.FTZ.RN.STRONG.GPU [R22.64+-0x400], R129 ;  /* 0xfffc00811600798e */ /* 0x0009e8000c10e79e */
[----:B---3--:R4:W-:Y:S02]  /*4c60*/  RED.E.ADD.F32.FTZ.RN.STRONG.GPU [R36.64+-0x400], R133 ;  /* 0xfffc00852400798e */ /* 0x0089e4000c10e79e */
.L_x_2124:
[----:B------:R-:W-:Y:S05]  /*4c70*/  BSYNC B0 ;  /* 0x0000000000007941 */ /* 0x000fea0003800000 */
.L_x_2123:
[----:B------:R-:W4:Y:S01]  /*4c80*/  LDS R131, [R131.X4+0x8100] ;  /* 0x0081000083837984 */ /* 0x000f220000004800 */
[----:B------:R-:W-:Y:S01]  /*4c90*/  BSSY B0, `(.L_x_2125) ;  /* 0x0000004000007945 */ /* 0x000fe20003800000 */
[----:B------:R-:W-:Y:S05]  /*4ca0*/  @!P5 BRA `(.L_x_2126) ;  /* 0x000000200000d947 */ /* 0x000fea0003800000 */
[----:B------:R4:W-:Y:S04]  /*4cb0*/  RED.E.ADD.F32.FTZ.RN.STRONG.GPU [R22.64+-0x200], R130 ;  /* 0xfffe00821600798e */ /* 0x0009e8000c10e79e */
[----:B----4-:R4:W-:Y:S02]  /*4cc0*/  RED.E.ADD.F32.FTZ.RN.STRONG.GPU [R36.64+-0x200], R131 ;  /* 0xfffe00832400798e */ /* 0x0109e4000c10e79e */
.L_x_2126:
[----:B------:R-:W-:Y:S05]  /*4cd0*/  BSYNC B0 ;  /* 0x0000000000007941 */ /* 0x000fea0003800000 */
.L_x_2125:
[----:B------:R-:W5:Y:S01]  /*4ce0*/  SHFL.DOWN P0, R16, R11, 0x1, 0x1f ;  /* 0x08201f000b107f89 */ /* 0x000f620000000000 */
[----:B------:R-:W-:Y:S01]  /*4cf0*/  ISETP.NE.AND P2, PT, R0, RZ, PT ;  /* 0x000000ff0000720c */ /* 0x000fe20003f45270 */
[----:B------:R-:W-:Y:S01]  /*4d00*/  FFMA.FTZ R10, R123, R43, R10 ;  /* 0x0000002b7b0a7223 */ /* 0x000fe2000001000a */
[----:B------:R-:W-:Y:S01]  /*4d10*/  BSSY B0, `(.L_x_2127) ;  /* 0x0000037000007945 */ /* 0x000fe20003800000 */
[----:B------:R-:W4:Y:S01]  /*4d20*/  S2R R21, SR_LANEID ;  /* 0x0000000000157919 */ /* 0x000f220000000000 */
        /* <DEDUP_REMOVED lines=9> */
[----:B------:R-:W-:Y:S02]  /*4dc0*/  FFMA.FTZ R74, R13, R42, R74 ;  /* 0x0000002a0d4a7223 */ /* 0x000fe4000001004a */
[----:B-----5:R-:W-:Y:S02]  /*4dd0*/  @P0 FADD R16, R11, R16 ;  /* 0x000000100b100221 */ /* 0x020fe40000000000 */
[----:B------:R-:W-:Y:S02]  /*4de0*/  FADD.FTZ R56, R15, R56 ;  /* 0x000000380f387221 */ /* 0x000fe40000010000 */
[----:B------:R-:W-:Y:S01]  /*4df0*/  FFMA.FTZ R73, R12, R41, R73 ;  /* 0x000000290c497223 */ /* 0x000fe20000010049 */
[----:B---34-:R-:W3:Y:S01]  /*4e00*/  SHFL.DOWN P0, R17, R16, 0x2, 0x1f ;  /* 0x08401f0010117f89 */ /* 0x018ee20000000000 */
[----:B------:R-:W-:-:S02]  /*4e10*/  FADD.FTZ R55, R10, R55 ;  /* 0x000000370a377221 */ /* 0x000fc40000010000 */
        /* <DEDUP_REMOVED lines=10> */
[----:B------:R-:W-:Y:S02]  /*4ec0*/  FADD.FTZ R49, R156, R49 ;  /* 0x000000319c317221 */ /* 0x000fe40000010000 */
[----:B---3--:R-:W-:-:S02]  /*4ed0*/  @P0 FADD R17, R16, R17 ;  /* 0x0000001110110221 */ /* 0x008fc40000000000 */
[----:B------:R-:W-:-:S03]  /*4ee0*/  FADD.FTZ R48, R155, R48 ;  /* 0x000000309b307221 */ /* 0x000fc60000010000 */
[----:B------:R-:W3:Y:S02]  /*4ef0*/  SHFL.DOWN P0, R18, R17, 0x4, 0x1f ;  /* 0x08801f0011127f89 */ /* 0x000ee40000000000 */
[----:B---3--:R-:W-:-:S05]  /*4f00*/  @P0 FADD R18, R17, R18 ;  /* 0x0000001211120221 */ /* 0x008fca0000000000 */
[----:B-1----:R-:W1:Y:S02]  /*4f10*/  SHFL.DOWN P0, R19, R18, 0x8, 0x1f ;  /* 0x09001f0012137f89 */ /* 0x002e640000000000 */
[----:B-1----:R-:W-:Y:S01]  /*4f20*/  @P0 FADD R19, R18, R19 ;  /* 0x0000001312130221 */ /* 0x002fe20000000000 */
[----:B------:R-:W-:Y:S02]  /*4f30*/  ISETP.NE.AND P0, PT, R21, RZ, PT ;  /* 0x000000ff1500720c */ /* 0x000fe40003f05270 */
[----:B------:R-:W-:Y:S02]  /*4f40*/  SHF.R.S32.HI R21, RZ, 0x1f, R0 ;  /* 0x0000001fff157819 */ /* 0x000fe40000011400 */
[----:B------:R-:W1:Y:S02]  /*4f50*/  SHFL.DOWN P1, R20, R19, 0x10, 0x1f ;  /* 0x0a001f0013147f89 */ /* 0x000e640000020000 */
[----:B------:R-:W-:-:S04]  /*4f60*/  LEA.HI R21, R21, R0, RZ, 0x5 ;  /* 0x0000000015157211 */ /* 0x000fc800078f28ff */
[----:B------:R-:W-:Y:S01]  /*4f70*/  SHF.R.S32.HI R21, RZ, 0x5, R21 ;  /* 0x00000005ff157819 */ /* 0x000fe20000011415 */
[----:B-1----:R-:W-:-:S05]  /*4f80*/  @P1 FADD R20, R19, R20 ;  /* 0x0000001413141221 */ /* 0x002fca0000000000 */
[----:B------:R1:W-:Y:S04]  /*4f90*/  @!P0 STS [R21.X4+0x8404], R20 ;  /* 0x0084041415008388 */ /* 0x0003e80000004800 */
[----:B------:R-:W-:Y:S06]  /*4fa0*/  BAR.SYNC.DEFER_BLOCKING 0x0 ;  /* 0x0000000000007b1d */ /* 0x000fec0000010000 */
[----:B------:R-:W-:Y:S05]  /*4fb0*/  @P2 BRA `(.L_x_2128) ;  /* 0x000000c000002947 */ /* 0x000fea0003800000 */
[----:B-1----:R-:W-:Y:S01]  /*4fc0*/  ULDC UR24, c[0x0][0x174] ;  /* 0x00005d0000187ab9 */ /* 0x002fe20000000800 */
[----:B------:R-:W1:Y:S01]  /*4fd0*/  LDS.64 R4, [0x8408] ;  /* 0x00840800ff047984 */ /* 0x000e620000000a00 */
[----:B------:R-:W-:-:S02]  /*4fe0*/  UISETP.NE.AND UP0, UPT, UR13, UR24, UPT ;  /* 0x000000180d00728c */ /* 0x000fc4000bf05270 */
[----:B------:R-:W-:Y:S01]  /*4ff0*/  USHF.L.U32 UR24, UR7, 0x2, URZ ;  /* 0x0000000207187899 */ /* 0x000fe2000800063f */
[----:B------:R-:W3:Y:S03]  /*5000*/  LDS R3, [0x8410] ;  /* 0x00841000ff037984 */ /* 0x000ee60000000800 */
[----:B------:R-:W-:-:S13]  /*5010*/  PLOP3.LUT P0, PT, PT, PT, UP0, 0x80, 0x0 ;  /* 0x000000000000781c */ /* 0x000fda0003f0f008 */
[----:B------:R-:W4:Y:S01]  /*5020*/  @P0 LDS R7, [UR24+0xa050] ;  /* 0x00a05018ff070984 */ /* 0x000f220008000800 */
[----:B-1----:R-:W-:-:S04]  /*5030*/  FADD.FTZ R4, R20, R4 ;  /* 0x0000000414047221 */ /* 0x002fc80000010000 */
[----:B------:R-:W-:-:S04]  /*5040*/  FADD.FTZ R4, R5, R4 ;  /* 0x0000000405047221 */ /* 0x000fc80000010000 */
[----:B---3--:R-:W-:-:S04]  /*5050*/  FADD.FTZ R20, R4, R3 ;  /* 0x0000000304147221 */ /* 0x008fc80000010000 */
[----:B----4-:R-:W-:-:S05]  /*5060*/  @P0 FADD.FTZ R20, R20, R7 ;  /* 0x0000000714140221 */ /* 0x010fca0000010000 */
[----:B------:R1:W-:Y:S02]  /*5070*/  STS [UR24+0xa050], R20 ;  /* 0x00a05014ff007988 */ /* 0x0003e40008000818 */
.L_x_2128:
[----:B-1----:R-:W-:Y:S05]  /*5080*/  BSYNC B0 ;  /* 0x0000000000007941 */ /* 0x002fea0003800000 */
.L_x_2127:
        /* <DEDUP_REMOVED lines=8> */
.L_x_2081:
[----:B------:R-:W2:Y:S01]  /*5110*/  LDL.LU R6, [R1+0x1c] ;  /* 0x00001c0001067983 */ /* 0x000ea20000300800 */
[C---:B------:R-:W-:Y:S01]  /*5120*/  SHF.L.U32 R3, R0.reuse, 0x2, RZ ;  /* 0x0000000200037819 */ /* 0x040fe200000006ff */
[----:B------:R-:W-:Y:S01]  /*5130*/  UIADD3 UR7, UR13, -0x1, URZ ;  /* 0xffffffff0d077890 */ /* 0x000fe2000fffe03f */
[----:B------:R-:W-:Y:S01]  /*5140*/  SHF.L.U32 R24, R0, 0x2, RZ ;  /* 0x0000000200187819 */ /* 0x000fe200000006ff */
[----:B------:R-:W0:Y:S01]  /*5150*/  S2R R4, SR_LANEID ;  /* 0x0000000000047919 */ /* 0x000e220000000000 */
[----:B------:R-:W-:Y:S01]  /*5160*/  LOP3.LUT R3, R3, 0xffffff80, RZ, 0xc0, !PT ;  /* 0xffffff8003037812 */ /* 0x000fe200078ec0ff */
[----:B------:R-:W-:Y:S01]  /*5170*/  USHF.L.U32 UR8, UR7, 0xb, URZ ;  /* 0x0000000b07087899 */ /* 0x000fe2000800063f */
[----:B------:R-:W-:Y:S01]  /*5180*/  LOP3.LUT R24, R24, 0xffffff80, RZ, 0xc0, !PT ;  /* 0xffffff8018187812 */ /* 0x000fe200078ec0ff */
[----:B------:R-:W-:Y:S02]  /*5190*/  ULDC.64 UR24, c[0x0][0x2d8] ;  /* 0x0000b60000187ab9 */ /* 0x000fe40000000a00 */
[----:B------:R-:W-:Y:S01]  /*51a0*/  UIMAD UR38, UR27, UR24, URZ ;  /* 0x000000181b2672a4 */ /* 0x000fe2000f8e023f */
[----:B------:R-:W-:Y:S01]  /*51b0*/  LOP3.LUT R24, R24, 0x1f, R0, 0xf8, !PT ;  /* 0x0000001f18187812 */ /* 0x000fe200078ef800 */
[----:B------:R-:W-:-:S02]  /*51c0*/  USHF.R.S32.HI UR9, URZ, 0x1f, UR8 ;  /* 0x0000001f3f097899 */ /* 0x000fc40008011408 */
[----:B------:R-:W-:Y:S02]  /*51d0*/  UIMAD UR40, UR26, UR25, UR38 ;  /* 0x000000191a2872a4 */ /* 0x000fe4000f8e0226 */
[----:B------:R-:W-:Y:S02]  /*51e0*/  UIMAD.WIDE.U32 UR38, UR26, UR24, UR8 ;  /* 0x000000181a2672a5 */ /* 0x000fe4000f8e0008 */
[----:B------:R-:W-:Y:S02]  /*51f0*/  UIADD3 UR20, UP1, UR20, -0x2000, URZ ;  /* 0xffffe00014147890 */ /* 0x000fe4000ff3e03f */
[----:B------:R-:W-:Y:S02]  /*5200*/  ULDC.64 UR24, c[0x0][0x2e0] ;  /* 0x0000b80000187ab9 */ /* 0x000fe40000000a00 */
[----:B------:R-:W-:Y:S02]  /*5210*/  UIADD3 UR39, UR39, UR40, URZ ;  /* 0x0000002827277290 */ /* 0x000fe4000fffe03f */
[----:B------:R-:W-:-:S02]  /*5220*/  UIMAD UR40, UR11, UR24, URZ ;  /* 0x000000180b2872a4 */ /* 0x000fc4000f8e023f */
[----:B------:R-:W-:Y:S01]  /*5230*/  UIADD3 UR22, UP2, UR22, -0x2000, URZ ;  /* 0xffffe00016167890 */ /* 0x000fe2000ff5e03f */
[----:B0-----:R-:W-:Y:S01]  /*5240*/  LEA R7, R4, R3, 0x2 ;  /* 0x0000000304077211 */ /* 0x001fe200078e10ff */
[----:B------:R-:W-:Y:S01]  /*5250*/  BAR.SYNC.DEFER_BLOCKING 0x0 ;  /* 0x0000000000007b1d */ /* 0x000fe20000010000 */
[----:B------:R-:W-:Y:S02]  /*5260*/  UIMAD UR40, UR10, UR25, UR40 ;  /* 0x000000190a2872a4 */ /* 0x000fe4000f8e0228 */
[----:B------:R-:W-:Y:S02]  /*5270*/  UIMAD.WIDE.U32 UR24, UR10, UR24, UR38 ;  /* 0x000000180a1872a5 */ /* 0x000fe4000f8e0026 */
[----:B------:R-:W-:Y:S02]  /*5280*/  UIADD3 UR18, UP3, UR18, -0x2000, URZ ;  /* 0xffffe00012127890 */ /* 0x000fe4000ff7e03f */
[----:B------:R-:W-:Y:S02]  /*5290*/  ULDC.64 UR38, c[0x0][0x330] ;  /* 0x0000cc0000267ab9 */ /* 0x000fe40000000a00 */
[----:B------:R-:W-:-:S02]  /*52a0*/  UIADD3 UR25, UR25, UR40, URZ ;  /* 0x0000002819197290 */ /* 0x000fc4000fffe03f */
[----:B------:R-:W-:Y:S02]  /*52b0*/  ULEA UR38, UP0, UR24, UR38, 0x2 ;  /* 0x0000002618267291 */ /* 0x000fe4000f80103f */
[----:B------:R-:W-:Y:S02]  /*52c0*/  UIADD3 UR16, UP4, UR16, -0x2000, URZ ;  /* 0xffffe00010107890 */ /* 0x000fe4000ff9e03f */
[----:B------:R-:W-:Y:S02]  /*52d0*/  ULEA.HI.X UR39, UR24, UR39, UR25, 0x2, UP0 ;  /* 0x0000002718277291 */ /* 0x000fe400080f1419 */
[----:B------:R-:W-:Y:S01]  /*52e0*/  MOV R4, UR38 ;  /* 0x0000002600047c02 */ /* 0x000fe20008000f00 */
[----:B------:R-:W-:Y:S02]  /*52f0*/  ULDC.64 UR24, c[0x0][0x2f8] ;  /* 0x0000be0000187ab9 */ /* 0x000fe40000000a00 */
[----:B------:R-:W-:Y:S01]  /*5300*/  UIMAD UR38, UR27, UR24, URZ ;  /* 0x000000181b2672a4 */ /* 0x000fe2000f8e023f */
[----:B------:R-:W-:Y:S01]  /*5310*/  MOV R5, UR39 ;  /* 0x0000002700057c02 */ /* 0x000fe20008000f00 */
[----:B------:R-:W-:Y:S01]  /*5320*/  UIADD3 UR14, UP5, UR14, -0x2000, URZ ;  /* 0xffffe0000e0e7890 */ /* 0x000fe2000ffbe03f */
[----:B------:R-:W-:Y:S01]  /*5330*/  STS.128 [R7.X16], R76 ;  /* 0x0000004c07007388 */ /* 0x000fe2000000cc00 */
[----:B------:R-:W-:-:S02]  /*5340*/  UIMAD UR38, UR26, UR25, UR38 ;  /* 0x000000191a2672a4 */ /* 0x000fc4000f8e0226 */
[----:B------:R-:W-:Y:S01]  /*5350*/  IMAD.WIDE R4, R24, 0x10, R4 ;  /* 0x0000001018047825 */ /* 0x000fe200078e0204 */
[----:B------:R-:W-:Y:S01]  /*5360*/  UIMAD.WIDE.U32 UR24, UR26, UR24, UR8 ;  /* 0x000000181a1872a5 */ /* 0x000fe2000f8e0008 */
[----:B------:R-:W-:Y:S01]  /*5370*/  STS.128 [R7.X16+0x10], R72 ;  /* 0x0000104807007388 */ /* 0x000fe2000000cc00 */
[----:B------:R-:W-:Y:S02]  /*5380*/  UIADD3 UR6, UR6, 0x1, URZ ;  /* 0x0000000106067890 */ /* 0x000fe4000fffe03f */
[----:B------:R-:W-:Y:S01]  /*5390*/  ULDC.64 UR8, c[0x0][0x300] ;  /* 0x0000c00000087ab9 */ /* 0x000fe20000000a00 */
[----:B------:R-:W-:Y:S01]  /*53a0*/  STS.128 [R7.X16+0x20], R68 ;  /* 0x0000204407007388 */ /* 0x000fe2000000cc00 */
[----:B------:R-:W-:Y:S02]  /*53b0*/  UIADD3 UR25, UR25, UR38, URZ ;  /* 0x0000002619197290 */ /* 0x000fe4000fffe03f */
[----:B------:R-:W-:Y:S01]  /*53c0*/  UIMAD UR38, UR11, UR8, URZ ;  /* 0x000000080b2672a4 */ /* 0x000fe2000f8e023f */
[----:B------:R-:W-:Y:S01]  /*53d0*/  STS.128 [R7.X16+0x30], R64 ;  /* 0x0000304007007388 */ /* 0x000fe2000000cc00 */
[----:B------:R-:W-:-:S06]  /*53e0*/  NOP ;  /* 0x0000000000007918 */ /* 0x000fcc0000000000 */
[----:B------:R-:W0:Y:S01]  /*53f0*/  LDS.128 R8, [R2] ;  /* 0x0000000002087984 */ /* 0x000e220000000c00 */
[----:B------:R-:W-:Y:S02]  /*5400*/  UIMAD UR38, UR10, UR9, UR38 ;  /* 0x000000090a2672a4 */ /* 0x000fe4000f8e0226 */
[----:B------:R-:W-:Y:S01]  /*5410*/  UIMAD.WIDE.U32 UR8, UR10, UR8, UR24 ;  /* 0x000000080a0872a5 */ /* 0x000fe2000f8e0018 */
[----:B------:R-:W1:Y:S01]  /*5420*/  LDS.128 R12, [R2+0x200] ;  /* 0x00020000020c7984 */ /* 0x000e620000000c00 */
[----:B------:R-:W-:Y:S02]  /*5430*/  UIADD3.X UR21, UR21, -0x1, URZ, UP1, !UPT ;  /* 0xffffffff15157890 */ /* 0x000fe40008ffe43f */
[----:B------:R-:W-:Y:S01]  /*5440*/  ULDC.64 UR24, c[0x0][0x340] ;  /* 0x0000d00000187ab9 */ /* 0x000fe20000000a00 */
[----:B------:R-:W3:Y:S01]  /*5450*/  LDS.128 R16, [R2+0x400] ;  /* 0x0004000002107984 */ /* 0x000ee20000000c00 */
[----:B------:R-:W-:Y:S02]  /*5460*/  UIADD3 UR9, UR9, UR38, URZ ;  /* 0x0000002609097290 */ /* 0x000fe4000fffe03f */
[----:B------:R-:W-:Y:S01]  /*5470*/  ULEA UR24, UP0, UR8, UR24, 0x2 ;  /* 0x0000001808187291 */ /* 0x000fe2000f80103f */
[----:B------:R-:W4:Y:S01]  /*5480*/  LDS.128 R20, [R2+0x600] ;  /* 0x0006000002147984 */ /* 0x000f220000000c00 */
[----:B------:R-:W-:-:S02]  /*5490*/  UIADD3.X UR23, UR23, -0x1, URZ, UP2, !UPT ;  /* 0xffffffff17177890 */ /* 0x000fc400097fe43f */
[----:B------:R-:W-:Y:S02]  /*54a0*/  ULEA.HI.X UR25, UR8, UR25, UR9, 0x2, UP0 ;  /* 0x0000001908197291 */ /* 0x000fe400080f1409 */
[----:B------:R-:W-:Y:S02]  /*54b0*/  UISETP.GT.AND UP0, UPT, UR13, 0x1, UPT ;  /* 0x000000010d00788c */ /* 0x000fe4000bf04270 */
[----:B------:R-:W-:Y:S02]  /*54c0*/  UIADD3.X UR19, UR19, -0x1, URZ, UP3, !UPT ;  /* 0xffffffff13137890 */ /* 0x000fe40009ffe43f */
[----:B------:R-:W-:Y:S02]  /*54d0*/  UIADD3.X UR17, UR17, -0x1, URZ, UP4, !UPT ;  /* 0xffffffff11117890 */ /* 0x000fe4000a7fe43f */
[----:B------:R-:W-:Y:S01]  /*54e0*/  PLOP3.LUT P0, PT, PT, PT, UP0, 0x80, 0x0 ;  /* 0x000000000000781c */ /* 0x000fe20003f0f008 */
[----:B------:R-:W-:Y:S02]  /*54f0*/  UIADD3.X UR15, UR15, -0x1, URZ, UP5, !UPT ;  /* 0xffffffff0f0f7890 */ /* 0x000fe4000affe43f */
[----:B------:R-:W-:Y:S01]  /*5500*/  UMOV UR13, UR7 ;  /* 0x00000007000d7c82 */ /* 0x000fe20008000000 */
[----:B0-----:R-:W-:Y:S04]  /*5510*/  STG.E.128 [R4.64], R8 ;  /* 0x0000000804007986 */ /* 0x001fe8000c101d1e */
[----:B-1----:R-:W-:Y:S04]  /*5520*/  STG.E.128 [R4.64+0x200], R12 ;  /* 0x0002000c04007986 */ /* 0x002fe8000c101d1e */
[----:B---3--:R-:W-:Y:S04]  /*5530*/  STG.E.128 [R4.64+0x400], R16 ;  /* 0x0004001004007986 */ /* 0x008fe8000c101d1e */
[----:B----4-:R-:W-:Y:S04]  /*5540*/  STG.E.128 [R4.64+0x600], R20 ;  /* 0x0006001404007986 */ /* 0x010fe8000c101d1e */
[----:B------:R-:W-:Y:S06]  /*5550*/  BAR.SYNC.DEFER_BLOCKING 0x0 ;  /* 0x0000000000007b1d */ /* 0x000fec0000010000 */
[----:B------:R-:W-:Y:S04]  /*5560*/  STS.128 [R7.X16+0x10], R52 ;  /* 0x0000103407007388 */ /* 0x000fe8000000cc00 */
[----:B------:R-:W-:Y:S04]  /*5570*/  STS.128 [R7.X16], R48 ;  /* 0x0000003007007388 */ /* 0x000fe8000000cc00 */
[----:B------:R-:W-:Y:S04]  /*5580*/  STS.128 [R7.X16+0x20], R56 ;  /* 0x0000203807007388 */ /* 0x000fe8000000cc00 */
[----:B------:R-:W-:Y:S01]  /*5590*/  STS.128 [R7.X16+0x30], R60 ;  /* 0x0000303c07007388 */ /* 0x000fe2000000cc00 */
[----:B------:R-:W-:-:S06]  /*55a0*/  NOP ;  /* 0x0000000000007918 */ /* 0x000fcc0000000000 */
[----:B------:R-:W0:Y:S04]  /*55b0*/  LDS.128 R8, [R2] ;  /* 0x0000000002087984 */ /* 0x000e280000000c00 */
[----:B------:R-:W1:Y:S04]  /*55c0*/  LDS.128 R12, [R2+0x200] ;  /* 0x00020000020c7984 */ /* 0x000e680000000c00 */
[----:B------:R-:W3:Y:S04]  /*55d0*/  LDS.128 R16, [R2+0x400] ;  /* 0x0004000002107984 */ /* 0x000ee80000000c00 */
[----:B------:R4:W5:Y:S02]  /*55e0*/  LDS.128 R20, [R2+0x600] ;  /* 0x0006000002147984 */ /* 0x0009640000000c00 */
[----:B----4-:R-:W-:Y:S01]  /*55f0*/  MOV R2, UR24 ;  /* 0x0000001800027c02 */ /* 0x010fe20008000f00 */
[----:B--2---:R-:W-:-:S04]  /*5600*/  FADD.FTZ R6, R6, R48 ;  /* 0x0000003006067221 */ /* 0x004fc80000010000 */
        /* <DEDUP_REMOVED lines=8> */
[----:B0-----:R-:W-:Y:S03]  /*5690*/  STG.E.128 [R2.64], R8 ;  /* 0x0000000802007986 */ /* 0x001fe6000c101d1e */
[----:B------:R-:W-:Y:S01]  /*56a0*/  FADD.FTZ R55, R54, R55 ;  /* 0x0000003736377221 */ /* 0x000fe20000010000 */
[----:B-1----:R-:W-:Y:S03]  /*56b0*/  STG.E.128 [R2.64+0x200], R12 ;  /* 0x0002000c02007986 */ /* 0x002fe6000c101d1e */
[----:B------:R-:W-:Y:S01]  /*56c0*/  FADD.FTZ R56, R55, R56 ;  /* 0x0000003837387221 */ /* 0x000fe20000010000 */
[----:B---3--:R-:W-:Y:S03]  /*56d0*/  STG.E.128 [R2.64+0x400], R16 ;  /* 0x0004001002007986 */ /* 0x008fe6000c101d1e */
[----:B------:R-:W-:Y:S01]  /*56e0*/  FADD.FTZ R57, R56, R57 ;  /* 0x0000003938397221 */ /* 0x000fe20000010000 */
[----:B-----5:R0:W-:Y:S03]  /*56f0*/  STG.E.128 [R2.64+0x600], R20 ;  /* 0x0006001402007986 */ /* 0x0201e6000c101d1e */
[----:B------:R-:W-:-:S04]  /*5700*/  FADD.FTZ R58, R57, R58 ;  /* 0x0000003a393a7221 */ /* 0x000fc80000010000 */
[----:B------:R-:W-:-:S04]  /*5710*/  FADD.FTZ R59, R58, R59 ;  /* 0x0000003b3a3b7221 */ /* 0x000fc80000010000 */
[----:B------:R-:W-:-:S04]  /*5720*/  FADD.FTZ R60, R59, R60 ;  /* 0x0000003c3b3c7221 */ /* 0x000fc80000010000 */
[----:B------:R-:W-:-:S04]  /*5730*/  FADD.FTZ R61, R60, R61 ;  /* 0x0000003d3c3d7221 */ /* 0x000fc80000010000 */
[----:B------:R-:W-:-:S04]  /*5740*/  FADD.FTZ R62, R61, R62 ;  /* 0x0000003e3d3e7221 */ /* 0x000fc80000010000 */
[----:B0-----:R-:W-:-:S05]  /*5750*/  FADD.FTZ R2, R62, R63 ;  /* 0x0000003f3e027221 */ /* 0x001fca0000010000 */
[----:B------:R0:W-:Y:S02]  /*5760*/  STL [R1+0x1c], R2 ;  /* 0x00001c0201007387 */ /* 0x0001e40000100800 */
[----:B0-----:R-:W-:Y:S01]  /*5770*/  @!P0 CALL.REL.NOINC `(.L_x_2079) ;  /* 0x0000001000008944 */ /* 0x001fe20003c00000 */
[----:B------:R-:W-:Y:S05]  /*5780*/  BRA `(.L_x_2130) ;  /* 0xffffb3c000007947 */ /* 0x000fea000383ffff */
.L_x_2079:
        /* <DEDUP_REMOVED lines=35> */
.L_x_2132:
[----:B-1----:R-:W-:Y:S05]  /*59c0*/  BSYNC B0 ;  /* 0x0000000000007941 */ /* 0x002fea0003800000 */
.L_x_2131:
        /* <DEDUP_REMOVED lines=34> */
.L_x_2134:
[----:B------:R-:W3:Y:S02]  /*5bf0*/  S2R R7, SR_TID.X ;  /* 0x0000000000077919 */ /* 0x000ee40000002100 */
.L_x_2135:
[----:B-1----:R-:W-:Y:S05]  /*5c00*/  BSYNC B0 ;  /* 0x0000000000007941 */ /* 0x002fea0003800000 */
.L_x_2133:
[----:B---3--:R-:W-:-:S13]  /*5c10*/  ISETP.GE.AND P0, PT, R7, c[0x0][0x16c], PT ;  /* 0x00005b0007007a0c */ /* 0x008fda0003f06270 */
[----:B------:R-:W-:Y:S05]  /*5c20*/  @P0 EXIT ;  /* 0x000000000000094d */ /* 0x000fea0003800000 */
[----:B------:R-:W-:Y:S02]  /*5c30*/  ULDC.64 UR6, c[0x0][0x288] ;  /* 0x0000a20000067ab9 */ /* 0x000fe40000000a00 */
[----:B------:R-:W-:Y:S02]  /*5c40*/  UIMAD UR11, UR11, UR6, URZ ;  /* 0x000000060b0b72a4 */ /* 0x000fe4000f8e023f */
[----:B0-2---:R-:W-:Y:S02]  /*5c50*/  UIMAD.WIDE.U32 UR4, UR10, UR6, URZ ;  /* 0x000000060a0472a5 */ /* 0x005fe4000f8e003f */
[----:B------:R-:W-:-:S04]  /*5c60*/  UIMAD UR6, UR10, UR7, UR11 ;  /* 0x000000070a0672a4 */ /* 0x000fc8000f8e020b */
[----:B------:R-:W-:Y:S02]  /*5c70*/  UIADD3 UR6, UR5, UR6, URZ ;  /* 0x0000000605067290 */ /* 0x000fe4000fffe03f */
.L_x_2136:
        /* <DEDUP_REMOVED lines=18> */
.L_x_2086:
[----:B------:R-:W-:Y:S01]  /*5da0*/  HFMA2.MMA R19, -RZ, RZ, 0, 5.9604644775390625e-08 ;  /* 0x00000001ff137435 */ /* 0x000fe200000001ff */
[----:B------:R-:W-:-:S02]  /*5db0*/  MOV R17, R18 ;  /* 0x0000001200117202 */ /* 0x000fc40000000f00 */
[----:B------:R-:W-:Y:S02]  /*5dc0*/  MOV R25, RZ ;  /* 0x000000ff00197202 */ /* 0x000fe40000000f00 */
[----:B------:R-:W-:Y:S02]  /*5dd0*/  MOV R23, 0xffffffff ;  /* 0xffffffff00177802 */ /* 0x000fe40000000f00 */
[----:B------:R-:W-:Y:S02]  /*5de0*/  MOV R16, 0x5e00 ;  /* 0x00005e0000107802 */ /* 0x000fe40000000f00 */
[----:B01-3-5:R-:W-:Y:S05]  /*5df0*/  CALL.REL.NOINC `($__internal_86_$__cuda_sm70_shflsync_up) ;  /* 0x00000de000007944 */ /* 0x02bfea0003c00000 */
[----:B-1----:R-:W-:Y:S01]  /*5e00*/  MOV R20, R19 ;  /* 0x0000001300147202 */ /* 0x002fe20000000f00 */
[----:B------:R-:W-:Y:S05]  /*5e10*/  BRA `(.L_x_2137) ;  /* 0xffffc50000007947 */ /* 0x000fea000383ffff */
.L_x_2087:
[----:B------:R-:W-:Y:S01]  /*5e20*/  HFMA2.MMA R19, -RZ, RZ, 0, 5.9604644775390625e-08 ;  /* 0x00000001ff137435 */ /* 0x000fe200000001ff */
[----:B------:R-:W-:Y:S02]  /*5e30*/  MOV R17, R21 ;  /* 0x0000001500117202 */ /* 0x000fe40000000f00 */
[----:B------:R-:W-:Y:S02]  /*5e40*/  MOV R25, RZ ;  /* 0x000000ff00197202 */ /* 0x000fe40000000f00 */
[----:B------:R-:W-:-:S02]  /*5e50*/  MOV R23, 0xffffffff ;  /* 0xffffffff00177802 */ /* 0x000fc40000000f00 */
[----:B------:R-:W-:Y:S02]  /*5e60*/  MOV R16, 0x5e80 ;  /* 0x00005e8000107802 */ /* 0x000fe40000000f00 */
[----:B012345:R-:W-:Y:S05]  /*5e70*/  CALL.REL.NOINC `($__internal_86_$__cuda_sm70_shflsync_up) ;  /* 0x00000d6000007944 */ /* 0x03ffea0003c00000 */
        /* <DEDUP_REMOVED lines=11> */
[----:B------:R-:W-:Y:S05]  /*5f30*/  CALL.REL.NOINC `($__internal_86_$__cuda_sm70_shflsync_up) ;  /* 0x00000ca000007944 */ /* 0x000fea0003c00000 */
[----:B-1----:R-:W-:Y:S01]  /*5f40*/  MOV R20, R19 ;  /* 0x0000001300147202 */ /* 0x002fe20000000f00 */
[----:B------:R-:W-:Y:S01]  /*5f50*/  HFMA2.MMA R19, -RZ, RZ, 0, 1.1920928955078125e-07 ;  /* 0x00000002ff137435 */ /* 0x000fe200000001ff */
[----:B------:R-:W-:Y:S02]  /*5f60*/  MOV R17, R21 ;  /* 0x0000001500117202 */ /* 0x000fe40000000f00 */
[----:B------:R-:W-:-:S02]  /*5f70*/  MOV R25, RZ ;  /* 0x000000ff00197202 */ /* 0x000fc40000000f00 */
[----:B------:R-:W-:Y:S02]  /*5f80*/  MOV R23, 0xffffffff ;  /* 0xffffffff00177802 */ /* 0x000fe40000000f00 */
[----:B------:R-:W-:Y:S02]  /*5f90*/  MOV R16, 0x5fb0 ;  /* 0x00005fb000107802 */ /* 0x000fe40000000f00 */
[----:B------:R-:W-:Y:S05]  /*5fa0*/  CALL.REL.NOINC `($__internal_86_$__cuda_sm70_shflsync_up) ;  /* 0x00000c3000007944 */ /* 0x000fea0003c00000 */
        /* <DEDUP_REMOVED lines=8> */
[----:B------:R-:W-:-:S04]  /*6030*/  MOV R20, R18 ;  /* 0x0000001200147202 */ /* 0x000fc80000000f00 */
[----:B------:R-:W-:Y:S02]  /*6040*/  MOV R17, R20 ;  /* 0x0000001400117202 */ /* 0x000fe40000000f00 */
[----:B------:R-:W-:Y:S05]  /*6050*/  CALL.REL.NOINC `($__internal_86_$__cuda_sm70_shflsync_up) ;  /* 0x00000b8000007944 */ /* 0x000fea0003c00000 */
[----:B-1----:R-:W-:Y:S01]  /*6060*/  MOV R18, R19 ;  /* 0x0000001300127202 */ /* 0x002fe20000000f00 */
[----:B------:R-:W-:Y:S01]  /*6070*/  HFMA2.MMA R19, -RZ, RZ, 0, 2.384185791015625e-07 ;  /* 0x00000004ff137435 */ /* 0x000fe200000001ff */
[----:B------:R-:W-:Y:S02]  /*6080*/  MOV R17, R21 ;  /* 0x0000001500117202 */ /* 0x000fe40000000f00 */
[----:B------:R-:W-:Y:S02]  /*6090*/  MOV R25, RZ ;  /* 0x000000ff00197202 */ /* 0x000fe40000000f00 */
[----:B------:R-:W-:Y:S02]  /*60a0*/  MOV R23, 0xffffffff ;  /* 0xffffffff00177802 */ /* 0x000fe40000000f00 */
[----:B------:R-:W-:Y:S02]  /*60b0*/  MOV R16, 0x60d0 ;  /* 0x000060d000107802 */ /* 0x000fe40000000f00 */
[----:B------:R-:W-:Y:S05]  /*60c0*/  CALL.REL.NOINC `($__internal_86_$__cuda_sm70_shflsync_up) ;  /* 0x00000b1000007944 */ /* 0x000fea0003c00000 */
        /* <DEDUP_REMOVED lines=10> */
[----:B------:R-:W-:Y:S05]  /*6170*/  CALL.REL.NOINC `($__internal_86_$__cuda_sm70_shflsync_up) ;  /* 0x00000a6000007944 */ /* 0x000fea0003c00000 */
[----:B-1----:R-:W-:Y:S01]  /*6180*/  MOV R21, R19 ;  /* 0x0000001300157202 */ /* 0x002fe20000000f00 */
[----:B------:R-:W-:Y:S01]  /*6190*/  HFMA2.MMA R19, -RZ, RZ, 0, 4.76837158203125e-07 ;  /* 0x00000008ff137435 */ /* 0x000fe200000001ff */
[----:B------:R-:W-:Y:S02]  /*61a0*/  MOV R17, R18 ;  /* 0x0000001200117202 */ /* 0x000fe40000000f00 */
[----:B------:R-:W-:Y:S02]  /*61b0*/  MOV R25, RZ ;  /* 0x000000ff00197202 */ /* 0x000fe40000000f00 */
[----:B------:R-:W-:Y:S02]  /*61c0*/  MOV R23, 0xffffffff ;  /* 0xffffffff00177802 */ /* 0x000fe40000000f00 */
[----:B------:R-:W-:-:S02]  /*61d0*/  MOV R16, 0x61f0 ;  /* 0x000061f000107802 */ /* 0x000fc40000000f00 */
[----:B------:R-:W-:Y:S05]  /*61e0*/  CALL.REL.NOINC `($__internal_86_$__cuda_sm70_shflsync_up) ;  /* 0x000009f000007944 */ /* 0x000fea0003c00000 */
        /* <DEDUP_REMOVED lines=9> */
[-C--:B------:R-:W-:Y:S02]  /*6280*/  MOV R21, R20.reuse ;  /* 0x0000001400157202 */ /* 0x080fe40000000f00 */
[----:B------:R-:W-:Y:S02]  /*6290*/  MOV R17, R20 ;  /* 0x0000001400117202 */ /* 0x000fe40000000f00 */
[----:B------:R-:W-:Y:S05]  /*62a0*/  CALL.REL.NOINC `($__internal_86_$__cuda_sm70_shflsync_up) ;  /* 0x0000093000007944 */ /* 0x000fea0003c00000 */
[----:B-1----:R-:W-:Y:S01]  /*62b0*/  MOV R20, R19 ;  /* 0x0000001300147202 */ /* 0x002fe20000000f00 */
[----:B------:R-:W-:Y:S01]  /*62c0*/  HFMA2.MMA R19, -RZ, RZ, 0, 9.5367431640625e-07 ;  /* 0x00000010ff137435 */ /* 0x000fe200000001ff */
[----:B------:R-:W-:Y:S02]  /*62d0*/  MOV R17, R18 ;  /* 0x0000001200117202 */ /* 0x000fe40000000f00 */
[----:B------:R-:W-:Y:S02]  /*62e0*/  MOV R25, RZ ;  /* 0x000000ff00197202 */ /* 0x000fe40000000f00 */
[----:B------:R-:W-:-:S02]  /*62f0*/  MOV R23, 0xffffffff ;  /* 0xffffffff00177802 */ /* 0x000fc40000000f00 */
[----:B------:R-:W-:Y:S02]  /*6300*/  MOV R16, 0x6320 ;  /* 0x0000632000107802 */ /* 0x000fe40000000f00 */
[----:B------:R-:W-:Y:S05]  /*6310*/  CALL.REL.NOINC `($__internal_86_$__cuda_sm70_shflsync_up) ;  /* 0x000008c000007944 */ /* 0x000fea0003c00000 */
[----:B-1----:R-:W-:Y:S05]  /*6320*/  BRA `(.L_x_2138) ;  /* 0xffffc18000007947 */ /* 0x002fea000383ffff */
.L_x_2090:
[----:B------:R-:W-:Y:S01]  /*6330*/  HFMA2.MMA R19, -RZ, RZ, 0, 5.9604644775390625e-08 ;  /* 0x00000001ff137435 */ /* 0x000fe200000001ff */
[----:B------:R-:W-:Y:S02]  /*6340*/  MOV R17, R16 ;  /* 0x0000001000117202 */ /* 0x000fe40000000f00 */
[----:B------:R-:W-:Y:S02]  /*6350*/  MOV R25, RZ ;  /* 0x000000ff00197202 */ /* 0x000fe40000000f00 */
[----:B------:R-:W-:Y:S02]  /*6360*/  MOV R23, 0xffffffff ;  /* 0xffffffff00177802 */ /* 0x000fe40000000f00 */
[----:B------:R-:W-:Y:S02]  /*6370*/  MOV R16, 0x6390 ;  /* 0x0000639000107802 */ /* 0x000fe40000000f00 */
[----:B-12--5:R-:W-:Y:S05]  /*6380*/  CALL.REL.NOINC `($__internal_86_$__cuda_sm70_shflsync_up) ;  /* 0x0000085000007944 */ /* 0x026fea0003c00000 */
[----:B-1----:R-:W-:Y:S01]  /*6390*/  MOV R20, R19 ;  /* 0x0000001300147202 */ /* 0x002fe20000000f00 */
[----:B------:R-:W-:Y:S01]  /*63a0*/  HFMA2.MMA R19, -RZ, RZ, 0, 5.9604644775390625e-08 ;  /* 0x00000001ff137435 */ /* 0x000fe200000001ff */
[----:B------:R-:W-:Y:S02]  /*63b0*/  MOV R17, R18 ;  /* 0x0000001200117202 */ /* 0x000fe40000000f00 */
[----:B------:R-:W-:-:S02]  /*63c0*/  MOV R25, RZ ;  /* 0x000000ff00197202 */ /* 0x000fc40000000f00 */
[----:B------:R-:W-:Y:S02]  /*63d0*/  MOV R23, 0xffffffff ;  /* 0xffffffff00177802 */ /* 0x000fe40000000f00 */
[----:B------:R-:W-:Y:S02]  /*63e0*/  MOV R16, 0x6400 ;  /* 0x0000640000107802 */ /* 0x000fe40000000f00 */
[----:B------:R-:W-:Y:S05]  /*63f0*/  CALL.REL.NOINC `($__internal_86_$__cuda_sm70_shflsync_up) ;  /* 0x000007e000007944 */ /* 0x000fea0003c00000 */
[----:B------:R-:W-:Y:S01]  /*6400*/  HFMA2.MMA R159, -RZ, RZ, 0, 0 ;  /* 0x00000000ff9f7435 */ /* 0x000fe200000001ff */
[----:B------:R-:W-:Y:S02]  /*6410*/  MOV R16, R20 ;  /* 0x0000001400107202 */ /* 0x000fe40000000f00 */
[----:B-1----:R-:W-:Y:S02]  /*6420*/  MOV R18, R19 ;  /* 0x0000001300127202 */ /* 0x002fe40000000f00 */
[----:B------:R-:W-:Y:S02]  /*6430*/  MOV R26, R136 ;  /* 0x00000088001a7202 */ /* 0x000fe40000000f00 */
[----:B------:R-:W-:Y:S02]  /*6440*/  MOV R27, 0x6460 ;  /* 0x00006460001b7802 */ /* 0x000fe40000000f00 */
[----:B------:R-:W-:Y:S05]  /*6450*/  CALL.REL.NOINC `($__internal_85_$__cuda_sm70_shflsync_idx_p) ;  /* 0x000006e000007944 */ /* 0x000fea0003c00000 */
[----:B-1----:R-:W-:Y:S01]  /*6460*/  MOV R20, R159 ;  /* 0x0000009f00147202 */ /* 0x002fe20000000f00 */
[----:B------:R-:W-:Y:S01]  /*6470*/  HFMA2.MMA R159, -RZ, RZ, 0, 0 ;  /* 0x00000000ff9f7435 */ /* 0x000fe200000001ff */
[----:B------:R-:W-:-:S02]  /*6480*/  MOV R26, R137 ;  /* 0x00000089001a7202 */ /* 0x000fc40000000f00 */
[----:B------:R-:W-:-:S03]  /*6490*/  MOV R27, 0x64b0 ;  /* 0x000064b0001b7802 */ /* 0x000fc60000000f00 */
[----:B--2--5:R-:W-:Y:S05]  /*64a0*/  CALL.REL.NOINC `($__internal_85_$__cuda_sm70_shflsync_idx_p) ;  /* 0x0000069000007944 */ /* 0x024fea0003c00000 */
[----:B-1----:R-:W-:Y:S01]  /*64b0*/  MOV R21, R159 ;  /* 0x0000009f00157202 */ /* 0x002fe20000000f00 */
[----:B--2--5:R-:W-:Y:S05]  /*64c0*/  BRA `(.L_x_2139) ;  /* 0xffffc13000007947 */ /* 0x024fea000383ffff */
.L_x_2093:
[----:B------:R-:W-:Y:S01]  /*64d0*/  HFMA2.MMA R159, -RZ, RZ, 0, 5.9604644775390625e-08 ;  /* 0x00000001ff9f7435 */ /* 0x000fe200000001ff */
[----:B------:R-:W-:Y:S02]  /*64e0*/  MOV R27, R30 ;  /* 0x0000001e001b7202 */ /* 0x000fe40000000f00 */
[----:B------:R-:W-:-:S03]  /*64f0*/  MOV R26, 0x6510 ;  /* 0x00006510001a7802 */ /* 0x000fc60000000f00 */
[----:B------:R-:W-:Y:S05]  /*6500*/  CALL.REL.NOINC `($__internal_84_$__cuda_sm70_shflsync_down) ;  /* 0x000005a000007944 */ /* 0x000fea0003c00000 */
[----:B-1----:R-:W-:Y:S01]  /*6510*/  MOV R28, R159 ;  /* 0x0000009f001c7202 */ /* 0x002fe20000000f00 */
[----:B0-2--5:R-:W-:Y:S05]  /*6520*/  BRA `(.L_x_2140) ;  /* 0xffffc75000007947 */ /* 0x025fea000383ffff */
.L_x_2094:
[----:B------:R-:W-:Y:S01]  /*6530*/  HFMA2.MMA R159, -RZ, RZ, 0, 5.9604644775390625e-08 ;  /* 0x00000001ff9f7435 */ /* 0x000fe200000001ff */
[----:B------:R-:W-:Y:S02]  /*6540*/  MOV R27, R31 ;  /* 0x0000001f001b7202 */ /* 0x000fe40000000f00 */
[----:B------:R-:W-:-:S03]  /*6550*/  MOV R26, 0x6570 ;  /* 0x00006570001a7802 */ /* 0x000fc60000000f00 */
[----:B01----:R-:W-:Y:S05]  /*6560*/  CALL.REL.NOINC `($__internal_84_$__cuda_sm70_shflsync_down) ;  /* 0x0000054000007944 */ /* 0x003fea0003c00000 */
[C---:B------:R-:W-:Y:S02]  /*6570*/  FMUL.FTZ R28, R30.reuse, R28 ;  /* 0x0000001c1e1c7220 */ /* 0x040fe40000410000 */
[----:B-1----:R-:W-:Y:S01]  /*6580*/  FFMA.FTZ R26, R30, R159, R31 ;  /* 0x0000009f1e1a7223 */ /* 0x002fe2000001001f */
[----:B------:R-:W-:-:S02]  /*6590*/  MOV R159, 0x2 ;  /* 0x00000002009f7802 */ /* 0x000fc40000000f00 */
[----:B------:R-:W-:Y:S02]  /*65a0*/  FSEL R30, R30, R28, !P4 ;  /* 0x0000001c1e1e7208 */ /* 0x000fe40006000000 */
[----:B------:R-:W-:Y:S02]  /*65b0*/  FSEL R31, R31, R26, !P4 ;  /* 0x0000001a1f1f7208 */ /* 0x000fe40006000000 */
[----:B------:R-:W-:Y:S02]  /*65c0*/  MOV R27, R30 ;  /* 0x0000001e001b7202 */ /* 0x000fe40000000f00 */
[----:B------:R-:W-:Y:S02]  /*65d0*/  MOV R26, 0x65f0 ;  /* 0x000065f0001a7802 */ /* 0x000fe40000000f00 */
[----:B0-2--5:R-:W-:Y:S05]  /*65e0*/  CALL.REL.NOINC `($__internal_84_$__cuda_sm70_shflsync_down) ;  /* 0x000004c000007944 */ /* 0x025fea0003c00000 */
[----:B-1----:R-:W-:Y:S01]  /*65f0*/  MOV R28, R159 ;  /* 0x0000009f001c7202 */ /* 0x002fe20000000f00 */
[----:B------:R-:W-:Y:S01]  /*6600*/  HFMA2.MMA R159, -RZ, RZ, 0, 1.1920928955078125e-07 ;  /* 0x00000002ff9f7435 */ /* 0x000fe200000001ff */
[----:B------:R-:W-:Y:S02]  /*6610*/  MOV R27, R31 ;  /* 0x0000001f001b7202 */ /* 0x000fe40000000f00 */
[----:B------:R-:W-:-:S03]  /*6620*/  MOV R26, 0x6640 ;  /* 0x00006640001a7802 */ /* 0x000fc60000000f00 */
[----:B0-2--5:R-:W-:Y:S05]  /*6630*/  CALL.REL.NOINC `($__internal_84_$__cuda_sm70_shflsync_down) ;  /* 0x0000047000007944 */ /* 0x025fea0003c00000 */
[----:B-1----:R-:W-:Y:S01]  /*6640*/  @!P3 FFMA.FTZ R31, R30, R159, R31 ;  /* 0x0000009f1e1fb223 */ /* 0x002fe2000001001f */
[----:B------:R-:W-:Y:S01]  /*6650*/  MOV R159, 0x4 ;  /* 0x00000004009f7802 */ /* 0x000fe20000000f00 */
[----:B------:R-:W-:Y:S01]  /*6660*/  @!P3 FMUL.FTZ R30, R28, R30 ;  /* 0x0000001e1c1eb220 */ /* 0x000fe20000410000 */
[----:B------:R-:W-:-:S04]  /*6670*/  MOV R26, 0x66a0 ;  /* 0x000066a0001a7802 */ /* 0x000fc80000000f00 */
[----:B------:R-:W-:Y:S02]  /*6680*/  MOV R27, R30 ;  /* 0x0000001e001b7202 */ /* 0x000fe40000000f00 */
[----:B0-2--5:R-:W-:Y:S05]  /*6690*/  CALL.REL.NOINC `($__internal_84_$__cuda_sm70_shflsync_down) ;  /* 0x0000041000007944 */ /* 0x025fea0003c00000 */
[----:B-1----:R-:W-:Y:S01]  /*66a0*/  MOV R28, R159 ;  /* 0x0000009f001c7202 */ /* 0x002fe20000000f00 */
[----:B------:R-:W-:Y:S01]  /*66b0*/  HFMA2.MMA R159, -RZ, RZ, 0, 2.384185791015625e-07 ;  /* 0x00000004ff9f7435 */ /* 0x000fe200000001ff */
[----:B------:R-:W-:Y:S02]  /*66c0*/  MOV R27, R31 ;  /* 0x0000001f001b7202 */ /* 0x000fe40000000f00 */
[----:B------:R-:W-:-:S03]  /*66d0*/  MOV R26, 0x66f0 ;  /* 0x000066f0001a7802 */ /* 0x000fc60000000f00 */
[----:B0-2--5:R-:W-:Y:S05]  /*66e0*/  CALL.REL.NOINC `($__internal_84_$__cuda_sm70_shflsync_down) ;  /* 0x000003c000007944 */ /* 0x025fea0003c00000 */
[----:B-1----:R-:W-:Y:S01]  /*66f0*/  @!P2 FFMA.FTZ R31, R30, R159, R31 ;  /* 0x0000009f1e1fa223 */ /* 0x002fe2000001001f */
[----:B------:R-:W-:Y:S01]  /*6700*/  HFMA2.MMA R159, -RZ, RZ, 0, 4.76837158203125e-07 ;  /* 0x00000008ff9f7435 */ /* 0x000fe200000001ff */
[----:B------:R-:W-:Y:S01]  /*6710*/  @!P2 FMUL.FTZ R30, R28, R30 ;  /* 0x0000001e1c1ea220 */ /* 0x000fe20000410000 */
[----:B------:R-:W-:Y:S02]  /*6720*/  MOV R26, 0x6770 ;  /* 0x00006770001a7802 */ /* 0x000fe40000000f00 */
[----:B------:R-:W-:Y:S02]  /*6730*/  MOV R28, R31 ;  /* 0x0000001f001c7202 */ /* 0x000fe40000000f00 */
[----:B------:R-:W-:-:S04]  /*6740*/  MOV R31, R30 ;  /* 0x0000001e001f7202 */ /* 0x000fc80000000f00 */
[----:B------:R-:W-:Y:S02]  /*6750*/  MOV R27, R31 ;  /* 0x0000001f001b7202 */ /* 0x000fe40000000f00 */
[----:B0-2--5:R-:W-:Y:S05]  /*6760*/  CALL.REL.NOINC `($__internal_84_$__cuda_sm70_shflsync_down) ;  /* 0x0000034000007944 */ /* 0x025fea0003c00000 */
[----:B-1----:R-:W-:Y:S01]  /*6770*/  MOV R29, R159 ;  /* 0x0000009f001d7202 */ /* 0x002fe20000000f00 */
[----:B------:R-:W-:Y:S01]  /*6780*/  HFMA2.MMA R159, -RZ, RZ, 0, 4.76837158203125e-07 ;  /* 0x00000008ff9f7435 */ /* 0x000fe200000001ff */
[----:B------:R-:W-:Y:S02]  /*6790*/  MOV R27, R28 ;  /* 0x0000001c001b7202 */ /* 0x000fe40000000f00 */
[----:B------:R-:W-:-:S03]  /*67a0*/  MOV R26, 0x67c0 ;  /* 0x000067c0001a7802 */ /* 0x000fc60000000f00 */
[----:B0-2--5:R-:W-:Y:S05]  /*67b0*/  CALL.REL.NOINC `($__internal_84_$__cuda_sm70_shflsync_down) ;  /* 0x000002f000007944 */ /* 0x025fea0003c00000 */
[----:B-1----:R-:W-:Y:S01]  /*67c0*/  @!P1 FFMA.FTZ R28, R31, R159, R28 ;  /* 0x0000009f1f1c9223 */ /* 0x002fe2000001001c */
[----:B------:R-:W-:Y:S01]  /*67d0*/  HFMA2.MMA R159, -RZ, RZ, 0, 9.5367431640625e-07 ;  /* 0x00000010ff9f7435 */ /* 0x000fe200000001ff */
[----:B------:R-:W-:Y:S01]  /*67e0*/  @!P1 FMUL.FTZ R31, R29, R31 ;  /* 0x0000001f1d1f9220 */ /* 0x000fe20000410000 */
[----:B------:R-:W-:Y:S02]  /*67f0*/  MOV R26, 0x6830 ;  /* 0x00006830001a7802 */ /* 0x000fe40000000f00 */
[----:B------:R-:W-:Y:S02]  /*6800*/  MOV R30, R28 ;  /* 0x0000001c001e7202 */ /* 0x000fe40000000f00 */
[----:B------:R-:W-:-:S02]  /*6810*/  MOV R27, R31 ;  /* 0x0000001f001b7202 */ /* 0x000fc40000000f00 */
[----:B0-2--5:R-:W-:Y:S05]  /*6820*/  CALL.REL.NOINC `($__internal_84_$__cuda_sm70_shflsync_down) ;  /* 0x0000028000007944 */ /* 0x025fea0003c00000 */
[----:B-1----:R-:W-:Y:S01]  /*6830*/  MOV R28, R159 ;  /* 0x0000009f001c7202 */ /* 0x002fe20000000f00 */
[----:B------:R-:W-:Y:S01]  /*6840*/  HFMA2.MMA R159, -RZ, RZ, 0, 9.5367431640625e-07 ;  /* 0x00000010ff9f7435 */ /* 0x000fe200000001ff */
[----:B------:R-:W-:-:S02]  /*6850*/  MOV R27, R30 ;  /* 0x0000001e001b7202 */ /* 0x000fc40000000f00 */
[----:B------:R-:W-:-:S03]  /*6860*/  MOV R26, 0x6880 ;  /* 0x00006880001a7802 */ /* 0x000fc60000000f00 */
[----:B0-2--5:R-:W-:Y:S05]  /*6870*/  CALL.REL.NOINC `($__internal_84_$__cuda_sm70_shflsync_down) ;  /* 0x0000023000007944 */ /* 0x025fea0003c00000 */
[----:B-1----:R-:W-:Y:S01]  /*6880*/  @!P0 FFMA.FTZ R30, R31, R159, R30 ;  /* 0x0000009f1f1e8223 */ /* 0x002fe2000001001e */
[----:B------:R-:W-:Y:S01]  /*6890*/  MOV R159, RZ ;  /* 0x000000ff009f7202 */ /* 0x000fe20000000f00 */
[----:B------:R-:W-:Y:S01]  /*68a0*/  @!P0 FMUL.FTZ R31, R28, R31 ;  /* 0x0000001f1c1f8220 */ /* 0x000fe20000410000 */
[----:B------:R-:W-:-:S04]  /*68b0*/  MOV R27, 0x68e0 ;  /* 0x000068e0001b7802 */ /* 0x000fc80000000f00 */
[----:B------:R-:W-:Y:S02]  /*68c0*/  MOV R26, R31 ;  /* 0x0000001f001a7202 */ /* 0x000fe40000000f00 */
[----:B0-2--5:R-:W-:Y:S05]  /*68d0*/  CALL.REL.NOINC `($__internal_85_$__cuda_sm70_shflsync_idx_p) ;  /* 0x0000026000007944 */ /* 0x025fea0003c00000 */
[----:B-1----:R-:W-:Y:S01]  /*68e0*/  MOV R28, R159 ;  /* 0x0000009f001c7202 */ /* 0x002fe20000000f00 */
[----:B------:R-:W-:Y:S01]  /*68f0*/  HFMA2.MMA R159, -RZ, RZ, 0, 0 ;  /* 0x00000000ff9f7435 */ /* 0x000fe200000001ff */
[----:B------:R-:W-:Y:S02]  /*6900*/  MOV R26, R30 ;  /* 0x0000001e001a7202 */ /* 0x000fe40000000f00 */
[----:B------:R-:W-:-:S03]  /*6910*/  MOV R27, 0x6930 ;  /* 0x00006930001b7802 */ /* 0x000fc60000000f00 */
[----:B--2--5:R-:W-:Y:S05]  /*6920*/  CALL.REL.NOINC `($__internal_85_$__cuda_sm70_shflsync_idx_p) ;  /* 0x0000021000007944 */ /* 0x024fea0003c00000 */
[----:B------:R-:W-:Y:S02]  /*6930*/  MOV R29, R28 ;  /* 0x0000001c001d7202 */ /* 0x000fe40000000f00 */
[----:B-1----:R-:W-:Y:S01]  /*6940*/  MOV R28, R159 ;  /* 0x0000009f001c7202 */ /* 0x002fe20000000f00 */
[----:B------:R-:W-:Y:S01]  /*6950*/  HFMA2.MMA R159, -RZ, RZ, 0, 5.9604644775390625e-08 ;  /* 0x00000001ff9f7435 */ /* 0x000fe200000001ff */
[----:B------:R-:W-:Y:S02]  /*6960*/  MOV R27, R31 ;  /* 0x0000001f001b7202 */ /* 0x000fe40000000f00 */
[----:B------:R-:W-:-:S03]  /*6970*/  MOV R26, 0x6990 ;  /* 0x00006990001a7802 */ /* 0x000fc60000000f00 */
[----:B--2--5:R-:W-:Y:S05]  /*6980*/  CALL.REL.NOINC `($__internal_84_$__cuda_sm70_shflsync_down) ;  /* 0x0000012000007944 */ /* 0x024fea0003c00000 */
[----:B-1----:R-:W-:Y:S01]  /*6990*/  MOV R160, R159 ;  /* 0x0000009f00a07202 */ /* 0x002fe20000000f00 */
[----:B------:R-:W-:Y:S01]  /*69a0*/  HFMA2.MMA R159, -RZ, RZ, 0, 5.9604644775390625e-08 ;  /* 0x00000001ff9f7435 */ /* 0x000fe200000001ff */
[----:B------:R-:W-:-:S02]  /*69b0*/  MOV R27, R30 ;  /* 0x0000001e001b7202 */ /* 0x000fc40000000f00 */
[----:B------:R-:W-:-:S03]  /*69c0*/  MOV R26, 0x69e0 ;  /* 0x000069e0001a7802 */ /* 0x000fc60000000f00 */
[----:B0-2--5:R-:W-:Y:S05]  /*69d0*/  CALL.REL.NOINC `($__internal_84_$__cuda_sm70_shflsync_down) ;  /* 0x000000d000007944 */ /* 0x025fea0003c00000 */
[----:B-1----:R-:W-:Y:S01]  /*69e0*/  MOV R31, R159 ;  /* 0x0000009f001f7202 */ /* 0x002fe20000000f00 */
[----:B------:R-:W-:Y:S01]  /*69f0*/  HFMA2.MMA R159, -RZ, RZ, 0, 0 ;  /* 0x00000000ff9f7435 */ /* 0x000fe200000001ff */
[----:B------:R-:W-:Y:S02]  /*6a00*/  MOV R30, R160 ;  /* 0x000000a0001e7202 */ /* 0x000fe40000000f00 */
[----:B------:R-:W-:Y:S02]  /*6a10*/  MOV R26, R24 ;  /* 0x00000018001a7202 */ /* 0x000fe40000000f00 */
[----:B------:R-:W-:Y:S02]  /*6a20*/  MOV R27, 0x6a40 ;  /* 0x00006a40001b7802 */ /* 0x000fe40000000f00 */
[----:B0-2--5:R-:W-:Y:S05]  /*6a30*/  CALL.REL.NOINC `($__internal_85_$__cuda_sm70_shflsync_idx_p) ;  /* 0x0000010000007944 */ /* 0x025fea0003c00000 */
[----:B-1----:R-:W-:Y:S01]  /*6a40*/  MOV R160, R159 ;  /* 0x0000009f00a07202 */ /* 0x002fe20000000f00 */
[----:B------:R-:W-:Y:S01]  /*6a50*/  HFMA2.MMA R159, -RZ, RZ, 0, 0 ;  /* 0x00000000ff9f7435 */ /* 0x000fe200000001ff */
[----:B------:R-:W-:Y:S02]  /*6a60*/  MOV R26, R25 ;  /* 0x00000019001a7202 */ /* 0x000fe40000000f00 */
[----:B------:R-:W-:-:S03]  /*6a70*/  MOV R27, 0x6a90 ;  /* 0x00006a90001b7802 */ /* 0x000fc60000000f00 */
[----:B--2--5:R-:W-:Y:S05]  /*6a80*/  CALL.REL.NOINC `($__internal_85_$__cuda_sm70_shflsync_idx_p) ;  /* 0x000000b000007944 */ /* 0x024fea0003c00000 */
[----:B-1----:R-:W-:Y:S01]  /*6a90*/  MOV R27, R159 ;  /* 0x0000009f001b7202 */ /* 0x002fe20000000f00 */
[----:B--2--5:R-:W-:Y:S05]  /*6aa0*/  BRA `(.L_x_2141) ;  /* 0xffffc37000007947 */ /* 0x024fea000383ffff */
        .weak           $__internal_84_$__cuda_sm70_shflsync_down
        .type           $__internal_84_$__cuda_sm70_shflsync_down,@function
        .size           $__internal_84_$__cuda_sm70_shflsync_down,($__internal_85_$__cuda_sm70_shflsync_idx_p - $__internal_84_$__cuda_sm70_shflsync_down)
$__internal_84_$__cuda_sm70_shflsync_down:
        /* <DEDUP_REMOVED lines=8> */
[----:B------:R-:W-:Y:S05]  /*6b30*/  RET.REL.NODEC R26 `(_Z25selective_scan_bwd_kernelI32Selective_Scan_bwd_kernel_traitsILi128ELi16ELb1ELb1ELb1ELb0ELb0EffEEv12SSMParamsBwd) ;  /* 0xffff94c01a007950 */ /* 0x000fea0003c3ffff */
        .weak           $__internal_85_$__cuda_sm70_shflsync_idx_p
        .type           $__internal_85_$__cuda_sm70_shflsync_idx_p,@function
        .size           $__internal_85_$__cuda_sm70_shflsync_idx_p,($__internal_86_$__cuda_sm70_shflsync_up - $__internal_85_$__cuda_sm70_shflsync_idx_p)
$__internal_85_$__cuda_sm70_shflsync_idx_p:
        /* <DEDUP_REMOVED lines=9> */
[----:B0-----:R-:W-:Y:S05]  /*6bd0*/  RET.REL.NODEC R26 `(_Z25selective_scan_bwd_kernelI32Selective_Scan_bwd_kernel_traitsILi128ELi16ELb1ELb1ELb1ELb0ELb0EffEEv12SSMParamsBwd) ;  /* 0xffff94201a007950 */ /* 0x001fea0003c3ffff */
        .weak           $__internal_86_$__cuda_sm70_shflsync_up
        .type           $__internal_86_$__cuda_sm70_shflsync_up,@function
        .size           $__internal_86_$__cuda_sm70_shflsync_up,(.L_x_8902 - $__internal_86_$__cuda_sm70_shflsync_up)
$__internal_86_$__cuda_sm70_shflsync_up:
[----:B------:R-:W-:Y:S04]  /*6be0*/  WARPSYNC R23 ;  /* 0x0000001700007348 */ /* 0x000fe80003800000 */
[----:B------:R0:W1:Y:S02]  /*6bf0*/  SHFL.UP PT, R19, R17, R19, R25 ;  /* 0x0400001311137389 */ /* 0x00006400000e0019 */
[----:B0-----:R-:W-:-:S04]  /*6c00*/  MOV R17, 0x0 ;  /* 0x0000000000117802 */ /* 0x001fc80000000f00 */
[----:B------:R-:W-:Y:S05]  /*6c10*/  RET.REL.NODEC R16 `(_Z25selective_scan_bwd_kernelI32Selective_Scan_bwd_kernel_traitsILi128ELi16ELb1ELb1ELb1ELb0ELb0EffEEv12SSMParamsBwd) ;  /* 0xffff93e010007950 */ /* 0x000fea0003c3ffff */
.L_x_2142:
        /* <DEDUP_REMOVED lines=14> */
.L_x_8902:


//--------------------- .text._Z25selective_scan_bwd_kernelI32Selective_Scan_bwd_kernel_traitsILi128ELi16ELb1ELb1ELb1ELb0ELb1EffEEv12SSMParamsBwd --------------------------
	.section	.text._Z25selective_scan_bwd_kernelI32Selective_Scan_bwd_kernel_traitsILi128ELi16ELb1ELb1ELb1ELb0ELb1EffEEv12SSMParamsBwd,"ax",@progbits
	.sectioninfo	@"SHI_REGISTERS=168"
	.align	128
        .global         _Z25selective_scan_bwd_kernelI32Selective_Scan_bwd_kernel_traitsILi128ELi16ELb1ELb1ELb1ELb0ELb1EffEEv12SSMParamsBwd
        .type           _Z25selective_scan_bwd_kernelI32Selective_Scan_bwd_kernel_traitsILi128ELi16ELb1ELb1ELb1ELb0ELb1EffEEv12SSMParamsBwd,@function
        .size           _Z25selective_scan_bwd_kernelI32Selective_Scan_bwd_kernel_traitsILi128ELi16ELb1ELb1ELb1ELb0ELb1EffEEv12SSMParamsBwd,(.L_x_8905 - _Z25selective_scan_bwd_kernelI32Selective_Scan_bwd_kernel_traitsILi128ELi16ELb1ELb1ELb1ELb0ELb1EffEEv12SSMParamsBwd)
        .other          _Z25selective_scan_bwd_kernelI32Selective_Scan_bwd_kernel_traitsILi128ELi16ELb1ELb1ELb1ELb0ELb1EffEEv12SSMParamsBwd,@"STO_CUDA_ENTRY STV_DEFAULT"
_Z25selective_scan_bwd_kernelI32Selective_Scan_bwd_kernel_traitsILi128ELi16ELb1ELb1ELb1ELb0ELb1EffEEv12SSMParamsBwd:
.text._Z25selective_scan_bwd_kernelI32Selective_Scan_bwd_kernel_traitsILi128ELi16ELb1ELb1ELb1ELb0ELb1EffEEv12SSMParamsBwd:
        /* <DEDUP_REMOVED lines=38> */
[----:B------:R-:W-:-:S02]  /*0260*/  UIMAD.WIDE.U32 UR20, UR35, UR28, URZ ;  /* 0x0000001c231472a5 */ /* 0x000fc4000f8e003f */
[----:B------:R-:W-:Y:S02]  /*0270*/  UIMAD UR29, UR35, UR29, UR5 ;  /* 0x0000001d231d72a4 */ /* 0x000fe4000f8e0205 */
[----:B------:R-:W-:Y:S01]  /*0280*/  UISETP.NE.U32.AND UP1, UPT, URZ, UR30, UPT ;  /* 0x0000001e3f00728c */ /* 0x000fe2000bf25070 */
[----:B0-----:R-:W0:Y:S01]  /*0290*/  MUFU.RCP R0, R0 ;  /* 0x0000000000007308 */ /* 0x001e220000001000 */
[----:B------:R-:W-:Y:S02]  /*02a0*/  ULDC.64 UR6, c[0x0][0x1d0] ;  /* 0x0000740000067ab9 */ /* 0x000fe40000000a00 */
[----:B------:R-:W-:Y:S02]  /*02b0*/  UIMAD UR4, UR34, UR6, URZ ;  /* 0x00000006220472a4 */ /* 0x000fe4000f8e023f */
[----:B------:R-:W-:Y:S02]  /*02c0*/  UISETP.NE.AND.EX UP1, UPT, URZ, UR31, UPT, UP1 ;  /* 0x0000001f3f00728c */ /* 0x000fe4000bf25310 */
[----:B------:R-:W-:-:S02]  /*02d0*/  UISETP.NE.U32.AND UP2, UPT, URZ, UR36, UPT ;  /* 0x000000243f00728c */ /* 0x000fc4000bf45070 */
[----:B------:R-:W-:Y:S02]  /*02e0*/  UIMAD.WIDE.U32 UR22, UR35, UR6, URZ ;  /* 0x00000006231672a5 */ /* 0x000fe4000f8e003f */
[----:B------:R-:W-:Y:S02]  /*02f0*/  UIMAD UR4, UR35, UR7, UR4 ;  /* 0x00000007230472a4 */ /* 0x000fe4000f8e0204 */
[----:B------:R-:W-:Y:S02]  /*0300*/  UISETP.NE.AND.EX UP2, UPT, URZ, UR37, UPT, UP2 ;  /* 0x000000253f00728c */ /* 0x000fe4000bf45320 */
[----:B------:R-:W-:Y:S01]  /*0310*/  ULDC.64 UR6, c[0x0][0x190] ;  /* 0x0000640000067ab9 */ /* 0x000fe20000000a00 */
[----:B0-----:R-:W-:Y:S01]  /*0320*/  IADD3 R0, R0, 0xffffffe, RZ ;  /* 0x0ffffffe00007810 */ /* 0x001fe20007ffe0ff */
[----:B------:R-:W-:Y:S02]  /*0330*/  UIMAD UR24, UR34, UR6, URZ ;  /* 0x00000006221872a4 */ /* 0x000fe4000f8e023f */
[----:B------:R-:W-:-:S02]  /*0340*/  UIMAD.WIDE.U32 UR16, UR35, UR14, URZ ;  /* 0x0000000e231072a5 */ /* 0x000fc4000f8e003f */
[----:B------:R-:W-:Y:S01]  /*0350*/  UIMAD UR14, UR34, UR14, URZ ;  /* 0x0000000e220e72a4 */ /* 0x000fe2000f8e023f */
[----:B------:R-:W0:Y:S01]  /*0360*/  F2I.FTZ.U32.TRUNC.NTZ R0, R0 ;  /* 0x0000000000007305 */ /* 0x000e22000021f000 */
[----:B------:R-:W-:Y:S02]  /*0370*/  UMOV UR8, URZ ;  /* 0x0000003f00087c82 */ /* 0x000fe40008000000 */
[----:B------:R-:W-:Y:S02]  /*0380*/  UIMAD.WIDE.U32 UR12, UR35, UR6, URZ ;  /* 0x00000006230c72a5 */ /* 0x000fe4000f8e003f */
[----:B------:R-:W-:Y:S02]  /*0390*/  UIMAD UR24, UR35, UR7, UR24 ;  /* 0x00000007231872a4 */ /* 0x000fe4000f8e0218 */
[----:B------:R-:W-:Y:S02]  /*03a0*/  @UP1 ULEA UR8, UP3, UR19, UR30, 0x2 ;  /* 0x0000001e13081291 */ /* 0x000fe4000f86103f */
[----:B------:R-:W-:-:S02]  /*03b0*/  ULDC.64 UR6, c[0x0][0x1b0] ;  /* 0x00006c0000067ab9 */ /* 0x000fc40000000a00 */
[----:B------:R-:W-:Y:S02]  /*03c0*/  UIMAD UR14, UR35, UR15, UR14 ;  /* 0x0000000f230e72a4 */ /* 0x000fe4000f8e020e */
[----:B------:R-:W-:Y:S02]  /*03d0*/  UIMAD.WIDE.U32 UR10, UR35, UR6, URZ ;  /* 0x00000006230a72a5 */ /* 0x000fe4000f8e003f */
[----:B------:R-:W-:Y:S01]  /*03e0*/  UIMAD UR15, UR34, UR6, URZ ;  /* 0x00000006220f72a4 */ /* 0x000fe2000f8e023f */
[----:B0-----:R0:W4:Y:S01]  /*03f0*/  R2UR UR5, R0 ;  /* 0x00000000000573c2 */ /* 0x00112200000e0000 */
[----:B------:R-:W-:Y:S02]  /*0400*/  UMOV UR9, URZ ;  /* 0x0000003f00097c82 */ /* 0x000fe40008000000 */
[----:B------:R-:W-:Y:S02]  /*0410*/  UIADD3 UR23, UR23, UR4, URZ ;  /* 0x0000000417177290 */ /* 0x000fe4000fffe03f */
[----:B------:R-:W-:-:S02]  /*0420*/  @UP1 ULEA.HI.X UR9, UR19, UR31, UR18, 0x2, UP3 ;  /* 0x0000001f13091291 */ /* 0x000fc400098f1412 */
[----:B------:R-:W-:Y:S01]  /*0430*/  UMOV UR6, URZ ;  /* 0x0000003f00067c82 */ /* 0x000fe20008000000 */
[----:B0-----:R-:W-:Y:S01]  /*0440*/  IABS R0, UR19 ;  /* 0x0000001300007c13 */ /* 0x001fe20008000000 */
[----:B------:R-:W-:Y:S02]  /*0450*/  UMOV UR4, URZ ;  /* 0x0000003f00047c82 */ /* 0x000fe40008000000 */
[----:B------:R-:W-:Y:S01]  /*0460*/  @UP2 ULEA UR6, UP1, UR19, UR36, 0x2 ;  /* 0x0000002413062291 */ /* 0x000fe2000f82103f */
[----:B------:R-:W0:Y:S01]  /*0470*/  R2UR UR28, R0 ;  /* 0x00000000001c73c2 */ /* 0x000e2200000e0000 */
[----:B------:R-:W-:Y:S02]  /*0480*/  UIMAD UR15, UR35, UR7, UR15 ;  /* 0x00000007230f72a4 */ /* 0x000fe4000f8e020f */
[----:B------:R-:W-:Y:S02]  /*0490*/  ULDC.64 UR30, c[0x0][0x1d8] ;  /* 0x00007600001e7ab9 */ /* 0x000fe40000000a00 */
[----:B------:R-:W-:-:S02]  /*04a0*/  UMOV UR7, URZ ;  /* 0x0000003f00077c82 */ /* 0x000fc40008000000 */
[----:B------:R-:W-:Y:S02]  /*04b0*/  @UP2 ULEA.HI.X UR7, UR19, UR37, UR18, 0x2, UP1 ;  /* 0x0000002513072291 */ /* 0x000fe400088f1412 */
[----:B------:R-:W-:Y:S02]  /*04c0*/  UIMAD UR25, UR18, UR30, URZ ;  /* 0x0000001e121972a4 */ /* 0x000fe4000f8e023f */
[----:B------:R-:W-:Y:S02]  /*04d0*/  ULDC.64 UR36, c[0x0][0x1e8] ;  /* 0x00007a0000247ab9 */ /* 0x000fe40000000a00 */
[----:B----4-:R-:W-:Y:S02]  /*04e0*/  UIADD3 UR33, URZ, -UR5, URZ ;  /* 0x800000053f217290 */ /* 0x010fe4000fffe03f */
[----:B------:R-:W-:Y:S02]  /*04f0*/  UIMAD.WIDE.U32 UR22, UR19, UR30, UR22 ;  /* 0x0000001e131672a5 */ /* 0x000fe4000f8e0016 */
[----:B------:R-:W-:-:S02]  /*0500*/  UIMAD UR33, UR33, UR32, URZ ;  /* 0x00000020212172a4 */ /* 0x000fc4000f8e023f */
[----:B------:R-:W-:Y:S02]  /*0510*/  UIMAD UR30, UR18, UR36, URZ ;  /* 0x00000024121e72a4 */ /* 0x000fe4000f8e023f */
[----:B------:R-:W-:Y:S02]  /*0520*/  UIMAD.WIDE.U32 UR4, UR5, UR33, UR4 ;  /* 0x00000021050472a5 */ /* 0x000fe4000f8e0004 */
[----:B------:R-:W-:Y:S02]  /*0530*/  UIMAD UR30, UR19, UR37, UR30 ;  /* 0x00000025131e72a4 */ /* 0x000fe4000f8e021e */
[----:B0-----:R-:W-:Y:S02]  /*0540*/  UIMAD.WIDE.U32 UR4, UR5, UR28, URZ ;  /* 0x0000001c050472a5 */ /* 0x001fe4000f8e003f */
[----:B------:R-:W-:Y:S02]  /*0550*/  UIMAD UR25, UR19, UR31, UR25 ;  /* 0x0000001f131972a4 */ /* 0x000fe4000f8e0219 */
[----:B------:R-:W-:-:S02]  /*0560*/  UIADD3 UR21, UR21, UR29, URZ ;  /* 0x0000001d15157290 */ /* 0x000fc4000fffe03f */
[----:B------:R-:W-:Y:S02]  /*0570*/  UIADD3 UR17, UR17, UR14, URZ ;  /* 0x0000000e11117290 */ /* 0x000fe4000fffe03f */
[----:B------:R-:W-:Y:S02]  /*0580*/  UMOV UR37, UR5 ;  /* 0x0000000500257c82 */ /* 0x000fe40008000000 */
[----:B------:R-:W-:Y:S02]  /*0590*/  UIADD3 UR31, -UR37, URZ, URZ ;  /* 0x0000003f251f7290 */ /* 0x000fe4000fffe13f */
[----:B------:R-:W-:Y:S02]  /*05a0*/  ULDC.64 UR4, c[0x0][0x280] ;  /* 0x0000a00000047ab9 */ /* 0x000fe40000000a00 */
[----:B------:R-:W-:Y:S02]  /*05b0*/  UIMAD UR31, UR32, UR31, UR28 ;  /* 0x0000001f201f72a4 */ /* 0x000fe4000f8e021c */
[----:B------:R-:W-:-:S02]  /*05c0*/  UIMAD.WIDE.U32 UR20, UR19, UR36, UR20 ;  /* 0x00000024131472a5 */ /* 0x000fc4000f8e0014 */
[----:B------:R-:W-:Y:S02]  /*05d0*/  UISETP.GT.U32.AND UP1, UPT, UR32, UR31, UPT ;  /* 0x0000001f2000728c */ /* 0x000fe4000bf24070 */
[----:B------:R-:W-:Y:S02]  /*05e0*/  ULDC UR36, c[0x0][0x174] ;  /* 0x00005d0000247ab9 */ /* 0x000fe40000000800 */
[----:B------:R-:W-:Y:S02]  /*05f0*/  UIMAD UR28, UR18, UR4, URZ ;  /* 0x00000004121c72a4 */ /* 0x000fe4000f8e023f */
[----:B------:R-:W-:Y:S02]  /*0600*/  ULEA UR14, UR36, 0xfffff800, 0xb ;  /* 0xfffff800240e7891 */ /* 0x000fe4000f8e583f */
[----:B------:R-:W-:Y:S02]  /*0610*/  UIMAD UR38, UR19, UR5, UR28 ;  /* 0x00000005132672a4 */ /* 0x000fe4000f8e021c */
[----:B------:R-:W-:-:S02]  /*0620*/  UIMAD.WIDE.U32 UR4, UR19, UR4, UR16 ;  /* 0x00000004130472a5 */ /* 0x000fc4000f8e0010 */
[----:B------:R-:W-:Y:S02]  /*0630*/  @!UP1 UIADD3 UR31, UR31, -UR32, URZ ;  /* 0x800000201f1f9290 */ /* 0x000fe4000fffe03f */
[----:B------:R-:W-:Y:S02]  /*0640*/  USHF.R.S32.HI UR16, URZ, 0x1f, UR14 ;  /* 0x0000001f3f107899 */ /* 0x000fe4000801140e */
[----:B------:R-:W-:Y:S02]  /*0650*/  UIADD3 UR17, UP2, UR14, UR22, URZ ;  /* 0x000000160e117290 */ /* 0x000fe4000ff5e03f */
[----:B------:R-:W-:Y:S02]  /*0660*/  UISETP.GE.U32.AND UP3, UPT, UR31, UR32, UPT ;  /* 0x000000201f00728c */ /* 0x000fe4000bf66070 */
[----:B------:R-:W-:Y:S02]  /*0670*/  ULDC.64 UR28, c[0x0][0x240] ;  /* 0x00009000001c7ab9 */ /* 0x000fe40000000a00 */
[----:B------:R-:W-:-:S02]  /*0680*/  ULDC UR39, c[0x0][0x178] ;  /* 0x00005e0000277ab9 */ /* 0x000fc40000000800 */
[----:B------:R-:W-:Y:S02]  /*0690*/  UIADD3.X UR25, UR16, UR23, UR25, UP2, !UPT ;  /* 0x0000001710197290 */ /* 0x000fe400097fe419 */
[----:B------:R-:W-:Y:S02]  /*06a0*/  ULEA UR28, UP2, UR17, UR28, 0x2 ;  /* 0x0000001c111c7291 */ /* 0x000fe4000f84103f */
[----:B------:R-:W-:Y:S02]  /*06b0*/  ULOP3.LUT UR33, UR19, UR39, URZ, 0x3c, !UPT ;  /* 0x0000002713217292 */ /* 0x000fe4000f8e3c3f */
[----:B------:R-:W-:Y:S02]  /*06c0*/  UIADD3 UR31, UP4, UR14, UR20, URZ ;  /* 0x000000140e1f7290 */ /* 0x000fe4000ff9e03f */
[----:B------:R-:W-:Y:S02]  /*06d0*/  @!UP1 UIADD3 UR37, UR37, 0x1, URZ ;  /* 0x0000000125259890 */ /* 0x000fe4000fffe03f */
[----:B------:R-:W-:-:S02]  /*06e0*/  ULEA.HI.X UR29, UR17, UR29, UR25, 0x2, UP2 ;  /* 0x0000001d111d7291 */ /* 0x000fc400090f1419 */
[----:B------:R-:W-:Y:S02]  /*06f0*/  UISETP.GE.AND UP2, UPT, UR33, URZ, UPT ;  /* 0x0000003f2100728c */ /* 0x000fe4000bf46270 */
[----:B------:R-:W-:Y:S02]  /*0700*/  UISETP.NE.AND UP1, UPT, URZ, UR39, UPT ;  /* 0x000000273f00728c */ /* 0x000fe4000bf25270 */
[----:B------:R-:W-:Y:S02]  /*0710*/  ULDC.64 UR22, c[0x0][0x248] ;  /* 0x0000920000167ab9 */ /* 0x000fe40000000a00 */
[----:B------:R-:W-:Y:S02]  /*0720*/  UIADD3.X UR20, UR16, UR21, UR30, UP4, !UPT ;  /* 0x0000001510147290 */ /* 0x000fe4000a7fe41e */
[----:B------:R-:W-:Y:S02]  /*0730*/  @UP3 UIADD3 UR37, UR37, 0x1, URZ ;  /* 0x0000000125253890 */ /* 0x000fe4000fffe03f */
[----:B------:R-:W-:-:S02]  /*0740*/  ULEA UR30, UP4, UR31, UR22, 0x2 ;  /* 0x000000161f1e7291 */ /* 0x000fc4000f88103f */
[----:B------:R-:W-:Y:S02]  /*0750*/  UIADD3 UR13, UR13, UR24, URZ ;  /* 0x000000180d0d7290 */ /* 0x000fe4000fffe03f */
[----:B------:R-:W-:Y:S02]  /*0760*/  ULEA.HI.X UR31, UR31, UR23, UR20, 0x2, UP4 ;  /* 0x000000171f1f7291 */ /* 0x000fe4000a0f1414 */
[----:B------:R-:W-:Y:S02]  /*0770*/  ULDC.64 UR32, c[0x0][0x308] ;  /* 0x0000c20000207ab9 */ /* 0x000fe40000000a00 */
[----:B------:R-:W-:Y:S02]  /*0780*/  UMOV UR20, UR37 ;  /* 0x0000002500147c82 */ /* 0x000fe40008000000 */
[----:B------:R-:W-:Y:S02]  /*0790*/  @!UP2 UIADD3 UR20, -UR20, URZ, URZ ;  /* 0x0000003f1414a290 */ /* 0x000fe4000fffe13f */
[----:B------:R-:W-:-:S02]  /*07a0*/  @!UP1 ULOP3.LUT UR20, URZ, UR39, URZ, 0x33, !UPT ;  /* 0x000000273f149292 */ /* 0x000fc4000f8e333f */
[----:B------:R-:W-:Y:S02]  /*07b0*/  UIADD3 UR17, UP2, UR14, UR4, URZ ;  /* 0x000000040e117290 */ /* 0x000fe4000ff5e03f */
[----:B------:R-:W-:Y:S02]  /*07c0*/  USHF.R.S32.HI UR37, URZ, 0x1f, UR20 ;  /* 0x0000001f3f257899 */ /* 0x000fe40008011414 */
[----:B------:R-:W-:Y:S02]  /*07d0*/  UIADD3.X UR21, UR16, UR5, UR38, UP2, !UPT ;  /* 0x0000000510157290 */ /* 0x000fe400097fe426 */
[----:B------:R-:W-:Y:S02]  /*07e0*/  ULEA UR32, UP1, UR17, UR32, 0x2 ;  /* 0x0000002011207291 */ /* 0x000fe4000f82103f */
[----:B------:R-:W-:Y:S02]  /*07f0*/  ULDC.64 UR4, c[0x0][0x1a8] ;  /* 0x00006a0000047ab9 */ /* 0x000fe40000000a00 */
[----:B------:R-:W-:-:S02]  /*0800*/  UIMAD UR22, UR37, UR4, URZ ;  /* 0x00000004251672a4 */ /* 0x000fc4000f8e023f */
[----:B------:R-:W-:Y:S02]  /*0810*/  UIMAD.WIDE.U32 UR12, UR20, UR4, UR12 ;  /* 0x00000004140c72a5 */ /* 0x000fe4000f8e000c */
[----:B------:R-:W-:Y:S02]  /*0820*/  UIMAD UR22, UR20, UR5, UR22 ;  /* 0x00000005141672a4 */ /* 0x000fe4000f8e0216 */
[----:B------:R-:W-:Y:S02]  /*0830*/  ULEA.HI.X UR33, UR17, UR33, UR21, 0x2, UP1 ;  /* 0x0000002111217291 */ /* 0x000fe400088f1415 */
[----:B------:R-:W-:Y:S02]  /*0840*/  ULDC.64 UR4, c[0x0][0x1c8] ;  /* 0x0000720000047ab9 */ /* 0x000fe40000000a00 */
[----:B------:R-:W-:Y:S02]  /*0850*/  UIADD3 UR11, UR11, UR15, URZ ;  /* 0x0000000f0b0b7290 */ /* 0x000fe4000fffe03f */
[----:B------:R-:W-:-:S02]  /*0860*/  UIADD3 UR17, UP1, UR14, UR12, URZ ;  /* 0x0000000c0e117290 */ /* 0x000fc4000ff3e03f */
[----:B------:R-:W-:Y:S02]  /*0870*/  UIADD3 UR15, UR13, UR22, URZ ;  /* 0x000000160d0f7290 */ /* 0x000fe4000fffe03f */
[----:B------:R-:W-:Y:S02]  /*0880*/  UIMAD UR21, UR37, UR4, URZ ;  /* 0x00000004251572a4 */ /* 0x000fe4000f8e023f */
[----:B------:R-:W-:Y:S02]  /*0890*/  ULDC.64 UR38, c[0x0][0x228] ;  /* 0x00008a0000267ab9 */ /* 0x000fe40000000a00 */
[----:B------:R-:W-:Y:S02]  /*08a0*/  UIADD3.X UR15, UR16, UR15, URZ, UP1, !UPT ;  /* 0x0000000f100f7290 */ /* 0x000fe40008ffe43f */
[----:B------:R-:W-:Y:S02]  /*08b0*/  UIMAD.WIDE.U32 UR12, UR20, UR4, UR10 ;  /* 0x00000004140c72a5 */ /* 0x000fe4000f8e000a */
[----:B------:R-:W-:-:S02]  /*08c0*/  UIMAD UR21, UR20, UR5, UR21 ;  /* 0x00000005141572a4 */ /* 0x000fc4000f8e0215 */
[----:B------:R-:W-:Y:S02]  /*08d0*/  ULEA UR38, UP2, UR17, UR38, 0x2 ;  /* 0x0000002611267291 */ /* 0x000fe4000f84103f */
[----:B------:R-:W-:Y:S02]  /*08e0*/  UIADD3 UR14, UP1, UR14, UR12, URZ ;  /* 0x0000000c0e0e7290 */ /* 0x000fe4000ff3e03f */
[----:B------:R-:W-:Y:S02]  /*08f0*/  UIADD3 UR21, UR13, UR21, URZ ;  /* 0x000000150d157290 */ /* 0x000fe4000fffe03f */
[----:B------:R-:W-:Y:S02]  /*0900*/  ULEA.HI.X UR17, UR17, UR39, UR15, 0x2, UP2 ;  /* 0x0000002711117291 */ /* 0x000fe400090f140f */
        /* <DEDUP_REMOVED lines=21> */
[----:B--2---:R1:W0:Y:S01]  /*0a60*/  @P0 R2UR UR5, R2 ;  /* 0x00000000020503c2 */ /* 0x00422200000e0000 */
[----:B------:R-:W-:-:S07]  /*0a70*/  PLOP3.LUT P0, PT, PT, PT, UP1, 0x80, 0x0 ;  /* 0x000000000000781c */ /* 0x000fce0003f0f018 */
[----:B---3--:R1:W2:Y:S06]  /*0a80*/  @P1 R2UR UR4, R4 ;  /* 0x00000000040413c2 */ /* 0x0082ac00000e0000 */
[----:B------:R-:W-:Y:S05]  /*0a90*/  @!P0 BRA `(.L_x_2143) ;  /* 0x00005fc000008947 */ /* 0x000fea0003800000 */
[----:B------:R-:W3:Y:S01]  /*0aa0*/  S2R R0, SR_TID.X ;  /* 0x0000000000007919 */ /* 0x000ee20000002100 */
[----:B------:R-:W-:Y:S02]  /*0ab0*/  ULDC UR21, c[0x0][0x174] ;  /* 0x00005d0000157ab9 */ /* 0x000fe40000000800 */
[----:B------:R-:W-:Y:S01]  /*0ac0*/  UMOV UR36, UR17 ;  /* 0x0000001100247c82 */ /* 0x000fe20008000000 */
[----:B------:R4:W-:Y:S01]  /*0ad0*/  STL [R1+0x10], RZ ;  /* 0x000010ff01007387 */ /* 0x0009e20000100800 */
[----:B------:R-:W-:-:S03]  /*0ae0*/  UMOV UR6, URZ ;  /* 0x0000003f00067c82 */ /* 0x000fc60008000000 */
[----:B------:R4:W-:Y:S01]  /*0af0*/  STL [R1+0x14], RZ ;  /* 0x000014ff01007387 */ /* 0x0009e20000100800 */
[----:B---3--:R-:W-:-:S04]  /*0b00*/  SHF.R.S32.HI R3, RZ, 0x1f, R0 ;  /* 0x0000001fff037819 */ /* 0x008fc80000011400 */
[----:B------:R-:W-:-:S04]  /*0b10*/  LEA.HI R3, R3, R0, RZ, 0x5 ;  /* 0x0000000003037211 */ /* 0x000fc800078f28ff */
[----:B-1--4-:R-:W-:Y:S02]  /*0b20*/  SHF.R.S32.HI R2, RZ, 0x5, R3 ;  /* 0x00000005ff027819 */ /* 0x012fe40000011403 */
.L_x_2194:
        /* <DEDUP_REMOVED lines=18> */
[----:B------:R-:W-:-:S03]  /*0c50*/  IMAD.WIDE R8, R151, 0x10, R8 ;  /* 0x0000001097087825 */ /* 0x000fc600078e0208 */
[----:B------:R-:W-:Y:S01]  /*0c60*/  SHF.L.U32 R2, R36, 0x4, RZ ;  /* 0x0000000424027819 */ /* 0x000fe200000006ff */
[----:B------:R-:W-:-:S04]  /*0c70*/  IMAD R36, R106, 0x3, R36 ;  /* 0x000000036a247824 */ /* 0x000fc800078e0224 */
[----:B---3--:R-:W-:Y:S04]  /*0c80*/  STS.128 [R2], R12 ;  /* 0x0000000c02007388 */ /* 0x008fe80000000c00 */
[----:B----4-:R-:W-:Y:S04]  /*0c90*/  STS.128 [R2+0x200], R16 ;  /* 0x0002001002007388 */ /* 0x010fe80000000c00 */
        /* <DEDUP_REMOVED lines=8> */
[----:B------:R-:W3:Y:S04]  /*0d20*/  LDG.E.128 R28, [R8.64] ;  /* 0x0000001a081c7981 */ /* 0x000ee8000c1e1d00 */
[----:B-1----:R-:W4:Y:S04]  /*0d30*/  LDG.E.128 R20, [R8.64+0x200] ;  /* 0x0002001a08147981 */ /* 0x002f28000c1e1d00 */
[----:B--2---:R-:W2:Y:S04]  /*0d40*/  LDG.E.128 R24, [R8.64+0x400] ;  /* 0x0004001a08187981 */ /* 0x004ea8000c1e1d00 */
[----:B------:R-:W5:Y:S01]  /*0d50*/  LDG.E.128 R32, [R8.64+0x600] ;  /* 0x0006001a08207981 */ /* 0x000f62000c1e1d00 */
[----:B------:R-:W-:-:S02]  /*0d60*/  MOV R16, UR32 ;  /* 0x0000002000107c02 */ /* 0x000fc40008000f00 */
[----:B------:R-:W-:-:S05]  /*0d70*/  MOV R17, UR33 ;  /* 0x0000002100117c02 */ /* 0x000fca0008000f00 */
[----:B------:R-:W-:Y:S01]  /*0d80*/  IMAD.WIDE R16, R151, 0x10, R16 ;  /* 0x0000001097107825 */ /* 0x000fe200078e0210 */
[----:B---3--:R1:W-:Y:S04]  /*0d90*/  STS.128 [R2], R28 ;  /* 0x0000001c02007388 */ /* 0x0083e80000000c00 */
[----:B----4-:R-:W-:Y:S04]  /*0da0*/  STS.128 [R2+0x200], R20 ;  /* 0x0002001402007388 */ /* 0x010fe80000000c00 */
[----:B--2---:R2:W-:Y:S04]  /*0db0*/  STS.128 [R2+0x400], R24 ;  /* 0x0004001802007388 */ /* 0x0045e80000000c00 */
[----:B-----5:R3:W-:Y:S01]  /*0dc0*/  STS.128 [R2+0x600], R32 ;  /* 0x0006002002007388 */ /* 0x0207e20000000c00 */
[----:B------:R-:W-:-:S06]  /*0dd0*/  NOP ;  /* 0x0000000000007918 */ /* 0x000fcc0000000000 */
[----:B------:R-:W-:Y:S04]  /*0de0*/  LDS.128 R12, [R36.X16] ;  /* 0x00000000240c7984 */ /* 0x000fe8000000cc00 */
[----:B------:R-:W-:Y:S04]  /*0df0*/  LDS.128 R4, [R36.X16+0x10] ;  /* 0x0000100024047984 */ /* 0x000fe8000000cc00 */
[----:B------:R-:W-:Y:S04]  /*0e00*/  LDS.128 R124, [R36.X16+0x20] ;  /* 0x00002000247c7984 */ /* 0x000fe8000000cc00 */
[----:B------:R-:W-:Y:S04]  /*0e10*/  LDS.128 R8, [R36.X16+0x30] ;  /* 0x0000300024087984 */ /* 0x000fe8000000cc00 */
[----:B------:R-:W-:Y:S06]  /*0e20*/  BAR.SYNC.DEFER_BLOCKING 0x0 ;  /* 0x0000000000007b1d */ /* 0x000fec0000010000 */
[----:B-1----:R-:W4:Y:S04]  /*0e30*/  LDG.E.128 R28, [R16.64] ;  /* 0x0000001a101c7981 */ /* 0x002f28000c1e1d00 */
[----:B------:R-:W5:Y:S04]  /*0e40*/  LDG.E.128 R40, [R16.64+0x200] ;  /* 0x0002001a10287981 */ /* 0x000f68000c1e1d00 */
[----:B--2---:R-:W2:Y:S04]  /*0e50*/  LDG.E.128 R24, [R16.64+0x400] ;  /* 0x0004001a10187981 */ /* 0x004ea8000c1e1d00 */
[----:B---3--:R-:W3:Y:S01]  /*0e60*/  LDG.E.128 R32, [R16.64+0x600] ;  /* 0x0006001a10207981 */ /* 0x008ee2000c1e1d00 */
[----:B------:R-:W-:-:S02]  /*0e70*/  ULEA UR16, UR16, UR6, 0xb ;  /* 0x0000000610107291 */ /* 0x000fc4000f8e583f */
[----:B------:R-:W-:Y:S02]  /*0e80*/  UIMAD UR7, UR18, UR22, URZ ;  /* 0x00000016120772a4 */ /* 0x000fe4000f8e023f */
[----:B------:R-:W-:Y:S02]  /*0e90*/  USHF.R.S32.HI UR17, URZ, 0x1f, UR16 ;  /* 0x0000001f3f117899 */ /* 0x000fe40008011410 */
[----:B------:R-:W-:Y:S02]  /*0ea0*/  UIMAD UR7, UR19, UR23, UR7 ;  /* 0x00000017130772a4 */ /* 0x000fe4000f8e0207 */
[----:B------:R-:W-:-:S04]  /*0eb0*/  UIMAD.WIDE.U32 UR22, UR19, UR22, UR16 ;  /* 0x00000016131672a5 */ /* 0x000fc8000f8e0010 */
        /* <DEDUP_REMOVED lines=13> */
[----:B----4-:R-:W-:Y:S04]  /*0f90*/  STS.128 [R2], R28 ;  /* 0x0000001c02007388 */ /* 0x010fe80000000c00 */
[----:B-----5:R1:W-:Y:S04]  /*0fa0*/  STS.128 [R2+0x200], R40 ;  /* 0x0002002802007388 */ /* 0x0203e80000000c00 */
[----:B--2---:R2:W-:Y:S04]  /*0fb0*/  STS.128 [R2+0x400], R24 ;  /* 0x0004001802007388 */ /* 0x0045e80000000c00 */
[----:B---3--:R-:W-:Y:S01]  /*0fc0*/  STS.128 [R2+0x600], R32 ;  /* 0x0006002002007388 */ /* 0x008fe20000000c00 */
[----:B------:R-:W-:-:S06]  /*0fd0*/  NOP ;  /* 0x0000000000007918 */ /* 0x000fcc0000000000 */
[----:B------:R-:W-:Y:S04]  /*0fe0*/  LDS.128 R16, [R36.X16] ;  /* 0x0000000024107984 */ /* 0x000fe8000000cc00 */
[----:B------:R-:W-:Y:S04]  /*0ff0*/  LDS.128 R64, [R36.X16+0x10] ;  /* 0x0000100024407984 */ /* 0x000fe8000000cc00 */
[----:B------:R-:W-:Y:S04]  /*1000*/  LDS.128 R56, [R36.X16+0x20] ;  /* 0x0000200024387984 */ /* 0x000fe8000000cc00 */
[----:B------:R-:W-:Y:S04]  /*1010*/  LDS.128 R48, [R36.X16+0x30] ;  /* 0x0000300024307984 */ /* 0x000fe8000000cc00 */
[----:B------:R-:W-:Y:S06]  /*1020*/  BAR.SYNC.DEFER_BLOCKING 0x0 ;  /* 0x0000000000007b1d */ /* 0x000fec0000010000 */
[----:B------:R-:W3:Y:S04]  /*1030*/  LDG.E.128 R44, [R20.64+-0x2000] ;  /* 0xffe0001a142c7981 */ /* 0x000ee8000c1e1d00 */
[----:B-1----:R-:W4:Y:S04]  /*1040*/  LDG.E.128 R40, [R20.64+-0x1e00] ;  /* 0xffe2001a14287981 */ /* 0x002f28000c1e1d00 */
[----:B------:R-:W5:Y:S04]  /*1050*/  LDG.E.128 R72, [R20.64+-0x1c00] ;  /* 0xffe4001a14487981 */ /* 0x000f68000c1e1d00 */
[----:B------:R-:W2:Y:S01]  /*1060*/  LDG.E.128 R76, [R20.64+-0x1a00] ;  /* 0xffe6001a144c7981 */ /* 0x000ea2000c1e1d00 */
[----:B------:R-:W-:-:S04]  /*1070*/  UIMAD UR7, UR18, UR22, URZ ;  /* 0x00000016120772a4 */ /* 0x000fc8000f8e023f */
        /* <DEDUP_REMOVED lines=15> */
[----:B---3--:R-:W-:Y:S04]  /*1170*/  STS.128 [R2], R44 ;  /* 0x0000002c02007388 */ /* 0x008fe80000000c00 */
[----:B----4-:R1:W-:Y:S04]  /*1180*/  STS.128 [R2+0x200], R40 ;  /* 0x0002002802007388 */ /* 0x0103e80000000c00 */
[----:B-----5:R-:W-:Y:S04]  /*1190*/  STS.128 [R2+0x400], R72 ;  /* 0x0004004802007388 */ /* 0x020fe80000000c00 */
[----:B--2---:R-:W-:Y:S01]  /*11a0*/  STS.128 [R2+0x600], R76 ;  /* 0x0006004c02007388 */ /* 0x004fe20000000c00 */
[----:B------:R-:W-:-:S06]  /*11b0*/  NOP ;  /* 0x0000000000007918 */ /* 0x000fcc0000000000 */
[----:B------:R-:W2:Y:S04]  /*11c0*/  LDS.128 R20, [R36.X16] ;  /* 0x0000000024147984 */ /* 0x000ea8000000cc00 */
[----:B------:R-:W3:Y:S04]  /*11d0*/  LDS.128 R68, [R36.X16+0x10] ;  /* 0x0000100024447984 */ /* 0x000ee8000000cc00 */
[----:B------:R-:W4:Y:S04]  /*11e0*/  LDS.128 R60, [R36.X16+0x20] ;  /* 0x00002000243c7984 */ /* 0x000f28000000cc00 */
[----:B------:R-:W2:Y:S04]  /*11f0*/  LDS.128 R52, [R36.X16+0x30] ;  /* 0x0000300024347984 */ /* 0x000ea8000000cc00 */
[----:B------:R-:W-:Y:S06]  /*1200*/  BAR.SYNC.DEFER_BLOCKING 0x0 ;  /* 0x0000000000007b1d */ /* 0x000fec0000010000 */
[----:B------:R0:W5:Y:S04]  /*1210*/  LDG.E.128 R24, [R28.64+-0x2000] ;  /* 0xffe0001a1c187981 */ /* 0x000168000c1e1d00 */
[----:B-1----:R0:W5:Y:S04]  /*1220*/  LDG.E.128 R40, [R28.64+-0x1e00] ;  /* 0xffe2001a1c287981 */ /* 0x002168000c1e1d00 */
[----:B------:R0:W5:Y:S04]  /*1230*/  LDG.E.128 R32, [R28.64+-0x1c00] ;  /* 0xffe4001a1c207981 */ /* 0x000168000c1e1d00 */
[----:B------:R0:W5:Y:S01]  /*1240*/  LDG.E.128 R44, [R28.64+-0x1a00] ;  /* 0xffe6001a1c2c7981 */ /* 0x000162000c1e1d00 */
[----:B--2---:R-:W-:Y:S01]  /*1250*/  FMUL.FTZ R30, R20, -1.4426950216293334961 ;  /* 0xbfb8aa3b141e7820 */ /* 0x004fe20000410000 */
[----:B------:R-:W-:Y:S01]  /*1260*/  LEA R112, R106, R3, 0x2 ;  /* 0x000000036a707211 */ /* 0x000fe200078e10ff */
[----:B------:R-:W-:-:S02]  /*1270*/  FMUL.FTZ R31, R21, -1.4426950216293334961 ;  /* 0xbfb8aa3b151f7820 */ /* 0x000fc40000410000 */
[----:B------:R-:W-:Y:S02]  /*1280*/  FMUL.FTZ R38, R23, -1.4426950216293334961 ;  /* 0xbfb8aa3b17267820 */ /* 0x000fe40000410000 */
[----:B------:R-:W-:Y:S01]  /*1290*/  FMUL.FTZ R37, R22, -1.4426950216293334961 ;  /* 0xbfb8aa3b16257820 */ /* 0x000fe20000410000 */
[----:B------:R-:W1:Y:S01]  /*12a0*/  MUFU.EX2 R30, R30 ;  /* 0x0000001e001e7308 */ /* 0x000e620000000800 */
[----:B---3--:R-:W-:Y:S02]  /*12b0*/  FMUL.FTZ R74, R71, -1.4426950216293334961 ;  /* 0xbfb8aa3b474a7820 */ /* 0x008fe40000410000 */
[----:B0-----:R-:W-:Y:S02]  /*12c0*/  FMUL.FTZ R29, R70, -1.4426950216293334961 ;  /* 0xbfb8aa3b461d7820 */ /* 0x001fe40000410000 */
[----:B------:R-:W-:Y:S02]  /*12d0*/  FMUL.FTZ R28, R69, -1.4426950216293334961 ;  /* 0xbfb8aa3b451c7820 */ /* 0x000fe40000410000 */
[----:B----4-:R-:W-:Y:S01]  /*12e0*/  FMUL.FTZ R75, R61, -1.4426950216293334961 ;  /* 0xbfb8aa3b3d4b7820 */ /* 0x010fe20000410000 */
[----:B------:R-:W0:Y:S01]  /*12f0*/  MUFU.EX2 R31, R31 ;  /* 0x0000001f001f7308 */ /* 0x000e220000000800 */
[----:B------:R-:W-:-:S02]  /*1300*/  FMUL.FTZ R77, R62, -1.4426950216293334961 ;  /* 0xbfb8aa3b3e4d7820 */ /* 0x000fc40000410000 */
[----:B------:R-:W-:Y:S02]  /*1310*/  FMUL.FTZ R39, R68, -1.4426950216293334961 ;  /* 0xbfb8aa3b44277820 */ /* 0x000fe40000410000 */
[----:B------:R-:W-:Y:S02]  /*1320*/  FMUL.FTZ R72, R52, -1.4426950216293334961 ;  /* 0xbfb8aa3b34487820 */ /* 0x000fe40000410000 */
[----:B------:R-:W-:Y:S01]  /*1330*/  FMUL.FTZ R73, R63, -1.4426950216293334961 ;  /* 0xbfb8aa3b3f497820 */ /* 0x000fe20000410000 */
[----:B------:R2:W3:Y:S01]  /*1340*/  MUFU.EX2 R78, R38 ;  /* 0x00000026004e7308 */ /* 0x0004e20000000800 */
[----:B-1----:R-:W-:-:S07]  /*1350*/  FADD.FTZ R30, R30, 1 ;  /* 0x3f8000001e1e7421 */ /* 0x002fce0000010000 */
[----:B------:R1:W4:Y:S01]  /*1360*/  MUFU.EX2 R76, R37 ;  /* 0x00000025004c7308 */ /* 0x0003220000000800 */
[----:B0-----:R-:W-:Y:S02]  /*1370*/  FADD.FTZ R31, R31, 1 ;  /* 0x3f8000001f1f7421 */ /* 0x001fe40000010000 */
[----:B--2---:R-:W-:-:S05]  /*1380*/  FMUL.FTZ R38, R54, -1.4426950216293334961 ;  /* 0xbfb8aa3b36267820 */ /* 0x004fca0000410000 */
[----:B------:R-:W0:Y:S01]  /*1390*/  MUFU.EX2 R81, R29 ;  /* 0x0000001d00517308 */ /* 0x000e220000000800 */
[----:B-1----:R-:W-:Y:S02]  /*13a0*/  FMUL.FTZ R37, R60, -1.4426950216293334961 ;  /* 0xbfb8aa3b3c257820 */ /* 0x002fe40000410000 */
[----:B---3--:R-:W-:-:S05]  /*13b0*/  FADD.FTZ R78, R78, 1 ;  /* 0x3f8000004e4e7421 */ /* 0x008fca0000010000 */
[----:B------:R-:W1:Y:S01]  /*13c0*/  MUFU.EX2 R80, R28 ;  /* 0x0000001c00507308 */ /* 0x000e620000000800 */
[----:B----4-:R-:W-:-:S07]  /*13d0*/  FADD.FTZ R76, R76, 1 ;  /* 0x3f8000004c4c7421 */ /* 0x010fce0000010000 */
[----:B------:R-:W2:Y:S01]  /*13e0*/  MUFU.EX2 R82, R74 ;  /* 0x0000004a00527308 */ /* 0x000ea20000000800 */
[----:B0-----:R-:W-:-:S07]  /*13f0*/  FADD.FTZ R81, R81, 1 ;  /* 0x3f80000051517421 */ /* 0x001fce0000010000 */
[----:B------:R-:W0:Y:S01]  /*1400*/  MUFU.EX2 R85, R75 ;  /* 0x0000004b00557308 */ /* 0x000e220000000800 */
[----:B-1----:R-:W-:-:S07]  /*1410*/  FADD.FTZ R80, R80, 1 ;  /* 0x3f80000050507421 */ /* 0x002fce0000010000 */
[----:B------:R-:W-:Y:S01]  /*1420*/  MUFU.RCP R75, R30 ;  /* 0x0000001e004b7308 */ /* 0x000fe20000001000 */
[----:B--2---:R-:W-:-:S07]  /*1430*/  FADD.FTZ R82, R82, 1 ;  /* 0x3f80000052527421 */ /* 0x004fce0000010000 */
[----:B------:R1:W2:Y:S01]  /*1440*/  MUFU.EX2 R83, R37 ;  /* 0x0000002500537308 */ /* 0x0002a20000000800 */
[----:B0-----:R-:W-:-:S07]  /*1450*/  FADD.FTZ R85, R85, 1 ;  /* 0x3f80000055557421 */ /* 0x001fce0000010000 */
[----:B------:R-:W0:Y:S01]  /*1460*/  MUFU.EX2 R104, R77 ;  /* 0x0000004d00687308 */ /* 0x000e220000000800 */
[----:B-1----:R-:W-:-:S07]  /*1470*/  FMUL.FTZ R37, R55, -1.4426950216293334961 ;  /* 0xbfb8aa3b37257820 */ /* 0x002fce0000410000 */
[----:B------:R-:W-:Y:S01]  /*1480*/  MUFU.RCP R74, R31 ;  /* 0x0000001f004a7308 */ /* 0x000fe20000001000 */
[----:B--2---:R-:W-:-:S07]  /*1490*/  FADD.FTZ R87, R83, 1 ;  /* 0x3f80000053577421 */ /* 0x004fce0000010000 */
[----:B------:R-:W1:Y:S01]  /*14a0*/  MUFU.RCP R77, R76 ;  /* 0x0000004c004d7308 */ /* 0x000e620000001000 */
[----:B0-----:R-:W-:-:S07]  /*14b0*/  FADD.FTZ R104, R104, 1 ;  /* 0x3f80000068687421 */ /* 0x001fce0000010000 */
[----:B------:R-:W0:Y:S08]  /*14c0*/  MUFU.RCP R78, R78 ;  /* 0x0000004e004e7308 */ /* 0x000e300000001000 */
[----:B------:R2:W-:Y:S01]  /*14d0*/  MUFU.RCP R107, R81 ;  /* 0x00000051006b7308 */ /* 0x0005e20000001000 */
[----:B-1----:R-:W-:-:S04]  /*14e0*/  FMUL.FTZ R83, R22, R77 ;  /* 0x0000004d16537220 */ /* 0x002fc80000410000 */
[----:B------:R-:W-:-:S03]  /*14f0*/  FMUL.FTZ R109, R18, R83 ;  /* 0x00000053126d7220 */ /* 0x000fc60000410000 */
[----:B------:R1:W-:Y:S01]  /*1500*/  MUFU.RCP R76, R80 ;  /* 0x00000050004c7308 */ /* 0x0003e20000001000 */
[----:B--2---:R-:W-:-:S04]  /*1510*/  FMUL.FTZ R81, R20, R75 ;  /* 0x0000004b14517220 */ /* 0x004fc80000410000 */
[----:B------:R-:W-:-:S03]  /*1520*/  FMUL.FTZ R111, R16, R81 ;  /* 0x00000051106f7220 */ /* 0x000fc60000410000 */
[----:B------:R0:W-:Y:S01]  /*1530*/  MUFU.RCP R84, R82 ;  /* 0x0000005200547308 */ /* 0x0001e20000001000 */
[----:B-1----:R-:W-:Y:S01]  /*1540*/  FMUL.FTZ R80, R21, R74 ;  /* 0x0000004a15507220 */ /* 0x002fe20000410000 */
[----:B------:R-:W-:Y:S03]  /*1550*/  STL [R1+0xc], R111 ;  /* 0x00000c6f01007387 */ /* 0x000fe60000100800 */
[----:B------:R-:W-:-:S03]  /*1560*/  FMUL.FTZ R110, R17, R80 ;  /* 0x00000050116e7220 */ /* 0x000fc60000410000 */
[----:B------:R1:W2:Y:S01]  /*1570*/  MUFU.EX2 R79, R39 ;  /* 0x00000027004f7308 */ /* 0x0002a20000000800 */
[----:B0-----:R-:W-:Y:S01]  /*1580*/  FMUL.FTZ R82, R23, R78 ;  /* 0x0000004e17527220 */ /* 0x001fe20000410000 */
[----:B------:R-:W-:Y:S03]  /*1590*/  STL [R1+0x8], R110 ;  /* 0x0000086e01007387 */ /* 0x000fe60000100800 */
[----:B------:R-:W-:Y:S01]  /*15a0*/  FMUL.FTZ R108, R19, R82 ;  /* 0x00000052136c7220 */ /* 0x000fe20000410000 */
[----:B------:R-:W-:Y:S02]  /*15b0*/  STL [R1+0x4], R109 ;  /* 0x0000046d01007387 */ /* 0x000fe40000100800 */
[----:B------:R-:W-:Y:S01]  /*15c0*/  MUFU.EX2 R72, R72 ;  /* 0x0000004800487308 */ /* 0x000fe20000000800 */
[----:B-1----:R-:W-:Y:S01]  /*15d0*/  FMUL.FTZ R39, R53, -1.4426950216293334961 ;  /* 0xbfb8aa3b35277820 */ /* 0x002fe20000410000 */
[----:B------:R-:W-:Y:S04]  /*15e0*/  STL [R1], R108 ;  /* 0x0000006c01007387 */ /* 0x000fe80000100800 */
[----:B------:R-:W3:Y:S01]  /*15f0*/  LDL.LU R113, [R1+0x14] ;  /* 0x0000140001717983 */ /* 0x000ee20000300800 */
[----:B--2---:R-:W-:Y:S01]  /*1600*/  FADD.FTZ R79, R79, 1 ;  /* 0x3f8000004f4f7421 */ /* 0x004fe20000010000 */
[----:B------:R-:W0:Y:S08]  /*1610*/  MUFU.EX2 R73, R73 ;  /* 0x0000004900497308 */ /* 0x000e300000000800 */
[----:B------:R-:W-:Y:S08]  /*1620*/  MUFU.RCP R79, R79 ;  /* 0x0000004f004f7308 */ /* 0x000ff00000001000 */
[----:B------:R-:W1:Y:S01]  /*1630*/  MUFU.EX2 R38, R38 ;  /* 0x0000002600267308 */ /* 0x000e620000000800 */
[----:B0-----:R-:W-:-:S07]  /*1640*/  FADD.FTZ R73, R73, 1 ;  /* 0x3f80000049497421 */ /* 0x001fce0000010000 */
[----:B------:R-:W0:Y:S08]  /*1650*/  MUFU.EX2 R39, R39 ;  /* 0x0000002700277308 */ /* 0x000e300000000800 */
[----:B------:R-:W2:Y:S01]  /*1660*/  MUFU.EX2 R37, R37 ;  /* 0x0000002500257308 */ /* 0x000ea20000000800 */
[----:B------:R-:W-:-:S07]  /*1670*/  FADD.FTZ R3, -R107, 1 ;  /* 0x3f8000006b037421 */ /* 0x000fce0000010100 */
[----:B------:R-:W4:Y:S08]  /*1680*/  MUFU.RCP R87, R87 ;  /* 0x0000005700577308 */ /* 0x000f300000001000 */
[----:B------:R0:W2:Y:S01]  /*1690*/  MUFU.RCP R86, R85 ;  /* 0x0000005500567308 */ /* 0x0000a20000001000 */
[----:B-1----:R-:W-:-:S07]  /*16a0*/  FADD.FTZ R38, R38, 1 ;  /* 0x3f80000026267421 */ /* 0x002fce0000010000 */
[----:B------:R-:W1:Y:S01]  /*16b0*/  MUFU.RCP R105, R104 ;  /* 0x0000006800697308 */ /* 0x000e620000001000 */
[----:B0-----:R-:W-:-:S07]  /*16c0*/  FMUL.FTZ R85, R68, R79 ;  /* 0x0000004f44557220 */ /* 0x001fce0000410000 */
[----:B------:R-:W0:Y:S01]  /*16d0*/  MUFU.RCP R104, R73 ;  /* 0x0000004900687308 */ /* 0x000e220000001000 */
[----:B-----5:R-:W-:Y:S04]  /*16e0*/  STS.128 [R2], R24 ;  /* 0x0000001802007388 */ /* 0x020fe80000000c00 */
[----:B------:R5:W-:Y:S04]  /*16f0*/  STS.128 [R2+0x200], R40 ;  /* 0x0002002802007388 */ /* 0x000be80000000c00 */
[----:B------:R0:W-:Y:S04]  /*1700*/  STS.128 [R2+0x400], R32 ;  /* 0x0004002002007388 */ /* 0x0001e80000000c00 */
[----:B------:R-:W-:Y:S01]  /*1710*/  STS.128 [R2+0x600], R44 ;  /* 0x0006002c02007388 */ /* 0x000fe20000000c00 */
[----:B------:R-:W-:-:S06]  /*1720*/  NOP ;  /* 0x0000000000007918 */ /* 0x000fcc0000000000 */
[----:B------:R-:W1:Y:S01]  /*1730*/  LDS.128 R28, [R36.X16] ;  /* 0x00000000241c7984 */ /* 0x000e62000000cc00 */
        /* <DEDUP_REMOVED lines=18> */
[----:B-1----:R-:W-:Y:S02]  /*1860*/  FMUL.FTZ R16, R16, R28 ;  /* 0x0000001c10107220 */ /* 0x002fe40000410000 */
        /* <DEDUP_REMOVED lines=22> */
[----:B------:R-:W-:Y:S02]  /*19d0*/  FADD.FTZ R70, R39, 1 ;  /* 0x3f80000027467421 */ /* 0x000fe40000010000 */
[----:B------:R-:W-:Y:S02]  /*19e0*/  FMUL.FTZ R39, R67, R27 ;  /* 0x0000001b43277220 */ /* 0x000fe40000410000 */
[----:B-1----:R-:W-:Y:S01]  /*19f0*/  FFMA.FTZ R36, R71, R46, 1 ;  /* 0x3f80000047247423 */ /* 0x002fe2000001002e */
[----:B------:R2:W-:Y:S01]  /*1a00*/  MUFU.RCP R107, R38 ;  /* 0x00000026006b7308 */ /* 0x0005e20000001000 */
[----:B------:R-:W-:-:S02]  /*1a10*/  FMUL.FTZ R39, R84, R39 ;  /* 0x0000002754277220 */ /* 0x000fc40000410000 */
[----:B------:R-:W-:Y:S02]  /*1a20*/  FMUL.FTZ R43, R76, R43 ;  /* 0x0000002b4c2b7220 */ /* 0x000fe40000410000 */
[----:B--2---:R-:W-:Y:S01]  /*1a30*/  FADD.FTZ R38, R37, 1 ;  /* 0x3f80000025267421 */ /* 0x004fe20000010000 */
[----:B------:R4:W-:Y:S02]  /*1a40*/  STS.128 [R112.X16], R32 ;  /* 0x0000002070007388 */ /* 0x0009e4000000cc00 */
[----:B------:R-:W1:Y:S01]  /*1a50*/  MUFU.RCP R70, R70 ;  /* 0x0000004600467308 */ /* 0x000e620000001000 */
[----:B------:R-:W-:-:S07]  /*1a60*/  FMUL.FTZ R46, R40, R47 ;  /* 0x0000002f282e7220 */ /* 0x000fce0000410000 */
[----:B------:R-:W2:Y:S01]  /*1a70*/  MUFU.RCP R106, R38 ;  /* 0x00000026006a7308 */ /* 0x000ea20000001000 */
[----:B----4-:R-:W-:Y:S02]  /*1a80*/  FADD.FTZ R33, -R87, 1 ;  /* 0x3f80000057217421 */ /* 0x010fe40000010100 */
        /* <DEDUP_REMOVED lines=10> */
[----:B------:R-:W-:-:S02]  /*1b30*/  FADD.FTZ R39, -R105, 1 ;  /* 0x3f80000069277421 */ /* 0x000fc40000010100 */
        /* <DEDUP_REMOVED lines=14> */
[----:B-1----:R-:W-:Y:S02]  /*1c20*/  FADD.FTZ R36, -R70, 1 ;  /* 0x3f80000046247421 */ /* 0x002fe40000010100 */
[----:B------:R-:W-:Y:S02]  /*1c30*/  FMUL.FTZ R37, R49, R17 ;  /* 0x0000001131257220 */ /* 0x000fe40000410000 */
[----:B------:R-:W-:Y:S02]  /*1c40*/  FADD.FTZ R33, -R107, 1 ;  /* 0x3f8000006b217421 */ /* 0x000fe40000010100 */
[----:B------:R-:W-:-:S02]  /*1c50*/  FMUL.FTZ R32, R50, R18 ;  /* 0x0000001232207220 */ /* 0x000fc40000410000 */
[----:B--2---:R-:W-:Y:S02]  /*1c60*/  FADD.FTZ R34, -R106, 1 ;  /* 0x3f8000006a227421 */ /* 0x004fe40000010100 */
        /* <DEDUP_REMOVED lines=16> */
[----:B------:R-:W0:Y:S01]  /*1d70*/  LDS.128 R32, [R2] ;  /* 0x0000000002207984 */ /* 0x000e220000000c00 */
[----:B------:R-:W-:-:S03]  /*1d80*/  UIMAD UR7, UR18, UR22, URZ ;  /* 0x00000016120772a4 */ /* 0x000fc6000f8e023f */
[----:B------:R-:W1:Y:S04]  /*1d90*/  LDS.128 R36, [R2+0x200] ;  /* 0x0002000002247984 */ /* 0x000e680000000c00 */
[----:B------:R-:W2:Y:S04]  /*1da0*/  LDS.128 R40, [R2+0x400] ;  /* 0x0004000002287984 */ /* 0x000ea80000000c00 */
[----:B------:R-:W4:Y:S01]  /*1db0*/  LDS.128 R44, [R2+0x600] ;  /* 0x00060000022c7984 */ /* 0x000f220000000c00 */
[----:B------:R-:W-:Y:S02]  /*1dc0*/  UIMAD UR7, UR19, UR23, UR7 ;  /* 0x00000017130772a4 */ /* 0x000fe4000f8e0207 */
[----:B------:R-:W-:-:S02]  /*1dd0*/  UIMAD.WIDE.U32 UR22, UR19, UR22, UR16 ;  /* 0x00000016131672a5 */ /* 0x000fc4000f8e0010 */
        /* <DEDUP_REMOVED lines=61> */
[----:B------:R-:W-:-:S02]  /*21b0*/  FMUL.FTZ R21, R21, R86 ;  /* 0x0000005615157220 */ /* 0x000fc40000410000 */
[----:B------:R-:W-:Y:S01]  /*21c0*/  FMUL.FTZ R20, R87, R20 ;  /* 0x0000001457147220 */ /* 0x000fe20000410000 */
[----:B------:R-:W-:Y:S01]  /*21d0*/  STS.128 [R112.X16], R28 ;  /* 0x0000001c70007388 */ /* 0x000fe2000000cc00 */
[----:B------:R-:W-:Y:S01]  /*21e0*/  FMUL.FTZ R19, R19, R106 ;  /* 0x0000006a13137220 */ /* 0x000fe20000410000 */
[----:B------:R-:W-:Y:S01]  /*21f0*/  UIMAD UR7, UR35, UR23, UR7 ;  /* 0x00000017230772a4 */ /* 0x000fe2000f8e0207 */
[----:B------:R-:W-:Y:S01]  /*2200*/  FMUL.FTZ R18, R18, R107 ;  /* 0x0000006b12127220 */ /* 0x000fe20000410000 */
[----:B------:R-:W-:Y:S01]  /*2210*/  STS.128 [R112.X16+0x10], R24 ;  /* 0x0000101870007388 */ /* 0x000fe2000000cc00 */
[----:B------:R-:W-:Y:S01]  /*2220*/  FMUL.FTZ R17, R17, R70 ;  /* 0x0000004611117220 */ /* 0x000fe20000410000 */
[----:B------:R-:W-:Y:S01]  /*2230*/  UIMAD.WIDE.U32 UR22, UR35, UR22, UR8 ;  /* 0x00000016231672a5 */ /* 0x000fe2000f8e0008 */
[----:B------:R-:W-:Y:S01]  /*2240*/  FMUL.FTZ R16, R69, R16 ;  /* 0x0000001045107220 */ /* 0x000fe20000410000 */
[----:B------:R-:W-:Y:S01]  /*2250*/  STS.128 [R112.X16+0x20], R20 ;  /* 0x0000201470007388 */ /* 0x000fe2000000cc00 */
[----:B------:R-:W-:-:S02]  /*2260*/  ULDC.64 UR8, c[0x0][0x270] ;  /* 0x00009c0000087ab9 */ /* 0x000fc40000000a00 */
[----:B------:R-:W-:Y:S01]  /*2270*/  UIADD3 UR7, UR23, UR7, URZ ;  /* 0x0000000717077290 */ /* 0x000fe2000fffe03f */
[----:B------:R0:W-:Y:S01]  /*2280*/  STS.128 [R112.X16+0x30], R16 ;  /* 0x0000301070007388 */ /* 0x0001e2000000cc00 */
[----:B------:R-:W-:-:S06]  /*2290*/  NOP ;  /* 0x0000000000007918 */ /* 0x000fcc0000000000 */
[----:B------:R-:W1:Y:S01]  /*22a0*/  LDS.128 R32, [R2] ;  /* 0x0000000002207984 */ /* 0x000e620000000c00 */
[----:B------:R-:W-:-:S03]  /*22b0*/  ULEA UR8, UP0, UR22, UR8, 0x2 ;  /* 0x0000000816087291 */ /* 0x000fc6000f80103f */
[----:B------:R-:W2:Y:S01]  /*22c0*/  LDS.128 R36, [R2+0x200] ;  /* 0x0002000002247984 */ /* 0x000ea20000000c00 */
[----:B------:R-:W-:-:S03]  /*22d0*/  ULEA.HI.X UR9, UR22, UR9, UR7, 0x2, UP0 ;  /* 0x0000000916097291 */ /* 0x000fc600080f1407 */
[----:B------:R-:W3:Y:S01]  /*22e0*/  LDS.128 R28, [R2+0x400] ;  /* 0x00040000021c7984 */ /* 0x000ee20000000c00 */
[----:B0-----:R-:W-:Y:S02]  /*22f0*/  MOV R16, UR8 ;  /* 0x0000000800107c02 */ /* 0x001fe40008000f00 */
[----:B------:R-:W-:Y:S01]  /*2300*/  MOV R17, UR9 ;  /* 0x0000000900117c02 */ /* 0x000fe20008000f00 */
[----:B------:R-:W0:Y:S04]  /*2310*/  LDS.128 R40, [R2+0x600] ;  /* 0x0006000002287984 */ /* 0x000e280000000c00 */
[----:B------:R-:W-:-:S05]  /*2320*/  IMAD.WIDE R16, R151, 0x10, R16 ;  /* 0x0000001097107825 */ /* 0x000fca00078e0210 */
[----:B-1----:R1:W-:Y:S04]  /*2330*/  STG.E.128 [R16.64+-0x2000], R32 ;  /* 0xffe0002010007986 */ /* 0x0023e8000c101d1a */
[----:B--2---:R1:W-:Y:S04]  /*2340*/  STG.E.128 [R16.64+-0x1e00], R36 ;  /* 0xffe2002410007986 */ /* 0x0043e8000c101d1a */
[----:B---3--:R1:W-:Y:S04]  /*2350*/  STG.E.128 [R16.64+-0x1c00], R28 ;  /* 0xffe4001c10007986 */ /* 0x0083e8000c101d1a */
[----:B0-----:R1:W-:Y:S02]  /*2360*/  STG.E.128 [R16.64+-0x1a00], R40 ;  /* 0xffe6002810007986 */ /* 0x0013e4000c101d1a */
.L_x_2144:
        /* <DEDUP_REMOVED lines=70> */
[----:B-1----:R-:W-:Y:S02]  /*27d0*/  FMUL.FTZ R16, R95, R127 ;  /* 0x0000007f5f107220 */ /* 0x002fe40000410000 */
[----:B------:R-:W-:-:S02]  /*27e0*/  FMUL.FTZ R17, R88, R126 ;  /* 0x0000007e58117220 */ /* 0x000fc40000410000 */
[----:B------:R-:W-:Y:S02]  /*27f0*/  FMUL.FTZ R18, R89, R3 ;  /* 0x0000000359127220 */ /* 0x000fe40000410000 */
[----:B------:R-:W-:Y:S02]  /*2800*/  FMUL.FTZ R19, R90, R4 ;  /* 0x000000045a137220 */ /* 0x000fe40000410000 */
[----:B------:R-:W-:Y:S02]  /*2810*/  FMUL.FTZ R20, R91, R150 ;  /* 0x000000965b147220 */ /* 0x000fe40000410000 */
.L_x_2193:
[----:B------:R-:W-:Y:S02]  /*2820*/  USHF.R.S32.HI UR41, URZ, 0x1f, UR7 ;  /* 0x0000001f3f297899 */ /* 0x000fe40008011407 */
[----:B------:R-:W-:Y:S02]  /*2830*/  ULDC.64 UR22, c[0x0][0x1a0] ;  /* 0x0000680000167ab9 */ /* 0x000fe40000000a00 */
[----:B------:R-:W-:Y:S02]  /*2840*/  UIMAD UR42, UR41, UR22, URZ ;  /* 0x00000016292a72a4 */ /* 0x000fe4000f8e023f */
[----:B------:R-:W-:-:S02]  /*2850*/  UIMAD.WIDE.U32 UR24, UR7, UR22, URZ ;  /* 0x00000016071872a5 */ /* 0x000fc4000f8e003f */
[----:B------:R-:W-:Y:S02]  /*2860*/  UIMAD UR22, UR7, UR23, UR42 ;  /* 0x00000017071672a4 */ /* 0x000fe4000f8e022a */
[----:B------:R-:W-:Y:S02]  /*2870*/  ULEA UR23, UP0, UR24, UR38, 0x2 ;  /* 0x0000002618177291 */ /* 0x000fe4000f80103f */
        /* <DEDUP_REMOVED lines=9> */
[----:B0-----:R-:W4:Y:S01]  /*2910*/  LDG.E.128 R36, [R36.64+0x600] ;  /* 0x0006001a24247981 */ /* 0x001f22000c1e1d00 */
        /* <DEDUP_REMOVED lines=14> */
[----:B------:R-:W-:-:S05]  /*2a00*/  MOV R23, UR25 ;  /* 0x0000001900177c02 */ /* 0x000fca0008000f00 */
[----:B------:R0:W4:Y:S01]  /*2a10*/  LDG.E R21, [R22.64] ;  /* 0x0000001a16157981 */ /* 0x000122000c1e1900 */
[----:B------:R-:W-:Y:S02]  /*2a20*/  UIMAD UR41, UR41, UR22, URZ ;  /* 0x00000016292972a4 */ /* 0x000fe4000f8e023f */
[----:B------:R-:W-:Y:S02]  /*2a30*/  UIMAD.WIDE.U32 UR24, UR7, UR22, URZ ;  /* 0x00000016071872a5 */ /* 0x000fe4000f8e003f */
[----:B------:R-:W-:Y:S02]  /*2a40*/  UIMAD UR22, UR7, UR23, UR41 ;  /* 0x00000017071672a4 */ /* 0x000fe4000f8e0229 */
[----:B------:R-:W-:Y:S02]  /*2a50*/  ULEA UR23, UP0, UR24, UR39, 0x2 ;  /* 0x0000002718177291 */ /* 0x000fe4000f80103f */
[----:B------:R-:W-:-:S04]  /*2a60*/  UIADD3 UR22, UR25, UR22, URZ ;  /* 0x0000001619167290 */ /* 0x000fc8000fffe03f */
[----:B------:R-:W-:Y:S01]  /*2a70*/  ULEA.HI.X UR24, UR24, UR40, UR22, 0x2, UP0 ;  /* 0x0000002818187291 */ /* 0x000fe200080f1416 */
[----:B0-----:R-:W-:-:S05]  /*2a80*/  MOV R22, UR23 ;  /* 0x0000001700167c02 */ /* 0x001fca0008000f00 */
[----:B------:R-:W-:-:S05]  /*2a90*/  MOV R23, UR24 ;  /* 0x0000001800177c02 */ /* 0x000fca0008000f00 */
[----:B------:R-:W-:Y:S01]  /*2aa0*/  IMAD.WIDE R22, R151, 0x10, R22 ;  /* 0x0000001097167825 */ /* 0x000fe200078e0216 */
[----:B--2---:R-:W-:Y:S04]  /*2ab0*/  STS.128 [R2], R24 ;  /* 0x0000001802007388 */ /* 0x004fe80000000c00 */
[----:B---3--:R0:W-:Y:S04]  /*2ac0*/  STS.128 [R2+0x200], R28 ;  /* 0x0002001c02007388 */ /* 0x0081e80000000c00 */
[----:B----4-:R1:W-:Y:S04]  /*2ad0*/  STS.128 [R2+0x400], R32 ;  /* 0x0004002002007388 */ /* 0x0103e80000000c00 */
[----:B------:R2:W-:Y:S01]  /*2ae0*/  STS.128 [R2+0x600], R36 ;  /* 0x0006002402007388 */ /* 0x0005e20000000c00 */
[----:B------:R-:W-:-:S06]  /*2af0*/  NOP ;  /* 0x0000000000007918 */ /* 0x000fcc0000000000 */
[----:B0-----:R0:W3:Y:S04]  /*2b00*/  LDG.E.128 R28, [R22.64] ;  /* 0x0000001a161c7981 */ /* 0x0010e8000c1e1d00 */
[----:B-1----:R0:W4:Y:S04]  /*2b10*/  LDG.E.128 R32, [R22.64+0x200] ;  /* 0x0002001a16207981 */ /* 0x002128000c1e1d00 */
[----:B------:R0:W4:Y:S04]  /*2b20*/  LDG.E.128 R24, [R22.64+0x600] ;  /* 0x0006001a16187981 */ /* 0x000128000c1e1d00 */
[----:B--2---:R0:W2:Y:S04]  /*2b30*/  LDG.E.128 R36, [R22.64+0x400] ;  /* 0x0004001a16247981 */ /* 0x0040a8000c1e1d00 */
[----:B------:R-:W0:Y:S01]  /*2b40*/  S2R R42, SR_LANEID ;  /* 0x00000000002a7919 */ /* 0x000e220000000000 */
[----:B------:R-:W1:Y:S01]  /*2b50*/  R2UR UR41, R21 ;  /* 0x00000000152973c2 */ /* 0x000e6200000e0000 */
[----:B------:R-:W-:Y:S01]  /*2b60*/  LOP3.LUT P0, RZ, R0, 0x1f, RZ, 0xc0, !PT ;  /* 0x0000001f00ff7812 */ /* 0x000fe2000780c0ff */
[----:B------:R-:W-:Y:S01]  /*2b70*/  UIADD3 UR22, UR21, -0x1, URZ ;  /* 0xffffffff15167890 */ /* 0x000fe2000fffe03f */
[----:B------:R-:W-:-:S03]  /*2b80*/  MOV R40, UR21 ;  /* 0x0000001500287c02 */ /* 0x000fc60008000f00 */
[----:B------:R-:W-:Y:S01]  /*2b90*/  ULEA.HI UR23, UR22, UR22, URZ, 0x1 ;  /* 0x0000001616177291 */ /* 0x000fe2000f8f083f */
[----:B------:R-:W-:Y:S02]  /*2ba0*/  ISETP.LT.OR P0, PT, R40, 0x2, P0 ;  /* 0x000000022800780c */ /* 0x000fe40000701670 */
[C---:B------:R-:W-:Y:S01]  /*2bb0*/  SHF.L.U32 R2, R0.reuse, 0x2, RZ ;  /* 0x0000000200027819 */ /* 0x040fe200000006ff */
[----:B------:R-:W-:Y:S01]  /*2bc0*/  ULOP3.LUT UR23, UR23, 0xfffffe, URZ, 0xc0, !UPT ;  /* 0x00fffffe17177892 */ /* 0x000fe2000f8ec03f */
[----:B------:R-:W-:Y:S02]  /*2bd0*/  ISETP.NE.AND P1, PT, R0, RZ, PT ;  /* 0x000000ff0000720c */ /* 0x000fe40003f25270 */
[----:B------:R-:W-:Y:S01]  /*2be0*/  LOP3.LUT R2, R2, 0xffffff80, RZ, 0xc0, !PT ;  /* 0xffffff8002027812 */ /* 0x000fe200078ec0ff */
[----:B------:R-:W-:Y:S01]  /*2bf0*/  UIADD3 UR23, UR22, -UR23, URZ ;  /* 0x8000001716177290 */ /* 0x000fe2000fffe03f */
[----:B-1----:R-:W-:-:S05]  /*2c00*/  MOV R115, UR41 ;  /* 0x0000002900737c02 */ /* 0x002fca0008000f00 */
[----:B------:R-:W-:-:S04]  /*2c10*/  FMUL.FTZ R115, R115, 1.4426950216293334961 ;  /* 0x3fb8aa3b73737820 */ /* 0x000fc80000410000 */
[----:B------:R-:W-:Y:S01]  /*2c20*/  FMUL.FTZ R121, R149, R115 ;  /* 0x0000007395797220 */ /* 0x000fe20000410000 */
[----:B0-----:R-:W-:Y:S02]  /*2c30*/  IADD3 R23, R2, R42, RZ ;  /* 0x0000002a02177210 */ /* 0x001fe40007ffe0ff */
[----:B------:R-:W-:Y:S02]  /*2c40*/  @!P0 IADD3 R2, R40, -0x2, RZ ;  /* 0xfffffffe28028810 */ /* 0x000fe40007ffe0ff */
[----:B------:R-:W-:Y:S01]  /*2c50*/  MOV R41, 0x100 ;  /* 0x0000010000297802 */ /* 0x000fe20000000f00 */
[----:B------:R-:W-:Y:S01]  /*2c60*/  MUFU.EX2 R121, R121 ;  /* 0x0000007900797308 */ /* 0x000fe20000000800 */
[----:B------:R-:W-:Y:S01]  /*2c70*/  MOV R40, UR23 ;  /* 0x0000001700287c02 */ /* 0x000fe20008000f00 */
[----:B------:R-:W-:Y:S01]  /*2c80*/  IMAD R104, R42, 0x3, R23 ;  /* 0x000000032a687824 */ /* 0x000fe200078e0217 */
[----:B------:R-:W-:Y:S02]  /*2c90*/  MOV R43, c[0x0][0x16c] ;  /* 0x00005b00002b7a02 */ /* 0x000fe40000000f00 */
[----:B------:R-:W-:Y:S01]  /*2ca0*/  IADD3 R21, R0, 0x200, RZ ;  /* 0x0000020000157810 */ /* 0x000fe20007ffe0ff */
[----:B------:R-:W-:Y:S01]  /*2cb0*/  @!P1 IMAD R21, R40, R41, UR7 ;  /* 0x0000000728159e24 */ /* 0x000fe2000f8e0229 */
[----:B------:R-:W0:Y:S01]  /*2cc0*/  LDS.128 R52, [R104.X16] ;  /* 0x0000000068347984 */ /* 0x000e22000000cc00 */
[----:B------:R-:W-:Y:S01]  /*2cd0*/  @!P0 IMAD R22, R2, R43, UR7 ;  /* 0x0000000702168e24 */ /* 0x000fe2000f8e022b */
[----:B------:R-:W-:-:S02]  /*2ce0*/  SHF.L.U32 R2, R23, 0x4, RZ ;  /* 0x0000000417027819 */ /* 0x000fc400000006ff */
[----:B------:R-:W-:Y:S01]  /*2cf0*/  SHF.L.U32 R110, R21, 0x2, RZ ;  /* 0x00000002156e7819 */ /* 0x000fe200000006ff */
[----:B------:R-:W1:Y:S04]  /*2d00*/  LDS.128 R48, [R104.X16+0x10] ;  /* 0x0000100068307984 */ /* 0x000e68000000cc00 */
[----:B------:R-:W1:Y:S04]  /*2d10*/  LDS.128 R44, [R104.X16+0x20] ;  /* 0x00002000682c7984 */ /* 0x000e68000000cc00 */
[----:B------:R-:W1:Y:S01]  /*2d20*/  LDS.128 R40, [R104.X16+0x30] ;  /* 0x0000300068287984 */ /* 0x000e62000000cc00 */
[----:B------:R-:W-:Y:S01]  /*2d30*/  FMUL.FTZ R21, R148, R115 ;  /* 0x0000007394157220 */ /* 0x000fe20000410000 */
[----:B------:R-:W-:-:S02]  /*2d40*/  MOV R23, 0x8 ;  /* 0x0000000800177802 */ /* 0x000fc40000000f00 */
[----:B------:R-:W-:Y:S02]  /*2d50*/  MOV R119, RZ ;  /* 0x000000ff00777202 */ /* 0x000fe40000000f00 */
[----:B------:R-:W-:Y:S01]  /*2d60*/  MOV R118, 0x3f800000 ;  /* 0x3f80000000767802 */ /* 0x000fe20000000f00 */
[----:B------:R-:W-:Y:S01]  /*2d70*/  @!P0 IMAD.WIDE R22, R22, R23, UR10 ;  /* 0x0000000a16168e25 */ /* 0x000fe2000f8e0217 */
[----:B------:R-:W0:Y:S03]  /*2d80*/  MUFU.EX2 R21, R21 ;  /* 0x0000001500157308 */ /* 0x000e260000000800 */
[-C--:B------:R-:W-:Y:S02]  /*2d90*/  FMUL.FTZ R106, R147, R115.reuse ;  /* 0x00000073936a7220 */ /* 0x080fe40000410000 */
[----:B------:R-:W-:Y:S02]  /*2da0*/  FMUL.FTZ R107, R146, R115 ;  /* 0x00000073926b7220 */ /* 0x000fe40000410000 */
[----:B0-----:R-:W-:-:S02]  /*2db0*/  FMUL.FTZ R108, R6, R53 ;  /* 0x00000035066c7220 */ /* 0x001fc40000410000 */
[----:B------:R-:W-:Y:S02]  /*2dc0*/  FMUL.FTZ R105, R5, R52 ;  /* 0x0000003405697220 */ /* 0x000fe40000410000 */
[----:B------:R-:W-:Y:S02]  /*2dd0*/  FMUL.FTZ R109, R7, R54 ;  /* 0x00000036076d7220 */ /* 0x000fe40000410000 */
[----:B------:R-:W-:Y:S02]  /*2de0*/  FFMA.FTZ R108, R21, R105, R108 ;  /* 0x00000069156c7223 */ /* 0x000fe4000001006c */
[----:B------:R-:W-:-:S06]  /*2df0*/  FMUL.FTZ R105, R144, R115 ;  /* 0x0000007390697220 */ /* 0x000fcc0000410000 */
[----:B------:R-:W-:Y:S01]  /*2e00*/  MUFU.EX2 R105, R105 ;  /* 0x0000006900697308 */ /* 0x000fe20000000800 */
[----:B------:R-:W-:Y:S01]  /*2e10*/  FMUL.FTZ R111, R121, R21 ;  /* 0x00000015796f7220 */ /* 0x000fe20000410000 */
[----:B------:R-:W-:Y:S01]  /*2e20*/  BSSY B0, `(.L_x_2146) ;  /* 0x000005c000007945 */ /* 0x000fe20003800000 */
[----:B------:R-:W-:Y:S01]  /*2e30*/  LEA.HI R131, R0, R0, RZ, 0x1e ;  /* 0x0000000000837211 */ /* 0x000fe200078ff0ff */
[----:B---3--:R-:W-:Y:S04]  /*2e40*/  STS.128 [R2+0x2100], R28 ;  /* 0x0021001c02007388 */ /* 0x008fe80000000c00 */
[----:B----4-:R-:W-:Y:S04]  /*2e50*/  STS.128 [R2+0x2300], R32 ;  /* 0x0023002002007388 */ /* 0x010fe80000000c00 */
[----:B------:R-:W-:Y:S04]  /*2e60*/  STS.128 [R2+0x2700], R24 ;  /* 0x0027001802007388 */ /* 0x000fe80000000c00 */
[----:B--2---:R-:W-:Y:S01]  /*2e70*/  STS.128 [R2+0x2500], R36 ;  /* 0x0025002402007388 */ /* 0x004fe20000000c00 */
[----:B------:R-:W-:-:S06]  /*2e80*/  NOP ;  /* 0x0000000000007918 */ /* 0x000fcc0000000000 */
[----:B------:R-:W0:Y:S04]  /*2e90*/  LDS.128 R36, [R104.X16+0x2100] ;  /* 0x0021000068247984 */ /* 0x000e28000000cc00 */
[----:B------:R-:W2:Y:S04]  /*2ea0*/  LDS.128 R32, [R104.X16+0x2110] ;  /* 0x0021100068207984 */ /* 0x000ea8000000cc00 */
[----:B------:R-:W3:Y:S04]  /*2eb0*/  LDS.128 R28, [R104.X16+0x2120] ;  /* 0x00212000681c7984 */ /* 0x000ee8000000cc00 */
[----:B------:R4:W0:Y:S04]  /*2ec0*/  LDS.128 R24, [R104.X16+0x2130] ;  /* 0x0021300068187984 */ /* 0x000828000000cc00 */
[----:B------:R0:W-:Y:S04]  /*2ed0*/  STS [R110+0x8e50], R121 ;  /* 0x008e50796e007388 */ /* 0x0001e80000000800 */
[----:B------:R-:W-:Y:S01]  /*2ee0*/  BAR.SYNC.DEFER_BLOCKING 0x0 ;  /* 0x0000000000007b1d */ /* 0x000fe20000010000 */
[----:B----4-:R-:W-:-:S06]  /*2ef0*/  FMUL.FTZ R104, R145, R115 ;  /* 0x0000007391687220 */ /* 0x010fcc0000410000 */
[----:B------:R-:W-:Y:S01]  /*2f00*/  MUFU.EX2 R104, R104 ;  /* 0x0000006800687308 */ /* 0x000fe20000000800 */
[----:B------:R4:W5:Y:S07]  /*2f10*/  @!P0 LDG.E.64 R118, [R22.64] ;  /* 0x0000001a16768981 */ /* 0x00096e000c1e1b00 */
[----:B----4-:R4:W0:Y:S08]  /*2f20*/  MUFU.EX2 R22, R106 ;  /* 0x0000006a00167308 */ /* 0x0108300000000800 */
[----:B------:R1:W2:Y:S01]  /*2f30*/  MUFU.EX2 R23, R107 ;  /* 0x0000006b00177308 */ /* 0x0002a20000000800 */
[----:B----4-:R-:W-:-:S02]  /*2f40*/  FMUL.FTZ R106, R143, R115 ;  /* 0x000000738f6a7220 */ /* 0x010fc40000410000 */
[----:B0-----:R-:W-:Y:S02]  /*2f50*/  FFMA.FTZ R109, R22, R108, R109 ;  /* 0x0000006c166d7223 */ /* 0x001fe4000001006d */
[----:B------:R-:W-:-:S03]  /*2f60*/  FMUL.FTZ R108, R8, R55 ;  /* 0x00000037086c7220 */ /* 0x000fc60000410000 */
[----:B------:R-:W0:Y:S01]  /*2f70*/  MUFU.EX2 R106, R106 ;  /* 0x0000006a006a7308 */ /* 0x000e220000000800 */
[----:B-1----:R-:W-:Y:S02]  /*2f80*/  FMUL.FTZ R107, R142, R115 ;  /* 0x000000738e6b7220 */ /* 0x002fe40000410000 */
[----:B--2---:R-:W-:Y:S02]  /*2f90*/  FFMA.FTZ R108, R23, R109, R108 ;  /* 0x0000006d176c7223 */ /* 0x004fe4000001006c */
[----:B------:R-:W-:-:S03]  /*2fa0*/  FMUL.FTZ R109, R9, R48 ;  /* 0x00000030096d7220 */ /* 0x000fc60000410000 */
[----:B------:R-:W1:Y:S01]  /*2fb0*/  MUFU.EX2 R107, R107 ;  /* 0x0000006b006b7308 */ /* 0x000e620000000800 */
[----:B------:R-:W-:Y:S02]  /*2fc0*/  FFMA.FTZ R109, R104, R108, R109 ;  /* 0x0000006c686d7223 */ /* 0x000fe4000001006d */
[----:B------:R-:W-:Y:S02]  /*2fd0*/  FMUL.FTZ R108, R130, R115 ;  /* 0x00000073826c7220 */ /* 0x000fe40000410000 */
[----:B------:R-:W-:-:S04]  /*2fe0*/  FMUL.FTZ R110, R10, R49 ;  /* 0x000000310a6e7220 */ /* 0x000fc80000410000 */
[----:B------:R-:W-:Y:S01]  /*2ff0*/  FFMA.FTZ R110, R105, R109, R110 ;  /* 0x0000006d696e7223 */ /* 0x000fe2000001006e */
[----:B------:R-:W2:Y:S01]  /*3000*/  MUFU.EX2 R108, R108 ;  /* 0x0000006c006c7308 */ /* 0x000ea20000000800 */
[----:B------:R-:W-:Y:S02]  /*3010*/  FMUL.FTZ R109, R11, R50 ;  /* 0x000000320b6d7220 */ /* 0x000fe40000410000 */
[----:B------:R-:W-:Y:S02]  /*3020*/  FMUL.FTZ R112, R22, R111 ;  /* 0x0000006f16707220 */ /* 0x000fe40000410000 */
[----:B0-----:R-:W-:Y:S02]  /*3030*/  FFMA.FTZ R113, R106, R110, R109 ;  /* 0x0000006e6a717223 */ /* 0x001fe4000001006d */
[----:B------:R-:W-:Y:S02]  /*3040*/  FMUL.FTZ R109, R129, R115 ;  /* 0x00000073816d7220 */ /* 0x000fe40000410000 */
[----:B------:R-:W-:-:S02]  /*3050*/  FMUL.FTZ R110, R12, R51 ;  /* 0x000000330c6e7220 */ /* 0x000fc40000410000 */
[----:B------:R-:W-:Y:S02]  /*3060*/  FMUL.FTZ R111, R23, R112 ;  /* 0x00000070176f7220 */ /* 0x000fe40000410000 */
[----:B-1----:R-:W-:Y:S01]  /*3070*/  FFMA.FTZ R113, R107, R113, R110 ;  /* 0x000000716b717223 */ /* 0x002fe2000001006e */
[----:B------:R-:W0:Y:S01]  /*3080*/  MUFU.EX2 R109, R109 ;  /* 0x0000006d006d7308 */ /* 0x000e220000000800 */
[----:B------:R-:W-:Y:S02]  /*3090*/  FMUL.FTZ R112, R104, R111 ;  /* 0x0000006f68707220 */ /* 0x000fe40000410000 */
[----:B------:R-:W-:Y:S02]  /*30a0*/  FMUL.FTZ R110, R128, R115 ;  /* 0x00000073806e7220 */ /* 0x000fe40000410000 */
[----:B------:R-:W-:-:S04]  /*30b0*/  FMUL.FTZ R111, R13, R44 ;  /* 0x0000002c0d6f7220 */ /* 0x000fc80000410000 */
[----:B--2---:R-:W-:Y:S01]  /*30c0*/  FFMA.FTZ R114, R108, R113, R111 ;  /* 0x000000716c727223 */ /* 0x004fe2000001006f */
[----:B------:R-:W1:Y:S01]  /*30d0*/  MUFU.EX2 R110, R110 ;  /* 0x0000006e006e7308 */ /* 0x000e620000000800 */
[----:B------:R-:W-:Y:S02]  /*30e0*/  FMUL.FTZ R111, R127, R115 ;  /* 0x000000737f6f7220 */ /* 0x000fe40000410000 */
[----:B------:R-:W-:Y:S02]  /*30f0*/  FMUL.FTZ R113, R105, R112 ;  /* 0x0000007069717220 */ /* 0x000fe40000410000 */
[----:B------:R-:W-:-:S03]  /*3100*/  FMUL.FTZ R112, R14, R45 ;  /* 0x0000002d0e707220 */ /* 0x000fc60000410000 */
[----:B------:R-:W2:Y:S01]  /*3110*/  MUFU.EX2 R111, R111 ;  /* 0x0000006f006f7308 */ /* 0x000ea20000000800 */
[----:B0-----:R-:W-:Y:S02]  /*3120*/  FFMA.FTZ R116, R109, R114, R112 ;  /* 0x000000726d747223 */ /* 0x001fe40000010070 */
[----:B------:R-:W-:Y:S02]  /*3130*/  FMUL.FTZ R114, R106, R113 ;  /* 0x000000716a727220 */ /* 0x000fe40000410000 */
[-C--:B------:R-:W-:Y:S02]  /*3140*/  FMUL.FTZ R112, R126, R115.reuse ;  /* 0x000000737e707220 */ /* 0x080fe40000410000 */
[----:B------:R-:W-:Y:S02]  /*3150*/  FMUL.FTZ R113, R15, R46 ;  /* 0x0000002e0f717220 */ /* 0x000fe40000410000 */
[----:B------:R-:W-:Y:S02]  /*3160*/  FMUL.FTZ R117, R107, R114 ;  /* 0x000000726b757220 */ /* 0x000fe40000410000 */
[----:B-1----:R-:W-:Y:S01]  /*3170*/  FFMA.FTZ R116, R110, R116, R113 ;  /* 0x000000746e747223 */ /* 0x002fe20000010071 */
[----:B------:R-:W0:Y:S01]  /*3180*/  MUFU.EX2 R112, R112 ;  /* 0x0000007000707308 */ /* 0x000e220000000800 */
[----:B------:R-:W-:-:S02]  /*3190*/  FMUL.FTZ R113, R3, R115 ;  /* 0x0000007303717220 */ /* 0x000fc40000410000 */
[----:B------:R-:W-:-:S04]  /*31a0*/  FMUL.FTZ R114, R16, R47 ;  /* 0x0000002f10727220 */ /* 0x000fc80000410000 */
[----:B--2---:R-:W-:Y:S01]  /*31b0*/  FFMA.FTZ R120, R111, R116, R114 ;  /* 0x000000746f787223 */ /* 0x004fe20000010072 */
[----:B------:R-:W1:Y:S01]  /*31c0*/  MUFU.EX2 R113, R113 ;  /* 0x0000007100717308 */ /* 0x000e620000000800 */
[----:B------:R-:W-:Y:S02]  /*31d0*/  FMUL.FTZ R116, R108, R117 ;  /* 0x000000756c747220 */ /* 0x000fe40000410000 */
[----:B------:R-:W-:Y:S02]  /*31e0*/  FMUL.FTZ R114, R4, R115 ;  /* 0x0000007304727220 */ /* 0x000fe40000410000 */
[----:B------:R-:W-:Y:S02]  /*31f0*/  FMUL.FTZ R123, R109, R116 ;  /* 0x000000746d7b7220 */ /* 0x000fe40000410000 */
[----:B------:R-:W-:Y:S02]  /*3200*/  FMUL.FTZ R117, R17, R40 ;  /* 0x0000002811757220 */ /* 0x000fe40000410000 */
[----:B------:R-:W2:Y:S01]  /*3210*/  MUFU.EX2 R114, R114 ;  /* 0x0000007200727308 */ /* 0x000ea20000000800 */
[----:B------:R-:W-:Y:S01]  /*3220*/  FMUL.FTZ R116, R110, R123 ;  /* 0x0000007b6e747220 */ /* 0x000fe20000410000 */
[----:B------:R-:W-:Y:S01]  /*3230*/  ISETP.NE.AND P0, PT, R0, 0x7f, PT ;  /* 0x0000007f0000780c */ /* 0x000fe20003f05270 */
[----:B0-----:R-:W-:-:S02]  /*3240*/  FFMA.FTZ R122, R112, R120, R117 ;  /* 0x00000078707a7223 */ /* 0x001fc40000010075 */
[----:B------:R-:W-:Y:S02]  /*3250*/  FMUL.FTZ R117, R111, R116 ;  /* 0x000000746f757220 */ /* 0x000fe40000410000 */
[----:B------:R-:W-:Y:S02]  /*3260*/  FMUL.FTZ R116, R18, R41 ;  /* 0x0000002912747220 */ /* 0x000fe40000410000 */
[----:B------:R-:W-:Y:S02]  /*3270*/  FMUL.FTZ R120, R112, R117 ;  /* 0x0000007570787220 */ /* 0x000fe40000410000 */
[----:B-1----:R-:W-:Y:S02]  /*3280*/  FFMA.FTZ R116, R113, R122, R116 ;  /* 0x0000007a71747223 */ /* 0x002fe40000010074 */
[----:B------:R-:W-:-:S04]  /*3290*/  FMUL.FTZ R117, R19, R42 ;  /* 0x0000002a13757220 */ /* 0x000fc80000410000 */
[----:B--2---:R-:W-:Y:S02]  /*32a0*/  FFMA.FTZ R117, R114, R116, R117 ;  /* 0x0000007472757223 */ /* 0x004fe40000010075 */
[----:B------:R0:W1:Y:S01]  /*32b0*/  @P0 LDS R116, [R0.X4+0x9654] ;  /* 0x0096540000740984 */ /* 0x0000620000004800 */
[----:B------:R-:W-:-:S06]  /*32c0*/  FMUL.FTZ R115, R150, R115 ;  /* 0x0000007396737220 */ /* 0x000fcc0000410000 */
[----:B------:R-:W2:Y:S01]  /*32d0*/  MUFU.EX2 R115, R115 ;  /* 0x0000007300737308 */ /* 0x000ea20000000800 */
[----:B------:R-:W-:Y:S02]  /*32e0*/  FMUL.FTZ R123, R113, R120 ;  /* 0x00000078717b7220 */ /* 0x000fe40000410000 */
[----:B------:R-:W-:Y:S02]  /*32f0*/  FMUL.FTZ R120, R20, R43 ;  /* 0x0000002b14787220 */ /* 0x000fe40000410000 */
[----:B------:R-:W-:Y:S02]  /*3300*/  FMUL.FTZ R122, R114, R123 ;  /* 0x0000007b727a7220 */ /* 0x000fe40000410000 */
[C---:B--2---:R-:W-:Y:S02]  /*3310*/  FFMA.FTZ R123, R115.reuse, R117, R120 ;  /* 0x00000075737b7223 */ /* 0x044fe40000010078 */
[----:B------:R-:W-:Y:S01]  /*3320*/  FMUL.FTZ R122, R115, R122 ;  /* 0x0000007a737a7220 */ /* 0x000fe20000410000 */
[----:B------:R-:W-:Y:S05]  /*3330*/  @P0 BRA `(.L_x_2147) ;  /* 0x000000a000000947 */ /* 0x000fea0003800000 */
[----:B0--3--:R-:W-:Y:S01]  /*3340*/  ULDC UR22, c[0x0][0x174] ;  /* 0x00005d0000167ab9 */ /* 0x009fe20000000800 */
        /* <DEDUP_REMOVED lines=9> */
.L_x_2147:
[----:B0--3--:R-:W-:Y:S05]  /*33e0*/  BSYNC B0 ;  /* 0x0000000000007941 */ /* 0x009fea0003800000 */
.L_x_2146:
[----:B------:R-:W2:Y:S04]  /*33f0*/  LDL R120, [R1+0x4] ;  /* 0x0000040001787983 */ /* 0x000ea80000100800 */
[----:B------:R-:W3:Y:S04]  /*3400*/  LDL R117, [R1] ;  /* 0x0000000001757983 */ /* 0x000ee80000100800 */
[----:B------:R-:W4:Y:S04]  /*3410*/  LDL R125, [R1+0xc] ;  /* 0x00000c00017d7983 */ /* 0x000f280000100800 */
[----:B------:R-:W4:Y:S01]  /*3420*/  LDL R124, [R1+0x8] ;  /* 0x00000800017c7983 */ /* 0x000f220000100800 */
[----:B------:R-:W-:Y:S01]  /*3430*/  ISETP.GT.U32.AND P0, PT, R0, 0x1f, PT ;  /* 0x0000001f0000780c */ /* 0x000fe20003f04070 */
[----:B------:R-:W-:Y:S02]  /*3440*/  BSSY B0, `(.L_x_2148) ;  /* 0x000005e000007945 */ /* 0x000fe40003800000 */
[----:B------:R2:W-:Y:S01]  /*3450*/  STS.64 [R131.X8+0x8440], R122 ;  /* 0x0084407a83007388 */ /* 0x0005e20000008a00 */
        /* <DEDUP_REMOVED lines=12> */
[----:B------:R-:W-:Y:S02]  /*3520*/  FMUL.FTZ R120, R152, R27 ;  /* 0x0000001b98787220 */ /* 0x000fe40000410000 */
[----:B---3--:R-:W-:-:S02]  /*3530*/  FMUL.FTZ R122, R117, R39 ;  /* 0x00000027757a7220 */ /* 0x008fc40000410000 */
[----:B------:R-:W-:Y:S02]  /*3540*/  FMUL.FTZ R117, R153, R26 ;  /* 0x0000001a99757220 */ /* 0x000fe40000410000 */
[----:B----4-:R-:W-:Y:S02]  /*3550*/  FMUL.FTZ R125, R125, R36 ;  /* 0x000000247d7d7220 */ /* 0x010fe40000410000 */
        /* <DEDUP_REMOVED lines=15> */
.L_x_2201:
        /* <DEDUP_REMOVED lines=25> */
.L_x_2202:
        /* <DEDUP_REMOVED lines=9> */
[----:B-1---5:R-:W-:Y:S05]  /*3870*/  CALL.REL.NOINC `($__internal_88_$__cuda_sm70_shflsync_idx_p) ;  /* 0x0000459000007944 */ /* 0x022fea0003c00000 */
.L_x_2152:
[----:B------:R-:W-:Y:S05]  /*3880*/  BRA.CONV ~URZ, `(.L_x_2153) ;  /* 0x000000437f007947 */ /* 0x000fea000b800000 */
[----:B-1----:R-:W-:Y:S01]  /*3890*/  HFMA2.MMA R159, -RZ, RZ, 0, 1.847743988037109375e-06 ;  /* 0x0000001fff9f7435 */ /* 0x002fe200000001ff */
[----:B------:R-:W-:Y:S02]  /*38a0*/  MOV R36, R39 ;  /* 0x0000002700247202 */ /* 0x000fe40000000f00 */
[----:B------:R-:W-:-:S03]  /*38b0*/  MOV R37, 0x38d0 ;  /* 0x000038d000257802 */ /* 0x000fc60000000f00 */
[----:B--2--5:R-:W-:Y:S05]  /*38c0*/  CALL.REL.NOINC `($__internal_88_$__cuda_sm70_shflsync_idx_p) ;  /* 0x0000454000007944 */ /* 0x024fea0003c00000 */
.L_x_2153:
[----:B------:R-:W-:Y:S05]  /*38d0*/  BRA.DIV ~URZ, `(.L_x_2154) ;  /* 0x00003d227f007947 */ /* 0x000fea000b800000 */
[----:B-----5:R-:W0:Y:S04]  /*38e0*/  SHFL.IDX PT, R118, R118, RZ, 0x1f ;  /* 0x00001fff76767589 */ /* 0x020e2800000e0000 */
[----:B------:R3:W4:Y:S04]  /*38f0*/  SHFL.IDX PT, R37, R119, RZ, 0x1f ;  /* 0x00001fff77257589 */ /* 0x00072800000e0000 */
[----:B------:R-:W2:Y:S04]  /*3900*/  SHFL.UP PT, R38, R38, 0x1, RZ ;  /* 0x0420000026267989 */ /* 0x000ea800000e00ff */
[----:B------:R-:W1:Y:S02]  /*3910*/  SHFL.UP PT, R39, R39, 0x1, RZ ;  /* 0x0420000027277989 */ /* 0x000e6400000e00ff */
.L_x_2203:
        /* <DEDUP_REMOVED lines=16> */
.L_x_2149:
[----:B------:R-:W-:Y:S05]  /*3a20*/  BSYNC B0 ;  /* 0x0000000000007941 */ /* 0x000fea0003800000 */
.L_x_2148:
[C---:B-12---:R-:W-:Y:S01]  /*3a30*/  FMUL.FTZ R27, R115.reuse, R116 ;  /* 0x00000074731b7220 */ /* 0x046fe20000410000 */
[----:B------:R-:W-:Y:S01]  /*3a40*/  WARPSYNC 0xffffffff ;  /* 0xffffffff00007948 */ /* 0x000fe20003800000 */
[----:B------:R-:W-:Y:S01]  /*3a50*/  FFMA.FTZ R26, R115, R120, R117 ;  /* 0x00000078731a7223 */ /* 0x000fe20000010075 */
[----:B------:R-:W-:Y:S01]  /*3a60*/  BAR.SYNC.DEFER_BLOCKING 0x0 ;  /* 0x0000000000007b1d */ /* 0x000fe20000010000 */
[----:B------:R-:W-:Y:S01]  /*3a70*/  FMUL.FTZ R36, R114, R27 ;  /* 0x0000001b72247220 */ /* 0x000fe20000410000 */
[----:B------:R-:W-:Y:S01]  /*3a80*/  LEA.HI R39, R0, R0, RZ, 0x1e ;  /* 0x0000000000277211 */ /* 0x000fe200078ff0ff */
[----:B------:R-:W-:Y:S01]  /*3a90*/  FFMA.FTZ R26, R114, R26, R25 ;  /* 0x0000001a721a7223 */ /* 0x000fe20000010019 */
[----:B------:R-:W-:Y:S01]  /*3aa0*/  LOP3.LUT P0, RZ, R0, 0x1f, RZ, 0xc0, !PT ;  /* 0x0000001f00ff7812 */ /* 0x000fe2000780c0ff */
[C---:B------:R-:W-:Y:S01]  /*3ab0*/  FMUL.FTZ R27, R113.reuse, R36 ;  /* 0x00000024711b7220 */ /* 0x040fe20000410000 */
[----:B-----5:R-:W-:Y:S01]  /*3ac0*/  MOV R118, UR7 ;  /* 0x0000000700767c02 */ /* 0x020fe20008000f00 */
        /* <DEDUP_REMOVED lines=26> */
[----:B------:R-:W-:Y:S01]  /*3c70*/  FFMA.FTZ R26, R22, R37, R124 ;  /* 0x00000025161a7223 */ /* 0x000fe2000001007c */
[----:B------:R-:W-:Y:S01]  /*3c80*/  HFMA2.MMA R27, -RZ, RZ, 0, 0 ;  /* 0x00000000ff1b7435 */ /* 0x000fe200000001ff */
[C---:B------:R-:W-:Y:S02]  /*3c90*/  FMUL.FTZ R36, R21.reuse, R36 ;  /* 0x0000002415247220 */ /* 0x040fe40000410000 */
[----:B------:R-:W-:Y:S01]  /*3ca0*/  FFMA.FTZ R37, R21, R26, R125 ;  /* 0x0000001a15257223 */ /* 0x000fe2000001007d */
[----:B------:R-:W-:Y:S01]  /*3cb0*/  MOV R26, 0x3f800000 ;  /* 0x3f800000001a7802 */ /* 0x000fe20000000f00 */
[----:B------:R-:W-:Y:S02]  /*3cc0*/  FMUL.FTZ R132, R8, R55 ;  /* 0x0000003708847220 */ /* 0x000fe40000410000 */
[----:B------:R-:W-:-:S02]  /*3cd0*/  FMUL.FTZ R133, R9, R48 ;  /* 0x0000003009857220 */ /* 0x000fc40000410000 */
[----:B------:R-:W-:Y:S02]  /*3ce0*/  FMUL.FTZ R134, R11, R50 ;  /* 0x000000320b867220 */ /* 0x000fe40000410000 */
[----:B------:R-:W1:Y:S01]  /*3cf0*/  @!P0 LDS.64 R26, [R118.X8+0x9850] ;  /* 0x00985000761a8984 */ /* 0x000e620000008a00 */
[----:B------:R-:W-:Y:S01]  /*3d00*/  FMUL.FTZ R135, R12, R51 ;  /* 0x000000330c877220 */ /* 0x000fe20000410000 */
[----:B------:R-:W-:Y:S01]  /*3d10*/  ISETP.GT.U32.AND P0, PT, R0, 0x1f, PT ;  /* 0x0000001f0000780c */ /* 0x000fe20003f04070 */
[----:B------:R-:W-:Y:S01]  /*3d20*/  FMUL.FTZ R136, R13, R44 ;  /* 0x0000002c0d887220 */ /* 0x000fe20000410000 */
[----:B------:R2:W-:Y:S01]  /*3d30*/  STS.64 [R39.X8+0x8950], R36 ;  /* 0x0089502427007388 */ /* 0x0005e20000008a00 */
[----:B------:R-:W-:Y:S02]  /*3d40*/  FMUL.FTZ R137, R14, R45 ;  /* 0x0000002d0e897220 */ /* 0x000fe40000410000 */
[----:B------:R-:W-:Y:S02]  /*3d50*/  FMUL.FTZ R138, R16, R47 ;  /* 0x0000002f108a7220 */ /* 0x000fe40000410000 */
[----:B------:R-:W-:-:S02]  /*3d60*/  FMUL.FTZ R139, R17, R40 ;  /* 0x00000028118b7220 */ /* 0x000fc40000410000 */
[----:B------:R-:W-:Y:S02]  /*3d70*/  FMUL.FTZ R140, R18, R41 ;  /* 0x00000029128c7220 */ /* 0x000fe40000410000 */
[----:B------:R-:W-:Y:S02]  /*3d80*/  FMUL.FTZ R141, R20, R43 ;  /* 0x0000002b148d7220 */ /* 0x000fe40000410000 */
[----:B--2---:R-:W-:Y:S02]  /*3d90*/  FMUL.FTZ R39, R5, R52 ;  /* 0x0000003405277220 */ /* 0x004fe40000410000 */
[----:B------:R-:W-:Y:S02]  /*3da0*/  FMUL.FTZ R36, R10, R49 ;  /* 0x000000310a247220 */ /* 0x000fe40000410000 */
[----:B0-----:R-:W-:Y:S02]  /*3db0*/  FFMA.FTZ R121, R121, R38, R39 ;  /* 0x0000002679797223 */ /* 0x001fe40000010027 */
[----:B------:R-:W-:-:S04]  /*3dc0*/  FMUL.FTZ R38, R6, R53 ;  /* 0x0000003506267220 */ /* 0x000fc80000410000 */
[----:B------:R-:W-:Y:S02]  /*3dd0*/  FFMA.FTZ R131, R21, R121, R38 ;  /* 0x0000007915837223 */ /* 0x000fe40000010026 */
[----:B------:R-:W-:-:S04]  /*3de0*/  FMUL.FTZ R38, R7, R54 ;  /* 0x0000003607267220 */ /* 0x000fc80000410000 */
        /* <DEDUP_REMOVED lines=37> */
.L_x_2204:
        /* <DEDUP_REMOVED lines=26> */
.L_x_2205:
        /* <DEDUP_REMOVED lines=20> */
.L_x_2156:
[----:B-1----:R-:W-:Y:S05]  /*4320*/  BSYNC B0 ;  /* 0x0000000000007941 */ /* 0x002fea0003800000 */
.L_x_2155:
[----:B------:R-:W-:Y:S01]  /*4330*/  WARPSYNC 0xffffffff ;  /* 0xffffffff00007948 */ /* 0x000fe20003800000 */
[----:B------:R-:W-:Y:S01]  /*4340*/  BAR.SYNC.DEFER_BLOCKING 0x0 ;  /* 0x0000000000007b1d */ /* 0x000fe20000010000 */
[C---:B------:R-:W-:Y:S02]  /*4350*/  LEA.HI R36, R0.reuse, R0, RZ, 0x1e ;  /* 0x0000000000247211 */ /* 0x040fe400078ff0ff */
[----:B------:R-:W-:Y:S01]  /*4360*/  ISETP.NE.AND P0, PT, R0, RZ, PT ;  /* 0x000000ff0000720c */ /* 0x000fe20003f05270 */
[----:B------:R-:W-:Y:S02]  /*4370*/  FFMA.FTZ R39, -R8, R55, R132 ;  /* 0x0000003708277223 */ /* 0x000fe40000010184 */
[----:B------:R-:W2:Y:S01]  /*4380*/  LDL R159, [R1+0xc] ;  /* 0x00000c00019f7983 */ /* 0x000ea20000100800 */
[----:B------:R-:W-:-:S03]  /*4390*/  ULDC.64 UR22, c[0x0][0x298] ;  /* 0x0000a60000167ab9 */ /* 0x000fc60000000a00 */
        /* <DEDUP_REMOVED lines=18> */
[C---:B------:R-:W-:Y:S02]  /*44c0*/  FFMA.FTZ R108, R21.reuse, R106, R125 ;  /* 0x0000006a156c7223 */ /* 0x040fe4000001007d */
[----:B0-----:R-:W-:Y:S02]  /*44d0*/  FMUL.FTZ R26, R6, R53 ;  /* 0x00000035061a7220 */ /* 0x001fe40000410000 */
[----:B------:R-:W-:Y:S02]  /*44e0*/  FMUL.FTZ R22, R108, UR41 ;  /* 0x000000296c167c20 */ /* 0x000fe40008410000 */
[----:B------:R-:W-:Y:S02]  /*44f0*/  FFMA.FTZ R104, R21, R121, R26 ;  /* 0x0000007915687223 */ /* 0x000fe4000001001a */
[----:B------:R-:W-:Y:S02]  /*4500*/  FFMA.FTZ R21, -R5, R52, R121 ;  /* 0x0000003405157223 */ /* 0x000fe40000010179 */
[----:B------:R-:W-:-:S02]  /*4510*/  FMUL.FTZ R52, R52, R108 ;  /* 0x0000006c34347220 */ /* 0x000fc40000410000 */
[----:B------:R-:W-:Y:S02]  /*4520*/  FMUL.FTZ R108, R149, R108 ;  /* 0x0000006c956c7220 */ /* 0x000fe40000410000 */
[----:B------:R-:W-:Y:S02]  /*4530*/  FADD.FTZ R37, -R26, R104 ;  /* 0x000000681a257221 */ /* 0x000fe40000010100 */
[-C--:B------:R-:W-:Y:S02]  /*4540*/  FMUL.FTZ R53, R53, R106.reuse ;  /* 0x0000006a35357220 */ /* 0x080fe40000410000 */
[----:B------:R-:W-:Y:S02]  /*4550*/  FMUL.FTZ R26, R106, UR41 ;  /* 0x000000296a1a7c20 */ /* 0x000fe40008410000 */
[----:B------:R-:W-:Y:S02]  /*4560*/  FMUL.FTZ R106, R148, R106 ;  /* 0x0000006a946a7220 */ /* 0x000fe40000410000 */
[----:B------:R-:W-:-:S02]  /*4570*/  FFMA.FTZ R27, R21, R108, RZ ;  /* 0x0000006c151b7223 */ /* 0x000fc400000100ff */
[----:B------:R-:W-:Y:S02]  /*4580*/  FMUL.FTZ R22, R22, R21 ;  /* 0x0000001516167220 */ /* 0x000fe40000410000 */
[----:B------:R-:W-:Y:S02]  /*4590*/  FMUL.FTZ R21, R26, R37 ;  /* 0x000000251a157220 */ /* 0x000fe40000410000 */
[----:B------:R-:W-:Y:S02]  /*45a0*/  FFMA.FTZ R26, R37, R106, R27 ;  /* 0x0000006a251a7223 */ /* 0x000fe4000001001b */
[----:B------:R-:W-:Y:S02]  /*45b0*/  FFMA.FTZ R36, -R7, R54, R131 ;  /* 0x0000003607247223 */ /* 0x000fe40000010183 */
[-C--:B------:R-:W-:Y:S02]  /*45c0*/  FMUL.FTZ R37, R147, R23.reuse ;  /* 0x0000001793257220 */ /* 0x080fe40000410000 */
[----:B------:R-:W-:-:S02]  /*45d0*/  FMUL.FTZ R54, R54, R23 ;  /* 0x0000001736367220 */ /* 0x000fc40000410000 */
[----:B------:R-:W-:Y:S02]  /*45e0*/  FMUL.FTZ R27, R23, UR41 ;  /* 0x00000029171b7c20 */ /* 0x000fe40008410000 */
[----:B------:R-:W-:Y:S02]  /*45f0*/  FFMA.FTZ R23, R36, R37, R26 ;  /* 0x0000002524177223 */ /* 0x000fe4000001001a */
[----:B------:R-:W-:Y:S02]  /*4600*/  FMUL.FTZ R26, R146, R122 ;  /* 0x0000007a921a7220 */ /* 0x000fe40000410000 */
[----:B------:R-:W-:Y:S02]  /*4610*/  FMUL.FTZ R114, R10, R49 ;  /* 0x000000310a727220 */ /* 0x000fe40000410000 */
[----:B------:R-:W-:Y:S02]  /*4620*/  FFMA.FTZ R110, R39, R26, R23 ;  /* 0x0000001a276e7223 */ /* 0x000fe40000010017 */
[----:B------:R-:W-:-:S02]  /*4630*/  FFMA.FTZ R112, -R9, R48, R133 ;  /* 0x0000003009707223 */ /* 0x000fc40000010185 */
[----:B------:R-:W-:Y:S02]  /*4640*/  FMUL.FTZ R23, R32, UR41 ;  /* 0x0000002920177c20 */ /* 0x000fe40008410000 */
[-C--:B------:R-:W-:Y:S02]  /*4650*/  FMUL.FTZ R107, R145, R32.reuse ;  /* 0x00000020916b7220 */ /* 0x080fe40000410000 */
[----:B------:R-:W-:Y:S02]  /*4660*/  FFMA.FTZ R38, R105, R133, R114 ;  /* 0x0000008569267223 */ /* 0x000fe40000010072 */
[----:B------:R-:W-:Y:S02]  /*4670*/  FMUL.FTZ R48, R48, R32 ;  /* 0x0000002030307220 */ /* 0x000fe40000410000 */
[----:B------:R-:W-:Y:S02]  /*4680*/  FMUL.FTZ R32, R23, R112 ;  /* 0x0000007017207220 */ /* 0x000fe40000410000 */
[----:B------:R-:W-:-:S02]  /*4690*/  FFMA.FTZ R110, R112, R107, R110 ;  /* 0x0000006b706e7223 */ /* 0x000fc4000001006e */
[----:B------:R-:W-:Y:S02]  /*46a0*/  FMUL.FTZ R27, R27, R36 ;  /* 0x000000241b1b7220 */ /* 0x000fe40000410000 */
[----:B------:R-:W-:Y:S02]  /*46b0*/  FADD.FTZ R112, -R114, R38 ;  /* 0x0000002672707221 */ /* 0x000fe40000010100 */
[----:B------:R-:W-:Y:S02]  /*46c0*/  FMUL.FTZ R23, R33, UR41 ;  /* 0x0000002921177c20 */ /* 0x000fe40008410000 */
[----:B------:R-:W-:Y:S02]  /*46d0*/  FMUL.FTZ R36, R122, UR41 ;  /* 0x000000297a247c20 */ /* 0x000fe40008410000 */
[-C--:B------:R-:W-:Y:S02]  /*46e0*/  FMUL.FTZ R105, R144, R33.reuse ;  /* 0x0000002190697220 */ /* 0x080fe40000410000 */
[----:B------:R-:W-:-:S02]  /*46f0*/  FMUL.FTZ R49, R49, R33 ;  /* 0x0000002131317220 */ /* 0x000fc40000410000 */
[----:B------:R-:W-:Y:S02]  /*4700*/  FMUL.FTZ R33, R23, R112 ;  /* 0x0000007017217220 */ /* 0x000fe40000410000 */
[----:B------:R-:W-:Y:S02]  /*4710*/  FMUL.FTZ R36, R36, R39 ;  /* 0x0000002724247220 */ /* 0x000fe40000410000 */
[----:B------:R-:W-:Y:S02]  /*4720*/  FFMA.FTZ R23, R112, R105, R110 ;  /* 0x0000006970177223 */ /* 0x000fe4000001006e */
[----:B------:R-:W-:Y:S02]  /*4730*/  FFMA.FTZ R112, -R11, R50, R134 ;  /* 0x000000320b707223 */ /* 0x000fe40000010186 */
[----:B------:R-:W-:Y:S02]  /*4740*/  FMUL.FTZ R39, R34, UR41 ;  /* 0x0000002922277c20 */ /* 0x000fe40008410000 */
        /* <DEDUP_REMOVED lines=11> */
[----:B------:R-:W-:Y:S02]  /*4800*/  FMUL.FTZ R111, R44, R28 ;  /* 0x0000001c2c6f7220 */ /* 0x000fe40000410000 */
[----:B------:R-:W-:-:S02]  /*4810*/  FMUL.FTZ R44, R14, R45 ;  /* 0x0000002d0e2c7220 */ /* 0x000fc40000410000 */
[----:B------:R-:W-:Y:S02]  /*4820*/  FMUL.FTZ R117, R28, UR41 ;  /* 0x000000291c757c20 */ /* 0x000fe40008410000 */
[----:B------:R-:W-:Y:S02]  /*4830*/  FFMA.FTZ R39, R109, R136, R44 ;  /* 0x000000886d277223 */ /* 0x000fe4000001002c */
[----:B------:R-:W-:Y:S02]  /*4840*/  FMUL.FTZ R109, R117, R114 ;  /* 0x00000072756d7220 */ /* 0x000fe40000410000 */
[----:B------:R-:W-:Y:S02]  /*4850*/  FADD.FTZ R44, -R44, R39 ;  /* 0x000000272c2c7221 */ /* 0x000fe40000010100 */
[----:B------:R-:W-:Y:S02]  /*4860*/  FMUL.FTZ R117, R29, UR41 ;  /* 0x000000291d757c20 */ /* 0x000fe40008410000 */
[----:B------:R-:W-:-:S02]  /*4870*/  FMUL.FTZ R28, R130, R28 ;  /* 0x0000001c821c7220 */ /* 0x000fc40000410000 */
[-C--:B------:R-:W-:Y:S02]  /*4880*/  FMUL.FTZ R45, R45, R29.reuse ;  /* 0x0000001d2d2d7220 */ /* 0x080fe40000410000 */
[----:B------:R-:W-:Y:S02]  /*4890*/  FMUL.FTZ R118, R117, R44 ;  /* 0x0000002c75767220 */ /* 0x000fe40000410000 */
[----:B------:R-:W-:Y:S02]  /*48a0*/  FFMA.FTZ R23, R114, R28, R23 ;  /* 0x0000001c72177223 */ /* 0x000fe40000010017 */
[----:B------:R-:W-:Y:S02]  /*48b0*/  FMUL.FTZ R114, R129, R29 ;  /* 0x0000001d81727220 */ /* 0x000fe40000410000 */
[-C--:B------:R-:W-:Y:S02]  /*48c0*/  FFMA.FTZ R29, R93, R45.reuse, R118 ;  /* 0x0000002d5d1d7223 */ /* 0x080fe40000010076 */
[----:B------:R-:W-:-:S02]  /*48d0*/  FFMA.FTZ R61, R129, R45, R61 ;  /* 0x0000002d813d7223 */ /* 0x000fc4000001003d */
[----:B------:R-:W-:Y:S02]  /*48e0*/  FFMA.FTZ R45, -R15, R46, R137 ;  /* 0x0000002e0f2d7223 */ /* 0x000fe40000010189 */
[----:B------:R-:W-:Y:S02]  /*48f0*/  FMUL.FTZ R117, R30, UR41 ;  /* 0x000000291e757c20 */ /* 0x000fe40008410000 */
[----:B------:R-:W-:Y:S02]  /*4900*/  FFMA.FTZ R23, R44, R114, R23 ;  /* 0x000000722c177223 */ /* 0x000fe40000010017 */
[-C--:B------:R-:W-:Y:S02]  /*4910*/  FMUL.FTZ R44, R46, R30.reuse ;  /* 0x0000001e2e2c7220 */ /* 0x080fe40000410000 */
[----:B------:R-:W-:Y:S02]  /*4920*/  FMUL.FTZ R46, R128, R30 ;  /* 0x0000001e802e7220 */ /* 0x000fe40000410000 */
[----:B------:R-:W-:-:S02]  /*4930*/  FMUL.FTZ R117, R117, R45 ;  /* 0x0000002d75757220 */ /* 0x000fc40000410000 */
[----:B------:R-:W-:Y:S02]  /*4940*/  FFMA.FTZ R23, R45, R46, R23 ;  /* 0x0000002e2d177223 */ /* 0x000fe40000010017 */
[-C--:B------:R-:W-:Y:S02]  /*4950*/  FFMA.FTZ R30, R94, R44.reuse, R117 ;  /* 0x0000002c5e1e7223 */ /* 0x080fe40000010075 */
[----:B------:R-:W-:Y:S02]  /*4960*/  FFMA.FTZ R45, -R16, R47, R138 ;  /* 0x0000002f102d7223 */ /* 0x000fe4000001018a */
[----:B------:R-:W-:Y:S02]  /*4970*/  FMUL.FTZ R117, R31, UR41 ;  /* 0x000000291f757c20 */ /* 0x000fe40008410000 */
[----:B------:R-:W-:Y:S02]  /*4980*/  FFMA.FTZ R62, R128, R44, R62 ;  /* 0x0000002c803e7223 */ /* 0x000fe4000001003e */
[----:B------:R-:W-:-:S02]  /*4990*/  FMUL.FTZ R44, R47, R31 ;  /* 0x0000001f2f2c7220 */ /* 0x000fc40000410000 */
[----:B------:R-:W-:Y:S02]  /*49a0*/  FMUL.FTZ R47, R127, R31 ;  /* 0x0000001f7f2f7220 */ /* 0x000fe40000410000 */
[----:B------:R-:W-:Y:S02]  /*49b0*/  FMUL.FTZ R31, R117, R45 ;  /* 0x0000002d751f7220 */ /* 0x000fe40000410000 */
[-C--:B------:R-:W-:Y:S02]  /*49c0*/  FFMA.FTZ R63, R127, R44.reuse, R63 ;  /* 0x0000002c7f3f7223 */ /* 0x080fe4000001003f */
[----:B------:R-:W-:Y:S02]  /*49d0*/  FFMA.FTZ R31, R95, R44, R31 ;  /* 0x0000002c5f1f7223 */ /* 0x000fe4000001001f */
[----:B------:R-:W-:Y:S02]  /*49e0*/  FFMA.FTZ R23, R45, R47, R23 ;  /* 0x0000002f2d177223 */ /* 0x000fe40000010017 */
[----:B------:R-:W-:-:S02]  /*49f0*/  FFMA.FTZ R44, -R17, R40, R139 ;  /* 0x00000028112c7223 */ /* 0x000fc4000001018b */
[-C--:B------:R-:W-:Y:S02]  /*4a00*/  FMUL.FTZ R40, R40, R24.reuse ;  /* 0x0000001828287220 */ /* 0x080fe40000410000 */
[----:B------:R-:W-:Y:S02]  /*4a10*/  FMUL.FTZ R45, R24, UR41 ;  /* 0x00000029182d7c20 */ /* 0x000fe40008410000 */
[----:B------:R-:W-:Y:S02]  /*4a20*/  FMUL.FTZ R24, R126, R24 ;  /* 0x000000187e187220 */ /* 0x000fe40000410000 */
[----:B------:R-:W-:Y:S02]  /*4a30*/  FMUL.FTZ R117, R18, R41 ;  /* 0x0000002912757220 */ /* 0x000fe40000410000 */
[----:B------:R-:W-:Y:S02]  /*4a40*/  FMUL.FTZ R45, R45, R44 ;  /* 0x0000002c2d2d7220 */ /* 0x000fe40000410000 */
[----:B------:R-:W-:-:S02]  /*4a50*/  FFMA.FTZ R23, R44, R24, R23 ;  /* 0x000000182c177223 */ /* 0x000fc40000010017 */
[----:B------:R-:W-:Y:S02]  /*4a60*/  FFMA.FTZ R44, R113, R139, R117 ;  /* 0x0000008b712c7223 */ /* 0x000fe40000010075 */
[-C--:B------:R-:W-:Y:S02]  /*4a70*/  FFMA.FTZ R113, R88, R40.reuse, R45 ;  /* 0x0000002858717223 */ /* 0x080fe4000001002d */
[----:B------:R-:W-:Y:S02]  /*4a80*/  FFMA.FTZ R56, R126, R40, R56 ;  /* 0x000000287e387223 */ /* 0x000fe40000010038 */
[----:B------:R-:W-:Y:S02]  /*4a90*/  FADD.FTZ R40, -R117, R44 ;  /* 0x0000002c75287221 */ /* 0x000fe40000010100 */
[----:B------:R-:W-:Y:S02]  /*4aa0*/  FMUL.FTZ R45, R25, UR41 ;  /* 0x00000029192d7c20 */ /* 0x000fe40008410000 */
[----:B------:R-:W-:-:S02]  /*4ab0*/  FMUL.FTZ R117, R3, R25 ;  /* 0x0000001903757220 */ /* 0x000fc40000410000 */
[----:B------:R-:W-:Y:S02]  /*4ac0*/  FMUL.FTZ R41, R41, R25 ;  /* 0x0000001929297220 */ /* 0x000fe40000410000 */
[----:B------:R-:W-:Y:S02]  /*4ad0*/  FMUL.FTZ R118, R45, R40 ;  /* 0x000000282d767220 */ /* 0x000fe40000410000 */
[----:B------:R-:W-:Y:S02]  /*4ae0*/  FFMA.FTZ R23, R40, R117, R23 ;  /* 0x0000007528177223 */ /* 0x000fe40000010017 */
[-C--:B------:R-:W-:Y:S02]  /*4af0*/  FFMA.FTZ R25, R89, R41.reuse, R118 ;  /* 0x0000002959197223 */ /* 0x080fe40000010076 */
[----:B------:R-:W-:Y:S02]  /*4b00*/  FFMA.FTZ R57, R3, R41, R57 ;  /* 0x0000002903397223 */ /* 0x000fe40000010039 */
[----:B------:R-:W-:-:S02]  /*4b10*/  FMUL.FTZ R45, R115, UR41 ;  /* 0x00000029732d7c20 */ /* 0x000fc40008410000 */
[-C--:B------:R-:W-:Y:S02]  /*4b20*/  FMUL.FTZ R40, R42, R115.reuse ;  /* 0x000000732a287220 */ /* 0x080fe40000410000 */
[----:B------:R-:W-:Y:S02]  /*4b30*/  FFMA.FTZ R41, -R19, R42, R140 ;  /* 0x0000002a13297223 */ /* 0x000fe4000001018c */
[----:B------:R-:W-:Y:S02]  /*4b40*/  FMUL.FTZ R115, R4, R115 ;  /* 0x0000007304737220 */ /* 0x000fe40000410000 */
[----:B------:R-:W-:Y:S02]  /*4b50*/  FMUL.FTZ R45, R45, R41 ;  /* 0x000000292d2d7220 */ /* 0x000fe40000410000 */
[----:B------:R-:W-:Y:S02]  /*4b60*/  FFMA.FTZ R23, R41, R115, R23 ;  /* 0x0000007329177223 */ /* 0x000fe40000010017 */
[----:B------:R-:W-:-:S02]  /*4b70*/  FFMA.FTZ R118, -R20, R43, R141 ;  /* 0x0000002b14767223 */ /* 0x000fc4000001018d */
[----:B------:R-:W-:Y:S02]  /*4b80*/  FMUL.FTZ R41, R116, UR41 ;  /* 0x0000002974297c20 */ /* 0x000fe40008410000 */
[-C--:B------:R-:W-:Y:S02]  /*4b90*/  FFMA.FTZ R42, R90, R40.reuse, R45 ;  /* 0x000000285a2a7223 */ /* 0x080fe4000001002d */
[----:B------:R-:W-:Y:S02]  /*4ba0*/  FFMA.FTZ R58, R4, R40, R58 ;  /* 0x00000028043a7223 */ /* 0x000fe4000001003a */
[----:B------:R-:W-:Y:S02]  /*4bb0*/  FMUL.FTZ R40, R43, R116 ;  /* 0x000000742b287220 */ /* 0x000fe40000410000 */
[----:B------:R-:W-:Y:S01]  /*4bc0*/  FMUL.FTZ R41, R41, R118 ;  /* 0x0000007629297220 */ /* 0x000fe20000410000 */
[----:B------:R-:W-:Y:S01]  /*4bd0*/  SHF.L.U32 R45, R0, 0x4, RZ ;  /* 0x00000004002d7819 */ /* 0x000fe200000006ff */
[----:B------:R-:W-:-:S02]  /*4be0*/  FFMA.FTZ R59, R150, R40, R59 ;  /* 0x00000028963b7223 */ /* 0x000fc4000001003b */
[----:B------:R-:W-:Y:S01]  /*4bf0*/  FFMA.FTZ R120, R91, R40, R41 ;  /* 0x000000285b787223 */ /* 0x000fe20000010029 */
[----:B------:R-:W-:Y:S01]  /*4c00*/  IADD3 R40, R45, 0x1, RZ ;  /* 0x000000012d287810 */ /* 0x000fe20007ffe0ff */
[----:B------:R-:W-:Y:S01]  /*4c10*/  FMUL.FTZ R119, R101, R106 ;  /* 0x0000006a65777220 */ /* 0x000fe20000410000 */
[C---:B------:R-:W-:Y:S01]  /*4c20*/  IADD3 R106, R45.reuse, 0x2, RZ ;  /* 0x000000022d6a7810 */ /* 0x040fe20007ffe0ff */
[----:B------:R-:W-:Y:S01]  /*4c30*/  FADD.FTZ R75, R120, R75 ;  /* 0x0000004b784b7221 */ /* 0x000fe20000010000 */
[C---:B------:R-:W-:Y:S01]  /*4c40*/  IADD3 R120, R45.reuse, 0x3, RZ ;  /* 0x000000032d787810 */ /* 0x040fe20007ffe0ff */
[----:B------:R-:W-:Y:S01]  /*4c50*/  FMUL.FTZ R108, R100, R108 ;  /* 0x0000006c646c7220 */ /* 0x000fe20000410000 */
[-C--:B------:R-:W-:Y:S02]  /*4c60*/  LEA.HI.SX32 R43, R45, R45.reuse, 0x1b ;  /* 0x0000002d2d2b7211 */ /* 0x080fe400078fdaff */
[-C--:B------:R-:W-:Y:S02]  /*4c70*/  LEA.HI.SX32 R40, R40, R45.reuse, 0x1b ;  /* 0x0000002d28287211 */ /* 0x080fe400078fdaff */
[----:B------:R-:W-:Y:S01]  /*4c80*/  LEA.HI.SX32 R41, R106, R45, 0x1b ;  /* 0x0000002d6a297211 */ /* 0x000fe200078fdaff */
[----:B------:R-:W-:Y:S01]  /*4c90*/  FMUL.FTZ R106, R102, R37 ;  /* 0x00000025666a7220 */ /* 0x000fe20000410000 */
[----:B------:R-:W-:Y:S01]  /*4ca0*/  LEA.HI.SX32 R45, R120, R45, 0x1b ;  /* 0x0000002d782d7211 */ /* 0x000fe200078fdaff */
[----:B------:R-:W-:Y:S01]  /*4cb0*/  FMUL.FTZ R26, R103, R26 ;  /* 0x0000001a671a7220 */ /* 0x000fe20000410000 */
[----:B------:R-:W-:Y:S01]  /*4cc0*/  STS [R43.X4+0x4200], R108 ;  /* 0x0042006c2b007388 */ /* 0x000fe20000004800 */
[----:B------:R-:W-:-:S02]  /*4cd0*/  FMUL.FTZ R116, R150, R116 ;  /* 0x0000007496747220 */ /* 0x000fc40000410000 */
[----:B------:R-:W-:Y:S01]  /*4ce0*/  FADD.FTZ R73, R25, R73 ;  /* 0x0000004919497221 */ /* 0x000fe20000010000 */
[----:B------:R0:W-:Y:S01]  /*4cf0*/  STS [R40.X4+0x4204], R119 ;  /* 0x0042047728007388 */ /* 0x0001e20000004800 */
[-C--:B------:R-:W-:Y:S02]  /*4d00*/  FFMA.FTZ R25, R98, R50.reuse, R34 ;  /* 0x0000003262197223 */ /* 0x080fe40000010022 */
[----:B------:R-:W-:Y:S01]  /*4d10*/  FFMA.FTZ R66, R143, R50, R66 ;  /* 0x000000328f427223 */ /* 0x000fe20000010042 */
[----:B------:R-:W-:Y:S04]  /*4d20*/  STS [R41.X4+0x4208], R106 ;  /* 0x0042086a29007388 */ /* 0x000fe80000004800 */
[----:B------:R1:W-:Y:S04]  /*4d30*/  STS [R45.X4+0x420c], R26 ;  /* 0x00420c1a2d007388 */ /* 0x0003e80000004800 */
[----:B------:R-:W3:Y:S04]  /*4d40*/  LDL R50, [R1+0x8] ;  /* 0x0000080001327983 */ /* 0x000ee80000100800 */
[----:B0-----:R-:W4:Y:S01]  /*4d50*/  LDL R119, [R1] ;  /* 0x0000000001777983 */ /* 0x001f220000100800 */
[----:B-1----:R-:W-:-:S03]  /*4d60*/  FMUL.FTZ R26, R118, R116 ;  /* 0x00000074761a7220 */ /* 0x002fc60000410000 */
[----:B------:R-:W5:Y:S01]  /*4d70*/  LDL R118, [R1+0x4] ;  /* 0x0000040001767983 */ /* 0x000f620000100800 */
[----:B------:R-:W-:Y:S02]  /*4d80*/  FMUL.FTZ R108, R96, R107 ;  /* 0x0000006b606c7220 */ /* 0x000fe40000410000 */
[----:B------:R-:W-:Y:S02]  /*4d90*/  FMUL.FTZ R110, R98, R110 ;  /* 0x0000006e626e7220 */ /* 0x000fe40000410000 */
[----:B------:R-:W-:Y:S01]  /*4da0*/  FMUL.FTZ R120, R97, R105 ;  /* 0x0000006961787220 */ /* 0x000fe20000410000 */
[----:B------:R0:W-:Y:S01]  /*4db0*/  STS [R43.X4+0x4210], R108 ;  /* 0x0042106c2b007388 */ /* 0x0001e20000004800 */
[----:B------:R-:W-:Y:S02]  /*4dc0*/  FMUL.FTZ R112, R99, R112 ;  /* 0x0000007063707220 */ /* 0x000fe40000410000 */
[----:B------:R-:W-:Y:S01]  /*4dd0*/  FMUL.FTZ R28, R92, R28 ;  /* 0x0000001c5c1c7220 */ /* 0x000fe20000410000 */
[----:B------:R1:W-:Y:S01]  /*4de0*/  STS [R43.X4+0x4218], R110 ;  /* 0x0042186e2b007388 */ /* 0x0003e20000004800 */
[----:B------:R-:W-:-:S02]  /*4df0*/  FMUL.FTZ R114, R93, R114 ;  /* 0x000000725d727220 */ /* 0x000fc40000410000 */
[----:B------:R-:W-:Y:S02]  /*4e00*/  FMUL.FTZ R46, R94, R46 ;  /* 0x0000002e5e2e7220 */ /* 0x000fe40000410000 */
[----:B------:R-:W-:Y:S02]  /*4e10*/  FMUL.FTZ R106, R95, R47 ;  /* 0x0000002f5f6a7220 */ /* 0x000fe40000410000 */
[----:B------:R-:W-:Y:S02]  /*4e20*/  FMUL.FTZ R24, R88, R24 ;  /* 0x0000001858187220 */ /* 0x000fe40000410000 */
[----:B0-----:R-:W-:Y:S02]  /*4e30*/  FMUL.FTZ R108, R89, R117 ;  /* 0x00000075596c7220 */ /* 0x001fe40000410000 */
[----:B-1----:R-:W-:Y:S02]  /*4e40*/  FMUL.FTZ R110, R90, R115 ;  /* 0x000000735a6e7220 */ /* 0x002fe40000410000 */
[----:B------:R-:W-:Y:S01]  /*4e50*/  FMUL.FTZ R116, R91, R116 ;  /* 0x000000745b747220 */ /* 0x000fe20000410000 */
        /* <DEDUP_REMOVED lines=9> */
[----:B------:R1:W-:Y:S01]  /*4ef0*/  STS [R43.X4+0x423c], R116 ;  /* 0x00423c742b007388 */ /* 0x0003e20000004800 */
[----:B0-----:R-:W-:-:S02]  /*4f00*/  FFMA.FTZ R24, R97, R49, R33 ;  /* 0x0000003161187223 */ /* 0x001fc40000010021 */
[----:B------:R-:W-:Y:S02]  /*4f10*/  FADD.FTZ R77, R29, R77 ;  /* 0x0000004d1d4d7221 */ /* 0x000fe40000010000 */
[----:B------:R-:W-:Y:S02]  /*4f20*/  FFMA.FTZ R29, R96, R48, R32 ;  /* 0x00000030601d7223 */ /* 0x000fe40000010020 */
[----:B------:R-:W-:Y:S02]  /*4f30*/  FADD.FTZ R81, R24, R81 ;  /* 0x0000005118517221 */ /* 0x000fe40000010000 */
[----:B------:R-:W-:Y:S02]  /*4f40*/  FMUL.FTZ R55, R55, R122 ;  /* 0x0000007a37377220 */ /* 0x000fe40000410000 */
[----:B------:R-:W-:Y:S02]  /*4f50*/  FFMA.FTZ R109, R92, R111, R109 ;  /* 0x0000006f5c6d7223 */ /* 0x000fe4000001006d */
[----:B------:R-:W-:Y:S01]  /*4f60*/  FFMA.FTZ R24, R102, R54, R27 ;  /* 0x0000003666187223 */ /* 0x000fe2000001001b */
[C---:B------:R-:W-:Y:S01]  /*4f70*/  IADD3 R27, R0.reuse, 0x80, RZ ;  /* 0x00000080001b7810 */ /* 0x040fe20007ffe0ff */
[----:B------:R-:W-:Y:S01]  /*4f80*/  FADD.FTZ R80, R29, R80 ;  /* 0x000000501d507221 */ /* 0x000fe20000010000 */
[C---:B------:R-:W-:Y:S01]  /*4f90*/  IADD3 R29, R0.reuse, 0x180, RZ ;  /* 0x00000180001d7810 */ /* 0x040fe20007ffe0ff */
[----:B------:R-:W-:Y:S01]  /*4fa0*/  FADD.FTZ R79, R31, R79 ;  /* 0x0000004f1f4f7221 */ /* 0x000fe20000010000 */
[C---:B------:R-:W-:Y:S01]  /*4fb0*/  IADD3 R31, R0.reuse, 0x280, RZ ;  /* 0x00000280001f7810 */ /* 0x040fe20007ffe0ff */
[----:B------:R-:W-:Y:S01]  /*4fc0*/  FFMA.FTZ R28, R99, R51, R35 ;  /* 0x00000033631c7223 */ /* 0x000fe20000010023 */
[----:B------:R-:W-:Y:S01]  /*4fd0*/  IADD3 R33, R0, 0x300, RZ ;  /* 0x0000030000217810 */ /* 0x000fe20007ffe0ff */
[----:B------:R-:W-:Y:S01]  /*4fe0*/  FFMA.FTZ R65, R144, R49, R65 ;  /* 0x0000003190417223 */ /* 0x000fe20000010041 */
[C---:B------:R-:W-:Y:S01]  /*4ff0*/  IADD3 R35, R0.reuse, 0x380, RZ ;  /* 0x0000038000237810 */ /* 0x040fe20007ffe0ff */
[----:B------:R-:W-:Y:S01]  /*5000*/  FADD.FTZ R82, R25, R82 ;  /* 0x0000005219527221 */ /* 0x000fe20000010000 */
[----:B------:R-:W-:Y:S01]  /*5010*/  IADD3 R37, R0, 0x400, RZ ;  /* 0x0000040000257810 */ /* 0x000fe20007ffe0ff */
[----:B------:R-:W-:Y:S01]  /*5020*/  FFMA.FTZ R60, R130, R111, R60 ;  /* 0x0000006f823c7223 */ /* 0x000fe2000001003c */
[----:B------:R-:W-:Y:S01]  /*5030*/  IADD3 R49, R0, 0x500, RZ ;  /* 0x0000050000317810 */ /* 0x000fe20007ffe0ff */
[----:B------:R-:W-:Y:S01]  /*5040*/  FFMA.FTZ R67, R142, R51, R67 ;  /* 0x000000338e437223 */ /* 0x000fe20000010043 */
[C---:B------:R-:W-:Y:S01]  /*5050*/  IADD3 R115, R0.reuse, 0x100, RZ ;  /* 0x0000010000737810 */ /* 0x040fe20007ffe0ff */
[----:B------:R-:W-:Y:S01]  /*5060*/  FADD.FTZ R76, R109, R76 ;  /* 0x0000004c6d4c7221 */ /* 0x000fe20000010000 */
[C---:B------:R-:W-:Y:S01]  /*5070*/  IADD3 R111, R0.reuse, 0x200, RZ ;  /* 0x00000200006f7810 */ /* 0x040fe20007ffe0ff */
[-C--:B------:R-:W-:Y:S01]  /*5080*/  FFMA.FTZ R25, R103, R55.reuse, R36 ;  /* 0x0000003767197223 */ /* 0x080fe20000010024 */
[----:B------:R-:W-:Y:S01]  /*5090*/  IADD3 R47, R0, 0x480, RZ ;  /* 0x00000480002f7810 */ /* 0x000fe20007ffe0ff */
[----:B------:R-:W-:Y:S01]  /*50a0*/  FFMA.FTZ R71, R146, R55, R71 ;  /* 0x0000003792477223 */ /* 0x000fe20000010047 */
[----:B------:R-:W-:-:S02]  /*50b0*/  IADD3 R51, R0, 0x580, RZ ;  /* 0x0000058000337810 */ /* 0x000fc40007ffe0ff */
[C---:B------:R-:W-:Y:S02]  /*50c0*/  IADD3 R55, R0.reuse, 0x600, RZ ;  /* 0x0000060000377810 */ /* 0x040fe40007ffe0ff */
[C---:B------:R-:W-:Y:S02]  /*50d0*/  IADD3 R105, R0.reuse, 0x680, RZ ;  /* 0x0000068000697810 */ /* 0x040fe40007ffe0ff */
[C---:B------:R-:W-:Y:S02]  /*50e0*/  IADD3 R107, R0.reuse, 0x700, RZ ;  /* 0x00000700006b7810 */ /* 0x040fe40007ffe0ff */
[----:B------:R-:W-:Y:S02]  /*50f0*/  IADD3 R109, R0, 0x780, RZ ;  /* 0x00000780006d7810 */ /* 0x000fe40007ffe0ff */
[-C--:B-1----:R-:W-:Y:S01]  /*5100*/  LEA.HI.SX32 R116, R27, R0.reuse, 0x1b ;  /* 0x000000001b747211 */ /* 0x082fe200078fdaff */
[----:B------:R-:W-:Y:S01]  /*5110*/  FADD.FTZ R78, R30, R78 ;  /* 0x0000004e1e4e7221 */ /* 0x000fe20000010000 */
[-C--:B------:R-:W-:Y:S01]  /*5120*/  LEA.HI.SX32 R27, R29, R0.reuse, 0x1b ;  /* 0x000000001d1b7211 */ /* 0x080fe200078fdaff */
[----:B------:R-:W-:Y:S01]  /*5130*/  FADD.FTZ R74, R42, R74 ;  /* 0x0000004a2a4a7221 */ /* 0x000fe20000010000 */
[-C--:B------:R-:W-:Y:S01]  /*5140*/  LEA.HI.SX32 R29, R31, R0.reuse, 0x1b ;  /* 0x000000001f1d7211 */ /* 0x080fe200078fdaff */
[----:B------:R-:W-:Y:S01]  /*5150*/  FADD.FTZ R83, R28, R83 ;  /* 0x000000531c537221 */ /* 0x000fe20000010000 */
[----:B------:R-:W-:Y:S01]  /*5160*/  LEA.HI.SX32 R30, R33, R0, 0x1b ;  /* 0x00000000211e7211 */ /* 0x000fe200078fdaff */
[----:B------:R-:W-:Y:S01]  /*5170*/  FFMA.FTZ R64, R145, R48, R64 ;  /* 0x0000003091407223 */ /* 0x000fe20000010040 */
[-C--:B------:R-:W-:Y:S01]  /*5180*/  LEA.HI.SX32 R31, R35, R0.reuse, 0x1b ;  /* 0x00000000231f7211 */ /* 0x080fe200078fdaff */
[----:B------:R-:W-:Y:S01]  /*5190*/  BAR.SYNC.DEFER_BLOCKING 0x0 ;  /* 0x0000000000007b1d */ /* 0x000fe20000010000 */
[----:B------:R-:W-:-:S02]  /*51a0*/  LEA.HI.SX32 R32, R37, R0, 0x1b ;  /* 0x0000000025207211 */ /* 0x000fc400078fdaff */
[-C--:B------:R-:W-:Y:S01]  /*51b0*/  LEA.HI.SX32 R34, R49, R0.reuse, 0x1b ;  /* 0x0000000031227211 */ /* 0x080fe200078fdaff */
[----:B--2---:R-:W-:Y:S01]  /*51c0*/  FMUL.FTZ R46, R159, R121 ;  /* 0x000000799f2e7220 */ /* 0x004fe20000410000 */
        /* <DEDUP_REMOVED lines=8> */
[----:B------:R-:W-:Y:S01]  /*5250*/  LEA.HI.SX32 R49, R109, R0, 0x1b ;  /* 0x000000006d317211 */ /* 0x000fe200078fdaff */
[----:B------:R-:W-:Y:S02]  /*5260*/  FADD.FTZ R72, R113, R72 ;  /* 0x0000004871487221 */ /* 0x000fe40000010000 */
[----:B------:R-:W-:Y:S01]  /*5270*/  FFMA.FTZ R70, R147, R54, R70 ;  /* 0x0000003693467223 */ /* 0x000fe20000010046 */
[----:B------:R-:W0:Y:S04]  /*5280*/  LDS R117, [R42.X4+0x4200] ;  /* 0x004200002a757984 */ /* 0x000e280000004800 */
[----:B------:R-:W1:Y:S04]  /*5290*/  LDS R51, [R115.X4+0x4600] ;  /* 0x0046000073337984 */ /* 0x000e680000004800 */
        /* <DEDUP_REMOVED lines=12> */
[----:B------:R-:W-:Y:S01]  /*5360*/  UIMAD UR22, UR34, UR22, URZ ;  /* 0x00000016221672a4 */ /* 0x000fe2000f8e023f */
[----:B------:R-:W-:-:S03]  /*5370*/  FMUL.FTZ R38, R164, R38 ;  /* 0x00000026a4267220 */ /* 0x000fc60000410000 */
[----:B------:R-:W-:-:S03]  /*5380*/  UIMAD UR24, UR35, UR23, UR22 ;  /* 0x00000017231872a4 */ /* 0x000fc6000f8e0216 */
[----:B------:R-:W-:Y:S02]  /*5390*/  ULDC.64 UR22, c[0x0][0x2b8] ;  /* 0x0000ae0000167ab9 */ /* 0x000fe40000000a00 */
[----:B------:R-:W-:-:S04]  /*53a0*/  UIMAD UR22, UR34, UR22, URZ ;  /* 0x00000016221672a4 */ /* 0x000fc8000f8e023f */
[----:B------:R-:W-:Y:S02]  /*53b0*/  UIMAD UR22, UR35, UR23, UR22 ;  /* 0x00000017231672a4 */ /* 0x000fe4000f8e0216 */
[----:B------:R-:W-:Y:S01]  /*53c0*/  UIADD3 UR42, UP0, UR16, -0x800, URZ ;  /* 0xfffff800102a7890 */ /* 0x000fe2000ff1e03f */
[----:B------:R-:W-:Y:S02]  /*53d0*/  FMUL.FTZ R120, R165, R133 ;  /* 0x00000085a5787220 */ /* 0x000fe40000410000 */
[----:B------:R-:W-:Y:S02]  /*53e0*/  FMUL.FTZ R44, R154, R44 ;  /* 0x0000002c9a2c7220 */ /* 0x000fe40000410000 */
[----:B------:R-:W-:Y:S02]  /*53f0*/  FMUL.FTZ R134, R163, R134 ;  /* 0x00000086a3867220 */ /* 0x000fe40000410000 */
[----:B------:R-:W-:Y:S02]  /*5400*/  FMUL.FTZ R122, R162, R135 ;  /* 0x00000087a27a7220 */ /* 0x000fe40000410000 */
[----:B------:R-:W-:-:S02]  /*5410*/  FMUL.FTZ R136, R161, R136 ;  /* 0x00000088a1887220 */ /* 0x000fc40000410000 */
[----:B------:R-:W-:Y:S02]  /*5420*/  FMUL.FTZ R138, R156, R138 ;  /* 0x0000008a9c8a7220 */ /* 0x000fe40000410000 */
[----:B------:R-:W-:Y:S01]  /*5430*/  FMUL.FTZ R140, R153, R140 ;  /* 0x0000008c998c7220 */ /* 0x000fe20000410000 */
[----:B------:R-:W-:Y:S01]  /*5440*/  BSSY B0, `(.L_x_2159) ;  /* 0x000004b000007945 */ /* 0x000fe20003800000 */
[----:B---3--:R-:W-:Y:S02]  /*5450*/  FMUL.FTZ R47, R50, R104 ;  /* 0x00000068322f7220 */ /* 0x008fe40000410000 */
[----:B------:R-:W3:Y:S04]  /*5460*/  LDS R50, [R116.X4+0x4400] ;  /* 0x0044000074327984 */ /* 0x000ee80000004800 */
[----:B------:R-:W0:Y:S01]  /*5470*/  LDS R104, [R29.X4+0x4c00] ;  /* 0x004c00001d687984 */ /* 0x000e220000004800 */
[----:B-----5:R-:W-:-:S03]  /*5480*/  FMUL.FTZ R118, R118, R131 ;  /* 0x0000008376767220 */ /* 0x020fc60000410000 */
[----:B------:R5:W-:Y:S04]  /*5490*/  STS [R43.X4+0x6300], R46 ;  /* 0x0063002e2b007388 */ /* 0x000be80000004800 */
[----:B------:R-:W-:Y:S04]  /*54a0*/  STS [R40.X4+0x6304], R47 ;  /* 0x0063042f28007388 */ /* 0x000fe80000004800 */
[----:B------:R1:W-:Y:S01]  /*54b0*/  STS [R41.X4+0x6308], R118 ;  /* 0x0063087629007388 */ /* 0x0003e20000004800 */
[----:B----4-:R-:W-:Y:S02]  /*54c0*/  FMUL.FTZ R132, R119, R132 ;  /* 0x0000008477847220 */ /* 0x010fe40000410000 */
[----:B-----5:R-:W-:Y:S01]  /*54d0*/  FMUL.FTZ R46, R158, R39 ;  /* 0x000000279e2e7220 */ /* 0x020fe20000410000 */
[----:B------:R-:W-:Y:S01]  /*54e0*/  MOV R39, UR35 ;  /* 0x0000002300277c02 */ /* 0x000fe20008000f00 */
[----:B-1----:R-:W-:Y:S01]  /*54f0*/  HFMA2.MMA R41, -RZ, RZ, 0, 0 ;  /* 0x00000000ff297435 */ /* 0x002fe200000001ff */
[----:B------:R-:W-:Y:S01]  /*5500*/  MOV R40, R0 ;  /* 0x0000000000287202 */ /* 0x000fe20000000f00 */
[----:B------:R1:W-:Y:S04]  /*5510*/  STS [R45.X4+0x630c], R132 ;  /* 0x00630c842d007388 */ /* 0x0003e80000004800 */
[----:B------:R4:W-:Y:S01]  /*5520*/  STS [R43.X4+0x6314], R38 ;  /* 0x006314262b007388 */ /* 0x0009e20000004800 */
[----:B-1----:R-:W-:-:S03]  /*5530*/  MOV R45, UR35 ;  /* 0x00000023002d7c02 */ /* 0x002fc60008000f00 */
[----:B----4-:R-:W-:-:S04]  /*5540*/  IMAD.WIDE.U32 R38, R39, c[0x0][0x298], R40 ;  /* 0x0000a60027267a25 */ /* 0x010fc800078e0028 */
[----:B------:R-:W-:Y:S01]  /*5550*/  IMAD.WIDE.U32 R40, R45, c[0x0][0x2b8], R40 ;  /* 0x0000ae002d287a25 */ /* 0x000fe200078e0028 */
[----:B------:R-:W-:Y:S01]  /*5560*/  IADD3 R39, R39, UR24, RZ ;  /* 0x0000001827277c10 */ /* 0x000fe2000fffe0ff */
[----:B------:R-:W-:Y:S01]  /*5570*/  ULDC.64 UR24, c[0x0][0x2c0] ;  /* 0x0000b00000187ab9 */ /* 0x000fe20000000a00 */
[----:B------:R-:W-:Y:S02]  /*5580*/  MOV R45, UR20 ;  /* 0x00000014002d7c02 */ /* 0x000fe40008000f00 */
[----:B------:R-:W-:Y:S01]  /*5590*/  IADD3 R41, R41, UR22, RZ ;  /* 0x0000001629297c10 */ /* 0x000fe2000fffe0ff */
[----:B------:R-:W-:Y:S01]  /*55a0*/  FMUL.FTZ R118, R157, R137 ;  /* 0x000000899d767220 */ /* 0x000fe20000410000 */
[----:B------:R-:W-:Y:S01]  /*55b0*/  ULDC.64 UR22, c[0x0][0x2a0] ;  /* 0x0000a80000167ab9 */ /* 0x000fe20000000a00 */
[----:B------:R-:W-:Y:S01]  /*55c0*/  IMAD.WIDE.U32 R38, R45, c[0x0][0x2a0], R38 ;  /* 0x0000a8002d267a25 */ /* 0x000fe200078e0026 */
[----:B------:R-:W-:-:S05]  /*55d0*/  MOV R45, UR20 ;  /* 0x00000014002d7c02 */ /* 0x000fca0008000f00 */
[----:B------:R-:W-:Y:S01]  /*55e0*/  IMAD.WIDE.U32 R40, R45, c[0x0][0x2c0], R40 ;  /* 0x0000b0002d287a25 */ /* 0x000fe200078e0028 */
[----:B------:R-:W-:Y:S01]  /*55f0*/  MOV R45, UR42 ;  /* 0x0000002a002d7c02 */ /* 0x000fe20008000f00 */
[----:B------:R1:W-:Y:S01]  /*5600*/  STS [R43.X4+0x6328], R118 ;  /* 0x006328762b007388 */ /* 0x0003e20000004800 */
[----:B------:R-:W-:Y:S02]  /*5610*/  UIMAD UR22, UR37, UR22, URZ ;  /* 0x00000016251672a4 */ /* 0x000fe4000f8e023f */
[----:B------:R-:W-:Y:S01]  /*5620*/  UIMAD UR24, UR37, UR24, URZ ;  /* 0x00000018251872a4 */ /* 0x000fe2000f8e023f */
[----:B------:R4:W-:Y:S01]  /*5630*/  STS [R43.X4+0x6324], R46 ;  /* 0x0063242e2b007388 */ /* 0x0009e20000004800 */
[----:B-1----:R-:W-:Y:S01]  /*5640*/  IADD3 R118, -R45, c[0x0][0x168], -R0 ;  /* 0x00005a002d767a10 */ /* 0x002fe20007ffe900 */
[----:B------:R-:W-:-:S03]  /*5650*/  UIMAD UR22, UR20, UR23, UR22 ;  /* 0x00000017141672a4 */ /* 0x000fc6000f8e0216 */
[----:B------:R-:W-:Y:S01]  /*5660*/  ISETP.GE.AND P0, PT, R118, 0x1, PT ;  /* 0x000000017600780c */ /* 0x000fe20003f06270 */
[----:B----4-:R-:W-:Y:S01]  /*5670*/  FMUL.FTZ R46, R155, R139 ;  /* 0x0000008b9b2e7220 */ /* 0x010fe20000410000 */
[----:B------:R-:W-:Y:S01]  /*5680*/  UIMAD UR24, UR20, UR25, UR24 ;  /* 0x00000019141872a4 */ /* 0x000fe2000f8e0218 */
[----:B------:R1:W-:Y:S01]  /*5690*/  STS [R43.X4+0x6310], R120 ;  /* 0x006310782b007388 */ /* 0x0003e20000004800 */
[----:B------:R-:W-:Y:S01]  /*56a0*/  UIADD3.X UR23, UR17, -0x1, URZ, UP0, !UPT ;  /* 0xffffffff11177890 */ /* 0x000fe200087fe43f */
[----:B------:R-:W-:Y:S02]  /*56b0*/  IADD3 R121, R39, UR22, RZ ;  /* 0x0000001627797c10 */ /* 0x000fe4000fffe0ff */
[----:B------:R4:W-:Y:S01]  /*56c0*/  STS [R43.X4+0x6330], R46 ;  /* 0x0063302e2b007388 */ /* 0x0009e20000004800 */
[----:B------:R-:W-:-:S03]  /*56d0*/  IADD3 R119, R41, UR24, RZ ;  /* 0x0000001829777c10 */ /* 0x000fc6000fffe0ff */
[----:B------:R5:W-:Y:S01]  /*56e0*/  STS [R43.X4+0x6334], R44 ;  /* 0x0063342c2b007388 */ /* 0x000be20000004800 */
[----:B-1----:R-:W-:Y:S01]  /*56f0*/  FMUL.FTZ R120, R152, R141 ;  /* 0x0000008d98787220 */ /* 0x002fe20000410000 */
[----:B----4-:R-:W-:Y:S02]  /*5700*/  IADD3 R46, P1, R38, UR42, RZ ;  /* 0x0000002a262e7c10 */ /* 0x010fe4000ff3e0ff */
[----:B------:R1:W-:Y:S01]  /*5710*/  STS [R43.X4+0x6318], R134 ;  /* 0x006318862b007388 */ /* 0x0003e20000004800 */
[----:B-----5:R-:W-:-:S03]  /*5720*/  IADD3 R44, P2, R40, UR42, RZ ;  /* 0x0000002a282c7c10 */ /* 0x020fc6000ff5e0ff */
[----:B------:R1:W-:Y:S01]  /*5730*/  STS [R43.X4+0x631c], R122 ;  /* 0x00631c7a2b007388 */ /* 0x0003e20000004800 */
[----:B------:R-:W-:Y:S02]  /*5740*/  IADD3.X R47, R121, UR23, RZ, P1, !PT ;  /* 0x00000017792f7c10 */ /* 0x000fe40008ffe4ff */
[----:B------:R-:W-:Y:S01]  /*5750*/  IADD3.X R45, R119, UR23, RZ, P2, !PT ;  /* 0x00000017772d7c10 */ /* 0x000fe200097fe4ff */
[----:B------:R1:W-:Y:S04]  /*5760*/  STS [R43.X4+0x6320], R136 ;  /* 0x006320882b007388 */ /* 0x0003e80000004800 */
[----:B------:R1:W-:Y:S04]  /*5770*/  STS [R43.X4+0x632c], R138 ;  /* 0x00632c8a2b007388 */ /* 0x0003e80000004800 */
[----:B------:R1:W-:Y:S04]  /*5780*/  STS [R43.X4+0x6338], R140 ;  /* 0x0063388c2b007388 */ /* 0x0003e80000004800 */
[----:B------:R1:W-:Y:S04]  /*5790*/  STS [R43.X4+0x633c], R120 ;  /* 0x00633c782b007388 */ /* 0x0003e80000004800 */
[----:B------:R-:W-:Y:S06]  /*57a0*/  BAR.SYNC.DEFER_BLOCKING 0x0 ;  /* 0x0000000000007b1d */ /* 0x000fec0000010000 */
[----:B------:R-:W-:Y:S05]  /*57b0*/  @!P0 BRA `(.L_x_2160) ;  /* 0x0000013000008947 */ /* 0x000fea0003800000 */
[----:B0123--:R0:W1:Y:S01]  /*57c0*/  LDS R123, [R42.X4+0x6300] ;  /* 0x006300002a7b7984 */ /* 0x00f0620000004800 */
[----:B------:R-:W-:Y:S01]  /*57d0*/  USHF.R.S32.HI UR25, URZ, 0x1f, UR7 ;  /* 0x0000001f3f197899 */ /* 0x000fe20008011407 */
[----:B------:R-:W-:Y:S01]  /*57e0*/  MOV R43, UR7 ;  /* 0x00000007002b7c02 */ /* 0x000fe20008000f00 */
[----:B------:R-:W-:-:S02]  /*57f0*/  ULDC.64 UR22, c[0x0][0x2b0] ;  /* 0x0000ac0000167ab9 */ /* 0x000fc40000000a00 */
[----:B------:R-:W-:Y:S02]  /*5800*/  UIMAD UR22, UR25, UR22, URZ ;  /* 0x00000016191672a4 */ /* 0x000fe4000f8e023f */
[C---:B------:R-:W-:Y:S02]  /*5810*/  IMAD.WIDE.U32 R46, R43.reuse, c[0x0][0x2b0], R46 ;  /* 0x0000ac002b2e7a25 */ /* 0x040fe400078e002e */
[----:B------:R-:W-:Y:S02]  /*5820*/  UIMAD UR24, UR7, UR23, UR22 ;  /* 0x00000017071872a4 */ /* 0x000fe4000f8e0216 */
[----:B------:R-:W-:Y:S01]  /*5830*/  IMAD.WIDE.U32 R44, R43, c[0x0][0x2d0], R44 ;  /* 0x0000b4002b2c7a25 */ /* 0x000fe200078e002c */
[----:B------:R-:W-:Y:S01]  /*5840*/  ULDC.64 UR22, c[0x0][0x2d0] ;  /* 0x0000b40000167ab9 */ /* 0x000fe20000000a00 */
[----:B0-----:R-:W-:Y:S01]  /*5850*/  LEA R42, P0, R46, c[0x0][0x318], 0x2 ;  /* 0x0000c6002e2a7a11 */ /* 0x001fe200078010ff */
        /* <DEDUP_REMOVED lines=8> */
[----:B-1----:R0:W-:Y:S02]  /*58e0*/  RED.E.ADD.F32.FTZ.RN.STRONG.GPU [R46.64], R123 ;  /* 0x0000007b2e00798e */ /* 0x0021e4000c10e79a */
.L_x_2160:
[----:B0123--:R-:W-:Y:S05]  /*58f0*/  BSYNC B0 ;  /* 0x0000000000007941 */ /* 0x00ffea0003800000 */
.L_x_2159:
[----:B------:R-:W-:Y:S01]  /*5900*/  USHF.L.U32 UR42, UR16, 0x2, URZ ;  /* 0x00000002102a7899 */ /* 0x000fe2000800063f */
[----:B------:R-:W-:Y:S01]  /*5910*/  LEA R39, P0, R38, c[0x0][0x318], 0x2 ;  /* 0x0000c60026277a11 */ /* 0x000fe200078010ff */
[----:B------:R-:W-:Y:S01]  /*5920*/  USHF.L.U32 UR24, UR8, 0x2, URZ ;  /* 0x0000000208187899 */ /* 0x000fe2000800063f */
[----:B------:R-:W-:Y:S01]  /*5930*/  LEA R41, P1, R40, c[0x0][0x320], 0x2 ;  /* 0x0000c80028297a11 */ /* 0x000fe200078210ff */
[----:B------:R-:W-:Y:S01]  /*5940*/  USHF.L.U64.HI UR43, UR16, 0x2, UR17 ;  /* 0x00000002102b7899 */ /* 0x000fe20008010211 */
[----:B------:R-:W-:Y:S01]  /*5950*/  LEA.HI.X R121, R38, c[0x0][0x31c], R121, 0x2, P0 ;  /* 0x0000c70026797a11 */ /* 0x000fe200000f1479 */
[----:B------:R-:W-:Y:S01]  /*5960*/  USHF.L.U64.HI UR25, UR8, 0x2, UR9 ;  /* 0x0000000208197899 */ /* 0x000fe20008010209 */
[----:B------:R-:W-:Y:S01]  /*5970*/  IADD3 R38, P0, R39, UR42, RZ ;  /* 0x0000002a27267c10 */ /* 0x000fe2000ff1e0ff */
[----:B------:R-:W-:Y:S01]  /*5980*/  ULDC.64 UR22, c[0x0][0x2b0] ;  /* 0x0000ac0000167ab9 */ /* 0x000fe20000000a00 */
[----:B------:R-:W-:Y:S01]  /*5990*/  MOV R43, UR24 ;  /* 0x00000018002b7c02 */ /* 0x000fe20008000f00 */
[----:B------:R-:W-:Y:S01]  /*59a0*/  UIMAD UR22, UR25, UR22, URZ ;  /* 0x00000016191672a4 */ /* 0x000fe2000f8e023f */
[----:B------:R-:W-:Y:S01]  /*59b0*/  IADD3.X R39, R121, UR43, RZ, P0, !PT ;  /* 0x0000002b79277c10 */ /* 0x000fe200087fe4ff */
[----:B------:R-:W-:Y:S01]  /*59c0*/  BSSY B0, `(.L_x_2161) ;  /* 0x0000013000007945 */ /* 0x000fe20003800000 */
[----:B------:R-:W-:Y:S01]  /*59d0*/  LEA.HI.X R119, R40, c[0x0][0x324], R119, 0x2, P1 ;  /* 0x0000c90028777a11 */ /* 0x000fe200008f1477 */
[----:B------:R-:W-:Y:S01]  /*59e0*/  UIMAD UR41, UR24, UR23, UR22 ;  /* 0x00000017182972a4 */ /* 0x000fe2000f8e0216 */
[----:B------:R-:W-:Y:S01]  /*59f0*/  IADD3 R40, P1, R41, UR42, RZ ;  /* 0x0000002a29287c10 */ /* 0x000fe2000ff3e0ff */
[----:B------:R-:W-:Y:S01]  /*5a00*/  IMAD.WIDE.U32 R38, R43, c[0x0][0x2b0], R38 ;  /* 0x0000ac002b267a25 */ /* 0x000fe200078e0026 */
[----:B------:R-:W-:Y:S01]  /*5a10*/  ULDC.64 UR22, c[0x0][0x2d0] ;  /* 0x0000b40000167ab9 */ /* 0x000fe20000000a00 */
[----:B------:R0:W1:Y:S01]  /*5a20*/  LDS R43, [R116.X4+0x6500] ;  /* 0x00650000742b7984 */ /* 0x0000620000004800 */
[----:B------:R-:W-:Y:S01]  /*5a30*/  ISETP.GE.AND P0, PT, R118, 0x81, PT ;  /* 0x000000817600780c */ /* 0x000fe20003f06270 */
[----:B------:R-:W-:Y:S01]  /*5a40*/  UIMAD UR22, UR25, UR22, URZ ;  /* 0x00000016191672a4 */ /* 0x000fe2000f8e023f */
[----:B------:R-:W-:Y:S01]  /*5a50*/  IADD3.X R41, R119, UR43, RZ, P1, !PT ;  /* 0x0000002b77297c10 */ /* 0x000fe20008ffe4ff */
[----:B------:R-:W-:Y:S01]  /*5a60*/  FADD.FTZ R23, R23, R26 ;  /* 0x0000001a17177221 */ /* 0x000fe20000010000 */
[----:B------:R-:W-:Y:S01]  /*5a70*/  MOV R45, UR24 ;  /* 0x00000018002d7c02 */ /* 0x000fe20008000f00 */
[----:B------:R-:W-:Y:S01]  /*5a80*/  UIMAD UR22, UR24, UR23, UR22 ;  /* 0x00000017181672a4 */ /* 0x000fe2000f8e0216 */
[----:B------:R-:W-:-:S03]  /*5a90*/  IADD3 R39, R39, UR41, RZ ;  /* 0x0000002927277c10 */ /* 0x000fc6000fffe0ff */
[----:B------:R-:W-:-:S05]  /*5aa0*/  IMAD.WIDE.U32 R40, R45, c[0x0][0x2d0], R40 ;  /* 0x0000b4002d287a25 */ /* 0x000fca00078e0028 */
[----:B------:R-:W-:Y:S01]  /*5ab0*/  IADD3 R41, R41, UR22, RZ ;  /* 0x0000001629297c10 */ /* 0x000fe2000fffe0ff */
[----:B------:R-:W-:Y:S05]  /*5ac0*/  @!P0 BRA `(.L_x_2162) ;  /* 0x0000002000008947 */ /* 0x000fea0003800000 */
[----:B0-----:R0:W-:Y:S04]  /*5ad0*/  RED.E.ADD.F32.FTZ.RN.STRONG.GPU [R38.64+-0x1e00], R50 ;  /* 0xffe200322600798e */ /* 0x0011e8000c10e79a */
[----:B-1----:R0:W-:Y:S02]  /*5ae0*/  RED.E.ADD.F32.FTZ.RN.STRONG.GPU [R40.64+-0x1e00], R43 ;  /* 0xffe2002b2800798e */ /* 0x0021e4000c10e79a */
.L_x_2162:
[----:B0-----:R-:W-:Y:S05]  /*5af0*/  BSYNC B0 ;  /* 0x0000000000007941 */ /* 0x001fea0003800000 */
.L_x_2161:
[----:B------:R-:W0:Y:S01]  /*5b00*/  LDS R115, [R115.X4+0x6700] ;  /* 0x0067000073737984 */ /* 0x000e220000004800 */
[C---:B------:R-:W-:Y:S01]  /*5b10*/  ISETP.GE.AND P6, PT, R118.reuse, 0x101, PT ;  /* 0x000001017600780c */ /* 0x040fe20003fc6270 */
[----:B------:R-:W-:Y:S01]  /*5b20*/  BSSY B0, `(.L_x_2163) ;  /* 0x000000a000007945 */ /* 0x000fe20003800000 */
[C---:B------:R-:W-:Y:S02]  /*5b30*/  ISETP.GE.AND P0, PT, R118.reuse, 0x181, PT ;  /* 0x000001817600780c */ /* 0x040fe40003f06270 */
[----:B------:R-:W-:-:S02]  /*5b40*/  ISETP.GE.AND P1, PT, R118, 0x201, PT ;  /* 0x000002017600780c */ /* 0x000fc40003f26270 */
[C---:B------:R-:W-:Y:S02]  /*5b50*/  ISETP.GE.AND P2, PT, R118.reuse, 0x281, PT ;  /* 0x000002817600780c */ /* 0x040fe40003f46270 */
[C---:B------:R-:W-:Y:S02]  /*5b60*/  ISETP.GE.AND P3, PT, R118.reuse, 0x301, PT ;  /* 0x000003017600780c */ /* 0x040fe40003f66270 */
[C---:B------:R-:W-:Y:S02]  /*5b70*/  ISETP.GE.AND P4, PT, R118.reuse, 0x381, PT ;  /* 0x000003817600780c */ /* 0x040fe40003f86270 */
[----:B------:R-:W-:Y:S01]  /*5b80*/  ISETP.GE.AND P5, PT, R118, 0x401, PT ;  /* 0x000004017600780c */ /* 0x000fe20003fa6270 */
[----:B------:R-:W-:Y:S07]  /*5b90*/  @!P6 BRA `(.L_x_2164) ;  /* 0x000000200000e947 */ /* 0x000fee0003800000 */
[----:B------:R2:W-:Y:S04]  /*5ba0*/  RED.E.ADD.F32.FTZ.RN.STRONG.GPU [R38.64+-0x1c00], R51 ;  /* 0xffe400332600798e */ /* 0x0005e8000c10e79a */
[----:B0-----:R2:W-:Y:S02]  /*5bb0*/  RED.E.ADD.F32.FTZ.RN.STRONG.GPU [R40.64+-0x1c00], R115 ;  /* 0xffe400732800798e */ /* 0x0015e4000c10e79a */
.L_x_2164:
[----:B------:R-:W-:Y:S05]  /*5bc0*/  BSYNC B0 ;  /* 0x0000000000007941 */ /* 0x000fea0003800000 */
.L_x_2163:
[----:B------:R-:W3:Y:S01]  /*5bd0*/  LDS R27, [R27.X4+0x6900] ;  /* 0x006900001b1b7984 */ /* 0x000ee20000004800 */
[----:B------:R-:W-:Y:S01]  /*5be0*/  BSSY B0, `(.L_x_2165) ;  /* 0x0000004000007945 */ /* 0x000fe20003800000 */
[----:B------:R-:W-:Y:S05]  /*5bf0*/  @!P0 BRA `(.L_x_2166) ;  /* 0x0000002000008947 */ /* 0x000fea0003800000 */
[----:B------:R4:W-:Y:S04]  /*5c00*/  RED.E.ADD.F32.FTZ.RN.STRONG.GPU [R38.64+-0x1a00], R54 ;  /* 0xffe600362600798e */ /* 0x0009e8000c10e79a */
[----:B---3--:R4:W-:Y:S02]  /*5c10*/  RED.E.ADD.F32.FTZ.RN.STRONG.GPU [R40.64+-0x1a00], R27 ;  /* 0xffe6001b2800798e */ /* 0x0089e4000c10e79a */
.L_x_2166:
[----:B------:R-:W-:Y:S05]  /*5c20*/  BSYNC B0 ;  /* 0x0000000000007941 */ /* 0x000fea0003800000 */
.L_x_2165:
[----:B---34-:R3:W4:Y:S01]  /*5c30*/  LDS R27, [R28.X4+0x6b00] ;  /* 0x006b00001c1b7984 */ /* 0x0187220000004800 */
[----:B------:R-:W-:Y:S01]  /*5c40*/  BSSY B0, `(.L_x_2167) ;  /* 0x0000004000007945 */ /* 0x000fe20003800000 */
[----:B------:R-:W-:Y:S05]  /*5c50*/  @!P1 BRA `(.L_x_2168) ;  /* 0x0000002000009947 */ /* 0x000fea0003800000 */
[----:B------:R2:W-:Y:S04]  /*5c60*/  RED.E.ADD.F32.FTZ.RN.STRONG.GPU [R38.64+-0x1800], R55 ;  /* 0xffe800372600798e */ /* 0x0005e8000c10e79a */
[----:B----4-:R2:W-:Y:S02]  /*5c70*/  RED.E.ADD.F32.FTZ.RN.STRONG.GPU [R40.64+-0x1800], R27 ;  /* 0xffe8001b2800798e */ /* 0x0105e4000c10e79a */
.L_x_2168:
[----:B------:R-:W-:Y:S05]  /*5c80*/  BSYNC B0 ;  /* 0x0000000000007941 */ /* 0x000fea0003800000 */
.L_x_2167:
[----:B------:R-:W2:Y:S01]  /*5c90*/  LDS R29, [R29.X4+0x6d00] ;  /* 0x006d00001d1d7984 */ /* 0x000ea20000004800 */
[----:B------:R-:W-:Y:S01]  /*5ca0*/  BSSY B0, `(.L_x_2169) ;  /* 0x0000004000007945 */ /* 0x000fe20003800000 */
[----:B------:R-:W-:Y:S05]  /*5cb0*/  @!P2 BRA `(.L_x_2170) ;  /* 0x000000200000a947 */ /* 0x000fea0003800000 */
[----:B------:R3:W-:Y:S04]  /*5cc0*/  RED.E.ADD.F32.FTZ.RN.STRONG.GPU [R38.64+-0x1600], R104 ;  /* 0xffea00682600798e */ /* 0x0007e8000c10e79a */
[----:B--2---:R3:W-:Y:S02]  /*5cd0*/  RED.E.ADD.F32.FTZ.RN.STRONG.GPU [R40.64+-0x1600], R29 ;  /* 0xffea001d2800798e */ /* 0x0047e4000c10e79a */
.L_x_2170:
[----:B------:R-:W-:Y:S05]  /*5ce0*/  BSYNC B0 ;  /* 0x0000000000007941 */ /* 0x000fea0003800000 */
.L_x_2169:
[----:B--2-4-:R2:W4:Y:S01]  /*5cf0*/  LDS R27, [R30.X4+0x6f00] ;  /* 0x006f00001e1b7984 */ /* 0x0145220000004800 */
[----:B------:R-:W-:Y:S01]  /*5d00*/  BSSY B0, `(.L_x_2171) ;  /* 0x0000004000007945 */ /* 0x000fe20003800000 */
[----:B------:R-:W-:Y:S05]  /*5d10*/  @!P3 BRA `(.L_x_2172) ;  /* 0x000000200000b947 */ /* 0x000fea0003800000 */
[----:B------:R2:W-:Y:S04]  /*5d20*/  RED.E.ADD.F32.FTZ.RN.STRONG.GPU [R38.64+-0x1400], R105 ;  /* 0xffec00692600798e */ /* 0x0005e8000c10e79a */
[----:B----4-:R2:W-:Y:S02]  /*5d30*/  RED.E.ADD.F32.FTZ.RN.STRONG.GPU [R40.64+-0x1400], R27 ;  /* 0xffec001b2800798e */ /* 0x0105e4000c10e79a */
.L_x_2172:
[----:B------:R-:W-:Y:S05]  /*5d40*/  BSYNC B0 ;  /* 0x0000000000007941 */ /* 0x000fea0003800000 */
.L_x_2171:
[----:B------:R-:W2:Y:S01]  /*5d50*/  LDS R31, [R31.X4+0x7100] ;  /* 0x007100001f1f7984 */ /* 0x000ea20000004800 */
[----:B------:R-:W-:Y:S01]  /*5d60*/  BSSY B0, `(.L_x_2173) ;  /* 0x0000004000007945 */ /* 0x000fe20003800000 */
[----:B------:R-:W-:Y:S05]  /*5d70*/  @!P4 BRA `(.L_x_2174) ;  /* 0x000000200000c947 */ /* 0x000fea0003800000 */
[----:B------:R3:W-:Y:S04]  /*5d80*/  RED.E.ADD.F32.FTZ.RN.STRONG.GPU [R38.64+-0x1200], R106 ;  /* 0xffee006a2600798e */ /* 0x0007e8000c10e79a */
[----:B--2---:R3:W-:Y:S02]  /*5d90*/  RED.E.ADD.F32.FTZ.RN.STRONG.GPU [R40.64+-0x1200], R31 ;  /* 0xffee001f2800798e */ /* 0x0047e4000c10e79a */
.L_x_2174:
[----:B------:R-:W-:Y:S05]  /*5da0*/  BSYNC B0 ;  /* 0x0000000000007941 */ /* 0x000fea0003800000 */
.L_x_2173:
[----:B--2-4-:R2:W4:Y:S01]  /*5db0*/  LDS R27, [R32.X4+0x7300] ;  /* 0x00730000201b7984 */ /* 0x0145220000004800 */
[----:B------:R-:W-:Y:S01]  /*5dc0*/  BSSY B0, `(.L_x_2175) ;  /* 0x0000004000007945 */ /* 0x000fe20003800000 */
[----:B------:R-:W-:Y:S05]  /*5dd0*/  @!P5 BRA `(.L_x_2176) ;  /* 0x000000200000d947 */ /* 0x000fea0003800000 */
[----:B------:R2:W-:Y:S04]  /*5de0*/  RED.E.ADD.F32.FTZ.RN.STRONG.GPU [R38.64+-0x1000], R107 ;  /* 0xfff0006b2600798e */ /* 0x0005e8000c10e79a */
[----:B----4-:R2:W-:Y:S02]  /*5df0*/  RED.E.ADD.F32.FTZ.RN.STRONG.GPU [R40.64+-0x1000], R27 ;  /* 0xfff0001b2800798e */ /* 0x0105e4000c10e79a */
.L_x_2176:
[----:B------:R-:W-:Y:S05]  /*5e00*/  BSYNC B0 ;  /* 0x0000000000007941 */ /* 0x000fea0003800000 */
.L_x_2175:
[----:B------:R-:W2:Y:S01]  /*5e10*/  LDS R33, [R33.X4+0x7500] ;  /* 0x0075000021217984 */ /* 0x000ea20000004800 */
        /* <DEDUP_REMOVED lines=10> */
[----:B--2---:R3:W-:Y:S02]  /*5ec0*/  RED.E.ADD.F32.FTZ.RN.STRONG.GPU [R40.64+-0xe00], R33 ;  /* 0xfff200212800798e */ /* 0x0047e4000c10e79a */
.L_x_2178:
[----:B------:R-:W-:Y:S05]  /*5ed0*/  BSYNC B0 ;  /* 0x0000000000007941 */ /* 0x000fea0003800000 */
.L_x_2177:
[----:B--2-4-:R2:W4:Y:S01]  /*5ee0*/  LDS R27, [R34.X4+0x7700] ;  /* 0x00770000221b7984 */ /* 0x0145220000004800 */
[----:B------:R-:W-:Y:S01]  /*5ef0*/  BSSY B0, `(.L_x_2179) ;  /* 0x0000004000007945 */ /* 0x000fe20003800000 */
[----:B------:R-:W-:Y:S05]  /*5f00*/  @!P0 BRA `(.L_x_2180) ;  /* 0x0000002000008947 */ /* 0x000fea0003800000 */
[----:B------:R2:W-:Y:S04]  /*5f10*/  RED.E.ADD.F32.FTZ.RN.STRONG.GPU [R38.64+-0xc00], R109 ;  /* 0xfff4006d2600798e */ /* 0x0005e8000c10e79a */
[----:B----4-:R2:W-:Y:S02]  /*5f20*/  RED.E.ADD.F32.FTZ.RN.STRONG.GPU [R40.64+-0xc00], R27 ;  /* 0xfff4001b2800798e */ /* 0x0105e4000c10e79a */
.L_x_2180:
[----:B------:R-:W-:Y:S05]  /*5f30*/  BSYNC B0 ;  /* 0x0000000000007941 */ /* 0x000fea0003800000 */
.L_x_2179:
[----:B------:R-:W2:Y:S01]  /*5f40*/  LDS R35, [R35.X4+0x7900] ;  /* 0x0079000023237984 */ /* 0x000ea20000004800 */
[----:B------:R-:W-:Y:S01]  /*5f50*/  BSSY B0, `(.L_x_2181) ;  /* 0x0000004000007945 */ /* 0x000fe20003800000 */
[----:B------:R-:W-:Y:S05]  /*5f60*/  @!P1 BRA `(.L_x_2182) ;  /* 0x0000002000009947 */ /* 0x000fea0003800000 */
[----:B------:R3:W-:Y:S04]  /*5f70*/  RED.E.ADD.F32.FTZ.RN.STRONG.GPU [R38.64+-0xa00], R110 ;  /* 0xfff6006e2600798e */ /* 0x0007e8000c10e79a */
[----:B--2---:R3:W-:Y:S02]  /*5f80*/  RED.E.ADD.F32.FTZ.RN.STRONG.GPU [R40.64+-0xa00], R35 ;  /* 0xfff600232800798e */ /* 0x0047e4000c10e79a */
.L_x_2182:
[----:B------:R-:W-:Y:S05]  /*5f90*/  BSYNC B0 ;  /* 0x0000000000007941 */ /* 0x000fea0003800000 */
.L_x_2181:
[----:B--2-4-:R2:W4:Y:S01]  /*5fa0*/  LDS R27, [R36.X4+0x7b00] ;  /* 0x007b0000241b7984 */ /* 0x0145220000004800 */
[----:B------:R-:W-:Y:S01]  /*5fb0*/  BSSY B0, `(.L_x_2183) ;  /* 0x0000004000007945 */ /* 0x000fe20003800000 */
[----:B------:R-:W-:Y:S05]  /*5fc0*/  @!P2 BRA `(.L_x_2184) ;  /* 0x000000200000a947 */ /* 0x000fea0003800000 */
[----:B------:R2:W-:Y:S04]  /*5fd0*/  RED.E.ADD.F32.FTZ.RN.STRONG.GPU [R38.64+-0x800], R111 ;  /* 0xfff8006f2600798e */ /* 0x0005e8000c10e79a */
[----:B----4-:R2:W-:Y:S02]  /*5fe0*/  RED.E.ADD.F32.FTZ.RN.STRONG.GPU [R40.64+-0x800], R27 ;  /* 0xfff8001b2800798e */ /* 0x0105e4000c10e79a */
.L_x_2184:
[----:B------:R-:W-:Y:S05]  /*5ff0*/  BSYNC B0 ;  /* 0x0000000000007941 */ /* 0x000fea0003800000 */
.L_x_2183:
[----:B------:R-:W2:Y:S01]  /*6000*/  LDS R37, [R37.X4+0x7d00] ;  /* 0x007d000025257984 */ /* 0x000ea20000004800 */
[----:B------:R-:W-:Y:S01]  /*6010*/  BSSY B0, `(.L_x_2185) ;  /* 0x0000004000007945 */ /* 0x000fe20003800000 */
[----:B------:R-:W-:Y:S05]  /*6020*/  @!P3 BRA `(.L_x_2186) ;  /* 0x000000200000b947 */ /* 0x000fea0003800000 */
[----:B------:R3:W-:Y:S04]  /*6030*/  RED.E.ADD.F32.FTZ.RN.STRONG.GPU [R38.64+-0x600], R112 ;  /* 0xfffa00702600798e */ /* 0x0007e8000c10e79a */
[----:B--2---:R3:W-:Y:S02]  /*6040*/  RED.E.ADD.F32.FTZ.RN.STRONG.GPU [R40.64+-0x600], R37 ;  /* 0xfffa00252800798e */ /* 0x0047e4000c10e79a */
.L_x_2186:
[----:B------:R-:W-:Y:S05]  /*6050*/  BSYNC B0 ;  /* 0x0000000000007941 */ /* 0x000fea0003800000 */
.L_x_2185:
[----:B--2-4-:R2:W4:Y:S01]  /*6060*/  LDS R27, [R48.X4+0x7f00] ;  /* 0x007f0000301b7984 */ /* 0x0145220000004800 */
[----:B------:R-:W-:Y:S01]  /*6070*/  BSSY B0, `(.L_x_2187) ;  /* 0x0000004000007945 */ /* 0x000fe20003800000 */
[----:B------:R-:W-:Y:S05]  /*6080*/  @!P4 BRA `(.L_x_2188) ;  /* 0x000000200000c947 */ /* 0x000fea0003800000 */
[----:B------:R2:W-:Y:S04]  /*6090*/  RED.E.ADD.F32.FTZ.RN.STRONG.GPU [R38.64+-0x400], R113 ;  /* 0xfffc00712600798e */ /* 0x0005e8000c10e79a */
[----:B----4-:R2:W-:Y:S02]  /*60a0*/  RED.E.ADD.F32.FTZ.RN.STRONG.GPU [R40.64+-0x400], R27 ;  /* 0xfffc001b2800798e */ /* 0x0105e4000c10e79a */
.L_x_2188:
[----:B------:R-:W-:Y:S05]  /*60b0*/  BSYNC B0 ;  /* 0x0000000000007941 */ /* 0x000fea0003800000 */
.L_x_2187:
[----:B------:R-:W2:Y:S01]  /*60c0*/  LDS R49, [R49.X4+0x8100] ;  /* 0x0081000031317984 */ /* 0x000ea20000004800 */
[----:B------:R-:W-:Y:S01]  /*60d0*/  BSSY B0, `(.L_x_2189) ;  /* 0x0000004000007945 */ /* 0x000fe20003800000 */
[----:B------:R-:W-:Y:S05]  /*60e0*/  @!P5 BRA `(.L_x_2190) ;  /* 0x000000200000d947 */ /* 0x000fea0003800000 */
[----:B------:R3:W-:Y:S04]  /*60f0*/  RED.E.ADD.F32.FTZ.RN.STRONG.GPU [R38.64+-0x200], R114 ;  /* 0xfffe00722600798e */ /* 0x0007e8000c10e79a */
[----:B--2---:R3:W-:Y:S02]  /*6100*/  RED.E.ADD.F32.FTZ.RN.STRONG.GPU [R40.64+-0x200], R49 ;  /* 0xfffe00312800798e */ /* 0x0047e4000c10e79a */
.L_x_2190:
[----:B------:R-:W-:Y:S05]  /*6110*/  BSYNC B0 ;  /* 0x0000000000007941 */ /* 0x000fea0003800000 */
.L_x_2189:
[----:B------:R-:W5:Y:S01]  /*6120*/  SHFL.DOWN P0, R26, R23, 0x1, 0x1f ;  /* 0x08201f00171a7f89 */ /* 0x000f620000000000 */
[----:B---3--:R-:W-:Y:S01]  /*6130*/  SHF.R.S32.HI R31, RZ, 0x1f, R0 ;  /* 0x0000001fff1f7819 */ /* 0x008fe20000011400 */
[----:B------:R-:W-:Y:S01]  /*6140*/  BSSY B0, `(.L_x_2191) ;  /* 0x0000026000007945 */ /* 0x000fe20003800000 */
[----:B------:R-:W-:Y:S01]  /*6150*/  ISETP.NE.AND P2, PT, R0, RZ, PT ;  /* 0x000000ff0000720c */ /* 0x000fe20003f45270 */
[----:B------:R-:W3:Y:S01]  /*6160*/  S2R R32, SR_LANEID ;  /* 0x0000000000207919 */ /* 0x000ee20000000000 */
[----:B------:R-:W-:Y:S01]  /*6170*/  LEA.HI R31, R31, R0, RZ, 0x5 ;  /* 0x000000001f1f7211 */ /* 0x000fe200078f28ff */
[----:B------:R-:W-:-:S02]  /*6180*/  FFMA.FTZ R69, R148, R53, R69 ;  /* 0x0000003594457223 */ /* 0x000fc40000010045 */
[----:B------:R-:W-:Y:S01]  /*6190*/  FADD.FTZ R87, R25, R87 ;  /* 0x0000005719577221 */ /* 0x000fe20000010000 */
[----:B------:R-:W-:Y:S01]  /*61a0*/  SHF.R.S32.HI R31, RZ, 0x5, R31 ;  /* 0x00000005ff1f7819 */ /* 0x000fe2000001141f */
[----:B------:R-:W-:Y:S02]  /*61b0*/  FFMA.FTZ R68, R149, R52, R68 ;  /* 0x0000003495447223 */ /* 0x000fe40000010044 */
[----:B------:R-:W-:Y:S02]  /*61c0*/  FADD.FTZ R86, R24, R86 ;  /* 0x0000005618567221 */ /* 0x000fe40000010000 */
[----:B-----5:R-:W-:-:S05]  /*61d0*/  @P0 FADD R26, R23, R26 ;  /* 0x0000001a171a0221 */ /* 0x020fca0000000000 */
[----:B--2-4-:R-:W2:Y:S02]  /*61e0*/  SHFL.DOWN P0, R27, R26, 0x2, 0x1f ;  /* 0x08401f001a1b7f89 */ /* 0x014ea40000000000 */
[----:B--2---:R-:W-:Y:S02]  /*61f0*/  @P0 FADD R27, R26, R27 ;  /* 0x0000001b1a1b0221 */ /* 0x004fe40000000000 */
[----:B------:R-:W-:Y:S02]  /*6200*/  FFMA.FTZ R26, R101, R53, R21 ;  /* 0x00000035651a7223 */ /* 0x000fe40000010015 */
[----:B------:R-:W-:Y:S01]  /*6210*/  FFMA.FTZ R21, R100, R52, R22 ;  /* 0x0000003464157223 */ /* 0x000fe20000010016 */
[----:B------:R-:W2:Y:S01]  /*6220*/  SHFL.DOWN P0, R28, R27, 0x4, 0x1f ;  /* 0x08801f001b1c7f89 */ /* 0x000ea20000000000 */
[----:B------:R-:W-:Y:S02]  /*6230*/  FADD.FTZ R85, R26, R85 ;  /* 0x000000551a557221 */ /* 0x000fe40000010000 */
[----:B------:R-:W-:-:S02]  /*6240*/  FADD.FTZ R84, R21, R84 ;  /* 0x0000005415547221 */ /* 0x000fc40000010000 */
[----:B--2---:R-:W-:-:S05]  /*6250*/  @P0 FADD R28, R27, R28 ;  /* 0x0000001c1b1c0221 */ /* 0x004fca0000000000 */
[----:B------:R-:W2:Y:S02]  /*6260*/  SHFL.DOWN P0, R29, R28, 0x8, 0x1f ;  /* 0x09001f001c1d7f89 */ /* 0x000ea40000000000 */
[----:B--2---:R-:W-:Y:S01]  /*6270*/  @P0 FADD R29, R28, R29 ;  /* 0x0000001d1c1d0221 */ /* 0x004fe20000000000 */
[----:B---3--:R-:W-:-:S04]  /*6280*/  ISETP.NE.AND P0, PT, R32, RZ, PT ;  /* 0x000000ff2000720c */ /* 0x008fc80003f05270 */
[----:B------:R-:W2:Y:S02]  /*6290*/  SHFL.DOWN P1, R30, R29, 0x10, 0x1f ;  /* 0x0a001f001d1e7f89 */ /* 0x000ea40000020000 */
[----:B--2---:R-:W-:-:S07]  /*62a0*/  @P1 FADD R30, R29, R30 ;  /* 0x0000001e1d1e1221 */ /* 0x004fce0000000000 */
[----:B------:R2:W-:Y:S04]  /*62b0*/  @!P0 STS [R31.X4+0x8404], R30 ;  /* 0x0084041e1f008388 */ /* 0x0005e80000004800 */
[----:B------:R-:W-:Y:S06]  /*62c0*/  BAR.SYNC.DEFER_BLOCKING 0x0 ;  /* 0x0000000000007b1d */ /* 0x000fec0000010000 */
[----:B------:R-:W-:Y:S05]  /*62d0*/  @P2 BRA `(.L_x_2192) ;  /* 0x000000c000002947 */ /* 0x000fea0003800000 */
[----:B--2---:R-:W-:Y:S01]  /*62e0*/  ULDC UR22, c[0x0][0x174] ;  /* 0x00005d0000167ab9 */ /* 0x004fe20000000800 */
[----:B------:R-:W2:Y:S01]  /*62f0*/  LDS.64 R22, [0x8408] ;  /* 0x00840800ff167984 */ /* 0x000ea20000000a00 */
[----:B------:R-:W-:-:S02]  /*6300*/  UISETP.NE.AND UP0, UPT, UR21, UR22, UPT ;  /* 0x000000161500728c */ /* 0x000fc4000bf05270 */
[----:B------:R-:W-:Y:S01]  /*6310*/  USHF.L.U32 UR22, UR7, 0x2, URZ ;  /* 0x0000000207167899 */ /* 0x000fe2000800063f */
[----:B------:R-:W3:Y:S03]  /*6320*/  LDS R21, [0x8410] ;  /* 0x00841000ff157984 */ /* 0x000ee60000000800 */
[----:B------:R-:W-:-:S13]  /*6330*/  PLOP3.LUT P0, PT, PT, PT, UP0, 0x80, 0x0 ;  /* 0x000000000000781c */ /* 0x000fda0003f0f008 */
[----:B------:R-:W4:Y:S01]  /*6340*/  @P0 LDS R25, [UR22+0xa050] ;  /* 0x00a05016ff190984 */ /* 0x000f220008000800 */
[----:B--2---:R-:W-:-:S04]  /*6350*/  FADD.FTZ R22, R30, R22 ;  /* 0x000000161e167221 */ /* 0x004fc80000010000 */
[----:B------:R-:W-:-:S04]  /*6360*/  FADD.FTZ R22, R23, R22 ;  /* 0x0000001617167221 */ /* 0x000fc80000010000 */
[----:B---3--:R-:W-:-:S04]  /*6370*/  FADD.FTZ R30, R22, R21 ;  /* 0x00000015161e7221 */ /* 0x008fc80000010000 */
[----:B----4-:R-:W-:-:S05]  /*6380*/  @P0 FADD.FTZ R30, R30, R25 ;  /* 0x000000191e1e0221 */ /* 0x010fca0000010000 */
[----:B------:R2:W-:Y:S02]  /*6390*/  STS [UR22+0xa050], R30 ;  /* 0x00a0501eff007988 */ /* 0x0005e40008000816 */
.L_x_2192:
[----:B--2---:R-:W-:Y:S05]  /*63a0*/  BSYNC B0 ;  /* 0x0000000000007941 */ /* 0x004fea0003800000 */
.L_x_2191:
        /* <DEDUP_REMOVED lines=8> */
.L_x_2145:
[----:B0-----:R-:W2:Y:S04]  /*6430*/  LDL.LU R25, [R1+0x10] ;  /* 0x0000100001197983 */ /* 0x001ea80000300800 */
[----:B------:R-:W0:Y:S01]  /*6440*/  S2R R21, SR_LANEID ;  /* 0x0000000000157919 */ /* 0x000e220000000000 */
[----:B------:R-:W-:Y:S01]  /*6450*/  SHF.L.U32 R24, R0, 0x2, RZ ;  /* 0x0000000200187819 */ /* 0x000fe200000006ff */
[----:B------:R-:W-:-:S03]  /*6460*/  ULDC.64 UR22, c[0x0][0x2e0] ;  /* 0x0000b80000167ab9 */ /* 0x000fc60000000a00 */
[----:B------:R-:W-:Y:S01]  /*6470*/  LOP3.LUT R24, R24, 0xffffff80, RZ, 0xc0, !PT ;  /* 0xffffff8018187812 */ /* 0x000fe200078ec0ff */
[----:B------:R-:W-:Y:S02]  /*6480*/  UIMAD UR7, UR18, UR22, URZ ;  /* 0x00000016120772a4 */ /* 0x000fe4000f8e023f */
[----:B------:R-:W-:Y:S01]  /*6490*/  UIMAD.WIDE.U32 UR8, UR19, UR22, UR16 ;  /* 0x00000016130872a5 */ /* 0x000fe2000f8e0010 */
[----:B0-----:R-:W-:Y:S01]  /*64a0*/  LEA R24, R21, R24, 0x2 ;  /* 0x0000001815187211 */ /* 0x001fe200078e10ff */
[----:B------:R-:W-:Y:S01]  /*64b0*/  BAR.SYNC.DEFER_BLOCKING 0x0 ;  /* 0x0000000000007b1d */ /* 0x000fe20000010000 */
[----:B------:R-:W-:-:S04]  /*64c0*/  UIMAD UR7, UR19, UR23, UR7 ;  /* 0x00000017130772a4 */ /* 0x000fc8000f8e0207 */
[----:B------:R-:W-:Y:S02]  /*64d0*/  UIADD3 UR9, UR9, UR7, URZ ;  /* 0x0000000709097290 */ /* 0x000fe4000fffe03f */
[----:B------:R-:W-:Y:S01]  /*64e0*/  ULDC.64 UR22, c[0x0][0x2d8] ;  /* 0x0000b60000167ab9 */ /* 0x000fe20000000a00 */
[----:B------:R-:W-:Y:S04]  /*64f0*/  STS.128 [R24.X16], R68 ;  /* 0x0000004418007388 */ /* 0x000fe8000000cc00 */
[----:B------:R-:W-:Y:S04]  /*6500*/  STS.128 [R24.X16+0x10], R64 ;  /* 0x0000104018007388 */ /* 0x000fe8000000cc00 */
[----:B------:R-:W-:Y:S04]  /*6510*/  STS.128 [R24.X16+0x20], R60 ;  /* 0x0000203c18007388 */ /* 0x000fe8000000cc00 */
[----:B------:R-:W-:Y:S01]  /*6520*/  STS.128 [R24.X16+0x30], R56 ;  /* 0x0000303818007388 */ /* 0x000fe2000000cc00 */
[----:B------:R-:W-:-:S06]  /*6530*/  NOP ;  /* 0x0000000000007918 */ /* 0x000fcc0000000000 */
[----:B------:R-:W0:Y:S04]  /*6540*/  LDS.128 R8, [R2] ;  /* 0x0000000002087984 */ /* 0x000e280000000c00 */
[----:B------:R-:W3:Y:S04]  /*6550*/  LDS.128 R12, [R2+0x200] ;  /* 0x00020000020c7984 */ /* 0x000ee80000000c00 */
[----:B-1----:R-:W1:Y:S04]  /*6560*/  LDS.128 R16, [R2+0x400] ;  /* 0x0004000002107984 */ /* 0x002e680000000c00 */
[----:B------:R-:W4:Y:S01]  /*6570*/  LDS.128 R20, [R2+0x600] ;  /* 0x0006000002147984 */ /* 0x000f220000000c00 */
        /* <DEDUP_REMOVED lines=10> */
[----:B------:R-:W-:-:S05]  /*6620*/  IMAD.WIDE R4, R151, 0x10, R4 ;  /* 0x0000001097047825 */ /* 0x000fca00078e0204 */
[----:B0-----:R-:W-:Y:S04]  /*6630*/  STG.E.128 [R4.64+-0x2000], R8 ;  /* 0xffe0000804007986 */ /* 0x001fe8000c101d1a */
[----:B---3--:R-:W-:Y:S04]  /*6640*/  STG.E.128 [R4.64+-0x1e00], R12 ;  /* 0xffe2000c04007986 */ /* 0x008fe8000c101d1a */
[----:B-1----:R-:W-:Y:S04]  /*6650*/  STG.E.128 [R4.64+-0x1c00], R16 ;  /* 0xffe4001004007986 */ /* 0x002fe8000c101d1a */
[----:B----4-:R-:W-:Y:S04]  /*6660*/  STG.E.128 [R4.64+-0x1a00], R20 ;  /* 0xffe6001404007986 */ /* 0x010fe8000c101d1a */
[----:B------:R-:W-:Y:S01]  /*6670*/  BAR.SYNC.DEFER_BLOCKING 0x0 ;  /* 0x0000000000007b1d */ /* 0x000fe20000010000 */
[----:B------:R-:W-:-:S02]  /*6680*/  UIMAD UR7, UR18, UR8, URZ ;  /* 0x00000008120772a4 */ /* 0x000fc4000f8e023f */
[----:B------:R-:W-:Y:S02]  /*6690*/  UIMAD.WIDE.U32 UR16, UR19, UR8, UR16 ;  /* 0x00000008131072a5 */ /* 0x000fe4000f8e0010 */
[----:B------:R-:W-:-:S03]  /*66a0*/  UIMAD UR7, UR19, UR9, UR7 ;  /* 0x00000009130772a4 */ /* 0x000fc6000f8e0207 */
[----:B------:R-:W-:Y:S02]  /*66b0*/  ULDC.64 UR8, c[0x0][0x2f8] ;  /* 0x0000be0000087ab9 */ /* 0x000fe40000000a00 */
[----:B------:R-:W-:Y:S01]  /*66c0*/  UIADD3 UR17, UR17, UR7, URZ ;  /* 0x0000000711117290 */ /* 0x000fe2000fffe03f */
[----:B------:R-:W-:Y:S04]  /*66d0*/  STS.128 [R24.X16], R84 ;  /* 0x0000005418007388 */ /* 0x000fe8000000cc00 */
[----:B------:R0:W-:Y:S04]  /*66e0*/  STS.128 [R24.X16+0x10], R80 ;  /* 0x0000105018007388 */ /* 0x0001e8000000cc00 */
[----:B------:R1:W-:Y:S04]  /*66f0*/  STS.128 [R24.X16+0x20], R76 ;  /* 0x0000204c18007388 */ /* 0x0003e8000000cc00 */
[----:B------:R-:W-:Y:S01]  /*6700*/  STS.128 [R24.X16+0x30], R72 ;  /* 0x0000304818007388 */ /* 0x000fe2000000cc00 */
[----:B------:R-:W-:-:S06]  /*6710*/  NOP ;  /* 0x0000000000007918 */ /* 0x000fcc0000000000 */
[----:B------:R-:W3:Y:S04]  /*6720*/  LDS.128 R8, [R2] ;  /* 0x0000000002087984 */ /* 0x000ee80000000c00 */
[----:B------:R-:W-:Y:S04]  /*6730*/  LDS.128 R12, [R2+0x400] ;  /* 0x00040000020c7984 */ /* 0x000fe80000000c00 */
[----:B------:R-:W-:Y:S01]  /*6740*/  LDS.128 R16, [R2+0x600] ;  /* 0x0006000002107984 */ /* 0x000fe20000000c00 */
[----:B------:R-:W-:-:S04]  /*6750*/  UIMAD UR7, UR34, UR8, URZ ;  /* 0x00000008220772a4 */ /* 0x000fc8000f8e023f */
[----:B------:R-:W-:Y:S02]  /*6760*/  UIMAD UR7, UR35, UR9, UR7 ;  /* 0x00000009230772a4 */ /* 0x000fe4000f8e0207 */
[----:B------:R-:W-:-:S03]  /*6770*/  UIMAD.WIDE.U32 UR8, UR35, UR8, UR16 ;  /* 0x00000008230872a5 */ /* 0x000fc6000f8e0010 */
[----:B------:R-:W-:Y:S02]  /*6780*/  ULDC.64 UR16, c[0x0][0x340] ;  /* 0x0000d00000107ab9 */ /* 0x000fe40000000a00 */
        /* <DEDUP_REMOVED lines=9> */
[----:B------:R-:W-:Y:S01]  /*6820*/  UIADD3 UR32, UP5, UR32, -0x2000, URZ ;  /* 0xffffe00020207890 */ /* 0x000fe2000ffbe03f */
[----:B--2---:R-:W-:-:S04]  /*6830*/  FADD.FTZ R6, R25, R84 ;  /* 0x0000005419067221 */ /* 0x004fc80000010000 */
[----:B------:R-:W-:-:S04]  /*6840*/  FADD.FTZ R3, R6, R85 ;  /* 0x0000005506037221 */ /* 0x000fc80000010000 */
[----:B------:R-:W-:-:S04]  /*6850*/  FADD.FTZ R6, R3, R86 ;  /* 0x0000005603067221 */ /* 0x000fc80000010000 */
[----:B------:R-:W-:Y:S02]  /*6860*/  FADD.FTZ R3, R6, R87 ;  /* 0x0000005706037221 */ /* 0x000fe40000010000 */
[----:B------:R2:W4:Y:S02]  /*6870*/  LDS.128 R4, [R2+0x200] ;  /* 0x0002000002047984 */ /* 0x0005240000000c00 */
[----:B0-----:R-:W-:-:S04]  /*6880*/  FADD.FTZ R80, R3, R80 ;  /* 0x0000005003507221 */ /* 0x001fc80000010000 */
[----:B------:R-:W-:-:S04]  /*6890*/  FADD.FTZ R81, R80, R81 ;  /* 0x0000005150517221 */ /* 0x000fc80000010000 */
[----:B------:R-:W-:-:S04]  /*68a0*/  FADD.FTZ R82, R81, R82 ;  /* 0x0000005251527221 */ /* 0x000fc80000010000 */
[----:B------:R-:W-:-:S04]  /*68b0*/  FADD.FTZ R83, R82, R83 ;  /* 0x0000005352537221 */ /* 0x000fc80000010000 */
[----:B-1----:R-:W-:-:S04]  /*68c0*/  FADD.FTZ R76, R83, R76 ;  /* 0x0000004c534c7221 */ /* 0x002fc80000010000 */
[----:B------:R-:W-:-:S04]  /*68d0*/  FADD.FTZ R77, R76, R77 ;  /* 0x0000004d4c4d7221 */ /* 0x000fc80000010000 */
[----:B------:R-:W-:-:S04]  /*68e0*/  FADD.FTZ R78, R77, R78 ;  /* 0x0000004e4d4e7221 */ /* 0x000fc80000010000 */
[----:B------:R-:W-:Y:S01]  /*68f0*/  FADD.FTZ R79, R78, R79 ;  /* 0x0000004f4e4f7221 */ /* 0x000fe20000010000 */
[----:B--2---:R-:W-:Y:S02]  /*6900*/  MOV R2, UR7 ;  /* 0x0000000700027c02 */ /* 0x004fe40008000f00 */
[----:B------:R-:W-:Y:S01]  /*6910*/  MOV R3, UR8 ;  /* 0x0000000800037c02 */ /* 0x000fe20008000f00 */
[----:B------:R-:W-:-:S04]  /*6920*/  FADD.FTZ R72, R79, R72 ;  /* 0x000000484f487221 */ /* 0x000fc80000010000 */
[----:B------:R-:W-:Y:S02]  /*6930*/  FADD.FTZ R73, R72, R73 ;  /* 0x0000004948497221 */ /* 0x000fe40000010000 */
[----:B------:R-:W-:-:S04]  /*6940*/  IMAD.WIDE R2, R151, 0x10, R2 ;  /* 0x0000001097027825 */ /* 0x000fc800078e0202 */
[----:B------:R-:W-:Y:S01]  /*6950*/  FADD.FTZ R74, R73, R74 ;  /* 0x0000004a494a7221 */ /* 0x000fe20000010000 */
[----:B---3--:R-:W-:Y:S04]  /*6960*/  STG.E.128 [R2.64+-0x2000], R8 ;  /* 0xffe0000802007986 */ /* 0x008fe8000c101d1a */
[----:B----4-:R-:W-:Y:S04]  /*6970*/  STG.E.128 [R2.64+-0x1e00], R4 ;  /* 0xffe2000402007986 */ /* 0x010fe8000c101d1a */
[----:B------:R-:W-:Y:S04]  /*6980*/  STG.E.128 [R2.64+-0x1c00], R12 ;  /* 0xffe4000c02007986 */ /* 0x000fe8000c101d1a */
[----:B------:R0:W-:Y:S01]  /*6990*/  STG.E.128 [R2.64+-0x1a00], R16 ;  /* 0xffe6001002007986 */ /* 0x0001e2000c101d1a */
[----:B------:R-:W-:Y:S01]  /*69a0*/  UIADD3 UR7, UR21, -0x1, URZ ;  /* 0xffffffff15077890 */ /* 0x000fe2000fffe03f */
[----:B0-----:R-:W-:-:S05]  /*69b0*/  FADD.FTZ R2, R74, R75 ;  /* 0x0000004b4a027221 */ /* 0x001fca0000010000 */
[----:B------:R0:W-:Y:S01]  /*69c0*/  STL [R1+0x10], R2 ;  /* 0x0000100201007387 */ /* 0x0001e20000100800 */
[----:B------:R-:W-:Y:S02]  /*69d0*/  UIADD3 UR6, UR6, -0x800, URZ ;  /* 0xfffff80006067890 */ /* 0x000fe4000fffe03f */
[----:B------:R-:W-:Y:S02]  /*69e0*/  UIADD3.X UR36, UR36, -0x1, URZ, UP1, !UPT ;  /* 0xffffffff24247890 */ /* 0x000fe40008ffe43f */
[----:B------:R-:W-:Y:S02]  /*69f0*/  UIADD3.X UR40, UR40, -0x1, URZ, UP2, !UPT ;  /* 0xffffffff28287890 */ /* 0x000fe400097fe43f */
[----:B------:R-:W-:Y:S02]  /*6a00*/  UIADD3.X UR29, UR29, -0x1, URZ, UP3, !UPT ;  /* 0xffffffff1d1d7890 */ /* 0x000fe40009ffe43f */
[----:B------:R-:W-:Y:S02]  /*6a10*/  UIADD3.X UR31, UR31, -0x1, URZ, UP4, !UPT ;  /* 0xffffffff1f1f7890 */ /* 0x000fe4000a7fe43f */
[----:B------:R-:W-:-:S02]  /*6a20*/  UIADD3.X UR33, UR33, -0x1, URZ, UP5, !UPT ;  /* 0xffffffff21217890 */ /* 0x000fc4000affe43f */
[----:B------:R-:W-:Y:S01]  /*6a30*/  UMOV UR21, UR7 ;  /* 0x0000000700157c82 */ /* 0x000fe20008000000 */
[----:B0-----:R-:W-:Y:S01]  /*6a40*/  @!P0 CALL.REL.NOINC `(.L_x_2143) ;  /* 0x0000001000008944 */ /* 0x001fe20003c00000 */
[----:B------:R-:W-:Y:S05]  /*6a50*/  BRA `(.L_x_2194) ;  /* 0xffffa0d000007947 */ /* 0x000fea000383ffff */
.L_x_2143:
        /* <DEDUP_REMOVED lines=35> */
.L_x_2196:
[----:B-1----:R-:W-:Y:S05]  /*6c90*/  BSYNC B0 ;  /* 0x0000000000007941 */ /* 0x002fea0003800000 */
.L_x_2195:
        /* <DEDUP_REMOVED lines=34> */
.L_x_2198:
[----:B------:R-:W3:Y:S02]  /*6ec0*/  S2R R7, SR_TID.X ;  /* 0x0000000000077919 */ /* 0x000ee40000002100 */
.L_x_2199:
[----:B-1----:R-:W-:Y:S05]  /*6ed0*/  BSYNC B0 ;  /* 0x0000000000007941 */ /* 0x002fea0003800000 */
.L_x_2197:
[----:B---3--:R-:W-:-:S13]  /*6ee0*/  ISETP.GE.AND P0, PT, R7, c[0x0][0x16c], PT ;  /* 0x00005b0007007a0c */ /* 0x008fda0003f06270 */
[----:B------:R-:W-:Y:S05]  /*6ef0*/  @P0 EXIT ;  /* 0x000000000000094d */ /* 0x000fea0003800000 */
[----:B------:R-:W-:Y:S02]  /*6f00*/  ULDC.64 UR6, c[0x0][0x288] ;  /* 0x0000a20000067ab9 */ /* 0x000fe40000000a00 */
[----:B------:R-:W-:Y:S02]  /*6f10*/  UIMAD UR18, UR18, UR6, URZ ;  /* 0x00000006121272a4 */ /* 0x000fe4000f8e023f */
[----:B0-2---:R-:W-:Y:S02]  /*6f20*/  UIMAD.WIDE.U32 UR4, UR19, UR6, URZ ;  /* 0x00000006130472a5 */ /* 0x005fe4000f8e003f */
[----:B------:R-:W-:-:S04]  /*6f30*/  UIMAD UR6, UR19, UR7, UR18 ;  /* 0x00000007130672a4 */ /* 0x000fc8000f8e0212 */
[----:B------:R-:W-:Y:S02]  /*6f40*/  UIADD3 UR6, UR5, UR6, URZ ;  /* 0x0000000605067290 */ /* 0x000fe4000fffe03f */
.L_x_2200:
        /* <DEDUP_REMOVED lines=18> */
.L_x_2150:
[----:B------:R-:W-:Y:S01]  /*7070*/  HFMA2.MMA R36, -RZ, RZ, 0, 5.9604644775390625e-08 ;  /* 0x00000001ff247435 */ /* 0x000fe200000001ff */
[----:B------:R-:W-:-:S02]  /*7080*/  MOV R27, R39 ;  /* 0x00000027001b7202 */ /* 0x000fc40000000f00 */
[----:B------:R-:W-:Y:S02]  /*7090*/  MOV R134, RZ ;  /* 0x000000ff00867202 */ /* 0x000fe40000000f00 */
[----:B------:R-:W-:Y:S02]  /*70a0*/  MOV R133, 0xffffffff ;  /* 0xffffffff00857802 */ /* 0x000fe40000000f00 */
[----:B------:R-:W-:Y:S02]  /*70b0*/  MOV R26, 0x70d0 ;  /* 0x000070d0001a7802 */ /* 0x000fe40000000f00 */
[----:B-1---5:R-:W-:Y:S05]  /*70c0*/  CALL.REL.NOINC `($__internal_89_$__cuda_sm70_shflsync_up) ;  /* 0x00000de000007944 */ /* 0x022fea0003c00000 */
[----:B-1----:R-:W-:Y:S01]  /*70d0*/  MOV R37, R36 ;  /* 0x0000002400257202 */ /* 0x002fe20000000f00 */
[----:B------:R-:W-:Y:S05]  /*70e0*/  BRA `(.L_x_2201) ;  /* 0xffffc56000007947 */ /* 0x000fea000383ffff */
.L_x_2151:
[----:B------:R-:W-:Y:S01]  /*70f0*/  HFMA2.MMA R36, -RZ, RZ, 0, 5.9604644775390625e-08 ;  /* 0x00000001ff247435 */ /* 0x000fe200000001ff */
[----:B------:R-:W-:Y:S02]  /*7100*/  MOV R27, R38 ;  /* 0x00000026001b7202 */ /* 0x000fe40000000f00 */
[----:B------:R-:W-:Y:S02]  /*7110*/  MOV R134, RZ ;  /* 0x000000ff00867202 */ /* 0x000fe40000000f00 */
[----:B------:R-:W-:-:S02]  /*7120*/  MOV R133, 0xffffffff ;  /* 0xffffffff00857802 */ /* 0x000fc40000000f00 */
[----:B------:R-:W-:Y:S02]  /*7130*/  MOV R26, 0x7150 ;  /* 0x00007150001a7802 */ /* 0x000fe40000000f00 */
[----:B012--5:R-:W-:Y:S05]  /*7140*/  CALL.REL.NOINC `($__internal_89_$__cuda_sm70_shflsync_up) ;  /* 0x00000d6000007944 */ /* 0x027fea0003c00000 */
        /* <DEDUP_REMOVED lines=11> */
[----:B------:R-:W-:Y:S05]  /*7200*/  CALL.REL.NOINC `($__internal_89_$__cuda_sm70_shflsync_up) ;  /* 0x00000ca000007944 */ /* 0x000fea0003c00000 */
[----:B-1----:R-:W-:Y:S01]  /*7210*/  MOV R37, R36 ;  /* 0x0000002400257202 */ /* 0x002fe20000000f00 */
[----:B------:R-:W-:Y:S01]  /*7220*/  HFMA2.MMA R36, -RZ, RZ, 0, 1.1920928955078125e-07 ;  /* 0x00000002ff247435 */ /* 0x000fe200000001ff */
[----:B------:R-:W-:Y:S02]  /*7230*/  MOV R27, R38 ;  /* 0x00000026001b7202 */ /* 0x000fe40000000f00 */
[----:B------:R-:W-:-:S02]  /*7240*/  MOV R134, RZ ;  /* 0x000000ff00867202 */ /* 0x000fc40000000f00 */
[----:B------:R-:W-:Y:S02]  /*7250*/  MOV R133, 0xffffffff ;  /* 0xffffffff00857802 */ /* 0x000fe40000000f00 */
[----:B------:R-:W-:Y:S02]  /*7260*/  MOV R26, 0x7280 ;  /* 0x00007280001a7802 */ /* 0x000fe40000000f00 */
[----:B------:R-:W-:Y:S05]  /*7270*/  CALL.REL.NOINC `($__internal_89_$__cuda_sm70_shflsync_up) ;  /* 0x00000c3000007944 */ /* 0x000fea0003c00000 */
        /* <DEDUP_REMOVED lines=10> */
[----:B------:R-:W-:Y:S05]  /*7320*/  CALL.REL.NOINC `($__internal_89_$__cuda_sm70_shflsync_up) ;  /* 0x00000b8000007944 */ /* 0x000fea0003c00000 */
[----:B-1----:R-:W-:Y:S01]  /*7330*/  MOV R39, R36 ;  /* 0x0000002400277202 */ /* 0x002fe20000000f00 */
[----:B------:R-:W-:Y:S01]  /*7340*/  HFMA2.MMA R36, -RZ, RZ, 0, 2.384185791015625e-07 ;  /* 0x00000004ff247435 */ /* 0x000fe200000001ff */
[----:B------:R-:W-:Y:S02]  /*7350*/  MOV R27, R38 ;  /* 0x00000026001b7202 */ /* 0x000fe40000000f00 */
[----:B------:R-:W-:Y:S02]  /*7360*/  MOV R134, RZ ;  /* 0x000000ff00867202 */ /* 0x000fe40000000f00 */
[----:B------:R-:W-:Y:S02]  /*7370*/  MOV R133, 0xffffffff ;  /* 0xffffffff00857802 */ /* 0x000fe40000000f00 */
[----:B------:R-:W-:Y:S02]  /*7380*/  MOV R26, 0x73a0 ;  /* 0x000073a0001a7802 */ /* 0x000fe40000000f00 */
[----:B------:R-:W-:Y:S05]  /*7390*/  CALL.REL.NOINC `($__internal_89_$__cuda_sm70_shflsync_up) ;  /* 0x00000b1000007944 */ /* 0x000fea0003c00000 */
        /* <DEDUP_REMOVED lines=10> */
[----:B------:R-:W-:Y:S05]  /*7440*/  CALL.REL.NOINC `($__internal_89_$__cuda_sm70_shflsync_up) ;  /* 0x00000a6000007944 */ /* 0x000fea0003c00000 */
[----:B-1----:R-:W-:Y:S01]  /*7450*/  MOV R38, R36 ;  /* 0x0000002400267202 */ /* 0x002fe20000000f00 */
[----:B------:R-:W-:Y:S01]  /*7460*/  HFMA2.MMA R36, -RZ, RZ, 0, 4.76837158203125e-07 ;  /* 0x00000008ff247435 */ /* 0x000fe200000001ff */
[----:B------:R-:W-:Y:S02]  /*7470*/  MOV R27, R39 ;  /* 0x00000027001b7202 */ /* 0x000fe40000000f00 */
[----:B------:R-:W-:Y:S02]  /*7480*/  MOV R134, RZ ;  /* 0x000000ff00867202 */ /* 0x000fe40000000f00 */
[----:B------:R-:W-:Y:S02]  /*7490*/  MOV R133, 0xffffffff ;  /* 0xffffffff00857802 */ /* 0x000fe40000000f00 */
[----:B------:R-:W-:-:S02]  /*74a0*/  MOV R26, 0x74c0 ;  /* 0x000074c0001a7802 */ /* 0x000fc40000000f00 */
[----:B------:R-:W-:Y:S05]  /*74b0*/  CALL.REL.NOINC `($__internal_89_$__cuda_sm70_shflsync_up) ;  /* 0x000009f000007944 */ /* 0x000fea0003c00000 */
        /* <DEDUP_REMOVED lines=11> */
[----:B------:R-:W-:Y:S05]  /*7570*/  CALL.REL.NOINC `($__internal_89_$__cuda_sm70_shflsync_up) ;  /* 0x0000093000007944 */ /* 0x000fea0003c00000 */
[----:B-1----:R-:W-:Y:S01]  /*7580*/  MOV R37, R36 ;  /* 0x0000002400257202 */ /* 0x002fe20000000f00 */
[----:B------:R-:W-:Y:S01]  /*7590*/  HFMA2.MMA R36, -RZ, RZ, 0, 9.5367431640625e-07 ;  /* 0x00000010ff247435 */ /* 0x000fe200000001ff */
[----:B------:R-:W-:Y:S02]  /*75a0*/  MOV R27, R39 ;  /* 0x00000027001b7202 */ /* 0x000fe40000000f00 */
[----:B------:R-:W-:Y:S02]  /*75b0*/  MOV R134, RZ ;  /* 0x000000ff00867202 */ /* 0x000fe40000000f00 */
[----:B------:R-:W-:-:S02]  /*75c0*/  MOV R133, 0xffffffff ;  /* 0xffffffff00857802 */ /* 0x000fc40000000f00 */
[----:B------:R-:W-:Y:S02]  /*75d0*/  MOV R26, 0x75f0 ;  /* 0x000075f0001a7802 */ /* 0x000fe40000000f00 */
[----:B------:R-:W-:Y:S05]  /*75e0*/  CALL.REL.NOINC `($__internal_89_$__cuda_sm70_shflsync_up) ;  /* 0x000008c000007944 */ /* 0x000fea0003c00000 */
[----:B-1----:R-:W-:Y:S05]  /*75f0*/  BRA `(.L_x_2202) ;  /* 0xffffc1e000007947 */ /* 0x002fea000383ffff */
.L_x_2154:
[----:B------:R-:W-:Y:S01]  /*7600*/  HFMA2.MMA R36, -RZ, RZ, 0, 5.9604644775390625e-08 ;  /* 0x00000001ff247435 */ /* 0x000fe200000001ff */
[----:B------:R-:W-:Y:S02]  /*7610*/  MOV R27, R38 ;  /* 0x00000026001b7202 */ /* 0x000fe40000000f00 */
[----:B------:R-:W-:Y:S02]  /*7620*/  MOV R134, RZ ;  /* 0x000000ff00867202 */ /* 0x000fe40000000f00 */
[----:B------:R-:W-:Y:S02]  /*7630*/  MOV R133, 0xffffffff ;  /* 0xffffffff00857802 */ /* 0x000fe40000000f00 */
[----:B------:R-:W-:Y:S02]  /*7640*/  MOV R26, 0x7660 ;  /* 0x00007660001a7802 */ /* 0x000fe40000000f00 */
[----:B-12--5:R-:W-:Y:S05]  /*7650*/  CALL.REL.NOINC `($__internal_89_$__cuda_sm70_shflsync_up) ;  /* 0x0000085000007944 */ /* 0x026fea0003c00000 */
[----:B-1----:R-:W-:Y:S01]  /*7660*/  MOV R37, R36 ;  /* 0x0000002400257202 */ /* 0x002fe20000000f00 */
[----:B------:R-:W-:Y:S01]  /*7670*/  HFMA2.MMA R36, -RZ, RZ, 0, 5.9604644775390625e-08 ;  /* 0x00000001ff247435 */ /* 0x000fe200000001ff */
[----:B------:R-:W-:Y:S02]  /*7680*/  MOV R27, R39 ;  /* 0x00000027001b7202 */ /* 0x000fe40000000f00 */
[----:B------:R-:W-:-:S02]  /*7690*/  MOV R134, RZ ;  /* 0x000000ff00867202 */ /* 0x000fc40000000f00 */
[----:B------:R-:W-:Y:S02]  /*76a0*/  MOV R133, 0xffffffff ;  /* 0xffffffff00857802 */ /* 0x000fe40000000f00 */
[----:B------:R-:W-:Y:S02]  /*76b0*/  MOV R26, 0x76d0 ;  /* 0x000076d0001a7802 */ /* 0x000fe40000000f00 */
[----:B------:R-:W-:Y:S05]  /*76c0*/  CALL.REL.NOINC `($__internal_89_$__cuda_sm70_shflsync_up) ;  /* 0x000007e000007944 */ /* 0x000fea0003c00000 */
[----:B------:R-:W-:Y:S01]  /*76d0*/  HFMA2.MMA R159, -RZ, RZ, 0, 0 ;  /* 0x00000000ff9f7435 */ /* 0x000fe200000001ff */
[----:B------:R-:W-:Y:S02]  /*76e0*/  MOV R38, R37 ;  /* 0x0000002500267202 */ /* 0x000fe40000000f00 */
[----:B-1----:R-:W-:Y:S02]  /*76f0*/  MOV R39, R36 ;  /* 0x0000002400277202 */ /* 0x002fe40000000f00 */
[----:B------:R-:W-:Y:S02]  /*7700*/  MOV R36, R118 ;  /* 0x0000007600247202 */ /* 0x000fe40000000f00 */
[----:B------:R-:W-:Y:S02]  /*7710*/  MOV R37, 0x7730 ;  /* 0x0000773000257802 */ /* 0x000fe40000000f00 */
[----:B------:R-:W-:Y:S05]  /*7720*/  CALL.REL.NOINC `($__internal_88_$__cuda_sm70_shflsync_idx_p) ;  /* 0x000006e000007944 */ /* 0x000fea0003c00000 */
[----:B-1----:R-:W-:Y:S01]  /*7730*/  MOV R118, R159 ;  /* 0x0000009f00767202 */ /* 0x002fe20000000f00 */
[----:B------:R-:W-:Y:S01]  /*7740*/  HFMA2.MMA R159, -RZ, RZ, 0, 0 ;  /* 0x00000000ff9f7435 */ /* 0x000fe200000001ff */
[----:B------:R-:W-:-:S02]  /*7750*/  MOV R36, R119 ;  /* 0x0000007700247202 */ /* 0x000fc40000000f00 */
[----:B------:R-:W-:-:S03]  /*7760*/  MOV R37, 0x7780 ;  /* 0x0000778000257802 */ /* 0x000fc60000000f00 */
[----:B--2--5:R-:W-:Y:S05]  /*7770*/  CALL.REL.NOINC `($__internal_88_$__cuda_sm70_shflsync_idx_p) ;  /* 0x0000069000007944 */ /* 0x024fea0003c00000 */
[----:B-1----:R-:W-:Y:S01]  /*7780*/  MOV R37, R159 ;  /* 0x0000009f00257202 */ /* 0x002fe20000000f00 */
[----:B--2--5:R-:W-:Y:S05]  /*7790*/  BRA `(.L_x_2203) ;  /* 0xffffc18000007947 */ /* 0x024fea000383ffff */
.L_x_2157:
[----:B------:R-:W-:Y:S01]  /*77a0*/  HFMA2.MMA R159, -RZ, RZ, 0, 5.9604644775390625e-08 ;  /* 0x00000001ff9f7435 */ /* 0x000fe200000001ff */
[----:B------:R-:W-:Y:S02]  /*77b0*/  MOV R37, R118 ;  /* 0x0000007600257202 */ /* 0x000fe40000000f00 */
[----:B------:R-:W-:-:S03]  /*77c0*/  MOV R36, 0x77e0 ;  /* 0x000077e000247802 */ /* 0x000fc60000000f00 */
[----:B------:R-:W-:Y:S05]  /*77d0*/  CALL.REL.NOINC `($__internal_87_$__cuda_sm70_shflsync_down) ;  /* 0x000005a000007944 */ /* 0x000fea0003c00000 */
[----:B-1----:R-:W-:Y:S01]  /*77e0*/  MOV R38, R159 ;  /* 0x0000009f00267202 */ /* 0x002fe20000000f00 */
[----:B0-2--5:R-:W-:Y:S05]  /*77f0*/  BRA `(.L_x_2204) ;  /* 0xffffc84000007947 */ /* 0x025fea000383ffff */
.L_x_2158:
[----:B------:R-:W-:Y:S01]  /*7800*/  HFMA2.MMA R159, -RZ, RZ, 0, 5.9604644775390625e-08 ;  /* 0x00000001ff9f7435 */ /* 0x000fe200000001ff */
[----:B------:R-:W-:Y:S02]  /*7810*/  MOV R37, R119 ;  /* 0x0000007700257202 */ /* 0x000fe40000000f00 */
[----:B------:R-:W-:-:S03]  /*7820*/  MOV R36, 0x7840 ;  /* 0x0000784000247802 */ /* 0x000fc60000000f00 */
[----:B01----:R-:W-:Y:S05]  /*7830*/  CALL.REL.NOINC `($__internal_87_$__cuda_sm70_shflsync_down) ;  /* 0x0000054000007944 */ /* 0x003fea0003c00000 */
[C---:B------:R-:W-:Y:S02]  /*7840*/  FMUL.FTZ R38, R118.reuse, R38 ;  /* 0x0000002676267220 */ /* 0x040fe40000410000 */
[----:B-1----:R-:W-:Y:S01]  /*7850*/  FFMA.FTZ R36, R118, R159, R119 ;  /* 0x0000009f76247223 */ /* 0x002fe20000010077 */
[----:B------:R-:W-:-:S02]  /*7860*/  MOV R159, 0x2 ;  /* 0x00000002009f7802 */ /* 0x000fc40000000f00 */
[----:B------:R-:W-:Y:S02]  /*7870*/  FSEL R118, R118, R38, !P4 ;  /* 0x0000002676767208 */ /* 0x000fe40006000000 */
[----:B------:R-:W-:Y:S02]  /*7880*/  FSEL R119, R119, R36, !P4 ;  /* 0x0000002477777208 */ /* 0x000fe40006000000 */
[----:B------:R-:W-:Y:S02]  /*7890*/  MOV R37, R118 ;  /* 0x0000007600257202 */ /* 0x000fe40000000f00 */
[----:B------:R-:W-:Y:S02]  /*78a0*/  MOV R36, 0x78c0 ;  /* 0x000078c000247802 */ /* 0x000fe40000000f00 */
[----:B0-2--5:R-:W-:Y:S05]  /*78b0*/  CALL.REL.NOINC `($__internal_87_$__cuda_sm70_shflsync_down) ;  /* 0x000004c000007944 */ /* 0x025fea0003c00000 */
[----:B-1----:R-:W-:Y:S01]  /*78c0*/  MOV R38, R159 ;  /* 0x0000009f00267202 */ /* 0x002fe20000000f00 */
[----:B------:R-:W-:Y:S01]  /*78d0*/  HFMA2.MMA R159, -RZ, RZ, 0, 1.1920928955078125e-07 ;  /* 0x00000002ff9f7435 */ /* 0x000fe200000001ff */
[----:B------:R-:W-:Y:S02]  /*78e0*/  MOV R37, R119 ;  /* 0x0000007700257202 */ /* 0x000fe40000000f00 */
[----:B------:R-:W-:-:S03]  /*78f0*/  MOV R36, 0x7910 ;  /* 0x0000791000247802 */ /* 0x000fc60000000f00 */
[----:B0-2--5:R-:W-:Y:S05]  /*7900*/  CALL.REL.NOINC `($__internal_87_$__cuda_sm70_shflsync_down) ;  /* 0x0000047000007944 */ /* 0x025fea0003c00000 */
[----:B-1----:R-:W-:Y:S01]  /*7910*/  @!P3 FFMA.FTZ R119, R118, R159, R119 ;  /* 0x0000009f7677b223 */ /* 0x002fe20000010077 */
[----:B------:R-:W-:Y:S01]  /*7920*/  MOV R159, 0x4 ;  /* 0x00000004009f7802 */ /* 0x000fe20000000f00 */
[----:B------:R-:W-:Y:S01]  /*7930*/  @!P3 FMUL.FTZ R118, R38, R118 ;  /* 0x000000762676b220 */ /* 0x000fe20000410000 */
[----:B------:R-:W-:-:S04]  /*7940*/  MOV R36, 0x7970 ;  /* 0x0000797000247802 */ /* 0x000fc80000000f00 */
[----:B------:R-:W-:Y:S02]  /*7950*/  MOV R37, R118 ;  /* 0x0000007600257202 */ /* 0x000fe40000000f00 */
[----:B0-2--5:R-:W-:Y:S05]  /*7960*/  CALL.REL.NOINC `($__internal_87_$__cuda_sm70_shflsync_down) ;  /* 0x0000041000007944 */ /* 0x025fea0003c00000 */
[----:B-1----:R-:W-:Y:S01]  /*7970*/  MOV R38, R159 ;  /* 0x0000009f00267202 */ /* 0x002fe20000000f00 */
[----:B------:R-:W-:Y:S01]  /*7980*/  HFMA2.MMA R159, -RZ, RZ, 0, 2.384185791015625e-07 ;  /* 0x00000004ff9f7435 */ /* 0x000fe200000001ff */
[----:B------:R-:W-:Y:S02]  /*7990*/  MOV R37, R119 ;  /* 0x0000007700257202 */ /* 0x000fe40000000f00 */
[----:B------:R-:W-:-:S03]  /*79a0*/  MOV R36, 0x79c0 ;  /* 0x000079c000247802 */ /* 0x000fc60000000f00 */
[----:B0-2--5:R-:W-:Y:S05]  /*79b0*/  CALL.REL.NOINC `($__internal_87_$__cuda_sm70_shflsync_down) ;  /* 0x000003c000007944 */ /* 0x025fea0003c00000 */
[----:B-1----:R-:W-:Y:S01]  /*79c0*/  @!P2 FFMA.FTZ R119, R118, R159, R119 ;  /* 0x0000009f7677a223 */ /* 0x002fe20000010077 */
[----:B------:R-:W-:Y:S01]  /*79d0*/  HFMA2.MMA R159, -RZ, RZ, 0, 4.76837158203125e-07 ;  /* 0x00000008ff9f7435 */ /* 0x000fe200000001ff */
[----:B------:R-:W-:Y:S01]  /*79e0*/  @!P2 FMUL.FTZ R118, R38, R118 ;  /* 0x000000762676a220 */ /* 0x000fe20000410000 */
[----:B------:R-:W-:Y:S02]  /*79f0*/  MOV R36, 0x7a40 ;  /* 0x00007a4000247802 */ /* 0x000fe40000000f00 */
[----:B------:R-:W-:Y:S02]  /*7a00*/  MOV R38, R119 ;  /* 0x0000007700267202 */ /* 0x000fe40000000f00 */
[----:B------:R-:W-:-:S04]  /*7a10*/  MOV R119, R118 ;  /* 0x0000007600777202 */ /* 0x000fc80000000f00 */
[----:B------:R-:W-:Y:S02]  /*7a20*/  MOV R37, R119 ;  /* 0x0000007700257202 */ /* 0x000fe40000000f00 */
[----:B0-2--5:R-:W-:Y:S05]  /*7a30*/  CALL.REL.NOINC `($__internal_87_$__cuda_sm70_shflsync_down) ;  /* 0x0000034000007944 */ /* 0x025fea0003c00000 */
[----:B-1----:R-:W-:Y:S01]  /*7a40*/  MOV R39, R159 ;  /* 0x0000009f00277202 */ /* 0x002fe20000000f00 */
[----:B------:R-:W-:Y:S01]  /*7a50*/  HFMA2.MMA R159, -RZ, RZ, 0, 4.76837158203125e-07 ;  /* 0x00000008ff9f7435 */ /* 0x000fe200000001ff */
[----:B------:R-:W-:Y:S02]  /*7a60*/  MOV R37, R38 ;  /* 0x0000002600257202 */ /* 0x000fe40000000f00 */
[----:B------:R-:W-:-:S03]  /*7a70*/  MOV R36, 0x7a90 ;  /* 0x00007a9000247802 */ /* 0x000fc60000000f00 */
[----:B0-2--5:R-:W-:Y:S05]  /*7a80*/  CALL.REL.NOINC `($__internal_87_$__cuda_sm70_shflsync_down) ;  /* 0x000002f000007944 */ /* 0x025fea0003c00000 */
[----:B-1----:R-:W-:Y:S01]  /*7a90*/  @!P1 FFMA.FTZ R38, R119, R159, R38 ;  /* 0x0000009f77269223 */ /* 0x002fe20000010026 */
[----:B------:R-:W-:Y:S01]  /*7aa0*/  HFMA2.MMA R159, -RZ, RZ, 0, 9.5367431640625e-07 ;  /* 0x00000010ff9f7435 */ /* 0x000fe200000001ff */
[----:B------:R-:W-:Y:S01]  /*7ab0*/  @!P1 FMUL.FTZ R119, R39, R119 ;  /* 0x0000007727779220 */ /* 0x000fe20000410000 */
[----:B------:R-:W-:Y:S02]  /*7ac0*/  MOV R36, 0x7b00 ;  /* 0x00007b0000247802 */ /* 0x000fe40000000f00 */
[----:B------:R-:W-:Y:S02]  /*7ad0*/  MOV R118, R38 ;  /* 0x0000002600767202 */ /* 0x000fe40000000f00 */
[----:B------:R-:W-:-:S02]  /*7ae0*/  MOV R37, R119 ;  /* 0x0000007700257202 */ /* 0x000fc40000000f00 */
[----:B0-2--5:R-:W-:Y:S05]  /*7af0*/  CALL.REL.NOINC `($__internal_87_$__cuda_sm70_shflsync_down) ;  /* 0x0000028000007944 */ /* 0x025fea0003c00000 */
[----:B-1----:R-:W-:Y:S01]  /*7b00*/  MOV R38, R159 ;  /* 0x0000009f00267202 */ /* 0x002fe20000000f00 */
[----:B------:R-:W-:Y:S01]  /*7b10*/  HFMA2.MMA R159, -RZ, RZ, 0, 9.5367431640625e-07 ;  /* 0x00000010ff9f7435 */ /* 0x000fe200000001ff */
[----:B------:R-:W-:-:S02]  /*7b20*/  MOV R37, R118 ;  /* 0x0000007600257202 */ /* 0x000fc40000000f00 */
[----:B------:R-:W-:-:S03]  /*7b30*/  MOV R36, 0x7b50 ;  /* 0x00007b5000247802 */ /* 0x000fc60000000f00 */
[----:B0-2--5:R-:W-:Y:S05]  /*7b40*/  CALL.REL.NOINC `($__internal_87_$__cuda_sm70_shflsync_down) ;  /* 0x0000023000007944 */ /* 0x025fea0003c00000 */
[----:B-1----:R-:W-:Y:S01]  /*7b50*/  @!P0 FFMA.FTZ R118, R119, R159, R118 ;  /* 0x0000009f77768223 */ /* 0x002fe20000010076 */
[----:B------:R-:W-:Y:S01]  /*7b60*/  MOV R159, RZ ;  /* 0x000000ff009f7202 */ /* 0x000fe20000000f00 */
[----:B------:R-:W-:Y:S01]  /*7b70*/  @!P0 FMUL.FTZ R119, R38, R119 ;  /* 0x0000007726778220 */ /* 0x000fe20000410000 */
[----:B------:R-:W-:-:S04]  /*7b80*/  MOV R37, 0x7bb0 ;  /* 0x00007bb000257802 */ /* 0x000fc80000000f00 */
[----:B------:R-:W-:Y:S02]  /*7b90*/  MOV R36, R119 ;  /* 0x0000007700247202 */ /* 0x000fe40000000f00 */
[----:B0-2--5:R-:W-:Y:S05]  /*7ba0*/  CALL.REL.NOINC `($__internal_88_$__cuda_sm70_shflsync_idx_p) ;  /* 0x0000026000007944 */ /* 0x025fea0003c00000 */
[----:B-1----:R-:W-:Y:S01]  /*7bb0*/  MOV R38, R159 ;  /* 0x0000009f00267202 */ /* 0x002fe20000000f00 */
[----:B------:R-:W-:Y:S01]  /*7bc0*/  HFMA2.MMA R159, -RZ, RZ, 0, 0 ;  /* 0x00000000ff9f7435 */ /* 0x000fe200000001ff */
[----:B------:R-:W-:Y:S02]  /*7bd0*/  MOV R36, R118 ;  /* 0x0000007600247202 */ /* 0x000fe40000000f00 */
[----:B------:R-:W-:-:S03]  /*7be0*/  MOV R37, 0x7c00 ;  /* 0x00007c0000257802 */ /* 0x000fc60000000f00 */
[----:B--2--5:R-:W-:Y:S05]  /*7bf0*/  CALL.REL.NOINC `($__internal_88_$__cuda_sm70_shflsync_idx_p) ;  /* 0x0000021000007944 */ /* 0x024fea0003c00000 */
[----:B------:R-:W-:Y:S02]  /*7c00*/  MOV R39, R38 ;  /* 0x0000002600277202 */ /* 0x000fe40000000f00 */
[----:B-1----:R-:W-:Y:S01]  /*7c10*/  MOV R38, R159 ;  /* 0x0000009f00267202 */ /* 0x002fe20000000f00 */
[----:B------:R-:W-:Y:S01]  /*7c20*/  HFMA2.MMA R159, -RZ, RZ, 0, 5.9604644775390625e-08 ;  /* 0x00000001ff9f7435 */ /* 0x000fe200000001ff */
[----:B------:R-:W-:Y:S02]  /*7c30*/  MOV R37, R119 ;  /* 0x0000007700257202 */ /* 0x000fe40000000f00 */
[----:B------:R-:W-:-:S03]  /*7c40*/  MOV R36, 0x7c60 ;  /* 0x00007c6000247802 */ /* 0x000fc60000000f00 */
[----:B--2--5:R-:W-:Y:S05]  /*7c50*/  CALL.REL.NOINC `($__internal_87_$__cuda_sm70_shflsync_down) ;  /* 0x0000012000007944 */ /* 0x024fea0003c00000 */
[----:B-1----:R-:W-:Y:S01]  /*7c60*/  MOV R160, R159 ;  /* 0x0000009f00a07202 */ /* 0x002fe20000000f00 */
[----:B------:R-:W-:Y:S01]  /*7c70*/  HFMA2.MMA R159, -RZ, RZ, 0, 5.9604644775390625e-08 ;  /* 0x00000001ff9f7435 */ /* 0x000fe200000001ff */
[----:B------:R-:W-:-:S02]  /*7c80*/  MOV R37, R118 ;  /* 0x0000007600257202 */ /* 0x000fc40000000f00 */
[----:B------:R-:W-:-:S03]  /*7c90*/  MOV R36, 0x7cb0 ;  /* 0x00007cb000247802 */ /* 0x000fc60000000f00 */
[----:B0-2--5:R-:W-:Y:S05]  /*7ca0*/  CALL.REL.NOINC `($__internal_87_$__cuda_sm70_shflsync_down) ;  /* 0x000000d000007944 */ /* 0x025fea0003c00000 */
[----:B-1----:R-:W-:Y:S01]  /*7cb0*/  MOV R119, R159 ;  /* 0x0000009f00777202 */ /* 0x002fe20000000f00 */
[----:B------:R-:W-:Y:S01]  /*7cc0*/  HFMA2.MMA R159, -RZ, RZ, 0, 0 ;  /* 0x00000000ff9f7435 */ /* 0x000fe200000001ff */
[----:B------:R-:W-:Y:S02]  /*7cd0*/  MOV R118, R160 ;  /* 0x000000a000767202 */ /* 0x000fe40000000f00 */
[----:B------:R-:W-:Y:S02]  /*7ce0*/  MOV R36, R26 ;  /* 0x0000001a00247202 */ /* 0x000fe40000000f00 */
[----:B------:R-:W-:Y:S02]  /*7cf0*/  MOV R37, 0x7d10 ;  /* 0x00007d1000257802 */ /* 0x000fe40000000f00 */
[----:B0-2--5:R-:W-:Y:S05]  /*7d00*/  CALL.REL.NOINC `($__internal_88_$__cuda_sm70_shflsync_idx_p) ;  /* 0x0000010000007944 */ /* 0x025fea0003c00000 */
[----:B-1----:R-:W-:Y:S01]  /*7d10*/  MOV R160, R159 ;  /* 0x0000009f00a07202 */ /* 0x002fe20000000f00 */
[----:B------:R-:W-:Y:S01]  /*7d20*/  HFMA2.MMA R159, -RZ, RZ, 0, 0 ;  /* 0x00000000ff9f7435 */ /* 0x000fe200000001ff */
[----:B------:R-:W-:Y:S02]  /*7d30*/  MOV R36, R27 ;  /* 0x0000001b00247202 */ /* 0x000fe40000000f00 */
[----:B------:R-:W-:-:S03]  /*7d40*/  MOV R37, 0x7d60 ;  /* 0x00007d6000257802 */ /* 0x000fc60000000f00 */
[----:B--2--5:R-:W-:Y:S05]  /*7d50*/  CALL.REL.NOINC `($__internal_88_$__cuda_sm70_shflsync_idx_p) ;  /* 0x000000b000007944 */ /* 0x024fea0003c00000 */
[----:B-1----:R-:W-:Y:S01]  /*7d60*/  MOV R37, R159 ;  /* 0x0000009f00257202 */ /* 0x002fe20000000f00 */
[----:B--2--5:R-:W-:Y:S05]  /*7d70*/  BRA `(.L_x_2205) ;  /* 0xffffc46000007947 */ /* 0x024fea000383ffff */
        .weak           $__internal_87_$__cuda_sm70_shflsync_down
        .type           $__internal_87_$__cuda_sm70_shflsync_down,@function
        .size           $__internal_87_$__cuda_sm70_shflsync_down,($__internal_88_$__cuda_sm70_shflsync_idx_p - $__internal_87_$__cuda_sm70_shflsync_down)
$__internal_87_$__cuda_sm70_shflsync_down:
        /* <DEDUP_REMOVED lines=8> */
[----:B------:R-:W-:Y:S05]  /*7e00*/  RET.REL.NODEC R36 `(_Z25selective_scan_bwd_kernelI32Selective_Scan_bwd_kernel_traitsILi128ELi16ELb1ELb1ELb1ELb0ELb1EffEEv12SSMParamsBwd) ;  /* 0xffff81f024007950 */ /* 0x000fea0003c3ffff */
        .weak           $__internal_88_$__cuda_sm70_shflsync_idx_p
        .type           $__internal_88_$__cuda_sm70_shflsync_idx_p,@function
        .size           $__internal_88_$__cuda_sm70_shflsync_idx_p,($__internal_89_$__cuda_sm70_shflsync_up - $__internal_88_$__cuda_sm70_shflsync_idx_p)
$__internal_88_$__cuda_sm70_shflsync_idx_p:
        /* <DEDUP_REMOVED lines=9> */
[----:B0-----:R-:W-:Y:S05]  /*7ea0*/  RET.REL.NODEC R36 `(_Z25selective_scan_bwd_kernelI32Selective_Scan_bwd_kernel_traitsILi128ELi16ELb1ELb1ELb1ELb0ELb1EffEEv12SSMParamsBwd) ;  /* 0xffff815024007950 */ /* 0x001fea0003c3ffff */
        .weak           $__internal_89_$__cuda_sm70_shflsync_up
        .type           $__internal_89_$__cuda_sm70_shflsync_up,@function
        .size           $__internal_89_$__cuda_sm70_shflsync_up,(.L_x_8905 - $__internal_89_$__cuda_sm70_shflsync_up)
$__internal_89_$__cuda_sm70_shflsync_up:
[----:B------:R-:W-:Y:S04]  /*7eb0*/  WARPSYNC R133 ;  /* 0x0000008500007348 */ /* 0x000fe80003800000 */
[----:B------:R0:W1:Y:S02]  /*7ec0*/  SHFL.UP PT, R36, R27, R36, R134 ;  /* 0x040000241b247389 */ /* 0x00006400000e0086 */
[----:B0-----:R-:W-:-:S04]  /*7ed0*/  MOV R27, 0x0 ;  /* 0x00000000001b7802 */ /* 0x001fc80000000f00 */
[----:B------:R-:W-:Y:S05]  /*7ee0*/  RET.REL.NODEC R26 `(_Z25selective_scan_bwd_kernelI32Selective_Scan_bwd_kernel_traitsILi128ELi16ELb1ELb1ELb1ELb0ELb1EffEEv12SSMParamsBwd) ;  /* 0xffff81101a007950 */ /* 0x000fea0003c3ffff */
.L_x_2206:
        /* <DEDUP_REMOVED lines=9> */
.L_x_8905:


//--------------------- .text._Z25selective_scan_bwd_kernelI32Selective_Scan_bwd_kernel_traitsILi128ELi16ELb1ELb1ELb1ELb1ELb0EffEEv12SSMParamsBwd --------------------------
	.section	.text._Z25selective_scan_bwd_kernelI32Selective_Scan_bwd_kernel_traitsILi128ELi16ELb1ELb1ELb1ELb1ELb0EffEEv12SSMParamsBwd,"ax",@progbits
	.sectioninfo	@"SHI_REGISTERS=168"
	.align	128
        .global         _Z25selective_scan_bwd_kernelI32Selective_Scan_bwd_kernel_traitsILi128ELi16ELb1ELb1ELb1ELb1ELb0EffEEv12SSMParamsBwd
        .type           _Z25selective_scan_bwd_kernelI32Selective_Scan_bwd_kernel_traitsILi128ELi16ELb1ELb1ELb1ELb1ELb0EffEEv12SSMParamsBwd,@function
        .size           _Z25selective_scan_bwd_kernelI32Selective_Scan_bwd_kernel_traitsILi128ELi16ELb1ELb1ELb1ELb1ELb0EffEEv12SSMParamsBwd,(.L_x_8908 - _Z25selective_scan_bwd_kernelI32Selective_Scan_bwd_kernel_traitsILi128ELi16ELb1ELb1ELb1ELb1ELb0EffEEv12SSMParamsBwd)
        .other          _Z25selective_scan_bwd_kernelI32Selective_Scan_bwd_kernel_traitsILi128ELi16ELb1ELb1ELb1ELb1ELb0EffEEv12SSMParamsBwd,@"STO_CUDA_ENTRY STV_DEFAULT"
_Z25selective_scan_bwd_kernelI32Selective_Scan_bwd_kernel_traitsILi128ELi16ELb1ELb1ELb1ELb1ELb0EffEEv12SSMParamsBwd:
.text._Z25selective_scan_bwd_kernelI32Selective_Scan_bwd_kernel_traitsILi128ELi16ELb1ELb1ELb1ELb1ELb0EffEEv12SSMParamsBwd:
        /* <DEDUP_REMOVED lines=42> */
[----:B------:R-:W-:Y:S02]  /*02a0*/  UMOV UR8, URZ ;  /* 0x0000003f00087c82 */ /* 0x000fe40008000000 */
[----:B------:R-:W-:Y:S02]  /*02b0*/  UMOV UR9, URZ ;  /* 0x0000003f00097c82 */ /* 0x000fe40008000000 */
[----:B------:R-:W-:Y:S02]  /*02c0*/  ULDC.64 UR6, c[0x0][0x1d0] ;  /* 0x0000740000067ab9 */ /* 0x000fe40000000a00 */
[----:B------:R-:W-:-:S03]  /*02d0*/  UIMAD UR4, UR36, UR6, URZ ;  /* 0x00000006240472a4 */ /* 0x000fc6000f8e023f */
[----:B------:R-:W-:Y:S02]  /*02e0*/  @UP1 ULEA UR8, UP3, UR17, UR24, 0x2 ;  /* 0x0000001811081291 */ /* 0x000fe4000f86103f */
[----:B------:R-:W-:Y:S02]  /*02f0*/  UISETP.NE.U32.AND UP2, UPT, URZ, UR26, UPT ;  /* 0x0000001a3f00728c */ /* 0x000fe4000bf45070 */
[----:B------:R-:W-:Y:S02]  /*0300*/  @UP1 ULEA.HI.X UR9, UR17, UR25, UR16, 0x2, UP3 ;  /* 0x0000001911091291 */ /* 0x000fe400098f1410 */
[----:B------:R-:W-:Y:S01]  /*0310*/  UIMAD.WIDE.U32 UR22, UR37, UR6, URZ ;  /* 0x00000006251672a5 */ /* 0x000fe2000f8e003f */
[----:B0-----:R-:W-:Y:S01]  /*0320*/  IADD3 R0, R0, 0xffffffe, RZ ;  /* 0x0ffffffe00007810 */ /* 0x001fe20007ffe0ff */
[----:B------:R-:W-:Y:S02]  /*0330*/  UIMAD UR4, UR37, UR7, UR4 ;  /* 0x00000007250472a4 */ /* 0x000fe4000f8e0204 */
[----:B------:R-:W-:-:S02]  /*0340*/  UISETP.NE.AND.EX UP2, UPT, URZ, UR27, UPT, UP2 ;  /* 0x0000001b3f00728c */ /* 0x000fc4000bf45320 */
[----:B------:R-:W-:Y:S01]  /*0350*/  ULDC.64 UR6, c[0x0][0x190] ;  /* 0x0000640000067ab9 */ /* 0x000fe20000000a00 */
[----:B------:R-:W0:Y:S01]  /*0360*/  F2I.FTZ.U32.TRUNC.NTZ R0, R0 ;  /* 0x0000000000007305 */ /* 0x000e22000021f000 */
[----:B------:R-:W-:Y:S02]  /*0370*/  UIMAD.WIDE.U32 UR20, UR37, UR28, URZ ;  /* 0x0000001c251472a5 */ /* 0x000fe4000f8e003f */
[----:B------:R-:W-:Y:S02]  /*0380*/  UIMAD UR28, UR36, UR6, URZ ;  /* 0x00000006241c72a4 */ /* 0x000fe4000f8e023f */
[----:B------:R-:W-:Y:S02]  /*0390*/  UIMAD.WIDE.U32 UR18, UR37, UR14, URZ ;  /* 0x0000000e251272a5 */ /* 0x000fe4000f8e003f */
[----:B------:R-:W-:Y:S02]  /*03a0*/  UIMAD UR14, UR36, UR14, URZ ;  /* 0x0000000e240e72a4 */ /* 0x000fe4000f8e023f */
[----:B------:R-:W-:-:S02]  /*03b0*/  UIMAD.WIDE.U32 UR12, UR37, UR6, URZ ;  /* 0x00000006250c72a5 */ /* 0x000fc4000f8e003f */
[----:B------:R-:W-:Y:S02]  /*03c0*/  UIMAD UR28, UR37, UR7, UR28 ;  /* 0x00000007251c72a4 */ /* 0x000fe4000f8e021c */
[----:B------:R-:W-:Y:S02]  /*03d0*/  UIMAD UR14, UR37, UR15, UR14 ;  /* 0x0000000f250e72a4 */ /* 0x000fe4000f8e020e */
[----:B------:R-:W-:Y:S01]  /*03e0*/  ULDC.64 UR6, c[0x0][0x1b0] ;  /* 0x00006c0000067ab9 */ /* 0x000fe20000000a00 */
[----:B0-----:R0:W4:Y:S01]  /*03f0*/  R2UR UR5, R0 ;  /* 0x00000000000573c2 */ /* 0x00112200000e0000 */
[----:B------:R-:W-:Y:S02]  /*0400*/  UIMAD.WIDE.U32 UR10, UR37, UR6, URZ ;  /* 0x00000006250a72a5 */ /* 0x000fe4000f8e003f */
[----:B------:R-:W-:Y:S02]  /*0410*/  UIMAD UR15, UR36, UR6, URZ ;  /* 0x00000006240f72a4 */ /* 0x000fe4000f8e023f */
[----:B------:R-:W-:-:S02]  /*0420*/  UIADD3 UR23, UR23, UR4, URZ ;  /* 0x0000000417177290 */ /* 0x000fc4000fffe03f */
[----:B------:R-:W-:Y:S01]  /*0430*/  UMOV UR6, URZ ;  /* 0x0000003f00067c82 */ /* 0x000fe20008000000 */
[----:B0-----:R-:W-:Y:S01]  /*0440*/  IABS R0, UR17 ;  /* 0x0000001100007c13 */ /* 0x001fe20008000000 */
[----:B------:R-:W-:Y:S02]  /*0450*/  @UP2 ULEA UR6, UP1, UR17, UR26, 0x2 ;  /* 0x0000001a11062291 */ /* 0x000fe4000f82103f */
[----:B------:R-:W-:Y:S01]  /*0460*/  UMOV UR4, URZ ;  /* 0x0000003f00047c82 */ /* 0x000fe20008000000 */
[----:B------:R-:W0:Y:S01]  /*0470*/  R2UR UR25, R0 ;  /* 0x00000000001973c2 */ /* 0x000e2200000e0000 */
[----:B------:R-:W-:Y:S02]  /*0480*/  UIMAD UR15, UR37, UR7, UR15 ;  /* 0x00000007250f72a4 */ /* 0x000fe4000f8e020f */
[----:B------:R-:W-:Y:S02]  /*0490*/  UIADD3 UR21, UR21, UR29, URZ ;  /* 0x0000001d15157290 */ /* 0x000fe4000fffe03f */
[----:B------:R-:W-:-:S02]  /*04a0*/  UMOV UR7, URZ ;  /* 0x0000003f00077c82 */ /* 0x000fc40008000000 */
[----:B------:R-:W-:Y:S02]  /*04b0*/  @UP2 ULEA.HI.X UR7, UR17, UR27, UR16, 0x2, UP1 ;  /* 0x0000001b11072291 */ /* 0x000fe400088f1410 */
[----:B------:R-:W-:Y:S02]  /*04c0*/  ULDC UR34, c[0x0][0x174] ;  /* 0x00005d0000227ab9 */ /* 0x000fe40000000800 */
[----:B------:R-:W-:Y:S02]  /*04d0*/  ULDC.64 UR26, c[0x0][0x1d8] ;  /* 0x00007600001a7ab9 */ /* 0x000fe40000000a00 */
[----:B----4-:R-:W-:Y:S02]  /*04e0*/  UIADD3 UR30, URZ, -UR5, URZ ;  /* 0x800000053f1e7290 */ /* 0x010fe4000fffe03f */
[----:B------:R-:W-:Y:S02]  /*04f0*/  UIMAD UR24, UR16, UR26, URZ ;  /* 0x0000001a101872a4 */ /* 0x000fe4000f8e023f */
[----:B------:R-:W-:-:S02]  /*0500*/  UIMAD UR30, UR30, UR31, URZ ;  /* 0x0000001f1e1e72a4 */ /* 0x000fc4000f8e023f */
[----:B------:R-:W-:Y:S02]  /*0510*/  UIMAD UR24, UR17, UR27, UR24 ;  /* 0x0000001b111872a4 */ /* 0x000fe4000f8e0218 */
[----:B------:R-:W-:Y:S02]  /*0520*/  UIMAD.WIDE.U32 UR4, UR5, UR30, UR4 ;  /* 0x0000001e050472a5 */ /* 0x000fe4000f8e0004 */
[----:B------:R-:W-:Y:S02]  /*0530*/  UIMAD.WIDE.U32 UR22, UR17, UR26, UR22 ;  /* 0x0000001a111672a5 */ /* 0x000fe4000f8e0016 */
[----:B0-----:R-:W-:Y:S02]  /*0540*/  UIMAD.WIDE.U32 UR4, UR5, UR25, URZ ;  /* 0x00000019050472a5 */ /* 0x001fe4000f8e003f */
[----:B------:R-:W-:Y:S02]  /*0550*/  ULDC.64 UR26, c[0x0][0x1e8] ;  /* 0x00007a00001a7ab9 */ /* 0x000fe40000000a00 */
[----:B------:R-:W-:-:S02]  /*0560*/  UIMAD UR30, UR16, UR26, URZ ;  /* 0x0000001a101e72a4 */ /* 0x000fc4000f8e023f */
[----:B------:R-:W-:Y:S02]  /*0570*/  UIMAD.WIDE.U32 UR20, UR17, UR26, UR20 ;  /* 0x0000001a111472a5 */ /* 0x000fe4000f8e0014 */
[----:B------:R-:W-:Y:S02]  /*0580*/  UMOV UR29, UR5 ;  /* 0x00000005001d7c82 */ /* 0x000fe40008000000 */
[----:B------:R-:W-:Y:S02]  /*0590*/  UIADD3 UR26, -UR29, URZ, URZ ;  /* 0x0000003f1d1a7290 */ /* 0x000fe4000fffe13f */
[----:B------:R-:W-:Y:S02]  /*05a0*/  ULDC.64 UR4, c[0x0][0x280] ;  /* 0x0000a00000047ab9 */ /* 0x000fe40000000a00 */
[----:B------:R-:W-:Y:S02]  /*05b0*/  UIMAD UR25, UR31, UR26, UR25 ;  /* 0x0000001a1f1972a4 */ /* 0x000fe4000f8e0219 */
[----:B------:R-:W-:-:S02]  /*05c0*/  UIMAD UR26, UR16, UR4, URZ ;  /* 0x00000004101a72a4 */ /* 0x000fc4000f8e023f */
[----:B------:R-:W-:Y:S02]  /*05d0*/  UISETP.GT.U32.AND UP1, UPT, UR31, UR25, UPT ;  /* 0x000000191f00728c */ /* 0x000fe4000bf24070 */
[----:B------:R-:W-:Y:S02]  /*05e0*/  UIADD3 UR19, UR19, UR14, URZ ;  /* 0x0000000e13137290 */ /* 0x000fe4000fffe03f */
[----:B------:R-:W-:Y:S02]  /*05f0*/  ULEA UR14, UR34, 0xfffff800, 0xb ;  /* 0xfffff800220e7891 */ /* 0x000fe4000f8e583f */
[----:B------:R-:W-:Y:S02]  /*0600*/  UIMAD UR35, UR17, UR5, UR26 ;  /* 0x00000005112372a4 */ /* 0x000fe4000f8e021a */
[----:B------:R-:W-:Y:S02]  /*0610*/  UIMAD.WIDE.U32 UR4, UR17, UR4, UR18 ;  /* 0x00000004110472a5 */ /* 0x000fe4000f8e0012 */
[----:B------:R-:W-:-:S02]  /*0620*/  USHF.R.S32.HI UR18, URZ, 0x1f, UR14 ;  /* 0x0000001f3f127899 */ /* 0x000fc4000801140e */
[----:B------:R-:W-:Y:S02]  /*0630*/  @!UP1 UIADD3 UR25, UR25, -UR31, URZ ;  /* 0x8000001f19199290 */ /* 0x000fe4000fffe03f */
[----:B------:R-:W-:Y:S02]  /*0640*/  UIADD3 UR19, UP2, UR14, UR22, URZ ;  /* 0x000000160e137290 */ /* 0x000fe4000ff5e03f */
[----:B------:R-:W-:Y:S02]  /*0650*/  UISETP.GE.U32.AND UP3, UPT, UR25, UR31, UPT ;  /* 0x0000001f1900728c */ /* 0x000fe4000bf66070 */
[----:B------:R-:W-:Y:S02]  /*0660*/  UIMAD UR30, UR17, UR27, UR30 ;  /* 0x0000001b111e72a4 */ /* 0x000fe4000f8e021e */
        /* <DEDUP_REMOVED lines=8> */
[----:B------:R-:W-:Y:S02]  /*06f0*/  UISETP.NE.AND UP1, UPT, URZ, UR39, UPT ;  /* 0x000000273f00728c */ /* 0x000fe4000bf25270 */
[----:B------:R-:W-:Y:S02]  /*0700*/  @UP3 UIADD3 UR29, UR29, 0x1, URZ ;  /* 0x000000011d1d3890 */ /* 0x000fe4000fffe03f */
[----:B------:R-:W-:Y:S02]  /*0710*/  UIADD3 UR27, UP4, UR14, UR20, URZ ;  /* 0x000000140e1b7290 */ /* 0x000fe4000ff9e03f */
[----:B------:R-:W-:Y:S02]  /*0720*/  ULDC.64 UR22, c[0x0][0x248] ;  /* 0x0000920000167ab9 */ /* 0x000fe40000000a00 */
[----:B------:R-:W-:Y:S02]  /*0730*/  UIADD3.X UR30, UR18, UR21, UR30, UP4, !UPT ;  /* 0x00000015121e7290 */ /* 0x000fe4000a7fe41e */
[----:B------:R-:W-:-:S02]  /*0740*/  ULEA UR26, UP4, UR27, UR22, 0x2 ;  /* 0x000000161b1a7291 */ /* 0x000fc4000f88103f */
[----:B------:R-:W-:Y:S02]  /*0750*/  ULDC.64 UR20, c[0x0][0x308] ;  /* 0x0000c20000147ab9 */ /* 0x000fe40000000a00 */
[----:B------:R-:W-:Y:S02]  /*0760*/  UMOV UR22, UR29 ;  /* 0x0000001d00167c82 */ /* 0x000fe40008000000 */
[----:B------:R-:W-:Y:S02]  /*0770*/  @!UP2 UIADD3 UR22, -UR22, URZ, URZ ;  /* 0x0000003f1616a290 */ /* 0x000fe4000fffe13f */
[----:B------:R-:W-:Y:S02]  /*0780*/  @!UP1 ULOP3.LUT UR22, URZ, UR39, URZ, 0x33, !UPT ;  /* 0x000000273f169292 */ /* 0x000fe4000f8e333f */
[----:B------:R-:W-:Y:S02]  /*0790*/  UIADD3 UR29, UP2, UR14, UR4, URZ ;  /* 0x000000040e1d7290 */ /* 0x000fe4000ff5e03f */
[----:B------:R-:W-:-:S02]  /*07a0*/  USHF.R.S32.HI UR38, URZ, 0x1f, UR22 ;  /* 0x0000001f3f267899 */ /* 0x000fc40008011416 */
[----:B------:R-:W-:Y:S02]  /*07b0*/  UIADD3.X UR19, UR18, UR5, UR35, UP2, !UPT ;  /* 0x0000000512137290 */ /* 0x000fe400097fe423 */
[----:B------:R-:W-:Y:S02]  /*07c0*/  UIADD3 UR13, UR13, UR28, URZ ;  /* 0x0000001c0d0d7290 */ /* 0x000fe4000fffe03f */
[----:B------:R-:W-:Y:S02]  /*07d0*/  ULDC.64 UR4, c[0x0][0x1a8] ;  /* 0x00006a0000047ab9 */ /* 0x000fe40000000a00 */
[----:B------:R-:W-:Y:S02]  /*07e0*/  ULEA UR28, UP1, UR29, UR20, 0x2 ;  /* 0x000000141d1c7291 */ /* 0x000fe4000f82103f */
[----:B------:R-:W-:Y:S02]  /*07f0*/  UIMAD UR20, UR38, UR4, URZ ;  /* 0x00000004261472a4 */ /* 0x000fe4000f8e023f */
[----:B------:R-:W-:-:S02]  /*0800*/  UIMAD.WIDE.U32 UR12, UR22, UR4, UR12 ;  /* 0x00000004160c72a5 */ /* 0x000fc4000f8e000c */
[----:B------:R-:W-:Y:S02]  /*0810*/  UIMAD UR20, UR22, UR5, UR20 ;  /* 0x00000005161472a4 */ /* 0x000fe4000f8e0214 */
[----:B------:R-:W-:Y:S02]  /*0820*/  ULEA.HI.X UR29, UR29, UR21, UR19, 0x2, UP1 ;  /* 0x000000151d1d7291 */ /* 0x000fe400088f1413 */
[----:B------:R-:W-:Y:S02]  /*0830*/  ULDC.64 UR4, c[0x0][0x1c8] ;  /* 0x0000720000047ab9 */ /* 0x000fe40000000a00 */
[----:B------:R-:W-:Y:S02]  /*0840*/  UIADD3 UR11, UR11, UR15, URZ ;  /* 0x0000000f0b0b7290 */ /* 0x000fe4000fffe03f */
[----:B------:R-:W-:Y:S02]  /*0850*/  UIADD3 UR19, UR13, UR20, URZ ;  /* 0x000000140d137290 */ /* 0x000fe4000fffe03f */
[----:B------:R-:W-:-:S02]  /*0860*/  UIMAD UR20, UR38, UR4, URZ ;  /* 0x00000004261472a4 */ /* 0x000fc4000f8e023f */
[----:B------:R-:W-:Y:S02]  /*0870*/  UIADD3 UR15, UP1, UR14, UR12, URZ ;  /* 0x0000000c0e0f7290 */ /* 0x000fe4000ff3e03f */
[----:B------:R-:W-:Y:S02]  /*0880*/  ULEA.HI.X UR27, UR27, UR23, UR30, 0x2, UP4 ;  /* 0x000000171b1b7291 */ /* 0x000fe4000a0f141e */
[----:B------:R-:W-:Y:S02]  /*0890*/  UIMAD.WIDE.U32 UR12, UR22, UR4, UR10 ;  /* 0x00000004160c72a5 */ /* 0x000fe4000f8e000a */
[----:B------:R-:W-:Y:S02]  /*08a0*/  ULDC.64 UR30, c[0x0][0x228] ;  /* 0x00008a00001e7ab9 */ /* 0x000fe40000000a00 */
[----:B------:R-:W-:Y:S02]  /*08b0*/  UIMAD UR20, UR22, UR5, UR20 ;  /* 0x00000005161472a4 */ /* 0x000fe4000f8e0214 */
[----:B------:R-:W-:-:S02]  /*08c0*/  ULEA UR30, UP2, UR15, UR30, 0x2 ;  /* 0x0000001e0f1e7291 */ /* 0x000fc4000f84103f */
[----:B------:R-:W-:Y:S02]  /*08d0*/  UIADD3.X UR19, UR18, UR19, URZ, UP1, !UPT ;  /* 0x0000001312137290 */ /* 0x000fe40008ffe43f */
        /* <DEDUP_REMOVED lines=37> */
.L_x_2289:
[----:B------:R-:W-:Y:S01]  /*0b30*/  BAR.SYNC.DEFER_BLOCKING 0x0 ;  /* 0x0000000000007b1d */ /* 0x000fe20000010000 */
[----:B------:R-:W-:Y:S02]  /*0b40*/  SHF.L.U32 R2, R0, 0x2, RZ ;  /* 0x0000000200027819 */ /* 0x000fe400000006ff */
[----:B------:R-:W-:Y:S02]  /*0b50*/  MOV R4, UR24 ;  /* 0x0000001800047c02 */ /* 0x000fe40008000f00 */
[----:B------:R-:W-:Y:S02]  /*0b60*/  LOP3.LUT R3, R2, 0xffffff80, RZ, 0xc0, !PT ;  /* 0xffffff8002037812 */ /* 0x000fe400078ec0ff */
[----:B------:R-:W-:Y:S02]  /*0b70*/  MOV R5, UR25 ;  /* 0x0000001900057c02 */ /* 0x000fe40008000f00 */
[----:B------:R-:W-:-:S05]  /*0b80*/  LOP3.LUT R52, R3, 0x1f, R0, 0xf8, !PT ;  /* 0x0000001f03347812 */ /* 0x000fca00078ef800 */
[----:B------:R-:W-:-:S05]  /*0b90*/  IMAD.WIDE R4, R52, 0x10, R4 ;  /* 0x0000001034047825 */ /* 0x000fca00078e0204 */
[----:B------:R1:W3:Y:S04]  /*0ba0*/  LDG.E.128 R8, [R4.64] ;  /* 0x0000002004087981 */ /* 0x0002e8000c1e1d00 */
[----:B------:R1:W4:Y:S04]  /*0bb0*/  LDG.E.128 R12, [R4.64+0x200] ;  /* 0x00020020040c7981 */ /* 0x000328000c1e1d00 */
[----:B------:R1:W5:Y:S04]  /*0bc0*/  LDG.E.128 R16, [R4.64+0x400] ;  /* 0x0004002004107981 */ /* 0x000368000c1e1d00 */
[----:B--2---:R1:W2:Y:S04]  /*0bd0*/  LDG.E.128 R20, [R4.64+0x600] ;  /* 0x0006002004147981 */ /* 0x0042a8000c1e1d00 */
[----:B------:R-:W0:Y:S02]  /*0be0*/  S2R R24, SR_LANEID ;  /* 0x0000000000187919 */ /* 0x000e240000000000 */
[----:B0-----:R-:W-:-:S04]  /*0bf0*/  IADD3 R3, R3, R24, RZ ;  /* 0x0000001803037210 */ /* 0x001fc80007ffe0ff */
[----:B------:R-:W-:Y:S01]  /*0c00*/  SHF.L.U32 R2, R3, 0x4, RZ ;  /* 0x0000000403027819 */ /* 0x000fe200000006ff */
[----:B------:R-:W-:-:S05]  /*0c10*/  IMAD R3, R24, 0x3, R3 ;  /* 0x0000000318037824 */ /* 0x000fca00078e0203 */
[----:B------:R-:W-:Y:S02]  /*0c20*/  SHF.L.U32 R3, R3, 0x4, RZ ;  /* 0x0000000403037819 */ /* 0x000fe400000006ff */
[----:B------:R-:W-:Y:S02]  /*0c30*/  MOV R6, UR26 ;  /* 0x0000001a00067c02 */ /* 0x000fe40008000f00 */
[----:B------:R-:W-:-:S05]  /*0c40*/  MOV R7, UR27 ;  /* 0x0000001b00077c02 */ /* 0x000fca0008000f00 */
[----:B-1----:R-:W-:Y:S01]  /*0c50*/  IMAD.WIDE R4, R52, 0x10, R6 ;  /* 0x0000001034047825 */ /* 0x002fe200078e0206 */
[----:B---3--:R-:W-:Y:S04]  /*0c60*/  STS.128 [R2], R8 ;  /* 0x0000000802007388 */ /* 0x008fe80000000c00 */
[----:B----4-:R-:W-:Y:S04]  /*0c70*/  STS.128 [R2+0x200], R12 ;  /* 0x0002000c02007388 */ /* 0x010fe80000000c00 */
[----:B-----5:R-:W-:Y:S04]  /*0c80*/  STS.128 [R2+0x400], R16 ;  /* 0x0004001002007388 */ /* 0x020fe80000000c00 */
[----:B--2---:R0:W-:Y:S01]  /*0c90*/  STS.128 [R2+0x600], R20 ;  /* 0x0006001402007388 */ /* 0x0041e20000000c00 */
[----:B------:R-:W-:-:S06]  /*0ca0*/  NOP ;  /* 0x0000000000007918 */ /* 0x000fcc0000000000 */
[----:B------:R-:W-:Y:S04]  /*0cb0*/  LDS.128 R36, [R3] ;  /* 0x0000000003247984 */ /* 0x000fe80000000c00 */
[----:B------:R-:W-:Y:S04]  /*0cc0*/  LDS.128 R40, [R3+0x10] ;  /* 0x0000100003287984 */ /* 0x000fe80000000c00 */
[----:B------:R-:W-:Y:S04]  /*0cd0*/  LDS.128 R44, [R3+0x20] ;  /* 0x00002000032c7984 */ /* 0x000fe80000000c00 */
[----:B------:R-:W-:Y:S04]  /*0ce0*/  LDS.128 R48, [R3+0x30] ;  /* 0x0000300003307984 */ /* 0x000fe80000000c00 */
[----:B------:R-:W-:Y:S06]  /*0cf0*/  BAR.SYNC.DEFER_BLOCKING 0x0 ;  /* 0x0000000000007b1d */ /* 0x000fec0000010000 */
[----:B------:R1:W2:Y:S04]  /*0d00*/  LDG.E.128 R24, [R4.64] ;  /* 0x0000002004187981 */ /* 0x0002a8000c1e1d00 */
[----:B------:R1:W3:Y:S04]  /*0d10*/  LDG.E.128 R28, [R4.64+0x200] ;  /* 0x00020020041c7981 */ /* 0x0002e8000c1e1d00 */
[----:B0-----:R1:W4:Y:S04]  /*0d20*/  LDG.E.128 R20, [R4.64+0x400] ;  /* 0x0004002004147981 */ /* 0x001328000c1e1d00 */
[----:B------:R1:W5:Y:S04]  /*0d30*/  LDG.E.128 R32, [R4.64+0x600] ;  /* 0x0006002004207981 */ /* 0x000368000c1e1d00 */
[----:B------:R1:W-:Y:S02]  /*0d40*/  STL.64 [R1+0x20], R4 ;  /* 0x0000200401007387 */ /* 0x0003e40000100a00 */
[----:B-1----:R-:W-:-:S02]  /*0d50*/  MOV R4, UR28 ;  /* 0x0000001c00047c02 */ /* 0x002fc40008000f00 */
[----:B------:R-:W-:-:S05]  /*0d60*/  MOV R5, UR29 ;  /* 0x0000001d00057c02 */ /* 0x000fca0008000f00 */
[----:B------:R-:W-:Y:S01]  /*0d70*/  IMAD.WIDE R4, R52, 0x10, R4 ;  /* 0x0000001034047825 */ /* 0x000fe200078e0204 */
[----:B--2---:R0:W-:Y:S04]  /*0d80*/  STS.128 [R2], R24 ;  /* 0x0000001802007388 */ /* 0x0041e80000000c00 */
[----:B---3--:R1:W-:Y:S04]  /*0d90*/  STS.128 [R2+0x200], R28 ;  /* 0x0002001c02007388 */ /* 0x0083e80000000c00 */
[----:B----4-:R2:W-:Y:S04]  /*0da0*/  STS.128 [R2+0x400], R20 ;  /* 0x0004001402007388 */ /* 0x0105e80000000c00 */
[----:B-----5:R3:W-:Y:S01]  /*0db0*/  STS.128 [R2+0x600], R32 ;  /* 0x0006002002007388 */ /* 0x0207e20000000c00 */
[----:B------:R-:W-:-:S06]  /*0dc0*/  NOP ;  /* 0x0000000000007918 */ /* 0x000fcc0000000000 */
[----:B------:R-:W-:Y:S04]  /*0dd0*/  LDS.128 R68, [R3+0x10] ;  /* 0x0000100003447984 */ /* 0x000fe80000000c00 */
[----:B------:R-:W-:Y:S04]  /*0de0*/  LDS.128 R12, [R3+0x20] ;  /* 0x00002000030c7984 */ /* 0x000fe80000000c00 */
[----:B------:R-:W-:Y:S04]  /*0df0*/  LDS.128 R16, [R3+0x30] ;  /* 0x0000300003107984 */ /* 0x000fe80000000c00 */
[----:B------:R-:W4:Y:S04]  /*0e00*/  LDS.128 R8, [R3] ;  /* 0x0000000003087984 */ /* 0x000f280000000c00 */
[----:B------:R-:W-:Y:S06]  /*0e10*/  BAR.SYNC.DEFER_BLOCKING 0x0 ;  /* 0x0000000000007b1d */ /* 0x000fec0000010000 */
[----:B0-----:R0:W5:Y:S04]  /*0e20*/  LDG.E.128 R24, [R4.64] ;  /* 0x0000002004187981 */ /* 0x001168000c1e1d00 */
[----:B-1----:R0:W5:Y:S04]  /*0e30*/  LDG.E.128 R28, [R4.64+0x200] ;  /* 0x00020020041c7981 */ /* 0x002168000c1e1d00 */
[----:B--2---:R0:W2:Y:S04]  /*0e40*/  LDG.E.128 R20, [R4.64+0x400] ;  /* 0x0004002004147981 */ /* 0x0040a8000c1e1d00 */
[----:B---3--:R0:W3:Y:S01]  /*0e50*/  LDG.E.128 R32, [R4.64+0x600] ;  /* 0x0006002004207981 */ /* 0x0080e2000c1e1d00 */
[----:B----4-:R-:W-:-:S05]  /*0e60*/  FADD.FTZ R8, R8, UR5 ;  /* 0x0000000508087e21 */ /* 0x010fca0008010000 */
[----:B------:R-:W-:Y:S02]  /*0e70*/  FSETP.GTU.FTZ.AND P2, PT, R8, 20, PT ;  /* 0x41a000000800780b */ /* 0x000fe40003f5c000 */
[----:B------:R-:W-:Y:S01]  /*0e80*/  MOV R6, c[0x0][0x16c] ;  /* 0x00005b0000067a02 */ /* 0x000fe20000000f00 */
[----:B------:R-:W-:Y:S02]  /*0e90*/  FADD.FTZ R7, R71, UR5 ;  /* 0x0000000547077e21 */ /* 0x000fe40008010000 */
[----:B0-----:R-:W-:Y:S01]  /*0ea0*/  FADD.FTZ R4, R68, UR5 ;  /* 0x0000000544047e21 */ /* 0x001fe20008010000 */
[----:B------:R-:W-:Y:S01]  /*0eb0*/  ISETP.GE.AND P5, PT, R6, 0x1, PT ;  /* 0x000000010600780c */ /* 0x000fe20003fa6270 */
        /* <DEDUP_REMOVED lines=10> */
[----:B-----5:R0:W-:Y:S04]  /*0f60*/  STS.128 [R2], R24 ;  /* 0x0000001802007388 */ /* 0x0201e80000000c00 */
[----:B------:R0:W-:Y:S04]  /*0f70*/  STS.128 [R2+0x200], R28 ;  /* 0x0002001c02007388 */ /* 0x0001e80000000c00 */
[----:B--2---:R0:W-:Y:S04]  /*0f80*/  STS.128 [R2+0x400], R20 ;  /* 0x0004001402007388 */ /* 0x0041e80000000c00 */
[----:B---3--:R0:W-:Y:S01]  /*0f90*/  STS.128 [R2+0x600], R32 ;  /* 0x0006002002007388 */ /* 0x0081e20000000c00 */
[----:B------:R-:W-:-:S06]  /*0fa0*/  NOP ;  /* 0x0000000000007918 */ /* 0x000fcc0000000000 */
[----:B------:R0:W1:Y:S04]  /*0fb0*/  LDS.128 R52, [R3+0x10] ;  /* 0x0000100003347984 */ /* 0x0000680000000c00 */
[----:B------:R0:W2:Y:S04]  /*0fc0*/  LDS.128 R56, [R3+0x20] ;  /* 0x0000200003387984 */ /* 0x0000a80000000c00 */
[----:B------:R0:W3:Y:S04]  /*0fd0*/  LDS.128 R60, [R3+0x30] ;  /* 0x00003000033c7984 */ /* 0x0000e80000000c00 */
[----:B------:R0:W4:Y:S01]  /*0fe0*/  LDS.128 R64, [R3] ;  /* 0x0000000003407984 */ /* 0x0001220000000c00 */
[----:B------:R-:W-:Y:S05]  /*0ff0*/  @P2 BRA `(.L_x_2209) ;  /* 0x000001f000002947 */ /* 0x000fea0003800000 */
[----:B------:R-:W-:Y:S01]  /*1000*/  FMUL.FTZ R8, R8, 1.4426950216293334961 ;  /* 0x3fb8aa3b08087820 */ /* 0x000fe20000410000 */
[----:B0-----:R-:W-:Y:S01]  /*1010*/  HFMA2.MMA R23, -RZ, RZ, 1.625, 0 ;  /* 0x3e800000ff177435 */ /* 0x001fe200000001ff */
        /* <DEDUP_REMOVED lines=29> */
.L_x_2209:
[----:B------:R-:W-:Y:S05]  /*11f0*/  BSYNC B0 ;  /* 0x0000000000007941 */ /* 0x000fea0003800000 */
.L_x_2208:
        /* <DEDUP_REMOVED lines=35> */
.L_x_2211:
[----:B------:R-:W-:Y:S05]  /*1430*/  BSYNC B0 ;  /* 0x0000000000007941 */ /* 0x000fea0003800000 */
.L_x_2210:
        /* <DEDUP_REMOVED lines=35> */
.L_x_2213:
[----:B------:R-:W-:Y:S05]  /*1670*/  BSYNC B0 ;  /* 0x0000000000007941 */ /* 0x000fea0003800000 */
.L_x_2212:
        /* <DEDUP_REMOVED lines=35> */
.L_x_2215:
[----:B------:R-:W-:Y:S05]  /*18b0*/  BSYNC B0 ;  /* 0x0000000000007941 */ /* 0x000fea0003800000 */
.L_x_2214:
        /* <DEDUP_REMOVED lines=35> */
.L_x_2217:
[----:B------:R-:W-:Y:S05]  /*1af0*/  BSYNC B0 ;  /* 0x0000000000007941 */ /* 0x000fea0003800000 */
.L_x_2216:
[----:B0-----:R-:W5:Y:S01]  /*1b00*/  LDL.LU R20, [R1+0x2c] ;  /* 0x00002c0001147983 */ /* 0x001f620000300800 */
[----:B------:R-:W-:Y:S01]  /*1b10*/  BSSY B0, `(.L_x_2218) ;  /* 0x0000028000007945 */ /* 0x000fe20003800000 */
[----:B------:R-:W-:Y:S01]  /*1b20*/  FSETP.GTU.FTZ.AND P0, PT, R14, 20, PT ;  /* 0x41a000000e00780b */ /* 0x000fe20003f1c000 */
[----:B------:R-:W-:Y:S02]  /*1b30*/  FADD.FTZ R15, R15, UR5 ;  /* 0x000000050f0f7e21 */ /* 0x000fe40008010000 */
[----:B------:R-:W-:Y:S02]  /*1b40*/  FADD.FTZ R16, R16, UR5 ;  /* 0x0000000510107e21 */ /* 0x000fe40008010000 */
[----:B------:R-:W-:Y:S02]  /*1b50*/  FADD.FTZ R17, R17, UR5 ;  /* 0x0000000511117e21 */ /* 0x000fe40008010000 */
[----:B------:R-:W-:Y:S02]  /*1b60*/  FADD.FTZ R18, R18, UR5 ;  /* 0x0000000512127e21 */ /* 0x000fe40008010000 */
[----:B------:R-:W-:-:S02]  /*1b70*/  FADD.FTZ R19, R19, UR5 ;  /* 0x0000000513137e21 */ /* 0x000fc40008010000 */
[----:B----45:R-:W-:Y:S01]  /*1b80*/  FFMA.FTZ R24, R36, R64, R20 ;  /* 0x0000004024187223 */ /* 0x030fe20000010014 */
        /* <DEDUP_REMOVED lines=32> */
.L_x_2219:
[----:B------:R-:W-:Y:S05]  /*1d90*/  BSYNC B0 ;  /* 0x0000000000007941 */ /* 0x000fea0003800000 */
.L_x_2218:
        /* <DEDUP_REMOVED lines=38> */
.L_x_2221:
[----:B------:R-:W-:Y:S05]  /*2000*/  BSYNC B0 ;  /* 0x0000000000007941 */ /* 0x000fea0003800000 */
.L_x_2220:
        /* <DEDUP_REMOVED lines=38> */
.L_x_2223:
[----:B------:R-:W-:Y:S05]  /*2270*/  BSYNC B0 ;  /* 0x0000000000007941 */ /* 0x000fea0003800000 */
.L_x_2222:
        /* <DEDUP_REMOVED lines=38> */
.L_x_2225:
[----:B------:R-:W-:Y:S05]  /*24e0*/  BSYNC B0 ;  /* 0x0000000000007941 */ /* 0x000fea0003800000 */
.L_x_2224:
        /* <DEDUP_REMOVED lines=38> */
.L_x_2227:
[----:B------:R-:W-:Y:S05]  /*2750*/  BSYNC B0 ;  /* 0x0000000000007941 */ /* 0x000fea0003800000 */
.L_x_2226:
        /* <DEDUP_REMOVED lines=40> */
.L_x_2229:
[----:B------:R-:W-:Y:S05]  /*29e0*/  BSYNC B0 ;  /* 0x0000000000007941 */ /* 0x000fea0003800000 */
.L_x_2228:
        /* <DEDUP_REMOVED lines=33> */
.L_x_2231:
[----:B------:R-:W-:Y:S05]  /*2c00*/  BSYNC B0 ;  /* 0x0000000000007941 */ /* 0x000fea0003800000 */
.L_x_2230:
        /* <DEDUP_REMOVED lines=33> */
.L_x_2233:
[----:B------:R-:W-:Y:S05]  /*2e20*/  BSYNC B0 ;  /* 0x0000000000007941 */ /* 0x000fea0003800000 */
.L_x_2232:
        /* <DEDUP_REMOVED lines=33> */
.L_x_2235:
[----:B------:R-:W-:Y:S05]  /*3040*/  BSYNC B0 ;  /* 0x0000000000007941 */ /* 0x000fea0003800000 */
.L_x_2234:
        /* <DEDUP_REMOVED lines=33> */
.L_x_2237:
[----:B------:R-:W-:Y:S05]  /*3260*/  BSYNC B0 ;  /* 0x0000000000007941 */ /* 0x000fea0003800000 */
.L_x_2236:
        /* <DEDUP_REMOVED lines=33> */
.L_x_2239:
[----:B------:R-:W-:Y:S05]  /*3480*/  BSYNC B0 ;  /* 0x0000000000007941 */ /* 0x000fea0003800000 */
.L_x_2238:
        /* <DEDUP_REMOVED lines=24> */
.L_x_2288:
        /* <DEDUP_REMOVED lines=32> */
[----:B------:R-:W-:Y:S02]  /*3810*/  ULDC.64 UR18, c[0x0][0x1c0] ;  /* 0x0000700000127ab9 */ /* 0x000fe40000000a00 */
[----:B------:R-:W-:Y:S01]  /*3820*/  UIMAD UR39, UR39, UR18, URZ ;  /* 0x00000012272772a4 */ /* 0x000fe2000f8e023f */
[----:B------:R-:W-:-:S05]  /*3830*/  MOV R101, UR21 ;  /* 0x0000001500657c02 */ /* 0x000fca0008000f00 */
[----:B------:R0:W4:Y:S01]  /*3840*/  LDG.E R119, [R100.64] ;  /* 0x0000002064777981 */ /* 0x000122000c1e1900 */
        /* <DEDUP_REMOVED lines=13> */
[----:B0-----:R0:W3:Y:S04]  /*3920*/  LDG.E.128 R100, [R116.64] ;  /* 0x0000002074647981 */ /* 0x0010e8000c1e1d00 */
[----:B------:R0:W4:Y:S04]  /*3930*/  LDG.E.128 R104, [R116.64+0x200] ;  /* 0x0002002074687981 */ /* 0x000128000c1e1d00 */
[----:B------:R0:W4:Y:S04]  /*3940*/  LDG.E.128 R108, [R116.64+0x400] ;  /* 0x00040020746c7981 */ /* 0x000128000c1e1d00 */
[----:B------:R0:W4:Y:S01]  /*3950*/  LDG.E.128 R112, [R116.64+0x600] ;  /* 0x0006002074707981 */ /* 0x000122000c1e1d00 */
[C---:B------:R-:W-:Y:S01]  /*3960*/  LOP3.LUT P0, RZ, R0.reuse, 0x1f, RZ, 0xc0, !PT ;  /* 0x0000001f00ff7812 */ /* 0x040fe2000780c0ff */
[----:B------:R-:W-:Y:S01]  /*3970*/  UIADD3 UR18, UR23, -0x1, URZ ;  /* 0xffffffff17127890 */ /* 0x000fe2000fffe03f */
[----:B-1----:R-:W-:Y:S01]  /*3980*/  MOV R20, UR23 ;  /* 0x0000001700147c02 */ /* 0x002fe20008000f00 */
[----:B------:R-:W0:Y:S01]  /*3990*/  S2R R120, SR_LANEID ;  /* 0x0000000000787919 */ /* 0x000e220000000000 */
[----:B--2---:R-:W-:Y:S01]  /*39a0*/  SHF.L.U32 R2, R0, 0x2, RZ ;  /* 0x0000000200027819 */ /* 0x004fe200000006ff */
[----:B------:R-:W-:Y:S01]  /*39b0*/  ULEA.HI UR19, UR18, UR18, URZ, 0x1 ;  /* 0x0000001212137291 */ /* 0x000fe2000f8f083f */
[----:B------:R-:W-:Y:S01]  /*39c0*/  ISETP.LT.OR P0, PT, R20, 0x2, P0 ;  /* 0x000000021400780c */ /* 0x000fe20000701670 */
[----:B------:R-:W1:Y:S01]  /*39d0*/  LDS.128 R32, [R3] ;  /* 0x0000000003207984 */ /* 0x000e620000000c00 */
[----:B------:R-:W-:Y:S01]  /*39e0*/  ISETP.NE.AND P1, PT, R0, RZ, PT ;  /* 0x000000ff0000720c */ /* 0x000fe20003f25270 */
[----:B------:R-:W-:Y:S01]  /*39f0*/  ULOP3.LUT UR19, UR19, 0xfffffe, URZ, 0xc0, !UPT ;  /* 0x00fffffe13137892 */ /* 0x000fe2000f8ec03f */
[----:B------:R-:W-:Y:S01]  /*3a00*/  MOV R21, UR23 ;  /* 0x0000001700157c02 */ /* 0x000fe20008000f00 */
[----:B------:R-:W2:Y:S01]  /*3a10*/  LDS.128 R28, [R3+0x10] ;  /* 0x00001000031c7984 */ /* 0x000ea20000000c00 */
[----:B------:R-:W-:Y:S01]  /*3a20*/  LOP3.LUT R20, R2, 0xffffff80, RZ, 0xc0, !PT ;  /* 0xffffff8002147812 */ /* 0x000fe200078ec0ff */
[----:B------:R-:W-:Y:S01]  /*3a30*/  UIADD3 UR19, UR18, -UR19, URZ ;  /* 0x8000001312137290 */ /* 0x000fe2000fffe03f */
[----:B------:R-:W-:Y:S01]  /*3a40*/  MOV R23, c[0x0][0x16c] ;  /* 0x00005b0000177a02 */ /* 0x000fe20000000f00 */
[----:B------:R-:W1:Y:S01]  /*3a50*/  LDS.128 R24, [R3+0x20] ;  /* 0x0000200003187984 */ /* 0x000e620000000c00 */
[----:B------:R-:W-:Y:S01]  /*3a60*/  MOV R22, 0x100 ;  /* 0x0000010000167802 */ /* 0x000fe20000000f00 */
[----:B------:R-:W2:Y:S02]  /*3a70*/  R2UR UR39, R119 ;  /* 0x00000000772773c2 */ /* 0x000ea400000e0000 */
[----:B------:R-:W-:-:S02]  /*3a80*/  @!P0 IADD3 R2, R21, -0x2, RZ ;  /* 0xfffffffe15028810 */ /* 0x000fc40007ffe0ff */
[----:B------:R-:W-:Y:S02]  /*3a90*/  MOV R21, UR19 ;  /* 0x0000001300157c02 */ /* 0x000fe40008000f00 */
[----:B------:R-:W-:Y:S01]  /*3aa0*/  IADD3 R118, R0, 0x200, RZ ;  /* 0x0000020000767810 */ /* 0x000fe20007ffe0ff */
[----:B------:R-:W-:Y:S01]  /*3ab0*/  @!P0 IMAD R122, R2, R23, UR7 ;  /* 0x00000007027a8e24 */ /* 0x000fe2000f8e0217 */
[----:B------:R-:W-:Y:S01]  /*3ac0*/  MOV R123, 0x8 ;  /* 0x00000008007b7802 */ /* 0x000fe20000000f00 */
[----:B------:R-:W-:Y:S01]  /*3ad0*/  @!P1 IMAD R118, R21, R22, UR7 ;  /* 0x0000000715769e24 */ /* 0x000fe2000f8e0216 */
[----:B0-----:R-:W-:Y:S02]  /*3ae0*/  IADD3 R116, R20, R120, RZ ;  /* 0x0000007814747210 */ /* 0x001fe40007ffe0ff */
[----:B------:R0:W1:Y:S01]  /*3af0*/  LDS.128 R20, [R3+0x30] ;  /* 0x0000300003147984 */ /* 0x0000620000000c00 */
[----:B------:R-:W-:Y:S01]  /*3b00*/  MOV R131, RZ ;  /* 0x000000ff00837202 */ /* 0x000fe20000000f00 */
[----:B------:R-:W-:Y:S01]  /*3b10*/  FMUL.FTZ R136, R39, R11 ;  /* 0x0000000b27887220 */ /* 0x000fe20000410000 */
[----:B------:R-:W-:Y:S01]  /*3b20*/  SHF.L.U32 R2, R116, 0x4, RZ ;  /* 0x0000000474027819 */ /* 0x000fe200000006ff */
[----:B------:R-:W-:Y:S01]  /*3b30*/  IMAD R116, R120, 0x3, R116 ;  /* 0x0000000378747824 */ /* 0x000fe200078e0274 */
[----:B------:R-:W-:Y:S01]  /*3b40*/  SHF.L.U32 R121, R118, 0x2, RZ ;  /* 0x0000000276797819 */ /* 0x000fe200000006ff */
[----:B------:R-:W-:Y:S01]  /*3b50*/  @!P0 IMAD.WIDE R122, R122, R123, UR10 ;  /* 0x0000000a7a7a8e25 */ /* 0x000fe2000f8e027b */
[----:B------:R-:W-:-:S02]  /*3b60*/  MOV R130, 0x3f800000 ;  /* 0x3f80000000827802 */ /* 0x000fc40000000f00 */
[----:B0-----:R-:W-:Y:S02]  /*3b70*/  SHF.L.U32 R3, R116, 0x4, RZ ;  /* 0x0000000474037819 */ /* 0x001fe400000006ff */
[----:B--2---:R-:W-:-:S05]  /*3b80*/  MOV R132, UR39 ;  /* 0x0000002700847c02 */ /* 0x004fca0008000f00 */
[----:B------:R-:W-:-:S04]  /*3b90*/  FMUL.FTZ R132, R132, 1.4426950216293334961 ;  /* 0x3fb8aa3b84847820 */ /* 0x000fc80000410000 */
[----:B------:R-:W-:-:S06]  /*3ba0*/  FMUL.FTZ R140, R132, R8 ;  /* 0x00000008848c7220 */ /* 0x000fcc0000410000 */
[----:B------:R-:W-:Y:S01]  /*3bb0*/  MUFU.EX2 R140, R140 ;  /* 0x0000008c008c7308 */ /* 0x000fe20000000800 */
[C---:B------:R-:W-:Y:S02]  /*3bc0*/  FMUL.FTZ R116, R132.reuse, R9 ;  /* 0x0000000984747220 */ /* 0x040fe40000410000 */
[C---:B------:R-:W-:Y:S02]  /*3bd0*/  FMUL.FTZ R117, R132.reuse, R10 ;  /* 0x0000000a84757220 */ /* 0x040fe40000410000 */
[----:B------:R-:W-:-:S03]  /*3be0*/  FMUL.FTZ R118, R132, R11 ;  /* 0x0000000b84767220 */ /* 0x000fc60000410000 */
[----:B------:R-:W0:Y:S01]  /*3bf0*/  MUFU.EX2 R116, R116 ;  /* 0x0000007400747308 */ /* 0x000e220000000800 */
[----:B------:R-:W-:-:S07]  /*3c00*/  FMUL.FTZ R119, R132, R4 ;  /* 0x0000000484777220 */ /* 0x000fce0000410000 */
[----:B------:R-:W2:Y:S01]  /*3c10*/  MUFU.EX2 R117, R117 ;  /* 0x0000007500757308 */ /* 0x000ea20000000800 */
[----:B------:R-:W-:-:S07]  /*3c20*/  FMUL.FTZ R120, R132, R5 ;  /* 0x0000000584787220 */ /* 0x000fce0000410000 */
[----:B------:R-:W2:Y:S01]  /*3c30*/  MUFU.EX2 R118, R118 ;  /* 0x0000007600767308 */ /* 0x000ea20000000800 */
[----:B-1----:R-:W-:Y:S02]  /*3c40*/  FMUL.FTZ R153, R136, R35 ;  /* 0x0000002388997220 */ /* 0x002fe40000410000 */
[----:B0-----:R-:W-:-:S05]  /*3c50*/  FMUL.FTZ R136, R140, R116 ;  /* 0x000000748c887220 */ /* 0x001fca0000410000 */
[----:B------:R-:W0:Y:S01]  /*3c60*/  MUFU.EX2 R119, R119 ;  /* 0x0000007700777308 */ /* 0x000e220000000800 */
[----:B------:R-:W-:Y:S02]  /*3c70*/  FMUL.FTZ R137, R38, R10 ;  /* 0x0000000a26897220 */ /* 0x000fe40000410000 */
[----:B------:R-:W-:-:S05]  /*3c80*/  FMUL.FTZ R134, R43, R7 ;  /* 0x000000072b867220 */ /* 0x000fca0000410000 */
[----:B------:R-:W1:Y:S01]  /*3c90*/  MUFU.EX2 R120, R120 ;  /* 0x0000007800787308 */ /* 0x000e620000000800 */
[----:B--2---:R-:W-:Y:S02]  /*3ca0*/  FMUL.FTZ R139, R117, R136 ;  /* 0x00000088758b7220 */ /* 0x004fe40000410000 */
        /* <DEDUP_REMOVED lines=12> */
[----:B------:R0:W-:Y:S01]  /*3d70*/  MUFU.EX2 R126, R137 ;  /* 0x00000089007e7308 */ /* 0x0001e20000000800 */
[----:B------:R-:W-:Y:S02]  /*3d80*/  FMUL.FTZ R152, R135, R28 ;  /* 0x0000001c87987220 */ /* 0x000fe40000410000 */
[----:B------:R-:W-:Y:S02]  /*3d90*/  FMUL.FTZ R150, R127, R30 ;  /* 0x0000001e7f967220 */ /* 0x000fe40000410000 */
[----:B------:R-:W-:Y:S02]  /*3da0*/  FFMA.FTZ R135, R124, R116, R125 ;  /* 0x000000747c877223 */ /* 0x000fe4000001007d */
[----:B------:R-:W-:Y:S02]  /*3db0*/  FMUL.FTZ R127, R132, R14 ;  /* 0x0000000e847f7220 */ /* 0x000fe40000410000 */
[----:B0-----:R-:W-:-:S02]  /*3dc0*/  FMUL.FTZ R137, R119, R134 ;  /* 0x0000008677897220 */ /* 0x001fc40000410000 */
[----:B------:R-:W-:Y:S02]  /*3dd0*/  FMUL.FTZ R133, R44, R12 ;  /* 0x0000000c2c857220 */ /* 0x000fe40000410000 */
[----:B-1----:R-:W-:Y:S02]  /*3de0*/  FMUL.FTZ R136, R120, R137 ;  /* 0x0000008978887220 */ /* 0x002fe40000410000 */
[----:B------:R-:W-:Y:S02]  /*3df0*/  FMUL.FTZ R129, R46, R14 ;  /* 0x0000000e2e817220 */ /* 0x000fe40000410000 */
[----:B------:R-:W-:Y:S02]  /*3e00*/  FMUL.FTZ R128, R45, R13 ;  /* 0x0000000d2d807220 */ /* 0x000fe40000410000 */
[----:B------:R-:W-:Y:S01]  /*3e10*/  FFMA.FTZ R135, R117, R135, R154 ;  /* 0x0000008775877223 */ /* 0x000fe2000001009a */
[----:B------:R-:W-:Y:S01]  /*3e20*/  MUFU.EX2 R127, R127 ;  /* 0x0000007f007f7308 */ /* 0x000fe20000000800 */
[----:B------:R-:W-:-:S02]  /*3e30*/  FMUL.FTZ R148, R133, R24 ;  /* 0x0000001885947220 */ /* 0x000fc40000410000 */
[----:B------:R-:W-:Y:S02]  /*3e40*/  FMUL.FTZ R133, R132, R15 ;  /* 0x0000000f84857220 */ /* 0x000fe40000410000 */
[----:B------:R-:W-:Y:S02]  /*3e50*/  FMUL.FTZ R146, R129, R26 ;  /* 0x0000001a81927220 */ /* 0x000fe40000410000 */
[----:B------:R-:W-:Y:S02]  /*3e60*/  FFMA.FTZ R135, R118, R135, R153 ;  /* 0x0000008776877223 */ /* 0x000fe40000010099 */
[----:B------:R-:W-:Y:S02]  /*3e70*/  FMUL.FTZ R129, R132, R16 ;  /* 0x0000001084817220 */ /* 0x000fe40000410000 */
[----:B------:R-:W-:Y:S02]  /*3e80*/  FMUL.FTZ R134, R47, R15 ;  /* 0x0000000f2f867220 */ /* 0x000fe40000410000 */
[----:B------:R-:W-:-:S02]  /*3e90*/  FMUL.FTZ R147, R128, R25 ;  /* 0x0000001980937220 */ /* 0x000fc40000410000 */
[----:B------:R0:W-:Y:S01]  /*3ea0*/  MUFU.EX2 R128, R133 ;  /* 0x0000008500807308 */ /* 0x0001e20000000800 */
[----:B------:R-:W-:Y:S02]  /*3eb0*/  FFMA.FTZ R135, R119, R135, R152 ;  /* 0x0000008777877223 */ /* 0x000fe40000010098 */
[----:B------:R-:W-:Y:S02]  /*3ec0*/  FMUL.FTZ R145, R134, R27 ;  /* 0x0000001b86917220 */ /* 0x000fe40000410000 */
[----:B------:R-:W-:-:S03]  /*3ed0*/  FMUL.FTZ R134, R132, R17 ;  /* 0x0000001184867220 */ /* 0x000fc60000410000 */
[----:B------:R-:W-:Y:S01]  /*3ee0*/  MUFU.EX2 R129, R129 ;  /* 0x0000008100817308 */ /* 0x000fe20000000800 */
[----:B------:R-:W-:Y:S02]  /*3ef0*/  FFMA.FTZ R135, R120, R135, R151 ;  /* 0x0000008778877223 */ /* 0x000fe40000010097 */
[----:B0-----:R-:W-:-:S05]  /*3f00*/  FMUL.FTZ R133, R48, R16 ;  /* 0x0000001030857220 */ /* 0x001fca0000410000 */
[----:B------:R-:W-:Y:S01]  /*3f10*/  MUFU.EX2 R134, R134 ;  /* 0x0000008600867308 */ /* 0x000fe20000000800 */
[----:B------:R-:W-:Y:S01]  /*3f20*/  FMUL.FTZ R144, R133, R20 ;  /* 0x0000001485907220 */ /* 0x000fe20000410000 */
[----:B------:R-:W-:Y:S01]  /*3f30*/  BSSY B0, `(.L_x_2241) ;  /* 0x000003f000007945 */ /* 0x000fe20003800000 */
[----:B---3--:R-:W-:Y:S04]  /*3f40*/  STS.128 [R2+0x2100], R100 ;  /* 0x0021006402007388 */ /* 0x008fe80000000c00 */
[----:B----4-:R-:W-:Y:S04]  /*3f50*/  STS.128 [R2+0x2300], R104 ;  /* 0x0023006802007388 */ /* 0x010fe80000000c00 */
[----:B------:R-:W-:Y:S04]  /*3f60*/  STS.128 [R2+0x2500], R108 ;  /* 0x0025006c02007388 */ /* 0x000fe80000000c00 */
[----:B------:R-:W-:Y:S01]  /*3f70*/  STS.128 [R2+0x2700], R112 ;  /* 0x0027007002007388 */ /* 0x000fe20000000c00 */
[----:B------:R-:W-:-:S06]  /*3f80*/  NOP ;  /* 0x0000000000007918 */ /* 0x000fcc0000000000 */
[----:B------:R-:W0:Y:S04]  /*3f90*/  LDS.128 R100, [R3+0x2100] ;  /* 0x0021000003647984 */ /* 0x000e280000000c00 */
[----:B------:R-:W1:Y:S04]  /*3fa0*/  LDS.128 R104, [R3+0x2110] ;  /* 0x0021100003687984 */ /* 0x000e680000000c00 */
[----:B------:R-:W2:Y:S04]  /*3fb0*/  LDS.128 R108, [R3+0x2120] ;  /* 0x00212000036c7984 */ /* 0x000ea80000000c00 */
[----:B------:R-:W3:Y:S04]  /*3fc0*/  LDS.128 R112, [R3+0x2130] ;  /* 0x0021300003707984 */ /* 0x000ee80000000c00 */
[----:B------:R4:W-:Y:S04]  /*3fd0*/  STS [R121+0x8e50], R140 ;  /* 0x008e508c79007388 */ /* 0x0009e80000000800 */
[----:B------:R-:W-:Y:S01]  /*3fe0*/  BAR.SYNC.DEFER_BLOCKING 0x0 ;  /* 0x0000000000007b1d */ /* 0x000fe20000010000 */
[----:B----4-:R-:W-:-:S06]  /*3ff0*/  FMUL.FTZ R121, R132, R6 ;  /* 0x0000000684797220 */ /* 0x010fcc0000410000 */
[----:B------:R-:W4:Y:S01]  /*4000*/  MUFU.EX2 R121, R121 ;  /* 0x0000007900797308 */ /* 0x000f220000000800 */
[----:B------:R0:W5:Y:S01]  /*4010*/  @!P0 LDG.E.64 R130, [R122.64] ;  /* 0x000000207a828981 */ /* 0x000162000c1e1b00 */
[C---:B------:R-:W-:Y:S02]  /*4020*/  ISETP.NE.AND P0, PT, R0.reuse, 0x7f, PT ;  /* 0x0000007f0000780c */ /* 0x040fe40003f05270 */
[----:B------:R-:W-:Y:S01]  /*4030*/  LEA.HI R155, R0, R0, RZ, 0x1e ;  /* 0x00000000009b7211 */ /* 0x000fe200078ff0ff */
[C---:B----4-:R-:W-:Y:S02]  /*4040*/  FMUL.FTZ R137, R121.reuse, R136 ;  /* 0x0000008879897220 */ /* 0x050fe40000410000 */
[----:B------:R-:W-:Y:S02]  /*4050*/  FFMA.FTZ R135, R121, R135, R150 ;  /* 0x0000008779877223 */ /* 0x000fe40000010096 */
[C---:B0-----:R-:W-:Y:S02]  /*4060*/  FMUL.FTZ R122, R132.reuse, R7 ;  /* 0x00000007847a7220 */ /* 0x041fe40000410000 */
[----:B------:R-:W-:-:S04]  /*4070*/  FMUL.FTZ R123, R132, R12 ;  /* 0x0000000c847b7220 */ /* 0x000fc80000410000 */
[----:B------:R-:W0:Y:S08]  /*4080*/  MUFU.EX2 R122, R122 ;  /* 0x0000007a007a7308 */ /* 0x000e300000000800 */
[----:B------:R-:W4:Y:S01]  /*4090*/  MUFU.EX2 R123, R123 ;  /* 0x0000007b007b7308 */ /* 0x000f220000000800 */
[C---:B0-----:R-:W-:Y:S02]  /*40a0*/  FMUL.FTZ R136, R122.reuse, R137 ;  /* 0x000000897a887220 */ /* 0x041fe40000410000 */
[----:B------:R-:W-:-:S02]  /*40b0*/  FFMA.FTZ R135, R122, R135, R149 ;  /* 0x000000877a877223 */ /* 0x000fc40000010095 */
[C---:B----4-:R-:W-:Y:S02]  /*40c0*/  FMUL.FTZ R137, R123.reuse, R136 ;  /* 0x000000887b897220 */ /* 0x050fe40000410000 */
[----:B------:R-:W-:Y:S02]  /*40d0*/  FFMA.FTZ R133, R123, R135, R148 ;  /* 0x000000877b857223 */ /* 0x000fe40000010094 */
[----:B------:R-:W-:Y:S02]  /*40e0*/  FMUL.FTZ R138, R126, R137 ;  /* 0x000000897e8a7220 */ /* 0x000fe40000410000 */
[C---:B------:R-:W-:Y:S02]  /*40f0*/  FMUL.FTZ R135, R132.reuse, R18 ;  /* 0x0000001284877220 */ /* 0x040fe40000410000 */
[----:B------:R-:W-:Y:S02]  /*4100*/  FMUL.FTZ R137, R127, R138 ;  /* 0x0000008a7f897220 */ /* 0x000fe40000410000 */
[----:B------:R-:W-:-:S02]  /*4110*/  FMUL.FTZ R136, R132, R19 ;  /* 0x0000001384887220 */ /* 0x000fc40000410000 */
[----:B------:R-:W-:Y:S01]  /*4120*/  FMUL.FTZ R138, R128, R137 ;  /* 0x00000089808a7220 */ /* 0x000fe20000410000 */
[----:B------:R-:W0:Y:S01]  /*4130*/  MUFU.EX2 R135, R135 ;  /* 0x0000008700877308 */ /* 0x000e220000000800 */
[----:B------:R-:W-:Y:S02]  /*4140*/  FMUL.FTZ R132, R49, R17 ;  /* 0x0000001131847220 */ /* 0x000fe40000410000 */
[----:B------:R-:W-:Y:S02]  /*4150*/  FMUL.FTZ R139, R129, R138 ;  /* 0x0000008a818b7220 */ /* 0x000fe40000410000 */
[----:B------:R-:W-:Y:S02]  /*4160*/  FMUL.FTZ R143, R132, R21 ;  /* 0x00000015848f7220 */ /* 0x000fe40000410000 */
[----:B------:R-:W-:Y:S01]  /*4170*/  FMUL.FTZ R132, R134, R139 ;  /* 0x0000008b86847220 */ /* 0x000fe20000410000 */
[----:B------:R-:W4:Y:S01]  /*4180*/  MUFU.EX2 R136, R136 ;  /* 0x0000008800887308 */ /* 0x000f220000000800 */
[----:B------:R0:W1:Y:S01]  /*4190*/  @P0 LDS R139, [R0.X4+0x9654] ;  /* 0x00965400008b0984 */ /* 0x0000620000004800 */
        /* <DEDUP_REMOVED lines=9> */
[C---:B0-----:R-:W-:Y:S02]  /*4230*/  FMUL.FTZ R133, R135.reuse, R132 ;  /* 0x0000008487857220 */ /* 0x041fe40000410000 */
[----:B------:R-:W-:Y:S02]  /*4240*/  FFMA.FTZ R141, R135, R142, R137 ;  /* 0x0000008e878d7223 */ /* 0x000fe40000010089 */
[C---:B----4-:R-:W-:Y:S02]  /*4250*/  FMUL.FTZ R132, R136.reuse, R133 ;  /* 0x0000008588847220 */ /* 0x050fe40000410000 */
[----:B------:R-:W-:Y:S01]  /*4260*/  FFMA.FTZ R133, R136, R141, R138 ;  /* 0x0000008d88857223 */ /* 0x000fe2000001008a */
[----:B------:R-:W-:Y:S05]  /*4270*/  @P0 BRA `(.L_x_2242) ;  /* 0x000000a000000947 */ /* 0x000fea0003800000 */
[----:B--23--:R-:W-:Y:S01]  /*4280*/  ULDC UR18, c[0x0][0x174] ;  /* 0x00005d0000127ab9 */ /* 0x00cfe20000000800 */
        /* <DEDUP_REMOVED lines=9> */
.L_x_2242:
[----:B--23--:R-:W-:Y:S05]  /*4320*/  BSYNC B0 ;  /* 0x0000000000007941 */ /* 0x00cfea0003800000 */
.L_x_2241:
[----:B------:R-:W-:Y:S01]  /*4330*/  FMUL.FTZ R100, R64, R100 ;  /* 0x0000006440647220 */ /* 0x000fe20000410000 */
[----:B------:R2:W-:Y:S01]  /*4340*/  STS.64 [R155.X8+0x8440], R132 ;  /* 0x008440849b007388 */ /* 0x0005e20000008a00 */
[----:B------:R-:W-:Y:S01]  /*4350*/  ISETP.GT.U32.AND P0, PT, R0, 0x1f, PT ;  /* 0x0000001f0000780c */ /* 0x000fe20003f04070 */
[----:B------:R-:W-:Y:S01]  /*4360*/  BSSY B0, `(.L_x_2243) ;  /* 0x0000061000007945 */ /* 0x000fe20003800000 */
[----:B-1----:R-:W-:Y:S01]  /*4370*/  FMUL.FTZ R165, R55, R107 ;  /* 0x0000006b37a57220 */ /* 0x002fe20000410000 */
[----:B------:R1:W-:Y:S01]  /*4380*/  STL [R1+0x18], R100 ;  /* 0x0000186401007387 */ /* 0x0003e20000100800 */
[----:B------:R-:W-:Y:S02]  /*4390*/  FMUL.FTZ R164, R56, R108 ;  /* 0x0000006c38a47220 */ /* 0x000fe40000410000 */
[----:B------:R-:W-:Y:S02]  /*43a0*/  FMUL.FTZ R163, R57, R109 ;  /* 0x0000006d39a37220 */ /* 0x000fe40000410000 */
[----:B------:R-:W-:-:S02]  /*43b0*/  FMUL.FTZ R162, R58, R110 ;  /* 0x0000006e3aa27220 */ /* 0x000fc40000410000 */
[----:B------:R-:W-:Y:S02]  /*43c0*/  FMUL.FTZ R161, R59, R111 ;  /* 0x0000006f3ba17220 */ /* 0x000fe40000410000 */
[----:B--2---:R-:W-:Y:S02]  /*43d0*/  FMUL.FTZ R132, R65, R101 ;  /* 0x0000006541847220 */ /* 0x004fe40000410000 */
[----:B------:R-:W-:Y:S02]  /*43e0*/  FMUL.FTZ R101, R66, R102 ;  /* 0x0000006642657220 */ /* 0x000fe40000410000 */
[----:B-1----:R-:W-:Y:S01]  /*43f0*/  FMUL.FTZ R100, R67, R103 ;  /* 0x0000006743647220 */ /* 0x002fe20000410000 */
        /* <DEDUP_REMOVED lines=9> */
[----:B-1----:R-:W-:Y:S02]  /*4490*/  FMUL.FTZ R101, R53, R105 ;  /* 0x0000006935657220 */ /* 0x002fe40000410000 */
[----:B--2---:R-:W-:-:S03]  /*44a0*/  FMUL.FTZ R100, R54, R106 ;  /* 0x0000006a36647220 */ /* 0x004fc60000410000 */
[----:B------:R3:W-:Y:S04]  /*44b0*/  STL [R1+0x4], R101 ;  /* 0x0000046501007387 */ /* 0x0007e80000100800 */
[----:B------:R3:W-:Y:S04]  /*44c0*/  STL [R1], R100 ;  /* 0x0000006401007387 */ /* 0x0007e80000100800 */
[----:B------:R-:W-:Y:S06]  /*44d0*/  BAR.SYNC.DEFER_BLOCKING 0x0 ;  /* 0x0000000000007b1d */ /* 0x000fec0000010000 */
[----:B------:R-:W-:Y:S05]  /*44e0*/  @P0 BRA `(.L_x_2244) ;  /* 0x0000048000000947 */ /* 0x000fea0003800000 */
[----:B---3--:R-:W-:-:S05]  /*44f0*/  IMAD R106, R0, 0x28, RZ ;  /* 0x00000028006a7824 */ /* 0x008fca00078e02ff */
[----:B------:R-:W-:Y:S04]  /*4500*/  LDS.64 R100, [R106+0x8440] ;  /* 0x008440006a647984 */ /* 0x000fe80000000a00 */
[----:B------:R-:W1:Y:S02]  /*4510*/  LDS.64 R102, [R106+0x8448] ;  /* 0x008448006a667984 */ /* 0x000e640000000a00 */
[-C--:B-1----:R-:W-:Y:S02]  /*4520*/  FFMA.FTZ R104, R101, R102.reuse, R103 ;  /* 0x0000006665687223 */ /* 0x082fe40000010067 */
[----:B------:R-:W-:Y:S02]  /*4530*/  FMUL.FTZ R103, R100, R102 ;  /* 0x0000006664677220 */ /* 0x000fe40000410000 */
[----:B------:R-:W1:Y:S02]  /*4540*/  LDS.64 R100, [R106+0x8450] ;  /* 0x008450006a647984 */ /* 0x000e640000000a00 */
[----:B-1----:R-:W-:-:S02]  /*4550*/  FFMA.FTZ R104, R100, R104, R101 ;  /* 0x0000006864687223 */ /* 0x002fc40000010065 */
[----:B------:R-:W-:Y:S02]  /*4560*/  FMUL.FTZ R103, R100, R103 ;  /* 0x0000006764677220 */ /* 0x000fe40000410000 */
[----:B------:R-:W1:Y:S02]  /*4570*/  LDS.64 R100, [R106+0x8458] ;  /* 0x008458006a647984 */ /* 0x000e640000000a00 */
[C---:B-1----:R-:W-:Y:S02]  /*4580*/  FFMA.FTZ R104, R100.reuse, R104, R101 ;  /* 0x0000006864687223 */ /* 0x042fe40000010065 */
[----:B------:R-:W-:Y:S01]  /*4590*/  FMUL.FTZ R105, R100, R103 ;  /* 0x0000006764697220 */ /* 0x000fe20000410000 */
[----:B------:R-:W-:Y:S05]  /*45a0*/  BRA.DIV ~URZ, `(.L_x_2245) ;  /* 0x000041b27f007947 */ /* 0x000fea000b800000 */
[----:B------:R1:W2:Y:S02]  /*45b0*/  SHFL.UP PT, R103, R105, 0x1, RZ ;  /* 0x0420000069677989 */ /* 0x0002a400000e00ff */
.L_x_2296:
[----:B------:R-:W-:Y:S05]  /*45c0*/  BRA.DIV ~URZ, `(.L_x_2246) ;  /* 0x000042127f007947 */ /* 0x000fea000b800000 */
[----:B------:R-:W3:Y:S04]  /*45d0*/  S2R R102, SR_LANEID ;  /* 0x0000000000667919 */ /* 0x000ee80000000000 */
[----:B------:R-:W4:Y:S01]  /*45e0*/  SHFL.UP PT, R100, R104, 0x1, RZ ;  /* 0x0420000068647989 */ /* 0x000f2200000e00ff */
[----:B---3--:R-:W-:-:S13]  /*45f0*/  ISETP.GE.AND P0, PT, R102, 0x1, PT ;  /* 0x000000016600780c */ /* 0x008fda0003f06270 */
        /* <DEDUP_REMOVED lines=15> */
[----:B------:R-:W1:Y:S04]  /*46f0*/  SHFL.UP PT, R100, R105, 0x8, RZ ;  /* 0x0500000069647989 */ /* 0x000e6800000e00ff */
[----:B------:R2:W3:Y:S01]  /*4700*/  SHFL.UP PT, R101, R104, 0x10, RZ ;  /* 0x0600000068657989 */ /* 0x0004e200000e00ff */
[----:B-1----:R-:W-:-:S05]  /*4710*/  @P0 FMUL.FTZ R105, R105, R100 ;  /* 0x0000006469690220 */ /* 0x002fca0000410000 */
[----:B------:R2:W1:Y:S02]  /*4720*/  SHFL.UP PT, R103, R105, 0x10, RZ ;  /* 0x0600000069677989 */ /* 0x00046400000e00ff */
.L_x_2297:
[----:B---3--:R-:W3:Y:S02]  /*4730*/  S2R R100, SR_LANEID ;  /* 0x0000000000647919 */ /* 0x008ee40000000000 */
[----:B---3--:R-:W-:Y:S02]  /*4740*/  ISETP.GE.AND P0, PT, R100, 0x10, PT ;  /* 0x000000106400780c */ /* 0x008fe40003f06270 */
[----:B------:R-:W-:-:S11]  /*4750*/  MOV R100, R105 ;  /* 0x0000006900647202 */ /* 0x000fd60000000f00 */
[-C--:B--2---:R-:W-:Y:S02]  /*4760*/  @P0 FFMA.FTZ R104, R101, R100.reuse, R104 ;  /* 0x0000006465680223 */ /* 0x084fe40000010068 */
[----:B-1----:R-:W-:Y:S01]  /*4770*/  @P0 FMUL.FTZ R100, R103, R100 ;  /* 0x0000006467640220 */ /* 0x002fe20000410000 */
[----:B------:R-:W-:Y:S05]  /*4780*/  BRA.CONV ~URZ, `(.L_x_2247) ;  /* 0x000000437f007947 */ /* 0x000fea000b800000 */
[----:B------:R-:W-:Y:S01]  /*4790*/  HFMA2.MMA R159, -RZ, RZ, 0, 1.847743988037109375e-06 ;  /* 0x0000001fff9f7435 */ /* 0x000fe200000001ff */
[----:B------:R-:W-:Y:S02]  /*47a0*/  MOV R102, R100 ;  /* 0x0000006400667202 */ /* 0x000fe40000000f00 */
[----:B------:R-:W-:-:S03]  /*47b0*/  MOV R103, 0x47d0 ;  /* 0x000047d000677802 */ /* 0x000fc60000000f00 */
[----:B0----5:R-:W-:Y:S05]  /*47c0*/  CALL.REL.NOINC `($__internal_91_$__cuda_sm70_shflsync_idx_p) ;  /* 0x00004d0000007944 */ /* 0x021fea0003c00000 */
.L_x_2247:
[----:B------:R-:W-:Y:S05]  /*47d0*/  BRA.CONV ~URZ, `(.L_x_2248) ;  /* 0x000000437f007947 */ /* 0x000fea000b800000 */
[----:B-1----:R-:W-:Y:S01]  /*47e0*/  HFMA2.MMA R159, -RZ, RZ, 0, 1.847743988037109375e-06 ;  /* 0x0000001fff9f7435 */ /* 0x002fe200000001ff */
[----:B------:R-:W-:Y:S02]  /*47f0*/  MOV R102, R104 ;  /* 0x0000006800667202 */ /* 0x000fe40000000f00 */
[----:B------:R-:W-:-:S03]  /*4800*/  MOV R103, 0x4820 ;  /* 0x0000482000677802 */ /* 0x000fc60000000f00 */
[----:B0-2--5:R-:W-:Y:S05]  /*4810*/  CALL.REL.NOINC `($__internal_91_$__cuda_sm70_shflsync_idx_p) ;  /* 0x00004cb000007944 */ /* 0x025fea0003c00000 */
.L_x_2248:
[----:B------:R-:W-:Y:S05]  /*4820*/  BRA.DIV ~URZ, `(.L_x_2249) ;  /* 0x000044927f007947 */ /* 0x000fea000b800000 */
[----:B-----5:R-:W3:Y:S04]  /*4830*/  SHFL.IDX PT, R130, R130, RZ, 0x1f ;  /* 0x00001fff82827589 */ /* 0x020ee800000e0000 */
[----:B------:R4:W0:Y:S04]  /*4840*/  SHFL.IDX PT, R105, R131, RZ, 0x1f ;  /* 0x00001fff83697589 */ /* 0x00082800000e0000 */
[----:B------:R-:W2:Y:S04]  /*4850*/  SHFL.UP PT, R100, R100, 0x1, RZ ;  /* 0x0420000064647989 */ /* 0x000ea800000e00ff */
[----:B------:R-:W1:Y:S02]  /*4860*/  SHFL.UP PT, R104, R104, 0x1, RZ ;  /* 0x0420000068687989 */ /* 0x000e6400000e00ff */
.L_x_2298:
[----:B----4-:R-:W4:Y:S01]  /*4870*/  LDS.64 R102, [R106+0x8440] ;  /* 0x008440006a667984 */ /* 0x010f220000000a00 */
[----:B012---:R-:W-:Y:S01]  /*4880*/  @P1 FFMA.FTZ R105, R105, R100, R104 ;  /* 0x0000006469691223 */ /* 0x007fe20000010068 */
[----:B---3--:R-:W-:-:S05]  /*4890*/  MOV R104, R130 ;  /* 0x0000008200687202 */ /* 0x008fca0000000f00 */
[----:B------:R-:W-:Y:S02]  /*48a0*/  @P1 FMUL.FTZ R104, R104, R100 ;  /* 0x0000006468681220 */ /* 0x000fe40000410000 */
[----:B------:R-:W0:Y:S04]  /*48b0*/  LDS.64 R100, [R106+0x8448] ;  /* 0x008448006a647984 */ /* 0x000e280000000a00 */
[----:B------:R-:W-:Y:S01]  /*48c0*/  STS.64 [R106+0x8440], R104 ;  /* 0x008440686a007388 */ /* 0x000fe20000000a00 */
[C---:B----4-:R-:W-:Y:S02]  /*48d0*/  FFMA.FTZ R103, R102.reuse, R105, R103 ;  /* 0x0000006966677223 */ /* 0x050fe40000010067 */
[----:B------:R-:W-:Y:S02]  /*48e0*/  FMUL.FTZ R102, R102, R104 ;  /* 0x0000006866667220 */ /* 0x000fe40000410000 */
[----:B------:R-:W1:Y:S04]  /*48f0*/  LDS.64 R104, [R106+0x8450] ;  /* 0x008450006a687984 */ /* 0x000e680000000a00 */
[----:B------:R2:W-:Y:S01]  /*4900*/  STS.64 [R106+0x8448], R102 ;  /* 0x008448666a007388 */ /* 0x0005e20000000a00 */
[----:B0-----:R-:W-:-:S02]  /*4910*/  FFMA.FTZ R101, R100, R103, R101 ;  /* 0x0000006764657223 */ /* 0x001fc40000010065 */
[----:B------:R-:W-:-:S05]  /*4920*/  FMUL.FTZ R100, R100, R102 ;  /* 0x0000006664647220 */ /* 0x000fca0000410000 */
[----:B------:R2:W-:Y:S01]  /*4930*/  STS.64 [R106+0x8450], R100 ;  /* 0x008450646a007388 */ /* 0x0005e20000000a00 */
[C---:B-1----:R-:W-:Y:S02]  /*4940*/  FFMA.FTZ R105, R104.reuse, R101, R105 ;  /* 0x0000006568697223 */ /* 0x042fe40000010069 */
[----:B------:R-:W-:-:S05]  /*4950*/  FMUL.FTZ R104, R104, R100 ;  /* 0x0000006468687220 */ /* 0x000fca0000410000 */
[----:B------:R2:W-:Y:S02]  /*4960*/  STS.64 [R106+0x8458], R104 ;  /* 0x008458686a007388 */ /* 0x0005e40000000a00 */
.L_x_2244:
[----:B---3--:R-:W-:Y:S05]  /*4970*/  BSYNC B0 ;  /* 0x0000000000007941 */ /* 0x008fea0003800000 */
.L_x_2243:
[----:B------:R-:W3:Y:S04]  /*4980*/  LDL R112, [R1] ;  /* 0x0000000001707983 */ /* 0x000ee80000100800 */
[----:B------:R-:W4:Y:S04]  /*4990*/  LDL R111, [R1+0x4] ;  /* 0x00000400016f7983 */ /* 0x000f280000100800 */
[----:B--2---:R-:W2:Y:S04]  /*49a0*/  LDL R110, [R1+0x8] ;  /* 0x00000800016e7983 */ /* 0x004ea80000100800 */
[----:B------:R-:W2:Y:S04]  /*49b0*/  LDL R104, [R1+0xc] ;  /* 0x00000c0001687983 */ /* 0x000ea80000100800 */
[----:B------:R-:W2:Y:S04]  /*49c0*/  LDL R109, [R1+0x10] ;  /* 0x00001000016d7983 */ /* 0x000ea80000100800 */
[----:B------:R-:W2:Y:S04]  /*49d0*/  LDL R108, [R1+0x14] ;  /* 0x00001400016c7983 */ /* 0x000ea80000100800 */
[----:B------:R-:W2:Y:S01]  /*49e0*/  LDL R107, [R1+0x18] ;  /* 0x00001800016b7983 */ /* 0x000ea20000100800 */
[----:B------:R-:W-:Y:S01]  /*49f0*/  WARPSYNC 0xffffffff ;  /* 0xffffffff00007948 */ /* 0x000fe20003800000 */
[----:B------:R-:W-:Y:S01]  /*4a00*/  FFMA.FTZ R100, R136, R155, R156 ;  /* 0x0000009b88647223 */ /* 0x000fe2000001009c */
[----:B------:R-:W-:Y:S01]  /*4a10*/  LEA.HI R106, R0, R0, RZ, 0x1e ;  /* 0x00000000006a7211 */ /* 0x000fe200078ff0ff */
[----:B------:R-:W-:Y:S01]  /*4a20*/  FMUL.FTZ R102, R136, R139 ;  /* 0x0000008b88667220 */ /* 0x000fe20000410000 */
[----:B------:R-:W-:Y:S01]  /*4a30*/  BAR.SYNC.DEFER_BLOCKING 0x0 ;  /* 0x0000000000007b1d */ /* 0x000fe20000010000 */
[C---:B------:R-:W-:Y:S01]  /*4a40*/  FFMA.FTZ R103, R135.reuse, R100, R157 ;  /* 0x0000006487677223 */ /* 0x040fe2000001009d */
[----:B------:R-:W-:Y:S01]  /*4a50*/  LOP3.LUT P0, RZ, R0, 0x1f, RZ, 0xc0, !PT ;  /* 0x0000001f00ff7812 */ /* 0x000fe2000780c0ff */
[----:B------:R-:W-:-:S02]  /*4a60*/  FMUL.FTZ R101, R135, R102 ;  /* 0x0000006687657220 */ /* 0x000fc40000410000 */
[C---:B------:R-:W-:Y:S01]  /*4a70*/  FFMA.FTZ R102, R134.reuse, R103, R158 ;  /* 0x0000006786667223 */ /* 0x040fe2000001009e */
[----:B------:R-:W-:Y:S01]  /*4a80*/  BSSY B0, `(.L_x_2250) ;  /* 0x0000077000007945 */ /* 0x000fe20003800000 */
[----:B------:R-:W-:Y:S02]  /*4a90*/  FMUL.FTZ R100, R134, R101 ;  /* 0x0000006586647220 */ /* 0x000fe40000410000 */
[C---:B------:R-:W-:Y:S02]  /*4aa0*/  FFMA.FTZ R105, R129.reuse, R102, R161 ;  /* 0x0000006681697223 */ /* 0x040fe400000100a1 */
[----:B------:R-:W-:Y:S02]  /*4ab0*/  FMUL.FTZ R103, R129, R100 ;  /* 0x0000006481677220 */ /* 0x000fe40000410000 */
[C---:B------:R-:W-:Y:S02]  /*4ac0*/  FFMA.FTZ R102, R128.reuse, R105, R162 ;  /* 0x0000006980667223 */ /* 0x040fe400000100a2 */
[----:B------:R-:W-:-:S02]  /*4ad0*/  FMUL.FTZ R100, R128, R103 ;  /* 0x0000006780647220 */ /* 0x000fc40000410000 */
[C---:B------:R-:W-:Y:S02]  /*4ae0*/  FFMA.FTZ R105, R127.reuse, R102, R163 ;  /* 0x000000667f697223 */ /* 0x040fe400000100a3 */
[----:B------:R-:W-:Y:S02]  /*4af0*/  FMUL.FTZ R103, R127, R100 ;  /* 0x000000647f677220 */ /* 0x000fe40000410000 */
[C---:B------:R-:W-:Y:S02]  /*4b00*/  FFMA.FTZ R102, R126.reuse, R105, R164 ;  /* 0x000000697e667223 */ /* 0x040fe400000100a4 */
[----:B------:R-:W-:Y:S01]  /*4b10*/  FMUL.FTZ R100, R126, R103 ;  /* 0x000000677e647220 */ /* 0x000fe20000410000 */
[----:B------:R-:W1:Y:S01]  /*4b20*/  LDS R101, [R106.X8+0x8444] ;  /* 0x008444006a657984 */ /* 0x000e620000008800 */
[C---:B------:R-:W-:Y:S02]  /*4b30*/  FFMA.FTZ R105, R123.reuse, R102, R165 ;  /* 0x000000667b697223 */ /* 0x040fe400000100a5 */
[----:B------:R-:W-:-:S04]  /*4b40*/  FMUL.FTZ R103, R123, R100 ;  /* 0x000000647b677220 */ /* 0x000fc80000410000 */
[----:B------:R-:W-:-:S04]  /*4b50*/  FMUL.FTZ R100, R122, R103 ;  /* 0x000000677a647220 */ /* 0x000fc80000410000 */
[----:B------:R-:W-:-:S04]  /*4b60*/  FMUL.FTZ R103, R121, R100 ;  /* 0x0000006479677220 */ /* 0x000fc80000410000 */
[----:B------:R-:W-:-:S04]  /*4b70*/  FMUL.FTZ R100, R120, R103 ;  /* 0x0000006778647220 */ /* 0x000fc80000410000 */
[----:B------:R-:W-:-:S04]  /*4b80*/  FMUL.FTZ R103, R119, R100 ;  /* 0x0000006477677220 */ /* 0x000fc80000410000 */
[----:B------:R-:W-:-:S04]  /*4b90*/  FMUL.FTZ R100, R118, R103 ;  /* 0x0000006776647220 */ /* 0x000fc80000410000 */
[----:B------:R-:W-:Y:S01]  /*4ba0*/  FMUL.FTZ R103, R117, R100 ;  /* 0x0000006475677220 */ /* 0x000fe20000410000 */
[----:B------:R-:W-:Y:S01]  /*4bb0*/  MOV R100, 0x3f800000 ;  /* 0x3f80000000647802 */ /* 0x000fe20000000f00 */
[----:B---3--:R-:W-:-:S04]  /*4bc0*/  FFMA.FTZ R102, R122, R105, R112 ;  /* 0x000000697a667223 */ /* 0x008fc80000010070 */
[----:B----4-:R-:W-:-:S04]  /*4bd0*/  FFMA.FTZ R105, R121, R102, R111 ;  /* 0x0000006679697223 */ /* 0x010fc8000001006f */
[----:B--2---:R-:W-:-:S04]  /*4be0*/  FFMA.FTZ R102, R120, R105, R110 ;  /* 0x0000006978667223 */ /* 0x004fc8000001006e */
[----:B------:R-:W-:Y:S01]  /*4bf0*/  FFMA.FTZ R105, R119, R102, R104 ;  /* 0x0000006677697223 */ /* 0x000fe20000010068 */
[----:B------:R-:W-:-:S03]  /*4c00*/  MOV R104, UR23 ;  /* 0x0000001700687c02 */ /* 0x000fc60008000f00 */
[----:B------:R-:W-:Y:S01]  /*4c10*/  FFMA.FTZ R102, R118, R105, R109 ;  /* 0x0000006976667223 */ /* 0x000fe2000001006d */
[----:B------:R-:W-:Y:S02]  /*4c20*/  ISETP.GE.OR P0, PT, R104, c[0x0][0x174], P0 ;  /* 0x00005d0068007a0c */ /* 0x000fe40000706670 */
[----:B------:R-:W-:Y:S01]  /*4c30*/  MOV R104, UR7 ;  /* 0x0000000700687c02 */ /* 0x000fe20008000f00 */
[----:B------:R-:W-:Y:S02]  /*4c40*/  FFMA.FTZ R105, R117, R102, R108 ;  /* 0x0000006675697223 */ /* 0x000fe4000001006c */
[----:B-1----:R-:W-:Y:S01]  /*4c50*/  FFMA.FTZ R108, R140, R101, R124 ;  /* 0x000000658c6c7223 */ /* 0x002fe2000001007c */
[----:B------:R-:W-:Y:S01]  /*4c60*/  HFMA2.MMA R101, -RZ, RZ, 0, 0 ;  /* 0x00000000ff657435 */ /* 0x000fe200000001ff */
[C---:B------:R-:W-:Y:S02]  /*4c70*/  FMUL.FTZ R102, R116.reuse, R103 ;  /* 0x0000006774667220 */ /* 0x040fe40000410000 */
[----:B------:R-:W-:-:S02]  /*4c80*/  FFMA.FTZ R109, R116, R108, R125 ;  /* 0x0000006c746d7223 */ /* 0x000fc4000001007d */
[----:B------:R-:W-:Y:S02]  /*4c90*/  FFMA.FTZ R103, R116, R105, R107 ;  /* 0x0000006974677223 */ /* 0x000fe4000001006b */
[----:B------:R-:W-:-:S03]  /*4ca0*/  FFMA.FTZ R110, R117, R109, R154 ;  /* 0x0000006d756e7223 */ /* 0x000fc6000001009a */
[----:B------:R-:W1:Y:S01]  /*4cb0*/  @!P0 LDS.64 R100, [R104.X8+0x9850] ;  /* 0x0098500068648984 */ /* 0x000e620000008a00 */
[----:B------:R-:W-:Y:S01]  /*4cc0*/  FFMA.FTZ R111, R118, R110, R153 ;  /* 0x0000006e766f7223 */ /* 0x000fe20000010099 */
[----:B------:R-:W-:Y:S02]  /*4cd0*/  ISETP.GT.U32.AND P0, PT, R0, 0x1f, PT ;  /* 0x0000001f0000780c */ /* 0x000fe40003f04070 */
[----:B------:R2:W-:Y:S01]  /*4ce0*/  STS.64 [R106.X8+0x8950], R102 ;  /* 0x008950666a007388 */ /* 0x0005e20000008a00 */
        /* <DEDUP_REMOVED lines=8> */
[----:B------:R-:W-:-:S04]  /*4d70*/  FFMA.FTZ R140, R129, R133, R144 ;  /* 0x00000085818c7223 */ /* 0x000fc80000010090 */
[----:B0-----:R-:W-:-:S04]  /*4d80*/  FFMA.FTZ R141, R134, R140, R143 ;  /* 0x0000008c868d7223 */ /* 0x001fc8000001008f */
[----:B------:R-:W-:-:S04]  /*4d90*/  FFMA.FTZ R142, R135, R141, R137 ;  /* 0x0000008d878e7223 */ /* 0x000fc80000010089 */
[----:B--2---:R-:W-:-:S05]  /*4da0*/  FFMA.FTZ R102, R136, R142, R138 ;  /* 0x0000008e88667223 */ /* 0x004fca000001008a */
[----:B------:R0:W-:Y:S04]  /*4db0*/  STL [R1+0x1c], R102 ;  /* 0x00001c6601007387 */ /* 0x0001e80000100800 */
        /* <DEDUP_REMOVED lines=21> */
.L_x_2299:
        /* <DEDUP_REMOVED lines=26> */
.L_x_2300:
        /* <DEDUP_REMOVED lines=20> */
.L_x_2251:
[----:B01----:R-:W-:Y:S05]  /*51f0*/  BSYNC B0 ;  /* 0x0000000000007941 */ /* 0x003fea0003800000 */
.L_x_2250:
[----:B------:R-:W-:Y:S01]  /*5200*/  WARPSYNC 0xffffffff ;  /* 0xffffffff00007948 */ /* 0x000fe20003800000 */
[----:B------:R-:W-:Y:S06]  /*5210*/  BAR.SYNC.DEFER_BLOCKING 0x0 ;  /* 0x0000000000007b1d */ /* 0x000fec0000010000 */
[----:B------:R-:W2:Y:S01]  /*5220*/  LDL.LU R160, [R1] ;  /* 0x0000000001a07983 */ /* 0x000ea20000300800 */
[C---:B------:R-:W-:Y:S02]  /*5230*/  LEA.HI R102, R0.reuse, R0, RZ, 0x1e ;  /* 0x0000000000667211 */ /* 0x040fe400078ff0ff */
[----:B------:R-:W-:Y:S01]  /*5240*/  ISETP.NE.AND P0, PT, R0, RZ, PT ;  /* 0x000000ff0000720c */ /* 0x000fe20003f05270 */
[----:B------:R-:W3:Y:S01]  /*5250*/  LDL.LU R159, [R1+0x4] ;  /* 0x00000400019f7983 */ /* 0x000ee20000300800 */
[----:B------:R-:W-:Y:S01]  /*5260*/  FADD.FTZ R124, -R124, R108 ;  /* 0x0000006c7c7c7221 */ /* 0x000fe20000010100 */
[----:B------:R-:W-:-:S02]  /*5270*/  ULDC.64 UR18, c[0x0][0x298] ;  /* 0x0000a60000127ab9 */ /* 0x000fc40000000a00 */
[----:B------:R-:W4:Y:S04]  /*5280*/  LDL.LU R105, [R1+0x8] ;  /* 0x0000080001697983 */ /* 0x000f280000300800 */
[----:B------:R-:W5:Y:S04]  /*5290*/  LDL.LU R103, [R1+0xc] ;  /* 0x00000c0001677983 */ /* 0x000f680000300800 */
[----:B------:R-:W5:Y:S04]  /*52a0*/  LDL.LU R104, [R1+0x10] ;  /* 0x0000100001687983 */ /* 0x000f680000300800 */
[----:B------:R-:W5:Y:S04]  /*52b0*/  LDL.LU R106, [R1+0x14] ;  /* 0x00001400016a7983 */ /* 0x000f680000300800 */
[----:B------:R-:W0:Y:S04]  /*52c0*/  LDS R102, [R102.X8+0x8954] ;  /* 0x0089540066667984 */ /* 0x000e280000008800 */
[----:B------:R-:W5:Y:S01]  /*52d0*/  LDL.LU R107, [R1+0x18] ;  /* 0x00001800016b7983 */ /* 0x000f620000300800 */
[----:B0-----:R-:W-:-:S04]  /*52e0*/  FFMA.FTZ R139, R102, R139, R155 ;  /* 0x0000008b668b7223 */ /* 0x001fc8000001009b */
[----:B------:R-:W-:-:S04]  /*52f0*/  FFMA.FTZ R136, R136, R139, R156 ;  /* 0x0000008b88887223 */ /* 0x000fc8000001009c */
[----:B------:R-:W-:-:S04]  /*5300*/  FFMA.FTZ R135, R135, R136, R157 ;  /* 0x0000008887877223 */ /* 0x000fc8000001009d */
[----:B------:R-:W-:-:S04]  /*5310*/  FFMA.FTZ R134, R134, R135, R158 ;  /* 0x0000008786867223 */ /* 0x000fc8000001009e */
[----:B------:R-:W-:-:S04]  /*5320*/  FFMA.FTZ R129, R129, R134, R161 ;  /* 0x0000008681817223 */ /* 0x000fc800000100a1 */
[----:B------:R-:W-:-:S04]  /*5330*/  FFMA.FTZ R128, R128, R129, R162 ;  /* 0x0000008180807223 */ /* 0x000fc800000100a2 */
[----:B------:R-:W-:-:S04]  /*5340*/  FFMA.FTZ R127, R127, R128, R163 ;  /* 0x000000807f7f7223 */ /* 0x000fc800000100a3 */
[-C--:B------:R-:W-:Y:S02]  /*5350*/  FFMA.FTZ R126, R126, R127.reuse, R164 ;  /* 0x0000007f7e7e7223 */ /* 0x080fe400000100a4 */
[----:B------:R-:W5:Y:S02]  /*5360*/  LDL.LU R164, [R1+0x1c] ;  /* 0x00001c0001a47983 */ /* 0x000f640000300800 */
[----:B------:R-:W-:Y:S02]  /*5370*/  FFMA.FTZ R123, R123, R126, R165 ;  /* 0x0000007e7b7b7223 */ /* 0x000fe400000100a5 */
[----:B------:R-:W-:Y:S02]  /*5380*/  FADD.FTZ R146, -R146, R132 ;  /* 0x0000008492927221 */ /* 0x000fe40000010100 */
[----:B------:R-:W-:Y:S02]  /*5390*/  FMUL.FTZ R25, R25, R127 ;  /* 0x0000007f19197220 */ /* 0x000fe40000410000 */
[----:B------:R-:W-:-:S02]  /*53a0*/  FADD.FTZ R145, -R145, R133 ;  /* 0x0000008591917221 */ /* 0x000fc40000010100 */
[----:B------:R-:W-:Y:S02]  /*53b0*/  FMUL.FTZ R26, R26, R128 ;  /* 0x000000801a1a7220 */ /* 0x000fe40000410000 */
[----:B------:R-:W-:Y:S02]  /*53c0*/  FADD.FTZ R144, -R144, R140 ;  /* 0x0000008c90907221 */ /* 0x000fe40000010100 */
[----:B------:R-:W-:Y:S02]  /*53d0*/  FMUL.FTZ R23, R23, R139 ;  /* 0x0000008b17177220 */ /* 0x000fe40000410000 */
[----:B------:R-:W-:Y:S02]  /*53e0*/  FMUL.FTZ R31, R31, R123 ;  /* 0x0000007b1f1f7220 */ /* 0x000fe40000410000 */
[----:B------:R-:W-:Y:S02]  /*53f0*/  FMUL.FTZ R22, R22, R136 ;  /* 0x0000008816167220 */ /* 0x000fe40000410000 */
[----:B------:R-:W-:-:S02]  /*5400*/  FADD.FTZ R137, -R137, R142 ;  /* 0x0000008e89897221 */ /* 0x000fc40000010100 */
[----:B------:R-:W-:Y:S02]  /*5410*/  FMUL.FTZ R24, R24, R126 ;  /* 0x0000007e18187220 */ /* 0x000fe40000410000 */
[----:B------:R-:W-:Y:S01]  /*5420*/  FFMA.FTZ R94, R22, R18, R94 ;  /* 0x00000012165e7223 */ /* 0x000fe2000001005e */
[----:B------:R-:W-:Y:S01]  /*5430*/  IADD3 R157, R0, 0x200, RZ ;  /* 0x00000200009d7810 */ /* 0x000fe20007ffe0ff */
[----:B------:R-:W-:Y:S02]  /*5440*/  FFMA.FTZ R95, R23, R19, R95 ;  /* 0x00000013175f7223 */ /* 0x000fe4000001005f */
[----:B------:R-:W-:Y:S01]  /*5450*/  FMUL.FTZ R162, R65, R109 ;  /* 0x0000006d41a27220 */ /* 0x000fe20000410000 */
[----:B------:R-:W-:Y:S01]  /*5460*/  LEA.HI.SX32 R157, R157, R0, 0x1b ;  /* 0x000000009d9d7211 */ /* 0x000fe200078fdaff */
[----:B------:R-:W-:Y:S02]  /*5470*/  FMUL.FTZ R161, R64, R108 ;  /* 0x0000006c40a17220 */ /* 0x000fe40000410000 */
[----:B------:R-:W-:Y:S01]  /*5480*/  FMUL.FTZ R27, R27, R129 ;  /* 0x000000811b1b7220 */ /* 0x000fe20000410000 */
[----:B------:R-:W-:Y:S01]  /*5490*/  UIMAD UR18, UR36, UR18, URZ ;  /* 0x00000012241272a4 */ /* 0x000fe2000f8e023f */
[----:B------:R-:W-:-:S03]  /*54a0*/  FMUL.FTZ R163, R52, R112 ;  /* 0x0000007034a37220 */ /* 0x000fc60000410000 */
[----:B------:R-:W-:-:S03]  /*54b0*/  UIMAD UR20, UR37, UR19, UR18 ;  /* 0x00000013251472a4 */ /* 0x000fc6000f8e0212 */
[----:B------:R-:W-:Y:S02]  /*54c0*/  ULDC.64 UR18, c[0x0][0x2b8] ;  /* 0x0000ae0000127ab9 */ /* 0x000fe40000000a00 */
[----:B------:R-:W-:-:S04]  /*54d0*/  UIMAD UR18, UR36, UR18, URZ ;  /* 0x00000012241272a4 */ /* 0x000fc8000f8e023f */
[----:B------:R-:W-:Y:S01]  /*54e0*/  UIMAD UR18, UR37, UR19, UR18 ;  /* 0x00000013251272a4 */ /* 0x000fe2000f8e0212 */
[----:B------:R-:W-:Y:S01]  /*54f0*/  FMUL.FTZ R133, R59, R133 ;  /* 0x000000853b857220 */ /* 0x000fe20000410000 */
[----:B------:R-:W-:Y:S01]  /*5500*/  ULEA UR40, UR23, 0xfffff800, 0xb ;  /* 0xfffff80017287891 */ /* 0x000fe2000f8e583f */
[----:B------:R-:W-:Y:S02]  /*5510*/  FMUL.FTZ R165, R54, R114 ;  /* 0x0000007236a57220 */ /* 0x000fe40000410000 */
[----:B--2---:R-:W-:-:S04]  /*5520*/  FFMA.FTZ R122, R122, R123, R160 ;  /* 0x0000007b7a7a7223 */ /* 0x004fc800000100a0 */
[----:B---3--:R-:W-:-:S04]  /*5530*/  FFMA.FTZ R121, R121, R122, R159 ;  /* 0x0000007a79797223 */ /* 0x008fc8000001009f */
[----:B----4-:R-:W-:-:S04]  /*5540*/  FFMA.FTZ R102, R120, R121, R105 ;  /* 0x0000007978667223 */ /* 0x010fc80000010069 */
[----:B-----5:R-:W-:-:S04]  /*5550*/  FFMA.FTZ R103, R119, R102, R103 ;  /* 0x0000006677677223 */ /* 0x020fc80000010067 */
[----:B------:R-:W-:-:S04]  /*5560*/  FFMA.FTZ R104, R118, R103, R104 ;  /* 0x0000006776687223 */ /* 0x000fc80000010068 */
[----:B------:R-:W-:Y:S01]  /*5570*/  FFMA.FTZ R106, R117, R104, R106 ;  /* 0x00000068756a7223 */ /* 0x000fe2000001006a */
[----:B------:R-:W-:-:S03]  /*5580*/  MOV R119, UR7 ;  /* 0x0000000700777c02 */ /* 0x000fc60008000f00 */
[----:B------:R-:W-:-:S04]  /*5590*/  FFMA.FTZ R105, R116, R106, R107 ;  /* 0x0000006a74697223 */ /* 0x000fc8000001006b */
[----:B------:R-:W-:Y:S02]  /*55a0*/  FMUL.FTZ R107, R105, R8 ;  /* 0x00000008696b7220 */ /* 0x000fe40000410000 */
[----:B------:R-:W-:Y:S02]  /*55b0*/  FMUL.FTZ R32, R32, R105 ;  /* 0x0000006920207220 */ /* 0x000fe40000410000 */
[----:B------:R-:W-:Y:S02]  /*55c0*/  FMUL.FTZ R33, R33, R106 ;  /* 0x0000006a21217220 */ /* 0x000fe40000410000 */
[----:B------:R-:W-:Y:S02]  /*55d0*/  FMUL.FTZ R155, R106, UR39 ;  /* 0x000000276a9b7c20 */ /* 0x000fe40008410000 */
[----:B------:R-:W-:Y:S01]  /*55e0*/  FMUL.FTZ R105, R105, UR39 ;  /* 0x0000002769697c20 */ /* 0x000fe20008410000 */
[----:B------:R-:W-:Y:S01]  /*55f0*/  SHF.L.U32 R116, R0, 0x4, RZ ;  /* 0x0000000400747819 */ /* 0x000fe200000006ff */
[----:B------:R-:W-:-:S02]  /*5600*/  FADD.FTZ R118, -R125, R109 ;  /* 0x0000006d7d767221 */ /* 0x000fc40000010100 */
[----:B------:R-:W-:Y:S02]  /*5610*/  FMUL.FTZ R106, R106, R9 ;  /* 0x000000096a6a7220 */ /* 0x000fe40000410000 */
[----:B------:R-:W-:Y:S01]  /*5620*/  FFMA.FTZ R117, R124, R107, RZ ;  /* 0x0000006b7c757223 */ /* 0x000fe200000100ff */
[----:B------:R0:W-:Y:S01]  /*5630*/  @!P0 STS.64 [R119.X8+0x9850], R100 ;  /* 0x0098506477008388 */ /* 0x0001e20000008a00 */
[----:B------:R-:W-:Y:S01]  /*5640*/  FMUL.FTZ R156, R105, R124 ;  /* 0x0000007c699c7220 */ /* 0x000fe20000410000 */
[----:B------:R-:W-:Y:S01]  /*5650*/  IADD3 R125, R116, 0x3, RZ ;  /* 0x00000003747d7810 */ /* 0x000fe20007ffe0ff */
[----:B------:R-:W-:Y:S01]  /*5660*/  FFMA.FTZ R105, R118, R106, R117 ;  /* 0x0000006a76697223 */ /* 0x000fe20000010075 */
[----:B------:R-:W-:Y:S01]  /*5670*/  IADD3 R117, R116, 0x1, RZ ;  /* 0x0000000174757810 */ /* 0x000fe20007ffe0ff */
[----:B------:R-:W-:Y:S01]  /*5680*/  FMUL.FTZ R155, R155, R118 ;  /* 0x000000769b9b7220 */ /* 0x000fe20000410000 */
[-C--:B------:R-:W-:Y:S01]  /*5690*/  LEA.HI.SX32 R120, R125, R116.reuse, 0x1b ;  /* 0x000000747d787211 */ /* 0x080fe200078fdaff */
[----:B------:R-:W-:Y:S01]  /*56a0*/  FMUL.FTZ R125, R104, UR39 ;  /* 0x00000027687d7c20 */ /* 0x000fe20008410000 */
[----:B------:R-:W-:-:S02]  /*56b0*/  LEA.HI.SX32 R118, R117, R116, 0x1b ;  /* 0x0000007475767211 */ /* 0x000fc400078fdaff */
[----:B0-----:R-:W-:Y:S01]  /*56c0*/  IADD3 R119, R116, 0x2, RZ ;  /* 0x0000000274777810 */ /* 0x001fe20007ffe0ff */
[----:B------:R-:W-:Y:S01]  /*56d0*/  FMUL.FTZ R101, R20, R134 ;  /* 0x0000008614657220 */ /* 0x000fe20000410000 */
[-C--:B------:R-:W-:Y:S01]  /*56e0*/  LEA.HI.SX32 R20, R116, R116.reuse, 0x1b ;  /* 0x0000007474147211 */ /* 0x080fe200078fdaff */
[----:B------:R-:W-:Y:S01]  /*56f0*/  FMUL.FTZ R100, R21, R135 ;  /* 0x0000008715647220 */ /* 0x000fe20000410000 */
[----:B------:R-:W-:Y:S01]  /*5700*/  LEA.HI.SX32 R119, R119, R116, 0x1b ;  /* 0x0000007477777211 */ /* 0x000fe200078fdaff */
[----:B------:R-:W-:Y:S02]  /*5710*/  FADD.FTZ R116, -R154, R110 ;  /* 0x0000006e9a747221 */ /* 0x000fe40000010100 */
[----:B------:R-:W-:Y:S02]  /*5720*/  FMUL.FTZ R21, R104, R10 ;  /* 0x0000000a68157220 */ /* 0x000fe40000410000 */
[----:B------:R-:W-:Y:S02]  /*5730*/  FMUL.FTZ R154, R125, R116 ;  /* 0x000000747d9a7220 */ /* 0x000fe40000410000 */
[----:B------:R-:W-:-:S02]  /*5740*/  FFMA.FTZ R105, R116, R21, R105 ;  /* 0x0000001574697223 */ /* 0x000fc40000010069 */
[----:B------:R-:W-:Y:S02]  /*5750*/  FADD.FTZ R116, -R153, R111 ;  /* 0x0000006f99747221 */ /* 0x000fe40000010100 */
[----:B------:R-:W-:Y:S02]  /*5760*/  FMUL.FTZ R124, R103, R11 ;  /* 0x0000000b677c7220 */ /* 0x000fe40000410000 */
[----:B------:R-:W-:Y:S02]  /*5770*/  FMUL.FTZ R117, R37, R106 ;  /* 0x0000006a25757220 */ /* 0x000fe40000410000 */
[----:B------:R-:W-:Y:S02]  /*5780*/  FMUL.FTZ R34, R34, R104 ;  /* 0x0000006822227220 */ /* 0x000fe40000410000 */
[----:B------:R-:W-:Y:S02]  /*5790*/  FMUL.FTZ R35, R35, R103 ;  /* 0x0000006723237220 */ /* 0x000fe40000410000 */
[----:B------:R-:W-:-:S02]  /*57a0*/  FMUL.FTZ R153, R103, UR39 ;  /* 0x0000002767997c20 */ /* 0x000fc40008410000 */
[----:B------:R-:W-:Y:S02]  /*57b0*/  FMUL.FTZ R106, R38, R21 ;  /* 0x00000015266a7220 */ /* 0x000fe40000410000 */
[----:B------:R-:W-:Y:S02]  /*57c0*/  FADD.FTZ R104, -R152, R112 ;  /* 0x0000007098687221 */ /* 0x000fe40000010100 */
[----:B------:R-:W-:Y:S02]  /*57d0*/  FMUL.FTZ R21, R102, UR39 ;  /* 0x0000002766157c20 */ /* 0x000fe40008410000 */
[----:B------:R-:W-:Y:S02]  /*57e0*/  FFMA.FTZ R105, R116, R124, R105 ;  /* 0x0000007c74697223 */ /* 0x000fe40000010069 */
[----:B------:R-:W-:Y:S02]  /*57f0*/  FMUL.FTZ R103, R102, R4 ;  /* 0x0000000466677220 */ /* 0x000fe40000410000 */
[----:B------:R-:W-:-:S02]  /*5800*/  FMUL.FTZ R107, R36, R107 ;  /* 0x0000006b246b7220 */ /* 0x000fc40000410000 */
[----:B------:R-:W-:Y:S02]  /*5810*/  FMUL.FTZ R28, R28, R102 ;  /* 0x000000661c1c7220 */ /* 0x000fe40000410000 */
[----:B------:R-:W-:Y:S02]  /*5820*/  FMUL.FTZ R152, R21, R104 ;  /* 0x0000006815987220 */ /* 0x000fe40000410000 */
[----:B------:R-:W-:Y:S02]  /*5830*/  FFMA.FTZ R105, R104, R103, R105 ;  /* 0x0000006768697223 */ /* 0x000fe40000010069 */
[----:B------:R-:W-:Y:S02]  /*5840*/  FADD.FTZ R102, -R151, R113 ;  /* 0x0000007197667221 */ /* 0x000fe40000010100 */
[C---:B------:R-:W-:Y:S01]  /*5850*/  FMUL.FTZ R104, R121.reuse, R5 ;  /* 0x0000000579687220 */ /* 0x040fe20000410000 */
[----:B------:R0:W-:Y:S01]  /*5860*/  STS [R20.X4+0x4200], R107 ;  /* 0x0042006b14007388 */ /* 0x0001e20000004800 */
[----:B------:R-:W-:-:S02]  /*5870*/  FMUL.FTZ R151, R121, UR39 ;  /* 0x0000002779977c20 */ /* 0x000fc40008410000 */
[----:B------:R-:W-:Y:S01]  /*5880*/  FFMA.FTZ R105, R102, R104, R105 ;  /* 0x0000006866697223 */ /* 0x000fe20000010069 */
[----:B------:R1:W-:Y:S01]  /*5890*/  STS [R118.X4+0x4204], R117 ;  /* 0x0042047576007388 */ /* 0x0003e20000004800 */
[----:B------:R-:W-:Y:S02]  /*58a0*/  FMUL.FTZ R21, R39, R124 ;  /* 0x0000007c27157220 */ /* 0x000fe40000410000 */
[----:B0-----:R-:W-:Y:S02]  /*58b0*/  FMUL.FTZ R107, R41, R104 ;  /* 0x00000068296b7220 */ /* 0x001fe40000410000 */
[----:B------:R-:W-:Y:S02]  /*58c0*/  FADD.FTZ R104, -R150, R114 ;  /* 0x0000007296687221 */ /* 0x000fe40000010100 */
[----:B-1----:R-:W-:Y:S01]  /*58d0*/  FMUL.FTZ R117, R122, R6 ;  /* 0x000000067a757220 */ /* 0x002fe20000410000 */
[----:B------:R0:W-:Y:S01]  /*58e0*/  STS [R119.X4+0x4208], R106 ;  /* 0x0042086a77007388 */ /* 0x0001e20000004800 */
[----:B------:R-:W-:-:S02]  /*58f0*/  FMUL.FTZ R151, R151, R102 ;  /* 0x0000006697977220 */ /* 0x000fc40000410000 */
[----:B------:R-:W-:Y:S02]  /*5900*/  FMUL.FTZ R102, R123, R7 ;  /* 0x000000077b667220 */ /* 0x000fe40000410000 */
[----:B------:R-:W-:Y:S01]  /*5910*/  FFMA.FTZ R105, R104, R117, R105 ;  /* 0x0000007568697223 */ /* 0x000fe20000010069 */
[----:B------:R1:W-:Y:S01]  /*5920*/  STS [R120.X4+0x420c], R21 ;  /* 0x00420c1578007388 */ /* 0x0003e20000004800 */
[----:B------:R-:W-:Y:S02]  /*5930*/  FMUL.FTZ R153, R153, R116 ;  /* 0x0000007499997220 */ /* 0x000fe40000410000 */
[----:B0-----:R-:W-:Y:S02]  /*5940*/  FADD.FTZ R106, -R149, R115 ;  /* 0x00000073956a7221 */ /* 0x001fe40000010100 */
[----:B------:R-:W-:Y:S02]  /*5950*/  FMUL.FTZ R150, R122, UR39 ;  /* 0x000000277a967c20 */ /* 0x000fe40008410000 */
[----:B------:R-:W-:-:S02]  /*5960*/  FMUL.FTZ R149, R123, UR39 ;  /* 0x000000277b957c20 */ /* 0x000fc40008410000 */
[----:B------:R-:W-:Y:S02]  /*5970*/  FMUL.FTZ R116, R126, R12 ;  /* 0x0000000c7e747220 */ /* 0x000fe40000410000 */
[----:B-1----:R-:W-:Y:S02]  /*5980*/  FADD.FTZ R21, -R148, R130 ;  /* 0x0000008294157221 */ /* 0x002fe40000010100 */
[----:B------:R-:W-:Y:S02]  /*5990*/  FFMA.FTZ R105, R106, R102, R105 ;  /* 0x000000666a697223 */ /* 0x000fe40000010069 */
[----:B------:R-:W-:Y:S02]  /*59a0*/  FMUL.FTZ R150, R150, R104 ;  /* 0x0000006896967220 */ /* 0x000fe40000410000 */
[----:B------:R-:W-:Y:S02]  /*59b0*/  FMUL.FTZ R149, R149, R106 ;  /* 0x0000006a95957220 */ /* 0x000fe40000410000 */
[----:B------:R-:W-:-:S02]  /*59c0*/  FMUL.FTZ R104, R127, R13 ;  /* 0x0000000d7f687220 */ /* 0x000fc40000410000 */
[----:B------:R-:W-:Y:S02]  /*59d0*/  FFMA.FTZ R105, R21, R116, R105 ;  /* 0x0000007415697223 */ /* 0x000fe40000010069 */
[----:B------:R-:W-:Y:S02]  /*59e0*/  FADD.FTZ R106, -R147, R131 ;  /* 0x00000083936a7221 */ /* 0x000fe40000010100 */
[----:B------:R-:W-:Y:S02]  /*59f0*/  FMUL.FTZ R29, R29, R121 ;  /* 0x000000791d1d7220 */ /* 0x000fe40000410000 */
[----:B------:R-:W-:Y:S02]  /*5a00*/  FMUL.FTZ R148, R126, UR39 ;  /* 0x000000277e947c20 */ /* 0x000fe40008410000 */
[----:B------:R-:W-:Y:S02]  /*5a10*/  FMUL.FTZ R121, R42, R117 ;  /* 0x000000752a797220 */ /* 0x000fe40000410000 */
[----:B------:R-:W-:-:S02]  /*5a20*/  FMUL.FTZ R103, R40, R103 ;  /* 0x0000006728677220 */ /* 0x000fc40000410000 */
[----:B------:R-:W-:Y:S02]  /*5a30*/  FMUL.FTZ R117, R128, R14 ;  /* 0x0000000e80757220 */ /* 0x000fe40000410000 */
[----:B------:R-:W-:Y:S02]  /*5a40*/  FFMA.FTZ R105, R106, R104, R105 ;  /* 0x000000686a697223 */ /* 0x000fe40000010069 */
[----:B------:R-:W-:Y:S02]  /*5a50*/  FMUL.FTZ R148, R148, R21 ;  /* 0x0000001594947220 */ /* 0x000fe40000410000 */
[----:B------:R-:W-:Y:S02]  /*5a60*/  FMUL.FTZ R127, R127, UR39 ;  /* 0x000000277f7f7c20 */ /* 0x000fe40008410000 */
[----:B------:R-:W-:Y:S02]  /*5a70*/  FMUL.FTZ R125, R43, R102 ;  /* 0x000000662b7d7220 */ /* 0x000fe40000410000 */
[----:B------:R-:W-:Y:S01]  /*5a80*/  FMUL.FTZ R21, R128, UR39 ;  /* 0x0000002780157c20 */ /* 0x000fe20008410000 */
[----:B------:R0:W-:Y:S01]  /*5a90*/  STS [R20.X4+0x4210], R103 ;  /* 0x0042106714007388 */ /* 0x0001e20000004800 */
[----:B------:R-:W-:-:S02]  /*5aa0*/  FMUL.FTZ R102, R129, R15 ;  /* 0x0000000f81667220 */ /* 0x000fc40000410000 */
[----:B------:R-:W-:Y:S01]  /*5ab0*/  FFMA.FTZ R105, R146, R117, R105 ;  /* 0x0000007592697223 */ /* 0x000fe20000010069 */
[----:B------:R1:W-:Y:S01]  /*5ac0*/  STS [R20.X4+0x4214], R107 ;  /* 0x0042146b14007388 */ /* 0x0003e20000004800 */
[----:B------:R-:W-:Y:S02]  /*5ad0*/  FMUL.FTZ R128, R127, R106 ;  /* 0x0000006a7f807220 */ /* 0x000fe40000410000 */
[----:B------:R-:W-:Y:S02]  /*5ae0*/  FMUL.FTZ R127, R21, R146 ;  /* 0x00000092157f7220 */ /* 0x000fe40000410000 */
[----:B0-----:R-:W-:Y:S02]  /*5af0*/  FMUL.FTZ R103, R44, R116 ;  /* 0x000000742c677220 */ /* 0x001fe40000410000 */
[----:B------:R-:W-:Y:S02]  /*5b00*/  FMUL.FTZ R21, R134, R16 ;  /* 0x0000001086157220 */ /* 0x000fe40000410000 */
[----:B-1----:R-:W-:-:S02]  /*5b10*/  FMUL.FTZ R107, R45, R104 ;  /* 0x000000682d6b7220 */ /* 0x002fc40000410000 */
[----:B------:R-:W-:Y:S02]  /*5b20*/  FFMA.FTZ R105, R145, R102, R105 ;  /* 0x0000006691697223 */ /* 0x000fe40000010069 */
[----:B------:R-:W-:Y:S01]  /*5b30*/  FMUL.FTZ R104, R135, R17 ;  /* 0x0000001187687220 */ /* 0x000fe20000410000 */
[----:B------:R0:W-:Y:S01]  /*5b40*/  STS [R20.X4+0x4220], R103 ;  /* 0x0042206714007388 */ /* 0x0001e20000004800 */
[----:B------:R-:W-:-:S03]  /*5b50*/  FFMA.FTZ R105, R144, R21, R105 ;  /* 0x0000001590697223 */ /* 0x000fc60000010069 */
[----:B------:R1:W-:Y:S01]  /*5b60*/  STS [R20.X4+0x4224], R107 ;  /* 0x0042246b14007388 */ /* 0x0003e20000004800 */
[----:B------:R-:W-:Y:S02]  /*5b70*/  FADD.FTZ R138, -R138, R164 ;  /* 0x000000a48a8a7221 */ /* 0x000fe40000010100 */
[----:B------:R-:W-:Y:S02]  /*5b80*/  FMUL.FTZ R106, R136, R18 ;  /* 0x00000012886a7220 */ /* 0x000fe40000410000 */
[----:B0-----:R-:W-:Y:S02]  /*5b90*/  FMUL.FTZ R103, R48, R21 ;  /* 0x0000001530677220 */ /* 0x001fe40000410000 */
[----:B------:R-:W-:Y:S02]  /*5ba0*/  FMUL.FTZ R21, R139, UR39 ;  /* 0x000000278b157c20 */ /* 0x000fe40008410000 */
[----:B-1----:R-:W-:Y:S02]  /*5bb0*/  FMUL.FTZ R107, R49, R104 ;  /* 0x00000068316b7220 */ /* 0x002fe40000410000 */
[----:B------:R-:W-:Y:S01]  /*5bc0*/  FMUL.FTZ R139, R139, R19 ;  /* 0x000000138b8b7220 */ /* 0x000fe20000410000 */
[----:B------:R0:W-:Y:S01]  /*5bd0*/  STS [R20.X4+0x421c], R125 ;  /* 0x00421c7d14007388 */ /* 0x0001e20000004800 */
[----:B------:R-:W-:-:S03]  /*5be0*/  FMUL.FTZ R123, R47, R102 ;  /* 0x000000662f7b7220 */ /* 0x000fc60000410000 */
[----:B------:R1:W-:Y:S04]  /*5bf0*/  STS [R20.X4+0x4218], R121 ;  /* 0x0042187914007388 */ /* 0x0003e80000004800 */
[----:B------:R2:W-:Y:S01]  /*5c00*/  STS [R20.X4+0x4234], R107 ;  /* 0x0042346b14007388 */ /* 0x0005e20000004800 */
[-C--:B0-----:R-:W-:Y:S02]  /*5c10*/  FMUL.FTZ R125, R138, R139.reuse ;  /* 0x0000008b8a7d7220 */ /* 0x081fe40000410000 */
[----:B------:R-:W-:Y:S02]  /*5c20*/  FMUL.FTZ R139, R51, R139 ;  /* 0x0000008b338b7220 */ /* 0x000fe40000410000 */
[----:B-1----:R-:W-:Y:S02]  /*5c30*/  FMUL.FTZ R121, R46, R117 ;  /* 0x000000752e797220 */ /* 0x002fe40000410000 */
[----:B--2---:R-:W-:-:S03]  /*5c40*/  FMUL.FTZ R107, R50, R106 ;  /* 0x0000006a326b7220 */ /* 0x004fc60000410000 */
[----:B------:R-:W-:Y:S01]  /*5c50*/  STS [R20.X4+0x4228], R121 ;  /* 0x0042287914007388 */ /* 0x000fe20000004800 */
[----:B------:R-:W-:-:S03]  /*5c60*/  FMUL.FTZ R136, R136, UR39 ;  /* 0x0000002788887c20 */ /* 0x000fc60008410000 */
[----:B------:R-:W-:Y:S04]  /*5c70*/  STS [R20.X4+0x422c], R123 ;  /* 0x00422c7b14007388 */ /* 0x000fe80000004800 */
[----:B------:R0:W-:Y:S04]  /*5c80*/  STS [R20.X4+0x4230], R103 ;  /* 0x0042306714007388 */ /* 0x0001e80000004800 */
[----:B------:R1:W-:Y:S04]  /*5c90*/  STS [R20.X4+0x4238], R107 ;  /* 0x0042386b14007388 */ /* 0x0003e80000004800 */
[----:B------:R2:W-:Y:S01]  /*5ca0*/  STS [R20.X4+0x423c], R139 ;  /* 0x00423c8b14007388 */ /* 0x0005e20000004800 */
[----:B------:R-:W-:-:S02]  /*5cb0*/  FMUL.FTZ R124, R134, UR39 ;  /* 0x00000027867c7c20 */ /* 0x000fc40008410000 */
[----:B------:R-:W-:Y:S02]  /*5cc0*/  FADD.FTZ R102, -R143, R141 ;  /* 0x0000008d8f667221 */ /* 0x000fe40000010100 */
[----:B------:R-:W-:Y:S02]  /*5cd0*/  FMUL.FTZ R135, R135, UR39 ;  /* 0x0000002787877c20 */ /* 0x000fe40008410000 */
[----:B0-----:R-:W-:Y:S02]  /*5ce0*/  FMUL.FTZ R103, R136, R137 ;  /* 0x0000008988677220 */ /* 0x001fe40000410000 */
[----:B------:R-:W-:Y:S02]  /*5cf0*/  FMUL.FTZ R116, R21, R138 ;  /* 0x0000008a15747220 */ /* 0x000fe40000410000 */
[----:B------:R-:W-:Y:S02]  /*5d00*/  FMUL.FTZ R126, R129, UR39 ;  /* 0x00000027817e7c20 */ /* 0x000fe40008410000 */
[----:B------:R-:W-:-:S02]  /*5d10*/  FMUL.FTZ R124, R124, R144 ;  /* 0x000000907c7c7220 */ /* 0x000fc40000410000 */
[----:B------:R-:W-:Y:S02]  /*5d20*/  FMUL.FTZ R135, R135, R102 ;  /* 0x0000006687877220 */ /* 0x000fe40000410000 */
[----:B------:R-:W-:Y:S02]  /*5d30*/  FFMA.FTZ R21, R102, R104, R105 ;  /* 0x0000006866157223 */ /* 0x000fe40000010069 */
[----:B------:R-:W-:Y:S01]  /*5d40*/  FFMA.FTZ R103, R50, R22, R103 ;  /* 0x0000001632677223 */ /* 0x000fe20000010067 */
[----:B------:R-:W-:Y:S01]  /*5d50*/  IADD3 R159, R0, 0x100, RZ ;  /* 0x00000100009f7810 */ /* 0x000fe20007ffe0ff */
[----:B------:R-:W-:Y:S01]  /*5d60*/  FMUL.FTZ R126, R126, R145 ;  /* 0x000000917e7e7220 */ /* 0x000fe20000410000 */
[C---:B------:R-:W-:Y:S01]  /*5d70*/  IADD3 R105, R0.reuse, 0x180, RZ ;  /* 0x0000018000697810 */ /* 0x040fe20007ffe0ff */
[----:B------:R-:W-:Y:S01]  /*5d80*/  FFMA.FTZ R21, R137, R106, R21 ;  /* 0x0000006a89157223 */ /* 0x000fe20000010015 */
[C---:B------:R-:W-:Y:S01]  /*5d90*/  IADD3 R147, R0.reuse, 0x280, RZ ;  /* 0x0000028000937810 */ /* 0x040fe20007ffe0ff */
[----:B------:R-:W-:Y:S01]  /*5da0*/  FFMA.FTZ R116, R51, R23, R116 ;  /* 0x0000001733747223 */ /* 0x000fe20000010074 */
[C---:B-1----:R-:W-:Y:S01]  /*5db0*/  IADD3 R107, R0.reuse, 0x300, RZ ;  /* 0x00000300006b7810 */ /* 0x042fe20007ffe0ff */
[----:B------:R-:W-:Y:S01]  /*5dc0*/  FFMA.FTZ R22, R49, R100, R135 ;  /* 0x0000006431167223 */ /* 0x000fe20000010087 */
[----:B------:R-:W-:Y:S01]  /*5dd0*/  IADD3 R145, R0, 0x380, RZ ;  /* 0x0000038000917810 */ /* 0x000fe20007ffe0ff */
[----:B------:R-:W-:Y:S01]  /*5de0*/  FFMA.FTZ R124, R48, R101, R124 ;  /* 0x00000065307c7223 */ /* 0x000fe2000001007c */
[C---:B------:R-:W-:Y:S01]  /*5df0*/  IADD3 R109, R0.reuse, 0x400, RZ ;  /* 0x00000400006d7810 */ /* 0x040fe20007ffe0ff */
[----:B------:R-:W-:Y:S01]  /*5e00*/  FFMA.FTZ R92, R101, R16, R92 ;  /* 0x00000010655c7223 */ /* 0x000fe2000001005c */
[C---:B------:R-:W-:Y:S01]  /*5e10*/  IADD3 R143, R0.reuse, 0x480, RZ ;  /* 0x00000480008f7810 */ /* 0x040fe20007ffe0ff */
[----:B------:R-:W-:Y:S01]  /*5e20*/  FADD.FTZ R70, R103, R70 ;  /* 0x0000004667467221 */ /* 0x000fe20000010000 */
[----:B------:R-:W-:-:S02]  /*5e30*/  IADD3 R103, R0, 0x80, RZ ;  /* 0x0000008000677810 */ /* 0x000fc40007ffe0ff */
[C---:B--2---:R-:W-:Y:S02]  /*5e40*/  IADD3 R139, R0.reuse, 0x500, RZ ;  /* 0x00000500008b7810 */ /* 0x044fe40007ffe0ff */
        /* <DEDUP_REMOVED lines=18> */
[----:B------:R-:W-:Y:S01]  /*5f70*/  LEA.HI.SX32 R136, R101, R0, 0x1b ;  /* 0x0000000065887211 */ /* 0x000fe200078fdaff */
[----:B------:R-:W-:Y:S01]  /*5f80*/  FMUL.FTZ R110, R66, R110 ;  /* 0x0000006e426e7220 */ /* 0x000fe20000410000 */
[----:B------:R-:W-:Y:S01]  /*5f90*/  LEA.HI.SX32 R135, R135, R0, 0x1b ;  /* 0x0000000087877211 */ /* 0x000fe200078fdaff */
[----:B------:R-:W-:Y:S01]  /*5fa0*/  FMUL.FTZ R30, R30, R122 ;  /* 0x0000007a1e1e7220 */ /* 0x000fe20000410000 */
        /* <DEDUP_REMOVED lines=21> */
[----:B------:R-:W-:Y:S04]  /*6100*/  STS [R20.X4+0x6300], R161 ;  /* 0x006300a114007388 */ /* 0x000fe80000004800 */
[----:B------:R-:W-:Y:S04]  /*6110*/  STS [R118.X4+0x6304], R162 ;  /* 0x006304a276007388 */ /* 0x000fe80000004800 */
[----:B------:R-:W-:Y:S01]  /*6120*/  STS [R119.X4+0x6308], R110 ;  /* 0x0063086e77007388 */ /* 0x000fe20000004800 */
[----:B------:R-:W-:-:S03]  /*6130*/  FMUL.FTZ R115, R55, R115 ;  /* 0x0000007337737220 */ /* 0x000fc60000410000 */
[----:B------:R-:W-:Y:S04]  /*6140*/  STS [R120.X4+0x630c], R111 ;  /* 0x00630c6f78007388 */ /* 0x000fe80000004800 */
[----:B------:R5:W-:Y:S01]  /*6150*/  STS [R20.X4+0x6314], R113 ;  /* 0x0063147114007388 */ /* 0x000be20000004800 */
[----:B------:R-:W-:-:S03]  /*6160*/  MOV R112, R0 ;  /* 0x0000000000707202 */ /* 0x000fc60000000f00 */
[----:B------:R1:W-:Y:S01]  /*6170*/  STS [R20.X4+0x631c], R115 ;  /* 0x00631c7314007388 */ /* 0x0003e20000004800 */
[----:B-----5:R-:W-:Y:S01]  /*6180*/  HFMA2.MMA R113, -RZ, RZ, 0, 0 ;  /* 0x00000000ff717435 */ /* 0x020fe200000001ff */
[----:B------:R-:W-:Y:S02]  /*6190*/  MOV R111, UR37 ;  /* 0x00000025006f7c02 */ /* 0x000fe40008000f00 */
[----:B-1----:R-:W-:Y:S01]  /*61a0*/  MOV R115, UR37 ;  /* 0x0000002500737c02 */ /* 0x002fe20008000f00 */
[----:B------:R-:W-:-:S06]  /*61b0*/  FMUL.FTZ R119, R56, R130 ;  /* 0x0000008238777220 */ /* 0x000fcc0000410000 */
[----:B------:R-:W-:-:S04]  /*61c0*/  IMAD.WIDE.U32 R110, R111, c[0x0][0x298], R112 ;  /* 0x0000a6006f6e7a25 */ /* 0x000fc800078e0070 */
[----:B------:R-:W-:Y:S01]  /*61d0*/  IMAD.WIDE.U32 R112, R115, c[0x0][0x2b8], R112 ;  /* 0x0000ae0073707a25 */ /* 0x000fe200078e0070 */
[----:B------:R-:W-:Y:S01]  /*61e0*/  IADD3 R111, R111, UR20, RZ ;  /* 0x000000146f6f7c10 */ /* 0x000fe2000fffe0ff */
[----:B------:R1:W-:Y:S01]  /*61f0*/  STS [R20.X4+0x6320], R119 ;  /* 0x0063207714007388 */ /* 0x0003e20000004800 */
[----:B------:R-:W-:Y:S01]  /*6200*/  MOV R115, UR22 ;  /* 0x0000001600737c02 */ /* 0x000fe20008000f00 */
[----:B------:R-:W-:Y:S01]  /*6210*/  FMUL.FTZ R161, R58, R132 ;  /* 0x000000843aa17220 */ /* 0x000fe20000410000 */
[----:B------:R-:W-:Y:S01]  /*6220*/  IADD3 R113, R113, UR18, RZ ;  /* 0x0000001271717c10 */ /* 0x000fe2000fffe0ff */
[----:B------:R5:W-:Y:S01]  /*6230*/  STS [R20.X4+0x632c], R133 ;  /* 0x00632c8514007388 */ /* 0x000be20000004800 */
[----:B------:R-:W-:Y:S01]  /*6240*/  FMUL.FTZ R131, R57, R131 ;  /* 0x0000008339837220 */ /* 0x000fe20000410000 */
[----:B------:R-:W-:Y:S01]  /*6250*/  ULDC.64 UR18, c[0x0][0x2a0] ;  /* 0x0000a80000127ab9 */ /* 0x000fe20000000a00 */
[----:B------:R-:W-:-:S04]  /*6260*/  IMAD.WIDE.U32 R110, R115, c[0x0][0x2a0], R110 ;  /* 0x0000a800736e7a25 */ /* 0x000fc800078e006e */
[----:B------:R-:W-:Y:S01]  /*6270*/  FMUL.FTZ R141, R61, R141 ;  /* 0x0000008d3d8d7220 */ /* 0x000fe20000410000 */
[----:B-1----:R-:W-:Y:S01]  /*6280*/  MOV R119, UR22 ;  /* 0x0000001600777c02 */ /* 0x002fe20008000f00 */
[----:B------:R1:W-:Y:S01]  /*6290*/  STS [R20.X4+0x6328], R161 ;  /* 0x006328a114007388 */ /* 0x0003e20000004800 */
[----:B------:R-:W-:Y:S01]  /*62a0*/  FMUL.FTZ R115, R60, R140 ;  /* 0x0000008c3c737220 */ /* 0x000fe20000410000 */
[----:B------:R-:W-:Y:S01]  /*62b0*/  ULDC.64 UR20, c[0x0][0x2c0] ;  /* 0x0000b00000147ab9 */ /* 0x000fe20000000a00 */
[----:B-----5:R-:W-:Y:S02]  /*62c0*/  FMUL.FTZ R133, R62, R142 ;  /* 0x0000008e3e857220 */ /* 0x020fe40000410000 */
[----:B------:R-:W-:Y:S01]  /*62d0*/  IMAD.WIDE.U32 R112, R119, c[0x0][0x2c0], R112 ;  /* 0x0000b00077707a25 */ /* 0x000fe200078e0070 */
[----:B------:R-:W-:-:S03]  /*62e0*/  MOV R119, UR40 ;  /* 0x0000002800777c02 */ /* 0x000fc60008000f00 */
[----:B-1----:R-:W-:Y:S01]  /*62f0*/  FMUL.FTZ R161, R63, R164 ;  /* 0x000000a43fa17220 */ /* 0x002fe20000410000 */
[----:B------:R-:W-:Y:S01]  /*6300*/  STS [R20.X4+0x6310], R163 ;  /* 0x006310a314007388 */ /* 0x000fe20000004800 */
[----:B------:R-:W-:-:S03]  /*6310*/  UIMAD UR18, UR38, UR18, URZ ;  /* 0x00000012261272a4 */ /* 0x000fc6000f8e023f */
[----:B------:R-:W-:Y:S01]  /*6320*/  STS [R20.X4+0x6318], R165 ;  /* 0x006318a514007388 */ /* 0x000fe20000004800 */
[----:B------:R-:W-:-:S03]  /*6330*/  UIMAD UR20, UR38, UR20, URZ ;  /* 0x00000014261472a4 */ /* 0x000fc6000f8e023f */
[----:B------:R-:W-:Y:S04]  /*6340*/  STS [R20.X4+0x6324], R131 ;  /* 0x0063248314007388 */ /* 0x000fe80000004800 */
[----:B------:R-:W-:Y:S04]  /*6350*/  STS [R20.X4+0x6330], R115 ;  /* 0x0063307314007388 */ /* 0x000fe80000004800 */
[----:B------:R-:W-:Y:S04]  /*6360*/  STS [R20.X4+0x6334], R141 ;  /* 0x0063348d14007388 */ /* 0x000fe80000004800 */
[----:B------:R-:W-:Y:S04]  /*6370*/  STS [R20.X4+0x6338], R133 ;  /* 0x0063388514007388 */ /* 0x000fe80000004800 */
[----:B------:R1:W-:Y:S01]  /*6380*/  STS [R20.X4+0x633c], R161 ;  /* 0x00633ca114007388 */ /* 0x0003e20000004800 */
[----:B------:R-:W-:-:S02]  /*6390*/  UIMAD UR18, UR22, UR19, UR18 ;  /* 0x00000013161272a4 */ /* 0x000fc4000f8e0212 */
[----:B------:R-:W-:Y:S01]  /*63a0*/  UIMAD UR20, UR22, UR21, UR20 ;  /* 0x00000015161472a4 */ /* 0x000fe2000f8e0214 */
[----:B-1----:R-:W-:Y:S01]  /*63b0*/  IADD3 R20, -R119, c[0x0][0x168], -R0 ;  /* 0x00005a0077147a10 */ /* 0x002fe20007ffe900 */
[----:B------:R-:W-:Y:S03]  /*63c0*/  BAR.SYNC.DEFER_BLOCKING 0x0 ;  /* 0x0000000000007b1d */ /* 0x000fe60000010000 */
[----:B------:R-:W-:Y:S01]  /*63d0*/  ISETP.GE.AND P0, PT, R20, 0x1, PT ;  /* 0x000000011400780c */ /* 0x000fe20003f06270 */
[----:B------:R-:W-:Y:S01]  /*63e0*/  USHF.R.S32.HI UR19, URZ, 0x1f, UR40 ;  /* 0x0000001f3f137899 */ /* 0x000fe20008011428 */
[----:B------:R-:W-:Y:S02]  /*63f0*/  IADD3 R130, R111, UR18, RZ ;  /* 0x000000126f827c10 */ /* 0x000fe4000fffe0ff */
[----:B------:R-:W-:Y:S02]  /*6400*/  IADD3 R118, P1, R110, UR40, RZ ;  /* 0x000000286e767c10 */ /* 0x000fe4000ff3e0ff */
[----:B------:R-:W-:-:S02]  /*6410*/  IADD3 R131, R113, UR20, RZ ;  /* 0x0000001471837c10 */ /* 0x000fc4000fffe0ff */
[----:B------:R-:W-:Y:S01]  /*6420*/  IADD3 R114, P2, R112, UR40, RZ ;  /* 0x0000002870727c10 */ /* 0x000fe2000ff5e0ff */
[----:B------:R-:W-:Y:S01]  /*6430*/  BSSY B0, `(.L_x_2254) ;  /* 0x0000018000007945 */ /* 0x000fe20003800000 */
[----:B------:R-:W-:Y:S02]  /*6440*/  IADD3.X R119, R130, UR19, RZ, P1, !PT ;  /* 0x0000001382777c10 */ /* 0x000fe40008ffe4ff */
[----:B------:R-:W-:Y:S01]  /*6450*/  IADD3.X R115, R131, UR19, RZ, P2, !PT ;  /* 0x0000001383737c10 */ /* 0x000fe200097fe4ff */
[----:B------:R-:W-:Y:S05]  /*6460*/  @!P0 BRA `(.L_x_2255) ;  /* 0x0000014000008947 */ /* 0x000fea0003800000 */
[----:B0-234-:R0:W1:Y:S01]  /*6470*/  LDS R132, [R121.X4+0x6300] ;  /* 0x0063000079847984 */ /* 0x01d0620000004800 */
[----:B------:R-:W-:Y:S01]  /*6480*/  USHF.R.S32.HI UR20, URZ, 0x1f, UR7 ;  /* 0x0000001f3f147899 */ /* 0x000fe20008011407 */
[----:B------:R-:W-:Y:S01]  /*6490*/  MOV R133, UR7 ;  /* 0x0000000700857c02 */ /* 0x000fe20008000f00 */
[----:B------:R-:W-:Y:S02]  /*64a0*/  ULDC.64 UR18, c[0x0][0x2b0] ;  /* 0x0000ac0000127ab9 */ /* 0x000fe40000000a00 */
[----:B------:R-:W-:-:S02]  /*64b0*/  UIMAD UR18, UR20, UR18, URZ ;  /* 0x00000012141272a4 */ /* 0x000fc4000f8e023f */
[----:B------:R-:W-:Y:S02]  /*64c0*/  IMAD.WIDE.U32 R118, R133, c[0x0][0x2b0], R118 ;  /* 0x0000ac0085767a25 */ /* 0x000fe400078e0076 */
[----:B------:R-:W-:-:S03]  /*64d0*/  UIMAD UR18, UR7, UR19, UR18 ;  /* 0x00000013071272a4 */ /* 0x000fc6000f8e0212 */
[----:B------:R-:W-:-:S03]  /*64e0*/  LEA R120, P0, R118, c[0x0][0x318], 0x2 ;  /* 0x0000c60076787a11 */ /* 0x000fc600078010ff */
[----:B------:R-:W-:Y:S01]  /*64f0*/  IADD3 R119, R119, UR18, RZ ;  /* 0x0000001277777c10 */ /* 0x000fe2000fffe0ff */
[----:B------:R-:W-:Y:S02]  /*6500*/  ULDC.64 UR18, c[0x0][0x2d0] ;  /* 0x0000b40000127ab9 */ /* 0x000fe40000000a00 */
[----:B------:R-:W-:Y:S01]  /*6510*/  UIMAD UR18, UR20, UR18, URZ ;  /* 0x00000012141272a4 */ /* 0x000fe2000f8e023f */
[----:B0-----:R-:W-:Y:S02]  /*6520*/  LEA.HI.X R121, R118, c[0x0][0x31c], R119, 0x2, P0 ;  /* 0x0000c70076797a11 */ /* 0x001fe400000f1477 */
        /* <DEDUP_REMOVED lines=8> */
.L_x_2255:
[----:B0-234-:R-:W-:Y:S05]  /*65b0*/  BSYNC B0 ;  /* 0x0000000000007941 */ /* 0x01dfea0003800000 */
.L_x_2254:
[----:B------:R-:W-:Y:S01]  /*65c0*/  ULDC UR18, c[0x0][0x174] ;  /* 0x00005d0000127ab9 */ /* 0x000fe20000000800 */
[----:B------:R-:W-:Y:S01]  /*65d0*/  LEA R114, P0, R110, c[0x0][0x318], 0x2 ;  /* 0x0000c6006e727a11 */ /* 0x000fe200078010ff */
[----:B------:R-:W-:Y:S01]  /*65e0*/  UIADD3 UR18, UR6, -UR18, URZ ;  /* 0x8000001206127290 */ /* 0x000fe2000fffe03f */
[----:B------:R-:W-:Y:S01]  /*65f0*/  LEA R118, P1, R112, c[0x0][0x320], 0x2 ;  /* 0x0000c80070767a11 */ /* 0x000fe200078210ff */
[----:B------:R-:W-:Y:S01]  /*6600*/  USHF.L.U32 UR39, UR8, 0x2, URZ ;  /* 0x0000000208277899 */ /* 0x000fe2000800063f */
[----:B------:R-:W-:Y:S01]  /*6610*/  LEA.HI.X R115, R110, c[0x0][0x31c], R130, 0x2, P0 ;  /* 0x0000c7006e737a11 */ /* 0x000fe200000f1482 */
[----:B------:R-:W-:Y:S01]  /*6620*/  UIMAD UR18, UR18, -0x800, URZ ;  /* 0xfffff800121278a4 */ /* 0x000fe2000f8e023f */
[----:B------:R-:W-:Y:S01]  /*6630*/  LEA.HI.X R119, R112, c[0x0][0x324], R131, 0x2, P1 ;  /* 0x0000c90070777a11 */ /* 0x000fe200008f1483 */
[----:B------:R-:W-:Y:S01]  /*6640*/  USHF.L.U64.HI UR40, UR8, 0x2, UR9 ;  /* 0x0000000208287899 */ /* 0x000fe20008010209 */
[----:B------:R-:W-:Y:S01]  /*6650*/  ISETP.GE.AND P0, PT, R20, 0x81, PT ;  /* 0x000000811400780c */ /* 0x000fe20003f06270 */
[----:B------:R-:W-:Y:S01]  /*6660*/  ULDC.64 UR20, c[0x0][0x2d0] ;  /* 0x0000b40000147ab9 */ /* 0x000fe20000000a00 */
[----:B------:R-:W-:Y:S01]  /*6670*/  BSSY B0, `(.L_x_2256) ;  /* 0x0000015000007945 */ /* 0x000fe20003800000 */
[----:B------:R-:W-:Y:S01]  /*6680*/  MOV R111, UR18 ;  /* 0x00000012006f7c02 */ /* 0x000fe20008000f00 */
[----:B------:R-:W-:Y:S01]  /*6690*/  UIMAD UR20, UR40, UR20, URZ ;  /* 0x00000014281472a4 */ /* 0x000fe2000f8e023f */
[----:B------:R-:W-:Y:S01]  /*66a0*/  MOV R113, UR18 ;  /* 0x0000001200717c02 */ /* 0x000fe20008000f00 */
[----:B------:R-:W-:Y:S01]  /*66b0*/  ULDC.64 UR18, c[0x0][0x2b0] ;  /* 0x0000ac0000127ab9 */ /* 0x000fe20000000a00 */
[----:B------:R-:W-:Y:S01]  /*66c0*/  FADD.FTZ R21, R21, R125 ;  /* 0x0000007d15157221 */ /* 0x000fe20000010000 */
[----:B------:R-:W-:Y:S01]  /*66d0*/  UIMAD UR18, UR40, UR18, URZ ;  /* 0x00000012281272a4 */ /* 0x000fe2000f8e023f */
[----:B------:R-:W-:Y:S01]  /*66e0*/  IMAD.WIDE R114, R111, 0x4, R114 ;  /* 0x000000046f727825 */ /* 0x000fe200078e0272 */
[----:B------:R-:W-:Y:S01]  /*66f0*/  MOV R111, UR39 ;  /* 0x00000027006f7c02 */ /* 0x000fe20008000f00 */
[----:B------:R-:W-:-:S02]  /*6700*/  UIMAD UR20, UR39, UR21, UR20 ;  /* 0x00000015271472a4 */ /* 0x000fc4000f8e0214 */
[----:B------:R-:W-:Y:S01]  /*6710*/  IMAD.WIDE R118, R113, 0x4, R118 ;  /* 0x0000000471767825 */ /* 0x000fe200078e0276 */
[----:B------:R-:W-:Y:S01]  /*6720*/  MOV R113, UR39 ;  /* 0x0000002700717c02 */ /* 0x000fe20008000f00 */
[----:B------:R-:W-:Y:S02]  /*6730*/  UIMAD UR18, UR39, UR19, UR18 ;  /* 0x00000013271272a4 */ /* 0x000fe4000f8e0212 */
[----:B------:R-:W-:Y:S02]  /*6740*/  IMAD.WIDE.U32 R114, R111, c[0x0][0x2b0], R114 ;  /* 0x0000ac006f727a25 */ /* 0x000fe400078e0072 */
[----:B------:R0:W1:Y:S02]  /*6750*/  LDS R111, [R160.X4+0x6500] ;  /* 0x00650000a06f7984 */ /* 0x0000640000004800 */
[----:B------:R-:W-:Y:S01]  /*6760*/  IMAD.WIDE.U32 R118, R113, c[0x0][0x2d0], R118 ;  /* 0x0000b40071767a25 */ /* 0x000fe200078e0076 */
[----:B------:R-:W-:-:S04]  /*6770*/  IADD3 R115, R115, UR18, RZ ;  /* 0x0000001273737c10 */ /* 0x000fc8000fffe0ff */
[----:B------:R-:W-:Y:S01]  /*6780*/  IADD3 R119, R119, UR20, RZ ;  /* 0x0000001477777c10 */ /* 0x000fe2000fffe0ff */
[----:B------:R-:W-:Y:S05]  /*6790*/  @!P0 BRA `(.L_x_2257) ;  /* 0x0000002000008947 */ /* 0x000fea0003800000 */
[----:B0-----:R0:W-:Y:S04]  /*67a0*/  RED.E.ADD.F32.FTZ.RN.STRONG.GPU [R114.64+-0x1e00], R123 ;  /* 0xffe2007b7200798e */ /* 0x0011e8000c10e7a0 */
[----:B-1----:R0:W-:Y:S02]  /*67b0*/  RED.E.ADD.F32.FTZ.RN.STRONG.GPU [R118.64+-0x1e00], R111 ;  /* 0xffe2006f7600798e */ /* 0x0021e4000c10e7a0 */
.L_x_2257:
[----:B0-----:R-:W-:Y:S05]  /*67c0*/  BSYNC B0 ;  /* 0x0000000000007941 */ /* 0x001fea0003800000 */
.L_x_2256:
        /* <DEDUP_REMOVED lines=12> */
.L_x_2259:
[----:B------:R-:W-:Y:S05]  /*6890*/  BSYNC B0 ;  /* 0x0000000000007941 */ /* 0x000fea0003800000 */
.L_x_2258:
[----:B-1----:R1:W3:Y:S01]  /*68a0*/  LDS R111, [R158.X4+0x6900] ;  /* 0x006900009e6f7984 */ /* 0x0022e20000004800 */
[----:B------:R-:W-:Y:S01]  /*68b0*/  BSSY B0, `(.L_x_2260) ;  /* 0x0000004000007945 */ /* 0x000fe20003800000 */
[----:B------:R-:W-:Y:S05]  /*68c0*/  @!P0 BRA `(.L_x_2261) ;  /* 0x0000002000008947 */ /* 0x000fea0003800000 */
[----:B------:R4:W-:Y:S04]  /*68d0*/  RED.E.ADD.F32.FTZ.RN.STRONG.GPU [R114.64+-0x1a00], R117 ;  /* 0xffe600757200798e */ /* 0x0009e8000c10e7a0 */
[----:B---3--:R4:W-:Y:S02]  /*68e0*/  RED.E.ADD.F32.FTZ.RN.STRONG.GPU [R118.64+-0x1a00], R111 ;  /* 0xffe6006f7600798e */ /* 0x0089e4000c10e7a0 */
.L_x_2261:
[----:B------:R-:W-:Y:S05]  /*68f0*/  BSYNC B0 ;  /* 0x0000000000007941 */ /* 0x000fea0003800000 */
.L_x_2260:
[----:B------:R-:W1:Y:S01]  /*6900*/  LDS R157, [R157.X4+0x6b00] ;  /* 0x006b00009d9d7984 */ /* 0x000e620000004800 */
[----:B------:R-:W-:Y:S01]  /*6910*/  BSSY B0, `(.L_x_2262) ;  /* 0x0000004000007945 */ /* 0x000fe20003800000 */
[----:B------:R-:W-:Y:S05]  /*6920*/  @!P1 BRA `(.L_x_2263) ;  /* 0x0000002000009947 */ /* 0x000fea0003800000 */
[----:B------:R2:W-:Y:S04]  /*6930*/  RED.E.ADD.F32.FTZ.RN.STRONG.GPU [R114.64+-0x1800], R116 ;  /* 0xffe800747200798e */ /* 0x0005e8000c10e7a0 */
[----:B-1----:R2:W-:Y:S02]  /*6940*/  RED.E.ADD.F32.FTZ.RN.STRONG.GPU [R118.64+-0x1800], R157 ;  /* 0xffe8009d7600798e */ /* 0x0025e4000c10e7a0 */
.L_x_2263:
[----:B------:R-:W-:Y:S05]  /*6950*/  BSYNC B0 ;  /* 0x0000000000007941 */ /* 0x000fea0003800000 */
.L_x_2262:
[----:B------:R-:W2:Y:S01]  /*6960*/  LDS R147, [R147.X4+0x6d00] ;  /* 0x006d000093937984 */ /* 0x000ea20000004800 */
[----:B------:R-:W-:Y:S01]  /*6970*/  BSSY B0, `(.L_x_2264) ;  /* 0x0000004000007945 */ /* 0x000fe20003800000 */
[----:B------:R-:W-:Y:S05]  /*6980*/  @!P2 BRA `(.L_x_2265) ;  /* 0x000000200000a947 */ /* 0x000fea0003800000 */
[----:B------:R4:W-:Y:S04]  /*6990*/  RED.E.ADD.F32.FTZ.RN.STRONG.GPU [R114.64+-0x1600], R109 ;  /* 0xffea006d7200798e */ /* 0x0009e8000c10e7a0 */
[----:B--2---:R4:W-:Y:S02]  /*69a0*/  RED.E.ADD.F32.FTZ.RN.STRONG.GPU [R118.64+-0x1600], R147 ;  /* 0xffea00937600798e */ /* 0x0049e4000c10e7a0 */
.L_x_2265:
[----:B------:R-:W-:Y:S05]  /*69b0*/  BSYNC B0 ;  /* 0x0000000000007941 */ /* 0x000fea0003800000 */
.L_x_2264:
[----:B----4-:R4:W3:Y:S01]  /*69c0*/  LDS R109, [R146.X4+0x6f00] ;  /* 0x006f0000926d7984 */ /* 0x0108e20000004800 */
[----:B------:R-:W-:Y:S01]  /*69d0*/  BSSY B0, `(.L_x_2266) ;  /* 0x0000004000007945 */ /* 0x000fe20003800000 */
[----:B------:R-:W-:Y:S05]  /*69e0*/  @!P3 BRA `(.L_x_2267) ;  /* 0x000000200000b947 */ /* 0x000fea0003800000 */
[----:B------:R4:W-:Y:S04]  /*69f0*/  RED.E.ADD.F32.FTZ.RN.STRONG.GPU [R114.64+-0x1400], R108 ;  /* 0xffec006c7200798e */ /* 0x0009e8000c10e7a0 */
[----:B---3--:R4:W-:Y:S02]  /*6a00*/  RED.E.ADD.F32.FTZ.RN.STRONG.GPU [R118.64+-0x1400], R109 ;  /* 0xffec006d7600798e */ /* 0x0089e4000c10e7a0 */
.L_x_2267:
[----:B------:R-:W-:Y:S05]  /*6a10*/  BSYNC B0 ;  /* 0x0000000000007941 */ /* 0x000fea0003800000 */
.L_x_2266:
[----:B------:R-:W4:Y:S01]  /*6a20*/  LDS R145, [R145.X4+0x7100] ;  /* 0x0071000091917984 */ /* 0x000f220000004800 */
[----:B------:R-:W-:Y:S01]  /*6a30*/  BSSY B0, `(.L_x_2268) ;  /* 0x0000004000007945 */ /* 0x000fe20003800000 */
[----:B------:R-:W-:Y:S05]  /*6a40*/  @!P4 BRA `(.L_x_2269) ;  /* 0x000000200000c947 */ /* 0x000fea0003800000 */
[----:B------:R4:W-:Y:S04]  /*6a50*/  RED.E.ADD.F32.FTZ.RN.STRONG.GPU [R114.64+-0x1200], R107 ;  /* 0xffee006b7200798e */ /* 0x0009e8000c10e7a0 */
[----:B----4-:R4:W-:Y:S02]  /*6a60*/  RED.E.ADD.F32.FTZ.RN.STRONG.GPU [R118.64+-0x1200], R145 ;  /* 0xffee00917600798e */ /* 0x0109e4000c10e7a0 */
.L_x_2269:
[----:B------:R-:W-:Y:S05]  /*6a70*/  BSYNC B0 ;  /* 0x0000000000007941 */ /* 0x000fea0003800000 */
.L_x_2268:
[----:B------:R4:W3:Y:S01]  /*6a80*/  LDS R107, [R144.X4+0x7300] ;  /* 0x00730000906b7984 */ /* 0x0008e20000004800 */
[----:B------:R-:W-:Y:S01]  /*6a90*/  BSSY B0, `(.L_x_2270) ;  /* 0x0000004000007945 */ /* 0x000fe20003800000 */
[----:B------:R-:W-:Y:S05]  /*6aa0*/  @!P5 BRA `(.L_x_2271) ;  /* 0x000000200000d947 */ /* 0x000fea0003800000 */
[----:B------:R4:W-:Y:S04]  /*6ab0*/  RED.E.ADD.F32.FTZ.RN.STRONG.GPU [R114.64+-0x1000], R106 ;  /* 0xfff0006a7200798e */ /* 0x0009e8000c10e7a0 */
[----:B---3--:R4:W-:Y:S02]  /*6ac0*/  RED.E.ADD.F32.FTZ.RN.STRONG.GPU [R118.64+-0x1000], R107 ;  /* 0xfff0006b7600798e */ /* 0x0089e4000c10e7a0 */
.L_x_2271:
[----:B------:R-:W-:Y:S05]  /*6ad0*/  BSYNC B0 ;  /* 0x0000000000007941 */ /* 0x000fea0003800000 */
.L_x_2270:
        /* <DEDUP_REMOVED lines=12> */
.L_x_2273:
[----:B------:R-:W-:Y:S05]  /*6ba0*/  BSYNC B0 ;  /* 0x0000000000007941 */ /* 0x000fea0003800000 */
.L_x_2272:
[----:B------:R-:W4:Y:S01]  /*6bb0*/  LDS R139, [R139.X4+0x7700] ;  /* 0x007700008b8b7984 */ /* 0x000f220000004800 */
[----:B------:R-:W-:Y:S01]  /*6bc0*/  BSSY B0, `(.L_x_2274) ;  /* 0x0000004000007945 */ /* 0x000fe20003800000 */
[----:B------:R-:W-:Y:S05]  /*6bd0*/  @!P0 BRA `(.L_x_2275) ;  /* 0x0000002000008947 */ /* 0x000fea0003800000 */
[----:B------:R4:W-:Y:S04]  /*6be0*/  RED.E.ADD.F32.FTZ.RN.STRONG.GPU [R114.64+-0xc00], R104 ;  /* 0xfff400687200798e */ /* 0x0009e8000c10e7a0 */
[----:B----4-:R4:W-:Y:S02]  /*6bf0*/  RED.E.ADD.F32.FTZ.RN.STRONG.GPU [R118.64+-0xc00], R139 ;  /* 0xfff4008b7600798e */ /* 0x0109e4000c10e7a0 */
.L_x_2275:
[----:B------:R-:W-:Y:S05]  /*6c00*/  BSYNC B0 ;  /* 0x0000000000007941 */ /* 0x000fea0003800000 */
.L_x_2274:
[----:B------:R4:W3:Y:S01]  /*6c10*/  LDS R105, [R138.X4+0x7900] ;  /* 0x007900008a697984 */ /* 0x0008e20000004800 */
[----:B------:R-:W-:Y:S01]  /*6c20*/  BSSY B0, `(.L_x_2276) ;  /* 0x0000004000007945 */ /* 0x000fe20003800000 */
[----:B------:R-:W-:Y:S05]  /*6c30*/  @!P1 BRA `(.L_x_2277) ;  /* 0x0000002000009947 */ /* 0x000fea0003800000 */
[----:B------:R4:W-:Y:S04]  /*6c40*/  RED.E.ADD.F32.FTZ.RN.STRONG.GPU [R114.64+-0xa00], R103 ;  /* 0xfff600677200798e */ /* 0x0009e8000c10e7a0 */
[----:B---3--:R4:W-:Y:S02]  /*6c50*/  RED.E.ADD.F32.FTZ.RN.STRONG.GPU [R118.64+-0xa00], R105 ;  /* 0xfff600697600798e */ /* 0x0089e4000c10e7a0 */
.L_x_2277:
[----:B------:R-:W-:Y:S05]  /*6c60*/  BSYNC B0 ;  /* 0x0000000000007941 */ /* 0x000fea0003800000 */
.L_x_2276:
[----:B------:R-:W4:Y:S01]  /*6c70*/  LDS R137, [R137.X4+0x7b00] ;  /* 0x007b000089897984 */ /* 0x000f220000004800 */
[----:B------:R-:W-:Y:S01]  /*6c80*/  BSSY B0, `(.L_x_2278) ;  /* 0x0000004000007945 */ /* 0x000fe20003800000 */
[----:B------:R-:W-:Y:S05]  /*6c90*/  @!P2 BRA `(.L_x_2279) ;  /* 0x000000200000a947 */ /* 0x000fea0003800000 */
[----:B------:R4:W-:Y:S04]  /*6ca0*/  RED.E.ADD.F32.FTZ.RN.STRONG.GPU [R114.64+-0x800], R102 ;  /* 0xfff800667200798e */ /* 0x0009e8000c10e7a0 */
[----:B----4-:R4:W-:Y:S02]  /*6cb0*/  RED.E.ADD.F32.FTZ.RN.STRONG.GPU [R118.64+-0x800], R137 ;  /* 0xfff800897600798e */ /* 0x0109e4000c10e7a0 */
.L_x_2279:
[----:B------:R-:W-:Y:S05]  /*6cc0*/  BSYNC B0 ;  /* 0x0000000000007941 */ /* 0x000fea0003800000 */
.L_x_2278:
[----:B----4-:R4:W3:Y:S01]  /*6cd0*/  LDS R103, [R136.X4+0x7d00] ;  /* 0x007d000088677984 */ /* 0x0108e20000004800 */
[----:B------:R-:W-:Y:S01]  /*6ce0*/  BSSY B0, `(.L_x_2280) ;  /* 0x0000004000007945 */ /* 0x000fe20003800000 */
[----:B------:R-:W-:Y:S05]  /*6cf0*/  @!P3 BRA `(.L_x_2281) ;  /* 0x000000200000b947 */ /* 0x000fea0003800000 */
[----:B------:R4:W-:Y:S04]  /*6d00*/  RED.E.ADD.F32.FTZ.RN.STRONG.GPU [R114.64+-0x600], R101 ;  /* 0xfffa00657200798e */ /* 0x0009e8000c10e7a0 */
[----:B---3--:R4:W-:Y:S02]  /*6d10*/  RED.E.ADD.F32.FTZ.RN.STRONG.GPU [R118.64+-0x600], R103 ;  /* 0xfffa00677600798e */ /* 0x0089e4000c10e7a0 */
.L_x_2281:
[----:B------:R-:W-:Y:S05]  /*6d20*/  BSYNC B0 ;  /* 0x0000000000007941 */ /* 0x000fea0003800000 */
.L_x_2280:
[----:B------:R-:W4:Y:S01]  /*6d30*/  LDS R135, [R135.X4+0x7f00] ;  /* 0x007f000087877984 */ /* 0x000f220000004800 */
[----:B------:R-:W-:Y:S01]  /*6d40*/  BSSY B0, `(.L_x_2282) ;  /* 0x0000004000007945 */ /* 0x000fe20003800000 */
[----:B------:R-:W-:Y:S05]  /*6d50*/  @!P4 BRA `(.L_x_2283) ;  /* 0x000000200000c947 */ /* 0x000fea0003800000 */
[----:B------:R4:W-:Y:S04]  /*6d60*/  RED.E.ADD.F32.FTZ.RN.STRONG.GPU [R114.64+-0x400], R100 ;  /* 0xfffc00647200798e */ /* 0x0009e8000c10e7a0 */
[----:B----4-:R4:W-:Y:S02]  /*6d70*/  RED.E.ADD.F32.FTZ.RN.STRONG.GPU [R118.64+-0x400], R135 ;  /* 0xfffc00877600798e */ /* 0x0109e4000c10e7a0 */
.L_x_2283:
[----:B------:R-:W-:Y:S05]  /*6d80*/  BSYNC B0 ;  /* 0x0000000000007941 */ /* 0x000fea0003800000 */
.L_x_2282:
[----:B----4-:R4:W3:Y:S01]  /*6d90*/  LDS R101, [R134.X4+0x8100] ;  /* 0x0081000086657984 */ /* 0x0108e20000004800 */
[----:B------:R-:W-:Y:S01]  /*6da0*/  BSSY B0, `(.L_x_2284) ;  /* 0x0000004000007945 */ /* 0x000fe20003800000 */
[----:B------:R-:W-:Y:S05]  /*6db0*/  @!P5 BRA `(.L_x_2285) ;  /* 0x000000200000d947 */ /* 0x000fea0003800000 */
[----:B------:R4:W-:Y:S04]  /*6dc0*/  RED.E.ADD.F32.FTZ.RN.STRONG.GPU [R114.64+-0x200], R23 ;  /* 0xfffe00177200798e */ /* 0x0009e8000c10e7a0 */
[----:B---3--:R4:W-:Y:S02]  /*6dd0*/  RED.E.ADD.F32.FTZ.RN.STRONG.GPU [R118.64+-0x200], R101 ;  /* 0xfffe00657600798e */ /* 0x0089e4000c10e7a0 */
.L_x_2285:
[----:B------:R-:W-:Y:S05]  /*6de0*/  BSYNC B0 ;  /* 0x0000000000007941 */ /* 0x000fea0003800000 */
.L_x_2284:
[----:B------:R-:W5:Y:S01]  /*6df0*/  SHFL.DOWN P0, R20, R21, 0x1, 0x1f ;  /* 0x08201f0015147f89 */ /* 0x000f620000000000 */
[----:B------:R-:W-:Y:S01]  /*6e00*/  ISETP.NE.AND P1, PT, R0, RZ, PT ;  /* 0x000000ff0000720c */ /* 0x000fe20003f25270 */
[----:B------:R-:W-:Y:S01]  /*6e10*/  FADD.FTZ R69, R22, R69 ;  /* 0x0000004516457221 */ /* 0x000fe20000010000 */
[----:B------:R-:W-:Y:S01]  /*6e20*/  BSSY B0, `(.L_x_2286) ;  /* 0x0000043000007945 */ /* 0x000fe20003800000 */
[----:B---3--:R-:W3:Y:S01]  /*6e30*/  S2R R103, SR_LANEID ;  /* 0x0000000000677919 */ /* 0x008ee20000000000 */
[----:B------:R-:W-:-:S02]  /*6e40*/  FFMA.FTZ R22, R43, R31, R149 ;  /* 0x0000001f2b167223 */ /* 0x000fc40000010095 */
[----:B------:R-:W-:Y:S02]  /*6e50*/  FFMA.FTZ R126, R47, R27, R126 ;  /* 0x0000001b2f7e7223 */ /* 0x000fe4000001007e */
[----:B------:R-:W-:Y:S02]  /*6e60*/  FADD.FTZ R79, R22, R79 ;  /* 0x0000004f164f7221 */ /* 0x000fe40000010000 */
        /* <DEDUP_REMOVED lines=8> */
[----:B------:R-:W-:Y:S02]  /*6ef0*/  FFMA.FTZ R21, R44, R24, R148 ;  /* 0x000000182c157223 */ /* 0x000fe40000010094 */
[----:B------:R-:W-:Y:S01]  /*6f00*/  FADD.FTZ R75, R126, R75 ;  /* 0x0000004b7e4b7221 */ /* 0x000fe20000010000 */
[----:B----4-:R-:W4:Y:S01]  /*6f10*/  SHFL.DOWN P0, R23, R20, 0x2, 0x1f ;  /* 0x08401f0014177f89 */ /* 0x010f220000000000 */
[----:B------:R-:W-:-:S02]  /*6f20*/  FADD.FTZ R72, R21, R72 ;  /* 0x0000004815487221 */ /* 0x000fc40000010000 */
        /* <DEDUP_REMOVED lines=9> */
[----:B------:R-:W-:Y:S02]  /*6fc0*/  FFMA.FTZ R84, R28, R4, R84 ;  /* 0x000000041c547223 */ /* 0x000fe40000010054 */
[----:B------:R-:W-:Y:S02]  /*6fd0*/  FFMA.FTZ R99, R35, R11, R99 ;  /* 0x0000000b23637223 */ /* 0x000fe40000010063 */
[----:B----4-:R-:W-:-:S02]  /*6fe0*/  @P0 FADD R23, R20, R23 ;  /* 0x0000001714170221 */ /* 0x010fc40000000000 */
[----:B------:R-:W-:Y:S02]  /*6ff0*/  FFMA.FTZ R20, R41, R29, R151 ;  /* 0x0000001d29147223 */ /* 0x000fe40000010097 */
[----:B------:R-:W-:Y:S01]  /*7000*/  FFMA.FTZ R98, R34, R10, R98 ;  /* 0x0000000a22627223 */ /* 0x000fe20000010062 */
[----:B------:R-:W4:Y:S01]  /*7010*/  SHFL.DOWN P0, R100, R23, 0x4, 0x1f ;  /* 0x08801f0017647f89 */ /* 0x000f220000000000 */
[----:B------:R-:W-:Y:S02]  /*7020*/  FADD.FTZ R77, R20, R77 ;  /* 0x0000004d144d7221 */ /* 0x000fe40000010000 */
[----:B------:R-:W-:Y:S02]  /*7030*/  FFMA.FTZ R20, R37, R33, R155 ;  /* 0x0000002125147223 */ /* 0x000fe4000001009b */
[----:B------:R-:W-:Y:S02]  /*7040*/  FFMA.FTZ R97, R33, R9, R97 ;  /* 0x0000000921617223 */ /* 0x000fe40000010061 */
[----:B------:R-:W-:-:S02]  /*7050*/  FADD.FTZ R83, R22, R83 ;  /* 0x0000005316537221 */ /* 0x000fc40000010000 */
[----:B------:R-:W-:Y:S02]  /*7060*/  FFMA.FTZ R96, R32, R8, R96 ;  /* 0x0000000820607223 */ /* 0x000fe40000010060 */
[----:B------:R-:W-:Y:S02]  /*7070*/  FADD.FTZ R81, R20, R81 ;  /* 0x0000005114517221 */ /* 0x000fe40000010000 */
[----:B------:R-:W-:Y:S02]  /*7080*/  FADD.FTZ R80, R21, R80 ;  /* 0x0000005015507221 */ /* 0x000fe40000010000 */
[----:B----4-:R-:W-:Y:S02]  /*7090*/  @P0 FADD R100, R23, R100 ;  /* 0x0000006417640221 */ /* 0x010fe40000000000 */
[----:B------:R-:W-:-:S03]  /*70a0*/  FFMA.FTZ R23, R42, R30, R150 ;  /* 0x0000001e2a177223 */ /* 0x000fc60000010096 */
[----:B------:R-:W4:Y:S01]  /*70b0*/  SHFL.DOWN P0, R101, R100, 0x8, 0x1f ;  /* 0x09001f0064657f89 */ /* 0x000f220000000000 */
[----:B------:R-:W-:Y:S02]  /*70c0*/  FADD.FTZ R78, R23, R78 ;  /* 0x0000004e174e7221 */ /* 0x000fe40000010000 */
[----:B------:R-:W-:-:S04]  /*70d0*/  FFMA.FTZ R23, R38, R34, R154 ;  /* 0x0000002226177223 */ /* 0x000fc8000001009a */
[----:B------:R-:W-:Y:S02]  /*70e0*/  FADD.FTZ R82, R23, R82 ;  /* 0x0000005217527221 */ /* 0x000fe40000010000 */
[----:B----4-:R-:W-:-:S05]  /*70f0*/  @P0 FADD R101, R100, R101 ;  /* 0x0000006564650221 */ /* 0x010fca0000000000 */
[----:B------:R-:W4:Y:S02]  /*7100*/  SHFL.DOWN P0, R102, R101, 0x10, 0x1f ;  /* 0x0a001f0065667f89 */ /* 0x000f240000000000 */
[----:B----4-:R-:W-:Y:S01]  /*7110*/  @P0 FADD R102, R101, R102 ;  /* 0x0000006665660221 */ /* 0x010fe20000000000 */
[----:B---3--:R-:W-:Y:S02]  /*7120*/  ISETP.NE.AND P0, PT, R103, RZ, PT ;  /* 0x000000ff6700720c */ /* 0x008fe40003f05270 */
[----:B------:R-:W-:-:S04]  /*7130*/  SHF.R.S32.HI R103, RZ, 0x1f, R0 ;  /* 0x0000001fff677819 */ /* 0x000fc80000011400 */
[----:B------:R-:W-:-:S04]  /*7140*/  LEA.HI R103, R103, R0, RZ, 0x5 ;  /* 0x0000000067677211 */ /* 0x000fc800078f28ff */
[----:B------:R-:W-:-:S05]  /*7150*/  SHF.R.S32.HI R103, RZ, 0x5, R103 ;  /* 0x00000005ff677819 */ /* 0x000fca0000011467 */
[----:B------:R3:W-:Y:S04]  /*7160*/  @!P0 STS [R103.X4+0x8404], R102 ;  /* 0x0084046667008388 */ /* 0x0007e80000004800 */
[----:B------:R-:W-:Y:S06]  /*7170*/  BAR.SYNC.DEFER_BLOCKING 0x0 ;  /* 0x0000000000007b1d */ /* 0x000fec0000010000 */
[----:B------:R-:W-:Y:S05]  /*7180*/  @P1 BRA `(.L_x_2287) ;  /* 0x000000c000001947 */ /* 0x000fea0003800000 */
[----:B---3--:R-:W-:Y:S01]  /*7190*/  ULDC UR18, c[0x0][0x174] ;  /* 0x00005d0000127ab9 */ /* 0x008fe20000000800 */
[----:B------:R-:W3:Y:S01]  /*71a0*/  LDS.64 R20, [0x8408] ;  /* 0x00840800ff147984 */ /* 0x000ee20000000a00 */
[----:B------:R-:W-:-:S02]  /*71b0*/  UISETP.NE.AND UP0, UPT, UR23, UR18, UPT ;  /* 0x000000121700728c */ /* 0x000fc4000bf05270 */
[----:B------:R-:W-:Y:S01]  /*71c0*/  USHF.L.U32 UR18, UR7, 0x2, URZ ;  /* 0x0000000207127899 */ /* 0x000fe2000800063f */
[----:B------:R-:W4:Y:S03]  /*71d0*/  LDS R23, [0x8410] ;  /* 0x00841000ff177984 */ /* 0x000f260000000800 */
[----:B------:R-:W-:-:S13]  /*71e0*/  PLOP3.LUT P0, PT, PT, PT, UP0, 0x80, 0x0 ;  /* 0x000000000000781c */ /* 0x000fda0003f0f008 */
[----:B------:R-:W5:Y:S01]  /*71f0*/  @P0 LDS R25, [UR18+0xa050] ;  /* 0x00a05012ff190984 */ /* 0x000f620008000800 */
[----:B---3--:R-:W-:-:S04]  /*7200*/  FADD.FTZ R20, R102, R20 ;  /* 0x0000001466147221 */ /* 0x008fc80000010000 */
[----:B------:R-:W-:-:S04]  /*7210*/  FADD.FTZ R20, R21, R20 ;  /* 0x0000001415147221 */ /* 0x000fc80000010000 */
[----:B----4-:R-:W-:-:S04]  /*7220*/  FADD.FTZ R102, R20, R23 ;  /* 0x0000001714667221 */ /* 0x010fc80000010000 */
[----:B-----5:R-:W-:-:S05]  /*7230*/  @P0 FADD.FTZ R102, R102, R25 ;  /* 0x0000001966660221 */ /* 0x020fca0000010000 */
[----:B------:R3:W-:Y:S02]  /*7240*/  STS [UR18+0xa050], R102 ;  /* 0x00a05066ff007988 */ /* 0x0007e40008000812 */
.L_x_2287:
[----:B---3--:R-:W-:Y:S05]  /*7250*/  BSYNC B0 ;  /* 0x0000000000007941 */ /* 0x008fea0003800000 */
.L_x_2286:
[----:B------:R-:W-:Y:S02]  /*7260*/  UIADD3 UR7, UR7, 0x1, URZ ;  /* 0x0000000107077890 */ /* 0x000fe4000fffe03f */
[----:B------:R-:W-:Y:S02]  /*7270*/  ULDC UR18, c[0x0][0x16c] ;  /* 0x00005b0000127ab9 */ /* 0x000fe40000000800 */
[----:B------:R-:W-:Y:S02]  /*7280*/  UISETP.GE.AND UP0, UPT, UR7, UR18, UPT ;  /* 0x000000120700728c */ /* 0x000fe4000bf06270 */
[----:B------:R-:W-:-:S04]  /*7290*/  UIADD3 UR8, UP1, UR8, 0x1, URZ ;  /* 0x0000000108087890 */ /* 0x000fc8000ff3e03f */
[----:B------:R-:W-:Y:S01]  /*72a0*/  PLOP3.LUT P0, PT, PT, PT, UP0, 0x80, 0x0 ;  /* 0x000000000000781c */ /* 0x000fe20003f0f008 */
[----:B------:R-:W-:-:S12]  /*72b0*/  UIADD3.X UR9, URZ, UR9, URZ, UP1, !UPT ;  /* 0x000000093f097290 */ /* 0x000fd80008ffe43f */
[----:B012---:R-:W-:Y:S01]  /*72c0*/  @P0 CALL.REL.NOINC `(.L_x_2240) ;  /* 0x0000001000000944 */ /* 0x007fe20003c00000 */
[----:B------:R-:W-:Y:S05]  /*72d0*/  BRA `(.L_x_2288) ;  /* 0xffffc33000007947 */ /* 0x000fea000383ffff */
.L_x_2240:
[----:B0-----:R-:W2:Y:S04]  /*72e0*/  LDL.LU.64 R20, [R1+0x20] ;  /* 0x0000200001147983 */ /* 0x001ea80000300a00 */
[----:B------:R-:W-:Y:S06]  /*72f0*/  BAR.SYNC.DEFER_BLOCKING 0x0 ;  /* 0x0000000000007b1d */ /* 0x000fec0000010000 */
[----:B------:R-:W0:Y:S01]  /*7300*/  S2R R28, SR_LANEID ;  /* 0x00000000001c7919 */ /* 0x000e220000000000 */
[----:B------:R-:W-:-:S02]  /*7310*/  UIADD3 UR7, UR23, -0x1, URZ ;  /* 0xffffffff17077890 */ /* 0x000fc4000fffe03f */
[----:B------:R-:W-:Y:S01]  /*7320*/  ULDC.64 UR20, c[0x0][0x2d8] ;  /* 0x0000b60000147ab9 */ /* 0x000fe20000000a00 */
[----:B------:R-:W-:Y:S01]  /*7330*/  SHF.L.U32 R32, R0, 0x2, RZ ;  /* 0x0000000200207819 */ /* 0x000fe200000006ff */
[----:B------:R-:W-:Y:S01]  /*7340*/  ULDC.64 UR40, c[0x0][0x2f8] ;  /* 0x0000be0000287ab9 */ /* 0x000fe20000000a00 */
[----:B--2---:R1:W2:Y:S04]  /*7350*/  LDG.E.128 R4, [R20.64] ;  /* 0x0000002014047981 */ /* 0x0042a8000c1e1d00 */
[----:B------:R1:W3:Y:S04]  /*7360*/  LDG.E.128 R12, [R20.64+0x200] ;  /* 0x00020020140c7981 */ /* 0x0002e8000c1e1d00 */
[----:B------:R1:W4:Y:S04]  /*7370*/  LDG.E.128 R16, [R20.64+0x400] ;  /* 0x0004002014107981 */ /* 0x000328000c1e1d00 */
[----:B-1----:R-:W5:Y:S04]  /*7380*/  LDG.E.128 R20, [R20.64+0x600] ;  /* 0x0006002014147981 */ /* 0x002f68000c1e1d00 */
[----:B--2---:R-:W-:Y:S04]  /*7390*/  STS.128 [R2], R4 ;  /* 0x0000000402007388 */ /* 0x004fe80000000c00 */
[----:B---3--:R-:W-:Y:S04]  /*73a0*/  STS.128 [R2+0x200], R12 ;  /* 0x0002000c02007388 */ /* 0x008fe80000000c00 */
[----:B----4-:R-:W-:Y:S04]  /*73b0*/  STS.128 [R2+0x400], R16 ;  /* 0x0004001002007388 */ /* 0x010fe80000000c00 */
[----:B-----5:R-:W-:Y:S01]  /*73c0*/  STS.128 [R2+0x600], R20 ;  /* 0x0006001402007388 */ /* 0x020fe20000000c00 */
[----:B------:R-:W-:-:S06]  /*73d0*/  NOP ;  /* 0x0000000000007918 */ /* 0x000fcc0000000000 */
[----:B------:R-:W1:Y:S04]  /*73e0*/  LDS.128 R24, [R3+0x10] ;  /* 0x0000100003187984 */ /* 0x000e680000000c00 */
[----:B------:R-:W2:Y:S04]  /*73f0*/  LDS.128 R8, [R3+0x20] ;  /* 0x0000200003087984 */ /* 0x000ea80000000c00 */
[----:B------:R-:W3:Y:S01]  /*7400*/  LDS.128 R4, [R3+0x30] ;  /* 0x0000300003047984 */ /* 0x000ee20000000c00 */
[----:B-1----:R-:W-:Y:S02]  /*7410*/  FADD.FTZ R25, R25, UR5 ;  /* 0x0000000519197e21 */ /* 0x002fe40008010000 */
[----:B------:R-:W-:-:S02]  /*7420*/  FADD.FTZ R24, R24, UR5 ;  /* 0x0000000518187e21 */ /* 0x000fc40008010000 */
[----:B--2---:R-:W-:Y:S01]  /*7430*/  FADD.FTZ R15, R8, UR5 ;  /* 0x00000005080f7e21 */ /* 0x004fe20008010000 */
[----:B------:R-:W-:Y:S01]  /*7440*/  FSETP.GTU.FTZ.AND P3, PT, R25, 20, PT ;  /* 0x41a000001900780b */ /* 0x000fe20003f7c000 */
[----:B------:R-:W-:Y:S01]  /*7450*/  FADD.FTZ R9, R9, UR5 ;  /* 0x0000000509097e21 */ /* 0x000fe20008010000 */
[----:B------:R-:W-:Y:S01]  /*7460*/  FSETP.GTU.FTZ.AND P2, PT, R24, 20, PT ;  /* 0x41a000001800780b */ /* 0x000fe20003f5c000 */
[----:B---3--:R-:W-:Y:S01]  /*7470*/  FADD.FTZ R16, R4, UR5 ;  /* 0x0000000504107e21 */ /* 0x008fe20008010000 */
[----:B------:R-:W-:Y:S01]  /*7480*/  FSETP.GTU.FTZ.AND P6, PT, R15, 20, PT ;  /* 0x41a000000f00780b */ /* 0x000fe20003fdc000 */
[----:B------:R-:W-:Y:S01]  /*7490*/  FADD.FTZ R18, R6, UR5 ;  /* 0x0000000506127e21 */ /* 0x000fe20008010000 */
[----:B------:R-:W-:Y:S01]  /*74a0*/  FSETP.GTU.FTZ.AND P0, PT, R9, 20, PT ;  /* 0x41a000000900780b */ /* 0x000fe20003f1c000 */
[----:B------:R-:W-:Y:S02]  /*74b0*/  FADD.FTZ R10, R10, UR5 ;  /* 0x000000050a0a7e21 */ /* 0x000fe40008010000 */
[----:B------:R-:W-:-:S02]  /*74c0*/  FADD.FTZ R11, R11, UR5 ;  /* 0x000000050b0b7e21 */ /* 0x000fc40008010000 */
[----:B------:R-:W-:Y:S01]  /*74d0*/  FADD.FTZ R26, R26, UR5 ;  /* 0x000000051a1a7e21 */ /* 0x000fe20008010000 */
[----:B------:R-:W-:Y:S01]  /*74e0*/  FSETP.GTU.FTZ.AND P1, PT, R10, 20, PT ;  /* 0x41a000000a00780b */ /* 0x000fe20003f3c000 */
[----:B------:R-:W-:Y:S02]  /*74f0*/  @!P3 FMUL.FTZ R8, R25, -1.4426950216293334961 ;  /* 0xbfb8aa3b1908b820 */ /* 0x000fe40000410000 */
[----:B------:R-:W-:Y:S01]  /*7500*/  @!P2 FMUL.FTZ R12, R24, -1.4426950216293334961 ;  /* 0xbfb8aa3b180ca820 */ /* 0x000fe20000410000 */
[----:B------:R-:W-:Y:S01]  /*7510*/  FSETP.GTU.FTZ.AND P4, PT, R26, 20, PT ;  /* 0x41a000001a00780b */ /* 0x000fe20003f9c000 */
[----:B------:R-:W-:Y:S02]  /*7520*/  @!P6 FMUL.FTZ R15, R15, -1.4426950216293334961 ;  /* 0xbfb8aa3b0f0fe820 */ /* 0x000fe40000410000 */
[----:B------:R-:W1:Y:S01]  /*7530*/  @!P3 MUFU.EX2 R8, R8 ;  /* 0x000000080008b308 */ /* 0x000e620000000800 */
[----:B------:R-:W-:Y:S02]  /*7540*/  FADD.FTZ R27, R27, UR5 ;  /* 0x000000051b1b7e21 */ /* 0x000fe40008010000 */
[----:B------:R-:W-:Y:S01]  /*7550*/  @!P0 FMUL.FTZ R9, R9, -1.4426950216293334961 ;  /* 0xbfb8aa3b09098820 */ /* 0x000fe20000410000 */
[----:B------:R-:W-:Y:S01]  /*7560*/  USHF.L.U32 UR8, UR7, 0xb, URZ ;  /* 0x0000000b07087899 */ /* 0x000fe2000800063f */
[----:B------:R-:W-:Y:S01]  /*7570*/  FADD.FTZ R7, R7, UR5 ;  /* 0x0000000507077e21 */ /* 0x000fe20008010000 */
[----:B------:R-:W-:Y:S01]  /*7580*/  FSETP.GTU.FTZ.AND P5, PT, R27, 20, PT ;  /* 0x41a000001b00780b */ /* 0x000fe20003fbc000 */
[----:B------:R-:W-:Y:S01]  /*7590*/  @!P1 FMUL.FTZ R4, R10, -1.4426950216293334961 ;  /* 0xbfb8aa3b0a049820 */ /* 0x000fe20000410000 */
[----:B------:R-:W2:Y:S02]  /*75a0*/  @!P6 MUFU.EX2 R15, R15 ;  /* 0x0000000f000fe308 */ /* 0x000ea40000000800 */
[----:B------:R-:W-:-:S02]  /*75b0*/  @!P4 FMUL.FTZ R13, R26, -1.4426950216293334961 ;  /* 0xbfb8aa3b1a0dc820 */ /* 0x000fc40000410000 */
[----:B-1----:R-:W-:-:S04]  /*75c0*/  @!P3 FADD.FTZ R8, R8, 1 ;  /* 0x3f8000000808b421 */ /* 0x002fc80000010000 */
[----:B------:R-:W1:Y:S03]  /*75d0*/  @!P2 MUFU.EX2 R12, R12 ;  /* 0x0000000c000ca308 */ /* 0x000e660000000800 */
[----:B------:R-:W-:Y:S02]  /*75e0*/  @!P5 FMUL.FTZ R14, R27, -1.4426950216293334961 ;  /* 0xbfb8aa3b1b0ed820 */ /* 0x000fe40000410000 */
[----:B--2---:R-:W-:-:S03]  /*75f0*/  @!P6 FADD.FTZ R15, R15, 1 ;  /* 0x3f8000000f0fe421 */ /* 0x004fc60000010000 */
[----:B------:R-:W2:Y:S08]  /*7600*/  @!P3 MUFU.RCP R8, R8 ;  /* 0x000000080008b308 */ /* 0x000eb00000001000 */
[----:B------:R-:W3:Y:S01]  /*7610*/  @!P6 MUFU.RCP R15, R15 ;  /* 0x0000000f000fe308 */ /* 0x000ee20000001000 */
[----:B-1----:R-:W-:Y:S02]  /*7620*/  @!P2 FADD.FTZ R12, R12, 1 ;  /* 0x3f8000000c0ca421 */ /* 0x002fe40000010000 */
[----:B--2---:R-:W-:Y:S01]  /*7630*/  @!P3 FMUL.FTZ R77, R77, R8 ;  /* 0x000000084d4db220 */ /* 0x004fe20000410000 */
[----:B------:R-:W-:-:S04]  /*7640*/  FSETP.GTU.FTZ.AND P3, PT, R16, 20, PT ;  /* 0x41a000001000780b */ /* 0x000fc80003f7c000 */
[----:B------:R-:W1:Y:S01]  /*7650*/  @!P2 MUFU.RCP R17, R12 ;  /* 0x0000000c0011a308 */ /* 0x000e620000001000 */
[----:B---3--:R-:W-:Y:S01]  /*7660*/  @!P6 FMUL.FTZ R72, R72, R15 ;  /* 0x0000000f4848e220 */ /* 0x008fe20000410000 */
[----:B------:R-:W-:-:S06]  /*7670*/  UIMAD UR18, UR36, UR20, URZ ;  /* 0x00000014241272a4 */ /* 0x000fcc000f8e023f */
[----:B------:R-:W2:Y:S01]  /*7680*/  @!P0 MUFU.EX2 R12, R9 ;  /* 0x00000009000c8308 */ /* 0x000ea20000000800 */
[----:B------:R-:W-:Y:S01]  /*7690*/  USHF.R.S32.HI UR9, URZ, 0x1f, UR8 ;  /* 0x0000001f3f097899 */ /* 0x000fe20008011408 */
[----:B------:R-:W-:Y:S01]  /*76a0*/  FSETP.GTU.FTZ.AND P6, PT, R7, 20, PT ;  /* 0x41a000000700780b */ /* 0x000fe20003fdc000 */
[----:B------:R-:W-:Y:S02]  /*76b0*/  @!P3 FMUL.FTZ R6, R16, -1.4426950216293334961 ;  /* 0xbfb8aa3b1006b820 */ /* 0x000fe40000410000 */
[----:B-1----:R-:W-:Y:S01]  /*76c0*/  @!P2 FMUL.FTZ R76, R76, R17 ;  /* 0x000000114c4ca220 */ /* 0x002fe20000410000 */
[----:B------:R-:W-:-:S03]  /*76d0*/  FSETP.GTU.FTZ.AND P2, PT, R11, 20, PT ;  /* 0x41a000000b00780b */ /* 0x000fc60003f5c000 */
[----:B------:R-:W1:Y:S01]  /*76e0*/  @!P3 MUFU.EX2 R6, R6 ;  /* 0x000000060006b308 */ /* 0x000e620000000800 */
[----:B------:R-:W-:-:S07]  /*76f0*/  FADD.FTZ R17, R5, UR5 ;  /* 0x0000000505117e21 */ /* 0x000fce0008010000 */
[----:B------:R-:W3:Y:S01]  /*7700*/  @!P4 MUFU.EX2 R13, R13 ;  /* 0x0000000d000dc308 */ /* 0x000ee20000000800 */
[----:B--2---:R-:W-:-:S07]  /*7710*/  @!P0 FADD.FTZ R12, R12, 1 ;  /* 0x3f8000000c0c8421 */ /* 0x004fce0000010000 */
[----:B------:R-:W2:Y:S01]  /*7720*/  @!P5 MUFU.EX2 R14, R14 ;  /* 0x0000000e000ed308 */ /* 0x000ea20000000800 */
[----:B-1----:R-:W-:Y:S02]  /*7730*/  @!P3 FADD.FTZ R6, R6, 1 ;  /* 0x3f8000000606b421 */ /* 0x002fe40000010000 */
[----:B------:R-:W-:Y:S02]  /*7740*/  @!P2 FMUL.FTZ R5, R11, -1.4426950216293334961 ;  /* 0xbfb8aa3b0b05a820 */ /* 0x000fe40000410000 */
[----:B------:R-:W1:Y:S03]  /*7750*/  LDS.128 R8, [R3] ;  /* 0x0000000003087984 */ /* 0x000e660000000c00 */
[----:B------:R-:W4:Y:S01]  /*7760*/  @!P1 MUFU.EX2 R4, R4 ;  /* 0x0000000400049308 */ /* 0x000f220000000800 */
[----:B---3--:R-:W-:Y:S01]  /*7770*/  @!P4 FADD.FTZ R13, R13, 1 ;  /* 0x3f8000000d0dc421 */ /* 0x008fe20000010000 */
[----:B------:R-:W-:Y:S01]  /*7780*/  UIMAD UR39, UR37, UR21, UR18 ;  /* 0x00000015252772a4 */ /* 0x000fe2000f8e0212 */
[----:B------:R-:W-:-:S05]  /*7790*/  @!P6 FMUL.FTZ R7, R7, -1.4426950216293334961 ;  /* 0xbfb8aa3b0707e820 */ /* 0x000fca0000410000 */
[----:B------:R-:W3:Y:S01]  /*77a0*/  @!P3 MUFU.RCP R15, R6 ;  /* 0x00000006000fb308 */ /* 0x000ee20000001000 */
[----:B--2---:R-:W-:-:S07]  /*77b0*/  @!P5 FADD.FTZ R14, R14, 1 ;  /* 0x3f8000000e0ed421 */ /* 0x004fce0000010000 */
[----:B------:R-:W2:Y:S01]  /*77c0*/  @!P2 MUFU.EX2 R5, R5 ;  /* 0x000000050005a308 */ /* 0x000ea20000000800 */
[----:B----4-:R-:W-:-:S07]  /*77d0*/  @!P1 FADD.FTZ R4, R4, 1 ;  /* 0x3f80000004049421 */ /* 0x010fce0000010000 */
[----:B------:R-:W4:Y:S01]  /*77e0*/  @!P4 MUFU.RCP R13, R13 ;  /* 0x0000000d000dc308 */ /* 0x000f220000001000 */
[----:B---3--:R-:W-:-:S07]  /*77f0*/  @!P3 FMUL.FTZ R68, R68, R15 ;  /* 0x0000000f4444b220 */ /* 0x008fce0000410000 */
[----:B------:R-:W3:Y:S01]  /*7800*/  @!P0 MUFU.RCP R12, R12 ;  /* 0x0000000c000c8308 */ /* 0x000ee20000001000 */
[----:B------:R-:W5:Y:S01]  /*7810*/  LDL.LU R15, [R1+0x28] ;  /* 0x00002800010f7983 */ /* 0x000f620000300800 */
[----:B--2---:R-:W-:Y:S02]  /*7820*/  @!P2 FADD.FTZ R5, R5, 1 ;  /* 0x3f8000000505a421 */ /* 0x004fe40000010000 */
[----:B-1----:R-:W-:Y:S02]  /*7830*/  FADD.FTZ R10, R10, UR5 ;  /* 0x000000050a0a7e21 */ /* 0x002fe40008010000 */
[----:B------:R-:W-:Y:S02]  /*7840*/  FADD.FTZ R8, R8, UR5 ;  /* 0x0000000508087e21 */ /* 0x000fe40008010000 */
[----:B------:R1:W2:Y:S01]  /*7850*/  @!P2 MUFU.RCP R16, R5 ;  /* 0x000000050010a308 */ /* 0x0002a20000001000 */
[----:B----4-:R-:W-:Y:S01]  /*7860*/  @!P4 FMUL.FTZ R78, R78, R13 ;  /* 0x0000000d4e4ec220 */ /* 0x010fe20000410000 */
[----:B------:R-:W-:Y:S01]  /*7870*/  FSETP.GTU.FTZ.AND P4, PT, R17, 20, PT ;  /* 0x41a000001100780b */ /* 0x000fe20003f9c000 */
[----:B------:R-:W-:Y:S01]  /*7880*/  FADD.FTZ R11, R11, UR5 ;  /* 0x000000050b0b7e21 */ /* 0x000fe20008010000 */
[----:B------:R-:W-:-:S02]  /*7890*/  UIMAD.WIDE.U32 UR20, UR37, UR20, UR8 ;  /* 0x00000014251472a5 */ /* 0x000fc4000f8e0008 */
[----:B------:R-:W-:Y:S02]  /*78a0*/  ULDC.64 UR18, c[0x0][0x2e0] ;  /* 0x0000b80000127ab9 */ /* 0x000fe40000000a00 */
[----:B------:R-:W4:Y:S01]  /*78b0*/  @!P5 MUFU.RCP R14, R14 ;  /* 0x0000000e000ed308 */ /* 0x000f220000001000 */
[----:B-1----:R-:W-:Y:S01]  /*78c0*/  SHF.L.U32 R5, R0, 0x2, RZ ;  /* 0x0000000200057819 */ /* 0x002fe200000006ff */
[----:B---3--:R-:W-:Y:S01]  /*78d0*/  @!P0 FMUL.FTZ R73, R73, R12 ;  /* 0x0000000c49498220 */ /* 0x008fe20000410000 */
[----:B------:R-:W-:Y:S02]  /*78e0*/  FSETP.GTU.FTZ.AND P0, PT, R8, 20, PT ;  /* 0x41a000000800780b */ /* 0x000fe40003f1c000 */
[----:B------:R-:W-:Y:S02]  /*78f0*/  LOP3.LUT R6, R5, 0xffffff80, RZ, 0xc0, !PT ;  /* 0xffffff8005067812 */ /* 0x000fe400078ec0ff */
[----:B------:R-:W-:Y:S01]  /*7900*/  @!P4 FMUL.FTZ R13, R17, -1.4426950216293334961 ;  /* 0xbfb8aa3b110dc820 */ /* 0x000fe20000410000 */
[----:B------:R1:W3:Y:S01]  /*7910*/  @!P1 MUFU.RCP R3, R4 ;  /* 0x0000000400039308 */ /* 0x0002e20000001000 */
[----:B--2---:R-:W-:Y:S01]  /*7920*/  @!P2 FMUL.FTZ R75, R75, R16 ;  /* 0x000000104b4ba220 */ /* 0x004fe20000410000 */
[----:B------:R-:W-:-:S02]  /*7930*/  FSETP.GTU.FTZ.AND P2, PT, R10, 20, PT ;  /* 0x41a000000a00780b */ /* 0x000fc40003f5c000 */
[----:B------:R-:W-:Y:S01]  /*7940*/  FSETP.GTU.FTZ.AND P3, PT, R11, 20, PT ;  /* 0x41a000000b00780b */ /* 0x000fe20003f7c000 */
[----:B----4-:R-:W-:Y:S01]  /*7950*/  @!P5 FMUL.FTZ R79, R79, R14 ;  /* 0x0000000e4f4fd220 */ /* 0x010fe20000410000 */
[----:B------:R-:W-:Y:S01]  /*7960*/  FSETP.GTU.FTZ.AND P5, PT, R18, 20, PT ;  /* 0x41a000001200780b */ /* 0x000fe20003fbc000 */
[----:B-1----:R-:W-:Y:S01]  /*7970*/  FADD.FTZ R4, R9, UR5 ;  /* 0x0000000509047e21 */ /* 0x002fe20008010000 */
[----:B------:R-:W-:Y:S01]  /*7980*/  UIADD3 UR21, UR21, UR39, URZ ;  /* 0x0000002715157290 */ /* 0x000fe2000fffe03f */
[----:B------:R-:W-:Y:S01]  /*7990*/  LOP3.LUT R32, R32, 0xffffff80, RZ, 0xc0, !PT ;  /* 0xffffff8020207812 */ /* 0x000fe200078ec0ff */
[----:B------:R-:W-:Y:S05]  /*79a0*/  @!P4 MUFU.EX2 R13, R13 ;  /* 0x0000000d000dc308 */ /* 0x000fea0000000800 */
[----:B------:R-:W-:Y:S01]  /*79b0*/  @!P2 FMUL.FTZ R5, R10, -1.4426950216293334961 ;  /* 0xbfb8aa3b0a05a820 */ /* 0x000fe20000410000 */
[----:B0-----:R-:W-:Y:S01]  /*79c0*/  LEA R10, R28, R6, 0x2 ;  /* 0x000000061c0a7211 */ /* 0x001fe200078e10ff */
[----:B------:R-:W-:Y:S01]  /*79d0*/  BAR.SYNC.DEFER_BLOCKING 0x0 ;  /* 0x0000000000007b1d */ /* 0x000fe20000010000 */
[----:B---3--:R-:W-:Y:S01]  /*79e0*/  @!P1 FMUL.FTZ R74, R74, R3 ;  /* 0x000000034a4a9220 */ /* 0x008fe20000410000 */
[----:B------:R-:W-:Y:S01]  /*79f0*/  FSETP.GTU.FTZ.AND P1, PT, R4, 20, PT ;  /* 0x41a000000400780b */ /* 0x000fe20003f3c000 */
[----:B------:R-:W-:-:S02]  /*7a00*/  @!P0 FMUL.FTZ R3, R8, -1.4426950216293334961 ;  /* 0xbfb8aa3b08038820 */ /* 0x000fc40000410000 */
[----:B------:R-:W-:Y:S01]  /*7a10*/  @!P5 FMUL.FTZ R14, R18, -1.4426950216293334961 ;  /* 0xbfb8aa3b120ed820 */ /* 0x000fe20000410000 */
[----:B------:R-:W-:Y:S01]  /*7a20*/  UIMAD UR39, UR16, UR18, URZ ;  /* 0x00000012102772a4 */ /* 0x000fe2000f8e023f */
[----:B------:R-:W-:Y:S08]  /*7a30*/  @!P2 MUFU.EX2 R5, R5 ;  /* 0x000000050005a308 */ /* 0x000ff00000000800 */
[----:B------:R-:W-:Y:S01]  /*7a40*/  @!P1 FMUL.FTZ R4, R4, -1.4426950216293334961 ;  /* 0xbfb8aa3b04049820 */ /* 0x000fe20000410000 */
[----:B------:R-:W0:Y:S01]  /*7a50*/  @!P0 MUFU.EX2 R3, R3 ;  /* 0x0000000300038308 */ /* 0x000e220000000800 */
[----:B------:R-:W-:Y:S07]  /*7a60*/  STS.128 [R10.X16], R96 ;  /* 0x000000600a007388 */ /* 0x000fee000000cc00 */
[----:B------:R-:W1:Y:S01]  /*7a70*/  @!P1 MUFU.EX2 R4, R4 ;  /* 0x0000000400049308 */ /* 0x000e620000000800 */
[----:B------:R-:W-:Y:S04]  /*7a80*/  STS.128 [R10.X16+0x10], R84 ;  /* 0x000010540a007388 */ /* 0x000fe8000000cc00 */
[----:B------:R-:W-:Y:S03]  /*7a90*/  STS.128 [R10.X16+0x20], R88 ;  /* 0x000020580a007388 */ /* 0x000fe6000000cc00 */
[----:B------:R2:W-:Y:S01]  /*7aa0*/  @!P6 MUFU.EX2 R9, R7 ;  /* 0x000000070009e308 */ /* 0x0005e20000000800 */
[----:B------:R-:W-:Y:S01]  /*7ab0*/  STS.128 [R10.X16+0x30], R92 ;  /* 0x0000305c0a007388 */ /* 0x000fe2000000cc00 */
[----:B------:R-:W-:-:S06]  /*7ac0*/  NOP ;  /* 0x0000000000007918 */ /* 0x000fcc0000000000 */
[----:B------:R-:W3:Y:S01]  /*7ad0*/  LDS.128 R16, [R2] ;  /* 0x0000000002107984 */ /* 0x000ee20000000c00 */
[----:B------:R-:W-:Y:S01]  /*7ae0*/  @!P3 FMUL.FTZ R6, R11, -1.4426950216293334961 ;  /* 0xbfb8aa3b0b06b820 */ /* 0x000fe20000410000 */
[----:B------:R-:W-:Y:S02]  /*7af0*/  @!P5 MUFU.EX2 R14, R14 ;  /* 0x0000000e000ed308 */ /* 0x000fe40000000800 */
[----:B------:R-:W4:Y:S04]  /*7b00*/  LDS.128 R20, [R2+0x200] ;  /* 0x0002000002147984 */ /* 0x000f280000000c00 */
[----:B------:R-:W4:Y:S04]  /*7b10*/  LDS.128 R24, [R2+0x400] ;  /* 0x0004000002187984 */ /* 0x000f280000000c00 */
[----:B------:R-:W4:Y:S01]  /*7b20*/  LDS.128 R28, [R2+0x600] ;  /* 0x00060000021c7984 */ /* 0x000f220000000c00 */
[----:B------:R-:W-:-:S02]  /*7b30*/  UIMAD UR39, UR17, UR19, UR39 ;  /* 0x00000013112772a4 */ /* 0x000fc4000f8e0227 */
[----:B------:R-:W-:-:S03]  /*7b40*/  UIMAD.WIDE.U32 UR18, UR17, UR18, UR20 ;  /* 0x00000012111272a5 */ /* 0x000fc6000f8e0014 */
[----:B------:R-:W-:Y:S02]  /*7b50*/  ULDC.64 UR20, c[0x0][0x330] ;  /* 0x0000cc0000147ab9 */ /* 0x000fe40000000a00 */
[----:B------:R-:W-:Y:S02]  /*7b60*/  UIADD3 UR19, UR19, UR39, URZ ;  /* 0x0000002713137290 */ /* 0x000fe4000fffe03f */
[----:B------:R-:W-:Y:S01]  /*7b70*/  ULEA UR20, UP0, UR18, UR20, 0x2 ;  /* 0x0000001412147291 */ /* 0x000fe2000f80103f */
[----:B------:R1:W3:Y:S03]  /*7b80*/  @!P3 MUFU.EX2 R8, R6 ;  /* 0x000000060008b308 */ /* 0x0002e60000000800 */
[----:B------:R-:W-:Y:S01]  /*7b90*/  ULEA.HI.X UR21, UR18, UR21, UR19, 0x2, UP0 ;  /* 0x0000001512157291 */ /* 0x000fe200080f1413 */
[----:B0-----:R-:W-:Y:S01]  /*7ba0*/  @!P0 FADD.FTZ R3, R3, 1 ;  /* 0x3f80000003038421 */ /* 0x001fe20000010000 */
[----:B------:R-:W-:Y:S01]  /*7bb0*/  LOP3.LUT R32, R32, 0x1f, R0, 0xf8, !PT ;  /* 0x0000001f20207812 */ /* 0x000fe200078ef800 */
[----:B--2---:R-:W-:-:S02]  /*7bc0*/  @!P2 FADD.FTZ R7, R5, 1 ;  /* 0x3f8000000507a421 */ /* 0x004fc40000010000 */
[----:B-1----:R-:W-:Y:S01]  /*7bd0*/  @!P1 FADD.FTZ R6, R4, 1 ;  /* 0x3f80000004069421 */ /* 0x002fe20000010000 */
[----:B------:R-:W-:Y:S02]  /*7be0*/  MOV R4, UR20 ;  /* 0x0000001400047c02 */ /* 0x000fe40008000f00 */
[----:B------:R-:W-:Y:S01]  /*7bf0*/  MOV R5, UR21 ;  /* 0x0000001500057c02 */ /* 0x000fe20008000f00 */
[----:B------:R-:W0:Y:S04]  /*7c00*/  @!P0 MUFU.RCP R3, R3 ;  /* 0x0000000300038308 */ /* 0x000e280000001000 */
[----:B------:R-:W-:-:S04]  /*7c10*/  IMAD.WIDE R4, R32, 0x10, R4 ;  /* 0x0000001020047825 */ /* 0x000fc800078e0204 */
[----:B------:R-:W1:Y:S01]  /*7c20*/  @!P1 MUFU.RCP R6, R6 ;  /* 0x0000000600069308 */ /* 0x000e620000001000 */
[----:B---3--:R-:W-:Y:S01]  /*7c30*/  @!P3 FADD.FTZ R8, R8, 1 ;  /* 0x3f8000000808b421 */ /* 0x008fe20000010000 */
[----:B------:R-:W-:Y:S04]  /*7c40*/  STG.E.128 [R4.64], R16 ;  /* 0x0000001004007986 */ /* 0x000fe8000c101d20 */
[----:B----4-:R-:W-:Y:S02]  /*7c50*/  STG.E.128 [R4.64+0x200], R20 ;  /* 0x0002001404007986 */ /* 0x010fe4000c101d20 */
[----:B------:R-:W2:Y:S02]  /*7c60*/  @!P2 MUFU.RCP R7, R7 ;  /* 0x000000070007a308 */ /* 0x000ea40000001000 */
[----:B------:R-:W-:Y:S04]  /*7c70*/  STG.E.128 [R4.64+0x400], R24 ;  /* 0x0004001804007986 */ /* 0x000fe8000c101d20 */
[----:B------:R3:W-:Y:S01]  /*7c80*/  STG.E.128 [R4.64+0x600], R28 ;  /* 0x0006001c04007986 */ /* 0x0007e2000c101d20 */
[----:B------:R-:W-:-:S03]  /*7c90*/  @!P5 FADD.FTZ R14, R14, 1 ;  /* 0x3f8000000e0ed421 */ /* 0x000fc60000010000 */
[----:B------:R-:W-:Y:S01]  /*7ca0*/  BAR.SYNC.DEFER_BLOCKING 0x0 ;  /* 0x0000000000007b1d */ /* 0x000fe20000010000 */
[----:B------:R-:W-:Y:S02]  /*7cb0*/  @!P4 FADD.FTZ R13, R13, 1 ;  /* 0x3f8000000d0dc421 */ /* 0x000fe40000010000 */
[----:B------:R-:W-:-:S03]  /*7cc0*/  @!P6 FADD.FTZ R9, R9, 1 ;  /* 0x3f8000000909e421 */ /* 0x000fc60000010000 */
[----:B------:R-:W4:Y:S01]  /*7cd0*/  @!P3 MUFU.RCP R8, R8 ;  /* 0x000000080008b308 */ /* 0x000f220000001000 */
[----:B0-----:R-:W-:Y:S02]  /*7ce0*/  @!P0 FMUL.FTZ R80, R80, R3 ;  /* 0x0000000350508220 */ /* 0x001fe40000410000 */
[----:B-1----:R-:W-:-:S05]  /*7cf0*/  @!P1 FMUL.FTZ R81, R81, R6 ;  /* 0x0000000651519220 */ /* 0x002fca0000410000 */
[----:B------:R-:W0:Y:S08]  /*7d00*/  @!P5 MUFU.RCP R11, R14 ;  /* 0x0000000e000bd308 */ /* 0x000e300000001000 */
[----:B------:R-:W1:Y:S08]  /*7d10*/  @!P4 MUFU.RCP R12, R13 ;  /* 0x0000000d000cc308 */ /* 0x000e700000001000 */
[----:B------:R-:W3:Y:S01]  /*7d20*/  @!P6 MUFU.RCP R14, R9 ;  /* 0x00000009000ee308 */ /* 0x000ee20000001000 */
[----:B--2---:R-:W-:-:S02]  /*7d30*/  @!P2 FMUL.FTZ R82, R82, R7 ;  /* 0x000000075252a220 */ /* 0x004fc40000410000 */
[----:B----4-:R-:W-:Y:S02]  /*7d40*/  @!P3 FMUL.FTZ R83, R83, R8 ;  /* 0x000000085353b220 */ /* 0x010fe40000410000 */
[----:B0-----:R-:W-:-:S03]  /*7d50*/  @!P5 FMUL.FTZ R70, R70, R11 ;  /* 0x0000000b4646d220 */ /* 0x001fc60000410000 */
[----:B------:R0:W-:Y:S01]  /*7d60*/  STS.128 [R10.X16], R80 ;  /* 0x000000500a007388 */ /* 0x0001e2000000cc00 */
[----:B-1----:R-:W-:-:S03]  /*7d70*/  @!P4 FMUL.FTZ R69, R69, R12 ;  /* 0x0000000c4545c220 */ /* 0x002fc60000410000 */
[----:B------:R1:W-:Y:S01]  /*7d80*/  STS.128 [R10.X16+0x10], R76 ;  /* 0x0000104c0a007388 */ /* 0x0003e2000000cc00 */
[----:B---3--:R-:W-:-:S03]  /*7d90*/  @!P6 FMUL.FTZ R71, R71, R14 ;  /* 0x0000000e4747e220 */ /* 0x008fc60000410000 */
[----:B------:R2:W-:Y:S04]  /*7da0*/  STS.128 [R10.X16+0x20], R72 ;  /* 0x000020480a007388 */ /* 0x0005e8000000cc00 */
[----:B------:R-:W-:Y:S01]  /*7db0*/  STS.128 [R10.X16+0x30], R68 ;  /* 0x000030440a007388 */ /* 0x000fe2000000cc00 */
[----:B------:R-:W-:-:S06]  /*7dc0*/  NOP ;  /* 0x0000000000007918 */ /* 0x000fcc0000000000 */
[----:B------:R-:W-:Y:S01]  /*7dd0*/  LDS.128 R16, [R2+0x200] ;  /* 0x0002000002107984 */ /* 0x000fe20000000c00 */
[----:B------:R-:W-:-:S03]  /*7de0*/  UIMAD UR18, UR36, UR40, URZ ;  /* 0x00000028241272a4 */ /* 0x000fc6000f8e023f */
[----:B------:R-:W-:Y:S04]  /*7df0*/  LDS.128 R20, [R2+0x400] ;  /* 0x0004000002147984 */ /* 0x000fe80000000c00 */
[----:B------:R-:W-:Y:S01]  /*7e00*/  LDS.128 R24, [R2+0x600] ;  /* 0x0006000002187984 */ /* 0x000fe20000000c00 */
[----:B------:R-:W-:Y:S02]  /*7e10*/  UIMAD UR20, UR37, UR41, UR18 ;  /* 0x00000029251472a4 */ /* 0x000fe4000f8e0212 */
[----:B------:R-:W-:-:S03]  /*7e20*/  UIMAD.WIDE.U32 UR18, UR37, UR40, UR8 ;  /* 0x00000028251272a5 */ /* 0x000fc6000f8e0008 */
        /* <DEDUP_REMOVED lines=9> */
[----:B-----5:R-:W-:Y:S02]  /*7ec0*/  FADD.FTZ R6, R80, R15 ;  /* 0x0000000f50067221 */ /* 0x020fe40000010000 */
[----:B------:R3:W4:Y:S02]  /*7ed0*/  LDS.128 R12, [R2] ;  /* 0x00000000020c7984 */ /* 0x0007240000000c00 */
[----:B------:R-:W-:-:S04]  /*7ee0*/  FADD.FTZ R3, R6, R81 ;  /* 0x0000005106037221 */ /* 0x000fc80000010000 */
[----:B------:R-:W-:-:S04]  /*7ef0*/  FADD.FTZ R4, R3, R82 ;  /* 0x0000005203047221 */ /* 0x000fc80000010000 */
[----:B0-----:R-:W-:-:S04]  /*7f00*/  FADD.FTZ R83, R4, R83 ;  /* 0x0000005304537221 */ /* 0x001fc80000010000 */
[----:B-1----:R-:W-:-:S04]  /*7f10*/  FADD.FTZ R76, R83, R76 ;  /* 0x0000004c534c7221 */ /* 0x002fc80000010000 */
        /* <DEDUP_REMOVED lines=16> */
[----:B------:R0:W-:Y:S01]  /*8020*/  STG.E.128 [R2.64+0x600], R24 ;  /* 0x0006001802007986 */ /* 0x0001e2000c101d20 */
        /* <DEDUP_REMOVED lines=8> */
[----:B------:R-:W-:Y:S02]  /*80b0*/  UIADD3 UR28, UP5, UR28, -0x2000, URZ ;  /* 0xffffe0001c1c7890 */ /* 0x000fe4000ffbe03f */
[----:B------:R-:W-:-:S02]  /*80c0*/  UIADD3 UR6, UR6, 0x1, URZ ;  /* 0x0000000106067890 */ /* 0x000fc4000fffe03f */
[----:B------:R-:W-:Y:S02]  /*80d0*/  UIADD3.X UR27, UR27, -0x1, URZ, UP1, !UPT ;  /* 0xffffffff1b1b7890 */ /* 0x000fe40008ffe43f */
[----:B------:R-:W-:Y:S02]  /*80e0*/  UIADD3.X UR31, UR31, -0x1, URZ, UP2, !UPT ;  /* 0xffffffff1f1f7890 */ /* 0x000fe400097fe43f */
[----:B------:R-:W-:Y:S02]  /*80f0*/  UIADD3.X UR35, UR35, -0x1, URZ, UP3, !UPT ;  /* 0xffffffff23237890 */ /* 0x000fe40009ffe43f */
[----:B------:R-:W-:Y:S02]  /*8100*/  UIADD3.X UR25, UR25, -0x1, URZ, UP4, !UPT ;  /* 0xffffffff19197890 */ /* 0x000fe4000a7fe43f */
[----:B------:R-:W-:Y:S02]  /*8110*/  UIADD3.X UR29, UR29, -0x1, URZ, UP5, !UPT ;  /* 0xffffffff1d1d7890 */ /* 0x000fe4000affe43f */
[----:B------:R-:W-:Y:S01]  /*8120*/  UMOV UR23, UR7 ;  /* 0x0000000700177c82 */ /* 0x000fe20008000000 */
[----:B0-----:R-:W-:Y:S01]  /*8130*/  @!P0 CALL.REL.NOINC `(.L_x_2207) ;  /* 0x0000001000008944 */ /* 0x001fe20003c00000 */
[----:B------:R-:W-:Y:S05]  /*8140*/  BRA `(.L_x_2289) ;  /* 0xffff89e000007947 */ /* 0x000fea000383ffff */
.L_x_2207:
[----:B------:R-:W-:Y:S02]  /*8150*/  ISETP.NE.U32.AND P0, PT, RZ, c[0x0][0x328], PT ;  /* 0x0000ca00ff007a0c */ /* 0x000fe40003f05070 */
[----:B------:R-:W-:-:S02]  /*8160*/  ISETP.NE.U32.AND P2, PT, RZ, c[0x0][0x348], PT ;  /* 0x0000d200ff007a0c */ /* 0x000fc40003f45070 */
        /* <DEDUP_REMOVED lines=33> */
.L_x_2291:
[----:B-1----:R-:W-:Y:S05]  /*8380*/  BSYNC B0 ;  /* 0x0000000000007941 */ /* 0x002fea0003800000 */
.L_x_2290:
        /* <DEDUP_REMOVED lines=34> */
.L_x_2293:
[----:B------:R-:W3:Y:S02]  /*85b0*/  S2R R7, SR_TID.X ;  /* 0x0000000000077919 */ /* 0x000ee40000002100 */
.L_x_2294:
[----:B-1----:R-:W-:Y:S05]  /*85c0*/  BSYNC B0 ;  /* 0x0000000000007941 */ /* 0x002fea0003800000 */
.L_x_2292:
[----:B---3--:R-:W-:-:S13]  /*85d0*/  ISETP.GE.AND P0, PT, R7, c[0x0][0x16c], PT ;  /* 0x00005b0007007a0c */ /* 0x008fda0003f06270 */
[----:B------:R-:W-:Y:S05]  /*85e0*/  @P0 EXIT ;  /* 0x000000000000094d */ /* 0x000fea0003800000 */
[----:B------:R-:W-:Y:S02]  /*85f0*/  ULDC.64 UR6, c[0x0][0x288] ;  /* 0x0000a20000067ab9 */ /* 0x000fe40000000a00 */
[----:B------:R-:W-:Y:S02]  /*8600*/  UIMAD UR16, UR16, UR6, URZ ;  /* 0x00000006101072a4 */ /* 0x000fe4000f8e023f */
[----:B0-2---:R-:W-:Y:S02]  /*8610*/  UIMAD.WIDE.U32 UR4, UR17, UR6, URZ ;  /* 0x00000006110472a5 */ /* 0x005fe4000f8e003f */
[----:B------:R-:W-:-:S04]  /*8620*/  UIMAD UR6, UR17, UR7, UR16 ;  /* 0x00000007110672a4 */ /* 0x000fc8000f8e0210 */
[----:B------:R-:W-:Y:S02]  /*8630*/  UIADD3 UR6, UR5, UR6, URZ ;  /* 0x0000000605067290 */ /* 0x000fe4000fffe03f */
.L_x_2295:
        /* <DEDUP_REMOVED lines=18> */
.L_x_2245:
[----:B------:R-:W-:Y:S01]  /*8760*/  HFMA2.MMA R102, -RZ, RZ, 0, 5.9604644775390625e-08 ;  /* 0x00000001ff667435 */ /* 0x000fe200000001ff */
[----:B------:R-:W-:-:S02]  /*8770*/  MOV R101, R105 ;  /* 0x0000006900657202 */ /* 0x000fc40000000f00 */
[----:B------:R-:W-:Y:S02]  /*8780*/  MOV R108, RZ ;  /* 0x000000ff006c7202 */ /* 0x000fe40000000f00 */
[----:B------:R-:W-:Y:S02]  /*8790*/  MOV R107, 0xffffffff ;  /* 0xffffffff006b7802 */ /* 0x000fe40000000f00 */
[----:B------:R-:W-:Y:S02]  /*87a0*/  MOV R100, 0x87c0 ;  /* 0x000087c000647802 */ /* 0x000fe40000000f00 */
[----:B0----5:R-:W-:Y:S05]  /*87b0*/  CALL.REL.NOINC `($__internal_92_$__cuda_sm70_shflsync_up) ;  /* 0x00000db000007944 */ /* 0x021fea0003c00000 */
[----:B-1----:R-:W-:Y:S01]  /*87c0*/  MOV R103, R102 ;  /* 0x0000006600677202 */ /* 0x002fe20000000f00 */
[----:B------:R-:W-:Y:S05]  /*87d0*/  BRA `(.L_x_2296) ;  /* 0xffffbde000007947 */ /* 0x000fea000383ffff */
.L_x_2246:
[----:B------:R-:W-:Y:S01]  /*87e0*/  HFMA2.MMA R102, -RZ, RZ, 0, 5.9604644775390625e-08 ;  /* 0x00000001ff667435 */ /* 0x000fe200000001ff */
[----:B------:R-:W-:Y:S02]  /*87f0*/  MOV R101, R104 ;  /* 0x0000006800657202 */ /* 0x000fe40000000f00 */
[----:B------:R-:W-:Y:S02]  /*8800*/  MOV R108, RZ ;  /* 0x000000ff006c7202 */ /* 0x000fe40000000f00 */
[----:B------:R-:W-:-:S02]  /*8810*/  MOV R107, 0xffffffff ;  /* 0xffffffff006b7802 */ /* 0x000fc40000000f00 */
[----:B------:R-:W-:Y:S02]  /*8820*/  MOV R100, 0x8840 ;  /* 0x0000884000647802 */ /* 0x000fe40000000f00 */
[----:B012--5:R-:W-:Y:S05]  /*8830*/  CALL.REL.NOINC `($__internal_92_$__cuda_sm70_shflsync_up) ;  /* 0x00000d3000007944 */ /* 0x027fea0003c00000 */
[----:B------:R-:W0:Y:S01]  /*8840*/  S2R R107, SR_LANEID ;  /* 0x00000000006b7919 */ /* 0x000e220000000000 */
[C---:B------:R-:W-:Y:S01]  /*8850*/  FMUL.FTZ R100, R105.reuse, R103 ;  /* 0x0000006769647220 */ /* 0x040fe20000410000 */
[----:B------:R-:W-:Y:S01]  /*8860*/  MOV R108, RZ ;  /* 0x000000ff006c7202 */ /* 0x000fe20000000f00 */
[----:B-1----:R-:W-:Y:S01]  /*8870*/  FFMA.FTZ R101, R105, R102, R104 ;  /* 0x0000006669657223 */ /* 0x002fe20000010068 */
[----:B------:R-:W-:Y:S01]  /*8880*/  HFMA2.MMA R102, -RZ, RZ, 0, 1.1920928955078125e-07 ;  /* 0x00000002ff667435 */ /* 0x000fe200000001ff */
[----:B0-----:R-:W-:Y:S02]  /*8890*/  ISETP.GE.AND P0, PT, R107, 0x1, PT ;  /* 0x000000016b00780c */ /* 0x001fe40003f06270 */
[----:B------:R-:W-:Y:S02]  /*88a0*/  MOV R107, 0xffffffff ;  /* 0xffffffff006b7802 */ /* 0x000fe40000000f00 */
[----:B------:R-:W-:Y:S02]  /*88b0*/  FSEL R105, R105, R100, !P0 ;  /* 0x0000006469697208 */ /* 0x000fe40004000000 */
[----:B------:R-:W-:-:S02]  /*88c0*/  FSEL R104, R104, R101, !P0 ;  /* 0x0000006568687208 */ /* 0x000fc40004000000 */
[----:B------:R-:W-:Y:S02]  /*88d0*/  MOV R101, R105 ;  /* 0x0000006900657202 */ /* 0x000fe40000000f00 */
[----:B------:R-:W-:Y:S02]  /*88e0*/  MOV R100, 0x8900 ;  /* 0x0000890000647802 */ /* 0x000fe40000000f00 */
[----:B------:R-:W-:Y:S05]  /*88f0*/  CALL.REL.NOINC `($__internal_92_$__cuda_sm70_shflsync_up) ;  /* 0x00000c7000007944 */ /* 0x000fea0003c00000 */
[----:B-1----:R-:W-:Y:S01]  /*8900*/  MOV R103, R102 ;  /* 0x0000006600677202 */ /* 0x002fe20000000f00 */
[----:B------:R-:W-:Y:S01]  /*8910*/  HFMA2.MMA R102, -RZ, RZ, 0, 1.1920928955078125e-07 ;  /* 0x00000002ff667435 */ /* 0x000fe200000001ff */
[----:B------:R-:W-:Y:S02]  /*8920*/  MOV R101, R104 ;  /* 0x0000006800657202 */ /* 0x000fe40000000f00 */
[----:B------:R-:W-:Y:S02]  /*8930*/  MOV R108, RZ ;  /* 0x000000ff006c7202 */ /* 0x000fe40000000f00 */
[----:B------:R-:W-:Y:S02]  /*8940*/  MOV R107, 0xffffffff ;  /* 0xffffffff006b7802 */ /* 0x000fe40000000f00 */
[----:B------:R-:W-:-:S02]  /*8950*/  MOV R100, 0x8970 ;  /* 0x0000897000647802 */ /* 0x000fc40000000f00 */
[----:B------:R-:W-:Y:S05]  /*8960*/  CALL.REL.NOINC `($__internal_92_$__cuda_sm70_shflsync_up) ;  /* 0x00000c0000007944 */ /* 0x000fea0003c00000 */
        /* <DEDUP_REMOVED lines=9> */
[----:B------:R-:W-:Y:S05]  /*8a00*/  CALL.REL.NOINC `($__internal_92_$__cuda_sm70_shflsync_up) ;  /* 0x00000b6000007944 */ /* 0x000fea0003c00000 */
[----:B-1----:R-:W-:Y:S01]  /*8a10*/  MOV R103, R102 ;  /* 0x0000006600677202 */ /* 0x002fe20000000f00 */
[----:B------:R-:W-:Y:S01]  /*8a20*/  HFMA2.MMA R102, -RZ, RZ, 0, 2.384185791015625e-07 ;  /* 0x00000004ff667435 */ /* 0x000fe200000001ff */
[----:B------:R-:W-:Y:S02]  /*8a30*/  MOV R101, R104 ;  /* 0x0000006800657202 */ /* 0x000fe40000000f00 */
[----:B------:R-:W-:Y:S02]  /*8a40*/  MOV R108, RZ ;  /* 0x000000ff006c7202 */ /* 0x000fe40000000f00 */
[----:B------:R-:W-:Y:S02]  /*8a50*/  MOV R107, 0xffffffff ;  /* 0xffffffff006b7802 */ /* 0x000fe40000000f00 */
[----:B------:R-:W-:Y:S02]  /*8a60*/  MOV R100, 0x8a80 ;  /* 0x00008a8000647802 */ /* 0x000fe40000000f00 */
[----:B------:R-:W-:Y:S05]  /*8a70*/  CALL.REL.NOINC `($__internal_92_$__cuda_sm70_shflsync_up) ;  /* 0x00000af000007944 */ /* 0x000fea0003c00000 */
        /* <DEDUP_REMOVED lines=9> */
[----:B------:R-:W-:Y:S05]  /*8b10*/  CALL.REL.NOINC `($__internal_92_$__cuda_sm70_shflsync_up) ;  /* 0x00000a5000007944 */ /* 0x000fea0003c00000 */
[----:B-1----:R-:W-:Y:S01]  /*8b20*/  MOV R103, R102 ;  /* 0x0000006600677202 */ /* 0x002fe20000000f00 */
[----:B------:R-:W-:Y:S01]  /*8b30*/  HFMA2.MMA R102, -RZ, RZ, 0, 4.76837158203125e-07 ;  /* 0x00000008ff667435 */ /* 0x000fe200000001ff */
        /* <DEDUP_REMOVED lines=14> */
[----:B------:R-:W-:Y:S05]  /*8c20*/  CALL.REL.NOINC `($__internal_92_$__cuda_sm70_shflsync_up) ;  /* 0x0000094000007944 */ /* 0x000fea0003c00000 */
[----:B-1----:R-:W-:Y:S01]  /*8c30*/  MOV R103, R102 ;  /* 0x0000006600677202 */ /* 0x002fe20000000f00 */
[----:B------:R-:W-:Y:S01]  /*8c40*/  HFMA2.MMA R102, -RZ, RZ, 0, 9.5367431640625e-07 ;  /* 0x00000010ff667435 */ /* 0x000fe200000001ff */
[----:B------:R-:W-:Y:S02]  /*8c50*/  MOV R101, R104 ;  /* 0x0000006800657202 */ /* 0x000fe40000000f00 */
[----:B------:R-:W-:Y:S02]  /*8c60*/  MOV R108, RZ ;  /* 0x000000ff006c7202 */ /* 0x000fe40000000f00 */
[----:B------:R-:W-:Y:S02]  /*8c70*/  MOV R107, 0xffffffff ;  /* 0xffffffff006b7802 */ /* 0x000fe40000000f00 */
[----:B------:R-:W-:Y:S02]  /*8c80*/  MOV R100, 0x8ca0 ;  /* 0x00008ca000647802 */ /* 0x000fe40000000f00 */
[----:B------:R-:W-:Y:S05]  /*8c90*/  CALL.REL.NOINC `($__internal_92_$__cuda_sm70_shflsync_up) ;  /* 0x000008d000007944 */ /* 0x000fea0003c00000 */
[----:B-1----:R-:W-:Y:S01]  /*8ca0*/  MOV R101, R102 ;  /* 0x0000006600657202 */ /* 0x002fe20000000f00 */
[----:B------:R-:W-:Y:S05]  /*8cb0*/  BRA `(.L_x_2297) ;  /* 0xffffba7000007947 */ /* 0x000fea000383ffff */
.L_x_2249:
[----:B------:R-:W-:Y:S01]  /*8cc0*/  HFMA2.MMA R102, -RZ, RZ, 0, 5.9604644775390625e-08 ;  /* 0x00000001ff667435 */ /* 0x000fe200000001ff */
[----:B------:R-:W-:-:S02]  /*8cd0*/  MOV R101, R100 ;  /* 0x0000006400657202 */ /* 0x000fc40000000f00 */
[----:B------:R-:W-:Y:S02]  /*8ce0*/  MOV R108, RZ ;  /* 0x000000ff006c7202 */ /* 0x000fe40000000f00 */
[----:B------:R-:W-:Y:S02]  /*8cf0*/  MOV R107, 0xffffffff ;  /* 0xffffffff006b7802 */ /* 0x000fe40000000f00 */
[----:B------:R-:W-:Y:S02]  /*8d00*/  MOV R100, 0x8d20 ;  /* 0x00008d2000647802 */ /* 0x000fe40000000f00 */
[----:B012--5:R-:W-:Y:S05]  /*8d10*/  CALL.REL.NOINC `($__internal_92_$__cuda_sm70_shflsync_up) ;  /* 0x0000085000007944 */ /* 0x027fea0003c00000 */
[----:B-1----:R-:W-:Y:S01]  /*8d20*/  MOV R103, R102 ;  /* 0x0000006600677202 */ /* 0x002fe20000000f00 */
[----:B------:R-:W-:Y:S01]  /*8d30*/  HFMA2.MMA R102, -RZ, RZ, 0, 5.9604644775390625e-08 ;  /* 0x00000001ff667435 */ /* 0x000fe200000001ff */
[----:B------:R-:W-:Y:S02]  /*8d40*/  MOV R101, R104 ;  /* 0x0000006800657202 */ /* 0x000fe40000000f00 */
[----:B------:R-:W-:Y:S02]  /*8d50*/  MOV R108, RZ ;  /* 0x000000ff006c7202 */ /* 0x000fe40000000f00 */
[----:B------:R-:W-:-:S02]  /*8d60*/  MOV R107, 0xffffffff ;  /* 0xffffffff006b7802 */ /* 0x000fc40000000f00 */
[----:B------:R-:W-:Y:S02]  /*8d70*/  MOV R100, 0x8d90 ;  /* 0x00008d9000647802 */ /* 0x000fe40000000f00 */
[----:B------:R-:W-:Y:S05]  /*8d80*/  CALL.REL.NOINC `($__internal_92_$__cuda_sm70_shflsync_up) ;  /* 0x000007e000007944 */ /* 0x000fea0003c00000 */
[----:B------:R-:W-:Y:S01]  /*8d90*/  HFMA2.MMA R159, -RZ, RZ, 0, 0 ;  /* 0x00000000ff9f7435 */ /* 0x000fe200000001ff */
[----:B------:R-:W-:Y:S02]  /*8da0*/  MOV R100, R103 ;  /* 0x0000006700647202 */ /* 0x000fe40000000f00 */
[----:B-1----:R-:W-:Y:S02]  /*8db0*/  MOV R104, R102 ;  /* 0x0000006600687202 */ /* 0x002fe40000000f00 */
[----:B------:R-:W-:Y:S02]  /*8dc0*/  MOV R102, R130 ;  /* 0x0000008200667202 */ /* 0x000fe40000000f00 */
[----:B------:R-:W-:Y:S02]  /*8dd0*/  MOV R103, 0x8df0 ;  /* 0x00008df000677802 */ /* 0x000fe40000000f00 */
[----:B------:R-:W-:Y:S05]  /*8de0*/  CALL.REL.NOINC `($__internal_91_$__cuda_sm70_shflsync_idx_p) ;  /* 0x000006e000007944 */ /* 0x000fea0003c00000 */
[----:B-1----:R-:W-:Y:S01]  /*8df0*/  MOV R130, R159 ;  /* 0x0000009f00827202 */ /* 0x002fe20000000f00 */
[----:B------:R-:W-:Y:S01]  /*8e00*/  HFMA2.MMA R159, -RZ, RZ, 0, 0 ;  /* 0x00000000ff9f7435 */ /* 0x000fe200000001ff */
[----:B------:R-:W-:Y:S02]  /*8e10*/  MOV R102, R131 ;  /* 0x0000008300667202 */ /* 0x000fe40000000f00 */
[----:B------:R-:W-:-:S03]  /*8e20*/  MOV R103, 0x8e40 ;  /* 0x00008e4000677802 */ /* 0x000fc60000000f00 */
[----:B--2--5:R-:W-:Y:S05]  /*8e30*/  CALL.REL.NOINC `($__internal_91_$__cuda_sm70_shflsync_idx_p) ;  /* 0x0000069000007944 */ /* 0x024fea0003c00000 */
[----:B-1----:R-:W-:Y:S01]  /*8e40*/  MOV R105, R159 ;  /* 0x0000009f00697202 */ /* 0x002fe20000000f00 */
[----:B--2--5:R-:W-:Y:S05]  /*8e50*/  BRA `(.L_x_2298) ;  /* 0xffffba1000007947 */ /* 0x024fea000383ffff */
.L_x_2252:
[----:B------:R-:W-:Y:S01]  /*8e60*/  HFMA2.MMA R159, -RZ, RZ, 0, 5.9604644775390625e-08 ;  /* 0x00000001ff9f7435 */ /* 0x000fe200000001ff */
[----:B------:R-:W-:-:S02]  /*8e70*/  MOV R103, R106 ;  /* 0x0000006a00677202 */ /* 0x000fc40000000f00 */
[----:B------:R-:W-:-:S03]  /*8e80*/  MOV R102, 0x8ea0 ;  /* 0x00008ea000667802 */ /* 0x000fc60000000f00 */
[----:B------:R-:W-:Y:S05]  /*8e90*/  CALL.REL.NOINC `($__internal_90_$__cuda_sm70_shflsync_down) ;  /* 0x000005a000007944 */ /* 0x000fea0003c00000 */
[----:B-1----:R-:W-:Y:S01]  /*8ea0*/  MOV R104, R159 ;  /* 0x0000009f00687202 */ /* 0x002fe20000000f00 */
[----:B0-2--5:R-:W-:Y:S05]  /*8eb0*/  BRA `(.L_x_2299) ;  /* 0xffffc05000007947 */ /* 0x025fea000383ffff */
.L_x_2253:
[----:B------:R-:W-:Y:S01]  /*8ec0*/  HFMA2.MMA R159, -RZ, RZ, 0, 5.9604644775390625e-08 ;  /* 0x00000001ff9f7435 */ /* 0x000fe200000001ff */
[----:B------:R-:W-:Y:S02]  /*8ed0*/  MOV R103, R107 ;  /* 0x0000006b00677202 */ /* 0x000fe40000000f00 */
[----:B------:R-:W-:-:S03]  /*8ee0*/  MOV R102, 0x8f00 ;  /* 0x00008f0000667802 */ /* 0x000fc60000000f00 */
[----:B01----:R-:W-:Y:S05]  /*8ef0*/  CALL.REL.NOINC `($__internal_90_$__cuda_sm70_shflsync_down) ;  /* 0x0000054000007944 */ /* 0x003fea0003c00000 */
[C---:B------:R-:W-:Y:S02]  /*8f00*/  FMUL.FTZ R104, R106.reuse, R104 ;  /* 0x000000686a687220 */ /* 0x040fe40000410000 */
[C---:B-1----:R-:W-:Y:S01]  /*8f10*/  FFMA.FTZ R102, R106.reuse, R159, R107 ;  /* 0x0000009f6a667223 */ /* 0x042fe2000001006b */
[----:B------:R-:W-:Y:S02]  /*8f20*/  MOV R159, 0x2 ;  /* 0x00000002009f7802 */ /* 0x000fe40000000f00 */
[----:B------:R-:W-:Y:S02]  /*8f30*/  FSEL R106, R106, R104, !P4 ;  /* 0x000000686a6a7208 */ /* 0x000fe40006000000 */
[----:B------:R-:W-:-:S02]  /*8f40*/  FSEL R107, R107, R102, !P4 ;  /* 0x000000666b6b7208 */ /* 0x000fc40006000000 */
[----:B------:R-:W-:Y:S02]  /*8f50*/  MOV R103, R106 ;  /* 0x0000006a00677202 */ /* 0x000fe40000000f00 */
[----:B------:R-:W-:Y:S02]  /*8f60*/  MOV R102, 0x8f80 ;  /* 0x00008f8000667802 */ /* 0x000fe40000000f00 */
[----:B0-2--5:R-:W-:Y:S05]  /*8f70*/  CALL.REL.NOINC `($__internal_90_$__cuda_sm70_shflsync_down) ;  /* 0x000004c000007944 */ /* 0x025fea0003c00000 */
[----:B-1----:R-:W-:Y:S01]  /*8f80*/  MOV R104, R159 ;  /* 0x0000009f00687202 */ /* 0x002fe20000000f00 */
[----:B------:R-:W-:Y:S01]  /*8f90*/  HFMA2.MMA R159, -RZ, RZ, 0, 1.1920928955078125e-07 ;  /* 0x00000002ff9f7435 */ /* 0x000fe200000001ff */
[----:B------:R-:W-:Y:S02]  /*8fa0*/  MOV R103, R107 ;  /* 0x0000006b00677202 */ /* 0x000fe40000000f00 */
[----:B------:R-:W-:-:S03]  /*8fb0*/  MOV R102, 0x8fd0 ;  /* 0x00008fd000667802 */ /* 0x000fc60000000f00 */
[----:B0-2--5:R-:W-:Y:S05]  /*8fc0*/  CALL.REL.NOINC `($__internal_90_$__cuda_sm70_shflsync_down) ;  /* 0x0000047000007944 */ /* 0x025fea0003c00000 */
[----:B-1----:R-:W-:Y:S01]  /*8fd0*/  @!P3 FFMA.FTZ R107, R106, R159, R107 ;  /* 0x0000009f6a6bb223 */ /* 0x002fe2000001006b */
[----:B------:R-:W-:Y:S01]  /*8fe0*/  MOV R159, 0x4 ;  /* 0x00000004009f7802 */ /* 0x000fe20000000f00 */
[----:B------:R-:W-:Y:S01]  /*8ff0*/  @!P3 FMUL.FTZ R106, R104, R106 ;  /* 0x0000006a686ab220 */ /* 0x000fe20000410000 */
[----:B------:R-:W-:-:S04]  /*9000*/  MOV R102, 0x9030 ;  /* 0x0000903000667802 */ /* 0x000fc80000000f00 */
[----:B------:R-:W-:Y:S02]  /*9010*/  MOV R103, R106 ;  /* 0x0000006a00677202 */ /* 0x000fe40000000f00 */
[----:B0-2--5:R-:W-:Y:S05]  /*9020*/  CALL.REL.NOINC `($__internal_90_$__cuda_sm70_shflsync_down) ;  /* 0x0000041000007944 */ /* 0x025fea0003c00000 */
[----:B-1----:R-:W-:Y:S01]  /*9030*/  MOV R104, R159 ;  /* 0x0000009f00687202 */ /* 0x002fe20000000f00 */
[----:B------:R-:W-:Y:S01]  /*9040*/  HFMA2.MMA R159, -RZ, RZ, 0, 2.384185791015625e-07 ;  /* 0x00000004ff9f7435 */ /* 0x000fe200000001ff */
[----:B------:R-:W-:Y:S02]  /*9050*/  MOV R103, R107 ;  /* 0x0000006b00677202 */ /* 0x000fe40000000f00 */
[----:B------:R-:W-:-:S03]  /*9060*/  MOV R102, 0x9080 ;  /* 0x0000908000667802 */ /* 0x000fc60000000f00 */
[----:B0-2--5:R-:W-:Y:S05]  /*9070*/  CALL.REL.NOINC `($__internal_90_$__cuda_sm70_shflsync_down) ;  /* 0x000003c000007944 */ /* 0x025fea0003c00000 */
[----:B-1----:R-:W-:Y:S01]  /*9080*/  @!P2 FFMA.FTZ R107, R106, R159, R107 ;  /* 0x0000009f6a6ba223 */ /* 0x002fe2000001006b */
[----:B------:R-:W-:Y:S01]  /*9090*/  HFMA2.MMA R159, -RZ, RZ, 0, 4.76837158203125e-07 ;  /* 0x00000008ff9f7435 */ /* 0x000fe200000001ff */
[----:B------:R-:W-:Y:S01]  /*90a0*/  @!P2 FMUL.FTZ R106, R104, R106 ;  /* 0x0000006a686aa220 */ /* 0x000fe20000410000 */
[----:B------:R-:W-:Y:S02]  /*90b0*/  MOV R102, 0x9100 ;  /* 0x0000910000667802 */ /* 0x000fe40000000f00 */
[----:B------:R-:W-:Y:S02]  /*90c0*/  MOV R104, R107 ;  /* 0x0000006b00687202 */ /* 0x000fe40000000f00 */
[----:B------:R-:W-:-:S04]  /*90d0*/  MOV R107, R106 ;  /* 0x0000006a006b7202 */ /* 0x000fc80000000f00 */
[----:B------:R-:W-:Y:S02]  /*90e0*/  MOV R103, R107 ;  /* 0x0000006b00677202 */ /* 0x000fe40000000f00 */
[----:B0-2--5:R-:W-:Y:S05]  /*90f0*/  CALL.REL.NOINC `($__internal_90_$__cuda_sm70_shflsync_down) ;  /* 0x0000034000007944 */ /* 0x025fea0003c00000 */
[----:B-1----:R-:W-:Y:S01]  /*9100*/  MOV R105, R159 ;  /* 0x0000009f00697202 */ /* 0x002fe20000000f00 */
[----:B------:R-:W-:Y:S01]  /*9110*/  HFMA2.MMA R159, -RZ, RZ, 0, 4.76837158203125e-07 ;  /* 0x00000008ff9f7435 */ /* 0x000fe200000001ff */
[----:B------:R-:W-:Y:S02]  /*9120*/  MOV R103, R104 ;  /* 0x0000006800677202 */ /* 0x000fe40000000f00 */
[----:B------:R-:W-:-:S03]  /*9130*/  MOV R102, 0x9150 ;  /* 0x0000915000667802 */ /* 0x000fc60000000f00 */
[----:B0-2--5:R-:W-:Y:S05]  /*9140*/  CALL.REL.NOINC `($__internal_90_$__cuda_sm70_shflsync_down) ;  /* 0x000002f000007944 */ /* 0x025fea0003c00000 */
[----:B-1----:R-:W-:Y:S01]  /*9150*/  @!P1 FFMA.FTZ R104, R107, R159, R104 ;  /* 0x0000009f6b689223 */ /* 0x002fe20000010068 */
[----:B------:R-:W-:Y:S01]  /*9160*/  HFMA2.MMA R159, -RZ, RZ, 0, 9.5367431640625e-07 ;  /* 0x00000010ff9f7435 */ /* 0x000fe200000001ff */
[----:B------:R-:W-:Y:S01]  /*9170*/  @!P1 FMUL.FTZ R107, R105, R107 ;  /* 0x0000006b696b9220 */ /* 0x000fe20000410000 */
[----:B------:R-:W-:Y:S02]  /*9180*/  MOV R102, 0x91c0 ;  /* 0x000091c000667802 */ /* 0x000fe40000000f00 */
[----:B------:R-:W-:Y:S02]  /*9190*/  MOV R106, R104 ;  /* 0x00000068006a7202 */ /* 0x000fe40000000f00 */
[----:B------:R-:W-:-:S02]  /*91a0*/  MOV R103, R107 ;  /* 0x0000006b00677202 */ /* 0x000fc40000000f00 */
[----:B0-2--5:R-:W-:Y:S05]  /*91b0*/  CALL.REL.NOINC `($__internal_90_$__cuda_sm70_shflsync_down) ;  /* 0x0000028000007944 */ /* 0x025fea0003c00000 */
[----:B-1----:R-:W-:Y:S01]  /*91c0*/  MOV R104, R159 ;  /* 0x0000009f00687202 */ /* 0x002fe20000000f00 */
[----:B------:R-:W-:Y:S01]  /*91d0*/  HFMA2.MMA R159, -RZ, RZ, 0, 9.5367431640625e-07 ;  /* 0x00000010ff9f7435 */ /* 0x000fe200000001ff */
[----:B------:R-:W-:-:S02]  /*91e0*/  MOV R103, R106 ;  /* 0x0000006a00677202 */ /* 0x000fc40000000f00 */
[----:B------:R-:W-:-:S03]  /*91f0*/  MOV R102, 0x9210 ;  /* 0x0000921000667802 */ /* 0x000fc60000000f00 */
[----:B0-2--5:R-:W-:Y:S05]  /*9200*/  CALL.REL.NOINC `($__internal_90_$__cuda_sm70_shflsync_down) ;  /* 0x0000023000007944 */ /* 0x025fea0003c00000 */
[----:B-1----:R-:W-:Y:S01]  /*9210*/  @!P0 FFMA.FTZ R106, R107, R159, R106 ;  /* 0x0000009f6b6a8223 */ /* 0x002fe2000001006a */
[----:B------:R-:W-:Y:S01]  /*9220*/  MOV R159, RZ ;  /* 0x000000ff009f7202 */ /* 0x000fe20000000f00 */
[----:B------:R-:W-:Y:S01]  /*9230*/  @!P0 FMUL.FTZ R107, R104, R107 ;  /* 0x0000006b686b8220 */ /* 0x000fe20000410000 */
[----:B------:R-:W-:-:S04]  /*9240*/  MOV R103, 0x9270 ;  /* 0x0000927000677802 */ /* 0x000fc80000000f00 */
[----:B------:R-:W-:Y:S02]  /*9250*/  MOV R102, R107 ;  /* 0x0000006b00667202 */ /* 0x000fe40000000f00 */
[----:B0-2--5:R-:W-:Y:S05]  /*9260*/  CALL.REL.NOINC `($__internal_91_$__cuda_sm70_shflsync_idx_p) ;  /* 0x0000026000007944 */ /* 0x025fea0003c00000 */
[----:B-1----:R-:W-:Y:S01]  /*9270*/  MOV R104, R159 ;  /* 0x0000009f00687202 */ /* 0x002fe20000000f00 */
[----:B------:R-:W-:Y:S01]  /*9280*/  HFMA2.MMA R159, -RZ, RZ, 0, 0 ;  /* 0x00000000ff9f7435 */ /* 0x000fe200000001ff */
[----:B------:R-:W-:Y:S02]  /*9290*/  MOV R102, R106 ;  /* 0x0000006a00667202 */ /* 0x000fe40000000f00 */
[----:B------:R-:W-:-:S03]  /*92a0*/  MOV R103, 0x92c0 ;  /* 0x000092c000677802 */ /* 0x000fc60000000f00 */
[----:B--2--5:R-:W-:Y:S05]  /*92b0*/  CALL.REL.NOINC `($__internal_91_$__cuda_sm70_shflsync_idx_p) ;  /* 0x0000021000007944 */ /* 0x024fea0003c00000 */
[----:B------:R-:W-:Y:S02]  /*92c0*/  MOV R105, R104 ;  /* 0x0000006800697202 */ /* 0x000fe40000000f00 */
[----:B-1----:R-:W-:Y:S01]  /*92d0*/  MOV R104, R159 ;  /* 0x0000009f00687202 */ /* 0x002fe20000000f00 */
[----:B------:R-:W-:Y:S01]  /*92e0*/  HFMA2.MMA R159, -RZ, RZ, 0, 5.9604644775390625e-08 ;  /* 0x00000001ff9f7435 */ /* 0x000fe200000001ff */
[----:B------:R-:W-:Y:S02]  /*92f0*/  MOV R103, R107 ;  /* 0x0000006b00677202 */ /* 0x000fe40000000f00 */
[----:B------:R-:W-:-:S03]  /*9300*/  MOV R102, 0x9320 ;  /* 0x0000932000667802 */ /* 0x000fc60000000f00 */
[----:B--2--5:R-:W-:Y:S05]  /*9310*/  CALL.REL.NOINC `($__internal_90_$__cuda_sm70_shflsync_down) ;  /* 0x0000012000007944 */ /* 0x024fea0003c00000 */
[----:B-1----:R-:W-:Y:S01]  /*9320*/  MOV R160, R159 ;  /* 0x0000009f00a07202 */ /* 0x002fe20000000f00 */
[----:B------:R-:W-:Y:S01]  /*9330*/  HFMA2.MMA R159, -RZ, RZ, 0, 5.9604644775390625e-08 ;  /* 0x00000001ff9f7435 */ /* 0x000fe200000001ff */
[----:B------:R-:W-:-:S02]  /*9340*/  MOV R103, R106 ;  /* 0x0000006a00677202 */ /* 0x000fc40000000f00 */
[----:B------:R-:W-:-:S03]  /*9350*/  MOV R102, 0x9370 ;  /* 0x0000937000667802 */ /* 0x000fc60000000f00 */
[----:B0-2--5:R-:W-:Y:S05]  /*9360*/  CALL.REL.NOINC `($__internal_90_$__cuda_sm70_shflsync_down) ;  /* 0x000000d000007944 */ /* 0x025fea0003c00000 */
[----:B-1----:R-:W-:Y:S01]  /*9370*/  MOV R107, R159 ;  /* 0x0000009f006b7202 */ /* 0x002fe20000000f00 */
[----:B------:R-:W-:Y:S01]  /*9380*/  HFMA2.MMA R159, -RZ, RZ, 0, 0 ;  /* 0x00000000ff9f7435 */ /* 0x000fe200000001ff */
[----:B------:R-:W-:Y:S02]  /*9390*/  MOV R106, R160 ;  /* 0x000000a0006a7202 */ /* 0x000fe40000000f00 */
[----:B------:R-:W-:Y:S02]  /*93a0*/  MOV R102, R100 ;  /* 0x0000006400667202 */ /* 0x000fe40000000f00 */
[----:B------:R-:W-:Y:S02]  /*93b0*/  MOV R103, 0x93d0 ;  /* 0x000093d000677802 */ /* 0x000fe40000000f00 */
[----:B0-2--5:R-:W-:Y:S05]  /*93c0*/  CALL.REL.NOINC `($__internal_91_$__cuda_sm70_shflsync_idx_p) ;  /* 0x0000010000007944 */ /* 0x025fea0003c00000 */
[----:B-1----:R-:W-:Y:S01]  /*93d0*/  MOV R160, R159 ;  /* 0x0000009f00a07202 */ /* 0x002fe20000000f00 */
[----:B------:R-:W-:Y:S01]  /*93e0*/  HFMA2.MMA R159, -RZ, RZ, 0, 0 ;  /* 0x00000000ff9f7435 */ /* 0x000fe200000001ff */
[----:B------:R-:W-:Y:S02]  /*93f0*/  MOV R102, R101 ;  /* 0x0000006500667202 */ /* 0x000fe40000000f00 */
[----:B------:R-:W-:-:S03]  /*9400*/  MOV R103, 0x9420 ;  /* 0x0000942000677802 */ /* 0x000fc60000000f00 */
[----:B--2--5:R-:W-:Y:S05]  /*9410*/  CALL.REL.NOINC `($__internal_91_$__cuda_sm70_shflsync_idx_p) ;  /* 0x000000b000007944 */ /* 0x024fea0003c00000 */
[----:B-1----:R-:W-:Y:S01]  /*9420*/  MOV R103, R159 ;  /* 0x0000009f00677202 */ /* 0x002fe20000000f00 */
[----:B--2--5:R-:W-:Y:S05]  /*9430*/  BRA `(.L_x_2300) ;  /* 0xffffbc7000007947 */ /* 0x024fea000383ffff */
        .weak           $__internal_90_$__cuda_sm70_shflsync_down
        .type           $__internal_90_$__cuda_sm70_shflsync_down,@function
        .size           $__internal_90_$__cuda_sm70_shflsync_down,($__internal_91_$__cuda_sm70_shflsync_idx_p - $__internal_90_$__cuda_sm70_shflsync_down)
$__internal_90_$__cuda_sm70_shflsync_down:
        /* <DEDUP_REMOVED lines=8> */
[----:B------:R-:W-:Y:S05]  /*94c0*/  RET.REL.NODEC R102 `(_Z25selective_scan_bwd_kernelI32Selective_Scan_bwd_kernel_traitsILi128ELi16ELb1ELb1ELb1ELb1ELb0EffEEv12SSMParamsBwd) ;  /* 0xffff6b3066007950 */ /* 0x000fea0003c3ffff */
        .weak           $__internal_91_$__cuda_sm70_shflsync_idx_p
        .type           $__internal_91_$__cuda_sm70_shflsync_idx_p,@function
        .size           $__internal_91_$__cuda_sm70_shflsync_idx_p,($__internal_92_$__cuda_sm70_shflsync_up - $__internal_91_$__cuda_sm70_shflsync_idx_p)
$__internal_91_$__cuda_sm70_shflsync_idx_p:
        /* <DEDUP_REMOVED lines=9> */
[----:B0-----:R-:W-:Y:S05]  /*9560*/  RET.REL.NODEC R102 `(_Z25selective_scan_bwd_kernelI32Selective_Scan_bwd_kernel_traitsILi128ELi16ELb1ELb1ELb1ELb1ELb0EffEEv12SSMParamsBwd) ;  /* 0xffff6a9066007950 */ /* 0x001fea0003c3ffff */
        .weak           $__internal_92_$__cuda_sm70_shflsync_up
        .type           $__internal_92_$__cuda_sm70_shflsync_up,@function
        .size           $__internal_92_$__cuda_sm70_shflsync_up,(.L_x_8908 - $__internal_92_$__cuda_sm70_shflsync_up)
$__internal_92_$__cuda_sm70_shflsync_up:
[----:B------:R-:W-:Y:S04]  /*9570*/  WARPSYNC R107 ;  /* 0x0000006b00007348 */ /* 0x000fe80003800000 */
[----:B------:R0:W1:Y:S02]  /*9580*/  SHFL.UP PT, R102, R101, R102, R108 ;  /* 0x0400006665667389 */ /* 0x00006400000e006c */
[----:B0-----:R-:W-:-:S04]  /*9590*/  MOV R101, 0x0 ;  /* 0x0000000000657802 */ /* 0x001fc80000000f00 */
[----:B------:R-:W-:Y:S05]  /*95a0*/  RET.REL.NODEC R100 `(_Z25selective_scan_bwd_kernelI32Selective_Scan_bwd_kernel_traitsILi128ELi16ELb1ELb1ELb1ELb1ELb0EffEEv12SSMParamsBwd) ;  /* 0xffff6a5064007950 */ /* 0x000fea0003c3ffff */
.L_x_2301:
        /* <DEDUP_REMOVED lines=13> */
.L_x_8908:


//--------------------- .text._Z25selective_scan_bwd_kernelI32Selective_Scan_bwd_kernel_traitsILi128ELi16ELb1ELb1ELb1ELb1ELb1EffEEv12SSMParamsBwd --------------------------
	.section	.text._Z25selective_scan_bwd_kernelI32Selective_Scan_bwd_kernel_traitsILi128ELi16ELb1ELb1ELb1ELb1ELb1EffEEv12SSMParamsBwd,"ax",@progbits
	.sectioninfo	@"SHI_REGISTERS=168"
	.align	128
        .global         _Z25selective_scan_bwd_kernelI32Selective_Scan_bwd_kernel_traitsILi128ELi16ELb1ELb1ELb1ELb1ELb1EffEEv12SSMParamsBwd
        .type           _Z25selective_scan_bwd_kernelI32Selective_Scan_bwd_kernel_traitsILi128ELi16ELb1ELb1ELb1ELb1ELb1EffEEv12SSMParamsBwd,@function
        .size           _Z25selective_scan_bwd_kernelI32Selective_Scan_bwd_kernel_traitsILi128ELi16ELb1ELb1ELb1ELb1ELb1EffEEv12SSMParamsBwd,(.L_x_8911 - _Z25selective_scan_bwd_kernelI32Selective_Scan_bwd_kernel_traitsILi128ELi16ELb1ELb1ELb1ELb1ELb1EffEEv12SSMParamsBwd)
        .other          _Z25selective_scan_bwd_kernelI32Selective_Scan_bwd_kernel_traitsILi128ELi16ELb1ELb1ELb1ELb1ELb1EffEEv12SSMParamsBwd,@"STO_CUDA_ENTRY STV_DEFAULT"
_Z25selective_scan_bwd_kernelI32Selective_Scan_bwd_kernel_traitsILi128ELi16ELb1ELb1ELb1ELb1ELb1EffEEv12SSMParamsBwd:
.text._Z25selective_scan_bwd_kernelI32Selective_Scan_bwd_kernel_traitsILi128ELi16ELb1ELb1ELb1ELb1ELb1EffEEv12SSMParamsBwd:
        /* <DEDUP_REMOVED lines=101> */
[----:B------:R-:W-:Y:S02]  /*0650*/  UIMAD.WIDE.U32 UR4, UR15, UR4, UR10 ;  /* 0x000000040f0472a5 */ /* 0x000fe4000f8e000a */
[----:B------:R-:W-:Y:S02]  /*0660*/  UISETP.GE.U32.AND UP3, UPT, UR26, UR36, UPT ;  /* 0x000000241a00728c */ /* 0x000fe4000bf66070 */
[----:B------:R-:W-:Y:S02]  /*0670*/  ULDC.64 UR10, c[0x0][0x240] ;  /* 0x00009000000a7ab9 */ /* 0x000fe40000000a00 */
[----:B------:R-:W-:-:S02]  /*0680*/  UIADD3.X UR19, UR22, UR21, UR19, UP2, !UPT ;  /* 0x0000001516137290 */ /* 0x000fc400097fe413 */
[----:B------:R-:W-:Y:S02]  /*0690*/  ULDC UR39, c[0x0][0x178] ;  /* 0x00005e0000277ab9 */ /* 0x000fe40000000800 */
[----:B------:R-:W-:Y:S02]  /*06a0*/  ULEA UR20, UP2, UR17, UR10, 0x2 ;  /* 0x0000000a11147291 */ /* 0x000fe4000f84103f */
[----:B------:R-:W-:Y:S02]  /*06b0*/  ULOP3.LUT UR38, UR15, UR39, URZ, 0x3c, !UPT ;  /* 0x000000270f267292 */ /* 0x000fe4000f8e3c3f */
[----:B------:R-:W-:Y:S02]  /*06c0*/  ULEA.HI.X UR17, UR17, UR11, UR19, 0x2, UP2 ;  /* 0x0000000b11117291 */ /* 0x000fe400090f1413 */
[----:B------:R-:W-:Y:S02]  /*06d0*/  @!UP1 UIADD3 UR35, UR35, 0x1, URZ ;  /* 0x0000000123239890 */ /* 0x000fe4000fffe03f */
[----:B------:R-:W-:-:S02]  /*06e0*/  UIADD3 UR19, UP4, UR16, UR24, URZ ;  /* 0x0000001810137290 */ /* 0x000fc4000ff9e03f */
[----:B------:R-:W-:Y:S02]  /*06f0*/  UISETP.GE.AND UP2, UPT, UR38, URZ, UPT ;  /* 0x0000003f2600728c */ /* 0x000fe4000bf46270 */
[----:B------:R-:W-:Y:S02]  /*0700*/  ULDC.64 UR10, c[0x0][0x248] ;  /* 0x00009200000a7ab9 */ /* 0x000fe40000000a00 */
[----:B------:R-:W-:Y:S02]  /*0710*/  @UP3 UIADD3 UR35, UR35, 0x1, URZ ;  /* 0x0000000123233890 */ /* 0x000fe4000fffe03f */
[----:B------:R-:W-:Y:S02]  /*0720*/  UIADD3.X UR27, UR22, UR25, UR27, UP4, !UPT ;  /* 0x00000019161b7290 */ /* 0x000fe4000a7fe41b */
[----:B------:R-:W-:Y:S02]  /*0730*/  UISETP.NE.AND UP1, UPT, URZ, UR39, UPT ;  /* 0x000000273f00728c */ /* 0x000fe4000bf25270 */
[----:B------:R-:W-:-:S02]  /*0740*/  ULEA UR21, UP4, UR19, UR10, 0x2 ;  /* 0x0000000a13157291 */ /* 0x000fc4000f88103f */
[----:B------:R-:W-:Y:S02]  /*0750*/  ULDC.64 UR24, c[0x0][0x308] ;  /* 0x0000c20000187ab9 */ /* 0x000fe40000000a00 */
[----:B------:R-:W-:Y:S02]  /*0760*/  ULEA.HI.X UR19, UR19, UR11, UR27, 0x2, UP4 ;  /* 0x0000000b13137291 */ /* 0x000fe4000a0f141b */
[----:B------:R-:W-:Y:S02]  /*0770*/  UIADD3 UR27, UR9, UR23, URZ ;  /* 0x00000017091b7290 */ /* 0x000fe4000fffe03f */
        /* <DEDUP_REMOVED lines=57> */
[----:B---3--:R-:W-:-:S04]  /*0b10*/  SHF.R.S32.HI R3, RZ, 0x1f, R0 ;  /* 0x0000001fff037819 */ /* 0x008fc80000011400 */
[----:B------:R-:W-:-:S04]  /*0b20*/  LEA.HI R3, R3, R0, RZ, 0x5 ;  /* 0x0000000003037211 */ /* 0x000fc800078f28ff */
[----:B-1--4-:R-:W-:Y:S02]  /*0b30*/  SHF.R.S32.HI R2, RZ, 0x5, R3 ;  /* 0x00000005ff027819 */ /* 0x012fe40000011403 */
.L_x_2385:
        /* <DEDUP_REMOVED lines=14> */
[----:B------:R-:W-:-:S05]  /*0c20*/  IMAD R3, R111, 0x3, R3 ;  /* 0x000000036f037824 */ /* 0x000fca00078e0203 */
[----:B------:R-:W-:Y:S02]  /*0c30*/  SHF.L.U32 R3, R3, 0x4, RZ ;  /* 0x0000000403037819 */ /* 0x000fe400000006ff */
[----:B------:R-:W-:Y:S02]  /*0c40*/  MOV R6, UR18 ;  /* 0x0000001200067c02 */ /* 0x000fe40008000f00 */
[----:B------:R-:W-:-:S05]  /*0c50*/  MOV R7, UR19 ;  /* 0x0000001300077c02 */ /* 0x000fca0008000f00 */
[----:B------:R-:W-:-:S05]  /*0c60*/  IMAD.WIDE R32, R156, 0x10, R6 ;  /* 0x000000109c207825 */ /* 0x000fca00078e0206 */
[----:B------:R1:W-:Y:S04]  /*0c70*/  STL.64 [R1+0x28], R32 ;  /* 0x0000282001007387 */ /* 0x0003e80000100a00 */
[----:B---3--:R3:W-:Y:S04]  /*0c80*/  STS.128 [R2], R8 ;  /* 0x0000000802007388 */ /* 0x0087e80000000c00 */
[----:B----4-:R-:W-:Y:S04]  /*0c90*/  STS.128 [R2+0x200], R12 ;  /* 0x0002000c02007388 */ /* 0x010fe80000000c00 */
[----:B-----5:R-:W-:Y:S04]  /*0ca0*/  STS.128 [R2+0x400], R16 ;  /* 0x0004001002007388 */ /* 0x020fe80000000c00 */
[----:B--2---:R-:W-:Y:S01]  /*0cb0*/  STS.128 [R2+0x600], R20 ;  /* 0x0006001402007388 */ /* 0x004fe20000000c00 */
[----:B------:R-:W-:-:S06]  /*0cc0*/  NOP ;  /* 0x0000000000007918 */ /* 0x000fcc0000000000 */
[----:B------:R-:W-:Y:S04]  /*0cd0*/  LDS.128 R40, [R3] ;  /* 0x0000000003287984 */ /* 0x000fe80000000c00 */
[----:B------:R-:W-:Y:S04]  /*0ce0*/  LDS.128 R44, [R3+0x10] ;  /* 0x00001000032c7984 */ /* 0x000fe80000000c00 */
[----:B------:R-:W-:Y:S04]  /*0cf0*/  LDS.128 R48, [R3+0x20] ;  /* 0x0000200003307984 */ /* 0x000fe80000000c00 */
[----:B------:R-:W-:Y:S04]  /*0d00*/  LDS.128 R52, [R3+0x30] ;  /* 0x0000300003347984 */ /* 0x000fe80000000c00 */
[----:B------:R-:W-:Y:S06]  /*0d10*/  BAR.SYNC.DEFER_BLOCKING 0x0 ;  /* 0x0000000000007b1d */ /* 0x000fec0000010000 */
[----:B------:R1:W2:Y:S04]  /*0d20*/  LDG.E.128 R4, [R32.64] ;  /* 0x0000001c20047981 */ /* 0x0002a8000c1e1d00 */
[----:B------:R1:W4:Y:S04]  /*0d30*/  LDG.E.128 R24, [R32.64+0x200] ;  /* 0x0002001c20187981 */ /* 0x000328000c1e1d00 */
[----:B------:R1:W5:Y:S04]  /*0d40*/  LDG.E.128 R28, [R32.64+0x400] ;  /* 0x0004001c201c7981 */ /* 0x000368000c1e1d00 */
[----:B-1----:R-:W5:Y:S01]  /*0d50*/  LDG.E.128 R32, [R32.64+0x600] ;  /* 0x0006001c20207981 */ /* 0x002f62000c1e1d00 */
[----:B---3--:R-:W-:-:S02]  /*0d60*/  MOV R8, UR20 ;  /* 0x0000001400087c02 */ /* 0x008fc40008000f00 */
[----:B------:R-:W-:-:S05]  /*0d70*/  MOV R9, UR21 ;  /* 0x0000001500097c02 */ /* 0x000fca0008000f00 */
[----:B------:R-:W-:Y:S01]  /*0d80*/  IMAD.WIDE R8, R156, 0x10, R8 ;  /* 0x000000109c087825 */ /* 0x000fe200078e0208 */
[----:B--2---:R-:W-:Y:S04]  /*0d90*/  STS.128 [R2], R4 ;  /* 0x0000000402007388 */ /* 0x004fe80000000c00 */
[----:B----4-:R1:W-:Y:S04]  /*0da0*/  STS.128 [R2+0x200], R24 ;  /* 0x0002001802007388 */ /* 0x0103e80000000c00 */
[----:B-----5:R2:W-:Y:S04]  /*0db0*/  STS.128 [R2+0x400], R28 ;  /* 0x0004001c02007388 */ /* 0x0205e80000000c00 */
[----:B------:R3:W-:Y:S01]  /*0dc0*/  STS.128 [R2+0x600], R32 ;  /* 0x0006002002007388 */ /* 0x0007e20000000c00 */
[----:B------:R-:W-:-:S06]  /*0dd0*/  NOP ;  /* 0x0000000000007918 */ /* 0x000fcc0000000000 */
[----:B------:R-:W-:Y:S04]  /*0de0*/  LDS.128 R36, [R3+0x10] ;  /* 0x0000100003247984 */ /* 0x000fe80000000c00 */
[----:B------:R-:W-:Y:S04]  /*0df0*/  LDS.128 R12, [R3+0x20] ;  /* 0x00002000030c7984 */ /* 0x000fe80000000c00 */
[----:B------:R-:W-:Y:S04]  /*0e00*/  LDS.128 R16, [R3+0x30] ;  /* 0x0000300003107984 */ /* 0x000fe80000000c00 */
[----:B------:R-:W4:Y:S04]  /*0e10*/  LDS.128 R20, [R3] ;  /* 0x0000000003147984 */ /* 0x000f280000000c00 */
[----:B------:R-:W-:Y:S06]  /*0e20*/  BAR.SYNC.DEFER_BLOCKING 0x0 ;  /* 0x0000000000007b1d */ /* 0x000fec0000010000 */
[----:B------:R4:W5:Y:S04]  /*0e30*/  LDG.E.128 R56, [R8.64] ;  /* 0x0000001c08387981 */ /* 0x000968000c1e1d00 */
[----:B-1----:R4:W5:Y:S04]  /*0e40*/  LDG.E.128 R24, [R8.64+0x200] ;  /* 0x0002001c08187981 */ /* 0x002968000c1e1d00 */
[----:B--2---:R4:W2:Y:S04]  /*0e50*/  LDG.E.128 R28, [R8.64+0x400] ;  /* 0x0004001c081c7981 */ /* 0x0048a8000c1e1d00 */
[----:B---3--:R4:W3:Y:S02]  /*0e60*/  LDG.E.128 R32, [R8.64+0x600] ;  /* 0x0006001c08207981 */ /* 0x0088e4000c1e1d00 */
        /* <DEDUP_REMOVED lines=23> */
[----:B------:R-:W-:Y:S05]  /*0fe0*/  @P4 BRA `(.L_x_2304) ;  /* 0x000001f000004947 */ /* 0x000fea0003800000 */
        /* <DEDUP_REMOVED lines=31> */
.L_x_2304:
[----:B------:R-:W-:Y:S05]  /*11e0*/  BSYNC B0 ;  /* 0x0000000000007941 */ /* 0x000fea0003800000 */
.L_x_2303:
        /* <DEDUP_REMOVED lines=35> */
.L_x_2306:
[----:B------:R-:W-:Y:S05]  /*1420*/  BSYNC B0 ;  /* 0x0000000000007941 */ /* 0x000fea0003800000 */
.L_x_2305:
        /* <DEDUP_REMOVED lines=35> */
.L_x_2308:
[----:B------:R-:W-:Y:S05]  /*1660*/  BSYNC B0 ;  /* 0x0000000000007941 */ /* 0x000fea0003800000 */
.L_x_2307:
        /* <DEDUP_REMOVED lines=35> */
.L_x_2310:
[----:B------:R-:W-:Y:S05]  /*18a0*/  BSYNC B0 ;  /* 0x0000000000007941 */ /* 0x000fea0003800000 */
.L_x_2309:
        /* <DEDUP_REMOVED lines=35> */
.L_x_2312:
[----:B------:R-:W-:Y:S05]  /*1ae0*/  BSYNC B0 ;  /* 0x0000000000007941 */ /* 0x000fea0003800000 */
.L_x_2311:
        /* <DEDUP_REMOVED lines=35> */
.L_x_2314:
[----:B------:R-:W-:Y:S05]  /*1d20*/  BSYNC B0 ;  /* 0x0000000000007941 */ /* 0x000fea0003800000 */
.L_x_2313:
        /* <DEDUP_REMOVED lines=35> */
.L_x_2316:
[----:B------:R-:W-:Y:S05]  /*1f60*/  BSYNC B0 ;  /* 0x0000000000007941 */ /* 0x000fea0003800000 */
.L_x_2315:
        /* <DEDUP_REMOVED lines=35> */
.L_x_2318:
[----:B------:R-:W-:Y:S05]  /*21a0*/  BSYNC B0 ;  /* 0x0000000000007941 */ /* 0x000fea0003800000 */
.L_x_2317:
        /* <DEDUP_REMOVED lines=35> */
.L_x_2320:
[----:B------:R-:W-:Y:S05]  /*23e0*/  BSYNC B0 ;  /* 0x0000000000007941 */ /* 0x000fea0003800000 */
.L_x_2319:
        /* <DEDUP_REMOVED lines=34> */
.L_x_2322:
[----:B------:R-:W-:Y:S05]  /*2610*/  BSYNC B0 ;  /* 0x0000000000007941 */ /* 0x000fea0003800000 */
.L_x_2321:
        /* <DEDUP_REMOVED lines=33> */
.L_x_2324:
[----:B------:R-:W-:Y:S05]  /*2830*/  BSYNC B0 ;  /* 0x0000000000007941 */ /* 0x000fea0003800000 */
.L_x_2323:
        /* <DEDUP_REMOVED lines=33> */
.L_x_2326:
[----:B------:R-:W-:Y:S05]  /*2a50*/  BSYNC B0 ;  /* 0x0000000000007941 */ /* 0x000fea0003800000 */
.L_x_2325:
        /* <DEDUP_REMOVED lines=33> */
.L_x_2328:
[----:B------:R-:W-:Y:S05]  /*2c70*/  BSYNC B0 ;  /* 0x0000000000007941 */ /* 0x000fea0003800000 */
.L_x_2327:
        /* <DEDUP_REMOVED lines=33> */
.L_x_2330:
[----:B------:R-:W-:Y:S05]  /*2e90*/  BSYNC B0 ;  /* 0x0000000000007941 */ /* 0x000fea0003800000 */
.L_x_2329:
        /* <DEDUP_REMOVED lines=33> */
.L_x_2332:
[----:B------:R-:W-:Y:S05]  /*30b0*/  BSYNC B0 ;  /* 0x0000000000007941 */ /* 0x000fea0003800000 */
.L_x_2331:
        /* <DEDUP_REMOVED lines=33> */
.L_x_2334:
[----:B------:R-:W-:Y:S05]  /*32d0*/  BSYNC B0 ;  /* 0x0000000000007941 */ /* 0x000fea0003800000 */
.L_x_2333:
[----:B------:R-:W-:Y:S01]  /*32e0*/  ULEA UR34, UR26, 0xfffff800, 0xb ;  /* 0xfffff8001a227891 */ /* 0x000fe2000f8e583f */
[----:B------:R-:W-:Y:S01]  /*32f0*/  LDS.128 R88, [R3+0x10] ;  /* 0x0000100003587984 */ /* 0x000fe20000000c00 */
[----:B------:R-:W-:Y:S02]  /*3300*/  ULDC.64 UR36, c[0x0][0x1f0] ;  /* 0x00007c0000247ab9 */ /* 0x000fe40000000a00 */
[----:B------:R-:W-:Y:S01]  /*3310*/  UIMAD UR7, UR12, UR36, URZ ;  /* 0x000000240c0772a4 */ /* 0x000fe2000f8e023f */
[----:B------:R-:W-:Y:S01]  /*3320*/  LDS.128 R80, [R3+0x20] ;  /* 0x0000200003507984 */ /* 0x000fe20000000c00 */
[----:B------:R-:W-:Y:S02]  /*3330*/  USHF.R.S32.HI UR35, URZ, 0x1f, UR34 ;  /* 0x0000001f3f237899 */ /* 0x000fe40008011422 */
[----:B------:R-:W-:Y:S01]  /*3340*/  UIMAD UR7, UR13, UR37, UR7 ;  /* 0x000000250d0772a4 */ /* 0x000fe2000f8e0207 */
[----:B------:R-:W-:Y:S01]  /*3350*/  LDS.128 R72, [R3+0x30] ;  /* 0x0000300003487984 */ /* 0x000fe20000000c00 */
[----:B------:R-:W-:-:S02]  /*3360*/  UIMAD.WIDE.U32 UR36, UR13, UR36, UR34 ;  /* 0x000000240d2472a5 */ /* 0x000fc4000f8e0022 */
[----:B------:R-:W-:Y:S01]  /*3370*/  ULDC.64 UR8, c[0x0][0x1f8] ;  /* 0x00007e0000087ab9 */ /* 0x000fe20000000a00 */
[----:B------:R-:W-:Y:S01]  /*3380*/  LDS.128 R68, [R3] ;  /* 0x0000000003447984 */ /* 0x000fe20000000c00 */
[----:B------:R-:W-:Y:S02]  /*3390*/  UIADD3 UR37, UR37, UR7, URZ ;  /* 0x0000000725257290 */ /* 0x000fe4000fffe03f */
[----:B------:R-:W-:Y:S01]  /*33a0*/  UIMAD UR7, UR14, UR8, URZ ;  /* 0x000000080e0772a4 */ /* 0x000fe2000f8e023f */
[----:B------:R-:W2:Y:S03]  /*33b0*/  LDL.LU R117, [R1+0x30] ;  /* 0x0000300001757983 */ /* 0x000ea60000300800 */
        /* <DEDUP_REMOVED lines=32> */
[----:B---3--:R1:W-:Y:S04]  /*35c0*/  STS.128 [R2], R28 ;  /* 0x0000001c02007388 */ /* 0x0083e80000000c00 */
[----:B----4-:R3:W-:Y:S04]  /*35d0*/  STS.128 [R2+0x200], R32 ;  /* 0x0002002002007388 */ /* 0x0107e80000000c00 */
[----:B-----5:R4:W-:Y:S04]  /*35e0*/  STS.128 [R2+0x400], R36 ;  /* 0x0004002402007388 */ /* 0x0209e80000000c00 */
[----:B--2---:R2:W-:Y:S01]  /*35f0*/  STS.128 [R2+0x600], R56 ;  /* 0x0006003802007388 */ /* 0x0045e20000000c00 */
[----:B------:R-:W-:-:S06]  /*3600*/  NOP ;  /* 0x0000000000007918 */ /* 0x000fcc0000000000 */
[----:B------:R-:W2:Y:S04]  /*3610*/  LDS.128 R20, [R3] ;  /* 0x0000000003147984 */ /* 0x000ea80000000c00 */
[----:B------:R-:W0:Y:S04]  /*3620*/  LDS.128 R24, [R3+0x10] ;  /* 0x0000100003187984 */ /* 0x000e280000000c00 */
[----:B------:R-:W0:Y:S04]  /*3630*/  LDS.128 R84, [R3+0x20] ;  /* 0x0000200003547984 */ /* 0x000e280000000c00 */
[----:B------:R-:W0:Y:S04]  /*3640*/  LDS.128 R76, [R3+0x30] ;  /* 0x00003000034c7984 */ /* 0x000e280000000c00 */
        /* <DEDUP_REMOVED lines=8> */
[----:B------:R1:W1:Y:S01]  /*36d0*/  MUFU.EX2 R67, R60 ;  /* 0x0000003c00437308 */ /* 0x0002620000000800 */
[----:B0-----:R-:W-:Y:S02]  /*36e0*/  FMUL.FTZ R92, R24, -1.4426950216293334961 ;  /* 0xbfb8aa3b185c7820 */ /* 0x001fe40000410000 */
[----:B------:R-:W-:Y:S02]  /*36f0*/  FMUL.FTZ R66, R23, -1.4426950216293334961 ;  /* 0xbfb8aa3b17427820 */ /* 0x000fe40000410000 */
[----:B------:R-:W-:Y:S02]  /*3700*/  FMUL.FTZ R65, R22, -1.4426950216293334961 ;  /* 0xbfb8aa3b16417820 */ /* 0x000fe40000410000 */
[----:B-1----:R-:W-:Y:S01]  /*3710*/  FMUL.FTZ R62, R25, -1.4426950216293334961 ;  /* 0xbfb8aa3b193e7820 */ /* 0x002fe20000410000 */
[----:B------:R0:W1:Y:S01]  /*3720*/  MUFU.EX2 R93, R64 ;  /* 0x00000040005d7308 */ /* 0x0000620000000800 */
[----:B------:R-:W-:Y:S02]  /*3730*/  FMUL.FTZ R60, R26, -1.4426950216293334961 ;  /* 0xbfb8aa3b1a3c7820 */ /* 0x000fe40000410000 */
[----:B------:R-:W-:-:S02]  /*3740*/  FMUL.FTZ R63, R27, -1.4426950216293334961 ;  /* 0xbfb8aa3b1b3f7820 */ /* 0x000fc40000410000 */
[----:B------:R-:W-:Y:S02]  /*3750*/  FMUL.FTZ R100, R84, -1.4426950216293334961 ;  /* 0xbfb8aa3b54647820 */ /* 0x000fe40000410000 */
[----:B------:R-:W-:Y:S01]  /*3760*/  FMUL.FTZ R101, R85, -1.4426950216293334961 ;  /* 0xbfb8aa3b55657820 */ /* 0x000fe20000410000 */
[----:B------:R1:W1:Y:S01]  /*3770*/  MUFU.EX2 R96, R92 ;  /* 0x0000005c00607308 */ /* 0x0002620000000800 */
[----:B0-----:R-:W-:-:S07]  /*3780*/  FMUL.FTZ R64, R76, -1.4426950216293334961 ;  /* 0xbfb8aa3b4c407820 */ /* 0x001fce0000410000 */
[----:B------:R0:W0:Y:S01]  /*3790*/  MUFU.EX2 R95, R66 ;  /* 0x00000042005f7308 */ /* 0x0000220000000800 */
[----:B-1----:R-:W-:Y:S02]  /*37a0*/  FADD.FTZ R92, R67, 1 ;  /* 0x3f800000435c7421 */ /* 0x002fe40000010000 */
[----:B------:R-:W-:-:S05]  /*37b0*/  FADD.FTZ R93, R93, 1 ;  /* 0x3f8000005d5d7421 */ /* 0x000fca0000010000 */
        /* <DEDUP_REMOVED lines=9> */
[----:B------:R0:W-:Y:S01]  /*3850*/  MUFU.EX2 R99, R63 ;  /* 0x0000003f00637308 */ /* 0x0001e20000000800 */
[----:B------:R-:W-:Y:S02]  /*3860*/  FADD.FTZ R97, R97, 1 ;  /* 0x3f80000061617421 */ /* 0x000fe40000010000 */
[----:B-1----:R-:W-:-:S05]  /*3870*/  FMUL.FTZ R60, R79, -1.4426950216293334961 ;  /* 0xbfb8aa3b4f3c7820 */ /* 0x002fca0000410000 */
[----:B------:R1:W1:Y:S01]  /*3880*/  MUFU.RCP R103, R92 ;  /* 0x0000005c00677308 */ /* 0x0002620000001000 */
[----:B------:R-:W-:Y:S02]  /*3890*/  FADD.FTZ R98, R98, 1 ;  /* 0x3f80000062627421 */ /* 0x000fe40000010000 */
[----:B0-----:R-:W-:-:S05]  /*38a0*/  FMUL.FTZ R63, R77, -1.4426950216293334961 ;  /* 0xbfb8aa3b4d3f7820 */ /* 0x001fca0000410000 */
[----:B------:R0:W0:Y:S01]  /*38b0*/  MUFU.RCP R104, R93 ;  /* 0x0000005d00687308 */ /* 0x0000220000001000 */
[----:B-1----:R-:W-:-:S04]  /*38c0*/  MOV R92, c[0x0][0x16c] ;  /* 0x00005b00005c7a02 */ /* 0x002fc80000000f00 */
[----:B------:R-:W-:-:S03]  /*38d0*/  ISETP.GE.AND P1, PT, R92, 0x1, PT ;  /* 0x000000015c00780c */ /* 0x000fc60003f26270 */
[----:B------:R-:W1:Y:S01]  /*38e0*/  MUFU.RCP R102, R95 ;  /* 0x0000005f00667308 */ /* 0x000e620000001000 */
[----:B0-----:R-:W-:-:S07]  /*38f0*/  FMUL.FTZ R93, R20, R103 ;  /* 0x00000067145d7220 */ /* 0x001fce0000410000 */
[----:B------:R-:W0:Y:S01]  /*3900*/  MUFU.RCP R67, R67 ;  /* 0x0000004300437308 */ /* 0x000e220000001000 */
[----:B------:R-:W-:-:S07]  /*3910*/  FMUL.FTZ R92, R21, R104 ;  /* 0x00000068155c7220 */ /* 0x000fce0000410000 */
[----:B------:R0:W0:Y:S01]  /*3920*/  MUFU.RCP R105, R94 ;  /* 0x0000005e00697308 */ /* 0x0000220000001000 */
[----:B-1----:R-:W-:-:S07]  /*3930*/  FMUL.FTZ R96, R23, R102 ;  /* 0x0000006617607220 */ /* 0x002fce0000410000 */
[----:B------:R-:W-:Y:S01]  /*3940*/  MUFU.RCP R106, R97 ;  /* 0x00000061006a7308 */ /* 0x000fe20000001000 */
[----:B0-----:R-:W-:Y:S02]  /*3950*/  FADD.FTZ R94, R99, 1 ;  /* 0x3f800000635e7421 */ /* 0x001fe40000010000 */
        /* <DEDUP_REMOVED lines=13> */
[----:B------:R-:W2:Y:S01]  /*3a30*/  MUFU.EX2 R63, R63 ;  /* 0x0000003f003f7308 */ /* 0x000ea20000000800 */
[----:B0-----:R-:W-:-:S07]  /*3a40*/  FADD.FTZ R66, R66, 1 ;  /* 0x3f80000042427421 */ /* 0x001fce0000010000 */
[----:B------:R-:W0:Y:S01]  /*3a50*/  MUFU.EX2 R62, R62 ;  /* 0x0000003e003e7308 */ /* 0x000e220000000800 */
[----:B-1----:R-:W-:-:S07]  /*3a60*/  FADD.FTZ R64, R64, 1 ;  /* 0x3f80000040407421 */ /* 0x002fce0000010000 */
[----:B------:R-:W1:Y:S08]  /*3a70*/  MUFU.EX2 R60, R60 ;  /* 0x0000003c003c7308 */ /* 0x000e700000000800 */
[----:B------:R0:W1:Y:S02]  /*3a80*/  MUFU.RCP R101, R100 ;  /* 0x0000006400657308 */ /* 0x0000640000001000 */
[----:B0-----:R-:W-:-:S06]  /*3a90*/  FADD.FTZ R100, R109, 1 ;  /* 0x3f8000006d647421 */ /* 0x001fcc0000010000 */
[----:B------:R-:W-:Y:S01]  /*3aa0*/  MUFU.RCP R100, R100 ;  /* 0x0000006400647308 */ /* 0x000fe20000001000 */
[----:B-----5:R-:W-:Y:S04]  /*3ab0*/  STS.128 [R2], R28 ;  /* 0x0000001c02007388 */ /* 0x020fe80000000c00 */
[----:B---3--:R-:W-:Y:S04]  /*3ac0*/  STS.128 [R2+0x200], R32 ;  /* 0x0002002002007388 */ /* 0x008fe80000000c00 */
[----:B----4-:R0:W-:Y:S04]  /*3ad0*/  STS.128 [R2+0x400], R36 ;  /* 0x0004002402007388 */ /* 0x0101e80000000c00 */
[----:B--2---:R2:W-:Y:S01]  /*3ae0*/  STS.128 [R2+0x600], R56 ;  /* 0x0006003802007388 */ /* 0x0045e20000000c00 */
[----:B------:R-:W-:-:S06]  /*3af0*/  NOP ;  /* 0x0000000000007918 */ /* 0x000fcc0000000000 */
[----:B------:R-:W3:Y:S04]  /*3b00*/  LDS.128 R32, [R3] ;  /* 0x0000000003207984 */ /* 0x000ee80000000c00 */
[----:B------:R-:W4:Y:S01]  /*3b10*/  LDS.128 R28, [R3+0x10] ;  /* 0x00001000031c7984 */ /* 0x000f220000000c00 */
        /* <DEDUP_REMOVED lines=16> */
[----:B------:R-:W0:Y:S01]  /*3c20*/  LDS.128 R24, [R3+0x20] ;  /* 0x0000200003187984 */ /* 0x000e220000000c00 */
[----:B---3--:R-:W-:Y:S02]  /*3c30*/  FMUL.FTZ R20, R68, R32 ;  /* 0x0000002044147220 */ /* 0x008fe40000410000 */
[----:B------:R-:W-:Y:S02]  /*3c40*/  FMUL.FTZ R21, R69, R33 ;  /* 0x0000002145157220 */ /* 0x000fe40000410000 */
[----:B------:R-:W-:Y:S02]  /*3c50*/  FMUL.FTZ R22, R70, R34 ;  /* 0x0000002246167220 */ /* 0x000fe40000410000 */
[----:B------:R-:W-:Y:S02]  /*3c60*/  FMUL.FTZ R23, R71, R35 ;  /* 0x0000002347177220 */ /* 0x000fe40000410000 */
[----:B----4-:R-:W-:Y:S02]  /*3c70*/  FMUL.FTZ R36, R88, R28 ;  /* 0x0000001c58247220 */ /* 0x010fe40000410000 */
        /* <DEDUP_REMOVED lines=10> */
[----:B------:R-:W2:Y:S01]  /*3d20*/  LDS.128 R20, [R3+0x30] ;  /* 0x0000300003147984 */ /* 0x000ea20000000c00 */
[----:B------:R-:W-:Y:S02]  /*3d30*/  FADD.FTZ R102, R65, 1 ;  /* 0x3f80000041667421 */ /* 0x000fe40000010000 */
[----:B------:R-:W-:Y:S01]  /*3d40*/  FMUL.FTZ R57, R89, R29 ;  /* 0x0000001d59397220 */ /* 0x000fe20000410000 */
[----:B------:R-:W-:Y:S01]  /*3d50*/  BAR.SYNC.DEFER_BLOCKING 0x0 ;  /* 0x0000000000007b1d */ /* 0x000fe20000010000 */
[----:B------:R-:W-:Y:S02]  /*3d60*/  FMUL.FTZ R56, R90, R30 ;  /* 0x0000001e5a387220 */ /* 0x000fe40000410000 */
[----:B------:R-:W-:-:S02]  /*3d70*/  FMUL.FTZ R65, R91, R31 ;  /* 0x0000001f5b417220 */ /* 0x000fc40000410000 */
[----:B------:R-:W-:Y:S01]  /*3d80*/  FMUL.FTZ R57, R106, R57 ;  /* 0x000000396a397220 */ /* 0x000fe20000410000 */
[----:B------:R-:W3:Y:S01]  /*3d90*/  MUFU.RCP R102, R102 ;  /* 0x0000006600667308 */ /* 0x000ee20000001000 */
[----:B------:R-:W-:Y:S02]  /*3da0*/  FMUL.FTZ R56, R107, R56 ;  /* 0x000000386b387220 */ /* 0x000fe40000410000 */
[----:B------:R-:W-:-:S05]  /*3db0*/  FMUL.FTZ R65, R110, R65 ;  /* 0x000000416e417220 */ /* 0x000fca0000410000 */
[----:B------:R-:W4:Y:S01]  /*3dc0*/  MUFU.RCP R105, R64 ;  /* 0x0000004000697308 */ /* 0x000f220000001000 */
[----:B------:R-:W-:Y:S02]  /*3dd0*/  FADD.FTZ R63, R63, 1 ;  /* 0x3f8000003f3f7421 */ /* 0x000fe40000010000 */
[----:B------:R-:W-:Y:S02]  /*3de0*/  FADD.FTZ R62, R62, 1 ;  /* 0x3f8000003e3e7421 */ /* 0x000fe40000010000 */
[----:B-1----:R-:W-:Y:S01]  /*3df0*/  FADD.FTZ R60, R60, 1 ;  /* 0x3f8000003c3c7421 */ /* 0x002fe20000010000 */
[----:B------:R1:W-:Y:S02]  /*3e00*/  STS.128 [R116.X16], R36 ;  /* 0x0000002474007388 */ /* 0x0003e4000000cc00 */
[----:B------:R-:W5:Y:S08]  /*3e10*/  MUFU.RCP R104, R63 ;  /* 0x0000003f00687308 */ /* 0x000f700000001000 */
[----:B------:R-:W2:Y:S01]  /*3e20*/  MUFU.RCP R107, R62 ;  /* 0x0000003e006b7308 */ /* 0x000ea20000001000 */
[----:B-1----:R-:W-:-:S02]  /*3e30*/  FMUL.FTZ R37, R57, R108 ;  /* 0x0000006c39257220 */ /* 0x002fc40000410000 */
[----:B------:R-:W-:Y:S02]  /*3e40*/  FMUL.FTZ R38, R56, R59 ;  /* 0x0000003b38267220 */ /* 0x000fe40000410000 */
[----:B------:R-:W-:Y:S02]  /*3e50*/  FADD.FTZ R57, -R101, 1 ;  /* 0x3f80000065397421 */ /* 0x000fe40000010100 */
[----:B0-----:R-:W-:Y:S02]  /*3e60*/  FMUL.FTZ R56, R80, R24 ;  /* 0x0000001850387220 */ /* 0x001fe40000410000 */
[----:B------:R-:W-:Y:S02]  /*3e70*/  FMUL.FTZ R36, R67, R58 ;  /* 0x0000003a43247220 */ /* 0x000fe40000410000 */
[----:B------:R-:W-:Y:S01]  /*3e80*/  FMUL.FTZ R39, R65, R112 ;  /* 0x0000007041277220 */ /* 0x000fe20000410000 */
[----:B------:R2:W0:Y:S01]  /*3e90*/  MUFU.RCP R106, R60 ;  /* 0x0000003c006a7308 */ /* 0x0004220000001000 */
[----:B------:R-:W-:-:S02]  /*3ea0*/  FFMA.FTZ R57, R84, R57, 1 ;  /* 0x3f80000054397423 */ /* 0x000fc40000010039 */
[----:B------:R-:W-:Y:S01]  /*3eb0*/  FMUL.FTZ R56, R101, R56 ;  /* 0x0000003865387220 */ /* 0x000fe20000410000 */
[----:B------:R1:W-:Y:S01]  /*3ec0*/  STS.128 [R116.X16+0x10], R36 ;  /* 0x0000102474007388 */ /* 0x0003e2000000cc00 */
[----:B---3--:R-:W-:Y:S02]  /*3ed0*/  FADD.FTZ R58, -R102, 1 ;  /* 0x3f800000663a7421 */ /* 0x008fe40000010100 */
[----:B----4-:R-:W-:Y:S02]  /*3ee0*/  FADD.FTZ R59, -R105, 1 ;  /* 0x3f800000693b7421 */ /* 0x010fe40000010100 */
[----:B--2---:R-:W-:Y:S02]  /*3ef0*/  FMUL.FTZ R60, R72, R20 ;  /* 0x00000014483c7220 */ /* 0x004fe40000410000 */
[----:B------:R-:W-:Y:S02]  /*3f00*/  FFMA.FTZ R58, R87, R58, 1 ;  /* 0x3f800000573a7423 */ /* 0x000fe4000001003a */
[----:B------:R-:W-:-:S02]  /*3f10*/  FFMA.FTZ R59, R76, R59, 1 ;  /* 0x3f8000004c3b7423 */ /* 0x000fc4000001003b */
[----:B-1----:R-:W-:Y:S02]  /*3f20*/  FMUL.FTZ R36, R56, R57 ;  /* 0x0000003938247220 */ /* 0x002fe40000410000 */
        /* <DEDUP_REMOVED lines=15> */
[----:B-----5:R-:W-:Y:S02]  /*4020*/  FADD.FTZ R58, -R104, 1 ;  /* 0x3f800000683a7421 */ /* 0x020fe40000010100 */
        /* <DEDUP_REMOVED lines=18> */
[----:B------:R-:W0:Y:S04]  /*4150*/  LDS.128 R36, [R2] ;  /* 0x0000000002247984 */ /* 0x000e280000000c00 */
[----:B------:R-:W1:Y:S04]  /*4160*/  LDS.128 R56, [R2+0x200] ;  /* 0x0002000002387984 */ /* 0x000e680000000c00 */
[----:B------:R-:W2:Y:S04]  /*4170*/  LDS.128 R60, [R2+0x400] ;  /* 0x00040000023c7984 */ /* 0x000ea80000000c00 */
[----:B------:R-:W3:Y:S01]  /*4180*/  LDS.128 R64, [R2+0x600] ;  /* 0x0006000002407984 */ /* 0x000ee20000000c00 */
[----:B------:R-:W-:-:S02]  /*4190*/  UIMAD UR7, UR13, UR37, UR7 ;  /* 0x000000250d0772a4 */ /* 0x000fc4000f8e0207 */
[----:B------:R-:W-:-:S04]  /*41a0*/  UIMAD.WIDE.U32 UR36, UR13, UR36, UR34 ;  /* 0x000000240d2472a5 */ /* 0x000fc8000f8e0022 */
[----:B------:R-:W-:Y:S02]  /*41b0*/  UIADD3 UR37, UR37, UR7, URZ ;  /* 0x0000000725257290 */ /* 0x000fe4000fffe03f */
[----:B------:R-:W-:-:S04]  /*41c0*/  UIMAD UR7, UR14, UR8, URZ ;  /* 0x000000080e0772a4 */ /* 0x000fc8000f8e023f */
[----:B------:R-:W-:Y:S02]  /*41d0*/  UIMAD UR7, UR15, UR9, UR7 ;  /* 0x000000090f0772a4 */ /* 0x000fe4000f8e0207 */
[----:B------:R-:W-:-:S03]  /*41e0*/  UIMAD.WIDE.U32 UR8, UR15, UR8, UR36 ;  /* 0x000000080f0872a5 */ /* 0x000fc6000f8e0024 */
[----:B------:R-:W-:Y:S02]  /*41f0*/  ULDC.64 UR36, c[0x0][0x338] ;  /* 0x0000ce0000247ab9 */ /* 0x000fe40000000a00 */
[----:B------:R-:W-:Y:S02]  /*4200*/  UIADD3 UR7, UR9, UR7, URZ ;  /* 0x0000000709077290 */ /* 0x000fe4000fffe03f */
[----:B------:R-:W-:Y:S01]  /*4210*/  ULEA UR36, UP0, UR8, UR36, 0x2 ;  /* 0x0000002408247291 */ /* 0x000fe2000f80103f */
[----:B------:R-:W-:-:S03]  /*4220*/  FMUL.FTZ R88, R88, R95 ;  /* 0x0000005f58587220 */ /* 0x000fc60000410000 */
[----:B------:R-:W-:Y:S01]  /*4230*/  ULEA.HI.X UR37, UR8, UR37, UR7, 0x2, UP0 ;  /* 0x0000002508257291 */ /* 0x000fe200080f1407 */
[----:B------:R-:W-:Y:S02]  /*4240*/  FMUL.FTZ R101, R84, R101 ;  /* 0x0000006554657220 */ /* 0x000fe40000410000 */
[----:B------:R-:W-:Y:S02]  /*4250*/  FMUL.FTZ R89, R89, R94 ;  /* 0x0000005e59597220 */ /* 0x000fe40000410000 */
[----:B------:R-:W-:Y:S02]  /*4260*/  FMUL.FTZ R100, R85, R100 ;  /* 0x0000006455647220 */ /* 0x000fe40000410000 */
[----:B------:R-:W-:Y:S02]  /*4270*/  FMUL.FTZ R90, R90, R97 ;  /* 0x000000615a5a7220 */ /* 0x000fe40000410000 */
[----:B------:R-:W-:Y:S02]  /*4280*/  FMUL.FTZ R103, R86, R103 ;  /* 0x0000006756677220 */ /* 0x000fe40000410000 */
[----:B------:R-:W-:Y:S01]  /*4290*/  FMUL.FTZ R105, R76, R105 ;  /* 0x000000694c697220 */ /* 0x000fe20000410000 */
[----:B------:R-:W-:Y:S01]  /*42a0*/  MOV R76, UR36 ;  /* 0x00000024004c7c02 */ /* 0x000fe20008000f00 */
[----:B------:R-:W-:Y:S01]  /*42b0*/  FMUL.FTZ R104, R77, R104 ;  /* 0x000000684d687220 */ /* 0x000fe20000410000 */
[----:B------:R-:W-:Y:S01]  /*42c0*/  MOV R77, UR37 ;  /* 0x00000025004d7c02 */ /* 0x000fe20008000f00 */
[----:B------:R-:W-:-:S02]  /*42d0*/  FMUL.FTZ R91, R91, R98 ;  /* 0x000000625b5b7220 */ /* 0x000fc40000410000 */
        /* <DEDUP_REMOVED lines=9> */
[----:B------:R-:W-:Y:S01]  /*4370*/  IMAD.WIDE R76, R156, 0x10, R76 ;  /* 0x000000109c4c7825 */ /* 0x000fe200078e024c */
[----:B------:R4:W-:Y:S04]  /*4380*/  STL [R1+0x14], R91 ;  /* 0x0000145b01007387 */ /* 0x0009e80000100800 */
[----:B------:R4:W-:Y:S04]  /*4390*/  STL [R1+0x10], R114 ;  /* 0x0000107201007387 */ /* 0x0009e80000100800 */
[----:B------:R4:W-:Y:S01]  /*43a0*/  STL [R1+0xc], R113 ;  /* 0x00000c7101007387 */ /* 0x0009e20000100800 */
[----:B------:R-:W-:-:S03]  /*43b0*/  ISETP.NE.U32.AND P0, PT, RZ, c[0x0][0x270], PT ;  /* 0x00009c00ff007a0c */ /* 0x000fc60003f05070 */
[----:B------:R4:W-:Y:S04]  /*43c0*/  STL [R1+0x8], R111 ;  /* 0x0000086f01007387 */ /* 0x0009e80000100800 */
[----:B------:R4:W-:Y:S04]  /*43d0*/  STL [R1+0x4], R109 ;  /* 0x0000046d01007387 */ /* 0x0009e80000100800 */
[----:B------:R4:W-:Y:S04]  /*43e0*/  STL [R1], R115 ;  /* 0x0000007301007387 */ /* 0x0009e80000100800 */
[----:B0-----:R4:W-:Y:S04]  /*43f0*/  STG.E.128 [R76.64], R36 ;  /* 0x000000244c007986 */ /* 0x0019e8000c101d1c */
[----:B-1----:R4:W-:Y:S04]  /*4400*/  STG.E.128 [R76.64+0x200], R56 ;  /* 0x000200384c007986 */ /* 0x0029e8000c101d1c */
[----:B--2---:R4:W-:Y:S04]  /*4410*/  STG.E.128 [R76.64+0x400], R60 ;  /* 0x0004003c4c007986 */ /* 0x0049e8000c101d1c */
[----:B---3--:R4:W-:Y:S01]  /*4420*/  STG.E.128 [R76.64+0x600], R64 ;  /* 0x000600404c007986 */ /* 0x0089e2000c101d1c */
[----:B------:R-:W-:Y:S01]  /*4430*/  ISETP.NE.AND.EX P0, PT, RZ, c[0x0][0x274], PT, P0 ;  /* 0x00009d00ff007a0c */ /* 0x000fe20003f05300 */
[----:B------:R-:W-:-:S02]  /*4440*/  FMUL.FTZ R165, R69, R92 ;  /* 0x0000005c45a57220 */ /* 0x000fc40000410000 */
[----:B------:R-:W-:Y:S02]  /*4450*/  FFMA.FTZ R68, R40, R115, R117 ;  /* 0x0000007328447223 */ /* 0x000fe40000010075 */
[----:B------:R-:W-:Y:S02]  /*4460*/  FMUL.FTZ R164, R70, R99 ;  /* 0x0000006346a47220 */ /* 0x000fe40000410000 */
[----:B------:R-:W-:Y:S02]  /*4470*/  FFMA.FTZ R69, R41, R165, R68 ;  /* 0x000000a529457223 */ /* 0x000fe40000010044 */
        /* <DEDUP_REMOVED lines=28> */
[----:B------:R-:W-:Y:S02]  /*4640*/  FMUL.FTZ R25, R25, R100 ;  /* 0x0000006419197220 */ /* 0x000fe40000410000 */
        /* <DEDUP_REMOVED lines=12> */
[----:B------:R-:W-:Y:S01]  /*4710*/  STS.128 [R116.X16+0x30], R20 ;  /* 0x0000301474007388 */ /* 0x000fe2000000cc00 */
[----:B------:R-:W-:-:S06]  /*4720*/  NOP ;  /* 0x0000000000007918 */ /* 0x000fcc0000000000 */
[----:B------:R-:W0:Y:S01]  /*4730*/  LDS.128 R20, [R2] ;  /* 0x0000000002147984 */ /* 0x000e220000000c00 */
[----:B------:R-:W-:-:S03]  /*4740*/  ULEA UR8, UP0, UR36, UR8, 0x2 ;  /* 0x0000000824087291 */ /* 0x000fc6000f80103f */
[----:B------:R-:W1:Y:S01]  /*4750*/  LDS.128 R24, [R2+0x200] ;  /* 0x0002000002187984 */ /* 0x000e620000000c00 */
[----:B------:R-:W-:Y:S02]  /*4760*/  ULEA.HI.X UR9, UR36, UR9, UR7, 0x2, UP0 ;  /* 0x0000000924097291 */ /* 0x000fe400080f1407 */
[----:B------:R-:W-:Y:S01]  /*4770*/  MOV R36, UR8 ;  /* 0x0000000800247c02 */ /* 0x000fe20008000f00 */
[----:B------:R-:W2:Y:S03]  /*4780*/  LDS.128 R28, [R2+0x400] ;  /* 0x00040000021c7984 */ /* 0x000ea60000000c00 */
[----:B------:R-:W-:Y:S01]  /*4790*/  MOV R37, UR9 ;  /* 0x0000000900257c02 */ /* 0x000fe20008000f00 */
[----:B------:R-:W3:Y:S04]  /*47a0*/  LDS.128 R32, [R2+0x600] ;  /* 0x0006000002207984 */ /* 0x000ee80000000c00 */
[----:B------:R-:W-:-:S05]  /*47b0*/  IMAD.WIDE R36, R156, 0x10, R36 ;  /* 0x000000109c247825 */ /* 0x000fca00078e0224 */
[----:B0-----:R0:W-:Y:S04]  /*47c0*/  STG.E.128 [R36.64], R20 ;  /* 0x0000001424007986 */ /* 0x0011e8000c101d1c */
[----:B-1----:R0:W-:Y:S04]  /*47d0*/  STG.E.128 [R36.64+0x200], R24 ;  /* 0x0002001824007986 */ /* 0x0021e8000c101d1c */
[----:B--2---:R0:W-:Y:S04]  /*47e0*/  STG.E.128 [R36.64+0x400], R28 ;  /* 0x0004001c24007986 */ /* 0x0041e8000c101d1c */
[----:B---3--:R0:W-:Y:S02]  /*47f0*/  STG.E.128 [R36.64+0x600], R32 ;  /* 0x0006002024007986 */ /* 0x0081e4000c101d1c */
.L_x_2335:
[----:B0---4-:R-:W-:Y:S01]  /*4800*/  FFMA.FTZ R20, R44, R88, R69 ;  /* 0x000000582c147223 */ /* 0x011fe20000010045 */
        /* <DEDUP_REMOVED lines=38> */
[----:B0-----:R-:W-:Y:S01]  /*4a70*/  UIADD3 UR27, UR26, -0x1, URZ ;  /* 0xffffffff1a1b7890 */ /* 0x001fe2000fffe03f */
[----:B------:R-:W-:Y:S01]  /*4a80*/  HFMA2.MMA R59, -RZ, RZ, 0, 0 ;  /* 0x00000000ff3b7435 */ /* 0x000fe200000001ff */
[----:B------:R-:W-:-:S02]  /*4a90*/  UMOV UR8, URZ ;  /* 0x0000003f00087c82 */ /* 0x000fc40008000000 */
[----:B------:R-:W-:Y:S02]  /*4aa0*/  ULEA.HI UR7, UR27, UR27, URZ, 0x1 ;  /* 0x0000001b1b077291 */ /* 0x000fe4000f8f083f */
[----:B------:R-:W-:Y:S02]  /*4ab0*/  UMOV UR9, URZ ;  /* 0x0000003f00097c82 */ /* 0x000fe40008000000 */
[----:B------:R-:W-:-:S04]  /*4ac0*/  ULOP3.LUT UR7, UR7, 0xfffffe, URZ, 0xc0, !UPT ;  /* 0x00fffffe07077892 */ /* 0x000fc8000f8ec03f */
[----:B------:R-:W-:-:S03]  /*4ad0*/  UIADD3 UR27, UR27, -UR7, URZ ;  /* 0x800000071b1b7290 */ /* 0x000fc6000fffe03f */
[----:B------:R-:W-:Y:S02]  /*4ae0*/  UMOV UR7, URZ ;  /* 0x0000003f00077c82 */ /* 0x000fe40008000000 */
.L_x_2384:
[----:B------:R-:W-:Y:S02]  /*4af0*/  USHF.R.S32.HI UR42, URZ, 0x1f, UR7 ;  /* 0x0000001f3f2a7899 */ /* 0x000fe40008011407 */
[----:B------:R-:W-:Y:S02]  /*4b00*/  ULDC.64 UR36, c[0x0][0x1a0] ;  /* 0x0000680000247ab9 */ /* 0x000fe40000000a00 */
[----:B------:R-:W-:Y:S02]  /*4b10*/  UIMAD UR43, UR42, UR36, URZ ;  /* 0x000000242a2b72a4 */ /* 0x000fe4000f8e023f */
[----:B------:R-:W-:Y:S02]  /*4b20*/  UIMAD.WIDE.U32 UR38, UR7, UR36, URZ ;  /* 0x00000024072672a5 */ /* 0x000fe4000f8e003f */
[----:B------:R-:W-:Y:S02]  /*4b30*/  UIMAD UR36, UR7, UR37, UR43 ;  /* 0x00000025072472a4 */ /* 0x000fe4000f8e022b */
[----:B------:R-:W-:-:S02]  /*4b40*/  ULEA UR37, UP0, UR38, UR22, 0x2 ;  /* 0x0000001626257291 */ /* 0x000fc4000f80103f */
[----:B------:R-:W-:-:S04]  /*4b50*/  UIADD3 UR36, UR39, UR36, URZ ;  /* 0x0000002427247290 */ /* 0x000fc8000fffe03f */
[----:B------:R-:W-:Y:S01]  /*4b60*/  ULEA.HI.X UR38, UR38, UR23, UR36, 0x2, UP0 ;  /* 0x0000001726267291 */ /* 0x000fe200080f1424 */
[----:B------:R-:W-:Y:S02]  /*4b70*/  MOV R36, UR37 ;  /* 0x0000002500247c02 */ /* 0x000fe40008000f00 */
[----:B------:R-:W-:-:S03]  /*4b80*/  ULDC.64 UR36, c[0x0][0x180] ;  /* 0x0000600000247ab9 */ /* 0x000fc60000000a00 */
[----:B------:R-:W-:-:S05]  /*4b90*/  MOV R37, UR38 ;  /* 0x0000002600257c02 */ /* 0x000fca0008000f00 */
[----:B------:R-:W-:-:S05]  /*4ba0*/  IMAD.WIDE R36, R156, 0x10, R36 ;  /* 0x000000109c247825 */ /* 0x000fca00078e0224 */
[----:B------:R0:W2:Y:S04]  /*4bb0*/  LDG.E.128 R20, [R36.64] ;  /* 0x0000001c24147981 */ /* 0x0000a8000c1e1d00 */
[----:B------:R0:W3:Y:S04]  /*4bc0*/  LDG.E.128 R24, [R36.64+0x200] ;  /* 0x0002001c24187981 */ /* 0x0000e8000c1e1d00 */
[----:B------:R0:W4:Y:S04]  /*4bd0*/  LDG.E.128 R28, [R36.64+0x400] ;  /* 0x0004001c241c7981 */ /* 0x000128000c1e1d00 */
[----:B------:R0:W5:Y:S01]  /*4be0*/  LDG.E.128 R32, [R36.64+0x600] ;  /* 0x0006001c24207981 */ /* 0x000162000c1e1d00 */
        /* <DEDUP_REMOVED lines=15> */
[----:B------:R0:W5:Y:S01]  /*4ce0*/  LDG.E R105, [R36.64] ;  /* 0x0000001c24697981 */ /* 0x000162000c1e1900 */
        /* <DEDUP_REMOVED lines=8> */
[----:B0-----:R-:W-:Y:S01]  /*4d70*/  IMAD.WIDE R36, R156, 0x10, R38 ;  /* 0x000000109c247825 */ /* 0x001fe200078e0226 */
[----:B--2---:R-:W-:Y:S04]  /*4d80*/  STS.128 [R2], R20 ;  /* 0x0000001402007388 */ /* 0x004fe80000000c00 */
[----:B---3--:R-:W-:Y:S04]  /*4d90*/  STS.128 [R2+0x200], R24 ;  /* 0x0002001802007388 */ /* 0x008fe80000000c00 */
[----:B----4-:R-:W-:Y:S04]  /*4da0*/  STS.128 [R2+0x400], R28 ;  /* 0x0004001c02007388 */ /* 0x010fe80000000c00 */
[----:B-----5:R0:W-:Y:S01]  /*4db0*/  STS.128 [R2+0x600], R32 ;  /* 0x0006002002007388 */ /* 0x0201e20000000c00 */
[----:B------:R-:W-:-:S06]  /*4dc0*/  NOP ;  /* 0x0000000000007918 */ /* 0x000fcc0000000000 */
[----:B------:R1:W2:Y:S04]  /*4dd0*/  LDG.E.128 R88, [R36.64] ;  /* 0x0000001c24587981 */ /* 0x0002a8000c1e1d00 */
[----:B------:R1:W3:Y:S04]  /*4de0*/  LDG.E.128 R92, [R36.64+0x200] ;  /* 0x0002001c245c7981 */ /* 0x0002e8000c1e1d00 */
[----:B------:R1:W4:Y:S04]  /*4df0*/  LDG.E.128 R96, [R36.64+0x400] ;  /* 0x0004001c24607981 */ /* 0x000328000c1e1d00 */
[----:B------:R1:W5:Y:S01]  /*4e00*/  LDG.E.128 R100, [R36.64+0x600] ;  /* 0x0006001c24647981 */ /* 0x000362000c1e1d00 */
[----:B0-----:R-:W-:Y:S01]  /*4e10*/  SHF.L.U32 R2, R0, 0x2, RZ ;  /* 0x0000000200027819 */ /* 0x001fe200000006ff */
[----:B------:R-:W-:Y:S01]  /*4e20*/  FMUL.FTZ R109, R40, R9 ;  /* 0x00000009286d7220 */ /* 0x000fe20000410000 */
[----:B------:R-:W-:Y:S01]  /*4e30*/  ISETP.NE.AND P1, PT, R0, RZ, PT ;  /* 0x000000ff0000720c */ /* 0x000fe20003f25270 */
[----:B------:R-:W0:Y:S01]  /*4e40*/  S2R R108, SR_LANEID ;  /* 0x00000000006c7919 */ /* 0x000e220000000000 */
[----:B------:R-:W-:Y:S01]  /*4e50*/  LOP3.LUT R2, R2, 0xffffff80, RZ, 0xc0, !PT ;  /* 0xffffff8002027812 */ /* 0x000fe200078ec0ff */
[----:B------:R-:W-:Y:S01]  /*4e60*/  FMUL.FTZ R120, R41, R10 ;  /* 0x0000000a29787220 */ /* 0x000fe20000410000 */
[----:B------:R-:W-:Y:S01]  /*4e70*/  MOV R24, UR27 ;  /* 0x0000001b00187c02 */ /* 0x000fe20008000f00 */
[----:B------:R-:W0:Y:S01]  /*4e80*/  LDS.128 R32, [R3+0x10] ;  /* 0x0000100003207984 */ /* 0x000e220000000c00 */
[----:B------:R-:W-:Y:S01]  /*4e90*/  MOV R25, 0x100 ;  /* 0x0000010000197802 */ /* 0x000fe20000000f00 */
[----:B------:R-:W-:Y:S01]  /*4ea0*/  FMUL.FTZ R116, R43, R12 ;  /* 0x0000000c2b747220 */ /* 0x000fe20000410000 */
[----:B------:R-:W-:Y:S01]  /*4eb0*/  MOV R26, UR26 ;  /* 0x0000001a001a7c02 */ /* 0x000fe20008000f00 */
[----:B-1----:R-:W1:Y:S01]  /*4ec0*/  LDS.128 R36, [R3] ;  /* 0x0000000003247984 */ /* 0x002e620000000c00 */
[----:B------:R-:W-:Y:S01]  /*4ed0*/  LOP3.LUT P0, RZ, R0, 0x1f, RZ, 0xc0, !PT ;  /* 0x0000001f00ff7812 */ /* 0x000fe2000780c0ff */
[----:B------:R-:W-:Y:S01]  /*4ee0*/  FMUL.FTZ R121, R42, R11 ;  /* 0x0000000b2a797220 */ /* 0x000fe20000410000 */
[----:B------:R-:W-:Y:S01]  /*4ef0*/  IADD3 R106, R0, 0x200, RZ ;  /* 0x00000200006a7810 */ /* 0x000fe20007ffe0ff */
[----:B------:R-:W1:Y:S01]  /*4f00*/  LDS.128 R28, [R3+0x20] ;  /* 0x00002000031c7984 */ /* 0x000e620000000c00 */
[----:B------:R-:W-:Y:S01]  /*4f10*/  @!P1 IMAD R106, R24, R25, UR7 ;  /* 0x00000007186a9e24 */ /* 0x000fe2000f8e0219 */
[----:B------:R-:W-:Y:S01]  /*4f20*/  ISETP.LT.OR P0, PT, R26, 0x2, P0 ;  /* 0x000000021a00780c */ /* 0x000fe20000701670 */
[----:B------:R-:W0:Y:S01]  /*4f30*/  R2UR UR42, R105 ;  /* 0x00000000692a73c2 */ /* 0x000e2200000e0000 */
[----:B------:R0:W1:Y:S01]  /*4f40*/  LDS.128 R24, [R3+0x30] ;  /* 0x0000300003187984 */ /* 0x0000620000000c00 */
[----:B------:R-:W-:Y:S01]  /*4f50*/  FMUL.FTZ R115, R44, R4 ;  /* 0x000000042c737220 */ /* 0x000fe20000410000 */
[----:B------:R-:W-:Y:S01]  /*4f60*/  SHF.L.U32 R111, R106, 0x2, RZ ;  /* 0x000000026a6f7819 */ /* 0x000fe200000006ff */
[----:B------:R-:W-:Y:S01]  /*4f70*/  FMUL.FTZ R112, R45, R5 ;  /* 0x000000052d707220 */ /* 0x000fe20000410000 */
[----:B------:R-:W-:Y:S01]  /*4f80*/  ISETP.NE.AND P2, PT, R0, 0x7f, PT ;  /* 0x0000007f0000780c */ /* 0x000fe20003f45270 */
[----:B------:R-:W-:Y:S01]  /*4f90*/  FMUL.FTZ R113, R46, R6 ;  /* 0x000000062e717220 */ /* 0x000fe20000410000 */
[----:B------:R-:W-:Y:S01]  /*4fa0*/  BSSY B0, `(.L_x_2337) ;  /* 0x0000077000007945 */ /* 0x000fe20003800000 */
[----:B------:R-:W-:Y:S01]  /*4fb0*/  FMUL.FTZ R114, R47, R7 ;  /* 0x000000072f727220 */ /* 0x000fe20000410000 */
[----:B0-----:R-:W-:Y:S01]  /*4fc0*/  IADD3 R107, R2, R108, RZ ;  /* 0x0000006c026b7210 */ /* 0x001fe20007ffe0ff */
[----:B------:R-:W-:Y:S01]  /*4fd0*/  FMUL.FTZ R117, R48, R8 ;  /* 0x0000000830757220 */ /* 0x000fe20000410000 */
[----:B------:R-:W-:Y:S01]  /*4fe0*/  LEA.HI R146, R0, R0, RZ, 0x1e ;  /* 0x0000000000927211 */ /* 0x000fe200078ff0ff */
[----:B------:R-:W-:Y:S01]  /*4ff0*/  FMUL.FTZ R118, R49, R13 ;  /* 0x0000000d31767220 */ /* 0x000fe20000410000 */
[----:B------:R-:W-:Y:S01]  /*5000*/  SHF.L.U32 R2, R107, 0x4, RZ ;  /* 0x000000046b027819 */ /* 0x000fe200000006ff */
[----:B------:R-:W-:-:S02]  /*5010*/  IMAD R107, R108, 0x3, R107 ;  /* 0x000000036c6b7824 */ /* 0x000fc400078e026b */
[----:B------:R-:W-:-:S03]  /*5020*/  FMUL.FTZ R119, R50, R14 ;  /* 0x0000000e32777220 */ /* 0x000fc60000410000 */
[----:B------:R-:W-:Y:S02]  /*5030*/  SHF.L.U32 R3, R107, 0x4, RZ ;  /* 0x000000046b037819 */ /* 0x000fe400000006ff */
[----:B------:R-:W-:-:S05]  /*5040*/  MOV R122, UR42 ;  /* 0x0000002a007a7c02 */ /* 0x000fca0008000f00 */
[----:B------:R-:W-:Y:S02]  /*5050*/  FMUL.FTZ R122, R122, 1.4426950216293334961 ;  /* 0x3fb8aa3b7a7a7820 */ /* 0x000fe40000410000 */
[----:B------:R-:W-:Y:S02]  /*5060*/  FMUL.FTZ R134, R115, R32 ;  /* 0x0000002073867220 */ /* 0x000fe40000410000 */
[C---:B------:R-:W-:Y:S02]  /*5070*/  FMUL.FTZ R104, R122.reuse, R9 ;  /* 0x000000097a687220 */ /* 0x040fe40000410000 */
[C---:B------:R-:W-:Y:S02]  /*5080*/  FMUL.FTZ R20, R122.reuse, R10 ;  /* 0x0000000a7a147220 */ /* 0x040fe40000410000 */
[C---:B------:R-:W-:Y:S02]  /*5090*/  FMUL.FTZ R21, R122.reuse, R11 ;  /* 0x0000000b7a157220 */ /* 0x040fe40000410000 */
[----:B------:R-:W-:Y:S01]  /*50a0*/  MUFU.EX2 R104, R104 ;  /* 0x0000006800687308 */ /* 0x000fe20000000800 */
[----:B------:R-:W-:-:S02]  /*50b0*/  FMUL.FTZ R22, R122, R12 ;  /* 0x0000000c7a167220 */ /* 0x000fc40000410000 */
[C---:B------:R-:W-:Y:S02]  /*50c0*/  FMUL.FTZ R23, R122.reuse, R4 ;  /* 0x000000047a177220 */ /* 0x040fe40000410000 */
[C---:B------:R-:W-:Y:S02]  /*50d0*/  FMUL.FTZ R105, R122.reuse, R5 ;  /* 0x000000057a697220 */ /* 0x040fe40000410000 */
[----:B-1----:R-:W-:Y:S01]  /*50e0*/  FMUL.FTZ R109, R109, R36 ;  /* 0x000000246d6d7220 */ /* 0x002fe20000410000 */
[----:B------:R-:W0:Y:S01]  /*50f0*/  MUFU.EX2 R20, R20 ;  /* 0x0000001400147308 */ /* 0x000e220000000800 */
[----:B------:R-:W-:Y:S02]  /*5100*/  FMUL.FTZ R108, R122, R6 ;  /* 0x000000067a6c7220 */ /* 0x000fe40000410000 */
[----:B------:R-:W-:Y:S02]  /*5110*/  FMUL.FTZ R135, R116, R39 ;  /* 0x0000002774877220 */ /* 0x000fe40000410000 */
[----:B------:R-:W-:-:S02]  /*5120*/  FMUL.FTZ R136, R121, R38 ;  /* 0x0000002679887220 */ /* 0x000fc40000410000 */
[C---:B------:R-:W-:Y:S01]  /*5130*/  FMUL.FTZ R107, R122.reuse, R7 ;  /* 0x000000077a6b7220 */ /* 0x040fe20000410000 */
[----:B------:R-:W1:Y:S01]  /*5140*/  MUFU.EX2 R21, R21 ;  /* 0x0000001500157308 */ /* 0x000e620000000800 */
[----:B------:R-:W-:Y:S02]  /*5150*/  FMUL.FTZ R110, R122, R13 ;  /* 0x0000000d7a6e7220 */ /* 0x000fe40000410000 */
[----:B------:R-:W-:Y:S02]  /*5160*/  FMUL.FTZ R133, R112, R33 ;  /* 0x0000002170857220 */ /* 0x000fe40000410000 */
[----:B------:R-:W-:Y:S02]  /*5170*/  FMUL.FTZ R113, R113, R34 ;  /* 0x0000002271717220 */ /* 0x000fe40000410000 */
[----:B------:R-:W-:Y:S01]  /*5180*/  FMUL.FTZ R115, R122, R15 ;  /* 0x0000000f7a737220 */ /* 0x000fe20000410000 */
[----:B------:R-:W1:Y:S01]  /*5190*/  MUFU.EX2 R22, R22 ;  /* 0x0000001600167308 */ /* 0x000e620000000800 */
[----:B0-----:R-:W-:-:S02]  /*51a0*/  FMUL.FTZ R124, R104, R20 ;  /* 0x00000014687c7220 */ /* 0x001fc40000410000 */
[----:B------:R-:W-:Y:S02]  /*51b0*/  FMUL.FTZ R114, R114, R35 ;  /* 0x0000002372727220 */ /* 0x000fe40000410000 */
[----:B------:R-:W-:Y:S02]  /*51c0*/  FMUL.FTZ R119, R119, R30 ;  /* 0x0000001e77777220 */ /* 0x000fe40000410000 */
[----:B------:R-:W-:Y:S01]  /*51d0*/  FMUL.FTZ R128, R122, R19 ;  /* 0x000000137a807220 */ /* 0x000fe20000410000 */
[----:B------:R-:W0:Y:S01]  /*51e0*/  MUFU.EX2 R23, R23 ;  /* 0x0000001700177308 */ /* 0x000e220000000800 */
[----:B-1----:R-:W-:-:S07]  /*51f0*/  FMUL.FTZ R121, R21, R124 ;  /* 0x0000007c15797220 */ /* 0x002fce0000410000 */
[----:B------:R-:W1:Y:S01]  /*5200*/  MUFU.EX2 R105, R105 ;  /* 0x0000006900697308 */ /* 0x000e620000000800 */
[----:B------:R-:W-:-:S07]  /*5210*/  FMUL.FTZ R124, R22, R121 ;  /* 0x00000079167c7220 */ /* 0x000fce0000410000 */
[----:B------:R1:W2:Y:S01]  /*5220*/  MUFU.EX2 R106, R108 ;  /* 0x0000006c006a7308 */ /* 0x0002a20000000800 */
[----:B0-----:R-:W-:-:S07]  /*5230*/  FMUL.FTZ R124, R23, R124 ;  /* 0x0000007c177c7220 */ /* 0x001fce0000410000 */
[----:B------:R-:W0:Y:S01]  /*5240*/  MUFU.EX2 R107, R107 ;  /* 0x0000006b006b7308 */ /* 0x000e220000000800 */
[----:B-1----:R-:W-:-:S07]  /*5250*/  FMUL.FTZ R108, R122, R8 ;  /* 0x000000087a6c7220 */ /* 0x002fce0000410000 */
[----:B------:R-:W1:Y:S08]  /*5260*/  MUFU.EX2 R108, R108 ;  /* 0x0000006c006c7308 */ /* 0x000e700000000800 */
[----:B------:R-:W0:Y:S08]  /*5270*/  MUFU.EX2 R110, R110 ;  /* 0x0000006e006e7308 */ /* 0x000e300000000800 */
[----:B------:R-:W-:Y:S08]  /*5280*/  MUFU.EX2 R115, R115 ;  /* 0x0000007300737308 */ /* 0x000ff00000000800 */
[----:B------:R-:W-:Y:S01]  /*5290*/  MUFU.EX2 R128, R128 ;  /* 0x0000008000807308 */ /* 0x000fe20000000800 */
[----:B--2---:R-:W-:Y:S04]  /*52a0*/  STS.128 [R2+0x2100], R88 ;  /* 0x0021005802007388 */ /* 0x004fe80000000c00 */
[----:B---3--:R-:W-:Y:S04]  /*52b0*/  STS.128 [R2+0x2300], R92 ;  /* 0x0023005c02007388 */ /* 0x008fe80000000c00 */
[----:B----4-:R-:W-:Y:S04]  /*52c0*/  STS.128 [R2+0x2500], R96 ;  /* 0x0025006002007388 */ /* 0x010fe80000000c00 */
[----:B-----5:R-:W-:Y:S01]  /*52d0*/  STS.128 [R2+0x2700], R100 ;  /* 0x0027006402007388 */ /* 0x020fe20000000c00 */
[----:B------:R-:W-:-:S06]  /*52e0*/  NOP ;  /* 0x0000000000007918 */ /* 0x000fcc0000000000 */
[----:B------:R-:W2:Y:S04]  /*52f0*/  LDS.128 R88, [R3+0x2100] ;  /* 0x0021000003587984 */ /* 0x000ea80000000c00 */
[----:B------:R-:W3:Y:S04]  /*5300*/  LDS.128 R92, [R3+0x2110] ;  /* 0x00211000035c7984 */ /* 0x000ee80000000c00 */
[----:B------:R-:W4:Y:S04]  /*5310*/  LDS.128 R96, [R3+0x2120] ;  /* 0x0021200003607984 */ /* 0x000f280000000c00 */
[----:B------:R-:W0:Y:S04]  /*5320*/  LDS.128 R100, [R3+0x2130] ;  /* 0x0021300003647984 */ /* 0x000e280000000c00 */
[----:B------:R5:W-:Y:S04]  /*5330*/  STS [R111+0x8e50], R104 ;  /* 0x008e50686f007388 */ /* 0x000be80000000800 */
[----:B------:R-:W-:Y:S01]  /*5340*/  BAR.SYNC.DEFER_BLOCKING 0x0 ;  /* 0x0000000000007b1d */ /* 0x000fe20000010000 */
[----:B-----5:R-:W-:-:S02]  /*5350*/  FMUL.FTZ R111, R120, R37 ;  /* 0x00000025786f7220 */ /* 0x020fc40000410000 */
[----:B------:R-:W-:Y:S02]  /*5360*/  FMUL.FTZ R120, R122, R14 ;  /* 0x0000000e7a787220 */ /* 0x000fe40000410000 */
[----:B------:R-:W-:Y:S02]  /*5370*/  FFMA.FTZ R116, R109, R20, R111 ;  /* 0x000000146d747223 */ /* 0x000fe4000001006f */
[----:B------:R5:W0:Y:S02]  /*5380*/  MUFU.EX2 R112, R120 ;  /* 0x0000007800707308 */ /* 0x000a240000000800 */
[----:B------:R-:W-:Y:S02]  /*5390*/  FFMA.FTZ R123, R21, R116, R136 ;  /* 0x00000074157b7223 */ /* 0x000fe40000010088 */
[----:B------:R-:W-:Y:S02]  /*53a0*/  FMUL.FTZ R116, R117, R28 ;  /* 0x0000001c75747220 */ /* 0x000fe40000410000 */
[----:B------:R-:W-:-:S02]  /*53b0*/  FFMA.FTZ R121, R22, R123, R135 ;  /* 0x0000007b16797223 */ /* 0x000fc40000010087 */
[----:B------:R-:W-:Y:S02]  /*53c0*/  FMUL.FTZ R123, R122, R16 ;  /* 0x000000107a7b7220 */ /* 0x000fe40000410000 */
[----:B-----5:R-:W-:Y:S02]  /*53d0*/  FFMA.FTZ R120, R23, R121, R134 ;  /* 0x0000007917787223 */ /* 0x020fe40000010086 */
[C---:B------:R-:W-:Y:S01]  /*53e0*/  FMUL.FTZ R121, R105.reuse, R124 ;  /* 0x0000007c69797220 */ /* 0x040fe20000410000 */
[----:B------:R1:W2:Y:S01]  /*53f0*/  @P2 LDS R132, [R0.X4+0x9654] ;  /* 0x0096540000842984 */ /* 0x0002a20000004800 */
[----:B------:R-:W-:Y:S02]  /*5400*/  FFMA.FTZ R125, R105, R120, R133 ;  /* 0x00000078697d7223 */ /* 0x000fe40000010085 */
[C---:B------:R-:W-:Y:S02]  /*5410*/  FMUL.FTZ R126, R106.reuse, R121 ;  /* 0x000000796a7e7220 */ /* 0x040fe40000410000 */
[----:B------:R-:W-:-:S02]  /*5420*/  FFMA.FTZ R125, R106, R125, R113 ;  /* 0x0000007d6a7d7223 */ /* 0x000fc40000010071 */
[C---:B0-----:R-:W-:Y:S02]  /*5430*/  FMUL.FTZ R127, R107.reuse, R126 ;  /* 0x0000007e6b7f7220 */ /* 0x041fe40000410000 */
[----:B------:R-:W-:Y:S02]  /*5440*/  FFMA.FTZ R125, R107, R125, R114 ;  /* 0x0000007d6b7d7223 */ /* 0x000fe40000010072 */
[----:B------:R-:W-:Y:S02]  /*5450*/  FMUL.FTZ R120, R122, R17 ;  /* 0x000000117a787220 */ /* 0x000fe40000410000 */
[----:B------:R-:W-:Y:S02]  /*5460*/  FMUL.FTZ R117, R118, R29 ;  /* 0x0000001d76757220 */ /* 0x000fe40000410000 */
[C---:B-1----:R-:W-:Y:S01]  /*5470*/  FMUL.FTZ R127, R108.reuse, R127 ;  /* 0x0000007f6c7f7220 */ /* 0x042fe20000410000 */
[----:B------:R0:W1:Y:S01]  /*5480*/  MUFU.EX2 R118, R123 ;  /* 0x0000007b00767308 */ /* 0x0000620000000800 */
[----:B------:R-:W-:-:S02]  /*5490*/  FFMA.FTZ R125, R108, R125, R116 ;  /* 0x0000007d6c7d7223 */ /* 0x000fc40000010074 */
[----:B------:R-:W-:Y:S02]  /*54a0*/  FMUL.FTZ R126, R122, R18 ;  /* 0x000000127a7e7220 */ /* 0x000fe40000410000 */
[----:B------:R-:W-:Y:S02]  /*54b0*/  FMUL.FTZ R124, R51, R15 ;  /* 0x0000000f337c7220 */ /* 0x000fe40000410000 */
[C---:B------:R-:W-:Y:S01]  /*54c0*/  FFMA.FTZ R125, R110.reuse, R125, R117 ;  /* 0x0000007d6e7d7223 */ /* 0x040fe20000010075 */
[----:B------:R-:W5:Y:S01]  /*54d0*/  MUFU.EX2 R120, R120 ;  /* 0x0000007800787308 */ /* 0x000f620000000800 */
[----:B0-----:R-:W-:Y:S02]  /*54e0*/  FMUL.FTZ R123, R110, R127 ;  /* 0x0000007f6e7b7220 */ /* 0x001fe40000410000 */
[----:B------:R-:W-:Y:S02]  /*54f0*/  FMUL.FTZ R121, R124, R31 ;  /* 0x0000001f7c797220 */ /* 0x000fe40000410000 */
[----:B------:R-:W-:-:S02]  /*5500*/  FMUL.FTZ R122, R112, R123 ;  /* 0x0000007b707a7220 */ /* 0x000fc40000410000 */
[----:B------:R-:W-:Y:S01]  /*5510*/  FMUL.FTZ R127, R52, R16 ;  /* 0x00000010347f7220 */ /* 0x000fe20000410000 */
[----:B------:R-:W0:Y:S01]  /*5520*/  MUFU.EX2 R126, R126 ;  /* 0x0000007e007e7308 */ /* 0x000e220000000800 */
[----:B------:R-:W-:Y:S02]  /*5530*/  FFMA.FTZ R124, R112, R125, R119 ;  /* 0x0000007d707c7223 */ /* 0x000fe40000010077 */
[----:B------:R-:W-:Y:S02]  /*5540*/  FMUL.FTZ R125, R115, R122 ;  /* 0x0000007a737d7220 */ /* 0x000fe40000410000 */
[----:B------:R-:W-:Y:S02]  /*5550*/  FMUL.FTZ R127, R127, R24 ;  /* 0x000000187f7f7220 */ /* 0x000fe40000410000 */
[----:B------:R-:W-:Y:S02]  /*5560*/  FFMA.FTZ R124, R115, R124, R121 ;  /* 0x0000007c737c7223 */ /* 0x000fe40000010079 */
[----:B------:R-:W-:-:S02]  /*5570*/  FMUL.FTZ R122, R53, R17 ;  /* 0x00000011357a7220 */ /* 0x000fc40000410000 */
[----:B------:R-:W-:Y:S02]  /*5580*/  FMUL.FTZ R123, R54, R18 ;  /* 0x00000012367b7220 */ /* 0x000fe40000410000 */
[----:B-1----:R-:W-:Y:S02]  /*5590*/  FMUL.FTZ R125, R118, R125 ;  /* 0x0000007d767d7220 */ /* 0x002fe40000410000 */
[----:B------:R-:W-:Y:S02]  /*55a0*/  FMUL.FTZ R129, R122, R25 ;  /* 0x000000197a817220 */ /* 0x000fe40000410000 */
[----:B------:R-:W-:Y:S02]  /*55b0*/  FFMA.FTZ R124, R118, R124, R127 ;  /* 0x0000007c767c7223 */ /* 0x000fe4000001007f */
[----:B------:R-:W-:Y:S02]  /*55c0*/  FMUL.FTZ R130, R123, R26 ;  /* 0x0000001a7b827220 */ /* 0x000fe40000410000 */
[----:B-----5:R-:W-:-:S02]  /*55d0*/  FMUL.FTZ R125, R120, R125 ;  /* 0x0000007d787d7220 */ /* 0x020fc40000410000 */
[----:B------:R-:W-:Y:S02]  /*55e0*/  FMUL.FTZ R122, R55, R19 ;  /* 0x00000013377a7220 */ /* 0x000fe40000410000 */
[----:B------:R-:W-:Y:S02]  /*55f0*/  FFMA.FTZ R123, R120, R124, R129 ;  /* 0x0000007c787b7223 */ /* 0x000fe40000010081 */
[----:B------:R-:W-:Y:S02]  /*5600*/  FMUL.FTZ R131, R122, R27 ;  /* 0x0000001b7a837220 */ /* 0x000fe40000410000 */
[C---:B0-----:R-:W-:Y:S02]  /*5610*/  FMUL.FTZ R125, R126.reuse, R125 ;  /* 0x0000007d7e7d7220 */ /* 0x041fe40000410000 */
[----:B------:R-:W-:Y:S02]  /*5620*/  FFMA.FTZ R123, R126, R123, R130 ;  /* 0x0000007b7e7b7223 */ /* 0x000fe40000010082 */
[----:B------:R-:W-:-:S02]  /*5630*/  FMUL.FTZ R122, R128, R125 ;  /* 0x0000007d807a7220 */ /* 0x000fc40000410000 */
[----:B------:R-:W-:Y:S01]  /*5640*/  FFMA.FTZ R123, R128, R123, R131 ;  /* 0x0000007b807b7223 */ /* 0x000fe20000010083 */
[----:B------:R-:W-:Y:S05]  /*5650*/  @P2 BRA `(.L_x_2338) ;  /* 0x000000b000002947 */ /* 0x000fea0003800000 */
[----:B--234-:R-:W-:Y:S01]  /*5660*/  ULDC UR37, c[0x0][0x174] ;  /* 0x00005d0000257ab9 */ /* 0x01cfe20000000800 */
        /* <DEDUP_REMOVED lines=10> */
.L_x_2338:
[----:B--234-:R-:W-:Y:S05]  /*5710*/  BSYNC B0 ;  /* 0x0000000000007941 */ /* 0x01cfea0003800000 */
.L_x_2337:
[----:B------:R-:W2:Y:S04]  /*5720*/  LDL R145, [R1] ;  /* 0x0000000001917983 */ /* 0x000ea80000100800 */
[----:B------:R-:W3:Y:S04]  /*5730*/  LDL R144, [R1+0x20] ;  /* 0x0000200001907983 */ /* 0x000ee80000100800 */
[----:B------:R-:W4:Y:S04]  /*5740*/  LDL R143, [R1+0x1c] ;  /* 0x00001c00018f7983 */ /* 0x000f280000100800 */
[----:B------:R-:W4:Y:S04]  /*5750*/  LDL R142, [R1+0x18] ;  /* 0x00001800018e7983 */ /* 0x000f280000100800 */
[----:B------:R-:W4:Y:S04]  /*5760*/  LDL R141, [R1+0x14] ;  /* 0x00001400018d7983 */ /* 0x000f280000100800 */
[----:B------:R-:W4:Y:S04]  /*5770*/  LDL R140, [R1+0x10] ;  /* 0x00001000018c7983 */ /* 0x000f280000100800 */
[----:B------:R-:W4:Y:S04]  /*5780*/  LDL R139, [R1+0xc] ;  /* 0x00000c00018b7983 */ /* 0x000f280000100800 */
[----:B------:R-:W4:Y:S04]  /*5790*/  LDL R138, [R1+0x8] ;  /* 0x00000800018a7983 */ /* 0x000f280000100800 */
[----:B------:R-:W4:Y:S01]  /*57a0*/  LDL R137, [R1+0x4] ;  /* 0x0000040001897983 */ /* 0x000f220000100800 */
[----:B0-----:R-:W-:-:S02]  /*57b0*/  MOV R124, UR26 ;  /* 0x0000001a007c7c02 */ /* 0x001fc40008000f00 */
[----:B------:R-:W-:Y:S01]  /*57c0*/  MOV R125, c[0x0][0x16c] ;  /* 0x00005b00007d7a02 */ /* 0x000fe20000000f00 */
[----:B------:R0:W-:Y:S01]  /*57d0*/  STS.64 [R146.X8+0x8440], R122 ;  /* 0x0084407a92007388 */ /* 0x0001e20000008a00 */
[----:B------:R-:W-:-:S05]  /*57e0*/  @!P0 IADD3 R124, R124, -0x2, RZ ;  /* 0xfffffffe7c7c8810 */ /* 0x000fca0007ffe0ff */
[----:B------:R-:W-:Y:S01]  /*57f0*/  @!P0 IMAD R124, R124, R125, UR7 ;  /* 0x000000077c7c8e24 */ /* 0x000fe2000f8e027d */
[----:B------:R-:W-:Y:S02]  /*5800*/  HFMA2.MMA R125, -RZ, RZ, 0, 4.76837158203125e-07 ;  /* 0x00000008ff7d7435 */ /* 0x000fe400000001ff */
[----:B0-----:R-:W-:Y:S01]  /*5810*/  HFMA2.MMA R122, -RZ, RZ, 1.875, 0 ;  /* 0x3f800000ff7a7435 */ /* 0x001fe200000001ff */
[----:B------:R-:W-:-:S07]  /*5820*/  MOV R123, RZ ;  /* 0x000000ff007b7202 */ /* 0x000fce0000000f00 */
[----:B------:R-:W-:-:S05]  /*5830*/  @!P0 IMAD.WIDE R124, R124, R125, UR40 ;  /* 0x000000287c7c8e25 */ /* 0x000fca000f8e027d */
[----:B------:R0:W5:Y:S01]  /*5840*/  @!P0 LDG.E.64 R122, [R124.64] ;  /* 0x0000001c7c7a8981 */ /* 0x000162000c1e1b00 */
[----:B------:R-:W-:Y:S01]  /*5850*/  ISETP.GT.U32.AND P0, PT, R0, 0x1f, PT ;  /* 0x0000001f0000780c */ /* 0x000fe20003f04070 */
[----:B------:R-:W-:Y:S01]  /*5860*/  BSSY B0, `(.L_x_2339) ;  /* 0x0000059000007945 */ /* 0x000fe20003800000 */
[----:B------:R-:W-:Y:S02]  /*5870*/  FMUL.FTZ R154, R165, R89 ;  /* 0x00000059a59a7220 */ /* 0x000fe40000410000 */
[----:B------:R-:W-:Y:S02]  /*5880*/  FMUL.FTZ R153, R164, R90 ;  /* 0x0000005aa4997220 */ /* 0x000fe40000410000 */
[----:B------:R-:W-:Y:S02]  /*5890*/  FMUL.FTZ R152, R163, R91 ;  /* 0x0000005ba3987220 */ /* 0x000fe40000410000 */
[----:B------:R-:W-:Y:S02]  /*58a0*/  FMUL.FTZ R102, R158, R102 ;  /* 0x000000669e667220 */ /* 0x000fe40000410000 */
[----:B------:R-:W-:Y:S01]  /*58b0*/  FMUL.FTZ R103, R157, R103 ;  /* 0x000000679d677220 */ /* 0x000fe20000410000 */
[----:B------:R-:W-:Y:S01]  /*58c0*/  BAR.SYNC.DEFER_BLOCKING 0x0 ;  /* 0x0000000000007b1d */ /* 0x000fe20000010000 */
[----:B--2---:R-:W-:-:S02]  /*58d0*/  FMUL.FTZ R155, R145, R88 ;  /* 0x00000058919b7220 */ /* 0x004fc40000410000 */
[----:B---3--:R-:W-:Y:S02]  /*58e0*/  FMUL.FTZ R151, R144, R92 ;  /* 0x0000005c90977220 */ /* 0x008fe40000410000 */
[----:B----4-:R-:W-:Y:S02]  /*58f0*/  FMUL.FTZ R150, R143, R93 ;  /* 0x0000005d8f967220 */ /* 0x010fe40000410000 */
[----:B------:R-:W-:Y:S02]  /*5900*/  FMUL.FTZ R143, R162, R100 ;  /* 0x00000064a28f7220 */ /* 0x000fe40000410000 */
[----:B------:R-:W-:Y:S02]  /*5910*/  FMUL.FTZ R149, R142, R94 ;  /* 0x0000005e8e957220 */ /* 0x000fe40000410000 */
[----:B------:R-:W-:Y:S02]  /*5920*/  FMUL.FTZ R142, R161, R101 ;  /* 0x00000065a18e7220 */ /* 0x000fe40000410000 */
[----:B------:R-:W-:-:S02]  /*5930*/  FMUL.FTZ R148, R141, R95 ;  /* 0x0000005f8d947220 */ /* 0x000fc40000410000 */
[----:B------:R-:W-:Y:S02]  /*5940*/  FMUL.FTZ R147, R140, R96 ;  /* 0x000000608c937220 */ /* 0x000fe40000410000 */
[----:B------:R-:W-:Y:S02]  /*5950*/  FMUL.FTZ R146, R139, R97 ;  /* 0x000000618b927220 */ /* 0x000fe40000410000 */
[----:B------:R-:W-:Y:S02]  /*5960*/  FMUL.FTZ R145, R138, R98 ;  /* 0x000000628a917220 */ /* 0x000fe40000410000 */
        /* <DEDUP_REMOVED lines=15> */
.L_x_2392:
        /* <DEDUP_REMOVED lines=21> */
[----:B------:R0:W2:Y:S04]  /*5bb0*/  SHFL.UP PT, R88, R93, 0x10, RZ ;  /* 0x060000005d587989 */ /* 0x0000a800000e00ff */
[----:B------:R0:W3:Y:S02]  /*5bc0*/  SHFL.UP PT, R91, R94, 0x10, RZ ;  /* 0x060000005e5b7989 */ /* 0x0000e400000e00ff */
.L_x_2393:
        /* <DEDUP_REMOVED lines=8> */
[----:B-1---5:R-:W-:Y:S05]  /*5c50*/  CALL.REL.NOINC `($__internal_94_$__cuda_sm70_shflsync_idx_p) ;  /* 0x00004c2000007944 */ /* 0x022fea0003c00000 */
.L_x_2343:
[----:B------:R-:W-:Y:S05]  /*5c60*/  BRA.CONV ~URZ, `(.L_x_2344) ;  /* 0x000000437f007947 */ /* 0x000fea000b800000 */
[----:B-1----:R-:W-:Y:S01]  /*5c70*/  HFMA2.MMA R159, -RZ, RZ, 0, 1.847743988037109375e-06 ;  /* 0x0000001fff9f7435 */ /* 0x002fe200000001ff */
[----:B------:R-:W-:Y:S02]  /*5c80*/  MOV R90, R93 ;  /* 0x0000005d005a7202 */ /* 0x000fe40000000f00 */
[----:B------:R-:W-:-:S03]  /*5c90*/  MOV R91, 0x5cb0 ;  /* 0x00005cb0005b7802 */ /* 0x000fc60000000f00 */
[----:B--2--5:R-:W-:Y:S05]  /*5ca0*/  CALL.REL.NOINC `($__internal_94_$__cuda_sm70_shflsync_idx_p) ;  /* 0x00004bd000007944 */ /* 0x024fea0003c00000 */
.L_x_2344:
[----:B------:R-:W-:Y:S05]  /*5cb0*/  BRA.DIV ~URZ, `(.L_x_2345) ;  /* 0x000043b27f007947 */ /* 0x000fea000b800000 */
[----:B-----5:R0:W3:Y:S04]  /*5cc0*/  SHFL.IDX PT, R88, R122, RZ, 0x1f ;  /* 0x00001fff7a587589 */ /* 0x0200e800000e0000 */
[----:B------:R0:W4:Y:S04]  /*5cd0*/  SHFL.IDX PT, R89, R123, RZ, 0x1f ;  /* 0x00001fff7b597589 */ /* 0x00012800000e0000 */
[----:B------:R-:W2:Y:S04]  /*5ce0*/  SHFL.UP PT, R94, R94, 0x1, RZ ;  /* 0x042000005e5e7989 */ /* 0x000ea800000e00ff */
[----:B------:R-:W1:Y:S02]  /*5cf0*/  SHFL.UP PT, R93, R93, 0x1, RZ ;  /* 0x042000005d5d7989 */ /* 0x000e6400000e00ff */
.L_x_2394:
[----:B0-----:R-:W0:Y:S01]  /*5d00*/  LDS.64 R90, [R92+0x8440] ;  /* 0x008440005c5a7984 */ /* 0x001e220000000a00 */
[----:B-12-4-:R-:W-:-:S02]  /*5d10*/  @P1 FFMA.FTZ R89, R89, R94, R93 ;  /* 0x0000005e59591223 */ /* 0x016fc4000001005d */
[----:B---3--:R-:W-:-:S05]  /*5d20*/  @P1 FMUL.FTZ R88, R88, R94 ;  /* 0x0000005e58581220 */ /* 0x008fca0000410000 */
[----:B------:R-:W-:Y:S01]  /*5d30*/  STS.64 [R92+0x8440], R88 ;  /* 0x008440585c007388 */ /* 0x000fe20000000a00 */
[C---:B0-----:R-:W-:Y:S02]  /*5d40*/  FFMA.FTZ R91, R90.reuse, R89, R91 ;  /* 0x000000595a5b7223 */ /* 0x041fe4000001005b */
        /* <DEDUP_REMOVED lines=10> */
.L_x_2340:
[----:B0-----:R-:W-:Y:S05]  /*5df0*/  BSYNC B0 ;  /* 0x0000000000007941 */ /* 0x001fea0003800000 */
.L_x_2339:
[----:B------:R-:W-:Y:S01]  /*5e00*/  WARPSYNC 0xffffffff ;  /* 0xffffffff00007948 */ /* 0x000fe20003800000 */
[----:B------:R-:W-:Y:S01]  /*5e10*/  BAR.SYNC.DEFER_BLOCKING 0x0 ;  /* 0x0000000000007b1d */ /* 0x000fe20000010000 */
[----:B------:R-:W-:Y:S01]  /*5e20*/  LEA.HI R93, R0, R0, RZ, 0x1e ;  /* 0x00000000005d7211 */ /* 0x000fe200078ff0ff */
[----:B-1----:R-:W-:Y:S01]  /*5e30*/  FMUL.FTZ R91, R128, R132 ;  /* 0x00000084805b7220 */ /* 0x002fe20000410000 */
[----:B------:R-:W-:Y:S01]  /*5e40*/  LOP3.LUT P0, RZ, R0, 0x1f, RZ, 0xc0, !PT ;  /* 0x0000001f00ff7812 */ /* 0x000fe2000780c0ff */
[----:B------:R-:W-:Y:S02]  /*5e50*/  FFMA.FTZ R89, R128, R103, R102 ;  /* 0x0000006780597223 */ /* 0x000fe40000010066 */
[C---:B------:R-:W-:Y:S01]  /*5e60*/  FMUL.FTZ R91, R126.reuse, R91 ;  /* 0x0000005b7e5b7220 */ /* 0x040fe20000410000 */
        /* <DEDUP_REMOVED lines=19> */
[----:B------:R-:W-:Y:S01]  /*5fa0*/  MOV R91, UR26 ;  /* 0x0000001a005b7c02 */ /* 0x000fe20008000f00 */
[C---:B------:R-:W-:Y:S02]  /*5fb0*/  FMUL.FTZ R90, R105.reuse, R90 ;  /* 0x0000005a695a7220 */ /* 0x040fe40000410000 */
[----:B------:R-:W-:Y:S01]  /*5fc0*/  FFMA.FTZ R92, R105, R92, R151 ;  /* 0x0000005c695c7223 */ /* 0x000fe20000010097 */
[----:B------:R-:W-:Y:S01]  /*5fd0*/  ISETP.GE.OR P0, PT, R91, c[0x0][0x174], P0 ;  /* 0x00005d005b007a0c */ /* 0x000fe20000706670 */
[C---:B------:R-:W-:Y:S02]  /*5fe0*/  FMUL.FTZ R89, R23.reuse, R90 ;  /* 0x0000005a17597220 */ /* 0x040fe40000410000 */
[----:B------:R-:W-:-:S02]  /*5ff0*/  FFMA.FTZ R92, R23, R92, R152 ;  /* 0x0000005c175c7223 */ /* 0x000fc40000010098 */
[C---:B------:R-:W-:Y:S02]  /*6000*/  FMUL.FTZ R90, R22.reuse, R89 ;  /* 0x00000059165a7220 */ /* 0x040fe40000410000 */
[----:B------:R-:W-:Y:S02]  /*6010*/  FFMA.FTZ R92, R22, R92, R153 ;  /* 0x0000005c165c7223 */ /* 0x000fe40000010099 */
[C---:B------:R-:W-:Y:S02]  /*6020*/  FMUL.FTZ R89, R21.reuse, R90 ;  /* 0x0000005a15597220 */ /* 0x040fe40000410000 */
[----:B------:R-:W-:Y:S01]  /*6030*/  FFMA.FTZ R91, R21, R92, R154 ;  /* 0x0000005c155b7223 */ /* 0x000fe2000001009a */
[----:B------:R-:W-:Y:S01]  /*6040*/  MOV R92, UR7 ;  /* 0x00000007005c7c02 */ /* 0x000fe20008000f00 */
[C---:B------:R-:W-:Y:S01]  /*6050*/  FMUL.FTZ R90, R20.reuse, R89 ;  /* 0x00000059145a7220 */ /* 0x040fe20000410000 */
[----:B------:R-:W-:Y:S01]  /*6060*/  MOV R89, RZ ;  /* 0x000000ff00597202 */ /* 0x000fe20000000f00 */
[----:B------:R-:W-:-:S02]  /*6070*/  FFMA.FTZ R91, R20, R91, R155 ;  /* 0x0000005b145b7223 */ /* 0x000fc4000001009b */
[----:B0-----:R-:W-:Y:S01]  /*6080*/  FFMA.FTZ R104, R104, R88, R109 ;  /* 0x0000005868687223 */ /* 0x001fe2000001006d */
[----:B------:R-:W-:-:S03]  /*6090*/  HFMA2.MMA R88, -RZ, RZ, 1.875, 0 ;  /* 0x3f800000ff587435 */ /* 0x000fc600000001ff */
[----:B------:R-:W-:-:S04]  /*60a0*/  FFMA.FTZ R96, R20, R104, R111 ;  /* 0x0000006814607223 */ /* 0x000fc8000001006f */
        /* <DEDUP_REMOVED lines=38> */
.L_x_2395:
        /* <DEDUP_REMOVED lines=26> */
.L_x_2396:
        /* <DEDUP_REMOVED lines=20> */
.L_x_2347:
[----:B01----:R-:W-:Y:S05]  /*65f0*/  BSYNC B0 ;  /* 0x0000000000007941 */ /* 0x003fea0003800000 */
.L_x_2346:
[----:B------:R-:W-:Y:S01]  /*6600*/  WARPSYNC 0xffffffff ;  /* 0xffffffff00007948 */ /* 0x000fe20003800000 */
[----:B------:R-:W-:Y:S01]  /*6610*/  BAR.SYNC.DEFER_BLOCKING 0x0 ;  /* 0x0000000000007b1d */ /* 0x000fe20000010000 */
[C---:B------:R-:W-:Y:S02]  /*6620*/  LEA.HI R90, R0.reuse, R0, RZ, 0x1e ;  /* 0x00000000005a7211 */ /* 0x040fe400078ff0ff */
[----:B------:R-:W-:Y:S02]  /*6630*/  ISETP.NE.AND P0, PT, R0, RZ, PT ;  /* 0x000000ff0000720c */ /* 0x000fe40003f05270 */
[----:B------:R-:W-:Y:S01]  /*6640*/  MOV R95, UR7 ;  /* 0x00000007005f7c02 */ /* 0x000fe20008000f00 */
[----:B------:R-:W2:Y:S01]  /*6650*/  LDL R159, [R1] ;  /* 0x00000000019f7983 */ /* 0x000ea20000100800 */
[----:B------:R-:W-:Y:S01]  /*6660*/  FADD.FTZ R111, -R111, R96 ;  /* 0x000000606f6f7221 */ /* 0x000fe20000010100 */
[----:B------:R-:W-:Y:S02]  /*6670*/  ULDC.64 UR36, c[0x0][0x298] ;  /* 0x0000a60000247ab9 */ /* 0x000fe40000000a00 */
        /* <DEDUP_REMOVED lines=11> */
[----:B------:R-:W-:Y:S01]  /*6730*/  FADD.FTZ R90, -R109, R104 ;  /* 0x000000686d5a7221 */ /* 0x000fe20000010100 */
[----:B------:R0:W-:Y:S01]  /*6740*/  @!P0 STS.64 [R95.X8+0x9850], R88 ;  /* 0x009850585f008388 */ /* 0x0001e20000008a00 */
[----:B------:R-:W-:Y:S02]  /*6750*/  FFMA.FTZ R106, R106, R107, R150 ;  /* 0x0000006b6a6a7223 */ /* 0x000fe40000010096 */
[----:B------:R-:W-:Y:S01]  /*6760*/  FADD.FTZ R136, -R136, R97 ;  /* 0x0000006188887221 */ /* 0x000fe20000010100 */
[----:B------:R-:W3:Y:S01]  /*6770*/  LDL R149, [R1+0x1c] ;  /* 0x00001c0001957983 */ /* 0x000ee20000100800 */
[----:B------:R-:W-:Y:S02]  /*6780*/  FFMA.FTZ R105, R105, R106, R151 ;  /* 0x0000006a69697223 */ /* 0x000fe40000010097 */
[----:B------:R-:W-:Y:S01]  /*6790*/  FMUL.FTZ R128, R24, R120 ;  /* 0x0000007818807220 */ /* 0x000fe20000410000 */
[----:B------:R-:W4:Y:S01]  /*67a0*/  LDL R151, [R1+0x14] ;  /* 0x0000140001977983 */ /* 0x000f220000100800 */
[----:B------:R-:W-:-:S02]  /*67b0*/  FFMA.FTZ R152, R23, R105, R152 ;  /* 0x0000006917987223 */ /* 0x000fc40000010098 */
[----:B------:R-:W-:Y:S01]  /*67c0*/  FADD.FTZ R135, -R135, R98 ;  /* 0x0000006287877221 */ /* 0x000fe20000010100 */
[----:B------:R-:W5:Y:S01]  /*67d0*/  LDL R150, [R1+0x8] ;  /* 0x0000080001967983 */ /* 0x000f620000100800 */
[----:B------:R-:W-:-:S04]  /*67e0*/  FFMA.FTZ R153, R22, R152, R153 ;  /* 0x0000009816997223 */ /* 0x000fc80000010099 */
[----:B------:R-:W-:Y:S01]  /*67f0*/  FFMA.FTZ R21, R21, R153, R154 ;  /* 0x0000009915157223 */ /* 0x000fe2000001009a */
[----:B------:R-:W-:Y:S01]  /*6800*/  SHF.L.U32 R22, R0, 0x4, RZ ;  /* 0x0000000400167819 */ /* 0x000fe200000006ff */
[----:B------:R-:W3:Y:S02]  /*6810*/  LDL R154, [R1+0x18] ;  /* 0x00001800019a7983 */ /* 0x000ee40000100800 */
[----:B------:R-:W-:Y:S02]  /*6820*/  FFMA.FTZ R20, R20, R21, R155 ;  /* 0x0000001514147223 */ /* 0x000fe4000001009b */
[----:B------:R-:W-:Y:S01]  /*6830*/  FMUL.FTZ R94, R21, UR42 ;  /* 0x0000002a155e7c20 */ /* 0x000fe20008410000 */
[----:B------:R-:W-:Y:S01]  /*6840*/  IADD3 R109, R22, 0x2, RZ ;  /* 0x00000002166d7810 */ /* 0x000fe20007ffe0ff */
[----:B------:R-:W-:Y:S01]  /*6850*/  FMUL.FTZ R93, R20, UR42 ;  /* 0x0000002a145d7c20 */ /* 0x000fe20008410000 */
[----:B0-----:R-:W-:Y:S01]  /*6860*/  IADD3 R89, R22, 0x3, RZ ;  /* 0x0000000316597810 */ /* 0x001fe20007ffe0ff */
[----:B------:R-:W-:Y:S01]  /*6870*/  FMUL.FTZ R91, R20, R9 ;  /* 0x00000009145b7220 */ /* 0x000fe20000410000 */
[----:B------:R-:W4:Y:S01]  /*6880*/  LDL R155, [R1+0x20] ;  /* 0x00002000019b7983 */ /* 0x000f220000100800 */
[----:B------:R-:W-:-:S02]  /*6890*/  FMUL.FTZ R36, R36, R20 ;  /* 0x0000001424247220 */ /* 0x000fc40000410000 */
[----:B------:R-:W-:Y:S01]  /*68a0*/  FMUL.FTZ R20, R93, R90 ;  /* 0x0000005a5d147220 */ /* 0x000fe20000410000 */
[----:B------:R-:W-:Y:S01]  /*68b0*/  IADD3 R93, R22, 0x1, RZ ;  /* 0x00000001165d7810 */ /* 0x000fe20007ffe0ff */
[----:B------:R-:W-:Y:S02]  /*68c0*/  FMUL.FTZ R37, R37, R21 ;  /* 0x0000001525257220 */ /* 0x000fe40000410000 */
[----:B------:R-:W-:Y:S02]  /*68d0*/  FMUL.FTZ R23, R21, R10 ;  /* 0x0000000a15177220 */ /* 0x000fe40000410000 */
[----:B------:R-:W-:Y:S02]  /*68e0*/  FFMA.FTZ R92, R90, R91, RZ ;  /* 0x0000005b5a5c7223 */ /* 0x000fe400000100ff */
[----:B------:R-:W-:Y:S02]  /*68f0*/  FMUL.FTZ R21, R94, R111 ;  /* 0x0000006f5e157220 */ /* 0x000fe40000410000 */
[----:B------:R-:W-:Y:S01]  /*6900*/  FMUL.FTZ R94, R27, R103 ;  /* 0x000000671b5e7220 */ /* 0x000fe20000410000 */
[-C--:B------:R-:W-:Y:S01]  /*6910*/  LEA.HI.SX32 R108, R93, R22.reuse, 0x1b ;  /* 0x000000165d6c7211 */ /* 0x080fe200078fdaff */
[----:B------:R-:W-:Y:S01]  /*6920*/  FMUL.FTZ R38, R38, R153 ;  /* 0x0000009926267220 */ /* 0x000fe20000410000 */
[-C--:B------:R-:W-:Y:S01]  /*6930*/  LEA.HI.SX32 R109, R109, R22.reuse, 0x1b ;  /* 0x000000166d6d7211 */ /* 0x080fe200078fdaff */
[----:B------:R-:W-:Y:S01]  /*6940*/  FMUL.FTZ R27, R153, UR42 ;  /* 0x0000002a991b7c20 */ /* 0x000fe20008410000 */
[-C--:B------:R-:W-:Y:S01]  /*6950*/  LEA.HI.SX32 R110, R89, R22.reuse, 0x1b ;  /* 0x00000016596e7211 */ /* 0x080fe200078fdaff */
[----:B------:R-:W-:Y:S01]  /*6960*/  FFMA.FTZ R88, R111, R23, R92 ;  /* 0x000000176f587223 */ /* 0x000fe2000001005c */
[----:B------:R-:W-:Y:S01]  /*6970*/  LEA.HI.SX32 R22, R22, R22, 0x1b ;  /* 0x0000001616167211 */ /* 0x000fe200078fdaff */
[----:B------:R-:W-:-:S02]  /*6980*/  FMUL.FTZ R153, R153, R11 ;  /* 0x0000000b99997220 */ /* 0x000fc40000410000 */
[----:B------:R-:W-:Y:S02]  /*6990*/  FMUL.FTZ R111, R25, R126 ;  /* 0x0000007e196f7220 */ /* 0x000fe40000410000 */
[----:B------:R-:W-:Y:S02]  /*69a0*/  FMUL.FTZ R91, R40, R91 ;  /* 0x0000005b285b7220 */ /* 0x000fe40000410000 */
[----:B------:R-:W-:Y:S02]  /*69b0*/  FMUL.FTZ R25, R41, R23 ;  /* 0x0000001729197220 */ /* 0x000fe40000410000 */
[----:B------:R-:W-:Y:S02]  /*69c0*/  FMUL.FTZ R39, R39, R152 ;  /* 0x0000009827277220 */ /* 0x000fe40000410000 */
[----:B------:R-:W-:Y:S02]  /*69d0*/  FMUL.FTZ R23, R27, R136 ;  /* 0x000000881b177220 */ /* 0x000fe40000410000 */
[----:B------:R-:W-:-:S02]  /*69e0*/  FMUL.FTZ R24, R152, UR42 ;  /* 0x0000002a98187c20 */ /* 0x000fc40008410000 */
[----:B------:R-:W-:Y:S02]  /*69f0*/  FFMA.FTZ R88, R136, R153, R88 ;  /* 0x0000009988587223 */ /* 0x000fe40000010058 */
[----:B------:R-:W-:Y:S02]  /*6a00*/  FADD.FTZ R134, -R134, R99 ;  /* 0x0000006386867221 */ /* 0x000fe40000010100 */
[----:B------:R-:W-:Y:S02]  /*6a10*/  FMUL.FTZ R152, R152, R12 ;  /* 0x0000000c98987220 */ /* 0x000fe40000410000 */
[----:B------:R-:W-:Y:S01]  /*6a20*/  FMUL.FTZ R27, R105, UR42 ;  /* 0x0000002a691b7c20 */ /* 0x000fe20008410000 */
[----:B------:R-:W-:Y:S01]  /*6a30*/  STS [R22.X4+0x4200], R91 ;  /* 0x0042005b16007388 */ /* 0x000fe20000004800 */
[----:B------:R-:W-:Y:S02]  /*6a40*/  FMUL.FTZ R32, R32, R105 ;  /* 0x0000006920207220 */ /* 0x000fe40000410000 */
[----:B------:R-:W-:Y:S01]  /*6a50*/  FMUL.FTZ R24, R24, R135 ;  /* 0x0000008718187220 */ /* 0x000fe20000410000 */
[----:B------:R0:W-:Y:S01]  /*6a60*/  STS [R108.X4+0x4204], R25 ;  /* 0x004204196c007388 */ /* 0x0001e20000004800 */
[----:B------:R-:W-:-:S02]  /*6a70*/  FFMA.FTZ R135, R135, R152, R88 ;  /* 0x0000009887877223 */ /* 0x000fc40000010058 */
[----:B------:R-:W-:Y:S02]  /*6a80*/  FMUL.FTZ R105, R105, R4 ;  /* 0x0000000469697220 */ /* 0x000fe40000410000 */
[----:B------:R-:W-:Y:S02]  /*6a90*/  FMUL.FTZ R90, R42, R153 ;  /* 0x000000992a5a7220 */ /* 0x000fe40000410000 */
[----:B------:R-:W-:Y:S01]  /*6aa0*/  FMUL.FTZ R95, R26, R102 ;  /* 0x000000661a5f7220 */ /* 0x000fe20000410000 */
[----:B------:R-:W4:Y:S01]  /*6ab0*/  LDL R153, [R1+0x10] ;  /* 0x0000100001997983 */ /* 0x000f220000100800 */
[----:B0-----:R-:W-:Y:S02]  /*6ac0*/  FMUL.FTZ R25, R27, R134 ;  /* 0x000000861b197220 */ /* 0x001fe40000410000 */
[----:B------:R-:W-:Y:S02]  /*6ad0*/  FMUL.FTZ R27, R43, R152 ;  /* 0x000000982b1b7220 */ /* 0x000fe40000410000 */
[----:B------:R-:W5:Y:S01]  /*6ae0*/  LDL R152, [R1+0xc] ;  /* 0x00000c0001987983 */ /* 0x000f620000100800 */
[----:B------:R-:W-:-:S02]  /*6af0*/  FMUL.FTZ R33, R33, R106 ;  /* 0x0000006a21217220 */ /* 0x000fc40000410000 */
[----:B------:R-:W-:Y:S02]  /*6b00*/  FMUL.FTZ R26, R106, UR42 ;  /* 0x0000002a6a1a7c20 */ /* 0x000fe40008410000 */
[----:B------:R-:W-:Y:S02]  /*6b10*/  FFMA.FTZ R135, R134, R105, R135 ;  /* 0x0000006986877223 */ /* 0x000fe40000010087 */
[----:B------:R-:W-:Y:S02]  /*6b20*/  FADD.FTZ R133, -R133, R100 ;  /* 0x0000006485857221 */ /* 0x000fe40000010100 */
[----:B------:R-:W-:Y:S01]  /*6b30*/  FMUL.FTZ R106, R106, R5 ;  /* 0x000000056a6a7220 */ /* 0x000fe20000410000 */
[----:B------:R-:W-:Y:S01]  /*6b40*/  STS [R109.X4+0x4208], R90 ;  /* 0x0042085a6d007388 */ /* 0x000fe20000004800 */
[----:B------:R-:W-:Y:S02]  /*6b50*/  FMUL.FTZ R91, R107, R6 ;  /* 0x000000066b5b7220 */ /* 0x000fe40000410000 */
[----:B------:R-:W-:Y:S01]  /*6b60*/  FFMA.FTZ R135, R133, R106, R135 ;  /* 0x0000006a85877223 */ /* 0x000fe20000010087 */
[----:B------:R0:W-:Y:S01]  /*6b70*/  STS [R110.X4+0x420c], R27 ;  /* 0x00420c1b6e007388 */ /* 0x0001e20000004800 */
[----:B------:R-:W-:-:S02]  /*6b80*/  FADD.FTZ R88, -R113, R101 ;  /* 0x0000006571587221 */ /* 0x000fc40000010100 */
[----:B------:R-:W-:Y:S02]  /*6b90*/  FMUL.FTZ R35, R35, R148 ;  /* 0x0000009423237220 */ /* 0x000fe40000410000 */
[----:B------:R-:W-:Y:S02]  /*6ba0*/  FFMA.FTZ R135, R88, R91, R135 ;  /* 0x0000005b58877223 */ /* 0x000fe40000010087 */
[----:B0-----:R-:W-:Y:S02]  /*6bb0*/  FMUL.FTZ R27, R107, UR42 ;  /* 0x0000002a6b1b7c20 */ /* 0x001fe40008410000 */
[C---:B------:R-:W-:Y:S02]  /*6bc0*/  FMUL.FTZ R90, R148.reuse, R7 ;  /* 0x00000007945a7220 */ /* 0x040fe40000410000 */
[----:B------:R-:W-:Y:S02]  /*6bd0*/  FMUL.FTZ R27, R27, R88 ;  /* 0x000000581b1b7220 */ /* 0x000fe40000410000 */
[----:B------:R-:W-:-:S02]  /*6be0*/  FMUL.FTZ R88, R148, UR42 ;  /* 0x0000002a94587c20 */ /* 0x000fc40008410000 */
[----:B------:R-:W5:Y:S01]  /*6bf0*/  LDL R148, [R1+0x4] ;  /* 0x0000040001947983 */ /* 0x000f620000100800 */
[----:B------:R-:W-:Y:S02]  /*6c00*/  FMUL.FTZ R105, R44, R105 ;  /* 0x000000692c697220 */ /* 0x000fe40000410000 */
[----:B------:R-:W-:Y:S02]  /*6c10*/  FMUL.FTZ R93, R46, R91 ;  /* 0x0000005b2e5d7220 */ /* 0x000fe40000410000 */
[----:B------:R-:W-:Y:S01]  /*6c20*/  FADD.FTZ R91, -R114, R122 ;  /* 0x0000007a725b7221 */ /* 0x000fe20000010100 */
[----:B------:R0:W-:Y:S01]  /*6c30*/  STS [R22.X4+0x4210], R105 ;  /* 0x0042106916007388 */ /* 0x0001e20000004800 */
[----:B------:R-:W-:Y:S02]  /*6c40*/  FADD.FTZ R116, -R116, R123 ;  /* 0x0000007b74747221 */ /* 0x000fe40000010100 */
[----:B------:R-:W-:Y:S02]  /*6c50*/  FFMA.FTZ R135, R91, R90, R135 ;  /* 0x0000005a5b877223 */ /* 0x000fe40000010087 */
[----:B------:R-:W-:-:S02]  /*6c60*/  FMUL.FTZ R92, R112, R13 ;  /* 0x0000000d705c7220 */ /* 0x000fc40000410000 */
[----:B0-----:R-:W-:Y:S02]  /*6c70*/  FMUL.FTZ R105, R147, R8 ;  /* 0x0000000893697220 */ /* 0x001fe40000410000 */
[----:B------:R-:W-:Y:S02]  /*6c80*/  FADD.FTZ R117, -R117, R124 ;  /* 0x0000007c75757221 */ /* 0x000fe40000010100 */
[----:B------:R-:W-:Y:S01]  /*6c90*/  FFMA.FTZ R135, R116, R105, R135 ;  /* 0x0000006974877223 */ /* 0x000fe20000010087 */
[----:B------:R0:W-:Y:S01]  /*6ca0*/  STS [R22.X4+0x4218], R93 ;  /* 0x0042185d16007388 */ /* 0x0001e20000004800 */
[----:B------:R-:W-:Y:S02]  /*6cb0*/  FADD.FTZ R114, -R119, R125 ;  /* 0x0000007d77727221 */ /* 0x000fe40000010100 */
[----:B------:R-:W-:Y:S02]  /*6cc0*/  FFMA.FTZ R135, R117, R92, R135 ;  /* 0x0000005c75877223 */ /* 0x000fe40000010087 */
[----:B------:R-:W-:-:S02]  /*6cd0*/  FMUL.FTZ R88, R88, R91 ;  /* 0x0000005b58587220 */ /* 0x000fc40000410000 */
[----:B------:R-:W-:Y:S02]  /*6ce0*/  FMUL.FTZ R89, R45, R106 ;  /* 0x0000006a2d597220 */ /* 0x000fe40000410000 */
[C---:B0-----:R-:W-:Y:S02]  /*6cf0*/  FMUL.FTZ R93, R115.reuse, R14 ;  /* 0x0000000e735d7220 */ /* 0x041fe40000410000 */
[----:B------:R-:W-:Y:S02]  /*6d00*/  FMUL.FTZ R91, R115, UR42 ;  /* 0x0000002a735b7c20 */ /* 0x000fe40008410000 */
[----:B------:R-:W-:Y:S02]  /*6d10*/  FMUL.FTZ R106, R118, R15 ;  /* 0x0000000f766a7220 */ /* 0x000fe40000410000 */
[----:B------:R-:W-:Y:S02]  /*6d20*/  FFMA.FTZ R135, R114, R93, R135 ;  /* 0x0000005d72877223 */ /* 0x000fe40000010087 */
[----:B------:R-:W-:-:S02]  /*6d30*/  FADD.FTZ R121, -R121, R137 ;  /* 0x0000008979797221 */ /* 0x000fc40000010100 */
[----:B------:R-:W-:Y:S02]  /*6d40*/  FMUL.FTZ R34, R34, R107 ;  /* 0x0000006b22227220 */ /* 0x000fe40000410000 */
[----:B------:R-:W-:Y:S02]  /*6d50*/  FMUL.FTZ R26, R26, R133 ;  /* 0x000000851a1a7220 */ /* 0x000fe40000410000 */
[----:B------:R-:W-:Y:S02]  /*6d60*/  FMUL.FTZ R133, R47, R90 ;  /* 0x0000005a2f857220 */ /* 0x000fe40000410000 */
[----:B------:R-:W-:Y:S02]  /*6d70*/  FMUL.FTZ R107, R48, R105 ;  /* 0x00000069306b7220 */ /* 0x000fe40000410000 */
[----:B------:R-:W-:Y:S02]  /*6d80*/  FMUL.FTZ R113, R49, R92 ;  /* 0x0000005c31717220 */ /* 0x000fe40000410000 */
[----:B------:R-:W-:-:S02]  /*6d90*/  FMUL.FTZ R29, R29, R112 ;  /* 0x000000701d1d7220 */ /* 0x000fc40000410000 */
[----:B------:R-:W-:Y:S02]  /*6da0*/  FMUL.FTZ R90, R112, UR42 ;  /* 0x0000002a705a7c20 */ /* 0x000fe40008410000 */
[----:B------:R-:W-:Y:S02]  /*6db0*/  FMUL.FTZ R105, R50, R93 ;  /* 0x0000005d32697220 */ /* 0x000fe40000410000 */
[----:B------:R-:W-:Y:S02]  /*6dc0*/  FMUL.FTZ R91, R91, R114 ;  /* 0x000000725b5b7220 */ /* 0x000fe40000410000 */
[----:B------:R-:W-:Y:S02]  /*6dd0*/  FMUL.FTZ R93, R120, R16 ;  /* 0x00000010785d7220 */ /* 0x000fe40000410000 */
[----:B------:R-:W-:Y:S02]  /*6de0*/  FMUL.FTZ R112, R126, R17 ;  /* 0x000000117e707220 */ /* 0x000fe40000410000 */
[----:B------:R-:W-:-:S02]  /*6df0*/  FADD.FTZ R114, -R127, R138 ;  /* 0x0000008a7f727221 */ /* 0x000fc40000010100 */
[----:B------:R-:W-:Y:S01]  /*6e00*/  FFMA.FTZ R135, R121, R106, R135 ;  /* 0x0000006a79877223 */ /* 0x000fe20000010087 */
[----:B------:R0:W-:Y:S01]  /*6e10*/  STS [R22.X4+0x4220], R107 ;  /* 0x0042206b16007388 */ /* 0x0001e20000004800 */
[----:B------:R-:W-:Y:S02]  /*6e20*/  FMUL.FTZ R30, R30, R115 ;  /* 0x000000731e1e7220 */ /* 0x000fe40000410000 */
[-C--:B------:R-:W-:Y:S01]  /*6e30*/  FFMA.FTZ R135, R114, R93.reuse, R135 ;  /* 0x0000005d72877223 */ /* 0x080fe20000010087 */
[----:B------:R1:W-:Y:S01]  /*6e40*/  STS [R22.X4+0x4224], R113 ;  /* 0x0042247116007388 */ /* 0x0003e20000004800 */
[----:B------:R-:W-:Y:S02]  /*6e50*/  FMUL.FTZ R115, R102, R18 ;  /* 0x0000001266737220 */ /* 0x000fe40000410000 */
[----:B0-----:R-:W-:Y:S02]  /*6e60*/  FMUL.FTZ R107, R52, R93 ;  /* 0x0000005d346b7220 */ /* 0x001fe40000410000 */
[----:B------:R-:W-:-:S02]  /*6e70*/  FMUL.FTZ R93, R103, UR42 ;  /* 0x0000002a675d7c20 */ /* 0x000fc40008410000 */
[----:B-1----:R-:W-:Y:S02]  /*6e80*/  FMUL.FTZ R113, R53, R112 ;  /* 0x0000007035717220 */ /* 0x002fe40000410000 */
[----:B------:R-:W-:Y:S01]  /*6e90*/  FMUL.FTZ R103, R103, R19 ;  /* 0x0000001367677220 */ /* 0x000fe20000410000 */
[----:B------:R0:W-:Y:S01]  /*6ea0*/  STS [R22.X4+0x4230], R107 ;  /* 0x0042306b16007388 */ /* 0x0001e20000004800 */
[----:B------:R-:W-:-:S03]  /*6eb0*/  FMUL.FTZ R119, R51, R106 ;  /* 0x0000006a33777220 */ /* 0x000fc60000410000 */
[----:B------:R1:W-:Y:S01]  /*6ec0*/  STS [R22.X4+0x4234], R113 ;  /* 0x0042347116007388 */ /* 0x0003e20000004800 */
[----:B------:R-:W-:-:S03]  /*6ed0*/  FADD.FTZ R106, -R131, R141 ;  /* 0x0000008d836a7221 */ /* 0x000fc60000010100 */
[----:B------:R2:W-:Y:S01]  /*6ee0*/  STS [R22.X4+0x4228], R105 ;  /* 0x0042286916007388 */ /* 0x0005e20000004800 */
[----:B0-----:R-:W-:Y:S02]  /*6ef0*/  FMUL.FTZ R107, R54, R115 ;  /* 0x00000073366b7220 */ /* 0x001fe40000410000 */
[----:B-1----:R-:W-:Y:S02]  /*6f00*/  FMUL.FTZ R113, R55, R103 ;  /* 0x0000006737717220 */ /* 0x002fe40000410000 */
[----:B--2---:R-:W-:Y:S01]  /*6f10*/  FMUL.FTZ R105, R120, UR42 ;  /* 0x0000002a78697c20 */ /* 0x004fe20008410000 */
[----:B------:R-:W-:Y:S03]  /*6f20*/  STS [R22.X4+0x4214], R89 ;  /* 0x0042145916007388 */ /* 0x000fe60000004800 */
[----:B------:R-:W-:Y:S01]  /*6f30*/  FMUL.FTZ R105, R105, R114 ;  /* 0x0000007269697220 */ /* 0x000fe20000410000 */
[----:B------:R-:W-:Y:S01]  /*6f40*/  STS [R22.X4+0x421c], R133 ;  /* 0x00421c8516007388 */ /* 0x000fe20000004800 */
[----:B------:R-:W-:-:S03]  /*6f50*/  FMUL.FTZ R114, R93, R106 ;  /* 0x0000006a5d727220 */ /* 0x000fc60000410000 */
[----:B------:R-:W-:Y:S01]  /*6f60*/  STS [R22.X4+0x422c], R119 ;  /* 0x00422c7716007388 */ /* 0x000fe20000004800 */
[----:B------:R-:W-:-:S03]  /*6f70*/  FMUL.FTZ R93, R106, R103 ;  /* 0x000000676a5d7220 */ /* 0x000fc60000410000 */
[----:B------:R0:W-:Y:S01]  /*6f80*/  STS [R22.X4+0x4238], R107 ;  /* 0x0042386b16007388 */ /* 0x0001e20000004800 */
[----:B------:R-:W-:-:S03]  /*6f90*/  FADD.FTZ R130, -R130, R140 ;  /* 0x0000008c82827221 */ /* 0x000fc60000010100 */
[----:B------:R1:W-:Y:S01]  /*6fa0*/  STS [R22.X4+0x423c], R113 ;  /* 0x00423c7116007388 */ /* 0x0003e20000004800 */
[----:B------:R-:W-:Y:S02]  /*6fb0*/  FMUL.FTZ R103, R102, UR42 ;  /* 0x0000002a66677c20 */ /* 0x000fe40008410000 */
[----:B------:R-:W-:Y:S02]  /*6fc0*/  FADD.FTZ R129, -R129, R139 ;  /* 0x0000008b81817221 */ /* 0x000fe40000010100 */
[----:B------:R-:W-:Y:S02]  /*6fd0*/  FMUL.FTZ R103, R103, R130 ;  /* 0x0000008267677220 */ /* 0x000fe40000410000 */
[----:B------:R-:W-:Y:S02]  /*6fe0*/  FMUL.FTZ R92, R118, UR42 ;  /* 0x0000002a765c7c20 */ /* 0x000fe40008410000 */
[----:B------:R-:W-:Y:S02]  /*6ff0*/  FMUL.FTZ R126, R126, UR42 ;  /* 0x0000002a7e7e7c20 */ /* 0x000fe40008410000 */
[----:B------:R-:W-:-:S02]  /*7000*/  FFMA.FTZ R102, R129, R112, R135 ;  /* 0x0000007081667223 */ /* 0x000fc40000010087 */
[----:B------:R-:W-:Y:S01]  /*7010*/  FFMA.FTZ R103, R54, R95, R103 ;  /* 0x0000005f36677223 */ /* 0x000fe20000010067 */
[----:B------:R-:W-:Y:S01]  /*7020*/  IADD3 R131, R0, 0x500, RZ ;  /* 0x0000050000837810 */ /* 0x000fe20007ffe0ff */
[----:B------:R-:W-:Y:S02]  /*7030*/  FFMA.FTZ R114, R55, R94, R114 ;  /* 0x0000005e37727223 */ /* 0x000fe40000010072 */
[----:B------:R-:W-:Y:S01]  /*7040*/  FFMA.FTZ R87, R94, R19, R87 ;  /* 0x000000135e577223 */ /* 0x000fe20000010057 */
[----:B0-----:R-:W-:Y:S01]  /*7050*/  IADD3 R107, R0, 0x80, RZ ;  /* 0x00000080006b7810 */ /* 0x001fe20007ffe0ff */
[----:B------:R-:W-:Y:S01]  /*7060*/  FMUL.FTZ R28, R28, R147 ;  /* 0x000000931c1c7220 */ /* 0x000fe20000410000 */
[C---:B------:R-:W-:Y:S01]  /*7070*/  IADD3 R145, R0.reuse, 0x100, RZ ;  /* 0x0000010000917810 */ /* 0x040fe20007ffe0ff */
[----:B------:R-:W-:Y:S01]  /*7080*/  FMUL.FTZ R89, R147, UR42 ;  /* 0x0000002a93597c20 */ /* 0x000fe20008410000 */
[----:B------:R-:W-:Y:S01]  /*7090*/  IADD3 R143, R0, 0x200, RZ ;  /* 0x00000200008f7810 */ /* 0x000fe20007ffe0ff */
[----:B------:R-:W-:Y:S01]  /*70a0*/  FMUL.FTZ R90, R90, R117 ;  /* 0x000000755a5a7220 */ /* 0x000fe20000410000 */
[----:B------:R-:W-:Y:S01]  /*70b0*/  IADD3 R117, R0, 0x280, RZ ;  /* 0x0000028000757810 */ /* 0x000fe20007ffe0ff */
[----:B------:R-:W-:Y:S01]  /*70c0*/  FMUL.FTZ R92, R92, R121 ;  /* 0x000000795c5c7220 */ /* 0x000fe20000410000 */
[----:B------:R-:W-:Y:S01]  /*70d0*/  IADD3 R119, R0, 0x300, RZ ;  /* 0x0000030000777810 */ /* 0x000fe20007ffe0ff */
[----:B------:R-:W-:Y:S01]  /*70e0*/  FMUL.FTZ R126, R126, R129 ;  /* 0x000000817e7e7220 */ /* 0x000fe20000410000 */
[----:B------:R-:W-:Y:S01]  /*70f0*/  IADD3 R135, R0, 0x380, RZ ;  /* 0x0000038000877810 */ /* 0x000fe20007ffe0ff */
[----:B------:R-:W-:Y:S01]  /*7100*/  FFMA.FTZ R102, R130, R115, R102 ;  /* 0x0000007382667223 */ /* 0x000fe20000010066 */
[----:B------:R-:W-:Y:S01]  /*7110*/  IADD3 R115, R0, 0x180, RZ ;  /* 0x0000018000737810 */ /* 0x000fe20007ffe0ff */
[----:B------:R-:W-:Y:S01]  /*7120*/  FFMA.FTZ R94, R52, R128, R105 ;  /* 0x00000080345e7223 */ /* 0x000fe20000010069 */
[C---:B------:R-:W-:Y:S01]  /*7130*/  IADD3 R121, R0.reuse, 0x400, RZ ;  /* 0x0000040000797810 */ /* 0x040fe20007ffe0ff */
[----:B------:R-:W-:Y:S01]  /*7140*/  FADD.FTZ R58, R103, R58 ;  /* 0x0000003a673a7221 */ /* 0x000fe20000010000 */
[----:B------:R-:W-:-:S02]  /*7150*/  IADD3 R133, R0, 0x480, RZ ;  /* 0x0000048000857810 */ /* 0x000fc40007ffe0ff */
[C---:B------:R-:W-:Y:S02]  /*7160*/  IADD3 R147, R0.reuse, 0x580, RZ ;  /* 0x0000058000937810 */ /* 0x040fe40007ffe0ff */
[C---:B------:R-:W-:Y:S02]  /*7170*/  IADD3 R105, R0.reuse, 0x600, RZ ;  /* 0x0000060000697810 */ /* 0x040fe40007ffe0ff */
[C---:B------:R-:W-:Y:S02]  /*7180*/  IADD3 R129, R0.reuse, 0x680, RZ ;  /* 0x0000068000817810 */ /* 0x040fe40007ffe0ff */
[C---:B------:R-:W-:Y:S02]  /*7190*/  IADD3 R103, R0.reuse, 0x700, RZ ;  /* 0x0000070000677810 */ /* 0x040fe40007ffe0ff */
[----:B------:R-:W-:Y:S01]  /*71a0*/  IADD3 R127, R0, 0x780, RZ ;  /* 0x00000780007f7810 */ /* 0x000fe20007ffe0ff */
[----:B------:R-:W-:Y:S01]  /*71b0*/  FFMA.FTZ R86, R95, R18, R86 ;  /* 0x000000125f567223 */ /* 0x000fe20000010056 */
[----:B------:R-:W-:Y:S01]  /*71c0*/  LEA.HI.SX32 R132, R131, R0, 0x1b ;  /* 0x0000000083847211 */ /* 0x000fe200078fdaff */
[----:B------:R-:W-:Y:S01]  /*71d0*/  FFMA.FTZ R84, R128, R16, R84 ;  /* 0x0000001080547223 */ /* 0x000fe20000010054 */
[-C--:B------:R-:W-:Y:S01]  /*71e0*/  LEA.HI.SX32 R112, R0, R0.reuse, 0x1b ;  /* 0x0000000000707211 */ /* 0x080fe200078fdaff */
[----:B------:R-:W-:Y:S01]  /*71f0*/  FFMA.FTZ R95, R53, R111, R126 ;  /* 0x0000006f355f7223 */ /* 0x000fe2000001007e */
[-C--:B------:R-:W-:Y:S01]  /*7200*/  LEA.HI.SX32 R146, R107, R0.reuse, 0x1b ;  /* 0x000000006b927211 */ /* 0x080fe200078fdaff */
        /* <DEDUP_REMOVED lines=16> */
[----:B-1----:R-:W-:Y:S02]  /*7310*/  FMUL.FTZ R113, R165, R96 ;  /* 0x00000060a5717220 */ /* 0x002fe40000410000 */
[----:B------:R-:W-:Y:S01]  /*7320*/  FMUL.FTZ R97, R164, R97 ;  /* 0x00000061a4617220 */ /* 0x000fe20000410000 */
[----:B------:R-:W0:Y:S01]  /*7330*/  LDS R147, [R112.X4+0x4200] ;  /* 0x0042000070937984 */ /* 0x000e220000004800 */
[----:B------:R-:W-:-:S02]  /*7340*/  FMUL.FTZ R31, R31, R118 ;  /* 0x000000761f1f7220 */ /* 0x000fc40000410000 */
[----:B------:R-:W-:Y:S01]  /*7350*/  FMUL.FTZ R89, R89, R116 ;  /* 0x0000007459597220 */ /* 0x000fe20000410000 */
[----:B------:R-:W1:Y:S01]  /*7360*/  LDS R96, [R146.X4+0x4400] ;  /* 0x0044000092607984 */ /* 0x000e620000004800 */
[----:B------:R-:W-:Y:S02]  /*7370*/  FADD.FTZ R59, R114, R59 ;  /* 0x0000003b723b7221 */ /* 0x000fe40000010000 */
[----:B------:R-:W-:Y:S01]  /*7380*/  FMUL.FTZ R98, R163, R98 ;  /* 0x00000062a3627220 */ /* 0x000fe20000410000 */
[----:B------:R-:W2:Y:S01]  /*7390*/  LDS R103, [R145.X4+0x4600] ;  /* 0x0046000091677984 */ /* 0x000ea20000004800 */
[----:B---3--:R-:W-:-:S03]  /*73a0*/  FMUL.FTZ R101, R154, R101 ;  /* 0x000000659a657220 */ /* 0x008fc60000410000 */
        /* <DEDUP_REMOVED lines=13> */
[----:B------:R-:W-:-:S03]  /*7480*/  UIMAD UR36, UR12, UR36, URZ ;  /* 0x000000240c2472a4 */ /* 0x000fc6000f8e023f */
[----:B------:R-:W-:Y:S01]  /*7490*/  STS [R22.X4+0x6300], R111 ;  /* 0x0063006f16007388 */ /* 0x000fe20000004800 */
[----:B----4-:R-:W-:-:S03]  /*74a0*/  FMUL.FTZ R99, R155, R99 ;  /* 0x000000639b637220 */ /* 0x010fc60000410000 */
[----:B------:R-:W-:Y:S04]  /*74b0*/  STS [R108.X4+0x6304], R113 ;  /* 0x006304716c007388 */ /* 0x000fe80000004800 */
[----:B------:R-:W-:Y:S04]  /*74c0*/  STS [R109.X4+0x6308], R97 ;  /* 0x006308616d007388 */ /* 0x000fe80000004800 */
[----:B------:R-:W-:Y:S04]  /*74d0*/  STS [R110.X4+0x630c], R98 ;  /* 0x00630c626e007388 */ /* 0x000fe80000004800 */
[----:B------:R4:W-:Y:S01]  /*74e0*/  STS [R22.X4+0x6318], R101 ;  /* 0x0063186516007388 */ /* 0x0009e20000004800 */
[----:B------:R-:W-:Y:S01]  /*74f0*/  FMUL.FTZ R149, R149, R100 ;  /* 0x0000006495957220 */ /* 0x000fe20000410000 */
[----:B------:R-:W-:Y:S01]  /*7500*/  UIMAD UR38, UR13, UR37, UR36 ;  /* 0x000000250d2672a4 */ /* 0x000fe2000f8e0224 */
[----:B------:R-:W-:Y:S01]  /*7510*/  MOV R100, R0 ;  /* 0x0000000000647202 */ /* 0x000fe20000000f00 */
[----:B------:R1:W-:Y:S01]  /*7520*/  STS [R22.X4+0x6310], R99 ;  /* 0x0063106316007388 */ /* 0x0003e20000004800 */
[----:B------:R-:W-:Y:S01]  /*7530*/  ULDC.64 UR36, c[0x0][0x2b8] ;  /* 0x0000ae0000247ab9 */ /* 0x000fe20000000a00 */
[----:B----4-:R-:W-:Y:S01]  /*7540*/  HFMA2.MMA R101, -RZ, RZ, 0, 0 ;  /* 0x00000000ff657435 */ /* 0x010fe200000001ff */
[----:B------:R-:W-:Y:S01]  /*7550*/  MOV R109, UR13 ;  /* 0x0000000d006d7c02 */ /* 0x000fe20008000f00 */
[----:B------:R-:W-:Y:S01]  /*7560*/  UIMAD UR36, UR12, UR36, URZ ;  /* 0x000000240c2472a4 */ /* 0x000fe2000f8e023f */
[----:B-1----:R-:W-:Y:S01]  /*7570*/  MOV R99, UR13 ;  /* 0x0000000d00637c02 */ /* 0x002fe20008000f00 */
[----:B-----5:R-:W-:-:S02]  /*7580*/  FMUL.FTZ R97, R152, R124 ;  /* 0x0000007c98617220 */ /* 0x020fc40000410000 */
[----:B------:R-:W-:Y:S02]  /*7590*/  UIMAD UR36, UR13, UR37, UR36 ;  /* 0x000000250d2472a4 */ /* 0x000fe4000f8e0224 */
[----:B------:R-:W-:Y:S02]  /*75a0*/  ULDC UR43, c[0x0][0x174] ;  /* 0x00005d00002b7ab9 */ /* 0x000fe40000000800 */
[--C-:B------:R-:W-:Y:S01]  /*75b0*/  IMAD.WIDE.U32 R98, R99, c[0x0][0x298], R100.reuse ;  /* 0x0000a60063627a25 */ /* 0x100fe200078e0064 */
[----:B------:R-:W-:Y:S01]  /*75c0*/  UIADD3 UR43, -UR6, UR43, URZ ;  /* 0x0000002b062b7290 */ /* 0x000fe2000fffe13f */
[----:B------:R1:W-:Y:S02]  /*75d0*/  STS [R22.X4+0x6324], R97 ;  /* 0x0063246116007388 */ /* 0x0003e40000004800 */
[----:B------:R-:W-:Y:S01]  /*75e0*/  IMAD.WIDE.U32 R100, R109, c[0x0][0x2b8], R100 ;  /* 0x0000ae006d647a25 */ /* 0x000fe200078e0064 */
[----:B------:R-:W-:Y:S01]  /*75f0*/  IADD3 R99, R99, UR38, RZ ;  /* 0x0000002663637c10 */ /* 0x000fe2000fffe0ff */
[----:B------:R-:W-:Y:S01]  /*7600*/  ULEA UR43, UR43, 0xfffff800, 0xb ;  /* 0xfffff8002b2b7891 */ /* 0x000fe2000f8e583f */
[----:B------:R-:W-:Y:S01]  /*7610*/  MOV R109, UR11 ;  /* 0x0000000b006d7c02 */ /* 0x000fe20008000f00 */
[----:B------:R-:W-:Y:S01]  /*7620*/  FMUL.FTZ R151, R151, R122 ;  /* 0x0000007a97977220 */ /* 0x000fe20000410000 */
[----:B------:R-:W-:Y:S01]  /*7630*/  IADD3 R101, R101, UR36, RZ ;  /* 0x0000002465657c10 */ /* 0x000fe2000fffe0ff */
[----:B------:R-:W-:-:S02]  /*7640*/  FMUL.FTZ R123, R153, R123 ;  /* 0x0000007b997b7220 */ /* 0x000fc40000410000 */
[----:B------:R-:W-:Y:S01]  /*7650*/  FMUL.FTZ R125, R150, R125 ;  /* 0x0000007d967d7220 */ /* 0x000fe20000410000 */
[----:B-1----:R-:W-:Y:S01]  /*7660*/  MOV R97, UR11 ;  /* 0x0000000b00617c02 */ /* 0x002fe20008000f00 */
[----:B------:R-:W-:Y:S02]  /*7670*/  FMUL.FTZ R137, R148, R137 ;  /* 0x0000008994897220 */ /* 0x000fe40000410000 */
[----:B------:R-:W-:Y:S02]  /*7680*/  FMUL.FTZ R139, R161, R139 ;  /* 0x0000008ba18b7220 */ /* 0x000fe40000410000 */
[----:B------:R-:W-:Y:S02]  /*7690*/  FMUL.FTZ R113, R158, R140 ;  /* 0x0000008c9e717220 */ /* 0x000fe40000410000 */
[----:B------:R-:W-:Y:S01]  /*76a0*/  FMUL.FTZ R141, R157, R141 ;  /* 0x0000008d9d8d7220 */ /* 0x000fe20000410000 */
[----:B------:R-:W-:Y:S01]  /*76b0*/  STS [R22.X4+0x6314], R149 ;  /* 0x0063149516007388 */ /* 0x000fe20000004800 */
[----:B------:R-:W-:Y:S01]  /*76c0*/  IMAD.WIDE.U32 R98, R97, c[0x0][0x2a0], R98 ;  /* 0x0000a80061627a25 */ /* 0x000fe200078e0062 */
[----:B------:R-:W-:-:S02]  /*76d0*/  ULDC.64 UR36, c[0x0][0x2a0] ;  /* 0x0000a80000247ab9 */ /* 0x000fc40000000a00 */
[----:B------:R-:W-:Y:S01]  /*76e0*/  ULDC.64 UR38, c[0x0][0x2c0] ;  /* 0x0000b00000267ab9 */ /* 0x000fe20000000a00 */
[----:B------:R-:W-:Y:S02]  /*76f0*/  FMUL.FTZ R97, R162, R138 ;  /* 0x0000008aa2617220 */ /* 0x000fe40000410000 */
[----:B------:R-:W-:Y:S01]  /*7700*/  IMAD.WIDE.U32 R100, R109, c[0x0][0x2c0], R100 ;  /* 0x0000b0006d647a25 */ /* 0x000fe200078e0064 */
[----:B------:R-:W-:Y:S01]  /*7710*/  MOV R109, UR43 ;  /* 0x0000002b006d7c02 */ /* 0x000fe20008000f00 */
        /* <DEDUP_REMOVED lines=8> */
[----:B------:R-:W-:-:S02]  /*77a0*/  UIMAD UR36, UR10, UR36, URZ ;  /* 0x000000240a2472a4 */ /* 0x000fc4000f8e023f */
[----:B------:R-:W-:Y:S01]  /*77b0*/  UIMAD UR38, UR10, UR38, URZ ;  /* 0x000000260a2672a4 */ /* 0x000fe2000f8e023f */
[----:B-1----:R-:W-:Y:S01]  /*77c0*/  IADD3 R22, -R109, c[0x0][0x168], -R0 ;  /* 0x00005a006d167a10 */ /* 0x002fe20007ffe900 */
[----:B------:R-:W-:Y:S03]  /*77d0*/  BAR.SYNC.DEFER_BLOCKING 0x0 ;  /* 0x0000000000007b1d */ /* 0x000fe60000010000 */
[----:B------:R-:W-:Y:S01]  /*77e0*/  ISETP.GE.AND P0, PT, R22, 0x1, PT ;  /* 0x000000011600780c */ /* 0x000fe20003f06270 */
[----:B------:R-:W-:Y:S02]  /*77f0*/  UIMAD UR36, UR11, UR37, UR36 ;  /* 0x000000250b2472a4 */ /* 0x000fe4000f8e0224 */
[----:B------:R-:W-:Y:S01]  /*7800*/  UIMAD UR38, UR11, UR39, UR38 ;  /* 0x000000270b2672a4 */ /* 0x000fe2000f8e0226 */
[----:B------:R-:W-:Y:S01]  /*7810*/  IADD3 R110, P1, R98, UR34, RZ ;  /* 0x00000022626e7c10 */ /* 0x000fe2000ff3e0ff */
[----:B------:R-:W-:Y:S01]  /*7820*/  BSSY B0, `(.L_x_2350) ;  /* 0x000001b000007945 */ /* 0x000fe20003800000 */
[----:B------:R-:W-:-:S02]  /*7830*/  IADD3 R108, P2, R100, UR34, RZ ;  /* 0x00000022646c7c10 */ /* 0x000fc4000ff5e0ff */
[----:B------:R-:W-:Y:S02]  /*7840*/  IADD3 R97, R99, UR36, RZ ;  /* 0x0000002463617c10 */ /* 0x000fe4000fffe0ff */
[----:B------:R-:W-:Y:S02]  /*7850*/  IADD3 R122, R101, UR38, RZ ;  /* 0x00000026657a7c10 */ /* 0x000fe4000fffe0ff */
[----:B------:R-:W-:Y:S02]  /*7860*/  IADD3.X R111, R97, UR35, RZ, P1, !PT ;  /* 0x00000023616f7c10 */ /* 0x000fe40008ffe4ff */
[----:B------:R-:W-:Y:S01]  /*7870*/  IADD3.X R109, R122, UR35, RZ, P2, !PT ;  /* 0x000000237a6d7c10 */ /* 0x000fe200097fe4ff */
[----:B------:R-:W-:Y:S05]  /*7880*/  @!P0 BRA `(.L_x_2351) ;  /* 0x0000014000008947 */ /* 0x000fea0003800000 */
[----:B0-23--:R0:W1:Y:S01]  /*7890*/  LDS R123, [R112.X4+0x6300] ;  /* 0x00630000707b7984 */ /* 0x00d0620000004800 */
[----:B------:R-:W-:Y:S01]  /*78a0*/  USHF.R.S32.HI UR38, URZ, 0x1f, UR7 ;  /* 0x0000001f3f267899 */ /* 0x000fe20008011407 */
[----:B------:R-:W-:Y:S01]  /*78b0*/  MOV R113, UR7 ;  /* 0x0000000700717c02 */ /* 0x000fe20008000f00 */
[----:B------:R-:W-:-:S02]  /*78c0*/  ULDC.64 UR36, c[0x0][0x2b0] ;  /* 0x0000ac0000247ab9 */ /* 0x000fc40000000a00 */
[----:B------:R-:W-:Y:S02]  /*78d0*/  UIMAD UR36, UR38, UR36, URZ ;  /* 0x00000024262472a4 */ /* 0x000fe4000f8e023f */
[----:B------:R-:W-:Y:S02]  /*78e0*/  IMAD.WIDE.U32 R110, R113, c[0x0][0x2b0], R110 ;  /* 0x0000ac00716e7a25 */ /* 0x000fe400078e006e */
[----:B------:R-:W-:-:S03]  /*78f0*/  UIMAD UR36, UR7, UR37, UR36 ;  /* 0x00000025072472a4 */ /* 0x000fc6000f8e0224 */
[----:B0-----:R-:W-:-:S03]  /*7900*/  LEA R112, P0, R110, c[0x0][0x318], 0x2 ;  /* 0x0000c6006e707a11 */ /* 0x001fc600078010ff */
        /* <DEDUP_REMOVED lines=12> */
.L_x_2351:
[----:B0-23--:R-:W-:Y:S05]  /*79d0*/  BSYNC B0 ;  /* 0x0000000000007941 */ /* 0x00dfea0003800000 */
.L_x_2350:
        /* <DEDUP_REMOVED lines=32> */
.L_x_2353:
[----:B0-----:R-:W-:Y:S05]  /*7be0*/  BSYNC B0 ;  /* 0x0000000000007941 */ /* 0x001fea0003800000 */
.L_x_2352:
        /* <DEDUP_REMOVED lines=12> */
.L_x_2355:
[----:B------:R-:W-:Y:S05]  /*7cb0*/  BSYNC B0 ;  /* 0x0000000000007941 */ /* 0x000fea0003800000 */
.L_x_2354:
[----:B-1----:R1:W3:Y:S01]  /*7cc0*/  LDS R97, [R144.X4+0x6900] ;  /* 0x0069000090617984 */ /* 0x0022e20000004800 */
[----:B------:R-:W-:Y:S01]  /*7cd0*/  BSSY B0, `(.L_x_2356) ;  /* 0x0000004000007945 */ /* 0x000fe20003800000 */
[----:B------:R-:W-:Y:S05]  /*7ce0*/  @!P0 BRA `(.L_x_2357) ;  /* 0x0000002000008947 */ /* 0x000fea0003800000 */
[----:B------:R4:W-:Y:S04]  /*7cf0*/  RED.E.ADD.F32.FTZ.RN.STRONG.GPU [R108.64+-0x1a00], R104 ;  /* 0xffe600686c00798e */ /* 0x0009e8000c10e79c */
[----:B---3--:R4:W-:Y:S02]  /*7d00*/  RED.E.ADD.F32.FTZ.RN.STRONG.GPU [R110.64+-0x1a00], R97 ;  /* 0xffe600616e00798e */ /* 0x0089e4000c10e79c */
.L_x_2357:
[----:B------:R-:W-:Y:S05]  /*7d10*/  BSYNC B0 ;  /* 0x0000000000007941 */ /* 0x000fea0003800000 */
.L_x_2356:
[----:B------:R-:W1:Y:S01]  /*7d20*/  LDS R143, [R143.X4+0x6b00] ;  /* 0x006b00008f8f7984 */ /* 0x000e620000004800 */
[----:B------:R-:W-:Y:S01]  /*7d30*/  BSSY B0, `(.L_x_2358) ;  /* 0x0000004000007945 */ /* 0x000fe20003800000 */
[----:B------:R-:W-:Y:S05]  /*7d40*/  @!P1 BRA `(.L_x_2359) ;  /* 0x0000002000009947 */ /* 0x000fea0003800000 */
[----:B------:R2:W-:Y:S04]  /*7d50*/  RED.E.ADD.F32.FTZ.RN.STRONG.GPU [R108.64+-0x1800], R105 ;  /* 0xffe800696c00798e */ /* 0x0005e8000c10e79c */
[----:B-1----:R2:W-:Y:S02]  /*7d60*/  RED.E.ADD.F32.FTZ.RN.STRONG.GPU [R110.64+-0x1800], R143 ;  /* 0xffe8008f6e00798e */ /* 0x0025e4000c10e79c */
.L_x_2359:
[----:B------:R-:W-:Y:S05]  /*7d70*/  BSYNC B0 ;  /* 0x0000000000007941 */ /* 0x000fea0003800000 */
.L_x_2358:
[----:B---34-:R3:W4:Y:S01]  /*7d80*/  LDS R97, [R142.X4+0x6d00] ;  /* 0x006d00008e617984 */ /* 0x0187220000004800 */
[----:B------:R-:W-:Y:S01]  /*7d90*/  BSSY B0, `(.L_x_2360) ;  /* 0x0000004000007945 */ /* 0x000fe20003800000 */
[----:B------:R-:W-:Y:S05]  /*7da0*/  @!P2 BRA `(.L_x_2361) ;  /* 0x000000200000a947 */ /* 0x000fea0003800000 */
[----:B------:R2:W-:Y:S04]  /*7db0*/  RED.E.ADD.F32.FTZ.RN.STRONG.GPU [R108.64+-0x1600], R106 ;  /* 0xffea006a6c00798e */ /* 0x0005e8000c10e79c */
[----:B----4-:R2:W-:Y:S02]  /*7dc0*/  RED.E.ADD.F32.FTZ.RN.STRONG.GPU [R110.64+-0x1600], R97 ;  /* 0xffea00616e00798e */ /* 0x0105e4000c10e79c */
.L_x_2361:
[----:B------:R-:W-:Y:S05]  /*7dd0*/  BSYNC B0 ;  /* 0x0000000000007941 */ /* 0x000fea0003800000 */
.L_x_2360:
[----:B--2-4-:R2:W4:Y:S01]  /*7de0*/  LDS R97, [R136.X4+0x6f00] ;  /* 0x006f000088617984 */ /* 0x0145220000004800 */
[----:B------:R-:W-:Y:S01]  /*7df0*/  BSSY B0, `(.L_x_2362) ;  /* 0x0000004000007945 */ /* 0x000fe20003800000 */
[----:B------:R-:W-:Y:S05]  /*7e00*/  @!P3 BRA `(.L_x_2363) ;  /* 0x000000200000b947 */ /* 0x000fea0003800000 */
[----:B------:R2:W-:Y:S04]  /*7e10*/  RED.E.ADD.F32.FTZ.RN.STRONG.GPU [R108.64+-0x1400], R107 ;  /* 0xffec006b6c00798e */ /* 0x0005e8000c10e79c */
[----:B----4-:R2:W-:Y:S02]  /*7e20*/  RED.E.ADD.F32.FTZ.RN.STRONG.GPU [R110.64+-0x1400], R97 ;  /* 0xffec00616e00798e */ /* 0x0105e4000c10e79c */
.L_x_2363:
[----:B------:R-:W-:Y:S05]  /*7e30*/  BSYNC B0 ;  /* 0x0000000000007941 */ /* 0x000fea0003800000 */
.L_x_2362:
[----:B------:R-:W2:Y:S01]  /*7e40*/  LDS R135, [R135.X4+0x7100] ;  /* 0x0071000087877984 */ /* 0x000ea20000004800 */
[----:B------:R-:W-:Y:S01]  /*7e50*/  BSSY B0, `(.L_x_2364) ;  /* 0x0000004000007945 */ /* 0x000fe20003800000 */
[----:B------:R-:W-:Y:S05]  /*7e60*/  @!P4 BRA `(.L_x_2365) ;  /* 0x000000200000c947 */ /* 0x000fea0003800000 */
[----:B------:R3:W-:Y:S04]  /*7e70*/  RED.E.ADD.F32.FTZ.RN.STRONG.GPU [R108.64+-0x1200], R114 ;  /* 0xffee00726c00798e */ /* 0x0007e8000c10e79c */
[----:B--2---:R3:W-:Y:S02]  /*7e80*/  RED.E.ADD.F32.FTZ.RN.STRONG.GPU [R110.64+-0x1200], R135 ;  /* 0xffee00876e00798e */ /* 0x0047e4000c10e79c */
.L_x_2365:
[----:B------:R-:W-:Y:S05]  /*7e90*/  BSYNC B0 ;  /* 0x0000000000007941 */ /* 0x000fea0003800000 */
.L_x_2364:
[----:B--2-4-:R2:W4:Y:S01]  /*7ea0*/  LDS R97, [R134.X4+0x7300] ;  /* 0x0073000086617984 */ /* 0x0145220000004800 */
[----:B------:R-:W-:Y:S01]  /*7eb0*/  BSSY B0, `(.L_x_2366) ;  /* 0x0000004000007945 */ /* 0x000fe20003800000 */
[----:B------:R-:W-:Y:S05]  /*7ec0*/  @!P5 BRA `(.L_x_2367) ;  /* 0x000000200000d947 */ /* 0x000fea0003800000 */
[----:B------:R2:W-:Y:S04]  /*7ed0*/  RED.E.ADD.F32.FTZ.RN.STRONG.GPU [R108.64+-0x1000], R115 ;  /* 0xfff000736c00798e */ /* 0x0005e8000c10e79c */
[----:B----4-:R2:W-:Y:S02]  /*7ee0*/  RED.E.ADD.F32.FTZ.RN.STRONG.GPU [R110.64+-0x1000], R97 ;  /* 0xfff000616e00798e */ /* 0x0105e4000c10e79c */
.L_x_2367:
[----:B------:R-:W-:Y:S05]  /*7ef0*/  BSYNC B0 ;  /* 0x0000000000007941 */ /* 0x000fea0003800000 */
.L_x_2366:
        /* <DEDUP_REMOVED lines=12> */
.L_x_2369:
[----:B------:R-:W-:Y:S05]  /*7fc0*/  BSYNC B0 ;  /* 0x0000000000007941 */ /* 0x000fea0003800000 */
.L_x_2368:
[----:B--2-4-:R2:W4:Y:S01]  /*7fd0*/  LDS R97, [R132.X4+0x7700] ;  /* 0x0077000084617984 */ /* 0x0145220000004800 */
[----:B------:R-:W-:Y:S01]  /*7fe0*/  BSSY B0, `(.L_x_2370) ;  /* 0x0000004000007945 */ /* 0x000fe20003800000 */
[----:B------:R-:W-:Y:S05]  /*7ff0*/  @!P0 BRA `(.L_x_2371) ;  /* 0x0000002000008947 */ /* 0x000fea0003800000 */
[----:B------:R2:W-:Y:S04]  /*8000*/  RED.E.ADD.F32.FTZ.RN.STRONG.GPU [R108.64+-0xc00], R117 ;  /* 0xfff400756c00798e */ /* 0x0005e8000c10e79c */
[----:B----4-:R2:W-:Y:S02]  /*8010*/  RED.E.ADD.F32.FTZ.RN.STRONG.GPU [R110.64+-0xc00], R97 ;  /* 0xfff400616e00798e */ /* 0x0105e4000c10e79c */
.L_x_2371:
[----:B------:R-:W-:Y:S05]  /*8020*/  BSYNC B0 ;  /* 0x0000000000007941 */ /* 0x000fea0003800000 */
.L_x_2370:
[----:B------:R-:W2:Y:S01]  /*8030*/  LDS R131, [R131.X4+0x7900] ;  /* 0x0079000083837984 */ /* 0x000ea20000004800 */
[----:B------:R-:W-:Y:S01]  /*8040*/  BSSY B0, `(.L_x_2372) ;  /* 0x0000004000007945 */ /* 0x000fe20003800000 */
[----:B------:R-:W-:Y:S05]  /*8050*/  @!P1 BRA `(.L_x_2373) ;  /* 0x0000002000009947 */ /* 0x000fea0003800000 */
[----:B------:R3:W-:Y:S04]  /*8060*/  RED.E.ADD.F32.FTZ.RN.STRONG.GPU [R108.64+-0xa00], R118 ;  /* 0xfff600766c00798e */ /* 0x0007e8000c10e79c */
[----:B--2---:R3:W-:Y:S02]  /*8070*/  RED.E.ADD.F32.FTZ.RN.STRONG.GPU [R110.64+-0xa00], R131 ;  /* 0xfff600836e00798e */ /* 0x0047e4000c10e79c */
.L_x_2373:
[----:B------:R-:W-:Y:S05]  /*8080*/  BSYNC B0 ;  /* 0x0000000000007941 */ /* 0x000fea0003800000 */
.L_x_2372:
[----:B--2-4-:R2:W4:Y:S01]  /*8090*/  LDS R97, [R130.X4+0x7b00] ;  /* 0x007b000082617984 */ /* 0x0145220000004800 */
[----:B------:R-:W-:Y:S01]  /*80a0*/  BSSY B0, `(.L_x_2374) ;  /* 0x0000004000007945 */ /* 0x000fe20003800000 */
[----:B------:R-:W-:Y:S05]  /*80b0*/  @!P2 BRA `(.L_x_2375) ;  /* 0x000000200000a947 */ /* 0x000fea0003800000 */
[----:B------:R2:W-:Y:S04]  /*80c0*/  RED.E.ADD.F32.FTZ.RN.STRONG.GPU [R108.64+-0x800], R119 ;  /* 0xfff800776c00798e */ /* 0x0005e8000c10e79c */
[----:B----4-:R2:W-:Y:S02]  /*80d0*/  RED.E.ADD.F32.FTZ.RN.STRONG.GPU [R110.64+-0x800], R97 ;  /* 0xfff800616e00798e */ /* 0x0105e4000c10e79c */
.L_x_2375:
[----:B------:R-:W-:Y:S05]  /*80e0*/  BSYNC B0 ;  /* 0x0000000000007941 */ /* 0x000fea0003800000 */
.L_x_2374:
[----:B------:R-:W2:Y:S01]  /*80f0*/  LDS R129, [R129.X4+0x7d00] ;  /* 0x007d000081817984 */ /* 0x000ea20000004800 */
[----:B------:R-:W-:Y:S01]  /*8100*/  BSSY B0, `(.L_x_2376) ;  /* 0x0000004000007945 */ /* 0x000fe20003800000 */
[----:B------:R-:W-:Y:S05]  /*8110*/  @!P3 BRA `(.L_x_2377) ;  /* 0x000000200000b947 */ /* 0x000fea0003800000 */
[----:B------:R3:W-:Y:S04]  /*8120*/  RED.E.ADD.F32.FTZ.RN.STRONG.GPU [R108.64+-0x600], R120 ;  /* 0xfffa00786c00798e */ /* 0x0007e8000c10e79c */
[----:B--2---:R3:W-:Y:S02]  /*8130*/  RED.E.ADD.F32.FTZ.RN.STRONG.GPU [R110.64+-0x600], R129 ;  /* 0xfffa00816e00798e */ /* 0x0047e4000c10e79c */
.L_x_2377:
[----:B------:R-:W-:Y:S05]  /*8140*/  BSYNC B0 ;  /* 0x0000000000007941 */ /* 0x000fea0003800000 */
.L_x_2376:
[----:B--2-4-:R2:W4:Y:S01]  /*8150*/  LDS R97, [R128.X4+0x7f00] ;  /* 0x007f000080617984 */ /* 0x0145220000004800 */
[----:B------:R-:W-:Y:S01]  /*8160*/  BSSY B0, `(.L_x_2378) ;  /* 0x0000004000007945 */ /* 0x000fe20003800000 */
[----:B------:R-:W-:Y:S05]  /*8170*/  @!P4 BRA `(.L_x_2379) ;  /* 0x000000200000c947 */ /* 0x000fea0003800000 */
[----:B------:R2:W-:Y:S04]  /*8180*/  RED.E.ADD.F32.FTZ.RN.STRONG.GPU [R108.64+-0x400], R121 ;  /* 0xfffc00796c00798e */ /* 0x0005e8000c10e79c */
[----:B----4-:R2:W-:Y:S02]  /*8190*/  RED.E.ADD.F32.FTZ.RN.STRONG.GPU [R110.64+-0x400], R97 ;  /* 0xfffc00616e00798e */ /* 0x0105e4000c10e79c */
.L_x_2379:
[----:B------:R-:W-:Y:S05]  /*81a0*/  BSYNC B0 ;  /* 0x0000000000007941 */ /* 0x000fea0003800000 */
.L_x_2378:
[----:B------:R-:W2:Y:S01]  /*81b0*/  LDS R127, [R127.X4+0x8100] ;  /* 0x008100007f7f7984 */ /* 0x000ea20000004800 */
[----:B------:R-:W-:Y:S01]  /*81c0*/  BSSY B0, `(.L_x_2380) ;  /* 0x0000004000007945 */ /* 0x000fe20003800000 */
[----:B------:R-:W-:Y:S05]  /*81d0*/  @!P5 BRA `(.L_x_2381) ;  /* 0x000000200000d947 */ /* 0x000fea0003800000 */
[----:B------:R3:W-:Y:S04]  /*81e0*/  RED.E.ADD.F32.FTZ.RN.STRONG.GPU [R108.64+-0x200], R126 ;  /* 0xfffe007e6c00798e */ /* 0x0007e8000c10e79c */
[----:B--2---:R3:W-:Y:S02]  /*81f0*/  RED.E.ADD.F32.FTZ.RN.STRONG.GPU [R110.64+-0x200], R127 ;  /* 0xfffe007f6e00798e */ /* 0x0047e4000c10e79c */
.L_x_2381:
[----:B------:R-:W-:Y:S05]  /*8200*/  BSYNC B0 ;  /* 0x0000000000007941 */ /* 0x000fea0003800000 */
.L_x_2380:
[----:B------:R-:W5:Y:S01]  /*8210*/  SHFL.DOWN P0, R22, R93, 0x1, 0x1f ;  /* 0x08201f005d167f89 */ /* 0x000f620000000000 */
[----:B------:R-:W-:Y:S01]  /*8220*/  ISETP.NE.AND P1, PT, R0, RZ, PT ;  /* 0x000000ff0000720c */ /* 0x000fe20003f25270 */
[----:B------:R-:W-:Y:S01]  /*8230*/  FFMA.FTZ R92, R51, R31, R92 ;  /* 0x0000001f335c7223 */ /* 0x000fe2000001005c */
[----:B------:R-:W-:Y:S01]  /*8240*/  BSSY B0, `(.L_x_2382) ;  /* 0x0000043000007945 */ /* 0x000fe20003800000 */
[----:B------:R-:W3:Y:S01]  /*8250*/  S2R R100, SR_LANEID ;  /* 0x0000000000647919 */ /* 0x000ee20000000000 */
        /* <DEDUP_REMOVED lines=10> */
[----:B-----5:R-:W-:Y:S02]  /*8300*/  @P0 FADD R22, R93, R22 ;  /* 0x000000165d160221 */ /* 0x020fe40000000000 */
[----:B------:R-:W-:Y:S02]  /*8310*/  FADD.FTZ R57, R95, R57 ;  /* 0x000000395f397221 */ /* 0x000fe40000010000 */
[----:B------:R-:W-:Y:S01]  /*8320*/  FFMA.FTZ R82, R30, R14, R82 ;  /* 0x0000000e1e527223 */ /* 0x000fe20000010052 */
[----:B--2-4-:R-:W2:Y:S01]  /*8330*/  SHFL.DOWN P0, R97, R22, 0x2, 0x1f ;  /* 0x08401f0016617f89 */ /* 0x014ea20000000000 */
        /* <DEDUP_REMOVED lines=11> */
[----:B------:R-:W-:Y:S02]  /*83f0*/  FFMA.FTZ R76, R32, R4, R76 ;  /* 0x00000004204c7223 */ /* 0x000fe4000001004c */
[----:B--2---:R-:W-:-:S02]  /*8400*/  @P0 FADD R97, R22, R97 ;  /* 0x0000006116610221 */ /* 0x004fc40000000000 */
[----:B------:R-:W-:Y:S02]  /*8410*/  FFMA.FTZ R22, R41, R37, R21 ;  /* 0x0000002529167223 */ /* 0x000fe40000010015 */
[----:B------:R-:W-:Y:S01]  /*8420*/  FFMA.FTZ R21, R40, R36, R20 ;  /* 0x0000002428157223 */ /* 0x000fe20000010014 */
[----:B------:R-:W2:Y:S01]  /*8430*/  SHFL.DOWN P0, R96, R97, 0x4, 0x1f ;  /* 0x08801f0061607f89 */ /* 0x000ea20000000000 */
        /* <DEDUP_REMOVED lines=9> */
[----:B------:R-:W-:-:S02]  /*84d0*/  FADD.FTZ R69, R22, R69 ;  /* 0x0000004516457221 */ /* 0x000fc40000010000 */
[----:B------:R-:W-:Y:S02]  /*84e0*/  FADD.FTZ R68, R21, R68 ;  /* 0x0000004415447221 */ /* 0x000fe40000010000 */
[----:B--2---:R-:W-:-:S05]  /*84f0*/  @P0 FADD R96, R97, R96 ;  /* 0x0000006061600221 */ /* 0x004fca0000000000 */
[----:B------:R-:W2:Y:S02]  /*8500*/  SHFL.DOWN P0, R99, R96, 0x8, 0x1f ;  /* 0x09001f0060637f89 */ /* 0x000ea40000000000 */
[----:B--2---:R-:W-:-:S05]  /*8510*/  @P0 FADD R99, R96, R99 ;  /* 0x0000006360630221 */ /* 0x004fca0000000000 */
[----:B------:R-:W2:Y:S02]  /*8520*/  SHFL.DOWN P0, R98, R99, 0x10, 0x1f ;  /* 0x0a001f0063627f89 */ /* 0x000ea40000000000 */
[----:B--2---:R-:W-:Y:S01]  /*8530*/  @P0 FADD R98, R99, R98 ;  /* 0x0000006263620221 */ /* 0x004fe20000000000 */
[----:B---3--:R-:W-:Y:S02]  /*8540*/  ISETP.NE.AND P0, PT, R100, RZ, PT ;  /* 0x000000ff6400720c */ /* 0x008fe40003f05270 */
[----:B------:R-:W-:-:S04]  /*8550*/  SHF.R.S32.HI R100, RZ, 0x1f, R0 ;  /* 0x0000001fff647819 */ /* 0x000fc80000011400 */
[----:B------:R-:W-:-:S04]  /*8560*/  LEA.HI R100, R100, R0, RZ, 0x5 ;  /* 0x0000000064647211 */ /* 0x000fc800078f28ff */
[----:B------:R-:W-:-:S05]  /*8570*/  SHF.R.S32.HI R100, RZ, 0x5, R100 ;  /* 0x00000005ff647819 */ /* 0x000fca0000011464 */
        /* <DEDUP_REMOVED lines=15> */
.L_x_2383:
[----:B--2---:R-:W-:Y:S05]  /*8670*/  BSYNC B0 ;  /* 0x0000000000007941 */ /* 0x004fea0003800000 */
.L_x_2382:
        /* <DEDUP_REMOVED lines=8> */
.L_x_2336:
        /* <DEDUP_REMOVED lines=9> */
[----:B------:R-:W-:-:S04]  /*8790*/  LOP3.LUT R32, R32, 0xffffff80, RZ, 0xc0, !PT ;  /* 0xffffff8020207812 */ /* 0x000fc800078ec0ff */
[----:B0-----:R-:W-:Y:S01]  /*87a0*/  LEA R32, R28, R32, 0x2 ;  /* 0x000000201c207211 */ /* 0x001fe200078e10ff */
[----:B--2---:R-:W-:Y:S04]  /*87b0*/  STS.128 [R2], R4 ;  /* 0x0000000402007388 */ /* 0x004fe80000000c00 */
[----:B---3--:R-:W-:Y:S04]  /*87c0*/  STS.128 [R2+0x200], R12 ;  /* 0x0002000c02007388 */ /* 0x008fe80000000c00 */
[----:B----4-:R-:W-:Y:S04]  /*87d0*/  STS.128 [R2+0x400], R16 ;  /* 0x0004001002007388 */ /* 0x010fe80000000c00 */
[----:B-----5:R-:W-:Y:S01]  /*87e0*/  STS.128 [R2+0x600], R20 ;  /* 0x0006001402007388 */ /* 0x020fe20000000c00 */
[----:B------:R-:W-:-:S06]  /*87f0*/  NOP ;  /* 0x0000000000007918 */ /* 0x000fcc0000000000 */
[----:B------:R-:W0:Y:S04]  /*8800*/  LDS.128 R24, [R3+0x10] ;  /* 0x0000100003187984 */ /* 0x000e280000000c00 */
[----:B------:R-:W1:Y:S04]  /*8810*/  LDS.128 R8, [R3+0x20] ;  /* 0x0000200003087984 */ /* 0x000e680000000c00 */
[----:B------:R-:W2:Y:S01]  /*8820*/  LDS.128 R4, [R3+0x30] ;  /* 0x0000300003047984 */ /* 0x000ea20000000c00 */
[----:B0-----:R-:W-:Y:S02]  /*8830*/  FADD.FTZ R25, R25, UR4 ;  /* 0x0000000419197e21 */ /* 0x001fe40008010000 */
[----:B------:R-:W-:-:S02]  /*8840*/  FADD.FTZ R24, R24, UR4 ;  /* 0x0000000418187e21 */ /* 0x000fc40008010000 */
[----:B-1----:R-:W-:Y:S01]  /*8850*/  FADD.FTZ R15, R8, UR4 ;  /* 0x00000004080f7e21 */ /* 0x002fe20008010000 */
[----:B------:R-:W-:Y:S01]  /*8860*/  FSETP.GTU.FTZ.AND P3, PT, R25, 20, PT ;  /* 0x41a000001900780b */ /* 0x000fe20003f7c000 */
[----:B------:R-:W-:Y:S01]  /*8870*/  FADD.FTZ R26, R26, UR4 ;  /* 0x000000041a1a7e21 */ /* 0x000fe20008010000 */
[----:B------:R-:W-:Y:S01]  /*8880*/  FSETP.GTU.FTZ.AND P2, PT, R24, 20, PT ;  /* 0x41a000001800780b */ /* 0x000fe20003f5c000 */
[----:B--2---:R-:W-:Y:S01]  /*8890*/  FADD.FTZ R16, R4, UR4 ;  /* 0x0000000404107e21 */ /* 0x004fe20008010000 */
[----:B------:R-:W-:Y:S01]  /*88a0*/  FSETP.GTU.FTZ.AND P6, PT, R15, 20, PT ;  /* 0x41a000000f00780b */ /* 0x000fe20003fdc000 */
[----:B------:R-:W-:Y:S01]  /*88b0*/  FADD.FTZ R18, R6, UR4 ;  /* 0x0000000406127e21 */ /* 0x000fe20008010000 */
[----:B------:R-:W-:Y:S01]  /*88c0*/  FSETP.GTU.FTZ.AND P4, PT, R26, 20, PT ;  /* 0x41a000001a00780b */ /* 0x000fe20003f9c000 */
[----:B------:R-:W-:Y:S02]  /*88d0*/  FADD.FTZ R27, R27, UR4 ;  /* 0x000000041b1b7e21 */ /* 0x000fe40008010000 */
[----:B------:R-:W-:-:S02]  /*88e0*/  FADD.FTZ R9, R9, UR4 ;  /* 0x0000000409097e21 */ /* 0x000fc40008010000 */
[----:B------:R-:W-:Y:S01]  /*88f0*/  FADD.FTZ R10, R10, UR4 ;  /* 0x000000040a0a7e21 */ /* 0x000fe20008010000 */
[----:B------:R-:W-:Y:S01]  /*8900*/  FSETP.GTU.FTZ.AND P5, PT, R27, 20, PT ;  /* 0x41a000001b00780b */ /* 0x000fe20003fbc000 */
[----:B------:R-:W-:Y:S01]  /*8910*/  @!P3 FMUL.FTZ R8, R25, -1.4426950216293334961 ;  /* 0xbfb8aa3b1908b820 */ /* 0x000fe20000410000 */
[----:B------:R-:W-:Y:S01]  /*8920*/  FSETP.GTU.FTZ.AND P0, PT, R9, 20, PT ;  /* 0x41a000000900780b */ /* 0x000fe20003f1c000 */
[----:B------:R-:W-:Y:S01]  /*8930*/  @!P2 FMUL.FTZ R12, R24, -1.4426950216293334961 ;  /* 0xbfb8aa3b180ca820 */ /* 0x000fe20000410000 */
[----:B------:R-:W-:Y:S01]  /*8940*/  FSETP.GTU.FTZ.AND P1, PT, R10, 20, PT ;  /* 0x41a000000a00780b */ /* 0x000fe20003f3c000 */
[----:B------:R-:W-:Y:S02]  /*8950*/  @!P6 FMUL.FTZ R15, R15, -1.4426950216293334961 ;  /* 0xbfb8aa3b0f0fe820 */ /* 0x000fe40000410000 */
[----:B------:R-:W0:Y:S01]  /*8960*/  @!P3 MUFU.EX2 R8, R8 ;  /* 0x000000080008b308 */ /* 0x000e220000000800 */
[----:B------:R-:W-:Y:S02]  /*8970*/  FADD.FTZ R11, R11, UR4 ;  /* 0x000000040b0b7e21 */ /* 0x000fe40008010000 */
[----:B------:R-:W-:Y:S01]  /*8980*/  @!P4 FMUL.FTZ R13, R26, -1.4426950216293334961 ;  /* 0xbfb8aa3b1a0dc820 */ /* 0x000fe20000410000 */
[----:B------:R-:W-:Y:S01]  /*8990*/  UIMAD UR7, UR12, UR36, URZ ;  /* 0x000000240c0772a4 */ /* 0x000fe2000f8e023f */
[----:B------:R-:W-:-:S02]  /*89a0*/  FADD.FTZ R7, R7, UR4 ;  /* 0x0000000407077e21 */ /* 0x000fc40008010000 */
[----:B------:R-:W-:Y:S01]  /*89b0*/  @!P5 FMUL.FTZ R14, R27, -1.4426950216293334961 ;  /* 0xbfb8aa3b1b0ed820 */ /* 0x000fe20000410000 */
[----:B------:R-:W1:Y:S01]  /*89c0*/  @!P6 MUFU.EX2 R15, R15 ;  /* 0x0000000f000fe308 */ /* 0x000e620000000800 */
[----:B------:R-:W-:Y:S02]  /*89d0*/  @!P0 FMUL.FTZ R9, R9, -1.4426950216293334961 ;  /* 0xbfb8aa3b09098820 */ /* 0x000fe40000410000 */
[----:B------:R-:W-:Y:S02]  /*89e0*/  @!P1 FMUL.FTZ R4, R10, -1.4426950216293334961 ;  /* 0xbfb8aa3b0a049820 */ /* 0x000fe40000410000 */
[----:B0-----:R-:W-:-:S03]  /*89f0*/  @!P3 FADD.FTZ R8, R8, 1 ;  /* 0x3f8000000808b421 */ /* 0x001fc60000010000 */
        /* <DEDUP_REMOVED lines=8> */
[----:B--2---:R-:W-:-:S07]  /*8a80*/  @!P6 FMUL.FTZ R60, R60, R15 ;  /* 0x0000000f3c3ce220 */ /* 0x004fce0000410000 */
[----:B------:R-:W1:Y:S01]  /*8a90*/  @!P4 MUFU.EX2 R13, R13 ;  /* 0x0000000d000dc308 */ /* 0x000e620000000800 */
[----:B------:R-:W-:Y:S01]  /*8aa0*/  UIMAD.WIDE.U32 UR8, UR13, UR36, UR34 ;  /* 0x000000240d0872a5 */ /* 0x000fe2000f8e0022 */
[----:B------:R-:W-:Y:S01]  /*8ab0*/  FSETP.GTU.FTZ.AND P6, PT, R7, 20, PT ;  /* 0x41a000000700780b */ /* 0x000fe20003fdc000 */
[----:B------:R-:W-:Y:S02]  /*8ac0*/  @!P3 FMUL.FTZ R6, R16, -1.4426950216293334961 ;  /* 0xbfb8aa3b1006b820 */ /* 0x000fe40000410000 */
[----:B0-----:R-:W-:Y:S01]  /*8ad0*/  @!P2 FMUL.FTZ R64, R64, R17 ;  /* 0x000000114040a220 */ /* 0x001fe20000410000 */
[----:B------:R-:W-:-:S03]  /*8ae0*/  FSETP.GTU.FTZ.AND P2, PT, R11, 20, PT ;  /* 0x41a000000b00780b */ /* 0x000fc60003f5c000 */
[----:B------:R-:W0:Y:S01]  /*8af0*/  @!P3 MUFU.EX2 R6, R6 ;  /* 0x000000060006b308 */ /* 0x000e220000000800 */
[----:B------:R-:W-:Y:S01]  /*8b00*/  FADD.FTZ R17, R5, UR4 ;  /* 0x0000000405117e21 */ /* 0x000fe20008010000 */
[----:B------:R-:W-:-:S03]  /*8b10*/  UIMAD UR7, UR13, UR37, UR7 ;  /* 0x000000250d0772a4 */ /* 0x000fc6000f8e0207 */
[----:B------:R-:W-:Y:S01]  /*8b20*/  ULDC.64 UR36, c[0x0][0x2e0] ;  /* 0x0000b80000247ab9 */ /* 0x000fe20000000a00 */
[----:B-1----:R-:W-:Y:S02]  /*8b30*/  @!P4 FADD.FTZ R13, R13, 1 ;  /* 0x3f8000000d0dc421 */ /* 0x002fe40000010000 */
[----:B------:R-:W1:Y:S01]  /*8b40*/  @!P5 MUFU.EX2 R14, R14 ;  /* 0x0000000e000ed308 */ /* 0x000e620000000800 */
[----:B------:R-:W-:Y:S02]  /*8b50*/  @!P6 FMUL.FTZ R7, R7, -1.4426950216293334961 ;  /* 0xbfb8aa3b0707e820 */ /* 0x000fe40000410000 */
[----:B------:R-:W-:Y:S02]  /*8b60*/  @!P2 FMUL.FTZ R5, R11, -1.4426950216293334961 ;  /* 0xbfb8aa3b0b05a820 */ /* 0x000fe40000410000 */
[----:B0-----:R-:W-:-:S03]  /*8b70*/  @!P3 FADD.FTZ R6, R6, 1 ;  /* 0x3f8000000606b421 */ /* 0x001fc60000010000 */
[----:B------:R0:W2:Y:S01]  /*8b80*/  @!P0 MUFU.EX2 R12, R9 ;  /* 0x00000009000c8308 */ /* 0x0000a20000000800 */
[----:B-1----:R-:W-:-:S07]  /*8b90*/  @!P5 FADD.FTZ R14, R14, 1 ;  /* 0x3f8000000e0ed421 */ /* 0x002fce0000010000 */
[----:B------:R-:W1:Y:S01]  /*8ba0*/  @!P3 MUFU.RCP R15, R6 ;  /* 0x00000006000fb308 */ /* 0x000e620000001000 */
[----:B0-----:R-:W0:Y:S04]  /*8bb0*/  LDS.128 R8, [R3] ;  /* 0x0000000003087984 */ /* 0x001e280000000c00 */
[----:B------:R-:W-:Y:S01]  /*8bc0*/  BAR.SYNC.DEFER_BLOCKING 0x0 ;  /* 0x0000000000007b1d */ /* 0x000fe20000010000 */
[----:B--2---:R-:W-:-:S05]  /*8bd0*/  @!P0 FADD.FTZ R12, R12, 1 ;  /* 0x3f8000000c0c8421 */ /* 0x004fca0000010000 */
[----:B------:R-:W2:Y:S01]  /*8be0*/  @!P1 MUFU.EX2 R4, R4 ;  /* 0x0000000400049308 */ /* 0x000ea20000000800 */
[----:B-1----:R-:W-:Y:S02]  /*8bf0*/  @!P3 FMUL.FTZ R56, R56, R15 ;  /* 0x0000000f3838b220 */ /* 0x002fe40000410000 */
[----:B------:R-:W3:Y:S05]  /*8c00*/  LDL.LU R15, [R1+0x34] ;  /* 0x00003400010f7983 */ /* 0x000eea0000300800 */
[----:B------:R-:W1:Y:S08]  /*8c10*/  @!P2 MUFU.EX2 R5, R5 ;  /* 0x000000050005a308 */ /* 0x000e700000000800 */
[----:B------:R-:W4:Y:S01]  /*8c20*/  @!P4 MUFU.RCP R13, R13 ;  /* 0x0000000d000dc308 */ /* 0x000f220000001000 */
[----:B--2---:R-:W-:-:S07]  /*8c30*/  @!P1 FADD.FTZ R4, R4, 1 ;  /* 0x3f80000004049421 */ /* 0x004fce0000010000 */
[----:B------:R-:W2:Y:S01]  /*8c40*/  @!P5 MUFU.RCP R14, R14 ;  /* 0x0000000e000ed308 */ /* 0x000ea20000001000 */
[----:B-1----:R-:W-:Y:S02]  /*8c50*/  @!P2 FADD.FTZ R5, R5, 1 ;  /* 0x3f8000000505a421 */ /* 0x002fe40000010000 */
[----:B0-----:R-:W-:-:S05]  /*8c60*/  FADD.FTZ R8, R8, UR4 ;  /* 0x0000000408087e21 */ /* 0x001fca0008010000 */
[----:B------:R-:W0:Y:S01]  /*8c70*/  @!P0 MUFU.RCP R12, R12 ;  /* 0x0000000c000c8308 */ /* 0x000e220000001000 */
[----:B----4-:R-:W-:Y:S01]  /*8c80*/  @!P4 FMUL.FTZ R66, R66, R13 ;  /* 0x0000000d4242c220 */ /* 0x010fe20000410000 */
[----:B------:R-:W-:Y:S01]  /*8c90*/  FSETP.GTU.FTZ.AND P4, PT, R17, 20, PT ;  /* 0x41a000001100780b */ /* 0x000fe20003f9c000 */
[----:B------:R-:W-:Y:S02]  /*8ca0*/  FADD.FTZ R10, R10, UR4 ;  /* 0x000000040a0a7e21 */ /* 0x000fe40008010000 */
[----:B------:R-:W-:-:S03]  /*8cb0*/  FADD.FTZ R11, R11, UR4 ;  /* 0x000000040b0b7e21 */ /* 0x000fc60008010000 */
[----:B------:R-:W1:Y:S01]  /*8cc0*/  @!P1 MUFU.RCP R3, R4 ;  /* 0x0000000400039308 */ /* 0x000e620000001000 */
[----:B--2---:R-:W-:Y:S01]  /*8cd0*/  @!P5 FMUL.FTZ R67, R67, R14 ;  /* 0x0000000e4343d220 */ /* 0x004fe20000410000 */
[----:B------:R-:W-:Y:S01]  /*8ce0*/  FSETP.GTU.FTZ.AND P5, PT, R18, 20, PT ;  /* 0x41a000001200780b */ /* 0x000fe20003fbc000 */
[----:B------:R-:W-:Y:S01]  /*8cf0*/  STS.128 [R32.X16], R72 ;  /* 0x0000004820007388 */ /* 0x000fe2000000cc00 */
[----:B------:R-:W-:-:S04]  /*8d00*/  FSETP.GTU.FTZ.AND P3, PT, R11, 20, PT ;  /* 0x41a000000b00780b */ /* 0x000fc80003f7c000 */
[----:B------:R-:W2:Y:S01]  /*8d10*/  @!P2 MUFU.RCP R16, R5 ;  /* 0x000000050010a308 */ /* 0x000ea20000001000 */
[----:B0-----:R-:W-:Y:S01]  /*8d20*/  @!P0 FMUL.FTZ R61, R61, R12 ;  /* 0x0000000c3d3d8220 */ /* 0x001fe20000410000 */
[----:B------:R-:W-:Y:S01]  /*8d30*/  FSETP.GTU.FTZ.AND P0, PT, R8, 20, PT ;  /* 0x41a000000800780b */ /* 0x000fe20003f1c000 */
[----:B------:R-:W-:Y:S01]  /*8d40*/  FADD.FTZ R12, R9, UR4 ;  /* 0x00000004090c7e21 */ /* 0x000fe20008010000 */
[----:B------:R-:W-:Y:S01]  /*8d50*/  STS.128 [R32.X16+0x10], R76 ;  /* 0x0000104c20007388 */ /* 0x000fe2000000cc00 */
[----:B------:R-:W-:Y:S02]  /*8d60*/  @!P4 FMUL.FTZ R13, R17, -1.4426950216293334961 ;  /* 0xbfb8aa3b110dc820 */ /* 0x000fe40000410000 */
[----:B------:R-:W-:Y:S02]  /*8d70*/  @!P5 FMUL.FTZ R14, R18, -1.4426950216293334961 ;  /* 0xbfb8aa3b120ed820 */ /* 0x000fe40000410000 */
[----:B-1----:R-:W-:Y:S01]  /*8d80*/  @!P1 FMUL.FTZ R62, R62, R3 ;  /* 0x000000033e3e9220 */ /* 0x002fe20000410000 */
[----:B------:R-:W-:Y:S01]  /*8d90*/  FSETP.GTU.FTZ.AND P1, PT, R12, 20, PT ;  /* 0x41a000000c00780b */ /* 0x000fe20003f3c000 */
[----:B------:R-:W-:Y:S01]  /*8da0*/  STS.128 [R32.X16+0x20], R80 ;  /* 0x0000205020007388 */ /* 0x000fe2000000cc00 */
[----:B------:R-:W-:Y:S01]  /*8db0*/  UIADD3 UR9, UR9, UR7, URZ ;  /* 0x0000000709097290 */ /* 0x000fe2000fffe03f */
[----:B------:R-:W-:Y:S01]  /*8dc0*/  @!P3 FMUL.FTZ R6, R11, -1.4426950216293334961 ;  /* 0xbfb8aa3b0b06b820 */ /* 0x000fe20000410000 */
[----:B------:R-:W-:Y:S01]  /*8dd0*/  @!P6 MUFU.EX2 R9, R7 ;  /* 0x000000070009e308 */ /* 0x000fe20000000800 */
[----:B--2---:R-:W-:Y:S01]  /*8de0*/  @!P2 FMUL.FTZ R63, R63, R16 ;  /* 0x000000103f3fa220 */ /* 0x004fe20000410000 */
[----:B------:R-:W-:Y:S01]  /*8df0*/  FSETP.GTU.FTZ.AND P2, PT, R10, 20, PT ;  /* 0x41a000000a00780b */ /* 0x000fe20003f5c000 */
[----:B------:R-:W-:Y:S01]  /*8e00*/  STS.128 [R32.X16+0x30], R84 ;  /* 0x0000305420007388 */ /* 0x000fe2000000cc00 */
[----:B------:R-:W-:-:S06]  /*8e10*/  NOP ;  /* 0x0000000000007918 */ /* 0x000fcc0000000000 */
[----:B------:R-:W0:Y:S01]  /*8e20*/  LDS.128 R16, [R2] ;  /* 0x0000000002107984 */ /* 0x000e220000000c00 */
[----:B------:R-:W-:Y:S01]  /*8e30*/  @!P0 FMUL.FTZ R3, R8, -1.4426950216293334961 ;  /* 0xbfb8aa3b08038820 */ /* 0x000fe20000410000 */
[----:B------:R-:W-:Y:S01]  /*8e40*/  @!P4 MUFU.EX2 R13, R13 ;  /* 0x0000000d000dc308 */ /* 0x000fe20000000800 */
[----:B------:R-:W-:Y:S01]  /*8e50*/  @!P1 FMUL.FTZ R4, R12, -1.4426950216293334961 ;  /* 0xbfb8aa3b0c049820 */ /* 0x000fe20000410000 */
[----:B------:R-:W1:Y:S04]  /*8e60*/  LDS.128 R20, [R2+0x200] ;  /* 0x0002000002147984 */ /* 0x000e680000000c00 */
[----:B------:R-:W2:Y:S01]  /*8e70*/  LDS.128 R24, [R2+0x400] ;  /* 0x0004000002187984 */ /* 0x000ea20000000c00 */
[----:B------:R-:W-:Y:S01]  /*8e80*/  @!P2 FMUL.FTZ R5, R10, -1.4426950216293334961 ;  /* 0xbfb8aa3b0a05a820 */ /* 0x000fe20000410000 */
[----:B------:R-:W-:Y:S01]  /*8e90*/  UIMAD UR7, UR14, UR36, URZ ;  /* 0x000000240e0772a4 */ /* 0x000fe2000f8e023f */
[----:B------:R-:W4:Y:S01]  /*8ea0*/  @!P0 MUFU.EX2 R3, R3 ;  /* 0x0000000300038308 */ /* 0x000f220000000800 */
[----:B------:R-:W5:Y:S02]  /*8eb0*/  LDS.128 R28, [R2+0x600] ;  /* 0x00060000021c7984 */ /* 0x000f640000000c00 */
[----:B------:R-:W-:-:S02]  /*8ec0*/  UIMAD UR7, UR15, UR37, UR7 ;  /* 0x000000250f0772a4 */ /* 0x000fc4000f8e0207 */
[----:B------:R-:W-:-:S03]  /*8ed0*/  UIMAD.WIDE.U32 UR36, UR15, UR36, UR8 ;  /* 0x000000240f2472a5 */ /* 0x000fc6000f8e0008 */
[----:B------:R-:W-:Y:S01]  /*8ee0*/  @!P1 MUFU.EX2 R4, R4 ;  /* 0x0000000400049308 */ /* 0x000fe20000000800 */
[----:B------:R-:W-:-:S07]  /*8ef0*/  ULDC.64 UR8, c[0x0][0x330] ;  /* 0x0000cc0000087ab9 */ /* 0x000fce0000000a00 */
[----:B------:R-:W0:Y:S01]  /*8f00*/  @!P2 MUFU.EX2 R5, R5 ;  /* 0x000000050005a308 */ /* 0x000e220000000800 */
[----:B------:R-:W-:Y:S02]  /*8f10*/  UIADD3 UR7, UR37, UR7, URZ ;  /* 0x0000000725077290 */ /* 0x000fe4000fffe03f */
[----:B------:R-:W-:-:S05]  /*8f20*/  ULEA UR8, UP0, UR36, UR8, 0x2 ;  /* 0x0000000824087291 */ /* 0x000fca000f80103f */
[----:B------:R1:W2:Y:S01]  /*8f30*/  @!P3 MUFU.EX2 R8, R6 ;  /* 0x000000060008b308 */ /* 0x0002a20000000800 */
[----:B------:R-:W-:Y:S01]  /*8f40*/  ULEA.HI.X UR9, UR36, UR9, UR7, 0x2, UP0 ;  /* 0x0000000924097291 */ /* 0x000fe200080f1407 */
[----:B----4-:R-:W-:Y:S02]  /*8f50*/  @!P0 FADD.FTZ R3, R3, 1 ;  /* 0x3f80000003038421 */ /* 0x010fe40000010000 */
[----:B0-----:R-:W-:-:S03]  /*8f60*/  @!P2 FADD.FTZ R7, R5, 1 ;  /* 0x3f8000000507a421 */ /* 0x001fc60000010000 */
[----:B------:R-:W-:Y:S01]  /*8f70*/  MOV R5, UR9 ;  /* 0x0000000900057c02 */ /* 0x000fe20008000f00 */
[----:B-1----:R-:W-:Y:S01]  /*8f80*/  @!P1 FADD.FTZ R6, R4, 1 ;  /* 0x3f80000004069421 */ /* 0x002fe20000010000 */
[----:B------:R-:W-:Y:S01]  /*8f90*/  MOV R4, UR8 ;  /* 0x0000000800047c02 */ /* 0x000fe20008000f00 */
[----:B------:R-:W0:Y:S08]  /*8fa0*/  @!P0 MUFU.RCP R3, R3 ;  /* 0x0000000300038308 */ /* 0x000e300000001000 */
[----:B------:R-:W1:Y:S01]  /*8fb0*/  @!P5 MUFU.EX2 R14, R14 ;  /* 0x0000000e000ed308 */ /* 0x000e620000000800 */
[----:B------:R-:W-:Y:S01]  /*8fc0*/  IMAD.WIDE R4, R156, 0x10, R4 ;  /* 0x000000109c047825 */ /* 0x000fe200078e0204 */
[----:B------:R-:W-:-:S03]  /*8fd0*/  ULDC.64 UR8, c[0x0][0x2f8] ;  /* 0x0000be0000087ab9 */ /* 0x000fc60000000a00 */
[----:B--2---:R-:W-:-:S03]  /*8fe0*/  @!P3 FADD.FTZ R8, R8, 1 ;  /* 0x3f8000000808b421 */ /* 0x004fc60000010000 */
[----:B------:R-:W2:Y:S01]  /*8ff0*/  @!P1 MUFU.RCP R6, R6 ;  /* 0x0000000600069308 */ /* 0x000ea20000001000 */
[----:B------:R-:W-:Y:S04]  /*9000*/  STG.E.128 [R4.64], R16 ;  /* 0x0000001004007986 */ /* 0x000fe8000c101d1c */
[----:B------:R-:W-:Y:S04]  /*9010*/  STG.E.128 [R4.64+0x200], R20 ;  /* 0x0002001404007986 */ /* 0x000fe8000c101d1c */
[----:B------:R-:W-:Y:S01]  /*9020*/  STG.E.128 [R4.64+0x400], R24 ;  /* 0x0004001804007986 */ /* 0x000fe2000c101d1c */
[----:B------:R-:W4:Y:S03]  /*9030*/  @!P2 MUFU.RCP R7, R7 ;  /* 0x000000070007a308 */ /* 0x000f260000001000 */
[----:B-----5:R5:W-:Y:S05]  /*9040*/  STG.E.128 [R4.64+0x600], R28 ;  /* 0x0006001c04007986 */ /* 0x020bea000c101d1c */
[----:B------:R-:W5:Y:S01]  /*9050*/  @!P3 MUFU.RCP R8, R8 ;  /* 0x000000080008b308 */ /* 0x000f620000001000 */
[----:B0-----:R-:W-:-:S02]  /*9060*/  @!P0 FMUL.FTZ R68, R68, R3 ;  /* 0x0000000344448220 */ /* 0x001fc40000410000 */
[----:B------:R-:W-:Y:S02]  /*9070*/  @!P4 FADD.FTZ R13, R13, 1 ;  /* 0x3f8000000d0dc421 */ /* 0x000fe40000010000 */
[----:B-1----:R-:W-:Y:S02]  /*9080*/  @!P5 FADD.FTZ R14, R14, 1 ;  /* 0x3f8000000e0ed421 */ /* 0x002fe40000010000 */
[----:B------:R-:W-:Y:S02]  /*9090*/  @!P6 FADD.FTZ R9, R9, 1 ;  /* 0x3f8000000909e421 */ /* 0x000fe40000010000 */
[----:B--2---:R-:W-:Y:S01]  /*90a0*/  @!P1 FMUL.FTZ R69, R69, R6 ;  /* 0x0000000645459220 */ /* 0x004fe20000410000 */
[----:B------:R-:W0:Y:S01]  /*90b0*/  @!P4 MUFU.RCP R10, R13 ;  /* 0x0000000d000ac308 */ /* 0x000e220000001000 */
[----:B----4-:R-:W-:-:S07]  /*90c0*/  @!P2 FMUL.FTZ R70, R70, R7 ;  /* 0x000000074646a220 */ /* 0x010fce0000410000 */
[----:B------:R-:W1:Y:S01]  /*90d0*/  @!P5 MUFU.RCP R11, R14 ;  /* 0x0000000e000bd308 */ /* 0x000e620000001000 */
[----:B-----5:R-:W-:Y:S01]  /*90e0*/  @!P3 FMUL.FTZ R71, R71, R8 ;  /* 0x000000084747b220 */ /* 0x020fe20000410000 */
[----:B------:R-:W-:Y:S06]  /*90f0*/  BAR.SYNC.DEFER_BLOCKING 0x0 ;  /* 0x0000000000007b1d */ /* 0x000fec0000010000 */
[----:B------:R-:W2:Y:S01]  /*9100*/  @!P6 MUFU.RCP R12, R9 ;  /* 0x00000009000ce308 */ /* 0x000ea20000001000 */
[----:B0-----:R-:W-:Y:S02]  /*9110*/  @!P4 FMUL.FTZ R57, R57, R10 ;  /* 0x0000000a3939c220 */ /* 0x001fe40000410000 */
[----:B-1----:R-:W-:Y:S01]  /*9120*/  @!P5 FMUL.FTZ R58, R58, R11 ;  /* 0x0000000b3a3ad220 */ /* 0x002fe20000410000 */
[----:B------:R0:W-:Y:S01]  /*9130*/  STS.128 [R32.X16], R68 ;  /* 0x0000004420007388 */ /* 0x0001e2000000cc00 */
[----:B--2---:R-:W-:-:S03]  /*9140*/  @!P6 FMUL.FTZ R59, R59, R12 ;  /* 0x0000000c3b3be220 */ /* 0x004fc60000410000 */
[----:B------:R1:W-:Y:S04]  /*9150*/  STS.128 [R32.X16+0x10], R64 ;  /* 0x0000104020007388 */ /* 0x0003e8000000cc00 */
[----:B------:R2:W-:Y:S04]  /*9160*/  STS.128 [R32.X16+0x20], R60 ;  /* 0x0000203c20007388 */ /* 0x0005e8000000cc00 */
[----:B------:R4:W-:Y:S01]  /*9170*/  STS.128 [R32.X16+0x30], R56 ;  /* 0x0000303820007388 */ /* 0x0009e2000000cc00 */
[----:B------:R-:W-:-:S06]  /*9180*/  NOP ;  /* 0x0000000000007918 */ /* 0x000fcc0000000000 */
[----:B------:R-:W5:Y:S01]  /*9190*/  LDS.128 R8, [R2] ;  /* 0x0000000002087984 */ /* 0x000f620000000c00 */
[----:B------:R-:W-:-:S03]  /*91a0*/  UIMAD UR7, UR12, UR8, URZ ;  /* 0x000000080c0772a4 */ /* 0x000fc6000f8e023f */
[----:B------:R-:W-:Y:S04]  /*91b0*/  LDS.128 R16, [R2+0x400] ;  /* 0x0004000002107984 */ /* 0x000fe80000000c00 */
[----:B------:R-:W-:Y:S01]  /*91c0*/  LDS.128 R20, [R2+0x600] ;  /* 0x0006000002147984 */ /* 0x000fe20000000c00 */
[----:B------:R-:W-:Y:S02]  /*91d0*/  UIMAD.WIDE.U32 UR34, UR13, UR8, UR34 ;  /* 0x000000080d2272a5 */ /* 0x000fe4000f8e0022 */
        /* <DEDUP_REMOVED lines=10> */
[----:B---3--:R-:W-:Y:S02]  /*9280*/  FADD.FTZ R6, R68, R15 ;  /* 0x0000000f44067221 */ /* 0x008fe40000010000 */
[----:B------:R3:W3:Y:S02]  /*9290*/  LDS.128 R12, [R2+0x200] ;  /* 0x00020000020c7984 */ /* 0x0006e40000000c00 */
        /* <DEDUP_REMOVED lines=10> */
[----:B------:R-:W-:-:S04]  /*9340*/  FADD.FTZ R63, R62, R63 ;  /* 0x0000003f3e3f7221 */ /* 0x000fc80000010000 */
[----:B----4-:R-:W-:Y:S01]  /*9350*/  FADD.FTZ R56, R63, R56 ;  /* 0x000000383f387221 */ /* 0x010fe20000010000 */
[----:B---3--:R-:W-:-:S03]  /*9360*/  MOV R2, UR7 ;  /* 0x0000000700027c02 */ /* 0x008fc60008000f00 */
[----:B------:R-:W-:Y:S01]  /*9370*/  FADD.FTZ R57, R56, R57 ;  /* 0x0000003938397221 */ /* 0x000fe20000010000 */
[----:B------:R-:W-:-:S03]  /*9380*/  MOV R3, UR8 ;  /* 0x0000000800037c02 */ /* 0x000fc60008000f00 */
[----:B------:R-:W-:Y:S02]  /*9390*/  FADD.FTZ R58, R57, R58 ;  /* 0x0000003a393a7221 */ /* 0x000fe40000010000 */
[----:B------:R-:W-:-:S04]  /*93a0*/  IMAD.WIDE R156, R156, 0x10, R2 ;  /* 0x000000109c9c7825 */ /* 0x000fc800078e0202 */
[----:B------:R-:W-:Y:S01]  /*93b0*/  FADD.FTZ R2, R58, R59 ;  /* 0x0000003b3a027221 */ /* 0x000fe20000010000 */
[----:B------:R-:W-:Y:S01]  /*93c0*/  UISETP.GT.AND UP0, UPT, UR26, 0x1, UPT ;  /* 0x000000011a00788c */ /* 0x000fe2000bf04270 */
[----:B-----5:R0:W-:Y:S04]  /*93d0*/  STG.E.128 [R156.64], R8 ;  /* 0x000000089c007986 */ /* 0x0201e8000c101d1c */
[----:B------:R0:W-:Y:S04]  /*93e0*/  STG.E.128 [R156.64+0x200], R12 ;  /* 0x0002000c9c007986 */ /* 0x0001e8000c101d1c */
[----:B------:R0:W-:Y:S04]  /*93f0*/  STG.E.128 [R156.64+0x400], R16 ;  /* 0x000400109c007986 */ /* 0x0001e8000c101d1c */
[----:B------:R0:W-:Y:S04]  /*9400*/  STG.E.128 [R156.64+0x600], R20 ;  /* 0x000600149c007986 */ /* 0x0001e8000c101d1c */
[----:B------:R0:W-:Y:S01]  /*9410*/  STL [R1+0x34], R2 ;  /* 0x0000340201007387 */ /* 0x0001e20000100800 */
[----:B------:R-:W-:Y:S01]  /*9420*/  PLOP3.LUT P0, PT, PT, PT, UP0, 0x80, 0x0 ;  /* 0x000000000000781c */ /* 0x000fe20003f0f008 */
[----:B------:R-:W-:-:S02]  /*9430*/  UIADD3 UR18, UP1, UR18, -0x2000, URZ ;  /* 0xffffe00012127890 */ /* 0x000fc4000ff3e03f */
        /* <DEDUP_REMOVED lines=8> */
[----:B------:R-:W-:Y:S02]  /*94c0*/  UIADD3.X UR21, UR21, -0x1, URZ, UP4, !UPT ;  /* 0xffffffff15157890 */ /* 0x000fe4000a7fe43f */
[----:B------:R-:W-:Y:S01]  /*94d0*/  UIADD3.X UR17, UR17, -0x1, URZ, UP5, !UPT ;  /* 0xffffffff11117890 */ /* 0x000fe2000affe43f */
[----:B0-----:R-:W-:Y:S01]  /*94e0*/  @!P0 CALL.REL.NOINC `(.L_x_2302) ;  /* 0x0000001000008944 */ /* 0x001fe20003c00000 */
[----:B------:R-:W-:Y:S05]  /*94f0*/  BRA `(.L_x_2385) ;  /* 0xffff764000007947 */ /* 0x000fea000383ffff */
.L_x_2302:
[----:B------:R-:W-:Y:S02]  /*9500*/  ISETP.NE.U32.AND P0, PT, RZ, c[0x0][0x328], PT ;  /* 0x0000ca00ff007a0c */ /* 0x000fe40003f05070 */
[----:B------:R-:W-:Y:S02]  /*9510*/  ISETP.NE.U32.AND P2, PT, RZ, c[0x0][0x348], PT ;  /* 0x0000d200ff007a0c */ /* 0x000fe40003f45070 */
[----:B------:R-:W-:-:S02]  /*9520*/  ISETP.NE.AND.EX P1, PT, RZ, c[0x0][0x32c], PT, P0 ;  /* 0x0000cb00ff007a0c */ /* 0x000fc40003f25300 */
        /* <DEDUP_REMOVED lines=32> */
.L_x_2387:
[----:B-1----:R-:W-:Y:S05]  /*9730*/  BSYNC B0 ;  /* 0x0000000000007941 */ /* 0x002fea0003800000 */
.L_x_2386:
        /* <DEDUP_REMOVED lines=34> */
.L_x_2389:
[----:B------:R-:W3:Y:S02]  /*9960*/  S2R R7, SR_TID.X ;  /* 0x0000000000077919 */ /* 0x000ee40000002100 */
.L_x_2390:
[----:B-1----:R-:W-:Y:S05]  /*9970*/  BSYNC B0 ;  /* 0x0000000000007941 */ /* 0x002fea0003800000 */
.L_x_2388:
[----:B---3--:R-:W-:-:S13]  /*9980*/  ISETP.GE.AND P0, PT, R7, c[0x0][0x16c], PT ;  /* 0x00005b0007007a0c */ /* 0x008fda0003f06270 */
[----:B------:R-:W-:Y:S05]  /*9990*/  @P0 EXIT ;  /* 0x000000000000094d */ /* 0x000fea0003800000 */
[----:B------:R-:W-:Y:S02]  /*99a0*/  ULDC.64 UR6, c[0x0][0x288] ;  /* 0x0000a20000067ab9 */ /* 0x000fe40000000a00 */
[----:B------:R-:W-:Y:S02]  /*99b0*/  UIMAD UR14, UR14, UR6, URZ ;  /* 0x000000060e0e72a4 */ /* 0x000fe4000f8e023f */
[----:B0-2---:R-:W-:Y:S02]  /*99c0*/  UIMAD.WIDE.U32 UR4, UR15, UR6, URZ ;  /* 0x000000060f0472a5 */ /* 0x005fe4000f8e003f */
[----:B------:R-:W-:-:S04]  /*99d0*/  UIMAD UR6, UR15, UR7, UR14 ;  /* 0x000000070f0672a4 */ /* 0x000fc8000f8e020e */
[----:B------:R-:W-:Y:S02]  /*99e0*/  UIADD3 UR6, UR5, UR6, URZ ;  /* 0x0000000605067290 */ /* 0x000fe4000fffe03f */
.L_x_2391:
        /* <DEDUP_REMOVED lines=18> */
.L_x_2341:
[----:B------:R-:W-:Y:S01]  /*9b10*/  HFMA2.MMA R90, -RZ, RZ, 0, 5.9604644775390625e-08 ;  /* 0x00000001ff5a7435 */ /* 0x000fe200000001ff */
[----:B------:R-:W-:-:S02]  /*9b20*/  MOV R89, R94 ;  /* 0x0000005e00597202 */ /* 0x000fc40000000f00 */
[----:B------:R-:W-:Y:S02]  /*9b30*/  MOV R96, RZ ;  /* 0x000000ff00607202 */ /* 0x000fe40000000f00 */
[----:B------:R-:W-:Y:S02]  /*9b40*/  MOV R95, 0xffffffff ;  /* 0xffffffff005f7802 */ /* 0x000fe40000000f00 */
[----:B------:R-:W-:Y:S02]  /*9b50*/  MOV R88, 0x9b70 ;  /* 0x00009b7000587802 */ /* 0x000fe40000000f00 */
[----:B-1---5:R-:W-:Y:S05]  /*9b60*/  CALL.REL.NOINC `($__internal_95_$__cuda_sm70_shflsync_up) ;  /* 0x00000db000007944 */ /* 0x022fea0003c00000 */
[----:B-1----:R-:W-:Y:S01]  /*9b70*/  MOV R91, R90 ;  /* 0x0000005a005b7202 */ /* 0x002fe20000000f00 */
[----:B------:R-:W-:Y:S05]  /*9b80*/  BRA `(.L_x_2392) ;  /* 0xffffbed000007947 */ /* 0x000fea000383ffff */
.L_x_2342:
[----:B------:R-:W-:Y:S01]  /*9b90*/  HFMA2.MMA R90, -RZ, RZ, 0, 5.9604644775390625e-08 ;  /* 0x00000001ff5a7435 */ /* 0x000fe200000001ff */
[----:B------:R-:W-:Y:S02]  /*9ba0*/  MOV R89, R93 ;  /* 0x0000005d00597202 */ /* 0x000fe40000000f00 */
[----:B------:R-:W-:Y:S02]  /*9bb0*/  MOV R96, RZ ;  /* 0x000000ff00607202 */ /* 0x000fe40000000f00 */
[----:B------:R-:W-:-:S02]  /*9bc0*/  MOV R95, 0xffffffff ;  /* 0xffffffff005f7802 */ /* 0x000fc40000000f00 */
[----:B------:R-:W-:Y:S02]  /*9bd0*/  MOV R88, 0x9bf0 ;  /* 0x00009bf000587802 */ /* 0x000fe40000000f00 */
[----:B012--5:R-:W-:Y:S05]  /*9be0*/  CALL.REL.NOINC `($__internal_95_$__cuda_sm70_shflsync_up) ;  /* 0x00000d3000007944 */ /* 0x027fea0003c00000 */
        /* <DEDUP_REMOVED lines=11> */
[----:B------:R-:W-:Y:S05]  /*9ca0*/  CALL.REL.NOINC `($__internal_95_$__cuda_sm70_shflsync_up) ;  /* 0x00000c7000007944 */ /* 0x000fea0003c00000 */
[----:B-1----:R-:W-:Y:S01]  /*9cb0*/  MOV R91, R90 ;  /* 0x0000005a005b7202 */ /* 0x002fe20000000f00 */
[----:B------:R-:W-:Y:S01]  /*9cc0*/  HFMA2.MMA R90, -RZ, RZ, 0, 1.1920928955078125e-07 ;  /* 0x00000002ff5a7435 */ /* 0x000fe200000001ff */
[----:B------:R-:W-:Y:S02]  /*9cd0*/  MOV R89, R93 ;  /* 0x0000005d00597202 */ /* 0x000fe40000000f00 */
[----:B------:R-:W-:-:S02]  /*9ce0*/  MOV R96, RZ ;  /* 0x000000ff00607202 */ /* 0x000fc40000000f00 */
[----:B------:R-:W-:Y:S02]  /*9cf0*/  MOV R95, 0xffffffff ;  /* 0xffffffff005f7802 */ /* 0x000fe40000000f00 */
[----:B------:R-:W-:Y:S02]  /*9d00*/  MOV R88, 0x9d20 ;  /* 0x00009d2000587802 */ /* 0x000fe40000000f00 */
[----:B------:R-:W-:Y:S05]  /*9d10*/  CALL.REL.NOINC `($__internal_95_$__cuda_sm70_shflsync_up) ;  /* 0x00000c0000007944 */ /* 0x000fea0003c00000 */
        /* <DEDUP_REMOVED lines=9> */
[----:B------:R-:W-:Y:S05]  /*9db0*/  CALL.REL.NOINC `($__internal_95_$__cuda_sm70_shflsync_up) ;  /* 0x00000b6000007944 */ /* 0x000fea0003c00000 */
[----:B-1----:R-:W-:Y:S01]  /*9dc0*/  MOV R91, R90 ;  /* 0x0000005a005b7202 */ /* 0x002fe20000000f00 */
[----:B------:R-:W-:Y:S01]  /*9dd0*/  HFMA2.MMA R90, -RZ, RZ, 0, 2.384185791015625e-07 ;  /* 0x00000004ff5a7435 */ /* 0x000fe200000001ff */
[----:B------:R-:W-:Y:S02]  /*9de0*/  MOV R89, R93 ;  /* 0x0000005d00597202 */ /* 0x000fe40000000f00 */
[----:B------:R-:W-:Y:S02]  /*9df0*/  MOV R96, RZ ;  /* 0x000000ff00607202 */ /* 0x000fe40000000f00 */
[----:B------:R-:W-:Y:S02]  /*9e00*/  MOV R95, 0xffffffff ;  /* 0xffffffff005f7802 */ /* 0x000fe40000000f00 */
[----:B------:R-:W-:Y:S02]  /*9e10*/  MOV R88, 0x9e30 ;  /* 0x00009e3000587802 */ /* 0x000fe40000000f00 */
[----:B------:R-:W-:Y:S05]  /*9e20*/  CALL.REL.NOINC `($__internal_95_$__cuda_sm70_shflsync_up) ;  /* 0x00000af000007944 */ /* 0x000fea0003c00000 */
        /* <DEDUP_REMOVED lines=9> */
[----:B------:R-:W-:Y:S05]  /*9ec0*/  CALL.REL.NOINC `($__internal_95_$__cuda_sm70_shflsync_up) ;  /* 0x00000a5000007944 */ /* 0x000fea0003c00000 */
[----:B-1----:R-:W-:Y:S01]  /*9ed0*/  MOV R91, R90 ;  /* 0x0000005a005b7202 */ /* 0x002fe20000000f00 */
[----:B------:R-:W-:Y:S01]  /*9ee0*/  HFMA2.MMA R90, -RZ, RZ, 0, 4.76837158203125e-07 ;  /* 0x00000008ff5a7435 */ /* 0x000fe200000001ff */
        /* <DEDUP_REMOVED lines=14> */
[----:B------:R-:W-:Y:S05]  /*9fd0*/  CALL.REL.NOINC `($__internal_95_$__cuda_sm70_shflsync_up) ;  /* 0x0000094000007944 */ /* 0x000fea0003c00000 */
[----:B-1----:R-:W-:Y:S01]  /*9fe0*/  MOV R91, R90 ;  /* 0x0000005a005b7202 */ /* 0x002fe20000000f00 */
[----:B------:R-:W-:Y:S01]  /*9ff0*/  HFMA2.MMA R90, -RZ, RZ, 0, 9.5367431640625e-07 ;  /* 0x00000010ff5a7435 */ /* 0x000fe200000001ff */
[----:B------:R-:W-:Y:S02]  /*a000*/  MOV R89, R93 ;  /* 0x0000005d00597202 */ /* 0x000fe40000000f00 */
[----:B------:R-:W-:Y:S02]  /*a010*/  MOV R96, RZ ;  /* 0x000000ff00607202 */ /* 0x000fe40000000f00 */
[----:B------:R-:W-:Y:S02]  /*a020*/  MOV R95, 0xffffffff ;  /* 0xffffffff005f7802 */ /* 0x000fe40000000f00 */
[----:B------:R-:W-:Y:S02]  /*a030*/  MOV R88, 0xa050 ;  /* 0x0000a05000587802 */ /* 0x000fe40000000f00 */
[----:B------:R-:W-:Y:S05]  /*a040*/  CALL.REL.NOINC `($__internal_95_$__cuda_sm70_shflsync_up) ;  /* 0x000008d000007944 */ /* 0x000fea0003c00000 */
[----:B-1----:R-:W-:Y:S01]  /*a050*/  MOV R88, R90 ;  /* 0x0000005a00587202 */ /* 0x002fe20000000f00 */
[----:B------:R-:W-:Y:S05]  /*a060*/  BRA `(.L_x_2393) ;  /* 0xffffbb6000007947 */ /* 0x000fea000383ffff */
.L_x_2345:
[----:B------:R-:W-:Y:S01]  /*a070*/  HFMA2.MMA R90, -RZ, RZ, 0, 5.9604644775390625e-08 ;  /* 0x00000001ff5a7435 */ /* 0x000fe200000001ff */
[----:B------:R-:W-:-:S02]  /*a080*/  MOV R89, R94 ;  /* 0x0000005e00597202 */ /* 0x000fc40000000f00 */
[----:B------:R-:W-:Y:S02]  /*a090*/  MOV R96, RZ ;  /* 0x000000ff00607202 */ /* 0x000fe40000000f00 */
[----:B------:R-:W-:Y:S02]  /*a0a0*/  MOV R95, 0xffffffff ;  /* 0xffffffff005f7802 */ /* 0x000fe40000000f00 */
[----:B------:R-:W-:Y:S02]  /*a0b0*/  MOV R88, 0xa0d0 ;  /* 0x0000a0d000587802 */ /* 0x000fe40000000f00 */
[----:B-12--5:R-:W-:Y:S05]  /*a0c0*/  CALL.REL.NOINC `($__internal_95_$__cuda_sm70_shflsync_up) ;  /* 0x0000085000007944 */ /* 0x026fea0003c00000 */
[----:B-1----:R-:W-:Y:S01]  /*a0d0*/  MOV R91, R90 ;  /* 0x0000005a005b7202 */ /* 0x002fe20000000f00 */
[----:B------:R-:W-:Y:S01]  /*a0e0*/  HFMA2.MMA R90, -RZ, RZ, 0, 5.9604644775390625e-08 ;  /* 0x00000001ff5a7435 */ /* 0x000fe200000001ff */
[----:B------:R-:W-:Y:S02]  /*a0f0*/  MOV R89, R93 ;  /* 0x0000005d00597202 */ /* 0x000fe40000000f00 */
[----:B------:R-:W-:Y:S02]  /*a100*/  MOV R96, RZ ;  /* 0x000000ff00607202 */ /* 0x000fe40000000f00 */
[----:B------:R-:W-:-:S02]  /*a110*/  MOV R95, 0xffffffff ;  /* 0xffffffff005f7802 */ /* 0x000fc40000000f00 */
[----:B------:R-:W-:Y:S02]  /*a120*/  MOV R88, 0xa140 ;  /* 0x0000a14000587802 */ /* 0x000fe40000000f00 */
[----:B------:R-:W-:Y:S05]  /*a130*/  CALL.REL.NOINC `($__internal_95_$__cuda_sm70_shflsync_up) ;  /* 0x000007e000007944 */ /* 0x000fea0003c00000 */
[----:B------:R-:W-:Y:S01]  /*a140*/  HFMA2.MMA R159, -RZ, RZ, 0, 0 ;  /* 0x00000000ff9f7435 */ /* 0x000fe200000001ff */
[----:B------:R-:W-:Y:S02]  /*a150*/  MOV R94, R91 ;  /* 0x0000005b005e7202 */ /* 0x000fe40000000f00 */
[----:B-1----:R-:W-:Y:S02]  /*a160*/  MOV R93, R90 ;  /* 0x0000005a005d7202 */ /* 0x002fe40000000f00 */
[----:B------:R-:W-:Y:S02]  /*a170*/  MOV R90, R122 ;  /* 0x0000007a005a7202 */ /* 0x000fe40000000f00 */
[----:B------:R-:W-:Y:S02]  /*a180*/  MOV R91, 0xa1a0 ;  /* 0x0000a1a0005b7802 */ /* 0x000fe40000000f00 */
[----:B------:R-:W-:Y:S05]  /*a190*/  CALL.REL.NOINC `($__internal_94_$__cuda_sm70_shflsync_idx_p) ;  /* 0x000006e000007944 */ /* 0x000fea0003c00000 */
[----:B-1----:R-:W-:Y:S01]  /*a1a0*/  MOV R88, R159 ;  /* 0x0000009f00587202 */ /* 0x002fe20000000f00 */
[----:B------:R-:W-:Y:S01]  /*a1b0*/  HFMA2.MMA R159, -RZ, RZ, 0, 0 ;  /* 0x00000000ff9f7435 */ /* 0x000fe200000001ff */
[----:B------:R-:W-:Y:S02]  /*a1c0*/  MOV R90, R123 ;  /* 0x0000007b005a7202 */ /* 0x000fe40000000f00 */
[----:B------:R-:W-:-:S03]  /*a1d0*/  MOV R91, 0xa1f0 ;  /* 0x0000a1f0005b7802 */ /* 0x000fc60000000f00 */
[----:B--2--5:R-:W-:Y:S05]  /*a1e0*/  CALL.REL.NOINC `($__internal_94_$__cuda_sm70_shflsync_idx_p) ;  /* 0x0000069000007944 */ /* 0x024fea0003c00000 */
[----:B-1----:R-:W-:Y:S01]  /*a1f0*/  MOV R89, R159 ;  /* 0x0000009f00597202 */ /* 0x002fe20000000f00 */
[----:B--2--5:R-:W-:Y:S05]  /*a200*/  BRA `(.L_x_2394) ;  /* 0xffffbaf000007947 */ /* 0x024fea000383ffff */
.L_x_2348:
[----:B------:R-:W-:Y:S01]  /*a210*/  HFMA2.MMA R159, -RZ, RZ, 0, 5.9604644775390625e-08 ;  /* 0x00000001ff9f7435 */ /* 0x000fe200000001ff */
[----:B------:R-:W-:-:S02]  /*a220*/  MOV R91, R94 ;  /* 0x0000005e005b7202 */ /* 0x000fc40000000f00 */
[----:B------:R-:W-:-:S03]  /*a230*/  MOV R90, 0xa250 ;  /* 0x0000a250005a7802 */ /* 0x000fc60000000f00 */
[----:B------:R-:W-:Y:S05]  /*a240*/  CALL.REL.NOINC `($__internal_93_$__cuda_sm70_shflsync_down) ;  /* 0x000005a000007944 */ /* 0x000fea0003c00000 */
[----:B-1----:R-:W-:Y:S01]  /*a250*/  MOV R92, R159 ;  /* 0x0000009f005c7202 */ /* 0x002fe20000000f00 */
[----:B0-2--5:R-:W-:Y:S05]  /*a260*/  BRA `(.L_x_2395) ;  /* 0xffffc0a000007947 */ /* 0x025fea000383ffff */
.L_x_2349:
[----:B------:R-:W-:Y:S01]  /*a270*/  HFMA2.MMA R159, -RZ, RZ, 0, 5.9604644775390625e-08 ;  /* 0x00000001ff9f7435 */ /* 0x000fe200000001ff */
[----:B------:R-:W-:Y:S02]  /*a280*/  MOV R91, R95 ;  /* 0x0000005f005b7202 */ /* 0x000fe40000000f00 */
[----:B------:R-:W-:-:S03]  /*a290*/  MOV R90, 0xa2b0 ;  /* 0x0000a2b0005a7802 */ /* 0x000fc60000000f00 */
[----:B01----:R-:W-:Y:S05]  /*a2a0*/  CALL.REL.NOINC `($__internal_93_$__cuda_sm70_shflsync_down) ;  /* 0x0000054000007944 */ /* 0x003fea0003c00000 */
[C---:B------:R-:W-:Y:S02]  /*a2b0*/  FMUL.FTZ R92, R94.reuse, R92 ;  /* 0x0000005c5e5c7220 */ /* 0x040fe40000410000 */
[C---:B-1----:R-:W-:Y:S01]  /*a2c0*/  FFMA.FTZ R90, R94.reuse, R159, R95 ;  /* 0x0000009f5e5a7223 */ /* 0x042fe2000001005f */
[----:B------:R-:W-:Y:S02]  /*a2d0*/  MOV R159, 0x2 ;  /* 0x00000002009f7802 */ /* 0x000fe40000000f00 */
[----:B------:R-:W-:Y:S02]  /*a2e0*/  FSEL R94, R94, R92, !P4 ;  /* 0x0000005c5e5e7208 */ /* 0x000fe40006000000 */
[----:B------:R-:W-:-:S02]  /*a2f0*/  FSEL R95, R95, R90, !P4 ;  /* 0x0000005a5f5f7208 */ /* 0x000fc40006000000 */
[----:B------:R-:W-:Y:S02]  /*a300*/  MOV R91, R94 ;  /* 0x0000005e005b7202 */ /* 0x000fe40000000f00 */
[----:B------:R-:W-:Y:S02]  /*a310*/  MOV R90, 0xa330 ;  /* 0x0000a330005a7802 */ /* 0x000fe40000000f00 */
[----:B0-2--5:R-:W-:Y:S05]  /*a320*/  CALL.REL.NOINC `($__internal_93_$__cuda_sm70_shflsync_down) ;  /* 0x000004c000007944 */ /* 0x025fea0003c00000 */
[----:B-1----:R-:W-:Y:S01]  /*a330*/  MOV R92, R159 ;  /* 0x0000009f005c7202 */ /* 0x002fe20000000f00 */
[----:B------:R-:W-:Y:S01]  /*a340*/  HFMA2.MMA R159, -RZ, RZ, 0, 1.1920928955078125e-07 ;  /* 0x00000002ff9f7435 */ /* 0x000fe200000001ff */
[----:B------:R-:W-:Y:S02]  /*a350*/  MOV R91, R95 ;  /* 0x0000005f005b7202 */ /* 0x000fe40000000f00 */
[----:B------:R-:W-:-:S03]  /*a360*/  MOV R90, 0xa380 ;  /* 0x0000a380005a7802 */ /* 0x000fc60000000f00 */
[----:B0-2--5:R-:W-:Y:S05]  /*a370*/  CALL.REL.NOINC `($__internal_93_$__cuda_sm70_shflsync_down) ;  /* 0x0000047000007944 */ /* 0x025fea0003c00000 */
[----:B-1----:R-:W-:Y:S01]  /*a380*/  @!P3 FFMA.FTZ R95, R94, R159, R95 ;  /* 0x0000009f5e5fb223 */ /* 0x002fe2000001005f */
[----:B------:R-:W-:Y:S01]  /*a390*/  MOV R159, 0x4 ;  /* 0x00000004009f7802 */ /* 0x000fe20000000f00 */
[----:B------:R-:W-:Y:S01]  /*a3a0*/  @!P3 FMUL.FTZ R94, R92, R94 ;  /* 0x0000005e5c5eb220 */ /* 0x000fe20000410000 */
[----:B------:R-:W-:-:S04]  /*a3b0*/  MOV R90, 0xa3e0 ;  /* 0x0000a3e0005a7802 */ /* 0x000fc80000000f00 */
[----:B------:R-:W-:Y:S02]  /*a3c0*/  MOV R91, R94 ;  /* 0x0000005e005b7202 */ /* 0x000fe40000000f00 */
[----:B0-2--5:R-:W-:Y:S05]  /*a3d0*/  CALL.REL.NOINC `($__internal_93_$__cuda_sm70_shflsync_down) ;  /* 0x0000041000007944 */ /* 0x025fea0003c00000 */
[----:B-1----:R-:W-:Y:S01]  /*a3e0*/  MOV R92, R159 ;  /* 0x0000009f005c7202 */ /* 0x002fe20000000f00 */
[----:B------:R-:W-:Y:S01]  /*a3f0*/  HFMA2.MMA R159, -RZ, RZ, 0, 2.384185791015625e-07 ;  /* 0x00000004ff9f7435 */ /* 0x000fe200000001ff */
[----:B------:R-:W-:Y:S02]  /*a400*/  MOV R91, R95 ;  /* 0x0000005f005b7202 */ /* 0x000fe40000000f00 */
[----:B------:R-:W-:-:S03]  /*a410*/  MOV R90, 0xa430 ;  /* 0x0000a430005a7802 */ /* 0x000fc60000000f00 */
[----:B0-2--5:R-:W-:Y:S05]  /*a420*/  CALL.REL.NOINC `($__internal_93_$__cuda_sm70_shflsync_down) ;  /* 0x000003c000007944 */ /* 0x025fea0003c00000 */
[----:B-1----:R-:W-:Y:S01]  /*a430*/  @!P2 FFMA.FTZ R95, R94, R159, R95 ;  /* 0x0000009f5e5fa223 */ /* 0x002fe2000001005f */
[----:B------:R-:W-:Y:S01]  /*a440*/  HFMA2.MMA R159, -RZ, RZ, 0, 4.76837158203125e-07 ;  /* 0x00000008ff9f7435 */ /* 0x000fe200000001ff */
[----:B------:R-:W-:Y:S01]  /*a450*/  @!P2 FMUL.FTZ R94, R92, R94 ;  /* 0x0000005e5c5ea220 */ /* 0x000fe20000410000 */
[----:B------:R-:W-:Y:S02]  /*a460*/  MOV R90, 0xa4b0 ;  /* 0x0000a4b0005a7802 */ /* 0x000fe40000000f00 */
[----:B------:R-:W-:Y:S02]  /*a470*/  MOV R92, R95 ;  /* 0x0000005f005c7202 */ /* 0x000fe40000000f00 */
[----:B------:R-:W-:-:S04]  /*a480*/  MOV R95, R94 ;  /* 0x0000005e005f7202 */ /* 0x000fc80000000f00 */
[----:B------:R-:W-:Y:S02]  /*a490*/  MOV R91, R95 ;  /* 0x0000005f005b7202 */ /* 0x000fe40000000f00 */
[----:B0-2--5:R-:W-:Y:S05]  /*a4a0*/  CALL.REL.NOINC `($__internal_93_$__cuda_sm70_shflsync_down) ;  /* 0x0000034000007944 */ /* 0x025fea0003c00000 */
[----:B-1----:R-:W-:Y:S01]  /*a4b0*/  MOV R93, R159 ;  /* 0x0000009f005d7202 */ /* 0x002fe20000000f00 */
[----:B------:R-:W-:Y:S01]  /*a4c0*/  HFMA2.MMA R159, -RZ, RZ, 0, 4.76837158203125e-07 ;  /* 0x00000008ff9f7435 */ /* 0x000fe200000001ff */
[----:B------:R-:W-:Y:S02]  /*a4d0*/  MOV R91, R92 ;  /* 0x0000005c005b7202 */ /* 0x000fe40000000f00 */
[----:B------:R-:W-:-:S03]  /*a4e0*/  MOV R90, 0xa500 ;  /* 0x0000a500005a7802 */ /* 0x000fc60000000f00 */
[----:B0-2--5:R-:W-:Y:S05]  /*a4f0*/  CALL.REL.NOINC `($__internal_93_$__cuda_sm70_shflsync_down) ;  /* 0x000002f000007944 */ /* 0x025fea0003c00000 */
[----:B-1----:R-:W-:Y:S01]  /*a500*/  @!P1 FFMA.FTZ R92, R95, R159, R92 ;  /* 0x0000009f5f5c9223 */ /* 0x002fe2000001005c */
[----:B------:R-:W-:Y:S01]  /*a510*/  HFMA2.MMA R159, -RZ, RZ, 0, 9.5367431640625e-07 ;  /* 0x00000010ff9f7435 */ /* 0x000fe200000001ff */
[----:B------:R-:W-:Y:S01]  /*a520*/  @!P1 FMUL.FTZ R95, R93, R95 ;  /* 0x0000005f5d5f9220 */ /* 0x000fe20000410000 */
[----:B------:R-:W-:Y:S02]  /*a530*/  MOV R90, 0xa570 ;  /* 0x0000a570005a7802 */ /* 0x000fe40000000f00 */
[----:B------:R-:W-:Y:S02]  /*a540*/  MOV R94, R92 ;  /* 0x0000005c005e7202 */ /* 0x000fe40000000f00 */
[----:B------:R-:W-:-:S02]  /*a550*/  MOV R91, R95 ;  /* 0x0000005f005b7202 */ /* 0x000fc40000000f00 */
[----:B0-2--5:R-:W-:Y:S05]  /*a560*/  CALL.REL.NOINC `($__internal_93_$__cuda_sm70_shflsync_down) ;  /* 0x0000028000007944 */ /* 0x025fea0003c00000 */
[----:B-1----:R-:W-:Y:S01]  /*a570*/  MOV R92, R159 ;  /* 0x0000009f005c7202 */ /* 0x002fe20000000f00 */
[----:B------:R-:W-:Y:S01]  /*a580*/  HFMA2.MMA R159, -RZ, RZ, 0, 9.5367431640625e-07 ;  /* 0x00000010ff9f7435 */ /* 0x000fe200000001ff */
[----:B------:R-:W-:-:S02]  /*a590*/  MOV R91, R94 ;  /* 0x0000005e005b7202 */ /* 0x000fc40000000f00 */
[----:B------:R-:W-:-:S03]  /*a5a0*/  MOV R90, 0xa5c0 ;  /* 0x0000a5c0005a7802 */ /* 0x000fc60000000f00 */
[----:B0-2--5:R-:W-:Y:S05]  /*a5b0*/  CALL.REL.NOINC `($__internal_93_$__cuda_sm70_shflsync_down) ;  /* 0x0000023000007944 */ /* 0x025fea0003c00000 */
[----:B-1----:R-:W-:Y:S01]  /*a5c0*/  @!P0 FFMA.FTZ R94, R95, R159, R94 ;  /* 0x0000009f5f5e8223 */ /* 0x002fe2000001005e */
[----:B------:R-:W-:Y:S01]  /*a5d0*/  MOV R159, RZ ;  /* 0x000000ff009f7202 */ /* 0x000fe20000000f00 */
[----:B------:R-:W-:Y:S01]  /*a5e0*/  @!P0 FMUL.FTZ R95, R92, R95 ;  /* 0x0000005f5c5f8220 */ /* 0x000fe20000410000 */
[----:B------:R-:W-:-:S04]  /*a5f0*/  MOV R91, 0xa620 ;  /* 0x0000a620005b7802 */ /* 0x000fc80000000f00 */
[----:B------:R-:W-:Y:S02]  /*a600*/  MOV R90, R95 ;  /* 0x0000005f005a7202 */ /* 0x000fe40000000f00 */
[----:B0-2--5:R-:W-:Y:S05]  /*a610*/  CALL.REL.NOINC `($__internal_94_$__cuda_sm70_shflsync_idx_p) ;  /* 0x0000026000007944 */ /* 0x025fea0003c00000 */
[----:B-1----:R-:W-:Y:S01]  /*a620*/  MOV R92, R159 ;  /* 0x0000009f005c7202 */ /* 0x002fe20000000f00 */
[----:B------:R-:W-:Y:S01]  /*a630*/  HFMA2.MMA R159, -RZ, RZ, 0, 0 ;  /* 0x00000000ff9f7435 */ /* 0x000fe200000001ff */
[----:B------:R-:W-:Y:S02]  /*a640*/  MOV R90, R94 ;  /* 0x0000005e005a7202 */ /* 0x000fe40000000f00 */
[----:B------:R-:W-:-:S03]  /*a650*/  MOV R91, 0xa670 ;  /* 0x0000a670005b7802 */ /* 0x000fc60000000f00 */
[----:B--2--5:R-:W-:Y:S05]  /*a660*/  CALL.REL.NOINC `($__internal_94_$__cuda_sm70_shflsync_idx_p) ;  /* 0x0000021000007944 */ /* 0x024fea0003c00000 */
[----:B------:R-:W-:Y:S02]  /*a670*/  MOV R93, R92 ;  /* 0x0000005c005d7202 */ /* 0x000fe40000000f00 */
[----:B-1----:R-:W-:Y:S01]  /*a680*/  MOV R92, R159 ;  /* 0x0000009f005c7202 */ /* 0x002fe20000000f00 */
[----:B------:R-:W-:Y:S01]  /*a690*/  HFMA2.MMA R159, -RZ, RZ, 0, 5.9604644775390625e-08 ;  /* 0x00000001ff9f7435 */ /* 0x000fe200000001ff */
[----:B------:R-:W-:Y:S02]  /*a6a0*/  MOV R91, R95 ;  /* 0x0000005f005b7202 */ /* 0x000fe40000000f00 */
[----:B------:R-:W-:-:S03]  /*a6b0*/  MOV R90, 0xa6d0 ;  /* 0x0000a6d0005a7802 */ /* 0x000fc60000000f00 */
[----:B--2--5:R-:W-:Y:S05]  /*a6c0*/  CALL.REL.NOINC `($__internal_93_$__cuda_sm70_shflsync_down) ;  /* 0x0000012000007944 */ /* 0x024fea0003c00000 */
[----:B-1----:R-:W-:Y:S01]  /*a6d0*/  MOV R160, R159 ;  /* 0x0000009f00a07202 */ /* 0x002fe20000000f00 */
[----:B------:R-:W-:Y:S01]  /*a6e0*/  HFMA2.MMA R159, -RZ, RZ, 0, 5.9604644775390625e-08 ;  /* 0x00000001ff9f7435 */ /* 0x000fe200000001ff */
[----:B------:R-:W-:-:S02]  /*a6f0*/  MOV R91, R94 ;  /* 0x0000005e005b7202 */ /* 0x000fc40000000f00 */
[----:B------:R-:W-:-:S03]  /*a700*/  MOV R90, 0xa720 ;  /* 0x0000a720005a7802 */ /* 0x000fc60000000f00 */
[----:B0-2--5:R-:W-:Y:S05]  /*a710*/  CALL.REL.NOINC `($__internal_93_$__cuda_sm70_shflsync_down) ;  /* 0x000000d000007944 */ /* 0x025fea0003c00000 */
[----:B-1----:R-:W-:Y:S01]  /*a720*/  MOV R95, R159 ;  /* 0x0000009f005f7202 */ /* 0x002fe20000000f00 */
[----:B------:R-:W-:Y:S01]  /*a730*/  HFMA2.MMA R159, -RZ, RZ, 0, 0 ;  /* 0x00000000ff9f7435 */ /* 0x000fe200000001ff */
[----:B------:R-:W-:Y:S02]  /*a740*/  MOV R94, R160 ;  /* 0x000000a0005e7202 */ /* 0x000fe40000000f00 */
[----:B------:R-:W-:Y:S02]  /*a750*/  MOV R90, R88 ;  /* 0x00000058005a7202 */ /* 0x000fe40000000f00 */
[----:B------:R-:W-:Y:S02]  /*a760*/  MOV R91, 0xa780 ;  /* 0x0000a780005b7802 */ /* 0x000fe40000000f00 */
[----:B0-2--5:R-:W-:Y:S05]  /*a770*/  CALL.REL.NOINC `($__internal_94_$__cuda_sm70_shflsync_idx_p) ;  /* 0x0000010000007944 */ /* 0x025fea0003c00000 */
[----:B-1----:R-:W-:Y:S01]  /*a780*/  MOV R160, R159 ;  /* 0x0000009f00a07202 */ /* 0x002fe20000000f00 */
[----:B------:R-:W-:Y:S01]  /*a790*/  HFMA2.MMA R159, -RZ, RZ, 0, 0 ;  /* 0x00000000ff9f7435 */ /* 0x000fe200000001ff */
[----:B------:R-:W-:Y:S02]  /*a7a0*/  MOV R90, R89 ;  /* 0x00000059005a7202 */ /* 0x000fe40000000f00 */
[----:B------:R-:W-:-:S03]  /*a7b0*/  MOV R91, 0xa7d0 ;  /* 0x0000a7d0005b7802 */ /* 0x000fc60000000f00 */
[----:B--2--5:R-:W-:Y:S05]  /*a7c0*/  CALL.REL.NOINC `($__internal_94_$__cuda_sm70_shflsync_idx_p) ;  /* 0x000000b000007944 */ /* 0x024fea0003c00000 */
[----:B-1----:R-:W-:Y:S01]  /*a7d0*/  MOV R91, R159 ;  /* 0x0000009f005b7202 */ /* 0x002fe20000000f00 */
[----:B--2--5:R-:W-:Y:S05]  /*a7e0*/  BRA `(.L_x_2396) ;  /* 0xffffbcc000007947 */ /* 0x024fea000383ffff */
        .weak           $__internal_93_$__cuda_sm70_shflsync_down
        .type           $__internal_93_$__cuda_sm70_shflsync_down,@function
        .size           $__internal_93_$__cuda_sm70_shflsync_down,($__internal_94_$__cuda_sm70_shflsync_idx_p - $__internal_93_$__cuda_sm70_shflsync_down)
$__internal_93_$__cuda_sm70_shflsync_down:
        /* <DEDUP_REMOVED lines=8> */
[----:B------:R-:W-:Y:S05]  /*a870*/  RET.REL.NODEC R90 `(_Z25selective_scan_bwd_kernelI32Selective_Scan_bwd_kernel_traitsILi128ELi16ELb1ELb1ELb1ELb1ELb1EffEEv12SSMParamsBwd) ;  /* 0xffff57805a007950 */ /* 0x000fea0003c3ffff */
        .weak           $__internal_94_$__cuda_sm70_shflsync_idx_p
        .type           $__internal_94_$__cuda_sm70_shflsync_idx_p,@function
        .size           $__internal_94_$__cuda_sm70_shflsync_idx_p,($__internal_95_$__cuda_sm70_shflsync_up - $__internal_94_$__cuda_sm70_shflsync_idx_p)
$__internal_94_$__cuda_sm70_shflsync_idx_p:
        /* <DEDUP_REMOVED lines=9> */
[----:B0-----:R-:W-:Y:S05]  /*a910*/  RET.REL.NODEC R90 `(_Z25selective_scan_bwd_kernelI32Selective_Scan_bwd_kernel_traitsILi128ELi16ELb1ELb1ELb1ELb1ELb1EffEEv12SSMParamsBwd) ;  /* 0xffff56e05a007950 */ /* 0x001fea0003c3ffff */
        .weak           $__internal_95_$__cuda_sm70_shflsync_up
        .type           $__internal_95_$__cuda_sm70_shflsync_up,@function
        .size           $__internal_95_$__cuda_sm70_shflsync_up,(.L_x_8911 - $__internal_95_$__cuda_sm70_shflsync_up)
$__internal_95_$__cuda_sm70_shflsync_up:
[----:B------:R-:W-:Y:S04]  /*a920*/  WARPSYNC R95 ;  /* 0x0000005f00007348 */ /* 0x000fe80003800000 */
[----:B------:R0:W1:Y:S02]  /*a930*/  SHFL.UP PT, R90, R89, R90, R96 ;  /* 0x0400005a595a7389 */ /* 0x00006400000e0060 */
[----:B0-----:R-:W-:-:S04]  /*a940*/  MOV R89, 0x0 ;  /* 0x0000000000597802 */ /* 0x001fc80000000f00 */
[----:B------:R-:W-:Y:S05]  /*a950*/  RET.REL.NODEC R88 `(_Z25selective_scan_bwd_kernelI32Selective_Scan_bwd_kernel_traitsILi128ELi16ELb1ELb1ELb1ELb1ELb1EffEEv12SSMParamsBwd) ;  /* 0xffff56a058007950 */ /* 0x000fea0003c3ffff */
.L_x_2397:
        /* <DEDUP_REMOVED lines=10> */
.L_x_8911:


//--------------------- .text._Z25selective_scan_bwd_kernelI32Selective_Scan_bwd_kernel_traitsILi64ELi16ELb0ELb0ELb0ELb0ELb0EffEEv12SSMParamsBwd --------------------------
	.section	.text._Z25selective_scan_bwd_kernelI32Selective_Scan_bwd_kernel_traitsILi64ELi16ELb0ELb0ELb0ELb0ELb0EffEEv12SSMParamsBwd,"ax",@progbits
	.sectioninfo	@"SHI_REGISTERS=215"
	.align	128
        .global         _Z25selective_scan_bwd_kernelI32Selective_Scan_bwd_kernel_traitsILi64ELi16ELb0ELb0ELb0ELb0ELb0EffEEv12SSMParamsBwd
        .type           _Z25selective_scan_bwd_kernelI32Selective_Scan_bwd_kernel_traitsILi64ELi16ELb0ELb0ELb0ELb0ELb0EffEEv12SSMParamsBwd,@function
        .size           _Z25selective_scan_bwd_kernelI32Selective_Scan_bwd_kernel_traitsILi64ELi16ELb0ELb0ELb0ELb0ELb0EffEEv12SSMParamsBwd,(.L_x_8914 - _Z25selective_scan_bwd_kernelI32Selective_Scan_bwd_kernel_traitsILi64ELi16ELb0ELb0ELb0ELb0ELb0EffEEv12SSMParamsBwd)
        .other          _Z25selective_scan_bwd_kernelI32Selective_Scan_bwd_kernel_traitsILi64ELi16ELb0ELb0ELb0ELb0ELb0EffEEv12SSMParamsBwd,@"STO_CUDA_ENTRY STV_DEFAULT"
_Z25selective_scan_bwd_kernelI32Selective_Scan_bwd_kernel_traitsILi64ELi16ELb0ELb0ELb0ELb0ELb0EffEEv12SSMParamsBwd:
.text._Z25selective_scan_bwd_kernelI32Selective_Scan_bwd_kernel_traitsILi64ELi16ELb0ELb0ELb0ELb0ELb0EffEEv12SSMParamsBwd:
[----:B------:R-:W-:Y:S02]  /*0000*/  MOV R1, c[0x0][0x28] ;  /* 0x00000a0000017a02 */ /* 0x000fe40000000f00 */
[----:B------:R-:W0:Y:S01]  /*0010*/  S2R R157, SR_CTAID.X ;  /* 0x00000000009d7919 */ /* 0x000e220000002500 */
[----:B------:R-:W-:Y:S01]  /*0020*/  ISETP.NE.U32.AND P0, PT, RZ, c[0x0][0x238], PT ;  /* 0x00008e00ff007a0c */ /* 0x000fe20003f05070 */
[----:B------:R-:W-:Y:S01]  /*0030*/  CS2R R158, SRZ ;  /* 0x00000000009e7805 */ /* 0x000fe2000001ff00 */
[----:B------:R-:W-:Y:S01]  /*0040*/  ISETP.NE.U32.AND P1, PT, RZ, c[0x0][0x250], PT ;  /* 0x00009400ff007a0c */ /* 0x000fe20003f25070 */
[----:B------:R-:W1:Y:S01]  /*0050*/  S2R R161, SR_CTAID.Y ;  /* 0x0000000000a17919 */ /* 0x000e620000002600 */
[----:B------:R-:W-:Y:S01]  /*0060*/  ISETP.NE.AND.EX P0, PT, RZ, c[0x0][0x23c], PT, P0 ;  /* 0x00008f00ff007a0c */ /* 0x000fe20003f05300 */
[----:B------:R-:W-:Y:S01]  /*0070*/  ULDC.64 UR4, c[0x0][0x118] ;  /* 0x0000460000047ab9 */ /* 0x000fe20000000a00 */
[----:B------:R-:W-:Y:S02]  /*0080*/  ISETP.NE.AND.EX P1, PT, RZ, c[0x0][0x254], PT, P1 ;  /* 0x00009500ff007a0c */ /* 0x000fe40003f25310 */
[----:B0-----:R-:W-:Y:S02]  /*0090*/  SHF.R.S32.HI R156, RZ, 0x1f, R157 ;  /* 0x0000001fff9c7819 */ /* 0x001fe4000001149d */
[----:B-1----:R-:W-:-:S07]  /*00a0*/  SHF.R.S32.HI R160, RZ, 0x1f, R161 ;  /* 0x0000001fffa07819 */ /* 0x002fce00000114a1 */
[C---:B------:R-:W-:Y:S01]  /*00b0*/  @P0 LEA R8, P2, R161.reuse, c[0x0][0x238], 0x2 ;  /* 0x00008e00a1080a11 */ /* 0x040fe200078410ff */
[C---:B------:R-:W-:Y:S01]  /*00c0*/  IMAD R0, R156.reuse, c[0x0][0x1d0], RZ ;  /* 0x000074009c007a24 */ /* 0x040fe200078e02ff */
[C---:B------:R-:W-:Y:S02]  /*00d0*/  @P1 LEA R10, P3, R161.reuse, c[0x0][0x250], 0x2 ;  /* 0x00009400a10a1a11 */ /* 0x040fe400078610ff */
[C-C-:B------:R-:W-:Y:S01]  /*00e0*/  @P0 LEA.HI.X R9, R161.reuse, c[0x0][0x23c], R160.reuse, 0x2, P2 ;  /* 0x00008f00a1090a11 */ /* 0x140fe200010f14a0 */
[----:B------:R-:W-:Y:S01]  /*00f0*/  IMAD R12, R156, c[0x0][0x1e0], RZ ;  /* 0x000078009c0c7a24 */ /* 0x000fe200078e02ff */
[----:B------:R-:W-:Y:S01]  /*0100*/  @P1 LEA.HI.X R11, R161, c[0x0][0x254], R160, 0x2, P3 ;  /* 0x00009500a10b1a11 */ /* 0x000fe200018f14a0 */
[C---:B------:R-:W-:Y:S02]  /*0110*/  IMAD.WIDE.U32 R2, R157.reuse, c[0x0][0x1d0], RZ ;  /* 0x000074009d027a25 */ /* 0x040fe400078e00ff */
[----:B------:R0:W5:Y:S02]  /*0120*/  @P0 LDG.E R159, [R8.64] ;  /* 0x00000004089f0981 */ /* 0x000164000c1e1900 */
[----:B------:R-:W-:-:S02]  /*0130*/  IMAD R13, R157, c[0x0][0x1d4], R0 ;  /* 0x000075009d0d7a24 */ /* 0x000fc400078e0200 */
[----:B------:R-:W-:Y:S01]  /*0140*/  IMAD.WIDE.U32 R4, R157, c[0x0][0x1e0], RZ ;  /* 0x000078009d047a25 */ /* 0x000fe200078e00ff */
[----:B------:R1:W5:Y:S01]  /*0150*/  @P1 LDG.E R158, [R10.64] ;  /* 0x000000040a9e1981 */ /* 0x000362000c1e1900 */
[----:B------:R-:W-:Y:S01]  /*0160*/  ISETP.NE.U32.AND P0, PT, RZ, c[0x0][0x260], PT ;  /* 0x00009800ff007a0c */ /* 0x000fe20003f05070 */
[----:B------:R-:W-:Y:S01]  /*0170*/  HFMA2.MMA R154, -RZ, RZ, 0, 0 ;  /* 0x00000000ff9a7435 */ /* 0x000fe200000001ff */
[----:B------:R-:W-:Y:S01]  /*0180*/  IMAD R14, R156, c[0x0][0x278], RZ ;  /* 0x00009e009c0e7a24 */ /* 0x000fe200078e02ff */
[----:B------:R-:W-:Y:S01]  /*0190*/  IADD3 R3, R3, R13, RZ ;  /* 0x0000000d03037210 */ /* 0x000fe20007ffe0ff */
[C---:B0-----:R-:W-:Y:S01]  /*01a0*/  IMAD R9, R157.reuse, c[0x0][0x1e4], R12 ;  /* 0x000079009d097a24 */ /* 0x041fe200078e020c */
[----:B------:R-:W-:Y:S01]  /*01b0*/  MOV R12, c[0x0][0x174] ;  /* 0x00005d00000c7a02 */ /* 0x000fe20000000f00 */
[C---:B------:R-:W-:Y:S01]  /*01c0*/  IMAD.WIDE.U32 R6, R157.reuse, c[0x0][0x278], RZ ;  /* 0x00009e009d067a25 */ /* 0x040fe200078e00ff */
[----:B------:R-:W-:Y:S02]  /*01d0*/  ISETP.NE.AND.EX P0, PT, RZ, c[0x0][0x264], PT, P0 ;  /* 0x00009900ff007a0c */ /* 0x000fe40003f05300 */
[----:B------:R-:W-:Y:S01]  /*01e0*/  SHF.L.U32 R155, R12, 0xa, RZ ;  /* 0x0000000a0c9b7819 */ /* 0x000fe200000006ff */
[----:B-1----:R-:W-:Y:S01]  /*01f0*/  IMAD R11, R157, c[0x0][0x27c], R14 ;  /* 0x00009f009d0b7a24 */ /* 0x002fe200078e020e */
[----:B------:R-:W-:Y:S01]  /*0200*/  IADD3 R5, R5, R9, RZ ;  /* 0x0000000905057210 */ /* 0x000fe20007ffe0ff */
[----:B------:R-:W-:Y:S01]  /*0210*/  IMAD R0, R160, c[0x0][0x1d8], RZ ;  /* 0x00007600a0007a24 */ /* 0x000fe200078e02ff */
[----:B------:R-:W-:Y:S01]  /*0220*/  IADD3 R9, R155, -0x400, RZ ;  /* 0xfffffc009b097810 */ /* 0x000fe20007ffe0ff */
[----:B------:R-:W-:Y:S01]  /*0230*/  IMAD.WIDE.U32 R2, R161, c[0x0][0x1d8], R2 ;  /* 0x00007600a1027a25 */ /* 0x000fe200078e0002 */
[----:B------:R-:W-:-:S02]  /*0240*/  IADD3 R7, R7, R11, RZ ;  /* 0x0000000b07077210 */ /* 0x000fc40007ffe0ff */
[----:B------:R-:W-:Y:S01]  /*0250*/  SHF.R.S32.HI R11, RZ, 0x1f, R9 ;  /* 0x0000001fff0b7819 */ /* 0x000fe20000011409 */
[----:B------:R-:W-:Y:S01]  /*0260*/  IMAD R8, R160, c[0x0][0x1e8], RZ ;  /* 0x00007a00a0087a24 */ /* 0x000fe200078e02ff */
[----:B------:R-:W-:Y:S01]  /*0270*/  IADD3 R149, P1, R9, R2, RZ ;  /* 0x0000000209957210 */ /* 0x000fe20007f3e0ff */
[C---:B------:R-:W-:Y:S01]  /*0280*/  IMAD R0, R161.reuse, c[0x0][0x1dc], R0 ;  /* 0x00007700a1007a24 */ /* 0x040fe200078e0200 */
[----:B------:R-:W-:Y:S01]  /*0290*/  ISETP.GE.AND P3, PT, R12, 0x1, PT ;  /* 0x000000010c00780c */ /* 0x000fe20003f66270 */
[----:B------:R-:W-:-:S03]  /*02a0*/  IMAD.WIDE.U32 R4, R161, c[0x0][0x1e8], R4 ;  /* 0x00007a00a1047a25 */ /* 0x000fc600078e0004 */
[----:B------:R-:W-:Y:S01]  /*02b0*/  IADD3.X R2, R11, R3, R0, P1, !PT ;  /* 0x000000030b027210 */ /* 0x000fe20000ffe400 */
[----:B------:R-:W-:Y:S01]  /*02c0*/  IMAD R8, R161, c[0x0][0x1ec], R8 ;  /* 0x00007b00a1087a24 */ /* 0x000fe200078e0208 */
[----:B------:R-:W-:Y:S01]  /*02d0*/  IADD3 R147, P2, R9, R4, RZ ;  /* 0x0000000409937210 */ /* 0x000fe20007f5e0ff */
[----:B------:R-:W-:Y:S01]  /*02e0*/  IMAD R10, R160, c[0x0][0x280], RZ ;  /* 0x0000a000a00a7a24 */ /* 0x000fe200078e02ff */
[----:B------:R-:W-:Y:S01]  /*02f0*/  ISETP.NE.U32.AND P1, PT, RZ, c[0x0][0x328], PT ;  /* 0x0000ca00ff007a0c */ /* 0x000fe20003f25070 */
[----:B------:R-:W-:Y:S01]  /*0300*/  IMAD.WIDE.U32 R6, R161, c[0x0][0x280], R6 ;  /* 0x0000a000a1067a25 */ /* 0x000fe200078e0006 */
[----:B------:R-:W-:Y:S01]  /*0310*/  IADD3.X R4, R11, R5, R8, P2, !PT ;  /* 0x000000050b047210 */ /* 0x000fe200017fe408 */
[----:B------:R-:W-:Y:S01]  /*0320*/  HFMA2.MMA R8, -RZ, RZ, 0, 0 ;  /* 0x00000000ff087435 */ /* 0x000fe200000001ff */
[----:B------:R-:W-:Y:S01]  /*0330*/  ISETP.NE.U32.AND P2, PT, RZ, c[0x0][0x348], PT ;  /* 0x0000d200ff007a0c */ /* 0x000fe20003f45070 */
[----:B------:R-:W-:Y:S01]  /*0340*/  IMAD R10, R161, c[0x0][0x284], R10 ;  /* 0x0000a100a10a7a24 */ /* 0x000fe200078e020a */
[----:B------:R-:W-:Y:S01]  /*0350*/  ISETP.NE.AND.EX P1, PT, RZ, c[0x0][0x32c], PT, P1 ;  /* 0x0000cb00ff007a0c */ /* 0x000fe20003f25310 */
[----:B------:R-:W-:Y:S01]  /*0360*/  @P0 IMAD R0, R157, c[0x0][0x164], R161 ;  /* 0x000059009d000a24 */ /* 0x000fe200078e02a1 */
[----:B------:R-:W-:Y:S01]  /*0370*/  IADD3 R9, P4, R9, R6, RZ ;  /* 0x0000000609097210 */ /* 0x000fe20007f9e0ff */
[----:B------:R-:W-:Y:S01]  /*0380*/  IMAD.MOV.U32 R153, RZ, RZ, RZ ;  /* 0x000000ffff997224 */ /* 0x000fe200078e00ff */
[----:B------:R-:W-:Y:S01]  /*0390*/  ISETP.NE.AND.EX P2, PT, RZ, c[0x0][0x34c], PT, P2 ;  /* 0x0000d300ff007a0c */ /* 0x000fe20003f45320 */
[----:B------:R-:W-:Y:S01]  /*03a0*/  @P0 IMAD R0, R0, c[0x0][0x174], RZ ;  /* 0x00005d0000000a24 */ /* 0x000fe200078e02ff */
[----:B------:R-:W-:-:S02]  /*03b0*/  IADD3.X R6, R11, R7, R10, P4, !PT ;  /* 0x000000070b067210 */ /* 0x000fc400027fe40a */
[----:B------:R-:W-:Y:S01]  /*03c0*/  LEA R150, P4, R149, c[0x0][0x240], 0x2 ;  /* 0x0000900095967a11 */ /* 0x000fe200078810ff */
[----:B------:R-:W-:Y:S01]  /*03d0*/  @P0 IMAD R0, R0, c[0x0][0x16c], RZ ;  /* 0x00005b0000000a24 */ /* 0x000fe200078e02ff */
[----:B------:R-:W-:Y:S02]  /*03e0*/  LEA R148, P5, R147, c[0x0][0x248], 0x2 ;  /* 0x0000920093947a11 */ /* 0x000fe400078a10ff */
[----:B------:R-:W-:Y:S02]  /*03f0*/  LEA.HI.X R149, R149, c[0x0][0x244], R2, 0x2, P4 ;  /* 0x0000910095957a11 */ /* 0x000fe400020f1402 */
[----:B------:R-:W-:Y:S01]  /*0400*/  @P1 LEA R8, P4, R161, c[0x0][0x328], 0x2 ;  /* 0x0000ca00a1081a11 */ /* 0x000fe200078810ff */
[----:B------:R-:W-:Y:S01]  /*0410*/  CS2R R2, SRZ ;  /* 0x0000000000027805 */ /* 0x000fe2000001ff00 */
[----:B------:R-:W-:Y:S02]  /*0420*/  @P0 MOV R11, 0x8 ;  /* 0x00000008000b0802 */ /* 0x000fe40000000f00 */
[----:B------:R-:W-:-:S02]  /*0430*/  LEA.HI.X R147, R147, c[0x0][0x24c], R4, 0x2, P5 ;  /* 0x0000930093937a11 */ /* 0x000fc400028f1404 */
[----:B------:R-:W-:Y:S01]  /*0440*/  MOV R5, RZ ;  /* 0x000000ff00057202 */ /* 0x000fe20000000f00 */
[----:B------:R-:W-:Y:S01]  /*0450*/  @P0 IMAD.WIDE R10, R0, R11, c[0x0][0x260] ;  /* 0x00009800000a0625 */ /* 0x000fe200078e020b */
[----:B------:R-:W-:Y:S01]  /*0460*/  LEA R146, P6, R9, c[0x0][0x308], 0x2 ;  /* 0x0000c20009927a11 */ /* 0x000fe200078c10ff */
[----:B------:R-:W-:Y:S01]  /*0470*/  @!P0 CS2R R10, SRZ ;  /* 0x00000000000a8805 */ /* 0x000fe2000001ff00 */
[C---:B------:R-:W-:Y:S02]  /*0480*/  @P2 LEA R2, P5, R161.reuse, c[0x0][0x348], 0x2 ;  /* 0x0000d200a1022a11 */ /* 0x040fe400078a10ff */
[----:B------:R-:W-:Y:S02]  /*0490*/  @P1 LEA.HI.X R5, R161, c[0x0][0x32c], R160, 0x2, P4 ;  /* 0x0000cb00a1051a11 */ /* 0x000fe400020f14a0 */
[----:B------:R-:W-:Y:S02]  /*04a0*/  LEA.HI.X R145, R9, c[0x0][0x30c], R6, 0x2, P6 ;  /* 0x0000c30009917a11 */ /* 0x000fe400030f1406 */
[----:B------:R-:W-:-:S02]  /*04b0*/  @P2 LEA.HI.X R3, R161, c[0x0][0x34c], R160, 0x2, P5 ;  /* 0x0000d300a1032a11 */ /* 0x000fc400028f14a0 */
[----:B------:R-:W-:Y:S01]  /*04c0*/  MOV R9, R5 ;  /* 0x0000000500097202 */ /* 0x000fe20000000f00 */
[----:B------:R-:W-:Y:S05]  /*04d0*/  @!P3 BRA `(.L_x_2398) ;  /* 0x00004e400000b947 */ /* 0x000fea0003800000 */
[----:B------:R-:W0:Y:S01]  /*04e0*/  S2R R152, SR_TID.X ;  /* 0x0000000000987919 */ /* 0x000e220000002100 */
[----:B------:R-:W-:Y:S02]  /*04f0*/  MOV R154, RZ ;  /* 0x000000ff009a7202 */ /* 0x000fe40000000f00 */
[----:B------:R-:W-:Y:S01]  /*0500*/  MOV R144, RZ ;  /* 0x000000ff00907202 */ /* 0x000fe20000000f00 */
[----:B------:R-:W1:Y:S01]  /*0510*/  S2R R151, SR_LANEID ;  /* 0x0000000000977919 */ /* 0x000e620000000000 */
[----:B------:R-:W-:Y:S02]  /*0520*/  MOV R153, RZ ;  /* 0x000000ff00997202 */ /* 0x000fe40000000f00 */
[----:B0-----:R-:W-:-:S04]  /*0530*/  SHF.R.S32.HI R5, RZ, 0x1f, R152 ;  /* 0x0000001fff057819 */ /* 0x001fc80000011498 */
[----:B------:R-:W-:-:S04]  /*0540*/  LEA.HI R5, R5, R152, RZ, 0x5 ;  /* 0x0000009805057211 */ /* 0x000fc800078f28ff */
[----:B-1----:R-:W-:Y:S02]  /*0550*/  SHF.R.S32.HI R143, RZ, 0x5, R5 ;  /* 0x00000005ff8f7819 */ /* 0x002fe40000011405 */
.L_x_2420:
[----:B------:R-:W-:Y:S01]  /*0560*/  SHF.L.U32 R0, R152, 0x4, RZ ;  /* 0x0000000498007819 */ /* 0x000fe200000006ff */
[----:B------:R-:W-:Y:S01]  /*0570*/  BAR.SYNC.DEFER_BLOCKING 0x0 ;  /* 0x0000000000007b1d */ /* 0x000fe20000010000 */
[----:B------:R-:W-:Y:S01]  /*0580*/  IADD3 R142, -R144, c[0x0][0x174], RZ ;  /* 0x00005d00908e7a10 */ /* 0x000fe20007ffe1ff */
[----:B------:R-:W-:Y:S01]  /*0590*/  HFMA2.MMA R6, -RZ, RZ, 0, 0 ;  /* 0x00000000ff067435 */ /* 0x000fe200000001ff */
[----:B------:R-:W-:Y:S01]  /*05a0*/  LOP3.LUT R0, R0, 0xfffffe00, RZ, 0xc0, !PT ;  /* 0xfffffe0000007812 */ /* 0x000fe200078ec0ff */
[----:B------:R-:W-:Y:S01]  /*05b0*/  IMAD.MOV.U32 R4, RZ, RZ, R150 ;  /* 0x000000ffff047224 */ /* 0x000fe200078e0096 */
[----:B------:R-:W-:Y:S01]  /*05c0*/  LEA R141, R142, 0xfffffc00, 0xa ;  /* 0xfffffc008e8d7811 */ /* 0x000fe200078e50ff */
[----:B------:R-:W-:Y:S01]  /*05d0*/  CS2R R12, SRZ ;  /* 0x00000000000c7805 */ /* 0x000fe2000001ff00 */
[----:B------:R-:W-:Y:S01]  /*05e0*/  LOP3.LUT R140, R0, 0x1f, R152, 0xf8, !PT ;  /* 0x0000001f008c7812 */ /* 0x000fe200078ef898 */
[----:B------:R-:W-:Y:S01]  /*05f0*/  CS2R R16, SRZ ;  /* 0x0000000000107805 */ /* 0x000fe2000001ff00 */
[----:B------:R-:W-:Y:S01]  /*0600*/  IADD3 R63, -R141, c[0x0][0x168], RZ ;  /* 0x00005a008d3f7a10 */ /* 0x000fe20007ffe1ff */
[----:B------:R-:W-:Y:S01]  /*0610*/  CS2R R20, SRZ ;  /* 0x0000000000147805 */ /* 0x000fe2000001ff00 */
[C---:B------:R-:W-:Y:S01]  /*0620*/  LOP3.LUT R7, R140.reuse, 0x20, RZ, 0xfc, !PT ;  /* 0x000000208c077812 */ /* 0x040fe200078efcff */
[----:B------:R-:W-:Y:S01]  /*0630*/  CS2R R24, SRZ ;  /* 0x0000000000187805 */ /* 0x000fe2000001ff00 */
[-C--:B------:R-:W-:Y:S01]  /*0640*/  ISETP.GE.AND P2, PT, R140, R63.reuse, PT ;  /* 0x0000003f8c00720c */ /* 0x080fe20003f46270 */
[----:B------:R-:W-:Y:S01]  /*0650*/  HFMA2.MMA R29, -RZ, RZ, 0, 0 ;  /* 0x00000000ff1d7435 */ /* 0x000fe200000001ff */
[----:B------:R-:W-:-:S02]  /*0660*/  ISETP.GE.AND P1, PT, R7, R63, PT ;  /* 0x0000003f0700720c */ /* 0x000fc40003f26270 */
[----:B------:R-:W-:Y:S02]  /*0670*/  MOV R5, R149 ;  /* 0x0000009500057202 */ /* 0x000fe40000000f00 */
[C---:B------:R-:W-:Y:S02]  /*0680*/  LOP3.LUT R14, R140.reuse, 0x40, RZ, 0xfc, !PT ;  /* 0x000000408c0e7812 */ /* 0x040fe400078efcff */
[C---:B------:R-:W-:Y:S01]  /*0690*/  LOP3.LUT R15, R140.reuse, 0x60, RZ, 0xfc, !PT ;  /* 0x000000608c0f7812 */ /* 0x040fe200078efcff */
[C---:B------:R-:W-:Y:S01]  /*06a0*/  IMAD.WIDE R4, R140.reuse, 0x4, R4 ;  /* 0x000000048c047825 */ /* 0x040fe200078e0204 */
[C---:B------:R-:W-:Y:S02]  /*06b0*/  LOP3.LUT R18, R140.reuse, 0x80, RZ, 0xfc, !PT ;  /* 0x000000808c127812 */ /* 0x040fe400078efcff */
[C---:B------:R-:W-:Y:S02]  /*06c0*/  LOP3.LUT R19, R140.reuse, 0xa0, RZ, 0xfc, !PT ;  /* 0x000000a08c137812 */ /* 0x040fe400078efcff */
[----:B------:R-:W-:Y:S01]  /*06d0*/  LOP3.LUT R22, R140, 0xc0, RZ, 0xfc, !PT ;  /* 0x000000c08c167812 */ /* 0x000fe200078efcff */
[----:B------:R0:W2:Y:S01]  /*06e0*/  @!P2 LDG.E R6, [R4.64] ;  /* 0x000000040406a981 */ /* 0x0000a2000c1e1900 */
[----:B------:R-:W-:-:S02]  /*06f0*/  ISETP.GE.AND P0, PT, R14, R63, PT ;  /* 0x0000003f0e00720c */ /* 0x000fc40003f06270 */
[C---:B------:R-:W-:Y:S01]  /*0700*/  LOP3.LUT R23, R140.reuse, 0xe0, RZ, 0xfc, !PT ;  /* 0x000000e08c177812 */ /* 0x040fe200078efcff */
[----:B------:R0:W3:Y:S01]  /*0710*/  @!P1 LDG.E R13, [R4.64+0x80] ;  /* 0x00008004040d9981 */ /* 0x0000e2000c1e1900 */
[-C--:B------:R-:W-:Y:S02]  /*0720*/  ISETP.GE.AND P4, PT, R15, R63.reuse, PT ;  /* 0x0000003f0f00720c */ /* 0x080fe40003f86270 */
[----:B------:R-:W-:Y:S02]  /*0730*/  LOP3.LUT R26, R140, 0x100, RZ, 0xfc, !PT ;  /* 0x000001008c1a7812 */ /* 0x000fe400078efcff */
[-C--:B------:R-:W-:Y:S02]  /*0740*/  ISETP.GE.AND P6, PT, R18, R63.reuse, PT ;  /* 0x0000003f1200720c */ /* 0x080fe40003fc6270 */
[-C--:B------:R-:W-:Y:S02]  /*0750*/  ISETP.GE.AND P5, PT, R19, R63.reuse, PT ;  /* 0x0000003f1300720c */ /* 0x080fe40003fa6270 */
[-C--:B------:R-:W-:Y:S01]  /*0760*/  ISETP.GE.AND P3, PT, R22, R63.reuse, PT ;  /* 0x0000003f1600720c */ /* 0x080fe20003f66270 */
[----:B------:R0:W4:Y:S01]  /*0770*/  @!P0 LDG.E R12, [R4.64+0x100] ;  /* 0x00010004040c8981 */ /* 0x000122000c1e1900 */
[----:B------:R-:W-:-:S02]  /*0780*/  ISETP.GE.AND P2, PT, R23, R63, PT ;  /* 0x0000003f1700720c */ /* 0x000fc40003f46270 */
[----:B------:R-:W-:Y:S01]  /*0790*/  ISETP.GE.AND P1, PT, R26, R63, PT ;  /* 0x0000003f1a00720c */ /* 0x000fe20003f26270 */
[----:B------:R0:W4:Y:S01]  /*07a0*/  @!P4 LDG.E R17, [R4.64+0x180] ;  /* 0x000180040411c981 */ /* 0x000122000c1e1900 */
[C---:B------:R-:W-:Y:S02]  /*07b0*/  LOP3.LUT R27, R140.reuse, 0x120, RZ, 0xfc, !PT ;  /* 0x000001208c1b7812 */ /* 0x040fe400078efcff */
[C---:B------:R-:W-:Y:S01]  /*07c0*/  LOP3.LUT R28, R140.reuse, 0x140, RZ, 0xfc, !PT ;  /* 0x000001408c1c7812 */ /* 0x040fe200078efcff */
[----:B------:R0:W4:Y:S01]  /*07d0*/  @!P6 LDG.E R16, [R4.64+0x200] ;  /* 0x000200040410e981 */ /* 0x000122000c1e1900 */
[C---:B------:R-:W-:Y:S02]  /*07e0*/  LOP3.LUT R30, R140.reuse, 0x160, RZ, 0xfc, !PT ;  /* 0x000001608c1e7812 */ /* 0x040fe400078efcff */
[C---:B------:R-:W-:Y:S01]  /*07f0*/  LOP3.LUT R32, R140.reuse, 0x180, RZ, 0xfc, !PT ;  /* 0x000001808c207812 */ /* 0x040fe200078efcff */
[----:B------:R0:W4:Y:S01]  /*0800*/  @!P5 LDG.E R21, [R4.64+0x280] ;  /* 0x000280040415d981 */ /* 0x000122000c1e1900 */
[----:B------:R-:W-:-:S02]  /*0810*/  LOP3.LUT R34, R140, 0x1a0, RZ, 0xfc, !PT ;  /* 0x000001a08c227812 */ /* 0x000fc400078efcff */
[-C--:B------:R-:W-:Y:S01]  /*0820*/  ISETP.GE.AND P0, PT, R27, R63.reuse, PT ;  /* 0x0000003f1b00720c */ /* 0x080fe20003f06270 */
[----:B------:R0:W4:Y:S01]  /*0830*/  @!P3 LDG.E R20, [R4.64+0x300] ;  /* 0x000300040414b981 */ /* 0x000122000c1e1900 */
[----:B------:R-:W-:Y:S02]  /*0840*/  LOP3.LUT R36, R140, 0x1c0, RZ, 0xfc, !PT ;  /* 0x000001c08c247812 */ /* 0x000fe400078efcff */
[-C--:B------:R-:W-:Y:S01]  /*0850*/  ISETP.GE.AND P4, PT, R28, R63.reuse, PT ;  /* 0x0000003f1c00720c */ /* 0x080fe20003f86270 */
[----:B------:R0:W4:Y:S01]  /*0860*/  @!P2 LDG.E R25, [R4.64+0x380] ;  /* 0x000380040419a981 */ /* 0x000122000c1e1900 */
[----:B------:R-:W-:Y:S02]  /*0870*/  LOP3.LUT R38, R140, 0x1e0, RZ, 0xfc, !PT ;  /* 0x000001e08c267812 */ /* 0x000fe400078efcff */
[-C--:B------:R-:W-:Y:S01]  /*0880*/  ISETP.GE.AND P6, PT, R30, R63.reuse, PT ;  /* 0x0000003f1e00720c */ /* 0x080fe20003fc6270 */
[----:B------:R-:W-:Y:S01]  /*0890*/  HFMA2.MMA R35, -RZ, RZ, 0, 0 ;  /* 0x00000000ff237435 */ /* 0x000fe200000001ff */
[-C--:B------:R-:W-:Y:S01]  /*08a0*/  ISETP.GE.AND P5, PT, R32, R63.reuse, PT ;  /* 0x0000003f2000720c */ /* 0x080fe20003fa6270 */
[----:B------:R0:W4:Y:S01]  /*08b0*/  @!P1 LDG.E R24, [R4.64+0x400] ;  /* 0x0004000404189981 */ /* 0x000122000c1e1900 */
[----:B------:R-:W-:-:S02]  /*08c0*/  ISETP.GE.AND P3, PT, R34, R63, PT ;  /* 0x0000003f2200720c */ /* 0x000fc40003f66270 */
[-C--:B------:R-:W-:Y:S01]  /*08d0*/  ISETP.GE.AND P2, PT, R36, R63.reuse, PT ;  /* 0x0000003f2400720c */ /* 0x080fe20003f46270 */
[----:B------:R-:W-:Y:S01]  /*08e0*/  HFMA2.MMA R39, -RZ, RZ, 0, 0 ;  /* 0x00000000ff277435 */ /* 0x000fe200000001ff */
[----:B------:R-:W-:Y:S02]  /*08f0*/  ISETP.GE.AND P1, PT, R38, R63, PT ;  /* 0x0000003f2600720c */ /* 0x000fe40003f26270 */
[----:B------:R-:W-:Y:S01]  /*0900*/  MOV R31, RZ ;  /* 0x000000ff001f7202 */ /* 0x000fe20000000f00 */
[----:B------:R-:W-:Y:S01]  /*0910*/  HFMA2.MMA R41, -RZ, RZ, 0, 0 ;  /* 0x00000000ff297435 */ /* 0x000fe200000001ff */
        /* <DEDUP_REMOVED lines=43> */
[-C--:B------:R-:W-:Y:S02]  /*0bd0*/  ISETP.GE.AND P2, PT, R140, R63.reuse, PT ;  /* 0x0000003f8c00720c */ /* 0x080fe40003f46270 */
[----:B------:R-:W-:Y:S02]  /*0be0*/  ISETP.GE.AND P1, PT, R7, R63, PT ;  /* 0x0000003f0700720c */ /* 0x000fe40003f26270 */
[----:B------:R-:W-:-:S02]  /*0bf0*/  MOV R4, R148 ;  /* 0x0000009400047202 */ /* 0x000fc40000000f00 */
[----:B------:R-:W-:Y:S02]  /*0c00*/  MOV R5, R147 ;  /* 0x0000009300057202 */ /* 0x000fe40000000f00 */
[----:B------:R-:W-:-:S03]  /*0c10*/  ISETP.GE.AND P0, PT, R14, R63, PT ;  /* 0x0000003f0e00720c */ /* 0x000fc60003f06270 */
[----:B------:R-:W-:Y:S01]  /*0c20*/  IMAD.WIDE R4, R140, 0x4, R4 ;  /* 0x000000048c047825 */ /* 0x000fe200078e0204 */
[-C--:B------:R-:W-:Y:S02]  /*0c30*/  ISETP.GE.AND P4, PT, R15, R63.reuse, PT ;  /* 0x0000003f0f00720c */ /* 0x080fe40003f86270 */
[-C--:B------:R-:W-:Y:S02]  /*0c40*/  ISETP.GE.AND P6, PT, R18, R63.reuse, PT ;  /* 0x0000003f1200720c */ /* 0x080fe40003fc6270 */
[-C--:B------:R-:W-:Y:S02]  /*0c50*/  ISETP.GE.AND P5, PT, R19, R63.reuse, PT ;  /* 0x0000003f1300720c */ /* 0x080fe40003fa6270 */
[----:B------:R-:W-:Y:S01]  /*0c60*/  ISETP.GE.AND P3, PT, R22, R63, PT ;  /* 0x0000003f1600720c */ /* 0x000fe20003f66270 */
[----:B--2---:R0:W-:Y:S04]  /*0c70*/  STS [R139.X4], R6 ;  /* 0x000000068b007388 */ /* 0x0041e80000004800 */
[----:B---3--:R-:W-:Y:S04]  /*0c80*/  STS [R138.X4+0x80], R13 ;  /* 0x0000800d8a007388 */ /* 0x008fe80000004800 */
[----:B----4-:R1:W-:Y:S04]  /*0c90*/  STS [R137.X4+0x100], R12 ;  /* 0x0001000c89007388 */ /* 0x0103e80000004800 */
        /* <DEDUP_REMOVED lines=30> */
[----:B0-----:R-:W-:-:S03]  /*0e80*/  MOV R6, RZ ;  /* 0x000000ff00067202 */ /* 0x001fc60000000f00 */
[----:B------:R-:W-:Y:S01]  /*0e90*/  BAR.SYNC.DEFER_BLOCKING 0x0 ;  /* 0x0000000000007b1d */ /* 0x000fe20000010000 */
[----:B-1----:R-:W-:Y:S01]  /*0ea0*/  CS2R R12, SRZ ;  /* 0x00000000000c7805 */ /* 0x002fe2000001ff00 */
[----:B--2---:R-:W-:Y:S01]  /*0eb0*/  CS2R R16, SRZ ;  /* 0x0000000000107805 */ /* 0x004fe2000001ff00 */
[----:B---3--:R-:W-:Y:S01]  /*0ec0*/  CS2R R20, SRZ ;  /* 0x0000000000147805 */ /* 0x008fe2000001ff00 */
[----:B----4-:R-:W-:Y:S01]  /*0ed0*/  CS2R R24, SRZ ;  /* 0x0000000000187805 */ /* 0x010fe2000001ff00 */
[----:B------:R-:W-:Y:S01]  /*0ee0*/  HFMA2.MMA R29, -RZ, RZ, 0, 0 ;  /* 0x00000000ff1d7435 */ /* 0x000fe200000001ff */
[----:B------:R-:W-:Y:S01]  /*0ef0*/  IMAD.MOV.U32 R31, RZ, RZ, RZ ;  /* 0x000000ffff1f7224 */ /* 0x000fe200078e00ff */
[----:B------:R-:W-:Y:S01]  /*0f00*/  HFMA2.MMA R33, -RZ, RZ, 0, 0 ;  /* 0x00000000ff217435 */ /* 0x000fe200000001ff */
[----:B------:R0:W2:Y:S01]  /*0f10*/  @!P2 LDG.E R6, [R4.64] ;  /* 0x000000040406a981 */ /* 0x0000a2000c1e1900 */
[----:B------:R-:W-:-:S03]  /*0f20*/  ISETP.GE.AND P2, PT, R23, R63, PT ;  /* 0x0000003f1700720c */ /* 0x000fc60003f46270 */
[----:B------:R0:W3:Y:S01]  /*0f30*/  @!P1 LDG.E R13, [R4.64+0x80] ;  /* 0x00008004040d9981 */ /* 0x0000e2000c1e1900 */
[----:B------:R-:W-:-:S03]  /*0f40*/  ISETP.GE.AND P1, PT, R26, R63, PT ;  /* 0x0000003f1a00720c */ /* 0x000fc60003f26270 */
[----:B------:R0:W4:Y:S01]  /*0f50*/  @!P0 LDG.E R12, [R4.64+0x100] ;  /* 0x00010004040c8981 */ /* 0x000122000c1e1900 */
        /* <DEDUP_REMOVED lines=12> */
[-C--:B------:R-:W-:Y:S01]  /*1020*/  ISETP.GE.AND P1, PT, R38, R63.reuse, PT ;  /* 0x0000003f2600720c */ /* 0x080fe20003f26270 */
[----:B------:R-:W-:Y:S01]  /*1030*/  HFMA2.MMA R37, -RZ, RZ, 0, 0 ;  /* 0x00000000ff257435 */ /* 0x000fe200000001ff */
[----:B------:R-:W-:Y:S01]  /*1040*/  MOV R35, RZ ;  /* 0x000000ff00237202 */ /* 0x000fe20000000f00 */
[----:B------:R0:W4:Y:S01]  /*1050*/  @!P0 LDG.E R31, [R4.64+0x480] ;  /* 0x00048004041f8981 */ /* 0x000122000c1e1900 */
[----:B------:R-:W-:Y:S02]  /*1060*/  MOV R39, RZ ;  /* 0x000000ff00277202 */ /* 0x000fe40000000f00 */
[----:B------:R-:W-:Y:S01]  /*1070*/  MOV R41, RZ ;  /* 0x000000ff00297202 */ /* 0x000fe20000000f00 */
[----:B------:R0:W4:Y:S04]  /*1080*/  @!P4 LDG.E R29, [R4.64+0x500] ;  /* 0x00050004041dc981 */ /* 0x000128000c1e1900 */
[----:B------:R0:W4:Y:S04]  /*1090*/  @!P6 LDG.E R35, [R4.64+0x580] ;  /* 0x000580040423e981 */ /* 0x000128000c1e1900 */
[----:B------:R0:W4:Y:S04]  /*10a0*/  @!P5 LDG.E R33, [R4.64+0x600] ;  /* 0x000600040421d981 */ /* 0x000128000c1e1900 */
[----:B------:R0:W4:Y:S04]  /*10b0*/  @!P3 LDG.E R39, [R4.64+0x680] ;  /* 0x000680040427b981 */ /* 0x000128000c1e1900 */
[----:B------:R0:W4:Y:S04]  /*10c0*/  @!P2 LDG.E R37, [R4.64+0x700] ;  /* 0x000700040425a981 */ /* 0x000128000c1e1900 */
[----:B------:R0:W4:Y:S01]  /*10d0*/  @!P1 LDG.E R41, [R4.64+0x780] ;  /* 0x0007800404299981 */ /* 0x000122000c1e1900 */
[----:B------:R-:W-:-:S02]  /*10e0*/  ISETP.GE.AND P2, PT, R14, R63, PT ;  /* 0x0000003f0e00720c */ /* 0x000fc40003f46270 */
[-C--:B------:R-:W-:Y:S01]  /*10f0*/  ISETP.GE.AND P1, PT, R140, R63.reuse, PT ;  /* 0x0000003f8c00720c */ /* 0x080fe20003f26270 */
[----:B------:R-:W-:Y:S01]  /*1100*/  HFMA2.MMA R0, -RZ, RZ, 0, 0 ;  /* 0x00000000ff007435 */ /* 0x000fe200000001ff */
[----:B------:R-:W-:Y:S02]  /*1110*/  ISETP.GE.AND P0, PT, R7, R63, PT ;  /* 0x0000003f0700720c */ /* 0x000fe40003f06270 */
[----:B0-----:R-:W-:Y:S01]  /*1120*/  MOV R5, R145 ;  /* 0x0000009100057202 */ /* 0x001fe20000000f00 */
[----:B------:R-:W-:Y:S01]  /*1130*/  IMAD.MOV.U32 R4, RZ, RZ, R146 ;  /* 0x000000ffff047224 */ /* 0x000fe200078e0092 */
[----:B------:R-:W-:-:S03]  /*1140*/  ISETP.GE.AND P4, PT, R18, R63, PT ;  /* 0x0000003f1200720c */ /* 0x000fc60003f86270 */
[----:B------:R-:W-:Y:S01]  /*1150*/  IMAD.WIDE R4, R140, 0x4, R4 ;  /* 0x000000048c047825 */ /* 0x000fe200078e0204 */
[-C--:B------:R-:W-:Y:S02]  /*1160*/  ISETP.GE.AND P6, PT, R15, R63.reuse, PT ;  /* 0x0000003f0f00720c */ /* 0x080fe40003fc6270 */
[-C--:B------:R-:W-:Y:S02]  /*1170*/  ISETP.GE.AND P5, PT, R22, R63.reuse, PT ;  /* 0x0000003f1600720c */ /* 0x080fe40003fa6270 */
[----:B------:R-:W-:Y:S01]  /*1180*/  ISETP.GE.AND P3, PT, R19, R63, PT ;  /* 0x0000003f1300720c */ /* 0x000fe20003f66270 */
[----:B------:R-:W-:Y:S01]  /*1190*/  CS2R R14, SRZ ;  /* 0x00000000000e7805 */ /* 0x000fe2000001ff00 */
[----:B------:R-:W-:Y:S01]  /*11a0*/  HFMA2.MMA R19, -RZ, RZ, 0, 0 ;  /* 0x00000000ff137435 */ /* 0x000fe200000001ff */
[----:B--2---:R0:W-:Y:S04]  /*11b0*/  STS [R139.X4], R6 ;  /* 0x000000068b007388 */ /* 0x0041e80000004800 */
[----:B---3--:R-:W-:Y:S04]  /*11c0*/  STS [R138.X4+0x80], R13 ;  /* 0x0000800d8a007388 */ /* 0x008fe80000004800 */
[----:B----4-:R1:W-:Y:S04]  /*11d0*/  STS [R137.X4+0x100], R12 ;  /* 0x0001000c89007388 */ /* 0x0103e80000004800 */
[----:B------:R-:W-:Y:S04]  /*11e0*/  STS [R136.X4+0x180], R17 ;  /* 0x0001801188007388 */ /* 0x000fe80000004800 */
[----:B------:R2:W-:Y:S04]  /*11f0*/  STS [R135.X4+0x200], R16 ;  /* 0x0002001087007388 */ /* 0x0005e80000004800 */
[----:B------:R3:W-:Y:S04]  /*1200*/  STS [R134.X4+0x280], R21 ;  /* 0x0002801586007388 */ /* 0x0007e80000004800 */
[----:B------:R-:W-:Y:S04]  /*1210*/  STS [R133.X4+0x300], R20 ;  /* 0x0003001485007388 */ /* 0x000fe80000004800 */
[----:B------:R-:W-:Y:S04]  /*1220*/  STS [R132.X4+0x380], R25 ;  /* 0x0003801984007388 */ /* 0x000fe80000004800 */
[----:B------:R-:W-:Y:S04]  /*1230*/  STS [R131.X4+0x400], R24 ;  /* 0x0004001883007388 */ /* 0x000fe80000004800 */
[----:B------:R4:W-:Y:S04]  /*1240*/  STS [R130.X4+0x480], R31 ;  /* 0x0004801f82007388 */ /* 0x0009e80000004800 */
[----:B------:R0:W-:Y:S04]  /*1250*/  STS [R128.X4+0x500], R29 ;  /* 0x0005001d80007388 */ /* 0x0001e80000004800 */
        /* <DEDUP_REMOVED lines=26> */
[----:B---3--:R-:W-:Y:S01]  /*1400*/  MOV R21, RZ ;  /* 0x000000ff00157202 */ /* 0x008fe20000000f00 */
[----:B----4-:R-:W-:-:S02]  /*1410*/  HFMA2.MMA R31, -RZ, RZ, 0, 0 ;  /* 0x00000000ff1f7435 */ /* 0x010fc400000001ff */
[----:B------:R0:W2:Y:S01]  /*1420*/  @!P2 LDG.E R6, [R4.64+0x100] ;  /* 0x000100040406a981 */ /* 0x0000a2000c1e1900 */
[----:B------:R-:W-:-:S03]  /*1430*/  ISETP.GE.AND P2, PT, R26, R63, PT ;  /* 0x0000003f1a00720c */ /* 0x000fc60003f46270 */
[----:B------:R0:W3:Y:S01]  /*1440*/  @!P1 LDG.E R0, [R4.64] ;  /* 0x0000000404009981 */ /* 0x0000e2000c1e1900 */
[----:B------:R-:W-:-:S03]  /*1450*/  ISETP.GE.AND P1, PT, R23, R63, PT ;  /* 0x0000003f1700720c */ /* 0x000fc60003f26270 */
[----:B------:R0:W4:Y:S01]  /*1460*/  @!P0 LDG.E R7, [R4.64+0x80] ;  /* 0x0000800404078981 */ /* 0x000122000c1e1900 */
[----:B------:R-:W-:-:S03]  /*1470*/  ISETP.GE.AND P0, PT, R27, R63, PT ;  /* 0x0000003f1b00720c */ /* 0x000fc60003f06270 */
[----:B------:R0:W2:Y:S01]  /*1480*/  @!P4 LDG.E R12, [R4.64+0x200] ;  /* 0x00020004040cc981 */ /* 0x0000a2000c1e1900 */
[----:B------:R-:W-:-:S03]  /*1490*/  ISETP.GE.AND P4, PT, R28, R63, PT ;  /* 0x0000003f1c00720c */ /* 0x000fc60003f86270 */
[----:B------:R0:W2:Y:S01]  /*14a0*/  @!P6 LDG.E R13, [R4.64+0x180] ;  /* 0x00018004040de981 */ /* 0x0000a2000c1e1900 */
[----:B------:R-:W-:-:S03]  /*14b0*/  ISETP.GE.AND P6, PT, R30, R63, PT ;  /* 0x0000003f1e00720c */ /* 0x000fc60003fc6270 */
[----:B------:R0:W2:Y:S01]  /*14c0*/  @!P5 LDG.E R14, [R4.64+0x300] ;  /* 0x00030004040ed981 */ /* 0x0000a2000c1e1900 */
[----:B------:R-:W-:-:S03]  /*14d0*/  ISETP.GE.AND P5, PT, R32, R63, PT ;  /* 0x0000003f2000720c */ /* 0x000fc60003fa6270 */
[----:B------:R0:W2:Y:S01]  /*14e0*/  @!P3 LDG.E R15, [R4.64+0x280] ;  /* 0x00028004040fb981 */ /* 0x0000a2000c1e1900 */
[-C--:B------:R-:W-:Y:S01]  /*14f0*/  ISETP.GE.AND P3, PT, R34, R63.reuse, PT ;  /* 0x0000003f2200720c */ /* 0x080fe20003f66270 */
[----:B------:R-:W-:Y:S02]  /*1500*/  HFMA2.MMA R23, -RZ, RZ, 0, 0 ;  /* 0x00000000ff177435 */ /* 0x000fe400000001ff */
[----:B------:R0:W2:Y:S01]  /*1510*/  @!P2 LDG.E R16, [R4.64+0x400] ;  /* 0x000400040410a981 */ /* 0x0000a2000c1e1900 */
[----:B------:R-:W-:-:S03]  /*1520*/  ISETP.GE.AND P2, PT, R36, R63, PT ;  /* 0x0000003f2400720c */ /* 0x000fc60003f46270 */
[----:B------:R0:W2:Y:S01]  /*1530*/  @!P1 LDG.E R17, [R4.64+0x380] ;  /* 0x0003800404119981 */ /* 0x0000a2000c1e1900 */
[----:B------:R-:W-:Y:S01]  /*1540*/  ISETP.GE.AND P1, PT, R38, R63, PT ;  /* 0x0000003f2600720c */ /* 0x000fe20003f26270 */
[----:B------:R-:W-:Y:S01]  /*1550*/  HFMA2.MMA R27, -RZ, RZ, 0, 0 ;  /* 0x00000000ff1b7435 */ /* 0x000fe200000001ff */
[----:B------:R-:W-:Y:S01]  /*1560*/  MOV R25, RZ ;  /* 0x000000ff00197202 */ /* 0x000fe20000000f00 */
[----:B------:R0:W2:Y:S01]  /*1570*/  @!P0 LDG.E R21, [R4.64+0x480] ;  /* 0x0004800404158981 */ /* 0x0000a2000c1e1900 */
[----:B------:R-:W-:-:S03]  /*1580*/  MOV R29, RZ ;  /* 0x000000ff001d7202 */ /* 0x000fc60000000f00 */
[----:B------:R0:W2:Y:S04]  /*1590*/  @!P4 LDG.E R19, [R4.64+0x500] ;  /* 0x000500040413c981 */ /* 0x0000a8000c1e1900 */
[----:B------:R0:W2:Y:S04]  /*15a0*/  @!P6 LDG.E R25, [R4.64+0x580] ;  /* 0x000580040419e981 */ /* 0x0000a8000c1e1900 */
[----:B------:R0:W2:Y:S04]  /*15b0*/  @!P5 LDG.E R23, [R4.64+0x600] ;  /* 0x000600040417d981 */ /* 0x0000a8000c1e1900 */
[----:B------:R0:W2:Y:S04]  /*15c0*/  @!P3 LDG.E R29, [R4.64+0x680] ;  /* 0x00068004041db981 */ /* 0x0000a8000c1e1900 */
[----:B------:R0:W2:Y:S04]  /*15d0*/  @!P2 LDG.E R27, [R4.64+0x700] ;  /* 0x00070004041ba981 */ /* 0x0000a8000c1e1900 */
[----:B------:R0:W2:Y:S02]  /*15e0*/  @!P1 LDG.E R31, [R4.64+0x780] ;  /* 0x00078004041f9981 */ /* 0x0000a4000c1e1900 */
[----:B0-----:R-:W-:-:S04]  /*15f0*/  MOV R4, c[0x0][0x16c] ;  /* 0x00005b0000047a02 */ /* 0x001fc80000000f00 */
[----:B------:R-:W-:Y:S01]  /*1600*/  ISETP.GE.AND P0, PT, R4, 0x1, PT ;  /* 0x000000010400780c */ /* 0x000fe20003f06270 */
[----:B------:R-:W-:Y:S02]  /*1610*/  HFMA2.MMA R74, -RZ, RZ, 0, 0 ;  /* 0x00000000ff4a7435 */ /* 0x000fe400000001ff */
[----:B------:R-:W-:Y:S01]  /*1620*/  HFMA2.MMA R59, -RZ, RZ, 0, 0 ;  /* 0x00000000ff3b7435 */ /* 0x000fe200000001ff */
[----:B------:R-:W-:Y:S01]  /*1630*/  IMAD.MOV.U32 R76, RZ, RZ, RZ ;  /* 0x000000ffff4c7224 */ /* 0x000fe200078e00ff */
[----:B------:R-:W-:Y:S01]  /*1640*/  MOV R73, RZ ;  /* 0x000000ff00497202 */ /* 0x000fe20000000f00 */
[----:B------:R-:W-:Y:S01]  /*1650*/  CS2R R70, SRZ ;  /* 0x0000000000467805 */ /* 0x000fe2000001ff00 */
[----:B------:R-:W-:Y:S01]  /*1660*/  CS2R R68, SRZ ;  /* 0x0000000000447805 */ /* 0x000fe2000001ff00 */
[----:B------:R-:W-:Y:S01]  /*1670*/  CS2R R66, SRZ ;  /* 0x0000000000427805 */ /* 0x000fe2000001ff00 */
[----:B------:R-:W-:Y:S01]  /*1680*/  CS2R R64, SRZ ;  /* 0x0000000000407805 */ /* 0x000fe2000001ff00 */
[----:B------:R-:W-:Y:S01]  /*1690*/  CS2R R62, SRZ ;  /* 0x00000000003e7805 */ /* 0x000fe2000001ff00 */
[----:B------:R-:W-:Y:S01]  /*16a0*/  CS2R R60, SRZ ;  /* 0x00000000003c7805 */ /* 0x000fe2000001ff00 */
[----:B---3--:R-:W-:Y:S04]  /*16b0*/  STS [R139.X4], R0 ;  /* 0x000000008b007388 */ /* 0x008fe80000004800 */
[----:B----4-:R-:W-:Y:S04]  /*16c0*/  STS [R138.X4+0x80], R7 ;  /* 0x000080078a007388 */ /* 0x010fe80000004800 */
        /* <DEDUP_REMOVED lines=20> */
[----:B------:R-:W4:Y:S04]  /*1810*/  LDS R85, [R116.X4+0x14] ;  /* 0x0000140074557984 */ /* 0x000f280000004800 */
[----:B------:R-:W4:Y:S04]  /*1820*/  LDS R84, [R116.X4+0x18] ;  /* 0x0000180074547984 */ /* 0x000f280000004800 */
[----:B------:R-:W4:Y:S04]  /*1830*/  LDS R83, [R116.X4+0x1c] ;  /* 0x00001c0074537984 */ /* 0x000f280000004800 */
[----:B------:R-:W4:Y:S04]  /*1840*/  LDS R82, [R116.X4+0x20] ;  /* 0x0000200074527984 */ /* 0x000f280000004800 */
[----:B------:R-:W4:Y:S04]  /*1850*/  LDS R81, [R116.X4+0x24] ;  /* 0x0000240074517984 */ /* 0x000f280000004800 */
[----:B------:R-:W4:Y:S01]  /*1860*/  LDS R80, [R116.X4+0x28] ;  /* 0x0000280074507984 */ /* 0x000f220000004800 */
        /* <DEDUP_REMOVED lines=10> */
[----:B------:R-:W-:-:S04]  /*1910*/  FFMA.FTZ R0, R114, R85, R0 ;  /* 0x0000005572007223 */ /* 0x000fc80000010000 */
        /* <DEDUP_REMOVED lines=8> */
[----:B---3--:R-:W-:Y:S02]  /*19a0*/  FFMA.FTZ R0, R108, R75, R0 ;  /* 0x0000004b6c007223 */ /* 0x008fe40000010000 */
[-C--:B-----5:R-:W-:Y:S02]  /*19b0*/  FMUL.FTZ R58, R90, R159.reuse ;  /* 0x0000009f5a3a7220 */ /* 0x0a0fe40000410000 */
        /* <DEDUP_REMOVED lines=14> */
[----:B----4-:R-:W-:Y:S02]  /*1aa0*/  FMUL.FTZ R43, R72, R159 ;  /* 0x0000009f482b7220 */ /* 0x010fe40000410000 */
[----:B------:R-:W-:Y:S01]  /*1ab0*/  FFMA.FTZ R153, R107, R72, R0 ;  /* 0x000000486b997223 */ /* 0x000fe20000010000 */
[----:B------:R-:W-:Y:S06]  /*1ac0*/  BAR.SYNC.DEFER_BLOCKING 0x0 ;  /* 0x0000000000007b1d */ /* 0x000fec0000010000 */
[----:B------:R-:W-:Y:S05]  /*1ad0*/  @!P0 BRA `(.L_x_2399) ;  /* 0x0000275000008947 */ /* 0x000fea0003800000 */
[----:B------:R-:W-:Y:S01]  /*1ae0*/  IADD3 R42, R142, -0x1, RZ ;  /* 0xffffffff8e2a7810 */ /* 0x000fe20007ffe0ff */
[--C-:B------:R-:W-:Y:S01]  /*1af0*/  FADD.FTZ R14, R106, R158.reuse ;  /* 0x0000009e6a0e7221 */ /* 0x100fe20000010000 */
[----:B------:R-:W-:Y:S01]  /*1b00*/  LEA.HI R7, R142, R142, RZ, 0x1 ;  /* 0x0000008e8e077211 */ /* 0x000fe200078f08ff */
[--C-:B------:R-:W-:Y:S01]  /*1b10*/  FADD.FTZ R32, R104, R158.reuse ;  /* 0x0000009e68207221 */ /* 0x100fe20000010000 */
[----:B------:R-:W-:Y:S01]  /*1b20*/  LEA.HI R0, R42, R42, RZ, 0x1 ;  /* 0x0000002a2a007211 */ /* 0x000fe200078f08ff */
[--C-:B------:R-:W-:Y:S01]  /*1b30*/  FADD.FTZ R12, R102, R158.reuse ;  /* 0x0000009e660c7221 */ /* 0x100fe20000010000 */
[----:B------:R-:W-:Y:S01]  /*1b40*/  LOP3.LUT R7, R7, 0xfffffe, RZ, 0xc0, !PT ;  /* 0x00fffffe07077812 */ /* 0x000fe200078ec0ff */
[--C-:B------:R-:W-:Y:S01]  /*1b50*/  FADD.FTZ R30, R100, R158.reuse ;  /* 0x0000009e641e7221 */ /* 0x100fe20000010000 */
[----:B------:R-:W-:Y:S01]  /*1b60*/  LOP3.LUT R5, R0, 0xfffffe, RZ, 0xc0, !PT ;  /* 0x00fffffe00057812 */ /* 0x000fe200078ec0ff */
[--C-:B------:R-:W-:Y:S01]  /*1b70*/  FADD.FTZ R0, R91, R158.reuse ;  /* 0x0000009e5b007221 */ /* 0x100fe20000010000 */
[----:B------:R-:W-:Y:S01]  /*1b80*/  MOV R35, RZ ;  /* 0x000000ff00237202 */ /* 0x000fe20000000f00 */
[--C-:B------:R-:W-:Y:S01]  /*1b90*/  FADD.FTZ R6, R98, R158.reuse ;  /* 0x0000009e62067221 */ /* 0x100fe20000010000 */
[----:B------:R-:W-:Y:S01]  /*1ba0*/  IADD3 R42, R42, -R5, RZ ;  /* 0x800000052a2a7210 */ /* 0x000fe20007ffe0ff */
[--C-:B------:R-:W-:Y:S01]  /*1bb0*/  FADD.FTZ R28, R96, R158.reuse ;  /* 0x0000009e601c7221 */ /* 0x100fe20000010000 */
[----:B------:R-:W-:Y:S01]  /*1bc0*/  MOV R76, RZ ;  /* 0x000000ff004c7202 */ /* 0x000fe20000000f00 */
[--C-:B------:R-:W-:Y:S01]  /*1bd0*/  FADD.FTZ R4, R94, R158.reuse ;  /* 0x0000009e5e047221 */ /* 0x100fe20000010000 */
[----:B------:R-:W-:Y:S01]  /*1be0*/  MOV R74, RZ ;  /* 0x000000ff004a7202 */ /* 0x000fe20000000f00 */
[--C-:B------:R-:W-:Y:S01]  /*1bf0*/  FADD.FTZ R5, R92, R158.reuse ;  /* 0x0000009e5c057221 */ /* 0x100fe20000010000 */
[----:B------:R-:W-:Y:S01]  /*1c00*/  MOV R73, RZ ;  /* 0x000000ff00497202 */ /* 0x000fe20000000f00 */
[--C-:B------:R-:W-:Y:S01]  /*1c10*/  FADD.FTZ R41, R93, R158.reuse ;  /* 0x0000009e5d297221 */ /* 0x100fe20000010000 */
[----:B------:R-:W-:Y:S01]  /*1c20*/  CS2R R70, SRZ ;  /* 0x0000000000467805 */ /* 0x000fe2000001ff00 */
        /* <DEDUP_REMOVED lines=10> */
[----:B------:R-:W-:Y:S01]  /*1cd0*/  FADD.FTZ R34, R105, R158 ;  /* 0x0000009e69227221 */ /* 0x000fe20000010000 */
[----:B------:R-:W-:Y:S01]  /*1ce0*/  MOV R59, RZ ;  /* 0x000000ff003b7202 */ /* 0x000fe20000000f00 */
        /* <DEDUP_REMOVED lines=16> */
[----:B------:R-:W-:Y:S02]  /*1df0*/  IMAD.IADD R0, R142, 0x1, -R7 ;  /* 0x000000018e007824 */ /* 0x000fe400078e0a07 */
.L_x_2415:
[----:B------:R-:W-:Y:S01]  /*1e00*/  IMAD R6, R160, c[0x0][0x180], RZ ;  /* 0x00006000a0067a24 */ /* 0x000fe200078e02ff */
[----:B------:R-:W-:Y:S01]  /*1e10*/  SHF.R.S32.HI R16, RZ, 0x1f, R35 ;  /* 0x0000001fff107819 */ /* 0x000fe20000011423 */
[----:B------:R-:W-:-:S04]  /*1e20*/  IMAD.WIDE.U32 R4, R161, c[0x0][0x180], RZ ;  /* 0x00006000a1047a25 */ /* 0x000fc800078e00ff */
[----:B------:R-:W-:Y:S02]  /*1e30*/  IMAD R7, R161, c[0x0][0x184], R6 ;  /* 0x00006100a1077a24 */ /* 0x000fe400078e0206 */
[----:B------:R-:W-:-:S03]  /*1e40*/  IMAD R6, R16, c[0x0][0x188], RZ ;  /* 0x0000620010067a24 */ /* 0x000fc600078e02ff */
[----:B------:R-:W-:Y:S01]  /*1e50*/  IADD3 R5, R5, R7, RZ ;  /* 0x0000000705057210 */ /* 0x000fe20007ffe0ff */
[----:B------:R-:W-:-:S04]  /*1e60*/  IMAD R7, R35, c[0x0][0x18c], R6 ;  /* 0x0000630023077a24 */ /* 0x000fc800078e0206 */
[----:B------:R-:W-:-:S05]  /*1e70*/  IMAD.WIDE.U32 R4, R35, c[0x0][0x188], R4 ;  /* 0x0000620023047a25 */ /* 0x000fca00078e0004 */
[----:B------:R-:W-:Y:S02]  /*1e80*/  IADD3 R5, R5, R7, RZ ;  /* 0x0000000705057210 */ /* 0x000fe40007ffe0ff */
[----:B------:R-:W-:-:S04]  /*1e90*/  LEA R14, P0, R4, c[0x0][0x220], 0x2 ;  /* 0x00008800040e7a11 */ /* 0x000fc800078010ff */
[----:B------:R-:W-:-:S05]  /*1ea0*/  LEA.HI.X R15, R4, c[0x0][0x224], R5, 0x2, P0 ;  /* 0x00008900040f7a11 */ /* 0x000fca00000f1405 */
[----:B------:R0:W2:Y:S01]  /*1eb0*/  LDG.E R162, [R14.64] ;  /* 0x000000040ea27981 */ /* 0x0000a2000c1e1900 */
[----:B------:R-:W-:Y:S01]  /*1ec0*/  IMAD R12, R160, c[0x0][0x198], RZ ;  /* 0x00006600a00c7a24 */ /* 0x000fe200078e02ff */
[----:B------:R-:W-:Y:S01]  /*1ed0*/  ISETP.NE.AND P1, PT, R152, RZ, PT ;  /* 0x000000ff9800720c */ /* 0x000fe20003f25270 */
[----:B------:R-:W-:Y:S01]  /*1ee0*/  IMAD R164, R160, c[0x0][0x1b8], RZ ;  /* 0x00006e00a0a47a24 */ /* 0x000fe200078e02ff */
[----:B------:R-:W-:Y:S01]  /*1ef0*/  LOP3.LUT P0, RZ, R152, 0x1f, RZ, 0xc0, !PT ;  /* 0x0000001f98ff7812 */ /* 0x000fe2000780c0ff */
[----:B------:R-:W-:-:S03]  /*1f00*/  IMAD.WIDE.U32 R4, R161, c[0x0][0x1b8], RZ ;  /* 0x00006e00a1047a25 */ /* 0x000fc600078e00ff */
[----:B------:R-:W-:Y:S01]  /*1f10*/  ISETP.LT.OR P0, PT, R142, 0x2, P0 ;  /* 0x000000028e00780c */ /* 0x000fe20000701670 */
[----:B------:R-:W-:-:S04]  /*1f20*/  IMAD.WIDE.U32 R6, R161, c[0x0][0x198], RZ ;  /* 0x00006600a1067a25 */ /* 0x000fc800078e00ff */
[C---:B------:R-:W-:Y:S01]  /*1f30*/  IMAD R13, R161.reuse, c[0x0][0x19c], R12 ;  /* 0x00006700a10d7a24 */ /* 0x040fe200078e020c */
[----:B------:R-:W-:Y:S01]  /*1f40*/  MOV R12, R4 ;  /* 0x00000004000c7202 */ /* 0x000fe20000000f00 */
[----:B------:R-:W-:Y:S02]  /*1f50*/  IMAD R17, R161, c[0x0][0x1bc], R164 ;  /* 0x00006f00a1117a24 */ /* 0x000fe400078e02a4 */
[C---:B------:R-:W-:Y:S01]  /*1f60*/  IMAD R4, R16.reuse, c[0x0][0x1a0], RZ ;  /* 0x0000680010047a24 */ /* 0x040fe200078e02ff */
[----:B------:R-:W-:Y:S01]  /*1f70*/  IADD3 R7, R7, R13, RZ ;  /* 0x0000000d07077210 */ /* 0x000fe20007ffe0ff */
[----:B------:R-:W-:Y:S01]  /*1f80*/  IMAD R16, R16, c[0x0][0x1c0], RZ ;  /* 0x0000700010107a24 */ /* 0x000fe200078e02ff */
[----:B------:R-:W-:Y:S01]  /*1f90*/  IADD3 R13, R5, R17, RZ ;  /* 0x00000011050d7210 */ /* 0x000fe20007ffe0ff */
[C---:B0-----:R-:W-:Y:S02]  /*1fa0*/  IMAD R15, R35.reuse, c[0x0][0x1a4], R4 ;  /* 0x00006900230f7a24 */ /* 0x041fe400078e0204 */
[----:B------:R-:W-:-:S04]  /*1fb0*/  IMAD.WIDE.U32 R4, R35, c[0x0][0x1a0], R6 ;  /* 0x0000680023047a25 */ /* 0x000fc800078e0006 */
[C---:B------:R-:W-:Y:S01]  /*1fc0*/  IMAD R17, R35.reuse, c[0x0][0x1c4], R16 ;  /* 0x0000710023117a24 */ /* 0x040fe200078e0210 */
[----:B------:R-:W-:Y:S01]  /*1fd0*/  LEA R14, P2, R4, c[0x0][0x228], 0x2 ;  /* 0x00008a00040e7a11 */ /* 0x000fe200078410ff */
[----:B------:R-:W-:Y:S01]  /*1fe0*/  IMAD.WIDE.U32 R6, R35, c[0x0][0x1c0], R12 ;  /* 0x0000700023067a25 */ /* 0x000fe200078e000c */
[----:B------:R-:W-:Y:S02]  /*1ff0*/  IADD3 R13, R5, R15, RZ ;  /* 0x0000000f050d7210 */ /* 0x000fe40007ffe0ff */
[----:B------:R-:W-:Y:S01]  /*2000*/  @!P0 IADD3 R12, R142, -0x2, RZ ;  /* 0xfffffffe8e0c8810 */ /* 0x000fe20007ffe0ff */
[----:B------:R-:W-:Y:S01]  /*2010*/  FADD.FTZ R164, R106, R158 ;  /* 0x0000009e6aa47221 */ /* 0x000fe20000010000 */
[----:B------:R-:W-:Y:S02]  /*2020*/  IADD3 R5, R7, R17, RZ ;  /* 0x0000001107057210 */ /* 0x000fe40007ffe0ff */
[----:B------:R-:W-:Y:S02]  /*2030*/  LEA R16, P3, R6, c[0x0][0x230], 0x2 ;  /* 0x00008c0006107a11 */ /* 0x000fe400078610ff */
[----:B------:R-:W-:-:S02]  /*2040*/  LEA.HI.X R15, R4, c[0x0][0x22c], R13, 0x2, P2 ;  /* 0x00008b00040f7a11 */ /* 0x000fc400010f140d */
[----:B------:R-:W-:Y:S02]  /*2050*/  LEA.HI.X R17, R6, c[0x0][0x234], R5, 0x2, P3 ;  /* 0x00008d0006117a11 */ /* 0x000fe400018f1405 */
[----:B------:R-:W-:Y:S01]  /*2060*/  IADD3 R4, R152, 0x200, RZ ;  /* 0x0000020098047810 */ /* 0x000fe20007ffe0ff */
[----:B------:R0:W3:Y:S04]  /*2070*/  LDG.E R6, [R14.64] ;  /* 0x000000040e067981 */ /* 0x0000e8000c1e1900 */
[----:B------:R1:W3:Y:S01]  /*2080*/  LDG.E R17, [R16.64] ;  /* 0x0000000410117981 */ /* 0x0002e2000c1e1900 */
[----:B------:R-:W-:-:S05]  /*2090*/  @!P1 IMAD R4, R42, 0x100, R35 ;  /* 0x000001002a049824 */ /* 0x000fca00078e0223 */
[----:B------:R-:W-:Y:S01]  /*20a0*/  SHF.L.U32 R166, R4, 0x2, RZ ;  /* 0x0000000204a67819 */ /* 0x000fe200000006ff */
[----:B------:R-:W-:Y:S01]  /*20b0*/  HFMA2.MMA R13, -RZ, RZ, 0, 0 ;  /* 0x00000000ff0d7435 */ /* 0x000fe200000001ff */
[----:B------:R-:W-:Y:S02]  /*20c0*/  @!P0 IMAD R5, R12, c[0x0][0x16c], R35 ;  /* 0x00005b000c058a24 */ /* 0x000fe400078e0223 */
[----:B------:R-:W-:Y:S02]  /*20d0*/  IMAD.MOV.U32 R12, RZ, RZ, 0x3f800000 ;  /* 0x3f800000ff0c7424 */ /* 0x000fe400078e00ff */
[----:B0-----:R-:W-:Y:S02]  /*20e0*/  FADD.FTZ R14, R105, R158 ;  /* 0x0000009e690e7221 */ /* 0x001fe40000010000 */
[----:B------:R-:W-:-:S04]  /*20f0*/  @!P0 IMAD.WIDE R4, R5, 0x8, R10 ;  /* 0x0000000805048825 */ /* 0x000fc800078e020a */
[--C-:B-1----:R-:W-:Y:S02]  /*2100*/  FADD.FTZ R16, R104, R158.reuse ;  /* 0x0000009e68107221 */ /* 0x102fe40000010000 */
[--C-:B------:R-:W-:Y:S02]  /*2110*/  FADD.FTZ R168, R102, R158.reuse ;  /* 0x0000009e66a87221 */ /* 0x100fe40000010000 */
[--C-:B------:R-:W-:Y:S02]  /*2120*/  FADD.FTZ R180, R99, R158.reuse ;  /* 0x0000009e63b47221 */ /* 0x100fe40000010000 */
[--C-:B------:R-:W-:Y:S02]  /*2130*/  FADD.FTZ R184, R98, R158.reuse ;  /* 0x0000009e62b87221 */ /* 0x100fe40000010000 */
[--C-:B------:R-:W-:Y:S02]  /*2140*/  FADD.FTZ R170, R95, R158.reuse ;  /* 0x0000009e5faa7221 */ /* 0x100fe40000010000 */
[----:B------:R-:W-:-:S02]  /*2150*/  FADD.FTZ R186, R94, R158 ;  /* 0x0000009e5eba7221 */ /* 0x000fc40000010000 */
[----:B------:R-:W-:Y:S01]  /*2160*/  FADD.FTZ R172, R91, R158 ;  /* 0x0000009e5bac7221 */ /* 0x000fe20000010000 */
[----:B------:R-:W-:Y:S01]  /*2170*/  BSSY B0, `(.L_x_2400) ;  /* 0x0000052000007945 */ /* 0x000fe20003800000 */
[----:B--2---:R-:W-:-:S04]  /*2180*/  FMUL.FTZ R165, R162, 1.4426950216293334961 ;  /* 0x3fb8aa3ba2a57820 */ /* 0x004fc80000410000 */
[----:B------:R-:W-:-:S06]  /*2190*/  FMUL.FTZ R185, R164, R165 ;  /* 0x000000a5a4b97220 */ /* 0x000fcc0000410000 */
[----:B------:R-:W0:Y:S02]  /*21a0*/  MUFU.EX2 R185, R185 ;  /* 0x000000b900b97308 */ /* 0x000e240000000800 */
[----:B0-----:R0:W-:Y:S04]  /*21b0*/  STS [R166+0x14d0], R185 ;  /* 0x0014d0b9a6007388 */ /* 0x0011e80000000800 */
[----:B------:R-:W-:Y:S01]  /*21c0*/  BAR.SYNC.DEFER_BLOCKING 0x0 ;  /* 0x0000000000007b1d */ /* 0x000fe20000010000 */
[----:B------:R-:W-:Y:S02]  /*21d0*/  FMUL.FTZ R14, R165, R14 ;  /* 0x0000000ea50e7220 */ /* 0x000fe40000410000 */
[----:B------:R-:W-:Y:S02]  /*21e0*/  FMUL.FTZ R15, R16, R165 ;  /* 0x000000a5100f7220 */ /* 0x000fe40000410000 */
[----:B------:R-:W-:-:S02]  /*21f0*/  FADD.FTZ R164, R103, R158 ;  /* 0x0000009e67a47221 */ /* 0x000fc40000010000 */
[----:B------:R-:W1:Y:S02]  /*2200*/  MUFU.EX2 R14, R14 ;  /* 0x0000000e000e7308 */ /* 0x000e640000000800 */
[----:B------:R-:W-:Y:S02]  /*2210*/  FMUL.FTZ R164, R165, R164 ;  /* 0x000000a4a5a47220 */ /* 0x000fe40000410000 */
[----:B------:R-:W-:-:S04]  /*2220*/  FMUL.FTZ R168, R168, R165 ;  /* 0x000000a5a8a87220 */ /* 0x000fc80000410000 */
[----:B------:R-:W2:Y:S01]  /*2230*/  MUFU.EX2 R15, R15 ;  /* 0x0000000f000f7308 */ /* 0x000ea20000000800 */
[----:B------:R4:W5:Y:S02]  /*2240*/  @!P0 LDG.E.64 R12, [R4.64] ;  /* 0x00000004040c8981 */ /* 0x000964000c1e1b00 */
[----:B----4-:R-:W-:-:S04]  /*2250*/  FADD.FTZ R4, R101, R158 ;  /* 0x0000009e65047221 */ /* 0x010fc80000010000 */
[----:B------:R-:W-:Y:S02]  /*2260*/  FMUL.FTZ R167, R165, R4 ;  /* 0x00000004a5a77220 */ /* 0x000fe40000410000 */
[--C-:B------:R-:W-:Y:S01]  /*2270*/  FADD.FTZ R4, R100, R158.reuse ;  /* 0x0000009e64047221 */ /* 0x100fe20000010000 */
[----:B------:R-:W4:Y:S03]  /*2280*/  MUFU.EX2 R164, R164 ;  /* 0x000000a400a47308 */ /* 0x000f260000000800 */
[----:B------:R-:W-:Y:S02]  /*2290*/  FMUL.FTZ R177, R4, R165 ;  /* 0x000000a504b17220 */ /* 0x000fe40000410000 */
[----:B------:R-:W-:-:S03]  /*22a0*/  FADD.FTZ R4, R97, R158 ;  /* 0x0000009e61047221 */ /* 0x000fc60000010000 */
[----:B------:R-:W0:Y:S01]  /*22b0*/  MUFU.EX2 R168, R168 ;  /* 0x000000a800a87308 */ /* 0x000e220000000800 */
[----:B------:R-:W-:Y:S02]  /*22c0*/  FMUL.FTZ R179, R165, R4 ;  /* 0x00000004a5b37220 */ /* 0x000fe40000410000 */
[----:B------:R-:W-:Y:S02]  /*22d0*/  FADD.FTZ R4, R96, R158 ;  /* 0x0000009e60047221 */ /* 0x000fe40000010000 */
[-C--:B-1----:R-:W-:Y:S02]  /*22e0*/  FMUL.FTZ R16, R185, R14.reuse ;  /* 0x0000000eb9107220 */ /* 0x082fe40000410000 */
[----:B------:R-:W-:Y:S01]  /*22f0*/  FMUL.FTZ R187, R4, R165 ;  /* 0x000000a504bb7220 */ /* 0x000fe20000410000 */
[----:B------:R-:W1:Y:S01]  /*2300*/  MUFU.EX2 R167, R167 ;  /* 0x000000a700a77308 */ /* 0x000e620000000800 */
[----:B------:R-:W-:Y:S02]  /*2310*/  FFMA.FTZ R4, R33, R14, R24 ;  /* 0x0000000e21047223 */ /* 0x000fe40000010018 */
[----:B------:R-:W-:-:S02]  /*2320*/  FMUL.FTZ R180, R165, R180 ;  /* 0x000000b4a5b47220 */ /* 0x000fc40000410000 */
[C---:B--2---:R-:W-:Y:S02]  /*2330*/  FMUL.FTZ R5, R15.reuse, R16 ;  /* 0x000000100f057220 */ /* 0x044fe40000410000 */
[----:B------:R-:W-:Y:S01]  /*2340*/  FFMA.FTZ R4, R15, R4, R32 ;  /* 0x000000040f047223 */ /* 0x000fe20000010020 */
[----:B------:R-:W2:Y:S01]  /*2350*/  MUFU.EX2 R177, R177 ;  /* 0x000000b100b17308 */ /* 0x000ea20000000800 */
[----:B------:R-:W-:Y:S01]  /*2360*/  FMUL.FTZ R184, R184, R165 ;  /* 0x000000a5b8b87220 */ /* 0x000fe20000410000 */
[----:B------:R-:W-:Y:S01]  /*2370*/  ISETP.NE.AND P0, PT, R152, 0x3f, PT ;  /* 0x0000003f9800780c */ /* 0x000fe20003f05270 */
[C---:B----4-:R-:W-:Y:S02]  /*2380*/  FMUL.FTZ R5, R164.reuse, R5 ;  /* 0x00000005a4057220 */ /* 0x050fe40000410000 */
[----:B------:R-:W-:-:S03]  /*2390*/  FFMA.FTZ R4, R164, R4, R23 ;  /* 0x00000004a4047223 */ /* 0x000fc60000010017 */
[----:B------:R-:W4:Y:S01]  /*23a0*/  MUFU.EX2 R180, R180 ;  /* 0x000000b400b47308 */ /* 0x000f220000000800 */
[C---:B0-----:R-:W-:Y:S02]  /*23b0*/  FMUL.FTZ R16, R168.reuse, R5 ;  /* 0x00000005a8107220 */ /* 0x041fe40000410000 */
[----:B------:R-:W-:-:S05]  /*23c0*/  FFMA.FTZ R4, R168, R4, R31 ;  /* 0x00000004a8047223 */ /* 0x000fca000001001f */
[----:B------:R-:W0:Y:S01]  /*23d0*/  MUFU.EX2 R184, R184 ;  /* 0x000000b800b87308 */ /* 0x000e220000000800 */
[C---:B-1----:R-:W-:Y:S01]  /*23e0*/  FMUL.FTZ R16, R167.reuse, R16 ;  /* 0x00000010a7107220 */ /* 0x042fe20000410000 */
[----:B------:R1:W1:Y:S01]  /*23f0*/  @P0 LDS R197, [R152.X4+0x1cd4] ;  /* 0x001cd40098c50984 */ /* 0x0002620000004800 */
[----:B------:R-:W-:Y:S02]  /*2400*/  FFMA.FTZ R4, R167, R4, R22 ;  /* 0x00000004a7047223 */ /* 0x000fe40000010016 */
[----:B------:R-:W-:-:S03]  /*2410*/  FMUL.FTZ R170, R165, R170 ;  /* 0x000000aaa5aa7220 */ /* 0x000fc60000410000 */
[----:B------:R-:W0:Y:S01]  /*2420*/  MUFU.EX2 R179, R179 ;  /* 0x000000b300b37308 */ /* 0x000e220000000800 */
[C---:B--2---:R-:W-:Y:S02]  /*2430*/  FMUL.FTZ R5, R177.reuse, R16 ;  /* 0x00000010b1057220 */ /* 0x044fe40000410000 */
[----:B------:R-:W-:Y:S02]  /*2440*/  FFMA.FTZ R4, R177, R4, R30 ;  /* 0x00000004b1047223 */ /* 0x000fe4000001001e */
[----:B------:R-:W-:-:S03]  /*2450*/  FMUL.FTZ R186, R186, R165 ;  /* 0x000000a5baba7220 */ /* 0x000fc60000410000 */
[----:B------:R-:W2:Y:S01]  /*2460*/  MUFU.EX2 R187, R187 ;  /* 0x000000bb00bb7308 */ /* 0x000ea20000000800 */
[--C-:B------:R-:W-:Y:S02]  /*2470*/  FADD.FTZ R166, R93, R158.reuse ;  /* 0x0000009e5da67221 */ /* 0x100fe40000010000 */
[----:B------:R-:W-:Y:S02]  /*2480*/  FADD.FTZ R16, R92, R158 ;  /* 0x0000009e5c107221 */ /* 0x000fe40000010000 */
[C---:B----4-:R-:W-:Y:S02]  /*2490*/  FMUL.FTZ R5, R180.reuse, R5 ;  /* 0x00000005b4057220 */ /* 0x050fe40000410000 */
[----:B------:R-:W-:Y:S01]  /*24a0*/  FFMA.FTZ R4, R180, R4, R21 ;  /* 0x00000004b4047223 */ /* 0x000fe20000010015 */
[----:B------:R-:W4:Y:S01]  /*24b0*/  MUFU.EX2 R170, R170 ;  /* 0x000000aa00aa7308 */ /* 0x000f220000000800 */
[----:B------:R-:W-:Y:S02]  /*24c0*/  FMUL.FTZ R163, R165, R166 ;  /* 0x000000a6a5a37220 */ /* 0x000fe40000410000 */
[----:B------:R-:W-:-:S02]  /*24d0*/  FMUL.FTZ R191, R16, R165 ;  /* 0x000000a510bf7220 */ /* 0x000fc40000410000 */
[C---:B0-----:R-:W-:Y:S02]  /*24e0*/  FMUL.FTZ R16, R184.reuse, R5 ;  /* 0x00000005b8107220 */ /* 0x041fe40000410000 */
[----:B------:R-:W-:Y:S01]  /*24f0*/  FFMA.FTZ R4, R184, R4, R29 ;  /* 0x00000004b8047223 */ /* 0x000fe2000001001d */
[----:B------:R-:W0:Y:S01]  /*2500*/  MUFU.EX2 R186, R186 ;  /* 0x000000ba00ba7308 */ /* 0x000e220000000800 */
[C---:B------:R-:W-:Y:S02]  /*2510*/  FMUL.FTZ R166, R179.reuse, R16 ;  /* 0x00000010b3a67220 */ /* 0x040fe40000410000 */
[----:B------:R-:W-:Y:S02]  /*2520*/  FFMA.FTZ R4, R179, R4, R20 ;  /* 0x00000004b3047223 */ /* 0x000fe40000010014 */
[----:B------:R-:W-:-:S03]  /*2530*/  FMUL.FTZ R16, R172, R165 ;  /* 0x000000a5ac107220 */ /* 0x000fc60000410000 */
[----:B------:R-:W0:Y:S01]  /*2540*/  MUFU.EX2 R163, R163 ;  /* 0x000000a300a37308 */ /* 0x000e220000000800 */
[C---:B--2---:R-:W-:Y:S02]  /*2550*/  FMUL.FTZ R5, R187.reuse, R166 ;  /* 0x000000a6bb057220 */ /* 0x044fe40000410000 */
[----:B------:R-:W-:-:S05]  /*2560*/  FFMA.FTZ R4, R187, R4, R28 ;  /* 0x00000004bb047223 */ /* 0x000fca000001001c */
[----:B------:R-:W2:Y:S01]  /*2570*/  MUFU.EX2 R191, R191 ;  /* 0x000000bf00bf7308 */ /* 0x000ea20000000800 */
[C---:B----4-:R-:W-:Y:S02]  /*2580*/  FMUL.FTZ R5, R170.reuse, R5 ;  /* 0x00000005aa057220 */ /* 0x050fe40000410000 */
[----:B------:R-:W-:-:S05]  /*2590*/  FFMA.FTZ R4, R170, R4, R19 ;  /* 0x00000004aa047223 */ /* 0x000fca0000010013 */
[----:B------:R-:W4:Y:S01]  /*25a0*/  MUFU.EX2 R16, R16 ;  /* 0x0000001000107308 */ /* 0x000f220000000800 */
[C---:B0-----:R-:W-:Y:S02]  /*25b0*/  FMUL.FTZ R166, R186.reuse, R5 ;  /* 0x00000005baa67220 */ /* 0x041fe40000410000 */
[----:B------:R-:W-:Y:S02]  /*25c0*/  FFMA.FTZ R4, R186, R4, R27 ;  /* 0x00000004ba047223 */ /* 0x000fe4000001001b */
[C---:B------:R-:W-:Y:S02]  /*25d0*/  FMUL.FTZ R166, R163.reuse, R166 ;  /* 0x000000a6a3a67220 */ /* 0x040fe40000410000 */
[----:B------:R-:W-:Y:S02]  /*25e0*/  FFMA.FTZ R4, R163, R4, R18 ;  /* 0x00000004a3047223 */ /* 0x000fe40000010012 */
[C---:B--2---:R-:W-:Y:S02]  /*25f0*/  FMUL.FTZ R5, R191.reuse, R166 ;  /* 0x000000a6bf057220 */ /* 0x044fe40000410000 */
[----:B------:R-:W-:-:S02]  /*2600*/  FFMA.FTZ R7, R191, R4, R26 ;  /* 0x00000004bf077223 */ /* 0x000fc4000001001a */
[----:B---3--:R-:W-:Y:S02]  /*2610*/  FMUL.FTZ R6, R6, R17 ;  /* 0x0000001106067220 */ /* 0x008fe40000410000 */
[C---:B----4-:R-:W-:Y:S02]  /*2620*/  FMUL.FTZ R4, R16.reuse, R5 ;  /* 0x0000000510047220 */ /* 0x050fe40000410000 */
[----:B------:R-:W-:Y:S01]  /*2630*/  FFMA.FTZ R5, R16, R7, R25 ;  /* 0x0000000710057223 */ /* 0x000fe20000010019 */
[----:B------:R-:W-:Y:S05]  /*2640*/  @P0 BRA `(.L_x_2401) ;  /* 0x0000004000000947 */ /* 0x000fea0003800000 */
[----:B-1----:R-:W-:Y:S02]  /*2650*/  ISETP.NE.AND P0, PT, R142, c[0x0][0x174], PT ;  /* 0x00005d008e007a0c */ /* 0x002fe40003f05270 */
[----:B------:R-:W-:-:S11]  /*2660*/  MOV R197, 0x3f800000 ;  /* 0x3f80000000c57802 */ /* 0x000fd60000000f00 */
[----:B------:R-:W-:-:S05]  /*2670*/  @P0 LEA R7, R0, R35, 0x8 ;  /* 0x0000002300070211 */ /* 0x000fca00078e40ff */
[----:B------:R0:W1:Y:S02]  /*2680*/  @P0 LDS R197, [R7.X4+0x14d0] ;  /* 0x0014d00007c50984 */ /* 0x0000640000004800 */
.L_x_2401:
[----:B-1----:R-:W-:Y:S05]  /*2690*/  BSYNC B0 ;  /* 0x0000000000007941 */ /* 0x002fea0003800000 */
.L_x_2400:
        /* <DEDUP_REMOVED lines=21> */
[----:B01----:R-:W0:Y:S02]  /*27f0*/  LDS.128 R4, [R152.X16+0x10c0] ;  /* 0x0010c00098047984 */ /* 0x003e24000000cc00 */
[----:B0-----:R-:W-:-:S02]  /*2800*/  FFMA.FTZ R7, R5, R6, R7 ;  /* 0x0000000605077223 */ /* 0x001fc40000010007 */
[----:B------:R-:W-:Y:S01]  /*2810*/  FMUL.FTZ R6, R4, R6 ;  /* 0x0000000604067220 */ /* 0x000fe20000410000 */
[----:B------:R-:W-:Y:S05]  /*2820*/  BRA.DIV ~URZ, `(.L_x_2404) ;  /* 0x000033827f007947 */ /* 0x000fea000b800000 */
[----:B------:R0:W1:Y:S02]  /*2830*/  SHFL.UP PT, R171, R6, 0x1, RZ ;  /* 0x0420000006ab7989 */ /* 0x00006400000e00ff */
.L_x_2427:
        /* <DEDUP_REMOVED lines=24> */
.L_x_2428:
[----:B------:R-:W-:Y:S02]  /*29c0*/  ISETP.GE.AND P0, PT, R151, 0x10, PT ;  /* 0x000000109700780c */ /* 0x000fe40003f06270 */
[----:B0-----:R-:W-:Y:S02]  /*29d0*/  MOV R7, R171 ;  /* 0x000000ab00077202 */ /* 0x001fe40000000f00 */
[----:B------:R-:W-:-:S09]  /*29e0*/  MOV R171, R172 ;  /* 0x000000ac00ab7202 */ /* 0x000fd20000000f00 */
[-C--:B-1----:R-:W-:Y:S02]  /*29f0*/  @P0 FFMA.FTZ R7, R4, R171.reuse, R7 ;  /* 0x000000ab04070223 */ /* 0x082fe40000010007 */
[----:B--2---:R-:W-:Y:S01]  /*2a00*/  @P0 FMUL.FTZ R171, R173, R171 ;  /* 0x000000abadab0220 */ /* 0x004fe20000410000 */
[----:B------:R-:W-:Y:S05]  /*2a10*/  BRA.CONV ~URZ, `(.L_x_2406) ;  /* 0x000000637f007947 */ /* 0x000fea000b800000 */
[----:B------:R-:W-:Y:S01]  /*2a20*/  HFMA2.MMA R206, -RZ, RZ, 0, 1.847743988037109375e-06 ;  /* 0x0000001fffce7435 */ /* 0x000fe200000001ff */
[----:B------:R-:W-:Y:S01]  /*2a30*/  MOV R205, R171 ;  /* 0x000000ab00cd7202 */ /* 0x000fe20000000f00 */
[----:B------:R-:W-:Y:S01]  /*2a40*/  IMAD.MOV.U32 R207, RZ, RZ, -0x1 ;  /* 0xffffffffffcf7424 */ /* 0x000fe200078e00ff */
[----:B------:R-:W-:Y:S02]  /*2a50*/  MOV R204, 0x1f ;  /* 0x0000001f00cc7802 */ /* 0x000fe40000000f00 */
[----:B------:R-:W-:Y:S02]  /*2a60*/  MOV R4, 0x2a80 ;  /* 0x00002a8000047802 */ /* 0x000fe40000000f00 */
[----:B-----5:R-:W-:Y:S05]  /*2a70*/  CALL.REL.NOINC `($__internal_97_$__cuda_sm70_shflsync_idx_p) ;  /* 0x0000402000007944 */ /* 0x020fea0003c00000 */
.L_x_2406:
[----:B------:R-:W-:Y:S05]  /*2a80*/  BRA.CONV ~URZ, `(.L_x_2407) ;  /* 0x000000637f007947 */ /* 0x000fea000b800000 */
[----:B0-----:R-:W-:Y:S01]  /*2a90*/  HFMA2.MMA R206, -RZ, RZ, 0, 1.847743988037109375e-06 ;  /* 0x0000001fffce7435 */ /* 0x001fe200000001ff */
[----:B------:R-:W-:Y:S02]  /*2aa0*/  MOV R205, R7 ;  /* 0x0000000700cd7202 */ /* 0x000fe40000000f00 */
[----:B-1----:R-:W-:-:S02]  /*2ab0*/  MOV R204, 0x1f ;  /* 0x0000001f00cc7802 */ /* 0x002fc40000000f00 */
[----:B------:R-:W-:Y:S02]  /*2ac0*/  MOV R207, 0xffffffff ;  /* 0xffffffff00cf7802 */ /* 0x000fe40000000f00 */
[----:B------:R-:W-:Y:S02]  /*2ad0*/  MOV R4, 0x2af0 ;  /* 0x00002af000047802 */ /* 0x000fe40000000f00 */
[----:B-----5:R-:W-:Y:S05]  /*2ae0*/  CALL.REL.NOINC `($__internal_97_$__cuda_sm70_shflsync_idx_p) ;  /* 0x00003fb000007944 */ /* 0x020fea0003c00000 */
.L_x_2407:
[----:B------:R-:W-:Y:S05]  /*2af0*/  BRA.DIV ~URZ, `(.L_x_2408) ;  /* 0x000035f27f007947 */ /* 0x000fea000b800000 */
[----:B-----5:R-:W2:Y:S04]  /*2b00*/  SHFL.IDX PT, R12, R12, RZ, 0x1f ;  /* 0x00001fff0c0c7589 */ /* 0x020ea800000e0000 */
[----:B------:R3:W4:Y:S04]  /*2b10*/  SHFL.IDX PT, R5, R13, RZ, 0x1f ;  /* 0x00001fff0d057589 */ /* 0x00072800000e0000 */
[----:B------:R-:W0:Y:S04]  /*2b20*/  SHFL.UP PT, R171, R171, 0x1, RZ ;  /* 0x04200000abab7989 */ /* 0x000e2800000e00ff */
[----:B------:R3:W1:Y:S02]  /*2b30*/  SHFL.UP PT, R172, R7, 0x1, RZ ;  /* 0x0420000007ac7989 */ /* 0x00066400000e00ff */
.L_x_2429:
[----:B---3--:R-:W3:Y:S01]  /*2b40*/  LDS.64 R6, [R152.X16+0x10c0] ;  /* 0x0010c00098067984 */ /* 0x008ee2000000ca00 */
[----:B--2---:R-:W-:Y:S01]  /*2b50*/  MOV R4, R12 ;  /* 0x0000000c00047202 */ /* 0x004fe20000000f00 */
[----:B01--4-:R-:W-:-:S04]  /*2b60*/  @P1 FFMA.FTZ R5, R5, R171, R172 ;  /* 0x000000ab05051223 */ /* 0x013fc800000100ac */
[----:B------:R-:W-:Y:S02]  /*2b70*/  @P1 FMUL.FTZ R4, R4, R171 ;  /* 0x000000ab04041220 */ /* 0x000fe40000410000 */
[C---:B---3--:R-:W-:Y:S02]  /*2b80*/  FFMA.FTZ R7, R6.reuse, R5, R7 ;  /* 0x0000000506077223 */ /* 0x048fe40000010007 */
[----:B------:R-:W-:-:S05]  /*2b90*/  FMUL.FTZ R6, R6, R4 ;  /* 0x0000000406067220 */ /* 0x000fca0000410000 */
[----:B------:R0:W-:Y:S02]  /*2ba0*/  STS.128 [R152.X16+0x10c0], R4 ;  /* 0x0010c00498007388 */ /* 0x0001e4000000cc00 */
.L_x_2403:
[----:B-1----:R-:W-:Y:S05]  /*2bb0*/  BSYNC B0 ;  /* 0x0000000000007941 */ /* 0x002fea0003800000 */
.L_x_2402:
[----:B------:R-:W-:Y:S01]  /*2bc0*/  WARPSYNC 0xffffffff ;  /* 0xffffffff00007948 */ /* 0x000fe20003800000 */
[----:B------:R-:W-:Y:S01]  /*2bd0*/  BAR.SYNC.DEFER_BLOCKING 0x0 ;  /* 0x0000000000007b1d */ /* 0x000fe20000010000 */
[----:B0-----:R-:W-:Y:S01]  /*2be0*/  FMUL.FTZ R6, R16, R197 ;  /* 0x000000c510067220 */ /* 0x001fe20000410000 */
[----:B------:R-:W-:Y:S01]  /*2bf0*/  LOP3.LUT P0, RZ, R152, 0x1f, RZ, 0xc0, !PT ;  /* 0x0000001f98ff7812 */ /* 0x000fe2000780c0ff */
[----:B------:R-:W-:Y:S01]  /*2c00*/  FFMA.FTZ R5, R16, R196, R199 ;  /* 0x000000c410057223 */ /* 0x000fe200000100c7 */
[----:B-----5:R-:W-:Y:S01]  /*2c10*/  HFMA2.MMA R13, -RZ, RZ, 0, 0 ;  /* 0x00000000ff0d7435 */ /* 0x020fe200000001ff */
[C---:B------:R-:W-:Y:S01]  /*2c20*/  FMUL.FTZ R6, R191.reuse, R6 ;  /* 0x00000006bf067220 */ /* 0x040fe20000410000 */
[----:B------:R-:W-:Y:S01]  /*2c30*/  ISETP.GE.OR P0, PT, R142, c[0x0][0x174], P0 ;  /* 0x00005d008e007a0c */ /* 0x000fe20000706670 */
[----:B------:R-:W-:Y:S01]  /*2c40*/  FFMA.FTZ R5, R191, R5, R194 ;  /* 0x00000005bf057223 */ /* 0x000fe200000100c2 */
[----:B------:R-:W-:Y:S01]  /*2c50*/  MOV R12, 0x3f800000 ;  /* 0x3f800000000c7802 */ /* 0x000fe20000000f00 */
        /* <DEDUP_REMOVED lines=11> */
[----:B------:R-:W-:Y:S01]  /*2d10*/  FFMA.FTZ R5, R187, R5, R190 ;  /* 0x00000005bb057223 */ /* 0x000fe200000100be */
[----:B------:R1:W2:Y:S01]  /*2d20*/  @!P0 LDS.64 R12, [R35.X8+0x1dd0] ;  /* 0x001dd000230c8984 */ /* 0x0002a20000008a00 */
[C---:B------:R-:W-:Y:S01]  /*2d30*/  FMUL.FTZ R7, R179.reuse, R6 ;  /* 0x00000006b3077220 */ /* 0x040fe20000410000 */
[----:B------:R-:W-:Y:S01]  /*2d40*/  ISETP.GT.U32.AND P0, PT, R152, 0x1f, PT ;  /* 0x0000001f9800780c */ /* 0x000fe20003f04070 */
[----:B------:R-:W-:Y:S02]  /*2d50*/  FFMA.FTZ R5, R179, R5, R188 ;  /* 0x00000005b3057223 */ /* 0x000fe400000100bc */
[----:B------:R-:W-:Y:S02]  /*2d60*/  FMUL.FTZ R171, R114, R37 ;  /* 0x0000002572ab7220 */ /* 0x000fe40000410000 */
[C---:B------:R-:W-:Y:S02]  /*2d70*/  FMUL.FTZ R7, R184.reuse, R7 ;  /* 0x00000007b8077220 */ /* 0x040fe40000410000 */
        /* <DEDUP_REMOVED lines=8> */
[----:B------:R-:W-:-:S04]  /*2e00*/  FFMA.FTZ R5, R168, R5, R169 ;  /* 0x00000005a8057223 */ /* 0x000fc800000100a9 */
[----:B------:R-:W-:-:S04]  /*2e10*/  FFMA.FTZ R5, R164, R5, R165 ;  /* 0x00000005a4057223 */ /* 0x000fc800000100a5 */
[----:B------:R-:W-:Y:S02]  /*2e20*/  FFMA.FTZ R5, R15, R5, R166 ;  /* 0x000000050f057223 */ /* 0x000fe400000100a6 */
[----:B0-----:R-:W-:Y:S02]  /*2e30*/  FFMA.FTZ R185, R185, R4, R33 ;  /* 0x00000004b9b97223 */ /* 0x001fe40000010021 */
[----:B------:R-:W-:Y:S02]  /*2e40*/  FMUL.FTZ R4, R180, R7 ;  /* 0x00000007b4047220 */ /* 0x000fe40000410000 */
[----:B------:R-:W-:Y:S02]  /*2e50*/  FFMA.FTZ R181, R14, R185, R181 ;  /* 0x000000b90eb57223 */ /* 0x000fe400000100b5 */
[----:B------:R-:W-:Y:S02]  /*2e60*/  FMUL.FTZ R4, R177, R4 ;  /* 0x00000004b1047220 */ /* 0x000fe40000410000 */
[----:B------:R-:W-:-:S02]  /*2e70*/  FFMA.FTZ R181, R15, R181, R32 ;  /* 0x000000b50fb57223 */ /* 0x000fc40000010020 */
[C---:B------:R-:W-:Y:S02]  /*2e80*/  FMUL.FTZ R7, R167.reuse, R4 ;  /* 0x00000004a7077220 */ /* 0x040fe40000410000 */
[----:B------:R-:W-:Y:S02]  /*2e90*/  FFMA.FTZ R178, R164, R181, R178 ;  /* 0x000000b5a4b27223 */ /* 0x000fe400000100b2 */
[C---:B------:R-:W-:Y:S02]  /*2ea0*/  FMUL.FTZ R7, R168.reuse, R7 ;  /* 0x00000007a8077220 */ /* 0x040fe40000410000 */
[----:B------:R-:W-:Y:S02]  /*2eb0*/  FFMA.FTZ R178, R168, R178, R31 ;  /* 0x000000b2a8b27223 */ /* 0x000fe4000001001f */
[----:B------:R-:W-:Y:S02]  /*2ec0*/  FMUL.FTZ R4, R164, R7 ;  /* 0x00000007a4047220 */ /* 0x000fe40000410000 */
[----:B------:R-:W-:-:S02]  /*2ed0*/  FFMA.FTZ R171, R167, R178, R171 ;  /* 0x000000b2a7ab7223 */ /* 0x000fc400000100ab */
[----:B------:R-:W-:Y:S02]  /*2ee0*/  FMUL.FTZ R7, R15, R4 ;  /* 0x000000040f077220 */ /* 0x000fe40000410000 */
[----:B------:R-:W-:Y:S02]  /*2ef0*/  FFMA.FTZ R171, R177, R171, R30 ;  /* 0x000000abb1ab7223 */ /* 0x000fe4000001001e */
[----:B------:R-:W-:Y:S02]  /*2f00*/  FMUL.FTZ R4, R14, R7 ;  /* 0x000000070e047220 */ /* 0x000fe40000410000 */
        /* <DEDUP_REMOVED lines=12> */
[----:B-12---:R-:W0:Y:S01]  /*2fd0*/  LDS.128 R4, [R152.X16+0x12d0] ;  /* 0x0012d00098047984 */ /* 0x006e22000000cc00 */
[----:B------:R-:W-:-:S04]  /*2fe0*/  LOP3.LUT R198, R152, 0x1f, RZ, 0xc0, !PT ;  /* 0x0000001f98c67812 */ /* 0x000fc800078ec0ff */
[C---:B------:R-:W-:Y:S02]  /*2ff0*/  ISETP.GE.U32.AND P0, PT, R198.reuse, 0x10, PT ;  /* 0x00000010c600780c */ /* 0x040fe40003f06070 */
[C---:B------:R-:W-:Y:S02]  /*3000*/  ISETP.GE.U32.AND P1, PT, R198.reuse, 0x18, PT ;  /* 0x00000018c600780c */ /* 0x040fe40003f26070 */
[C---:B------:R-:W-:Y:S02]  /*3010*/  ISETP.GE.U32.AND P2, PT, R198.reuse, 0x1c, PT ;  /* 0x0000001cc600780c */ /* 0x040fe40003f46070 */
[C---:B------:R-:W-:Y:S02]  /*3020*/  ISETP.GE.U32.AND P3, PT, R198.reuse, 0x1e, PT ;  /* 0x0000001ec600780c */ /* 0x040fe40003f66070 */
[----:B------:R-:W-:Y:S01]  /*3030*/  ISETP.NE.AND P4, PT, R198, 0x1f, PT ;  /* 0x0000001fc600780c */ /* 0x000fe20003f85270 */
[C---:B0-----:R-:W-:Y:S02]  /*3040*/  FFMA.FTZ R7, R4.reuse, R7, R5 ;  /* 0x0000000704077223 */ /* 0x041fe40000010005 */
[----:B------:R-:W-:Y:S01]  /*3050*/  FMUL.FTZ R6, R4, R6 ;  /* 0x0000000604067220 */ /* 0x000fe20000410000 */
[----:B------:R-:W-:Y:S07]  /*3060*/  BRA.DIV ~URZ, `(.L_x_2411) ;  /* 0x000032627f007947 */ /* 0x000fee000b800000 */
[----:B------:R0:W1:Y:S02]  /*3070*/  SHFL.DOWN PT, R201, R6, 0x1, 0x1f ;  /* 0x08201f0006c97f89 */ /* 0x00006400000e0000 */
.L_x_2430:
        /* <DEDUP_REMOVED lines=26> */
.L_x_2431:
[----:B------:R-:W5:Y:S01]  /*3220*/  LDS.64 R4, [R152.X16+0x12d8] ;  /* 0x0012d80098047984 */ /* 0x000f62000000ca00 */
[----:B------:R-:W-:Y:S01]  /*3230*/  ISETP.NE.AND P0, PT, R152, 0x1f, PT ;  /* 0x0000001f9800780c */ /* 0x000fe20003f05270 */
[----:B-1-3--:R-:W-:Y:S01]  /*3240*/  FFMA.FTZ R13, R13, R198, R200 ;  /* 0x000000c60d0d7223 */ /* 0x00afe200000100c8 */
[----:B0-----:R-:W-:Y:S01]  /*3250*/  MOV R7, R204 ;  /* 0x000000cc00077202 */ /* 0x001fe20000000f00 */
[----:B------:R-:W-:Y:S01]  /*3260*/  FMUL.FTZ R12, R12, R198 ;  /* 0x000000c60c0c7220 */ /* 0x000fe20000410000 */
[----:B------:R-:W-:-:S09]  /*3270*/  MOV R6, R203 ;  /* 0x000000cb00067202 */ /* 0x000fd20000000f00 */
[-C--:B--2-4-:R-:W-:Y:S02]  /*3280*/  @P0 FFMA.FTZ R7, R7, R201.reuse, R202 ;  /* 0x000000c907070223 */ /* 0x094fe400000100ca */
[----:B------:R-:W-:Y:S02]  /*3290*/  @P0 FMUL.FTZ R6, R6, R201 ;  /* 0x000000c906060220 */ /* 0x000fe40000410000 */
[C---:B-----5:R-:W-:Y:S02]  /*32a0*/  FFMA.FTZ R5, R4.reuse, R7, R5 ;  /* 0x0000000704057223 */ /* 0x060fe40000010005 */
[----:B------:R-:W-:-:S05]  /*32b0*/  FMUL.FTZ R4, R4, R6 ;  /* 0x0000000604047220 */ /* 0x000fca0000410000 */
[----:B------:R0:W-:Y:S02]  /*32c0*/  STS.128 [R152.X16+0x12d0], R4 ;  /* 0x0012d00498007388 */ /* 0x0001e4000000cc00 */
.L_x_2410:
[----:B-12---:R-:W-:Y:S05]  /*32d0*/  BSYNC B0 ;  /* 0x0000000000007941 */ /* 0x006fea0003800000 */
.L_x_2409:
[----:B------:R-:W-:Y:S01]  /*32e0*/  WARPSYNC 0xffffffff ;  /* 0xffffffff00007948 */ /* 0x000fe20003800000 */
[----:B------:R-:W-:Y:S01]  /*32f0*/  BAR.SYNC.DEFER_BLOCKING 0x0 ;  /* 0x0000000000007b1d */ /* 0x000fe20000010000 */
[----:B------:R-:W-:Y:S01]  /*3300*/  FADD.FTZ R202, R105, R158 ;  /* 0x0000009e69ca7221 */ /* 0x000fe20000010000 */
[C---:B------:R-:W-:Y:S02]  /*3310*/  ISETP.GT.AND P0, PT, R151.reuse, 0x1e, PT ;  /* 0x0000001e9700780c */ /* 0x040fe40003f04270 */
[----:B------:R-:W-:Y:S01]  /*3320*/  ISETP.GT.AND P1, PT, R151, 0x1d, PT ;  /* 0x0000001d9700780c */ /* 0x000fe20003f24270 */
[----:B------:R-:W-:Y:S01]  /*3330*/  FMUL.FTZ R201, R127, R202 ;  /* 0x000000ca7fc97220 */ /* 0x000fe20000410000 */
[----:B------:R-:W-:Y:S01]  /*3340*/  ISETP.GT.AND P2, PT, R151, 0x1b, PT ;  /* 0x0000001b9700780c */ /* 0x000fe20003f44270 */
[----:B------:R-:W-:Y:S01]  /*3350*/  BSSY B0, `(.L_x_2413) ;  /* 0x00000e9000007945 */ /* 0x000fe20003800000 */
[----:B------:R-:W-:Y:S01]  /*3360*/  ISETP.NE.AND P3, PT, R152, RZ, PT ;  /* 0x000000ff9800720c */ /* 0x000fe20003f65270 */
[----:B------:R-:W-:Y:S01]  /*3370*/  FFMA.FTZ R212, R14, R185, R201 ;  /* 0x000000b90ed47223 */ /* 0x000fe200000100c9 */
[----:B0-----:R-:W0:Y:S11]  /*3380*/  LDS R4, [R152.X8+0x12d4] ;  /* 0x0012d40098047984 */ /* 0x001e360000008800 */
[----:B------:R-:W-:Y:S01]  /*3390*/  @!P3 STS.64 [R35.X8+0x1dd0], R12 ;  /* 0x001dd00c2300b388 */ /* 0x000fe20000008a00 */
[----:B0-----:R-:W-:-:S02]  /*33a0*/  FFMA.FTZ R196, R4, R197, R196 ;  /* 0x000000c504c47223 */ /* 0x001fc400000100c4 */
[----:B------:R-:W-:Y:S02]  /*33b0*/  FFMA.FTZ R4, R90, R185, RZ ;  /* 0x000000b95a047223 */ /* 0x000fe400000100ff */
[----:B------:R-:W-:Y:S02]  /*33c0*/  FFMA.FTZ R199, R16, R196, R199 ;  /* 0x000000c410c77223 */ /* 0x000fe400000100c7 */
[----:B------:R-:W-:Y:S02]  /*33d0*/  FADD.FTZ R197, R103, R158 ;  /* 0x0000009e67c57221 */ /* 0x000fe40000010000 */
[----:B------:R-:W-:Y:S02]  /*33e0*/  FFMA.FTZ R191, R191, R199, R194 ;  /* 0x000000c7bfbf7223 */ /* 0x000fe400000100c2 */
[----:B------:R-:W-:Y:S02]  /*33f0*/  FMUL.FTZ R200, R123, R197 ;  /* 0x000000c57bc87220 */ /* 0x000fe40000410000 */
[----:B------:R-:W-:-:S02]  /*3400*/  FFMA.FTZ R4, R89, R212, R4 ;  /* 0x000000d459047223 */ /* 0x000fc40000010004 */
[----:B------:R-:W-:Y:S02]  /*3410*/  FFMA.FTZ R192, R163, R191, R192 ;  /* 0x000000bfa3c07223 */ /* 0x000fe400000100c0 */
[----:B------:R-:W-:Y:S02]  /*3420*/  FADD.FTZ R194, R101, R158 ;  /* 0x0000009e65c27221 */ /* 0x000fe40000010000 */
[-C--:B------:R-:W-:Y:S02]  /*3430*/  FFMA.FTZ R205, R164, R181.reuse, R200 ;  /* 0x000000b5a4cd7223 */ /* 0x080fe400000100c8 */
[----:B------:R-:W-:Y:S02]  /*3440*/  FFMA.FTZ R4, R88, R181, R4 ;  /* 0x000000b558047223 */ /* 0x000fe40000010004 */
[----:B------:R-:W-:Y:S02]  /*3450*/  FFMA.FTZ R186, R186, R192, R195 ;  /* 0x000000c0baba7223 */ /* 0x000fe400000100c3 */
[----:B------:R-:W-:-:S02]  /*3460*/  FMUL.FTZ R198, R114, R194 ;  /* 0x000000c272c67220 */ /* 0x000fc40000410000 */
[----:B------:R-:W-:Y:S02]  /*3470*/  FFMA.FTZ R5, R87, R205, R4 ;  /* 0x000000cd57057223 */ /* 0x000fe40000010004 */
[----:B------:R-:W-:Y:S02]  /*3480*/  FFMA.FTZ R193, R170, R186, R193 ;  /* 0x000000baaac17223 */ /* 0x000fe400000100c1 */
[----:B------:R-:W-:Y:S02]  /*3490*/  FADD.FTZ R4, R99, R158 ;  /* 0x0000009e63047221 */ /* 0x000fe40000010000 */
[-C--:B------:R-:W-:Y:S02]  /*34a0*/  FFMA.FTZ R204, R167, R178.reuse, R198 ;  /* 0x000000b2a7cc7223 */ /* 0x080fe400000100c6 */
[----:B------:R-:W-:Y:S02]  /*34b0*/  FFMA.FTZ R5, R86, R178, R5 ;  /* 0x000000b256057223 */ /* 0x000fe40000010005 */
[----:B------:R-:W-:-:S02]  /*34c0*/  FFMA.FTZ R187, R187, R193, R190 ;  /* 0x000000c1bbbb7223 */ /* 0x000fc400000100be */
[----:B------:R-:W-:Y:S02]  /*34d0*/  FMUL.FTZ R195, R117, R4 ;  /* 0x0000000475c37220 */ /* 0x000fe40000410000 */
[----:B------:R-:W-:Y:S02]  /*34e0*/  FFMA.FTZ R6, R85, R204, R5 ;  /* 0x000000cc55067223 */ /* 0x000fe40000010005 */
[----:B------:R-:W-:Y:S02]  /*34f0*/  FFMA.FTZ R188, R179, R187, R188 ;  /* 0x000000bbb3bc7223 */ /* 0x000fe400000100bc */
[----:B------:R-:W-:Y:S02]  /*3500*/  FADD.FTZ R5, R97, R158 ;  /* 0x0000009e61057221 */ /* 0x000fe40000010000 */
[-C--:B------:R-:W-:Y:S02]  /*3510*/  FFMA.FTZ R208, R180, R171.reuse, R195 ;  /* 0x000000abb4d07223 */ /* 0x080fe400000100c3 */
[----:B------:R-:W-:-:S02]  /*3520*/  FFMA.FTZ R6, R84, R171, R6 ;  /* 0x000000ab54067223 */ /* 0x000fc40000010006 */
[----:B------:R-:W-:Y:S02]  /*3530*/  FFMA.FTZ R189, R184, R188, R189 ;  /* 0x000000bcb8bd7223 */ /* 0x000fe400000100bd */
[----:B------:R-:W-:Y:S02]  /*3540*/  FMUL.FTZ R203, R112, R5 ;  /* 0x0000000570cb7220 */ /* 0x000fe40000410000 */
[----:B------:R-:W-:Y:S02]  /*3550*/  FFMA.FTZ R7, R83, R208, R6 ;  /* 0x000000d053077223 */ /* 0x000fe40000010006 */
[----:B------:R-:W-:Y:S02]  /*3560*/  FFMA.FTZ R180, R180, R189, R183 ;  /* 0x000000bdb4b47223 */ /* 0x000fe400000100b7 */
[----:B------:R-:W-:Y:S02]  /*3570*/  FADD.FTZ R184, R95, R158 ;  /* 0x0000009e5fb87221 */ /* 0x000fe40000010000 */
[----:B------:R-:W-:-:S02]  /*3580*/  FFMA.FTZ R210, R179, R172, R203 ;  /* 0x000000acb3d27223 */ /* 0x000fc400000100cb */
[----:B------:R-:W-:Y:S02]  /*3590*/  FFMA.FTZ R7, R82, R172, R7 ;  /* 0x000000ac52077223 */ /* 0x000fe40000010007 */
[----:B------:R-:W-:Y:S02]  /*35a0*/  FFMA.FTZ R177, R177, R180, R182 ;  /* 0x000000b4b1b17223 */ /* 0x000fe400000100b6 */
[----:B------:R-:W-:Y:S02]  /*35b0*/  FMUL.FTZ R179, R111, R184 ;  /* 0x000000b86fb37220 */ /* 0x000fe40000410000 */
[----:B------:R-:W-:Y:S02]  /*35c0*/  FFMA.FTZ R7, R81, R210, R7 ;  /* 0x000000d251077223 */ /* 0x000fe40000010007 */
[----:B------:R-:W-:Y:S02]  /*35d0*/  FFMA.FTZ R167, R167, R177, R176 ;  /* 0x000000b1a7a77223 */ /* 0x000fe400000100b0 */
[----:B------:R-:W-:-:S02]  /*35e0*/  FADD.FTZ R182, R93, R158 ;  /* 0x0000009e5db67221 */ /* 0x000fc40000010000 */
[-C--:B------:R-:W-:Y:S02]  /*35f0*/  FFMA.FTZ R206, R170, R175.reuse, R179 ;  /* 0x000000afaace7223 */ /* 0x080fe400000100b3 */
[----:B------:R-:W-:Y:S02]  /*3600*/  FFMA.FTZ R7, R80, R175, R7 ;  /* 0x000000af50077223 */ /* 0x000fe40000010007 */
[----:B------:R-:W-:Y:S02]  /*3610*/  FFMA.FTZ R168, R168, R167, R169 ;  /* 0x000000a7a8a87223 */ /* 0x000fe400000100a9 */
[----:B------:R-:W-:Y:S02]  /*3620*/  FMUL.FTZ R176, R110, R182 ;  /* 0x000000b66eb07220 */ /* 0x000fe40000410000 */
[----:B------:R-:W-:Y:S02]  /*3630*/  FFMA.FTZ R7, R79, R206, R7 ;  /* 0x000000ce4f077223 */ /* 0x000fe40000010007 */
[----:B------:R-:W-:-:S02]  /*3640*/  FFMA.FTZ R164, R164, R168, R165 ;  /* 0x000000a8a4a47223 */ /* 0x000fc400000100a5 */
[-C--:B------:R-:W-:Y:S02]  /*3650*/  FFMA.FTZ R207, R163, R174.reuse, R176 ;  /* 0x000000aea3cf7223 */ /* 0x080fe400000100b0 */
[----:B------:R-:W-:Y:S02]  /*3660*/  FFMA.FTZ R6, R78, R174, R7 ;  /* 0x000000ae4e067223 */ /* 0x000fe40000010007 */
[----:B------:R-:W-:Y:S02]  /*3670*/  FFMA.FTZ R15, R15, R164, R166 ;  /* 0x000000a40f0f7223 */ /* 0x000fe400000100a6 */
[----:B------:R-:W-:Y:S02]  /*3680*/  FADD.FTZ R183, R91, R158 ;  /* 0x0000009e5bb77221 */ /* 0x000fe40000010000 */
[----:B------:R-:W-:Y:S02]  /*3690*/  FFMA.FTZ R6, R77, R207, R6 ;  /* 0x000000cf4d067223 */ /* 0x000fe40000010006 */
[----:B------:R-:W-:-:S02]  /*36a0*/  FFMA.FTZ R14, R14, R15, R17 ;  /* 0x0000000f0e0e7223 */ /* 0x000fc40000010011 */
[----:B------:R-:W-:Y:S02]  /*36b0*/  FADD.FTZ R7, R106, R158 ;  /* 0x0000009e6a077221 */ /* 0x000fe40000010000 */
[----:B------:R-:W-:Y:S02]  /*36c0*/  FMUL.FTZ R190, R107, R183 ;  /* 0x000000b76bbe7220 */ /* 0x000fe40000410000 */
[-C--:B------:R-:W-:Y:S02]  /*36d0*/  FFMA.FTZ R165, R75, R173.reuse, R6 ;  /* 0x000000ad4ba57223 */ /* 0x080fe40000010006 */
[----:B------:R-:W-:Y:S02]  /*36e0*/  FADD.FTZ R6, -R33, R185 ;  /* 0x000000b921067221 */ /* 0x000fe40000010100 */
[----:B------:R-:W-:Y:S02]  /*36f0*/  FMUL.FTZ R7, R7, R14 ;  /* 0x0000000e07077220 */ /* 0x000fe40000410000 */
[----:B------:R-:W-:-:S02]  /*3700*/  FFMA.FTZ R209, R16, R173, R190 ;  /* 0x000000ad10d17223 */ /* 0x000fc400000100be */
[----:B------:R-:W-:Y:S02]  /*3710*/  FADD.FTZ R16, -R201, R212 ;  /* 0x000000d4c9107221 */ /* 0x000fe40000010100 */
[----:B------:R-:W-:Y:S02]  /*3720*/  FADD.FTZ R163, R104, R158 ;  /* 0x0000009e68a37221 */ /* 0x000fe40000010000 */
[----:B------:R-:W-:Y:S02]  /*3730*/  FMUL.FTZ R17, R15, R202 ;  /* 0x000000ca0f117220 */ /* 0x000fe40000410000 */
[----:B------:R-:W-:Y:S02]  /*3740*/  FFMA.FTZ R169, R7, R6, RZ ;  /* 0x0000000607a97223 */ /* 0x000fe400000100ff */
[----:B------:R-:W-:Y:S02]  /*3750*/  FADD.FTZ R166, -R32, R181 ;  /* 0x000000b520a67221 */ /* 0x000fe40000010100 */
[----:B------:R-:W-:-:S02]  /*3760*/  FMUL.FTZ R163, R163, R164 ;  /* 0x000000a4a3a37220 */ /* 0x000fc40000410000 */
[----:B------:R-:W-:Y:S02]  /*3770*/  FFMA.FTZ R181, R17, R16, R169 ;  /* 0x0000001011b57223 */ /* 0x000fe400000100a9 */
[----:B------:R-:W-:Y:S02]  /*3780*/  FFMA.FTZ R165, R72, R209, R165 ;  /* 0x000000d148a57223 */ /* 0x000fe400000100a5 */
[----:B------:R-:W-:Y:S02]  /*3790*/  FADD.FTZ R169, -R200, R205 ;  /* 0x000000cdc8a97221 */ /* 0x000fe40000010100 */
[----:B------:R-:W-:Y:S01]  /*37a0*/  FADD.FTZ R200, R102, R158 ;  /* 0x0000009e66c87221 */ /* 0x000fe20000010000 */
[----:B------:R-:W0:Y:S01]  /*37b0*/  SHFL.DOWN PT, R202, R165, 0x1, 0x1f ;  /* 0x08201f00a5ca7f89 */ /* 0x000e2200000e0000 */
[----:B------:R-:W-:Y:S02]  /*37c0*/  FMUL.FTZ R170, R168, R197 ;  /* 0x000000c5a8aa7220 */ /* 0x000fe40000410000 */
[----:B------:R-:W-:-:S02]  /*37d0*/  FFMA.FTZ R185, R163, R166, R181 ;  /* 0x000000a6a3b97223 */ /* 0x000fc400000100b5 */
[----:B------:R-:W-:Y:S02]  /*37e0*/  FADD.FTZ R178, -R31, R178 ;  /* 0x000000b21fb27221 */ /* 0x000fe40000010100 */
[----:B------:R-:W-:Y:S02]  /*37f0*/  FMUL.FTZ R181, R200, R167 ;  /* 0x000000a7c8b57220 */ /* 0x000fe40000410000 */
[----:B------:R-:W-:Y:S02]  /*3800*/  FFMA.FTZ R185, R170, R169, R185 ;  /* 0x000000a9aab97223 */ /* 0x000fe400000100b9 */
[----:B------:R-:W-:Y:S02]  /*3810*/  FADD.FTZ R198, -R198, R204 ;  /* 0x000000ccc6c67221 */ /* 0x000fe40000010100 */
[----:B------:R-:W-:Y:S02]  /*3820*/  FADD.FTZ R201, R100, R158 ;  /* 0x0000009e64c97221 */ /* 0x000fe40000010000 */
[----:B------:R-:W-:-:S02]  /*3830*/  FMUL.FTZ R194, R177, R194 ;  /* 0x000000c2b1c27220 */ /* 0x000fc40000410000 */
[----:B------:R-:W-:Y:S02]  /*3840*/  FFMA.FTZ R197, R181, R178, R185 ;  /* 0x000000b2b5c57223 */ /* 0x000fe400000100b9 */
[----:B------:R-:W-:Y:S02]  /*3850*/  FADD.FTZ R171, -R30, R171 ;  /* 0x000000ab1eab7221 */ /* 0x000fe40000010100 */
[----:B------:R-:W-:Y:S02]  /*3860*/  FMUL.FTZ R185, R201, R180 ;  /* 0x000000b4c9b97220 */ /* 0x000fe40000410000 */
[----:B------:R-:W-:Y:S02]  /*3870*/  FFMA.FTZ R200, R194, R198, R197 ;  /* 0x000000c6c2c87223 */ /* 0x000fe400000100c5 */
[----:B------:R-:W-:Y:S02]  /*3880*/  FADD.FTZ R195, -R195, R208 ;  /* 0x000000d0c3c37221 */ /* 0x000fe40000010100 */
[----:B------:R-:W-:-:S02]  /*3890*/  FADD.FTZ R197, R98, R158 ;  /* 0x0000009e62c57221 */ /* 0x000fc40000010000 */
[----:B------:R-:W-:Y:S02]  /*38a0*/  FMUL.FTZ R4, R189, R4 ;  /* 0x00000004bd047220 */ /* 0x000fe40000410000 */
[----:B------:R-:W-:Y:S02]  /*38b0*/  FFMA.FTZ R200, R185, R171, R200 ;  /* 0x000000abb9c87223 */ /* 0x000fe400000100c8 */
[----:B------:R-:W-:Y:S02]  /*38c0*/  FADD.FTZ R172, -R29, R172 ;  /* 0x000000ac1dac7221 */ /* 0x000fe40000010100 */
[----:B------:R-:W-:Y:S02]  /*38d0*/  FMUL.FTZ R197, R197, R188 ;  /* 0x000000bcc5c57220 */ /* 0x000fe40000410000 */
[----:B------:R-:W-:Y:S02]  /*38e0*/  FFMA.FTZ R201, R4, R195, R200 ;  /* 0x000000c304c97223 */ /* 0x000fe400000100c8 */
[----:B------:R-:W-:-:S02]  /*38f0*/  FADD.FTZ R203, -R203, R210 ;  /* 0x000000d2cbcb7221 */ /* 0x000fc40000010100 */
[----:B------:R-:W-:Y:S02]  /*3900*/  FADD.FTZ R204, R96, R158 ;  /* 0x0000009e60cc7221 */ /* 0x000fe40000010000 */
[----:B------:R-:W-:Y:S02]  /*3910*/  FMUL.FTZ R200, R187, R5 ;  /* 0x00000005bbc87220 */ /* 0x000fe40000410000 */
[----:B------:R-:W-:Y:S02]  /*3920*/  FFMA.FTZ R201, R197, R172, R201 ;  /* 0x000000acc5c97223 */ /* 0x000fe400000100c9 */
[----:B0-----:R-:W-:Y:S02]  /*3930*/  @!P0 FADD.FTZ R165, R165, R202 ;  /* 0x000000caa5a58221 */ /* 0x001fe40000010000 */
[----:B------:R-:W-:Y:S02]  /*3940*/  FADD.FTZ R202, -R28, R175 ;  /* 0x000000af1cca7221 */ /* 0x000fe40000010100 */
[----:B------:R-:W-:Y:S01]  /*3950*/  FMUL.FTZ R5, R204, R193 ;  /* 0x000000c1cc057220 */ /* 0x000fe20000410000 */
[----:B------:R-:W0:Y:S01]  /*3960*/  SHFL.DOWN PT, R208, R165, 0x2, 0x1f ;  /* 0x08401f00a5d07f89 */ /* 0x000e2200000e0000 */
[----:B------:R-:W-:-:S02]  /*3970*/  FFMA.FTZ R201, R200, R203, R201 ;  /* 0x000000cbc8c97223 */ /* 0x000fc400000100c9 */
[----:B------:R-:W-:Y:S02]  /*3980*/  FADD.FTZ R179, -R179, R206 ;  /* 0x000000ceb3b37221 */ /* 0x000fe40000010100 */
[----:B------:R-:W-:Y:S02]  /*3990*/  FADD.FTZ R205, R94, R158 ;  /* 0x0000009e5ecd7221 */ /* 0x000fe40000010000 */
[----:B------:R-:W-:Y:S02]  /*39a0*/  FMUL.FTZ R184, R186, R184 ;  /* 0x000000b8bab87220 */ /* 0x000fe40000410000 */
[----:B------:R-:W-:Y:S02]  /*39b0*/  FFMA.FTZ R201, R5, R202, R201 ;  /* 0x000000ca05c97223 */ /* 0x000fe400000100c9 */
[----:B------:R-:W-:Y:S02]  /*39c0*/  FADD.FTZ R175, -R27, R174 ;  /* 0x000000ae1baf7221 */ /* 0x000fe40000010100 */
[----:B------:R-:W-:-:S02]  /*39d0*/  FMUL.FTZ R174, R205, R192 ;  /* 0x000000c0cdae7220 */ /* 0x000fc40000410000 */
[----:B------:R-:W-:Y:S02]  /*39e0*/  FFMA.FTZ R201, R184, R179, R201 ;  /* 0x000000b3b8c97223 */ /* 0x000fe400000100c9 */
[----:B------:R-:W-:Y:S02]  /*39f0*/  FADD.FTZ R176, -R176, R207 ;  /* 0x000000cfb0b07221 */ /* 0x000fe40000010100 */
[----:B------:R-:W-:Y:S02]  /*3a00*/  FADD.FTZ R206, R92, R158 ;  /* 0x0000009e5cce7221 */ /* 0x000fe40000010000 */
[----:B------:R-:W-:Y:S02]  /*3a10*/  FMUL.FTZ R182, R191, R182 ;  /* 0x000000b6bfb67220 */ /* 0x000fe40000410000 */
[----:B------:R-:W-:Y:S02]  /*3a20*/  FFMA.FTZ R201, R174, R175, R201 ;  /* 0x000000afaec97223 */ /* 0x000fe400000100c9 */
[----:B------:R-:W-:-:S02]  /*3a30*/  FADD.FTZ R204, -R26, R173 ;  /* 0x000000ad1acc7221 */ /* 0x000fc40000010100 */
[----:B------:R-:W-:Y:S02]  /*3a40*/  FMUL.FTZ R173, R206, R199 ;  /* 0x000000c7cead7220 */ /* 0x000fe40000410000 */
[----:B------:R-:W-:Y:S02]  /*3a50*/  FFMA.FTZ R201, R182, R176, R201 ;  /* 0x000000b0b6c97223 */ /* 0x000fe400000100c9 */
[----:B------:R-:W-:Y:S02]  /*3a60*/  FADD.FTZ R206, R209, -R190 ;  /* 0x800000bed1ce7221 */ /* 0x000fe40000010000 */
[----:B------:R-:W-:Y:S02]  /*3a70*/  FMUL.FTZ R190, R183, R196 ;  /* 0x000000c4b7be7220 */ /* 0x000fe40000410000 */
[----:B------:R-:W-:Y:S02]  /*3a80*/  FFMA.FTZ R201, R173, R204, R201 ;  /* 0x000000ccadc97223 */ /* 0x000fe400000100c9 */
[----:B0-----:R-:W-:-:S02]  /*3a90*/  @!P1 FADD.FTZ R165, R165, R208 ;  /* 0x000000d0a5a59221 */ /* 0x001fc40000010000 */
[C---:B------:R-:W-:Y:S02]  /*3aa0*/  FFMA.FTZ R205, R190.reuse, R206, R201 ;  /* 0x000000cebecd7223 */ /* 0x040fe400000100c9 */
[----:B------:R-:W-:Y:S01]  /*3ab0*/  FADD.FTZ R43, R190, R43 ;  /* 0x0000002bbe2b7221 */ /* 0x000fe20000010000 */
[----:B------:R-:W0:Y:S01]  /*3ac0*/  SHFL.DOWN PT, R210, R165, 0x4, 0x1f ;  /* 0x08801f00a5d27f89 */ /* 0x000e2200000e0000 */
[----:B------:R-:W-:Y:S02]  /*3ad0*/  FADD.FTZ R44, R173, R44 ;  /* 0x0000002cad2c7221 */ /* 0x000fe40000010000 */
[----:B------:R-:W-:Y:S01]  /*3ae0*/  FMUL.FTZ R173, R162, R191 ;  /* 0x000000bfa2ad7220 */ /* 0x000fe20000410000 */
[----:B------:R-:W1:Y:S01]  /*3af0*/  SHFL.DOWN PT, R208, R205, 0x1, 0x1f ;  /* 0x08201f00cdd07f89 */ /* 0x000e6200000e0000 */
[----:B------:R-:W-:Y:S02]  /*3b00*/  FADD.FTZ R46, R174, R46 ;  /* 0x0000002eae2e7221 */ /* 0x000fe40000010000 */
[----:B------:R-:W-:-:S02]  /*3b10*/  FMUL.FTZ R173, R173, R176 ;  /* 0x000000b0adad7220 */ /* 0x000fc40000410000 */
[----:B------:R-:W-:Y:S02]  /*3b20*/  FMUL.FTZ R12, R162, R192 ;  /* 0x000000c0a20c7220 */ /* 0x000fe40000410000 */
[----:B------:R-:W-:Y:S02]  /*3b30*/  FFMA.FTZ R174, R110, R191, R173 ;  /* 0x000000bf6eae7223 */ /* 0x000fe400000100ad */
[----:B------:R-:W-:Y:S02]  /*3b40*/  FMUL.FTZ R175, R12, R175 ;  /* 0x000000af0caf7220 */ /* 0x000fe40000410000 */
[----:B------:R-:W-:Y:S02]  /*3b50*/  FADD.FTZ R73, R174, R73 ;  /* 0x00000049ae497221 */ /* 0x000fe40000010000 */
[----:B------:R-:W-:Y:S02]  /*3b60*/  FMUL.FTZ R12, R162, R186 ;  /* 0x000000baa20c7220 */ /* 0x000fe40000410000 */
[----:B------:R-:W-:-:S02]  /*3b70*/  FADD.FTZ R48, R5, R48 ;  /* 0x0000003005307221 */ /* 0x000fc40000010000 */
[----:B------:R-:W-:Y:S02]  /*3b80*/  FMUL.FTZ R179, R12, R179 ;  /* 0x000000b30cb37220 */ /* 0x000fe40000410000 */
[C---:B------:R-:W-:Y:S02]  /*3b90*/  FMUL.FTZ R12, R162.reuse, R193 ;  /* 0x000000c1a20c7220 */ /* 0x040fe40000410000 */
[----:B0-----:R-:W-:Y:S02]  /*3ba0*/  @!P2 FADD.FTZ R165, R165, R210 ;  /* 0x000000d2a5a5a221 */ /* 0x001fe40000010000 */
[----:B------:R-:W-:Y:S02]  /*3bb0*/  FMUL.FTZ R5, R162, R188 ;  /* 0x000000bca2057220 */ /* 0x000fe40000410000 */
[----:B-1----:R-:W-:Y:S01]  /*3bc0*/  @!P0 FADD.FTZ R205, R205, R208 ;  /* 0x000000d0cdcd8221 */ /* 0x002fe20000010000 */
[----:B------:R-:W0:Y:S01]  /*3bd0*/  SHFL.DOWN PT, R210, R165, 0x8, 0x1f ;  /* 0x09001f00a5d27f89 */ /* 0x000e2200000e0000 */
[----:B------:R-:W-:Y:S01]  /*3be0*/  ISETP.GT.AND P0, PT, R151, 0x17, PT ;  /* 0x000000179700780c */ /* 0x000fe20003f04270 */
[----:B------:R-:W-:-:S02]  /*3bf0*/  FMUL.FTZ R202, R12, R202 ;  /* 0x000000ca0cca7220 */ /* 0x000fc40000410000 */
[----:B------:R-:W1:Y:S01]  /*3c00*/  SHFL.DOWN PT, R208, R205, 0x2, 0x1f ;  /* 0x08401f00cdd07f89 */ /* 0x000e6200000e0000 */
[----:B------:R-:W-:Y:S02]  /*3c10*/  FMUL.FTZ R12, R162, R187 ;  /* 0x000000bba20c7220 */ /* 0x000fe40000410000 */
[----:B------:R-:W-:Y:S02]  /*3c20*/  FMUL.FTZ R5, R5, R172 ;  /* 0x000000ac05057220 */ /* 0x000fe40000410000 */
[----:B------:R-:W-:Y:S02]  /*3c30*/  FADD.FTZ R51, R4, R51 ;  /* 0x0000003304337221 */ /* 0x000fe40000010000 */
[----:B------:R-:W-:Y:S02]  /*3c40*/  FMUL.FTZ R203, R12, R203 ;  /* 0x000000cb0ccb7220 */ /* 0x000fe40000410000 */
[C---:B------:R-:W-:Y:S02]  /*3c50*/  FMUL.FTZ R4, R162.reuse, R180 ;  /* 0x000000b4a2047220 */ /* 0x040fe40000410000 */
[----:B------:R-:W-:-:S02]  /*3c60*/  FMUL.FTZ R12, R162, R189 ;  /* 0x000000bda20c7220 */ /* 0x000fc40000410000 */
[----:B------:R-:W-:Y:S02]  /*3c70*/  FFMA.FTZ R188, R115, R188, R5 ;  /* 0x000000bc73bc7223 */ /* 0x000fe40000010005 */
[----:B------:R-:W-:Y:S02]  /*3c80*/  FMUL.FTZ R5, R162, R177 ;  /* 0x000000b1a2057220 */ /* 0x000fe40000410000 */
[----:B------:R-:W-:Y:S02]  /*3c90*/  FMUL.FTZ R4, R4, R171 ;  /* 0x000000ab04047220 */ /* 0x000fe40000410000 */
[----:B------:R-:W-:Y:S02]  /*3ca0*/  FMUL.FTZ R183, R162, R196 ;  /* 0x000000c4a2b77220 */ /* 0x000fe40000410000 */
[----:B0-----:R-:W-:Y:S02]  /*3cb0*/  @!P0 FADD.FTZ R165, R165, R210 ;  /* 0x000000d2a5a58221 */ /* 0x001fe40000010000 */
[----:B------:R-:W-:-:S02]  /*3cc0*/  FMUL.FTZ R12, R12, R195 ;  /* 0x000000c30c0c7220 */ /* 0x000fc40000410000 */
[----:B-1----:R-:W-:Y:S01]  /*3cd0*/  @!P1 FADD.FTZ R205, R205, R208 ;  /* 0x000000d0cdcd9221 */ /* 0x002fe20000010000 */
[----:B------:R-:W0:Y:S01]  /*3ce0*/  SHFL.DOWN PT, R210, R165, 0x10, 0x1f ;  /* 0x0a001f00a5d27f89 */ /* 0x000e2200000e0000 */
[----:B------:R-:W-:Y:S01]  /*3cf0*/  ISETP.GT.AND P1, PT, R151, 0xf, PT ;  /* 0x0000000f9700780c */ /* 0x000fe20003f24270 */
[C---:B------:R-:W-:Y:S02]  /*3d00*/  FMUL.FTZ R13, R162.reuse, R164 ;  /* 0x000000a4a20d7220 */ /* 0x040fe40000410000 */
[----:B------:R-:W1:Y:S01]  /*3d10*/  SHFL.DOWN PT, R208, R205, 0x4, 0x1f ;  /* 0x08801f00cdd07f89 */ /* 0x000e6200000e0000 */
[----:B------:R-:W-:Y:S02]  /*3d20*/  FMUL.FTZ R198, R5, R198 ;  /* 0x000000c605c67220 */ /* 0x000fe40000410000 */
[----:B------:R-:W-:Y:S02]  /*3d30*/  FFMA.FTZ R4, R119, R180, R4 ;  /* 0x000000b477047223 */ /* 0x000fe40000010004 */
[----:B------:R-:W-:-:S02]  /*3d40*/  FMUL.FTZ R5, R162, R167 ;  /* 0x000000a7a2057220 */ /* 0x000fc40000410000 */
[----:B------:R-:W-:Y:S02]  /*3d50*/  FMUL.FTZ R206, R183, R206 ;  /* 0x000000ceb7ce7220 */ /* 0x000fe40000410000 */
[----:B------:R-:W-:Y:S02]  /*3d60*/  FFMA.FTZ R189, R117, R189, R12 ;  /* 0x000000bd75bd7223 */ /* 0x000fe4000001000c */
[----:B------:R-:W-:Y:S02]  /*3d70*/  FADD.FTZ R56, R163, R56 ;  /* 0x00000038a3387221 */ /* 0x000fe40000010000 */
[----:B------:R-:W-:Y:S02]  /*3d80*/  FMUL.FTZ R166, R13, R166 ;  /* 0x000000a60da67220 */ /* 0x000fe40000410000 */
[C---:B------:R-:W-:Y:S02]  /*3d90*/  FMUL.FTZ R183, R162.reuse, R199 ;  /* 0x000000c7a2b77220 */ /* 0x040fe40000410000 */
[----:B------:R-:W-:-:S02]  /*3da0*/  FMUL.FTZ R12, R162, R168 ;  /* 0x000000a8a20c7220 */ /* 0x000fc40000410000 */
[C---:B------:R-:W-:Y:S02]  /*3db0*/  FMUL.FTZ R163, R162.reuse, R15 ;  /* 0x0000000fa2a37220 */ /* 0x040fe40000410000 */
[----:B0-----:R-:W-:Y:S02]  /*3dc0*/  @!P1 FADD.FTZ R165, R165, R210 ;  /* 0x000000d2a5a59221 */ /* 0x001fe40000010000 */
[----:B------:R-:W-:Y:S02]  /*3dd0*/  FMUL.FTZ R13, R162, R14 ;  /* 0x0000000ea20d7220 */ /* 0x000fe40000410000 */
[----:B-1----:R-:W-:Y:S02]  /*3de0*/  @!P2 FADD.FTZ R205, R205, R208 ;  /* 0x000000d0cdcda221 */ /* 0x002fe40000010000 */
[----:B------:R-:W-:Y:S02]  /*3df0*/  FMUL.FTZ R178, R5, R178 ;  /* 0x000000b205b27220 */ /* 0x000fe40000410000 */
[----:B------:R-:W-:Y:S01]  /*3e00*/  FADD.FTZ R65, R4, R65 ;  /* 0x0000004104417221 */ /* 0x000fe20000010000 */
[----:B------:R-:W0:Y:S01]  /*3e10*/  SHFL.DOWN PT, R190, R205, 0x8, 0x1f ;  /* 0x09001f00cdbe7f89 */ /* 0x000e2200000e0000 */
[----:B------:R-:W-:-:S02]  /*3e20*/  IMAD.MOV.U32 R5, RZ, RZ, R165 ;  /* 0x000000ffff057224 */ /* 0x000fc400078e00a5 */
[----:B------:R-:W-:Y:S02]  /*3e30*/  FMUL.FTZ R183, R183, R204 ;  /* 0x000000ccb7b77220 */ /* 0x000fe40000410000 */
[----:B------:R-:W-:Y:S02]  /*3e40*/  FMUL.FTZ R12, R12, R169 ;  /* 0x000000a90c0c7220 */ /* 0x000fe40000410000 */
[----:B------:R-:W-:Y:S02]  /*3e50*/  FMUL.FTZ R16, R163, R16 ;  /* 0x00000010a3107220 */ /* 0x000fe40000410000 */
        /* <DEDUP_REMOVED lines=8> */
[----:B0-----:R-:W-:Y:S01]  /*3ee0*/  @!P0 FADD.FTZ R205, R205, R190 ;  /* 0x000000becdcd8221 */ /* 0x001fe20000010000 */
[----:B------:R-:W-:Y:S01]  /*3ef0*/  ISETP.NE.AND P0, PT, R151, RZ, PT ;  /* 0x000000ff9700720c */ /* 0x000fe20003f05270 */
[----:B------:R-:W-:-:S02]  /*3f00*/  FFMA.FTZ R178, R121, R167, R178 ;  /* 0x000000a779b27223 */ /* 0x000fc400000100b2 */
[----:B------:R-:W-:Y:S01]  /*3f10*/  FFMA.FTZ R165, R123, R168, R12 ;  /* 0x000000a87ba57223 */ /* 0x000fe2000001000c */
[----:B------:R-:W0:Y:S01]  /*3f20*/  SHFL.DOWN PT, R174, R205, 0x10, 0x1f ;  /* 0x0a001f00cdae7f89 */ /* 0x000e2200000e0000 */
[----:B------:R-:W-:Y:S02]  /*3f30*/  FFMA.FTZ R166, R125, R164, R166 ;  /* 0x000000a47da67223 */ /* 0x000fe400000100a6 */
        /* <DEDUP_REMOVED lines=31> */
[----:B0-----:R-:W-:Y:S01]  /*4130*/  ISETP.NE.AND P0, PT, R142, c[0x0][0x174], PT ;  /* 0x00005d008e007a0c */ /* 0x001fe20003f05270 */
[----:B------:R-:W0:Y:S01]  /*4140*/  LDS.64 R6, [0x10a0] ;  /* 0x0010a000ff067984 */ /* 0x000e220000000a00 */
[----:B------:R-:W-:-:S11]  /*4150*/  SHF.L.U32 R14, R35, 0x2, RZ ;  /* 0x00000002230e7819 */ /* 0x000fd600000006ff */
[----:B------:R-:W1:Y:S04]  /*4160*/  @P0 LDS R12, [R14+0x29d0] ;  /* 0x0029d0000e0c0984 */ /* 0x000e680000000800 */
[----:B------:R-:W2:Y:S01]  /*4170*/  @P0 LDS R13, [R14+0x25d0] ;  /* 0x0025d0000e0d0984 */ /* 0x000ea20000000800 */
[----:B0-----:R-:W-:Y:S02]  /*4180*/  FADD.FTZ R5, R5, R7 ;  /* 0x0000000705057221 */ /* 0x001fe40000010000 */
[----:B------:R-:W-:Y:S02]  /*4190*/  FADD.FTZ R4, R4, R6 ;  /* 0x0000000604047221 */ /* 0x000fe40000010000 */
[----:B-1----:R-:W-:Y:S02]  /*41a0*/  @P0 FADD.FTZ R5, R5, R12 ;  /* 0x0000000c05050221 */ /* 0x002fe40000010000 */
[----:B--2---:R-:W-:-:S03]  /*41b0*/  @P0 FADD.FTZ R4, R4, R13 ;  /* 0x0000000d04040221 */ /* 0x004fc60000010000 */
[----:B------:R0:W-:Y:S04]  /*41c0*/  STS [R14+0x29d0], R5 ;  /* 0x0029d0050e007388 */ /* 0x0001e80000000800 */
[----:B------:R0:W-:Y:S02]  /*41d0*/  STS [R14+0x25d0], R4 ;  /* 0x0025d0040e007388 */ /* 0x0001e40000000800 */
.L_x_2414:
[----:B0-----:R-:W-:Y:S05]  /*41e0*/  BSYNC B0 ;  /* 0x0000000000007941 */ /* 0x001fea0003800000 */
.L_x_2413:
[----:B------:R-:W-:-:S04]  /*41f0*/  IADD3 R35, R35, 0x1, RZ ;  /* 0x0000000123237810 */ /* 0x000fc80007ffe0ff */
[----:B------:R-:W-:-:S13]  /*4200*/  ISETP.GE.AND P0, PT, R35, c[0x0][0x16c], PT ;  /* 0x00005b0023007a0c */ /* 0x000fda0003f06270 */
[----:B------:R-:W-:Y:S01]  /*4210*/  @P0 CALL.REL.NOINC `(.L_x_2399) ;  /* 0x0000001000000944 */ /* 0x000fe20003c00000 */
[----:B------:R-:W-:Y:S05]  /*4220*/  BRA `(.L_x_2415) ;  /* 0xffffdbd000007947 */ /* 0x000fea000383ffff */
.L_x_2399:
[----:B------:R-:W-:Y:S01]  /*4230*/  BAR.SYNC.DEFER_BLOCKING 0x0 ;  /* 0x0000000000007b1d */ /* 0x000fe20000010000 */
[----:B------:R-:W-:Y:S01]  /*4240*/  ISETP.NE.AND P0, PT, R152, RZ, PT ;  /* 0x000000ff9800720c */ /* 0x000fe20003f05270 */
[----:B------:R-:W-:Y:S01]  /*4250*/  IMAD R0, R156, c[0x0][0x2d8], RZ ;  /* 0x0000b6009c007a24 */ /* 0x000fe200078e02ff */
[----:B------:R-:W-:Y:S01]  /*4260*/  IADD3 R32, -R141, c[0x0][0x168], RZ ;  /* 0x00005a008d207a10 */ /* 0x000fe20007ffe1ff */
[C---:B------:R-:W-:Y:S01]  /*4270*/  IMAD.WIDE.U32 R4, R157.reuse, c[0x0][0x2d8], RZ ;  /* 0x0000b6009d047a25 */ /* 0x040fe200078e00ff */
[----:B------:R-:W-:Y:S01]  /*4280*/  SHF.R.S32.HI R30, RZ, 0x1f, R140 ;  /* 0x0000001fff1e7819 */ /* 0x000fe2000001148c */
[----:B------:R-:W-:Y:S01]  /*4290*/  BSSY B0, `(.L_x_2416) ;  /* 0x0000045000007945 */ /* 0x000fe20003800000 */
[C---:B------:R-:W-:Y:S01]  /*42a0*/  LEA R7, P5, R140.reuse, c[0x0][0x330], 0x2 ;  /* 0x0000cc008c077a11 */ /* 0x040fe200078a10ff */
[----:B------:R-:W-:Y:S01]  /*42b0*/  IMAD R15, R157, c[0x0][0x2dc], R0 ;  /* 0x0000b7009d0f7a24 */ /* 0x000fe200078e0200 */
[----:B------:R-:W-:Y:S01]  /*42c0*/  LOP3.LUT R34, R140, 0x20, RZ, 0xfc, !PT ;  /* 0x000000208c227812 */ /* 0x000fe200078efcff */
[----:B------:R-:W-:Y:S01]  /*42d0*/  IMAD R0, R160, c[0x0][0x2e0], RZ ;  /* 0x0000b800a0007a24 */ /* 0x000fe200078e02ff */
[----:B------:R-:W-:-:S02]  /*42e0*/  LEA.HI.X R12, R140, c[0x0][0x334], R30, 0x2, P5 ;  /* 0x0000cd008c0c7a11 */ /* 0x000fc400028f141e */
[----:B------:R-:W-:Y:S01]  /*42f0*/  IADD3 R5, R5, R15, RZ ;  /* 0x0000000f05057210 */ /* 0x000fe20007ffe0ff */
[C---:B------:R-:W-:Y:S01]  /*4300*/  IMAD R6, R161.reuse, c[0x0][0x2e4], R0 ;  /* 0x0000b900a1067a24 */ /* 0x040fe200078e0200 */
[C---:B------:R-:W-:Y:S02]  /*4310*/  LOP3.LUT R36, R140.reuse, 0x40, RZ, 0xfc, !PT ;  /* 0x000000408c247812 */ /* 0x040fe400078efcff */
[----:B------:R-:W-:Y:S01]  /*4320*/  LOP3.LUT R38, R140, 0x60, RZ, 0xfc, !PT ;  /* 0x000000608c267812 */ /* 0x000fe200078efcff */
[----:B------:R-:W-:Y:S01]  /*4330*/  IMAD.WIDE.U32 R4, R161, c[0x0][0x2e0], R4 ;  /* 0x0000b800a1047a25 */ /* 0x000fe200078e0004 */
[----:B------:R-:W-:Y:S04]  /*4340*/  STS [R116.X4], R58 ;  /* 0x0000003a74007388 */ /* 0x000fe80000004800 */
        /* <DEDUP_REMOVED lines=9> */
[----:B0-----:R-:W-:-:S03]  /*43e0*/  IMAD R51, R144, -0x400, R155 ;  /* 0xfffffc0090337824 */ /* 0x001fc600078e029b */
[----:B------:R-:W-:Y:S02]  /*43f0*/  STS [R116.X4+0x28], R48 ;  /* 0x0000283074007388 */ /* 0x000fe40000004800 */
[----:B------:R-:W-:Y:S02]  /*4400*/  SHF.R.S32.HI R53, RZ, 0x1f, R51 ;  /* 0x0000001fff357819 */ /* 0x000fe40000011433 */
[----:B------:R-:W-:Y:S01]  /*4410*/  STS [R116.X4+0x2c], R47 ;  /* 0x00002c2f74007388 */ /* 0x000fe20000004800 */
[----:B------:R-:W-:Y:S02]  /*4420*/  IADD3 R0, P1, R51, R4, RZ ;  /* 0x0000000433007210 */ /* 0x000fe40007f3e0ff */
[----:B------:R-:W-:Y:S01]  /*4430*/  IADD3 R4, P5, R140, R141, RZ ;  /* 0x0000008d8c047210 */ /* 0x000fe20007fbe0ff */
[----:B------:R-:W-:Y:S01]  /*4440*/  STS [R116.X4+0x30], R46 ;  /* 0x0000302e74007388 */ /* 0x000fe20000004800 */
[----:B------:R-:W-:Y:S02]  /*4450*/  IADD3.X R5, R53, R6, R5, P1, !PT ;  /* 0x0000000635057210 */ /* 0x000fe40000ffe405 */
[C---:B------:R-:W-:Y:S01]  /*4460*/  LEA R6, P6, R0.reuse, R7, 0x2 ;  /* 0x0000000700067211 */ /* 0x040fe200078c10ff */
[----:B------:R-:W-:Y:S03]  /*4470*/  STS [R116.X4+0x34], R45 ;  /* 0x0000342d74007388 */ /* 0x000fe60000004800 */
[----:B------:R-:W-:Y:S01]  /*4480*/  LEA.HI.X R7, R0, R12, R5, 0x2, P6 ;  /* 0x0000000c00077211 */ /* 0x000fe200030f1405 */
[----:B------:R-:W-:Y:S01]  /*4490*/  STS [R116.X4+0x38], R44 ;  /* 0x0000382c74007388 */ /* 0x000fe20000004800 */
[----:B------:R-:W-:-:S03]  /*44a0*/  LEA.HI.X.SX32 R5, R141, R30, 0x1, P5 ;  /* 0x0000001e8d057211 */ /* 0x000fc600028f0eff */
        /* <DEDUP_REMOVED lines=21> */
[----:B0-----:R-:W-:-:S02]  /*4600*/  ISETP.GE.AND P4, PT, R140, R49, PT ;  /* 0x000000318c00720c */ /* 0x001fc40003f86270 */
[-C--:B------:R-:W-:Y:S02]  /*4610*/  ISETP.GE.AND P3, PT, R34, R49.reuse, PT ;  /* 0x000000312200720c */ /* 0x080fe40003f66270 */
[-C--:B------:R-:W-:Y:S02]  /*4620*/  ISETP.GE.AND P2, PT, R36, R49.reuse, PT ;  /* 0x000000312400720c */ /* 0x080fe40003f46270 */
[----:B------:R-:W-:-:S07]  /*4630*/  ISETP.GE.AND P1, PT, R38, R49, PT ;  /* 0x000000312600720c */ /* 0x000fce0003f26270 */
[----:B------:R-:W-:Y:S05]  /*4640*/  @P4 BRA `(.L_x_2417) ;  /* 0x0000009000004947 */ /* 0x000fea0003800000 */
[----:B------:R-:W-:-:S04]  /*4650*/  IMAD.WIDE.U32 R12, R157, c[0x0][0x2d8], R4 ;  /* 0x0000b6009d0c7a25 */ /* 0x000fc800078e0004 */
[----:B------:R-:W-:Y:S01]  /*4660*/  IMAD R0, R160, c[0x0][0x2e0], RZ ;  /* 0x0000b800a0007a24 */ /* 0x000fe200078e02ff */
[----:B------:R-:W-:-:S03]  /*4670*/  IADD3 R13, R15, R13, RZ ;  /* 0x0000000d0f0d7210 */ /* 0x000fc60007ffe0ff */
[C---:B------:R-:W-:Y:S02]  /*4680*/  IMAD R15, R161.reuse, c[0x0][0x2e4], R0 ;  /* 0x0000b900a10f7a24 */ /* 0x040fe400078e0200 */
[----:B------:R-:W-:-:S05]  /*4690*/  IMAD.WIDE.U32 R12, R161, c[0x0][0x2e0], R12 ;  /* 0x0000b800a10c7a25 */ /* 0x000fca00078e000c */
[----:B------:R-:W-:Y:S02]  /*46a0*/  IADD3 R13, R13, R15, RZ ;  /* 0x0000000f0d0d7210 */ /* 0x000fe40007ffe0ff */
[----:B------:R-:W-:-:S04]  /*46b0*/  LEA R14, P4, R12, c[0x0][0x330], 0x2 ;  /* 0x0000cc000c0e7a11 */ /* 0x000fc800078810ff */
[----:B------:R-:W-:-:S05]  /*46c0*/  LEA.HI.X R15, R12, c[0x0][0x334], R13, 0x2, P4 ;  /* 0x0000cd000c0f7a11 */ /* 0x000fca00020f140d */
[----:B------:R0:W-:Y:S04]  /*46d0*/  STG.E [R14.64], R17 ;  /* 0x000000110e007986 */ /* 0x0001e8000c101904 */
.L_x_2417:
[----:B------:R-:W-:Y:S05]  /*46e0*/  BSYNC B0 ;  /* 0x0000000000007941 */ /* 0x000fea0003800000 */
.L_x_2416:
[C---:B------:R-:W-:Y:S01]  /*46f0*/  LOP3.LUT R40, R140.reuse, 0x80, RZ, 0xfc, !PT ;  /* 0x000000808c287812 */ /* 0x040fe200078efcff */
[----:B------:R-:W-:Y:S01]  /*4700*/  @!P3 STG.E [R6.64+-0xf80], R19 ;  /* 0xfff080130600b986 */ /* 0x000fe2000c101904 */
[C---:B------:R-:W-:Y:S01]  /*4710*/  LOP3.LUT R42, R140.reuse, 0xa0, RZ, 0xfc, !PT ;  /* 0x000000a08c2a7812 */ /* 0x040fe200078efcff */
[----:B------:R-:W-:Y:S01]  /*4720*/  FADD.FTZ R13, R59, R154 ;  /* 0x0000009a3b0d7221 */ /* 0x000fe20000010000 */
[C---:B------:R-:W-:Y:S01]  /*4730*/  LOP3.LUT R44, R140.reuse, 0xc0, RZ, 0xfc, !PT ;  /* 0x000000c08c2c7812 */ /* 0x040fe200078efcff */
[----:B------:R-:W-:Y:S01]  /*4740*/  @!P2 STG.E [R6.64+-0xf00], R21 ;  /* 0xfff100150600a986 */ /* 0x000fe2000c101904 */
[C---:B------:R-:W-:Y:S01]  /*4750*/  LOP3.LUT R46, R140.reuse, 0xe0, RZ, 0xfc, !PT ;  /* 0x000000e08c2e7812 */ /* 0x040fe200078efcff */
[----:B------:R-:W-:Y:S01]  /*4760*/  BSSY B0, `(.L_x_2418) ;  /* 0x0000088000007945 */ /* 0x000fe20003800000 */
[C---:B------:R-:W-:Y:S01]  /*4770*/  LOP3.LUT R48, R140.reuse, 0x100, RZ, 0xfc, !PT ;  /* 0x000001008c307812 */ /* 0x040fe200078efcff */
[----:B------:R-:W-:Y:S01]  /*4780*/  @!P1 STG.E [R6.64+-0xe80], R23 ;  /* 0xfff1801706009986 */ /* 0x000fe2000c101904 */
[----:B------:R-:W-:-:S02]  /*4790*/  LOP3.LUT R50, R140, 0x120, RZ, 0xfc, !PT ;  /* 0x000001208c327812 */ /* 0x000fc400078efcff */
[-C--:B------:R-:W-:Y:S02]  /*47a0*/  ISETP.GE.AND P1, PT, R40, R49.reuse, PT ;  /* 0x000000312800720c */ /* 0x080fe40003f26270 */
[-C--:B------:R-:W-:Y:S02]  /*47b0*/  ISETP.GE.AND P2, PT, R42, R49.reuse, PT ;  /* 0x000000312a00720c */ /* 0x080fe40003f46270 */
[-C--:B------:R-:W-:Y:S02]  /*47c0*/  ISETP.GE.AND P3, PT, R44, R49.reuse, PT ;  /* 0x000000312c00720c */ /* 0x080fe40003f66270 */
[-C--:B------:R-:W-:Y:S02]  /*47d0*/  ISETP.GE.AND P4, PT, R46, R49.reuse, PT ;  /* 0x000000312e00720c */ /* 0x080fe40003f86270 */
[-C--:B------:R-:W-:Y:S02]  /*47e0*/  ISETP.GE.AND P5, PT, R48, R49.reuse, PT ;  /* 0x000000313000720c */ /* 0x080fe40003fa6270 */
[----:B------:R-:W-:-:S02]  /*47f0*/  ISETP.GE.AND P6, PT, R50, R49, PT ;  /* 0x000000313200720c */ /* 0x000fc40003fc6270 */
[C---:B------:R-:W-:Y:S01]  /*4800*/  LOP3.LUT R52, R140.reuse, 0x140, RZ, 0xfc, !PT ;  /* 0x000001408c347812 */ /* 0x040fe200078efcff */
[----:B------:R-:W-:Y:S01]  /*4810*/  @!P1 STG.E [R6.64+-0xe00], R25 ;  /* 0xfff2001906009986 */ /* 0x000fe2000c101904 */
[C---:B------:R-:W-:Y:S02]  /*4820*/  LOP3.LUT R54, R140.reuse, 0x160, RZ, 0xfc, !PT ;  /* 0x000001608c367812 */ /* 0x040fe400078efcff */
[C---:B------:R-:W-:Y:S01]  /*4830*/  LOP3.LUT R56, R140.reuse, 0x180, RZ, 0xfc, !PT ;  /* 0x000001808c387812 */ /* 0x040fe200078efcff */
[----:B------:R-:W-:Y:S01]  /*4840*/  @!P2 STG.E [R6.64+-0xd80], R27 ;  /* 0xfff2801b0600a986 */ /* 0x000fe2000c101904 */
[C---:B------:R-:W-:Y:S02]  /*4850*/  LOP3.LUT R58, R140.reuse, 0x1a0, RZ, 0xfc, !PT ;  /* 0x000001a08c3a7812 */ /* 0x040fe400078efcff */
[C---:B------:R-:W-:Y:S01]  /*4860*/  LOP3.LUT R72, R140.reuse, 0x1c0, RZ, 0xfc, !PT ;  /* 0x000001c08c487812 */ /* 0x040fe200078efcff */
[----:B------:R-:W-:Y:S01]  /*4870*/  @!P3 STG.E [R6.64+-0xd00], R29 ;  /* 0xfff3001d0600b986 */ /* 0x000fe2000c101904 */
        /* <DEDUP_REMOVED lines=14> */
[----:B-1----:R-:W-:Y:S01]  /*4960*/  LEA R31, R151, R0, 0x4 ;  /* 0x00000000971f7211 */ /* 0x002fe200078e20ff */
[----:B------:R-:W-:Y:S03]  /*4970*/  @!P3 STG.E [R6.64+-0xa00], R41 ;  /* 0xfff600290600b986 */ /* 0x000fe6000c101904 */
[C---:B------:R-:W-:Y:S01]  /*4980*/  IADD3 R0, R31.reuse, 0x1, RZ ;  /* 0x000000011f007810 */ /* 0x040fe20007ffe0ff */
[----:B------:R-:W-:Y:S01]  /*4990*/  @!P4 STG.E [R6.64+-0x980], R43 ;  /* 0xfff6802b0600c986 */ /* 0x000fe2000c101904 */
[----:B------:R-:W-:-:S02]  /*49a0*/  IADD3 R12, R31, 0x2, RZ ;  /* 0x000000021f0c7810 */ /* 0x000fc40007ffe0ff */
[C---:B0-----:R-:W-:Y:S01]  /*49b0*/  IADD3 R14, R31.reuse, 0x3, RZ ;  /* 0x000000031f0e7810 */ /* 0x041fe20007ffe0ff */
[----:B------:R-:W-:Y:S01]  /*49c0*/  @!P5 STG.E [R6.64+-0x900], R45 ;  /* 0xfff7002d0600d986 */ /* 0x000fe2000c101904 */
[C---:B------:R-:W-:Y:S02]  /*49d0*/  IADD3 R16, R31.reuse, 0x4, RZ ;  /* 0x000000041f107810 */ /* 0x040fe40007ffe0ff */
[----:B------:R-:W-:Y:S01]  /*49e0*/  IADD3 R18, R31, 0x5, RZ ;  /* 0x000000051f127810 */ /* 0x000fe20007ffe0ff */
[----:B------:R0:W-:Y:S01]  /*49f0*/  @!P6 STG.E [R6.64+-0x880], R47 ;  /* 0xfff7802f0600e986 */ /* 0x0001e2000c101904 */
[-C--:B------:R-:W-:Y:S01]  /*4a00*/  LEA.HI.SX32 R15, R0, R31.reuse, 0x1b ;  /* 0x0000001f000f7211 */ /* 0x080fe200078fdaff */
[----:B------:R-:W-:Y:S01]  /*4a10*/  FADD.FTZ R0, R13, R60 ;  /* 0x0000003c0d007221 */ /* 0x000fe20000010000 */
[C---:B------:R-:W-:Y:S01]  /*4a20*/  IADD3 R20, R31.reuse, 0x6, RZ ;  /* 0x000000061f147810 */ /* 0x040fe20007ffe0ff */
[----:B------:R-:W-:Y:S01]  /*4a30*/  BAR.SYNC.DEFER_BLOCKING 0x0 ;  /* 0x0000000000007b1d */ /* 0x000fe20000010000 */
[----:B------:R-:W-:Y:S01]  /*4a40*/  LEA.HI.SX32 R12, R12, R31, 0x1b ;  /* 0x0000001f0c0c7211 */ /* 0x000fe200078fdaff */
[----:B------:R-:W-:Y:S01]  /*4a50*/  FADD.FTZ R13, R0, R61 ;  /* 0x0000003d000d7221 */ /* 0x000fe20000010000 */
[----:B------:R-:W-:-:S02]  /*4a60*/  IADD3 R21, R31, 0x7, RZ ;  /* 0x000000071f157810 */ /* 0x000fc40007ffe0ff */
[-C--:B------:R-:W-:Y:S01]  /*4a70*/  LEA.HI.SX32 R17, R14, R31.reuse, 0x1b ;  /* 0x0000001f0e117211 */ /* 0x080fe200078fdaff */
[----:B------:R-:W-:Y:S01]  /*4a80*/  FADD.FTZ R0, R13, R62 ;  /* 0x0000003e0d007221 */ /* 0x000fe20000010000 */
[----:B------:R-:W-:Y:S01]  /*4a90*/  IADD3 R22, R31, 0x8, RZ ;  /* 0x000000081f167810 */ /* 0x000fe20007ffe0ff */
[----:B0-----:R-:W-:Y:S01]  /*4aa0*/  IMAD.WIDE.U32 R6, R157, c[0x0][0x2f8], RZ ;  /* 0x0000be009d067a25 */ /* 0x001fe200078e00ff */
[-C--:B------:R-:W-:Y:S02]  /*4ab0*/  LEA.HI.SX32 R16, R16, R31.reuse, 0x1b ;  /* 0x0000001f10107211 */ /* 0x080fe400078fdaff */
[C---:B------:R-:W-:Y:S01]  /*4ac0*/  IADD3 R23, R31.reuse, 0x9, RZ ;  /* 0x000000091f177810 */ /* 0x040fe20007ffe0ff */
[----:B------:R-:W-:Y:S01]  /*4ad0*/  FADD.FTZ R13, R0, R63 ;  /* 0x0000003f000d7221 */ /* 0x000fe20000010000 */
[----:B------:R-:W-:Y:S01]  /*4ae0*/  LEA.HI.SX32 R19, R18, R31, 0x1b ;  /* 0x0000001f12137211 */ /* 0x000fe200078fdaff */
[----:B------:R-:W-:Y:S01]  /*4af0*/  IMAD R0, R156, c[0x0][0x2f8], RZ ;  /* 0x0000be009c007a24 */ /* 0x000fe200078e02ff */
[----:B------:R-:W-:-:S02]  /*4b00*/  IADD3 R24, R31, 0xa, RZ ;  /* 0x0000000a1f187810 */ /* 0x000fc40007ffe0ff */
[-C--:B------:R-:W-:Y:S02]  /*4b10*/  LEA.HI.SX32 R20, R20, R31.reuse, 0x1b ;  /* 0x0000001f14147211 */ /* 0x080fe400078fdaff */
[----:B------:R-:W-:Y:S02]  /*4b20*/  IADD3 R25, R31, 0xb, RZ ;  /* 0x0000000b1f197810 */ /* 0x000fe40007ffe0ff */
[-C--:B------:R-:W-:Y:S02]  /*4b30*/  LEA.HI.SX32 R21, R21, R31.reuse, 0x1b ;  /* 0x0000001f15157211 */ /* 0x080fe400078fdaff */
[C---:B------:R-:W-:Y:S01]  /*4b40*/  IADD3 R26, R31.reuse, 0xc, RZ ;  /* 0x0000000c1f1a7810 */ /* 0x040fe20007ffe0ff */
[----:B------:R-:W-:Y:S01]  /*4b50*/  STS [R116.X4], R59 ;  /* 0x0000003b74007388 */ /* 0x000fe20000004800 */
[-C--:B------:R-:W-:Y:S02]  /*4b60*/  LEA.HI.SX32 R22, R22, R31.reuse, 0x1b ;  /* 0x0000001f16167211 */ /* 0x080fe400078fdaff */
[----:B------:R-:W-:Y:S01]  /*4b70*/  IADD3 R27, R31, 0xd, RZ ;  /* 0x0000000d1f1b7810 */ /* 0x000fe20007ffe0ff */
[----:B------:R-:W-:Y:S01]  /*4b80*/  STS [R15.X4+0x4], R60 ;  /* 0x0000043c0f007388 */ /* 0x000fe20000004800 */
[----:B------:R-:W-:-:S02]  /*4b90*/  LEA.HI.SX32 R23, R23, R31, 0x1b ;  /* 0x0000001f17177211 */ /* 0x000fc400078fdaff */
[C---:B------:R-:W-:Y:S01]  /*4ba0*/  IADD3 R28, R31.reuse, 0xe, RZ ;  /* 0x0000000e1f1c7810 */ /* 0x040fe20007ffe0ff */
[----:B------:R-:W-:Y:S01]  /*4bb0*/  STS [R12.X4+0x8], R61 ;  /* 0x0000083d0c007388 */ /* 0x000fe20000004800 */
[-C--:B------:R-:W-:Y:S02]  /*4bc0*/  LEA.HI.SX32 R24, R24, R31.reuse, 0x1b ;  /* 0x0000001f18187211 */ /* 0x080fe400078fdaff */
[----:B------:R-:W-:Y:S01]  /*4bd0*/  IADD3 R29, R31, 0xf, RZ ;  /* 0x0000000f1f1d7810 */ /* 0x000fe20007ffe0ff */
[----:B------:R-:W-:Y:S01]  /*4be0*/  STS [R17.X4+0xc], R62 ;  /* 0x00000c3e11007388 */ /* 0x000fe20000004800 */
[-C--:B------:R-:W-:Y:S02]  /*4bf0*/  LEA.HI.SX32 R25, R25, R31.reuse, 0x1b ;  /* 0x0000001f19197211 */ /* 0x080fe400078fdaff */
[-C--:B------:R-:W-:Y:S01]  /*4c00*/  LEA.HI.SX32 R26, R26, R31.reuse, 0x1b ;  /* 0x0000001f1a1a7211 */ /* 0x080fe200078fdaff */
[----:B------:R-:W-:Y:S01]  /*4c10*/  STS [R16.X4+0x10], R63 ;  /* 0x0000103f10007388 */ /* 0x000fe20000004800 */
[----:B------:R-:W-:-:S02]  /*4c20*/  LEA.HI.SX32 R14, R27, R31, 0x1b ;  /* 0x0000001f1b0e7211 */ /* 0x000fc400078fdaff */
[-C--:B------:R-:W-:Y:S01]  /*4c30*/  LEA.HI.SX32 R27, R28, R31.reuse, 0x1b ;  /* 0x0000001f1c1b7211 */ /* 0x080fe200078fdaff */
[----:B------:R0:W-:Y:S01]  /*4c40*/  STS [R19.X4+0x14], R64 ;  /* 0x0000144013007388 */ /* 0x0001e20000004800 */
[----:B------:R-:W-:-:S03]  /*4c50*/  LEA.HI.SX32 R29, R29, R31, 0x1b ;  /* 0x0000001f1d1d7211 */ /* 0x000fc600078fdaff */
[----:B------:R1:W-:Y:S04]  /*4c60*/  STS [R20.X4+0x18], R65 ;  /* 0x0000184114007388 */ /* 0x0003e80000004800 */
[----:B------:R2:W-:Y:S01]  /*4c70*/  STS [R21.X4+0x1c], R66 ;  /* 0x00001c4215007388 */ /* 0x0005e20000004800 */
[----:B0-----:R-:W-:-:S03]  /*4c80*/  FADD.FTZ R64, R13, R64 ;  /* 0x000000400d407221 */ /* 0x001fc60000010000 */
[----:B------:R0:W-:Y:S01]  /*4c90*/  STS [R22.X4+0x20], R67 ;  /* 0x0000204316007388 */ /* 0x0001e20000004800 */
[----:B------:R-:W-:Y:S02]  /*4ca0*/  IMAD R13, R157, c[0x0][0x2fc], R0 ;  /* 0x0000bf009d0d7a24 */ /* 0x000fe400078e0200 */
[----:B-1----:R-:W-:Y:S01]  /*4cb0*/  FADD.FTZ R65, R64, R65 ;  /* 0x0000004140417221 */ /* 0x002fe20000010000 */
[----:B------:R1:W-:Y:S02]  /*4cc0*/  STS [R23.X4+0x24], R68 ;  /* 0x0000244417007388 */ /* 0x0003e40000004800 */
[----:B------:R-:W-:Y:S01]  /*4cd0*/  IADD3 R41, R7, R13, RZ ;  /* 0x0000000d07297210 */ /* 0x000fe20007ffe0ff */
[----:B--2---:R-:W-:Y:S01]  /*4ce0*/  FADD.FTZ R66, R65, R66 ;  /* 0x0000004241427221 */ /* 0x004fe20000010000 */
[----:B------:R2:W-:Y:S03]  /*4cf0*/  STS [R24.X4+0x28], R69 ;  /* 0x0000284518007388 */ /* 0x0005e60000004800 */
[----:B0-----:R-:W-:Y:S01]  /*4d00*/  FADD.FTZ R67, R66, R67 ;  /* 0x0000004342437221 */ /* 0x001fe20000010000 */
[----:B------:R0:W-:Y:S03]  /*4d10*/  STS [R25.X4+0x2c], R70 ;  /* 0x00002c4619007388 */ /* 0x0001e60000004800 */
[----:B-1----:R-:W-:Y:S01]  /*4d20*/  FADD.FTZ R68, R67, R68 ;  /* 0x0000004443447221 */ /* 0x002fe20000010000 */
[----:B------:R-:W-:Y:S03]  /*4d30*/  STS [R26.X4+0x30], R71 ;  /* 0x000030471a007388 */ /* 0x000fe60000004800 */
[----:B--2---:R-:W-:Y:S01]  /*4d40*/  FADD.FTZ R69, R68, R69 ;  /* 0x0000004544457221 */ /* 0x004fe20000010000 */
[----:B------:R1:W-:Y:S03]  /*4d50*/  STS [R14.X4+0x34], R73 ;  /* 0x000034490e007388 */ /* 0x0003e60000004800 */
[----:B0-----:R-:W-:Y:S01]  /*4d60*/  FADD.FTZ R70, R69, R70 ;  /* 0x0000004645467221 */ /* 0x001fe20000010000 */
[----:B------:R-:W-:Y:S03]  /*4d70*/  STS [R27.X4+0x38], R74 ;  /* 0x0000384a1b007388 */ /* 0x000fe60000004800 */
[----:B------:R-:W-:Y:S01]  /*4d80*/  FADD.FTZ R70, R70, R71 ;  /* 0x0000004746467221 */ /* 0x000fe20000010000 */
        /* <DEDUP_REMOVED lines=25> */
[----:B------:R-:W-:-:S04]  /*4f20*/  IADD3 R140, P1, R140, -0x3e0, RZ ;  /* 0xfffffc208c8c7810 */ /* 0x000fc80007f3e0ff */
[----:B------:R-:W-:-:S07]  /*4f30*/  IADD3.X R39, R30, -0x1, RZ, P1, !PT ;  /* 0xffffffff1e277810 */ /* 0x000fce0000ffe4ff */
[----:B------:R-:W-:Y:S05]  /*4f40*/  @P0 BRA `(.L_x_2419) ;  /* 0x0000009000000947 */ /* 0x000fea0003800000 */
[----:B------:R-:W-:-:S04]  /*4f50*/  IMAD.WIDE.U32 R4, R157, c[0x0][0x2f8], R4 ;  /* 0x0000be009d047a25 */ /* 0x000fc800078e0004 */
[----:B------:R-:W-:Y:S01]  /*4f60*/  IMAD R0, R160, c[0x0][0x300], RZ ;  /* 0x0000c000a0007a24 */ /* 0x000fe200078e02ff */
[----:B------:R-:W-:-:S03]  /*4f70*/  IADD3 R5, R13, R5, RZ ;  /* 0x000000050d057210 */ /* 0x000fc60007ffe0ff */
[C---:B------:R-:W-:Y:S02]  /*4f80*/  IMAD R13, R161.reuse, c[0x0][0x304], R0 ;  /* 0x0000c100a10d7a24 */ /* 0x040fe400078e0200 */
[----:B------:R-:W-:-:S04]  /*4f90*/  IMAD.WIDE.U32 R4, R161, c[0x0][0x300], R4 ;  /* 0x0000c000a1047a25 */ /* 0x000fc800078e0004 */
[----:B------:R-:W-:Y:S01]  /*4fa0*/  IMAD.IADD R5, R5, 0x1, R13 ;  /* 0x0000000105057824 */ /* 0x000fe200078e020d */
[----:B------:R-:W-:-:S04]  /*4fb0*/  LEA R12, P0, R4, c[0x0][0x340], 0x2 ;  /* 0x0000d000040c7a11 */ /* 0x000fc800078010ff */
[----:B------:R-:W-:-:S05]  /*4fc0*/  LEA.HI.X R13, R4, c[0x0][0x344], R5, 0x2, P0 ;  /* 0x0000d100040d7a11 */ /* 0x000fca00000f1405 */
[----:B------:R0:W-:Y:S04]  /*4fd0*/  STG.E [R12.64], R139 ;  /* 0x0000008b0c007986 */ /* 0x0001e8000c101904 */
.L_x_2419:
[----:B------:R-:W-:Y:S05]  /*4fe0*/  BSYNC B0 ;  /* 0x0000000000007941 */ /* 0x000fea0003800000 */
.L_x_2418:
[----:B------:R-:W-:Y:S01]  /*4ff0*/  MOV R4, R6 ;  /* 0x0000000600047202 */ /* 0x000fe20000000f00 */
[----:B------:R-:W-:Y:S01]  /*5000*/  IMAD R6, R160, c[0x0][0x300], RZ ;  /* 0x0000c000a0067a24 */ /* 0x000fe200078e02ff */
[----:B------:R-:W-:Y:S02]  /*5010*/  MOV R5, R41 ;  /* 0x0000002900057202 */ /* 0x000fe40000000f00 */
[----:B------:R-:W-:Y:S01]  /*5020*/  LEA R0, P1, R140, c[0x0][0x340], 0x2 ;  /* 0x0000d0008c007a11 */ /* 0x000fe200078210ff */
[C---:B0-----:R-:W-:Y:S01]  /*5030*/  IMAD R12, R161.reuse, c[0x0][0x304], R6 ;  /* 0x0000c100a10c7a24 */ /* 0x041fe200078e0206 */
[-C--:B------:R-:W-:Y:S01]  /*5040*/  ISETP.GE.AND P4, PT, R36, R37.reuse, PT ;  /* 0x000000252400720c */ /* 0x080fe20003f86270 */
[----:B------:R-:W-:Y:S01]  /*5050*/  IMAD.WIDE.U32 R4, R161, c[0x0][0x300], R4 ;  /* 0x0000c000a1047a25 */ /* 0x000fe200078e0004 */
[----:B------:R-:W-:Y:S02]  /*5060*/  LEA.HI.X R6, R140, c[0x0][0x344], R39, 0x2, P1 ;  /* 0x0000d1008c067a11 */ /* 0x000fe400008f1427 */
[----:B------:R-:W-:-:S02]  /*5070*/  ISETP.GE.AND P5, PT, R38, R37, PT ;  /* 0x000000252600720c */ /* 0x000fc40003fa6270 */
[----:B------:R-:W-:Y:S02]  /*5080*/  IADD3 R7, P0, R51, R4, RZ ;  /* 0x0000000433077210 */ /* 0x000fe40007f1e0ff */
[-C--:B------:R-:W-:Y:S02]  /*5090*/  ISETP.GE.AND P6, PT, R40, R37.reuse, PT ;  /* 0x000000252800720c */ /* 0x080fe40003fc6270 */
[----:B------:R-:W-:Y:S02]  /*50a0*/  IADD3.X R5, R53, R12, R5, P0, !PT ;  /* 0x0000000c35057210 */ /* 0x000fe400007fe405 */
[C---:B------:R-:W-:Y:S02]  /*50b0*/  LEA R4, P0, R7.reuse, R0, 0x2 ;  /* 0x0000000007047211 */ /* 0x040fe400078010ff */
[----:B------:R-:W-:Y:S02]  /*50c0*/  ISETP.GE.AND P3, PT, R34, R37, PT ;  /* 0x000000252200720c */ /* 0x000fe40003f66270 */
[----:B------:R-:W-:-:S02]  /*50d0*/  LEA.HI.X R5, R7, R6, R5, 0x2, P0 ;  /* 0x0000000607057211 */ /* 0x000fc400000f1405 */
[-C--:B------:R-:W-:Y:S02]  /*50e0*/  ISETP.GE.AND P0, PT, R42, R37.reuse, PT ;  /* 0x000000252a00720c */ /* 0x080fe40003f06270 */
[-C--:B------:R-:W-:Y:S01]  /*50f0*/  ISETP.GE.AND P1, PT, R44, R37.reuse, PT ;  /* 0x000000252c00720c */ /* 0x080fe20003f26270 */
[----:B------:R0:W-:Y:S01]  /*5100*/  @!P4 STG.E [R4.64+0x80], R137 ;  /* 0x000080890400c986 */ /* 0x0001e2000c101904 */
[-C--:B------:R-:W-:Y:S02]  /*5110*/  ISETP.GE.AND P4, PT, R50, R37.reuse, PT ;  /* 0x000000253200720c */ /* 0x080fe40003f86270 */
[-C--:B------:R-:W-:Y:S01]  /*5120*/  ISETP.GE.AND P2, PT, R46, R37.reuse, PT ;  /* 0x000000252e00720c */ /* 0x080fe20003f46270 */
[----:B------:R0:W-:Y:S01]  /*5130*/  @!P5 STG.E [R4.64+0x100], R17 ;  /* 0x000100110400d986 */ /* 0x0001e2000c101904 */
[-C--:B------:R-:W-:Y:S02]  /*5140*/  ISETP.GE.AND P5, PT, R52, R37.reuse, PT ;  /* 0x000000253400720c */ /* 0x080fe40003fa6270 */
[----:B------:R-:W-:Y:S01]  /*5150*/  IADD3 R144, R144, 0x1, RZ ;  /* 0x0000000190907810 */ /* 0x000fe20007ffe0ff */
[----:B------:R0:W-:Y:S01]  /*5160*/  @!P6 STG.E [R4.64+0x180], R135 ;  /* 0x000180870400e986 */ /* 0x0001e2000c101904 */
[----:B------:R-:W-:-:S03]  /*5170*/  ISETP.GE.AND P6, PT, R54, R37, PT ;  /* 0x000000253600720c */ /* 0x000fc60003fc6270 */
[----:B------:R0:W-:Y:S01]  /*5180*/  @!P3 STG.E [R4.64], R15 ;  /* 0x0000000f0400b986 */ /* 0x0001e2000c101904 */
[----:B------:R-:W-:-:S03]  /*5190*/  ISETP.GE.AND P3, PT, R48, R37, PT ;  /* 0x000000253000720c */ /* 0x000fc60003f66270 */
[----:B------:R0:W-:Y:S01]  /*51a0*/  @!P0 STG.E [R4.64+0x200], R19 ;  /* 0x0002001304008986 */ /* 0x0001e2000c101904 */
[----:B------:R-:W-:-:S03]  /*51b0*/  ISETP.GE.AND P0, PT, R56, R37, PT ;  /* 0x000000253800720c */ /* 0x000fc60003f06270 */
[----:B------:R0:W-:Y:S04]  /*51c0*/  @!P4 STG.E [R4.64+0x400], R23 ;  /* 0x000400170400c986 */ /* 0x0001e8000c101904 */
[----:B------:R0:W-:Y:S04]  /*51d0*/  @!P5 STG.E [R4.64+0x480], R25 ;  /* 0x000480190400d986 */ /* 0x0001e8000c101904 */
[----:B------:R0:W-:Y:S04]  /*51e0*/  @!P6 STG.E [R4.64+0x500], R27 ;  /* 0x0005001b0400e986 */ /* 0x0001e8000c101904 */
[----:B------:R0:W-:Y:S01]  /*51f0*/  @!P1 STG.E [R4.64+0x280], R133 ;  /* 0x0002808504009986 */ /* 0x0001e2000c101904 */
[----:B------:R-:W-:-:S03]  /*5200*/  ISETP.GE.AND P1, PT, R58, R37, PT ;  /* 0x000000253a00720c */ /* 0x000fc60003f26270 */
[----:B------:R0:W-:Y:S01]  /*5210*/  @!P2 STG.E [R4.64+0x300], R21 ;  /* 0x000300150400a986 */ /* 0x0001e2000c101904 */
[----:B------:R-:W-:-:S03]  /*5220*/  ISETP.GE.AND P2, PT, R72, R37, PT ;  /* 0x000000254800720c */ /* 0x000fc60003f46270 */
[----:B------:R0:W-:Y:S01]  /*5230*/  @!P3 STG.E [R4.64+0x380], R131 ;  /* 0x000380830400b986 */ /* 0x0001e2000c101904 */
[----:B------:R-:W-:-:S03]  /*5240*/  ISETP.GE.AND P3, PT, R78, R37, PT ;  /* 0x000000254e00720c */ /* 0x000fc60003f66270 */
[----:B------:R0:W-:Y:S01]  /*5250*/  @!P0 STG.E [R4.64+0x580], R29 ;  /* 0x0005801d04008986 */ /* 0x0001e2000c101904 */
[----:B------:R-:W-:-:S03]  /*5260*/  ISETP.GT.AND P0, PT, R142, 0x1, PT ;  /* 0x000000018e00780c */ /* 0x000fc60003f04270 */
[----:B------:R0:W-:Y:S01]  /*5270*/  @!P1 STG.E [R4.64+0x600], R31 ;  /* 0x0006001f04009986 */ /* 0x0001e2000c101904 */
[----:B------:R-:W-:-:S03]  /*5280*/  IADD3 R150, P1, R150, -0x1000, RZ ;  /* 0xfffff00096967810 */ /* 0x000fc60007f3e0ff */
[----:B------:R0:W-:Y:S01]  /*5290*/  @!P2 STG.E [R4.64+0x680], R33 ;  /* 0x000680210400a986 */ /* 0x0001e2000c101904 */
[----:B------:R-:W-:Y:S02]  /*52a0*/  IADD3 R146, P2, R146, -0x1000, RZ ;  /* 0xfffff00092927810 */ /* 0x000fe40007f5e0ff */
[----:B------:R-:W-:Y:S01]  /*52b0*/  IADD3.X R149, R149, -0x1, RZ, P1, !PT ;  /* 0xffffffff95957810 */ /* 0x000fe20000ffe4ff */
[----:B------:R0:W-:Y:S01]  /*52c0*/  @!P3 STG.E [R4.64+0x700], R35 ;  /* 0x000700230400b986 */ /* 0x0001e2000c101904 */
[----:B------:R-:W-:Y:S02]  /*52d0*/  IADD3 R148, P3, R148, -0x1000, RZ ;  /* 0xfffff00094947810 */ /* 0x000fe40007f7e0ff */
[----:B------:R-:W-:Y:S02]  /*52e0*/  IADD3.X R145, R145, -0x1, RZ, P2, !PT ;  /* 0xffffffff91917810 */ /* 0x000fe400017fe4ff */
[----:B------:R-:W-:Y:S01]  /*52f0*/  IADD3.X R147, R147, -0x1, RZ, P3, !PT ;  /* 0xffffffff93937810 */ /* 0x000fe20001ffe4ff */
[----:B0-----:R-:W-:Y:S01]  /*5300*/  @!P0 CALL.REL.NOINC `(.L_x_2398) ;  /* 0x0000001000008944 */ /* 0x001fe20003c00000 */
[----:B------:R-:W-:Y:S05]  /*5310*/  BRA `(.L_x_2420) ;  /* 0xffffb24000007947 */ /* 0x000fea000383ffff */
.L_x_2398:
[----:B------:R-:W-:Y:S02]  /*5320*/  ISETP.NE.U32.AND P0, PT, RZ, c[0x0][0x328], PT ;  /* 0x0000ca00ff007a0c */ /* 0x000fe40003f05070 */
[----:B------:R-:W-:-:S02]  /*5330*/  ISETP.NE.U32.AND P2, PT, RZ, c[0x0][0x348], PT ;  /* 0x0000d200ff007a0c */ /* 0x000fc40003f45070 */
[----:B------:R-:W-:Y:S02]  /*5340*/  ISETP.NE.AND.EX P1, PT, RZ, c[0x0][0x32c], PT, P0 ;  /* 0x0000cb00ff007a0c */ /* 0x000fe40003f25300 */
[----:B------:R-:W-:-:S11]  /*5350*/  ISETP.NE.AND.EX P0, PT, RZ, c[0x0][0x34c], PT, P2 ;  /* 0x0000d300ff007a0c */ /* 0x000fd60003f05320 */
[----:B------:R-:W-:Y:S05]  /*5360*/  @!P1 BRA `(.L_x_2421) ;  /* 0x0000019000009947 */ /* 0x000fea0003800000 */
[----:B------:R-:W0:Y:S01]  /*5370*/  SHFL.DOWN P1, R0, R153, 0x1, 0x1f ;  /* 0x08201f0099007f89 */ /* 0x000e220000020000 */
[----:B------:R-:W-:Y:S03]  /*5380*/  BSSY B0, `(.L_x_2421) ;  /* 0x0000017000007945 */ /* 0x000fe60003800000 */
[----:B------:R-:W1:Y:S04]  /*5390*/  S2R R10, SR_LANEID ;  /* 0x00000000000a7919 */ /* 0x000e680000000000 */
[----:B------:R-:W2:Y:S01]  /*53a0*/  S2R R11, SR_TID.X ;  /* 0x00000000000b7919 */ /* 0x000ea20000002100 */
[----:B0-----:R-:W-:Y:S01]  /*53b0*/  @P1 FADD R0, R0, R153 ;  /* 0x0000009900001221 */ /* 0x001fe20000000000 */
[----:B-1----:R-:W-:-:S04]  /*53c0*/  ISETP.NE.AND P2, PT, R10, RZ, PT ;  /* 0x000000ff0a00720c */ /* 0x002fc80003f45270 */
[----:B------:R-:W0:Y:S01]  /*53d0*/  SHFL.DOWN P1, R5, R0, 0x2, 0x1f ;  /* 0x08401f0000057f89 */ /* 0x000e220000020000 */
[----:B--2---:R-:W-:-:S08]  /*53e0*/  ISETP.NE.AND P3, PT, R11, RZ, PT ;  /* 0x000000ff0b00720c */ /* 0x004fd00003f65270 */
[----:B------:R-:W-:-:S04]  /*53f0*/  @!P2 SHF.R.S32.HI R10, RZ, 0x1f, R11 ;  /* 0x0000001fff0aa819 */ /* 0x000fc8000001140b */
        /* <DEDUP_REMOVED lines=8> */
[----:B0-----:R-:W-:-:S05]  /*5480*/  @P1 FADD R6, R7, R6 ;  /* 0x0000000607061221 */ /* 0x001fca0000000000 */
[----:B------:R-:W-:Y:S04]  /*5490*/  @!P2 STS [R11.X4+0x1094], R6 ;  /* 0x001094060b00a388 */ /* 0x000fe80000004800 */
[----:B------:R-:W-:Y:S06]  /*54a0*/  BAR.SYNC.DEFER_BLOCKING 0x0 ;  /* 0x0000000000007b1d */ /* 0x000fec0000010000 */
[----:B------:R-:W0:Y:S02]  /*54b0*/  @!P3 LDS R5, [0x1098] ;  /* 0x00109800ff05b984 */ /* 0x000e240000000800 */
[----:B0-----:R-:W-:Y:S01]  /*54c0*/  @!P3 FADD.FTZ R6, R6, R5 ;  /* 0x000000050606b221 */ /* 0x001fe20000010000 */
[----:B------:R-:W-:Y:S05]  /*54d0*/  @P3 BRA `(.L_x_2422) ;  /* 0x0000001000003947 */ /* 0x000fea0003800000 */
[----:B------:R0:W-:Y:S02]  /*54e0*/  RED.E.ADD.F32.FTZ.RN.STRONG.GPU [R8.64], R6 ;  /* 0x000000060800798e */ /* 0x0001e4000c10e784 */
.L_x_2422:
[----:B------:R-:W-:Y:S05]  /*54f0*/  BSYNC B0 ;  /* 0x0000000000007941 */ /* 0x000fea0003800000 */
.L_x_2421:
[----:B------:R-:W-:Y:S01]  /*5500*/  BSSY B0, `(.L_x_2423) ;  /* 0x000001d000007945 */ /* 0x000fe20003800000 */
[----:B------:R-:W-:Y:S05]  /*5510*/  @!P0 BRA `(.L_x_2424) ;  /* 0x000001a000008947 */ /* 0x000fea0003800000 */
[----:B------:R-:W-:Y:S06]  /*5520*/  BAR.SYNC.DEFER_BLOCKING 0x0 ;  /* 0x0000000000007b1d */ /* 0x000fec0000010000 */
[----:B------:R-:W1:Y:S04]  /*5530*/  SHFL.DOWN P0, R5, R154, 0x1, 0x1f ;  /* 0x08201f009a057f89 */ /* 0x000e680000000000 */
[----:B0-----:R-:W0:Y:S04]  /*5540*/  S2R R6, SR_LANEID ;  /* 0x0000000000067919 */ /* 0x001e280000000000 */
[----:B------:R-:W2:Y:S01]  /*5550*/  S2R R21, SR_TID.X ;  /* 0x0000000000157919 */ /* 0x000ea20000002100 */
[----:B-1----:R-:W-:Y:S01]  /*5560*/  @P0 FADD R5, R5, R154 ;  /* 0x0000009a05050221 */ /* 0x002fe20000000000 */
[----:B0-----:R-:W-:-:S04]  /*5570*/  ISETP.NE.AND P2, PT, R6, RZ, PT ;  /* 0x000000ff0600720c */ /* 0x001fc80003f45270 */
        /* <DEDUP_REMOVED lines=17> */
[----:B------:R0:W-:Y:S01]  /*5690*/  RED.E.ADD.F32.FTZ.RN.STRONG.GPU [R2.64], R9 ;  /* 0x000000090200798e */ /* 0x0001e2000c10e784 */
[----:B------:R-:W-:Y:S01]  /*56a0*/  HFMA2.MMA R21, -RZ, RZ, 0, 0 ;  /* 0x00000000ff157435 */ /* 0x000fe200000001ff */
[----:B------:R-:W-:Y:S05]  /*56b0*/  BRA `(.L_x_2425) ;  /* 0x0000001000007947 */ /* 0x000fea0003800000 */
.L_x_2424:
[----:B------:R-:W1:Y:S02]  /*56c0*/  S2R R21, SR_TID.X ;  /* 0x0000000000157919 */ /* 0x000e640000002100 */
.L_x_2425:
[----:B------:R-:W-:Y:S05]  /*56d0*/  BSYNC B0 ;  /* 0x0000000000007941 */ /* 0x000fea0003800000 */
.L_x_2423:
[----:B-1----:R-:W-:-:S13]  /*56e0*/  ISETP.GE.AND P0, PT, R21, c[0x0][0x16c], PT ;  /* 0x00005b0015007a0c */ /* 0x002fda0003f06270 */
[----:B------:R-:W-:Y:S05]  /*56f0*/  @P0 EXIT ;  /* 0x000000000000094d */ /* 0x000fea0003800000 */
[C---:B------:R-:W-:Y:S02]  /*5700*/  IMAD R0, R160.reuse, c[0x0][0x2c8], RZ ;  /* 0x0000b200a0007a24 */ /* 0x040fe400078e02ff */
[C---:B0-----:R-:W-:Y:S02]  /*5710*/  IMAD R8, R160.reuse, c[0x0][0x2a8], RZ ;  /* 0x0000aa00a0087a24 */ /* 0x041fe400078e02ff */
[C---:B------:R-:W-:Y:S02]  /*5720*/  IMAD R10, R160.reuse, c[0x0][0x288], RZ ;  /* 0x0000a200a00a7a24 */ /* 0x040fe400078e02ff */
[C---:B------:R-:W-:Y:S02]  /*5730*/  IMAD R12, R160.reuse, c[0x0][0x198], RZ ;  /* 0x00006600a00c7a24 */ /* 0x040fe400078e02ff */
[----:B------:R-:W-:Y:S02]  /*5740*/  IMAD R160, R160, c[0x0][0x1b8], RZ ;  /* 0x00006e00a0a07a24 */ /* 0x000fe400078e02ff */
[----:B------:R-:W-:-:S04]  /*5750*/  IMAD.WIDE.U32 R2, R161, c[0x0][0x2c8], RZ ;  /* 0x0000b200a1027a25 */ /* 0x000fc800078e00ff */
[----:B------:R-:W-:-:S04]  /*5760*/  IMAD.WIDE.U32 R4, R161, c[0x0][0x2a8], RZ ;  /* 0x0000aa00a1047a25 */ /* 0x000fc800078e00ff */
[----:B------:R-:W-:-:S04]  /*5770*/  IMAD.WIDE.U32 R6, R161, c[0x0][0x288], RZ ;  /* 0x0000a200a1067a25 */ /* 0x000fc800078e00ff */
[----:B------:R-:W-:-:S04]  /*5780*/  IMAD.WIDE.U32 R16, R161, c[0x0][0x198], RZ ;  /* 0x00006600a1107a25 */ /* 0x000fc800078e00ff */
[C---:B------:R-:W-:Y:S02]  /*5790*/  IMAD R31, R161.reuse, c[0x0][0x2cc], R0 ;  /* 0x0000b300a11f7a24 */ /* 0x040fe400078e0200 */
[C---:B------:R-:W-:Y:S02]  /*57a0*/  IMAD R29, R161.reuse, c[0x0][0x2ac], R8 ;  /* 0x0000ab00a11d7a24 */ /* 0x040fe400078e0208 */
[----:B------:R-:W-:Y:S01]  /*57b0*/  IMAD R27, R161, c[0x0][0x28c], R10 ;  /* 0x0000a300a11b7a24 */ /* 0x000fe200078e020a */
[----:B------:R-:W-:Y:S01]  /*57c0*/  IADD3 R31, R3, R31, RZ ;  /* 0x0000001f031f7210 */ /* 0x000fe20007ffe0ff */
[----:B------:R-:W-:Y:S01]  /*57d0*/  IMAD R9, R161, c[0x0][0x19c], R12 ;  /* 0x00006700a1097a24 */ /* 0x000fe200078e020c */
[----:B------:R-:W-:Y:S01]  /*57e0*/  IADD3 R29, R5, R29, RZ ;  /* 0x0000001d051d7210 */ /* 0x000fe20007ffe0ff */
[----:B------:R-:W-:Y:S01]  /*57f0*/  IMAD R11, R161, c[0x0][0x1bc], R160 ;  /* 0x00006f00a10b7a24 */ /* 0x000fe200078e02a0 */
[----:B------:R-:W-:Y:S01]  /*5800*/  IADD3 R27, R7, R27, RZ ;  /* 0x0000001b071b7210 */ /* 0x000fe20007ffe0ff */
[----:B------:R-:W-:Y:S01]  /*5810*/  IMAD.WIDE.U32 R18, R161, c[0x0][0x1b8], RZ ;  /* 0x00006e00a1127a25 */ /* 0x000fe200078e00ff */
[----:B------:R-:W-:-:S04]  /*5820*/  IADD3 R37, R17, R9, RZ ;  /* 0x0000000911257210 */ /* 0x000fc80007ffe0ff */
[----:B------:R-:W-:Y:S02]  /*5830*/  IADD3 R39, R19, R11, RZ ;  /* 0x0000000b13277210 */ /* 0x000fe40007ffe0ff */
.L_x_2426:
[----:B0-----:R-:W0:Y:S01]  /*5840*/  LDS R23, [R21.X4+0x25d0] ;  /* 0x0025d00015177984 */ /* 0x001e220000004800 */
[----:B------:R-:W-:Y:S01]  /*5850*/  SHF.R.S32.HI R20, RZ, 0x1f, R21 ;  /* 0x0000001fff147819 */ /* 0x000fe20000011415 */
[----:B------:R-:W-:Y:S01]  /*5860*/  IMAD.MOV.U32 R9, RZ, RZ, R27 ;  /* 0x000000ffff097224 */ /* 0x000fe200078e001b */
[----:B------:R-:W-:Y:S01]  /*5870*/  MOV R10, R18 ;  /* 0x00000012000a7202 */ /* 0x000fe20000000f00 */
[----:B------:R-:W-:Y:S01]  /*5880*/  YIELD ;  /* 0x0000000000007946 */ /* 0x000fe20003800000 */
[----:B------:R-:W-:Y:S01]  /*5890*/  MOV R11, R39 ;  /* 0x00000027000b7202 */ /* 0x000fe20000000f00 */
[C---:B------:R-:W-:Y:S01]  /*58a0*/  IMAD R0, R20.reuse, c[0x0][0x290], RZ ;  /* 0x0000a40014007a24 */ /* 0x040fe200078e02ff */
[----:B------:R-:W-:Y:S01]  /*58b0*/  MOV R8, R6 ;  /* 0x0000000600087202 */ /* 0x000fe20000000f00 */
[----:B------:R-:W-:Y:S01]  /*58c0*/  IMAD R14, R20, c[0x0][0x1c0], RZ ;  /* 0x00007000140e7a24 */ /* 0x000fe200078e02ff */
[----:B------:R-:W1:Y:S01]  /*58d0*/  LDS R25, [R21.X4+0x29d0] ;  /* 0x0029d00015197984 */ /* 0x000e620000004800 */
[----:B------:R-:W-:-:S04]  /*58e0*/  IMAD.WIDE.U32 R12, R21, c[0x0][0x1c0], R10 ;  /* 0x00007000150c7a25 */ /* 0x000fc800078e000a */
[----:B------:R-:W-:-:S04]  /*58f0*/  IMAD.WIDE.U32 R8, R21, c[0x0][0x290], R8 ;  /* 0x0000a40015087a25 */ /* 0x000fc800078e0008 */
[C---:B------:R-:W-:Y:S01]  /*5900*/  IMAD R11, R21.reuse, c[0x0][0x294], R0 ;  /* 0x0000a500150b7a24 */ /* 0x040fe200078e0200 */
[----:B------:R-:W-:Y:S01]  /*5910*/  LEA R10, P0, R8, c[0x0][0x310], 0x2 ;  /* 0x0000c400080a7a11 */ /* 0x000fe200078010ff */
[----:B------:R-:W-:Y:S01]  /*5920*/  IMAD R15, R21, c[0x0][0x1c4], R14 ;  /* 0x00007100150f7a24 */ /* 0x000fe200078e020e */
[----:B------:R-:W-:Y:S02]  /*5930*/  LEA R14, P1, R12, c[0x0][0x230], 0x2 ;  /* 0x00008c000c0e7a11 */ /* 0x000fe400078210ff */
[----:B------:R-:W-:Y:S02]  /*5940*/  IADD3 R11, R9, R11, RZ ;  /* 0x0000000b090b7210 */ /* 0x000fe40007ffe0ff */
[----:B------:R-:W-:Y:S02]  /*5950*/  IADD3 R9, R13, R15, RZ ;  /* 0x0000000f0d097210 */ /* 0x000fe40007ffe0ff */
[----:B------:R-:W-:Y:S02]  /*5960*/  LEA.HI.X R11, R8, c[0x0][0x314], R11, 0x2, P0 ;  /* 0x0000c500080b7a11 */ /* 0x000fe400000f140b */
[----:B------:R-:W-:-:S03]  /*5970*/  LEA.HI.X R15, R12, c[0x0][0x234], R9, 0x2, P1 ;  /* 0x00008d000c0f7a11 */ /* 0x000fc600008f1409 */
[----:B0-----:R0:W-:Y:S04]  /*5980*/  RED.E.ADD.F32.FTZ.RN.STRONG.GPU [R10.64], R23 ;  /* 0x000000170a00798e */ /* 0x0011e8000c10e784 */
[----:B------:R2:W1:Y:S01]  /*5990*/  LDG.E R0, [R14.64] ;  /* 0x000000040e007981 */ /* 0x000462000c1e1900 */
[----:B------:R-:W-:Y:S01]  /*59a0*/  MOV R8, R4 ;  /* 0x0000000400087202 */ /* 0x000fe20000000f00 */
[C---:B------:R-:W-:Y:S01]  /*59b0*/  IMAD R22, R20.reuse, c[0x0][0x2b0], RZ ;  /* 0x0000ac0014167a24 */ /* 0x040fe200078e02ff */
[----:B------:R-:W-:Y:S01]  /*59c0*/  MOV R9, R29 ;  /* 0x0000001d00097202 */ /* 0x000fe20000000f00 */
[----:B------:R-:W-:Y:S02]  /*59d0*/  IMAD R24, R20, c[0x0][0x1a0], RZ ;  /* 0x0000680014187a24 */ /* 0x000fe400078e02ff */
[C---:B------:R-:W-:Y:S01]  /*59e0*/  IMAD R33, R21.reuse, c[0x0][0x2b4], R22 ;  /* 0x0000ad0015217a24 */ /* 0x040fe200078e0216 */
[----:B0-----:R-:W-:Y:S01]  /*59f0*/  MOV R10, R16 ;  /* 0x00000010000a7202 */ /* 0x001fe20000000f00 */
[----:B------:R-:W-:Y:S01]  /*5a00*/  IMAD.WIDE.U32 R8, R21, c[0x0][0x2b0], R8 ;  /* 0x0000ac0015087a25 */ /* 0x000fe200078e0008 */
[----:B------:R-:W-:-:S03]  /*5a10*/  MOV R11, R37 ;  /* 0x00000025000b7202 */ /* 0x000fc60000000f00 */
[C---:B------:R-:W-:Y:S02]  /*5a20*/  IMAD R35, R21.reuse, c[0x0][0x1a4], R24 ;  /* 0x0000690015237a24 */ /* 0x040fe400078e0218 */
[----:B------:R-:W-:Y:S01]  /*5a30*/  IMAD.WIDE.U32 R12, R21, c[0x0][0x1a0], R10 ;  /* 0x00006800150c7a25 */ /* 0x000fe200078e000a */
[----:B------:R-:W-:Y:S02]  /*5a40*/  IADD3 R11, R9, R33, RZ ;  /* 0x00000021090b7210 */ /* 0x000fe40007ffe0ff */
[----:B------:R-:W-:Y:S01]  /*5a50*/  LEA R10, P0, R8, c[0x0][0x318], 0x2 ;  /* 0x0000c600080a7a11 */ /* 0x000fe200078010ff */
[----:B------:R-:W-:Y:S01]  /*5a60*/  IMAD.IADD R9, R13, 0x1, R35 ;  /* 0x000000010d097824 */ /* 0x000fe200078e0223 */
[----:B--2---:R-:W-:Y:S02]  /*5a70*/  LEA R14, P1, R12, c[0x0][0x228], 0x2 ;  /* 0x00008a000c0e7a11 */ /* 0x004fe400078210ff */
[----:B------:R-:W-:Y:S02]  /*5a80*/  LEA.HI.X R11, R8, c[0x0][0x31c], R11, 0x2, P0 ;  /* 0x0000c700080b7a11 */ /* 0x000fe400000f140b */
[----:B------:R-:W-:Y:S01]  /*5a90*/  LEA.HI.X R15, R12, c[0x0][0x22c], R9, 0x2, P1 ;  /* 0x00008b000c0f7a11 */ /* 0x000fe200008f1409 */
[----:B-1----:R-:W-:-:S05]  /*5aa0*/  FMUL.FTZ R23, R0, R25 ;  /* 0x0000001900177220 */ /* 0x002fca0000410000 */
[----:B------:R0:W-:Y:S04]  /*5ab0*/  RED.E.ADD.F32.FTZ.RN.STRONG.GPU [R10.64], R23 ;  /* 0x000000170a00798e */ /* 0x0001e8000c10e784 */
[----:B------:R-:W2:Y:S01]  /*5ac0*/  LDG.E R14, [R14.64] ;  /* 0x000000040e0e7981 */ /* 0x000ea2000c1e1900 */
[----:B------:R-:W-:Y:S01]  /*5ad0*/  MOV R8, R2 ;  /* 0x0000000200087202 */ /* 0x000fe20000000f00 */
[----:B------:R-:W-:Y:S01]  /*5ae0*/  IMAD R20, R20, c[0x0][0x2d0], RZ ;  /* 0x0000b40014147a24 */ /* 0x000fe200078e02ff */
[----:B------:R-:W-:-:S03]  /*5af0*/  MOV R9, R31 ;  /* 0x0000001f00097202 */ /* 0x000fc60000000f00 */
[C---:B------:R-:W-:Y:S02]  /*5b00*/  IMAD R13, R21.reuse, c[0x0][0x2d4], R20 ;  /* 0x0000b500150d7a24 */ /* 0x040fe400078e0214 */
[C---:B------:R-:W-:Y:S01]  /*5b10*/  IMAD.WIDE.U32 R8, R21.reuse, c[0x0][0x2d0], R8 ;  /* 0x0000b40015087a25 */ /* 0x040fe200078e0008 */
[----:B------:R-:W-:-:S04]  /*5b20*/  IADD3 R21, R21, c[0x0][0x0], RZ ;  /* 0x0000000015157a10 */ /* 0x000fc80007ffe0ff */
[----:B------:R-:W-:Y:S02]  /*5b30*/  LEA R12, P0, R8, c[0x0][0x320], 0x2 ;  /* 0x0000c800080c7a11 */ /* 0x000fe400078010ff */
[----:B------:R-:W-:-:S04]  /*5b40*/  IADD3 R9, R9, R13, RZ ;  /* 0x0000000d09097210 */ /* 0x000fc80007ffe0ff */
[----:B------:R-:W-:Y:S02]  /*5b50*/  LEA.HI.X R13, R8, c[0x0][0x324], R9, 0x2, P0 ;  /* 0x0000c900080d7a11 */ /* 0x000fe400000f1409 */
[----:B------:R-:W-:Y:S01]  /*5b60*/  ISETP.GE.AND P0, PT, R21, c[0x0][0x16c], PT ;  /* 0x00005b0015007a0c */ /* 0x000fe20003f06270 */
[----:B--2---:R-:W-:-:S05]  /*5b70*/  FMUL.FTZ R25, R25, R14 ;  /* 0x0000000e19197220 */ /* 0x004fca0000410000 */
[----:B------:R0:W-:Y:S07]  /*5b80*/  RED.E.ADD.F32.FTZ.RN.STRONG.GPU [R12.64], R25 ;  /* 0x000000190c00798e */ /* 0x0001ee000c10e784 */
[----:B------:R-:W-:Y:S05]  /*5b90*/  @!P0 BRA `(.L_x_2426) ;  /* 0xfffffca000008947 */ /* 0x000fea000383ffff */
[----:B------:R-:W-:Y:S05]  /*5ba0*/  EXIT ;  /* 0x000000000000794d */ /* 0x000fea0003800000 */
.L_x_2404:
[----:B------:R-:W-:Y:S01]  /*5bb0*/  HFMA2.MMA R175, -RZ, RZ, 0, 5.9604644775390625e-08 ;  /* 0x00000001ffaf7435 */ /* 0x000fe200000001ff */
[----:B------:R-:W-:Y:S02]  /*5bc0*/  MOV R174, R6 ;  /* 0x0000000600ae7202 */ /* 0x000fe40000000f00 */
[----:B------:R-:W-:-:S02]  /*5bd0*/  MOV R178, RZ ;  /* 0x000000ff00b27202 */ /* 0x000fc40000000f00 */
[----:B------:R-:W-:Y:S02]  /*5be0*/  MOV R181, 0xffffffff ;  /* 0xffffffff00b57802 */ /* 0x000fe40000000f00 */
[----:B------:R-:W-:Y:S02]  /*5bf0*/  MOV R4, 0x5c10 ;  /* 0x00005c1000047802 */ /* 0x000fe40000000f00 */
[----:B-----5:R-:W-:Y:S05]  /*5c00*/  CALL.REL.NOINC `($__internal_98_$__cuda_sm70_shflsync_up) ;  /* 0x00000ed000007944 */ /* 0x020fea0003c00000 */
[----:B-1----:R-:W-:Y:S01]  /*5c10*/  MOV R171, R174 ;  /* 0x000000ae00ab7202 */ /* 0x002fe20000000f00 */
[----:B0-----:R-:W-:Y:S05]  /*5c20*/  BRA `(.L_x_2427) ;  /* 0xffffcc1000007947 */ /* 0x001fea000383ffff */
.L_x_2405:
[----:B------:R-:W-:Y:S01]  /*5c30*/  HFMA2.MMA R178, -RZ, RZ, 0, 0 ;  /* 0x00000000ffb27435 */ /* 0x000fe200000001ff */
[----:B------:R-:W-:Y:S01]  /*5c40*/  MOV R174, R7 ;  /* 0x0000000700ae7202 */ /* 0x000fe20000000f00 */
[----:B------:R-:W-:Y:S01]  /*5c50*/  IMAD.MOV.U32 R175, RZ, RZ, 0x1 ;  /* 0x00000001ffaf7424 */ /* 0x000fe200078e00ff */
[----:B------:R-:W-:Y:S02]  /*5c60*/  MOV R181, 0xffffffff ;  /* 0xffffffff00b57802 */ /* 0x000fe40000000f00 */
[----:B------:R-:W-:Y:S02]  /*5c70*/  MOV R4, 0x5c90 ;  /* 0x00005c9000047802 */ /* 0x000fe40000000f00 */
[----:B01---5:R-:W-:Y:S05]  /*5c80*/  CALL.REL.NOINC `($__internal_98_$__cuda_sm70_shflsync_up) ;  /* 0x00000e5000007944 */ /* 0x023fea0003c00000 */
        /* <DEDUP_REMOVED lines=10> */
[----:B------:R-:W-:Y:S05]  /*5d30*/  CALL.REL.NOINC `($__internal_98_$__cuda_sm70_shflsync_up) ;  /* 0x00000da000007944 */ /* 0x000fea0003c00000 */
[----:B0-----:R-:W-:Y:S01]  /*5d40*/  HFMA2.MMA R175, -RZ, RZ, 0, 1.1920928955078125e-07 ;  /* 0x00000002ffaf7435 */ /* 0x001fe200000001ff */
[----:B-1----:R-:W-:Y:S01]  /*5d50*/  MOV R6, R174 ;  /* 0x000000ae00067202 */ /* 0x002fe20000000f00 */
[----:B------:R-:W-:Y:S01]  /*5d60*/  IMAD.MOV.U32 R178, RZ, RZ, RZ ;  /* 0x000000ffffb27224 */ /* 0x000fe200078e00ff */
[----:B------:R-:W-:-:S02]  /*5d70*/  MOV R174, R7 ;  /* 0x0000000700ae7202 */ /* 0x000fc40000000f00 */
[----:B------:R-:W-:Y:S02]  /*5d80*/  MOV R181, 0xffffffff ;  /* 0xffffffff00b57802 */ /* 0x000fe40000000f00 */
[----:B------:R-:W-:Y:S02]  /*5d90*/  MOV R4, 0x5db0 ;  /* 0x00005db000047802 */ /* 0x000fe40000000f00 */
[----:B------:R-:W-:Y:S05]  /*5da0*/  CALL.REL.NOINC `($__internal_98_$__cuda_sm70_shflsync_up) ;  /* 0x00000d3000007944 */ /* 0x000fea0003c00000 */
        /* <DEDUP_REMOVED lines=8> */
[----:B------:R-:W-:Y:S05]  /*5e30*/  CALL.REL.NOINC `($__internal_98_$__cuda_sm70_shflsync_up) ;  /* 0x00000ca000007944 */ /* 0x000fea0003c00000 */
[----:B0-----:R-:W-:Y:S01]  /*5e40*/  HFMA2.MMA R175, -RZ, RZ, 0, 2.384185791015625e-07 ;  /* 0x00000004ffaf7435 */ /* 0x001fe200000001ff */
[----:B-1----:R-:W-:Y:S01]  /*5e50*/  MOV R6, R174 ;  /* 0x000000ae00067202 */ /* 0x002fe20000000f00 */
[----:B------:R-:W-:Y:S01]  /*5e60*/  IMAD.MOV.U32 R181, RZ, RZ, -0x1 ;  /* 0xffffffffffb57424 */ /* 0x000fe200078e00ff */
[----:B------:R-:W-:Y:S02]  /*5e70*/  MOV R174, R7 ;  /* 0x0000000700ae7202 */ /* 0x000fe40000000f00 */
[----:B------:R-:W-:Y:S02]  /*5e80*/  MOV R178, RZ ;  /* 0x000000ff00b27202 */ /* 0x000fe40000000f00 */
[----:B------:R-:W-:Y:S02]  /*5e90*/  MOV R4, 0x5eb0 ;  /* 0x00005eb000047802 */ /* 0x000fe40000000f00 */
[----:B------:R-:W-:Y:S05]  /*5ea0*/  CALL.REL.NOINC `($__internal_98_$__cuda_sm70_shflsync_up) ;  /* 0x00000c3000007944 */ /* 0x000fea0003c00000 */
[----:B------:R-:W-:Y:S01]  /*5eb0*/  ISETP.GE.AND P0, PT, R151, 0x4, PT ;  /* 0x000000049700780c */ /* 0x000fe20003f06270 */
[----:B0-----:R-:W-:Y:S01]  /*5ec0*/  HFMA2.MMA R175, -RZ, RZ, 0, 4.76837158203125e-07 ;  /* 0x00000008ffaf7435 */ /* 0x001fe200000001ff */
[----:B------:R-:W-:Y:S01]  /*5ed0*/  MOV R181, 0xffffffff ;  /* 0xffffffff00b57802 */ /* 0x000fe20000000f00 */
[----:B------:R-:W-:Y:S01]  /*5ee0*/  HFMA2.MMA R178, -RZ, RZ, 0, 0 ;  /* 0x00000000ffb27435 */ /* 0x000fe200000001ff */
[----:B------:R-:W-:-:S09]  /*5ef0*/  MOV R4, 0x5f50 ;  /* 0x00005f5000047802 */ /* 0x000fd20000000f00 */
[----:B-1----:R-:W-:Y:S02]  /*5f00*/  @P0 FFMA.FTZ R7, R171, R174, R7 ;  /* 0x000000aeab070223 */ /* 0x002fe40000010007 */
[----:B------:R-:W-:-:S05]  /*5f10*/  @P0 FMUL.FTZ R171, R6, R171 ;  /* 0x000000ab06ab0220 */ /* 0x000fca0000410000 */
[----:B------:R-:W-:-:S04]  /*5f20*/  MOV R172, R171 ;  /* 0x000000ab00ac7202 */ /* 0x000fc80000000f00 */
[----:B------:R-:W-:Y:S02]  /*5f30*/  MOV R174, R172 ;  /* 0x000000ac00ae7202 */ /* 0x000fe40000000f00 */
[----:B------:R-:W-:Y:S05]  /*5f40*/  CALL.REL.NOINC `($__internal_98_$__cuda_sm70_shflsync_up) ;  /* 0x00000b9000007944 */ /* 0x000fea0003c00000 */
[----:B0-----:R-:W-:Y:S01]  /*5f50*/  HFMA2.MMA R175, -RZ, RZ, 0, 4.76837158203125e-07 ;  /* 0x00000008ffaf7435 */ /* 0x001fe200000001ff */
[----:B-1----:R-:W-:Y:S02]  /*5f60*/  MOV R6, R174 ;  /* 0x000000ae00067202 */ /* 0x002fe40000000f00 */
[----:B------:R-:W-:Y:S02]  /*5f70*/  MOV R174, R7 ;  /* 0x0000000700ae7202 */ /* 0x000fe40000000f00 */
[----:B------:R-:W-:Y:S02]  /*5f80*/  MOV R178, RZ ;  /* 0x000000ff00b27202 */ /* 0x000fe40000000f00 */
[----:B------:R-:W-:Y:S02]  /*5f90*/  MOV R181, 0xffffffff ;  /* 0xffffffff00b57802 */ /* 0x000fe40000000f00 */
[----:B------:R-:W-:Y:S02]  /*5fa0*/  MOV R4, 0x5fc0 ;  /* 0x00005fc000047802 */ /* 0x000fe40000000f00 */
[----:B------:R-:W-:Y:S05]  /*5fb0*/  CALL.REL.NOINC `($__internal_98_$__cuda_sm70_shflsync_up) ;  /* 0x00000b2000007944 */ /* 0x000fea0003c00000 */
[----:B------:R-:W-:Y:S01]  /*5fc0*/  ISETP.GE.AND P0, PT, R151, 0x8, PT ;  /* 0x000000089700780c */ /* 0x000fe20003f06270 */
[----:B0-----:R-:W-:Y:S01]  /*5fd0*/  HFMA2.MMA R178, -RZ, RZ, 0, 0 ;  /* 0x00000000ffb27435 */ /* 0x001fe200000001ff */
[----:B------:R-:W-:Y:S01]  /*5fe0*/  IMAD.MOV.U32 R175, RZ, RZ, 0x10 ;  /* 0x00000010ffaf7424 */ /* 0x000fe200078e00ff */
[----:B------:R-:W-:-:S02]  /*5ff0*/  MOV R181, 0xffffffff ;  /* 0xffffffff00b57802 */ /* 0x000fc40000000f00 */
[----:B------:R-:W-:-:S08]  /*6000*/  MOV R4, 0x6060 ;  /* 0x0000606000047802 */ /* 0x000fd00000000f00 */
[----:B-1----:R-:W-:Y:S02]  /*6010*/  @P0 FFMA.FTZ R7, R172, R174, R7 ;  /* 0x000000aeac070223 */ /* 0x002fe40000010007 */
[----:B------:R-:W-:-:S03]  /*6020*/  @P0 FMUL.FTZ R172, R6, R172 ;  /* 0x000000ac06ac0220 */ /* 0x000fc60000410000 */
[----:B------:R-:W-:Y:S02]  /*6030*/  MOV R171, R7 ;  /* 0x0000000700ab7202 */ /* 0x000fe40000000f00 */
[----:B------:R-:W-:Y:S02]  /*6040*/  MOV R174, R172 ;  /* 0x000000ac00ae7202 */ /* 0x000fe40000000f00 */
[----:B------:R-:W-:Y:S05]  /*6050*/  CALL.REL.NOINC `($__internal_98_$__cuda_sm70_shflsync_up) ;  /* 0x00000a8000007944 */ /* 0x000fea0003c00000 */
[----:B0-----:R-:W-:Y:S01]  /*6060*/  HFMA2.MMA R175, -RZ, RZ, 0, 9.5367431640625e-07 ;  /* 0x00000010ffaf7435 */ /* 0x001fe200000001ff */
[----:B-1----:R-:W-:Y:S02]  /*6070*/  MOV R173, R174 ;  /* 0x000000ae00ad7202 */ /* 0x002fe40000000f00 */
[----:B------:R-:W-:Y:S02]  /*6080*/  MOV R174, R7 ;  /* 0x0000000700ae7202 */ /* 0x000fe40000000f00 */
[----:B------:R-:W-:Y:S02]  /*6090*/  MOV R178, RZ ;  /* 0x000000ff00b27202 */ /* 0x000fe40000000f00 */
[----:B------:R-:W-:Y:S02]  /*60a0*/  MOV R181, 0xffffffff ;  /* 0xffffffff00b57802 */ /* 0x000fe40000000f00 */
[----:B------:R-:W-:-:S02]  /*60b0*/  MOV R4, 0x60d0 ;  /* 0x000060d000047802 */ /* 0x000fc40000000f00 */
[----:B------:R-:W-:Y:S05]  /*60c0*/  CALL.REL.NOINC `($__internal_98_$__cuda_sm70_shflsync_up) ;  /* 0x00000a1000007944 */ /* 0x000fea0003c00000 */
[----:B-1----:R-:W-:Y:S01]  /*60d0*/  MOV R4, R174 ;  /* 0x000000ae00047202 */ /* 0x002fe20000000f00 */
[----:B0-----:R-:W-:Y:S05]  /*60e0*/  BRA `(.L_x_2428) ;  /* 0xffffc8d000007947 */ /* 0x001fea000383ffff */
.L_x_2408:
[----:B------:R-:W-:Y:S01]  /*60f0*/  HFMA2.MMA R175, -RZ, RZ, 0, 5.9604644775390625e-08 ;  /* 0x00000001ffaf7435 */ /* 0x000fe200000001ff */
[----:B------:R-:W-:Y:S01]  /*6100*/  IMAD.MOV.U32 R174, RZ, RZ, R171 ;  /* 0x000000ffffae7224 */ /* 0x000fe200078e00ab */
[----:B------:R-:W-:-:S02]  /*6110*/  MOV R178, RZ ;  /* 0x000000ff00b27202 */ /* 0x000fc40000000f00 */
[----:B------:R-:W-:Y:S02]  /*6120*/  MOV R181, 0xffffffff ;  /* 0xffffffff00b57802 */ /* 0x000fe40000000f00 */
[----:B------:R-:W-:Y:S02]  /*6130*/  MOV R4, 0x6150 ;  /* 0x0000615000047802 */ /* 0x000fe40000000f00 */
[----:B01---5:R-:W-:Y:S05]  /*6140*/  CALL.REL.NOINC `($__internal_98_$__cuda_sm70_shflsync_up) ;  /* 0x0000099000007944 */ /* 0x023fea0003c00000 */
[----:B0-----:R-:W-:Y:S01]  /*6150*/  HFMA2.MMA R175, -RZ, RZ, 0, 5.9604644775390625e-08 ;  /* 0x00000001ffaf7435 */ /* 0x001fe200000001ff */
[----:B-1----:R-:W-:Y:S02]  /*6160*/  MOV R6, R174 ;  /* 0x000000ae00067202 */ /* 0x002fe40000000f00 */
[----:B------:R-:W-:Y:S02]  /*6170*/  MOV R174, R7 ;  /* 0x0000000700ae7202 */ /* 0x000fe40000000f00 */
[----:B------:R-:W-:Y:S02]  /*6180*/  MOV R178, RZ ;  /* 0x000000ff00b27202 */ /* 0x000fe40000000f00 */
[----:B------:R-:W-:Y:S02]  /*6190*/  MOV R181, 0xffffffff ;  /* 0xffffffff00b57802 */ /* 0x000fe40000000f00 */
[----:B------:R-:W-:-:S02]  /*61a0*/  MOV R4, 0x61c0 ;  /* 0x000061c000047802 */ /* 0x000fc40000000f00 */
[----:B------:R-:W-:Y:S05]  /*61b0*/  CALL.REL.NOINC `($__internal_98_$__cuda_sm70_shflsync_up) ;  /* 0x0000092000007944 */ /* 0x000fea0003c00000 */
[----:B------:R-:W-:Y:S01]  /*61c0*/  HFMA2.MMA R204, -RZ, RZ, 0, 0 ;  /* 0x00000000ffcc7435 */ /* 0x000fe200000001ff */
[----:B------:R-:W-:Y:S01]  /*61d0*/  MOV R171, R6 ;  /* 0x0000000600ab7202 */ /* 0x000fe20000000f00 */
[----:B------:R-:W-:Y:S01]  /*61e0*/  IMAD.MOV.U32 R205, RZ, RZ, R12 ;  /* 0x000000ffffcd7224 */ /* 0x000fe200078e000c */
[----:B-1----:R-:W-:-:S02]  /*61f0*/  MOV R172, R174 ;  /* 0x000000ae00ac7202 */ /* 0x002fc40000000f00 */
[----:B------:R-:W-:Y:S02]  /*6200*/  MOV R206, 0x1f ;  /* 0x0000001f00ce7802 */ /* 0x000fe40000000f00 */
[----:B------:R-:W-:Y:S02]  /*6210*/  MOV R207, 0xffffffff ;  /* 0xffffffff00cf7802 */ /* 0x000fe40000000f00 */
[----:B------:R-:W-:Y:S02]  /*6220*/  MOV R4, 0x6240 ;  /* 0x0000624000047802 */ /* 0x000fe40000000f00 */
[----:B0-----:R-:W-:Y:S05]  /*6230*/  CALL.REL.NOINC `($__internal_97_$__cuda_sm70_shflsync_idx_p) ;  /* 0x0000086000007944 */ /* 0x001fea0003c00000 */
[----:B-1----:R-:W-:Y:S01]  /*6240*/  MOV R12, R204 ;  /* 0x000000cc000c7202 */ /* 0x002fe20000000f00 */
[----:B------:R-:W-:Y:S01]  /*6250*/  HFMA2.MMA R204, -RZ, RZ, 0, 0 ;  /* 0x00000000ffcc7435 */ /* 0x000fe200000001ff */
[----:B0-----:R-:W-:Y:S02]  /*6260*/  MOV R205, R13 ;  /* 0x0000000d00cd7202 */ /* 0x001fe40000000f00 */
[----:B------:R-:W-:Y:S02]  /*6270*/  MOV R206, 0x1f ;  /* 0x0000001f00ce7802 */ /* 0x000fe40000000f00 */
[----:B------:R-:W-:-:S02]  /*6280*/  MOV R207, 0xffffffff ;  /* 0xffffffff00cf7802 */ /* 0x000fc40000000f00 */
[----:B------:R-:W-:Y:S02]  /*6290*/  MOV R4, 0x62b0 ;  /* 0x000062b000047802 */ /* 0x000fe40000000f00 */
[----:B------:R-:W-:Y:S05]  /*62a0*/  CALL.REL.NOINC `($__internal_97_$__cuda_sm70_shflsync_idx_p) ;  /* 0x000007f000007944 */ /* 0x000fea0003c00000 */
[----:B-1----:R-:W-:Y:S01]  /*62b0*/  MOV R5, R204 ;  /* 0x000000cc00057202 */ /* 0x002fe20000000f00 */
[----:B0-----:R-:W-:Y:S05]  /*62c0*/  BRA `(.L_x_2429) ;  /* 0xffffc87000007947 */ /* 0x001fea000383ffff */
.L_x_2411:
[----:B------:R-:W-:Y:S01]  /*62d0*/  HFMA2.MMA R204, -RZ, RZ, 0, 1.847743988037109375e-06 ;  /* 0x0000001fffcc7435 */ /* 0x000fe200000001ff */
[----:B------:R-:W-:Y:S01]  /*62e0*/  MOV R202, R6 ;  /* 0x0000000600ca7202 */ /* 0x000fe20000000f00 */
[----:B------:R-:W-:Y:S01]  /*62f0*/  IMAD.MOV.U32 R203, RZ, RZ, 0x1 ;  /* 0x00000001ffcb7424 */ /* 0x000fe200078e00ff */
[----:B------:R-:W-:Y:S02]  /*6300*/  MOV R205, 0xffffffff ;  /* 0xffffffff00cd7802 */ /* 0x000fe40000000f00 */
[----:B------:R-:W-:Y:S02]  /*6310*/  MOV R4, 0x6330 ;  /* 0x0000633000047802 */ /* 0x000fe40000000f00 */
[----:B------:R-:W-:Y:S05]  /*6320*/  CALL.REL.NOINC `($__internal_96_$__cuda_sm70_shflsync_down) ;  /* 0x0000073000007944 */ /* 0x000fea0003c00000 */
[----:B-1----:R-:W-:Y:S01]  /*6330*/  MOV R201, R202 ;  /* 0x000000ca00c97202 */ /* 0x002fe20000000f00 */
[----:B0-----:R-:W-:Y:S05]  /*6340*/  BRA `(.L_x_2430) ;  /* 0xffffcd3000007947 */ /* 0x001fea000383ffff */
.L_x_2412:
[----:B------:R-:W-:Y:S01]  /*6350*/  HFMA2.MMA R203, -RZ, RZ, 0, 5.9604644775390625e-08 ;  /* 0x00000001ffcb7435 */ /* 0x000fe200000001ff */
[----:B------:R-:W-:Y:S02]  /*6360*/  MOV R202, R7 ;  /* 0x0000000700ca7202 */ /* 0x000fe40000000f00 */
[----:B------:R-:W-:-:S02]  /*6370*/  MOV R204, 0x1f ;  /* 0x0000001f00cc7802 */ /* 0x000fc40000000f00 */
[----:B------:R-:W-:Y:S02]  /*6380*/  MOV R205, 0xffffffff ;  /* 0xffffffff00cd7802 */ /* 0x000fe40000000f00 */
[----:B------:R-:W-:Y:S02]  /*6390*/  MOV R4, 0x63b0 ;  /* 0x000063b000047802 */ /* 0x000fe40000000f00 */
[----:B01----:R-:W-:Y:S05]  /*63a0*/  CALL.REL.NOINC `($__internal_96_$__cuda_sm70_shflsync_down) ;  /* 0x000006b000007944 */ /* 0x003fea0003c00000 */
[C---:B------:R-:W-:Y:S01]  /*63b0*/  FMUL.FTZ R5, R6.reuse, R201 ;  /* 0x000000c906057220 */ /* 0x040fe20000410000 */
[----:B0-----:R-:W-:Y:S01]  /*63c0*/  HFMA2.MMA R203, -RZ, RZ, 0, 1.1920928955078125e-07 ;  /* 0x00000002ffcb7435 */ /* 0x001fe200000001ff */
[C---:B-1----:R-:W-:Y:S01]  /*63d0*/  FFMA.FTZ R202, R6.reuse, R202, R7 ;  /* 0x000000ca06ca7223 */ /* 0x042fe20000010007 */
[----:B------:R-:W-:Y:S02]  /*63e0*/  MOV R204, 0x1f ;  /* 0x0000001f00cc7802 */ /* 0x000fe40000000f00 */
[----:B------:R-:W-:Y:S02]  /*63f0*/  FSEL R201, R6, R5, !P4 ;  /* 0x0000000506c97208 */ /* 0x000fe40006000000 */
[----:B------:R-:W-:Y:S02]  /*6400*/  FSEL R7, R7, R202, !P4 ;  /* 0x000000ca07077208 */ /* 0x000fe40006000000 */
[----:B------:R-:W-:Y:S01]  /*6410*/  MOV R205, 0xffffffff ;  /* 0xffffffff00cd7802 */ /* 0x000fe20000000f00 */
[----:B------:R-:W-:Y:S01]  /*6420*/  IMAD.MOV.U32 R202, RZ, RZ, R201 ;  /* 0x000000ffffca7224 */ /* 0x000fe200078e00c9 */
[----:B------:R-:W-:-:S02]  /*6430*/  MOV R4, 0x6450 ;  /* 0x0000645000047802 */ /* 0x000fc40000000f00 */
[----:B------:R-:W-:Y:S05]  /*6440*/  CALL.REL.NOINC `($__internal_96_$__cuda_sm70_shflsync_down) ;  /* 0x0000061000007944 */ /* 0x000fea0003c00000 */
[----:B0-----:R-:W-:Y:S01]  /*6450*/  HFMA2.MMA R203, -RZ, RZ, 0, 1.1920928955078125e-07 ;  /* 0x00000002ffcb7435 */ /* 0x001fe200000001ff */
[----:B-1----:R-:W-:-:S02]  /*6460*/  MOV R6, R202 ;  /* 0x000000ca00067202 */ /* 0x002fc40000000f00 */
[----:B------:R-:W-:Y:S02]  /*6470*/  MOV R202, R7 ;  /* 0x0000000700ca7202 */ /* 0x000fe40000000f00 */
[----:B------:R-:W-:Y:S02]  /*6480*/  MOV R204, 0x1f ;  /* 0x0000001f00cc7802 */ /* 0x000fe40000000f00 */
[----:B------:R-:W-:Y:S02]  /*6490*/  MOV R205, 0xffffffff ;  /* 0xffffffff00cd7802 */ /* 0x000fe40000000f00 */
[----:B------:R-:W-:Y:S02]  /*64a0*/  MOV R4, 0x64c0 ;  /* 0x000064c000047802 */ /* 0x000fe40000000f00 */
[----:B------:R-:W-:Y:S05]  /*64b0*/  CALL.REL.NOINC `($__internal_96_$__cuda_sm70_shflsync_down) ;  /* 0x000005a000007944 */ /* 0x000fea0003c00000 */
[----:B-1----:R-:W-:Y:S01]  /*64c0*/  @!P3 FFMA.FTZ R7, R201, R202, R7 ;  /* 0x000000cac907b223 */ /* 0x002fe20000010007 */
[----:B0-----:R-:W-:Y:S01]  /*64d0*/  HFMA2.MMA R203, -RZ, RZ, 0, 2.384185791015625e-07 ;  /* 0x00000004ffcb7435 */ /* 0x001fe200000001ff */
[----:B------:R-:W-:Y:S01]  /*64e0*/  @!P3 FMUL.FTZ R201, R6, R201 ;  /* 0x000000c906c9b220 */ /* 0x000fe20000410000 */
[----:B------:R-:W-:Y:S02]  /*64f0*/  MOV R204, 0x1f ;  /* 0x0000001f00cc7802 */ /* 0x000fe40000000f00 */
[----:B------:R-:W-:-:S02]  /*6500*/  MOV R205, 0xffffffff ;  /* 0xffffffff00cd7802 */ /* 0x000fc40000000f00 */
[----:B------:R-:W-:Y:S02]  /*6510*/  MOV R202, R201 ;  /* 0x000000c900ca7202 */ /* 0x000fe40000000f00 */
[----:B------:R-:W-:Y:S02]  /*6520*/  MOV R4, 0x6540 ;  /* 0x0000654000047802 */ /* 0x000fe40000000f00 */
[----:B------:R-:W-:Y:S05]  /*6530*/  CALL.REL.NOINC `($__internal_96_$__cuda_sm70_shflsync_down) ;  /* 0x0000052000007944 */ /* 0x000fea0003c00000 */
[----:B0-----:R-:W-:Y:S01]  /*6540*/  HFMA2.MMA R203, -RZ, RZ, 0, 2.384185791015625e-07 ;  /* 0x00000004ffcb7435 */ /* 0x001fe200000001ff */
[----:B-1----:R-:W-:Y:S01]  /*6550*/  MOV R6, R202 ;  /* 0x000000ca00067202 */ /* 0x002fe20000000f00 */
[----:B------:R-:W-:Y:S01]  /*6560*/  IMAD.MOV.U32 R202, RZ, RZ, R7 ;  /* 0x000000ffffca7224 */ /* 0x000fe200078e0007 */
[----:B------:R-:W-:Y:S02]  /*6570*/  MOV R204, 0x1f ;  /* 0x0000001f00cc7802 */ /* 0x000fe40000000f00 */
[----:B------:R-:W-:Y:S02]  /*6580*/  MOV R205, 0xffffffff ;  /* 0xffffffff00cd7802 */ /* 0x000fe40000000f00 */
[----:B------:R-:W-:Y:S02]  /*6590*/  MOV R4, 0x65b0 ;  /* 0x000065b000047802 */ /* 0x000fe40000000f00 */
[----:B------:R-:W-:Y:S05]  /*65a0*/  CALL.REL.NOINC `($__internal_96_$__cuda_sm70_shflsync_down) ;  /* 0x000004b000007944 */ /* 0x000fea0003c00000 */
[----:B-1----:R-:W-:Y:S01]  /*65b0*/  @!P2 FFMA.FTZ R7, R201, R202, R7 ;  /* 0x000000cac907a223 */ /* 0x002fe20000010007 */
[----:B0-----:R-:W-:Y:S01]  /*65c0*/  HFMA2.MMA R203, -RZ, RZ, 0, 4.76837158203125e-07 ;  /* 0x00000008ffcb7435 */ /* 0x001fe200000001ff */
[----:B------:R-:W-:Y:S01]  /*65d0*/  @!P2 FMUL.FTZ R201, R6, R201 ;  /* 0x000000c906c9a220 */ /* 0x000fe20000410000 */
[----:B------:R-:W-:-:S02]  /*65e0*/  MOV R204, 0x1f ;  /* 0x0000001f00cc7802 */ /* 0x000fc40000000f00 */
[----:B------:R-:W-:Y:S02]  /*65f0*/  MOV R205, 0xffffffff ;  /* 0xffffffff00cd7802 */ /* 0x000fe40000000f00 */
[----:B------:R-:W-:Y:S02]  /*6600*/  MOV R202, R201 ;  /* 0x000000c900ca7202 */ /* 0x000fe40000000f00 */
[----:B------:R-:W-:Y:S02]  /*6610*/  MOV R4, 0x6630 ;  /* 0x0000663000047802 */ /* 0x000fe40000000f00 */
[----:B------:R-:W-:Y:S05]  /*6620*/  CALL.REL.NOINC `($__internal_96_$__cuda_sm70_shflsync_down) ;  /* 0x0000043000007944 */ /* 0x000fea0003c00000 */
[----:B0-----:R-:W-:Y:S01]  /*6630*/  HFMA2.MMA R203, -RZ, RZ, 0, 4.76837158203125e-07 ;  /* 0x00000008ffcb7435 */ /* 0x001fe200000001ff */
[----:B-1----:R-:W-:Y:S01]  /*6640*/  MOV R6, R202 ;  /* 0x000000ca00067202 */ /* 0x002fe20000000f00 */
[----:B------:R-:W-:Y:S01]  /*6650*/  IMAD.MOV.U32 R204, RZ, RZ, 0x1f ;  /* 0x0000001fffcc7424 */ /* 0x000fe200078e00ff */
[----:B------:R-:W-:Y:S02]  /*6660*/  MOV R202, R7 ;  /* 0x0000000700ca7202 */ /* 0x000fe40000000f00 */
[----:B------:R-:W-:Y:S02]  /*6670*/  MOV R205, 0xffffffff ;  /* 0xffffffff00cd7802 */ /* 0x000fe40000000f00 */
[----:B------:R-:W-:-:S02]  /*6680*/  MOV R4, 0x66a0 ;  /* 0x000066a000047802 */ /* 0x000fc40000000f00 */
[----:B------:R-:W-:Y:S05]  /*6690*/  CALL.REL.NOINC `($__internal_96_$__cuda_sm70_shflsync_down) ;  /* 0x000003c000007944 */ /* 0x000fea0003c00000 */
[----:B-1----:R-:W-:Y:S01]  /*66a0*/  @!P1 FFMA.FTZ R7, R201, R202, R7 ;  /* 0x000000cac9079223 */ /* 0x002fe20000010007 */
[----:B0-----:R-:W-:Y:S01]  /*66b0*/  HFMA2.MMA R203, -RZ, RZ, 0, 9.5367431640625e-07 ;  /* 0x00000010ffcb7435 */ /* 0x001fe200000001ff */
[----:B------:R-:W-:Y:S01]  /*66c0*/  @!P1 FMUL.FTZ R201, R6, R201 ;  /* 0x000000c906c99220 */ /* 0x000fe20000410000 */
[----:B------:R-:W-:-:S02]  /*66d0*/  MOV R204, 0x1f ;  /* 0x0000001f00cc7802 */ /* 0x000fc40000000f00 */
[----:B------:R-:W-:Y:S02]  /*66e0*/  MOV R205, 0xffffffff ;  /* 0xffffffff00cd7802 */ /* 0x000fe40000000f00 */
[----:B------:R-:W-:Y:S02]  /*66f0*/  MOV R202, R201 ;  /* 0x000000c900ca7202 */ /* 0x000fe40000000f00 */
[----:B------:R-:W-:Y:S02]  /*6700*/  MOV R4, 0x6720 ;  /* 0x0000672000047802 */ /* 0x000fe40000000f00 */
[----:B------:R-:W-:Y:S05]  /*6710*/  CALL.REL.NOINC `($__internal_96_$__cuda_sm70_shflsync_down) ;  /* 0x0000034000007944 */ /* 0x000fea0003c00000 */
[----:B0-----:R-:W-:Y:S01]  /*6720*/  HFMA2.MMA R203, -RZ, RZ, 0, 9.5367431640625e-07 ;  /* 0x00000010ffcb7435 */ /* 0x001fe200000001ff */
[----:B-1----:R-:W-:Y:S02]  /*6730*/  MOV R6, R202 ;  /* 0x000000ca00067202 */ /* 0x002fe40000000f00 */
[----:B------:R-:W-:Y:S02]  /*6740*/  MOV R202, R7 ;  /* 0x0000000700ca7202 */ /* 0x000fe40000000f00 */
[----:B------:R-:W-:Y:S02]  /*6750*/  MOV R204, 0x1f ;  /* 0x0000001f00cc7802 */ /* 0x000fe40000000f00 */
[----:B------:R-:W-:-:S02]  /*6760*/  MOV R205, 0xffffffff ;  /* 0xffffffff00cd7802 */ /* 0x000fc40000000f00 */
[----:B------:R-:W-:Y:S02]  /*6770*/  MOV R4, 0x6790 ;  /* 0x0000679000047802 */ /* 0x000fe40000000f00 */
[----:B------:R-:W-:Y:S05]  /*6780*/  CALL.REL.NOINC `($__internal_96_$__cuda_sm70_shflsync_down) ;  /* 0x000002d000007944 */ /* 0x000fea0003c00000 */
[----:B-1----:R-:W-:Y:S01]  /*6790*/  @!P0 FFMA.FTZ R7, R201, R202, R7 ;  /* 0x000000cac9078223 */ /* 0x002fe20000010007 */
[----:B------:R-:W-:Y:S01]  /*67a0*/  HFMA2.MMA R206, -RZ, RZ, 0, 1.847743988037109375e-06 ;  /* 0x0000001fffce7435 */ /* 0x000fe200000001ff */
[----:B------:R-:W-:Y:S01]  /*67b0*/  @!P0 FMUL.FTZ R201, R6, R201 ;  /* 0x000000c906c98220 */ /* 0x000fe20000410000 */
[----:B------:R-:W-:Y:S01]  /*67c0*/  MOV R207, 0xffffffff ;  /* 0xffffffff00cf7802 */ /* 0x000fe20000000f00 */
[----:B0-----:R-:W-:Y:S01]  /*67d0*/  IMAD.MOV.U32 R204, RZ, RZ, RZ ;  /* 0x000000ffffcc7224 */ /* 0x001fe200078e00ff */
[----:B------:R-:W-:Y:S02]  /*67e0*/  MOV R4, 0x6810 ;  /* 0x0000681000047802 */ /* 0x000fe40000000f00 */
[----:B------:R-:W-:Y:S02]  /*67f0*/  MOV R205, R201 ;  /* 0x000000c900cd7202 */ /* 0x000fe40000000f00 */
[----:B------:R-:W-:Y:S05]  /*6800*/  CALL.REL.NOINC `($__internal_97_$__cuda_sm70_shflsync_idx_p) ;  /* 0x0000029000007944 */ /* 0x000fea0003c00000 */
[----:B-1----:R-:W-:Y:S01]  /*6810*/  MOV R6, R204 ;  /* 0x000000cc00067202 */ /* 0x002fe20000000f00 */
[----:B------:R-:W-:Y:S01]  /*6820*/  HFMA2.MMA R204, -RZ, RZ, 0, 0 ;  /* 0x00000000ffcc7435 */ /* 0x000fe200000001ff */
[----:B0-----:R-:W-:Y:S02]  /*6830*/  MOV R205, R7 ;  /* 0x0000000700cd7202 */ /* 0x001fe40000000f00 */
[----:B------:R-:W-:-:S02]  /*6840*/  MOV R206, 0x1f ;  /* 0x0000001f00ce7802 */ /* 0x000fc40000000f00 */
[----:B------:R-:W-:Y:S02]  /*6850*/  MOV R207, 0xffffffff ;  /* 0xffffffff00cf7802 */ /* 0x000fe40000000f00 */
[----:B------:R-:W-:Y:S02]  /*6860*/  MOV R4, 0x6880 ;  /* 0x0000688000047802 */ /* 0x000fe40000000f00 */
[----:B------:R-:W-:Y:S05]  /*6870*/  CALL.REL.NOINC `($__internal_97_$__cuda_sm70_shflsync_idx_p) ;  /* 0x0000022000007944 */ /* 0x000fea0003c00000 */
[----:B------:R-:W-:Y:S01]  /*6880*/  HFMA2.MMA R203, -RZ, RZ, 0, 5.9604644775390625e-08 ;  /* 0x00000001ffcb7435 */ /* 0x000fe200000001ff */
[----:B-1----:R-:W-:Y:S01]  /*6890*/  MOV R200, R204 ;  /* 0x000000cc00c87202 */ /* 0x002fe20000000f00 */
[----:B------:R-:W-:Y:S01]  /*68a0*/  IMAD.MOV.U32 R202, RZ, RZ, R201 ;  /* 0x000000ffffca7224 */ /* 0x000fe200078e00c9 */
[----:B------:R-:W-:Y:S02]  /*68b0*/  MOV R198, R6 ;  /* 0x0000000600c67202 */ /* 0x000fe40000000f00 */
[----:B------:R-:W-:Y:S02]  /*68c0*/  MOV R204, 0x1f ;  /* 0x0000001f00cc7802 */ /* 0x000fe40000000f00 */
[----:B0-----:R-:W-:Y:S02]  /*68d0*/  MOV R205, 0xffffffff ;  /* 0xffffffff00cd7802 */ /* 0x001fe40000000f00 */
[----:B------:R-:W-:-:S02]  /*68e0*/  MOV R4, 0x6900 ;  /* 0x0000690000047802 */ /* 0x000fc40000000f00 */
[----:B------:R-:W-:Y:S05]  /*68f0*/  CALL.REL.NOINC `($__internal_96_$__cuda_sm70_shflsync_down) ;  /* 0x0000016000007944 */ /* 0x000fea0003c00000 */
[----:B0-----:R-:W-:Y:S01]  /*6900*/  HFMA2.MMA R203, -RZ, RZ, 0, 5.9604644775390625e-08 ;  /* 0x00000001ffcb7435 */ /* 0x001fe200000001ff */
[----:B-1----:R-:W-:-:S02]  /*6910*/  MOV R6, R202 ;  /* 0x000000ca00067202 */ /* 0x002fc40000000f00 */
[----:B------:R-:W-:Y:S02]  /*6920*/  MOV R202, R7 ;  /* 0x0000000700ca7202 */ /* 0x000fe40000000f00 */
[----:B------:R-:W-:Y:S02]  /*6930*/  MOV R204, 0x1f ;  /* 0x0000001f00cc7802 */ /* 0x000fe40000000f00 */
[----:B------:R-:W-:Y:S02]  /*6940*/  MOV R205, 0xffffffff ;  /* 0xffffffff00cd7802 */ /* 0x000fe40000000f00 */
[----:B------:R-:W-:Y:S02]  /*6950*/  MOV R4, 0x6970 ;  /* 0x0000697000047802 */ /* 0x000fe40000000f00 */
[----:B------:R-:W-:Y:S05]  /*6960*/  CALL.REL.NOINC `($__internal_96_$__cuda_sm70_shflsync_down) ;  /* 0x000000f000007944 */ /* 0x000fea0003c00000 */
[----:B------:R-:W-:Y:S01]  /*6970*/  HFMA2.MMA R206, -RZ, RZ, 0, 1.847743988037109375e-06 ;  /* 0x0000001fffce7435 */ /* 0x000fe200000001ff */
[----:B------:R-:W-:Y:S01]  /*6980*/  MOV R201, R6 ;  /* 0x0000000600c97202 */ /* 0x000fe20000000f00 */
[----:B0-----:R-:W-:Y:S01]  /*6990*/  IMAD.MOV.U32 R204, RZ, RZ, RZ ;  /* 0x000000ffffcc7224 */ /* 0x001fe200078e00ff */
[----:B------:R-:W-:Y:S02]  /*69a0*/  MOV R205, R12 ;  /* 0x0000000c00cd7202 */ /* 0x000fe40000000f00 */
[----:B------:R-:W-:-:S02]  /*69b0*/  MOV R207, 0xffffffff ;  /* 0xffffffff00cf7802 */ /* 0x000fc40000000f00 */
[----:B------:R-:W-:Y:S02]  /*69c0*/  MOV R4, 0x69e0 ;  /* 0x000069e000047802 */ /* 0x000fe40000000f00 */
[----:B-1----:R-:W-:Y:S05]  /*69d0*/  CALL.REL.NOINC `($__internal_97_$__cuda_sm70_shflsync_idx_p) ;  /* 0x000000c000007944 */ /* 0x002fea0003c00000 */
[----:B-1----:R-:W-:Y:S01]  /*69e0*/  MOV R203, R204 ;  /* 0x000000cc00cb7202 */ /* 0x002fe20000000f00 */
[----:B------:R-:W-:Y:S01]  /*69f0*/  HFMA2.MMA R204, -RZ, RZ, 0, 0 ;  /* 0x00000000ffcc7435 */ /* 0x000fe200000001ff */
[----:B0-----:R-:W-:Y:S02]  /*6a00*/  MOV R205, R13 ;  /* 0x0000000d00cd7202 */ /* 0x001fe40000000f00 */
[----:B------:R-:W-:Y:S02]  /*6a10*/  MOV R206, 0x1f ;  /* 0x0000001f00ce7802 */ /* 0x000fe40000000f00 */
[----:B------:R-:W-:Y:S02]  /*6a20*/  MOV R207, 0xffffffff ;  /* 0xffffffff00cf7802 */ /* 0x000fe40000000f00 */
[----:B------:R-:W-:Y:S02]  /*6a30*/  MOV R4, 0x6a50 ;  /* 0x00006a5000047802 */ /* 0x000fe40000000f00 */
[----:B------:R-:W-:Y:S05]  /*6a40*/  CALL.REL.NOINC `($__internal_97_$__cuda_sm70_shflsync_idx_p) ;  /* 0x0000005000007944 */ /* 0x000fea0003c00000 */
[----:B01----:R-:W-:Y:S05]  /*6a50*/  BRA `(.L_x_2431) ;  /* 0xffffc7c000007947 */ /* 0x003fea000383ffff */
        .weak           $__internal_96_$__cuda_sm70_shflsync_down
        .type           $__internal_96_$__cuda_sm70_shflsync_down,@function
        .size           $__internal_96_$__cuda_sm70_shflsync_down,($__internal_97_$__cuda_sm70_shflsync_idx_p - $__internal_96_$__cuda_sm70_shflsync_down)
$__internal_96_$__cuda_sm70_shflsync_down:
[----:B------:R-:W-:Y:S01]  /*6a60*/  HFMA2.MMA R5, -RZ, RZ, 0, 0 ;  /* 0x00000000ff057435 */ /* 0x000fe200000001ff */
[----:B------:R-:W-:Y:S04]  /*6a70*/  WARPSYNC R205 ;  /* 0x000000cd00007348 */ /* 0x000fe80003800000 */
[----:B------:R0:W1:Y:S01]  /*6a80*/  SHFL.DOWN PT, R202, R202, R203, R204 ;  /* 0x080000cbcaca7389 */ /* 0x00006200000e00cc */
[----:B------:R-:W-:Y:S05]  /*6a90*/  RET.REL.NODEC R4 `(_Z25selective_scan_bwd_kernelI32Selective_Scan_bwd_kernel_traitsILi64ELi16ELb0ELb0ELb0ELb0ELb0EffEEv12SSMParamsBwd) ;  /* 0xffff956004007950 */ /* 0x000fea0003c3ffff */
        .weak           $__internal_97_$__cuda_sm70_shflsync_idx_p
        .type           $__internal_97_$__cuda_sm70_shflsync_idx_p,@function
        .size           $__internal_97_$__cuda_sm70_shflsync_idx_p,($__internal_98_$__cuda_sm70_shflsync_up - $__internal_97_$__cuda_sm70_shflsync_idx_p)
$__internal_97_$__cuda_sm70_shflsync_idx_p:
[----:B------:R-:W-:Y:S01]  /*6aa0*/  MOV R5, 0x0 ;  /* 0x0000000000057802 */ /* 0x000fe20000000f00 */
[----:B------:R-:W-:Y:S04]  /*6ab0*/  WARPSYNC R207 ;  /* 0x000000cf00007348 */ /* 0x000fe80003800000 */
[----:B------:R0:W1:Y:S01]  /*6ac0*/  SHFL.IDX PT, R204, R205, R204, R206 ;  /* 0x000000cccdcc7389 */ /* 0x00006200000e00ce */
[----:B------:R-:W-:Y:S05]  /*6ad0*/  RET.REL.NODEC R4 `(_Z25selective_scan_bwd_kernelI32Selective_Scan_bwd_kernel_traitsILi64ELi16ELb0ELb0ELb0ELb0ELb0EffEEv12SSMParamsBwd) ;  /* 0xffff952004007950 */ /* 0x000fea0003c3ffff */
        .weak           $__internal_98_$__cuda_sm70_shflsync_up
        .type           $__internal_98_$__cuda_sm70_shflsync_up,@function
        .size           $__internal_98_$__cuda_sm70_shflsync_up,(.L_x_8914 - $__internal_98_$__cuda_sm70_shflsync_up)
$__internal_98_$__cuda_sm70_shflsync_up:
[----:B------:R-:W-:Y:S01]  /*6ae0*/  HFMA2.MMA R5, -RZ, RZ, 0, 0 ;  /* 0x00000000ff057435 */ /* 0x000fe200000001ff */
[----:B------:R-:W-:Y:S04]  /*6af0*/  WARPSYNC R181 ;  /* 0x000000b500007348 */ /* 0x000fe80003800000 */
[----:B------:R0:W1:Y:S01]  /*6b00*/  SHFL.UP PT, R174, R174, R175, R178 ;  /* 0x040000afaeae7389 */ /* 0x00006200000e00b2 */
[----:B------:R-:W-:Y:S05]  /*6b10*/  RET.REL.NODEC R4 `(_Z25selective_scan_bwd_kernelI32Selective_Scan_bwd_kernel_traitsILi64ELi16ELb0ELb0ELb0ELb0ELb0EffEEv12SSMParamsBwd) ;  /* 0xffff94e004007950 */ /* 0x000fea0003c3ffff */
.L_x_2432:
        /* <DEDUP_REMOVED lines=14> */
.L_x_8914:


//--------------------- .text._Z25selective_scan_bwd_kernelI32Selective_Scan_bwd_kernel_traitsILi64ELi16ELb0ELb0ELb0ELb0ELb1EffEEv12SSMParamsBwd --------------------------
	.section	.text._Z25selective_scan_bwd_kernelI32Selective_Scan_bwd_kernel_traitsILi64ELi16ELb0ELb0ELb0ELb0ELb1EffEEv12SSMParamsBwd,"ax",@progbits
	.sectioninfo	@"SHI_REGISTERS=229"
	.align	128
        .global         _Z25selective_scan_bwd_kernelI32Selective_Scan_bwd_kernel_traitsILi64ELi16ELb0ELb0ELb0ELb0ELb1EffEEv12SSMParamsBwd
        .type           _Z25selective_scan_bwd_kernelI32Selective_Scan_bwd_kernel_traitsILi64ELi16ELb0ELb0ELb0ELb0ELb1EffEEv12SSMParamsBwd,@function
        .size           _Z25selective_scan_bwd_kernelI32Selective_Scan_bwd_kernel_traitsILi64ELi16ELb0ELb0ELb0ELb0ELb1EffEEv12SSMParamsBwd,(.L_x_8917 - _Z25selective_scan_bwd_kernelI32Selective_Scan_bwd_kernel_traitsILi64ELi16ELb0ELb0ELb0ELb0ELb1EffEEv12SSMParamsBwd)
        .other          _Z25selective_scan_bwd_kernelI32Selective_Scan_bwd_kernel_traitsILi64ELi16ELb0ELb0ELb0ELb0ELb1EffEEv12SSMParamsBwd,@"STO_CUDA_ENTRY STV_DEFAULT"
_Z25selective_scan_bwd_kernelI32Selective_Scan_bwd_kernel_traitsILi64ELi16ELb0ELb0ELb0ELb0ELb1EffEEv12SSMParamsBwd:
.text._Z25selective_scan_bwd_kernelI32Selective_Scan_bwd_kernel_traitsILi64ELi16ELb0ELb0ELb0ELb0ELb1EffEEv12SSMParamsBwd:
        /* <DEDUP_REMOVED lines=10> */
[----:B-1----:R-:W-:-:S03]  /*00a0*/  SHF.R.S32.HI R92, RZ, 0x1f, R93 ;  /* 0x0000001fff5c7819 */ /* 0x002fc6000001145d */
[----:B------:R-:W-:-:S04]  /*00b0*/  IMAD R0, R88, c[0x0][0x1d0], RZ ;  /* 0x0000740058007a24 */ /* 0x000fc800078e02ff */
[C---:B------:R-:W-:Y:S01]  /*00c0*/  @P0 LEA R6, P2, R93.reuse, c[0x0][0x238], 0x2 ;  /* 0x00008e005d060a11 */ /* 0x040fe200078410ff */
[C---:B------:R-:W-:Y:S01]  /*00d0*/  IMAD R10, R88.reuse, c[0x0][0x1e0], RZ ;  /* 0x00007800580a7a24 */ /* 0x040fe200078e02ff */
[----:B------:R-:W-:Y:S01]  /*00e0*/  @P1 LEA R8, P3, R93, c[0x0][0x250], 0x2 ;  /* 0x000094005d081a11 */ /* 0x000fe200078610ff */
[----:B------:R-:W-:Y:S01]  /*00f0*/  IMAD.WIDE.U32 R2, R89, c[0x0][0x1d0], RZ ;  /* 0x0000740059027a25 */ /* 0x000fe200078e00ff */
[C-C-:B------:R-:W-:Y:S02]  /*0100*/  @P0 LEA.HI.X R7, R93.reuse, c[0x0][0x23c], R92.reuse, 0x2, P2 ;  /* 0x00008f005d070a11 */ /* 0x140fe400010f145c */
[----:B------:R-:W-:Y:S01]  /*0110*/  @P1 LEA.HI.X R9, R93, c[0x0][0x254], R92, 0x2, P3 ;  /* 0x000095005d091a11 */ /* 0x000fe200018f145c */
[C---:B------:R-:W-:Y:S02]  /*0120*/  IMAD R11, R89.reuse, c[0x0][0x1d4], R0 ;  /* 0x00007500590b7a24 */ /* 0x040fe400078e0200 */
[C---:B------:R-:W-:Y:S01]  /*0130*/  IMAD.WIDE.U32 R4, R89.reuse, c[0x0][0x1e0], RZ ;  /* 0x0000780059047a25 */ /* 0x040fe200078e00ff */
[----:B------:R0:W5:Y:S03]  /*0140*/  @P0 LDG.E R91, [R6.64] ;  /* 0x00000004065b0981 */ /* 0x000166000c1e1900 */
[----:B------:R-:W-:Y:S01]  /*0150*/  IMAD R13, R89, c[0x0][0x1e4], R10 ;  /* 0x00007900590d7a24 */ /* 0x000fe200078e020a */
[----:B------:R1:W5:Y:S01]  /*0160*/  @P1 LDG.E R90, [R8.64] ;  /* 0x00000004085a1981 */ /* 0x000362000c1e1900 */
[----:B------:R-:W-:Y:S01]  /*0170*/  IMAD R12, R88, c[0x0][0x278], RZ ;  /* 0x00009e00580c7a24 */ /* 0x000fe200078e02ff */
[----:B------:R-:W-:Y:S01]  /*0180*/  IADD3 R3, R3, R11, RZ ;  /* 0x0000000b03037210 */ /* 0x000fe20007ffe0ff */
[C---:B------:R-:W-:Y:S01]  /*0190*/  IMAD R0, R92.reuse, c[0x0][0x1d8], RZ ;  /* 0x000076005c007a24 */ /* 0x040fe200078e02ff */
[----:B------:R-:W-:Y:S01]  /*01a0*/  IADD3 R5, R5, R13, RZ ;  /* 0x0000000d05057210 */ /* 0x000fe20007ffe0ff */
[----:B------:R-:W-:Y:S01]  /*01b0*/  IMAD R10, R92, c[0x0][0x280], RZ ;  /* 0x0000a0005c0a7a24 */ /* 0x000fe200078e02ff */
[----:B------:R-:W-:Y:S01]  /*01c0*/  ISETP.NE.U32.AND P0, PT, RZ, c[0x0][0x260], PT ;  /* 0x00009800ff007a0c */ /* 0x000fe20003f05070 */
[----:B0-----:R-:W-:Y:S01]  /*01d0*/  IMAD.WIDE.U32 R6, R89, c[0x0][0x278], RZ ;  /* 0x00009e0059067a25 */ /* 0x001fe200078e00ff */
[----:B------:R-:W-:-:S02]  /*01e0*/  CS2R R86, SRZ ;  /* 0x0000000000567805 */ /* 0x000fc4000001ff00 */
[----:B------:R-:W-:Y:S01]  /*01f0*/  ISETP.NE.AND.EX P0, PT, RZ, c[0x0][0x264], PT, P0 ;  /* 0x00009900ff007a0c */ /* 0x000fe20003f05300 */
[----:B-1----:R-:W-:Y:S01]  /*0200*/  IMAD R9, R89, c[0x0][0x27c], R12 ;  /* 0x00009f0059097a24 */ /* 0x002fe200078e020c */
[----:B------:R-:W-:Y:S01]  /*0210*/  MOV R12, c[0x0][0x174] ;  /* 0x00005d00000c7a02 */ /* 0x000fe20000000f00 */
[----:B------:R-:W-:Y:S02]  /*0220*/  IMAD R8, R92, c[0x0][0x1e8], RZ ;  /* 0x00007a005c087a24 */ /* 0x000fe400078e02ff */
[----:B------:R-:W-:Y:S01]  /*0230*/  IMAD.WIDE.U32 R2, R93, c[0x0][0x1d8], R2 ;  /* 0x000076005d027a25 */ /* 0x000fe200078e0002 */
[----:B------:R-:W-:Y:S02]  /*0240*/  IADD3 R7, R7, R9, RZ ;  /* 0x0000000907077210 */ /* 0x000fe40007ffe0ff */
[C---:B------:R-:W-:Y:S01]  /*0250*/  LEA R9, R12.reuse, 0xfffffc00, 0xa ;  /* 0xfffffc000c097811 */ /* 0x040fe200078e50ff */
[----:B------:R-:W-:Y:S01]  /*0260*/  IMAD.WIDE.U32 R4, R93, c[0x0][0x1e8], R4 ;  /* 0x00007a005d047a25 */ /* 0x000fe200078e0004 */
[----:B------:R-:W-:-:S02]  /*0270*/  ISETP.GE.AND P3, PT, R12, 0x1, PT ;  /* 0x000000010c00780c */ /* 0x000fc40003f66270 */
[----:B------:R-:W-:Y:S01]  /*0280*/  SHF.R.S32.HI R11, RZ, 0x1f, R9 ;  /* 0x0000001fff0b7819 */ /* 0x000fe20000011409 */
[----:B------:R-:W-:Y:S01]  /*0290*/  IMAD R0, R93, c[0x0][0x1dc], R0 ;  /* 0x000077005d007a24 */ /* 0x000fe200078e0200 */
[----:B------:R-:W-:Y:S01]  /*02a0*/  IADD3 R82, P1, R9, R2, RZ ;  /* 0x0000000209527210 */ /* 0x000fe20007f3e0ff */
[----:B------:R-:W-:Y:S01]  /*02b0*/  IMAD R8, R93, c[0x0][0x1ec], R8 ;  /* 0x00007b005d087a24 */ /* 0x000fe200078e0208 */
[----:B------:R-:W-:Y:S01]  /*02c0*/  IADD3 R80, P2, R9, R4, RZ ;  /* 0x0000000409507210 */ /* 0x000fe20007f5e0ff */
[----:B------:R-:W-:Y:S01]  /*02d0*/  IMAD.WIDE.U32 R6, R93, c[0x0][0x280], R6 ;  /* 0x0000a0005d067a25 */ /* 0x000fe200078e0006 */
[C---:B------:R-:W-:Y:S01]  /*02e0*/  IADD3.X R3, R11.reuse, R3, R0, P1, !PT ;  /* 0x000000030b037210 */ /* 0x040fe20000ffe400 */
[----:B------:R-:W-:Y:S01]  /*02f0*/  CS2R R12, SRZ ;  /* 0x00000000000c7805 */ /* 0x000fe2000001ff00 */
[----:B------:R-:W-:Y:S01]  /*0300*/  IADD3.X R5, R11, R5, R8, P2, !PT ;  /* 0x000000050b057210 */ /* 0x000fe200017fe408 */
[----:B------:R-:W-:Y:S01]  /*0310*/  IMAD R10, R93, c[0x0][0x284], R10 ;  /* 0x0000a1005d0a7a24 */ /* 0x000fe200078e020a */
[----:B------:R-:W-:Y:S01]  /*0320*/  ISETP.NE.U32.AND P1, PT, RZ, c[0x0][0x328], PT ;  /* 0x0000ca00ff007a0c */ /* 0x000fe20003f25070 */
[----:B------:R-:W-:Y:S01]  /*0330*/  @P0 IMAD R0, R89, c[0x0][0x164], R93 ;  /* 0x0000590059000a24 */ /* 0x000fe200078e025d */
[----:B------:R-:W-:-:S02]  /*0340*/  ISETP.NE.U32.AND P2, PT, RZ, c[0x0][0x348], PT ;  /* 0x0000d200ff007a0c */ /* 0x000fc40003f45070 */
[----:B------:R-:W-:Y:S01]  /*0350*/  ISETP.NE.AND.EX P1, PT, RZ, c[0x0][0x32c], PT, P1 ;  /* 0x0000cb00ff007a0c */ /* 0x000fe20003f25310 */
[----:B------:R-:W-:Y:S01]  /*0360*/  @P0 IMAD R0, R0, c[0x0][0x174], RZ ;  /* 0x00005d0000000a24 */ /* 0x000fe200078e02ff */
[----:B------:R-:W-:Y:S02]  /*0370*/  ISETP.NE.AND.EX P2, PT, RZ, c[0x0][0x34c], PT, P2 ;  /* 0x0000d300ff007a0c */ /* 0x000fe40003f45320 */
[----:B------:R-:W-:Y:S01]  /*0380*/  IADD3 R9, P4, R9, R6, RZ ;  /* 0x0000000609097210 */ /* 0x000fe20007f9e0ff */
[----:B------:R-:W-:Y:S01]  /*0390*/  @P0 IMAD R0, R0, c[0x0][0x16c], RZ ;  /* 0x00005b0000000a24 */ /* 0x000fe200078e02ff */
[----:B------:R-:W-:Y:S02]  /*03a0*/  LEA R81, P5, R80, c[0x0][0x248], 0x2 ;  /* 0x0000920050517a11 */ /* 0x000fe400078a10ff */
[----:B------:R-:W-:Y:S02]  /*03b0*/  IADD3.X R78, R11, R7, R10, P4, !PT ;  /* 0x000000070b4e7210 */ /* 0x000fe400027fe40a */
[----:B------:R-:W-:Y:S01]  /*03c0*/  LEA R83, P4, R82, c[0x0][0x240], 0x2 ;  /* 0x0000900052537a11 */ /* 0x000fe200078810ff */
[----:B------:R-:W-:Y:S01]  /*03d0*/  CS2R R10, SRZ ;  /* 0x00000000000a7805 */ /* 0x000fe2000001ff00 */
[----:B------:R-:W-:-:S02]  /*03e0*/  @P0 MOV R15, 0x8 ;  /* 0x00000008000f0802 */ /* 0x000fc40000000f00 */
[----:B------:R-:W-:Y:S02]  /*03f0*/  LEA.HI.X R82, R82, c[0x0][0x244], R3, 0x2, P4 ;  /* 0x0000910052527a11 */ /* 0x000fe400020f1403 */
[----:B------:R-:W-:Y:S01]  /*0400*/  LEA.HI.X R80, R80, c[0x0][0x24c], R5, 0x2, P5 ;  /* 0x0000930050507a11 */ /* 0x000fe200028f1405 */
[----:B------:R-:W-:Y:S01]  /*0410*/  @P0 IMAD.WIDE R14, R0, R15, c[0x0][0x260] ;  /* 0x00009800000e0625 */ /* 0x000fe200078e020f */
[----:B------:R-:W-:Y:S01]  /*0420*/  LEA R79, P6, R9, c[0x0][0x308], 0x2 ;  /* 0x0000c200094f7a11 */ /* 0x000fe200078c10ff */
[----:B------:R-:W-:Y:S01]  /*0430*/  @!P0 CS2R R14, SRZ ;  /* 0x00000000000e8805 */ /* 0x000fe2000001ff00 */
[C---:B------:R-:W-:Y:S02]  /*0440*/  @P1 LEA R12, P4, R93.reuse, c[0x0][0x328], 0x2 ;  /* 0x0000ca005d0c1a11 */ /* 0x040fe400078810ff */
[----:B------:R-:W-:Y:S02]  /*0450*/  @P2 LEA R10, P5, R93, c[0x0][0x348], 0x2 ;  /* 0x0000d2005d0a2a11 */ /* 0x000fe400078a10ff */
[----:B------:R-:W-:-:S02]  /*0460*/  LEA.HI.X R78, R9, c[0x0][0x30c], R78, 0x2, P6 ;  /* 0x0000c300094e7a11 */ /* 0x000fc400030f144e */
[C-C-:B------:R-:W-:Y:S02]  /*0470*/  @P1 LEA.HI.X R13, R93.reuse, c[0x0][0x32c], R92.reuse, 0x2, P4 ;  /* 0x0000cb005d0d1a11 */ /* 0x140fe400020f145c */
[----:B------:R-:W-:Y:S01]  /*0480*/  @P2 LEA.HI.X R11, R93, c[0x0][0x34c], R92, 0x2, P5 ;  /* 0x0000d3005d0b2a11 */ /* 0x000fe200028f145c */
[----:B------:R-:W-:Y:S05]  /*0490*/  @!P3 BRA `(.L_x_2433) ;  /* 0x000071200000b947 */ /* 0x000fea0003800000 */
[----:B------:R-:W0:Y:S01]  /*04a0*/  S2R R85, SR_TID.X ;  /* 0x0000000000557919 */ /* 0x000e220000002100 */
[----:B------:R-:W-:Y:S01]  /*04b0*/  HFMA2.MMA R77, -RZ, RZ, 0, 0 ;  /* 0x00000000ff4d7435 */ /* 0x000fe200000001ff */
[----:B------:R-:W-:Y:S02]  /*04c0*/  CS2R R86, SRZ ;  /* 0x0000000000567805 */ /* 0x000fe4000001ff00 */
[----:B------:R-:W1:Y:S01]  /*04d0*/  S2R R84, SR_LANEID ;  /* 0x0000000000547919 */ /* 0x000e620000000000 */
[----:B0-----:R-:W-:Y:S02]  /*04e0*/  SHF.L.U32 R155, R85, 0x4, RZ ;  /* 0x00000004559b7819 */ /* 0x001fe400000006ff */
[----:B------:R-:W-:-:S02]  /*04f0*/  SHF.R.S32.HI R0, RZ, 0x1f, R85 ;  /* 0x0000001fff007819 */ /* 0x000fc40000011455 */
[----:B------:R-:W-:Y:S02]  /*0500*/  LOP3.LUT R76, R155, 0xfffffe00, RZ, 0xc0, !PT ;  /* 0xfffffe009b4c7812 */ /* 0x000fe400078ec0ff */
[----:B------:R-:W-:Y:S02]  /*0510*/  LEA.HI R0, R0, R85, RZ, 0x5 ;  /* 0x0000005500007211 */ /* 0x000fe400078f28ff */
[----:B------:R-:W-:Y:S02]  /*0520*/  LOP3.LUT R76, R76, 0x1f, R85, 0xf8, !PT ;  /* 0x0000001f4c4c7812 */ /* 0x000fe400078ef855 */
[----:B------:R-:W-:Y:S02]  /*0530*/  LOP3.LUT R153, R85, 0x1f, RZ, 0xc0, !PT ;  /* 0x0000001f55997812 */ /* 0x000fe400078ec0ff */
[----:B------:R-:W-:Y:S02]  /*0540*/  SHF.R.S32.HI R74, RZ, 0x5, R0 ;  /* 0x00000005ff4a7819 */ /* 0x000fe40000011400 */
[----:B-1----:R-:W-:-:S02]  /*0550*/  SHF.R.S32.HI R75, RZ, 0x1f, R76 ;  /* 0x0000001fff4b7819 */ /* 0x002fc4000001144c */
.L_x_2460:
[----:B------:R-:W-:Y:S01]  /*0560*/  IADD3 R151, -R77, c[0x0][0x174], RZ ;  /* 0x00005d004d977a10 */ /* 0x000fe20007ffe1ff */
[----:B------:R-:W-:Y:S01]  /*0570*/  BAR.SYNC.DEFER_BLOCKING 0x0 ;  /* 0x0000000000007b1d */ /* 0x000fe20000010000 */
[C---:B------:R-:W-:Y:S01]  /*0580*/  LOP3.LUT R100, R76.reuse, 0x20, RZ, 0xfc, !PT ;  /* 0x000000204c647812 */ /* 0x040fe200078efcff */
[----:B------:R-:W-:Y:S01]  /*0590*/  CS2R R4, SRZ ;  /* 0x0000000000047805 */ /* 0x000fe2000001ff00 */
[----:B------:R-:W-:Y:S01]  /*05a0*/  LEA R8, R151, 0xfffffc00, 0xa ;  /* 0xfffffc0097087811 */ /* 0x000fe200078e50ff */
[----:B------:R-:W-:Y:S01]  /*05b0*/  CS2R R6, SRZ ;  /* 0x0000000000067805 */ /* 0x000fe2000001ff00 */
[----:B------:R-:W-:Y:S01]  /*05c0*/  LEA R2, P3, R76, R83, 0x2 ;  /* 0x000000534c027211 */ /* 0x000fe200078610ff */
[----:B------:R-:W-:Y:S01]  /*05d0*/  CS2R R16, SRZ ;  /* 0x0000000000107805 */ /* 0x000fe2000001ff00 */
[----:B------:R-:W-:Y:S01]  /*05e0*/  IADD3 R105, -R8, c[0x0][0x168], RZ ;  /* 0x00005a0008697a10 */ /* 0x000fe20007ffe1ff */
[----:B------:R-:W-:Y:S01]  /*05f0*/  CS2R R22, SRZ ;  /* 0x0000000000167805 */ /* 0x000fe2000001ff00 */
[C---:B------:R-:W-:Y:S01]  /*0600*/  LOP3.LUT R101, R76.reuse, 0x40, RZ, 0xfc, !PT ;  /* 0x000000404c657812 */ /* 0x040fe200078efcff */
[----:B------:R-:W-:Y:S01]  /*0610*/  CS2R R24, SRZ ;  /* 0x0000000000187805 */ /* 0x000fe2000001ff00 */
[----:B------:R-:W-:-:S02]  /*0620*/  ISETP.GE.AND P2, PT, R76, R105, PT ;  /* 0x000000694c00720c */ /* 0x000fc40003f46270 */
[----:B------:R-:W-:Y:S02]  /*0630*/  ISETP.GE.AND P1, PT, R100, R105, PT ;  /* 0x000000696400720c */ /* 0x000fe40003f26270 */
[C---:B------:R-:W-:Y:S02]  /*0640*/  LOP3.LUT R102, R76.reuse, 0x60, RZ, 0xfc, !PT ;  /* 0x000000604c667812 */ /* 0x040fe400078efcff */
[----:B------:R-:W-:Y:S02]  /*0650*/  MOV R0, RZ ;  /* 0x000000ff00007202 */ /* 0x000fe40000000f00 */
[C---:B------:R-:W-:Y:S02]  /*0660*/  LOP3.LUT R103, R76.reuse, 0x80, RZ, 0xfc, !PT ;  /* 0x000000804c677812 */ /* 0x040fe400078efcff */
[C---:B------:R-:W-:Y:S02]  /*0670*/  LOP3.LUT R104, R76.reuse, 0xa0, RZ, 0xfc, !PT ;  /* 0x000000a04c687812 */ /* 0x040fe400078efcff */
[----:B------:R-:W-:-:S02]  /*0680*/  LEA.HI.X R3, R76, R82, R75, 0x2, P3 ;  /* 0x000000524c037211 */ /* 0x000fc400018f144b */
[C---:B------:R-:W-:Y:S02]  /*0690*/  LOP3.LUT R18, R76.reuse, 0xc0, RZ, 0xfc, !PT ;  /* 0x000000c04c127812 */ /* 0x040fe400078efcff */
[-C--:B------:R-:W-:Y:S01]  /*06a0*/  ISETP.GE.AND P0, PT, R101, R105.reuse, PT ;  /* 0x000000696500720c */ /* 0x080fe20003f06270 */
[----:B------:R0:W2:Y:S01]  /*06b0*/  @!P2 LDG.E R0, [R2.64] ;  /* 0x000000040200a981 */ /* 0x0000a2000c1e1900 */
[----:B------:R-:W-:Y:S02]  /*06c0*/  LOP3.LUT R19, R76, 0xe0, RZ, 0xfc, !PT ;  /* 0x000000e04c137812 */ /* 0x000fe400078efcff */
[-C--:B------:R-:W-:Y:S01]  /*06d0*/  ISETP.GE.AND P4, PT, R102, R105.reuse, PT ;  /* 0x000000696600720c */ /* 0x080fe20003f86270 */
[----:B------:R0:W3:Y:S01]  /*06e0*/  @!P1 LDG.E R5, [R2.64+0x80] ;  /* 0x0000800402059981 */ /* 0x0000e2000c1e1900 */
[----:B------:R-:W-:Y:S02]  /*06f0*/  LOP3.LUT R20, R76, 0x100, RZ, 0xfc, !PT ;  /* 0x000001004c147812 */ /* 0x000fe400078efcff */
[----:B------:R-:W-:-:S02]  /*0700*/  ISETP.GE.AND P6, PT, R103, R105, PT ;  /* 0x000000696700720c */ /* 0x000fc40003fc6270 */
[-C--:B------:R-:W-:Y:S02]  /*0710*/  ISETP.GE.AND P5, PT, R104, R105.reuse, PT ;  /* 0x000000696800720c */ /* 0x080fe40003fa6270 */
[-C--:B------:R-:W-:Y:S01]  /*0720*/  ISETP.GE.AND P3, PT, R18, R105.reuse, PT ;  /* 0x000000691200720c */ /* 0x080fe20003f66270 */
[----:B------:R0:W4:Y:S01]  /*0730*/  @!P0 LDG.E R4, [R2.64+0x100] ;  /* 0x0001000402048981 */ /* 0x000122000c1e1900 */
[-C--:B------:R-:W-:Y:S02]  /*0740*/  ISETP.GE.AND P2, PT, R19, R105.reuse, PT ;  /* 0x000000691300720c */ /* 0x080fe40003f46270 */
[----:B------:R-:W-:Y:S01]  /*0750*/  ISETP.GE.AND P1, PT, R20, R105, PT ;  /* 0x000000691400720c */ /* 0x000fe20003f26270 */
[----:B------:R0:W4:Y:S01]  /*0760*/  @!P4 LDG.E R7, [R2.64+0x180] ;  /* 0x000180040207c981 */ /* 0x000122000c1e1900 */
[----:B------:R-:W-:Y:S02]  /*0770*/  MOV R9, RZ ;  /* 0x000000ff00097202 */ /* 0x000fe40000000f00 */
[C---:B------:R-:W-:Y:S01]  /*0780*/  LOP3.LUT R21, R76.reuse, 0x120, RZ, 0xfc, !PT ;  /* 0x000001204c157812 */ /* 0x040fe200078efcff */
[----:B------:R0:W4:Y:S01]  /*0790*/  @!P6 LDG.E R6, [R2.64+0x200] ;  /* 0x000200040206e981 */ /* 0x000122000c1e1900 */
[----:B------:R-:W-:-:S02]  /*07a0*/  LOP3.LUT R94, R76, 0x140, RZ, 0xfc, !PT ;  /* 0x000001404c5e7812 */ /* 0x000fc400078efcff */
[C---:B------:R-:W-:Y:S01]  /*07b0*/  LOP3.LUT R95, R76.reuse, 0x160, RZ, 0xfc, !PT ;  /* 0x000001604c5f7812 */ /* 0x040fe200078efcff */
[----:B------:R0:W4:Y:S01]  /*07c0*/  @!P5 LDG.E R9, [R2.64+0x280] ;  /* 0x000280040209d981 */ /* 0x000122000c1e1900 */
[C---:B------:R-:W-:Y:S02]  /*07d0*/  LOP3.LUT R96, R76.reuse, 0x180, RZ, 0xfc, !PT ;  /* 0x000001804c607812 */ /* 0x040fe400078efcff */
[C---:B------:R-:W-:Y:S01]  /*07e0*/  LOP3.LUT R97, R76.reuse, 0x1a0, RZ, 0xfc, !PT ;  /* 0x000001a04c617812 */ /* 0x040fe200078efcff */
[----:B------:R0:W4:Y:S01]  /*07f0*/  @!P3 LDG.E R16, [R2.64+0x300] ;  /* 0x000300040210b981 */ /* 0x000122000c1e1900 */
[-C--:B------:R-:W-:Y:S02]  /*0800*/  ISETP.GE.AND P0, PT, R21, R105.reuse, PT ;  /* 0x000000691500720c */ /* 0x080fe40003f06270 */
[----:B------:R-:W-:Y:S01]  /*0810*/  LOP3.LUT R98, R76, 0x1c0, RZ, 0xfc, !PT ;  /* 0x000001c04c627812 */ /* 0x000fe200078efcff */
[----:B------:R0:W4:Y:S01]  /*0820*/  @!P2 LDG.E R17, [R2.64+0x380] ;  /* 0x000380040211a981 */ /* 0x000122000c1e1900 */
[----:B------:R-:W-:-:S02]  /*0830*/  ISETP.GE.AND P4, PT, R94, R105, PT ;  /* 0x000000695e00720c */ /* 0x000fc40003f86270 */
[----:B------:R-:W-:Y:S01]  /*0840*/  LOP3.LUT R99, R76, 0x1e0, RZ, 0xfc, !PT ;  /* 0x000001e04c637812 */ /* 0x000fe200078efcff */
[----:B------:R0:W4:Y:S01]  /*0850*/  @!P1 LDG.E R22, [R2.64+0x400] ;  /* 0x0004000402169981 */ /* 0x000122000c1e1900 */
[-C--:B------:R-:W-:Y:S02]  /*0860*/  ISETP.GE.AND P6, PT, R95, R105.reuse, PT ;  /* 0x000000695f00720c */ /* 0x080fe40003fc6270 */
[-C--:B------:R-:W-:Y:S02]  /*0870*/  ISETP.GE.AND P5, PT, R96, R105.reuse, PT ;  /* 0x000000696000720c */ /* 0x080fe40003fa6270 */
[-C--:B------:R-:W-:Y:S01]  /*0880*/  ISETP.GE.AND P3, PT, R97, R105.reuse, PT ;  /* 0x000000696100720c */ /* 0x080fe20003f66270 */
[----:B------:R-:W-:Y:S01]  /*0890*/  CS2R R26, SRZ ;  /* 0x00000000001a7805 */ /* 0x000fe2000001ff00 */
[-C--:B------:R-:W-:Y:S01]  /*08a0*/  ISETP.GE.AND P2, PT, R98, R105.reuse, PT ;  /* 0x000000696200720c */ /* 0x080fe20003f46270 */
[----:B------:R-:W-:Y:S01]  /*08b0*/  CS2R R28, SRZ ;  /* 0x00000000001c7805 */ /* 0x000fe2000001ff00 */
[----:B------:R-:W-:Y:S01]  /*08c0*/  ISETP.GE.AND P1, PT, R99, R105, PT ;  /* 0x000000696300720c */ /* 0x000fe20003f26270 */
[----:B------:R0:W4:Y:S04]  /*08d0*/  @!P0 LDG.E R23, [R2.64+0x480] ;  /* 0x0004800402178981 */ /* 0x000128000c1e1900 */
[----:B------:R0:W4:Y:S04]  /*08e0*/  @!P4 LDG.E R24, [R2.64+0x500] ;  /* 0x000500040218c981 */ /* 0x000128000c1e1900 */
[----:B------:R0:W4:Y:S04]  /*08f0*/  @!P6 LDG.E R25, [R2.64+0x580] ;  /* 0x000580040219e981 */ /* 0x000128000c1e1900 */
[----:B------:R0:W4:Y:S04]  /*0900*/  @!P5 LDG.E R26, [R2.64+0x600] ;  /* 0x00060004021ad981 */ /* 0x000128000c1e1900 */
[----:B------:R0:W4:Y:S04]  /*0910*/  @!P3 LDG.E R27, [R2.64+0x680] ;  /* 0x00068004021bb981 */ /* 0x000128000c1e1900 */
[----:B------:R0:W4:Y:S04]  /*0920*/  @!P2 LDG.E R28, [R2.64+0x700] ;  /* 0x00070004021ca981 */ /* 0x000128000c1e1900 */
[----:B------:R0:W4:Y:S01]  /*0930*/  @!P1 LDG.E R29, [R2.64+0x780] ;  /* 0x00078004021d9981 */ /* 0x000122000c1e1900 */
        /* <DEDUP_REMOVED lines=36> */
[-C--:B------:R-:W-:Y:S02]  /*0b80*/  ISETP.GE.AND P2, PT, R76, R105.reuse, PT ;  /* 0x000000694c00720c */ /* 0x080fe40003f46270 */
[----:B------:R-:W-:-:S02]  /*0b90*/  ISETP.GE.AND P1, PT, R100, R105, PT ;  /* 0x000000696400720c */ /* 0x000fc40003f26270 */
[----:B------:R-:W-:Y:S02]  /*0ba0*/  SHF.L.U64.HI R57, R76, 0x2, R75 ;  /* 0x000000024c397819 */ /* 0x000fe4000001024b */
[----:B------:R-:W-:Y:S02]  /*0bb0*/  IADD3 R2, P0, R81, R56, RZ ;  /* 0x0000003851027210 */ /* 0x000fe40007f1e0ff */
[----:B------:R-:W-:Y:S02]  /*0bc0*/  ISETP.GE.AND P4, PT, R102, R105, PT ;  /* 0x000000696600720c */ /* 0x000fe40003f86270 */
[----:B------:R-:W-:Y:S02]  /*0bd0*/  IADD3.X R3, R80, R57, RZ, P0, !PT ;  /* 0x0000003950037210 */ /* 0x000fe400007fe4ff */
[-C--:B------:R-:W-:Y:S02]  /*0be0*/  ISETP.GE.AND P0, PT, R101, R105.reuse, PT ;  /* 0x000000696500720c */ /* 0x080fe40003f06270 */
[----:B------:R-:W-:-:S02]  /*0bf0*/  ISETP.GE.AND P6, PT, R103, R105, PT ;  /* 0x000000696700720c */ /* 0x000fc40003fc6270 */
[-C--:B------:R-:W-:Y:S02]  /*0c00*/  ISETP.GE.AND P5, PT, R104, R105.reuse, PT ;  /* 0x000000696800720c */ /* 0x080fe40003fa6270 */
[----:B------:R-:W-:Y:S02]  /*0c10*/  ISETP.GE.AND P3, PT, R18, R105, PT ;  /* 0x000000691200720c */ /* 0x000fe40003f66270 */
[----:B------:R-:W-:Y:S01]  /*0c20*/  MOV R30, RZ ;  /* 0x000000ff001e7202 */ /* 0x000fe20000000f00 */
[----:B--2---:R0:W-:Y:S04]  /*0c30*/  STS [R73.X4], R0 ;  /* 0x0000000049007388 */ /* 0x0041e80000004800 */
[----:B---3--:R-:W-:Y:S04]  /*0c40*/  STS [R72.X4+0x80], R5 ;  /* 0x0000800548007388 */ /* 0x008fe80000004800 */
[----:B----4-:R1:W-:Y:S04]  /*0c50*/  STS [R71.X4+0x100], R4 ;  /* 0x0001000447007388 */ /* 0x0103e80000004800 */
        /* <DEDUP_REMOVED lines=33> */
[----:B--2---:R-:W-:Y:S01]  /*0e70*/  MOV R7, RZ ;  /* 0x000000ff00077202 */ /* 0x004fe20000000f00 */
[----:B---3--:R-:W-:Y:S01]  /*0e80*/  CS2R R16, SRZ ;  /* 0x0000000000107805 */ /* 0x008fe2000001ff00 */
[----:B------:R-:W-:Y:S01]  /*0e90*/  MOV R9, RZ ;  /* 0x000000ff00097202 */ /* 0x000fe20000000f00 */
[----:B----4-:R-:W-:Y:S01]  /*0ea0*/  CS2R R22, SRZ ;  /* 0x0000000000167805 */ /* 0x010fe2000001ff00 */
[----:B------:R-:W-:Y:S01]  /*0eb0*/  CS2R R24, SRZ ;  /* 0x0000000000187805 */ /* 0x000fe2000001ff00 */
[----:B------:R-:W2:Y:S01]  /*0ec0*/  @!P2 LDG.E R0, [R2.64] ;  /* 0x000000040200a981 */ /* 0x000ea2000c1e1900 */
[----:B------:R-:W-:-:S03]  /*0ed0*/  ISETP.GE.AND P2, PT, R19, R105, PT ;  /* 0x000000691300720c */ /* 0x000fc60003f46270 */
[----:B------:R-:W3:Y:S01]  /*0ee0*/  @!P1 LDG.E R5, [R2.64+0x80] ;  /* 0x0000800402059981 */ /* 0x000ee2000c1e1900 */
[----:B------:R-:W-:-:S03]  /*0ef0*/  ISETP.GE.AND P1, PT, R20, R105, PT ;  /* 0x000000691400720c */ /* 0x000fc60003f26270 */
[----:B------:R-:W4:Y:S01]  /*0f00*/  @!P0 LDG.E R4, [R2.64+0x100] ;  /* 0x0001000402048981 */ /* 0x000f22000c1e1900 */
        /* <DEDUP_REMOVED lines=12> */
[-C--:B------:R-:W-:Y:S01]  /*0fd0*/  ISETP.GE.AND P1, PT, R99, R105.reuse, PT ;  /* 0x000000696300720c */ /* 0x080fe20003f26270 */
[----:B------:R-:W-:Y:S01]  /*0fe0*/  CS2R R26, SRZ ;  /* 0x00000000001a7805 */ /* 0x000fe2000001ff00 */
[----:B------:R-:W-:Y:S01]  /*0ff0*/  CS2R R28, SRZ ;  /* 0x00000000001c7805 */ /* 0x000fe2000001ff00 */
[----:B------:R-:W4:Y:S04]  /*1000*/  @!P0 LDG.E R23, [R2.64+0x480] ;  /* 0x0004800402178981 */ /* 0x000f28000c1e1900 */
[----:B------:R-:W4:Y:S04]  /*1010*/  @!P4 LDG.E R26, [R2.64+0x500] ;  /* 0x00050004021ac981 */ /* 0x000f28000c1e1900 */
[----:B------:R-:W4:Y:S04]  /*1020*/  @!P6 LDG.E R25, [R2.64+0x580] ;  /* 0x000580040219e981 */ /* 0x000f28000c1e1900 */
[----:B------:R-:W4:Y:S04]  /*1030*/  @!P5 LDG.E R28, [R2.64+0x600] ;  /* 0x00060004021cd981 */ /* 0x000f28000c1e1900 */
[----:B------:R-:W4:Y:S04]  /*1040*/  @!P3 LDG.E R27, [R2.64+0x680] ;  /* 0x00068004021bb981 */ /* 0x000f28000c1e1900 */
[----:B------:R-:W4:Y:S04]  /*1050*/  @!P2 LDG.E R30, [R2.64+0x700] ;  /* 0x00070004021ea981 */ /* 0x000f28000c1e1900 */
[----:B------:R-:W4:Y:S01]  /*1060*/  @!P1 LDG.E R29, [R2.64+0x780] ;  /* 0x00078004021d9981 */ /* 0x000f22000c1e1900 */
[----:B------:R-:W-:-:S02]  /*1070*/  ISETP.GE.AND P2, PT, R76, R105, PT ;  /* 0x000000694c00720c */ /* 0x000fc40003f46270 */
[----:B------:R-:W-:Y:S02]  /*1080*/  ISETP.GE.AND P1, PT, R100, R105, PT ;  /* 0x000000696400720c */ /* 0x000fe40003f26270 */
[----:B------:R-:W-:Y:S01]  /*1090*/  LEA R6, P0, R76, R79, 0x2 ;  /* 0x0000004f4c067211 */ /* 0x000fe200078010ff */
[----:B------:R-:W-:Y:S01]  /*10a0*/  CS2R R108, SRZ ;  /* 0x00000000006c7805 */ /* 0x000fe2000001ff00 */
[-C--:B------:R-:W-:Y:S02]  /*10b0*/  ISETP.GE.AND P4, PT, R102, R105.reuse, PT ;  /* 0x000000696600720c */ /* 0x080fe40003f86270 */
[-C--:B------:R-:W-:Y:S02]  /*10c0*/  ISETP.GE.AND P6, PT, R103, R105.reuse, PT ;  /* 0x000000696700720c */ /* 0x080fe40003fc6270 */
[-C--:B------:R-:W-:Y:S02]  /*10d0*/  ISETP.GE.AND P5, PT, R104, R105.reuse, PT ;  /* 0x000000696800720c */ /* 0x080fe40003fa6270 */
[----:B------:R-:W-:Y:S01]  /*10e0*/  ISETP.GE.AND P3, PT, R18, R105, PT ;  /* 0x000000691200720c */ /* 0x000fe20003f66270 */
[----:B------:R-:W-:Y:S01]  /*10f0*/  CS2R R110, SRZ ;  /* 0x00000000006e7805 */ /* 0x000fe2000001ff00 */
[----:B------:R-:W-:Y:S01]  /*1100*/  CS2R R112, SRZ ;  /* 0x0000000000707805 */ /* 0x000fe2000001ff00 */
[----:B------:R-:W-:Y:S01]  /*1110*/  CS2R R114, SRZ ;  /* 0x0000000000727805 */ /* 0x000fe2000001ff00 */
[----:B------:R-:W-:Y:S01]  /*1120*/  CS2R R116, SRZ ;  /* 0x0000000000747805 */ /* 0x000fe2000001ff00 */
[----:B------:R-:W-:Y:S01]  /*1130*/  CS2R R118, SRZ ;  /* 0x0000000000767805 */ /* 0x000fe2000001ff00 */
[----:B------:R-:W-:Y:S01]  /*1140*/  CS2R R120, SRZ ;  /* 0x0000000000787805 */ /* 0x000fe2000001ff00 */
[----:B------:R-:W-:Y:S01]  /*1150*/  CS2R R122, SRZ ;  /* 0x00000000007a7805 */ /* 0x000fe2000001ff00 */
[----:B--2---:R-:W-:Y:S04]  /*1160*/  STS [R73.X4], R0 ;  /* 0x0000000049007388 */ /* 0x004fe80000004800 */
[----:B---3--:R-:W-:Y:S04]  /*1170*/  STS [R72.X4+0x80], R5 ;  /* 0x0000800548007388 */ /* 0x008fe80000004800 */
[----:B----4-:R-:W-:Y:S04]  /*1180*/  STS [R71.X4+0x100], R4 ;  /* 0x0001000447007388 */ /* 0x010fe80000004800 */
[----:B------:R0:W-:Y:S04]  /*1190*/  STS [R70.X4+0x180], R7 ;  /* 0x0001800746007388 */ /* 0x0001e80000004800 */
[----:B------:R-:W-:Y:S04]  /*11a0*/  STS [R69.X4+0x200], R16 ;  /* 0x0002001045007388 */ /* 0x000fe80000004800 */
[----:B------:R1:W-:Y:S04]  /*11b0*/  STS [R68.X4+0x280], R9 ;  /* 0x0002800944007388 */ /* 0x0003e80000004800 */
[----:B------:R2:W-:Y:S04]  /*11c0*/  STS [R67.X4+0x300], R22 ;  /* 0x0003001643007388 */ /* 0x0005e80000004800 */
        /* <DEDUP_REMOVED lines=26> */
[----:B0-----:R-:W-:-:S03]  /*1370*/  LEA.HI.X R7, R76, R78, R75, 0x2, P0 ;  /* 0x0000004e4c077211 */ /* 0x001fc600000f144b */
[----:B------:R-:W-:Y:S01]  /*1380*/  BAR.SYNC.DEFER_BLOCKING 0x0 ;  /* 0x0000000000007b1d */ /* 0x000fe20000010000 */
[----:B------:R-:W-:-:S05]  /*1390*/  ISETP.GE.AND P0, PT, R101, R105, PT ;  /* 0x000000696500720c */ /* 0x000fca0003f06270 */
[----:B------:R0:W4:Y:S01]  /*13a0*/  @!P2 LDG.E R108, [R6.64] ;  /* 0x00000004066ca981 */ /* 0x000122000c1e1900 */
        /* <DEDUP_REMOVED lines=17> */
[----:B------:R0:W4:Y:S04]  /*14c0*/  @!P0 LDG.E R117, [R6.64+0x480] ;  /* 0x0004800406758981 */ /* 0x000128000c1e1900 */
[----:B------:R0:W4:Y:S04]  /*14d0*/  @!P4 LDG.E R118, [R6.64+0x500] ;  /* 0x000500040676c981 */ /* 0x000128000c1e1900 */
[----:B------:R0:W4:Y:S04]  /*14e0*/  @!P6 LDG.E R119, [R6.64+0x580] ;  /* 0x000580040677e981 */ /* 0x000128000c1e1900 */
[----:B------:R0:W4:Y:S04]  /*14f0*/  @!P5 LDG.E R120, [R6.64+0x600] ;  /* 0x000600040678d981 */ /* 0x000128000c1e1900 */
[----:B------:R0:W4:Y:S04]  /*1500*/  @!P3 LDG.E R121, [R6.64+0x680] ;  /* 0x000680040679b981 */ /* 0x000128000c1e1900 */
[----:B------:R0:W4:Y:S04]  /*1510*/  @!P2 LDG.E R122, [R6.64+0x700] ;  /* 0x00070004067aa981 */ /* 0x000128000c1e1900 */
[----:B------:R0:W4:Y:S01]  /*1520*/  @!P1 LDG.E R123, [R6.64+0x780] ;  /* 0x00078004067b9981 */ /* 0x000122000c1e1900 */
[----:B------:R-:W-:Y:S01]  /*1530*/  ISETP.GE.AND P0, PT, R76, R105, PT ;  /* 0x000000694c00720c */ /* 0x000fe20003f06270 */
[C---:B------:R-:W-:Y:S01]  /*1540*/  IMAD R0, R88.reuse, c[0x0][0x1f0], RZ ;  /* 0x00007c0058007a24 */ /* 0x040fe200078e02ff */
[----:B-1----:R-:W-:Y:S01]  /*1550*/  SHF.R.S32.HI R9, RZ, 0x1f, R8 ;  /* 0x0000001fff097819 */ /* 0x002fe20000011408 */
[----:B------:R-:W-:-:S02]  /*1560*/  IMAD R4, R88, c[0x0][0x200], RZ ;  /* 0x0000800058047a24 */ /* 0x000fc400078e02ff */
[----:B------:R-:W-:-:S04]  /*1570*/  IMAD.WIDE.U32 R2, R89, c[0x0][0x1f0], RZ ;  /* 0x00007c0059027a25 */ /* 0x000fc800078e00ff */
[C---:B------:R-:W-:Y:S01]  /*1580*/  IMAD R125, R89.reuse, c[0x0][0x1f4], R0 ;  /* 0x00007d00597d7a24 */ /* 0x040fe200078e0200 */
[----:B0-----:R-:W-:Y:S01]  /*1590*/  MOV R6, R2 ;  /* 0x0000000200067202 */ /* 0x001fe20000000f00 */
[----:B------:R-:W-:Y:S01]  /*15a0*/  IMAD R127, R89, c[0x0][0x204], R4 ;  /* 0x00008100597f7a24 */ /* 0x000fe200078e0204 */
[----:B--2---:R-:W-:Y:S01]  /*15b0*/  IADD3 R22, R77, -c[0x0][0x174], RZ ;  /* 0x80005d004d167a10 */ /* 0x004fe20007ffe0ff */
[----:B------:R-:W-:Y:S01]  /*15c0*/  @!P0 IMAD.WIDE.U32 R4, R89, c[0x0][0x1f0], R8 ;  /* 0x00007c0059048a25 */ /* 0x000fe200078e0008 */
[----:B------:R-:W-:Y:S02]  /*15d0*/  IADD3 R7, R3, R125, RZ ;  /* 0x0000007d03077210 */ /* 0x000fe40007ffe0ff */
[----:B------:R-:W-:Y:S01]  /*15e0*/  @!P0 MOV R106, R8 ;  /* 0x00000008006a8202 */ /* 0x000fe20000000f00 */
[----:B---3--:R-:W-:Y:S01]  /*15f0*/  IMAD.WIDE.U32 R16, R89, c[0x0][0x200], RZ ;  /* 0x0000800059107a25 */ /* 0x008fe200078e00ff */
[----:B------:R-:W-:Y:S02]  /*1600*/  @!P0 MOV R107, R9 ;  /* 0x00000009006b8202 */ /* 0x000fe40000000f00 */
[----:B------:R-:W-:Y:S01]  /*1610*/  @!P0 IADD3 R3, R125, R5, RZ ;  /* 0x000000057d038210 */ /* 0x000fe20007ffe0ff */
[----:B------:R-:W-:Y:S01]  /*1620*/  IMAD R0, R92, c[0x0][0x1f8], RZ ;  /* 0x00007e005c007a24 */ /* 0x000fe200078e02ff */
[----:B------:R-:W-:Y:S01]  /*1630*/  @!P0 MOV R2, R4 ;  /* 0x0000000400028202 */ /* 0x000fe20000000f00 */
[----:B------:R-:W-:-:S02]  /*1640*/  IMAD R22, R22, -0x400, RZ ;  /* 0xfffffc0016167824 */ /* 0x000fc400078e02ff */
[----:B------:R-:W-:Y:S01]  /*1650*/  IMAD.WIDE.U32 R6, R93, c[0x0][0x1f8], R6 ;  /* 0x00007e005d067a25 */ /* 0x000fe200078e0006 */
[----:B------:R-:W-:-:S03]  /*1660*/  IADD3 R17, R17, R127, RZ ;  /* 0x0000007f11117210 */ /* 0x000fc60007ffe0ff */
[----:B------:R-:W-:Y:S01]  /*1670*/  @!P0 IMAD.WIDE.U32 R106, R89, c[0x0][0x200], R106 ;  /* 0x00008000596a8a25 */ /* 0x000fe200078e006a */
[----:B------:R-:W-:-:S03]  /*1680*/  IADD3 R125, P1, R22, R6, RZ ;  /* 0x00000006167d7210 */ /* 0x000fc60007f3e0ff */
[C---:B------:R-:W-:Y:S01]  /*1690*/  IMAD R129, R93.reuse, c[0x0][0x1fc], R0 ;  /* 0x00007f005d817a24 */ /* 0x040fe200078e0200 */
[----:B------:R-:W-:Y:S01]  /*16a0*/  SHF.R.S32.HI R0, RZ, 0x1f, R22 ;  /* 0x0000001fff007819 */ /* 0x000fe20000011416 */
[----:B------:R-:W-:Y:S01]  /*16b0*/  @!P0 IMAD.WIDE.U32 R2, R93, c[0x0][0x1f8], R2 ;  /* 0x00007e005d028a25 */ /* 0x000fe200078e0002 */
[----:B------:R-:W-:-:S03]  /*16c0*/  @!P0 MOV R4, R106 ;  /* 0x0000006a00048202 */ /* 0x000fc60000000f00 */
[----:B------:R-:W-:Y:S02]  /*16d0*/  IMAD R106, R92, c[0x0][0x208], RZ ;  /* 0x000082005c6a7a24 */ /* 0x000fe400078e02ff */
[----:B------:R-:W-:Y:S01]  /*16e0*/  IMAD.WIDE.U32 R16, R93, c[0x0][0x208], R16 ;  /* 0x000082005d107a25 */ /* 0x000fe200078e0010 */
[----:B------:R-:W-:Y:S02]  /*16f0*/  @!P0 IADD3 R5, R127, R107, RZ ;  /* 0x0000006b7f058210 */ /* 0x000fe40007ffe0ff */
[----:B------:R-:W-:Y:S01]  /*1700*/  IADD3.X R126, R0, R129, R7, P1, !PT ;  /* 0x00000081007e7210 */ /* 0x000fe20000ffe407 */
[C---:B------:R-:W-:Y:S01]  /*1710*/  IMAD R131, R93.reuse, c[0x0][0x20c], R106 ;  /* 0x000083005d837a24 */ /* 0x040fe200078e026a */
[C---:B------:R-:W-:Y:S02]  /*1720*/  @!P0 IADD3 R127, P1, R76.reuse, R2, RZ ;  /* 0x000000024c7f8210 */ /* 0x040fe40007f3e0ff */
[----:B------:R-:W-:Y:S02]  /*1730*/  LEA R7, P4, R76, c[0x0][0x258], 0x2 ;  /* 0x000096004c077a11 */ /* 0x000fe400078810ff */
[----:B------:R-:W-:Y:S01]  /*1740*/  IADD3 R106, P2, R22, R16, RZ ;  /* 0x00000010166a7210 */ /* 0x000fe20007f5e0ff */
[----:B------:R-:W-:Y:S01]  /*1750*/  @!P0 IMAD.WIDE.U32 R4, R93, c[0x0][0x208], R4 ;  /* 0x000082005d048a25 */ /* 0x000fe200078e0004 */
[----:B------:R-:W-:-:S02]  /*1760*/  @!P0 IADD3.X R128, R75, R3, R129, P1, !PT ;  /* 0x000000034b808210 */ /* 0x000fc40000ffe481 */
[----:B------:R-:W-:Y:S02]  /*1770*/  LEA.HI.X R3, R76, c[0x0][0x25c], R75, 0x2, P4 ;  /* 0x000097004c037a11 */ /* 0x000fe400020f144b */
[----:B------:R-:W-:Y:S02]  /*1780*/  IADD3.X R17, R0, R131, R17, P2, !PT ;  /* 0x0000008300117210 */ /* 0x000fe400017fe411 */
[----:B------:R-:W-:Y:S02]  /*1790*/  LEA R2, P4, R106, R7, 0x2 ;  /* 0x000000076a027211 */ /* 0x000fe400078810ff */
[----:B------:R-:W-:Y:S02]  /*17a0*/  @!P0 LEA R16, P1, R127, c[0x0][0x268], 0x2 ;  /* 0x00009a007f108a11 */ /* 0x000fe400078210ff */
[----:B------:R-:W-:Y:S02]  /*17b0*/  @!P0 IADD3 R107, P3, R76, R4, RZ ;  /* 0x000000044c6b8210 */ /* 0x000fe40007f7e0ff */
[----:B------:R-:W-:-:S02]  /*17c0*/  LEA.HI.X R3, R106, R3, R17, 0x2, P4 ;  /* 0x000000036a037211 */ /* 0x000fc400020f1411 */
[C---:B------:R-:W-:Y:S02]  /*17d0*/  LEA R6, P2, R76.reuse, c[0x0][0x268], 0x2 ;  /* 0x00009a004c067a11 */ /* 0x040fe400078410ff */
[----:B------:R-:W-:Y:S02]  /*17e0*/  @!P0 LEA.HI.X R17, R127, c[0x0][0x26c], R128, 0x2, P1 ;  /* 0x00009b007f118a11 */ /* 0x000fe400008f1480 */
[----:B------:R-:W-:Y:S02]  /*17f0*/  ISETP.GE.AND P1, PT, R101, R105, PT ;  /* 0x000000696500720c */ /* 0x000fe40003f26270 */
[----:B------:R-:W-:Y:S02]  /*1800*/  @!P0 IADD3.X R124, R75, R5, R131, P3, !PT ;  /* 0x000000054b7c8210 */ /* 0x000fe40001ffe483 */
[----:B------:R-:W-:Y:S02]  /*1810*/  LEA.HI.X R5, R76, c[0x0][0x26c], R75, 0x2, P2 ;  /* 0x00009b004c057a11 */ /* 0x000fe400010f144b */
[----:B------:R-:W-:-:S04]  /*1820*/  LEA R6, P2, R125, R6, 0x2 ;  /* 0x000000067d067211 */ /* 0x000fc800078410ff */
[----:B------:R-:W-:Y:S02]  /*1830*/  LEA.HI.X R7, R125, R5, R126, 0x2, P2 ;  /* 0x000000057d077211 */ /* 0x000fe400010f147e */
[----:B------:R-:W-:Y:S02]  /*1840*/  @!P0 LEA R4, P3, R107, c[0x0][0x258], 0x2 ;  /* 0x000096006b048a11 */ /* 0x000fe400078610ff */
[-C--:B------:R-:W-:Y:S02]  /*1850*/  ISETP.GE.AND P2, PT, R103, R105.reuse, PT ;  /* 0x000000696700720c */ /* 0x080fe40003f46270 */
[----:B------:R-:W-:Y:S02]  /*1860*/  @!P0 LEA.HI.X R5, R107, c[0x0][0x25c], R124, 0x2, P3 ;  /* 0x000097006b058a11 */ /* 0x000fe400018f147c */
[-C--:B------:R-:W-:Y:S02]  /*1870*/  ISETP.GE.AND P3, PT, R100, R105.reuse, PT ;  /* 0x000000696400720c */ /* 0x080fe40003f66270 */
[----:B------:R-:W-:-:S02]  /*1880*/  ISETP.GE.AND P4, PT, R102, R105, PT ;  /* 0x000000696600720c */ /* 0x000fc40003f86270 */
[-C--:B------:R-:W-:Y:S02]  /*1890*/  ISETP.GE.AND P5, PT, R104, R105.reuse, PT ;  /* 0x000000696800720c */ /* 0x080fe40003fa6270 */
[----:B------:R-:W-:Y:S01]  /*18a0*/  ISETP.GE.AND P6, PT, R18, R105, PT ;  /* 0x000000691200720c */ /* 0x000fe20003fc6270 */
[----:B------:R-:W-:Y:S01]  /*18b0*/  CS2R R106, SRZ ;  /* 0x00000000006a7805 */ /* 0x000fe2000001ff00 */
[----:B----4-:R-:W-:Y:S04]  /*18c0*/  STS [R73.X4], R108 ;  /* 0x0000006c49007388 */ /* 0x010fe80000004800 */
        /* <DEDUP_REMOVED lines=35> */
[----:B------:R-:W4:Y:S01]  /*1b00*/  @!P1 LDG.E R108, [R6.64+-0xf00] ;  /* 0xfff10004066c9981 */ /* 0x000f22000c1e1900 */
[-C--:B------:R-:W-:Y:S01]  /*1b10*/  ISETP.GE.AND P1, PT, R19, R105.reuse, PT ;  /* 0x000000691300720c */ /* 0x080fe20003f26270 */
[----:B--2---:R-:W-:Y:S01]  /*1b20*/  CS2R R114, SRZ ;  /* 0x0000000000727805 */ /* 0x004fe2000001ff00 */
[----:B------:R-:W-:Y:S01]  /*1b30*/  CS2R R110, SRZ ;  /* 0x00000000006e7805 */ /* 0x000fe2000001ff00 */
[----:B------:R-:W2:Y:S04]  /*1b40*/  @!P3 LDG.E R107, [R6.64+-0xf80] ;  /* 0xfff08004066bb981 */ /* 0x000ea8000c1e1900 */
[----:B------:R-:W2:Y:S04]  /*1b50*/  @!P4 LDG.E R109, [R6.64+-0xe80] ;  /* 0xfff18004066dc981 */ /* 0x000ea8000c1e1900 */
[----:B------:R-:W2:Y:S04]  /*1b60*/  @!P0 LDG.E R106, [R16.64] ;  /* 0x00000004106a8981 */ /* 0x000ea8000c1e1900 */
[----:B------:R-:W4:Y:S01]  /*1b70*/  @!P1 LDG.E R113, [R6.64+-0xc80] ;  /* 0xfff3800406719981 */ /* 0x000f22000c1e1900 */
[----:B------:R-:W-:-:S03]  /*1b80*/  ISETP.GE.AND P1, PT, R20, R105, PT ;  /* 0x000000691400720c */ /* 0x000fc60003f26270 */
[----:B------:R-:W4:Y:S04]  /*1b90*/  @!P2 LDG.E R110, [R6.64+-0xe00] ;  /* 0xfff20004066ea981 */ /* 0x000f28000c1e1900 */
[----:B------:R-:W4:Y:S01]  /*1ba0*/  @!P5 LDG.E R111, [R6.64+-0xd80] ;  /* 0xfff28004066fd981 */ /* 0x000f22000c1e1900 */
[----:B---3--:R-:W-:-:S03]  /*1bb0*/  CS2R R116, SRZ ;  /* 0x0000000000747805 */ /* 0x008fc6000001ff00 */
[----:B------:R-:W3:Y:S04]  /*1bc0*/  @!P6 LDG.E R112, [R6.64+-0xd00] ;  /* 0xfff300040670e981 */ /* 0x000ee8000c1e1900 */
[----:B------:R-:W3:Y:S01]  /*1bd0*/  @!P1 LDG.E R114, [R6.64+-0xc00] ;  /* 0xfff4000406729981 */ /* 0x000ee2000c1e1900 */
[-C--:B------:R-:W-:Y:S02]  /*1be0*/  ISETP.GE.AND P1, PT, R21, R105.reuse, PT ;  /* 0x000000691500720c */ /* 0x080fe40003f26270 */
[-C--:B------:R-:W-:Y:S02]  /*1bf0*/  ISETP.GE.AND P2, PT, R95, R105.reuse, PT ;  /* 0x000000695f00720c */ /* 0x080fe40003f46270 */
[-C--:B------:R-:W-:Y:S02]  /*1c00*/  ISETP.GE.AND P3, PT, R96, R105.reuse, PT ;  /* 0x000000696000720c */ /* 0x080fe40003f66270 */
[----:B------:R-:W-:-:S02]  /*1c10*/  ISETP.GE.AND P4, PT, R97, R105, PT ;  /* 0x000000696100720c */ /* 0x000fc40003f86270 */
[----:B------:R-:W-:-:S05]  /*1c20*/  ISETP.GE.AND P5, PT, R98, R105, PT ;  /* 0x000000696200720c */ /* 0x000fca0003fa6270 */
[----:B------:R-:W3:Y:S01]  /*1c30*/  @!P1 LDG.E R115, [R6.64+-0xb80] ;  /* 0xfff4800406739981 */ /* 0x000ee2000c1e1900 */
[-C--:B------:R-:W-:Y:S02]  /*1c40*/  ISETP.GE.AND P1, PT, R94, R105.reuse, PT ;  /* 0x000000695e00720c */ /* 0x080fe40003f26270 */
[----:B------:R-:W-:Y:S01]  /*1c50*/  ISETP.GE.AND P6, PT, R99, R105, PT ;  /* 0x000000696300720c */ /* 0x000fe20003fc6270 */
[----:B------:R-:W-:Y:S01]  /*1c60*/  CS2R R118, SRZ ;  /* 0x0000000000767805 */ /* 0x000fe2000001ff00 */
[----:B------:R-:W-:Y:S01]  /*1c70*/  CS2R R120, SRZ ;  /* 0x0000000000787805 */ /* 0x000fe2000001ff00 */
[----:B------:R-:W3:Y:S04]  /*1c80*/  @!P2 LDG.E R117, [R6.64+-0xa80] ;  /* 0xfff580040675a981 */ /* 0x000ee8000c1e1900 */
[----:B------:R-:W3:Y:S04]  /*1c90*/  @!P3 LDG.E R118, [R6.64+-0xa00] ;  /* 0xfff600040676b981 */ /* 0x000ee8000c1e1900 */
[----:B------:R-:W3:Y:S04]  /*1ca0*/  @!P1 LDG.E R116, [R6.64+-0xb00] ;  /* 0xfff5000406749981 */ /* 0x000ee8000c1e1900 */
[----:B------:R-:W3:Y:S04]  /*1cb0*/  @!P4 LDG.E R119, [R6.64+-0x980] ;  /* 0xfff680040677c981 */ /* 0x000ee8000c1e1900 */
[----:B------:R-:W3:Y:S04]  /*1cc0*/  @!P5 LDG.E R120, [R6.64+-0x900] ;  /* 0xfff700040678d981 */ /* 0x000ee8000c1e1900 */
[----:B------:R-:W3:Y:S01]  /*1cd0*/  @!P6 LDG.E R121, [R6.64+-0x880] ;  /* 0xfff780040679e981 */ /* 0x000ee2000c1e1900 */
[----:B------:R-:W-:-:S02]  /*1ce0*/  P2R R123, PR, RZ, 0x2 ;  /* 0x00000002ff7b7803 */ /* 0x000fc40000000000 */
[----:B------:R-:W-:Y:S02]  /*1cf0*/  ISETP.GE.AND P1, PT, R101, R105, PT ;  /* 0x000000696500720c */ /* 0x000fe40003f26270 */
[----:B------:R-:W-:Y:S01]  /*1d00*/  MOV R122, RZ ;  /* 0x000000ff007a7202 */ /* 0x000fe20000000f00 */
[----:B------:R-:W-:Y:S01]  /*1d10*/  CS2R R128, SRZ ;  /* 0x0000000000807805 */ /* 0x000fe2000001ff00 */
[----:B------:R-:W-:Y:S01]  /*1d20*/  MOV R127, RZ ;  /* 0x000000ff007f7202 */ /* 0x000fe20000000f00 */
[----:B------:R-:W-:Y:S01]  /*1d30*/  CS2R R130, SRZ ;  /* 0x0000000000827805 */ /* 0x000fe2000001ff00 */
[----:B------:R-:W-:Y:S01]  /*1d40*/  CS2R R132, SRZ ;  /* 0x0000000000847805 */ /* 0x000fe2000001ff00 */
[----:B------:R-:W-:Y:S01]  /*1d50*/  MOV R134, RZ ;  /* 0x000000ff00867202 */ /* 0x000fe20000000f00 */
[----:B--2---:R-:W-:Y:S04]  /*1d60*/  STS [R73.X4], R106 ;  /* 0x0000006a49007388 */ /* 0x004fe80000004800 */
[----:B------:R-:W-:Y:S04]  /*1d70*/  STS [R72.X4+0x80], R107 ;  /* 0x0000806b48007388 */ /* 0x000fe80000004800 */
[----:B----4-:R-:W-:Y:S04]  /*1d80*/  STS [R71.X4+0x100], R108 ;  /* 0x0001006c47007388 */ /* 0x010fe80000004800 */
[----:B------:R-:W-:Y:S04]  /*1d90*/  STS [R70.X4+0x180], R109 ;  /* 0x0001806d46007388 */ /* 0x000fe80000004800 */
[----:B------:R-:W-:Y:S04]  /*1da0*/  STS [R69.X4+0x200], R110 ;  /* 0x0002006e45007388 */ /* 0x000fe80000004800 */
        /* <DEDUP_REMOVED lines=13> */
[----:B------:R-:W2:Y:S04]  /*1e80*/  LDS R16, [R55.X4+0x4] ;  /* 0x0000040037107984 */ /* 0x000ea80000004800 */
[----:B------:R-:W-:Y:S04]  /*1e90*/  LDS R7, [R55.X4+0x8] ;  /* 0x0000080037077984 */ /* 0x000fe80000004800 */
[----:B------:R-:W3:Y:S04]  /*1ea0*/  LDS R6, [R55.X4+0xc] ;  /* 0x00000c0037067984 */ /* 0x000ee80000004800 */
[----:B------:R-:W-:Y:S04]  /*1eb0*/  LDS R117, [R55.X4+0x10] ;  /* 0x0000100037757984 */ /* 0x000fe80000004800 */
[----:B------:R-:W-:Y:S04]  /*1ec0*/  LDS R116, [R55.X4+0x14] ;  /* 0x0000140037747984 */ /* 0x000fe80000004800 */
[----:B------:R-:W2:Y:S04]  /*1ed0*/  LDS R106, [R55.X4+0x18] ;  /* 0x00001800376a7984 */ /* 0x000ea80000004800 */
[----:B------:R-:W2:Y:S04]  /*1ee0*/  LDS R107, [R55.X4+0x1c] ;  /* 0x00001c00376b7984 */ /* 0x000ea80000004800 */
[----:B------:R-:W-:Y:S04]  /*1ef0*/  LDS R108, [R55.X4+0x20] ;  /* 0x00002000376c7984 */ /* 0x000fe80000004800 */
[----:B------:R-:W-:Y:S04]  /*1f00*/  LDS R109, [R55.X4+0x24] ;  /* 0x00002400376d7984 */ /* 0x000fe80000004800 */
[----:B------:R-:W2:Y:S04]  /*1f10*/  LDS R110, [R55.X4+0x28] ;  /* 0x00002800376e7984 */ /* 0x000ea80000004800 */
[----:B------:R-:W-:Y:S04]  /*1f20*/  LDS R111, [R55.X4+0x2c] ;  /* 0x00002c00376f7984 */ /* 0x000fe80000004800 */
[----:B------:R-:W2:Y:S04]  /*1f30*/  LDS R112, [R55.X4+0x30] ;  /* 0x0000300037707984 */ /* 0x000ea80000004800 */
[----:B------:R-:W2:Y:S04]  /*1f40*/  LDS R113, [R55.X4+0x34] ;  /* 0x0000340037717984 */ /* 0x000ea80000004800 */
[----:B------:R-:W2:Y:S04]  /*1f50*/  LDS R114, [R55.X4+0x38] ;  /* 0x0000380037727984 */ /* 0x000ea80000004800 */
[----:B------:R-:W-:Y:S04]  /*1f60*/  LDS R115, [R55.X4+0x3c] ;  /* 0x00003c0037737984 */ /* 0x000fe80000004800 */
[----:B------:R-:W-:Y:S01]  /*1f70*/  BAR.SYNC.DEFER_BLOCKING 0x0 ;  /* 0x0000000000007b1d */ /* 0x000fe20000010000 */
[----:B0-----:R-:W-:Y:S01]  /*1f80*/  CS2R R118, SRZ ;  /* 0x0000000000767805 */ /* 0x001fe2000001ff00 */
[----:B-1----:R-:W-:-:S04]  /*1f90*/  CS2R R120, SRZ ;  /* 0x0000000000787805 */ /* 0x002fc8000001ff00 */
[----:B------:R0:W4:Y:S01]  /*1fa0*/  @!P0 LDG.E R122, [R4.64] ;  /* 0x00000004047a8981 */ /* 0x000122000c1e1900 */
[----:B------:R-:W-:-:S03]  /*1fb0*/  ISETP.GE.AND P0, PT, R100, R105, PT ;  /* 0x000000696400720c */ /* 0x000fc60003f06270 */
[----:B------:R1:W4:Y:S01]  /*1fc0*/  @!P1 LDG.E R118, [R2.64+-0xf00] ;  /* 0xfff1000402769981 */ /* 0x000322000c1e1900 */
[----:B------:R-:W-:-:S03]  /*1fd0*/  ISETP.GE.AND P1, PT, R103, R105, PT ;  /* 0x000000696700720c */ /* 0x000fc60003f26270 */
[----:B------:R1:W4:Y:S04]  /*1fe0*/  @!P2 LDG.E R129, [R2.64+-0xa80] ;  /* 0xfff580040281a981 */ /* 0x000328000c1e1900 */
[----:B------:R1:W4:Y:S04]  /*1ff0*/  @!P3 LDG.E R132, [R2.64+-0xa00] ;  /* 0xfff600040284b981 */ /* 0x000328000c1e1900 */
[----:B------:R1:W4:Y:S01]  /*2000*/  @!P0 LDG.E R119, [R2.64+-0xf80] ;  /* 0xfff0800402778981 */ /* 0x000322000c1e1900 */
[----:B------:R-:W-:-:S03]  /*2010*/  ISETP.GE.AND P0, PT, R102, R105, PT ;  /* 0x000000696600720c */ /* 0x000fc60003f06270 */
[----:B------:R1:W4:Y:S01]  /*2020*/  @!P1 LDG.E R120, [R2.64+-0xe00] ;  /* 0xfff2000402789981 */ /* 0x000322000c1e1900 */
[-C--:B------:R-:W-:Y:S01]  /*2030*/  ISETP.GE.AND P1, PT, R18, R105.reuse, PT ;  /* 0x000000691200720c */ /* 0x080fe20003f26270 */
[----:B0-----:R-:W-:Y:S02]  /*2040*/  CS2R R4, SRZ ;  /* 0x0000000000047805 */ /* 0x001fe4000001ff00 */
[----:B------:R1:W4:Y:S04]  /*2050*/  @!P4 LDG.E R131, [R2.64+-0x980] ;  /* 0xfff680040283c981 */ /* 0x000328000c1e1900 */
[----:B------:R1:W4:Y:S04]  /*2060*/  @!P5 LDG.E R134, [R2.64+-0x900] ;  /* 0xfff700040286d981 */ /* 0x000328000c1e1900 */
[----:B------:R1:W4:Y:S01]  /*2070*/  @!P0 LDG.E R121, [R2.64+-0xe80] ;  /* 0xfff1800402798981 */ /* 0x000322000c1e1900 */
[----:B------:R-:W-:-:S03]  /*2080*/  ISETP.GE.AND P0, PT, R104, R105, PT ;  /* 0x000000696800720c */ /* 0x000fc60003f06270 */
[----:B------:R1:W4:Y:S01]  /*2090*/  @!P1 LDG.E R128, [R2.64+-0xd00] ;  /* 0xfff3000402809981 */ /* 0x000322000c1e1900 */
[----:B------:R-:W-:-:S03]  /*20a0*/  ISETP.GE.AND P1, PT, R20, R105, PT ;  /* 0x000000691400720c */ /* 0x000fc60003f26270 */
[----:B------:R1:W4:Y:S06]  /*20b0*/  @!P6 LDG.E R133, [R2.64+-0x880] ;  /* 0xfff780040285e981 */ /* 0x00032c000c1e1900 */
[----:B------:R1:W4:Y:S01]  /*20c0*/  @!P0 LDG.E R5, [R2.64+-0xd80] ;  /* 0xfff2800402058981 */ /* 0x000322000c1e1900 */
[----:B------:R-:W-:-:S03]  /*20d0*/  ISETP.GE.AND P0, PT, R19, R105, PT ;  /* 0x000000691300720c */ /* 0x000fc60003f06270 */
[----:B------:R1:W4:Y:S01]  /*20e0*/  @!P1 LDG.E R4, [R2.64+-0xc00] ;  /* 0xfff4000402049981 */ /* 0x000322000c1e1900 */
[----:B------:R-:W-:Y:S02]  /*20f0*/  ISETP.NE.AND P1, PT, R123, RZ, PT ;  /* 0x000000ff7b00720c */ /* 0x000fe40003f25270 */
[----:B------:R-:W-:-:S07]  /*2100*/  MOV R123, RZ ;  /* 0x000000ff007b7202 */ /* 0x000fce0000000f00 */
[----:B------:R1:W4:Y:S01]  /*2110*/  @!P0 LDG.E R123, [R2.64+-0xc80] ;  /* 0xfff38004027b8981 */ /* 0x000322000c1e1900 */
[----:B------:R-:W-:-:S03]  /*2120*/  ISETP.GE.AND P0, PT, R21, R105, PT ;  /* 0x000000691500720c */ /* 0x000fc60003f06270 */
[----:B------:R1:W4:Y:S10]  /*2130*/  @!P1 LDG.E R130, [R2.64+-0xb00] ;  /* 0xfff5000402829981 */ /* 0x000334000c1e1900 */
[----:B------:R1:W4:Y:S01]  /*2140*/  @!P0 LDG.E R127, [R2.64+-0xb80] ;  /* 0xfff48004027f8981 */ /* 0x000322000c1e1900 */
[----:B--2---:R-:W-:-:S02]  /*2150*/  FMUL.FTZ R125, R16, -1.4426950216293334961 ;  /* 0xbfb8aa3b107d7820 */ /* 0x004fc40000410000 */
[----:B------:R-:W-:-:S04]  /*2160*/  FMUL.FTZ R124, R17, -1.4426950216293334961 ;  /* 0xbfb8aa3b117c7820 */ /* 0x000fc80000410000 */
[----:B------:R-:W0:Y:S01]  /*2170*/  MUFU.EX2 R125, R125 ;  /* 0x0000007d007d7308 */ /* 0x000e220000000800 */
[----:B---3--:R-:W-:-:S07]  /*2180*/  FMUL.FTZ R136, R6, -1.4426950216293334961 ;  /* 0xbfb8aa3b06887820 */ /* 0x008fce0000410000 */
[----:B------:R-:W2:Y:S01]  /*2190*/  MUFU.EX2 R124, R124 ;  /* 0x0000007c007c7308 */ /* 0x000ea20000000800 */
[----:B-1----:R-:W-:Y:S02]  /*21a0*/  FMUL.FTZ R3, R106, -1.4426950216293334961 ;  /* 0xbfb8aa3b6a037820 */ /* 0x002fe40000410000 */
[----:B------:R-:W-:Y:S02]  /*21b0*/  FMUL.FTZ R126, R7, -1.4426950216293334961 ;  /* 0xbfb8aa3b077e7820 */ /* 0x000fe40000410000 */
[----:B------:R-:W-:Y:S02]  /*21c0*/  FMUL.FTZ R138, R117, -1.4426950216293334961 ;  /* 0xbfb8aa3b758a7820 */ /* 0x000fe40000410000 */
[----:B------:R-:W-:Y:S01]  /*21d0*/  FMUL.FTZ R2, R116, -1.4426950216293334961 ;  /* 0xbfb8aa3b74027820 */ /* 0x000fe20000410000 */
[----:B------:R-:W1:Y:S01]  /*21e0*/  MUFU.EX2 R136, R136 ;  /* 0x0000008800887308 */ /* 0x000e620000000800 */
[----:B0-----:R-:W-:-:S07]  /*21f0*/  FADD.FTZ R125, R125, 1 ;  /* 0x3f8000007d7d7421 */ /* 0x001fce0000010000 */
[----:B------:R-:W0:Y:S01]  /*2200*/  MUFU.EX2 R3, R3 ;  /* 0x0000000300037308 */ /* 0x000e220000000800 */
[----:B--2---:R-:W-:Y:S02]  /*2210*/  FADD.FTZ R124, R124, 1 ;  /* 0x3f8000007c7c7421 */ /* 0x004fe40000010000 */
[----:B------:R-:W-:-:S05]  /*2220*/  FMUL.FTZ R140, R107, -1.4426950216293334961 ;  /* 0xbfb8aa3b6b8c7820 */ /* 0x000fca0000410000 */
[----:B------:R-:W2:Y:S08]  /*2230*/  MUFU.EX2 R126, R126 ;  /* 0x0000007e007e7308 */ /* 0x000eb00000000800 */
[----:B------:R-:W3:Y:S08]  /*2240*/  MUFU.EX2 R138, R138 ;  /* 0x0000008a008a7308 */ /* 0x000ef00000000800 */
[----:B------:R-:W0:Y:S08]  /*2250*/  MUFU.EX2 R2, R2 ;  /* 0x0000000200027308 */ /* 0x000e300000000800 */
[----:B------:R-:W-:Y:S01]  /*2260*/  MUFU.RCP R125, R125 ;  /* 0x0000007d007d7308 */ /* 0x000fe20000001000 */
[----:B-1----:R-:W-:-:S07]  /*2270*/  FADD.FTZ R136, R136, 1 ;  /* 0x3f80000088887421 */ /* 0x002fce0000010000 */
[----:B------:R-:W-:Y:S01]  /*2280*/  MUFU.RCP R124, R124 ;  /* 0x0000007c007c7308 */ /* 0x000fe20000001000 */
[----:B0-----:R-:W-:Y:S02]  /*2290*/  FADD.FTZ R3, R3, 1 ;  /* 0x3f80000003037421 */ /* 0x001fe40000010000 */
[----:B------:R-:W-:-:S05]  /*22a0*/  FMUL.FTZ R146, R110, -1.4426950216293334961 ;  /* 0xbfb8aa3b6e927820 */ /* 0x000fca0000410000 */
[----:B------:R-:W0:Y:S01]  /*22b0*/  MUFU.EX2 R140, R140 ;  /* 0x0000008c008c7308 */ /* 0x000e220000000800 */
[----:B------:R-:W-:Y:S02]  /*22c0*/  FMUL.FTZ R142, R108, -1.4426950216293334961 ;  /* 0xbfb8aa3b6c8e7820 */ /* 0x000fe40000410000 */
[----:B--2---:R-:W-:Y:S02]  /*22d0*/  FADD.FTZ R126, R126, 1 ;  /* 0x3f8000007e7e7421 */ /* 0x004fe40000010000 */
[----:B------:R-:W-:Y:S02]  /*22e0*/  FMUL.FTZ R149, R112, -1.4426950216293334961 ;  /* 0xbfb8aa3b70957820 */ /* 0x000fe40000410000 */
[----:B---3--:R-:W-:Y:S01]  /*22f0*/  FADD.FTZ R138, R138, 1 ;  /* 0x3f8000008a8a7421 */ /* 0x008fe20000010000 */
[----:B------:R-:W-:Y:S01]  /*2300*/  MUFU.RCP R157, R136 ;  /* 0x00000088009d7308 */ /* 0x000fe20000001000 */
[----:B------:R-:W-:Y:S02]  /*2310*/  FADD.FTZ R2, R2, 1 ;  /* 0x3f80000002027421 */ /* 0x000fe40000010000 */
[----:B------:R-:W-:-:S05]  /*2320*/  FMUL.FTZ R148, R111, -1.4426950216293334961 ;  /* 0xbfb8aa3b6f947820 */ /* 0x000fca0000410000 */
[----:B------:R1:W-:Y:S01]  /*2330*/  MUFU.RCP R159, R3 ;  /* 0x00000003009f7308 */ /* 0x0003e20000001000 */
[----:B0-----:R-:W-:Y:S02]  /*2340*/  FADD.FTZ R140, R140, 1 ;  /* 0x3f8000008c8c7421 */ /* 0x001fe40000010000 */
[----:B-1----:R-:W-:-:S05]  /*2350*/  FADD.FTZ R3, -R125, 1 ;  /* 0x3f8000007d037421 */ /* 0x002fca0000010100 */
[----:B------:R-:W0:Y:S01]  /*2360*/  MUFU.EX2 R146, R146 ;  /* 0x0000009200927308 */ /* 0x000e220000000800 */
[----:B------:R-:W-:-:S07]  /*2370*/  FMUL.FTZ R144, R109, -1.4426950216293334961 ;  /* 0xbfb8aa3b6d907820 */ /* 0x000fce0000410000 */
[----:B------:R-:W1:Y:S01]  /*2380*/  MUFU.EX2 R142, R142 ;  /* 0x0000008e008e7308 */ /* 0x000e620000000800 */
[----:B------:R-:W-:-:S07]  /*2390*/  FMUL.FTZ R152, R113, -1.4426950216293334961 ;  /* 0xbfb8aa3b71987820 */ /* 0x000fce0000410000 */
[----:B------:R-:W-:Y:S08]  /*23a0*/  MUFU.EX2 R150, R149 ;  /* 0x0000009500967308 */ /* 0x000ff00000000800 */
[----:B------:R-:W2:Y:S08]  /*23b0*/  MUFU.RCP R126, R126 ;  /* 0x0000007e007e7308 */ /* 0x000eb00000001000 */
[----:B------:R3:W-:Y:S02]  /*23c0*/  MUFU.RCP R149, R2 ;  /* 0x0000000200957308 */ /* 0x0007e40000001000 */
[----:B---3--:R-:W-:-:S06]  /*23d0*/  FADD.FTZ R2, -R124, 1 ;  /* 0x3f8000007c027421 */ /* 0x008fcc0000010100 */
[----:B------:R-:W-:Y:S01]  /*23e0*/  MUFU.EX2 R148, R148 ;  /* 0x0000009400947308 */ /* 0x000fe20000000800 */
[----:B------:R-:W-:Y:S02]  /*23f0*/  FFMA.FTZ R2, R17, R2, 1 ;  /* 0x3f80000011027423 */ /* 0x000fe40000010002 */
[----:B0-----:R-:W-:-:S05]  /*2400*/  FADD.FTZ R146, R146, 1 ;  /* 0x3f80000092927421 */ /* 0x001fca0000010000 */
[----:B------:R-:W-:Y:S01]  /*2410*/  MUFU.EX2 R144, R144 ;  /* 0x0000009000907308 */ /* 0x000fe20000000800 */
[----:B----4-:R-:W-:Y:S04]  /*2420*/  STS [R73.X4], R122 ;  /* 0x0000007a49007388 */ /* 0x010fe80000004800 */
        /* <DEDUP_REMOVED lines=14> */
[----:B------:R-:W-:Y:S01]  /*2510*/  STS [R58.X4+0x780], R133 ;  /* 0x000780853a007388 */ /* 0x000fe20000004800 */
[----:B------:R-:W-:-:S06]  /*2520*/  NOP ;  /* 0x0000000000007918 */ /* 0x000fcc0000000000 */
[----:B------:R-:W4:Y:S04]  /*2530*/  LDS R121, [R55.X4] ;  /* 0x0000000037797984 */ /* 0x000f280000004800 */
[----:B------:R-:W4:Y:S04]  /*2540*/  LDS R119, [R55.X4+0x4] ;  /* 0x0000040037777984 */ /* 0x000f280000004800 */
[----:B------:R-:W4:Y:S04]  /*2550*/  LDS R120, [R55.X4+0x8] ;  /* 0x0000080037787984 */ /* 0x000f280000004800 */
[----:B------:R-:W-:Y:S04]  /*2560*/  LDS R123, [R55.X4+0xc] ;  /* 0x00000c00377b7984 */ /* 0x000fe80000004800 */
[----:B------:R-:W4:Y:S01]  /*2570*/  LDS R118, [R55.X4+0x10] ;  /* 0x0000100037767984 */ /* 0x000f220000004800 */
[----:B0-----:R-:W0:Y:S01]  /*2580*/  MUFU.RCP R128, R138 ;  /* 0x0000008a00807308 */ /* 0x001e220000001000 */
[----:B------:R-:W-:-:S02]  /*2590*/  FFMA.FTZ R5, R16, R3, 1 ;  /* 0x3f80000010057423 */ /* 0x000fc40000010003 */
[----:B------:R-:W0:Y:S04]  /*25a0*/  LDS R127, [R55.X4+0x14] ;  /* 0x00001400377f7984 */ /* 0x000e280000004800 */
[----:B------:R-:W0:Y:S01]  /*25b0*/  LDS R122, [R55.X4+0x18] ;  /* 0x00001800377a7984 */ /* 0x000e220000004800 */
[----:B---3--:R3:W0:Y:S03]  /*25c0*/  MUFU.RCP R134, R140 ;  /* 0x0000008c00867308 */ /* 0x0086260000001000 */
[----:B------:R-:W0:Y:S01]  /*25d0*/  LDS R129, [R55.X4+0x1c] ;  /* 0x00001c0037817984 */ /* 0x000e220000004800 */
[----:B-1----:R-:W-:-:S04]  /*25e0*/  FADD.FTZ R142, R142, 1 ;  /* 0x3f8000008e8e7421 */ /* 0x002fc80000010000 */
[----:B------:R-:W1:Y:S01]  /*25f0*/  MUFU.EX2 R152, R152 ;  /* 0x0000009800987308 */ /* 0x000e620000000800 */
[----:B--2---:R-:W-:Y:S01]  /*2600*/  FADD.FTZ R130, -R126, 1 ;  /* 0x3f8000007e827421 */ /* 0x004fe20000010100 */
[----:B------:R-:W2:Y:S01]  /*2610*/  LDS R131, [R55.X4+0x24] ;  /* 0x0000240037837984 */ /* 0x000ea20000004800 */
[----:B------:R-:W-:-:S03]  /*2620*/  FMUL.FTZ R154, R114, -1.4426950216293334961 ;  /* 0xbfb8aa3b729a7820 */ /* 0x000fc60000410000 */
[----:B------:R-:W-:Y:S01]  /*2630*/  LDS R133, [R55.X4+0x2c] ;  /* 0x00002c0037857984 */ /* 0x000fe20000004800 */
[----:B----4-:R-:W-:Y:S01]  /*2640*/  FMUL.FTZ R3, R184, R121 ;  /* 0x00000079b8037220 */ /* 0x010fe20000410000 */
[----:B------:R4:W-:Y:S01]  /*2650*/  MUFU.RCP R163, R146 ;  /* 0x0000009200a37308 */ /* 0x0009e20000001000 */
[----:B------:R-:W-:Y:S01]  /*2660*/  FADD.FTZ R150, R150, 1 ;  /* 0x3f80000096967421 */ /* 0x000fe20000010000 */
[----:B------:R-:W-:Y:S01]  /*2670*/  LDS R167, [R55.X4+0x3c] ;  /* 0x00003c0037a77984 */ /* 0x000fe20000004800 */
[----:B------:R-:W-:Y:S02]  /*2680*/  FMUL.FTZ R4, R182, R119 ;  /* 0x00000077b6047220 */ /* 0x000fe40000410000 */
[----:B------:R-:W-:Y:S02]  /*2690*/  FMUL.FTZ R3, R124, R3 ;  /* 0x000000037c037220 */ /* 0x000fe40000410000 */
[----:B------:R-:W-:Y:S02]  /*26a0*/  FMUL.FTZ R4, R125, R4 ;  /* 0x000000047d047220 */ /* 0x000fe40000410000 */
[----:B------:R-:W-:-:S02]  /*26b0*/  FMUL.FTZ R2, R3, R2 ;  /* 0x0000000203027220 */ /* 0x000fc40000410000 */
[----:B------:R-:W-:Y:S02]  /*26c0*/  FADD.FTZ R3, -R157, 1 ;  /* 0x3f8000009d037421 */ /* 0x000fe40000010100 */
[----:B------:R-:W-:Y:S02]  /*26d0*/  FMUL.FTZ R4, R4, R5 ;  /* 0x0000000504047220 */ /* 0x000fe40000410000 */
[----:B0-----:R-:W-:Y:S02]  /*26e0*/  FADD.FTZ R132, -R128, 1 ;  /* 0x3f80000080847421 */ /* 0x001fe40000010100 */
[----:B------:R-:W-:Y:S02]  /*26f0*/  FFMA.FTZ R5, R6, R3, 1 ;  /* 0x3f80000006057423 */ /* 0x000fe40000010003 */
[----:B------:R-:W-:Y:S01]  /*2700*/  FMUL.FTZ R3, R147, R120 ;  /* 0x0000007893037220 */ /* 0x000fe20000410000 */
[----:B------:R0:W-:Y:S01]  /*2710*/  MUFU.RCP R161, R142 ;  /* 0x0000008e00a17308 */ /* 0x0001e20000001000 */
[----:B---3--:R-:W-:-:S02]  /*2720*/  FFMA.FTZ R140, R7, R130, 1 ;  /* 0x3f800000078c7423 */ /* 0x008fc40000010082 */
[----:B----4-:R-:W-:Y:S01]  /*2730*/  FFMA.FTZ R146, R117, R132, 1 ;  /* 0x3f80000075927423 */ /* 0x010fe20000010084 */
[----:B------:R-:W-:Y:S01]  /*2740*/  LDS R130, [R55.X4+0x20] ;  /* 0x0000200037827984 */ /* 0x000fe20000004800 */
[----:B------:R-:W-:Y:S02]  /*2750*/  FMUL.FTZ R3, R126, R3 ;  /* 0x000000037e037220 */ /* 0x000fe40000410000 */
[----:B------:R-:W-:Y:S01]  /*2760*/  FMUL.FTZ R165, R145, R118 ;  /* 0x0000007691a57220 */ /* 0x000fe20000410000 */
[----:B------:R-:W3:Y:S01]  /*2770*/  LDS R132, [R55.X4+0x28] ;  /* 0x0000280037847984 */ /* 0x000ee20000004800 */
[----:B0-----:R-:W-:Y:S02]  /*2780*/  FMUL.FTZ R142, R180, R123 ;  /* 0x0000007bb48e7220 */ /* 0x001fe40000410000 */
[----:B------:R-:W-:Y:S02]  /*2790*/  FADD.FTZ R138, R148, 1 ;  /* 0x3f800000948a7421 */ /* 0x000fe40000010000 */
[----:B------:R-:W-:Y:S01]  /*27a0*/  FMUL.FTZ R148, R3, R140 ;  /* 0x0000008c03947220 */ /* 0x000fe20000410000 */
[----:B------:R-:W0:Y:S01]  /*27b0*/  MUFU.EX2 R154, R154 ;  /* 0x0000009a009a7308 */ /* 0x000e220000000800 */
[----:B------:R-:W-:-:S02]  /*27c0*/  FMUL.FTZ R142, R157, R142 ;  /* 0x0000008e9d8e7220 */ /* 0x000fc40000410000 */
[----:B------:R-:W-:Y:S02]  /*27d0*/  FMUL.FTZ R165, R128, R165 ;  /* 0x000000a580a57220 */ /* 0x000fe40000410000 */
[----:B------:R-:W-:Y:S02]  /*27e0*/  FADD.FTZ R140, -R134, 1 ;  /* 0x3f800000868c7421 */ /* 0x000fe40000010100 */
[----:B------:R-:W-:Y:S01]  /*27f0*/  FMUL.FTZ R156, R115, -1.4426950216293334961 ;  /* 0xbfb8aa3b739c7820 */ /* 0x000fe20000410000 */
[----:B------:R4:W-:Y:S01]  /*2800*/  MUFU.RCP R169, R150 ;  /* 0x0000009600a97308 */ /* 0x0009e20000001000 */
[----:B------:R-:W-:Y:S02]  /*2810*/  FADD.FTZ R136, R144, 1 ;  /* 0x3f80000090887421 */ /* 0x000fe40000010000 */
[----:B-1----:R-:W-:Y:S02]  /*2820*/  FADD.FTZ R144, R152, 1 ;  /* 0x3f80000098907421 */ /* 0x002fe40000010000 */
[----:B------:R-:W-:-:S02]  /*2830*/  FMUL.FTZ R152, R165, R146 ;  /* 0x00000092a5987220 */ /* 0x000fc40000410000 */
[----:B------:R-:W-:Y:S01]  /*2840*/  FFMA.FTZ R158, R107, R140, 1 ;  /* 0x3f8000006b9e7423 */ /* 0x000fe2000001008c */
[----:B------:R1:W0:Y:S01]  /*2850*/  MUFU.EX2 R160, R156 ;  /* 0x0000009c00a07308 */ /* 0x0002220000000800 */
[----:B----4-:R-:W-:Y:S01]  /*2860*/  FMUL.FTZ R150, R142, R5 ;  /* 0x000000058e967220 */ /* 0x010fe20000410000 */
[----:B------:R-:W4:Y:S04]  /*2870*/  LDS R140, [R55.X4+0x30] ;  /* 0x00003000378c7984 */ /* 0x000f280000004800 */
[----:B------:R-:W2:Y:S04]  /*2880*/  LDS R165, [R55.X4+0x34] ;  /* 0x0000340037a57984 */ /* 0x000ea80000004800 */
[----:B------:R-:W2:Y:S01]  /*2890*/  LDS R142, [R55.X4+0x38] ;  /* 0x00003800378e7984 */ /* 0x000ea20000004800 */
[----:B------:R-:W1:Y:S01]  /*28a0*/  MUFU.RCP R138, R138 ;  /* 0x0000008a008a7308 */ /* 0x000e620000001000 */
[----:B------:R-:W-:-:S02]  /*28b0*/  FMUL.FTZ R146, R178, R127 ;  /* 0x0000007fb2927220 */ /* 0x000fc40000410000 */
[----:B------:R-:W-:Y:S01]  /*28c0*/  FADD.FTZ R3, -R149, 1 ;  /* 0x3f80000095037421 */ /* 0x000fe20000010100 */
[----:B------:R-:W-:Y:S01]  /*28d0*/  BAR.SYNC.DEFER_BLOCKING 0x0 ;  /* 0x0000000000007b1d */ /* 0x000fe20000010000 */
[----:B0-----:R-:W-:Y:S02]  /*28e0*/  FADD.FTZ R171, R154, 1 ;  /* 0x3f8000009aab7421 */ /* 0x001fe40000010000 */
[----:B------:R-:W-:-:S03]  /*28f0*/  FADD.FTZ R5, -R159, 1 ;  /* 0x3f8000009f057421 */ /* 0x000fc60000010100 */
[----:B------:R-:W0:Y:S01]  /*2900*/  MUFU.RCP R136, R136 ;  /* 0x0000008800887308 */ /* 0x000e220000001000 */
[----:B------:R-:W-:Y:S02]  /*2910*/  FMUL.FTZ R154, R143, R122 ;  /* 0x0000007a8f9a7220 */ /* 0x000fe40000410000 */
[----:B------:R-:W-:Y:S02]  /*2920*/  FMUL.FTZ R146, R149, R146 ;  /* 0x0000009295927220 */ /* 0x000fe40000410000 */
[----:B------:R-:W-:Y:S02]  /*2930*/  FFMA.FTZ R3, R116, R3, 1 ;  /* 0x3f80000074037423 */ /* 0x000fe40000010003 */
[----:B-1----:R-:W-:Y:S02]  /*2940*/  FFMA.FTZ R156, R106, R5, 1 ;  /* 0x3f8000006a9c7423 */ /* 0x002fe40000010005 */
[----:B------:R-:W-:Y:S02]  /*2950*/  FADD.FTZ R175, R160, 1 ;  /* 0x3f800000a0af7421 */ /* 0x000fe40000010000 */
[----:B------:R-:W-:-:S02]  /*2960*/  FMUL.FTZ R173, R176, R129 ;  /* 0x00000081b0ad7220 */ /* 0x000fc40000410000 */
[----:B------:R-:W-:Y:S01]  /*2970*/  FMUL.FTZ R5, R159, R154 ;  /* 0x0000009a9f057220 */ /* 0x000fe20000410000 */
[----:B------:R-:W1:Y:S01]  /*2980*/  MUFU.RCP R144, R144 ;  /* 0x0000009000907308 */ /* 0x000e620000001000 */
[----:B------:R-:W-:Y:S02]  /*2990*/  FMUL.FTZ R154, R146, R3 ;  /* 0x00000003929a7220 */ /* 0x000fe40000410000 */
[----:B------:R-:W-:Y:S02]  /*29a0*/  FMUL.FTZ R173, R134, R173 ;  /* 0x000000ad86ad7220 */ /* 0x000fe40000410000 */
[----:B------:R-:W-:-:S03]  /*29b0*/  FMUL.FTZ R156, R5, R156 ;  /* 0x0000009c059c7220 */ /* 0x000fc60000410000 */
[----:B------:R-:W1:Y:S01]  /*29c0*/  MUFU.RCP R171, R171 ;  /* 0x000000ab00ab7308 */ /* 0x000e620000001000 */
[----:B------:R-:W-:Y:S02]  /*29d0*/  FADD.FTZ R5, -R163, 1 ;  /* 0x3f800000a3057421 */ /* 0x000fe40000010100 */
[----:B------:R-:W-:-:S05]  /*29e0*/  FMUL.FTZ R158, R173, R158 ;  /* 0x0000009ead9e7220 */ /* 0x000fca0000410000 */
[----:B------:R1:W1:Y:S01]  /*29f0*/  MUFU.RCP R146, R175 ;  /* 0x000000af00927308 */ /* 0x0002620000001000 */
[----:B------:R-:W-:Y:S02]  /*2a00*/  FADD.FTZ R164, -R138, 1 ;  /* 0x3f8000008aa47421 */ /* 0x000fe40000010100 */
[----:B------:R-:W-:Y:S02]  /*2a10*/  FFMA.FTZ R173, R110, R5, 1 ;  /* 0x3f8000006ead7423 */ /* 0x000fe40000010005 */
[----:B0-----:R-:W-:Y:S02]  /*2a20*/  FADD.FTZ R160, -R136, 1 ;  /* 0x3f80000088a07421 */ /* 0x001fe40000010100 */
[----:B--2---:R-:W-:Y:S02]  /*2a30*/  FMUL.FTZ R5, R174, R131 ;  /* 0x00000083ae057220 */ /* 0x004fe40000410000 */
[----:B------:R-:W-:Y:S02]  /*2a40*/  FFMA.FTZ R166, R111, R164, 1 ;  /* 0x3f8000006fa67423 */ /* 0x000fe400000100a4 */
[----:B------:R-:W-:-:S02]  /*2a50*/  FFMA.FTZ R162, R109, R160, 1 ;  /* 0x3f8000006da27423 */ /* 0x000fc400000100a0 */
[----:B---3--:R-:W-:Y:S02]  /*2a60*/  FMUL.FTZ R164, R139, R132 ;  /* 0x000000848ba47220 */ /* 0x008fe40000410000 */
[----:B------:R-:W-:Y:S02]  /*2a70*/  FMUL.FTZ R5, R136, R5 ;  /* 0x0000000588057220 */ /* 0x000fe40000410000 */
[----:B------:R-:W-:Y:S02]  /*2a80*/  FADD.FTZ R3, -R161, 1 ;  /* 0x3f800000a1037421 */ /* 0x000fe40000010100 */
[----:B------:R-:W-:Y:S02]  /*2a90*/  FMUL.FTZ R160, R141, R130 ;  /* 0x000000828da07220 */ /* 0x000fe40000410000 */
[----:B-1----:R-:W-:Y:S02]  /*2aa0*/  FMUL.FTZ R175, R172, R133 ;  /* 0x00000085acaf7220 */ /* 0x002fe40000410000 */
[----:B------:R-:W-:-:S02]  /*2ab0*/  FMUL.FTZ R164, R163, R164 ;  /* 0x000000a4a3a47220 */ /* 0x000fc40000410000 */
[----:B------:R-:W-:Y:S02]  /*2ac0*/  FMUL.FTZ R162, R5, R162 ;  /* 0x000000a205a27220 */ /* 0x000fe40000410000 */
[----:B------:R-:W-:Y:S02]  /*2ad0*/  FFMA.FTZ R3, R108, R3, 1 ;  /* 0x3f8000006c037423 */ /* 0x000fe40000010003 */
[----:B------:R-:W-:Y:S02]  /*2ae0*/  FMUL.FTZ R160, R161, R160 ;  /* 0x000000a0a1a07220 */ /* 0x000fe40000410000 */
[----:B------:R-:W-:Y:S02]  /*2af0*/  FMUL.FTZ R175, R138, R175 ;  /* 0x000000af8aaf7220 */ /* 0x000fe40000410000 */
[----:B------:R-:W-:Y:S02]  /*2b00*/  FADD.FTZ R186, -R144, 1 ;  /* 0x3f80000090ba7421 */ /* 0x000fe40000010100 */
[----:B------:R-:W-:-:S02]  /*2b10*/  FADD.FTZ R5, -R171, 1 ;  /* 0x3f800000ab057421 */ /* 0x000fc40000010100 */
[----:B------:R-:W-:Y:S02]  /*2b20*/  FADD.FTZ R190, -R146, 1 ;  /* 0x3f80000092be7421 */ /* 0x000fe40000010100 */
[----:B------:R-:W-:Y:S02]  /*2b30*/  FMUL.FTZ R164, R164, R173 ;  /* 0x000000ada4a47220 */ /* 0x000fe40000410000 */
[----:B------:R-:W-:Y:S02]  /*2b40*/  FMUL.FTZ R160, R160, R3 ;  /* 0x00000003a0a07220 */ /* 0x000fe40000410000 */
[----:B------:R-:W-:Y:S02]  /*2b50*/  FMUL.FTZ R166, R175, R166 ;  /* 0x000000a6afa67220 */ /* 0x000fe40000410000 */
[----:B------:R-:W-:Y:S02]  /*2b60*/  FFMA.FTZ R188, R113, R186, 1 ;  /* 0x3f80000071bc7423 */ /* 0x000fe400000100ba */
[----:B------:R-:W-:-:S02]  /*2b70*/  FFMA.FTZ R173, R114, R5, 1 ;  /* 0x3f80000072ad7423 */ /* 0x000fc40000010005 */
[----:B------:R-:W-:Y:S02]  /*2b80*/  FFMA.FTZ R192, R115, R190, 1 ;  /* 0x3f80000073c07423 */ /* 0x000fe400000100be */
[----:B------:R-:W-:Y:S02]  /*2b90*/  FADD.FTZ R3, -R169, 1 ;  /* 0x3f800000a9037421 */ /* 0x000fe40000010100 */
[----:B----4-:R-:W-:Y:S02]  /*2ba0*/  FMUL.FTZ R186, R137, R140 ;  /* 0x0000008c89ba7220 */ /* 0x010fe40000410000 */
[----:B------:R-:W-:Y:S02]  /*2bb0*/  FMUL.FTZ R5, R170, R165 ;  /* 0x000000a5aa057220 */ /* 0x000fe40000410000 */
[----:B------:R-:W-:Y:S02]  /*2bc0*/  FMUL.FTZ R190, R135, R142 ;  /* 0x0000008e87be7220 */ /* 0x000fe40000410000 */
[----:B------:R-:W-:Y:S01]  /*2bd0*/  FMUL.FTZ R175, R168, R167 ;  /* 0x000000a7a8af7220 */ /* 0x000fe20000410000 */
[----:B------:R-:W-:Y:S01]  /*2be0*/  ISETP.NE.AND P1, PT, R85, RZ, PT ;  /* 0x000000ff5500720c */ /* 0x000fe20003f25270 */
[----:B------:R-:W-:-:S02]  /*2bf0*/  FFMA.FTZ R3, R112, R3, 1 ;  /* 0x3f80000070037423 */ /* 0x000fc40000010003 */
        /* <DEDUP_REMOVED lines=8> */
[----:B------:R-:W-:Y:S04]  /*2c80*/  STS [R55.X4], R2 ;  /* 0x0000000237007388 */ /* 0x000fe80000004800 */
        /* <DEDUP_REMOVED lines=34> */
[----:B0-----:R-:W-:-:S05]  /*2eb0*/  IMAD R4, R88, c[0x0][0x2e8], RZ ;  /* 0x0000ba0058047a24 */ /* 0x001fca00078e02ff */
[----:B------:R-:W0:Y:S01]  /*2ec0*/  LDS R205, [0x1080] ;  /* 0x00108000ffcd7984 */ /* 0x000e220000000800 */
[----:B------:R-:W-:-:S04]  /*2ed0*/  IMAD.WIDE.U32 R2, R89, c[0x0][0x2e8], RZ ;  /* 0x0000ba0059027a25 */ /* 0x000fc800078e00ff */
[----:B------:R-:W-:-:S05]  /*2ee0*/  IMAD R207, R89, c[0x0][0x2ec], R4 ;  /* 0x0000bb0059cf7a24 */ /* 0x000fca00078e0204 */
[----:B------:R-:W-:Y:S01]  /*2ef0*/  IADD3 R3, R3, R207, RZ ;  /* 0x000000cf03037210 */ /* 0x000fe20007ffe0ff */
[----:B------:R-:W-:-:S04]  /*2f00*/  IMAD R4, R92, c[0x0][0x2f0], RZ ;  /* 0x0000bc005c047a24 */ /* 0x000fc800078e02ff */
[----:B------:R-:W-:Y:S01]  /*2f10*/  IMAD.WIDE.U32 R2, R93, c[0x0][0x2f0], R2 ;  /* 0x0000bc005d027a25 */ /* 0x000fe200078e0002 */
[----:B------:R-:W-:-:S03]  /*2f20*/  LEA R5, P0, R76, c[0x0][0x338], 0x2 ;  /* 0x0000ce004c057a11 */ /* 0x000fc600078010ff */
[----:B------:R-:W-:Y:S01]  /*2f30*/  IMAD R209, R93, c[0x0][0x2f4], R4 ;  /* 0x0000bd005dd17a24 */ /* 0x000fe200078e0204 */
[----:B------:R-:W-:Y:S02]  /*2f40*/  IADD3 R2, P2, R22, R2, RZ ;  /* 0x0000000216027210 */ /* 0x000fe40007f5e0ff */
[----:B-1----:R-:W-:Y:S02]  /*2f50*/  LEA.HI.X R148, R76, c[0x0][0x33c], R75, 0x2, P0 ;  /* 0x0000cf004c947a11 */ /* 0x002fe400000f144b */
[----:B------:R-:W-:Y:S02]  /*2f60*/  IADD3.X R3, R0, R209, R3, P2, !PT ;  /* 0x000000d100037210 */ /* 0x000fe400017fe403 */
[C---:B------:R-:W-:Y:S01]  /*2f70*/  LEA R4, P5, R2.reuse, R5, 0x2 ;  /* 0x0000000502047211 */ /* 0x040fe200078a10ff */
[----:B------:R-:W-:Y:S03]  /*2f80*/  BSSY B0, `(.L_x_2434) ;  /* 0x0000016000007945 */ /* 0x000fe60003800000 */
[----:B------:R-:W-:-:S02]  /*2f90*/  LEA.HI.X R5, R2, R148, R3, 0x2, P5 ;  /* 0x0000009402057211 */ /* 0x000fc400028f1403 */
[CC--:B0-----:R-:W-:Y:S02]  /*2fa0*/  ISETP.GE.AND P4, PT, R76.reuse, R205.reuse, PT ;  /* 0x000000cd4c00720c */ /* 0x0c1fe40003f86270 */
[----:B------:R-:W-:Y:S01]  /*2fb0*/  IADD3 R2, P5, R76, R8, RZ ;  /* 0x000000084c027210 */ /* 0x000fe20007fbe0ff */
[----:B------:R-:W-:Y:S01]  /*2fc0*/  FMUL.FTZ R124, R17, R124 ;  /* 0x0000007c117c7220 */ /* 0x000fe20000410000 */
[----:B------:R-:W-:Y:S01]  /*2fd0*/  ISETP.GE.AND P3, PT, R101, R205, PT ;  /* 0x000000cd6500720c */ /* 0x000fe20003f66270 */
[----:B------:R-:W-:Y:S01]  /*2fe0*/  FMUL.FTZ R125, R16, R125 ;  /* 0x0000007d107d7220 */ /* 0x000fe20000410000 */
[-C--:B------:R-:W-:Y:S01]  /*2ff0*/  ISETP.GE.AND P0, PT, R102, R205.reuse, PT ;  /* 0x000000cd6600720c */ /* 0x080fe20003f06270 */
[----:B------:R-:W-:Y:S01]  /*3000*/  FMUL.FTZ R126, R7, R126 ;  /* 0x0000007e077e7220 */ /* 0x000fe20000410000 */
[----:B------:R-:W-:Y:S01]  /*3010*/  ISETP.GE.AND P2, PT, R103, R205, PT ;  /* 0x000000cd6700720c */ /* 0x000fe20003f46270 */
[----:B------:R-:W-:Y:S01]  /*3020*/  FMUL.FTZ R157, R6, R157 ;  /* 0x0000009d069d7220 */ /* 0x000fe20000410000 */
[----:B------:R-:W-:-:S03]  /*3030*/  IADD3.X R3, R75, R9, RZ, P5, !PT ;  /* 0x000000094b037210 */ /* 0x000fc60002ffe4ff */
        /* <DEDUP_REMOVED lines=10> */
.L_x_2435:
[----:B------:R-:W-:Y:S05]  /*30e0*/  BSYNC B0 ;  /* 0x0000000000007941 */ /* 0x000fea0003800000 */
.L_x_2434:
[----:B------:R1:W-:Y:S01]  /*30f0*/  @!P3 STG.E [R4.64+-0xf00], R177 ;  /* 0xfff100b10400b986 */ /* 0x0003e2000c101904 */
[-C--:B------:R-:W-:Y:S01]  /*3100*/  ISETP.GE.AND P3, PT, R18, R205.reuse, PT ;  /* 0x000000cd1200720c */ /* 0x080fe20003f66270 */
[----:B------:R-:W-:Y:S01]  /*3110*/  FMUL.FTZ R117, R117, R128 ;  /* 0x0000008075757220 */ /* 0x000fe20000410000 */
[-C--:B------:R-:W-:Y:S01]  /*3120*/  ISETP.GE.AND P4, PT, R19, R205.reuse, PT ;  /* 0x000000cd1300720c */ /* 0x080fe20003f86270 */
[----:B------:R1:W-:Y:S01]  /*3130*/  @!P0 STG.E [R4.64+-0xe80], R179 ;  /* 0xfff180b304008986 */ /* 0x0003e2000c101904 */
[----:B------:R-:W-:Y:S01]  /*3140*/  ISETP.GE.AND P0, PT, R104, R205, PT ;  /* 0x000000cd6800720c */ /* 0x000fe20003f06270 */
[----:B------:R-:W-:Y:S01]  /*3150*/  FMUL.FTZ R116, R116, R149 ;  /* 0x0000009574747220 */ /* 0x000fe20000410000 */
[-C--:B------:R-:W-:Y:S01]  /*3160*/  ISETP.GE.AND P5, PT, R20, R205.reuse, PT ;  /* 0x000000cd1400720c */ /* 0x080fe20003fa6270 */
[----:B------:R1:W-:Y:S01]  /*3170*/  @!P2 STG.E [R4.64+-0xe00], R181 ;  /* 0xfff200b50400a986 */ /* 0x0003e2000c101904 */
[----:B------:R-:W-:Y:S01]  /*3180*/  ISETP.GE.AND P6, PT, R21, R205, PT ;  /* 0x000000cd1500720c */ /* 0x000fe20003fc6270 */
        /* <DEDUP_REMOVED lines=47> */
[----:B------:R-:W-:Y:S05]  /*3480*/  @!P0 BRA `(.L_x_2436) ;  /* 0x000006f000008947 */ /* 0x000fea0003800000 */
[----:B-1----:R-:W-:Y:S01]  /*3490*/  BAR.SYNC.DEFER_BLOCKING 0x0 ;  /* 0x0000000000007b1d */ /* 0x002fe20000010000 */
[----:B------:R-:W-:Y:S01]  /*34a0*/  FMUL.FTZ R120, R126, R120 ;  /* 0x000000787e787220 */ /* 0x000fe20000410000 */
[----:B------:R-:W-:Y:S01]  /*34b0*/  LEA R7, P0, R76, c[0x0][0x270], 0x2 ;  /* 0x00009c004c077a11 */ /* 0x000fe200078010ff */
[----:B------:R-:W-:Y:S02]  /*34c0*/  FMUL.FTZ R106, R106, R122 ;  /* 0x0000007a6a6a7220 */ /* 0x000fe40000410000 */
[----:B------:R-:W-:Y:S01]  /*34d0*/  FMUL.FTZ R108, R108, R130 ;  /* 0x000000826c6c7220 */ /* 0x000fe20000410000 */
[----:B------:R-:W-:Y:S01]  /*34e0*/  BSSY B0, `(.L_x_2437) ;  /* 0x0000050000007945 */ /* 0x000fe20003800000 */
[----:B------:R-:W-:Y:S02]  /*34f0*/  FMUL.FTZ R124, R124, R121 ;  /* 0x000000797c7c7220 */ /* 0x000fe40000410000 */
[----:B------:R-:W-:-:S02]  /*3500*/  FMUL.FTZ R4, R125, R119 ;  /* 0x000000777d047220 */ /* 0x000fc40000410000 */
[----:B------:R-:W-:Y:S02]  /*3510*/  FMUL.FTZ R6, R157, R123 ;  /* 0x0000007b9d067220 */ /* 0x000fe40000410000 */
[----:B------:R-:W-:Y:S02]  /*3520*/  FMUL.FTZ R118, R117, R118 ;  /* 0x0000007675767220 */ /* 0x000fe40000410000 */
[----:B------:R-:W-:Y:S02]  /*3530*/  FMUL.FTZ R116, R116, R127 ;  /* 0x0000007f74747220 */ /* 0x000fe40000410000 */
[----:B0-----:R-:W-:Y:S02]  /*3540*/  FMUL.FTZ R16, R107, R129 ;  /* 0x000000816b107220 */ /* 0x001fe40000410000 */
[----:B------:R-:W-:Y:S02]  /*3550*/  FMUL.FTZ R122, R109, R131 ;  /* 0x000000836d7a7220 */ /* 0x000fe40000410000 */
[----:B------:R-:W-:-:S02]  /*3560*/  FMUL.FTZ R110, R110, R132 ;  /* 0x000000846e6e7220 */ /* 0x000fc40000410000 */
[----:B------:R-:W-:Y:S01]  /*3570*/  FMUL.FTZ R126, R111, R133 ;  /* 0x000000856f7e7220 */ /* 0x000fe20000410000 */
[----:B------:R-:W-:Y:S01]  /*3580*/  STS [R55.X4], R124 ;  /* 0x0000007c37007388 */ /* 0x000fe20000004800 */
[----:B------:R-:W-:Y:S02]  /*3590*/  FMUL.FTZ R112, R112, R140 ;  /* 0x0000008c70707220 */ /* 0x000fe40000410000 */
[----:B------:R-:W-:Y:S01]  /*35a0*/  FMUL.FTZ R128, R113, R165 ;  /* 0x000000a571807220 */ /* 0x000fe20000410000 */
[----:B------:R0:W-:Y:S01]  /*35b0*/  STS [R55.X4+0x4], R4 ;  /* 0x0000040437007388 */ /* 0x0001e20000004800 */
[----:B------:R-:W-:Y:S02]  /*35c0*/  FMUL.FTZ R114, R114, R142 ;  /* 0x0000008e72727220 */ /* 0x000fe40000410000 */
[----:B------:R-:W-:Y:S01]  /*35d0*/  FMUL.FTZ R130, R115, R167 ;  /* 0x000000a773827220 */ /* 0x000fe20000410000 */
[----:B------:R-:W-:Y:S04]  /*35e0*/  STS [R55.X4+0x8], R120 ;  /* 0x0000087837007388 */ /* 0x000fe80000004800 */
[----:B------:R1:W-:Y:S01]  /*35f0*/  STS [R55.X4+0xc], R6 ;  /* 0x00000c0637007388 */ /* 0x0003e20000004800 */
[----:B0-----:R-:W-:-:S03]  /*3600*/  IMAD.WIDE.U32 R4, R89, c[0x0][0x210], RZ ;  /* 0x0000840059047a25 */ /* 0x001fc600078e00ff */
[----:B------:R-:W-:Y:S04]  /*3610*/  STS [R55.X4+0x10], R118 ;  /* 0x0000107637007388 */ /* 0x000fe80000004800 */
[----:B------:R-:W-:Y:S01]  /*3620*/  STS [R55.X4+0x14], R116 ;  /* 0x0000147437007388 */ /* 0x000fe20000004800 */
[----:B-1----:R-:W-:-:S03]  /*3630*/  IMAD R6, R88, c[0x0][0x210], RZ ;  /* 0x0000840058067a24 */ /* 0x002fc600078e02ff */
[----:B------:R-:W-:Y:S01]  /*3640*/  STS [R55.X4+0x18], R106 ;  /* 0x0000186a37007388 */ /* 0x000fe20000004800 */
[----:B------:R-:W-:-:S03]  /*3650*/  IMAD R17, R89, c[0x0][0x214], R6 ;  /* 0x0000850059117a24 */ /* 0x000fc600078e0206 */
[----:B------:R0:W-:Y:S01]  /*3660*/  STS [R55.X4+0x1c], R16 ;  /* 0x00001c1037007388 */ /* 0x0001e20000004800 */
[----:B------:R-:W-:Y:S01]  /*3670*/  IMAD R6, R92, c[0x0][0x218], RZ ;  /* 0x000086005c067a24 */ /* 0x000fe200078e02ff */
[----:B------:R-:W-:Y:S02]  /*3680*/  IADD3 R5, R5, R17, RZ ;  /* 0x0000001105057210 */ /* 0x000fe40007ffe0ff */
[----:B------:R-:W-:Y:S04]  /*3690*/  STS [R55.X4+0x20], R108 ;  /* 0x0000206c37007388 */ /* 0x000fe80000004800 */
[----:B------:R-:W-:Y:S01]  /*36a0*/  STS [R55.X4+0x24], R122 ;  /* 0x0000247a37007388 */ /* 0x000fe20000004800 */
[----:B------:R-:W-:Y:S01]  /*36b0*/  IMAD.WIDE.U32 R4, R93, c[0x0][0x218], R4 ;  /* 0x000086005d047a25 */ /* 0x000fe200078e0004 */
[----:B0-----:R-:W-:-:S02]  /*36c0*/  LEA.HI.X R16, R76, c[0x0][0x274], R75, 0x2, P0 ;  /* 0x00009d004c107a11 */ /* 0x001fc400000f144b */
        /* <DEDUP_REMOVED lines=23> */
[----:B------:R0:W-:Y:S04]  /*3840*/  @!P1 STS [0x1080], R105 ;  /* 0x00108069ff009388 */ /* 0x0001e80000000800 */
[----:B------:R-:W-:Y:S01]  /*3850*/  BAR.SYNC.DEFER_BLOCKING 0x0 ;  /* 0x0000000000007b1d */ /* 0x000fe20000010000 */
[----:B0-----:R-:W-:Y:S01]  /*3860*/  IMAD R105, R93, c[0x0][0x21c], R6 ;  /* 0x000087005d697a24 */ /* 0x001fe200078e0206 */
[----:B------:R-:W-:-:S04]  /*3870*/  IADD3 R6, P2, R22, R4, RZ ;  /* 0x0000000416067210 */ /* 0x000fc80007f5e0ff */
[----:B------:R-:W-:Y:S02]  /*3880*/  IADD3.X R5, R0, R105, R5, P2, !PT ;  /* 0x0000006900057210 */ /* 0x000fe400017fe405 */
[----:B------:R-:W-:-:S04]  /*3890*/  LEA R4, P0, R6, R7, 0x2 ;  /* 0x0000000706047211 */ /* 0x000fc800078010ff */
[----:B------:R-:W-:Y:S01]  /*38a0*/  LEA.HI.X R5, R6, R16, R5, 0x2, P0 ;  /* 0x0000001006057211 */ /* 0x000fe200000f1405 */
[----:B------:R-:W0:Y:S02]  /*38b0*/  LDS R159, [0x1080] ;  /* 0x00108000ff9f7984 */ /* 0x000e240000000800 */
[-C--:B0-----:R-:W-:Y:S02]  /*38c0*/  ISETP.GE.AND P2, PT, R76, R159.reuse, PT ;  /* 0x0000009f4c00720c */ /* 0x081fe40003f46270 */
[-C--:B------:R-:W-:Y:S02]  /*38d0*/  ISETP.GE.AND P3, PT, R100, R159.reuse, PT ;  /* 0x0000009f6400720c */ /* 0x080fe40003f66270 */
[-C--:B------:R-:W-:Y:S02]  /*38e0*/  ISETP.GE.AND P4, PT, R101, R159.reuse, PT ;  /* 0x0000009f6500720c */ /* 0x080fe40003f86270 */
[-C--:B------:R-:W-:Y:S02]  /*38f0*/  ISETP.GE.AND P5, PT, R102, R159.reuse, PT ;  /* 0x0000009f6600720c */ /* 0x080fe40003fa6270 */
[----:B------:R-:W-:-:S02]  /*3900*/  ISETP.GE.AND P6, PT, R103, R159, PT ;  /* 0x0000009f6700720c */ /* 0x000fc40003fc6270 */
[----:B------:R-:W-:-:S03]  /*3910*/  ISETP.GE.AND P0, PT, R104, R159, PT ;  /* 0x0000009f6800720c */ /* 0x000fc60003f06270 */
[----:B------:R-:W-:Y:S05]  /*3920*/  @P2 BRA `(.L_x_2438) ;  /* 0x000000b000002947 */ /* 0x000fea0003800000 */
[----:B------:R-:W-:Y:S01]  /*3930*/  MOV R6, R2 ;  /* 0x0000000200067202 */ /* 0x000fe20000000f00 */
[----:B------:R-:W-:Y:S01]  /*3940*/  IMAD R16, R92, c[0x0][0x218], RZ ;  /* 0x000086005c107a24 */ /* 0x000fe200078e02ff */
[----:B------:R-:W-:-:S05]  /*3950*/  MOV R7, R3 ;  /* 0x0000000300077202 */ /* 0x000fca0000000f00 */
[----:B------:R-:W-:-:S05]  /*3960*/  IMAD.WIDE.U32 R6, R89, c[0x0][0x210], R6 ;  /* 0x0000840059067a25 */ /* 0x000fca00078e0006 */
[----:B------:R-:W-:Y:S01]  /*3970*/  IADD3 R7, R17, R7, RZ ;  /* 0x0000000711077210 */ /* 0x000fe20007ffe0ff */
[----:B------:R-:W-:-:S04]  /*3980*/  IMAD R17, R93, c[0x0][0x21c], R16 ;  /* 0x000087005d117a24 */ /* 0x000fc800078e0210 */
[----:B------:R-:W-:-:S05]  /*3990*/  IMAD.WIDE.U32 R6, R93, c[0x0][0x218], R6 ;  /* 0x000086005d067a25 */ /* 0x000fca00078e0006 */
[----:B------:R-:W-:Y:S02]  /*39a0*/  IADD3 R7, R7, R17, RZ ;  /* 0x0000001107077210 */ /* 0x000fe40007ffe0ff */
[----:B------:R-:W-:-:S04]  /*39b0*/  LEA R16, P2, R6, c[0x0][0x270], 0x2 ;  /* 0x00009c0006107a11 */ /* 0x000fc800078410ff */
[----:B------:R-:W-:-:S05]  /*39c0*/  LEA.HI.X R17, R6, c[0x0][0x274], R7, 0x2, P2 ;  /* 0x00009d0006117a11 */ /* 0x000fca00010f1407 */
[----:B------:R0:W-:Y:S04]  /*39d0*/  STG.E [R16.64], R107 ;  /* 0x0000006b10007986 */ /* 0x0001e8000c101904 */
.L_x_2438:
[----:B------:R-:W-:Y:S05]  /*39e0*/  BSYNC B0 ;  /* 0x0000000000007941 */ /* 0x000fea0003800000 */
.L_x_2437:
[----:B------:R1:W-:Y:S01]  /*39f0*/  @!P3 STG.E [R4.64+-0xf80], R109 ;  /* 0xfff0806d0400b986 */ /* 0x0003e2000c101904 */
[-C--:B------:R-:W-:Y:S02]  /*3a00*/  ISETP.GE.AND P2, PT, R18, R159.reuse, PT ;  /* 0x0000009f1200720c */ /* 0x080fe40003f46270 */
[-C--:B------:R-:W-:Y:S01]  /*3a10*/  ISETP.GE.AND P3, PT, R19, R159.reuse, PT ;  /* 0x0000009f1300720c */ /* 0x080fe20003f66270 */
        /* <DEDUP_REMOVED lines=22> */
.L_x_2436:
[----:B-1----:R-:W-:Y:S01]  /*3b80*/  FFMA.FTZ R87, R54, R184, R87 ;  /* 0x000000b836577223 */ /* 0x002fe20000010057 */
[----:B------:R-:W-:Y:S01]  /*3b90*/  MOV R4, c[0x0][0x16c] ;  /* 0x00005b0000047a02 */ /* 0x000fe20000000f00 */
[----:B------:R-:W-:Y:S01]  /*3ba0*/  BAR.SYNC.DEFER_BLOCKING 0x0 ;  /* 0x0000000000007b1d */ /* 0x000fe20000010000 */
[----:B------:R-:W-:Y:S01]  /*3bb0*/  HFMA2.MMA R134, -RZ, RZ, 0, 0 ;  /* 0x00000000ff867435 */ /* 0x000fe200000001ff */
[----:B------:R-:W-:Y:S01]  /*3bc0*/  FFMA.FTZ R87, R53, R182, R87 ;  /* 0x000000b635577223 */ /* 0x000fe20000010057 */
[----:B------:R-:W-:Y:S01]  /*3bd0*/  ISETP.GE.AND P0, PT, R4, 0x1, PT ;  /* 0x000000010400780c */ /* 0x000fe20003f06270 */
[----:B------:R-:W-:Y:S01]  /*3be0*/  HFMA2.MMA R123, -RZ, RZ, 0, 0 ;  /* 0x00000000ff7b7435 */ /* 0x000fe200000001ff */
[----:B-----5:R-:W-:Y:S01]  /*3bf0*/  FMUL.FTZ R166, R184, R91 ;  /* 0x0000005bb8a67220 */ /* 0x020fe20000410000 */
[----:B------:R-:W-:Y:S01]  /*3c00*/  HFMA2.MMA R119, -RZ, RZ, 0, 0 ;  /* 0x00000000ff777435 */ /* 0x000fe200000001ff */
[----:B------:R-:W-:Y:S01]  /*3c10*/  FFMA.FTZ R87, R52, R147, R87 ;  /* 0x0000009334577223 */ /* 0x000fe20000010057 */
[----:B------:R-:W-:Y:S01]  /*3c20*/  HFMA2.MMA R115, -RZ, RZ, 0, 0 ;  /* 0x00000000ff737435 */ /* 0x000fe200000001ff */
[-C--:B------:R-:W-:Y:S01]  /*3c30*/  FMUL.FTZ R164, R182, R91.reuse ;  /* 0x0000005bb6a47220 */ /* 0x080fe20000410000 */
[----:B------:R-:W-:Y:S01]  /*3c40*/  CS2R R132, SRZ ;  /* 0x0000000000847805 */ /* 0x000fe2000001ff00 */
[----:B------:R-:W-:Y:S01]  /*3c50*/  FFMA.FTZ R87, R51, R180, R87 ;  /* 0x000000b433577223 */ /* 0x000fe20000010057 */
[----:B------:R-:W-:Y:S01]  /*3c60*/  CS2R R130, SRZ ;  /* 0x0000000000827805 */ /* 0x000fe2000001ff00 */
[----:B------:R-:W-:Y:S01]  /*3c70*/  FMUL.FTZ R162, R147, R91 ;  /* 0x0000005b93a27220 */ /* 0x000fe20000410000 */
[----:B------:R-:W-:Y:S01]  /*3c80*/  CS2R R128, SRZ ;  /* 0x0000000000807805 */ /* 0x000fe2000001ff00 */
[----:B------:R-:W-:Y:S01]  /*3c90*/  FFMA.FTZ R87, R50, R145, R87 ;  /* 0x0000009132577223 */ /* 0x000fe20000010057 */
[----:B------:R-:W-:Y:S01]  /*3ca0*/  CS2R R126, SRZ ;  /* 0x00000000007e7805 */ /* 0x000fe2000001ff00 */
[-C--:B------:R-:W-:Y:S01]  /*3cb0*/  FMUL.FTZ R160, R180, R91.reuse ;  /* 0x0000005bb4a07220 */ /* 0x080fe20000410000 */
[----:B------:R-:W-:Y:S01]  /*3cc0*/  MOV R125, RZ ;  /* 0x000000ff007d7202 */ /* 0x000fe20000000f00 */
[----:B------:R-:W-:Y:S01]  /*3cd0*/  FFMA.FTZ R87, R49, R178, R87 ;  /* 0x000000b231577223 */ /* 0x000fe20000010057 */
[----:B------:R-:W-:Y:S01]  /*3ce0*/  MOV R121, RZ ;  /* 0x000000ff00797202 */ /* 0x000fe20000000f00 */
[----:B------:R-:W-:Y:S01]  /*3cf0*/  FMUL.FTZ R158, R145, R91 ;  /* 0x0000005b919e7220 */ /* 0x000fe20000410000 */
[----:B------:R-:W-:Y:S01]  /*3d00*/  MOV R117, RZ ;  /* 0x000000ff00757202 */ /* 0x000fe20000000f00 */
[----:B------:R-:W-:Y:S01]  /*3d10*/  FFMA.FTZ R87, R48, R143, R87 ;  /* 0x0000008f30577223 */ /* 0x000fe20000010057 */
[----:B------:R-:W-:Y:S01]  /*3d20*/  MOV R113, RZ ;  /* 0x000000ff00717202 */ /* 0x000fe20000000f00 */
[----:B------:R-:W-:-:S02]  /*3d30*/  FMUL.FTZ R156, R178, R91 ;  /* 0x0000005bb29c7220 */ /* 0x000fc40000410000 */
[----:B------:R-:W-:Y:S02]  /*3d40*/  FFMA.FTZ R87, R47, R176, R87 ;  /* 0x000000b02f577223 */ /* 0x000fe40000010057 */
[----:B------:R-:W-:Y:S02]  /*3d50*/  FMUL.FTZ R154, R143, R91 ;  /* 0x0000005b8f9a7220 */ /* 0x000fe40000410000 */
[----:B------:R-:W-:Y:S02]  /*3d60*/  FFMA.FTZ R87, R46, R141, R87 ;  /* 0x0000008d2e577223 */ /* 0x000fe40000010057 */
[-C--:B------:R-:W-:Y:S02]  /*3d70*/  FMUL.FTZ R152, R176, R91.reuse ;  /* 0x0000005bb0987220 */ /* 0x080fe40000410000 */
[----:B------:R-:W-:Y:S02]  /*3d80*/  FFMA.FTZ R87, R45, R174, R87 ;  /* 0x000000ae2d577223 */ /* 0x000fe40000010057 */
[----:B------:R-:W-:-:S02]  /*3d90*/  FMUL.FTZ R150, R141, R91 ;  /* 0x0000005b8d967220 */ /* 0x000fc40000410000 */
[----:B------:R-:W-:Y:S02]  /*3da0*/  FFMA.FTZ R87, R44, R139, R87 ;  /* 0x0000008b2c577223 */ /* 0x000fe40000010057 */
[-C--:B------:R-:W-:Y:S02]  /*3db0*/  FMUL.FTZ R148, R174, R91.reuse ;  /* 0x0000005bae947220 */ /* 0x080fe40000410000 */
[----:B------:R-:W-:Y:S02]  /*3dc0*/  FFMA.FTZ R87, R43, R172, R87 ;  /* 0x000000ac2b577223 */ /* 0x000fe40000010057 */
[----:B------:R-:W-:Y:S02]  /*3dd0*/  FMUL.FTZ R146, R139, R91 ;  /* 0x0000005b8b927220 */ /* 0x000fe40000410000 */
[----:B------:R-:W-:Y:S02]  /*3de0*/  FFMA.FTZ R87, R42, R137, R87 ;  /* 0x000000892a577223 */ /* 0x000fe40000010057 */
[----:B------:R-:W-:-:S02]  /*3df0*/  FMUL.FTZ R144, R172, R91 ;  /* 0x0000005bac907220 */ /* 0x000fc40000410000 */
[----:B------:R-:W-:Y:S02]  /*3e00*/  FFMA.FTZ R87, R41, R170, R87 ;  /* 0x000000aa29577223 */ /* 0x000fe40000010057 */
[----:B------:R-:W-:Y:S02]  /*3e10*/  FMUL.FTZ R142, R137, R91 ;  /* 0x0000005b898e7220 */ /* 0x000fe40000410000 */
[----:B------:R-:W-:Y:S02]  /*3e20*/  FFMA.FTZ R87, R40, R135, R87 ;  /* 0x0000008728577223 */ /* 0x000fe40000010057 */
[-C--:B------:R-:W-:Y:S02]  /*3e30*/  FMUL.FTZ R140, R170, R91.reuse ;  /* 0x0000005baa8c7220 */ /* 0x080fe40000410000 */
[-C--:B------:R-:W-:Y:S02]  /*3e40*/  FMUL.FTZ R138, R135, R91.reuse ;  /* 0x0000005b878a7220 */ /* 0x080fe40000410000 */
[----:B------:R-:W-:-:S02]  /*3e50*/  FMUL.FTZ R136, R168, R91 ;  /* 0x0000005ba8887220 */ /* 0x000fc40000410000 */
[----:B------:R-:W-:Y:S01]  /*3e60*/  FFMA.FTZ R87, R39, R168, R87 ;  /* 0x000000a827577223 */ /* 0x000fe20000010057 */
[----:B------:R-:W-:Y:S05]  /*3e70*/  @!P0 BRA `(.L_x_2439) ;  /* 0x000026a000008947 */ /* 0x000fea0003800000 */
[----:B------:R-:W-:Y:S01]  /*3e80*/  IADD3 R124, R151, -0x1, RZ ;  /* 0xffffffff977c7810 */ /* 0x000fe20007ffe0ff */
[--C-:B------:R-:W-:Y:S01]  /*3e90*/  FADD.FTZ R109, R38, R90.reuse ;  /* 0x0000005a266d7221 */ /* 0x100fe20000010000 */
[----:B------:R-:W-:Y:S01]  /*3ea0*/  MOV R111, RZ ;  /* 0x000000ff006f7202 */ /* 0x000fe20000000f00 */
[--C-:B------:R-:W-:Y:S01]  /*3eb0*/  FADD.FTZ R19, R36, R90.reuse ;  /* 0x0000005a24137221 */ /* 0x100fe20000010000 */
[----:B------:R-:W-:Y:S01]  /*3ec0*/  LEA.HI R4, R124, R124, RZ, 0x1 ;  /* 0x0000007c7c047211 */ /* 0x000fe200078f08ff */
[--C-:B0-----:R-:W-:Y:S01]  /*3ed0*/  FADD.FTZ R107, R34, R90.reuse ;  /* 0x0000005a226b7221 */ /* 0x101fe20000010000 */
[----:B------:R-:W-:Y:S01]  /*3ee0*/  MOV R134, RZ ;  /* 0x000000ff00867202 */ /* 0x000fe20000000f00 */
[--C-:B------:R-:W-:Y:S01]  /*3ef0*/  FADD.FTZ R17, R32, R90.reuse ;  /* 0x0000005a20117221 */ /* 0x100fe20000010000 */
[----:B------:R-:W-:Y:S01]  /*3f00*/  LOP3.LUT R5, R4, 0xfffffe, RZ, 0xc0, !PT ;  /* 0x00fffffe04057812 */ /* 0x000fe200078ec0ff */
[----:B------:R-:W-:-:S02]  /*3f10*/  FADD.FTZ R105, R30, R90 ;  /* 0x0000005a1e697221 */ /* 0x000fc40000010000 */
[--C-:B------:R-:W-:Y:S01]  /*3f20*/  FADD.FTZ R7, R28, R90.reuse ;  /* 0x0000005a1c077221 */ /* 0x100fe20000010000 */
[----:B------:R-:W-:Y:S01]  /*3f30*/  IADD3 R124, R124, -R5, RZ ;  /* 0x800000057c7c7210 */ /* 0x000fe20007ffe0ff */
[--C-:B------:R-:W-:Y:S02]  /*3f40*/  FADD.FTZ R103, R26, R90.reuse ;  /* 0x0000005a1a677221 */ /* 0x100fe40000010000 */
[--C-:B------:R-:W-:Y:S02]  /*3f50*/  FADD.FTZ R5, R24, R90.reuse ;  /* 0x0000005a18057221 */ /* 0x100fe40000010000 */
[--C-:B------:R-:W-:Y:S02]  /*3f60*/  FADD.FTZ R4, R23, R90.reuse ;  /* 0x0000005a17047221 */ /* 0x100fe40000010000 */
[--C-:B------:R-:W-:Y:S02]  /*3f70*/  FADD.FTZ R122, R25, R90.reuse ;  /* 0x0000005a197a7221 */ /* 0x100fe40000010000 */
[----:B------:R-:W-:-:S02]  /*3f80*/  FADD.FTZ R120, R27, R90 ;  /* 0x0000005a1b787221 */ /* 0x000fc40000010000 */
[--C-:B------:R-:W-:Y:S02]  /*3f90*/  FADD.FTZ R118, R29, R90.reuse ;  /* 0x0000005a1d767221 */ /* 0x100fe40000010000 */
[--C-:B------:R-:W-:Y:S02]  /*3fa0*/  FADD.FTZ R116, R31, R90.reuse ;  /* 0x0000005a1f747221 */ /* 0x100fe40000010000 */
[--C-:B------:R-:W-:Y:S02]  /*3fb0*/  FADD.FTZ R114, R33, R90.reuse ;  /* 0x0000005a21727221 */ /* 0x100fe40000010000 */
[--C-:B------:R-:W-:Y:S02]  /*3fc0*/  FADD.FTZ R112, R35, R90.reuse ;  /* 0x0000005a23707221 */ /* 0x100fe40000010000 */
[----:B------:R-:W-:Y:S02]  /*3fd0*/  FADD.FTZ R110, R37, R90 ;  /* 0x0000005a256e7221 */ /* 0x000fe40000010000 */
        /* <DEDUP_REMOVED lines=16> */
.L_x_2455:
        /* <DEDUP_REMOVED lines=12> */
[C---:B------:R-:W-:Y:S01]  /*41a0*/  IMAD R16, R92.reuse, c[0x0][0x198], RZ ;  /* 0x000066005c107a24 */ /* 0x040fe200078e02ff */
[----:B------:R-:W-:Y:S01]  /*41b0*/  ISETP.NE.AND P2, PT, R85, RZ, PT ;  /* 0x000000ff5500720c */ /* 0x000fe20003f45270 */
[----:B------:R-:W-:Y:S01]  /*41c0*/  IMAD R186, R92, c[0x0][0x1b8], RZ ;  /* 0x00006e005cba7a24 */ /* 0x000fe200078e02ff */
[----:B------:R-:W-:Y:S01]  /*41d0*/  ISETP.GE.AND P0, PT, R151, 0x2, PT ;  /* 0x000000029700780c */ /* 0x000fe20003f06270 */
[----:B------:R-:W-:-:S03]  /*41e0*/  IMAD.WIDE.U32 R4, R93, c[0x0][0x1b8], RZ ;  /* 0x00006e005d047a25 */ /* 0x000fc600078e00ff */
[----:B------:R-:W-:Y:S01]  /*41f0*/  ISETP.NE.OR P0, PT, R153, RZ, !P0 ;  /* 0x000000ff9900720c */ /* 0x000fe20004705670 */
        /* <DEDUP_REMOVED lines=23> */
[----:B------:R-:W-:Y:S01]  /*4370*/  @!P2 LEA R4, R124, R111, 0x8 ;  /* 0x0000006f7c04a211 */ /* 0x000fe200078e40ff */
[----:B------:R-:W-:Y:S01]  /*4380*/  HFMA2.MMA R17, -RZ, RZ, 0, 0 ;  /* 0x00000000ff117435 */ /* 0x000fe200000001ff */
[----:B------:R-:W-:Y:S01]  /*4390*/  @!P0 IMAD R5, R16, c[0x0][0x16c], R111 ;  /* 0x00005b0010058a24 */ /* 0x000fe200078e026f */
[----:B------:R-:W-:Y:S01]  /*43a0*/  MOV R16, 0x3f800000 ;  /* 0x3f80000000107802 */ /* 0x000fe20000000f00 */
[----:B0-----:R-:W-:-:S02]  /*43b0*/  FADD.FTZ R18, R37, R90 ;  /* 0x0000005a25127221 */ /* 0x001fc40000010000 */
[--C-:B------:R-:W-:Y:S02]  /*43c0*/  FADD.FTZ R188, R36, R90.reuse ;  /* 0x0000005a24bc7221 */ /* 0x100fe40000010000 */
        /* <DEDUP_REMOVED lines=9> */
[----:B------:R-:W0:Y:S01]  /*4460*/  MUFU.EX2 R183, R183 ;  /* 0x000000b700b77308 */ /* 0x000e220000000800 */
[----:B------:R-:W-:-:S05]  /*4470*/  SHF.L.U32 R186, R4, 0x2, RZ ;  /* 0x0000000204ba7819 */ /* 0x000fca00000006ff */
[----:B0-----:R0:W-:Y:S01]  /*4480*/  STS [R186+0x14d0], R183 ;  /* 0x0014d0b7ba007388 */ /* 0x0011e20000000800 */
[----:B------:R-:W-:-:S03]  /*4490*/  @!P0 IMAD.WIDE R4, R5, 0x8, R14 ;  /* 0x0000000805048825 */ /* 0x000fc600078e020e */
[----:B------:R-:W-:Y:S01]  /*44a0*/  BAR.SYNC.DEFER_BLOCKING 0x0 ;  /* 0x0000000000007b1d */ /* 0x000fe20000010000 */
[----:B------:R-:W-:Y:S02]  /*44b0*/  FMUL.FTZ R18, R163, R18 ;  /* 0x00000012a3127220 */ /* 0x000fe40000410000 */
[----:B-1----:R-:W-:-:S03]  /*44c0*/  FMUL.FTZ R21, R188, R163 ;  /* 0x000000a3bc157220 */ /* 0x002fc60000410000 */
[----:B------:R-:W1:Y:S01]  /*44d0*/  MUFU.EX2 R20, R18 ;  /* 0x0000001200147308 */ /* 0x000e620000000800 */
[----:B------:R-:W-:Y:S02]  /*44e0*/  FMUL.FTZ R190, R163, R190 ;  /* 0x000000bea3be7220 */ /* 0x000fe40000410000 */
[----:B------:R-:W-:-:S05]  /*44f0*/  FMUL.FTZ R192, R192, R163 ;  /* 0x000000a3c0c07220 */ /* 0x000fca0000410000 */
        /* <DEDUP_REMOVED lines=8> */
[----:B------:R-:W3:Y:S01]  /*4580*/  MUFU.EX2 R192, R192 ;  /* 0x000000c000c07308 */ /* 0x000ee20000000800 */
[----:B------:R-:W-:Y:S02]  /*4590*/  FMUL.FTZ R19, R163, R4 ;  /* 0x00000004a3137220 */ /* 0x000fe40000410000 */
[--C-:B------:R-:W-:Y:S02]  /*45a0*/  FADD.FTZ R4, R28, R90.reuse ;  /* 0x0000005a1c047221 */ /* 0x100fe40000010000 */
[----:B0-----:R-:W-:Y:S02]  /*45b0*/  FADD.FTZ R186, R31, R90 ;  /* 0x0000005a1fba7221 */ /* 0x001fe40000010000 */
[----:B------:R-:W-:Y:S01]  /*45c0*/  FMUL.FTZ R173, R4, R163 ;  /* 0x000000a304ad7220 */ /* 0x000fe20000410000 */
[----:B------:R-:W0:Y:S01]  /*45d0*/  MUFU.EX2 R157, R157 ;  /* 0x0000009d009d7308 */ /* 0x000e220000000800 */
[-C--:B-1----:R-:W-:Y:S02]  /*45e0*/  FMUL.FTZ R188, R183, R20.reuse ;  /* 0x00000014b7bc7220 */ /* 0x082fe40000410000 */
[----:B------:R-:W-:-:S02]  /*45f0*/  FFMA.FTZ R4, R109, R20, R100 ;  /* 0x000000146d047223 */ /* 0x000fc40000010064 */
[----:B------:R-:W-:Y:S02]  /*4600*/  FMUL.FTZ R186, R163, R186 ;  /* 0x000000baa3ba7220 */ /* 0x000fe40000410000 */
[C---:B--2---:R-:W-:Y:S01]  /*4610*/  FMUL.FTZ R5, R21.reuse, R188 ;  /* 0x000000bc15057220 */ /* 0x044fe20000410000 */
[----:B------:R-:W1:Y:S01]  /*4620*/  MUFU.EX2 R159, R159 ;  /* 0x0000009f009f7308 */ /* 0x000e620000000800 */
[----:B------:R-:W-:Y:S02]  /*4630*/  FFMA.FTZ R4, R21, R4, R108 ;  /* 0x0000000415047223 */ /* 0x000fe4000001006c */
[----:B------:R-:W-:Y:S01]  /*4640*/  FMUL.FTZ R198, R198, R163 ;  /* 0x000000a3c6c67220 */ /* 0x000fe20000410000 */
[----:B------:R-:W-:Y:S01]  /*4650*/  ISETP.NE.AND P0, PT, R85, 0x3f, PT ;  /* 0x0000003f5500780c */ /* 0x000fe20003f05270 */
[C---:B----4-:R-:W-:Y:S02]  /*4660*/  FMUL.FTZ R5, R190.reuse, R5 ;  /* 0x00000005be057220 */ /* 0x050fe40000410000 */
[----:B------:R-:W-:Y:S01]  /*4670*/  FFMA.FTZ R4, R190, R4, R99 ;  /* 0x00000004be047223 */ /* 0x000fe20000010063 */
[----:B------:R-:W2:Y:S01]  /*4680*/  MUFU.EX2 R186, R186 ;  /* 0x000000ba00ba7308 */ /* 0x000ea20000000800 */
[----:B---3--:R-:W-:-:S02]  /*4690*/  FMUL.FTZ R188, R192, R5 ;  /* 0x00000005c0bc7220 */ /* 0x008fc40000410000 */
[----:B------:R-:W-:Y:S02]  /*46a0*/  FFMA.FTZ R4, R192, R4, R107 ;  /* 0x00000004c0047223 */ /* 0x000fe4000001006b */
[----:B------:R-:W-:-:S03]  /*46b0*/  FADD.FTZ R18, R27, R90 ;  /* 0x0000005a1b127221 */ /* 0x000fc60000010000 */
[----:B------:R-:W3:Y:S01]  /*46c0*/  MUFU.EX2 R198, R198 ;  /* 0x000000c600c67308 */ /* 0x000ee20000000800 */
[C---:B0-----:R-:W-:Y:S01]  /*46d0*/  FMUL.FTZ R188, R157.reuse, R188 ;  /* 0x000000bc9dbc7220 */ /* 0x041fe20000410000 */
[----:B------:R0:W4:Y:S01]  /*46e0*/  @P0 LDS R191, [R85.X4+0x1cd4] ;  /* 0x001cd40055bf0984 */ /* 0x0001220000004800 */
[----:B------:R-:W-:Y:S02]  /*46f0*/  FFMA.FTZ R4, R157, R4, R98 ;  /* 0x000000049d047223 */ /* 0x000fe40000010062 */
[----:B------:R-:W-:-:S03]  /*4700*/  FMUL.FTZ R18, R163, R18 ;  /* 0x00000012a3127220 */ /* 0x000fc60000410000 */
[----:B------:R-:W0:Y:S01]  /*4710*/  MUFU.EX2 R19, R19 ;  /* 0x0000001300137308 */ /* 0x000e220000000800 */
[C---:B-1----:R-:W-:Y:S02]  /*4720*/  FMUL.FTZ R5, R159.reuse, R188 ;  /* 0x000000bc9f057220 */ /* 0x042fe40000410000 */
[----:B------:R-:W-:Y:S02]  /*4730*/  FFMA.FTZ R4, R159, R4, R106 ;  /* 0x000000049f047223 */ /* 0x000fe4000001006a */
[----:B------:R-:W-:-:S03]  /*4740*/  FMUL.FTZ R212, R212, R163 ;  /* 0x000000a3d4d47220 */ /* 0x000fc60000410000 */
[----:B------:R-:W1:Y:S01]  /*4750*/  MUFU.EX2 R173, R173 ;  /* 0x000000ad00ad7308 */ /* 0x000e620000000800 */
[----:B------:R-:W-:Y:S02]  /*4760*/  FADD.FTZ R188, R24, R90 ;  /* 0x0000005a18bc7221 */ /* 0x000fe40000010000 */
[C---:B--2---:R-:W-:Y:S02]  /*4770*/  FMUL.FTZ R5, R186.reuse, R5 ;  /* 0x00000005ba057220 */ /* 0x044fe40000410000 */
[----:B------:R-:W-:-:S03]  /*4780*/  FFMA.FTZ R4, R186, R4, R97 ;  /* 0x00000004ba047223 */ /* 0x000fc60000010061 */
[----:B------:R-:W2:Y:S01]  /*4790*/  MUFU.EX2 R18, R18 ;  /* 0x0000001200127308 */ /* 0x000ea20000000800 */
[----:B------:R-:W-:Y:S02]  /*47a0*/  FMUL.FTZ R161, R163, R194 ;  /* 0x000000c2a3a17220 */ /* 0x000fe40000410000 */
[----:B------:R-:W-:Y:S02]  /*47b0*/  FMUL.FTZ R187, R188, R163 ;  /* 0x000000a3bcbb7220 */ /* 0x000fe40000410000 */
[C---:B---3--:R-:W-:Y:S02]  /*47c0*/  FMUL.FTZ R188, R198.reuse, R5 ;  /* 0x00000005c6bc7220 */ /* 0x048fe40000410000 */
[----:B------:R-:W-:Y:S01]  /*47d0*/  FFMA.FTZ R4, R198, R4, R105 ;  /* 0x00000004c6047223 */ /* 0x000fe20000010069 */
[----:B------:R-:W3:Y:S01]  /*47e0*/  MUFU.EX2 R212, R212 ;  /* 0x000000d400d47308 */ /* 0x000ee20000000800 */
[C---:B0-----:R-:W-:Y:S02]  /*47f0*/  FMUL.FTZ R194, R19.reuse, R188 ;  /* 0x000000bc13c27220 */ /* 0x041fe40000410000 */
[----:B------:R-:W-:-:S02]  /*4800*/  FFMA.FTZ R4, R19, R4, R96 ;  /* 0x0000000413047223 */ /* 0x000fc40000010060 */
        /* <DEDUP_REMOVED lines=8> */
[C---:B---3--:R-:W-:Y:S02]  /*4890*/  FMUL.FTZ R194, R212.reuse, R5 ;  /* 0x00000005d4c27220 */ /* 0x048fe40000410000 */
[----:B------:R-:W-:Y:S02]  /*48a0*/  FFMA.FTZ R4, R212, R4, R103 ;  /* 0x00000004d4047223 */ /* 0x000fe40000010067 */
[C---:B0-----:R-:W-:Y:S02]  /*48b0*/  FMUL.FTZ R194, R161.reuse, R194 ;  /* 0x000000c2a1c27220 */ /* 0x041fe40000410000 */
[----:B------:R-:W-:Y:S02]  /*48c0*/  FFMA.FTZ R4, R161, R4, R94 ;  /* 0x00000004a1047223 */ /* 0x000fe4000001005e */
[C---:B-1----:R-:W-:Y:S02]  /*48d0*/  FMUL.FTZ R5, R187.reuse, R194 ;  /* 0x000000c2bb057220 */ /* 0x042fe40000410000 */
[----:B------:R-:W-:-:S02]  /*48e0*/  FFMA.FTZ R163, R187, R4, R102 ;  /* 0x00000004bba37223 */ /* 0x000fc40000010066 */
[----:B------:R-:W-:Y:S02]  /*48f0*/  FMUL.FTZ R7, R6, R7 ;  /* 0x0000000706077220 */ /* 0x000fe40000410000 */
[C---:B--2---:R-:W-:Y:S02]  /*4900*/  FMUL.FTZ R4, R188.reuse, R5 ;  /* 0x00000005bc047220 */ /* 0x044fe40000410000 */
[----:B------:R-:W-:Y:S01]  /*4910*/  FFMA.FTZ R5, R188, R163, R101 ;  /* 0x000000a3bc057223 */ /* 0x000fe20000010065 */
[----:B------:R-:W-:Y:S05]  /*4920*/  @P0 BRA `(.L_x_2441) ;  /* 0x0000008000000947 */ /* 0x000fea0003800000 */
[----:B----4-:R-:W-:Y:S02]  /*4930*/  ISETP.NE.AND P0, PT, R151, c[0x0][0x174], PT ;  /* 0x00005d0097007a0c */ /* 0x010fe40003f05270 */
[----:B------:R-:W-:-:S11]  /*4940*/  MOV R191, 0x3f800000 ;  /* 0x3f80000000bf7802 */ /* 0x000fd60000000f00 */
[----:B------:R-:W-:-:S04]  /*4950*/  @P0 IADD3 R163, -R77, c[0x0][0x174], RZ ;  /* 0x00005d004da30a10 */ /* 0x000fc80007ffe1ff */
[----:B------:R-:W-:-:S04]  /*4960*/  @P0 LEA.HI R6, R163, R163, RZ, 0x1 ;  /* 0x000000a3a3060211 */ /* 0x000fc800078f08ff */
[----:B------:R-:W-:-:S04]  /*4970*/  @P0 LOP3.LUT R6, R6, 0xfffffe, RZ, 0xc0, !PT ;  /* 0x00fffffe06060812 */ /* 0x000fc800078ec0ff */
[----:B------:R-:W-:-:S04]  /*4980*/  @P0 IADD3 R6, -R6, R163, RZ ;  /* 0x000000a306060210 */ /* 0x000fc80007ffe1ff */
[----:B------:R-:W-:-:S05]  /*4990*/  @P0 LEA R6, R6, R111, 0x8 ;  /* 0x0000006f06060211 */ /* 0x000fca00078e40ff */
[----:B------:R0:W1:Y:S02]  /*49a0*/  @P0 LDS R191, [R6.X4+0x14d0] ;  /* 0x0014d00006bf0984 */ /* 0x0000640000004800 */
.L_x_2441:
[----:B----4-:R-:W-:Y:S05]  /*49b0*/  BSYNC B0 ;  /* 0x0000000000007941 */ /* 0x010fea0003800000 */
.L_x_2440:
        /* <DEDUP_REMOVED lines=21> */
[----:B0-2---:R-:W0:Y:S02]  /*4b10*/  LDS.128 R4, [R85.X16+0x10c0] ;  /* 0x0010c00055047984 */ /* 0x005e24000000cc00 */
[----:B0-----:R-:W-:-:S02]  /*4b20*/  FFMA.FTZ R7, R5, R6, R7 ;  /* 0x0000000605077223 */ /* 0x001fc40000010007 */
[----:B------:R-:W-:Y:S01]  /*4b30*/  FMUL.FTZ R6, R4, R6 ;  /* 0x0000000604067220 */ /* 0x000fe20000410000 */
[----:B------:R-:W-:Y:S05]  /*4b40*/  BRA.DIV ~URZ, `(.L_x_2444) ;  /* 0x000033027f007947 */ /* 0x000fea000b800000 */
[----:B------:R0:W2:Y:S02]  /*4b50*/  SHFL.UP PT, R175, R6, 0x1, RZ ;  /* 0x0420000006af7989 */ /* 0x0000a400000e00ff */
.L_x_2467:
        /* <DEDUP_REMOVED lines=24> */
.L_x_2468:
[----:B------:R-:W-:Y:S02]  /*4ce0*/  ISETP.GE.AND P0, PT, R84, 0x10, PT ;  /* 0x000000105400780c */ /* 0x000fe40003f06270 */
[----:B0-----:R-:W-:-:S11]  /*4cf0*/  MOV R7, R175 ;  /* 0x000000af00077202 */ /* 0x001fd60000000f00 */
        /* <DEDUP_REMOVED lines=8> */
[----:B-1---5:R-:W-:Y:S05]  /*4d80*/  CALL.REL.NOINC `($__internal_100_$__cuda_sm70_shflsync_idx_p) ;  /* 0x00003fb000007944 */ /* 0x022fea0003c00000 */
.L_x_2446:
[----:B------:R-:W-:Y:S05]  /*4d90*/  BRA.CONV ~URZ, `(.L_x_2447) ;  /* 0x000000637f007947 */ /* 0x000fea000b800000 */
[----:B-1----:R-:W-:Y:S01]  /*4da0*/  HFMA2.MMA R201, -RZ, RZ, 0, 1.847743988037109375e-06 ;  /* 0x0000001fffc97435 */ /* 0x002fe200000001ff */
[----:B0-----:R-:W-:-:S02]  /*4db0*/  MOV R203, R7 ;  /* 0x0000000700cb7202 */ /* 0x001fc40000000f00 */
[----:B------:R-:W-:Y:S02]  /*4dc0*/  MOV R224, 0x1f ;  /* 0x0000001f00e07802 */ /* 0x000fe40000000f00 */
[----:B------:R-:W-:Y:S02]  /*4dd0*/  MOV R226, 0xffffffff ;  /* 0xffffffff00e27802 */ /* 0x000fe40000000f00 */
[----:B------:R-:W-:Y:S02]  /*4de0*/  MOV R4, 0x4e00 ;  /* 0x00004e0000047802 */ /* 0x000fe40000000f00 */
[----:B-----5:R-:W-:Y:S05]  /*4df0*/  CALL.REL.NOINC `($__internal_100_$__cuda_sm70_shflsync_idx_p) ;  /* 0x00003f4000007944 */ /* 0x020fea0003c00000 */
.L_x_2447:
[----:B------:R-:W-:Y:S05]  /*4e00*/  BRA.DIV ~URZ, `(.L_x_2448) ;  /* 0x000035827f007947 */ /* 0x000fea000b800000 */
[----:B-----5:R-:W2:Y:S04]  /*4e10*/  SHFL.IDX PT, R16, R16, RZ, 0x1f ;  /* 0x00001fff10107589 */ /* 0x020ea800000e0000 */
[----:B------:R3:W4:Y:S04]  /*4e20*/  SHFL.IDX PT, R5, R17, RZ, 0x1f ;  /* 0x00001fff11057589 */ /* 0x00072800000e0000 */
[----:B------:R3:W0:Y:S04]  /*4e30*/  SHFL.UP PT, R175, R177, 0x1, RZ ;  /* 0x04200000b1af7989 */ /* 0x00062800000e00ff */
[----:B------:R3:W1:Y:S02]  /*4e40*/  SHFL.UP PT, R204, R7, 0x1, RZ ;  /* 0x0420000007cc7989 */ /* 0x00066400000e00ff */
.L_x_2469:
[----:B---3--:R-:W3:Y:S01]  /*4e50*/  LDS.64 R6, [R85.X16+0x10c0] ;  /* 0x0010c00055067984 */ /* 0x008ee2000000ca00 */
[----:B--2---:R-:W-:Y:S01]  /*4e60*/  MOV R4, R16 ;  /* 0x0000001000047202 */ /* 0x004fe20000000f00 */
[----:B01--4-:R-:W-:-:S04]  /*4e70*/  @P2 FFMA.FTZ R5, R5, R175, R204 ;  /* 0x000000af05052223 */ /* 0x013fc800000100cc */
[----:B------:R-:W-:Y:S02]  /*4e80*/  @P2 FMUL.FTZ R4, R4, R175 ;  /* 0x000000af04042220 */ /* 0x000fe40000410000 */
[C---:B---3--:R-:W-:Y:S02]  /*4e90*/  FFMA.FTZ R7, R6.reuse, R5, R7 ;  /* 0x0000000506077223 */ /* 0x048fe40000010007 */
[----:B------:R-:W-:-:S05]  /*4ea0*/  FMUL.FTZ R6, R6, R4 ;  /* 0x0000000406067220 */ /* 0x000fca0000410000 */
[----:B------:R0:W-:Y:S02]  /*4eb0*/  STS.128 [R85.X16+0x10c0], R4 ;  /* 0x0010c00455007388 */ /* 0x0001e4000000cc00 */
.L_x_2443:
[----:B--2---:R-:W-:Y:S05]  /*4ec0*/  BSYNC B0 ;  /* 0x0000000000007941 */ /* 0x004fea0003800000 */
.L_x_2442:
[----:B------:R-:W-:Y:S01]  /*4ed0*/  WARPSYNC 0xffffffff ;  /* 0xffffffff00007948 */ /* 0x000fe20003800000 */
[----:B------:R-:W-:Y:S01]  /*4ee0*/  BAR.SYNC.DEFER_BLOCKING 0x0 ;  /* 0x0000000000007b1d */ /* 0x000fe20000010000 */
[C---:B01----:R-:W-:Y:S01]  /*4ef0*/  FMUL.FTZ R6, R188.reuse, R191 ;  /* 0x000000bfbc067220 */ /* 0x043fe20000410000 */
[----:B------:R-:W-:Y:S01]  /*4f00*/  ISETP.GE.AND P0, PT, R151, c[0x0][0x174], PT ;  /* 0x00005d0097007a0c */ /* 0x000fe20003f06270 */
[----:B------:R-:W-:Y:S01]  /*4f10*/  FFMA.FTZ R5, R188, R218, R193 ;  /* 0x000000dabc057223 */ /* 0x000fe200000100c1 */
[----:B-----5:R-:W-:Y:S01]  /*4f20*/  HFMA2.MMA R17, -RZ, RZ, 0, 0 ;  /* 0x00000000ff117435 */ /* 0x020fe200000001ff */
[----:B------:R-:W-:Y:S01]  /*4f30*/  FMUL.FTZ R6, R187, R6 ;  /* 0x00000006bb067220 */ /* 0x000fe20000410000 */
[----:B------:R-:W-:Y:S01]  /*4f40*/  ISETP.NE.OR P0, PT, R153, RZ, P0 ;  /* 0x000000ff9900720c */ /* 0x000fe20000705670 */
        /* <DEDUP_REMOVED lines=15> */
[----:B------:R-:W-:Y:S01]  /*5040*/  FMUL.FTZ R7, R19, R6 ;  /* 0x0000000613077220 */ /* 0x000fe20000410000 */
        /* <DEDUP_REMOVED lines=42> */
[C---:B------:R-:W-:Y:S02]  /*52f0*/  ISETP.GE.U32.AND P0, PT, R153.reuse, 0x10, PT ;  /* 0x000000109900780c */ /* 0x040fe40003f06070 */
[----:B------:R-:W-:-:S02]  /*5300*/  ISETP.GE.U32.AND P2, PT, R153, 0x18, PT ;  /* 0x000000189900780c */ /* 0x000fc40003f46070 */
[C---:B------:R-:W-:Y:S02]  /*5310*/  ISETP.GE.U32.AND P3, PT, R153.reuse, 0x1c, PT ;  /* 0x0000001c9900780c */ /* 0x040fe40003f66070 */
[C---:B------:R-:W-:Y:S02]  /*5320*/  ISETP.GE.U32.AND P4, PT, R153.reuse, 0x1e, PT ;  /* 0x0000001e9900780c */ /* 0x040fe40003f86070 */
[----:B------:R-:W-:Y:S01]  /*5330*/  ISETP.NE.AND P5, PT, R153, 0x1f, PT ;  /* 0x0000001f9900780c */ /* 0x000fe20003fa5270 */
[C---:B0-----:R-:W-:Y:S02]  /*5340*/  FFMA.FTZ R7, R4.reuse, R7, R5 ;  /* 0x0000000704077223 */ /* 0x041fe40000010005 */
[----:B------:R-:W-:Y:S01]  /*5350*/  FMUL.FTZ R6, R4, R6 ;  /* 0x0000000604067220 */ /* 0x000fe20000410000 */
[----:B------:R-:W-:Y:S07]  /*5360*/  BRA.DIV ~URZ, `(.L_x_2451) ;  /* 0x000031f27f007947 */ /* 0x000fee000b800000 */
[----:B------:R0:W1:Y:S02]  /*5370*/  SHFL.DOWN PT, R195, R6, 0x1, 0x1f ;  /* 0x08201f0006c37f89 */ /* 0x00006400000e0000 */
.L_x_2470:
        /* <DEDUP_REMOVED lines=26> */
.L_x_2471:
        /* <DEDUP_REMOVED lines=11> */
.L_x_2450:
[----:B-12---:R-:W-:Y:S05]  /*55d0*/  BSYNC B0 ;  /* 0x0000000000007941 */ /* 0x006fea0003800000 */
.L_x_2449:
[----:B------:R-:W-:Y:S01]  /*55e0*/  WARPSYNC 0xffffffff ;  /* 0xffffffff00007948 */ /* 0x000fe20003800000 */
[----:B------:R-:W-:Y:S01]  /*55f0*/  BAR.SYNC.DEFER_BLOCKING 0x0 ;  /* 0x0000000000007b1d */ /* 0x000fe20000010000 */
[--C-:B------:R-:W-:Y:S01]  /*5600*/  FADD.FTZ R195, R37, R90.reuse ;  /* 0x0000005a25c37221 */ /* 0x100fe20000010000 */
[----:B------:R-:W-:Y:S01]  /*5610*/  ISETP.GT.AND P0, PT, R84, 0x1e, PT ;  /* 0x0000001e5400780c */ /* 0x000fe20003f04270 */
[----:B0-----:R-:W-:Y:S01]  /*5620*/  FFMA.FTZ R6, R184, R183, RZ ;  /* 0x000000b7b8067223 */ /* 0x001fe200000100ff */
[C---:B------:R-:W-:Y:S01]  /*5630*/  ISETP.GT.AND P2, PT, R84.reuse, 0x1d, PT ;  /* 0x0000001d5400780c */ /* 0x040fe20003f44270 */
[----:B------:R-:W-:Y:S01]  /*5640*/  FMUL.FTZ R197, R53, R195 ;  /* 0x000000c335c57220 */ /* 0x000fe20000410000 */
[----:B------:R-:W-:Y:S01]  /*5650*/  ISETP.GT.AND P3, PT, R84, 0x1b, PT ;  /* 0x0000001b5400780c */ /* 0x000fe20003f64270 */
[----:B------:R-:W-:Y:S01]  /*5660*/  FADD.FTZ R213, R23, R90 ;  /* 0x0000005a17d57221 */ /* 0x000fe20000010000 */
[----:B------:R-:W-:Y:S01]  /*5670*/  BSSY B0, `(.L_x_2453) ;  /* 0x00000e6000007945 */ /* 0x000fe20003800000 */
[----:B------:R-:W-:-:S02]  /*5680*/  FFMA.FTZ R209, R20, R183, R197 ;  /* 0x000000b714d17223 */ /* 0x000fc400000100c5 */
[----:B------:R-:W-:Y:S02]  /*5690*/  FADD.FTZ R222, R28, R90 ;  /* 0x0000005a1cde7221 */ /* 0x000fe40000010000 */
[----:B------:R-:W-:-:S04]  /*56a0*/  FFMA.FTZ R220, R182, R209, R6 ;  /* 0x000000d1b6dc7223 */ /* 0x000fc80000010006 */
[----:B------:R-:W-:Y:S01]  /*56b0*/  FFMA.FTZ R220, R147, R177, R220 ;  /* 0x000000b193dc7223 */ /* 0x000fe200000100dc */
[----:B------:R-:W0:Y:S04]  /*56c0*/  LDS R4, [R85.X8+0x12d4] ;  /* 0x0012d40055047984 */ /* 0x000e280000008800 */
[----:B------:R-:W-:Y:S01]  /*56d0*/  @!P1 STS.64 [R111.X8+0x1dd0], R16 ;  /* 0x001dd0106f009388 */ /* 0x000fe20000008a00 */
[----:B0-----:R-:W-:Y:S02]  /*56e0*/  FFMA.FTZ R4, R4, R191, R218 ;  /* 0x000000bf04047223 */ /* 0x001fe400000100da */
[----:B------:R-:W-:Y:S02]  /*56f0*/  FADD.FTZ R218, R35, R90 ;  /* 0x0000005a23da7221 */ /* 0x000fe40000010000 */
[----:B------:R-:W-:-:S02]  /*5700*/  FFMA.FTZ R5, R188, R4, R193 ;  /* 0x00000004bc057223 */ /* 0x000fc400000100c1 */
[----:B------:R-:W-:Y:S02]  /*5710*/  FMUL.FTZ R193, R51, R218 ;  /* 0x000000da33c17220 */ /* 0x000fe40000410000 */
[----:B------:R-:W-:Y:S02]  /*5720*/  FFMA.FTZ R6, R187, R5, R216 ;  /* 0x00000005bb067223 */ /* 0x000fe400000100d8 */
[----:B------:R-:W-:Y:S02]  /*5730*/  FADD.FTZ R216, R33, R90 ;  /* 0x0000005a21d87221 */ /* 0x000fe40000010000 */
[----:B------:R-:W-:Y:S02]  /*5740*/  FFMA.FTZ R7, R161, R6, R214 ;  /* 0x00000006a1077223 */ /* 0x000fe400000100d6 */
        /* <DEDUP_REMOVED lines=26> */
[----:B------:R-:W-:Y:S02]  /*58f0*/  FADD.FTZ R159, R25, R90 ;  /* 0x0000005a199f7221 */ /* 0x000fe40000010000 */
[-C--:B------:R-:W-:Y:S02]  /*5900*/  FFMA.FTZ R203, R18, R179.reuse, R186 ;  /* 0x000000b312cb7223 */ /* 0x080fe400000100ba */
[----:B------:R-:W-:Y:S02]  /*5910*/  FFMA.FTZ R220, R139, R179, R220 ;  /* 0x000000b38bdc7223 */ /* 0x000fe400000100dc */
[----:B------:R-:W-:Y:S02]  /*5920*/  FFMA.FTZ R192, R192, R157, R169 ;  /* 0x0000009dc0c07223 */ /* 0x000fe400000100a9 */
[----:B------:R-:W-:Y:S02]  /*5930*/  FMUL.FTZ R194, R41, R159 ;  /* 0x0000009f29c27220 */ /* 0x000fe40000410000 */
[----:B------:R-:W-:-:S02]  /*5940*/  FFMA.FTZ R220, R172, R203, R220 ;  /* 0x000000cbacdc7223 */ /* 0x000fc400000100dc */
[----:B------:R-:W-:Y:S02]  /*5950*/  FFMA.FTZ R167, R190, R192, R167 ;  /* 0x000000c0bea77223 */ /* 0x000fe400000100a7 */
[-C--:B------:R-:W-:Y:S02]  /*5960*/  FFMA.FTZ R215, R161, R210.reuse, R194 ;  /* 0x000000d2a1d77223 */ /* 0x080fe400000100c2 */
[----:B------:R-:W-:Y:S02]  /*5970*/  FFMA.FTZ R220, R137, R210, R220 ;  /* 0x000000d289dc7223 */ /* 0x000fe400000100dc */
[----:B------:R-:W-:Y:S02]  /*5980*/  FFMA.FTZ R196, R21, R167, R196 ;  /* 0x000000a715c47223 */ /* 0x000fe400000100c4 */
[----:B------:R-:W-:Y:S02]  /*5990*/  FMUL.FTZ R190, R39, R213 ;  /* 0x000000d527be7220 */ /* 0x000fe40000410000 */
[----:B------:R-:W-:-:S02]  /*59a0*/  FFMA.FTZ R220, R170, R215, R220 ;  /* 0x000000d7aadc7223 */ /* 0x000fc400000100dc */
[----:B------:R-:W-:Y:S02]  /*59b0*/  FFMA.FTZ R20, R20, R196, R165 ;  /* 0x000000c414147223 */ /* 0x000fe400000100a5 */
[----:B------:R-:W-:Y:S02]  /*59c0*/  FADD.FTZ R19, R38, R90 ;  /* 0x0000005a26137221 */ /* 0x000fe40000010000 */
[-C--:B------:R-:W-:Y:S02]  /*59d0*/  FFMA.FTZ R217, R188, R181.reuse, R190 ;  /* 0x000000b5bcd97223 */ /* 0x080fe400000100be */
[----:B------:R-:W-:Y:S02]  /*59e0*/  FFMA.FTZ R220, R135, R181, R220 ;  /* 0x000000b587dc7223 */ /* 0x000fe400000100dc */
[----:B------:R-:W-:Y:S02]  /*59f0*/  FADD.FTZ R18, -R109, R183 ;  /* 0x000000b76d127221 */ /* 0x000fe40000010100 */
[----:B------:R-:W-:-:S02]  /*5a00*/  FMUL.FTZ R19, R19, R20 ;  /* 0x0000001413137220 */ /* 0x000fc40000410000 */
[----:B------:R-:W-:Y:S02]  /*5a10*/  FFMA.FTZ R165, R168, R217, R220 ;  /* 0x000000d9a8a57223 */ /* 0x000fe400000100dc */
[----:B------:R-:W-:Y:S02]  /*5a20*/  FADD.FTZ R21, -R197, R209 ;  /* 0x000000d1c5157221 */ /* 0x000fe40000010100 */
[----:B------:R-:W-:Y:S01]  /*5a30*/  FADD.FTZ R220, R36, R90 ;  /* 0x0000005a24dc7221 */ /* 0x000fe20000010000 */
[----:B------:R-:W0:Y:S01]  /*5a40*/  SHFL.DOWN PT, R214, R165, 0x1, 0x1f ;  /* 0x08201f00a5d67f89 */ /* 0x000e2200000e0000 */
[----:B------:R-:W-:Y:S02]  /*5a50*/  FMUL.FTZ R195, R196, R195 ;  /* 0x000000c3c4c37220 */ /* 0x000fe40000410000 */
[----:B------:R-:W-:Y:S02]  /*5a60*/  FFMA.FTZ R188, R19, R18, RZ ;  /* 0x0000001213bc7223 */ /* 0x000fe400000100ff */
[----:B------:R-:W-:-:S02]  /*5a70*/  FADD.FTZ R177, -R108, R177 ;  /* 0x000000b16cb17221 */ /* 0x000fc40000010100 */
[----:B------:R-:W-:Y:S02]  /*5a80*/  FMUL.FTZ R161, R220, R167 ;  /* 0x000000a7dca17220 */ /* 0x000fe40000410000 */
[----:B------:R-:W-:Y:S02]  /*5a90*/  FFMA.FTZ R188, R195, R21, R188 ;  /* 0x00000015c3bc7223 */ /* 0x000fe400000100bc */
[----:B------:R-:W-:Y:S02]  /*5aa0*/  FADD.FTZ R193, -R193, R205 ;  /* 0x000000cdc1c17221 */ /* 0x000fe40000010100 */
[----:B------:R-:W-:Y:S02]  /*5ab0*/  FADD.FTZ R220, R34, R90 ;  /* 0x0000005a22dc7221 */ /* 0x000fe40000010000 */
        /* <DEDUP_REMOVED lines=19> */
[----:B0-----:R-:W-:-:S02]  /*5bf0*/  @!P0 FADD.FTZ R165, R165, R214 ;  /* 0x000000d6a5a58221 */ /* 0x001fc40000010000 */
[----:B------:R-:W-:Y:S02]  /*5c00*/  FADD.FTZ R201, -R201, R211 ;  /* 0x000000d3c9c97221 */ /* 0x000fe40000010100 */
[----:B------:R-:W-:Y:S01]  /*5c10*/  FMUL.FTZ R173, R208, R173 ;  /* 0x000000add0ad7220 */ /* 0x000fe20000410000 */
[----:B------:R-:W0:Y:S01]  /*5c20*/  SHFL.DOWN PT, R220, R165, 0x2, 0x1f ;  /* 0x08401f00a5dc7f89 */ /* 0x000e2200000e0000 */
[----:B------:R-:W-:Y:S02]  /*5c30*/  FFMA.FTZ R214, R197, R204, R188 ;  /* 0x000000ccc5d67223 */ /* 0x000fe400000100bc */
[----:B------:R-:W-:Y:S02]  /*5c40*/  FADD.FTZ R179, -R104, R179 ;  /* 0x000000b368b37221 */ /* 0x000fe40000010100 */
[----:B------:R-:W-:Y:S02]  /*5c50*/  FMUL.FTZ R188, R222, R185 ;  /* 0x000000b9debc7220 */ /* 0x000fe40000410000 */
        /* <DEDUP_REMOVED lines=19> */
[----:B------:R-:W-:Y:S02]  /*5d90*/  FFMA.FTZ R159, R213, R217, R214 ;  /* 0x000000d9d59f7223 */ /* 0x000fe400000100d6 */
[----:B------:R-:W-:Y:S01]  /*5da0*/  FADD.FTZ R138, R181, R138 ;  /* 0x0000008ab58a7221 */ /* 0x000fe20000010000 */
[----:B------:R-:W0:Y:S01]  /*5db0*/  SHFL.DOWN PT, R190, R165, 0x4, 0x1f ;  /* 0x08801f00a5be7f89 */ /* 0x000e2200000e0000 */
[----:B------:R-:W-:Y:S02]  /*5dc0*/  FMUL.FTZ R181, R149, R6 ;  /* 0x0000000695b57220 */ /* 0x000fe40000410000 */
[----:B------:R-:W-:Y:S01]  /*5dd0*/  FADD.FTZ R136, R213, R136 ;  /* 0x00000088d5887221 */ /* 0x000fe20000010000 */
[----:B------:R-:W1:Y:S01]  /*5de0*/  SHFL.DOWN PT, R186, R159, 0x1, 0x1f ;  /* 0x08201f009fba7f89 */ /* 0x000e6200000e0000 */
[----:B------:R-:W-:Y:S02]  /*5df0*/  FMUL.FTZ R181, R181, R194 ;  /* 0x000000c2b5b57220 */ /* 0x000fe40000410000 */
[----:B------:R-:W-:-:S02]  /*5e00*/  FADD.FTZ R140, R207, R140 ;  /* 0x0000008ccf8c7221 */ /* 0x000fc40000010000 */
[----:B------:R-:W-:Y:S02]  /*5e10*/  FFMA.FTZ R181, R41, R6, R181 ;  /* 0x0000000629b57223 */ /* 0x000fe400000100b5 */
        /* <DEDUP_REMOVED lines=19> */
[----:B0-----:R-:W-:-:S02]  /*5f50*/  @!P0 FADD.FTZ R165, R165, R190 ;  /* 0x000000bea5a58221 */ /* 0x001fc40000010000 */
[----:B-1----:R-:W-:-:S03]  /*5f60*/  @!P2 FADD.FTZ R159, R159, R186 ;  /* 0x000000ba9f9fa221 */ /* 0x002fc60000010000 */
[----:B------:R-:W-:Y:S01]  /*5f70*/  SHFL.DOWN PT, R210, R165, 0x10, 0x1f ;  /* 0x0a001f00a5d27f89 */ /* 0x000fe200000e0000 */
[CC--:B------:R-:W-:Y:S01]  /*5f80*/  FMUL.FTZ R186, R149.reuse, R4.reuse ;  /* 0x0000000495ba7220 */ /* 0x0c0fe20000410000 */
[----:B------:R-:W-:Y:S02]  /*5f90*/  ISETP.GT.AND P2, PT, R84, 0xf, PT ;  /* 0x0000000f5400780c */ /* 0x000fe40003f44270 */
[----:B------:R-:W0:Y:S01]  /*5fa0*/  SHFL.DOWN PT, R190, R159, 0x4, 0x1f ;  /* 0x08801f009fbe7f89 */ /* 0x000e2200000e0000 */
[----:B------:R-:W-:Y:S02]  /*5fb0*/  FMUL.FTZ R217, R186, R217 ;  /* 0x000000d9bad97220 */ /* 0x000fe40000410000 */
[----:B------:R-:W-:Y:S02]  /*5fc0*/  FMUL.FTZ R186, R149, R5 ;  /* 0x0000000595ba7220 */ /* 0x000fe40000410000 */
[----:B------:R-:W-:Y:S02]  /*5fd0*/  FFMA.FTZ R217, R39, R4, R217 ;  /* 0x0000000427d97223 */ /* 0x000fe400000100d9 */
[----:B------:R-:W-:-:S02]  /*5fe0*/  FMUL.FTZ R4, R149, R7 ;  /* 0x0000000795047220 */ /* 0x000fc40000410000 */
[----:B------:R-:W-:Y:S02]  /*5ff0*/  FMUL.FTZ R186, R186, R209 ;  /* 0x000000d1baba7220 */ /* 0x000fe40000410000 */
[----:B------:R-:W-:Y:S02]  /*6000*/  FMUL.FTZ R205, R4, R205 ;  /* 0x000000cd04cd7220 */ /* 0x000fe40000410000 */
[C---:B------:R-:W-:Y:S02]  /*6010*/  FMUL.FTZ R4, R149.reuse, R212 ;  /* 0x000000d495047220 */ /* 0x040fe40000410000 */
[----:B------:R-:W-:Y:S02]  /*6020*/  FFMA.FTZ R6, R42, R7, R205 ;  /* 0x000000072a067223 */ /* 0x000fe400000100cd */
[----:B------:R-:W-:Y:S02]  /*6030*/  FMUL.FTZ R203, R4, R203 ;  /* 0x000000cb04cb7220 */ /* 0x000fe40000410000 */
[----:B------:R-:W-:-:S02]  /*6040*/  FMUL.FTZ R4, R149, R185 ;  /* 0x000000b995047220 */ /* 0x000fc40000410000 */
[----:B------:R-:W-:Y:S02]  /*6050*/  FADD.FTZ R131, R6, R131 ;  /* 0x0000008306837221 */ /* 0x000fe40000010000 */
[----:B------:R-:W-:Y:S02]  /*6060*/  FMUL.FTZ R179, R4, R179 ;  /* 0x000000b304b37220 */ /* 0x000fe40000410000 */
[----:B0-----:R-:W-:Y:S02]  /*6070*/  @!P3 FADD.FTZ R159, R159, R190 ;  /* 0x000000be9f9fb221 */ /* 0x001fe40000010000 */
[----:B------:R-:W-:Y:S02]  /*6080*/  FMUL.FTZ R4, R149, R208 ;  /* 0x000000d095047220 */ /* 0x000fe40000410000 */
[----:B------:R-:W-:Y:S01]  /*6090*/  FFMA.FTZ R6, R44, R185, R179 ;  /* 0x000000b92c067223 */ /* 0x000fe200000100b3 */
[----:B------:R-:W0:Y:S01]  /*60a0*/  SHFL.DOWN PT, R190, R159, 0x8, 0x1f ;  /* 0x09001f009fbe7f89 */ /* 0x000e2200000e0000 */
[----:B------:R-:W-:-:S02]  /*60b0*/  FMUL.FTZ R201, R4, R201 ;  /* 0x000000c904c97220 */ /* 0x000fc40000410000 */
[C---:B------:R-:W-:Y:S02]  /*60c0*/  FMUL.FTZ R4, R149.reuse, R198 ;  /* 0x000000c695047220 */ /* 0x040fe40000410000 */
[----:B------:R-:W-:Y:S02]  /*60d0*/  FADD.FTZ R129, R6, R129 ;  /* 0x0000008106817221 */ /* 0x000fe40000010000 */
[----:B------:R-:W-:Y:S02]  /*60e0*/  FMUL.FTZ R189, R4, R189 ;  /* 0x000000bd04bd7220 */ /* 0x000fe40000410000 */
[----:B------:R-:W-:Y:S02]  /*60f0*/  FMUL.FTZ R4, R149, R163 ;  /* 0x000000a395047220 */ /* 0x000fe40000410000 */
[----:B------:R-:W-:Y:S02]  /*6100*/  FFMA.FTZ R186, R40, R5, R186 ;  /* 0x0000000528ba7223 */ /* 0x000fe400000100ba */
[----:B------:R-:W-:-:S02]  /*6110*/  FMUL.FTZ R175, R4, R175 ;  /* 0x000000af04af7220 */ /* 0x000fc40000410000 */
[----:B------:R-:W-:Y:S02]  /*6120*/  FMUL.FTZ R5, R149, R202 ;  /* 0x000000ca95057220 */ /* 0x000fe40000410000 */
[----:B------:R-:W-:Y:S02]  /*6130*/  FFMA.FTZ R6, R48, R163, R175 ;  /* 0x000000a330067223 */ /* 0x000fe400000100af */
[----:B------:R-:W-:Y:S02]  /*6140*/  FMUL.FTZ R5, R5, R204 ;  /* 0x000000cc05057220 */ /* 0x000fe40000410000 */
[----:B------:R-:W-:Y:S02]  /*6150*/  FADD.FTZ R125, R6, R125 ;  /* 0x0000007d067d7221 */ /* 0x000fe40000010000 */
[----:B------:R-:W-:Y:S02]  /*6160*/  FMUL.FTZ R6, R149, R192 ;  /* 0x000000c095067220 */ /* 0x000fe40000410000 */
[----:B0-----:R-:W-:Y:S01]  /*6170*/  @!P0 FADD.FTZ R159, R159, R190 ;  /* 0x000000be9f9f8221 */ /* 0x001fe20000010000 */
[----:B------:R-:W-:Y:S01]  /*6180*/  ISETP.NE.AND P0, PT, R84, RZ, PT ;  /* 0x000000ff5400720c */ /* 0x000fe20003f05270 */
[----:B------:R-:W-:-:S02]  /*6190*/  FMUL.FTZ R193, R6, R193 ;  /* 0x000000c106c17220 */ /* 0x000fc40000410000 */
[C---:B------:R-:W-:Y:S01]  /*61a0*/  FMUL.FTZ R4, R149.reuse, R200 ;  /* 0x000000c895047220 */ /* 0x040fe20000410000 */
[----:B------:R-:W0:Y:S01]  /*61b0*/  SHFL.DOWN PT, R16, R159, 0x10, 0x1f ;  /* 0x0a001f009f107f89 */ /* 0x000e2200000e0000 */
[----:B------:R-:W-:Y:S02]  /*61c0*/  FMUL.FTZ R6, R149, R167 ;  /* 0x000000a795067220 */ /* 0x000fe40000410000 */
[----:B------:R-:W-:Y:S02]  /*61d0*/  FFMA.FTZ R202, R46, R202, R5 ;  /* 0x000000ca2eca7223 */ /* 0x000fe40000010005 */
[----:B------:R-:W-:Y:S02]  /*61e0*/  @!P2 FADD.FTZ R165, R165, R210 ;  /* 0x000000d2a5a5a221 */ /* 0x000fe40000010000 */
[----:B------:R-:W-:Y:S02]  /*61f0*/  FMUL.FTZ R4, R4, R191 ;  /* 0x000000bf04047220 */ /* 0x000fe40000410000 */
[----:B------:R-:W-:-:S02]  /*6200*/  FMUL.FTZ R5, R149, R157 ;  /* 0x0000009d95057220 */ /* 0x000fc40000410000 */
[----:B------:R-:W-:Y:S02]  /*6210*/  FMUL.FTZ R177, R6, R177 ;  /* 0x000000b106b17220 */ /* 0x000fe40000410000 */
[C---:B------:R-:W-:Y:S02]  /*6220*/  FMUL.FTZ R6, R149.reuse, R196 ;  /* 0x000000c495067220 */ /* 0x040fe40000410000 */
[----:B------:R-:W-:Y:S02]  /*6230*/  FMUL.FTZ R149, R149, R20 ;  /* 0x0000001495957220 */ /* 0x000fe40000410000 */
[----:B------:R-:W-:Y:S01]  /*6240*/  FMUL.FTZ R206, R5, R206 ;  /* 0x000000ce05ce7220 */ /* 0x000fe20000410000 */
[----:B------:R-:W-:Y:S01]  /*6250*/  MOV R5, R165 ;  /* 0x000000a500057202 */ /* 0x000fe20000000f00 */
[----:B------:R-:W-:Y:S02]  /*6260*/  FFMA.FTZ R200, R49, R200, R4 ;  /* 0x000000c831c87223 */ /* 0x000fe40000010004 */
[----:B------:R-:W-:-:S02]  /*6270*/  FMUL.FTZ R6, R6, R21 ;  /* 0x0000001506067220 */ /* 0x000fc40000410000 */
[----:B------:R-:W-:Y:S02]  /*6280*/  FMUL.FTZ R149, R149, R18 ;  /* 0x0000001295957220 */ /* 0x000fe40000410000 */
[----:B0-----:R-:W-:Y:S02]  /*6290*/  @!P2 FADD.FTZ R159, R159, R16 ;  /* 0x000000109f9fa221 */ /* 0x001fe40000010000 */
[----:B------:R-:W-:Y:S02]  /*62a0*/  FFMA.FTZ R203, R43, R212, R203 ;  /* 0x000000d42bcb7223 */ /* 0x000fe400000100cb */
[----:B------:R-:W-:Y:S01]  /*62b0*/  FFMA.FTZ R201, R45, R208, R201 ;  /* 0x000000d02dc97223 */ /* 0x000fe200000100c9 */
[----:B------:R-:W-:Y:S01]  /*62c0*/  MOV R4, R159 ;  /* 0x0000009f00047202 */ /* 0x000fe20000000f00 */
[----:B------:R-:W-:Y:S02]  /*62d0*/  FFMA.FTZ R189, R47, R198, R189 ;  /* 0x000000c62fbd7223 */ /* 0x000fe400000100bd */
[----:B------:R-:W-:-:S02]  /*62e0*/  FFMA.FTZ R206, R50, R157, R206 ;  /* 0x0000009d32ce7223 */ /* 0x000fc400000100ce */
[----:B------:R0:W-:Y:S01]  /*62f0*/  @!P0 STS.64 [R74.X8+0x1098], R4 ;  /* 0x001098044a008388 */ /* 0x0001e20000008a00 */
[----:B------:R-:W-:Y:S02]  /*6300*/  FFMA.FTZ R192, R51, R192, R193 ;  /* 0x000000c033c07223 */ /* 0x000fe400000100c1 */
        /* <DEDUP_REMOVED lines=28> */
.L_x_2454:
[----:B0-----:R-:W-:Y:S05]  /*64d0*/  BSYNC B0 ;  /* 0x0000000000007941 */ /* 0x001fea0003800000 */
.L_x_2453:
[----:B------:R-:W-:-:S04]  /*64e0*/  IADD3 R111, R111, 0x1, RZ ;  /* 0x000000016f6f7810 */ /* 0x000fc80007ffe0ff */
[----:B------:R-:W-:-:S13]  /*64f0*/  ISETP.GE.AND P0, PT, R111, c[0x0][0x16c], PT ;  /* 0x00005b006f007a0c */ /* 0x000fda0003f06270 */
[----:B------:R-:W-:Y:S01]  /*6500*/  @P0 CALL.REL.NOINC `(.L_x_2439) ;  /* 0x0000001000000944 */ /* 0x000fe20003c00000 */
[----:B------:R-:W-:Y:S05]  /*6510*/  BRA `(.L_x_2455) ;  /* 0xffffdbc000007947 */ /* 0x000fea000383ffff */
.L_x_2439:
[----:B------:R-:W-:Y:S01]  /*6520*/  BAR.SYNC.DEFER_BLOCKING 0x0 ;  /* 0x0000000000007b1d */ /* 0x000fe20000010000 */
[----:B------:R-:W-:Y:S01]  /*6530*/  IADD3 R34, -R8, c[0x0][0x168], RZ ;  /* 0x00005a0008227a10 */ /* 0x000fe20007ffe1ff */
[----:B------:R-:W-:Y:S01]  /*6540*/  IMAD R6, R88, c[0x0][0x2d8], RZ ;  /* 0x0000b60058067a24 */ /* 0x000fe200078e02ff */
[C---:B------:R-:W-:Y:S01]  /*6550*/  LEA R7, P5, R76.reuse, c[0x0][0x330], 0x2 ;  /* 0x0000cc004c077a11 */ /* 0x040fe200078a10ff */
[C---:B------:R-:W-:Y:S01]  /*6560*/  IMAD.WIDE.U32 R4, R89.reuse, c[0x0][0x2d8], RZ ;  /* 0x0000b60059047a25 */ /* 0x040fe200078e00ff */
[C---:B------:R-:W-:Y:S01]  /*6570*/  LOP3.LUT R36, R76.reuse, 0x20, RZ, 0xfc, !PT ;  /* 0x000000204c247812 */ /* 0x040fe200078efcff */
[----:B------:R-:W-:Y:S01]  /*6580*/  BSSY B0, `(.L_x_2456) ;  /* 0x0000041000007945 */ /* 0x000fe20003800000 */
[C---:B------:R-:W-:Y:S01]  /*6590*/  LEA.HI.X R8, R76.reuse, c[0x0][0x334], R75, 0x2, P5 ;  /* 0x0000cd004c087a11 */ /* 0x040fe200028f144b */
[----:B------:R-:W-:Y:S01]  /*65a0*/  IMAD R9, R89, c[0x0][0x2dc], R6 ;  /* 0x0000b70059097a24 */ /* 0x000fe200078e0206 */
[----:B------:R-:W-:Y:S01]  /*65b0*/  LOP3.LUT R38, R76, 0x40, RZ, 0xfc, !PT ;  /* 0x000000404c267812 */ /* 0x000fe200078efcff */
[----:B------:R-:W-:Y:S01]  /*65c0*/  IMAD R6, R92, c[0x0][0x2e0], RZ ;  /* 0x0000b8005c067a24 */ /* 0x000fe200078e02ff */
[----:B------:R-:W-:-:S02]  /*65d0*/  LOP3.LUT R40, R76, 0x60, RZ, 0xfc, !PT ;  /* 0x000000604c287812 */ /* 0x000fc400078efcff */
[----:B------:R-:W-:Y:S01]  /*65e0*/  IADD3 R5, R5, R9, RZ ;  /* 0x0000000905057210 */ /* 0x000fe20007ffe0ff */
[----:B------:R-:W-:-:S04]  /*65f0*/  IMAD R51, R93, c[0x0][0x2e4], R6 ;  /* 0x0000b9005d337a24 */ /* 0x000fc800078e0206 */
[----:B------:R-:W-:-:S05]  /*6600*/  IMAD.WIDE.U32 R4, R93, c[0x0][0x2e0], R4 ;  /* 0x0000b8005d047a25 */ /* 0x000fca00078e0004 */
[----:B------:R-:W-:Y:S01]  /*6610*/  IADD3 R6, P0, R22, R4, RZ ;  /* 0x0000000416067210 */ /* 0x000fe20007f1e0ff */
[----:B------:R-:W-:Y:S03]  /*6620*/  STS [R55.X4], R166 ;  /* 0x000000a637007388 */ /* 0x000fe60000004800 */
[----:B------:R-:W-:Y:S01]  /*6630*/  IADD3.X R5, R0, R51, R5, P0, !PT ;  /* 0x0000003300057210 */ /* 0x000fe200007fe405 */
[----:B------:R-:W-:Y:S01]  /*6640*/  STS [R55.X4+0x4], R164 ;  /* 0x000004a437007388 */ /* 0x000fe20000004800 */
[----:B------:R-:W-:-:S03]  /*6650*/  LEA R4, P5, R6, R7, 0x2 ;  /* 0x0000000706047211 */ /* 0x000fc600078a10ff */
[----:B------:R-:W-:Y:S01]  /*6660*/  STS [R55.X4+0x8], R162 ;  /* 0x000008a237007388 */ /* 0x000fe20000004800 */
[----:B------:R-:W-:-:S03]  /*6670*/  LEA.HI.X R5, R6, R8, R5, 0x2, P5 ;  /* 0x0000000806057211 */ /* 0x000fc600028f1405 */
        /* <DEDUP_REMOVED lines=14> */
[----:B0-----:R-:W-:Y:S04]  /*6760*/  LDS R17, [R73.X4] ;  /* 0x0000000049117984 */ /* 0x001fe80000004800 */
        /* <DEDUP_REMOVED lines=34> */
.L_x_2457:
[----:B------:R-:W-:Y:S05]  /*6990*/  BSYNC B0 ;  /* 0x0000000000007941 */ /* 0x000fea0003800000 */
.L_x_2456:
[C---:B------:R-:W-:Y:S01]  /*69a0*/  LOP3.LUT R42, R76.reuse, 0x80, RZ, 0xfc, !PT ;  /* 0x000000804c2a7812 */ /* 0x040fe200078efcff */
[----:B------:R1:W-:Y:S01]  /*69b0*/  @!P0 STG.E [R4.64+-0xf80], R19 ;  /* 0xfff0801304008986 */ /* 0x0003e2000c101904 */
[C---:B------:R-:W-:Y:S01]  /*69c0*/  LOP3.LUT R44, R76.reuse, 0xa0, RZ, 0xfc, !PT ;  /* 0x000000a04c2c7812 */ /* 0x040fe200078efcff */
[----:B------:R-:W-:Y:S01]  /*69d0*/  FADD.FTZ R86, R113, R86 ;  /* 0x0000005671567221 */ /* 0x000fe20000010000 */
[C---:B------:R-:W-:Y:S01]  /*69e0*/  LOP3.LUT R46, R76.reuse, 0xc0, RZ, 0xfc, !PT ;  /* 0x000000c04c2e7812 */ /* 0x040fe200078efcff */
[----:B------:R2:W-:Y:S01]  /*69f0*/  @!P2 STG.E [R4.64+-0xf00], R21 ;  /* 0xfff100150400a986 */ /* 0x0005e2000c101904 */
[----:B------:R-:W-:Y:S01]  /*6a00*/  LOP3.LUT R48, R76, 0xe0, RZ, 0xfc, !PT ;  /* 0x000000e04c307812 */ /* 0x000fe200078efcff */
[----:B------:R-:W-:Y:S01]  /*6a10*/  FADD.FTZ R86, R86, R115 ;  /* 0x0000007356567221 */ /* 0x000fe20000010000 */
[C---:B------:R-:W-:Y:S01]  /*6a20*/  LOP3.LUT R50, R76.reuse, 0x100, RZ, 0xfc, !PT ;  /* 0x000001004c327812 */ /* 0x040fe200078efcff */
[----:B------:R3:W-:Y:S01]  /*6a30*/  @!P3 STG.E [R4.64+-0xe80], R23 ;  /* 0xfff180170400b986 */ /* 0x0007e2000c101904 */
[----:B------:R-:W-:Y:S01]  /*6a40*/  LOP3.LUT R52, R76, 0x120, RZ, 0xfc, !PT ;  /* 0x000001204c347812 */ /* 0x000fe200078efcff */
[----:B------:R-:W-:Y:S01]  /*6a50*/  FADD.FTZ R86, R86, R117 ;  /* 0x0000007556567221 */ /* 0x000fe20000010000 */
[-C--:B------:R-:W-:Y:S01]  /*6a60*/  ISETP.GE.AND P0, PT, R42, R49.reuse, PT ;  /* 0x000000312a00720c */ /* 0x080fe20003f06270 */
[----:B------:R-:W-:Y:S01]  /*6a70*/  BSSY B0, `(.L_x_2458) ;  /* 0x000007f000007945 */ /* 0x000fe20003800000 */
[-C--:B------:R-:W-:Y:S01]  /*6a80*/  ISETP.GE.AND P2, PT, R44, R49.reuse, PT ;  /* 0x000000312c00720c */ /* 0x080fe20003f46270 */
[----:B------:R-:W-:Y:S01]  /*6a90*/  FADD.FTZ R86, R86, R119 ;  /* 0x0000007756567221 */ /* 0x000fe20000010000 */
[----:B------:R-:W-:-:S02]  /*6aa0*/  ISETP.GE.AND P3, PT, R46, R49, PT ;  /* 0x000000312e00720c */ /* 0x000fc40003f66270 */
[-C--:B------:R-:W-:Y:S01]  /*6ab0*/  ISETP.GE.AND P4, PT, R48, R49.reuse, PT ;  /* 0x000000313000720c */ /* 0x080fe20003f86270 */
[----:B------:R-:W-:Y:S01]  /*6ac0*/  FADD.FTZ R86, R86, R121 ;  /* 0x0000007956567221 */ /* 0x000fe20000010000 */
[-C--:B------:R-:W-:Y:S02]  /*6ad0*/  ISETP.GE.AND P5, PT, R50, R49.reuse, PT ;  /* 0x000000313200720c */ /* 0x080fe40003fa6270 */
[----:B------:R-:W-:Y:S01]  /*6ae0*/  ISETP.GE.AND P6, PT, R52, R49, PT ;  /* 0x000000313400720c */ /* 0x000fe20003fc6270 */
[----:B------:R-:W-:Y:S01]  /*6af0*/  FADD.FTZ R86, R86, R123 ;  /* 0x0000007b56567221 */ /* 0x000fe20000010000 */
[C---:B------:R-:W-:Y:S01]  /*6b00*/  LOP3.LUT R54, R76.reuse, 0x140, RZ, 0xfc, !PT ;  /* 0x000001404c367812 */ /* 0x040fe200078efcff */
[----:B------:R4:W-:Y:S01]  /*6b10*/  @!P0 STG.E [R4.64+-0xe00], R25 ;  /* 0xfff2001904008986 */ /* 0x0009e2000c101904 */
[C---:B------:R-:W-:Y:S02]  /*6b20*/  LOP3.LUT R94, R76.reuse, 0x160, RZ, 0xfc, !PT ;  /* 0x000001604c5e7812 */ /* 0x040fe400078efcff */
[C---:B------:R-:W-:Y:S01]  /*6b30*/  LOP3.LUT R96, R76.reuse, 0x180, RZ, 0xfc, !PT ;  /* 0x000001804c607812 */ /* 0x040fe200078efcff */
[----:B------:R5:W-:Y:S01]  /*6b40*/  @!P2 STG.E [R4.64+-0xd80], R27 ;  /* 0xfff2801b0400a986 */ /* 0x000be2000c101904 */
[----:B------:R-:W-:-:S02]  /*6b50*/  LOP3.LUT R98, R76, 0x1a0, RZ, 0xfc, !PT ;  /* 0x000001a04c627812 */ /* 0x000fc400078efcff */
[C---:B------:R-:W-:Y:S01]  /*6b60*/  LOP3.LUT R100, R76.reuse, 0x1c0, RZ, 0xfc, !PT ;  /* 0x000001c04c647812 */ /* 0x040fe200078efcff */
[----:B------:R-:W-:Y:S01]  /*6b70*/  @!P3 STG.E [R4.64+-0xd00], R29 ;  /* 0xfff3001d0400b986 */ /* 0x000fe2000c101904 */
[----:B------:R-:W-:Y:S02]  /*6b80*/  LOP3.LUT R102, R76, 0x1e0, RZ, 0xfc, !PT ;  /* 0x000001e04c667812 */ /* 0x000fe400078efcff */
[-C--:B------:R-:W-:Y:S01]  /*6b90*/  ISETP.GE.AND P0, PT, R54, R49.reuse, PT ;  /* 0x000000313600720c */ /* 0x080fe20003f06270 */
[----:B------:R-:W-:Y:S01]  /*6ba0*/  @!P4 STG.E [R4.64+-0xc80], R31 ;  /* 0xfff3801f0400c986 */ /* 0x000fe2000c101904 */
[-C--:B------:R-:W-:Y:S02]  /*6bb0*/  ISETP.GE.AND P2, PT, R94, R49.reuse, PT ;  /* 0x000000315e00720c */ /* 0x080fe40003f46270 */
[-C--:B------:R-:W-:Y:S01]  /*6bc0*/  ISETP.GE.AND P3, PT, R96, R49.reuse, PT ;  /* 0x000000316000720c */ /* 0x080fe20003f66270 */
[----:B------:R-:W-:Y:S01]  /*6bd0*/  @!P5 STG.E [R4.64+-0xc00], R33 ;  /* 0xfff400210400d986 */ /* 0x000fe2000c101904 */
[----:B------:R-:W-:-:S02]  /*6be0*/  ISETP.GE.AND P4, PT, R98, R49, PT ;  /* 0x000000316200720c */ /* 0x000fc40003f86270 */
[-C--:B------:R-:W-:Y:S01]  /*6bf0*/  ISETP.GE.AND P5, PT, R100, R49.reuse, PT ;  /* 0x000000316400720c */ /* 0x080fe20003fa6270 */
[----:B------:R-:W-:Y:S01]  /*6c00*/  @!P6 STG.E [R4.64+-0xb80], R35 ;  /* 0xfff480230400e986 */ /* 0x000fe2000c101904 */
[----:B------:R-:W-:Y:S02]  /*6c10*/  ISETP.GE.AND P6, PT, R102, R49, PT ;  /* 0x000000316600720c */ /* 0x000fe40003fc6270 */
[----:B------:R-:W-:Y:S01]  /*6c20*/  LOP3.LUT R7, R155, 0xfffffe00, RZ, 0xc0, !PT ;  /* 0xfffffe009b077812 */ /* 0x000fe200078ec0ff */
[----:B------:R-:W-:Y:S03]  /*6c30*/  @!P0 STG.E [R4.64+-0xb00], R37 ;  /* 0xfff5002504008986 */ /* 0x000fe6000c101904 */
[----:B------:R-:W-:Y:S01]  /*6c40*/  LEA R104, R84, R7, 0x4 ;  /* 0x0000000754687211 */ /* 0x000fe200078e20ff */
[----:B------:R-:W-:Y:S03]  /*6c50*/  @!P2 STG.E [R4.64+-0xa80], R39 ;  /* 0xfff580270400a986 */ /* 0x000fe6000c101904 */
[C---:B------:R-:W-:Y:S01]  /*6c60*/  IADD3 R6, R104.reuse, 0x1, RZ ;  /* 0x0000000168067810 */ /* 0x040fe20007ffe0ff */
[----:B------:R-:W-:Y:S01]  /*6c70*/  @!P3 STG.E [R4.64+-0xa00], R41 ;  /* 0xfff600290400b986 */ /* 0x000fe2000c101904 */
[----:B------:R-:W-:-:S02]  /*6c80*/  IADD3 R7, R104, 0x2, RZ ;  /* 0x0000000268077810 */ /* 0x000fc40007ffe0ff */
[C---:B0-----:R-:W-:Y:S01]  /*6c90*/  IADD3 R9, R104.reuse, 0x3, RZ ;  /* 0x0000000368097810 */ /* 0x041fe20007ffe0ff */
[----:B------:R-:W-:Y:S01]  /*6ca0*/  @!P4 STG.E [R4.64+-0x980], R43 ;  /* 0xfff6802b0400c986 */ /* 0x000fe2000c101904 */
[C---:B------:R-:W-:Y:S02]  /*6cb0*/  IADD3 R17, R104.reuse, 0x4, RZ ;  /* 0x0000000468117810 */ /* 0x040fe40007ffe0ff */
[----:B-1----:R-:W-:Y:S01]  /*6cc0*/  IADD3 R19, R104, 0x5, RZ ;  /* 0x0000000568137810 */ /* 0x002fe20007ffe0ff */
[----:B------:R-:W-:Y:S01]  /*6cd0*/  @!P5 STG.E [R4.64+-0x900], R45 ;  /* 0xfff7002d0400d986 */ /* 0x000fe2000c101904 */
[-C--:B------:R-:W-:Y:S02]  /*6ce0*/  LEA.HI.SX32 R6, R6, R104.reuse, 0x1b ;  /* 0x0000006806067211 */ /* 0x080fe400078fdaff */
[----:B--2---:R-:W-:Y:S01]  /*6cf0*/  IADD3 R21, R104, 0x6, RZ ;  /* 0x0000000668157810 */ /* 0x004fe20007ffe0ff */
[----:B------:R0:W-:Y:S01]  /*6d00*/  @!P6 STG.E [R4.64+-0x880], R47 ;  /* 0xfff7802f0400e986 */ /* 0x0001e2000c101904 */
[----:B------:R-:W-:-:S02]  /*6d10*/  LEA.HI.SX32 R8, R7, R104, 0x1b ;  /* 0x0000006807087211 */ /* 0x000fc400078fdaff */
[C---:B---3--:R-:W-:Y:S01]  /*6d20*/  IADD3 R23, R104.reuse, 0x7, RZ ;  /* 0x0000000768177810 */ /* 0x048fe20007ffe0ff */
[----:B------:R-:W-:Y:S01]  /*6d30*/  BAR.SYNC.DEFER_BLOCKING 0x0 ;  /* 0x0000000000007b1d */ /* 0x000fe20000010000 */
[-C--:B------:R-:W-:Y:S02]  /*6d40*/  LEA.HI.SX32 R16, R9, R104.reuse, 0x1b ;  /* 0x0000006809107211 */ /* 0x080fe400078fdaff */
[C---:B----4-:R-:W-:Y:S02]  /*6d50*/  IADD3 R25, R104.reuse, 0x8, RZ ;  /* 0x0000000868197810 */ /* 0x050fe40007ffe0ff */
[-C--:B------:R-:W-:Y:S02]  /*6d60*/  LEA.HI.SX32 R18, R17, R104.reuse, 0x1b ;  /* 0x0000006811127211 */ /* 0x080fe400078fdaff */
[----:B-----5:R-:W-:Y:S01]  /*6d70*/  IADD3 R27, R104, 0x9, RZ ;  /* 0x00000009681b7810 */ /* 0x020fe20007ffe0ff */
[----:B0-----:R-:W-:Y:S01]  /*6d80*/  IMAD.WIDE.U32 R4, R89, c[0x0][0x2f8], RZ ;  /* 0x0000be0059047a25 */ /* 0x001fe200078e00ff */
[----:B------:R-:W-:-:S02]  /*6d90*/  LEA.HI.SX32 R20, R19, R104, 0x1b ;  /* 0x0000006813147211 */ /* 0x000fc400078fdaff */
[C---:B------:R-:W-:Y:S02]  /*6da0*/  IADD3 R28, R104.reuse, 0xa, RZ ;  /* 0x0000000a681c7810 */ /* 0x040fe40007ffe0ff */
[-C--:B------:R-:W-:Y:S02]  /*6db0*/  LEA.HI.SX32 R24, R21, R104.reuse, 0x1b ;  /* 0x0000006815187211 */ /* 0x080fe400078fdaff */
[C---:B------:R-:W-:Y:S02]  /*6dc0*/  IADD3 R29, R104.reuse, 0xb, RZ ;  /* 0x0000000b681d7810 */ /* 0x040fe40007ffe0ff */
[-C--:B------:R-:W-:Y:S02]  /*6dd0*/  LEA.HI.SX32 R23, R23, R104.reuse, 0x1b ;  /* 0x0000006817177211 */ /* 0x080fe400078fdaff */
[----:B------:R-:W-:Y:S02]  /*6de0*/  IADD3 R30, R104, 0xc, RZ ;  /* 0x0000000c681e7810 */ /* 0x000fe40007ffe0ff */
[----:B------:R-:W-:-:S02]  /*6df0*/  LEA.HI.SX32 R26, R25, R104, 0x1b ;  /* 0x00000068191a7211 */ /* 0x000fc400078fdaff */
[C---:B------:R-:W-:Y:S01]  /*6e00*/  IADD3 R31, R104.reuse, 0xd, RZ ;  /* 0x0000000d681f7810 */ /* 0x040fe20007ffe0ff */
[----:B------:R-:W-:Y:S01]  /*6e10*/  STS [R55.X4], R113 ;  /* 0x0000007137007388 */ /* 0x000fe20000004800 */
[-C--:B------:R-:W-:Y:S02]  /*6e20*/  LEA.HI.SX32 R27, R27, R104.reuse, 0x1b ;  /* 0x000000681b1b7211 */ /* 0x080fe400078fdaff */
[----:B------:R-:W-:Y:S01]  /*6e30*/  IADD3 R32, R104, 0xe, RZ ;  /* 0x0000000e68207810 */ /* 0x000fe20007ffe0ff */
[----:B------:R0:W-:Y:S01]  /*6e40*/  STS [R6.X4+0x4], R115 ;  /* 0x0000047306007388 */ /* 0x0001e20000004800 */
[-C--:B------:R-:W-:Y:S02]  /*6e50*/  LEA.HI.SX32 R28, R28, R104.reuse, 0x1b ;  /* 0x000000681c1c7211 */ /* 0x080fe400078fdaff */
[----:B------:R-:W-:Y:S01]  /*6e60*/  IADD3 R33, R104, 0xf, RZ ;  /* 0x0000000f68217810 */ /* 0x000fe20007ffe0ff */
[----:B------:R-:W-:Y:S01]  /*6e70*/  STS [R8.X4+0x8], R117 ;  /* 0x0000087508007388 */ /* 0x000fe20000004800 */
[----:B------:R-:W-:-:S02]  /*6e80*/  LEA.HI.SX32 R29, R29, R104, 0x1b ;  /* 0x000000681d1d7211 */ /* 0x000fc400078fdaff */
[-C--:B------:R-:W-:Y:S01]  /*6e90*/  LEA.HI.SX32 R30, R30, R104.reuse, 0x1b ;  /* 0x000000681e1e7211 */ /* 0x080fe200078fdaff */
[----:B------:R-:W-:Y:S01]  /*6ea0*/  STS [R16.X4+0xc], R119 ;  /* 0x00000c7710007388 */ /* 0x000fe20000004800 */
[-C--:B------:R-:W-:Y:S01]  /*6eb0*/  LEA.HI.SX32 R31, R31, R104.reuse, 0x1b ;  /* 0x000000681f1f7211 */ /* 0x080fe200078fdaff */
[----:B0-----:R-:W-:Y:S01]  /*6ec0*/  IMAD R6, R88, c[0x0][0x2f8], RZ ;  /* 0x0000be0058067a24 */ /* 0x001fe200078e02ff */
[-C--:B------:R-:W-:Y:S01]  /*6ed0*/  LEA.HI.SX32 R32, R32, R104.reuse, 0x1b ;  /* 0x0000006820207211 */ /* 0x080fe200078fdaff */
[----:B------:R-:W-:Y:S01]  /*6ee0*/  STS [R18.X4+0x10], R121 ;  /* 0x0000107912007388 */ /* 0x000fe20000004800 */
[----:B------:R-:W-:Y:S01]  /*6ef0*/  LEA.HI.SX32 R33, R33, R104, 0x1b ;  /* 0x0000006821217211 */ /* 0x000fe200078fdaff */
[----:B------:R-:W-:Y:S02]  /*6f00*/  IMAD R7, R89, c[0x0][0x2fc], R6 ;  /* 0x0000bf0059077a24 */ /* 0x000fe400078e0206 */
        /* <DEDUP_REMOVED lines=16> */
[----:B0-----:R-:W-:-:S03]  /*7010*/  FADD.FTZ R131, R130, R131 ;  /* 0x0000008382837221 */ /* 0x001fc60000010000 */
[----:B------:R0:W-:Y:S01]  /*7020*/  STS [R33.X4+0x3c], R134 ;  /* 0x00003c8621007388 */ /* 0x0001e20000004800 */
[----:B------:R-:W-:-:S06]  /*7030*/  NOP ;  /* 0x0000000000007918 */ /* 0x000fcc0000000000 */
[----:B------:R-:W-:Y:S01]  /*7040*/  LDS R73, [R73.X4] ;  /* 0x0000000049497984 */ /* 0x000fe20000004800 */
[----:B-1----:R-:W-:Y:S01]  /*7050*/  FADD.FTZ R132, R131, R132 ;  /* 0x0000008483847221 */ /* 0x002fe20000010000 */
[----:B0-----:R-:W-:Y:S02]  /*7060*/  IADD3 R33, R5, R7, RZ ;  /* 0x0000000705217210 */ /* 0x001fe40007ffe0ff */
        /* <DEDUP_REMOVED lines=31> */
.L_x_2459:
[----:B------:R-:W-:Y:S05]  /*7260*/  BSYNC B0 ;  /* 0x0000000000007941 */ /* 0x000fea0003800000 */
.L_x_2458:
[----:B------:R-:W-:Y:S01]  /*7270*/  MOV R2, R4 ;  /* 0x0000000400027202 */ /* 0x000fe20000000f00 */
[----:B------:R-:W-:Y:S01]  /*7280*/  IMAD R4, R92, c[0x0][0x300], RZ ;  /* 0x0000c0005c047a24 */ /* 0x000fe200078e02ff */
[----:B------:R-:W-:Y:S02]  /*7290*/  MOV R3, R33 ;  /* 0x0000002100037202 */ /* 0x000fe40000000f00 */
[----:B------:R-:W-:Y:S01]  /*72a0*/  IADD3 R56, P0, R56, -0xf80, RZ ;  /* 0xfffff08038387810 */ /* 0x000fe20007f1e0ff */
[C---:B0-----:R-:W-:Y:S01]  /*72b0*/  IMAD R7, R93.reuse, c[0x0][0x304], R4 ;  /* 0x0000c1005d077a24 */ /* 0x041fe200078e0204 */
[-C--:B------:R-:W-:Y:S01]  /*72c0*/  ISETP.GE.AND P4, PT, R38, R31.reuse, PT ;  /* 0x0000001f2600720c */ /* 0x080fe20003f86270 */
[----:B------:R-:W-:Y:S01]  /*72d0*/  IMAD.WIDE.U32 R2, R93, c[0x0][0x300], R2 ;  /* 0x0000c0005d027a25 */ /* 0x000fe200078e0002 */
[----:B------:R-:W-:Y:S02]  /*72e0*/  IADD3.X R57, R57, -0x1, RZ, P0, !PT ;  /* 0xffffffff39397810 */ /* 0x000fe400007fe4ff */
[----:B------:R-:W-:-:S02]  /*72f0*/  ISETP.GE.AND P5, PT, R40, R31, PT ;  /* 0x0000001f2800720c */ /* 0x000fc40003fa6270 */
[----:B------:R-:W-:Y:S02]  /*7300*/  IADD3 R5, P0, R22, R2, RZ ;  /* 0x0000000216057210 */ /* 0x000fe40007f1e0ff */
[----:B------:R-:W-:Y:S02]  /*7310*/  IADD3 R2, P1, R56, c[0x0][0x340], RZ ;  /* 0x0000d00038027a10 */ /* 0x000fe40007f3e0ff */
[----:B------:R-:W-:Y:S02]  /*7320*/  IADD3.X R3, R0, R7, R3, P0, !PT ;  /* 0x0000000700037210 */ /* 0x000fe400007fe403 */
[----:B------:R-:W-:Y:S02]  /*7330*/  IADD3.X R0, R57, c[0x0][0x344], RZ, P1, !PT ;  /* 0x0000d10039007a10 */ /* 0x000fe40000ffe4ff */
[----:B------:R-:W-:Y:S02]  /*7340*/  LEA R2, P0, R5, R2, 0x2 ;  /* 0x0000000205027211 */ /* 0x000fe400078010ff */
[----:B------:R-:W-:-:S02]  /*7350*/  ISETP.GE.AND P6, PT, R42, R31, PT ;  /* 0x0000001f2a00720c */ /* 0x000fc40003fc6270 */
[-C--:B------:R-:W-:Y:S02]  /*7360*/  ISETP.GE.AND P3, PT, R36, R31.reuse, PT ;  /* 0x0000001f2400720c */ /* 0x080fe40003f66270 */
[----:B------:R-:W-:Y:S02]  /*7370*/  LEA.HI.X R3, R5, R0, R3, 0x2, P0 ;  /* 0x0000000005037211 */ /* 0x000fe400000f1403 */
[-C--:B------:R-:W-:Y:S02]  /*7380*/  ISETP.GE.AND P0, PT, R44, R31.reuse, PT ;  /* 0x0000001f2c00720c */ /* 0x080fe40003f06270 */
[-C--:B------:R-:W-:Y:S01]  /*7390*/  ISETP.GE.AND P1, PT, R46, R31.reuse, PT ;  /* 0x0000001f2e00720c */ /* 0x080fe20003f26270 */
[----:B------:R0:W-:Y:S01]  /*73a0*/  @!P4 STG.E [R2.64+0x80], R71 ;  /* 0x000080470200c986 */ /* 0x0001e2000c101904 */
[-C--:B------:R-:W-:Y:S02]  /*73b0*/  ISETP.GE.AND P4, PT, R52, R31.reuse, PT ;  /* 0x0000001f3400720c */ /* 0x080fe40003f86270 */
[-C--:B------:R-:W-:Y:S01]  /*73c0*/  ISETP.GE.AND P2, PT, R48, R31.reuse, PT ;  /* 0x0000001f3000720c */ /* 0x080fe20003f46270 */
[----:B------:R0:W-:Y:S01]  /*73d0*/  @!P5 STG.E [R2.64+0x100], R17 ;  /* 0x000100110200d986 */ /* 0x0001e2000c101904 */
[----:B------:R-:W-:-:S02]  /*73e0*/  ISETP.GE.AND P5, PT, R54, R31, PT ;  /* 0x0000001f3600720c */ /* 0x000fc40003fa6270 */
        /* <DEDUP_REMOVED lines=29> */
.L_x_2433:
        /* <DEDUP_REMOVED lines=29> */
.L_x_2462:
[----:B------:R-:W-:Y:S05]  /*7790*/  BSYNC B0 ;  /* 0x0000000000007941 */ /* 0x000fea0003800000 */
.L_x_2461:
        /* <DEDUP_REMOVED lines=28> */
.L_x_2464:
[----:B------:R-:W1:Y:S02]  /*7960*/  S2R R21, SR_TID.X ;  /* 0x0000000000157919 */ /* 0x000e640000002100 */
.L_x_2465:
[----:B------:R-:W-:Y:S05]  /*7970*/  BSYNC B0 ;  /* 0x0000000000007941 */ /* 0x000fea0003800000 */
.L_x_2463:
[----:B-1----:R-:W-:-:S13]  /*7980*/  ISETP.GE.AND P0, PT, R21, c[0x0][0x16c], PT ;  /* 0x00005b0015007a0c */ /* 0x002fda0003f06270 */
[----:B------:R-:W-:Y:S05]  /*7990*/  @P0 EXIT ;  /* 0x000000000000094d */ /* 0x000fea0003800000 */
[C---:B------:R-:W-:Y:S02]  /*79a0*/  IMAD R0, R92.reuse, c[0x0][0x2c8], RZ ;  /* 0x0000b2005c007a24 */ /* 0x040fe400078e02ff */
[C---:B------:R-:W-:Y:S02]  /*79b0*/  IMAD R8, R92.reuse, c[0x0][0x2a8], RZ ;  /* 0x0000aa005c087a24 */ /* 0x040fe400078e02ff */
[C---:B0-----:R-:W-:Y:S02]  /*79c0*/  IMAD R10, R92.reuse, c[0x0][0x288], RZ ;  /* 0x0000a2005c0a7a24 */ /* 0x041fe400078e02ff */
        /* <DEDUP_REMOVED lines=17> */
.L_x_2466:
[----:B0-----:R-:W0:Y:S01]  /*7ae0*/  LDS R23, [R21.X4+0x25d0] ;  /* 0x0025d00015177984 */ /* 0x001e220000004800 */
[----:B------:R-:W-:Y:S01]  /*7af0*/  SHF.R.S32.HI R20, RZ, 0x1f, R21 ;  /* 0x0000001fff147819 */ /* 0x000fe20000011415 */
[----:B------:R-:W-:Y:S01]  /*7b00*/  YIELD ;  /* 0x0000000000007946 */ /* 0x000fe20003800000 */
[----:B------:R-:W-:Y:S01]  /*7b10*/  MOV R10, R18 ;  /* 0x00000012000a7202 */ /* 0x000fe20000000f00 */
[----:B------:R-:W1:Y:S01]  /*7b20*/  LDS R25, [R21.X4+0x29d0] ;  /* 0x0029d00015197984 */ /* 0x000e620000004800 */
[----:B------:R-:W-:Y:S01]  /*7b30*/  MOV R11, R39 ;  /* 0x00000027000b7202 */ /* 0x000fe20000000f00 */
[C---:B------:R-:W-:Y:S01]  /*7b40*/  IMAD R0, R20.reuse, c[0x0][0x290], RZ ;  /* 0x0000a40014007a24 */ /* 0x040fe200078e02ff */
[----:B------:R-:W-:Y:S01]  /*7b50*/  MOV R8, R6 ;  /* 0x0000000600087202 */ /* 0x000fe20000000f00 */
[----:B------:R-:W-:Y:S01]  /*7b60*/  IMAD R14, R20, c[0x0][0x1c0], RZ ;  /* 0x00007000140e7a24 */ /* 0x000fe200078e02ff */
[----:B------:R-:W-:Y:S01]  /*7b70*/  MOV R9, R27 ;  /* 0x0000001b00097202 */ /* 0x000fe20000000f00 */
        /* <DEDUP_REMOVED lines=22> */
[----:B------:R-:W-:Y:S02]  /*7ce0*/  LEA R10, P0, R8, c[0x0][0x318], 0x2 ;  /* 0x0000c600080a7a11 */ /* 0x000fe400078010ff */
[----:B------:R-:W-:Y:S02]  /*7cf0*/  IADD3 R11, R9, R33, RZ ;  /* 0x00000021090b7210 */ /* 0x000fe40007ffe0ff */
[----:B--2---:R-:W-:Y:S02]  /*7d00*/  LEA R14, P1, R12, c[0x0][0x228], 0x2 ;  /* 0x00008a000c0e7a11 */ /* 0x004fe400078210ff */
[----:B------:R-:W-:Y:S02]  /*7d10*/  IADD3 R9, R13, R35, RZ ;  /* 0x000000230d097210 */ /* 0x000fe40007ffe0ff */
[----:B------:R-:W-:-:S02]  /*7d20*/  LEA.HI.X R11, R8, c[0x0][0x31c], R11, 0x2, P0 ;  /* 0x0000c700080b7a11 */ /* 0x000fc400000f140b */
        /* <DEDUP_REMOVED lines=18> */
.L_x_2444:
[----:B------:R-:W-:Y:S01]  /*7e50*/  HFMA2.MMA R204, -RZ, RZ, 0, 5.9604644775390625e-08 ;  /* 0x00000001ffcc7435 */ /* 0x000fe200000001ff */
[----:B------:R-:W-:Y:S02]  /*7e60*/  MOV R181, R6 ;  /* 0x0000000600b57202 */ /* 0x000fe40000000f00 */
[----:B------:R-:W-:-:S02]  /*7e70*/  MOV R195, RZ ;  /* 0x000000ff00c37202 */ /* 0x000fc40000000f00 */
[----:B------:R-:W-:Y:S02]  /*7e80*/  MOV R206, 0xffffffff ;  /* 0xffffffff00ce7802 */ /* 0x000fe40000000f00 */
[----:B------:R-:W-:Y:S02]  /*7e90*/  MOV R4, 0x7eb0 ;  /* 0x00007eb000047802 */ /* 0x000fe40000000f00 */
[----:B-1---5:R-:W-:Y:S05]  /*7ea0*/  CALL.REL.NOINC `($__internal_101_$__cuda_sm70_shflsync_up) ;  /* 0x00000ed000007944 */ /* 0x022fea0003c00000 */
[----:B-1----:R-:W-:Y:S01]  /*7eb0*/  MOV R175, R204 ;  /* 0x000000cc00af7202 */ /* 0x002fe20000000f00 */
[----:B0-----:R-:W-:Y:S05]  /*7ec0*/  BRA `(.L_x_2467) ;  /* 0xffffcc9000007947 */ /* 0x001fea000383ffff */
.L_x_2445:
[----:B------:R-:W-:Y:S01]  /*7ed0*/  HFMA2.MMA R204, -RZ, RZ, 0, 5.9604644775390625e-08 ;  /* 0x00000001ffcc7435 */ /* 0x000fe200000001ff */
[----:B------:R-:W-:Y:S02]  /*7ee0*/  MOV R181, R7 ;  /* 0x0000000700b57202 */ /* 0x000fe40000000f00 */
[----:B------:R-:W-:Y:S02]  /*7ef0*/  MOV R195, RZ ;  /* 0x000000ff00c37202 */ /* 0x000fe40000000f00 */
[----:B------:R-:W-:Y:S02]  /*7f00*/  MOV R206, 0xffffffff ;  /* 0xffffffff00ce7802 */ /* 0x000fe40000000f00 */
[----:B------:R-:W-:-:S02]  /*7f10*/  MOV R4, 0x7f30 ;  /* 0x00007f3000047802 */ /* 0x000fc40000000f00 */
[----:B012--5:R-:W-:Y:S05]  /*7f20*/  CALL.REL.NOINC `($__internal_101_$__cuda_sm70_shflsync_up) ;  /* 0x00000e5000007944 */ /* 0x027fea0003c00000 */
        /* <DEDUP_REMOVED lines=10> */
[----:B------:R-:W-:Y:S05]  /*7fd0*/  CALL.REL.NOINC `($__internal_101_$__cuda_sm70_shflsync_up) ;  /* 0x00000da000007944 */ /* 0x000fea0003c00000 */
[----:B-1----:R-:W-:Y:S01]  /*7fe0*/  MOV R6, R204 ;  /* 0x000000cc00067202 */ /* 0x002fe20000000f00 */
[----:B------:R-:W-:Y:S01]  /*7ff0*/  HFMA2.MMA R204, -RZ, RZ, 0, 1.1920928955078125e-07 ;  /* 0x00000002ffcc7435 */ /* 0x000fe200000001ff */
[----:B0-----:R-:W-:-:S02]  /*8000*/  MOV R181, R7 ;  /* 0x0000000700b57202 */ /* 0x001fc40000000f00 */
[----:B------:R-:W-:Y:S02]  /*8010*/  MOV R195, RZ ;  /* 0x000000ff00c37202 */ /* 0x000fe40000000f00 */
[----:B------:R-:W-:Y:S02]  /*8020*/  MOV R206, 0xffffffff ;  /* 0xffffffff00ce7802 */ /* 0x000fe40000000f00 */
[----:B------:R-:W-:Y:S02]  /*8030*/  MOV R4, 0x8050 ;  /* 0x0000805000047802 */ /* 0x000fe40000000f00 */
[----:B------:R-:W-:Y:S05]  /*8040*/  CALL.REL.NOINC `($__internal_101_$__cuda_sm70_shflsync_up) ;  /* 0x00000d3000007944 */ /* 0x000fea0003c00000 */
        /* <DEDUP_REMOVED lines=8> */
[----:B------:R-:W-:Y:S05]  /*80d0*/  CALL.REL.NOINC `($__internal_101_$__cuda_sm70_shflsync_up) ;  /* 0x00000ca000007944 */ /* 0x000fea0003c00000 */
[----:B-1----:R-:W-:Y:S01]  /*80e0*/  MOV R6, R204 ;  /* 0x000000cc00067202 */ /* 0x002fe20000000f00 */
[----:B------:R-:W-:Y:S01]  /*80f0*/  HFMA2.MMA R204, -RZ, RZ, 0, 2.384185791015625e-07 ;  /* 0x00000004ffcc7435 */ /* 0x000fe200000001ff */
[----:B0-----:R-:W-:Y:S02]  /*8100*/  MOV R181, R7 ;  /* 0x0000000700b57202 */ /* 0x001fe40000000f00 */
[----:B------:R-:W-:Y:S02]  /*8110*/  MOV R195, RZ ;  /* 0x000000ff00c37202 */ /* 0x000fe40000000f00 */
[----:B------:R-:W-:Y:S02]  /*8120*/  MOV R206, 0xffffffff ;  /* 0xffffffff00ce7802 */ /* 0x000fe40000000f00 */
[----:B------:R-:W-:Y:S02]  /*8130*/  MOV R4, 0x8150 ;  /* 0x0000815000047802 */ /* 0x000fe40000000f00 */
[----:B------:R-:W-:Y:S05]  /*8140*/  CALL.REL.NOINC `($__internal_101_$__cuda_sm70_shflsync_up) ;  /* 0x00000c3000007944 */ /* 0x000fea0003c00000 */
[----:B------:R-:W-:Y:S01]  /*8150*/  ISETP.GE.AND P0, PT, R84, 0x4, PT ;  /* 0x000000045400780c */ /* 0x000fe20003f06270 */
[----:B0-----:R-:W-:Y:S01]  /*8160*/  HFMA2.MMA R195, -RZ, RZ, 0, 0 ;  /* 0x00000000ffc37435 */ /* 0x001fe200000001ff */
[----:B------:R-:W-:-:S02]  /*8170*/  MOV R206, 0xffffffff ;  /* 0xffffffff00ce7802 */ /* 0x000fc40000000f00 */
[----:B------:R-:W-:-:S09]  /*8180*/  MOV R4, 0x81f0 ;  /* 0x000081f000047802 */ /* 0x000fd20000000f00 */
[----:B-1----:R-:W-:Y:S01]  /*8190*/  @P0 FFMA.FTZ R7, R175, R204, R7 ;  /* 0x000000ccaf070223 */ /* 0x002fe20000010007 */
[----:B------:R-:W-:Y:S01]  /*81a0*/  HFMA2.MMA R204, -RZ, RZ, 0, 4.76837158203125e-07 ;  /* 0x00000008ffcc7435 */ /* 0x000fe200000001ff */
[----:B------:R-:W-:-:S05]  /*81b0*/  @P0 FMUL.FTZ R175, R6, R175 ;  /* 0x000000af06af0220 */ /* 0x000fca0000410000 */
[----:B------:R-:W-:-:S04]  /*81c0*/  MOV R177, R175 ;  /* 0x000000af00b17202 */ /* 0x000fc80000000f00 */
[----:B------:R-:W-:Y:S02]  /*81d0*/  MOV R181, R177 ;  /* 0x000000b100b57202 */ /* 0x000fe40000000f00 */
[----:B------:R-:W-:Y:S05]  /*81e0*/  CALL.REL.NOINC `($__internal_101_$__cuda_sm70_shflsync_up) ;  /* 0x00000b9000007944 */ /* 0x000fea0003c00000 */
[----:B-1----:R-:W-:Y:S01]  /*81f0*/  MOV R6, R204 ;  /* 0x000000cc00067202 */ /* 0x002fe20000000f00 */
[----:B------:R-:W-:Y:S01]  /*8200*/  HFMA2.MMA R204, -RZ, RZ, 0, 4.76837158203125e-07 ;  /* 0x00000008ffcc7435 */ /* 0x000fe200000001ff */
[----:B0-----:R-:W-:Y:S02]  /*8210*/  MOV R181, R7 ;  /* 0x0000000700b57202 */ /* 0x001fe40000000f00 */
[----:B------:R-:W-:Y:S02]  /*8220*/  MOV R195, RZ ;  /* 0x000000ff00c37202 */ /* 0x000fe40000000f00 */
[----:B------:R-:W-:Y:S02]  /*8230*/  MOV R206, 0xffffffff ;  /* 0xffffffff00ce7802 */ /* 0x000fe40000000f00 */
[----:B------:R-:W-:Y:S02]  /*8240*/  MOV R4, 0x8260 ;  /* 0x0000826000047802 */ /* 0x000fe40000000f00 */
[----:B------:R-:W-:Y:S05]  /*8250*/  CALL.REL.NOINC `($__internal_101_$__cuda_sm70_shflsync_up) ;  /* 0x00000b2000007944 */ /* 0x000fea0003c00000 */
        /* <DEDUP_REMOVED lines=9> */
[----:B------:R-:W-:Y:S05]  /*82f0*/  CALL.REL.NOINC `($__internal_101_$__cuda_sm70_shflsync_up) ;  /* 0x00000a8000007944 */ /* 0x000fea0003c00000 */
[----:B-1----:R-:W-:Y:S01]  /*8300*/  MOV R179, R204 ;  /* 0x000000cc00b37202 */ /* 0x002fe20000000f00 */
[----:B------:R-:W-:Y:S01]  /*8310*/  HFMA2.MMA R204, -RZ, RZ, 0, 9.5367431640625e-07 ;  /* 0x00000010ffcc7435 */ /* 0x000fe200000001ff */
[----:B0-----:R-:W-:Y:S02]  /*8320*/  MOV R181, R7 ;  /* 0x0000000700b57202 */ /* 0x001fe40000000f00 */
[----:B------:R-:W-:Y:S02]  /*8330*/  MOV R195, RZ ;  /* 0x000000ff00c37202 */ /* 0x000fe40000000f00 */
[----:B------:R-:W-:Y:S02]  /*8340*/  MOV R206, 0xffffffff ;  /* 0xffffffff00ce7802 */ /* 0x000fe40000000f00 */
[----:B------:R-:W-:-:S02]  /*8350*/  MOV R4, 0x8370 ;  /* 0x0000837000047802 */ /* 0x000fc40000000f00 */
[----:B------:R-:W-:Y:S05]  /*8360*/  CALL.REL.NOINC `($__internal_101_$__cuda_sm70_shflsync_up) ;  /* 0x00000a1000007944 */ /* 0x000fea0003c00000 */
[----:B-1----:R-:W-:Y:S01]  /*8370*/  MOV R4, R204 ;  /* 0x000000cc00047202 */ /* 0x002fe20000000f00 */
[----:B0-----:R-:W-:Y:S05]  /*8380*/  BRA `(.L_x_2468) ;  /* 0xffffc95000007947 */ /* 0x001fea000383ffff */
.L_x_2448:
[----:B------:R-:W-:Y:S01]  /*8390*/  HFMA2.MMA R204, -RZ, RZ, 0, 5.9604644775390625e-08 ;  /* 0x00000001ffcc7435 */ /* 0x000fe200000001ff */
[----:B------:R-:W-:-:S02]  /*83a0*/  MOV R181, R177 ;  /* 0x000000b100b57202 */ /* 0x000fc40000000f00 */
[----:B------:R-:W-:Y:S02]  /*83b0*/  MOV R195, RZ ;  /* 0x000000ff00c37202 */ /* 0x000fe40000000f00 */
[----:B------:R-:W-:Y:S02]  /*83c0*/  MOV R206, 0xffffffff ;  /* 0xffffffff00ce7802 */ /* 0x000fe40000000f00 */
[----:B------:R-:W-:Y:S02]  /*83d0*/  MOV R4, 0x83f0 ;  /* 0x000083f000047802 */ /* 0x000fe40000000f00 */
[----:B01---5:R-:W-:Y:S05]  /*83e0*/  CALL.REL.NOINC `($__internal_101_$__cuda_sm70_shflsync_up) ;  /* 0x0000099000007944 */ /* 0x023fea0003c00000 */
[----:B-1----:R-:W-:Y:S01]  /*83f0*/  MOV R6, R204 ;  /* 0x000000cc00067202 */ /* 0x002fe20000000f00 */
[----:B------:R-:W-:Y:S01]  /*8400*/  HFMA2.MMA R204, -RZ, RZ, 0, 5.9604644775390625e-08 ;  /* 0x00000001ffcc7435 */ /* 0x000fe200000001ff */
[----:B0-----:R-:W-:Y:S02]  /*8410*/  MOV R181, R7 ;  /* 0x0000000700b57202 */ /* 0x001fe40000000f00 */
[----:B------:R-:W-:Y:S02]  /*8420*/  MOV R195, RZ ;  /* 0x000000ff00c37202 */ /* 0x000fe40000000f00 */
[----:B------:R-:W-:-:S02]  /*8430*/  MOV R206, 0xffffffff ;  /* 0xffffffff00ce7802 */ /* 0x000fc40000000f00 */
[----:B------:R-:W-:Y:S02]  /*8440*/  MOV R4, 0x8460 ;  /* 0x0000846000047802 */ /* 0x000fe40000000f00 */
[----:B------:R-:W-:Y:S05]  /*8450*/  CALL.REL.NOINC `($__internal_101_$__cuda_sm70_shflsync_up) ;  /* 0x0000092000007944 */ /* 0x000fea0003c00000 */
[----:B------:R-:W-:Y:S01]  /*8460*/  HFMA2.MMA R224, -RZ, RZ, 0, 0 ;  /* 0x00000000ffe07435 */ /* 0x000fe200000001ff */
[----:B------:R-:W-:Y:S02]  /*8470*/  MOV R175, R6 ;  /* 0x0000000600af7202 */ /* 0x000fe40000000f00 */
[----:B------:R-:W-:Y:S02]  /*8480*/  MOV R203, R16 ;  /* 0x0000001000cb7202 */ /* 0x000fe40000000f00 */
[----:B------:R-:W-:Y:S02]  /*8490*/  MOV R201, 0x1f ;  /* 0x0000001f00c97802 */ /* 0x000fe40000000f00 */
[----:B------:R-:W-:Y:S02]  /*84a0*/  MOV R226, 0xffffffff ;  /* 0xffffffff00e27802 */ /* 0x000fe40000000f00 */
[----:B------:R-:W-:Y:S02]  /*84b0*/  MOV R4, 0x84d0 ;  /* 0x000084d000047802 */ /* 0x000fe40000000f00 */
[----:B01----:R-:W-:Y:S05]  /*84c0*/  CALL.REL.NOINC `($__internal_100_$__cuda_sm70_shflsync_idx_p) ;  /* 0x0000087000007944 */ /* 0x003fea0003c00000 */
[----:B0-----:R-:W-:Y:S01]  /*84d0*/  HFMA2.MMA R224, -RZ, RZ, 0, 0 ;  /* 0x00000000ffe07435 */ /* 0x001fe200000001ff */
[----:B-1----:R-:W-:-:S02]  /*84e0*/  MOV R16, R201 ;  /* 0x000000c900107202 */ /* 0x002fc40000000f00 */
[----:B------:R-:W-:Y:S02]  /*84f0*/  MOV R203, R17 ;  /* 0x0000001100cb7202 */ /* 0x000fe40000000f00 */
[----:B------:R-:W-:Y:S02]  /*8500*/  MOV R201, 0x1f ;  /* 0x0000001f00c97802 */ /* 0x000fe40000000f00 */
[----:B------:R-:W-:Y:S02]  /*8510*/  MOV R226, 0xffffffff ;  /* 0xffffffff00e27802 */ /* 0x000fe40000000f00 */
[----:B------:R-:W-:Y:S02]  /*8520*/  MOV R4, 0x8540 ;  /* 0x0000854000047802 */ /* 0x000fe40000000f00 */
[----:B------:R-:W-:Y:S05]  /*8530*/  CALL.REL.NOINC `($__internal_100_$__cuda_sm70_shflsync_idx_p) ;  /* 0x0000080000007944 */ /* 0x000fea0003c00000 */
[----:B-1----:R-:W-:Y:S01]  /*8540*/  MOV R5, R201 ;  /* 0x000000c900057202 */ /* 0x002fe20000000f00 */
[----:B0-----:R-:W-:Y:S05]  /*8550*/  BRA `(.L_x_2469) ;  /* 0xffffc8f000007947 */ /* 0x001fea000383ffff */
.L_x_2451:
[----:B------:R-:W-:Y:S01]  /*8560*/  HFMA2.MMA R224, -RZ, RZ, 0, 5.9604644775390625e-08 ;  /* 0x00000001ffe07435 */ /* 0x000fe200000001ff */
[----:B------:R-:W-:Y:S02]  /*8570*/  MOV R199, R6 ;  /* 0x0000000600c77202 */ /* 0x000fe40000000f00 */
[----:B------:R-:W-:-:S02]  /*8580*/  MOV R222, 0x1f ;  /* 0x0000001f00de7802 */ /* 0x000fc40000000f00 */
[----:B------:R-:W-:Y:S02]  /*8590*/  MOV R201, 0xffffffff ;  /* 0xffffffff00c97802 */ /* 0x000fe40000000f00 */
[----:B------:R-:W-:Y:S02]  /*85a0*/  MOV R4, 0x85c0 ;  /* 0x000085c000047802 */ /* 0x000fe40000000f00 */
[----:B------:R-:W-:Y:S05]  /*85b0*/  CALL.REL.NOINC `($__internal_99_$__cuda_sm70_shflsync_down) ;  /* 0x0000074000007944 */ /* 0x000fea0003c00000 */
[----:B-1----:R-:W-:Y:S01]  /*85c0*/  MOV R195, R222 ;  /* 0x000000de00c37202 */ /* 0x002fe20000000f00 */
[----:B0-----:R-:W-:Y:S05]  /*85d0*/  BRA `(.L_x_2470) ;  /* 0xffffcda000007947 */ /* 0x001fea000383ffff */
.L_x_2452:
[----:B------:R-:W-:Y:S01]  /*85e0*/  HFMA2.MMA R224, -RZ, RZ, 0, 5.9604644775390625e-08 ;  /* 0x00000001ffe07435 */ /* 0x000fe200000001ff */
[----:B------:R-:W-:Y:S02]  /*85f0*/  MOV R199, R7 ;  /* 0x0000000700c77202 */ /* 0x000fe40000000f00 */
[----:B------:R-:W-:Y:S02]  /*8600*/  MOV R222, 0x1f ;  /* 0x0000001f00de7802 */ /* 0x000fe40000000f00 */
[----:B------:R-:W-:Y:S02]  /*8610*/  MOV R201, 0xffffffff ;  /* 0xffffffff00c97802 */ /* 0x000fe40000000f00 */
[----:B------:R-:W-:-:S02]  /*8620*/  MOV R4, 0x8640 ;  /* 0x0000864000047802 */ /* 0x000fc40000000f00 */
[----:B01----:R-:W-:Y:S05]  /*8630*/  CALL.REL.NOINC `($__internal_99_$__cuda_sm70_shflsync_down) ;  /* 0x000006c000007944 */ /* 0x003fea0003c00000 */
        /* <DEDUP_REMOVED lines=9> */
[----:B------:R-:W-:Y:S05]  /*86d0*/  CALL.REL.NOINC `($__internal_99_$__cuda_sm70_shflsync_down) ;  /* 0x0000062000007944 */ /* 0x000fea0003c00000 */
[----:B0-----:R-:W-:Y:S01]  /*86e0*/  HFMA2.MMA R224, -RZ, RZ, 0, 1.1920928955078125e-07 ;  /* 0x00000002ffe07435 */ /* 0x001fe200000001ff */
[----:B-1----:R-:W-:Y:S02]  /*86f0*/  MOV R6, R222 ;  /* 0x000000de00067202 */ /* 0x002fe40000000f00 */
[----:B------:R-:W-:-:S02]  /*8700*/  MOV R199, R7 ;  /* 0x0000000700c77202 */ /* 0x000fc40000000f00 */
[----:B------:R-:W-:Y:S02]  /*8710*/  MOV R222, 0x1f ;  /* 0x0000001f00de7802 */ /* 0x000fe40000000f00 */
[----:B------:R-:W-:Y:S02]  /*8720*/  MOV R201, 0xffffffff ;  /* 0xffffffff00c97802 */ /* 0x000fe40000000f00 */
[----:B------:R-:W-:Y:S02]  /*8730*/  MOV R4, 0x8750 ;  /* 0x0000875000047802 */ /* 0x000fe40000000f00 */
[----:B------:R-:W-:Y:S05]  /*8740*/  CALL.REL.NOINC `($__internal_99_$__cuda_sm70_shflsync_down) ;  /* 0x000005b000007944 */ /* 0x000fea0003c00000 */
[----:B-1----:R-:W-:Y:S01]  /*8750*/  @!P4 FFMA.FTZ R7, R195, R222, R7 ;  /* 0x000000dec307c223 */ /* 0x002fe20000010007 */
[----:B0-----:R-:W-:Y:S01]  /*8760*/  HFMA2.MMA R224, -RZ, RZ, 0, 2.384185791015625e-07 ;  /* 0x00000004ffe07435 */ /* 0x001fe200000001ff */
[----:B------:R-:W-:Y:S01]  /*8770*/  @!P4 FMUL.FTZ R195, R6, R195 ;  /* 0x000000c306c3c220 */ /* 0x000fe20000410000 */
[----:B------:R-:W-:Y:S02]  /*8780*/  MOV R222, 0x1f ;  /* 0x0000001f00de7802 */ /* 0x000fe40000000f00 */
[----:B------:R-:W-:Y:S02]  /*8790*/  MOV R201, 0xffffffff ;  /* 0xffffffff00c97802 */ /* 0x000fe40000000f00 */
[----:B------:R-:W-:-:S02]  /*87a0*/  MOV R199, R195 ;  /* 0x000000c300c77202 */ /* 0x000fc40000000f00 */
[----:B------:R-:W-:Y:S02]  /*87b0*/  MOV R4, 0x87d0 ;  /* 0x000087d000047802 */ /* 0x000fe40000000f00 */
[----:B------:R-:W-:Y:S05]  /*87c0*/  CALL.REL.NOINC `($__internal_99_$__cuda_sm70_shflsync_down) ;  /* 0x0000053000007944 */ /* 0x000fea0003c00000 */
[----:B0-----:R-:W-:Y:S01]  /*87d0*/  HFMA2.MMA R224, -RZ, RZ, 0, 2.384185791015625e-07 ;  /* 0x00000004ffe07435 */ /* 0x001fe200000001ff */
[----:B-1----:R-:W-:Y:S02]  /*87e0*/  MOV R6, R222 ;  /* 0x000000de00067202 */ /* 0x002fe40000000f00 */
[----:B------:R-:W-:Y:S02]  /*87f0*/  MOV R199, R7 ;  /* 0x0000000700c77202 */ /* 0x000fe40000000f00 */
[----:B------:R-:W-:Y:S02]  /*8800*/  MOV R222, 0x1f ;  /* 0x0000001f00de7802 */ /* 0x000fe40000000f00 */
[----:B------:R-:W-:Y:S02]  /*8810*/  MOV R201, 0xffffffff ;  /* 0xffffffff00c97802 */ /* 0x000fe40000000f00 */
[----:B------:R-:W-:Y:S02]  /*8820*/  MOV R4, 0x8840 ;  /* 0x0000884000047802 */ /* 0x000fe40000000f00 */
[----:B------:R-:W-:Y:S05]  /*8830*/  CALL.REL.NOINC `($__internal_99_$__cuda_sm70_shflsync_down) ;  /* 0x000004c000007944 */ /* 0x000fea0003c00000 */
[----:B-1----:R-:W-:Y:S01]  /*8840*/  @!P3 FFMA.FTZ R7, R195, R222, R7 ;  /* 0x000000dec307b223 */ /* 0x002fe20000010007 */
[----:B0-----:R-:W-:Y:S01]  /*8850*/  HFMA2.MMA R224, -RZ, RZ, 0, 4.76837158203125e-07 ;  /* 0x00000008ffe07435 */ /* 0x001fe200000001ff */
[----:B------:R-:W-:Y:S01]  /*8860*/  @!P3 FMUL.FTZ R195, R6, R195 ;  /* 0x000000c306c3b220 */ /* 0x000fe20000410000 */
[----:B------:R-:W-:-:S02]  /*8870*/  MOV R222, 0x1f ;  /* 0x0000001f00de7802 */ /* 0x000fc40000000f00 */
[----:B------:R-:W-:Y:S02]  /*8880*/  MOV R201, 0xffffffff ;  /* 0xffffffff00c97802 */ /* 0x000fe40000000f00 */
[----:B------:R-:W-:Y:S02]  /*8890*/  MOV R199, R195 ;  /* 0x000000c300c77202 */ /* 0x000fe40000000f00 */
[----:B------:R-:W-:Y:S02]  /*88a0*/  MOV R4, 0x88c0 ;  /* 0x000088c000047802 */ /* 0x000fe40000000f00 */
[----:B------:R-:W-:Y:S05]  /*88b0*/  CALL.REL.NOINC `($__internal_99_$__cuda_sm70_shflsync_down) ;  /* 0x0000044000007944 */ /* 0x000fea0003c00000 */
[----:B0-----:R-:W-:Y:S01]  /*88c0*/  HFMA2.MMA R224, -RZ, RZ, 0, 4.76837158203125e-07 ;  /* 0x00000008ffe07435 */ /* 0x001fe200000001ff */
[----:B-1----:R-:W-:Y:S02]  /*88d0*/  MOV R6, R222 ;  /* 0x000000de00067202 */ /* 0x002fe40000000f00 */
[----:B------:R-:W-:Y:S02]  /*88e0*/  MOV R199, R7 ;  /* 0x0000000700c77202 */ /* 0x000fe40000000f00 */
[----:B------:R-:W-:Y:S02]  /*88f0*/  MOV R222, 0x1f ;  /* 0x0000001f00de7802 */ /* 0x000fe40000000f00 */
[----:B------:R-:W-:-:S02]  /*8900*/  MOV R201, 0xffffffff ;  /* 0xffffffff00c97802 */ /* 0x000fc40000000f00 */
[----:B------:R-:W-:Y:S02]  /*8910*/  MOV R4, 0x8930 ;  /* 0x0000893000047802 */ /* 0x000fe40000000f00 */
[----:B------:R-:W-:Y:S05]  /*8920*/  CALL.REL.NOINC `($__internal_99_$__cuda_sm70_shflsync_down) ;  /* 0x000003d000007944 */ /* 0x000fea0003c00000 */
        /* <DEDUP_REMOVED lines=8> */
[----:B------:R-:W-:Y:S05]  /*89b0*/  CALL.REL.NOINC `($__internal_99_$__cuda_sm70_shflsync_down) ;  /* 0x0000034000007944 */ /* 0x000fea0003c00000 */
[----:B0-----:R-:W-:Y:S01]  /*89c0*/  HFMA2.MMA R224, -RZ, RZ, 0, 9.5367431640625e-07 ;  /* 0x00000010ffe07435 */ /* 0x001fe200000001ff */
[----:B-1----:R-:W-:Y:S02]  /*89d0*/  MOV R6, R222 ;  /* 0x000000de00067202 */ /* 0x002fe40000000f00 */
[----:B------:R-:W-:Y:S02]  /*89e0*/  MOV R199, R7 ;  /* 0x0000000700c77202 */ /* 0x000fe40000000f00 */
[----:B------:R-:W-:Y:S02]  /*89f0*/  MOV R222, 0x1f ;  /* 0x0000001f00de7802 */ /* 0x000fe40000000f00 */
[----:B------:R-:W-:Y:S02]  /*8a00*/  MOV R201, 0xffffffff ;  /* 0xffffffff00c97802 */ /* 0x000fe40000000f00 */
[----:B------:R-:W-:Y:S02]  /*8a10*/  MOV R4, 0x8a30 ;  /* 0x00008a3000047802 */ /* 0x000fe40000000f00 */
[----:B------:R-:W-:Y:S05]  /*8a20*/  CALL.REL.NOINC `($__internal_99_$__cuda_sm70_shflsync_down) ;  /* 0x000002d000007944 */ /* 0x000fea0003c00000 */
[----:B-1----:R-:W-:Y:S01]  /*8a30*/  @!P0 FFMA.FTZ R7, R197, R222, R7 ;  /* 0x000000dec5078223 */ /* 0x002fe20000010007 */
[----:B0-----:R-:W-:Y:S01]  /*8a40*/  HFMA2.MMA R224, -RZ, RZ, 0, 0 ;  /* 0x00000000ffe07435 */ /* 0x001fe200000001ff */
[----:B------:R-:W-:Y:S01]  /*8a50*/  @!P0 FMUL.FTZ R197, R6, R197 ;  /* 0x000000c506c58220 */ /* 0x000fe20000410000 */
[----:B------:R-:W-:-:S02]  /*8a60*/  MOV R201, 0x1f ;  /* 0x0000001f00c97802 */ /* 0x000fc40000000f00 */
[----:B------:R-:W-:Y:S02]  /*8a70*/  MOV R226, 0xffffffff ;  /* 0xffffffff00e27802 */ /* 0x000fe40000000f00 */
[----:B------:R-:W-:Y:S02]  /*8a80*/  MOV R203, R197 ;  /* 0x000000c500cb7202 */ /* 0x000fe40000000f00 */
[----:B------:R-:W-:Y:S02]  /*8a90*/  MOV R4, 0x8ab0 ;  /* 0x00008ab000047802 */ /* 0x000fe40000000f00 */
[----:B------:R-:W-:Y:S05]  /*8aa0*/  CALL.REL.NOINC `($__internal_100_$__cuda_sm70_shflsync_idx_p) ;  /* 0x0000029000007944 */ /* 0x000fea0003c00000 */
[----:B0-----:R-:W-:Y:S01]  /*8ab0*/  HFMA2.MMA R224, -RZ, RZ, 0, 0 ;  /* 0x00000000ffe07435 */ /* 0x001fe200000001ff */
[----:B-1----:R-:W-:Y:S02]  /*8ac0*/  MOV R6, R201 ;  /* 0x000000c900067202 */ /* 0x002fe40000000f00 */
[----:B------:R-:W-:Y:S02]  /*8ad0*/  MOV R203, R7 ;  /* 0x0000000700cb7202 */ /* 0x000fe40000000f00 */
[----:B------:R-:W-:Y:S02]  /*8ae0*/  MOV R201, 0x1f ;  /* 0x0000001f00c97802 */ /* 0x000fe40000000f00 */
[----:B------:R-:W-:-:S02]  /*8af0*/  MOV R226, 0xffffffff ;  /* 0xffffffff00e27802 */ /* 0x000fc40000000f00 */
[----:B------:R-:W-:Y:S02]  /*8b00*/  MOV R4, 0x8b20 ;  /* 0x00008b2000047802 */ /* 0x000fe40000000f00 */
[----:B------:R-:W-:Y:S05]  /*8b10*/  CALL.REL.NOINC `($__internal_100_$__cuda_sm70_shflsync_idx_p) ;  /* 0x0000022000007944 */ /* 0x000fea0003c00000 */
[----:B0-----:R-:W-:Y:S01]  /*8b20*/  HFMA2.MMA R224, -RZ, RZ, 0, 5.9604644775390625e-08 ;  /* 0x00000001ffe07435 */ /* 0x001fe200000001ff */
[----:B-1----:R-:W-:Y:S02]  /*8b30*/  MOV R220, R201 ;  /* 0x000000c900dc7202 */ /* 0x002fe40000000f00 */
[----:B------:R-:W-:Y:S02]  /*8b40*/  MOV R195, R6 ;  /* 0x0000000600c37202 */ /* 0x000fe40000000f00 */
[----:B------:R-:W-:Y:S02]  /*8b50*/  MOV R199, R197 ;  /* 0x000000c500c77202 */ /* 0x000fe40000000f00 */
[----:B------:R-:W-:Y:S02]  /*8b60*/  MOV R222, 0x1f ;  /* 0x0000001f00de7802 */ /* 0x000fe40000000f00 */
[----:B------:R-:W-:Y:S02]  /*8b70*/  MOV R201, 0xffffffff ;  /* 0xffffffff00c97802 */ /* 0x000fe40000000f00 */
[----:B------:R-:W-:-:S02]  /*8b80*/  MOV R4, 0x8ba0 ;  /* 0x00008ba000047802 */ /* 0x000fc40000000f00 */
[----:B------:R-:W-:Y:S05]  /*8b90*/  CALL.REL.NOINC `($__internal_99_$__cuda_sm70_shflsync_down) ;  /* 0x0000016000007944 */ /* 0x000fea0003c00000 */
[----:B0-----:R-:W-:Y:S01]  /*8ba0*/  HFMA2.MMA R224, -RZ, RZ, 0, 5.9604644775390625e-08 ;  /* 0x00000001ffe07435 */ /* 0x001fe200000001ff */
[----:B-1----:R-:W-:-:S02]  /*8bb0*/  MOV R6, R222 ;  /* 0x000000de00067202 */ /* 0x002fc40000000f00 */
[----:B------:R-:W-:Y:S02]  /*8bc0*/  MOV R199, R7 ;  /* 0x0000000700c77202 */ /* 0x000fe40000000f00 */
[----:B------:R-:W-:Y:S02]  /*8bd0*/  MOV R222, 0x1f ;  /* 0x0000001f00de7802 */ /* 0x000fe40000000f00 */
[----:B------:R-:W-:Y:S02]  /*8be0*/  MOV R201, 0xffffffff ;  /* 0xffffffff00c97802 */ /* 0x000fe40000000f00 */
[----:B------:R-:W-:Y:S02]  /*8bf0*/  MOV R4, 0x8c10 ;  /* 0x00008c1000047802 */ /* 0x000fe40000000f00 */
[----:B------:R-:W-:Y:S05]  /*8c00*/  CALL.REL.NOINC `($__internal_99_$__cuda_sm70_shflsync_down) ;  /* 0x000000f000007944 */ /* 0x000fea0003c00000 */
[----:B0-----:R-:W-:Y:S01]  /*8c10*/  HFMA2.MMA R224, -RZ, RZ, 0, 0 ;  /* 0x00000000ffe07435 */ /* 0x001fe200000001ff */
[----:B------:R-:W-:Y:S02]  /*8c20*/  MOV R197, R6 ;  /* 0x0000000600c57202 */ /* 0x000fe40000000f00 */
[----:B------:R-:W-:Y:S02]  /*8c30*/  MOV R203, R16 ;  /* 0x0000001000cb7202 */ /* 0x000fe40000000f00 */
[----:B------:R-:W-:-:S02]  /*8c40*/  MOV R201, 0x1f ;  /* 0x0000001f00c97802 */ /* 0x000fc40000000f00 */
[----:B------:R-:W-:Y:S02]  /*8c50*/  MOV R226, 0xffffffff ;  /* 0xffffffff00e27802 */ /* 0x000fe40000000f00 */
[----:B------:R-:W-:Y:S02]  /*8c60*/  MOV R4, 0x8c80 ;  /* 0x00008c8000047802 */ /* 0x000fe40000000f00 */
[----:B-1----:R-:W-:Y:S05]  /*8c70*/  CALL.REL.NOINC `($__internal_100_$__cuda_sm70_shflsync_idx_p) ;  /* 0x000000c000007944 */ /* 0x002fea0003c00000 */
[----:B0-----:R-:W-:Y:S01]  /*8c80*/  HFMA2.MMA R224, -RZ, RZ, 0, 0 ;  /* 0x00000000ffe07435 */ /* 0x001fe200000001ff */
[----:B-1----:R-:W-:Y:S02]  /*8c90*/  MOV R199, R201 ;  /* 0x000000c900c77202 */ /* 0x002fe40000000f00 */
[----:B------:R-:W-:Y:S02]  /*8ca0*/  MOV R203, R17 ;  /* 0x0000001100cb7202 */ /* 0x000fe40000000f00 */
[----:B------:R-:W-:Y:S02]  /*8cb0*/  MOV R201, 0x1f ;  /* 0x0000001f00c97802 */ /* 0x000fe40000000f00 */
[----:B------:R-:W-:Y:S02]  /*8cc0*/  MOV R226, 0xffffffff ;  /* 0xffffffff00e27802 */ /* 0x000fe40000000f00 */
[----:B------:R-:W-:-:S02]  /*8cd0*/  MOV R4, 0x8cf0 ;  /* 0x00008cf000047802 */ /* 0x000fc40000000f00 */
[----:B------:R-:W-:Y:S05]  /*8ce0*/  CALL.REL.NOINC `($__internal_100_$__cuda_sm70_shflsync_idx_p) ;  /* 0x0000005000007944 */ /* 0x000fea0003c00000 */
[----:B01----:R-:W-:Y:S05]  /*8cf0*/  BRA `(.L_x_2471) ;  /* 0xffffc82000007947 */ /* 0x003fea000383ffff */
        .weak           $__internal_99_$__cuda_sm70_shflsync_down
        .type           $__internal_99_$__cuda_sm70_shflsync_down,@function
        .size           $__internal_99_$__cuda_sm70_shflsync_down,($__internal_100_$__cuda_sm70_shflsync_idx_p - $__internal_99_$__cuda_sm70_shflsync_down)
$__internal_99_$__cuda_sm70_shflsync_down:
[----:B------:R-:W-:Y:S01]  /*8d00*/  HFMA2.MMA R5, -RZ, RZ, 0, 0 ;  /* 0x00000000ff057435 */ /* 0x000fe200000001ff */
[----:B------:R-:W-:Y:S04]  /*8d10*/  WARPSYNC R201 ;  /* 0x000000c900007348 */ /* 0x000fe80003800000 */
[----:B------:R0:W1:Y:S01]  /*8d20*/  SHFL.DOWN PT, R222, R199, R224, R222 ;  /* 0x080000e0c7de7389 */ /* 0x00006200000e00de */
[----:B------:R-:W-:Y:S05]  /*8d30*/  RET.REL.NODEC R4 `(_Z25selective_scan_bwd_kernelI32Selective_Scan_bwd_kernel_traitsILi64ELi16ELb0ELb0ELb0ELb0ELb1EffEEv12SSMParamsBwd) ;  /* 0xffff72c004007950 */ /* 0x000fea0003c3ffff */
        .weak           $__internal_100_$__cuda_sm70_shflsync_idx_p
        .type           $__internal_100_$__cuda_sm70_shflsync_idx_p,@function
        .size           $__internal_100_$__cuda_sm70_shflsync_idx_p,($__internal_101_$__cuda_sm70_shflsync_up - $__internal_100_$__cuda_sm70_shflsync_idx_p)
$__internal_100_$__cuda_sm70_shflsync_idx_p:
[----:B------:R-:W-:Y:S01]  /*8d40*/  MOV R5, 0x0 ;  /* 0x0000000000057802 */ /* 0x000fe20000000f00 */
[----:B------:R-:W-:Y:S04]  /*8d50*/  WARPSYNC R226 ;  /* 0x000000e200007348 */ /* 0x000fe80003800000 */
[----:B------:R0:W1:Y:S01]  /*8d60*/  SHFL.IDX PT, R201, R203, R224, R201 ;  /* 0x000000e0cbc97389 */ /* 0x00006200000e00c9 */
[----:B------:R-:W-:Y:S05]  /*8d70*/  RET.REL.NODEC R4 `(_Z25selective_scan_bwd_kernelI32Selective_Scan_bwd_kernel_traitsILi64ELi16ELb0ELb0ELb0ELb0ELb1EffEEv12SSMParamsBwd) ;  /* 0xffff728004007950 */ /* 0x000fea0003c3ffff */
        .weak           $__internal_101_$__cuda_sm70_shflsync_up
        .type           $__internal_101_$__cuda_sm70_shflsync_up,@function
        .size           $__internal_101_$__cuda_sm70_shflsync_up,(.L_x_8917 - $__internal_101_$__cuda_sm70_shflsync_up)
$__internal_101_$__cuda_sm70_shflsync_up:
[----:B------:R-:W-:Y:S01]  /*8d80*/  HFMA2.MMA R5, -RZ, RZ, 0, 0 ;  /* 0x00000000ff057435 */ /* 0x000fe200000001ff */
[----:B------:R-:W-:Y:S04]  /*8d90*/  WARPSYNC R206 ;  /* 0x000000ce00007348 */ /* 0x000fe80003800000 */
[----:B------:R0:W1:Y:S01]  /*8da0*/  SHFL.UP PT, R204, R181, R204, R195 ;  /* 0x040000ccb5cc7389 */ /* 0x00006200000e00c3 */
[----:B------:R-:W-:Y:S05]  /*8db0*/  RET.REL.NODEC R4 `(_Z25selective_scan_bwd_kernelI32Selective_Scan_bwd_kernel_traitsILi64ELi16ELb0ELb0ELb0ELb0ELb1EffEEv12SSMParamsBwd) ;  /* 0xffff724004007950 */ /* 0x000fea0003c3ffff */
.L_x_2472:
        /* <DEDUP_REMOVED lines=12> */
.L_x_8917:


//--------------------- .text._Z25selective_scan_bwd_kernelI32Selective_Scan_bwd_kernel_traitsILi64ELi16ELb0ELb0ELb0ELb1ELb0EffEEv12SSMParamsBwd --------------------------
	.section	.text._Z25selective_scan_bwd_kernelI32Selective_Scan_bwd_kernel_traitsILi64ELi16ELb0ELb0ELb0ELb1ELb0EffEEv12SSMParamsBwd,"ax",@progbits
	.sectioninfo	@"SHI_REGISTERS=196"
	.align	128
        .global         _Z25selective_scan_bwd_kernelI32Selective_Scan_bwd_kernel_traitsILi64ELi16ELb0ELb0ELb0ELb1ELb0EffEEv12SSMParamsBwd
        .type           _Z25selective_scan_bwd_kernelI32Selective_Scan_bwd_kernel_traitsILi64ELi16ELb0ELb0ELb0ELb1ELb0EffEEv12SSMParamsBwd,@function
        .size           _Z25selective_scan_bwd_kernelI32Selective_Scan_bwd_kernel_traitsILi64ELi16ELb0ELb0ELb0ELb1ELb0EffEEv12SSMParamsBwd,(.L_x_8920 - _Z25selective_scan_bwd_kernelI32Selective_Scan_bwd_kernel_traitsILi64ELi16ELb0ELb0ELb0ELb1ELb0EffEEv12SSMParamsBwd)
        .other          _Z25selective_scan_bwd_kernelI32Selective_Scan_bwd_kernel_traitsILi64ELi16ELb0ELb0ELb0ELb1ELb0EffEEv12SSMParamsBwd,@"STO_CUDA_ENTRY STV_DEFAULT"
_Z25selective_scan_bwd_kernelI32Selective_Scan_bwd_kernel_traitsILi64ELi16ELb0ELb0ELb0ELb1ELb0EffEEv12SSMParamsBwd:
.text._Z25selective_scan_bwd_kernelI32Selective_Scan_bwd_kernel_traitsILi64ELi16ELb0ELb0ELb0ELb1ELb0EffEEv12SSMParamsBwd:
[----:B------:R-:W-:Y:S02]  /*0000*/  MOV R1, c[0x0][0x28] ;  /* 0x00000a0000017a02 */ /* 0x000fe40000000f00 */
[----:B------:R-:W0:Y:S01]  /*0010*/  S2R R26, SR_CTAID.Y ;  /* 0x00000000001a7919 */ /* 0x000e220000002600 */
[----:B------:R-:W-:Y:S01]  /*0020*/  ISETP.NE.U32.AND P0, PT, RZ, c[0x0][0x238], PT ;  /* 0x00008e00ff007a0c */ /* 0x000fe20003f05070 */
[----:B------:R-:W-:Y:S01]  /*0030*/  CS2R R28, SRZ ;  /* 0x00000000001c7805 */ /* 0x000fe2000001ff00 */
[----:B------:R-:W-:Y:S01]  /*0040*/  ISETP.NE.U32.AND P1, PT, RZ, c[0x0][0x250], PT ;  /* 0x00009400ff007a0c */ /* 0x000fe20003f25070 */
[----:B------:R-:W1:Y:S01]  /*0050*/  S2R R31, SR_CTAID.X ;  /* 0x00000000001f7919 */ /* 0x000e620000002500 */
[----:B------:R-:W-:Y:S01]  /*0060*/  ISETP.NE.AND.EX P0, PT, RZ, c[0x0][0x23c], PT, P0 ;  /* 0x00008f00ff007a0c */ /* 0x000fe20003f05300 */
[----:B------:R-:W-:Y:S01]  /*0070*/  ULDC.64 UR4, c[0x0][0x118] ;  /* 0x0000460000047ab9 */ /* 0x000fe20000000a00 */
[----:B------:R-:W-:Y:S02]  /*0080*/  ISETP.NE.AND.EX P1, PT, RZ, c[0x0][0x254], PT, P1 ;  /* 0x00009500ff007a0c */ /* 0x000fe40003f25310 */
[----:B0-----:R-:W-:-:S09]  /*0090*/  SHF.R.S32.HI R27, RZ, 0x1f, R26 ;  /* 0x0000001fff1b7819 */ /* 0x001fd2000001141a */
[C---:B------:R-:W-:Y:S02]  /*00a0*/  @P0 LEA R8, P2, R26.reuse, c[0x0][0x238], 0x2 ;  /* 0x00008e001a080a11 */ /* 0x040fe400078410ff */
[----:B-1----:R-:W-:Y:S02]  /*00b0*/  SHF.R.S32.HI R30, RZ, 0x1f, R31 ;  /* 0x0000001fff1e7819 */ /* 0x002fe4000001141f */
[C---:B------:R-:W-:Y:S02]  /*00c0*/  @P1 LEA R10, P3, R26.reuse, c[0x0][0x250], 0x2 ;  /* 0x000094001a0a1a11 */ /* 0x040fe400078610ff */
[--C-:B------:R-:W-:Y:S01]  /*00d0*/  @P0 LEA.HI.X R9, R26, c[0x0][0x23c], R27.reuse, 0x2, P2 ;  /* 0x00008f001a090a11 */ /* 0x100fe200010f141b */
[----:B------:R-:W-:Y:S01]  /*00e0*/  IMAD R12, R30, c[0x0][0x1e0], RZ ;  /* 0x000078001e0c7a24 */ /* 0x000fe200078e02ff */
[----:B------:R-:W-:Y:S01]  /*00f0*/  @P1 LEA.HI.X R11, R26, c[0x0][0x254], R27, 0x2, P3 ;  /* 0x000095001a0b1a11 */ /* 0x000fe200018f141b */
[C---:B------:R-:W-:Y:S02]  /*0100*/  IMAD R0, R30.reuse, c[0x0][0x1d0], RZ ;  /* 0x000074001e007a24 */ /* 0x040fe400078e02ff */
[----:B------:R0:W5:Y:S01]  /*0110*/  @P0 LDG.E R28, [R8.64] ;  /* 0x00000004081c0981 */ /* 0x000162000c1e1900 */
[----:B------:R-:W-:-:S02]  /*0120*/  IMAD R14, R30, c[0x0][0x278], RZ ;  /* 0x00009e001e0e7a24 */ /* 0x000fc400078e02ff */
[C---:B------:R-:W-:Y:S01]  /*0130*/  IMAD.WIDE.U32 R4, R31.reuse, c[0x0][0x1e0], RZ ;  /* 0x000078001f047a25 */ /* 0x040fe200078e00ff */
[----:B------:R1:W5:Y:S01]  /*0140*/  @P1 LDG.E R29, [R10.64] ;  /* 0x000000040a1d1981 */ /* 0x000362000c1e1900 */
[----:B------:R-:W-:Y:S01]  /*0150*/  ISETP.NE.U32.AND P0, PT, RZ, c[0x0][0x260], PT ;  /* 0x00009800ff007a0c */ /* 0x000fe20003f05070 */
[----:B------:R-:W-:Y:S01]  /*0160*/  HFMA2.MMA R33, -RZ, RZ, 0, 0 ;  /* 0x00000000ff217435 */ /* 0x000fe200000001ff */
[C---:B------:R-:W-:Y:S01]  /*0170*/  IMAD.WIDE.U32 R2, R31.reuse, c[0x0][0x1d0], RZ ;  /* 0x000074001f027a25 */ /* 0x040fe200078e00ff */
[----:B------:R-:W-:Y:S02]  /*0180*/  MOV R34, RZ ;  /* 0x000000ff00227202 */ /* 0x000fe40000000f00 */
[----:B0-----:R-:W-:Y:S01]  /*0190*/  MOV R8, c[0x0][0x174] ;  /* 0x00005d0000087a02 */ /* 0x001fe20000000f00 */
[C---:B------:R-:W-:Y:S01]  /*01a0*/  IMAD R9, R31.reuse, c[0x0][0x1e4], R12 ;  /* 0x000079001f097a24 */ /* 0x040fe200078e020c */
[----:B------:R-:W-:Y:S01]  /*01b0*/  ISETP.NE.AND.EX P0, PT, RZ, c[0x0][0x264], PT, P0 ;  /* 0x00009900ff007a0c */ /* 0x000fe20003f05300 */
[C---:B------:R-:W-:Y:S01]  /*01c0*/  IMAD R13, R31.reuse, c[0x0][0x1d4], R0 ;  /* 0x000075001f0d7a24 */ /* 0x040fe200078e0200 */
[----:B------:R-:W-:Y:S01]  /*01d0*/  SHF.L.U32 R32, R8, 0xa, RZ ;  /* 0x0000000a08207819 */ /* 0x000fe200000006ff */
[----:B------:R-:W-:Y:S01]  /*01e0*/  IMAD.WIDE.U32 R6, R31, c[0x0][0x278], RZ ;  /* 0x00009e001f067a25 */ /* 0x000fe200078e00ff */
[----:B------:R-:W-:-:S02]  /*01f0*/  IADD3 R5, R5, R9, RZ ;  /* 0x0000000905057210 */ /* 0x000fc40007ffe0ff */
[----:B------:R-:W-:Y:S01]  /*0200*/  IADD3 R3, R3, R13, RZ ;  /* 0x0000000d03037210 */ /* 0x000fe20007ffe0ff */
[----:B-1----:R-:W-:Y:S01]  /*0210*/  IMAD R11, R31, c[0x0][0x27c], R14 ;  /* 0x00009f001f0b7a24 */ /* 0x002fe200078e020e */
[----:B------:R-:W-:Y:S01]  /*0220*/  IADD3 R9, R32, -0x400, RZ ;  /* 0xfffffc0020097810 */ /* 0x000fe20007ffe0ff */
[----:B------:R-:W-:Y:S01]  /*0230*/  IMAD R13, R27, c[0x0][0x1e8], RZ ;  /* 0x00007a001b0d7a24 */ /* 0x000fe200078e02ff */
[----:B------:R-:W-:Y:S01]  /*0240*/  ISETP.GE.AND P3, PT, R8, 0x1, PT ;  /* 0x000000010800780c */ /* 0x000fe20003f66270 */
[C---:B------:R-:W-:Y:S01]  /*0250*/  IMAD.WIDE.U32 R4, R26.reuse, c[0x0][0x1e8], R4 ;  /* 0x00007a001a047a25 */ /* 0x040fe200078e0004 */
[----:B------:R-:W-:Y:S01]  /*0260*/  IADD3 R7, R7, R11, RZ ;  /* 0x0000000b07077210 */ /* 0x000fe20007ffe0ff */
[----:B------:R-:W-:Y:S02]  /*0270*/  HFMA2.MMA R8, -RZ, RZ, 0, 0 ;  /* 0x00000000ff087435 */ /* 0x000fe400000001ff */
[----:B------:R-:W-:Y:S01]  /*0280*/  IMAD R11, R27, c[0x0][0x1d8], RZ ;  /* 0x000076001b0b7a24 */ /* 0x000fe200078e02ff */
[----:B------:R-:W-:Y:S01]  /*0290*/  IADD3 R41, P2, R9, R4, RZ ;  /* 0x0000000409297210 */ /* 0x000fe20007f5e0ff */
[----:B------:R-:W-:-:S02]  /*02a0*/  IMAD R13, R26, c[0x0][0x1ec], R13 ;  /* 0x00007b001a0d7a24 */ /* 0x000fc400078e020d */
[C---:B------:R-:W-:Y:S01]  /*02b0*/  IMAD R0, R26.reuse, c[0x0][0x1dc], R11 ;  /* 0x000077001a007a24 */ /* 0x040fe200078e020b */
[----:B------:R-:W-:Y:S01]  /*02c0*/  SHF.R.S32.HI R11, RZ, 0x1f, R9 ;  /* 0x0000001fff0b7819 */ /* 0x000fe20000011409 */
[C---:B------:R-:W-:Y:S01]  /*02d0*/  IMAD.WIDE.U32 R2, R26.reuse, c[0x0][0x1d8], R2 ;  /* 0x000076001a027a25 */ /* 0x040fe200078e0002 */
[----:B------:R-:W-:Y:S02]  /*02e0*/  LEA R40, P5, R41, c[0x0][0x248], 0x2 ;  /* 0x0000920029287a11 */ /* 0x000fe400078a10ff */
[----:B------:R-:W-:Y:S01]  /*02f0*/  IADD3.X R4, R11, R5, R13, P2, !PT ;  /* 0x000000050b047210 */ /* 0x000fe200017fe40d */
[----:B------:R-:W-:Y:S01]  /*0300*/  IMAD R15, R27, c[0x0][0x280], RZ ;  /* 0x0000a0001b0f7a24 */ /* 0x000fe200078e02ff */
[----:B------:R-:W-:Y:S01]  /*0310*/  IADD3 R39, P1, R9, R2, RZ ;  /* 0x0000000209277210 */ /* 0x000fe20007f3e0ff */
[C---:B------:R-:W-:Y:S01]  /*0320*/  IMAD.WIDE.U32 R6, R26.reuse, c[0x0][0x280], R6 ;  /* 0x0000a0001a067a25 */ /* 0x040fe200078e0006 */
[----:B------:R-:W-:Y:S02]  /*0330*/  ISETP.NE.U32.AND P2, PT, RZ, c[0x0][0x348], PT ;  /* 0x0000d200ff007a0c */ /* 0x000fe40003f45070 */
[----:B------:R-:W-:Y:S01]  /*0340*/  IADD3.X R2, R11, R3, R0, P1, !PT ;  /* 0x000000030b027210 */ /* 0x000fe20000ffe400 */
[----:B------:R-:W-:Y:S01]  /*0350*/  IMAD R15, R26, c[0x0][0x284], R15 ;  /* 0x0000a1001a0f7a24 */ /* 0x000fe200078e020f */
[----:B------:R-:W-:Y:S01]  /*0360*/  ISETP.NE.U32.AND P1, PT, RZ, c[0x0][0x328], PT ;  /* 0x0000ca00ff007a0c */ /* 0x000fe20003f25070 */
[----:B------:R-:W-:Y:S01]  /*0370*/  @P0 IMAD R0, R31, c[0x0][0x164], R26 ;  /* 0x000059001f000a24 */ /* 0x000fe200078e021a */
[----:B------:R-:W-:-:S02]  /*0380*/  ISETP.NE.AND.EX P2, PT, RZ, c[0x0][0x34c], PT, P2 ;  /* 0x0000d300ff007a0c */ /* 0x000fc40003f45320 */
[----:B------:R-:W-:Y:S01]  /*0390*/  ISETP.NE.AND.EX P1, PT, RZ, c[0x0][0x32c], PT, P1 ;  /* 0x0000cb00ff007a0c */ /* 0x000fe20003f25310 */
[----:B------:R-:W-:Y:S01]  /*03a0*/  @P0 IMAD R0, R0, c[0x0][0x174], RZ ;  /* 0x00005d0000000a24 */ /* 0x000fe200078e02ff */
[----:B------:R-:W-:Y:S02]  /*03b0*/  IADD3 R9, P4, R9, R6, RZ ;  /* 0x0000000609097210 */ /* 0x000fe40007f9e0ff */
[----:B------:R-:W-:Y:S01]  /*03c0*/  LEA.HI.X R41, R41, c[0x0][0x24c], R4, 0x2, P5 ;  /* 0x0000930029297a11 */ /* 0x000fe200028f1404 */
[----:B------:R-:W-:Y:S01]  /*03d0*/  @P0 IMAD R0, R0, c[0x0][0x16c], RZ ;  /* 0x00005b0000000a24 */ /* 0x000fe200078e02ff */
[----:B------:R-:W-:Y:S02]  /*03e0*/  IADD3.X R6, R11, R7, R15, P4, !PT ;  /* 0x000000070b067210 */ /* 0x000fe400027fe40f */
[----:B------:R-:W-:Y:S01]  /*03f0*/  LEA R38, P4, R39, c[0x0][0x240], 0x2 ;  /* 0x0000900027267a11 */ /* 0x000fe200078810ff */
[----:B------:R-:W-:Y:S01]  /*0400*/  CS2R R10, SRZ ;  /* 0x00000000000a7805 */ /* 0x000fe2000001ff00 */
[----:B------:R-:W-:-:S02]  /*0410*/  @P0 MOV R13, 0x8 ;  /* 0x00000008000d0802 */ /* 0x000fc40000000f00 */
[----:B------:R-:W-:Y:S02]  /*0420*/  @P2 LEA R8, P5, R26, c[0x0][0x348], 0x2 ;  /* 0x0000d2001a082a11 */ /* 0x000fe400078a10ff */
[----:B------:R-:W-:Y:S01]  /*0430*/  LEA.HI.X R39, R39, c[0x0][0x244], R2, 0x2, P4 ;  /* 0x0000910027277a11 */ /* 0x000fe200020f1402 */
[----:B------:R-:W-:Y:S01]  /*0440*/  @P0 IMAD.WIDE R12, R0, R13, c[0x0][0x260] ;  /* 0x00009800000c0625 */ /* 0x000fe200078e020d */
[----:B------:R-:W-:Y:S01]  /*0450*/  MOV R3, RZ ;  /* 0x000000ff00037202 */ /* 0x000fe20000000f00 */
[----:B------:R-:W-:Y:S01]  /*0460*/  @!P0 CS2R R12, SRZ ;  /* 0x00000000000c8805 */ /* 0x000fe2000001ff00 */
[----:B------:R-:W-:Y:S02]  /*0470*/  LEA R42, P6, R9, c[0x0][0x308], 0x2 ;  /* 0x0000c200092a7a11 */ /* 0x000fe400078c10ff */
[C---:B------:R-:W-:Y:S02]  /*0480*/  @P1 LEA R10, P4, R26.reuse, c[0x0][0x328], 0x2 ;  /* 0x0000ca001a0a1a11 */ /* 0x040fe400078810ff */
[----:B------:R-:W-:-:S02]  /*0490*/  @P2 LEA.HI.X R3, R26, c[0x0][0x34c], R27, 0x2, P5 ;  /* 0x0000d3001a032a11 */ /* 0x000fc400028f141b */
[----:B------:R-:W-:Y:S02]  /*04a0*/  LEA.HI.X R43, R9, c[0x0][0x30c], R6, 0x2, P6 ;  /* 0x0000c300092b7a11 */ /* 0x000fe400030f1406 */
[----:B------:R-:W-:Y:S02]  /*04b0*/  @P1 LEA.HI.X R11, R26, c[0x0][0x32c], R27, 0x2, P4 ;  /* 0x0000cb001a0b1a11 */ /* 0x000fe400020f141b */
[----:B------:R-:W-:Y:S01]  /*04c0*/  MOV R9, R3 ;  /* 0x0000000300097202 */ /* 0x000fe20000000f00 */
[----:B------:R-:W-:Y:S05]  /*04d0*/  @!P3 BRA `(.L_x_2473) ;  /* 0x00007bf00000b947 */ /* 0x000fea0003800000 */
[----:B------:R-:W0:Y:S01]  /*04e0*/  S2R R35, SR_TID.X ;  /* 0x0000000000237919 */ /* 0x000e220000002100 */
[----:B------:R-:W-:Y:S02]  /*04f0*/  MOV R34, RZ ;  /* 0x000000ff00227202 */ /* 0x000fe40000000f00 */
[----:B------:R-:W-:Y:S01]  /*0500*/  MOV R37, RZ ;  /* 0x000000ff00257202 */ /* 0x000fe20000000f00 */
[----:B------:R-:W1:Y:S01]  /*0510*/  S2R R36, SR_LANEID ;  /* 0x0000000000247919 */ /* 0x000e620000000000 */
[----:B------:R-:W-:-:S02]  /*0520*/  MOV R33, RZ ;  /* 0x000000ff00217202 */ /* 0x000fc40000000f00 */
[----:B0-----:R-:W-:-:S04]  /*0530*/  SHF.R.S32.HI R0, RZ, 0x1f, R35 ;  /* 0x0000001fff007819 */ /* 0x001fc80000011423 */
[----:B------:R-:W-:-:S04]  /*0540*/  LEA.HI R0, R0, R35, RZ, 0x5 ;  /* 0x0000002300007211 */ /* 0x000fc800078f28ff */
[----:B-1----:R-:W-:Y:S02]  /*0550*/  SHF.R.S32.HI R44, RZ, 0x5, R0 ;  /* 0x00000005ff2c7819 */ /* 0x002fe40000011400 */
.L_x_2527:
[----:B------:R-:W-:Y:S01]  /*0560*/  SHF.L.U32 R0, R35, 0x4, RZ ;  /* 0x0000000423007819 */ /* 0x000fe200000006ff */
[----:B------:R-:W-:Y:S01]  /*0570*/  BAR.SYNC.DEFER_BLOCKING 0x0 ;  /* 0x0000000000007b1d */ /* 0x000fe20000010000 */
[----:B------:R-:W-:Y:S01]  /*0580*/  IADD3 R45, -R37, c[0x0][0x174], RZ ;  /* 0x00005d00252d7a10 */ /* 0x000fe20007ffe1ff */
[----:B------:R-:W-:Y:S01]  /*0590*/  HFMA2.MMA R7, -RZ, RZ, 0, 0 ;  /* 0x00000000ff077435 */ /* 0x000fe200000001ff */
[----:B------:R-:W-:Y:S01]  /*05a0*/  LOP3.LUT R5, R0, 0xfffffe00, RZ, 0xc0, !PT ;  /* 0xfffffe0000057812 */ /* 0x000fe200078ec0ff */
[----:B------:R-:W-:Y:S01]  /*05b0*/  HFMA2.MMA R15, -RZ, RZ, 0, 0 ;  /* 0x00000000ff0f7435 */ /* 0x000fe200000001ff */
[----:B------:R-:W-:Y:S01]  /*05c0*/  LEA R46, R45, 0xfffffc00, 0xa ;  /* 0xfffffc002d2e7811 */ /* 0x000fe200078e50ff */
[----:B------:R-:W-:Y:S01]  /*05d0*/  CS2R R16, SRZ ;  /* 0x0000000000107805 */ /* 0x000fe2000001ff00 */
[----:B------:R-:W-:Y:S01]  /*05e0*/  LOP3.LUT R47, R5, 0x1f, R35, 0xf8, !PT ;  /* 0x0000001f052f7812 */ /* 0x000fe200078ef823 */
[----:B------:R-:W-:Y:S01]  /*05f0*/  CS2R R20, SRZ ;  /* 0x0000000000147805 */ /* 0x000fe2000001ff00 */
[----:B------:R-:W-:Y:S01]  /*0600*/  IADD3 R93, -R46, c[0x0][0x168], RZ ;  /* 0x00005a002e5d7a10 */ /* 0x000fe20007ffe1ff */
[----:B------:R-:W-:Y:S01]  /*0610*/  CS2R R24, SRZ ;  /* 0x0000000000187805 */ /* 0x000fe2000001ff00 */
[C---:B------:R-:W-:Y:S01]  /*0620*/  LOP3.LUT R0, R47.reuse, 0x20, RZ, 0xfc, !PT ;  /* 0x000000202f007812 */ /* 0x040fe200078efcff */
[C---:B------:R-:W-:Y:S01]  /*0630*/  IMAD.WIDE R2, R47.reuse, 0x4, R38 ;  /* 0x000000042f027825 */ /* 0x040fe200078e0226 */
[-C--:B------:R-:W-:Y:S01]  /*0640*/  ISETP.GE.AND P2, PT, R47, R93.reuse, PT ;  /* 0x0000005d2f00720c */ /* 0x080fe20003f46270 */
[----:B------:R-:W-:Y:S01]  /*0650*/  CS2R R64, SRZ ;  /* 0x0000000000407805 */ /* 0x000fe2000001ff00 */
[----:B------:R-:W-:-:S02]  /*0660*/  ISETP.GE.AND P1, PT, R0, R93, PT ;  /* 0x0000005d0000720c */ /* 0x000fc40003f26270 */
[C---:B------:R-:W-:Y:S02]  /*0670*/  LOP3.LUT R6, R47.reuse, 0x40, RZ, 0xfc, !PT ;  /* 0x000000402f067812 */ /* 0x040fe400078efcff */
[C---:B------:R-:W-:Y:S02]  /*0680*/  LOP3.LUT R14, R47.reuse, 0x60, RZ, 0xfc, !PT ;  /* 0x000000602f0e7812 */ /* 0x040fe400078efcff */
[C---:B------:R-:W-:Y:S02]  /*0690*/  LOP3.LUT R18, R47.reuse, 0x80, RZ, 0xfc, !PT ;  /* 0x000000802f127812 */ /* 0x040fe400078efcff */
[----:B------:R-:W-:Y:S02]  /*06a0*/  MOV R4, RZ ;  /* 0x000000ff00047202 */ /* 0x000fe40000000f00 */
[C---:B------:R-:W-:Y:S01]  /*06b0*/  LOP3.LUT R19, R47.reuse, 0xa0, RZ, 0xfc, !PT ;  /* 0x000000a02f137812 */ /* 0x040fe200078efcff */
[----:B------:R0:W2:Y:S01]  /*06c0*/  @!P2 LDG.E R7, [R2.64] ;  /* 0x000000040207a981 */ /* 0x0000a2000c1e1900 */
[----:B------:R-:W-:-:S02]  /*06d0*/  LOP3.LUT R22, R47, 0xc0, RZ, 0xfc, !PT ;  /* 0x000000c02f167812 */ /* 0x000fc400078efcff */
[-C--:B------:R-:W-:Y:S01]  /*06e0*/  ISETP.GE.AND P0, PT, R6, R93.reuse, PT ;  /* 0x0000005d0600720c */ /* 0x080fe20003f06270 */
[----:B------:R0:W3:Y:S01]  /*06f0*/  @!P1 LDG.E R4, [R2.64+0x80] ;  /* 0x0000800402049981 */ /* 0x0000e2000c1e1900 */
[C---:B------:R-:W-:Y:S02]  /*0700*/  LOP3.LUT R23, R47.reuse, 0xe0, RZ, 0xfc, !PT ;  /* 0x000000e02f177812 */ /* 0x040fe400078efcff */
[-C--:B------:R-:W-:Y:S02]  /*0710*/  ISETP.GE.AND P4, PT, R14, R93.reuse, PT ;  /* 0x0000005d0e00720c */ /* 0x080fe40003f86270 */
[----:B------:R-:W-:Y:S02]  /*0720*/  LOP3.LUT R81, R47, 0x100, RZ, 0xfc, !PT ;  /* 0x000001002f517812 */ /* 0x000fe400078efcff */
[-C--:B------:R-:W-:Y:S02]  /*0730*/  ISETP.GE.AND P6, PT, R18, R93.reuse, PT ;  /* 0x0000005d1200720c */ /* 0x080fe40003fc6270 */
[----:B------:R-:W-:-:S02]  /*0740*/  ISETP.GE.AND P5, PT, R19, R93, PT ;  /* 0x0000005d1300720c */ /* 0x000fc40003fa6270 */
[-C--:B------:R-:W-:Y:S01]  /*0750*/  ISETP.GE.AND P3, PT, R22, R93.reuse, PT ;  /* 0x0000005d1600720c */ /* 0x080fe20003f66270 */
[----:B------:R0:W4:Y:S01]  /*0760*/  @!P0 LDG.E R15, [R2.64+0x100] ;  /* 0x00010004020f8981 */ /* 0x000122000c1e1900 */
[-C--:B------:R-:W-:Y:S02]  /*0770*/  ISETP.GE.AND P2, PT, R23, R93.reuse, PT ;  /* 0x0000005d1700720c */ /* 0x080fe40003f46270 */
[----:B------:R-:W-:Y:S01]  /*0780*/  ISETP.GE.AND P1, PT, R81, R93, PT ;  /* 0x0000005d5100720c */ /* 0x000fe20003f26270 */
[----:B------:R0:W4:Y:S01]  /*0790*/  @!P4 LDG.E R16, [R2.64+0x180] ;  /* 0x000180040210c981 */ /* 0x000122000c1e1900 */
[C---:B------:R-:W-:Y:S02]  /*07a0*/  LOP3.LUT R82, R47.reuse, 0x120, RZ, 0xfc, !PT ;  /* 0x000001202f527812 */ /* 0x040fe400078efcff */
[C---:B------:R-:W-:Y:S01]  /*07b0*/  LOP3.LUT R83, R47.reuse, 0x140, RZ, 0xfc, !PT ;  /* 0x000001402f537812 */ /* 0x040fe200078efcff */
[----:B------:R0:W4:Y:S01]  /*07c0*/  @!P6 LDG.E R17, [R2.64+0x200] ;  /* 0x000200040211e981 */ /* 0x000122000c1e1900 */
[----:B------:R-:W-:-:S02]  /*07d0*/  LOP3.LUT R84, R47, 0x160, RZ, 0xfc, !PT ;  /* 0x000001602f547812 */ /* 0x000fc400078efcff */
[C---:B------:R-:W-:Y:S01]  /*07e0*/  LOP3.LUT R85, R47.reuse, 0x180, RZ, 0xfc, !PT ;  /* 0x000001802f557812 */ /* 0x040fe200078efcff */
[----:B------:R0:W4:Y:S01]  /*07f0*/  @!P5 LDG.E R20, [R2.64+0x280] ;  /* 0x000280040214d981 */ /* 0x000122000c1e1900 */
[C---:B------:R-:W-:Y:S02]  /*0800*/  LOP3.LUT R86, R47.reuse, 0x1a0, RZ, 0xfc, !PT ;  /* 0x000001a02f567812 */ /* 0x040fe400078efcff */
[-C--:B------:R-:W-:Y:S01]  /*0810*/  ISETP.GE.AND P0, PT, R82, R93.reuse, PT ;  /* 0x0000005d5200720c */ /* 0x080fe20003f06270 */
[----:B------:R0:W4:Y:S01]  /*0820*/  @!P3 LDG.E R21, [R2.64+0x300] ;  /* 0x000300040215b981 */ /* 0x000122000c1e1900 */
[----:B------:R-:W-:Y:S02]  /*0830*/  LOP3.LUT R87, R47, 0x1c0, RZ, 0xfc, !PT ;  /* 0x000001c02f577812 */ /* 0x000fe400078efcff */
[----:B------:R-:W-:Y:S01]  /*0840*/  ISETP.GE.AND P4, PT, R83, R93, PT ;  /* 0x0000005d5300720c */ /* 0x000fe20003f86270 */
[----:B------:R0:W4:Y:S01]  /*0850*/  @!P2 LDG.E R24, [R2.64+0x380] ;  /* 0x000380040218a981 */ /* 0x000122000c1e1900 */
[----:B------:R-:W-:-:S02]  /*0860*/  LOP3.LUT R88, R47, 0x1e0, RZ, 0xfc, !PT ;  /* 0x000001e02f587812 */ /* 0x000fc400078efcff */
[-C--:B------:R-:W-:Y:S01]  /*0870*/  ISETP.GE.AND P6, PT, R84, R93.reuse, PT ;  /* 0x0000005d5400720c */ /* 0x080fe20003fc6270 */
[----:B------:R0:W4:Y:S01]  /*0880*/  @!P1 LDG.E R25, [R2.64+0x400] ;  /* 0x0004000402199981 */ /* 0x000122000c1e1900 */
[-C--:B------:R-:W-:Y:S02]  /*0890*/  ISETP.GE.AND P5, PT, R85, R93.reuse, PT ;  /* 0x0000005d5500720c */ /* 0x080fe40003fa6270 */
[-C--:B------:R-:W-:Y:S01]  /*08a0*/  ISETP.GE.AND P3, PT, R86, R93.reuse, PT ;  /* 0x0000005d5600720c */ /* 0x080fe20003f66270 */
[----:B------:R-:W-:Y:S01]  /*08b0*/  CS2R R66, SRZ ;  /* 0x0000000000427805 */ /* 0x000fe2000001ff00 */
[-C--:B------:R-:W-:Y:S01]  /*08c0*/  ISETP.GE.AND P2, PT, R87, R93.reuse, PT ;  /* 0x0000005d5700720c */ /* 0x080fe20003f46270 */
[----:B------:R-:W-:Y:S01]  /*08d0*/  CS2R R68, SRZ ;  /* 0x0000000000447805 */ /* 0x000fe2000001ff00 */
[----:B------:R-:W-:Y:S01]  /*08e0*/  ISETP.GE.AND P1, PT, R88, R93, PT ;  /* 0x0000005d5800720c */ /* 0x000fe20003f26270 */
        /* <DEDUP_REMOVED lines=8> */
[----:B------:R-:W-:-:S02]  /*0970*/  IADD3 R63, R5, R36, RZ ;  /* 0x00000024053f7210 */ /* 0x000fc40007ffe0ff */
[-C--:B------:R-:W-:Y:S02]  /*0980*/  ISETP.GE.AND P2, PT, R0, R93.reuse, PT ;  /* 0x0000005d0000720c */ /* 0x080fe40003f46270 */
[C---:B------:R-:W-:Y:S02]  /*0990*/  IADD3 R0, R63.reuse, 0x20, RZ ;  /* 0x000000203f007810 */ /* 0x040fe40007ffe0ff */
[C---:B------:R-:W-:Y:S02]  /*09a0*/  IADD3 R50, R63.reuse, 0x40, RZ ;  /* 0x000000403f327810 */ /* 0x040fe40007ffe0ff */
[----:B------:R-:W-:Y:S02]  /*09b0*/  ISETP.GE.AND P3, PT, R6, R93, PT ;  /* 0x0000005d0600720c */ /* 0x000fe40003f66270 */
[C---:B0-----:R-:W-:Y:S02]  /*09c0*/  IADD3 R2, R63.reuse, 0x60, RZ ;  /* 0x000000603f027810 */ /* 0x041fe40007ffe0ff */
[----:B------:R-:W-:-:S02]  /*09d0*/  LEA.HI.SX32 R48, R63, R63, 0x1b ;  /* 0x0000003f3f307211 */ /* 0x000fc400078fdaff */
[C---:B------:R-:W-:Y:S02]  /*09e0*/  IADD3 R52, R63.reuse, 0x80, RZ ;  /* 0x000000803f347810 */ /* 0x040fe40007ffe0ff */
[C---:B------:R-:W-:Y:S02]  /*09f0*/  IADD3 R6, R63.reuse, 0xa0, RZ ;  /* 0x000000a03f067810 */ /* 0x040fe40007ffe0ff */
[----:B------:R-:W-:Y:S02]  /*0a00*/  LEA.HI.SX32 R49, R0, R63, 0x1b ;  /* 0x0000003f00317211 */ /* 0x000fe400078fdaff */
[----:B------:R-:W-:Y:S02]  /*0a10*/  ISETP.GE.AND P5, PT, R14, R93, PT ;  /* 0x0000005d0e00720c */ /* 0x000fe40003fa6270 */
[----:B------:R-:W-:Y:S02]  /*0a20*/  IADD3 R54, R63, 0xc0, RZ ;  /* 0x000000c03f367810 */ /* 0x000fe40007ffe0ff */
[----:B------:R-:W-:-:S02]  /*0a30*/  LEA.HI.SX32 R50, R50, R63, 0x1b ;  /* 0x0000003f32327211 */ /* 0x000fc400078fdaff */
[C---:B------:R-:W-:Y:S02]  /*0a40*/  IADD3 R14, R63.reuse, 0xe0, RZ ;  /* 0x000000e03f0e7810 */ /* 0x040fe40007ffe0ff */
[----:B------:R-:W-:Y:S02]  /*0a50*/  LEA.HI.SX32 R51, R2, R63, 0x1b ;  /* 0x0000003f02337211 */ /* 0x000fe400078fdaff */
[----:B------:R-:W-:Y:S02]  /*0a60*/  ISETP.GE.AND P6, PT, R18, R93, PT ;  /* 0x0000005d1200720c */ /* 0x000fe40003fc6270 */
[C---:B------:R-:W-:Y:S02]  /*0a70*/  IADD3 R56, R63.reuse, 0x100, RZ ;  /* 0x000001003f387810 */ /* 0x040fe40007ffe0ff */
[----:B------:R-:W-:Y:S02]  /*0a80*/  LEA.HI.SX32 R52, R52, R63, 0x1b ;  /* 0x0000003f34347211 */ /* 0x000fe400078fdaff */
[----:B------:R-:W-:-:S02]  /*0a90*/  IADD3 R18, R63, 0x120, RZ ;  /* 0x000001203f127810 */ /* 0x000fc40007ffe0ff */
[----:B------:R-:W-:Y:S02]  /*0aa0*/  LEA.HI.SX32 R53, R6, R63, 0x1b ;  /* 0x0000003f06357211 */ /* 0x000fe400078fdaff */
[----:B------:R-:W-:Y:S02]  /*0ab0*/  ISETP.GE.AND P0, PT, R22, R93, PT ;  /* 0x0000005d1600720c */ /* 0x000fe40003f06270 */
[C---:B------:R-:W-:Y:S02]  /*0ac0*/  IADD3 R58, R63.reuse, 0x140, RZ ;  /* 0x000001403f3a7810 */ /* 0x040fe40007ffe0ff */
[-C--:B------:R-:W-:Y:S02]  /*0ad0*/  LEA.HI.SX32 R54, R54, R63.reuse, 0x1b ;  /* 0x0000003f36367211 */ /* 0x080fe400078fdaff */
[----:B------:R-:W-:Y:S02]  /*0ae0*/  IADD3 R22, R63, 0x160, RZ ;  /* 0x000001603f167810 */ /* 0x000fe40007ffe0ff */
[----:B------:R-:W-:-:S02]  /*0af0*/  LEA.HI.SX32 R55, R14, R63, 0x1b ;  /* 0x0000003f0e377211 */ /* 0x000fc400078fdaff */
[C---:B------:R-:W-:Y:S02]  /*0b00*/  IADD3 R60, R63.reuse, 0x180, RZ ;  /* 0x000001803f3c7810 */ /* 0x040fe40007ffe0ff */
[-C--:B------:R-:W-:Y:S02]  /*0b10*/  LEA.HI.SX32 R56, R56, R63.reuse, 0x1b ;  /* 0x0000003f38387211 */ /* 0x080fe400078fdaff */
[C---:B------:R-:W-:Y:S02]  /*0b20*/  IADD3 R62, R63.reuse, 0x1a0, RZ ;  /* 0x000001a03f3e7810 */ /* 0x040fe40007ffe0ff */
[-C--:B------:R-:W-:Y:S02]  /*0b30*/  LEA.HI.SX32 R57, R18, R63.reuse, 0x1b ;  /* 0x0000003f12397211 */ /* 0x080fe400078fdaff */
[----:B------:R-:W-:Y:S02]  /*0b40*/  IADD3 R72, R63, 0x1c0, RZ ;  /* 0x000001c03f487810 */ /* 0x000fe40007ffe0ff */
[----:B------:R-:W-:-:S02]  /*0b50*/  LEA.HI.SX32 R58, R58, R63, 0x1b ;  /* 0x0000003f3a3a7211 */ /* 0x000fc400078fdaff */
[----:B------:R-:W-:Y:S02]  /*0b60*/  IADD3 R74, R63, 0x1e0, RZ ;  /* 0x000001e03f4a7810 */ /* 0x000fe40007ffe0ff */
[-C--:B------:R-:W-:Y:S02]  /*0b70*/  LEA.HI.SX32 R59, R22, R63.reuse, 0x1b ;  /* 0x0000003f163b7211 */ /* 0x080fe400078fdaff */
[-C--:B------:R-:W-:Y:S02]  /*0b80*/  LEA.HI.SX32 R60, R60, R63.reuse, 0x1b ;  /* 0x0000003f3c3c7211 */ /* 0x080fe400078fdaff */
[----:B------:R-:W-:Y:S02]  /*0b90*/  LEA.HI.SX32 R61, R62, R63, 0x1b ;  /* 0x0000003f3e3d7211 */ /* 0x000fe400078fdaff */
[----:B------:R-:W-:Y:S02]  /*0ba0*/  LEA R5, R36, R5, 0x4 ;  /* 0x0000000524057211 */ /* 0x000fe400078e20ff */
[----:B------:R-:W-:-:S02]  /*0bb0*/  LEA.HI.SX32 R62, R72, R63, 0x1b ;  /* 0x0000003f483e7211 */ /* 0x000fc400078fdaff */
[----:B------:R-:W-:Y:S02]  /*0bc0*/  LEA.HI.SX32 R63, R74, R63, 0x1b ;  /* 0x0000003f4a3f7211 */ /* 0x000fe400078fdaff */
[-C--:B------:R-:W-:Y:S01]  /*0bd0*/  ISETP.GE.AND P4, PT, R19, R93.reuse, PT ;  /* 0x0000005d1300720c */ /* 0x080fe20003f86270 */
[C---:B------:R-:W-:Y:S01]  /*0be0*/  IMAD.WIDE R2, R47.reuse, 0x4, R40 ;  /* 0x000000042f027825 */ /* 0x040fe200078e0228 */
[----:B------:R-:W-:Y:S01]  /*0bf0*/  CS2R R18, SRZ ;  /* 0x0000000000127805 */ /* 0x000fe2000001ff00 */
[----:B------:R-:W-:Y:S02]  /*0c00*/  P2R R94, PR, RZ, 0x1 ;  /* 0x00000001ff5e7803 */ /* 0x000fe40000000000 */
[----:B------:R-:W-:Y:S01]  /*0c10*/  ISETP.GE.AND P1, PT, R47, R93, PT ;  /* 0x0000005d2f00720c */ /* 0x000fe20003f26270 */
[----:B------:R-:W-:Y:S01]  /*0c20*/  HFMA2.MMA R0, -RZ, RZ, 0, 0 ;  /* 0x00000000ff007435 */ /* 0x000fe200000001ff */
[----:B------:R-:W-:Y:S02]  /*0c30*/  P2R R96, PR, RZ, 0x4 ;  /* 0x00000004ff607803 */ /* 0x000fe40000000000 */
[----:B------:R-:W-:-:S02]  /*0c40*/  P2R R98, PR, RZ, 0x8 ;  /* 0x00000008ff627803 */ /* 0x000fc40000000000 */
[----:B------:R-:W-:Y:S02]  /*0c50*/  P2R R92, PR, RZ, 0x10 ;  /* 0x00000010ff5c7803 */ /* 0x000fe40000000000 */
[----:B------:R-:W-:Y:S02]  /*0c60*/  P2R R90, PR, RZ, 0x20 ;  /* 0x00000020ff5a7803 */ /* 0x000fe40000000000 */
[----:B------:R-:W-:Y:S01]  /*0c70*/  P2R R100, PR, RZ, 0x40 ;  /* 0x00000040ff647803 */ /* 0x000fe20000000000 */
[----:B------:R-:W-:Y:S01]  /*0c80*/  HFMA2.MMA R22, -RZ, RZ, 0, 0 ;  /* 0x00000000ff167435 */ /* 0x000fe200000001ff */
[----:B------:R-:W-:Y:S02]  /*0c90*/  MOV R89, RZ ;  /* 0x000000ff00597202 */ /* 0x000fe40000000f00 */
[----:B------:R-:W-:Y:S01]  /*0ca0*/  MOV R91, RZ ;  /* 0x000000ff005b7202 */ /* 0x000fe20000000f00 */
        /* <DEDUP_REMOVED lines=12> */
[----:B0-----:R-:W-:-:S03]  /*0d70*/  LEA.HI.SX32 R64, R5, R5, 0x1b ;  /* 0x0000000505407211 */ /* 0x001fc600078fdaff */
        /* <DEDUP_REMOVED lines=22> */
[----:B------:R-:W-:Y:S01]  /*0ee0*/  CS2R R16, SRZ ;  /* 0x0000000000107805 */ /* 0x000fe2000001ff00 */
[----:B------:R-:W-:-:S04]  /*0ef0*/  CS2R R20, SRZ ;  /* 0x0000000000147805 */ /* 0x000fc8000001ff00 */
[----:B------:R-:W2:Y:S01]  /*0f00*/  @!P0 LDG.E R19, [R2.64+0x300] ;  /* 0x0003000402138981 */ /* 0x000ea2000c1e1900 */
[----:B------:R-:W-:Y:S01]  /*0f10*/  ISETP.GE.AND P0, PT, R23, R93, PT ;  /* 0x0000005d1700720c */ /* 0x000fe20003f06270 */
[----:B------:R-:W-:Y:S01]  /*0f20*/  CS2R R6, SRZ ;  /* 0x0000000000067805 */ /* 0x000fe2000001ff00 */
[----:B------:R-:W-:Y:S01]  /*0f30*/  HFMA2.MMA R4, -RZ, RZ, 0, 0 ;  /* 0x00000000ff047435 */ /* 0x000fe200000001ff */
[----:B------:R-:W-:Y:S01]  /*0f40*/  MOV R15, RZ ;  /* 0x000000ff000f7202 */ /* 0x000fe20000000f00 */
[----:B------:R-:W3:Y:S01]  /*0f50*/  @!P2 LDG.E R0, [R2.64+0x80] ;  /* 0x000080040200a981 */ /* 0x000ee2000c1e1900 */
[----:B------:R-:W-:-:S03]  /*0f60*/  P2R R5, PR, RZ, 0x1 ;  /* 0x00000001ff057803 */ /* 0x000fc60000000000 */
[----:B------:R-:W4:Y:S01]  /*0f70*/  @!P1 LDG.E R7, [R2.64] ;  /* 0x0000000402079981 */ /* 0x000f22000c1e1900 */
[----:B------:R-:W-:-:S03]  /*0f80*/  CS2R R24, SRZ ;  /* 0x0000000000187805 */ /* 0x000fc6000001ff00 */
[----:B------:R-:W2:Y:S04]  /*0f90*/  @!P6 LDG.E R17, [R2.64+0x200] ;  /* 0x000200040211e981 */ /* 0x000ea8000c1e1900 */
[----:B------:R-:W2:Y:S01]  /*0fa0*/  @!P0 LDG.E R16, [R2.64+0x380] ;  /* 0x0003800402108981 */ /* 0x000ea2000c1e1900 */
[-C--:B------:R-:W-:Y:S02]  /*0fb0*/  ISETP.GE.AND P0, PT, R81, R93.reuse, PT ;  /* 0x0000005d5100720c */ /* 0x080fe40003f06270 */
[-C--:B------:R-:W-:Y:S01]  /*0fc0*/  ISETP.GE.AND P1, PT, R83, R93.reuse, PT ;  /* 0x0000005d5300720c */ /* 0x080fe20003f26270 */
[----:B------:R-:W2:Y:S01]  /*0fd0*/  @!P3 LDG.E R15, [R2.64+0x100] ;  /* 0x00010004020fb981 */ /* 0x000ea2000c1e1900 */
[----:B------:R-:W-:Y:S02]  /*0fe0*/  P2R R14, PR, RZ, 0x1 ;  /* 0x00000001ff0e7803 */ /* 0x000fe40000000000 */
[-C--:B------:R-:W-:Y:S01]  /*0ff0*/  ISETP.GE.AND P2, PT, R84, R93.reuse, PT ;  /* 0x0000005d5400720c */ /* 0x080fe20003f46270 */
[----:B------:R-:W2:Y:S01]  /*1000*/  @!P4 LDG.E R6, [R2.64+0x280] ;  /* 0x000280040206c981 */ /* 0x000ea2000c1e1900 */
[----:B------:R-:W-:-:S03]  /*1010*/  ISETP.GE.AND P3, PT, R85, R93, PT ;  /* 0x0000005d5500720c */ /* 0x000fc60003f66270 */
[----:B------:R-:W2:Y:S04]  /*1020*/  @!P5 LDG.E R4, [R2.64+0x180] ;  /* 0x000180040204d981 */ /* 0x000ea8000c1e1900 */
[----:B------:R-:W2:Y:S01]  /*1030*/  @!P0 LDG.E R21, [R2.64+0x400] ;  /* 0x0004000402158981 */ /* 0x000ea2000c1e1900 */
[-C--:B------:R-:W-:Y:S02]  /*1040*/  ISETP.GE.AND P0, PT, R82, R93.reuse, PT ;  /* 0x0000005d5200720c */ /* 0x080fe40003f06270 */
[-C--:B------:R-:W-:Y:S01]  /*1050*/  ISETP.GE.AND P4, PT, R86, R93.reuse, PT ;  /* 0x0000005d5600720c */ /* 0x080fe20003f86270 */
[----:B------:R-:W2:Y:S01]  /*1060*/  @!P1 LDG.E R25, [R2.64+0x500] ;  /* 0x0005000402199981 */ /* 0x000ea2000c1e1900 */
[-C--:B------:R-:W-:Y:S02]  /*1070*/  ISETP.GE.AND P5, PT, R87, R93.reuse, PT ;  /* 0x0000005d5700720c */ /* 0x080fe40003fa6270 */
[----:B------:R-:W-:Y:S01]  /*1080*/  ISETP.GE.AND P6, PT, R88, R93, PT ;  /* 0x0000005d5800720c */ /* 0x000fe20003fc6270 */
[----:B------:R-:W2:Y:S04]  /*1090*/  @!P2 LDG.E R20, [R2.64+0x580] ;  /* 0x000580040214a981 */ /* 0x000ea8000c1e1900 */
[----:B------:R-:W2:Y:S04]  /*10a0*/  @!P3 LDG.E R89, [R2.64+0x600] ;  /* 0x000600040259b981 */ /* 0x000ea8000c1e1900 */
[----:B------:R-:W2:Y:S04]  /*10b0*/  @!P0 LDG.E R18, [R2.64+0x480] ;  /* 0x0004800402128981 */ /* 0x000ea8000c1e1900 */
[----:B------:R-:W2:Y:S04]  /*10c0*/  @!P4 LDG.E R22, [R2.64+0x680] ;  /* 0x000680040216c981 */ /* 0x000ea8000c1e1900 */
[----:B------:R-:W2:Y:S04]  /*10d0*/  @!P5 LDG.E R91, [R2.64+0x700] ;  /* 0x00070004025bd981 */ /* 0x000ea8000c1e1900 */
[----:B------:R-:W2:Y:S01]  /*10e0*/  @!P6 LDG.E R24, [R2.64+0x780] ;  /* 0x000780040218e981 */ /* 0x000ea2000c1e1900 */
[----:B------:R-:W-:-:S02]  /*10f0*/  P2R R101, PR, RZ, 0x1 ;  /* 0x00000001ff657803 */ /* 0x000fc40000000000 */
[----:B------:R-:W-:-:S04]  /*1100*/  ISETP.NE.AND P0, PT, R5, RZ, PT ;  /* 0x000000ff0500720c */ /* 0x000fc80003f05270 */
[----:B------:R-:W-:Y:S02]  /*1110*/  P2R R99, PR, RZ, 0x1 ;  /* 0x00000001ff637803 */ /* 0x000fe40000000000 */
        /* <DEDUP_REMOVED lines=14> */
[----:B------:R-:W-:Y:S01]  /*1200*/  ISETP.GE.AND P0, PT, R47, R93, PT ;  /* 0x0000005d2f00720c */ /* 0x000fe20003f06270 */
[----:B------:R-:W-:Y:S02]  /*1210*/  HFMA2.MMA R5, -RZ, RZ, 0, 0 ;  /* 0x00000000ff057435 */ /* 0x000fe400000001ff */
[----:B------:R-:W-:Y:S02]  /*1220*/  HFMA2.MMA R82, -RZ, RZ, 0, 0 ;  /* 0x00000000ff527435 */ /* 0x000fe400000001ff */
[----:B------:R-:W-:Y:S02]  /*1230*/  HFMA2.MMA R84, -RZ, RZ, 0, 0 ;  /* 0x00000000ff547435 */ /* 0x000fe400000001ff */
[----:B------:R-:W-:Y:S02]  /*1240*/  HFMA2.MMA R86, -RZ, RZ, 0, 0 ;  /* 0x00000000ff567435 */ /* 0x000fe400000001ff */
[----:B------:R-:W-:Y:S01]  /*1250*/  HFMA2.MMA R88, -RZ, RZ, 0, 0 ;  /* 0x00000000ff587435 */ /* 0x000fe200000001ff */
[----:B------:R-:W-:Y:S01]  /*1260*/  MOV R110, RZ ;  /* 0x000000ff006e7202 */ /* 0x000fe20000000f00 */
[----:B----4-:R-:W-:Y:S04]  /*1270*/  STS [R48.X4], R7 ;  /* 0x0000000730007388 */ /* 0x010fe80000004800 */
[----:B---3--:R-:W-:Y:S04]  /*1280*/  STS [R49.X4+0x80], R0 ;  /* 0x0000800031007388 */ /* 0x008fe80000004800 */
        /* <DEDUP_REMOVED lines=29> */
[----:B------:R-:W2:Y:S04]  /*1460*/  LDS R118, [R64.X4+0x38] ;  /* 0x0000380040767984 */ /* 0x000ea80000004800 */
[----:B------:R-:W2:Y:S01]  /*1470*/  LDS R4, [R64.X4+0x3c] ;  /* 0x00003c0040047984 */ /* 0x000ea20000004800 */
[----:B0-----:R-:W-:-:S03]  /*1480*/  IMAD.WIDE R14, R47, 0x4, R42 ;  /* 0x000000042f0e7825 */ /* 0x001fc600078e022a */
[----:B------:R-:W-:Y:S01]  /*1490*/  BAR.SYNC.DEFER_BLOCKING 0x0 ;  /* 0x0000000000007b1d */ /* 0x000fe20000010000 */
[----:B------:R-:W-:-:S05]  /*14a0*/  MOV R7, RZ ;  /* 0x000000ff00077202 */ /* 0x000fca0000000f00 */
[----:B------:R-:W4:Y:S01]  /*14b0*/  @!P0 LDG.E R5, [R14.64] ;  /* 0x000000040e058981 */ /* 0x000f22000c1e1900 */
[----:B------:R-:W-:Y:S02]  /*14c0*/  ISETP.NE.AND P0, PT, R23, RZ, PT ;  /* 0x000000ff1700720c */ /* 0x000fe40003f05270 */
[----:B-1----:R-:W-:Y:S01]  /*14d0*/  MOV R17, RZ ;  /* 0x000000ff00117202 */ /* 0x002fe20000000f00 */
[----:B------:R-:W4:Y:S10]  /*14e0*/  @!P6 LDG.E R110, [R14.64+0x780] ;  /* 0x000780040e6ee981 */ /* 0x000f34000c1e1900 */
[----:B------:R-:W4:Y:S01]  /*14f0*/  @!P0 LDG.E R7, [R14.64+0x100] ;  /* 0x000100040e078981 */ /* 0x000f22000c1e1900 */
[----:B------:R-:W-:-:S13]  /*1500*/  ISETP.NE.AND P0, PT, R81, RZ, PT ;  /* 0x000000ff5100720c */ /* 0x000fda0003f05270 */
[----:B------:R-:W4:Y:S01]  /*1510*/  @!P0 LDG.E R82, [R14.64+0x80] ;  /* 0x000080040e528981 */ /* 0x000f22000c1e1900 */
[----:B------:R-:W-:-:S13]  /*1520*/  ISETP.NE.AND P0, PT, R90, RZ, PT ;  /* 0x000000ff5a00720c */ /* 0x000fda0003f05270 */
[----:B------:R-:W4:Y:S01]  /*1530*/  @!P0 LDG.E R17, [R14.64+0x200] ;  /* 0x000200040e118981 */ /* 0x000f22000c1e1900 */
[----:B------:R-:W-:Y:S02]  /*1540*/  ISETP.NE.AND P0, PT, R92, RZ, PT ;  /* 0x000000ff5c00720c */ /* 0x000fe40003f05270 */
[----:B--2---:R-:W-:-:S11]  /*1550*/  MOV R19, RZ ;  /* 0x000000ff00137202 */ /* 0x004fd60000000f00 */
[----:B------:R-:W2:Y:S01]  /*1560*/  @!P0 LDG.E R84, [R14.64+0x180] ;  /* 0x000180040e548981 */ /* 0x000ea2000c1e1900 */
[----:B------:R-:W-:-:S13]  /*1570*/  ISETP.NE.AND P0, PT, R94, RZ, PT ;  /* 0x000000ff5e00720c */ /* 0x000fda0003f05270 */
[----:B------:R-:W2:Y:S01]  /*1580*/  @!P0 LDG.E R19, [R14.64+0x300] ;  /* 0x000300040e138981 */ /* 0x000ea2000c1e1900 */
[----:B------:R-:W-:Y:S02]  /*1590*/  ISETP.NE.AND P0, PT, R95, RZ, PT ;  /* 0x000000ff5f00720c */ /* 0x000fe40003f05270 */
[----:B---3--:R-:W-:-:S11]  /*15a0*/  MOV R21, RZ ;  /* 0x000000ff00157202 */ /* 0x008fd60000000f00 */
[----:B------:R-:W3:Y:S01]  /*15b0*/  @!P0 LDG.E R86, [R14.64+0x280] ;  /* 0x000280040e568981 */ /* 0x000ee2000c1e1900 */
[----:B------:R-:W-:-:S13]  /*15c0*/  ISETP.NE.AND P0, PT, R97, RZ, PT ;  /* 0x000000ff6100720c */ /* 0x000fda0003f05270 */
[----:B------:R-:W3:Y:S01]  /*15d0*/  @!P0 LDG.E R21, [R14.64+0x400] ;  /* 0x000400040e158981 */ /* 0x000ee2000c1e1900 */
[----:B------:R-:W-:Y:S01]  /*15e0*/  ISETP.NE.AND P0, PT, R99, RZ, PT ;  /* 0x000000ff6300720c */ /* 0x000fe20003f05270 */
[----:B------:R-:W-:Y:S02]  /*15f0*/  HFMA2.MMA R90, -RZ, RZ, 0, 0 ;  /* 0x00000000ff5a7435 */ /* 0x000fe400000001ff */
[----:B------:R-:W-:Y:S01]  /*1600*/  HFMA2.MMA R92, -RZ, RZ, 0, 0 ;  /* 0x00000000ff5c7435 */ /* 0x000fe200000001ff */
[----:B------:R-:W-:Y:S01]  /*1610*/  MOV R23, RZ ;  /* 0x000000ff00177202 */ /* 0x000fe20000000f00 */
[----:B------:R-:W-:Y:S01]  /*1620*/  HFMA2.MMA R94, -RZ, RZ, 0, 0 ;  /* 0x00000000ff5e7435 */ /* 0x000fe200000001ff */
[----:B------:R-:W-:Y:S02]  /*1630*/  MOV R25, RZ ;  /* 0x000000ff00197202 */ /* 0x000fe40000000f00 */
[----:B------:R-:W-:Y:S02]  /*1640*/  MOV R91, RZ ;  /* 0x000000ff005b7202 */ /* 0x000fe40000000f00 */
[----:B------:R-:W3:Y:S04]  /*1650*/  @!P1 LDG.E R23, [R14.64+0x500] ;  /* 0x000500040e179981 */ /* 0x000ee8000c1e1900 */
[----:B------:R-:W3:Y:S01]  /*1660*/  @!P0 LDG.E R88, [R14.64+0x380] ;  /* 0x000380040e588981 */ /* 0x000ee2000c1e1900 */
[----:B------:R-:W-:-:S03]  /*1670*/  ISETP.NE.AND P0, PT, R101, RZ, PT ;  /* 0x000000ff6500720c */ /* 0x000fc60003f05270 */
[----:B------:R-:W3:Y:S04]  /*1680*/  @!P2 LDG.E R92, [R14.64+0x580] ;  /* 0x000580040e5ca981 */ /* 0x000ee8000c1e1900 */
[----:B------:R-:W3:Y:S04]  /*1690*/  @!P3 LDG.E R25, [R14.64+0x600] ;  /* 0x000600040e19b981 */ /* 0x000ee8000c1e1900 */
[----:B------:R-:W3:Y:S04]  /*16a0*/  @!P4 LDG.E R94, [R14.64+0x680] ;  /* 0x000680040e5ec981 */ /* 0x000ee8000c1e1900 */
[----:B------:R-:W3:Y:S04]  /*16b0*/  @!P0 LDG.E R90, [R14.64+0x480] ;  /* 0x000480040e5a8981 */ /* 0x000ee8000c1e1900 */
[----:B------:R-:W3:Y:S01]  /*16c0*/  @!P5 LDG.E R91, [R14.64+0x700] ;  /* 0x000700040e5bd981 */ /* 0x000ee2000c1e1900 */
[----:B-----5:R-:W-:-:S05]  /*16d0*/  FADD.FTZ R99, R16, R29 ;  /* 0x0000001d10637221 */ /* 0x020fca0000010000 */
[----:B------:R-:W-:Y:S01]  /*16e0*/  FSETP.GTU.FTZ.AND P4, PT, R99, 20, PT ;  /* 0x41a000006300780b */ /* 0x000fe20003f9c000 */
[--C-:B------:R-:W-:Y:S02]  /*16f0*/  FADD.FTZ R96, R96, R29.reuse ;  /* 0x0000001d60607221 */ /* 0x100fe40000010000 */
[--C-:B------:R-:W-:Y:S02]  /*1700*/  FADD.FTZ R98, R98, R29.reuse ;  /* 0x0000001d62627221 */ /* 0x100fe40000010000 */
[--C-:B------:R-:W-:Y:S02]  /*1710*/  FADD.FTZ R101, R18, R29.reuse ;  /* 0x0000001d12657221 */ /* 0x100fe40000010000 */
[--C-:B------:R-:W-:Y:S02]  /*1720*/  FADD.FTZ R100, R100, R29.reuse ;  /* 0x0000001d64647221 */ /* 0x100fe40000010000 */
[--C-:B------:R-:W-:Y:S01]  /*1730*/  FADD.FTZ R103, R20, R29.reuse ;  /* 0x0000001d14677221 */ /* 0x100fe20000010000 */
[----:B------:R-:W-:Y:S01]  /*1740*/  BSSY B0, `(.L_x_2474) ;  /* 0x000004a000007945 */ /* 0x000fe20003800000 */
[----:B------:R-:W-:Y:S01]  /*1750*/  FSETP.GTU.FTZ.AND P3, PT, R96, 20, PT ;  /* 0x41a000006000780b */ /* 0x000fe20003f7c000 */
[----:B------:R-:W-:Y:S01]  /*1760*/  FADD.FTZ R102, R102, R29 ;  /* 0x0000001d66667221 */ /* 0x000fe20000010000 */
[----:B------:R-:W-:-:S02]  /*1770*/  FSETP.GTU.FTZ.AND P2, PT, R98, 20, PT ;  /* 0x41a000006200780b */ /* 0x000fc40003f5c000 */
[----:B------:R-:W-:Y:S02]  /*1780*/  FSETP.GTU.FTZ.AND P1, PT, R101, 20, PT ;  /* 0x41a000006500780b */ /* 0x000fe40003f3c000 */
[----:B------:R-:W-:Y:S02]  /*1790*/  FSETP.GTU.FTZ.AND P0, PT, R100, 20, PT ;  /* 0x41a000006400780b */ /* 0x000fe40003f1c000 */
[----:B------:R-:W-:Y:S01]  /*17a0*/  FSETP.GTU.FTZ.AND P6, PT, R103, 20, PT ;  /* 0x41a000006700780b */ /* 0x000fe20003fdc000 */
[----:B----4-:R0:W-:Y:S04]  /*17b0*/  STS [R48.X4], R5 ;  /* 0x0000000530007388 */ /* 0x0101e80000004800 */
        /* <DEDUP_REMOVED lines=44> */
[----:B-1----:R-:W-:Y:S02]  /*1a80*/  IADD3 R7, R18, -R5, RZ ;  /* 0x8000000512077210 */ /* 0x002fe40007ffe0ff */
        /* <DEDUP_REMOVED lines=21> */
.L_x_2475:
[----:B--234-:R-:W-:Y:S05]  /*1be0*/  BSYNC B0 ;  /* 0x0000000000007941 */ /* 0x01cfea0003800000 */
.L_x_2474:
[----:B------:R-:W-:Y:S01]  /*1bf0*/  BSSY B0, `(.L_x_2476) ;  /* 0x0000023000007945 */ /* 0x000fe20003800000 */
[----:B------:R-:W-:Y:S01]  /*1c00*/  FSETP.GTU.FTZ.AND P4, PT, R102, 20, PT ;  /* 0x41a000006600780b */ /* 0x000fe20003f9c000 */
[----:B------:R-:W-:Y:S01]  /*1c10*/  FADD.FTZ R105, R22, R29 ;  /* 0x0000001d16697221 */ /* 0x000fe20000010000 */
        /* <DEDUP_REMOVED lines=32> */
.L_x_2477:
[----:B------:R-:W-:Y:S05]  /*1e20*/  BSYNC B0 ;  /* 0x0000000000007941 */ /* 0x000fea0003800000 */
.L_x_2476:
        /* <DEDUP_REMOVED lines=35> */
.L_x_2479:
[----:B------:R-:W-:Y:S05]  /*2060*/  BSYNC B0 ;  /* 0x0000000000007941 */ /* 0x000fea0003800000 */
.L_x_2478:
        /* <DEDUP_REMOVED lines=35> */
.L_x_2481:
[----:B------:R-:W-:Y:S05]  /*22a0*/  BSYNC B0 ;  /* 0x0000000000007941 */ /* 0x000fea0003800000 */
.L_x_2480:
[----:B------:R-:W-:Y:S01]  /*22b0*/  BSSY B0, `(.L_x_2482) ;  /* 0x0000024000007945 */ /* 0x000fe20003800000 */
[----:B------:R-:W-:Y:S01]  /*22c0*/  HFMA2.MMA R109, -RZ, RZ, 0, 0 ;  /* 0x00000000ff6d7435 */ /* 0x000fe200000001ff */
[----:B------:R-:W-:Y:S01]  /*22d0*/  FSETP.GTU.FTZ.AND P1, PT, R107, 20, PT ;  /* 0x41a000006b00780b */ /* 0x000fe20003f3c000 */
[----:B------:R-:W-:Y:S01]  /*22e0*/  FADD.FTZ R106, R106, R29 ;  /* 0x0000001d6a6a7221 */ /* 0x000fe20000010000 */
[----:B------:R-:W-:Y:S06]  /*22f0*/  @P0 BRA `(.L_x_2483) ;  /* 0x000001f000000947 */ /* 0x000fec0003800000 */
        /* <DEDUP_REMOVED lines=31> */
.L_x_2483:
[----:B------:R-:W-:Y:S05]  /*24f0*/  BSYNC B0 ;  /* 0x0000000000007941 */ /* 0x000fea0003800000 */
.L_x_2482:
[----:B------:R-:W-:Y:S01]  /*2500*/  BSSY B0, `(.L_x_2484) ;  /* 0x0000026000007945 */ /* 0x000fe20003800000 */
[----:B------:R-:W-:Y:S01]  /*2510*/  FSETP.GTU.FTZ.AND P0, PT, R106, 20, PT ;  /* 0x41a000006a00780b */ /* 0x000fe20003f1c000 */
[----:B-1----:R-:W-:Y:S01]  /*2520*/  CS2R R24, SRZ ;  /* 0x0000000000187805 */ /* 0x002fe2000001ff00 */
[----:B------:R-:W-:Y:S01]  /*2530*/  CS2R R22, SRZ ;  /* 0x0000000000167805 */ /* 0x000fe2000001ff00 */
[----:B------:R-:W-:Y:S02]  /*2540*/  FADD.FTZ R111, R0, R29 ;  /* 0x0000001d006f7221 */ /* 0x000fe40000010000 */
        /* <DEDUP_REMOVED lines=33> */
.L_x_2485:
[----:B------:R-:W-:Y:S05]  /*2760*/  BSYNC B0 ;  /* 0x0000000000007941 */ /* 0x000fea0003800000 */
.L_x_2484:
[----:B------:R-:W-:Y:S01]  /*2770*/  FFMA.FTZ R14, R65, R82, R33 ;  /* 0x00000052410e7223 */ /* 0x000fe20000010021 */
[----:B------:R-:W-:Y:S01]  /*2780*/  BSSY B0, `(.L_x_2486) ;  /* 0x0000026000007945 */ /* 0x000fe20003800000 */
[----:B------:R-:W-:Y:S01]  /*2790*/  HFMA2.MMA R0, -RZ, RZ, 0, 0 ;  /* 0x00000000ff007435 */ /* 0x000fe200000001ff */
[----:B------:R-:W-:Y:S01]  /*27a0*/  FSETP.GTU.FTZ.AND P6, PT, R111, 20, PT ;  /* 0x41a000006f00780b */ /* 0x000fe20003fdc000 */
[----:B------:R-:W-:Y:S01]  /*27b0*/  CS2R R20, SRZ ;  /* 0x0000000000147805 */ /* 0x000fe2000001ff00 */
[----:B------:R-:W-:Y:S02]  /*27c0*/  FADD.FTZ R108, R108, R29 ;  /* 0x0000001d6c6c7221 */ /* 0x000fe40000010000 */
        /* <DEDUP_REMOVED lines=33> */
.L_x_2487:
[----:B------:R-:W-:Y:S05]  /*29e0*/  BSYNC B0 ;  /* 0x0000000000007941 */ /* 0x000fea0003800000 */
.L_x_2486:
        /* <DEDUP_REMOVED lines=39> */
.L_x_2489:
[----:B------:R-:W-:Y:S05]  /*2c60*/  BSYNC B0 ;  /* 0x0000000000007941 */ /* 0x000fea0003800000 */
.L_x_2488:
        /* <DEDUP_REMOVED lines=39> */
.L_x_2491:
[----:B------:R-:W-:Y:S05]  /*2ee0*/  BSYNC B0 ;  /* 0x0000000000007941 */ /* 0x000fea0003800000 */
.L_x_2490:
        /* <DEDUP_REMOVED lines=39> */
.L_x_2493:
[----:B------:R-:W-:Y:S05]  /*3160*/  BSYNC B0 ;  /* 0x0000000000007941 */ /* 0x000fea0003800000 */
.L_x_2492:
[----:B------:R-:W-:Y:S01]  /*3170*/  FFMA.FTZ R4, R74, R91, R15 ;  /* 0x0000005b4a047223 */ /* 0x000fe2000001000f */
[----:B------:R-:W-:Y:S01]  /*3180*/  BSSY B0, `(.L_x_2494) ;  /* 0x0000027000007945 */ /* 0x000fe20003800000 */
[----:B------:R-:W-:Y:S01]  /*3190*/  FSETP.GTU.FTZ.AND P1, PT, R137, 20, PT ;  /* 0x41a000008900780b */ /* 0x000fe20003f3c000 */
[-C--:B------:R-:W-:Y:S02]  /*31a0*/  FMUL.FTZ R141, R81, R28.reuse ;  /* 0x0000001c518d7220 */ /* 0x080fe40000410000 */
[-C--:B------:R-:W-:Y:S02]  /*31b0*/  FMUL.FTZ R122, R82, R28.reuse ;  /* 0x0000001c527a7220 */ /* 0x080fe40000410000 */
[-C--:B------:R-:W-:Y:S02]  /*31c0*/  FMUL.FTZ R123, R83, R28.reuse ;  /* 0x0000001c537b7220 */ /* 0x080fe40000410000 */
[----:B------:R-:W-:Y:S02]  /*31d0*/  FMUL.FTZ R124, R85, R28 ;  /* 0x0000001c557c7220 */ /* 0x000fe40000410000 */
        /* <DEDUP_REMOVED lines=33> */
.L_x_2495:
[----:B------:R-:W-:Y:S05]  /*33f0*/  BSYNC B0 ;  /* 0x0000000000007941 */ /* 0x000fea0003800000 */
.L_x_2494:
        /* <DEDUP_REMOVED lines=33> */
.L_x_2497:
[----:B------:R-:W-:Y:S05]  /*3610*/  BSYNC B0 ;  /* 0x0000000000007941 */ /* 0x000fea0003800000 */
.L_x_2496:
        /* <DEDUP_REMOVED lines=33> */
.L_x_2499:
[----:B------:R-:W-:Y:S05]  /*3830*/  BSYNC B0 ;  /* 0x0000000000007941 */ /* 0x000fea0003800000 */
.L_x_2498:
        /* <DEDUP_REMOVED lines=33> */
.L_x_2501:
[----:B------:R-:W-:Y:S05]  /*3a50*/  BSYNC B0 ;  /* 0x0000000000007941 */ /* 0x000fea0003800000 */
.L_x_2500:
        /* <DEDUP_REMOVED lines=33> */
.L_x_2503:
[----:B------:R-:W-:Y:S05]  /*3c70*/  BSYNC B0 ;  /* 0x0000000000007941 */ /* 0x000fea0003800000 */
.L_x_2502:
        /* <DEDUP_REMOVED lines=33> */
.L_x_2505:
[----:B------:R-:W-:Y:S05]  /*3e90*/  BSYNC B0 ;  /* 0x0000000000007941 */ /* 0x000fea0003800000 */
.L_x_2504:
[----:B------:R-:W-:Y:S01]  /*3ea0*/  FFMA.FTZ R4, R76, R93, R4 ;  /* 0x0000005d4c047223 */ /* 0x000fe20000010004 */
[----:B------:R-:W-:Y:S01]  /*3eb0*/  BAR.SYNC.DEFER_BLOCKING 0x0 ;  /* 0x0000000000007b1d */ /* 0x000fe20000010000 */
[----:B------:R-:W-:Y:S02]  /*3ec0*/  FMUL.FTZ R125, R84, R28 ;  /* 0x0000001c547d7220 */ /* 0x000fe40000410000 */
[----:B------:R-:W-:Y:S02]  /*3ed0*/  FFMA.FTZ R4, R77, R92, R4 ;  /* 0x0000005c4d047223 */ /* 0x000fe40000010004 */
[-C--:B------:R-:W-:Y:S02]  /*3ee0*/  FMUL.FTZ R126, R87, R28.reuse ;  /* 0x0000001c577e7220 */ /* 0x080fe40000410000 */
[----:B------:R-:W-:Y:S02]  /*3ef0*/  FFMA.FTZ R4, R78, R95, R4 ;  /* 0x0000005f4e047223 */ /* 0x000fe40000010004 */
[----:B------:R-:W-:-:S02]  /*3f00*/  FMUL.FTZ R127, R86, R28 ;  /* 0x0000001c567f7220 */ /* 0x000fc40000410000 */
[----:B------:R-:W-:Y:S02]  /*3f10*/  FFMA.FTZ R4, R79, R94, R4 ;  /* 0x0000005e4f047223 */ /* 0x000fe40000010004 */
        /* <DEDUP_REMOVED lines=8> */
[----:B------:R-:W-:Y:S02]  /*3fa0*/  FMUL.FTZ R136, R97, R28 ;  /* 0x0000001c61887220 */ /* 0x000fe40000410000 */
[----:B------:R-:W-:Y:S01]  /*3fb0*/  FFMA.FTZ R33, R80, R97, R4 ;  /* 0x0000006150217223 */ /* 0x000fe20000010004 */
[----:B------:R-:W-:Y:S05]  /*3fc0*/  @!P5 BRA `(.L_x_2506) ;  /* 0x000024600000d947 */ /* 0x000fea0003800000 */
[C---:B------:R-:W-:Y:S01]  /*3fd0*/  IADD3 R138, R45.reuse, -0x1, RZ ;  /* 0xffffffff2d8a7810 */ /* 0x040fe20007ffe0ff */
[----:B------:R-:W-:Y:S01]  /*3fe0*/  HFMA2.MMA R139, -RZ, RZ, 0, 0 ;  /* 0x00000000ff8b7435 */ /* 0x000fe200000001ff */
[C---:B------:R-:W-:Y:S01]  /*3ff0*/  LEA.HI R4, R45.reuse, R45, RZ, 0x1 ;  /* 0x0000002d2d047211 */ /* 0x040fe200078f08ff */
[----:B------:R-:W-:Y:S01]  /*4000*/  HFMA2.MMA R110, -RZ, RZ, 0, 0 ;  /* 0x00000000ff6e7435 */ /* 0x000fe200000001ff */
[----:B------:R-:W-:Y:S01]  /*4010*/  LEA.HI R0, R138, R138, RZ, 0x1 ;  /* 0x0000008a8a007211 */ /* 0x000fe200078f08ff */
[----:B------:R-:W-:Y:S01]  /*4020*/  HFMA2.MMA R119, -RZ, RZ, 0, 0 ;  /* 0x00000000ff777435 */ /* 0x000fe200000001ff */
[----:B------:R-:W-:Y:S01]  /*4030*/  LOP3.LUT R4, R4, 0xfffffe, RZ, 0xc0, !PT ;  /* 0x00fffffe04047812 */ /* 0x000fe200078ec0ff */
[----:B------:R-:W-:Y:S01]  /*4040*/  CS2R R24, SRZ ;  /* 0x0000000000187805 */ /* 0x000fe2000001ff00 */
[----:B------:R-:W-:Y:S01]  /*4050*/  LOP3.LUT R5, R0, 0xfffffe, RZ, 0xc0, !PT ;  /* 0x00fffffe00057812 */ /* 0x000fe200078ec0ff */
[----:B------:R-:W-:Y:S01]  /*4060*/  CS2R R22, SRZ ;  /* 0x0000000000167805 */ /* 0x000fe2000001ff00 */
[----:B------:R-:W-:Y:S01]  /*4070*/  CS2R R20, SRZ ;  /* 0x0000000000147805 */ /* 0x000fe2000001ff00 */
[----:B------:R-:W-:Y:S01]  /*4080*/  MOV R0, RZ ;  /* 0x000000ff00007202 */ /* 0x000fe20000000f00 */
[----:B------:R-:W-:Y:S01]  /*4090*/  CS2R R112, SRZ ;  /* 0x0000000000707805 */ /* 0x000fe2000001ff00 */
[----:B------:R-:W-:Y:S01]  /*40a0*/  IADD3 R138, R138, -R5, RZ ;  /* 0x800000058a8a7210 */ /* 0x000fe20007ffe0ff */
[----:B------:R-:W-:Y:S01]  /*40b0*/  CS2R R116, SRZ ;  /* 0x0000000000747805 */ /* 0x000fe2000001ff00 */
[----:B------:R-:W-:Y:S01]  /*40c0*/  MOV R114, RZ ;  /* 0x000000ff00727202 */ /* 0x000fe20000000f00 */
[----:B------:R-:W-:Y:S01]  /*40d0*/  CS2R R120, SRZ ;  /* 0x0000000000787805 */ /* 0x000fe2000001ff00 */
[----:B------:R-:W-:-:S02]  /*40e0*/  IADD3 R140, R45, -R4, RZ ;  /* 0x800000042d8c7210 */ /* 0x000fc40007ffe0ff */
.L_x_2522:
        /* <DEDUP_REMOVED lines=18> */
[C---:B------:R-:W-:Y:S02]  /*4210*/  IMAD R15, R26.reuse, c[0x0][0x19c], R5 ;  /* 0x000067001a0f7a24 */ /* 0x040fe400078e0205 */
[----:B------:R-:W-:-:S03]  /*4220*/  IMAD.WIDE.U32 R4, R26, c[0x0][0x1b8], RZ ;  /* 0x00006e001a047a25 */ /* 0x000fc600078e00ff */
[----:B------:R-:W-:Y:S01]  /*4230*/  IADD3 R7, R7, R15, RZ ;  /* 0x0000000f07077210 */ /* 0x000fe20007ffe0ff */
[----:B------:R-:W-:Y:S01]  /*4240*/  IMAD R19, R26, c[0x0][0x1bc], R19 ;  /* 0x00006f001a137a24 */ /* 0x000fe200078e0213 */
[----:B------:R-:W-:Y:S01]  /*4250*/  MOV R14, R4 ;  /* 0x00000004000e7202 */ /* 0x000fe20000000f00 */
[C---:B0-----:R-:W-:Y:S02]  /*4260*/  IMAD R16, R18.reuse, c[0x0][0x1a0], RZ ;  /* 0x0000680012107a24 */ /* 0x041fe400078e02ff */
[----:B------:R-:W-:Y:S01]  /*4270*/  IMAD R18, R18, c[0x0][0x1c0], RZ ;  /* 0x0000700012127a24 */ /* 0x000fe200078e02ff */
[----:B------:R-:W-:Y:S01]  /*4280*/  IADD3 R15, R5, R19, RZ ;  /* 0x00000013050f7210 */ /* 0x000fe20007ffe0ff */
[C---:B------:R-:W-:Y:S02]  /*4290*/  IMAD R17, R139.reuse, c[0x0][0x1a4], R16 ;  /* 0x000069008b117a24 */ /* 0x040fe400078e0210 */
[----:B------:R-:W-:-:S04]  /*42a0*/  IMAD.WIDE.U32 R4, R139, c[0x0][0x1a0], R6 ;  /* 0x000068008b047a25 */ /* 0x000fc800078e0006 */
[C---:B------:R-:W-:Y:S01]  /*42b0*/  IMAD R19, R139.reuse, c[0x0][0x1c4], R18 ;  /* 0x000071008b137a24 */ /* 0x040fe200078e0212 */
[----:B------:R-:W-:Y:S01]  /*42c0*/  LEA R16, P2, R4, c[0x0][0x228], 0x2 ;  /* 0x00008a0004107a11 */ /* 0x000fe200078410ff */
[----:B------:R-:W-:Y:S01]  /*42d0*/  IMAD.WIDE.U32 R6, R139, c[0x0][0x1c0], R14 ;  /* 0x000070008b067a25 */ /* 0x000fe200078e000e */
[----:B------:R-:W-:Y:S02]  /*42e0*/  IADD3 R15, R5, R17, RZ ;  /* 0x00000011050f7210 */ /* 0x000fe40007ffe0ff */
[----:B------:R-:W-:Y:S02]  /*42f0*/  @!P0 IADD3 R14, R45, -0x2, RZ ;  /* 0xfffffffe2d0e8810 */ /* 0x000fe40007ffe0ff */
[----:B------:R-:W-:Y:S02]  /*4300*/  IADD3 R5, R7, R19, RZ ;  /* 0x0000001307057210 */ /* 0x000fe40007ffe0ff */
[----:B------:R-:W-:Y:S02]  /*4310*/  LEA R18, P3, R6, c[0x0][0x230], 0x2 ;  /* 0x00008c0006127a11 */ /* 0x000fe400078610ff */
[----:B------:R-:W-:-:S02]  /*4320*/  LEA.HI.X R17, R4, c[0x0][0x22c], R15, 0x2, P2 ;  /* 0x00008b0004117a11 */ /* 0x000fc400010f140f */
[----:B------:R-:W-:Y:S02]  /*4330*/  LEA.HI.X R19, R6, c[0x0][0x234], R5, 0x2, P3 ;  /* 0x00008d0006137a11 */ /* 0x000fe400018f1405 */
[----:B------:R-:W-:Y:S01]  /*4340*/  IADD3 R4, R35, 0x200, RZ ;  /* 0x0000020023047810 */ /* 0x000fe20007ffe0ff */
[----:B------:R0:W3:Y:S04]  /*4350*/  LDG.E R6, [R16.64] ;  /* 0x0000000410067981 */ /* 0x0000e8000c1e1900 */
[----:B------:R1:W3:Y:S01]  /*4360*/  LDG.E R7, [R18.64] ;  /* 0x0000000412077981 */ /* 0x0002e2000c1e1900 */
[----:B------:R-:W-:-:S04]  /*4370*/  @!P1 LEA R4, R138, R139, 0x8 ;  /* 0x0000008b8a049211 */ /* 0x000fc800078e40ff */
[----:B------:R-:W-:Y:S01]  /*4380*/  SHF.L.U32 R144, R4, 0x2, RZ ;  /* 0x0000000204907819 */ /* 0x000fe200000006ff */
[----:B------:R-:W-:Y:S01]  /*4390*/  @!P0 IMAD R5, R14, c[0x0][0x16c], R139 ;  /* 0x00005b000e058a24 */ /* 0x000fe200078e028b */
[----:B------:R-:W-:Y:S02]  /*43a0*/  MOV R15, RZ ;  /* 0x000000ff000f7202 */ /* 0x000fe40000000f00 */
[----:B------:R-:W-:Y:S01]  /*43b0*/  MOV R14, 0x3f800000 ;  /* 0x3f800000000e7802 */ /* 0x000fe20000000f00 */
[----:B------:R-:W-:Y:S01]  /*43c0*/  @!P0 IMAD.WIDE R4, R5, 0x8, R12 ;  /* 0x0000000805048825 */ /* 0x000fe200078e020c */
[----:B------:R-:W-:Y:S03]  /*43d0*/  BSSY B0, `(.L_x_2507) ;  /* 0x000005b000007945 */ /* 0x000fe60003800000 */
[----:B--2---:R-:W-:-:S04]  /*43e0*/  FMUL.FTZ R154, R142, 1.4426950216293334961 ;  /* 0x3fb8aa3b8e9a7820 */ /* 0x004fc80000410000 */
[----:B------:R-:W-:-:S06]  /*43f0*/  FMUL.FTZ R149, R154, R99 ;  /* 0x000000639a957220 */ /* 0x000fcc0000410000 */
[----:B------:R-:W2:Y:S01]  /*4400*/  MUFU.EX2 R149, R149 ;  /* 0x0000009500957308 */ /* 0x000ea20000000800 */
[C---:B0-----:R-:W-:Y:S02]  /*4410*/  FMUL.FTZ R16, R154.reuse, R96 ;  /* 0x000000609a107220 */ /* 0x041fe40000410000 */
[C---:B------:R-:W-:Y:S01]  /*4420*/  FMUL.FTZ R17, R154.reuse, R98 ;  /* 0x000000629a117220 */ /* 0x040fe20000410000 */
[----:B--2---:R0:W-:Y:S04]  /*4430*/  STS [R144+0x14d0], R149 ;  /* 0x0014d09590007388 */ /* 0x0041e80000000800 */
[----:B------:R-:W-:Y:S01]  /*4440*/  BAR.SYNC.DEFER_BLOCKING 0x0 ;  /* 0x0000000000007b1d */ /* 0x000fe20000010000 */
[----:B-1----:R-:W-:-:S05]  /*4450*/  FMUL.FTZ R18, R154, R101 ;  /* 0x000000659a127220 */ /* 0x002fca0000410000 */
[----:B------:R-:W1:Y:S01]  /*4460*/  MUFU.EX2 R16, R16 ;  /* 0x0000001000107308 */ /* 0x000e620000000800 */
[----:B------:R-:W-:-:S07]  /*4470*/  FMUL.FTZ R19, R154, R100 ;  /* 0x000000649a137220 */ /* 0x000fce0000410000 */
[----:B------:R-:W2:Y:S01]  /*4480*/  MUFU.EX2 R17, R17 ;  /* 0x0000001100117308 */ /* 0x000ea20000000800 */
[----:B------:R-:W-:-:S07]  /*4490*/  FMUL.FTZ R143, R154, R103 ;  /* 0x000000679a8f7220 */ /* 0x000fce0000410000 */
[----:B------:R-:W4:Y:S01]  /*44a0*/  MUFU.EX2 R18, R18 ;  /* 0x0000001200127308 */ /* 0x000f220000000800 */
[----:B------:R1:W5:Y:S01]  /*44b0*/  @!P0 LDG.E.64 R14, [R4.64] ;  /* 0x00000004040e8981 */ /* 0x000362000c1e1b00 */
[----:B0-----:R-:W-:-:S06]  /*44c0*/  FMUL.FTZ R144, R154, R102 ;  /* 0x000000669a907220 */ /* 0x001fcc0000410000 */
[----:B------:R-:W0:Y:S01]  /*44d0*/  MUFU.EX2 R19, R19 ;  /* 0x0000001300137308 */ /* 0x000e220000000800 */
[----:B-1----:R-:W-:Y:S02]  /*44e0*/  FMUL.FTZ R5, R65, R96 ;  /* 0x0000006041057220 */ /* 0x002fe40000410000 */
[----:B------:R-:W-:-:S04]  /*44f0*/  FMUL.FTZ R4, R66, R99 ;  /* 0x0000006342047220 */ /* 0x000fc80000410000 */
[----:B------:R-:W-:Y:S02]  /*4500*/  FFMA.FTZ R5, R16, R4, R5 ;  /* 0x0000000410057223 */ /* 0x000fe40000010005 */
[----:B------:R-:W-:Y:S01]  /*4510*/  FMUL.FTZ R4, R67, R98 ;  /* 0x0000006243047220 */ /* 0x000fe20000410000 */
[----:B------:R-:W1:Y:S03]  /*4520*/  MUFU.EX2 R143, R143 ;  /* 0x0000008f008f7308 */ /* 0x000e660000000800 */
[----:B--2---:R-:W-:Y:S02]  /*4530*/  FFMA.FTZ R4, R17, R5, R4 ;  /* 0x0000000511047223 */ /* 0x004fe40000010004 */
[----:B------:R-:W-:Y:S02]  /*4540*/  FMUL.FTZ R5, R68, R101 ;  /* 0x0000006544057220 */ /* 0x000fe40000410000 */
[----:B------:R-:W-:Y:S01]  /*4550*/  FMUL.FTZ R145, R154, R105 ;  /* 0x000000699a917220 */ /* 0x000fe20000410000 */
[----:B------:R-:W2:Y:S01]  /*4560*/  MUFU.EX2 R144, R144 ;  /* 0x0000009000907308 */ /* 0x000ea20000000800 */
[----:B----4-:R-:W-:-:S02]  /*4570*/  FFMA.FTZ R5, R18, R4, R5 ;  /* 0x0000000412057223 */ /* 0x010fc40000010005 */
[----:B------:R-:W-:Y:S02]  /*4580*/  FMUL.FTZ R4, R69, R100 ;  /* 0x0000006445047220 */ /* 0x000fe40000410000 */
[----:B------:R-:W-:Y:S02]  /*4590*/  FMUL.FTZ R146, R154, R104 ;  /* 0x000000689a927220 */ /* 0x000fe40000410000 */
[----:B0-----:R-:W-:Y:S01]  /*45a0*/  FFMA.FTZ R5, R19, R5, R4 ;  /* 0x0000000513057223 */ /* 0x001fe20000010004 */
[----:B------:R-:W0:Y:S01]  /*45b0*/  MUFU.EX2 R145, R145 ;  /* 0x0000009100917308 */ /* 0x000e220000000800 */
[----:B------:R-:W-:Y:S02]  /*45c0*/  FMUL.FTZ R4, R70, R103 ;  /* 0x0000006746047220 */ /* 0x000fe40000410000 */
[----:B------:R-:W-:Y:S02]  /*45d0*/  FMUL.FTZ R147, R154, R107 ;  /* 0x0000006b9a937220 */ /* 0x000fe40000410000 */
[----:B-1----:R-:W-:-:S02]  /*45e0*/  FFMA.FTZ R4, R143, R5, R4 ;  /* 0x000000058f047223 */ /* 0x002fc40000010004 */
[----:B------:R-:W-:Y:S01]  /*45f0*/  FMUL.FTZ R5, R71, R102 ;  /* 0x0000006647057220 */ /* 0x000fe20000410000 */
[----:B------:R-:W1:Y:S01]  /*4600*/  MUFU.EX2 R146, R146 ;  /* 0x0000009200927308 */ /* 0x000e620000000800 */
[----:B------:R-:W-:Y:S02]  /*4610*/  FMUL.FTZ R152, R149, R16 ;  /* 0x0000001095987220 */ /* 0x000fe40000410000 */
[----:B--2---:R-:W-:Y:S02]  /*4620*/  FFMA.FTZ R151, R144, R4, R5 ;  /* 0x0000000490977223 */ /* 0x004fe40000010005 */
[----:B------:R-:W-:Y:S02]  /*4630*/  FMUL.FTZ R4, R72, R105 ;  /* 0x0000006948047220 */ /* 0x000fe40000410000 */
[----:B------:R-:W-:Y:S01]  /*4640*/  FMUL.FTZ R5, R17, R152 ;  /* 0x0000009811057220 */ /* 0x000fe20000410000 */
[----:B------:R-:W2:Y:S01]  /*4650*/  MUFU.EX2 R147, R147 ;  /* 0x0000009300937308 */ /* 0x000ea20000000800 */
[----:B------:R-:W-:Y:S01]  /*4660*/  FMUL.FTZ R148, R154, R106 ;  /* 0x0000006a9a947220 */ /* 0x000fe20000410000 */
[----:B------:R-:W-:Y:S01]  /*4670*/  ISETP.NE.AND P0, PT, R35, 0x3f, PT ;  /* 0x0000003f2300780c */ /* 0x000fe20003f05270 */
[----:B0-----:R-:W-:-:S02]  /*4680*/  FFMA.FTZ R151, R145, R151, R4 ;  /* 0x0000009791977223 */ /* 0x001fc40000010004 */
[----:B------:R-:W-:Y:S02]  /*4690*/  FMUL.FTZ R4, R18, R5 ;  /* 0x0000000512047220 */ /* 0x000fe40000410000 */
[----:B------:R-:W-:Y:S01]  /*46a0*/  FMUL.FTZ R5, R73, R104 ;  /* 0x0000006849057220 */ /* 0x000fe20000410000 */
[----:B------:R-:W0:Y:S01]  /*46b0*/  MUFU.EX2 R148, R148 ;  /* 0x0000009400947308 */ /* 0x000e220000000800 */
[----:B------:R-:W-:Y:S02]  /*46c0*/  FMUL.FTZ R156, R19, R4 ;  /* 0x00000004139c7220 */ /* 0x000fe40000410000 */
[----:B------:R-:W-:Y:S02]  /*46d0*/  FMUL.FTZ R150, R154, R111 ;  /* 0x0000006f9a967220 */ /* 0x000fe40000410000 */
[----:B-1----:R-:W-:Y:S02]  /*46e0*/  FFMA.FTZ R151, R146, R151, R5 ;  /* 0x0000009792977223 */ /* 0x002fe40000010005 */
[----:B------:R-:W-:Y:S01]  /*46f0*/  FMUL.FTZ R4, R74, R107 ;  /* 0x0000006b4a047220 */ /* 0x000fe20000410000 */
[----:B------:R1:W4:Y:S01]  /*4700*/  @P0 LDS R159, [R35.X4+0x1cd4] ;  /* 0x001cd400239f0984 */ /* 0x0003220000004800 */
[----:B------:R-:W-:Y:S01]  /*4710*/  FMUL.FTZ R5, R143, R156 ;  /* 0x0000009c8f057220 */ /* 0x000fe20000410000 */
[----:B------:R-:W1:Y:S01]  /*4720*/  MUFU.EX2 R150, R150 ;  /* 0x0000009600967308 */ /* 0x000e620000000800 */
[----:B------:R-:W-:-:S02]  /*4730*/  FMUL.FTZ R152, R154, R108 ;  /* 0x0000006c9a987220 */ /* 0x000fc40000410000 */
[----:B--2---:R-:W-:Y:S02]  /*4740*/  FFMA.FTZ R153, R147, R151, R4 ;  /* 0x0000009793997223 */ /* 0x004fe40000010004 */
[----:B------:R-:W-:Y:S02]  /*4750*/  FMUL.FTZ R4, R144, R5 ;  /* 0x0000000590047220 */ /* 0x000fe40000410000 */
[----:B------:R-:W-:Y:S02]  /*4760*/  FMUL.FTZ R151, R154, R115 ;  /* 0x000000739a977220 */ /* 0x000fe40000410000 */
[----:B------:R-:W-:Y:S01]  /*4770*/  FMUL.FTZ R5, R75, R106 ;  /* 0x0000006a4b057220 */ /* 0x000fe20000410000 */
[----:B------:R-:W2:Y:S01]  /*4780*/  MUFU.EX2 R152, R152 ;  /* 0x0000009800987308 */ /* 0x000ea20000000800 */
[----:B------:R-:W-:Y:S02]  /*4790*/  FMUL.FTZ R155, R145, R4 ;  /* 0x00000004919b7220 */ /* 0x000fe40000410000 */
[----:B0-----:R-:W-:-:S02]  /*47a0*/  FFMA.FTZ R156, R148, R153, R5 ;  /* 0x00000099949c7223 */ /* 0x001fc40000010005 */
[----:B------:R-:W-:Y:S02]  /*47b0*/  FMUL.FTZ R153, R154, R118 ;  /* 0x000000769a997220 */ /* 0x000fe40000410000 */
[----:B------:R-:W-:Y:S01]  /*47c0*/  FMUL.FTZ R4, R146, R155 ;  /* 0x0000009b92047220 */ /* 0x000fe20000410000 */
[----:B------:R-:W0:Y:S01]  /*47d0*/  MUFU.EX2 R151, R151 ;  /* 0x0000009700977308 */ /* 0x000e220000000800 */
[----:B------:R-:W-:Y:S02]  /*47e0*/  FMUL.FTZ R5, R76, R111 ;  /* 0x0000006f4c057220 */ /* 0x000fe40000410000 */
[----:B------:R-:W-:Y:S02]  /*47f0*/  FMUL.FTZ R155, R147, R4 ;  /* 0x00000004939b7220 */ /* 0x000fe40000410000 */
[----:B------:R-:W-:-:S03]  /*4800*/  FMUL.FTZ R154, R154, R137 ;  /* 0x000000899a9a7220 */ /* 0x000fc60000410000 */
[----:B------:R-:W3:Y:S01]  /*4810*/  MUFU.EX2 R153, R153 ;  /* 0x0000009900997308 */ /* 0x000ee20000000800 */
[----:B-1----:R-:W-:Y:S02]  /*4820*/  FFMA.FTZ R156, R150, R156, R5 ;  /* 0x0000009c969c7223 */ /* 0x002fe40000010005 */
[----:B------:R-:W-:Y:S02]  /*4830*/  FMUL.FTZ R155, R148, R155 ;  /* 0x0000009b949b7220 */ /* 0x000fe40000410000 */
[----:B------:R-:W-:Y:S02]  /*4840*/  FMUL.FTZ R5, R77, R108 ;  /* 0x0000006c4d057220 */ /* 0x000fe40000410000 */
[----:B------:R-:W-:Y:S01]  /*4850*/  FMUL.FTZ R155, R150, R155 ;  /* 0x0000009b969b7220 */ /* 0x000fe20000410000 */
[----:B------:R-:W1:Y:S01]  /*4860*/  MUFU.EX2 R154, R154 ;  /* 0x0000009a009a7308 */ /* 0x000e620000000800 */
[----:B--2---:R-:W-:Y:S02]  /*4870*/  FFMA.FTZ R5, R152, R156, R5 ;  /* 0x0000009c98057223 */ /* 0x004fe40000010005 */
[----:B------:R-:W-:-:S02]  /*4880*/  FMUL.FTZ R4, R78, R115 ;  /* 0x000000734e047220 */ /* 0x000fc40000410000 */
[----:B------:R-:W-:Y:S02]  /*4890*/  FMUL.FTZ R156, R152, R155 ;  /* 0x0000009b989c7220 */ /* 0x000fe40000410000 */
[----:B0-----:R-:W-:Y:S02]  /*48a0*/  FFMA.FTZ R5, R151, R5, R4 ;  /* 0x0000000597057223 */ /* 0x001fe40000010004 */
[----:B------:R-:W-:Y:S02]  /*48b0*/  FMUL.FTZ R4, R79, R118 ;  /* 0x000000764f047220 */ /* 0x000fe40000410000 */
[----:B------:R-:W-:Y:S02]  /*48c0*/  FMUL.FTZ R156, R151, R156 ;  /* 0x0000009c979c7220 */ /* 0x000fe40000410000 */
[----:B---3--:R-:W-:Y:S02]  /*48d0*/  FFMA.FTZ R4, R153, R5, R4 ;  /* 0x0000000599047223 */ /* 0x008fe40000010004 */
[----:B------:R-:W-:-:S02]  /*48e0*/  FMUL.FTZ R5, R80, R137 ;  /* 0x0000008950057220 */ /* 0x000fc40000410000 */
[----:B------:R-:W-:Y:S02]  /*48f0*/  FMUL.FTZ R155, R153, R156 ;  /* 0x0000009c999b7220 */ /* 0x000fe40000410000 */
[----:B-1----:R-:W-:Y:S02]  /*4900*/  FFMA.FTZ R5, R154, R4, R5 ;  /* 0x000000049a057223 */ /* 0x002fe40000010005 */
[----:B------:R-:W-:Y:S02]  /*4910*/  FMUL.FTZ R6, R6, R7 ;  /* 0x0000000706067220 */ /* 0x000fe40000410000 */
[----:B------:R-:W-:Y:S01]  /*4920*/  FMUL.FTZ R4, R154, R155 ;  /* 0x0000009b9a047220 */ /* 0x000fe20000410000 */
[----:B------:R-:W-:Y:S05]  /*4930*/  @P0 BRA `(.L_x_2508) ;  /* 0x0000004000000947 */ /* 0x000fea0003800000 */
[----:B----4-:R-:W-:Y:S02]  /*4940*/  ISETP.NE.AND P0, PT, R45, c[0x0][0x174], PT ;  /* 0x00005d002d007a0c */ /* 0x010fe40003f05270 */
[----:B------:R-:W-:-:S11]  /*4950*/  MOV R159, 0x3f800000 ;  /* 0x3f800000009f7802 */ /* 0x000fd60000000f00 */
[----:B------:R-:W-:-:S05]  /*4960*/  @P0 LEA R7, R140, R139, 0x8 ;  /* 0x0000008b8c070211 */ /* 0x000fca00078e40ff */
[----:B------:R0:W1:Y:S02]  /*4970*/  @P0 LDS R159, [R7.X4+0x14d0] ;  /* 0x0014d000079f0984 */ /* 0x0000640000004800 */
.L_x_2508:
[----:B----4-:R-:W-:Y:S05]  /*4980*/  BSYNC B0 ;  /* 0x0000000000007941 */ /* 0x010fea0003800000 */
.L_x_2507:
        /* <DEDUP_REMOVED lines=26> */
.L_x_2534:
        /* <DEDUP_REMOVED lines=24> */
.L_x_2535:
        /* <DEDUP_REMOVED lines=10> */
[----:B-1---5:R-:W-:Y:S05]  /*4d50*/  CALL.REL.NOINC `($__internal_103_$__cuda_sm70_shflsync_idx_p) ;  /* 0x00004ae000007944 */ /* 0x022fea0003c00000 */
.L_x_2513:
[----:B------:R-:W-:Y:S05]  /*4d60*/  BRA.CONV ~URZ, `(.L_x_2514) ;  /* 0x000000637f007947 */ /* 0x000fea000b800000 */
[----:B0-----:R-:W-:Y:S01]  /*4d70*/  HFMA2.MMA R190, -RZ, RZ, 0, 1.847743988037109375e-06 ;  /* 0x0000001fffbe7435 */ /* 0x001fe200000001ff */
[----:B------:R-:W-:-:S02]  /*4d80*/  MOV R189, R7 ;  /* 0x0000000700bd7202 */ /* 0x000fc40000000f00 */
[----:B-1----:R-:W-:Y:S02]  /*4d90*/  MOV R188, 0x1f ;  /* 0x0000001f00bc7802 */ /* 0x002fe40000000f00 */
[----:B------:R-:W-:Y:S02]  /*4da0*/  MOV R191, 0xffffffff ;  /* 0xffffffff00bf7802 */ /* 0x000fe40000000f00 */
[----:B------:R-:W-:Y:S02]  /*4db0*/  MOV R4, 0x4dd0 ;  /* 0x00004dd000047802 */ /* 0x000fe40000000f00 */
[----:B-----5:R-:W-:Y:S05]  /*4dc0*/  CALL.REL.NOINC `($__internal_103_$__cuda_sm70_shflsync_idx_p) ;  /* 0x00004a7000007944 */ /* 0x020fea0003c00000 */
.L_x_2514:
[----:B------:R-:W-:Y:S05]  /*4dd0*/  BRA.DIV ~URZ, `(.L_x_2515) ;  /* 0x000040a27f007947 */ /* 0x000fea000b800000 */
[----:B------:R2:W3:Y:S04]  /*4de0*/  SHFL.UP PT, R172, R173, 0x1, RZ ;  /* 0x04200000adac7989 */ /* 0x0004e800000e00ff */
[----:B-----5:R-:W4:Y:S04]  /*4df0*/  SHFL.IDX PT, R14, R14, RZ, 0x1f ;  /* 0x00001fff0e0e7589 */ /* 0x020f2800000e0000 */
[----:B------:R2:W0:Y:S04]  /*4e00*/  SHFL.IDX PT, R5, R15, RZ, 0x1f ;  /* 0x00001fff0f057589 */ /* 0x00042800000e0000 */
[----:B------:R2:W1:Y:S02]  /*4e10*/  SHFL.UP PT, R173, R7, 0x1, RZ ;  /* 0x0420000007ad7989 */ /* 0x00046400000e00ff */
.L_x_2536:
[----:B--2---:R-:W2:Y:S01]  /*4e20*/  LDS.64 R6, [R35.X16+0x10c0] ;  /* 0x0010c00023067984 */ /* 0x004ea2000000ca00 */
[----:B----4-:R-:W-:Y:S01]  /*4e30*/  MOV R4, R14 ;  /* 0x0000000e00047202 */ /* 0x010fe20000000f00 */
[----:B01-3--:R-:W-:-:S04]  /*4e40*/  @P1 FFMA.FTZ R5, R5, R172, R173 ;  /* 0x000000ac05051223 */ /* 0x00bfc800000100ad */
[----:B------:R-:W-:Y:S02]  /*4e50*/  @P1 FMUL.FTZ R4, R4, R172 ;  /* 0x000000ac04041220 */ /* 0x000fe40000410000 */
[C---:B--2---:R-:W-:Y:S02]  /*4e60*/  FFMA.FTZ R7, R6.reuse, R5, R7 ;  /* 0x0000000506077223 */ /* 0x044fe40000010007 */
[----:B------:R-:W-:-:S05]  /*4e70*/  FMUL.FTZ R6, R6, R4 ;  /* 0x0000000406067220 */ /* 0x000fca0000410000 */
[----:B------:R0:W-:Y:S02]  /*4e80*/  STS.128 [R35.X16+0x10c0], R4 ;  /* 0x0010c00423007388 */ /* 0x0001e4000000cc00 */
.L_x_2510:
[----:B--2---:R-:W-:Y:S05]  /*4e90*/  BSYNC B0 ;  /* 0x0000000000007941 */ /* 0x004fea0003800000 */
.L_x_2509:
[----:B------:R-:W-:Y:S01]  /*4ea0*/  WARPSYNC 0xffffffff ;  /* 0xffffffff00007948 */ /* 0x000fe20003800000 */
[----:B------:R-:W-:Y:S01]  /*4eb0*/  BAR.SYNC.DEFER_BLOCKING 0x0 ;  /* 0x0000000000007b1d */ /* 0x000fe20000010000 */
[----:B0-----:R-:W-:Y:S01]  /*4ec0*/  FMUL.FTZ R7, R66, R99 ;  /* 0x0000006342077220 */ /* 0x001fe20000410000 */
[----:B------:R-:W-:Y:S01]  /*4ed0*/  LOP3.LUT P0, RZ, R35, 0x1f, RZ, 0xc0, !PT ;  /* 0x0000001f23ff7812 */ /* 0x000fe2000780c0ff */
[C---:B-1----:R-:W-:Y:S01]  /*4ee0*/  FMUL.FTZ R6, R154.reuse, R159 ;  /* 0x0000009f9a067220 */ /* 0x042fe20000410000 */
[----:B-----5:R-:W-:Y:S01]  /*4ef0*/  MOV R14, 0x3f800000 ;  /* 0x3f800000000e7802 */ /* 0x020fe20000000f00 */
[----:B------:R-:W-:Y:S01]  /*4f00*/  FFMA.FTZ R5, R154, R170, R171 ;  /* 0x000000aa9a057223 */ /* 0x000fe200000100ab */
[----:B------:R-:W-:Y:S01]  /*4f10*/  ISETP.GE.OR P0, PT, R45, c[0x0][0x174], P0 ;  /* 0x00005d002d007a0c */ /* 0x000fe20000706670 */
[----:B------:R-:W-:Y:S01]  /*4f20*/  FMUL.FTZ R172, R65, R96 ;  /* 0x0000006041ac7220 */ /* 0x000fe20000410000 */
[----:B------:R-:W-:Y:S01]  /*4f30*/  BSSY B0, `(.L_x_2516) ;  /* 0x0000072000007945 */ /* 0x000fe20003800000 */
[----:B------:R-:W-:-:S02]  /*4f40*/  FMUL.FTZ R6, R153, R6 ;  /* 0x0000000699067220 */ /* 0x000fc40000410000 */
[----:B------:R-:W-:Y:S02]  /*4f50*/  FFMA.FTZ R5, R153, R5, R168 ;  /* 0x0000000599057223 */ /* 0x000fe400000100a8 */
[----:B------:R-:W-:Y:S02]  /*4f60*/  FMUL.FTZ R15, R68, R101 ;  /* 0x00000065440f7220 */ /* 0x000fe40000410000 */
[----:B------:R-:W-:Y:S02]  /*4f70*/  FFMA.FTZ R5, R151, R5, R166 ;  /* 0x0000000597057223 */ /* 0x000fe400000100a6 */
[----:B------:R-:W-:Y:S02]  /*4f80*/  FMUL.FTZ R176, R69, R100 ;  /* 0x0000006445b07220 */ /* 0x000fe40000410000 */
[----:B------:R-:W-:Y:S02]  /*4f90*/  FFMA.FTZ R5, R152, R5, R169 ;  /* 0x0000000598057223 */ /* 0x000fe400000100a9 */
[----:B------:R-:W-:-:S02]  /*4fa0*/  FMUL.FTZ R173, R70, R103 ;  /* 0x0000006746ad7220 */ /* 0x000fc40000410000 */
[----:B------:R-:W-:Y:S01]  /*4fb0*/  FFMA.FTZ R5, R150, R5, R167 ;  /* 0x0000000596057223 */ /* 0x000fe200000100a7 */
[----:B------:R-:W0:Y:S01]  /*4fc0*/  LDS R4, [R35.X8+0x10c4] ;  /* 0x0010c40023047984 */ /* 0x000e220000008800 */
        /* <DEDUP_REMOVED lines=11> */
[----:B------:R-:W-:-:S04]  /*5080*/  FFMA.FTZ R5, R143, R5, R160 ;  /* 0x000000058f057223 */ /* 0x000fc800000100a0 */
[----:B------:R-:W-:-:S04]  /*5090*/  FFMA.FTZ R5, R19, R5, R158 ;  /* 0x0000000513057223 */ /* 0x000fc8000001009e */
[----:B------:R-:W-:-:S04]  /*50a0*/  FFMA.FTZ R5, R18, R5, R157 ;  /* 0x0000000512057223 */ /* 0x000fc8000001009d */
[----:B------:R-:W-:-:S04]  /*50b0*/  FFMA.FTZ R5, R17, R5, R156 ;  /* 0x0000000511057223 */ /* 0x000fc8000001009c */
[C---:B------:R-:W-:Y:S02]  /*50c0*/  FFMA.FTZ R5, R16.reuse, R5, R155 ;  /* 0x0000000510057223 */ /* 0x040fe4000001009b */
[----:B0-----:R-:W-:Y:S02]  /*50d0*/  FFMA.FTZ R149, R149, R4, R7 ;  /* 0x0000000495957223 */ /* 0x001fe40000010007 */
[----:B------:R-:W-:Y:S02]  /*50e0*/  FMUL.FTZ R4, R67, R98 ;  /* 0x0000006243047220 */ /* 0x000fe40000410000 */
[----:B------:R-:W-:Y:S02]  /*50f0*/  FFMA.FTZ R172, R16, R149, R172 ;  /* 0x0000009510ac7223 */ /* 0x000fe400000100ac */
[----:B------:R-:W-:Y:S02]  /*5100*/  FMUL.FTZ R7, R151, R6 ;  /* 0x0000000697077220 */ /* 0x000fe40000410000 */
[----:B------:R-:W-:-:S02]  /*5110*/  FFMA.FTZ R172, R17, R172, R4 ;  /* 0x000000ac11ac7223 */ /* 0x000fc40000010004 */
[----:B------:R-:W-:Y:S02]  /*5120*/  FMUL.FTZ R7, R152, R7 ;  /* 0x0000000798077220 */ /* 0x000fe40000410000 */
[----:B------:R-:W-:Y:S01]  /*5130*/  FFMA.FTZ R174, R18, R172, R15 ;  /* 0x000000ac12ae7223 */ /* 0x000fe2000001000f */
[----:B------:R-:W-:Y:S01]  /*5140*/  HFMA2.MMA R15, -RZ, RZ, 0, 0 ;  /* 0x00000000ff0f7435 */ /* 0x000fe200000001ff */
[----:B------:R-:W-:Y:S02]  /*5150*/  FMUL.FTZ R7, R150, R7 ;  /* 0x0000000796077220 */ /* 0x000fe40000410000 */
[----:B------:R-:W-:Y:S02]  /*5160*/  FFMA.FTZ R176, R19, R174, R176 ;  /* 0x000000ae13b07223 */ /* 0x000fe400000100b0 */
[----:B------:R-:W-:Y:S02]  /*5170*/  FMUL.FTZ R4, R148, R7 ;  /* 0x0000000794047220 */ /* 0x000fe40000410000 */
[----:B------:R-:W-:-:S02]  /*5180*/  FMUL.FTZ R6, R71, R102 ;  /* 0x0000006647067220 */ /* 0x000fc40000410000 */
[----:B------:R-:W-:Y:S01]  /*5190*/  FFMA.FTZ R173, R143, R176, R173 ;  /* 0x000000b08fad7223 */ /* 0x000fe200000100ad */
[----:B------:R0:W1:Y:S01]  /*51a0*/  @!P0 LDS.64 R14, [R139.X8+0x1dd0] ;  /* 0x001dd0008b0e8984 */ /* 0x0000620000008a00 */
[----:B------:R-:W-:Y:S01]  /*51b0*/  FMUL.FTZ R7, R147, R4 ;  /* 0x0000000493077220 */ /* 0x000fe20000410000 */
[----:B------:R-:W-:Y:S01]  /*51c0*/  ISETP.GT.U32.AND P0, PT, R35, 0x1f, PT ;  /* 0x0000001f2300780c */ /* 0x000fe20003f04070 */
[----:B------:R-:W-:Y:S02]  /*51d0*/  FFMA.FTZ R173, R144, R173, R6 ;  /* 0x000000ad90ad7223 */ /* 0x000fe40000010006 */
[----:B------:R-:W-:Y:S02]  /*51e0*/  FMUL.FTZ R4, R146, R7 ;  /* 0x0000000792047220 */ /* 0x000fe40000410000 */
[----:B------:R-:W-:Y:S02]  /*51f0*/  FMUL.FTZ R6, R72, R105 ;  /* 0x0000006948067220 */ /* 0x000fe40000410000 */
[----:B------:R-:W-:-:S02]  /*5200*/  FMUL.FTZ R7, R145, R4 ;  /* 0x0000000491077220 */ /* 0x000fc40000410000 */
[----:B------:R-:W-:Y:S02]  /*5210*/  FFMA.FTZ R175, R145, R173, R6 ;  /* 0x000000ad91af7223 */ /* 0x000fe40000010006 */
[----:B------:R-:W-:Y:S02]  /*5220*/  FMUL.FTZ R4, R144, R7 ;  /* 0x0000000790047220 */ /* 0x000fe40000410000 */
[----:B------:R-:W-:Y:S02]  /*5230*/  FFMA.FTZ R178, R146, R175, R178 ;  /* 0x000000af92b27223 */ /* 0x000fe400000100b2 */
[----:B------:R-:W-:Y:S02]  /*5240*/  FMUL.FTZ R4, R143, R4 ;  /* 0x000000048f047220 */ /* 0x000fe40000410000 */
[----:B------:R-:W-:Y:S02]  /*5250*/  FMUL.FTZ R6, R75, R106 ;  /* 0x0000006a4b067220 */ /* 0x000fe40000410000 */
[----:B------:R-:W-:-:S02]  /*5260*/  FFMA.FTZ R177, R147, R178, R177 ;  /* 0x000000b293b17223 */ /* 0x000fc400000100b1 */
[----:B------:R-:W-:Y:S02]  /*5270*/  FMUL.FTZ R7, R19, R4 ;  /* 0x0000000413077220 */ /* 0x000fe40000410000 */
[----:B------:R-:W-:Y:S02]  /*5280*/  FFMA.FTZ R177, R148, R177, R6 ;  /* 0x000000b194b17223 */ /* 0x000fe40000010006 */
[----:B------:R-:W-:Y:S02]  /*5290*/  FMUL.FTZ R4, R18, R7 ;  /* 0x0000000712047220 */ /* 0x000fe40000410000 */
[----:B------:R-:W-:Y:S02]  /*52a0*/  FFMA.FTZ R179, R150, R177, R179 ;  /* 0x000000b196b37223 */ /* 0x000fe400000100b3 */
[----:B------:R-:W-:Y:S02]  /*52b0*/  FMUL.FTZ R7, R17, R4 ;  /* 0x0000000411077220 */ /* 0x000fe40000410000 */
[----:B------:R-:W-:-:S02]  /*52c0*/  FMUL.FTZ R6, R78, R115 ;  /* 0x000000734e067220 */ /* 0x000fc40000410000 */
[----:B------:R-:W-:Y:S02]  /*52d0*/  FFMA.FTZ R180, R152, R179, R180 ;  /* 0x000000b398b47223 */ /* 0x000fe400000100b4 */
[----:B------:R-:W-:Y:S02]  /*52e0*/  FMUL.FTZ R4, R16, R7 ;  /* 0x0000000710047220 */ /* 0x000fe40000410000 */
[----:B------:R-:W-:-:S03]  /*52f0*/  FFMA.FTZ R6, R151, R180, R6 ;  /* 0x000000b497067223 */ /* 0x000fc60000010006 */
[----:B------:R0:W-:Y:S01]  /*5300*/  STS.64 [R35.X8+0x12d0], R4 ;  /* 0x0012d00423007388 */ /* 0x0001e20000008a00 */
[----:B------:R-:W-:-:S04]  /*5310*/  FFMA.FTZ R181, R153, R6, R181 ;  /* 0x0000000699b57223 */ /* 0x000fc800000100b5 */
[----:B------:R-:W-:Y:S01]  /*5320*/  FFMA.FTZ R182, R154, R181, R182 ;  /* 0x000000b59ab67223 */ /* 0x000fe200000100b6 */
[----:B------:R-:W-:Y:S06]  /*5330*/  BAR.SYNC.DEFER_BLOCKING 0x0 ;  /* 0x0000000000007b1d */ /* 0x000fec0000010000 */
[----:B------:R-:W-:Y:S05]  /*5340*/  @P0 BRA `(.L_x_2517) ;  /* 0x0000030000000947 */ /* 0x000fea0003800000 */
[----:B01----:R-:W0:Y:S01]  /*5350*/  LDS.128 R4, [R35.X16+0x12d0] ;  /* 0x0012d00023047984 */ /* 0x003e22000000cc00 */
        /* <DEDUP_REMOVED lines=10> */
.L_x_2537:
        /* <DEDUP_REMOVED lines=26> */
.L_x_2538:
[----:B------:R-:W5:Y:S01]  /*55a0*/  LDS.64 R4, [R35.X16+0x12d8] ;  /* 0x0012d80023047984 */ /* 0x000f62000000ca00 */
[----:B------:R-:W-:Y:S01]  /*55b0*/  ISETP.NE.AND P0, PT, R35, 0x1f, PT ;  /* 0x0000001f2300780c */ /* 0x000fe20003f05270 */
[-C--:B-1-3--:R-:W-:Y:S01]  /*55c0*/  FFMA.FTZ R15, R15, R183.reuse, R184 ;  /* 0x000000b70f0f7223 */ /* 0x08afe200000100b8 */
        /* <DEDUP_REMOVED lines=8> */
.L_x_2517:
[----:B01----:R-:W-:Y:S05]  /*5650*/  BSYNC B0 ;  /* 0x0000000000007941 */ /* 0x003fea0003800000 */
.L_x_2516:
[----:B------:R-:W-:Y:S01]  /*5660*/  WARPSYNC 0xffffffff ;  /* 0xffffffff00007948 */ /* 0x000fe20003800000 */
[----:B------:R-:W-:Y:S01]  /*5670*/  BAR.SYNC.DEFER_BLOCKING 0x0 ;  /* 0x0000000000007b1d */ /* 0x000fe20000010000 */
[----:B------:R-:W-:Y:S01]  /*5680*/  FMUL.FTZ R184, R65, R96 ;  /* 0x0000006041b87220 */ /* 0x000fe20000410000 */
[C---:B------:R-:W-:Y:S01]  /*5690*/  ISETP.GT.AND P0, PT, R36.reuse, 0x1e, PT ;  /* 0x0000001e2400780c */ /* 0x040fe20003f04270 */
[-C--:B------:R-:W-:Y:S01]  /*56a0*/  FFMA.FTZ R5, R81, R149.reuse, RZ ;  /* 0x0000009551057223 */ /* 0x080fe200000100ff */
[----:B------:R-:W-:Y:S01]  /*56b0*/  ISETP.GT.AND P1, PT, R36, 0x1d, PT ;  /* 0x0000001d2400780c */ /* 0x000fe20003f24270 */
[----:B------:R-:W-:Y:S01]  /*56c0*/  FFMA.FTZ R185, R16, R149, R184 ;  /* 0x0000009510b97223 */ /* 0x000fe200000100b8 */
[----:B------:R-:W-:Y:S01]  /*56d0*/  ISETP.GT.AND P2, PT, R36, 0x1b, PT ;  /* 0x0000001b2400780c */ /* 0x000fe20003f44270 */
[----:B------:R-:W-:Y:S01]  /*56e0*/  FFMA.FTZ R149, R66, -R99, R149 ;  /* 0x8000006342957223 */ /* 0x000fe20000010095 */
[----:B------:R-:W-:Y:S01]  /*56f0*/  ISETP.NE.AND P3, PT, R35, RZ, PT ;  /* 0x000000ff2300720c */ /* 0x000fe20003f65270 */
[----:B------:R-:W-:Y:S01]  /*5700*/  FFMA.FTZ R5, R82, R185, R5 ;  /* 0x000000b952057223 */ /* 0x000fe20000010005 */
[----:B------:R-:W-:Y:S03]  /*5710*/  BSSY B0, `(.L_x_2520) ;  /* 0x00000cd000007945 */ /* 0x000fe60003800000 */
[----:B------:R-:W-:-:S04]  /*5720*/  FFMA.FTZ R5, R83, R172, R5 ;  /* 0x000000ac53057223 */ /* 0x000fc80000010005 */
[----:B------:R-:W-:Y:S02]  /*5730*/  FFMA.FTZ R5, R85, R174, R5 ;  /* 0x000000ae55057223 */ /* 0x000fe40000010005 */
[----:B------:R-:W-:Y:S01]  /*5740*/  FFMA.FTZ R174, R68, -R101, R174 ;  /* 0x8000006544ae7223 */ /* 0x000fe200000100ae */
[----:B------:R-:W0:Y:S04]  /*5750*/  LDS R4, [R35.X8+0x12d4] ;  /* 0x0012d40023047984 */ /* 0x000e280000008800 */
[----:B------:R-:W-:Y:S01]  /*5760*/  @!P3 STS.64 [R139.X8+0x1dd0], R14 ;  /* 0x001dd00e8b00b388 */ /* 0x000fe20000008a00 */
[----:B0-----:R-:W-:Y:S02]  /*5770*/  FFMA.FTZ R159, R4, R159, R170 ;  /* 0x0000009f049f7223 */ /* 0x001fe400000100aa */
        /* <DEDUP_REMOVED lines=10> */
[----:B------:R-:W-:Y:S02]  /*5820*/  FMUL.FTZ R166, R74, R107 ;  /* 0x0000006b4aa67220 */ /* 0x000fe40000410000 */
[----:B------:R-:W-:Y:S02]  /*5830*/  FFMA.FTZ R165, R148, R167, R165 ;  /* 0x000000a794a57223 */ /* 0x000fe400000100a5 */
[----:B------:R-:W-:-:S02]  /*5840*/  FFMA.FTZ R183, R89, R175, R4 ;  /* 0x000000af59b77223 */ /* 0x000fc40000010004 */
[C---:B------:R-:W-:Y:S02]  /*5850*/  FFMA.FTZ R5, R147.reuse, R165, R164 ;  /* 0x000000a593057223 */ /* 0x040fe400000100a4 */
        /* <DEDUP_REMOVED lines=11> */
[----:B------:R-:W-:Y:S02]  /*5910*/  FFMA.FTZ R157, R18, R19, R157 ;  /* 0x00000013129d7223 */ /* 0x000fe4000001009d */
[-C--:B------:R-:W-:Y:S02]  /*5920*/  FFMA.FTZ R189, R151, R180.reuse, R170 ;  /* 0x000000b497bd7223 */ /* 0x080fe400000100aa */
[----:B------:R-:W-:Y:S02]  /*5930*/  FFMA.FTZ R4, R92, R180, R147 ;  /* 0x000000b45c047223 */ /* 0x000fe40000010093 */
[----:B------:R-:W-:Y:S02]  /*5940*/  FFMA.FTZ R17, R17, R157, R156 ;  /* 0x0000009d11117223 */ /* 0x000fe4000001009c */
[----:B------:R-:W-:Y:S02]  /*5950*/  FFMA.FTZ R4, R95, R189, R4 ;  /* 0x000000bd5f047223 */ /* 0x000fe40000010004 */
[----:B------:R-:W-:-:S02]  /*5960*/  FFMA.FTZ R155, R16, R17, R155 ;  /* 0x00000011109b7223 */ /* 0x000fc4000001009b */
[----:B------:R-:W-:Y:S02]  /*5970*/  FFMA.FTZ R4, R94, R181, R4 ;  /* 0x000000b55e047223 */ /* 0x000fe40000010004 */
[----:B------:R-:W-:Y:S02]  /*5980*/  FMUL.FTZ R6, R155, R99 ;  /* 0x000000639b067220 */ /* 0x000fe40000410000 */
[----:B------:R-:W-:Y:S02]  /*5990*/  FFMA.FTZ R4, R97, R182, R4 ;  /* 0x000000b661047223 */ /* 0x000fe40000010004 */
[----:B------:R-:W-:Y:S02]  /*59a0*/  FADD.FTZ R16, -R184, R185 ;  /* 0x000000b9b8107221 */ /* 0x000fe40000010100 */
[----:B------:R-:W-:Y:S01]  /*59b0*/  FMUL.FTZ R147, R17, R96 ;  /* 0x0000006011937220 */ /* 0x000fe20000410000 */
[----:B------:R-:W0:Y:S01]  /*59c0*/  SHFL.DOWN PT, R187, R4, 0x1, 0x1f ;  /* 0x08201f0004bb7f89 */ /* 0x000e2200000e0000 */
[----:B------:R-:W-:-:S02]  /*59d0*/  FFMA.FTZ R144, R6, R149, RZ ;  /* 0x0000009506907223 */ /* 0x000fc400000100ff */
[-C--:B------:R-:W-:Y:S02]  /*59e0*/  FFMA.FTZ R151, R67, -R98.reuse, R172 ;  /* 0x8000006243977223 */ /* 0x080fe400000100ac */
[----:B------:R-:W-:Y:S02]  /*59f0*/  FMUL.FTZ R18, R157, R98 ;  /* 0x000000629d127220 */ /* 0x000fe40000410000 */
[----:B------:R-:W-:Y:S02]  /*5a00*/  FFMA.FTZ R144, R147, R16, R144 ;  /* 0x0000001093907223 */ /* 0x000fe40000010090 */
[----:B------:R-:W-:Y:S02]  /*5a10*/  FMUL.FTZ R183, R19, R101 ;  /* 0x0000006513b77220 */ /* 0x000fe40000410000 */
[----:B------:R-:W-:Y:S02]  /*5a20*/  FFMA.FTZ R146, R18, R151, R144 ;  /* 0x0000009712927223 */ /* 0x000fe40000010090 */
[----:B------:R-:W-:-:S02]  /*5a30*/  FFMA.FTZ R176, R69, -R100, R176 ;  /* 0x8000006445b07223 */ /* 0x000fc400000100b0 */
[----:B------:R-:W-:Y:S02]  /*5a40*/  FMUL.FTZ R144, R143, R100 ;  /* 0x000000648f907220 */ /* 0x000fe40000410000 */
[----:B------:R-:W-:Y:S02]  /*5a50*/  FFMA.FTZ R185, R183, R174, R146 ;  /* 0x000000aeb7b97223 */ /* 0x000fe40000010092 */
[----:B------:R-:W-:Y:S02]  /*5a60*/  FADD.FTZ R148, -R154, R193 ;  /* 0x000000c19a947221 */ /* 0x000fe40000010100 */
[----:B------:R-:W-:Y:S02]  /*5a70*/  FMUL.FTZ R146, R161, R103 ;  /* 0x00000067a1927220 */ /* 0x000fe40000410000 */
[----:B------:R-:W-:Y:S02]  /*5a80*/  FFMA.FTZ R185, R144, R176, R185 ;  /* 0x000000b090b97223 */ /* 0x000fe400000100b9 */
[----:B------:R-:W-:-:S02]  /*5a90*/  FFMA.FTZ R152, R71, -R102, R173 ;  /* 0x8000006647987223 */ /* 0x000fc400000100ad */
[----:B------:R-:W-:Y:S02]  /*5aa0*/  FMUL.FTZ R150, R145, R102 ;  /* 0x0000006691967220 */ /* 0x000fe40000410000 */
[----:B------:R-:W-:Y:S02]  /*5ab0*/  FFMA.FTZ R185, R146, R148, R185 ;  /* 0x0000009492b97223 */ /* 0x000fe400000100b9 */
[-C--:B------:R-:W-:Y:S02]  /*5ac0*/  FFMA.FTZ R156, R72, -R105.reuse, R175 ;  /* 0x80000069489c7223 */ /* 0x080fe400000100af */
[----:B------:R-:W-:Y:S02]  /*5ad0*/  FMUL.FTZ R154, R163, R105 ;  /* 0x00000069a39a7220 */ /* 0x000fe40000410000 */
[----:B------:R-:W-:Y:S02]  /*5ae0*/  FFMA.FTZ R185, R150, R152, R185 ;  /* 0x0000009896b97223 */ /* 0x000fe400000100b9 */
[----:B0-----:R-:W-:-:S02]  /*5af0*/  @!P0 FADD.FTZ R4, R4, R187 ;  /* 0x000000bb04048221 */ /* 0x001fc40000010000 */
[-C--:B------:R-:W-:Y:S02]  /*5b00*/  FFMA.FTZ R178, R73, -R104.reuse, R178 ;  /* 0x8000006849b27223 */ /* 0x080fe400000100b2 */
[----:B------:R-:W-:Y:S01]  /*5b10*/  FMUL.FTZ R158, R5, R104 ;  /* 0x00000068059e7220 */ /* 0x000fe20000410000 */
[----:B------:R-:W0:Y:S01]  /*5b20*/  SHFL.DOWN PT, R187, R4, 0x2, 0x1f ;  /* 0x08401f0004bb7f89 */ /* 0x000e2200000e0000 */
[----:B------:R-:W-:Y:S02]  /*5b30*/  FFMA.FTZ R185, R154, R156, R185 ;  /* 0x0000009c9ab97223 */ /* 0x000fe400000100b9 */
[----:B------:R-:W-:Y:S02]  /*5b40*/  FADD.FTZ R162, -R166, R191 ;  /* 0x000000bfa6a27221 */ /* 0x000fe40000010100 */
[----:B------:R-:W-:Y:S02]  /*5b50*/  FMUL.FTZ R160, R165, R107 ;  /* 0x0000006ba5a07220 */ /* 0x000fe40000410000 */
[----:B------:R-:W-:-:S02]  /*5b60*/  FFMA.FTZ R185, R158, R178, R185 ;  /* 0x000000b29eb97223 */ /* 0x000fc400000100b9 */
[-C--:B------:R-:W-:Y:S02]  /*5b70*/  FFMA.FTZ R177, R75, -R106.reuse, R177 ;  /* 0x8000006a4bb17223 */ /* 0x080fe400000100b1 */
[----:B------:R-:W-:Y:S02]  /*5b80*/  FMUL.FTZ R164, R167, R106 ;  /* 0x0000006aa7a47220 */ /* 0x000fe40000410000 */
[----:B------:R-:W-:Y:S02]  /*5b90*/  FFMA.FTZ R185, R160, R162, R185 ;  /* 0x000000a2a0b97223 */ /* 0x000fe400000100b9 */
[-C--:B------:R-:W-:Y:S02]  /*5ba0*/  FFMA.FTZ R179, R76, -R111.reuse, R179 ;  /* 0x8000006f4cb37223 */ /* 0x080fe400000100b3 */
[----:B------:R-:W-:Y:S02]  /*5bb0*/  FMUL.FTZ R166, R169, R111 ;  /* 0x0000006fa9a67220 */ /* 0x000fe40000410000 */
[----:B------:R-:W-:-:S02]  /*5bc0*/  FFMA.FTZ R185, R164, R177, R185 ;  /* 0x000000b1a4b97223 */ /* 0x000fc400000100b9 */
[-C--:B------:R-:W-:Y:S02]  /*5bd0*/  FFMA.FTZ R173, R77, -R108.reuse, R180 ;  /* 0x8000006c4dad7223 */ /* 0x080fe400000100b4 */
[----:B------:R-:W-:Y:S02]  /*5be0*/  FMUL.FTZ R168, R7, R108 ;  /* 0x0000006c07a87220 */ /* 0x000fe40000410000 */
[----:B------:R-:W-:Y:S02]  /*5bf0*/  FFMA.FTZ R185, R166, R179, R185 ;  /* 0x000000b3a6b97223 */ /* 0x000fe400000100b9 */
[----:B------:R-:W-:Y:S02]  /*5c00*/  FADD.FTZ R175, -R170, R189 ;  /* 0x000000bdaaaf7221 */ /* 0x000fe40000010100 */
[----:B------:R-:W-:Y:S02]  /*5c10*/  FMUL.FTZ R170, R153, R115 ;  /* 0x0000007399aa7220 */ /* 0x000fe40000410000 */
[----:B------:R-:W-:-:S02]  /*5c20*/  FFMA.FTZ R185, R168, R173, R185 ;  /* 0x000000ada8b97223 */ /* 0x000fc400000100b9 */
[-C--:B------:R-:W-:Y:S02]  /*5c30*/  FFMA.FTZ R181, R79, -R118.reuse, R181 ;  /* 0x800000764fb57223 */ /* 0x080fe400000100b5 */
[----:B------:R-:W-:Y:S02]  /*5c40*/  FMUL.FTZ R172, R171, R118 ;  /* 0x00000076abac7220 */ /* 0x000fe40000410000 */
[----:B------:R-:W-:Y:S02]  /*5c50*/  FFMA.FTZ R185, R170, R175, R185 ;  /* 0x000000afaab97223 */ /* 0x000fe400000100b9 */
[----:B0-----:R-:W-:Y:S02]  /*5c60*/  @!P1 FADD.FTZ R4, R4, R187 ;  /* 0x000000bb04049221 */ /* 0x001fe40000010000 */
[-C--:B------:R-:W-:Y:S02]  /*5c70*/  FFMA.FTZ R187, R80, -R137.reuse, R182 ;  /* 0x8000008950bb7223 */ /* 0x080fe400000100b6 */
[----:B------:R-:W-:Y:S01]  /*5c80*/  FMUL.FTZ R180, R159, R137 ;  /* 0x000000899fb47220 */ /* 0x000fe20000410000 */
[----:B------:R-:W0:Y:S01]  /*5c90*/  SHFL.DOWN PT, R189, R4, 0x4, 0x1f ;  /* 0x08801f0004bd7f89 */ /* 0x000e2200000e0000 */
[----:B------:R-:W-:-:S02]  /*5ca0*/  FFMA.FTZ R185, R172, R181, R185 ;  /* 0x000000b5acb97223 */ /* 0x000fc400000100b9 */
[----:B------:R-:W-:Y:S02]  /*5cb0*/  FMUL.FTZ R14, R142, R7 ;  /* 0x000000078e0e7220 */ /* 0x000fe40000410000 */
[----:B------:R-:W-:Y:S02]  /*5cc0*/  FFMA.FTZ R185, R180, R187, R185 ;  /* 0x000000bbb4b97223 */ /* 0x000fe400000100b9 */
[----:B------:R-:W-:Y:S02]  /*5cd0*/  FADD.FTZ R133, R168, R133 ;  /* 0x00000085a8857221 */ /* 0x000fe40000010000 */
[----:B------:R-:W-:Y:S01]  /*5ce0*/  FMUL.FTZ R168, R14, R173 ;  /* 0x000000ad0ea87220 */ /* 0x000fe20000410000 */
[----:B------:R-:W1:Y:S01]  /*5cf0*/  SHFL.DOWN PT, R182, R185, 0x1, 0x1f ;  /* 0x08201f00b9b67f89 */ /* 0x000e6200000e0000 */
[----:B------:R-:W-:Y:S02]  /*5d00*/  FMUL.FTZ R14, R142, R169 ;  /* 0x000000a98e0e7220 */ /* 0x000fe40000410000 */
[----:B------:R-:W-:-:S02]  /*5d10*/  FFMA.FTZ R15, R77, R7, R168 ;  /* 0x000000074d0f7223 */ /* 0x000fc400000100a8 */
[----:B------:R-:W-:Y:S02]  /*5d20*/  FMUL.FTZ R179, R14, R179 ;  /* 0x000000b30eb37220 */ /* 0x000fe40000410000 */
[C---:B------:R-:W-:Y:S02]  /*5d30*/  FMUL.FTZ R14, R142.reuse, R167 ;  /* 0x000000a78e0e7220 */ /* 0x040fe40000410000 */
[----:B------:R-:W-:Y:S02]  /*5d40*/  FMUL.FTZ R7, R142, R165 ;  /* 0x000000a58e077220 */ /* 0x000fe40000410000 */
[----:B------:R-:W-:Y:S02]  /*5d50*/  FMUL.FTZ R14, R14, R177 ;  /* 0x000000b10e0e7220 */ /* 0x000fe40000410000 */
[----:B------:R-:W-:Y:S02]  /*5d60*/  FMUL.FTZ R162, R7, R162 ;  /* 0x000000a207a27220 */ /* 0x000fe40000410000 */
[----:B0-----:R-:W-:-:S02]  /*5d70*/  @!P2 FADD.FTZ R4, R4, R189 ;  /* 0x000000bd0404a221 */ /* 0x001fc40000010000 */
[----:B------:R-:W-:Y:S02]  /*5d80*/  FFMA.FTZ R167, R75, R167, R14 ;  /* 0x000000a74ba77223 */ /* 0x000fe4000001000e */
[----:B------:R-:W-:Y:S01]  /*5d90*/  FMUL.FTZ R7, R142, R5 ;  /* 0x000000058e077220 */ /* 0x000fe20000410000 */
[----:B------:R-:W0:Y:S01]  /*5da0*/  SHFL.DOWN PT, R189, R4, 0x8, 0x1f ;  /* 0x09001f0004bd7f89 */ /* 0x000e2200000e0000 */
[----:B------:R-:W-:Y:S02]  /*5db0*/  FADD.FTZ R22, R15, R22 ;  /* 0x000000160f167221 */ /* 0x000fe40000010000 */
[----:B------:R-:W-:Y:S02]  /*5dc0*/  FMUL.FTZ R178, R7, R178 ;  /* 0x000000b207b27220 */ /* 0x000fe40000410000 */
[----:B-1----:R-:W-:Y:S01]  /*5dd0*/  @!P0 FADD.FTZ R185, R185, R182 ;  /* 0x000000b6b9b98221 */ /* 0x002fe20000010000 */
[----:B------:R-:W-:Y:S01]  /*5de0*/  ISETP.GT.AND P0, PT, R36, 0x17, PT ;  /* 0x000000172400780c */ /* 0x000fe20003f04270 */
[----:B------:R-:W-:-:S02]  /*5df0*/  FMUL.FTZ R7, R142, R163 ;  /* 0x000000a38e077220 */ /* 0x000fc40000410000 */
[----:B------:R-:W-:Y:S01]  /*5e00*/  FFMA.FTZ R15, R73, R5, R178 ;  /* 0x00000005490f7223 */ /* 0x000fe200000100b2 */
[----:B------:R-:W1:Y:S01]  /*5e10*/  SHFL.DOWN PT, R182, R185, 0x2, 0x1f ;  /* 0x08401f00b9b67f89 */ /* 0x000e6200000e0000 */
[----:B------:R-:W-:Y:S02]  /*5e20*/  FMUL.FTZ R156, R7, R156 ;  /* 0x0000009c079c7220 */ /* 0x000fe40000410000 */
[C---:B------:R-:W-:Y:S02]  /*5e30*/  FMUL.FTZ R7, R142.reuse, R145 ;  /* 0x000000918e077220 */ /* 0x040fe40000410000 */
[C---:B------:R-:W-:Y:S02]  /*5e40*/  FMUL.FTZ R5, R142.reuse, R161 ;  /* 0x000000a18e057220 */ /* 0x040fe40000410000 */
[----:B------:R-:W-:Y:S02]  /*5e50*/  FMUL.FTZ R152, R7, R152 ;  /* 0x0000009807987220 */ /* 0x000fe40000410000 */
[----:B------:R-:W-:-:S02]  /*5e60*/  FMUL.FTZ R7, R142, R19 ;  /* 0x000000138e077220 */ /* 0x000fc40000410000 */
[----:B------:R-:W-:Y:S02]  /*5e70*/  FMUL.FTZ R148, R5, R148 ;  /* 0x0000009405947220 */ /* 0x000fe40000410000 */
[----:B------:R-:W-:Y:S02]  /*5e80*/  FMUL.FTZ R7, R7, R174 ;  /* 0x000000ae07077220 */ /* 0x000fe40000410000 */
[----:B0-----:R-:W-:Y:S02]  /*5e90*/  @!P0 FADD.FTZ R4, R4, R189 ;  /* 0x000000bd04048221 */ /* 0x001fe40000010000 */
[----:B------:R-:W-:Y:S02]  /*5ea0*/  FMUL.FTZ R5, R142, R143 ;  /* 0x0000008f8e057220 */ /* 0x000fe40000410000 */
[----:B------:R-:W-:Y:S01]  /*5eb0*/  FADD.FTZ R136, R180, R136 ;  /* 0x00000088b4887221 */ /* 0x000fe20000010000 */
[----:B------:R-:W0:Y:S01]  /*5ec0*/  SHFL.DOWN PT, R189, R4, 0x10, 0x1f ;  /* 0x0a001f0004bd7f89 */ /* 0x000e2200000e0000 */
[----:B------:R-:W-:-:S02]  /*5ed0*/  FADD.FTZ R135, R172, R135 ;  /* 0x00000087ac877221 */ /* 0x000fc40000010000 */
[----:B------:R-:W-:Y:S02]  /*5ee0*/  FFMA.FTZ R19, R68, R19, R7 ;  /* 0x0000001344137223 */ /* 0x000fe40000010007 */
[----:B-1----:R-:W-:Y:S01]  /*5ef0*/  @!P1 FADD.FTZ R185, R185, R182 ;  /* 0x000000b6b9b99221 */ /* 0x002fe20000010000 */
[----:B------:R-:W-:Y:S01]  /*5f00*/  ISETP.GT.AND P1, PT, R36, 0xf, PT ;  /* 0x0000000f2400780c */ /* 0x000fe20003f24270 */
[C---:B------:R-:W-:Y:S02]  /*5f10*/  FMUL.FTZ R182, R142.reuse, R159 ;  /* 0x0000009f8eb67220 */ /* 0x040fe40000410000 */
[C---:B------:R-:W-:Y:S01]  /*5f20*/  FMUL.FTZ R180, R142.reuse, R171 ;  /* 0x000000ab8eb47220 */ /* 0x040fe20000410000 */
[----:B------:R-:W1:Y:S01]  /*5f30*/  SHFL.DOWN PT, R184, R185, 0x4, 0x1f ;  /* 0x08801f00b9b87f89 */ /* 0x000e6200000e0000 */
[C---:B------:R-:W-:Y:S02]  /*5f40*/  FMUL.FTZ R172, R142.reuse, R153 ;  /* 0x000000998eac7220 */ /* 0x040fe40000410000 */
[----:B------:R-:W-:-:S02]  /*5f50*/  FMUL.FTZ R7, R142, R17 ;  /* 0x000000118e077220 */ /* 0x000fc40000410000 */
[----:B------:R-:W-:Y:S02]  /*5f60*/  FMUL.FTZ R176, R5, R176 ;  /* 0x000000b005b07220 */ /* 0x000fe40000410000 */
[----:B------:R-:W-:Y:S02]  /*5f70*/  FMUL.FTZ R182, R182, R187 ;  /* 0x000000bbb6b67220 */ /* 0x000fe40000410000 */
[----:B------:R-:W-:Y:S02]  /*5f80*/  FMUL.FTZ R180, R180, R181 ;  /* 0x000000b5b4b47220 */ /* 0x000fe40000410000 */
[----:B------:R-:W-:Y:S02]  /*5f90*/  FMUL.FTZ R172, R172, R175 ;  /* 0x000000afacac7220 */ /* 0x000fe40000410000 */
[----:B------:R-:W-:Y:S02]  /*5fa0*/  FMUL.FTZ R16, R7, R16 ;  /* 0x0000001007107220 */ /* 0x000fe40000410000 */
[----:B0-----:R-:W-:-:S02]  /*5fb0*/  @!P1 FADD.FTZ R4, R4, R189 ;  /* 0x000000bd04049221 */ /* 0x001fc40000010000 */
[----:B------:R-:W-:Y:S02]  /*5fc0*/  FADD.FTZ R131, R164, R131 ;  /* 0x00000083a4837221 */ /* 0x000fe40000010000 */
[----:B------:R-:W-:Y:S01]  /*5fd0*/  FFMA.FTZ R182, R80, R159, R182 ;  /* 0x0000009f50b67223 */ /* 0x000fe200000100b6 */
[----:B------:R-:W-:Y:S01]  /*5fe0*/  MOV R5, R4 ;  /* 0x0000000400057202 */ /* 0x000fe20000000f00 */
[----:B------:R-:W-:Y:S02]  /*5ff0*/  FFMA.FTZ R171, R79, R171, R180 ;  /* 0x000000ab4fab7223 */ /* 0x000fe400000100b4 */
[----:B------:R-:W-:Y:S02]  /*6000*/  FFMA.FTZ R172, R78, R153, R172 ;  /* 0x000000994eac7223 */ /* 0x000fe400000100ac */
[----:B-1----:R-:W-:Y:S02]  /*6010*/  @!P2 FADD.FTZ R185, R185, R184 ;  /* 0x000000b8b9b9a221 */ /* 0x002fe40000010000 */
[----:B------:R-:W-:-:S02]  /*6020*/  FFMA.FTZ R164, R76, R169, R179 ;  /* 0x000000a94ca47223 */ /* 0x000fc400000100b3 */
[----:B------:R-:W-:Y:S01]  /*6030*/  FFMA.FTZ R165, R74, R165, R162 ;  /* 0x000000a54aa57223 */ /* 0x000fe200000100a2 */
[----:B------:R-:W0:Y:S01]  /*6040*/  SHFL.DOWN PT, R184, R185, 0x8, 0x1f ;  /* 0x09001f00b9b87f89 */ /* 0x000e2200000e0000 */
[----:B------:R-:W-:Y:S02]  /*6050*/  FFMA.FTZ R156, R72, R163, R156 ;  /* 0x000000a3489c7223 */ /* 0x000fe4000001009c */
[----:B------:R-:W-:Y:S02]  /*6060*/  FFMA.FTZ R145, R71, R145, R152 ;  /* 0x0000009147917223 */ /* 0x000fe40000010098 */
[----:B------:R-:W-:Y:S02]  /*6070*/  FFMA.FTZ R161, R70, R161, R148 ;  /* 0x000000a146a17223 */ /* 0x000fe40000010094 */
[----:B------:R-:W-:Y:S02]  /*6080*/  FFMA.FTZ R176, R69, R143, R176 ;  /* 0x0000008f45b07223 */ /* 0x000fe400000100b0 */
[----:B------:R-:W-:-:S02]  /*6090*/  FFMA.FTZ R16, R65, R17, R16 ;  /* 0x0000001141107223 */ /* 0x000fc40000010010 */
        /* <DEDUP_REMOVED lines=25> */
[----:B------:R-:W-:-:S02]  /*6230*/  FMUL.FTZ R14, R142, R157 ;  /* 0x0000009d8e0e7220 */ /* 0x000fc40000410000 */
[----:B------:R-:W-:Y:S01]  /*6240*/  FMUL.FTZ R142, R142, R155 ;  /* 0x0000009b8e8e7220 */ /* 0x000fe20000410000 */
[----:B------:R-:W-:Y:S01]  /*6250*/  MOV R4, R185 ;  /* 0x000000b900047202 */ /* 0x000fe20000000f00 */
[----:B------:R-:W-:Y:S02]  /*6260*/  FMUL.FTZ R14, R14, R151 ;  /* 0x000000970e0e7220 */ /* 0x000fe40000410000 */
[----:B------:R-:W-:Y:S02]  /*6270*/  FMUL.FTZ R142, R142, R149 ;  /* 0x000000958e8e7220 */ /* 0x000fe40000410000 */
[----:B------:R0:W-:Y:S01]  /*6280*/  @!P0 STS.64 [R44.X8+0x1098], R4 ;  /* 0x001098042c008388 */ /* 0x0001e20000008a00 */
[----:B------:R-:W-:Y:S02]  /*6290*/  FFMA.FTZ R157, R67, R157, R14 ;  /* 0x0000009d439d7223 */ /* 0x000fe4000001000e */
[----:B------:R-:W-:Y:S02]  /*62a0*/  FFMA.FTZ R142, R66, R155, R142 ;  /* 0x0000009b428e7223 */ /* 0x000fe4000001008e */
        /* <DEDUP_REMOVED lines=19> */
.L_x_2521:
[----:B0-----:R-:W-:Y:S05]  /*63e0*/  BSYNC B0 ;  /* 0x0000000000007941 */ /* 0x001fea0003800000 */
.L_x_2520:
[----:B------:R-:W-:-:S04]  /*63f0*/  IADD3 R139, R139, 0x1, RZ ;  /* 0x000000018b8b7810 */ /* 0x000fc80007ffe0ff */
[----:B------:R-:W-:-:S13]  /*6400*/  ISETP.GE.AND P0, PT, R139, c[0x0][0x16c], PT ;  /* 0x00005b008b007a0c */ /* 0x000fda0003f06270 */
[----:B------:R-:W-:Y:S01]  /*6410*/  @P0 CALL.REL.NOINC `(.L_x_2506) ;  /* 0x0000001000000944 */ /* 0x000fe20003c00000 */
[----:B------:R-:W-:Y:S05]  /*6420*/  BRA `(.L_x_2522) ;  /* 0xffffdcc000007947 */ /* 0x000fea000383ffff */
.L_x_2506:
[----:B------:R-:W-:Y:S01]  /*6430*/  BAR.SYNC.DEFER_BLOCKING 0x0 ;  /* 0x0000000000007b1d */ /* 0x000fe20000010000 */
[----:B------:R-:W-:Y:S01]  /*6440*/  IADD3 R70, -R46, c[0x0][0x168], RZ ;  /* 0x00005a002e467a10 */ /* 0x000fe20007ffe1ff */
[----:B------:R-:W-:Y:S01]  /*6450*/  CS2R R72, SRZ ;  /* 0x0000000000487805 */ /* 0x000fe2000001ff00 */
[C---:B------:R-:W-:Y:S01]  /*6460*/  LOP3.LUT R68, R47.reuse, 0x20, RZ, 0xfc, !PT ;  /* 0x000000202f447812 */ /* 0x040fe200078efcff */
[----:B------:R-:W-:Y:S01]  /*6470*/  HFMA2.MMA R71, -RZ, RZ, 0, 0 ;  /* 0x00000000ff477435 */ /* 0x000fe200000001ff */
[CC--:B------:R-:W-:Y:S01]  /*6480*/  ISETP.GE.AND P2, PT, R47.reuse, R70.reuse, PT ;  /* 0x000000462f00720c */ /* 0x0c0fe20003f46270 */
[----:B------:R-:W-:Y:S01]  /*6490*/  CS2R R74, SRZ ;  /* 0x00000000004a7805 */ /* 0x000fe2000001ff00 */
[----:B------:R-:W-:Y:S01]  /*64a0*/  ISETP.GE.AND P1, PT, R68, R70, PT ;  /* 0x000000464400720c */ /* 0x000fe20003f26270 */
[----:B------:R-:W-:Y:S01]  /*64b0*/  CS2R R76, SRZ ;  /* 0x00000000004c7805 */ /* 0x000fe2000001ff00 */
[C---:B------:R-:W-:Y:S01]  /*64c0*/  LOP3.LUT R69, R47.reuse, 0x40, RZ, 0xfc, !PT ;  /* 0x000000402f457812 */ /* 0x040fe200078efcff */
[----:B------:R-:W-:Y:S01]  /*64d0*/  CS2R R78, SRZ ;  /* 0x00000000004e7805 */ /* 0x000fe2000001ff00 */
[C---:B------:R-:W-:Y:S01]  /*64e0*/  LOP3.LUT R4, R47.reuse, 0x60, RZ, 0xfc, !PT ;  /* 0x000000602f047812 */ /* 0x040fe200078efcff */
[----:B------:R-:W-:Y:S01]  /*64f0*/  CS2R R80, SRZ ;  /* 0x0000000000507805 */ /* 0x000fe2000001ff00 */
[----:B------:R-:W-:-:S02]  /*6500*/  LOP3.LUT R5, R47, 0x80, RZ, 0xfc, !PT ;  /* 0x000000802f057812 */ /* 0x000fc400078efcff */
[C---:B------:R-:W-:Y:S02]  /*6510*/  LOP3.LUT R6, R47.reuse, 0xa0, RZ, 0xfc, !PT ;  /* 0x000000a02f067812 */ /* 0x040fe400078efcff */
[----:B------:R-:W-:Y:S02]  /*6520*/  LOP3.LUT R7, R47, 0xc0, RZ, 0xfc, !PT ;  /* 0x000000c02f077812 */ /* 0x000fe400078efcff */
[-C--:B------:R-:W-:Y:S02]  /*6530*/  ISETP.GE.AND P0, PT, R69, R70.reuse, PT ;  /* 0x000000464500720c */ /* 0x080fe40003f06270 */
[C---:B------:R-:W-:Y:S02]  /*6540*/  LOP3.LUT R14, R47.reuse, 0xe0, RZ, 0xfc, !PT ;  /* 0x000000e02f0e7812 */ /* 0x040fe400078efcff */
[----:B------:R-:W-:Y:S01]  /*6550*/  ISETP.GE.AND P4, PT, R4, R70, PT ;  /* 0x000000460400720c */ /* 0x000fe20003f86270 */
[----:B------:R-:W2:Y:S01]  /*6560*/  @!P2 LDG.E R109, [R2.64] ;  /* 0x00000004026da981 */ /* 0x000ea2000c1e1900 */
[----:B------:R-:W-:-:S02]  /*6570*/  LOP3.LUT R15, R47, 0x100, RZ, 0xfc, !PT ;  /* 0x000001002f0f7812 */ /* 0x000fc400078efcff */
[-C--:B------:R-:W-:Y:S01]  /*6580*/  ISETP.GE.AND P6, PT, R5, R70.reuse, PT ;  /* 0x000000460500720c */ /* 0x080fe20003fc6270 */
[----:B------:R-:W3:Y:S01]  /*6590*/  @!P1 LDG.E R72, [R2.64+0x80] ;  /* 0x0000800402489981 */ /* 0x000ee2000c1e1900 */
[-C--:B------:R-:W-:Y:S02]  /*65a0*/  ISETP.GE.AND P5, PT, R6, R70.reuse, PT ;  /* 0x000000460600720c */ /* 0x080fe40003fa6270 */
[-C--:B------:R-:W-:Y:S01]  /*65b0*/  ISETP.GE.AND P3, PT, R7, R70.reuse, PT ;  /* 0x000000460700720c */ /* 0x080fe20003f66270 */
[----:B------:R-:W4:Y:S01]  /*65c0*/  @!P0 LDG.E R71, [R2.64+0x100] ;  /* 0x0001000402478981 */ /* 0x000f22000c1e1900 */
[-C--:B------:R-:W-:Y:S02]  /*65d0*/  ISETP.GE.AND P2, PT, R14, R70.reuse, PT ;  /* 0x000000460e00720c */ /* 0x080fe40003f46270 */
[----:B------:R-:W-:Y:S01]  /*65e0*/  ISETP.GE.AND P1, PT, R15, R70, PT ;  /* 0x000000460f00720c */ /* 0x000fe20003f26270 */
[----:B------:R-:W5:Y:S01]  /*65f0*/  @!P4 LDG.E R74, [R2.64+0x180] ;  /* 0x00018004024ac981 */ /* 0x000f62000c1e1900 */
[----:B------:R-:W-:-:S02]  /*6600*/  LOP3.LUT R16, R47, 0x120, RZ, 0xfc, !PT ;  /* 0x000001202f107812 */ /* 0x000fc400078efcff */
[C---:B------:R-:W-:Y:S01]  /*6610*/  LOP3.LUT R17, R47.reuse, 0x140, RZ, 0xfc, !PT ;  /* 0x000001402f117812 */ /* 0x040fe200078efcff */
[----:B------:R-:W5:Y:S01]  /*6620*/  @!P6 LDG.E R73, [R2.64+0x200] ;  /* 0x000200040249e981 */ /* 0x000f62000c1e1900 */
[C---:B------:R-:W-:Y:S02]  /*6630*/  LOP3.LUT R18, R47.reuse, 0x160, RZ, 0xfc, !PT ;  /* 0x000001602f127812 */ /* 0x040fe400078efcff */
[C---:B------:R-:W-:Y:S01]  /*6640*/  LOP3.LUT R19, R47.reuse, 0x180, RZ, 0xfc, !PT ;  /* 0x000001802f137812 */ /* 0x040fe200078efcff */
[----:B------:R-:W5:Y:S01]  /*6650*/  @!P5 LDG.E R76, [R2.64+0x280] ;  /* 0x00028004024cd981 */ /* 0x000f62000c1e1900 */
[C---:B------:R-:W-:Y:S02]  /*6660*/  LOP3.LUT R65, R47.reuse, 0x1a0, RZ, 0xfc, !PT ;  /* 0x000001a02f417812 */ /* 0x040fe400078efcff */
[----:B------:R-:W-:Y:S01]  /*6670*/  ISETP.GE.AND P0, PT, R16, R70, PT ;  /* 0x000000461000720c */ /* 0x000fe20003f06270 */
[----:B------:R-:W5:Y:S01]  /*6680*/  @!P3 LDG.E R75, [R2.64+0x300] ;  /* 0x00030004024bb981 */ /* 0x000f62000c1e1900 */
[----:B------:R-:W-:-:S02]  /*6690*/  LOP3.LUT R66, R47, 0x1c0, RZ, 0xfc, !PT ;  /* 0x000001c02f427812 */ /* 0x000fc400078efcff */
[-C--:B------:R-:W-:Y:S01]  /*66a0*/  ISETP.GE.AND P4, PT, R17, R70.reuse, PT ;  /* 0x000000461100720c */ /* 0x080fe20003f86270 */
[----:B------:R-:W5:Y:S01]  /*66b0*/  @!P2 LDG.E R78, [R2.64+0x380] ;  /* 0x00038004024ea981 */ /* 0x000f62000c1e1900 */
[----:B------:R-:W-:Y:S02]  /*66c0*/  LOP3.LUT R67, R47, 0x1e0, RZ, 0xfc, !PT ;  /* 0x000001e02f437812 */ /* 0x000fe400078efcff */
[-C--:B------:R-:W-:Y:S01]  /*66d0*/  ISETP.GE.AND P6, PT, R18, R70.reuse, PT ;  /* 0x000000461200720c */ /* 0x080fe20003fc6270 */
[----:B------:R-:W5:Y:S01]  /*66e0*/  @!P1 LDG.E R77, [R2.64+0x400] ;  /* 0x00040004024d9981 */ /* 0x000f62000c1e1900 */
[-C--:B------:R-:W-:Y:S02]  /*66f0*/  ISETP.GE.AND P5, PT, R19, R70.reuse, PT ;  /* 0x000000461300720c */ /* 0x080fe40003fa6270 */
[-C--:B------:R-:W-:Y:S01]  /*6700*/  ISETP.GE.AND P3, PT, R65, R70.reuse, PT ;  /* 0x000000464100720c */ /* 0x080fe20003f66270 */
[----:B------:R-:W-:Y:S01]  /*6710*/  CS2R R82, SRZ ;  /* 0x0000000000527805 */ /* 0x000fe2000001ff00 */
[-C--:B------:R-:W-:Y:S01]  /*6720*/  ISETP.GE.AND P2, PT, R66, R70.reuse, PT ;  /* 0x000000464200720c */ /* 0x080fe20003f46270 */
[----:B------:R-:W-:Y:S01]  /*6730*/  HFMA2.MMA R86, -RZ, RZ, 0, 0 ;  /* 0x00000000ff567435 */ /* 0x000fe200000001ff */
[----:B------:R-:W-:Y:S01]  /*6740*/  ISETP.GE.AND P1, PT, R67, R70, PT ;  /* 0x000000464300720c */ /* 0x000fe20003f26270 */
        /* <DEDUP_REMOVED lines=30> */
[----:B0-----:R-:W-:-:S03]  /*6930*/  FADD.FTZ R3, R2, R29 ;  /* 0x0000001d02037221 */ /* 0x001fc60000010000 */
[----:B------:R-:W0:Y:S02]  /*6940*/  LDS R2, [R64.X4+0x14] ;  /* 0x0000140040027984 */ /* 0x000e240000004800 */
[C---:B------:R-:W-:Y:S01]  /*6950*/  FSETP.GTU.FTZ.AND P2, PT, R3.reuse, 20, PT ;  /* 0x41a000000300780b */ /* 0x040fe20003f5c000 */
[--C-:B-1----:R-:W-:Y:S02]  /*6960*/  FADD.FTZ R71, R72, R29.reuse ;  /* 0x0000001d48477221 */ /* 0x102fe40000010000 */
[--C-:B--2---:R-:W-:Y:S01]  /*6970*/  FADD.FTZ R73, R74, R29.reuse ;  /* 0x0000001d4a497221 */ /* 0x104fe20000010000 */
[----:B------:R-:W1:Y:S09]  /*6980*/  LDS R72, [R64.X4+0x1c] ;  /* 0x00001c0040487984 */ /* 0x000e720000004800 */
[----:B------:R-:W-:Y:S01]  /*6990*/  @!P2 FMUL.FTZ R3, R3, -1.4426950216293334961 ;  /* 0xbfb8aa3b0303a820 */ /* 0x000fe20000410000 */
[----:B------:R-:W-:Y:S01]  /*69a0*/  FSETP.GTU.FTZ.AND P3, PT, R71, 20, PT ;  /* 0x41a000004700780b */ /* 0x000fe20003f7c000 */
[----:B------:R-:W2:Y:S04]  /*69b0*/  LDS R74, [R64.X4+0x20] ;  /* 0x00002000404a7984 */ /* 0x000ea80000004800 */
[----:B------:R-:W4:Y:S01]  /*69c0*/  @!P2 MUFU.EX2 R3, R3 ;  /* 0x000000030003a308 */ /* 0x000f220000000800 */
[----:B---3--:R-:W-:Y:S01]  /*69d0*/  FADD.FTZ R75, R76, R29 ;  /* 0x0000001d4c4b7221 */ /* 0x008fe20000010000 */
[----:B------:R-:W-:Y:S01]  /*69e0*/  FSETP.GTU.FTZ.AND P6, PT, R73, 20, PT ;  /* 0x41a000004900780b */ /* 0x000fe20003fdc000 */
[----:B------:R-:W3:Y:S05]  /*69f0*/  LDS R76, [R64.X4+0x24] ;  /* 0x00002400404c7984 */ /* 0x000eea0000004800 */
[----:B------:R-:W-:-:S02]  /*6a00*/  @!P3 FMUL.FTZ R71, R71, -1.4426950216293334961 ;  /* 0xbfb8aa3b4747b820 */ /* 0x000fc40000410000 */
[----:B0-----:R-:W-:Y:S02]  /*6a10*/  FADD.FTZ R77, R2, R29 ;  /* 0x0000001d024d7221 */ /* 0x001fe40000010000 */
[----:B----4-:R-:W-:-:S06]  /*6a20*/  @!P2 FADD.FTZ R2, R3, 1 ;  /* 0x3f8000000302a421 */ /* 0x010fcc0000010000 */
[----:B------:R-:W0:Y:S08]  /*6a30*/  @!P2 MUFU.RCP R2, R2 ;  /* 0x000000020002a308 */ /* 0x000e300000001000 */
[----:B------:R-:W4:Y:S01]  /*6a40*/  @!P3 MUFU.EX2 R71, R71 ;  /* 0x000000470047b308 */ /* 0x000f220000000800 */
[----:B------:R-:W-:Y:S02]  /*6a50*/  @!P6 FMUL.FTZ R73, R73, -1.4426950216293334961 ;  /* 0xbfb8aa3b4949e820 */ /* 0x000fe40000410000 */
[----:B0-----:R-:W-:-:S02]  /*6a60*/  @!P2 FMUL.FTZ R119, R119, R2 ;  /* 0x000000027777a220 */ /* 0x001fc40000410000 */
[----:B------:R-:W0:Y:S03]  /*6a70*/  LDS R2, [R64.X4+0x28] ;  /* 0x0000280040027984 */ /* 0x000e260000004800 */
[----:B------:R-:W5:Y:S01]  /*6a80*/  @!P6 MUFU.EX2 R73, R73 ;  /* 0x000000490049e308 */ /* 0x000f620000000800 */
[--C-:B------:R-:W-:Y:S02]  /*6a90*/  FADD.FTZ R78, R78, R29.reuse ;  /* 0x0000001d4e4e7221 */ /* 0x100fe40000010000 */
[----:B----4-:R-:W-:Y:S02]  /*6aa0*/  @!P3 FADD.FTZ R3, R71, 1 ;  /* 0x3f8000004703b421 */ /* 0x010fe40000010000 */
[--C-:B-1----:R-:W-:Y:S02]  /*6ab0*/  FADD.FTZ R72, R72, R29.reuse ;  /* 0x0000001d48487221 */ /* 0x102fe40000010000 */
[----:B--2---:R-:W-:Y:S01]  /*6ac0*/  FADD.FTZ R79, R74, R29 ;  /* 0x0000001d4a4f7221 */ /* 0x004fe20000010000 */
[----:B------:R-:W-:Y:S01]  /*6ad0*/  FSETP.GTU.FTZ.AND P1, PT, R78, 20, PT ;  /* 0x41a000004e00780b */ /* 0x000fe20003f3c000 */
[----:B------:R-:W1:Y:S01]  /*6ae0*/  @!P3 MUFU.RCP R3, R3 ;  /* 0x000000030003b308 */ /* 0x000e620000001000 */
[----:B------:R-:W-:-:S02]  /*6af0*/  FSETP.GTU.FTZ.AND P4, PT, R72, 20, PT ;  /* 0x41a000004800780b */ /* 0x000fc40003f9c000 */
[----:B------:R-:W-:Y:S02]  /*6b00*/  FSETP.GTU.FTZ.AND P2, PT, R79, 20, PT ;  /* 0x41a000004f00780b */ /* 0x000fe40003f5c000 */
[----:B------:R-:W-:Y:S02]  /*6b10*/  FSETP.GTU.FTZ.AND P5, PT, R77, 20, PT ;  /* 0x41a000004d00780b */ /* 0x000fe40003fbc000 */
[----:B------:R-:W-:Y:S01]  /*6b20*/  FSETP.GTU.FTZ.AND P0, PT, R75, 20, PT ;  /* 0x41a000004b00780b */ /* 0x000fe20003f1c000 */
[----:B-----5:R-:W-:-:S04]  /*6b30*/  @!P6 FADD.FTZ R73, R73, 1 ;  /* 0x3f8000004949e421 */ /* 0x020fc80000010000 */
[----:B------:R-:W-:Y:S02]  /*6b40*/  @!P1 FMUL.FTZ R74, R78, -1.4426950216293334961 ;  /* 0xbfb8aa3b4e4a9820 */ /* 0x000fe40000410000 */
[--C-:B---3--:R-:W-:Y:S01]  /*6b50*/  FADD.FTZ R78, R76, R29.reuse ;  /* 0x0000001d4c4e7221 */ /* 0x108fe20000010000 */
[----:B------:R-:W2:Y:S01]  /*6b60*/  @!P6 MUFU.RCP R73, R73 ;  /* 0x000000490049e308 */ /* 0x000ea20000001000 */
[----:B-1----:R-:W-:Y:S02]  /*6b70*/  @!P3 FMUL.FTZ R120, R120, R3 ;  /* 0x000000037878b220 */ /* 0x002fe40000410000 */
[----:B------:R-:W-:Y:S02]  /*6b80*/  @!P4 FMUL.FTZ R3, R72, -1.4426950216293334961 ;  /* 0xbfb8aa3b4803c820 */ /* 0x000fe40000410000 */
[----:B------:R-:W-:Y:S01]  /*6b90*/  @!P2 FMUL.FTZ R76, R79, -1.4426950216293334961 ;  /* 0xbfb8aa3b4f4ca820 */ /* 0x000fe20000410000 */
[----:B------:R-:W1:Y:S01]  /*6ba0*/  LDS R72, [R64.X4+0x2c] ;  /* 0x00002c0040487984 */ /* 0x000e620000004800 */
[----:B------:R-:W-:Y:S01]  /*6bb0*/  @!P5 FMUL.FTZ R71, R77, -1.4426950216293334961 ;  /* 0xbfb8aa3b4d47d820 */ /* 0x000fe20000410000 */
[----:B------:R-:W-:Y:S01]  /*6bc0*/  FSETP.GTU.FTZ.AND P3, PT, R78, 20, PT ;  /* 0x41a000004e00780b */ /* 0x000fe20003f7c000 */
[----:B------:R-:W-:Y:S01]  /*6bd0*/  @!P0 FMUL.FTZ R75, R75, -1.4426950216293334961 ;  /* 0xbfb8aa3b4b4b8820 */ /* 0x000fe20000410000 */
[----:B------:R3:W-:Y:S01]  /*6be0*/  @!P2 MUFU.EX2 R79, R76 ;  /* 0x0000004c004fa308 */ /* 0x0007e20000000800 */
[----:B0-----:R-:W-:-:S02]  /*6bf0*/  FADD.FTZ R81, R2, R29 ;  /* 0x0000001d02517221 */ /* 0x001fc40000010000 */
[----:B------:R-:W-:Y:S04]  /*6c00*/  LDS R2, [R64.X4+0x3c] ;  /* 0x00003c0040027984 */ /* 0x000fe80000004800 */
[----:B---3--:R-:W0:Y:S01]  /*6c10*/  LDS R76, [R64.X4+0x34] ;  /* 0x00003400404c7984 */ /* 0x008e220000004800 */
[----:B------:R-:W3:Y:S01]  /*6c20*/  @!P5 MUFU.EX2 R71, R71 ;  /* 0x000000470047d308 */ /* 0x000ee20000000800 */
[----:B--2---:R-:W-:-:S07]  /*6c30*/  @!P6 FMUL.FTZ R114, R114, R73 ;  /* 0x000000497272e220 */ /* 0x004fce0000410000 */
[----:B------:R-:W2:Y:S01]  /*6c40*/  @!P4 MUFU.EX2 R3, R3 ;  /* 0x000000030003c308 */ /* 0x000ea20000000800 */
[----:B------:R-:W-:-:S07]  /*6c50*/  @!P3 FMUL.FTZ R78, R78, -1.4426950216293334961 ;  /* 0xbfb8aa3b4e4eb820 */ /* 0x000fce0000410000 */
[----:B------:R-:W4:Y:S01]  /*6c60*/  @!P0 MUFU.EX2 R75, R75 ;  /* 0x0000004b004b8308 */ /* 0x000f220000000800 */
[----:B------:R-:W-:Y:S01]  /*6c70*/  FSETP.GTU.FTZ.AND P6, PT, R81, 20, PT ;  /* 0x41a000005100780b */ /* 0x000fe20003fdc000 */
[----:B---3--:R-:W-:-:S06]  /*6c80*/  @!P5 FADD.FTZ R71, R71, 1 ;  /* 0x3f8000004747d421 */ /* 0x008fcc0000010000 */
[----:B------:R3:W5:Y:S01]  /*6c90*/  @!P1 MUFU.EX2 R77, R74 ;  /* 0x0000004a004d9308 */ /* 0x0007620000000800 */
[----:B--2---:R-:W-:-:S07]  /*6ca0*/  @!P4 FADD.FTZ R3, R3, 1 ;  /* 0x3f8000000303c421 */ /* 0x004fce0000010000 */
[----:B------:R2:W0:Y:S01]  /*6cb0*/  @!P3 MUFU.EX2 R80, R78 ;  /* 0x0000004e0050b308 */ /* 0x0004220000000800 */
[----:B----4-:R-:W-:Y:S01]  /*6cc0*/  @!P0 FADD.FTZ R75, R75, 1 ;  /* 0x3f8000004b4b8421 */ /* 0x010fe20000010000 */
[----:B---3--:R-:W-:Y:S01]  /*6cd0*/  LDS R74, [R64.X4+0x30] ;  /* 0x00003000404a7984 */ /* 0x008fe20000004800 */
[----:B------:R-:W-:-:S03]  /*6ce0*/  @!P2 FADD.FTZ R79, R79, 1 ;  /* 0x3f8000004f4fa421 */ /* 0x000fc60000010000 */
[----:B--2---:R-:W2:Y:S02]  /*6cf0*/  LDS R78, [R64.X4+0x38] ;  /* 0x00003800404e7984 */ /* 0x004ea40000004800 */
[----:B------:R3:W-:Y:S08]  /*6d00*/  @!P4 MUFU.RCP R84, R3 ;  /* 0x000000030054c308 */ /* 0x0007f00000001000 */
[----:B------:R1:W4:Y:S01]  /*6d10*/  @!P0 MUFU.RCP R82, R75 ;  /* 0x0000004b00528308 */ /* 0x0003220000001000 */
[----:B---3--:R-:W-:-:S07]  /*6d20*/  @!P6 FMUL.FTZ R3, R81, -1.4426950216293334961 ;  /* 0xbfb8aa3b5103e820 */ /* 0x008fce0000410000 */
[----:B------:R-:W3:Y:S01]  /*6d30*/  @!P5 MUFU.RCP R71, R71 ;  /* 0x000000470047d308 */ /* 0x000ee20000001000 */
[----:B-----5:R-:W-:-:S07]  /*6d40*/  @!P1 FADD.FTZ R77, R77, 1 ;  /* 0x3f8000004d4d9421 */ /* 0x020fce0000010000 */
[----:B------:R-:W5:Y:S01]  /*6d50*/  @!P2 MUFU.RCP R79, R79 ;  /* 0x0000004f004fa308 */ /* 0x000f620000001000 */
[----:B-1----:R-:W-:Y:S02]  /*6d60*/  FADD.FTZ R75, R72, R29 ;  /* 0x0000001d484b7221 */ /* 0x002fe40000010000 */
[----:B0-----:R-:W-:Y:S01]  /*6d70*/  @!P3 FADD.FTZ R80, R80, 1 ;  /* 0x3f8000005050b421 */ /* 0x001fe20000010000 */
[----:B------:R-:W0:Y:S04]  /*6d80*/  LDS R72, [R64.X4] ;  /* 0x0000000040487984 */ /* 0x000e280000004800 */
[----:B------:R-:W1:Y:S01]  /*6d90*/  @!P6 MUFU.EX2 R3, R3 ;  /* 0x000000030003e308 */ /* 0x000e620000000800 */
[----:B------:R-:W-:Y:S01]  /*6da0*/  BAR.SYNC.DEFER_BLOCKING 0x0 ;  /* 0x0000000000007b1d */ /* 0x000fe20000010000 */
[----:B----4-:R-:W-:Y:S01]  /*6db0*/  @!P0 FMUL.FTZ R117, R117, R82 ;  /* 0x0000005275758220 */ /* 0x010fe20000410000 */
[----:B------:R-:W-:Y:S01]  /*6dc0*/  FSETP.GTU.FTZ.AND P0, PT, R75, 20, PT ;  /* 0x41a000004b00780b */ /* 0x000fe20003f1c000 */
[----:B---3--:R-:W-:-:S04]  /*6dd0*/  @!P5 FMUL.FTZ R116, R116, R71 ;  /* 0x000000477474d220 */ /* 0x008fc80000410000 */
[----:B------:R-:W3:Y:S01]  /*6de0*/  @!P1 MUFU.RCP R77, R77 ;  /* 0x0000004d004d9308 */ /* 0x000ee20000001000 */
[----:B------:R-:W-:Y:S01]  /*6df0*/  FADD.FTZ R81, R76, R29 ;  /* 0x0000001d4c517221 */ /* 0x000fe20000010000 */
[----:B------:R-:W-:Y:S01]  /*6e00*/  SHF.L.U32 R71, R35, 0x4, RZ ;  /* 0x0000000423477819 */ /* 0x000fe200000006ff */
[----:B-----5:R-:W-:-:S05]  /*6e10*/  @!P2 FMUL.FTZ R110, R110, R79 ;  /* 0x0000004f6e6ea220 */ /* 0x020fca0000410000 */
[----:B------:R4:W5:Y:S01]  /*6e20*/  @!P3 MUFU.RCP R73, R80 ;  /* 0x000000500049b308 */ /* 0x0009620000001000 */
[----:B------:R-:W-:Y:S01]  /*6e30*/  LOP3.LUT R71, R71, 0xfffffe00, RZ, 0xc0, !PT ;  /* 0xfffffe0047477812 */ /* 0x000fe200078ec0ff */
[----:B-1----:R-:W-:Y:S01]  /*6e40*/  @!P6 FADD.FTZ R3, R3, 1 ;  /* 0x3f8000000303e421 */ /* 0x002fe20000010000 */
[----:B------:R-:W-:Y:S02]  /*6e50*/  FSETP.GTU.FTZ.AND P2, PT, R81, 20, PT ;  /* 0x41a000005100780b */ /* 0x000fe40003f5c000 */
[----:B------:R-:W-:-:S03]  /*6e60*/  LEA R99, R36, R71, 0x4 ;  /* 0x0000004724637211 */ /* 0x000fc600078e20ff */
[----:B------:R-:W1:Y:S01]  /*6e70*/  @!P6 MUFU.RCP R95, R3 ;  /* 0x00000003005fe308 */ /* 0x000e620000001000 */
[----:B---3--:R-:W-:Y:S01]  /*6e80*/  @!P1 FMUL.FTZ R112, R112, R77 ;  /* 0x0000004d70709220 */ /* 0x008fe20000410000 */
[----:B------:R-:W-:Y:S01]  /*6e90*/  IADD3 R76, R99, 0x1, RZ ;  /* 0x00000001634c7810 */ /* 0x000fe20007ffe0ff */
[----:B------:R-:W-:Y:S01]  /*6ea0*/  @!P0 FMUL.FTZ R71, R75, -1.4426950216293334961 ;  /* 0xbfb8aa3b4b478820 */ /* 0x000fe20000410000 */
[C---:B------:R-:W-:Y:S01]  /*6eb0*/  IADD3 R77, R99.reuse, 0x2, RZ ;  /* 0x00000002634d7810 */ /* 0x040fe20007ffe0ff */
[--C-:B--2---:R-:W-:Y:S01]  /*6ec0*/  FADD.FTZ R96, R78, R29.reuse ;  /* 0x0000001d4e607221 */ /* 0x104fe20000010000 */
[----:B----4-:R-:W-:Y:S01]  /*6ed0*/  IADD3 R80, R99, 0x3, RZ ;  /* 0x0000000363507810 */ /* 0x010fe20007ffe0ff */
[----:B------:R-:W-:Y:S01]  /*6ee0*/  @!P4 FMUL.FTZ R113, R113, R84 ;  /* 0x000000547171c220 */ /* 0x000fe20000410000 */
[C---:B------:R-:W-:Y:S01]  /*6ef0*/  IADD3 R82, R99.reuse, 0x4, RZ ;  /* 0x0000000463527810 */ /* 0x040fe20007ffe0ff */
[----:B-----5:R-:W-:Y:S01]  /*6f00*/  @!P3 FMUL.FTZ R0, R0, R73 ;  /* 0x000000490000b220 */ /* 0x020fe20000410000 */
[C---:B------:R-:W-:Y:S01]  /*6f10*/  IADD3 R83, R99.reuse, 0x5, RZ ;  /* 0x0000000563537810 */ /* 0x040fe20007ffe0ff */
[----:B------:R2:W3:Y:S01]  /*6f20*/  @!P0 MUFU.EX2 R73, R71 ;  /* 0x0000004700498308 */ /* 0x0004e20000000800 */
[----:B------:R-:W-:Y:S01]  /*6f30*/  LEA.HI.SX32 R78, R76, R99, 0x1b ;  /* 0x000000634c4e7211 */ /* 0x000fe200078fdaff */
[----:B------:R-:W-:Y:S01]  /*6f40*/  FADD.FTZ R97, R2, R29 ;  /* 0x0000001d02617221 */ /* 0x000fe20000010000 */
[----:B------:R-:W-:-:S02]  /*6f50*/  IADD3 R84, R99, 0x6, RZ ;  /* 0x0000000663547810 */ /* 0x000fc40007ffe0ff */
[-C--:B------:R-:W-:Y:S02]  /*6f60*/  LEA.HI.SX32 R79, R77, R99.reuse, 0x1b ;  /* 0x000000634d4f7211 */ /* 0x080fe400078fdaff */
[----:B------:R-:W-:Y:S01]  /*6f70*/  IADD3 R85, R99, 0x7, RZ ;  /* 0x0000000763557810 */ /* 0x000fe20007ffe0ff */
[----:B--2---:R-:W-:Y:S01]  /*6f80*/  @!P2 FMUL.FTZ R71, R81, -1.4426950216293334961 ;  /* 0xbfb8aa3b5147a820 */ /* 0x004fe20000410000 */
[-C--:B------:R-:W-:Y:S01]  /*6f90*/  LEA.HI.SX32 R81, R80, R99.reuse, 0x1b ;  /* 0x0000006350517211 */ /* 0x080fe200078fdaff */
        /* <DEDUP_REMOVED lines=12> */
[----:B-1----:R-:W-:Y:S01]  /*7060*/  @!P6 FMUL.FTZ R20, R20, R95 ;  /* 0x0000005f1414e220 */ /* 0x002fe20000410000 */
[----:B------:R-:W-:Y:S01]  /*7070*/  IADD3 R90, R99, 0xc, RZ ;  /* 0x0000000c635a7810 */ /* 0x000fe20007ffe0ff */
[----:B------:R-:W-:Y:S01]  /*7080*/  STS [R82.X4+0x10], R125 ;  /* 0x0000107d52007388 */ /* 0x000fe20000004800 */
[----:B------:R-:W-:-:S02]  /*7090*/  FSETP.GTU.FTZ.AND P4, PT, R97, 20, PT ;  /* 0x41a000006100780b */ /* 0x000fc40003f9c000 */
[-C--:B------:R-:W-:Y:S01]  /*70a0*/  LEA.HI.SX32 R86, R86, R99.reuse, 0x1b ;  /* 0x0000006356567211 */ /* 0x080fe200078fdaff */
[----:B------:R-:W-:Y:S01]  /*70b0*/  STS [R83.X4+0x14], R126 ;  /* 0x0000147e53007388 */ /* 0x000fe20000004800 */
[----:B------:R-:W-:Y:S02]  /*70c0*/  IADD3 R91, R99, 0xd, RZ ;  /* 0x0000000d635b7810 */ /* 0x000fe40007ffe0ff */
[-C--:B------:R-:W-:Y:S01]  /*70d0*/  LEA.HI.SX32 R87, R87, R99.reuse, 0x1b ;  /* 0x0000006357577211 */ /* 0x080fe200078fdaff */
[----:B------:R-:W-:Y:S01]  /*70e0*/  STS [R84.X4+0x18], R127 ;  /* 0x0000187f54007388 */ /* 0x000fe20000004800 */
[----:B------:R-:W-:Y:S02]  /*70f0*/  IADD3 R92, R99, 0xe, RZ ;  /* 0x0000000e635c7810 */ /* 0x000fe40007ffe0ff */
[----:B------:R-:W-:Y:S02]  /*7100*/  LEA.HI.SX32 R88, R88, R99, 0x1b ;  /* 0x0000006358587211 */ /* 0x000fe400078fdaff */
[----:B------:R-:W-:Y:S01]  /*7110*/  ISETP.NE.AND P6, PT, R35, RZ, PT ;  /* 0x000000ff2300720c */ /* 0x000fe20003fc5270 */
[----:B------:R-:W-:Y:S01]  /*7120*/  STS [R85.X4+0x1c], R128 ;  /* 0x00001c8055007388 */ /* 0x000fe20000004800 */
[----:B------:R-:W-:-:S02]  /*7130*/  IADD3 R93, R99, 0xf, RZ ;  /* 0x0000000f635d7810 */ /* 0x000fc40007ffe0ff */
[-C--:B------:R-:W-:Y:S01]  /*7140*/  LEA.HI.SX32 R89, R89, R99.reuse, 0x1b ;  /* 0x0000006359597211 */ /* 0x080fe200078fdaff */
[----:B------:R-:W-:Y:S01]  /*7150*/  STS [R86.X4+0x20], R129 ;  /* 0x0000208156007388 */ /* 0x000fe20000004800 */
[-C--:B------:R-:W-:Y:S02]  /*7160*/  LEA.HI.SX32 R90, R90, R99.reuse, 0x1b ;  /* 0x000000635a5a7211 */ /* 0x080fe400078fdaff */
[-C--:B------:R-:W-:Y:S01]  /*7170*/  LEA.HI.SX32 R91, R91, R99.reuse, 0x1b ;  /* 0x000000635b5b7211 */ /* 0x080fe200078fdaff */
[----:B------:R-:W-:Y:S01]  /*7180*/  STS [R87.X4+0x24], R130 ;  /* 0x0000248257007388 */ /* 0x000fe20000004800 */
[-C--:B------:R-:W-:Y:S02]  /*7190*/  LEA.HI.SX32 R92, R92, R99.reuse, 0x1b ;  /* 0x000000635c5c7211 */ /* 0x080fe400078fdaff */
[----:B------:R-:W-:Y:S01]  /*71a0*/  LEA.HI.SX32 R93, R93, R99, 0x1b ;  /* 0x000000635d5d7211 */ /* 0x000fe200078fdaff */
[----:B------:R-:W-:Y:S04]  /*71b0*/  STS [R88.X4+0x28], R131 ;  /* 0x0000288358007388 */ /* 0x000fe80000004800 */
[----:B------:R-:W-:Y:S04]  /*71c0*/  STS [R89.X4+0x2c], R132 ;  /* 0x00002c8459007388 */ /* 0x000fe80000004800 */
[----:B------:R-:W-:Y:S01]  /*71d0*/  STS [R90.X4+0x30], R133 ;  /* 0x000030855a007388 */ /* 0x000fe20000004800 */
[----:B------:R-:W-:-:S03]  /*71e0*/  @!P4 FMUL.FTZ R3, R97, -1.4426950216293334961 ;  /* 0xbfb8aa3b6103c820 */ /* 0x000fc60000410000 */
[----:B------:R-:W-:Y:S04]  /*71f0*/  STS [R91.X4+0x34], R134 ;  /* 0x000034865b007388 */ /* 0x000fe80000004800 */
[----:B------:R1:W-:Y:S04]  /*7200*/  STS [R92.X4+0x38], R135 ;  /* 0x000038875c007388 */ /* 0x0003e80000004800 */
[----:B------:R-:W-:Y:S01]  /*7210*/  STS [R93.X4+0x3c], R136 ;  /* 0x00003c885d007388 */ /* 0x000fe20000004800 */
[----:B------:R-:W-:-:S06]  /*7220*/  NOP ;  /* 0x0000000000007918 */ /* 0x000fcc0000000000 */
[----:B------:R-:W-:Y:S01]  /*7230*/  LDS R95, [R48.X4] ;  /* 0x00000000305f7984 */ /* 0x000fe20000004800 */
        /* <DEDUP_REMOVED lines=18> */
[----:B------:R-:W-:Y:S01]  /*7360*/  FSETP.GTU.FTZ.AND P1, PT, R74, 20, PT ;  /* 0x41a000004a00780b */ /* 0x000fe20003f3c000 */
[----:B0-----:R-:W-:Y:S01]  /*7370*/  FADD.FTZ R94, R72, R29 ;  /* 0x0000001d485e7221 */ /* 0x001fe20000010000 */
[----:B------:R-:W-:-:S04]  /*7380*/  FSETP.GTU.FTZ.AND P3, PT, R96, 20, PT ;  /* 0x41a000006000780b */ /* 0x000fc80003f7c000 */
[----:B------:R-:W-:-:S07]  /*7390*/  FSETP.GTU.FTZ.AND P5, PT, R94, 20, PT ;  /* 0x41a000005e00780b */ /* 0x000fce0003fbc000 */
[----:B------:R-:W-:Y:S01]  /*73a0*/  @!P1 FMUL.FTZ R74, R74, -1.4426950216293334961 ;  /* 0xbfb8aa3b4a4a9820 */ /* 0x000fe20000410000 */
[----:B------:R-:W-:Y:S08]  /*73b0*/  @!P2 MUFU.EX2 R75, R71 ;  /* 0x00000047004ba308 */ /* 0x000ff00000000800 */
[----:B------:R-:W0:Y:S01]  /*73c0*/  @!P1 MUFU.EX2 R74, R74 ;  /* 0x0000004a004a9308 */ /* 0x000e220000000800 */
[----:B------:R-:W2:Y:S01]  /*73d0*/  LDS R80, [0x1080] ;  /* 0x00108000ff507984 */ /* 0x000ea20000000800 */
[----:B------:R-:W-:-:S06]  /*73e0*/  @!P3 FMUL.FTZ R2, R96, -1.4426950216293334961 ;  /* 0xbfb8aa3b6002b820 */ /* 0x000fcc0000410000 */
[----:B------:R-:W4:Y:S01]  /*73f0*/  @!P4 MUFU.EX2 R76, R3 ;  /* 0x00000003004cc308 */ /* 0x000f220000000800 */
[----:B---3--:R-:W-:-:S07]  /*7400*/  @!P0 FADD.FTZ R73, R73, 1 ;  /* 0x3f80000049498421 */ /* 0x008fce0000010000 */
[----:B------:R3:W5:Y:S01]  /*7410*/  @!P3 MUFU.EX2 R72, R2 ;  /* 0x000000020048b308 */ /* 0x0007620000000800 */
[----:B0-----:R-:W-:Y:S02]  /*7420*/  @!P1 FADD.FTZ R74, R74, 1 ;  /* 0x3f8000004a4a9421 */ /* 0x001fe40000010000 */
[----:B---3--:R-:W-:-:S05]  /*7430*/  @!P5 FMUL.FTZ R2, R94, -1.4426950216293334961 ;  /* 0xbfb8aa3b5e02d820 */ /* 0x008fca0000410000 */
[----:B------:R0:W-:Y:S01]  /*7440*/  @!P1 MUFU.RCP R77, R74 ;  /* 0x0000004a004d9308 */ /* 0x0001e20000001000 */
[----:B------:R-:W-:-:S07]  /*7450*/  @!P2 FADD.FTZ R75, R75, 1 ;  /* 0x3f8000004b4ba421 */ /* 0x000fce0000010000 */
[----:B------:R3:W1:Y:S01]  /*7460*/  @!P5 MUFU.EX2 R71, R2 ;  /* 0x000000020047d308 */ /* 0x0006620000000800 */
[----:B0-----:R-:W-:Y:S02]  /*7470*/  IMAD R74, R30, c[0x0][0x2d8], RZ ;  /* 0x0000b6001e4a7a24 */ /* 0x001fe400078e02ff */
[----:B----4-:R-:W-:-:S05]  /*7480*/  @!P4 FADD.FTZ R76, R76, 1 ;  /* 0x3f8000004c4cc421 */ /* 0x010fca0000010000 */
[----:B------:R-:W0:Y:S01]  /*7490*/  @!P0 MUFU.RCP R94, R73 ;  /* 0x00000049005e8308 */ /* 0x000e220000001000 */
[----:B---3--:R-:W-:-:S07]  /*74a0*/  IMAD.WIDE.U32 R2, R31, c[0x0][0x2d8], RZ ;  /* 0x0000b6001f027a25 */ /* 0x008fce00078e00ff */
[----:B------:R3:W4:Y:S01]  /*74b0*/  @!P2 MUFU.RCP R96, R75 ;  /* 0x0000004b0060a308 */ /* 0x0007220000001000 */
[----:B-----5:R-:W-:Y:S02]  /*74c0*/  @!P3 FADD.FTZ R72, R72, 1 ;  /* 0x3f8000004848b421 */ /* 0x020fe40000010000 */
[----:B---3--:R-:W-:-:S05]  /*74d0*/  IMAD R75, R31, c[0x0][0x2dc], R74 ;  /* 0x0000b7001f4b7a24 */ /* 0x008fca00078e024a */
[----:B------:R3:W5:Y:S01]  /*74e0*/  @!P3 MUFU.RCP R73, R72 ;  /* 0x000000480049b308 */ /* 0x0007620000001000 */
[----:B-1----:R-:W-:Y:S01]  /*74f0*/  @!P5 FADD.FTZ R71, R71, 1 ;  /* 0x3f8000004747d421 */ /* 0x002fe20000010000 */
[----:B------:R-:W-:Y:S01]  /*7500*/  IADD3 R3, R3, R75, RZ ;  /* 0x0000004b03037210 */ /* 0x000fe20007ffe0ff */
[----:B------:R-:W-:-:S05]  /*7510*/  IMAD R137, R27, c[0x0][0x2e0], RZ ;  /* 0x0000b8001b897a24 */ /* 0x000fca00078e02ff */
[----:B------:R-:W1:Y:S01]  /*7520*/  @!P4 MUFU.RCP R76, R76 ;  /* 0x0000004c004cc308 */ /* 0x000e620000001000 */
[----:B------:R-:W-:Y:S02]  /*7530*/  IMAD R135, R37, -0x400, R32 ;  /* 0xfffffc0025877824 */ /* 0x000fe400078e0220 */
[----:B------:R-:W-:-:S04]  /*7540*/  IMAD.WIDE.U32 R2, R26, c[0x0][0x2e0], R2 ;  /* 0x0000b8001a027a25 */ /* 0x000fc800078e0002 */
[----:B0-----:R-:W-:Y:S01]  /*7550*/  @!P0 FMUL.FTZ R21, R21, R94 ;  /* 0x0000005e15158220 */ /* 0x001fe20000410000 */
[----:B------:R0:W0:Y:S01]  /*7560*/  @!P5 MUFU.RCP R74, R71 ;  /* 0x00000047004ad308 */ /* 0x0000220000001000 */
[----:B------:R-:W-:Y:S01]  /*7570*/  @!P1 FMUL.FTZ R22, R22, R77 ;  /* 0x0000004d16169220 */ /* 0x000fe20000410000 */
[----:B--2---:R-:W-:Y:S01]  /*7580*/  ISETP.GE.AND P1, PT, R47, R80, PT ;  /* 0x000000502f00720c */ /* 0x004fe20003f26270 */
[----:B------:R-:W-:Y:S01]  /*7590*/  IMAD R94, R26, c[0x0][0x2e4], R137 ;  /* 0x0000b9001a5e7a24 */ /* 0x000fe200078e0289 */
[----:B------:R-:W-:Y:S02]  /*75a0*/  SHF.R.S32.HI R137, RZ, 0x1f, R135 ;  /* 0x0000001fff897819 */ /* 0x000fe40000011487 */
[----:B---3--:R-:W-:Y:S01]  /*75b0*/  IADD3 R72, P0, R135, R2, RZ ;  /* 0x0000000287487210 */ /* 0x008fe20007f1e0ff */
[----:B----4-:R-:W-:Y:S01]  /*75c0*/  @!P2 FMUL.FTZ R23, R23, R96 ;  /* 0x000000601717a220 */ /* 0x010fe20000410000 */
[----:B------:R-:W-:Y:S02]  /*75d0*/  LEA R77, P2, R47, c[0x0][0x330], 0x2 ;  /* 0x0000cc002f4d7a11 */ /* 0x000fe400078410ff */
[----:B------:R-:W-:-:S02]  /*75e0*/  IADD3.X R3, R137, R94, R3, P0, !PT ;  /* 0x0000005e89037210 */ /* 0x000fc400007fe403 */
[----:B------:R-:W-:Y:S01]  /*75f0*/  SHF.R.S32.HI R94, RZ, 0x1f, R47 ;  /* 0x0000001fff5e7819 */ /* 0x000fe2000001142f */
[----:B-----5:R-:W-:Y:S02]  /*7600*/  @!P3 FMUL.FTZ R24, R24, R73 ;  /* 0x000000491818b220 */ /* 0x020fe40000410000 */
[----:B-1----:R-:W-:Y:S01]  /*7610*/  @!P4 FMUL.FTZ R25, R25, R76 ;  /* 0x0000004c1919c220 */ /* 0x002fe20000410000 */
[C---:B0-----:R-:W-:Y:S02]  /*7620*/  LEA.HI.X R71, R47.reuse, c[0x0][0x334], R94, 0x2, P2 ;  /* 0x0000cd002f477a11 */ /* 0x041fe400010f145e */
[C---:B------:R-:W-:Y:S01]  /*7630*/  LEA R76, P3, R72.reuse, R77, 0x2 ;  /* 0x0000004d484c7211 */ /* 0x040fe200078610ff */
[----:B------:R-:W-:Y:S01]  /*7640*/  BSSY B0, `(.L_x_2523) ;  /* 0x0000012000007945 */ /* 0x000fe20003800000 */
[----:B------:R-:W-:Y:S01]  /*7650*/  IADD3 R2, P2, R47, R46, RZ ;  /* 0x0000002e2f027210 */ /* 0x000fe20007f5e0ff */
[----:B------:R-:W-:Y:S01]  /*7660*/  @!P5 FMUL.FTZ R121, R121, R74 ;  /* 0x0000004a7979d220 */ /* 0x000fe20000410000 */
[----:B------:R-:W-:-:S02]  /*7670*/  LEA.HI.X R77, R72, R71, R3, 0x2, P3 ;  /* 0x00000047484d7211 */ /* 0x000fc400018f1403 */
[-C--:B------:R-:W-:Y:S02]  /*7680*/  ISETP.GE.AND P0, PT, R69, R80.reuse, PT ;  /* 0x000000504500720c */ /* 0x080fe40003f06270 */
[-C--:B------:R-:W-:Y:S02]  /*7690*/  ISETP.GE.AND P4, PT, R4, R80.reuse, PT ;  /* 0x000000500400720c */ /* 0x080fe40003f86270 */
[----:B------:R-:W-:Y:S02]  /*76a0*/  ISETP.GE.AND P5, PT, R5, R80, PT ;  /* 0x000000500500720c */ /* 0x000fe40003fa6270 */
[----:B------:R-:W-:Y:S01]  /*76b0*/  LEA.HI.X.SX32 R3, R46, R94, 0x1, P2 ;  /* 0x0000005e2e037211 */ /* 0x000fe200010f0eff */
        /* <DEDUP_REMOVED lines=10> */
.L_x_2524:
[----:B------:R-:W-:Y:S05]  /*7760*/  BSYNC B0 ;  /* 0x0000000000007941 */ /* 0x000fea0003800000 */
.L_x_2523:
[----:B------:R-:W-:Y:S01]  /*7770*/  @!P0 STG.E [R76.64+-0xf00], R99 ;  /* 0xfff100634c008986 */ /* 0x000fe2000c101904 */
[-C--:B------:R-:W-:Y:S01]  /*7780*/  ISETP.GE.AND P0, PT, R6, R80.reuse, PT ;  /* 0x000000500600720c */ /* 0x080fe20003f06270 */
[----:B------:R-:W-:Y:S01]  /*7790*/  FADD.FTZ R34, R121, R34 ;  /* 0x0000002279227221 */ /* 0x000fe20000010000 */
        /* <DEDUP_REMOVED lines=9> */
[----:B------:R-:W-:Y:S02]  /*7830*/  BSSY B0, `(.L_x_2525) ;  /* 0x0000056000007945 */ /* 0x000fe40003800000 */
        /* <DEDUP_REMOVED lines=31> */
[----:B-1----:R-:W-:-:S03]  /*7a30*/  FADD.FTZ R112, R71, R112 ;  /* 0x0000007047707221 */ /* 0x002fc60000010000 */
[----:B------:R1:W-:Y:S01]  /*7a40*/  STS [R87.X4+0x24], R0 ;  /* 0x0000240057007388 */ /* 0x0003e20000004800 */
[----:B--2---:R-:W-:-:S03]  /*7a50*/  FADD.FTZ R113, R112, R113 ;  /* 0x0000007170717221 */ /* 0x004fc60000010000 */
[----:B------:R2:W-:Y:S01]  /*7a60*/  STS [R88.X4+0x28], R20 ;  /* 0x0000281458007388 */ /* 0x0005e20000004800 */
[----:B------:R-:W-:-:S03]  /*7a70*/  FADD.FTZ R113, R113, R110 ;  /* 0x0000006e71717221 */ /* 0x000fc60000010000 */
[----:B------:R3:W-:Y:S01]  /*7a80*/  STS [R89.X4+0x2c], R21 ;  /* 0x00002c1559007388 */ /* 0x0007e20000004800 */
[----:B------:R-:W-:-:S03]  /*7a90*/  FADD.FTZ R113, R113, R0 ;  /* 0x0000000071717221 */ /* 0x000fc60000010000 */
[----:B------:R4:W-:Y:S01]  /*7aa0*/  STS [R90.X4+0x30], R22 ;  /* 0x000030165a007388 */ /* 0x0009e20000004800 */
[----:B-1----:R-:W-:Y:S02]  /*7ab0*/  IMAD R0, R30, c[0x0][0x2f8], RZ ;  /* 0x0000be001e007a24 */ /* 0x002fe400078e02ff */
[----:B--2---:R-:W-:Y:S01]  /*7ac0*/  FADD.FTZ R20, R113, R20 ;  /* 0x0000001471147221 */ /* 0x004fe20000010000 */
[----:B------:R1:W-:Y:S03]  /*7ad0*/  STS [R91.X4+0x34], R23 ;  /* 0x000034175b007388 */ /* 0x0003e60000004800 */
[----:B---3--:R-:W-:Y:S01]  /*7ae0*/  FADD.FTZ R21, R20, R21 ;  /* 0x0000001514157221 */ /* 0x008fe20000010000 */
[----:B------:R2:W-:Y:S03]  /*7af0*/  STS [R92.X4+0x38], R24 ;  /* 0x000038185c007388 */ /* 0x0005e60000004800 */
[----:B----4-:R-:W-:Y:S01]  /*7b00*/  FADD.FTZ R22, R21, R22 ;  /* 0x0000001615167221 */ /* 0x010fe20000010000 */
[----:B------:R3:W-:Y:S01]  /*7b10*/  STS [R93.X4+0x3c], R25 ;  /* 0x00003c195d007388 */ /* 0x0007e20000004800 */
[----:B------:R-:W-:-:S06]  /*7b20*/  NOP ;  /* 0x0000000000007918 */ /* 0x000fcc0000000000 */
[----:B------:R-:W-:Y:S01]  /*7b30*/  LDS R73, [R48.X4] ;  /* 0x0000000030497984 */ /* 0x000fe20000004800 */
[----:B-1----:R-:W-:Y:S02]  /*7b40*/  FADD.FTZ R23, R22, R23 ;  /* 0x0000001716177221 */ /* 0x002fe40000010000 */
[----:B------:R-:W-:Y:S01]  /*7b50*/  IMAD.WIDE.U32 R20, R31, c[0x0][0x2f8], RZ ;  /* 0x0000be001f147a25 */ /* 0x000fe200078e00ff */
[----:B------:R-:W-:Y:S03]  /*7b60*/  LDS R49, [R49.X4+0x80] ;  /* 0x0000800031317984 */ /* 0x000fe60000004800 */
[----:B--2---:R-:W-:Y:S01]  /*7b70*/  FADD.FTZ R24, R23, R24 ;  /* 0x0000001817187221 */ /* 0x004fe20000010000 */
[----:B0-----:R-:W-:Y:S01]  /*7b80*/  LDS R75, [R50.X4+0x100] ;  /* 0x00010000324b7984 */ /* 0x001fe20000004800 */
[----:B------:R-:W-:Y:S02]  /*7b90*/  IMAD R23, R31, c[0x0][0x2fc], R0 ;  /* 0x0000bf001f177a24 */ /* 0x000fe400078e0200 */
[----:B------:R-:W-:Y:S01]  /*7ba0*/  FADD.FTZ R34, R24, R25 ;  /* 0x0000001918227221 */ /* 0x000fe20000010000 */
[----:B------:R-:W-:Y:S02]  /*7bb0*/  LDS R51, [R51.X4+0x180] ;  /* 0x0001800033337984 */ /* 0x000fe40000004800 */
[----:B---3--:R-:W-:-:S02]  /*7bc0*/  IADD3 R25, R21, R23, RZ ;  /* 0x0000001715197210 */ /* 0x008fc40007ffe0ff */
        /* <DEDUP_REMOVED lines=28> */
.L_x_2526:
[----:B------:R-:W-:Y:S05]  /*7d90*/  BSYNC B0 ;  /* 0x0000000000007941 */ /* 0x000fea0003800000 */
.L_x_2525:
        /* <DEDUP_REMOVED lines=10> */
[----:B------:R-:W-:Y:S02]  /*7e40*/  ISETP.GE.AND P6, PT, R5, R46, PT ;  /* 0x0000002e0500720c */ /* 0x000fe40003fc6270 */
        /* <DEDUP_REMOVED lines=40> */
.L_x_2473:
        /* <DEDUP_REMOVED lines=29> */
.L_x_2529:
[----:B------:R-:W-:Y:S05]  /*82a0*/  BSYNC B0 ;  /* 0x0000000000007941 */ /* 0x000fea0003800000 */
.L_x_2528:
        /* <DEDUP_REMOVED lines=28> */
.L_x_2531:
[----:B------:R-:W1:Y:S02]  /*8470*/  S2R R19, SR_TID.X ;  /* 0x0000000000137919 */ /* 0x000e640000002100 */
.L_x_2532:
[----:B------:R-:W-:Y:S05]  /*8480*/  BSYNC B0 ;  /* 0x0000000000007941 */ /* 0x000fea0003800000 */
.L_x_2530:
[----:B-1----:R-:W-:-:S13]  /*8490*/  ISETP.GE.AND P0, PT, R19, c[0x0][0x16c], PT ;  /* 0x00005b0013007a0c */ /* 0x002fda0003f06270 */
[----:B------:R-:W-:Y:S05]  /*84a0*/  @P0 EXIT ;  /* 0x000000000000094d */ /* 0x000fea0003800000 */
[C---:B0-----:R-:W-:Y:S02]  /*84b0*/  IMAD R9, R27.reuse, c[0x0][0x2c8], RZ ;  /* 0x0000b2001b097a24 */ /* 0x041fe400078e02ff */
[C---:B------:R-:W-:Y:S02]  /*84c0*/  IMAD R11, R27.reuse, c[0x0][0x2a8], RZ ;  /* 0x0000aa001b0b7a24 */ /* 0x040fe400078e02ff */
        /* <DEDUP_REMOVED lines=9> */
[C---:B------:R-:W-:Y:S01]  /*8560*/  IMAD R13, R26.reuse, c[0x0][0x28c], R13 ;  /* 0x0000a3001a0d7a24 */ /* 0x040fe200078e020d */
[----:B------:R-:W-:Y:S01]  /*8570*/  IADD3 R31, R3, R9, RZ ;  /* 0x00000009031f7210 */ /* 0x000fe20007ffe0ff */
[C---:B------:R-:W-:Y:S01]  /*8580*/  IMAD R15, R26.reuse, c[0x0][0x19c], R15 ;  /* 0x000067001a0f7a24 */ /* 0x040fe200078e020f */
[----:B-----5:R-:W-:Y:S01]  /*8590*/  IADD3 R29, R5, R11, RZ ;  /* 0x0000000b051d7210 */ /* 0x020fe20007ffe0ff */
[C---:B------:R-:W-:Y:S01]  /*85a0*/  IMAD R21, R26.reuse, c[0x0][0x1bc], R27 ;  /* 0x00006f001a157a24 */ /* 0x040fe200078e021b */
[----:B------:R-:W-:Y:S01]  /*85b0*/  IADD3 R25, R7, R13, RZ ;  /* 0x0000000d07197210 */ /* 0x000fe20007ffe0ff */
[----:B------:R-:W-:Y:S01]  /*85c0*/  IMAD.WIDE.U32 R26, R26, c[0x0][0x1b8], RZ ;  /* 0x00006e001a1a7a25 */ /* 0x000fe200078e00ff */
[----:B------:R-:W-:-:S04]  /*85d0*/  IADD3 R37, R17, R15, RZ ;  /* 0x0000000f11257210 */ /* 0x000fc80007ffe0ff */
[----:B------:R-:W-:Y:S02]  /*85e0*/  IADD3 R39, R27, R21, RZ ;  /* 0x000000151b277210 */ /* 0x000fe40007ffe0ff */
.L_x_2533:
        /* <DEDUP_REMOVED lines=55> */
.L_x_2511:
[----:B------:R-:W-:Y:S01]  /*8960*/  HFMA2.MMA R176, -RZ, RZ, 0, 5.9604644775390625e-08 ;  /* 0x00000001ffb07435 */ /* 0x000fe200000001ff */
[----:B------:R-:W-:Y:S02]  /*8970*/  MOV R175, R6 ;  /* 0x0000000600af7202 */ /* 0x000fe40000000f00 */
[----:B------:R-:W-:-:S02]  /*8980*/  MOV R177, RZ ;  /* 0x000000ff00b17202 */ /* 0x000fc40000000f00 */
[----:B------:R-:W-:Y:S02]  /*8990*/  MOV R178, 0xffffffff ;  /* 0xffffffff00b27802 */ /* 0x000fe40000000f00 */
[----:B------:R-:W-:Y:S02]  /*89a0*/  MOV R4, 0x89c0 ;  /* 0x000089c000047802 */ /* 0x000fe40000000f00 */
[----:B-1---5:R-:W-:Y:S05]  /*89b0*/  CALL.REL.NOINC `($__internal_104_$__cuda_sm70_shflsync_up) ;  /* 0x00000ec000007944 */ /* 0x022fea0003c00000 */
[----:B-1----:R-:W-:Y:S01]  /*89c0*/  MOV R173, R175 ;  /* 0x000000af00ad7202 */ /* 0x002fe20000000f00 */
[----:B0-----:R-:W-:Y:S05]  /*89d0*/  BRA `(.L_x_2534) ;  /* 0xffffc15000007947 */ /* 0x001fea000383ffff */
.L_x_2512:
[----:B------:R-:W-:Y:S01]  /*89e0*/  HFMA2.MMA R176, -RZ, RZ, 0, 5.9604644775390625e-08 ;  /* 0x00000001ffb07435 */ /* 0x000fe200000001ff */
[----:B------:R-:W-:Y:S02]  /*89f0*/  MOV R175, R7 ;  /* 0x0000000700af7202 */ /* 0x000fe40000000f00 */
[----:B------:R-:W-:Y:S02]  /*8a00*/  MOV R177, RZ ;  /* 0x000000ff00b17202 */ /* 0x000fe40000000f00 */
[----:B------:R-:W-:Y:S02]  /*8a10*/  MOV R178, 0xffffffff ;  /* 0xffffffff00b27802 */ /* 0x000fe40000000f00 */
[----:B------:R-:W-:-:S02]  /*8a20*/  MOV R4, 0x8a40 ;  /* 0x00008a4000047802 */ /* 0x000fc40000000f00 */
[----:B012--5:R-:W-:Y:S05]  /*8a30*/  CALL.REL.NOINC `($__internal_104_$__cuda_sm70_shflsync_up) ;  /* 0x00000e4000007944 */ /* 0x027fea0003c00000 */
        /* <DEDUP_REMOVED lines=10> */
[----:B------:R-:W-:Y:S05]  /*8ae0*/  CALL.REL.NOINC `($__internal_104_$__cuda_sm70_shflsync_up) ;  /* 0x00000d9000007944 */ /* 0x000fea0003c00000 */
[----:B0-----:R-:W-:Y:S01]  /*8af0*/  HFMA2.MMA R176, -RZ, RZ, 0, 1.1920928955078125e-07 ;  /* 0x00000002ffb07435 */ /* 0x001fe200000001ff */
[----:B-1----:R-:W-:Y:S02]  /*8b00*/  MOV R6, R175 ;  /* 0x000000af00067202 */ /* 0x002fe40000000f00 */
[----:B------:R-:W-:-:S02]  /*8b10*/  MOV R175, R172 ;  /* 0x000000ac00af7202 */ /* 0x000fc40000000f00 */
[----:B------:R-:W-:Y:S02]  /*8b20*/  MOV R177, RZ ;  /* 0x000000ff00b17202 */ /* 0x000fe40000000f00 */
[----:B------:R-:W-:Y:S02]  /*8b30*/  MOV R178, 0xffffffff ;  /* 0xffffffff00b27802 */ /* 0x000fe40000000f00 */
[----:B------:R-:W-:Y:S02]  /*8b40*/  MOV R4, 0x8b60 ;  /* 0x00008b6000047802 */ /* 0x000fe40000000f00 */
[----:B------:R-:W-:Y:S05]  /*8b50*/  CALL.REL.NOINC `($__internal_104_$__cuda_sm70_shflsync_up) ;  /* 0x00000d2000007944 */ /* 0x000fea0003c00000 */
        /* <DEDUP_REMOVED lines=8> */
[----:B------:R-:W-:Y:S05]  /*8be0*/  CALL.REL.NOINC `($__internal_104_$__cuda_sm70_shflsync_up) ;  /* 0x00000c9000007944 */ /* 0x000fea0003c00000 */
[----:B0-----:R-:W-:Y:S01]  /*8bf0*/  HFMA2.MMA R176, -RZ, RZ, 0, 2.384185791015625e-07 ;  /* 0x00000004ffb07435 */ /* 0x001fe200000001ff */
[----:B-1----:R-:W-:Y:S02]  /*8c00*/  MOV R6, R175 ;  /* 0x000000af00067202 */ /* 0x002fe40000000f00 */
[----:B------:R-:W-:Y:S02]  /*8c10*/  MOV R175, R172 ;  /* 0x000000ac00af7202 */ /* 0x000fe40000000f00 */
[----:B------:R-:W-:Y:S02]  /*8c20*/  MOV R177, RZ ;  /* 0x000000ff00b17202 */ /* 0x000fe40000000f00 */
[----:B------:R-:W-:Y:S02]  /*8c30*/  MOV R178, 0xffffffff ;  /* 0xffffffff00b27802 */ /* 0x000fe40000000f00 */
[----:B------:R-:W-:Y:S02]  /*8c40*/  MOV R4, 0x8c60 ;  /* 0x00008c6000047802 */ /* 0x000fe40000000f00 */
[----:B------:R-:W-:Y:S05]  /*8c50*/  CALL.REL.NOINC `($__internal_104_$__cuda_sm70_shflsync_up) ;  /* 0x00000c2000007944 */ /* 0x000fea0003c00000 */
        /* <DEDUP_REMOVED lines=8> */
[----:B------:R-:W-:Y:S05]  /*8ce0*/  CALL.REL.NOINC `($__internal_104_$__cuda_sm70_shflsync_up) ;  /* 0x00000b9000007944 */ /* 0x000fea0003c00000 */
[----:B0-----:R-:W-:Y:S01]  /*8cf0*/  HFMA2.MMA R176, -RZ, RZ, 0, 4.76837158203125e-07 ;  /* 0x00000008ffb07435 */ /* 0x001fe200000001ff */
[----:B-1----:R-:W-:Y:S02]  /*8d00*/  MOV R6, R175 ;  /* 0x000000af00067202 */ /* 0x002fe40000000f00 */
[----:B------:R-:W-:Y:S02]  /*8d10*/  MOV R175, R172 ;  /* 0x000000ac00af7202 */ /* 0x000fe40000000f00 */
[----:B------:R-:W-:Y:S02]  /*8d20*/  MOV R177, RZ ;  /* 0x000000ff00b17202 */ /* 0x000fe40000000f00 */
[----:B------:R-:W-:Y:S02]  /*8d30*/  MOV R178, 0xffffffff ;  /* 0xffffffff00b27802 */ /* 0x000fe40000000f00 */
[----:B------:R-:W-:Y:S02]  /*8d40*/  MOV R4, 0x8d60 ;  /* 0x00008d6000047802 */ /* 0x000fe40000000f00 */
[----:B------:R-:W-:Y:S05]  /*8d50*/  CALL.REL.NOINC `($__internal_104_$__cuda_sm70_shflsync_up) ;  /* 0x00000b2000007944 */ /* 0x000fea0003c00000 */
[----:B------:R-:W-:Y:S01]  /*8d60*/  ISETP.GE.AND P0, PT, R36, 0x8, PT ;  /* 0x000000082400780c */ /* 0x000fe20003f06270 */
[----:B0-----:R-:W-:Y:S01]  /*8d70*/  HFMA2.MMA R176, -RZ, RZ, 0, 9.5367431640625e-07 ;  /* 0x00000010ffb07435 */ /* 0x001fe200000001ff */
[----:B------:R-:W-:-:S02]  /*8d80*/  MOV R177, RZ ;  /* 0x000000ff00b17202 */ /* 0x000fc40000000f00 */
[----:B------:R-:W-:Y:S02]  /*8d90*/  MOV R178, 0xffffffff ;  /* 0xffffffff00b27802 */ /* 0x000fe40000000f00 */
[----:B------:R-:W-:-:S07]  /*8da0*/  MOV R4, 0x8df0 ;  /* 0x00008df000047802 */ /* 0x000fce0000000f00 */
[----:B-1----:R-:W-:Y:S02]  /*8db0*/  @P0 FFMA.FTZ R172, R173, R175, R172 ;  /* 0x000000afadac0223 */ /* 0x002fe400000100ac */
[----:B------:R-:W-:-:S05]  /*8dc0*/  @P0 FMUL.FTZ R173, R6, R173 ;  /* 0x000000ad06ad0220 */ /* 0x000fca0000410000 */
[----:B------:R-:W-:Y:S02]  /*8dd0*/  MOV R175, R173 ;  /* 0x000000ad00af7202 */ /* 0x000fe40000000f00 */
[----:B------:R-:W-:Y:S05]  /*8de0*/  CALL.REL.NOINC `($__internal_104_$__cuda_sm70_shflsync_up) ;  /* 0x00000a9000007944 */ /* 0x000fea0003c00000 */
[----:B0-----:R-:W-:Y:S01]  /*8df0*/  HFMA2.MMA R176, -RZ, RZ, 0, 9.5367431640625e-07 ;  /* 0x00000010ffb07435 */ /* 0x001fe200000001ff */
[----:B-1----:R-:W-:Y:S02]  /*8e00*/  MOV R174, R175 ;  /* 0x000000af00ae7202 */ /* 0x002fe40000000f00 */
[----:B------:R-:W-:Y:S02]  /*8e10*/  MOV R175, R172 ;  /* 0x000000ac00af7202 */ /* 0x000fe40000000f00 */
[----:B------:R-:W-:Y:S02]  /*8e20*/  MOV R177, RZ ;  /* 0x000000ff00b17202 */ /* 0x000fe40000000f00 */
[----:B------:R-:W-:Y:S02]  /*8e30*/  MOV R178, 0xffffffff ;  /* 0xffffffff00b27802 */ /* 0x000fe40000000f00 */
[----:B------:R-:W-:Y:S02]  /*8e40*/  MOV R4, 0x8e60 ;  /* 0x00008e6000047802 */ /* 0x000fe40000000f00 */
[----:B------:R-:W-:Y:S05]  /*8e50*/  CALL.REL.NOINC `($__internal_104_$__cuda_sm70_shflsync_up) ;  /* 0x00000a2000007944 */ /* 0x000fea0003c00000 */
[----:B-1----:R-:W-:Y:S01]  /*8e60*/  MOV R4, R175 ;  /* 0x000000af00047202 */ /* 0x002fe20000000f00 */
[----:B0-----:R-:W-:Y:S05]  /*8e70*/  BRA `(.L_x_2535) ;  /* 0xffffbe3000007947 */ /* 0x001fea000383ffff */
.L_x_2515:
[----:B------:R-:W-:Y:S01]  /*8e80*/  HFMA2.MMA R176, -RZ, RZ, 0, 5.9604644775390625e-08 ;  /* 0x00000001ffb07435 */ /* 0x000fe200000001ff */
[----:B------:R-:W-:-:S02]  /*8e90*/  MOV R175, R173 ;  /* 0x000000ad00af7202 */ /* 0x000fc40000000f00 */
[----:B------:R-:W-:Y:S02]  /*8ea0*/  MOV R177, RZ ;  /* 0x000000ff00b17202 */ /* 0x000fe40000000f00 */
[----:B------:R-:W-:Y:S02]  /*8eb0*/  MOV R178, 0xffffffff ;  /* 0xffffffff00b27802 */ /* 0x000fe40000000f00 */
[----:B------:R-:W-:Y:S02]  /*8ec0*/  MOV R4, 0x8ee0 ;  /* 0x00008ee000047802 */ /* 0x000fe40000000f00 */
[----:B01---5:R-:W-:Y:S05]  /*8ed0*/  CALL.REL.NOINC `($__internal_104_$__cuda_sm70_shflsync_up) ;  /* 0x000009a000007944 */ /* 0x023fea0003c00000 */
[----:B0-----:R-:W-:Y:S01]  /*8ee0*/  HFMA2.MMA R176, -RZ, RZ, 0, 5.9604644775390625e-08 ;  /* 0x00000001ffb07435 */ /* 0x001fe200000001ff */
[----:B-1----:R-:W-:Y:S02]  /*8ef0*/  MOV R6, R175 ;  /* 0x000000af00067202 */ /* 0x002fe40000000f00 */
[----:B------:R-:W-:Y:S02]  /*8f00*/  MOV R175, R7 ;  /* 0x0000000700af7202 */ /* 0x000fe40000000f00 */
[----:B------:R-:W-:Y:S02]  /*8f10*/  MOV R177, RZ ;  /* 0x000000ff00b17202 */ /* 0x000fe40000000f00 */
[----:B------:R-:W-:-:S02]  /*8f20*/  MOV R178, 0xffffffff ;  /* 0xffffffff00b27802 */ /* 0x000fc40000000f00 */
[----:B------:R-:W-:Y:S02]  /*8f30*/  MOV R4, 0x8f50 ;  /* 0x00008f5000047802 */ /* 0x000fe40000000f00 */
[----:B------:R-:W-:Y:S05]  /*8f40*/  CALL.REL.NOINC `($__internal_104_$__cuda_sm70_shflsync_up) ;  /* 0x0000093000007944 */ /* 0x000fea0003c00000 */
[----:B------:R-:W-:Y:S01]  /*8f50*/  HFMA2.MMA R188, -RZ, RZ, 0, 0 ;  /* 0x00000000ffbc7435 */ /* 0x000fe200000001ff */
[----:B------:R-:W-:Y:S02]  /*8f60*/  MOV R172, R6 ;  /* 0x0000000600ac7202 */ /* 0x000fe40000000f00 */
[----:B-1----:R-:W-:Y:S02]  /*8f70*/  MOV R173, R175 ;  /* 0x000000af00ad7202 */ /* 0x002fe40000000f00 */
[----:B------:R-:W-:Y:S02]  /*8f80*/  MOV R189, R14 ;  /* 0x0000000e00bd7202 */ /* 0x000fe40000000f00 */
[----:B------:R-:W-:Y:S02]  /*8f90*/  MOV R190, 0x1f ;  /* 0x0000001f00be7802 */ /* 0x000fe40000000f00 */
[----:B------:R-:W-:Y:S02]  /*8fa0*/  MOV R191, 0xffffffff ;  /* 0xffffffff00bf7802 */ /* 0x000fe40000000f00 */
[----:B------:R-:W-:-:S02]  /*8fb0*/  MOV R4, 0x8fd0 ;  /* 0x00008fd000047802 */ /* 0x000fc40000000f00 */
[----:B0-----:R-:W-:Y:S05]  /*8fc0*/  CALL.REL.NOINC `($__internal_103_$__cuda_sm70_shflsync_idx_p) ;  /* 0x0000087000007944 */ /* 0x001fea0003c00000 */
[----:B-1----:R-:W-:Y:S01]  /*8fd0*/  MOV R14, R188 ;  /* 0x000000bc000e7202 */ /* 0x002fe20000000f00 */
[----:B------:R-:W-:Y:S01]  /*8fe0*/  HFMA2.MMA R188, -RZ, RZ, 0, 0 ;  /* 0x00000000ffbc7435 */ /* 0x000fe200000001ff */
[----:B0-----:R-:W-:-:S02]  /*8ff0*/  MOV R189, R15 ;  /* 0x0000000f00bd7202 */ /* 0x001fc40000000f00 */
[----:B------:R-:W-:Y:S02]  /*9000*/  MOV R190, 0x1f ;  /* 0x0000001f00be7802 */ /* 0x000fe40000000f00 */
[----:B------:R-:W-:Y:S02]  /*9010*/  MOV R191, 0xffffffff ;  /* 0xffffffff00bf7802 */ /* 0x000fe40000000f00 */
[----:B------:R-:W-:Y:S02]  /*9020*/  MOV R4, 0x9040 ;  /* 0x0000904000047802 */ /* 0x000fe40000000f00 */
[----:B------:R-:W-:Y:S05]  /*9030*/  CALL.REL.NOINC `($__internal_103_$__cuda_sm70_shflsync_idx_p) ;  /* 0x0000080000007944 */ /* 0x000fea0003c00000 */
[----:B-1----:R-:W-:Y:S01]  /*9040*/  MOV R5, R188 ;  /* 0x000000bc00057202 */ /* 0x002fe20000000f00 */
[----:B0-----:R-:W-:Y:S05]  /*9050*/  BRA `(.L_x_2536) ;  /* 0xffffbdc000007947 */ /* 0x001fea000383ffff */
.L_x_2518:
[----:B------:R-:W-:Y:S01]  /*9060*/  HFMA2.MMA R187, -RZ, RZ, 0, 5.9604644775390625e-08 ;  /* 0x00000001ffbb7435 */ /* 0x000fe200000001ff */
[----:B------:R-:W-:Y:S02]  /*9070*/  MOV R186, R6 ;  /* 0x0000000600ba7202 */ /* 0x000fe40000000f00 */
[----:B------:R-:W-:Y:S02]  /*9080*/  MOV R188, 0x1f ;  /* 0x0000001f00bc7802 */ /* 0x000fe40000000f00 */
[----:B------:R-:W-:-:S02]  /*9090*/  MOV R189, 0xffffffff ;  /* 0xffffffff00bd7802 */ /* 0x000fc40000000f00 */
[----:B------:R-:W-:Y:S02]  /*90a0*/  MOV R4, 0x90c0 ;  /* 0x000090c000047802 */ /* 0x000fe40000000f00 */
[----:B------:R-:W-:Y:S05]  /*90b0*/  CALL.REL.NOINC `($__internal_102_$__cuda_sm70_shflsync_down) ;  /* 0x0000074000007944 */ /* 0x000fea0003c00000 */
[----:B-1----:R-:W-:Y:S01]  /*90c0*/  MOV R183, R186 ;  /* 0x000000ba00b77202 */ /* 0x002fe20000000f00 */
[----:B0-----:R-:W-:Y:S05]  /*90d0*/  BRA `(.L_x_2537) ;  /* 0xffffc32000007947 */ /* 0x001fea000383ffff */
.L_x_2519:
[----:B------:R-:W-:Y:S01]  /*90e0*/  HFMA2.MMA R187, -RZ, RZ, 0, 5.9604644775390625e-08 ;  /* 0x00000001ffbb7435 */ /* 0x000fe200000001ff */
[----:B------:R-:W-:Y:S02]  /*90f0*/  MOV R186, R7 ;  /* 0x0000000700ba7202 */ /* 0x000fe40000000f00 */
[----:B------:R-:W-:Y:S02]  /*9100*/  MOV R188, 0x1f ;  /* 0x0000001f00bc7802 */ /* 0x000fe40000000f00 */
[----:B------:R-:W-:Y:S02]  /*9110*/  MOV R189, 0xffffffff ;  /* 0xffffffff00bd7802 */ /* 0x000fe40000000f00 */
[----:B------:R-:W-:Y:S02]  /*9120*/  MOV R4, 0x9140 ;  /* 0x0000914000047802 */ /* 0x000fe40000000f00 */
[----:B01----:R-:W-:Y:S05]  /*9130*/  CALL.REL.NOINC `($__internal_102_$__cuda_sm70_shflsync_down) ;  /* 0x000006c000007944 */ /* 0x003fea0003c00000 */
        /* <DEDUP_REMOVED lines=9> */
[----:B------:R-:W-:Y:S05]  /*91d0*/  CALL.REL.NOINC `($__internal_102_$__cuda_sm70_shflsync_down) ;  /* 0x0000062000007944 */ /* 0x000fea0003c00000 */
[----:B0-----:R-:W-:Y:S01]  /*91e0*/  HFMA2.MMA R187, -RZ, RZ, 0, 1.1920928955078125e-07 ;  /* 0x00000002ffbb7435 */ /* 0x001fe200000001ff */
[----:B-1----:R-:W-:Y:S02]  /*91f0*/  MOV R6, R186 ;  /* 0x000000ba00067202 */ /* 0x002fe40000000f00 */
[----:B------:R-:W-:-:S02]  /*9200*/  MOV R186, R7 ;  /* 0x0000000700ba7202 */ /* 0x000fc40000000f00 */
[----:B------:R-:W-:Y:S02]  /*9210*/  MOV R188, 0x1f ;  /* 0x0000001f00bc7802 */ /* 0x000fe40000000f00 */
[----:B------:R-:W-:Y:S02]  /*9220*/  MOV R189, 0xffffffff ;  /* 0xffffffff00bd7802 */ /* 0x000fe40000000f00 */
[----:B------:R-:W-:Y:S02]  /*9230*/  MOV R4, 0x9250 ;  /* 0x0000925000047802 */ /* 0x000fe40000000f00 */
[----:B------:R-:W-:Y:S05]  /*9240*/  CALL.REL.NOINC `($__internal_102_$__cuda_sm70_shflsync_down) ;  /* 0x000005b000007944 */ /* 0x000fea0003c00000 */
[----:B-1----:R-:W-:Y:S01]  /*9250*/  @!P3 FFMA.FTZ R7, R183, R186, R7 ;  /* 0x000000bab707b223 */ /* 0x002fe20000010007 */
[----:B0-----:R-:W-:Y:S01]  /*9260*/  HFMA2.MMA R187, -RZ, RZ, 0, 2.384185791015625e-07 ;  /* 0x00000004ffbb7435 */ /* 0x001fe200000001ff */
[----:B------:R-:W-:Y:S01]  /*9270*/  @!P3 FMUL.FTZ R183, R6, R183 ;  /* 0x000000b706b7b220 */ /* 0x000fe20000410000 */
[----:B------:R-:W-:Y:S02]  /*9280*/  MOV R188, 0x1f ;  /* 0x0000001f00bc7802 */ /* 0x000fe40000000f00 */
[----:B------:R-:W-:Y:S02]  /*9290*/  MOV R189, 0xffffffff ;  /* 0xffffffff00bd7802 */ /* 0x000fe40000000f00 */
[----:B------:R-:W-:-:S02]  /*92a0*/  MOV R186, R183 ;  /* 0x000000b700ba7202 */ /* 0x000fc40000000f00 */
[----:B------:R-:W-:Y:S02]  /*92b0*/  MOV R4, 0x92d0 ;  /* 0x000092d000047802 */ /* 0x000fe40000000f00 */
[----:B------:R-:W-:Y:S05]  /*92c0*/  CALL.REL.NOINC `($__internal_102_$__cuda_sm70_shflsync_down) ;  /* 0x0000053000007944 */ /* 0x000fea0003c00000 */
[----:B0-----:R-:W-:Y:S01]  /*92d0*/  HFMA2.MMA R187, -RZ, RZ, 0, 2.384185791015625e-07 ;  /* 0x00000004ffbb7435 */ /* 0x001fe200000001ff */
[----:B-1----:R-:W-:Y:S02]  /*92e0*/  MOV R6, R186 ;  /* 0x000000ba00067202 */ /* 0x002fe40000000f00 */
[----:B------:R-:W-:Y:S02]  /*92f0*/  MOV R186, R7 ;  /* 0x0000000700ba7202 */ /* 0x000fe40000000f00 */
[----:B------:R-:W-:Y:S02]  /*9300*/  MOV R188, 0x1f ;  /* 0x0000001f00bc7802 */ /* 0x000fe40000000f00 */
[----:B------:R-:W-:Y:S02]  /*9310*/  MOV R189, 0xffffffff ;  /* 0xffffffff00bd7802 */ /* 0x000fe40000000f00 */
[----:B------:R-:W-:Y:S02]  /*9320*/  MOV R4, 0x9340 ;  /* 0x0000934000047802 */ /* 0x000fe40000000f00 */
[----:B------:R-:W-:Y:S05]  /*9330*/  CALL.REL.NOINC `($__internal_102_$__cuda_sm70_shflsync_down) ;  /* 0x000004c000007944 */ /* 0x000fea0003c00000 */
[----:B-1----:R-:W-:Y:S01]  /*9340*/  @!P2 FFMA.FTZ R7, R183, R186, R7 ;  /* 0x000000bab707a223 */ /* 0x002fe20000010007 */
[----:B0-----:R-:W-:Y:S01]  /*9350*/  HFMA2.MMA R187, -RZ, RZ, 0, 4.76837158203125e-07 ;  /* 0x00000008ffbb7435 */ /* 0x001fe200000001ff */
[----:B------:R-:W-:Y:S01]  /*9360*/  @!P2 FMUL.FTZ R183, R6, R183 ;  /* 0x000000b706b7a220 */ /* 0x000fe20000410000 */
[----:B------:R-:W-:-:S02]  /*9370*/  MOV R188, 0x1f ;  /* 0x0000001f00bc7802 */ /* 0x000fc40000000f00 */
[----:B------:R-:W-:Y:S02]  /*9380*/  MOV R189, 0xffffffff ;  /* 0xffffffff00bd7802 */ /* 0x000fe40000000f00 */
[----:B------:R-:W-:Y:S02]  /*9390*/  MOV R186, R183 ;  /* 0x000000b700ba7202 */ /* 0x000fe40000000f00 */
[----:B------:R-:W-:Y:S02]  /*93a0*/  MOV R4, 0x93c0 ;  /* 0x000093c000047802 */ /* 0x000fe40000000f00 */
[----:B------:R-:W-:Y:S05]  /*93b0*/  CALL.REL.NOINC `($__internal_102_$__cuda_sm70_shflsync_down) ;  /* 0x0000044000007944 */ /* 0x000fea0003c00000 */
[----:B0-----:R-:W-:Y:S01]  /*93c0*/  HFMA2.MMA R187, -RZ, RZ, 0, 4.76837158203125e-07 ;  /* 0x00000008ffbb7435 */ /* 0x001fe200000001ff */
[----:B-1----:R-:W-:Y:S02]  /*93d0*/  MOV R6, R186 ;  /* 0x000000ba00067202 */ /* 0x002fe40000000f00 */
[----:B------:R-:W-:Y:S02]  /*93e0*/  MOV R186, R7 ;  /* 0x0000000700ba7202 */ /* 0x000fe40000000f00 */
[----:B------:R-:W-:Y:S02]  /*93f0*/  MOV R188, 0x1f ;  /* 0x0000001f00bc7802 */ /* 0x000fe40000000f00 */
[----:B------:R-:W-:-:S02]  /*9400*/  MOV R189, 0xffffffff ;  /* 0xffffffff00bd7802 */ /* 0x000fc40000000f00 */
[----:B------:R-:W-:Y:S02]  /*9410*/  MOV R4, 0x9430 ;  /* 0x0000943000047802 */ /* 0x000fe40000000f00 */
[----:B------:R-:W-:Y:S05]  /*9420*/  CALL.REL.NOINC `($__internal_102_$__cuda_sm70_shflsync_down) ;  /* 0x000003d000007944 */ /* 0x000fea0003c00000 */
        /* <DEDUP_REMOVED lines=8> */
[----:B------:R-:W-:Y:S05]  /*94b0*/  CALL.REL.NOINC `($__internal_102_$__cuda_sm70_shflsync_down) ;  /* 0x0000034000007944 */ /* 0x000fea0003c00000 */
[----:B0-----:R-:W-:Y:S01]  /*94c0*/  HFMA2.MMA R187, -RZ, RZ, 0, 9.5367431640625e-07 ;  /* 0x00000010ffbb7435 */ /* 0x001fe200000001ff */
[----:B-1----:R-:W-:Y:S02]  /*94d0*/  MOV R6, R186 ;  /* 0x000000ba00067202 */ /* 0x002fe40000000f00 */
[----:B------:R-:W-:Y:S02]  /*94e0*/  MOV R186, R7 ;  /* 0x0000000700ba7202 */ /* 0x000fe40000000f00 */
[----:B------:R-:W-:Y:S02]  /*94f0*/  MOV R188, 0x1f ;  /* 0x0000001f00bc7802 */ /* 0x000fe40000000f00 */
[----:B------:R-:W-:Y:S02]  /*9500*/  MOV R189, 0xffffffff ;  /* 0xffffffff00bd7802 */ /* 0x000fe40000000f00 */
[----:B------:R-:W-:Y:S02]  /*9510*/  MOV R4, 0x9530 ;  /* 0x0000953000047802 */ /* 0x000fe40000000f00 */
[----:B------:R-:W-:Y:S05]  /*9520*/  CALL.REL.NOINC `($__internal_102_$__cuda_sm70_shflsync_down) ;  /* 0x000002d000007944 */ /* 0x000fea0003c00000 */
[----:B-1----:R-:W-:Y:S01]  /*9530*/  @!P0 FFMA.FTZ R7, R185, R186, R7 ;  /* 0x000000bab9078223 */ /* 0x002fe20000010007 */
[----:B0-----:R-:W-:Y:S01]  /*9540*/  HFMA2.MMA R188, -RZ, RZ, 0, 0 ;  /* 0x00000000ffbc7435 */ /* 0x001fe200000001ff */
[----:B------:R-:W-:Y:S01]  /*9550*/  @!P0 FMUL.FTZ R185, R6, R185 ;  /* 0x000000b906b98220 */ /* 0x000fe20000410000 */
[----:B------:R-:W-:-:S02]  /*9560*/  MOV R190, 0x1f ;  /* 0x0000001f00be7802 */ /* 0x000fc40000000f00 */
[----:B------:R-:W-:Y:S02]  /*9570*/  MOV R191, 0xffffffff ;  /* 0xffffffff00bf7802 */ /* 0x000fe40000000f00 */
[----:B------:R-:W-:Y:S02]  /*9580*/  MOV R189, R185 ;  /* 0x000000b900bd7202 */ /* 0x000fe40000000f00 */
[----:B------:R-:W-:Y:S02]  /*9590*/  MOV R4, 0x95b0 ;  /* 0x000095b000047802 */ /* 0x000fe40000000f00 */
[----:B------:R-:W-:Y:S05]  /*95a0*/  CALL.REL.NOINC `($__internal_103_$__cuda_sm70_shflsync_idx_p) ;  /* 0x0000029000007944 */ /* 0x000fea0003c00000 */
[----:B-1----:R-:W-:Y:S01]  /*95b0*/  MOV R6, R188 ;  /* 0x000000bc00067202 */ /* 0x002fe20000000f00 */
[----:B------:R-:W-:Y:S01]  /*95c0*/  HFMA2.MMA R188, -RZ, RZ, 0, 0 ;  /* 0x00000000ffbc7435 */ /* 0x000fe200000001ff */
[----:B0-----:R-:W-:Y:S02]  /*95d0*/  MOV R189, R7 ;  /* 0x0000000700bd7202 */ /* 0x001fe40000000f00 */
[----:B------:R-:W-:Y:S02]  /*95e0*/  MOV R190, 0x1f ;  /* 0x0000001f00be7802 */ /* 0x000fe40000000f00 */
[----:B------:R-:W-:-:S02]  /*95f0*/  MOV R191, 0xffffffff ;  /* 0xffffffff00bf7802 */ /* 0x000fc40000000f00 */
[----:B------:R-:W-:Y:S02]  /*9600*/  MOV R4, 0x9620 ;  /* 0x0000962000047802 */ /* 0x000fe40000000f00 */
[----:B------:R-:W-:Y:S05]  /*9610*/  CALL.REL.NOINC `($__internal_103_$__cuda_sm70_shflsync_idx_p) ;  /* 0x0000022000007944 */ /* 0x000fea0003c00000 */
[----:B------:R-:W-:Y:S01]  /*9620*/  HFMA2.MMA R187, -RZ, RZ, 0, 5.9604644775390625e-08 ;  /* 0x00000001ffbb7435 */ /* 0x000fe200000001ff */
[----:B-1----:R-:W-:Y:S02]  /*9630*/  MOV R184, R188 ;  /* 0x000000bc00b87202 */ /* 0x002fe40000000f00 */
[----:B------:R-:W-:Y:S02]  /*9640*/  MOV R183, R6 ;  /* 0x0000000600b77202 */ /* 0x000fe40000000f00 */
[----:B------:R-:W-:Y:S02]  /*9650*/  MOV R186, R185 ;  /* 0x000000b900ba7202 */ /* 0x000fe40000000f00 */
[----:B------:R-:W-:Y:S02]  /*9660*/  MOV R188, 0x1f ;  /* 0x0000001f00bc7802 */ /* 0x000fe40000000f00 */
[----:B0-----:R-:W-:Y:S02]  /*9670*/  MOV R189, 0xffffffff ;  /* 0xffffffff00bd7802 */ /* 0x001fe40000000f00 */
[----:B------:R-:W-:-:S02]  /*9680*/  MOV R4, 0x96a0 ;  /* 0x000096a000047802 */ /* 0x000fc40000000f00 */
[----:B------:R-:W-:Y:S05]  /*9690*/  CALL.REL.NOINC `($__internal_102_$__cuda_sm70_shflsync_down) ;  /* 0x0000016000007944 */ /* 0x000fea0003c00000 */
[----:B0-----:R-:W-:Y:S01]  /*96a0*/  HFMA2.MMA R187, -RZ, RZ, 0, 5.9604644775390625e-08 ;  /* 0x00000001ffbb7435 */ /* 0x001fe200000001ff */
[----:B-1----:R-:W-:-:S02]  /*96b0*/  MOV R6, R186 ;  /* 0x000000ba00067202 */ /* 0x002fc40000000f00 */
[----:B------:R-:W-:Y:S02]  /*96c0*/  MOV R186, R7 ;  /* 0x0000000700ba7202 */ /* 0x000fe40000000f00 */
[----:B------:R-:W-:Y:S02]  /*96d0*/  MOV R188, 0x1f ;  /* 0x0000001f00bc7802 */ /* 0x000fe40000000f00 */
[----:B------:R-:W-:Y:S02]  /*96e0*/  MOV R189, 0xffffffff ;  /* 0xffffffff00bd7802 */ /* 0x000fe40000000f00 */
[----:B------:R-:W-:Y:S02]  /*96f0*/  MOV R4, 0x9710 ;  /* 0x0000971000047802 */ /* 0x000fe40000000f00 */
[----:B------:R-:W-:Y:S05]  /*9700*/  CALL.REL.NOINC `($__internal_102_$__cuda_sm70_shflsync_down) ;  /* 0x000000f000007944 */ /* 0x000fea0003c00000 */
[----:B0-----:R-:W-:Y:S01]  /*9710*/  HFMA2.MMA R188, -RZ, RZ, 0, 0 ;  /* 0x00000000ffbc7435 */ /* 0x001fe200000001ff */
[----:B------:R-:W-:Y:S02]  /*9720*/  MOV R185, R6 ;  /* 0x0000000600b97202 */ /* 0x000fe40000000f00 */
[----:B------:R-:W-:Y:S02]  /*9730*/  MOV R189, R14 ;  /* 0x0000000e00bd7202 */ /* 0x000fe40000000f00 */
[----:B------:R-:W-:-:S02]  /*9740*/  MOV R190, 0x1f ;  /* 0x0000001f00be7802 */ /* 0x000fc40000000f00 */
[----:B------:R-:W-:Y:S02]  /*9750*/  MOV R191, 0xffffffff ;  /* 0xffffffff00bf7802 */ /* 0x000fe40000000f00 */
[----:B------:R-:W-:Y:S02]  /*9760*/  MOV R4, 0x9780 ;  /* 0x0000978000047802 */ /* 0x000fe40000000f00 */
[----:B-1----:R-:W-:Y:S05]  /*9770*/  CALL.REL.NOINC `($__internal_103_$__cuda_sm70_shflsync_idx_p) ;  /* 0x000000c000007944 */ /* 0x002fea0003c00000 */
[----:B-1----:R-:W-:Y:S01]  /*9780*/  MOV R187, R188 ;  /* 0x000000bc00bb7202 */ /* 0x002fe20000000f00 */
[----:B------:R-:W-:Y:S01]  /*9790*/  HFMA2.MMA R188, -RZ, RZ, 0, 0 ;  /* 0x00000000ffbc7435 */ /* 0x000fe200000001ff */
[----:B0-----:R-:W-:Y:S02]  /*97a0*/  MOV R189, R15 ;  /* 0x0000000f00bd7202 */ /* 0x001fe40000000f00 */
[----:B------:R-:W-:Y:S02]  /*97b0*/  MOV R190, 0x1f ;  /* 0x0000001f00be7802 */ /* 0x000fe40000000f00 */
[----:B------:R-:W-:Y:S02]  /*97c0*/  MOV R191, 0xffffffff ;  /* 0xffffffff00bf7802 */ /* 0x000fe40000000f00 */
[----:B------:R-:W-:-:S02]  /*97d0*/  MOV R4, 0x97f0 ;  /* 0x000097f000047802 */ /* 0x000fc40000000f00 */
[----:B------:R-:W-:Y:S05]  /*97e0*/  CALL.REL.NOINC `($__internal_103_$__cuda_sm70_shflsync_idx_p) ;  /* 0x0000005000007944 */ /* 0x000fea0003c00000 */
[----:B01----:R-:W-:Y:S05]  /*97f0*/  BRA `(.L_x_2538) ;  /* 0xffffbda000007947 */ /* 0x003fea000383ffff */
        .weak           $__internal_102_$__cuda_sm70_shflsync_down
        .type           $__internal_102_$__cuda_sm70_shflsync_down,@function
        .size           $__internal_102_$__cuda_sm70_shflsync_down,($__internal_103_$__cuda_sm70_shflsync_idx_p - $__internal_102_$__cuda_sm70_shflsync_down)
$__internal_102_$__cuda_sm70_shflsync_down:
[----:B------:R-:W-:Y:S01]  /*9800*/  HFMA2.MMA R5, -RZ, RZ, 0, 0 ;  /* 0x00000000ff057435 */ /* 0x000fe200000001ff */
[----:B------:R-:W-:Y:S04]  /*9810*/  WARPSYNC R189 ;  /* 0x000000bd00007348 */ /* 0x000fe80003800000 */
[----:B------:R0:W1:Y:S01]  /*9820*/  SHFL.DOWN PT, R186, R186, R187, R188 ;  /* 0x080000bbbaba7389 */ /* 0x00006200000e00bc */
[----:B------:R-:W-:Y:S05]  /*9830*/  RET.REL.NODEC R4 `(_Z25selective_scan_bwd_kernelI32Selective_Scan_bwd_kernel_traitsILi64ELi16ELb0ELb0ELb0ELb1ELb0EffEEv12SSMParamsBwd) ;  /* 0xffff67c004007950 */ /* 0x000fea0003c3ffff */
        .weak           $__internal_103_$__cuda_sm70_shflsync_idx_p
        .type           $__internal_103_$__cuda_sm70_shflsync_idx_p,@function
        .size           $__internal_103_$__cuda_sm70_shflsync_idx_p,($__internal_104_$__cuda_sm70_shflsync_up - $__internal_103_$__cuda_sm70_shflsync_idx_p)
$__internal_103_$__cuda_sm70_shflsync_idx_p:
[----:B------:R-:W-:Y:S01]  /*9840*/  MOV R5, 0x0 ;  /* 0x0000000000057802 */ /* 0x000fe20000000f00 */
[----:B------:R-:W-:Y:S04]  /*9850*/  WARPSYNC R191 ;  /* 0x000000bf00007348 */ /* 0x000fe80003800000 */
[----:B------:R0:W1:Y:S01]  /*9860*/  SHFL.IDX PT, R188, R189, R188, R190 ;  /* 0x000000bcbdbc7389 */ /* 0x00006200000e00be */
[----:B------:R-:W-:Y:S05]  /*9870*/  RET.REL.NODEC R4 `(_Z25selective_scan_bwd_kernelI32Selective_Scan_bwd_kernel_traitsILi64ELi16ELb0ELb0ELb0ELb1ELb0EffEEv12SSMParamsBwd) ;  /* 0xffff678004007950 */ /* 0x000fea0003c3ffff */
        .weak           $__internal_104_$__cuda_sm70_shflsync_up
        .type           $__internal_104_$__cuda_sm70_shflsync_up,@function
        .size           $__internal_104_$__cuda_sm70_shflsync_up,(.L_x_8920 - $__internal_104_$__cuda_sm70_shflsync_up)
$__internal_104_$__cuda_sm70_shflsync_up:
[----:B------:R-:W-:Y:S01]  /*9880*/  HFMA2.MMA R5, -RZ, RZ, 0, 0 ;  /* 0x00000000ff057435 */ /* 0x000fe200000001ff */
[----:B------:R-:W-:Y:S04]  /*9890*/  WARPSYNC R178 ;  /* 0x000000b200007348 */ /* 0x000fe80003800000 */
[----:B------:R0:W1:Y:S01]  /*98a0*/  SHFL.UP PT, R175, R175, R176, R177 ;  /* 0x040000b0afaf7389 */ /* 0x00006200000e00b1 */
[----:B------:R-:W-:Y:S05]  /*98b0*/  RET.REL.NODEC R4 `(_Z25selective_scan_bwd_kernelI32Selective_Scan_bwd_kernel_traitsILi64ELi16ELb0ELb0ELb0ELb1ELb0EffEEv12SSMParamsBwd) ;  /* 0xffff674004007950 */ /* 0x000fea0003c3ffff */
.L_x_2539:
        /* <DEDUP_REMOVED lines=12> */
.L_x_8920:


//--------------------- .text._Z25selective_scan_bwd_kernelI32Selective_Scan_bwd_kernel_traitsILi64ELi16ELb0ELb0ELb0ELb1ELb1EffEEv12SSMParamsBwd --------------------------
	.section	.text._Z25selective_scan_bwd_kernelI32Selective_Scan_bwd_kernel_traitsILi64ELi16ELb0ELb0ELb0ELb1ELb1EffEEv12SSMParamsBwd,"ax",@progbits
	.sectioninfo	@"SHI_REGISTERS=215"
	.align	128
        .global         _Z25selective_scan_bwd_kernelI32Selective_Scan_bwd_kernel_traitsILi64ELi16ELb0ELb0ELb0ELb1ELb1EffEEv12SSMParamsBwd
        .type           _Z25selective_scan_bwd_kernelI32Selective_Scan_bwd_kernel_traitsILi64ELi16ELb0ELb0ELb0ELb1ELb1EffEEv12SSMParamsBwd,@function
        .size           _Z25selective_scan_bwd_kernelI32Selective_Scan_bwd_kernel_traitsILi64ELi16ELb0ELb0ELb0ELb1ELb1EffEEv12SSMParamsBwd,(.L_x_8923 - _Z25selective_scan_bwd_kernelI32Selective_Scan_bwd_kernel_traitsILi64ELi16ELb0ELb0ELb0ELb1ELb1EffEEv12SSMParamsBwd)
        .other          _Z25selective_scan_bwd_kernelI32Selective_Scan_bwd_kernel_traitsILi64ELi16ELb0ELb0ELb0ELb1ELb1EffEEv12SSMParamsBwd,@"STO_CUDA_ENTRY STV_DEFAULT"
_Z25selective_scan_bwd_kernelI32Selective_Scan_bwd_kernel_traitsILi64ELi16ELb0ELb0ELb0ELb1ELb1EffEEv12SSMParamsBwd:
.text._Z25selective_scan_bwd_kernelI32Selective_Scan_bwd_kernel_traitsILi64ELi16ELb0ELb0ELb0ELb1ELb1EffEEv12SSMParamsBwd:
        /* <DEDUP_REMOVED lines=86> */
.L_x_2599:
[----:B------:R-:W-:Y:S01]  /*0560*/  IADD3 R148, -R61, c[0x0][0x174], RZ ;  /* 0x00005d003d947a10 */ /* 0x000fe20007ffe1ff */
[----:B------:R-:W-:Y:S01]  /*0570*/  BAR.SYNC.DEFER_BLOCKING 0x0 ;  /* 0x0000000000007b1d */ /* 0x000fe20000010000 */
[----:B------:R-:W-:Y:S01]  /*0580*/  LOP3.LUT R118, R60, 0x20, RZ, 0xfc, !PT ;  /* 0x000000203c767812 */ /* 0x000fe200078efcff */
        /* <DEDUP_REMOVED lines=96> */
[----:B------:R-:W-:-:S04]  /*0b90*/  IADD3 R2, P0, R65, R40, RZ ;  /* 0x0000002841027210 */ /* 0x000fc80007f1e0ff */
[----:B------:R-:W-:Y:S02]  /*0ba0*/  IADD3.X R3, R64, R41, RZ, P0, !PT ;  /* 0x0000002940037210 */ /* 0x000fe400007fe4ff */
[-C--:B------:R-:W-:Y:S02]  /*0bb0*/  ISETP.GE.AND P0, PT, R118, R123.reuse, PT ;  /* 0x0000007b7600720c */ /* 0x080fe40003f06270 */
[-C--:B------:R-:W-:Y:S02]  /*0bc0*/  ISETP.GE.AND P2, PT, R119, R123.reuse, PT ;  /* 0x0000007b7700720c */ /* 0x080fe40003f46270 */
[-C--:B------:R-:W-:Y:S02]  /*0bd0*/  ISETP.GE.AND P3, PT, R120, R123.reuse, PT ;  /* 0x0000007b7800720c */ /* 0x080fe40003f66270 */
[-C--:B------:R-:W-:Y:S02]  /*0be0*/  ISETP.GE.AND P4, PT, R20, R123.reuse, PT ;  /* 0x0000007b1400720c */ /* 0x080fe40003f86270 */
[-C--:B------:R-:W-:Y:S01]  /*0bf0*/  ISETP.GE.AND P5, PT, R121, R123.reuse, PT ;  /* 0x0000007b7900720c */ /* 0x080fe20003fa6270 */
[----:B------:R-:W-:Y:S01]  /*0c00*/  CS2R R80, SRZ ;  /* 0x0000000000507805 */ /* 0x000fe2000001ff00 */
[----:B------:R-:W-:Y:S01]  /*0c10*/  ISETP.GE.AND P6, PT, R122, R123, PT ;  /* 0x0000007b7a00720c */ /* 0x000fe20003fc6270 */
[----:B------:R-:W-:Y:S01]  /*0c20*/  CS2R R78, SRZ ;  /* 0x00000000004e7805 */ /* 0x000fe2000001ff00 */
[----:B------:R-:W-:Y:S01]  /*0c30*/  CS2R R82, SRZ ;  /* 0x0000000000527805 */ /* 0x000fe2000001ff00 */
[----:B------:R-:W-:Y:S01]  /*0c40*/  CS2R R84, SRZ ;  /* 0x0000000000547805 */ /* 0x000fe2000001ff00 */
[----:B------:R-:W-:Y:S01]  /*0c50*/  MOV R86, RZ ;  /* 0x000000ff00567202 */ /* 0x000fe20000000f00 */
[----:B--2---:R-:W-:Y:S04]  /*0c60*/  STS [R57.X4], R0 ;  /* 0x0000000039007388 */ /* 0x004fe80000004800 */
[----:B---3--:R-:W-:Y:S04]  /*0c70*/  STS [R56.X4+0x80], R5 ;  /* 0x0000800538007388 */ /* 0x008fe80000004800 */
[----:B----4-:R-:W-:Y:S04]  /*0c80*/  STS [R55.X4+0x100], R4 ;  /* 0x0001000437007388 */ /* 0x010fe80000004800 */
[----:B------:R-:W-:Y:S04]  /*0c90*/  STS [R54.X4+0x180], R7 ;  /* 0x0001800736007388 */ /* 0x000fe80000004800 */
[----:B------:R0:W-:Y:S04]  /*0ca0*/  STS [R53.X4+0x200], R6 ;  /* 0x0002000635007388 */ /* 0x0001e80000004800 */
        /* <DEDUP_REMOVED lines=31> */
[----:B------:R-:W-:-:S04]  /*0ea0*/  LEA R4, P1, R60, R63, 0x2 ;  /* 0x0000003f3c047211 */ /* 0x000fc800078210ff */
[C---:B------:R-:W-:Y:S01]  /*0eb0*/  LEA.HI.X R5, R60.reuse, R62, R59, 0x2, P1 ;  /* 0x0000003e3c057211 */ /* 0x040fe200008f143b */
[----:B------:R-:W2:Y:S01]  /*0ec0*/  @!P0 LDG.E R7, [R2.64+0x80] ;  /* 0x0000800402078981 */ /* 0x000ea2000c1e1900 */
[-C--:B------:R-:W-:Y:S02]  /*0ed0*/  ISETP.GE.AND P0, PT, R21, R123.reuse, PT ;  /* 0x0000007b1500720c */ /* 0x080fe40003f06270 */
[-C--:B------:R-:W-:Y:S01]  /*0ee0*/  ISETP.GE.AND P1, PT, R60, R123.reuse, PT ;  /* 0x0000007b3c00720c */ /* 0x080fe20003f26270 */
[----:B------:R-:W-:Y:S01]  /*0ef0*/  CS2R R16, SRZ ;  /* 0x0000000000107805 */ /* 0x000fe2000001ff00 */
[----:B------:R-:W-:Y:S01]  /*0f00*/  MOV R9, RZ ;  /* 0x000000ff00097202 */ /* 0x000fe20000000f00 */
[----:B------:R-:W3:Y:S04]  /*0f10*/  @!P4 LDG.E R78, [R2.64+0x300] ;  /* 0x00030004024ec981 */ /* 0x000ee8000c1e1900 */
[----:B------:R-:W4:Y:S04]  /*0f20*/  @!P5 LDG.E R18, [R2.64+0x200] ;  /* 0x000200040212d981 */ /* 0x000f28000c1e1900 */
[----:B------:R-:W2:Y:S01]  /*0f30*/  @!P0 LDG.E R19, [R2.64+0x380] ;  /* 0x0003800402138981 */ /* 0x000ea2000c1e1900 */
[----:B------:R-:W-:-:S03]  /*0f40*/  ISETP.GE.AND P0, PT, R22, R123, PT ;  /* 0x0000007b1600720c */ /* 0x000fc60003f06270 */
[----:B------:R-:W2:Y:S01]  /*0f50*/  @!P1 LDG.E R6, [R2.64] ;  /* 0x0000000402069981 */ /* 0x000ea2000c1e1900 */
[----:B------:R-:W-:-:S03]  /*0f60*/  ISETP.GE.AND P1, PT, R112, R123, PT ;  /* 0x0000007b7000720c */ /* 0x000fc60003f26270 */
[----:B------:R-:W3:Y:S01]  /*0f70*/  @!P2 LDG.E R16, [R2.64+0x100] ;  /* 0x000100040210a981 */ /* 0x000ee2000c1e1900 */
[----:B------:R-:W-:-:S03]  /*0f80*/  ISETP.GE.AND P2, PT, R113, R123, PT ;  /* 0x0000007b7100720c */ /* 0x000fc60003f46270 */
[----:B------:R-:W3:Y:S04]  /*0f90*/  @!P3 LDG.E R9, [R2.64+0x180] ;  /* 0x000180040209b981 */ /* 0x000ee8000c1e1900 */
[----:B------:R-:W4:Y:S01]  /*0fa0*/  @!P0 LDG.E R80, [R2.64+0x400] ;  /* 0x0004000402508981 */ /* 0x000f22000c1e1900 */
[-C--:B------:R-:W-:Y:S02]  /*0fb0*/  ISETP.GE.AND P0, PT, R23, R123.reuse, PT ;  /* 0x0000007b1700720c */ /* 0x080fe40003f06270 */
[-C--:B------:R-:W-:Y:S01]  /*0fc0*/  ISETP.GE.AND P3, PT, R114, R123.reuse, PT ;  /* 0x0000007b7200720c */ /* 0x080fe20003f66270 */
[----:B------:R-:W4:Y:S01]  /*0fd0*/  @!P6 LDG.E R17, [R2.64+0x280] ;  /* 0x000280040211e981 */ /* 0x000f22000c1e1900 */
[-C--:B------:R-:W-:Y:S02]  /*0fe0*/  ISETP.GE.AND P4, PT, R115, R123.reuse, PT ;  /* 0x0000007b7300720c */ /* 0x080fe40003f86270 */
[-C--:B------:R-:W-:Y:S01]  /*0ff0*/  ISETP.GE.AND P5, PT, R116, R123.reuse, PT ;  /* 0x0000007b7400720c */ /* 0x080fe20003fa6270 */
[----:B------:R-:W4:Y:S01]  /*1000*/  @!P1 LDG.E R82, [R2.64+0x500] ;  /* 0x0005000402529981 */ /* 0x000f22000c1e1900 */
[----:B------:R-:W-:-:S03]  /*1010*/  ISETP.GE.AND P6, PT, R117, R123, PT ;  /* 0x0000007b7500720c */ /* 0x000fc60003fc6270 */
[----:B------:R-:W4:Y:S04]  /*1020*/  @!P2 LDG.E R81, [R2.64+0x580] ;  /* 0x000580040251a981 */ /* 0x000f28000c1e1900 */
[----:B------:R-:W4:Y:S04]  /*1030*/  @!P0 LDG.E R79, [R2.64+0x480] ;  /* 0x00048004024f8981 */ /* 0x000f28000c1e1900 */
[----:B------:R-:W4:Y:S04]  /*1040*/  @!P3 LDG.E R84, [R2.64+0x600] ;  /* 0x000600040254b981 */ /* 0x000f28000c1e1900 */
[----:B------:R-:W4:Y:S04]  /*1050*/  @!P4 LDG.E R83, [R2.64+0x680] ;  /* 0x000680040253c981 */ /* 0x000f28000c1e1900 */
[----:B------:R-:W4:Y:S04]  /*1060*/  @!P5 LDG.E R86, [R2.64+0x700] ;  /* 0x000700040256d981 */ /* 0x000f28000c1e1900 */
[----:B------:R-:W4:Y:S01]  /*1070*/  @!P6 LDG.E R85, [R2.64+0x780] ;  /* 0x000780040255e981 */ /* 0x000f22000c1e1900 */
[----:B------:R-:W-:-:S02]  /*1080*/  P2R R92, PR, RZ, 0x1 ;  /* 0x00000001ff5c7803 */ /* 0x000fc40000000000 */
[-C--:B------:R-:W-:Y:S02]  /*1090*/  ISETP.GE.AND P0, PT, R60, R123.reuse, PT ;  /* 0x0000007b3c00720c */ /* 0x080fe40003f06270 */
[----:B------:R-:W-:Y:S02]  /*10a0*/  MOV R88, RZ ;  /* 0x000000ff00587202 */ /* 0x000fe40000000f00 */
[----:B------:R-:W-:Y:S02]  /*10b0*/  P2R R90, PR, RZ, 0x2 ;  /* 0x00000002ff5a7803 */ /* 0x000fe40000000000 */
[----:B------:R-:W-:Y:S02]  /*10c0*/  ISETP.GE.AND P1, PT, R119, R123, PT ;  /* 0x0000007b7700720c */ /* 0x000fe40003f26270 */
[----:B------:R-:W-:Y:S02]  /*10d0*/  MOV R99, RZ ;  /* 0x000000ff00637202 */ /* 0x000fe40000000f00 */
[----:B------:R-:W-:-:S02]  /*10e0*/  MOV R101, RZ ;  /* 0x000000ff00657202 */ /* 0x000fc40000000f00 */
[----:B------:R-:W-:Y:S01]  /*10f0*/  MOV R103, RZ ;  /* 0x000000ff00677202 */ /* 0x000fe20000000f00 */
[----:B------:R-:W-:Y:S01]  /*1100*/  CS2R R104, SRZ ;  /* 0x0000000000687805 */ /* 0x000fe2000001ff00 */
[----:B------:R-:W-:Y:S01]  /*1110*/  MOV R107, RZ ;  /* 0x000000ff006b7202 */ /* 0x000fe20000000f00 */
[----:B--2---:R-:W-:Y:S04]  /*1120*/  STS [R57.X4], R6 ;  /* 0x0000000639007388 */ /* 0x004fe80000004800 */
[----:B------:R-:W-:Y:S04]  /*1130*/  STS [R56.X4+0x80], R7 ;  /* 0x0000800738007388 */ /* 0x000fe80000004800 */
[----:B---3--:R-:W-:Y:S04]  /*1140*/  STS [R55.X4+0x100], R16 ;  /* 0x0001001037007388 */ /* 0x008fe80000004800 */
[----:B------:R-:W-:Y:S04]  /*1150*/  STS [R54.X4+0x180], R9 ;  /* 0x0001800936007388 */ /* 0x000fe80000004800 */
        /* <DEDUP_REMOVED lines=13> */
[----:B------:R-:W3:Y:S04]  /*1230*/  LDS R87, [R39.X4] ;  /* 0x0000000027577984 */ /* 0x000ee80000004800 */
[----:B------:R-:W4:Y:S04]  /*1240*/  LDS R89, [R39.X4+0x4] ;  /* 0x0000040027597984 */ /* 0x000f280000004800 */
[----:B------:R-:W-:Y:S04]  /*1250*/  LDS R131, [R39.X4+0x8] ;  /* 0x0000080027837984 */ /* 0x000fe80000004800 */
[----:B------:R-:W-:Y:S04]  /*1260*/  LDS R133, [R39.X4+0xc] ;  /* 0x00000c0027857984 */ /* 0x000fe80000004800 */
        /* <DEDUP_REMOVED lines=10> */
[----:B------:R-:W3:Y:S04]  /*1310*/  LDS R95, [R39.X4+0x38] ;  /* 0x00003800275f7984 */ /* 0x000ee80000004800 */
[----:B------:R-:W3:Y:S04]  /*1320*/  LDS R97, [R39.X4+0x3c] ;  /* 0x00003c0027617984 */ /* 0x000ee80000004800 */
[----:B------:R-:W-:Y:S01]  /*1330*/  BAR.SYNC.DEFER_BLOCKING 0x0 ;  /* 0x0000000000007b1d */ /* 0x000fe20000010000 */
[----:B0-----:R-:W-:Y:S01]  /*1340*/  CS2R R80, SRZ ;  /* 0x0000000000507805 */ /* 0x001fe2000001ff00 */
[----:B-1----:R-:W-:-:S04]  /*1350*/  CS2R R82, SRZ ;  /* 0x0000000000527805 */ /* 0x002fc8000001ff00 */
[----:B------:R0:W3:Y:S01]  /*1360*/  @!P0 LDG.E R88, [R4.64] ;  /* 0x0000000404588981 */ /* 0x0000e2000c1e1900 */
[----:B------:R-:W-:-:S03]  /*1370*/  ISETP.GE.AND P0, PT, R118, R123, PT ;  /* 0x0000007b7600720c */ /* 0x000fc60003f06270 */
[----:B------:R0:W4:Y:S01]  /*1380*/  @!P1 LDG.E R80, [R4.64+0x100] ;  /* 0x0001000404509981 */ /* 0x000122000c1e1900 */
[-C--:B------:R-:W-:Y:S01]  /*1390*/  ISETP.GE.AND P1, PT, R121, R123.reuse, PT ;  /* 0x0000007b7900720c */ /* 0x080fe20003f26270 */
[----:B--2---:R-:W-:Y:S01]  /*13a0*/  CS2R R84, SRZ ;  /* 0x0000000000547805 */ /* 0x004fe2000001ff00 */
[----:B------:R-:W-:Y:S01]  /*13b0*/  MOV R86, RZ ;  /* 0x000000ff00567202 */ /* 0x000fe20000000f00 */
[----:B------:R0:W2:Y:S04]  /*13c0*/  @!P2 LDG.E R103, [R4.64+0x580] ;  /* 0x000580040467a981 */ /* 0x0000a8000c1e1900 */
[----:B------:R0:W2:Y:S04]  /*13d0*/  @!P4 LDG.E R105, [R4.64+0x680] ;  /* 0x000680040469c981 */ /* 0x0000a8000c1e1900 */
[----:B------:R0:W2:Y:S01]  /*13e0*/  @!P0 LDG.E R81, [R4.64+0x80] ;  /* 0x0000800404518981 */ /* 0x0000a2000c1e1900 */
[----:B------:R-:W-:-:S03]  /*13f0*/  ISETP.GE.AND P0, PT, R120, R123, PT ;  /* 0x0000007b7800720c */ /* 0x000fc60003f06270 */
[----:B------:R0:W4:Y:S01]  /*1400*/  @!P1 LDG.E R82, [R4.64+0x200] ;  /* 0x0002000404529981 */ /* 0x000122000c1e1900 */
[----:B------:R-:W-:-:S03]  /*1410*/  ISETP.GE.AND P1, PT, R20, R123, PT ;  /* 0x0000007b1400720c */ /* 0x000fc60003f26270 */
[----:B------:R0:W4:Y:S04]  /*1420*/  @!P5 LDG.E R104, [R4.64+0x700] ;  /* 0x000700040468d981 */ /* 0x000128000c1e1900 */
[----:B------:R0:W4:Y:S04]  /*1430*/  @!P6 LDG.E R107, [R4.64+0x780] ;  /* 0x00078004046be981 */ /* 0x000128000c1e1900 */
[----:B------:R0:W4:Y:S01]  /*1440*/  @!P0 LDG.E R83, [R4.64+0x180] ;  /* 0x0001800404538981 */ /* 0x000122000c1e1900 */
[----:B------:R-:W-:-:S03]  /*1450*/  ISETP.GE.AND P0, PT, R122, R123, PT ;  /* 0x0000007b7a00720c */ /* 0x000fc60003f06270 */
[----:B------:R0:W4:Y:S01]  /*1460*/  @!P1 LDG.E R84, [R4.64+0x300] ;  /* 0x0003000404549981 */ /* 0x000122000c1e1900 */
[----:B------:R-:W-:-:S09]  /*1470*/  ISETP.GE.AND P1, PT, R22, R123, PT ;  /* 0x0000007b1600720c */ /* 0x000fd20003f26270 */
[----:B------:R0:W4:Y:S01]  /*1480*/  @!P0 LDG.E R85, [R4.64+0x280] ;  /* 0x0002800404558981 */ /* 0x000122000c1e1900 */
[----:B------:R-:W-:-:S03]  /*1490*/  ISETP.GE.AND P0, PT, R21, R123, PT ;  /* 0x0000007b1500720c */ /* 0x000fc60003f06270 */
[----:B------:R0:W4:Y:S01]  /*14a0*/  @!P1 LDG.E R86, [R4.64+0x400] ;  /* 0x0004000404569981 */ /* 0x000122000c1e1900 */
[----:B------:R-:W-:-:S09]  /*14b0*/  ISETP.NE.AND P1, PT, R90, RZ, PT ;  /* 0x000000ff5a00720c */ /* 0x000fd20003f25270 */
[----:B------:R0:W4:Y:S01]  /*14c0*/  @!P0 LDG.E R99, [R4.64+0x380] ;  /* 0x0003800404638981 */ /* 0x000122000c1e1900 */
[----:B------:R-:W-:Y:S02]  /*14d0*/  ISETP.NE.AND P0, PT, R92, RZ, PT ;  /* 0x000000ff5c00720c */ /* 0x000fe40003f05270 */
[----:B------:R-:W-:Y:S02]  /*14e0*/  MOV R90, RZ ;  /* 0x000000ff005a7202 */ /* 0x000fe40000000f00 */
[----:B------:R-:W-:-:S04]  /*14f0*/  MOV R92, RZ ;  /* 0x000000ff005c7202 */ /* 0x000fc80000000f00 */
[----:B------:R0:W4:Y:S04]  /*1500*/  @!P1 LDG.E R90, [R4.64+0x500] ;  /* 0x00050004045a9981 */ /* 0x000128000c1e1900 */
[----:B------:R0:W4:Y:S04]  /*1510*/  @!P3 LDG.E R92, [R4.64+0x600] ;  /* 0x00060004045cb981 */ /* 0x000128000c1e1900 */
[----:B------:R0:W4:Y:S01]  /*1520*/  @!P0 LDG.E R101, [R4.64+0x480] ;  /* 0x0004800404658981 */ /* 0x000122000c1e1900 */
[----:B------:R-:W-:Y:S01]  /*1530*/  ISETP.GE.AND P0, PT, R60, R123, PT ;  /* 0x0000007b3c00720c */ /* 0x000fe20003f06270 */
[----:B------:R-:W-:-:S02]  /*1540*/  IMAD R16, R72, c[0x0][0x1f0], RZ ;  /* 0x00007c0048107a24 */ /* 0x000fc400078e02ff */
[----:B------:R-:W-:Y:S02]  /*1550*/  IMAD R18, R72, c[0x0][0x200], RZ ;  /* 0x0000800048127a24 */ /* 0x000fe400078e02ff */
[----:B------:R-:W-:Y:S01]  /*1560*/  IMAD.WIDE.U32 R6, R73, c[0x0][0x1f0], RZ ;  /* 0x00007c0049067a25 */ /* 0x000fe200078e00ff */
[----:B------:R-:W-:-:S03]  /*1570*/  SHF.R.S32.HI R9, RZ, 0x1f, R8 ;  /* 0x0000001fff097819 */ /* 0x000fc60000011408 */
[C---:B------:R-:W-:Y:S02]  /*1580*/  IMAD R109, R73.reuse, c[0x0][0x1f4], R16 ;  /* 0x00007d00496d7a24 */ /* 0x040fe400078e0210 */
[C---:B------:R-:W-:Y:S02]  /*1590*/  IMAD R111, R73.reuse, c[0x0][0x204], R18 ;  /* 0x00008100496f7a24 */ /* 0x040fe400078e0212 */
[----:B------:R-:W-:-:S04]  /*15a0*/  IMAD.WIDE.U32 R16, R73, c[0x0][0x200], RZ ;  /* 0x0000800049107a25 */ /* 0x000fc800078e00ff */
[C---:B------:R-:W-:Y:S01]  /*15b0*/  IMAD R18, R76.reuse, c[0x0][0x208], RZ ;  /* 0x000082004c127a24 */ /* 0x040fe200078e02ff */
[----:B------:R-:W-:Y:S01]  /*15c0*/  IADD3 R7, R7, R109, RZ ;  /* 0x0000006d07077210 */ /* 0x000fe20007ffe0ff */
[----:B0-----:R-:W-:Y:S01]  /*15d0*/  IMAD R4, R76, c[0x0][0x1f8], RZ ;  /* 0x00007e004c047a24 */ /* 0x001fe200078e02ff */
[----:B------:R-:W-:Y:S01]  /*15e0*/  IADD3 R17, R17, R111, RZ ;  /* 0x0000006f11117210 */ /* 0x000fe20007ffe0ff */
[----:B------:R-:W-:Y:S01]  /*15f0*/  IMAD R153, R77, c[0x0][0x20c], R18 ;  /* 0x000083004d997a24 */ /* 0x000fe200078e0212 */
[----:B------:R-:W-:Y:S02]  /*1600*/  IADD3 R79, R61, -c[0x0][0x174], RZ ;  /* 0x80005d003d4f7a10 */ /* 0x000fe40007ffe0ff */
[----:B------:R-:W-:Y:S02]  /*1610*/  @!P0 MOV R18, R8 ;  /* 0x0000000800128202 */ /* 0x000fe40000000f00 */
[----:B------:R-:W-:Y:S01]  /*1620*/  @!P0 MOV R19, R9 ;  /* 0x0000000900138202 */ /* 0x000fe20000000f00 */
[----:B------:R-:W-:-:S02]  /*1630*/  IMAD R151, R77, c[0x0][0x1fc], R4 ;  /* 0x00007f004d977a24 */ /* 0x000fc400078e0204 */
[----:B------:R-:W-:-:S04]  /*1640*/  IMAD.WIDE.U32 R4, R77, c[0x0][0x1f8], R6 ;  /* 0x00007e004d047a25 */ /* 0x000fc800078e0006 */
[----:B------:R-:W-:Y:S02]  /*1650*/  IMAD R79, R79, -0x400, RZ ;  /* 0xfffffc004f4f7824 */ /* 0x000fe400078e02ff */
[----:B------:R-:W-:-:S04]  /*1660*/  IMAD.WIDE.U32 R6, R77, c[0x0][0x208], R16 ;  /* 0x000082004d067a25 */ /* 0x000fc800078e0010 */
[----:B------:R-:W-:-:S04]  /*1670*/  @!P0 IMAD.WIDE.U32 R18, R73, c[0x0][0x200], R18 ;  /* 0x0000800049128a25 */ /* 0x000fc800078e0012 */
[----:B------:R-:W-:Y:S01]  /*1680*/  @!P0 IMAD.WIDE.U32 R16, R73, c[0x0][0x1f0], R8 ;  /* 0x00007c0049108a25 */ /* 0x000fe200078e0008 */
[----:B------:R-:W-:Y:S02]  /*1690*/  SHF.R.S32.HI R78, RZ, 0x1f, R79 ;  /* 0x0000001fff4e7819 */ /* 0x000fe4000001144f */
[----:B------:R-:W-:Y:S02]  /*16a0*/  IADD3 R124, P2, R79, R6, RZ ;  /* 0x000000064f7c7210 */ /* 0x000fe40007f5e0ff */
[----:B------:R-:W-:Y:S02]  /*16b0*/  @!P0 IADD3 R19, R111, R19, RZ ;  /* 0x000000136f138210 */ /* 0x000fe40007ffe0ff */
[----:B------:R-:W-:Y:S02]  /*16c0*/  IADD3 R126, P1, R79, R4, RZ ;  /* 0x000000044f7e7210 */ /* 0x000fe40007f3e0ff */
[----:B------:R-:W-:Y:S02]  /*16d0*/  @!P0 IADD3 R17, R109, R17, RZ ;  /* 0x000000116d118210 */ /* 0x000fe40007ffe0ff */
[C---:B------:R-:W-:Y:S01]  /*16e0*/  IADD3.X R145, R78.reuse, R153, R7, P2, !PT ;  /* 0x000000994e917210 */ /* 0x040fe200017fe407 */
[----:B------:R-:W-:Y:S01]  /*16f0*/  @!P0 IMAD.WIDE.U32 R6, R77, c[0x0][0x208], R18 ;  /* 0x000082004d068a25 */ /* 0x000fe200078e0012 */
[----:B------:R-:W-:-:S03]  /*1700*/  IADD3.X R147, R78, R151, R5, P1, !PT ;  /* 0x000000974e937210 */ /* 0x000fc60000ffe405 */
[----:B------:R-:W-:Y:S01]  /*1710*/  @!P0 IMAD.WIDE.U32 R4, R77, c[0x0][0x1f8], R16 ;  /* 0x00007e004d048a25 */ /* 0x000fe200078e0010 */
[C---:B------:R-:W-:Y:S02]  /*1720*/  LEA R19, P2, R60.reuse, c[0x0][0x268], 0x2 ;  /* 0x00009a003c137a11 */ /* 0x040fe400078410ff */
[C---:B------:R-:W-:Y:S01]  /*1730*/  LEA R17, P4, R60.reuse, c[0x0][0x258], 0x2 ;  /* 0x000096003c117a11 */ /* 0x040fe200078810ff */
[----:B------:R-:W-:Y:S01]  /*1740*/  BSSY B0, `(.L_x_2541) ;  /* 0x000005d000007945 */ /* 0x000fe20003800000 */
[----:B---3--:R-:W-:Y:S04]  /*1750*/  STS [R57.X4], R88 ;  /* 0x0000005839007388 */ /* 0x008fe80000004800 */
[----:B--2---:R-:W-:Y:S04]  /*1760*/  STS [R56.X4+0x80], R81 ;  /* 0x0000805138007388 */ /* 0x004fe80000004800 */
[----:B----4-:R0:W-:Y:S04]  /*1770*/  STS [R55.X4+0x100], R80 ;  /* 0x0001005037007388 */ /* 0x0101e80000004800 */
[----:B------:R-:W-:Y:S04]  /*1780*/  STS [R54.X4+0x180], R83 ;  /* 0x0001805336007388 */ /* 0x000fe80000004800 */
[----:B------:R1:W-:Y:S04]  /*1790*/  STS [R53.X4+0x200], R82 ;  /* 0x0002005235007388 */ /* 0x0003e80000004800 */
[----:B------:R2:W-:Y:S04]  /*17a0*/  STS [R52.X4+0x280], R85 ;  /* 0x0002805534007388 */ /* 0x0005e80000004800 */
[----:B------:R3:W-:Y:S04]  /*17b0*/  STS [R51.X4+0x300], R84 ;  /* 0x0003005433007388 */ /* 0x0007e80000004800 */
[----:B------:R4:W-:Y:S04]  /*17c0*/  STS [R50.X4+0x380], R99 ;  /* 0x0003806332007388 */ /* 0x0009e80000004800 */
[----:B------:R4:W-:Y:S01]  /*17d0*/  STS [R49.X4+0x400], R86 ;  /* 0x0004005631007388 */ /* 0x0009e20000004800 */
[----:B0-----:R-:W-:-:S03]  /*17e0*/  @!P0 IADD3 R80, P3, R60, R6, RZ ;  /* 0x000000063c508210 */ /* 0x001fc60007f7e0ff */
        /* <DEDUP_REMOVED lines=8> */
[----:B------:R4:W0:Y:S04]  /*1870*/  LDS R94, [R39.X4] ;  /* 0x00000000275e7984 */ /* 0x0008280000004800 */
        /* <DEDUP_REMOVED lines=14> */
[----:B------:R4:W0:Y:S01]  /*1960*/  LDS R111, [R39.X4+0x3c] ;  /* 0x00003c00276f7984 */ /* 0x0008220000004800 */
[----:B-1----:R-:W-:-:S02]  /*1970*/  @!P0 IADD3 R82, P1, R60, R4, RZ ;  /* 0x000000043c528210 */ /* 0x002fc40007f3e0ff */
[C---:B------:R-:W-:Y:S02]  /*1980*/  @!P0 IADD3.X R81, R59.reuse, R7, R153, P3, !PT ;  /* 0x000000073b518210 */ /* 0x040fe40001ffe499 */
[----:B------:R-:W-:Y:S02]  /*1990*/  @!P0 IADD3.X R83, R59, R5, R151, P1, !PT ;  /* 0x000000053b538210 */ /* 0x000fe40000ffe497 */
[C-C-:B------:R-:W-:Y:S02]  /*19a0*/  LEA.HI.X R7, R60.reuse, c[0x0][0x26c], R59.reuse, 0x2, P2 ;  /* 0x00009b003c077a11 */ /* 0x140fe400010f143b */
[----:B------:R-:W-:Y:S02]  /*19b0*/  LEA.HI.X R5, R60, c[0x0][0x25c], R59, 0x2, P4 ;  /* 0x000097003c057a11 */ /* 0x000fe400020f143b */
[----:B------:R-:W-:Y:S02]  /*19c0*/  LEA R18, P2, R126, R19, 0x2 ;  /* 0x000000137e127211 */ /* 0x000fe400078410ff */
[----:B------:R-:W-:-:S02]  /*19d0*/  LEA R6, P4, R124, R17, 0x2 ;  /* 0x000000117c067211 */ /* 0x000fc400078810ff */
[----:B------:R-:W-:Y:S02]  /*19e0*/  @!P0 LEA R4, P3, R80, c[0x0][0x258], 0x2 ;  /* 0x0000960050048a11 */ /* 0x000fe400078610ff */
[----:B------:R-:W-:Y:S02]  /*19f0*/  LEA.HI.X R19, R126, R7, R147, 0x2, P2 ;  /* 0x000000077e137211 */ /* 0x000fe400010f1493 */
[----:B------:R-:W-:Y:S02]  /*1a00*/  LEA.HI.X R7, R124, R5, R145, 0x2, P4 ;  /* 0x000000057c077211 */ /* 0x000fe400020f1491 */
[----:B------:R-:W-:Y:S01]  /*1a10*/  @!P0 LEA.HI.X R5, R80, c[0x0][0x25c], R81, 0x2, P3 ;  /* 0x0000970050058a11 */ /* 0x000fe200018f1451 */
[----:B-----5:R-:W-:-:S05]  /*1a20*/  FADD.FTZ R81, R87, R74 ;  /* 0x0000004a57517221 */ /* 0x020fca0000010000 */
[----:B------:R-:W-:Y:S02]  /*1a30*/  FSETP.GTU.FTZ.AND P5, PT, R81, 20, PT ;  /* 0x41a000005100780b */ /* 0x000fe40003fbc000 */
[C---:B------:R-:W-:Y:S01]  /*1a40*/  @!P0 LEA R16, P1, R82.reuse, c[0x0][0x268], 0x2 ;  /* 0x00009a0052108a11 */ /* 0x040fe200078210ff */
[--C-:B------:R-:W-:Y:S02]  /*1a50*/  FADD.FTZ R80, R89, R74.reuse ;  /* 0x0000004a59507221 */ /* 0x100fe40000010000 */
[--C-:B--2---:R-:W-:Y:S01]  /*1a60*/  FADD.FTZ R85, R135, R74.reuse ;  /* 0x0000004a87557221 */ /* 0x104fe20000010000 */
[----:B------:R-:W-:Y:S01]  /*1a70*/  @!P0 LEA.HI.X R17, R82, c[0x0][0x26c], R83, 0x2, P1 ;  /* 0x00009b0052118a11 */ /* 0x000fe200008f1453 */
[--C-:B------:R-:W-:Y:S02]  /*1a80*/  FADD.FTZ R83, R131, R74.reuse ;  /* 0x0000004a83537221 */ /* 0x100fe40000010000 */
[--C-:B------:R-:W-:Y:S02]  /*1a90*/  FADD.FTZ R82, R133, R74.reuse ;  /* 0x0000004a85527221 */ /* 0x100fe40000010000 */
[--C-:B---3--:R-:W-:Y:S01]  /*1aa0*/  FADD.FTZ R84, R137, R74.reuse ;  /* 0x0000004a89547221 */ /* 0x108fe20000010000 */
[----:B------:R-:W-:Y:S01]  /*1ab0*/  FSETP.GTU.FTZ.AND P4, PT, R80, 20, PT ;  /* 0x41a000005000780b */ /* 0x000fe20003f9c000 */
[----:B------:R-:W-:Y:S01]  /*1ac0*/  FADD.FTZ R87, R139, R74 ;  /* 0x0000004a8b577221 */ /* 0x000fe20000010000 */
[----:B------:R-:W-:-:S02]  /*1ad0*/  FSETP.GTU.FTZ.AND P3, PT, R83, 20, PT ;  /* 0x41a000005300780b */ /* 0x000fc40003f7c000 */
[----:B------:R-:W-:Y:S02]  /*1ae0*/  FSETP.GTU.FTZ.AND P2, PT, R82, 20, PT ;  /* 0x41a000005200780b */ /* 0x000fe40003f5c000 */
[----:B------:R-:W-:Y:S02]  /*1af0*/  FSETP.GTU.FTZ.AND P1, PT, R85, 20, PT ;  /* 0x41a000005500780b */ /* 0x000fe40003f3c000 */
[----:B------:R-:W-:Y:S01]  /*1b00*/  FSETP.GTU.FTZ.AND P6, PT, R84, 20, PT ;  /* 0x41a000005400780b */ /* 0x000fe20003fdc000 */
[----:B------:R-:W-:Y:S07]  /*1b10*/  @P5 BRA `(.L_x_2542) ;  /* 0x000001f000005947 */ /* 0x000fee0003800000 */
[----:B0---4-:R-:W-:Y:S01]  /*1b20*/  FMUL.FTZ R81, R81, 1.4426950216293334961 ;  /* 0x3fb8aa3b51517820 */ /* 0x011fe20000410000 */
[----:B------:R-:W-:Y:S01]  /*1b30*/  MOV R90, 0x3e800000 ;  /* 0x3e800000005a7802 */ /* 0x000fe20000000f00 */
        /* <DEDUP_REMOVED lines=29> */
.L_x_2542:
[----:B0---4-:R-:W-:Y:S05]  /*1d10*/  BSYNC B0 ;  /* 0x0000000000007941 */ /* 0x011fea0003800000 */
.L_x_2541:
[----:B------:R-:W-:Y:S01]  /*1d20*/  BSSY B0, `(.L_x_2543) ;  /* 0x0000023000007945 */ /* 0x000fe20003800000 */
[----:B------:R-:W-:Y:S01]  /*1d30*/  FSETP.GTU.FTZ.AND P5, PT, R87, 20, PT ;  /* 0x41a000005700780b */ /* 0x000fe20003fbc000 */
[----:B------:R-:W-:Y:S01]  /*1d40*/  FADD.FTZ R86, R141, R74 ;  /* 0x0000004a8d567221 */ /* 0x000fe20000010000 */
[----:B------:R-:W-:Y:S06]  /*1d50*/  @P4 BRA `(.L_x_2544) ;  /* 0x000001f000004947 */ /* 0x000fec0003800000 */
[----:B------:R-:W-:Y:S01]  /*1d60*/  FMUL.FTZ R80, R80, 1.4426950216293334961 ;  /* 0x3fb8aa3b50507820 */ /* 0x000fe20000410000 */
        /* <DEDUP_REMOVED lines=30> */
.L_x_2544:
[----:B------:R-:W-:Y:S05]  /*1f50*/  BSYNC B0 ;  /* 0x0000000000007941 */ /* 0x000fea0003800000 */
.L_x_2543:
        /* <DEDUP_REMOVED lines=35> */
.L_x_2546:
[----:B------:R-:W-:Y:S05]  /*2190*/  BSYNC B0 ;  /* 0x0000000000007941 */ /* 0x000fea0003800000 */
.L_x_2545:
        /* <DEDUP_REMOVED lines=35> */
.L_x_2548:
[----:B------:R-:W-:Y:S05]  /*23d0*/  BSYNC B0 ;  /* 0x0000000000007941 */ /* 0x000fea0003800000 */
.L_x_2547:
        /* <DEDUP_REMOVED lines=35> */
.L_x_2550:
[----:B------:R-:W-:Y:S05]  /*2610*/  BSYNC B0 ;  /* 0x0000000000007941 */ /* 0x000fea0003800000 */
.L_x_2549:
        /* <DEDUP_REMOVED lines=35> */
.L_x_2552:
[----:B------:R-:W-:Y:S05]  /*2850*/  BSYNC B0 ;  /* 0x0000000000007941 */ /* 0x000fea0003800000 */
.L_x_2551:
        /* <DEDUP_REMOVED lines=35> */
.L_x_2554:
[----:B------:R-:W-:Y:S05]  /*2a90*/  BSYNC B0 ;  /* 0x0000000000007941 */ /* 0x000fea0003800000 */
.L_x_2553:
        /* <DEDUP_REMOVED lines=35> */
.L_x_2556:
[----:B------:R-:W-:Y:S05]  /*2cd0*/  BSYNC B0 ;  /* 0x0000000000007941 */ /* 0x000fea0003800000 */
.L_x_2555:
        /* <DEDUP_REMOVED lines=35> */
.L_x_2558:
[----:B------:R-:W-:Y:S05]  /*2f10*/  BSYNC B0 ;  /* 0x0000000000007941 */ /* 0x000fea0003800000 */
.L_x_2557:
        /* <DEDUP_REMOVED lines=35> */
.L_x_2560:
[----:B------:R-:W-:Y:S05]  /*3150*/  BSYNC B0 ;  /* 0x0000000000007941 */ /* 0x000fea0003800000 */
.L_x_2559:
[----:B------:R-:W-:Y:S01]  /*3160*/  BSSY B0, `(.L_x_2561) ;  /* 0x0000023000007945 */ /* 0x000fe20003800000 */
[----:B------:R-:W-:Y:S02]  /*3170*/  FSETP.GTU.FTZ.AND P2, PT, R97, 20, PT ;  /* 0x41a000006100780b */ /* 0x000fe40003f5c000 */
[----:B------:R-:W-:Y:S01]  /*3180*/  MOV R124, RZ ;  /* 0x000000ff007c7202 */ /* 0x000fe20000000f00 */
        /* <DEDUP_REMOVED lines=32> */
.L_x_2562:
[----:B------:R-:W-:Y:S05]  /*3390*/  BSYNC B0 ;  /* 0x0000000000007941 */ /* 0x000fea0003800000 */
.L_x_2561:
        /* <DEDUP_REMOVED lines=33> */
.L_x_2564:
[----:B------:R-:W-:Y:S05]  /*35b0*/  BSYNC B0 ;  /* 0x0000000000007941 */ /* 0x000fea0003800000 */
.L_x_2563:
        /* <DEDUP_REMOVED lines=33> */
.L_x_2566:
[----:B------:R-:W-:Y:S05]  /*37d0*/  BSYNC B0 ;  /* 0x0000000000007941 */ /* 0x000fea0003800000 */
.L_x_2565:
        /* <DEDUP_REMOVED lines=33> */
.L_x_2568:
[----:B------:R-:W-:Y:S05]  /*39f0*/  BSYNC B0 ;  /* 0x0000000000007941 */ /* 0x000fea0003800000 */
.L_x_2567:
        /* <DEDUP_REMOVED lines=33> */
.L_x_2570:
[----:B------:R-:W-:Y:S05]  /*3c10*/  BSYNC B0 ;  /* 0x0000000000007941 */ /* 0x000fea0003800000 */
.L_x_2569:
        /* <DEDUP_REMOVED lines=33> */
.L_x_2572:
[----:B------:R-:W-:Y:S05]  /*3e30*/  BSYNC B0 ;  /* 0x0000000000007941 */ /* 0x000fea0003800000 */
.L_x_2571:
[----:B------:R-:W-:Y:S01]  /*3e40*/  BAR.SYNC.DEFER_BLOCKING 0x0 ;  /* 0x0000000000007b1d */ /* 0x000fe20000010000 */
[----:B------:R-:W-:Y:S01]  /*3e50*/  ISETP.GE.AND P1, PT, R20, R123, PT ;  /* 0x0000007b1400720c */ /* 0x000fe20003f26270 */
[----:B------:R-:W-:-:S12]  /*3e60*/  CS2R R130, SRZ ;  /* 0x0000000000827805 */ /* 0x000fd8000001ff00 */
[----:B------:R-:W2:Y:S01]  /*3e70*/  @!P1 LDG.E R130, [R18.64+-0xd00] ;  /* 0xfff3000412829981 */ /* 0x000ea2000c1e1900 */
[-C--:B------:R-:W-:Y:S01]  /*3e80*/  ISETP.GE.AND P1, PT, R21, R123.reuse, PT ;  /* 0x0000007b1500720c */ /* 0x080fe20003f26270 */
[----:B------:R-:W-:Y:S01]  /*3e90*/  CS2R R132, SRZ ;  /* 0x0000000000847805 */ /* 0x000fe2000001ff00 */
[-C--:B------:R-:W-:Y:S01]  /*3ea0*/  ISETP.GE.AND P2, PT, R122, R123.reuse, PT ;  /* 0x0000007b7a00720c */ /* 0x080fe20003f46270 */
[----:B------:R-:W-:Y:S01]  /*3eb0*/  HFMA2.MMA R125, -RZ, RZ, 0, 0 ;  /* 0x00000000ff7d7435 */ /* 0x000fe200000001ff */
[-C--:B------:R-:W-:Y:S01]  /*3ec0*/  ISETP.GE.AND P3, PT, R121, R123.reuse, PT ;  /* 0x0000007b7900720c */ /* 0x080fe20003f66270 */
[----:B------:R-:W-:Y:S01]  /*3ed0*/  CS2R R128, SRZ ;  /* 0x0000000000807805 */ /* 0x000fe2000001ff00 */
[-C--:B------:R-:W-:Y:S01]  /*3ee0*/  ISETP.GE.AND P4, PT, R120, R123.reuse, PT ;  /* 0x0000007b7800720c */ /* 0x080fe20003f86270 */
[----:B------:R-:W-:Y:S01]  /*3ef0*/  CS2R R126, SRZ ;  /* 0x00000000007e7805 */ /* 0x000fe2000001ff00 */
[-C--:B------:R-:W-:Y:S01]  /*3f00*/  ISETP.GE.AND P5, PT, R119, R123.reuse, PT ;  /* 0x0000007b7700720c */ /* 0x080fe20003fa6270 */
[----:B------:R-:W3:Y:S01]  /*3f10*/  @!P0 LDG.E R124, [R16.64] ;  /* 0x00000004107c8981 */ /* 0x000ee2000c1e1900 */
[-C--:B------:R-:W-:Y:S01]  /*3f20*/  ISETP.GE.AND P6, PT, R118, R123.reuse, PT ;  /* 0x0000007b7600720c */ /* 0x080fe20003fc6270 */
[----:B------:R-:W-:Y:S01]  /*3f30*/  CS2R R134, SRZ ;  /* 0x0000000000867805 */ /* 0x000fe2000001ff00 */
[----:B------:R-:W-:Y:S01]  /*3f40*/  CS2R R136, SRZ ;  /* 0x0000000000887805 */ /* 0x000fe2000001ff00 */
[----:B------:R-:W4:Y:S01]  /*3f50*/  @!P1 LDG.E R131, [R18.64+-0xc80] ;  /* 0xfff3800412839981 */ /* 0x000f22000c1e1900 */
[----:B------:R-:W-:Y:S01]  /*3f60*/  ISETP.GE.AND P1, PT, R22, R123, PT ;  /* 0x0000007b1600720c */ /* 0x000fe20003f26270 */
[----:B------:R-:W-:-:S02]  /*3f70*/  CS2R R138, SRZ ;  /* 0x00000000008a7805 */ /* 0x000fc4000001ff00 */
[----:B------:R-:W5:Y:S04]  /*3f80*/  @!P2 LDG.E R129, [R18.64+-0xd80] ;  /* 0xfff280041281a981 */ /* 0x000f68000c1e1900 */
[----:B------:R-:W2:Y:S04]  /*3f90*/  @!P3 LDG.E R128, [R18.64+-0xe00] ;  /* 0xfff200041280b981 */ /* 0x000ea8000c1e1900 */
[----:B------:R-:W2:Y:S04]  /*3fa0*/  @!P4 LDG.E R127, [R18.64+-0xe80] ;  /* 0xfff18004127fc981 */ /* 0x000ea8000c1e1900 */
[----:B------:R-:W2:Y:S01]  /*3fb0*/  @!P1 LDG.E R132, [R18.64+-0xc00] ;  /* 0xfff4000412849981 */ /* 0x000ea2000c1e1900 */
[----:B------:R-:W-:-:S02]  /*3fc0*/  ISETP.GE.AND P1, PT, R23, R123, PT ;  /* 0x0000007b1700720c */ /* 0x000fc40003f26270 */
[-C--:B------:R-:W-:Y:S01]  /*3fd0*/  ISETP.GE.AND P2, PT, R113, R123.reuse, PT ;  /* 0x0000007b7100720c */ /* 0x080fe20003f46270 */
[----:B------:R-:W2:Y:S01]  /*3fe0*/  @!P5 LDG.E R126, [R18.64+-0xf00] ;  /* 0xfff10004127ed981 */ /* 0x000ea2000c1e1900 */
[-C--:B------:R-:W-:Y:S02]  /*3ff0*/  ISETP.GE.AND P3, PT, R114, R123.reuse, PT ;  /* 0x0000007b7200720c */ /* 0x080fe40003f66270 */
[-C--:B------:R-:W-:Y:S01]  /*4000*/  ISETP.GE.AND P4, PT, R115, R123.reuse, PT ;  /* 0x0000007b7300720c */ /* 0x080fe20003f86270 */
[----:B------:R-:W2:Y:S01]  /*4010*/  @!P6 LDG.E R125, [R18.64+-0xf80] ;  /* 0xfff08004127de981 */ /* 0x000ea2000c1e1900 */
[----:B------:R-:W-:-:S05]  /*4020*/  ISETP.GE.AND P5, PT, R116, R123, PT ;  /* 0x0000007b7400720c */ /* 0x000fca0003fa6270 */
[----:B------:R-:W4:Y:S01]  /*4030*/  @!P1 LDG.E R133, [R18.64+-0xb80] ;  /* 0xfff4800412859981 */ /* 0x000f22000c1e1900 */
[-C--:B------:R-:W-:Y:S02]  /*4040*/  ISETP.GE.AND P1, PT, R112, R123.reuse, PT ;  /* 0x0000007b7000720c */ /* 0x080fe40003f26270 */
[-C--:B------:R-:W-:Y:S01]  /*4050*/  ISETP.GE.AND P6, PT, R117, R123.reuse, PT ;  /* 0x0000007b7500720c */ /* 0x080fe20003fc6270 */
[----:B------:R-:W4:Y:S04]  /*4060*/  @!P2 LDG.E R135, [R18.64+-0xa80] ;  /* 0xfff580041287a981 */ /* 0x000f28000c1e1900 */
[----:B------:R-:W4:Y:S04]  /*4070*/  @!P3 LDG.E R136, [R18.64+-0xa00] ;  /* 0xfff600041288b981 */ /* 0x000f28000c1e1900 */
[----:B------:R-:W4:Y:S04]  /*4080*/  @!P4 LDG.E R137, [R18.64+-0x980] ;  /* 0xfff680041289c981 */ /* 0x000f28000c1e1900 */
[----:B------:R-:W4:Y:S04]  /*4090*/  @!P1 LDG.E R134, [R18.64+-0xb00] ;  /* 0xfff5000412869981 */ /* 0x000f28000c1e1900 */
[----:B------:R-:W4:Y:S04]  /*40a0*/  @!P5 LDG.E R138, [R18.64+-0x900] ;  /* 0xfff70004128ad981 */ /* 0x000f28000c1e1900 */
[----:B------:R-:W4:Y:S01]  /*40b0*/  @!P6 LDG.E R139, [R18.64+-0x880] ;  /* 0xfff78004128be981 */ /* 0x000f22000c1e1900 */
[----:B------:R-:W-:Y:S01]  /*40c0*/  P2R R142, PR, RZ, 0x2 ;  /* 0x00000002ff8e7803 */ /* 0x000fe20000000000 */
[----:B------:R-:W-:Y:S01]  /*40d0*/  CS2R R140, SRZ ;  /* 0x00000000008c7805 */ /* 0x000fe2000001ff00 */
[----:B------:R-:W-:Y:S01]  /*40e0*/  ISETP.GE.AND P1, PT, R118, R123, PT ;  /* 0x0000007b7600720c */ /* 0x000fe20003f26270 */
[----:B------:R-:W-:Y:S01]  /*40f0*/  CS2R R144, SRZ ;  /* 0x0000000000907805 */ /* 0x000fe2000001ff00 */
[----:B------:R-:W-:Y:S01]  /*4100*/  HFMA2.MMA R154, -RZ, RZ, 0, 0 ;  /* 0x00000000ff9a7435 */ /* 0x000fe200000001ff */
[----:B------:R-:W-:Y:S01]  /*4110*/  CS2R R152, SRZ ;  /* 0x0000000000987805 */ /* 0x000fe2000001ff00 */
[----:B------:R-:W-:Y:S01]  /*4120*/  MOV R147, RZ ;  /* 0x000000ff00937202 */ /* 0x000fe20000000f00 */
[----:B---3--:R-:W-:Y:S04]  /*4130*/  STS [R57.X4], R124 ;  /* 0x0000007c39007388 */ /* 0x008fe80000004800 */
[----:B--2---:R-:W-:Y:S04]  /*4140*/  STS [R56.X4+0x80], R125 ;  /* 0x0000807d38007388 */ /* 0x004fe80000004800 */
[----:B------:R-:W-:Y:S04]  /*4150*/  STS [R55.X4+0x100], R126 ;  /* 0x0001007e37007388 */ /* 0x000fe80000004800 */
[----:B------:R-:W-:Y:S04]  /*4160*/  STS [R54.X4+0x180], R127 ;  /* 0x0001807f36007388 */ /* 0x000fe80000004800 */
[----:B------:R-:W-:Y:S04]  /*4170*/  STS [R53.X4+0x200], R128 ;  /* 0x0002008035007388 */ /* 0x000fe80000004800 */
[----:B-----5:R-:W-:Y:S04]  /*4180*/  STS [R52.X4+0x280], R129 ;  /* 0x0002808134007388 */ /* 0x020fe80000004800 */
[----:B------:R-:W-:Y:S04]  /*4190*/  STS [R51.X4+0x300], R130 ;  /* 0x0003008233007388 */ /* 0x000fe80000004800 */
[----:B----4-:R-:W-:Y:S04]  /*41a0*/  STS [R50.X4+0x380], R131 ;  /* 0x0003808332007388 */ /* 0x010fe80000004800 */
        /* <DEDUP_REMOVED lines=13> */
[----:B------:R-:W4:Y:S04]  /*4280*/  LDS R135, [R39.X4+0x10] ;  /* 0x0000100027877984 */ /* 0x000f280000004800 */
[----:B------:R-:W2:Y:S04]  /*4290*/  LDS R134, [R39.X4+0x14] ;  /* 0x0000140027867984 */ /* 0x000ea80000004800 */
[----:B------:R-:W0:Y:S04]  /*42a0*/  LDS R133, [R39.X4+0x18] ;  /* 0x0000180027857984 */ /* 0x000e280000004800 */
[----:B------:R-:W2:Y:S04]  /*42b0*/  LDS R132, [R39.X4+0x1c] ;  /* 0x00001c0027847984 */ /* 0x000ea80000004800 */
[----:B------:R-:W-:Y:S04]  /*42c0*/  LDS R131, [R39.X4+0x20] ;  /* 0x0000200027837984 */ /* 0x000fe80000004800 */
[----:B------:R-:W-:Y:S04]  /*42d0*/  LDS R130, [R39.X4+0x24] ;  /* 0x0000240027827984 */ /* 0x000fe80000004800 */
[----:B------:R-:W-:Y:S04]  /*42e0*/  LDS R129, [R39.X4+0x28] ;  /* 0x0000280027817984 */ /* 0x000fe80000004800 */
[----:B------:R-:W2:Y:S04]  /*42f0*/  LDS R128, [R39.X4+0x2c] ;  /* 0x00002c0027807984 */ /* 0x000ea80000004800 */
[----:B------:R-:W2:Y:S04]  /*4300*/  LDS R127, [R39.X4+0x30] ;  /* 0x00003000277f7984 */ /* 0x000ea80000004800 */
[----:B------:R-:W2:Y:S04]  /*4310*/  LDS R126, [R39.X4+0x34] ;  /* 0x00003400277e7984 */ /* 0x000ea80000004800 */
[----:B------:R-:W-:Y:S04]  /*4320*/  LDS R125, [R39.X4+0x38] ;  /* 0x00003800277d7984 */ /* 0x000fe80000004800 */
[----:B------:R-:W2:Y:S04]  /*4330*/  LDS R124, [R39.X4+0x3c] ;  /* 0x00003c00277c7984 */ /* 0x000ea80000004800 */
[----:B------:R-:W-:Y:S01]  /*4340*/  BAR.SYNC.DEFER_BLOCKING 0x0 ;  /* 0x0000000000007b1d */ /* 0x000fe20000010000 */
[----:B0-----:R-:W-:Y:S01]  /*4350*/  CS2R R136, SRZ ;  /* 0x0000000000887805 */ /* 0x001fe2000001ff00 */
[----:B-1----:R-:W-:-:S04]  /*4360*/  CS2R R138, SRZ ;  /* 0x00000000008a7805 */ /* 0x002fc8000001ff00 */
[----:B------:R0:W5:Y:S01]  /*4370*/  @!P0 LDG.E R140, [R4.64] ;  /* 0x00000004048c8981 */ /* 0x000162000c1e1900 */
[----:B------:R-:W-:-:S03]  /*4380*/  ISETP.GE.AND P0, PT, R120, R123, PT ;  /* 0x0000007b7800720c */ /* 0x000fc60003f06270 */
[----:B------:R1:W5:Y:S01]  /*4390*/  @!P1 LDG.E R137, [R6.64+-0xf80] ;  /* 0xfff0800406899981 */ /* 0x000362000c1e1900 */
[----:B------:R-:W-:-:S03]  /*43a0*/  ISETP.GE.AND P1, PT, R119, R123, PT ;  /* 0x0000007b7700720c */ /* 0x000fc60003f26270 */
[----:B------:R1:W5:Y:S04]  /*43b0*/  @!P2 LDG.E R145, [R6.64+-0xa80] ;  /* 0xfff580040691a981 */ /* 0x000368000c1e1900 */
[----:B------:R1:W5:Y:S04]  /*43c0*/  @!P3 LDG.E R152, [R6.64+-0xa00] ;  /* 0xfff600040698b981 */ /* 0x000368000c1e1900 */
[----:B------:R1:W5:Y:S01]  /*43d0*/  @!P0 LDG.E R139, [R6.64+-0xe80] ;  /* 0xfff18004068b8981 */ /* 0x000362000c1e1900 */
[----:B------:R-:W-:-:S03]  /*43e0*/  ISETP.GE.AND P0, PT, R122, R123, PT ;  /* 0x0000007b7a00720c */ /* 0x000fc60003f06270 */
[----:B------:R1:W5:Y:S01]  /*43f0*/  @!P1 LDG.E R136, [R6.64+-0xf00] ;  /* 0xfff1000406889981 */ /* 0x000362000c1e1900 */
[-C--:B------:R-:W-:Y:S01]  /*4400*/  ISETP.GE.AND P1, PT, R121, R123.reuse, PT ;  /* 0x0000007b7900720c */ /* 0x080fe20003f26270 */
[----:B0-----:R-:W-:Y:S02]  /*4410*/  CS2R R4, SRZ ;  /* 0x0000000000047805 */ /* 0x001fe4000001ff00 */
[----:B------:R1:W5:Y:S04]  /*4420*/  @!P4 LDG.E R147, [R6.64+-0x980] ;  /* 0xfff680040693c981 */ /* 0x000368000c1e1900 */
[----:B------:R1:W5:Y:S04]  /*4430*/  @!P5 LDG.E R154, [R6.64+-0x900] ;  /* 0xfff70004069ad981 */ /* 0x000368000c1e1900 */
[----:B------:R1:W5:Y:S01]  /*4440*/  @!P0 LDG.E R141, [R6.64+-0xd80] ;  /* 0xfff28004068d8981 */ /* 0x000362000c1e1900 */
[----:B------:R-:W-:-:S03]  /*4450*/  ISETP.GE.AND P0, PT, R21, R123, PT ;  /* 0x0000007b1500720c */ /* 0x000fc60003f06270 */
[----:B------:R1:W5:Y:S01]  /*4460*/  @!P1 LDG.E R138, [R6.64+-0xe00] ;  /* 0xfff20004068a9981 */ /* 0x000362000c1e1900 */
[----:B------:R-:W-:-:S03]  /*4470*/  ISETP.GE.AND P1, PT, R20, R123, PT ;  /* 0x0000007b1400720c */ /* 0x000fc60003f26270 */
[----:B------:R1:W5:Y:S06]  /*4480*/  @!P6 LDG.E R153, [R6.64+-0x880] ;  /* 0xfff780040699e981 */ /* 0x00036c000c1e1900 */
[----:B------:R1:W5:Y:S01]  /*4490*/  @!P0 LDG.E R5, [R6.64+-0xc80] ;  /* 0xfff3800406058981 */ /* 0x000362000c1e1900 */
[----:B------:R-:W-:-:S03]  /*44a0*/  ISETP.GE.AND P0, PT, R23, R123, PT ;  /* 0x0000007b1700720c */ /* 0x000fc60003f06270 */
[----:B------:R1:W5:Y:S01]  /*44b0*/  @!P1 LDG.E R4, [R6.64+-0xd00] ;  /* 0xfff3000406049981 */ /* 0x000362000c1e1900 */
[----:B------:R-:W-:Y:S02]  /*44c0*/  ISETP.NE.AND P1, PT, R142, RZ, PT ;  /* 0x000000ff8e00720c */ /* 0x000fe40003f25270 */
[----:B------:R-:W-:-:S07]  /*44d0*/  CS2R R142, SRZ ;  /* 0x00000000008e7805 */ /* 0x000fce000001ff00 */
[----:B------:R1:W5:Y:S01]  /*44e0*/  @!P0 LDG.E R143, [R6.64+-0xb80] ;  /* 0xfff48004068f8981 */ /* 0x000362000c1e1900 */
[----:B------:R-:W-:-:S03]  /*44f0*/  ISETP.GE.AND P0, PT, R22, R123, PT ;  /* 0x0000007b1600720c */ /* 0x000fc60003f06270 */
[----:B------:R1:W5:Y:S10]  /*4500*/  @!P1 LDG.E R144, [R6.64+-0xb00] ;  /* 0xfff5000406909981 */ /* 0x000374000c1e1900 */
[----:B------:R1:W5:Y:S01]  /*4510*/  @!P0 LDG.E R142, [R6.64+-0xc00] ;  /* 0xfff40004068e8981 */ /* 0x000362000c1e1900 */
[----:B--2---:R-:W-:-:S02]  /*4520*/  FMUL.FTZ R151, R19, -1.4426950216293334961 ;  /* 0xbfb8aa3b13977820 */ /* 0x004fc40000410000 */
[----:B------:R-:W-:-:S04]  /*4530*/  FMUL.FTZ R146, R16, -1.4426950216293334961 ;  /* 0xbfb8aa3b10927820 */ /* 0x000fc80000410000 */
[----:B------:R-:W0:Y:S01]  /*4540*/  MUFU.EX2 R151, R151 ;  /* 0x0000009700977308 */ /* 0x000e220000000800 */
[----:B---3--:R-:W-:Y:S02]  /*4550*/  FMUL.FTZ R156, R17, -1.4426950216293334961 ;  /* 0xbfb8aa3b119c7820 */ /* 0x008fe40000410000 */
[----:B----4-:R-:W-:Y:S02]  /*4560*/  FMUL.FTZ R157, R135, -1.4426950216293334961 ;  /* 0xbfb8aa3b879d7820 */ /* 0x010fe40000410000 */
[----:B-1----:R-:W-:-:S03]  /*4570*/  FMUL.FTZ R6, R134, -1.4426950216293334961 ;  /* 0xbfb8aa3b86067820 */ /* 0x002fc60000410000 */
[----:B------:R-:W1:Y:S01]  /*4580*/  MUFU.EX2 R146, R146 ;  /* 0x0000009200927308 */ /* 0x000e620000000800 */
[----:B------:R-:W-:-:S07]  /*4590*/  FMUL.FTZ R155, R18, -1.4426950216293334961 ;  /* 0xbfb8aa3b129b7820 */ /* 0x000fce0000410000 */
[----:B------:R-:W2:Y:S01]  /*45a0*/  MUFU.EX2 R156, R156 ;  /* 0x0000009c009c7308 */ /* 0x000ea20000000800 */
[----:B------:R-:W-:-:S07]  /*45b0*/  FMUL.FTZ R7, R133, -1.4426950216293334961 ;  /* 0xbfb8aa3b85077820 */ /* 0x000fce0000410000 */
[----:B------:R-:W-:Y:S01]  /*45c0*/  MUFU.EX2 R157, R157 ;  /* 0x0000009d009d7308 */ /* 0x000fe20000000800 */
[----:B------:R-:W-:-:S07]  /*45d0*/  FMUL.FTZ R160, R132, -1.4426950216293334961 ;  /* 0xbfb8aa3b84a07820 */ /* 0x000fce0000410000 */
[----:B------:R3:W-:Y:S02]  /*45e0*/  MUFU.EX2 R158, R6 ;  /* 0x00000006009e7308 */ /* 0x0007e40000000800 */
[----:B---3--:R-:W-:-:S06]  /*45f0*/  FMUL.FTZ R6, R128, -1.4426950216293334961 ;  /* 0xbfb8aa3b80067820 */ /* 0x008fcc0000410000 */
[----:B------:R-:W3:Y:S08]  /*4600*/  MUFU.EX2 R155, R155 ;  /* 0x0000009b009b7308 */ /* 0x000ef00000000800 */
[----:B------:R0:W-:Y:S02]  /*4610*/  MUFU.EX2 R164, R6 ;  /* 0x0000000600a47308 */ /* 0x0001e40000000800 */
[----:B0-----:R-:W-:-:S06]  /*4620*/  FADD.FTZ R6, R151, 1 ;  /* 0x3f80000097067421 */ /* 0x001fcc0000010000 */
[----:B------:R1:W-:Y:S01]  /*4630*/  MUFU.EX2 R159, R7 ;  /* 0x00000007009f7308 */ /* 0x0003e20000000800 */
[----:B------:R-:W-:-:S07]  /*4640*/  FMUL.FTZ R163, R129, -1.4426950216293334961 ;  /* 0xbfb8aa3b81a37820 */ /* 0x000fce0000410000 */
[----:B------:R-:W-:Y:S01]  /*4650*/  MUFU.RCP R6, R6 ;  /* 0x0000000600067308 */ /* 0x000fe20000001000 */
[----:B-1----:R-:W-:Y:S02]  /*4660*/  FADD.FTZ R7, R146, 1 ;  /* 0x3f80000092077421 */ /* 0x002fe40000010000 */
[----:B--2---:R-:W-:-:S05]  /*4670*/  FADD.FTZ R146, R156, 1 ;  /* 0x3f8000009c927421 */ /* 0x004fca0000010000 */
[----:B------:R-:W-:Y:S01]  /*4680*/  MUFU.EX2 R160, R160 ;  /* 0x000000a000a07308 */ /* 0x000fe20000000800 */
[----:B------:R-:W-:Y:S02]  /*4690*/  FMUL.FTZ R165, R127, -1.4426950216293334961 ;  /* 0xbfb8aa3b7fa57820 */ /* 0x000fe40000410000 */
[----:B---3--:R-:W-:-:S05]  /*46a0*/  FADD.FTZ R151, R155, 1 ;  /* 0x3f8000009b977421 */ /* 0x008fca0000010000 */
[----:B------:R-:W-:Y:S01]  /*46b0*/  MUFU.RCP R7, R7 ;  /* 0x0000000700077308 */ /* 0x000fe20000001000 */
[----:B------:R-:W-:-:S07]  /*46c0*/  FMUL.FTZ R161, R131, -1.4426950216293334961 ;  /* 0xbfb8aa3b83a17820 */ /* 0x000fce0000410000 */
[----:B------:R-:W-:Y:S01]  /*46d0*/  MUFU.RCP R146, R146 ;  /* 0x0000009200927308 */ /* 0x000fe20000001000 */
[----:B------:R-:W-:-:S07]  /*46e0*/  FMUL.FTZ R162, R130, -1.4426950216293334961 ;  /* 0xbfb8aa3b82a27820 */ /* 0x000fce0000410000 */
[----:B------:R-:W0:Y:S01]  /*46f0*/  MUFU.EX2 R163, R163 ;  /* 0x000000a300a37308 */ /* 0x000e220000000800 */
[----:B------:R-:W-:-:S07]  /*4700*/  FMUL.FTZ R166, R126, -1.4426950216293334961 ;  /* 0xbfb8aa3b7ea67820 */ /* 0x000fce0000410000 */
[----:B------:R-:W1:Y:S01]  /*4710*/  MUFU.EX2 R165, R165 ;  /* 0x000000a500a57308 */ /* 0x000e620000000800 */
[----:B------:R-:W-:-:S07]  /*4720*/  FMUL.FTZ R168, R124, -1.4426950216293334961 ;  /* 0xbfb8aa3b7ca87820 */ /* 0x000fce0000410000 */
[----:B------:R-:W-:Y:S01]  /*4730*/  MUFU.RCP R151, R151 ;  /* 0x0000009700977308 */ /* 0x000fe20000001000 */
[----:B0-----:R-:W-:-:S07]  /*4740*/  FADD.FTZ R156, R163, 1 ;  /* 0x3f800000a39c7421 */ /* 0x001fce0000010000 */
[----:B------:R-:W-:Y:S01]  /*4750*/  MUFU.EX2 R161, R161 ;  /* 0x000000a100a17308 */ /* 0x000fe20000000800 */
[----:B------:R-:W-:-:S07]  /*4760*/  FADD.FTZ R163, R164, 1 ;  /* 0x3f800000a4a37421 */ /* 0x000fce0000010000 */
[----:B------:R-:W-:Y:S01]  /*4770*/  MUFU.EX2 R162, R162 ;  /* 0x000000a200a27308 */ /* 0x000fe20000000800 */
[----:B-1----:R-:W-:-:S07]  /*4780*/  FADD.FTZ R164, R165, 1 ;  /* 0x3f800000a5a47421 */ /* 0x002fce0000010000 */
[----:B------:R-:W-:Y:S01]  /*4790*/  MUFU.EX2 R166, R166 ;  /* 0x000000a600a67308 */ /* 0x000fe20000000800 */
[----:B------:R-:W-:-:S07]  /*47a0*/  FMUL.FTZ R167, R125, -1.4426950216293334961 ;  /* 0xbfb8aa3b7da77820 */ /* 0x000fce0000410000 */
[----:B------:R0:W-:Y:S01]  /*47b0*/  MUFU.EX2 R175, R168 ;  /* 0x000000a800af7308 */ /* 0x0001e20000000800 */
        /* <DEDUP_REMOVED lines=16> */
[----:B------:R-:W-:-:S06]  /*48c0*/  NOP ;  /* 0x0000000000007918 */ /* 0x000fcc0000000000 */
[----:B------:R-:W4:Y:S04]  /*48d0*/  LDS R139, [R39.X4+0x4] ;  /* 0x00000400278b7984 */ /* 0x000f280000004800 */
[----:B------:R-:W5:Y:S04]  /*48e0*/  LDS R137, [R39.X4] ;  /* 0x0000000027897984 */ /* 0x000f680000004800 */
[----:B------:R-:W0:Y:S04]  /*48f0*/  LDS R141, [R39.X4+0x8] ;  /* 0x00000800278d7984 */ /* 0x000e280000004800 */
[----:B------:R-:W0:Y:S04]  /*4900*/  LDS R143, [R39.X4+0xc] ;  /* 0x00000c00278f7984 */ /* 0x000e280000004800 */
[----:B------:R-:W0:Y:S01]  /*4910*/  LDS R136, [R39.X4+0x10] ;  /* 0x0000100027887984 */ /* 0x000e220000004800 */
[----:B-1----:R-:W-:-:S03]  /*4920*/  FADD.FTZ R140, R157, 1 ;  /* 0x3f8000009d8c7421 */ /* 0x002fc60000010000 */
[----:B------:R-:W1:Y:S03]  /*4930*/  LDS R138, [R39.X4+0x18] ;  /* 0x00001800278a7984 */ /* 0x000e660000004800 */
[----:B------:R-:W0:Y:S01]  /*4940*/  MUFU.RCP R140, R140 ;  /* 0x0000008c008c7308 */ /* 0x000e220000001000 */
[----:B--2---:R-:W-:Y:S01]  /*4950*/  FADD.FTZ R152, R159, 1 ;  /* 0x3f8000009f987421 */ /* 0x004fe20000010000 */
[----:B------:R-:W2:Y:S01]  /*4960*/  LDS R145, [R39.X4+0x14] ;  /* 0x0000140027917984 */ /* 0x000ea20000004800 */
[----:B------:R-:W-:Y:S02]  /*4970*/  FADD.FTZ R4, -R6, 1 ;  /* 0x3f80000006047421 */ /* 0x000fe40000010100 */
[----:B------:R-:W-:Y:S01]  /*4980*/  FADD.FTZ R159, R160, 1 ;  /* 0x3f800000a09f7421 */ /* 0x000fe20000010000 */
[----:B------:R-:W-:Y:S01]  /*4990*/  LDS R155, [R39.X4+0x2c] ;  /* 0x00002c00279b7984 */ /* 0x000fe20000004800 */
[----:B---3--:R-:W-:-:S02]  /*49a0*/  FFMA.FTZ R153, R19, R4, 1 ;  /* 0x3f80000013997423 */ /* 0x008fc40000010004 */
[C---:B------:R-:W-:Y:S02]  /*49b0*/  FADD.FTZ R5, -R7.reuse, 1 ;  /* 0x3f80000007057421 */ /* 0x040fe40000010100 */
[----:B----4-:R-:W-:Y:S01]  /*49c0*/  FMUL.FTZ R147, R96, R139 ;  /* 0x0000008b60937220 */ /* 0x010fe20000410000 */
[----:B------:R-:W3:Y:S03]  /*49d0*/  MUFU.RCP R152, R152 ;  /* 0x0000009800987308 */ /* 0x000ee60000001000 */
[----:B------:R-:W-:Y:S02]  /*49e0*/  FMUL.FTZ R142, R6, R147 ;  /* 0x00000093068e7220 */ /* 0x000fe40000410000 */
[----:B-----5:R-:W-:Y:S01]  /*49f0*/  FMUL.FTZ R4, R94, R137 ;  /* 0x000000895e047220 */ /* 0x020fe20000410000 */
[----:B------:R-:W4:Y:S01]  /*4a00*/  LDS R147, [R39.X4+0x1c] ;  /* 0x00001c0027937984 */ /* 0x000f220000004800 */
[----:B0-----:R-:W-:Y:S01]  /*4a10*/  FMUL.FTZ R168, R142, R153 ;  /* 0x000000998ea87220 */ /* 0x001fe20000410000 */
[----:B------:R-:W0:Y:S01]  /*4a20*/  MUFU.RCP R159, R159 ;  /* 0x0000009f009f7308 */ /* 0x000e220000001000 */
[----:B------:R-:W-:Y:S01]  /*4a30*/  FFMA.FTZ R5, R16, R5, 1 ;  /* 0x3f80000010057423 */ /* 0x000fe20000010005 */
[----:B------:R-:W-:Y:S01]  /*4a40*/  LDS R153, [R39.X4+0x24] ;  /* 0x0000240027997984 */ /* 0x000fe20000004800 */
[----:B------:R-:W-:-:S02]  /*4a50*/  FMUL.FTZ R4, R7, R4 ;  /* 0x0000000407047220 */ /* 0x000fc40000410000 */
[----:B------:R-:W-:Y:S02]  /*4a60*/  FADD.FTZ R142, -R146, 1 ;  /* 0x3f800000928e7421 */ /* 0x000fe40000010100 */
[----:B------:R-:W-:Y:S02]  /*4a70*/  FADD.FTZ R144, -R140, 1 ;  /* 0x3f8000008c907421 */ /* 0x000fe40000010100 */
[----:B------:R-:W-:Y:S02]  /*4a80*/  FADD.FTZ R157, R158, 1 ;  /* 0x3f8000009e9d7421 */ /* 0x000fe40000010000 */
[----:B------:R-:W-:Y:S02]  /*4a90*/  FMUL.FTZ R4, R4, R5 ;  /* 0x0000000504047220 */ /* 0x000fe40000410000 */
[----:B------:R-:W-:Y:S02]  /*4aa0*/  FADD.FTZ R5, -R151, 1 ;  /* 0x3f80000097057421 */ /* 0x000fe40000010100 */
[----:B------:R-:W-:-:S02]  /*4ab0*/  FFMA.FTZ R160, R17, R142, 1 ;  /* 0x3f80000011a07423 */ /* 0x000fc4000001008e */
[----:B------:R-:W-:Y:S01]  /*4ac0*/  FFMA.FTZ R169, R135, R144, 1 ;  /* 0x3f80000087a97423 */ /* 0x000fe20000010090 */
[----:B------:R-:W5:Y:S01]  /*4ad0*/  LDS R142, [R39.X4+0x20] ;  /* 0x00002000278e7984 */ /* 0x000f620000004800 */
[----:B------:R-:W-:Y:S02]  /*4ae0*/  FMUL.FTZ R158, R98, R141 ;  /* 0x0000008d629e7220 */ /* 0x000fe40000410000 */
[----:B------:R-:W-:Y:S01]  /*4af0*/  FMUL.FTZ R165, R100, R143 ;  /* 0x0000008f64a57220 */ /* 0x000fe20000410000 */
[----:B------:R-:W1:Y:S01]  /*4b00*/  LDS R144, [R39.X4+0x28] ;  /* 0x0000280027907984 */ /* 0x000e620000004800 */
[----:B------:R0:W-:Y:S01]  /*4b10*/  MUFU.EX2 R173, R167 ;  /* 0x000000a700ad7308 */ /* 0x0001e20000000800 */
[----:B------:R-:W-:Y:S02]  /*4b20*/  FFMA.FTZ R5, R18, R5, 1 ;  /* 0x3f80000012057423 */ /* 0x000fe40000010005 */
[----:B------:R-:W-:Y:S02]  /*4b30*/  FMUL.FTZ R158, R151, R158 ;  /* 0x0000009e979e7220 */ /* 0x000fe40000410000 */
[----:B------:R-:W-:-:S02]  /*4b40*/  FMUL.FTZ R165, R146, R165 ;  /* 0x000000a592a57220 */ /* 0x000fc40000410000 */
[----:B------:R-:W-:Y:S02]  /*4b50*/  FADD.FTZ R154, R161, 1 ;  /* 0x3f800000a19a7421 */ /* 0x000fe40000010000 */
[----:B0-----:R-:W-:Y:S02]  /*4b60*/  FMUL.FTZ R167, R99, R136 ;  /* 0x0000008863a77220 */ /* 0x001fe40000410000 */
[----:B------:R-:W-:Y:S02]  /*4b70*/  FADD.FTZ R161, R162, 1 ;  /* 0x3f800000a2a17421 */ /* 0x000fe40000010000 */
[----:B------:R-:W-:Y:S02]  /*4b80*/  FMUL.FTZ R170, R158, R5 ;  /* 0x000000059eaa7220 */ /* 0x000fe40000410000 */
[----:B------:R-:W-:Y:S02]  /*4b90*/  FMUL.FTZ R172, R165, R160 ;  /* 0x000000a0a5ac7220 */ /* 0x000fe40000410000 */
[----:B------:R-:W-:Y:S01]  /*4ba0*/  FADD.FTZ R171, R166, 1 ;  /* 0x3f800000a6ab7421 */ /* 0x000fe20000010000 */
[----:B------:R-:W0:Y:S01]  /*4bb0*/  MUFU.RCP R157, R157 ;  /* 0x0000009d009d7308 */ /* 0x000e220000001000 */
[----:B------:R-:W-:Y:S01]  /*4bc0*/  FMUL.FTZ R162, R140, R167 ;  /* 0x000000a78ca27220 */ /* 0x000fe20000410000 */
[----:B------:R-:W-:Y:S01]  /*4bd0*/  LDS R160, [R39.X4+0x38] ;  /* 0x0000380027a07984 */ /* 0x000fe20000004800 */
[----:B---3--:R-:W-:-:S02]  /*4be0*/  FADD.FTZ R158, -R152, 1 ;  /* 0x3f800000989e7421 */ /* 0x008fc40000010100 */
[----:B------:R-:W-:Y:S02]  /*4bf0*/  FADD.FTZ R165, -R159, 1 ;  /* 0x3f8000009fa57421 */ /* 0x000fe40000010100 */
[----:B------:R-:W-:Y:S01]  /*4c00*/  FMUL.FTZ R174, R162, R169 ;  /* 0x000000a9a2ae7220 */ /* 0x000fe20000410000 */
[----:B------:R3:W-:Y:S01]  /*4c10*/  MUFU.RCP R167, R171 ;  /* 0x000000ab00a77308 */ /* 0x0007e20000001000 */
[----:B------:R-:W-:Y:S01]  /*4c20*/  FFMA.FTZ R178, R133, R158, 1 ;  /* 0x3f80000085b27423 */ /* 0x000fe2000001009e */
[----:B------:R-:W-:Y:S04]  /*4c30*/  LDS R162, [R39.X4+0x3c] ;  /* 0x00003c0027a27984 */ /* 0x000fe80000004800 */
[----:B------:R-:W5:Y:S01]  /*4c40*/  LDS R158, [R39.X4+0x30] ;  /* 0x00003000279e7984 */ /* 0x000f620000004800 */
[----:B---3--:R-:W-:-:S03]  /*4c50*/  FFMA.FTZ R171, R132, R165, 1 ;  /* 0x3f80000084ab7423 */ /* 0x008fc600000100a5 */
[----:B------:R-:W3:Y:S01]  /*4c60*/  LDS R165, [R39.X4+0x34] ;  /* 0x0000340027a57984 */ /* 0x000ee20000004800 */
[----:B------:R-:W3:Y:S01]  /*4c70*/  MUFU.RCP R161, R161 ;  /* 0x000000a100a17308 */ /* 0x000ee20000001000 */
[----:B-1----:R-:W-:-:S07]  /*4c80*/  FMUL.FTZ R169, R101, R138 ;  /* 0x0000008a65a97220 */ /* 0x002fce0000410000 */
[----:B------:R-:W1:Y:S01]  /*4c90*/  MUFU.RCP R163, R163 ;  /* 0x000000a300a37308 */ /* 0x000e620000001000 */
[----:B0-----:R-:W-:Y:S01]  /*4ca0*/  FADD.FTZ R5, -R157, 1 ;  /* 0x3f8000009d057421 */ /* 0x001fe20000010100 */
[----:B------:R-:W-:Y:S01]  /*4cb0*/  BAR.SYNC.DEFER_BLOCKING 0x0 ;  /* 0x0000000000007b1d */ /* 0x000fe20000010000 */
[----:B--2---:R-:W-:-:S05]  /*4cc0*/  FMUL.FTZ R176, R102, R145 ;  /* 0x0000009166b07220 */ /* 0x004fca0000410000 */
[----:B------:R-:W0:Y:S01]  /*4cd0*/  MUFU.RCP R156, R156 ;  /* 0x0000009c009c7308 */ /* 0x000e220000001000 */
[----:B------:R-:W-:Y:S02]  /*4ce0*/  FADD.FTZ R166, R173, 1 ;  /* 0x3f800000ada67421 */ /* 0x000fe40000010000 */
[----:B------:R-:W-:-:S05]  /*4cf0*/  FMUL.FTZ R169, R152, R169 ;  /* 0x000000a998a97220 */ /* 0x000fca0000410000 */
[----:B------:R-:W2:Y:S01]  /*4d00*/  MUFU.RCP R154, R154 ;  /* 0x0000009a009a7308 */ /* 0x000ea20000001000 */
[----:B------:R-:W-:Y:S02]  /*4d10*/  FADD.FTZ R177, R175, 1 ;  /* 0x3f800000afb17421 */ /* 0x000fe40000010000 */
[----:B------:R-:W-:Y:S02]  /*4d20*/  FFMA.FTZ R5, R134, R5, 1 ;  /* 0x3f80000086057423 */ /* 0x000fe40000010005 */
[----:B----4-:R-:W-:Y:S02]  /*4d30*/  FMUL.FTZ R180, R104, R147 ;  /* 0x0000009368b47220 */ /* 0x010fe40000410000 */
[----:B------:R-:W-:Y:S01]  /*4d40*/  FMUL.FTZ R176, R157, R176 ;  /* 0x000000b09db07220 */ /* 0x000fe20000410000 */
[----:B------:R-:W4:Y:S01]  /*4d50*/  MUFU.RCP R166, R166 ;  /* 0x000000a600a67308 */ /* 0x000f220000001000 */
[----:B------:R-:W-:Y:S02]  /*4d60*/  FMUL.FTZ R178, R169, R178 ;  /* 0x000000b2a9b27220 */ /* 0x000fe40000410000 */
[----:B------:R-:W-:-:S02]  /*4d70*/  FMUL.FTZ R180, R159, R180 ;  /* 0x000000b49fb47220 */ /* 0x000fc40000410000 */
[----:B------:R-:W-:-:S03]  /*4d80*/  FMUL.FTZ R176, R176, R5 ;  /* 0x00000005b0b07220 */ /* 0x000fc60000410000 */
[----:B------:R-:W4:Y:S01]  /*4d90*/  MUFU.RCP R169, R177 ;  /* 0x000000b100a97308 */ /* 0x000f220000001000 */
[----:B---3--:R-:W-:Y:S02]  /*4da0*/  FADD.FTZ R5, -R161, 1 ;  /* 0x3f800000a1057421 */ /* 0x008fe40000010100 */
[----:B-1----:R-:W-:Y:S02]  /*4db0*/  FADD.FTZ R173, -R163, 1 ;  /* 0x3f800000a3ad7421 */ /* 0x002fe40000010100 */
[----:B------:R-:W-:Y:S02]  /*4dc0*/  FMUL.FTZ R180, R180, R171 ;  /* 0x000000abb4b47220 */ /* 0x000fe40000410000 */
[----:B0-----:R-:W-:Y:S01]  /*4dd0*/  FADD.FTZ R184, -R156, 1 ;  /* 0x3f8000009cb87421 */ /* 0x001fe20000010100 */
[----:B------:R-:W0:Y:S01]  /*4de0*/  MUFU.RCP R164, R164 ;  /* 0x000000a400a47308 */ /* 0x000e220000001000 */
[----:B------:R-:W-:Y:S02]  /*4df0*/  FFMA.FTZ R171, R130, R5, 1 ;  /* 0x3f80000082ab7423 */ /* 0x000fe40000010005 */
[----:B------:R-:W-:-:S02]  /*4e00*/  FFMA.FTZ R175, R128, R173, 1 ;  /* 0x3f80000080af7423 */ /* 0x000fc400000100ad */
[----:B--2---:R-:W-:Y:S02]  /*4e10*/  FADD.FTZ R182, -R154, 1 ;  /* 0x3f8000009ab67421 */ /* 0x004fe40000010100 */
[----:B-----5:R-:W-:Y:S02]  /*4e20*/  FMUL.FTZ R5, R103, R142 ;  /* 0x0000008e67057220 */ /* 0x020fe40000410000 */
[----:B------:R-:W-:Y:S02]  /*4e30*/  FMUL.FTZ R173, R105, R144 ;  /* 0x0000009069ad7220 */ /* 0x000fe40000410000 */
[----:B------:R-:W-:Y:S02]  /*4e40*/  FFMA.FTZ R186, R129, R184, 1 ;  /* 0x3f80000081ba7423 */ /* 0x000fe400000100b8 */
[----:B------:R-:W-:Y:S02]  /*4e50*/  FFMA.FTZ R182, R131, R182, 1 ;  /* 0x3f80000083b67423 */ /* 0x000fe400000100b6 */
        /* <DEDUP_REMOVED lines=8> */
[----:B------:R-:W-:Y:S02]  /*4ee0*/  FADD.FTZ R5, -R167, 1 ;  /* 0x3f800000a7057421 */ /* 0x000fe40000010100 */
[----:B----4-:R-:W-:Y:S02]  /*4ef0*/  FADD.FTZ R192, -R166, 1 ;  /* 0x3f800000a6c07421 */ /* 0x010fe40000010100 */
[----:B------:R-:W-:Y:S02]  /*4f00*/  FADD.FTZ R173, -R169, 1 ;  /* 0x3f800000a9ad7421 */ /* 0x000fe40000010100 */
[----:B------:R-:W-:Y:S02]  /*4f10*/  FMUL.FTZ R184, R184, R171 ;  /* 0x000000abb8b87220 */ /* 0x000fe40000410000 */
[----:B------:R-:W-:-:S02]  /*4f20*/  FMUL.FTZ R188, R188, R175 ;  /* 0x000000afbcbc7220 */ /* 0x000fc40000410000 */
[----:B------:R-:W-:Y:S02]  /*4f30*/  FFMA.FTZ R171, R126, R5, 1 ;  /* 0x3f8000007eab7423 */ /* 0x000fe40000010005 */
[----:B------:R-:W-:Y:S02]  /*4f40*/  FFMA.FTZ R194, R125, R192, 1 ;  /* 0x3f8000007dc27423 */ /* 0x000fe400000100c0 */
[----:B------:R-:W-:Y:S02]  /*4f50*/  FFMA.FTZ R175, R124, R173, 1 ;  /* 0x3f8000007caf7423 */ /* 0x000fe400000100ad */
[----:B0-----:R-:W-:Y:S02]  /*4f60*/  FADD.FTZ R190, -R164, 1 ;  /* 0x3f800000a4be7421 */ /* 0x001fe40000010100 */
[----:B------:R-:W-:Y:S02]  /*4f70*/  FMUL.FTZ R5, R107, R158 ;  /* 0x0000009e6b057220 */ /* 0x000fe40000410000 */
[----:B------:R-:W-:-:S02]  /*4f80*/  FMUL.FTZ R192, R110, R165 ;  /* 0x000000a56ec07220 */ /* 0x000fc40000410000 */
[----:B------:R-:W-:Y:S02]  /*4f90*/  FMUL.FTZ R173, R109, R160 ;  /* 0x000000a06dad7220 */ /* 0x000fe40000410000 */
[----:B------:R-:W-:Y:S01]  /*4fa0*/  FMUL.FTZ R196, R111, R162 ;  /* 0x000000a26fc47220 */ /* 0x000fe20000410000 */
[----:B------:R-:W-:Y:S01]  /*4fb0*/  ISETP.NE.AND P1, PT, R69, RZ, PT ;  /* 0x000000ff4500720c */ /* 0x000fe20003f25270 */
[----:B------:R-:W-:Y:S02]  /*4fc0*/  FFMA.FTZ R190, R127, R190, 1 ;  /* 0x3f8000007fbe7423 */ /* 0x000fe400000100be */
        /* <DEDUP_REMOVED lines=58> */
[----:B0-----:R-:W-:Y:S01]  /*5370*/  ISETP.GE.AND P4, PT, R60, R203, PT ;  /* 0x000000cb3c00720c */ /* 0x001fe20003f86270 */
[----:B------:R-:W-:Y:S01]  /*5380*/  FMUL.FTZ R168, R16, R7 ;  /* 0x0000000710a87220 */ /* 0x000fe20000410000 */
[----:B------:R-:W-:Y:S01]  /*5390*/  IADD3 R16, P5, R60, R8, RZ ;  /* 0x000000083c107210 */ /* 0x000fe20007fbe0ff */
[----:B------:R-:W-:Y:S01]  /*53a0*/  FMUL.FTZ R146, R17, R146 ;  /* 0x0000009211927220 */ /* 0x000fe20000410000 */
[-C--:B------:R-:W-:Y:S01]  /*53b0*/  ISETP.GE.AND P3, PT, R119, R203.reuse, PT ;  /* 0x000000cb7700720c */ /* 0x080fe20003f66270 */
[----:B------:R-:W-:Y:S01]  /*53c0*/  FMUL.FTZ R170, R19, R6 ;  /* 0x0000000613aa7220 */ /* 0x000fe20000410000 */
[----:B------:R-:W-:Y:S01]  /*53d0*/  ISETP.GE.AND P0, PT, R120, R203, PT ;  /* 0x000000cb7800720c */ /* 0x000fe20003f06270 */
[----:B------:R-:W-:Y:S01]  /*53e0*/  FMUL.FTZ R151, R18, R151 ;  /* 0x0000009712977220 */ /* 0x000fe20000410000 */
[----:B------:R-:W-:Y:S02]  /*53f0*/  ISETP.GE.AND P2, PT, R121, R203, PT ;  /* 0x000000cb7900720c */ /* 0x000fe40003f46270 */
        /* <DEDUP_REMOVED lines=11> */
.L_x_2574:
[----:B------:R-:W-:Y:S05]  /*54b0*/  BSYNC B0 ;  /* 0x0000000000007941 */ /* 0x000fea0003800000 */
.L_x_2573:
        /* <DEDUP_REMOVED lines=9> */
[-C--:B------:R-:W-:Y:S01]  /*5550*/  ISETP.GE.AND P6, PT, R23, R203.reuse, PT ;  /* 0x000000cb1700720c */ /* 0x080fe20003fc6270 */
        /* <DEDUP_REMOVED lines=53> */
[----:B0-----:R-:W-:Y:S01]  /*58b0*/  LEA.HI.X R18, R60, c[0x0][0x274], R59, 0x2, P0 ;  /* 0x00009d003c127a11 */ /* 0x001fe200000f143b */
        /* <DEDUP_REMOVED lines=10> */
[----:B------:R-:W-:Y:S01]  /*5960*/  STS [R39.X4], R168 ;  /* 0x000000a827007388 */ /* 0x000fe20000004800 */
[----:B------:R-:W-:Y:S02]  /*5970*/  FMUL.FTZ R158, R127, R158 ;  /* 0x0000009e7f9e7220 */ /* 0x000fe40000410000 */
[----:B------:R-:W-:Y:S01]  /*5980*/  FMUL.FTZ R126, R126, R165 ;  /* 0x000000a57e7e7220 */ /* 0x000fe20000410000 */
[----:B------:R-:W-:Y:S01]  /*5990*/  STS [R39.X4+0x4], R170 ;  /* 0x000004aa27007388 */ /* 0x000fe20000004800 */
[----:B------:R-:W-:Y:S02]  /*59a0*/  FMUL.FTZ R160, R125, R160 ;  /* 0x000000a07da07220 */ /* 0x000fe40000410000 */
[----:B------:R-:W-:Y:S01]  /*59b0*/  FMUL.FTZ R124, R124, R162 ;  /* 0x000000a27c7c7220 */ /* 0x000fe20000410000 */
[----:B------:R0:W-:Y:S01]  /*59c0*/  STS [R39.X4+0x8], R4 ;  /* 0x0000080427007388 */ /* 0x0001e20000004800 */
[----:B------:R-:W-:-:S03]  /*59d0*/  IMAD R6, R72, c[0x0][0x210], RZ ;  /* 0x0000840048067a24 */ /* 0x000fc600078e02ff */
[----:B------:R-:W-:Y:S01]  /*59e0*/  STS [R39.X4+0xc], R146 ;  /* 0x00000c9227007388 */ /* 0x000fe20000004800 */
[C---:B------:R-:W-:Y:S02]  /*59f0*/  IMAD R19, R73.reuse, c[0x0][0x214], R6 ;  /* 0x0000850049137a24 */ /* 0x040fe400078e0206 */
[----:B------:R-:W-:Y:S01]  /*5a00*/  IMAD R6, R76, c[0x0][0x218], RZ ;  /* 0x000086004c067a24 */ /* 0x000fe200078e02ff */
[----:B------:R-:W-:Y:S01]  /*5a10*/  STS [R39.X4+0x10], R136 ;  /* 0x0000108827007388 */ /* 0x000fe20000004800 */
[----:B0-----:R-:W-:-:S03]  /*5a20*/  IMAD.WIDE.U32 R4, R73, c[0x0][0x210], RZ ;  /* 0x0000840049047a25 */ /* 0x001fc600078e00ff */
[----:B------:R-:W-:Y:S02]  /*5a30*/  STS [R39.X4+0x14], R134 ;  /* 0x0000148627007388 */ /* 0x000fe40000004800 */
[----:B------:R-:W-:Y:S02]  /*5a40*/  IADD3 R5, R5, R19, RZ ;  /* 0x0000001305057210 */ /* 0x000fe40007ffe0ff */
[----:B------:R-:W-:Y:S04]  /*5a50*/  STS [R39.X4+0x18], R138 ;  /* 0x0000188a27007388 */ /* 0x000fe80000004800 */
[----:B------:R-:W-:Y:S01]  /*5a60*/  STS [R39.X4+0x1c], R132 ;  /* 0x00001c8427007388 */ /* 0x000fe20000004800 */
[----:B------:R-:W-:-:S03]  /*5a70*/  IMAD.WIDE.U32 R4, R77, c[0x0][0x218], R4 ;  /* 0x000086004d047a25 */ /* 0x000fc600078e0004 */
        /* <DEDUP_REMOVED lines=51> */
.L_x_2577:
[----:B------:R-:W-:Y:S05]  /*5db0*/  BSYNC B0 ;  /* 0x0000000000007941 */ /* 0x000fea0003800000 */
.L_x_2576:
        /* <DEDUP_REMOVED lines=25> */
.L_x_2575:
[----:B-1----:R-:W-:Y:S01]  /*5f50*/  FFMA.FTZ R71, R38, R94, R71 ;  /* 0x0000005e26477223 */ /* 0x002fe20000010047 */
[----:B------:R-:W-:Y:S01]  /*5f60*/  MOV R4, c[0x0][0x16c] ;  /* 0x00005b0000047a02 */ /* 0x000fe20000000f00 */
[----:B------:R-:W-:Y:S01]  /*5f70*/  BAR.SYNC.DEFER_BLOCKING 0x0 ;  /* 0x0000000000007b1d */ /* 0x000fe20000010000 */
[----:B------:R-:W-:Y:S01]  /*5f80*/  HFMA2.MMA R130, -RZ, RZ, 0, 0 ;  /* 0x00000000ff827435 */ /* 0x000fe200000001ff */
[----:B------:R-:W-:Y:S01]  /*5f90*/  FFMA.FTZ R71, R37, R96, R71 ;  /* 0x0000006025477223 */ /* 0x000fe20000010047 */
[----:B------:R-:W-:Y:S01]  /*5fa0*/  ISETP.GE.AND P0, PT, R4, 0x1, PT ;  /* 0x000000010400780c */ /* 0x000fe20003f06270 */
[-C--:B------:R-:W-:Y:S01]  /*5fb0*/  FMUL.FTZ R146, R94, R75.reuse ;  /* 0x0000004b5e927220 */ /* 0x080fe20000410000 */
[----:B------:R-:W-:Y:S01]  /*5fc0*/  CS2R R128, SRZ ;  /* 0x0000000000807805 */ /* 0x000fe2000001ff00 */
[----:B------:R-:W-:Y:S01]  /*5fd0*/  FFMA.FTZ R71, R36, R98, R71 ;  /* 0x0000006224477223 */ /* 0x000fe20000010047 */
[----:B------:R-:W-:Y:S01]  /*5fe0*/  CS2R R126, SRZ ;  /* 0x00000000007e7805 */ /* 0x000fe2000001ff00 */
[-C--:B------:R-:W-:Y:S01]  /*5ff0*/  FMUL.FTZ R145, R96, R75.reuse ;  /* 0x0000004b60917220 */ /* 0x080fe20000410000 */
[----:B0-----:R-:W-:Y:S01]  /*6000*/  CS2R R124, SRZ ;  /* 0x00000000007c7805 */ /* 0x001fe2000001ff00 */
[----:B------:R-:W-:Y:S01]  /*6010*/  FFMA.FTZ R71, R35, R100, R71 ;  /* 0x0000006423477223 */ /* 0x000fe20000010047 */
[----:B------:R-:W-:Y:S01]  /*6020*/  CS2R R122, SRZ ;  /* 0x00000000007a7805 */ /* 0x000fe2000001ff00 */
[----:B------:R-:W-:Y:S01]  /*6030*/  FMUL.FTZ R144, R98, R75 ;  /* 0x0000004b62907220 */ /* 0x000fe20000410000 */
[----:B------:R-:W-:Y:S01]  /*6040*/  CS2R R120, SRZ ;  /* 0x0000000000787805 */ /* 0x000fe2000001ff00 */
[----:B------:R-:W-:Y:S01]  /*6050*/  FFMA.FTZ R71, R34, R99, R71 ;  /* 0x0000006322477223 */ /* 0x000fe20000010047 */
[----:B------:R-:W-:Y:S01]  /*6060*/  CS2R R118, SRZ ;  /* 0x0000000000767805 */ /* 0x000fe2000001ff00 */
[-C--:B------:R-:W-:Y:S01]  /*6070*/  FMUL.FTZ R143, R100, R75.reuse ;  /* 0x0000004b648f7220 */ /* 0x080fe20000410000 */
[----:B------:R-:W-:Y:S01]  /*6080*/  CS2R R116, SRZ ;  /* 0x0000000000747805 */ /* 0x000fe2000001ff00 */
[----:B------:R-:W-:Y:S01]  /*6090*/  FFMA.FTZ R71, R33, R102, R71 ;  /* 0x0000006621477223 */ /* 0x000fe20000010047 */
[----:B------:R-:W-:Y:S01]  /*60a0*/  CS2R R114, SRZ ;  /* 0x0000000000727805 */ /* 0x000fe2000001ff00 */
        /* <DEDUP_REMOVED lines=19> */
[-C--:B------:R-:W-:Y:S02]  /*61e0*/  FMUL.FTZ R132, R109, R75.reuse ;  /* 0x0000004b6d847220 */ /* 0x080fe40000410000 */
[----:B------:R-:W-:Y:S02]  /*61f0*/  FMUL.FTZ R131, R111, R75 ;  /* 0x0000004b6f837220 */ /* 0x000fe40000410000 */
[----:B------:R-:W-:Y:S01]  /*6200*/  FFMA.FTZ R71, R0, R111, R71 ;  /* 0x0000006f00477223 */ /* 0x000fe20000010047 */
[----:B------:R-:W-:Y:S05]  /*6210*/  @!P0 BRA `(.L_x_2578) ;  /* 0x0000242000008947 */ /* 0x000fea0003800000 */
[----:B------:R-:W-:Y:S01]  /*6220*/  IADD3 R112, R148, -0x1, RZ ;  /* 0xffffffff94707810 */ /* 0x000fe20007ffe0ff */
[----:B------:R-:W-:Y:S01]  /*6230*/  CS2R R128, SRZ ;  /* 0x0000000000807805 */ /* 0x000fe2000001ff00 */
[----:B------:R-:W-:Y:S01]  /*6240*/  MOV R113, RZ ;  /* 0x000000ff00717202 */ /* 0x000fe20000000f00 */
[----:B------:R-:W-:Y:S01]  /*6250*/  CS2R R126, SRZ ;  /* 0x00000000007e7805 */ /* 0x000fe2000001ff00 */
[----:B------:R-:W-:Y:S01]  /*6260*/  LEA.HI R4, R112, R112, RZ, 0x1 ;  /* 0x0000007070047211 */ /* 0x000fe200078f08ff */
[----:B------:R-:W-:Y:S01]  /*6270*/  CS2R R124, SRZ ;  /* 0x00000000007c7805 */ /* 0x000fe2000001ff00 */
[----:B------:R-:W-:Y:S01]  /*6280*/  CS2R R122, SRZ ;  /* 0x00000000007a7805 */ /* 0x000fe2000001ff00 */
[----:B------:R-:W-:Y:S01]  /*6290*/  CS2R R120, SRZ ;  /* 0x0000000000787805 */ /* 0x000fe2000001ff00 */
[----:B------:R-:W-:Y:S01]  /*62a0*/  LOP3.LUT R5, R4, 0xfffffe, RZ, 0xc0, !PT ;  /* 0x00fffffe04057812 */ /* 0x000fe200078ec0ff */
[----:B------:R-:W-:Y:S01]  /*62b0*/  CS2R R118, SRZ ;  /* 0x0000000000767805 */ /* 0x000fe2000001ff00 */
[----:B------:R-:W-:Y:S01]  /*62c0*/  CS2R R116, SRZ ;  /* 0x0000000000747805 */ /* 0x000fe2000001ff00 */
[----:B------:R-:W-:Y:S01]  /*62d0*/  CS2R R114, SRZ ;  /* 0x0000000000727805 */ /* 0x000fe2000001ff00 */
[----:B------:R-:W-:-:S02]  /*62e0*/  IADD3 R112, R112, -R5, RZ ;  /* 0x8000000570707210 */ /* 0x000fc40007ffe0ff */
.L_x_2594:
        /* <DEDUP_REMOVED lines=42> */
[----:B------:R-:W-:Y:S01]  /*6590*/  HFMA2.MMA R19, -RZ, RZ, 0, 0 ;  /* 0x00000000ff137435 */ /* 0x000fe200000001ff */
[----:B------:R-:W-:Y:S01]  /*65a0*/  @!P0 IMAD R5, R18, c[0x0][0x16c], R113 ;  /* 0x00005b0012058a24 */ /* 0x000fe200078e0271 */
[----:B------:R-:W-:-:S03]  /*65b0*/  MOV R18, 0x3f800000 ;  /* 0x3f80000000127802 */ /* 0x000fc60000000f00 */
        /* <DEDUP_REMOVED lines=28> */
[----:B------:R-:W-:-:S04]  /*6780*/  FMUL.FTZ R4, R34, R85 ;  /* 0x0000005522047220 */ /* 0x000fc80000410000 */
[----:B0-----:R-:W-:Y:S01]  /*6790*/  FFMA.FTZ R5, R23, R5, R4 ;  /* 0x0000000517057223 */ /* 0x001fe20000010004 */
[----:B------:R-:W0:Y:S01]  /*67a0*/  MUFU.EX2 R153, R153 ;  /* 0x0000009900997308 */ /* 0x000e220000000800 */
[----:B------:R-:W-:Y:S02]  /*67b0*/  FMUL.FTZ R4, R33, R84 ;  /* 0x0000005421047220 */ /* 0x000fe40000410000 */
[----:B------:R-:W-:Y:S02]  /*67c0*/  FMUL.FTZ R154, R162, R89 ;  /* 0x00000059a29a7220 */ /* 0x000fe40000410000 */
[----:B-1----:R-:W-:Y:S02]  /*67d0*/  FFMA.FTZ R4, R151, R5, R4 ;  /* 0x0000000597047223 */ /* 0x002fe40000010004 */
[----:B------:R-:W-:Y:S02]  /*67e0*/  FMUL.FTZ R5, R32, R87 ;  /* 0x0000005720057220 */ /* 0x000fe40000410000 */
        /* <DEDUP_REMOVED lines=8> */
[----:B0-----:R-:W-:Y:S01]  /*6870*/  FFMA.FTZ R155, R153, R155, R4 ;  /* 0x0000009b999b7223 */ /* 0x001fe20000010004 */
[----:B------:R-:W-:Y:S01]  /*6880*/  ISETP.NE.AND P0, PT, R69, 0x3f, PT ;  /* 0x0000003f4500780c */ /* 0x000fe20003f05270 */
[----:B------:R-:W-:-:S02]  /*6890*/  FMUL.FTZ R4, R22, R5 ;  /* 0x0000000516047220 */ /* 0x000fc40000410000 */
[----:B------:R-:W-:-:S03]  /*68a0*/  FMUL.FTZ R158, R162, R90 ;  /* 0x0000005aa29e7220 */ /* 0x000fc60000410000 */
[----:B------:R-:W0:Y:S01]  /*68b0*/  MUFU.EX2 R157, R157 ;  /* 0x0000009d009d7308 */ /* 0x000e220000000800 */
[----:B------:R-:W-:Y:S02]  /*68c0*/  FMUL.FTZ R4, R23, R4 ;  /* 0x0000000417047220 */ /* 0x000fe40000410000 */
[----:B------:R-:W-:Y:S02]  /*68d0*/  FMUL.FTZ R5, R30, R89 ;  /* 0x000000591e057220 */ /* 0x000fe40000410000 */
[----:B------:R-:W-:Y:S02]  /*68e0*/  FMUL.FTZ R161, R151, R4 ;  /* 0x0000000497a17220 */ /* 0x000fe40000410000 */
[----:B------:R-:W-:Y:S01]  /*68f0*/  FMUL.FTZ R160, R162, R93 ;  /* 0x0000005da2a07220 */ /* 0x000fe20000410000 */
[----:B------:R-:W4:Y:S01]  /*6900*/  MUFU.EX2 R158, R158 ;  /* 0x0000009e009e7308 */ /* 0x000f220000000800 */
[----:B-1----:R-:W-:Y:S01]  /*6910*/  FFMA.FTZ R155, R154, R155, R5 ;  /* 0x0000009b9a9b7223 */ /* 0x002fe20000010005 */
[----:B------:R1:W1:Y:S01]  /*6920*/  @P0 LDS R167, [R69.X4+0x1cd4] ;  /* 0x001cd40045a70984 */ /* 0x0002620000004800 */
[----:B------:R-:W-:-:S02]  /*6930*/  FMUL.FTZ R5, R29, R88 ;  /* 0x000000581d057220 */ /* 0x000fc40000410000 */
[----:B------:R-:W-:Y:S02]  /*6940*/  FMUL.FTZ R164, R152, R161 ;  /* 0x000000a198a47220 */ /* 0x000fe40000410000 */
[----:B--2---:R-:W-:Y:S02]  /*6950*/  FFMA.FTZ R5, R156, R155, R5 ;  /* 0x0000009b9c057223 */ /* 0x004fe40000010005 */
        /* <DEDUP_REMOVED lines=9> */
[----:B----4-:R-:W-:Y:S02]  /*69f0*/  FFMA.FTZ R164, R158, R4, R5 ;  /* 0x000000049ea47223 */ /* 0x010fe40000010005 */
[----:B------:R-:W-:Y:S02]  /*6a00*/  FMUL.FTZ R4, R156, R163 ;  /* 0x000000a39c047220 */ /* 0x000fe40000410000 */
[----:B------:R-:W-:Y:S01]  /*6a10*/  FMUL.FTZ R162, R162, R97 ;  /* 0x00000061a2a27220 */ /* 0x000fe20000410000 */
[----:B------:R-:W4:Y:S01]  /*6a20*/  MUFU.EX2 R161, R161 ;  /* 0x000000a100a17308 */ /* 0x000f220000000800 */
[----:B------:R-:W-:-:S02]  /*6a30*/  FMUL.FTZ R163, R157, R4 ;  /* 0x000000049da37220 */ /* 0x000fc40000410000 */
[----:B------:R-:W-:Y:S02]  /*6a40*/  FMUL.FTZ R5, R26, R93 ;  /* 0x0000005d1a057220 */ /* 0x000fe40000410000 */
[----:B------:R-:W-:-:S03]  /*6a50*/  FMUL.FTZ R163, R158, R163 ;  /* 0x000000a39ea37220 */ /* 0x000fc60000410000 */
[----:B------:R-:W1:Y:S01]  /*6a60*/  MUFU.EX2 R162, R162 ;  /* 0x000000a200a27308 */ /* 0x000e620000000800 */
[C---:B--2---:R-:W-:Y:S02]  /*6a70*/  FFMA.FTZ R5, R160.reuse, R164, R5 ;  /* 0x000000a4a0057223 */ /* 0x044fe40000010005 */
[----:B------:R-:W-:Y:S02]  /*6a80*/  FMUL.FTZ R4, R25, R92 ;  /* 0x0000005c19047220 */ /* 0x000fe40000410000 */
[----:B------:R-:W-:Y:S02]  /*6a90*/  FMUL.FTZ R164, R160, R163 ;  /* 0x000000a3a0a47220 */ /* 0x000fe40000410000 */
[C---:B0-----:R-:W-:Y:S02]  /*6aa0*/  FFMA.FTZ R5, R155.reuse, R5, R4 ;  /* 0x000000059b057223 */ /* 0x041fe40000010004 */
[----:B------:R-:W-:Y:S02]  /*6ab0*/  FMUL.FTZ R4, R24, R95 ;  /* 0x0000005f18047220 */ /* 0x000fe40000410000 */
[----:B------:R-:W-:-:S02]  /*6ac0*/  FMUL.FTZ R164, R155, R164 ;  /* 0x000000a49ba47220 */ /* 0x000fc40000410000 */
[C---:B----4-:R-:W-:Y:S02]  /*6ad0*/  FFMA.FTZ R4, R161.reuse, R5, R4 ;  /* 0x00000005a1047223 */ /* 0x050fe40000010004 */
[----:B------:R-:W-:Y:S02]  /*6ae0*/  FMUL.FTZ R5, R0, R97 ;  /* 0x0000006100057220 */ /* 0x000fe40000410000 */
[----:B------:R-:W-:Y:S02]  /*6af0*/  FMUL.FTZ R163, R161, R164 ;  /* 0x000000a4a1a37220 */ /* 0x000fe40000410000 */
[----:B-1----:R-:W-:Y:S02]  /*6b00*/  FFMA.FTZ R5, R162, R4, R5 ;  /* 0x00000004a2057223 */ /* 0x002fe40000010005 */
[----:B---3--:R-:W-:Y:S02]  /*6b10*/  FMUL.FTZ R7, R6, R7 ;  /* 0x0000000706077220 */ /* 0x008fe40000410000 */
[----:B------:R-:W-:Y:S01]  /*6b20*/  FMUL.FTZ R4, R162, R163 ;  /* 0x000000a3a2047220 */ /* 0x000fe20000410000 */
[----:B------:R-:W-:Y:S05]  /*6b30*/  @P0 BRA `(.L_x_2580) ;  /* 0x0000008000000947 */ /* 0x000fea0003800000 */
[----:B------:R-:W-:Y:S02]  /*6b40*/  ISETP.NE.AND P0, PT, R148, c[0x0][0x174], PT ;  /* 0x00005d0094007a0c */ /* 0x000fe40003f05270 */
[----:B------:R-:W-:-:S11]  /*6b50*/  MOV R167, 0x3f800000 ;  /* 0x3f80000000a77802 */ /* 0x000fd60000000f00 */
[----:B------:R-:W-:-:S04]  /*6b60*/  @P0 IADD3 R163, -R61, c[0x0][0x174], RZ ;  /* 0x00005d003da30a10 */ /* 0x000fc80007ffe1ff */
[----:B------:R-:W-:-:S04]  /*6b70*/  @P0 LEA.HI R6, R163, R163, RZ, 0x1 ;  /* 0x000000a3a3060211 */ /* 0x000fc800078f08ff */
[----:B------:R-:W-:-:S04]  /*6b80*/  @P0 LOP3.LUT R6, R6, 0xfffffe, RZ, 0xc0, !PT ;  /* 0x00fffffe06060812 */ /* 0x000fc800078ec0ff */
[----:B------:R-:W-:-:S04]  /*6b90*/  @P0 IADD3 R6, -R6, R163, RZ ;  /* 0x000000a306060210 */ /* 0x000fc80007ffe1ff */
[----:B------:R-:W-:-:S05]  /*6ba0*/  @P0 LEA R6, R6, R113, 0x8 ;  /* 0x0000007106060211 */ /* 0x000fca00078e40ff */
[----:B------:R0:W1:Y:S02]  /*6bb0*/  @P0 LDS R167, [R6.X4+0x14d0] ;  /* 0x0014d00006a70984 */ /* 0x0000640000004800 */
.L_x_2580:
[----:B------:R-:W-:Y:S05]  /*6bc0*/  BSYNC B0 ;  /* 0x0000000000007941 */ /* 0x000fea0003800000 */
.L_x_2579:
        /* <DEDUP_REMOVED lines=26> */
.L_x_2606:
        /* <DEDUP_REMOVED lines=24> */
.L_x_2607:
        /* <DEDUP_REMOVED lines=10> */
[----:B-1---5:R-:W-:Y:S05]  /*6f90*/  CALL.REL.NOINC `($__internal_106_$__cuda_sm70_shflsync_idx_p) ;  /* 0x00004a6000007944 */ /* 0x022fea0003c00000 */
.L_x_2585:
[----:B------:R-:W-:Y:S05]  /*6fa0*/  BRA.CONV ~URZ, `(.L_x_2586) ;  /* 0x000000637f007947 */ /* 0x000fea000b800000 */
[----:B0-----:R-:W-:Y:S01]  /*6fb0*/  HFMA2.MMA R198, -RZ, RZ, 0, 1.847743988037109375e-06 ;  /* 0x0000001fffc67435 */ /* 0x001fe200000001ff */
[----:B------:R-:W-:-:S02]  /*6fc0*/  MOV R197, R7 ;  /* 0x0000000700c57202 */ /* 0x000fc40000000f00 */
[----:B-1----:R-:W-:Y:S02]  /*6fd0*/  MOV R196, 0x1f ;  /* 0x0000001f00c47802 */ /* 0x002fe40000000f00 */
[----:B------:R-:W-:Y:S02]  /*6fe0*/  MOV R199, 0xffffffff ;  /* 0xffffffff00c77802 */ /* 0x000fe40000000f00 */
[----:B------:R-:W-:Y:S02]  /*6ff0*/  MOV R4, 0x7010 ;  /* 0x0000701000047802 */ /* 0x000fe40000000f00 */
[----:B-----5:R-:W-:Y:S05]  /*7000*/  CALL.REL.NOINC `($__internal_106_$__cuda_sm70_shflsync_idx_p) ;  /* 0x000049f000007944 */ /* 0x020fea0003c00000 */
.L_x_2586:
[----:B------:R-:W-:Y:S05]  /*7010*/  BRA.DIV ~URZ, `(.L_x_2587) ;  /* 0x000040227f007947 */ /* 0x000fea000b800000 */
[----:B------:R2:W3:Y:S04]  /*7020*/  SHFL.UP PT, R180, R181, 0x1, RZ ;  /* 0x04200000b5b47989 */ /* 0x0004e800000e00ff */
[----:B-----5:R-:W4:Y:S04]  /*7030*/  SHFL.IDX PT, R18, R18, RZ, 0x1f ;  /* 0x00001fff12127589 */ /* 0x020f2800000e0000 */
[----:B------:R2:W0:Y:S04]  /*7040*/  SHFL.IDX PT, R5, R19, RZ, 0x1f ;  /* 0x00001fff13057589 */ /* 0x00042800000e0000 */
[----:B------:R2:W1:Y:S02]  /*7050*/  SHFL.UP PT, R181, R7, 0x1, RZ ;  /* 0x0420000007b57989 */ /* 0x00046400000e00ff */
.L_x_2608:
[----:B--2---:R-:W2:Y:S01]  /*7060*/  LDS.64 R6, [R69.X16+0x10c0] ;  /* 0x0010c00045067984 */ /* 0x004ea2000000ca00 */
[----:B----4-:R-:W-:Y:S01]  /*7070*/  MOV R4, R18 ;  /* 0x0000001200047202 */ /* 0x010fe20000000f00 */
[----:B01-3--:R-:W-:-:S04]  /*7080*/  @P2 FFMA.FTZ R5, R5, R180, R181 ;  /* 0x000000b405052223 */ /* 0x00bfc800000100b5 */
[----:B------:R-:W-:Y:S02]  /*7090*/  @P2 FMUL.FTZ R4, R4, R180 ;  /* 0x000000b404042220 */ /* 0x000fe40000410000 */
[C---:B--2---:R-:W-:Y:S02]  /*70a0*/  FFMA.FTZ R7, R6.reuse, R5, R7 ;  /* 0x0000000506077223 */ /* 0x044fe40000010007 */
[----:B------:R-:W-:-:S05]  /*70b0*/  FMUL.FTZ R6, R6, R4 ;  /* 0x0000000406067220 */ /* 0x000fca0000410000 */
[----:B------:R0:W-:Y:S02]  /*70c0*/  STS.128 [R69.X16+0x10c0], R4 ;  /* 0x0010c00445007388 */ /* 0x0001e4000000cc00 */
.L_x_2582:
[----:B--2---:R-:W-:Y:S05]  /*70d0*/  BSYNC B0 ;  /* 0x0000000000007941 */ /* 0x004fea0003800000 */
.L_x_2581:
[----:B------:R-:W-:Y:S01]  /*70e0*/  WARPSYNC 0xffffffff ;  /* 0xffffffff00007948 */ /* 0x000fe20003800000 */
[----:B------:R-:W-:Y:S01]  /*70f0*/  BAR.SYNC.DEFER_BLOCKING 0x0 ;  /* 0x0000000000007b1d */ /* 0x000fe20000010000 */
[----:B01----:R-:W-:Y:S01]  /*7100*/  FMUL.FTZ R6, R162, R167 ;  /* 0x000000a7a2067220 */ /* 0x003fe20000410000 */
[----:B------:R-:W-:Y:S01]  /*7110*/  ISETP.GE.AND P0, PT, R148, c[0x0][0x174], PT ;  /* 0x00005d0094007a0c */ /* 0x000fe20003f06270 */
[----:B------:R-:W-:Y:S01]  /*7120*/  FFMA.FTZ R5, R162, R178, R179 ;  /* 0x000000b2a2057223 */ /* 0x000fe200000100b3 */
[----:B-----5:R-:W-:Y:S01]  /*7130*/  HFMA2.MMA R19, -RZ, RZ, 0, 0 ;  /* 0x00000000ff137435 */ /* 0x020fe200000001ff */
[----:B------:R-:W-:Y:S01]  /*7140*/  FMUL.FTZ R7, R38, R81 ;  /* 0x0000005126077220 */ /* 0x000fe20000410000 */
[----:B------:R-:W-:Y:S01]  /*7150*/  ISETP.NE.OR P0, PT, R149, RZ, P0 ;  /* 0x000000ff9500720c */ /* 0x000fe20000705670 */
[C---:B------:R-:W-:Y:S01]  /*7160*/  FMUL.FTZ R6, R161.reuse, R6 ;  /* 0x00000006a1067220 */ /* 0x040fe20000410000 */
[----:B------:R-:W-:Y:S01]  /*7170*/  MOV R18, 0x3f800000 ;  /* 0x3f80000000127802 */ /* 0x000fe20000000f00 */
[----:B------:R-:W-:Y:S01]  /*7180*/  FFMA.FTZ R5, R161, R5, R176 ;  /* 0x00000005a1057223 */ /* 0x000fe200000100b0 */
[----:B------:R-:W-:Y:S01]  /*7190*/  BSSY B0, `(.L_x_2588) ;  /* 0x000006f000007945 */ /* 0x000fe20003800000 */
[----:B------:R-:W-:-:S02]  /*71a0*/  FMUL.FTZ R181, R36, R83 ;  /* 0x0000005324b57220 */ /* 0x000fc40000410000 */
[----:B------:R-:W-:Y:S02]  /*71b0*/  FFMA.FTZ R5, R155, R5, R174 ;  /* 0x000000059b057223 */ /* 0x000fe400000100ae */
[----:B------:R-:W-:Y:S02]  /*71c0*/  FMUL.FTZ R180, R35, R82 ;  /* 0x0000005223b47220 */ /* 0x000fe40000410000 */
[----:B------:R-:W-:Y:S02]  /*71d0*/  FFMA.FTZ R5, R160, R5, R177 ;  /* 0x00000005a0057223 */ /* 0x000fe400000100b1 */
[----:B------:R-:W-:Y:S02]  /*71e0*/  FMUL.FTZ R182, R34, R85 ;  /* 0x0000005522b67220 */ /* 0x000fe40000410000 */
[----:B------:R-:W-:Y:S02]  /*71f0*/  FFMA.FTZ R5, R158, R5, R175 ;  /* 0x000000059e057223 */ /* 0x000fe400000100af */
[----:B------:R-:W-:Y:S01]  /*7200*/  FMUL.FTZ R184, R32, R87 ;  /* 0x0000005720b87220 */ /* 0x000fe20000410000 */
[----:B------:R-:W0:Y:S01]  /*7210*/  LDS R4, [R69.X8+0x10c4] ;  /* 0x0010c40045047984 */ /* 0x000e220000008800 */
[----:B------:R-:W-:-:S02]  /*7220*/  FMUL.FTZ R183, R31, R86 ;  /* 0x000000561fb77220 */ /* 0x000fc40000410000 */
[----:B------:R-:W-:Y:S01]  /*7230*/  FMUL.FTZ R185, R30, R89 ;  /* 0x000000591eb97220 */ /* 0x000fe20000410000 */
[----:B------:R1:W2:Y:S01]  /*7240*/  @!P0 LDS.64 R18, [R113.X8+0x1dd0] ;  /* 0x001dd00071128984 */ /* 0x0002a20000008a00 */
[----:B------:R-:W-:Y:S01]  /*7250*/  FMUL.FTZ R186, R29, R88 ;  /* 0x000000581dba7220 */ /* 0x000fe20000410000 */
[----:B------:R-:W-:Y:S01]  /*7260*/  ISETP.GT.U32.AND P0, PT, R69, 0x1f, PT ;  /* 0x0000001f4500780c */ /* 0x000fe20003f04070 */
[----:B------:R-:W-:Y:S02]  /*7270*/  FMUL.FTZ R187, R27, R90 ;  /* 0x0000005a1bbb7220 */ /* 0x000fe40000410000 */
[----:B------:R-:W-:Y:S02]  /*7280*/  FMUL.FTZ R188, R26, R93 ;  /* 0x0000005d1abc7220 */ /* 0x000fe40000410000 */
[----:B------:R-:W-:Y:S02]  /*7290*/  FMUL.FTZ R189, R24, R95 ;  /* 0x0000005f18bd7220 */ /* 0x000fe40000410000 */
[----:B------:R-:W-:-:S02]  /*72a0*/  FMUL.FTZ R190, R0, R97 ;  /* 0x0000006100be7220 */ /* 0x000fc40000410000 */
[----:B0-----:R-:W-:Y:S02]  /*72b0*/  FFMA.FTZ R159, R159, R4, R7 ;  /* 0x000000049f9f7223 */ /* 0x001fe40000010007 */
[----:B------:R-:W-:Y:S02]  /*72c0*/  FMUL.FTZ R4, R37, R80 ;  /* 0x0000005025047220 */ /* 0x000fe40000410000 */
[----:B------:R-:W-:Y:S02]  /*72d0*/  FMUL.FTZ R7, R155, R6 ;  /* 0x000000069b077220 */ /* 0x000fe40000410000 */
[----:B------:R-:W-:Y:S02]  /*72e0*/  FFMA.FTZ R4, R20, R159, R4 ;  /* 0x0000009f14047223 */ /* 0x000fe40000010004 */
[----:B------:R-:W-:Y:S02]  /*72f0*/  FMUL.FTZ R7, R160, R7 ;  /* 0x00000007a0077220 */ /* 0x000fe40000410000 */
[----:B------:R-:W-:-:S02]  /*7300*/  FFMA.FTZ R181, R21, R4, R181 ;  /* 0x0000000415b57223 */ /* 0x000fc400000100b5 */
[----:B------:R-:W-:Y:S02]  /*7310*/  FMUL.FTZ R4, R158, R7 ;  /* 0x000000079e047220 */ /* 0x000fe40000410000 */
[----:B------:R-:W-:Y:S02]  /*7320*/  FFMA.FTZ R180, R22, R181, R180 ;  /* 0x000000b516b47223 */ /* 0x000fe400000100b4 */
[C---:B------:R-:W-:Y:S02]  /*7330*/  FMUL.FTZ R7, R157.reuse, R4 ;  /* 0x000000049d077220 */ /* 0x040fe40000410000 */
[----:B------:R-:W-:Y:S02]  /*7340*/  FFMA.FTZ R4, R157, R5, R172 ;  /* 0x000000059d047223 */ /* 0x000fe400000100ac */
[----:B------:R-:W-:Y:S02]  /*7350*/  FMUL.FTZ R6, R33, R84 ;  /* 0x0000005421067220 */ /* 0x000fe40000410000 */
[----:B------:R-:W-:-:S02]  /*7360*/  FFMA.FTZ R182, R23, R180, R182 ;  /* 0x000000b417b67223 */ /* 0x000fc400000100b6 */
[C---:B------:R-:W-:Y:S02]  /*7370*/  FMUL.FTZ R7, R156.reuse, R7 ;  /* 0x000000079c077220 */ /* 0x040fe40000410000 */
[----:B------:R-:W-:Y:S02]  /*7380*/  FFMA.FTZ R4, R156, R4, R173 ;  /* 0x000000049c047223 */ /* 0x000fe400000100ad */
[----:B------:R-:W-:Y:S02]  /*7390*/  FFMA.FTZ R5, R151, R182, R6 ;  /* 0x000000b697057223 */ /* 0x000fe40000010006 */
[C---:B------:R-:W-:Y:S02]  /*73a0*/  FMUL.FTZ R6, R154.reuse, R7 ;  /* 0x000000079a067220 */ /* 0x040fe40000410000 */
[----:B------:R-:W-:Y:S02]  /*73b0*/  FFMA.FTZ R4, R154, R4, R171 ;  /* 0x000000049a047223 */ /* 0x000fe400000100ab */
[----:B------:R-:W-:-:S02]  /*73c0*/  FFMA.FTZ R184, R152, R5, R184 ;  /* 0x0000000598b87223 */ /* 0x000fc400000100b8 */
[C---:B------:R-:W-:Y:S02]  /*73d0*/  FMUL.FTZ R5, R153.reuse, R6 ;  /* 0x0000000699057220 */ /* 0x040fe40000410000 */
[C---:B------:R-:W-:Y:S02]  /*73e0*/  FFMA.FTZ R4, R153.reuse, R4, R170 ;  /* 0x0000000499047223 */ /* 0x040fe400000100aa */
[C---:B------:R-:W-:Y:S02]  /*73f0*/  FMUL.FTZ R6, R152.reuse, R5 ;  /* 0x0000000598067220 */ /* 0x040fe40000410000 */
[----:B------:R-:W-:Y:S02]  /*7400*/  FFMA.FTZ R4, R152, R4, R169 ;  /* 0x0000000498047223 */ /* 0x000fe400000100a9 */
[----:B------:R-:W-:Y:S02]  /*7410*/  FFMA.FTZ R183, R153, R184, R183 ;  /* 0x000000b899b77223 */ /* 0x000fe400000100b7 */
[----:B------:R-:W-:-:S02]  /*7420*/  FMUL.FTZ R6, R151, R6 ;  /* 0x0000000697067220 */ /* 0x000fc40000410000 */
[----:B------:R-:W-:Y:S02]  /*7430*/  FFMA.FTZ R4, R151, R4, R168 ;  /* 0x0000000497047223 */ /* 0x000fe400000100a8 */
        /* <DEDUP_REMOVED lines=12> */
[----:B------:R-:W-:Y:S02]  /*7500*/  FFMA.FTZ R5, R20, R6, R163 ;  /* 0x0000000614057223 */ /* 0x000fe400000100a3 */
[----:B------:R-:W-:Y:S02]  /*7510*/  FMUL.FTZ R6, R25, R92 ;  /* 0x0000005c19067220 */ /* 0x000fe40000410000 */
[----:B------:R-:W-:Y:S01]  /*7520*/  FFMA.FTZ R188, R160, R187, R188 ;  /* 0x000000bba0bc7223 */ /* 0x000fe200000100bc */
[----:B------:R1:W-:Y:S03]  /*7530*/  STS.64 [R69.X8+0x12d0], R4 ;  /* 0x0012d00445007388 */ /* 0x0003e60000008a00 */
        /* <DEDUP_REMOVED lines=15> */
.L_x_2609:
        /* <DEDUP_REMOVED lines=26> */
.L_x_2610:
        /* <DEDUP_REMOVED lines=11> */
.L_x_2589:
[----:B-12---:R-:W-:Y:S05]  /*7880*/  BSYNC B0 ;  /* 0x0000000000007941 */ /* 0x006fea0003800000 */
.L_x_2588:
[----:B------:R-:W-:Y:S01]  /*7890*/  WARPSYNC 0xffffffff ;  /* 0xffffffff00007948 */ /* 0x000fe20003800000 */
[----:B------:R-:W-:Y:S01]  /*78a0*/  BAR.SYNC.DEFER_BLOCKING 0x0 ;  /* 0x0000000000007b1d */ /* 0x000fe20000010000 */
[----:B------:R-:W-:Y:S01]  /*78b0*/  FMUL.FTZ R191, R37, R80 ;  /* 0x0000005025bf7220 */ /* 0x000fe20000410000 */
[----:B------:R-:W-:Y:S01]  /*78c0*/  ISETP.GT.AND P0, PT, R68, 0x1e, PT ;  /* 0x0000001e4400780c */ /* 0x000fe20003f04270 */
[-C--:B0-----:R-:W-:Y:S01]  /*78d0*/  FFMA.FTZ R5, R94, R159.reuse, RZ ;  /* 0x0000009f5e057223 */ /* 0x081fe200000100ff */
[----:B------:R-:W-:Y:S01]  /*78e0*/  ISETP.GT.AND P2, PT, R68, 0x1d, PT ;  /* 0x0000001d4400780c */ /* 0x000fe20003f44270 */
[----:B------:R-:W-:Y:S01]  /*78f0*/  FFMA.FTZ R192, R20, R159, R191 ;  /* 0x0000009f14c07223 */ /* 0x000fe200000100bf */
[----:B------:R-:W-:Y:S01]  /*7900*/  ISETP.GT.AND P3, PT, R68, 0x1b, PT ;  /* 0x0000001b4400780c */ /* 0x000fe20003f64270 */
[----:B------:R-:W-:Y:S01]  /*7910*/  FMUL.FTZ R204, R25, R92 ;  /* 0x0000005c19cc7220 */ /* 0x000fe20000410000 */
[----:B------:R-:W-:Y:S01]  /*7920*/  BSSY B0, `(.L_x_2592) ;  /* 0x00000cd000007945 */ /* 0x000fe20003800000 */
[----:B------:R-:W-:-:S02]  /*7930*/  FFMA.FTZ R5, R96, R192, R5 ;  /* 0x000000c060057223 */ /* 0x000fc40000010005 */
[----:B------:R-:W-:Y:S02]  /*7940*/  FFMA.FTZ R206, R24, -R95, R189 ;  /* 0x8000005f18ce7223 */ /* 0x000fe400000100bd */
[----:B------:R-:W-:Y:S02]  /*7950*/  FFMA.FTZ R5, R98, R181, R5 ;  /* 0x000000b562057223 */ /* 0x000fe40000010005 */
[----:B------:R-:W-:Y:S02]  /*7960*/  FFMA.FTZ R181, R36, -R83, R181 ;  /* 0x8000005324b57223 */ /* 0x000fe400000100b5 */
[----:B------:R-:W-:Y:S02]  /*7970*/  FFMA.FTZ R5, R100, R180, R5 ;  /* 0x000000b464057223 */ /* 0x000fe40000010005 */
[----:B------:R-:W-:Y:S02]  /*7980*/  FFMA.FTZ R180, R35, -R82, R180 ;  /* 0x8000005223b47223 */ /* 0x000fe400000100b4 */
[----:B------:R-:W-:Y:S01]  /*7990*/  FFMA.FTZ R5, R99, R182, R5 ;  /* 0x000000b663057223 */ /* 0x000fe20000010005 */
[----:B------:R-:W0:Y:S04]  /*79a0*/  LDS R4, [R69.X8+0x12d4] ;  /* 0x0012d40045047984 */ /* 0x000e280000008800 */
[----:B------:R-:W-:Y:S01]  /*79b0*/  @!P1 STS.64 [R113.X8+0x1dd0], R18 ;  /* 0x001dd01271009388 */ /* 0x000fe20000008a00 */
[----:B0-----:R-:W-:-:S02]  /*79c0*/  FFMA.FTZ R178, R4, R167, R178 ;  /* 0x000000a704b27223 */ /* 0x001fc400000100b2 */
[----:B------:R-:W-:Y:S02]  /*79d0*/  FMUL.FTZ R167, R29, R88 ;  /* 0x000000581da77220 */ /* 0x000fe40000410000 */
[----:B------:R-:W-:Y:S02]  /*79e0*/  FFMA.FTZ R162, R162, R178, R179 ;  /* 0x000000b2a2a27223 */ /* 0x000fe400000100b3 */
[----:B------:R-:W-:Y:S02]  /*79f0*/  FFMA.FTZ R198, R156, R185, R167 ;  /* 0x000000b99cc67223 */ /* 0x000fe400000100a7 */
[----:B------:R-:W-:Y:S02]  /*7a00*/  FFMA.FTZ R176, R161, R162, R176 ;  /* 0x000000a2a1b07223 */ /* 0x000fe400000100b0 */
[----:B------:R-:W-:Y:S02]  /*7a10*/  FMUL.FTZ R161, R33, R84 ;  /* 0x0000005421a17220 */ /* 0x000fe40000410000 */
        /* <DEDUP_REMOVED lines=26> */
[-C--:B------:R-:W-:Y:S02]  /*7bc0*/  FFMA.FTZ R6, R38, -R81.reuse, R159 ;  /* 0x8000005126067223 */ /* 0x080fe4000001009f */
[----:B------:R-:W-:Y:S01]  /*7bd0*/  FMUL.FTZ R7, R20, R81 ;  /* 0x0000005114077220 */ /* 0x000fe20000410000 */
[----:B------:R-:W0:Y:S01]  /*7be0*/  SHFL.DOWN PT, R194, R5, 0x1, 0x1f ;  /* 0x08201f0005c27f89 */ /* 0x000e2200000e0000 */
[----:B------:R-:W-:Y:S02]  /*7bf0*/  FADD.FTZ R21, -R191, R192 ;  /* 0x000000c0bf157221 */ /* 0x000fe40000010100 */
[----:B------:R-:W-:Y:S02]  /*7c00*/  FMUL.FTZ R156, R164, R80 ;  /* 0x00000050a49c7220 */ /* 0x000fe40000410000 */
[----:B------:R-:W-:-:S02]  /*7c10*/  FFMA.FTZ R151, R7, R6, RZ ;  /* 0x0000000607977223 */ /* 0x000fc400000100ff */
[----:B------:R-:W-:Y:S02]  /*7c20*/  FMUL.FTZ R23, R22, R83 ;  /* 0x0000005316177220 */ /* 0x000fe40000410000 */
[----:B------:R-:W-:Y:S02]  /*7c30*/  FFMA.FTZ R192, R156, R21, R151 ;  /* 0x000000159cc07223 */ /* 0x000fe40000010097 */
[----:B------:R-:W-:Y:S02]  /*7c40*/  FMUL.FTZ R151, R166, R82 ;  /* 0x00000052a6977220 */ /* 0x000fe40000410000 */
[----:B------:R-:W-:Y:S02]  /*7c50*/  FFMA.FTZ R192, R23, R181, R192 ;  /* 0x000000b517c07223 */ /* 0x000fe400000100c0 */
[-C--:B------:R-:W-:Y:S02]  /*7c60*/  FFMA.FTZ R182, R34, -R85.reuse, R182 ;  /* 0x8000005522b67223 */ /* 0x080fe400000100b6 */
[----:B------:R-:W-:-:S02]  /*7c70*/  FMUL.FTZ R153, R168, R85 ;  /* 0x00000055a8997220 */ /* 0x000fc40000410000 */
[----:B------:R-:W-:Y:S02]  /*7c80*/  FFMA.FTZ R157, R151, R180, R192 ;  /* 0x000000b4979d7223 */ /* 0x000fe400000100c0 */
[----:B------:R-:W-:Y:S02]  /*7c90*/  FADD.FTZ R155, -R161, R196 ;  /* 0x000000c4a19b7221 */ /* 0x000fe40000010100 */
[----:B------:R-:W-:Y:S02]  /*7ca0*/  FMUL.FTZ R192, R152, R84 ;  /* 0x0000005498c07220 */ /* 0x000fe40000410000 */
[----:B------:R-:W-:Y:S02]  /*7cb0*/  FFMA.FTZ R157, R153, R182, R157 ;  /* 0x000000b6999d7223 */ /* 0x000fe4000001009d */
[-C--:B------:R-:W-:Y:S02]  /*7cc0*/  FFMA.FTZ R184, R32, -R87.reuse, R184 ;  /* 0x8000005720b87223 */ /* 0x080fe400000100b8 */
[----:B------:R-:W-:-:S02]  /*7cd0*/  FMUL.FTZ R159, R170, R87 ;  /* 0x00000057aa9f7220 */ /* 0x000fc40000410000 */
[----:B------:R-:W-:Y:S02]  /*7ce0*/  FFMA.FTZ R157, R192, R155, R157 ;  /* 0x0000009bc09d7223 */ /* 0x000fe4000001009d */
[----:B0-----:R-:W-:Y:S02]  /*7cf0*/  @!P0 FADD.FTZ R5, R5, R194 ;  /* 0x000000c205058221 */ /* 0x001fe40000010000 */
[-C--:B------:R-:W-:Y:S02]  /*7d00*/  FFMA.FTZ R183, R31, -R86.reuse, R183 ;  /* 0x800000561fb77223 */ /* 0x080fe400000100b7 */
[----:B------:R-:W-:Y:S01]  /*7d10*/  FMUL.FTZ R194, R154, R86 ;  /* 0x000000569ac27220 */ /* 0x000fe20000410000 */
[----:B------:R-:W0:Y:S01]  /*7d20*/  SHFL.DOWN PT, R208, R5, 0x2, 0x1f ;  /* 0x08401f0005d07f89 */ /* 0x000e2200000e0000 */
        /* <DEDUP_REMOVED lines=19> */
[----:B------:R-:W-:-:S02]  /*7e60*/  FMUL.FTZ R169, R162, R95 ;  /* 0x0000005fa2a97220 */ /* 0x000fc40000410000 */
[----:B------:R-:W-:Y:S02]  /*7e70*/  FFMA.FTZ R157, R202, R204, R157 ;  /* 0x000000ccca9d7223 */ /* 0x000fe4000001009d */
[----:B0-----:R-:W-:Y:S02]  /*7e80*/  @!P2 FADD.FTZ R5, R5, R208 ;  /* 0x000000d00505a221 */ /* 0x001fe40000010000 */
[-C--:B------:R-:W-:Y:S02]  /*7e90*/  FFMA.FTZ R208, R0, -R97.reuse, R190 ;  /* 0x8000006100d07223 */ /* 0x080fe400000100be */
[----:B------:R-:W-:Y:S01]  /*7ea0*/  FMUL.FTZ R190, R178, R97 ;  /* 0x00000061b2be7220 */ /* 0x000fe20000410000 */
[----:B------:R-:W0:Y:S01]  /*7eb0*/  SHFL.DOWN PT, R212, R5, 0x4, 0x1f ;  /* 0x08801f0005d47f89 */ /* 0x000e2200000e0000 */
[----:B------:R-:W-:Y:S02]  /*7ec0*/  FFMA.FTZ R157, R169, R206, R157 ;  /* 0x000000cea99d7223 */ /* 0x000fe4000001009d */
[----:B------:R-:W-:-:S02]  /*7ed0*/  FADD.FTZ R131, R190, R131 ;  /* 0x00000083be837221 */ /* 0x000fc40000010000 */
[----:B------:R-:W-:Y:S02]  /*7ee0*/  FFMA.FTZ R173, R190, R208, R157 ;  /* 0x000000d0bead7223 */ /* 0x000fe4000001009d */
[C---:B------:R-:W-:Y:S02]  /*7ef0*/  FMUL.FTZ R157, R147.reuse, R162 ;  /* 0x000000a2939d7220 */ /* 0x040fe40000410000 */
[----:B------:R-:W-:Y:S01]  /*7f00*/  FMUL.FTZ R18, R147, R174 ;  /* 0x000000ae93127220 */ /* 0x000fe20000410000 */
[----:B------:R-:W1:Y:S01]  /*7f10*/  SHFL.DOWN PT, R210, R173, 0x1, 0x1f ;  /* 0x08201f00add27f89 */ /* 0x000e6200000e0000 */
[----:B------:R-:W-:Y:S02]  /*7f20*/  FADD.FTZ R132, R169, R132 ;  /* 0x00000084a9847221 */ /* 0x000fe40000010000 */
[----:B------:R-:W-:Y:S02]  /*7f30*/  FMUL.FTZ R169, R157, R206 ;  /* 0x000000ce9da97220 */ /* 0x000fe40000410000 */
[----:B------:R-:W-:-:S02]  /*7f40*/  FMUL.FTZ R157, R147, R176 ;  /* 0x000000b0939d7220 */ /* 0x000fc40000410000 */
[----:B------:R-:W-:Y:S02]  /*7f50*/  FMUL.FTZ R19, R18, R188 ;  /* 0x000000bc12137220 */ /* 0x000fe40000410000 */
[----:B------:R-:W-:Y:S02]  /*7f60*/  FMUL.FTZ R18, R147, R160 ;  /* 0x000000a093127220 */ /* 0x000fe40000410000 */
[----:B------:R-:W-:Y:S02]  /*7f70*/  FMUL.FTZ R157, R157, R204 ;  /* 0x000000cc9d9d7220 */ /* 0x000fe40000410000 */
[----:B------:R-:W-:Y:S02]  /*7f80*/  FMUL.FTZ R187, R18, R187 ;  /* 0x000000bb12bb7220 */ /* 0x000fe40000410000 */
[----:B0-----:R-:W-:Y:S02]  /*7f90*/  @!P3 FADD.FTZ R5, R5, R212 ;  /* 0x000000d40505b221 */ /* 0x001fe40000010000 */
[----:B------:R-:W-:-:S02]  /*7fa0*/  FMUL.FTZ R18, R147, R158 ;  /* 0x0000009e93127220 */ /* 0x000fc40000410000 */
[----:B------:R-:W-:Y:S01]  /*7fb0*/  FFMA.FTZ R176, R25, R176, R157 ;  /* 0x000000b019b07223 */ /* 0x000fe2000001009d */
[----:B------:R-:W0:Y:S01]  /*7fc0*/  SHFL.DOWN PT, R212, R5, 0x8, 0x1f ;  /* 0x09001f0005d47f89 */ /* 0x000e2200000e0000 */
[----:B------:R-:W-:Y:S02]  /*7fd0*/  FFMA.FTZ R157, R26, R174, R19 ;  /* 0x000000ae1a9d7223 */ /* 0x000fe40000010013 */
[----:B------:R-:W-:Y:S02]  /*7fe0*/  FMUL.FTZ R19, R18, R186 ;  /* 0x000000ba12137220 */ /* 0x000fe40000410000 */
[----:B-1----:R-:W-:Y:S01]  /*7ff0*/  @!P0 FADD.FTZ R173, R173, R210 ;  /* 0x000000d2adad8221 */ /* 0x002fe20000010000 */
[----:B------:R-:W-:Y:S01]  /*8000*/  ISETP.GT.AND P0, PT, R68, 0x17, PT ;  /* 0x000000174400780c */ /* 0x000fe20003f04270 */
[----:B------:R-:W-:Y:S02]  /*8010*/  FMUL.FTZ R18, R147, R172 ;  /* 0x000000ac93127220 */ /* 0x000fe40000410000 */
[----:B------:R-:W-:Y:S01]  /*8020*/  FADD.FTZ R126, R157, R126 ;  /* 0x0000007e9d7e7221 */ /* 0x000fe20000010000 */
[----:B------:R-:W1:Y:S01]  /*8030*/  SHFL.DOWN PT, R210, R173, 0x2, 0x1f ;  /* 0x08401f00add27f89 */ /* 0x000e6200000e0000 */
[----:B------:R-:W-:-:S02]  /*8040*/  FFMA.FTZ R157, R28, R158, R19 ;  /* 0x0000009e1c9d7223 */ /* 0x000fc40000010013 */
[----:B------:R-:W-:Y:S02]  /*8050*/  FMUL.FTZ R163, R18, R163 ;  /* 0x000000a312a37220 */ /* 0x000fe40000410000 */
[----:B------:R-:W-:Y:S02]  /*8060*/  FMUL.FTZ R18, R147, R4 ;  /* 0x0000000493127220 */ /* 0x000fe40000410000 */
[----:B------:R-:W-:Y:S02]  /*8070*/  FADD.FTZ R124, R157, R124 ;  /* 0x0000007c9d7c7221 */ /* 0x000fe40000010000 */
        /* <DEDUP_REMOVED lines=9> */
[----:B-1----:R-:W-:Y:S01]  /*8110*/  @!P2 FADD.FTZ R173, R173, R210 ;  /* 0x000000d2adada221 */ /* 0x002fe20000010000 */
[----:B------:R-:W-:Y:S01]  /*8120*/  ISETP.GT.AND P2, PT, R68, 0xf, PT ;  /* 0x0000000f4400780c */ /* 0x000fe20003f44270 */
[----:B------:R-:W-:-:S02]  /*8130*/  FMUL.FTZ R4, R4, R155 ;  /* 0x0000009b04047220 */ /* 0x000fc40000410000 */
[----:B------:R-:W-:Y:S01]  /*8140*/  FFMA.FTZ R155, R32, R170, R19 ;  /* 0x000000aa209b7223 */ /* 0x000fe20000010013 */
[----:B------:R-:W1:Y:S01]  /*8150*/  SHFL.DOWN PT, R210, R173, 0x4, 0x1f ;  /* 0x08801f00add27f89 */ /* 0x000e6200000e0000 */
[C---:B------:R-:W-:Y:S02]  /*8160*/  FMUL.FTZ R19, R147.reuse, R168 ;  /* 0x000000a893137220 */ /* 0x040fe40000410000 */
[----:B------:R-:W-:Y:S02]  /*8170*/  FMUL.FTZ R18, R147, R22 ;  /* 0x0000001693127220 */ /* 0x000fe40000410000 */
[----:B------:R-:W-:Y:S02]  /*8180*/  FADD.FTZ R142, R153, R142 ;  /* 0x0000008e998e7221 */ /* 0x000fe40000010000 */
[----:B------:R-:W-:Y:S02]  /*8190*/  FMUL.FTZ R153, R19, R182 ;  /* 0x000000b613997220 */ /* 0x000fe40000410000 */
[----:B------:R-:W-:-:S02]  /*81a0*/  FMUL.FTZ R181, R18, R181 ;  /* 0x000000b512b57220 */ /* 0x000fc40000410000 */
[C---:B------:R-:W-:Y:S02]  /*81b0*/  FMUL.FTZ R171, R147.reuse, R178 ;  /* 0x000000b293ab7220 */ /* 0x040fe40000410000 */
[C---:B------:R-:W-:Y:S02]  /*81c0*/  FMUL.FTZ R19, R147.reuse, R166 ;  /* 0x000000a693137220 */ /* 0x040fe40000410000 */
[C---:B------:R-:W-:Y:S02]  /*81d0*/  FMUL.FTZ R18, R147.reuse, R164 ;  /* 0x000000a493127220 */ /* 0x040fe40000410000 */
[----:B------:R-:W-:Y:S02]  /*81e0*/  FMUL.FTZ R147, R147, R20 ;  /* 0x0000001493937220 */ /* 0x000fe40000410000 */
[----:B------:R-:W-:Y:S02]  /*81f0*/  FFMA.FTZ R152, R33, R152, R4 ;  /* 0x0000009821987223 */ /* 0x000fe40000010004 */
[----:B0-----:R-:W-:-:S02]  /*8200*/  @!P2 FADD.FTZ R5, R5, R212 ;  /* 0x000000d40505a221 */ /* 0x001fc40000010000 */
[----:B------:R-:W-:Y:S02]  /*8210*/  FMUL.FTZ R171, R171, R208 ;  /* 0x000000d0abab7220 */ /* 0x000fe40000410000 */
[----:B-1----:R-:W-:Y:S02]  /*8220*/  @!P3 FADD.FTZ R173, R173, R210 ;  /* 0x000000d2adadb221 */ /* 0x002fe40000010000 */
[----:B------:R-:W-:Y:S02]  /*8230*/  FMUL.FTZ R19, R19, R180 ;  /* 0x000000b413137220 */ /* 0x000fe40000410000 */
[----:B------:R-:W-:Y:S01]  /*8240*/  FMUL.FTZ R18, R18, R21 ;  /* 0x0000001512127220 */ /* 0x000fe20000410000 */
[----:B------:R-:W0:Y:S01]  /*8250*/  SHFL.DOWN PT, R190, R173, 0x8, 0x1f ;  /* 0x09001f00adbe7f89 */ /* 0x000e2200000e0000 */
        /* <DEDUP_REMOVED lines=11> */
[----:B------:R-:W-:Y:S02]  /*8310*/  FADD.FTZ R133, R202, R133 ;  /* 0x00000085ca857221 */ /* 0x000fe40000010000 */
[----:B0-----:R-:W-:Y:S01]  /*8320*/  @!P0 FADD.FTZ R173, R173, R190 ;  /* 0x000000beadad8221 */ /* 0x001fe20000010000 */
        /* <DEDUP_REMOVED lines=44> */
.L_x_2593:
[----:B0-----:R-:W-:Y:S05]  /*85f0*/  BSYNC B0 ;  /* 0x0000000000007941 */ /* 0x001fea0003800000 */
.L_x_2592:
[----:B------:R-:W-:-:S04]  /*8600*/  IADD3 R113, R113, 0x1, RZ ;  /* 0x0000000171717810 */ /* 0x000fc80007ffe0ff */
[----:B------:R-:W-:-:S13]  /*8610*/  ISETP.GE.AND P0, PT, R113, c[0x0][0x16c], PT ;  /* 0x00005b0071007a0c */ /* 0x000fda0003f06270 */
[----:B------:R-:W-:Y:S01]  /*8620*/  @P0 CALL.REL.NOINC `(.L_x_2578) ;  /* 0x0000001000000944 */ /* 0x000fe20003c00000 */
[----:B------:R-:W-:Y:S05]  /*8630*/  BRA `(.L_x_2594) ;  /* 0xffffdcb000007947 */ /* 0x000fea000383ffff */
.L_x_2578:
[----:B------:R-:W-:Y:S01]  /*8640*/  BAR.SYNC.DEFER_BLOCKING 0x0 ;  /* 0x0000000000007b1d */ /* 0x000fe20000010000 */
[----:B------:R-:W-:Y:S01]  /*8650*/  IADD3 R27, -R8, c[0x0][0x168], RZ ;  /* 0x00005a00081b7a10 */ /* 0x000fe20007ffe1ff */
[----:B------:R-:W-:Y:S01]  /*8660*/  CS2R R28, SRZ ;  /* 0x00000000001c7805 */ /* 0x000fe2000001ff00 */
[C---:B------:R-:W-:Y:S01]  /*8670*/  LOP3.LUT R25, R60.reuse, 0x20, RZ, 0xfc, !PT ;  /* 0x000000203c197812 */ /* 0x040fe200078efcff */
[----:B------:R-:W-:Y:S01]  /*8680*/  CS2R R30, SRZ ;  /* 0x00000000001e7805 */ /* 0x000fe2000001ff00 */
[C---:B------:R-:W-:Y:S01]  /*8690*/  LOP3.LUT R24, R60.reuse, 0x40, RZ, 0xfc, !PT ;  /* 0x000000403c187812 */ /* 0x040fe200078efcff */
[----:B------:R-:W-:Y:S01]  /*86a0*/  CS2R R32, SRZ ;  /* 0x0000000000207805 */ /* 0x000fe2000001ff00 */
[C---:B------:R-:W-:Y:S01]  /*86b0*/  LOP3.LUT R23, R60.reuse, 0x60, RZ, 0xfc, !PT ;  /* 0x000000603c177812 */ /* 0x040fe200078efcff */
[----:B------:R-:W-:Y:S01]  /*86c0*/  CS2R R34, SRZ ;  /* 0x0000000000227805 */ /* 0x000fe2000001ff00 */
[-C--:B------:R-:W-:Y:S01]  /*86d0*/  ISETP.GE.AND P2, PT, R60, R27.reuse, PT ;  /* 0x0000001b3c00720c */ /* 0x080fe20003f46270 */
[----:B------:R-:W-:Y:S01]  /*86e0*/  CS2R R36, SRZ ;  /* 0x0000000000247805 */ /* 0x000fe2000001ff00 */
[----:B------:R-:W-:-:S02]  /*86f0*/  ISETP.GE.AND P3, PT, R25, R27, PT ;  /* 0x0000001b1900720c */ /* 0x000fc40003f66270 */
[-C--:B------:R-:W-:Y:S02]  /*8700*/  ISETP.GE.AND P4, PT, R24, R27.reuse, PT ;  /* 0x0000001b1800720c */ /* 0x080fe40003f86270 */
[----:B------:R-:W-:Y:S02]  /*8710*/  ISETP.GE.AND P5, PT, R23, R27, PT ;  /* 0x0000001b1700720c */ /* 0x000fe40003fa6270 */
[C---:B------:R-:W-:Y:S02]  /*8720*/  LOP3.LUT R22, R60.reuse, 0x80, RZ, 0xfc, !PT ;  /* 0x000000803c167812 */ /* 0x040fe400078efcff */
[----:B------:R-:W-:Y:S02]  /*8730*/  MOV R26, RZ ;  /* 0x000000ff001a7202 */ /* 0x000fe40000000f00 */
[C---:B------:R-:W-:Y:S02]  /*8740*/  LOP3.LUT R21, R60.reuse, 0xa0, RZ, 0xfc, !PT ;  /* 0x000000a03c157812 */ /* 0x040fe400078efcff */
[C---:B------:R-:W-:Y:S01]  /*8750*/  LOP3.LUT R20, R60.reuse, 0xc0, RZ, 0xfc, !PT ;  /* 0x000000c03c147812 */ /* 0x040fe200078efcff */
[----:B------:R-:W2:Y:S01]  /*8760*/  @!P2 LDG.E R130, [R2.64] ;  /* 0x000000040282a981 */ /* 0x000ea2000c1e1900 */
[----:B------:R-:W-:-:S02]  /*8770*/  LOP3.LUT R19, R60, 0xe0, RZ, 0xfc, !PT ;  /* 0x000000e03c137812 */ /* 0x000fc400078efcff */
[----:B------:R-:W-:Y:S01]  /*8780*/  LOP3.LUT R18, R60, 0x100, RZ, 0xfc, !PT ;  /* 0x000001003c127812 */ /* 0x000fe200078efcff */
[----:B------:R-:W3:Y:S01]  /*8790*/  @!P3 LDG.E R29, [R2.64+0x80] ;  /* 0x00008004021db981 */ /* 0x000ee2000c1e1900 */
[-C--:B------:R-:W-:Y:S02]  /*87a0*/  ISETP.GE.AND P6, PT, R22, R27.reuse, PT ;  /* 0x0000001b1600720c */ /* 0x080fe40003fc6270 */
[----:B------:R-:W-:Y:S01]  /*87b0*/  LOP3.LUT R9, R60, 0x120, RZ, 0xfc, !PT ;  /* 0x000001203c097812 */ /* 0x000fe200078efcff */
[----:B------:R-:W4:Y:S01]  /*87c0*/  @!P4 LDG.E R26, [R2.64+0x100] ;  /* 0x00010004021ac981 */ /* 0x000f22000c1e1900 */
[-C--:B------:R-:W-:Y:S02]  /*87d0*/  ISETP.GE.AND P0, PT, R21, R27.reuse, PT ;  /* 0x0000001b1500720c */ /* 0x080fe40003f06270 */
[-C--:B------:R-:W-:Y:S01]  /*87e0*/  ISETP.GE.AND P2, PT, R20, R27.reuse, PT ;  /* 0x0000001b1400720c */ /* 0x080fe20003f46270 */
[----:B------:R-:W5:Y:S01]  /*87f0*/  @!P5 LDG.E R31, [R2.64+0x180] ;  /* 0x00018004021fd981 */ /* 0x000f62000c1e1900 */
[----:B------:R-:W-:-:S02]  /*8800*/  ISETP.GE.AND P3, PT, R19, R27, PT ;  /* 0x0000001b1300720c */ /* 0x000fc40003f66270 */
[-C--:B------:R-:W-:Y:S02]  /*8810*/  ISETP.GE.AND P4, PT, R18, R27.reuse, PT ;  /* 0x0000001b1200720c */ /* 0x080fe40003f86270 */
[----:B------:R-:W-:Y:S01]  /*8820*/  ISETP.GE.AND P5, PT, R9, R27, PT ;  /* 0x0000001b0900720c */ /* 0x000fe20003fa6270 */
[----:B------:R-:W5:Y:S01]  /*8830*/  @!P6 LDG.E R28, [R2.64+0x200] ;  /* 0x00020004021ce981 */ /* 0x000f62000c1e1900 */
[C---:B------:R-:W-:Y:S02]  /*8840*/  LOP3.LUT R8, R60.reuse, 0x140, RZ, 0xfc, !PT ;  /* 0x000001403c087812 */ /* 0x040fe400078efcff */
[C---:B------:R-:W-:Y:S01]  /*8850*/  LOP3.LUT R7, R60.reuse, 0x160, RZ, 0xfc, !PT ;  /* 0x000001603c077812 */ /* 0x040fe200078efcff */
[----:B------:R-:W5:Y:S01]  /*8860*/  @!P0 LDG.E R33, [R2.64+0x280] ;  /* 0x0002800402218981 */ /* 0x000f62000c1e1900 */
[C---:B------:R-:W-:Y:S02]  /*8870*/  LOP3.LUT R6, R60.reuse, 0x180, RZ, 0xfc, !PT ;  /* 0x000001803c067812 */ /* 0x040fe400078efcff */
[C---:B------:R-:W-:Y:S01]  /*8880*/  LOP3.LUT R5, R60.reuse, 0x1a0, RZ, 0xfc, !PT ;  /* 0x000001a03c057812 */ /* 0x040fe200078efcff */
        /* <DEDUP_REMOVED lines=9> */
[----:B------:R-:W5:Y:S01]  /*8920*/  @!P5 LDG.E R37, [R2.64+0x480] ;  /* 0x000480040225d981 */ /* 0x000f62000c1e1900 */
[----:B------:R-:W-:-:S02]  /*8930*/  ISETP.GE.AND P4, PT, R4, R27, PT ;  /* 0x0000001b0400720c */ /* 0x000fc40003f86270 */
[----:B------:R-:W-:Y:S01]  /*8940*/  ISETP.GE.AND P5, PT, R0, R27, PT ;  /* 0x0000001b0000720c */ /* 0x000fe20003fa6270 */
[----:B------:R-:W5:Y:S01]  /*8950*/  @!P6 LDG.E R34, [R2.64+0x500] ;  /* 0x000500040222e981 */ /* 0x000f62000c1e1900 */
[----:B------:R-:W-:Y:S02]  /*8960*/  MOV R81, RZ ;  /* 0x000000ff00517202 */ /* 0x000fe40000000f00 */
[----:B------:R-:W-:Y:S02]  /*8970*/  MOV R83, RZ ;  /* 0x000000ff00537202 */ /* 0x000fe40000000f00 */
[----:B------:R-:W-:Y:S01]  /*8980*/  MOV R38, RZ ;  /* 0x000000ff00267202 */ /* 0x000fe20000000f00 */
[----:B------:R-:W5:Y:S01]  /*8990*/  @!P2 LDG.E R36, [R2.64+0x600] ;  /* 0x000600040224a981 */ /* 0x000f62000c1e1900 */
[----:B------:R-:W-:-:S03]  /*89a0*/  MOV R85, RZ ;  /* 0x000000ff00557202 */ /* 0x000fc60000000f00 */
        /* <DEDUP_REMOVED lines=25> */
[----:B------:R-:W-:Y:S04]  /*8b40*/  LDS R35, [R39.X4+0x24] ;  /* 0x0000240027237984 */ /* 0x000fe80000004800 */
[----:B------:R-:W-:Y:S01]  /*8b50*/  LDS R37, [R39.X4+0x28] ;  /* 0x0000280027257984 */ /* 0x000fe20000004800 */
[----:B0-----:R-:W-:-:S03]  /*8b60*/  FADD.FTZ R2, R3, R74 ;  /* 0x0000004a03027221 */ /* 0x001fc60000010000 */
[----:B------:R-:W0:Y:S01]  /*8b70*/  LDS R3, [R39.X4+0x14] ;  /* 0x0000140027037984 */ /* 0x000e220000004800 */
[----:B-1----:R-:W-:-:S03]  /*8b80*/  FADD.FTZ R26, R29, R74 ;  /* 0x0000004a1d1a7221 */ /* 0x002fc60000010000 */
[----:B------:R-:W1:Y:S01]  /*8b90*/  LDS R29, [R39.X4+0x18] ;  /* 0x00001800271d7984 */ /* 0x000e620000004800 */
[--C-:B--2---:R-:W-:Y:S01]  /*8ba0*/  FADD.FTZ R28, R31, R74.reuse ;  /* 0x0000004a1f1c7221 */ /* 0x104fe20000010000 */
[----:B------:R-:W-:Y:S02]  /*8bb0*/  FSETP.GTU.FTZ.AND P5, PT, R2, 20, PT ;  /* 0x41a000000200780b */ /* 0x000fe40003fbc000 */
[----:B------:R-:W2:Y:S01]  /*8bc0*/  LDS R31, [R39.X4+0x1c] ;  /* 0x00001c00271f7984 */ /* 0x000ea20000004800 */
[----:B---3--:R-:W-:Y:S01]  /*8bd0*/  FADD.FTZ R33, R33, R74 ;  /* 0x0000004a21217221 */ /* 0x008fe20000010000 */
[----:B------:R-:W-:-:S04]  /*8be0*/  FSETP.GTU.FTZ.AND P0, PT, R28, 20, PT ;  /* 0x41a000001c00780b */ /* 0x000fc80003f1c000 */
[----:B------:R-:W-:Y:S02]  /*8bf0*/  FSETP.GTU.FTZ.AND P2, PT, R33, 20, PT ;  /* 0x41a000002100780b */ /* 0x000fe40003f5c000 */
[----:B------:R-:W-:-:S03]  /*8c00*/  FSETP.GTU.FTZ.AND P6, PT, R26, 20, PT ;  /* 0x41a000001a00780b */ /* 0x000fc60003fdc000 */
[----:B------:R-:W-:-:S04]  /*8c10*/  @!P5 FMUL.FTZ R2, R2, -1.4426950216293334961 ;  /* 0xbfb8aa3b0202d820 */ /* 0x000fc80000410000 */
[----:B------:R-:W-:-:S04]  /*8c20*/  @!P0 FMUL.FTZ R28, R28, -1.4426950216293334961 ;  /* 0xbfb8aa3b1c1c8820 */ /* 0x000fc80000410000 */
[----:B------:R-:W-:Y:S02]  /*8c30*/  @!P2 FMUL.FTZ R30, R33, -1.4426950216293334961 ;  /* 0xbfb8aa3b211ea820 */ /* 0x000fe40000410000 */
[----:B------:R-:W3:Y:S01]  /*8c40*/  LDS R33, [R39.X4+0x20] ;  /* 0x0000200027217984 */ /* 0x000ee20000004800 */
[----:B------:R-:W4:Y:S01]  /*8c50*/  @!P0 MUFU.EX2 R28, R28 ;  /* 0x0000001c001c8308 */ /* 0x000f220000000800 */
[----:B------:R-:W-:-:S07]  /*8c60*/  @!P6 FMUL.FTZ R26, R26, -1.4426950216293334961 ;  /* 0xbfb8aa3b1a1ae820 */ /* 0x000fce0000410000 */
[----:B------:R-:W5:Y:S01]  /*8c70*/  @!P5 MUFU.EX2 R2, R2 ;  /* 0x000000020002d308 */ /* 0x000f620000000800 */
[----:B0-----:R-:W-:-:S07]  /*8c80*/  FADD.FTZ R3, R3, R74 ;  /* 0x0000004a03037221 */ /* 0x001fce0000010000 */
[----:B------:R-:W0:Y:S01]  /*8c90*/  @!P6 MUFU.EX2 R26, R26 ;  /* 0x0000001a001ae308 */ /* 0x000e220000000800 */
[----:B-1----:R-:W-:-:S07]  /*8ca0*/  FADD.FTZ R34, R29, R74 ;  /* 0x0000004a1d227221 */ /* 0x002fce0000010000 */
[----:B------:R-:W1:Y:S01]  /*8cb0*/  @!P2 MUFU.EX2 R30, R30 ;  /* 0x0000001e001ea308 */ /* 0x000e620000000800 */
[----:B----4-:R-:W-:Y:S01]  /*8cc0*/  @!P0 FADD.FTZ R28, R28, 1 ;  /* 0x3f8000001c1c8421 */ /* 0x010fe20000010000 */
[----:B------:R-:W-:Y:S01]  /*8cd0*/  FSETP.GTU.FTZ.AND P3, PT, R3, 20, PT ;  /* 0x41a000000300780b */ /* 0x000fe20003f7c000 */
[----:B-----5:R-:W-:Y:S01]  /*8ce0*/  @!P5 FADD.FTZ R2, R2, 1 ;  /* 0x3f8000000202d421 */ /* 0x020fe20000010000 */
[----:B------:R-:W-:-:S04]  /*8cf0*/  FSETP.GTU.FTZ.AND P4, PT, R34, 20, PT ;  /* 0x41a000002200780b */ /* 0x000fc80003f9c000 */
[----:B------:R4:W5:Y:S01]  /*8d00*/  @!P5 MUFU.RCP R32, R2 ;  /* 0x000000020020d308 */ /* 0x0009620000001000 */
[----:B0-----:R-:W-:-:S07]  /*8d10*/  @!P6 FADD.FTZ R26, R26, 1 ;  /* 0x3f8000001a1ae421 */ /* 0x001fce0000010000 */
[----:B------:R-:W0:Y:S01]  /*8d20*/  @!P0 MUFU.RCP R28, R28 ;  /* 0x0000001c001c8308 */ /* 0x000e220000001000 */
[----:B-1----:R-:W-:Y:S02]  /*8d30*/  @!P2 FADD.FTZ R30, R30, 1 ;  /* 0x3f8000001e1ea421 */ /* 0x002fe40000010000 */
[----:B----4-:R-:W-:Y:S02]  /*8d40*/  @!P3 FMUL.FTZ R2, R3, -1.4426950216293334961 ;  /* 0xbfb8aa3b0302b820 */ /* 0x010fe40000410000 */
[----:B------:R-:W-:-:S03]  /*8d50*/  @!P4 FMUL.FTZ R3, R34, -1.4426950216293334961 ;  /* 0xbfb8aa3b2203c820 */ /* 0x000fc60000410000 */
[----:B------:R-:W1:Y:S01]  /*8d60*/  @!P6 MUFU.RCP R81, R26 ;  /* 0x0000001a0051e308 */ /* 0x000e620000001000 */
[--C-:B--2---:R-:W-:Y:S02]  /*8d70*/  FADD.FTZ R31, R31, R74.reuse ;  /* 0x0000004a1f1f7221 */ /* 0x104fe40000010000 */
[----:B------:R-:W-:-:S05]  /*8d80*/  FADD.FTZ R35, R35, R74 ;  /* 0x0000004a23237221 */ /* 0x000fca0000010000 */
[----:B------:R-:W2:Y:S01]  /*8d90*/  @!P2 MUFU.RCP R29, R30 ;  /* 0x0000001e001da308 */ /* 0x000ea20000001000 */
[----:B-----5:R-:W-:Y:S01]  /*8da0*/  @!P5 FMUL.FTZ R115, R115, R32 ;  /* 0x000000207373d220 */ /* 0x020fe20000410000 */
[----:B------:R-:W-:Y:S01]  /*8db0*/  FSETP.GTU.FTZ.AND P5, PT, R31, 20, PT ;  /* 0x41a000001f00780b */ /* 0x000fe20003fbc000 */
[----:B0-----:R-:W-:Y:S01]  /*8dc0*/  @!P0 FMUL.FTZ R117, R117, R28 ;  /* 0x0000001c75758220 */ /* 0x001fe20000410000 */
[----:B------:R-:W-:Y:S01]  /*8dd0*/  FSETP.GTU.FTZ.AND P0, PT, R35, 20, PT ;  /* 0x41a000002300780b */ /* 0x000fe20003f1c000 */
[----:B---3--:R-:W-:-:S03]  /*8de0*/  FADD.FTZ R33, R33, R74 ;  /* 0x0000004a21217221 */ /* 0x008fc60000010000 */
[----:B------:R-:W0:Y:S01]  /*8df0*/  @!P4 MUFU.EX2 R3, R3 ;  /* 0x000000030003c308 */ /* 0x000e220000000800 */
[----:B------:R-:W-:Y:S02]  /*8e00*/  FADD.FTZ R37, R37, R74 ;  /* 0x0000004a25257221 */ /* 0x000fe40000010000 */
[----:B-1----:R-:W-:Y:S01]  /*8e10*/  @!P6 FMUL.FTZ R116, R116, R81 ;  /* 0x000000517474e220 */ /* 0x002fe20000410000 */
[----:B------:R-:W-:Y:S01]  /*8e20*/  FSETP.GTU.FTZ.AND P6, PT, R33, 20, PT ;  /* 0x41a000002100780b */ /* 0x000fe20003fdc000 */
[----:B--2---:R-:W-:Y:S01]  /*8e30*/  @!P2 FMUL.FTZ R118, R118, R29 ;  /* 0x0000001d7676a220 */ /* 0x004fe20000410000 */
[----:B------:R-:W-:Y:S01]  /*8e40*/  FSETP.GTU.FTZ.AND P2, PT, R37, 20, PT ;  /* 0x41a000002500780b */ /* 0x000fe20003f5c000 */
[----:B------:R-:W-:Y:S02]  /*8e50*/  @!P5 FMUL.FTZ R28, R31, -1.4426950216293334961 ;  /* 0xbfb8aa3b1f1cd820 */ /* 0x000fe40000410000 */
[----:B------:R-:W-:Y:S01]  /*8e60*/  @!P0 FMUL.FTZ R31, R35, -1.4426950216293334961 ;  /* 0xbfb8aa3b231f8820 */ /* 0x000fe20000410000 */
[----:B------:R-:W-:Y:S01]  /*8e70*/  @!P3 MUFU.EX2 R2, R2 ;  /* 0x000000020002b308 */ /* 0x000fe20000000800 */
[----:B------:R-:W-:Y:S01]  /*8e80*/  LDS R35, [R39.X4+0x3c] ;  /* 0x00003c0027237984 */ /* 0x000fe20000004800 */
[----:B0-----:R-:W-:-:S03]  /*8e90*/  @!P4 FADD.FTZ R26, R3, 1 ;  /* 0x3f800000031ac421 */ /* 0x001fc60000010000 */
[----:B------:R-:W0:Y:S02]  /*8ea0*/  LDS R3, [R39.X4+0x2c] ;  /* 0x00002c0027037984 */ /* 0x000e240000004800 */
[----:B------:R-:W-:Y:S01]  /*8eb0*/  @!P6 FMUL.FTZ R29, R33, -1.4426950216293334961 ;  /* 0xbfb8aa3b211de820 */ /* 0x000fe20000410000 */
[----:B------:R1:W-:Y:S01]  /*8ec0*/  @!P0 MUFU.EX2 R32, R31 ;  /* 0x0000001f00208308 */ /* 0x0003e20000000800 */
[----:B------:R-:W-:Y:S01]  /*8ed0*/  @!P2 FMUL.FTZ R33, R37, -1.4426950216293334961 ;  /* 0xbfb8aa3b2521a820 */ /* 0x000fe20000410000 */
[----:B-1----:R-:W1:Y:S06]  /*8ee0*/  LDS R31, [R39.X4+0x34] ;  /* 0x00003400271f7984 */ /* 0x002e6c0000004800 */
[----:B------:R-:W2:Y:S08]  /*8ef0*/  @!P4 MUFU.RCP R37, R26 ;  /* 0x0000001a0025c308 */ /* 0x000eb00000001000 */
[----:B------:R3:W4:Y:S02]  /*8f00*/  @!P6 MUFU.EX2 R30, R29 ;  /* 0x0000001d001ee308 */ /* 0x0007240000000800 */
[----:B---3--:R-:W3:Y:S06]  /*8f10*/  LDS R29, [R39.X4+0x30] ;  /* 0x00003000271d7984 */ /* 0x008eec0000004800 */
[----:B------:R5:W1:Y:S01]  /*8f20*/  @!P2 MUFU.EX2 R34, R33 ;  /* 0x000000210022a308 */ /* 0x000a620000000800 */
[----:B--2---:R-:W-:-:S02]  /*8f30*/  @!P4 FMUL.FTZ R120, R120, R37 ;  /* 0x000000257878c220 */ /* 0x004fc40000410000 */
[----:B------:R-:W-:Y:S01]  /*8f40*/  LDS R37, [R39.X4] ;  /* 0x0000000027257984 */ /* 0x000fe20000004800 */
[----:B----4-:R-:W-:-:S03]  /*8f50*/  @!P6 FADD.FTZ R30, R30, 1 ;  /* 0x3f8000001e1ee421 */ /* 0x010fc60000010000 */
[----:B-----5:R-:W2:Y:S01]  /*8f60*/  LDS R33, [R39.X4+0x38] ;  /* 0x0000380027217984 */ /* 0x020ea20000004800 */
[----:B------:R-:W4:Y:S01]  /*8f70*/  @!P6 MUFU.RCP R81, R30 ;  /* 0x0000001e0051e308 */ /* 0x000f220000001000 */
[----:B------:R-:W-:Y:S02]  /*8f80*/  @!P3 FADD.FTZ R2, R2, 1 ;  /* 0x3f8000000202b421 */ /* 0x000fe40000010000 */
[----:B------:R-:W-:Y:S01]  /*8f90*/  @!P0 FADD.FTZ R32, R32, 1 ;  /* 0x3f80000020208421 */ /* 0x000fe20000010000 */
[----:B------:R-:W-:Y:S01]  /*8fa0*/  BAR.SYNC.DEFER_BLOCKING 0x0 ;  /* 0x0000000000007b1d */ /* 0x000fe20000010000 */
[----:B0-----:R-:W-:-:S05]  /*8fb0*/  FADD.FTZ R3, R3, R74 ;  /* 0x0000004a03037221 */ /* 0x001fca0000010000 */
[----:B------:R-:W0:Y:S01]  /*8fc0*/  @!P3 MUFU.RCP R2, R2 ;  /* 0x000000020002b308 */ /* 0x000e220000001000 */
[----:B-1----:R-:W-:Y:S02]  /*8fd0*/  FADD.FTZ R89, R31, R74 ;  /* 0x0000004a1f597221 */ /* 0x002fe40000010000 */
[----:B------:R-:W-:Y:S02]  /*8fe0*/  @!P2 FADD.FTZ R34, R34, 1 ;  /* 0x3f8000002222a421 */ /* 0x000fe40000010000 */
[----:B----4-:R-:W-:Y:S01]  /*8ff0*/  @!P6 FMUL.FTZ R122, R122, R81 ;  /* 0x000000517a7ae220 */ /* 0x010fe20000410000 */
[----:B------:R-:W-:Y:S02]  /*9000*/  FSETP.GTU.FTZ.AND P6, PT, R3, 20, PT ;  /* 0x41a000000300780b */ /* 0x000fe40003fdc000 */
[----:B------:R-:W1:Y:S01]  /*9010*/  @!P0 MUFU.RCP R32, R32 ;  /* 0x0000002000208308 */ /* 0x000e620000001000 */
[----:B------:R-:W-:Y:S02]  /*9020*/  LOP3.LUT R85, R150, 0xfffffe00, RZ, 0xc0, !PT ;  /* 0xfffffe0096557812 */ /* 0x000fe400078ec0ff */
[----:B------:R-:W-:-:S05]  /*9030*/  FSETP.GTU.FTZ.AND P4, PT, R89, 20, PT ;  /* 0x41a000005900780b */ /* 0x000fca0003f9c000 */
[----:B------:R4:W5:Y:S01]  /*9040*/  @!P2 MUFU.RCP R83, R34 ;  /* 0x000000220053a308 */ /* 0x0009620000001000 */
[----:B------:R-:W-:Y:S01]  /*9050*/  LEA R93, R68, R85, 0x4 ;  /* 0x00000055445d7211 */ /* 0x000fe200078e20ff */
[----:B0-----:R-:W-:Y:S02]  /*9060*/  @!P3 FMUL.FTZ R119, R119, R2 ;  /* 0x000000027777b220 */ /* 0x001fe40000410000 */
[----:B------:R-:W-:-:S04]  /*9070*/  @!P6 FMUL.FTZ R2, R3, -1.4426950216293334961 ;  /* 0xbfb8aa3b0302e820 */ /* 0x000fc80000410000 */
[----:B------:R-:W0:Y:S01]  /*9080*/  @!P5 MUFU.EX2 R28, R28 ;  /* 0x0000001c001cd308 */ /* 0x000e220000000800 */
[----:B------:R-:W-:Y:S01]  /*9090*/  IADD3 R30, R93, 0x1, RZ ;  /* 0x000000015d1e7810 */ /* 0x000fe20007ffe0ff */
[--C-:B---3--:R-:W-:Y:S01]  /*90a0*/  FADD.FTZ R26, R29, R74.reuse ;  /* 0x0000004a1d1a7221 */ /* 0x108fe20000010000 */
[----:B----4-:R-:W-:Y:S01]  /*90b0*/  IADD3 R34, R93, 0x2, RZ ;  /* 0x000000025d227810 */ /* 0x010fe20007ffe0ff */
[----:B-1----:R-:W-:Y:S01]  /*90c0*/  @!P0 FMUL.FTZ R123, R123, R32 ;  /* 0x000000207b7b8220 */ /* 0x002fe20000410000 */
[----:B------:R-:W-:Y:S01]  /*90d0*/  IADD3 R29, R93, 0x3, RZ ;  /* 0x000000035d1d7810 */ /* 0x000fe20007ffe0ff */
[--C-:B--2---:R-:W-:Y:S01]  /*90e0*/  FADD.FTZ R90, R33, R74.reuse ;  /* 0x0000004a215a7221 */ /* 0x104fe20000010000 */
[C---:B------:R-:W-:Y:S01]  /*90f0*/  IADD3 R36, R93.reuse, 0x4, RZ ;  /* 0x000000045d247810 */ /* 0x040fe20007ffe0ff */
[----:B------:R1:W-:Y:S01]  /*9100*/  @!P6 MUFU.EX2 R3, R2 ;  /* 0x000000020003e308 */ /* 0x0003e20000000800 */
[----:B------:R-:W-:Y:S02]  /*9110*/  IADD3 R38, R93, 0x5, RZ ;  /* 0x000000055d267810 */ /* 0x000fe40007ffe0ff */
[----:B------:R-:W-:Y:S01]  /*9120*/  LEA.HI.SX32 R32, R30, R93, 0x1b ;  /* 0x0000005d1e207211 */ /* 0x000fe200078fdaff */
[----:B------:R-:W-:Y:S01]  /*9130*/  FADD.FTZ R91, R35, R74 ;  /* 0x0000004a235b7221 */ /* 0x000fe20000010000 */
[----:B------:R-:W-:-:S02]  /*9140*/  IADD3 R80, R93, 0x6, RZ ;  /* 0x000000065d507810 */ /* 0x000fc40007ffe0ff */
[-C--:B------:R-:W-:Y:S01]  /*9150*/  LEA.HI.SX32 R33, R34, R93.reuse, 0x1b ;  /* 0x0000005d22217211 */ /* 0x080fe200078fdaff */
[----:B-1----:R-:W-:Y:S01]  /*9160*/  @!P4 FMUL.FTZ R2, R89, -1.4426950216293334961 ;  /* 0xbfb8aa3b5902c820 */ /* 0x002fe20000410000 */
[----:B------:R-:W-:Y:S01]  /*9170*/  IADD3 R81, R93, 0x7, RZ ;  /* 0x000000075d517810 */ /* 0x000fe20007ffe0ff */
[----:B------:R-:W-:Y:S01]  /*9180*/  FADD.FTZ R89, R37, R74 ;  /* 0x0000004a25597221 */ /* 0x000fe20000010000 */
[----:B------:R-:W-:Y:S01]  /*9190*/  LEA.HI.SX32 R34, R29, R93, 0x1b ;  /* 0x0000005d1d227211 */ /* 0x000fe200078fdaff */
[----:B-----5:R-:W-:Y:S01]  /*91a0*/  @!P2 FMUL.FTZ R124, R124, R83 ;  /* 0x000000537c7ca220 */ /* 0x020fe20000410000 */
        /* <DEDUP_REMOVED lines=10> */
[----:B------:R1:W-:Y:S01]  /*9250*/  STS [R34.X4+0xc], R143 ;  /* 0x00000c8f22007388 */ /* 0x0003e20000004800 */
[----:B------:R-:W-:Y:S01]  /*9260*/  LEA.HI.SX32 R36, R81, R93, 0x1b ;  /* 0x0000005d51247211 */ /* 0x000fe200078fdaff */
[----:B0-----:R-:W-:Y:S01]  /*9270*/  @!P5 FADD.FTZ R28, R28, 1 ;  /* 0x3f8000001c1cd421 */ /* 0x001fe20000010000 */
[----:B------:R-:W-:Y:S01]  /*9280*/  IADD3 R85, R93, 0xc, RZ ;  /* 0x0000000c5d557810 */ /* 0x000fe20007ffe0ff */
[----:B------:R-:W-:Y:S01]  /*9290*/  STS [R35.X4+0x10], R142 ;  /* 0x0000108e23007388 */ /* 0x000fe20000004800 */
[----:B------:R-:W-:-:S02]  /*92a0*/  FSETP.GTU.FTZ.AND P2, PT, R91, 20, PT ;  /* 0x41a000005b00780b */ /* 0x000fc40003f5c000 */
[-C--:B------:R-:W-:Y:S02]  /*92b0*/  LEA.HI.SX32 R81, R82, R93.reuse, 0x1b ;  /* 0x0000005d52517211 */ /* 0x080fe400078fdaff */
        /* <DEDUP_REMOVED lines=8> */
[----:B------:R-:W-:-:S02]  /*9340*/  IADD3 R88, R93, 0xf, RZ ;  /* 0x0000000f5d587810 */ /* 0x000fc40007ffe0ff */
[-C--:B------:R-:W-:Y:S01]  /*9350*/  LEA.HI.SX32 R84, R84, R93.reuse, 0x1b ;  /* 0x0000005d54547211 */ /* 0x080fe200078fdaff */
[----:B------:R-:W-:Y:S01]  /*9360*/  STS [R81.X4+0x20], R138 ;  /* 0x0000208a51007388 */ /* 0x000fe20000004800 */
[-C--:B------:R-:W-:Y:S02]  /*9370*/  LEA.HI.SX32 R85, R85, R93.reuse, 0x1b ;  /* 0x0000005d55557211 */ /* 0x080fe400078fdaff */
[-C--:B------:R-:W-:Y:S01]  /*9380*/  LEA.HI.SX32 R86, R86, R93.reuse, 0x1b ;  /* 0x0000005d56567211 */ /* 0x080fe200078fdaff */
[----:B------:R-:W-:Y:S01]  /*9390*/  STS [R80.X4+0x24], R137 ;  /* 0x0000248950007388 */ /* 0x000fe20000004800 */
[-C--:B------:R-:W-:Y:S01]  /*93a0*/  LEA.HI.SX32 R87, R87, R93.reuse, 0x1b ;  /* 0x0000005d57577211 */ /* 0x080fe200078fdaff */
[----:B------:R-:W2:Y:S01]  /*93b0*/  @!P5 MUFU.RCP R28, R28 ;  /* 0x0000001c001cd308 */ /* 0x000ea20000001000 */
[----:B------:R-:W-:Y:S01]  /*93c0*/  LEA.HI.SX32 R88, R88, R93, 0x1b ;  /* 0x0000005d58587211 */ /* 0x000fe200078fdaff */
[----:B------:R-:W-:Y:S04]  /*93d0*/  STS [R83.X4+0x28], R136 ;  /* 0x0000288853007388 */ /* 0x000fe80000004800 */
[----:B------:R-:W-:Y:S04]  /*93e0*/  STS [R84.X4+0x2c], R135 ;  /* 0x00002c8754007388 */ /* 0x000fe80000004800 */
[----:B------:R-:W-:Y:S01]  /*93f0*/  STS [R85.X4+0x30], R134 ;  /* 0x0000308655007388 */ /* 0x000fe20000004800 */
[----:B------:R3:W4:Y:S03]  /*9400*/  @!P4 MUFU.EX2 R29, R2 ;  /* 0x00000002001dc308 */ /* 0x0007260000000800 */
[----:B------:R-:W-:Y:S01]  /*9410*/  STS [R86.X4+0x34], R133 ;  /* 0x0000348556007388 */ /* 0x000fe20000004800 */
[----:B------:R-:W-:-:S03]  /*9420*/  @!P2 FMUL.FTZ R31, R91, -1.4426950216293334961 ;  /* 0xbfb8aa3b5b1fa820 */ /* 0x000fc60000410000 */
[----:B------:R-:W-:Y:S01]  /*9430*/  STS [R87.X4+0x38], R132 ;  /* 0x0000388457007388 */ /* 0x000fe20000004800 */
[----:B---3--:R-:W-:-:S03]  /*9440*/  @!P0 FMUL.FTZ R2, R89, -1.4426950216293334961 ;  /* 0xbfb8aa3b59028820 */ /* 0x008fc60000410000 */
        /* <DEDUP_REMOVED lines=20> */
[----:B--2---:R-:W-:Y:S01]  /*9590*/  @!P5 FMUL.FTZ R121, R121, R28 ;  /* 0x0000001c7979d220 */ /* 0x004fe20000410000 */
[----:B------:R-:W-:-:S02]  /*95a0*/  FSETP.GTU.FTZ.AND P5, PT, R26, 20, PT ;  /* 0x41a000001a00780b */ /* 0x000fc40003fbc000 */
[----:B------:R-:W-:-:S11]  /*95b0*/  FSETP.GTU.FTZ.AND P3, PT, R90, 20, PT ;  /* 0x41a000005a00780b */ /* 0x000fd60003f7c000 */
[----:B------:R-:W-:-:S04]  /*95c0*/  @!P5 FMUL.FTZ R26, R26, -1.4426950216293334961 ;  /* 0xbfb8aa3b1a1ad820 */ /* 0x000fc80000410000 */
[----:B------:R2:W3:Y:S01]  /*95d0*/  @!P5 MUFU.EX2 R28, R26 ;  /* 0x0000001a001cd308 */ /* 0x0004e20000000800 */
[----:B------:R-:W5:Y:S01]  /*95e0*/  LDS R137, [0x1080] ;  /* 0x00108000ff897984 */ /* 0x000f620000000800 */
[----:B------:R-:W-:Y:S02]  /*95f0*/  @!P6 FADD.FTZ R3, R3, 1 ;  /* 0x3f8000000303e421 */ /* 0x000fe40000010000 */
[----:B--2---:R-:W-:Y:S02]  /*9600*/  @!P3 FMUL.FTZ R26, R90, -1.4426950216293334961 ;  /* 0xbfb8aa3b5a1ab820 */ /* 0x004fe40000410000 */
[----:B------:R-:W-:Y:S02]  /*9610*/  IMAD R90, R72, c[0x0][0x2d8], RZ ;  /* 0x0000b600485a7a24 */ /* 0x000fe400078e02ff */
[----:B------:R-:W2:Y:S01]  /*9620*/  @!P6 MUFU.RCP R82, R3 ;  /* 0x000000030052e308 */ /* 0x000ea20000001000 */
[----:B----4-:R-:W-:Y:S02]  /*9630*/  @!P4 FADD.FTZ R29, R29, 1 ;  /* 0x3f8000001d1dc421 */ /* 0x010fe40000010000 */
[----:B---3--:R-:W-:-:S02]  /*9640*/  @!P5 FADD.FTZ R28, R28, 1 ;  /* 0x3f8000001c1cd421 */ /* 0x008fc40000010000 */
[----:B-1----:R-:W-:-:S03]  /*9650*/  IMAD R143, R73, c[0x0][0x2dc], R90 ;  /* 0x0000b700498f7a24 */ /* 0x002fc600078e025a */
[----:B------:R-:W1:Y:S08]  /*9660*/  @!P3 MUFU.EX2 R30, R26 ;  /* 0x0000001a001eb308 */ /* 0x000e700000000800 */
[----:B------:R-:W3:Y:S08]  /*9670*/  @!P2 MUFU.EX2 R31, R31 ;  /* 0x0000001f001fa308 */ /* 0x000ef00000000800 */
[----:B------:R4:W1:Y:S02]  /*9680*/  @!P0 MUFU.EX2 R26, R2 ;  /* 0x00000002001a8308 */ /* 0x0008640000000800 */
[----:B----4-:R-:W-:-:S06]  /*9690*/  IMAD.WIDE.U32 R2, R73, c[0x0][0x2d8], RZ ;  /* 0x0000b60049027a25 */ /* 0x010fcc00078e00ff */
[----:B0-----:R-:W-:Y:S01]  /*96a0*/  @!P5 MUFU.RCP R139, R28 ;  /* 0x0000001c008bd308 */ /* 0x001fe20000001000 */
[----:B------:R-:W-:-:S07]  /*96b0*/  IADD3 R3, R3, R143, RZ ;  /* 0x0000008f03037210 */ /* 0x000fce0007ffe0ff */
[----:B------:R0:W4:Y:S01]  /*96c0*/  @!P4 MUFU.RCP R28, R29 ;  /* 0x0000001d001cc308 */ /* 0x0001220000001000 */
[----:B------:R-:W-:Y:S02]  /*96d0*/  IMAD R92, R76, c[0x0][0x2e0], RZ ;  /* 0x0000b8004c5c7a24 */ /* 0x000fe400078e02ff */
[----:B------:R-:W-:-:S04]  /*96e0*/  IMAD.WIDE.U32 R2, R77, c[0x0][0x2e0], R2 ;  /* 0x0000b8004d027a25 */ /* 0x000fc800078e0002 */
[----:B--2---:R-:W-:Y:S01]  /*96f0*/  @!P6 FMUL.FTZ R125, R125, R82 ;  /* 0x000000527d7de220 */ /* 0x004fe20000410000 */
[----:B------:R-:W-:Y:S01]  /*9700*/  IADD3 R82, P6, R79, R2, RZ ;  /* 0x000000024f527210 */ /* 0x000fe20007fde0ff */
[----:B0-----:R-:W-:Y:S02]  /*9710*/  IMAD R29, R77, c[0x0][0x2e4], R92 ;  /* 0x0000b9004d1d7a24 */ /* 0x001fe400078e025c */
[----:B-1----:R-:W-:Y:S02]  /*9720*/  @!P3 FADD.FTZ R30, R30, 1 ;  /* 0x3f8000001e1eb421 */ /* 0x002fe40000010000 */
[----:B---3--:R-:W-:Y:S02]  /*9730*/  @!P2 FADD.FTZ R31, R31, 1 ;  /* 0x3f8000001f1fa421 */ /* 0x008fe40000010000 */
[----:B------:R-:W-:Y:S01]  /*9740*/  @!P0 FADD.FTZ R26, R26, 1 ;  /* 0x3f8000001a1a8421 */ /* 0x000fe20000010000 */
[----:B------:R-:W0:Y:S01]  /*9750*/  @!P3 MUFU.RCP R141, R30 ;  /* 0x0000001e008db308 */ /* 0x000e220000001000 */
[----:B------:R-:W-:Y:S01]  /*9760*/  IADD3.X R3, R78, R29, R3, P6, !PT ;  /* 0x0000001d4e037210 */ /* 0x000fe200037fe403 */
[----:B----4-:R-:W-:Y:S01]  /*9770*/  @!P4 FMUL.FTZ R127, R127, R28 ;  /* 0x0000001c7f7fc220 */ /* 0x010fe20000410000 */
[----:B-----5:R-:W-:-:S05]  /*9780*/  ISETP.GE.AND P4, PT, R60, R137, PT ;  /* 0x000000893c00720c */ /* 0x020fca0003f86270 */
[----:B------:R-:W1:Y:S01]  /*9790*/  @!P2 MUFU.RCP R90, R31 ;  /* 0x0000001f005aa308 */ /* 0x000e620000001000 */
[----:B------:R-:W-:-:S07]  /*97a0*/  @!P5 FMUL.FTZ R126, R126, R139 ;  /* 0x0000008b7e7ed220 */ /* 0x000fce0000410000 */
[----:B------:R-:W2:Y:S01]  /*97b0*/  @!P0 MUFU.RCP R29, R26 ;  /* 0x0000001a001d8308 */ /* 0x000ea20000001000 */
[C---:B------:R-:W-:Y:S01]  /*97c0*/  LEA R139, P5, R60.reuse, c[0x0][0x330], 0x2 ;  /* 0x0000cc003c8b7a11 */ /* 0x040fe200078a10ff */
[----:B------:R-:W-:Y:S03]  /*97d0*/  BSSY B0, `(.L_x_2595) ;  /* 0x0000016000007945 */ /* 0x000fe60003800000 */
[----:B------:R-:W-:Y:S02]  /*97e0*/  LEA.HI.X R28, R60, c[0x0][0x334], R59, 0x2, P5 ;  /* 0x0000cd003c1c7a11 */ /* 0x000fe400028f143b */
[----:B------:R-:W-:Y:S01]  /*97f0*/  LEA R2, P5, R82, R139, 0x2 ;  /* 0x0000008b52027211 */ /* 0x000fe200078a10ff */
[----:B0-----:R-:W-:Y:S01]  /*9800*/  @!P3 FMUL.FTZ R128, R128, R141 ;  /* 0x0000008d8080b220 */ /* 0x001fe20000410000 */
[-C--:B------:R-:W-:Y:S01]  /*9810*/  ISETP.GE.AND P3, PT, R23, R137.reuse, PT ;  /* 0x000000891700720c */ /* 0x080fe20003f66270 */
[----:B-1----:R-:W-:Y:S01]  /*9820*/  @!P2 FMUL.FTZ R129, R129, R90 ;  /* 0x0000005a8181a220 */ /* 0x002fe20000410000 */
[----:B------:R-:W-:-:S02]  /*9830*/  ISETP.GE.AND P2, PT, R24, R137, PT ;  /* 0x000000891800720c */ /* 0x000fc40003f46270 */
[----:B------:R-:W-:Y:S02]  /*9840*/  ISETP.GE.AND P6, PT, R22, R137, PT ;  /* 0x000000891600720c */ /* 0x000fe40003fc6270 */
[----:B------:R-:W-:Y:S01]  /*9850*/  LEA.HI.X R3, R82, R28, R3, 0x2, P5 ;  /* 0x0000001c52037211 */ /* 0x000fe200028f1403 */
[----:B--2---:R-:W-:Y:S01]  /*9860*/  @!P0 FMUL.FTZ R114, R114, R29 ;  /* 0x0000001d72728220 */ /* 0x004fe20000410000 */
[----:B------:R-:W-:Y:S05]  /*9870*/  @P4 BRA `(.L_x_2596) ;  /* 0x000000b000004947 */ /* 0x000fea0003800000 */
[----:B------:R-:W-:Y:S01]  /*9880*/  MOV R28, R16 ;  /* 0x00000010001c7202 */ /* 0x000fe20000000f00 */
[----:B------:R-:W-:Y:S01]  /*9890*/  IMAD R26, R76, c[0x0][0x2e0], RZ ;  /* 0x0000b8004c1a7a24 */ /* 0x000fe200078e02ff */
[----:B------:R-:W-:-:S03]  /*98a0*/  MOV R29, R17 ;  /* 0x00000011001d7202 */ /* 0x000fc60000000f00 */
[----:B------:R-:W-:Y:S02]  /*98b0*/  IMAD R31, R77, c[0x0][0x2e4], R26 ;  /* 0x0000b9004d1f7a24 */ /* 0x000fe400078e021a */
[----:B------:R-:W-:-:S05]  /*98c0*/  IMAD.WIDE.U32 R28, R73, c[0x0][0x2d8], R28 ;  /* 0x0000b600491c7a25 */ /* 0x000fca00078e001c */
[----:B------:R-:W-:-:S05]  /*98d0*/  IADD3 R29, R143, R29, RZ ;  /* 0x0000001d8f1d7210 */ /* 0x000fca0007ffe0ff */
[----:B------:R-:W-:-:S05]  /*98e0*/  IMAD.WIDE.U32 R28, R77, c[0x0][0x2e0], R28 ;  /* 0x0000b8004d1c7a25 */ /* 0x000fca00078e001c */
[----:B------:R-:W-:Y:S02]  /*98f0*/  IADD3 R29, R29, R31, RZ ;  /* 0x0000001f1d1d7210 */ /* 0x000fe40007ffe0ff */
[----:B------:R-:W-:-:S04]  /*9900*/  LEA R30, P0, R28, c[0x0][0x330], 0x2 ;  /* 0x0000cc001c1e7a11 */ /* 0x000fc800078010ff */
[----:B------:R-:W-:-:S05]  /*9910*/  LEA.HI.X R31, R28, c[0x0][0x334], R29, 0x2, P0 ;  /* 0x0000cd001c1f7a11 */ /* 0x000fca00000f141d */
[----:B------:R0:W-:Y:S04]  /*9920*/  STG.E [R30.64], R89 ;  /* 0x000000591e007986 */ /* 0x0001e8000c101904 */
.L_x_2596:
[----:B------:R-:W-:Y:S05]  /*9930*/  BSYNC B0 ;  /* 0x0000000000007941 */ /* 0x000fea0003800000 */
.L_x_2595:
        /* <DEDUP_REMOVED lines=18> */
[----:B------:R-:W-:Y:S02]  /*9a60*/  IMAD R26, R72, c[0x0][0x2f8], RZ ;  /* 0x0000be00481a7a24 */ /* 0x000fe400078e02ff */
        /* <DEDUP_REMOVED lines=13> */
[----:B------:R1:W-:Y:S04]  /*9b40*/  @!P6 STG.E [R2.64+-0x880], R135 ;  /* 0xfff780870200e986 */ /* 0x0003e8000c101904 */
[----:B------:R-:W-:Y:S01]  /*9b50*/  BAR.SYNC.DEFER_BLOCKING 0x0 ;  /* 0x0000000000007b1d */ /* 0x000fe20000010000 */
[----:B-1----:R-:W-:-:S05]  /*9b60*/  IMAD.WIDE.U32 R2, R73, c[0x0][0x2f8], RZ ;  /* 0x0000be0049027a25 */ /* 0x002fca00078e00ff */
[----:B------:R-:W-:Y:S04]  /*9b70*/  STS [R39.X4], R114 ;  /* 0x0000007227007388 */ /* 0x000fe80000004800 */
[----:B------:R-:W-:Y:S04]  /*9b80*/  STS [R32.X4+0x4], R115 ;  /* 0x0000047320007388 */ /* 0x000fe80000004800 */
[----:B------:R-:W-:Y:S04]  /*9b90*/  STS [R33.X4+0x8], R116 ;  /* 0x0000087421007388 */ /* 0x000fe80000004800 */
[----:B------:R-:W-:Y:S04]  /*9ba0*/  STS [R34.X4+0xc], R117 ;  /* 0x00000c7522007388 */ /* 0x000fe80000004800 */
[----:B------:R1:W-:Y:S04]  /*9bb0*/  STS [R35.X4+0x10], R118 ;  /* 0x0000107623007388 */ /* 0x0003e80000004800 */
[----:B------:R2:W-:Y:S04]  /*9bc0*/  STS [R38.X4+0x14], R119 ;  /* 0x0000147726007388 */ /* 0x0005e80000004800 */
[----:B------:R3:W-:Y:S01]  /*9bd0*/  STS [R37.X4+0x18], R120 ;  /* 0x0000187825007388 */ /* 0x0007e20000004800 */
[----:B-1----:R-:W-:-:S03]  /*9be0*/  FADD.FTZ R118, R29, R118 ;  /* 0x000000761d767221 */ /* 0x002fc60000010000 */
[----:B------:R1:W-:Y:S01]  /*9bf0*/  STS [R36.X4+0x1c], R121 ;  /* 0x00001c7924007388 */ /* 0x0003e20000004800 */
[----:B--2---:R-:W-:-:S03]  /*9c00*/  FADD.FTZ R119, R118, R119 ;  /* 0x0000007776777221 */ /* 0x004fc60000010000 */
[----:B------:R2:W-:Y:S01]  /*9c10*/  STS [R81.X4+0x20], R122 ;  /* 0x0000207a51007388 */ /* 0x0005e20000004800 */
[----:B---3--:R-:W-:-:S03]  /*9c20*/  FADD.FTZ R120, R119, R120 ;  /* 0x0000007877787221 */ /* 0x008fc60000010000 */
        /* <DEDUP_REMOVED lines=10> */
[----:B------:R-:W-:Y:S01]  /*9cd0*/  STS [R87.X4+0x38], R128 ;  /* 0x0000388057007388 */ /* 0x000fe20000004800 */
[----:B---3--:R-:W-:-:S03]  /*9ce0*/  FADD.FTZ R126, R125, R126 ;  /* 0x0000007e7d7e7221 */ /* 0x008fc60000010000 */
[----:B------:R-:W-:Y:S01]  /*9cf0*/  STS [R88.X4+0x3c], R129 ;  /* 0x00003c8158007388 */ /* 0x000fe20000004800 */
[----:B------:R-:W-:-:S06]  /*9d00*/  NOP ;  /* 0x0000000000007918 */ /* 0x000fcc0000000000 */
[----:B------:R-:W-:Y:S01]  /*9d10*/  LDS R57, [R57.X4] ;  /* 0x0000000039397984 */ /* 0x000fe20000004800 */
[----:B-1----:R-:W-:-:S03]  /*9d20*/  FADD.FTZ R127, R126, R127 ;  /* 0x0000007f7e7f7221 */ /* 0x002fc60000010000 */
[----:B0-----:R-:W-:Y:S01]  /*9d30*/  LDS R31, [R56.X4+0x80] ;  /* 0x00008000381f7984 */ /* 0x001fe20000004800 */
        /* <DEDUP_REMOVED lines=18> */
[----:B0-----:R-:W-:-:S05]  /*9e60*/  IMAD R27, R73, c[0x0][0x2fc], R26 ;  /* 0x0000bf00491b7a24 */ /* 0x001fca00078e021a */
[----:B------:R-:W-:Y:S01]  /*9e70*/  IADD3 R29, R3, R27, RZ ;  /* 0x0000001b031d7210 */ /* 0x000fe20007ffe0ff */
        /* <DEDUP_REMOVED lines=12> */
.L_x_2598:
[----:B------:R-:W-:Y:S05]  /*9f40*/  BSYNC B0 ;  /* 0x0000000000007941 */ /* 0x000fea0003800000 */
.L_x_2597:
[----:B------:R-:W-:Y:S01]  /*9f50*/  MOV R3, R29 ;  /* 0x0000001d00037202 */ /* 0x000fe20000000f00 */
[----:B------:R-:W-:Y:S01]  /*9f60*/  IMAD R16, R76, c[0x0][0x300], RZ ;  /* 0x0000c0004c107a24 */ /* 0x000fe200078e02ff */
[----:B------:R-:W-:Y:S02]  /*9f70*/  IADD3 R40, P0, R40, -0xf80, RZ ;  /* 0xfffff08028287810 */ /* 0x000fe40007f1e0ff */
[-C--:B------:R-:W-:Y:S01]  /*9f80*/  ISETP.GE.AND P4, PT, R24, R87.reuse, PT ;  /* 0x000000571800720c */ /* 0x080fe20003f86270 */
[----:B------:R-:W-:Y:S01]  /*9f90*/  IMAD.WIDE.U32 R2, R77, c[0x0][0x300], R2 ;  /* 0x0000c0004d027a25 */ /* 0x000fe200078e0002 */
[----:B------:R-:W-:Y:S02]  /*9fa0*/  IADD3.X R41, R41, -0x1, RZ, P0, !PT ;  /* 0xffffffff29297810 */ /* 0x000fe400007fe4ff */
[----:B------:R-:W-:Y:S01]  /*9fb0*/  ISETP.GE.AND P5, PT, R23, R87, PT ;  /* 0x000000571700720c */ /* 0x000fe20003fa6270 */
[----:B------:R-:W-:Y:S01]  /*9fc0*/  IMAD R17, R77, c[0x0][0x304], R16 ;  /* 0x0000c1004d117a24 */ /* 0x000fe200078e0210 */
[----:B------:R-:W-:-:S02]  /*9fd0*/  IADD3 R79, P0, R79, R2, RZ ;  /* 0x000000024f4f7210 */ /* 0x000fc40007f1e0ff */
[----:B------:R-:W-:Y:S02]  /*9fe0*/  IADD3 R2, P1, R40, c[0x0][0x340], RZ ;  /* 0x0000d00028027a10 */ /* 0x000fe40007f3e0ff */
[----:B------:R-:W-:Y:S02]  /*9ff0*/  IADD3.X R78, R78, R17, R3, P0, !PT ;  /* 0x000000114e4e7210 */ /* 0x000fe400007fe403 */
[----:B------:R-:W-:Y:S02]  /*a000*/  IADD3.X R3, R41, c[0x0][0x344], RZ, P1, !PT ;  /* 0x0000d10029037a10 */ /* 0x000fe40000ffe4ff */
[----:B------:R-:W-:Y:S02]  /*a010*/  LEA R2, P0, R79, R2, 0x2 ;  /* 0x000000024f027211 */ /* 0x000fe400078010ff */
[-C--:B------:R-:W-:Y:S02]  /*a020*/  ISETP.GE.AND P6, PT, R22, R87.reuse, PT ;  /* 0x000000571600720c */ /* 0x080fe40003fc6270 */
[----:B------:R-:W-:-:S02]  /*a030*/  ISETP.GE.AND P3, PT, R25, R87, PT ;  /* 0x000000571900720c */ /* 0x000fc40003f66270 */
        /* <DEDUP_REMOVED lines=35> */
[----:B01----:R-:W-:Y:S01]  /*a270*/  @!P0 CALL.REL.NOINC `(.L_x_2540) ;  /* 0x0000001000008944 */ /* 0x003fe20003c00000 */
[----:B------:R-:W-:Y:S05]  /*a280*/  BRA `(.L_x_2599) ;  /* 0xffff62d000007947 */ /* 0x000fea000383ffff */
.L_x_2540:
        /* <DEDUP_REMOVED lines=29> */
.L_x_2601:
[----:B------:R-:W-:Y:S05]  /*a460*/  BSYNC B0 ;  /* 0x0000000000007941 */ /* 0x000fea0003800000 */
.L_x_2600:
        /* <DEDUP_REMOVED lines=28> */
.L_x_2603:
[----:B------:R-:W1:Y:S02]  /*a630*/  S2R R21, SR_TID.X ;  /* 0x0000000000157919 */ /* 0x000e640000002100 */
.L_x_2604:
[----:B------:R-:W-:Y:S05]  /*a640*/  BSYNC B0 ;  /* 0x0000000000007941 */ /* 0x000fea0003800000 */
.L_x_2602:
        /* <DEDUP_REMOVED lines=22> */
.L_x_2605:
        /* <DEDUP_REMOVED lines=55> */
.L_x_2583:
[----:B------:R-:W-:Y:S01]  /*ab20*/  HFMA2.MMA R184, -RZ, RZ, 0, 5.9604644775390625e-08 ;  /* 0x00000001ffb87435 */ /* 0x000fe200000001ff */
[----:B------:R-:W-:Y:S02]  /*ab30*/  MOV R183, R6 ;  /* 0x0000000600b77202 */ /* 0x000fe40000000f00 */
[----:B------:R-:W-:-:S02]  /*ab40*/  MOV R185, RZ ;  /* 0x000000ff00b97202 */ /* 0x000fc40000000f00 */
[----:B------:R-:W-:Y:S02]  /*ab50*/  MOV R186, 0xffffffff ;  /* 0xffffffff00ba7802 */ /* 0x000fe40000000f00 */
[----:B------:R-:W-:Y:S02]  /*ab60*/  MOV R4, 0xab80 ;  /* 0x0000ab8000047802 */ /* 0x000fe40000000f00 */
[----:B-1---5:R-:W-:Y:S05]  /*ab70*/  CALL.REL.NOINC `($__internal_107_$__cuda_sm70_shflsync_up) ;  /* 0x00000ec000007944 */ /* 0x022fea0003c00000 */
[----:B-1----:R-:W-:Y:S01]  /*ab80*/  MOV R181, R183 ;  /* 0x000000b700b57202 */ /* 0x002fe20000000f00 */
[----:B0-----:R-:W-:Y:S05]  /*ab90*/  BRA `(.L_x_2606) ;  /* 0xffffc1d000007947 */ /* 0x001fea000383ffff */
.L_x_2584:
[----:B------:R-:W-:Y:S01]  /*aba0*/  HFMA2.MMA R184, -RZ, RZ, 0, 5.9604644775390625e-08 ;  /* 0x00000001ffb87435 */ /* 0x000fe200000001ff */
[----:B------:R-:W-:Y:S02]  /*abb0*/  MOV R183, R7 ;  /* 0x0000000700b77202 */ /* 0x000fe40000000f00 */
[----:B------:R-:W-:Y:S02]  /*abc0*/  MOV R185, RZ ;  /* 0x000000ff00b97202 */ /* 0x000fe40000000f00 */
[----:B------:R-:W-:Y:S02]  /*abd0*/  MOV R186, 0xffffffff ;  /* 0xffffffff00ba7802 */ /* 0x000fe40000000f00 */
[----:B------:R-:W-:-:S02]  /*abe0*/  MOV R4, 0xac00 ;  /* 0x0000ac0000047802 */ /* 0x000fc40000000f00 */
[----:B012--5:R-:W-:Y:S05]  /*abf0*/  CALL.REL.NOINC `($__internal_107_$__cuda_sm70_shflsync_up) ;  /* 0x00000e4000007944 */ /* 0x027fea0003c00000 */
        /* <DEDUP_REMOVED lines=10> */
[----:B------:R-:W-:Y:S05]  /*aca0*/  CALL.REL.NOINC `($__internal_107_$__cuda_sm70_shflsync_up) ;  /* 0x00000d9000007944 */ /* 0x000fea0003c00000 */
[----:B0-----:R-:W-:Y:S01]  /*acb0*/  HFMA2.MMA R184, -RZ, RZ, 0, 1.1920928955078125e-07 ;  /* 0x00000002ffb87435 */ /* 0x001fe200000001ff */
[----:B-1----:R-:W-:Y:S02]  /*acc0*/  MOV R6, R183 ;  /* 0x000000b700067202 */ /* 0x002fe40000000f00 */
[----:B------:R-:W-:-:S02]  /*acd0*/  MOV R183, R180 ;  /* 0x000000b400b77202 */ /* 0x000fc40000000f00 */
[----:B------:R-:W-:Y:S02]  /*ace0*/  MOV R185, RZ ;  /* 0x000000ff00b97202 */ /* 0x000fe40000000f00 */
[----:B------:R-:W-:Y:S02]  /*acf0*/  MOV R186, 0xffffffff ;  /* 0xffffffff00ba7802 */ /* 0x000fe40000000f00 */
[----:B------:R-:W-:Y:S02]  /*ad00*/  MOV R4, 0xad20 ;  /* 0x0000ad2000047802 */ /* 0x000fe40000000f00 */
[----:B------:R-:W-:Y:S05]  /*ad10*/  CALL.REL.NOINC `($__internal_107_$__cuda_sm70_shflsync_up) ;  /* 0x00000d2000007944 */ /* 0x000fea0003c00000 */
        /* <DEDUP_REMOVED lines=8> */
[----:B------:R-:W-:Y:S05]  /*ada0*/  CALL.REL.NOINC `($__internal_107_$__cuda_sm70_shflsync_up) ;  /* 0x00000c9000007944 */ /* 0x000fea0003c00000 */
[----:B0-----:R-:W-:Y:S01]  /*adb0*/  HFMA2.MMA R184, -RZ, RZ, 0, 2.384185791015625e-07 ;  /* 0x00000004ffb87435 */ /* 0x001fe200000001ff */
[----:B-1----:R-:W-:Y:S02]  /*adc0*/  MOV R6, R183 ;  /* 0x000000b700067202 */ /* 0x002fe40000000f00 */
[----:B------:R-:W-:Y:S02]  /*add0*/  MOV R183, R180 ;  /* 0x000000b400b77202 */ /* 0x000fe40000000f00 */
[----:B------:R-:W-:Y:S02]  /*ade0*/  MOV R185, RZ ;  /* 0x000000ff00b97202 */ /* 0x000fe40000000f00 */
[----:B------:R-:W-:Y:S02]  /*adf0*/  MOV R186, 0xffffffff ;  /* 0xffffffff00ba7802 */ /* 0x000fe40000000f00 */
[----:B------:R-:W-:Y:S02]  /*ae00*/  MOV R4, 0xae20 ;  /* 0x0000ae2000047802 */ /* 0x000fe40000000f00 */
[----:B------:R-:W-:Y:S05]  /*ae10*/  CALL.REL.NOINC `($__internal_107_$__cuda_sm70_shflsync_up) ;  /* 0x00000c2000007944 */ /* 0x000fea0003c00000 */
        /* <DEDUP_REMOVED lines=8> */
[----:B------:R-:W-:Y:S05]  /*aea0*/  CALL.REL.NOINC `($__internal_107_$__cuda_sm70_shflsync_up) ;  /* 0x00000b9000007944 */ /* 0x000fea0003c00000 */
[----:B0-----:R-:W-:Y:S01]  /*aeb0*/  HFMA2.MMA R184, -RZ, RZ, 0, 4.76837158203125e-07 ;  /* 0x00000008ffb87435 */ /* 0x001fe200000001ff */
[----:B-1----:R-:W-:Y:S02]  /*aec0*/  MOV R6, R183 ;  /* 0x000000b700067202 */ /* 0x002fe40000000f00 */
[----:B------:R-:W-:Y:S02]  /*aed0*/  MOV R183, R180 ;  /* 0x000000b400b77202 */ /* 0x000fe40000000f00 */
[----:B------:R-:W-:Y:S02]  /*aee0*/  MOV R185, RZ ;  /* 0x000000ff00b97202 */ /* 0x000fe40000000f00 */
[----:B------:R-:W-:Y:S02]  /*aef0*/  MOV R186, 0xffffffff ;  /* 0xffffffff00ba7802 */ /* 0x000fe40000000f00 */
[----:B------:R-:W-:Y:S02]  /*af00*/  MOV R4, 0xaf20 ;  /* 0x0000af2000047802 */ /* 0x000fe40000000f00 */
[----:B------:R-:W-:Y:S05]  /*af10*/  CALL.REL.NOINC `($__internal_107_$__cuda_sm70_shflsync_up) ;  /* 0x00000b2000007944 */ /* 0x000fea0003c00000 */
        /* <DEDUP_REMOVED lines=8> */
[----:B------:R-:W-:Y:S05]  /*afa0*/  CALL.REL.NOINC `($__internal_107_$__cuda_sm70_shflsync_up) ;  /* 0x00000a9000007944 */ /* 0x000fea0003c00000 */
[----:B0-----:R-:W-:Y:S01]  /*afb0*/  HFMA2.MMA R184, -RZ, RZ, 0, 9.5367431640625e-07 ;  /* 0x00000010ffb87435 */ /* 0x001fe200000001ff */
[----:B-1----:R-:W-:Y:S02]  /*afc0*/  MOV R182, R183 ;  /* 0x000000b700b67202 */ /* 0x002fe40000000f00 */
[----:B------:R-:W-:Y:S02]  /*afd0*/  MOV R183, R180 ;  /* 0x000000b400b77202 */ /* 0x000fe40000000f00 */
[----:B------:R-:W-:Y:S02]  /*afe0*/  MOV R185, RZ ;  /* 0x000000ff00b97202 */ /* 0x000fe40000000f00 */
[----:B------:R-:W-:Y:S02]  /*aff0*/  MOV R186, 0xffffffff ;  /* 0xffffffff00ba7802 */ /* 0x000fe40000000f00 */
[----:B------:R-:W-:Y:S02]  /*b000*/  MOV R4, 0xb020 ;  /* 0x0000b02000047802 */ /* 0x000fe40000000f00 */
[----:B------:R-:W-:Y:S05]  /*b010*/  CALL.REL.NOINC `($__internal_107_$__cuda_sm70_shflsync_up) ;  /* 0x00000a2000007944 */ /* 0x000fea0003c00000 */
[----:B-1----:R-:W-:Y:S01]  /*b020*/  MOV R4, R183 ;  /* 0x000000b700047202 */ /* 0x002fe20000000f00 */
[----:B0-----:R-:W-:Y:S05]  /*b030*/  BRA `(.L_x_2607) ;  /* 0xffffbeb000007947 */ /* 0x001fea000383ffff */
.L_x_2587:
[----:B------:R-:W-:Y:S01]  /*b040*/  HFMA2.MMA R184, -RZ, RZ, 0, 5.9604644775390625e-08 ;  /* 0x00000001ffb87435 */ /* 0x000fe200000001ff */
[----:B------:R-:W-:-:S02]  /*b050*/  MOV R183, R181 ;  /* 0x000000b500b77202 */ /* 0x000fc40000000f00 */
[----:B------:R-:W-:Y:S02]  /*b060*/  MOV R185, RZ ;  /* 0x000000ff00b97202 */ /* 0x000fe40000000f00 */
[----:B------:R-:W-:Y:S02]  /*b070*/  MOV R186, 0xffffffff ;  /* 0xffffffff00ba7802 */ /* 0x000fe40000000f00 */
[----:B------:R-:W-:Y:S02]  /*b080*/  MOV R4, 0xb0a0 ;  /* 0x0000b0a000047802 */ /* 0x000fe40000000f00 */
[----:B01---5:R-:W-:Y:S05]  /*b090*/  CALL.REL.NOINC `($__internal_107_$__cuda_sm70_shflsync_up) ;  /* 0x000009a000007944 */ /* 0x023fea0003c00000 */
[----:B0-----:R-:W-:Y:S01]  /*b0a0*/  HFMA2.MMA R184, -RZ, RZ, 0, 5.9604644775390625e-08 ;  /* 0x00000001ffb87435 */ /* 0x001fe200000001ff */
[----:B-1----:R-:W-:Y:S02]  /*b0b0*/  MOV R6, R183 ;  /* 0x000000b700067202 */ /* 0x002fe40000000f00 */
[----:B------:R-:W-:Y:S02]  /*b0c0*/  MOV R183, R7 ;  /* 0x0000000700b77202 */ /* 0x000fe40000000f00 */
[----:B------:R-:W-:Y:S02]  /*b0d0*/  MOV R185, RZ ;  /* 0x000000ff00b97202 */ /* 0x000fe40000000f00 */
[----:B------:R-:W-:-:S02]  /*b0e0*/  MOV R186, 0xffffffff ;  /* 0xffffffff00ba7802 */ /* 0x000fc40000000f00 */
[----:B------:R-:W-:Y:S02]  /*b0f0*/  MOV R4, 0xb110 ;  /* 0x0000b11000047802 */ /* 0x000fe40000000f00 */
[----:B------:R-:W-:Y:S05]  /*b100*/  CALL.REL.NOINC `($__internal_107_$__cuda_sm70_shflsync_up) ;  /* 0x0000093000007944 */ /* 0x000fea0003c00000 */
[----:B------:R-:W-:Y:S01]  /*b110*/  HFMA2.MMA R196, -RZ, RZ, 0, 0 ;  /* 0x00000000ffc47435 */ /* 0x000fe200000001ff */
[----:B------:R-:W-:Y:S02]  /*b120*/  MOV R180, R6 ;  /* 0x0000000600b47202 */ /* 0x000fe40000000f00 */
[----:B-1----:R-:W-:Y:S02]  /*b130*/  MOV R181, R183 ;  /* 0x000000b700b57202 */ /* 0x002fe40000000f00 */
[----:B------:R-:W-:Y:S02]  /*b140*/  MOV R197, R18 ;  /* 0x0000001200c57202 */ /* 0x000fe40000000f00 */
[----:B------:R-:W-:Y:S02]  /*b150*/  MOV R198, 0x1f ;  /* 0x0000001f00c67802 */ /* 0x000fe40000000f00 */
[----:B------:R-:W-:Y:S02]  /*b160*/  MOV R199, 0xffffffff ;  /* 0xffffffff00c77802 */ /* 0x000fe40000000f00 */
[----:B------:R-:W-:-:S02]  /*b170*/  MOV R4, 0xb190 ;  /* 0x0000b19000047802 */ /* 0x000fc40000000f00 */
[----:B0-----:R-:W-:Y:S05]  /*b180*/  CALL.REL.NOINC `($__internal_106_$__cuda_sm70_shflsync_idx_p) ;  /* 0x0000087000007944 */ /* 0x001fea0003c00000 */
[----:B-1----:R-:W-:Y:S01]  /*b190*/  MOV R18, R196 ;  /* 0x000000c400127202 */ /* 0x002fe20000000f00 */
[----:B------:R-:W-:Y:S01]  /*b1a0*/  HFMA2.MMA R196, -RZ, RZ, 0, 0 ;  /* 0x00000000ffc47435 */ /* 0x000fe200000001ff */
[----:B0-----:R-:W-:-:S02]  /*b1b0*/  MOV R197, R19 ;  /* 0x0000001300c57202 */ /* 0x001fc40000000f00 */
[----:B------:R-:W-:Y:S02]  /*b1c0*/  MOV R198, 0x1f ;  /* 0x0000001f00c67802 */ /* 0x000fe40000000f00 */
[----:B------:R-:W-:Y:S02]  /*b1d0*/  MOV R199, 0xffffffff ;  /* 0xffffffff00c77802 */ /* 0x000fe40000000f00 */
[----:B------:R-:W-:Y:S02]  /*b1e0*/  MOV R4, 0xb200 ;  /* 0x0000b20000047802 */ /* 0x000fe40000000f00 */
[----:B------:R-:W-:Y:S05]  /*b1f0*/  CALL.REL.NOINC `($__internal_106_$__cuda_sm70_shflsync_idx_p) ;  /* 0x0000080000007944 */ /* 0x000fea0003c00000 */
[----:B-1----:R-:W-:Y:S01]  /*b200*/  MOV R5, R196 ;  /* 0x000000c400057202 */ /* 0x002fe20000000f00 */
[----:B0-----:R-:W-:Y:S05]  /*b210*/  BRA `(.L_x_2608) ;  /* 0xffffbe4000007947 */ /* 0x001fea000383ffff */
.L_x_2590:
[----:B------:R-:W-:Y:S01]  /*b220*/  HFMA2.MMA R195, -RZ, RZ, 0, 5.9604644775390625e-08 ;  /* 0x00000001ffc37435 */ /* 0x000fe200000001ff */
[----:B------:R-:W-:Y:S02]  /*b230*/  MOV R194, R6 ;  /* 0x0000000600c27202 */ /* 0x000fe40000000f00 */
[----:B------:R-:W-:Y:S02]  /*b240*/  MOV R196, 0x1f ;  /* 0x0000001f00c47802 */ /* 0x000fe40000000f00 */
[----:B------:R-:W-:-:S02]  /*b250*/  MOV R197, 0xffffffff ;  /* 0xffffffff00c57802 */ /* 0x000fc40000000f00 */
[----:B------:R-:W-:Y:S02]  /*b260*/  MOV R4, 0xb280 ;  /* 0x0000b28000047802 */ /* 0x000fe40000000f00 */
[----:B------:R-:W-:Y:S05]  /*b270*/  CALL.REL.NOINC `($__internal_105_$__cuda_sm70_shflsync_down) ;  /* 0x0000074000007944 */ /* 0x000fea0003c00000 */
[----:B-1----:R-:W-:Y:S01]  /*b280*/  MOV R191, R194 ;  /* 0x000000c200bf7202 */ /* 0x002fe20000000f00 */
[----:B0-----:R-:W-:Y:S05]  /*b290*/  BRA `(.L_x_2609) ;  /* 0xffffc39000007947 */ /* 0x001fea000383ffff */
.L_x_2591:
[----:B------:R-:W-:Y:S01]  /*b2a0*/  HFMA2.MMA R195, -RZ, RZ, 0, 5.9604644775390625e-08 ;  /* 0x00000001ffc37435 */ /* 0x000fe200000001ff */
[----:B------:R-:W-:Y:S02]  /*b2b0*/  MOV R194, R7 ;  /* 0x0000000700c27202 */ /* 0x000fe40000000f00 */
[----:B------:R-:W-:Y:S02]  /*b2c0*/  MOV R196, 0x1f ;  /* 0x0000001f00c47802 */ /* 0x000fe40000000f00 */
[----:B------:R-:W-:Y:S02]  /*b2d0*/  MOV R197, 0xffffffff ;  /* 0xffffffff00c57802 */ /* 0x000fe40000000f00 */
[----:B------:R-:W-:Y:S02]  /*b2e0*/  MOV R4, 0xb300 ;  /* 0x0000b30000047802 */ /* 0x000fe40000000f00 */
[----:B01----:R-:W-:Y:S05]  /*b2f0*/  CALL.REL.NOINC `($__internal_105_$__cuda_sm70_shflsync_down) ;  /* 0x000006c000007944 */ /* 0x003fea0003c00000 */
        /* <DEDUP_REMOVED lines=9> */
[----:B------:R-:W-:Y:S05]  /*b390*/  CALL.REL.NOINC `($__internal_105_$__cuda_sm70_shflsync_down) ;  /* 0x0000062000007944 */ /* 0x000fea0003c00000 */
[----:B0-----:R-:W-:Y:S01]  /*b3a0*/  HFMA2.MMA R195, -RZ, RZ, 0, 1.1920928955078125e-07 ;  /* 0x00000002ffc37435 */ /* 0x001fe200000001ff */
[----:B-1----:R-:W-:Y:S02]  /*b3b0*/  MOV R6, R194 ;  /* 0x000000c200067202 */ /* 0x002fe40000000f00 */
[----:B------:R-:W-:-:S02]  /*b3c0*/  MOV R194, R7 ;  /* 0x0000000700c27202 */ /* 0x000fc40000000f00 */
[----:B------:R-:W-:Y:S02]  /*b3d0*/  MOV R196, 0x1f ;  /* 0x0000001f00c47802 */ /* 0x000fe40000000f00 */
[----:B------:R-:W-:Y:S02]  /*b3e0*/  MOV R197, 0xffffffff ;  /* 0xffffffff00c57802 */ /* 0x000fe40000000f00 */
[----:B------:R-:W-:Y:S02]  /*b3f0*/  MOV R4, 0xb410 ;  /* 0x0000b41000047802 */ /* 0x000fe40000000f00 */
[----:B------:R-:W-:Y:S05]  /*b400*/  CALL.REL.NOINC `($__internal_105_$__cuda_sm70_shflsync_down) ;  /* 0x000005b000007944 */ /* 0x000fea0003c00000 */
[----:B-1----:R-:W-:Y:S01]  /*b410*/  @!P4 FFMA.FTZ R7, R191, R194, R7 ;  /* 0x000000c2bf07c223 */ /* 0x002fe20000010007 */
[----:B0-----:R-:W-:Y:S01]  /*b420*/  HFMA2.MMA R195, -RZ, RZ, 0, 2.384185791015625e-07 ;  /* 0x00000004ffc37435 */ /* 0x001fe200000001ff */
[----:B------:R-:W-:Y:S01]  /*b430*/  @!P4 FMUL.FTZ R191, R6, R191 ;  /* 0x000000bf06bfc220 */ /* 0x000fe20000410000 */
[----:B------:R-:W-:Y:S02]  /*b440*/  MOV R196, 0x1f ;  /* 0x0000001f00c47802 */ /* 0x000fe40000000f00 */
[----:B------:R-:W-:Y:S02]  /*b450*/  MOV R197, 0xffffffff ;  /* 0xffffffff00c57802 */ /* 0x000fe40000000f00 */
[----:B------:R-:W-:-:S02]  /*b460*/  MOV R194, R191 ;  /* 0x000000bf00c27202 */ /* 0x000fc40000000f00 */
[----:B------:R-:W-:Y:S02]  /*b470*/  MOV R4, 0xb490 ;  /* 0x0000b49000047802 */ /* 0x000fe40000000f00 */
[----:B------:R-:W-:Y:S05]  /*b480*/  CALL.REL.NOINC `($__internal_105_$__cuda_sm70_shflsync_down) ;  /* 0x0000053000007944 */ /* 0x000fea0003c00000 */
[----:B0-----:R-:W-:Y:S01]  /*b490*/  HFMA2.MMA R195, -RZ, RZ, 0, 2.384185791015625e-07 ;  /* 0x00000004ffc37435 */ /* 0x001fe200000001ff */
[----:B-1----:R-:W-:Y:S02]  /*b4a0*/  MOV R6, R194 ;  /* 0x000000c200067202 */ /* 0x002fe40000000f00 */
[----:B------:R-:W-:Y:S02]  /*b4b0*/  MOV R194, R7 ;  /* 0x0000000700c27202 */ /* 0x000fe40000000f00 */
[----:B------:R-:W-:Y:S02]  /*b4c0*/  MOV R196, 0x1f ;  /* 0x0000001f00c47802 */ /* 0x000fe40000000f00 */
[----:B------:R-:W-:Y:S02]  /*b4d0*/  MOV R197, 0xffffffff ;  /* 0xffffffff00c57802 */ /* 0x000fe40000000f00 */
[----:B------:R-:W-:Y:S02]  /*b4e0*/  MOV R4, 0xb500 ;  /* 0x0000b50000047802 */ /* 0x000fe40000000f00 */
[----:B------:R-:W-:Y:S05]  /*b4f0*/  CALL.REL.NOINC `($__internal_105_$__cuda_sm70_shflsync_down) ;  /* 0x000004c000007944 */ /* 0x000fea0003c00000 */
[----:B-1----:R-:W-:Y:S01]  /*b500*/  @!P3 FFMA.FTZ R7, R191, R194, R7 ;  /* 0x000000c2bf07b223 */ /* 0x002fe20000010007 */
[----:B0-----:R-:W-:Y:S01]  /*b510*/  HFMA2.MMA R195, -RZ, RZ, 0, 4.76837158203125e-07 ;  /* 0x00000008ffc37435 */ /* 0x001fe200000001ff */
[----:B------:R-:W-:Y:S01]  /*b520*/  @!P3 FMUL.FTZ R191, R6, R191 ;  /* 0x000000bf06bfb220 */ /* 0x000fe20000410000 */
[----:B------:R-:W-:-:S02]  /*b530*/  MOV R196, 0x1f ;  /* 0x0000001f00c47802 */ /* 0x000fc40000000f00 */
[----:B------:R-:W-:Y:S02]  /*b540*/  MOV R197, 0xffffffff ;  /* 0xffffffff00c57802 */ /* 0x000fe40000000f00 */
[----:B------:R-:W-:Y:S02]  /*b550*/  MOV R194, R191 ;  /* 0x000000bf00c27202 */ /* 0x000fe40000000f00 */
[----:B------:R-:W-:Y:S02]  /*b560*/  MOV R4, 0xb580 ;  /* 0x0000b58000047802 */ /* 0x000fe40000000f00 */
[----:B------:R-:W-:Y:S05]  /*b570*/  CALL.REL.NOINC `($__internal_105_$__cuda_sm70_shflsync_down) ;  /* 0x0000044000007944 */ /* 0x000fea0003c00000 */
[----:B0-----:R-:W-:Y:S01]  /*b580*/  HFMA2.MMA R195, -RZ, RZ, 0, 4.76837158203125e-07 ;  /* 0x00000008ffc37435 */ /* 0x001fe200000001ff */
[----:B-1----:R-:W-:Y:S02]  /*b590*/  MOV R6, R194 ;  /* 0x000000c200067202 */ /* 0x002fe40000000f00 */
[----:B------:R-:W-:Y:S02]  /*b5a0*/  MOV R194, R7 ;  /* 0x0000000700c27202 */ /* 0x000fe40000000f00 */
[----:B------:R-:W-:Y:S02]  /*b5b0*/  MOV R196, 0x1f ;  /* 0x0000001f00c47802 */ /* 0x000fe40000000f00 */
[----:B------:R-:W-:-:S02]  /*b5c0*/  MOV R197, 0xffffffff ;  /* 0xffffffff00c57802 */ /* 0x000fc40000000f00 */
[----:B------:R-:W-:Y:S02]  /*b5d0*/  MOV R4, 0xb5f0 ;  /* 0x0000b5f000047802 */ /* 0x000fe40000000f00 */
[----:B------:R-:W-:Y:S05]  /*b5e0*/  CALL.REL.NOINC `($__internal_105_$__cuda_sm70_shflsync_down) ;  /* 0x000003d000007944 */ /* 0x000fea0003c00000 */
        /* <DEDUP_REMOVED lines=8> */
[----:B------:R-:W-:Y:S05]  /*b670*/  CALL.REL.NOINC `($__internal_105_$__cuda_sm70_shflsync_down) ;  /* 0x0000034000007944 */ /* 0x000fea0003c00000 */
[----:B0-----:R-:W-:Y:S01]  /*b680*/  HFMA2.MMA R195, -RZ, RZ, 0, 9.5367431640625e-07 ;  /* 0x00000010ffc37435 */ /* 0x001fe200000001ff */
[----:B-1----:R-:W-:Y:S02]  /*b690*/  MOV R6, R194 ;  /* 0x000000c200067202 */ /* 0x002fe40000000f00 */
[----:B------:R-:W-:Y:S02]  /*b6a0*/  MOV R194, R7 ;  /* 0x0000000700c27202 */ /* 0x000fe40000000f00 */
[----:B------:R-:W-:Y:S02]  /*b6b0*/  MOV R196, 0x1f ;  /* 0x0000001f00c47802 */ /* 0x000fe40000000f00 */
[----:B------:R-:W-:Y:S02]  /*b6c0*/  MOV R197, 0xffffffff ;  /* 0xffffffff00c57802 */ /* 0x000fe40000000f00 */
[----:B------:R-:W-:Y:S02]  /*b6d0*/  MOV R4, 0xb6f0 ;  /* 0x0000b6f000047802 */ /* 0x000fe40000000f00 */
[----:B------:R-:W-:Y:S05]  /*b6e0*/  CALL.REL.NOINC `($__internal_105_$__cuda_sm70_shflsync_down) ;  /* 0x000002d000007944 */ /* 0x000fea0003c00000 */
[----:B-1----:R-:W-:Y:S01]  /*b6f0*/  @!P0 FFMA.FTZ R7, R193, R194, R7 ;  /* 0x000000c2c1078223 */ /* 0x002fe20000010007 */
[----:B0-----:R-:W-:Y:S01]  /*b700*/  HFMA2.MMA R196, -RZ, RZ, 0, 0 ;  /* 0x00000000ffc47435 */ /* 0x001fe200000001ff */
[----:B------:R-:W-:Y:S01]  /*b710*/  @!P0 FMUL.FTZ R193, R6, R193 ;  /* 0x000000c106c18220 */ /* 0x000fe20000410000 */
[----:B------:R-:W-:-:S02]  /*b720*/  MOV R198, 0x1f ;  /* 0x0000001f00c67802 */ /* 0x000fc40000000f00 */
[----:B------:R-:W-:Y:S02]  /*b730*/  MOV R199, 0xffffffff ;  /* 0xffffffff00c77802 */ /* 0x000fe40000000f00 */
[----:B------:R-:W-:Y:S02]  /*b740*/  MOV R197, R193 ;  /* 0x000000c100c57202 */ /* 0x000fe40000000f00 */
[----:B------:R-:W-:Y:S02]  /*b750*/  MOV R4, 0xb770 ;  /* 0x0000b77000047802 */ /* 0x000fe40000000f00 */
[----:B------:R-:W-:Y:S05]  /*b760*/  CALL.REL.NOINC `($__internal_106_$__cuda_sm70_shflsync_idx_p) ;  /* 0x0000029000007944 */ /* 0x000fea0003c00000 */
[----:B-1----:R-:W-:Y:S01]  /*b770*/  MOV R6, R196 ;  /* 0x000000c400067202 */ /* 0x002fe20000000f00 */
[----:B------:R-:W-:Y:S01]  /*b780*/  HFMA2.MMA R196, -RZ, RZ, 0, 0 ;  /* 0x00000000ffc47435 */ /* 0x000fe200000001ff */
[----:B0-----:R-:W-:Y:S02]  /*b790*/  MOV R197, R7 ;  /* 0x0000000700c57202 */ /* 0x001fe40000000f00 */
[----:B------:R-:W-:Y:S02]  /*b7a0*/  MOV R198, 0x1f ;  /* 0x0000001f00c67802 */ /* 0x000fe40000000f00 */
[----:B------:R-:W-:-:S02]  /*b7b0*/  MOV R199, 0xffffffff ;  /* 0xffffffff00c77802 */ /* 0x000fc40000000f00 */
[----:B------:R-:W-:Y:S02]  /*b7c0*/  MOV R4, 0xb7e0 ;  /* 0x0000b7e000047802 */ /* 0x000fe40000000f00 */
[----:B------:R-:W-:Y:S05]  /*b7d0*/  CALL.REL.NOINC `($__internal_106_$__cuda_sm70_shflsync_idx_p) ;  /* 0x0000022000007944 */ /* 0x000fea0003c00000 */
[----:B------:R-:W-:Y:S01]  /*b7e0*/  HFMA2.MMA R195, -RZ, RZ, 0, 5.9604644775390625e-08 ;  /* 0x00000001ffc37435 */ /* 0x000fe200000001ff */
[----:B-1----:R-:W-:Y:S02]  /*b7f0*/  MOV R192, R196 ;  /* 0x000000c400c07202 */ /* 0x002fe40000000f00 */
[----:B------:R-:W-:Y:S02]  /*b800*/  MOV R191, R6 ;  /* 0x0000000600bf7202 */ /* 0x000fe40000000f00 */
[----:B------:R-:W-:Y:S02]  /*b810*/  MOV R194, R193 ;  /* 0x000000c100c27202 */ /* 0x000fe40000000f00 */
[----:B------:R-:W-:Y:S02]  /*b820*/  MOV R196, 0x1f ;  /* 0x0000001f00c47802 */ /* 0x000fe40000000f00 */
[----:B0-----:R-:W-:Y:S02]  /*b830*/  MOV R197, 0xffffffff ;  /* 0xffffffff00c57802 */ /* 0x001fe40000000f00 */
[----:B------:R-:W-:-:S02]  /*b840*/  MOV R4, 0xb860 ;  /* 0x0000b86000047802 */ /* 0x000fc40000000f00 */
[----:B------:R-:W-:Y:S05]  /*b850*/  CALL.REL.NOINC `($__internal_105_$__cuda_sm70_shflsync_down) ;  /* 0x0000016000007944 */ /* 0x000fea0003c00000 */
[----:B0-----:R-:W-:Y:S01]  /*b860*/  HFMA2.MMA R195, -RZ, RZ, 0, 5.9604644775390625e-08 ;  /* 0x00000001ffc37435 */ /* 0x001fe200000001ff */
[----:B-1----:R-:W-:-:S02]  /*b870*/  MOV R6, R194 ;  /* 0x000000c200067202 */ /* 0x002fc40000000f00 */
[----:B------:R-:W-:Y:S02]  /*b880*/  MOV R194, R7 ;  /* 0x0000000700c27202 */ /* 0x000fe40000000f00 */
[----:B------:R-:W-:Y:S02]  /*b890*/  MOV R196, 0x1f ;  /* 0x0000001f00c47802 */ /* 0x000fe40000000f00 */
[----:B------:R-:W-:Y:S02]  /*b8a0*/  MOV R197, 0xffffffff ;  /* 0xffffffff00c57802 */ /* 0x000fe40000000f00 */
[----:B------:R-:W-:Y:S02]  /*b8b0*/  MOV R4, 0xb8d0 ;  /* 0x0000b8d000047802 */ /* 0x000fe40000000f00 */
[----:B------:R-:W-:Y:S05]  /*b8c0*/  CALL.REL.NOINC `($__internal_105_$__cuda_sm70_shflsync_down) ;  /* 0x000000f000007944 */ /* 0x000fea0003c00000 */
[----:B0-----:R-:W-:Y:S01]  /*b8d0*/  HFMA2.MMA R196, -RZ, RZ, 0, 0 ;  /* 0x00000000ffc47435 */ /* 0x001fe200000001ff */
[----:B------:R-:W-:Y:S02]  /*b8e0*/  MOV R193, R6 ;  /* 0x0000000600c17202 */ /* 0x000fe40000000f00 */
[----:B------:R-:W-:Y:S02]  /*b8f0*/  MOV R197, R18 ;  /* 0x0000001200c57202 */ /* 0x000fe40000000f00 */
[----:B------:R-:W-:-:S02]  /*b900*/  MOV R198, 0x1f ;  /* 0x0000001f00c67802 */ /* 0x000fc40000000f00 */
[----:B------:R-:W-:Y:S02]  /*b910*/  MOV R199, 0xffffffff ;  /* 0xffffffff00c77802 */ /* 0x000fe40000000f00 */
[----:B------:R-:W-:Y:S02]  /*b920*/  MOV R4, 0xb940 ;  /* 0x0000b94000047802 */ /* 0x000fe40000000f00 */
[----:B-1----:R-:W-:Y:S05]  /*b930*/  CALL.REL.NOINC `($__internal_106_$__cuda_sm70_shflsync_idx_p) ;  /* 0x000000c000007944 */ /* 0x002fea0003c00000 */
[----:B-1----:R-:W-:Y:S01]  /*b940*/  MOV R195, R196 ;  /* 0x000000c400c37202 */ /* 0x002fe20000000f00 */
[----:B------:R-:W-:Y:S01]  /*b950*/  HFMA2.MMA R196, -RZ, RZ, 0, 0 ;  /* 0x00000000ffc47435 */ /* 0x000fe200000001ff */
[----:B0-----:R-:W-:Y:S02]  /*b960*/  MOV R197, R19 ;  /* 0x0000001300c57202 */ /* 0x001fe40000000f00 */
[----:B------:R-:W-:Y:S02]  /*b970*/  MOV R198, 0x1f ;  /* 0x0000001f00c67802 */ /* 0x000fe40000000f00 */
[----:B------:R-:W-:Y:S02]  /*b980*/  MOV R199, 0xffffffff ;  /* 0xffffffff00c77802 */ /* 0x000fe40000000f00 */
[----:B------:R-:W-:-:S02]  /*b990*/  MOV R4, 0xb9b0 ;  /* 0x0000b9b000047802 */ /* 0x000fc40000000f00 */
[----:B------:R-:W-:Y:S05]  /*b9a0*/  CALL.REL.NOINC `($__internal_106_$__cuda_sm70_shflsync_idx_p) ;  /* 0x0000005000007944 */ /* 0x000fea0003c00000 */
[----:B01----:R-:W-:Y:S05]  /*b9b0*/  BRA `(.L_x_2610) ;  /* 0xffffbe1000007947 */ /* 0x003fea000383ffff */
        .weak           $__internal_105_$__cuda_sm70_shflsync_down
        .type           $__internal_105_$__cuda_sm70_shflsync_down,@function
        .size           $__internal_105_$__cuda_sm70_shflsync_down,($__internal_106_$__cuda_sm70_shflsync_idx_p - $__internal_105_$__cuda_sm70_shflsync_down)
$__internal_105_$__cuda_sm70_shflsync_down:
[----:B------:R-:W-:Y:S01]  /*b9c0*/  HFMA2.MMA R5, -RZ, RZ, 0, 0 ;  /* 0x00000000ff057435 */ /* 0x000fe200000001ff */
[----:B------:R-:W-:Y:S04]  /*b9d0*/  WARPSYNC R197 ;  /* 0x000000c500007348 */ /* 0x000fe80003800000 */
[----:B------:R0:W1:Y:S01]  /*b9e0*/  SHFL.DOWN PT, R194, R194, R195, R196 ;  /* 0x080000c3c2c27389 */ /* 0x00006200000e00c4 */
[----:B------:R-:W-:Y:S05]  /*b9f0*/  RET.REL.NODEC R4 `(_Z25selective_scan_bwd_kernelI32Selective_Scan_bwd_kernel_traitsILi64ELi16ELb0ELb0ELb0ELb1ELb1EffEEv12SSMParamsBwd) ;  /* 0xffff460004007950 */ /* 0x000fea0003c3ffff */
        .weak           $__internal_106_$__cuda_sm70_shflsync_idx_p
        .type           $__internal_106_$__cuda_sm70_shflsync_idx_p,@function
        .size           $__internal_106_$__cuda_sm70_shflsync_idx_p,($__internal_107_$__cuda_sm70_shflsync_up - $__internal_106_$__cuda_sm70_shflsync_idx_p)
$__internal_106_$__cuda_sm70_shflsync_idx_p:
[----:B------:R-:W-:Y:S01]  /*ba00*/  MOV R5, 0x0 ;  /* 0x0000000000057802 */ /* 0x000fe20000000f00 */
[----:B------:R-:W-:Y:S04]  /*ba10*/  WARPSYNC R199 ;  /* 0x000000c700007348 */ /* 0x000fe80003800000 */
[----:B------:R0:W1:Y:S01]  /*ba20*/  SHFL.IDX PT, R196, R197, R196, R198 ;  /* 0x000000c4c5c47389 */ /* 0x00006200000e00c6 */
[----:B------:R-:W-:Y:S05]  /*ba30*/  RET.REL.NODEC R4 `(_Z25selective_scan_bwd_kernelI32Selective_Scan_bwd_kernel_traitsILi64ELi16ELb0ELb0ELb0ELb1ELb1EffEEv12SSMParamsBwd) ;  /* 0xffff45c004007950 */ /* 0x000fea0003c3ffff */
        .weak           $__internal_107_$__cuda_sm70_shflsync_up
        .type           $__internal_107_$__cuda_sm70_shflsync_up,@function
        .size           $__internal_107_$__cuda_sm70_shflsync_up,(.L_x_8923 - $__internal_107_$__cuda_sm70_shflsync_up)
$__internal_107_$__cuda_sm70_shflsync_up:
[----:B------:R-:W-:Y:S01]  /*ba40*/  HFMA2.MMA R5, -RZ, RZ, 0, 0 ;  /* 0x00000000ff057435 */ /* 0x000fe200000001ff */
[----:B------:R-:W-:Y:S04]  /*ba50*/  WARPSYNC R186 ;  /* 0x000000ba00007348 */ /* 0x000fe80003800000 */
[----:B------:R0:W1:Y:S01]  /*ba60*/  SHFL.UP PT, R183, R183, R184, R185 ;  /* 0x040000b8b7b77389 */ /* 0x00006200000e00b9 */
[----:B------:R-:W-:Y:S05]  /*ba70*/  RET.REL.NODEC R4 `(_Z25selective_scan_bwd_kernelI32Selective_Scan_bwd_kernel_traitsILi64ELi16ELb0ELb0ELb0ELb1ELb1EffEEv12SSMParamsBwd) ;  /* 0xffff458004007950 */ /* 0x000fea0003c3ffff */
.L_x_2611:
        /* <DEDUP_REMOVED lines=16> */
.L_x_8923:


//--------------------- .text._Z25selective_scan_bwd_kernelI32Selective_Scan_bwd_kernel_traitsILi64ELi16ELb0ELb0ELb1ELb0ELb0EffEEv12SSMParamsBwd --------------------------
	.section	.text._Z25selective_scan_bwd_kernelI32Selective_Scan_bwd_kernel_traitsILi64ELi16ELb0ELb0ELb1ELb0ELb0EffEEv12SSMParamsBwd,"ax",@progbits
	.sectioninfo	@"SHI_REGISTERS=245"
	.align	128
        .global         _Z25selective_scan_bwd_kernelI32Selective_Scan_bwd_kernel_traitsILi64ELi16ELb0ELb0ELb1ELb0ELb0EffEEv12SSMParamsBwd
        .type           _Z25selective_scan_bwd_kernelI32Selective_Scan_bwd_kernel_traitsILi64ELi16ELb0ELb0ELb1ELb0ELb0EffEEv12SSMParamsBwd,@function
        .size           _Z25selective_scan_bwd_kernelI32Selective_Scan_bwd_kernel_traitsILi64ELi16ELb0ELb0ELb1ELb0ELb0EffEEv12SSMParamsBwd,(.L_x_8926 - _Z25selective_scan_bwd_kernelI32Selective_Scan_bwd_kernel_traitsILi64ELi16ELb0ELb0ELb1ELb0ELb0EffEEv12SSMParamsBwd)
        .other          _Z25selective_scan_bwd_kernelI32Selective_Scan_bwd_kernel_traitsILi64ELi16ELb0ELb0ELb1ELb0ELb0EffEEv12SSMParamsBwd,@"STO_CUDA_ENTRY STV_DEFAULT"
_Z25selective_scan_bwd_kernelI32Selective_Scan_bwd_kernel_traitsILi64ELi16ELb0ELb0ELb1ELb0ELb0EffEEv12SSMParamsBwd:
.text._Z25selective_scan_bwd_kernelI32Selective_Scan_bwd_kernel_traitsILi64ELi16ELb0ELb0ELb1ELb0ELb0EffEEv12SSMParamsBwd:
[----:B------:R-:W-:Y:S02]  /*0000*/  MOV R1, c[0x0][0x28] ;  /* 0x00000a0000017a02 */ /* 0x000fe40000000f00 */
[----:B------:R-:W-:Y:S01]  /*0010*/  IABS R11, c[0x0][0x178] ;  /* 0x00005e00000b7a13 */ /* 0x000fe20000000000 */
[----:B------:R-:W0:Y:S01]  /*0020*/  S2R R156, SR_CTAID.Y ;  /* 0x00000000009c7919 */ /* 0x000e220000002600 */
[----:B------:R-:W-:Y:S01]  /*0030*/  ISETP.NE.U32.AND P0, PT, RZ, c[0x0][0x238], PT ;  /* 0x00008e00ff007a0c */ /* 0x000fe20003f05070 */
[----:B------:R-:W-:Y:S01]  /*0040*/  HFMA2.MMA R154, -RZ, RZ, 0, 0 ;  /* 0x00000000ff9a7435 */ /* 0x000fe200000001ff */
[----:B------:R-:W1:Y:S01]  /*0050*/  I2F.RP R0, R11 ;  /* 0x0000000b00007306 */ /* 0x000e620000209400 */
[----:B------:R-:W-:Y:S01]  /*0060*/  ULDC.64 UR4, c[0x0][0x118] ;  /* 0x0000460000047ab9 */ /* 0x000fe20000000a00 */
[----:B------:R-:W-:Y:S02]  /*0070*/  ISETP.NE.AND.EX P0, PT, RZ, c[0x0][0x23c], PT, P0 ;  /* 0x00008f00ff007a0c */ /* 0x000fe40003f05300 */
[----:B------:R-:W-:Y:S01]  /*0080*/  ISETP.NE.U32.AND P1, PT, RZ, c[0x0][0x250], PT ;  /* 0x00009400ff007a0c */ /* 0x000fe20003f25070 */
[----:B------:R-:W2:Y:S01]  /*0090*/  S2R R153, SR_CTAID.X ;  /* 0x0000000000997919 */ /* 0x000ea20000002500 */
[----:B------:R-:W-:-:S02]  /*00a0*/  MOV R152, RZ ;  /* 0x000000ff00987202 */ /* 0x000fc40000000f00 */
[----:B------:R-:W-:Y:S01]  /*00b0*/  ISETP.NE.AND.EX P1, PT, RZ, c[0x0][0x254], PT, P1 ;  /* 0x00009500ff007a0c */ /* 0x000fe20003f25310 */
[----:B-1----:R-:W1:Y:S01]  /*00c0*/  MUFU.RCP R0, R0 ;  /* 0x0000000000007308 */ /* 0x002e620000001000 */
[----:B0-----:R-:W-:-:S05]  /*00d0*/  SHF.R.S32.HI R155, RZ, 0x1f, R156 ;  /* 0x0000001fff9b7819 */ /* 0x001fca000001149c */
[----:B------:R-:W-:-:S06]  /*00e0*/  @P0 LEA R2, P2, R156, c[0x0][0x238], 0x2 ;  /* 0x00008e009c020a11 */ /* 0x000fcc00078410ff */
[C---:B------:R-:W-:Y:S02]  /*00f0*/  @P1 LEA R4, P3, R156.reuse, c[0x0][0x250], 0x2 ;  /* 0x000094009c041a11 */ /* 0x040fe400078610ff */
[C-C-:B------:R-:W-:Y:S02]  /*0100*/  @P0 LEA.HI.X R3, R156.reuse, c[0x0][0x23c], R155.reuse, 0x2, P2 ;  /* 0x00008f009c030a11 */ /* 0x140fe400010f149b */
[----:B------:R-:W-:Y:S02]  /*0110*/  @P1 LEA.HI.X R5, R156, c[0x0][0x254], R155, 0x2, P3 ;  /* 0x000095009c051a11 */ /* 0x000fe400018f149b */
[----:B-1----:R-:W-:Y:S01]  /*0120*/  IADD3 R6, R0, 0xffffffe, RZ ;  /* 0x0ffffffe00067810 */ /* 0x002fe20007ffe0ff */
[----:B------:R0:W5:Y:S03]  /*0130*/  @P0 LDG.E R154, [R2.64] ;  /* 0x00000004029a0981 */ /* 0x000166000c1e1900 */
[----:B------:R1:W3:Y:S01]  /*0140*/  F2I.FTZ.U32.TRUNC.NTZ R7, R6 ;  /* 0x0000000600077305 */ /* 0x0002e2000021f000 */
[----:B--2---:R-:W-:Y:S01]  /*0150*/  SHF.R.S32.HI R166, RZ, 0x1f, R153 ;  /* 0x0000001fffa67819 */ /* 0x004fe20000011499 */
[----:B------:R2:W5:Y:S01]  /*0160*/  @P1 LDG.E R152, [R4.64] ;  /* 0x0000000404981981 */ /* 0x000562000c1e1900 */
[----:B------:R-:W-:Y:S01]  /*0170*/  MOV R150, c[0x0][0x174] ;  /* 0x00005d0000967a02 */ /* 0x000fe20000000f00 */
[C---:B------:R-:W-:Y:S01]  /*0180*/  IMAD R13, R155.reuse, c[0x0][0x1d8], RZ ;  /* 0x000076009b0d7a24 */ /* 0x040fe200078e02ff */
[----:B------:R-:W-:Y:S01]  /*0190*/  CS2R R148, SRZ ;  /* 0x0000000000947805 */ /* 0x000fe2000001ff00 */
[----:B------:R-:W-:Y:S01]  /*01a0*/  IMAD R17, R155, c[0x0][0x1e8], RZ ;  /* 0x00007a009b117a24 */ /* 0x000fe200078e02ff */
[----:B0-----:R-:W-:Y:S01]  /*01b0*/  IABS R2, R156 ;  /* 0x0000009c00027213 */ /* 0x001fe20000000000 */
[----:B------:R-:W-:Y:S01]  /*01c0*/  IMAD R10, R156, c[0x0][0x1dc], R13 ;  /* 0x000077009c0a7a24 */ /* 0x000fe200078e020d */
[C---:B------:R-:W-:Y:S01]  /*01d0*/  ISETP.GE.AND P3, PT, R150.reuse, 0x1, PT ;  /* 0x000000019600780c */ /* 0x040fe20003f66270 */
[----:B-1----:R-:W-:Y:S01]  /*01e0*/  IMAD.MOV.U32 R6, RZ, RZ, RZ ;  /* 0x000000ffff067224 */ /* 0x002fe200078e00ff */
[----:B------:R-:W-:Y:S01]  /*01f0*/  SHF.L.U32 R150, R150, 0xa, RZ ;  /* 0x0000000a96967819 */ /* 0x000fe200000006ff */
[----:B--2---:R-:W-:-:S02]  /*0200*/  IMAD R4, R166, c[0x0][0x1d0], RZ ;  /* 0x00007400a6047a24 */ /* 0x004fc400078e02ff */
[----:B------:R-:W-:Y:S01]  /*0210*/  IMAD R19, R155, c[0x0][0x280], RZ ;  /* 0x0000a0009b137a24 */ /* 0x000fe200078e02ff */
[----:B---3--:R-:W-:Y:S01]  /*0220*/  IADD3 R8, RZ, -R7, RZ ;  /* 0x80000007ff087210 */ /* 0x008fe20007ffe0ff */
[----:B------:R-:W-:Y:S02]  /*0230*/  IMAD R5, R153, c[0x0][0x1d4], R4 ;  /* 0x0000750099057a24 */ /* 0x000fe400078e0204 */
[----:B------:R-:W-:Y:S02]  /*0240*/  IMAD R17, R156, c[0x0][0x1ec], R17 ;  /* 0x00007b009c117a24 */ /* 0x000fe400078e0211 */
[----:B------:R-:W-:Y:S01]  /*0250*/  IMAD R3, R8, R11, RZ ;  /* 0x0000000b08037224 */ /* 0x000fe200078e02ff */
[C---:B------:R-:W-:Y:S01]  /*0260*/  LOP3.LUT R8, R156.reuse, c[0x0][0x178], RZ, 0x3c, !PT ;  /* 0x00005e009c087a12 */ /* 0x040fe200078e3cff */
[----:B------:R-:W-:Y:S02]  /*0270*/  IMAD R19, R156, c[0x0][0x284], R19 ;  /* 0x0000a1009c137a24 */ /* 0x000fe400078e0213 */
[----:B------:R-:W-:Y:S01]  /*0280*/  IMAD.HI.U32 R7, R7, R3, R6 ;  /* 0x0000000307077227 */ /* 0x000fe200078e0006 */
[----:B------:R-:W-:-:S03]  /*0290*/  ISETP.GE.AND P2, PT, R8, RZ, PT ;  /* 0x000000ff0800720c */ /* 0x000fc60003f46270 */
[----:B------:R-:W-:Y:S02]  /*02a0*/  IMAD R6, R166, c[0x0][0x1e0], RZ ;  /* 0x00007800a6067a24 */ /* 0x000fe400078e02ff */
[----:B------:R-:W-:-:S04]  /*02b0*/  IMAD.HI.U32 R151, R7, R2, RZ ;  /* 0x0000000207977227 */ /* 0x000fc800078e00ff */
[----:B------:R-:W-:Y:S01]  /*02c0*/  IMAD R7, R153, c[0x0][0x1e4], R6 ;  /* 0x0000790099077a24 */ /* 0x000fe200078e0206 */
[----:B------:R-:W-:Y:S01]  /*02d0*/  IADD3 R0, -R151, RZ, RZ ;  /* 0x000000ff97007210 */ /* 0x000fe20007ffe1ff */
[----:B------:R-:W-:-:S04]  /*02e0*/  IMAD R8, R166, c[0x0][0x278], RZ ;  /* 0x00009e00a6087a24 */ /* 0x000fc800078e02ff */
[----:B------:R-:W-:Y:S02]  /*02f0*/  IMAD R0, R11, R0, R2 ;  /* 0x000000000b007224 */ /* 0x000fe400078e0202 */
[----:B------:R-:W-:-:S03]  /*0300*/  IMAD.WIDE.U32 R2, R153, c[0x0][0x1d0], RZ ;  /* 0x0000740099027a25 */ /* 0x000fc600078e00ff */
[----:B------:R-:W-:Y:S01]  /*0310*/  ISETP.GT.U32.AND P1, PT, R11, R0, PT ;  /* 0x000000000b00720c */ /* 0x000fe20003f24070 */
[----:B------:R-:W-:Y:S01]  /*0320*/  IMAD R9, R153, c[0x0][0x27c], R8 ;  /* 0x00009f0099097a24 */ /* 0x000fe200078e0208 */
[----:B------:R-:W-:Y:S01]  /*0330*/  IADD3 R3, R3, R5, RZ ;  /* 0x0000000503037210 */ /* 0x000fe20007ffe0ff */
[----:B------:R-:W-:-:S04]  /*0340*/  IMAD.WIDE.U32 R4, R153, c[0x0][0x1e0], RZ ;  /* 0x0000780099047a25 */ /* 0x000fc800078e00ff */
[----:B------:R-:W-:Y:S01]  /*0350*/  IMAD.WIDE.U32 R2, R156, c[0x0][0x1d8], R2 ;  /* 0x000076009c027a25 */ /* 0x000fe200078e0002 */
[----:B------:R-:W-:-:S03]  /*0360*/  IADD3 R5, R5, R7, RZ ;  /* 0x0000000705057210 */ /* 0x000fc60007ffe0ff */
[----:B------:R-:W-:Y:S02]  /*0370*/  IMAD.WIDE.U32 R6, R153, c[0x0][0x278], RZ ;  /* 0x00009e0099067a25 */ /* 0x000fe400078e00ff */
[----:B------:R-:W-:Y:S02]  /*0380*/  @!P1 IADD3 R151, R151, 0x1, RZ ;  /* 0x0000000197979810 */ /* 0x000fe40007ffe0ff */
[----:B------:R-:W-:Y:S01]  /*0390*/  @!P1 IMAD.IADD R0, R0, 0x1, -R11 ;  /* 0x0000000100009824 */ /* 0x000fe200078e0a0b */
[----:B------:R-:W-:Y:S01]  /*03a0*/  IADD3 R7, R7, R9, RZ ;  /* 0x0000000907077210 */ /* 0x000fe20007ffe0ff */
[----:B------:R-:W-:Y:S01]  /*03b0*/  IMAD.WIDE.U32 R8, R153, c[0x0][0x1b0], RZ ;  /* 0x00006c0099087a25 */ /* 0x000fe200078e00ff */
[----:B------:R-:W-:Y:S02]  /*03c0*/  ISETP.NE.AND P1, PT, RZ, c[0x0][0x178], PT ;  /* 0x00005e00ff007a0c */ /* 0x000fe40003f25270 */
[----:B------:R-:W-:Y:S01]  /*03d0*/  ISETP.GE.U32.AND P0, PT, R0, R11, PT ;  /* 0x0000000b0000720c */ /* 0x000fe20003f06070 */
[----:B------:R-:W-:Y:S01]  /*03e0*/  IMAD R0, R166, c[0x0][0x1b0], RZ ;  /* 0x00006c00a6007a24 */ /* 0x000fe200078e02ff */
[----:B------:R-:W-:-:S03]  /*03f0*/  IADD3 R11, R150, -0x400, RZ ;  /* 0xfffffc00960b7810 */ /* 0x000fc60007ffe0ff */
[----:B------:R-:W-:Y:S01]  /*0400*/  IMAD R15, R153, c[0x0][0x1b4], R0 ;  /* 0x00006d00990f7a24 */ /* 0x000fe200078e0200 */
[----:B------:R-:W-:-:S04]  /*0410*/  SHF.R.S32.HI R13, RZ, 0x1f, R11 ;  /* 0x0000001fff0d7819 */ /* 0x000fc8000001140b */
[----:B------:R-:W-:Y:S02]  /*0420*/  IADD3 R9, R9, R15, RZ ;  /* 0x0000000f09097210 */ /* 0x000fe40007ffe0ff */
[----:B------:R-:W-:Y:S02]  /*0430*/  IADD3 R15, P4, R11, R2, RZ ;  /* 0x000000020b0f7210 */ /* 0x000fe40007f9e0ff */
[----:B------:R-:W-:Y:S02]  /*0440*/  @P0 IADD3 R151, R151, 0x1, RZ ;  /* 0x0000000197970810 */ /* 0x000fe40007ffe0ff */
[----:B------:R-:W-:Y:S01]  /*0450*/  IADD3.X R10, R13, R3, R10, P4, !PT ;  /* 0x000000030d0a7210 */ /* 0x000fe200027fe40a */
[C---:B------:R-:W-:Y:S01]  /*0460*/  IMAD.WIDE.U32 R2, R156.reuse, c[0x0][0x1e8], R4 ;  /* 0x00007a009c027a25 */ /* 0x040fe200078e0004 */
[----:B------:R-:W-:Y:S02]  /*0470*/  @!P2 IADD3 R151, -R151, RZ, RZ ;  /* 0x000000ff9797a210 */ /* 0x000fe40007ffe1ff */
[----:B------:R-:W-:Y:S01]  /*0480*/  @!P1 LOP3.LUT R151, RZ, c[0x0][0x178], RZ, 0x33, !PT ;  /* 0x00005e00ff979a12 */ /* 0x000fe200078e33ff */
[----:B------:R-:W-:Y:S01]  /*0490*/  IMAD.WIDE.U32 R4, R156, c[0x0][0x280], R6 ;  /* 0x0000a0009c047a25 */ /* 0x000fe200078e0006 */
[----:B------:R-:W-:-:S02]  /*04a0*/  IADD3 R7, P0, R11, R2, RZ ;  /* 0x000000020b077210 */ /* 0x000fc40007f1e0ff */
[----:B------:R-:W-:Y:S01]  /*04b0*/  LEA R14, P1, R15, c[0x0][0x240], 0x2 ;  /* 0x000090000f0e7a11 */ /* 0x000fe200078210ff */
[----:B------:R-:W-:Y:S01]  /*04c0*/  IMAD.WIDE.U32 R8, R151, c[0x0][0x1c8], R8 ;  /* 0x0000720097087a25 */ /* 0x000fe200078e0008 */
[----:B------:R-:W-:Y:S02]  /*04d0*/  IADD3 R0, P2, R11, R4, RZ ;  /* 0x000000040b007210 */ /* 0x000fe40007f5e0ff */
[C---:B------:R-:W-:Y:S02]  /*04e0*/  IADD3.X R2, R13.reuse, R3, R17, P0, !PT ;  /* 0x000000030d027210 */ /* 0x040fe400007fe411 */
[----:B------:R-:W-:Y:S02]  /*04f0*/  ISETP.NE.U32.AND P0, PT, RZ, c[0x0][0x260], PT ;  /* 0x00009800ff007a0c */ /* 0x000fe40003f05070 */
[----:B------:R-:W-:Y:S02]  /*0500*/  SHF.R.S32.HI R165, RZ, 0x1f, R151 ;  /* 0x0000001fffa57819 */ /* 0x000fe40000011497 */
[----:B------:R-:W-:-:S02]  /*0510*/  IADD3.X R5, R13, R5, R19, P2, !PT ;  /* 0x000000050d057210 */ /* 0x000fc400017fe413 */
[----:B------:R-:W-:Y:S01]  /*0520*/  LEA.HI.X R15, R15, c[0x0][0x244], R10, 0x2, P1 ;  /* 0x000091000f0f7a11 */ /* 0x000fe200008f140a */
[----:B------:R-:W-:Y:S01]  /*0530*/  IMAD R4, R165, c[0x0][0x1c8], RZ ;  /* 0x00007200a5047a24 */ /* 0x000fe200078e02ff */
[----:B------:R-:W-:Y:S01]  /*0540*/  LEA R6, P2, R7, c[0x0][0x248], 0x2 ;  /* 0x0000920007067a11 */ /* 0x000fe200078410ff */
[----:B------:R-:W-:Y:S01]  /*0550*/  HFMA2.MMA R10, -RZ, RZ, 0, 0 ;  /* 0x00000000ff0a7435 */ /* 0x000fe200000001ff */
[----:B------:R-:W-:Y:S01]  /*0560*/  ISETP.NE.AND.EX P0, PT, RZ, c[0x0][0x264], PT, P0 ;  /* 0x00009900ff007a0c */ /* 0x000fe20003f05300 */
[----:B------:R-:W-:Y:S01]  /*0570*/  IMAD R3, R151, c[0x0][0x1cc], R4 ;  /* 0x0000730097037a24 */ /* 0x000fe200078e0204 */
[----:B------:R-:W-:Y:S02]  /*0580*/  ISETP.NE.U32.AND P1, PT, RZ, c[0x0][0x328], PT ;  /* 0x0000ca00ff007a0c */ /* 0x000fe40003f25070 */
[----:B------:R-:W-:Y:S01]  /*0590*/  LEA.HI.X R7, R7, c[0x0][0x24c], R2, 0x2, P2 ;  /* 0x0000930007077a11 */ /* 0x000fe200010f1402 */
[----:B------:R-:W-:Y:S01]  /*05a0*/  IMAD.IADD R2, R9, 0x1, R3 ;  /* 0x0000000109027824 */ /* 0x000fe200078e0203 */
[----:B------:R-:W-:-:S02]  /*05b0*/  ISETP.NE.AND.EX P1, PT, RZ, c[0x0][0x32c], PT, P1 ;  /* 0x0000cb00ff007a0c */ /* 0x000fc40003f25310 */
[----:B------:R-:W-:Y:S02]  /*05c0*/  ISETP.NE.U32.AND P2, PT, RZ, c[0x0][0x348], PT ;  /* 0x0000d200ff007a0c */ /* 0x000fe40003f45070 */
[C---:B------:R-:W-:Y:S02]  /*05d0*/  LEA R4, P4, R0.reuse, c[0x0][0x308], 0x2 ;  /* 0x0000c20000047a11 */ /* 0x040fe400078810ff */
[----:B------:R-:W-:Y:S02]  /*05e0*/  ISETP.NE.AND.EX P2, PT, RZ, c[0x0][0x34c], PT, P2 ;  /* 0x0000d300ff007a0c */ /* 0x000fe40003f45320 */
[----:B------:R-:W-:Y:S01]  /*05f0*/  LEA.HI.X R5, R0, c[0x0][0x30c], R5, 0x2, P4 ;  /* 0x0000c30000057a11 */ /* 0x000fe200020f1405 */
[----:B------:R-:W-:Y:S01]  /*0600*/  @P0 IMAD R0, R153, c[0x0][0x164], R156 ;  /* 0x0000590099000a24 */ /* 0x000fe200078e029c */
[----:B------:R-:W-:Y:S02]  /*0610*/  IADD3 R11, P5, R11, R8, RZ ;  /* 0x000000080b0b7210 */ /* 0x000fe40007fbe0ff */
[----:B------:R-:W-:Y:S01]  /*0620*/  MOV R3, RZ ;  /* 0x000000ff00037202 */ /* 0x000fe20000000f00 */
[----:B------:R-:W-:Y:S01]  /*0630*/  @P0 IMAD R0, R0, c[0x0][0x174], RZ ;  /* 0x00005d0000000a24 */ /* 0x000fe200078e02ff */
[----:B------:R-:W-:Y:S01]  /*0640*/  @P1 LEA R10, P4, R156, c[0x0][0x328], 0x2 ;  /* 0x0000ca009c0a1a11 */ /* 0x000fe200078810ff */
[----:B------:R-:W-:Y:S01]  /*0650*/  CS2R R8, SRZ ;  /* 0x0000000000087805 */ /* 0x000fe2000001ff00 */
[----:B------:R-:W-:Y:S01]  /*0660*/  IADD3.X R2, R13, R2, RZ, P5, !PT ;  /* 0x000000020d027210 */ /* 0x000fe20002ffe4ff */
[----:B------:R-:W-:Y:S01]  /*0670*/  @P0 IMAD R0, R0, c[0x0][0x16c], RZ ;  /* 0x00005b0000000a24 */ /* 0x000fe200078e02ff */
[----:B------:R-:W-:-:S02]  /*0680*/  @P0 MOV R13, 0x8 ;  /* 0x00000008000d0802 */ /* 0x000fc40000000f00 */
[C---:B------:R-:W-:Y:S02]  /*0690*/  LEA R147, P6, R11.reuse, c[0x0][0x230], 0x2 ;  /* 0x00008c000b937a11 */ /* 0x040fe400078c10ff */
[----:B------:R-:W-:Y:S01]  /*06a0*/  @P1 LEA.HI.X R3, R156, c[0x0][0x32c], R155, 0x2, P4 ;  /* 0x0000cb009c031a11 */ /* 0x000fe200020f149b */
[----:B------:R-:W-:Y:S01]  /*06b0*/  @P0 IMAD.WIDE R12, R0, R13, c[0x0][0x260] ;  /* 0x00009800000c0625 */ /* 0x000fe200078e020d */
[C---:B------:R-:W-:Y:S01]  /*06c0*/  @P2 LEA R8, P5, R156.reuse, c[0x0][0x348], 0x2 ;  /* 0x0000d2009c082a11 */ /* 0x040fe200078a10ff */
[----:B------:R-:W-:Y:S01]  /*06d0*/  @!P0 CS2R R12, SRZ ;  /* 0x00000000000c8805 */ /* 0x000fe2000001ff00 */
[----:B------:R-:W-:Y:S01]  /*06e0*/  LEA.HI.X R145, R11, c[0x0][0x234], R2, 0x2, P6 ;  /* 0x00008d000b917a11 */ /* 0x000fe200030f1402 */
[----:B------:R-:W-:Y:S01]  /*06f0*/  IMAD.MOV.U32 R11, RZ, RZ, R3 ;  /* 0x000000ffff0b7224 */ /* 0x000fe200078e0003 */
[----:B------:R-:W-:Y:S01]  /*0700*/  @P2 LEA.HI.X R9, R156, c[0x0][0x34c], R155, 0x2, P5 ;  /* 0x0000d3009c092a11 */ /* 0x000fe200028f149b */
[----:B------:R-:W-:Y:S05]  /*0710*/  @!P3 BRA `(.L_x_2612) ;  /* 0x000064200000b947 */ /* 0x000fea0003800000 */
[----:B------:R-:W0:Y:S01]  /*0720*/  S2R R146, SR_TID.X ;  /* 0x0000000000927919 */ /* 0x000e220000002100 */
[----:B------:R1:W2:Y:S01]  /*0730*/  R2UR UR10, R14 ;  /* 0x000000000e0a73c2 */ /* 0x0002a200000e0000 */
[----:B------:R-:W-:Y:S01]  /*0740*/  CS2R R148, SRZ ;  /* 0x0000000000947805 */ /* 0x000fe2000001ff00 */
[----:B------:R-:W-:Y:S01]  /*0750*/  MOV R143, RZ ;  /* 0x000000ff008f7202 */ /* 0x000fe20000000f00 */
[----:B------:R-:W3:Y:S05]  /*0760*/  S2R R144, SR_LANEID ;  /* 0x0000000000907919 */ /* 0x000eea0000000000 */
[----:B------:R1:W4:Y:S08]  /*0770*/  R2UR UR11, R15 ;  /* 0x000000000f0b73c2 */ /* 0x00033000000e0000 */
[----:B------:R1:W1:Y:S01]  /*0780*/  R2UR UR8, R6 ;  /* 0x00000000060873c2 */ /* 0x00026200000e0000 */
[----:B0-----:R-:W-:-:S07]  /*0790*/  SHF.R.S32.HI R3, RZ, 0x1f, R146 ;  /* 0x0000001fff037819 */ /* 0x001fce0000011492 */
[----:B------:R0:W0:Y:S01]  /*07a0*/  R2UR UR9, R7 ;  /* 0x00000000070973c2 */ /* 0x00002200000e0000 */
[----:B------:R-:W-:-:S04]  /*07b0*/  LEA.HI R3, R3, R146, RZ, 0x5 ;  /* 0x0000009203037211 */ /* 0x000fc800078f28ff */
[----:B------:R-:W-:-:S03]  /*07c0*/  SHF.R.S32.HI R142, RZ, 0x5, R3 ;  /* 0x00000005ff8e7819 */ /* 0x000fc60000011403 */
[----:B------:R0:W0:Y:S08]  /*07d0*/  R2UR UR6, R4 ;  /* 0x00000000040673c2 */ /* 0x00003000000e0000 */
[----:B-1234-:R0:W0:Y:S02]  /*07e0*/  R2UR UR7, R5 ;  /* 0x00000000050773c2 */ /* 0x01e02400000e0000 */
.L_x_2667:
[----:B------:R-:W-:Y:S01]  /*07f0*/  SHF.L.U32 R169, R146, 0x4, RZ ;  /* 0x0000000492a97819 */ /* 0x000fe200000006ff */
[----:B------:R-:W-:Y:S01]  /*0800*/  BAR.SYNC.DEFER_BLOCKING 0x0 ;  /* 0x0000000000007b1d */ /* 0x000fe20000010000 */
[----:B------:R-:W-:Y:S01]  /*0810*/  IADD3 R164, -R143, c[0x0][0x174], RZ ;  /* 0x00005d008fa47a10 */ /* 0x000fe20007ffe1ff */
[----:B0-----:R-:W-:Y:S01]  /*0820*/  CS2R R6, SRZ ;  /* 0x0000000000067805 */ /* 0x001fe2000001ff00 */
[----:B------:R-:W-:Y:S01]  /*0830*/  LOP3.LUT R3, R169, 0xfffffe00, RZ, 0xc0, !PT ;  /* 0xfffffe00a9037812 */ /* 0x000fe200078ec0ff */
[----:B------:R-:W-:Y:S01]  /*0840*/  HFMA2.MMA R18, -RZ, RZ, 0, 0 ;  /* 0x00000000ff127435 */ /* 0x000fe200000001ff */
[----:B------:R-:W-:Y:S01]  /*0850*/  LEA R141, R164, 0xfffffc00, 0xa ;  /* 0xfffffc00a48d7811 */ /* 0x000fe200078e50ff */
[----:B------:R-:W-:Y:S01]  /*0860*/  HFMA2.MMA R22, -RZ, RZ, 0, 0 ;  /* 0x00000000ff167435 */ /* 0x000fe200000001ff */
[----:B------:R-:W-:Y:S01]  /*0870*/  LOP3.LUT R2, R3, 0x1f, R146, 0xf8, !PT ;  /* 0x0000001f03027812 */ /* 0x000fe200078ef892 */
[----:B------:R-:W-:Y:S01]  /*0880*/  IMAD.MOV.U32 R15, RZ, RZ, RZ ;  /* 0x000000ffff0f7224 */ /* 0x000fe200078e00ff */
[----:B------:R-:W-:Y:S01]  /*0890*/  IADD3 R64, -R141, c[0x0][0x168], RZ ;  /* 0x00005a008d407a10 */ /* 0x000fe20007ffe1ff */
[----:B------:R-:W-:Y:S01]  /*08a0*/  HFMA2.MMA R25, -RZ, RZ, 0, 0 ;  /* 0x00000000ff197435 */ /* 0x000fe200000001ff */
[C---:B------:R-:W-:Y:S01]  /*08b0*/  LOP3.LUT R0, R2.reuse, 0x20, RZ, 0xfc, !PT ;  /* 0x0000002002007812 */ /* 0x040fe200078efcff */
[----:B------:R-:W-:Y:S01]  /*08c0*/  IMAD.MOV.U32 R26, RZ, RZ, RZ ;  /* 0x000000ffff1a7224 */ /* 0x000fe200078e00ff */
[-C--:B------:R-:W-:Y:S01]  /*08d0*/  ISETP.GE.AND P2, PT, R2, R64.reuse, PT ;  /* 0x000000400200720c */ /* 0x080fe20003f46270 */
[----:B------:R-:W-:Y:S01]  /*08e0*/  HFMA2.MMA R30, -RZ, RZ, 0, 0 ;  /* 0x00000000ff1e7435 */ /* 0x000fe200000001ff */
[----:B------:R-:W-:-:S02]  /*08f0*/  ISETP.GE.AND P1, PT, R0, R64, PT ;  /* 0x000000400000720c */ /* 0x000fc40003f26270 */
[----:B------:R-:W-:Y:S02]  /*0900*/  MOV R4, UR10 ;  /* 0x0000000a00047c02 */ /* 0x000fe40008000f00 */
[----:B------:R-:W-:Y:S02]  /*0910*/  MOV R5, UR11 ;  /* 0x0000000b00057c02 */ /* 0x000fe40008000f00 */
[C---:B------:R-:W-:Y:S02]  /*0920*/  LOP3.LUT R14, R2.reuse, 0x40, RZ, 0xfc, !PT ;  /* 0x00000040020e7812 */ /* 0x040fe400078efcff */
[C---:B------:R-:W-:Y:S01]  /*0930*/  LOP3.LUT R16, R2.reuse, 0x60, RZ, 0xfc, !PT ;  /* 0x0000006002107812 */ /* 0x040fe200078efcff */
[C---:B------:R-:W-:Y:S01]  /*0940*/  IMAD.WIDE R4, R2.reuse, 0x4, R4 ;  /* 0x0000000402047825 */ /* 0x040fe200078e0204 */
[C---:B------:R-:W-:Y:S02]  /*0950*/  LOP3.LUT R19, R2.reuse, 0x80, RZ, 0xfc, !PT ;  /* 0x0000008002137812 */ /* 0x040fe400078efcff */
[----:B------:R-:W-:-:S02]  /*0960*/  LOP3.LUT R20, R2, 0xa0, RZ, 0xfc, !PT ;  /* 0x000000a002147812 */ /* 0x000fc400078efcff */
[----:B------:R-:W-:Y:S01]  /*0970*/  LOP3.LUT R23, R2, 0xc0, RZ, 0xfc, !PT ;  /* 0x000000c002177812 */ /* 0x000fe200078efcff */
[----:B------:R0:W2:Y:S01]  /*0980*/  @!P2 LDG.E R7, [R4.64] ;  /* 0x000000040407a981 */ /* 0x0000a2000c1e1900 */
[-C--:B------:R-:W-:Y:S02]  /*0990*/  ISETP.GE.AND P0, PT, R14, R64.reuse, PT ;  /* 0x000000400e00720c */ /* 0x080fe40003f06270 */
[----:B------:R-:W-:Y:S01]  /*09a0*/  LOP3.LUT R24, R2, 0xe0, RZ, 0xfc, !PT ;  /* 0x000000e002187812 */ /* 0x000fe200078efcff */
[----:B------:R0:W3:Y:S01]  /*09b0*/  @!P1 LDG.E R6, [R4.64+0x80] ;  /* 0x0000800404069981 */ /* 0x0000e2000c1e1900 */
[-C--:B------:R-:W-:Y:S02]  /*09c0*/  ISETP.GE.AND P4, PT, R16, R64.reuse, PT ;  /* 0x000000401000720c */ /* 0x080fe40003f86270 */
        /* <DEDUP_REMOVED lines=9> */
[----:B------:R-:W-:-:S02]  /*0a60*/  LOP3.LUT R28, R2, 0x120, RZ, 0xfc, !PT ;  /* 0x00000120021c7812 */ /* 0x000fc400078efcff */
[----:B------:R-:W-:Y:S01]  /*0a70*/  MOV R21, RZ ;  /* 0x000000ff00157202 */ /* 0x000fe20000000f00 */
[----:B------:R0:W4:Y:S01]  /*0a80*/  @!P5 LDG.E R22, [R4.64+0x280] ;  /* 0x000280040416d981 */ /* 0x000122000c1e1900 */
[C---:B------:R-:W-:Y:S02]  /*0a90*/  LOP3.LUT R29, R2.reuse, 0x140, RZ, 0xfc, !PT ;  /* 0x00000140021d7812 */ /* 0x040fe400078efcff */
[C---:B------:R-:W-:Y:S01]  /*0aa0*/  LOP3.LUT R31, R2.reuse, 0x160, RZ, 0xfc, !PT ;  /* 0x00000160021f7812 */ /* 0x040fe200078efcff */
[----:B------:R0:W4:Y:S01]  /*0ab0*/  @!P6 LDG.E R17, [R4.64+0x200] ;  /* 0x000200040411e981 */ /* 0x000122000c1e1900 */
[C---:B------:R-:W-:Y:S02]  /*0ac0*/  LOP3.LUT R33, R2.reuse, 0x180, RZ, 0xfc, !PT ;  /* 0x0000018002217812 */ /* 0x040fe400078efcff */
[----:B------:R-:W-:Y:S01]  /*0ad0*/  LOP3.LUT R35, R2, 0x1a0, RZ, 0xfc, !PT ;  /* 0x000001a002237812 */ /* 0x000fe200078efcff */
[----:B------:R0:W4:Y:S01]  /*0ae0*/  @!P3 LDG.E R21, [R4.64+0x300] ;  /* 0x000300040415b981 */ /* 0x000122000c1e1900 */
[----:B------:R-:W-:-:S02]  /*0af0*/  ISETP.GE.AND P0, PT, R28, R64, PT ;  /* 0x000000401c00720c */ /* 0x000fc40003f06270 */
[C---:B------:R-:W-:Y:S01]  /*0b00*/  LOP3.LUT R37, R2.reuse, 0x1c0, RZ, 0xfc, !PT ;  /* 0x000001c002257812 */ /* 0x040fe200078efcff */
[----:B------:R0:W4:Y:S01]  /*0b10*/  @!P2 LDG.E R26, [R4.64+0x380] ;  /* 0x00038004041aa981 */ /* 0x000122000c1e1900 */
[-C--:B------:R-:W-:Y:S02]  /*0b20*/  ISETP.GE.AND P4, PT, R29, R64.reuse, PT ;  /* 0x000000401d00720c */ /* 0x080fe40003f86270 */
[----:B------:R-:W-:Y:S01]  /*0b30*/  LOP3.LUT R39, R2, 0x1e0, RZ, 0xfc, !PT ;  /* 0x000001e002277812 */ /* 0x000fe200078efcff */
[----:B------:R0:W4:Y:S01]  /*0b40*/  @!P1 LDG.E R25, [R4.64+0x400] ;  /* 0x0004000404199981 */ /* 0x000122000c1e1900 */
[-C--:B------:R-:W-:Y:S02]  /*0b50*/  ISETP.GE.AND P6, PT, R31, R64.reuse, PT ;  /* 0x000000401f00720c */ /* 0x080fe40003fc6270 */
[-C--:B------:R-:W-:Y:S02]  /*0b60*/  ISETP.GE.AND P5, PT, R33, R64.reuse, PT ;  /* 0x000000402100720c */ /* 0x080fe40003fa6270 */
[----:B------:R-:W-:-:S02]  /*0b70*/  ISETP.GE.AND P3, PT, R35, R64, PT ;  /* 0x000000402300720c */ /* 0x000fc40003f66270 */
[-C--:B------:R-:W-:Y:S01]  /*0b80*/  ISETP.GE.AND P2, PT, R37, R64.reuse, PT ;  /* 0x000000402500720c */ /* 0x080fe20003f46270 */
[----:B------:R-:W-:Y:S01]  /*0b90*/  HFMA2.MMA R40, -RZ, RZ, 0, 0 ;  /* 0x00000000ff287435 */ /* 0x000fe200000001ff */
[----:B------:R-:W-:Y:S02]  /*0ba0*/  ISETP.GE.AND P1, PT, R39, R64, PT ;  /* 0x000000402700720c */ /* 0x000fe40003f26270 */
[----:B------:R-:W-:Y:S01]  /*0bb0*/  MOV R32, RZ ;  /* 0x000000ff00207202 */ /* 0x000fe20000000f00 */
[----:B------:R-:W-:Y:S01]  /*0bc0*/  HFMA2.MMA R42, -RZ, RZ, 0, 0 ;  /* 0x00000000ff2a7435 */ /* 0x000fe200000001ff */
[----:B------:R-:W-:Y:S01]  /*0bd0*/  MOV R36, RZ ;  /* 0x000000ff00247202 */ /* 0x000fe20000000f00 */
[----:B------:R-:W-:Y:S01]  /*0be0*/  IMAD.MOV.U32 R34, RZ, RZ, RZ ;  /* 0x000000ffff227224 */ /* 0x000fe200078e00ff */
[----:B------:R-:W-:Y:S01]  /*0bf0*/  MOV R38, RZ ;  /* 0x000000ff00267202 */ /* 0x000fe20000000f00 */
[----:B------:R0:W4:Y:S04]  /*0c00*/  @!P4 LDG.E R30, [R4.64+0x500] ;  /* 0x00050004041ec981 */ /* 0x000128000c1e1900 */
        /* <DEDUP_REMOVED lines=31> */
[-C--:B------:R-:W-:Y:S01]  /*0e00*/  LEA.HI.SX32 R129, R52, R119.reuse, 0x1b ;  /* 0x0000007734817211 */ /* 0x080fe200078fdaff */
[----:B------:R-:W-:Y:S01]  /*0e10*/  IMAD R130, R144, 0x10, R3 ;  /* 0x0000001090827824 */ /* 0x000fe200078e0203 */
[----:B------:R-:W-:Y:S02]  /*0e20*/  IADD3 R62, R119, 0x1e0, RZ ;  /* 0x000001e0773e7810 */ /* 0x000fe40007ffe0ff */
[-C--:B------:R-:W-:Y:S02]  /*0e30*/  LEA.HI.SX32 R127, R54, R119.reuse, 0x1b ;  /* 0x00000077367f7211 */ /* 0x080fe400078fdaff */
[-C--:B------:R-:W-:Y:S02]  /*0e40*/  LEA.HI.SX32 R125, R56, R119.reuse, 0x1b ;  /* 0x00000077387d7211 */ /* 0x080fe400078fdaff */
[-C--:B------:R-:W-:Y:S02]  /*0e50*/  LEA.HI.SX32 R123, R58, R119.reuse, 0x1b ;  /* 0x000000773a7b7211 */ /* 0x080fe400078fdaff */
[----:B------:R-:W-:-:S02]  /*0e60*/  LEA.HI.SX32 R121, R60, R119, 0x1b ;  /* 0x000000773c797211 */ /* 0x000fc400078fdaff */
[----:B------:R-:W-:Y:S02]  /*0e70*/  LEA.HI.SX32 R119, R62, R119, 0x1b ;  /* 0x000000773e777211 */ /* 0x000fe400078fdaff */
[----:B------:R-:W-:Y:S02]  /*0e80*/  LEA.HI.SX32 R130, R130, R130, 0x1b ;  /* 0x0000008282827211 */ /* 0x000fe400078fdaff */
[-C--:B------:R-:W-:Y:S02]  /*0e90*/  ISETP.GE.AND P2, PT, R2, R64.reuse, PT ;  /* 0x000000400200720c */ /* 0x080fe40003f46270 */
[-C--:B------:R-:W-:Y:S01]  /*0ea0*/  ISETP.GE.AND P1, PT, R0, R64.reuse, PT ;  /* 0x000000400000720c */ /* 0x080fe20003f26270 */
[----:B------:R-:W-:Y:S01]  /*0eb0*/  IMAD.U32 R4, RZ, RZ, UR8 ;  /* 0x00000008ff047e24 */ /* 0x000fe2000f8e00ff */
[----:B------:R-:W-:Y:S02]  /*0ec0*/  MOV R5, UR9 ;  /* 0x0000000900057c02 */ /* 0x000fe40008000f00 */
[----:B------:R-:W-:-:S03]  /*0ed0*/  ISETP.GE.AND P0, PT, R14, R64, PT ;  /* 0x000000400e00720c */ /* 0x000fc60003f06270 */
[----:B------:R-:W-:Y:S01]  /*0ee0*/  IMAD.WIDE R4, R2, 0x4, R4 ;  /* 0x0000000402047825 */ /* 0x000fe200078e0204 */
[-C--:B------:R-:W-:Y:S02]  /*0ef0*/  ISETP.GE.AND P4, PT, R16, R64.reuse, PT ;  /* 0x000000401000720c */ /* 0x080fe40003f86270 */
[-C--:B------:R-:W-:Y:S02]  /*0f00*/  ISETP.GE.AND P6, PT, R19, R64.reuse, PT ;  /* 0x000000401300720c */ /* 0x080fe40003fc6270 */
[-C--:B------:R-:W-:Y:S02]  /*0f10*/  ISETP.GE.AND P5, PT, R20, R64.reuse, PT ;  /* 0x000000401400720c */ /* 0x080fe40003fa6270 */
[----:B------:R-:W-:Y:S01]  /*0f20*/  ISETP.GE.AND P3, PT, R23, R64, PT ;  /* 0x000000401700720c */ /* 0x000fe20003f66270 */
[----:B--2---:R-:W-:Y:S04]  /*0f30*/  STS [R140.X4], R7 ;  /* 0x000000078c007388 */ /* 0x004fe80000004800 */
[----:B---3--:R0:W-:Y:S04]  /*0f40*/  STS [R139.X4+0x80], R6 ;  /* 0x000080068b007388 */ /* 0x0081e80000004800 */
[----:B----4-:R-:W-:Y:S04]  /*0f50*/  STS [R138.X4+0x100], R15 ;  /* 0x0001000f8a007388 */ /* 0x010fe80000004800 */
        /* <DEDUP_REMOVED lines=33> */
[----:B------:R-:W-:Y:S01]  /*1170*/  MOV R15, RZ ;  /* 0x000000ff000f7202 */ /* 0x000fe20000000f00 */
[----:B--2---:R-:W-:Y:S01]  /*1180*/  HFMA2.MMA R21, -RZ, RZ, 0, 0 ;  /* 0x00000000ff157435 */ /* 0x004fe200000001ff */
[----:B------:R-:W-:Y:S01]  /*1190*/  MOV R17, RZ ;  /* 0x000000ff00117202 */ /* 0x000fe20000000f00 */
[----:B---3--:R-:W-:Y:S01]  /*11a0*/  HFMA2.MMA R25, -RZ, RZ, 0, 0 ;  /* 0x00000000ff197435 */ /* 0x008fe200000001ff */
[----:B------:R-:W-:Y:S01]  /*11b0*/  IMAD.MOV.U32 R22, RZ, RZ, RZ ;  /* 0x000000ffff167224 */ /* 0x000fe200078e00ff */
[----:B------:R-:W-:Y:S01]  /*11c0*/  MOV R26, RZ ;  /* 0x000000ff001a7202 */ /* 0x000fe20000000f00 */
[----:B----4-:R-:W-:Y:S01]  /*11d0*/  HFMA2.MMA R30, -RZ, RZ, 0, 0 ;  /* 0x00000000ff1e7435 */ /* 0x010fe200000001ff */
        /* <DEDUP_REMOVED lines=14> */
[----:B------:R-:W-:Y:S02]  /*12c0*/  HFMA2.MMA R34, -RZ, RZ, 0, 0 ;  /* 0x00000000ff227435 */ /* 0x000fe400000001ff */
[----:B------:R0:W4:Y:S01]  /*12d0*/  @!P2 LDG.E R26, [R4.64+0x380] ;  /* 0x00038004041aa981 */ /* 0x000122000c1e1900 */
[----:B------:R-:W-:-:S03]  /*12e0*/  ISETP.GE.AND P2, PT, R37, R64, PT ;  /* 0x000000402500720c */ /* 0x000fc60003f46270 */
[----:B------:R0:W4:Y:S01]  /*12f0*/  @!P1 LDG.E R25, [R4.64+0x400] ;  /* 0x0004000404199981 */ /* 0x000122000c1e1900 */
[-C--:B------:R-:W-:Y:S02]  /*1300*/  ISETP.GE.AND P1, PT, R39, R64.reuse, PT ;  /* 0x000000402700720c */ /* 0x080fe40003f26270 */
        /* <DEDUP_REMOVED lines=12> */
[----:B------:R-:W-:-:S02]  /*13d0*/  ISETP.GE.AND P2, PT, R14, R64, PT ;  /* 0x000000400e00720c */ /* 0x000fc40003f46270 */
[-C--:B------:R-:W-:Y:S02]  /*13e0*/  ISETP.GE.AND P1, PT, R2, R64.reuse, PT ;  /* 0x000000400200720c */ /* 0x080fe40003f26270 */
[----:B0-----:R-:W-:Y:S02]  /*13f0*/  MOV R4, UR6 ;  /* 0x0000000600047c02 */ /* 0x001fe40008000f00 */
[----:B------:R-:W-:Y:S02]  /*1400*/  MOV R5, UR7 ;  /* 0x0000000700057c02 */ /* 0x000fe40008000f00 */
[----:B------:R-:W-:-:S03]  /*1410*/  ISETP.GE.AND P0, PT, R0, R64, PT ;  /* 0x000000400000720c */ /* 0x000fc60003f06270 */
[----:B------:R-:W-:Y:S01]  /*1420*/  IMAD.WIDE R4, R2, 0x4, R4 ;  /* 0x0000000402047825 */ /* 0x000fe200078e0204 */
[-C--:B------:R-:W-:Y:S02]  /*1430*/  ISETP.GE.AND P4, PT, R19, R64.reuse, PT ;  /* 0x000000401300720c */ /* 0x080fe40003f86270 */
[-C--:B------:R-:W-:Y:S02]  /*1440*/  ISETP.GE.AND P6, PT, R16, R64.reuse, PT ;  /* 0x000000401000720c */ /* 0x080fe40003fc6270 */
[-C--:B------:R-:W-:Y:S02]  /*1450*/  ISETP.GE.AND P5, PT, R23, R64.reuse, PT ;  /* 0x000000401700720c */ /* 0x080fe40003fa6270 */
[----:B------:R-:W-:Y:S02]  /*1460*/  ISETP.GE.AND P3, PT, R20, R64, PT ;  /* 0x000000401400720c */ /* 0x000fe40003f66270 */
[----:B------:R-:W-:Y:S01]  /*1470*/  MOV R0, RZ ;  /* 0x000000ff00007202 */ /* 0x000fe20000000f00 */
[----:B------:R-:W-:Y:S01]  /*1480*/  IMAD.MOV.U32 R19, RZ, RZ, RZ ;  /* 0x000000ffff137224 */ /* 0x000fe200078e00ff */
[----:B--2---:R-:W-:Y:S04]  /*1490*/  STS [R140.X4], R7 ;  /* 0x000000078c007388 */ /* 0x004fe80000004800 */
[----:B---3--:R-:W-:Y:S04]  /*14a0*/  STS [R139.X4+0x80], R6 ;  /* 0x000080068b007388 */ /* 0x008fe80000004800 */
[----:B----4-:R0:W-:Y:S04]  /*14b0*/  STS [R138.X4+0x100], R15 ;  /* 0x0001000f8a007388 */ /* 0x0101e80000004800 */
        /* <DEDUP_REMOVED lines=32> */
[----:B------:R-:W-:Y:S01]  /*16c0*/  CS2R R6, SRZ ;  /* 0x0000000000067805 */ /* 0x000fe2000001ff00 */
[----:B-1----:R-:W-:Y:S01]  /*16d0*/  CS2R R16, SRZ ;  /* 0x0000000000107805 */ /* 0x002fe2000001ff00 */
[----:B--2---:R-:W-:Y:S01]  /*16e0*/  CS2R R20, SRZ ;  /* 0x0000000000147805 */ /* 0x004fe2000001ff00 */
[----:B------:R-:W-:-:S02]  /*16f0*/  HFMA2.MMA R18, -RZ, RZ, 0, 0 ;  /* 0x00000000ff127435 */ /* 0x000fc400000001ff */
[----:B------:R-:W2:Y:S01]  /*1700*/  @!P2 LDG.E R15, [R4.64+0x100] ;  /* 0x00010004040fa981 */ /* 0x000ea2000c1e1900 */
[----:B------:R-:W-:-:S03]  /*1710*/  ISETP.GE.AND P2, PT, R27, R64, PT ;  /* 0x000000401b00720c */ /* 0x000fc60003f46270 */
[----:B------:R-:W4:Y:S01]  /*1720*/  @!P1 LDG.E R7, [R4.64] ;  /* 0x0000000404079981 */ /* 0x000f22000c1e1900 */
[----:B------:R-:W-:-:S03]  /*1730*/  ISETP.GE.AND P1, PT, R24, R64, PT ;  /* 0x000000401800720c */ /* 0x000fc60003f26270 */
[----:B------:R-:W2:Y:S01]  /*1740*/  @!P0 LDG.E R0, [R4.64+0x80] ;  /* 0x0000800404008981 */ /* 0x000ea2000c1e1900 */
[----:B------:R-:W-:-:S03]  /*1750*/  ISETP.GE.AND P0, PT, R28, R64, PT ;  /* 0x000000401c00720c */ /* 0x000fc60003f06270 */
[----:B------:R-:W2:Y:S01]  /*1760*/  @!P4 LDG.E R17, [R4.64+0x200] ;  /* 0x000200040411c981 */ /* 0x000ea2000c1e1900 */
[----:B------:R-:W-:-:S03]  /*1770*/  ISETP.GE.AND P4, PT, R29, R64, PT ;  /* 0x000000401d00720c */ /* 0x000fc60003f86270 */
[----:B------:R-:W2:Y:S01]  /*1780*/  @!P6 LDG.E R6, [R4.64+0x180] ;  /* 0x000180040406e981 */ /* 0x000ea2000c1e1900 */
[----:B------:R-:W-:-:S03]  /*1790*/  ISETP.GE.AND P6, PT, R31, R64, PT ;  /* 0x000000401f00720c */ /* 0x000fc60003fc6270 */
[----:B------:R-:W2:Y:S01]  /*17a0*/  @!P5 LDG.E R19, [R4.64+0x300] ;  /* 0x000300040413d981 */ /* 0x000ea2000c1e1900 */
[-C--:B------:R-:W-:Y:S01]  /*17b0*/  ISETP.GE.AND P5, PT, R33, R64.reuse, PT ;  /* 0x000000402100720c */ /* 0x080fe20003fa6270 */
[----:B------:R-:W-:Y:S02]  /*17c0*/  HFMA2.MMA R24, -RZ, RZ, 0, 0 ;  /* 0x00000000ff187435 */ /* 0x000fe400000001ff */
[----:B------:R-:W2:Y:S01]  /*17d0*/  @!P3 LDG.E R14, [R4.64+0x280] ;  /* 0x00028004040eb981 */ /* 0x000ea2000c1e1900 */
[----:B------:R-:W-:-:S03]  /*17e0*/  ISETP.GE.AND P3, PT, R35, R64, PT ;  /* 0x000000402300720c */ /* 0x000fc60003f66270 */
[----:B------:R-:W2:Y:S01]  /*17f0*/  @!P2 LDG.E R21, [R4.64+0x400] ;  /* 0x000400040415a981 */ /* 0x000ea2000c1e1900 */
[----:B------:R-:W-:-:S03]  /*1800*/  ISETP.GE.AND P2, PT, R37, R64, PT ;  /* 0x000000402500720c */ /* 0x000fc60003f46270 */
[----:B------:R-:W2:Y:S01]  /*1810*/  @!P1 LDG.E R16, [R4.64+0x380] ;  /* 0x0003800404109981 */ /* 0x000ea2000c1e1900 */
[----:B------:R-:W-:Y:S01]  /*1820*/  ISETP.GE.AND P1, PT, R39, R64, PT ;  /* 0x000000402700720c */ /* 0x000fe20003f26270 */
[----:B---3--:R-:W-:Y:S01]  /*1830*/  HFMA2.MMA R30, -RZ, RZ, 0, 0 ;  /* 0x00000000ff1e7435 */ /* 0x008fe200000001ff */
[----:B------:R-:W-:Y:S01]  /*1840*/  MOV R22, RZ ;  /* 0x000000ff00167202 */ /* 0x000fe20000000f00 */
[----:B------:R-:W-:Y:S01]  /*1850*/  IMAD.MOV.U32 R28, RZ, RZ, RZ ;  /* 0x000000ffff1c7224 */ /* 0x000fe200078e00ff */
        /* <DEDUP_REMOVED lines=8> */
[----:B------:R-:W-:-:S03]  /*18e0*/  ISETP.LT.AND P0, PT, RZ, c[0x0][0x16c], PT ;  /* 0x00005b00ff007a0c */ /* 0x000fc60003f01270 */
[----:B----4-:R-:W-:Y:S04]  /*18f0*/  STS [R140.X4], R7 ;  /* 0x000000078c007388 */ /* 0x010fe80000004800 */
        /* <DEDUP_REMOVED lines=73> */
[----:B------:R-:W-:-:S02]  /*1d90*/  MOV R45, RZ ;  /* 0x000000ff002d7202 */ /* 0x000fc40000000f00 */
[----:B------:R-:W-:Y:S01]  /*1da0*/  MOV R43, RZ ;  /* 0x000000ff002b7202 */ /* 0x000fe20000000f00 */
[----:B------:R-:W-:Y:S05]  /*1db0*/  BRA `(.L_x_2614) ;  /* 0x00003c9000007947 */ /* 0x000fea0003800000 */
.L_x_2613:
[----:B------:R-:W-:Y:S01]  /*1dc0*/  IADD3 R44, R164, -0x1, RZ ;  /* 0xffffffffa42c7810 */ /* 0x000fe20007ffe0ff */
[--C-:B------:R-:W-:Y:S01]  /*1dd0*/  FADD.FTZ R17, R107, R152.reuse ;  /* 0x000000986b117221 */ /* 0x100fe20000010000 */
[----:B------:R-:W-:Y:S01]  /*1de0*/  CS2R R34, SRZ ;  /* 0x0000000000227805 */ /* 0x000fe2000001ff00 */
[--C-:B------:R-:W-:Y:S01]  /*1df0*/  FADD.FTZ R31, R105, R152.reuse ;  /* 0x00000098691f7221 */ /* 0x100fe20000010000 */
[----:B------:R-:W-:Y:S01]  /*1e00*/  LEA.HI R0, R44, R44, RZ, 0x1 ;  /* 0x0000002c2c007211 */ /* 0x000fe200078f08ff */
[--C-:B------:R-:W-:Y:S01]  /*1e10*/  FADD.FTZ R15, R103, R152.reuse ;  /* 0x00000098670f7221 */ /* 0x100fe20000010000 */
[----:B------:R-:W-:Y:S01]  /*1e20*/  CS2R R58, SRZ ;  /* 0x00000000003a7805 */ /* 0x000fe2000001ff00 */
[--C-:B------:R-:W-:Y:S01]  /*1e30*/  FADD.FTZ R29, R101, R152.reuse ;  /* 0x00000098651d7221 */ /* 0x100fe20000010000 */
[----:B------:R-:W-:Y:S01]  /*1e40*/  LOP3.LUT R5, R0, 0xfffffe, RZ, 0xc0, !PT ;  /* 0x00fffffe00057812 */ /* 0x000fe200078ec0ff */
[--C-:B------:R-:W-:Y:S01]  /*1e50*/  FADD.FTZ R7, R99, R152.reuse ;  /* 0x0000009863077221 */ /* 0x100fe20000010000 */
[----:B------:R-:W-:Y:S01]  /*1e60*/  CS2R R56, SRZ ;  /* 0x0000000000387805 */ /* 0x000fe2000001ff00 */
[--C-:B------:R-:W-:Y:S01]  /*1e70*/  FADD.FTZ R27, R97, R152.reuse ;  /* 0x00000098611b7221 */ /* 0x100fe20000010000 */
[----:B------:R-:W-:Y:S01]  /*1e80*/  IADD3 R44, R44, -R5, RZ ;  /* 0x800000052c2c7210 */ /* 0x000fe20007ffe0ff */
        /* <DEDUP_REMOVED lines=11> */
[----:B------:R-:W-:Y:S01]  /*1f40*/  MOV R45, RZ ;  /* 0x000000ff002d7202 */ /* 0x000fe20000000f00 */
[--C-:B------:R-:W-:Y:S01]  /*1f50*/  FADD.FTZ R39, R100, R152.reuse ;  /* 0x0000009864277221 */ /* 0x100fe20000010000 */
[----:B------:R-:W-:Y:S01]  /*1f60*/  MOV R43, RZ ;  /* 0x000000ff002b7202 */ /* 0x000fe20000000f00 */
[----:B------:R-:W-:-:S02]  /*1f70*/  FADD.FTZ R38, R102, R152 ;  /* 0x0000009866267221 */ /* 0x000fc40000010000 */
[--C-:B------:R-:W-:Y:S02]  /*1f80*/  FADD.FTZ R37, R104, R152.reuse ;  /* 0x0000009868257221 */ /* 0x100fe40000010000 */
[----:B------:R-:W-:Y:S02]  /*1f90*/  FADD.FTZ R36, R106, R152 ;  /* 0x000000986a247221 */ /* 0x000fe40000010000 */
[----:B------:R-:W-:Y:S02]  /*1fa0*/  IMAD.MOV.U32 R33, RZ, RZ, RZ ;  /* 0x000000ffff217224 */ /* 0x000fe400078e00ff */
        /* <DEDUP_REMOVED lines=16> */
.L_x_2662:
[----:B------:R-:W-:Y:S01]  /*20b0*/  IADD3 R157, -R141, c[0x0][0x168], RZ ;  /* 0x00005a008d9d7a10 */ /* 0x000fe20007ffe1ff */
[----:B------:R-:W-:Y:S01]  /*20c0*/  IMAD R3, R155, c[0x0][0x180], RZ ;  /* 0x000060009b037a24 */ /* 0x000fe200078e02ff */
[C---:B------:R-:W-:Y:S02]  /*20d0*/  LOP3.LUT R4, R2.reuse, 0x20, RZ, 0xfc, !PT ;  /* 0x0000002002047812 */ /* 0x040fe400078efcff */
[----:B------:R-:W-:Y:S01]  /*20e0*/  LOP3.LUT R6, R2, 0x40, RZ, 0xfc, !PT ;  /* 0x0000004002067812 */ /* 0x000fe200078efcff */
[----:B------:R-:W-:Y:S01]  /*20f0*/  IMAD R3, R156, c[0x0][0x184], R3 ;  /* 0x000061009c037a24 */ /* 0x000fe200078e0203 */
[-C--:B------:R-:W-:Y:S01]  /*2100*/  ISETP.GE.AND P4, PT, R4, R157.reuse, PT ;  /* 0x0000009d0400720c */ /* 0x080fe20003f86270 */
[----:B------:R-:W-:Y:S01]  /*2110*/  IMAD.WIDE.U32 R4, R156, c[0x0][0x180], RZ ;  /* 0x000060009c047a25 */ /* 0x000fe200078e00ff */
[----:B------:R-:W-:Y:S02]  /*2120*/  ISETP.GE.AND P5, PT, R6, R157, PT ;  /* 0x0000009d0600720c */ /* 0x000fe40003fa6270 */
[----:B------:R-:W-:-:S02]  /*2130*/  LOP3.LUT R6, R2, 0x60, RZ, 0xfc, !PT ;  /* 0x0000006002067812 */ /* 0x000fc400078efcff */
[----:B------:R-:W-:Y:S02]  /*2140*/  SHF.R.S32.HI R158, RZ, 0x1f, R35 ;  /* 0x0000001fff9e7819 */ /* 0x000fe40000011423 */
[----:B------:R-:W-:Y:S02]  /*2150*/  LOP3.LUT R14, R2, 0x80, RZ, 0xfc, !PT ;  /* 0x00000080020e7812 */ /* 0x000fe400078efcff */
[----:B------:R-:W-:Y:S02]  /*2160*/  IADD3 R5, R5, R3, RZ ;  /* 0x0000000305057210 */ /* 0x000fe40007ffe0ff */
[-C--:B------:R-:W-:Y:S01]  /*2170*/  ISETP.GE.AND P6, PT, R6, R157.reuse, PT ;  /* 0x0000009d0600720c */ /* 0x080fe20003fc6270 */
[----:B------:R-:W-:Y:S01]  /*2180*/  IMAD R6, R158, c[0x0][0x188], RZ ;  /* 0x000062009e067a24 */ /* 0x000fe200078e02ff */
[----:B------:R-:W-:Y:S01]  /*2190*/  SHF.R.S32.HI R3, RZ, 0x1f, R2 ;  /* 0x0000001fff037819 */ /* 0x000fe20000011402 */
[----:B------:R-:W-:Y:S01]  /*21a0*/  IMAD.WIDE.U32 R4, R35, c[0x0][0x188], R4 ;  /* 0x0000620023047a25 */ /* 0x000fe200078e0004 */
[----:B------:R-:W-:-:S02]  /*21b0*/  ISETP.GE.AND P0, PT, R14, R157, PT ;  /* 0x0000009d0e00720c */ /* 0x000fc40003f06270 */
[----:B------:R-:W-:Y:S01]  /*21c0*/  ISETP.GE.AND P3, PT, R2, R157, PT ;  /* 0x0000009d0200720c */ /* 0x000fe20003f66270 */
[----:B------:R-:W-:Y:S01]  /*21d0*/  IMAD R14, R158, c[0x0][0x1c0], RZ ;  /* 0x000070009e0e7a24 */ /* 0x000fe200078e02ff */
[----:B------:R-:W-:Y:S01]  /*21e0*/  LOP3.LUT R160, R2, 0xa0, RZ, 0xfc, !PT ;  /* 0x000000a002a07812 */ /* 0x000fe200078efcff */
[C---:B------:R-:W-:Y:S01]  /*21f0*/  IMAD R15, R35.reuse, c[0x0][0x18c], R6 ;  /* 0x00006300230f7a24 */ /* 0x040fe200078e0206 */
[----:B------:R-:W-:Y:S01]  /*2200*/  MOV R159, RZ ;  /* 0x000000ff009f7202 */ /* 0x000fe20000000f00 */
[C---:B------:R-:W-:Y:S01]  /*2210*/  IMAD R17, R35.reuse, c[0x0][0x1c4], R14 ;  /* 0x0000710023117a24 */ /* 0x040fe200078e020e */
[----:B------:R-:W-:Y:S01]  /*2220*/  LEA R14, P1, R4, c[0x0][0x220], 0x2 ;  /* 0x00008800040e7a11 */ /* 0x000fe200078210ff */
[----:B------:R-:W-:Y:S01]  /*2230*/  IMAD.WIDE.U32 R6, R35, c[0x0][0x1c0], R2 ;  /* 0x0000700023067a25 */ /* 0x000fe200078e0002 */
[----:B------:R-:W-:Y:S02]  /*2240*/  IADD3 R15, R5, R15, RZ ;  /* 0x0000000f050f7210 */ /* 0x000fe40007ffe0ff */
[----:B------:R-:W-:Y:S01]  /*2250*/  LOP3.LUT R162, R2, 0xc0, RZ, 0xfc, !PT ;  /* 0x000000c002a27812 */ /* 0x000fe200078efcff */
[----:B------:R-:W-:Y:S01]  /*2260*/  IMAD.IADD R5, R7, 0x1, R17 ;  /* 0x0000000107057824 */ /* 0x000fe200078e0211 */
[----:B------:R-:W-:-:S02]  /*2270*/  LEA R16, P2, R6, R147, 0x2 ;  /* 0x0000009306107211 */ /* 0x000fc400078410ff */
[----:B------:R-:W-:Y:S02]  /*2280*/  LEA.HI.X R15, R4, c[0x0][0x224], R15, 0x2, P1 ;  /* 0x00008900040f7a11 */ /* 0x000fe400008f140f */
[----:B------:R-:W-:Y:S02]  /*2290*/  LEA.HI.X R17, R6, R145, R5, 0x2, P2 ;  /* 0x0000009106117211 */ /* 0x000fe400010f1405 */
[----:B------:R-:W-:Y:S02]  /*22a0*/  LOP3.LUT R4, R2, 0xe0, RZ, 0xfc, !PT ;  /* 0x000000e002047812 */ /* 0x000fe400078efcff */
[-C--:B------:R-:W-:Y:S01]  /*22b0*/  ISETP.GE.AND P1, PT, R160, R157.reuse, PT ;  /* 0x0000009da000720c */ /* 0x080fe20003f26270 */
[----:B------:R-:W2:Y:S01]  /*22c0*/  @!P3 LDG.E R159, [R16.64] ;  /* 0x00000004109fb981 */ /* 0x000ea2000c1e1900 */
[----:B------:R-:W-:Y:S01]  /*22d0*/  CS2R R160, SRZ ;  /* 0x0000000000a07805 */ /* 0x000fe2000001ff00 */
[----:B------:R-:W-:Y:S02]  /*22e0*/  ISETP.GE.AND P3, PT, R4, R157, PT ;  /* 0x0000009d0400720c */ /* 0x000fe40003f66270 */
[----:B------:R-:W-:-:S02]  /*22f0*/  LOP3.LUT R4, R2, 0x120, RZ, 0xfc, !PT ;  /* 0x0000012002047812 */ /* 0x000fc400078efcff */
[-C--:B------:R-:W-:Y:S01]  /*2300*/  ISETP.GE.AND P2, PT, R162, R157.reuse, PT ;  /* 0x0000009da200720c */ /* 0x080fe20003f46270 */
[----:B------:R-:W3:Y:S01]  /*2310*/  @!P5 LDG.E R161, [R16.64+0x100] ;  /* 0x0001000410a1d981 */ /* 0x000ee2000c1e1900 */
[----:B------:R-:W-:Y:S01]  /*2320*/  CS2R R162, SRZ ;  /* 0x0000000000a27805 */ /* 0x000fe2000001ff00 */
[-C--:B------:R-:W-:Y:S02]  /*2330*/  ISETP.GE.AND P5, PT, R4, R157.reuse, PT ;  /* 0x0000009d0400720c */ /* 0x080fe40003fa6270 */
[C---:B------:R-:W-:Y:S01]  /*2340*/  LOP3.LUT R4, R2.reuse, 0x140, RZ, 0xfc, !PT ;  /* 0x0000014002047812 */ /* 0x040fe200078efcff */
[----:B------:R-:W-:Y:S01]  /*2350*/  CS2R R168, SRZ ;  /* 0x0000000000a87805 */ /* 0x000fe2000001ff00 */
[----:B------:R-:W-:Y:S01]  /*2360*/  LOP3.LUT R6, R2, 0x100, RZ, 0xfc, !PT ;  /* 0x0000010002067812 */ /* 0x000fe200078efcff */
[----:B------:R-:W4:Y:S01]  /*2370*/  @!P6 LDG.E R162, [R16.64+0x180] ;  /* 0x0001800410a2e981 */ /* 0x000f22000c1e1900 */
[----:B------:R-:W-:Y:S01]  /*2380*/  HFMA2.MMA R167, -RZ, RZ, 0, 0 ;  /* 0x00000000ffa77435 */ /* 0x000fe200000001ff */
[----:B------:R-:W-:-:S02]  /*2390*/  ISETP.GE.AND P6, PT, R4, R157, PT ;  /* 0x0000009d0400720c */ /* 0x000fc40003fc6270 */
[----:B------:R-:W3:Y:S01]  /*23a0*/  @!P4 LDG.E R160, [R16.64+0x80] ;  /* 0x0000800410a0c981 */ /* 0x000ee2000c1e1900 */
[-C--:B------:R-:W-:Y:S02]  /*23b0*/  ISETP.GE.AND P4, PT, R6, R157.reuse, PT ;  /* 0x0000009d0600720c */ /* 0x080fe40003f86270 */
[C---:B------:R-:W-:Y:S01]  /*23c0*/  LOP3.LUT R4, R2.reuse, 0x180, RZ, 0xfc, !PT ;  /* 0x0000018002047812 */ /* 0x040fe200078efcff */
[----:B------:R-:W4:Y:S01]  /*23d0*/  @!P1 LDG.E R168, [R16.64+0x280] ;  /* 0x0002800410a89981 */ /* 0x000f22000c1e1900 */
[----:B------:R-:W-:Y:S02]  /*23e0*/  LOP3.LUT R6, R2, 0x160, RZ, 0xfc, !PT ;  /* 0x0000016002067812 */ /* 0x000fe400078efcff */
[-C--:B------:R-:W-:Y:S01]  /*23f0*/  ISETP.GE.AND P1, PT, R4, R157.reuse, PT ;  /* 0x0000009d0400720c */ /* 0x080fe20003f26270 */
[----:B------:R-:W4:Y:S01]  /*2400*/  @!P0 LDG.E R163, [R16.64+0x200] ;  /* 0x0002000410a38981 */ /* 0x000f22000c1e1900 */
[----:B------:R-:W-:Y:S02]  /*2410*/  LOP3.LUT R4, R2, 0x1a0, RZ, 0xfc, !PT ;  /* 0x000001a002047812 */ /* 0x000fe400078efcff */
[----:B------:R-:W-:Y:S01]  /*2420*/  MOV R170, RZ ;  /* 0x000000ff00aa7202 */ /* 0x000fe20000000f00 */
[----:B------:R-:W4:Y:S01]  /*2430*/  @!P2 LDG.E R167, [R16.64+0x300] ;  /* 0x0003000410a7a981 */ /* 0x000f22000c1e1900 */
[----:B------:R-:W-:-:S02]  /*2440*/  ISETP.GE.AND P0, PT, R6, R157, PT ;  /* 0x0000009d0600720c */ /* 0x000fc40003f06270 */
[-C--:B------:R-:W-:Y:S01]  /*2450*/  ISETP.GE.AND P2, PT, R4, R157.reuse, PT ;  /* 0x0000009d0400720c */ /* 0x080fe20003f46270 */
[----:B------:R-:W4:Y:S01]  /*2460*/  @!P4 LDG.E R169, [R16.64+0x400] ;  /* 0x0004000410a9c981 */ /* 0x000f22000c1e1900 */
[C---:B------:R-:W-:Y:S02]  /*2470*/  LOP3.LUT R6, R2.reuse, 0x1c0, RZ, 0xfc, !PT ;  /* 0x000001c002067812 */ /* 0x040fe400078efcff */
[----:B------:R-:W-:Y:S01]  /*2480*/  LOP3.LUT R4, R2, 0x1e0, RZ, 0xfc, !PT ;  /* 0x000001e002047812 */ /* 0x000fe200078efcff */
[----:B------:R-:W4:Y:S01]  /*2490*/  @!P3 LDG.E R170, [R16.64+0x380] ;  /* 0x0003800410aab981 */ /* 0x000f22000c1e1900 */
[-C--:B------:R-:W-:Y:S02]  /*24a0*/  ISETP.GE.AND P3, PT, R6, R157.reuse, PT ;  /* 0x0000009d0600720c */ /* 0x080fe40003f66270 */
[----:B------:R-:W-:Y:S02]  /*24b0*/  ISETP.GE.AND P4, PT, R4, R157, PT ;  /* 0x0000009d0400720c */ /* 0x000fe40003f86270 */
[----:B------:R0:W4:Y:S01]  /*24c0*/  LDG.E R157, [R14.64] ;  /* 0x000000040e9d7981 */ /* 0x000122000c1e1900 */
[----:B------:R-:W-:-:S02]  /*24d0*/  HFMA2.MMA R174, -RZ, RZ, 0, 0 ;  /* 0x00000000ffae7435 */ /* 0x000fc400000001ff */
[----:B------:R-:W-:Y:S01]  /*24e0*/  HFMA2.MMA R176, -RZ, RZ, 0, 0 ;  /* 0x00000000ffb07435 */ /* 0x000fe200000001ff */
[----:B------:R-:W-:Y:S01]  /*24f0*/  IMAD.MOV.U32 R172, RZ, RZ, RZ ;  /* 0x000000ffffac7224 */ /* 0x000fe200078e00ff */
[----:B------:R-:W-:Y:S01]  /*2500*/  HFMA2.MMA R180, -RZ, RZ, 0, 0 ;  /* 0x00000000ffb47435 */ /* 0x000fe200000001ff */
[----:B------:R-:W-:Y:S02]  /*2510*/  MOV R178, RZ ;  /* 0x000000ff00b27202 */ /* 0x000fe40000000f00 */
[----:B------:R-:W-:Y:S01]  /*2520*/  MOV R182, RZ ;  /* 0x000000ff00b67202 */ /* 0x000fe20000000f00 */
[----:B------:R-:W-:Y:S01]  /*2530*/  IMAD.MOV.U32 R184, RZ, RZ, RZ ;  /* 0x000000ffffb87224 */ /* 0x000fe200078e00ff */
[----:B------:R-:W4:Y:S04]  /*2540*/  @!P6 LDG.E R172, [R16.64+0x500] ;  /* 0x0005000410ace981 */ /* 0x000f28000c1e1900 */
[----:B------:R-:W4:Y:S04]  /*2550*/  @!P5 LDG.E R174, [R16.64+0x480] ;  /* 0x0004800410aed981 */ /* 0x000f28000c1e1900 */
[----:B------:R-:W4:Y:S04]  /*2560*/  @!P0 LDG.E R178, [R16.64+0x580] ;  /* 0x0005800410b28981 */ /* 0x000f28000c1e1900 */
[----:B------:R-:W4:Y:S04]  /*2570*/  @!P1 LDG.E R176, [R16.64+0x600] ;  /* 0x0006000410b09981 */ /* 0x000f28000c1e1900 */
[----:B------:R-:W4:Y:S04]  /*2580*/  @!P2 LDG.E R182, [R16.64+0x680] ;  /* 0x0006800410b6a981 */ /* 0x000f28000c1e1900 */
[----:B------:R-:W4:Y:S04]  /*2590*/  @!P3 LDG.E R180, [R16.64+0x700] ;  /* 0x0007000410b4b981 */ /* 0x000f28000c1e1900 */
[----:B------:R-:W4:Y:S01]  /*25a0*/  @!P4 LDG.E R184, [R16.64+0x780] ;  /* 0x0007800410b8c981 */ /* 0x000f22000c1e1900 */
[----:B------:R-:W-:-:S02]  /*25b0*/  IMAD R7, R155, c[0x0][0x198], RZ ;  /* 0x000066009b077a24 */ /* 0x000fc400078e02ff */
        /* <DEDUP_REMOVED lines=9> */
[----:B------:R1:W5:Y:S01]  /*2650*/  LDG.E R158, [R6.64] ;  /* 0x00000004069e7981 */ /* 0x000362000c1e1900 */
[----:B------:R-:W-:Y:S01]  /*2660*/  ISETP.NE.AND P1, PT, R146, RZ, PT ;  /* 0x000000ff9200720c */ /* 0x000fe20003f25270 */
[----:B-1----:R-:W-:Y:S01]  /*2670*/  FADD.FTZ R7, R107, R152 ;  /* 0x000000986b077221 */ /* 0x002fe20000010000 */
[----:B------:R-:W-:-:S11]  /*2680*/  LEA R4, R44, R35, 0x8 ;  /* 0x000000232c047211 */ /* 0x000fd600078e40ff */
[C---:B------:R-:W-:Y:S02]  /*2690*/  @P1 IADD3 R4, R146.reuse, 0x200, RZ ;  /* 0x0000020092041810 */ /* 0x040fe40007ffe0ff */
[----:B------:R-:W-:-:S04]  /*26a0*/  LOP3.LUT P0, RZ, R146, 0x1f, RZ, 0xc0, !PT ;  /* 0x0000001f92ff7812 */ /* 0x000fc8000780c0ff */
[----:B------:R-:W-:Y:S02]  /*26b0*/  ISETP.LT.OR P0, PT, R164, 0x2, P0 ;  /* 0x00000002a400780c */ /* 0x000fe40000701670 */
[----:B0-----:R-:W-:-:S11]  /*26c0*/  MOV R15, RZ ;  /* 0x000000ff000f7202 */ /* 0x001fd60000000f00 */
[----:B------:R-:W-:-:S05]  /*26d0*/  @!P0 IADD3 R14, R164, -0x2, RZ ;  /* 0xfffffffea40e8810 */ /* 0x000fca0007ffe0ff */
[----:B------:R-:W-:Y:S02]  /*26e0*/  @!P0 IMAD R5, R14, c[0x0][0x16c], R35 ;  /* 0x00005b000e058a24 */ /* 0x000fe400078e0223 */
[----:B------:R-:W-:Y:S02]  /*26f0*/  IMAD.MOV.U32 R14, RZ, RZ, 0x3f800000 ;  /* 0x3f800000ff0e7424 */ /* 0x000fe400078e00ff */
[--C-:B------:R-:W-:Y:S02]  /*2700*/  FADD.FTZ R193, R96, R152.reuse ;  /* 0x0000009860c17221 */ /* 0x100fe40000010000 */
[--C-:B------:R-:W-:Y:S02]  /*2710*/  FADD.FTZ R191, R95, R152.reuse ;  /* 0x000000985fbf7221 */ /* 0x100fe40000010000 */
[--C-:B------:R-:W-:Y:S02]  /*2720*/  FADD.FTZ R189, R94, R152.reuse ;  /* 0x000000985ebd7221 */ /* 0x100fe40000010000 */
[----:B------:R-:W-:Y:S01]  /*2730*/  FADD.FTZ R187, R92, R152 ;  /* 0x000000985cbb7221 */ /* 0x000fe20000010000 */
[----:B------:R-:W-:Y:S01]  /*2740*/  BSSY B0, `(.L_x_2615) ;  /* 0x000007d000007945 */ /* 0x000fe20003800000 */
[----:B------:R-:W-:Y:S01]  /*2750*/  ISETP.GT.U32.AND P2, PT, R146, 0x1f, PT ;  /* 0x0000001f9200780c */ /* 0x000fe20003f44070 */
[----:B--2---:R0:W-:Y:S04]  /*2760*/  STS [R140.X4], R159 ;  /* 0x0000009f8c007388 */ /* 0x0041e80000004800 */
[----:B---3--:R-:W-:Y:S04]  /*2770*/  STS [R139.X4+0x80], R160 ;  /* 0x000080a08b007388 */ /* 0x008fe80000004800 */
[----:B------:R1:W-:Y:S04]  /*2780*/  STS [R138.X4+0x100], R161 ;  /* 0x000100a18a007388 */ /* 0x0003e80000004800 */
[----:B----4-:R-:W-:Y:S04]  /*2790*/  STS [R137.X4+0x180], R162 ;  /* 0x000180a289007388 */ /* 0x010fe80000004800 */
[----:B------:R2:W-:Y:S01]  /*27a0*/  STS [R136.X4+0x200], R163 ;  /* 0x000200a388007388 */ /* 0x0005e20000004800 */
[----:B------:R-:W-:-:S04]  /*27b0*/  FMUL.FTZ R6, R157, 1.4426950216293334961 ;  /* 0x3fb8aa3b9d067820 */ /* 0x000fc80000410000 */
[----:B------:R-:W-:Y:S01]  /*27c0*/  FMUL.FTZ R194, R7, R6 ;  /* 0x0000000607c27220 */ /* 0x000fe20000410000 */
[----:B------:R3:W-:Y:S05]  /*27d0*/  STS [R135.X4+0x280], R168 ;  /* 0x000280a887007388 */ /* 0x0007ea0000004800 */
[----:B------:R-:W4:Y:S01]  /*27e0*/  MUFU.EX2 R194, R194 ;  /* 0x000000c200c27308 */ /* 0x000f220000000800 */
[----:B------:R-:W-:Y:S04]  /*27f0*/  STS [R134.X4+0x300], R167 ;  /* 0x000300a786007388 */ /* 0x000fe80000004800 */
[----:B------:R0:W-:Y:S04]  /*2800*/  STS [R133.X4+0x380], R170 ;  /* 0x000380aa85007388 */ /* 0x0001e80000004800 */
[----:B------:R-:W-:Y:S04]  /*2810*/  STS [R132.X4+0x400], R169 ;  /* 0x000400a984007388 */ /* 0x000fe80000004800 */
[----:B------:R-:W-:Y:S01]  /*2820*/  STS [R131.X4+0x480], R174 ;  /* 0x000480ae83007388 */ /* 0x000fe20000004800 */
[----:B------:R-:W-:-:S03]  /*2830*/  SHF.L.U32 R7, R4, 0x2, RZ ;  /* 0x0000000204077819 */ /* 0x000fc600000006ff */
[----:B------:R-:W-:Y:S04]  /*2840*/  STS [R129.X4+0x500], R172 ;  /* 0x000500ac81007388 */ /* 0x000fe80000004800 */
[----:B------:R-:W-:Y:S04]  /*2850*/  STS [R127.X4+0x580], R178 ;  /* 0x000580b27f007388 */ /* 0x000fe80000004800 */
[----:B------:R-:W-:Y:S04]  /*2860*/  STS [R125.X4+0x600], R176 ;  /* 0x000600b07d007388 */ /* 0x000fe80000004800 */
        /* <DEDUP_REMOVED lines=12> */
[----:B------:R0:W2:Y:S04]  /*2930*/  LDS R197, [R130.X4+0x20] ;  /* 0x0000200082c57984 */ /* 0x0000a80000004800 */
[----:B------:R0:W2:Y:S04]  /*2940*/  LDS R201, [R130.X4+0x24] ;  /* 0x0000240082c97984 */ /* 0x0000a80000004800 */
[----:B------:R0:W2:Y:S04]  /*2950*/  LDS R199, [R130.X4+0x28] ;  /* 0x0000280082c77984 */ /* 0x0000a80000004800 */
[----:B------:R0:W3:Y:S04]  /*2960*/  LDS R195, [R130.X4+0x2c] ;  /* 0x00002c0082c37984 */ /* 0x0000e80000004800 */
[----:B------:R0:W3:Y:S04]  /*2970*/  LDS R17, [R130.X4+0x30] ;  /* 0x0000300082117984 */ /* 0x0000e80000004800 */
[----:B------:R0:W3:Y:S04]  /*2980*/  LDS R183, [R130.X4+0x34] ;  /* 0x0000340082b77984 */ /* 0x0000e80000004800 */
[----:B------:R0:W3:Y:S04]  /*2990*/  LDS R181, [R130.X4+0x38] ;  /* 0x0000380082b57984 */ /* 0x0000e80000004800 */
[----:B------:R0:W3:Y:S04]  /*29a0*/  LDS R179, [R130.X4+0x3c] ;  /* 0x00003c0082b37984 */ /* 0x0000e80000004800 */
[----:B----4-:R4:W-:Y:S01]  /*29b0*/  STS [R7+0x2550], R194 ;  /* 0x002550c207007388 */ /* 0x0109e20000000800 */
[----:B------:R-:W-:-:S03]  /*29c0*/  @!P0 IMAD.WIDE R4, R5, 0x8, R12 ;  /* 0x0000000805048825 */ /* 0x000fc600078e020c */
[----:B------:R-:W-:Y:S01]  /*29d0*/  BAR.SYNC.DEFER_BLOCKING 0x0 ;  /* 0x0000000000007b1d */ /* 0x000fe20000010000 */
[--C-:B0-----:R-:W-:Y:S02]  /*29e0*/  FADD.FTZ R159, R106, R152.reuse ;  /* 0x000000986a9f7221 */ /* 0x101fe40000010000 */
[--C-:B-1----:R-:W-:Y:S02]  /*29f0*/  FADD.FTZ R161, R105, R152.reuse ;  /* 0x0000009869a17221 */ /* 0x102fe40000010000 */
[----:B------:R-:W-:Y:S02]  /*2a00*/  FMUL.FTZ R159, R6, R159 ;  /* 0x0000009f069f7220 */ /* 0x000fe40000410000 */
[----:B------:R-:W-:Y:S02]  /*2a10*/  FMUL.FTZ R160, R161, R6 ;  /* 0x00000006a1a07220 */ /* 0x000fe40000410000 */
[--C-:B------:R-:W-:Y:S02]  /*2a20*/  FADD.FTZ R161, R104, R152.reuse ;  /* 0x0000009868a17221 */ /* 0x100fe40000010000 */
[----:B------:R-:W0:Y:S01]  /*2a30*/  MUFU.EX2 R159, R159 ;  /* 0x0000009f009f7308 */ /* 0x000e220000000800 */
[----:B--2---:R-:W-:-:S02]  /*2a40*/  FADD.FTZ R163, R103, R152 ;  /* 0x0000009867a37221 */ /* 0x004fc40000010000 */
[----:B------:R-:W-:Y:S01]  /*2a50*/  FMUL.FTZ R161, R6, R161 ;  /* 0x000000a106a17220 */ /* 0x000fe20000410000 */
[----:B------:R1:W5:Y:S04]  /*2a60*/  @!P0 LDG.E.64 R14, [R4.64] ;  /* 0x00000004040e8981 */ /* 0x000368000c1e1b00 */
[----:B------:R-:W2:Y:S01]  /*2a70*/  MUFU.EX2 R160, R160 ;  /* 0x000000a000a07308 */ /* 0x000ea20000000800 */
[----:B-1----:R-:W-:-:S04]  /*2a80*/  FADD.FTZ R5, R102, R152 ;  /* 0x0000009866057221 */ /* 0x002fc80000010000 */
[----:B------:R-:W-:Y:S02]  /*2a90*/  FMUL.FTZ R162, R6, R5 ;  /* 0x0000000506a27220 */ /* 0x000fe40000410000 */
[--C-:B------:R-:W-:Y:S02]  /*2aa0*/  FADD.FTZ R5, R101, R152.reuse ;  /* 0x0000009865057221 */ /* 0x100fe40000010000 */
[-C--:B------:R-:W-:Y:S02]  /*2ab0*/  FMUL.FTZ R163, R163, R6.reuse ;  /* 0x00000006a3a37220 */ /* 0x080fe40000410000 */
[----:B---3--:R-:W-:Y:S02]  /*2ac0*/  FMUL.FTZ R168, R5, R6 ;  /* 0x0000000605a87220 */ /* 0x008fe40000410000 */
[----:B------:R-:W-:Y:S01]  /*2ad0*/  FADD.FTZ R5, R98, R152 ;  /* 0x0000009862057221 */ /* 0x000fe20000010000 */
[----:B------:R-:W1:Y:S03]  /*2ae0*/  MUFU.EX2 R161, R161 ;  /* 0x000000a100a17308 */ /* 0x000e660000000800 */
[----:B------:R-:W-:-:S02]  /*2af0*/  FMUL.FTZ R170, R6, R5 ;  /* 0x0000000506aa7220 */ /* 0x000fc40000410000 */
[----:B------:R-:W-:-:S03]  /*2b00*/  FADD.FTZ R5, R97, R152 ;  /* 0x0000009861057221 */ /* 0x000fc60000010000 */
[----:B------:R-:W3:Y:S01]  /*2b10*/  MUFU.EX2 R163, R163 ;  /* 0x000000a300a37308 */ /* 0x000ee20000000800 */
[--C-:B------:R-:W-:Y:S02]  /*2b20*/  FADD.FTZ R167, R100, R152.reuse ;  /* 0x0000009864a77221 */ /* 0x100fe40000010000 */
[----:B------:R-:W-:Y:S02]  /*2b30*/  FMUL.FTZ R182, R5, R6 ;  /* 0x0000000605b67220 */ /* 0x000fe40000410000 */
[-C--:B0-----:R-:W-:Y:S02]  /*2b40*/  FMUL.FTZ R5, R194, R159.reuse ;  /* 0x0000009fc2057220 */ /* 0x081fe40000410000 */
[----:B------:R-:W-:Y:S01]  /*2b50*/  FFMA.FTZ R4, R32, R159, R23 ;  /* 0x0000009f20047223 */ /* 0x000fe20000010017 */
[----:B------:R-:W0:Y:S01]  /*2b60*/  MUFU.EX2 R162, R162 ;  /* 0x000000a200a27308 */ /* 0x000e220000000800 */
[----:B------:R-:W-:Y:S02]  /*2b70*/  FMUL.FTZ R167, R6, R167 ;  /* 0x000000a706a77220 */ /* 0x000fe40000410000 */
[----:B------:R-:W-:-:S02]  /*2b80*/  FADD.FTZ R169, R99, R152 ;  /* 0x0000009863a97221 */ /* 0x000fc40000010000 */
[C---:B--2---:R-:W-:Y:S02]  /*2b90*/  FMUL.FTZ R16, R160.reuse, R5 ;  /* 0x00000005a0107220 */ /* 0x044fe40000410000 */
[----:B------:R-:W-:Y:S01]  /*2ba0*/  FFMA.FTZ R4, R160, R4, R31 ;  /* 0x00000004a0047223 */ /* 0x000fe2000001001f */
[----:B------:R-:W2:Y:S01]  /*2bb0*/  MUFU.EX2 R168, R168 ;  /* 0x000000a800a87308 */ /* 0x000ea20000000800 */
[----:B------:R-:W-:Y:S01]  /*2bc0*/  FMUL.FTZ R169, R169, R6 ;  /* 0x00000006a9a97220 */ /* 0x000fe20000410000 */
[----:B------:R-:W-:Y:S01]  /*2bd0*/  ISETP.NE.AND P0, PT, R146, 0x3f, PT ;  /* 0x0000003f9200780c */ /* 0x000fe20003f05270 */
[C---:B-1----:R-:W-:Y:S02]  /*2be0*/  FMUL.FTZ R16, R161.reuse, R16 ;  /* 0x00000010a1107220 */ /* 0x042fe40000410000 */
[----:B------:R-:W-:-:S03]  /*2bf0*/  FFMA.FTZ R4, R161, R4, R22 ;  /* 0x00000004a1047223 */ /* 0x000fc60000010016 */
[----:B------:R-:W1:Y:S01]  /*2c00*/  MUFU.EX2 R167, R167 ;  /* 0x000000a700a77308 */ /* 0x000e620000000800 */
[C---:B---3--:R-:W-:Y:S02]  /*2c10*/  FMUL.FTZ R5, R163.reuse, R16 ;  /* 0x00000010a3057220 */ /* 0x048fe40000410000 */
[----:B------:R-:W-:-:S05]  /*2c20*/  FFMA.FTZ R4, R163, R4, R30 ;  /* 0x00000004a3047223 */ /* 0x000fca000001001e */
[----:B------:R-:W3:Y:S01]  /*2c30*/  MUFU.EX2 R169, R169 ;  /* 0x000000a900a97308 */ /* 0x000ee20000000800 */
[C---:B0-----:R-:W-:Y:S01]  /*2c40*/  FMUL.FTZ R5, R162.reuse, R5 ;  /* 0x00000005a2057220 */ /* 0x041fe20000410000 */
[----:B------:R4:W0:Y:S01]  /*2c50*/  @P0 LDS R196, [R146.X4+0x2d54] ;  /* 0x002d540092c40984 */ /* 0x0008220000004800 */
[----:B------:R-:W-:Y:S02]  /*2c60*/  FFMA.FTZ R4, R162, R4, R21 ;  /* 0x00000004a2047223 */ /* 0x000fe40000010015 */
[----:B------:R-:W-:-:S03]  /*2c70*/  FMUL.FTZ R193, R6, R193 ;  /* 0x000000c106c17220 */ /* 0x000fc60000410000 */
[----:B------:R-:W3:Y:S01]  /*2c80*/  MUFU.EX2 R170, R170 ;  /* 0x000000aa00aa7308 */ /* 0x000ee20000000800 */
[C---:B--2---:R-:W-:Y:S02]  /*2c90*/  FMUL.FTZ R16, R168.reuse, R5 ;  /* 0x00000005a8107220 */ /* 0x044fe40000410000 */
[----:B------:R-:W-:Y:S02]  /*2ca0*/  FFMA.FTZ R4, R168, R4, R29 ;  /* 0x00000004a8047223 */ /* 0x000fe4000001001d */
[----:B------:R-:W-:-:S03]  /*2cb0*/  FMUL.FTZ R191, R191, R6 ;  /* 0x00000006bfbf7220 */ /* 0x000fc60000410000 */
[----:B------:R-:W2:Y:S01]  /*2cc0*/  MUFU.EX2 R182, R182 ;  /* 0x000000b600b67308 */ /* 0x000ea20000000800 */
[----:B------:R-:W-:Y:S02]  /*2cd0*/  FADD.FTZ R5, R93, R152 ;  /* 0x000000985d057221 */ /* 0x000fe40000010000 */
[C---:B-1----:R-:W-:Y:S02]  /*2ce0*/  FMUL.FTZ R16, R167.reuse, R16 ;  /* 0x00000010a7107220 */ /* 0x042fe40000410000 */
[----:B------:R-:W-:-:S03]  /*2cf0*/  FFMA.FTZ R4, R167, R4, R20 ;  /* 0x00000004a7047223 */ /* 0x000fc60000010014 */
[----:B------:R-:W1:Y:S01]  /*2d00*/  MUFU.EX2 R193, R193 ;  /* 0x000000c100c17308 */ /* 0x000e620000000800 */
[----:B------:R-:W-:Y:S02]  /*2d10*/  FMUL.FTZ R189, R6, R189 ;  /* 0x000000bd06bd7220 */ /* 0x000fe40000410000 */
[----:B------:R-:W-:Y:S02]  /*2d20*/  FMUL.FTZ R190, R5, R6 ;  /* 0x0000000605be7220 */ /* 0x000fe40000410000 */
[C---:B---3--:R-:W-:Y:S02]  /*2d30*/  FMUL.FTZ R5, R169.reuse, R16 ;  /* 0x00000010a9057220 */ /* 0x048fe40000410000 */
[----:B------:R-:W-:Y:S01]  /*2d40*/  FFMA.FTZ R4, R169, R4, R28 ;  /* 0x00000004a9047223 */ /* 0x000fe2000001001c */
[----:B------:R-:W3:Y:S01]  /*2d50*/  MUFU.EX2 R191, R191 ;  /* 0x000000bf00bf7308 */ /* 0x000ee20000000800 */
[C---:B------:R-:W-:Y:S02]  /*2d60*/  FMUL.FTZ R5, R170.reuse, R5 ;  /* 0x00000005aa057220 */ /* 0x040fe40000410000 */
[----:B------:R-:W-:-:S02]  /*2d70*/  FFMA.FTZ R4, R170, R4, R19 ;  /* 0x00000004aa047223 */ /* 0x000fc40000010013 */
[----:B------:R-:W-:-:S03]  /*2d80*/  FMUL.FTZ R187, R187, R6 ;  /* 0x00000006bbbb7220 */ /* 0x000fc60000410000 */
[----:B------:R-:W0:Y:S01]  /*2d90*/  MUFU.EX2 R189, R189 ;  /* 0x000000bd00bd7308 */ /* 0x000e220000000800 */
[C---:B--2---:R-:W-:Y:S02]  /*2da0*/  FMUL.FTZ R6, R182.reuse, R5 ;  /* 0x00000005b6067220 */ /* 0x044fe40000410000 */
[----:B------:R-:W-:-:S05]  /*2db0*/  FFMA.FTZ R4, R182, R4, R27 ;  /* 0x00000004b6047223 */ /* 0x000fca000001001b */
[----:B------:R-:W2:Y:S01]  /*2dc0*/  MUFU.EX2 R190, R190 ;  /* 0x000000be00be7308 */ /* 0x000ea20000000800 */
[C---:B-1----:R-:W-:Y:S02]  /*2dd0*/  FMUL.FTZ R6, R193.reuse, R6 ;  /* 0x00000006c1067220 */ /* 0x042fe40000410000 */
[----:B------:R-:W-:Y:S02]  /*2de0*/  FFMA.FTZ R4, R193, R4, R18 ;  /* 0x00000004c1047223 */ /* 0x000fe40000010012 */
[----:B---3--:R-:W-:-:S03]  /*2df0*/  FMUL.FTZ R6, R191, R6 ;  /* 0x00000006bf067220 */ /* 0x008fc60000410000 */
[----:B------:R-:W1:Y:S01]  /*2e00*/  MUFU.EX2 R187, R187 ;  /* 0x000000bb00bb7308 */ /* 0x000e620000000800 */
[----:B------:R-:W-:Y:S02]  /*2e10*/  FFMA.FTZ R4, R191, R4, R26 ;  /* 0x00000004bf047223 */ /* 0x000fe4000001001a */
[C---:B0-----:R-:W-:Y:S02]  /*2e20*/  FMUL.FTZ R5, R189.reuse, R6 ;  /* 0x00000006bd057220 */ /* 0x041fe40000410000 */
[----:B------:R-:W-:Y:S02]  /*2e30*/  FFMA.FTZ R4, R189, R4, R0 ;  /* 0x00000004bd047223 */ /* 0x000fe40000010000 */
[C---:B--2---:R-:W-:Y:S02]  /*2e40*/  FMUL.FTZ R6, R190.reuse, R5 ;  /* 0x00000005be067220 */ /* 0x044fe40000410000 */
[----:B------:R-:W-:Y:S02]  /*2e50*/  FFMA.FTZ R5, R190, R4, R25 ;  /* 0x00000004be057223 */ /* 0x000fe40000010019 */
[----:B-1----:R-:W-:-:S02]  /*2e60*/  FMUL.FTZ R4, R187, R6 ;  /* 0x00000006bb047220 */ /* 0x002fc40000410000 */
        /* <DEDUP_REMOVED lines=10> */
.L_x_2616:
[----:B----4-:R-:W-:Y:S05]  /*2f10*/  BSYNC B0 ;  /* 0x0000000000007941 */ /* 0x010fea0003800000 */
.L_x_2615:
[C---:B-----5:R-:W-:Y:S01]  /*2f20*/  FMUL.FTZ R171, R158.reuse, R215 ;  /* 0x000000d79eab7220 */ /* 0x060fe20000410000 */
[----:B------:R2:W-:Y:S01]  /*2f30*/  STS.64 [R146.X8+0x2140], R4 ;  /* 0x0021400492007388 */ /* 0x0005e20000008a00 */
[C---:B------:R-:W-:Y:S01]  /*2f40*/  FMUL.FTZ R16, R158.reuse, R197 ;  /* 0x000000c59e107220 */ /* 0x040fe20000410000 */
[----:B------:R-:W-:Y:S01]  /*2f50*/  BSSY B0, `(.L_x_2617) ;  /* 0x000005d000007945 */ /* 0x000fe20003800000 */
[C---:B------:R-:W-:Y:S02]  /*2f60*/  FMUL.FTZ R180, R158.reuse, R217 ;  /* 0x000000d99eb47220 */ /* 0x040fe40000410000 */
[C---:B------:R-:W-:Y:S02]  /*2f70*/  FMUL.FTZ R177, R158.reuse, R203 ;  /* 0x000000cb9eb17220 */ /* 0x040fe40000410000 */
[C---:B------:R-:W-:Y:S02]  /*2f80*/  FMUL.FTZ R178, R158.reuse, R205 ;  /* 0x000000cd9eb27220 */ /* 0x040fe40000410000 */
[----:B------:R-:W-:-:S02]  /*2f90*/  FMUL.FTZ R7, R158, R211 ;  /* 0x000000d39e077220 */ /* 0x000fc40000410000 */
[C---:B0-----:R-:W-:Y:S02]  /*2fa0*/  FMUL.FTZ R6, R158.reuse, R207 ;  /* 0x000000cf9e067220 */ /* 0x041fe40000410000 */
[C---:B------:R-:W-:Y:S02]  /*2fb0*/  FMUL.FTZ R173, R158.reuse, R213 ;  /* 0x000000d59ead7220 */ /* 0x040fe40000410000 */
[C---:B------:R-:W-:Y:S02]  /*2fc0*/  FMUL.FTZ R174, R158.reuse, R209 ;  /* 0x000000d19eae7220 */ /* 0x040fe40000410000 */
[C---:B------:R-:W-:Y:S02]  /*2fd0*/  FMUL.FTZ R185, R158.reuse, R201 ;  /* 0x000000c99eb97220 */ /* 0x040fe40000410000 */
[C---:B------:R-:W-:Y:S02]  /*2fe0*/  FMUL.FTZ R184, R158.reuse, R199 ;  /* 0x000000c79eb87220 */ /* 0x040fe40000410000 */
[----:B--2---:R-:W-:-:S02]  /*2ff0*/  FMUL.FTZ R5, R158, R195 ;  /* 0x000000c39e057220 */ /* 0x004fc40000410000 */
[C---:B------:R-:W-:Y:S02]  /*3000*/  FMUL.FTZ R186, R158.reuse, R17 ;  /* 0x000000119eba7220 */ /* 0x040fe40000410000 */
[C---:B------:R-:W-:Y:S02]  /*3010*/  FMUL.FTZ R223, R158.reuse, R183 ;  /* 0x000000b79edf7220 */ /* 0x040fe40000410000 */
[C---:B------:R-:W-:Y:S02]  /*3020*/  FMUL.FTZ R204, R158.reuse, R181 ;  /* 0x000000b59ecc7220 */ /* 0x040fe40000410000 */
        /* <DEDUP_REMOVED lines=19> */
[----:B------:R-:W0:Y:S02]  /*3160*/  LDS.128 R4, [R146.X16+0x2140] ;  /* 0x0021400092047984 */ /* 0x000e24000000cc00 */
[----:B0-----:R-:W-:-:S02]  /*3170*/  FFMA.FTZ R7, R5, R6, R7 ;  /* 0x0000000605077223 */ /* 0x001fc40000010007 */
[----:B------:R-:W-:Y:S01]  /*3180*/  FMUL.FTZ R6, R4, R6 ;  /* 0x0000000604067220 */ /* 0x000fe20000410000 */
[----:B------:R-:W-:Y:S05]  /*3190*/  BRA.DIV ~URZ, `(.L_x_2619) ;  /* 0x00003fa27f007947 */ /* 0x000fea000b800000 */
[----:B------:R0:W2:Y:S02]  /*31a0*/  SHFL.UP PT, R219, R6, 0x1, RZ ;  /* 0x0420000006db7989 */ /* 0x0000a400000e00ff */
.L_x_2674:
        /* <DEDUP_REMOVED lines=21> */
[----:B------:R-:W-:-:S03]  /*3300*/  IMAD.MOV.U32 R188, RZ, RZ, R7 ;  /* 0x000000ffffbc7224 */ /* 0x000fc600078e0007 */
[----:B------:R0:W3:Y:S01]  /*3310*/  SHFL.UP PT, R198, R6, 0x10, RZ ;  /* 0x0600000006c67989 */ /* 0x0000e200000e00ff */
[----:B------:R-:W-:-:S03]  /*3320*/  MOV R192, R6 ;  /* 0x0000000600c07202 */ /* 0x000fc60000000f00 */
.L_x_2675:
[----:B------:R-:W-:Y:S02]  /*3330*/  ISETP.GE.AND P0, PT, R144, 0x10, PT ;  /* 0x000000109000780c */ /* 0x000fe40003f06270 */
[----:B------:R-:W-:Y:S02]  /*3340*/  MOV R202, R188 ;  /* 0x000000bc00ca7202 */ /* 0x000fe40000000f00 */
[----:B0-----:R-:W-:-:S09]  /*3350*/  MOV R7, R192 ;  /* 0x000000c000077202 */ /* 0x001fd20000000f00 */
[-C--:B--2---:R-:W-:Y:S02]  /*3360*/  @P0 FFMA.FTZ R202, R4, R7.reuse, R202 ;  /* 0x0000000704ca0223 */ /* 0x084fe400000100ca */
[----:B---3--:R-:W-:Y:S01]  /*3370*/  @P0 FMUL.FTZ R7, R198, R7 ;  /* 0x00000007c6070220 */ /* 0x008fe20000410000 */
[----:B------:R-:W-:Y:S05]  /*3380*/  BRA.CONV ~URZ, `(.L_x_2621) ;  /* 0x000000637f007947 */ /* 0x000fea000b800000 */
[----:B------:R-:W-:Y:S01]  /*3390*/  HFMA2.MMA R229, -RZ, RZ, 0, 1.847743988037109375e-06 ;  /* 0x0000001fffe57435 */ /* 0x000fe200000001ff */
[----:B------:R-:W-:Y:S01]  /*33a0*/  MOV R216, R7 ;  /* 0x0000000700d87202 */ /* 0x000fe20000000f00 */
[----:B------:R-:W-:Y:S01]  /*33b0*/  IMAD.MOV.U32 R214, RZ, RZ, 0x1f ;  /* 0x0000001fffd67424 */ /* 0x000fe200078e00ff */
[----:B------:R-:W-:Y:S02]  /*33c0*/  MOV R231, 0xffffffff ;  /* 0xffffffff00e77802 */ /* 0x000fe40000000f00 */
[----:B------:R-:W-:Y:S02]  /*33d0*/  MOV R4, 0x33f0 ;  /* 0x000033f000047802 */ /* 0x000fe40000000f00 */
[----:B-1----:R-:W-:Y:S05]  /*33e0*/  CALL.REL.NOINC `($__internal_109_$__cuda_sm70_shflsync_idx_p) ;  /* 0x00004c4000007944 */ /* 0x002fea0003c00000 */
.L_x_2621:
[----:B------:R-:W-:Y:S05]  /*33f0*/  BRA.CONV ~URZ, `(.L_x_2622) ;  /* 0x000000637f007947 */ /* 0x000fea000b800000 */
[----:B-1----:R-:W-:Y:S01]  /*3400*/  HFMA2.MMA R214, -RZ, RZ, 0, 1.847743988037109375e-06 ;  /* 0x0000001fffd67435 */ /* 0x002fe200000001ff */
[----:B0-----:R-:W-:Y:S01]  /*3410*/  MOV R216, R202 ;  /* 0x000000ca00d87202 */ /* 0x001fe20000000f00 */
[----:B------:R-:W-:Y:S01]  /*3420*/  IMAD.MOV.U32 R229, RZ, RZ, 0x1f ;  /* 0x0000001fffe57424 */ /* 0x000fe200078e00ff */
[----:B------:R-:W-:-:S02]  /*3430*/  MOV R231, 0xffffffff ;  /* 0xffffffff00e77802 */ /* 0x000fc40000000f00 */
[----:B------:R-:W-:Y:S02]  /*3440*/  MOV R4, 0x3460 ;  /* 0x0000346000047802 */ /* 0x000fe40000000f00 */
[----:B------:R-:W-:Y:S05]  /*3450*/  CALL.REL.NOINC `($__internal_109_$__cuda_sm70_shflsync_idx_p) ;  /* 0x00004bd000007944 */ /* 0x000fea0003c00000 */
.L_x_2622:
[----:B------:R-:W-:Y:S05]  /*3460*/  BRA.DIV ~URZ, `(.L_x_2623) ;  /* 0x000042127f007947 */ /* 0x000fea000b800000 */
[----:B------:R-:W2:Y:S04]  /*3470*/  SHFL.IDX PT, R14, R14, RZ, 0x1f ;  /* 0x00001fff0e0e7589 */ /* 0x000ea800000e0000 */
[----:B------:R3:W4:Y:S04]  /*3480*/  SHFL.IDX PT, R5, R15, RZ, 0x1f ;  /* 0x00001fff0f057589 */ /* 0x00072800000e0000 */
[----:B------:R3:W0:Y:S04]  /*3490*/  SHFL.UP PT, R188, R7, 0x1, RZ ;  /* 0x0420000007bc7989 */ /* 0x00062800000e00ff */
[----:B------:R3:W1:Y:S02]  /*34a0*/  SHFL.UP PT, R192, R202, 0x1, RZ ;  /* 0x04200000cac07989 */ /* 0x00066400000e00ff */
.L_x_2676:
[----:B---3--:R-:W3:Y:S01]  /*34b0*/  LDS.64 R6, [R146.X16+0x2140] ;  /* 0x0021400092067984 */ /* 0x008ee2000000ca00 */
[----:B--2---:R-:W-:Y:S01]  /*34c0*/  MOV R4, R14 ;  /* 0x0000000e00047202 */ /* 0x004fe20000000f00 */
[----:B01--4-:R-:W-:-:S04]  /*34d0*/  @P1 FFMA.FTZ R5, R5, R188, R192 ;  /* 0x000000bc05051223 */ /* 0x013fc800000100c0 */
[----:B------:R-:W-:Y:S02]  /*34e0*/  @P1 FMUL.FTZ R4, R4, R188 ;  /* 0x000000bc04041220 */ /* 0x000fe40000410000 */
[C---:B---3--:R-:W-:Y:S02]  /*34f0*/  FFMA.FTZ R7, R6.reuse, R5, R7 ;  /* 0x0000000506077223 */ /* 0x048fe40000010007 */
[----:B------:R-:W-:-:S05]  /*3500*/  FMUL.FTZ R6, R6, R4 ;  /* 0x0000000406067220 */ /* 0x000fca0000410000 */
[----:B------:R0:W-:Y:S02]  /*3510*/  STS.128 [R146.X16+0x2140], R4 ;  /* 0x0021400492007388 */ /* 0x0001e4000000cc00 */
.L_x_2618:
[----:B------:R-:W-:Y:S05]  /*3520*/  BSYNC B0 ;  /* 0x0000000000007941 */ /* 0x000fea0003800000 */
.L_x_2617:
[----:B------:R-:W-:Y:S01]  /*3530*/  WARPSYNC 0xffffffff ;  /* 0xffffffff00007948 */ /* 0x000fe20003800000 */
[----:B------:R-:W-:Y:S01]  /*3540*/  BAR.SYNC.DEFER_BLOCKING 0x0 ;  /* 0x0000000000007b1d */ /* 0x000fe20000010000 */
[C---:B01----:R-:W-:Y:S01]  /*3550*/  FMUL.FTZ R7, R187.reuse, R196 ;  /* 0x000000c4bb077220 */ /* 0x043fe20000410000 */
[----:B------:R-:W-:Y:S01]  /*3560*/  LOP3.LUT P0, RZ, R146, 0x1f, RZ, 0xc0, !PT ;  /* 0x0000001f92ff7812 */ /* 0x000fe2000780c0ff */
[----:B------:R-:W-:Y:S01]  /*3570*/  FFMA.FTZ R4, R187, R225, R204 ;  /* 0x000000e1bb047223 */ /* 0x000fe200000100cc */
[----:B------:R-:W-:Y:S01]  /*3580*/  HFMA2.MMA R15, -RZ, RZ, 0, 0 ;  /* 0x00000000ff0f7435 */ /* 0x000fe200000001ff */
[----:B------:R-:W-:Y:S01]  /*3590*/  FMUL.FTZ R6, R190, R7 ;  /* 0x00000007be067220 */ /* 0x000fe20000410000 */
        /* <DEDUP_REMOVED lines=44> */
[----:B------:R-:W-:Y:S02]  /*3860*/  FFMA.FTZ R5, R160, R4, R177 ;  /* 0x00000004a0057223 */ /* 0x000fe400000100b1 */
[----:B------:R-:W-:Y:S02]  /*3870*/  FFMA.FTZ R219, R167, R192, R219 ;  /* 0x000000c0a7db7223 */ /* 0x000fe400000100db */
[----:B------:R-:W-:Y:S02]  /*3880*/  FMUL.FTZ R4, R159, R6 ;  /* 0x000000069f047220 */ /* 0x000fe40000410000 */
[----:B------:R-:W-:-:S02]  /*3890*/  FFMA.FTZ R219, R169, R219, R28 ;  /* 0x000000dba9db7223 */ /* 0x000fc4000001001c */
        /* <DEDUP_REMOVED lines=21> */
.L_x_2677:
        /* <DEDUP_REMOVED lines=26> */
.L_x_2678:
[----:B------:R-:W5:Y:S01]  /*3b90*/  LDS.64 R4, [R146.X16+0x2358] ;  /* 0x0023580092047984 */ /* 0x000f62000000ca00 */
[----:B------:R-:W-:Y:S01]  /*3ba0*/  ISETP.NE.AND P0, PT, R146, 0x1f, PT ;  /* 0x0000001f9200780c */ /* 0x000fe20003f05270 */
[----:B0-----:R-:W-:Y:S01]  /*3bb0*/  IMAD.MOV.U32 R7, RZ, RZ, R214 ;  /* 0x000000ffff077224 */ /* 0x001fe200078e00d6 */
[----:B------:R-:W-:Y:S01]  /*3bc0*/  MOV R6, R212 ;  /* 0x000000d400067202 */ /* 0x000fe20000000f00 */
[----:B-1-3--:R-:W-:-:S02]  /*3bd0*/  FFMA.FTZ R15, R15, R206, R208 ;  /* 0x000000ce0f0f7223 */ /* 0x00afc400000100d0 */
[----:B------:R-:W-:-:S08]  /*3be0*/  FMUL.FTZ R14, R14, R206 ;  /* 0x000000ce0e0e7220 */ /* 0x000fd00000410000 */
[-C--:B--2-4-:R-:W-:Y:S02]  /*3bf0*/  @P0 FFMA.FTZ R7, R7, R227.reuse, R210 ;  /* 0x000000e307070223 */ /* 0x094fe400000100d2 */
[----:B------:R-:W-:Y:S02]  /*3c00*/  @P0 FMUL.FTZ R6, R6, R227 ;  /* 0x000000e306060220 */ /* 0x000fe40000410000 */
[C---:B-----5:R-:W-:Y:S02]  /*3c10*/  FFMA.FTZ R5, R4.reuse, R7, R5 ;  /* 0x0000000704057223 */ /* 0x060fe40000010005 */
[----:B------:R-:W-:-:S05]  /*3c20*/  FMUL.FTZ R4, R4, R6 ;  /* 0x0000000604047220 */ /* 0x000fca0000410000 */
[----:B------:R0:W-:Y:S02]  /*3c30*/  STS.128 [R146.X16+0x2350], R4 ;  /* 0x0023500492007388 */ /* 0x0001e4000000cc00 */
.L_x_2625:
[----:B-12---:R-:W-:Y:S05]  /*3c40*/  BSYNC B0 ;  /* 0x0000000000007941 */ /* 0x006fea0003800000 */
.L_x_2624:
[----:B------:R-:W-:Y:S01]  /*3c50*/  WARPSYNC 0xffffffff ;  /* 0xffffffff00007948 */ /* 0x000fe20003800000 */
[----:B------:R-:W-:Y:S01]  /*3c60*/  BAR.SYNC.DEFER_BLOCKING 0x0 ;  /* 0x0000000000007b1d */ /* 0x000fe20000010000 */
[--C-:B------:R-:W-:Y:S01]  /*3c70*/  FADD.FTZ R206, R106, R152.reuse ;  /* 0x000000986ace7221 */ /* 0x100fe20000010000 */
[----:B------:R-:W-:Y:S01]  /*3c80*/  SHF.L.U64.HI R230, R34, 0x2, R33 ;  /* 0x0000000222e67819 */ /* 0x000fe20000010221 */
[----:B0-----:R-:W-:Y:S01]  /*3c90*/  FMUL.FTZ R6, R217, R194 ;  /* 0x000000c2d9067220 */ /* 0x001fe20000410000 */
[----:B------:R-:W-:Y:S01]  /*3ca0*/  ISETP.NE.AND P1, PT, R146, RZ, PT ;  /* 0x000000ff9200720c */ /* 0x000fe20003f25270 */
[----:B------:R-:W-:Y:S01]  /*3cb0*/  FMUL.FTZ R208, R117, R206 ;  /* 0x000000ce75d07220 */ /* 0x000fe20000410000 */
[----:B------:R-:W-:Y:S01]  /*3cc0*/  BSSY B0, `(.L_x_2628) ;  /* 0x00000dc000007945 */ /* 0x000fe20003800000 */
[----:B------:R-:W-:Y:S02]  /*3cd0*/  FADD.FTZ R227, R104, R152 ;  /* 0x0000009868e37221 */ /* 0x000fe40000010000 */
[----:B------:R-:W-:-:S02]  /*3ce0*/  FFMA.FTZ R217, R159, R194, R208 ;  /* 0x000000c29fd97223 */ /* 0x000fc400000100d0 */
[----:B------:R-:W-:Y:S02]  /*3cf0*/  FFMA.FTZ R5, R91, R6, RZ ;  /* 0x000000065b057223 */ /* 0x000fe400000100ff */
[----:B------:R-:W-:Y:S02]  /*3d00*/  FMUL.FTZ R6, R203, R217 ;  /* 0x000000d9cb067220 */ /* 0x000fe40000410000 */
[----:B------:R-:W-:Y:S02]  /*3d10*/  FMUL.FTZ R203, R124, R227 ;  /* 0x000000e37ccb7220 */ /* 0x000fe40000410000 */
[----:B------:R-:W-:Y:S02]  /*3d20*/  FFMA.FTZ R6, R90, R6, R5 ;  /* 0x000000065a067223 */ /* 0x000fe40000010005 */
[-C--:B------:R-:W-:Y:S02]  /*3d30*/  FMUL.FTZ R205, R205, R188.reuse ;  /* 0x000000bccdcd7220 */ /* 0x080fe40000410000 */
[----:B------:R-:W-:-:S02]  /*3d40*/  FFMA.FTZ R210, R161, R188, R203 ;  /* 0x000000bca1d27223 */ /* 0x000fc400000100cb */
[----:B------:R-:W-:Y:S01]  /*3d50*/  FFMA.FTZ R5, R89, R205, R6 ;  /* 0x000000cd59057223 */ /* 0x000fe20000010006 */
[----:B------:R-:W0:Y:S01]  /*3d60*/  LDS R4, [R146.X8+0x2354] ;  /* 0x0023540092047984 */ /* 0x000e220000008800 */
[----:B------:R-:W-:Y:S02]  /*3d70*/  FMUL.FTZ R211, R211, R210 ;  /* 0x000000d2d3d37220 */ /* 0x000fe40000410000 */
[----:B------:R-:W-:Y:S01]  /*3d80*/  FADD.FTZ R212, R102, R152 ;  /* 0x0000009866d47221 */ /* 0x000fe20000010000 */
[----:B------:R1:W-:Y:S01]  /*3d90*/  @!P1 STS.64 [R35.X8+0x2e50], R14 ;  /* 0x002e500e23009388 */ /* 0x0003e20000008a00 */
[----:B------:R-:W-:Y:S02]  /*3da0*/  FFMA.FTZ R6, R88, R211, R5 ;  /* 0x000000d358067223 */ /* 0x000fe40000010005 */
[----:B------:R-:W-:Y:S02]  /*3db0*/  FMUL.FTZ R207, R207, R221 ;  /* 0x000000ddcfcf7220 */ /* 0x000fe40000410000 */
[----:B------:R-:W-:-:S02]  /*3dc0*/  FMUL.FTZ R205, R115, R212 ;  /* 0x000000d473cd7220 */ /* 0x000fc40000410000 */
[----:B------:R-:W-:Y:S02]  /*3dd0*/  FFMA.FTZ R5, R87, R207, R6 ;  /* 0x000000cf57057223 */ /* 0x000fe40000010006 */
[----:B------:R-:W-:Y:S02]  /*3de0*/  FFMA.FTZ R214, R162, R221, R205 ;  /* 0x000000dda2d67223 */ /* 0x000fe400000100cd */
[----:B------:R-:W-:Y:S02]  /*3df0*/  FADD.FTZ R207, R100, R152 ;  /* 0x0000009864cf7221 */ /* 0x000fe40000010000 */
[----:B------:R-:W-:Y:S02]  /*3e00*/  FMUL.FTZ R213, R213, R214 ;  /* 0x000000d6d5d57220 */ /* 0x000fe40000410000 */
[----:B------:R-:W-:Y:S02]  /*3e10*/  FMUL.FTZ R211, R118, R207 ;  /* 0x000000cf76d37220 */ /* 0x000fe40000410000 */
[----:B------:R-:W-:-:S02]  /*3e20*/  FFMA.FTZ R6, R86, R213, R5 ;  /* 0x000000d556067223 */ /* 0x000fc40000010005 */
[-C--:B------:R-:W-:Y:S02]  /*3e30*/  FMUL.FTZ R209, R209, R192.reuse ;  /* 0x000000c0d1d17220 */ /* 0x080fe40000410000 */
[----:B------:R-:W-:Y:S02]  /*3e40*/  FFMA.FTZ R216, R167, R192, R211 ;  /* 0x000000c0a7d87223 */ /* 0x000fe400000100d3 */
[----:B------:R-:W-:Y:S02]  /*3e50*/  FFMA.FTZ R5, R85, R209, R6 ;  /* 0x000000d155057223 */ /* 0x000fe40000010006 */
[----:B------:R-:W-:Y:S02]  /*3e60*/  FADD.FTZ R218, R98, R152 ;  /* 0x0000009862da7221 */ /* 0x000fe40000010000 */
[----:B------:R-:W-:Y:S02]  /*3e70*/  FMUL.FTZ R215, R215, R216 ;  /* 0x000000d8d7d77220 */ /* 0x000fe40000410000 */
[----:B------:R-:W-:-:S02]  /*3e80*/  FMUL.FTZ R209, R113, R218 ;  /* 0x000000da71d17220 */ /* 0x000fc40000410000 */
[-C--:B------:R-:W-:Y:S02]  /*3e90*/  FMUL.FTZ R197, R197, R219.reuse ;  /* 0x000000dbc5c57220 */ /* 0x080fe40000410000 */
[----:B------:R-:W-:Y:S02]  /*3ea0*/  FFMA.FTZ R220, R170, R219, R209 ;  /* 0x000000dbaadc7223 */ /* 0x000fe400000100d1 */
[----:B------:R-:W-:Y:S02]  /*3eb0*/  IMAD R222, R166, c[0x0][0x2b8], RZ ;  /* 0x0000ae00a6de7a24 */ /* 0x000fe400078e02ff */
[----:B0-----:R-:W-:Y:S02]  /*3ec0*/  FFMA.FTZ R196, R4, R196, R225 ;  /* 0x000000c404c47223 */ /* 0x001fe400000100e1 */
[----:B------:R-:W-:Y:S02]  /*3ed0*/  FFMA.FTZ R4, R84, R215, R5 ;  /* 0x000000d754047223 */ /* 0x000fe40000010005 */
[----:B------:R-:W-:-:S02]  /*3ee0*/  FFMA.FTZ R204, R187, R196, R204 ;  /* 0x000000c4bbcc7223 */ /* 0x000fc400000100cc */
[----:B------:R-:W-:Y:S02]  /*3ef0*/  FFMA.FTZ R5, R83, R197, R4 ;  /* 0x000000c553057223 */ /* 0x000fe40000010004 */
[----:B------:R-:W-:Y:S01]  /*3f00*/  FFMA.FTZ R190, R190, R204, R223 ;  /* 0x000000ccbebe7223 */ /* 0x000fe200000100df */
[----:B------:R-:W-:Y:S01]  /*3f10*/  P2R R223, PR, RZ, 0x2 ;  /* 0x00000002ffdf7803 */ /* 0x000fe20000000000 */
[----:B------:R-:W-:Y:S02]  /*3f20*/  FADD.FTZ R197, R96, R152 ;  /* 0x0000009860c57221 */ /* 0x000fe40000010000 */
[----:B------:R-:W-:Y:S02]  /*3f30*/  FFMA.FTZ R186, R189, R190, R186 ;  /* 0x000000bebdba7223 */ /* 0x000fe400000100ba */
[----:B------:R-:W-:Y:S02]  /*3f40*/  FMUL.FTZ R4, R201, R220 ;  /* 0x000000dcc9047220 */ /* 0x000fe40000410000 */
[----:B------:R-:W-:-:S02]  /*3f50*/  FMUL.FTZ R201, R112, R197 ;  /* 0x000000c570c97220 */ /* 0x000fc40000410000 */
[----:B------:R-:W-:Y:S02]  /*3f60*/  IMAD R7, R153, c[0x0][0x2bc], R222 ;  /* 0x0000af0099077a24 */ /* 0x000fe400078e02de */
[----:B------:R-:W-:Y:S01]  /*3f70*/  FFMA.FTZ R222, R191, R186, R16 ;  /* 0x000000babfde7223 */ /* 0x000fe20000010010 */
[----:B------:R-:W-:Y:S01]  /*3f80*/  SHF.L.U32 R191, R34, 0x2, RZ ;  /* 0x0000000222bf7819 */ /* 0x000fe200000006ff */
[----:B------:R-:W-:Y:S01]  /*3f90*/  FFMA.FTZ R6, R82, R4, R5 ;  /* 0x0000000452067223 */ /* 0x000fe20000010005 */
[----:B------:R-:W-:Y:S01]  /*3fa0*/  HFMA2.MMA R5, -RZ, RZ, 0, 0 ;  /* 0x00000000ff057435 */ /* 0x000fe200000001ff */
[----:B------:R-:W-:Y:S01]  /*3fb0*/  FMUL.FTZ R199, R199, R202 ;  /* 0x000000cac7c77220 */ /* 0x000fe20000410000 */
[----:B------:R-:W-:Y:S01]  /*3fc0*/  MOV R4, R146 ;  /* 0x0000009200047202 */ /* 0x000fe20000000f00 */
[C---:B------:R-:W-:Y:S02]  /*3fd0*/  FFMA.FTZ R224, R193.reuse, R202, R201 ;  /* 0x000000cac1e07223 */ /* 0x040fe400000100c9 */
[----:B------:R-:W-:-:S02]  /*3fe0*/  FFMA.FTZ R184, R193, R222, R184 ;  /* 0x000000dec1b87223 */ /* 0x000fc400000100b8 */
[----:B------:R-:W-:Y:S02]  /*3ff0*/  FFMA.FTZ R199, R81, R199, R6 ;  /* 0x000000c751c77223 */ /* 0x000fe40000010006 */
[----:B------:R-:W-:Y:S02]  /*4000*/  FMUL.FTZ R195, R195, R224 ;  /* 0x000000e0c3c37220 */ /* 0x000fe40000410000 */
[----:B------:R-:W-:Y:S02]  /*4010*/  FFMA.FTZ R182, R182, R184, R185 ;  /* 0x000000b8b6b67223 */ /* 0x000fe400000100b9 */
[----:B------:R-:W-:Y:S02]  /*4020*/  FFMA.FTZ R6, R80, R195, R199 ;  /* 0x000000c350067223 */ /* 0x000fe400000100c7 */
[----:B------:R-:W-:Y:S02]  /*4030*/  FADD.FTZ R195, R94, R152 ;  /* 0x000000985ec37221 */ /* 0x000fe40000010000 */
[----:B------:R-:W-:-:S02]  /*4040*/  FFMA.FTZ R170, R170, R182, R171 ;  /* 0x000000b6aaaa7223 */ /* 0x000fc400000100ab */
[----:B------:R-:W-:Y:S02]  /*4050*/  FADD.FTZ R199, R92, R152 ;  /* 0x000000985cc77221 */ /* 0x000fe40000010000 */
[----:B------:R-:W-:Y:S02]  /*4060*/  FMUL.FTZ R228, R111, R195 ;  /* 0x000000c36fe47220 */ /* 0x000fe40000410000 */
[----:B------:R-:W-:Y:S01]  /*4070*/  FFMA.FTZ R172, R169, R170, R172 ;  /* 0x000000aaa9ac7223 */ /* 0x000fe200000100ac */
[----:B------:R-:W-:Y:S01]  /*4080*/  SHF.L.U32 R169, R146, 0x4, RZ ;  /* 0x0000000492a97819 */ /* 0x000fe200000006ff */
[----:B------:R-:W-:Y:S02]  /*4090*/  FMUL.FTZ R213, R109, R199 ;  /* 0x000000c76dd57220 */ /* 0x000fe40000410000 */
[-C--:B------:R-:W-:Y:S02]  /*40a0*/  FMUL.FTZ R17, R17, R200.reuse ;  /* 0x000000c811117220 */ /* 0x080fe40000410000 */
[----:B------:R-:W-:-:S02]  /*40b0*/  FFMA.FTZ R189, R189, R200, R228 ;  /* 0x000000c8bdbd7223 */ /* 0x000fc400000100e4 */
[----:B------:R-:W-:Y:S02]  /*40c0*/  FFMA.FTZ R167, R167, R172, R174 ;  /* 0x000000aca7a77223 */ /* 0x000fe400000100ae */
[----:B------:R-:W-:Y:S02]  /*40d0*/  IMAD R230, R230, c[0x0][0x2d0], RZ ;  /* 0x0000b400e6e67a24 */ /* 0x000fe400078e02ff */
[----:B------:R-:W-:Y:S02]  /*40e0*/  FFMA.FTZ R226, R187, R198, R213 ;  /* 0x000000c6bbe27223 */ /* 0x000fe400000100d5 */
[----:B------:R-:W-:Y:S02]  /*40f0*/  FFMA.FTZ R215, R79, R17, R6 ;  /* 0x000000114fd77223 */ /* 0x000fe40000010006 */
[----:B------:R-:W-:Y:S02]  /*4100*/  FMUL.FTZ R187, R183, R189 ;  /* 0x000000bdb7bb7220 */ /* 0x000fe40000410000 */
[----:B------:R-:W-:-:S02]  /*4110*/  FFMA.FTZ R168, R168, R167, R173 ;  /* 0x000000a7a8a87223 */ /* 0x000fc400000100ad */
[----:B------:R-:W-:Y:S02]  /*4120*/  IMAD R183, R191, c[0x0][0x2d4], R230 ;  /* 0x0000b500bfb77a24 */ /* 0x000fe400078e02e6 */
[----:B------:R-:W-:Y:S02]  /*4130*/  FFMA.FTZ R230, R78, R187, R215 ;  /* 0x000000bb4ee67223 */ /* 0x000fe400000100d7 */
[----:B------:R-:W-:Y:S02]  /*4140*/  FMUL.FTZ R181, R181, R198 ;  /* 0x000000c6b5b57220 */ /* 0x000fe40000410000 */
[----:B------:R-:W-:Y:S02]  /*4150*/  FFMA.FTZ R162, R162, R168, R175 ;  /* 0x000000a8a2a27223 */ /* 0x000fe400000100af */
[----:B------:R-:W-:Y:S02]  /*4160*/  FMUL.FTZ R179, R179, R226 ;  /* 0x000000e2b3b37220 */ /* 0x000fe40000410000 */
[----:B------:R-:W-:-:S02]  /*4170*/  FFMA.FTZ R181, R77, R181, R230 ;  /* 0x000000b54db57223 */ /* 0x000fc400000100e6 */
[----:B------:R-:W-:Y:S02]  /*4180*/  FFMA.FTZ R176, R163, R162, R176 ;  /* 0x000000a2a3b07223 */ /* 0x000fe400000100b0 */
[----:B------:R-:W-:Y:S01]  /*4190*/  FMUL.FTZ R230, R76, R179 ;  /* 0x000000b34ce67220 */ /* 0x000fe20000410000 */
[----:B------:R-:W-:Y:S01]  /*41a0*/  LEA.HI.SX32 R179, R169, R169, 0x1b ;  /* 0x000000a9a9b37211 */ /* 0x000fe200078fdaff */
[----:B------:R-:W-:Y:S02]  /*41b0*/  FFMA.FTZ R161, R161, R176, R178 ;  /* 0x000000b0a1a17223 */ /* 0x000fe400000100b2 */
[----:B------:R-:W-:Y:S02]  /*41c0*/  FADD.FTZ R171, R181, R230 ;  /* 0x000000e6b5ab7221 */ /* 0x000fe40000010000 */
[----:B------:R-:W-:Y:S02]  /*41d0*/  FADD.FTZ R208, -R208, R217 ;  /* 0x000000d9d0d07221 */ /* 0x000fe40000010100 */
[----:B------:R-:W-:-:S02]  /*41e0*/  FADD.FTZ R173, -R228, R189 ;  /* 0x000000bde4ad7221 */ /* 0x000fc40000010100 */
[C---:B------:R-:W-:Y:S02]  /*41f0*/  FMUL.FTZ R230, R158.reuse, R194 ;  /* 0x000000c29ee67220 */ /* 0x040fe40000410000 */
[C---:B------:R-:W-:Y:S02]  /*4200*/  FMUL.FTZ R232, R158.reuse, R188 ;  /* 0x000000bc9ee87220 */ /* 0x040fe40000410000 */
[C---:B------:R-:W-:Y:S02]  /*4210*/  FMUL.FTZ R234, R158.reuse, R221 ;  /* 0x000000dd9eea7220 */ /* 0x040fe40000410000 */
[C---:B------:R-:W-:Y:S02]  /*4220*/  FMUL.FTZ R236, R158.reuse, R192 ;  /* 0x000000c09eec7220 */ /* 0x040fe40000410000 */
[C---:B-1----:R-:W-:Y:S02]  /*4230*/  FMUL.FTZ R14, R158.reuse, R219 ;  /* 0x000000db9e0e7220 */ /* 0x042fe40000410000 */
[----:B------:R-:W-:-:S02]  /*4240*/  FMUL.FTZ R240, R158, R202 ;  /* 0x000000ca9ef07220 */ /* 0x000fc40000410000 */
[C---:B------:R-:W-:Y:S02]  /*4250*/  FMUL.FTZ R242, R158.reuse, R200 ;  /* 0x000000c89ef27220 */ /* 0x040fe40000410000 */
[C---:B------:R-:W-:Y:S02]  /*4260*/  FMUL.FTZ R217, R158.reuse, R217 ;  /* 0x000000d99ed97220 */ /* 0x040fe40000410000 */
        /* <DEDUP_REMOVED lines=8> */
[----:B------:R-:W-:Y:S02]  /*42f0*/  FFMA.FTZ R160, R160, R161, R177 ;  /* 0x000000a1a0a07223 */ /* 0x000fe400000100b1 */
[----:B------:R-:W-:-:S02]  /*4300*/  FMUL.FTZ R158, R77, R158 ;  /* 0x0000009e4d9e7220 */ /* 0x000fc40000410000 */
[----:B------:R-:W-:Y:S02]  /*4310*/  FFMA.FTZ R159, R159, R160, R180 ;  /* 0x000000a09f9f7223 */ /* 0x000fe400000100b4 */
[----:B------:R-:W-:Y:S01]  /*4320*/  FADD.FTZ R180, R107, R152 ;  /* 0x000000986bb47221 */ /* 0x000fe20000010000 */
[----:B------:R0:W-:Y:S01]  /*4330*/  STS [R179.X4+0x10c8], R158 ;  /* 0x0010c89eb3007388 */ /* 0x0001e20000004800 */
[----:B------:R-:W-:Y:S02]  /*4340*/  FMUL.FTZ R238, R83, R14 ;  /* 0x0000000e53ee7220 */ /* 0x000fe40000410000 */
[----:B------:R-:W-:Y:S02]  /*4350*/  FMUL.FTZ R14, R90, R217 ;  /* 0x000000d95a0e7220 */ /* 0x000fe40000410000 */
[----:B------:R-:W-:Y:S01]  /*4360*/  FADD.FTZ R163, -R32, R194 ;  /* 0x000000c220a37221 */ /* 0x000fe20000010100 */
[----:B------:R-:W-:Y:S01]  /*4370*/  STS [R179.X4+0x10b0], R238 ;  /* 0x0010b0eeb3007388 */ /* 0x000fe20000004800 */
[----:B------:R-:W-:-:S02]  /*4380*/  FADD.FTZ R211, -R211, R216 ;  /* 0x000000d8d3d37221 */ /* 0x000fc40000010100 */
[----:B------:R-:W-:Y:S01]  /*4390*/  FMUL.FTZ R178, R88, R175 ;  /* 0x000000af58b27220 */ /* 0x000fe20000410000 */
[----:B------:R1:W-:Y:S01]  /*43a0*/  STS [R179.X4+0x1094], R14 ;  /* 0x0010940eb3007388 */ /* 0x0003e20000004800 */
[----:B0-----:R-:W-:Y:S02]  /*43b0*/  FMUL.FTZ R158, R180, R159 ;  /* 0x0000009fb49e7220 */ /* 0x001fe40000410000 */
[----:B------:R-:W-:Y:S01]  /*43c0*/  FADD.FTZ R216, R105, R152 ;  /* 0x0000009869d87221 */ /* 0x000fe20000010000 */
[----:B------:R0:W-:Y:S01]  /*43d0*/  STS [R179.X4+0x109c], R178 ;  /* 0x00109cb2b3007388 */ /* 0x0001e20000004800 */
[----:B------:R-:W-:Y:S02]  /*43e0*/  FMUL.FTZ R175, R160, R206 ;  /* 0x000000cea0af7220 */ /* 0x000fe40000410000 */
[----:B------:R-:W-:Y:S02]  /*43f0*/  FADD.FTZ R188, -R31, R188 ;  /* 0x000000bc1fbc7221 */ /* 0x000fe40000010100 */
[----:B------:R-:W-:-:S02]  /*4400*/  FMUL.FTZ R177, R216, R161 ;  /* 0x000000a1d8b17220 */ /* 0x000fc40000410000 */
[----:B-1----:R-:W-:Y:S02]  /*4410*/  FFMA.FTZ R14, R158, R163, RZ ;  /* 0x000000a39e0e7223 */ /* 0x002fe400000100ff */
[----:B------:R-:W-:Y:S02]  /*4420*/  FADD.FTZ R203, -R203, R210 ;  /* 0x000000d2cbcb7221 */ /* 0x000fe40000010100 */
[----:B------:R-:W-:Y:S02]  /*4430*/  FFMA.FTZ R14, R175, R208, R14 ;  /* 0x000000d0af0e7223 */ /* 0x000fe4000001000e */
[----:B------:R-:W-:Y:S02]  /*4440*/  FMUL.FTZ R210, R86, R181 ;  /* 0x000000b556d27220 */ /* 0x000fe40000410000 */
[----:B------:R-:W-:Y:S02]  /*4450*/  FADD.FTZ R181, R103, R152 ;  /* 0x0000009867b57221 */ /* 0x000fe40000010000 */
[----:B------:R-:W-:Y:S01]  /*4460*/  FMUL.FTZ R227, R176, R227 ;  /* 0x000000e3b0e37220 */ /* 0x000fe20000410000 */
[----:B------:R-:W-:Y:S01]  /*4470*/  STS [R179.X4+0x10a4], R210 ;  /* 0x0010a4d2b3007388 */ /* 0x000fe20000004800 */
[----:B------:R-:W-:-:S02]  /*4480*/  FFMA.FTZ R14, R177, R188, R14 ;  /* 0x000000bcb10e7223 */ /* 0x000fc4000001000e */
[----:B------:R-:W-:Y:S02]  /*4490*/  FADD.FTZ R205, -R205, R214 ;  /* 0x000000d6cdcd7221 */ /* 0x000fe40000010100 */
[----:B------:R-:W-:Y:S02]  /*44a0*/  FMUL.FTZ R214, R84, R185 ;  /* 0x000000b954d67220 */ /* 0x000fe40000410000 */
[----:B------:R-:W-:Y:S02]  /*44b0*/  FADD.FTZ R221, -R30, R221 ;  /* 0x000000dd1edd7221 */ /* 0x000fe40000010100 */
[----:B0-----:R-:W-:Y:S01]  /*44c0*/  FMUL.FTZ R178, R181, R162 ;  /* 0x000000a2b5b27220 */ /* 0x001fe20000410000 */
[----:B------:R0:W-:Y:S01]  /*44d0*/  STS [R179.X4+0x10ac], R214 ;  /* 0x0010acd6b3007388 */ /* 0x0001e20000004800 */
[----:B------:R-:W-:Y:S02]  /*44e0*/  FFMA.FTZ R14, R227, R203, R14 ;  /* 0x000000cbe30e7223 */ /* 0x000fe4000001000e */
[----:B------:R-:W-:-:S02]  /*44f0*/  FMUL.FTZ R180, R82, R187 ;  /* 0x000000bb52b47220 */ /* 0x000fc40000410000 */
[----:B------:R-:W-:-:S03]  /*4500*/  IMAD.WIDE.U32 R4, R153, c[0x0][0x2b8], R4 ;  /* 0x0000ae0099047a25 */ /* 0x000fc600078e0004 */
[----:B------:R1:W-:Y:S01]  /*4510*/  STS [R179.X4+0x10b4], R180 ;  /* 0x0010b4b4b3007388 */ /* 0x0003e20000004800 */
[----:B------:R-:W-:Y:S01]  /*4520*/  FMUL.FTZ R212, R168, R212 ;  /* 0x000000d4a8d47220 */ /* 0x000fe20000410000 */
[----:B------:R-:W-:Y:S01]  /*4530*/  IADD3 R5, R5, R7, RZ ;  /* 0x0000000705057210 */ /* 0x000fe20007ffe0ff */
[----:B0-----:R-:W-:Y:S02]  /*4540*/  FADD.FTZ R214, R101, R152 ;  /* 0x0000009865d67221 */ /* 0x001fe40000010000 */
[----:B------:R-:W-:Y:S02]  /*4550*/  FFMA.FTZ R14, R178, R221, R14 ;  /* 0x000000ddb20e7223 */ /* 0x000fe4000001000e */
[----:B------:R-:W-:Y:S02]  /*4560*/  FMUL.FTZ R210, R76, R15 ;  /* 0x0000000f4cd27220 */ /* 0x000fe40000410000 */
[----:B------:R-:W-:Y:S02]  /*4570*/  FADD.FTZ R192, -R29, R192 ;  /* 0x000000c01dc07221 */ /* 0x000fe40000010100 */
[----:B-1----:R-:W-:Y:S01]  /*4580*/  FMUL.FTZ R180, R214, R167 ;  /* 0x000000a7d6b47220 */ /* 0x002fe20000410000 */
[----:B------:R-:W-:Y:S01]  /*4590*/  STS [R179.X4+0x10cc], R210 ;  /* 0x0010ccd2b3007388 */ /* 0x000fe20000004800 */
[----:B------:R-:W-:-:S02]  /*45a0*/  FFMA.FTZ R15, R212, R205, R14 ;  /* 0x000000cdd40f7223 */ /* 0x000fc4000001000e */
[----:B------:R-:W-:Y:S02]  /*45b0*/  IMAD R16, R165, c[0x0][0x2c0], RZ ;  /* 0x0000b000a5107a24 */ /* 0x000fe400078e02ff */
[----:B------:R-:W-:Y:S02]  /*45c0*/  FMUL.FTZ R194, R80, R215 ;  /* 0x000000d750c27220 */ /* 0x000fe40000410000 */
[----:B------:R-:W-:Y:S02]  /*45d0*/  FADD.FTZ R181, R99, R152 ;  /* 0x0000009863b57221 */ /* 0x000fe40000010000 */
[----:B------:R-:W-:Y:S01]  /*45e0*/  FMUL.FTZ R207, R172, R207 ;  /* 0x000000cfaccf7220 */ /* 0x000fe20000410000 */
[----:B------:R0:W-:Y:S01]  /*45f0*/  STS [R179.X4+0x10bc], R194 ;  /* 0x0010bcc2b3007388 */ /* 0x0001e20000004800 */
[----:B------:R-:W-:Y:S01]  /*4600*/  FFMA.FTZ R14, R180, R192, R15 ;  /* 0x000000c0b40e7223 */ /* 0x000fe2000001000f */
[----:B------:R-:W-:Y:S01]  /*4610*/  IADD3 R15, R146, 0x40, RZ ;  /* 0x00000040920f7810 */ /* 0x000fe20007ffe0ff */
[----:B------:R-:W-:-:S02]  /*4620*/  IMAD R7, R151, c[0x0][0x2c4], R16 ;  /* 0x0000b10097077a24 */ /* 0x000fc400078e0210 */
[----:B------:R-:W-:Y:S01]  /*4630*/  IMAD.WIDE.U32 R16, R151, c[0x0][0x2c0], R4 ;  /* 0x0000b00097107a25 */ /* 0x000fe200078e0004 */
[----:B------:R-:W-:-:S03]  /*4640*/  LEA.HI.SX32 R187, R15, R146, 0x1b ;  /* 0x000000920fbb7211 */ /* 0x000fc600078fdaff */
[----:B------:R-:W-:Y:S01]  /*4650*/  FADD.FTZ R219, -R28, R219 ;  /* 0x000000db1cdb7221 */ /* 0x000fe20000010100 */
[C---:B------:R-:W-:Y:S01]  /*4660*/  LEA R4, P0, R16.reuse, c[0x0][0x320], 0x2 ;  /* 0x0000c80010047a11 */ /* 0x040fe200078010ff */
[----:B0-----:R-:W-:Y:S02]  /*4670*/  FMUL.FTZ R194, R181, R170 ;  /* 0x000000aab5c27220 */ /* 0x001fe40000410000 */
[----:B------:R-:W-:Y:S02]  /*4680*/  FFMA.FTZ R14, R207, R211, R14 ;  /* 0x000000d3cf0e7223 */ /* 0x000fe4000001000e */
[----:B------:R-:W-:Y:S02]  /*4690*/  IMAD.IADD R17, R17, 0x1, R7 ;  /* 0x0000000111117824 */ /* 0x000fe400078e0207 */
[----:B------:R-:W-:Y:S02]  /*46a0*/  IMAD R193, R143, -0x400, R150 ;  /* 0xfffffc008fc17824 */ /* 0x000fe400078e0296 */
[----:B------:R-:W-:Y:S01]  /*46b0*/  FADD.FTZ R209, -R209, R220 ;  /* 0x000000dcd1d17221 */ /* 0x000fe20000010100 */
[----:B------:R-:W-:Y:S01]  /*46c0*/  LEA.HI.X R5, R16, c[0x0][0x324], R17, 0x2, P0 ;  /* 0x0000c90010057a11 */ /* 0x000fe200000f1411 */
[----:B------:R-:W-:Y:S01]  /*46d0*/  FADD.FTZ R181, R97, R152 ;  /* 0x0000009861b57221 */ /* 0x000fe20000010000 */
[----:B------:R-:W-:Y:S01]  /*46e0*/  SHF.R.S32.HI R7, RZ, 0x1f, R193 ;  /* 0x0000001fff077819 */ /* 0x000fe200000114c1 */
[----:B------:R-:W-:Y:S01]  /*46f0*/  FMUL.FTZ R218, R182, R218 ;  /* 0x000000dab6da7220 */ /* 0x000fe20000410000 */
[----:B------:R-:W-:Y:S01]  /*4700*/  LEA R6, P0, R193, R4, 0x2 ;  /* 0x00000004c1067211 */ /* 0x000fe200078010ff */
[----:B------:R-:W-:Y:S01]  /*4710*/  FFMA.FTZ R14, R194, R219, R14 ;  /* 0x000000dbc20e7223 */ /* 0x000fe2000001000e */
[----:B------:R-:W-:Y:S01]  /*4720*/  IADD3 R16, P2, R141, R16, RZ ;  /* 0x000000108d107210 */ /* 0x000fe20007f5e0ff */
[----:B------:R-:W-:Y:S01]  /*4730*/  FMUL.FTZ R230, R91, R230 ;  /* 0x000000e65be67220 */ /* 0x000fe20000410000 */
[----:B------:R-:W-:Y:S01]  /*4740*/  LEA.HI.X R7, R193, R5, R7, 0x2, P0 ;  /* 0x00000005c1077211 */ /* 0x000fe200000f1407 */
[----:B------:R-:W-:Y:S01]  /*4750*/  FMUL.FTZ R232, R89, R232 ;  /* 0x000000e859e87220 */ /* 0x000fe20000410000 */
[----:B------:R-:W-:Y:S01]  /*4760*/  LEA.HI.X.SX32 R17, R141, R17, 0x1, P2 ;  /* 0x000000118d117211 */ /* 0x000fe200010f0eff */
[----:B------:R-:W-:Y:S01]  /*4770*/  FMUL.FTZ R234, R87, R234 ;  /* 0x000000ea57ea7220 */ /* 0x000fe20000410000 */
[----:B------:R-:W-:Y:S01]  /*4780*/  STS [R179.X4+0x1090], R230 ;  /* 0x001090e6b3007388 */ /* 0x000fe20000004800 */
[----:B------:R-:W-:-:S02]  /*4790*/  FMUL.FTZ R236, R85, R236 ;  /* 0x000000ec55ec7220 */ /* 0x000fc40000410000 */
[----:B------:R-:W-:Y:S01]  /*47a0*/  FMUL.FTZ R240, R81, R240 ;  /* 0x000000f051f07220 */ /* 0x000fe20000410000 */
[----:B------:R-:W-:Y:S01]  /*47b0*/  STS [R179.X4+0x1098], R232 ;  /* 0x001098e8b3007388 */ /* 0x000fe20000004800 */
[----:B------:R-:W-:Y:S02]  /*47c0*/  FMUL.FTZ R242, R79, R242 ;  /* 0x000000f24ff27220 */ /* 0x000fe40000410000 */
[----:B------:R-:W-:Y:S01]  /*47d0*/  FMUL.FTZ R206, R78, R189 ;  /* 0x000000bd4ece7220 */ /* 0x000fe20000410000 */
[----:B------:R-:W-:Y:S01]  /*47e0*/  IADD3 R189, -R141, c[0x0][0x168], -R146 ;  /* 0x00005a008dbd7a10 */ /* 0x000fe20007ffe992 */
[----:B------:R-:W-:Y:S01]  /*47f0*/  FADD.FTZ R202, -R27, R202 ;  /* 0x000000ca1bca7221 */ /* 0x000fe20000010100 */
[----:B------:R-:W-:Y:S01]  /*4800*/  STS [R179.X4+0x10a0], R234 ;  /* 0x0010a0eab3007388 */ /* 0x000fe20000004800 */
[----:B------:R-:W-:Y:S01]  /*4810*/  FMUL.FTZ R181, R181, R184 ;  /* 0x000000b8b5b57220 */ /* 0x000fe20000410000 */
[----:B------:R-:W-:Y:S01]  /*4820*/  ISETP.GE.AND P0, PT, R189, 0x1, PT ;  /* 0x00000001bd00780c */ /* 0x000fe20003f06270 */
[----:B------:R-:W-:Y:S01]  /*4830*/  FFMA.FTZ R14, R218, R209, R14 ;  /* 0x000000d1da0e7223 */ /* 0x000fe2000001000e */
[----:B------:R-:W-:Y:S01]  /*4840*/  STS [R179.X4+0x10a8], R236 ;  /* 0x0010a8ecb3007388 */ /* 0x000fe20000004800 */
[----:B------:R-:W-:Y:S01]  /*4850*/  FADD.FTZ R201, -R201, R224 ;  /* 0x000000e0c9c97221 */ /* 0x000fe20000010100 */
[----:B------:R-:W-:Y:S01]  /*4860*/  ISETP.GE.AND P1, PT, R189, 0x41, PT ;  /* 0x00000041bd00780c */ /* 0x000fe20003f26270 */
[----:B------:R-:W-:Y:S01]  /*4870*/  FMUL.FTZ R197, R222, R197 ;  /* 0x000000c5dec57220 */ /* 0x000fe20000410000 */
[----:B------:R-:W-:Y:S01]  /*4880*/  STS [R179.X4+0x10b8], R240 ;  /* 0x0010b8f0b3007388 */ /* 0x000fe20000004800 */
[----:B------:R-:W-:-:S02]  /*4890*/  FFMA.FTZ R14, R181, R202, R14 ;  /* 0x000000cab50e7223 */ /* 0x000fc4000001000e */
[----:B------:R-:W-:Y:S01]  /*48a0*/  FADD.FTZ R200, -R26, R200 ;  /* 0x000000c81ac87221 */ /* 0x000fe20000010100 */
[----:B------:R-:W-:Y:S01]  /*48b0*/  STS [R179.X4+0x10c0], R242 ;  /* 0x0010c0f2b3007388 */ /* 0x000fe20000004800 */
[----:B------:R-:W-:Y:S02]  /*48c0*/  FFMA.FTZ R14, R197, R201, R14 ;  /* 0x000000c9c50e7223 */ /* 0x000fe4000001000e */
[----:B------:R-:W-:Y:S01]  /*48d0*/  FADD.FTZ R185, R93, R152 ;  /* 0x000000985db97221 */ /* 0x000fe20000010000 */
[----:B------:R0:W-:Y:S01]  /*48e0*/  STS [R179.X4+0x10c4], R206 ;  /* 0x0010c4ceb3007388 */ /* 0x0001e20000004800 */
[----:B------:R-:W-:Y:S02]  /*48f0*/  FMUL.FTZ R195, R190, R195 ;  /* 0x000000c3bec37220 */ /* 0x000fe40000410000 */
[----:B------:R-:W-:-:S04]  /*4900*/  IMAD.WIDE.U32 R6, R191, c[0x0][0x2d0], R6 ;  /* 0x0000b400bf067a25 */ /* 0x000fc800078e0006 */
[----:B------:R-:W-:Y:S01]  /*4910*/  FADD.FTZ R174, R226, -R213 ;  /* 0x800000d5e2ae7221 */ /* 0x000fe20000010000 */
[----:B------:R-:W-:Y:S01]  /*4920*/  IADD3 R7, R183, R7, RZ ;  /* 0x00000007b7077210 */ /* 0x000fe20007ffe0ff */
[----:B------:R-:W-:Y:S02]  /*4930*/  FADD.FTZ R198, -R25, R198 ;  /* 0x000000c619c67221 */ /* 0x000fe40000010100 */
[----:B0-----:R-:W-:Y:S02]  /*4940*/  FADD.FTZ R179, R95, R152 ;  /* 0x000000985fb37221 */ /* 0x001fe40000010000 */
[----:B------:R-:W-:Y:S02]  /*4950*/  FMUL.FTZ R199, R199, R196 ;  /* 0x000000c4c7c77220 */ /* 0x000fe40000410000 */
[----:B------:R-:W-:Y:S02]  /*4960*/  FMUL.FTZ R179, R179, R186 ;  /* 0x000000bab3b37220 */ /* 0x000fe40000410000 */
[----:B------:R-:W-:-:S02]  /*4970*/  FMUL.FTZ R185, R185, R204 ;  /* 0x000000ccb9b97220 */ /* 0x000fc40000410000 */
[----:B------:R-:W-:Y:S02]  /*4980*/  FFMA.FTZ R14, R179, R200, R14 ;  /* 0x000000c8b30e7223 */ /* 0x000fe4000001000e */
[----:B------:R-:W-:Y:S02]  /*4990*/  FMUL.FTZ R215, R199, R174 ;  /* 0x000000aec7d77220 */ /* 0x000fe40000410000 */
[----:B------:R-:W-:-:S04]  /*49a0*/  FFMA.FTZ R14, R195, R173, R14 ;  /* 0x000000adc30e7223 */ /* 0x000fc8000001000e */
[----:B------:R-:W-:Y:S01]  /*49b0*/  FFMA.FTZ R210, R185, R198, R14 ;  /* 0x000000c6b9d27223 */ /* 0x000fe2000001000e */
[----:B------:R-:W-:Y:S06]  /*49c0*/  BAR.SYNC.DEFER_BLOCKING 0x0 ;  /* 0x0000000000007b1d */ /* 0x000fec0000010000 */
[----:B------:R-:W-:Y:S05]  /*49d0*/  @!P0 BRA `(.L_x_2629) ;  /* 0x000000a000008947 */ /* 0x000fea0003800000 */
[----:B------:R-:W-:Y:S01]  /*49e0*/  LEA.HI.SX32 R206, R146, R146, 0x1b ;  /* 0x0000009292ce7211 */ /* 0x000fe200078fdaff */
[----:B------:R-:W-:Y:S01]  /*49f0*/  IMAD.WIDE.U32 R16, R35, c[0x0][0x2d0], R16 ;  /* 0x0000b40023107a25 */ /* 0x000fe200078e0010 */
[----:B------:R-:W-:-:S03]  /*4a00*/  SHF.R.S32.HI R14, RZ, 0x1f, R35 ;  /* 0x0000001fff0e7819 */ /* 0x000fc60000011423 */
[----:B------:R-:W0:Y:S02]  /*4a10*/  LDS R213, [R206.X4+0x1090] ;  /* 0x00109000ced57984 */ /* 0x000e240000004800 */
[----:B------:R-:W-:-:S04]  /*4a20*/  IMAD R14, R14, c[0x0][0x2d0], RZ ;  /* 0x0000b4000e0e7a24 */ /* 0x000fc800078e02ff */
[----:B------:R-:W-:Y:S01]  /*4a30*/  IMAD R15, R35, c[0x0][0x2d4], R14 ;  /* 0x0000b500230f7a24 */ /* 0x000fe200078e020e */
[----:B------:R-:W-:-:S04]  /*4a40*/  LEA R14, P0, R16, c[0x0][0x320], 0x2 ;  /* 0x0000c800100e7a11 */ /* 0x000fc800078010ff */
[----:B------:R-:W-:-:S04]  /*4a50*/  IADD3 R15, R17, R15, RZ ;  /* 0x0000000f110f7210 */ /* 0x000fc80007ffe0ff */
[----:B------:R-:W-:-:S05]  /*4a60*/  LEA.HI.X R15, R16, c[0x0][0x324], R15, 0x2, P0 ;  /* 0x0000c900100f7a11 */ /* 0x000fca00000f140f */
[----:B0-----:R0:W-:Y:S02]  /*4a70*/  RED.E.ADD.F32.FTZ.RN.STRONG.GPU [R14.64], R213 ;  /* 0x000000d50e00798e */ /* 0x0011e4000c10e784 */
.L_x_2629:
[----:B------:R-:W-:Y:S05]  /*4a80*/  BSYNC B0 ;  /* 0x0000000000007941 */ /* 0x000fea0003800000 */
.L_x_2628:
[----:B------:R-:W1:Y:S01]  /*4a90*/  LDS R187, [R187.X4+0x1190] ;  /* 0x00119000bbbb7984 */ /* 0x000e620000004800 */
[----:B------:R-:W-:Y:S01]  /*4aa0*/  BSSY B0, `(.L_x_2630) ;  /* 0x0000009000007945 */ /* 0x000fe20003800000 */
[----:B0-----:R-:W-:Y:S01]  /*4ab0*/  FADD.FTZ R14, R210, R215 ;  /* 0x000000d7d20e7221 */ /* 0x001fe20000010000 */
[C---:B------:R-:W-:Y:S02]  /*4ac0*/  IADD3 R15, R146.reuse, 0x80, RZ ;  /* 0x00000080920f7810 */ /* 0x040fe40007ffe0ff */
[----:B------:R-:W-:Y:S01]  /*4ad0*/  IADD3 R17, R146, 0xc0, RZ ;  /* 0x000000c092117810 */ /* 0x000fe20007ffe0ff */
[----:B------:R-:W-:Y:S05]  /*4ae0*/  @!P1 BRA `(.L_x_2631) ;  /* 0x0000004000009947 */ /* 0x000fea0003800000 */
[----:B------:R-:W-:-:S06]  /*4af0*/  IMAD.WIDE R4, R193, 0x4, R4 ;  /* 0x00000004c1047825 */ /* 0x000fcc00078e0204 */
[----:B------:R-:W-:-:S04]  /*4b00*/  IMAD.WIDE.U32 R4, R191, c[0x0][0x2d0], R4 ;  /* 0x0000b400bf047a25 */ /* 0x000fc800078e0004 */
[----:B------:R-:W-:-:S05]  /*4b10*/  IMAD.IADD R5, R5, 0x1, R183 ;  /* 0x0000000105057824 */ /* 0x000fca00078e02b7 */
[----:B-1----:R0:W-:Y:S02]  /*4b20*/  RED.E.ADD.F32.FTZ.RN.STRONG.GPU [R4.64+-0xf00], R187 ;  /* 0xfff100bb0400798e */ /* 0x0021e4000c10e784 */
.L_x_2631:
[----:B------:R-:W-:Y:S05]  /*4b30*/  BSYNC B0 ;  /* 0x0000000000007941 */ /* 0x000fea0003800000 */
.L_x_2630:
        /* <DEDUP_REMOVED lines=14> */
.L_x_2633:
[----:B------:R-:W-:Y:S05]  /*4c20*/  BSYNC B0 ;  /* 0x0000000000007941 */ /* 0x000fea0003800000 */
.L_x_2632:
[----:B------:R-:W2:Y:S01]  /*4c30*/  LDS R17, [R17.X4+0x1390] ;  /* 0x0013900011117984 */ /* 0x000ea20000004800 */
[----:B------:R-:W-:Y:S01]  /*4c40*/  BSSY B0, `(.L_x_2634) ;  /* 0x0000005000007945 */ /* 0x000fe20003800000 */
[----:B0-----:R-:W-:Y:S02]  /*4c50*/  IADD3 R15, R146, 0x140, RZ ;  /* 0x00000140920f7810 */ /* 0x001fe40007ffe0ff */
[----:B------:R-:W-:Y:S01]  /*4c60*/  LEA.HI.SX32 R5, R5, R146, 0x1b ;  /* 0x0000009205057211 */ /* 0x000fe200078fdaff */
[----:B------:R-:W-:Y:S05]  /*4c70*/  @!P0 BRA `(.L_x_2635) ;  /* 0x0000001000008947 */ /* 0x000fea0003800000 */
[----:B--2---:R0:W-:Y:S02]  /*4c80*/  RED.E.ADD.F32.FTZ.RN.STRONG.GPU [R6.64+-0xd00], R17 ;  /* 0xfff300110600798e */ /* 0x0041e4000c10e784 */
.L_x_2635:
[----:B------:R-:W-:Y:S05]  /*4c90*/  BSYNC B0 ;  /* 0x0000000000007941 */ /* 0x000fea0003800000 */
.L_x_2634:
[----:B------:R-:W3:Y:S01]  /*4ca0*/  LDS R5, [R5.X4+0x1490] ;  /* 0x0014900005057984 */ /* 0x000ee20000004800 */
[----:B------:R-:W-:Y:S01]  /*4cb0*/  BSSY B0, `(.L_x_2636) ;  /* 0x0000005000007945 */ /* 0x000fe20003800000 */
[----:B0-2---:R-:W-:-:S02]  /*4cc0*/  IADD3 R17, R146, 0x180, RZ ;  /* 0x0000018092117810 */ /* 0x005fc40007ffe0ff */
[----:B------:R-:W-:Y:S01]  /*4cd0*/  LEA.HI.SX32 R15, R15, R146, 0x1b ;  /* 0x000000920f0f7211 */ /* 0x000fe200078fdaff */
[----:B------:R-:W-:Y:S05]  /*4ce0*/  @!P1 BRA `(.L_x_2637) ;  /* 0x0000001000009947 */ /* 0x000fea0003800000 */
[----:B---3--:R0:W-:Y:S02]  /*4cf0*/  RED.E.ADD.F32.FTZ.RN.STRONG.GPU [R6.64+-0xc00], R5 ;  /* 0xfff400050600798e */ /* 0x0081e4000c10e784 */
.L_x_2637:
[----:B------:R-:W-:Y:S05]  /*4d00*/  BSYNC B0 ;  /* 0x0000000000007941 */ /* 0x000fea0003800000 */
.L_x_2636:
[----:B------:R-:W2:Y:S01]  /*4d10*/  LDS R15, [R15.X4+0x1590] ;  /* 0x001590000f0f7984 */ /* 0x000ea20000004800 */
[----:B------:R-:W-:Y:S01]  /*4d20*/  BSSY B0, `(.L_x_2638) ;  /* 0x0000005000007945 */ /* 0x000fe20003800000 */
[----:B0--3--:R-:W-:Y:S02]  /*4d30*/  IADD3 R5, R146, 0x1c0, RZ ;  /* 0x000001c092057810 */ /* 0x009fe40007ffe0ff */
[----:B------:R-:W-:Y:S01]  /*4d40*/  LEA.HI.SX32 R17, R17, R146, 0x1b ;  /* 0x0000009211117211 */ /* 0x000fe200078fdaff */
[----:B------:R-:W-:Y:S05]  /*4d50*/  @!P2 BRA `(.L_x_2639) ;  /* 0x000000100000a947 */ /* 0x000fea0003800000 */
[----:B--2---:R0:W-:Y:S02]  /*4d60*/  RED.E.ADD.F32.FTZ.RN.STRONG.GPU [R6.64+-0xb00], R15 ;  /* 0xfff5000f0600798e */ /* 0x0041e4000c10e784 */
.L_x_2639:
[----:B------:R-:W-:Y:S05]  /*4d70*/  BSYNC B0 ;  /* 0x0000000000007941 */ /* 0x000fea0003800000 */
.L_x_2638:
[----:B------:R-:W3:Y:S01]  /*4d80*/  LDS R17, [R17.X4+0x1690] ;  /* 0x0016900011117984 */ /* 0x000ee20000004800 */
[----:B------:R-:W-:Y:S01]  /*4d90*/  BSSY B0, `(.L_x_2640) ;  /* 0x0000005000007945 */ /* 0x000fe20003800000 */
[----:B0-2---:R-:W-:Y:S02]  /*4da0*/  IADD3 R15, R146, 0x200, RZ ;  /* 0x00000200920f7810 */ /* 0x005fe40007ffe0ff */
[----:B------:R-:W-:Y:S01]  /*4db0*/  LEA.HI.SX32 R5, R5, R146, 0x1b ;  /* 0x0000009205057211 */ /* 0x000fe200078fdaff */
[----:B------:R-:W-:Y:S05]  /*4dc0*/  @!P3 BRA `(.L_x_2641) ;  /* 0x000000100000b947 */ /* 0x000fea0003800000 */
[----:B---3--:R0:W-:Y:S02]  /*4dd0*/  RED.E.ADD.F32.FTZ.RN.STRONG.GPU [R6.64+-0xa00], R17 ;  /* 0xfff600110600798e */ /* 0x0081e4000c10e784 */
.L_x_2641:
[----:B------:R-:W-:Y:S05]  /*4de0*/  BSYNC B0 ;  /* 0x0000000000007941 */ /* 0x000fea0003800000 */
.L_x_2640:
[----:B------:R-:W2:Y:S01]  /*4df0*/  LDS R5, [R5.X4+0x1790] ;  /* 0x0017900005057984 */ /* 0x000ea20000004800 */
[----:B------:R-:W-:Y:S01]  /*4e00*/  BSSY B0, `(.L_x_2642) ;  /* 0x0000004000007945 */ /* 0x000fe20003800000 */
[----:B------:R-:W-:Y:S01]  /*4e10*/  LEA.HI.SX32 R4, R15, R146, 0x1b ;  /* 0x000000920f047211 */ /* 0x000fe200078fdaff */
[----:B------:R-:W-:Y:S05]  /*4e20*/  @!P4 BRA `(.L_x_2643) ;  /* 0x000000100000c947 */ /* 0x000fea0003800000 */
[----:B--2---:R2:W-:Y:S02]  /*4e30*/  RED.E.ADD.F32.FTZ.RN.STRONG.GPU [R6.64+-0x900], R5 ;  /* 0xfff700050600798e */ /* 0x0045e4000c10e784 */
.L_x_2643:
[----:B------:R-:W-:Y:S05]  /*4e40*/  BSYNC B0 ;  /* 0x0000000000007941 */ /* 0x000fea0003800000 */
.L_x_2642:
[----:B--2---:R2:W4:Y:S01]  /*4e50*/  LDS R5, [R4.X4+0x1890] ;  /* 0x0018900004057984 */ /* 0x0045220000004800 */
[----:B------:R-:W-:Y:S01]  /*4e60*/  BSSY B0, `(.L_x_2644) ;  /* 0x0000005000007945 */ /* 0x000fe20003800000 */
[----:B------:R-:W-:-:S02]  /*4e70*/  IADD3 R15, R146, 0x240, RZ ;  /* 0x00000240920f7810 */ /* 0x000fc40007ffe0ff */
[----:B0--3--:R-:W-:Y:S01]  /*4e80*/  IADD3 R17, R146, 0x280, RZ ;  /* 0x0000028092117810 */ /* 0x009fe20007ffe0ff */
[----:B------:R-:W-:Y:S05]  /*4e90*/  @!P5 BRA `(.L_x_2645) ;  /* 0x000000100000d947 */ /* 0x000fea0003800000 */
[----:B----4-:R0:W-:Y:S02]  /*4ea0*/  RED.E.ADD.F32.FTZ.RN.STRONG.GPU [R6.64+-0x800], R5 ;  /* 0xfff800050600798e */ /* 0x0101e4000c10e784 */
.L_x_2645:
[----:B------:R-:W-:Y:S05]  /*4eb0*/  BSYNC B0 ;  /* 0x0000000000007941 */ /* 0x000fea0003800000 */
.L_x_2644:
[-C--:B------:R-:W-:Y:S01]  /*4ec0*/  LEA.HI.SX32 R15, R15, R146.reuse, 0x1b ;  /* 0x000000920f0f7211 */ /* 0x080fe200078fdaff */
[----:B------:R-:W-:Y:S01]  /*4ed0*/  BSSY B0, `(.L_x_2646) ;  /* 0x000000d000007945 */ /* 0x000fe20003800000 */
[----:B------:R-:W-:Y:S02]  /*4ee0*/  ISETP.GE.AND P6, PT, R189, 0x241, PT ;  /* 0x00000241bd00780c */ /* 0x000fe40003fc6270 */
[----:B0---4-:R-:W-:Y:S02]  /*4ef0*/  IADD3 R5, R146, 0x2c0, RZ ;  /* 0x000002c092057810 */ /* 0x011fe40007ffe0ff */
        /* <DEDUP_REMOVED lines=10> */
.L_x_2647:
[----:B------:R-:W-:Y:S05]  /*4fa0*/  BSYNC B0 ;  /* 0x0000000000007941 */ /* 0x000fea0003800000 */
.L_x_2646:
[----:B------:R-:W3:Y:S01]  /*4fb0*/  LDS R17, [R17.X4+0x1a90] ;  /* 0x001a900011117984 */ /* 0x000ee20000004800 */
[----:B------:R-:W-:Y:S01]  /*4fc0*/  BSSY B0, `(.L_x_2648) ;  /* 0x0000005000007945 */ /* 0x000fe20003800000 */
[----:B0-----:R-:W-:-:S02]  /*4fd0*/  IADD3 R15, R146, 0x300, RZ ;  /* 0x00000300920f7810 */ /* 0x001fc40007ffe0ff */
[----:B------:R-:W-:Y:S01]  /*4fe0*/  LEA.HI.SX32 R5, R5, R146, 0x1b ;  /* 0x0000009205057211 */ /* 0x000fe200078fdaff */
[----:B------:R-:W-:Y:S05]  /*4ff0*/  @!P0 BRA `(.L_x_2649) ;  /* 0x0000001000008947 */ /* 0x000fea0003800000 */
[----:B---3--:R0:W-:Y:S02]  /*5000*/  RED.E.ADD.F32.FTZ.RN.STRONG.GPU [R6.64+-0x600], R17 ;  /* 0xfffa00110600798e */ /* 0x0081e4000c10e784 */
.L_x_2649:
[----:B------:R-:W-:Y:S05]  /*5010*/  BSYNC B0 ;  /* 0x0000000000007941 */ /* 0x000fea0003800000 */
.L_x_2648:
[----:B------:R-:W4:Y:S01]  /*5020*/  LDS R5, [R5.X4+0x1b90] ;  /* 0x001b900005057984 */ /* 0x000f220000004800 */
[----:B------:R-:W-:Y:S01]  /*5030*/  BSSY B0, `(.L_x_2650) ;  /* 0x0000005000007945 */ /* 0x000fe20003800000 */
[----:B0--3--:R-:W-:Y:S02]  /*5040*/  IADD3 R17, R146, 0x340, RZ ;  /* 0x0000034092117810 */ /* 0x009fe40007ffe0ff */
[----:B------:R-:W-:Y:S01]  /*5050*/  LEA.HI.SX32 R15, R15, R146, 0x1b ;  /* 0x000000920f0f7211 */ /* 0x000fe200078fdaff */
[----:B------:R-:W-:Y:S05]  /*5060*/  @!P1 BRA `(.L_x_2651) ;  /* 0x0000001000009947 */ /* 0x000fea0003800000 */
[----:B----4-:R0:W-:Y:S02]  /*5070*/  RED.E.ADD.F32.FTZ.RN.STRONG.GPU [R6.64+-0x500], R5 ;  /* 0xfffb00050600798e */ /* 0x0101e4000c10e784 */
.L_x_2651:
[----:B------:R-:W-:Y:S05]  /*5080*/  BSYNC B0 ;  /* 0x0000000000007941 */ /* 0x000fea0003800000 */
.L_x_2650:
[----:B------:R-:W3:Y:S01]  /*5090*/  LDS R15, [R15.X4+0x1c90] ;  /* 0x001c90000f0f7984 */ /* 0x000ee20000004800 */
[----:B------:R-:W-:Y:S01]  /*50a0*/  BSSY B0, `(.L_x_2652) ;  /* 0x0000005000007945 */ /* 0x000fe20003800000 */
[----:B0---4-:R-:W-:Y:S02]  /*50b0*/  IADD3 R5, R146, 0x380, RZ ;  /* 0x0000038092057810 */ /* 0x011fe40007ffe0ff */
[----:B------:R-:W-:Y:S01]  /*50c0*/  LEA.HI.SX32 R17, R17, R146, 0x1b ;  /* 0x0000009211117211 */ /* 0x000fe200078fdaff */
[----:B------:R-:W-:Y:S05]  /*50d0*/  @!P2 BRA `(.L_x_2653) ;  /* 0x000000100000a947 */ /* 0x000fea0003800000 */
[----:B---3--:R0:W-:Y:S02]  /*50e0*/  RED.E.ADD.F32.FTZ.RN.STRONG.GPU [R6.64+-0x400], R15 ;  /* 0xfffc000f0600798e */ /* 0x0081e4000c10e784 */
.L_x_2653:
[----:B------:R-:W-:Y:S05]  /*50f0*/  BSYNC B0 ;  /* 0x0000000000007941 */ /* 0x000fea0003800000 */
.L_x_2652:
[----:B------:R-:W4:Y:S01]  /*5100*/  LDS R17, [R17.X4+0x1d90] ;  /* 0x001d900011117984 */ /* 0x000f220000004800 */
[----:B------:R-:W-:Y:S01]  /*5110*/  BSSY B0, `(.L_x_2654) ;  /* 0x0000005000007945 */ /* 0x000fe20003800000 */
[----:B0--3--:R-:W-:-:S02]  /*5120*/  IADD3 R15, R146, 0x3c0, RZ ;  /* 0x000003c0920f7810 */ /* 0x009fc40007ffe0ff */
[----:B------:R-:W-:Y:S01]  /*5130*/  LEA.HI.SX32 R5, R5, R146, 0x1b ;  /* 0x0000009205057211 */ /* 0x000fe200078fdaff */
[----:B------:R-:W-:Y:S05]  /*5140*/  @!P3 BRA `(.L_x_2655) ;  /* 0x000000100000b947 */ /* 0x000fea0003800000 */
[----:B----4-:R0:W-:Y:S02]  /*5150*/  RED.E.ADD.F32.FTZ.RN.STRONG.GPU [R6.64+-0x300], R17 ;  /* 0xfffd00110600798e */ /* 0x0101e4000c10e784 */
.L_x_2655:
[----:B------:R-:W-:Y:S05]  /*5160*/  BSYNC B0 ;  /* 0x0000000000007941 */ /* 0x000fea0003800000 */
.L_x_2654:
[----:B------:R-:W3:Y:S01]  /*5170*/  LDS R5, [R5.X4+0x1e90] ;  /* 0x001e900005057984 */ /* 0x000ee20000004800 */
[----:B------:R-:W-:Y:S01]  /*5180*/  BSSY B0, `(.L_x_2656) ;  /* 0x0000004000007945 */ /* 0x000fe20003800000 */
[----:B------:R-:W-:Y:S01]  /*5190*/  LEA.HI.SX32 R15, R15, R146, 0x1b ;  /* 0x000000920f0f7211 */ /* 0x000fe200078fdaff */
[----:B------:R-:W-:Y:S05]  /*51a0*/  @!P4 BRA `(.L_x_2657) ;  /* 0x000000100000c947 */ /* 0x000fea0003800000 */
[----:B---3--:R3:W-:Y:S02]  /*51b0*/  RED.E.ADD.F32.FTZ.RN.STRONG.GPU [R6.64+-0x200], R5 ;  /* 0xfffe00050600798e */ /* 0x0087e4000c10e784 */
.L_x_2657:
[----:B------:R-:W-:Y:S05]  /*51c0*/  BSYNC B0 ;  /* 0x0000000000007941 */ /* 0x000fea0003800000 */
.L_x_2656:
[----:B------:R-:W0:Y:S01]  /*51d0*/  LDS R15, [R15.X4+0x1f90] ;  /* 0x001f90000f0f7984 */ /* 0x000e220000004800 */
[----:B------:R-:W-:Y:S01]  /*51e0*/  BSSY B0, `(.L_x_2658) ;  /* 0x0000003000007945 */ /* 0x000fe20003800000 */
[----:B------:R-:W-:Y:S05]  /*51f0*/  @!P5 BRA `(.L_x_2659) ;  /* 0x000000100000d947 */ /* 0x000fea0003800000 */
[----:B0-----:R0:W-:Y:S02]  /*5200*/  RED.E.ADD.F32.FTZ.RN.STRONG.GPU [R6.64+-0x100], R15 ;  /* 0xffff000f0600798e */ /* 0x0011e4000c10e784 */
.L_x_2659:
[----:B------:R-:W-:Y:S05]  /*5210*/  BSYNC B0 ;  /* 0x0000000000007941 */ /* 0x000fea0003800000 */
.L_x_2658:
[----:B---3--:R-:W3:Y:S01]  /*5220*/  SHFL.DOWN PT, R5, R14, 0x1, 0x1f ;  /* 0x08201f000e057f89 */ /* 0x008ee200000e0000 */
[C---:B------:R-:W-:Y:S01]  /*5230*/  ISETP.GT.AND P0, PT, R144.reuse, 0x1e, PT ;  /* 0x0000001e9000780c */ /* 0x040fe20003f04270 */
[----:B0-----:R-:W-:Y:S01]  /*5240*/  FMUL.FTZ R7, R157, R196 ;  /* 0x000000c49d077220 */ /* 0x001fe20000410000 */
[----:B------:R-:W-:Y:S01]  /*5250*/  ISETP.NE.AND P1, PT, R144, RZ, PT ;  /* 0x000000ff9000720c */ /* 0x000fe20003f25270 */
[----:B--2---:R-:W0:Y:S01]  /*5260*/  SHFL.DOWN PT, R4, R171, 0x1, 0x1f ;  /* 0x08201f00ab047f89 */ /* 0x004e2200000e0000 */
[----:B------:R-:W-:Y:S01]  /*5270*/  ISETP.NE.AND P2, PT, R146, RZ, PT ;  /* 0x000000ff9200720c */ /* 0x000fe20003f45270 */
[----:B------:R-:W-:Y:S01]  /*5280*/  FMUL.FTZ R7, R7, R174 ;  /* 0x000000ae07077220 */ /* 0x000fe20000410000 */
[----:B------:R-:W-:Y:S01]  /*5290*/  BSSY B0, `(.L_x_2660) ;  /* 0x0000075000007945 */ /* 0x000fe20003800000 */
        /* <DEDUP_REMOVED lines=8> */
[----:B---3--:R-:W-:Y:S02]  /*5320*/  @!P0 FADD.FTZ R14, R14, R5 ;  /* 0x000000050e0e8221 */ /* 0x008fe40000010000 */
[----:B------:R-:W-:Y:S02]  /*5330*/  FADD.FTZ R66, R218, R66 ;  /* 0x00000042da427221 */ /* 0x000fe40000010000 */
[----:B0-----:R-:W-:Y:S01]  /*5340*/  @!P0 FADD.FTZ R171, R171, R4 ;  /* 0x00000004abab8221 */ /* 0x001fe20000010000 */
[----:B------:R-:W0:Y:S01]  /*5350*/  SHFL.DOWN PT, R5, R14, 0x2, 0x1f ;  /* 0x08401f000e057f89 */ /* 0x000e2200000e0000 */
[----:B------:R-:W-:Y:S01]  /*5360*/  ISETP.GT.AND P0, PT, R144, 0x1d, PT ;  /* 0x0000001d9000780c */ /* 0x000fe20003f04270 */
[----:B------:R-:W-:Y:S02]  /*5370*/  FADD.FTZ R67, R194, R67 ;  /* 0x00000043c2437221 */ /* 0x000fe40000010000 */
[----:B------:R-:W2:Y:S01]  /*5380*/  SHFL.DOWN PT, R4, R171, 0x2, 0x1f ;  /* 0x08401f00ab047f89 */ /* 0x000ea200000e0000 */
        /* <DEDUP_REMOVED lines=9> */
[----:B------:R-:W-:Y:S02]  /*5420*/  FMUL.FTZ R5, R157, R204 ;  /* 0x000000cc9d057220 */ /* 0x000fe40000410000 */
[----:B--2---:R-:W-:Y:S01]  /*5430*/  @!P0 FADD.FTZ R171, R171, R4 ;  /* 0x00000004abab8221 */ /* 0x004fe20000010000 */
[----:B------:R-:W0:Y:S01]  /*5440*/  SHFL.DOWN PT, R15, R14, 0x4, 0x1f ;  /* 0x08801f000e0f7f89 */ /* 0x000e2200000e0000 */
[----:B------:R-:W-:Y:S01]  /*5450*/  ISETP.GT.AND P0, PT, R144, 0x1b, PT ;  /* 0x0000001b9000780c */ /* 0x000fe20003f04270 */
[----:B------:R-:W-:Y:S02]  /*5460*/  FMUL.FTZ R5, R5, R198 ;  /* 0x000000c605057220 */ /* 0x000fe40000410000 */
[----:B------:R-:W2:Y:S01]  /*5470*/  SHFL.DOWN PT, R6, R171, 0x4, 0x1f ;  /* 0x08801f00ab067f89 */ /* 0x000ea200000e0000 */
[----:B------:R-:W-:-:S04]  /*5480*/  FMUL.FTZ R4, R157, R190 ;  /* 0x000000be9d047220 */ /* 0x000fc80000410000 */
[----:B------:R-:W-:Y:S02]  /*5490*/  FMUL.FTZ R173, R4, R173 ;  /* 0x000000ad04ad7220 */ /* 0x000fe40000410000 */
[----:B------:R-:W-:Y:S02]  /*54a0*/  FMUL.FTZ R4, R157, R222 ;  /* 0x000000de9d047220 */ /* 0x000fe40000410000 */
[----:B------:R-:W-:Y:S02]  /*54b0*/  FFMA.FTZ R190, R111, R190, R173 ;  /* 0x000000be6fbe7223 */ /* 0x000fe400000100ad */
[----:B------:R-:W-:Y:S02]  /*54c0*/  FMUL.FTZ R201, R4, R201 ;  /* 0x000000c904c97220 */ /* 0x000fe40000410000 */
[----:B------:R-:W-:Y:S02]  /*54d0*/  FMUL.FTZ R4, R157, R182 ;  /* 0x000000b69d047220 */ /* 0x000fe40000410000 */
[----:B------:R-:W-:-:S02]  /*54e0*/  FFMA.FTZ R222, R112, R222, R201 ;  /* 0x000000de70de7223 */ /* 0x000fc400000100c9 */
[----:B------:R-:W-:Y:S02]  /*54f0*/  FMUL.FTZ R209, R4, R209 ;  /* 0x000000d104d17220 */ /* 0x000fe40000410000 */
[----:B------:R-:W-:Y:S02]  /*5500*/  FMUL.FTZ R4, R157, R170 ;  /* 0x000000aa9d047220 */ /* 0x000fe40000410000 */
[----:B0-----:R-:W-:Y:S02]  /*5510*/  @!P0 FADD.FTZ R14, R14, R15 ;  /* 0x0000000f0e0e8221 */ /* 0x001fe40000010000 */
[----:B------:R-:W-:Y:S02]  /*5520*/  FFMA.FTZ R15, R108, R204, R5 ;  /* 0x000000cc6c0f7223 */ /* 0x000fe40000010005 */
[----:B--2---:R-:W-:Y:S01]  /*5530*/  @!P0 FADD.FTZ R171, R171, R6 ;  /* 0x00000006abab8221 */ /* 0x004fe20000010000 */
[----:B----4-:R-:W0:Y:S01]  /*5540*/  SHFL.DOWN PT, R17, R14, 0x8, 0x1f ;  /* 0x09001f000e117f89 */ /* 0x010e2200000e0000 */
[----:B------:R-:W-:Y:S01]  /*5550*/  ISETP.GT.AND P0, PT, R144, 0x17, PT ;  /* 0x000000179000780c */ /* 0x000fe20003f04270 */
[----:B------:R-:W-:-:S02]  /*5560*/  FMUL.FTZ R5, R157, R186 ;  /* 0x000000ba9d057220 */ /* 0x000fc40000410000 */
[----:B------:R-:W2:Y:S01]  /*5570*/  SHFL.DOWN PT, R6, R171, 0x8, 0x1f ;  /* 0x09001f00ab067f89 */ /* 0x000ea200000e0000 */
[----:B------:R-:W-:Y:S02]  /*5580*/  FMUL.FTZ R219, R4, R219 ;  /* 0x000000db04db7220 */ /* 0x000fe40000410000 */
[----:B------:R-:W-:Y:S02]  /*5590*/  FMUL.FTZ R7, R5, R200 ;  /* 0x000000c805077220 */ /* 0x000fe40000410000 */
[----:B------:R-:W-:Y:S02]  /*55a0*/  FMUL.FTZ R5, R157, R184 ;  /* 0x000000b89d057220 */ /* 0x000fe40000410000 */
[----:B------:R-:W-:Y:S02]  /*55b0*/  FFMA.FTZ R7, R110, R186, R7 ;  /* 0x000000ba6e077223 */ /* 0x000fe40000010007 */
[----:B------:R-:W-:Y:S02]  /*55c0*/  FMUL.FTZ R5, R5, R202 ;  /* 0x000000ca05057220 */ /* 0x000fe40000410000 */
[----:B------:R-:W-:-:S02]  /*55d0*/  FADD.FTZ R56, R7, R56 ;  /* 0x0000003807387221 */ /* 0x000fc40000010000 */
[----:B------:R-:W-:Y:S02]  /*55e0*/  FFMA.FTZ R5, R114, R184, R5 ;  /* 0x000000b872057223 */ /* 0x000fe40000010005 */
[----:B------:R-:W-:Y:S02]  /*55f0*/  FMUL.FTZ R4, R157, R172 ;  /* 0x000000ac9d047220 */ /* 0x000fe40000410000 */
[----:B------:R-:W-:Y:S02]  /*5600*/  FADD.FTZ R54, R5, R54 ;  /* 0x0000003605367221 */ /* 0x000fe40000010000 */
[----:B------:R-:W-:Y:S02]  /*5610*/  FMUL.FTZ R5, R157, R167 ;  /* 0x000000a79d057220 */ /* 0x000fe40000410000 */
[----:B0-----:R-:W-:Y:S02]  /*5620*/  @!P0 FADD.FTZ R14, R14, R17 ;  /* 0x000000110e0e8221 */ /* 0x001fe40000010000 */
[----:B------:R-:W-:-:S02]  /*5630*/  FMUL.FTZ R211, R4, R211 ;  /* 0x000000d304d37220 */ /* 0x000fc40000410000 */
[----:B--2---:R-:W-:Y:S01]  /*5640*/  @!P0 FADD.FTZ R171, R171, R6 ;  /* 0x00000006abab8221 */ /* 0x004fe20000010000 */
[----:B------:R-:W0:Y:S01]  /*5650*/  SHFL.DOWN PT, R7, R14, 0x10, 0x1f ;  /* 0x0a001f000e077f89 */ /* 0x000e2200000e0000 */
[----:B------:R-:W-:Y:S01]  /*5660*/  ISETP.GT.AND P0, PT, R144, 0xf, PT ;  /* 0x0000000f9000780c */ /* 0x000fe20003f04270 */
[----:B------:R-:W-:Y:S02]  /*5670*/  FMUL.FTZ R4, R157, R168 ;  /* 0x000000a89d047220 */ /* 0x000fe40000410000 */
[----:B------:R-:W2:Y:S01]  /*5680*/  SHFL.DOWN PT, R6, R171, 0x10, 0x1f ;  /* 0x0a001f00ab067f89 */ /* 0x000ea200000e0000 */
[----:B------:R-:W-:Y:S02]  /*5690*/  FMUL.FTZ R5, R5, R192 ;  /* 0x000000c005057220 */ /* 0x000fe40000410000 */
[----:B------:R-:W-:Y:S02]  /*56a0*/  FMUL.FTZ R205, R4, R205 ;  /* 0x000000cd04cd7220 */ /* 0x000fe40000410000 */
[----:B------:R-:W-:-:S02]  /*56b0*/  FMUL.FTZ R4, R157, R162 ;  /* 0x000000a29d047220 */ /* 0x000fc40000410000 */
[----:B------:R-:W-:Y:S02]  /*56c0*/  FFMA.FTZ R5, R120, R167, R5 ;  /* 0x000000a778057223 */ /* 0x000fe40000010005 */
[----:B------:R-:W-:Y:S02]  /*56d0*/  FMUL.FTZ R221, R4, R221 ;  /* 0x000000dd04dd7220 */ /* 0x000fe40000410000 */
[----:B------:R-:W-:Y:S02]  /*56e0*/  FADD.FTZ R50, R5, R50 ;  /* 0x0000003205327221 */ /* 0x000fe40000010000 */
[----:B------:R-:W-:Y:S02]  /*56f0*/  FFMA.FTZ R182, R113, R182, R209 ;  /* 0x000000b671b67223 */ /* 0x000fe400000100d1 */
[----:B------:R-:W-:Y:S02]  /*5700*/  FFMA.FTZ R219, R116, R170, R219 ;  /* 0x000000aa74db7223 */ /* 0x000fe400000100db */
[----:B------:R-:W-:-:S02]  /*5710*/  FFMA.FTZ R172, R118, R172, R211 ;  /* 0x000000ac76ac7223 */ /* 0x000fc400000100d3 */
[----:B------:R-:W-:Y:S02]  /*5720*/  FFMA.FTZ R168, R115, R168, R205 ;  /* 0x000000a873a87223 */ /* 0x000fe400000100cd */
[----:B0-----:R-:W-:Y:S02]  /*5730*/  @!P0 FADD.FTZ R14, R14, R7 ;  /* 0x000000070e0e8221 */ /* 0x001fe40000010000 */
[----:B------:R-:W-:Y:S02]  /*5740*/  FMUL.FTZ R7, R157, R161 ;  /* 0x000000a19d077220 */ /* 0x000fe40000410000 */
[----:B--2---:R-:W-:Y:S01]  /*5750*/  @!P0 FADD.FTZ R171, R171, R6 ;  /* 0x00000006abab8221 */ /* 0x004fe20000010000 */
[----:B------:R-:W-:Y:S01]  /*5760*/  MOV R4, R14 ;  /* 0x0000000e00047202 */ /* 0x000fe20000000f00 */
[----:B------:R-:W-:Y:S02]  /*5770*/  FMUL.FTZ R6, R157, R176 ;  /* 0x000000b09d067220 */ /* 0x000fe40000410000 */
[----:B------:R-:W-:Y:S01]  /*5780*/  FMUL.FTZ R188, R7, R188 ;  /* 0x000000bc07bc7220 */ /* 0x000fe20000410000 */
[----:B------:R-:W-:Y:S01]  /*5790*/  MOV R5, R171 ;  /* 0x000000ab00057202 */ /* 0x000fe20000000f00 */
[----:B------:R-:W-:-:S02]  /*57a0*/  FMUL.FTZ R203, R6, R203 ;  /* 0x000000cb06cb7220 */ /* 0x000fc40000410000 */
[C---:B------:R-:W-:Y:S02]  /*57b0*/  FMUL.FTZ R7, R157.reuse, R160 ;  /* 0x000000a09d077220 */ /* 0x040fe40000410000 */
[----:B------:R-:W-:Y:S01]  /*57c0*/  FMUL.FTZ R6, R157, R159 ;  /* 0x0000009f9d067220 */ /* 0x000fe20000410000 */
[----:B------:R0:W-:Y:S01]  /*57d0*/  @!P1 STS.64 [R142.X8+0x2118], R4 ;  /* 0x002118048e009388 */ /* 0x0001e20000008a00 */
[----:B------:R-:W-:Y:S02]  /*57e0*/  FMUL.FTZ R7, R7, R208 ;  /* 0x000000d007077220 */ /* 0x000fe40000410000 */
[----:B------:R-:W-:Y:S02]  /*57f0*/  FMUL.FTZ R6, R6, R163 ;  /* 0x000000a306067220 */ /* 0x000fe40000410000 */
[----:B------:R-:W-:Y:S02]  /*5800*/  FFMA.FTZ R221, R122, R162, R221 ;  /* 0x000000a27add7223 */ /* 0x000fe400000100dd */
[----:B------:R-:W-:-:S02]  /*5810*/  FFMA.FTZ R176, R124, R176, R203 ;  /* 0x000000b07cb07223 */ /* 0x000fc400000100cb */
[----:B------:R-:W-:Y:S02]  /*5820*/  FFMA.FTZ R161, R126, R161, R188 ;  /* 0x000000a17ea17223 */ /* 0x000fe400000100bc */
        /* <DEDUP_REMOVED lines=19> */
[----:B------:R-:W2:Y:S04]  /*5960*/  @P0 LDS R14, [R16+0x3a50] ;  /* 0x003a5000100e0984 */ /* 0x000ea80000000800 */
[----:B------:R-:W3:Y:S01]  /*5970*/  @P0 LDS R15, [R16+0x3650] ;  /* 0x00365000100f0984 */ /* 0x000ee20000000800 */
[----:B0-----:R-:W-:Y:S02]  /*5980*/  FADD.FTZ R5, R5, R7 ;  /* 0x0000000705057221 */ /* 0x001fe40000010000 */
[----:B------:R-:W-:Y:S02]  /*5990*/  FADD.FTZ R4, R4, R6 ;  /* 0x0000000604047221 */ /* 0x000fe40000010000 */
[----:B--2---:R-:W-:Y:S02]  /*59a0*/  @P0 FADD.FTZ R5, R5, R14 ;  /* 0x0000000e05050221 */ /* 0x004fe40000010000 */
[----:B---3--:R-:W-:-:S03]  /*59b0*/  @P0 FADD.FTZ R4, R4, R15 ;  /* 0x0000000f04040221 */ /* 0x008fc60000010000 */
[----:B------:R0:W-:Y:S04]  /*59c0*/  STS [R16+0x3a50], R5 ;  /* 0x003a500510007388 */ /* 0x0001e80000000800 */
[----:B------:R0:W-:Y:S02]  /*59d0*/  STS [R16+0x3650], R4 ;  /* 0x0036500410007388 */ /* 0x0001e40000000800 */
.L_x_2661:
[----:B0-----:R-:W-:Y:S05]  /*59e0*/  BSYNC B0 ;  /* 0x0000000000007941 */ /* 0x001fea0003800000 */
.L_x_2660:
[----:B------:R-:W-:Y:S02]  /*59f0*/  IADD3 R35, R35, 0x1, RZ ;  /* 0x0000000123237810 */ /* 0x000fe40007ffe0ff */
[----:B------:R-:W-:Y:S02]  /*5a00*/  IADD3 R34, P1, R34, 0x1, RZ ;  /* 0x0000000122227810 */ /* 0x000fe40007f3e0ff */
[----:B------:R-:W-:Y:S02]  /*5a10*/  ISETP.GE.AND P0, PT, R35, c[0x0][0x16c], PT ;  /* 0x00005b0023007a0c */ /* 0x000fe40003f06270 */
[----:B------:R-:W-:-:S11]  /*5a20*/  IADD3.X R33, RZ, R33, RZ, P1, !PT ;  /* 0x00000021ff217210 */ /* 0x000fd60000ffe4ff */
[----:B-1----:R-:W-:Y:S01]  /*5a30*/  @P0 CALL.REL.NOINC `(.L_x_2614) ;  /* 0x0000001000000944 */ /* 0x002fe20003c00000 */
[----:B------:R-:W-:Y:S05]  /*5a40*/  BRA `(.L_x_2662) ;  /* 0xffffc66000007947 */ /* 0x000fea000383ffff */
.L_x_2614:
[----:B------:R-:W-:Y:S01]  /*5a50*/  BAR.SYNC.DEFER_BLOCKING 0x0 ;  /* 0x0000000000007b1d */ /* 0x000fe20000010000 */
[----:B------:R-:W-:Y:S01]  /*5a60*/  ISETP.NE.AND P0, PT, R146, RZ, PT ;  /* 0x000000ff9200720c */ /* 0x000fe20003f05270 */
[----:B------:R-:W-:Y:S01]  /*5a70*/  IMAD R0, R166, c[0x0][0x2d8], RZ ;  /* 0x0000b600a6007a24 */ /* 0x000fe200078e02ff */
[----:B------:R-:W-:Y:S01]  /*5a80*/  IADD3 R30, -R141, c[0x0][0x168], RZ ;  /* 0x00005a008d1e7a10 */ /* 0x000fe20007ffe1ff */
[C---:B------:R-:W-:Y:S01]  /*5a90*/  IMAD.WIDE.U32 R4, R153.reuse, c[0x0][0x2d8], RZ ;  /* 0x0000b60099047a25 */ /* 0x040fe200078e00ff */
[----:B------:R-:W-:Y:S01]  /*5aa0*/  SHF.R.S32.HI R32, RZ, 0x1f, R2 ;  /* 0x0000001fff207819 */ /* 0x000fe20000011402 */
[----:B------:R-:W-:Y:S01]  /*5ab0*/  BSSY B0, `(.L_x_2663) ;  /* 0x0000045000007945 */ /* 0x000fe20003800000 */
[C---:B------:R-:W-:Y:S01]  /*5ac0*/  LOP3.LUT R34, R2.reuse, 0x20, RZ, 0xfc, !PT ;  /* 0x0000002002227812 */ /* 0x040fe200078efcff */
[----:B------:R-:W-:Y:S01]  /*5ad0*/  IMAD R17, R153, c[0x0][0x2dc], R0 ;  /* 0x0000b70099117a24 */ /* 0x000fe200078e0200 */
[C---:B------:R-:W-:Y:S01]  /*5ae0*/  LOP3.LUT R36, R2.reuse, 0x40, RZ, 0xfc, !PT ;  /* 0x0000004002247812 */ /* 0x040fe200078efcff */
[----:B------:R-:W-:Y:S01]  /*5af0*/  IMAD R7, R155, c[0x0][0x2e0], RZ ;  /* 0x0000b8009b077a24 */ /* 0x000fe200078e02ff */
[----:B------:R-:W-:Y:S01]  /*5b00*/  LOP3.LUT R38, R2, 0x60, RZ, 0xfc, !PT ;  /* 0x0000006002267812 */ /* 0x000fe200078efcff */
[----:B------:R-:W-:-:S02]  /*5b10*/  IMAD.IADD R5, R5, 0x1, R17 ;  /* 0x0000000105057824 */ /* 0x000fc400078e0211 */
[C---:B------:R-:W-:Y:S02]  /*5b20*/  IMAD R7, R156.reuse, c[0x0][0x2e4], R7 ;  /* 0x0000b9009c077a24 */ /* 0x040fe400078e0207 */
[----:B------:R-:W-:Y:S01]  /*5b30*/  IMAD.WIDE.U32 R4, R156, c[0x0][0x2e0], R4 ;  /* 0x0000b8009c047a25 */ /* 0x000fe200078e0004 */
[----:B------:R0:W-:Y:S04]  /*5b40*/  STS [R130.X4], R75 ;  /* 0x0000004b82007388 */ /* 0x0001e80000004800 */
[----:B------:R-:W-:Y:S04]  /*5b50*/  STS [R130.X4+0x4], R74 ;  /* 0x0000044a82007388 */ /* 0x000fe80000004800 */
[----:B------:R1:W-:Y:S01]  /*5b60*/  STS [R130.X4+0x8], R73 ;  /* 0x0000084982007388 */ /* 0x0003e20000004800 */
[----:B0-----:R-:W-:-:S03]  /*5b70*/  IMAD R75, R143, -0x400, R150 ;  /* 0xfffffc008f4b7824 */ /* 0x001fc600078e0296 */
[----:B------:R-:W-:Y:S02]  /*5b80*/  STS [R130.X4+0xc], R72 ;  /* 0x00000c4882007388 */ /* 0x000fe40000004800 */
[----:B------:R-:W-:Y:S02]  /*5b90*/  IADD3 R0, P1, R75, R4, RZ ;  /* 0x000000044b007210 */ /* 0x000fe40007f3e0ff */
[----:B------:R-:W-:Y:S01]  /*5ba0*/  STS [R130.X4+0x10], R71 ;  /* 0x0000104782007388 */ /* 0x000fe20000004800 */
[----:B-1----:R-:W-:-:S03]  /*5bb0*/  SHF.R.S32.HI R73, RZ, 0x1f, R75 ;  /* 0x0000001fff497819 */ /* 0x002fc6000001144b */
[----:B------:R-:W-:Y:S01]  /*5bc0*/  STS [R130.X4+0x14], R70 ;  /* 0x0000144682007388 */ /* 0x000fe20000004800 */
[----:B------:R-:W-:-:S03]  /*5bd0*/  IADD3.X R5, R73, R7, R5, P1, !PT ;  /* 0x0000000749057210 */ /* 0x000fc60000ffe405 */
[----:B------:R-:W-:Y:S01]  /*5be0*/  STS [R130.X4+0x18], R69 ;  /* 0x0000184582007388 */ /* 0x000fe20000004800 */
[----:B------:R-:W-:-:S03]  /*5bf0*/  LEA R7, P5, R2, c[0x0][0x330], 0x2 ;  /* 0x0000cc0002077a11 */ /* 0x000fc600078a10ff */
[----:B------:R-:W-:Y:S01]  /*5c00*/  STS [R130.X4+0x1c], R68 ;  /* 0x00001c4482007388 */ /* 0x000fe20000004800 */
[----:B------:R-:W-:Y:S02]  /*5c10*/  LEA.HI.X R14, R2, c[0x0][0x334], R32, 0x2, P5 ;  /* 0x0000cd00020e7a11 */ /* 0x000fe400028f1420 */
[----:B------:R-:W-:Y:S01]  /*5c20*/  LEA R6, P6, R0, R7, 0x2 ;  /* 0x0000000700067211 */ /* 0x000fe200078c10ff */
[----:B------:R-:W-:Y:S01]  /*5c30*/  STS [R130.X4+0x20], R67 ;  /* 0x0000204382007388 */ /* 0x000fe20000004800 */
[----:B------:R-:W-:Y:S02]  /*5c40*/  IADD3 R4, P5, R2, R141, RZ ;  /* 0x0000008d02047210 */ /* 0x000fe40007fbe0ff */
[----:B------:R-:W-:Y:S01]  /*5c50*/  LEA.HI.X R7, R0, R14, R5, 0x2, P6 ;  /* 0x0000000e00077211 */ /* 0x000fe200030f1405 */
[----:B------:R-:W-:Y:S01]  /*5c60*/  STS [R130.X4+0x24], R66 ;  /* 0x0000244282007388 */ /* 0x000fe20000004800 */
[----:B------:R-:W-:-:S03]  /*5c70*/  LEA.HI.X.SX32 R5, R141, R32, 0x1, P5 ;  /* 0x000000208d057211 */ /* 0x000fc600028f0eff */
        /* <DEDUP_REMOVED lines=40> */
.L_x_2664:
[----:B------:R-:W-:Y:S05]  /*5f00*/  BSYNC B0 ;  /* 0x0000000000007941 */ /* 0x000fea0003800000 */
.L_x_2663:
[C---:B------:R-:W-:Y:S01]  /*5f10*/  LOP3.LUT R40, R2.reuse, 0x80, RZ, 0xfc, !PT ;  /* 0x0000008002287812 */ /* 0x040fe200078efcff */
[----:B------:R1:W-:Y:S01]  /*5f20*/  @!P3 STG.E [R6.64+-0xf80], R21 ;  /* 0xfff080150600b986 */ /* 0x0003e2000c101904 */
[C---:B------:R-:W-:Y:S01]  /*5f30*/  LOP3.LUT R42, R2.reuse, 0xa0, RZ, 0xfc, !PT ;  /* 0x000000a0022a7812 */ /* 0x040fe200078efcff */
[----:B------:R-:W-:Y:S01]  /*5f40*/  FADD.FTZ R148, R43, R148 ;  /* 0x000000942b947221 */ /* 0x000fe20000010000 */
[C---:B------:R-:W-:Y:S01]  /*5f50*/  LOP3.LUT R44, R2.reuse, 0xc0, RZ, 0xfc, !PT ;  /* 0x000000c0022c7812 */ /* 0x040fe200078efcff */
[----:B------:R2:W-:Y:S01]  /*5f60*/  @!P2 STG.E [R6.64+-0xf00], R23 ;  /* 0xfff100170600a986 */ /* 0x0005e2000c101904 */
[C---:B------:R-:W-:Y:S01]  /*5f70*/  LOP3.LUT R60, R2.reuse, 0xe0, RZ, 0xfc, !PT ;  /* 0x000000e0023c7812 */ /* 0x040fe200078efcff */
[----:B------:R-:W-:Y:S01]  /*5f80*/  BSSY B0, `(.L_x_2665) ;  /* 0x0000087000007945 */ /* 0x000fe20003800000 */
[C---:B------:R-:W-:Y:S01]  /*5f90*/  LOP3.LUT R62, R2.reuse, 0x100, RZ, 0xfc, !PT ;  /* 0x00000100023e7812 */ /* 0x040fe200078efcff */
[----:B------:R3:W-:Y:S01]  /*5fa0*/  @!P1 STG.E [R6.64+-0xe80], R25 ;  /* 0xfff1801906009986 */ /* 0x0007e2000c101904 */
        /* <DEDUP_REMOVED lines=8> */
[----:B------:R4:W-:Y:S01]  /*6030*/  @!P1 STG.E [R6.64+-0xe00], R27 ;  /* 0xfff2001b06009986 */ /* 0x0009e2000c101904 */
        /* <DEDUP_REMOVED lines=26> */
[C---:B------:R-:W-:Y:S01]  /*61e0*/  IADD3 R18, R169.reuse, 0x5, RZ ;  /* 0x00000005a9127810 */ /* 0x040fe20007ffe0ff */
[----:B------:R-:W-:Y:S01]  /*61f0*/  @!P5 STG.E [R6.64+-0x900], R65 ;  /* 0xfff700410600d986 */ /* 0x000fe2000c101904 */
[-C--:B------:R-:W-:Y:S02]  /*6200*/  LEA.HI.SX32 R14, R0, R169.reuse, 0x1b ;  /* 0x000000a9000e7211 */ /* 0x080fe400078fdaff */
[----:B------:R-:W-:Y:S01]  /*6210*/  IADD3 R19, R169, 0x6, RZ ;  /* 0x00000006a9137810 */ /* 0x000fe20007ffe0ff */
[----:B------:R-:W-:Y:S01]  /*6220*/  @!P6 STG.E [R6.64+-0x880], R67 ;  /* 0xfff780430600e986 */ /* 0x000fe2000c101904 */
[-C--:B------:R-:W-:Y:S01]  /*6230*/  LEA.HI.SX32 R15, R3, R169.reuse, 0x1b ;  /* 0x000000a9030f7211 */ /* 0x080fe200078fdaff */
[----:B------:R-:W-:Y:S01]  /*6240*/  FADD.FTZ R3, R148, R45 ;  /* 0x0000002d94037221 */ /* 0x000fe20000010000 */
[----:B------:R-:W-:Y:S01]  /*6250*/  IADD3 R20, R169, 0x7, RZ ;  /* 0x00000007a9147810 */ /* 0x000fe20007ffe0ff */
[----:B------:R-:W-:Y:S01]  /*6260*/  BAR.SYNC.DEFER_BLOCKING 0x0 ;  /* 0x0000000000007b1d */ /* 0x000fe20000010000 */
[----:B------:R-:W-:Y:S01]  /*6270*/  LEA.HI.SX32 R16, R16, R169, 0x1b ;  /* 0x000000a910107211 */ /* 0x000fe200078fdaff */
[----:B------:R-:W-:Y:S01]  /*6280*/  FADD.FTZ R0, R3, R46 ;  /* 0x0000002e03007221 */ /* 0x000fe20000010000 */
[----:B-1----:R-:W-:-:S02]  /*6290*/  IADD3 R21, R169, 0x8, RZ ;  /* 0x00000008a9157810 */ /* 0x002fc40007ffe0ff */
[-C--:B------:R-:W-:Y:S01]  /*62a0*/  LEA.HI.SX32 R17, R17, R169.reuse, 0x1b ;  /* 0x000000a911117211 */ /* 0x080fe200078fdaff */
[----:B------:R-:W-:Y:S01]  /*62b0*/  FADD.FTZ R3, R0, R47 ;  /* 0x0000002f00037221 */ /* 0x000fe20000010000 */
[----:B------:R-:W-:Y:S02]  /*62c0*/  IADD3 R22, R169, 0x9, RZ ;  /* 0x00000009a9167810 */ /* 0x000fe40007ffe0ff */
[-C--:B------:R-:W-:Y:S01]  /*62d0*/  LEA.HI.SX32 R18, R18, R169.reuse, 0x1b ;  /* 0x000000a912127211 */ /* 0x080fe200078fdaff */
[----:B------:R-:W-:Y:S01]  /*62e0*/  FADD.FTZ R0, R3, R48 ;  /* 0x0000003003007221 */ /* 0x000fe20000010000 */
[----:B--2---:R-:W-:Y:S02]  /*62f0*/  IADD3 R23, R169, 0xa, RZ ;  /* 0x0000000aa9177810 */ /* 0x004fe40007ffe0ff */
[----:B------:R-:W-:Y:S02]  /*6300*/  LEA.HI.SX32 R19, R19, R169, 0x1b ;  /* 0x000000a913137211 */ /* 0x000fe400078fdaff */
[----:B------:R-:W-:-:S02]  /*6310*/  IADD3 R24, R169, 0xb, RZ ;  /* 0x0000000ba9187810 */ /* 0x000fc40007ffe0ff */
[-C--:B------:R-:W-:Y:S02]  /*6320*/  LEA.HI.SX32 R20, R20, R169.reuse, 0x1b ;  /* 0x000000a914147211 */ /* 0x080fe400078fdaff */
[----:B---3--:R-:W-:Y:S02]  /*6330*/  IADD3 R25, R169, 0xc, RZ ;  /* 0x0000000ca9197810 */ /* 0x008fe40007ffe0ff */
[-C--:B------:R-:W-:Y:S02]  /*6340*/  LEA.HI.SX32 R21, R21, R169.reuse, 0x1b ;  /* 0x000000a915157211 */ /* 0x080fe400078fdaff */
[C---:B------:R-:W-:Y:S01]  /*6350*/  IADD3 R26, R169.reuse, 0xd, RZ ;  /* 0x0000000da91a7810 */ /* 0x040fe20007ffe0ff */
[----:B------:R-:W-:Y:S01]  /*6360*/  STS [R130.X4], R43 ;  /* 0x0000002b82007388 */ /* 0x000fe20000004800 */
[-C--:B------:R-:W-:Y:S02]  /*6370*/  LEA.HI.SX32 R22, R22, R169.reuse, 0x1b ;  /* 0x000000a916167211 */ /* 0x080fe400078fdaff */
[----:B----4-:R-:W-:Y:S01]  /*6380*/  IADD3 R27, R169, 0xe, RZ ;  /* 0x0000000ea91b7810 */ /* 0x010fe20007ffe0ff */
[----:B------:R0:W-:Y:S01]  /*6390*/  STS [R14.X4+0x4], R45 ;  /* 0x0000042d0e007388 */ /* 0x0001e20000004800 */
[----:B------:R-:W-:-:S02]  /*63a0*/  LEA.HI.SX32 R23, R23, R169, 0x1b ;  /* 0x000000a917177211 */ /* 0x000fc400078fdaff */
[----:B------:R-:W-:Y:S01]  /*63b0*/  IADD3 R28, R169, 0xf, RZ ;  /* 0x0000000fa91c7810 */ /* 0x000fe20007ffe0ff */
[----:B------:R-:W-:Y:S01]  /*63c0*/  STS [R15.X4+0x8], R46 ;  /* 0x0000082e0f007388 */ /* 0x000fe20000004800 */
[-C--:B------:R-:W-:Y:S02]  /*63d0*/  LEA.HI.SX32 R24, R24, R169.reuse, 0x1b ;  /* 0x000000a918187211 */ /* 0x080fe400078fdaff */
[-C--:B------:R-:W-:Y:S01]  /*63e0*/  LEA.HI.SX32 R25, R25, R169.reuse, 0x1b ;  /* 0x000000a919197211 */ /* 0x080fe200078fdaff */
[----:B------:R-:W-:Y:S01]  /*63f0*/  STS [R16.X4+0xc], R47 ;  /* 0x00000c2f10007388 */ /* 0x000fe20000004800 */
[-C--:B------:R-:W-:Y:S02]  /*6400*/  LEA.HI.SX32 R26, R26, R169.reuse, 0x1b ;  /* 0x000000a91a1a7211 */ /* 0x080fe400078fdaff */
[-C--:B------:R-:W-:Y:S01]  /*6410*/  LEA.HI.SX32 R27, R27, R169.reuse, 0x1b ;  /* 0x000000a91b1b7211 */ /* 0x080fe200078fdaff */
[----:B------:R-:W-:Y:S01]  /*6420*/  STS [R17.X4+0x10], R48 ;  /* 0x0000103011007388 */ /* 0x000fe20000004800 */
[----:B------:R-:W-:-:S02]  /*6430*/  LEA.HI.SX32 R28, R28, R169, 0x1b ;  /* 0x000000a91c1c7211 */ /* 0x000fc400078fdaff */
[----:B0-----:R-:W-:Y:S01]  /*6440*/  IADD3 R14, P1, R2, -0x3e0, RZ ;  /* 0xfffffc20020e7810 */ /* 0x001fe20007f3e0ff */
[----:B------:R0:W-:Y:S04]  /*6450*/  STS [R18.X4+0x14], R49 ;  /* 0x0000143112007388 */ /* 0x0001e80000004800 */
[----:B------:R1:W-:Y:S04]  /*6460*/  STS [R19.X4+0x18], R50 ;  /* 0x0000183213007388 */ /* 0x0003e80000004800 */
[----:B------:R2:W-:Y:S01]  /*6470*/  STS [R20.X4+0x1c], R51 ;  /* 0x00001c3314007388 */ /* 0x0005e20000004800 */
[----:B0-----:R-:W-:-:S03]  /*6480*/  FADD.FTZ R49, R0, R49 ;  /* 0x0000003100317221 */ /* 0x001fc60000010000 */
[----:B------:R0:W-:Y:S01]  /*6490*/  STS [R21.X4+0x20], R52 ;  /* 0x0000203415007388 */ /* 0x0001e20000004800 */
[----:B------:R-:W-:Y:S02]  /*64a0*/  IMAD R0, R166, c[0x0][0x2f8], RZ ;  /* 0x0000be00a6007a24 */ /* 0x000fe400078e02ff */
[----:B-1----:R-:W-:Y:S01]  /*64b0*/  FADD.FTZ R50, R49, R50 ;  /* 0x0000003231327221 */ /* 0x002fe20000010000 */
[----:B------:R1:W-:Y:S01]  /*64c0*/  STS [R22.X4+0x24], R53 ;  /* 0x0000243516007388 */ /* 0x0003e20000004800 */
[----:B------:R-:W-:Y:S02]  /*64d0*/  IMAD R7, R153, c[0x0][0x2fc], R0 ;  /* 0x0000bf0099077a24 */ /* 0x000fe400078e0200 */
[----:B--2---:R-:W-:Y:S01]  /*64e0*/  FADD.FTZ R51, R50, R51 ;  /* 0x0000003332337221 */ /* 0x004fe20000010000 */
[----:B------:R2:W-:Y:S03]  /*64f0*/  STS [R23.X4+0x28], R54 ;  /* 0x0000283617007388 */ /* 0x0005e60000004800 */
[----:B0-----:R-:W-:Y:S01]  /*6500*/  FADD.FTZ R52, R51, R52 ;  /* 0x0000003433347221 */ /* 0x001fe20000010000 */
[----:B------:R0:W-:Y:S03]  /*6510*/  STS [R24.X4+0x2c], R55 ;  /* 0x00002c3718007388 */ /* 0x0001e60000004800 */
[----:B-1----:R-:W-:Y:S01]  /*6520*/  FADD.FTZ R53, R52, R53 ;  /* 0x0000003534357221 */ /* 0x002fe20000010000 */
[----:B------:R1:W-:Y:S03]  /*6530*/  STS [R25.X4+0x30], R56 ;  /* 0x0000303819007388 */ /* 0x0003e60000004800 */
[----:B--2---:R-:W-:Y:S01]  /*6540*/  FADD.FTZ R54, R53, R54 ;  /* 0x0000003635367221 */ /* 0x004fe20000010000 */
[----:B------:R2:W-:Y:S03]  /*6550*/  STS [R26.X4+0x34], R57 ;  /* 0x000034391a007388 */ /* 0x0005e60000004800 */
[----:B0-----:R-:W-:Y:S01]  /*6560*/  FADD.FTZ R55, R54, R55 ;  /* 0x0000003736377221 */ /* 0x001fe20000010000 */
[----:B------:R0:W-:Y:S03]  /*6570*/  STS [R27.X4+0x38], R58 ;  /* 0x0000383a1b007388 */ /* 0x0001e60000004800 */
[----:B-1----:R-:W-:Y:S01]  /*6580*/  FADD.FTZ R56, R55, R56 ;  /* 0x0000003837387221 */ /* 0x002fe20000010000 */
[----:B------:R-:W-:Y:S01]  /*6590*/  STS [R28.X4+0x3c], R59 ;  /* 0x00003c3b1c007388 */ /* 0x000fe20000004800 */
[----:B------:R-:W-:-:S06]  /*65a0*/  NOP ;  /* 0x0000000000007918 */ /* 0x000fcc0000000000 */
[----:B------:R-:W-:Y:S01]  /*65b0*/  LDS R15, [R140.X4] ;  /* 0x000000008c0f7984 */ /* 0x000fe20000004800 */
[----:B--2---:R-:W-:Y:S01]  /*65c0*/  FADD.FTZ R57, R56, R57 ;  /* 0x0000003938397221 */ /* 0x004fe20000010000 */
[----:B0-----:R-:W-:Y:S02]  /*65d0*/  IADD3.X R27, R32, -0x1, RZ, P1, !PT ;  /* 0xffffffff201b7810 */ /* 0x001fe40000ffe4ff */
        /* <DEDUP_REMOVED lines=20> */
[----:B0-----:R-:W-:Y:S01]  /*6720*/  ISETP.GE.AND P0, PT, R2, R25, PT ;  /* 0x000000190200720c */ /* 0x001fe20003f06270 */
[----:B------:R-:W-:-:S05]  /*6730*/  IMAD.WIDE.U32 R2, R153, c[0x0][0x2f8], RZ ;  /* 0x0000be0099027a25 */ /* 0x000fca00078e00ff */
[----:B------:R-:W-:-:S07]  /*6740*/  IADD3 R29, R3, R7, RZ ;  /* 0x00000007031d7210 */ /* 0x000fce0007ffe0ff */
[----:B------:R-:W-:Y:S05]  /*6750*/  @P0 BRA `(.L_x_2666) ;  /* 0x0000009000000947 */ /* 0x000fea0003800000 */
[----:B------:R-:W-:-:S04]  /*6760*/  IMAD.WIDE.U32 R4, R153, c[0x0][0x2f8], R4 ;  /* 0x0000be0099047a25 */ /* 0x000fc800078e0004 */
[----:B------:R-:W-:Y:S02]  /*6770*/  IMAD R31, R155, c[0x0][0x300], RZ ;  /* 0x0000c0009b1f7a24 */ /* 0x000fe400078e02ff */
[----:B------:R-:W-:Y:S02]  /*6780*/  IMAD.IADD R5, R7, 0x1, R5 ;  /* 0x0000000107057824 */ /* 0x000fe400078e0205 */
[C---:B------:R-:W-:Y:S02]  /*6790*/  IMAD R31, R156.reuse, c[0x0][0x304], R31 ;  /* 0x0000c1009c1f7a24 */ /* 0x040fe400078e021f */
[----:B------:R-:W-:-:S05]  /*67a0*/  IMAD.WIDE.U32 R4, R156, c[0x0][0x300], R4 ;  /* 0x0000c0009c047a25 */ /* 0x000fca00078e0004 */
[----:B------:R-:W-:Y:S02]  /*67b0*/  IADD3 R5, R5, R31, RZ ;  /* 0x0000001f05057210 */ /* 0x000fe40007ffe0ff */
[----:B------:R-:W-:-:S04]  /*67c0*/  LEA R6, P0, R4, c[0x0][0x340], 0x2 ;  /* 0x0000d00004067a11 */ /* 0x000fc800078010ff */
[----:B------:R-:W-:-:S05]  /*67d0*/  LEA.HI.X R7, R4, c[0x0][0x344], R5, 0x2, P0 ;  /* 0x0000d10004077a11 */ /* 0x000fca00000f1405 */
[----:B------:R0:W-:Y:S04]  /*67e0*/  STG.E [R6.64], R15 ;  /* 0x0000000f06007986 */ /* 0x0001e8000c101904 */
.L_x_2666:
[----:B------:R-:W-:Y:S05]  /*67f0*/  BSYNC B0 ;  /* 0x0000000000007941 */ /* 0x000fea0003800000 */
.L_x_2665:
[----:B------:R-:W-:Y:S01]  /*6800*/  MOV R3, R29 ;  /* 0x0000001d00037202 */ /* 0x000fe20000000f00 */
[----:B------:R-:W-:Y:S01]  /*6810*/  IMAD R5, R155, c[0x0][0x300], RZ ;  /* 0x0000c0009b057a24 */ /* 0x000fe200078e02ff */
[----:B------:R-:W-:Y:S01]  /*6820*/  LEA R0, P1, R14, c[0x0][0x340], 0x2 ;  /* 0x0000d0000e007a11 */ /* 0x000fe200078210ff */
[----:B------:R-:W-:Y:S01]  /*6830*/  UIADD3 UR10, UP0, UR10, -0x1000, URZ ;  /* 0xfffff0000a0a7890 */ /* 0x000fe2000ff1e03f */
[-C--:B------:R-:W-:Y:S01]  /*6840*/  ISETP.GE.AND P3, PT, R34, R25.reuse, PT ;  /* 0x000000192200720c */ /* 0x080fe20003f66270 */
[----:B------:R-:W-:Y:S01]  /*6850*/  IMAD.WIDE.U32 R2, R156, c[0x0][0x300], R2 ;  /* 0x0000c0009c027a25 */ /* 0x000fe200078e0002 */
[----:B------:R-:W-:Y:S01]  /*6860*/  LEA.HI.X R4, R14, c[0x0][0x344], R27, 0x2, P1 ;  /* 0x0000d1000e047a11 */ /* 0x000fe200008f141b */
[----:B------:R-:W-:Y:S01]  /*6870*/  UIADD3 UR6, UP1, UR6, -0x1000, URZ ;  /* 0xfffff00006067890 */ /* 0x000fe2000ff3e03f */
[-C--:B------:R-:W-:Y:S01]  /*6880*/  ISETP.GE.AND P4, PT, R36, R25.reuse, PT ;  /* 0x000000192400720c */ /* 0x080fe20003f86270 */
[----:B0-----:R-:W-:Y:S01]  /*6890*/  IMAD R6, R156, c[0x0][0x304], R5 ;  /* 0x0000c1009c067a24 */ /* 0x001fe200078e0205 */
[----:B------:R-:W-:Y:S01]  /*68a0*/  IADD3 R5, P0, R75, R2, RZ ;  /* 0x000000024b057210 */ /* 0x000fe20007f1e0ff */
[----:B------:R-:W-:Y:S01]  /*68b0*/  UIADD3 UR8, UP2, UR8, -0x1000, URZ ;  /* 0xfffff00008087890 */ /* 0x000fe2000ff5e03f */
[-C--:B------:R-:W-:Y:S01]  /*68c0*/  ISETP.GE.AND P5, PT, R38, R25.reuse, PT ;  /* 0x000000192600720c */ /* 0x080fe20003fa6270 */
[----:B------:R-:W-:Y:S01]  /*68d0*/  UIADD3.X UR11, UR11, -0x1, URZ, UP0, !UPT ;  /* 0xffffffff0b0b7890 */ /* 0x000fe200087fe43f */
[----:B------:R-:W-:Y:S01]  /*68e0*/  IADD3.X R3, R73, R6, R3, P0, !PT ;  /* 0x0000000649037210 */ /* 0x000fe200007fe403 */
[----:B------:R-:W-:Y:S01]  /*68f0*/  UIADD3.X UR7, UR7, -0x1, URZ, UP1, !UPT ;  /* 0xffffffff07077890 */ /* 0x000fe20008ffe43f */
[----:B------:R-:W-:Y:S01]  /*6900*/  LEA R2, P0, R5, R0, 0x2 ;  /* 0x0000000005027211 */ /* 0x000fe200078010ff */
[----:B------:R-:W-:Y:S01]  /*6910*/  UIADD3.X UR9, UR9, -0x1, URZ, UP2, !UPT ;  /* 0xffffffff09097890 */ /* 0x000fe200097fe43f */
[----:B------:R-:W-:-:S02]  /*6920*/  ISETP.GE.AND P6, PT, R40, R25, PT ;  /* 0x000000192800720c */ /* 0x000fc40003fc6270 */
[----:B------:R-:W-:Y:S02]  /*6930*/  LEA.HI.X R3, R5, R4, R3, 0x2, P0 ;  /* 0x0000000405037211 */ /* 0x000fe400000f1403 */
[-C--:B------:R-:W-:Y:S02]  /*6940*/  ISETP.GE.AND P2, PT, R60, R25.reuse, PT ;  /* 0x000000193c00720c */ /* 0x080fe40003f46270 */
[-C--:B------:R-:W-:Y:S01]  /*6950*/  ISETP.GE.AND P0, PT, R42, R25.reuse, PT ;  /* 0x000000192a00720c */ /* 0x080fe20003f06270 */
[----:B------:R0:W-:Y:S01]  /*6960*/  @!P3 STG.E [R2.64], R139 ;  /* 0x0000008b0200b986 */ /* 0x0001e2000c101904 */
[-C--:B------:R-:W-:Y:S02]  /*6970*/  ISETP.GE.AND P3, PT, R62, R25.reuse, PT ;  /* 0x000000193e00720c */ /* 0x080fe40003f66270 */
[-C--:B------:R-:W-:Y:S01]  /*6980*/  ISETP.GE.AND P1, PT, R44, R25.reuse, PT ;  /* 0x000000192c00720c */ /* 0x080fe20003f26270 */
[----:B------:R0:W-:Y:S01]  /*6990*/  @!P4 STG.E [R2.64+0x80], R17 ;  /* 0x000080110200c986 */ /* 0x0001e2000c101904 */
[----:B------:R-:W-:-:S02]  /*69a0*/  ISETP.GE.AND P4, PT, R64, R25, PT ;  /* 0x000000194000720c */ /* 0x000fc40003f86270 */
[----:B------:R-:W-:Y:S01]  /*69b0*/  IADD3 R143, R143, 0x1, RZ ;  /* 0x000000018f8f7810 */ /* 0x000fe20007ffe0ff */
        /* <DEDUP_REMOVED lines=15> */
[----:B------:R0:W-:Y:S01]  /*6ab0*/  @!P1 STG.E [R2.64+0x280], R21 ;  /* 0x0002801502009986 */ /* 0x0001e2000c101904 */
[----:B------:R-:W-:-:S03]  /*6ac0*/  ISETP.GE.AND P1, PT, R72, R25, PT ;  /* 0x000000194800720c */ /* 0x000fc60003f26270 */
[----:B------:R0:W-:Y:S01]  /*6ad0*/  @!P0 STG.E [R2.64+0x580], R125 ;  /* 0x0005807d02008986 */ /* 0x0001e2000c101904 */
[----:B------:R-:W-:-:S09]  /*6ae0*/  ISETP.GT.AND P0, PT, R164, 0x1, PT ;  /* 0x00000001a400780c */ /* 0x000fd20003f04270 */
[----:B------:R0:W-:Y:S01]  /*6af0*/  @!P1 STG.E [R2.64+0x600], R123 ;  /* 0x0006007b02009986 */ /* 0x0001e2000c101904 */
[----:B------:R-:W-:-:S04]  /*6b00*/  IADD3 R147, P1, R147, -0x1000, RZ ;  /* 0xfffff00093937810 */ /* 0x000fc80007f3e0ff */
[----:B------:R-:W-:Y:S01]  /*6b10*/  IADD3.X R145, R145, -0x1, RZ, P1, !PT ;  /* 0xffffffff91917810 */ /* 0x000fe20000ffe4ff */
[----:B0-----:R-:W-:Y:S01]  /*6b20*/  @!P0 CALL.REL.NOINC `(.L_x_2612) ;  /* 0x0000001000008944 */ /* 0x001fe20003c00000 */
[----:B------:R-:W-:Y:S05]  /*6b30*/  BRA `(.L_x_2667) ;  /* 0xffff9cb000007947 */ /* 0x000fea000383ffff */
.L_x_2612:
[----:B------:R-:W-:Y:S02]  /*6b40*/  ISETP.NE.U32.AND P0, PT, RZ, c[0x0][0x328], PT ;  /* 0x0000ca00ff007a0c */ /* 0x000fe40003f05070 */
[----:B------:R-:W-:Y:S02]  /*6b50*/  ISETP.NE.U32.AND P2, PT, RZ, c[0x0][0x348], PT ;  /* 0x0000d200ff007a0c */ /* 0x000fe40003f45070 */
        /* <DEDUP_REMOVED lines=27> */
.L_x_2669:
[----:B------:R-:W-:Y:S05]  /*6d10*/  BSYNC B0 ;  /* 0x0000000000007941 */ /* 0x000fea0003800000 */
.L_x_2668:
        /* <DEDUP_REMOVED lines=28> */
.L_x_2671:
[----:B------:R-:W1:Y:S02]  /*6ee0*/  S2R R13, SR_TID.X ;  /* 0x00000000000d7919 */ /* 0x000e640000002100 */
.L_x_2672:
[----:B------:R-:W-:Y:S05]  /*6ef0*/  BSYNC B0 ;  /* 0x0000000000007941 */ /* 0x000fea0003800000 */
.L_x_2670:
[----:B-1----:R-:W-:-:S13]  /*6f00*/  ISETP.GE.AND P0, PT, R13, c[0x0][0x16c], PT ;  /* 0x00005b000d007a0c */ /* 0x002fda0003f06270 */
[----:B------:R-:W-:Y:S05]  /*6f10*/  @P0 EXIT ;  /* 0x000000000000094d */ /* 0x000fea0003800000 */
[C---:B------:R-:W-:Y:S02]  /*6f20*/  IMAD R5, R155.reuse, c[0x0][0x2a8], RZ ;  /* 0x0000aa009b057a24 */ /* 0x040fe400078e02ff */
[----:B------:R-:W-:Y:S02]  /*6f30*/  IMAD R155, R155, c[0x0][0x288], RZ ;  /* 0x0000a2009b9b7a24 */ /* 0x000fe400078e02ff */
[----:B------:R-:W-:-:S04]  /*6f40*/  IMAD.WIDE.U32 R2, R156, c[0x0][0x2a8], RZ ;  /* 0x0000aa009c027a25 */ /* 0x000fc800078e00ff */
[C---:B------:R-:W-:Y:S02]  /*6f50*/  IMAD R5, R156.reuse, c[0x0][0x2ac], R5 ;  /* 0x0000ab009c057a24 */ /* 0x040fe400078e0205 */
[C---:B------:R-:W-:Y:S02]  /*6f60*/  IMAD R19, R156.reuse, c[0x0][0x28c], R155 ;  /* 0x0000a3009c137a24 */ /* 0x040fe400078e029b */
[----:B------:R-:W-:Y:S01]  /*6f70*/  IMAD.WIDE.U32 R156, R156, c[0x0][0x288], RZ ;  /* 0x0000a2009c9c7a25 */ /* 0x000fe200078e00ff */
[----:B------:R-:W-:-:S03]  /*6f80*/  IADD3 R21, R3, R5, RZ ;  /* 0x0000000503157210 */ /* 0x000fc60007ffe0ff */
[----:B------:R-:W-:Y:S02]  /*6f90*/  IMAD.IADD R19, R157, 0x1, R19 ;  /* 0x000000019d137824 */ /* 0x000fe400078e0213 */
.L_x_2673:
[----:B0-----:R-:W1:Y:S01]  /*6fa0*/  LDS R15, [R13.X4+0x3650] ;  /* 0x003650000d0f7984 */ /* 0x001e620000004800 */
[----:B------:R-:W-:Y:S01]  /*6fb0*/  SHF.R.S32.HI R0, RZ, 0x1f, R13 ;  /* 0x0000001fff007819 */ /* 0x000fe2000001140d */
[----:B------:R-:W-:Y:S01]  /*6fc0*/  YIELD ;  /* 0x0000000000007946 */ /* 0x000fe20003800000 */
[----:B------:R-:W-:Y:S01]  /*6fd0*/  MOV R6, R2 ;  /* 0x0000000200067202 */ /* 0x000fe20000000f00 */
[----:B------:R2:W3:Y:S01]  /*6fe0*/  LDS R17, [R13.X4+0x3a50] ;  /* 0x003a50000d117984 */ /* 0x0004e20000004800 */
[----:B0-----:R-:W-:Y:S01]  /*6ff0*/  MOV R7, R21 ;  /* 0x0000001500077202 */ /* 0x001fe20000000f00 */
        /* <DEDUP_REMOVED lines=9> */
[----:B------:R-:W-:Y:S01]  /*7090*/  LEA R10, P1, R8, c[0x0][0x318], 0x2 ;  /* 0x0000c600080a7a11 */ /* 0x000fe200078210ff */
[----:B------:R-:W-:Y:S01]  /*70a0*/  IMAD.IADD R7, R5, 0x1, R7 ;  /* 0x0000000105077824 */ /* 0x000fe200078e0207 */
[----:B--2---:R-:W-:Y:S02]  /*70b0*/  IADD3 R13, R13, c[0x0][0x0], RZ ;  /* 0x000000000d0d7a10 */ /* 0x004fe40007ffe0ff */
[----:B------:R-:W-:Y:S02]  /*70c0*/  IADD3 R5, R9, R11, RZ ;  /* 0x0000000b09057210 */ /* 0x000fe40007ffe0ff */
[----:B------:R-:W-:Y:S02]  /*70d0*/  LEA.HI.X R7, R4, c[0x0][0x314], R7, 0x2, P0 ;  /* 0x0000c50004077a11 */ /* 0x000fe400000f1407 */
[----:B------:R-:W-:-:S02]  /*70e0*/  ISETP.GE.AND P0, PT, R13, c[0x0][0x16c], PT ;  /* 0x00005b000d007a0c */ /* 0x000fc40003f06270 */
[----:B------:R-:W-:Y:S01]  /*70f0*/  LEA.HI.X R11, R8, c[0x0][0x31c], R5, 0x2, P1 ;  /* 0x0000c700080b7a11 */ /* 0x000fe200008f1405 */
[----:B-1----:R0:W-:Y:S04]  /*7100*/  RED.E.ADD.F32.FTZ.RN.STRONG.GPU [R6.64], R15 ;  /* 0x0000000f0600798e */ /* 0x0021e8000c10e784 */
[----:B---3--:R0:W-:Y:S06]  /*7110*/  RED.E.ADD.F32.FTZ.RN.STRONG.GPU [R10.64], R17 ;  /* 0x000000110a00798e */ /* 0x0081ec000c10e784 */
[----:B------:R-:W-:Y:S05]  /*7120*/  @!P0 BRA `(.L_x_2673) ;  /* 0xfffffe7000008947 */ /* 0x000fea000383ffff */
[----:B------:R-:W-:Y:S05]  /*7130*/  EXIT ;  /* 0x000000000000794d */ /* 0x000fea0003800000 */
.L_x_2619:
[----:B------:R-:W-:Y:S01]  /*7140*/  HFMA2.MMA R221, -RZ, RZ, 0, 5.9604644775390625e-08 ;  /* 0x00000001ffdd7435 */ /* 0x000fe200000001ff */
[----:B------:R-:W-:Y:S01]  /*7150*/  MOV R200, R6 ;  /* 0x0000000600c87202 */ /* 0x000fe20000000f00 */
[----:B------:R-:W-:Y:S01]  /*7160*/  IMAD.MOV.U32 R227, RZ, RZ, -0x1 ;  /* 0xffffffffffe37424 */ /* 0x000fe200078e00ff */
[----:B------:R-:W-:-:S02]  /*7170*/  MOV R206, RZ ;  /* 0x000000ff00ce7202 */ /* 0x000fc40000000f00 */
[----:B------:R-:W-:Y:S02]  /*7180*/  MOV R4, 0x71a0 ;  /* 0x000071a000047802 */ /* 0x000fe40000000f00 */
[----:B-1----:R-:W-:Y:S05]  /*7190*/  CALL.REL.NOINC `($__internal_110_$__cuda_sm70_shflsync_up) ;  /* 0x00000ed000007944 */ /* 0x002fea0003c00000 */
[----:B-1----:R-:W-:Y:S01]  /*71a0*/  MOV R219, R200 ;  /* 0x000000c800db7202 */ /* 0x002fe20000000f00 */
[----:B0-----:R-:W-:Y:S05]  /*71b0*/  BRA `(.L_x_2674) ;  /* 0xffffbff000007947 */ /* 0x001fea000383ffff */
.L_x_2620:
[----:B------:R-:W-:Y:S01]  /*71c0*/  HFMA2.MMA R221, -RZ, RZ, 0, 5.9604644775390625e-08 ;  /* 0x00000001ffdd7435 */ /* 0x000fe200000001ff */
[----:B------:R-:W-:Y:S02]  /*71d0*/  MOV R200, R7 ;  /* 0x0000000700c87202 */ /* 0x000fe40000000f00 */
[----:B------:R-:W-:Y:S02]  /*71e0*/  MOV R206, RZ ;  /* 0x000000ff00ce7202 */ /* 0x000fe40000000f00 */
[----:B------:R-:W-:Y:S02]  /*71f0*/  MOV R227, 0xffffffff ;  /* 0xffffffff00e37802 */ /* 0x000fe40000000f00 */
[----:B------:R-:W-:Y:S02]  /*7200*/  MOV R4, 0x7220 ;  /* 0x0000722000047802 */ /* 0x000fe40000000f00 */
[----:B012---:R-:W-:Y:S05]  /*7210*/  CALL.REL.NOINC `($__internal_110_$__cuda_sm70_shflsync_up) ;  /* 0x00000e5000007944 */ /* 0x007fea0003c00000 */
[----:B------:R-:W-:Y:S01]  /*7220*/  FMUL.FTZ R219, R6, R219 ;  /* 0x000000db06db7220 */ /* 0x000fe20000410000 */
[----:B------:R-:W-:Y:S01]  /*7230*/  ISETP.GE.AND P0, PT, R144, 0x1, PT ;  /* 0x000000019000780c */ /* 0x000fe20003f06270 */
[C---:B-1----:R-:W-:Y:S01]  /*7240*/  FFMA.FTZ R4, R6.reuse, R200, R7 ;  /* 0x000000c806047223 */ /* 0x042fe20000010007 */
[----:B0-----:R-:W-:Y:S01]  /*7250*/  HFMA2.MMA R206, -RZ, RZ, 0, 0 ;  /* 0x00000000ffce7435 */ /* 0x001fe200000001ff */
[----:B------:R-:W-:Y:S01]  /*7260*/  IMAD.MOV.U32 R221, RZ, RZ, 0x2 ;  /* 0x00000002ffdd7424 */ /* 0x000fe200078e00ff */
[----:B------:R-:W-:-:S02]  /*7270*/  FSEL R219, R6, R219, !P0 ;  /* 0x000000db06db7208 */ /* 0x000fc40004000000 */
[----:B------:R-:W-:Y:S02]  /*7280*/  FSEL R7, R7, R4, !P0 ;  /* 0x0000000407077208 */ /* 0x000fe40004000000 */
[----:B------:R-:W-:Y:S02]  /*7290*/  MOV R227, 0xffffffff ;  /* 0xffffffff00e37802 */ /* 0x000fe40000000f00 */
[----:B------:R-:W-:Y:S02]  /*72a0*/  MOV R200, R219 ;  /* 0x000000db00c87202 */ /* 0x000fe40000000f00 */
[----:B------:R-:W-:Y:S02]  /*72b0*/  MOV R4, 0x72d0 ;  /* 0x000072d000047802 */ /* 0x000fe40000000f00 */
[----:B------:R-:W-:Y:S05]  /*72c0*/  CALL.REL.NOINC `($__internal_110_$__cuda_sm70_shflsync_up) ;  /* 0x00000da000007944 */ /* 0x000fea0003c00000 */
[----:B0-----:R-:W-:Y:S01]  /*72d0*/  HFMA2.MMA R206, -RZ, RZ, 0, 0 ;  /* 0x00000000ffce7435 */ /* 0x001fe200000001ff */
[----:B-1----:R-:W-:Y:S01]  /*72e0*/  MOV R6, R200 ;  /* 0x000000c800067202 */ /* 0x002fe20000000f00 */
[----:B------:R-:W-:Y:S01]  /*72f0*/  IMAD.MOV.U32 R221, RZ, RZ, 0x2 ;  /* 0x00000002ffdd7424 */ /* 0x000fe200078e00ff */
[----:B------:R-:W-:Y:S02]  /*7300*/  MOV R200, R7 ;  /* 0x0000000700c87202 */ /* 0x000fe40000000f00 */
[----:B------:R-:W-:-:S02]  /*7310*/  MOV R227, 0xffffffff ;  /* 0xffffffff00e37802 */ /* 0x000fc40000000f00 */
[----:B------:R-:W-:Y:S02]  /*7320*/  MOV R4, 0x7340 ;  /* 0x0000734000047802 */ /* 0x000fe40000000f00 */
[----:B------:R-:W-:Y:S05]  /*7330*/  CALL.REL.NOINC `($__internal_110_$__cuda_sm70_shflsync_up) ;  /* 0x00000d3000007944 */ /* 0x000fea0003c00000 */
[----:B------:R-:W-:Y:S01]  /*7340*/  ISETP.GE.AND P0, PT, R144, 0x2, PT ;  /* 0x000000029000780c */ /* 0x000fe20003f06270 */
[----:B0-----:R-:W-:Y:S01]  /*7350*/  HFMA2.MMA R221, -RZ, RZ, 0, 2.384185791015625e-07 ;  /* 0x00000004ffdd7435 */ /* 0x001fe200000001ff */
[----:B------:R-:W-:Y:S02]  /*7360*/  MOV R206, RZ ;  /* 0x000000ff00ce7202 */ /* 0x000fe40000000f00 */
[----:B------:R-:W-:Y:S02]  /*7370*/  MOV R227, 0xffffffff ;  /* 0xffffffff00e37802 */ /* 0x000fe40000000f00 */
[----:B------:R-:W-:-:S07]  /*7380*/  MOV R4, 0x73d0 ;  /* 0x000073d000047802 */ /* 0x000fce0000000f00 */
[----:B-1----:R-:W-:Y:S02]  /*7390*/  @P0 FFMA.FTZ R7, R219, R200, R7 ;  /* 0x000000c8db070223 */ /* 0x002fe40000010007 */
[----:B------:R-:W-:-:S04]  /*73a0*/  @P0 FMUL.FTZ R219, R6, R219 ;  /* 0x000000db06db0220 */ /* 0x000fc80000410000 */
[----:B------:R-:W-:Y:S02]  /*73b0*/  IMAD.MOV.U32 R200, RZ, RZ, R219 ;  /* 0x000000ffffc87224 */ /* 0x000fe400078e00db */
[----:B------:R-:W-:Y:S05]  /*73c0*/  CALL.REL.NOINC `($__internal_110_$__cuda_sm70_shflsync_up) ;  /* 0x00000ca000007944 */ /* 0x000fea0003c00000 */
[----:B0-----:R-:W-:Y:S01]  /*73d0*/  HFMA2.MMA R221, -RZ, RZ, 0, 2.384185791015625e-07 ;  /* 0x00000004ffdd7435 */ /* 0x001fe200000001ff */
[----:B-1----:R-:W-:Y:S02]  /*73e0*/  MOV R6, R200 ;  /* 0x000000c800067202 */ /* 0x002fe40000000f00 */
[----:B------:R-:W-:Y:S02]  /*73f0*/  MOV R200, R7 ;  /* 0x0000000700c87202 */ /* 0x000fe40000000f00 */
[----:B------:R-:W-:Y:S02]  /*7400*/  MOV R206, RZ ;  /* 0x000000ff00ce7202 */ /* 0x000fe40000000f00 */
[----:B------:R-:W-:Y:S02]  /*7410*/  MOV R227, 0xffffffff ;  /* 0xffffffff00e37802 */ /* 0x000fe40000000f00 */
[----:B------:R-:W-:Y:S02]  /*7420*/  MOV R4, 0x7440 ;  /* 0x0000744000047802 */ /* 0x000fe40000000f00 */
[----:B------:R-:W-:Y:S05]  /*7430*/  CALL.REL.NOINC `($__internal_110_$__cuda_sm70_shflsync_up) ;  /* 0x00000c3000007944 */ /* 0x000fea0003c00000 */
[----:B------:R-:W-:Y:S01]  /*7440*/  ISETP.GE.AND P0, PT, R144, 0x4, PT ;  /* 0x000000049000780c */ /* 0x000fe20003f06270 */
[----:B0-----:R-:W-:Y:S01]  /*7450*/  HFMA2.MMA R206, -RZ, RZ, 0, 0 ;  /* 0x00000000ffce7435 */ /* 0x001fe200000001ff */
[----:B------:R-:W-:Y:S01]  /*7460*/  IMAD.MOV.U32 R221, RZ, RZ, 0x8 ;  /* 0x00000008ffdd7424 */ /* 0x000fe200078e00ff */
[----:B------:R-:W-:-:S02]  /*7470*/  MOV R227, 0xffffffff ;  /* 0xffffffff00e37802 */ /* 0x000fc40000000f00 */
[----:B------:R-:W-:-:S08]  /*7480*/  MOV R4, 0x74d0 ;  /* 0x000074d000047802 */ /* 0x000fd00000000f00 */
[----:B-1----:R-:W-:Y:S02]  /*7490*/  @P0 FFMA.FTZ R7, R219, R200, R7 ;  /* 0x000000c8db070223 */ /* 0x002fe40000010007 */
[----:B------:R-:W-:-:S05]  /*74a0*/  @P0 FMUL.FTZ R219, R6, R219 ;  /* 0x000000db06db0220 */ /* 0x000fca0000410000 */
[----:B------:R-:W-:Y:S02]  /*74b0*/  MOV R200, R219 ;  /* 0x000000db00c87202 */ /* 0x000fe40000000f00 */
[----:B------:R-:W-:Y:S05]  /*74c0*/  CALL.REL.NOINC `($__internal_110_$__cuda_sm70_shflsync_up) ;  /* 0x00000ba000007944 */ /* 0x000fea0003c00000 */
[----:B0-----:R-:W-:Y:S01]  /*74d0*/  HFMA2.MMA R206, -RZ, RZ, 0, 0 ;  /* 0x00000000ffce7435 */ /* 0x001fe200000001ff */
[----:B-1----:R-:W-:Y:S01]  /*74e0*/  MOV R6, R200 ;  /* 0x000000c800067202 */ /* 0x002fe20000000f00 */
[----:B------:R-:W-:Y:S01]  /*74f0*/  IMAD.MOV.U32 R221, RZ, RZ, 0x8 ;  /* 0x00000008ffdd7424 */ /* 0x000fe200078e00ff */
[----:B------:R-:W-:Y:S02]  /*7500*/  MOV R200, R7 ;  /* 0x0000000700c87202 */ /* 0x000fe40000000f00 */
[----:B------:R-:W-:Y:S02]  /*7510*/  MOV R227, 0xffffffff ;  /* 0xffffffff00e37802 */ /* 0x000fe40000000f00 */
[----:B------:R-:W-:Y:S02]  /*7520*/  MOV R4, 0x7540 ;  /* 0x0000754000047802 */ /* 0x000fe40000000f00 */
[----:B------:R-:W-:Y:S05]  /*7530*/  CALL.REL.NOINC `($__internal_110_$__cuda_sm70_shflsync_up) ;  /* 0x00000b3000007944 */ /* 0x000fea0003c00000 */
[----:B------:R-:W-:Y:S01]  /*7540*/  ISETP.GE.AND P0, PT, R144, 0x8, PT ;  /* 0x000000089000780c */ /* 0x000fe20003f06270 */
[----:B0-----:R-:W-:Y:S01]  /*7550*/  HFMA2.MMA R221, -RZ, RZ, 0, 9.5367431640625e-07 ;  /* 0x00000010ffdd7435 */ /* 0x001fe200000001ff */
[----:B------:R-:W-:Y:S02]  /*7560*/  MOV R206, RZ ;  /* 0x000000ff00ce7202 */ /* 0x000fe40000000f00 */
[----:B------:R-:W-:-:S02]  /*7570*/  MOV R227, 0xffffffff ;  /* 0xffffffff00e37802 */ /* 0x000fc40000000f00 */
[----:B------:R-:W-:-:S07]  /*7580*/  MOV R4, 0x75f0 ;  /* 0x000075f000047802 */ /* 0x000fce0000000f00 */
[----:B-1----:R-:W-:Y:S02]  /*7590*/  @P0 FFMA.FTZ R7, R219, R200, R7 ;  /* 0x000000c8db070223 */ /* 0x002fe40000010007 */
[----:B------:R-:W-:Y:S02]  /*75a0*/  @P0 FMUL.FTZ R219, R6, R219 ;  /* 0x000000db06db0220 */ /* 0x000fe40000410000 */
[----:B------:R-:W-:-:S03]  /*75b0*/  IMAD.MOV.U32 R188, RZ, RZ, R7 ;  /* 0x000000ffffbc7224 */ /* 0x000fc600078e0007 */
[-C--:B------:R-:W-:Y:S02]  /*75c0*/  MOV R192, R219.reuse ;  /* 0x000000db00c07202 */ /* 0x080fe40000000f00 */
[----:B------:R-:W-:Y:S02]  /*75d0*/  MOV R200, R219 ;  /* 0x000000db00c87202 */ /* 0x000fe40000000f00 */
[----:B------:R-:W-:Y:S05]  /*75e0*/  CALL.REL.NOINC `($__internal_110_$__cuda_sm70_shflsync_up) ;  /* 0x00000a8000007944 */ /* 0x000fea0003c00000 */
[----:B0-----:R-:W-:Y:S01]  /*75f0*/  HFMA2.MMA R221, -RZ, RZ, 0, 9.5367431640625e-07 ;  /* 0x00000010ffdd7435 */ /* 0x001fe200000001ff */
[----:B-1----:R-:W-:Y:S01]  /*7600*/  MOV R198, R200 ;  /* 0x000000c800c67202 */ /* 0x002fe20000000f00 */
[----:B------:R-:W-:Y:S01]  /*7610*/  IMAD.MOV.U32 R206, RZ, RZ, RZ ;  /* 0x000000ffffce7224 */ /* 0x000fe200078e00ff */
[----:B------:R-:W-:Y:S02]  /*7620*/  MOV R200, R7 ;  /* 0x0000000700c87202 */ /* 0x000fe40000000f00 */
[----:B------:R-:W-:Y:S02]  /*7630*/  MOV R227, 0xffffffff ;  /* 0xffffffff00e37802 */ /* 0x000fe40000000f00 */
[----:B------:R-:W-:Y:S02]  /*7640*/  MOV R4, 0x7660 ;  /* 0x0000766000047802 */ /* 0x000fe40000000f00 */
[----:B------:R-:W-:Y:S05]  /*7650*/  CALL.REL.NOINC `($__internal_110_$__cuda_sm70_shflsync_up) ;  /* 0x00000a1000007944 */ /* 0x000fea0003c00000 */
[----:B-1----:R-:W-:Y:S01]  /*7660*/  MOV R4, R200 ;  /* 0x000000c800047202 */ /* 0x002fe20000000f00 */
[----:B0-----:R-:W-:Y:S05]  /*7670*/  BRA `(.L_x_2675) ;  /* 0xffffbcb000007947 */ /* 0x001fea000383ffff */
.L_x_2623:
[----:B------:R-:W-:Y:S01]  /*7680*/  HFMA2.MMA R221, -RZ, RZ, 0, 5.9604644775390625e-08 ;  /* 0x00000001ffdd7435 */ /* 0x000fe200000001ff */
[----:B------:R-:W-:Y:S01]  /*7690*/  MOV R200, R7 ;  /* 0x0000000700c87202 */ /* 0x000fe20000000f00 */
[----:B------:R-:W-:Y:S01]  /*76a0*/  IMAD.MOV.U32 R227, RZ, RZ, -0x1 ;  /* 0xffffffffffe37424 */ /* 0x000fe200078e00ff */
[----:B------:R-:W-:-:S02]  /*76b0*/  MOV R206, RZ ;  /* 0x000000ff00ce7202 */ /* 0x000fc40000000f00 */
[----:B------:R-:W-:Y:S02]  /*76c0*/  MOV R4, 0x76e0 ;  /* 0x000076e000047802 */ /* 0x000fe40000000f00 */
[----:B01----:R-:W-:Y:S05]  /*76d0*/  CALL.REL.NOINC `($__internal_110_$__cuda_sm70_shflsync_up) ;  /* 0x0000099000007944 */ /* 0x003fea0003c00000 */
[----:B0-----:R-:W-:Y:S01]  /*76e0*/  HFMA2.MMA R221, -RZ, RZ, 0, 5.9604644775390625e-08 ;  /* 0x00000001ffdd7435 */ /* 0x001fe200000001ff */
[----:B-1----:R-:W-:Y:S02]  /*76f0*/  MOV R6, R200 ;  /* 0x000000c800067202 */ /* 0x002fe40000000f00 */
[----:B------:R-:W-:Y:S02]  /*7700*/  MOV R200, R202 ;  /* 0x000000ca00c87202 */ /* 0x000fe40000000f00 */
[----:B------:R-:W-:Y:S02]  /*7710*/  MOV R206, RZ ;  /* 0x000000ff00ce7202 */ /* 0x000fe40000000f00 */
[----:B------:R-:W-:Y:S02]  /*7720*/  MOV R227, 0xffffffff ;  /* 0xffffffff00e37802 */ /* 0x000fe40000000f00 */
[----:B------:R-:W-:Y:S02]  /*7730*/  MOV R4, 0x7750 ;  /* 0x0000775000047802 */ /* 0x000fe40000000f00 */
[----:B------:R-:W-:Y:S05]  /*7740*/  CALL.REL.NOINC `($__internal_110_$__cuda_sm70_shflsync_up) ;  /* 0x0000092000007944 */ /* 0x000fea0003c00000 */
[----:B------:R-:W-:Y:S01]  /*7750*/  HFMA2.MMA R229, -RZ, RZ, 0, 0 ;  /* 0x00000000ffe57435 */ /* 0x000fe200000001ff */
[----:B------:R-:W-:Y:S01]  /*7760*/  IMAD.MOV.U32 R188, RZ, RZ, R6 ;  /* 0x000000ffffbc7224 */ /* 0x000fe200078e0006 */
[----:B-1----:R-:W-:-:S02]  /*7770*/  MOV R192, R200 ;  /* 0x000000c800c07202 */ /* 0x002fc40000000f00 */
[----:B------:R-:W-:Y:S02]  /*7780*/  MOV R216, R14 ;  /* 0x0000000e00d87202 */ /* 0x000fe40000000f00 */
[----:B------:R-:W-:Y:S02]  /*7790*/  MOV R214, 0x1f ;  /* 0x0000001f00d67802 */ /* 0x000fe40000000f00 */
[----:B------:R-:W-:Y:S02]  /*77a0*/  MOV R231, 0xffffffff ;  /* 0xffffffff00e77802 */ /* 0x000fe40000000f00 */
[----:B------:R-:W-:Y:S02]  /*77b0*/  MOV R4, 0x77d0 ;  /* 0x000077d000047802 */ /* 0x000fe40000000f00 */
[----:B0-----:R-:W-:Y:S05]  /*77c0*/  CALL.REL.NOINC `($__internal_109_$__cuda_sm70_shflsync_idx_p) ;  /* 0x0000086000007944 */ /* 0x001fea0003c00000 */
[----:B0-----:R-:W-:Y:S01]  /*77d0*/  HFMA2.MMA R229, -RZ, RZ, 0, 0 ;  /* 0x00000000ffe57435 */ /* 0x001fe200000001ff */
[----:B-1----:R-:W-:Y:S01]  /*77e0*/  MOV R14, R214 ;  /* 0x000000d6000e7202 */ /* 0x002fe20000000f00 */
[----:B------:R-:W-:Y:S01]  /*77f0*/  IMAD.MOV.U32 R216, RZ, RZ, R15 ;  /* 0x000000ffffd87224 */ /* 0x000fe200078e000f */
[----:B------:R-:W-:Y:S02]  /*7800*/  MOV R214, 0x1f ;  /* 0x0000001f00d67802 */ /* 0x000fe40000000f00 */
[----:B------:R-:W-:-:S02]  /*7810*/  MOV R231, 0xffffffff ;  /* 0xffffffff00e77802 */ /* 0x000fc40000000f00 */
[----:B------:R-:W-:Y:S02]  /*7820*/  MOV R4, 0x7840 ;  /* 0x0000784000047802 */ /* 0x000fe40000000f00 */
[----:B------:R-:W-:Y:S05]  /*7830*/  CALL.REL.NOINC `($__internal_109_$__cuda_sm70_shflsync_idx_p) ;  /* 0x000007f000007944 */ /* 0x000fea0003c00000 */
[----:B-1----:R-:W-:Y:S01]  /*7840*/  MOV R5, R214 ;  /* 0x000000d600057202 */ /* 0x002fe20000000f00 */
[----:B0-----:R-:W-:Y:S05]  /*7850*/  BRA `(.L_x_2676) ;  /* 0xffffbc5000007947 */ /* 0x001fea000383ffff */
.L_x_2626:
[----:B------:R-:W-:Y:S01]  /*7860*/  HFMA2.MMA R229, -RZ, RZ, 0, 5.9604644775390625e-08 ;  /* 0x00000001ffe57435 */ /* 0x000fe200000001ff */
[----:B------:R-:W-:Y:S01]  /*7870*/  IMAD.MOV.U32 R210, RZ, RZ, R6 ;  /* 0x000000ffffd27224 */ /* 0x000fe200078e0006 */
[----:B------:R-:W-:Y:S02]  /*7880*/  MOV R212, 0x1f ;  /* 0x0000001f00d47802 */ /* 0x000fe40000000f00 */
[----:B------:R-:W-:Y:S02]  /*7890*/  MOV R231, 0xffffffff ;  /* 0xffffffff00e77802 */ /* 0x000fe40000000f00 */
[----:B------:R-:W-:Y:S02]  /*78a0*/  MOV R4, 0x78c0 ;  /* 0x000078c000047802 */ /* 0x000fe40000000f00 */
[----:B------:R-:W-:Y:S05]  /*78b0*/  CALL.REL.NOINC `($__internal_108_$__cuda_sm70_shflsync_down) ;  /* 0x0000073000007944 */ /* 0x000fea0003c00000 */
[----:B-1----:R-:W-:Y:S01]  /*78c0*/  MOV R227, R210 ;  /* 0x000000d200e37202 */ /* 0x002fe20000000f00 */
[----:B0-----:R-:W-:Y:S05]  /*78d0*/  BRA `(.L_x_2677) ;  /* 0xffffc11000007947 */ /* 0x001fea000383ffff */
.L_x_2627:
[----:B------:R-:W-:Y:S01]  /*78e0*/  HFMA2.MMA R212, -RZ, RZ, 0, 1.847743988037109375e-06 ;  /* 0x0000001fffd47435 */ /* 0x000fe200000001ff */
[----:B------:R-:W-:Y:S01]  /*78f0*/  MOV R210, R7 ;  /* 0x0000000700d27202 */ /* 0x000fe20000000f00 */
[----:B------:R-:W-:Y:S01]  /*7900*/  IMAD.MOV.U32 R229, RZ, RZ, 0x1 ;  /* 0x00000001ffe57424 */ /* 0x000fe200078e00ff */
[----:B------:R-:W-:-:S02]  /*7910*/  MOV R231, 0xffffffff ;  /* 0xffffffff00e77802 */ /* 0x000fc40000000f00 */
[----:B------:R-:W-:Y:S02]  /*7920*/  MOV R4, 0x7940 ;  /* 0x0000794000047802 */ /* 0x000fe40000000f00 */
[----:B01----:R-:W-:Y:S05]  /*7930*/  CALL.REL.NOINC `($__internal_108_$__cuda_sm70_shflsync_down) ;  /* 0x000006b000007944 */ /* 0x003fea0003c00000 */
        /* <DEDUP_REMOVED lines=9> */
[----:B------:R-:W-:Y:S05]  /*79d0*/  CALL.REL.NOINC `($__internal_108_$__cuda_sm70_shflsync_down) ;  /* 0x0000061000007944 */ /* 0x000fea0003c00000 */
[----:B0-----:R-:W-:Y:S01]  /*79e0*/  HFMA2.MMA R229, -RZ, RZ, 0, 1.1920928955078125e-07 ;  /* 0x00000002ffe57435 */ /* 0x001fe200000001ff */
[----:B-1----:R-:W-:-:S02]  /*79f0*/  MOV R6, R210 ;  /* 0x000000d200067202 */ /* 0x002fc40000000f00 */
[----:B------:R-:W-:Y:S02]  /*7a00*/  MOV R210, R7 ;  /* 0x0000000700d27202 */ /* 0x000fe40000000f00 */
[----:B------:R-:W-:Y:S02]  /*7a10*/  MOV R212, 0x1f ;  /* 0x0000001f00d47802 */ /* 0x000fe40000000f00 */
[----:B------:R-:W-:Y:S02]  /*7a20*/  MOV R231, 0xffffffff ;  /* 0xffffffff00e77802 */ /* 0x000fe40000000f00 */
[----:B------:R-:W-:Y:S02]  /*7a30*/  MOV R4, 0x7a50 ;  /* 0x00007a5000047802 */ /* 0x000fe40000000f00 */
[----:B------:R-:W-:Y:S05]  /*7a40*/  CALL.REL.NOINC `($__internal_108_$__cuda_sm70_shflsync_down) ;  /* 0x000005a000007944 */ /* 0x000fea0003c00000 */
[----:B-1----:R-:W-:Y:S01]  /*7a50*/  @!P3 FFMA.FTZ R7, R227, R210, R7 ;  /* 0x000000d2e307b223 */ /* 0x002fe20000010007 */
[----:B0-----:R-:W-:Y:S01]  /*7a60*/  HFMA2.MMA R212, -RZ, RZ, 0, 1.847743988037109375e-06 ;  /* 0x0000001fffd47435 */ /* 0x001fe200000001ff */
[----:B------:R-:W-:Y:S01]  /*7a70*/  @!P3 FMUL.FTZ R227, R6, R227 ;  /* 0x000000e306e3b220 */ /* 0x000fe20000410000 */
[----:B------:R-:W-:Y:S01]  /*7a80*/  MOV R231, 0xffffffff ;  /* 0xffffffff00e77802 */ /* 0x000fe20000000f00 */
[----:B------:R-:W-:Y:S01]  /*7a90*/  IMAD.MOV.U32 R229, RZ, RZ, 0x4 ;  /* 0x00000004ffe57424 */ /* 0x000fe200078e00ff */
[----:B------:R-:W-:-:S02]  /*7aa0*/  MOV R4, 0x7ad0 ;  /* 0x00007ad000047802 */ /* 0x000fc40000000f00 */
[----:B------:R-:W-:Y:S02]  /*7ab0*/  MOV R210, R227 ;  /* 0x000000e300d27202 */ /* 0x000fe40000000f00 */
[----:B------:R-:W-:Y:S05]  /*7ac0*/  CALL.REL.NOINC `($__internal_108_$__cuda_sm70_shflsync_down) ;  /* 0x0000052000007944 */ /* 0x000fea0003c00000 */
[----:B0-----:R-:W-:Y:S01]  /*7ad0*/  HFMA2.MMA R212, -RZ, RZ, 0, 1.847743988037109375e-06 ;  /* 0x0000001fffd47435 */ /* 0x001fe200000001ff */
[----:B-1----:R-:W-:Y:S01]  /*7ae0*/  MOV R6, R210 ;  /* 0x000000d200067202 */ /* 0x002fe20000000f00 */
[----:B------:R-:W-:Y:S01]  /*7af0*/  IMAD.MOV.U32 R229, RZ, RZ, 0x4 ;  /* 0x00000004ffe57424 */ /* 0x000fe200078e00ff */
[----:B------:R-:W-:Y:S02]  /*7b00*/  MOV R210, R7 ;  /* 0x0000000700d27202 */ /* 0x000fe40000000f00 */
[----:B------:R-:W-:Y:S02]  /*7b10*/  MOV R231, 0xffffffff ;  /* 0xffffffff00e77802 */ /* 0x000fe40000000f00 */
[----:B------:R-:W-:Y:S02]  /*7b20*/  MOV R4, 0x7b40 ;  /* 0x00007b4000047802 */ /* 0x000fe40000000f00 */
[----:B------:R-:W-:Y:S05]  /*7b30*/  CALL.REL.NOINC `($__internal_108_$__cuda_sm70_shflsync_down) ;  /* 0x000004b000007944 */ /* 0x000fea0003c00000 */
[----:B-1----:R-:W-:Y:S01]  /*7b40*/  @!P2 FFMA.FTZ R7, R227, R210, R7 ;  /* 0x000000d2e307a223 */ /* 0x002fe20000010007 */
[----:B0-----:R-:W-:Y:S01]  /*7b50*/  HFMA2.MMA R229, -RZ, RZ, 0, 4.76837158203125e-07 ;  /* 0x00000008ffe57435 */ /* 0x001fe200000001ff */
[----:B------:R-:W-:Y:S01]  /*7b60*/  @!P2 FMUL.FTZ R227, R6, R227 ;  /* 0x000000e306e3a220 */ /* 0x000fe20000410000 */
[----:B------:R-:W-:-:S02]  /*7b70*/  MOV R212, 0x1f ;  /* 0x0000001f00d47802 */ /* 0x000fc40000000f00 */
[----:B------:R-:W-:Y:S01]  /*7b80*/  MOV R231, 0xffffffff ;  /* 0xffffffff00e77802 */ /* 0x000fe20000000f00 */
[----:B------:R-:W-:Y:S01]  /*7b90*/  IMAD.MOV.U32 R210, RZ, RZ, R227 ;  /* 0x000000ffffd27224 */ /* 0x000fe200078e00e3 */
[----:B------:R-:W-:Y:S02]  /*7ba0*/  MOV R4, 0x7bc0 ;  /* 0x00007bc000047802 */ /* 0x000fe40000000f00 */
[----:B------:R-:W-:Y:S05]  /*7bb0*/  CALL.REL.NOINC `($__internal_108_$__cuda_sm70_shflsync_down) ;  /* 0x0000043000007944 */ /* 0x000fea0003c00000 */
[----:B0-----:R-:W-:Y:S01]  /*7bc0*/  HFMA2.MMA R229, -RZ, RZ, 0, 4.76837158203125e-07 ;  /* 0x00000008ffe57435 */ /* 0x001fe200000001ff */
[----:B-1----:R-:W-:Y:S02]  /*7bd0*/  MOV R6, R210 ;  /* 0x000000d200067202 */ /* 0x002fe40000000f00 */
[----:B------:R-:W-:Y:S02]  /*7be0*/  MOV R210, R7 ;  /* 0x0000000700d27202 */ /* 0x000fe40000000f00 */
[----:B------:R-:W-:Y:S02]  /*7bf0*/  MOV R212, 0x1f ;  /* 0x0000001f00d47802 */ /* 0x000fe40000000f00 */
[----:B------:R-:W-:Y:S02]  /*7c00*/  MOV R231, 0xffffffff ;  /* 0xffffffff00e77802 */ /* 0x000fe40000000f00 */
[----:B------:R-:W-:-:S02]  /*7c10*/  MOV R4, 0x7c30 ;  /* 0x00007c3000047802 */ /* 0x000fc40000000f00 */
        /* <DEDUP_REMOVED lines=17> */
[----:B0-----:R-:W-:Y:S01]  /*7d30*/  HFMA2.MMA R229, -RZ, RZ, 0, 0 ;  /* 0x00000000ffe57435 */ /* 0x001fe200000001ff */
[----:B------:R-:W-:Y:S01]  /*7d40*/  @!P0 FMUL.FTZ R227, R6, R227 ;  /* 0x000000e306e38220 */ /* 0x000fe20000410000 */
[----:B------:R-:W-:-:S02]  /*7d50*/  MOV R214, 0x1f ;  /* 0x0000001f00d67802 */ /* 0x000fc40000000f00 */
[----:B------:R-:W-:Y:S01]  /*7d60*/  MOV R231, 0xffffffff ;  /* 0xffffffff00e77802 */ /* 0x000fe20000000f00 */
[----:B------:R-:W-:Y:S01]  /*7d70*/  IMAD.MOV.U32 R216, RZ, RZ, R227 ;  /* 0x000000ffffd87224 */ /* 0x000fe200078e00e3 */
[----:B------:R-:W-:Y:S02]  /*7d80*/  MOV R4, 0x7da0 ;  /* 0x00007da000047802 */ /* 0x000fe40000000f00 */
[----:B------:R-:W-:Y:S05]  /*7d90*/  CALL.REL.NOINC `($__internal_109_$__cuda_sm70_shflsync_idx_p) ;  /* 0x0000029000007944 */ /* 0x000fea0003c00000 */
[----:B0-----:R-:W-:Y:S01]  /*7da0*/  HFMA2.MMA R229, -RZ, RZ, 0, 0 ;  /* 0x00000000ffe57435 */ /* 0x001fe200000001ff */
[----:B-1----:R-:W-:Y:S02]  /*7db0*/  MOV R6, R214 ;  /* 0x000000d600067202 */ /* 0x002fe40000000f00 */
[----:B------:R-:W-:Y:S02]  /*7dc0*/  MOV R216, R7 ;  /* 0x0000000700d87202 */ /* 0x000fe40000000f00 */
[----:B------:R-:W-:Y:S02]  /*7dd0*/  MOV R214, 0x1f ;  /* 0x0000001f00d67802 */ /* 0x000fe40000000f00 */
[----:B------:R-:W-:Y:S02]  /*7de0*/  MOV R231, 0xffffffff ;  /* 0xffffffff00e77802 */ /* 0x000fe40000000f00 */
[----:B------:R-:W-:-:S02]  /*7df0*/  MOV R4, 0x7e10 ;  /* 0x00007e1000047802 */ /* 0x000fc40000000f00 */
[----:B------:R-:W-:Y:S05]  /*7e00*/  CALL.REL.NOINC `($__internal_109_$__cuda_sm70_shflsync_idx_p) ;  /* 0x0000022000007944 */ /* 0x000fea0003c00000 */
[----:B0-----:R-:W-:Y:S01]  /*7e10*/  HFMA2.MMA R229, -RZ, RZ, 0, 5.9604644775390625e-08 ;  /* 0x00000001ffe57435 */ /* 0x001fe200000001ff */
[----:B------:R-:W-:Y:S01]  /*7e20*/  IMAD.MOV.U32 R206, RZ, RZ, R6 ;  /* 0x000000ffffce7224 */ /* 0x000fe200078e0006 */
[----:B-1----:R-:W-:-:S02]  /*7e30*/  MOV R208, R214 ;  /* 0x000000d600d07202 */ /* 0x002fc40000000f00 */
[----:B------:R-:W-:Y:S02]  /*7e40*/  MOV R210, R227 ;  /* 0x000000e300d27202 */ /* 0x000fe40000000f00 */
[----:B------:R-:W-:Y:S02]  /*7e50*/  MOV R212, 0x1f ;  /* 0x0000001f00d47802 */ /* 0x000fe40000000f00 */
[----:B------:R-:W-:Y:S02]  /*7e60*/  MOV R231, 0xffffffff ;  /* 0xffffffff00e77802 */ /* 0x000fe40000000f00 */
[----:B------:R-:W-:Y:S02]  /*7e70*/  MOV R4, 0x7e90 ;  /* 0x00007e9000047802 */ /* 0x000fe40000000f00 */
[----:B------:R-:W-:Y:S05]  /*7e80*/  CALL.REL.NOINC `($__internal_108_$__cuda_sm70_shflsync_down) ;  /* 0x0000016000007944 */ /* 0x000fea0003c00000 */
[----:B0-----:R-:W-:Y:S01]  /*7e90*/  HFMA2.MMA R229, -RZ, RZ, 0, 5.9604644775390625e-08 ;  /* 0x00000001ffe57435 */ /* 0x001fe200000001ff */
[----:B-1----:R-:W-:Y:S01]  /*7ea0*/  IMAD.MOV.U32 R6, RZ, RZ, R210 ;  /* 0x000000ffff067224 */ /* 0x002fe200078e00d2 */
[----:B------:R-:W-:Y:S02]  /*7eb0*/  MOV R210, R7 ;  /* 0x0000000700d27202 */ /* 0x000fe40000000f00 */
[----:B------:R-:W-:-:S02]  /*7ec0*/  MOV R212, 0x1f ;  /* 0x0000001f00d47802 */ /* 0x000fc40000000f00 */
[----:B------:R-:W-:Y:S02]  /*7ed0*/  MOV R231, 0xffffffff ;  /* 0xffffffff00e77802 */ /* 0x000fe40000000f00 */
[----:B------:R-:W-:Y:S02]  /*7ee0*/  MOV R4, 0x7f00 ;  /* 0x00007f0000047802 */ /* 0x000fe40000000f00 */
[----:B------:R-:W-:Y:S05]  /*7ef0*/  CALL.REL.NOINC `($__internal_108_$__cuda_sm70_shflsync_down) ;  /* 0x000000f000007944 */ /* 0x000fea0003c00000 */
[----:B0-----:R-:W-:Y:S01]  /*7f00*/  HFMA2.MMA R229, -RZ, RZ, 0, 0 ;  /* 0x00000000ffe57435 */ /* 0x001fe200000001ff */
[----:B------:R-:W-:Y:S01]  /*7f10*/  MOV R227, R6 ;  /* 0x0000000600e37202 */ /* 0x000fe20000000f00 */
[----:B------:R-:W-:Y:S01]  /*7f20*/  IMAD.MOV.U32 R216, RZ, RZ, R14 ;  /* 0x000000ffffd87224 */ /* 0x000fe200078e000e */
[----:B------:R-:W-:Y:S02]  /*7f30*/  MOV R214, 0x1f ;  /* 0x0000001f00d67802 */ /* 0x000fe40000000f00 */
[----:B------:R-:W-:Y:S02]  /*7f40*/  MOV R231, 0xffffffff ;  /* 0xffffffff00e77802 */ /* 0x000fe40000000f00 */
[----:B------:R-:W-:Y:S02]  /*7f50*/  MOV R4, 0x7f70 ;  /* 0x00007f7000047802 */ /* 0x000fe40000000f00 */
[----:B-1----:R-:W-:Y:S05]  /*7f60*/  CALL.REL.NOINC `($__internal_109_$__cuda_sm70_shflsync_idx_p) ;  /* 0x000000c000007944 */ /* 0x002fea0003c00000 */
[----:B-1----:R-:W-:Y:S01]  /*7f70*/  MOV R212, R214 ;  /* 0x000000d600d47202 */ /* 0x002fe20000000f00 */
[----:B------:R-:W-:Y:S01]  /*7f80*/  HFMA2.MMA R214, -RZ, RZ, 0, 1.847743988037109375e-06 ;  /* 0x0000001fffd67435 */ /* 0x000fe200000001ff */
[----:B0-----:R-:W-:Y:S01]  /*7f90*/  MOV R216, R15 ;  /* 0x0000000f00d87202 */ /* 0x001fe20000000f00 */
[----:B------:R-:W-:Y:S01]  /*7fa0*/  IMAD.MOV.U32 R229, RZ, RZ, RZ ;  /* 0x000000ffffe57224 */ /* 0x000fe200078e00ff */
[----:B------:R-:W-:-:S02]  /*7fb0*/  MOV R231, 0xffffffff ;  /* 0xffffffff00e77802 */ /* 0x000fc40000000f00 */
[----:B------:R-:W-:Y:S02]  /*7fc0*/  MOV R4, 0x7fe0 ;  /* 0x00007fe000047802 */ /* 0x000fe40000000f00 */
[----:B------:R-:W-:Y:S05]  /*7fd0*/  CALL.REL.NOINC `($__internal_109_$__cuda_sm70_shflsync_idx_p) ;  /* 0x0000005000007944 */ /* 0x000fea0003c00000 */
[----:B01----:R-:W-:Y:S05]  /*7fe0*/  BRA `(.L_x_2678) ;  /* 0xffffbba000007947 */ /* 0x003fea000383ffff */
        .weak           $__internal_108_$__cuda_sm70_shflsync_down
        .type           $__internal_108_$__cuda_sm70_shflsync_down,@function
        .size           $__internal_108_$__cuda_sm70_shflsync_down,($__internal_109_$__cuda_sm70_shflsync_idx_p - $__internal_108_$__cuda_sm70_shflsync_down)
$__internal_108_$__cuda_sm70_shflsync_down:
[----:B------:R-:W-:Y:S01]  /*7ff0*/  HFMA2.MMA R5, -RZ, RZ, 0, 0 ;  /* 0x00000000ff057435 */ /* 0x000fe200000001ff */
[----:B------:R-:W-:Y:S04]  /*8000*/  WARPSYNC R231 ;  /* 0x000000e700007348 */ /* 0x000fe80003800000 */
[----:B------:R0:W1:Y:S01]  /*8010*/  SHFL.DOWN PT, R210, R210, R229, R212 ;  /* 0x080000e5d2d27389 */ /* 0x00006200000e00d4 */
[----:B------:R-:W-:Y:S05]  /*8020*/  RET.REL.NODEC R4 `(_Z25selective_scan_bwd_kernelI32Selective_Scan_bwd_kernel_traitsILi64ELi16ELb0ELb0ELb1ELb0ELb0EffEEv12SSMParamsBwd) ;  /* 0xffff7fd004007950 */ /* 0x000fea0003c3ffff */
        .weak           $__internal_109_$__cuda_sm70_shflsync_idx_p
        .type           $__internal_109_$__cuda_sm70_shflsync_idx_p,@function
        .size           $__internal_109_$__cuda_sm70_shflsync_idx_p,($__internal_110_$__cuda_sm70_shflsync_up - $__internal_109_$__cuda_sm70_shflsync_idx_p)
$__internal_109_$__cuda_sm70_shflsync_idx_p:
[----:B------:R-:W-:Y:S01]  /*8030*/  MOV R5, 0x0 ;  /* 0x0000000000057802 */ /* 0x000fe20000000f00 */
[----:B------:R-:W-:Y:S04]  /*8040*/  WARPSYNC R231 ;  /* 0x000000e700007348 */ /* 0x000fe80003800000 */
[----:B------:R0:W1:Y:S01]  /*8050*/  SHFL.IDX PT, R214, R216, R229, R214 ;  /* 0x000000e5d8d67389 */ /* 0x00006200000e00d6 */
[----:B------:R-:W-:Y:S05]  /*8060*/  RET.REL.NODEC R4 `(_Z25selective_scan_bwd_kernelI32Selective_Scan_bwd_kernel_traitsILi64ELi16ELb0ELb0ELb1ELb0ELb0EffEEv12SSMParamsBwd) ;  /* 0xffff7f9004007950 */ /* 0x000fea0003c3ffff */
        .weak           $__internal_110_$__cuda_sm70_shflsync_up
        .type           $__internal_110_$__cuda_sm70_shflsync_up,@function
        .size           $__internal_110_$__cuda_sm70_shflsync_up,(.L_x_8926 - $__internal_110_$__cuda_sm70_shflsync_up)
$__internal_110_$__cuda_sm70_shflsync_up:
[----:B------:R-:W-:Y:S01]  /*8070*/  HFMA2.MMA R5, -RZ, RZ, 0, 0 ;  /* 0x00000000ff057435 */ /* 0x000fe200000001ff */
[----:B------:R-:W-:Y:S04]  /*8080*/  WARPSYNC R227 ;  /* 0x000000e300007348 */ /* 0x000fe80003800000 */
[----:B------:R0:W1:Y:S01]  /*8090*/  SHFL.UP PT, R200, R200, R221, R206 ;  /* 0x040000ddc8c87389 */ /* 0x00006200000e00ce */
[----:B------:R-:W-:Y:S05]  /*80a0*/  RET.REL.NODEC R4 `(_Z25selective_scan_bwd_kernelI32Selective_Scan_bwd_kernel_traitsILi64ELi16ELb0ELb0ELb1ELb0ELb0EffEEv12SSMParamsBwd) ;  /* 0xffff7f5004007950 */ /* 0x000fea0003c3ffff */
.L_x_2679:
        /* <DEDUP_REMOVED lines=13> */
.L_x_8926:


//--------------------- .text._Z25selective_scan_bwd_kernelI32Selective_Scan_bwd_kernel_traitsILi64ELi16ELb0ELb0ELb1ELb0ELb1EffEEv12SSMParamsBwd --------------------------
	.section	.text._Z25selective_scan_bwd_kernelI32Selective_Scan_bwd_kernel_traitsILi64ELi16ELb0ELb0ELb1ELb0ELb1EffEEv12SSMParamsBwd,"ax",@progbits
	.sectioninfo	@"SHI_REGISTERS=238"
	.align	128
        .global         _Z25selective_scan_bwd_kernelI32Selective_Scan_bwd_kernel_traitsILi64ELi16ELb0ELb0ELb1ELb0ELb1EffEEv12SSMParamsBwd
        .type           _Z25selective_scan_bwd_kernelI32Selective_Scan_bwd_kernel_traitsILi64ELi16ELb0ELb0ELb1ELb0ELb1EffEEv12SSMParamsBwd,@function
        .size           _Z25selective_scan_bwd_kernelI32Selective_Scan_bwd_kernel_traitsILi64ELi16ELb0ELb0ELb1ELb0ELb1EffEEv12SSMParamsBwd,(.L_x_8929 - _Z25selective_scan_bwd_kernelI32Selective_Scan_bwd_kernel_traitsILi64ELi16ELb0ELb0ELb1ELb0ELb1EffEEv12SSMParamsBwd)
        .other          _Z25selective_scan_bwd_kernelI32Selective_Scan_bwd_kernel_traitsILi64ELi16ELb0ELb0ELb1ELb0ELb1EffEEv12SSMParamsBwd,@"STO_CUDA_ENTRY STV_DEFAULT"
_Z25selective_scan_bwd_kernelI32Selective_Scan_bwd_kernel_traitsILi64ELi16ELb0ELb0ELb1ELb0ELb1EffEEv12SSMParamsBwd:
.text._Z25selective_scan_bwd_kernelI32Selective_Scan_bwd_kernel_traitsILi64ELi16ELb0ELb0ELb1ELb0ELb1EffEEv12SSMParamsBwd:
[----:B------:R-:W-:Y:S02]  /*0000*/  MOV R1, c[0x0][0x28] ;  /* 0x00000a0000017a02 */ /* 0x000fe40000000f00 */
[----:B------:R-:W0:Y:S01]  /*0010*/  S2R R159, SR_CTAID.Y ;  /* 0x00000000009f7919 */ /* 0x000e220000002600 */
[----:B------:R-:W-:Y:S01]  /*0020*/  ISETP.NE.U32.AND P1, PT, RZ, c[0x0][0x238], PT ;  /* 0x00008e00ff007a0c */ /* 0x000fe20003f25070 */
[----:B------:R-:W-:Y:S01]  /*0030*/  ULDC.64 UR12, c[0x0][0x118] ;  /* 0x00004600000c7ab9 */ /* 0x000fe20000000a00 */
[----:B------:R-:W-:Y:S02]  /*0040*/  ISETP.NE.U32.AND P2, PT, RZ, c[0x0][0x250], PT ;  /* 0x00009400ff007a0c */ /* 0x000fe40003f45070 */
[----:B------:R-:W-:Y:S02]  /*0050*/  ISETP.NE.AND.EX P1, PT, RZ, c[0x0][0x23c], PT, P1 ;  /* 0x00008f00ff007a0c */ /* 0x000fe40003f25310 */
[----:B------:R-:W-:Y:S02]  /*0060*/  ISETP.NE.AND.EX P2, PT, RZ, c[0x0][0x254], PT, P2 ;  /* 0x00009500ff007a0c */ /* 0x000fe40003f45320 */
[----:B0-----:R-:W-:-:S09]  /*0070*/  SHF.R.S32.HI R156, RZ, 0x1f, R159 ;  /* 0x0000001fff9c7819 */ /* 0x001fd2000001149f */
[C---:B------:R-:W-:Y:S02]  /*0080*/  @P1 LEA R2, P0, R159.reuse, c[0x0][0x238], 0x2 ;  /* 0x00008e009f021a11 */ /* 0x040fe400078010ff */
[C---:B------:R-:W-:Y:S02]  /*0090*/  @P2 LEA R4, P3, R159.reuse, c[0x0][0x250], 0x2 ;  /* 0x000094009f042a11 */ /* 0x040fe400078610ff */
[C-C-:B------:R-:W-:Y:S02]  /*00a0*/  @P1 LEA.HI.X R3, R159.reuse, c[0x0][0x23c], R156.reuse, 0x2, P0 ;  /* 0x00008f009f031a11 */ /* 0x140fe400000f149c */
[----:B------:R-:W-:-:S03]  /*00b0*/  @P2 LEA.HI.X R5, R159, c[0x0][0x254], R156, 0x2, P3 ;  /* 0x000095009f052a11 */ /* 0x000fc600018f149c */
[----:B------:R0:W2:Y:S04]  /*00c0*/  @P1 LDG.E R10, [R2.64] ;  /* 0x0000000c020a1981 */ /* 0x0000a8000c1e1900 */
[----:B------:R1:W3:Y:S01]  /*00d0*/  @P2 LDG.E R11, [R4.64] ;  /* 0x0000000c040b2981 */ /* 0x0002e2000c1e1900 */
[----:B------:R-:W-:Y:S01]  /*00e0*/  IABS R17, c[0x0][0x178] ;  /* 0x00005e0000117a13 */ /* 0x000fe20000000000 */
[----:B------:R-:W-:Y:S01]  /*00f0*/  IMAD R14, R156, c[0x0][0x280], RZ ;  /* 0x0000a0009c0e7a24 */ /* 0x000fe200078e02ff */
[----:B------:R-:W-:Y:S01]  /*0100*/  UMOV UR4, URZ ;  /* 0x0000003f00047c82 */ /* 0x000fe20008000000 */
[----:B------:R-:W4:Y:S01]  /*0110*/  S2R R157, SR_CTAID.X ;  /* 0x00000000009d7919 */ /* 0x000f220000002500 */
[----:B------:R-:W5:Y:S01]  /*0120*/  I2F.RP R0, R17 ;  /* 0x0000001100007306 */ /* 0x000f620000209400 */
[----:B0-----:R-:W-:Y:S01]  /*0130*/  IABS R2, R159 ;  /* 0x0000009f00027213 */ /* 0x001fe20000000000 */
[----:B------:R-:W-:Y:S01]  /*0140*/  IMAD R14, R159, c[0x0][0x284], R14 ;  /* 0x0000a1009f0e7a24 */ /* 0x000fe200078e020e */
[----:B------:R-:W-:Y:S01]  /*0150*/  UMOV UR5, URZ ;  /* 0x0000003f00057c82 */ /* 0x000fe20008000000 */
[----:B------:R-:W-:Y:S01]  /*0160*/  HFMA2.MMA R154, -RZ, RZ, 0, 0 ;  /* 0x00000000ff9a7435 */ /* 0x000fe200000001ff */
[----:B------:R-:W-:-:S03]  /*0170*/  MOV R152, RZ ;  /* 0x000000ff00987202 */ /* 0x000fc60000000f00 */
[----:B-----5:R-:W0:Y:S01]  /*0180*/  MUFU.RCP R0, R0 ;  /* 0x0000000000007308 */ /* 0x020e220000001000 */
[----:B----4-:R-:W-:Y:S01]  /*0190*/  SHF.R.S32.HI R165, RZ, 0x1f, R157 ;  /* 0x0000001fffa57819 */ /* 0x010fe2000001149d */
[----:B-1----:R-:W-:-:S04]  /*01a0*/  IMAD.WIDE.U32 R4, R157, c[0x0][0x1e0], RZ ;  /* 0x000078009d047a25 */ /* 0x002fc800078e00ff */
[----:B------:R-:W-:Y:S01]  /*01b0*/  IMAD R12, R165, c[0x0][0x278], RZ ;  /* 0x00009e00a50c7a24 */ /* 0x000fe200078e02ff */
[----:B0-----:R-:W-:-:S03]  /*01c0*/  IADD3 R6, R0, 0xffffffe, RZ ;  /* 0x0ffffffe00067810 */ /* 0x001fc60007ffe0ff */
[----:B------:R-:W-:Y:S02]  /*01d0*/  IMAD R15, R157, c[0x0][0x27c], R12 ;  /* 0x00009f009d0f7a24 */ /* 0x000fe400078e020c */
[----:B------:R-:W-:Y:S01]  /*01e0*/  IMAD R12, R156, c[0x0][0x1e8], RZ ;  /* 0x00007a009c0c7a24 */ /* 0x000fe200078e02ff */
[----:B------:R0:W1:Y:S03]  /*01f0*/  F2I.FTZ.U32.TRUNC.NTZ R7, R6 ;  /* 0x0000000600077305 */ /* 0x000066000021f000 */
[----:B------:R-:W-:Y:S01]  /*0200*/  IMAD R12, R159, c[0x0][0x1ec], R12 ;  /* 0x00007b009f0c7a24 */ /* 0x000fe200078e020c */
[----:B0-----:R-:W-:Y:S01]  /*0210*/  HFMA2.MMA R6, -RZ, RZ, 0, 0 ;  /* 0x00000000ff067435 */ /* 0x001fe200000001ff */
[----:B-1----:R-:W-:-:S05]  /*0220*/  IADD3 R8, RZ, -R7, RZ ;  /* 0x80000007ff087210 */ /* 0x002fca0007ffe0ff */
[----:B------:R-:W-:Y:S02]  /*0230*/  IMAD R9, R8, R17, RZ ;  /* 0x0000001108097224 */ /* 0x000fe400078e02ff */
[----:B------:R-:W-:Y:S02]  /*0240*/  IMAD R8, R165, c[0x0][0x1e0], RZ ;  /* 0x00007800a5087a24 */ /* 0x000fe400078e02ff */
[----:B------:R-:W-:-:S04]  /*0250*/  IMAD.HI.U32 R7, R7, R9, R6 ;  /* 0x0000000907077227 */ /* 0x000fc800078e0006 */
[----:B------:R-:W-:Y:S02]  /*0260*/  IMAD R6, R165, c[0x0][0x1d0], RZ ;  /* 0x00007400a5067a24 */ /* 0x000fe400078e02ff */
[----:B------:R-:W-:-:S04]  /*0270*/  IMAD.HI.U32 R155, R7, R2, RZ ;  /* 0x00000002079b7227 */ /* 0x000fc800078e00ff */
[----:B------:R-:W-:Y:S01]  /*0280*/  IMAD R9, R157, c[0x0][0x1d4], R6 ;  /* 0x000075009d097a24 */ /* 0x000fe200078e0206 */
[----:B------:R-:W-:Y:S01]  /*0290*/  IADD3 R0, -R155, RZ, RZ ;  /* 0x000000ff9b007210 */ /* 0x000fe20007ffe1ff */
[C---:B------:R-:W-:Y:S02]  /*02a0*/  IMAD R13, R157.reuse, c[0x0][0x1e4], R8 ;  /* 0x000079009d0d7a24 */ /* 0x040fe400078e0208 */
[----:B------:R-:W-:-:S03]  /*02b0*/  IMAD.WIDE.U32 R6, R157, c[0x0][0x278], RZ ;  /* 0x00009e009d067a25 */ /* 0x000fc600078e00ff */
[----:B------:R-:W-:Y:S01]  /*02c0*/  IADD3 R5, R5, R13, RZ ;  /* 0x0000000d05057210 */ /* 0x000fe20007ffe0ff */
[----:B------:R-:W-:Y:S01]  /*02d0*/  IMAD R0, R17, R0, R2 ;  /* 0x0000000011007224 */ /* 0x000fe200078e0202 */
[----:B------:R-:W-:Y:S02]  /*02e0*/  LOP3.LUT R2, R159, c[0x0][0x178], RZ, 0x3c, !PT ;  /* 0x00005e009f027a12 */ /* 0x000fe400078e3cff */
[----:B------:R-:W-:Y:S01]  /*02f0*/  IADD3 R7, R7, R15, RZ ;  /* 0x0000000f07077210 */ /* 0x000fe20007ffe0ff */
[----:B------:R-:W-:Y:S01]  /*0300*/  IMAD.WIDE.U32 R4, R159, c[0x0][0x1e8], R4 ;  /* 0x00007a009f047a25 */ /* 0x000fe200078e0004 */
[----:B------:R-:W-:Y:S02]  /*0310*/  ISETP.GT.U32.AND P3, PT, R17, R0, PT ;  /* 0x000000001100720c */ /* 0x000fe40003f64070 */
[----:B------:R-:W-:Y:S01]  /*0320*/  ISETP.GE.AND P4, PT, R2, RZ, PT ;  /* 0x000000ff0200720c */ /* 0x000fe20003f86270 */
[----:B------:R-:W-:-:S04]  /*0330*/  IMAD.WIDE.U32 R2, R157, c[0x0][0x1d0], RZ ;  /* 0x000074009d027a25 */ /* 0x000fc800078e00ff */
[----:B------:R-:W-:Y:S01]  /*0340*/  IMAD.WIDE.U32 R6, R159, c[0x0][0x280], R6 ;  /* 0x0000a0009f067a25 */ /* 0x000fe200078e0006 */
[----:B------:R-:W-:-:S03]  /*0350*/  IADD3 R3, R3, R9, RZ ;  /* 0x0000000903037210 */ /* 0x000fc60007ffe0ff */
[----:B------:R-:W-:Y:S02]  /*0360*/  IMAD.WIDE.U32 R8, R157, c[0x0][0x1b0], RZ ;  /* 0x00006c009d087a25 */ /* 0x000fe400078e00ff */
[-C--:B------:R-:W-:Y:S02]  /*0370*/  @!P3 IADD3 R0, R0, -R17.reuse, RZ ;  /* 0x800000110000b210 */ /* 0x080fe40007ffe0ff */
[----:B------:R-:W-:Y:S01]  /*0380*/  @!P3 IADD3 R155, R155, 0x1, RZ ;  /* 0x000000019b9bb810 */ /* 0x000fe20007ffe0ff */
[----:B------:R-:W-:Y:S01]  /*0390*/  IMAD.WIDE.U32 R2, R159, c[0x0][0x1d8], R2 ;  /* 0x000076009f027a25 */ /* 0x000fe200078e0002 */
[----:B------:R-:W-:Y:S02]  /*03a0*/  ISETP.GE.U32.AND P0, PT, R0, R17, PT ;  /* 0x000000110000720c */ /* 0x000fe40003f06070 */
[----:B------:R-:W-:Y:S01]  /*03b0*/  ISETP.NE.AND P3, PT, RZ, c[0x0][0x178], PT ;  /* 0x00005e00ff007a0c */ /* 0x000fe20003f65270 */
[----:B------:R-:W-:-:S04]  /*03c0*/  IMAD R0, R165, c[0x0][0x1b0], RZ ;  /* 0x00006c00a5007a24 */ /* 0x000fc800078e02ff */
[----:B------:R-:W-:Y:S01]  /*03d0*/  IMAD R13, R157, c[0x0][0x1b4], R0 ;  /* 0x00006d009d0d7a24 */ /* 0x000fe200078e0200 */
[----:B------:R-:W-:-:S04]  /*03e0*/  MOV R0, c[0x0][0x174] ;  /* 0x00005d0000007a02 */ /* 0x000fc80000000f00 */
[----:B------:R-:W-:Y:S02]  /*03f0*/  IADD3 R9, R9, R13, RZ ;  /* 0x0000000d09097210 */ /* 0x000fe40007ffe0ff */
[----:B------:R-:W-:Y:S02]  /*0400*/  @P0 IADD3 R155, R155, 0x1, RZ ;  /* 0x000000019b9b0810 */ /* 0x000fe40007ffe0ff */
[C---:B------:R-:W-:Y:S02]  /*0410*/  ISETP.GE.AND P5, PT, R0.reuse, 0x1, PT ;  /* 0x000000010000780c */ /* 0x040fe40003fa6270 */
[----:B------:R-:W-:Y:S02]  /*0420*/  @!P4 IADD3 R155, -R155, RZ, RZ ;  /* 0x000000ff9b9bc210 */ /* 0x000fe40007ffe1ff */
[----:B------:R-:W-:Y:S02]  /*0430*/  @!P3 LOP3.LUT R155, RZ, c[0x0][0x178], RZ, 0x33, !PT ;  /* 0x00005e00ff9bba12 */ /* 0x000fe400078e33ff */
[----:B------:R-:W-:Y:S01]  /*0440*/  LEA R13, R0, 0xfffffc00, 0xa ;  /* 0xfffffc00000d7811 */ /* 0x000fe200078e50ff */
[----:B------:R-:W-:Y:S01]  /*0450*/  IMAD R0, R156, c[0x0][0x1d8], RZ ;  /* 0x000076009c007a24 */ /* 0x000fe200078e02ff */
[----:B------:R-:W-:Y:S01]  /*0460*/  SHF.R.S32.HI R164, RZ, 0x1f, R155 ;  /* 0x0000001fffa47819 */ /* 0x000fe2000001149b */
[----:B------:R-:W-:Y:S01]  /*0470*/  IMAD.WIDE.U32 R8, R155, c[0x0][0x1c8], R8 ;  /* 0x000072009b087a25 */ /* 0x000fe200078e0008 */
[----:B------:R-:W-:-:S02]  /*0480*/  SHF.R.S32.HI R15, RZ, 0x1f, R13 ;  /* 0x0000001fff0f7819 */ /* 0x000fc4000001140d */
[----:B------:R-:W-:Y:S01]  /*0490*/  IADD3 R2, P0, R13, R2, RZ ;  /* 0x000000020d027210 */ /* 0x000fe20007f1e0ff */
[----:B------:R-:W-:Y:S01]  /*04a0*/  IMAD R17, R159, c[0x0][0x1dc], R0 ;  /* 0x000077009f117a24 */ /* 0x000fe200078e0200 */
[C---:B------:R-:W-:Y:S02]  /*04b0*/  IADD3 R0, P3, R13.reuse, R4, RZ ;  /* 0x000000040d007210 */ /* 0x040fe40007f7e0ff */
[----:B------:R-:W-:Y:S01]  /*04c0*/  IADD3 R4, P4, R13, R6, RZ ;  /* 0x000000060d047210 */ /* 0x000fe20007f9e0ff */
[----:B------:R-:W-:Y:S01]  /*04d0*/  IMAD R6, R164, c[0x0][0x1c8], RZ ;  /* 0x00007200a4067a24 */ /* 0x000fe200078e02ff */
[C---:B------:R-:W-:Y:S02]  /*04e0*/  IADD3.X R17, R15.reuse, R3, R17, P0, !PT ;  /* 0x000000030f117210 */ /* 0x040fe400007fe411 */
[----:B------:R-:W-:Y:S01]  /*04f0*/  IADD3.X R3, R15, R5, R12, P3, !PT ;  /* 0x000000050f037210 */ /* 0x000fe20001ffe40c */
[----:B------:R-:W-:Y:S01]  /*0500*/  IMAD R19, R155, c[0x0][0x1cc], R6 ;  /* 0x000073009b137a24 */ /* 0x000fe200078e0206 */
[----:B------:R-:W-:Y:S01]  /*0510*/  ISETP.NE.U32.AND P0, PT, RZ, c[0x0][0x260], PT ;  /* 0x00009800ff007a0c */ /* 0x000fe20003f05070 */
[----:B------:R-:W-:Y:S01]  /*0520*/  HFMA2.MMA R12, -RZ, RZ, 0, 0 ;  /* 0x00000000ff0c7435 */ /* 0x000fe200000001ff */
[----:B------:R-:W-:-:S02]  /*0530*/  LEA R5, P3, R0, c[0x0][0x248], 0x2 ;  /* 0x0000920000057a11 */ /* 0x000fc400078610ff */
[----:B------:R-:W-:Y:S02]  /*0540*/  IADD3.X R7, R15, R7, R14, P4, !PT ;  /* 0x000000070f077210 */ /* 0x000fe400027fe40e */
[----:B------:R-:W-:Y:S02]  /*0550*/  LEA R16, P6, R2, c[0x0][0x240], 0x2 ;  /* 0x0000900002107a11 */ /* 0x000fe400078c10ff */
[----:B------:R-:W-:Y:S02]  /*0560*/  IADD3 R13, P4, R13, R8, RZ ;  /* 0x000000080d0d7210 */ /* 0x000fe40007f9e0ff */
[----:B------:R-:W-:Y:S02]  /*0570*/  IADD3 R8, R9, R19, RZ ;  /* 0x0000001309087210 */ /* 0x000fe40007ffe0ff */
[----:B------:R-:W-:Y:S02]  /*0580*/  ISETP.NE.AND.EX P0, PT, RZ, c[0x0][0x264], PT, P0 ;  /* 0x00009900ff007a0c */ /* 0x000fe40003f05300 */
[----:B------:R-:W-:-:S02]  /*0590*/  LEA.HI.X R6, R0, c[0x0][0x24c], R3, 0x2, P3 ;  /* 0x0000930000067a11 */ /* 0x000fc400018f1403 */
[----:B------:R-:W-:Y:S02]  /*05a0*/  ISETP.NE.U32.AND P3, PT, RZ, c[0x0][0x328], PT ;  /* 0x0000ca00ff007a0c */ /* 0x000fe40003f65070 */
[----:B------:R-:W-:Y:S02]  /*05b0*/  LEA.HI.X R9, R2, c[0x0][0x244], R17, 0x2, P6 ;  /* 0x0000910002097a11 */ /* 0x000fe400030f1411 */
[----:B------:R-:W-:Y:S02]  /*05c0*/  IADD3.X R2, R15, R8, RZ, P4, !PT ;  /* 0x000000080f027210 */ /* 0x000fe400027fe4ff */
[----:B------:R-:W-:Y:S02]  /*05d0*/  ISETP.NE.U32.AND P4, PT, RZ, c[0x0][0x348], PT ;  /* 0x0000d200ff007a0c */ /* 0x000fe40003f85070 */
[----:B------:R-:W-:Y:S01]  /*05e0*/  ISETP.NE.AND.EX P3, PT, RZ, c[0x0][0x32c], PT, P3 ;  /* 0x0000cb00ff007a0c */ /* 0x000fe20003f65330 */
[----:B------:R-:W-:Y:S01]  /*05f0*/  @P0 IMAD R0, R157, c[0x0][0x164], R159 ;  /* 0x000059009d000a24 */ /* 0x000fe200078e029f */
[----:B------:R-:W-:Y:S01]  /*0600*/  ISETP.NE.AND.EX P4, PT, RZ, c[0x0][0x34c], PT, P4 ;  /* 0x0000d300ff007a0c */ /* 0x000fe20003f85340 */
[----:B------:R-:W-:Y:S01]  /*0610*/  @P0 IMAD.MOV.U32 R15, RZ, RZ, 0x8 ;  /* 0x00000008ff0f0424 */ /* 0x000fe200078e00ff */
[----:B------:R-:W-:Y:S01]  /*0620*/  LEA R3, P6, R4, c[0x0][0x308], 0x2 ;  /* 0x0000c20004037a11 */ /* 0x000fe200078c10ff */
[----:B------:R-:W-:-:S03]  /*0630*/  @P0 IMAD R0, R0, c[0x0][0x174], RZ ;  /* 0x00005d0000000a24 */ /* 0x000fc600078e02ff */
[----:B------:R-:W-:Y:S01]  /*0640*/  LEA.HI.X R4, R4, c[0x0][0x30c], R7, 0x2, P6 ;  /* 0x0000c30004047a11 */ /* 0x000fe200030f1407 */
[----:B------:R-:W-:Y:S01]  /*0650*/  @P0 IMAD R0, R0, c[0x0][0x16c], RZ ;  /* 0x00005b0000000a24 */ /* 0x000fe200078e02ff */
[----:B------:R-:W-:Y:S02]  /*0660*/  MOV R7, RZ ;  /* 0x000000ff00077202 */ /* 0x000fe40000000f00 */
[C---:B------:R-:W-:Y:S01]  /*0670*/  LEA R151, P6, R13.reuse, c[0x0][0x230], 0x2 ;  /* 0x00008c000d977a11 */ /* 0x040fe200078c10ff */
[----:B------:R-:W-:Y:S02]  /*0680*/  @P0 IMAD.WIDE R14, R0, R15, c[0x0][0x260] ;  /* 0x00009800000e0625 */ /* 0x000fe400078e020f */
[----:B------:R-:W-:Y:S01]  /*0690*/  @!P0 CS2R R14, SRZ ;  /* 0x00000000000e8805 */ /* 0x000fe2000001ff00 */
[----:B------:R-:W-:Y:S01]  /*06a0*/  LEA.HI.X R149, R13, c[0x0][0x234], R2, 0x2, P6 ;  /* 0x00008d000d957a11 */ /* 0x000fe200030f1402 */
[----:B--2---:R0:W1:Y:S01]  /*06b0*/  @P1 R2UR UR4, R10 ;  /* 0x000000000a0413c2 */ /* 0x00406200000e0000 */
[----:B------:R-:W-:-:S04]  /*06c0*/  @P3 LEA R12, P1, R159, c[0x0][0x328], 0x2 ;  /* 0x0000ca009f0c3a11 */ /* 0x000fc800078210ff */
[----:B------:R-:W-:-:S03]  /*06d0*/  @P3 LEA.HI.X R7, R159, c[0x0][0x32c], R156, 0x2, P1 ;  /* 0x0000cb009f073a11 */ /* 0x000fc600008f149c */
[----:B---3--:R0:W2:Y:S01]  /*06e0*/  @P2 R2UR UR5, R11 ;  /* 0x000000000b0523c2 */ /* 0x0080a200000e0000 */
[----:B------:R-:W-:Y:S01]  /*06f0*/  MOV R13, R7 ;  /* 0x00000007000d7202 */ /* 0x000fe20000000f00 */
[----:B0-----:R-:W-:Y:S02]  /*0700*/  CS2R R10, SRZ ;  /* 0x00000000000a7805 */ /* 0x001fe4000001ff00 */
[----:B------:R-:W-:-:S04]  /*0710*/  @P4 LEA R10, P2, R159, c[0x0][0x348], 0x2 ;  /* 0x0000d2009f0a4a11 */ /* 0x000fc800078410ff */
[----:B------:R-:W-:Y:S01]  /*0720*/  @P4 LEA.HI.X R11, R159, c[0x0][0x34c], R156, 0x2, P2 ;  /* 0x0000d3009f0b4a11 */ /* 0x000fe200010f149c */
[----:B------:R-:W-:Y:S05]  /*0730*/  @!P5 BRA `(.L_x_2680) ;  /* 0x000087f00000d947 */ /* 0x000fea0003800000 */
[----:B------:R-:W0:Y:S01]  /*0740*/  S2R R153, SR_TID.X ;  /* 0x0000000000997919 */ /* 0x000e220000002100 */
[----:B------:R3:W4:Y:S01]  /*0750*/  R2UR UR17, R16 ;  /* 0x00000000101173c2 */ /* 0x00072200000e0000 */
[----:B------:R-:W-:Y:S02]  /*0760*/  MOV R152, RZ ;  /* 0x000000ff00987202 */ /* 0x000fe40000000f00 */
[----:B------:R-:W2:Y:S01]  /*0770*/  S2R R150, SR_LANEID ;  /* 0x0000000000967919 */ /* 0x000ea20000000000 */
[----:B------:R-:W-:Y:S02]  /*0780*/  MOV R147, RZ ;  /* 0x000000ff00937202 */ /* 0x000fe40000000f00 */
[----:B------:R-:W-:Y:S02]  /*0790*/  MOV R154, RZ ;  /* 0x000000ff009a7202 */ /* 0x000fe40000000f00 */
[----:B------:R3:W1:Y:S08]  /*07a0*/  R2UR UR15, R5 ;  /* 0x00000000050f73c2 */ /* 0x00067000000e0000 */
[----:B------:R3:W1:Y:S01]  /*07b0*/  R2UR UR16, R6 ;  /* 0x00000000061073c2 */ /* 0x00066200000e0000 */
[----:B0-----:R-:W-:-:S07]  /*07c0*/  SHF.L.U32 R148, R153, 0x4, RZ ;  /* 0x0000000499947819 */ /* 0x001fce00000006ff */
[----:B------:R3:W0:Y:S01]  /*07d0*/  R2UR UR9, R3 ;  /* 0x00000000030973c2 */ /* 0x00062200000e0000 */
[--C-:B------:R-:W-:Y:S02]  /*07e0*/  SHF.R.S32.HI R0, RZ, 0x1f, R153.reuse ;  /* 0x0000001fff007819 */ /* 0x100fe40000011499 */
[----:B------:R-:W-:Y:S02]  /*07f0*/  LOP3.LUT R8, R148, 0xfffffe00, RZ, 0xc0, !PT ;  /* 0xfffffe0094087812 */ /* 0x000fe400078ec0ff */
[----:B------:R-:W-:Y:S02]  /*0800*/  LEA.HI R0, R0, R153, RZ, 0x5 ;  /* 0x0000009900007211 */ /* 0x000fe400078f28ff */
[----:B------:R-:W-:Y:S01]  /*0810*/  LOP3.LUT R8, R8, 0x1f, R153, 0xf8, !PT ;  /* 0x0000001f08087812 */ /* 0x000fe200078ef899 */
[----:B------:R3:W0:Y:S01]  /*0820*/  R2UR UR14, R4 ;  /* 0x00000000040e73c2 */ /* 0x00062200000e0000 */
[----:B------:R-:W-:Y:S02]  /*0830*/  LOP3.LUT R163, R153, 0x1f, RZ, 0xc0, !PT ;  /* 0x0000001f99a37812 */ /* 0x000fe400078ec0ff */
[----:B------:R-:W-:-:S05]  /*0840*/  SHF.R.S32.HI R146, RZ, 0x5, R0 ;  /* 0x00000005ff927819 */ /* 0x000fca0000011400 */
[----:B------:R5:W0:Y:S02]  /*0850*/  R2UR UR18, R9 ;  /* 0x00000000091273c2 */ /* 0x000a2400000e0000 */
[----:B-12345:R-:W-:-:S06]  /*0860*/  SHF.R.S32.HI R9, RZ, 0x1f, R8 ;  /* 0x0000001fff097819 */ /* 0x03efcc0000011408 */
.L_x_2739:
[----:B------:R-:W-:Y:S01]  /*0870*/  IADD3 R162, -R147, c[0x0][0x174], RZ ;  /* 0x00005d0093a27a10 */ /* 0x000fe20007ffe1ff */
[----:B------:R-:W-:Y:S01]  /*0880*/  BAR.SYNC.DEFER_BLOCKING 0x0 ;  /* 0x0000000000007b1d */ /* 0x000fe20000010000 */
[----:B------:R-:W-:Y:S01]  /*0890*/  LOP3.LUT R29, R8, 0x20, RZ, 0xfc, !PT ;  /* 0x00000020081d7812 */ /* 0x000fe200078efcff */
[----:B------:R-:W-:Y:S01]  /*08a0*/  HFMA2.MMA R3, -RZ, RZ, 0, 0 ;  /* 0x00000000ff037435 */ /* 0x000fe200000001ff */
[----:B------:R-:W-:Y:S01]  /*08b0*/  LEA R2, R162, 0xfffffc00, 0xa ;  /* 0xfffffc00a2027811 */ /* 0x000fe200078e50ff */
[----:B------:R-:W-:Y:S01]  /*08c0*/  CS2R R6, SRZ ;  /* 0x0000000000067805 */ /* 0x000fe2000001ff00 */
[----:B------:R-:W-:Y:S01]  /*08d0*/  LEA R4, P3, R8, UR17, 0x2 ;  /* 0x0000001108047c11 */ /* 0x000fe2000f8610ff */
        /* <DEDUP_REMOVED lines=8> */
[C---:B------:R-:W-:Y:S02]  /*0960*/  LOP3.LUT R31, R8.reuse, 0x60, RZ, 0xfc, !PT ;  /* 0x00000060081f7812 */ /* 0x040fe400078efcff */
[C---:B------:R-:W-:Y:S02]  /*0970*/  LOP3.LUT R32, R8.reuse, 0x80, RZ, 0xfc, !PT ;  /* 0x0000008008207812 */ /* 0x040fe400078efcff */
[C---:B------:R-:W-:Y:S02]  /*0980*/  LOP3.LUT R33, R8.reuse, 0xa0, RZ, 0xfc, !PT ;  /* 0x000000a008217812 */ /* 0x040fe400078efcff */
[C---:B0-----:R-:W-:Y:S02]  /*0990*/  LEA.HI.X R5, R8.reuse, UR18, R9, 0x2, P3 ;  /* 0x0000001208057c11 */ /* 0x041fe400098f1409 */
[----:B------:R-:W-:Y:S02]  /*09a0*/  LOP3.LUT R0, R8, 0xc0, RZ, 0xfc, !PT ;  /* 0x000000c008007812 */ /* 0x000fe400078efcff */
[----:B------:R-:W-:Y:S01]  /*09b0*/  ISETP.GE.AND P0, PT, R30, R35, PT ;  /* 0x000000231e00720c */ /* 0x000fe20003f06270 */
[----:B------:R0:W2:Y:S01]  /*09c0*/  @!P2 LDG.E R6, [R4.64] ;  /* 0x0000000c0406a981 */ /* 0x0000a2000c1e1900 */
[----:B------:R-:W-:-:S02]  /*09d0*/  LOP3.LUT R20, R8, 0xe0, RZ, 0xfc, !PT ;  /* 0x000000e008147812 */ /* 0x000fc400078efcff */
[-C--:B------:R-:W-:Y:S01]  /*09e0*/  ISETP.GE.AND P4, PT, R31, R35.reuse, PT ;  /* 0x000000231f00720c */ /* 0x080fe20003f86270 */
[----:B------:R0:W3:Y:S01]  /*09f0*/  @!P1 LDG.E R3, [R4.64+0x80] ;  /* 0x0000800c04039981 */ /* 0x0000e2000c1e1900 */
[----:B------:R-:W-:Y:S02]  /*0a00*/  LOP3.LUT R21, R8, 0x100, RZ, 0xfc, !PT ;  /* 0x0000010008157812 */ /* 0x000fe400078efcff */
[-C--:B------:R-:W-:Y:S02]  /*0a10*/  ISETP.GE.AND P6, PT, R32, R35.reuse, PT ;  /* 0x000000232000720c */ /* 0x080fe40003fc6270 */
[-C--:B------:R-:W-:Y:S02]  /*0a20*/  ISETP.GE.AND P5, PT, R33, R35.reuse, PT ;  /* 0x000000232100720c */ /* 0x080fe40003fa6270 */
[-C--:B------:R-:W-:Y:S01]  /*0a30*/  ISETP.GE.AND P3, PT, R0, R35.reuse, PT ;  /* 0x000000230000720c */ /* 0x080fe20003f66270 */
[----:B------:R0:W4:Y:S01]  /*0a40*/  @!P0 LDG.E R16, [R4.64+0x100] ;  /* 0x0001000c04108981 */ /* 0x000122000c1e1900 */
[----:B------:R-:W-:-:S02]  /*0a50*/  ISETP.GE.AND P2, PT, R20, R35, PT ;  /* 0x000000231400720c */ /* 0x000fc40003f46270 */
[----:B------:R-:W-:Y:S01]  /*0a60*/  ISETP.GE.AND P1, PT, R21, R35, PT ;  /* 0x000000231500720c */ /* 0x000fe20003f26270 */
[----:B------:R0:W5:Y:S01]  /*0a70*/  @!P4 LDG.E R7, [R4.64+0x180] ;  /* 0x0001800c0407c981 */ /* 0x000162000c1e1900 */
[C---:B------:R-:W-:Y:S02]  /*0a80*/  LOP3.LUT R22, R8.reuse, 0x120, RZ, 0xfc, !PT ;  /* 0x0000012008167812 */ /* 0x040fe400078efcff */
[----:B------:R-:W-:Y:S01]  /*0a90*/  MOV R34, RZ ;  /* 0x000000ff00227202 */ /* 0x000fe20000000f00 */
[----:B------:R0:W5:Y:S01]  /*0aa0*/  @!P6 LDG.E R18, [R4.64+0x200] ;  /* 0x0002000c0412e981 */ /* 0x000162000c1e1900 */
[C---:B------:R-:W-:Y:S02]  /*0ab0*/  LOP3.LUT R23, R8.reuse, 0x140, RZ, 0xfc, !PT ;  /* 0x0000014008177812 */ /* 0x040fe400078efcff */
[C---:B------:R-:W-:Y:S01]  /*0ac0*/  LOP3.LUT R24, R8.reuse, 0x160, RZ, 0xfc, !PT ;  /* 0x0000016008187812 */ /* 0x040fe200078efcff */
[----:B------:R0:W5:Y:S01]  /*0ad0*/  @!P5 LDG.E R17, [R4.64+0x280] ;  /* 0x0002800c0411d981 */ /* 0x000162000c1e1900 */
[----:B------:R-:W-:-:S02]  /*0ae0*/  LOP3.LUT R25, R8, 0x180, RZ, 0xfc, !PT ;  /* 0x0000018008197812 */ /* 0x000fc400078efcff */
[----:B------:R-:W-:Y:S01]  /*0af0*/  LOP3.LUT R26, R8, 0x1a0, RZ, 0xfc, !PT ;  /* 0x000001a0081a7812 */ /* 0x000fe200078efcff */
[----:B------:R0:W5:Y:S01]  /*0b00*/  @!P3 LDG.E R34, [R4.64+0x300] ;  /* 0x0003000c0422b981 */ /* 0x000162000c1e1900 */
[-C--:B------:R-:W-:Y:S02]  /*0b10*/  ISETP.GE.AND P0, PT, R22, R35.reuse, PT ;  /* 0x000000231600720c */ /* 0x080fe40003f06270 */
[C---:B------:R-:W-:Y:S01]  /*0b20*/  LOP3.LUT R27, R8.reuse, 0x1c0, RZ, 0xfc, !PT ;  /* 0x000001c0081b7812 */ /* 0x040fe200078efcff */
[----:B------:R0:W5:Y:S01]  /*0b30*/  @!P2 LDG.E R19, [R4.64+0x380] ;  /* 0x0003800c0413a981 */ /* 0x000162000c1e1900 */
[-C--:B------:R-:W-:Y:S02]  /*0b40*/  ISETP.GE.AND P4, PT, R23, R35.reuse, PT ;  /* 0x000000231700720c */ /* 0x080fe40003f86270 */
[----:B------:R-:W-:Y:S01]  /*0b50*/  LOP3.LUT R28, R8, 0x1e0, RZ, 0xfc, !PT ;  /* 0x000001e0081c7812 */ /* 0x000fe200078efcff */
[----:B------:R0:W5:Y:S01]  /*0b60*/  @!P1 LDG.E R36, [R4.64+0x400] ;  /* 0x0004000c04249981 */ /* 0x000162000c1e1900 */
[----:B------:R-:W-:-:S02]  /*0b70*/  ISETP.GE.AND P6, PT, R24, R35, PT ;  /* 0x000000231800720c */ /* 0x000fc40003fc6270 */
[-C--:B------:R-:W-:Y:S02]  /*0b80*/  ISETP.GE.AND P5, PT, R25, R35.reuse, PT ;  /* 0x000000231900720c */ /* 0x080fe40003fa6270 */
[-C--:B------:R-:W-:Y:S01]  /*0b90*/  ISETP.GE.AND P3, PT, R26, R35.reuse, PT ;  /* 0x000000231a00720c */ /* 0x080fe20003f66270 */
[----:B------:R-:W-:Y:S01]  /*0ba0*/  HFMA2.MMA R40, -RZ, RZ, 0, 0 ;  /* 0x00000000ff287435 */ /* 0x000fe200000001ff */
[-C--:B------:R-:W-:Y:S01]  /*0bb0*/  ISETP.GE.AND P2, PT, R27, R35.reuse, PT ;  /* 0x000000231b00720c */ /* 0x080fe20003f46270 */
[----:B------:R-:W-:Y:S01]  /*0bc0*/  HFMA2.MMA R44, -RZ, RZ, 0, 0 ;  /* 0x00000000ff2c7435 */ /* 0x000fe200000001ff */
[----:B------:R-:W-:Y:S01]  /*0bd0*/  ISETP.GE.AND P1, PT, R28, R35, PT ;  /* 0x000000231c00720c */ /* 0x000fe20003f26270 */
[----:B------:R0:W5:Y:S01]  /*0be0*/  @!P0 LDG.E R37, [R4.64+0x480] ;  /* 0x0004800c04258981 */ /* 0x000162000c1e1900 */
[----:B------:R-:W-:Y:S02]  /*0bf0*/  MOV R42, RZ ;  /* 0x000000ff002a7202 */ /* 0x000fe40000000f00 */
[----:B------:R-:W-:Y:S01]  /*0c00*/  MOV R46, RZ ;  /* 0x000000ff002e7202 */ /* 0x000fe20000000f00 */
[----:B------:R0:W5:Y:S01]  /*0c10*/  @!P4 LDG.E R38, [R4.64+0x500] ;  /* 0x0005000c0426c981 */ /* 0x000162000c1e1900 */
[----:B------:R-:W-:-:S03]  /*0c20*/  MOV R48, RZ ;  /* 0x000000ff00307202 */ /* 0x000fc60000000f00 */
[----:B------:R0:W5:Y:S04]  /*0c30*/  @!P6 LDG.E R42, [R4.64+0x580] ;  /* 0x0005800c042ae981 */ /* 0x000168000c1e1900 */
[----:B------:R0:W5:Y:S04]  /*0c40*/  @!P5 LDG.E R40, [R4.64+0x600] ;  /* 0x0006000c0428d981 */ /* 0x000168000c1e1900 */
[----:B------:R0:W5:Y:S04]  /*0c50*/  @!P3 LDG.E R46, [R4.64+0x680] ;  /* 0x0006800c042eb981 */ /* 0x000168000c1e1900 */
[----:B------:R0:W5:Y:S04]  /*0c60*/  @!P2 LDG.E R44, [R4.64+0x700] ;  /* 0x0007000c042ca981 */ /* 0x000168000c1e1900 */
[----:B------:R0:W5:Y:S01]  /*0c70*/  @!P1 LDG.E R48, [R4.64+0x780] ;  /* 0x0007800c04309981 */ /* 0x000162000c1e1900 */
[----:B------:R-:W-:-:S05]  /*0c80*/  LOP3.LUT R39, R148, 0xfffffe00, RZ, 0xc0, !PT ;  /* 0xfffffe0094277812 */ /* 0x000fca00078ec0ff */
[----:B------:R-:W-:-:S05]  /*0c90*/  IMAD.IADD R125, R39, 0x1, R150 ;  /* 0x00000001277d7824 */ /* 0x000fca00078e0296 */
        /* <DEDUP_REMOVED lines=11> */
[----:B0-----:R-:W-:-:S02]  /*0d50*/  IADD3 R4, R125, 0x100, RZ ;  /* 0x000001007d047810 */ /* 0x001fc40007ffe0ff */
        /* <DEDUP_REMOVED lines=25> */
[----:B------:R-:W-:Y:S02]  /*0ef0*/  IADD3 R4, P0, R121, UR15, RZ ;  /* 0x0000000f79047c10 */ /* 0x000fe4000ff1e0ff */
[-C--:B------:R-:W-:Y:S02]  /*0f00*/  ISETP.GE.AND P4, PT, R31, R35.reuse, PT ;  /* 0x000000231f00720c */ /* 0x080fe40003f86270 */
[----:B------:R-:W-:Y:S02]  /*0f10*/  IADD3.X R5, R123, UR16, RZ, P0, !PT ;  /* 0x000000107b057c10 */ /* 0x000fe400087fe4ff */
[-C--:B------:R-:W-:Y:S02]  /*0f20*/  ISETP.GE.AND P0, PT, R30, R35.reuse, PT ;  /* 0x000000231e00720c */ /* 0x080fe40003f06270 */
[----:B------:R-:W-:-:S02]  /*0f30*/  ISETP.GE.AND P6, PT, R32, R35, PT ;  /* 0x000000232000720c */ /* 0x000fc40003fc6270 */
[-C--:B------:R-:W-:Y:S02]  /*0f40*/  ISETP.GE.AND P5, PT, R33, R35.reuse, PT ;  /* 0x000000232100720c */ /* 0x080fe40003fa6270 */
[----:B------:R-:W-:Y:S02]  /*0f50*/  ISETP.GE.AND P3, PT, R0, R35, PT ;  /* 0x000000230000720c */ /* 0x000fe40003f66270 */
[----:B------:R-:W-:Y:S01]  /*0f60*/  MOV R50, RZ ;  /* 0x000000ff00327202 */ /* 0x000fe20000000f00 */
[----:B--2---:R-:W-:Y:S04]  /*0f70*/  STS [R145.X4], R6 ;  /* 0x0000000691007388 */ /* 0x004fe80000004800 */
[----:B---3--:R0:W-:Y:S04]  /*0f80*/  STS [R144.X4+0x80], R3 ;  /* 0x0000800390007388 */ /* 0x0081e80000004800 */
[----:B----4-:R-:W-:Y:S04]  /*0f90*/  STS [R143.X4+0x100], R16 ;  /* 0x000100108f007388 */ /* 0x010fe80000004800 */
[----:B-----5:R1:W-:Y:S04]  /*0fa0*/  STS [R142.X4+0x180], R7 ;  /* 0x000180078e007388 */ /* 0x0203e80000004800 */
[----:B------:R-:W-:Y:S04]  /*0fb0*/  STS [R141.X4+0x200], R18 ;  /* 0x000200128d007388 */ /* 0x000fe80000004800 */
[----:B------:R2:W-:Y:S04]  /*0fc0*/  STS [R140.X4+0x280], R17 ;  /* 0x000280118c007388 */ /* 0x0005e80000004800 */
[----:B------:R3:W-:Y:S04]  /*0fd0*/  STS [R139.X4+0x300], R34 ;  /* 0x000300228b007388 */ /* 0x0007e80000004800 */
        /* <DEDUP_REMOVED lines=26> */
[----:B0-----:R-:W-:-:S03]  /*1180*/  HFMA2.MMA R3, -RZ, RZ, 0, 0 ;  /* 0x00000000ff037435 */ /* 0x001fc600000001ff */
[----:B------:R-:W-:Y:S01]  /*1190*/  BAR.SYNC.DEFER_BLOCKING 0x0 ;  /* 0x0000000000007b1d */ /* 0x000fe20000010000 */
[----:B-1----:R-:W-:Y:S01]  /*11a0*/  CS2R R6, SRZ ;  /* 0x0000000000067805 */ /* 0x002fe2000001ff00 */
[----:B--2---:R-:W-:Y:S01]  /*11b0*/  CS2R R16, SRZ ;  /* 0x0000000000107805 */ /* 0x004fe2000001ff00 */
[----:B---3--:R-:W-:Y:S01]  /*11c0*/  MOV R34, RZ ;  /* 0x000000ff00227202 */ /* 0x008fe20000000f00 */
[----:B----4-:R-:W-:Y:S01]  /*11d0*/  CS2R R36, SRZ ;  /* 0x0000000000247805 */ /* 0x010fe2000001ff00 */
[----:B-----5:R-:W-:Y:S01]  /*11e0*/  CS2R R38, SRZ ;  /* 0x0000000000267805 */ /* 0x020fe2000001ff00 */
[----:B------:R-:W-:Y:S01]  /*11f0*/  HFMA2.MMA R48, -RZ, RZ, 0, 0 ;  /* 0x00000000ff307435 */ /* 0x000fe200000001ff */
[----:B------:R-:W2:Y:S01]  /*1200*/  @!P2 LDG.E R6, [R4.64] ;  /* 0x0000000c0406a981 */ /* 0x000ea2000c1e1900 */
[----:B------:R-:W-:-:S03]  /*1210*/  ISETP.GE.AND P2, PT, R20, R35, PT ;  /* 0x000000231400720c */ /* 0x000fc60003f46270 */
[----:B------:R-:W3:Y:S01]  /*1220*/  @!P1 LDG.E R3, [R4.64+0x80] ;  /* 0x0000800c04039981 */ /* 0x000ee2000c1e1900 */
[----:B------:R-:W-:-:S03]  /*1230*/  ISETP.GE.AND P1, PT, R21, R35, PT ;  /* 0x000000231500720c */ /* 0x000fc60003f26270 */
[----:B------:R-:W4:Y:S01]  /*1240*/  @!P0 LDG.E R16, [R4.64+0x100] ;  /* 0x0001000c04108981 */ /* 0x000f22000c1e1900 */
[----:B------:R-:W-:-:S03]  /*1250*/  ISETP.GE.AND P0, PT, R22, R35, PT ;  /* 0x000000231600720c */ /* 0x000fc60003f06270 */
[----:B------:R-:W5:Y:S01]  /*1260*/  @!P4 LDG.E R7, [R4.64+0x180] ;  /* 0x0001800c0407c981 */ /* 0x000f62000c1e1900 */
        /* <DEDUP_REMOVED lines=10> */
[-C--:B------:R-:W-:Y:S01]  /*1310*/  ISETP.GE.AND P1, PT, R28, R35.reuse, PT ;  /* 0x000000231c00720c */ /* 0x080fe20003f26270 */
[----:B------:R-:W-:Y:S01]  /*1320*/  CS2R R40, SRZ ;  /* 0x0000000000287805 */ /* 0x000fe2000001ff00 */
[----:B------:R-:W-:Y:S01]  /*1330*/  CS2R R44, SRZ ;  /* 0x00000000002c7805 */ /* 0x000fe2000001ff00 */
[----:B------:R-:W-:Y:S01]  /*1340*/  CS2R R42, SRZ ;  /* 0x00000000002a7805 */ /* 0x000fe2000001ff00 */
        /* <DEDUP_REMOVED lines=8> */
[----:B------:R-:W-:-:S02]  /*13d0*/  ISETP.GE.AND P2, PT, R8, R35, PT ;  /* 0x000000230800720c */ /* 0x000fc40003f46270 */
[-C--:B------:R-:W-:Y:S02]  /*13e0*/  ISETP.GE.AND P1, PT, R29, R35.reuse, PT ;  /* 0x000000231d00720c */ /* 0x080fe40003f26270 */
[C---:B------:R-:W-:Y:S02]  /*13f0*/  LEA R18, P0, R8.reuse, UR9, 0x2 ;  /* 0x0000000908127c11 */ /* 0x040fe4000f8010ff */
[-C--:B------:R-:W-:Y:S02]  /*1400*/  ISETP.GE.AND P4, PT, R31, R35.reuse, PT ;  /* 0x000000231f00720c */ /* 0x080fe40003f86270 */
[----:B------:R-:W-:Y:S02]  /*1410*/  LEA.HI.X R19, R8, UR14, R9, 0x2, P0 ;  /* 0x0000000e08137c11 */ /* 0x000fe400080f1409 */
[-C--:B------:R-:W-:Y:S02]  /*1420*/  ISETP.GE.AND P0, PT, R30, R35.reuse, PT ;  /* 0x000000231e00720c */ /* 0x080fe40003f06270 */
[----:B------:R-:W-:-:S02]  /*1430*/  ISETP.GE.AND P6, PT, R32, R35, PT ;  /* 0x000000232000720c */ /* 0x000fc40003fc6270 */
[-C--:B------:R-:W-:Y:S02]  /*1440*/  ISETP.GE.AND P5, PT, R33, R35.reuse, PT ;  /* 0x000000232100720c */ /* 0x080fe40003fa6270 */
[----:B------:R-:W-:Y:S01]  /*1450*/  ISETP.GE.AND P3, PT, R0, R35, PT ;  /* 0x000000230000720c */ /* 0x000fe20003f66270 */
[----:B------:R-:W-:Y:S01]  /*1460*/  HFMA2.MMA R52, -RZ, RZ, 0, 0 ;  /* 0x00000000ff347435 */ /* 0x000fe200000001ff */
[----:B------:R-:W-:Y:S01]  /*1470*/  MOV R54, RZ ;  /* 0x000000ff00367202 */ /* 0x000fe20000000f00 */
[----:B------:R-:W-:Y:S01]  /*1480*/  IMAD.MOV.U32 R56, RZ, RZ, RZ ;  /* 0x000000ffff387224 */ /* 0x000fe200078e00ff */
[----:B--2---:R-:W-:Y:S04]  /*1490*/  STS [R145.X4], R6 ;  /* 0x0000000691007388 */ /* 0x004fe80000004800 */
[----:B---3--:R-:W-:Y:S04]  /*14a0*/  STS [R144.X4+0x80], R3 ;  /* 0x0000800390007388 */ /* 0x008fe80000004800 */
[----:B----4-:R-:W-:Y:S04]  /*14b0*/  STS [R143.X4+0x100], R16 ;  /* 0x000100108f007388 */ /* 0x010fe80000004800 */
[----:B-----5:R-:W-:Y:S04]  /*14c0*/  STS [R142.X4+0x180], R7 ;  /* 0x000180078e007388 */ /* 0x020fe80000004800 */
        /* <DEDUP_REMOVED lines=30> */
[----:B0-----:R-:W-:Y:S01]  /*16b0*/  HFMA2.MMA R34, -RZ, RZ, 0, 0 ;  /* 0x00000000ff227435 */ /* 0x001fe200000001ff */
[----:B-1----:R-:W-:Y:S01]  /*16c0*/  CS2R R38, SRZ ;  /* 0x0000000000267805 */ /* 0x002fe2000001ff00 */
[----:B--2---:R-:W-:Y:S01]  /*16d0*/  HFMA2.MMA R42, -RZ, RZ, 0, 0 ;  /* 0x00000000ff2a7435 */ /* 0x004fe200000001ff */
[----:B------:R-:W-:-:S02]  /*16e0*/  MOV R40, RZ ;  /* 0x000000ff00287202 */ /* 0x000fc40000000f00 */
[----:B------:R-:W-:Y:S01]  /*16f0*/  MOV R44, RZ ;  /* 0x000000ff002c7202 */ /* 0x000fe20000000f00 */
[----:B---3--:R-:W-:-:S04]  /*1700*/  HFMA2.MMA R46, -RZ, RZ, 0, 0 ;  /* 0x00000000ff2e7435 */ /* 0x008fc800000001ff */
[----:B------:R0:W2:Y:S01]  /*1710*/  @!P2 LDG.E R34, [R18.64] ;  /* 0x0000000c1222a981 */ /* 0x0000a2000c1e1900 */
[----:B------:R-:W-:-:S03]  /*1720*/  ISETP.GE.AND P2, PT, R20, R35, PT ;  /* 0x000000231400720c */ /* 0x000fc60003f46270 */
[----:B------:R0:W3:Y:S01]  /*1730*/  @!P1 LDG.E R41, [R18.64+0x80] ;  /* 0x0000800c12299981 */ /* 0x0000e2000c1e1900 */
[----:B------:R-:W-:-:S03]  /*1740*/  ISETP.GE.AND P1, PT, R21, R35, PT ;  /* 0x000000231500720c */ /* 0x000fc60003f26270 */
[----:B------:R0:W5:Y:S01]  /*1750*/  @!P0 LDG.E R38, [R18.64+0x100] ;  /* 0x0001000c12268981 */ /* 0x000162000c1e1900 */
        /* <DEDUP_REMOVED lines=8> */
[-C--:B------:R-:W-:Y:S01]  /*17e0*/  ISETP.GE.AND P3, PT, R26, R35.reuse, PT ;  /* 0x000000231a00720c */ /* 0x080fe20003f66270 */
[----:B------:R-:W-:Y:S02]  /*17f0*/  HFMA2.MMA R48, -RZ, RZ, 0, 0 ;  /* 0x00000000ff307435 */ /* 0x000fe400000001ff */
[----:B------:R0:W5:Y:S01]  /*1800*/  @!P2 LDG.E R45, [R18.64+0x380] ;  /* 0x0003800c122da981 */ /* 0x000162000c1e1900 */
[----:B------:R-:W-:-:S03]  /*1810*/  ISETP.GE.AND P2, PT, R27, R35, PT ;  /* 0x000000231b00720c */ /* 0x000fc60003f46270 */
[----:B------:R0:W5:Y:S01]  /*1820*/  @!P1 LDG.E R44, [R18.64+0x400] ;  /* 0x0004000c122c9981 */ /* 0x000162000c1e1900 */
[-C--:B------:R-:W-:Y:S02]  /*1830*/  ISETP.GE.AND P1, PT, R28, R35.reuse, PT ;  /* 0x000000231c00720c */ /* 0x080fe40003f26270 */
[----:B----4-:R-:W-:Y:S01]  /*1840*/  MOV R50, RZ ;  /* 0x000000ff00327202 */ /* 0x010fe20000000f00 */
        /* <DEDUP_REMOVED lines=9> */
[----:B------:R-:W-:Y:S01]  /*18e0*/  SHF.R.S32.HI R3, RZ, 0x1f, R2 ;  /* 0x0000001fff037819 */ /* 0x000fe20000011402 */
[----:B------:R-:W-:-:S02]  /*18f0*/  IMAD R36, R165, c[0x0][0x200], RZ ;  /* 0x00008000a5247a24 */ /* 0x000fc400078e02ff */
[----:B------:R-:W-:-:S04]  /*1900*/  IMAD.WIDE.U32 R4, R157, c[0x0][0x1f0], RZ ;  /* 0x00007c009d047a25 */ /* 0x000fc800078e00ff */
[----:B------:R-:W-:Y:S01]  /*1910*/  IMAD R49, R157, c[0x0][0x1f4], R6 ;  /* 0x00007d009d317a24 */ /* 0x000fe200078e0206 */
[----:B------:R-:W-:Y:S01]  /*1920*/  IADD3 R97, R147, -c[0x0][0x174], RZ ;  /* 0x80005d0093617a10 */ /* 0x000fe20007ffe0ff */
[C---:B------:R-:W-:Y:S02]  /*1930*/  IMAD.WIDE.U32 R16, R157.reuse, c[0x0][0x200], RZ ;  /* 0x000080009d107a25 */ /* 0x040fe400078e00ff */
[----:B0-----:R-:W-:Y:S02]  /*1940*/  @!P0 MOV R18, R2 ;  /* 0x0000000200128202 */ /* 0x001fe40000000f00 */
[C---:B------:R-:W-:Y:S01]  /*1950*/  IMAD R51, R157.reuse, c[0x0][0x204], R36 ;  /* 0x000081009d337a24 */ /* 0x040fe200078e0224 */
[----:B------:R-:W-:Y:S01]  /*1960*/  @!P0 MOV R19, R3 ;  /* 0x0000000300138202 */ /* 0x000fe20000000f00 */
[----:B------:R-:W-:Y:S01]  /*1970*/  @!P0 IMAD.WIDE.U32 R6, R157, c[0x0][0x1f0], R2 ;  /* 0x00007c009d068a25 */ /* 0x000fe200078e0002 */
[----:B------:R-:W-:Y:S02]  /*1980*/  IADD3 R5, R5, R49, RZ ;  /* 0x0000003105057210 */ /* 0x000fe40007ffe0ff */
[----:B------:R-:W-:Y:S01]  /*1990*/  IADD3 R37, R17, R51, RZ ;  /* 0x0000003311257210 */ /* 0x000fe20007ffe0ff */
[----:B------:R-:W-:Y:S01]  /*19a0*/  @!P0 IMAD.WIDE.U32 R18, R157, c[0x0][0x200], R18 ;  /* 0x000080009d128a25 */ /* 0x000fe200078e0012 */
[----:B------:R-:W-:-:S02]  /*19b0*/  MOV R36, R16 ;  /* 0x0000001000247202 */ /* 0x000fc40000000f00 */
[----:B------:R-:W-:Y:S01]  /*19c0*/  @!P0 IADD3 R7, R49, R7, RZ ;  /* 0x0000000731078210 */ /* 0x000fe20007ffe0ff */
[C---:B------:R-:W-:Y:S02]  /*19d0*/  IMAD R58, R156.reuse, c[0x0][0x1f8], RZ ;  /* 0x00007e009c3a7a24 */ /* 0x040fe400078e02ff */
[----:B------:R-:W-:Y:S02]  /*19e0*/  IMAD R97, R97, -0x400, RZ ;  /* 0xfffffc0061617824 */ /* 0x000fe400078e02ff */
[----:B------:R-:W-:Y:S01]  /*19f0*/  IMAD.WIDE.U32 R16, R159, c[0x0][0x1f8], R4 ;  /* 0x00007e009f107a25 */ /* 0x000fe200078e0004 */
[----:B------:R-:W-:Y:S02]  /*1a00*/  @!P0 IADD3 R19, R51, R19, RZ ;  /* 0x0000001333138210 */ /* 0x000fe40007ffe0ff */
[----:B------:R-:W-:Y:S01]  /*1a10*/  SHF.R.S32.HI R95, RZ, 0x1f, R97 ;  /* 0x0000001fff5f7819 */ /* 0x000fe20000011461 */
[----:B------:R-:W-:Y:S01]  /*1a20*/  IMAD R60, R156, c[0x0][0x208], RZ ;  /* 0x000082009c3c7a24 */ /* 0x000fe200078e02ff */
[----:B------:R-:W-:Y:S01]  /*1a30*/  IADD3 R51, P1, R97, R16, RZ ;  /* 0x0000001061337210 */ /* 0x000fe20007f3e0ff */
[----:B------:R-:W-:-:S02]  /*1a40*/  IMAD R53, R159, c[0x0][0x1fc], R58 ;  /* 0x00007f009f357a24 */ /* 0x000fc400078e023a */
[----:B------:R-:W-:-:S04]  /*1a50*/  @!P0 IMAD.WIDE.U32 R4, R159, c[0x0][0x1f8], R6 ;  /* 0x00007e009f048a25 */ /* 0x000fc800078e0006 */
[----:B------:R-:W-:-:S04]  /*1a60*/  IMAD.WIDE.U32 R36, R159, c[0x0][0x208], R36 ;  /* 0x000082009f247a25 */ /* 0x000fc800078e0024 */
[----:B------:R-:W-:Y:S01]  /*1a70*/  IMAD R55, R159, c[0x0][0x20c], R60 ;  /* 0x000083009f377a24 */ /* 0x000fe200078e023c */
[----:B------:R-:W-:Y:S01]  /*1a80*/  IADD3.X R60, R95, R53, R17, P1, !PT ;  /* 0x000000355f3c7210 */ /* 0x000fe20000ffe411 */
[----:B------:R-:W-:Y:S01]  /*1a90*/  @!P0 IMAD.WIDE.U32 R6, R159, c[0x0][0x208], R18 ;  /* 0x000082009f068a25 */ /* 0x000fe200078e0012 */
[C---:B------:R-:W-:Y:S02]  /*1aa0*/  @!P0 IADD3 R19, P1, R8.reuse, R4, RZ ;  /* 0x0000000408138210 */ /* 0x040fe40007f3e0ff */
[----:B------:R-:W-:Y:S02]  /*1ab0*/  IADD3 R36, P2, R97, R36, RZ ;  /* 0x0000002461247210 */ /* 0x000fe40007f5e0ff */
[----:B------:R-:W-:Y:S02]  /*1ac0*/  @!P0 IADD3.X R62, R9, R5, R53, P1, !PT ;  /* 0x00000005093e8210 */ /* 0x000fe40000ffe435 */
[----:B------:R-:W-:Y:S02]  /*1ad0*/  IADD3.X R37, R95, R55, R37, P2, !PT ;  /* 0x000000375f257210 */ /* 0x000fe400017fe425 */
[----:B------:R-:W-:-:S02]  /*1ae0*/  @!P0 IADD3 R49, P3, R8, R6, RZ ;  /* 0x0000000608318210 */ /* 0x000fc40007f7e0ff */
[----:B------:R-:W-:Y:S02]  /*1af0*/  @!P0 LEA R18, P1, R19, c[0x0][0x268], 0x2 ;  /* 0x00009a0013128a11 */ /* 0x000fe400078210ff */
[C---:B------:R-:W-:Y:S02]  /*1b00*/  LEA R16, P2, R8.reuse, c[0x0][0x268], 0x2 ;  /* 0x00009a0008107a11 */ /* 0x040fe400078410ff */
[C---:B------:R-:W-:Y:S02]  /*1b10*/  LEA R17, P4, R8.reuse, c[0x0][0x258], 0x2 ;  /* 0x0000960008117a11 */ /* 0x040fe400078810ff */
[----:B------:R-:W-:Y:S02]  /*1b20*/  @!P0 IADD3.X R58, R9, R7, R55, P3, !PT ;  /* 0x00000007093a8210 */ /* 0x000fe40001ffe437 */
[----:B------:R-:W-:Y:S02]  /*1b30*/  @!P0 LEA.HI.X R19, R19, c[0x0][0x26c], R62, 0x2, P1 ;  /* 0x00009b0013138a11 */ /* 0x000fe400008f143e */
[----:B------:R-:W-:-:S02]  /*1b40*/  LEA.HI.X R7, R8, c[0x0][0x26c], R9, 0x2, P2 ;  /* 0x00009b0008077a11 */ /* 0x000fc400010f1409 */
[----:B------:R-:W-:Y:S02]  /*1b50*/  ISETP.GE.AND P1, PT, R30, R35, PT ;  /* 0x000000231e00720c */ /* 0x000fe40003f26270 */
[----:B------:R-:W-:Y:S02]  /*1b60*/  LEA.HI.X R5, R8, c[0x0][0x25c], R9, 0x2, P4 ;  /* 0x0000970008057a11 */ /* 0x000fe400020f1409 */
[C---:B------:R-:W-:Y:S02]  /*1b70*/  LEA R16, P2, R51.reuse, R16, 0x2 ;  /* 0x0000001033107211 */ /* 0x040fe400078410ff */
[C---:B------:R-:W-:Y:S02]  /*1b80*/  LEA R6, P4, R36.reuse, R17, 0x2 ;  /* 0x0000001124067211 */ /* 0x040fe400078810ff */
[----:B------:R-:W-:Y:S02]  /*1b90*/  LEA.HI.X R17, R51, R7, R60, 0x2, P2 ;  /* 0x0000000733117211 */ /* 0x000fe400010f143c */
[----:B------:R-:W-:-:S02]  /*1ba0*/  LEA.HI.X R7, R36, R5, R37, 0x2, P4 ;  /* 0x0000000524077211 */ /* 0x000fc400020f1425 */
[----:B------:R-:W-:Y:S01]  /*1bb0*/  CS2R R36, SRZ ;  /* 0x0000000000247805 */ /* 0x000fe2000001ff00 */
[C---:B------:R-:W-:Y:S02]  /*1bc0*/  @!P0 LEA R4, P3, R49.reuse, c[0x0][0x258], 0x2 ;  /* 0x0000960031048a11 */ /* 0x040fe400078610ff */
[-C--:B------:R-:W-:Y:S02]  /*1bd0*/  ISETP.GE.AND P2, PT, R32, R35.reuse, PT ;  /* 0x000000232000720c */ /* 0x080fe40003f46270 */
[----:B------:R-:W-:Y:S02]  /*1be0*/  @!P0 LEA.HI.X R5, R49, c[0x0][0x25c], R58, 0x2, P3 ;  /* 0x0000970031058a11 */ /* 0x000fe400018f143a */
[-C--:B------:R-:W-:Y:S02]  /*1bf0*/  ISETP.GE.AND P3, PT, R29, R35.reuse, PT ;  /* 0x000000231d00720c */ /* 0x080fe40003f66270 */
[-C--:B------:R-:W-:Y:S02]  /*1c00*/  ISETP.GE.AND P4, PT, R31, R35.reuse, PT ;  /* 0x000000231f00720c */ /* 0x080fe40003f86270 */
[----:B------:R-:W-:-:S02]  /*1c10*/  ISETP.GE.AND P5, PT, R33, R35, PT ;  /* 0x000000232100720c */ /* 0x000fc40003fa6270 */
[----:B------:R-:W-:Y:S01]  /*1c20*/  ISETP.GE.AND P6, PT, R0, R35, PT ;  /* 0x000000230000720c */ /* 0x000fe20003fc6270 */
[----:B--2---:R-:W-:Y:S04]  /*1c30*/  STS [R145.X4], R34 ;  /* 0x0000002291007388 */ /* 0x004fe80000004800 */
[----:B---3--:R-:W-:Y:S04]  /*1c40*/  STS [R144.X4+0x80], R41 ;  /* 0x0000802990007388 */ /* 0x008fe80000004800 */
[----:B-----5:R-:W-:Y:S04]  /*1c50*/  STS [R143.X4+0x100], R38 ;  /* 0x000100268f007388 */ /* 0x020fe80000004800 */
[----:B------:R-:W-:Y:S04]  /*1c60*/  STS [R142.X4+0x180], R39 ;  /* 0x000180278e007388 */ /* 0x000fe80000004800 */
[----:B------:R-:W-:Y:S04]  /*1c70*/  STS [R141.X4+0x200], R40 ;  /* 0x000200288d007388 */ /* 0x000fe80000004800 */
[----:B------:R0:W-:Y:S04]  /*1c80*/  STS [R140.X4+0x280], R43 ;  /* 0x0002802b8c007388 */ /* 0x0001e80000004800 */
[----:B------:R1:W-:Y:S04]  /*1c90*/  STS [R139.X4+0x300], R42 ;  /* 0x0003002a8b007388 */ /* 0x0003e80000004800 */
[----:B------:R2:W-:Y:S04]  /*1ca0*/  STS [R138.X4+0x380], R45 ;  /* 0x0003802d8a007388 */ /* 0x0005e80000004800 */
[----:B------:R3:W-:Y:S04]  /*1cb0*/  STS [R137.X4+0x400], R44 ;  /* 0x0004002c89007388 */ /* 0x0007e80000004800 */
[----:B----4-:R-:W-:Y:S04]  /*1cc0*/  STS [R136.X4+0x480], R47 ;  /* 0x0004802f88007388 */ /* 0x010fe80000004800 */
[----:B------:R-:W-:Y:S04]  /*1cd0*/  STS [R135.X4+0x500], R46 ;  /* 0x0005002e87007388 */ /* 0x000fe80000004800 */
[----:B------:R4:W-:Y:S04]  /*1ce0*/  STS [R133.X4+0x580], R50 ;  /* 0x0005803285007388 */ /* 0x0009e80000004800 */
        /* <DEDUP_REMOVED lines=23> */
[----:B-1----:R-:W-:-:S04]  /*1e60*/  HFMA2.MMA R42, -RZ, RZ, 0, 0 ;  /* 0x00000000ff2a7435 */ /* 0x002fc800000001ff */
[----:B------:R-:W5:Y:S01]  /*1e70*/  @!P1 LDG.E R36, [R16.64+-0xf00] ;  /* 0xfff1000c10249981 */ /* 0x000f62000c1e1900 */
[-C--:B------:R-:W-:Y:S01]  /*1e80*/  ISETP.GE.AND P1, PT, R20, R35.reuse, PT ;  /* 0x000000231400720c */ /* 0x080fe20003f26270 */
[----:B------:R-:W-:Y:S01]  /*1e90*/  HFMA2.MMA R34, -RZ, RZ, 0, 0 ;  /* 0x00000000ff227435 */ /* 0x000fe200000001ff */
[----:B--2---:R-:W-:Y:S01]  /*1ea0*/  MOV R45, RZ ;  /* 0x000000ff002d7202 */ /* 0x004fe20000000f00 */
[----:B------:R-:W-:Y:S01]  /*1eb0*/  CS2R R38, SRZ ;  /* 0x0000000000267805 */ /* 0x000fe2000001ff00 */
[----:B------:R-:W-:Y:S01]  /*1ec0*/  HFMA2.MMA R40, -RZ, RZ, 0, 0 ;  /* 0x00000000ff287435 */ /* 0x000fe200000001ff */
[----:B------:R-:W-:Y:S01]  /*1ed0*/  MOV R41, RZ ;  /* 0x000000ff00297202 */ /* 0x000fe20000000f00 */
[----:B------:R-:W2:Y:S07]  /*1ee0*/  @!P3 LDG.E R37, [R16.64+-0xf80] ;  /* 0xfff0800c1025b981 */ /* 0x000eae000c1e1900 */
[----:B------:R-:W2:Y:S01]  /*1ef0*/  @!P1 LDG.E R43, [R16.64+-0xc80] ;  /* 0xfff3800c102b9981 */ /* 0x000ea2000c1e1900 */
[----:B------:R-:W-:-:S03]  /*1f00*/  ISETP.GE.AND P1, PT, R21, R35, PT ;  /* 0x000000231500720c */ /* 0x000fc60003f26270 */
[----:B------:R-:W2:Y:S01]  /*1f10*/  @!P2 LDG.E R38, [R16.64+-0xe00] ;  /* 0xfff2000c1026a981 */ /* 0x000ea2000c1e1900 */
[----:B---3--:R-:W-:-:S03]  /*1f20*/  HFMA2.MMA R44, -RZ, RZ, 0, 0 ;  /* 0x00000000ff2c7435 */ /* 0x008fc600000001ff */
[----:B------:R-:W3:Y:S04]  /*1f30*/  @!P4 LDG.E R39, [R16.64+-0xe80] ;  /* 0xfff1800c1027c981 */ /* 0x000ee8000c1e1900 */
[----:B------:R-:W2:Y:S04]  /*1f40*/  @!P0 LDG.E R34, [R18.64] ;  /* 0x0000000c12228981 */ /* 0x000ea8000c1e1900 */
[----:B------:R-:W3:Y:S01]  /*1f50*/  @!P1 LDG.E R42, [R16.64+-0xc00] ;  /* 0xfff4000c102a9981 */ /* 0x000ee2000c1e1900 */
[-C--:B------:R-:W-:Y:S02]  /*1f60*/  ISETP.GE.AND P1, PT, R22, R35.reuse, PT ;  /* 0x000000231600720c */ /* 0x080fe40003f26270 */
[-C--:B------:R-:W-:Y:S01]  /*1f70*/  ISETP.GE.AND P2, PT, R24, R35.reuse, PT ;  /* 0x000000231800720c */ /* 0x080fe20003f46270 */
[----:B------:R-:W3:Y:S01]  /*1f80*/  @!P5 LDG.E R41, [R16.64+-0xd80] ;  /* 0xfff2800c1029d981 */ /* 0x000ee2000c1e1900 */
[----:B------:R-:W-:-:S02]  /*1f90*/  ISETP.GE.AND P3, PT, R25, R35, PT ;  /* 0x000000231900720c */ /* 0x000fc40003f66270 */
[-C--:B------:R-:W-:Y:S01]  /*1fa0*/  ISETP.GE.AND P4, PT, R26, R35.reuse, PT ;  /* 0x000000231a00720c */ /* 0x080fe20003f86270 */
[----:B------:R-:W3:Y:S01]  /*1fb0*/  @!P6 LDG.E R40, [R16.64+-0xd00] ;  /* 0xfff3000c1028e981 */ /* 0x000ee2000c1e1900 */
[----:B------:R-:W-:-:S05]  /*1fc0*/  ISETP.GE.AND P5, PT, R27, R35, PT ;  /* 0x000000231b00720c */ /* 0x000fca0003fa6270 */
[----:B------:R-:W3:Y:S01]  /*1fd0*/  @!P1 LDG.E R45, [R16.64+-0xb80] ;  /* 0xfff4800c102d9981 */ /* 0x000ee2000c1e1900 */
[-C--:B------:R-:W-:Y:S02]  /*1fe0*/  ISETP.GE.AND P1, PT, R23, R35.reuse, PT ;  /* 0x000000231700720c */ /* 0x080fe40003f26270 */
[----:B------:R-:W-:Y:S01]  /*1ff0*/  ISETP.GE.AND P6, PT, R28, R35, PT ;  /* 0x000000231c00720c */ /* 0x000fe20003fc6270 */
[----:B----4-:R-:W-:Y:S01]  /*2000*/  HFMA2.MMA R50, -RZ, RZ, 0, 0 ;  /* 0x00000000ff327435 */ /* 0x010fe200000001ff */
[----:B------:R-:W-:Y:S01]  /*2010*/  CS2R R46, SRZ ;  /* 0x00000000002e7805 */ /* 0x000fe2000001ff00 */
[----:B------:R-:W-:Y:S01]  /*2020*/  MOV R48, RZ ;  /* 0x000000ff00307202 */ /* 0x000fe20000000f00 */
[----:B------:R-:W-:Y:S01]  /*2030*/  IMAD.MOV.U32 R52, RZ, RZ, RZ ;  /* 0x000000ffff347224 */ /* 0x000fe200078e00ff */
[----:B------:R-:W-:-:S03]  /*2040*/  MOV R56, RZ ;  /* 0x000000ff00387202 */ /* 0x000fc60000000f00 */
[----:B------:R-:W4:Y:S04]  /*2050*/  @!P2 LDG.E R46, [R16.64+-0xa80] ;  /* 0xfff5800c102ea981 */ /* 0x000f28000c1e1900 */
[----:B------:R-:W4:Y:S04]  /*2060*/  @!P1 LDG.E R44, [R16.64+-0xb00] ;  /* 0xfff5000c102c9981 */ /* 0x000f28000c1e1900 */
[----:B------:R-:W4:Y:S04]  /*2070*/  @!P3 LDG.E R48, [R16.64+-0xa00] ;  /* 0xfff6000c1030b981 */ /* 0x000f28000c1e1900 */
[----:B------:R-:W4:Y:S04]  /*2080*/  @!P4 LDG.E R52, [R16.64+-0x980] ;  /* 0xfff6800c1034c981 */ /* 0x000f28000c1e1900 */
[----:B------:R-:W4:Y:S04]  /*2090*/  @!P5 LDG.E R50, [R16.64+-0x900] ;  /* 0xfff7000c1032d981 */ /* 0x000f28000c1e1900 */
[----:B------:R-:W4:Y:S01]  /*20a0*/  @!P6 LDG.E R56, [R16.64+-0x880] ;  /* 0xfff7800c1038e981 */ /* 0x000f22000c1e1900 */
[----:B------:R-:W-:Y:S01]  /*20b0*/  P2R R51, PR, RZ, 0x2 ;  /* 0x00000002ff337803 */ /* 0x000fe20000000000 */
[----:B------:R-:W-:Y:S01]  /*20c0*/  HFMA2.MMA R54, -RZ, RZ, 0, 0 ;  /* 0x00000000ff367435 */ /* 0x000fe200000001ff */
[----:B------:R-:W-:Y:S01]  /*20d0*/  ISETP.GE.AND P1, PT, R30, R35, PT ;  /* 0x000000231e00720c */ /* 0x000fe20003f26270 */
[----:B------:R-:W-:Y:S01]  /*20e0*/  HFMA2.MMA R58, -RZ, RZ, 0, 0 ;  /* 0x00000000ff3a7435 */ /* 0x000fe200000001ff */
[----:B------:R-:W-:Y:S01]  /*20f0*/  MOV R60, RZ ;  /* 0x000000ff003c7202 */ /* 0x000fe20000000f00 */
[----:B------:R-:W-:-:S02]  /*2100*/  HFMA2.MMA R64, -RZ, RZ, 0, 0 ;  /* 0x00000000ff407435 */ /* 0x000fc400000001ff */
[----:B------:R-:W-:Y:S01]  /*2110*/  HFMA2.MMA R68, -RZ, RZ, 0, 0 ;  /* 0x00000000ff447435 */ /* 0x000fe200000001ff */
[----:B------:R-:W-:Y:S01]  /*2120*/  MOV R66, RZ ;  /* 0x000000ff00427202 */ /* 0x000fe20000000f00 */
[----:B--2---:R-:W-:Y:S04]  /*2130*/  STS [R145.X4], R34 ;  /* 0x0000002291007388 */ /* 0x004fe80000004800 */
[----:B------:R-:W-:Y:S04]  /*2140*/  STS [R144.X4+0x80], R37 ;  /* 0x0000802590007388 */ /* 0x000fe80000004800 */
        /* <DEDUP_REMOVED lines=8> */
[----:B----4-:R-:W-:Y:S04]  /*21d0*/  STS [R135.X4+0x500], R44 ;  /* 0x0005002c87007388 */ /* 0x010fe80000004800 */
[----:B------:R-:W-:Y:S04]  /*21e0*/  STS [R133.X4+0x580], R46 ;  /* 0x0005802e85007388 */ /* 0x000fe80000004800 */
[----:B------:R0:W-:Y:S04]  /*21f0*/  STS [R131.X4+0x600], R48 ;  /* 0x0006003083007388 */ /* 0x0001e80000004800 */
[----:B------:R-:W-:Y:S04]  /*2200*/  STS [R129.X4+0x680], R52 ;  /* 0x0006803481007388 */ /* 0x000fe80000004800 */
[----:B------:R1:W-:Y:S04]  /*2210*/  STS [R127.X4+0x700], R50 ;  /* 0x000700327f007388 */ /* 0x0003e80000004800 */
[----:B------:R2:W-:Y:S01]  /*2220*/  STS [R125.X4+0x780], R56 ;  /* 0x000780387d007388 */ /* 0x0005e20000004800 */
[----:B------:R-:W-:-:S06]  /*2230*/  NOP ;  /* 0x0000000000007918 */ /* 0x000fcc0000000000 */
[----:B------:R-:W-:Y:S04]  /*2240*/  LDS R16, [R134.X4] ;  /* 0x0000000086107984 */ /* 0x000fe80000004800 */
[----:B------:R-:W3:Y:S04]  /*2250*/  LDS R19, [R134.X4+0x4] ;  /* 0x0000040086137984 */ /* 0x000ee80000004800 */
[----:B------:R-:W4:Y:S04]  /*2260*/  LDS R18, [R134.X4+0x8] ;  /* 0x0000080086127984 */ /* 0x000f280000004800 */
[----:B------:R-:W-:Y:S04]  /*2270*/  LDS R17, [R134.X4+0xc] ;  /* 0x00000c0086117984 */ /* 0x000fe80000004800 */
[----:B------:R-:W-:Y:S04]  /*2280*/  LDS R46, [R134.X4+0x10] ;  /* 0x00001000862e7984 */ /* 0x000fe80000004800 */
[----:B------:R-:W2:Y:S04]  /*2290*/  LDS R45, [R134.X4+0x14] ;  /* 0x00001400862d7984 */ /* 0x000ea80000004800 */
[----:B------:R-:W0:Y:S04]  /*22a0*/  LDS R34, [R134.X4+0x18] ;  /* 0x0000180086227984 */ /* 0x000e280000004800 */
[----:B------:R-:W-:Y:S04]  /*22b0*/  LDS R36, [R134.X4+0x1c] ;  /* 0x00001c0086247984 */ /* 0x000fe80000004800 */
[----:B------:R-:W-:Y:S04]  /*22c0*/  LDS R37, [R134.X4+0x20] ;  /* 0x0000200086257984 */ /* 0x000fe80000004800 */
[----:B------:R-:W-:Y:S04]  /*22d0*/  LDS R38, [R134.X4+0x24] ;  /* 0x0000240086267984 */ /* 0x000fe80000004800 */
[----:B------:R-:W-:Y:S04]  /*22e0*/  LDS R39, [R134.X4+0x28] ;  /* 0x0000280086277984 */ /* 0x000fe80000004800 */
[----:B------:R-:W2:Y:S04]  /*22f0*/  LDS R40, [R134.X4+0x2c] ;  /* 0x00002c0086287984 */ /* 0x000ea80000004800 */
[----:B------:R-:W-:Y:S04]  /*2300*/  LDS R41, [R134.X4+0x30] ;  /* 0x0000300086297984 */ /* 0x000fe80000004800 */
[----:B------:R-:W-:Y:S04]  /*2310*/  LDS R42, [R134.X4+0x34] ;  /* 0x00003400862a7984 */ /* 0x000fe80000004800 */
[----:B------:R-:W-:Y:S04]  /*2320*/  LDS R43, [R134.X4+0x38] ;  /* 0x00003800862b7984 */ /* 0x000fe80000004800 */
[----:B------:R-:W3:Y:S04]  /*2330*/  LDS R44, [R134.X4+0x3c] ;  /* 0x00003c00862c7984 */ /* 0x000ee80000004800 */
[----:B------:R-:W-:Y:S01]  /*2340*/  BAR.SYNC.DEFER_BLOCKING 0x0 ;  /* 0x0000000000007b1d */ /* 0x000fe20000010000 */
[----:B0-----:R-:W-:Y:S01]  /*2350*/  CS2R R48, SRZ ;  /* 0x0000000000307805 */ /* 0x001fe2000001ff00 */
[----:B-1----:R-:W-:-:S04]  /*2360*/  MOV R50, RZ ;  /* 0x000000ff00327202 */ /* 0x002fc80000000f00 */
[----:B------:R0:W5:Y:S01]  /*2370*/  @!P0 LDG.E R54, [R4.64] ;  /* 0x0000000c04368981 */ /* 0x000162000c1e1900 */
[----:B------:R-:W-:-:S03]  /*2380*/  ISETP.GE.AND P0, PT, R29, R35, PT ;  /* 0x000000231d00720c */ /* 0x000fc60003f06270 */
[----:B------:R1:W5:Y:S01]  /*2390*/  @!P1 LDG.E R48, [R6.64+-0xf00] ;  /* 0xfff1000c06309981 */ /* 0x000362000c1e1900 */
[-C--:B------:R-:W-:Y:S01]  /*23a0*/  ISETP.GE.AND P1, PT, R32, R35.reuse, PT ;  /* 0x000000232000720c */ /* 0x080fe20003f26270 */
[----:B------:R-:W-:Y:S01]  /*23b0*/  CS2R R52, SRZ ;  /* 0x0000000000347805 */ /* 0x000fe2000001ff00 */
[----:B--2---:R-:W-:Y:S01]  /*23c0*/  MOV R56, RZ ;  /* 0x000000ff00387202 */ /* 0x004fe20000000f00 */
[----:B------:R1:W2:Y:S04]  /*23d0*/  @!P2 LDG.E R60, [R6.64+-0xa80] ;  /* 0xfff5800c063ca981 */ /* 0x0002a8000c1e1900 */
[----:B------:R1:W2:Y:S04]  /*23e0*/  @!P3 LDG.E R58, [R6.64+-0xa00] ;  /* 0xfff6000c063ab981 */ /* 0x0002a8000c1e1900 */
[----:B------:R1:W2:Y:S01]  /*23f0*/  @!P0 LDG.E R47, [R6.64+-0xf80] ;  /* 0xfff0800c062f8981 */ /* 0x0002a2000c1e1900 */
[----:B------:R-:W-:-:S03]  /*2400*/  ISETP.GE.AND P0, PT, R31, R35, PT ;  /* 0x000000231f00720c */ /* 0x000fc60003f06270 */
[----:B------:R1:W2:Y:S01]  /*2410*/  @!P1 LDG.E R50, [R6.64+-0xe00] ;  /* 0xfff2000c06329981 */ /* 0x0002a2000c1e1900 */
[-C--:B------:R-:W-:Y:S01]  /*2420*/  ISETP.GE.AND P1, PT, R0, R35.reuse, PT ;  /* 0x000000230000720c */ /* 0x080fe20003f26270 */
[----:B0-----:R-:W-:Y:S02]  /*2430*/  CS2R R4, SRZ ;  /* 0x0000000000047805 */ /* 0x001fe4000001ff00 */
[----:B------:R1:W2:Y:S04]  /*2440*/  @!P4 LDG.E R66, [R6.64+-0x980] ;  /* 0xfff6800c0642c981 */ /* 0x0002a8000c1e1900 */
[----:B------:R1:W2:Y:S04]  /*2450*/  @!P5 LDG.E R64, [R6.64+-0x900] ;  /* 0xfff7000c0640d981 */ /* 0x0002a8000c1e1900 */
[----:B------:R1:W2:Y:S01]  /*2460*/  @!P0 LDG.E R49, [R6.64+-0xe80] ;  /* 0xfff1800c06318981 */ /* 0x0002a2000c1e1900 */
[----:B------:R-:W-:-:S03]  /*2470*/  ISETP.GE.AND P0, PT, R33, R35, PT ;  /* 0x000000232100720c */ /* 0x000fc60003f06270 */
[----:B------:R1:W2:Y:S01]  /*2480*/  @!P1 LDG.E R52, [R6.64+-0xd00] ;  /* 0xfff3000c06349981 */ /* 0x0002a2000c1e1900 */
[----:B------:R-:W-:-:S03]  /*2490*/  ISETP.GE.AND P1, PT, R21, R35, PT ;  /* 0x000000231500720c */ /* 0x000fc60003f26270 */
[----:B------:R1:W2:Y:S06]  /*24a0*/  @!P6 LDG.E R68, [R6.64+-0x880] ;  /* 0xfff7800c0644e981 */ /* 0x0002ac000c1e1900 */
[----:B------:R1:W2:Y:S01]  /*24b0*/  @!P0 LDG.E R5, [R6.64+-0xd80] ;  /* 0xfff2800c06058981 */ /* 0x0002a2000c1e1900 */
[----:B------:R-:W-:-:S03]  /*24c0*/  ISETP.GE.AND P0, PT, R20, R35, PT ;  /* 0x000000231400720c */ /* 0x000fc60003f06270 */
[----:B------:R1:W2:Y:S01]  /*24d0*/  @!P1 LDG.E R4, [R6.64+-0xc00] ;  /* 0xfff4000c06049981 */ /* 0x0002a2000c1e1900 */
[----:B------:R-:W-:Y:S01]  /*24e0*/  ISETP.NE.AND P1, PT, R51, RZ, PT ;  /* 0x000000ff3300720c */ /* 0x000fe20003f25270 */
[----:B------:R-:W-:-:S10]  /*24f0*/  HFMA2.MMA R51, -RZ, RZ, 0, 0 ;  /* 0x00000000ff337435 */ /* 0x000fd400000001ff */
[----:B------:R1:W2:Y:S01]  /*2500*/  @!P0 LDG.E R51, [R6.64+-0xc80] ;  /* 0xfff3800c06338981 */ /* 0x0002a2000c1e1900 */
[----:B------:R-:W-:-:S03]  /*2510*/  ISETP.GE.AND P0, PT, R22, R35, PT ;  /* 0x000000231600720c */ /* 0x000fc60003f06270 */
[----:B------:R1:W2:Y:S10]  /*2520*/  @!P1 LDG.E R56, [R6.64+-0xb00] ;  /* 0xfff5000c06389981 */ /* 0x0002b4000c1e1900 */
[----:B------:R1:W2:Y:S01]  /*2530*/  @!P0 LDG.E R53, [R6.64+-0xb80] ;  /* 0xfff4800c06358981 */ /* 0x0002a2000c1e1900 */
[----:B---3--:R-:W-:-:S02]  /*2540*/  FMUL.FTZ R57, R19, -1.4426950216293334961 ;  /* 0xbfb8aa3b13397820 */ /* 0x008fc40000410000 */
[----:B------:R-:W-:-:S04]  /*2550*/  FMUL.FTZ R55, R16, -1.4426950216293334961 ;  /* 0xbfb8aa3b10377820 */ /* 0x000fc80000410000 */
[----:B------:R-:W0:Y:S01]  /*2560*/  MUFU.EX2 R57, R57 ;  /* 0x0000003900397308 */ /* 0x000e220000000800 */
[----:B----4-:R-:W-:Y:S02]  /*2570*/  FMUL.FTZ R59, R18, -1.4426950216293334961 ;  /* 0xbfb8aa3b123b7820 */ /* 0x010fe40000410000 */
[----:B-1----:R-:W-:-:S05]  /*2580*/  FMUL.FTZ R6, R45, -1.4426950216293334961 ;  /* 0xbfb8aa3b2d067820 */ /* 0x002fca0000410000 */
[----:B------:R-:W1:Y:S01]  /*2590*/  MUFU.EX2 R55, R55 ;  /* 0x0000003700377308 */ /* 0x000e620000000800 */
[----:B------:R-:W-:Y:S02]  /*25a0*/  FMUL.FTZ R61, R17, -1.4426950216293334961 ;  /* 0xbfb8aa3b113d7820 */ /* 0x000fe40000410000 */
[----:B------:R-:W-:-:S05]  /*25b0*/  FMUL.FTZ R62, R46, -1.4426950216293334961 ;  /* 0xbfb8aa3b2e3e7820 */ /* 0x000fca0000410000 */
[----:B------:R3:W-:Y:S01]  /*25c0*/  MUFU.EX2 R65, R6 ;  /* 0x0000000600417308 */ /* 0x0007e20000000800 */
[----:B------:R-:W-:Y:S02]  /*25d0*/  FMUL.FTZ R7, R34, -1.4426950216293334961 ;  /* 0xbfb8aa3b22077820 */ /* 0x000fe40000410000 */
[----:B---3--:R-:W-:-:S05]  /*25e0*/  FMUL.FTZ R6, R40, -1.4426950216293334961 ;  /* 0xbfb8aa3b28067820 */ /* 0x008fca0000410000 */
[----:B------:R-:W3:Y:S01]  /*25f0*/  MUFU.EX2 R59, R59 ;  /* 0x0000003b003b7308 */ /* 0x000ee20000000800 */
[----:B------:R-:W-:-:S07]  /*2600*/  FMUL.FTZ R69, R36, -1.4426950216293334961 ;  /* 0xbfb8aa3b24457820 */ /* 0x000fce0000410000 */
[----:B------:R0:W-:Y:S08]  /*2610*/  MUFU.EX2 R73, R6 ;  /* 0x0000000600497308 */ /* 0x0001f00000000800 */
[----:B------:R-:W4:Y:S01]  /*2620*/  MUFU.EX2 R61, R61 ;  /* 0x0000003d003d7308 */ /* 0x000f220000000800 */
[----:B0-----:R-:W-:-:S07]  /*2630*/  FADD.FTZ R6, R57, 1 ;  /* 0x3f80000039067421 */ /* 0x001fce0000010000 */
[----:B------:R-:W0:Y:S08]  /*2640*/  MUFU.EX2 R63, R62 ;  /* 0x0000003e003f7308 */ /* 0x000e300000000800 */
[----:B------:R1:W0:Y:S08]  /*2650*/  MUFU.EX2 R67, R7 ;  /* 0x0000000700437308 */ /* 0x0002300000000800 */
[----:B------:R-:W-:Y:S01]  /*2660*/  MUFU.RCP R6, R6 ;  /* 0x0000000600067308 */ /* 0x000fe20000001000 */
[----:B-1----:R-:W-:-:S02]  /*2670*/  FADD.FTZ R7, R55, 1 ;  /* 0x3f80000037077421 */ /* 0x002fc40000010000 */
[----:B------:R-:W-:Y:S02]  /*2680*/  FMUL.FTZ R62, R39, -1.4426950216293334961 ;  /* 0xbfb8aa3b273e7820 */ /* 0x000fe40000410000 */
[----:B---3--:R-:W-:-:S03]  /*2690*/  FADD.FTZ R55, R59, 1 ;  /* 0x3f8000003b377421 */ /* 0x008fc60000010000 */
[----:B------:R-:W-:Y:S01]  /*26a0*/  MUFU.RCP R7, R7 ;  /* 0x0000000700077308 */ /* 0x000fe20000001000 */
[----:B----4-:R-:W-:-:S07]  /*26b0*/  FADD.FTZ R61, R61, 1 ;  /* 0x3f8000003d3d7421 */ /* 0x010fce0000010000 */
[----:B------:R-:W-:Y:S01]  /*26c0*/  MUFU.EX2 R69, R69 ;  /* 0x0000004500457308 */ /* 0x000fe20000000800 */
[----:B------:R-:W-:Y:S02]  /*26d0*/  FMUL.FTZ R71, R38, -1.4426950216293334961 ;  /* 0xbfb8aa3b26477820 */ /* 0x000fe40000410000 */
[----:B0-----:R-:W-:-:S05]  /*26e0*/  FADD.FTZ R57, R63, 1 ;  /* 0x3f8000003f397421 */ /* 0x001fca0000010000 */
[----:B------:R-:W-:Y:S01]  /*26f0*/  MUFU.EX2 R72, R62 ;  /* 0x0000003e00487308 */ /* 0x000fe20000000800 */
[----:B------:R-:W-:-:S07]  /*2700*/  FMUL.FTZ R70, R37, -1.4426950216293334961 ;  /* 0xbfb8aa3b25467820 */ /* 0x000fce0000410000 */
[----:B------:R-:W-:Y:S08]  /*2710*/  MUFU.RCP R55, R55 ;  /* 0x0000003700377308 */ /* 0x000ff00000001000 */
[----:B------:R-:W-:Y:S01]  /*2720*/  MUFU.RCP R62, R61 ;  /* 0x0000003d003e7308 */ /* 0x000fe20000001000 */
[----:B------:R-:W-:-:S07]  /*2730*/  FADD.FTZ R63, R67, 1 ;  /* 0x3f800000433f7421 */ /* 0x000fce0000010000 */
[----:B------:R-:W0:Y:S08]  /*2740*/  MUFU.EX2 R71, R71 ;  /* 0x0000004700477308 */ /* 0x000e300000000800 */
[----:B------:R-:W1:Y:S08]  /*2750*/  MUFU.RCP R57, R57 ;  /* 0x0000003900397308 */ /* 0x000e700000001000 */
[----:B------:R-:W3:Y:S01]  /*2760*/  MUFU.EX2 R70, R70 ;  /* 0x0000004600467308 */ /* 0x000ee20000000800 */
[----:B0-----:R-:W-:-:S07]  /*2770*/  FADD.FTZ R67, R71, 1 ;  /* 0x3f80000047437421 */ /* 0x001fce0000010000 */
[----:B------:R-:W0:Y:S01]  /*2780*/  MUFU.RCP R63, R63 ;  /* 0x0000003f003f7308 */ /* 0x000e220000001000 */
[----:B------:R-:W-:Y:S02]  /*2790*/  FMUL.FTZ R77, R44, -1.4426950216293334961 ;  /* 0xbfb8aa3b2c4d7820 */ /* 0x000fe40000410000 */
[----:B-1----:R-:W-:Y:S01]  /*27a0*/  FADD.FTZ R61, -R57, 1 ;  /* 0x3f800000393d7421 */ /* 0x002fe20000010100 */
[----:B-----5:R-:W-:Y:S04]  /*27b0*/  STS [R145.X4], R54 ;  /* 0x0000003691007388 */ /* 0x020fe80000004800 */
[----:B--2---:R-:W-:Y:S04]  /*27c0*/  STS [R144.X4+0x80], R47 ;  /* 0x0000802f90007388 */ /* 0x004fe80000004800 */
        /* <DEDUP_REMOVED lines=15> */
[----:B------:R-:W4:Y:S04]  /*28c0*/  LDS R47, [R134.X4+0x4] ;  /* 0x00000400862f7984 */ /* 0x000f280000004800 */
[----:B------:R-:W5:Y:S04]  /*28d0*/  LDS R48, [R134.X4] ;  /* 0x0000000086307984 */ /* 0x000f680000004800 */
[----:B------:R-:W0:Y:S04]  /*28e0*/  LDS R50, [R134.X4+0x8] ;  /* 0x0000080086327984 */ /* 0x000e280000004800 */
[----:B------:R-:W0:Y:S04]  /*28f0*/  LDS R49, [R134.X4+0xc] ;  /* 0x00000c0086317984 */ /* 0x000e280000004800 */
[----:B------:R-:W0:Y:S01]  /*2900*/  LDS R52, [R134.X4+0x10] ;  /* 0x0000100086347984 */ /* 0x000e220000004800 */
[----:B-1----:R-:W-:-:S03]  /*2910*/  FADD.FTZ R4, -R6, 1 ;  /* 0x3f80000006047421 */ /* 0x002fc60000010100 */
[----:B------:R-:W1:Y:S01]  /*2920*/  LDS R51, [R134.X4+0x14] ;  /* 0x0000140086337984 */ /* 0x000e620000004800 */
[----:B------:R-:W-:Y:S02]  /*2930*/  FFMA.FTZ R59, R19, R4, 1 ;  /* 0x3f800000133b7423 */ /* 0x000fe40000010004 */
[----:B--2---:R-:W-:Y:S01]  /*2940*/  FADD.FTZ R56, R65, 1 ;  /* 0x3f80000041387421 */ /* 0x004fe20000010000 */
[----:B------:R-:W2:Y:S01]  /*2950*/  LDS R54, [R134.X4+0x18] ;  /* 0x0000180086367984 */ /* 0x000ea20000004800 */
[----:B------:R-:W-:Y:S02]  /*2960*/  FADD.FTZ R5, -R7, 1 ;  /* 0x3f80000007057421 */ /* 0x000fe40000010100 */
[----:B------:R-:W-:Y:S01]  /*2970*/  FADD.FTZ R65, R69, 1 ;  /* 0x3f80000045417421 */ /* 0x000fe20000010000 */
[----:B------:R0:W-:Y:S01]  /*2980*/  MUFU.EX2 R160, R77 ;  /* 0x0000004d00a07308 */ /* 0x0001e20000000800 */
[----:B------:R-:W-:Y:S01]  /*2990*/  FFMA.FTZ R5, R16, R5, 1 ;  /* 0x3f80000010057423 */ /* 0x000fe20000010005 */
[----:B------:R-:W-:Y:S01]  /*29a0*/  LDS R60, [R134.X4+0x28] ;  /* 0x00002800863c7984 */ /* 0x000fe20000004800 */
[----:B----4-:R-:W-:-:S02]  /*29b0*/  FMUL.FTZ R53, R92, R47 ;  /* 0x0000002f5c357220 */ /* 0x010fc40000410000 */
[----:B-----5:R-:W-:Y:S02]  /*29c0*/  FMUL.FTZ R4, R93, R48 ;  /* 0x000000305d047220 */ /* 0x020fe40000410000 */
[----:B------:R-:W-:Y:S02]  /*29d0*/  FMUL.FTZ R58, R6, R53 ;  /* 0x00000035063a7220 */ /* 0x000fe40000410000 */
[----:B------:R-:W-:Y:S01]  /*29e0*/  FMUL.FTZ R4, R7, R4 ;  /* 0x0000000407047220 */ /* 0x000fe20000410000 */
[----:B------:R-:W4:Y:S01]  /*29f0*/  LDS R53, [R134.X4+0x1c] ;  /* 0x00001c0086357984 */ /* 0x000f220000004800 */
[----:B------:R-:W5:Y:S01]  /*2a00*/  MUFU.RCP R65, R65 ;  /* 0x0000004100417308 */ /* 0x000f620000001000 */
[----:B------:R-:W-:Y:S02]  /*2a10*/  FMUL.FTZ R167, R58, R59 ;  /* 0x0000003b3aa77220 */ /* 0x000fe40000410000 */
[----:B------:R-:W-:Y:S01]  /*2a20*/  FMUL.FTZ R5, R4, R5 ;  /* 0x0000000504057220 */ /* 0x000fe20000410000 */
[----:B------:R-:W-:Y:S01]  /*2a30*/  LDS R58, [R134.X4+0x20] ;  /* 0x00002000863a7984 */ /* 0x000fe20000004800 */
[----:B------:R-:W-:-:S02]  /*2a40*/  FADD.FTZ R59, -R55, 1 ;  /* 0x3f800000373b7421 */ /* 0x000fc40000010100 */
[----:B------:R-:W-:Y:S02]  /*2a50*/  FADD.FTZ R4, -R62, 1 ;  /* 0x3f8000003e047421 */ /* 0x000fe40000010100 */
[----:B------:R-:W-:Y:S02]  /*2a60*/  FADD.FTZ R69, R73, 1 ;  /* 0x3f80000049457421 */ /* 0x000fe40000010000 */
[----:B------:R-:W-:Y:S02]  /*2a70*/  FFMA.FTZ R68, R17, R4, 1 ;  /* 0x3f80000011447423 */ /* 0x000fe40000010004 */
[----:B------:R-:W-:Y:S02]  /*2a80*/  FFMA.FTZ R71, R18, R59, 1 ;  /* 0x3f80000012477423 */ /* 0x000fe4000001003b */
[----:B0-----:R-:W-:Y:S01]  /*2a90*/  FMUL.FTZ R4, R91, R50 ;  /* 0x000000325b047220 */ /* 0x001fe20000410000 */
[----:B------:R-:W0:Y:S01]  /*2aa0*/  LDS R59, [R134.X4+0x24] ;  /* 0x00002400863b7984 */ /* 0x000e220000004800 */
[----:B------:R-:W-:-:S02]  /*2ab0*/  FMUL.FTZ R73, R90, R49 ;  /* 0x000000315a497220 */ /* 0x000fc40000410000 */
[----:B------:R-:W-:Y:S02]  /*2ac0*/  FMUL.FTZ R74, R41, -1.4426950216293334961 ;  /* 0xbfb8aa3b294a7820 */ /* 0x000fe40000410000 */
[----:B------:R-:W-:Y:S02]  /*2ad0*/  FMUL.FTZ R76, R43, -1.4426950216293334961 ;  /* 0xbfb8aa3b2b4c7820 */ /* 0x000fe40000410000 */
[----:B---3--:R-:W-:Y:S02]  /*2ae0*/  FADD.FTZ R64, R70, 1 ;  /* 0x3f80000046407421 */ /* 0x008fe40000010000 */
[----:B------:R-:W-:Y:S02]  /*2af0*/  FMUL.FTZ R4, R55, R4 ;  /* 0x0000000437047220 */ /* 0x000fe40000410000 */
[----:B------:R-:W-:Y:S02]  /*2b00*/  FMUL.FTZ R73, R62, R73 ;  /* 0x000000493e497220 */ /* 0x000fe40000410000 */
[----:B------:R-:W-:-:S02]  /*2b10*/  FFMA.FTZ R77, R46, R61, 1 ;  /* 0x3f8000002e4d7423 */ /* 0x000fc4000001003d */
[----:B------:R-:W-:Y:S01]  /*2b20*/  FMUL.FTZ R70, R89, R52 ;  /* 0x0000003459467220 */ /* 0x000fe20000410000 */
[----:B------:R-:W3:Y:S01]  /*2b30*/  LDS R61, [R134.X4+0x2c] ;  /* 0x00002c00863d7984 */ /* 0x000ee20000004800 */
[----:B------:R-:W-:Y:S01]  /*2b40*/  FMUL.FTZ R75, R42, -1.4426950216293334961 ;  /* 0xbfb8aa3b2a4b7820 */ /* 0x000fe20000410000 */
[----:B------:R-:W0:Y:S01]  /*2b50*/  MUFU.EX2 R74, R74 ;  /* 0x0000004a004a7308 */ /* 0x000e220000000800 */
[----:B------:R-:W-:Y:S02]  /*2b60*/  FMUL.FTZ R169, R4, R71 ;  /* 0x0000004704a97220 */ /* 0x000fe40000410000 */
[----:B------:R-:W-:Y:S02]  /*2b70*/  FMUL.FTZ R171, R73, R68 ;  /* 0x0000004449ab7220 */ /* 0x000fe40000410000 */
[----:B------:R-:W-:Y:S01]  /*2b80*/  FMUL.FTZ R70, R57, R70 ;  /* 0x0000004639467220 */ /* 0x000fe20000410000 */
[----:B------:R-:W3:Y:S01]  /*2b90*/  LDS R68, [R134.X4+0x30] ;  /* 0x0000300086447984 */ /* 0x000ee20000004800 */
[----:B------:R-:W-:Y:S01]  /*2ba0*/  FADD.FTZ R71, -R63, 1 ;  /* 0x3f8000003f477421 */ /* 0x000fe20000010100 */
[----:B------:R-:W0:Y:S01]  /*2bb0*/  MUFU.RCP R56, R56 ;  /* 0x0000003800387308 */ /* 0x000e220000001000 */
[----:B-----5:R-:W-:-:S02]  /*2bc0*/  FADD.FTZ R73, -R65, 1 ;  /* 0x3f80000041497421 */ /* 0x020fc40000010100 */
[----:B------:R-:W-:-:S05]  /*2bd0*/  FADD.FTZ R66, R72, 1 ;  /* 0x3f80000048427421 */ /* 0x000fca0000010000 */
[----:B------:R-:W5:Y:S01]  /*2be0*/  MUFU.EX2 R76, R76 ;  /* 0x0000004c004c7308 */ /* 0x000f620000000800 */
[----:B------:R-:W-:Y:S02]  /*2bf0*/  FMUL.FTZ R173, R70, R77 ;  /* 0x0000004d46ad7220 */ /* 0x000fe40000410000 */
[----:B------:R-:W-:Y:S01]  /*2c00*/  FFMA.FTZ R177, R34, R71, 1 ;  /* 0x3f80000022b17423 */ /* 0x000fe20000010047 */
[----:B------:R-:W-:Y:S01]  /*2c10*/  LDS R70, [R134.X4+0x38] ;  /* 0x0000380086467984 */ /* 0x000fe20000004800 */
[----:B------:R-:W-:-:S03]  /*2c20*/  FFMA.FTZ R179, R36, R73, 1 ;  /* 0x3f80000024b37423 */ /* 0x000fc60000010049 */
[----:B------:R-:W2:Y:S01]  /*2c30*/  MUFU.EX2 R75, R75 ;  /* 0x0000004b004b7308 */ /* 0x000ea20000000800 */
[----:B------:R-:W3:Y:S04]  /*2c40*/  LDS R71, [R134.X4+0x34] ;  /* 0x0000340086477984 */ /* 0x000ee80000004800 */
[----:B------:R-:W3:Y:S03]  /*2c50*/  LDS R73, [R134.X4+0x3c] ;  /* 0x00003c0086497984 */ /* 0x000ee60000004800 */
[----:B------:R-:W4:Y:S01]  /*2c60*/  MUFU.RCP R66, R66 ;  /* 0x0000004200427308 */ /* 0x000f220000001000 */
[----:B-1----:R-:W-:Y:S01]  /*2c70*/  FMUL.FTZ R77, R88, R51 ;  /* 0x00000033584d7220 */ /* 0x002fe20000410000 */
[----:B------:R-:W-:Y:S01]  /*2c80*/  BAR.SYNC.DEFER_BLOCKING 0x0 ;  /* 0x0000000000007b1d */ /* 0x000fe20000010000 */
[----:B0-----:R-:W-:-:S02]  /*2c90*/  FADD.FTZ R72, R74, 1 ;  /* 0x3f8000004a487421 */ /* 0x001fc40000010000 */
[----:B------:R-:W-:-:S03]  /*2ca0*/  FADD.FTZ R4, -R56, 1 ;  /* 0x3f80000038047421 */ /* 0x000fc60000010100 */
[----:B------:R-:W0:Y:S01]  /*2cb0*/  MUFU.RCP R69, R69 ;  /* 0x0000004500457308 */ /* 0x000e220000001000 */
[----:B-----5:R-:W-:Y:S02]  /*2cc0*/  FADD.FTZ R74, R76, 1 ;  /* 0x3f8000004c4a7421 */ /* 0x020fe40000010000 */
[----:B--2---:R-:W-:Y:S02]  /*2cd0*/  FMUL.FTZ R76, R87, R54 ;  /* 0x00000036574c7220 */ /* 0x004fe40000410000 */
[----:B------:R-:W-:-:S03]  /*2ce0*/  FADD.FTZ R75, R75, 1 ;  /* 0x3f8000004b4b7421 */ /* 0x000fc60000010000 */
[----:B------:R-:W1:Y:S01]  /*2cf0*/  MUFU.RCP R67, R67 ;  /* 0x0000004300437308 */ /* 0x000e620000001000 */
[----:B------:R-:W-:Y:S02]  /*2d00*/  FMUL.FTZ R77, R56, R77 ;  /* 0x0000004d384d7220 */ /* 0x000fe40000410000 */
[----:B------:R-:W-:Y:S02]  /*2d10*/  FFMA.FTZ R4, R45, R4, 1 ;  /* 0x3f8000002d047423 */ /* 0x000fe40000010004 */
[----:B------:R-:W-:Y:S02]  /*2d20*/  FADD.FTZ R160, R160, 1 ;  /* 0x3f800000a0a07421 */ /* 0x000fe40000010000 */
[----:B----4-:R-:W-:Y:S01]  /*2d30*/  FMUL.FTZ R158, R86, R53 ;  /* 0x00000035569e7220 */ /* 0x010fe20000410000 */
[----:B------:R-:W2:Y:S01]  /*2d40*/  MUFU.RCP R64, R64 ;  /* 0x0000004000407308 */ /* 0x000ea20000001000 */
[----:B------:R-:W-:Y:S02]  /*2d50*/  FMUL.FTZ R76, R63, R76 ;  /* 0x0000004c3f4c7220 */ /* 0x000fe40000410000 */
[----:B------:R-:W-:-:S02]  /*2d60*/  FMUL.FTZ R175, R77, R4 ;  /* 0x000000044daf7220 */ /* 0x000fc40000410000 */
[----:B------:R-:W-:Y:S02]  /*2d70*/  FMUL.FTZ R158, R65, R158 ;  /* 0x0000009e419e7220 */ /* 0x000fe40000410000 */
[----:B------:R-:W-:Y:S01]  /*2d80*/  FMUL.FTZ R177, R76, R177 ;  /* 0x000000b14cb17220 */ /* 0x000fe20000410000 */
[----:B------:R-:W4:Y:S01]  /*2d90*/  MUFU.RCP R75, R75 ;  /* 0x0000004b004b7308 */ /* 0x000f220000001000 */
[----:B------:R-:W-:Y:S02]  /*2da0*/  FADD.FTZ R76, -R66, 1 ;  /* 0x3f800000424c7421 */ /* 0x000fe40000010100 */
[----:B------:R-:W-:-:S05]  /*2db0*/  FMUL.FTZ R179, R158, R179 ;  /* 0x000000b39eb37220 */ /* 0x000fca0000410000 */
[----:B------:R-:W5:Y:S01]  /*2dc0*/  MUFU.RCP R74, R74 ;  /* 0x0000004a004a7308 */ /* 0x000f620000001000 */
[----:B0-----:R-:W-:-:S07]  /*2dd0*/  FADD.FTZ R185, -R69, 1 ;  /* 0x3f80000045b97421 */ /* 0x001fce0000010100 */
[----:B------:R3:W0:Y:S01]  /*2de0*/  MUFU.RCP R77, R160 ;  /* 0x000000a0004d7308 */ /* 0x0006220000001000 */
[----:B------:R-:W-:Y:S02]  /*2df0*/  FFMA.FTZ R158, R39, R76, 1 ;  /* 0x3f800000279e7423 */ /* 0x000fe4000001004c */
[----:B-1----:R-:W-:Y:S02]  /*2e00*/  FADD.FTZ R181, -R67, 1 ;  /* 0x3f80000043b57421 */ /* 0x002fe40000010100 */
[----:B------:R-:W-:-:S03]  /*2e10*/  FMUL.FTZ R76, R84, R59 ;  /* 0x0000003b544c7220 */ /* 0x000fc60000410000 */
[----:B------:R-:W1:Y:S01]  /*2e20*/  MUFU.RCP R72, R72 ;  /* 0x0000004800487308 */ /* 0x000e620000001000 */
[----:B------:R-:W-:Y:S02]  /*2e30*/  FFMA.FTZ R187, R40, R185, 1 ;  /* 0x3f80000028bb7423 */ /* 0x000fe400000100b9 */
[----:B------:R-:W-:Y:S02]  /*2e40*/  FFMA.FTZ R183, R38, R181, 1 ;  /* 0x3f80000026b77423 */ /* 0x000fe400000100b5 */
[----:B------:R-:W-:Y:S02]  /*2e50*/  FMUL.FTZ R185, R83, R60 ;  /* 0x0000003c53b97220 */ /* 0x000fe40000410000 */
[----:B------:R-:W-:Y:S02]  /*2e60*/  FMUL.FTZ R76, R67, R76 ;  /* 0x0000004c434c7220 */ /* 0x000fe40000410000 */
[----:B--2---:R-:W-:Y:S02]  /*2e70*/  FADD.FTZ R4, -R64, 1 ;  /* 0x3f80000040047421 */ /* 0x004fe40000010100 */
[----:B------:R-:W-:-:S02]  /*2e80*/  FMUL.FTZ R181, R85, R58 ;  /* 0x0000003a55b57220 */ /* 0x000fc40000410000 */
[----:B---3--:R-:W-:Y:S02]  /*2e90*/  FMUL.FTZ R160, R82, R61 ;  /* 0x0000003d52a07220 */ /* 0x008fe40000410000 */
[----:B------:R-:W-:Y:S02]  /*2ea0*/  FMUL.FTZ R185, R66, R185 ;  /* 0x000000b942b97220 */ /* 0x000fe40000410000 */
[----:B------:R-:W-:Y:S02]  /*2eb0*/  FMUL.FTZ R183, R76, R183 ;  /* 0x000000b74cb77220 */ /* 0x000fe40000410000 */
[----:B------:R-:W-:Y:S02]  /*2ec0*/  FFMA.FTZ R4, R37, R4, 1 ;  /* 0x3f80000025047423 */ /* 0x000fe40000010004 */
[----:B------:R-:W-:Y:S02]  /*2ed0*/  FMUL.FTZ R181, R64, R181 ;  /* 0x000000b540b57220 */ /* 0x000fe40000410000 */
[----:B------:R-:W-:-:S02]  /*2ee0*/  FMUL.FTZ R160, R69, R160 ;  /* 0x000000a045a07220 */ /* 0x000fc40000410000 */
[----:B----4-:R-:W-:Y:S02]  /*2ef0*/  FADD.FTZ R189, -R75, 1 ;  /* 0x3f8000004bbd7421 */ /* 0x010fe40000010100 */
[----:B-----5:R-:W-:Y:S02]  /*2f00*/  FADD.FTZ R76, -R74, 1 ;  /* 0x3f8000004a4c7421 */ /* 0x020fe40000010100 */
[----:B0-----:R-:W-:Y:S02]  /*2f10*/  FADD.FTZ R193, -R77, 1 ;  /* 0x3f8000004dc17421 */ /* 0x001fe40000010100 */
[----:B------:R-:W-:Y:S02]  /*2f20*/  FMUL.FTZ R185, R185, R158 ;  /* 0x0000009eb9b97220 */ /* 0x000fe40000410000 */
[----:B------:R-:W-:Y:S02]  /*2f30*/  FMUL.FTZ R181, R181, R4 ;  /* 0x00000004b5b57220 */ /* 0x000fe40000410000 */
[----:B------:R-:W-:-:S02]  /*2f40*/  FMUL.FTZ R187, R160, R187 ;  /* 0x000000bba0bb7220 */ /* 0x000fc40000410000 */
[----:B------:R-:W-:Y:S02]  /*2f50*/  FFMA.FTZ R191, R42, R189, 1 ;  /* 0x3f8000002abf7423 */ /* 0x000fe400000100bd */
[----:B------:R-:W-:Y:S02]  /*2f60*/  FFMA.FTZ R158, R43, R76, 1 ;  /* 0x3f8000002b9e7423 */ /* 0x000fe4000001004c */
[----:B------:R-:W-:Y:S02]  /*2f70*/  FFMA.FTZ R195, R44, R193, 1 ;  /* 0x3f8000002cc37423 */ /* 0x000fe400000100c1 */
[----:B-1----:R-:W-:Y:S02]  /*2f80*/  FADD.FTZ R4, -R72, 1 ;  /* 0x3f80000048047421 */ /* 0x002fe40000010100 */
        /* <DEDUP_REMOVED lines=14> */
[----:B------:R0:W-:Y:S04]  /*3070*/  STS [R134.X4], R5 ;  /* 0x0000000586007388 */ /* 0x0001e80000004800 */
        /* <DEDUP_REMOVED lines=34> */
[----:B------:R-:W-:-:S05]  /*32a0*/  IMAD R76, R165, c[0x0][0x2e8], RZ ;  /* 0x0000ba00a54c7a24 */ /* 0x000fca00078e02ff */
[----:B------:R-:W1:Y:S01]  /*32b0*/  LDS R199, [0x1080] ;  /* 0x00108000ffc77984 */ /* 0x000e620000000800 */
[----:B------:R-:W-:Y:S01]  /*32c0*/  P2R R4, PR, RZ, 0x40 ;  /* 0x00000040ff047803 */ /* 0x000fe20000000000 */
[C---:B------:R-:W-:Y:S02]  /*32d0*/  IMAD R203, R157.reuse, c[0x0][0x2ec], R76 ;  /* 0x0000bb009dcb7a24 */ /* 0x040fe400078e024c */
[----:B0-----:R-:W-:-:S05]  /*32e0*/  IMAD.WIDE.U32 R4, R157, c[0x0][0x2e8], RZ ;  /* 0x0000ba009d047a25 */ /* 0x001fca00078e00ff */
[----:B------:R-:W-:Y:S01]  /*32f0*/  IADD3 R5, R5, R203, RZ ;  /* 0x000000cb05057210 */ /* 0x000fe20007ffe0ff */
[----:B------:R-:W-:-:S04]  /*3300*/  IMAD R76, R156, c[0x0][0x2f0], RZ ;  /* 0x0000bc009c4c7a24 */ /* 0x000fc800078e02ff */
[----:B------:R-:W-:Y:S01]  /*3310*/  IMAD.WIDE.U32 R4, R159, c[0x0][0x2f0], R4 ;  /* 0x0000bc009f047a25 */ /* 0x000fe200078e0004 */
[----:B------:R-:W-:-:S03]  /*3320*/  LEA R201, P0, R8, c[0x0][0x338], 0x2 ;  /* 0x0000ce0008c97a11 */ /* 0x000fc600078010ff */
[----:B------:R-:W-:Y:S01]  /*3330*/  IMAD R160, R159, c[0x0][0x2f4], R76 ;  /* 0x0000bd009fa07a24 */ /* 0x000fe200078e024c */
[----:B------:R-:W-:Y:S02]  /*3340*/  IADD3 R76, P1, R97, R4, RZ ;  /* 0x00000004614c7210 */ /* 0x000fe40007f3e0ff */
[----:B------:R-:W-:Y:S02]  /*3350*/  LEA.HI.X R158, R8, c[0x0][0x33c], R9, 0x2, P0 ;  /* 0x0000cf00089e7a11 */ /* 0x000fe400000f1409 */
[----:B------:R-:W-:Y:S02]  /*3360*/  IADD3.X R5, R95, R160, R5, P1, !PT ;  /* 0x000000a05f057210 */ /* 0x000fe40000ffe405 */
[C---:B------:R-:W-:Y:S01]  /*3370*/  LEA R4, P4, R76.reuse, R201, 0x2 ;  /* 0x000000c94c047211 */ /* 0x040fe200078810ff */
[----:B------:R-:W-:Y:S03]  /*3380*/  BSSY B0, `(.L_x_2681) ;  /* 0x0000016000007945 */ /* 0x000fe60003800000 */
[----:B------:R-:W-:Y:S01]  /*3390*/  LEA.HI.X R5, R76, R158, R5, 0x2, P4 ;  /* 0x0000009e4c057211 */ /* 0x000fe200020f1405 */
[----:B------:R-:W-:Y:S01]  /*33a0*/  FMUL.FTZ R76, R16, R7 ;  /* 0x00000007104c7220 */ /* 0x000fe20000410000 */
[----:B-1----:R-:W-:-:S02]  /*33b0*/  ISETP.GE.AND P3, PT, R8, R199, PT ;  /* 0x000000c70800720c */ /* 0x002fc40003f66270 */
        /* <DEDUP_REMOVED lines=18> */
.L_x_2682:
[----:B------:R-:W-:Y:S05]  /*34e0*/  BSYNC B0 ;  /* 0x0000000000007941 */ /* 0x000fea0003800000 */
.L_x_2681:
[----:B------:R1:W-:Y:S01]  /*34f0*/  @!P2 STG.E [R4.64+-0xf00], R171 ;  /* 0xfff100ab0400a986 */ /* 0x0003e2000c10190c */
[----:B------:R-:W-:Y:S01]  /*3500*/  ISETP.GE.AND P2, PT, R0, R199, PT ;  /* 0x000000c70000720c */ /* 0x000fe20003f46270 */
[----:B------:R-:W-:Y:S01]  /*3510*/  FMUL.FTZ R46, R46, R57 ;  /* 0x000000392e2e7220 */ /* 0x000fe20000410000 */
[-C--:B------:R-:W-:Y:S01]  /*3520*/  ISETP.GE.AND P3, PT, R20, R199.reuse, PT ;  /* 0x000000c71400720c */ /* 0x080fe20003f66270 */
[----:B------:R1:W-:Y:S01]  /*3530*/  @!P0 STG.E [R4.64+-0xe80], R173 ;  /* 0xfff180ad04008986 */ /* 0x0003e2000c10190c */
[-C--:B------:R-:W-:Y:S01]  /*3540*/  ISETP.GE.AND P0, PT, R33, R199.reuse, PT ;  /* 0x000000c72100720c */ /* 0x080fe20003f06270 */
        /* <DEDUP_REMOVED lines=53> */
[----:B------:R-:W-:Y:S02]  /*38a0*/  FMUL.FTZ R5, R76, R48 ;  /* 0x000000304c057220 */ /* 0x000fe40000410000 */
[----:B------:R-:W-:Y:S02]  /*38b0*/  FMUL.FTZ R47, R158, R47 ;  /* 0x0000002f9e2f7220 */ /* 0x000fe40000410000 */
[----:B------:R-:W-:Y:S01]  /*38c0*/  FMUL.FTZ R55, R55, R50 ;  /* 0x0000003237377220 */ /* 0x000fe20000410000 */
[----:B------:R-:W-:Y:S01]  /*38d0*/  BSSY B0, `(.L_x_2684) ;  /* 0x0000051000007945 */ /* 0x000fe20003800000 */
[----:B------:R-:W-:Y:S02]  /*38e0*/  FMUL.FTZ R49, R62, R49 ;  /* 0x000000313e317220 */ /* 0x000fe40000410000 */
[----:B------:R-:W-:-:S02]  /*38f0*/  FMUL.FTZ R7, R46, R52 ;  /* 0x000000342e077220 */ /* 0x000fc40000410000 */
[----:B------:R-:W-:Y:S02]  /*3900*/  FMUL.FTZ R45, R45, R51 ;  /* 0x000000332d2d7220 */ /* 0x000fe40000410000 */
[----:B0-----:R-:W-:Y:S02]  /*3910*/  FMUL.FTZ R19, R34, R54 ;  /* 0x0000003622137220 */ /* 0x001fe40000410000 */
[----:B------:R-:W-:Y:S02]  /*3920*/  FMUL.FTZ R53, R36, R53 ;  /* 0x0000003524357220 */ /* 0x000fe40000410000 */
[----:B------:R-:W-:Y:S02]  /*3930*/  FMUL.FTZ R37, R37, R58 ;  /* 0x0000003a25257220 */ /* 0x000fe40000410000 */
[----:B------:R-:W-:Y:S02]  /*3940*/  FMUL.FTZ R59, R38, R59 ;  /* 0x0000003b263b7220 */ /* 0x000fe40000410000 */
[----:B------:R-:W-:-:S02]  /*3950*/  FMUL.FTZ R39, R39, R60 ;  /* 0x0000003c27277220 */ /* 0x000fc40000410000 */
[----:B------:R-:W-:Y:S01]  /*3960*/  FMUL.FTZ R61, R40, R61 ;  /* 0x0000003d283d7220 */ /* 0x000fe20000410000 */
[----:B------:R0:W-:Y:S01]  /*3970*/  STS [R134.X4], R5 ;  /* 0x0000000586007388 */ /* 0x0001e20000004800 */
[----:B------:R-:W-:Y:S02]  /*3980*/  FMUL.FTZ R41, R41, R68 ;  /* 0x0000004429297220 */ /* 0x000fe40000410000 */
[----:B------:R-:W-:Y:S01]  /*3990*/  FMUL.FTZ R71, R42, R71 ;  /* 0x000000472a477220 */ /* 0x000fe20000410000 */
[----:B------:R-:W-:Y:S01]  /*39a0*/  STS [R134.X4+0x4], R47 ;  /* 0x0000042f86007388 */ /* 0x000fe20000004800 */
[----:B------:R-:W-:Y:S02]  /*39b0*/  FMUL.FTZ R43, R43, R70 ;  /* 0x000000462b2b7220 */ /* 0x000fe40000410000 */
[----:B------:R-:W-:Y:S01]  /*39c0*/  FMUL.FTZ R73, R44, R73 ;  /* 0x000000492c497220 */ /* 0x000fe20000410000 */
[----:B------:R-:W-:Y:S01]  /*39d0*/  STS [R134.X4+0x8], R55 ;  /* 0x0000083786007388 */ /* 0x000fe20000004800 */
[----:B------:R-:W-:-:S02]  /*39e0*/  IMAD R6, R165, c[0x0][0x210], RZ ;  /* 0x00008400a5067a24 */ /* 0x000fc400078e02ff */
[----:B0-----:R-:W-:Y:S01]  /*39f0*/  IMAD.WIDE.U32 R4, R157, c[0x0][0x210], RZ ;  /* 0x000084009d047a25 */ /* 0x001fe200078e00ff */
[----:B------:R-:W-:Y:S04]  /*3a00*/  STS [R134.X4+0xc], R49 ;  /* 0x00000c3186007388 */ /* 0x000fe80000004800 */
[----:B------:R0:W-:Y:S04]  /*3a10*/  STS [R134.X4+0x10], R7 ;  /* 0x0000100786007388 */ /* 0x0001e80000004800 */
[----:B------:R-:W-:Y:S04]  /*3a20*/  STS [R134.X4+0x14], R45 ;  /* 0x0000142d86007388 */ /* 0x000fe80000004800 */
[----:B------:R1:W-:Y:S01]  /*3a30*/  STS [R134.X4+0x18], R19 ;  /* 0x0000181386007388 */ /* 0x0003e20000004800 */
[----:B0-----:R-:W-:-:S03]  /*3a40*/  LEA R7, P0, R8, c[0x0][0x270], 0x2 ;  /* 0x00009c0008077a11 */ /* 0x001fc600078010ff */
[----:B------:R-:W-:Y:S01]  /*3a50*/  STS [R134.X4+0x1c], R53 ;  /* 0x00001c3586007388 */ /* 0x000fe20000004800 */
[----:B------:R-:W-:-:S03]  /*3a60*/  LEA.HI.X R18, R8, c[0x0][0x274], R9, 0x2, P0 ;  /* 0x00009d0008127a11 */ /* 0x000fc600000f1409 */
[----:B------:R-:W-:Y:S01]  /*3a70*/  STS [R134.X4+0x20], R37 ;  /* 0x0000202586007388 */ /* 0x000fe20000004800 */
[----:B-1----:R-:W-:-:S03]  /*3a80*/  IMAD R19, R157, c[0x0][0x214], R6 ;  /* 0x000085009d137a24 */ /* 0x002fc600078e0206 */
[----:B------:R-:W-:Y:S01]  /*3a90*/  STS [R134.X4+0x24], R59 ;  /* 0x0000243b86007388 */ /* 0x000fe20000004800 */
[----:B------:R-:W-:Y:S02]  /*3aa0*/  IMAD R6, R156, c[0x0][0x218], RZ ;  /* 0x000086009c067a24 */ /* 0x000fe400078e02ff */
[----:B------:R-:W-:Y:S01]  /*3ab0*/  IMAD.IADD R5, R5, 0x1, R19 ;  /* 0x0000000105057824 */ /* 0x000fe200078e0213 */
[----:B------:R-:W-:Y:S01]  /*3ac0*/  STS [R134.X4+0x28], R39 ;  /* 0x0000282786007388 */ /* 0x000fe20000004800 */
[C---:B------:R-:W-:Y:S02]  /*3ad0*/  IMAD R34, R159.reuse, c[0x0][0x21c], R6 ;  /* 0x000087009f227a24 */ /* 0x040fe400078e0206 */
[----:B------:R-:W-:Y:S01]  /*3ae0*/  IMAD.WIDE.U32 R4, R159, c[0x0][0x218], R4 ;  /* 0x000086009f047a25 */ /* 0x000fe200078e0004 */
[----:B------:R-:W-:Y:S04]  /*3af0*/  STS [R134.X4+0x2c], R61 ;  /* 0x00002c3d86007388 */ /* 0x000fe80000004800 */
[----:B------:R-:W-:Y:S01]  /*3b00*/  STS [R134.X4+0x30], R41 ;  /* 0x0000302986007388 */ /* 0x000fe20000004800 */
[----:B------:R-:W-:-:S03]  /*3b10*/  IADD3 R6, P1, R97, R4, RZ ;  /* 0x0000000461067210 */ /* 0x000fc60007f3e0ff */
[----:B------:R-:W-:Y:S01]  /*3b20*/  STS [R134.X4+0x34], R71 ;  /* 0x0000344786007388 */ /* 0x000fe20000004800 */
[----:B------:R-:W-:Y:S02]  /*3b30*/  IADD3.X R5, R95, R34, R5, P1, !PT ;  /* 0x000000225f057210 */ /* 0x000fe40000ffe405 */
[C---:B------:R-:W-:Y:S01]  /*3b40*/  LEA R4, P0, R6.reuse, R7, 0x2 ;  /* 0x0000000706047211 */ /* 0x040fe200078010ff */
[----:B------:R-:W-:Y:S03]  /*3b50*/  STS [R134.X4+0x38], R43 ;  /* 0x0000382b86007388 */ /* 0x000fe60000004800 */
[----:B------:R-:W-:Y:S01]  /*3b60*/  LEA.HI.X R5, R6, R18, R5, 0x2, P0 ;  /* 0x0000001206057211 */ /* 0x000fe200000f1405 */
        /* <DEDUP_REMOVED lines=24> */
[-C--:B------:R-:W-:Y:S02]  /*3cf0*/  ISETP.GE.AND P4, PT, R31, R69.reuse, PT ;  /* 0x000000451f00720c */ /* 0x080fe40003f86270 */
[-C--:B------:R-:W-:Y:S02]  /*3d00*/  ISETP.GE.AND P5, PT, R32, R69.reuse, PT ;  /* 0x000000452000720c */ /* 0x080fe40003fa6270 */
        /* <DEDUP_REMOVED lines=13> */
.L_x_2685:
[----:B------:R-:W-:Y:S05]  /*3de0*/  BSYNC B0 ;  /* 0x0000000000007941 */ /* 0x000fea0003800000 */
.L_x_2684:
        /* <DEDUP_REMOVED lines=25> */
.L_x_2683:
[----:B-1----:R-:W-:Y:S01]  /*3f80*/  FFMA.FTZ R154, R132, R93, R154 ;  /* 0x0000005d849a7223 */ /* 0x002fe2000001009a */
[----:B------:R-:W-:Y:S01]  /*3f90*/  MOV R0, c[0x0][0x16c] ;  /* 0x00005b0000007a02 */ /* 0x000fe20000000f00 */
[----:B------:R-:W-:Y:S01]  /*3fa0*/  BAR.SYNC.DEFER_BLOCKING 0x0 ;  /* 0x0000000000007b1d */ /* 0x000fe20000010000 */
[----:B------:R-:W-:Y:S01]  /*3fb0*/  HFMA2.MMA R47, -RZ, RZ, 0, 0 ;  /* 0x00000000ff2f7435 */ /* 0x000fe200000001ff */
[----:B------:R-:W-:Y:S01]  /*3fc0*/  FFMA.FTZ R154, R119, R92, R154 ;  /* 0x0000005c779a7223 */ /* 0x000fe2000001009a */
[----:B------:R-:W-:Y:S01]  /*3fd0*/  ISETP.GE.AND P0, PT, R0, 0x1, PT ;  /* 0x000000010000780c */ /* 0x000fe20003f06270 */
        /* <DEDUP_REMOVED lines=15> */
[----:B0-----:R-:W-:Y:S01]  /*40d0*/  MOV R45, RZ ;  /* 0x000000ff002d7202 */ /* 0x001fe20000000f00 */
        /* <DEDUP_REMOVED lines=19> */
[----:B------:R-:W-:Y:S02]  /*4210*/  FMUL.FTZ R63, R79, UR4 ;  /* 0x000000044f3f7c20 */ /* 0x000fe40008410000 */
[----:B------:R-:W-:Y:S02]  /*4220*/  FMUL.FTZ R62, R78, UR4 ;  /* 0x000000044e3e7c20 */ /* 0x000fe40008410000 */
[----:B------:R-:W-:Y:S01]  /*4230*/  FFMA.FTZ R154, R111, R78, R5 ;  /* 0x0000004e6f9a7223 */ /* 0x000fe20000010005 */
[----:B------:R-:W-:Y:S05]  /*4240*/  @!P0 BRA `(.L_x_2686) ;  /* 0x00003c0000008947 */ /* 0x000fea0003800000 */
[----:B------:R-:W-:Y:S01]  /*4250*/  IADD3 R46, R162, -0x1, RZ ;  /* 0xffffffffa22e7810 */ /* 0x000fe20007ffe0ff */
[----:B------:R-:W-:Y:S01]  /*4260*/  FADD.FTZ R21, R161, UR5 ;  /* 0x00000005a1157e21 */ /* 0x000fe20008010000 */
[----:B------:R-:W-:Y:S01]  /*4270*/  MOV R37, RZ ;  /* 0x000000ff00257202 */ /* 0x000fe20000000f00 */
[----:B------:R-:W-:Y:S01]  /*4280*/  FADD.FTZ R35, R109, UR5 ;  /* 0x000000056d237e21 */ /* 0x000fe20008010000 */
[----:B------:R-:W-:Y:S01]  /*4290*/  LEA.HI R0, R46, R46, RZ, 0x1 ;  /* 0x0000002e2e007211 */ /* 0x000fe200078f08ff */
[----:B------:R-:W-:Y:S01]  /*42a0*/  FADD.FTZ R19, R107, UR5 ;  /* 0x000000056b137e21 */ /* 0x000fe20008010000 */
[----:B------:R-:W-:Y:S01]  /*42b0*/  MOV R61, RZ ;  /* 0x000000ff003d7202 */ /* 0x000fe20000000f00 */
[----:B------:R-:W-:Y:S01]  /*42c0*/  FADD.FTZ R33, R105, UR5 ;  /* 0x0000000569217e21 */ /* 0x000fe20008010000 */
[----:B------:R-:W-:Y:S01]  /*42d0*/  LOP3.LUT R5, R0, 0xfffffe, RZ, 0xc0, !PT ;  /* 0x00fffffe00057812 */ /* 0x000fe200078ec0ff */
[----:B------:R-:W-:Y:S01]  /*42e0*/  FADD.FTZ R7, R103, UR5 ;  /* 0x0000000567077e21 */ /* 0x000fe20008010000 */
[----:B------:R-:W-:Y:S01]  /*42f0*/  UMOV UR6, URZ ;  /* 0x0000003f00067c82 */ /* 0x000fe20008000000 */
[----:B------:R-:W-:Y:S01]  /*4300*/  FADD.FTZ R31, R101, UR5 ;  /* 0x00000005651f7e21 */ /* 0x000fe20008010000 */
[----:B------:R-:W-:Y:S01]  /*4310*/  IADD3 R46, R46, -R5, RZ ;  /* 0x800000052e2e7210 */ /* 0x000fe20007ffe0ff */
        /* <DEDUP_REMOVED lines=27> */
.L_x_2734:
[----:B------:R-:W-:Y:S01]  /*44d0*/  IMAD R4, R156, c[0x0][0x180], RZ ;  /* 0x000060009c047a24 */ /* 0x000fe200078e02ff */
[----:B------:R-:W-:Y:S01]  /*44e0*/  SHF.R.S32.HI R177, RZ, 0x1f, R37 ;  /* 0x0000001fffb17819 */ /* 0x000fe20000011425 */
[C---:B------:R-:W-:Y:S01]  /*44f0*/  IMAD.WIDE.U32 R6, R159.reuse, c[0x0][0x180], RZ ;  /* 0x000060009f067a25 */ /* 0x040fe200078e00ff */
[----:B------:R-:W-:Y:S01]  /*4500*/  IADD3 R179, -R2, c[0x0][0x168], RZ ;  /* 0x00005a0002b37a10 */ /* 0x000fe20007ffe1ff */
[----:B------:R-:W-:Y:S01]  /*4510*/  HFMA2.MMA R160, -RZ, RZ, 0, 0 ;  /* 0x00000000ffa07435 */ /* 0x000fe200000001ff */
[C---:B------:R-:W-:Y:S01]  /*4520*/  LOP3.LUT R18, R8.reuse, 0x40, RZ, 0xfc, !PT ;  /* 0x0000004008127812 */ /* 0x040fe200078efcff */
[----:B------:R-:W-:Y:S01]  /*4530*/  IMAD R5, R159, c[0x0][0x184], R4 ;  /* 0x000061009f057a24 */ /* 0x000fe200078e0204 */
[----:B------:R-:W-:Y:S01]  /*4540*/  LOP3.LUT R4, R8, 0x20, RZ, 0xfc, !PT ;  /* 0x0000002008047812 */ /* 0x000fe200078efcff */
[C---:B------:R-:W-:Y:S01]  /*4550*/  IMAD R20, R177.reuse, c[0x0][0x1c0], RZ ;  /* 0x00007000b1147a24 */ /* 0x040fe200078e02ff */
[----:B------:R-:W-:Y:S01]  /*4560*/  ISETP.GE.AND P3, PT, R18, R179, PT ;  /* 0x000000b31200720c */ /* 0x000fe20003f66270 */
[----:B------:R-:W-:Y:S01]  /*4570*/  IMAD R18, R177, c[0x0][0x188], RZ ;  /* 0x00006200b1127a24 */ /* 0x000fe200078e02ff */
[----:B------:R-:W-:Y:S01]  /*4580*/  IADD3 R7, R7, R5, RZ ;  /* 0x0000000507077210 */ /* 0x000fe20007ffe0ff */
[C---:B------:R-:W-:Y:S01]  /*4590*/  IMAD R21, R37.reuse, c[0x0][0x1c4], R20 ;  /* 0x0000710025157a24 */ /* 0x040fe200078e0214 */
[-C--:B------:R-:W-:Y:S01]  /*45a0*/  ISETP.GE.AND P2, PT, R4, R179.reuse, PT ;  /* 0x000000b30400720c */ /* 0x080fe20003f46270 */
[----:B------:R-:W-:Y:S01]  /*45b0*/  IMAD.WIDE.U32 R4, R37, c[0x0][0x1c0], R8 ;  /* 0x0000700025047a25 */ /* 0x000fe200078e0008 */
[----:B------:R-:W-:-:S02]  /*45c0*/  ISETP.GE.AND P1, PT, R8, R179, PT ;  /* 0x000000b30800720c */ /* 0x000fc40003f26270 */
[----:B------:R-:W-:Y:S01]  /*45d0*/  LOP3.LUT R158, R8, 0x60, RZ, 0xfc, !PT ;  /* 0x00000060089e7812 */ /* 0x000fe200078efcff */
[C---:B------:R-:W-:Y:S01]  /*45e0*/  IMAD R19, R37.reuse, c[0x0][0x18c], R18 ;  /* 0x0000630025137a24 */ /* 0x040fe200078e0212 */
[----:B------:R-:W-:Y:S01]  /*45f0*/  LEA R18, P5, R4, R151, 0x2 ;  /* 0x0000009704127211 */ /* 0x000fe200078a10ff */
[----:B------:R-:W-:Y:S01]  /*4600*/  IMAD.WIDE.U32 R6, R37, c[0x0][0x188], R6 ;  /* 0x0000620025067a25 */ /* 0x000fe200078e0006 */
[----:B------:R-:W-:Y:S02]  /*4610*/  IADD3 R5, R5, R21, RZ ;  /* 0x0000001505057210 */ /* 0x000fe40007ffe0ff */
[----:B------:R-:W-:Y:S02]  /*4620*/  ISETP.GE.AND P4, PT, R158, R179, PT ;  /* 0x000000b39e00720c */ /* 0x000fe40003f86270 */
[----:B------:R-:W-:Y:S02]  /*4630*/  IADD3 R7, R7, R19, RZ ;  /* 0x0000001307077210 */ /* 0x000fe40007ffe0ff */
[----:B------:R-:W-:-:S02]  /*4640*/  LEA.HI.X R19, R4, R149, R5, 0x2, P5 ;  /* 0x0000009504137211 */ /* 0x000fc400028f1405 */
[----:B------:R-:W-:Y:S01]  /*4650*/  LOP3.LUT R4, R8, 0x80, RZ, 0xfc, !PT ;  /* 0x0000008008047812 */ /* 0x000fe200078efcff */
[----:B------:R-:W-:Y:S01]  /*4660*/  CS2R R166, SRZ ;  /* 0x0000000000a67805 */ /* 0x000fe2000001ff00 */
[----:B------:R-:W-:Y:S01]  /*4670*/  LEA R20, P0, R6, c[0x0][0x220], 0x2 ;  /* 0x0000880006147a11 */ /* 0x000fe200078010ff */
[----:B------:R0:W2:Y:S01]  /*4680*/  @!P1 LDG.E R160, [R18.64] ;  /* 0x0000000c12a09981 */ /* 0x0000a2000c1e1900 */
[-C--:B------:R-:W-:Y:S02]  /*4690*/  ISETP.GE.AND P5, PT, R4, R179.reuse, PT ;  /* 0x000000b30400720c */ /* 0x080fe40003fa6270 */
[----:B------:R-:W-:Y:S01]  /*46a0*/  LOP3.LUT R4, R8, 0xc0, RZ, 0xfc, !PT ;  /* 0x000000c008047812 */ /* 0x000fe200078efcff */
[----:B------:R-:W-:Y:S01]  /*46b0*/  CS2R R168, SRZ ;  /* 0x0000000000a87805 */ /* 0x000fe2000001ff00 */
[----:B------:R0:W3:Y:S01]  /*46c0*/  @!P2 LDG.E R167, [R18.64+0x80] ;  /* 0x0000800c12a7a981 */ /* 0x0000e2000c1e1900 */
[----:B------:R-:W-:Y:S02]  /*46d0*/  LEA.HI.X R21, R6, c[0x0][0x224], R7, 0x2, P0 ;  /* 0x0000890006157a11 */ /* 0x000fe400000f1407 */
[----:B------:R-:W-:Y:S01]  /*46e0*/  ISETP.GE.AND P1, PT, R4, R179, PT ;  /* 0x000000b30400720c */ /* 0x000fe20003f26270 */
[----:B------:R-:W-:Y:S01]  /*46f0*/  CS2R R170, SRZ ;  /* 0x0000000000aa7805 */ /* 0x000fe2000001ff00 */
        /* <DEDUP_REMOVED lines=8> */
[-C--:B------:R-:W-:Y:S02]  /*4780*/  ISETP.GE.AND P4, PT, R4, R179.reuse, PT ;  /* 0x000000b30400720c */ /* 0x080fe40003f86270 */
[C---:B------:R-:W-:Y:S01]  /*4790*/  LOP3.LUT R6, R8.reuse, 0x100, RZ, 0xfc, !PT ;  /* 0x0000010008067812 */ /* 0x040fe200078efcff */
[----:B------:R-:W-:Y:S01]  /*47a0*/  CS2R R172, SRZ ;  /* 0x0000000000ac7805 */ /* 0x000fe2000001ff00 */
[----:B------:R-:W-:Y:S01]  /*47b0*/  LOP3.LUT R4, R8, 0x140, RZ, 0xfc, !PT ;  /* 0x0000014008047812 */ /* 0x000fe200078efcff */
[----:B------:R0:W4:Y:S01]  /*47c0*/  @!P1 LDG.E R170, [R18.64+0x300] ;  /* 0x0003000c12aa9981 */ /* 0x000122000c1e1900 */
[----:B------:R-:W-:-:S02]  /*47d0*/  ISETP.GE.AND P3, PT, R6, R179, PT ;  /* 0x000000b30600720c */ /* 0x000fc40003f66270 */
[-C--:B------:R-:W-:Y:S01]  /*47e0*/  ISETP.GE.AND P5, PT, R4, R179.reuse, PT ;  /* 0x000000b30400720c */ /* 0x080fe20003fa6270 */
[----:B------:R1:W4:Y:S01]  /*47f0*/  LDG.E R158, [R20.64] ;  /* 0x0000000c149e7981 */ /* 0x000322000c1e1900 */
[C---:B------:R-:W-:Y:S02]  /*4800*/  LOP3.LUT R4, R8.reuse, 0x180, RZ, 0xfc, !PT ;  /* 0x0000018008047812 */ /* 0x040fe400078efcff */
[----:B------:R-:W-:Y:S01]  /*4810*/  LOP3.LUT R6, R8, 0x160, RZ, 0xfc, !PT ;  /* 0x0000016008067812 */ /* 0x000fe200078efcff */
[----:B------:R0:W4:Y:S01]  /*4820*/  @!P0 LDG.E R171, [R18.64+0x280] ;  /* 0x0002800c12ab8981 */ /* 0x000122000c1e1900 */
[-C--:B------:R-:W-:Y:S02]  /*4830*/  ISETP.GE.AND P1, PT, R4, R179.reuse, PT ;  /* 0x000000b30400720c */ /* 0x080fe40003f26270 */
[----:B------:R-:W-:Y:S01]  /*4840*/  LOP3.LUT R4, R8, 0x1a0, RZ, 0xfc, !PT ;  /* 0x000001a008047812 */ /* 0x000fe200078efcff */
[----:B------:R-:W-:Y:S01]  /*4850*/  CS2R R174, SRZ ;  /* 0x0000000000ae7805 */ /* 0x000fe2000001ff00 */
[----:B------:R-:W-:Y:S01]  /*4860*/  ISETP.GE.AND P0, PT, R6, R179, PT ;  /* 0x000000b30600720c */ /* 0x000fe20003f06270 */
[----:B------:R0:W4:Y:S01]  /*4870*/  @!P2 LDG.E R173, [R18.64+0x380] ;  /* 0x0003800c12ada981 */ /* 0x000122000c1e1900 */
[----:B------:R-:W-:-:S02]  /*4880*/  LOP3.LUT R6, R8, 0x1c0, RZ, 0xfc, !PT ;  /* 0x000001c008067812 */ /* 0x000fc400078efcff */
[-C--:B------:R-:W-:Y:S01]  /*4890*/  ISETP.GE.AND P2, PT, R4, R179.reuse, PT ;  /* 0x000000b30400720c */ /* 0x080fe20003f46270 */
[----:B------:R0:W4:Y:S01]  /*48a0*/  @!P3 LDG.E R172, [R18.64+0x400] ;  /* 0x0004000c12acb981 */ /* 0x000122000c1e1900 */
[----:B------:R-:W-:Y:S02]  /*48b0*/  LOP3.LUT R4, R8, 0x1e0, RZ, 0xfc, !PT ;  /* 0x000001e008047812 */ /* 0x000fe400078efcff */
[-C--:B------:R-:W-:Y:S01]  /*48c0*/  ISETP.GE.AND P3, PT, R6, R179.reuse, PT ;  /* 0x000000b30600720c */ /* 0x080fe20003f66270 */
[----:B------:R0:W4:Y:S01]  /*48d0*/  @!P4 LDG.E R175, [R18.64+0x480] ;  /* 0x0004800c12afc981 */ /* 0x000122000c1e1900 */
[----:B------:R-:W-:Y:S01]  /*48e0*/  ISETP.GE.AND P4, PT, R4, R179, PT ;  /* 0x000000b30400720c */ /* 0x000fe20003f86270 */
[----:B------:R-:W-:Y:S01]  /*48f0*/  HFMA2.MMA R182, -RZ, RZ, 0, 0 ;  /* 0x00000000ffb67435 */ /* 0x000fe200000001ff */
[----:B------:R-:W-:Y:S01]  /*4900*/  MOV R178, RZ ;  /* 0x000000ff00b27202 */ /* 0x000fe20000000f00 */
[----:B------:R-:W-:Y:S01]  /*4910*/  HFMA2.MMA R184, -RZ, RZ, 0, 0 ;  /* 0x00000000ffb87435 */ /* 0x000fe200000001ff */
[----:B------:R-:W-:Y:S01]  /*4920*/  IMAD.MOV.U32 R176, RZ, RZ, RZ ;  /* 0x000000ffffb07224 */ /* 0x000fe200078e00ff */
[----:B------:R-:W-:Y:S01]  /*4930*/  MOV R180, RZ ;  /* 0x000000ff00b47202 */ /* 0x000fe20000000f00 */
[----:B------:R0:W4:Y:S04]  /*4940*/  @!P5 LDG.E R174, [R18.64+0x500] ;  /* 0x0005000c12aed981 */ /* 0x000128000c1e1900 */
[----:B------:R0:W4:Y:S04]  /*4950*/  @!P0 LDG.E R178, [R18.64+0x580] ;  /* 0x0005800c12b28981 */ /* 0x000128000c1e1900 */
[----:B------:R0:W4:Y:S04]  /*4960*/  @!P1 LDG.E R176, [R18.64+0x600] ;  /* 0x0006000c12b09981 */ /* 0x000128000c1e1900 */
[----:B------:R0:W4:Y:S04]  /*4970*/  @!P2 LDG.E R182, [R18.64+0x680] ;  /* 0x0006800c12b6a981 */ /* 0x000128000c1e1900 */
[----:B------:R0:W4:Y:S04]  /*4980*/  @!P3 LDG.E R180, [R18.64+0x700] ;  /* 0x0007000c12b4b981 */ /* 0x000128000c1e1900 */
[----:B------:R0:W4:Y:S01]  /*4990*/  @!P4 LDG.E R184, [R18.64+0x780] ;  /* 0x0007800c12b8c981 */ /* 0x000122000c1e1900 */
        /* <DEDUP_REMOVED lines=10> */
[----:B------:R0:W4:Y:S01]  /*4a40*/  LDG.E R6, [R6.64] ;  /* 0x0000000c06067981 */ /* 0x000122000c1e1900 */
[----:B-1----:R-:W-:Y:S01]  /*4a50*/  FADD.FTZ R20, R161, UR5 ;  /* 0x00000005a1147e21 */ /* 0x002fe20008010000 */
[----:B------:R-:W-:Y:S02]  /*4a60*/  ISETP.NE.AND P1, PT, R153, RZ, PT ;  /* 0x000000ff9900720c */ /* 0x000fe40003f25270 */
[----:B------:R-:W-:Y:S02]  /*4a70*/  LEA R4, R46, R37, 0x8 ;  /* 0x000000252e047211 */ /* 0x000fe400078e40ff */
[----:B------:R-:W-:-:S04]  /*4a80*/  ISETP.GE.AND P0, PT, R162, 0x2, PT ;  /* 0x00000002a200780c */ /* 0x000fc80003f06270 */
[----:B------:R-:W-:-:S05]  /*4a90*/  ISETP.NE.OR P0, PT, R163, RZ, !P0 ;  /* 0x000000ffa300720c */ /* 0x000fca0004705670 */
[----:B------:R-:W-:-:S08]  /*4aa0*/  @P1 IADD3 R4, R153, 0x200, RZ ;  /* 0x0000020099041810 */ /* 0x000fd00007ffe0ff */
[----:B0-----:R-:W-:-:S05]  /*4ab0*/  @!P0 IADD3 R18, R162, -0x2, RZ ;  /* 0xfffffffea2128810 */ /* 0x001fca0007ffe0ff */
[----:B------:R-:W-:Y:S01]  /*4ac0*/  @!P0 IMAD R5, R18, c[0x0][0x16c], R37 ;  /* 0x00005b0012058a24 */ /* 0x000fe200078e0225 */
[----:B------:R-:W-:Y:S01]  /*4ad0*/  HFMA2.MMA R18, -RZ, RZ, 1.875, 0 ;  /* 0x3f800000ff127435 */ /* 0x000fe200000001ff */
[----:B------:R-:W-:Y:S01]  /*4ae0*/  MOV R19, RZ ;  /* 0x000000ff00137202 */ /* 0x000fe20000000f00 */
[----:B------:R-:W-:Y:S01]  /*4af0*/  BSSY B0, `(.L_x_2687) ;  /* 0x0000081000007945 */ /* 0x000fe20003800000 */
[----:B--2---:R-:W-:Y:S04]  /*4b00*/  STS [R145.X4], R160 ;  /* 0x000000a091007388 */ /* 0x004fe80000004800 */
[----:B---3--:R-:W-:Y:S04]  /*4b10*/  STS [R144.X4+0x80], R167 ;  /* 0x000080a790007388 */ /* 0x008fe80000004800 */
[----:B----4-:R-:W-:Y:S01]  /*4b20*/  STS [R143.X4+0x100], R166 ;  /* 0x000100a68f007388 */ /* 0x010fe20000004800 */
[----:B------:R-:W-:-:S04]  /*4b30*/  FMUL.FTZ R7, R158, 1.4426950216293334961 ;  /* 0x3fb8aa3b9e077820 */ /* 0x000fc80000410000 */
[----:B------:R-:W-:Y:S01]  /*4b40*/  FMUL.FTZ R215, R20, R7 ;  /* 0x0000000714d77220 */ /* 0x000fe20000410000 */
[----:B------:R-:W-:Y:S05]  /*4b50*/  STS [R142.X4+0x180], R169 ;  /* 0x000180a98e007388 */ /* 0x000fea0000004800 */
[----:B------:R-:W0:Y:S01]  /*4b60*/  MUFU.EX2 R215, R215 ;  /* 0x000000d700d77308 */ /* 0x000e220000000800 */
[----:B------:R-:W-:Y:S04]  /*4b70*/  STS [R141.X4+0x200], R168 ;  /* 0x000200a88d007388 */ /* 0x000fe80000004800 */
[----:B------:R-:W-:Y:S04]  /*4b80*/  STS [R140.X4+0x280], R171 ;  /* 0x000280ab8c007388 */ /* 0x000fe80000004800 */
[----:B------:R1:W-:Y:S04]  /*4b90*/  STS [R139.X4+0x300], R170 ;  /* 0x000300aa8b007388 */ /* 0x0003e80000004800 */
[----:B------:R-:W-:Y:S04]  /*4ba0*/  STS [R138.X4+0x380], R173 ;  /* 0x000380ad8a007388 */ /* 0x000fe80000004800 */
[----:B------:R2:W-:Y:S04]  /*4bb0*/  STS [R137.X4+0x400], R172 ;  /* 0x000400ac89007388 */ /* 0x0005e80000004800 */
[----:B------:R-:W-:Y:S01]  /*4bc0*/  STS [R136.X4+0x480], R175 ;  /* 0x000480af88007388 */ /* 0x000fe20000004800 */
[----:B-1----:R-:W-:-:S03]  /*4bd0*/  SHF.L.U32 R170, R4, 0x2, RZ ;  /* 0x0000000204aa7819 */ /* 0x002fc600000006ff */
[----:B------:R-:W-:Y:S04]  /*4be0*/  STS [R135.X4+0x500], R174 ;  /* 0x000500ae87007388 */ /* 0x000fe80000004800 */
[----:B------:R-:W-:Y:S04]  /*4bf0*/  STS [R133.X4+0x580], R178 ;  /* 0x000580b285007388 */ /* 0x000fe80000004800 */
[----:B------:R-:W-:Y:S04]  /*4c00*/  STS [R131.X4+0x600], R176 ;  /* 0x000600b083007388 */ /* 0x000fe80000004800 */
[----:B------:R-:W-:Y:S04]  /*4c10*/  STS [R129.X4+0x680], R182 ;  /* 0x000680b681007388 */ /* 0x000fe80000004800 */
[----:B------:R-:W-:Y:S04]  /*4c20*/  STS [R127.X4+0x700], R180 ;  /* 0x000700b47f007388 */ /* 0x000fe80000004800 */
[----:B------:R-:W-:Y:S01]  /*4c30*/  STS [R125.X4+0x780], R184 ;  /* 0x000780b87d007388 */ /* 0x000fe20000004800 */
[----:B------:R-:W-:-:S06]  /*4c40*/  NOP ;  /* 0x0000000000007918 */ /* 0x000fcc0000000000 */
[----:B------:R-:W1:Y:S04]  /*4c50*/  LDS R211, [R134.X4] ;  /* 0x0000000086d37984 */ /* 0x000e680000004800 */
[----:B------:R-:W3:Y:S04]  /*4c60*/  LDS R210, [R134.X4+0x4] ;  /* 0x0000040086d27984 */ /* 0x000ee80000004800 */
[----:B------:R-:W4:Y:S04]  /*4c70*/  LDS R209, [R134.X4+0x8] ;  /* 0x0000080086d17984 */ /* 0x000f280000004800 */
        /* <DEDUP_REMOVED lines=13> */
[----:B0-----:R0:W-:Y:S01]  /*4d50*/  STS [R170+0x2550], R215 ;  /* 0x002550d7aa007388 */ /* 0x0011e20000000800 */
[----:B------:R-:W-:-:S02]  /*4d60*/  FADD.FTZ R166, R110, UR5 ;  /* 0x000000056ea67e21 */ /* 0x000fc40008010000 */
[----:B------:R-:W-:Y:S02]  /*4d70*/  FADD.FTZ R168, R109, UR5 ;  /* 0x000000056da87e21 */ /* 0x000fe40008010000 */
[----:B------:R-:W-:Y:S02]  /*4d80*/  FMUL.FTZ R166, R7, R166 ;  /* 0x000000a607a67220 */ /* 0x000fe40000410000 */
[----:B------:R-:W-:Y:S02]  /*4d90*/  FMUL.FTZ R168, R168, R7 ;  /* 0x00000007a8a87220 */ /* 0x000fe40000410000 */
[----:B--2---:R-:W-:Y:S02]  /*4da0*/  FADD.FTZ R172, R108, UR5 ;  /* 0x000000056cac7e21 */ /* 0x004fe40008010000 */
[----:B------:R-:W2:Y:S01]  /*4db0*/  MUFU.EX2 R166, R166 ;  /* 0x000000a600a67308 */ /* 0x000ea20000000800 */
[----:B0-----:R-:W-:Y:S02]  /*4dc0*/  FADD.FTZ R170, R107, UR5 ;  /* 0x000000056baa7e21 */ /* 0x001fe40008010000 */
[----:B------:R-:W-:-:S02]  /*4dd0*/  FMUL.FTZ R167, R7, R172 ;  /* 0x000000ac07a77220 */ /* 0x000fc40000410000 */
[----:B------:R-:W-:Y:S01]  /*4de0*/  @!P0 IMAD.WIDE R4, R5, 0x8, R14 ;  /* 0x0000000805048825 */ /* 0x000fe200078e020e */
[----:B------:R-:W-:Y:S03]  /*4df0*/  BAR.SYNC.DEFER_BLOCKING 0x0 ;  /* 0x0000000000007b1d */ /* 0x000fe60000010000 */
[----:B------:R-:W-:-:S03]  /*4e00*/  FMUL.FTZ R169, R170, R7 ;  /* 0x00000007aaa97220 */ /* 0x000fc60000410000 */
[----:B------:R-:W0:Y:S01]  /*4e10*/  MUFU.EX2 R168, R168 ;  /* 0x000000a800a87308 */ /* 0x000e220000000800 */
[----:B------:R-:W-:Y:S02]  /*4e20*/  FADD.FTZ R170, R106, UR5 ;  /* 0x000000056aaa7e21 */ /* 0x000fe40008010000 */
[----:B------:R-:W-:Y:S02]  /*4e30*/  FADD.FTZ R172, R105, UR5 ;  /* 0x0000000569ac7e21 */ /* 0x000fe40008010000 */
[----:B------:R-:W-:-:S03]  /*4e40*/  FMUL.FTZ R170, R7, R170 ;  /* 0x000000aa07aa7220 */ /* 0x000fc60000410000 */
[----:B------:R-:W0:Y:S01]  /*4e50*/  MUFU.EX2 R167, R167 ;  /* 0x000000a700a77308 */ /* 0x000e220000000800 */
[----:B------:R-:W-:Y:S02]  /*4e60*/  FMUL.FTZ R172, R172, R7 ;  /* 0x00000007acac7220 */ /* 0x000fe40000410000 */
[----:B------:R-:W-:Y:S01]  /*4e70*/  FADD.FTZ R178, R100, UR5 ;  /* 0x0000000564b27e21 */ /* 0x000fe20008010000 */
[----:B------:R0:W5:Y:S04]  /*4e80*/  @!P0 LDG.E.64 R18, [R4.64] ;  /* 0x0000000c04128981 */ /* 0x000168000c1e1b00 */
[----:B------:R-:W1:Y:S01]  /*4e90*/  MUFU.EX2 R169, R169 ;  /* 0x000000a900a97308 */ /* 0x000e620000000800 */
[----:B0-----:R-:W-:-:S07]  /*4ea0*/  FADD.FTZ R4, R104, UR5 ;  /* 0x0000000568047e21 */ /* 0x001fce0008010000 */
[----:B------:R-:W0:Y:S01]  /*4eb0*/  MUFU.EX2 R170, R170 ;  /* 0x000000aa00aa7308 */ /* 0x000e220000000800 */
[----:B--2---:R-:W-:Y:S02]  /*4ec0*/  FMUL.FTZ R5, R215, R166 ;  /* 0x000000a6d7057220 */ /* 0x004fe40000410000 */
[----:B------:R-:W-:Y:S02]  /*4ed0*/  FMUL.FTZ R171, R7, R4 ;  /* 0x0000000407ab7220 */ /* 0x000fe40000410000 */
[----:B------:R-:W-:Y:S02]  /*4ee0*/  FADD.FTZ R4, R103, UR5 ;  /* 0x0000000567047e21 */ /* 0x000fe40008010000 */
[----:B------:R-:W-:Y:S01]  /*4ef0*/  FMUL.FTZ R175, R7, R178 ;  /* 0x000000b207af7220 */ /* 0x000fe20000410000 */
[----:B------:R-:W2:Y:S01]  /*4f00*/  MUFU.EX2 R172, R172 ;  /* 0x000000ac00ac7308 */ /* 0x000ea20000000800 */
[----:B------:R-:W-:Y:S02]  /*4f10*/  FMUL.FTZ R173, R4, R7 ;  /* 0x0000000704ad7220 */ /* 0x000fe40000410000 */
[----:B------:R-:W-:-:S02]  /*4f20*/  FFMA.FTZ R4, R36, R166, R27 ;  /* 0x000000a624047223 */ /* 0x000fc4000001001b */
[----:B------:R-:W-:Y:S02]  /*4f30*/  FMUL.FTZ R178, R168, R5 ;  /* 0x00000005a8b27220 */ /* 0x000fe40000410000 */
[----:B------:R-:W-:Y:S01]  /*4f40*/  FADD.FTZ R174, R102, UR5 ;  /* 0x0000000566ae7e21 */ /* 0x000fe20008010000 */
[----:B------:R-:W0:Y:S01]  /*4f50*/  MUFU.EX2 R171, R171 ;  /* 0x000000ab00ab7308 */ /* 0x000e220000000800 */
[----:B------:R-:W-:Y:S02]  /*4f60*/  FFMA.FTZ R4, R168, R4, R35 ;  /* 0x00000004a8047223 */ /* 0x000fe40000010023 */
[----:B------:R-:W-:Y:S02]  /*4f70*/  FMUL.FTZ R178, R167, R178 ;  /* 0x000000b2a7b27220 */ /* 0x000fe40000410000 */
[----:B------:R-:W-:Y:S02]  /*4f80*/  FMUL.FTZ R174, R7, R174 ;  /* 0x000000ae07ae7220 */ /* 0x000fe40000410000 */
[----:B------:R-:W-:Y:S01]  /*4f90*/  FADD.FTZ R176, R101, UR5 ;  /* 0x0000000565b07e21 */ /* 0x000fe20008010000 */
[----:B------:R-:W2:Y:S01]  /*4fa0*/  MUFU.EX2 R173, R173 ;  /* 0x000000ad00ad7308 */ /* 0x000ea20000000800 */
[----:B------:R-:W-:-:S02]  /*4fb0*/  FFMA.FTZ R4, R167, R4, R26 ;  /* 0x00000004a7047223 */ /* 0x000fc4000001001a */
[C---:B-1----:R-:W-:Y:S02]  /*4fc0*/  FMUL.FTZ R5, R169.reuse, R178 ;  /* 0x000000b2a9057220 */ /* 0x042fe40000410000 */
[----:B------:R-:W-:Y:S02]  /*4fd0*/  FMUL.FTZ R176, R176, R7 ;  /* 0x00000007b0b07220 */ /* 0x000fe40000410000 */
[----:B------:R-:W-:Y:S01]  /*4fe0*/  FADD.FTZ R178, R98, UR5 ;  /* 0x0000000562b27e21 */ /* 0x000fe20008010000 */
[----:B------:R-:W1:Y:S01]  /*4ff0*/  MUFU.EX2 R174, R174 ;  /* 0x000000ae00ae7308 */ /* 0x000e620000000800 */
[----:B------:R-:W-:Y:S02]  /*5000*/  FFMA.FTZ R4, R169, R4, R34 ;  /* 0x00000004a9047223 */ /* 0x000fe40000010022 */
[----:B0-----:R-:W-:Y:S02]  /*5010*/  FMUL.FTZ R5, R170, R5 ;  /* 0x00000005aa057220 */ /* 0x001fe40000410000 */
[----:B------:R-:W-:-:S02]  /*5020*/  FADD.FTZ R180, R99, UR5 ;  /* 0x0000000563b47e21 */ /* 0x000fc40008010000 */
[----:B------:R-:W-:Y:S01]  /*5030*/  FMUL.FTZ R179, R7, R178 ;  /* 0x000000b207b37220 */ /* 0x000fe20000410000 */
[----:B------:R-:W0:Y:S01]  /*5040*/  MUFU.EX2 R176, R176 ;  /* 0x000000b000b07308 */ /* 0x000e220000000800 */
[----:B------:R-:W-:Y:S02]  /*5050*/  FFMA.FTZ R4, R170, R4, R25 ;  /* 0x00000004aa047223 */ /* 0x000fe40000010019 */
[----:B--2---:R-:W-:Y:S02]  /*5060*/  FMUL.FTZ R178, R172, R5 ;  /* 0x00000005acb27220 */ /* 0x004fe40000410000 */
[----:B------:R-:W-:Y:S02]  /*5070*/  FMUL.FTZ R177, R180, R7 ;  /* 0x00000007b4b17220 */ /* 0x000fe40000410000 */
[----:B------:R-:W-:Y:S01]  /*5080*/  FFMA.FTZ R4, R172, R4, R33 ;  /* 0x00000004ac047223 */ /* 0x000fe20000010021 */
[----:B------:R-:W2:Y:S01]  /*5090*/  MUFU.EX2 R175, R175 ;  /* 0x000000af00af7308 */ /* 0x000ea20000000800 */
[----:B------:R-:W-:-:S02]  /*50a0*/  FMUL.FTZ R180, R171, R178 ;  /* 0x000000b2abb47220 */ /* 0x000fc40000410000 */
[----:B------:R-:W-:Y:S02]  /*50b0*/  FADD.FTZ R182, R96, UR5 ;  /* 0x0000000560b67e21 */ /* 0x000fe40008010000 */
[----:B------:R-:W-:Y:S02]  /*50c0*/  FFMA.FTZ R4, R171, R4, R24 ;  /* 0x00000004ab047223 */ /* 0x000fe40000010018 */
[C---:B------:R-:W-:Y:S01]  /*50d0*/  FMUL.FTZ R5, R173.reuse, R180 ;  /* 0x000000b4ad057220 */ /* 0x040fe20000410000 */
[----:B------:R-:W2:Y:S01]  /*50e0*/  MUFU.EX2 R177, R177 ;  /* 0x000000b100b17308 */ /* 0x000ea20000000800 */
[----:B------:R-:W-:Y:S02]  /*50f0*/  FMUL.FTZ R178, R182, R7 ;  /* 0x00000007b6b27220 */ /* 0x000fe40000410000 */
[----:B------:R-:W-:Y:S02]  /*5100*/  FADD.FTZ R180, R94, UR5 ;  /* 0x000000055eb47e21 */ /* 0x000fe40008010000 */
[----:B------:R-:W-:-:S02]  /*5110*/  FFMA.FTZ R4, R173, R4, R32 ;  /* 0x00000004ad047223 */ /* 0x000fc40000010020 */
[----:B-1----:R-:W-:Y:S01]  /*5120*/  FMUL.FTZ R5, R174, R5 ;  /* 0x00000005ae057220 */ /* 0x002fe20000410000 */
[----:B------:R-:W1:Y:S01]  /*5130*/  MUFU.EX2 R179, R179 ;  /* 0x000000b300b37308 */ /* 0x000e620000000800 */
[----:B------:R-:W-:Y:S02]  /*5140*/  FMUL.FTZ R181, R180, R7 ;  /* 0x00000007b4b57220 */ /* 0x000fe40000410000 */
[----:B------:R-:W-:Y:S02]  /*5150*/  FFMA.FTZ R4, R174, R4, R23 ;  /* 0x00000004ae047223 */ /* 0x000fe40000010017 */
[----:B0-----:R-:W-:-:S03]  /*5160*/  FMUL.FTZ R180, R176, R5 ;  /* 0x00000005b0b47220 */ /* 0x001fc60000410000 */
[----:B------:R-:W0:Y:S01]  /*5170*/  MUFU.EX2 R178, R178 ;  /* 0x000000b200b27308 */ /* 0x000e220000000800 */
[----:B------:R-:W-:Y:S02]  /*5180*/  FFMA.FTZ R4, R176, R4, R31 ;  /* 0x00000004b0047223 */ /* 0x000fe4000001001f */
[----:B--2---:R-:W-:Y:S01]  /*5190*/  FMUL.FTZ R180, R175, R180 ;  /* 0x000000b4afb47220 */ /* 0x004fe20000410000 */
[----:B------:R-:W-:Y:S01]  /*51a0*/  ISETP.NE.AND P0, PT, R153, 0x3f, PT ;  /* 0x0000003f9900780c */ /* 0x000fe20003f05270 */
[----:B------:R-:W-:-:S03]  /*51b0*/  FFMA.FTZ R4, R175, R4, R22 ;  /* 0x00000004af047223 */ /* 0x000fc60000010016 */
[----:B------:R-:W2:Y:S01]  /*51c0*/  MUFU.EX2 R181, R181 ;  /* 0x000000b500b57308 */ /* 0x000ea20000000800 */
[C---:B------:R-:W-:Y:S02]  /*51d0*/  FMUL.FTZ R180, R177.reuse, R180 ;  /* 0x000000b4b1b47220 */ /* 0x040fe40000410000 */
[----:B------:R-:W-:Y:S02]  /*51e0*/  FFMA.FTZ R4, R177, R4, R30 ;  /* 0x00000004b1047223 */ /* 0x000fe4000001001e */
[C---:B-1----:R-:W-:Y:S02]  /*51f0*/  FMUL.FTZ R5, R179.reuse, R180 ;  /* 0x000000b4b3057220 */ /* 0x042fe40000410000 */
[----:B------:R-:W-:Y:S02]  /*5200*/  FFMA.FTZ R4, R179, R4, R0 ;  /* 0x00000004b3047223 */ /* 0x000fe40000010000 */
[C---:B0-----:R-:W-:Y:S02]  /*5210*/  FMUL.FTZ R180, R178.reuse, R5 ;  /* 0x00000005b2b47220 */ /* 0x041fe40000410000 */
[----:B------:R-:W-:-:S02]  /*5220*/  FFMA.FTZ R5, R178, R4, R29 ;  /* 0x00000004b2057223 */ /* 0x000fc4000001001d */
[C---:B--2---:R-:W-:Y:S02]  /*5230*/  FMUL.FTZ R4, R181.reuse, R180 ;  /* 0x000000b4b5047220 */ /* 0x044fe40000410000 */
[----:B------:R0:W1:Y:S01]  /*5240*/  @P0 LDS R180, [R153.X4+0x2d54] ;  /* 0x002d540099b40984 */ /* 0x0000620000004800 */
[----:B------:R0:W2:Y:S01]  /*5250*/  R2UR UR8, R6 ;  /* 0x00000000060873c2 */ /* 0x0000a200000e0000 */
[----:B------:R-:W-:Y:S01]  /*5260*/  FFMA.FTZ R5, R181, R5, R28 ;  /* 0x00000005b5057223 */ /* 0x000fe2000001001c */
[----:B------:R-:W-:Y:S06]  /*5270*/  @P0 BRA `(.L_x_2688) ;  /* 0x0000008000000947 */ /* 0x000fec0003800000 */
[----:B---34-:R-:W-:Y:S02]  /*5280*/  ISETP.NE.AND P0, PT, R162, c[0x0][0x174], PT ;  /* 0x00005d00a2007a0c */ /* 0x018fe40003f05270 */
[----:B-1----:R-:W-:-:S11]  /*5290*/  MOV R180, 0x3f800000 ;  /* 0x3f80000000b47802 */ /* 0x002fd60000000f00 */
[----:B------:R-:W-:-:S04]  /*52a0*/  @P0 IADD3 R7, -R147, c[0x0][0x174], RZ ;  /* 0x00005d0093070a10 */ /* 0x000fc80007ffe1ff */
[----:B0-----:R-:W-:-:S04]  /*52b0*/  @P0 LEA.HI R6, R7, R7, RZ, 0x1 ;  /* 0x0000000707060211 */ /* 0x001fc800078f08ff */
[----:B------:R-:W-:-:S04]  /*52c0*/  @P0 LOP3.LUT R6, R6, 0xfffffe, RZ, 0xc0, !PT ;  /* 0x00fffffe06060812 */ /* 0x000fc800078ec0ff */
[----:B------:R-:W-:-:S04]  /*52d0*/  @P0 IADD3 R6, -R6, R7, RZ ;  /* 0x0000000706060210 */ /* 0x000fc80007ffe1ff */
[----:B------:R-:W-:-:S05]  /*52e0*/  @P0 LEA R6, R6, R37, 0x8 ;  /* 0x0000002506060211 */ /* 0x000fca00078e40ff */
[----:B------:R0:W1:Y:S02]  /*52f0*/  @P0 LDS R180, [R6.X4+0x2550] ;  /* 0x0025500006b40984 */ /* 0x0000640000004800 */
.L_x_2688:
[----:B---34-:R-:W-:Y:S05]  /*5300*/  BSYNC B0 ;  /* 0x0000000000007941 */ /* 0x018fea0003800000 */
.L_x_2687:
[----:B------:R-:W-:Y:S01]  /*5310*/  ISETP.GT.U32.AND P0, PT, R153, 0x1f, PT ;  /* 0x0000001f9900780c */ /* 0x000fe20003f04070 */
[----:B--2---:R-:W-:Y:S01]  /*5320*/  FMUL.FTZ R186, R207, UR8 ;  /* 0x00000008cfba7c20 */ /* 0x004fe20008410000 */
[----:B------:R2:W-:Y:S01]  /*5330*/  STS.64 [R153.X8+0x2140], R4 ;  /* 0x0021400499007388 */ /* 0x0005e20000008a00 */
[----:B------:R-:W-:Y:S01]  /*5340*/  FMUL.FTZ R188, R205, UR8 ;  /* 0x00000008cdbc7c20 */ /* 0x000fe20008410000 */
[----:B------:R-:W-:Y:S01]  /*5350*/  BSSY B0, `(.L_x_2689) ;  /* 0x000005d000007945 */ /* 0x000fe20003800000 */
[----:B------:R-:W-:Y:S02]  /*5360*/  FMUL.FTZ R191, R204, UR8 ;  /* 0x00000008ccbf7c20 */ /* 0x000fe40008410000 */
[----:B------:R-:W-:Y:S02]  /*5370*/  FMUL.FTZ R190, R202, UR8 ;  /* 0x00000008cabe7c20 */ /* 0x000fe40008410000 */
[----:B0-----:R-:W-:Y:S02]  /*5380*/  FMUL.FTZ R6, R211, UR8 ;  /* 0x00000008d3067c20 */ /* 0x001fe40008410000 */
[----:B------:R-:W-:-:S02]  /*5390*/  FMUL.FTZ R185, R210, UR8 ;  /* 0x00000008d2b97c20 */ /* 0x000fc40008410000 */
[----:B------:R-:W-:Y:S02]  /*53a0*/  FMUL.FTZ R182, R209, UR8 ;  /* 0x00000008d1b67c20 */ /* 0x000fe40008410000 */
[----:B------:R-:W-:Y:S02]  /*53b0*/  FMUL.FTZ R7, R208, UR8 ;  /* 0x00000008d0077c20 */ /* 0x000fe40008410000 */
[----:B------:R-:W-:Y:S02]  /*53c0*/  FMUL.FTZ R189, R206, UR8 ;  /* 0x00000008cebd7c20 */ /* 0x000fe40008410000 */
[----:B------:R-:W-:Y:S02]  /*53d0*/  FMUL.FTZ R193, R201, UR8 ;  /* 0x00000008c9c17c20 */ /* 0x000fe40008410000 */
[----:B--2---:R-:W-:Y:S02]  /*53e0*/  FMUL.FTZ R4, R200, UR8 ;  /* 0x00000008c8047c20 */ /* 0x004fe40008410000 */
        /* <DEDUP_REMOVED lines=28> */
.L_x_2746:
        /* <DEDUP_REMOVED lines=24> */
.L_x_2747:
[----:B------:R-:W-:Y:S02]  /*5730*/  ISETP.GE.AND P0, PT, R150, 0x10, PT ;  /* 0x000000109600780c */ /* 0x000fe40003f06270 */
[----:B0-----:R-:W-:Y:S01]  /*5740*/  MOV R7, R203 ;  /* 0x000000cb00077202 */ /* 0x001fe20000000f00 */
[----:B------:R-:W-:-:S10]  /*5750*/  IMAD.MOV.U32 R203, RZ, RZ, R212 ;  /* 0x000000ffffcb7224 */ /* 0x000fd400078e00d4 */
        /* <DEDUP_REMOVED lines=8> */
[----:B-1---5:R-:W-:Y:S05]  /*57e0*/  CALL.REL.NOINC `($__internal_112_$__cuda_sm70_shflsync_idx_p) ;  /* 0x00004c4000007944 */ /* 0x022fea0003c00000 */
.L_x_2693:
[----:B------:R-:W-:Y:S05]  /*57f0*/  BRA.CONV ~URZ, `(.L_x_2694) ;  /* 0x000000637f007947 */ /* 0x000fea000b800000 */
[----:B-1----:R-:W-:Y:S01]  /*5800*/  HFMA2.MMA R223, -RZ, RZ, 0, 1.847743988037109375e-06 ;  /* 0x0000001fffdf7435 */ /* 0x002fe200000001ff */
[----:B0-----:R-:W-:-:S02]  /*5810*/  MOV R225, R7 ;  /* 0x0000000700e17202 */ /* 0x001fc40000000f00 */
[----:B------:R-:W-:Y:S02]  /*5820*/  MOV R226, 0x1f ;  /* 0x0000001f00e27802 */ /* 0x000fe40000000f00 */
[----:B------:R-:W-:Y:S02]  /*5830*/  MOV R228, 0xffffffff ;  /* 0xffffffff00e47802 */ /* 0x000fe40000000f00 */
[----:B------:R-:W-:Y:S02]  /*5840*/  MOV R4, 0x5860 ;  /* 0x0000586000047802 */ /* 0x000fe40000000f00 */
[----:B-----5:R-:W-:Y:S05]  /*5850*/  CALL.REL.NOINC `($__internal_112_$__cuda_sm70_shflsync_idx_p) ;  /* 0x00004bd000007944 */ /* 0x020fea0003c00000 */
.L_x_2694:
[----:B------:R-:W-:Y:S05]  /*5860*/  BRA.DIV ~URZ, `(.L_x_2695) ;  /* 0x000042027f007947 */ /* 0x000fea000b800000 */
[----:B-----5:R-:W2:Y:S04]  /*5870*/  SHFL.IDX PT, R18, R18, RZ, 0x1f ;  /* 0x00001fff12127589 */ /* 0x020ea800000e0000 */
[----:B------:R3:W4:Y:S04]  /*5880*/  SHFL.IDX PT, R5, R19, RZ, 0x1f ;  /* 0x00001fff13057589 */ /* 0x00072800000e0000 */
[----:B------:R-:W0:Y:S04]  /*5890*/  SHFL.UP PT, R203, R203, 0x1, RZ ;  /* 0x04200000cbcb7989 */ /* 0x000e2800000e00ff */
[----:B------:R3:W1:Y:S02]  /*58a0*/  SHFL.UP PT, R212, R7, 0x1, RZ ;  /* 0x0420000007d47989 */ /* 0x00066400000e00ff */
.L_x_2748:
[----:B---3--:R-:W3:Y:S01]  /*58b0*/  LDS.64 R6, [R153.X16+0x2140] ;  /* 0x0021400099067984 */ /* 0x008ee2000000ca00 */
[----:B--2---:R-:W-:Y:S01]  /*58c0*/  MOV R4, R18 ;  /* 0x0000001200047202 */ /* 0x004fe20000000f00 */
[----:B01--4-:R-:W-:-:S04]  /*58d0*/  @P1 FFMA.FTZ R5, R5, R203, R212 ;  /* 0x000000cb05051223 */ /* 0x013fc800000100d4 */
[----:B------:R-:W-:Y:S02]  /*58e0*/  @P1 FMUL.FTZ R4, R4, R203 ;  /* 0x000000cb04041220 */ /* 0x000fe40000410000 */
[C---:B---3--:R-:W-:Y:S02]  /*58f0*/  FFMA.FTZ R7, R6.reuse, R5, R7 ;  /* 0x0000000506077223 */ /* 0x048fe40000010007 */
[----:B------:R-:W-:-:S05]  /*5900*/  FMUL.FTZ R6, R6, R4 ;  /* 0x0000000406067220 */ /* 0x000fca0000410000 */
[----:B------:R0:W-:Y:S02]  /*5910*/  STS.128 [R153.X16+0x2140], R4 ;  /* 0x0021400499007388 */ /* 0x0001e4000000cc00 */
.L_x_2690:
[----:B------:R-:W-:Y:S05]  /*5920*/  BSYNC B0 ;  /* 0x0000000000007941 */ /* 0x000fea0003800000 */
.L_x_2689:
[----:B------:R-:W-:Y:S01]  /*5930*/  WARPSYNC 0xffffffff ;  /* 0xffffffff00007948 */ /* 0x000fe20003800000 */
[----:B------:R-:W-:Y:S01]  /*5940*/  BAR.SYNC.DEFER_BLOCKING 0x0 ;  /* 0x0000000000007b1d */ /* 0x000fe20000010000 */
[C---:B01----:R-:W-:Y:S01]  /*5950*/  FMUL.FTZ R7, R181.reuse, R180 ;  /* 0x000000b4b5077220 */ /* 0x043fe20000410000 */
[----:B------:R-:W-:Y:S01]  /*5960*/  ISETP.GE.AND P0, PT, R162, c[0x0][0x174], PT ;  /* 0x00005d00a2007a0c */ /* 0x000fe20003f06270 */
[----:B------:R-:W-:Y:S01]  /*5970*/  FFMA.FTZ R5, R181, R197, R196 ;  /* 0x000000c5b5057223 */ /* 0x000fe200000100c4 */
[----:B-----5:R-:W-:Y:S01]  /*5980*/  HFMA2.MMA R19, -RZ, RZ, 0, 0 ;  /* 0x00000000ff137435 */ /* 0x020fe200000001ff */
[C---:B------:R-:W-:Y:S01]  /*5990*/  FMUL.FTZ R6, R178.reuse, R7 ;  /* 0x00000007b2067220 */ /* 0x040fe20000410000 */
        /* <DEDUP_REMOVED lines=26> */
[----:B------:R-:W-:-:S04]  /*5b40*/  FFMA.FTZ R5, R170, R5, R187 ;  /* 0x00000005aa057223 */ /* 0x000fc800000100bb */
[----:B------:R-:W-:-:S04]  /*5b50*/  FFMA.FTZ R5, R169, R5, R184 ;  /* 0x00000005a9057223 */ /* 0x000fc800000100b8 */
        /* <DEDUP_REMOVED lines=40> */
.L_x_2749:
        /* <DEDUP_REMOVED lines=26> */
.L_x_2750:
        /* <DEDUP_REMOVED lines=11> */
.L_x_2697:
[----:B-12---:R-:W-:Y:S05]  /*6030*/  BSYNC B0 ;  /* 0x0000000000007941 */ /* 0x006fea0003800000 */
.L_x_2696:
[----:B------:R-:W-:Y:S01]  /*6040*/  WARPSYNC 0xffffffff ;  /* 0xffffffff00007948 */ /* 0x000fe20003800000 */
[----:B------:R-:W-:Y:S01]  /*6050*/  BAR.SYNC.DEFER_BLOCKING 0x0 ;  /* 0x0000000000007b1d */ /* 0x000fe20000010000 */
[----:B------:R-:W-:Y:S01]  /*6060*/  FADD.FTZ R222, R110, UR5 ;  /* 0x000000056ede7e21 */ /* 0x000fe20008010000 */
[----:B------:R-:W-:Y:S01]  /*6070*/  ISETP.NE.AND P2, PT, R153, RZ, PT ;  /* 0x000000ff9900720c */ /* 0x000fe20003f45270 */
[-C--:B0-----:R-:W-:Y:S02]  /*6080*/  FMUL.FTZ R4, R211, R215.reuse ;  /* 0x000000d7d3047220 */ /* 0x081fe40000410000 */
[----:B------:R-:W-:Y:S01]  /*6090*/  FMUL.FTZ R217, R119, R222 ;  /* 0x000000de77d97220 */ /* 0x000fe20000410000 */
[----:B------:R-:W-:Y:S01]  /*60a0*/  BSSY B0, `(.L_x_2700) ;  /* 0x00000a2000007945 */ /* 0x000fe20003800000 */
[----:B------:R-:W-:Y:S02]  /*60b0*/  FADD.FTZ R211, R108, UR5 ;  /* 0x000000056cd37e21 */ /* 0x000fe40008010000 */
[----:B------:R-:W-:-:S02]  /*60c0*/  FFMA.FTZ R219, R166, R215, R217 ;  /* 0x000000d7a6db7223 */ /* 0x000fc400000100d9 */
[----:B------:R-:W-:Y:S02]  /*60d0*/  FFMA.FTZ R5, R93, R4, RZ ;  /* 0x000000045d057223 */ /* 0x000fe400000100ff */
[----:B------:R-:W-:Y:S02]  /*60e0*/  FMUL.FTZ R4, R210, R219 ;  /* 0x000000dbd2047220 */ /* 0x000fe40000410000 */
[----:B------:R-:W-:Y:S02]  /*60f0*/  FMUL.FTZ R221, R128, R211 ;  /* 0x000000d380dd7220 */ /* 0x000fe40000410000 */
[----:B------:R-:W-:Y:S02]  /*6100*/  FADD.FTZ R210, R106, UR5 ;  /* 0x000000056ad27e21 */ /* 0x000fe40008010000 */
[----:B------:R-:W-:Y:S02]  /*6110*/  FFMA.FTZ R4, R92, R4, R5 ;  /* 0x000000045c047223 */ /* 0x000fe40000010005 */
[----:B------:R-:W-:-:S02]  /*6120*/  FMUL.FTZ R209, R209, R220 ;  /* 0x000000dcd1d17220 */ /* 0x000fc40000410000 */
[----:B------:R-:W-:Y:S01]  /*6130*/  FFMA.FTZ R223, R167, R220, R221 ;  /* 0x000000dca7df7223 */ /* 0x000fe200000100dd */
[----:B------:R-:W0:Y:S01]  /*6140*/  LDS R228, [R153.X8+0x2354] ;  /* 0x0023540099e47984 */ /* 0x000e220000008800 */
[----:B------:R-:W-:Y:S02]  /*6150*/  FMUL.FTZ R224, R117, R210 ;  /* 0x000000d275e07220 */ /* 0x000fe40000410000 */
[----:B------:R-:W-:Y:S01]  /*6160*/  FFMA.FTZ R5, R91, R209, R4 ;  /* 0x000000d15b057223 */ /* 0x000fe20000010004 */
[----:B------:R1:W-:Y:S01]  /*6170*/  @!P2 STS.64 [R37.X8+0x2e50], R18 ;  /* 0x002e50122500a388 */ /* 0x0003e20000008a00 */
[----:B------:R-:W-:Y:S02]  /*6180*/  FADD.FTZ R209, R104, UR5 ;  /* 0x0000000568d17e21 */ /* 0x000fe40008010000 */
[----:B------:R-:W-:Y:S02]  /*6190*/  FMUL.FTZ R208, R208, R223 ;  /* 0x000000dfd0d07220 */ /* 0x000fe40000410000 */
[----:B------:R-:W-:-:S02]  /*61a0*/  FFMA.FTZ R225, R170, R213, R224 ;  /* 0x000000d5aae17223 */ /* 0x000fc400000100e0 */
[----:B------:R-:W-:Y:S02]  /*61b0*/  FMUL.FTZ R4, R207, R213 ;  /* 0x000000d5cf047220 */ /* 0x000fe40000410000 */
[----:B------:R-:W-:Y:S02]  /*61c0*/  FMUL.FTZ R207, R122, R209 ;  /* 0x000000d17acf7220 */ /* 0x000fe40000410000 */
[----:B------:R-:W-:Y:S02]  /*61d0*/  FFMA.FTZ R208, R90, R208, R5 ;  /* 0x000000d05ad07223 */ /* 0x000fe40000010005 */
[----:B------:R-:W-:Y:S02]  /*61e0*/  FMUL.FTZ R6, R206, R225 ;  /* 0x000000e1ce067220 */ /* 0x000fe40000410000 */
[----:B------:R-:W-:Y:S02]  /*61f0*/  FFMA.FTZ R206, R171, R212, R207 ;  /* 0x000000d4abce7223 */ /* 0x000fe400000100cf */
[----:B------:R-:W-:-:S02]  /*6200*/  FFMA.FTZ R5, R89, R4, R208 ;  /* 0x0000000459057223 */ /* 0x000fc400000100d0 */
[----:B------:R-:W-:Y:S02]  /*6210*/  FMUL.FTZ R4, R204, R206 ;  /* 0x000000cecc047220 */ /* 0x000fe40000410000 */
[----:B------:R-:W-:Y:S02]  /*6220*/  FMUL.FTZ R205, R205, R212 ;  /* 0x000000d4cdcd7220 */ /* 0x000fe40000410000 */
[----:B------:R-:W-:Y:S02]  /*6230*/  FFMA.FTZ R6, R88, R6, R5 ;  /* 0x0000000658067223 */ /* 0x000fe40000010005 */
[----:B------:R-:W-:Y:S02]  /*6240*/  FADD.FTZ R204, R102, UR5 ;  /* 0x0000000566cc7e21 */ /* 0x000fe40008010000 */
[----:B------:R-:W-:Y:S02]  /*6250*/  FMUL.FTZ R5, R202, R203 ;  /* 0x000000cbca057220 */ /* 0x000fe40000410000 */
[----:B------:R-:W-:-:S02]  /*6260*/  FFMA.FTZ R205, R87, R205, R6 ;  /* 0x000000cd57cd7223 */ /* 0x000fc40000010006 */
[----:B------:R-:W-:Y:S02]  /*6270*/  FMUL.FTZ R202, R115, R204 ;  /* 0x000000cc73ca7220 */ /* 0x000fe40000410000 */
[----:B------:R-:W-:Y:S02]  /*6280*/  FFMA.FTZ R4, R86, R4, R205 ;  /* 0x0000000456047223 */ /* 0x000fe400000100cd */
[----:B------:R-:W-:Y:S02]  /*6290*/  FFMA.FTZ R208, R174, R203, R202 ;  /* 0x000000cbaed07223 */ /* 0x000fe400000100ca */
[----:B------:R-:W-:Y:S02]  /*62a0*/  FADD.FTZ R205, R100, UR5 ;  /* 0x0000000564cd7e21 */ /* 0x000fe40008010000 */
[----:B------:R-:W-:Y:S01]  /*62b0*/  FFMA.FTZ R7, R85, R5, R4 ;  /* 0x0000000555077223 */ /* 0x000fe20000010004 */
[----:B------:R-:W-:Y:S01]  /*62c0*/  HFMA2.MMA R5, -RZ, RZ, 0, 0 ;  /* 0x00000000ff057435 */ /* 0x000fe200000001ff */
[----:B------:R-:W-:Y:S01]  /*62d0*/  FMUL.FTZ R6, R201, R208 ;  /* 0x000000d0c9067220 */ /* 0x000fe20000410000 */
[----:B------:R-:W-:Y:S01]  /*62e0*/  MOV R4, R153 ;  /* 0x0000009900047202 */ /* 0x000fe20000000f00 */
[----:B------:R-:W-:-:S02]  /*62f0*/  FMUL.FTZ R201, R116, R205 ;  /* 0x000000cd74c97220 */ /* 0x000fc40000410000 */
[----:B------:R-:W-:Y:S02]  /*6300*/  FFMA.FTZ R6, R84, R6, R7 ;  /* 0x0000000654067223 */ /* 0x000fe40000010007 */
[-C--:B------:R-:W-:Y:S02]  /*6310*/  FMUL.FTZ R7, R200, R214.reuse ;  /* 0x000000d6c8077220 */ /* 0x080fe40000410000 */
[----:B------:R-:W-:Y:S02]  /*6320*/  FFMA.FTZ R200, R175, R214, R201 ;  /* 0x000000d6afc87223 */ /* 0x000fe400000100c9 */
[----:B------:R-:W-:Y:S02]  /*6330*/  FFMA.FTZ R7, R83, R7, R6 ;  /* 0x0000000753077223 */ /* 0x000fe40000010006 */
[----:B0-----:R-:W-:Y:S01]  /*6340*/  FFMA.FTZ R180, R228, R180, R197 ;  /* 0x000000b4e4b47223 */ /* 0x001fe200000100c5 */
[----:B------:R-:W-:Y:S01]  /*6350*/  LEA.HI.SX32 R228, R148, R148, 0x1b ;  /* 0x0000009494e47211 */ /* 0x000fe200078fdaff */
[----:B------:R-:W-:-:S02]  /*6360*/  IMAD R226, R165, c[0x0][0x2b8], RZ ;  /* 0x0000ae00a5e27a24 */ /* 0x000fc400078e02ff */
[----:B------:R-:W-:Y:S02]  /*6370*/  FMUL.FTZ R6, R198, R200 ;  /* 0x000000c8c6067220 */ /* 0x000fe40000410000 */
[----:B------:R-:W-:Y:S02]  /*6380*/  FADD.FTZ R198, R98, UR5 ;  /* 0x0000000562c67e21 */ /* 0x000fe40008010000 */
[----:B------:R-:W-:Y:S02]  /*6390*/  FFMA.FTZ R197, R181, R180, R196 ;  /* 0x000000b4b5c57223 */ /* 0x000fe400000100c4 */
[----:B------:R-:W-:-:S04]  /*63a0*/  IMAD.WIDE.U32 R4, R157, c[0x0][0x2b8], R4 ;  /* 0x0000ae009d047a25 */ /* 0x000fc800078e0004 */
[----:B------:R-:W-:Y:S02]  /*63b0*/  IMAD R227, R157, c[0x0][0x2bc], R226 ;  /* 0x0000af009de37a24 */ /* 0x000fe400078e02e2 */
[----:B------:R-:W-:Y:S02]  /*63c0*/  FFMA.FTZ R6, R82, R6, R7 ;  /* 0x0000000652067223 */ /* 0x000fe40000010007 */
[----:B------:R-:W-:Y:S02]  /*63d0*/  IMAD R226, R164, c[0x0][0x2c0], RZ ;  /* 0x0000b000a4e27a24 */ /* 0x000fe400078e02ff */
[----:B------:R-:W-:Y:S02]  /*63e0*/  FMUL.FTZ R7, R199, R216 ;  /* 0x000000d8c7077220 */ /* 0x000fe40000410000 */
[----:B------:R-:W-:Y:S02]  /*63f0*/  FMUL.FTZ R199, R113, R198 ;  /* 0x000000c671c77220 */ /* 0x000fe40000410000 */
[----:B------:R-:W-:-:S02]  /*6400*/  FFMA.FTZ R195, R178, R197, R195 ;  /* 0x000000c5b2c37223 */ /* 0x000fc400000100c3 */
[----:B------:R-:W-:Y:S02]  /*6410*/  IMAD.IADD R5, R5, 0x1, R227 ;  /* 0x0000000105057824 */ /* 0x000fe400078e02e3 */
[----:B------:R-:W-:Y:S02]  /*6420*/  IMAD R227, R155, c[0x0][0x2c4], R226 ;  /* 0x0000b1009be37a24 */ /* 0x000fe400078e02e2 */
[C---:B------:R-:W-:Y:S02]  /*6430*/  FFMA.FTZ R226, R179.reuse, R216, R199 ;  /* 0x000000d8b3e27223 */ /* 0x040fe400000100c7 */
[----:B------:R-:W-:Y:S02]  /*6440*/  FFMA.FTZ R179, R179, R195, R194 ;  /* 0x000000c3b3b37223 */ /* 0x000fe400000100c2 */
[----:B------:R-:W-:-:S04]  /*6450*/  IMAD.WIDE.U32 R4, R155, c[0x0][0x2c0], R4 ;  /* 0x0000b0009b047a25 */ /* 0x000fc800078e0004 */
[----:B------:R-:W-:Y:S01]  /*6460*/  FFMA.FTZ R177, R177, R179, R192 ;  /* 0x000000b3b1b17223 */ /* 0x000fe200000100c0 */
[----:B------:R-:W-:Y:S01]  /*6470*/  IADD3 R227, R5, R227, RZ ;  /* 0x000000e305e37210 */ /* 0x000fe20007ffe0ff */
[----:B------:R-:W-:Y:S01]  /*6480*/  FFMA.FTZ R229, R81, R7, R6 ;  /* 0x0000000751e57223 */ /* 0x000fe20000010006 */
[----:B------:R-:W-:Y:S01]  /*6490*/  LEA R6, P0, R4, c[0x0][0x320], 0x2 ;  /* 0x0000c80004067a11 */ /* 0x000fe200078010ff */
[----:B------:R-:W-:Y:S02]  /*64a0*/  FFMA.FTZ R175, R175, R177, R190 ;  /* 0x000000b1afaf7223 */ /* 0x000fe400000100be */
[----:B------:R-:W-:Y:S01]  /*64b0*/  FMUL.FTZ R5, R20, R226 ;  /* 0x000000e214057220 */ /* 0x000fe20000410000 */
[----:B------:R-:W-:Y:S01]  /*64c0*/  IADD3 R20, P1, R2, R4, RZ ;  /* 0x0000000402147210 */ /* 0x000fe20007f3e0ff */
[----:B------:R-:W-:Y:S01]  /*64d0*/  FFMA.FTZ R193, R176, R175, R193 ;  /* 0x000000afb0c17223 */ /* 0x000fe200000100c1 */
[----:B------:R-:W-:Y:S01]  /*64e0*/  LEA.HI.X R7, R4, c[0x0][0x324], R227, 0x2, P0 ;  /* 0x0000c90004077a11 */ /* 0x000fe200000f14e3 */
[----:B------:R-:W-:Y:S01]  /*64f0*/  FFMA.FTZ R230, R80, R5, R229 ;  /* 0x0000000550e67223 */ /* 0x000fe200000100e5 */
[----:B------:R-:W-:Y:S01]  /*6500*/  IADD3 R5, R147, -c[0x0][0x174], RZ ;  /* 0x80005d0093057a10 */ /* 0x000fe20007ffe0ff */
[----:B------:R-:W-:-:S02]  /*6510*/  FMUL.FTZ R160, R160, R218 ;  /* 0x000000daa0a07220 */ /* 0x000fc40000410000 */
[----:B------:R-:W-:Y:S01]  /*6520*/  FFMA.FTZ R191, R174, R193, R191 ;  /* 0x000000c1aebf7223 */ /* 0x000fe200000100bf */
[----:B------:R-:W-:Y:S01]  /*6530*/  IADD3 R174, -R2, c[0x0][0x168], -R153 ;  /* 0x00005a0002ae7a10 */ /* 0x000fe20007ffe999 */
[----:B------:R-:W-:Y:S02]  /*6540*/  FMUL.FTZ R178, R220, UR8 ;  /* 0x00000008dcb27c20 */ /* 0x000fe40008410000 */
[----:B------:R-:W-:Y:S01]  /*6550*/  FFMA.FTZ R160, R79, R160, R230 ;  /* 0x000000a04fa07223 */ /* 0x000fe200000100e6 */
[----:B------:R-:W-:Y:S01]  /*6560*/  ISETP.GE.AND P0, PT, R174, 0x1, PT ;  /* 0x00000001ae00780c */ /* 0x000fe20003f06270 */
[----:B------:R-:W-:Y:S02]  /*6570*/  FFMA.FTZ R173, R173, R191, R188 ;  /* 0x000000bfadad7223 */ /* 0x000fe400000100bc */
[----:B------:R-:W-:Y:S02]  /*6580*/  FMUL.FTZ R230, R203, UR8 ;  /* 0x00000008cbe67c20 */ /* 0x000fe40008410000 */
[----:B------:R-:W-:-:S02]  /*6590*/  FMUL.FTZ R231, R91, R178 ;  /* 0x000000b25be77220 */ /* 0x000fc40000410000 */
[----:B------:R-:W-:Y:S02]  /*65a0*/  FMUL.FTZ R176, R216, UR8 ;  /* 0x00000008d8b07c20 */ /* 0x000fe40008410000 */
[----:B------:R-:W-:Y:S01]  /*65b0*/  FFMA.FTZ R171, R171, R173, R186 ;  /* 0x000000adabab7223 */ /* 0x000fe200000100ba */
[----:B------:R0:W-:Y:S01]  /*65c0*/  STS [R228.X4+0x1098], R231 ;  /* 0x001098e7e4007388 */ /* 0x0001e20000004800 */
[----:B------:R-:W-:Y:S02]  /*65d0*/  FMUL.FTZ R4, R215, UR8 ;  /* 0x00000008d7047c20 */ /* 0x000fe40008410000 */
[----:B-1----:R-:W-:Y:S02]  /*65e0*/  FMUL.FTZ R19, R85, R230 ;  /* 0x000000e655137220 */ /* 0x002fe40000410000 */
[----:B------:R-:W-:Y:S02]  /*65f0*/  FFMA.FTZ R189, R172, R171, R189 ;  /* 0x000000abacbd7223 */ /* 0x000fe400000100bd */
[----:B------:R-:W-:Y:S01]  /*6600*/  FMUL.FTZ R229, R93, R4 ;  /* 0x000000045de57220 */ /* 0x000fe20000410000 */
[----:B------:R1:W-:Y:S01]  /*6610*/  STS [R228.X4+0x10b0], R19 ;  /* 0x0010b013e4007388 */ /* 0x0003e20000004800 */
[----:B------:R-:W-:-:S02]  /*6620*/  FADD.FTZ R172, R94, UR5 ;  /* 0x000000055eac7e21 */ /* 0x000fc40008010000 */
[----:B0-----:R-:W-:Y:S01]  /*6630*/  FMUL.FTZ R231, R81, R176 ;  /* 0x000000b051e77220 */ /* 0x001fe20000410000 */
[----:B------:R-:W-:Y:S01]  /*6640*/  STS [R228.X4+0x1090], R229 ;  /* 0x001090e5e4007388 */ /* 0x000fe20000004800 */
[----:B------:R-:W-:Y:S02]  /*6650*/  FADD.FTZ R221, -R221, R223 ;  /* 0x000000dfdddd7221 */ /* 0x000fe40000010100 */
[----:B------:R-:W-:Y:S01]  /*6660*/  FMUL.FTZ R18, R214, UR8 ;  /* 0x00000008d6127c20 */ /* 0x000fe20008410000 */
[----:B------:R0:W-:Y:S01]  /*6670*/  STS [R228.X4+0x10c0], R231 ;  /* 0x0010c0e7e4007388 */ /* 0x0001e20000004800 */
[----:B------:R-:W-:Y:S02]  /*6680*/  FMUL.FTZ R223, R223, UR8 ;  /* 0x00000008dfdf7c20 */ /* 0x000fe40008410000 */
[----:B-1----:R-:W-:Y:S02]  /*6690*/  FMUL.FTZ R19, R206, UR8 ;  /* 0x00000008ce137c20 */ /* 0x002fe40008410000 */
[----:B------:R-:W-:-:S02]  /*66a0*/  FFMA.FTZ R187, R170, R189, R187 ;  /* 0x000000bdaabb7223 */ /* 0x000fc400000100bb */
[----:B------:R-:W-:Y:S02]  /*66b0*/  FADD.FTZ R217, -R217, R219 ;  /* 0x000000dbd9d97221 */ /* 0x000fe40000010100 */
[----:B------:R-:W-:Y:S02]  /*66c0*/  FMUL.FTZ R194, R213, UR8 ;  /* 0x00000008d5c27c20 */ /* 0x000fe40008410000 */
[----:B0-----:R-:W-:Y:S02]  /*66d0*/  FMUL.FTZ R231, R111, R172 ;  /* 0x000000ac6fe77220 */ /* 0x001fe40000410000 */
[----:B------:R-:W-:Y:S02]  /*66e0*/  FMUL.FTZ R229, R83, R18 ;  /* 0x0000001253e57220 */ /* 0x000fe40000410000 */
[----:B------:R-:W-:Y:S02]  /*66f0*/  FMUL.FTZ R219, R219, UR8 ;  /* 0x00000008dbdb7c20 */ /* 0x000fe40008410000 */
[----:B------:R-:W-:Y:S01]  /*6700*/  FMUL.FTZ R223, R90, R223 ;  /* 0x000000df5adf7220 */ /* 0x000fe20000410000 */
[----:B------:R0:W-:Y:S01]  /*6710*/  STS [R228.X4+0x10b8], R229 ;  /* 0x0010b8e5e4007388 */ /* 0x0001e20000004800 */
[----:B------:R-:W-:-:S02]  /*6720*/  FMUL.FTZ R19, R86, R19 ;  /* 0x0000001356137220 */ /* 0x000fc40000410000 */
[----:B------:R-:W-:Y:S01]  /*6730*/  FFMA.FTZ R169, R169, R187, R184 ;  /* 0x000000bba9a97223 */ /* 0x000fe200000100b8 */
[----:B------:R1:W-:Y:S01]  /*6740*/  STS [R228.X4+0x109c], R223 ;  /* 0x00109cdfe4007388 */ /* 0x0003e20000004800 */
[----:B------:R-:W-:Y:S02]  /*6750*/  FFMA.FTZ R18, R181, R218, R231 ;  /* 0x000000dab5127223 */ /* 0x000fe400000100e7 */
[----:B------:R-:W-:Y:S01]  /*6760*/  FMUL.FTZ R233, R89, R194 ;  /* 0x000000c259e97220 */ /* 0x000fe20000410000 */
[----:B------:R2:W-:Y:S01]  /*6770*/  STS [R228.X4+0x10ac], R19 ;  /* 0x0010ac13e4007388 */ /* 0x0005e20000004800 */
[----:B------:R-:W-:Y:S02]  /*6780*/  FMUL.FTZ R219, R92, R219 ;  /* 0x000000db5cdb7220 */ /* 0x000fe40000410000 */
[----:B------:R-:W-:Y:S01]  /*6790*/  FADD.FTZ R224, -R224, R225 ;  /* 0x000000e1e0e07221 */ /* 0x000fe20000010100 */
[----:B------:R3:W-:Y:S01]  /*67a0*/  STS [R228.X4+0x10a0], R233 ;  /* 0x0010a0e9e4007388 */ /* 0x0007e20000004800 */
[----:B------:R-:W-:-:S02]  /*67b0*/  FMUL.FTZ R196, R212, UR8 ;  /* 0x00000008d4c47c20 */ /* 0x000fc40008410000 */
[----:B------:R-:W-:Y:S01]  /*67c0*/  FMUL.FTZ R178, R218, UR8 ;  /* 0x00000008dab27c20 */ /* 0x000fe20008410000 */
[----:B------:R4:W-:Y:S01]  /*67d0*/  STS [R228.X4+0x1094], R219 ;  /* 0x001094dbe4007388 */ /* 0x0009e20000004800 */
[----:B------:R-:W-:Y:S02]  /*67e0*/  FMUL.FTZ R225, R225, UR8 ;  /* 0x00000008e1e17c20 */ /* 0x000fe40008410000 */
[----:B------:R-:W-:Y:S02]  /*67f0*/  FMUL.FTZ R181, R208, UR8 ;  /* 0x00000008d0b57c20 */ /* 0x000fe40008410000 */
[----:B0-----:R-:W-:Y:S02]  /*6800*/  FMUL.FTZ R229, R200, UR8 ;  /* 0x00000008c8e57c20 */ /* 0x001fe40008410000 */
[----:B-1----:R-:W-:Y:S02]  /*6810*/  FMUL.FTZ R223, R226, UR8 ;  /* 0x00000008e2df7c20 */ /* 0x002fe40008410000 */
[----:B--2---:R-:W-:-:S02]  /*6820*/  FMUL.FTZ R19, R18, UR8 ;  /* 0x0000000812137c20 */ /* 0x004fc40008410000 */
[----:B------:R-:W-:Y:S02]  /*6830*/  FFMA.FTZ R167, R167, R169, R182 ;  /* 0x000000a9a7a77223 */ /* 0x000fe400000100b6 */
[----:B------:R-:W-:Y:S02]  /*6840*/  FMUL.FTZ R235, R87, R196 ;  /* 0x000000c457eb7220 */ /* 0x000fe40000410000 */
[----:B---3--:R-:W-:Y:S02]  /*6850*/  FMUL.FTZ R233, R79, R178 ;  /* 0x000000b24fe97220 */ /* 0x008fe40000410000 */
[----:B------:R-:W-:Y:S01]  /*6860*/  FMUL.FTZ R225, R88, R225 ;  /* 0x000000e158e17220 */ /* 0x000fe20000410000 */
[----:B------:R0:W-:Y:S01]  /*6870*/  STS [R228.X4+0x10a8], R235 ;  /* 0x0010a8ebe4007388 */ /* 0x0001e20000004800 */
[----:B----4-:R-:W-:Y:S02]  /*6880*/  FMUL.FTZ R219, R84, R181 ;  /* 0x000000b554db7220 */ /* 0x010fe40000410000 */
[----:B------:R-:W-:Y:S01]  /*6890*/  FMUL.FTZ R229, R82, R229 ;  /* 0x000000e552e57220 */ /* 0x000fe20000410000 */
[----:B------:R0:W-:Y:S01]  /*68a0*/  STS [R228.X4+0x10c8], R233 ;  /* 0x0010c8e9e4007388 */ /* 0x0001e20000004800 */
[----:B------:R-:W-:-:S02]  /*68b0*/  FMUL.FTZ R223, R80, R223 ;  /* 0x000000df50df7220 */ /* 0x000fc40000410000 */
[----:B------:R-:W-:Y:S01]  /*68c0*/  FMUL.FTZ R19, R78, R19 ;  /* 0x000000134e137220 */ /* 0x000fe20000410000 */
[----:B------:R0:W-:Y:S01]  /*68d0*/  STS [R228.X4+0x10a4], R225 ;  /* 0x0010a4e1e4007388 */ /* 0x0001e20000004800 */
[----:B------:R-:W-:Y:S02]  /*68e0*/  FFMA.FTZ R185, R168, R167, R185 ;  /* 0x000000a7a8b97223 */ /* 0x000fe400000100b9 */
[----:B------:R-:W-:Y:S01]  /*68f0*/  IMAD R5, R5, -0x400, RZ ;  /* 0xfffffc0005057824 */ /* 0x000fe200078e02ff */
[----:B------:R0:W-:Y:S01]  /*6900*/  STS [R228.X4+0x10b4], R219 ;  /* 0x0010b4dbe4007388 */ /* 0x0001e20000004800 */
[----:B------:R-:W-:Y:S02]  /*6910*/  FFMA.FTZ R183, R166, R185, R183 ;  /* 0x000000b9a6b77223 */ /* 0x000fe400000100b7 */
[----:B------:R-:W-:Y:S01]  /*6920*/  FADD.FTZ R166, R161, UR5 ;  /* 0x00000005a1a67e21 */ /* 0x000fe20008010000 */
[----:B------:R0:W-:Y:S01]  /*6930*/  STS [R228.X4+0x10bc], R229 ;  /* 0x0010bce5e4007388 */ /* 0x0001e20000004800 */
[----:B------:R-:W-:Y:S01]  /*6940*/  FMUL.FTZ R181, R21, R18 ;  /* 0x0000001215b57220 */ /* 0x000fe20000410000 */
[----:B------:R-:W-:Y:S01]  /*6950*/  IADD3.X R21, R3, R227, RZ, P1, !PT ;  /* 0x000000e303157210 */ /* 0x000fe20000ffe4ff */
[----:B------:R-:W-:Y:S01]  /*6960*/  IMAD.WIDE R4, R5, 0x4, R6 ;  /* 0x0000000405047825 */ /* 0x000fe200078e0206 */
[----:B------:R0:W-:Y:S03]  /*6970*/  STS [R228.X4+0x10c4], R223 ;  /* 0x0010c4dfe4007388 */ /* 0x0001e60000004800 */
[----:B------:R-:W-:Y:S01]  /*6980*/  FADD.FTZ R207, -R207, R206 ;  /* 0x000000cecfcf7221 */ /* 0x000fe20000010100 */
[----:B------:R0:W-:Y:S01]  /*6990*/  STS [R228.X4+0x10cc], R19 ;  /* 0x0010cc13e4007388 */ /* 0x0001e20000004800 */
[----:B------:R-:W-:-:S02]  /*69a0*/  FADD.FTZ R202, -R202, R208 ;  /* 0x000000d0caca7221 */ /* 0x000fc40000010100 */
[----:B------:R-:W-:Y:S02]  /*69b0*/  FADD.FTZ R201, -R201, R200 ;  /* 0x000000c8c9c97221 */ /* 0x000fe40000010100 */
[----:B------:R-:W-:Y:S02]  /*69c0*/  FADD.FTZ R199, -R199, R226 ;  /* 0x000000e2c7c77221 */ /* 0x000fe40000010100 */
[----:B------:R-:W-:Y:S02]  /*69d0*/  FADD.FTZ R170, R18, -R231 ;  /* 0x800000e712aa7221 */ /* 0x000fe40000010000 */
[----:B------:R-:W-:Y:S02]  /*69e0*/  FADD.FTZ R215, -R36, R215 ;  /* 0x000000d724d77221 */ /* 0x000fe40000010100 */
[----:B------:R-:W-:Y:S01]  /*69f0*/  FMUL.FTZ R166, R166, R183 ;  /* 0x000000b7a6a67220 */ /* 0x000fe20000410000 */
[----:B------:R-:W-:Y:S06]  /*6a00*/  BAR.SYNC.DEFER_BLOCKING 0x0 ;  /* 0x0000000000007b1d */ /* 0x000fec0000010000 */
[----:B------:R-:W-:Y:S05]  /*6a10*/  @!P0 BRA `(.L_x_2701) ;  /* 0x000000a000008947 */ /* 0x000fea0003800000 */
[----:B0-----:R-:W-:Y:S01]  /*6a20*/  LEA.HI.SX32 R168, R153, R153, 0x1b ;  /* 0x0000009999a87211 */ /* 0x001fe200078fdaff */
        /* <DEDUP_REMOVED lines=9> */
.L_x_2701:
[----:B0-----:R-:W-:Y:S05]  /*6ac0*/  BSYNC B0 ;  /* 0x0000000000007941 */ /* 0x001fea0003800000 */
.L_x_2700:
[----:B------:R-:W-:Y:S01]  /*6ad0*/  FADD.FTZ R18, R109, UR5 ;  /* 0x000000056d127e21 */ /* 0x000fe20008010000 */
[----:B------:R-:W-:Y:S01]  /*6ae0*/  IADD3 R186, R153, 0x40, RZ ;  /* 0x0000004099ba7810 */ /* 0x000fe20007ffe0ff */
[----:B------:R-:W-:Y:S01]  /*6af0*/  FMUL.FTZ R222, R185, R222 ;  /* 0x000000deb9de7220 */ /* 0x000fe20000410000 */
[----:B------:R-:W-:Y:S01]  /*6b00*/  USHF.L.U32 UR19, UR6, 0x2, URZ ;  /* 0x0000000206137899 */ /* 0x000fe2000800063f */
[----:B------:R-:W-:Y:S01]  /*6b10*/  FFMA.FTZ R19, R166, R215, RZ ;  /* 0x000000d7a6137223 */ /* 0x000fe200000100ff */
[----:B------:R-:W-:Y:S01]  /*6b20*/  LEA.HI.SX32 R186, R186, R153, 0x1b ;  /* 0x00000099baba7211 */ /* 0x000fe200078fdaff */
[----:B------:R-:W-:Y:S01]  /*6b30*/  FADD.FTZ R220, -R35, R220 ;  /* 0x000000dc23dc7221 */ /* 0x000fe20000010100 */
[C---:B------:R-:W-:Y:S01]  /*6b40*/  LEA R6, P0, R97.reuse, R6, 0x2 ;  /* 0x0000000661067211 */ /* 0x040fe200078010ff */
[----:B------:R-:W-:Y:S01]  /*6b50*/  FMUL.FTZ R18, R18, R167 ;  /* 0x000000a712127220 */ /* 0x000fe20000410000 */
[----:B------:R-:W-:Y:S01]  /*6b60*/  MOV R219, UR19 ;  /* 0x0000001300db7c02 */ /* 0x000fe20008000f00 */
[----:B------:R-:W-:Y:S01]  /*6b70*/  FFMA.FTZ R19, R222, R217, R19 ;  /* 0x000000d9de137223 */ /* 0x000fe20000010013 */
[----:B------:R-:W-:Y:S01]  /*6b80*/  LEA.HI.X R7, R97, R7, R95, 0x2, P0 ;  /* 0x0000000761077211 */ /* 0x000fe200000f145f */
[----:B------:R-:W-:Y:S01]  /*6b90*/  FADD.FTZ R20, R107, UR5 ;  /* 0x000000056b147e21 */ /* 0x000fe20008010000 */
[----:B------:R-:W-:Y:S01]  /*6ba0*/  ISETP.GE.AND P0, PT, R174, 0x41, PT ;  /* 0x00000041ae00780c */ /* 0x000fe20003f06270 */
[----:B------:R-:W-:Y:S01]  /*6bb0*/  FMUL.FTZ R211, R169, R211 ;  /* 0x000000d3a9d37220 */ /* 0x000fe20000410000 */
[----:B------:R-:W-:Y:S01]  /*6bc0*/  USHF.L.U64.HI UR8, UR6, 0x2, UR7 ;  /* 0x0000000206087899 */ /* 0x000fe20008010207 */
[----:B------:R-:W-:Y:S01]  /*6bd0*/  FFMA.FTZ R168, R18, R220, R19 ;  /* 0x000000dc12a87223 */ /* 0x000fe20000010013 */
[----:B------:R-:W-:Y:S01]  /*6be0*/  ULDC.64 UR10, c[0x0][0x2d0] ;  /* 0x0000b400000a7ab9 */ /* 0x000fe20000000a00 */
[----:B------:R-:W-:Y:S01]  /*6bf0*/  FADD.FTZ R213, -R34, R213 ;  /* 0x000000d522d57221 */ /* 0x000fe20000010100 */
[----:B------:R-:W-:Y:S01]  /*6c00*/  UIMAD UR8, UR8, UR10, URZ ;  /* 0x0000000a080872a4 */ /* 0x000fe2000f8e023f */
[----:B------:R-:W-:Y:S01]  /*6c10*/  FMUL.FTZ R20, R20, R187 ;  /* 0x000000bb14147220 */ /* 0x000fe20000410000 */
[----:B------:R-:W-:Y:S01]  /*6c20*/  BSSY B0, `(.L_x_2702) ;  /* 0x0000031000007945 */ /* 0x000fe20003800000 */
[----:B------:R-:W-:Y:S01]  /*6c30*/  FFMA.FTZ R168, R211, R221, R168 ;  /* 0x000000ddd3a87223 */ /* 0x000fe200000100a8 */
[----:B------:R-:W-:Y:S01]  /*6c40*/  UIMAD UR8, UR19, UR11, UR8 ;  /* 0x0000000b130872a4 */ /* 0x000fe2000f8e0208 */
[----:B------:R-:W-:Y:S01]  /*6c50*/  FADD.FTZ R176, R105, UR5 ;  /* 0x0000000569b07e21 */ /* 0x000fe20008010000 */
[----:B------:R-:W-:Y:S01]  /*6c60*/  IADD3 R188, R153, 0xc0, RZ ;  /* 0x000000c099bc7810 */ /* 0x000fe20007ffe0ff */
[----:B------:R-:W-:-:S02]  /*6c70*/  FMUL.FTZ R19, R189, R210 ;  /* 0x000000d2bd137220 */ /* 0x000fc40000410000 */
[----:B------:R-:W-:Y:S02]  /*6c80*/  FFMA.FTZ R168, R20, R213, R168 ;  /* 0x000000d514a87223 */ /* 0x000fe400000100a8 */
[----:B------:R-:W-:Y:S02]  /*6c90*/  FMUL.FTZ R181, R78, R181 ;  /* 0x000000b54eb57220 */ /* 0x000fe40000410000 */
[----:B------:R-:W-:Y:S02]  /*6ca0*/  FADD.FTZ R212, -R33, R212 ;  /* 0x000000d421d47221 */ /* 0x000fe40000010100 */
[----:B------:R-:W-:Y:S02]  /*6cb0*/  FMUL.FTZ R21, R176, R171 ;  /* 0x000000abb0157220 */ /* 0x000fe40000410000 */
[----:B------:R-:W-:Y:S02]  /*6cc0*/  FFMA.FTZ R168, R19, R224, R168 ;  /* 0x000000e013a87223 */ /* 0x000fe400000100a8 */
[----:B------:R-:W-:-:S02]  /*6cd0*/  FADD.FTZ R160, R160, R181 ;  /* 0x000000b5a0a07221 */ /* 0x000fc40000010000 */
[----:B------:R-:W-:Y:S01]  /*6ce0*/  FADD.FTZ R178, R103, UR5 ;  /* 0x0000000567b27e21 */ /* 0x000fe20008010000 */
[----:B------:R0:W1:Y:S01]  /*6cf0*/  LDS R181, [R186.X4+0x1190] ;  /* 0x00119000bab57984 */ /* 0x0000620000004800 */
[----:B------:R-:W-:Y:S02]  /*6d00*/  FMUL.FTZ R209, R173, R209 ;  /* 0x000000d1add17220 */ /* 0x000fe40000410000 */
[----:B------:R-:W-:Y:S02]  /*6d10*/  FFMA.FTZ R176, R21, R212, R168 ;  /* 0x000000d415b07223 */ /* 0x000fe400000100a8 */
[----:B------:R-:W-:Y:S02]  /*6d20*/  FADD.FTZ R203, -R32, R203 ;  /* 0x000000cb20cb7221 */ /* 0x000fe40000010100 */
[----:B------:R-:W-:Y:S02]  /*6d30*/  FMUL.FTZ R168, R178, R191 ;  /* 0x000000bfb2a87220 */ /* 0x000fe40000410000 */
[----:B------:R-:W-:-:S02]  /*6d40*/  FFMA.FTZ R176, R209, R207, R176 ;  /* 0x000000cfd1b07223 */ /* 0x000fc400000100b0 */
[----:B------:R-:W-:-:S04]  /*6d50*/  IMAD.WIDE.U32 R6, R219, c[0x0][0x2d0], R6 ;  /* 0x0000b400db067a25 */ /* 0x000fc800078e0006 */
[----:B------:R-:W-:Y:S01]  /*6d60*/  FADD.FTZ R182, R101, UR5 ;  /* 0x0000000565b67e21 */ /* 0x000fe20008010000 */
[----:B------:R-:W-:Y:S01]  /*6d70*/  IADD3 R7, R7, UR8, RZ ;  /* 0x0000000807077c10 */ /* 0x000fe2000fffe0ff */
[----:B------:R-:W-:Y:S02]  /*6d80*/  FMUL.FTZ R219, R193, R204 ;  /* 0x000000ccc1db7220 */ /* 0x000fe40000410000 */
[----:B------:R-:W-:Y:S02]  /*6d90*/  FFMA.FTZ R178, R168, R203, R176 ;  /* 0x000000cba8b27223 */ /* 0x000fe400000100b0 */
[----:B------:R-:W-:Y:S02]  /*6da0*/  FADD.FTZ R223, -R31, R214 ;  /* 0x000000d61fdf7221 */ /* 0x000fe40000010100 */
[----:B------:R-:W-:Y:S02]  /*6db0*/  FMUL.FTZ R176, R182, R175 ;  /* 0x000000afb6b07220 */ /* 0x000fe40000410000 */
[----:B------:R-:W-:-:S02]  /*6dc0*/  FFMA.FTZ R178, R219, R202, R178 ;  /* 0x000000cadbb27223 */ /* 0x000fc400000100b2 */
[----:B------:R-:W-:Y:S02]  /*6dd0*/  FADD.FTZ R184, R99, UR5 ;  /* 0x0000000563b87e21 */ /* 0x000fe40008010000 */
        /* <DEDUP_REMOVED lines=10> */
[----:B------:R-:W-:-:S02]  /*6e80*/  FMUL.FTZ R182, R182, R197 ;  /* 0x000000c5b6b67220 */ /* 0x000fc40000410000 */
[----:B------:R-:W-:Y:S01]  /*6e90*/  FFMA.FTZ R227, R198, R199, R184 ;  /* 0x000000c7c6e37223 */ /* 0x000fe200000100b8 */
[----:B------:R-:W-:Y:S01]  /*6ea0*/  IADD3 R184, R153, 0x80, RZ ;  /* 0x0000008099b87810 */ /* 0x000fe20007ffe0ff */
[----:B------:R-:W-:Y:S02]  /*6eb0*/  FMUL.FTZ R172, R225, R170 ;  /* 0x000000aae1ac7220 */ /* 0x000fe40000410000 */
[----:B------:R-:W-:-:S04]  /*6ec0*/  FFMA.FTZ R227, R182, R218, R227 ;  /* 0x000000dab6e37223 */ /* 0x000fc800000100e3 */
[----:B------:R-:W-:Y:S01]  /*6ed0*/  FADD.FTZ R172, R227, R172 ;  /* 0x000000ace3ac7221 */ /* 0x000fe20000010000 */
[----:B------:R-:W-:Y:S05]  /*6ee0*/  @!P0 BRA `(.L_x_2703) ;  /* 0x0000004000008947 */ /* 0x000fea0003800000 */
[----:B01----:R-:W-:-:S05]  /*6ef0*/  MOV R227, UR19 ;  /* 0x0000001300e37c02 */ /* 0x003fca0008000f00 */
[----:B------:R-:W-:-:S05]  /*6f00*/  IMAD.WIDE.U32 R4, R227, c[0x0][0x2d0], R4 ;  /* 0x0000b400e3047a25 */ /* 0x000fca00078e0004 */
[----:B------:R-:W-:-:S05]  /*6f10*/  IADD3 R5, R5, UR8, RZ ;  /* 0x0000000805057c10 */ /* 0x000fca000fffe0ff */
[----:B------:R0:W-:Y:S02]  /*6f20*/  RED.E.ADD.F32.FTZ.RN.STRONG.GPU [R4.64+-0xf00], R181 ;  /* 0xfff100b50400798e */ /* 0x0001e4000c10e78c */
.L_x_2703:
[----:B01----:R-:W-:Y:S05]  /*6f30*/  BSYNC B0 ;  /* 0x0000000000007941 */ /* 0x003fea0003800000 */
.L_x_2702:
[-C--:B------:R-:W-:Y:S01]  /*6f40*/  LEA.HI.SX32 R184, R184, R153.reuse, 0x1b ;  /* 0x00000099b8b87211 */ /* 0x080fe200078fdaff */
[----:B------:R-:W-:Y:S01]  /*6f50*/  BSSY B0, `(.L_x_2704) ;  /* 0x000000d000007945 */ /* 0x000fe20003800000 */
[----:B------:R-:W-:Y:S02]  /*6f60*/  ISETP.GE.AND P6, PT, R174, 0x81, PT ;  /* 0x00000081ae00780c */ /* 0x000fe40003fc6270 */
[----:B------:R-:W-:Y:S01]  /*6f70*/  IADD3 R4, R153, 0x100, RZ ;  /* 0x0000010099047810 */ /* 0x000fe20007ffe0ff */
[----:B------:R0:W1:Y:S01]  /*6f80*/  LDS R5, [R184.X4+0x1290] ;  /* 0x00129000b8057984 */ /* 0x0000620000004800 */
        /* <DEDUP_REMOVED lines=8> */
[----:B01----:R0:W-:Y:S02]  /*7010*/  RED.E.ADD.F32.FTZ.RN.STRONG.GPU [R6.64+-0xe00], R5 ;  /* 0xfff200050600798e */ /* 0x0031e4000c10e78c */
.L_x_2705:
[----:B0-----:R-:W-:Y:S05]  /*7020*/  BSYNC B0 ;  /* 0x0000000000007941 */ /* 0x001fea0003800000 */
.L_x_2704:
[----:B-1----:R0:W1:Y:S01]  /*7030*/  LDS R5, [R188.X4+0x1390] ;  /* 0x00139000bc057984 */ /* 0x0020620000004800 */
[----:B------:R-:W-:Y:S01]  /*7040*/  BSSY B0, `(.L_x_2706) ;  /* 0x0000005000007945 */ /* 0x000fe20003800000 */
[----:B------:R-:W-:Y:S02]  /*7050*/  IADD3 R184, R153, 0x140, RZ ;  /* 0x0000014099b87810 */ /* 0x000fe40007ffe0ff */
[----:B------:R-:W-:Y:S01]  /*7060*/  LEA.HI.SX32 R4, R4, R153, 0x1b ;  /* 0x0000009904047211 */ /* 0x000fe200078fdaff */
[----:B------:R-:W-:Y:S05]  /*7070*/  @!P0 BRA `(.L_x_2707) ;  /* 0x0000001000008947 */ /* 0x000fea0003800000 */
[----:B-1----:R1:W-:Y:S02]  /*7080*/  RED.E.ADD.F32.FTZ.RN.STRONG.GPU [R6.64+-0xd00], R5 ;  /* 0xfff300050600798e */ /* 0x0023e4000c10e78c */
.L_x_2707:
[----:B------:R-:W-:Y:S05]  /*7090*/  BSYNC B0 ;  /* 0x0000000000007941 */ /* 0x000fea0003800000 */
.L_x_2706:
[----:B-1----:R1:W2:Y:S01]  /*70a0*/  LDS R5, [R4.X4+0x1490] ;  /* 0x0014900004057984 */ /* 0x0022a20000004800 */
[----:B------:R-:W-:Y:S01]  /*70b0*/  BSSY B0, `(.L_x_2708) ;  /* 0x0000005000007945 */ /* 0x000fe20003800000 */
[----:B------:R-:W-:-:S02]  /*70c0*/  IADD3 R186, R153, 0x180, RZ ;  /* 0x0000018099ba7810 */ /* 0x000fc40007ffe0ff */
[----:B------:R-:W-:Y:S01]  /*70d0*/  LEA.HI.SX32 R184, R184, R153, 0x1b ;  /* 0x00000099b8b87211 */ /* 0x000fe200078fdaff */
[----:B------:R-:W-:Y:S05]  /*70e0*/  @!P1 BRA `(.L_x_2709) ;  /* 0x0000001000009947 */ /* 0x000fea0003800000 */
[----:B--2---:R2:W-:Y:S02]  /*70f0*/  RED.E.ADD.F32.FTZ.RN.STRONG.GPU [R6.64+-0xc00], R5 ;  /* 0xfff400050600798e */ /* 0x0045e4000c10e78c */
.L_x_2709:
[----:B------:R-:W-:Y:S05]  /*7100*/  BSYNC B0 ;  /* 0x0000000000007941 */ /* 0x000fea0003800000 */
.L_x_2708:
[----:B--2---:R2:W3:Y:S01]  /*7110*/  LDS R5, [R184.X4+0x1590] ;  /* 0x00159000b8057984 */ /* 0x0044e20000004800 */
[----:B------:R-:W-:Y:S01]  /*7120*/  BSSY B0, `(.L_x_2710) ;  /* 0x0000005000007945 */ /* 0x000fe20003800000 */
[----:B-1----:R-:W-:Y:S02]  /*7130*/  IADD3 R4, R153, 0x1c0, RZ ;  /* 0x000001c099047810 */ /* 0x002fe40007ffe0ff */
[----:B------:R-:W-:Y:S01]  /*7140*/  LEA.HI.SX32 R186, R186, R153, 0x1b ;  /* 0x00000099baba7211 */ /* 0x000fe200078fdaff */
[----:B------:R-:W-:Y:S05]  /*7150*/  @!P2 BRA `(.L_x_2711) ;  /* 0x000000100000a947 */ /* 0x000fea0003800000 */
[----:B---3--:R1:W-:Y:S02]  /*7160*/  RED.E.ADD.F32.FTZ.RN.STRONG.GPU [R6.64+-0xb00], R5 ;  /* 0xfff500050600798e */ /* 0x0083e4000c10e78c */
.L_x_2711:
[----:B------:R-:W-:Y:S05]  /*7170*/  BSYNC B0 ;  /* 0x0000000000007941 */ /* 0x000fea0003800000 */
.L_x_2710:
[----:B-1-3--:R1:W3:Y:S01]  /*7180*/  LDS R5, [R186.X4+0x1690] ;  /* 0x00169000ba057984 */ /* 0x00a2e20000004800 */
[----:B------:R-:W-:Y:S01]  /*7190*/  BSSY B0, `(.L_x_2712) ;  /* 0x0000005000007945 */ /* 0x000fe20003800000 */
[----:B--2---:R-:W-:Y:S02]  /*71a0*/  IADD3 R184, R153, 0x200, RZ ;  /* 0x0000020099b87810 */ /* 0x004fe40007ffe0ff */
[----:B------:R-:W-:Y:S01]  /*71b0*/  LEA.HI.SX32 R4, R4, R153, 0x1b ;  /* 0x0000009904047211 */ /* 0x000fe200078fdaff */
[----:B------:R-:W-:Y:S05]  /*71c0*/  @!P3 BRA `(.L_x_2713) ;  /* 0x000000100000b947 */ /* 0x000fea0003800000 */
[----:B---3--:R2:W-:Y:S02]  /*71d0*/  RED.E.ADD.F32.FTZ.RN.STRONG.GPU [R6.64+-0xa00], R5 ;  /* 0xfff600050600798e */ /* 0x0085e4000c10e78c */
.L_x_2713:
[----:B------:R-:W-:Y:S05]  /*71e0*/  BSYNC B0 ;  /* 0x0000000000007941 */ /* 0x000fea0003800000 */
.L_x_2712:
[----:B--23--:R2:W3:Y:S01]  /*71f0*/  LDS R5, [R4.X4+0x1790] ;  /* 0x0017900004057984 */ /* 0x00c4e20000004800 */
[----:B------:R-:W-:Y:S01]  /*7200*/  BSSY B0, `(.L_x_2714) ;  /* 0x0000004000007945 */ /* 0x000fe20003800000 */
[----:B------:R-:W-:Y:S01]  /*7210*/  LEA.HI.SX32 R181, R184, R153, 0x1b ;  /* 0x00000099b8b57211 */ /* 0x000fe200078fdaff */
[----:B------:R-:W-:Y:S05]  /*7220*/  @!P4 BRA `(.L_x_2715) ;  /* 0x000000100000c947 */ /* 0x000fea0003800000 */
[----:B---3--:R3:W-:Y:S02]  /*7230*/  RED.E.ADD.F32.FTZ.RN.STRONG.GPU [R6.64+-0x900], R5 ;  /* 0xfff700050600798e */ /* 0x0087e4000c10e78c */
.L_x_2715:
[----:B------:R-:W-:Y:S05]  /*7240*/  BSYNC B0 ;  /* 0x0000000000007941 */ /* 0x000fea0003800000 */
.L_x_2714:
[----:B------:R-:W4:Y:S01]  /*7250*/  LDS R181, [R181.X4+0x1890] ;  /* 0x00189000b5b57984 */ /* 0x000f220000004800 */
[----:B------:R-:W-:Y:S01]  /*7260*/  BSSY B0, `(.L_x_2716) ;  /* 0x0000005000007945 */ /* 0x000fe20003800000 */
[----:B--2---:R-:W-:-:S02]  /*7270*/  IADD3 R4, R153, 0x240, RZ ;  /* 0x0000024099047810 */ /* 0x004fc40007ffe0ff */
[----:B------:R-:W-:Y:S01]  /*7280*/  IADD3 R184, R153, 0x280, RZ ;  /* 0x0000028099b87810 */ /* 0x000fe20007ffe0ff */
[----:B------:R-:W-:Y:S05]  /*7290*/  @!P5 BRA `(.L_x_2717) ;  /* 0x000000100000d947 */ /* 0x000fea0003800000 */
[----:B----4-:R2:W-:Y:S02]  /*72a0*/  RED.E.ADD.F32.FTZ.RN.STRONG.GPU [R6.64+-0x800], R181 ;  /* 0xfff800b50600798e */ /* 0x0105e4000c10e78c */
.L_x_2717:
[----:B------:R-:W-:Y:S05]  /*72b0*/  BSYNC B0 ;  /* 0x0000000000007941 */ /* 0x000fea0003800000 */
.L_x_2716:
[-C--:B------:R-:W-:Y:S01]  /*72c0*/  LEA.HI.SX32 R4, R4, R153.reuse, 0x1b ;  /* 0x0000009904047211 */ /* 0x080fe200078fdaff */
[----:B------:R-:W-:Y:S01]  /*72d0*/  BSSY B0, `(.L_x_2718) ;  /* 0x000000d000007945 */ /* 0x000fe20003800000 */
[----:B------:R-:W-:Y:S02]  /*72e0*/  ISETP.GE.AND P6, PT, R174, 0x241, PT ;  /* 0x00000241ae00780c */ /* 0x000fe40003fc6270 */
[----:B-1----:R-:W-:Y:S01]  /*72f0*/  IADD3 R186, R153, 0x2c0, RZ ;  /* 0x000002c099ba7810 */ /* 0x002fe20007ffe0ff */
[----:B---3--:R1:W3:Y:S01]  /*7300*/  LDS R5, [R4.X4+0x1990] ;  /* 0x0019900004057984 */ /* 0x0082e20000004800 */
        /* <DEDUP_REMOVED lines=8> */
[----:B-1-3--:R1:W-:Y:S02]  /*7390*/  RED.E.ADD.F32.FTZ.RN.STRONG.GPU [R6.64+-0x700], R5 ;  /* 0xfff900050600798e */ /* 0x00a3e4000c10e78c */
.L_x_2719:
[----:B-1----:R-:W-:Y:S05]  /*73a0*/  BSYNC B0 ;  /* 0x0000000000007941 */ /* 0x002fea0003800000 */
.L_x_2718:
[----:B---3--:R1:W3:Y:S01]  /*73b0*/  LDS R5, [R184.X4+0x1a90] ;  /* 0x001a9000b8057984 */ /* 0x0082e20000004800 */
[----:B------:R-:W-:Y:S01]  /*73c0*/  BSSY B0, `(.L_x_2720) ;  /* 0x0000005000007945 */ /* 0x000fe20003800000 */
[----:B------:R-:W-:Y:S02]  /*73d0*/  IADD3 R4, R153, 0x300, RZ ;  /* 0x0000030099047810 */ /* 0x000fe40007ffe0ff */
[----:B------:R-:W-:Y:S01]  /*73e0*/  LEA.HI.SX32 R186, R186, R153, 0x1b ;  /* 0x00000099baba7211 */ /* 0x000fe200078fdaff */
[----:B------:R-:W-:Y:S05]  /*73f0*/  @!P0 BRA `(.L_x_2721) ;  /* 0x0000001000008947 */ /* 0x000fea0003800000 */
[----:B---3--:R3:W-:Y:S02]  /*7400*/  RED.E.ADD.F32.FTZ.RN.STRONG.GPU [R6.64+-0x600], R5 ;  /* 0xfffa00050600798e */ /* 0x0087e4000c10e78c */
.L_x_2721:
[----:B------:R-:W-:Y:S05]  /*7410*/  BSYNC B0 ;  /* 0x0000000000007941 */ /* 0x000fea0003800000 */
.L_x_2720:
[----:B---3--:R3:W0:Y:S01]  /*7420*/  LDS R5, [R186.X4+0x1b90] ;  /* 0x001b9000ba057984 */ /* 0x0086220000004800 */
[----:B------:R-:W-:Y:S01]  /*7430*/  BSSY B0, `(.L_x_2722) ;  /* 0x0000005000007945 */ /* 0x000fe20003800000 */
[----:B------:R-:W-:-:S02]  /*7440*/  IADD3 R174, R153, 0x340, RZ ;  /* 0x0000034099ae7810 */ /* 0x000fc40007ffe0ff */
[----:B------:R-:W-:Y:S01]  /*7450*/  LEA.HI.SX32 R4, R4, R153, 0x1b ;  /* 0x0000009904047211 */ /* 0x000fe200078fdaff */
[----:B------:R-:W-:Y:S05]  /*7460*/  @!P1 BRA `(.L_x_2723) ;  /* 0x0000001000009947 */ /* 0x000fea0003800000 */
[----:B0-----:R0:W-:Y:S02]  /*7470*/  RED.E.ADD.F32.FTZ.RN.STRONG.GPU [R6.64+-0x500], R5 ;  /* 0xfffb00050600798e */ /* 0x0011e4000c10e78c */
.L_x_2723:
[----:B------:R-:W-:Y:S05]  /*7480*/  BSYNC B0 ;  /* 0x0000000000007941 */ /* 0x000fea0003800000 */
.L_x_2722:
[----:B0-----:R0:W1:Y:S01]  /*7490*/  LDS R5, [R4.X4+0x1c90] ;  /* 0x001c900004057984 */ /* 0x0010620000004800 */
[----:B------:R-:W-:Y:S01]  /*74a0*/  BSSY B0, `(.L_x_2724) ;  /* 0x0000005000007945 */ /* 0x000fe20003800000 */
[----:B-1----:R-:W-:Y:S02]  /*74b0*/  IADD3 R184, R153, 0x380, RZ ;  /* 0x0000038099b87810 */ /* 0x002fe40007ffe0ff */
[----:B------:R-:W-:Y:S01]  /*74c0*/  LEA.HI.SX32 R174, R174, R153, 0x1b ;  /* 0x00000099aeae7211 */ /* 0x000fe200078fdaff */
[----:B------:R-:W-:Y:S05]  /*74d0*/  @!P2 BRA `(.L_x_2725) ;  /* 0x000000100000a947 */ /* 0x000fea0003800000 */
[----:B------:R1:W-:Y:S02]  /*74e0*/  RED.E.ADD.F32.FTZ.RN.STRONG.GPU [R6.64+-0x400], R5 ;  /* 0xfffc00050600798e */ /* 0x0003e4000c10e78c */
.L_x_2725:
[----:B------:R-:W-:Y:S05]  /*74f0*/  BSYNC B0 ;  /* 0x0000000000007941 */ /* 0x000fea0003800000 */
.L_x_2724:
[----:B-1----:R1:W0:Y:S01]  /*7500*/  LDS R5, [R174.X4+0x1d90] ;  /* 0x001d9000ae057984 */ /* 0x0022220000004800 */
[----:B------:R-:W-:Y:S01]  /*7510*/  BSSY B0, `(.L_x_2726) ;  /* 0x0000005000007945 */ /* 0x000fe20003800000 */
[----:B0-----:R-:W-:Y:S02]  /*7520*/  IADD3 R4, R153, 0x3c0, RZ ;  /* 0x000003c099047810 */ /* 0x001fe40007ffe0ff */
[----:B------:R-:W-:Y:S01]  /*7530*/  LEA.HI.SX32 R184, R184, R153, 0x1b ;  /* 0x00000099b8b87211 */ /* 0x000fe200078fdaff */
[----:B------:R-:W-:Y:S05]  /*7540*/  @!P3 BRA `(.L_x_2727) ;  /* 0x000000100000b947 */ /* 0x000fea0003800000 */
[----:B------:R0:W-:Y:S02]  /*7550*/  RED.E.ADD.F32.FTZ.RN.STRONG.GPU [R6.64+-0x300], R5 ;  /* 0xfffd00050600798e */ /* 0x0001e4000c10e78c */
.L_x_2727:
[----:B------:R-:W-:Y:S05]  /*7560*/  BSYNC B0 ;  /* 0x0000000000007941 */ /* 0x000fea0003800000 */
.L_x_2726:
[----:B0-----:R0:W1:Y:S01]  /*7570*/  LDS R5, [R184.X4+0x1e90] ;  /* 0x001e9000b8057984 */ /* 0x0010620000004800 */
[----:B------:R-:W-:Y:S01]  /*7580*/  BSSY B0, `(.L_x_2728) ;  /* 0x0000004000007945 */ /* 0x000fe20003800000 */
[----:B------:R-:W-:Y:S01]  /*7590*/  LEA.HI.SX32 R4, R4, R153, 0x1b ;  /* 0x0000009904047211 */ /* 0x000fe200078fdaff */
[----:B------:R-:W-:Y:S05]  /*75a0*/  @!P4 BRA `(.L_x_2729) ;  /* 0x000000100000c947 */ /* 0x000fea0003800000 */
[----:B-1----:R1:W-:Y:S02]  /*75b0*/  RED.E.ADD.F32.FTZ.RN.STRONG.GPU [R6.64+-0x200], R5 ;  /* 0xfffe00050600798e */ /* 0x0023e4000c10e78c */
.L_x_2729:
[----:B------:R-:W-:Y:S05]  /*75c0*/  BSYNC B0 ;  /* 0x0000000000007941 */ /* 0x000fea0003800000 */
.L_x_2728:
[----:B-1----:R1:W0:Y:S01]  /*75d0*/  LDS R5, [R4.X4+0x1f90] ;  /* 0x001f900004057984 */ /* 0x0022220000004800 */
[----:B------:R-:W-:Y:S01]  /*75e0*/  BSSY B0, `(.L_x_2730) ;  /* 0x0000003000007945 */ /* 0x000fe20003800000 */
[----:B------:R-:W-:Y:S05]  /*75f0*/  @!P5 BRA `(.L_x_2731) ;  /* 0x000000100000d947 */ /* 0x000fea0003800000 */
[----:B0-----:R0:W-:Y:S02]  /*7600*/  RED.E.ADD.F32.FTZ.RN.STRONG.GPU [R6.64+-0x100], R5 ;  /* 0xffff00050600798e */ /* 0x0011e4000c10e78c */
.L_x_2731:
[----:B------:R-:W-:Y:S05]  /*7610*/  BSYNC B0 ;  /* 0x0000000000007941 */ /* 0x000fea0003800000 */
.L_x_2730:
[----:B0-----:R-:W0:Y:S01]  /*7620*/  SHFL.DOWN PT, R5, R172, 0x1, 0x1f ;  /* 0x08201f00ac057f89 */ /* 0x001e2200000e0000 */
[----:B------:R-:W-:Y:S01]  /*7630*/  ISETP.GT.AND P0, PT, R150, 0x1e, PT ;  /* 0x0000001e9600780c */ /* 0x000fe20003f04270 */
[----:B-1----:R-:W-:Y:S01]  /*7640*/  FMUL.FTZ R4, R158, R195 ;  /* 0x000000c39e047220 */ /* 0x002fe20000410000 */
[----:B------:R-:W-:Y:S01]  /*7650*/  ISETP.NE.AND P1, PT, R150, RZ, PT ;  /* 0x000000ff9600720c */ /* 0x000fe20003f25270 */
[----:B--2---:R-:W1:Y:S01]  /*7660*/  SHFL.DOWN PT, R7, R160, 0x1, 0x1f ;  /* 0x08201f00a0077f89 */ /* 0x004e6200000e0000 */
[----:B------:R-:W-:Y:S01]  /*7670*/  FADD.FTZ R75, R18, R75 ;  /* 0x0000004b124b7221 */ /* 0x000fe20000010000 */
[----:B------:R-:W-:Y:S01]  /*7680*/  ISETP.NE.AND P2, PT, R153, RZ, PT ;  /* 0x000000ff9900720c */ /* 0x000fe20003f45270 */
[----:B------:R-:W-:Y:S01]  /*7690*/  FMUL.FTZ R6, R4, R199 ;  /* 0x000000c704067220 */ /* 0x000fe20000410000 */
[----:B------:R-:W-:Y:S01]  /*76a0*/  BSSY B0, `(.L_x_2732) ;  /* 0x0000074000007945 */ /* 0x000fe20003800000 */
[----:B------:R-:W-:-:S02]  /*76b0*/  FMUL.FTZ R4, R158, R177 ;  /* 0x000000b19e047220 */ /* 0x000fc40000410000 */
[----:B------:R-:W-:Y:S02]  /*76c0*/  FFMA.FTZ R6, R113, R195, R6 ;  /* 0x000000c371067223 */ /* 0x000fe40000010006 */
[----:B------:R-:W-:Y:S02]  /*76d0*/  FMUL.FTZ R201, R4, R201 ;  /* 0x000000c904c97220 */ /* 0x000fe40000410000 */
[----:B------:R-:W-:Y:S02]  /*76e0*/  FMUL.FTZ R4, R158, R175 ;  /* 0x000000af9e047220 */ /* 0x000fe40000410000 */
[----:B------:R-:W-:Y:S02]  /*76f0*/  FADD.FTZ R59, R6, R59 ;  /* 0x0000003b063b7221 */ /* 0x000fe40000010000 */
[----:B------:R-:W-:Y:S02]  /*7700*/  FMUL.FTZ R4, R4, R223 ;  /* 0x000000df04047220 */ /* 0x000fe40000410000 */
[----:B------:R-:W-:-:S02]  /*7710*/  FFMA.FTZ R6, R116, R177, R201 ;  /* 0x000000b174067223 */ /* 0x000fc400000100c9 */
[----:B------:R-:W-:Y:S02]  /*7720*/  FFMA.FTZ R175, R118, R175, R4 ;  /* 0x000000af76af7223 */ /* 0x000fe40000010004 */
[----:B0-----:R-:W-:Y:S02]  /*7730*/  @!P0 FADD.FTZ R172, R172, R5 ;  /* 0x00000005acac8221 */ /* 0x001fe40000010000 */
[----:B------:R-:W-:Y:S02]  /*7740*/  FMUL.FTZ R4, R158, R191 ;  /* 0x000000bf9e047220 */ /* 0x000fe40000410000 */
[----:B-1----:R-:W-:Y:S01]  /*7750*/  @!P0 FADD.FTZ R160, R160, R7 ;  /* 0x00000007a0a08221 */ /* 0x002fe20000010000 */
[----:B------:R-:W0:Y:S01]  /*7760*/  SHFL.DOWN PT, R5, R172, 0x2, 0x1f ;  /* 0x08401f00ac057f89 */ /* 0x000e2200000e0000 */
[----:B------:R-:W-:Y:S01]  /*7770*/  ISETP.GT.AND P0, PT, R150, 0x1d, PT ;  /* 0x0000001d9600780c */ /* 0x000fe20003f04270 */
[----:B------:R-:W-:Y:S02]  /*7780*/  FMUL.FTZ R203, R4, R203 ;  /* 0x000000cb04cb7220 */ /* 0x000fe40000410000 */
[----:B------:R-:W1:Y:S01]  /*7790*/  SHFL.DOWN PT, R7, R160, 0x2, 0x1f ;  /* 0x08401f00a0077f89 */ /* 0x000e6200000e0000 */
[----:B------:R-:W-:-:S02]  /*77a0*/  FMUL.FTZ R4, R158, R173 ;  /* 0x000000ad9e047220 */ /* 0x000fc40000410000 */
[----:B------:R-:W-:Y:S02]  /*77b0*/  FADD.FTZ R57, R6, R57 ;  /* 0x0000003906397221 */ /* 0x000fe40000010000 */
[----:B------:R-:W-:Y:S02]  /*77c0*/  FMUL.FTZ R4, R4, R207 ;  /* 0x000000cf04047220 */ /* 0x000fe40000410000 */
[----:B------:R-:W-:Y:S02]  /*77d0*/  FFMA.FTZ R203, R120, R191, R203 ;  /* 0x000000bf78cb7223 */ /* 0x000fe400000100cb */
[----:B------:R-:W-:Y:S02]  /*77e0*/  FFMA.FTZ R6, R122, R173, R4 ;  /* 0x000000ad7a067223 */ /* 0x000fe40000010004 */
[----:B------:R-:W-:Y:S02]  /*77f0*/  FMUL.FTZ R4, R158, R187 ;  /* 0x000000bb9e047220 */ /* 0x000fe40000410000 */
[----:B------:R-:W-:-:S02]  /*7800*/  FADD.FTZ R53, R6, R53 ;  /* 0x0000003506357221 */ /* 0x000fc40000010000 */
[----:B------:R-:W-:Y:S02]  /*7810*/  FMUL.FTZ R6, R158, R169 ;  /* 0x000000a99e067220 */ /* 0x000fe40000410000 */
[----:B------:R-:W-:Y:S02]  /*7820*/  FMUL.FTZ R213, R4, R213 ;  /* 0x000000d504d57220 */ /* 0x000fe40000410000 */
[----:B------:R-:W-:Y:S02]  /*7830*/  FMUL.FTZ R6, R6, R221 ;  /* 0x000000dd06067220 */ /* 0x000fe40000410000 */
[----:B0-----:R-:W-:Y:S02]  /*7840*/  @!P0 FADD.FTZ R172, R172, R5 ;  /* 0x00000005acac8221 */ /* 0x001fe40000010000 */
[----:B------:R-:W-:Y:S02]  /*7850*/  FMUL.FTZ R5, R158, R197 ;  /* 0x000000c59e057220 */ /* 0x000fe40000410000 */
[----:B-1----:R-:W-:Y:S01]  /*7860*/  @!P0 FADD.FTZ R160, R160, R7 ;  /* 0x00000007a0a08221 */ /* 0x002fe20000010000 */
[----:B----4-:R-:W0:Y:S01]  /*7870*/  SHFL.DOWN PT, R181, R172, 0x4, 0x1f ;  /* 0x08801f00acb57f89 */ /* 0x010e2200000e0000 */
[----:B------:R-:W-:Y:S01]  /*7880*/  ISETP.GT.AND P0, PT, R150, 0x1b, PT ;  /* 0x0000001b9600780c */ /* 0x000fe20003f04270 */
[----:B------:R-:W-:-:S02]  /*7890*/  FMUL.FTZ R7, R158, R180 ;  /* 0x000000b49e077220 */ /* 0x000fc40000410000 */
[----:B------:R-:W1:Y:S01]  /*78a0*/  SHFL.DOWN PT, R227, R160, 0x4, 0x1f ;  /* 0x08801f00a0e37f89 */ /* 0x000e6200000e0000 */
[----:B------:R-:W-:Y:S02]  /*78b0*/  FMUL.FTZ R5, R5, R218 ;  /* 0x000000da05057220 */ /* 0x000fe40000410000 */
[----:B------:R-:W-:Y:S02]  /*78c0*/  FMUL.FTZ R7, R7, R170 ;  /* 0x000000aa07077220 */ /* 0x000fe40000410000 */
[----:B------:R-:W-:Y:S02]  /*78d0*/  FFMA.FTZ R197, R112, R197, R5 ;  /* 0x000000c570c57223 */ /* 0x000fe40000010005 */
[----:B------:R-:W-:Y:S02]  /*78e0*/  FFMA.FTZ R180, R111, R180, R7 ;  /* 0x000000b46fb47223 */ /* 0x000fe40000010007 */
[----:B------:R-:W-:Y:S02]  /*78f0*/  FMUL.FTZ R5, R158, R179 ;  /* 0x000000b39e057220 */ /* 0x000fe40000410000 */
[----:B------:R-:W-:-:S02]  /*7900*/  FFMA.FTZ R18, R128, R169, R6 ;  /* 0x000000a980127223 */ /* 0x000fc40000010006 */
[----:B------:R-:W-:Y:S02]  /*7910*/  FMUL.FTZ R5, R5, R216 ;  /* 0x000000d805057220 */ /* 0x000fe40000410000 */
[----:B------:R-:W-:Y:S02]  /*7920*/  FMUL.FTZ R6, R158, R185 ;  /* 0x000000b99e067220 */ /* 0x000fe40000410000 */
[----:B------:R-:W-:Y:S02]  /*7930*/  FFMA.FTZ R179, R114, R179, R5 ;  /* 0x000000b372b37223 */ /* 0x000fe40000010005 */
[----:B------:R-:W-:Y:S02]  /*7940*/  FMUL.FTZ R5, R158, R193 ;  /* 0x000000c19e057220 */ /* 0x000fe40000410000 */
[----:B0-----:R-:W-:Y:S02]  /*7950*/  @!P0 FADD.FTZ R172, R172, R181 ;  /* 0x000000b5acac8221 */ /* 0x001fe40000010000 */
[----:B------:R-:W-:-:S02]  /*7960*/  FMUL.FTZ R202, R5, R202 ;  /* 0x000000ca05ca7220 */ /* 0x000fc40000410000 */
[----:B-1----:R-:W-:Y:S01]  /*7970*/  @!P0 FADD.FTZ R160, R160, R227 ;  /* 0x000000e3a0a08221 */ /* 0x002fe20000010000 */
[----:B------:R-:W0:Y:S01]  /*7980*/  SHFL.DOWN PT, R7, R172, 0x8, 0x1f ;  /* 0x09001f00ac077f89 */ /* 0x000e2200000e0000 */
[----:B------:R-:W-:Y:S01]  /*7990*/  ISETP.GT.AND P0, PT, R150, 0x17, PT ;  /* 0x000000179600780c */ /* 0x000fe20003f04270 */
[----:B------:R-:W-:Y:S02]  /*79a0*/  FMUL.FTZ R5, R158, R171 ;  /* 0x000000ab9e057220 */ /* 0x000fe40000410000 */
[----:B------:R-:W1:Y:S01]  /*79b0*/  SHFL.DOWN PT, R181, R160, 0x8, 0x1f ;  /* 0x09001f00a0b57f89 */ /* 0x000e6200000e0000 */
[----:B------:R-:W-:Y:S02]  /*79c0*/  FMUL.FTZ R6, R6, R217 ;  /* 0x000000d906067220 */ /* 0x000fe40000410000 */
[----:B------:R-:W-:Y:S02]  /*79d0*/  FMUL.FTZ R212, R5, R212 ;  /* 0x000000d405d47220 */ /* 0x000fe40000410000 */
[----:B------:R-:W-:-:S02]  /*79e0*/  FMUL.FTZ R5, R158, R189 ;  /* 0x000000bd9e057220 */ /* 0x000fc40000410000 */
[----:B------:R-:W-:Y:S02]  /*79f0*/  FFMA.FTZ R202, R115, R193, R202 ;  /* 0x000000c173ca7223 */ /* 0x000fe400000100ca */
[----:B------:R-:W-:Y:S02]  /*7a00*/  FMUL.FTZ R224, R5, R224 ;  /* 0x000000e005e07220 */ /* 0x000fe40000410000 */
[----:B------:R-:W-:Y:S02]  /*7a10*/  FFMA.FTZ R171, R124, R171, R212 ;  /* 0x000000ab7cab7223 */ /* 0x000fe400000100d4 */
[----:B------:R-:W-:Y:S02]  /*7a20*/  FFMA.FTZ R224, R117, R189, R224 ;  /* 0x000000bd75e07223 */ /* 0x000fe400000100e0 */
[----:B------:R-:W-:Y:S02]  /*7a30*/  FFMA.FTZ R213, R126, R187, R213 ;  /* 0x000000bb7ed57223 */ /* 0x000fe400000100d5 */
[----:B------:R-:W-:-:S02]  /*7a40*/  FFMA.FTZ R6, R119, R185, R6 ;  /* 0x000000b977067223 */ /* 0x000fc40000010006 */
        /* <DEDUP_REMOVED lines=19> */
[----:B------:R-:W-:Y:S02]  /*7b80*/  FMUL.FTZ R7, R158, R167 ;  /* 0x000000a79e077220 */ /* 0x000fe40000410000 */
[----:B-1----:R-:W-:Y:S01]  /*7b90*/  @!P0 FADD.FTZ R160, R160, R177 ;  /* 0x000000b1a0a08221 */ /* 0x002fe20000010000 */
[----:B------:R-:W-:Y:S01]  /*7ba0*/  MOV R4, R172 ;  /* 0x000000ac00047202 */ /* 0x000fe20000000f00 */
[----:B------:R-:W-:-:S02]  /*7bb0*/  FMUL.FTZ R158, R158, R183 ;  /* 0x000000b79e9e7220 */ /* 0x000fc40000410000 */
[----:B------:R-:W-:Y:S01]  /*7bc0*/  FMUL.FTZ R7, R7, R220 ;  /* 0x000000dc07077220 */ /* 0x000fe20000410000 */
[----:B------:R-:W-:Y:S01]  /*7bd0*/  MOV R5, R160 ;  /* 0x000000a000057202 */ /* 0x000fe20000000f00 */
[----:B------:R-:W-:Y:S02]  /*7be0*/  FMUL.FTZ R158, R158, R215 ;  /* 0x000000d79e9e7220 */ /* 0x000fe40000410000 */
[----:B------:R-:W-:Y:S02]  /*7bf0*/  FFMA.FTZ R7, R130, R167, R7 ;  /* 0x000000a782077223 */ /* 0x000fe40000010007 */
[----:B------:R0:W-:Y:S01]  /*7c00*/  @!P1 STS.64 [R146.X8+0x2118], R4 ;  /* 0x0021180492009388 */ /* 0x0001e20000008a00 */
        /* <DEDUP_REMOVED lines=29> */
.L_x_2733:
[----:B0-----:R-:W-:Y:S05]  /*7de0*/  BSYNC B0 ;  /* 0x0000000000007941 */ /* 0x001fea0003800000 */
.L_x_2732:
[----:B------:R-:W-:Y:S01]  /*7df0*/  IADD3 R37, R37, 0x1, RZ ;  /* 0x0000000125257810 */ /* 0x000fe20007ffe0ff */
[----:B------:R-:W-:-:S03]  /*7e00*/  UIADD3 UR6, UP0, UR6, 0x1, URZ ;  /* 0x0000000106067890 */ /* 0x000fc6000ff1e03f */
[----:B------:R-:W-:Y:S01]  /*7e10*/  ISETP.GE.AND P0, PT, R37, c[0x0][0x16c], PT ;  /* 0x00005b0025007a0c */ /* 0x000fe20003f06270 */
[----:B------:R-:W-:-:S12]  /*7e20*/  UIADD3.X UR7, URZ, UR7, URZ, UP0, !UPT ;  /* 0x000000073f077290 */ /* 0x000fd800087fe43f */
[----:B---3--:R-:W-:Y:S01]  /*7e30*/  @P0 CALL.REL.NOINC `(.L_x_2686) ;  /* 0x0000001000000944 */ /* 0x008fe20003c00000 */
[----:B------:R-:W-:Y:S05]  /*7e40*/  BRA `(.L_x_2734) ;  /* 0xffffc68000007947 */ /* 0x000fea000383ffff */
.L_x_2686:
[----:B------:R-:W-:Y:S01]  /*7e50*/  BAR.SYNC.DEFER_BLOCKING 0x0 ;  /* 0x0000000000007b1d */ /* 0x000fe20000010000 */
[----:B------:R-:W-:Y:S01]  /*7e60*/  ISETP.NE.AND P6, PT, R153, RZ, PT ;  /* 0x000000ff9900720c */ /* 0x000fe20003fc5270 */
[----:B------:R-:W-:Y:S01]  /*7e70*/  IMAD R0, R165, c[0x0][0x2d8], RZ ;  /* 0x0000b600a5007a24 */ /* 0x000fe200078e02ff */
[----:B------:R-:W-:Y:S01]  /*7e80*/  IADD3 R32, -R2, c[0x0][0x168], RZ ;  /* 0x00005a0002207a10 */ /* 0x000fe20007ffe1ff */
[C---:B------:R-:W-:Y:S01]  /*7e90*/  IMAD.WIDE.U32 R2, R157.reuse, c[0x0][0x2d8], RZ ;  /* 0x0000b6009d027a25 */ /* 0x040fe200078e00ff */
[C---:B------:R-:W-:Y:S01]  /*7ea0*/  LEA R5, P4, R8.reuse, c[0x0][0x330], 0x2 ;  /* 0x0000cc0008057a11 */ /* 0x040fe200078810ff */
[----:B------:R-:W-:Y:S01]  /*7eb0*/  BSSY B0, `(.L_x_2735) ;  /* 0x0000042000007945 */ /* 0x000fe20003800000 */
[C---:B------:R-:W-:Y:S01]  /*7ec0*/  LOP3.LUT R34, R8.reuse, 0x20, RZ, 0xfc, !PT ;  /* 0x0000002008227812 */ /* 0x040fe200078efcff */
        /* <DEDUP_REMOVED lines=11> */
[----:B------:R-:W-:Y:S02]  /*7f80*/  LEA.HI.X R4, R8, c[0x0][0x334], R9, 0x2, P4 ;  /* 0x0000cd0008047a11 */ /* 0x000fe400020f1409 */
[C---:B------:R-:W-:Y:S01]  /*7f90*/  LEA R2, P4, R0.reuse, R5, 0x2 ;  /* 0x0000000500027211 */ /* 0x040fe200078810ff */
[----:B------:R-:W-:Y:S03]  /*7fa0*/  STS [R134.X4+0x8], R75 ;  /* 0x0000084b86007388 */ /* 0x000fe60000004800 */
[----:B------:R-:W-:Y:S01]  /*7fb0*/  LEA.HI.X R3, R0, R4, R3, 0x2, P4 ;  /* 0x0000000400037211 */ /* 0x000fe200020f1403 */
        /* <DEDUP_REMOVED lines=49> */
.L_x_2736:
[----:B------:R-:W-:Y:S05]  /*82d0*/  BSYNC B0 ;  /* 0x0000000000007941 */ /* 0x000fea0003800000 */
.L_x_2735:
        /* <DEDUP_REMOVED lines=49> */
[----:B------:R0:W-:Y:S01]  /*85f0*/  @!P5 STG.E [R2.64+-0x880], R67 ;  /* 0xfff780430200d986 */ /* 0x0001e2000c10190c */
[-C--:B------:R-:W-:Y:S01]  /*8600*/  LEA.HI.SX32 R7, R5, R31.reuse, 0x1b ;  /* 0x0000001f05077211 */ /* 0x080fe200078fdaff */
[----:B------:R-:W-:Y:S01]  /*8610*/  FADD.FTZ R5, R152, R47 ;  /* 0x0000002f98057221 */ /* 0x000fe20000010000 */
[----:B------:R-:W-:Y:S01]  /*8620*/  IADD3 R22, R31, 0x7, RZ ;  /* 0x000000071f167810 */ /* 0x000fe20007ffe0ff */
[----:B------:R-:W-:Y:S01]  /*8630*/  BAR.SYNC.DEFER_BLOCKING 0x0 ;  /* 0x0000000000007b1d */ /* 0x000fe20000010000 */
[----:B------:R-:W-:Y:S01]  /*8640*/  LEA.HI.SX32 R6, R6, R31, 0x1b ;  /* 0x0000001f06067211 */ /* 0x000fe200078fdaff */
[----:B------:R-:W-:Y:S01]  /*8650*/  FADD.FTZ R0, R5, R48 ;  /* 0x0000003005007221 */ /* 0x000fe20000010000 */
[----:B------:R-:W-:-:S02]  /*8660*/  IADD3 R23, R31, 0x8, RZ ;  /* 0x000000081f177810 */ /* 0x000fc40007ffe0ff */
[-C--:B------:R-:W-:Y:S01]  /*8670*/  LEA.HI.SX32 R19, R18, R31.reuse, 0x1b ;  /* 0x0000001f12137211 */ /* 0x080fe200078fdaff */
[----:B------:R-:W-:Y:S01]  /*8680*/  FADD.FTZ R5, R0, R49 ;  /* 0x0000003100057221 */ /* 0x000fe20000010000 */
[----:B------:R-:W-:Y:S01]  /*8690*/  IADD3 R24, R31, 0x9, RZ ;  /* 0x000000091f187810 */ /* 0x000fe20007ffe0ff */
[----:B------:R-:W-:Y:S01]  /*86a0*/  IMAD R0, R165, c[0x0][0x2f8], RZ ;  /* 0x0000be00a5007a24 */ /* 0x000fe200078e02ff */
[-C--:B------:R-:W-:Y:S01]  /*86b0*/  LEA.HI.SX32 R20, R20, R31.reuse, 0x1b ;  /* 0x0000001f14147211 */ /* 0x080fe200078fdaff */
[----:B0-----:R-:W-:Y:S01]  /*86c0*/  IMAD.WIDE.U32 R2, R157, c[0x0][0x2f8], RZ ;  /* 0x0000be009d027a25 */ /* 0x001fe200078e00ff */
[----:B------:R-:W-:Y:S02]  /*86d0*/  IADD3 R25, R31, 0xa, RZ ;  /* 0x0000000a1f197810 */ /* 0x000fe40007ffe0ff */
[----:B------:R-:W-:Y:S02]  /*86e0*/  LEA.HI.SX32 R21, R21, R31, 0x1b ;  /* 0x0000001f15157211 */ /* 0x000fe400078fdaff */
        /* <DEDUP_REMOVED lines=10> */
[----:B------:R-:W-:Y:S01]  /*8790*/  IADD3 R30, R31, 0xf, RZ ;  /* 0x0000000f1f1e7810 */ /* 0x000fe20007ffe0ff */
[----:B------:R0:W-:Y:S01]  /*87a0*/  STS [R7.X4+0x8], R48 ;  /* 0x0000083007007388 */ /* 0x0001e20000004800 */
[-C--:B------:R-:W-:Y:S02]  /*87b0*/  LEA.HI.SX32 R26, R26, R31.reuse, 0x1b ;  /* 0x0000001f1a1a7211 */ /* 0x080fe400078fdaff */
[-C--:B------:R-:W-:Y:S01]  /*87c0*/  LEA.HI.SX32 R27, R27, R31.reuse, 0x1b ;  /* 0x0000001f1b1b7211 */ /* 0x080fe200078fdaff */
[----:B------:R-:W-:Y:S01]  /*87d0*/  STS [R6.X4+0xc], R49 ;  /* 0x00000c3106007388 */ /* 0x000fe20000004800 */
[-C--:B------:R-:W-:Y:S02]  /*87e0*/  LEA.HI.SX32 R28, R28, R31.reuse, 0x1b ;  /* 0x0000001f1c1c7211 */ /* 0x080fe400078fdaff */
[-C--:B------:R-:W-:Y:S01]  /*87f0*/  LEA.HI.SX32 R29, R29, R31.reuse, 0x1b ;  /* 0x0000001f1d1d7211 */ /* 0x080fe200078fdaff */
[----:B------:R1:W-:Y:S01]  /*8800*/  STS [R19.X4+0x10], R50 ;  /* 0x0000103213007388 */ /* 0x0003e20000004800 */
[----:B------:R-:W-:Y:S01]  /*8810*/  LEA.HI.SX32 R30, R30, R31, 0x1b ;  /* 0x0000001f1e1e7211 */ /* 0x000fe200078fdaff */
[----:B0-----:R-:W-:-:S02]  /*8820*/  IMAD R7, R157, c[0x0][0x2fc], R0 ;  /* 0x0000bf009d077a24 */ /* 0x001fc400078e0200 */
[----:B------:R0:W-:Y:S03]  /*8830*/  STS [R20.X4+0x14], R51 ;  /* 0x0000143314007388 */ /* 0x0001e60000004800 */
[----:B------:R-:W-:Y:S01]  /*8840*/  IADD3 R31, R3, R7, RZ ;  /* 0x00000007031f7210 */ /* 0x000fe20007ffe0ff */
[----:B------:R2:W-:Y:S01]  /*8850*/  STS [R21.X4+0x18], R52 ;  /* 0x0000183415007388 */ /* 0x0005e20000004800 */
[----:B-1----:R-:W-:-:S03]  /*8860*/  FADD.FTZ R50, R5, R50 ;  /* 0x0000003205327221 */ /* 0x002fc60000010000 */
[----:B------:R1:W-:Y:S01]  /*8870*/  STS [R22.X4+0x1c], R53 ;  /* 0x00001c3516007388 */ /* 0x0003e20000004800 */
[----:B0-----:R-:W-:-:S03]  /*8880*/  FADD.FTZ R51, R50, R51 ;  /* 0x0000003332337221 */ /* 0x001fc60000010000 */
[----:B------:R0:W-:Y:S01]  /*8890*/  STS [R23.X4+0x20], R54 ;  /* 0x0000203617007388 */ /* 0x0001e20000004800 */
[----:B--2---:R-:W-:-:S03]  /*88a0*/  FADD.FTZ R52, R51, R52 ;  /* 0x0000003433347221 */ /* 0x004fc60000010000 */
        /* <DEDUP_REMOVED lines=12> */
[----:B------:R-:W-:Y:S01]  /*8970*/  STS [R30.X4+0x3c], R61 ;  /* 0x00003c3d1e007388 */ /* 0x000fe20000004800 */
[----:B------:R-:W-:-:S06]  /*8980*/  NOP ;  /* 0x0000000000007918 */ /* 0x000fcc0000000000 */
[----:B------:R-:W-:Y:S01]  /*8990*/  LDS R145, [R145.X4] ;  /* 0x0000000091917984 */ /* 0x000fe20000004800 */
[----:B-1----:R-:W-:-:S03]  /*89a0*/  FADD.FTZ R59, R58, R59 ;  /* 0x0000003b3a3b7221 */ /* 0x002fc60000010000 */
        /* <DEDUP_REMOVED lines=22> */
[----:B------:R-:W-:Y:S01]  /*8b10*/  MOV R5, R17 ;  /* 0x0000001100057202 */ /* 0x000fe20000000f00 */
[----:B------:R-:W-:Y:S02]  /*8b20*/  IMAD.MOV.U32 R4, RZ, RZ, R16 ;  /* 0x000000ffff047224 */ /* 0x000fe400078e0010 */
[----:B------:R-:W-:Y:S02]  /*8b30*/  IMAD R0, R156, c[0x0][0x300], RZ ;  /* 0x0000c0009c007a24 */ /* 0x000fe400078e02ff */
        /* <DEDUP_REMOVED lines=8> */
.L_x_2738:
[----:B------:R-:W-:Y:S05]  /*8bc0*/  BSYNC B0 ;  /* 0x0000000000007941 */ /* 0x000fea0003800000 */
.L_x_2737:
[----:B------:R-:W-:Y:S01]  /*8bd0*/  MOV R3, R31 ;  /* 0x0000001f00037202 */ /* 0x000fe20000000f00 */
[----:B------:R-:W-:Y:S01]  /*8be0*/  IMAD R0, R156, c[0x0][0x300], RZ ;  /* 0x0000c0009c007a24 */ /* 0x000fe200078e02ff */
[----:B------:R-:W-:Y:S01]  /*8bf0*/  IADD3 R121, P0, R121, -0xf80, RZ ;  /* 0xfffff08079797810 */ /* 0x000fe20007f1e0ff */
[----:B------:R-:W-:Y:S01]  /*8c00*/  UIADD3 UR17, UP0, UR17, -0x1000, URZ ;  /* 0xfffff00011117890 */ /* 0x000fe2000ff1e03f */
[-C--:B------:R-:W-:Y:S01]  /*8c10*/  ISETP.GE.AND P3, PT, R34, R29.reuse, PT ;  /* 0x0000001d2200720c */ /* 0x080fe20003f66270 */
[C---:B------:R-:W-:Y:S01]  /*8c20*/  IMAD.WIDE.U32 R2, R159.reuse, c[0x0][0x300], R2 ;  /* 0x0000c0009f027a25 */ /* 0x040fe200078e0002 */
[-C--:B------:R-:W-:Y:S01]  /*8c30*/  ISETP.GE.AND P4, PT, R36, R29.reuse, PT ;  /* 0x0000001d2400720c */ /* 0x080fe20003f86270 */
[----:B------:R-:W-:Y:S01]  /*8c40*/  UIADD3 UR15, UP1, UR15, -0x1000, URZ ;  /* 0xfffff0000f0f7890 */ /* 0x000fe2000ff3e03f */
[----:B------:R-:W-:Y:S01]  /*8c50*/  ISETP.GE.AND P5, PT, R38, R29, PT ;  /* 0x0000001d2600720c */ /* 0x000fe20003fa6270 */
[----:B------:R-:W-:Y:S01]  /*8c60*/  IMAD R4, R159, c[0x0][0x304], R0 ;  /* 0x0000c1009f047a24 */ /* 0x000fe200078e0200 */
[----:B------:R-:W-:Y:S01]  /*8c70*/  IADD3.X R0, R123, -0x1, RZ, P0, !PT ;  /* 0xffffffff7b007810 */ /* 0x000fe200007fe4ff */
[----:B------:R-:W-:Y:S01]  /*8c80*/  UIADD3 UR9, UP2, UR9, -0x1000, URZ ;  /* 0xfffff00009097890 */ /* 0x000fe2000ff5e03f */
[----:B------:R-:W-:Y:S01]  /*8c90*/  IADD3 R97, P0, R97, R2, RZ ;  /* 0x0000000261617210 */ /* 0x000fe20007f1e0ff */
[----:B------:R-:W-:Y:S01]  /*8ca0*/  UIADD3.X UR18, UR18, -0x1, URZ, UP0, !UPT ;  /* 0xffffffff12127890 */ /* 0x000fe200087fe43f */
[----:B------:R-:W-:Y:S01]  /*8cb0*/  IADD3 R2, P1, R121, c[0x0][0x340], RZ ;  /* 0x0000d00079027a10 */ /* 0x000fe20007f3e0ff */
[----:B------:R-:W-:Y:S01]  /*8cc0*/  UIADD3.X UR16, UR16, -0x1, URZ, UP1, !UPT ;  /* 0xffffffff10107890 */ /* 0x000fe20008ffe43f */
[----:B------:R-:W-:Y:S01]  /*8cd0*/  IADD3.X R3, R95, R4, R3, P0, !PT ;  /* 0x000000045f037210 */ /* 0x000fe200007fe403 */
[----:B------:R-:W-:Y:S01]  /*8ce0*/  UIADD3.X UR14, UR14, -0x1, URZ, UP2, !UPT ;  /* 0xffffffff0e0e7890 */ /* 0x000fe200097fe43f */
[----:B------:R-:W-:-:S02]  /*8cf0*/  IADD3.X R0, R0, c[0x0][0x344], RZ, P1, !PT ;  /* 0x0000d10000007a10 */ /* 0x000fc40000ffe4ff */
[C---:B------:R-:W-:Y:S02]  /*8d00*/  LEA R2, P0, R97.reuse, R2, 0x2 ;  /* 0x0000000261027211 */ /* 0x040fe400078010ff */
[-C--:B------:R-:W-:Y:S02]  /*8d10*/  ISETP.GE.AND P6, PT, R40, R29.reuse, PT ;  /* 0x0000001d2800720c */ /* 0x080fe40003fc6270 */
[----:B------:R-:W-:Y:S02]  /*8d20*/  LEA.HI.X R3, R97, R0, R3, 0x2, P0 ;  /* 0x0000000061037211 */ /* 0x000fe400000f1403 */
[-C--:B------:R-:W-:Y:S02]  /*8d30*/  ISETP.GE.AND P2, PT, R46, R29.reuse, PT ;  /* 0x0000001d2e00720c */ /* 0x080fe40003f46270 */
[-C--:B------:R-:W-:Y:S01]  /*8d40*/  ISETP.GE.AND P0, PT, R42, R29.reuse, PT ;  /* 0x0000001d2a00720c */ /* 0x080fe20003f06270 */
[----:B------:R1:W-:Y:S01]  /*8d50*/  @!P3 STG.E [R2.64], R19 ;  /* 0x000000130200b986 */ /* 0x0003e2000c10190c */
[----:B------:R-:W-:-:S02]  /*8d60*/  ISETP.GE.AND P3, PT, R62, R29, PT ;  /* 0x0000001d3e00720c */ /* 0x000fc40003f66270 */
[-C--:B------:R-:W-:Y:S01]  /*8d70*/  ISETP.GE.AND P1, PT, R44, R29.reuse, PT ;  /* 0x0000001d2c00720c */ /* 0x080fe20003f26270 */
[----:B------:R1:W-:Y:S01]  /*8d80*/  @!P4 STG.E [R2.64+0x80], R143 ;  /* 0x0000808f0200c986 */ /* 0x0003e2000c10190c */
[-C--:B------:R-:W-:Y:S02]  /*8d90*/  ISETP.GE.AND P4, PT, R64, R29.reuse, PT ;  /* 0x0000001d4000720c */ /* 0x080fe40003f86270 */
        /* <DEDUP_REMOVED lines=23> */
[----:B01----:R-:W-:Y:S01]  /*8f10*/  @!P0 CALL.REL.NOINC `(.L_x_2680) ;  /* 0x0000001000008944 */ /* 0x003fe20003c00000 */
[----:B------:R-:W-:Y:S05]  /*8f20*/  BRA `(.L_x_2739) ;  /* 0xffff794000007947 */ /* 0x000fea000383ffff */
.L_x_2680:
[----:B------:R-:W-:Y:S02]  /*8f30*/  ISETP.NE.U32.AND P0, PT, RZ, c[0x0][0x328], PT ;  /* 0x0000ca00ff007a0c */ /* 0x000fe40003f05070 */
[----:B------:R-:W-:Y:S02]  /*8f40*/  ISETP.NE.U32.AND P2, PT, RZ, c[0x0][0x348], PT ;  /* 0x0000d200ff007a0c */ /* 0x000fe40003f45070 */
[----:B------:R-:W-:Y:S02]  /*8f50*/  ISETP.NE.AND.EX P1, PT, RZ, c[0x0][0x32c], PT, P0 ;  /* 0x0000cb00ff007a0c */ /* 0x000fe40003f25300 */
[----:B------:R-:W-:-:S11]  /*8f60*/  ISETP.NE.AND.EX P0, PT, RZ, c[0x0][0x34c], PT, P2 ;  /* 0x0000d300ff007a0c */ /* 0x000fd60003f05320 */
[----:B------:R-:W-:Y:S05]  /*8f70*/  @!P1 BRA `(.L_x_2740) ;  /* 0x0000019000009947 */ /* 0x000fea0003800000 */
[----:B------:R-:W0:Y:S01]  /*8f80*/  SHFL.DOWN P1, R3, R154, 0x1, 0x1f ;  /* 0x08201f009a037f89 */ /* 0x000e220000020000 */
[----:B------:R-:W-:Y:S03]  /*8f90*/  BSSY B0, `(.L_x_2740) ;  /* 0x0000017000007945 */ /* 0x000fe60003800000 */
[----:B------:R-:W3:Y:S04]  /*8fa0*/  S2R R4, SR_LANEID ;  /* 0x0000000000047919 */ /* 0x000ee80000000000 */
[----:B------:R-:W4:Y:S01]  /*8fb0*/  S2R R6, SR_TID.X ;  /* 0x0000000000067919 */ /* 0x000f220000002100 */
[----:B0-----:R-:W-:Y:S01]  /*8fc0*/  @P1 FADD R3, R3, R154 ;  /* 0x0000009a03031221 */ /* 0x001fe20000000000 */
[----:B---3--:R-:W-:-:S04]  /*8fd0*/  ISETP.NE.AND P2, PT, R4, RZ, PT ;  /* 0x000000ff0400720c */ /* 0x008fc80003f45270 */
[----:B------:R-:W0:Y:S01]  /*8fe0*/  SHFL.DOWN P1, R0, R3, 0x2, 0x1f ;  /* 0x08401f0003007f89 */ /* 0x000e220000020000 */
[----:B----4-:R-:W-:-:S08]  /*8ff0*/  ISETP.NE.AND P3, PT, R6, RZ, PT ;  /* 0x000000ff0600720c */ /* 0x010fd00003f65270 */
        /* <DEDUP_REMOVED lines=16> */
.L_x_2741:
[----:B------:R-:W-:Y:S05]  /*9100*/  BSYNC B0 ;  /* 0x0000000000007941 */ /* 0x000fea0003800000 */
.L_x_2740:
        /* <DEDUP_REMOVED lines=8> */
[----:B------:R-:W3:Y:S01]  /*9190*/  SHFL.DOWN P0, R0, R3, 0x2, 0x1f ;  /* 0x08401f0003007f89 */ /* 0x000ee20000000000 */
[----:B-----5:R-:W-:-:S08]  /*91a0*/  ISETP.NE.AND P1, PT, R15, RZ, PT ;  /* 0x000000ff0f00720c */ /* 0x020fd00003f25270 */
[----:B------:R-:W-:-:S04]  /*91b0*/  @!P2 SHF.R.S32.HI R4, RZ, 0x1f, R15 ;  /* 0x0000001fff04a819 */ /* 0x000fc8000001140f */
[----:B------:R-:W-:-:S04]  /*91c0*/  @!P2 LEA.HI R4, R4, R15, RZ, 0x5 ;  /* 0x0000000f0404a211 */ /* 0x000fc800078f28ff */
[----:B------:R-:W-:Y:S01]  /*91d0*/  @!P2 SHF.R.S32.HI R4, RZ, 0x5, R4 ;  /* 0x00000005ff04a819 */ /* 0x000fe20000011404 */
[----:B---3--:R-:W-:-:S05]  /*91e0*/  @P0 FADD R0, R3, R0 ;  /* 0x0000000003000221 */ /* 0x008fca0000000000 */
[----:B------:R-:W3:Y:S02]  /*91f0*/  SHFL.DOWN P0, R5, R0, 0x4, 0x1f ;  /* 0x08801f0000057f89 */ /* 0x000ee40000000000 */
[----:B---3--:R-:W-:-:S05]  /*9200*/  @P0 FADD R5, R0, R5 ;  /* 0x0000000500050221 */ /* 0x008fca0000000000 */
[----:B------:R-:W3:Y:S02]  /*9210*/  SHFL.DOWN P0, R2, R5, 0x8, 0x1f ;  /* 0x09001f0005027f89 */ /* 0x000ee40000000000 */
[----:B---3--:R-:W-:-:S05]  /*9220*/  @P0 FADD R2, R5, R2 ;  /* 0x0000000205020221 */ /* 0x008fca0000000000 */
[----:B0-----:R-:W0:Y:S02]  /*9230*/  SHFL.DOWN P0, R7, R2, 0x10, 0x1f ;  /* 0x0a001f0002077f89 */ /* 0x001e240000000000 */
        /* <DEDUP_REMOVED lines=9> */
.L_x_2743:
[----:B------:R-:W3:Y:S02]  /*92d0*/  S2R R15, SR_TID.X ;  /* 0x00000000000f7919 */ /* 0x000ee40000002100 */
.L_x_2744:
[----:B------:R-:W-:Y:S05]  /*92e0*/  BSYNC B0 ;  /* 0x0000000000007941 */ /* 0x000fea0003800000 */
.L_x_2742:
[----:B---3--:R-:W-:-:S13]  /*92f0*/  ISETP.GE.AND P0, PT, R15, c[0x0][0x16c], PT ;  /* 0x00005b000f007a0c */ /* 0x008fda0003f06270 */
[----:B------:R-:W-:Y:S05]  /*9300*/  @P0 EXIT ;  /* 0x000000000000094d */ /* 0x000fea0003800000 */
[C---:B------:R-:W-:Y:S02]  /*9310*/  IMAD R0, R156.reuse, c[0x0][0x2a8], RZ ;  /* 0x0000aa009c007a24 */ /* 0x040fe400078e02ff */
[----:B------:R-:W-:Y:S02]  /*9320*/  IMAD R156, R156, c[0x0][0x288], RZ ;  /* 0x0000a2009c9c7a24 */ /* 0x000fe400078e02ff */
[----:B------:R-:W-:-:S04]  /*9330*/  IMAD.WIDE.U32 R2, R159, c[0x0][0x2a8], RZ ;  /* 0x0000aa009f027a25 */ /* 0x000fc800078e00ff */
[C---:B------:R-:W-:Y:S02]  /*9340*/  IMAD R23, R159.reuse, c[0x0][0x2ac], R0 ;  /* 0x0000ab009f177a24 */ /* 0x040fe400078e0200 */
[C---:B------:R-:W-:Y:S02]  /*9350*/  IMAD R21, R159.reuse, c[0x0][0x28c], R156 ;  /* 0x0000a3009f157a24 */ /* 0x040fe400078e029c */
[----:B------:R-:W-:Y:S01]  /*9360*/  IMAD.WIDE.U32 R4, R159, c[0x0][0x288], RZ ;  /* 0x0000a2009f047a25 */ /* 0x000fe200078e00ff */
[----:B------:R-:W-:-:S04]  /*9370*/  IADD3 R23, R3, R23, RZ ;  /* 0x0000001703177210 */ /* 0x000fc80007ffe0ff */
[----:B------:R-:W-:Y:S02]  /*9380*/  IADD3 R21, R5, R21, RZ ;  /* 0x0000001505157210 */ /* 0x000fe40007ffe0ff */
.L_x_2745:
[----:B0-----:R-:W3:Y:S01]  /*9390*/  LDS R17, [R15.X4+0x3650] ;  /* 0x003650000f117984 */ /* 0x001ee20000004800 */
[----:B------:R-:W-:Y:S01]  /*93a0*/  SHF.R.S32.HI R0, RZ, 0x1f, R15 ;  /* 0x0000001fff007819 */ /* 0x000fe2000001140f */
[----:B------:R-:W-:Y:S01]  /*93b0*/  YIELD ;  /* 0x0000000000007946 */ /* 0x000fe20003800000 */
[----:B------:R-:W-:Y:S01]  /*93c0*/  MOV R8, R2 ;  /* 0x0000000200087202 */ /* 0x000fe20000000f00 */
[----:B------:R4:W5:Y:S01]  /*93d0*/  LDS R19, [R15.X4+0x3a50] ;  /* 0x003a50000f137984 */ /* 0x0009620000004800 */
[----:B------:R-:W-:Y:S01]  /*93e0*/  MOV R9, R23 ;  /* 0x0000001700097202 */ /* 0x000fe20000000f00 */
[C---:B0-----:R-:W-:Y:S01]  /*93f0*/  IMAD R12, R0.reuse, c[0x0][0x290], RZ ;  /* 0x0000a400000c7a24 */ /* 0x041fe200078e02ff */
[----:B------:R-:W-:Y:S01]  /*9400*/  MOV R6, R4 ;  /* 0x0000000400067202 */ /* 0x000fe20000000f00 */
[----:B------:R-:W-:Y:S01]  /*9410*/  IMAD R0, R0, c[0x0][0x2b0], RZ ;  /* 0x0000ac0000007a24 */ /* 0x000fe200078e02ff */
[----:B------:R-:W-:Y:S01]  /*9420*/  MOV R7, R21 ;  /* 0x0000001500077202 */ /* 0x000fe20000000f00 */
[----:B------:R-:W-:-:S04]  /*9430*/  IMAD.WIDE.U32 R10, R15, c[0x0][0x2b0], R8 ;  /* 0x0000ac000f0a7a25 */ /* 0x000fc800078e0008 */
[----:B------:R-:W-:-:S04]  /*9440*/  IMAD.WIDE.U32 R6, R15, c[0x0][0x290], R6 ;  /* 0x0000a4000f067a25 */ /* 0x000fc800078e0006 */
[C---:B------:R-:W-:Y:S01]  /*9450*/  IMAD R9, R15.reuse, c[0x0][0x294], R12 ;  /* 0x0000a5000f097a24 */ /* 0x040fe200078e020c */
[----:B------:R-:W-:Y:S01]  /*9460*/  LEA R8, P0, R6, c[0x0][0x310], 0x2 ;  /* 0x0000c40006087a11 */ /* 0x000fe200078010ff */
[C---:B------:R-:W-:Y:S01]  /*9470*/  IMAD R13, R15.reuse, c[0x0][0x2b4], R0 ;  /* 0x0000ad000f0d7a24 */ /* 0x040fe200078e0200 */
[----:B----4-:R-:W-:Y:S02]  /*9480*/  IADD3 R15, R15, c[0x0][0x0], RZ ;  /* 0x000000000f0f7a10 */ /* 0x010fe40007ffe0ff */
[----:B------:R-:W-:Y:S02]  /*9490*/  IADD3 R9, R7, R9, RZ ;  /* 0x0000000907097210 */ /* 0x000fe40007ffe0ff */
[----:B------:R-:W-:Y:S02]  /*94a0*/  LEA R12, P1, R10, c[0x0][0x318], 0x2 ;  /* 0x0000c6000a0c7a11 */ /* 0x000fe400078210ff */
[----:B------:R-:W-:Y:S02]  /*94b0*/  LEA.HI.X R9, R6, c[0x0][0x314], R9, 0x2, P0 ;  /* 0x0000c50006097a11 */ /* 0x000fe400000f1409 */
[----:B------:R-:W-:-:S02]  /*94c0*/  ISETP.GE.AND P0, PT, R15, c[0x0][0x16c], PT ;  /* 0x00005b000f007a0c */ /* 0x000fc40003f06270 */
[----:B------:R-:W-:-:S04]  /*94d0*/  IADD3 R7, R11, R13, RZ ;  /* 0x0000000d0b077210 */ /* 0x000fc80007ffe0ff */
[----:B------:R-:W-:Y:S01]  /*94e0*/  LEA.HI.X R13, R10, c[0x0][0x31c], R7, 0x2, P1 ;  /* 0x0000c7000a0d7a11 */ /* 0x000fe200008f1407 */
[----:B---3--:R0:W-:Y:S04]  /*94f0*/  RED.E.ADD.F32.FTZ.RN.STRONG.GPU [R8.64], R17 ;  /* 0x000000110800798e */ /* 0x0081e8000c10e78c */
[----:B-----5:R0:W-:Y:S02]  /*9500*/  RED.E.ADD.F32.FTZ.RN.STRONG.GPU [R12.64], R19 ;  /* 0x000000130c00798e */ /* 0x0201e4000c10e78c */
[----:B------:R-:W-:Y:S05]  /*9510*/  @!P0 BRA `(.L_x_2745) ;  /* 0xfffffe7000008947 */ /* 0x000fea000383ffff */
[----:B------:R-:W-:Y:S05]  /*9520*/  EXIT ;  /* 0x000000000000794d */ /* 0x000fea0003800000 */
.L_x_2691:
[----:B------:R-:W-:Y:S01]  /*9530*/  HFMA2.MMA R217, -RZ, RZ, 0, 5.9604644775390625e-08 ;  /* 0x00000001ffd97435 */ /* 0x000fe200000001ff */
[----:B------:R-:W-:Y:S01]  /*9540*/  MOV R214, R6 ;  /* 0x0000000600d67202 */ /* 0x000fe20000000f00 */
[----:B------:R-:W-:Y:S01]  /*9550*/  IMAD.MOV.U32 R216, RZ, RZ, RZ ;  /* 0x000000ffffd87224 */ /* 0x000fe200078e00ff */
[----:B------:R-:W-:-:S02]  /*9560*/  MOV R219, 0xffffffff ;  /* 0xffffffff00db7802 */ /* 0x000fc40000000f00 */
[----:B------:R-:W-:Y:S02]  /*9570*/  MOV R4, 0x9590 ;  /* 0x0000959000047802 */ /* 0x000fe40000000f00 */
[----:B-1---5:R-:W-:Y:S05]  /*9580*/  CALL.REL.NOINC `($__internal_113_$__cuda_sm70_shflsync_up) ;  /* 0x00000ee000007944 */ /* 0x022fea0003c00000 */
[----:B-1----:R-:W-:Y:S01]  /*9590*/  MOV R203, R214 ;  /* 0x000000d600cb7202 */ /* 0x002fe20000000f00 */
[----:B0-----:R-:W-:Y:S05]  /*95a0*/  BRA `(.L_x_2746) ;  /* 0xffffc00000007947 */ /* 0x001fea000383ffff */
.L_x_2692:
[----:B------:R-:W-:Y:S01]  /*95b0*/  HFMA2.MMA R217, -RZ, RZ, 0, 5.9604644775390625e-08 ;  /* 0x00000001ffd97435 */ /* 0x000fe200000001ff */
[----:B------:R-:W-:Y:S02]  /*95c0*/  MOV R214, R7 ;  /* 0x0000000700d67202 */ /* 0x000fe40000000f00 */
[----:B------:R-:W-:Y:S02]  /*95d0*/  MOV R216, RZ ;  /* 0x000000ff00d87202 */ /* 0x000fe40000000f00 */
[----:B------:R-:W-:Y:S02]  /*95e0*/  MOV R219, 0xffffffff ;  /* 0xffffffff00db7802 */ /* 0x000fe40000000f00 */
[----:B------:R-:W-:Y:S02]  /*95f0*/  MOV R4, 0x9610 ;  /* 0x0000961000047802 */ /* 0x000fe40000000f00 */
[----:B012--5:R-:W-:Y:S05]  /*9600*/  CALL.REL.NOINC `($__internal_113_$__cuda_sm70_shflsync_up) ;  /* 0x00000e6000007944 */ /* 0x027fea0003c00000 */
        /* <DEDUP_REMOVED lines=10> */
[----:B------:R-:W-:Y:S05]  /*96b0*/  CALL.REL.NOINC `($__internal_113_$__cuda_sm70_shflsync_up) ;  /* 0x00000db000007944 */ /* 0x000fea0003c00000 */
[----:B0-----:R-:W-:Y:S01]  /*96c0*/  HFMA2.MMA R217, -RZ, RZ, 0, 1.1920928955078125e-07 ;  /* 0x00000002ffd97435 */ /* 0x001fe200000001ff */
[----:B-1----:R-:W-:Y:S02]  /*96d0*/  MOV R6, R214 ;  /* 0x000000d600067202 */ /* 0x002fe40000000f00 */
[----:B------:R-:W-:-:S02]  /*96e0*/  MOV R214, R7 ;  /* 0x0000000700d67202 */ /* 0x000fc40000000f00 */
[----:B------:R-:W-:Y:S02]  /*96f0*/  MOV R216, RZ ;  /* 0x000000ff00d87202 */ /* 0x000fe40000000f00 */
[----:B------:R-:W-:Y:S02]  /*9700*/  MOV R219, 0xffffffff ;  /* 0xffffffff00db7802 */ /* 0x000fe40000000f00 */
[----:B------:R-:W-:Y:S02]  /*9710*/  MOV R4, 0x9730 ;  /* 0x0000973000047802 */ /* 0x000fe40000000f00 */
[----:B------:R-:W-:Y:S05]  /*9720*/  CALL.REL.NOINC `($__internal_113_$__cuda_sm70_shflsync_up) ;  /* 0x00000d4000007944 */ /* 0x000fea0003c00000 */
[----:B------:R-:W-:Y:S01]  /*9730*/  ISETP.GE.AND P0, PT, R150, 0x2, PT ;  /* 0x000000029600780c */ /* 0x000fe20003f06270 */
[----:B0-----:R-:W-:Y:S01]  /*9740*/  HFMA2.MMA R216, -RZ, RZ, 0, 0 ;  /* 0x00000000ffd87435 */ /* 0x001fe200000001ff */
[----:B------:R-:W-:Y:S01]  /*9750*/  IMAD.MOV.U32 R217, RZ, RZ, 0x4 ;  /* 0x00000004ffd97424 */ /* 0x000fe200078e00ff */
[----:B------:R-:W-:Y:S02]  /*9760*/  MOV R219, 0xffffffff ;  /* 0xffffffff00db7802 */ /* 0x000fe40000000f00 */
[----:B------:R-:W-:-:S08]  /*9770*/  MOV R4, 0x97c0 ;  /* 0x000097c000047802 */ /* 0x000fd00000000f00 */
[----:B-1----:R-:W-:Y:S02]  /*9780*/  @P0 FFMA.FTZ R7, R203, R214, R7 ;  /* 0x000000d6cb070223 */ /* 0x002fe40000010007 */
[----:B------:R-:W-:-:S05]  /*9790*/  @P0 FMUL.FTZ R203, R6, R203 ;  /* 0x000000cb06cb0220 */ /* 0x000fca0000410000 */
[----:B------:R-:W-:Y:S02]  /*97a0*/  MOV R214, R203 ;  /* 0x000000cb00d67202 */ /* 0x000fe40000000f00 */
[----:B------:R-:W-:Y:S05]  /*97b0*/  CALL.REL.NOINC `($__internal_113_$__cuda_sm70_shflsync_up) ;  /* 0x00000cb000007944 */ /* 0x000fea0003c00000 */
[----:B0-----:R-:W-:Y:S01]  /*97c0*/  HFMA2.MMA R217, -RZ, RZ, 0, 2.384185791015625e-07 ;  /* 0x00000004ffd97435 */ /* 0x001fe200000001ff */
[----:B-1----:R-:W-:Y:S02]  /*97d0*/  MOV R6, R214 ;  /* 0x000000d600067202 */ /* 0x002fe40000000f00 */
[----:B------:R-:W-:Y:S02]  /*97e0*/  MOV R214, R7 ;  /* 0x0000000700d67202 */ /* 0x000fe40000000f00 */
[----:B------:R-:W-:Y:S02]  /*97f0*/  MOV R216, RZ ;  /* 0x000000ff00d87202 */ /* 0x000fe40000000f00 */
[----:B------:R-:W-:Y:S02]  /*9800*/  MOV R219, 0xffffffff ;  /* 0xffffffff00db7802 */ /* 0x000fe40000000f00 */
[----:B------:R-:W-:Y:S02]  /*9810*/  MOV R4, 0x9830 ;  /* 0x0000983000047802 */ /* 0x000fe40000000f00 */
[----:B------:R-:W-:Y:S05]  /*9820*/  CALL.REL.NOINC `($__internal_113_$__cuda_sm70_shflsync_up) ;  /* 0x00000c4000007944 */ /* 0x000fea0003c00000 */
        /* <DEDUP_REMOVED lines=9> */
[----:B------:R-:W-:Y:S05]  /*98c0*/  CALL.REL.NOINC `($__internal_113_$__cuda_sm70_shflsync_up) ;  /* 0x00000ba000007944 */ /* 0x000fea0003c00000 */
[----:B0-----:R-:W-:Y:S01]  /*98d0*/  HFMA2.MMA R216, -RZ, RZ, 0, 0 ;  /* 0x00000000ffd87435 */ /* 0x001fe200000001ff */
[----:B-1----:R-:W-:Y:S01]  /*98e0*/  MOV R6, R214 ;  /* 0x000000d600067202 */ /* 0x002fe20000000f00 */
[----:B------:R-:W-:Y:S01]  /*98f0*/  IMAD.MOV.U32 R217, RZ, RZ, 0x8 ;  /* 0x00000008ffd97424 */ /* 0x000fe200078e00ff */
[----:B------:R-:W-:Y:S02]  /*9900*/  MOV R214, R7 ;  /* 0x0000000700d67202 */ /* 0x000fe40000000f00 */
[----:B------:R-:W-:Y:S02]  /*9910*/  MOV R219, 0xffffffff ;  /* 0xffffffff00db7802 */ /* 0x000fe40000000f00 */
[----:B------:R-:W-:Y:S02]  /*9920*/  MOV R4, 0x9940 ;  /* 0x0000994000047802 */ /* 0x000fe40000000f00 */
[----:B------:R-:W-:Y:S05]  /*9930*/  CALL.REL.NOINC `($__internal_113_$__cuda_sm70_shflsync_up) ;  /* 0x00000b3000007944 */ /* 0x000fea0003c00000 */
[----:B------:R-:W-:Y:S01]  /*9940*/  ISETP.GE.AND P0, PT, R150, 0x8, PT ;  /* 0x000000089600780c */ /* 0x000fe20003f06270 */
[----:B0-----:R-:W-:Y:S01]  /*9950*/  HFMA2.MMA R217, -RZ, RZ, 0, 9.5367431640625e-07 ;  /* 0x00000010ffd97435 */ /* 0x001fe200000001ff */
[----:B------:R-:W-:Y:S02]  /*9960*/  MOV R216, RZ ;  /* 0x000000ff00d87202 */ /* 0x000fe40000000f00 */
[----:B------:R-:W-:-:S02]  /*9970*/  MOV R219, 0xffffffff ;  /* 0xffffffff00db7802 */ /* 0x000fc40000000f00 */
[----:B------:R-:W-:-:S07]  /*9980*/  MOV R4, 0x99e0 ;  /* 0x000099e000047802 */ /* 0x000fce0000000f00 */
[----:B-1----:R-:W-:Y:S02]  /*9990*/  @P0 FFMA.FTZ R7, R212, R214, R7 ;  /* 0x000000d6d4070223 */ /* 0x002fe40000010007 */
[----:B------:R-:W-:-:S03]  /*99a0*/  @P0 FMUL.FTZ R212, R6, R212 ;  /* 0x000000d406d40220 */ /* 0x000fc60000410000 */
[----:B------:R-:W-:Y:S02]  /*99b0*/  MOV R203, R7 ;  /* 0x0000000700cb7202 */ /* 0x000fe40000000f00 */
[----:B------:R-:W-:Y:S02]  /*99c0*/  MOV R214, R212 ;  /* 0x000000d400d67202 */ /* 0x000fe40000000f00 */
[----:B------:R-:W-:Y:S05]  /*99d0*/  CALL.REL.NOINC `($__internal_113_$__cuda_sm70_shflsync_up) ;  /* 0x00000a9000007944 */ /* 0x000fea0003c00000 */
[----:B0-----:R-:W-:Y:S01]  /*99e0*/  HFMA2.MMA R217, -RZ, RZ, 0, 9.5367431640625e-07 ;  /* 0x00000010ffd97435 */ /* 0x001fe200000001ff */
[----:B-1----:R-:W-:Y:S02]  /*99f0*/  MOV R213, R214 ;  /* 0x000000d600d57202 */ /* 0x002fe40000000f00 */
[----:B------:R-:W-:Y:S02]  /*9a00*/  MOV R214, R7 ;  /* 0x0000000700d67202 */ /* 0x000fe40000000f00 */
[----:B------:R-:W-:Y:S02]  /*9a10*/  MOV R216, RZ ;  /* 0x000000ff00d87202 */ /* 0x000fe40000000f00 */
[----:B------:R-:W-:Y:S02]  /*9a20*/  MOV R219, 0xffffffff ;  /* 0xffffffff00db7802 */ /* 0x000fe40000000f00 */
[----:B------:R-:W-:-:S02]  /*9a30*/  MOV R4, 0x9a50 ;  /* 0x00009a5000047802 */ /* 0x000fc40000000f00 */
[----:B------:R-:W-:Y:S05]  /*9a40*/  CALL.REL.NOINC `($__internal_113_$__cuda_sm70_shflsync_up) ;  /* 0x00000a2000007944 */ /* 0x000fea0003c00000 */
[----:B-1----:R-:W-:Y:S01]  /*9a50*/  MOV R4, R214 ;  /* 0x000000d600047202 */ /* 0x002fe20000000f00 */
[----:B0-----:R-:W-:Y:S05]  /*9a60*/  BRA `(.L_x_2747) ;  /* 0xffffbcc000007947 */ /* 0x001fea000383ffff */
.L_x_2695:
[----:B------:R-:W-:Y:S01]  /*9a70*/  HFMA2.MMA R217, -RZ, RZ, 0, 5.9604644775390625e-08 ;  /* 0x00000001ffd97435 */ /* 0x000fe200000001ff */
[----:B------:R-:W-:Y:S01]  /*9a80*/  MOV R214, R203 ;  /* 0x000000cb00d67202 */ /* 0x000fe20000000f00 */
[----:B------:R-:W-:Y:S01]  /*9a90*/  IMAD.MOV.U32 R216, RZ, RZ, RZ ;  /* 0x000000ffffd87224 */ /* 0x000fe200078e00ff */
[----:B------:R-:W-:-:S02]  /*9aa0*/  MOV R219, 0xffffffff ;  /* 0xffffffff00db7802 */ /* 0x000fc40000000f00 */
[----:B------:R-:W-:Y:S02]  /*9ab0*/  MOV R4, 0x9ad0 ;  /* 0x00009ad000047802 */ /* 0x000fe40000000f00 */
[----:B01---5:R-:W-:Y:S05]  /*9ac0*/  CALL.REL.NOINC `($__internal_113_$__cuda_sm70_shflsync_up) ;  /* 0x000009a000007944 */ /* 0x023fea0003c00000 */
[----:B0-----:R-:W-:Y:S01]  /*9ad0*/  HFMA2.MMA R217, -RZ, RZ, 0, 5.9604644775390625e-08 ;  /* 0x00000001ffd97435 */ /* 0x001fe200000001ff */
[----:B-1----:R-:W-:Y:S02]  /*9ae0*/  MOV R6, R214 ;  /* 0x000000d600067202 */ /* 0x002fe40000000f00 */
[----:B------:R-:W-:Y:S02]  /*9af0*/  MOV R214, R7 ;  /* 0x0000000700d67202 */ /* 0x000fe40000000f00 */
[----:B------:R-:W-:Y:S02]  /*9b00*/  MOV R216, RZ ;  /* 0x000000ff00d87202 */ /* 0x000fe40000000f00 */
[----:B------:R-:W-:Y:S02]  /*9b10*/  MOV R219, 0xffffffff ;  /* 0xffffffff00db7802 */ /* 0x000fe40000000f00 */
[----:B------:R-:W-:Y:S02]  /*9b20*/  MOV R4, 0x9b40 ;  /* 0x00009b4000047802 */ /* 0x000fe40000000f00 */
[----:B------:R-:W-:Y:S05]  /*9b30*/  CALL.REL.NOINC `($__internal_113_$__cuda_sm70_shflsync_up) ;  /* 0x0000093000007944 */ /* 0x000fea0003c00000 */
[----:B------:R-:W-:Y:S01]  /*9b40*/  HFMA2.MMA R226, -RZ, RZ, 0, 0 ;  /* 0x00000000ffe27435 */ /* 0x000fe200000001ff */
[----:B------:R-:W-:-:S02]  /*9b50*/  MOV R203, R6 ;  /* 0x0000000600cb7202 */ /* 0x000fc40000000f00 */
[----:B-1----:R-:W-:Y:S02]  /*9b60*/  MOV R212, R214 ;  /* 0x000000d600d47202 */ /* 0x002fe40000000f00 */
[----:B------:R-:W-:Y:S02]  /*9b70*/  MOV R225, R18 ;  /* 0x0000001200e17202 */ /* 0x000fe40000000f00 */
[----:B------:R-:W-:Y:S02]  /*9b80*/  MOV R223, 0x1f ;  /* 0x0000001f00df7802 */ /* 0x000fe40000000f00 */
[----:B------:R-:W-:Y:S02]  /*9b90*/  MOV R228, 0xffffffff ;  /* 0xffffffff00e47802 */ /* 0x000fe40000000f00 */
[----:B------:R-:W-:Y:S02]  /*9ba0*/  MOV R4, 0x9bc0 ;  /* 0x00009bc000047802 */ /* 0x000fe40000000f00 */
[----:B0-----:R-:W-:Y:S05]  /*9bb0*/  CALL.REL.NOINC `($__internal_112_$__cuda_sm70_shflsync_idx_p) ;  /* 0x0000087000007944 */ /* 0x001fea0003c00000 */
[----:B0-----:R-:W-:Y:S01]  /*9bc0*/  HFMA2.MMA R226, -RZ, RZ, 0, 0 ;  /* 0x00000000ffe27435 */ /* 0x001fe200000001ff */
[----:B-1----:R-:W-:Y:S01]  /*9bd0*/  MOV R18, R223 ;  /* 0x000000df00127202 */ /* 0x002fe20000000f00 */
[----:B------:R-:W-:Y:S01]  /*9be0*/  IMAD.MOV.U32 R223, RZ, RZ, 0x1f ;  /* 0x0000001fffdf7424 */ /* 0x000fe200078e00ff */
[----:B------:R-:W-:-:S02]  /*9bf0*/  MOV R225, R19 ;  /* 0x0000001300e17202 */ /* 0x000fc40000000f00 */
[----:B------:R-:W-:Y:S02]  /*9c00*/  MOV R228, 0xffffffff ;  /* 0xffffffff00e47802 */ /* 0x000fe40000000f00 */
[----:B------:R-:W-:Y:S02]  /*9c10*/  MOV R4, 0x9c30 ;  /* 0x00009c3000047802 */ /* 0x000fe40000000f00 */
[----:B------:R-:W-:Y:S05]  /*9c20*/  CALL.REL.NOINC `($__internal_112_$__cuda_sm70_shflsync_idx_p) ;  /* 0x0000080000007944 */ /* 0x000fea0003c00000 */
[----:B-1----:R-:W-:Y:S01]  /*9c30*/  MOV R5, R223 ;  /* 0x000000df00057202 */ /* 0x002fe20000000f00 */
[----:B0-----:R-:W-:Y:S05]  /*9c40*/  BRA `(.L_x_2748) ;  /* 0xffffbc6000007947 */ /* 0x001fea000383ffff */
.L_x_2698:
[----:B------:R-:W-:Y:S01]  /*9c50*/  HFMA2.MMA R226, -RZ, RZ, 0, 5.9604644775390625e-08 ;  /* 0x00000001ffe27435 */ /* 0x000fe200000001ff */
[----:B------:R-:W-:Y:S02]  /*9c60*/  MOV R221, R6 ;  /* 0x0000000600dd7202 */ /* 0x000fe40000000f00 */
[----:B------:R-:W-:Y:S02]  /*9c70*/  MOV R224, 0x1f ;  /* 0x0000001f00e07802 */ /* 0x000fe40000000f00 */
[----:B------:R-:W-:Y:S02]  /*9c80*/  MOV R223, 0xffffffff ;  /* 0xffffffff00df7802 */ /* 0x000fe40000000f00 */
[----:B------:R-:W-:-:S02]  /*9c90*/  MOV R4, 0x9cb0 ;  /* 0x00009cb000047802 */ /* 0x000fc40000000f00 */
[----:B------:R-:W-:Y:S05]  /*9ca0*/  CALL.REL.NOINC `($__internal_111_$__cuda_sm70_shflsync_down) ;  /* 0x0000074000007944 */ /* 0x000fea0003c00000 */
[----:B-1----:R-:W-:Y:S01]  /*9cb0*/  MOV R217, R224 ;  /* 0x000000e000d97202 */ /* 0x002fe20000000f00 */
[----:B0-----:R-:W-:Y:S05]  /*9cc0*/  BRA `(.L_x_2749) ;  /* 0xffffc11000007947 */ /* 0x001fea000383ffff */
.L_x_2699:
[----:B------:R-:W-:Y:S01]  /*9cd0*/  HFMA2.MMA R226, -RZ, RZ, 0, 5.9604644775390625e-08 ;  /* 0x00000001ffe27435 */ /* 0x000fe200000001ff */
[----:B------:R-:W-:-:S02]  /*9ce0*/  MOV R221, R7 ;  /* 0x0000000700dd7202 */ /* 0x000fc40000000f00 */
[----:B------:R-:W-:Y:S02]  /*9cf0*/  MOV R224, 0x1f ;  /* 0x0000001f00e07802 */ /* 0x000fe40000000f00 */
[----:B------:R-:W-:Y:S02]  /*9d00*/  MOV R223, 0xffffffff ;  /* 0xffffffff00df7802 */ /* 0x000fe40000000f00 */
[----:B------:R-:W-:Y:S02]  /*9d10*/  MOV R4, 0x9d30 ;  /* 0x00009d3000047802 */ /* 0x000fe40000000f00 */
[----:B01----:R-:W-:Y:S05]  /*9d20*/  CALL.REL.NOINC `($__internal_111_$__cuda_sm70_shflsync_down) ;  /* 0x000006c000007944 */ /* 0x003fea0003c00000 */
        /* <DEDUP_REMOVED lines=9> */
[----:B------:R-:W-:Y:S05]  /*9dc0*/  CALL.REL.NOINC `($__internal_111_$__cuda_sm70_shflsync_down) ;  /* 0x0000062000007944 */ /* 0x000fea0003c00000 */
[----:B0-----:R-:W-:Y:S01]  /*9dd0*/  HFMA2.MMA R226, -RZ, RZ, 0, 1.1920928955078125e-07 ;  /* 0x00000002ffe27435 */ /* 0x001fe200000001ff */
[----:B-1----:R-:W-:Y:S01]  /*9de0*/  IMAD.MOV.U32 R6, RZ, RZ, R224 ;  /* 0x000000ffff067224 */ /* 0x002fe200078e00e0 */
[----:B------:R-:W-:Y:S02]  /*9df0*/  MOV R221, R7 ;  /* 0x0000000700dd7202 */ /* 0x000fe40000000f00 */
[----:B------:R-:W-:Y:S02]  /*9e00*/  MOV R224, 0x1f ;  /* 0x0000001f00e07802 */ /* 0x000fe40000000f00 */
[----:B------:R-:W-:-:S02]  /*9e10*/  MOV R223, 0xffffffff ;  /* 0xffffffff00df7802 */ /* 0x000fc40000000f00 */
[----:B------:R-:W-:Y:S02]  /*9e20*/  MOV R4, 0x9e40 ;  /* 0x00009e4000047802 */ /* 0x000fe40000000f00 */
[----:B------:R-:W-:Y:S05]  /*9e30*/  CALL.REL.NOINC `($__internal_111_$__cuda_sm70_shflsync_down) ;  /* 0x000005b000007944 */ /* 0x000fea0003c00000 */
[----:B-1----:R-:W-:Y:S01]  /*9e40*/  @!P3 FFMA.FTZ R7, R217, R224, R7 ;  /* 0x000000e0d907b223 */ /* 0x002fe20000010007 */
[----:B0-----:R-:W-:Y:S01]  /*9e50*/  HFMA2.MMA R226, -RZ, RZ, 0, 2.384185791015625e-07 ;  /* 0x00000004ffe27435 */ /* 0x001fe200000001ff */
[----:B------:R-:W-:Y:S01]  /*9e60*/  @!P3 FMUL.FTZ R217, R6, R217 ;  /* 0x000000d906d9b220 */ /* 0x000fe20000410000 */
[----:B------:R-:W-:Y:S02]  /*9e70*/  MOV R224, 0x1f ;  /* 0x0000001f00e07802 */ /* 0x000fe40000000f00 */
[----:B------:R-:W-:Y:S02]  /*9e80*/  MOV R223, 0xffffffff ;  /* 0xffffffff00df7802 */ /* 0x000fe40000000f00 */
[----:B------:R-:W-:Y:S02]  /*9e90*/  MOV R221, R217 ;  /* 0x000000d900dd7202 */ /* 0x000fe40000000f00 */
[----:B------:R-:W-:Y:S02]  /*9ea0*/  MOV R4, 0x9ec0 ;  /* 0x00009ec000047802 */ /* 0x000fe40000000f00 */
[----:B------:R-:W-:Y:S05]  /*9eb0*/  CALL.REL.NOINC `($__internal_111_$__cuda_sm70_shflsync_down) ;  /* 0x0000053000007944 */ /* 0x000fea0003c00000 */
[----:B0-----:R-:W-:Y:S01]  /*9ec0*/  HFMA2.MMA R226, -RZ, RZ, 0, 2.384185791015625e-07 ;  /* 0x00000004ffe27435 */ /* 0x001fe200000001ff */
[----:B-1----:R-:W-:-:S02]  /*9ed0*/  MOV R6, R224 ;  /* 0x000000e000067202 */ /* 0x002fc40000000f00 */
[----:B------:R-:W-:Y:S02]  /*9ee0*/  MOV R221, R7 ;  /* 0x0000000700dd7202 */ /* 0x000fe40000000f00 */
[----:B------:R-:W-:Y:S02]  /*9ef0*/  MOV R224, 0x1f ;  /* 0x0000001f00e07802 */ /* 0x000fe40000000f00 */
[----:B------:R-:W-:Y:S02]  /*9f00*/  MOV R223, 0xffffffff ;  /* 0xffffffff00df7802 */ /* 0x000fe40000000f00 */
[----:B------:R-:W-:Y:S02]  /*9f10*/  MOV R4, 0x9f30 ;  /* 0x00009f3000047802 */ /* 0x000fe40000000f00 */
[----:B------:R-:W-:Y:S05]  /*9f20*/  CALL.REL.NOINC `($__internal_111_$__cuda_sm70_shflsync_down) ;  /* 0x000004c000007944 */ /* 0x000fea0003c00000 */
[----:B-1----:R-:W-:Y:S01]  /*9f30*/  @!P2 FFMA.FTZ R7, R217, R224, R7 ;  /* 0x000000e0d907a223 */ /* 0x002fe20000010007 */
[----:B0-----:R-:W-:Y:S01]  /*9f40*/  HFMA2.MMA R226, -RZ, RZ, 0, 4.76837158203125e-07 ;  /* 0x00000008ffe27435 */ /* 0x001fe200000001ff */
[----:B------:R-:W-:Y:S01]  /*9f50*/  @!P2 FMUL.FTZ R217, R6, R217 ;  /* 0x000000d906d9a220 */ /* 0x000fe20000410000 */
[----:B------:R-:W-:Y:S01]  /*9f60*/  MOV R224, 0x1f ;  /* 0x0000001f00e07802 */ /* 0x000fe20000000f00 */
[----:B------:R-:W-:Y:S01]  /*9f70*/  IMAD.MOV.U32 R223, RZ, RZ, -0x1 ;  /* 0xffffffffffdf7424 */ /* 0x000fe200078e00ff */
[----:B------:R-:W-:-:S02]  /*9f80*/  MOV R4, 0x9fb0 ;  /* 0x00009fb000047802 */ /* 0x000fc40000000f00 */
[----:B------:R-:W-:Y:S02]  /*9f90*/  MOV R221, R217 ;  /* 0x000000d900dd7202 */ /* 0x000fe40000000f00 */
[----:B------:R-:W-:Y:S05]  /*9fa0*/  CALL.REL.NOINC `($__internal_111_$__cuda_sm70_shflsync_down) ;  /* 0x0000044000007944 */ /* 0x000fea0003c00000 */
[----:B0-----:R-:W-:Y:S01]  /*9fb0*/  HFMA2.MMA R226, -RZ, RZ, 0, 4.76837158203125e-07 ;  /* 0x00000008ffe27435 */ /* 0x001fe200000001ff */
[----:B-1----:R-:W-:Y:S02]  /*9fc0*/  MOV R6, R224 ;  /* 0x000000e000067202 */ /* 0x002fe40000000f00 */
[----:B------:R-:W-:Y:S02]  /*9fd0*/  MOV R221, R7 ;  /* 0x0000000700dd7202 */ /* 0x000fe40000000f00 */
[----:B------:R-:W-:Y:S02]  /*9fe0*/  MOV R224, 0x1f ;  /* 0x0000001f00e07802 */ /* 0x000fe40000000f00 */
[----:B------:R-:W-:Y:S02]  /*9ff0*/  MOV R223, 0xffffffff ;  /* 0xffffffff00df7802 */ /* 0x000fe40000000f00 */
[----:B------:R-:W-:Y:S02]  /*a000*/  MOV R4, 0xa020 ;  /* 0x0000a02000047802 */ /* 0x000fe40000000f00 */
[----:B------:R-:W-:Y:S05]  /*a010*/  CALL.REL.NOINC `($__internal_111_$__cuda_sm70_shflsync_down) ;  /* 0x000003d000007944 */ /* 0x000fea0003c00000 */
[----:B-1----:R-:W-:Y:S01]  /*a020*/  @!P1 FFMA.FTZ R7, R217, R224, R7 ;  /* 0x000000e0d9079223 */ /* 0x002fe20000010007 */
[----:B0-----:R-:W-:Y:S01]  /*a030*/  HFMA2.MMA R226, -RZ, RZ, 0, 9.5367431640625e-07 ;  /* 0x00000010ffe27435 */ /* 0x001fe200000001ff */
[----:B------:R-:W-:Y:S01]  /*a040*/  @!P1 FMUL.FTZ R217, R6, R217 ;  /* 0x000000d906d99220 */ /* 0x000fe20000410000 */
[----:B------:R-:W-:Y:S01]  /*a050*/  HFMA2.MMA R224, -RZ, RZ, 0, 1.847743988037109375e-06 ;  /* 0x0000001fffe07435 */ /* 0x000fe200000001ff */
[----:B------:R-:W-:-:S02]  /*a060*/  MOV R223, 0xffffffff ;  /* 0xffffffff00df7802 */ /* 0x000fc40000000f00 */
[----:B------:R-:W-:Y:S02]  /*a070*/  MOV R4, 0xa0b0 ;  /* 0x0000a0b000047802 */ /* 0x000fe40000000f00 */
[----:B------:R-:W-:-:S04]  /*a080*/  MOV R219, R217 ;  /* 0x000000d900db7202 */ /* 0x000fc80000000f00 */
[----:B------:R-:W-:Y:S02]  /*a090*/  MOV R221, R219 ;  /* 0x000000db00dd7202 */ /* 0x000fe40000000f00 */
[----:B------:R-:W-:Y:S05]  /*a0a0*/  CALL.REL.NOINC `($__internal_111_$__cuda_sm70_shflsync_down) ;  /* 0x0000034000007944 */ /* 0x000fea0003c00000 */
[----:B0-----:R-:W-:Y:S01]  /*a0b0*/  HFMA2.MMA R226, -RZ, RZ, 0, 9.5367431640625e-07 ;  /* 0x00000010ffe27435 */ /* 0x001fe200000001ff */
[----:B-1----:R-:W-:Y:S01]  /*a0c0*/  MOV R6, R224 ;  /* 0x000000e000067202 */ /* 0x002fe20000000f00 */
[----:B------:R-:W-:Y:S01]  /*a0d0*/  IMAD.MOV.U32 R223, RZ, RZ, -0x1 ;  /* 0xffffffffffdf7424 */ /* 0x000fe200078e00ff */
[----:B------:R-:W-:Y:S02]  /*a0e0*/  MOV R221, R7 ;  /* 0x0000000700dd7202 */ /* 0x000fe40000000f00 */
[----:B------:R-:W-:Y:S02]  /*a0f0*/  MOV R224, 0x1f ;  /* 0x0000001f00e07802 */ /* 0x000fe40000000f00 */
[----:B------:R-:W-:Y:S02]  /*a100*/  MOV R4, 0xa120 ;  /* 0x0000a12000047802 */ /* 0x000fe40000000f00 */
[----:B------:R-:W-:Y:S05]  /*a110*/  CALL.REL.NOINC `($__internal_111_$__cuda_sm70_shflsync_down) ;  /* 0x000002d000007944 */ /* 0x000fea0003c00000 */
[----:B-1----:R-:W-:Y:S01]  /*a120*/  @!P0 FFMA.FTZ R7, R219, R224, R7 ;  /* 0x000000e0db078223 */ /* 0x002fe20000010007 */
[----:B0-----:R-:W-:Y:S01]  /*a130*/  HFMA2.MMA R226, -RZ, RZ, 0, 0 ;  /* 0x00000000ffe27435 */ /* 0x001fe200000001ff */
[----:B------:R-:W-:Y:S01]  /*a140*/  @!P0 FMUL.FTZ R219, R6, R219 ;  /* 0x000000db06db8220 */ /* 0x000fe20000410000 */
[----:B------:R-:W-:-:S02]  /*a150*/  MOV R223, 0x1f ;  /* 0x0000001f00df7802 */ /* 0x000fc40000000f00 */
[----:B------:R-:W-:Y:S02]  /*a160*/  MOV R228, 0xffffffff ;  /* 0xffffffff00e47802 */ /* 0x000fe40000000f00 */
[----:B------:R-:W-:Y:S02]  /*a170*/  MOV R225, R219 ;  /* 0x000000db00e17202 */ /* 0x000fe40000000f00 */
[----:B------:R-:W-:Y:S02]  /*a180*/  MOV R4, 0xa1a0 ;  /* 0x0000a1a000047802 */ /* 0x000fe40000000f00 */
[----:B------:R-:W-:Y:S05]  /*a190*/  CALL.REL.NOINC `($__internal_112_$__cuda_sm70_shflsync_idx_p) ;  /* 0x0000029000007944 */ /* 0x000fea0003c00000 */
[----:B0-----:R-:W-:Y:S01]  /*a1a0*/  HFMA2.MMA R226, -RZ, RZ, 0, 0 ;  /* 0x00000000ffe27435 */ /* 0x001fe200000001ff */
[----:B-1----:R-:W-:Y:S02]  /*a1b0*/  MOV R6, R223 ;  /* 0x000000df00067202 */ /* 0x002fe40000000f00 */
[----:B------:R-:W-:Y:S02]  /*a1c0*/  MOV R225, R7 ;  /* 0x0000000700e17202 */ /* 0x000fe40000000f00 */
[----:B------:R-:W-:Y:S02]  /*a1d0*/  MOV R223, 0x1f ;  /* 0x0000001f00df7802 */ /* 0x000fe40000000f00 */
[----:B------:R-:W-:-:S02]  /*a1e0*/  MOV R228, 0xffffffff ;  /* 0xffffffff00e47802 */ /* 0x000fc40000000f00 */
[----:B------:R-:W-:Y:S02]  /*a1f0*/  MOV R4, 0xa210 ;  /* 0x0000a21000047802 */ /* 0x000fe40000000f00 */
[----:B------:R-:W-:Y:S05]  /*a200*/  CALL.REL.NOINC `($__internal_112_$__cuda_sm70_shflsync_idx_p) ;  /* 0x0000022000007944 */ /* 0x000fea0003c00000 */
[----:B0-----:R-:W-:Y:S01]  /*a210*/  HFMA2.MMA R226, -RZ, RZ, 0, 5.9604644775390625e-08 ;  /* 0x00000001ffe27435 */ /* 0x001fe200000001ff */
[----:B-1----:R-:W-:Y:S02]  /*a220*/  MOV R222, R223 ;  /* 0x000000df00de7202 */ /* 0x002fe40000000f00 */
[----:B------:R-:W-:Y:S02]  /*a230*/  MOV R217, R6 ;  /* 0x0000000600d97202 */ /* 0x000fe40000000f00 */
[----:B------:R-:W-:Y:S02]  /*a240*/  MOV R221, R219 ;  /* 0x000000db00dd7202 */ /* 0x000fe40000000f00 */
[----:B------:R-:W-:Y:S02]  /*a250*/  MOV R224, 0x1f ;  /* 0x0000001f00e07802 */ /* 0x000fe40000000f00 */
[----:B------:R-:W-:Y:S02]  /*a260*/  MOV R223, 0xffffffff ;  /* 0xffffffff00df7802 */ /* 0x000fe40000000f00 */
[----:B------:R-:W-:-:S02]  /*a270*/  MOV R4, 0xa290 ;  /* 0x0000a29000047802 */ /* 0x000fc40000000f00 */
[----:B------:R-:W-:Y:S05]  /*a280*/  CALL.REL.NOINC `($__internal_111_$__cuda_sm70_shflsync_down) ;  /* 0x0000016000007944 */ /* 0x000fea0003c00000 */
[----:B0-----:R-:W-:Y:S01]  /*a290*/  HFMA2.MMA R226, -RZ, RZ, 0, 5.9604644775390625e-08 ;  /* 0x00000001ffe27435 */ /* 0x001fe200000001ff */
[----:B-1----:R-:W-:Y:S01]  /*a2a0*/  MOV R6, R224 ;  /* 0x000000e000067202 */ /* 0x002fe20000000f00 */
[----:B------:R-:W-:Y:S01]  /*a2b0*/  IMAD.MOV.U32 R221, RZ, RZ, R7 ;  /* 0x000000ffffdd7224 */ /* 0x000fe200078e0007 */
[----:B------:R-:W-:-:S02]  /*a2c0*/  MOV R224, 0x1f ;  /* 0x0000001f00e07802 */ /* 0x000fc40000000f00 */
[----:B------:R-:W-:Y:S02]  /*a2d0*/  MOV R223, 0xffffffff ;  /* 0xffffffff00df7802 */ /* 0x000fe40000000f00 */
[----:B------:R-:W-:Y:S02]  /*a2e0*/  MOV R4, 0xa300 ;  /* 0x0000a30000047802 */ /* 0x000fe40000000f00 */
[----:B------:R-:W-:Y:S05]  /*a2f0*/  CALL.REL.NOINC `($__internal_111_$__cuda_sm70_shflsync_down) ;  /* 0x000000f000007944 */ /* 0x000fea0003c00000 */
[----:B0-----:R-:W-:Y:S01]  /*a300*/  HFMA2.MMA R226, -RZ, RZ, 0, 0 ;  /* 0x00000000ffe27435 */ /* 0x001fe200000001ff */
[----:B------:R-:W-:Y:S02]  /*a310*/  MOV R219, R6 ;  /* 0x0000000600db7202 */ /* 0x000fe40000000f00 */
[----:B------:R-:W-:Y:S02]  /*a320*/  MOV R225, R18 ;  /* 0x0000001200e17202 */ /* 0x000fe40000000f00 */
[----:B------:R-:W-:Y:S02]  /*a330*/  MOV R223, 0x1f ;  /* 0x0000001f00df7802 */ /* 0x000fe40000000f00 */
[----:B------:R-:W-:Y:S02]  /*a340*/  MOV R228, 0xffffffff ;  /* 0xffffffff00e47802 */ /* 0x000fe40000000f00 */
[----:B------:R-:W-:-:S02]  /*a350*/  MOV R4, 0xa370 ;  /* 0x0000a37000047802 */ /* 0x000fc40000000f00 */
[----:B-1----:R-:W-:Y:S05]  /*a360*/  CALL.REL.NOINC `($__internal_112_$__cuda_sm70_shflsync_idx_p) ;  /* 0x000000c000007944 */ /* 0x002fea0003c00000 */
[----:B0-----:R-:W-:Y:S01]  /*a370*/  HFMA2.MMA R226, -RZ, RZ, 0, 0 ;  /* 0x00000000ffe27435 */ /* 0x001fe200000001ff */
[----:B-1----:R-:W-:-:S02]  /*a380*/  MOV R221, R223 ;  /* 0x000000df00dd7202 */ /* 0x002fc40000000f00 */
[----:B------:R-:W-:Y:S02]  /*a390*/  MOV R225, R19 ;  /* 0x0000001300e17202 */ /* 0x000fe40000000f00 */
[----:B------:R-:W-:Y:S02]  /*a3a0*/  MOV R223, 0x1f ;  /* 0x0000001f00df7802 */ /* 0x000fe40000000f00 */
[----:B------:R-:W-:Y:S02]  /*a3b0*/  MOV R228, 0xffffffff ;  /* 0xffffffff00e47802 */ /* 0x000fe40000000f00 */
[----:B------:R-:W-:Y:S02]  /*a3c0*/  MOV R4, 0xa3e0 ;  /* 0x0000a3e000047802 */ /* 0x000fe40000000f00 */
[----:B------:R-:W-:Y:S05]  /*a3d0*/  CALL.REL.NOINC `($__internal_112_$__cuda_sm70_shflsync_idx_p) ;  /* 0x0000005000007944 */ /* 0x000fea0003c00000 */
[----:B01----:R-:W-:Y:S05]  /*a3e0*/  BRA `(.L_x_2750) ;  /* 0xffffbb9000007947 */ /* 0x003fea000383ffff */
        .weak           $__internal_111_$__cuda_sm70_shflsync_down
        .type           $__internal_111_$__cuda_sm70_shflsync_down,@function
        .size           $__internal_111_$__cuda_sm70_shflsync_down,($__internal_112_$__cuda_sm70_shflsync_idx_p - $__internal_111_$__cuda_sm70_shflsync_down)
$__internal_111_$__cuda_sm70_shflsync_down:
[----:B------:R-:W-:Y:S01]  /*a3f0*/  HFMA2.MMA R5, -RZ, RZ, 0, 0 ;  /* 0x00000000ff057435 */ /* 0x000fe200000001ff */
[----:B------:R-:W-:Y:S04]  /*a400*/  WARPSYNC R223 ;  /* 0x000000df00007348 */ /* 0x000fe80003800000 */
[----:B------:R0:W1:Y:S01]  /*a410*/  SHFL.DOWN PT, R224, R221, R226, R224 ;  /* 0x080000e2dde07389 */ /* 0x00006200000e00e0 */
[----:B------:R-:W-:Y:S05]  /*a420*/  RET.REL.NODEC R4 `(_Z25selective_scan_bwd_kernelI32Selective_Scan_bwd_kernel_traitsILi64ELi16ELb0ELb0ELb1ELb0ELb1EffEEv12SSMParamsBwd) ;  /* 0xffff5bd004007950 */ /* 0x000fea0003c3ffff */
        .weak           $__internal_112_$__cuda_sm70_shflsync_idx_p
        .type           $__internal_112_$__cuda_sm70_shflsync_idx_p,@function
        .size           $__internal_112_$__cuda_sm70_shflsync_idx_p,($__internal_113_$__cuda_sm70_shflsync_up - $__internal_112_$__cuda_sm70_shflsync_idx_p)
$__internal_112_$__cuda_sm70_shflsync_idx_p:
[----:B------:R-:W-:Y:S01]  /*a430*/  MOV R5, 0x0 ;  /* 0x0000000000057802 */ /* 0x000fe20000000f00 */
[----:B------:R-:W-:Y:S04]  /*a440*/  WARPSYNC R228 ;  /* 0x000000e400007348 */ /* 0x000fe80003800000 */
[----:B------:R0:W1:Y:S01]  /*a450*/  SHFL.IDX PT, R223, R225, R226, R223 ;  /* 0x000000e2e1df7389 */ /* 0x00006200000e00df */
[----:B------:R-:W-:Y:S05]  /*a460*/  RET.REL.NODEC R4 `(_Z25selective_scan_bwd_kernelI32Selective_Scan_bwd_kernel_traitsILi64ELi16ELb0ELb0ELb1ELb0ELb1EffEEv12SSMParamsBwd) ;  /* 0xffff5b9004007950 */ /* 0x000fea0003c3ffff */
        .weak           $__internal_113_$__cuda_sm70_shflsync_up
        .type           $__internal_113_$__cuda_sm70_shflsync_up,@function
        .size           $__internal_113_$__cuda_sm70_shflsync_up,(.L_x_8929 - $__internal_113_$__cuda_sm70_shflsync_up)
$__internal_113_$__cuda_sm70_shflsync_up:
[----:B------:R-:W-:Y:S01]  /*a470*/  HFMA2.MMA R5, -RZ, RZ, 0, 0 ;  /* 0x00000000ff057435 */ /* 0x000fe200000001ff */
[----:B------:R-:W-:Y:S04]  /*a480*/  WARPSYNC R219 ;  /* 0x000000db00007348 */ /* 0x000fe80003800000 */
[----:B------:R0:W1:Y:S01]  /*a490*/  SHFL.UP PT, R214, R214, R217, R216 ;  /* 0x040000d9d6d67389 */ /* 0x00006200000e00d8 */
[----:B------:R-:W-:Y:S05]  /*a4a0*/  RET.REL.NODEC R4 `(_Z25selective_scan_bwd_kernelI32Selective_Scan_bwd_kernel_traitsILi64ELi16ELb0ELb0ELb1ELb0ELb1EffEEv12SSMParamsBwd) ;  /* 0xffff5b5004007950 */ /* 0x000fea0003c3ffff */
.L_x_2751:
        /* <DEDUP_REMOVED lines=13> */
.L_x_8929:


//--------------------- .text._Z25selective_scan_bwd_kernelI32Selective_Scan_bwd_kernel_traitsILi64ELi16ELb0ELb0ELb1ELb1ELb0EffEEv12SSMParamsBwd --------------------------
	.section	.text._Z25selective_scan_bwd_kernelI32Selective_Scan_bwd_kernel_traitsILi64ELi16ELb0ELb0ELb1ELb1ELb0EffEEv12SSMParamsBwd,"ax",@progbits
	.sectioninfo	@"SHI_REGISTERS=220"
	.align	128
        .global         _Z25selective_scan_bwd_kernelI32Selective_Scan_bwd_kernel_traitsILi64ELi16ELb0ELb0ELb1ELb1ELb0EffEEv12SSMParamsBwd
        .type           _Z25selective_scan_bwd_kernelI32Selective_Scan_bwd_kernel_traitsILi64ELi16ELb0ELb0ELb1ELb1ELb0EffEEv12SSMParamsBwd,@function
        .size           _Z25selective_scan_bwd_kernelI32Selective_Scan_bwd_kernel_traitsILi64ELi16ELb0ELb0ELb1ELb1ELb0EffEEv12SSMParamsBwd,(.L_x_8932 - _Z25selective_scan_bwd_kernelI32Selective_Scan_bwd_kernel_traitsILi64ELi16ELb0ELb0ELb1ELb1ELb0EffEEv12SSMParamsBwd)
        .other          _Z25selective_scan_bwd_kernelI32Selective_Scan_bwd_kernel_traitsILi64ELi16ELb0ELb0ELb1ELb1ELb0EffEEv12SSMParamsBwd,@"STO_CUDA_ENTRY STV_DEFAULT"
_Z25selective_scan_bwd_kernelI32Selective_Scan_bwd_kernel_traitsILi64ELi16ELb0ELb0ELb1ELb1ELb0EffEEv12SSMParamsBwd:
.text._Z25selective_scan_bwd_kernelI32Selective_Scan_bwd_kernel_traitsILi64ELi16ELb0ELb0ELb1ELb1ELb0EffEEv12SSMParamsBwd:
        /* <DEDUP_REMOVED lines=25> */
[----:B------:R-:W-:Y:S01]  /*0190*/  HFMA2.MMA R10, -RZ, RZ, 0, 0 ;  /* 0x00000000ff0a7435 */ /* 0x000fe200000001ff */
[----:B------:R-:W-:Y:S01]  /*01a0*/  IMAD R17, R141, c[0x0][0x280], RZ ;  /* 0x0000a0008d117a24 */ /* 0x000fe200078e02ff */
[----:B0-----:R-:W-:Y:S01]  /*01b0*/  IABS R2, R142 ;  /* 0x0000008e00027213 */ /* 0x001fe20000000000 */
[----:B------:R-:W-:Y:S01]  /*01c0*/  CS2R R134, SRZ ;  /* 0x0000000000867805 */ /* 0x000fe2000001ff00 */
[----:B-1----:R-:W-:Y:S01]  /*01d0*/  HFMA2.MMA R6, -RZ, RZ, 0, 0 ;  /* 0x00000000ff067435 */ /* 0x002fe200000001ff */
[----:B------:R-:W-:Y:S01]  /*01e0*/  ISETP.GE.AND P3, PT, R136, 0x1, PT ;  /* 0x000000018800780c */ /* 0x000fe20003f66270 */
[----:B------:R-:W-:Y:S01]  /*01f0*/  IMAD R17, R142, c[0x0][0x284], R17 ;  /* 0x0000a1008e117a24 */ /* 0x000fe200078e0211 */
[----:B------:R-:W-:Y:S01]  /*0200*/  SHF.L.U32 R136, R136, 0xa, RZ ;  /* 0x0000000a88887819 */ /* 0x000fe200000006ff */
[----:B--2---:R-:W-:Y:S01]  /*0210*/  IMAD R4, R166, c[0x0][0x1d0], RZ ;  /* 0x00007400a6047a24 */ /* 0x004fe200078e02ff */
[----:B---3--:R-:W-:-:S03]  /*0220*/  IADD3 R8, RZ, -R7, RZ ;  /* 0x80000007ff087210 */ /* 0x008fc60007ffe0ff */
[----:B------:R-:W-:Y:S02]  /*0230*/  IMAD R5, R139, c[0x0][0x1d4], R4 ;  /* 0x000075008b057a24 */ /* 0x000fe400078e0204 */
[----:B------:R-:W-:Y:S01]  /*0240*/  IMAD R3, R8, R11, RZ ;  /* 0x0000000b08037224 */ /* 0x000fe200078e02ff */
[----:B------:R-:W-:-:S03]  /*0250*/  LOP3.LUT R8, R142, c[0x0][0x178], RZ, 0x3c, !PT ;  /* 0x00005e008e087a12 */ /* 0x000fc600078e3cff */
        /* <DEDUP_REMOVED lines=16> */
[-C--:B------:R-:W-:Y:S02]  /*0360*/  @!P1 IADD3 R0, R0, -R11.reuse, RZ ;  /* 0x8000000b00009210 */ /* 0x080fe40007ffe0ff */
[----:B------:R-:W-:Y:S02]  /*0370*/  @!P1 IADD3 R137, R137, 0x1, RZ ;  /* 0x0000000189899810 */ /* 0x000fe40007ffe0ff */
[----:B------:R-:W-:Y:S01]  /*0380*/  ISETP.GE.U32.AND P0, PT, R0, R11, PT ;  /* 0x0000000b0000720c */ /* 0x000fe20003f06070 */
[----:B------:R-:W-:Y:S01]  /*0390*/  IMAD R0, R166, c[0x0][0x1b0], RZ ;  /* 0x00006c00a6007a24 */ /* 0x000fe200078e02ff */
[----:B------:R-:W-:Y:S02]  /*03a0*/  IADD3 R11, R136, -0x400, RZ ;  /* 0xfffffc00880b7810 */ /* 0x000fe40007ffe0ff */
[----:B------:R-:W-:Y:S01]  /*03b0*/  IADD3 R7, R7, R9, RZ ;  /* 0x0000000907077210 */ /* 0x000fe20007ffe0ff */
[----:B------:R-:W-:Y:S01]  /*03c0*/  IMAD R15, R139, c[0x0][0x1b4], R0 ;  /* 0x00006d008b0f7a24 */ /* 0x000fe200078e0200 */
[----:B------:R-:W-:Y:S01]  /*03d0*/  IADD3 R133, P4, R11, R2, RZ ;  /* 0x000000020b857210 */ /* 0x000fe20007f9e0ff */
[----:B------:R-:W-:Y:S01]  /*03e0*/  IMAD R0, R142, c[0x0][0x1dc], R13 ;  /* 0x000077008e007a24 */ /* 0x000fe200078e020d */
[----:B------:R-:W-:Y:S01]  /*03f0*/  SHF.R.S32.HI R13, RZ, 0x1f, R11 ;  /* 0x0000001fff0d7819 */ /* 0x000fe2000001140b */
[----:B------:R-:W-:Y:S01]  /*0400*/  IMAD.WIDE.U32 R8, R139, c[0x0][0x1b0], RZ ;  /* 0x00006c008b087a25 */ /* 0x000fe200078e00ff */
[----:B------:R-:W-:-:S02]  /*0410*/  ISETP.NE.AND P1, PT, RZ, c[0x0][0x178], PT ;  /* 0x00005e00ff007a0c */ /* 0x000fc40003f25270 */
[----:B------:R-:W-:Y:S01]  /*0420*/  IADD3.X R0, R13, R3, R0, P4, !PT ;  /* 0x000000030d007210 */ /* 0x000fe200027fe400 */
[C---:B------:R-:W-:Y:S01]  /*0430*/  IMAD.WIDE.U32 R2, R142.reuse, c[0x0][0x1e8], R4 ;  /* 0x00007a008e027a25 */ /* 0x040fe200078e0004 */
[----:B------:R-:W-:Y:S02]  /*0440*/  IADD3 R9, R9, R15, RZ ;  /* 0x0000000f09097210 */ /* 0x000fe40007ffe0ff */
[----:B------:R-:W-:Y:S01]  /*0450*/  @P0 IADD3 R137, R137, 0x1, RZ ;  /* 0x0000000189890810 */ /* 0x000fe20007ffe0ff */
[----:B------:R-:W-:Y:S01]  /*0460*/  IMAD R15, R141, c[0x0][0x1e8], RZ ;  /* 0x00007a008d0f7a24 */ /* 0x000fe200078e02ff */
[----:B------:R-:W-:Y:S01]  /*0470*/  IADD3 R131, P0, R11, R2, RZ ;  /* 0x000000020b837210 */ /* 0x000fe20007f1e0ff */
[----:B------:R-:W-:Y:S01]  /*0480*/  IMAD.WIDE.U32 R4, R142, c[0x0][0x280], R6 ;  /* 0x0000a0008e047a25 */ /* 0x000fe200078e0006 */
[----:B------:R-:W-:-:S03]  /*0490*/  @!P2 IADD3 R137, -R137, RZ, RZ ;  /* 0x000000ff8989a210 */ /* 0x000fc60007ffe1ff */
[----:B------:R-:W-:Y:S01]  /*04a0*/  IMAD R15, R142, c[0x0][0x1ec], R15 ;  /* 0x00007b008e0f7a24 */ /* 0x000fe200078e020f */
[----:B------:R-:W-:Y:S02]  /*04b0*/  IADD3 R129, P2, R11, R4, RZ ;  /* 0x000000040b817210 */ /* 0x000fe40007f5e0ff */
[----:B------:R-:W-:Y:S02]  /*04c0*/  @!P1 LOP3.LUT R137, RZ, c[0x0][0x178], RZ, 0x33, !PT ;  /* 0x00005e00ff899a12 */ /* 0x000fe400078e33ff */
[C---:B------:R-:W-:Y:S02]  /*04d0*/  IADD3.X R2, R13.reuse, R3, R15, P0, !PT ;  /* 0x000000030d027210 */ /* 0x040fe400007fe40f */
[----:B------:R-:W-:Y:S01]  /*04e0*/  IADD3.X R4, R13, R5, R17, P2, !PT ;  /* 0x000000050d047210 */ /* 0x000fe200017fe411 */
[----:B------:R-:W-:Y:S01]  /*04f0*/  IMAD.WIDE.U32 R8, R137, c[0x0][0x1c8], R8 ;  /* 0x0000720089087a25 */ /* 0x000fe200078e0008 */
[----:B------:R-:W-:Y:S02]  /*0500*/  ISETP.NE.U32.AND P0, PT, RZ, c[0x0][0x260], PT ;  /* 0x00009800ff007a0c */ /* 0x000fe40003f05070 */
[----:B------:R-:W-:-:S02]  /*0510*/  LEA R130, P2, R131, c[0x0][0x248], 0x2 ;  /* 0x0000920083827a11 */ /* 0x000fc400078410ff */
[----:B------:R-:W-:Y:S02]  /*0520*/  LEA R132, P1, R133, c[0x0][0x240], 0x2 ;  /* 0x0000900085847a11 */ /* 0x000fe400078210ff */
[----:B------:R-:W-:Y:S02]  /*0530*/  SHF.R.S32.HI R165, RZ, 0x1f, R137 ;  /* 0x0000001fffa57819 */ /* 0x000fe40000011489 */
[----:B------:R-:W-:Y:S02]  /*0540*/  ISETP.NE.AND.EX P0, PT, RZ, c[0x0][0x264], PT, P0 ;  /* 0x00009900ff007a0c */ /* 0x000fe40003f05300 */
[----:B------:R-:W-:Y:S02]  /*0550*/  LEA.HI.X R131, R131, c[0x0][0x24c], R2, 0x2, P2 ;  /* 0x0000930083837a11 */ /* 0x000fe400010f1402 */
[----:B------:R-:W-:Y:S02]  /*0560*/  ISETP.NE.U32.AND P2, PT, RZ, c[0x0][0x348], PT ;  /* 0x0000d200ff007a0c */ /* 0x000fe40003f45070 */
[----:B------:R-:W-:Y:S01]  /*0570*/  LEA.HI.X R133, R133, c[0x0][0x244], R0, 0x2, P1 ;  /* 0x0000910085857a11 */ /* 0x000fe200008f1400 */
[----:B------:R-:W-:Y:S01]  /*0580*/  IMAD R0, R165, c[0x0][0x1c8], RZ ;  /* 0x00007200a5007a24 */ /* 0x000fe200078e02ff */
[----:B------:R-:W-:-:S02]  /*0590*/  ISETP.NE.U32.AND P1, PT, RZ, c[0x0][0x328], PT ;  /* 0x0000ca00ff007a0c */ /* 0x000fc40003f25070 */
[----:B------:R-:W-:Y:S01]  /*05a0*/  ISETP.NE.AND.EX P2, PT, RZ, c[0x0][0x34c], PT, P2 ;  /* 0x0000d300ff007a0c */ /* 0x000fe20003f45320 */
[----:B------:R-:W-:Y:S01]  /*05b0*/  IMAD R3, R137, c[0x0][0x1cc], R0 ;  /* 0x0000730089037a24 */ /* 0x000fe200078e0200 */
[----:B------:R-:W-:Y:S01]  /*05c0*/  ISETP.NE.AND.EX P1, PT, RZ, c[0x0][0x32c], PT, P1 ;  /* 0x0000cb00ff007a0c */ /* 0x000fe20003f25310 */
[----:B------:R-:W-:Y:S01]  /*05d0*/  @P0 IMAD R0, R139, c[0x0][0x164], R142 ;  /* 0x000059008b000a24 */ /* 0x000fe200078e028e */
[----:B------:R-:W-:Y:S02]  /*05e0*/  IADD3 R11, P5, R11, R8, RZ ;  /* 0x000000080b0b7210 */ /* 0x000fe40007fbe0ff */
[----:B------:R-:W-:Y:S01]  /*05f0*/  IADD3 R2, R9, R3, RZ ;  /* 0x0000000309027210 */ /* 0x000fe20007ffe0ff */
[----:B------:R-:W-:Y:S01]  /*0600*/  @P0 IMAD R0, R0, c[0x0][0x174], RZ ;  /* 0x00005d0000000a24 */ /* 0x000fe200078e02ff */
[----:B------:R-:W-:Y:S01]  /*0610*/  LEA R128, P4, R129, c[0x0][0x308], 0x2 ;  /* 0x0000c20081807a11 */ /* 0x000fe200078810ff */
[----:B------:R-:W-:Y:S01]  /*0620*/  IMAD.MOV.U32 R3, RZ, RZ, RZ ;  /* 0x000000ffff037224 */ /* 0x000fe200078e00ff */
[----:B------:R-:W-:Y:S01]  /*0630*/  IADD3.X R2, R13, R2, RZ, P5, !PT ;  /* 0x000000020d027210 */ /* 0x000fe20002ffe4ff */
[----:B------:R-:W-:Y:S01]  /*0640*/  @P0 IMAD R0, R0, c[0x0][0x16c], RZ ;  /* 0x00005b0000000a24 */ /* 0x000fe200078e02ff */
[----:B------:R-:W-:Y:S01]  /*0650*/  CS2R R12, SRZ ;  /* 0x00000000000c7805 */ /* 0x000fe2000001ff00 */
[----:B------:R-:W-:-:S02]  /*0660*/  @P2 LEA R10, P5, R142, c[0x0][0x348], 0x2 ;  /* 0x0000d2008e0a2a11 */ /* 0x000fc400078a10ff */
[----:B------:R-:W-:Y:S02]  /*0670*/  @P0 MOV R15, 0x8 ;  /* 0x00000008000f0802 */ /* 0x000fe40000000f00 */
[----:B------:R-:W-:Y:S02]  /*0680*/  LEA.HI.X R129, R129, c[0x0][0x30c], R4, 0x2, P4 ;  /* 0x0000c30081817a11 */ /* 0x000fe400020f1404 */
[C---:B------:R-:W-:Y:S01]  /*0690*/  LEA R127, P6, R11.reuse, c[0x0][0x230], 0x2 ;  /* 0x00008c000b7f7a11 */ /* 0x040fe200078c10ff */
[----:B------:R-:W-:Y:S01]  /*06a0*/  @P0 IMAD.WIDE R14, R0, R15, c[0x0][0x260] ;  /* 0x00009800000e0625 */ /* 0x000fe200078e020f */
[C---:B------:R-:W-:Y:S01]  /*06b0*/  @P1 LEA R12, P4, R142.reuse, c[0x0][0x328], 0x2 ;  /* 0x0000ca008e0c1a11 */ /* 0x040fe200078810ff */
[----:B------:R-:W-:Y:S01]  /*06c0*/  @!P0 CS2R R14, SRZ ;  /* 0x00000000000e8805 */ /* 0x000fe2000001ff00 */
[----:B------:R-:W-:Y:S02]  /*06d0*/  @P2 LEA.HI.X R3, R142, c[0x0][0x34c], R141, 0x2, P5 ;  /* 0x0000d3008e032a11 */ /* 0x000fe400028f148d */
[----:B------:R-:W-:-:S02]  /*06e0*/  LEA.HI.X R125, R11, c[0x0][0x234], R2, 0x2, P6 ;  /* 0x00008d000b7d7a11 */ /* 0x000fc400030f1402 */
[----:B------:R-:W-:Y:S02]  /*06f0*/  @P1 LEA.HI.X R13, R142, c[0x0][0x32c], R141, 0x2, P4 ;  /* 0x0000cb008e0d1a11 */ /* 0x000fe400020f148d */
[----:B------:R-:W-:Y:S01]  /*0700*/  MOV R11, R3 ;  /* 0x00000003000b7202 */ /* 0x000fe20000000f00 */
[----:B------:R-:W-:Y:S05]  /*0710*/  @!P3 BRA `(.L_x_2752) ;  /* 0x000091300000b947 */ /* 0x000fea0003800000 */
[----:B------:R-:W0:Y:S01]  /*0720*/  S2R R126, SR_TID.X ;  /* 0x00000000007e7919 */ /* 0x000e220000002100 */
[----:B------:R-:W-:Y:S01]  /*0730*/  CS2R R134, SRZ ;  /* 0x0000000000867805 */ /* 0x000fe2000001ff00 */
[----:B------:R-:W-:Y:S02]  /*0740*/  MOV R123, RZ ;  /* 0x000000ff007b7202 */ /* 0x000fe40000000f00 */
[----:B------:R-:W1:Y:S01]  /*0750*/  S2R R124, SR_LANEID ;  /* 0x00000000007c7919 */ /* 0x000e620000000000 */
[----:B0-----:R-:W-:-:S04]  /*0760*/  SHF.R.S32.HI R3, RZ, 0x1f, R126 ;  /* 0x0000001fff037819 */ /* 0x001fc8000001147e */
[----:B------:R-:W-:-:S04]  /*0770*/  LEA.HI R3, R3, R126, RZ, 0x5 ;  /* 0x0000007e03037211 */ /* 0x000fc800078f28ff */
[----:B-1----:R-:W-:Y:S02]  /*0780*/  SHF.R.S32.HI R122, RZ, 0x5, R3 ;  /* 0x00000005ff7a7819 */ /* 0x002fe40000011403 */
.L_x_2838:
        /* <DEDUP_REMOVED lines=26> */
[----:B------:R-:W-:Y:S02]  /*0930*/  LOP3.LUT R25, R8, 0xe0, RZ, 0xfc, !PT ;  /* 0x000000e008197812 */ /* 0x000fe400078efcff */
        /* <DEDUP_REMOVED lines=26> */
[----:B------:R-:W-:Y:S01]  /*0ae0*/  HFMA2.MMA R38, -RZ, RZ, 0, 0 ;  /* 0x00000000ff267435 */ /* 0x000fe200000001ff */
[-C--:B------:R-:W-:Y:S01]  /*0af0*/  ISETP.GE.AND P2, PT, R39, R43.reuse, PT ;  /* 0x0000002b2700720c */ /* 0x080fe20003f46270 */
[----:B------:R-:W-:Y:S01]  /*0b00*/  CS2R R34, SRZ ;  /* 0x0000000000227805 */ /* 0x000fe2000001ff00 */
[----:B------:R-:W-:Y:S01]  /*0b10*/  ISETP.GE.AND P1, PT, R41, R43, PT ;  /* 0x0000002b2900720c */ /* 0x000fe20003f26270 */
[----:B------:R0:W4:Y:S01]  /*0b20*/  @!P0 LDG.E R30, [R2.64+0x480] ;  /* 0x00048004021e8981 */ /* 0x000122000c1e1900 */
[----:B------:R-:W-:-:S02]  /*0b30*/  MOV R40, RZ ;  /* 0x000000ff00287202 */ /* 0x000fc40000000f00 */
[----:B------:R-:W-:Y:S01]  /*0b40*/  MOV R42, RZ ;  /* 0x000000ff002a7202 */ /* 0x000fe20000000f00 */
        /* <DEDUP_REMOVED lines=44> */
[----:B------:R-:W-:Y:S02]  /*0e10*/  LEA.HI.SX32 R101, R5, R5, 0x1b ;  /* 0x0000000505657211 */ /* 0x000fe400078fdaff */
[-C--:B------:R-:W-:Y:S01]  /*0e20*/  ISETP.GE.AND P4, PT, R21, R43.reuse, PT ;  /* 0x0000002b1500720c */ /* 0x080fe20003f86270 */
[C---:B------:R-:W-:Y:S01]  /*0e30*/  IMAD.WIDE R2, R8.reuse, 0x4, R130 ;  /* 0x0000000408027825 */ /* 0x040fe200078e0282 */
[----:B------:R-:W-:Y:S01]  /*0e40*/  CS2R R20, SRZ ;  /* 0x0000000000147805 */ /* 0x000fe2000001ff00 */
[----:B------:R-:W-:Y:S02]  /*0e50*/  P2R R53, PR, RZ, 0x1 ;  /* 0x00000001ff357803 */ /* 0x000fe40000000000 */
[----:B------:R-:W-:Y:S01]  /*0e60*/  ISETP.GE.AND P1, PT, R8, R43, PT ;  /* 0x0000002b0800720c */ /* 0x000fe20003f26270 */
[----:B------:R-:W-:Y:S01]  /*0e70*/  HFMA2.MMA R0, -RZ, RZ, 0, 0 ;  /* 0x00000000ff007435 */ /* 0x000fe200000001ff */
[----:B------:R-:W-:-:S02]  /*0e80*/  P2R R47, PR, RZ, 0x4 ;  /* 0x00000004ff2f7803 */ /* 0x000fc40000000000 */
[----:B------:R-:W-:Y:S02]  /*0e90*/  P2R R49, PR, RZ, 0x8 ;  /* 0x00000008ff317803 */ /* 0x000fe40000000000 */
[----:B------:R-:W-:Y:S02]  /*0ea0*/  P2R R52, PR, RZ, 0x10 ;  /* 0x00000010ff347803 */ /* 0x000fe40000000000 */
[----:B------:R-:W-:Y:S02]  /*0eb0*/  P2R R50, PR, RZ, 0x20 ;  /* 0x00000020ff327803 */ /* 0x000fe40000000000 */
[----:B------:R-:W-:Y:S02]  /*0ec0*/  P2R R51, PR, RZ, 0x40 ;  /* 0x00000040ff337803 */ /* 0x000fe40000000000 */
[----:B------:R-:W-:Y:S01]  /*0ed0*/  MOV R24, RZ ;  /* 0x000000ff00187202 */ /* 0x000fe20000000f00 */
[----:B--2---:R-:W-:Y:S04]  /*0ee0*/  STS [R120.X4], R7 ;  /* 0x0000000778007388 */ /* 0x004fe80000004800 */
[----:B---3--:R-:W-:Y:S04]  /*0ef0*/  STS [R119.X4+0x80], R4 ;  /* 0x0000800477007388 */ /* 0x008fe80000004800 */
[----:B----4-:R0:W-:Y:S04]  /*0f00*/  STS [R118.X4+0x100], R17 ;  /* 0x0001001176007388 */ /* 0x0101e80000004800 */
        /* <DEDUP_REMOVED lines=32> */
[----:B-1----:R-:W-:-:S04]  /*1110*/  CS2R R22, SRZ ;  /* 0x0000000000167805 */ /* 0x002fc8000001ff00 */
[----:B------:R-:W4:Y:S01]  /*1120*/  @!P0 LDG.E R21, [R2.64+0x300] ;  /* 0x0003000402158981 */ /* 0x000f22000c1e1900 */
[-C--:B------:R-:W-:Y:S01]  /*1130*/  ISETP.GE.AND P0, PT, R25, R43.reuse, PT ;  /* 0x0000002b1900720c */ /* 0x080fe20003f06270 */
[----:B------:R-:W-:Y:S01]  /*1140*/  CS2R R6, SRZ ;  /* 0x0000000000067805 */ /* 0x000fe2000001ff00 */
[----:B------:R-:W-:Y:S01]  /*1150*/  MOV R4, RZ ;  /* 0x000000ff00047202 */ /* 0x000fe20000000f00 */
[----:B------:R-:W-:Y:S01]  /*1160*/  CS2R R18, SRZ ;  /* 0x0000000000127805 */ /* 0x000fe2000001ff00 */
[----:B------:R-:W-:Y:S01]  /*1170*/  P2R R5, PR, RZ, 0x1 ;  /* 0x00000001ff057803 */ /* 0x000fe20000000000 */
[----:B------:R-:W4:Y:S04]  /*1180*/  @!P2 LDG.E R0, [R2.64+0x80] ;  /* 0x000080040200a981 */ /* 0x000f28000c1e1900 */
[----:B------:R-:W4:Y:S04]  /*1190*/  @!P3 LDG.E R17, [R2.64+0x100] ;  /* 0x000100040211b981 */ /* 0x000f28000c1e1900 */
[----:B------:R-:W4:Y:S01]  /*11a0*/  @!P0 LDG.E R16, [R2.64+0x380] ;  /* 0x0003800402108981 */ /* 0x000f22000c1e1900 */
[----:B------:R-:W-:-:S03]  /*11b0*/  ISETP.GE.AND P0, PT, R28, R43, PT ;  /* 0x0000002b1c00720c */ /* 0x000fc60003f06270 */
[----:B------:R-:W4:Y:S01]  /*11c0*/  @!P1 LDG.E R7, [R2.64] ;  /* 0x0000000402079981 */ /* 0x000f22000c1e1900 */
[----:B------:R-:W-:Y:S02]  /*11d0*/  P2R R25, PR, RZ, 0x1 ;  /* 0x00000001ff197803 */ /* 0x000fe40000000000 */
[-C--:B------:R-:W-:Y:S01]  /*11e0*/  ISETP.GE.AND P1, PT, R32, R43.reuse, PT ;  /* 0x0000002b2000720c */ /* 0x080fe20003f26270 */
[----:B------:R-:W4:Y:S01]  /*11f0*/  @!P4 LDG.E R6, [R2.64+0x280] ;  /* 0x000280040206c981 */ /* 0x000f22000c1e1900 */
[-C--:B------:R-:W-:Y:S01]  /*1200*/  ISETP.GE.AND P2, PT, R33, R43.reuse, PT ;  /* 0x0000002b2100720c */ /* 0x080fe20003f46270 */
[----:B--2---:R-:W-:Y:S02]  /*1210*/  HFMA2.MMA R31, -RZ, RZ, 0, 0 ;  /* 0x00000000ff1f7435 */ /* 0x004fe400000001ff */
[----:B------:R-:W2:Y:S04]  /*1220*/  @!P5 LDG.E R4, [R2.64+0x180] ;  /* 0x000180040204d981 */ /* 0x000ea8000c1e1900 */
[----:B------:R-:W2:Y:S01]  /*1230*/  @!P0 LDG.E R23, [R2.64+0x400] ;  /* 0x0004000402178981 */ /* 0x000ea2000c1e1900 */
[----:B------:R-:W-:-:S02]  /*1240*/  ISETP.GE.AND P0, PT, R29, R43, PT ;  /* 0x0000002b1d00720c */ /* 0x000fc40003f06270 */
[-C--:B------:R-:W-:Y:S01]  /*1250*/  ISETP.GE.AND P3, PT, R36, R43.reuse, PT ;  /* 0x0000002b2400720c */ /* 0x080fe20003f66270 */
[----:B------:R-:W2:Y:S01]  /*1260*/  @!P6 LDG.E R19, [R2.64+0x200] ;  /* 0x000200040213e981 */ /* 0x000ea2000c1e1900 */
[-C--:B------:R-:W-:Y:S02]  /*1270*/  ISETP.GE.AND P4, PT, R37, R43.reuse, PT ;  /* 0x0000002b2500720c */ /* 0x080fe40003f86270 */
[-C--:B------:R-:W-:Y:S01]  /*1280*/  ISETP.GE.AND P5, PT, R39, R43.reuse, PT ;  /* 0x0000002b2700720c */ /* 0x080fe20003fa6270 */
[----:B------:R-:W-:Y:S01]  /*1290*/  CS2R R26, SRZ ;  /* 0x00000000001a7805 */ /* 0x000fe2000001ff00 */
[----:B------:R-:W-:Y:S01]  /*12a0*/  ISETP.GE.AND P6, PT, R41, R43, PT ;  /* 0x0000002b2900720c */ /* 0x000fe20003fc6270 */
[----:B------:R-:W2:Y:S04]  /*12b0*/  @!P2 LDG.E R20, [R2.64+0x580] ;  /* 0x000580040214a981 */ /* 0x000ea8000c1e1900 */
        /* <DEDUP_REMOVED lines=10> */
[----:B---3--:R-:W-:Y:S02]  /*1360*/  P2R R42, PR, RZ, 0x1 ;  /* 0x00000001ff2a7803 */ /* 0x008fe40000000000 */
        /* <DEDUP_REMOVED lines=12> */
[----:B------:R-:W-:Y:S02]  /*1430*/  ISETP.GE.AND P0, PT, R8, R43, PT ;  /* 0x0000002b0800720c */ /* 0x000fe40003f06270 */
[----:B------:R-:W-:Y:S02]  /*1440*/  MOV R33, RZ ;  /* 0x000000ff00217202 */ /* 0x000fe40000000f00 */
[----:B------:R-:W-:Y:S02]  /*1450*/  MOV R37, RZ ;  /* 0x000000ff00257202 */ /* 0x000fe40000000f00 */
[----:B------:R-:W-:Y:S01]  /*1460*/  MOV R41, RZ ;  /* 0x000000ff00297202 */ /* 0x000fe20000000f00 */
[----:B----4-:R-:W-:Y:S04]  /*1470*/  STS [R120.X4], R7 ;  /* 0x0000000778007388 */ /* 0x010fe80000004800 */
[----:B------:R-:W-:Y:S04]  /*1480*/  STS [R119.X4+0x80], R0 ;  /* 0x0000800077007388 */ /* 0x000fe80000004800 */
[----:B------:R-:W-:Y:S04]  /*1490*/  STS [R118.X4+0x100], R17 ;  /* 0x0001001176007388 */ /* 0x000fe80000004800 */
[----:B--2---:R-:W-:Y:S04]  /*14a0*/  STS [R117.X4+0x180], R4 ;  /* 0x0001800475007388 */ /* 0x004fe80000004800 */
        /* <DEDUP_REMOVED lines=28> */
[----:B------:R-:W3:Y:S01]  /*1670*/  LDS R39, [R101.X4+0x3c] ;  /* 0x00003c0065277984 */ /* 0x000ee20000004800 */
[----:B0-----:R-:W-:Y:S01]  /*1680*/  CS2R R6, SRZ ;  /* 0x0000000000067805 */ /* 0x001fe2000001ff00 */
[----:B------:R-:W-:-:S02]  /*1690*/  IMAD.WIDE R4, R8, 0x4, R128 ;  /* 0x0000000408047825 */ /* 0x000fc400078e0280 */
[----:B------:R-:W-:Y:S02]  /*16a0*/  BAR.SYNC.DEFER_BLOCKING 0x0 ;  /* 0x0000000000007b1d */ /* 0x000fe40000010000 */
[----:B------:R-:W-:-:S04]  /*16b0*/  IMAD.MOV.U32 R0, RZ, RZ, RZ ;  /* 0x000000ffff007224 */ /* 0x000fc800078e00ff */
[----:B------:R-:W4:Y:S01]  /*16c0*/  @!P0 LDG.E R7, [R4.64] ;  /* 0x0000000404078981 */ /* 0x000f22000c1e1900 */
[----:B------:R-:W-:Y:S02]  /*16d0*/  ISETP.NE.AND P0, PT, R28, RZ, PT ;  /* 0x000000ff1c00720c */ /* 0x000fe40003f05270 */
[----:B------:R-:W-:Y:S01]  /*16e0*/  CS2R R28, SRZ ;  /* 0x00000000001c7805 */ /* 0x000fe2000001ff00 */
[----:B-1----:R-:W-:Y:S02]  /*16f0*/  HFMA2.MMA R31, -RZ, RZ, 0, 0 ;  /* 0x00000000ff1f7435 */ /* 0x002fe400000001ff */
[----:B------:R-:W-:Y:S02]  /*1700*/  HFMA2.MMA R16, -RZ, RZ, 0, 0 ;  /* 0x00000000ff107435 */ /* 0x000fe400000001ff */
[----:B------:R-:W-:Y:S02]  /*1710*/  HFMA2.MMA R18, -RZ, RZ, 0, 0 ;  /* 0x00000000ff127435 */ /* 0x000fe400000001ff */
[----:B------:R-:W-:Y:S01]  /*1720*/  HFMA2.MMA R20, -RZ, RZ, 0, 0 ;  /* 0x00000000ff147435 */ /* 0x000fe200000001ff */
[----:B--2---:R-:W-:Y:S01]  /*1730*/  MOV R24, RZ ;  /* 0x000000ff00187202 */ /* 0x004fe20000000f00 */
[----:B---3--:R-:W-:Y:S01]  /*1740*/  HFMA2.MMA R22, -RZ, RZ, 0, 0 ;  /* 0x00000000ff167435 */ /* 0x008fe200000001ff */
[----:B------:R-:W2:Y:S04]  /*1750*/  @!P1 LDG.E R37, [R4.64+0x500] ;  /* 0x0005000404259981 */ /* 0x000ea8000c1e1900 */
[----:B------:R-:W3:Y:S01]  /*1760*/  @!P0 LDG.E R29, [R4.64+0x100] ;  /* 0x00010004041d8981 */ /* 0x000ee2000c1e1900 */
[----:B------:R-:W-:Y:S01]  /*1770*/  ISETP.NE.AND P0, PT, R30, RZ, PT ;  /* 0x000000ff1e00720c */ /* 0x000fe20003f05270 */
[----:B------:R-:W-:-:S02]  /*1780*/  HFMA2.MMA R26, -RZ, RZ, 0, 0 ;  /* 0x00000000ff1a7435 */ /* 0x000fc400000001ff */
[----:B------:R-:W2:Y:S04]  /*1790*/  @!P3 LDG.E R41, [R4.64+0x600] ;  /* 0x000600040429b981 */ /* 0x000ea8000c1e1900 */
[----:B------:R-:W2:Y:S04]  /*17a0*/  @!P2 LDG.E R22, [R4.64+0x580] ;  /* 0x000580040416a981 */ /* 0x000ea8000c1e1900 */
[----:B------:R-:W2:Y:S04]  /*17b0*/  @!P4 LDG.E R26, [R4.64+0x680] ;  /* 0x00068004041ac981 */ /* 0x000ea8000c1e1900 */
[----:B------:R-:W2:Y:S01]  /*17c0*/  @!P0 LDG.E R0, [R4.64+0x80] ;  /* 0x0000800404008981 */ /* 0x000ea2000c1e1900 */
[----:B------:R-:W-:-:S03]  /*17d0*/  ISETP.NE.AND P0, PT, R34, RZ, PT ;  /* 0x000000ff2200720c */ /* 0x000fc60003f05270 */
[----:B------:R-:W3:Y:S04]  /*17e0*/  @!P5 LDG.E R24, [R4.64+0x700] ;  /* 0x000700040418d981 */ /* 0x000ee8000c1e1900 */
[----:B------:R-:W3:Y:S06]  /*17f0*/  @!P6 LDG.E R28, [R4.64+0x780] ;  /* 0x00078004041ce981 */ /* 0x000eec000c1e1900 */
[----:B------:R-:W3:Y:S01]  /*1800*/  @!P0 LDG.E R31, [R4.64+0x200] ;  /* 0x00020004041f8981 */ /* 0x000ee2000c1e1900 */
[----:B------:R-:W-:-:S13]  /*1810*/  ISETP.NE.AND P0, PT, R35, RZ, PT ;  /* 0x000000ff2300720c */ /* 0x000fda0003f05270 */
[----:B------:R-:W3:Y:S01]  /*1820*/  @!P0 LDG.E R6, [R4.64+0x180] ;  /* 0x0001800404068981 */ /* 0x000ee2000c1e1900 */
[----:B------:R-:W-:-:S13]  /*1830*/  ISETP.NE.AND P0, PT, R38, RZ, PT ;  /* 0x000000ff2600720c */ /* 0x000fda0003f05270 */
[----:B------:R-:W3:Y:S01]  /*1840*/  @!P0 LDG.E R33, [R4.64+0x300] ;  /* 0x0003000404218981 */ /* 0x000ee2000c1e1900 */
[----:B------:R-:W-:Y:S02]  /*1850*/  ISETP.NE.AND P0, PT, R40, RZ, PT ;  /* 0x000000ff2800720c */ /* 0x000fe40003f05270 */
[----:B------:R-:W-:-:S11]  /*1860*/  MOV R35, RZ ;  /* 0x000000ff00237202 */ /* 0x000fd60000000f00 */
[----:B------:R-:W3:Y:S01]  /*1870*/  @!P0 LDG.E R16, [R4.64+0x280] ;  /* 0x0002800404108981 */ /* 0x000ee2000c1e1900 */
[----:B------:R-:W-:-:S13]  /*1880*/  ISETP.NE.AND P0, PT, R42, RZ, PT ;  /* 0x000000ff2a00720c */ /* 0x000fda0003f05270 */
[----:B------:R-:W3:Y:S01]  /*1890*/  @!P0 LDG.E R35, [R4.64+0x400] ;  /* 0x0004000404238981 */ /* 0x000ee2000c1e1900 */
[----:B------:R-:W-:-:S13]  /*18a0*/  ISETP.NE.AND P0, PT, R44, RZ, PT ;  /* 0x000000ff2c00720c */ /* 0x000fda0003f05270 */
[----:B------:R-:W3:Y:S01]  /*18b0*/  @!P0 LDG.E R18, [R4.64+0x380] ;  /* 0x0003800404128981 */ /* 0x000ee2000c1e1900 */
[----:B------:R-:W-:-:S13]  /*18c0*/  ISETP.NE.AND P0, PT, R45, RZ, PT ;  /* 0x000000ff2d00720c */ /* 0x000fda0003f05270 */
        /* <DEDUP_REMOVED lines=15> */
[----:B----4-:R-:W-:Y:S04]  /*19c0*/  STS [R120.X4], R7 ;  /* 0x0000000778007388 */ /* 0x010fe80000004800 */
[----:B--2---:R0:W-:Y:S04]  /*19d0*/  STS [R119.X4+0x80], R0 ;  /* 0x0000800077007388 */ /* 0x0041e80000004800 */
        /* <DEDUP_REMOVED lines=65> */
.L_x_2754:
[----:B--234-:R-:W-:Y:S05]  /*1df0*/  BSYNC B0 ;  /* 0x0000000000007941 */ /* 0x01cfea0003800000 */
.L_x_2753:
[----:B------:R-:W-:Y:S01]  /*1e00*/  BSSY B0, `(.L_x_2755) ;  /* 0x0000023000007945 */ /* 0x000fe20003800000 */
[----:B------:R-:W-:Y:S01]  /*1e10*/  FSETP.GTU.FTZ.AND P4, PT, R65, 20, PT ;  /* 0x41a000004100780b */ /* 0x000fe20003f9c000 */
[----:B------:R-:W-:Y:S01]  /*1e20*/  FADD.FTZ R64, R23, R138 ;  /* 0x0000008a17407221 */ /* 0x000fe20000010000 */
[----:B------:R-:W-:Y:S06]  /*1e30*/  @P3 BRA `(.L_x_2756) ;  /* 0x000001f000003947 */ /* 0x000fec0003800000 */
[----:B------:R-:W-:Y:S01]  /*1e40*/  FMUL.FTZ R70, R70, 1.4426950216293334961 ;  /* 0x3fb8aa3b46467820 */ /* 0x000fe20000410000 */
[----:B------:R-:W-:Y:S01]  /*1e50*/  HFMA2.MMA R17, -RZ, RZ, 1.3056640625, -1.8671875 ;  /* 0x3d39bf78ff117435 */ /* 0x000fe200000001ff */
[----:B-1----:R-:W-:Y:S02]  /*1e60*/  IMAD.MOV.U32 R6, RZ, RZ, 0x3e800000 ;  /* 0x3e800000ff067424 */ /* 0x002fe400078e00ff */
        /* <DEDUP_REMOVED lines=28> */
.L_x_2756:
[----:B------:R-:W-:Y:S05]  /*2030*/  BSYNC B0 ;  /* 0x0000000000007941 */ /* 0x000fea0003800000 */
.L_x_2755:
[----:B------:R-:W-:Y:S01]  /*2040*/  BSSY B0, `(.L_x_2757) ;  /* 0x0000023000007945 */ /* 0x000fe20003800000 */
[----:B------:R-:W-:Y:S01]  /*2050*/  FSETP.GTU.FTZ.AND P3, PT, R64, 20, PT ;  /* 0x41a000004000780b */ /* 0x000fe20003f7c000 */
[----:B------:R-:W-:Y:S01]  /*2060*/  FADD.FTZ R63, R63, R138 ;  /* 0x0000008a3f3f7221 */ /* 0x000fe20000010000 */
[----:B------:R-:W-:Y:S06]  /*2070*/  @P2 BRA `(.L_x_2758) ;  /* 0x000001f000002947 */ /* 0x000fec0003800000 */
[----:B------:R-:W-:Y:S01]  /*2080*/  FMUL.FTZ R69, R69, 1.4426950216293334961 ;  /* 0x3fb8aa3b45457820 */ /* 0x000fe20000410000 */
[----:B-1----:R-:W-:Y:S01]  /*2090*/  MOV R6, 0x3e800000 ;  /* 0x3e80000000067802 */ /* 0x002fe20000000f00 */
        /* <DEDUP_REMOVED lines=29> */
.L_x_2758:
[----:B------:R-:W-:Y:S05]  /*2270*/  BSYNC B0 ;  /* 0x0000000000007941 */ /* 0x000fea0003800000 */
.L_x_2757:
        /* <DEDUP_REMOVED lines=35> */
.L_x_2760:
[----:B------:R-:W-:Y:S05]  /*24b0*/  BSYNC B0 ;  /* 0x0000000000007941 */ /* 0x000fea0003800000 */
.L_x_2759:
[----:B------:R-:W-:Y:S01]  /*24c0*/  BSSY B0, `(.L_x_2761) ;  /* 0x0000024000007945 */ /* 0x000fe20003800000 */
[----:B------:R-:W-:Y:S01]  /*24d0*/  FSETP.GTU.FTZ.AND P1, PT, R62, 20, PT ;  /* 0x41a000003e00780b */ /* 0x000fe20003f3c000 */
[----:B------:R-:W-:Y:S01]  /*24e0*/  FADD.FTZ R60, R27, R138 ;  /* 0x0000008a1b3c7221 */ /* 0x000fe20000010000 */
[----:B------:R-:W-:Y:S01]  /*24f0*/  MOV R61, RZ ;  /* 0x000000ff003d7202 */ /* 0x000fe20000000f00 */
        /* <DEDUP_REMOVED lines=32> */
.L_x_2762:
[----:B------:R-:W-:Y:S05]  /*2700*/  BSYNC B0 ;  /* 0x0000000000007941 */ /* 0x000fea0003800000 */
.L_x_2761:
[----:B------:R-:W-:Y:S01]  /*2710*/  BSSY B0, `(.L_x_2763) ;  /* 0x0000026000007945 */ /* 0x000fe20003800000 */
[----:B------:R-:W-:Y:S01]  /*2720*/  FSETP.GTU.FTZ.AND P0, PT, R60, 20, PT ;  /* 0x41a000003c00780b */ /* 0x000fe20003f1c000 */
[----:B------:R-:W-:Y:S01]  /*2730*/  CS2R R58, SRZ ;  /* 0x00000000003a7805 */ /* 0x000fe2000001ff00 */
[----:B------:R-:W-:Y:S01]  /*2740*/  CS2R R56, SRZ ;  /* 0x0000000000387805 */ /* 0x000fe2000001ff00 */
[----:B------:R-:W-:Y:S02]  /*2750*/  FADD.FTZ R55, R55, R138 ;  /* 0x0000008a37377221 */ /* 0x000fe40000010000 */
[----:B------:R-:W-:Y:S01]  /*2760*/  FFMA.FTZ R134, R106, R87, R134 ;  /* 0x000000576a867223 */ /* 0x000fe20000010086 */
[----:B------:R-:W-:Y:S05]  /*2770*/  @P6 BRA `(.L_x_2764) ;  /* 0x000001f000006947 */ /* 0x000fea0003800000 */
        /* <DEDUP_REMOVED lines=31> */
.L_x_2764:
[----:B------:R-:W-:Y:S05]  /*2970*/  BSYNC B0 ;  /* 0x0000000000007941 */ /* 0x000fea0003800000 */
.L_x_2763:
[----:B------:R-:W-:Y:S01]  /*2980*/  FFMA.FTZ R134, R99, R86, R134 ;  /* 0x0000005663867223 */ /* 0x000fe20000010086 */
[----:B------:R-:W-:Y:S01]  /*2990*/  BSSY B0, `(.L_x_2765) ;  /* 0x0000026000007945 */ /* 0x000fe20003800000 */
[----:B------:R-:W-:Y:S01]  /*29a0*/  FSETP.GTU.FTZ.AND P6, PT, R55, 20, PT ;  /* 0x41a000003700780b */ /* 0x000fe20003fdc000 */
[----:B------:R-:W-:Y:S01]  /*29b0*/  CS2R R52, SRZ ;  /* 0x0000000000347805 */ /* 0x000fe2000001ff00 */
[----:B------:R-:W-:Y:S01]  /*29c0*/  MOV R54, RZ ;  /* 0x000000ff00367202 */ /* 0x000fe20000000f00 */
[----:B------:R-:W-:Y:S02]  /*29d0*/  FADD.FTZ R51, R51, R138 ;  /* 0x0000008a33337221 */ /* 0x000fe40000010000 */
[----:B------:R-:W-:Y:S01]  /*29e0*/  FFMA.FTZ R134, R104, R85, R134 ;  /* 0x0000005568867223 */ /* 0x000fe20000010086 */
[----:B------:R-:W-:Y:S05]  /*29f0*/  @P4 BRA `(.L_x_2766) ;  /* 0x000001f000004947 */ /* 0x000fea0003800000 */
[----:B------:R-:W-:Y:S01]  /*2a00*/  FMUL.FTZ R65, R65, 1.4426950216293334961 ;  /* 0x3fb8aa3b41417820 */ /* 0x000fe20000410000 */
[----:B-1----:R-:W-:Y:S01]  /*2a10*/  HFMA2.MMA R6, -RZ, RZ, 1.625, 0 ;  /* 0x3e800000ff067435 */ /* 0x002fe200000001ff */
        /* <DEDUP_REMOVED lines=29> */
.L_x_2766:
[----:B------:R-:W-:Y:S05]  /*2bf0*/  BSYNC B0 ;  /* 0x0000000000007941 */ /* 0x000fea0003800000 */
.L_x_2765:
        /* <DEDUP_REMOVED lines=39> */
.L_x_2768:
[----:B------:R-:W-:Y:S05]  /*2e70*/  BSYNC B0 ;  /* 0x0000000000007941 */ /* 0x000fea0003800000 */
.L_x_2767:
[----:B------:R-:W-:Y:S01]  /*2e80*/  FFMA.FTZ R134, R95, R82, R134 ;  /* 0x000000525f867223 */ /* 0x000fe20000010086 */
[----:B------:R-:W-:Y:S01]  /*2e90*/  BSSY B0, `(.L_x_2769) ;  /* 0x0000026000007945 */ /* 0x000fe20003800000 */
[----:B------:R-:W-:Y:S01]  /*2ea0*/  HFMA2.MMA R46, -RZ, RZ, 0, 0 ;  /* 0x00000000ff2e7435 */ /* 0x000fe200000001ff */
[----:B------:R-:W-:Y:S01]  /*2eb0*/  FSETP.GTU.FTZ.AND P3, PT, R47, 20, PT ;  /* 0x41a000002f00780b */ /* 0x000fe20003f7c000 */
[----:B------:R-:W-:Y:S01]  /*2ec0*/  CS2R R44, SRZ ;  /* 0x00000000002c7805 */ /* 0x000fe2000001ff00 */
[----:B------:R-:W-:Y:S02]  /*2ed0*/  FADD.FTZ R43, R43, R138 ;  /* 0x0000008a2b2b7221 */ /* 0x000fe40000010000 */
[----:B-1----:R-:W-:Y:S01]  /*2ee0*/  FFMA.FTZ R134, R100, R81, R134 ;  /* 0x0000005164867223 */ /* 0x002fe20000010086 */
[----:B------:R-:W-:Y:S05]  /*2ef0*/  @P2 BRA `(.L_x_2770) ;  /* 0x000001f000002947 */ /* 0x000fea0003800000 */
[----:B------:R-:W-:Y:S01]  /*2f00*/  FMUL.FTZ R63, R63, 1.4426950216293334961 ;  /* 0x3fb8aa3b3f3f7820 */ /* 0x000fe20000410000 */
[----:B------:R-:W-:Y:S01]  /*2f10*/  MOV R6, 0x3e800000 ;  /* 0x3e80000000067802 */ /* 0x000fe20000000f00 */
[----:B------:R-:W-:-:S02]  /*2f20*/  IMAD.MOV.U32 R17, RZ, RZ, 0x3d39bf78 ;  /* 0x3d39bf78ff117424 */ /* 0x000fc400078e00ff */
        /* <DEDUP_REMOVED lines=28> */
.L_x_2770:
[----:B------:R-:W-:Y:S05]  /*30f0*/  BSYNC B0 ;  /* 0x0000000000007941 */ /* 0x000fea0003800000 */
.L_x_2769:
        /* <DEDUP_REMOVED lines=39> */
.L_x_2772:
[----:B------:R-:W-:Y:S05]  /*3370*/  BSYNC B0 ;  /* 0x0000000000007941 */ /* 0x000fea0003800000 */
.L_x_2771:
        /* <DEDUP_REMOVED lines=40> */
.L_x_2774:
[----:B------:R-:W-:Y:S05]  /*3600*/  BSYNC B0 ;  /* 0x0000000000007941 */ /* 0x000fea0003800000 */
.L_x_2773:
        /* <DEDUP_REMOVED lines=33> */
.L_x_2776:
[----:B------:R-:W-:Y:S05]  /*3820*/  BSYNC B0 ;  /* 0x0000000000007941 */ /* 0x000fea0003800000 */
.L_x_2775:
[----:B------:R-:W-:Y:S01]  /*3830*/  BSSY B0, `(.L_x_2777) ;  /* 0x0000021000007945 */ /* 0x000fe20003800000 */
[----:B------:R-:W-:Y:S05]  /*3840*/  @P4 BRA `(.L_x_2778) ;  /* 0x000001f000004947 */ /* 0x000fea0003800000 */
[----:B------:R-:W-:Y:S01]  /*3850*/  FMUL.FTZ R51, R51, 1.4426950216293334961 ;  /* 0x3fb8aa3b33337820 */ /* 0x000fe20000410000 */
[----:B------:R-:W-:Y:S01]  /*3860*/  HFMA2.MMA R7, -RZ, RZ, 1.625, 0 ;  /* 0x3e800000ff077435 */ /* 0x000fe200000001ff */
        /* <DEDUP_REMOVED lines=29> */
.L_x_2778:
[----:B------:R-:W-:Y:S05]  /*3a40*/  BSYNC B0 ;  /* 0x0000000000007941 */ /* 0x000fea0003800000 */
.L_x_2777:
[----:B------:R-:W-:Y:S01]  /*3a50*/  BSSY B0, `(.L_x_2779) ;  /* 0x0000021000007945 */ /* 0x000fe20003800000 */
[----:B------:R-:W-:Y:S05]  /*3a60*/  @P3 BRA `(.L_x_2780) ;  /* 0x000001f000003947 */ /* 0x000fea0003800000 */
        /* <DEDUP_REMOVED lines=31> */
.L_x_2780:
[----:B------:R-:W-:Y:S05]  /*3c60*/  BSYNC B0 ;  /* 0x0000000000007941 */ /* 0x000fea0003800000 */
.L_x_2779:
        /* <DEDUP_REMOVED lines=33> */
.L_x_2782:
[----:B------:R-:W-:Y:S05]  /*3e80*/  BSYNC B0 ;  /* 0x0000000000007941 */ /* 0x000fea0003800000 */
.L_x_2781:
        /* <DEDUP_REMOVED lines=33> */
.L_x_2784:
[----:B------:R-:W-:Y:S05]  /*40a0*/  BSYNC B0 ;  /* 0x0000000000007941 */ /* 0x000fea0003800000 */
.L_x_2783:
[----:B------:R-:W-:Y:S01]  /*40b0*/  FFMA.FTZ R5, R96, R76, R5 ;  /* 0x0000004c60057223 */ /* 0x000fe20000010005 */
[----:B------:R-:W-:Y:S01]  /*40c0*/  BAR.SYNC.DEFER_BLOCKING 0x0 ;  /* 0x0000000000007b1d */ /* 0x000fe20000010000 */
[-C--:B------:R-:W-:Y:S02]  /*40d0*/  FMUL.FTZ R34, R83, R140.reuse ;  /* 0x0000008c53227220 */ /* 0x080fe40000410000 */
[----:B------:R-:W-:Y:S02]  /*40e0*/  FFMA.FTZ R5, R94, R75, R5 ;  /* 0x0000004b5e057223 */ /* 0x000fe40000010005 */
[----:B------:R-:W-:Y:S02]  /*40f0*/  FMUL.FTZ R33, R82, R140 ;  /* 0x0000008c52217220 */ /* 0x000fe40000410000 */
        /* <DEDUP_REMOVED lines=14> */
[----:B------:R-:W-:Y:S01]  /*41e0*/  IADD3 R20, R163, -0x1, RZ ;  /* 0xffffffffa3147810 */ /* 0x000fe20007ffe0ff */
[----:B------:R-:W-:Y:S01]  /*41f0*/  HFMA2.MMA R21, -RZ, RZ, 0, 0 ;  /* 0x00000000ff157435 */ /* 0x000fe200000001ff */
[----:B------:R-:W-:Y:S01]  /*4200*/  MOV R23, RZ ;  /* 0x000000ff00177202 */ /* 0x000fe20000000f00 */
[----:B------:R-:W-:Y:S01]  /*4210*/  HFMA2.MMA R50, -RZ, RZ, 0, 0 ;  /* 0x00000000ff327435 */ /* 0x000fe200000001ff */
[----:B------:R-:W-:Y:S01]  /*4220*/  LEA.HI R0, R20, R20, RZ, 0x1 ;  /* 0x0000001414007211 */ /* 0x000fe200078f08ff */
[----:B------:R-:W-:Y:S01]  /*4230*/  HFMA2.MMA R42, -RZ, RZ, 0, 0 ;  /* 0x00000000ff2a7435 */ /* 0x000fe200000001ff */
[----:B------:R-:W-:Y:S01]  /*4240*/  CS2R R58, SRZ ;  /* 0x00000000003a7805 */ /* 0x000fe2000001ff00 */
[----:B------:R-:W-:Y:S01]  /*4250*/  CS2R R56, SRZ ;  /* 0x0000000000387805 */ /* 0x000fe2000001ff00 */
[----:B------:R-:W-:Y:S01]  /*4260*/  LOP3.LUT R5, R0, 0xfffffe, RZ, 0xc0, !PT ;  /* 0x00fffffe00057812 */ /* 0x000fe200078ec0ff */
[----:B------:R-:W-:Y:S01]  /*4270*/  IMAD.MOV.U32 R0, RZ, RZ, RZ ;  /* 0x000000ffff007224 */ /* 0x000fe200078e00ff */
[----:B------:R-:W-:Y:S01]  /*4280*/  MOV R54, RZ ;  /* 0x000000ff00367202 */ /* 0x000fe20000000f00 */
[----:B------:R-:W-:Y:S01]  /*4290*/  CS2R R52, SRZ ;  /* 0x0000000000347805 */ /* 0x000fe2000001ff00 */
[----:B------:R-:W-:Y:S01]  /*42a0*/  IADD3 R20, R20, -R5, RZ ;  /* 0x8000000514147210 */ /* 0x000fe20007ffe0ff */
[----:B------:R-:W-:Y:S01]  /*42b0*/  CS2R R48, SRZ ;  /* 0x0000000000307805 */ /* 0x000fe2000001ff00 */
[----:B------:R-:W-:Y:S01]  /*42c0*/  MOV R46, RZ ;  /* 0x000000ff002e7202 */ /* 0x000fe20000000f00 */
[----:B------:R-:W-:Y:S01]  /*42d0*/  CS2R R44, SRZ ;  /* 0x00000000002c7805 */ /* 0x000fe2000001ff00 */
[----:B------:R-:W-:-:S02]  /*42e0*/  CS2R R40, SRZ ;  /* 0x0000000000287805 */ /* 0x000fc4000001ff00 */
.L_x_2833:
[----:B------:R-:W-:Y:S01]  /*42f0*/  IADD3 R143, -R121, c[0x0][0x168], RZ ;  /* 0x00005a00798f7a10 */ /* 0x000fe20007ffe1ff */
[----:B------:R-:W-:Y:S01]  /*4300*/  IMAD R7, R141, c[0x0][0x180], RZ ;  /* 0x000060008d077a24 */ /* 0x000fe200078e02ff */
[----:B------:R-:W-:-:S02]  /*4310*/  LOP3.LUT R4, R8, 0x20, RZ, 0xfc, !PT ;  /* 0x0000002008047812 */ /* 0x000fc400078efcff */
[----:B------:R-:W-:Y:S01]  /*4320*/  LOP3.LUT R6, R8, 0x40, RZ, 0xfc, !PT ;  /* 0x0000004008067812 */ /* 0x000fe200078efcff */
[----:B------:R-:W-:Y:S01]  /*4330*/  IMAD R7, R142, c[0x0][0x184], R7 ;  /* 0x000061008e077a24 */ /* 0x000fe200078e0207 */
[-C--:B------:R-:W-:Y:S01]  /*4340*/  ISETP.GE.AND P4, PT, R4, R143.reuse, PT ;  /* 0x0000008f0400720c */ /* 0x080fe20003f86270 */
[----:B------:R-:W-:Y:S01]  /*4350*/  IMAD.WIDE.U32 R4, R142, c[0x0][0x180], RZ ;  /* 0x000060008e047a25 */ /* 0x000fe200078e00ff */
[----:B------:R-:W-:Y:S02]  /*4360*/  ISETP.GE.AND P5, PT, R6, R143, PT ;  /* 0x0000008f0600720c */ /* 0x000fe40003fa6270 */
[C---:B------:R-:W-:Y:S02]  /*4370*/  LOP3.LUT R6, R8.reuse, 0x60, RZ, 0xfc, !PT ;  /* 0x0000006008067812 */ /* 0x040fe400078efcff */
[----:B------:R-:W-:Y:S02]  /*4380*/  SHF.R.S32.HI R144, RZ, 0x1f, R23 ;  /* 0x0000001fff907819 */ /* 0x000fe40000011417 */
[----:B------:R-:W-:-:S02]  /*4390*/  LOP3.LUT R16, R8, 0x80, RZ, 0xfc, !PT ;  /* 0x0000008008107812 */ /* 0x000fc400078efcff */
[----:B------:R-:W-:Y:S02]  /*43a0*/  IADD3 R5, R5, R7, RZ ;  /* 0x0000000705057210 */ /* 0x000fe40007ffe0ff */
[-C--:B------:R-:W-:Y:S01]  /*43b0*/  ISETP.GE.AND P6, PT, R6, R143.reuse, PT ;  /* 0x0000008f0600720c */ /* 0x080fe20003fc6270 */
[----:B------:R-:W-:Y:S01]  /*43c0*/  IMAD R6, R144, c[0x0][0x188], RZ ;  /* 0x0000620090067a24 */ /* 0x000fe200078e02ff */
[----:B------:R-:W-:Y:S01]  /*43d0*/  SHF.R.S32.HI R9, RZ, 0x1f, R8 ;  /* 0x0000001fff097819 */ /* 0x000fe20000011408 */
[C---:B------:R-:W-:Y:S01]  /*43e0*/  IMAD.WIDE.U32 R4, R23.reuse, c[0x0][0x188], R4 ;  /* 0x0000620017047a25 */ /* 0x040fe200078e0004 */
[-C--:B------:R-:W-:Y:S02]  /*43f0*/  ISETP.GE.AND P0, PT, R16, R143.reuse, PT ;  /* 0x0000008f1000720c */ /* 0x080fe40003f06270 */
        /* <DEDUP_REMOVED lines=8> */
[----:B------:R-:W-:-:S02]  /*4480*/  IADD3 R17, R5, R17, RZ ;  /* 0x0000001105117210 */ /* 0x000fc40007ffe0ff */
[----:B------:R-:W-:Y:S02]  /*4490*/  LOP3.LUT R148, R8, 0xc0, RZ, 0xfc, !PT ;  /* 0x000000c008947812 */ /* 0x000fe400078efcff */
[----:B------:R-:W-:Y:S02]  /*44a0*/  IADD3 R5, R7, R19, RZ ;  /* 0x0000001307057210 */ /* 0x000fe40007ffe0ff */
[----:B------:R-:W-:Y:S02]  /*44b0*/  LEA R18, P2, R6, R127, 0x2 ;  /* 0x0000007f06127211 */ /* 0x000fe400078410ff */
[----:B------:R-:W-:Y:S02]  /*44c0*/  LEA.HI.X R17, R4, c[0x0][0x224], R17, 0x2, P1 ;  /* 0x0000890004117a11 */ /* 0x000fe400008f1411 */
[----:B------:R-:W-:Y:S02]  /*44d0*/  LEA.HI.X R19, R6, R125, R5, 0x2, P2 ;  /* 0x0000007d06137211 */ /* 0x000fe400010f1405 */
[----:B------:R-:W-:-:S02]  /*44e0*/  LOP3.LUT R4, R8, 0xe0, RZ, 0xfc, !PT ;  /* 0x000000e008047812 */ /* 0x000fc400078efcff */
[-C--:B------:R-:W-:Y:S01]  /*44f0*/  ISETP.GE.AND P1, PT, R146, R143.reuse, PT ;  /* 0x0000008f9200720c */ /* 0x080fe20003f26270 */
[----:B------:R-:W2:Y:S01]  /*4500*/  @!P3 LDG.E R145, [R18.64] ;  /* 0x000000041291b981 */ /* 0x000ea2000c1e1900 */
[----:B------:R-:W-:Y:S01]  /*4510*/  CS2R R146, SRZ ;  /* 0x0000000000927805 */ /* 0x000fe2000001ff00 */
[-C--:B------:R-:W-:Y:S02]  /*4520*/  ISETP.GE.AND P3, PT, R4, R143.reuse, PT ;  /* 0x0000008f0400720c */ /* 0x080fe40003f66270 */
[----:B------:R-:W-:Y:S02]  /*4530*/  LOP3.LUT R4, R8, 0x120, RZ, 0xfc, !PT ;  /* 0x0000012008047812 */ /* 0x000fe400078efcff */
[-C--:B------:R-:W-:Y:S01]  /*4540*/  ISETP.GE.AND P2, PT, R148, R143.reuse, PT ;  /* 0x0000008f9400720c */ /* 0x080fe20003f46270 */
[----:B------:R-:W3:Y:S01]  /*4550*/  @!P5 LDG.E R147, [R18.64+0x100] ;  /* 0x000100041293d981 */ /* 0x000ee2000c1e1900 */
[----:B------:R-:W-:Y:S01]  /*4560*/  CS2R R148, SRZ ;  /* 0x0000000000947805 */ /* 0x000fe2000001ff00 */
[----:B------:R-:W-:-:S02]  /*4570*/  ISETP.GE.AND P5, PT, R4, R143, PT ;  /* 0x0000008f0400720c */ /* 0x000fc40003fa6270 */
[C---:B------:R-:W-:Y:S01]  /*4580*/  LOP3.LUT R4, R8.reuse, 0x140, RZ, 0xfc, !PT ;  /* 0x0000014008047812 */ /* 0x040fe200078efcff */
[----:B------:R-:W-:Y:S01]  /*4590*/  CS2R R150, SRZ ;  /* 0x0000000000967805 */ /* 0x000fe2000001ff00 */
[----:B------:R-:W-:Y:S01]  /*45a0*/  LOP3.LUT R6, R8, 0x100, RZ, 0xfc, !PT ;  /* 0x0000010008067812 */ /* 0x000fe200078efcff */
[----:B------:R-:W4:Y:S01]  /*45b0*/  @!P6 LDG.E R148, [R18.64+0x180] ;  /* 0x000180041294e981 */ /* 0x000f22000c1e1900 */
[-C--:B------:R-:W-:Y:S02]  /*45c0*/  ISETP.GE.AND P6, PT, R4, R143.reuse, PT ;  /* 0x0000008f0400720c */ /* 0x080fe40003fc6270 */
[----:B------:R-:W-:Y:S01]  /*45d0*/  LOP3.LUT R4, R8, 0x180, RZ, 0xfc, !PT ;  /* 0x0000018008047812 */ /* 0x000fe200078efcff */
[----:B------:R-:W3:Y:S01]  /*45e0*/  @!P4 LDG.E R146, [R18.64+0x80] ;  /* 0x000080041292c981 */ /* 0x000ee2000c1e1900 */
[----:B------:R-:W-:-:S03]  /*45f0*/  ISETP.GE.AND P4, PT, R6, R143, PT ;  /* 0x0000008f0600720c */ /* 0x000fc60003f86270 */
[----:B------:R-:W4:Y:S01]  /*4600*/  @!P1 LDG.E R150, [R18.64+0x280] ;  /* 0x0002800412969981 */ /* 0x000f22000c1e1900 */
[-C--:B------:R-:W-:Y:S02]  /*4610*/  ISETP.GE.AND P1, PT, R4, R143.reuse, PT ;  /* 0x0000008f0400720c */ /* 0x080fe40003f26270 */
[C---:B------:R-:W-:Y:S01]  /*4620*/  LOP3.LUT R6, R8.reuse, 0x160, RZ, 0xfc, !PT ;  /* 0x0000016008067812 */ /* 0x040fe200078efcff */
[----:B------:R-:W-:Y:S01]  /*4630*/  CS2R R152, SRZ ;  /* 0x0000000000987805 */ /* 0x000fe2000001ff00 */
[----:B------:R-:W-:Y:S01]  /*4640*/  LOP3.LUT R4, R8, 0x1a0, RZ, 0xfc, !PT ;  /* 0x000001a008047812 */ /* 0x000fe200078efcff */
[----:B------:R-:W4:Y:S01]  /*4650*/  @!P0 LDG.E R149, [R18.64+0x200] ;  /* 0x0002000412958981 */ /* 0x000f22000c1e1900 */
[----:B------:R-:W-:-:S03]  /*4660*/  ISETP.GE.AND P0, PT, R6, R143, PT ;  /* 0x0000008f0600720c */ /* 0x000fc60003f06270 */
[----:B------:R-:W4:Y:S01]  /*4670*/  @!P2 LDG.E R151, [R18.64+0x300] ;  /* 0x000300041297a981 */ /* 0x000f22000c1e1900 */
[-C--:B------:R-:W-:Y:S02]  /*4680*/  ISETP.GE.AND P2, PT, R4, R143.reuse, PT ;  /* 0x0000008f0400720c */ /* 0x080fe40003f46270 */
[C---:B------:R-:W-:Y:S01]  /*4690*/  LOP3.LUT R6, R8.reuse, 0x1c0, RZ, 0xfc, !PT ;  /* 0x000001c008067812 */ /* 0x040fe200078efcff */
[----:B------:R-:W4:Y:S01]  /*46a0*/  @!P3 LDG.E R152, [R18.64+0x380] ;  /* 0x000380041298b981 */ /* 0x000f22000c1e1900 */
[----:B------:R-:W-:Y:S02]  /*46b0*/  LOP3.LUT R4, R8, 0x1e0, RZ, 0xfc, !PT ;  /* 0x000001e008047812 */ /* 0x000fe400078efcff */
[-C--:B------:R-:W-:Y:S01]  /*46c0*/  ISETP.GE.AND P3, PT, R6, R143.reuse, PT ;  /* 0x0000008f0600720c */ /* 0x080fe20003f66270 */
[----:B------:R-:W4:Y:S01]  /*46d0*/  @!P4 LDG.E R153, [R18.64+0x400] ;  /* 0x000400041299c981 */ /* 0x000f22000c1e1900 */
[----:B------:R-:W-:-:S03]  /*46e0*/  ISETP.GE.AND P4, PT, R4, R143, PT ;  /* 0x0000008f0400720c */ /* 0x000fc60003f86270 */
[----:B------:R0:W4:Y:S01]  /*46f0*/  LDG.E R143, [R16.64] ;  /* 0x00000004108f7981 */ /* 0x000122000c1e1900 */
[----:B------:R-:W-:Y:S01]  /*4700*/  CS2R R154, SRZ ;  /* 0x00000000009a7805 */ /* 0x000fe2000001ff00 */
[----:B------:R-:W-:Y:S01]  /*4710*/  CS2R R156, SRZ ;  /* 0x00000000009c7805 */ /* 0x000fe2000001ff00 */
[----:B------:R-:W-:Y:S02]  /*4720*/  MOV R160, RZ ;  /* 0x000000ff00a07202 */ /* 0x000fe40000000f00 */
[----:B------:R-:W-:Y:S02]  /*4730*/  MOV R158, RZ ;  /* 0x000000ff009e7202 */ /* 0x000fe40000000f00 */
[----:B------:R-:W-:Y:S01]  /*4740*/  MOV R162, RZ ;  /* 0x000000ff00a27202 */ /* 0x000fe20000000f00 */
        /* <DEDUP_REMOVED lines=18> */
[----:B------:R-:W-:Y:S02]  /*4870*/  ISETP.NE.AND P1, PT, R126, RZ, PT ;  /* 0x000000ff7e00720c */ /* 0x000fe40003f25270 */
[----:B------:R-:W-:Y:S02]  /*4880*/  LEA R4, R20, R23, 0x8 ;  /* 0x0000001714047211 */ /* 0x000fe400078e40ff */
[----:B------:R-:W-:-:S09]  /*4890*/  LOP3.LUT P0, RZ, R126, 0x1f, RZ, 0xc0, !PT ;  /* 0x0000001f7eff7812 */ /* 0x000fd2000780c0ff */
[----:B------:R-:W-:Y:S02]  /*48a0*/  @P1 IADD3 R4, R126, 0x200, RZ ;  /* 0x000002007e041810 */ /* 0x000fe40007ffe0ff */
[----:B------:R-:W-:-:S03]  /*48b0*/  ISETP.LT.OR P0, PT, R163, 0x2, P0 ;  /* 0x00000002a300780c */ /* 0x000fc60000701670 */
[----:B-1----:R-:W-:Y:S01]  /*48c0*/  IMAD.SHL.U32 R7, R4, 0x4, RZ ;  /* 0x0000000404077824 */ /* 0x002fe200078e00ff */
[----:B0-----:R-:W-:-:S09]  /*48d0*/  MOV R17, RZ ;  /* 0x000000ff00117202 */ /* 0x001fd20000000f00 */
[----:B------:R-:W-:-:S05]  /*48e0*/  @!P0 IADD3 R16, R163, -0x2, RZ ;  /* 0xfffffffea3108810 */ /* 0x000fca0007ffe0ff */
[----:B------:R-:W-:Y:S01]  /*48f0*/  @!P0 IMAD R5, R16, c[0x0][0x16c], R23 ;  /* 0x00005b0010058a24 */ /* 0x000fe200078e0217 */
[----:B------:R-:W-:-:S03]  /*4900*/  MOV R16, 0x3f800000 ;  /* 0x3f80000000107802 */ /* 0x000fc60000000f00 */
[----:B------:R-:W-:Y:S01]  /*4910*/  @!P0 IMAD.WIDE R4, R5, 0x8, R14 ;  /* 0x0000000805048825 */ /* 0x000fe200078e020e */
[----:B------:R-:W-:Y:S01]  /*4920*/  BSSY B0, `(.L_x_2786) ;  /* 0x0000080000007945 */ /* 0x000fe20003800000 */
[----:B------:R-:W-:Y:S01]  /*4930*/  ISETP.GT.U32.AND P2, PT, R126, 0x1f, PT ;  /* 0x0000001f7e00780c */ /* 0x000fe20003f44070 */
[----:B--2---:R-:W-:Y:S04]  /*4940*/  STS [R120.X4], R145 ;  /* 0x0000009178007388 */ /* 0x004fe80000004800 */
[----:B---3--:R-:W-:Y:S04]  /*4950*/  STS [R119.X4+0x80], R146 ;  /* 0x0000809277007388 */ /* 0x008fe80000004800 */
[----:B------:R-:W-:Y:S04]  /*4960*/  STS [R118.X4+0x100], R147 ;  /* 0x0001009376007388 */ /* 0x000fe80000004800 */
[----:B----4-:R-:W-:Y:S04]  /*4970*/  STS [R117.X4+0x180], R148 ;  /* 0x0001809475007388 */ /* 0x010fe80000004800 */
[----:B------:R-:W-:Y:S01]  /*4980*/  STS [R116.X4+0x200], R149 ;  /* 0x0002009574007388 */ /* 0x000fe20000004800 */
[----:B------:R-:W-:-:S04]  /*4990*/  FMUL.FTZ R6, R143, 1.4426950216293334961 ;  /* 0x3fb8aa3b8f067820 */ /* 0x000fc80000410000 */
[----:B------:R-:W-:Y:S01]  /*49a0*/  FMUL.FTZ R182, R6, R71 ;  /* 0x0000004706b67220 */ /* 0x000fe20000410000 */
[----:B------:R-:W-:Y:S05]  /*49b0*/  STS [R115.X4+0x280], R150 ;  /* 0x0002809673007388 */ /* 0x000fea0000004800 */
[----:B------:R-:W0:Y:S01]  /*49c0*/  MUFU.EX2 R182, R182 ;  /* 0x000000b600b67308 */ /* 0x000e220000000800 */
[----:B------:R1:W-:Y:S04]  /*49d0*/  STS [R114.X4+0x300], R151 ;  /* 0x0003009772007388 */ /* 0x0003e80000004800 */
[----:B------:R2:W-:Y:S04]  /*49e0*/  STS [R113.X4+0x380], R152 ;  /* 0x0003809871007388 */ /* 0x0005e80000004800 */
[----:B------:R3:W-:Y:S04]  /*49f0*/  STS [R112.X4+0x400], R153 ;  /* 0x0004009970007388 */ /* 0x0007e80000004800 */
[----:B------:R-:W-:Y:S04]  /*4a00*/  STS [R111.X4+0x480], R154 ;  /* 0x0004809a6f007388 */ /* 0x000fe80000004800 */
[----:B------:R-:W-:Y:S04]  /*4a10*/  STS [R110.X4+0x500], R155 ;  /* 0x0005009b6e007388 */ /* 0x000fe80000004800 */
[----:B------:R4:W-:Y:S04]  /*4a20*/  STS [R109.X4+0x580], R156 ;  /* 0x0005809c6d007388 */ /* 0x0009e80000004800 */
[----:B------:R-:W-:Y:S04]  /*4a30*/  STS [R108.X4+0x600], R157 ;  /* 0x0006009d6c007388 */ /* 0x000fe80000004800 */
[----:B------:R-:W-:Y:S04]  /*4a40*/  STS [R107.X4+0x680], R160 ;  /* 0x000680a06b007388 */ /* 0x000fe80000004800 */
[----:B------:R-:W-:Y:S04]  /*4a50*/  STS [R105.X4+0x700], R158 ;  /* 0x0007009e69007388 */ /* 0x000fe80000004800 */
        /* <DEDUP_REMOVED lines=8> */
[----:B------:R-:W0:Y:S04]  /*4ae0*/  LDS R205, [R101.X4+0x18] ;  /* 0x0000180065cd7984 */ /* 0x000e280000004800 */
[----:B------:R-:W1:Y:S04]  /*4af0*/  LDS R192, [R101.X4+0x1c] ;  /* 0x00001c0065c07984 */ /* 0x000e680000004800 */
[----:B------:R-:W2:Y:S04]  /*4b00*/  LDS R199, [R101.X4+0x20] ;  /* 0x0000200065c77984 */ /* 0x000ea80000004800 */
[----:B------:R-:W2:Y:S04]  /*4b10*/  LDS R197, [R101.X4+0x24] ;  /* 0x0000240065c57984 */ /* 0x000ea80000004800 */
[----:B------:R-:W3:Y:S04]  /*4b20*/  LDS R195, [R101.X4+0x28] ;  /* 0x0000280065c37984 */ /* 0x000ee80000004800 */
[----:B------:R-:W3:Y:S04]  /*4b30*/  LDS R19, [R101.X4+0x2c] ;  /* 0x00002c0065137984 */ /* 0x000ee80000004800 */
[----:B------:R-:W3:Y:S04]  /*4b40*/  LDS R18, [R101.X4+0x30] ;  /* 0x0000300065127984 */ /* 0x000ee80000004800 */
[----:B------:R-:W3:Y:S04]  /*4b50*/  LDS R175, [R101.X4+0x34] ;  /* 0x0000340065af7984 */ /* 0x000ee80000004800 */
[----:B------:R-:W3:Y:S04]  /*4b60*/  LDS R171, [R101.X4+0x38] ;  /* 0x0000380065ab7984 */ /* 0x000ee80000004800 */
[----:B------:R-:W3:Y:S04]  /*4b70*/  LDS R173, [R101.X4+0x3c] ;  /* 0x00003c0065ad7984 */ /* 0x000ee80000004800 */
[----:B0-----:R0:W-:Y:S04]  /*4b80*/  STS [R7+0x2550], R182 ;  /* 0x002550b607007388 */ /* 0x0011e80000000800 */
[----:B------:R-:W-:Y:S01]  /*4b90*/  BAR.SYNC.DEFER_BLOCKING 0x0 ;  /* 0x0000000000007b1d */ /* 0x000fe20000010000 */
[----:B-1----:R-:W-:-:S02]  /*4ba0*/  FMUL.FTZ R151, R6, R70 ;  /* 0x0000004606977220 */ /* 0x002fc40000410000 */
[----:B------:R-:W-:-:S04]  /*4bb0*/  FMUL.FTZ R149, R6, R69 ;  /* 0x0000004506957220 */ /* 0x000fc80000410000 */
[----:B------:R-:W1:Y:S01]  /*4bc0*/  MUFU.EX2 R151, R151 ;  /* 0x0000009700977308 */ /* 0x000e620000000800 */
[C---:B------:R-:W-:Y:S02]  /*4bd0*/  FMUL.FTZ R150, R6.reuse, R68 ;  /* 0x0000004406967220 */ /* 0x040fe40000410000 */
[----:B--2---:R-:W-:-:S05]  /*4be0*/  FMUL.FTZ R152, R6, R67 ;  /* 0x0000004306987220 */ /* 0x004fca0000410000 */
[----:B------:R-:W2:Y:S01]  /*4bf0*/  MUFU.EX2 R149, R149 ;  /* 0x0000009500957308 */ /* 0x000ea20000000800 */
[----:B------:R-:W-:-:S07]  /*4c00*/  FMUL.FTZ R147, R6, R66 ;  /* 0x0000004206937220 */ /* 0x000fce0000410000 */
[----:B------:R-:W0:Y:S01]  /*4c10*/  MUFU.EX2 R150, R150 ;  /* 0x0000009600967308 */ /* 0x000e220000000800 */
[----:B------:R1:W5:Y:S01]  /*4c20*/  @!P0 LDG.E.64 R16, [R4.64] ;  /* 0x0000000404108981 */ /* 0x000362000c1e1b00 */
[----:B------:R-:W-:-:S06]  /*4c30*/  FMUL.FTZ R148, R6, R65 ;  /* 0x0000004106947220 */ /* 0x000fcc0000410000 */
        /* <DEDUP_REMOVED lines=8> */
[----:B---3--:R-:W-:Y:S01]  /*4cc0*/  FMUL.FTZ R153, R6, R64 ;  /* 0x0000004006997220 */ /* 0x008fe20000410000 */
[----:B------:R-:W2:Y:S01]  /*4cd0*/  MUFU.EX2 R148, R148 ;  /* 0x0000009400947308 */ /* 0x000ea20000000800 */
[----:B0-----:R-:W-:-:S02]  /*4ce0*/  FFMA.FTZ R4, R150, R4, R5 ;  /* 0x0000000496047223 */ /* 0x001fc40000010005 */
[----:B------:R-:W-:Y:S02]  /*4cf0*/  FMUL.FTZ R5, R102, R67 ;  /* 0x0000004366057220 */ /* 0x000fe40000410000 */
[----:B------:R-:W-:Y:S02]  /*4d00*/  FMUL.FTZ R146, R6, R63 ;  /* 0x0000003f06927220 */ /* 0x000fe40000410000 */
[----:B------:R-:W-:Y:S01]  /*4d10*/  FFMA.FTZ R5, R152, R4, R5 ;  /* 0x0000000498057223 */ /* 0x000fe20000010005 */
[----:B------:R-:W0:Y:S01]  /*4d20*/  MUFU.EX2 R153, R153 ;  /* 0x0000009900997308 */ /* 0x000e220000000800 */
[----:B------:R-:W-:Y:S02]  /*4d30*/  FMUL.FTZ R4, R95, R66 ;  /* 0x000000425f047220 */ /* 0x000fe40000410000 */
[----:B------:R-:W-:Y:S02]  /*4d40*/  FMUL.FTZ R145, R6, R62 ;  /* 0x0000003e06917220 */ /* 0x000fe40000410000 */
[----:B-1----:R-:W-:-:S02]  /*4d50*/  FFMA.FTZ R4, R147, R5, R4 ;  /* 0x0000000593047223 */ /* 0x002fc40000010004 */
[----:B------:R-:W-:Y:S01]  /*4d60*/  FMUL.FTZ R5, R100, R65 ;  /* 0x0000004164057220 */ /* 0x000fe20000410000 */
[----:B------:R-:W1:Y:S01]  /*4d70*/  MUFU.EX2 R146, R146 ;  /* 0x0000009200927308 */ /* 0x000e620000000800 */
[----:B----4-:R-:W-:Y:S02]  /*4d80*/  FMUL.FTZ R156, R182, R151 ;  /* 0x00000097b69c7220 */ /* 0x010fe40000410000 */
[----:B--2---:R-:W-:Y:S02]  /*4d90*/  FFMA.FTZ R7, R148, R4, R5 ;  /* 0x0000000494077223 */ /* 0x004fe40000010005 */
[----:B------:R-:W-:Y:S02]  /*4da0*/  FMUL.FTZ R4, R93, R64 ;  /* 0x000000405d047220 */ /* 0x000fe40000410000 */
[----:B------:R-:W-:Y:S01]  /*4db0*/  FMUL.FTZ R5, R149, R156 ;  /* 0x0000009c95057220 */ /* 0x000fe20000410000 */
[----:B------:R-:W2:Y:S01]  /*4dc0*/  MUFU.EX2 R145, R145 ;  /* 0x0000009100917308 */ /* 0x000ea20000000800 */
[----:B0-----:R-:W-:Y:S01]  /*4dd0*/  FFMA.FTZ R4, R153, R7, R4 ;  /* 0x0000000799047223 */ /* 0x001fe20000010004 */
[----:B------:R-:W-:Y:S01]  /*4de0*/  ISETP.NE.AND P0, PT, R126, 0x3f, PT ;  /* 0x0000003f7e00780c */ /* 0x000fe20003f05270 */
[----:B------:R-:W-:-:S02]  /*4df0*/  FMUL.FTZ R7, R150, R5 ;  /* 0x0000000596077220 */ /* 0x000fc40000410000 */
[----:B------:R-:W-:Y:S02]  /*4e00*/  FMUL.FTZ R154, R6, R60 ;  /* 0x0000003c069a7220 */ /* 0x000fe40000410000 */
[----:B------:R-:W-:Y:S02]  /*4e10*/  FMUL.FTZ R5, R98, R63 ;  /* 0x0000003f62057220 */ /* 0x000fe40000410000 */
[----:B------:R-:W-:Y:S02]  /*4e20*/  FMUL.FTZ R156, R152, R7 ;  /* 0x00000007989c7220 */ /* 0x000fe40000410000 */
[----:B------:R-:W-:Y:S01]  /*4e30*/  FMUL.FTZ R167, R6, R55 ;  /* 0x0000003706a77220 */ /* 0x000fe20000410000 */
[----:B------:R-:W0:Y:S01]  /*4e40*/  MUFU.EX2 R154, R154 ;  /* 0x0000009a009a7308 */ /* 0x000e220000000800 */
[----:B-1----:R-:W-:Y:S02]  /*4e50*/  FFMA.FTZ R7, R146, R4, R5 ;  /* 0x0000000492077223 */ /* 0x002fe40000010005 */
[----:B------:R-:W-:Y:S01]  /*4e60*/  FMUL.FTZ R4, R91, R62 ;  /* 0x0000003e5b047220 */ /* 0x000fe20000410000 */
[----:B------:R1:W3:Y:S01]  /*4e70*/  @P0 LDS R190, [R126.X4+0x2d54] ;  /* 0x002d54007ebe0984 */ /* 0x0002e20000004800 */
[----:B------:R-:W-:-:S02]  /*4e80*/  FMUL.FTZ R5, R147, R156 ;  /* 0x0000009c93057220 */ /* 0x000fc40000410000 */
[----:B------:R-:W-:Y:S01]  /*4e90*/  FMUL.FTZ R170, R6, R51 ;  /* 0x0000003306aa7220 */ /* 0x000fe20000410000 */
[----:B------:R-:W4:Y:S01]  /*4ea0*/  MUFU.EX2 R167, R167 ;  /* 0x000000a700a77308 */ /* 0x000f220000000800 */
[----:B--2---:R-:W-:Y:S02]  /*4eb0*/  FFMA.FTZ R155, R145, R7, R4 ;  /* 0x00000007919b7223 */ /* 0x004fe40000010004 */
[----:B------:R-:W-:Y:S02]  /*4ec0*/  FMUL.FTZ R4, R148, R5 ;  /* 0x0000000594047220 */ /* 0x000fe40000410000 */
        /* <DEDUP_REMOVED lines=11> */
[C---:B----4-:R-:W-:Y:S01]  /*4f80*/  FFMA.FTZ R155, R167.reuse, R5, R4 ;  /* 0x00000005a79b7223 */ /* 0x050fe20000010004 */
[----:B------:R-:W4:Y:S01]  /*4f90*/  MUFU.EX2 R188, R188 ;  /* 0x000000bc00bc7308 */ /* 0x000f220000000800 */
[----:B------:R-:W-:Y:S02]  /*4fa0*/  FMUL.FTZ R4, R154, R7 ;  /* 0x000000079a047220 */ /* 0x000fe40000410000 */
[----:B------:R-:W-:Y:S02]  /*4fb0*/  FMUL.FTZ R5, R94, R51 ;  /* 0x000000335e057220 */ /* 0x000fe40000410000 */
[----:B------:R-:W-:-:S03]  /*4fc0*/  FMUL.FTZ R7, R167, R4 ;  /* 0x00000004a7077220 */ /* 0x000fc60000410000 */
[----:B------:R-:W1:Y:S01]  /*4fd0*/  MUFU.EX2 R193, R193 ;  /* 0x000000c100c17308 */ /* 0x000e620000000800 */
[----:B--2---:R-:W-:Y:S02]  /*4fe0*/  FFMA.FTZ R155, R170, R155, R5 ;  /* 0x0000009baa9b7223 */ /* 0x004fe40000010005 */
[----:B------:R-:W-:Y:S02]  /*4ff0*/  FMUL.FTZ R5, R92, R47 ;  /* 0x0000002f5c057220 */ /* 0x000fe40000410000 */
[----:B------:R-:W-:Y:S02]  /*5000*/  FMUL.FTZ R7, R170, R7 ;  /* 0x00000007aa077220 */ /* 0x000fe40000410000 */
[----:B0-----:R-:W-:Y:S02]  /*5010*/  FFMA.FTZ R155, R172, R155, R5 ;  /* 0x0000009bac9b7223 */ /* 0x001fe40000010005 */
[----:B------:R-:W-:Y:S02]  /*5020*/  FMUL.FTZ R5, R90, R43 ;  /* 0x0000002b5a057220 */ /* 0x000fe40000410000 */
[----:B------:R-:W-:-:S02]  /*5030*/  FMUL.FTZ R7, R172, R7 ;  /* 0x00000007ac077220 */ /* 0x000fc40000410000 */
[----:B----4-:R-:W-:Y:S02]  /*5040*/  FFMA.FTZ R5, R188, R155, R5 ;  /* 0x0000009bbc057223 */ /* 0x010fe40000010005 */
[----:B------:R-:W-:Y:S02]  /*5050*/  FMUL.FTZ R4, R88, R39 ;  /* 0x0000002758047220 */ /* 0x000fe40000410000 */
[----:B------:R-:W-:Y:S02]  /*5060*/  FMUL.FTZ R6, R188, R7 ;  /* 0x00000007bc067220 */ /* 0x000fe40000410000 */
[C---:B-1----:R-:W-:Y:S02]  /*5070*/  FFMA.FTZ R5, R193.reuse, R5, R4 ;  /* 0x00000005c1057223 */ /* 0x042fe40000010004 */
[----:B------:R-:W-:Y:S01]  /*5080*/  FMUL.FTZ R4, R193, R6 ;  /* 0x00000006c1047220 */ /* 0x000fe20000410000 */
[----:B------:R-:W-:Y:S05]  /*5090*/  @P0 BRA `(.L_x_2787) ;  /* 0x0000008000000947 */ /* 0x000fea0003800000 */
[----:B---3--:R-:W-:Y:S02]  /*50a0*/  ISETP.NE.AND P0, PT, R163, c[0x0][0x174], PT ;  /* 0x00005d00a3007a0c */ /* 0x008fe40003f05270 */
[----:B------:R-:W-:-:S11]  /*50b0*/  MOV R190, 0x3f800000 ;  /* 0x3f80000000be7802 */ /* 0x000fd60000000f00 */
[----:B------:R-:W-:-:S04]  /*50c0*/  @P0 IADD3 R7, -R123, c[0x0][0x174], RZ ;  /* 0x00005d007b070a10 */ /* 0x000fc80007ffe1ff */
[----:B------:R-:W-:-:S04]  /*50d0*/  @P0 LEA.HI R6, R7, R7, RZ, 0x1 ;  /* 0x0000000707060211 */ /* 0x000fc800078f08ff */
[----:B------:R-:W-:-:S04]  /*50e0*/  @P0 LOP3.LUT R6, R6, 0xfffffe, RZ, 0xc0, !PT ;  /* 0x00fffffe06060812 */ /* 0x000fc800078ec0ff */
[----:B------:R-:W-:-:S04]  /*50f0*/  @P0 IADD3 R6, -R6, R7, RZ ;  /* 0x0000000706060210 */ /* 0x000fc80007ffe1ff */
[----:B------:R-:W-:-:S05]  /*5100*/  @P0 LEA R6, R6, R23, 0x8 ;  /* 0x0000001706060211 */ /* 0x000fca00078e40ff */
[----:B------:R0:W1:Y:S02]  /*5110*/  @P0 LDS R190, [R6.X4+0x2550] ;  /* 0x0025500006be0984 */ /* 0x0000640000004800 */
.L_x_2787:
[----:B---3--:R-:W-:Y:S05]  /*5120*/  BSYNC B0 ;  /* 0x0000000000007941 */ /* 0x008fea0003800000 */
.L_x_2786:
[----:B------:R2:W-:Y:S01]  /*5130*/  STS.64 [R126.X8+0x2140], R4 ;  /* 0x002140047e007388 */ /* 0x0005e20000008a00 */
[C---:B-----5:R-:W-:Y:S01]  /*5140*/  FMUL.FTZ R164, R144.reuse, R209 ;  /* 0x000000d190a47220 */ /* 0x060fe20000410000 */
[----:B------:R-:W-:Y:S01]  /*5150*/  BSSY B0, `(.L_x_2788) ;  /* 0x000005e000007945 */ /* 0x000fe20003800000 */
[C---:B------:R-:W-:Y:S02]  /*5160*/  FMUL.FTZ R7, R144.reuse, R207 ;  /* 0x000000cf90077220 */ /* 0x040fe40000410000 */
[C---:B0-----:R-:W-:Y:S02]  /*5170*/  FMUL.FTZ R6, R144.reuse, R194 ;  /* 0x000000c290067220 */ /* 0x041fe40000410000 */
[C---:B------:R-:W-:Y:S02]  /*5180*/  FMUL.FTZ R159, R144.reuse, R196 ;  /* 0x000000c4909f7220 */ /* 0x040fe40000410000 */
        /* <DEDUP_REMOVED lines=8> */
[C---:B--2---:R-:W-:Y:S02]  /*5210*/  FMUL.FTZ R4, R144.reuse, R18 ;  /* 0x0000001290047220 */ /* 0x044fe40000410000 */
        /* <DEDUP_REMOVED lines=26> */
.L_x_2845:
        /* <DEDUP_REMOVED lines=24> */
.L_x_2846:
[----:B------:R-:W-:Y:S02]  /*5540*/  ISETP.GE.AND P0, PT, R124, 0x10, PT ;  /* 0x000000107c00780c */ /* 0x000fe40003f06270 */
[----:B------:R-:W-:Y:S02]  /*5550*/  MOV R181, R174 ;  /* 0x000000ae00b57202 */ /* 0x000fe40000000f00 */
[----:B0-----:R-:W-:-:S09]  /*5560*/  MOV R7, R176 ;  /* 0x000000b000077202 */ /* 0x001fd20000000f00 */
        /* <DEDUP_REMOVED lines=8> */
[----:B-1----:R-:W-:Y:S05]  /*55f0*/  CALL.REL.NOINC `($__internal_115_$__cuda_sm70_shflsync_idx_p) ;  /* 0x0000574000007944 */ /* 0x002fea0003c00000 */
.L_x_2792:
[----:B------:R-:W-:Y:S05]  /*5600*/  BRA.CONV ~URZ, `(.L_x_2793) ;  /* 0x000000637f007947 */ /* 0x000fea000b800000 */
[----:B-1----:R-:W-:Y:S01]  /*5610*/  HFMA2.MMA R208, -RZ, RZ, 0, 1.847743988037109375e-06 ;  /* 0x0000001fffd07435 */ /* 0x002fe200000001ff */
[----:B0-----:R-:W-:-:S02]  /*5620*/  MOV R210, R181 ;  /* 0x000000b500d27202 */ /* 0x001fc40000000f00 */
[----:B------:R-:W-:Y:S02]  /*5630*/  MOV R215, 0x1f ;  /* 0x0000001f00d77802 */ /* 0x000fe40000000f00 */
[----:B------:R-:W-:Y:S02]  /*5640*/  MOV R217, 0xffffffff ;  /* 0xffffffff00d97802 */ /* 0x000fe40000000f00 */
[----:B------:R-:W-:Y:S02]  /*5650*/  MOV R4, 0x5670 ;  /* 0x0000567000047802 */ /* 0x000fe40000000f00 */
[----:B------:R-:W-:Y:S05]  /*5660*/  CALL.REL.NOINC `($__internal_115_$__cuda_sm70_shflsync_idx_p) ;  /* 0x000056d000007944 */ /* 0x000fea0003c00000 */
.L_x_2793:
[----:B------:R-:W-:Y:S05]  /*5670*/  BRA.DIV ~URZ, `(.L_x_2794) ;  /* 0x00004d127f007947 */ /* 0x000fea000b800000 */
[----:B------:R-:W2:Y:S04]  /*5680*/  SHFL.IDX PT, R16, R16, RZ, 0x1f ;  /* 0x00001fff10107589 */ /* 0x000ea800000e0000 */
[----:B------:R3:W4:Y:S04]  /*5690*/  SHFL.IDX PT, R5, R17, RZ, 0x1f ;  /* 0x00001fff11057589 */ /* 0x00072800000e0000 */
[----:B------:R3:W0:Y:S04]  /*56a0*/  SHFL.UP PT, R174, R7, 0x1, RZ ;  /* 0x0420000007ae7989 */ /* 0x00062800000e00ff */
[----:B------:R3:W1:Y:S02]  /*56b0*/  SHFL.UP PT, R176, R181, 0x1, RZ ;  /* 0x04200000b5b07989 */ /* 0x00066400000e00ff */
.L_x_2847:
[----:B---3--:R-:W3:Y:S01]  /*56c0*/  LDS.64 R6, [R126.X16+0x2140] ;  /* 0x002140007e067984 */ /* 0x008ee2000000ca00 */
[----:B--2---:R-:W-:Y:S01]  /*56d0*/  MOV R4, R16 ;  /* 0x0000001000047202 */ /* 0x004fe20000000f00 */
[----:B01--4-:R-:W-:-:S04]  /*56e0*/  @P1 FFMA.FTZ R5, R5, R174, R176 ;  /* 0x000000ae05051223 */ /* 0x013fc800000100b0 */
[----:B------:R-:W-:Y:S02]  /*56f0*/  @P1 FMUL.FTZ R4, R4, R174 ;  /* 0x000000ae04041220 */ /* 0x000fe40000410000 */
[C---:B---3--:R-:W-:Y:S02]  /*5700*/  FFMA.FTZ R7, R6.reuse, R5, R7 ;  /* 0x0000000506077223 */ /* 0x048fe40000010007 */
[----:B------:R-:W-:-:S05]  /*5710*/  FMUL.FTZ R6, R6, R4 ;  /* 0x0000000406067220 */ /* 0x000fca0000410000 */
[----:B------:R0:W-:Y:S02]  /*5720*/  STS.128 [R126.X16+0x2140], R4 ;  /* 0x002140047e007388 */ /* 0x0001e4000000cc00 */
.L_x_2789:
[----:B------:R-:W-:Y:S05]  /*5730*/  BSYNC B0 ;  /* 0x0000000000007941 */ /* 0x000fea0003800000 */
.L_x_2788:
[----:B------:R-:W-:Y:S01]  /*5740*/  WARPSYNC 0xffffffff ;  /* 0xffffffff00007948 */ /* 0x000fe20003800000 */
[----:B------:R-:W-:Y:S01]  /*5750*/  BAR.SYNC.DEFER_BLOCKING 0x0 ;  /* 0x0000000000007b1d */ /* 0x000fe20000010000 */
[----:B0-----:R-:W-:Y:S01]  /*5760*/  FMUL.FTZ R6, R106, R71 ;  /* 0x000000476a067220 */ /* 0x001fe20000410000 */
[----:B------:R-:W-:Y:S01]  /*5770*/  LOP3.LUT P0, RZ, R126, 0x1f, RZ, 0xc0, !PT ;  /* 0x0000001f7eff7812 */ /* 0x000fe2000780c0ff */
[C---:B-1----:R-:W-:Y:S02]  /*5780*/  FMUL.FTZ R7, R193.reuse, R190 ;  /* 0x000000bec1077220 */ /* 0x042fe40000410000 */
[----:B------:R-:W-:Y:S01]  /*5790*/  FFMA.FTZ R4, R193, R211, R198 ;  /* 0x000000d3c1047223 */ /* 0x000fe200000100c6 */
[----:B------:R-:W-:Y:S01]  /*57a0*/  ISETP.GE.OR P0, PT, R163, c[0x0][0x174], P0 ;  /* 0x00005d00a3007a0c */ /* 0x000fe20000706670 */
        /* <DEDUP_REMOVED lines=10> */
[----:B------:R-:W0:Y:S01]  /*5850*/  LDS R5, [R126.X8+0x2144] ;  /* 0x002144007e057984 */ /* 0x000e220000008800 */
[----:B------:R-:W-:Y:S02]  /*5860*/  FMUL.FTZ R174, R89, R60 ;  /* 0x0000003c59ae7220 */ /* 0x000fe40000410000 */
[----:B------:R-:W-:Y:S02]  /*5870*/  IMAD.MOV.U32 R17, RZ, RZ, RZ ;  /* 0x000000ffff117224 */ /* 0x000fe400078e00ff */
[----:B------:R-:W-:Y:S02]  /*5880*/  FMUL.FTZ R181, R96, R55 ;  /* 0x0000003760b57220 */ /* 0x000fe40000410000 */
[----:B------:R-:W-:Y:S02]  /*5890*/  FMUL.FTZ R189, R94, R51 ;  /* 0x000000335ebd7220 */ /* 0x000fe40000410000 */
[----:B------:R-:W-:-:S02]  /*58a0*/  FMUL.FTZ R184, R90, R43 ;  /* 0x0000002b5ab87220 */ /* 0x000fc40000410000 */
[----:B------:R-:W-:Y:S02]  /*58b0*/  FMUL.FTZ R186, R88, R39 ;  /* 0x0000002758ba7220 */ /* 0x000fe40000410000 */
[----:B0-----:R-:W-:Y:S02]  /*58c0*/  FFMA.FTZ R182, R182, R5, R6 ;  /* 0x00000005b6b67223 */ /* 0x001fe40000010006 */
[----:B------:R-:W-:Y:S02]  /*58d0*/  FMUL.FTZ R6, R99, R70 ;  /* 0x0000004663067220 */ /* 0x000fe40000410000 */
[----:B------:R-:W-:Y:S02]  /*58e0*/  FFMA.FTZ R5, R188, R4, R191 ;  /* 0x00000004bc057223 */ /* 0x000fe400000100bf */
[----:B------:R-:W-:Y:S02]  /*58f0*/  FFMA.FTZ R4, R151, R182, R6 ;  /* 0x000000b697047223 */ /* 0x000fe40000010006 */
[----:B------:R-:W-:-:S02]  /*5900*/  FFMA.FTZ R5, R172, R5, R179 ;  /* 0x00000005ac057223 */ /* 0x000fc400000100b3 */
[----:B------:R-:W-:Y:S02]  /*5910*/  FFMA.FTZ R187, R149, R4, R187 ;  /* 0x0000000495bb7223 */ /* 0x000fe400000100bb */
[C---:B------:R-:W-:Y:S02]  /*5920*/  FMUL.FTZ R4, R170.reuse, R7 ;  /* 0x00000007aa047220 */ /* 0x040fe40000410000 */
[----:B------:R-:W-:Y:S02]  /*5930*/  FFMA.FTZ R5, R170, R5, R177 ;  /* 0x00000005aa057223 */ /* 0x000fe400000100b1 */
[----:B------:R-:W-:Y:S02]  /*5940*/  FMUL.FTZ R7, R167, R4 ;  /* 0x00000004a7077220 */ /* 0x000fe40000410000 */
[----:B------:R-:W-:Y:S02]  /*5950*/  FFMA.FTZ R185, R150, R187, R185 ;  /* 0x000000bb96b97223 */ /* 0x000fe400000100b9 */
[----:B------:R-:W-:-:S02]  /*5960*/  FMUL.FTZ R4, R154, R7 ;  /* 0x000000079a047220 */ /* 0x000fc40000410000 */
[----:B------:R-:W-:Y:S02]  /*5970*/  FFMA.FTZ R5, R167, R5, R168 ;  /* 0x00000005a7057223 */ /* 0x000fe400000100a8 */
[----:B------:R-:W-:Y:S02]  /*5980*/  FFMA.FTZ R180, R152, R185, R180 ;  /* 0x000000b998b47223 */ /* 0x000fe400000100b4 */
[----:B------:R-:W-:Y:S02]  /*5990*/  FMUL.FTZ R7, R145, R4 ;  /* 0x0000000491077220 */ /* 0x000fe40000410000 */
[----:B------:R-:W-:Y:S02]  /*59a0*/  FFMA.FTZ R6, R154, R5, R169 ;  /* 0x000000059a067223 */ /* 0x000fe400000100a9 */
[----:B------:R-:W-:Y:S01]  /*59b0*/  FFMA.FTZ R5, R147, R180, R16 ;  /* 0x000000b493057223 */ /* 0x000fe20000010010 */
[----:B------:R-:W-:Y:S01]  /*59c0*/  HFMA2.MMA R16, -RZ, RZ, 1.875, 0 ;  /* 0x3f800000ff107435 */ /* 0x000fe200000001ff */
[----:B------:R-:W-:-:S02]  /*59d0*/  FMUL.FTZ R4, R146, R7 ;  /* 0x0000000792047220 */ /* 0x000fc40000410000 */
[----:B------:R-:W-:Y:S02]  /*59e0*/  FFMA.FTZ R178, R148, R5, R178 ;  /* 0x0000000594b27223 */ /* 0x000fe400000100b2 */
[----:B------:R-:W-:Y:S02]  /*59f0*/  FFMA.FTZ R6, R145, R6, R156 ;  /* 0x0000000691067223 */ /* 0x000fe4000001009c */
[C---:B------:R-:W-:Y:S02]  /*5a00*/  FMUL.FTZ R5, R153.reuse, R4 ;  /* 0x0000000499057220 */ /* 0x040fe40000410000 */
[----:B------:R-:W-:Y:S01]  /*5a10*/  FFMA.FTZ R6, R146, R6, R155 ;  /* 0x0000000692067223 */ /* 0x000fe2000001009b */
[----:B------:R0:W1:Y:S01]  /*5a20*/  @!P0 LDS.64 R16, [R23.X8+0x2e50] ;  /* 0x002e500017108984 */ /* 0x0000620000008a00 */
[----:B------:R-:W-:Y:S01]  /*5a30*/  FMUL.FTZ R4, R148, R5 ;  /* 0x0000000594047220 */ /* 0x000fe20000410000 */
[----:B------:R-:W-:Y:S01]  /*5a40*/  ISETP.GT.U32.AND P0, PT, R126, 0x1f, PT ;  /* 0x0000001f7e00780c */ /* 0x000fe20003f04070 */
[----:B------:R-:W-:-:S02]  /*5a50*/  FFMA.FTZ R6, R153, R6, R158 ;  /* 0x0000000699067223 */ /* 0x000fc4000001009e */
[----:B------:R-:W-:Y:S02]  /*5a60*/  FMUL.FTZ R5, R147, R4 ;  /* 0x0000000493057220 */ /* 0x000fe40000410000 */
[----:B------:R-:W-:Y:S02]  /*5a70*/  FFMA.FTZ R183, R153, R178, R183 ;  /* 0x000000b299b77223 */ /* 0x000fe400000100b7 */
[----:B------:R-:W-:Y:S02]  /*5a80*/  FFMA.FTZ R6, R148, R6, R157 ;  /* 0x0000000694067223 */ /* 0x000fe4000001009d */
[----:B------:R-:W-:Y:S02]  /*5a90*/  FMUL.FTZ R5, R152, R5 ;  /* 0x0000000598057220 */ /* 0x000fe40000410000 */
[----:B------:R-:W-:Y:S02]  /*5aa0*/  FMUL.FTZ R7, R91, R62 ;  /* 0x0000003e5b077220 */ /* 0x000fe40000410000 */
        /* <DEDUP_REMOVED lines=31> */
.L_x_2848:
        /* <DEDUP_REMOVED lines=26> */
.L_x_2849:
        /* <DEDUP_REMOVED lines=11> */
.L_x_2796:
[----:B01----:R-:W-:Y:S05]  /*5ef0*/  BSYNC B0 ;  /* 0x0000000000007941 */ /* 0x003fea0003800000 */
.L_x_2795:
[----:B------:R-:W-:Y:S01]  /*5f00*/  WARPSYNC 0xffffffff ;  /* 0xffffffff00007948 */ /* 0x000fe20003800000 */
[----:B------:R-:W-:Y:S01]  /*5f10*/  BAR.SYNC.DEFER_BLOCKING 0x0 ;  /* 0x0000000000007b1d */ /* 0x000fe20000010000 */
[----:B------:R-:W-:Y:S01]  /*5f20*/  FMUL.FTZ R200, R99, R70 ;  /* 0x0000004663c87220 */ /* 0x000fe20000410000 */
[----:B------:R-:W-:Y:S01]  /*5f30*/  ISETP.NE.AND P1, PT, R126, RZ, PT ;  /* 0x000000ff7e00720c */ /* 0x000fe20003f25270 */
[-C--:B------:R-:W-:Y:S02]  /*5f40*/  FMUL.FTZ R4, R209, R182.reuse ;  /* 0x000000b6d1047220 */ /* 0x080fe40000410000 */
[----:B------:R-:W-:Y:S01]  /*5f50*/  FFMA.FTZ R209, R151, R182, R200 ;  /* 0x000000b697d17223 */ /* 0x000fe200000100c8 */
[----:B------:R-:W-:Y:S01]  /*5f60*/  BSSY B0, `(.L_x_2799) ;  /* 0x00000c5000007945 */ /* 0x000fe20003800000 */
[----:B------:R-:W-:Y:S02]  /*5f70*/  FFMA.FTZ R5, R87, R4, RZ ;  /* 0x0000000457057223 */ /* 0x000fe400000100ff */
[----:B------:R-:W-:-:S02]  /*5f80*/  FMUL.FTZ R207, R207, R209 ;  /* 0x000000d1cfcf7220 */ /* 0x000fc40000410000 */
[----:B------:R-:W-:Y:S02]  /*5f90*/  FMUL.FTZ R194, R194, R187 ;  /* 0x000000bbc2c27220 */ /* 0x000fe40000410000 */
[----:B------:R-:W-:Y:S02]  /*5fa0*/  FFMA.FTZ R4, R86, R207, R5 ;  /* 0x000000cf56047223 */ /* 0x000fe40000010005 */
[----:B------:R-:W-:Y:S02]  /*5fb0*/  FMUL.FTZ R7, R196, R185 ;  /* 0x000000b9c4077220 */ /* 0x000fe40000410000 */
[----:B------:R-:W-:Y:S02]  /*5fc0*/  FFMA.FTZ R5, R85, R194, R4 ;  /* 0x000000c255057223 */ /* 0x000fe40000010004 */
[----:B------:R-:W-:Y:S02]  /*5fd0*/  FMUL.FTZ R207, R95, R66 ;  /* 0x000000425fcf7220 */ /* 0x000fe40000410000 */
[----:B------:R-:W-:Y:S01]  /*5fe0*/  FFMA.FTZ R4, R84, R7, R5 ;  /* 0x0000000754047223 */ /* 0x000fe20000010005 */
[----:B------:R-:W-:Y:S01]  /*5ff0*/  HFMA2.MMA R5, -RZ, RZ, 0, 0 ;  /* 0x00000000ff057435 */ /* 0x000fe200000001ff */
[-C--:B------:R-:W-:Y:S01]  /*6000*/  FFMA.FTZ R196, R147, R180.reuse, R207 ;  /* 0x000000b493c47223 */ /* 0x080fe200000100cf */
[----:B------:R-:W0:Y:S01]  /*6010*/  LDS R6, [R126.X8+0x2354] ;  /* 0x002354007e067984 */ /* 0x000e220000008800 */
[----:B------:R-:W-:-:S02]  /*6020*/  FMUL.FTZ R201, R201, R180 ;  /* 0x000000b4c9c97220 */ /* 0x000fc40000410000 */
[----:B------:R-:W-:Y:S01]  /*6030*/  FMUL.FTZ R203, R203, R196 ;  /* 0x000000c4cbcb7220 */ /* 0x000fe20000410000 */
[----:B------:R1:W-:Y:S01]  /*6040*/  @!P1 STS.64 [R23.X8+0x2e50], R16 ;  /* 0x002e501017009388 */ /* 0x0003e20000008a00 */
[----:B------:R-:W-:Y:S02]  /*6050*/  FFMA.FTZ R201, R83, R201, R4 ;  /* 0x000000c953c97223 */ /* 0x000fe40000010004 */
[----:B------:R-:W-:Y:S02]  /*6060*/  FMUL.FTZ R205, R205, R178 ;  /* 0x000000b2cdcd7220 */ /* 0x000fe40000410000 */
[----:B------:R-:W-:Y:S02]  /*6070*/  FFMA.FTZ R4, R82, R203, R201 ;  /* 0x000000cb52047223 */ /* 0x000fe400000100c9 */
[----:B------:R-:W-:Y:S02]  /*6080*/  FMUL.FTZ R192, R192, R183 ;  /* 0x000000b7c0c07220 */ /* 0x000fe40000410000 */
[----:B------:R-:W-:-:S02]  /*6090*/  FFMA.FTZ R205, R81, R205, R4 ;  /* 0x000000cd51cd7223 */ /* 0x000fc40000010004 */
[----:B------:R-:W-:Y:S02]  /*60a0*/  FMUL.FTZ R202, R91, R62 ;  /* 0x0000003e5bca7220 */ /* 0x000fe40000410000 */
[----:B------:R-:W-:Y:S02]  /*60b0*/  FFMA.FTZ R192, R80, R192, R205 ;  /* 0x000000c050c07223 */ /* 0x000fe400000100cd */
[-C--:B------:R-:W-:Y:S02]  /*60c0*/  FMUL.FTZ R4, R199, R176.reuse ;  /* 0x000000b0c7047220 */ /* 0x080fe40000410000 */
[----:B------:R-:W-:Y:S02]  /*60d0*/  FFMA.FTZ R199, R145, R176, R202 ;  /* 0x000000b091c77223 */ /* 0x000fe400000100ca */
[----:B------:R-:W-:Y:S01]  /*60e0*/  FFMA.FTZ R7, R79, R4, R192 ;  /* 0x000000044f077223 */ /* 0x000fe200000100c0 */
[----:B------:R-:W-:Y:S01]  /*60f0*/  MOV R4, R126 ;  /* 0x0000007e00047202 */ /* 0x000fe20000000f00 */
[----:B------:R-:W-:-:S02]  /*6100*/  IMAD R192, R166, c[0x0][0x2b8], RZ ;  /* 0x0000ae00a6c07a24 */ /* 0x000fc400078e02ff */
[----:B------:R-:W-:Y:S02]  /*6110*/  FMUL.FTZ R197, R197, R199 ;  /* 0x000000c7c5c57220 */ /* 0x000fe40000410000 */
[----:B------:R-:W-:-:S04]  /*6120*/  IMAD.WIDE.U32 R4, R139, c[0x0][0x2b8], R4 ;  /* 0x0000ae008b047a25 */ /* 0x000fc800078e0004 */
[----:B------:R-:W-:Y:S02]  /*6130*/  IMAD R201, R139, c[0x0][0x2bc], R192 ;  /* 0x0000af008bc97a24 */ /* 0x000fe400078e02c0 */
[----:B------:R-:W-:Y:S02]  /*6140*/  FFMA.FTZ R192, R78, R197, R7 ;  /* 0x000000c54ec07223 */ /* 0x000fe40000010007 */
[----:B------:R-:W-:Y:S01]  /*6150*/  FMUL.FTZ R195, R195, R174 ;  /* 0x000000aec3c37220 */ /* 0x000fe20000410000 */
[----:B------:R-:W-:Y:S01]  /*6160*/  IADD3 R5, R5, R201, RZ ;  /* 0x000000c905057210 */ /* 0x000fe20007ffe0ff */
[----:B------:R-:W-:Y:S02]  /*6170*/  FMUL.FTZ R19, R19, R181 ;  /* 0x000000b513137220 */ /* 0x000fe40000410000 */
[----:B------:R-:W-:Y:S02]  /*6180*/  FFMA.FTZ R195, R77, R195, R192 ;  /* 0x000000c34dc37223 */ /* 0x000fe400000100c0 */
[----:B------:R-:W-:-:S02]  /*6190*/  IMAD R194, R165, c[0x0][0x2c0], RZ ;  /* 0x0000b000a5c27a24 */ /* 0x000fc400078e02ff */
[----:B0-----:R-:W-:Y:S02]  /*61a0*/  FFMA.FTZ R190, R6, R190, R211 ;  /* 0x000000be06be7223 */ /* 0x001fe400000100d3 */
[----:B------:R-:W-:Y:S02]  /*61b0*/  FFMA.FTZ R6, R76, R19, R195 ;  /* 0x000000134c067223 */ /* 0x000fe400000100c3 */
[----:B------:R-:W-:Y:S02]  /*61c0*/  FMUL.FTZ R7, R18, R189 ;  /* 0x000000bd12077220 */ /* 0x000fe40000410000 */
[----:B------:R-:W-:Y:S01]  /*61d0*/  IMAD R195, R137, c[0x0][0x2c4], R194 ;  /* 0x0000b10089c37a24 */ /* 0x000fe200078e02c2 */
[----:B------:R-:W-:Y:S01]  /*61e0*/  SHF.L.U64.HI R194, R21, 0x2, R0 ;  /* 0x0000000215c27819 */ /* 0x000fe20000010200 */
[----:B------:R-:W-:-:S04]  /*61f0*/  IMAD.WIDE.U32 R18, R137, c[0x0][0x2c0], R4 ;  /* 0x0000b00089127a25 */ /* 0x000fc800078e0004 */
[----:B------:R-:W-:Y:S01]  /*6200*/  FFMA.FTZ R192, R193, R190, R198 ;  /* 0x000000bec1c07223 */ /* 0x000fe200000100c6 */
[----:B------:R-:W-:Y:S01]  /*6210*/  IADD3 R19, R19, R195, RZ ;  /* 0x000000c313137210 */ /* 0x000fe20007ffe0ff */
[----:B------:R-:W-:Y:S01]  /*6220*/  FMUL.FTZ R198, R92, R47 ;  /* 0x0000002f5cc67220 */ /* 0x000fe20000410000 */
[----:B------:R-:W-:Y:S01]  /*6230*/  LEA R4, P0, R18, c[0x0][0x320], 0x2 ;  /* 0x0000c80012047a11 */ /* 0x000fe200078010ff */
[----:B------:R-:W-:Y:S01]  /*6240*/  FFMA.FTZ R188, R188, R192, R191 ;  /* 0x000000c0bcbc7223 */ /* 0x000fe200000100bf */
[----:B------:R-:W-:Y:S01]  /*6250*/  SHF.L.U32 R191, R21, 0x2, RZ ;  /* 0x0000000215bf7819 */ /* 0x000fe200000006ff */
[----:B------:R-:W-:Y:S01]  /*6260*/  FFMA.FTZ R195, R172, R189, R198 ;  /* 0x000000bdacc37223 */ /* 0x000fe200000100c6 */
[----:B------:R-:W-:Y:S01]  /*6270*/  LEA.HI.X R5, R18, c[0x0][0x324], R19, 0x2, P0 ;  /* 0x0000c90012057a11 */ /* 0x000fe200000f1413 */
[----:B------:R-:W-:Y:S01]  /*6280*/  IMAD R194, R194, c[0x0][0x2d0], RZ ;  /* 0x0000b400c2c27a24 */ /* 0x000fe200078e02ff */
[----:B------:R-:W-:Y:S01]  /*6290*/  IADD3 R18, P2, R121, R18, RZ ;  /* 0x0000001279127210 */ /* 0x000fe20007f5e0ff */
[----:B------:R-:W-:-:S02]  /*62a0*/  FFMA.FTZ R172, R172, R188, R179 ;  /* 0x000000bcacac7223 */ /* 0x000fc400000100b3 */
[----:B------:R-:W-:Y:S01]  /*62b0*/  FFMA.FTZ R197, R75, R7, R6 ;  /* 0x000000074bc57223 */ /* 0x000fe20000010006 */
[----:B------:R-:W-:Y:S01]  /*62c0*/  LEA.HI.X.SX32 R19, R121, R19, 0x1, P2 ;  /* 0x0000001379137211 */ /* 0x000fe200010f0eff */
[----:B------:R-:W-:Y:S02]  /*62d0*/  FMUL.FTZ R179, R175, R195 ;  /* 0x000000c3afb37220 */ /* 0x000fe40000410000 */
[----:B------:R-:W-:Y:S01]  /*62e0*/  IMAD R175, R191, c[0x0][0x2d4], R194 ;  /* 0x0000b500bfaf7a24 */ /* 0x000fe200078e02c2 */
[----:B------:R-:W-:Y:S01]  /*62f0*/  P2R R194, PR, RZ, 0x2 ;  /* 0x00000002ffc27803 */ /* 0x000fe20000000000 */
[----:B------:R-:W-:Y:S02]  /*6300*/  FFMA.FTZ R194, R74, R179, R197 ;  /* 0x000000b34ac27223 */ /* 0x000fe400000100c5 */
[----:B------:R-:W-:Y:S02]  /*6310*/  FMUL.FTZ R171, R171, R184 ;  /* 0x000000b8abab7220 */ /* 0x000fe40000410000 */
[----:B------:R-:W-:-:S02]  /*6320*/  FMUL.FTZ R173, R173, R186 ;  /* 0x000000baadad7220 */ /* 0x000fc40000410000 */
[----:B------:R-:W-:Y:S02]  /*6330*/  FFMA.FTZ R170, R170, R172, R177 ;  /* 0x000000acaaaa7223 */ /* 0x000fe400000100b1 */
[----:B------:R-:W-:Y:S02]  /*6340*/  FFMA.FTZ R171, R73, R171, R194 ;  /* 0x000000ab49ab7223 */ /* 0x000fe400000100c2 */
[----:B------:R-:W-:Y:S02]  /*6350*/  FMUL.FTZ R194, R72, R173 ;  /* 0x000000ad48c27220 */ /* 0x000fe40000410000 */
[----:B------:R-:W-:Y:S02]  /*6360*/  FFMA.FTZ R168, R167, R170, R168 ;  /* 0x000000aaa7a87223 */ /* 0x000fe400000100a8 */
[----:B------:R-:W-:Y:S02]  /*6370*/  FADD.FTZ R167, R171, R194 ;  /* 0x000000c2aba77221 */ /* 0x000fe40000010000 */
[----:B------:R-:W-:Y:S01]  /*6380*/  FFMA.FTZ R194, R154, R168, R169 ;  /* 0x000000a89ac27223 */ /* 0x000fe200000100a9 */
[----:B------:R-:W-:Y:S01]  /*6390*/  SHF.L.U32 R154, R126, 0x4, RZ ;  /* 0x000000047e9a7819 */ /* 0x000fe200000006ff */
[----:B------:R-:W-:-:S02]  /*63a0*/  FADD.FTZ R169, -R200, R209 ;  /* 0x000000d1c8a97221 */ /* 0x000fc40000010100 */
[----:B------:R-:W-:Y:S01]  /*63b0*/  FFMA.FTZ R156, R145, R194, R156 ;  /* 0x000000c2919c7223 */ /* 0x000fe2000001009c */
[----:B------:R-:W-:Y:S01]  /*63c0*/  LEA.HI.SX32 R171, R154, R154, 0x1b ;  /* 0x0000009a9aab7211 */ /* 0x000fe200078fdaff */
[----:B------:R-:W-:Y:S02]  /*63d0*/  FMUL.FTZ R209, R144, R209 ;  /* 0x000000d190d17220 */ /* 0x000fe40000410000 */
[----:B------:R-:W-:Y:S02]  /*63e0*/  FFMA.FTZ R146, R146, R156, R155 ;  /* 0x0000009c92927223 */ /* 0x000fe4000001009b */
[----:B-1----:R-:W-:Y:S02]  /*63f0*/  FMUL.FTZ R16, R86, R209 ;  /* 0x000000d156107220 */ /* 0x002fe40000410000 */
[----:B------:R-:W-:Y:S02]  /*6400*/  FFMA.FTZ R158, R153, R146, R158 ;  /* 0x00000092999e7223 */ /* 0x000fe4000001009e */
[----:B------:R-:W-:Y:S01]  /*6410*/  FMUL.FTZ R17, R144, R196 ;  /* 0x000000c490117220 */ /* 0x000fe20000410000 */
[----:B------:R0:W-:Y:S01]  /*6420*/  STS [R171.X4+0x1094], R16 ;  /* 0x00109410ab007388 */ /* 0x0001e20000004800 */
[----:B------:R-:W-:-:S02]  /*6430*/  FFMA.FTZ R148, R148, R158, R157 ;  /* 0x0000009e94947223 */ /* 0x000fc4000001009d */
[C---:B------:R-:W-:Y:S02]  /*6440*/  FMUL.FTZ R145, R144.reuse, R183 ;  /* 0x000000b790917220 */ /* 0x040fe40000410000 */
[----:B------:R-:W-:Y:S02]  /*6450*/  FFMA.FTZ R160, R147, R148, R160 ;  /* 0x0000009493a07223 */ /* 0x000fe400000100a0 */
[----:B------:R-:W-:Y:S02]  /*6460*/  FMUL.FTZ R173, R144, R185 ;  /* 0x000000b990ad7220 */ /* 0x000fe40000410000 */
[----:B------:R-:W-:Y:S02]  /*6470*/  FFMA.FTZ R152, R152, R160, R159 ;  /* 0x000000a098987223 */ /* 0x000fe4000001009f */
[----:B------:R-:W-:Y:S02]  /*6480*/  FADD.FTZ R207, -R207, R196 ;  /* 0x000000c4cfcf7221 */ /* 0x000fe40000010100 */
[----:B------:R-:W-:-:S02]  /*6490*/  FFMA.FTZ R150, R150, R152, R161 ;  /* 0x0000009896967223 */ /* 0x000fc400000100a1 */
[----:B0-----:R-:W-:Y:S02]  /*64a0*/  FMUL.FTZ R16, R82, R17 ;  /* 0x0000001152107220 */ /* 0x001fe40000410000 */
[----:B------:R-:W-:Y:S02]  /*64b0*/  FFMA.FTZ R162, R149, R150, R162 ;  /* 0x0000009695a27223 */ /* 0x000fe400000100a2 */
[----:B------:R-:W-:Y:S01]  /*64c0*/  FMUL.FTZ R208, R144, R180 ;  /* 0x000000b490d07220 */ /* 0x000fe20000410000 */
[----:B------:R0:W-:Y:S01]  /*64d0*/  STS [R171.X4+0x10a4], R16 ;  /* 0x0010a410ab007388 */ /* 0x0001e20000004800 */
[----:B------:R-:W-:Y:S02]  /*64e0*/  FMUL.FTZ R196, R80, R145 ;  /* 0x0000009150c47220 */ /* 0x000fe40000410000 */
[----:B------:R-:W-:Y:S02]  /*64f0*/  FADD.FTZ R202, -R202, R199 ;  /* 0x000000c7caca7221 */ /* 0x000fe40000010100 */
[----:B------:R-:W-:Y:S01]  /*6500*/  FMUL.FTZ R199, R144, R199 ;  /* 0x000000c790c77220 */ /* 0x000fe20000410000 */
[----:B------:R1:W-:Y:S01]  /*6510*/  STS [R171.X4+0x10ac], R196 ;  /* 0x0010acc4ab007388 */ /* 0x0003e20000004800 */
[----:B------:R-:W-:-:S02]  /*6520*/  FMUL.FTZ R200, R84, R173 ;  /* 0x000000ad54c87220 */ /* 0x000fc40000410000 */
[----:B------:R-:W-:Y:S02]  /*6530*/  FFMA.FTZ R164, R151, R162, R164 ;  /* 0x000000a297a47223 */ /* 0x000fe400000100a4 */
[----:B------:R-:W-:Y:S01]  /*6540*/  FMUL.FTZ R208, R83, R208 ;  /* 0x000000d053d07220 */ /* 0x000fe20000410000 */
[----:B------:R2:W-:Y:S01]  /*6550*/  STS [R171.X4+0x109c], R200 ;  /* 0x00109cc8ab007388 */ /* 0x0005e20000004800 */
[----:B0-----:R-:W-:Y:S01]  /*6560*/  FMUL.FTZ R16, R78, R199 ;  /* 0x000000c74e107220 */ /* 0x001fe20000410000 */
[----:B------:R-:W-:Y:S01]  /*6570*/  IADD3 R199, -R121, c[0x0][0x168], -R126 ;  /* 0x00005a0079c77a10 */ /* 0x000fe20007ffe97e */
[C---:B------:R-:W-:Y:S01]  /*6580*/  FMUL.FTZ R204, R144.reuse, R182 ;  /* 0x000000b690cc7220 */ /* 0x040fe20000410000 */
[----:B------:R0:W-:Y:S01]  /*6590*/  STS [R171.X4+0x10a0], R208 ;  /* 0x0010a0d0ab007388 */ /* 0x0001e20000004800 */
[----:B-1----:R-:W-:Y:S01]  /*65a0*/  FMUL.FTZ R196, R144, R189 ;  /* 0x000000bd90c47220 */ /* 0x002fe20000410000 */
[----:B------:R-:W-:Y:S01]  /*65b0*/  ISETP.GE.AND P1, PT, R199, 0x41, PT ;  /* 0x00000041c700780c */ /* 0x000fe20003f26270 */
[-C--:B------:R-:W-:Y:S01]  /*65c0*/  FFMA.FTZ R182, R106, -R71.reuse, R182 ;  /* 0x800000476ab67223 */ /* 0x080fe200000100b6 */
[----:B------:R1:W-:Y:S01]  /*65d0*/  STS [R171.X4+0x10b4], R16 ;  /* 0x0010b410ab007388 */ /* 0x0003e20000004800 */
[----:B------:R-:W-:-:S02]  /*65e0*/  FMUL.FTZ R145, R164, R71 ;  /* 0x00000047a4917220 */ /* 0x000fc40000410000 */
[----:B--2---:R-:W-:Y:S02]  /*65f0*/  FMUL.FTZ R200, R144, R176 ;  /* 0x000000b090c87220 */ /* 0x004fe40000410000 */
[----:B------:R-:W-:Y:S02]  /*6600*/  FMUL.FTZ R204, R87, R204 ;  /* 0x000000cc57cc7220 */ /* 0x000fe40000410000 */
[----:B0-----:R-:W-:Y:S02]  /*6610*/  FMUL.FTZ R208, R75, R196 ;  /* 0x000000c44bd07220 */ /* 0x001fe40000410000 */
[----:B------:R-:W-:Y:S01]  /*6620*/  FMUL.FTZ R196, R162, R70 ;  /* 0x00000046a2c47220 */ /* 0x000fe20000410000 */
[----:B------:R0:W-:Y:S01]  /*6630*/  STS [R171.X4+0x1090], R204 ;  /* 0x001090ccab007388 */ /* 0x0001e20000004800 */
[----:B-1----:R-:W-:Y:S02]  /*6640*/  FFMA.FTZ R16, R145, R182, RZ ;  /* 0x000000b691107223 */ /* 0x002fe400000100ff */
[----:B------:R-:W-:Y:S01]  /*6650*/  FMUL.FTZ R200, R79, R200 ;  /* 0x000000c84fc87220 */ /* 0x000fe20000410000 */
[----:B------:R-:W-:Y:S01]  /*6660*/  STS [R171.X4+0x10c0], R208 ;  /* 0x0010c0d0ab007388 */ /* 0x000fe20000004800 */
[----:B------:R-:W-:-:S02]  /*6670*/  FMUL.FTZ R206, R144, R187 ;  /* 0x000000bb90ce7220 */ /* 0x000fc40000410000 */
[----:B------:R-:W-:Y:S01]  /*6680*/  FADD.FTZ R153, -R198, R195 ;  /* 0x000000c3c6997221 */ /* 0x000fe20000010100 */
[----:B------:R1:W-:Y:S01]  /*6690*/  STS [R171.X4+0x10b0], R200 ;  /* 0x0010b0c8ab007388 */ /* 0x0003e20000004800 */
[-C--:B------:R-:W-:Y:S02]  /*66a0*/  FFMA.FTZ R198, R104, -R69.reuse, R187 ;  /* 0x8000004568c67223 */ /* 0x080fe400000100bb */
[----:B------:R-:W-:Y:S02]  /*66b0*/  FMUL.FTZ R147, R150, R69 ;  /* 0x0000004596937220 */ /* 0x000fe40000410000 */
[----:B------:R-:W-:Y:S02]  /*66c0*/  FFMA.FTZ R16, R196, R169, R16 ;  /* 0x000000a9c4107223 */ /* 0x000fe40000010010 */
[----:B------:R-:W-:Y:S02]  /*66d0*/  FMUL.FTZ R206, R85, R206 ;  /* 0x000000ce55ce7220 */ /* 0x000fe40000410000 */
[----:B0-----:R-:W-:-:S02]  /*66e0*/  FMUL.FTZ R204, R144, R174 ;  /* 0x000000ae90cc7220 */ /* 0x001fc40000410000 */
[-C--:B------:R-:W-:Y:S01]  /*66f0*/  FFMA.FTZ R185, R97, -R68.reuse, R185 ;  /* 0x8000004461b97223 */ /* 0x080fe200000100b9 */
[----:B------:R0:W-:Y:S01]  /*6700*/  STS [R171.X4+0x1098], R206 ;  /* 0x001098ceab007388 */ /* 0x0001e20000004800 */
[----:B-1----:R-:W-:Y:S02]  /*6710*/  FMUL.FTZ R200, R152, R68 ;  /* 0x0000004498c87220 */ /* 0x002fe40000410000 */
[----:B------:R-:W-:Y:S02]  /*6720*/  FFMA.FTZ R16, R147, R198, R16 ;  /* 0x000000c693107223 */ /* 0x000fe40000010010 */
[----:B------:R-:W-:Y:S02]  /*6730*/  FMUL.FTZ R17, R144, R181 ;  /* 0x000000b590117220 */ /* 0x000fe40000410000 */
[----:B------:R-:W-:Y:S02]  /*6740*/  FMUL.FTZ R204, R77, R204 ;  /* 0x000000cc4dcc7220 */ /* 0x000fe40000410000 */
[----:B------:R-:W-:-:S02]  /*6750*/  FFMA.FTZ R180, R102, -R67, R180 ;  /* 0x8000004366b47223 */ /* 0x000fc400000100b4 */
[----:B------:R-:W-:Y:S01]  /*6760*/  FMUL.FTZ R149, R160, R67 ;  /* 0x00000043a0957220 */ /* 0x000fe20000410000 */
[----:B------:R1:W-:Y:S01]  /*6770*/  STS [R171.X4+0x10b8], R204 ;  /* 0x0010b8ccab007388 */ /* 0x0003e20000004800 */
[----:B------:R-:W-:Y:S02]  /*6780*/  FFMA.FTZ R16, R200, R185, R16 ;  /* 0x000000b9c8107223 */ /* 0x000fe40000010010 */
[----:B0-----:R-:W-:Y:S02]  /*6790*/  FMUL.FTZ R206, R76, R17 ;  /* 0x000000114cce7220 */ /* 0x001fe40000410000 */
[C---:B------:R-:W-:Y:S02]  /*67a0*/  FMUL.FTZ R195, R144.reuse, R195 ;  /* 0x000000c390c37220 */ /* 0x040fe40000410000 */
[----:B------:R-:W-:Y:S01]  /*67b0*/  FMUL.FTZ R210, R144, R178 ;  /* 0x000000b290d27220 */ /* 0x000fe20000410000 */
[----:B------:R0:W-:Y:S01]  /*67c0*/  STS [R171.X4+0x10bc], R206 ;  /* 0x0010bcceab007388 */ /* 0x0001e20000004800 */
[----:B------:R-:W-:-:S02]  /*67d0*/  FFMA.FTZ R151, R100, -R65, R178 ;  /* 0x8000004164977223 */ /* 0x000fc400000100b2 */
[----:B------:R-:W-:Y:S02]  /*67e0*/  FMUL.FTZ R178, R148, R66 ;  /* 0x0000004294b27220 */ /* 0x000fe40000410000 */
[----:B------:R-:W-:Y:S02]  /*67f0*/  FFMA.FTZ R16, R149, R180, R16 ;  /* 0x000000b495107223 */ /* 0x000fe40000010010 */
[----:B-1----:R-:W-:Y:S02]  /*6800*/  FMUL.FTZ R204, R74, R195 ;  /* 0x000000c34acc7220 */ /* 0x002fe40000410000 */
[C---:B------:R-:W-:Y:S02]  /*6810*/  FMUL.FTZ R17, R144.reuse, R186 ;  /* 0x000000ba90117220 */ /* 0x040fe40000410000 */
[----:B0-----:R-:W-:Y:S01]  /*6820*/  FMUL.FTZ R206, R144, R184 ;  /* 0x000000b890ce7220 */ /* 0x001fe20000410000 */
[----:B------:R0:W-:Y:S01]  /*6830*/  STS [R171.X4+0x10c4], R204 ;  /* 0x0010c4ccab007388 */ /* 0x0001e20000004800 */
[----:B------:R-:W-:-:S02]  /*6840*/  FMUL.FTZ R144, R158, R65 ;  /* 0x000000419e907220 */ /* 0x000fc40000410000 */
[----:B------:R-:W-:Y:S02]  /*6850*/  FFMA.FTZ R16, R178, R207, R16 ;  /* 0x000000cfb2107223 */ /* 0x000fe40000010010 */
[-C--:B------:R-:W-:Y:S02]  /*6860*/  FFMA.FTZ R183, R93, -R64.reuse, R183 ;  /* 0x800000405db77223 */ /* 0x080fe400000100b7 */
[----:B------:R-:W-:Y:S02]  /*6870*/  FFMA.FTZ R16, R144, R151, R16 ;  /* 0x0000009790107223 */ /* 0x000fe40000010010 */
[-C--:B------:R-:W-:Y:S02]  /*6880*/  FFMA.FTZ R176, R98, -R63.reuse, R176 ;  /* 0x8000003f62b07223 */ /* 0x080fe400000100b0 */
[----:B0-----:R-:W-:Y:S02]  /*6890*/  FMUL.FTZ R204, R146, R64 ;  /* 0x0000004092cc7220 */ /* 0x001fe40000410000 */
[----:B------:R-:W-:-:S02]  /*68a0*/  FMUL.FTZ R155, R156, R63 ;  /* 0x0000003f9c9b7220 */ /* 0x000fc40000410000 */
[----:B------:R-:W-:Y:S02]  /*68b0*/  FFMA.FTZ R16, R204, R183, R16 ;  /* 0x000000b7cc107223 */ /* 0x000fe40000010010 */
[----:B------:R-:W-:Y:S02]  /*68c0*/  IMAD R193, R123, -0x400, R136 ;  /* 0xfffffc007bc17824 */ /* 0x000fe400078e0288 */
[----:B------:R-:W-:Y:S02]  /*68d0*/  FMUL.FTZ R157, R194, R62 ;  /* 0x0000003ec29d7220 */ /* 0x000fe40000410000 */
[----:B------:R-:W-:Y:S01]  /*68e0*/  FFMA.FTZ R16, R155, R176, R16 ;  /* 0x000000b09b107223 */ /* 0x000fe20000010010 */
[----:B------:R-:W-:Y:S01]  /*68f0*/  SHF.R.S32.HI R7, RZ, 0x1f, R193 ;  /* 0x0000001fff077819 */ /* 0x000fe200000114c1 */
[----:B------:R-:W-:Y:S01]  /*6900*/  FFMA.FTZ R174, R89, -R60, R174 ;  /* 0x8000003c59ae7223 */ /* 0x000fe200000100ae */
[----:B------:R-:W-:Y:S01]  /*6910*/  LEA R6, P0, R193, R4, 0x2 ;  /* 0x00000004c1067211 */ /* 0x000fe200078010ff */
[----:B------:R-:W-:-:S02]  /*6920*/  FMUL.FTZ R159, R168, R60 ;  /* 0x0000003ca89f7220 */ /* 0x000fc40000410000 */
[----:B------:R-:W-:Y:S01]  /*6930*/  FFMA.FTZ R16, R157, R202, R16 ;  /* 0x000000ca9d107223 */ /* 0x000fe20000010010 */
[----:B------:R-:W-:Y:S01]  /*6940*/  LEA.HI.X R7, R193, R5, R7, 0x2, P0 ;  /* 0x00000005c1077211 */ /* 0x000fe200000f1407 */
[----:B------:R-:W-:Y:S01]  /*6950*/  FFMA.FTZ R173, R90, -R43, R184 ;  /* 0x8000002b5aad7223 */ /* 0x000fe200000100b8 */
[----:B------:R-:W-:Y:S01]  /*6960*/  ISETP.GE.AND P0, PT, R199, 0x1, PT ;  /* 0x00000001c700780c */ /* 0x000fe20003f06270 */
[-C--:B------:R-:W-:Y:S02]  /*6970*/  FFMA.FTZ R181, R96, -R55.reuse, R181 ;  /* 0x8000003760b57223 */ /* 0x080fe400000100b5 */
[----:B------:R-:W-:Y:S02]  /*6980*/  FMUL.FTZ R184, R170, R55 ;  /* 0x00000037aab87220 */ /* 0x000fe40000410000 */
[----:B------:R-:W-:Y:S02]  /*6990*/  FFMA.FTZ R16, R159, R174, R16 ;  /* 0x000000ae9f107223 */ /* 0x000fe40000010010 */
[----:B------:R-:W-:-:S02]  /*69a0*/  FFMA.FTZ R189, R94, -R51, R189 ;  /* 0x800000335ebd7223 */ /* 0x000fc400000100bd */
[----:B------:R-:W-:Y:S02]  /*69b0*/  FMUL.FTZ R161, R172, R51 ;  /* 0x00000033aca17220 */ /* 0x000fe40000410000 */
[----:B------:R-:W-:Y:S02]  /*69c0*/  FFMA.FTZ R16, R184, R181, R16 ;  /* 0x000000b5b8107223 */ /* 0x000fe40000010010 */
[----:B------:R-:W-:Y:S02]  /*69d0*/  FMUL.FTZ R210, R81, R210 ;  /* 0x000000d251d27220 */ /* 0x000fe40000410000 */
[----:B------:R-:W-:Y:S02]  /*69e0*/  FMUL.FTZ R206, R73, R206 ;  /* 0x000000ce49ce7220 */ /* 0x000fe40000410000 */
[----:B------:R-:W-:Y:S01]  /*69f0*/  FMUL.FTZ R208, R72, R17 ;  /* 0x0000001148d07220 */ /* 0x000fe20000410000 */
[----:B------:R-:W-:Y:S01]  /*6a00*/  STS [R171.X4+0x10a8], R210 ;  /* 0x0010a8d2ab007388 */ /* 0x000fe20000004800 */
[----:B------:R-:W-:Y:S01]  /*6a10*/  FFMA.FTZ R177, R88, -R39, R186 ;  /* 0x8000002758b17223 */ /* 0x000fe200000100ba */
[----:B------:R-:W-:Y:S01]  /*6a20*/  IADD3 R17, R126, 0x40, RZ ;  /* 0x000000407e117810 */ /* 0x000fe20007ffe0ff */
[----:B------:R-:W-:Y:S01]  /*6a30*/  FMUL.FTZ R186, R188, R47 ;  /* 0x0000002fbcba7220 */ /* 0x000fe20000410000 */
[----:B------:R0:W-:Y:S01]  /*6a40*/  STS [R171.X4+0x10c8], R206 ;  /* 0x0010c8ceab007388 */ /* 0x0001e20000004800 */
[----:B------:R-:W-:Y:S01]  /*6a50*/  FFMA.FTZ R16, R161, R189, R16 ;  /* 0x000000bda1107223 */ /* 0x000fe20000010010 */
[----:B------:R-:W-:Y:S01]  /*6a60*/  LEA.HI.SX32 R187, R17, R126, 0x1b ;  /* 0x0000007e11bb7211 */ /* 0x000fe200078fdaff */
[----:B------:R-:W-:Y:S01]  /*6a70*/  IMAD.WIDE.U32 R6, R191, c[0x0][0x2d0], R6 ;  /* 0x0000b400bf067a25 */ /* 0x000fe200078e0006 */
[----:B------:R1:W-:Y:S03]  /*6a80*/  STS [R171.X4+0x10cc], R208 ;  /* 0x0010ccd0ab007388 */ /* 0x0003e60000004800 */
[----:B------:R-:W-:Y:S01]  /*6a90*/  FMUL.FTZ R179, R190, R39 ;  /* 0x00000027beb37220 */ /* 0x000fe20000410000 */
[----:B------:R-:W-:Y:S01]  /*6aa0*/  IADD3 R7, R175, R7, RZ ;  /* 0x00000007af077210 */ /* 0x000fe20007ffe0ff */
[----:B------:R-:W-:-:S02]  /*6ab0*/  FFMA.FTZ R16, R186, R153, R16 ;  /* 0x00000099ba107223 */ /* 0x000fc40000010010 */
[----:B0-----:R-:W-:Y:S02]  /*6ac0*/  FMUL.FTZ R206, R179, R177 ;  /* 0x000000b1b3ce7220 */ /* 0x001fe40000410000 */
[----:B-1----:R-:W-:-:S04]  /*6ad0*/  FMUL.FTZ R171, R192, R43 ;  /* 0x0000002bc0ab7220 */ /* 0x002fc80000410000 */
[----:B------:R-:W-:Y:S01]  /*6ae0*/  FFMA.FTZ R197, R171, R173, R16 ;  /* 0x000000adabc57223 */ /* 0x000fe20000010010 */
[----:B------:R-:W-:Y:S06]  /*6af0*/  BAR.SYNC.DEFER_BLOCKING 0x0 ;  /* 0x0000000000007b1d */ /* 0x000fec0000010000 */
[----:B------:R-:W-:Y:S05]  /*6b00*/  @!P0 BRA `(.L_x_2800) ;  /* 0x000000a000008947 */ /* 0x000fea0003800000 */
[----:B------:R-:W-:Y:S01]  /*6b10*/  LEA.HI.SX32 R195, R126, R126, 0x1b ;  /* 0x0000007e7ec37211 */ /* 0x000fe200078fdaff */
[----:B------:R-:W-:Y:S01]  /*6b20*/  IMAD.WIDE.U32 R18, R23, c[0x0][0x2d0], R18 ;  /* 0x0000b40017127a25 */ /* 0x000fe200078e0012 */
[----:B------:R-:W-:-:S04]  /*6b30*/  SHF.R.S32.HI R16, RZ, 0x1f, R23 ;  /* 0x0000001fff107819 */ /* 0x000fc80000011417 */
[----:B------:R-:W0:Y:S01]  /*6b40*/  LDS R195, [R195.X4+0x1090] ;  /* 0x00109000c3c37984 */ /* 0x000e220000004800 */
[----:B------:R-:W-:-:S04]  /*6b50*/  IMAD R16, R16, c[0x0][0x2d0], RZ ;  /* 0x0000b40010107a24 */ /* 0x000fc800078e02ff */
[----:B------:R-:W-:Y:S01]  /*6b60*/  IMAD R17, R23, c[0x0][0x2d4], R16 ;  /* 0x0000b50017117a24 */ /* 0x000fe200078e0210 */
[----:B------:R-:W-:-:S04]  /*6b70*/  LEA R16, P0, R18, c[0x0][0x320], 0x2 ;  /* 0x0000c80012107a11 */ /* 0x000fc800078010ff */
[----:B------:R-:W-:-:S04]  /*6b80*/  IADD3 R17, R19, R17, RZ ;  /* 0x0000001113117210 */ /* 0x000fc80007ffe0ff */
[----:B------:R-:W-:-:S05]  /*6b90*/  LEA.HI.X R17, R18, c[0x0][0x324], R17, 0x2, P0 ;  /* 0x0000c90012117a11 */ /* 0x000fca00000f1411 */
[----:B0-----:R0:W-:Y:S02]  /*6ba0*/  RED.E.ADD.F32.FTZ.RN.STRONG.GPU [R16.64], R195 ;  /* 0x000000c31000798e */ /* 0x0011e4000c10e784 */
.L_x_2800:
[----:B------:R-:W-:Y:S05]  /*6bb0*/  BSYNC B0 ;  /* 0x0000000000007941 */ /* 0x000fea0003800000 */
.L_x_2799:
[----:B------:R-:W1:Y:S01]  /*6bc0*/  LDS R187, [R187.X4+0x1190] ;  /* 0x00119000bbbb7984 */ /* 0x000e620000004800 */
[----:B------:R-:W-:Y:S01]  /*6bd0*/  BSSY B0, `(.L_x_2801) ;  /* 0x0000009000007945 */ /* 0x000fe20003800000 */
[----:B0-----:R-:W-:Y:S01]  /*6be0*/  FADD.FTZ R16, R197, R206 ;  /* 0x000000cec5107221 */ /* 0x001fe20000010000 */
[C---:B------:R-:W-:Y:S02]  /*6bf0*/  IADD3 R17, R126.reuse, 0x80, RZ ;  /* 0x000000807e117810 */ /* 0x040fe40007ffe0ff */
[----:B------:R-:W-:Y:S01]  /*6c00*/  IADD3 R19, R126, 0xc0, RZ ;  /* 0x000000c07e137810 */ /* 0x000fe20007ffe0ff */
[----:B------:R-:W-:Y:S05]  /*6c10*/  @!P1 BRA `(.L_x_2802) ;  /* 0x0000004000009947 */ /* 0x000fea0003800000 */
[----:B------:R-:W-:-:S06]  /*6c20*/  IMAD.WIDE R4, R193, 0x4, R4 ;  /* 0x00000004c1047825 */ /* 0x000fcc00078e0204 */
[----:B------:R-:W-:-:S05]  /*6c30*/  IMAD.WIDE.U32 R4, R191, c[0x0][0x2d0], R4 ;  /* 0x0000b400bf047a25 */ /* 0x000fca00078e0004 */
[----:B------:R-:W-:-:S05]  /*6c40*/  IADD3 R5, R5, R175, RZ ;  /* 0x000000af05057210 */ /* 0x000fca0007ffe0ff */
[----:B-1----:R0:W-:Y:S02]  /*6c50*/  RED.E.ADD.F32.FTZ.RN.STRONG.GPU [R4.64+-0xf00], R187 ;  /* 0xfff100bb0400798e */ /* 0x0021e4000c10e784 */
.L_x_2802:
[----:B------:R-:W-:Y:S05]  /*6c60*/  BSYNC B0 ;  /* 0x0000000000007941 */ /* 0x000fea0003800000 */
.L_x_2801:
        /* <DEDUP_REMOVED lines=14> */
.L_x_2804:
[----:B------:R-:W-:Y:S05]  /*6d50*/  BSYNC B0 ;  /* 0x0000000000007941 */ /* 0x000fea0003800000 */
.L_x_2803:
[----:B------:R-:W2:Y:S01]  /*6d60*/  LDS R19, [R19.X4+0x1390] ;  /* 0x0013900013137984 */ /* 0x000ea20000004800 */
[----:B------:R-:W-:Y:S01]  /*6d70*/  BSSY B0, `(.L_x_2805) ;  /* 0x0000005000007945 */ /* 0x000fe20003800000 */
[----:B0-----:R-:W-:Y:S02]  /*6d80*/  IADD3 R17, R126, 0x140, RZ ;  /* 0x000001407e117810 */ /* 0x001fe40007ffe0ff */
[----:B------:R-:W-:Y:S01]  /*6d90*/  LEA.HI.SX32 R5, R5, R126, 0x1b ;  /* 0x0000007e05057211 */ /* 0x000fe200078fdaff */
[----:B------:R-:W-:Y:S05]  /*6da0*/  @!P0 BRA `(.L_x_2806) ;  /* 0x0000001000008947 */ /* 0x000fea0003800000 */
[----:B--2---:R0:W-:Y:S02]  /*6db0*/  RED.E.ADD.F32.FTZ.RN.STRONG.GPU [R6.64+-0xd00], R19 ;  /* 0xfff300130600798e */ /* 0x0041e4000c10e784 */
.L_x_2806:
[----:B------:R-:W-:Y:S05]  /*6dc0*/  BSYNC B0 ;  /* 0x0000000000007941 */ /* 0x000fea0003800000 */
.L_x_2805:
[----:B------:R-:W3:Y:S01]  /*6dd0*/  LDS R5, [R5.X4+0x1490] ;  /* 0x0014900005057984 */ /* 0x000ee20000004800 */
[----:B------:R-:W-:Y:S01]  /*6de0*/  BSSY B0, `(.L_x_2807) ;  /* 0x0000005000007945 */ /* 0x000fe20003800000 */
[----:B0-2---:R-:W-:-:S02]  /*6df0*/  IADD3 R19, R126, 0x180, RZ ;  /* 0x000001807e137810 */ /* 0x005fc40007ffe0ff */
[----:B------:R-:W-:Y:S01]  /*6e00*/  LEA.HI.SX32 R17, R17, R126, 0x1b ;  /* 0x0000007e11117211 */ /* 0x000fe200078fdaff */
[----:B------:R-:W-:Y:S05]  /*6e10*/  @!P1 BRA `(.L_x_2808) ;  /* 0x0000001000009947 */ /* 0x000fea0003800000 */
[----:B---3--:R0:W-:Y:S02]  /*6e20*/  RED.E.ADD.F32.FTZ.RN.STRONG.GPU [R6.64+-0xc00], R5 ;  /* 0xfff400050600798e */ /* 0x0081e4000c10e784 */
.L_x_2808:
[----:B------:R-:W-:Y:S05]  /*6e30*/  BSYNC B0 ;  /* 0x0000000000007941 */ /* 0x000fea0003800000 */
.L_x_2807:
[----:B------:R-:W2:Y:S01]  /*6e40*/  LDS R17, [R17.X4+0x1590] ;  /* 0x0015900011117984 */ /* 0x000ea20000004800 */
[----:B------:R-:W-:Y:S01]  /*6e50*/  BSSY B0, `(.L_x_2809) ;  /* 0x0000005000007945 */ /* 0x000fe20003800000 */
[----:B0--3--:R-:W-:Y:S02]  /*6e60*/  IADD3 R5, R126, 0x1c0, RZ ;  /* 0x000001c07e057810 */ /* 0x009fe40007ffe0ff */
[----:B------:R-:W-:Y:S01]  /*6e70*/  LEA.HI.SX32 R19, R19, R126, 0x1b ;  /* 0x0000007e13137211 */ /* 0x000fe200078fdaff */
[----:B------:R-:W-:Y:S05]  /*6e80*/  @!P2 BRA `(.L_x_2810) ;  /* 0x000000100000a947 */ /* 0x000fea0003800000 */
[----:B--2---:R0:W-:Y:S02]  /*6e90*/  RED.E.ADD.F32.FTZ.RN.STRONG.GPU [R6.64+-0xb00], R17 ;  /* 0xfff500110600798e */ /* 0x0041e4000c10e784 */
.L_x_2810:
[----:B------:R-:W-:Y:S05]  /*6ea0*/  BSYNC B0 ;  /* 0x0000000000007941 */ /* 0x000fea0003800000 */
.L_x_2809:
[----:B------:R-:W3:Y:S01]  /*6eb0*/  LDS R19, [R19.X4+0x1690] ;  /* 0x0016900013137984 */ /* 0x000ee20000004800 */
[----:B------:R-:W-:Y:S01]  /*6ec0*/  BSSY B0, `(.L_x_2811) ;  /* 0x0000005000007945 */ /* 0x000fe20003800000 */
[----:B0-2---:R-:W-:Y:S02]  /*6ed0*/  IADD3 R17, R126, 0x200, RZ ;  /* 0x000002007e117810 */ /* 0x005fe40007ffe0ff */
[----:B------:R-:W-:Y:S01]  /*6ee0*/  LEA.HI.SX32 R5, R5, R126, 0x1b ;  /* 0x0000007e05057211 */ /* 0x000fe200078fdaff */
[----:B------:R-:W-:Y:S05]  /*6ef0*/  @!P3 BRA `(.L_x_2812) ;  /* 0x000000100000b947 */ /* 0x000fea0003800000 */
[----:B---3--:R0:W-:Y:S02]  /*6f00*/  RED.E.ADD.F32.FTZ.RN.STRONG.GPU [R6.64+-0xa00], R19 ;  /* 0xfff600130600798e */ /* 0x0081e4000c10e784 */
.L_x_2812:
[----:B------:R-:W-:Y:S05]  /*6f10*/  BSYNC B0 ;  /* 0x0000000000007941 */ /* 0x000fea0003800000 */
.L_x_2811:
[----:B------:R-:W2:Y:S01]  /*6f20*/  LDS R5, [R5.X4+0x1790] ;  /* 0x0017900005057984 */ /* 0x000ea20000004800 */
[----:B------:R-:W-:Y:S01]  /*6f30*/  BSSY B0, `(.L_x_2813) ;  /* 0x0000004000007945 */ /* 0x000fe20003800000 */
[----:B------:R-:W-:Y:S01]  /*6f40*/  LEA.HI.SX32 R4, R17, R126, 0x1b ;  /* 0x0000007e11047211 */ /* 0x000fe200078fdaff */
[----:B------:R-:W-:Y:S05]  /*6f50*/  @!P4 BRA `(.L_x_2814) ;  /* 0x000000100000c947 */ /* 0x000fea0003800000 */
[----:B--2---:R2:W-:Y:S02]  /*6f60*/  RED.E.ADD.F32.FTZ.RN.STRONG.GPU [R6.64+-0x900], R5 ;  /* 0xfff700050600798e */ /* 0x0045e4000c10e784 */
.L_x_2814:
[----:B------:R-:W-:Y:S05]  /*6f70*/  BSYNC B0 ;  /* 0x0000000000007941 */ /* 0x000fea0003800000 */
.L_x_2813:
[----:B--2---:R2:W4:Y:S01]  /*6f80*/  LDS R5, [R4.X4+0x1890] ;  /* 0x0018900004057984 */ /* 0x0045220000004800 */
[----:B------:R-:W-:Y:S01]  /*6f90*/  BSSY B0, `(.L_x_2815) ;  /* 0x0000005000007945 */ /* 0x000fe20003800000 */
[----:B------:R-:W-:-:S02]  /*6fa0*/  IADD3 R17, R126, 0x240, RZ ;  /* 0x000002407e117810 */ /* 0x000fc40007ffe0ff */
[----:B0--3--:R-:W-:Y:S01]  /*6fb0*/  IADD3 R19, R126, 0x280, RZ ;  /* 0x000002807e137810 */ /* 0x009fe20007ffe0ff */
[----:B------:R-:W-:Y:S05]  /*6fc0*/  @!P5 BRA `(.L_x_2816) ;  /* 0x000000100000d947 */ /* 0x000fea0003800000 */
[----:B----4-:R0:W-:Y:S02]  /*6fd0*/  RED.E.ADD.F32.FTZ.RN.STRONG.GPU [R6.64+-0x800], R5 ;  /* 0xfff800050600798e */ /* 0x0101e4000c10e784 */
.L_x_2816:
[----:B------:R-:W-:Y:S05]  /*6fe0*/  BSYNC B0 ;  /* 0x0000000000007941 */ /* 0x000fea0003800000 */
.L_x_2815:
        /* <DEDUP_REMOVED lines=14> */
.L_x_2818:
[----:B------:R-:W-:Y:S05]  /*70d0*/  BSYNC B0 ;  /* 0x0000000000007941 */ /* 0x000fea0003800000 */
.L_x_2817:
[----:B------:R-:W3:Y:S01]  /*70e0*/  LDS R19, [R19.X4+0x1a90] ;  /* 0x001a900013137984 */ /* 0x000ee20000004800 */
[----:B------:R-:W-:Y:S01]  /*70f0*/  BSSY B0, `(.L_x_2819) ;  /* 0x0000005000007945 */ /* 0x000fe20003800000 */
[----:B0-----:R-:W-:-:S02]  /*7100*/  IADD3 R17, R126, 0x300, RZ ;  /* 0x000003007e117810 */ /* 0x001fc40007ffe0ff */
[----:B------:R-:W-:Y:S01]  /*7110*/  LEA.HI.SX32 R5, R5, R126, 0x1b ;  /* 0x0000007e05057211 */ /* 0x000fe200078fdaff */
[----:B------:R-:W-:Y:S05]  /*7120*/  @!P0 BRA `(.L_x_2820) ;  /* 0x0000001000008947 */ /* 0x000fea0003800000 */
[----:B---3--:R0:W-:Y:S02]  /*7130*/  RED.E.ADD.F32.FTZ.RN.STRONG.GPU [R6.64+-0x600], R19 ;  /* 0xfffa00130600798e */ /* 0x0081e4000c10e784 */
.L_x_2820:
[----:B------:R-:W-:Y:S05]  /*7140*/  BSYNC B0 ;  /* 0x0000000000007941 */ /* 0x000fea0003800000 */
.L_x_2819:
[----:B------:R-:W4:Y:S01]  /*7150*/  LDS R5, [R5.X4+0x1b90] ;  /* 0x001b900005057984 */ /* 0x000f220000004800 */
[----:B------:R-:W-:Y:S01]  /*7160*/  BSSY B0, `(.L_x_2821) ;  /* 0x0000005000007945 */ /* 0x000fe20003800000 */
[----:B0--3--:R-:W-:Y:S02]  /*7170*/  IADD3 R19, R126, 0x340, RZ ;  /* 0x000003407e137810 */ /* 0x009fe40007ffe0ff */
[----:B------:R-:W-:Y:S01]  /*7180*/  LEA.HI.SX32 R17, R17, R126, 0x1b ;  /* 0x0000007e11117211 */ /* 0x000fe200078fdaff */
[----:B------:R-:W-:Y:S05]  /*7190*/  @!P1 BRA `(.L_x_2822) ;  /* 0x0000001000009947 */ /* 0x000fea0003800000 */
[----:B----4-:R0:W-:Y:S02]  /*71a0*/  RED.E.ADD.F32.FTZ.RN.STRONG.GPU [R6.64+-0x500], R5 ;  /* 0xfffb00050600798e */ /* 0x0101e4000c10e784 */
.L_x_2822:
[----:B------:R-:W-:Y:S05]  /*71b0*/  BSYNC B0 ;  /* 0x0000000000007941 */ /* 0x000fea0003800000 */
.L_x_2821:
[----:B------:R-:W3:Y:S01]  /*71c0*/  LDS R17, [R17.X4+0x1c90] ;  /* 0x001c900011117984 */ /* 0x000ee20000004800 */
[----:B------:R-:W-:Y:S01]  /*71d0*/  BSSY B0, `(.L_x_2823) ;  /* 0x0000005000007945 */ /* 0x000fe20003800000 */
[----:B0---4-:R-:W-:Y:S02]  /*71e0*/  IADD3 R5, R126, 0x380, RZ ;  /* 0x000003807e057810 */ /* 0x011fe40007ffe0ff */
[----:B------:R-:W-:Y:S01]  /*71f0*/  LEA.HI.SX32 R19, R19, R126, 0x1b ;  /* 0x0000007e13137211 */ /* 0x000fe200078fdaff */
[----:B------:R-:W-:Y:S05]  /*7200*/  @!P2 BRA `(.L_x_2824) ;  /* 0x000000100000a947 */ /* 0x000fea0003800000 */
[----:B---3--:R0:W-:Y:S02]  /*7210*/  RED.E.ADD.F32.FTZ.RN.STRONG.GPU [R6.64+-0x400], R17 ;  /* 0xfffc00110600798e */ /* 0x0081e4000c10e784 */
.L_x_2824:
[----:B------:R-:W-:Y:S05]  /*7220*/  BSYNC B0 ;  /* 0x0000000000007941 */ /* 0x000fea0003800000 */
.L_x_2823:
[----:B------:R-:W4:Y:S01]  /*7230*/  LDS R19, [R19.X4+0x1d90] ;  /* 0x001d900013137984 */ /* 0x000f220000004800 */
[----:B------:R-:W-:Y:S01]  /*7240*/  BSSY B0, `(.L_x_2825) ;  /* 0x0000005000007945 */ /* 0x000fe20003800000 */
[----:B0--3--:R-:W-:-:S02]  /*7250*/  IADD3 R17, R126, 0x3c0, RZ ;  /* 0x000003c07e117810 */ /* 0x009fc40007ffe0ff */
[----:B------:R-:W-:Y:S01]  /*7260*/  LEA.HI.SX32 R5, R5, R126, 0x1b ;  /* 0x0000007e05057211 */ /* 0x000fe200078fdaff */
[----:B------:R-:W-:Y:S05]  /*7270*/  @!P3 BRA `(.L_x_2826) ;  /* 0x000000100000b947 */ /* 0x000fea0003800000 */
[----:B----4-:R0:W-:Y:S02]  /*7280*/  RED.E.ADD.F32.FTZ.RN.STRONG.GPU [R6.64+-0x300], R19 ;  /* 0xfffd00130600798e */ /* 0x0101e4000c10e784 */
.L_x_2826:
[----:B------:R-:W-:Y:S05]  /*7290*/  BSYNC B0 ;  /* 0x0000000000007941 */ /* 0x000fea0003800000 */
.L_x_2825:
[----:B------:R-:W3:Y:S01]  /*72a0*/  LDS R5, [R5.X4+0x1e90] ;  /* 0x001e900005057984 */ /* 0x000ee20000004800 */
[----:B------:R-:W-:Y:S01]  /*72b0*/  BSSY B0, `(.L_x_2827) ;  /* 0x0000004000007945 */ /* 0x000fe20003800000 */
[----:B------:R-:W-:Y:S01]  /*72c0*/  LEA.HI.SX32 R17, R17, R126, 0x1b ;  /* 0x0000007e11117211 */ /* 0x000fe200078fdaff */
[----:B------:R-:W-:Y:S05]  /*72d0*/  @!P4 BRA `(.L_x_2828) ;  /* 0x000000100000c947 */ /* 0x000fea0003800000 */
[----:B---3--:R3:W-:Y:S02]  /*72e0*/  RED.E.ADD.F32.FTZ.RN.STRONG.GPU [R6.64+-0x200], R5 ;  /* 0xfffe00050600798e */ /* 0x0087e4000c10e784 */
.L_x_2828:
[----:B------:R-:W-:Y:S05]  /*72f0*/  BSYNC B0 ;  /* 0x0000000000007941 */ /* 0x000fea0003800000 */
.L_x_2827:
[----:B------:R-:W0:Y:S01]  /*7300*/  LDS R17, [R17.X4+0x1f90] ;  /* 0x001f900011117984 */ /* 0x000e220000004800 */
[----:B------:R-:W-:Y:S01]  /*7310*/  BSSY B0, `(.L_x_2829) ;  /* 0x0000003000007945 */ /* 0x000fe20003800000 */
[----:B------:R-:W-:Y:S05]  /*7320*/  @!P5 BRA `(.L_x_2830) ;  /* 0x000000100000d947 */ /* 0x000fea0003800000 */
[----:B0-----:R0:W-:Y:S02]  /*7330*/  RED.E.ADD.F32.FTZ.RN.STRONG.GPU [R6.64+-0x100], R17 ;  /* 0xffff00110600798e */ /* 0x0011e4000c10e784 */
.L_x_2830:
[----:B------:R-:W-:Y:S05]  /*7340*/  BSYNC B0 ;  /* 0x0000000000007941 */ /* 0x000fea0003800000 */
.L_x_2829:
[----:B--2---:R-:W2:Y:S01]  /*7350*/  SHFL.DOWN PT, R4, R167, 0x1, 0x1f ;  /* 0x08201f00a7047f89 */ /* 0x004ea200000e0000 */
[C---:B------:R-:W-:Y:S01]  /*7360*/  ISETP.GT.AND P0, PT, R124.reuse, 0x1e, PT ;  /* 0x0000001e7c00780c */ /* 0x040fe20003f04270 */
[----:B0--3--:R-:W-:Y:S01]  /*7370*/  FMUL.FTZ R6, R143, R190 ;  /* 0x000000be8f067220 */ /* 0x009fe20000410000 */
[----:B------:R-:W-:Y:S01]  /*7380*/  ISETP.NE.AND P1, PT, R124, RZ, PT ;  /* 0x000000ff7c00720c */ /* 0x000fe20003f25270 */
[----:B------:R-:W0:Y:S01]  /*7390*/  SHFL.DOWN PT, R5, R16, 0x1, 0x1f ;  /* 0x08201f0010057f89 */ /* 0x000e2200000e0000 */
        /* <DEDUP_REMOVED lines=11> */
[----:B--2---:R-:W-:Y:S02]  /*7450*/  @!P0 FADD.FTZ R167, R167, R4 ;  /* 0x00000004a7a78221 */ /* 0x004fe40000010000 */
        /* <DEDUP_REMOVED lines=15> */
[C---:B------:R-:W-:Y:S02]  /*7550*/  FMUL.FTZ R4, R143.reuse, R192 ;  /* 0x000000c08f047220 */ /* 0x040fe40000410000 */
[----:B--2---:R-:W-:Y:S01]  /*7560*/  @!P0 FADD.FTZ R16, R16, R5 ;  /* 0x0000000510108221 */ /* 0x004fe20000010000 */
[----:B------:R-:W0:Y:S01]  /*7570*/  SHFL.DOWN PT, R18, R167, 0x4, 0x1f ;  /* 0x08801f00a7127f89 */ /* 0x000e2200000e0000 */
[----:B------:R-:W-:Y:S01]  /*7580*/  ISETP.GT.AND P0, PT, R124, 0x1b, PT ;  /* 0x0000001b7c00780c */ /* 0x000fe20003f04270 */
[----:B------:R-:W-:Y:S02]  /*7590*/  FMUL.FTZ R173, R4, R173 ;  /* 0x000000ad04ad7220 */ /* 0x000fe40000410000 */
[----:B------:R-:W2:Y:S01]  /*75a0*/  SHFL.DOWN PT, R5, R16, 0x4, 0x1f ;  /* 0x08801f0010057f89 */ /* 0x000ea200000e0000 */
[----:B------:R-:W-:-:S02]  /*75b0*/  FMUL.FTZ R4, R143, R188 ;  /* 0x000000bc8f047220 */ /* 0x000fc40000410000 */
[----:B------:R-:W-:Y:S02]  /*75c0*/  FFMA.FTZ R173, R90, R192, R173 ;  /* 0x000000c05aad7223 */ /* 0x000fe400000100ad */
[----:B------:R-:W-:Y:S02]  /*75d0*/  FMUL.FTZ R153, R4, R153 ;  /* 0x0000009904997220 */ /* 0x000fe40000410000 */
[C---:B------:R-:W-:Y:S02]  /*75e0*/  FMUL.FTZ R4, R143.reuse, R172 ;  /* 0x000000ac8f047220 */ /* 0x040fe40000410000 */
[----:B------:R-:W-:Y:S02]  /*75f0*/  FFMA.FTZ R188, R92, R188, R153 ;  /* 0x000000bc5cbc7223 */ /* 0x000fe40000010099 */
[----:B------:R-:W-:Y:S02]  /*7600*/  FMUL.FTZ R189, R4, R189 ;  /* 0x000000bd04bd7220 */ /* 0x000fe40000410000 */
[----:B------:R-:W-:-:S02]  /*7610*/  FMUL.FTZ R4, R143, R170 ;  /* 0x000000aa8f047220 */ /* 0x000fc40000410000 */
[----:B------:R-:W-:Y:S02]  /*7620*/  FFMA.FTZ R189, R94, R172, R189 ;  /* 0x000000ac5ebd7223 */ /* 0x000fe400000100bd */
[----:B------:R-:W-:Y:S02]  /*7630*/  FMUL.FTZ R181, R4, R181 ;  /* 0x000000b504b57220 */ /* 0x000fe40000410000 */
[----:B------:R-:W-:Y:S02]  /*7640*/  FMUL.FTZ R4, R143, R146 ;  /* 0x000000928f047220 */ /* 0x000fe40000410000 */
[----:B0-----:R-:W-:Y:S02]  /*7650*/  @!P0 FADD.FTZ R167, R167, R18 ;  /* 0x00000012a7a78221 */ /* 0x001fe40000010000 */
[----:B------:R-:W-:Y:S02]  /*7660*/  FMUL.FTZ R183, R4, R183 ;  /* 0x000000b704b77220 */ /* 0x000fe40000410000 */
[----:B--2---:R-:W-:Y:S01]  /*7670*/  @!P0 FADD.FTZ R16, R16, R5 ;  /* 0x0000000510108221 */ /* 0x004fe20000010000 */
[----:B------:R-:W0:Y:S01]  /*7680*/  SHFL.DOWN PT, R6, R167, 0x8, 0x1f ;  /* 0x09001f00a7067f89 */ /* 0x000e2200000e0000 */
[----:B------:R-:W-:Y:S01]  /*7690*/  ISETP.GT.AND P0, PT, R124, 0x17, PT ;  /* 0x000000177c00780c */ /* 0x000fe20003f04270 */
[----:B------:R-:W-:-:S02]  /*76a0*/  FMUL.FTZ R5, R143, R168 ;  /* 0x000000a88f057220 */ /* 0x000fc40000410000 */
[----:B------:R-:W2:Y:S01]  /*76b0*/  SHFL.DOWN PT, R7, R16, 0x8, 0x1f ;  /* 0x09001f0010077f89 */ /* 0x000ea200000e0000 */
        /* <DEDUP_REMOVED lines=9> */
[----:B------:R-:W-:Y:S02]  /*7750*/  FFMA.FTZ R5, R98, R156, R5 ;  /* 0x0000009c62057223 */ /* 0x000fe40000010005 */
[----:B0-----:R-:W-:Y:S02]  /*7760*/  @!P0 FADD.FTZ R167, R167, R6 ;  /* 0x00000006a7a78221 */ /* 0x001fe40000010000 */
[----:B------:R-:W-:-:S02]  /*7770*/  FADD.FTZ R50, R5, R50 ;  /* 0x0000003205327221 */ /* 0x000fc40000010000 */
[----:B--2---:R-:W-:Y:S01]  /*7780*/  @!P0 FADD.FTZ R16, R16, R7 ;  /* 0x0000000710108221 */ /* 0x004fe20000010000 */
[----:B------:R-:W0:Y:S01]  /*7790*/  SHFL.DOWN PT, R6, R167, 0x10, 0x1f ;  /* 0x0a001f00a7067f89 */ /* 0x000e2200000e0000 */
[----:B------:R-:W-:Y:S01]  /*77a0*/  ISETP.GT.AND P0, PT, R124, 0xf, PT ;  /* 0x0000000f7c00780c */ /* 0x000fe20003f04270 */
[----:B------:R-:W-:Y:S02]  /*77b0*/  FFMA.FTZ R7, R91, R194, R202 ;  /* 0x000000c25b077223 */ /* 0x000fe400000100ca */
[----:B----4-:R-:W2:Y:S01]  /*77c0*/  SHFL.DOWN PT, R19, R16, 0x10, 0x1f ;  /* 0x0a001f0010137f89 */ /* 0x010ea200000e0000 */
[----:B------:R-:W-:Y:S02]  /*77d0*/  FMUL.FTZ R5, R143, R160 ;  /* 0x000000a08f057220 */ /* 0x000fe40000410000 */
[----:B------:R-:W-:Y:S02]  /*77e0*/  FADD.FTZ R52, R7, R52 ;  /* 0x0000003407347221 */ /* 0x000fe40000010000 */
[----:B------:R-:W-:-:S02]  /*77f0*/  FFMA.FTZ R17, R95, R148, R4 ;  /* 0x000000945f117223 */ /* 0x000fc40000010004 */
[----:B------:R-:W-:Y:S02]  /*7800*/  FMUL.FTZ R7, R5, R180 ;  /* 0x000000b405077220 */ /* 0x000fe40000410000 */
[----:B------:R-:W-:Y:S02]  /*7810*/  FADD.FTZ R46, R17, R46 ;  /* 0x0000002e112e7221 */ /* 0x000fe40000010000 */
[----:B------:R-:W-:Y:S02]  /*7820*/  FFMA.FTZ R160, R102, R160, R7 ;  /* 0x000000a066a07223 */ /* 0x000fe40000010007 */
[----:B------:R-:W-:Y:S02]  /*7830*/  FMUL.FTZ R7, R143, R150 ;  /* 0x000000968f077220 */ /* 0x000fe40000410000 */
[----:B------:R-:W-:Y:S02]  /*7840*/  FFMA.FTZ R181, R96, R170, R181 ;  /* 0x000000aa60b57223 */ /* 0x000fe400000100b5 */
[----:B------:R-:W-:-:S02]  /*7850*/  FMUL.FTZ R7, R7, R198 ;  /* 0x000000c607077220 */ /* 0x000fc40000410000 */
[----:B------:R-:W-:Y:S02]  /*7860*/  FFMA.FTZ R174, R89, R168, R174 ;  /* 0x000000a859ae7223 */ /* 0x000fe400000100ae */
[----:B0-----:R-:W-:Y:S02]  /*7870*/  @!P0 FADD.FTZ R167, R167, R6 ;  /* 0x00000006a7a78221 */ /* 0x001fe40000010000 */
[----:B------:R-:W-:Y:S02]  /*7880*/  FMUL.FTZ R6, R143, R152 ;  /* 0x000000988f067220 */ /* 0x000fe40000410000 */
[----:B--2---:R-:W-:Y:S01]  /*7890*/  @!P0 FADD.FTZ R16, R16, R19 ;  /* 0x0000001310108221 */ /* 0x004fe20000010000 */
[----:B------:R-:W-:Y:S01]  /*78a0*/  MOV R5, R167 ;  /* 0x000000a700057202 */ /* 0x000fe20000000f00 */
[----:B------:R-:W-:Y:S02]  /*78b0*/  FMUL.FTZ R6, R6, R185 ;  /* 0x000000b906067220 */ /* 0x000fe40000410000 */
[----:B------:R-:W-:Y:S01]  /*78c0*/  FFMA.FTZ R146, R93, R146, R183 ;  /* 0x000000925d927223 */ /* 0x000fe200000100b7 */
[----:B------:R-:W-:Y:S01]  /*78d0*/  MOV R4, R16 ;  /* 0x0000001000047202 */ /* 0x000fe20000000f00 */
[----:B------:R-:W-:-:S02]  /*78e0*/  FFMA.FTZ R17, R97, R152, R6 ;  /* 0x0000009861117223 */ /* 0x000fc40000010006 */
        /* <DEDUP_REMOVED lines=34> */
.L_x_2832:
[----:B0-----:R-:W-:Y:S05]  /*7b10*/  BSYNC B0 ;  /* 0x0000000000007941 */ /* 0x001fea0003800000 */
.L_x_2831:
[----:B------:R-:W-:Y:S02]  /*7b20*/  IADD3 R23, R23, 0x1, RZ ;  /* 0x0000000117177810 */ /* 0x000fe40007ffe0ff */
[----:B------:R-:W-:Y:S02]  /*7b30*/  IADD3 R21, P1, R21, 0x1, RZ ;  /* 0x0000000115157810 */ /* 0x000fe40007f3e0ff */
[----:B------:R-:W-:Y:S02]  /*7b40*/  ISETP.GE.AND P0, PT, R23, c[0x0][0x16c], PT ;  /* 0x00005b0017007a0c */ /* 0x000fe40003f06270 */
[----:B------:R-:W-:-:S11]  /*7b50*/  IADD3.X R0, RZ, R0, RZ, P1, !PT ;  /* 0x00000000ff007210 */ /* 0x000fd60000ffe4ff */
[----:B-1----:R-:W-:Y:S01]  /*7b60*/  @P0 CALL.REL.NOINC `(.L_x_2785) ;  /* 0x0000001000000944 */ /* 0x002fe20003c00000 */
[----:B------:R-:W-:Y:S05]  /*7b70*/  BRA `(.L_x_2833) ;  /* 0xffffc77000007947 */ /* 0x000fea000383ffff */
.L_x_2785:
[----:B------:R-:W-:Y:S01]  /*7b80*/  BAR.SYNC.DEFER_BLOCKING 0x0 ;  /* 0x0000000000007b1d */ /* 0x000fe20000010000 */
[----:B------:R-:W-:Y:S01]  /*7b90*/  IADD3 R60, -R121, c[0x0][0x168], RZ ;  /* 0x00005a00793c7a10 */ /* 0x000fe20007ffe1ff */
[----:B------:R-:W-:Y:S01]  /*7ba0*/  CS2R R62, SRZ ;  /* 0x00000000003e7805 */ /* 0x000fe2000001ff00 */
[C---:B------:R-:W-:Y:S01]  /*7bb0*/  LOP3.LUT R43, R8.reuse, 0x20, RZ, 0xfc, !PT ;  /* 0x00000020082b7812 */ /* 0x040fe200078efcff */
[----:B------:R-:W-:Y:S01]  /*7bc0*/  HFMA2.MMA R55, -RZ, RZ, 0, 0 ;  /* 0x00000000ff377435 */ /* 0x000fe200000001ff */
[CC--:B------:R-:W-:Y:S01]  /*7bd0*/  ISETP.GE.AND P2, PT, R8.reuse, R60.reuse, PT ;  /* 0x0000003c0800720c */ /* 0x0c0fe20003f46270 */
[----:B------:R-:W-:Y:S01]  /*7be0*/  IMAD.MOV.U32 R51, RZ, RZ, RZ ;  /* 0x000000ffff337224 */ /* 0x000fe200078e00ff */
        /* <DEDUP_REMOVED lines=8> */
[C---:B------:R-:W-:Y:S02]  /*7c70*/  LOP3.LUT R6, R8.reuse, 0xc0, RZ, 0xfc, !PT ;  /* 0x000000c008067812 */ /* 0x040fe400078efcff */
[-C--:B------:R-:W-:Y:S02]  /*7c80*/  ISETP.GE.AND P0, PT, R47, R60.reuse, PT ;  /* 0x0000003c2f00720c */ /* 0x080fe40003f06270 */
[----:B------:R-:W-:Y:S02]  /*7c90*/  LOP3.LUT R7, R8, 0xe0, RZ, 0xfc, !PT ;  /* 0x000000e008077812 */ /* 0x000fe400078efcff */
        /* <DEDUP_REMOVED lines=26> */
[-C--:B------:R-:W-:Y:S01]  /*7e40*/  ISETP.GE.AND P5, PT, R20, R60.reuse, PT ;  /* 0x0000003c1400720c */ /* 0x080fe20003fa6270 */
[----:B------:R-:W-:Y:S01]  /*7e50*/  HFMA2.MMA R72, -RZ, RZ, 0, 0 ;  /* 0x00000000ff487435 */ /* 0x000fe200000001ff */
[-C--:B------:R-:W-:Y:S02]  /*7e60*/  ISETP.GE.AND P3, PT, R21, R60.reuse, PT ;  /* 0x0000003c1500720c */ /* 0x080fe40003f66270 */
[----:B------:R-:W-:-:S02]  /*7e70*/  ISETP.GE.AND P2, PT, R23, R60, PT ;  /* 0x0000003c1700720c */ /* 0x000fc40003f46270 */
[----:B------:R-:W-:Y:S01]  /*7e80*/  ISETP.GE.AND P1, PT, R39, R60, PT ;  /* 0x0000003c2700720c */ /* 0x000fe20003f26270 */
[----:B------:R-:W-:Y:S01]  /*7e90*/  HFMA2.MMA R74, -RZ, RZ, 0, 0 ;  /* 0x00000000ff4a7435 */ /* 0x000fe200000001ff */
[----:B------:R-:W-:Y:S01]  /*7ea0*/  MOV R70, RZ ;  /* 0x000000ff00467202 */ /* 0x000fe20000000f00 */
[----:B------:R-:W5:Y:S01]  /*7eb0*/  @!P4 LDG.E R67, [R2.64+0x500] ;  /* 0x000500040243c981 */ /* 0x000f62000c1e1900 */
[----:B------:R-:W-:Y:S02]  /*7ec0*/  MOV R76, RZ ;  /* 0x000000ff004c7202 */ /* 0x000fe40000000f00 */
        /* <DEDUP_REMOVED lines=31> */
[----:B------:R-:W-:Y:S01]  /*80c0*/  FSETP.GTU.FTZ.AND P3, PT, R2, 20, PT ;  /* 0x41a000000200780b */ /* 0x000fe20003f7c000 */
[--C-:B-1----:R-:W-:Y:S02]  /*80d0*/  FADD.FTZ R62, R51, R138.reuse ;  /* 0x0000008a333e7221 */ /* 0x102fe40000010000 */
[----:B------:R-:W1:Y:S01]  /*80e0*/  LDS R51, [R101.X4+0x1c] ;  /* 0x00001c0065337984 */ /* 0x000e620000004800 */
[----:B--2---:R-:W-:-:S03]  /*80f0*/  FADD.FTZ R64, R55, R138 ;  /* 0x0000008a37407221 */ /* 0x004fc60000010000 */
[----:B------:R-:W2:Y:S01]  /*8100*/  LDS R55, [R101.X4+0x20] ;  /* 0x0000200065377984 */ /* 0x000ea20000004800 */
[----:B------:R-:W-:-:S05]  /*8110*/  FSETP.GTU.FTZ.AND P4, PT, R62, 20, PT ;  /* 0x41a000003e00780b */ /* 0x000fca0003f9c000 */
[----:B------:R-:W-:-:S06]  /*8120*/  @!P3 FMUL.FTZ R2, R2, -1.4426950216293334961 ;  /* 0xbfb8aa3b0202b820 */ /* 0x000fcc0000410000 */
[----:B------:R-:W4:Y:S01]  /*8130*/  @!P3 MUFU.EX2 R2, R2 ;  /* 0x000000020002b308 */ /* 0x000f220000000800 */
[----:B---3--:R-:W-:Y:S01]  /*8140*/  FADD.FTZ R65, R61, R138 ;  /* 0x0000008a3d417221 */ /* 0x008fe20000010000 */
[----:B------:R-:W-:Y:S01]  /*8150*/  FSETP.GTU.FTZ.AND P0, PT, R64, 20, PT ;  /* 0x41a000004000780b */ /* 0x000fe20003f1c000 */
[----:B------:R-:W3:Y:S01]  /*8160*/  LDS R61, [R101.X4+0x24] ;  /* 0x00002400653d7984 */ /* 0x000ee20000004800 */
[----:B------:R-:W-:-:S06]  /*8170*/  @!P4 FMUL.FTZ R62, R62, -1.4426950216293334961 ;  /* 0xbfb8aa3b3e3ec820 */ /* 0x000fcc0000410000 */
[----:B------:R-:W5:Y:S01]  /*8180*/  @!P4 MUFU.EX2 R62, R62 ;  /* 0x0000003e003ec308 */ /* 0x000f620000000800 */
[----:B0-----:R-:W-:Y:S02]  /*8190*/  FADD.FTZ R68, R3, R138 ;  /* 0x0000008a03447221 */ /* 0x001fe40000010000 */
[----:B----4-:R-:W-:-:S05]  /*81a0*/  @!P3 FADD.FTZ R3, R2, 1 ;  /* 0x3f8000000203b421 */ /* 0x010fca0000010000 */
[----:B------:R0:W4:Y:S01]  /*81b0*/  @!P3 MUFU.RCP R66, R3 ;  /* 0x000000030042b308 */ /* 0x0001220000001000 */
[----:B------:R-:W-:Y:S02]  /*81c0*/  @!P0 FMUL.FTZ R64, R64, -1.4426950216293334961 ;  /* 0xbfb8aa3b40408820 */ /* 0x000fe40000410000 */
[--C-:B------:R-:W-:Y:S01]  /*81d0*/  FADD.FTZ R63, R63, R138.reuse ;  /* 0x0000008a3f3f7221 */ /* 0x100fe20000010000 */
[----:B0-----:R-:W0:Y:S04]  /*81e0*/  LDS R3, [R101.X4+0x28] ;  /* 0x0000280065037984 */ /* 0x001e280000004800 */
[----:B------:R-:W3:Y:S01]  /*81f0*/  @!P0 MUFU.EX2 R64, R64 ;  /* 0x0000004000408308 */ /* 0x000ee20000000800 */
[----:B------:R-:W-:Y:S01]  /*8200*/  FSETP.GTU.FTZ.AND P2, PT, R68, 20, PT ;  /* 0x41a000004400780b */ /* 0x000fe20003f5c000 */
[----:B-1----:R-:W-:Y:S01]  /*8210*/  FADD.FTZ R69, R51, R138 ;  /* 0x0000008a33457221 */ /* 0x002fe20000010000 */
[----:B------:R-:W-:Y:S01]  /*8220*/  FSETP.GTU.FTZ.AND P5, PT, R63, 20, PT ;  /* 0x41a000003f00780b */ /* 0x000fe20003fbc000 */
[----:B-----5:R-:W-:-:S02]  /*8230*/  @!P4 FADD.FTZ R2, R62, 1 ;  /* 0x3f8000003e02c421 */ /* 0x020fc40000010000 */
[----:B--2---:R-:W-:Y:S01]  /*8240*/  FADD.FTZ R70, R55, R138 ;  /* 0x0000008a37467221 */ /* 0x004fe20000010000 */
[----:B------:R-:W-:Y:S01]  /*8250*/  FSETP.GTU.FTZ.AND P6, PT, R69, 20, PT ;  /* 0x41a000004500780b */ /* 0x000fe20003fdc000 */
[----:B------:R1:W2:Y:S01]  /*8260*/  @!P4 MUFU.RCP R67, R2 ;  /* 0x000000020043c308 */ /* 0x0002a20000001000 */
[----:B------:R-:W-:Y:S01]  /*8270*/  FSETP.GTU.FTZ.AND P1, PT, R65, 20, PT ;  /* 0x41a000004100780b */ /* 0x000fe20003f3c000 */
[----:B----4-:R-:W-:Y:S01]  /*8280*/  @!P3 FMUL.FTZ R41, R41, R66 ;  /* 0x000000422929b220 */ /* 0x010fe20000410000 */
[----:B------:R-:W-:-:S03]  /*8290*/  FSETP.GTU.FTZ.AND P3, PT, R70, 20, PT ;  /* 0x41a000004600780b */ /* 0x000fc60003f7c000 */
[----:B------:R-:W-:Y:S02]  /*82a0*/  @!P2 FMUL.FTZ R51, R68, -1.4426950216293334961 ;  /* 0xbfb8aa3b4433a820 */ /* 0x000fe40000410000 */
[----:B------:R-:W-:Y:S02]  /*82b0*/  @!P5 FMUL.FTZ R55, R63, -1.4426950216293334961 ;  /* 0xbfb8aa3b3f37d820 */ /* 0x000fe40000410000 */
[----:B---3--:R-:W-:Y:S01]  /*82c0*/  @!P0 FADD.FTZ R64, R64, 1 ;  /* 0x3f80000040408421 */ /* 0x008fe20000010000 */
[----:B------:R3:W-:Y:S01]  /*82d0*/  @!P2 MUFU.EX2 R62, R51 ;  /* 0x00000033003ea308 */ /* 0x0007e20000000800 */
[----:B-1----:R-:W-:Y:S02]  /*82e0*/  @!P6 FMUL.FTZ R2, R69, -1.4426950216293334961 ;  /* 0xbfb8aa3b4502e820 */ /* 0x002fe40000410000 */
[----:B------:R-:W-:Y:S02]  /*82f0*/  FADD.FTZ R68, R61, R138 ;  /* 0x0000008a3d447221 */ /* 0x000fe40000010000 */
[----:B------:R-:W-:-:S03]  /*8300*/  @!P1 FMUL.FTZ R65, R65, -1.4426950216293334961 ;  /* 0xbfb8aa3b41419820 */ /* 0x000fc60000410000 */
[----:B------:R1:W-:Y:S01]  /*8310*/  @!P5 MUFU.EX2 R63, R55 ;  /* 0x00000037003fd308 */ /* 0x0003e20000000800 */
[----:B---3--:R-:W3:Y:S01]  /*8320*/  LDS R51, [R101.X4+0x2c] ;  /* 0x00002c0065337984 */ /* 0x008ee20000004800 */
[----:B--2---:R-:W-:Y:S01]  /*8330*/  @!P4 FMUL.FTZ R42, R42, R67 ;  /* 0x000000432a2ac220 */ /* 0x004fe20000410000 */
[----:B------:R-:W-:Y:S01]  /*8340*/  FSETP.GTU.FTZ.AND P4, PT, R68, 20, PT ;  /* 0x41a000004400780b */ /* 0x000fe20003f9c000 */
[----:B------:R-:W-:-:S04]  /*8350*/  @!P3 FMUL.FTZ R61, R70, -1.4426950216293334961 ;  /* 0xbfb8aa3b463db820 */ /* 0x000fc80000410000 */
[----:B------:R0:W2:Y:S01]  /*8360*/  @!P0 MUFU.RCP R69, R64 ;  /* 0x0000004000458308 */ /* 0x0000a20000001000 */
[----:B-1----:R-:W1:Y:S07]  /*8370*/  LDS R55, [R101.X4+0x30] ;  /* 0x0000300065377984 */ /* 0x002e6e0000004800 */
[----:B------:R-:W4:Y:S01]  /*8380*/  @!P1 MUFU.EX2 R65, R65 ;  /* 0x0000004100419308 */ /* 0x000f220000000800 */
[----:B0-----:R-:W-:Y:S02]  /*8390*/  FADD.FTZ R64, R3, R138 ;  /* 0x0000008a03407221 */ /* 0x001fe40000010000 */
[----:B------:R-:W-:Y:S01]  /*83a0*/  @!P4 FMUL.FTZ R68, R68, -1.4426950216293334961 ;  /* 0xbfb8aa3b4444c820 */ /* 0x000fe20000410000 */
[----:B------:R-:W-:Y:S04]  /*83b0*/  LDS R3, [R101.X4+0x3c] ;  /* 0x00003c0065037984 */ /* 0x000fe80000004800 */
[----:B------:R0:W5:Y:S01]  /*83c0*/  @!P3 MUFU.EX2 R67, R61 ;  /* 0x0000003d0043b308 */ /* 0x0001620000000800 */
[----:B--2---:R-:W-:Y:S01]  /*83d0*/  @!P0 FMUL.FTZ R44, R44, R69 ;  /* 0x000000452c2c8220 */ /* 0x004fe20000410000 */
[----:B------:R-:W-:Y:S01]  /*83e0*/  FSETP.GTU.FTZ.AND P0, PT, R64, 20, PT ;  /* 0x41a000004000780b */ /* 0x000fe20003f1c000 */
[----:B0-----:R-:W0:Y:S05]  /*83f0*/  LDS R61, [R101.X4+0x34] ;  /* 0x00003400653d7984 */ /* 0x001e2a0000004800 */
[----:B------:R2:W0:Y:S01]  /*8400*/  @!P6 MUFU.EX2 R66, R2 ;  /* 0x000000020042e308 */ /* 0x0004220000000800 */
[----:B----4-:R-:W-:-:S02]  /*8410*/  @!P1 FADD.FTZ R65, R65, 1 ;  /* 0x3f80000041419421 */ /* 0x010fc40000010000 */
[----:B------:R-:W-:-:S05]  /*8420*/  @!P2 FADD.FTZ R62, R62, 1 ;  /* 0x3f8000003e3ea421 */ /* 0x000fca0000010000 */
[----:B------:R-:W4:Y:S01]  /*8430*/  @!P4 MUFU.EX2 R68, R68 ;  /* 0x000000440044c308 */ /* 0x000f220000000800 */
[----:B--2---:R-:W-:Y:S02]  /*8440*/  @!P5 FADD.FTZ R2, R63, 1 ;  /* 0x3f8000003f02d421 */ /* 0x004fe40000010000 */
[----:B------:R-:W2:Y:S05]  /*8450*/  LDS R63, [R101.X4+0x38] ;  /* 0x00003800653f7984 */ /* 0x000eaa0000004800 */
[----:B------:R-:W0:Y:S01]  /*8460*/  @!P1 MUFU.RCP R70, R65 ;  /* 0x0000004100469308 */ /* 0x000e220000001000 */
[----:B-----5:R-:W-:-:S07]  /*8470*/  @!P3 FADD.FTZ R67, R67, 1 ;  /* 0x3f8000004343b421 */ /* 0x020fce0000010000 */
[----:B------:R-:W5:Y:S08]  /*8480*/  @!P2 MUFU.RCP R71, R62 ;  /* 0x0000003e0047a308 */ /* 0x000f700000001000 */
[----:B------:R0:W2:Y:S02]  /*8490*/  @!P5 MUFU.RCP R73, R2 ;  /* 0x000000020049d308 */ /* 0x0000a40000001000 */
[----:B0-----:R-:W-:-:S06]  /*84a0*/  @!P0 FMUL.FTZ R2, R64, -1.4426950216293334961 ;  /* 0xbfb8aa3b40028820 */ /* 0x001fcc0000410000 */
[----:B------:R-:W-:Y:S01]  /*84b0*/  @!P3 MUFU.RCP R67, R67 ;  /* 0x000000430043b308 */ /* 0x000fe20000001000 */
[----:B------:R-:W-:Y:S02]  /*84c0*/  @!P6 FADD.FTZ R66, R66, 1 ;  /* 0x3f8000004242e421 */ /* 0x000fe40000010000 */
[--C-:B---3--:R-:W-:Y:S02]  /*84d0*/  FADD.FTZ R62, R51, R138.reuse ;  /* 0x0000008a333e7221 */ /* 0x108fe40000010000 */
[----:B-1----:R-:W-:Y:S01]  /*84e0*/  FADD.FTZ R69, R55, R138 ;  /* 0x0000008a37457221 */ /* 0x002fe20000010000 */
[----:B------:R-:W0:Y:S02]  /*84f0*/  LDS R51, [R101.X4] ;  /* 0x0000000065337984 */ /* 0x000e240000004800 */
[----:B------:R-:W1:Y:S01]  /*8500*/  @!P0 MUFU.EX2 R2, R2 ;  /* 0x0000000200028308 */ /* 0x000e620000000800 */
[----:B----4-:R-:W-:Y:S01]  /*8510*/  @!P4 FADD.FTZ R68, R68, 1 ;  /* 0x3f8000004444c421 */ /* 0x010fe20000010000 */
[----:B------:R-:W-:Y:S01]  /*8520*/  BAR.SYNC.DEFER_BLOCKING 0x0 ;  /* 0x0000000000007b1d */ /* 0x000fe20000010000 */
[----:B------:R-:W-:Y:S01]  /*8530*/  @!P1 FMUL.FTZ R45, R45, R70 ;  /* 0x000000462d2d9220 */ /* 0x000fe20000410000 */
[----:B------:R-:W-:Y:S01]  /*8540*/  FSETP.GTU.FTZ.AND P1, PT, R62, 20, PT ;  /* 0x41a000003e00780b */ /* 0x000fe20003f3c000 */
[----:B-----5:R-:W-:Y:S01]  /*8550*/  @!P2 FMUL.FTZ R46, R46, R71 ;  /* 0x000000472e2ea220 */ /* 0x020fe20000410000 */
[----:B------:R-:W-:-:S02]  /*8560*/  FSETP.GTU.FTZ.AND P2, PT, R69, 20, PT ;  /* 0x41a000004500780b */ /* 0x000fc40003f5c000 */
[----:B------:R-:W3:Y:S01]  /*8570*/  @!P4 MUFU.RCP R65, R68 ;  /* 0x000000440041c308 */ /* 0x000ee20000001000 */
[----:B--2---:R-:W-:Y:S02]  /*8580*/  @!P5 FMUL.FTZ R48, R48, R73 ;  /* 0x000000493030d220 */ /* 0x004fe40000410000 */
[----:B------:R-:W-:-:S05]  /*8590*/  FADD.FTZ R73, R61, R138 ;  /* 0x0000008a3d497221 */ /* 0x000fca0000010000 */
[----:B------:R-:W2:Y:S01]  /*85a0*/  @!P6 MUFU.RCP R66, R66 ;  /* 0x000000420042e308 */ /* 0x000ea20000001000 */
[----:B------:R-:W-:Y:S01]  /*85b0*/  LOP3.LUT R55, R154, 0xfffffe00, RZ, 0xc0, !PT ;  /* 0xfffffe009a377812 */ /* 0x000fe200078ec0ff */
[----:B-1----:R-:W-:Y:S02]  /*85c0*/  @!P0 FADD.FTZ R2, R2, 1 ;  /* 0x3f80000002028421 */ /* 0x002fe40000010000 */
[----:B------:R-:W-:Y:S01]  /*85d0*/  @!P3 FMUL.FTZ R50, R50, R67 ;  /* 0x000000433232b220 */ /* 0x000fe20000410000 */
[----:B------:R-:W-:Y:S01]  /*85e0*/  FSETP.GTU.FTZ.AND P3, PT, R73, 20, PT ;  /* 0x41a000004900780b */ /* 0x000fe20003f7c000 */
[----:B------:R-:W-:Y:S01]  /*85f0*/  @!P2 FMUL.FTZ R61, R69, -1.4426950216293334961 ;  /* 0xbfb8aa3b453da820 */ /* 0x000fe20000410000 */
[----:B------:R-:W-:Y:S01]  /*8600*/  LEA R81, R124, R55, 0x4 ;  /* 0x000000377c517211 */ /* 0x000fe200078e20ff */
[----:B------:R-:W1:Y:S01]  /*8610*/  @!P0 MUFU.RCP R80, R2 ;  /* 0x0000000200508308 */ /* 0x000e620000001000 */
[----:B------:R-:W-:Y:S02]  /*8620*/  @!P1 FMUL.FTZ R55, R62, -1.4426950216293334961 ;  /* 0xbfb8aa3b3e379820 */ /* 0x000fe40000410000 */
[----:B---3--:R-:W-:Y:S01]  /*8630*/  @!P4 FMUL.FTZ R52, R52, R65 ;  /* 0x000000413434c220 */ /* 0x008fe20000410000 */
[----:B------:R-:W-:-:S02]  /*8640*/  IADD3 R64, R81, 0x1, RZ ;  /* 0x0000000151407810 */ /* 0x000fc40007ffe0ff */
[----:B------:R-:W-:Y:S01]  /*8650*/  IADD3 R65, R81, 0x2, RZ ;  /* 0x0000000251417810 */ /* 0x000fe20007ffe0ff */
[----:B--2---:R-:W-:Y:S01]  /*8660*/  @!P6 FMUL.FTZ R49, R49, R66 ;  /* 0x000000423131e220 */ /* 0x004fe20000410000 */
[C---:B------:R-:W-:Y:S01]  /*8670*/  IADD3 R66, R81.reuse, 0x3, RZ ;  /* 0x0000000351427810 */ /* 0x040fe20007ffe0ff */
[----:B------:R-:W2:Y:S01]  /*8680*/  @!P1 MUFU.EX2 R55, R55 ;  /* 0x0000003700379308 */ /* 0x000ea20000000800 */
[----:B------:R-:W-:Y:S01]  /*8690*/  IADD3 R67, R81, 0x4, RZ ;  /* 0x0000000451437810 */ /* 0x000fe20007ffe0ff */
[----:B------:R-:W-:Y:S01]  /*86a0*/  FADD.FTZ R63, R63, R138 ;  /* 0x0000008a3f3f7221 */ /* 0x000fe20000010000 */
[----:B------:R-:W-:Y:S02]  /*86b0*/  IADD3 R68, R81, 0x5, RZ ;  /* 0x0000000551447810 */ /* 0x000fe40007ffe0ff */
[----:B------:R-:W-:-:S03]  /*86c0*/  LEA.HI.SX32 R64, R64, R81, 0x1b ;  /* 0x0000005140407211 */ /* 0x000fc600078fdaff */
[----:B------:R-:W3:Y:S01]  /*86d0*/  @!P2 MUFU.EX2 R61, R61 ;  /* 0x0000003d003da308 */ /* 0x000ee20000000800 */
[----:B------:R-:W-:Y:S01]  /*86e0*/  IADD3 R69, R81, 0x6, RZ ;  /* 0x0000000651457810 */ /* 0x000fe20007ffe0ff */
[----:B------:R-:W-:Y:S01]  /*86f0*/  FADD.FTZ R79, R3, R138 ;  /* 0x0000008a034f7221 */ /* 0x000fe20000010000 */
[-C--:B------:R-:W-:Y:S02]  /*8700*/  LEA.HI.SX32 R65, R65, R81.reuse, 0x1b ;  /* 0x0000005141417211 */ /* 0x080fe400078fdaff */
[----:B------:R-:W-:Y:S02]  /*8710*/  IADD3 R70, R81, 0x7, RZ ;  /* 0x0000000751467810 */ /* 0x000fe40007ffe0ff */
[-C--:B------:R-:W-:Y:S01]  /*8720*/  LEA.HI.SX32 R66, R66, R81.reuse, 0x1b ;  /* 0x0000005142427211 */ /* 0x080fe200078fdaff */
[----:B------:R-:W-:Y:S01]  /*8730*/  @!P3 FMUL.FTZ R62, R73, -1.4426950216293334961 ;  /* 0xbfb8aa3b493eb820 */ /* 0x000fe20000410000 */
[----:B------:R-:W-:Y:S01]  /*8740*/  IADD3 R71, R81, 0x8, RZ ;  /* 0x0000000851477810 */ /* 0x000fe20007ffe0ff */
[----:B------:R-:W-:Y:S01]  /*8750*/  STS [R101.X4], R38 ;  /* 0x0000002665007388 */ /* 0x000fe20000004800 */
[----:B------:R-:W-:-:S02]  /*8760*/  LEA.HI.SX32 R67, R67, R81, 0x1b ;  /* 0x0000005143437211 */ /* 0x000fc400078fdaff */
[C---:B------:R-:W-:Y:S01]  /*8770*/  IADD3 R72, R81.reuse, 0x9, RZ ;  /* 0x0000000951487810 */ /* 0x040fe20007ffe0ff */
[----:B------:R-:W-:Y:S01]  /*8780*/  STS [R64.X4+0x4], R37 ;  /* 0x0000042540007388 */ /* 0x000fe20000004800 */
[-C--:B------:R-:W-:Y:S02]  /*8790*/  LEA.HI.SX32 R68, R68, R81.reuse, 0x1b ;  /* 0x0000005144447211 */ /* 0x080fe400078fdaff */
[----:B------:R-:W-:Y:S01]  /*87a0*/  IADD3 R73, R81, 0xa, RZ ;  /* 0x0000000a51497810 */ /* 0x000fe20007ffe0ff */
[----:B------:R-:W-:Y:S01]  /*87b0*/  STS [R65.X4+0x8], R36 ;  /* 0x0000082441007388 */ /* 0x000fe20000004800 */
[----:B------:R-:W-:Y:S02]  /*87c0*/  LEA.HI.SX32 R69, R69, R81, 0x1b ;  /* 0x0000005145457211 */ /* 0x000fe400078fdaff */
[----:B------:R-:W-:Y:S01]  /*87d0*/  IADD3 R74, R81, 0xb, RZ ;  /* 0x0000000b514a7810 */ /* 0x000fe20007ffe0ff */
[----:B------:R-:W-:Y:S01]  /*87e0*/  STS [R66.X4+0xc], R35 ;  /* 0x00000c2342007388 */ /* 0x000fe20000004800 */
[----:B------:R-:W-:-:S02]  /*87f0*/  FSETP.GTU.FTZ.AND P4, PT, R63, 20, PT ;  /* 0x41a000003f00780b */ /* 0x000fc40003f9c000 */
[-C--:B------:R-:W-:Y:S01]  /*8800*/  LEA.HI.SX32 R70, R70, R81.reuse, 0x1b ;  /* 0x0000005146467211 */ /* 0x080fe200078fdaff */
[----:B-1----:R-:W-:Y:S01]  /*8810*/  @!P0 FMUL.FTZ R53, R53, R80 ;  /* 0x0000005035358220 */ /* 0x002fe20000410000 */
[----:B------:R-:W-:Y:S01]  /*8820*/  IADD3 R75, R81, 0xc, RZ ;  /* 0x0000000c514b7810 */ /* 0x000fe20007ffe0ff */
[----:B------:R-:W-:Y:S01]  /*8830*/  STS [R67.X4+0x10], R34 ;  /* 0x0000102243007388 */ /* 0x000fe20000004800 */
[----:B------:R-:W-:Y:S02]  /*8840*/  FSETP.GTU.FTZ.AND P5, PT, R79, 20, PT ;  /* 0x41a000004f00780b */ /* 0x000fe40003fbc000 */
[-C--:B------:R-:W-:Y:S01]  /*8850*/  LEA.HI.SX32 R71, R71, R81.reuse, 0x1b ;  /* 0x0000005147477211 */ /* 0x080fe200078fdaff */
[----:B------:R-:W-:Y:S01]  /*8860*/  STS [R68.X4+0x14], R33 ;  /* 0x0000142144007388 */ /* 0x000fe20000004800 */
[C---:B------:R-:W-:Y:S02]  /*8870*/  IADD3 R76, R81.reuse, 0xd, RZ ;  /* 0x0000000d514c7810 */ /* 0x040fe40007ffe0ff */
[----:B------:R-:W-:Y:S01]  /*8880*/  LEA.HI.SX32 R72, R72, R81, 0x1b ;  /* 0x0000005148487211 */ /* 0x000fe200078fdaff */
[----:B------:R-:W-:Y:S01]  /*8890*/  STS [R69.X4+0x18], R32 ;  /* 0x0000182045007388 */ /* 0x000fe20000004800 */
[----:B------:R-:W-:-:S02]  /*88a0*/  IADD3 R77, R81, 0xe, RZ ;  /* 0x0000000e514d7810 */ /* 0x000fc40007ffe0ff */
[-C--:B------:R-:W-:Y:S02]  /*88b0*/  LEA.HI.SX32 R73, R73, R81.reuse, 0x1b ;  /* 0x0000005149497211 */ /* 0x080fe400078fdaff */
[----:B------:R-:W-:Y:S01]  /*88c0*/  ISETP.NE.AND P0, PT, R126, RZ, PT ;  /* 0x000000ff7e00720c */ /* 0x000fe20003f05270 */
[----:B------:R-:W-:Y:S01]  /*88d0*/  STS [R70.X4+0x1c], R31 ;  /* 0x00001c1f46007388 */ /* 0x000fe20000004800 */
[----:B------:R-:W-:Y:S02]  /*88e0*/  IADD3 R78, R81, 0xf, RZ ;  /* 0x0000000f514e7810 */ /* 0x000fe40007ffe0ff */
[-C--:B------:R-:W-:Y:S01]  /*88f0*/  LEA.HI.SX32 R74, R74, R81.reuse, 0x1b ;  /* 0x000000514a4a7211 */ /* 0x080fe200078fdaff */
[----:B------:R-:W-:Y:S01]  /*8900*/  STS [R71.X4+0x20], R30 ;  /* 0x0000201e47007388 */ /* 0x000fe20000004800 */
[-C--:B------:R-:W-:Y:S02]  /*8910*/  LEA.HI.SX32 R75, R75, R81.reuse, 0x1b ;  /* 0x000000514b4b7211 */ /* 0x080fe400078fdaff */
[-C--:B------:R-:W-:Y:S01]  /*8920*/  LEA.HI.SX32 R76, R76, R81.reuse, 0x1b ;  /* 0x000000514c4c7211 */ /* 0x080fe200078fdaff */
[----:B------:R-:W-:Y:S01]  /*8930*/  STS [R72.X4+0x24], R29 ;  /* 0x0000241d48007388 */ /* 0x000fe20000004800 */
[-C--:B------:R-:W-:Y:S01]  /*8940*/  LEA.HI.SX32 R77, R77, R81.reuse, 0x1b ;  /* 0x000000514d4d7211 */ /* 0x080fe200078fdaff */
[----:B--2---:R-:W-:Y:S01]  /*8950*/  @!P1 FADD.FTZ R55, R55, 1 ;  /* 0x3f80000037379421 */ /* 0x004fe20000010000 */
[----:B------:R-:W-:Y:S01]  /*8960*/  LEA.HI.SX32 R78, R78, R81, 0x1b ;  /* 0x000000514e4e7211 */ /* 0x000fe200078fdaff */
[----:B------:R-:W-:Y:S01]  /*8970*/  STS [R73.X4+0x28], R28 ;  /* 0x0000281c49007388 */ /* 0x000fe20000004800 */
[----:B---3--:R-:W-:-:S03]  /*8980*/  @!P2 FADD.FTZ R61, R61, 1 ;  /* 0x3f8000003d3da421 */ /* 0x008fc60000010000 */
[----:B------:R-:W-:Y:S01]  /*8990*/  STS [R74.X4+0x2c], R27 ;  /* 0x00002c1b4a007388 */ /* 0x000fe20000004800 */
[----:B------:R-:W-:-:S03]  /*89a0*/  @!P4 FMUL.FTZ R3, R63, -1.4426950216293334961 ;  /* 0xbfb8aa3b3f03c820 */ /* 0x000fc60000410000 */
[----:B------:R-:W-:Y:S01]  /*89b0*/  STS [R75.X4+0x30], R26 ;  /* 0x0000301a4b007388 */ /* 0x000fe20000004800 */
[----:B------:R-:W-:-:S03]  /*89c0*/  @!P5 FMUL.FTZ R63, R79, -1.4426950216293334961 ;  /* 0xbfb8aa3b4f3fd820 */ /* 0x000fc60000410000 */
[----:B------:R-:W-:Y:S01]  /*89d0*/  STS [R76.X4+0x34], R25 ;  /* 0x000034194c007388 */ /* 0x000fe20000004800 */
[----:B------:R1:W-:Y:S03]  /*89e0*/  @!P1 MUFU.RCP R99, R55 ;  /* 0x0000003700639308 */ /* 0x0003e60000001000 */
[----:B------:R-:W-:Y:S04]  /*89f0*/  STS [R77.X4+0x38], R24 ;  /* 0x000038184d007388 */ /* 0x000fe80000004800 */
[----:B------:R2:W-:Y:S01]  /*8a00*/  STS [R78.X4+0x3c], R22 ;  /* 0x00003c164e007388 */ /* 0x0005e20000004800 */
[----:B------:R3:W-:Y:S01]  /*8a10*/  @!P2 MUFU.RCP R143, R61 ;  /* 0x0000003d008fa308 */ /* 0x0007e20000001000 */
[----:B------:R-:W-:-:S06]  /*8a20*/  NOP ;  /* 0x0000000000007918 */ /* 0x000fcc0000000000 */
[----:B------:R-:W-:Y:S04]  /*8a30*/  LDS R31, [R120.X4] ;  /* 0x00000000781f7984 */ /* 0x000fe80000004800 */
[----:B------:R-:W-:Y:S04]  /*8a40*/  LDS R33, [R119.X4+0x80] ;  /* 0x0000800077217984 */ /* 0x000fe80000004800 */
[----:B------:R-:W-:Y:S04]  /*8a50*/  LDS R35, [R118.X4+0x100] ;  /* 0x0001000076237984 */ /* 0x000fe80000004800 */
[----:B------:R-:W-:Y:S04]  /*8a60*/  LDS R37, [R117.X4+0x180] ;  /* 0x0001800075257984 */ /* 0x000fe80000004800 */
[----:B-1----:R-:W-:Y:S04]  /*8a70*/  LDS R55, [R116.X4+0x200] ;  /* 0x0002000074377984 */ /* 0x002fe80000004800 */
        /* <DEDUP_REMOVED lines=13> */
[----:B0-----:R-:W-:-:S05]  /*8b50*/  FADD.FTZ R51, R51, R138 ;  /* 0x0000008a33337221 */ /* 0x001fca0000010000 */
[C---:B------:R-:W-:Y:S01]  /*8b60*/  FSETP.GTU.FTZ.AND P6, PT, R51.reuse, 20, PT ;  /* 0x41a000003300780b */ /* 0x040fe20003fdc000 */
[----:B------:R-:W0:Y:S08]  /*8b70*/  @!P3 MUFU.EX2 R62, R62 ;  /* 0x0000003e003eb308 */ /* 0x000e300000000800 */
[----:B------:R-:W2:Y:S01]  /*8b80*/  @!P4 MUFU.EX2 R3, R3 ;  /* 0x000000030003c308 */ /* 0x000ea20000000800 */
[----:B------:R-:W1:Y:S03]  /*8b90*/  LDS R30, [0x1080] ;  /* 0x00108000ff1e7984 */ /* 0x000e660000000800 */
[----:B------:R-:W-:-:S04]  /*8ba0*/  @!P6 FMUL.FTZ R2, R51, -1.4426950216293334961 ;  /* 0xbfb8aa3b3302e820 */ /* 0x000fc80000410000 */
[----:B------:R-:W3:Y:S01]  /*8bb0*/  @!P5 MUFU.EX2 R63, R63 ;  /* 0x0000003f003fd308 */ /* 0x000ee20000000800 */
[----:B0-----:R-:W-:-:S07]  /*8bc0*/  @!P3 FADD.FTZ R62, R62, 1 ;  /* 0x3f8000003e3eb421 */ /* 0x001fce0000010000 */
[----:B------:R0:W4:Y:S01]  /*8bd0*/  @!P6 MUFU.EX2 R51, R2 ;  /* 0x000000020033e308 */ /* 0x0001220000000800 */
[----:B--2---:R-:W-:Y:S02]  /*8be0*/  @!P4 FADD.FTZ R22, R3, 1 ;  /* 0x3f8000000316c421 */ /* 0x004fe40000010000 */
[----:B------:R-:W-:-:S05]  /*8bf0*/  IMAD R24, R166, c[0x0][0x2d8], RZ ;  /* 0x0000b600a6187a24 */ /* 0x000fca00078e02ff */
[----:B------:R-:W2:Y:S01]  /*8c00*/  @!P3 MUFU.RCP R62, R62 ;  /* 0x0000003e003eb308 */ /* 0x000ea20000001000 */
[----:B---3--:R-:W-:Y:S02]  /*8c10*/  @!P5 FADD.FTZ R63, R63, 1 ;  /* 0x3f8000003f3fd421 */ /* 0x008fe40000010000 */
[----:B0-----:R-:W-:-:S05]  /*8c20*/  IMAD.WIDE.U32 R2, R139, c[0x0][0x2d8], RZ ;  /* 0x0000b6008b027a25 */ /* 0x001fca00078e00ff */
[----:B------:R0:W3:Y:S01]  /*8c30*/  @!P4 MUFU.RCP R25, R22 ;  /* 0x000000160019c308 */ /* 0x0000e20000001000 */
[----:B------:R-:W-:Y:S02]  /*8c40*/  IMAD R29, R139, c[0x0][0x2dc], R24 ;  /* 0x0000b7008b1d7a24 */ /* 0x000fe400078e0218 */
[----:B----4-:R-:W-:-:S05]  /*8c50*/  @!P6 FADD.FTZ R51, R51, 1 ;  /* 0x3f8000003333e421 */ /* 0x010fca0000010000 */
[----:B------:R-:W4:Y:S01]  /*8c60*/  @!P5 MUFU.RCP R24, R63 ;  /* 0x0000003f0018d308 */ /* 0x000f220000001000 */
[----:B------:R-:W-:Y:S01]  /*8c70*/  IADD3 R3, R3, R29, RZ ;  /* 0x0000001d03037210 */ /* 0x000fe20007ffe0ff */
[----:B------:R-:W-:Y:S02]  /*8c80*/  @!P2 FMUL.FTZ R56, R56, R143 ;  /* 0x0000008f3838a220 */ /* 0x000fe40000410000 */
[----:B------:R-:W-:Y:S01]  /*8c90*/  IMAD R27, R141, c[0x0][0x2e0], RZ ;  /* 0x0000b8008d1b7a24 */ /* 0x000fe200078e02ff */
[----:B-1----:R-:W-:-:S03]  /*8ca0*/  ISETP.GE.AND P2, PT, R8, R30, PT ;  /* 0x0000001e0800720c */ /* 0x002fc60003f46270 */
[----:B------:R-:W1:Y:S01]  /*8cb0*/  @!P6 MUFU.RCP R51, R51 ;  /* 0x000000330033e308 */ /* 0x000e620000001000 */
[----:B------:R-:W-:Y:S02]  /*8cc0*/  IMAD R145, R123, -0x400, R136 ;  /* 0xfffffc007b917824 */ /* 0x000fe400078e0288 */
[----:B------:R-:W-:Y:S01]  /*8cd0*/  IMAD.WIDE.U32 R2, R142, c[0x0][0x2e0], R2 ;  /* 0x0000b8008e027a25 */ /* 0x000fe200078e0002 */
[----:B------:R-:W-:-:S03]  /*8ce0*/  SHF.R.S32.HI R32, RZ, 0x1f, R8 ;  /* 0x0000001fff207819 */ /* 0x000fc60000011408 */
[----:B------:R-:W-:Y:S01]  /*8cf0*/  @!P1 FMUL.FTZ R54, R54, R99 ;  /* 0x0000006336369220 */ /* 0x000fe20000410000 */
[----:B------:R-:W-:Y:S01]  /*8d00*/  SHF.R.S32.HI R99, RZ, 0x1f, R145 ;  /* 0x0000001fff637819 */ /* 0x000fe20000011491 */
[----:B------:R-:W-:Y:S01]  /*8d10*/  IMAD R27, R142, c[0x0][0x2e4], R27 ;  /* 0x0000b9008e1b7a24 */ /* 0x000fe200078e021b */
[----:B0-----:R-:W-:Y:S01]  /*8d20*/  IADD3 R22, P1, R145, R2, RZ ;  /* 0x0000000291167210 */ /* 0x001fe20007f3e0ff */
[----:B--2---:R-:W-:Y:S02]  /*8d30*/  @!P3 FMUL.FTZ R57, R57, R62 ;  /* 0x0000003e3939b220 */ /* 0x004fe40000410000 */
[----:B---3--:R-:W-:Y:S01]  /*8d40*/  @!P4 FMUL.FTZ R58, R58, R25 ;  /* 0x000000193a3ac220 */ /* 0x008fe20000410000 */
[C---:B------:R-:W-:Y:S01]  /*8d50*/  LEA R25, P3, R8.reuse, c[0x0][0x330], 0x2 ;  /* 0x0000cc0008197a11 */ /* 0x040fe200078610ff */
[----:B----4-:R-:W-:Y:S01]  /*8d60*/  @!P5 FMUL.FTZ R59, R59, R24 ;  /* 0x000000183b3bd220 */ /* 0x010fe20000410000 */
[----:B------:R-:W-:Y:S02]  /*8d70*/  IADD3.X R3, R99, R27, R3, P1, !PT ;  /* 0x0000001b63037210 */ /* 0x000fe40000ffe403 */
[----:B------:R-:W-:-:S02]  /*8d80*/  LEA.HI.X R26, R8, c[0x0][0x334], R32, 0x2, P3 ;  /* 0x0000cd00081a7a11 */ /* 0x000fc400018f1420 */
[----:B------:R-:W-:Y:S01]  /*8d90*/  LEA R24, P4, R22, R25, 0x2 ;  /* 0x0000001916187211 */ /* 0x000fe200078810ff */
[----:B------:R-:W-:Y:S01]  /*8da0*/  BSSY B0, `(.L_x_2834) ;  /* 0x0000012000007945 */ /* 0x000fe20003800000 */
[----:B------:R-:W-:Y:S01]  /*8db0*/  IADD3 R2, P3, R8, R121, RZ ;  /* 0x0000007908027210 */ /* 0x000fe20007f7e0ff */
[----:B-1----:R-:W-:Y:S01]  /*8dc0*/  @!P6 FMUL.FTZ R40, R40, R51 ;  /* 0x000000332828e220 */ /* 0x002fe20000410000 */
[----:B------:R-:W-:Y:S02]  /*8dd0*/  LEA.HI.X R25, R22, R26, R3, 0x2, P4 ;  /* 0x0000001a16197211 */ /* 0x000fe400020f1403 */
[-C--:B------:R-:W-:Y:S02]  /*8de0*/  ISETP.GE.AND P1, PT, R47, R30.reuse, PT ;  /* 0x0000001e2f00720c */ /* 0x080fe40003f26270 */
[-C--:B------:R-:W-:Y:S02]  /*8df0*/  ISETP.GE.AND P5, PT, R0, R30.reuse, PT ;  /* 0x0000001e0000720c */ /* 0x080fe40003fa6270 */
[----:B------:R-:W-:-:S02]  /*8e00*/  ISETP.GE.AND P6, PT, R4, R30, PT ;  /* 0x0000001e0400720c */ /* 0x000fc40003fc6270 */
        /* <DEDUP_REMOVED lines=11> */
.L_x_2835:
[----:B------:R-:W-:Y:S05]  /*8ec0*/  BSYNC B0 ;  /* 0x0000000000007941 */ /* 0x000fea0003800000 */
.L_x_2834:
        /* <DEDUP_REMOVED lines=29> */
[----:B------:R-:W-:-:S03]  /*90a0*/  IADD3 R26, P1, R8, -0x3e0, RZ ;  /* 0xfffffc20081a7810 */ /* 0x000fc60007f3e0ff */
[----:B------:R-:W-:Y:S04]  /*90b0*/  @!P2 STG.E [R24.64+-0xa00], R91 ;  /* 0xfff6005b1800a986 */ /* 0x000fe8000c101904 */
[----:B------:R-:W-:Y:S04]  /*90c0*/  @!P5 STG.E [R24.64+-0x980], R93 ;  /* 0xfff6805d1800d986 */ /* 0x000fe8000c101904 */
[----:B------:R-:W-:Y:S04]  /*90d0*/  @!P4 STG.E [R24.64+-0x900], R95 ;  /* 0xfff7005f1800c986 */ /* 0x000fe8000c101904 */
[----:B------:R-:W-:Y:S04]  /*90e0*/  @!P3 STG.E [R24.64+-0xf80], R33 ;  /* 0xfff080211800b986 */ /* 0x000fe8000c101904 */
[----:B------:R1:W-:Y:S04]  /*90f0*/  @!P6 STG.E [R24.64+-0x880], R97 ;  /* 0xfff780611800e986 */ /* 0x0003e8000c101904 */
[----:B------:R-:W-:Y:S01]  /*9100*/  BAR.SYNC.DEFER_BLOCKING 0x0 ;  /* 0x0000000000007b1d */ /* 0x000fe20000010000 */
[----:B-1----:R-:W-:-:S04]  /*9110*/  IMAD R24, R166, c[0x0][0x2f8], RZ ;  /* 0x0000be00a6187a24 */ /* 0x002fc800078e02ff */
[----:B------:R-:W-:Y:S01]  /*9120*/  IMAD R25, R139, c[0x0][0x2fc], R24 ;  /* 0x0000bf008b197a24 */ /* 0x000fe200078e0218 */
[----:B------:R-:W-:Y:S04]  /*9130*/  STS [R101.X4], R40 ;  /* 0x0000002865007388 */ /* 0x000fe80000004800 */
[----:B------:R-:W-:Y:S04]  /*9140*/  STS [R64.X4+0x4], R41 ;  /* 0x0000042940007388 */ /* 0x000fe80000004800 */
[----:B------:R-:W-:Y:S04]  /*9150*/  STS [R65.X4+0x8], R42 ;  /* 0x0000082a41007388 */ /* 0x000fe80000004800 */
[----:B------:R-:W-:Y:S04]  /*9160*/  STS [R66.X4+0xc], R44 ;  /* 0x00000c2c42007388 */ /* 0x000fe80000004800 */
[----:B------:R1:W-:Y:S04]  /*9170*/  STS [R67.X4+0x10], R45 ;  /* 0x0000102d43007388 */ /* 0x0003e80000004800 */
[----:B------:R-:W-:Y:S04]  /*9180*/  STS [R68.X4+0x14], R46 ;  /* 0x0000142e44007388 */ /* 0x000fe80000004800 */
[----:B------:R2:W-:Y:S01]  /*9190*/  STS [R69.X4+0x18], R48 ;  /* 0x0000183045007388 */ /* 0x0005e20000004800 */
[----:B-1----:R-:W-:-:S03]  /*91a0*/  IADD3.X R45, R32, -0x1, RZ, P1, !PT ;  /* 0xffffffff202d7810 */ /* 0x002fc60000ffe4ff */
[----:B------:R1:W-:Y:S04]  /*91b0*/  STS [R70.X4+0x1c], R49 ;  /* 0x00001c3146007388 */ /* 0x0003e80000004800 */
[----:B------:R-:W-:Y:S01]  /*91c0*/  STS [R71.X4+0x20], R50 ;  /* 0x0000203247007388 */ /* 0x000fe20000004800 */
[----:B--2---:R-:W-:-:S03]  /*91d0*/  FADD.FTZ R48, R9, R48 ;  /* 0x0000003009307221 */ /* 0x004fc60000010000 */
[----:B------:R2:W-:Y:S01]  /*91e0*/  STS [R72.X4+0x24], R52 ;  /* 0x0000243448007388 */ /* 0x0005e20000004800 */
[----:B-1----:R-:W-:-:S03]  /*91f0*/  FADD.FTZ R49, R48, R49 ;  /* 0x0000003130317221 */ /* 0x002fc60000010000 */
[----:B------:R1:W-:Y:S01]  /*9200*/  STS [R73.X4+0x28], R53 ;  /* 0x0000283549007388 */ /* 0x0003e20000004800 */
[----:B------:R-:W-:-:S03]  /*9210*/  FADD.FTZ R49, R49, R50 ;  /* 0x0000003231317221 */ /* 0x000fc60000010000 */
[----:B------:R-:W-:Y:S01]  /*9220*/  STS [R74.X4+0x2c], R54 ;  /* 0x00002c364a007388 */ /* 0x000fe20000004800 */
[----:B--2---:R-:W-:-:S03]  /*9230*/  FADD.FTZ R52, R49, R52 ;  /* 0x0000003431347221 */ /* 0x004fc60000010000 */
[----:B------:R2:W-:Y:S01]  /*9240*/  STS [R75.X4+0x30], R56 ;  /* 0x000030384b007388 */ /* 0x0005e20000004800 */
[----:B-1----:R-:W-:-:S03]  /*9250*/  FADD.FTZ R53, R52, R53 ;  /* 0x0000003534357221 */ /* 0x002fc60000010000 */
[----:B------:R1:W-:Y:S01]  /*9260*/  STS [R76.X4+0x34], R57 ;  /* 0x000034394c007388 */ /* 0x0003e20000004800 */
[----:B------:R-:W-:-:S03]  /*9270*/  FADD.FTZ R53, R53, R54 ;  /* 0x0000003635357221 */ /* 0x000fc60000010000 */
[----:B------:R3:W-:Y:S01]  /*9280*/  STS [R77.X4+0x38], R58 ;  /* 0x0000383a4d007388 */ /* 0x0007e20000004800 */
[----:B--2---:R-:W-:-:S03]  /*9290*/  FADD.FTZ R56, R53, R56 ;  /* 0x0000003835387221 */ /* 0x004fc60000010000 */
[----:B------:R-:W-:Y:S01]  /*92a0*/  STS [R78.X4+0x3c], R59 ;  /* 0x00003c3b4e007388 */ /* 0x000fe20000004800 */
[----:B------:R-:W-:-:S06]  /*92b0*/  NOP ;  /* 0x0000000000007918 */ /* 0x000fcc0000000000 */
[----:B------:R-:W-:Y:S01]  /*92c0*/  LDS R27, [R120.X4] ;  /* 0x00000000781b7984 */ /* 0x000fe20000004800 */
[----:B-1----:R-:W-:-:S03]  /*92d0*/  FADD.FTZ R57, R56, R57 ;  /* 0x0000003938397221 */ /* 0x002fc60000010000 */
[----:B------:R-:W-:Y:S01]  /*92e0*/  LDS R119, [R119.X4+0x80] ;  /* 0x0000800077777984 */ /* 0x000fe20000004800 */
[----:B---3--:R-:W-:-:S03]  /*92f0*/  FADD.FTZ R58, R57, R58 ;  /* 0x0000003a393a7221 */ /* 0x008fc60000010000 */
[----:B0-----:R-:W-:Y:S01]  /*9300*/  LDS R29, [R118.X4+0x100] ;  /* 0x00010000761d7984 */ /* 0x001fe20000004800 */
        /* <DEDUP_REMOVED lines=30> */
.L_x_2837:
[----:B------:R-:W-:Y:S05]  /*94f0*/  BSYNC B0 ;  /* 0x0000000000007941 */ /* 0x000fea0003800000 */
.L_x_2836:
[----:B------:R-:W-:Y:S01]  /*9500*/  MOV R2, R8 ;  /* 0x0000000800027202 */ /* 0x000fe20000000f00 */
[----:B------:R-:W-:Y:S01]  /*9510*/  IMAD R9, R141, c[0x0][0x300], RZ ;  /* 0x0000c0008d097a24 */ /* 0x000fe200078e02ff */
[----:B------:R-:W-:Y:S02]  /*9520*/  MOV R3, R49 ;  /* 0x0000003100037202 */ /* 0x000fe40000000f00 */
[----:B------:R-:W-:Y:S01]  /*9530*/  LEA R8, P1, R26, c[0x0][0x340], 0x2 ;  /* 0x0000d0001a087a11 */ /* 0x000fe200078210ff */
[----:B0-----:R-:W-:Y:S01]  /*9540*/  IMAD R25, R142, c[0x0][0x304], R9 ;  /* 0x0000c1008e197a24 */ /* 0x001fe200078e0209 */
        /* <DEDUP_REMOVED lines=18> */
[----:B------:R0:W-:Y:S01]  /*9670*/  @!P3 STG.E [R2.64], R119 ;  /* 0x000000770200b986 */ /* 0x0001e2000c101904 */
[----:B------:R-:W-:-:S03]  /*9680*/  ISETP.GE.AND P3, PT, R16, R22, PT ;  /* 0x000000161000720c */ /* 0x000fc60003f66270 */
[----:B------:R0:W-:Y:S01]  /*9690*/  @!P0 STG.E [R2.64+0x200], R115 ;  /* 0x0002007302008986 */ /* 0x0001e2000c101904 */
[----:B------:R-:W-:-:S03]  /*96a0*/  ISETP.GE.AND P0, PT, R20, R22, PT ;  /* 0x000000161400720c */ /* 0x000fc60003f06270 */
        /* <DEDUP_REMOVED lines=19> */
[----:B------:R-:W-:Y:S01]  /*97e0*/  IADD3.X R125, R125, -0x1, RZ, P1, !PT ;  /* 0xffffffff7d7d7810 */ /* 0x000fe20000ffe4ff */
[----:B------:R0:W-:Y:S01]  /*97f0*/  @!P3 STG.E [R2.64+0x700], R103 ;  /* 0x000700670200b986 */ /* 0x0001e2000c101904 */
[----:B------:R-:W-:Y:S02]  /*9800*/  IADD3 R132, P3, R132, -0x1000, RZ ;  /* 0xfffff00084847810 */ /* 0x000fe40007f7e0ff */
[----:B------:R-:W-:-:S02]  /*9810*/  IADD3.X R131, R131, -0x1, RZ, P2, !PT ;  /* 0xffffffff83837810 */ /* 0x000fc400017fe4ff */
[----:B------:R-:W-:Y:S01]  /*9820*/  IADD3.X R133, R133, -0x1, RZ, P3, !PT ;  /* 0xffffffff85857810 */ /* 0x000fe20001ffe4ff */
[----:B0-----:R-:W-:Y:S01]  /*9830*/  @!P0 CALL.REL.NOINC `(.L_x_2752) ;  /* 0x0000001000008944 */ /* 0x001fe20003c00000 */
[----:B------:R-:W-:Y:S05]  /*9840*/  BRA `(.L_x_2838) ;  /* 0xffff6f4000007947 */ /* 0x000fea000383ffff */
.L_x_2752:
        /* <DEDUP_REMOVED lines=29> */
.L_x_2840:
[----:B------:R-:W-:Y:S05]  /*9a20*/  BSYNC B0 ;  /* 0x0000000000007941 */ /* 0x000fea0003800000 */
.L_x_2839:
[----:B------:R-:W-:Y:S01]  /*9a30*/  BSSY B0, `(.L_x_2841) ;  /* 0x000001d000007945 */ /* 0x000fe20003800000 */
[----:B------:R-:W-:Y:S05]  /*9a40*/  @!P0 BRA `(.L_x_2842) ;  /* 0x000001a000008947 */ /* 0x000fea0003800000 */
[----:B------:R-:W-:Y:S06]  /*9a50*/  BAR.SYNC.DEFER_BLOCKING 0x0 ;  /* 0x0000000000007b1d */ /* 0x000fec0000010000 */
[----:B------:R-:W1:Y:S04]  /*9a60*/  SHFL.DOWN P0, R0, R135, 0x1, 0x1f ;  /* 0x08201f0087007f89 */ /* 0x000e680000000000 */
[----:B------:R-:W2:Y:S04]  /*9a70*/  S2R R6, SR_LANEID ;  /* 0x0000000000067919 */ /* 0x000ea80000000000 */
[----:B0-----:R-:W0:Y:S01]  /*9a80*/  S2R R13, SR_TID.X ;  /* 0x00000000000d7919 */ /* 0x001e220000002100 */
[----:B-1----:R-:W-:Y:S01]  /*9a90*/  @P0 FADD R0, R0, R135 ;  /* 0x0000008700000221 */ /* 0x002fe20000000000 */
[----:B--2---:R-:W-:-:S04]  /*9aa0*/  ISETP.NE.AND P2, PT, R6, RZ, PT ;  /* 0x000000ff0600720c */ /* 0x004fc80003f45270 */
[----:B------:R-:W1:Y:S01]  /*9ab0*/  SHFL.DOWN P0, R3, R0, 0x2, 0x1f ;  /* 0x08401f0000037f89 */ /* 0x000e620000000000 */
[----:B0-----:R-:W-:-:S08]  /*9ac0*/  ISETP.NE.AND P1, PT, R13, RZ, PT ;  /* 0x000000ff0d00720c */ /* 0x001fd00003f25270 */
[----:B------:R-:W-:-:S04]  /*9ad0*/  @!P2 SHF.R.S32.HI R6, RZ, 0x1f, R13 ;  /* 0x0000001fff06a819 */ /* 0x000fc8000001140d */
[----:B------:R-:W-:Y:S01]  /*9ae0*/  @!P2 LEA.HI R6, R6, R13, RZ, 0x5 ;  /* 0x0000000d0606a211 */ /* 0x000fe200078f28ff */
[----:B-1----:R-:W-:-:S05]  /*9af0*/  @P0 FADD R3, R0, R3 ;  /* 0x0000000300030221 */ /* 0x002fca0000000000 */
[----:B------:R-:W0:Y:S02]  /*9b00*/  SHFL.DOWN P0, R2, R3, 0x4, 0x1f ;  /* 0x08801f0003027f89 */ /* 0x000e240000000000 */
[----:B0-----:R-:W-:Y:S01]  /*9b10*/  @P0 FADD R2, R3, R2 ;  /* 0x0000000203020221 */ /* 0x001fe20000000000 */
[----:B------:R-:W-:-:S04]  /*9b20*/  @!P2 SHF.R.S32.HI R3, RZ, 0x5, R6 ;  /* 0x00000005ff03a819 */ /* 0x000fc80000011406 */
        /* <DEDUP_REMOVED lines=12> */
.L_x_2842:
[----:B0-----:R-:W0:Y:S02]  /*9bf0*/  S2R R13, SR_TID.X ;  /* 0x00000000000d7919 */ /* 0x001e240000002100 */
.L_x_2843:
[----:B------:R-:W-:Y:S05]  /*9c00*/  BSYNC B0 ;  /* 0x0000000000007941 */ /* 0x000fea0003800000 */
.L_x_2841:
[----:B0-----:R-:W-:-:S13]  /*9c10*/  ISETP.GE.AND P0, PT, R13, c[0x0][0x16c], PT ;  /* 0x00005b000d007a0c */ /* 0x001fda0003f06270 */
[----:B------:R-:W-:Y:S05]  /*9c20*/  @P0 EXIT ;  /* 0x000000000000094d */ /* 0x000fea0003800000 */
[C---:B------:R-:W-:Y:S02]  /*9c30*/  IMAD R5, R141.reuse, c[0x0][0x2a8], RZ ;  /* 0x0000aa008d057a24 */ /* 0x040fe400078e02ff */
[----:B------:R-:W-:Y:S02]  /*9c40*/  IMAD R141, R141, c[0x0][0x288], RZ ;  /* 0x0000a2008d8d7a24 */ /* 0x000fe400078e02ff */
[----:B------:R-:W-:-:S04]  /*9c50*/  IMAD.WIDE.U32 R2, R142, c[0x0][0x2a8], RZ ;  /* 0x0000aa008e027a25 */ /* 0x000fc800078e00ff */
[C---:B------:R-:W-:Y:S02]  /*9c60*/  IMAD R5, R142.reuse, c[0x0][0x2ac], R5 ;  /* 0x0000ab008e057a24 */ /* 0x040fe400078e0205 */
[C---:B------:R-:W-:Y:S02]  /*9c70*/  IMAD R19, R142.reuse, c[0x0][0x28c], R141 ;  /* 0x0000a3008e137a24 */ /* 0x040fe400078e028d */
[----:B------:R-:W-:-:S04]  /*9c80*/  IMAD.WIDE.U32 R142, R142, c[0x0][0x288], RZ ;  /* 0x0000a2008e8e7a25 */ /* 0x000fc800078e00ff */
[----:B------:R-:W-:Y:S01]  /*9c90*/  IMAD.IADD R21, R3, 0x1, R5 ;  /* 0x0000000103157824 */ /* 0x000fe200078e0205 */
[----:B------:R-:W-:Y:S02]  /*9ca0*/  IADD3 R19, R143, R19, RZ ;  /* 0x000000138f137210 */ /* 0x000fe40007ffe0ff */
.L_x_2844:
[----:B0-----:R-:W0:Y:S01]  /*9cb0*/  LDS R15, [R13.X4+0x3650] ;  /* 0x003650000d0f7984 */ /* 0x001e220000004800 */
[----:B------:R-:W-:Y:S01]  /*9cc0*/  SHF.R.S32.HI R0, RZ, 0x1f, R13 ;  /* 0x0000001fff007819 */ /* 0x000fe2000001140d */
[----:B------:R-:W-:Y:S01]  /*9cd0*/  YIELD ;  /* 0x0000000000007946 */ /* 0x000fe20003800000 */
[----:B------:R-:W-:Y:S01]  /*9ce0*/  MOV R6, R2 ;  /* 0x0000000200067202 */ /* 0x000fe20000000f00 */
[----:B------:R1:W2:Y:S01]  /*9cf0*/  LDS R17, [R13.X4+0x3a50] ;  /* 0x003a50000d117984 */ /* 0x0002a20000004800 */
        /* <DEDUP_REMOVED lines=10> */
[----:B-1----:R-:W-:Y:S02]  /*9da0*/  IADD3 R13, R13, c[0x0][0x0], RZ ;  /* 0x000000000d0d7a10 */ /* 0x002fe40007ffe0ff */
[----:B------:R-:W-:Y:S02]  /*9db0*/  IADD3 R7, R5, R7, RZ ;  /* 0x0000000705077210 */ /* 0x000fe40007ffe0ff */
[----:B------:R-:W-:Y:S02]  /*9dc0*/  LEA R10, P1, R8, c[0x0][0x318], 0x2 ;  /* 0x0000c600080a7a11 */ /* 0x000fe400078210ff */
[----:B------:R-:W-:Y:S02]  /*9dd0*/  LEA.HI.X R7, R4, c[0x0][0x314], R7, 0x2, P0 ;  /* 0x0000c50004077a11 */ /* 0x000fe400000f1407 */
[----:B------:R-:W-:-:S02]  /*9de0*/  ISETP.GE.AND P0, PT, R13, c[0x0][0x16c], PT ;  /* 0x00005b000d007a0c */ /* 0x000fc40003f06270 */
[----:B------:R-:W-:-:S04]  /*9df0*/  IADD3 R5, R9, R11, RZ ;  /* 0x0000000b09057210 */ /* 0x000fc80007ffe0ff */
[----:B------:R-:W-:Y:S01]  /*9e00*/  LEA.HI.X R11, R8, c[0x0][0x31c], R5, 0x2, P1 ;  /* 0x0000c700080b7a11 */ /* 0x000fe200008f1405 */
[----:B0-----:R0:W-:Y:S04]  /*9e10*/  RED.E.ADD.F32.FTZ.RN.STRONG.GPU [R6.64], R15 ;  /* 0x0000000f0600798e */ /* 0x0011e8000c10e784 */
[----:B--2---:R0:W-:Y:S02]  /*9e20*/  RED.E.ADD.F32.FTZ.RN.STRONG.GPU [R10.64], R17 ;  /* 0x000000110a00798e */ /* 0x0041e4000c10e784 */
[----:B------:R-:W-:Y:S05]  /*9e30*/  @!P0 BRA `(.L_x_2844) ;  /* 0xfffffe7000008947 */ /* 0x000fea000383ffff */
[----:B------:R-:W-:Y:S05]  /*9e40*/  EXIT ;  /* 0x000000000000794d */ /* 0x000fea0003800000 */
.L_x_2790:
[----:B------:R-:W-:Y:S01]  /*9e50*/  HFMA2.MMA R183, -RZ, RZ, 0, 5.9604644775390625e-08 ;  /* 0x00000001ffb77435 */ /* 0x000fe200000001ff */
[----:B------:R-:W-:Y:S02]  /*9e60*/  MOV R180, R6 ;  /* 0x0000000600b47202 */ /* 0x000fe40000000f00 */
[----:B------:R-:W-:-:S02]  /*9e70*/  MOV R184, RZ ;  /* 0x000000ff00b87202 */ /* 0x000fc40000000f00 */
[----:B------:R-:W-:Y:S02]  /*9e80*/  MOV R185, 0xffffffff ;  /* 0xffffffff00b97802 */ /* 0x000fe40000000f00 */
[----:B------:R-:W-:Y:S02]  /*9e90*/  MOV R4, 0x9eb0 ;  /* 0x00009eb000047802 */ /* 0x000fe40000000f00 */
[----:B-1----:R-:W-:Y:S05]  /*9ea0*/  CALL.REL.NOINC `($__internal_116_$__cuda_sm70_shflsync_up) ;  /* 0x00000ed000007944 */ /* 0x002fea0003c00000 */
[----:B-1----:R-:W-:Y:S01]  /*9eb0*/  MOV R181, R180 ;  /* 0x000000b400b57202 */ /* 0x002fe20000000f00 */
[----:B0-----:R-:W-:Y:S05]  /*9ec0*/  BRA `(.L_x_2845) ;  /* 0xffffb4f000007947 */ /* 0x001fea000383ffff */
.L_x_2791:
[----:B------:R-:W-:Y:S01]  /*9ed0*/  HFMA2.MMA R183, -RZ, RZ, 0, 5.9604644775390625e-08 ;  /* 0x00000001ffb77435 */ /* 0x000fe200000001ff */
[----:B------:R-:W-:Y:S02]  /*9ee0*/  MOV R180, R7 ;  /* 0x0000000700b47202 */ /* 0x000fe40000000f00 */
[----:B------:R-:W-:Y:S02]  /*9ef0*/  MOV R184, RZ ;  /* 0x000000ff00b87202 */ /* 0x000fe40000000f00 */
[----:B------:R-:W-:Y:S02]  /*9f00*/  MOV R185, 0xffffffff ;  /* 0xffffffff00b97802 */ /* 0x000fe40000000f00 */
[----:B------:R-:W-:-:S02]  /*9f10*/  MOV R4, 0x9f30 ;  /* 0x00009f3000047802 */ /* 0x000fc40000000f00 */
[----:B012---:R-:W-:Y:S05]  /*9f20*/  CALL.REL.NOINC `($__internal_116_$__cuda_sm70_shflsync_up) ;  /* 0x00000e5000007944 */ /* 0x007fea0003c00000 */
        /* <DEDUP_REMOVED lines=10> */
[----:B------:R-:W-:Y:S05]  /*9fd0*/  CALL.REL.NOINC `($__internal_116_$__cuda_sm70_shflsync_up) ;  /* 0x00000da000007944 */ /* 0x000fea0003c00000 */
[----:B0-----:R-:W-:Y:S01]  /*9fe0*/  HFMA2.MMA R183, -RZ, RZ, 0, 1.1920928955078125e-07 ;  /* 0x00000002ffb77435 */ /* 0x001fe200000001ff */
[----:B-1----:R-:W-:Y:S02]  /*9ff0*/  MOV R6, R180 ;  /* 0x000000b400067202 */ /* 0x002fe40000000f00 */
[----:B------:R-:W-:Y:S02]  /*a000*/  MOV R180, R7 ;  /* 0x0000000700b47202 */ /* 0x000fe40000000f00 */
[----:B------:R-:W-:-:S02]  /*a010*/  MOV R184, RZ ;  /* 0x000000ff00b87202 */ /* 0x000fc40000000f00 */
[----:B------:R-:W-:Y:S02]  /*a020*/  MOV R185, 0xffffffff ;  /* 0xffffffff00b97802 */ /* 0x000fe40000000f00 */
[----:B------:R-:W-:Y:S02]  /*a030*/  MOV R4, 0xa050 ;  /* 0x0000a05000047802 */ /* 0x000fe40000000f00 */
[----:B------:R-:W-:Y:S05]  /*a040*/  CALL.REL.NOINC `($__internal_116_$__cuda_sm70_shflsync_up) ;  /* 0x00000d3000007944 */ /* 0x000fea0003c00000 */
        /* <DEDUP_REMOVED lines=8> */
[----:B------:R-:W-:Y:S05]  /*a0d0*/  CALL.REL.NOINC `($__internal_116_$__cuda_sm70_shflsync_up) ;  /* 0x00000ca000007944 */ /* 0x000fea0003c00000 */
[----:B0-----:R-:W-:Y:S01]  /*a0e0*/  HFMA2.MMA R183, -RZ, RZ, 0, 2.384185791015625e-07 ;  /* 0x00000004ffb77435 */ /* 0x001fe200000001ff */
[----:B-1----:R-:W-:Y:S01]  /*a0f0*/  MOV R6, R180 ;  /* 0x000000b400067202 */ /* 0x002fe20000000f00 */
[----:B------:R-:W-:Y:S01]  /*a100*/  IMAD.MOV.U32 R185, RZ, RZ, -0x1 ;  /* 0xffffffffffb97424 */ /* 0x000fe200078e00ff */
[----:B------:R-:W-:Y:S02]  /*a110*/  MOV R180, R7 ;  /* 0x0000000700b47202 */ /* 0x000fe40000000f00 */
[----:B------:R-:W-:Y:S02]  /*a120*/  MOV R184, RZ ;  /* 0x000000ff00b87202 */ /* 0x000fe40000000f00 */
[----:B------:R-:W-:Y:S02]  /*a130*/  MOV R4, 0xa150 ;  /* 0x0000a15000047802 */ /* 0x000fe40000000f00 */
[----:B------:R-:W-:Y:S05]  /*a140*/  CALL.REL.NOINC `($__internal_116_$__cuda_sm70_shflsync_up) ;  /* 0x00000c3000007944 */ /* 0x000fea0003c00000 */
[----:B------:R-:W-:Y:S01]  /*a150*/  ISETP.GE.AND P0, PT, R124, 0x4, PT ;  /* 0x000000047c00780c */ /* 0x000fe20003f06270 */
[----:B0-----:R-:W-:Y:S01]  /*a160*/  HFMA2.MMA R183, -RZ, RZ, 0, 4.76837158203125e-07 ;  /* 0x00000008ffb77435 */ /* 0x001fe200000001ff */
[----:B------:R-:W-:Y:S02]  /*a170*/  MOV R184, RZ ;  /* 0x000000ff00b87202 */ /* 0x000fe40000000f00 */
[----:B------:R-:W-:-:S02]  /*a180*/  MOV R185, 0xffffffff ;  /* 0xffffffff00b97802 */ /* 0x000fc40000000f00 */
[----:B------:R-:W-:-:S07]  /*a190*/  MOV R4, 0xa1e0 ;  /* 0x0000a1e000047802 */ /* 0x000fce0000000f00 */
[----:B-1----:R-:W-:Y:S02]  /*a1a0*/  @P0 FFMA.FTZ R7, R181, R180, R7 ;  /* 0x000000b4b5070223 */ /* 0x002fe40000010007 */
[----:B------:R-:W-:-:S05]  /*a1b0*/  @P0 FMUL.FTZ R181, R6, R181 ;  /* 0x000000b506b50220 */ /* 0x000fca0000410000 */
[----:B------:R-:W-:Y:S02]  /*a1c0*/  MOV R180, R181 ;  /* 0x000000b500b47202 */ /* 0x000fe40000000f00 */
[----:B------:R-:W-:Y:S05]  /*a1d0*/  CALL.REL.NOINC `($__internal_116_$__cuda_sm70_shflsync_up) ;  /* 0x00000ba000007944 */ /* 0x000fea0003c00000 */
[----:B0-----:R-:W-:Y:S01]  /*a1e0*/  HFMA2.MMA R183, -RZ, RZ, 0, 4.76837158203125e-07 ;  /* 0x00000008ffb77435 */ /* 0x001fe200000001ff */
[----:B-1----:R-:W-:Y:S02]  /*a1f0*/  MOV R6, R180 ;  /* 0x000000b400067202 */ /* 0x002fe40000000f00 */
[----:B------:R-:W-:Y:S02]  /*a200*/  MOV R180, R7 ;  /* 0x0000000700b47202 */ /* 0x000fe40000000f00 */
[----:B------:R-:W-:Y:S02]  /*a210*/  MOV R184, RZ ;  /* 0x000000ff00b87202 */ /* 0x000fe40000000f00 */
[----:B------:R-:W-:Y:S02]  /*a220*/  MOV R185, 0xffffffff ;  /* 0xffffffff00b97802 */ /* 0x000fe40000000f00 */
[----:B------:R-:W-:Y:S02]  /*a230*/  MOV R4, 0xa250 ;  /* 0x0000a25000047802 */ /* 0x000fe40000000f00 */
[----:B------:R-:W-:Y:S05]  /*a240*/  CALL.REL.NOINC `($__internal_116_$__cuda_sm70_shflsync_up) ;  /* 0x00000b3000007944 */ /* 0x000fea0003c00000 */
        /* <DEDUP_REMOVED lines=10> */
[----:B------:R-:W-:Y:S05]  /*a2f0*/  CALL.REL.NOINC `($__internal_116_$__cuda_sm70_shflsync_up) ;  /* 0x00000a8000007944 */ /* 0x000fea0003c00000 */
[----:B0-----:R-:W-:Y:S01]  /*a300*/  HFMA2.MMA R183, -RZ, RZ, 0, 9.5367431640625e-07 ;  /* 0x00000010ffb77435 */ /* 0x001fe200000001ff */
[----:B-1----:R-:W-:Y:S01]  /*a310*/  MOV R178, R180 ;  /* 0x000000b400b27202 */ /* 0x002fe20000000f00 */
[----:B------:R-:W-:Y:S01]  /*a320*/  IMAD.MOV.U32 R180, RZ, RZ, R7 ;  /* 0x000000ffffb47224 */ /* 0x000fe200078e0007 */
[----:B------:R-:W-:Y:S02]  /*a330*/  MOV R184, RZ ;  /* 0x000000ff00b87202 */ /* 0x000fe40000000f00 */
[----:B------:R-:W-:Y:S02]  /*a340*/  MOV R185, 0xffffffff ;  /* 0xffffffff00b97802 */ /* 0x000fe40000000f00 */
[----:B------:R-:W-:-:S02]  /*a350*/  MOV R4, 0xa370 ;  /* 0x0000a37000047802 */ /* 0x000fc40000000f00 */
[----:B------:R-:W-:Y:S05]  /*a360*/  CALL.REL.NOINC `($__internal_116_$__cuda_sm70_shflsync_up) ;  /* 0x00000a1000007944 */ /* 0x000fea0003c00000 */
[----:B-1----:R-:W-:Y:S01]  /*a370*/  MOV R4, R180 ;  /* 0x000000b400047202 */ /* 0x002fe20000000f00 */
[----:B0-----:R-:W-:Y:S05]  /*a380*/  BRA `(.L_x_2846) ;  /* 0xffffb1b000007947 */ /* 0x001fea000383ffff */
.L_x_2794:
[----:B------:R-:W-:Y:S01]  /*a390*/  HFMA2.MMA R183, -RZ, RZ, 0, 5.9604644775390625e-08 ;  /* 0x00000001ffb77435 */ /* 0x000fe200000001ff */
[----:B------:R-:W-:-:S02]  /*a3a0*/  MOV R180, R7 ;  /* 0x0000000700b47202 */ /* 0x000fc40000000f00 */
[----:B------:R-:W-:Y:S02]  /*a3b0*/  MOV R184, RZ ;  /* 0x000000ff00b87202 */ /* 0x000fe40000000f00 */
[----:B------:R-:W-:Y:S02]  /*a3c0*/  MOV R185, 0xffffffff ;  /* 0xffffffff00b97802 */ /* 0x000fe40000000f00 */
[----:B------:R-:W-:Y:S02]  /*a3d0*/  MOV R4, 0xa3f0 ;  /* 0x0000a3f000047802 */ /* 0x000fe40000000f00 */
[----:B01----:R-:W-:Y:S05]  /*a3e0*/  CALL.REL.NOINC `($__internal_116_$__cuda_sm70_shflsync_up) ;  /* 0x0000099000007944 */ /* 0x003fea0003c00000 */
[----:B0-----:R-:W-:Y:S01]  /*a3f0*/  HFMA2.MMA R183, -RZ, RZ, 0, 5.9604644775390625e-08 ;  /* 0x00000001ffb77435 */ /* 0x001fe200000001ff */
[----:B-1----:R-:W-:Y:S02]  /*a400*/  MOV R6, R180 ;  /* 0x000000b400067202 */ /* 0x002fe40000000f00 */
[----:B------:R-:W-:Y:S02]  /*a410*/  MOV R180, R181 ;  /* 0x000000b500b47202 */ /* 0x000fe40000000f00 */
[----:B------:R-:W-:Y:S02]  /*a420*/  MOV R184, RZ ;  /* 0x000000ff00b87202 */ /* 0x000fe40000000f00 */
[----:B------:R-:W-:-:S02]  /*a430*/  MOV R185, 0xffffffff ;  /* 0xffffffff00b97802 */ /* 0x000fc40000000f00 */
[----:B------:R-:W-:Y:S02]  /*a440*/  MOV R4, 0xa460 ;  /* 0x0000a46000047802 */ /* 0x000fe40000000f00 */
[----:B------:R-:W-:Y:S05]  /*a450*/  CALL.REL.NOINC `($__internal_116_$__cuda_sm70_shflsync_up) ;  /* 0x0000092000007944 */ /* 0x000fea0003c00000 */
[----:B------:R-:W-:Y:S01]  /*a460*/  HFMA2.MMA R208, -RZ, RZ, 0, 1.847743988037109375e-06 ;  /* 0x0000001fffd07435 */ /* 0x000fe200000001ff */
[----:B------:R-:W-:Y:S01]  /*a470*/  MOV R174, R6 ;  /* 0x0000000600ae7202 */ /* 0x000fe20000000f00 */
[----:B------:R-:W-:Y:S01]  /*a480*/  IMAD.MOV.U32 R215, RZ, RZ, RZ ;  /* 0x000000ffffd77224 */ /* 0x000fe200078e00ff */
[----:B-1----:R-:W-:Y:S02]  /*a490*/  MOV R176, R180 ;  /* 0x000000b400b07202 */ /* 0x002fe40000000f00 */
[----:B------:R-:W-:Y:S02]  /*a4a0*/  MOV R210, R16 ;  /* 0x0000001000d27202 */ /* 0x000fe40000000f00 */
[----:B------:R-:W-:Y:S02]  /*a4b0*/  MOV R217, 0xffffffff ;  /* 0xffffffff00d97802 */ /* 0x000fe40000000f00 */
[----:B------:R-:W-:Y:S02]  /*a4c0*/  MOV R4, 0xa4e0 ;  /* 0x0000a4e000047802 */ /* 0x000fe40000000f00 */
[----:B0-----:R-:W-:Y:S05]  /*a4d0*/  CALL.REL.NOINC `($__internal_115_$__cuda_sm70_shflsync_idx_p) ;  /* 0x0000086000007944 */ /* 0x001fea0003c00000 */
[----:B0-----:R-:W-:Y:S01]  /*a4e0*/  HFMA2.MMA R215, -RZ, RZ, 0, 0 ;  /* 0x00000000ffd77435 */ /* 0x001fe200000001ff */
[----:B-1----:R-:W-:-:S02]  /*a4f0*/  MOV R16, R208 ;  /* 0x000000d000107202 */ /* 0x002fc40000000f00 */
[----:B------:R-:W-:Y:S02]  /*a500*/  MOV R210, R17 ;  /* 0x0000001100d27202 */ /* 0x000fe40000000f00 */
[----:B------:R-:W-:Y:S02]  /*a510*/  MOV R208, 0x1f ;  /* 0x0000001f00d07802 */ /* 0x000fe40000000f00 */
[----:B------:R-:W-:Y:S02]  /*a520*/  MOV R217, 0xffffffff ;  /* 0xffffffff00d97802 */ /* 0x000fe40000000f00 */
[----:B------:R-:W-:Y:S02]  /*a530*/  MOV R4, 0xa550 ;  /* 0x0000a55000047802 */ /* 0x000fe40000000f00 */
[----:B------:R-:W-:Y:S05]  /*a540*/  CALL.REL.NOINC `($__internal_115_$__cuda_sm70_shflsync_idx_p) ;  /* 0x000007f000007944 */ /* 0x000fea0003c00000 */
[----:B-1----:R-:W-:Y:S01]  /*a550*/  MOV R5, R208 ;  /* 0x000000d000057202 */ /* 0x002fe20000000f00 */
[----:B0-----:R-:W-:Y:S05]  /*a560*/  BRA `(.L_x_2847) ;  /* 0xffffb15000007947 */ /* 0x001fea000383ffff */
.L_x_2797:
[----:B------:R-:W-:Y:S01]  /*a570*/  HFMA2.MMA R215, -RZ, RZ, 0, 5.9604644775390625e-08 ;  /* 0x00000001ffd77435 */ /* 0x000fe200000001ff */
[----:B------:R-:W-:Y:S02]  /*a580*/  MOV R204, R6 ;  /* 0x0000000600cc7202 */ /* 0x000fe40000000f00 */
[----:B------:R-:W-:-:S02]  /*a590*/  MOV R206, 0x1f ;  /* 0x0000001f00ce7802 */ /* 0x000fc40000000f00 */
[----:B------:R-:W-:Y:S02]  /*a5a0*/  MOV R217, 0xffffffff ;  /* 0xffffffff00d97802 */ /* 0x000fe40000000f00 */
[----:B------:R-:W-:Y:S02]  /*a5b0*/  MOV R4, 0xa5d0 ;  /* 0x0000a5d000047802 */ /* 0x000fe40000000f00 */
[----:B------:R-:W-:Y:S05]  /*a5c0*/  CALL.REL.NOINC `($__internal_114_$__cuda_sm70_shflsync_down) ;  /* 0x0000073000007944 */ /* 0x000fea0003c00000 */
[----:B-1----:R-:W-:Y:S01]  /*a5d0*/  MOV R213, R204 ;  /* 0x000000cc00d57202 */ /* 0x002fe20000000f00 */
[----:B0-----:R-:W-:Y:S05]  /*a5e0*/  BRA `(.L_x_2848) ;  /* 0xffffb6b000007947 */ /* 0x001fea000383ffff */
.L_x_2798:
[----:B------:R-:W-:Y:S01]  /*a5f0*/  HFMA2.MMA R215, -RZ, RZ, 0, 5.9604644775390625e-08 ;  /* 0x00000001ffd77435 */ /* 0x000fe200000001ff */
[----:B------:R-:W-:Y:S01]  /*a600*/  MOV R204, R7 ;  /* 0x0000000700cc7202 */ /* 0x000fe20000000f00 */
[----:B------:R-:W-:Y:S01]  /*a610*/  IMAD.MOV.U32 R217, RZ, RZ, -0x1 ;  /* 0xffffffffffd97424 */ /* 0x000fe200078e00ff */
[----:B------:R-:W-:Y:S02]  /*a620*/  MOV R206, 0x1f ;  /* 0x0000001f00ce7802 */ /* 0x000fe40000000f00 */
[----:B------:R-:W-:Y:S02]  /*a630*/  MOV R4, 0xa650 ;  /* 0x0000a65000047802 */ /* 0x000fe40000000f00 */
[----:B01----:R-:W-:Y:S05]  /*a640*/  CALL.REL.NOINC `($__internal_114_$__cuda_sm70_shflsync_down) ;  /* 0x000006b000007944 */ /* 0x003fea0003c00000 */
        /* <DEDUP_REMOVED lines=9> */
[----:B------:R-:W-:Y:S05]  /*a6e0*/  CALL.REL.NOINC `($__internal_114_$__cuda_sm70_shflsync_down) ;  /* 0x0000061000007944 */ /* 0x000fea0003c00000 */
[----:B0-----:R-:W-:Y:S01]  /*a6f0*/  HFMA2.MMA R215, -RZ, RZ, 0, 1.1920928955078125e-07 ;  /* 0x00000002ffd77435 */ /* 0x001fe200000001ff */
[----:B-1----:R-:W-:Y:S02]  /*a700*/  MOV R6, R204 ;  /* 0x000000cc00067202 */ /* 0x002fe40000000f00 */
[----:B------:R-:W-:-:S02]  /*a710*/  MOV R204, R7 ;  /* 0x0000000700cc7202 */ /* 0x000fc40000000f00 */
[----:B------:R-:W-:Y:S02]  /*a720*/  MOV R206, 0x1f ;  /* 0x0000001f00ce7802 */ /* 0x000fe40000000f00 */
[----:B------:R-:W-:Y:S02]  /*a730*/  MOV R217, 0xffffffff ;  /* 0xffffffff00d97802 */ /* 0x000fe40000000f00 */
[----:B------:R-:W-:Y:S02]  /*a740*/  MOV R4, 0xa760 ;  /* 0x0000a76000047802 */ /* 0x000fe40000000f00 */
[----:B------:R-:W-:Y:S05]  /*a750*/  CALL.REL.NOINC `($__internal_114_$__cuda_sm70_shflsync_down) ;  /* 0x000005a000007944 */ /* 0x000fea0003c00000 */
[----:B-1----:R-:W-:Y:S01]  /*a760*/  @!P3 FFMA.FTZ R7, R213, R204, R7 ;  /* 0x000000ccd507b223 */ /* 0x002fe20000010007 */
[----:B0-----:R-:W-:Y:S01]  /*a770*/  HFMA2.MMA R215, -RZ, RZ, 0, 2.384185791015625e-07 ;  /* 0x00000004ffd77435 */ /* 0x001fe200000001ff */
[----:B------:R-:W-:Y:S01]  /*a780*/  @!P3 FMUL.FTZ R213, R6, R213 ;  /* 0x000000d506d5b220 */ /* 0x000fe20000410000 */
[----:B------:R-:W-:Y:S02]  /*a790*/  MOV R206, 0x1f ;  /* 0x0000001f00ce7802 */ /* 0x000fe40000000f00 */
[----:B------:R-:W-:Y:S02]  /*a7a0*/  MOV R217, 0xffffffff ;  /* 0xffffffff00d97802 */ /* 0x000fe40000000f00 */
[----:B------:R-:W-:-:S02]  /*a7b0*/  MOV R204, R213 ;  /* 0x000000d500cc7202 */ /* 0x000fc40000000f00 */
[----:B------:R-:W-:Y:S02]  /*a7c0*/  MOV R4, 0xa7e0 ;  /* 0x0000a7e000047802 */ /* 0x000fe40000000f00 */
[----:B------:R-:W-:Y:S05]  /*a7d0*/  CALL.REL.NOINC `($__internal_114_$__cuda_sm70_shflsync_down) ;  /* 0x0000052000007944 */ /* 0x000fea0003c00000 */
[----:B0-----:R-:W-:Y:S01]  /*a7e0*/  HFMA2.MMA R215, -RZ, RZ, 0, 2.384185791015625e-07 ;  /* 0x00000004ffd77435 */ /* 0x001fe200000001ff */
[----:B-1----:R-:W-:Y:S01]  /*a7f0*/  MOV R6, R204 ;  /* 0x000000cc00067202 */ /* 0x002fe20000000f00 */
[----:B------:R-:W-:Y:S01]  /*a800*/  IMAD.MOV.U32 R206, RZ, RZ, 0x1f ;  /* 0x0000001fffce7424 */ /* 0x000fe200078e00ff */
[----:B------:R-:W-:Y:S02]  /*a810*/  MOV R204, R7 ;  /* 0x0000000700cc7202 */ /* 0x000fe40000000f00 */
[----:B------:R-:W-:Y:S02]  /*a820*/  MOV R217, 0xffffffff ;  /* 0xffffffff00d97802 */ /* 0x000fe40000000f00 */
[----:B------:R-:W-:Y:S02]  /*a830*/  MOV R4, 0xa850 ;  /* 0x0000a85000047802 */ /* 0x000fe40000000f00 */
[----:B------:R-:W-:Y:S05]  /*a840*/  CALL.REL.NOINC `($__internal_114_$__cuda_sm70_shflsync_down) ;  /* 0x000004b000007944 */ /* 0x000fea0003c00000 */
[----:B-1----:R-:W-:Y:S01]  /*a850*/  @!P2 FFMA.FTZ R7, R213, R204, R7 ;  /* 0x000000ccd507a223 */ /* 0x002fe20000010007 */
[----:B0-----:R-:W-:Y:S01]  /*a860*/  HFMA2.MMA R215, -RZ, RZ, 0, 4.76837158203125e-07 ;  /* 0x00000008ffd77435 */ /* 0x001fe200000001ff */
[----:B------:R-:W-:Y:S01]  /*a870*/  @!P2 FMUL.FTZ R213, R6, R213 ;  /* 0x000000d506d5a220 */ /* 0x000fe20000410000 */
[----:B------:R-:W-:-:S02]  /*a880*/  MOV R206, 0x1f ;  /* 0x0000001f00ce7802 */ /* 0x000fc40000000f00 */
[----:B------:R-:W-:Y:S02]  /*a890*/  MOV R217, 0xffffffff ;  /* 0xffffffff00d97802 */ /* 0x000fe40000000f00 */
[----:B------:R-:W-:Y:S02]  /*a8a0*/  MOV R204, R213 ;  /* 0x000000d500cc7202 */ /* 0x000fe40000000f00 */
[----:B------:R-:W-:Y:S02]  /*a8b0*/  MOV R4, 0xa8d0 ;  /* 0x0000a8d000047802 */ /* 0x000fe40000000f00 */
[----:B------:R-:W-:Y:S05]  /*a8c0*/  CALL.REL.NOINC `($__internal_114_$__cuda_sm70_shflsync_down) ;  /* 0x0000043000007944 */ /* 0x000fea0003c00000 */
[----:B0-----:R-:W-:Y:S01]  /*a8d0*/  HFMA2.MMA R215, -RZ, RZ, 0, 4.76837158203125e-07 ;  /* 0x00000008ffd77435 */ /* 0x001fe200000001ff */
[----:B-1----:R-:W-:Y:S02]  /*a8e0*/  MOV R6, R204 ;  /* 0x000000cc00067202 */ /* 0x002fe40000000f00 */
[----:B------:R-:W-:Y:S02]  /*a8f0*/  MOV R204, R7 ;  /* 0x0000000700cc7202 */ /* 0x000fe40000000f00 */
[----:B------:R-:W-:Y:S02]  /*a900*/  MOV R206, 0x1f ;  /* 0x0000001f00ce7802 */ /* 0x000fe40000000f00 */
[----:B------:R-:W-:-:S02]  /*a910*/  MOV R217, 0xffffffff ;  /* 0xffffffff00d97802 */ /* 0x000fc40000000f00 */
[----:B------:R-:W-:Y:S02]  /*a920*/  MOV R4, 0xa940 ;  /* 0x0000a94000047802 */ /* 0x000fe40000000f00 */
[----:B------:R-:W-:Y:S05]  /*a930*/  CALL.REL.NOINC `($__internal_114_$__cuda_sm70_shflsync_down) ;  /* 0x000003c000007944 */ /* 0x000fea0003c00000 */
[----:B-1----:R-:W-:Y:S01]  /*a940*/  @!P1 FFMA.FTZ R7, R213, R204, R7 ;  /* 0x000000ccd5079223 */ /* 0x002fe20000010007 */
[----:B0-----:R-:W-:Y:S01]  /*a950*/  HFMA2.MMA R215, -RZ, RZ, 0, 9.5367431640625e-07 ;  /* 0x00000010ffd77435 */ /* 0x001fe200000001ff */
[----:B------:R-:W-:Y:S01]  /*a960*/  @!P1 FMUL.FTZ R213, R6, R213 ;  /* 0x000000d506d59220 */ /* 0x000fe20000410000 */
[----:B------:R-:W-:Y:S02]  /*a970*/  MOV R206, 0x1f ;  /* 0x0000001f00ce7802 */ /* 0x000fe40000000f00 */
[----:B------:R-:W-:Y:S02]  /*a980*/  MOV R217, 0xffffffff ;  /* 0xffffffff00d97802 */ /* 0x000fe40000000f00 */
[----:B------:R-:W-:Y:S02]  /*a990*/  MOV R204, R213 ;  /* 0x000000d500cc7202 */ /* 0x000fe40000000f00 */
[----:B------:R-:W-:Y:S02]  /*a9a0*/  MOV R4, 0xa9c0 ;  /* 0x0000a9c000047802 */ /* 0x000fe40000000f00 */
[----:B------:R-:W-:Y:S05]  /*a9b0*/  CALL.REL.NOINC `($__internal_114_$__cuda_sm70_shflsync_down) ;  /* 0x0000034000007944 */ /* 0x000fea0003c00000 */
[----:B0-----:R-:W-:Y:S01]  /*a9c0*/  HFMA2.MMA R206, -RZ, RZ, 0, 1.847743988037109375e-06 ;  /* 0x0000001fffce7435 */ /* 0x001fe200000001ff */
[----:B-1----:R-:W-:Y:S01]  /*a9d0*/  MOV R6, R204 ;  /* 0x000000cc00067202 */ /* 0x002fe20000000f00 */
[----:B------:R-:W-:Y:S01]  /*a9e0*/  IMAD.MOV.U32 R215, RZ, RZ, 0x10 ;  /* 0x00000010ffd77424 */ /* 0x000fe200078e00ff */
[----:B------:R-:W-:-:S02]  /*a9f0*/  MOV R204, R7 ;  /* 0x0000000700cc7202 */ /* 0x000fc40000000f00 */
[----:B------:R-:W-:Y:S02]  /*aa00*/  MOV R217, 0xffffffff ;  /* 0xffffffff00d97802 */ /* 0x000fe40000000f00 */
[----:B------:R-:W-:Y:S02]  /*aa10*/  MOV R4, 0xaa30 ;  /* 0x0000aa3000047802 */ /* 0x000fe40000000f00 */
[----:B------:R-:W-:Y:S05]  /*aa20*/  CALL.REL.NOINC `($__internal_114_$__cuda_sm70_shflsync_down) ;  /* 0x000002d000007944 */ /* 0x000fea0003c00000 */
[----:B-1----:R-:W-:Y:S01]  /*aa30*/  @!P0 FFMA.FTZ R7, R213, R204, R7 ;  /* 0x000000ccd5078223 */ /* 0x002fe20000010007 */
[----:B0-----:R-:W-:Y:S01]  /*aa40*/  HFMA2.MMA R215, -RZ, RZ, 0, 0 ;  /* 0x00000000ffd77435 */ /* 0x001fe200000001ff */
[----:B------:R-:W-:Y:S01]  /*aa50*/  @!P0 FMUL.FTZ R213, R6, R213 ;  /* 0x000000d506d58220 */ /* 0x000fe20000410000 */
[----:B------:R-:W-:Y:S02]  /*aa60*/  MOV R208, 0x1f ;  /* 0x0000001f00d07802 */ /* 0x000fe40000000f00 */
[----:B------:R-:W-:Y:S02]  /*aa70*/  MOV R217, 0xffffffff ;  /* 0xffffffff00d97802 */ /* 0x000fe40000000f00 */
[----:B------:R-:W-:Y:S02]  /*aa80*/  MOV R210, R213 ;  /* 0x000000d500d27202 */ /* 0x000fe40000000f00 */
[----:B------:R-:W-:-:S02]  /*aa90*/  MOV R4, 0xaab0 ;  /* 0x0000aab000047802 */ /* 0x000fc40000000f00 */
[----:B------:R-:W-:Y:S05]  /*aaa0*/  CALL.REL.NOINC `($__internal_115_$__cuda_sm70_shflsync_idx_p) ;  /* 0x0000029000007944 */ /* 0x000fea0003c00000 */
[----:B0-----:R-:W-:Y:S01]  /*aab0*/  HFMA2.MMA R215, -RZ, RZ, 0, 0 ;  /* 0x00000000ffd77435 */ /* 0x001fe200000001ff */
[----:B-1----:R-:W-:-:S02]  /*aac0*/  MOV R6, R208 ;  /* 0x000000d000067202 */ /* 0x002fc40000000f00 */
[----:B------:R-:W-:Y:S02]  /*aad0*/  MOV R210, R7 ;  /* 0x0000000700d27202 */ /* 0x000fe40000000f00 */
[----:B------:R-:W-:Y:S02]  /*aae0*/  MOV R208, 0x1f ;  /* 0x0000001f00d07802 */ /* 0x000fe40000000f00 */
[----:B------:R-:W-:Y:S02]  /*aaf0*/  MOV R217, 0xffffffff ;  /* 0xffffffff00d97802 */ /* 0x000fe40000000f00 */
[----:B------:R-:W-:Y:S02]  /*ab00*/  MOV R4, 0xab20 ;  /* 0x0000ab2000047802 */ /* 0x000fe40000000f00 */
[----:B------:R-:W-:Y:S05]  /*ab10*/  CALL.REL.NOINC `($__internal_115_$__cuda_sm70_shflsync_idx_p) ;  /* 0x0000022000007944 */ /* 0x000fea0003c00000 */
[----:B0-----:R-:W-:Y:S01]  /*ab20*/  HFMA2.MMA R215, -RZ, RZ, 0, 5.9604644775390625e-08 ;  /* 0x00000001ffd77435 */ /* 0x001fe200000001ff */
[----:B------:R-:W-:Y:S02]  /*ab30*/  MOV R200, R6 ;  /* 0x0000000600c87202 */ /* 0x000fe40000000f00 */
[----:B-1----:R-:W-:Y:S02]  /*ab40*/  MOV R202, R208 ;  /* 0x000000d000ca7202 */ /* 0x002fe40000000f00 */
[----:B------:R-:W-:-:S02]  /*ab50*/  MOV R204, R213 ;  /* 0x000000d500cc7202 */ /* 0x000fc40000000f00 */
[----:B------:R-:W-:Y:S02]  /*ab60*/  MOV R206, 0x1f ;  /* 0x0000001f00ce7802 */ /* 0x000fe40000000f00 */
[----:B------:R-:W-:Y:S02]  /*ab70*/  MOV R217, 0xffffffff ;  /* 0xffffffff00d97802 */ /* 0x000fe40000000f00 */
[----:B------:R-:W-:Y:S02]  /*ab80*/  MOV R4, 0xaba0 ;  /* 0x0000aba000047802 */ /* 0x000fe40000000f00 */
[----:B------:R-:W-:Y:S05]  /*ab90*/  CALL.REL.NOINC `($__internal_114_$__cuda_sm70_shflsync_down) ;  /* 0x0000016000007944 */ /* 0x000fea0003c00000 */
[----:B0-----:R-:W-:Y:S01]  /*aba0*/  HFMA2.MMA R215, -RZ, RZ, 0, 5.9604644775390625e-08 ;  /* 0x00000001ffd77435 */ /* 0x001fe200000001ff */
[----:B-1----:R-:W-:Y:S01]  /*abb0*/  IMAD.MOV.U32 R6, RZ, RZ, R204 ;  /* 0x000000ffff067224 */ /* 0x002fe200078e00cc */
[----:B------:R-:W-:Y:S02]  /*abc0*/  MOV R204, R7 ;  /* 0x0000000700cc7202 */ /* 0x000fe40000000f00 */
[----:B------:R-:W-:Y:S02]  /*abd0*/  MOV R206, 0x1f ;  /* 0x0000001f00ce7802 */ /* 0x000fe40000000f00 */
[----:B------:R-:W-:-:S02]  /*abe0*/  MOV R217, 0xffffffff ;  /* 0xffffffff00d97802 */ /* 0x000fc40000000f00 */
[----:B------:R-:W-:Y:S02]  /*abf0*/  MOV R4, 0xac10 ;  /* 0x0000ac1000047802 */ /* 0x000fe40000000f00 */
[----:B------:R-:W-:Y:S05]  /*ac00*/  CALL.REL.NOINC `($__internal_114_$__cuda_sm70_shflsync_down) ;  /* 0x000000f000007944 */ /* 0x000fea0003c00000 */
[----:B0-----:R-:W-:Y:S01]  /*ac10*/  HFMA2.MMA R215, -RZ, RZ, 0, 0 ;  /* 0x00000000ffd77435 */ /* 0x001fe200000001ff */
[----:B------:R-:W-:Y:S02]  /*ac20*/  MOV R213, R6 ;  /* 0x0000000600d57202 */ /* 0x000fe40000000f00 */
[----:B------:R-:W-:Y:S02]  /*ac30*/  MOV R210, R16 ;  /* 0x0000001000d27202 */ /* 0x000fe40000000f00 */
[----:B------:R-:W-:Y:S02]  /*ac40*/  MOV R208, 0x1f ;  /* 0x0000001f00d07802 */ /* 0x000fe40000000f00 */
[----:B------:R-:W-:Y:S02]  /*ac50*/  MOV R217, 0xffffffff ;  /* 0xffffffff00d97802 */ /* 0x000fe40000000f00 */
[----:B------:R-:W-:Y:S02]  /*ac60*/  MOV R4, 0xac80 ;  /* 0x0000ac8000047802 */ /* 0x000fe40000000f00 */
[----:B-1----:R-:W-:Y:S05]  /*ac70*/  CALL.REL.NOINC `($__internal_115_$__cuda_sm70_shflsync_idx_p) ;  /* 0x000000c000007944 */ /* 0x002fea0003c00000 */
[----:B0-----:R-:W-:Y:S01]  /*ac80*/  HFMA2.MMA R215, -RZ, RZ, 0, 0 ;  /* 0x00000000ffd77435 */ /* 0x001fe200000001ff */
[----:B-1----:R-:W-:-:S02]  /*ac90*/  MOV R206, R208 ;  /* 0x000000d000ce7202 */ /* 0x002fc40000000f00 */
[----:B------:R-:W-:Y:S02]  /*aca0*/  MOV R210, R17 ;  /* 0x0000001100d27202 */ /* 0x000fe40000000f00 */
[----:B------:R-:W-:Y:S02]  /*acb0*/  MOV R208, 0x1f ;  /* 0x0000001f00d07802 */ /* 0x000fe40000000f00 */
[----:B------:R-:W-:Y:S02]  /*acc0*/  MOV R217, 0xffffffff ;  /* 0xffffffff00d97802 */ /* 0x000fe40000000f00 */
[----:B------:R-:W-:Y:S02]  /*acd0*/  MOV R4, 0xacf0 ;  /* 0x0000acf000047802 */ /* 0x000fe40000000f00 */
[----:B------:R-:W-:Y:S05]  /*ace0*/  CALL.REL.NOINC `($__internal_115_$__cuda_sm70_shflsync_idx_p) ;  /* 0x0000005000007944 */ /* 0x000fea0003c00000 */
[----:B01----:R-:W-:Y:S05]  /*acf0*/  BRA `(.L_x_2849) ;  /* 0xffffb14000007947 */ /* 0x003fea000383ffff */
        .weak           $__internal_114_$__cuda_sm70_shflsync_down
        .type           $__internal_114_$__cuda_sm70_shflsync_down,@function
        .size           $__internal_114_$__cuda_sm70_shflsync_down,($__internal_115_$__cuda_sm70_shflsync_idx_p - $__internal_114_$__cuda_sm70_shflsync_down)
$__internal_114_$__cuda_sm70_shflsync_down:
[----:B------:R-:W-:Y:S01]  /*ad00*/  HFMA2.MMA R5, -RZ, RZ, 0, 0 ;  /* 0x00000000ff057435 */ /* 0x000fe200000001ff */
[----:B------:R-:W-:Y:S04]  /*ad10*/  WARPSYNC R217 ;  /* 0x000000d900007348 */ /* 0x000fe80003800000 */
[----:B------:R0:W1:Y:S01]  /*ad20*/  SHFL.DOWN PT, R204, R204, R215, R206 ;  /* 0x080000d7cccc7389 */ /* 0x00006200000e00ce */
[----:B------:R-:W-:Y:S05]  /*ad30*/  RET.REL.NODEC R4 `(_Z25selective_scan_bwd_kernelI32Selective_Scan_bwd_kernel_traitsILi64ELi16ELb0ELb0ELb1ELb1ELb0EffEEv12SSMParamsBwd) ;  /* 0xffff52c004007950 */ /* 0x000fea0003c3ffff */
        .weak           $__internal_115_$__cuda_sm70_shflsync_idx_p
        .type           $__internal_115_$__cuda_sm70_shflsync_idx_p,@function
        .size           $__internal_115_$__cuda_sm70_shflsync_idx_p,($__internal_116_$__cuda_sm70_shflsync_up - $__internal_115_$__cuda_sm70_shflsync_idx_p)
$__internal_115_$__cuda_sm70_shflsync_idx_p:
[----:B------:R-:W-:Y:S01]  /*ad40*/  MOV R5, 0x0 ;  /* 0x0000000000057802 */ /* 0x000fe20000000f00 */
[----:B------:R-:W-:Y:S04]  /*ad50*/  WARPSYNC R217 ;  /* 0x000000d900007348 */ /* 0x000fe80003800000 */
[----:B------:R0:W1:Y:S01]  /*ad60*/  SHFL.IDX PT, R208, R210, R215, R208 ;  /* 0x000000d7d2d07389 */ /* 0x00006200000e00d0 */
[----:B------:R-:W-:Y:S05]  /*ad70*/  RET.REL.NODEC R4 `(_Z25selective_scan_bwd_kernelI32Selective_Scan_bwd_kernel_traitsILi64ELi16ELb0ELb0ELb1ELb1ELb0EffEEv12SSMParamsBwd) ;  /* 0xffff528004007950 */ /* 0x000fea0003c3ffff */
        .weak           $__internal_116_$__cuda_sm70_shflsync_up
        .type           $__internal_116_$__cuda_sm70_shflsync_up,@function
        .size           $__internal_116_$__cuda_sm70_shflsync_up,(.L_x_8932 - $__internal_116_$__cuda_sm70_shflsync_up)
$__internal_116_$__cuda_sm70_shflsync_up:
[----:B------:R-:W-:Y:S01]  /*ad80*/  HFMA2.MMA R5, -RZ, RZ, 0, 0 ;  /* 0x00000000ff057435 */ /* 0x000fe200000001ff */
[----:B------:R-:W-:Y:S04]  /*ad90*/  WARPSYNC R185 ;  /* 0x000000b900007348 */ /* 0x000fe80003800000 */
[----:B------:R0:W1:Y:S01]  /*ada0*/  SHFL.UP PT, R180, R180, R183, R184 ;  /* 0x040000b7b4b47389 */ /* 0x00006200000e00b8 */
[----:B------:R-:W-:Y:S05]  /*adb0*/  RET.REL.NODEC R4 `(_Z25selective_scan_bwd_kernelI32Selective_Scan_bwd_kernel_traitsILi64ELi16ELb0ELb0ELb1ELb1ELb0EffEEv12SSMParamsBwd) ;  /* 0xffff524004007950 */ /* 0x000fea0003c3ffff */
.L_x_2850:
        /* <DEDUP_REMOVED lines=12> */
.L_x_8932:


//--------------------- .text._Z25selective_scan_bwd_kernelI32Selective_Scan_bwd_kernel_traitsILi64ELi16ELb0ELb0ELb1ELb1ELb1EffEEv12SSMParamsBwd --------------------------
	.section	.text._Z25selective_scan_bwd_kernelI32Selective_Scan_bwd_kernel_traitsILi64ELi16ELb0ELb0ELb1ELb1ELb1EffEEv12SSMParamsBwd,"ax",@progbits
	.sectioninfo	@"SHI_REGISTERS=250"
	.align	128
        .global         _Z25selective_scan_bwd_kernelI32Selective_Scan_bwd_kernel_traitsILi64ELi16ELb0ELb0ELb1ELb1ELb1EffEEv12SSMParamsBwd
        .type           _Z25selective_scan_bwd_kernelI32Selective_Scan_bwd_kernel_traitsILi64ELi16ELb0ELb0ELb1ELb1ELb1EffEEv12SSMParamsBwd,@function
        .size           _Z25selective_scan_bwd_kernelI32Selective_Scan_bwd_kernel_traitsILi64ELi16ELb0ELb0ELb1ELb1ELb1EffEEv12SSMParamsBwd,(.L_x_8935 - _Z25selective_scan_bwd_kernelI32Selective_Scan_bwd_kernel_traitsILi64ELi16ELb0ELb0ELb1ELb1ELb1EffEEv12SSMParamsBwd)
        .other          _Z25selective_scan_bwd_kernelI32Selective_Scan_bwd_kernel_traitsILi64ELi16ELb0ELb0ELb1ELb1ELb1EffEEv12SSMParamsBwd,@"STO_CUDA_ENTRY STV_DEFAULT"
_Z25selective_scan_bwd_kernelI32Selective_Scan_bwd_kernel_traitsILi64ELi16ELb0ELb0ELb1ELb1ELb1EffEEv12SSMParamsBwd:
.text._Z25selective_scan_bwd_kernelI32Selective_Scan_bwd_kernel_traitsILi64ELi16ELb0ELb0ELb1ELb1ELb1EffEEv12SSMParamsBwd:
        /* <DEDUP_REMOVED lines=23> */
[C---:B------:R-:W-:Y:S01]  /*0170*/  IMAD R15, R161.reuse, c[0x0][0x1d8], RZ ;  /* 0x00007600a10f7a24 */ /* 0x040fe200078e02ff */
[----:B------:R-:W-:Y:S01]  /*0180*/  CS2R R120, SRZ ;  /* 0x0000000000787805 */ /* 0x000fe2000001ff00 */
[----:B------:R-:W-:Y:S01]  /*0190*/  IMAD R19, R161, c[0x0][0x280], RZ ;  /* 0x0000a000a1137a24 */ /* 0x000fe200078e02ff */
[----:B------:R-:W-:Y:S01]  /*01a0*/  CS2R R118, SRZ ;  /* 0x0000000000767805 */ /* 0x000fe2000001ff00 */
[----:B0-----:R-:W-:Y:S01]  /*01b0*/  IABS R2, R162 ;  /* 0x000000a200027213 */ /* 0x001fe20000000000 */
[C---:B------:R-:W-:Y:S01]  /*01c0*/  IMAD R15, R162.reuse, c[0x0][0x1dc], R15 ;  /* 0x00007700a20f7a24 */ /* 0x040fe200078e020f */
[----:B-1----:R-:W-:Y:S01]  /*01d0*/  HFMA2.MMA R6, -RZ, RZ, 0, 0 ;  /* 0x00000000ff067435 */ /* 0x002fe200000001ff */
[----:B------:R-:W-:Y:S01]  /*01e0*/  IMAD R19, R162, c[0x0][0x284], R19 ;  /* 0x0000a100a2137a24 */ /* 0x000fe200078e0213 */
[----:B------:R-:W-:Y:S01]  /*01f0*/  HFMA2.MMA R152, -RZ, RZ, 0, 0 ;  /* 0x00000000ff987435 */ /* 0x000fe200000001ff */
[----:B--2---:R-:W-:Y:S01]  /*0200*/  IMAD R4, R156, c[0x0][0x1d0], RZ ;  /* 0x000074009c047a24 */ /* 0x004fe200078e02ff */
[----:B------:R-:W-:-:S02]  /*0210*/  MOV R155, RZ ;  /* 0x000000ff009b7202 */ /* 0x000fc40000000f00 */
[----:B---3--:R-:W-:-:S05]  /*0220*/  IADD3 R8, RZ, -R7, RZ ;  /* 0x80000007ff087210 */ /* 0x008fca0007ffe0ff */
        /* <DEDUP_REMOVED lines=8> */
[----:B------:R-:W-:-:S04]  /*02b0*/  IMAD.WIDE.U32 R4, R159, c[0x0][0x1e0], RZ ;  /* 0x000078009f047a25 */ /* 0x000fc800078e00ff */
[----:B------:R-:W-:Y:S02]  /*02c0*/  IMAD R0, R11, R0, R2 ;  /* 0x000000000b007224 */ /* 0x000fe400078e0202 */
[----:B------:R-:W-:-:S03]  /*02d0*/  IMAD.WIDE.U32 R2, R159, c[0x0][0x1d0], RZ ;  /* 0x000074009f027a25 */ /* 0x000fc600078e00ff */
[----:B------:R-:W-:Y:S01]  /*02e0*/  ISETP.GT.U32.AND P1, PT, R11, R0, PT ;  /* 0x000000000b00720c */ /* 0x000fe20003f24070 */
[----:B------:R-:W-:Y:S01]  /*02f0*/  IMAD R9, R159, c[0x0][0x1e4], R6 ;  /* 0x000079009f097a24 */ /* 0x000fe200078e0206 */
[----:B------:R-:W-:Y:S01]  /*0300*/  IADD3 R3, R3, R7, RZ ;  /* 0x0000000703037210 */ /* 0x000fe20007ffe0ff */
[----:B------:R-:W-:Y:S02]  /*0310*/  IMAD R8, R156, c[0x0][0x278], RZ ;  /* 0x00009e009c087a24 */ /* 0x000fe400078e02ff */
[----:B------:R-:W-:Y:S01]  /*0320*/  IMAD.WIDE.U32 R6, R159, c[0x0][0x278], RZ ;  /* 0x00009e009f067a25 */ /* 0x000fe200078e00ff */
[----:B------:R-:W-:-:S03]  /*0330*/  IADD3 R5, R5, R9, RZ ;  /* 0x0000000905057210 */ /* 0x000fc60007ffe0ff */
[----:B------:R-:W-:Y:S01]  /*0340*/  IMAD R9, R159, c[0x0][0x27c], R8 ;  /* 0x00009f009f097a24 */ /* 0x000fe200078e0208 */
[----:B------:R-:W-:Y:S01]  /*0350*/  MOV R8, c[0x0][0x174] ;  /* 0x00005d0000087a02 */ /* 0x000fe20000000f00 */
[----:B------:R-:W-:Y:S02]  /*0360*/  IMAD.WIDE.U32 R2, R162, c[0x0][0x1d8], R2 ;  /* 0x00007600a2027a25 */ /* 0x000fe400078e0002 */
[----:B------:R-:W-:Y:S02]  /*0370*/  @!P1 IADD3 R0, R0, -R11, RZ ;  /* 0x8000000b00009210 */ /* 0x000fe40007ffe0ff */
[----:B------:R-:W-:Y:S02]  /*0380*/  IADD3 R7, R7, R9, RZ ;  /* 0x0000000907077210 */ /* 0x000fe40007ffe0ff */
[----:B------:R-:W-:Y:S01]  /*0390*/  ISETP.GE.U32.AND P0, PT, R0, R11, PT ;  /* 0x0000000b0000720c */ /* 0x000fe20003f06070 */
[----:B------:R-:W-:Y:S01]  /*03a0*/  IMAD R0, R156, c[0x0][0x1b0], RZ ;  /* 0x00006c009c007a24 */ /* 0x000fe200078e02ff */
[----:B------:R-:W-:-:S02]  /*03b0*/  LEA R11, R8, 0xfffffc00, 0xa ;  /* 0xfffffc00080b7811 */ /* 0x000fc400078e50ff */
[----:B------:R-:W-:Y:S01]  /*03c0*/  ISETP.GE.AND P3, PT, R8, 0x1, PT ;  /* 0x000000010800780c */ /* 0x000fe20003f66270 */
[----:B------:R-:W-:Y:S01]  /*03d0*/  IMAD.WIDE.U32 R8, R159, c[0x0][0x1b0], RZ ;  /* 0x00006c009f087a25 */ /* 0x000fe200078e00ff */
[----:B------:R-:W-:Y:S02]  /*03e0*/  SHF.R.S32.HI R13, RZ, 0x1f, R11 ;  /* 0x0000001fff0d7819 */ /* 0x000fe4000001140b */
[----:B------:R-:W-:Y:S01]  /*03f0*/  IADD3 R12, P4, R11, R2, RZ ;  /* 0x000000020b0c7210 */ /* 0x000fe20007f9e0ff */
[----:B------:R-:W-:Y:S01]  /*0400*/  IMAD R17, R159, c[0x0][0x1b4], R0 ;  /* 0x00006d009f117a24 */ /* 0x000fe200078e0200 */
[----:B------:R-:W-:Y:S02]  /*0410*/  @!P1 IADD3 R157, R157, 0x1, RZ ;  /* 0x000000019d9d9810 */ /* 0x000fe40007ffe0ff */
[----:B------:R-:W-:Y:S01]  /*0420*/  IADD3.X R15, R13, R3, R15, P4, !PT ;  /* 0x000000030d0f7210 */ /* 0x000fe200027fe40f */
[----:B------:R-:W-:Y:S01]  /*0430*/  IMAD.WIDE.U32 R2, R162, c[0x0][0x1e8], R4 ;  /* 0x00007a00a2027a25 */ /* 0x000fe200078e0004 */
[----:B------:R-:W-:-:S02]  /*0440*/  IADD3 R9, R9, R17, RZ ;  /* 0x0000001109097210 */ /* 0x000fc40007ffe0ff */
[----:B------:R-:W-:Y:S01]  /*0450*/  ISETP.NE.AND P1, PT, RZ, c[0x0][0x178], PT ;  /* 0x00005e00ff007a0c */ /* 0x000fe20003f25270 */
[----:B------:R-:W-:Y:S01]  /*0460*/  IMAD R17, R161, c[0x0][0x1e8], RZ ;  /* 0x00007a00a1117a24 */ /* 0x000fe200078e02ff */
[----:B------:R-:W-:Y:S01]  /*0470*/  @P0 IADD3 R157, R157, 0x1, RZ ;  /* 0x000000019d9d0810 */ /* 0x000fe20007ffe0ff */
[C---:B------:R-:W-:Y:S01]  /*0480*/  IMAD.WIDE.U32 R4, R162.reuse, c[0x0][0x280], R6 ;  /* 0x0000a000a2047a25 */ /* 0x040fe200078e0006 */
[----:B------:R-:W-:Y:S02]  /*0490*/  IADD3 R7, P0, R11, R2, RZ ;  /* 0x000000020b077210 */ /* 0x000fe40007f1e0ff */
[----:B------:R-:W-:Y:S01]  /*04a0*/  @!P2 IADD3 R157, -R157, RZ, RZ ;  /* 0x000000ff9d9da210 */ /* 0x000fe20007ffe1ff */
[----:B------:R-:W-:Y:S01]  /*04b0*/  IMAD R17, R162, c[0x0][0x1ec], R17 ;  /* 0x00007b00a2117a24 */ /* 0x000fe200078e0211 */
[----:B------:R-:W-:-:S04]  /*04c0*/  IADD3 R4, P2, R11, R4, RZ ;  /* 0x000000040b047210 */ /* 0x000fc80007f5e0ff */
[C---:B------:R-:W-:Y:S02]  /*04d0*/  IADD3.X R2, R13.reuse, R3, R17, P0, !PT ;  /* 0x000000030d027210 */ /* 0x040fe400007fe411 */
[----:B------:R-:W-:Y:S02]  /*04e0*/  ISETP.NE.U32.AND P0, PT, RZ, c[0x0][0x260], PT ;  /* 0x00009800ff007a0c */ /* 0x000fe40003f05070 */
[----:B------:R-:W-:Y:S02]  /*04f0*/  @!P1 LOP3.LUT R157, RZ, c[0x0][0x178], RZ, 0x33, !PT ;  /* 0x00005e00ff9d9a12 */ /* 0x000fe400078e33ff */
[----:B------:R-:W-:Y:S02]  /*0500*/  IADD3.X R5, R13, R5, R19, P2, !PT ;  /* 0x000000050d057210 */ /* 0x000fe400017fe413 */
[----:B------:R-:W-:Y:S01]  /*0510*/  LEA R10, P1, R12, c[0x0][0x240], 0x2 ;  /* 0x000090000c0a7a11 */ /* 0x000fe200078210ff */
[----:B------:R-:W-:Y:S01]  /*0520*/  IMAD.WIDE.U32 R8, R157, c[0x0][0x1c8], R8 ;  /* 0x000072009d087a25 */ /* 0x000fe200078e0008 */
[----:B------:R-:W-:-:S02]  /*0530*/  LEA R6, P2, R7, c[0x0][0x248], 0x2 ;  /* 0x0000920007067a11 */ /* 0x000fc400078410ff */
[----:B------:R-:W-:Y:S02]  /*0540*/  ISETP.NE.AND.EX P0, PT, RZ, c[0x0][0x264], PT, P0 ;  /* 0x00009900ff007a0c */ /* 0x000fe40003f05300 */
[----:B------:R-:W-:Y:S02]  /*0550*/  SHF.R.S32.HI R154, RZ, 0x1f, R157 ;  /* 0x0000001fff9a7819 */ /* 0x000fe4000001149d */
[----:B------:R-:W-:Y:S02]  /*0560*/  LEA.HI.X R12, R12, c[0x0][0x244], R15, 0x2, P1 ;  /* 0x000091000c0c7a11 */ /* 0x000fe400008f140f */
[----:B------:R-:W-:Y:S01]  /*0570*/  LEA.HI.X R7, R7, c[0x0][0x24c], R2, 0x2, P2 ;  /* 0x0000930007077a11 */ /* 0x000fe200010f1402 */
[----:B------:R-:W-:Y:S01]  /*0580*/  IMAD R0, R154, c[0x0][0x1c8], RZ ;  /* 0x000072009a007a24 */ /* 0x000fe200078e02ff */
[----:B------:R-:W-:Y:S02]  /*0590*/  ISETP.NE.U32.AND P1, PT, RZ, c[0x0][0x328], PT ;  /* 0x0000ca00ff007a0c */ /* 0x000fe40003f25070 */
[----:B------:R-:W-:Y:S01]  /*05a0*/  ISETP.NE.U32.AND P2, PT, RZ, c[0x0][0x348], PT ;  /* 0x0000d200ff007a0c */ /* 0x000fe20003f45070 */
[----:B------:R-:W-:Y:S01]  /*05b0*/  IMAD R15, R157, c[0x0][0x1cc], R0 ;  /* 0x000073009d0f7a24 */ /* 0x000fe200078e0200 */
[----:B------:R-:W-:Y:S01]  /*05c0*/  ISETP.NE.AND.EX P1, PT, RZ, c[0x0][0x32c], PT, P1 ;  /* 0x0000cb00ff007a0c */ /* 0x000fe20003f25310 */
[----:B------:R-:W-:Y:S01]  /*05d0*/  @P0 IMAD R0, R159, c[0x0][0x164], R162 ;  /* 0x000059009f000a24 */ /* 0x000fe200078e02a2 */
[----:B------:R-:W-:-:S02]  /*05e0*/  ISETP.NE.AND.EX P2, PT, RZ, c[0x0][0x34c], PT, P2 ;  /* 0x0000d300ff007a0c */ /* 0x000fc40003f45320 */
[----:B------:R-:W-:Y:S01]  /*05f0*/  LEA R3, P4, R4, c[0x0][0x308], 0x2 ;  /* 0x0000c20004037a11 */ /* 0x000fe200078810ff */
[----:B------:R-:W-:Y:S01]  /*0600*/  @P0 IMAD R0, R0, c[0x0][0x174], RZ ;  /* 0x00005d0000000a24 */ /* 0x000fe200078e02ff */
[----:B------:R-:W-:Y:S02]  /*0610*/  IADD3 R11, P5, R11, R8, RZ ;  /* 0x000000080b0b7210 */ /* 0x000fe40007fbe0ff */
[----:B------:R-:W-:Y:S01]  /*0620*/  IADD3 R2, R9, R15, RZ ;  /* 0x0000000f09027210 */ /* 0x000fe20007ffe0ff */
[----:B------:R-:W-:Y:S01]  /*0630*/  @P0 IMAD R0, R0, c[0x0][0x16c], RZ ;  /* 0x00005b0000000a24 */ /* 0x000fe200078e02ff */
[----:B------:R-:W-:Y:S02]  /*0640*/  @P0 MOV R123, 0x8 ;  /* 0x00000008007b0802 */ /* 0x000fe40000000f00 */
[----:B------:R-:W-:Y:S02]  /*0650*/  LEA.HI.X R4, R4, c[0x0][0x30c], R5, 0x2, P4 ;  /* 0x0000c30004047a11 */ /* 0x000fe400020f1405 */
[----:B------:R-:W-:Y:S01]  /*0660*/  IADD3.X R2, R13, R2, RZ, P5, !PT ;  /* 0x000000020d027210 */ /* 0x000fe20002ffe4ff */
[----:B------:R-:W-:Y:S01]  /*0670*/  @P0 IMAD.WIDE R122, R0, R123, c[0x0][0x260] ;  /* 0x00009800007a0625 */ /* 0x000fe200078e027b */
[----:B------:R-:W-:Y:S01]  /*0680*/  LEA R151, P6, R11, c[0x0][0x230], 0x2 ;  /* 0x00008c000b977a11 */ /* 0x000fe200078c10ff */
[----:B------:R-:W-:Y:S01]  /*0690*/  @!P0 CS2R R122, SRZ ;  /* 0x00000000007a8805 */ /* 0x000fe2000001ff00 */
[----:B------:R-:W-:-:S02]  /*06a0*/  @P1 LEA R120, P4, R162, c[0x0][0x328], 0x2 ;  /* 0x0000ca00a2781a11 */ /* 0x000fc400078810ff */
[C---:B------:R-:W-:Y:S02]  /*06b0*/  @P2 LEA R118, P5, R162.reuse, c[0x0][0x348], 0x2 ;  /* 0x0000d200a2762a11 */ /* 0x040fe400078a10ff */
[----:B------:R-:W-:Y:S02]  /*06c0*/  LEA.HI.X R149, R11, c[0x0][0x234], R2, 0x2, P6 ;  /* 0x00008d000b957a11 */ /* 0x000fe400030f1402 */
[C-C-:B------:R-:W-:Y:S02]  /*06d0*/  @P1 LEA.HI.X R121, R162.reuse, c[0x0][0x32c], R161.reuse, 0x2, P4 ;  /* 0x0000cb00a2791a11 */ /* 0x140fe400020f14a1 */
[----:B------:R-:W-:Y:S01]  /*06e0*/  @P2 LEA.HI.X R119, R162, c[0x0][0x34c], R161, 0x2, P5 ;  /* 0x0000d300a2772a11 */ /* 0x000fe200028f14a1 */
[----:B------:R-:W-:Y:S05]  /*06f0*/  @!P3 BRA `(.L_x_2851) ;  /* 0x0000b2700000b947 */ /* 0x000fea0003800000 */
[----:B------:R-:W0:Y:S01]  /*0700*/  S2R R153, SR_TID.X ;  /* 0x0000000000997919 */ /* 0x000e220000002100 */
[----:B------:R1:W2:Y:S01]  /*0710*/  R2UR UR10, R10 ;  /* 0x000000000a0a73c2 */ /* 0x0002a200000e0000 */
[----:B------:R-:W-:Y:S02]  /*0720*/  MOV R155, RZ ;  /* 0x000000ff009b7202 */ /* 0x000fe40000000f00 */
[----:B------:R-:W3:Y:S01]  /*0730*/  S2R R148, SR_LANEID ;  /* 0x0000000000947919 */ /* 0x000ee20000000000 */
[----:B------:R-:W-:-:S02]  /*0740*/  MOV R147, RZ ;  /* 0x000000ff00937202 */ /* 0x000fc40000000f00 */
[----:B------:R-:W-:Y:S02]  /*0750*/  MOV R152, RZ ;  /* 0x000000ff00987202 */ /* 0x000fe40000000f00 */
[----:B------:R1:W4:Y:S08]  /*0760*/  R2UR UR11, R12 ;  /* 0x000000000c0b73c2 */ /* 0x00033000000e0000 */
        /* <DEDUP_REMOVED lines=9> */
[----:B------:R-:W-:-:S02]  /*0800*/  SHF.R.S32.HI R145, RZ, 0x5, R0 ;  /* 0x00000005ff917819 */ /* 0x000fc40000011400 */
[----:B------:R-:W-:Y:S02]  /*0810*/  SHF.R.S32.HI R117, RZ, 0x1f, R116 ;  /* 0x0000001fff757819 */ /* 0x000fe40000011474 */
[C---:B------:R-:W-:Y:S01]  /*0820*/  LOP3.LUT R144, R116.reuse, 0x20, RZ, 0xfc, !PT ;  /* 0x0000002074907812 */ /* 0x040fe200078efcff */
[----:B------:R0:W0:Y:S01]  /*0830*/  R2UR UR7, R4 ;  /* 0x00000000040773c2 */ /* 0x00002200000e0000 */
        /* <DEDUP_REMOVED lines=13> */
[----:B01234-:R-:W-:Y:S02]  /*0910*/  LOP3.LUT R112, R116, 0x1e0, RZ, 0xfc, !PT ;  /* 0x000001e074707812 */ /* 0x01ffe400078efcff */
.L_x_2942:
[----:B------:R-:W-:Y:S01]  /*0920*/  IADD3 R111, -R147, c[0x0][0x174], RZ ;  /* 0x00005d00936f7a10 */ /* 0x000fe20007ffe1ff */
[----:B------:R-:W-:Y:S01]  /*0930*/  BAR.SYNC.DEFER_BLOCKING 0x0 ;  /* 0x0000000000007b1d */ /* 0x000fe20000010000 */
[C---:B------:R-:W-:Y:S01]  /*0940*/  LEA R2, P3, R116.reuse, UR10, 0x2 ;  /* 0x0000000a74027c11 */ /* 0x040fe2000f8610ff */
[----:B------:R-:W-:Y:S01]  /*0950*/  HFMA2.MMA R0, -RZ, RZ, 0, 0 ;  /* 0x00000000ff007435 */ /* 0x000fe200000001ff */
[----:B------:R-:W-:Y:S01]  /*0960*/  LEA R124, R111, 0xfffffc00, 0xa ;  /* 0xfffffc006f7c7811 */ /* 0x000fe200078e50ff */
[----:B------:R-:W-:Y:S01]  /*0970*/  CS2R R4, SRZ ;  /* 0x0000000000047805 */ /* 0x000fe2000001ff00 */
[----:B------:R-:W-:Y:S01]  /*0980*/  LEA.HI.X R3, R116, UR11, R117, 0x2, P3 ;  /* 0x0000000b74037c11 */ /* 0x000fe200098f1475 */
[----:B------:R-:W-:Y:S01]  /*0990*/  CS2R R6, SRZ ;  /* 0x0000000000067805 */ /* 0x000fe2000001ff00 */
[----:B------:R-:W-:Y:S01]  /*09a0*/  IADD3 R9, -R124, c[0x0][0x168], RZ ;  /* 0x00005a007c097a10 */ /* 0x000fe20007ffe1ff */
[----:B------:R-:W-:Y:S01]  /*09b0*/  CS2R R10, SRZ ;  /* 0x00000000000a7805 */ /* 0x000fe2000001ff00 */
[----:B------:R-:W-:Y:S01]  /*09c0*/  CS2R R12, SRZ ;  /* 0x00000000000c7805 */ /* 0x000fe2000001ff00 */
[----:B------:R-:W-:Y:S01]  /*09d0*/  MOV R8, RZ ;  /* 0x000000ff00087202 */ /* 0x000fe20000000f00 */
[----:B------:R-:W-:Y:S01]  /*09e0*/  CS2R R14, SRZ ;  /* 0x00000000000e7805 */ /* 0x000fe2000001ff00 */
[-C--:B------:R-:W-:Y:S01]  /*09f0*/  ISETP.GE.AND P2, PT, R116, R9.reuse, PT ;  /* 0x000000097400720c */ /* 0x080fe20003f46270 */
[----:B------:R-:W-:Y:S01]  /*0a00*/  CS2R R16, SRZ ;  /* 0x0000000000107805 */ /* 0x000fe2000001ff00 */
[----:B------:R-:W-:-:S02]  /*0a10*/  ISETP.GE.AND P1, PT, R144, R9, PT ;  /* 0x000000099000720c */ /* 0x000fc40003f26270 */
[-C--:B------:R-:W-:Y:S02]  /*0a20*/  ISETP.GE.AND P0, PT, R143, R9.reuse, PT ;  /* 0x000000098f00720c */ /* 0x080fe40003f06270 */
[-C--:B------:R-:W-:Y:S02]  /*0a30*/  ISETP.GE.AND P4, PT, R142, R9.reuse, PT ;  /* 0x000000098e00720c */ /* 0x080fe40003f86270 */
[-C--:B------:R-:W-:Y:S02]  /*0a40*/  ISETP.GE.AND P6, PT, R141, R9.reuse, PT ;  /* 0x000000098d00720c */ /* 0x080fe40003fc6270 */
[-C--:B------:R-:W-:Y:S02]  /*0a50*/  ISETP.GE.AND P5, PT, R140, R9.reuse, PT ;  /* 0x000000098c00720c */ /* 0x080fe40003fa6270 */
[-C--:B------:R-:W-:Y:S01]  /*0a60*/  ISETP.GE.AND P3, PT, R139, R9.reuse, PT ;  /* 0x000000098b00720c */ /* 0x080fe20003f66270 */
        /* <DEDUP_REMOVED lines=18> */
[----:B------:R-:W-:Y:S02]  /*0b90*/  ISETP.GE.AND P1, PT, R112, R9, PT ;  /* 0x000000097000720c */ /* 0x000fe40003f26270 */
        /* <DEDUP_REMOVED lines=8> */
[----:B------:R-:W-:-:S02]  /*0c20*/  LOP3.LUT R23, R150, 0xfffffe00, RZ, 0xc0, !PT ;  /* 0xfffffe0096177812 */ /* 0x000fc400078ec0ff */
[----:B------:R-:W-:Y:S02]  /*0c30*/  SHF.L.U32 R93, R116, 0x2, RZ ;  /* 0x00000002745d7819 */ /* 0x000fe400000006ff */
[----:B------:R-:W-:Y:S02]  /*0c40*/  IADD3 R95, R23, R148, RZ ;  /* 0x00000094175f7210 */ /* 0x000fe40007ffe0ff */
[----:B------:R-:W-:Y:S02]  /*0c50*/  LEA R92, R148, R23, 0x4 ;  /* 0x00000017945c7211 */ /* 0x000fe400078e20ff */
[C---:B------:R-:W-:Y:S02]  /*0c60*/  IADD3 R18, R95.reuse, 0x20, RZ ;  /* 0x000000205f127810 */ /* 0x040fe40007ffe0ff */
[C---:B------:R-:W-:Y:S02]  /*0c70*/  IADD3 R108, R95.reuse, 0x40, RZ ;  /* 0x000000405f6c7810 */ /* 0x040fe40007ffe0ff */
[----:B------:R-:W-:-:S02]  /*0c80*/  IADD3 R20, R95, 0x60, RZ ;  /* 0x000000605f147810 */ /* 0x000fc40007ffe0ff */
[CC--:B------:R-:W-:Y:S02]  /*0c90*/  LEA.HI.SX32 R110, R95.reuse, R95.reuse, 0x1b ;  /* 0x0000005f5f6e7211 */ /* 0x0c0fe400078fdaff */
[C---:B------:R-:W-:Y:S02]  /*0ca0*/  IADD3 R106, R95.reuse, 0x80, RZ ;  /* 0x000000805f6a7810 */ /* 0x040fe40007ffe0ff */
        /* <DEDUP_REMOVED lines=8> */
[----:B0-----:R-:W-:Y:S02]  /*0d30*/  IADD3 R2, R95, 0x120, RZ ;  /* 0x000001205f027810 */ /* 0x001fe40007ffe0ff */
[----:B------:R-:W-:-:S02]  /*0d40*/  LEA.HI.SX32 R105, R22, R95, 0x1b ;  /* 0x0000005f16697211 */ /* 0x000fc400078fdaff */
[C---:B------:R-:W-:Y:S02]  /*0d50*/  IADD3 R100, R95.reuse, 0x140, RZ ;  /* 0x000001405f647810 */ /* 0x040fe40007ffe0ff */
[-C--:B------:R-:W-:Y:S02]  /*0d60*/  LEA.HI.SX32 R104, R104, R95.reuse, 0x1b ;  /* 0x0000005f68687211 */ /* 0x080fe400078fdaff */
        /* <DEDUP_REMOVED lines=10> */
[-C--:B------:R-:W-:Y:S02]  /*0e10*/  LEA.HI.SX32 R98, R98, R95.reuse, 0x1b ;  /* 0x0000005f62627211 */ /* 0x080fe400078fdaff */
[-C--:B------:R-:W-:Y:S02]  /*0e20*/  LEA.HI.SX32 R97, R28, R95.reuse, 0x1b ;  /* 0x0000005f1c617211 */ /* 0x080fe400078fdaff */
[-C--:B------:R-:W-:Y:S02]  /*0e30*/  LEA.HI.SX32 R96, R96, R95.reuse, 0x1b ;  /* 0x0000005f60607211 */ /* 0x080fe400078fdaff */
[----:B------:R-:W-:Y:S02]  /*0e40*/  LEA.HI.SX32 R95, R30, R95, 0x1b ;  /* 0x0000005f1e5f7211 */ /* 0x000fe400078fdaff */
[----:B------:R-:W-:Y:S02]  /*0e50*/  LEA.HI.SX32 R92, R92, R92, 0x1b ;  /* 0x0000005c5c5c7211 */ /* 0x000fe400078fdaff */
[----:B------:R-:W-:-:S02]  /*0e60*/  SHF.L.U64.HI R94, R116, 0x2, R117 ;  /* 0x00000002745e7819 */ /* 0x000fc40000010275 */
[----:B------:R-:W-:Y:S02]  /*0e70*/  IADD3 R126, P0, R93, UR8, RZ ;  /* 0x000000085d7e7c10 */ /* 0x000fe4000ff1e0ff */
[----:B------:R-:W-:Y:S02]  /*0e80*/  LEA R2, P1, R116, UR6, 0x2 ;  /* 0x0000000674027c11 */ /* 0x000fe4000f8210ff */
[----:B------:R-:W-:Y:S02]  /*0e90*/  IADD3.X R127, R94, UR9, RZ, P0, !PT ;  /* 0x000000095e7f7c10 */ /* 0x000fe400087fe4ff */
[-C--:B------:R-:W-:Y:S02]  /*0ea0*/  ISETP.GE.AND P0, PT, R144, R9.reuse, PT ;  /* 0x000000099000720c */ /* 0x080fe40003f06270 */
[C---:B------:R-:W-:Y:S02]  /*0eb0*/  LEA.HI.X R3, R116.reuse, UR7, R117, 0x2, P1 ;  /* 0x0000000774037c11 */ /* 0x040fe400088f1475 */
[----:B------:R-:W-:-:S02]  /*0ec0*/  ISETP.GE.AND P1, PT, R116, R9, PT ;  /* 0x000000097400720c */ /* 0x000fc40003f26270 */
[-C--:B------:R-:W-:Y:S02]  /*0ed0*/  ISETP.GE.AND P2, PT, R143, R9.reuse, PT ;  /* 0x000000098f00720c */ /* 0x080fe40003f46270 */
[-C--:B------:R-:W-:Y:S02]  /*0ee0*/  ISETP.GE.AND P3, PT, R142, R9.reuse, PT ;  /* 0x000000098e00720c */ /* 0x080fe40003f66270 */
[-C--:B------:R-:W-:Y:S02]  /*0ef0*/  ISETP.GE.AND P4, PT, R139, R9.reuse, PT ;  /* 0x000000098b00720c */ /* 0x080fe40003f86270 */
[-C--:B------:R-:W-:Y:S02]  /*0f00*/  ISETP.GE.AND P5, PT, R141, R9.reuse, PT ;  /* 0x000000098d00720c */ /* 0x080fe40003fa6270 */
[----:B------:R-:W-:Y:S01]  /*0f10*/  ISETP.GE.AND P6, PT, R140, R9, PT ;  /* 0x000000098c00720c */ /* 0x000fe20003fc6270 */
[----:B--2---:R-:W-:Y:S04]  /*0f20*/  STS [R110.X4], R5 ;  /* 0x000000056e007388 */ /* 0x004fe80000004800 */
[----:B---3--:R0:W-:Y:S04]  /*0f30*/  STS [R109.X4+0x80], R0 ;  /* 0x000080006d007388 */ /* 0x0081e80000004800 */
[----:B----4-:R-:W-:Y:S04]  /*0f40*/  STS [R108.X4+0x100], R7 ;  /* 0x000100076c007388 */ /* 0x010fe80000004800 */
[----:B------:R1:W-:Y:S01]  /*0f50*/  STS [R107.X4+0x180], R4 ;  /* 0x000180046b007388 */ /* 0x0003e20000004800 */
[----:B0-----:R-:W-:-:S03]  /*0f60*/  HFMA2.MMA R0, -RZ, RZ, 0, 0 ;  /* 0x00000000ff007435 */ /* 0x001fc600000001ff */
[----:B------:R-:W-:Y:S04]  /*0f70*/  STS [R106.X4+0x200], R11 ;  /* 0x0002000b6a007388 */ /* 0x000fe80000004800 */
[----:B------:R0:W-:Y:S01]  /*0f80*/  STS [R105.X4+0x280], R6 ;  /* 0x0002800669007388 */ /* 0x0001e20000004800 */
[----:B-1----:R-:W-:-:S03]  /*0f90*/  CS2R R4, SRZ ;  /* 0x0000000000047805 */ /* 0x002fc6000001ff00 */
[----:B------:R-:W-:Y:S04]  /*0fa0*/  STS [R104.X4+0x300], R13 ;  /* 0x0003000d68007388 */ /* 0x000fe80000004800 */
[----:B------:R1:W-:Y:S01]  /*0fb0*/  STS [R103.X4+0x380], R8 ;  /* 0x0003800867007388 */ /* 0x0003e20000004800 */
[----:B0-----:R-:W-:-:S03]  /*0fc0*/  CS2R R6, SRZ ;  /* 0x0000000000067805 */ /* 0x001fc6000001ff00 */
[----:B------:R-:W-:Y:S04]  /*0fd0*/  STS [R102.X4+0x400], R15 ;  /* 0x0004000f66007388 */ /* 0x000fe80000004800 */
[----:B------:R0:W-:Y:S01]  /*0fe0*/  STS [R101.X4+0x480], R10 ;  /* 0x0004800a65007388 */ /* 0x0001e20000004800 */
[----:B-1----:R-:W-:-:S03]  /*0ff0*/  MOV R8, RZ ;  /* 0x000000ff00087202 */ /* 0x002fc60000000f00 */
[----:B------:R-:W-:Y:S04]  /*1000*/  STS [R100.X4+0x500], R17 ;  /* 0x0005001164007388 */ /* 0x000fe80000004800 */
[----:B------:R1:W-:Y:S01]  /*1010*/  STS [R99.X4+0x580], R12 ;  /* 0x0005800c63007388 */ /* 0x0003e20000004800 */
[----:B0-----:R-:W-:-:S03]  /*1020*/  CS2R R10, SRZ ;  /* 0x00000000000a7805 */ /* 0x001fc6000001ff00 */
[----:B------:R0:W-:Y:S04]  /*1030*/  STS [R98.X4+0x600], R19 ;  /* 0x0006001362007388 */ /* 0x0001e80000004800 */
[----:B------:R2:W-:Y:S01]  /*1040*/  STS [R97.X4+0x680], R14 ;  /* 0x0006800e61007388 */ /* 0x0005e20000004800 */
[----:B-1----:R-:W-:-:S03]  /*1050*/  CS2R R12, SRZ ;  /* 0x00000000000c7805 */ /* 0x002fc6000001ff00 */
[----:B------:R1:W-:Y:S01]  /*1060*/  STS [R96.X4+0x700], R21 ;  /* 0x0007001560007388 */ /* 0x0003e20000004800 */
[----:B0-----:R-:W-:-:S03]  /*1070*/  HFMA2.MMA R19, -RZ, RZ, 0, 0 ;  /* 0x00000000ff137435 */ /* 0x001fc600000001ff */
[----:B------:R0:W-:Y:S01]  /*1080*/  STS [R95.X4+0x780], R16 ;  /* 0x000780105f007388 */ /* 0x0001e20000004800 */
[----:B------:R-:W-:-:S06]  /*1090*/  NOP ;  /* 0x0000000000007918 */ /* 0x000fcc0000000000 */
[----:B------:R-:W-:Y:S01]  /*10a0*/  LDS R90, [R92.X4] ;  /* 0x000000005c5a7984 */ /* 0x000fe20000004800 */
[----:B--2---:R-:W-:Y:S01]  /*10b0*/  CS2R R14, SRZ ;  /* 0x00000000000e7805 */ /* 0x004fe2000001ff00 */
[----:B-1----:R-:W-:Y:S01]  /*10c0*/  MOV R21, RZ ;  /* 0x000000ff00157202 */ /* 0x002fe20000000f00 */
[----:B0-----:R-:W-:Y:S01]  /*10d0*/  CS2R R16, SRZ ;  /* 0x0000000000107805 */ /* 0x001fe2000001ff00 */
        /* <DEDUP_REMOVED lines=17> */
[----:B------:R-:W-:-:S03]  /*11f0*/  ISETP.GE.AND P0, PT, R138, R9, PT ;  /* 0x000000098a00720c */ /* 0x000fc60003f06270 */
[----:B------:R-:W3:Y:S04]  /*1200*/  @!P1 LDG.E R5, [R126.64] ;  /* 0x000000047e059981 */ /* 0x000ee8000c1e1900 */
[----:B------:R-:W4:Y:S04]  /*1210*/  @!P2 LDG.E R7, [R126.64+0x100] ;  /* 0x000100047e07a981 */ /* 0x000f28000c1e1900 */
[----:B------:R-:W4:Y:S04]  /*1220*/  @!P3 LDG.E R4, [R126.64+0x180] ;  /* 0x000180047e04b981 */ /* 0x000f28000c1e1900 */
[----:B------:R-:W4:Y:S01]  /*1230*/  @!P0 LDG.E R8, [R126.64+0x380] ;  /* 0x000380047e088981 */ /* 0x000f22000c1e1900 */
[----:B------:R-:W-:-:S02]  /*1240*/  ISETP.GE.AND P0, PT, R135, R9, PT ;  /* 0x000000098700720c */ /* 0x000fc40003f06270 */
[-C--:B------:R-:W-:Y:S01]  /*1250*/  ISETP.GE.AND P1, PT, R131, R9.reuse, PT ;  /* 0x000000098300720c */ /* 0x080fe20003f26270 */
[----:B------:R-:W4:Y:S01]  /*1260*/  @!P4 LDG.E R13, [R126.64+0x300] ;  /* 0x000300047e0dc981 */ /* 0x000f22000c1e1900 */
[-C--:B------:R-:W-:Y:S02]  /*1270*/  ISETP.GE.AND P2, PT, R130, R9.reuse, PT ;  /* 0x000000098200720c */ /* 0x080fe40003f46270 */
[-C--:B------:R-:W-:Y:S01]  /*1280*/  ISETP.GE.AND P3, PT, R115, R9.reuse, PT ;  /* 0x000000097300720c */ /* 0x080fe20003f66270 */
[----:B------:R-:W4:Y:S01]  /*1290*/  @!P5 LDG.E R11, [R126.64+0x200] ;  /* 0x000200047e0bd981 */ /* 0x000f22000c1e1900 */
[----:B------:R-:W-:-:S03]  /*12a0*/  ISETP.GE.AND P4, PT, R114, R9, PT ;  /* 0x000000097200720c */ /* 0x000fc60003f86270 */
[----:B------:R-:W4:Y:S04]  /*12b0*/  @!P6 LDG.E R6, [R126.64+0x280] ;  /* 0x000280047e06e981 */ /* 0x000f28000c1e1900 */
        /* <DEDUP_REMOVED lines=12> */
[-C--:B------:R-:W-:Y:S01]  /*1380*/  ISETP.GE.AND P0, PT, R116, R9.reuse, PT ;  /* 0x000000097400720c */ /* 0x080fe20003f06270 */
[----:B------:R-:W-:Y:S01]  /*1390*/  CS2R R22, SRZ ;  /* 0x0000000000167805 */ /* 0x000fe2000001ff00 */
[----:B------:R-:W-:Y:S02]  /*13a0*/  P2R R18, PR, RZ, 0x2 ;  /* 0x00000002ff127803 */ /* 0x000fe40000000000 */
[----:B------:R-:W-:Y:S01]  /*13b0*/  ISETP.GE.AND P1, PT, R143, R9, PT ;  /* 0x000000098f00720c */ /* 0x000fe20003f26270 */
[----:B------:R-:W-:Y:S02]  /*13c0*/  HFMA2.MMA R31, -RZ, RZ, 0, 0 ;  /* 0x00000000ff1f7435 */ /* 0x000fe400000001ff */
[----:B------:R-:W-:Y:S02]  /*13d0*/  HFMA2.MMA R33, -RZ, RZ, 0, 0 ;  /* 0x00000000ff217435 */ /* 0x000fe400000001ff */
[----:B------:R-:W-:Y:S02]  /*13e0*/  HFMA2.MMA R35, -RZ, RZ, 0, 0 ;  /* 0x00000000ff237435 */ /* 0x000fe400000001ff */
[----:B------:R-:W-:-:S02]  /*13f0*/  HFMA2.MMA R37, -RZ, RZ, 0, 0 ;  /* 0x00000000ff257435 */ /* 0x000fc400000001ff */
[----:B------:R-:W-:Y:S02]  /*1400*/  HFMA2.MMA R39, -RZ, RZ, 0, 0 ;  /* 0x00000000ff277435 */ /* 0x000fe400000001ff */
[----:B------:R-:W-:Y:S02]  /*1410*/  HFMA2.MMA R41, -RZ, RZ, 0, 0 ;  /* 0x00000000ff297435 */ /* 0x000fe400000001ff */
[----:B------:R-:W-:Y:S01]  /*1420*/  HFMA2.MMA R43, -RZ, RZ, 0, 0 ;  /* 0x00000000ff2b7435 */ /* 0x000fe200000001ff */
[----:B---3--:R-:W-:Y:S04]  /*1430*/  STS [R110.X4], R5 ;  /* 0x000000056e007388 */ /* 0x008fe80000004800 */
[----:B--2---:R0:W-:Y:S04]  /*1440*/  STS [R109.X4+0x80], R0 ;  /* 0x000080006d007388 */ /* 0x0041e80000004800 */
[----:B----4-:R-:W-:Y:S04]  /*1450*/  STS [R108.X4+0x100], R7 ;  /* 0x000100076c007388 */ /* 0x010fe80000004800 */
        /* <DEDUP_REMOVED lines=29> */
[----:B------:R-:W3:Y:S04]  /*1630*/  LDS R13, [R92.X4+0x3c] ;  /* 0x00003c005c0d7984 */ /* 0x000ee80000004800 */
[----:B------:R-:W-:Y:S01]  /*1640*/  BAR.SYNC.DEFER_BLOCKING 0x0 ;  /* 0x0000000000007b1d */ /* 0x000fe20000010000 */
[----:B0-----:R-:W-:-:S05]  /*1650*/  MOV R0, RZ ;  /* 0x000000ff00007202 */ /* 0x001fca0000000f00 */
[----:B------:R0:W4:Y:S01]  /*1660*/  @!P0 LDG.E R23, [R2.64] ;  /* 0x0000000402178981 */ /* 0x000122000c1e1900 */
[----:B------:R-:W-:-:S03]  /*1670*/  ISETP.GE.AND P0, PT, R144, R9, PT ;  /* 0x000000099000720c */ /* 0x000fc60003f06270 */
[----:B------:R0:W4:Y:S01]  /*1680*/  @!P1 LDG.E R31, [R2.64+0x100] ;  /* 0x00010004021f9981 */ /* 0x000122000c1e1900 */
[-C--:B------:R-:W-:Y:S02]  /*1690*/  ISETP.GE.AND P1, PT, R141, R9.reuse, PT ;  /* 0x000000098d00720c */ /* 0x080fe40003f26270 */
[----:B-1----:R-:W-:Y:S01]  /*16a0*/  MOV R8, RZ ;  /* 0x000000ff00087202 */ /* 0x002fe20000000f00 */
[----:B------:R0:W4:Y:S01]  /*16b0*/  @!P3 LDG.E R41, [R2.64+0x600] ;  /* 0x000600040229b981 */ /* 0x000122000c1e1900 */
[----:B--2---:R-:W-:Y:S02]  /*16c0*/  MOV R12, RZ ;  /* 0x000000ff000c7202 */ /* 0x004fe40000000f00 */
[----:B---3--:R-:W-:Y:S01]  /*16d0*/  MOV R14, RZ ;  /* 0x000000ff000e7202 */ /* 0x008fe20000000f00 */
[----:B------:R0:W2:Y:S04]  /*16e0*/  @!P5 LDG.E R43, [R2.64+0x700] ;  /* 0x00070004022bd981 */ /* 0x0000a8000c1e1900 */
[----:B------:R0:W3:Y:S01]  /*16f0*/  @!P0 LDG.E R0, [R2.64+0x80] ;  /* 0x0000800402008981 */ /* 0x0000e2000c1e1900 */
[----:B------:R-:W-:-:S03]  /*1700*/  ISETP.GE.AND P0, PT, R142, R9, PT ;  /* 0x000000098e00720c */ /* 0x000fc60003f06270 */
[----:B------:R0:W2:Y:S01]  /*1710*/  @!P1 LDG.E R33, [R2.64+0x200] ;  /* 0x0002000402219981 */ /* 0x0000a2000c1e1900 */
[-C--:B------:R-:W-:Y:S02]  /*1720*/  ISETP.GE.AND P1, PT, R139, R9.reuse, PT ;  /* 0x000000098b00720c */ /* 0x080fe40003f26270 */
[----:B------:R-:W-:Y:S01]  /*1730*/  MOV R16, RZ ;  /* 0x000000ff00107202 */ /* 0x000fe20000000f00 */
[----:B------:R0:W2:Y:S06]  /*1740*/  @!P6 LDG.E R22, [R2.64+0x780] ;  /* 0x000780040216e981 */ /* 0x0000ac000c1e1900 */
[----:B------:R0:W2:Y:S01]  /*1750*/  @!P0 LDG.E R8, [R2.64+0x180] ;  /* 0x0001800402088981 */ /* 0x0000a2000c1e1900 */
[----:B------:R-:W-:-:S03]  /*1760*/  ISETP.GE.AND P0, PT, R140, R9, PT ;  /* 0x000000098c00720c */ /* 0x000fc60003f06270 */
[----:B------:R0:W2:Y:S01]  /*1770*/  @!P1 LDG.E R35, [R2.64+0x300] ;  /* 0x0003000402239981 */ /* 0x0000a2000c1e1900 */
[----:B------:R-:W-:-:S09]  /*1780*/  ISETP.GE.AND P1, PT, R135, R9, PT ;  /* 0x000000098700720c */ /* 0x000fd20003f26270 */
[----:B------:R0:W2:Y:S01]  /*1790*/  @!P0 LDG.E R12, [R2.64+0x280] ;  /* 0x00028004020c8981 */ /* 0x0000a2000c1e1900 */
[----:B------:R-:W-:-:S03]  /*17a0*/  ISETP.GE.AND P0, PT, R138, R9, PT ;  /* 0x000000098a00720c */ /* 0x000fc60003f06270 */
[----:B------:R0:W2:Y:S01]  /*17b0*/  @!P1 LDG.E R37, [R2.64+0x400] ;  /* 0x0004000402259981 */ /* 0x0000a2000c1e1900 */
[----:B------:R-:W-:-:S09]  /*17c0*/  ISETP.NE.AND P1, PT, R18, RZ, PT ;  /* 0x000000ff1200720c */ /* 0x000fd20003f25270 */
[----:B------:R0:W2:Y:S01]  /*17d0*/  @!P0 LDG.E R14, [R2.64+0x380] ;  /* 0x00038004020e8981 */ /* 0x0000a2000c1e1900 */
[----:B------:R-:W-:Y:S02]  /*17e0*/  ISETP.NE.AND P0, PT, R20, RZ, PT ;  /* 0x000000ff1400720c */ /* 0x000fe40003f05270 */
[----:B------:R-:W-:Y:S01]  /*17f0*/  MOV R18, RZ ;  /* 0x000000ff00127202 */ /* 0x000fe20000000f00 */
[----:B------:R0:W2:Y:S01]  /*1800*/  @!P1 LDG.E R39, [R2.64+0x500] ;  /* 0x0005000402279981 */ /* 0x0000a2000c1e1900 */
[----:B------:R-:W-:-:S04]  /*1810*/  MOV R20, RZ ;  /* 0x000000ff00147202 */ /* 0x000fc80000000f00 */
[----:B------:R0:W2:Y:S04]  /*1820*/  @!P2 LDG.E R18, [R2.64+0x580] ;  /* 0x000580040212a981 */ /* 0x0000a8000c1e1900 */
[----:B------:R0:W2:Y:S04]  /*1830*/  @!P4 LDG.E R20, [R2.64+0x680] ;  /* 0x000680040214c981 */ /* 0x0000a8000c1e1900 */
[----:B------:R0:W2:Y:S01]  /*1840*/  @!P0 LDG.E R16, [R2.64+0x480] ;  /* 0x0004800402108981 */ /* 0x0000a2000c1e1900 */
[C---:B------:R-:W-:Y:S02]  /*1850*/  IMAD R6, R156.reuse, c[0x0][0x1f0], RZ ;  /* 0x00007c009c067a24 */ /* 0x040fe400078e02ff */
[----:B------:R-:W-:Y:S01]  /*1860*/  IMAD R10, R156, c[0x0][0x200], RZ ;  /* 0x000080009c0a7a24 */ /* 0x000fe200078e02ff */
[----:B------:R-:W-:Y:S01]  /*1870*/  ISETP.GE.AND P0, PT, R116, R9, PT ;  /* 0x000000097400720c */ /* 0x000fe20003f06270 */
[----:B------:R-:W-:-:S02]  /*1880*/  IMAD R45, R159, c[0x0][0x1f4], R6 ;  /* 0x00007d009f2d7a24 */ /* 0x000fc400078e0206 */
[----:B------:R-:W-:-:S04]  /*1890*/  IMAD.WIDE.U32 R6, R159, c[0x0][0x200], RZ ;  /* 0x000080009f067a25 */ /* 0x000fc800078e00ff */
[----:B------:R-:W-:Y:S02]  /*18a0*/  IMAD R47, R159, c[0x0][0x204], R10 ;  /* 0x000081009f2f7a24 */ /* 0x000fe400078e020a */
[----:B------:R-:W-:Y:S01]  /*18b0*/  IMAD R11, R161, c[0x0][0x208], RZ ;  /* 0x00008200a10b7a24 */ /* 0x000fe200078e02ff */
[----:B------:R-:W-:Y:S02]  /*18c0*/  SHF.R.S32.HI R125, RZ, 0x1f, R124 ;  /* 0x0000001fff7d7819 */ /* 0x000fe4000001147c */
[----:B------:R-:W-:Y:S01]  /*18d0*/  IADD3 R7, R7, R47, RZ ;  /* 0x0000002f07077210 */ /* 0x000fe20007ffe0ff */
[C---:B------:R-:W-:Y:S02]  /*18e0*/  IMAD R133, R162.reuse, c[0x0][0x20c], R11 ;  /* 0x00008300a2857a24 */ /* 0x040fe400078e020b */
[----:B0-----:R-:W-:Y:S02]  /*18f0*/  IMAD R3, R161, c[0x0][0x1f8], RZ ;  /* 0x00007e00a1037a24 */ /* 0x001fe400078e02ff */
[----:B------:R-:W-:Y:S01]  /*1900*/  IMAD.WIDE.U32 R10, R162, c[0x0][0x208], R6 ;  /* 0x00008200a20a7a25 */ /* 0x000fe200078e0006 */
[----:B------:R-:W-:-:S02]  /*1910*/  @!P0 MOV R6, R124 ;  /* 0x0000007c00068202 */ /* 0x000fc40000000f00 */
[----:B------:R-:W-:Y:S01]  /*1920*/  @!P0 MOV R7, R125 ;  /* 0x0000007d00078202 */ /* 0x000fe20000000f00 */
[----:B------:R-:W-:Y:S02]  /*1930*/  IMAD R129, R162, c[0x0][0x1fc], R3 ;  /* 0x00007f00a2817a24 */ /* 0x000fe400078e0203 */
[----:B------:R-:W-:-:S04]  /*1940*/  IMAD.WIDE.U32 R4, R159, c[0x0][0x1f0], RZ ;  /* 0x00007c009f047a25 */ /* 0x000fc800078e00ff */
[----:B------:R-:W-:-:S04]  /*1950*/  @!P0 IMAD.WIDE.U32 R2, R159, c[0x0][0x1f0], R124 ;  /* 0x00007c009f028a25 */ /* 0x000fc800078e007c */
[----:B------:R-:W-:Y:S01]  /*1960*/  @!P0 IMAD.WIDE.U32 R6, R159, c[0x0][0x200], R6 ;  /* 0x000080009f068a25 */ /* 0x000fe200078e0006 */
[----:B------:R-:W-:Y:S02]  /*1970*/  IADD3 R5, R5, R45, RZ ;  /* 0x0000002d05057210 */ /* 0x000fe40007ffe0ff */
[----:B------:R-:W-:Y:S02]  /*1980*/  @!P0 IADD3 R3, R45, R3, RZ ;  /* 0x000000032d038210 */ /* 0x000fe40007ffe0ff */
[----:B------:R-:W-:Y:S02]  /*1990*/  @!P0 IADD3 R7, R47, R7, RZ ;  /* 0x000000072f078210 */ /* 0x000fe40007ffe0ff */
[----:B------:R-:W-:Y:S01]  /*19a0*/  IADD3 R75, R147, -c[0x0][0x174], RZ ;  /* 0x80005d00934b7a10 */ /* 0x000fe20007ffe0ff */
[----:B------:R-:W-:-:S04]  /*19b0*/  IMAD.WIDE.U32 R4, R162, c[0x0][0x1f8], R4 ;  /* 0x00007e00a2047a25 */ /* 0x000fc800078e0004 */
[----:B------:R-:W-:Y:S02]  /*19c0*/  IMAD R75, R75, -0x400, RZ ;  /* 0xfffffc004b4b7824 */ /* 0x000fe400078e02ff */
[----:B-----5:R-:W-:-:S03]  /*19d0*/  FADD.FTZ R73, R73, R158 ;  /* 0x0000009e49497221 */ /* 0x020fc60000010000 */
[----:B------:R-:W-:Y:S02]  /*19e0*/  SHF.R.S32.HI R74, RZ, 0x1f, R75 ;  /* 0x0000001fff4a7819 */ /* 0x000fe4000001144b */
[C---:B------:R-:W-:Y:S01]  /*19f0*/  IADD3 R26, P1, R75.reuse, R4, RZ ;  /* 0x000000044b1a7210 */ /* 0x040fe20007f3e0ff */
[----:B------:R-:W-:Y:S01]  /*1a00*/  @!P0 IMAD.WIDE.U32 R2, R162, c[0x0][0x1f8], R2 ;  /* 0x00007e00a2028a25 */ /* 0x000fe200078e0002 */
[----:B------:R-:W-:Y:S02]  /*1a10*/  IADD3 R24, P2, R75, R10, RZ ;  /* 0x0000000a4b187210 */ /* 0x000fe40007f5e0ff */
[----:B------:R-:W-:Y:S01]  /*1a20*/  IADD3.X R67, R74, R129, R5, P1, !PT ;  /* 0x000000814a437210 */ /* 0x000fe20000ffe405 */
[----:B------:R-:W-:Y:S01]  /*1a30*/  @!P0 IMAD.WIDE.U32 R4, R162, c[0x0][0x208], R6 ;  /* 0x00008200a2048a25 */ /* 0x000fe200078e0006 */
[----:B------:R-:W-:Y:S02]  /*1a40*/  FSETP.GTU.FTZ.AND P5, PT, R73, 20, PT ;  /* 0x41a000004900780b */ /* 0x000fe40003fbc000 */
[----:B------:R-:W-:-:S02]  /*1a50*/  IADD3.X R65, R74, R133, R11, P2, !PT ;  /* 0x000000854a417210 */ /* 0x000fc400017fe40b */
[C---:B------:R-:W-:Y:S02]  /*1a60*/  LEA R11, P2, R116.reuse, c[0x0][0x268], 0x2 ;  /* 0x00009a00740b7a11 */ /* 0x040fe400078410ff */
[----:B------:R-:W-:Y:S01]  /*1a70*/  LEA R7, P4, R116, c[0x0][0x258], 0x2 ;  /* 0x0000960074077a11 */ /* 0x000fe200078810ff */
[--C-:B------:R-:W-:Y:S02]  /*1a80*/  FADD.FTZ R72, R25, R158.reuse ;  /* 0x0000009e19487221 */ /* 0x100fe40000010000 */
[--C-:B------:R-:W-:Y:S02]  /*1a90*/  FADD.FTZ R71, R71, R158.reuse ;  /* 0x0000009e47477221 */ /* 0x100fe40000010000 */
[--C-:B------:R-:W-:Y:S02]  /*1aa0*/  FADD.FTZ R70, R27, R158.reuse ;  /* 0x0000009e1b467221 */ /* 0x100fe40000010000 */
[--C-:B------:R-:W-:Y:S02]  /*1ab0*/  FADD.FTZ R69, R69, R158.reuse ;  /* 0x0000009e45457221 */ /* 0x100fe40000010000 */
[--C-:B------:R-:W-:Y:S01]  /*1ac0*/  FADD.FTZ R68, R29, R158.reuse ;  /* 0x0000009e1d447221 */ /* 0x100fe20000010000 */
[----:B------:R-:W-:Y:S01]  /*1ad0*/  BSSY B0, `(.L_x_2852) ;  /* 0x0000056000007945 */ /* 0x000fe20003800000 */
[----:B------:R-:W-:-:S03]  /*1ae0*/  FADD.FTZ R63, R63, R158 ;  /* 0x0000009e3f3f7221 */ /* 0x000fc60000010000 */
[----:B------:R-:W-:Y:S01]  /*1af0*/  FSETP.GTU.FTZ.AND P6, PT, R68, 20, PT ;  /* 0x41a000004400780b */ /* 0x000fe20003fdc000 */
[----:B----4-:R-:W-:Y:S04]  /*1b00*/  STS [R110.X4], R23 ;  /* 0x000000176e007388 */ /* 0x010fe80000004800 */
[----:B---3--:R-:W-:Y:S04]  /*1b10*/  STS [R109.X4+0x80], R0 ;  /* 0x000080006d007388 */ /* 0x008fe80000004800 */
[----:B------:R-:W-:Y:S04]  /*1b20*/  STS [R108.X4+0x100], R31 ;  /* 0x0001001f6c007388 */ /* 0x000fe80000004800 */
[----:B--2---:R-:W-:Y:S04]  /*1b30*/  STS [R107.X4+0x180], R8 ;  /* 0x000180086b007388 */ /* 0x004fe80000004800 */
        /* <DEDUP_REMOVED lines=29> */
[----:B0-----:R-:W-:-:S02]  /*1d10*/  @!P0 IADD3 R12, P1, R116, R2, RZ ;  /* 0x00000002740c8210 */ /* 0x001fc40007f3e0ff */
[C---:B------:R-:W-:Y:S02]  /*1d20*/  @!P0 IADD3 R8, P3, R116.reuse, R4, RZ ;  /* 0x0000000474088210 */ /* 0x040fe40007f7e0ff */
[C---:B------:R-:W-:Y:S02]  /*1d30*/  @!P0 IADD3.X R23, R117.reuse, R3, R129, P1, !PT ;  /* 0x0000000375178210 */ /* 0x040fe40000ffe481 */
[----:B------:R-:W-:Y:S02]  /*1d40*/  @!P0 IADD3.X R3, R117, R5, R133, P3, !PT ;  /* 0x0000000575038210 */ /* 0x000fe40001ffe485 */
[C-C-:B------:R-:W-:Y:S02]  /*1d50*/  LEA.HI.X R5, R116.reuse, c[0x0][0x26c], R117.reuse, 0x2, P2 ;  /* 0x00009b0074057a11 */ /* 0x140fe400010f1475 */
[----:B------:R-:W-:Y:S02]  /*1d60*/  LEA.HI.X R0, R116, c[0x0][0x25c], R117, 0x2, P4 ;  /* 0x0000970074007a11 */ /* 0x000fe400020f1475 */
[----:B------:R-:W-:-:S02]  /*1d70*/  LEA R10, P2, R26, R11, 0x2 ;  /* 0x0000000b1a0a7211 */ /* 0x000fc400078410ff */
[----:B------:R-:W-:Y:S02]  /*1d80*/  LEA R4, P4, R24, R7, 0x2 ;  /* 0x0000000718047211 */ /* 0x000fe400078810ff */
[----:B------:R-:W-:Y:S02]  /*1d90*/  @!P0 LEA R6, P1, R12, c[0x0][0x268], 0x2 ;  /* 0x00009a000c068a11 */ /* 0x000fe400078210ff */
[----:B------:R-:W-:Y:S02]  /*1da0*/  @!P0 LEA R2, P3, R8, c[0x0][0x258], 0x2 ;  /* 0x0000960008028a11 */ /* 0x000fe400078610ff */
[----:B------:R-:W-:Y:S02]  /*1db0*/  LEA.HI.X R11, R26, R5, R67, 0x2, P2 ;  /* 0x000000051a0b7211 */ /* 0x000fe400010f1443 */
[----:B------:R-:W-:Y:S02]  /*1dc0*/  LEA.HI.X R5, R24, R0, R65, 0x2, P4 ;  /* 0x0000000018057211 */ /* 0x000fe400020f1441 */
[----:B------:R-:W-:-:S02]  /*1dd0*/  @!P0 LEA.HI.X R7, R12, c[0x0][0x26c], R23, 0x2, P1 ;  /* 0x00009b000c078a11 */ /* 0x000fc400008f1417 */
[----:B------:R-:W-:Y:S02]  /*1de0*/  @!P0 LEA.HI.X R3, R8, c[0x0][0x25c], R3, 0x2, P3 ;  /* 0x0000970008038a11 */ /* 0x000fe400018f1403 */
[----:B------:R-:W-:Y:S02]  /*1df0*/  FSETP.GTU.FTZ.AND P4, PT, R72, 20, PT ;  /* 0x41a000004800780b */ /* 0x000fe40003f9c000 */
[----:B------:R-:W-:Y:S02]  /*1e00*/  FSETP.GTU.FTZ.AND P3, PT, R71, 20, PT ;  /* 0x41a000004700780b */ /* 0x000fe40003f7c000 */
[----:B------:R-:W-:Y:S02]  /*1e10*/  FSETP.GTU.FTZ.AND P2, PT, R70, 20, PT ;  /* 0x41a000004600780b */ /* 0x000fe40003f5c000 */
[----:B------:R-:W-:Y:S01]  /*1e20*/  FSETP.GTU.FTZ.AND P1, PT, R69, 20, PT ;  /* 0x41a000004500780b */ /* 0x000fe20003f3c000 */
[----:B------:R-:W-:Y:S07]  /*1e30*/  @P5 BRA `(.L_x_2853) ;  /* 0x000001f000005947 */ /* 0x000fee0003800000 */
[----:B--234-:R-:W-:Y:S01]  /*1e40*/  FMUL.FTZ R73, R73, 1.4426950216293334961 ;  /* 0x3fb8aa3b49497820 */ /* 0x01cfe20000410000 */
[----:B------:R-:W-:-:S02]  /*1e50*/  MOV R23, 0x3e800000 ;  /* 0x3e80000000177802 */ /* 0x000fc40000000f00 */
        /* <DEDUP_REMOVED lines=29> */
.L_x_2853:
[----:B--234-:R-:W-:Y:S05]  /*2030*/  BSYNC B0 ;  /* 0x0000000000007941 */ /* 0x01cfea0003800000 */
.L_x_2852:
        /* <DEDUP_REMOVED lines=35> */
.L_x_2855:
[----:B------:R-:W-:Y:S05]  /*2270*/  BSYNC B0 ;  /* 0x0000000000007941 */ /* 0x000fea0003800000 */
.L_x_2854:
        /* <DEDUP_REMOVED lines=35> */
.L_x_2857:
[----:B------:R-:W-:Y:S05]  /*24b0*/  BSYNC B0 ;  /* 0x0000000000007941 */ /* 0x000fea0003800000 */
.L_x_2856:
        /* <DEDUP_REMOVED lines=35> */
.L_x_2859:
[----:B------:R-:W-:Y:S05]  /*26f0*/  BSYNC B0 ;  /* 0x0000000000007941 */ /* 0x000fea0003800000 */
.L_x_2858:
        /* <DEDUP_REMOVED lines=35> */
.L_x_2861:
[----:B------:R-:W-:Y:S05]  /*2930*/  BSYNC B0 ;  /* 0x0000000000007941 */ /* 0x000fea0003800000 */
.L_x_2860:
        /* <DEDUP_REMOVED lines=35> */
.L_x_2863:
[----:B------:R-:W-:Y:S05]  /*2b70*/  BSYNC B0 ;  /* 0x0000000000007941 */ /* 0x000fea0003800000 */
.L_x_2862:
        /* <DEDUP_REMOVED lines=35> */
.L_x_2865:
[----:B------:R-:W-:Y:S05]  /*2db0*/  BSYNC B0 ;  /* 0x0000000000007941 */ /* 0x000fea0003800000 */
.L_x_2864:
        /* <DEDUP_REMOVED lines=35> */
.L_x_2867:
[----:B------:R-:W-:Y:S05]  /*2ff0*/  BSYNC B0 ;  /* 0x0000000000007941 */ /* 0x000fea0003800000 */
.L_x_2866:
        /* <DEDUP_REMOVED lines=35> */
.L_x_2869:
[----:B------:R-:W-:Y:S05]  /*3230*/  BSYNC B0 ;  /* 0x0000000000007941 */ /* 0x000fea0003800000 */
.L_x_2868:
        /* <DEDUP_REMOVED lines=35> */
.L_x_2871:
[----:B------:R-:W-:Y:S05]  /*3470*/  BSYNC B0 ;  /* 0x0000000000007941 */ /* 0x000fea0003800000 */
.L_x_2870:
[----:B------:R-:W-:Y:S01]  /*3480*/  BSSY B0, `(.L_x_2872) ;  /* 0x0000023000007945 */ /* 0x000fe20003800000 */
[----:B------:R-:W-:Y:S01]  /*3490*/  HFMA2.MMA R13, -RZ, RZ, 0, 0 ;  /* 0x00000000ff0d7435 */ /* 0x000fe200000001ff */
[----:B------:R-:W-:Y:S01]  /*34a0*/  FSETP.GTU.FTZ.AND P2, PT, R54, 20, PT ;  /* 0x41a000003600780b */ /* 0x000fe20003f5c000 */
[----:B------:R-:W-:Y:S07]  /*34b0*/  @P1 BRA `(.L_x_2873) ;  /* 0x000001f000001947 */ /* 0x000fee0003800000 */
        /* <DEDUP_REMOVED lines=31> */
.L_x_2873:
[----:B------:R-:W-:Y:S05]  /*36b0*/  BSYNC B0 ;  /* 0x0000000000007941 */ /* 0x000fea0003800000 */
.L_x_2872:
        /* <DEDUP_REMOVED lines=33> */
.L_x_2875:
[----:B------:R-:W-:Y:S05]  /*38d0*/  BSYNC B0 ;  /* 0x0000000000007941 */ /* 0x000fea0003800000 */
.L_x_2874:
        /* <DEDUP_REMOVED lines=33> */
.L_x_2877:
[----:B------:R-:W-:Y:S05]  /*3af0*/  BSYNC B0 ;  /* 0x0000000000007941 */ /* 0x000fea0003800000 */
.L_x_2876:
        /* <DEDUP_REMOVED lines=33> */
.L_x_2879:
[----:B------:R-:W-:Y:S05]  /*3d10*/  BSYNC B0 ;  /* 0x0000000000007941 */ /* 0x000fea0003800000 */
.L_x_2878:
        /* <DEDUP_REMOVED lines=33> */
.L_x_2881:
[----:B------:R-:W-:Y:S05]  /*3f30*/  BSYNC B0 ;  /* 0x0000000000007941 */ /* 0x000fea0003800000 */
.L_x_2880:
        /* <DEDUP_REMOVED lines=33> */
.L_x_2883:
[----:B------:R-:W-:Y:S05]  /*4150*/  BSYNC B0 ;  /* 0x0000000000007941 */ /* 0x000fea0003800000 */
.L_x_2882:
[----:B------:R-:W-:Y:S01]  /*4160*/  BAR.SYNC.DEFER_BLOCKING 0x0 ;  /* 0x0000000000007b1d */ /* 0x000fe20000010000 */
[----:B------:R-:W-:Y:S01]  /*4170*/  ISETP.GE.AND P1, PT, R139, R9, PT ;  /* 0x000000098b00720c */ /* 0x000fe20003f26270 */
[----:B-1----:R-:W-:Y:S01]  /*4180*/  CS2R R18, SRZ ;  /* 0x0000000000127805 */ /* 0x002fe2000001ff00 */
[----:B------:R-:W-:-:S11]  /*4190*/  CS2R R14, SRZ ;  /* 0x00000000000e7805 */ /* 0x000fd6000001ff00 */
        /* <DEDUP_REMOVED lines=8> */
[----:B------:R-:W-:Y:S01]  /*4220*/  HFMA2.MMA R0, -RZ, RZ, 0, 0 ;  /* 0x00000000ff007435 */ /* 0x000fe200000001ff */
[-C--:B------:R-:W-:Y:S01]  /*4230*/  ISETP.GE.AND P5, PT, R143, R9.reuse, PT ;  /* 0x000000098f00720c */ /* 0x080fe20003fa6270 */
[----:B------:R-:W3:Y:S01]  /*4240*/  @!P0 LDG.E R13, [R6.64] ;  /* 0x00000004060d8981 */ /* 0x000ee2000c1e1900 */
[-C--:B------:R-:W-:Y:S01]  /*4250*/  ISETP.GE.AND P6, PT, R144, R9.reuse, PT ;  /* 0x000000099000720c */ /* 0x080fe20003fc6270 */
[----:B------:R-:W-:Y:S01]  /*4260*/  CS2R R24, SRZ ;  /* 0x0000000000187805 */ /* 0x000fe2000001ff00 */
[----:B------:R-:W-:Y:S01]  /*4270*/  MOV R8, RZ ;  /* 0x000000ff00087202 */ /* 0x000fe20000000f00 */
[----:B------:R-:W4:Y:S01]  /*4280*/  @!P1 LDG.E R14, [R10.64+-0xc80] ;  /* 0xfff380040a0e9981 */ /* 0x000f22000c1e1900 */
[-C--:B------:R-:W-:Y:S01]  /*4290*/  ISETP.GE.AND P1, PT, R135, R9.reuse, PT ;  /* 0x000000098700720c */ /* 0x080fe20003f26270 */
[----:B------:R-:W-:Y:S01]  /*42a0*/  CS2R R26, SRZ ;  /* 0x00000000001a7805 */ /* 0x000fe2000001ff00 */
[----:B------:R-:W-:Y:S01]  /*42b0*/  MOV R29, RZ ;  /* 0x000000ff001d7202 */ /* 0x000fe20000000f00 */
        /* <DEDUP_REMOVED lines=13> */
[----:B------:R-:W-:Y:S01]  /*4390*/  ISETP.GE.AND P6, PT, R112, R9, PT ;  /* 0x000000097000720c */ /* 0x000fe20003fc6270 */
[----:B------:R-:W4:Y:S04]  /*43a0*/  @!P2 LDG.E R18, [R10.64+-0xa80] ;  /* 0xfff580040a12a981 */ /* 0x000f28000c1e1900 */
[----:B------:R-:W4:Y:S04]  /*43b0*/  @!P3 LDG.E R27, [R10.64+-0xa00] ;  /* 0xfff600040a1bb981 */ /* 0x000f28000c1e1900 */
[----:B------:R-:W4:Y:S04]  /*43c0*/  @!P4 LDG.E R22, [R10.64+-0x980] ;  /* 0xfff680040a16c981 */ /* 0x000f28000c1e1900 */
[----:B------:R-:W4:Y:S04]  /*43d0*/  @!P1 LDG.E R25, [R10.64+-0xb00] ;  /* 0xfff500040a199981 */ /* 0x000f28000c1e1900 */
[----:B------:R-:W4:Y:S04]  /*43e0*/  @!P5 LDG.E R29, [R10.64+-0x900] ;  /* 0xfff700040a1dd981 */ /* 0x000f28000c1e1900 */
[----:B------:R-:W4:Y:S01]  /*43f0*/  @!P6 LDG.E R24, [R10.64+-0x880] ;  /* 0xfff780040a18e981 */ /* 0x000f22000c1e1900 */
[----:B------:R-:W-:Y:S01]  /*4400*/  HFMA2.MMA R31, -RZ, RZ, 0, 0 ;  /* 0x00000000ff1f7435 */ /* 0x000fe200000001ff */
[----:B------:R-:W-:-:S02]  /*4410*/  P2R R28, PR, RZ, 0x2 ;  /* 0x00000002ff1c7803 */ /* 0x000fc40000000000 */
[----:B------:R-:W-:Y:S01]  /*4420*/  ISETP.GE.AND P1, PT, R144, R9, PT ;  /* 0x000000099000720c */ /* 0x000fe20003f26270 */
[----:B------:R-:W-:Y:S01]  /*4430*/  HFMA2.MMA R33, -RZ, RZ, 0, 0 ;  /* 0x00000000ff217435 */ /* 0x000fe200000001ff */
[----:B------:R-:W-:Y:S01]  /*4440*/  MOV R34, RZ ;  /* 0x000000ff00227202 */ /* 0x000fe20000000f00 */
[----:B------:R-:W-:Y:S01]  /*4450*/  HFMA2.MMA R64, -RZ, RZ, 0, 0 ;  /* 0x00000000ff407435 */ /* 0x000fe200000001ff */
[----:B------:R-:W-:Y:S02]  /*4460*/  MOV R36, RZ ;  /* 0x000000ff00247202 */ /* 0x000fe40000000f00 */
        /* <DEDUP_REMOVED lines=21> */
[----:B------:R-:W-:Y:S04]  /*45c0*/  LDS R6, [R92.X4+0xc] ;  /* 0x00000c005c067984 */ /* 0x000fe80000004800 */
[----:B------:R-:W3:Y:S04]  /*45d0*/  LDS R19, [R92.X4+0x10] ;  /* 0x000010005c137984 */ /* 0x000ee80000004800 */
[----:B------:R-:W-:Y:S04]  /*45e0*/  LDS R18, [R92.X4+0x14] ;  /* 0x000014005c127984 */ /* 0x000fe80000004800 */
[----:B------:R-:W4:Y:S04]  /*45f0*/  LDS R0, [R92.X4+0x18] ;  /* 0x000018005c007984 */ /* 0x000f280000004800 */
[----:B------:R-:W2:Y:S04]  /*4600*/  LDS R8, [R92.X4+0x1c] ;  /* 0x00001c005c087984 */ /* 0x000ea80000004800 */
[----:B------:R-:W2:Y:S04]  /*4610*/  LDS R10, [R92.X4+0x20] ;  /* 0x000020005c0a7984 */ /* 0x000ea80000004800 */
[----:B------:R-:W-:Y:S04]  /*4620*/  LDS R11, [R92.X4+0x24] ;  /* 0x000024005c0b7984 */ /* 0x000fe80000004800 */
[----:B------:R-:W-:Y:S04]  /*4630*/  LDS R12, [R92.X4+0x28] ;  /* 0x000028005c0c7984 */ /* 0x000fe80000004800 */
[----:B------:R-:W2:Y:S04]  /*4640*/  LDS R13, [R92.X4+0x2c] ;  /* 0x00002c005c0d7984 */ /* 0x000ea80000004800 */
[----:B------:R-:W-:Y:S04]  /*4650*/  LDS R14, [R92.X4+0x30] ;  /* 0x000030005c0e7984 */ /* 0x000fe80000004800 */
        /* <DEDUP_REMOVED lines=9> */
[-C--:B------:R-:W-:Y:S01]  /*46f0*/  ISETP.GE.AND P1, PT, R143, R9.reuse, PT ;  /* 0x000000098f00720c */ /* 0x080fe20003f26270 */
[----:B------:R-:W-:Y:S02]  /*4700*/  HFMA2.MMA R27, -RZ, RZ, 0, 0 ;  /* 0x00000000ff1b7435 */ /* 0x000fe400000001ff */
[----:B------:R-:W-:Y:S01]  /*4710*/  HFMA2.MMA R29, -RZ, RZ, 0, 0 ;  /* 0x00000000ff1d7435 */ /* 0x000fe200000001ff */
        /* <DEDUP_REMOVED lines=18> */
[----:B------:R-:W-:-:S07]  /*4840*/  MOV R28, RZ ;  /* 0x000000ff001c7202 */ /* 0x000fce0000000f00 */
        /* <DEDUP_REMOVED lines=8> */
[----:B------:R-:W-:Y:S02]  /*48d0*/  FMUL.FTZ R37, R6, -1.4426950216293334961 ;  /* 0xbfb8aa3b06257820 */ /* 0x000fe40000410000 */
[----:B------:R-:W-:-:S03]  /*48e0*/  FMUL.FTZ R35, R7, -1.4426950216293334961 ;  /* 0xbfb8aa3b07237820 */ /* 0x000fc60000410000 */
[----:B------:R-:W-:Y:S01]  /*48f0*/  MUFU.EX2 R30, R30 ;  /* 0x0000001e001e7308 */ /* 0x000fe20000000800 */
[----:B----4-:R-:W-:-:S07]  /*4900*/  FMUL.FTZ R5, R0, -1.4426950216293334961 ;  /* 0xbfb8aa3b00057820 */ /* 0x010fce0000410000 */
[----:B------:R-:W1:Y:S01]  /*4910*/  MUFU.EX2 R65, R65 ;  /* 0x0000004100417308 */ /* 0x000e620000000800 */
[----:B------:R-:W-:-:S07]  /*4920*/  FMUL.FTZ R4, R18, -1.4426950216293334961 ;  /* 0xbfb8aa3b12047820 */ /* 0x000fce0000410000 */
[----:B------:R-:W2:Y:S01]  /*4930*/  MUFU.EX2 R37, R37 ;  /* 0x0000002500257308 */ /* 0x000ea20000000800 */
[----:B------:R-:W-:-:S07]  /*4940*/  FMUL.FTZ R129, R8, -1.4426950216293334961 ;  /* 0xbfb8aa3b08817820 */ /* 0x000fce0000410000 */
[----:B------:R-:W3:Y:S08]  /*4950*/  MUFU.EX2 R35, R35 ;  /* 0x0000002300237308 */ /* 0x000ef00000000800 */
[----:B------:R0:W-:Y:S02]  /*4960*/  MUFU.EX2 R128, R5 ;  /* 0x0000000500807308 */ /* 0x0001e40000000800 */
[----:B0-----:R-:W-:-:S06]  /*4970*/  FADD.FTZ R5, R32, 1 ;  /* 0x3f80000020057421 */ /* 0x001fcc0000010000 */
[----:B------:R0:W4:Y:S01]  /*4980*/  MUFU.EX2 R66, R4 ;  /* 0x0000000400427308 */ /* 0x0001220000000800 */
[----:B------:R-:W-:Y:S02]  /*4990*/  FMUL.FTZ R132, R10, -1.4426950216293334961 ;  /* 0xbfb8aa3b0a847820 */ /* 0x000fe40000410000 */
[----:B-1----:R-:W-:-:S05]  /*49a0*/  FADD.FTZ R32, R65, 1 ;  /* 0x3f80000041207421 */ /* 0x002fca0000010000 */
[----:B------:R-:W-:Y:S01]  /*49b0*/  MUFU.RCP R5, R5 ;  /* 0x0000000500057308 */ /* 0x000fe20000001000 */
[----:B0-----:R-:W-:Y:S02]  /*49c0*/  FADD.FTZ R4, R30, 1 ;  /* 0x3f8000001e047421 */ /* 0x001fe40000010000 */
[----:B------:R-:W-:-:S05]  /*49d0*/  FMUL.FTZ R163, R13, -1.4426950216293334961 ;  /* 0xbfb8aa3b0da37820 */ /* 0x000fca0000410000 */
[----:B------:R-:W0:Y:S01]  /*49e0*/  MUFU.EX2 R129, R129 ;  /* 0x0000008100817308 */ /* 0x000e220000000800 */
[----:B--2---:R-:W-:Y:S02]  /*49f0*/  FADD.FTZ R37, R37, 1 ;  /* 0x3f80000025257421 */ /* 0x004fe40000010000 */
[----:B---3--:R-:W-:-:S05]  /*4a00*/  FADD.FTZ R30, R35, 1 ;  /* 0x3f800000231e7421 */ /* 0x008fca0000010000 */
[----:B------:R-:W-:Y:S01]  /*4a10*/  MUFU.RCP R4, R4 ;  /* 0x0000000400047308 */ /* 0x000fe20000001000 */
[----:B------:R-:W-:Y:S02]  /*4a20*/  FMUL.FTZ R165, R15, -1.4426950216293334961 ;  /* 0xbfb8aa3b0fa57820 */ /* 0x000fe40000410000 */
[----:B------:R-:W-:-:S05]  /*4a30*/  FMUL.FTZ R133, R11, -1.4426950216293334961 ;  /* 0xbfb8aa3b0b857820 */ /* 0x000fca0000410000 */
[----:B------:R-:W1:Y:S01]  /*4a40*/  MUFU.EX2 R132, R132 ;  /* 0x0000008400847308 */ /* 0x000e620000000800 */
[----:B------:R-:W-:-:S07]  /*4a50*/  FMUL.FTZ R164, R14, -1.4426950216293334961 ;  /* 0xbfb8aa3b0ea47820 */ /* 0x000fce0000410000 */
[----:B------:R-:W-:Y:S01]  /*4a60*/  MUFU.RCP R32, R32 ;  /* 0x0000002000207308 */ /* 0x000fe20000001000 */
[----:B----4-:R-:W-:Y:S02]  /*4a70*/  FADD.FTZ R35, R66, 1 ;  /* 0x3f80000042237421 */ /* 0x010fe40000010000 */
[----:B------:R-:W-:-:S05]  /*4a80*/  FADD.FTZ R65, R128, 1 ;  /* 0x3f80000080417421 */ /* 0x000fca0000010000 */
[----:B------:R-:W2:Y:S01]  /*4a90*/  MUFU.EX2 R163, R163 ;  /* 0x000000a300a37308 */ /* 0x000ea20000000800 */
[----:B0-----:R-:W-:-:S07]  /*4aa0*/  FADD.FTZ R129, R129, 1 ;  /* 0x3f80000081817421 */ /* 0x001fce0000010000 */
[----:B------:R-:W-:Y:S08]  /*4ab0*/  MUFU.RCP R37, R37 ;  /* 0x0000002500257308 */ /* 0x000ff00000001000 */
[----:B------:R-:W-:Y:S08]  /*4ac0*/  MUFU.RCP R30, R30 ;  /* 0x0000001e001e7308 */ /* 0x000ff00000001000 */
[----:B------:R0:W3:Y:S08]  /*4ad0*/  MUFU.EX2 R136, R133 ;  /* 0x0000008500887308 */ /* 0x0000f00000000800 */
[----:B------:R-:W4:Y:S01]  /*4ae0*/  MUFU.EX2 R165, R165 ;  /* 0x000000a500a57308 */ /* 0x000f220000000800 */
[----:B0-----:R-:W-:-:S02]  /*4af0*/  FMUL.FTZ R133, R17, -1.4426950216293334961 ;  /* 0xbfb8aa3b11857820 */ /* 0x001fc40000410000 */
[----:B-1----:R-:W-:-:S05]  /*4b00*/  FADD.FTZ R132, R132, 1 ;  /* 0x3f80000084847421 */ /* 0x002fca0000010000 */
[----:B------:R-:W0:Y:S01]  /*4b10*/  MUFU.EX2 R164, R164 ;  /* 0x000000a400a47308 */ /* 0x000e220000000800 */
[----:B------:R-:W-:-:S07]  /*4b20*/  FMUL.FTZ R137, R12, -1.4426950216293334961 ;  /* 0xbfb8aa3b0c897820 */ /* 0x000fce0000410000 */
[----:B------:R-:W1:Y:S01]  /*4b30*/  MUFU.RCP R35, R35 ;  /* 0x0000002300237308 */ /* 0x000e620000001000 */
[----:B--2---:R-:W-:-:S07]  /*4b40*/  FADD.FTZ R66, R163, 1 ;  /* 0x3f800000a3427421 */ /* 0x004fce0000010000 */
[----:B------:R-:W2:Y:S01]  /*4b50*/  MUFU.RCP R65, R65 ;  /* 0x0000004100417308 */ /* 0x000ea20000001000 */
[----:B-----5:R-:W-:Y:S04]  /*4b60*/  STS [R110.X4], R31 ;  /* 0x0000001f6e007388 */ /* 0x020fe80000004800 */
        /* <DEDUP_REMOVED lines=16> */
[----:B------:R-:W1:Y:S04]  /*4c70*/  LDS R23, [R92.X4+0x4] ;  /* 0x000004005c177984 */ /* 0x000e680000004800 */
[----:B------:R-:W2:Y:S04]  /*4c80*/  LDS R22, [R92.X4] ;  /* 0x000000005c167984 */ /* 0x000ea80000004800 */
[----:B------:R-:W4:Y:S04]  /*4c90*/  LDS R26, [R92.X4+0x8] ;  /* 0x000008005c1a7984 */ /* 0x000f280000004800 */
[----:B------:R-:W4:Y:S04]  /*4ca0*/  LDS R25, [R92.X4+0xc] ;  /* 0x00000c005c197984 */ /* 0x000f280000004800 */
[----:B------:R-:W4:Y:S01]  /*4cb0*/  LDS R24, [R92.X4+0x10] ;  /* 0x000010005c187984 */ /* 0x000f220000004800 */
[----:B-----5:R-:W-:-:S03]  /*4cc0*/  FADD.FTZ R3, -R5, 1 ;  /* 0x3f80000005037421 */ /* 0x020fc60000010100 */
[----:B------:R-:W5:Y:S01]  /*4cd0*/  LDS R29, [R92.X4+0x1c] ;  /* 0x00001c005c1d7984 */ /* 0x000f620000004800 */
[----:B------:R-:W-:-:S03]  /*4ce0*/  FFMA.FTZ R31, R20, R3, 1 ;  /* 0x3f800000141f7423 */ /* 0x000fc60000010003 */
[----:B------:R-:W5:Y:S01]  /*4cf0*/  LDS R27, [R92.X4+0x14] ;  /* 0x000014005c1b7984 */ /* 0x000f620000004800 */
[----:B0-----:R-:W-:Y:S01]  /*4d00*/  FADD.FTZ R2, -R4, 1 ;  /* 0x3f80000004027421 */ /* 0x001fe20000010100 */
[----:B------:R0:W-:Y:S02]  /*4d10*/  MUFU.RCP R67, R129 ;  /* 0x0000008100437308 */ /* 0x0001e40000001000 */
[----:B------:R-:W5:Y:S01]  /*4d20*/  LDS R28, [R92.X4+0x18] ;  /* 0x000018005c1c7984 */ /* 0x000f620000004800 */
[----:B------:R-:W-:Y:S02]  /*4d30*/  FFMA.FTZ R2, R21, R2, 1 ;  /* 0x3f80000015027423 */ /* 0x000fe40000010002 */
[----:B------:R-:W-:Y:S01]  /*4d40*/  FMUL.FTZ R166, R16, -1.4426950216293334961 ;  /* 0xbfb8aa3b10a67820 */ /* 0x000fe20000410000 */
[----:B------:R-:W-:Y:S02]  /*4d50*/  LDS R36, [R92.X4+0x28] ;  /* 0x000028005c247984 */ /* 0x000fe40000004800 */
[----:B------:R-:W-:Y:S01]  /*4d60*/  MUFU.EX2 R168, R133 ;  /* 0x0000008500a87308 */ /* 0x000fe20000000800 */
[----:B---3--:R-:W-:Y:S01]  /*4d70*/  FADD.FTZ R64, R136, 1 ;  /* 0x3f80000088407421 */ /* 0x008fe20000010000 */
[----:B------:R-:W-:Y:S01]  /*4d80*/  LDS R33, [R92.X4+0x2c] ;  /* 0x00002c005c217984 */ /* 0x000fe20000004800 */
[----:B-1----:R-:W-:-:S04]  /*4d90*/  FMUL.FTZ R34, R52, R23 ;  /* 0x0000001734227220 */ /* 0x002fc80000410000 */
[----:B------:R-:W-:Y:S02]  /*4da0*/  FMUL.FTZ R34, R5, R34 ;  /* 0x0000002205227220 */ /* 0x000fe40000410000 */
[----:B--2---:R-:W-:Y:S02]  /*4db0*/  FMUL.FTZ R3, R53, R22 ;  /* 0x0000001635037220 */ /* 0x004fe40000410000 */
[----:B0-----:R-:W-:Y:S02]  /*4dc0*/  FMUL.FTZ R129, R34, R31 ;  /* 0x0000001f22817220 */ /* 0x001fe40000410000 */
[----:B------:R-:W-:Y:S02]  /*4dd0*/  FMUL.FTZ R3, R4, R3 ;  /* 0x0000000304037220 */ /* 0x000fe40000410000 */
[----:B------:R-:W-:Y:S01]  /*4de0*/  FADD.FTZ R34, -R32, 1 ;  /* 0x3f80000020227421 */ /* 0x000fe20000010100 */
[----:B------:R0:W-:Y:S01]  /*4df0*/  MUFU.RCP R133, R132 ;  /* 0x0000008400857308 */ /* 0x0001e20000001000 */
[----:B------:R-:W-:-:S02]  /*4e00*/  FMUL.FTZ R3, R3, R2 ;  /* 0x0000000203037220 */ /* 0x000fc40000410000 */
[----:B------:R-:W-:Y:S02]  /*4e10*/  FADD.FTZ R31, -R37, 1 ;  /* 0x3f800000251f7421 */ /* 0x000fe40000010100 */
[----:B------:R-:W-:Y:S02]  /*4e20*/  FADD.FTZ R2, -R30, 1 ;  /* 0x3f8000001e027421 */ /* 0x000fe40000010100 */
[----:B----4-:R-:W-:Y:S02]  /*4e30*/  FMUL.FTZ R163, R51, R26 ;  /* 0x0000001a33a37220 */ /* 0x010fe40000410000 */
[----:B0-----:R-:W-:Y:S02]  /*4e40*/  FFMA.FTZ R132, R19, R34, 1 ;  /* 0x3f80000013847423 */ /* 0x001fe40000010022 */
[----:B------:R-:W-:Y:S01]  /*4e50*/  FMUL.FTZ R128, R50, R25 ;  /* 0x0000001932807220 */ /* 0x000fe20000410000 */
[----:B------:R-:W0:Y:S01]  /*4e60*/  LDS R34, [R92.X4+0x20] ;  /* 0x000020005c227984 */ /* 0x000e220000004800 */
[----:B------:R-:W1:Y:S01]  /*4e70*/  MUFU.EX2 R137, R137 ;  /* 0x0000008900897308 */ /* 0x000e620000000800 */
[----:B------:R-:W-:-:S02]  /*4e80*/  FADD.FTZ R136, R165, 1 ;  /* 0x3f800000a5887421 */ /* 0x000fc40000010000 */
[----:B------:R-:W-:Y:S02]  /*4e90*/  FFMA.FTZ R2, R7, R2, 1 ;  /* 0x3f80000007027423 */ /* 0x000fe40000010002 */
[----:B------:R-:W-:Y:S02]  /*4ea0*/  FFMA.FTZ R165, R6, R31, 1 ;  /* 0x3f80000006a57423 */ /* 0x000fe4000001001f */
[----:B------:R-:W-:Y:S01]  /*4eb0*/  FMUL.FTZ R163, R30, R163 ;  /* 0x000000a31ea37220 */ /* 0x000fe20000410000 */
[----:B------:R-:W2:Y:S01]  /*4ec0*/  LDS R31, [R92.X4+0x24] ;  /* 0x000024005c1f7984 */ /* 0x000ea20000004800 */
[----:B------:R-:W-:Y:S01]  /*4ed0*/  FMUL.FTZ R128, R37, R128 ;  /* 0x0000008025807220 */ /* 0x000fe20000410000 */
[----:B------:R-:W3:Y:S01]  /*4ee0*/  MUFU.EX2 R166, R166 ;  /* 0x000000a600a67308 */ /* 0x000ee20000000800 */
[----:B------:R-:W-:Y:S02]  /*4ef0*/  FMUL.FTZ R169, R49, R24 ;  /* 0x0000001831a97220 */ /* 0x000fe40000410000 */
[----:B------:R-:W-:-:S02]  /*4f00*/  FADD.FTZ R164, R164, 1 ;  /* 0x3f800000a4a47421 */ /* 0x000fc40000010000 */
[----:B------:R-:W-:Y:S02]  /*4f10*/  FMUL.FTZ R171, R163, R2 ;  /* 0x00000002a3ab7220 */ /* 0x000fe40000410000 */
[----:B------:R-:W-:Y:S02]  /*4f20*/  FMUL.FTZ R173, R128, R165 ;  /* 0x000000a580ad7220 */ /* 0x000fe40000410000 */
[----:B------:R-:W-:Y:S02]  /*4f30*/  FADD.FTZ R163, -R35, 1 ;  /* 0x3f80000023a37421 */ /* 0x000fe40000010100 */
[----:B------:R-:W-:Y:S02]  /*4f40*/  FADD.FTZ R165, -R65, 1 ;  /* 0x3f80000041a57421 */ /* 0x000fe40000010100 */
[----:B------:R-:W-:Y:S01]  /*4f50*/  FMUL.FTZ R169, R32, R169 ;  /* 0x000000a920a97220 */ /* 0x000fe20000410000 */
[----:B------:R-:W-:Y:S01]  /*4f60*/  MUFU.RCP R167, R164 ;  /* 0x000000a400a77308 */ /* 0x000fe20000001000 */
[----:B------:R-:W-:-:S02]  /*4f70*/  FFMA.FTZ R177, R18, R163, 1 ;  /* 0x3f80000012b17423 */ /* 0x000fc400000100a3 */
[----:B------:R-:W-:Y:S01]  /*4f80*/  FMUL.FTZ R175, R169, R132 ;  /* 0x00000084a9af7220 */ /* 0x000fe20000410000 */
[----:B------:R-:W-:Y:S01]  /*4f90*/  LDS R163, [R92.X4+0x34] ;  /* 0x000034005ca37984 */ /* 0x000fe20000004800 */
[----:B------:R-:W-:-:S03]  /*4fa0*/  FFMA.FTZ R179, R0, R165, 1 ;  /* 0x3f80000000b37423 */ /* 0x000fc600000100a5 */
[----:B------:R4:W-:Y:S01]  /*4fb0*/  MUFU.RCP R164, R136 ;  /* 0x0000008800a47308 */ /* 0x0009e20000001000 */
[----:B------:R-:W0:Y:S01]  /*4fc0*/  LDS R132, [R92.X4+0x30] ;  /* 0x000030005c847984 */ /* 0x000e220000004800 */
[----:B-1----:R-:W-:-:S03]  /*4fd0*/  FADD.FTZ R137, R137, 1 ;  /* 0x3f80000089897421 */ /* 0x002fc60000010000 */
[----:B------:R-:W-:Y:S04]  /*4fe0*/  LDS R165, [R92.X4+0x3c] ;  /* 0x00003c005ca57984 */ /* 0x000fe80000004800 */
[----:B----4-:R-:W1:Y:S01]  /*4ff0*/  LDS R136, [R92.X4+0x38] ;  /* 0x000038005c887984 */ /* 0x010e620000004800 */
[----:B------:R-:W4:Y:S01]  /*5000*/  MUFU.RCP R64, R64 ;  /* 0x0000004000407308 */ /* 0x000f220000001000 */
[----:B---3--:R-:W-:Y:S02]  /*5010*/  FADD.FTZ R169, R166, 1 ;  /* 0x3f800000a6a97421 */ /* 0x008fe40000010000 */
[----:B-----5:R-:W-:Y:S01]  /*5020*/  FMUL.FTZ R166, R46, R29 ;  /* 0x0000001d2ea67220 */ /* 0x020fe20000410000 */
[----:B------:R-:W-:Y:S01]  /*5030*/  BAR.SYNC.DEFER_BLOCKING 0x0 ;  /* 0x0000000000007b1d */ /* 0x000fe20000010000 */
[----:B------:R-:W-:-:S05]  /*5040*/  FADD.FTZ R181, -R67, 1 ;  /* 0x3f80000043b57421 */ /* 0x000fca0000010100 */
[----:B------:R-:W3:Y:S01]  /*5050*/  MUFU.RCP R66, R66 ;  /* 0x0000004200427308 */ /* 0x000ee20000001000 */
[----:B------:R-:W-:Y:S02]  /*5060*/  FMUL.FTZ R2, R48, R27 ;  /* 0x0000001b30027220 */ /* 0x000fe40000410000 */
[----:B------:R-:W-:-:S05]  /*5070*/  FMUL.FTZ R166, R67, R166 ;  /* 0x000000a643a67220 */ /* 0x000fca0000410000 */
[----:B------:R-:W5:Y:S01]  /*5080*/  MUFU.RCP R137, R137 ;  /* 0x0000008900897308 */ /* 0x000f620000001000 */
[----:B------:R-:W-:Y:S02]  /*5090*/  FFMA.FTZ R181, R8, R181, 1 ;  /* 0x3f80000008b57423 */ /* 0x000fe400000100b5 */
[----:B------:R-:W-:Y:S02]  /*50a0*/  FADD.FTZ R172, R168, 1 ;  /* 0x3f800000a8ac7421 */ /* 0x000fe40000010000 */
[----:B------:R-:W-:Y:S02]  /*50b0*/  FMUL.FTZ R128, R47, R28 ;  /* 0x0000001c2f807220 */ /* 0x000fe40000410000 */
[----:B------:R-:W-:Y:S01]  /*50c0*/  FMUL.FTZ R2, R35, R2 ;  /* 0x0000000223027220 */ /* 0x000fe20000410000 */
[----:B------:R-:W0:Y:S01]  /*50d0*/  MUFU.RCP R169, R169 ;  /* 0x000000a900a97308 */ /* 0x000e220000001000 */
[----:B------:R-:W-:Y:S02]  /*50e0*/  FMUL.FTZ R181, R166, R181 ;  /* 0x000000b5a6b57220 */ /* 0x000fe40000410000 */
[----:B------:R-:W-:-:S02]  /*50f0*/  FMUL.FTZ R128, R65, R128 ;  /* 0x0000008041807220 */ /* 0x000fc40000410000 */
[----:B------:R-:W-:-:S03]  /*5100*/  FMUL.FTZ R177, R2, R177 ;  /* 0x000000b102b17220 */ /* 0x000fc60000410000 */
[----:B------:R-:W1:Y:S01]  /*5110*/  MUFU.RCP R166, R172 ;  /* 0x000000ac00a67308 */ /* 0x000e620000001000 */
[----:B----4-:R-:W-:Y:S02]  /*5120*/  FADD.FTZ R2, -R64, 1 ;  /* 0x3f80000040027421 */ /* 0x010fe40000010100 */
[----:B---3--:R-:W-:Y:S02]  /*5130*/  FADD.FTZ R168, -R66, 1 ;  /* 0x3f80000042a87421 */ /* 0x008fe40000010100 */
[----:B------:R-:W-:Y:S02]  /*5140*/  FMUL.FTZ R179, R128, R179 ;  /* 0x000000b380b37220 */ /* 0x000fe40000410000 */
[----:B-----5:R-:W-:Y:S02]  /*5150*/  FADD.FTZ R185, -R137, 1 ;  /* 0x3f80000089b97421 */ /* 0x020fe40000010100 */
[----:B------:R-:W-:Y:S02]  /*5160*/  FFMA.FTZ R128, R11, R2, 1 ;  /* 0x3f8000000b807423 */ /* 0x000fe40000010002 */
[----:B------:R-:W-:-:S02]  /*5170*/  FFMA.FTZ R170, R13, R168, 1 ;  /* 0x3f8000000daa7423 */ /* 0x000fc400000100a8 */
[----:B------:R-:W-:Y:S02]  /*5180*/  FADD.FTZ R183, -R133, 1 ;  /* 0x3f80000085b77421 */ /* 0x000fe40000010100 */
[----:B0-----:R-:W-:Y:S02]  /*5190*/  FMUL.FTZ R2, R45, R34 ;  /* 0x000000222d027220 */ /* 0x001fe40000410000 */
[----:B------:R-:W-:Y:S02]  /*51a0*/  FMUL.FTZ R168, R43, R36 ;  /* 0x000000242ba87220 */ /* 0x000fe40000410000 */
[----:B------:R-:W-:Y:S02]  /*51b0*/  FFMA.FTZ R187, R12, R185, 1 ;  /* 0x3f8000000cbb7423 */ /* 0x000fe400000100b9 */
[----:B------:R-:W-:Y:S02]  /*51c0*/  FFMA.FTZ R183, R10, R183, 1 ;  /* 0x3f8000000ab77423 */ /* 0x000fe400000100b7 */
[----:B--2---:R-:W-:-:S02]  /*51d0*/  FMUL.FTZ R185, R44, R31 ;  /* 0x0000001f2cb97220 */ /* 0x004fc40000410000 */
        /* <DEDUP_REMOVED lines=8> */
[----:B------:R-:W-:Y:S02]  /*5260*/  FADD.FTZ R193, -R169, 1 ;  /* 0x3f800000a9c17421 */ /* 0x000fe40000010100 */
[----:B-1----:R-:W-:Y:S02]  /*5270*/  FADD.FTZ R168, -R166, 1 ;  /* 0x3f800000a6a87421 */ /* 0x002fe40000010100 */
[----:B------:R-:W-:Y:S02]  /*5280*/  FMUL.FTZ R185, R185, R128 ;  /* 0x00000080b9b97220 */ /* 0x000fe40000410000 */
[----:B------:R-:W-:-:S02]  /*5290*/  FMUL.FTZ R189, R189, R170 ;  /* 0x000000aabdbd7220 */ /* 0x000fc40000410000 */
[----:B------:R-:W-:Y:S02]  /*52a0*/  FFMA.FTZ R128, R15, R2, 1 ;  /* 0x3f8000000f807423 */ /* 0x000fe40000010002 */
[----:B------:R-:W-:Y:S02]  /*52b0*/  FFMA.FTZ R195, R16, R193, 1 ;  /* 0x3f80000010c37423 */ /* 0x000fe400000100c1 */
[----:B------:R-:W-:Y:S02]  /*52c0*/  FFMA.FTZ R170, R17, R168, 1 ;  /* 0x3f80000011aa7423 */ /* 0x000fe400000100a8 */
[----:B------:R-:W-:Y:S02]  /*52d0*/  FADD.FTZ R191, -R167, 1 ;  /* 0x3f800000a7bf7421 */ /* 0x000fe40000010100 */
        /* <DEDUP_REMOVED lines=50> */
[----:B------:R-:W2:Y:S01]  /*5600*/  LDS R203, [0x1080] ;  /* 0x00108000ffcb7984 */ /* 0x000ea20000000800 */
[----:B------:R-:W-:Y:S01]  /*5610*/  P2R R2, PR, RZ, 0x40 ;  /* 0x00000040ff027803 */ /* 0x000fe20000000000 */
[C---:B------:R-:W-:Y:S02]  /*5620*/  IMAD R205, R159.reuse, c[0x0][0x2ec], R128 ;  /* 0x0000bb009fcd7a24 */ /* 0x040fe400078e0280 */
[----:B0-----:R-:W-:-:S05]  /*5630*/  IMAD.WIDE.U32 R2, R159, c[0x0][0x2e8], RZ ;  /* 0x0000ba009f027a25 */ /* 0x001fca00078e00ff */
[----:B------:R-:W-:Y:S01]  /*5640*/  IADD3 R3, R3, R205, RZ ;  /* 0x000000cd03037210 */ /* 0x000fe20007ffe0ff */
[----:B------:R-:W-:-:S04]  /*5650*/  IMAD R207, R161, c[0x0][0x2f0], RZ ;  /* 0x0000bc00a1cf7a24 */ /* 0x000fc800078e02ff */
[----:B------:R-:W-:Y:S01]  /*5660*/  IMAD.WIDE.U32 R2, R162, c[0x0][0x2f0], R2 ;  /* 0x0000bc00a2027a25 */ /* 0x000fe200078e0002 */
[----:B-1----:R-:W-:-:S03]  /*5670*/  LEA R129, P0, R116, c[0x0][0x338], 0x2 ;  /* 0x0000ce0074817a11 */ /* 0x002fc600078010ff */
[----:B------:R-:W-:Y:S01]  /*5680*/  IMAD R207, R162, c[0x0][0x2f4], R207 ;  /* 0x0000bd00a2cf7a24 */ /* 0x000fe200078e02cf */
[----:B------:R-:W-:Y:S02]  /*5690*/  IADD3 R128, P1, R75, R2, RZ ;  /* 0x000000024b807210 */ /* 0x000fe40007f3e0ff */
[----:B------:R-:W-:Y:S02]  /*56a0*/  LEA.HI.X R168, R116, c[0x0][0x33c], R117, 0x2, P0 ;  /* 0x0000cf0074a87a11 */ /* 0x000fe400000f1475 */
[----:B------:R-:W-:Y:S02]  /*56b0*/  IADD3.X R3, R74, R207, R3, P1, !PT ;  /* 0x000000cf4a037210 */ /* 0x000fe40000ffe403 */
[C---:B------:R-:W-:Y:S01]  /*56c0*/  LEA R2, P4, R128.reuse, R129, 0x2 ;  /* 0x0000008180027211 */ /* 0x040fe200078810ff */
[----:B------:R-:W-:Y:S03]  /*56d0*/  BSSY B0, `(.L_x_2884) ;  /* 0x0000016000007945 */ /* 0x000fe60003800000 */
[----:B------:R-:W-:-:S02]  /*56e0*/  LEA.HI.X R3, R128, R168, R3, 0x2, P4 ;  /* 0x000000a880037211 */ /* 0x000fc400020f1403 */
[CC--:B--2---:R-:W-:Y:S02]  /*56f0*/  ISETP.GE.AND P3, PT, R116.reuse, R203.reuse, PT ;  /* 0x000000cb7400720c */ /* 0x0c4fe40003f66270 */
        /* <DEDUP_REMOVED lines=19> */
.L_x_2885:
[----:B------:R-:W-:Y:S05]  /*5830*/  BSYNC B0 ;  /* 0x0000000000007941 */ /* 0x000fea0003800000 */
.L_x_2884:
        /* <DEDUP_REMOVED lines=68> */
[----:B------:R-:W-:Y:S02]  /*5c80*/  FMUL.FTZ R5, R0, R28 ;  /* 0x0000001c00057220 */ /* 0x000fe40000410000 */
[----:B------:R-:W-:Y:S02]  /*5c90*/  FMUL.FTZ R29, R8, R29 ;  /* 0x0000001d081d7220 */ /* 0x000fe40000410000 */
[----:B0-----:R-:W-:-:S02]  /*5ca0*/  FMUL.FTZ R7, R10, R34 ;  /* 0x000000220a077220 */ /* 0x001fc40000410000 */
        /* <DEDUP_REMOVED lines=9> */
[----:B------:R-:W-:Y:S04]  /*5d40*/  STS [R92.X4+0xc], R25 ;  /* 0x00000c195c007388 */ /* 0x000fe80000004800 */
[----:B------:R-:W-:Y:S01]  /*5d50*/  STS [R92.X4+0x10], R19 ;  /* 0x000010135c007388 */ /* 0x000fe20000004800 */
[----:B0-----:R-:W-:-:S03]  /*5d60*/  IMAD.WIDE.U32 R2, R159, c[0x0][0x210], RZ ;  /* 0x000084009f027a25 */ /* 0x001fc600078e00ff */
[----:B------:R-:W-:Y:S04]  /*5d70*/  STS [R92.X4+0x14], R27 ;  /* 0x0000141b5c007388 */ /* 0x000fe80000004800 */
[----:B------:R0:W-:Y:S04]  /*5d80*/  STS [R92.X4+0x18], R5 ;  /* 0x000018055c007388 */ /* 0x0001e80000004800 */
[----:B------:R-:W-:Y:S04]  /*5d90*/  STS [R92.X4+0x1c], R29 ;  /* 0x00001c1d5c007388 */ /* 0x000fe80000004800 */
[----:B------:R1:W-:Y:S01]  /*5da0*/  STS [R92.X4+0x20], R7 ;  /* 0x000020075c007388 */ /* 0x0003e20000004800 */
[----:B0-----:R-:W-:-:S03]  /*5db0*/  IMAD R5, R161, c[0x0][0x218], RZ ;  /* 0x00008600a1057a24 */ /* 0x001fc600078e02ff */
[----:B------:R-:W-:Y:S01]  /*5dc0*/  STS [R92.X4+0x24], R11 ;  /* 0x0000240b5c007388 */ /* 0x000fe20000004800 */
[----:B------:R-:W-:Y:S01]  /*5dd0*/  IMAD R137, R162, c[0x0][0x21c], R5 ;  /* 0x00008700a2897a24 */ /* 0x000fe200078e0205 */
[C---:B------:R-:W-:Y:S02]  /*5de0*/  LEA R5, P4, R116.reuse, c[0x0][0x270], 0x2 ;  /* 0x00009c0074057a11 */ /* 0x040fe400078810ff */
[----:B------:R-:W-:Y:S01]  /*5df0*/  STS [R92.X4+0x28], R31 ;  /* 0x0000281f5c007388 */ /* 0x000fe20000004800 */
[----:B-1----:R-:W-:Y:S01]  /*5e00*/  IMAD R7, R159, c[0x0][0x214], R0 ;  /* 0x000085009f077a24 */ /* 0x002fe200078e0200 */
[----:B------:R-:W-:Y:S02]  /*5e10*/  LEA.HI.X R4, R116, c[0x0][0x274], R117, 0x2, P4 ;  /* 0x00009d0074047a11 */ /* 0x000fe400020f1475 */
[----:B------:R-:W-:Y:S02]  /*5e20*/  STS [R92.X4+0x2c], R13 ;  /* 0x00002c0d5c007388 */ /* 0x000fe40000004800 */
[----:B------:R-:W-:-:S02]  /*5e30*/  IADD3 R3, R3, R7, RZ ;  /* 0x0000000703037210 */ /* 0x000fc40007ffe0ff */
[----:B------:R-:W-:Y:S04]  /*5e40*/  STS [R92.X4+0x30], R33 ;  /* 0x000030215c007388 */ /* 0x000fe80000004800 */
[----:B------:R-:W-:Y:S01]  /*5e50*/  STS [R92.X4+0x34], R15 ;  /* 0x0000340f5c007388 */ /* 0x000fe20000004800 */
[----:B------:R-:W-:-:S03]  /*5e60*/  IMAD.WIDE.U32 R2, R162, c[0x0][0x218], R2 ;  /* 0x00008600a2027a25 */ /* 0x000fc600078e0002 */
[----:B------:R-:W-:Y:S02]  /*5e70*/  STS [R92.X4+0x38], R35 ;  /* 0x000038235c007388 */ /* 0x000fe40000004800 */
[----:B------:R-:W-:Y:S02]  /*5e80*/  IADD3 R0, P0, R75, R2, RZ ;  /* 0x000000024b007210 */ /* 0x000fe40007f1e0ff */
[----:B------:R-:W-:Y:S01]  /*5e90*/  STS [R92.X4+0x3c], R17 ;  /* 0x00003c115c007388 */ /* 0x000fe20000004800 */
[----:B------:R-:W-:-:S06]  /*5ea0*/  NOP ;  /* 0x0000000000007918 */ /* 0x000fcc0000000000 */
[----:B------:R-:W-:Y:S01]  /*5eb0*/  LDS R19, [R110.X4] ;  /* 0x000000006e137984 */ /* 0x000fe20000004800 */
[----:B------:R-:W-:Y:S02]  /*5ec0*/  IADD3.X R3, R74, R137, R3, P0, !PT ;  /* 0x000000894a037210 */ /* 0x000fe400007fe403 */
[C---:B------:R-:W-:Y:S01]  /*5ed0*/  LEA R2, P4, R0.reuse, R5, 0x2 ;  /* 0x0000000500027211 */ /* 0x040fe200078810ff */
[----:B------:R-:W-:Y:S03]  /*5ee0*/  LDS R21, [R109.X4+0x80] ;  /* 0x000080006d157984 */ /* 0x000fe60000004800 */
[----:B------:R-:W-:Y:S01]  /*5ef0*/  LEA.HI.X R3, R0, R4, R3, 0x2, P4 ;  /* 0x0000000400037211 */ /* 0x000fe200020f1403 */
        /* <DEDUP_REMOVED lines=33> */
.L_x_2888:
[----:B------:R-:W-:Y:S05]  /*6110*/  BSYNC B0 ;  /* 0x0000000000007941 */ /* 0x000fea0003800000 */
.L_x_2887:
[----:B------:R1:W-:Y:S01]  /*6120*/  @!P0 STG.E [R2.64+-0xf00], R23 ;  /* 0xfff1001702008986 */ /* 0x0003e2000c101904 */
[-C--:B------:R-:W-:Y:S02]  /*6130*/  ISETP.GE.AND P0, PT, R140, R133.reuse, PT ;  /* 0x000000858c00720c */ /* 0x080fe40003f06270 */
[-C--:B------:R-:W-:Y:S01]  /*6140*/  ISETP.GE.AND P3, PT, R135, R133.reuse, PT ;  /* 0x000000858700720c */ /* 0x080fe20003f66270 */
[----:B------:R1:W-:Y:S01]  /*6150*/  @!P1 STG.E [R2.64+-0xe80], R11 ;  /* 0xfff1800b02009986 */ /* 0x0003e2000c101904 */
[-C--:B------:R-:W-:Y:S02]  /*6160*/  ISETP.GE.AND P1, PT, R139, R133.reuse, PT ;  /* 0x000000858b00720c */ /* 0x080fe40003f26270 */
[-C--:B------:R-:W-:Y:S01]  /*6170*/  ISETP.GE.AND P4, PT, R134, R133.reuse, PT ;  /* 0x000000858600720c */ /* 0x080fe20003f86270 */
[----:B------:R1:W-:Y:S01]  /*6180*/  @!P2 STG.E [R2.64+-0xe00], R25 ;  /* 0xfff200190200a986 */ /* 0x0003e2000c101904 */
[-C--:B------:R-:W-:Y:S02]  /*6190*/  ISETP.GE.AND P2, PT, R138, R133.reuse, PT ;  /* 0x000000858a00720c */ /* 0x080fe40003f46270 */
        /* <DEDUP_REMOVED lines=19> */
.L_x_2886:
        /* <DEDUP_REMOVED lines=9> */
[----:B0-----:R-:W-:Y:S01]  /*6360*/  CS2R R18, SRZ ;  /* 0x0000000000127805 */ /* 0x001fe2000001ff00 */
        /* <DEDUP_REMOVED lines=45> */
[----:B------:R-:W-:Y:S01]  /*6640*/  MOV R0, RZ ;  /* 0x000000ff00007202 */ /* 0x000fe20000000f00 */
[----:B------:R-:W-:Y:S01]  /*6650*/  CS2R R8, SRZ ;  /* 0x0000000000087805 */ /* 0x000fe2000001ff00 */
[----:B------:R-:W-:Y:S01]  /*6660*/  IADD3 R2, R2, -R3, RZ ;  /* 0x8000000302027210 */ /* 0x000fe20007ffe0ff */
[----:B------:R-:W-:Y:S01]  /*6670*/  CS2R R6, SRZ ;  /* 0x0000000000067805 */ /* 0x000fe2000001ff00 */
[----:B------:R-:W-:-:S02]  /*6680*/  MOV R3, RZ ;  /* 0x000000ff00037202 */ /* 0x000fc40000000f00 */
.L_x_2937:
[----:B------:R-:W-:Y:S01]  /*6690*/  IMAD R65, R161, c[0x0][0x180], RZ ;  /* 0x00006000a1417a24 */ /* 0x000fe200078e02ff */
[----:B------:R-:W-:Y:S01]  /*66a0*/  SHF.R.S32.HI R164, RZ, 0x1f, R5 ;  /* 0x0000001fffa47819 */ /* 0x000fe20000011405 */
[----:B------:R-:W-:Y:S01]  /*66b0*/  IMAD.WIDE.U32 R136, R162, c[0x0][0x180], RZ ;  /* 0x00006000a2887a25 */ /* 0x000fe200078e00ff */
[----:B------:R-:W-:Y:S01]  /*66c0*/  IADD3 R163, -R124, c[0x0][0x168], RZ ;  /* 0x00005a007ca37a10 */ /* 0x000fe20007ffe1ff */
[----:B------:R-:W-:Y:S01]  /*66d0*/  CS2R R166, SRZ ;  /* 0x0000000000a67805 */ /* 0x000fe2000001ff00 */
[----:B------:R-:W-:Y:S01]  /*66e0*/  CS2R R168, SRZ ;  /* 0x0000000000a87805 */ /* 0x000fe2000001ff00 */
[----:B------:R-:W-:Y:S01]  /*66f0*/  IMAD R65, R162, c[0x0][0x184], R65 ;  /* 0x00006100a2417a24 */ /* 0x000fe200078e0241 */
[-C--:B------:R-:W-:Y:S01]  /*6700*/  ISETP.GE.AND P2, PT, R144, R163.reuse, PT ;  /* 0x000000a39000720c */ /* 0x080fe20003f46270 */
[C---:B------:R-:W-:Y:S01]  /*6710*/  IMAD R132, R164.reuse, c[0x0][0x1c0], RZ ;  /* 0x00007000a4847a24 */ /* 0x040fe200078e02ff */
[----:B------:R-:W-:Y:S01]  /*6720*/  ISETP.GE.AND P3, PT, R143, R163, PT ;  /* 0x000000a38f00720c */ /* 0x000fe20003f66270 */
[----:B------:R-:W-:Y:S01]  /*6730*/  IMAD R64, R164, c[0x0][0x188], RZ ;  /* 0x00006200a4407a24 */ /* 0x000fe200078e02ff */
[----:B------:R-:W-:Y:S01]  /*6740*/  IADD3 R137, R137, R65, RZ ;  /* 0x0000004189897210 */ /* 0x000fe20007ffe0ff */
[----:B------:R-:W-:Y:S01]  /*6750*/  IMAD.WIDE.U32 R66, R5, c[0x0][0x1c0], R116 ;  /* 0x0000700005427a25 */ /* 0x000fe200078e0074 */
[-C--:B------:R-:W-:Y:S01]  /*6760*/  ISETP.GE.AND P4, PT, R142, R163.reuse, PT ;  /* 0x000000a38e00720c */ /* 0x080fe20003f86270 */
[----:B------:R-:W-:Y:S01]  /*6770*/  CS2R R170, SRZ ;  /* 0x0000000000aa7805 */ /* 0x000fe2000001ff00 */
[----:B------:R-:W-:Y:S01]  /*6780*/  ISETP.GE.AND P5, PT, R141, R163, PT ;  /* 0x000000a38d00720c */ /* 0x000fe20003fa6270 */
[----:B------:R-:W-:-:S02]  /*6790*/  IMAD R65, R5, c[0x0][0x1c4], R132 ;  /* 0x0000710005417a24 */ /* 0x000fc400078e0284 */
[C---:B------:R-:W-:Y:S01]  /*67a0*/  IMAD R133, R5.reuse, c[0x0][0x18c], R64 ;  /* 0x0000630005857a24 */ /* 0x040fe200078e0240 */
[----:B------:R-:W-:Y:S01]  /*67b0*/  LEA R64, P1, R66, R151, 0x2 ;  /* 0x0000009742407211 */ /* 0x000fe200078210ff */
[----:B------:R-:W-:Y:S01]  /*67c0*/  IMAD.WIDE.U32 R136, R5, c[0x0][0x188], R136 ;  /* 0x0000620005887a25 */ /* 0x000fe200078e0088 */
[----:B------:R-:W-:-:S04]  /*67d0*/  IADD3 R65, R67, R65, RZ ;  /* 0x0000004143417210 */ /* 0x000fc80007ffe0ff */
[----:B------:R-:W-:Y:S02]  /*67e0*/  LEA.HI.X R65, R66, R149, R65, 0x2, P1 ;  /* 0x0000009542417211 */ /* 0x000fe400008f1441 */
[----:B------:R-:W-:Y:S02]  /*67f0*/  ISETP.GE.AND P1, PT, R116, R163, PT ;  /* 0x000000a37400720c */ /* 0x000fe40003f26270 */
[----:B------:R-:W-:Y:S01]  /*6800*/  IADD3 R67, R137, R133, RZ ;  /* 0x0000008589437210 */ /* 0x000fe20007ffe0ff */
[----:B------:R0:W2:Y:S01]  /*6810*/  @!P3 LDG.E R167, [R64.64+0x100] ;  /* 0x0001000440a7b981 */ /* 0x0000a2000c1e1900 */
[----:B------:R-:W-:-:S03]  /*6820*/  LEA R132, P0, R136, c[0x0][0x220], 0x2 ;  /* 0x0000880088847a11 */ /* 0x000fc600078010ff */
[----:B------:R0:W3:Y:S01]  /*6830*/  @!P4 LDG.E R166, [R64.64+0x180] ;  /* 0x0001800440a6c981 */ /* 0x0000e2000c1e1900 */
[----:B------:R-:W-:Y:S02]  /*6840*/  LEA.HI.X R133, R136, c[0x0][0x224], R67, 0x2, P0 ;  /* 0x0000890088857a11 */ /* 0x000fe400000f1443 */
[----:B------:R-:W-:Y:S01]  /*6850*/  CS2R R136, SRZ ;  /* 0x0000000000887805 */ /* 0x000fe2000001ff00 */
[-C--:B------:R-:W-:Y:S01]  /*6860*/  ISETP.GE.AND P0, PT, R140, R163.reuse, PT ;  /* 0x000000a38c00720c */ /* 0x080fe20003f06270 */
[----:B------:R-:W-:Y:S01]  /*6870*/  CS2R R172, SRZ ;  /* 0x0000000000ac7805 */ /* 0x000fe2000001ff00 */
[-C--:B------:R-:W-:Y:S01]  /*6880*/  ISETP.GE.AND P3, PT, R135, R163.reuse, PT ;  /* 0x000000a38700720c */ /* 0x080fe20003f66270 */
[----:B------:R0:W4:Y:S01]  /*6890*/  @!P5 LDG.E R169, [R64.64+0x200] ;  /* 0x0002000440a9d981 */ /* 0x000122000c1e1900 */
[----:B------:R-:W-:-:S03]  /*68a0*/  ISETP.GE.AND P4, PT, R134, R163, PT ;  /* 0x000000a38600720c */ /* 0x000fc60003f86270 */
[----:B------:R0:W2:Y:S01]  /*68b0*/  @!P1 LDG.E R137, [R64.64] ;  /* 0x0000000440899981 */ /* 0x0000a2000c1e1900 */
[----:B------:R-:W-:-:S03]  /*68c0*/  ISETP.GE.AND P1, PT, R139, R163, PT ;  /* 0x000000a38b00720c */ /* 0x000fc60003f26270 */
[----:B------:R0:W3:Y:S01]  /*68d0*/  @!P2 LDG.E R136, [R64.64+0x80] ;  /* 0x000080044088a981 */ /* 0x0000e2000c1e1900 */
[-C--:B------:R-:W-:Y:S02]  /*68e0*/  ISETP.GE.AND P2, PT, R138, R163.reuse, PT ;  /* 0x000000a38a00720c */ /* 0x080fe40003f46270 */
[-C--:B------:R-:W-:Y:S01]  /*68f0*/  ISETP.GE.AND P5, PT, R131, R163.reuse, PT ;  /* 0x000000a38300720c */ /* 0x080fe20003fa6270 */
        /* <DEDUP_REMOVED lines=10> */
[----:B------:R1:W4:Y:S01]  /*69a0*/  LDG.E R163, [R132.64] ;  /* 0x0000000484a37981 */ /* 0x000322000c1e1900 */
[----:B------:R-:W-:Y:S01]  /*69b0*/  CS2R R174, SRZ ;  /* 0x0000000000ae7805 */ /* 0x000fe2000001ff00 */
[----:B------:R-:W-:Y:S01]  /*69c0*/  CS2R R176, SRZ ;  /* 0x0000000000b07805 */ /* 0x000fe2000001ff00 */
[----:B------:R-:W-:-:S04]  /*69d0*/  CS2R R178, SRZ ;  /* 0x0000000000b27805 */ /* 0x000fc8000001ff00 */
        /* <DEDUP_REMOVED lines=15> */
[----:B------:R-:W-:Y:S02]  /*6ad0*/  LEA.HI.X R165, R66, c[0x0][0x22c], R67, 0x2, P0 ;  /* 0x00008b0042a57a11 */ /* 0x000fe400000f1443 */
[----:B------:R-:W-:Y:S02]  /*6ae0*/  ISETP.NE.AND P1, PT, R153, RZ, PT ;  /* 0x000000ff9900720c */ /* 0x000fe40003f25270 */
[----:B0-----:R-:W-:Y:S01]  /*6af0*/  LEA R64, R2, R5, 0x8 ;  /* 0x0000000502407211 */ /* 0x001fe200078e40ff */
[----:B------:R0:W5:Y:S01]  /*6b00*/  LDG.E R164, [R164.64] ;  /* 0x00000004a4a47981 */ /* 0x000162000c1e1900 */
[----:B------:R-:W-:-:S04]  /*6b10*/  ISETP.GE.AND P0, PT, R111, 0x2, PT ;  /* 0x000000026f00780c */ /* 0x000fc80003f06270 */
[----:B------:R-:W-:-:S05]  /*6b20*/  ISETP.NE.OR P0, PT, R146, RZ, !P0 ;  /* 0x000000ff9200720c */ /* 0x000fca0004705670 */
[----:B------:R-:W-:-:S08]  /*6b30*/  @P1 IADD3 R64, R153, 0x200, RZ ;  /* 0x0000020099401810 */ /* 0x000fd00007ffe0ff */
[----:B-1----:R-:W-:-:S05]  /*6b40*/  @!P0 IADD3 R132, R111, -0x2, RZ ;  /* 0xfffffffe6f848810 */ /* 0x002fca0007ffe0ff */
[----:B------:R-:W-:Y:S01]  /*6b50*/  @!P0 IMAD R65, R132, c[0x0][0x16c], R5 ;  /* 0x00005b0084418a24 */ /* 0x000fe200078e0205 */
[----:B------:R-:W-:Y:S01]  /*6b60*/  HFMA2.MMA R132, -RZ, RZ, 1.875, 0 ;  /* 0x3f800000ff847435 */ /* 0x000fe200000001ff */
[----:B------:R-:W-:Y:S01]  /*6b70*/  MOV R133, RZ ;  /* 0x000000ff00857202 */ /* 0x000fe20000000f00 */
[----:B------:R-:W-:Y:S01]  /*6b80*/  BSSY B0, `(.L_x_2890) ;  /* 0x0000082000007945 */ /* 0x000fe20003800000 */
[----:B------:R-:W-:Y:S01]  /*6b90*/  ISETP.GT.U32.AND P2, PT, R153, 0x1f, PT ;  /* 0x0000001f9900780c */ /* 0x000fe20003f44070 */
[----:B--2---:R-:W-:Y:S04]  /*6ba0*/  STS [R110.X4], R137 ;  /* 0x000000896e007388 */ /* 0x004fe80000004800 */
[----:B---3--:R1:W-:Y:S04]  /*6bb0*/  STS [R109.X4+0x80], R136 ;  /* 0x000080886d007388 */ /* 0x0083e80000004800 */
[----:B------:R-:W-:Y:S04]  /*6bc0*/  STS [R108.X4+0x100], R167 ;  /* 0x000100a76c007388 */ /* 0x000fe80000004800 */
[----:B------:R2:W-:Y:S04]  /*6bd0*/  STS [R107.X4+0x180], R166 ;  /* 0x000180a66b007388 */ /* 0x0005e80000004800 */
[----:B----4-:R-:W-:Y:S01]  /*6be0*/  STS [R106.X4+0x200], R169 ;  /* 0x000200a96a007388 */ /* 0x010fe20000004800 */
[----:B------:R-:W-:-:S04]  /*6bf0*/  FMUL.FTZ R66, R163, 1.4426950216293334961 ;  /* 0x3fb8aa3ba3427820 */ /* 0x000fc80000410000 */
[----:B------:R-:W-:Y:S01]  /*6c00*/  FMUL.FTZ R237, R66, R73 ;  /* 0x0000004942ed7220 */ /* 0x000fe20000410000 */
[----:B------:R3:W-:Y:S05]  /*6c10*/  STS [R105.X4+0x280], R168 ;  /* 0x000280a869007388 */ /* 0x0007ea0000004800 */
[----:B------:R-:W4:Y:S01]  /*6c20*/  MUFU.EX2 R237, R237 ;  /* 0x000000ed00ed7308 */ /* 0x000f220000000800 */
[----:B------:R-:W-:Y:S04]  /*6c30*/  STS [R104.X4+0x300], R171 ;  /* 0x000300ab68007388 */ /* 0x000fe80000004800 */
[----:B------:R0:W-:Y:S04]  /*6c40*/  STS [R103.X4+0x380], R170 ;  /* 0x000380aa67007388 */ /* 0x0001e80000004800 */
[----:B------:R-:W-:Y:S04]  /*6c50*/  STS [R102.X4+0x400], R173 ;  /* 0x000400ad66007388 */ /* 0x000fe80000004800 */
[----:B------:R0:W-:Y:S01]  /*6c60*/  STS [R101.X4+0x480], R172 ;  /* 0x000480ac65007388 */ /* 0x0001e20000004800 */
[----:B-1----:R-:W-:-:S03]  /*6c70*/  SHF.L.U32 R136, R64, 0x2, RZ ;  /* 0x0000000240887819 */ /* 0x002fc600000006ff */
        /* <DEDUP_REMOVED lines=22> */
[----:B0-----:R-:W0:Y:S04]  /*6de0*/  LDS R165, [R92.X4+0x3c] ;  /* 0x00003c005ca57984 */ /* 0x001e280000004800 */
[----:B----4-:R4:W-:Y:S01]  /*6df0*/  STS [R136+0x2550], R237 ;  /* 0x002550ed88007388 */ /* 0x0109e20000000800 */
[----:B--2---:R-:W-:-:S02]  /*6e00*/  FMUL.FTZ R166, R66, R72 ;  /* 0x0000004842a67220 */ /* 0x004fc40000410000 */
[----:B------:R-:W-:-:S04]  /*6e10*/  FMUL.FTZ R167, R66, R71 ;  /* 0x0000004742a77220 */ /* 0x000fc80000410000 */
[----:B------:R-:W2:Y:S01]  /*6e20*/  MUFU.EX2 R166, R166 ;  /* 0x000000a600a67308 */ /* 0x000ea20000000800 */
[C---:B---3--:R-:W-:Y:S02]  /*6e30*/  FMUL.FTZ R168, R66.reuse, R70 ;  /* 0x0000004642a87220 */ /* 0x048fe40000410000 */
[----:B------:R-:W-:Y:S01]  /*6e40*/  @!P0 IMAD.WIDE R64, R65, 0x8, R122 ;  /* 0x0000000841408825 */ /* 0x000fe200078e027a */
[----:B------:R-:W-:Y:S06]  /*6e50*/  BAR.SYNC.DEFER_BLOCKING 0x0 ;  /* 0x0000000000007b1d */ /* 0x000fec0000010000 */
[----:B------:R-:W3:Y:S01]  /*6e60*/  MUFU.EX2 R167, R167 ;  /* 0x000000a700a77308 */ /* 0x000ee20000000800 */
[----:B------:R-:W-:-:S02]  /*6e70*/  FMUL.FTZ R169, R66, R69 ;  /* 0x0000004542a97220 */ /* 0x000fc40000410000 */
[----:B------:R-:W-:-:S05]  /*6e80*/  FMUL.FTZ R170, R66, R68 ;  /* 0x0000004442aa7220 */ /* 0x000fca0000410000 */
[----:B------:R-:W0:Y:S01]  /*6e90*/  MUFU.EX2 R168, R168 ;  /* 0x000000a800a87308 */ /* 0x000e220000000800 */
[----:B------:R-:W-:Y:S01]  /*6ea0*/  FMUL.FTZ R171, R66, R63 ;  /* 0x0000003f42ab7220 */ /* 0x000fe20000410000 */
[----:B------:R0:W5:Y:S06]  /*6eb0*/  @!P0 LDG.E.64 R132, [R64.64] ;  /* 0x0000000440848981 */ /* 0x00016c000c1e1b00 */
[----:B------:R-:W1:Y:S01]  /*6ec0*/  MUFU.EX2 R169, R169 ;  /* 0x000000a900a97308 */ /* 0x000e620000000800 */
[----:B0-----:R-:W-:Y:S02]  /*6ed0*/  FMUL.FTZ R65, R91, R72 ;  /* 0x000000485b417220 */ /* 0x001fe40000410000 */
[----:B------:R-:W-:-:S04]  /*6ee0*/  FMUL.FTZ R64, R90, R73 ;  /* 0x000000495a407220 */ /* 0x000fc80000410000 */
[----:B--2---:R-:W-:Y:S02]  /*6ef0*/  FFMA.FTZ R65, R166, R64, R65 ;  /* 0x00000040a6417223 */ /* 0x004fe40000010041 */
[----:B------:R-:W-:Y:S01]  /*6f00*/  FMUL.FTZ R64, R88, R71 ;  /* 0x0000004758407220 */ /* 0x000fe20000410000 */
[----:B------:R-:W0:Y:S03]  /*6f10*/  MUFU.EX2 R170, R170 ;  /* 0x000000aa00aa7308 */ /* 0x000e260000000800 */
[----:B---3--:R-:W-:Y:S02]  /*6f20*/  FFMA.FTZ R64, R167, R65, R64 ;  /* 0x00000041a7407223 */ /* 0x008fe40000010040 */
[----:B------:R-:W-:Y:S02]  /*6f30*/  FMUL.FTZ R65, R89, R70 ;  /* 0x0000004659417220 */ /* 0x000fe40000410000 */
[----:B------:R-:W-:Y:S01]  /*6f40*/  FMUL.FTZ R172, R66, R62 ;  /* 0x0000003e42ac7220 */ /* 0x000fe20000410000 */
[----:B------:R-:W2:Y:S01]  /*6f50*/  MUFU.EX2 R171, R171 ;  /* 0x000000ab00ab7308 */ /* 0x000ea20000000800 */
[----:B------:R-:W-:-:S02]  /*6f60*/  FFMA.FTZ R65, R168, R64, R65 ;  /* 0x00000040a8417223 */ /* 0x000fc40000010041 */
[----:B------:R-:W-:Y:S02]  /*6f70*/  FMUL.FTZ R64, R86, R69 ;  /* 0x0000004556407220 */ /* 0x000fe40000410000 */
[C---:B------:R-:W-:Y:S02]  /*6f80*/  FMUL.FTZ R173, R66.reuse, R61 ;  /* 0x0000003d42ad7220 */ /* 0x040fe40000410000 */
[----:B-1----:R-:W-:Y:S01]  /*6f90*/  FFMA.FTZ R64, R169, R65, R64 ;  /* 0x00000041a9407223 */ /* 0x002fe20000010040 */
[----:B------:R-:W1:Y:S01]  /*6fa0*/  MUFU.EX2 R172, R172 ;  /* 0x000000ac00ac7308 */ /* 0x000e620000000800 */
[----:B------:R-:W-:Y:S02]  /*6fb0*/  FMUL.FTZ R65, R87, R68 ;  /* 0x0000004457417220 */ /* 0x000fe40000410000 */
[----:B------:R-:W-:Y:S02]  /*6fc0*/  FMUL.FTZ R174, R66, R60 ;  /* 0x0000003c42ae7220 */ /* 0x000fe40000410000 */
[----:B0-----:R-:W-:-:S03]  /*6fd0*/  FFMA.FTZ R65, R170, R64, R65 ;  /* 0x00000040aa417223 */ /* 0x001fc60000010041 */
[----:B------:R-:W0:Y:S01]  /*6fe0*/  MUFU.EX2 R173, R173 ;  /* 0x000000ad00ad7308 */ /* 0x000e220000000800 */
[----:B------:R-:W-:Y:S02]  /*6ff0*/  FMUL.FTZ R64, R84, R63 ;  /* 0x0000003f54407220 */ /* 0x000fe40000410000 */
[----:B----4-:R-:W-:Y:S02]  /*7000*/  FMUL.FTZ R136, R237, R166 ;  /* 0x000000a6ed887220 */ /* 0x010fe40000410000 */
[----:B--2---:R-:W-:Y:S02]  /*7010*/  FFMA.FTZ R64, R171, R65, R64 ;  /* 0x00000041ab407223 */ /* 0x004fe40000010040 */
[----:B------:R-:W-:Y:S01]  /*7020*/  FMUL.FTZ R67, R167, R136 ;  /* 0x00000088a7437220 */ /* 0x000fe20000410000 */
[----:B------:R-:W2:Y:S01]  /*7030*/  MUFU.EX2 R174, R174 ;  /* 0x000000ae00ae7308 */ /* 0x000ea20000000800 */
[----:B------:R-:W-:Y:S02]  /*7040*/  FMUL.FTZ R175, R66, R59 ;  /* 0x0000003b42af7220 */ /* 0x000fe40000410000 */
[----:B------:R-:W-:Y:S01]  /*7050*/  FMUL.FTZ R65, R85, R62 ;  /* 0x0000003e55417220 */ /* 0x000fe20000410000 */
[----:B------:R-:W-:Y:S01]  /*7060*/  ISETP.NE.AND P0, PT, R153, 0x3f, PT ;  /* 0x0000003f9900780c */ /* 0x000fe20003f05270 */
[----:B------:R-:W-:-:S02]  /*7070*/  FMUL.FTZ R136, R168, R67 ;  /* 0x00000043a8887220 */ /* 0x000fc40000410000 */
[----:B-1----:R-:W-:Y:S01]  /*7080*/  FFMA.FTZ R65, R172, R64, R65 ;  /* 0x00000040ac417223 */ /* 0x002fe20000010041 */
[----:B------:R-:W1:Y:S01]  /*7090*/  MUFU.EX2 R175, R175 ;  /* 0x000000af00af7308 */ /* 0x000e620000000800 */
[----:B------:R-:W-:Y:S02]  /*70a0*/  FMUL.FTZ R64, R82, R61 ;  /* 0x0000003d52407220 */ /* 0x000fe40000410000 */
[----:B------:R-:W-:Y:S02]  /*70b0*/  FMUL.FTZ R176, R66, R58 ;  /* 0x0000003a42b07220 */ /* 0x000fe40000410000 */
[----:B------:R-:W-:Y:S02]  /*70c0*/  FMUL.FTZ R67, R169, R136 ;  /* 0x00000088a9437220 */ /* 0x000fe40000410000 */
[----:B0-----:R-:W-:Y:S02]  /*70d0*/  FFMA.FTZ R136, R173, R65, R64 ;  /* 0x00000041ad887223 */ /* 0x001fe40000010040 */
[----:B------:R-:W-:Y:S01]  /*70e0*/  FMUL.FTZ R65, R83, R60 ;  /* 0x0000003c53417220 */ /* 0x000fe20000410000 */
[----:B------:R0:W3:Y:S01]  /*70f0*/  @P0 LDS R194, [R153.X4+0x2d54] ;  /* 0x002d540099c20984 */ /* 0x0000e20000004800 */
[----:B------:R-:W-:Y:S01]  /*7100*/  FMUL.FTZ R64, R170, R67 ;  /* 0x00000043aa407220 */ /* 0x000fe20000410000 */
[----:B------:R-:W4:Y:S01]  /*7110*/  MUFU.EX2 R176, R176 ;  /* 0x000000b000b07308 */ /* 0x000f220000000800 */
[----:B------:R-:W-:-:S02]  /*7120*/  FMUL.FTZ R177, R66, R57 ;  /* 0x0000003942b17220 */ /* 0x000fc40000410000 */
[----:B--2---:R-:W-:Y:S02]  /*7130*/  FFMA.FTZ R67, R174, R136, R65 ;  /* 0x00000088ae437223 */ /* 0x004fe40000010041 */
[----:B------:R-:W-:Y:S02]  /*7140*/  FMUL.FTZ R65, R171, R64 ;  /* 0x00000040ab417220 */ /* 0x000fe40000410000 */
[----:B------:R-:W-:Y:S01]  /*7150*/  FMUL.FTZ R64, R80, R59 ;  /* 0x0000003b50407220 */ /* 0x000fe20000410000 */
[----:B------:R-:W2:Y:S01]  /*7160*/  MUFU.EX2 R177, R177 ;  /* 0x000000b100b17308 */ /* 0x000ea20000000800 */
[----:B------:R-:W-:Y:S02]  /*7170*/  FMUL.FTZ R178, R66, R56 ;  /* 0x0000003842b27220 */ /* 0x000fe40000410000 */
[----:B------:R-:W-:Y:S02]  /*7180*/  FMUL.FTZ R136, R172, R65 ;  /* 0x00000041ac887220 */ /* 0x000fe40000410000 */
[----:B-1----:R-:W-:-:S02]  /*7190*/  FFMA.FTZ R64, R175, R67, R64 ;  /* 0x00000043af407223 */ /* 0x002fc40000010040 */
[----:B------:R-:W-:Y:S01]  /*71a0*/  FMUL.FTZ R67, R173, R136 ;  /* 0x00000088ad437220 */ /* 0x000fe20000410000 */
[----:B------:R-:W1:Y:S01]  /*71b0*/  MUFU.EX2 R178, R178 ;  /* 0x000000b200b27308 */ /* 0x000e620000000800 */
[----:B------:R-:W-:Y:S02]  /*71c0*/  FMUL.FTZ R180, R66, R55 ;  /* 0x0000003742b47220 */ /* 0x000fe40000410000 */
[----:B------:R-:W-:Y:S02]  /*71d0*/  FMUL.FTZ R65, R81, R58 ;  /* 0x0000003a51417220 */ /* 0x000fe40000410000 */
[----:B------:R-:W-:Y:S02]  /*71e0*/  FMUL.FTZ R136, R174, R67 ;  /* 0x00000043ae887220 */ /* 0x000fe40000410000 */
[----:B------:R-:W-:Y:S01]  /*71f0*/  FMUL.FTZ R193, R66, R54 ;  /* 0x0000003642c17220 */ /* 0x000fe20000410000 */
[----:B------:R-:W0:Y:S01]  /*7200*/  MUFU.EX2 R180, R180 ;  /* 0x000000b400b47308 */ /* 0x000e220000000800 */
[----:B----4-:R-:W-:-:S02]  /*7210*/  FFMA.FTZ R65, R176, R64, R65 ;  /* 0x00000040b0417223 */ /* 0x010fc40000010041 */
[----:B------:R-:W-:Y:S02]  /*7220*/  FMUL.FTZ R64, R78, R57 ;  /* 0x000000394e407220 */ /* 0x000fe40000410000 */
[----:B------:R-:W-:Y:S02]  /*7230*/  FMUL.FTZ R67, R175, R136 ;  /* 0x00000088af437220 */ /* 0x000fe40000410000 */
[----:B--2---:R-:W-:Y:S01]  /*7240*/  FFMA.FTZ R66, R177, R65, R64 ;  /* 0x00000041b1427223 */ /* 0x004fe20000010040 */
[----:B------:R-:W2:Y:S01]  /*7250*/  MUFU.EX2 R193, R193 ;  /* 0x000000c100c17308 */ /* 0x000ea20000000800 */
[----:B------:R-:W-:Y:S02]  /*7260*/  FMUL.FTZ R64, R176, R67 ;  /* 0x00000043b0407220 */ /* 0x000fe40000410000 */
[----:B------:R-:W-:Y:S02]  /*7270*/  FMUL.FTZ R65, R79, R56 ;  /* 0x000000384f417220 */ /* 0x000fe40000410000 */
[----:B------:R-:W-:-:S02]  /*7280*/  FMUL.FTZ R67, R177, R64 ;  /* 0x00000040b1437220 */ /* 0x000fc40000410000 */
[----:B-1----:R-:W-:Y:S02]  /*7290*/  FFMA.FTZ R66, R178, R66, R65 ;  /* 0x00000042b2427223 */ /* 0x002fe40000010041 */
[----:B------:R-:W-:Y:S02]  /*72a0*/  FMUL.FTZ R65, R76, R55 ;  /* 0x000000374c417220 */ /* 0x000fe40000410000 */
[----:B------:R-:W-:Y:S02]  /*72b0*/  FMUL.FTZ R67, R178, R67 ;  /* 0x00000043b2437220 */ /* 0x000fe40000410000 */
[C---:B0-----:R-:W-:Y:S02]  /*72c0*/  FFMA.FTZ R65, R180.reuse, R66, R65 ;  /* 0x00000042b4417223 */ /* 0x041fe40000010041 */
[----:B------:R-:W-:Y:S02]  /*72d0*/  FMUL.FTZ R64, R77, R54 ;  /* 0x000000364d407220 */ /* 0x000fe40000410000 */
[----:B------:R-:W-:-:S02]  /*72e0*/  FMUL.FTZ R66, R180, R67 ;  /* 0x00000043b4427220 */ /* 0x000fc40000410000 */
[C---:B--2---:R-:W-:Y:S02]  /*72f0*/  FFMA.FTZ R65, R193.reuse, R65, R64 ;  /* 0x00000041c1417223 */ /* 0x044fe40000010040 */
        /* <DEDUP_REMOVED lines=10> */
.L_x_2891:
[----:B---3--:R-:W-:Y:S05]  /*73a0*/  BSYNC B0 ;  /* 0x0000000000007941 */ /* 0x008fea0003800000 */
.L_x_2890:
[C---:B-----5:R-:W-:Y:S01]  /*73b0*/  FMUL.FTZ R185, R164.reuse, R219 ;  /* 0x000000dba4b97220 */ /* 0x060fe20000410000 */
[----:B------:R2:W-:Y:S01]  /*73c0*/  STS.64 [R153.X8+0x2140], R64 ;  /* 0x0021404099007388 */ /* 0x0005e20000008a00 */
[C---:B------:R-:W-:Y:S01]  /*73d0*/  FMUL.FTZ R186, R164.reuse, R217 ;  /* 0x000000d9a4ba7220 */ /* 0x040fe20000410000 */
[----:B------:R-:W-:Y:S01]  /*73e0*/  BSSY B0, `(.L_x_2892) ;  /* 0x000005d000007945 */ /* 0x000fe20003800000 */
[C---:B------:R-:W-:Y:S02]  /*73f0*/  FMUL.FTZ R187, R164.reuse, R215 ;  /* 0x000000d7a4bb7220 */ /* 0x040fe40000410000 */
[C---:B------:R-:W-:Y:S02]  /*7400*/  FMUL.FTZ R188, R164.reuse, R213 ;  /* 0x000000d5a4bc7220 */ /* 0x040fe40000410000 */
[----:B------:R-:W-:Y:S02]  /*7410*/  FMUL.FTZ R189, R164, R211 ;  /* 0x000000d3a4bd7220 */ /* 0x000fe40000410000 */
[----:B------:R-:W-:-:S02]  /*7420*/  FMUL.FTZ R184, R50, R185 ;  /* 0x000000b932b87220 */ /* 0x000fc40000410000 */
[C---:B------:R-:W-:Y:S02]  /*7430*/  FMUL.FTZ R190, R164.reuse, R209 ;  /* 0x000000d1a4be7220 */ /* 0x040fe40000410000 */
[----:B------:R-:W-:Y:S02]  /*7440*/  FMUL.FTZ R185, R49, R186 ;  /* 0x000000ba31b97220 */ /* 0x000fe40000410000 */
[C---:B------:R-:W-:Y:S02]  /*7450*/  FMUL.FTZ R191, R164.reuse, R207 ;  /* 0x000000cfa4bf7220 */ /* 0x040fe40000410000 */
[----:B------:R-:W-:Y:S02]  /*7460*/  FMUL.FTZ R196, R164, R137 ;  /* 0x00000089a4c47220 */ /* 0x000fe40000410000 */
[----:B------:R-:W-:Y:S02]  /*7470*/  FMUL.FTZ R186, R48, R187 ;  /* 0x000000bb30ba7220 */ /* 0x000fe40000410000 */
[----:B0-----:R-:W-:-:S02]  /*7480*/  FMUL.FTZ R66, R164, R225 ;  /* 0x000000e1a4427220 */ /* 0x001fc40000410000 */
[C---:B------:R-:W-:Y:S02]  /*7490*/  FMUL.FTZ R67, R164.reuse, R223 ;  /* 0x000000dfa4437220 */ /* 0x040fe40000410000 */
[C---:B------:R-:W-:Y:S02]  /*74a0*/  FMUL.FTZ R136, R164.reuse, R221 ;  /* 0x000000dda4887220 */ /* 0x040fe40000410000 */
[C---:B--2---:R-:W-:Y:S02]  /*74b0*/  FMUL.FTZ R64, R164.reuse, R205 ;  /* 0x000000cda4407220 */ /* 0x044fe40000410000 */
[C---:B------:R-:W-:Y:S02]  /*74c0*/  FMUL.FTZ R65, R164.reuse, R203 ;  /* 0x000000cba4417220 */ /* 0x040fe40000410000 */
[C---:B------:R-:W-:Y:S02]  /*74d0*/  FMUL.FTZ R197, R164.reuse, R199 ;  /* 0x000000c7a4c57220 */ /* 0x040fe40000410000 */
        /* <DEDUP_REMOVED lines=22> */
.L_x_2949:
        /* <DEDUP_REMOVED lines=24> */
.L_x_2950:
        /* <DEDUP_REMOVED lines=11> */
[----:B-1----:R-:W-:Y:S05]  /*7870*/  CALL.REL.NOINC `($__internal_118_$__cuda_sm70_shflsync_idx_p) ;  /* 0x000055e000007944 */ /* 0x002fea0003c00000 */
.L_x_2896:
[----:B------:R-:W-:Y:S05]  /*7880*/  BRA.CONV ~URZ, `(.L_x_2897) ;  /* 0x000000637f007947 */ /* 0x000fea000b800000 */
[----:B-1----:R-:W-:Y:S01]  /*7890*/  HFMA2.MMA R212, -RZ, RZ, 0, 1.847743988037109375e-06 ;  /* 0x0000001fffd47435 */ /* 0x002fe200000001ff */
[----:B0-----:R-:W-:-:S02]  /*78a0*/  MOV R66, R204 ;  /* 0x000000cc00427202 */ /* 0x001fc40000000f00 */
[----:B------:R-:W-:Y:S02]  /*78b0*/  MOV R245, 0x1f ;  /* 0x0000001f00f57802 */ /* 0x000fe40000000f00 */
[----:B------:R-:W-:Y:S02]  /*78c0*/  MOV R247, 0xffffffff ;  /* 0xffffffff00f77802 */ /* 0x000fe40000000f00 */
[----:B------:R-:W-:Y:S02]  /*78d0*/  MOV R64, 0x78f0 ;  /* 0x000078f000407802 */ /* 0x000fe40000000f00 */
[----:B------:R-:W-:Y:S05]  /*78e0*/  CALL.REL.NOINC `($__internal_118_$__cuda_sm70_shflsync_idx_p) ;  /* 0x0000557000007944 */ /* 0x000fea0003c00000 */
.L_x_2897:
[----:B------:R-:W-:Y:S05]  /*78f0*/  BRA.DIV ~URZ, `(.L_x_2898) ;  /* 0x00004bb27f007947 */ /* 0x000fea000b800000 */
[----:B------:R-:W2:Y:S04]  /*7900*/  SHFL.IDX PT, R132, R132, RZ, 0x1f ;  /* 0x00001fff84847589 */ /* 0x000ea800000e0000 */
[----:B------:R3:W4:Y:S04]  /*7910*/  SHFL.IDX PT, R65, R133, RZ, 0x1f ;  /* 0x00001fff85417589 */ /* 0x00072800000e0000 */
[----:B------:R3:W0:Y:S04]  /*7920*/  SHFL.UP PT, R136, R67, 0x1, RZ ;  /* 0x0420000043887989 */ /* 0x00062800000e00ff */
[----:B------:R3:W1:Y:S02]  /*7930*/  SHFL.UP PT, R198, R204, 0x1, RZ ;  /* 0x04200000ccc67989 */ /* 0x00066400000e00ff */
.L_x_2951:
[----:B0--3--:R-:W0:Y:S01]  /*7940*/  LDS.64 R66, [R153.X16+0x2140] ;  /* 0x0021400099427984 */ /* 0x009e22000000ca00 */
[----:B--2---:R-:W-:Y:S01]  /*7950*/  MOV R64, R132 ;  /* 0x0000008400407202 */ /* 0x004fe20000000f00 */
[----:B-1--4-:R-:W-:-:S04]  /*7960*/  @P1 FFMA.FTZ R65, R65, R136, R198 ;  /* 0x0000008841411223 */ /* 0x012fc800000100c6 */
[----:B------:R-:W-:Y:S02]  /*7970*/  @P1 FMUL.FTZ R64, R64, R136 ;  /* 0x0000008840401220 */ /* 0x000fe40000410000 */
[C---:B0-----:R-:W-:Y:S02]  /*7980*/  FFMA.FTZ R67, R66.reuse, R65, R67 ;  /* 0x0000004142437223 */ /* 0x041fe40000010043 */
[----:B------:R-:W-:-:S05]  /*7990*/  FMUL.FTZ R66, R66, R64 ;  /* 0x0000004042427220 */ /* 0x000fca0000410000 */
[----:B------:R0:W-:Y:S02]  /*79a0*/  STS.128 [R153.X16+0x2140], R64 ;  /* 0x0021404099007388 */ /* 0x0001e4000000cc00 */
.L_x_2893:
[----:B------:R-:W-:Y:S05]  /*79b0*/  BSYNC B0 ;  /* 0x0000000000007941 */ /* 0x000fea0003800000 */
.L_x_2892:
[----:B------:R-:W-:Y:S01]  /*79c0*/  WARPSYNC 0xffffffff ;  /* 0xffffffff00007948 */ /* 0x000fe20003800000 */
[----:B------:R-:W-:Y:S01]  /*79d0*/  BAR.SYNC.DEFER_BLOCKING 0x0 ;  /* 0x0000000000007b1d */ /* 0x000fe20000010000 */
[----:B0-----:R-:W-:Y:S01]  /*79e0*/  FMUL.FTZ R66, R90, R73 ;  /* 0x000000495a427220 */ /* 0x001fe20000410000 */
[----:B------:R-:W-:Y:S01]  /*79f0*/  ISETP.GE.AND P0, PT, R111, c[0x0][0x174], PT ;  /* 0x00005d006f007a0c */ /* 0x000fe20003f06270 */
[C---:B-1----:R-:W-:Y:S01]  /*7a00*/  FMUL.FTZ R67, R193.reuse, R194 ;  /* 0x000000c2c1437220 */ /* 0x042fe20000410000 */
[----:B------:R-:W-:Y:S01]  /*7a10*/  HFMA2.MMA R133, -RZ, RZ, 0, 0 ;  /* 0x00000000ff857435 */ /* 0x000fe200000001ff */
[----:B------:R-:W-:Y:S01]  /*7a20*/  FFMA.FTZ R65, R193, R201, R196 ;  /* 0x000000c9c1417223 */ /* 0x000fe200000100c4 */
[----:B------:R-:W-:Y:S01]  /*7a30*/  ISETP.NE.OR P0, PT, R146, RZ, P0 ;  /* 0x000000ff9200720c */ /* 0x000fe20000705670 */
[----:B------:R-:W-:Y:S01]  /*7a40*/  FMUL.FTZ R67, R180, R67 ;  /* 0x00000043b4437220 */ /* 0x000fe20000410000 */
[----:B------:R-:W-:Y:S01]  /*7a50*/  MOV R132, 0x3f800000 ;  /* 0x3f80000000847802 */ /* 0x000fe20000000f00 */
[----:B------:R-:W-:Y:S01]  /*7a60*/  FMUL.FTZ R235, R88, R71 ;  /* 0x0000004758eb7220 */ /* 0x000fe20000410000 */
[----:B------:R-:W-:Y:S01]  /*7a70*/  BSSY B0, `(.L_x_2899) ;  /* 0x000006f000007945 */ /* 0x000fe20003800000 */
[----:B------:R-:W-:-:S02]  /*7a80*/  FFMA.FTZ R65, R180, R65, R197 ;  /* 0x00000041b4417223 */ /* 0x000fc400000100c5 */
[----:B------:R-:W-:Y:S02]  /*7a90*/  FMUL.FTZ R202, R89, R70 ;  /* 0x0000004659ca7220 */ /* 0x000fe40000410000 */
[----:B------:R-:W-:Y:S02]  /*7aa0*/  FFMA.FTZ R65, R178, R65, R195 ;  /* 0x00000041b2417223 */ /* 0x000fe400000100c3 */
[----:B------:R-:W-:Y:S02]  /*7ab0*/  FMUL.FTZ R233, R86, R69 ;  /* 0x0000004556e97220 */ /* 0x000fe40000410000 */
[----:B------:R-:W-:Y:S02]  /*7ac0*/  FFMA.FTZ R65, R177, R65, R192 ;  /* 0x00000041b1417223 */ /* 0x000fe400000100c0 */
[----:B------:R-:W-:Y:S02]  /*7ad0*/  FMUL.FTZ R231, R84, R63 ;  /* 0x0000003f54e77220 */ /* 0x000fe40000410000 */
[----:B------:R-:W-:Y:S01]  /*7ae0*/  FFMA.FTZ R65, R176, R65, R191 ;  /* 0x00000041b0417223 */ /* 0x000fe200000100bf */
        /* <DEDUP_REMOVED lines=16> */
[----:B------:R-:W-:Y:S02]  /*7bf0*/  FFMA.FTZ R65, R169, R65, R184 ;  /* 0x00000041a9417223 */ /* 0x000fe400000100b8 */
[----:B------:R-:W-:Y:S02]  /*7c00*/  FMUL.FTZ R204, R77, R54 ;  /* 0x000000364dcc7220 */ /* 0x000fe40000410000 */
[----:B------:R-:W-:-:S04]  /*7c10*/  FFMA.FTZ R65, R168, R65, R183 ;  /* 0x00000041a8417223 */ /* 0x000fc800000100b7 */
[----:B------:R-:W-:-:S04]  /*7c20*/  FFMA.FTZ R65, R167, R65, R182 ;  /* 0x00000041a7417223 */ /* 0x000fc800000100b6 */
[----:B------:R-:W-:Y:S02]  /*7c30*/  FFMA.FTZ R65, R166, R65, R181 ;  /* 0x00000041a6417223 */ /* 0x000fe400000100b5 */
[----:B0-----:R-:W-:Y:S02]  /*7c40*/  FFMA.FTZ R237, R237, R64, R66 ;  /* 0x00000040eded7223 */ /* 0x001fe40000010042 */
[----:B------:R-:W-:Y:S02]  /*7c50*/  FMUL.FTZ R64, R91, R72 ;  /* 0x000000485b407220 */ /* 0x000fe40000410000 */
        /* <DEDUP_REMOVED lines=13> */
[C---:B------:R-:W-:Y:S02]  /*7d30*/  FFMA.FTZ R200, R172.reuse, R231, R200 ;  /* 0x000000e7acc87223 */ /* 0x040fe400000100c8 */
[----:B------:R-:W-:-:S02]  /*7d40*/  FMUL.FTZ R64, R172, R67 ;  /* 0x00000043ac407220 */ /* 0x000fc40000410000 */
[----:B------:R-:W-:Y:S02]  /*7d50*/  FFMA.FTZ R229, R173, R200, R229 ;  /* 0x000000c8ade57223 */ /* 0x000fe400000100e5 */
[----:B------:R-:W-:-:S04]  /*7d60*/  FMUL.FTZ R67, R171, R64 ;  /* 0x00000040ab437220 */ /* 0x000fc80000410000 */
[----:B------:R-:W-:-:S04]  /*7d70*/  FMUL.FTZ R64, R170, R67 ;  /* 0x00000043aa407220 */ /* 0x000fc80000410000 */
        /* <DEDUP_REMOVED lines=25> */
.L_x_2952:
        /* <DEDUP_REMOVED lines=26> */
.L_x_2953:
        /* <DEDUP_REMOVED lines=11> */
.L_x_2900:
[----:B-12---:R-:W-:Y:S05]  /*8160*/  BSYNC B0 ;  /* 0x0000000000007941 */ /* 0x006fea0003800000 */
.L_x_2899:
[----:B------:R-:W-:Y:S01]  /*8170*/  WARPSYNC 0xffffffff ;  /* 0xffffffff00007948 */ /* 0x000fe20003800000 */
[----:B------:R-:W-:Y:S01]  /*8180*/  BAR.SYNC.DEFER_BLOCKING 0x0 ;  /* 0x0000000000007b1d */ /* 0x000fe20000010000 */
[----:B0-----:R-:W-:Y:S01]  /*8190*/  FMUL.FTZ R67, R91, R72 ;  /* 0x000000485b437220 */ /* 0x001fe20000410000 */
[----:B------:R-:W-:Y:S01]  /*81a0*/  ISETP.NE.AND P1, PT, R153, RZ, PT ;  /* 0x000000ff9900720c */ /* 0x000fe20003f25270 */
[-C--:B------:R-:W-:Y:S01]  /*81b0*/  FMUL.FTZ R64, R225, R237.reuse ;  /* 0x000000ede1407220 */ /* 0x080fe20000410000 */
[----:B------:R-:W-:Y:S01]  /*81c0*/  SHF.L.U64.HI R218, R3, 0x2, R0 ;  /* 0x0000000203da7819 */ /* 0x000fe20000010200 */
[----:B------:R-:W-:Y:S01]  /*81d0*/  FFMA.FTZ R208, R166, R237, R67 ;  /* 0x000000eda6d07223 */ /* 0x000fe20000010043 */
[----:B------:R-:W-:Y:S01]  /*81e0*/  BSSY B0, `(.L_x_2903) ;  /* 0x00000c3000007945 */ /* 0x000fe20003800000 */
[----:B------:R-:W-:Y:S02]  /*81f0*/  FFMA.FTZ R65, R53, R64, RZ ;  /* 0x0000004035417223 */ /* 0x000fe400000100ff */
[----:B------:R-:W-:-:S02]  /*8200*/  FMUL.FTZ R223, R223, R208 ;  /* 0x000000d0dfdf7220 */ /* 0x000fc40000410000 */
[----:B------:R-:W-:Y:S02]  /*8210*/  FMUL.FTZ R221, R221, R235 ;  /* 0x000000ebdddd7220 */ /* 0x000fe40000410000 */
[----:B------:R-:W-:Y:S02]  /*8220*/  FFMA.FTZ R64, R52, R223, R65 ;  /* 0x000000df34407223 */ /* 0x000fe40000010041 */
[----:B------:R-:W-:Y:S02]  /*8230*/  FMUL.FTZ R219, R219, R202 ;  /* 0x000000cadbdb7220 */ /* 0x000fe40000410000 */
[----:B------:R-:W-:Y:S02]  /*8240*/  FMUL.FTZ R210, R87, R68 ;  /* 0x0000004457d27220 */ /* 0x000fe40000410000 */
[----:B------:R-:W-:Y:S02]  /*8250*/  FFMA.FTZ R221, R51, R221, R64 ;  /* 0x000000dd33dd7223 */ /* 0x000fe40000010040 */
[----:B------:R-:W-:-:S02]  /*8260*/  FMUL.FTZ R65, R217, R233 ;  /* 0x000000e9d9417220 */ /* 0x000fc40000410000 */
[----:B------:R-:W-:Y:S01]  /*8270*/  FFMA.FTZ R217, R170, R233, R210 ;  /* 0x000000e9aad97223 */ /* 0x000fe200000100d2 */
[----:B------:R-:W0:Y:S01]  /*8280*/  LDS R66, [R153.X8+0x2354] ;  /* 0x0023540099427984 */ /* 0x000e220000008800 */
[----:B------:R-:W-:Y:S02]  /*8290*/  FFMA.FTZ R64, R50, R219, R221 ;  /* 0x000000db32407223 */ /* 0x000fe400000100dd */
[----:B------:R-:W-:Y:S01]  /*82a0*/  FMUL.FTZ R215, R215, R217 ;  /* 0x000000d9d7d77220 */ /* 0x000fe20000410000 */
[----:B------:R1:W-:Y:S01]  /*82b0*/  @!P1 STS.64 [R5.X8+0x2e50], R132 ;  /* 0x002e508405009388 */ /* 0x0003e20000008a00 */
[----:B------:R-:W-:Y:S02]  /*82c0*/  FFMA.FTZ R65, R49, R65, R64 ;  /* 0x0000004131417223 */ /* 0x000fe40000010040 */
[----:B------:R-:W-:Y:S02]  /*82d0*/  FMUL.FTZ R213, R213, R231 ;  /* 0x000000e7d5d57220 */ /* 0x000fe40000410000 */
[----:B------:R-:W-:-:S02]  /*82e0*/  FFMA.FTZ R64, R48, R215, R65 ;  /* 0x000000d730407223 */ /* 0x000fc40000010041 */
[----:B------:R-:W-:Y:S02]  /*82f0*/  FMUL.FTZ R65, R211, R200 ;  /* 0x000000c8d3417220 */ /* 0x000fe40000410000 */
[----:B------:R-:W-:Y:S02]  /*8300*/  FFMA.FTZ R213, R47, R213, R64 ;  /* 0x000000d52fd57223 */ /* 0x000fe40000010040 */
[----:B------:R-:W-:Y:S02]  /*8310*/  FMUL.FTZ R211, R83, R60 ;  /* 0x0000003c53d37220 */ /* 0x000fe40000410000 */
[----:B------:R-:W-:Y:S01]  /*8320*/  FFMA.FTZ R64, R46, R65, R213 ;  /* 0x000000412e407223 */ /* 0x000fe200000100d5 */
[----:B------:R-:W-:Y:S01]  /*8330*/  HFMA2.MMA R65, -RZ, RZ, 0, 0 ;  /* 0x00000000ff417435 */ /* 0x000fe200000001ff */
[-C--:B------:R-:W-:Y:S02]  /*8340*/  FMUL.FTZ R209, R209, R229.reuse ;  /* 0x000000e5d1d17220 */ /* 0x080fe40000410000 */
[----:B------:R-:W-:-:S02]  /*8350*/  FFMA.FTZ R212, R174, R229, R211 ;  /* 0x000000e5aed47223 */ /* 0x000fc400000100d3 */
[----:B------:R-:W-:Y:S02]  /*8360*/  IMAD R136, R156, c[0x0][0x2b8], RZ ;  /* 0x0000ae009c887a24 */ /* 0x000fe400078e02ff */
[----:B------:R-:W-:Y:S01]  /*8370*/  FFMA.FTZ R209, R45, R209, R64 ;  /* 0x000000d12dd17223 */ /* 0x000fe20000010040 */
[----:B------:R-:W-:Y:S01]  /*8380*/  MOV R64, R153 ;  /* 0x0000009900407202 */ /* 0x000fe20000000f00 */
[----:B------:R-:W-:Y:S02]  /*8390*/  FMUL.FTZ R207, R207, R212 ;  /* 0x000000d4cfcf7220 */ /* 0x000fe40000410000 */
[----:B------:R-:W-:Y:S02]  /*83a0*/  IMAD R213, R159, c[0x0][0x2bc], R136 ;  /* 0x0000af009fd57a24 */ /* 0x000fe400078e0288 */
[----:B------:R-:W-:Y:S02]  /*83b0*/  FFMA.FTZ R136, R44, R207, R209 ;  /* 0x000000cf2c887223 */ /* 0x000fe400000100d1 */
[----:B------:R-:W-:-:S02]  /*83c0*/  FMUL.FTZ R205, R205, R227 ;  /* 0x000000e3cdcd7220 */ /* 0x000fc40000410000 */
[----:B------:R-:W-:Y:S02]  /*83d0*/  FMUL.FTZ R203, R203, R198 ;  /* 0x000000c6cbcb7220 */ /* 0x000fe40000410000 */
[----:B------:R-:W-:Y:S02]  /*83e0*/  FFMA.FTZ R205, R43, R205, R136 ;  /* 0x000000cd2bcd7223 */ /* 0x000fe40000010088 */
[----:B------:R-:W-:Y:S02]  /*83f0*/  FADD.FTZ R210, -R210, R217 ;  /* 0x000000d9d2d27221 */ /* 0x000fe40000010100 */
[----:B0-----:R-:W-:Y:S02]  /*8400*/  FFMA.FTZ R194, R66, R194, R201 ;  /* 0x000000c242c27223 */ /* 0x001fe400000100c9 */
[----:B------:R-:W-:Y:S02]  /*8410*/  FFMA.FTZ R214, R42, R203, R205 ;  /* 0x000000cb2ad67223 */ /* 0x000fe400000100cd */
[----:B------:R-:W-:Y:S01]  /*8420*/  FFMA.FTZ R196, R193, R194, R196 ;  /* 0x000000c2c1c47223 */ /* 0x000fe200000100c4 */
[----:B------:R-:W-:Y:S01]  /*8430*/  SHF.L.U32 R193, R3, 0x2, RZ ;  /* 0x0000000203c17819 */ /* 0x000fe200000006ff */
[----:B------:R-:W-:-:S02]  /*8440*/  FMUL.FTZ R205, R137, R239 ;  /* 0x000000ef89cd7220 */ /* 0x000fc40000410000 */
[----:B------:R-:W-:Y:S02]  /*8450*/  FMUL.FTZ R203, R79, R56 ;  /* 0x000000384fcb7220 */ /* 0x000fe40000410000 */
[----:B------:R-:W-:Y:S01]  /*8460*/  FFMA.FTZ R180, R180, R196, R197 ;  /* 0x000000c4b4b47223 */ /* 0x000fe200000100c5 */
[----:B------:R-:W-:Y:S01]  /*8470*/  IADD3 R197, R147, -c[0x0][0x174], RZ ;  /* 0x80005d0093c57a10 */ /* 0x000fe20007ffe0ff */
[----:B------:R-:W-:Y:S02]  /*8480*/  FFMA.FTZ R207, R41, R205, R214 ;  /* 0x000000cd29cf7223 */ /* 0x000fe400000100d6 */
[C---:B------:R-:W-:Y:S02]  /*8490*/  FFMA.FTZ R214, R178.reuse, R239, R203 ;  /* 0x000000efb2d67223 */ /* 0x040fe400000100cb */
[----:B------:R-:W-:Y:S02]  /*84a0*/  FFMA.FTZ R178, R178, R180, R195 ;  /* 0x000000b4b2b27223 */ /* 0x000fe400000100c3 */
[----:B------:R-:W-:-:S02]  /*84b0*/  FMUL.FTZ R199, R199, R214 ;  /* 0x000000d6c7c77220 */ /* 0x000fc40000410000 */
[----:B------:R-:W-:Y:S02]  /*84c0*/  FFMA.FTZ R192, R177, R178, R192 ;  /* 0x000000b2b1c07223 */ /* 0x000fe400000100c0 */
[----:B------:R-:W-:Y:S02]  /*84d0*/  FMUL.FTZ R177, R164, R208 ;  /* 0x000000d0a4b17220 */ /* 0x000fe40000410000 */
[----:B------:R-:W-:Y:S02]  /*84e0*/  FFMA.FTZ R176, R176, R192, R191 ;  /* 0x000000c0b0b07223 */ /* 0x000fe400000100bf */
[----:B------:R-:W-:Y:S02]  /*84f0*/  FMUL.FTZ R191, R164, R202 ;  /* 0x000000caa4bf7220 */ /* 0x000fe40000410000 */
[----:B------:R-:W-:Y:S02]  /*8500*/  FFMA.FTZ R190, R175, R176, R190 ;  /* 0x000000b0afbe7223 */ /* 0x000fe400000100be */
[----:B------:R-:W-:Y:S01]  /*8510*/  FADD.FTZ R175, -R67, R208 ;  /* 0x000000d043af7221 */ /* 0x000fe20000010100 */
[----:B------:R-:W-:Y:S01]  /*8520*/  LEA.HI.SX32 R67, R150, R150, 0x1b ;  /* 0x0000009696437211 */ /* 0x000fe200078fdaff */
[----:B------:R-:W-:-:S02]  /*8530*/  FFMA.FTZ R174, R174, R190, R189 ;  /* 0x000000beaeae7223 */ /* 0x000fc400000100bd */
[----:B------:R-:W-:Y:S02]  /*8540*/  FMUL.FTZ R208, R52, R177 ;  /* 0x000000b134d07220 */ /* 0x000fe40000410000 */
[----:B------:R-:W-:Y:S02]  /*8550*/  FFMA.FTZ R188, R173, R174, R188 ;  /* 0x000000aeadbc7223 */ /* 0x000fe400000100bc */
[----:B------:R-:W-:Y:S01]  /*8560*/  FMUL.FTZ R217, R164, R217 ;  /* 0x000000d9a4d97220 */ /* 0x000fe20000410000 */
[----:B------:R0:W-:Y:S01]  /*8570*/  STS [R67.X4+0x1094], R208 ;  /* 0x001094d043007388 */ /* 0x0001e20000004800 */
[----:B------:R-:W-:Y:S02]  /*8580*/  FFMA.FTZ R172, R172, R188, R187 ;  /* 0x000000bcacac7223 */ /* 0x000fe400000100bb */
[----:B-1----:R-:W-:Y:S02]  /*8590*/  FMUL.FTZ R132, R50, R191 ;  /* 0x000000bf32847220 */ /* 0x002fe40000410000 */
[----:B------:R-:W-:-:S02]  /*85a0*/  FFMA.FTZ R186, R171, R172, R186 ;  /* 0x000000acabba7223 */ /* 0x000fc400000100ba */
[----:B------:R-:W-:Y:S01]  /*85b0*/  FFMA.FTZ R216, R40, R199, R207 ;  /* 0x000000c728d87223 */ /* 0x000fe200000100cf */
[----:B------:R1:W-:Y:S01]  /*85c0*/  STS [R67.X4+0x109c], R132 ;  /* 0x00109c8443007388 */ /* 0x0003e20000004800 */
[----:B------:R-:W-:Y:S02]  /*85d0*/  FFMA.FTZ R170, R170, R186, R185 ;  /* 0x000000baaaaa7223 */ /* 0x000fe400000100b9 */
[----:B------:R-:W-:Y:S02]  /*85e0*/  FMUL.FTZ R195, R179, R206 ;  /* 0x000000ceb3c37220 */ /* 0x000fe40000410000 */
[----:B------:R-:W-:Y:S02]  /*85f0*/  FFMA.FTZ R184, R169, R170, R184 ;  /* 0x000000aaa9b87223 */ /* 0x000fe400000100b8 */
[----:B------:R-:W-:Y:S02]  /*8600*/  FMUL.FTZ R133, R164, R200 ;  /* 0x000000c8a4857220 */ /* 0x000fe40000410000 */
[----:B------:R-:W-:-:S02]  /*8610*/  FFMA.FTZ R168, R168, R184, R183 ;  /* 0x000000b8a8a87223 */ /* 0x000fc400000100b7 */
[----:B------:R-:W-:Y:S02]  /*8620*/  FMUL.FTZ R165, R165, R204 ;  /* 0x000000cca5a57220 */ /* 0x000fe40000410000 */
[----:B0-----:R-:W-:Y:S02]  /*8630*/  FMUL.FTZ R208, R48, R217 ;  /* 0x000000d930d07220 */ /* 0x001fe40000410000 */
[----:B------:R-:W-:Y:S02]  /*8640*/  FFMA.FTZ R182, R167, R168, R182 ;  /* 0x000000a8a7b67223 */ /* 0x000fe400000100b6 */
[----:B------:R-:W-:Y:S01]  /*8650*/  FFMA.FTZ R195, R39, R195, R216 ;  /* 0x000000c327c37223 */ /* 0x000fe200000100d8 */
[----:B------:R0:W-:Y:S01]  /*8660*/  STS [R67.X4+0x10a4], R208 ;  /* 0x0010a4d043007388 */ /* 0x0001e20000004800 */
[----:B------:R-:W-:Y:S02]  /*8670*/  FMUL.FTZ R222, R164, R231 ;  /* 0x000000e7a4de7220 */ /* 0x000fe40000410000 */
[----:B-1----:R-:W-:-:S02]  /*8680*/  FMUL.FTZ R132, R46, R133 ;  /* 0x000000852e847220 */ /* 0x002fc40000410000 */
[----:B------:R-:W-:Y:S02]  /*8690*/  FMUL.FTZ R216, R38, R165 ;  /* 0x000000a526d87220 */ /* 0x000fe40000410000 */
[----:B------:R-:W-:Y:S01]  /*86a0*/  FMUL.FTZ R222, R47, R222 ;  /* 0x000000de2fde7220 */ /* 0x000fe20000410000 */
[----:B------:R1:W-:Y:S01]  /*86b0*/  STS [R67.X4+0x10ac], R132 ;  /* 0x0010ac8443007388 */ /* 0x0003e20000004800 */
[----:B------:R-:W-:Y:S02]  /*86c0*/  IMAD R218, R218, c[0x0][0x2d0], RZ ;  /* 0x0000b400dada7a24 */ /* 0x000fe400078e02ff */
[----:B0-----:R-:W-:Y:S01]  /*86d0*/  FFMA.FTZ R208, R166, R182, R181 ;  /* 0x000000b6a6d07223 */ /* 0x001fe200000100b5 */
[----:B------:R0:W-:Y:S01]  /*86e0*/  STS [R67.X4+0x10a8], R222 ;  /* 0x0010a8de43007388 */ /* 0x0001e20000004800 */
[----:B------:R-:W-:Y:S01]  /*86f0*/  FADD.FTZ R165, R195, R216 ;  /* 0x000000d8c3a57221 */ /* 0x000fe20000010000 */
[----:B------:R-:W-:Y:S01]  /*8700*/  IADD3 R195, -R124, c[0x0][0x168], -R153 ;  /* 0x00005a007cc37a10 */ /* 0x000fe20007ffe999 */
[----:B------:R-:W-:-:S02]  /*8710*/  FMUL.FTZ R133, R164, R212 ;  /* 0x000000d4a4857220 */ /* 0x000fc40000410000 */
[C---:B------:R-:W-:Y:S01]  /*8720*/  FMUL.FTZ R216, R164.reuse, R237 ;  /* 0x000000eda4d87220 */ /* 0x040fe20000410000 */
[----:B------:R-:W-:Y:S01]  /*8730*/  ISETP.GE.AND P1, PT, R195, 0x41, PT ;  /* 0x00000041c300780c */ /* 0x000fe20003f26270 */
[----:B-1----:R-:W-:Y:S02]  /*8740*/  FMUL.FTZ R132, R164, R239 ;  /* 0x000000efa4847220 */ /* 0x002fe40000410000 */
[-C--:B------:R-:W-:Y:S02]  /*8750*/  FFMA.FTZ R237, R90, -R73.reuse, R237 ;  /* 0x800000495aed7223 */ /* 0x080fe400000100ed */
[----:B------:R-:W-:Y:S02]  /*8760*/  FMUL.FTZ R166, R208, R73 ;  /* 0x00000049d0a67220 */ /* 0x000fe40000410000 */
[----:B------:R-:W-:Y:S02]  /*8770*/  FMUL.FTZ R220, R164, R233 ;  /* 0x000000e9a4dc7220 */ /* 0x000fe40000410000 */
[----:B------:R-:W-:-:S02]  /*8780*/  FADD.FTZ R211, -R211, R212 ;  /* 0x000000d4d3d37221 */ /* 0x000fc40000010100 */
[----:B------:R-:W-:Y:S02]  /*8790*/  IMAD R179, R193, c[0x0][0x2d4], R218 ;  /* 0x0000b500c1b37a24 */ /* 0x000fe400078e02da */
[----:B------:R-:W-:Y:S02]  /*87a0*/  FMUL.FTZ R212, R44, R133 ;  /* 0x000000852cd47220 */ /* 0x000fe40000410000 */
[----:B------:R-:W-:Y:S02]  /*87b0*/  FMUL.FTZ R218, R164, R235 ;  /* 0x000000eba4da7220 */ /* 0x000fe40000410000 */
[----:B0-----:R-:W-:Y:S01]  /*87c0*/  FMUL.FTZ R222, R41, R132 ;  /* 0x0000008429de7220 */ /* 0x001fe20000410000 */
[----:B------:R0:W-:Y:S01]  /*87d0*/  STS [R67.X4+0x10b4], R212 ;  /* 0x0010b4d443007388 */ /* 0x0001e20000004800 */
[----:B------:R-:W-:Y:S02]  /*87e0*/  FMUL.FTZ R167, R182, R72 ;  /* 0x00000048b6a77220 */ /* 0x000fe40000410000 */
[----:B------:R-:W-:Y:S01]  /*87f0*/  FFMA.FTZ R132, R166, R237, RZ ;  /* 0x000000eda6847223 */ /* 0x000fe200000100ff */
[----:B------:R-:W-:Y:S01]  /*8800*/  STS [R67.X4+0x10c0], R222 ;  /* 0x0010c0de43007388 */ /* 0x000fe20000004800 */
[----:B------:R-:W-:-:S02]  /*8810*/  FMUL.FTZ R220, R49, R220 ;  /* 0x000000dc31dc7220 */ /* 0x000fc40000410000 */
[----:B------:R-:W-:Y:S02]  /*8820*/  FMUL.FTZ R216, R53, R216 ;  /* 0x000000d835d87220 */ /* 0x000fe40000410000 */
[----:B------:R-:W-:Y:S01]  /*8830*/  FMUL.FTZ R218, R51, R218 ;  /* 0x000000da33da7220 */ /* 0x000fe20000410000 */
[----:B------:R1:W-:Y:S01]  /*8840*/  STS [R67.X4+0x10a0], R220 ;  /* 0x0010a0dc43007388 */ /* 0x0003e20000004800 */
[----:B------:R-:W-:Y:S02]  /*8850*/  FMUL.FTZ R169, R164, R198 ;  /* 0x000000c6a4a97220 */ /* 0x000fe40000410000 */
[-C--:B------:R-:W-:Y:S01]  /*8860*/  FFMA.FTZ R235, R88, -R71.reuse, R235 ;  /* 0x8000004758eb7223 */ /* 0x080fe200000100eb */
[----:B------:R2:W-:Y:S01]  /*8870*/  STS [R67.X4+0x1090], R216 ;  /* 0x001090d843007388 */ /* 0x0005e20000004800 */
[----:B0-----:R-:W-:Y:S02]  /*8880*/  FMUL.FTZ R212, R168, R71 ;  /* 0x00000047a8d47220 */ /* 0x001fe40000410000 */
[----:B------:R-:W-:Y:S01]  /*8890*/  FFMA.FTZ R132, R167, R175, R132 ;  /* 0x000000afa7847223 */ /* 0x000fe20000010084 */
[----:B------:R0:W-:Y:S01]  /*88a0*/  STS [R67.X4+0x1098], R218 ;  /* 0x001098da43007388 */ /* 0x0001e20000004800 */
[----:B------:R-:W-:-:S02]  /*88b0*/  FFMA.FTZ R202, R89, -R70, R202 ;  /* 0x8000004659ca7223 */ /* 0x000fc400000100ca */
[----:B-1----:R-:W-:Y:S02]  /*88c0*/  FMUL.FTZ R220, R42, R169 ;  /* 0x000000a92adc7220 */ /* 0x002fe40000410000 */
[----:B------:R-:W-:Y:S02]  /*88d0*/  FMUL.FTZ R169, R184, R70 ;  /* 0x00000046b8a97220 */ /* 0x000fe40000410000 */
[----:B--2---:R-:W-:Y:S01]  /*88e0*/  FMUL.FTZ R216, R164, R229 ;  /* 0x000000e5a4d87220 */ /* 0x004fe20000410000 */
[----:B------:R-:W-:Y:S01]  /*88f0*/  STS [R67.X4+0x10bc], R220 ;  /* 0x0010bcdc43007388 */ /* 0x000fe20000004800 */
[----:B------:R-:W-:Y:S02]  /*8900*/  FFMA.FTZ R132, R212, R235, R132 ;  /* 0x000000ebd4847223 */ /* 0x000fe40000010084 */
[----:B0-----:R-:W-:Y:S02]  /*8910*/  FMUL.FTZ R218, R164, R227 ;  /* 0x000000e3a4da7220 */ /* 0x001fe40000410000 */
[----:B------:R-:W-:-:S02]  /*8920*/  FADD.FTZ R203, -R203, R214 ;  /* 0x000000d6cbcb7221 */ /* 0x000fc40000010100 */
[----:B------:R-:W-:Y:S02]  /*8930*/  FMUL.FTZ R133, R164, R214 ;  /* 0x000000d6a4857220 */ /* 0x000fe40000410000 */
[----:B------:R-:W-:Y:S02]  /*8940*/  FMUL.FTZ R216, R45, R216 ;  /* 0x000000d82dd87220 */ /* 0x000fe40000410000 */
[-C--:B------:R-:W-:Y:S02]  /*8950*/  FFMA.FTZ R233, R86, -R69.reuse, R233 ;  /* 0x8000004556e97223 */ /* 0x080fe400000100e9 */
[----:B------:R-:W-:Y:S01]  /*8960*/  FMUL.FTZ R214, R170, R69 ;  /* 0x00000045aad67220 */ /* 0x000fe20000410000 */
[----:B------:R0:W-:Y:S01]  /*8970*/  STS [R67.X4+0x10b0], R216 ;  /* 0x0010b0d843007388 */ /* 0x0001e20000004800 */
[----:B------:R-:W-:Y:S02]  /*8980*/  FFMA.FTZ R132, R169, R202, R132 ;  /* 0x000000caa9847223 */ /* 0x000fe40000010084 */
[----:B------:R-:W-:-:S02]  /*8990*/  FMUL.FTZ R218, R43, R218 ;  /* 0x000000da2bda7220 */ /* 0x000fc40000410000 */
[----:B------:R-:W-:-:S03]  /*89a0*/  IMAD.WIDE.U32 R64, R159, c[0x0][0x2b8], R64 ;  /* 0x0000ae009f407a25 */ /* 0x000fc600078e0040 */
[----:B------:R1:W-:Y:S01]  /*89b0*/  STS [R67.X4+0x10b8], R218 ;  /* 0x0010b8da43007388 */ /* 0x0003e20000004800 */
[----:B------:R-:W-:Y:S01]  /*89c0*/  FMUL.FTZ R171, R186, R68 ;  /* 0x00000044baab7220 */ /* 0x000fe20000410000 */
[----:B------:R-:W-:Y:S01]  /*89d0*/  IADD3 R65, R65, R213, RZ ;  /* 0x000000d541417210 */ /* 0x000fe20007ffe0ff */
[----:B------:R-:W-:Y:S02]  /*89e0*/  FFMA.FTZ R132, R214, R233, R132 ;  /* 0x000000e9d6847223 */ /* 0x000fe40000010084 */
[----:B0-----:R-:W-:Y:S02]  /*89f0*/  FMUL.FTZ R216, R40, R133 ;  /* 0x0000008528d87220 */ /* 0x001fe40000410000 */
[----:B------:R-:W-:Y:S02]  /*8a00*/  FMUL.FTZ R133, R164, R204 ;  /* 0x000000cca4857220 */ /* 0x000fe40000410000 */
[----:B------:R-:W-:Y:S01]  /*8a10*/  FFMA.FTZ R231, R84, -R63, R231 ;  /* 0x8000003f54e77223 */ /* 0x000fe200000100e7 */
[----:B------:R0:W-:Y:S01]  /*8a20*/  STS [R67.X4+0x10c4], R216 ;  /* 0x0010c4d843007388 */ /* 0x0001e20000004800 */
[----:B-1----:R-:W-:-:S02]  /*8a30*/  FMUL.FTZ R218, R164, R206 ;  /* 0x000000cea4da7220 */ /* 0x002fc40000410000 */
[----:B------:R-:W-:Y:S02]  /*8a40*/  FMUL.FTZ R164, R172, R63 ;  /* 0x0000003faca47220 */ /* 0x000fe40000410000 */
[----:B------:R-:W-:Y:S02]  /*8a50*/  FFMA.FTZ R132, R171, R210, R132 ;  /* 0x000000d2ab847223 */ /* 0x000fe40000010084 */
[----:B------:R-:W-:Y:S02]  /*8a60*/  IMAD R136, R154, c[0x0][0x2c0], RZ ;  /* 0x0000b0009a887a24 */ /* 0x000fe400078e02ff */
[-C--:B------:R-:W-:Y:S02]  /*8a70*/  FFMA.FTZ R200, R85, -R62.reuse, R200 ;  /* 0x8000003e55c87223 */ /* 0x080fe400000100c8 */
[----:B------:R-:W-:Y:S02]  /*8a80*/  FMUL.FTZ R173, R188, R62 ;  /* 0x0000003ebcad7220 */ /* 0x000fe40000410000 */
[----:B------:R-:W-:-:S02]  /*8a90*/  FFMA.FTZ R132, R164, R231, R132 ;  /* 0x000000e7a4847223 */ /* 0x000fc40000010084 */
[C---:B------:R-:W-:Y:S02]  /*8aa0*/  IMAD R209, R157.reuse, c[0x0][0x2c4], R136 ;  /* 0x0000b1009dd17a24 */ /* 0x040fe400078e0288 */
[----:B------:R-:W-:-:S04]  /*8ab0*/  IMAD.WIDE.U32 R136, R157, c[0x0][0x2c0], R64 ;  /* 0x0000b0009d887a25 */ /* 0x000fc800078e0040 */
[----:B------:R-:W-:Y:S01]  /*8ac0*/  FFMA.FTZ R229, R82, -R61, R229 ;  /* 0x8000003d52e57223 */ /* 0x000fe200000100e5 */
[----:B------:R-:W-:Y:S01]  /*8ad0*/  IADD3 R205, R137, R209, RZ ;  /* 0x000000d189cd7210 */ /* 0x000fe20007ffe0ff */
[----:B0-----:R-:W-:Y:S01]  /*8ae0*/  FMUL.FTZ R216, R174, R61 ;  /* 0x0000003daed87220 */ /* 0x001fe20000410000 */
[----:B------:R-:W-:Y:S01]  /*8af0*/  LEA R64, P0, R136, c[0x0][0x320], 0x2 ;  /* 0x0000c80088407a11 */ /* 0x000fe200078010ff */
[----:B------:R-:W-:Y:S01]  /*8b00*/  FFMA.FTZ R132, R173, R200, R132 ;  /* 0x000000c8ad847223 */ /* 0x000fe20000010084 */
[----:B------:R-:W-:Y:S01]  /*8b10*/  IADD3 R66, P2, R124, R136, RZ ;  /* 0x000000887c427210 */ /* 0x000fe20007f5e0ff */
[----:B------:R-:W-:Y:S01]  /*8b20*/  FMUL.FTZ R177, R190, R60 ;  /* 0x0000003cbeb17220 */ /* 0x000fe20000410000 */
[----:B------:R-:W-:Y:S01]  /*8b30*/  LEA.HI.X R65, R136, c[0x0][0x324], R205, 0x2, P0 ;  /* 0x0000c90088417a11 */ /* 0x000fe200000f14cd */
[----:B------:R-:W-:Y:S01]  /*8b40*/  FFMA.FTZ R132, R216, R229, R132 ;  /* 0x000000e5d8847223 */ /* 0x000fe20000010084 */
[----:B------:R-:W-:Y:S01]  /*8b50*/  LEA R136, P0, R75, R64, 0x2 ;  /* 0x000000404b887211 */ /* 0x000fe200078010ff */
[----:B------:R-:W-:-:S02]  /*8b60*/  FFMA.FTZ R181, R81, -R58, R198 ;  /* 0x8000003a51b57223 */ /* 0x000fc400000100c6 */
[----:B------:R-:W-:Y:S01]  /*8b70*/  FFMA.FTZ R227, R80, -R59, R227 ;  /* 0x8000003b50e37223 */ /* 0x000fe200000100e3 */
[----:B------:R-:W-:Y:S01]  /*8b80*/  LEA.HI.X R137, R75, R65, R74, 0x2, P0 ;  /* 0x000000414b897211 */ /* 0x000fe200000f144a */
[----:B------:R-:W-:Y:S01]  /*8b90*/  FMUL.FTZ R198, R176, R59 ;  /* 0x0000003bb0c67220 */ /* 0x000fe20000410000 */
[----:B------:R-:W-:Y:S01]  /*8ba0*/  ISETP.GE.AND P0, PT, R195, 0x1, PT ;  /* 0x00000001c300780c */ /* 0x000fe20003f06270 */
[----:B------:R-:W-:Y:S02]  /*8bb0*/  FFMA.FTZ R132, R177, R211, R132 ;  /* 0x000000d3b1847223 */ /* 0x000fe40000010084 */
[----:B------:R-:W-:Y:S02]  /*8bc0*/  FMUL.FTZ R183, R192, R58 ;  /* 0x0000003ac0b77220 */ /* 0x000fe40000410000 */
[----:B------:R-:W-:Y:S02]  /*8bd0*/  FFMA.FTZ R132, R198, R227, R132 ;  /* 0x000000e3c6847223 */ /* 0x000fe40000010084 */
[----:B------:R-:W-:-:S02]  /*8be0*/  FFMA.FTZ R187, R77, -R54, R204 ;  /* 0x800000364dbb7223 */ /* 0x000fc400000100cc */
[-C--:B------:R-:W-:Y:S02]  /*8bf0*/  FFMA.FTZ R239, R78, -R57.reuse, R239 ;  /* 0x800000394eef7223 */ /* 0x080fe400000100ef */
[----:B------:R-:W-:Y:S02]  /*8c00*/  FMUL.FTZ R204, R178, R57 ;  /* 0x00000039b2cc7220 */ /* 0x000fe40000410000 */
[----:B------:R-:W-:Y:S02]  /*8c10*/  FFMA.FTZ R132, R183, R181, R132 ;  /* 0x000000b5b7847223 */ /* 0x000fe40000010084 */
[----:B------:R-:W-:Y:S02]  /*8c20*/  FMUL.FTZ R218, R39, R218 ;  /* 0x000000da27da7220 */ /* 0x000fe40000410000 */
[----:B------:R-:W-:Y:S02]  /*8c30*/  FMUL.FTZ R220, R38, R133 ;  /* 0x0000008526dc7220 */ /* 0x000fe40000410000 */
[----:B------:R-:W-:Y:S01]  /*8c40*/  FMUL.FTZ R185, R180, R56 ;  /* 0x00000038b4b97220 */ /* 0x000fe20000410000 */
[----:B------:R0:W-:Y:S01]  /*8c50*/  STS [R67.X4+0x10c8], R218 ;  /* 0x0010c8da43007388 */ /* 0x0001e20000004800 */
[----:B------:R-:W-:-:S02]  /*8c60*/  FFMA.FTZ R132, R204, R239, R132 ;  /* 0x000000efcc847223 */ /* 0x000fc40000010084 */
[----:B------:R-:W-:Y:S01]  /*8c70*/  IMAD.WIDE.U32 R136, R193, c[0x0][0x2d0], R136 ;  /* 0x0000b400c1887a25 */ /* 0x000fe200078e0088 */
[----:B------:R1:W-:Y:S03]  /*8c80*/  STS [R67.X4+0x10cc], R220 ;  /* 0x0010ccdc43007388 */ /* 0x0003e60000004800 */
[----:B------:R-:W-:Y:S01]  /*8c90*/  IMAD R197, R197, -0x400, RZ ;  /* 0xfffffc00c5c57824 */ /* 0x000fe200078e02ff */
[----:B------:R-:W-:Y:S01]  /*8ca0*/  IADD3 R137, R179, R137, RZ ;  /* 0x00000089b3897210 */ /* 0x000fe20007ffe0ff */
[-C--:B------:R-:W-:Y:S01]  /*8cb0*/  FFMA.FTZ R206, R76, -R55.reuse, R206 ;  /* 0x800000374cce7223 */ /* 0x080fe200000100ce */
[----:B0-----:R-:W-:Y:S01]  /*8cc0*/  IADD3 R218, R153, 0x40, RZ ;  /* 0x0000004099da7810 */ /* 0x001fe20007ffe0ff */
[----:B------:R-:W-:Y:S02]  /*8cd0*/  FMUL.FTZ R189, R194, R54 ;  /* 0x00000036c2bd7220 */ /* 0x000fe40000410000 */
[----:B------:R-:W-:Y:S01]  /*8ce0*/  FMUL.FTZ R191, R196, R55 ;  /* 0x00000037c4bf7220 */ /* 0x000fe20000410000 */
[----:B-1----:R-:W-:Y:S01]  /*8cf0*/  IADD3.X R67, R125, R205, RZ, P2, !PT ;  /* 0x000000cd7d437210 */ /* 0x002fe200017fe4ff */
[----:B------:R-:W-:Y:S01]  /*8d00*/  FFMA.FTZ R132, R185, R203, R132 ;  /* 0x000000cbb9847223 */ /* 0x000fe20000010084 */
[----:B------:R-:W-:Y:S01]  /*8d10*/  LEA.HI.SX32 R218, R218, R153, 0x1b ;  /* 0x00000099dada7211 */ /* 0x000fe200078fdaff */
[----:B------:R-:W-:-:S04]  /*8d20*/  IMAD.WIDE R64, R197, 0x4, R64 ;  /* 0x00000004c5407825 */ /* 0x000fc800078e0240 */
[----:B------:R-:W-:Y:S02]  /*8d30*/  FMUL.FTZ R220, R189, R187 ;  /* 0x000000bbbddc7220 */ /* 0x000fe40000410000 */
        /* <DEDUP_REMOVED lines=13> */
.L_x_2904:
[----:B------:R-:W-:Y:S05]  /*8e10*/  BSYNC B0 ;  /* 0x0000000000007941 */ /* 0x000fea0003800000 */
.L_x_2903:
[----:B------:R1:W2:Y:S01]  /*8e20*/  LDS R67, [R218.X4+0x1190] ;  /* 0x00119000da437984 */ /* 0x0002a20000004800 */
[----:B------:R-:W-:Y:S01]  /*8e30*/  BSSY B0, `(.L_x_2905) ;  /* 0x0000008000007945 */ /* 0x000fe20003800000 */
[----:B------:R-:W-:Y:S01]  /*8e40*/  FADD.FTZ R66, R199, R220 ;  /* 0x000000dcc7427221 */ /* 0x000fe20000010000 */
[C---:B0-----:R-:W-:Y:S02]  /*8e50*/  IADD3 R132, R153.reuse, 0x80, RZ ;  /* 0x0000008099847810 */ /* 0x041fe40007ffe0ff */
[----:B------:R-:W-:Y:S01]  /*8e60*/  IADD3 R220, R153, 0xc0, RZ ;  /* 0x000000c099dc7810 */ /* 0x000fe20007ffe0ff */
[----:B------:R-:W-:Y:S05]  /*8e70*/  @!P1 BRA `(.L_x_2906) ;  /* 0x0000003000009947 */ /* 0x000fea0003800000 */
[----:B------:R-:W-:-:S05]  /*8e80*/  IMAD.WIDE.U32 R64, R193, c[0x0][0x2d0], R64 ;  /* 0x0000b400c1407a25 */ /* 0x000fca00078e0040 */
[----:B------:R-:W-:-:S05]  /*8e90*/  IADD3 R65, R65, R179, RZ ;  /* 0x000000b341417210 */ /* 0x000fca0007ffe0ff */
[----:B--2---:R0:W-:Y:S02]  /*8ea0*/  RED.E.ADD.F32.FTZ.RN.STRONG.GPU [R64.64+-0xf00], R67 ;  /* 0xfff100434000798e */ /* 0x0041e4000c10e784 */
.L_x_2906:
[----:B------:R-:W-:Y:S05]  /*8eb0*/  BSYNC B0 ;  /* 0x0000000000007941 */ /* 0x000fea0003800000 */
.L_x_2905:
[-C--:B------:R-:W-:Y:S01]  /*8ec0*/  LEA.HI.SX32 R132, R132, R153.reuse, 0x1b ;  /* 0x0000009984847211 */ /* 0x080fe200078fdaff */
[----:B------:R-:W-:Y:S01]  /*8ed0*/  BSSY B0, `(.L_x_2907) ;  /* 0x000000d000007945 */ /* 0x000fe20003800000 */
[----:B------:R-:W-:Y:S02]  /*8ee0*/  ISETP.GE.AND P6, PT, R195, 0x81, PT ;  /* 0x00000081c300780c */ /* 0x000fe40003fc6270 */
[----:B0-----:R-:W-:Y:S01]  /*8ef0*/  IADD3 R64, R153, 0x100, RZ ;  /* 0x0000010099407810 */ /* 0x001fe20007ffe0ff */
[----:B------:R0:W3:Y:S01]  /*8f00*/  LDS R65, [R132.X4+0x1290] ;  /* 0x0012900084417984 */ /* 0x0000e20000004800 */
        /* <DEDUP_REMOVED lines=8> */
[----:B0--3--:R0:W-:Y:S02]  /*8f90*/  RED.E.ADD.F32.FTZ.RN.STRONG.GPU [R136.64+-0xe00], R65 ;  /* 0xfff200418800798e */ /* 0x0091e4000c10e784 */
.L_x_2908:
[----:B0-----:R-:W-:Y:S05]  /*8fa0*/  BSYNC B0 ;  /* 0x0000000000007941 */ /* 0x001fea0003800000 */
.L_x_2907:
[----:B---3--:R0:W3:Y:S01]  /*8fb0*/  LDS R65, [R220.X4+0x1390] ;  /* 0x00139000dc417984 */ /* 0x0080e20000004800 */
[----:B------:R-:W-:Y:S01]  /*8fc0*/  BSSY B0, `(.L_x_2909) ;  /* 0x0000005000007945 */ /* 0x000fe20003800000 */
[----:B------:R-:W-:Y:S02]  /*8fd0*/  IADD3 R132, R153, 0x140, RZ ;  /* 0x0000014099847810 */ /* 0x000fe40007ffe0ff */
[----:B------:R-:W-:Y:S01]  /*8fe0*/  LEA.HI.SX32 R64, R64, R153, 0x1b ;  /* 0x0000009940407211 */ /* 0x000fe200078fdaff */
[----:B------:R-:W-:Y:S05]  /*8ff0*/  @!P0 BRA `(.L_x_2910) ;  /* 0x0000001000008947 */ /* 0x000fea0003800000 */
[----:B---3--:R3:W-:Y:S02]  /*9000*/  RED.E.ADD.F32.FTZ.RN.STRONG.GPU [R136.64+-0xd00], R65 ;  /* 0xfff300418800798e */ /* 0x0087e4000c10e784 */
.L_x_2910:
[----:B------:R-:W-:Y:S05]  /*9010*/  BSYNC B0 ;  /* 0x0000000000007941 */ /* 0x000fea0003800000 */
.L_x_2909:
[----:B---3--:R3:W4:Y:S01]  /*9020*/  LDS R65, [R64.X4+0x1490] ;  /* 0x0014900040417984 */ /* 0x0087220000004800 */
[----:B------:R-:W-:Y:S01]  /*9030*/  BSSY B0, `(.L_x_2911) ;  /* 0x0000005000007945 */ /* 0x000fe20003800000 */
[----:B-1----:R-:W-:-:S02]  /*9040*/  IADD3 R218, R153, 0x180, RZ ;  /* 0x0000018099da7810 */ /* 0x002fc40007ffe0ff */
[----:B------:R-:W-:Y:S01]  /*9050*/  LEA.HI.SX32 R132, R132, R153, 0x1b ;  /* 0x0000009984847211 */ /* 0x000fe200078fdaff */
[----:B------:R-:W-:Y:S05]  /*9060*/  @!P1 BRA `(.L_x_2912) ;  /* 0x0000001000009947 */ /* 0x000fea0003800000 */
[----:B----4-:R1:W-:Y:S02]  /*9070*/  RED.E.ADD.F32.FTZ.RN.STRONG.GPU [R136.64+-0xc00], R65 ;  /* 0xfff400418800798e */ /* 0x0103e4000c10e784 */
.L_x_2912:
[----:B------:R-:W-:Y:S05]  /*9080*/  BSYNC B0 ;  /* 0x0000000000007941 */ /* 0x000fea0003800000 */
.L_x_2911:
[----:B-1--4-:R1:W4:Y:S01]  /*9090*/  LDS R65, [R132.X4+0x1590] ;  /* 0x0015900084417984 */ /* 0x0123220000004800 */
[----:B------:R-:W-:Y:S01]  /*90a0*/  BSSY B0, `(.L_x_2913) ;  /* 0x0000005000007945 */ /* 0x000fe20003800000 */
[----:B---3--:R-:W-:Y:S02]  /*90b0*/  IADD3 R64, R153, 0x1c0, RZ ;  /* 0x000001c099407810 */ /* 0x008fe40007ffe0ff */
[----:B------:R-:W-:Y:S01]  /*90c0*/  LEA.HI.SX32 R218, R218, R153, 0x1b ;  /* 0x00000099dada7211 */ /* 0x000fe200078fdaff */
[----:B------:R-:W-:Y:S05]  /*90d0*/  @!P2 BRA `(.L_x_2914) ;  /* 0x000000100000a947 */ /* 0x000fea0003800000 */
[----:B----4-:R3:W-:Y:S02]  /*90e0*/  RED.E.ADD.F32.FTZ.RN.STRONG.GPU [R136.64+-0xb00], R65 ;  /* 0xfff500418800798e */ /* 0x0107e4000c10e784 */
.L_x_2914:
[----:B------:R-:W-:Y:S05]  /*90f0*/  BSYNC B0 ;  /* 0x0000000000007941 */ /* 0x000fea0003800000 */
.L_x_2913:
[----:B---34-:R3:W4:Y:S01]  /*9100*/  LDS R65, [R218.X4+0x1690] ;  /* 0x00169000da417984 */ /* 0x0187220000004800 */
[----:B------:R-:W-:Y:S01]  /*9110*/  BSSY B0, `(.L_x_2915) ;  /* 0x0000005000007945 */ /* 0x000fe20003800000 */
[----:B-1----:R-:W-:Y:S02]  /*9120*/  IADD3 R132, R153, 0x200, RZ ;  /* 0x0000020099847810 */ /* 0x002fe40007ffe0ff */
[----:B------:R-:W-:Y:S01]  /*9130*/  LEA.HI.SX32 R64, R64, R153, 0x1b ;  /* 0x0000009940407211 */ /* 0x000fe200078fdaff */
[----:B------:R-:W-:Y:S05]  /*9140*/  @!P3 BRA `(.L_x_2916) ;  /* 0x000000100000b947 */ /* 0x000fea0003800000 */
[----:B----4-:R1:W-:Y:S02]  /*9150*/  RED.E.ADD.F32.FTZ.RN.STRONG.GPU [R136.64+-0xa00], R65 ;  /* 0xfff600418800798e */ /* 0x0103e4000c10e784 */
.L_x_2916:
[----:B------:R-:W-:Y:S05]  /*9160*/  BSYNC B0 ;  /* 0x0000000000007941 */ /* 0x000fea0003800000 */
.L_x_2915:
[----:B-1--4-:R1:W4:Y:S01]  /*9170*/  LDS R65, [R64.X4+0x1790] ;  /* 0x0017900040417984 */ /* 0x0123220000004800 */
[----:B------:R-:W-:Y:S01]  /*9180*/  BSSY B0, `(.L_x_2917) ;  /* 0x0000004000007945 */ /* 0x000fe20003800000 */
[----:B--2---:R-:W-:Y:S01]  /*9190*/  LEA.HI.SX32 R67, R132, R153, 0x1b ;  /* 0x0000009984437211 */ /* 0x004fe200078fdaff */
[----:B------:R-:W-:Y:S05]  /*91a0*/  @!P4 BRA `(.L_x_2918) ;  /* 0x000000100000c947 */ /* 0x000fea0003800000 */
[----:B----4-:R2:W-:Y:S02]  /*91b0*/  RED.E.ADD.F32.FTZ.RN.STRONG.GPU [R136.64+-0x900], R65 ;  /* 0xfff700418800798e */ /* 0x0105e4000c10e784 */
.L_x_2918:
[----:B------:R-:W-:Y:S05]  /*91c0*/  BSYNC B0 ;  /* 0x0000000000007941 */ /* 0x000fea0003800000 */
.L_x_2917:
[----:B------:R-:W0:Y:S01]  /*91d0*/  LDS R67, [R67.X4+0x1890] ;  /* 0x0018900043437984 */ /* 0x000e220000004800 */
[----:B------:R-:W-:Y:S01]  /*91e0*/  BSSY B0, `(.L_x_2919) ;  /* 0x0000005000007945 */ /* 0x000fe20003800000 */
[----:B-1----:R-:W-:-:S02]  /*91f0*/  IADD3 R64, R153, 0x240, RZ ;  /* 0x0000024099407810 */ /* 0x002fc40007ffe0ff */
[----:B------:R-:W-:Y:S01]  /*9200*/  IADD3 R132, R153, 0x280, RZ ;  /* 0x0000028099847810 */ /* 0x000fe20007ffe0ff */
[----:B------:R-:W-:Y:S05]  /*9210*/  @!P5 BRA `(.L_x_2920) ;  /* 0x000000100000d947 */ /* 0x000fea0003800000 */
[----:B0-----:R0:W-:Y:S02]  /*9220*/  RED.E.ADD.F32.FTZ.RN.STRONG.GPU [R136.64+-0x800], R67 ;  /* 0xfff800438800798e */ /* 0x0011e4000c10e784 */
.L_x_2920:
[----:B------:R-:W-:Y:S05]  /*9230*/  BSYNC B0 ;  /* 0x0000000000007941 */ /* 0x000fea0003800000 */
.L_x_2919:
[-C--:B------:R-:W-:Y:S01]  /*9240*/  LEA.HI.SX32 R64, R64, R153.reuse, 0x1b ;  /* 0x0000009940407211 */ /* 0x080fe200078fdaff */
[----:B------:R-:W-:Y:S01]  /*9250*/  BSSY B0, `(.L_x_2921) ;  /* 0x000000d000007945 */ /* 0x000fe20003800000 */
[----:B------:R-:W-:Y:S02]  /*9260*/  ISETP.GE.AND P6, PT, R195, 0x241, PT ;  /* 0x00000241c300780c */ /* 0x000fe40003fc6270 */
[----:B---3--:R-:W-:Y:S01]  /*9270*/  IADD3 R218, R153, 0x2c0, RZ ;  /* 0x000002c099da7810 */ /* 0x008fe20007ffe0ff */
[----:B--2-4-:R1:W2:Y:S01]  /*9280*/  LDS R65, [R64.X4+0x1990] ;  /* 0x0019900040417984 */ /* 0x0142a20000004800 */
        /* <DEDUP_REMOVED lines=9> */
.L_x_2922:
[----:B-1----:R-:W-:Y:S05]  /*9320*/  BSYNC B0 ;  /* 0x0000000000007941 */ /* 0x002fea0003800000 */
.L_x_2921:
[----:B--2---:R1:W2:Y:S01]  /*9330*/  LDS R65, [R132.X4+0x1a90] ;  /* 0x001a900084417984 */ /* 0x0042a20000004800 */
[----:B------:R-:W-:Y:S01]  /*9340*/  BSSY B0, `(.L_x_2923) ;  /* 0x0000005000007945 */ /* 0x000fe20003800000 */
[----:B------:R-:W-:Y:S02]  /*9350*/  IADD3 R64, R153, 0x300, RZ ;  /* 0x0000030099407810 */ /* 0x000fe40007ffe0ff */
[----:B------:R-:W-:Y:S01]  /*9360*/  LEA.HI.SX32 R218, R218, R153, 0x1b ;  /* 0x00000099dada7211 */ /* 0x000fe200078fdaff */
[----:B------:R-:W-:Y:S05]  /*9370*/  @!P0 BRA `(.L_x_2924) ;  /* 0x0000001000008947 */ /* 0x000fea0003800000 */
[----:B--2---:R2:W-:Y:S02]  /*9380*/  RED.E.ADD.F32.FTZ.RN.STRONG.GPU [R136.64+-0x600], R65 ;  /* 0xfffa00418800798e */ /* 0x0045e4000c10e784 */
.L_x_2924:
[----:B------:R-:W-:Y:S05]  /*9390*/  BSYNC B0 ;  /* 0x0000000000007941 */ /* 0x000fea0003800000 */
.L_x_2923:
[----:B--2---:R2:W3:Y:S01]  /*93a0*/  LDS R65, [R218.X4+0x1b90] ;  /* 0x001b9000da417984 */ /* 0x0044e20000004800 */
[----:B------:R-:W-:Y:S01]  /*93b0*/  BSSY B0, `(.L_x_2925) ;  /* 0x0000005000007945 */ /* 0x000fe20003800000 */
[----:B-1----:R-:W-:-:S02]  /*93c0*/  IADD3 R132, R153, 0x340, RZ ;  /* 0x0000034099847810 */ /* 0x002fc40007ffe0ff */
[----:B------:R-:W-:Y:S01]  /*93d0*/  LEA.HI.SX32 R64, R64, R153, 0x1b ;  /* 0x0000009940407211 */ /* 0x000fe200078fdaff */
[----:B------:R-:W-:Y:S05]  /*93e0*/  @!P1 BRA `(.L_x_2926) ;  /* 0x0000001000009947 */ /* 0x000fea0003800000 */
[----:B---3--:R1:W-:Y:S02]  /*93f0*/  RED.E.ADD.F32.FTZ.RN.STRONG.GPU [R136.64+-0x500], R65 ;  /* 0xfffb00418800798e */ /* 0x0083e4000c10e784 */
.L_x_2926:
[----:B------:R-:W-:Y:S05]  /*9400*/  BSYNC B0 ;  /* 0x0000000000007941 */ /* 0x000fea0003800000 */
.L_x_2925:
[----:B-1-3--:R1:W3:Y:S01]  /*9410*/  LDS R65, [R64.X4+0x1c90] ;  /* 0x001c900040417984 */ /* 0x00a2e20000004800 */
[----:B------:R-:W-:Y:S01]  /*9420*/  BSSY B0, `(.L_x_2927) ;  /* 0x0000005000007945 */ /* 0x000fe20003800000 */
[----:B--2---:R-:W-:Y:S02]  /*9430*/  IADD3 R218, R153, 0x380, RZ ;  /* 0x0000038099da7810 */ /* 0x004fe40007ffe0ff */
[----:B------:R-:W-:Y:S01]  /*9440*/  LEA.HI.SX32 R132, R132, R153, 0x1b ;  /* 0x0000009984847211 */ /* 0x000fe200078fdaff */
[----:B------:R-:W-:Y:S05]  /*9450*/  @!P2 BRA `(.L_x_2928) ;  /* 0x000000100000a947 */ /* 0x000fea0003800000 */
[----:B---3--:R2:W-:Y:S02]  /*9460*/  RED.E.ADD.F32.FTZ.RN.STRONG.GPU [R136.64+-0x400], R65 ;  /* 0xfffc00418800798e */ /* 0x0085e4000c10e784 */
.L_x_2928:
[----:B------:R-:W-:Y:S05]  /*9470*/  BSYNC B0 ;  /* 0x0000000000007941 */ /* 0x000fea0003800000 */
.L_x_2927:
[----:B--23--:R2:W3:Y:S01]  /*9480*/  LDS R65, [R132.X4+0x1d90] ;  /* 0x001d900084417984 */ /* 0x00c4e20000004800 */
[----:B------:R-:W-:Y:S01]  /*9490*/  BSSY B0, `(.L_x_2929) ;  /* 0x0000005000007945 */ /* 0x000fe20003800000 */
[----:B-1----:R-:W-:Y:S02]  /*94a0*/  IADD3 R64, R153, 0x3c0, RZ ;  /* 0x000003c099407810 */ /* 0x002fe40007ffe0ff */
[----:B------:R-:W-:Y:S01]  /*94b0*/  LEA.HI.SX32 R218, R218, R153, 0x1b ;  /* 0x00000099dada7211 */ /* 0x000fe200078fdaff */
[----:B------:R-:W-:Y:S05]  /*94c0*/  @!P3 BRA `(.L_x_2930) ;  /* 0x000000100000b947 */ /* 0x000fea0003800000 */
[----:B---3--:R1:W-:Y:S02]  /*94d0*/  RED.E.ADD.F32.FTZ.RN.STRONG.GPU [R136.64+-0x300], R65 ;  /* 0xfffd00418800798e */ /* 0x0083e4000c10e784 */
.L_x_2930:
[----:B------:R-:W-:Y:S05]  /*94e0*/  BSYNC B0 ;  /* 0x0000000000007941 */ /* 0x000fea0003800000 */
.L_x_2929:
[----:B-1-3--:R1:W3:Y:S01]  /*94f0*/  LDS R65, [R218.X4+0x1e90] ;  /* 0x001e9000da417984 */ /* 0x00a2e20000004800 */
[----:B------:R-:W-:Y:S01]  /*9500*/  BSSY B0, `(.L_x_2931) ;  /* 0x0000004000007945 */ /* 0x000fe20003800000 */
[----:B------:R-:W-:Y:S01]  /*9510*/  LEA.HI.SX32 R64, R64, R153, 0x1b ;  /* 0x0000009940407211 */ /* 0x000fe200078fdaff */
[----:B------:R-:W-:Y:S05]  /*9520*/  @!P4 BRA `(.L_x_2932) ;  /* 0x000000100000c947 */ /* 0x000fea0003800000 */
[----:B---3--:R3:W-:Y:S02]  /*9530*/  RED.E.ADD.F32.FTZ.RN.STRONG.GPU [R136.64+-0x200], R65 ;  /* 0xfffe00418800798e */ /* 0x0087e4000c10e784 */
.L_x_2932:
[----:B------:R-:W-:Y:S05]  /*9540*/  BSYNC B0 ;  /* 0x0000000000007941 */ /* 0x000fea0003800000 */
.L_x_2931:
[----:B---3--:R3:W4:Y:S01]  /*9550*/  LDS R65, [R64.X4+0x1f90] ;  /* 0x001f900040417984 */ /* 0x0087220000004800 */
[----:B------:R-:W-:Y:S01]  /*9560*/  BSSY B0, `(.L_x_2933) ;  /* 0x0000003000007945 */ /* 0x000fe20003800000 */
[----:B------:R-:W-:Y:S05]  /*9570*/  @!P5 BRA `(.L_x_2934) ;  /* 0x000000100000d947 */ /* 0x000fea0003800000 */
[----:B----4-:R4:W-:Y:S02]  /*9580*/  RED.E.ADD.F32.FTZ.RN.STRONG.GPU [R136.64+-0x100], R65 ;  /* 0xffff00418800798e */ /* 0x0109e4000c10e784 */
.L_x_2934:
[----:B------:R-:W-:Y:S05]  /*9590*/  BSYNC B0 ;  /* 0x0000000000007941 */ /* 0x000fea0003800000 */
.L_x_2933:
[----:B----4-:R-:W4:Y:S01]  /*95a0*/  SHFL.DOWN PT, R65, R66, 0x1, 0x1f ;  /* 0x08201f0042417f89 */ /* 0x010f2200000e0000 */
[C---:B------:R-:W-:Y:S01]  /*95b0*/  ISETP.GT.AND P0, PT, R148.reuse, 0x1e, PT ;  /* 0x0000001e9400780c */ /* 0x040fe20003f04270 */
[----:B------:R-:W-:Y:S01]  /*95c0*/  BSSY B0, `(.L_x_2935) ;  /* 0x000007a000007945 */ /* 0x000fe20003800000 */
[----:B------:R-:W-:Y:S01]  /*95d0*/  ISETP.NE.AND P1, PT, R148, RZ, PT ;  /* 0x000000ff9400720c */ /* 0x000fe20003f25270 */
[----:B---3--:R-:W3:Y:S01]  /*95e0*/  SHFL.DOWN PT, R64, R165, 0x1, 0x1f ;  /* 0x08201f00a5407f89 */ /* 0x008ee200000e0000 */
[----:B------:R-:W-:Y:S01]  /*95f0*/  ISETP.NE.AND P2, PT, R153, RZ, PT ;  /* 0x000000ff9900720c */ /* 0x000fe20003f45270 */
        /* <DEDUP_REMOVED lines=9> */
[----:B----4-:R-:W-:Y:S02]  /*9690*/  @!P0 FADD.FTZ R66, R66, R65 ;  /* 0x0000004142428221 */ /* 0x010fe40000010000 */
[----:B------:R-:W-:Y:S02]  /*96a0*/  FADD.FTZ R31, R164, R31 ;  /* 0x0000001fa41f7221 */ /* 0x000fe40000010000 */
[----:B---3--:R-:W-:Y:S01]  /*96b0*/  @!P0 FADD.FTZ R165, R165, R64 ;  /* 0x00000040a5a58221 */ /* 0x008fe20000010000 */
[----:B------:R-:W3:Y:S01]  /*96c0*/  SHFL.DOWN PT, R65, R66, 0x2, 0x1f ;  /* 0x08401f0042417f89 */ /* 0x000ee200000e0000 */
[----:B------:R-:W-:Y:S01]  /*96d0*/  ISETP.GT.AND P0, PT, R148, 0x1d, PT ;  /* 0x0000001d9400780c */ /* 0x000fe20003f04270 */
[----:B------:R-:W-:-:S02]  /*96e0*/  FADD.FTZ R32, R171, R32 ;  /* 0x00000020ab207221 */ /* 0x000fc40000010000 */
[----:B------:R-:W4:Y:S01]  /*96f0*/  SHFL.DOWN PT, R64, R165, 0x2, 0x1f ;  /* 0x08401f00a5407f89 */ /* 0x000f2200000e0000 */
[----:B------:R-:W-:Y:S02]  /*9700*/  FADD.FTZ R33, R214, R33 ;  /* 0x00000021d6217221 */ /* 0x000fe40000010000 */
[----:B------:R-:W-:Y:S02]  /*9710*/  FADD.FTZ R34, R169, R34 ;  /* 0x00000022a9227221 */ /* 0x000fe40000010000 */
[----:B------:R-:W-:Y:S02]  /*9720*/  FADD.FTZ R35, R212, R35 ;  /* 0x00000023d4237221 */ /* 0x000fe40000010000 */
[----:B------:R-:W-:Y:S02]  /*9730*/  FADD.FTZ R36, R167, R36 ;  /* 0x00000024a7247221 */ /* 0x000fe40000010000 */
[----:B------:R-:W-:Y:S02]  /*9740*/  FADD.FTZ R37, R166, R37 ;  /* 0x00000025a6257221 */ /* 0x000fe40000010000 */
[----:B---3--:R-:W-:-:S02]  /*9750*/  @!P0 FADD.FTZ R66, R66, R65 ;  /* 0x0000004142428221 */ /* 0x008fc40000010000 */
[----:B------:R-:W-:Y:S02]  /*9760*/  FMUL.FTZ R65, R163, R196 ;  /* 0x000000c4a3417220 */ /* 0x000fe40000410000 */
[----:B----4-:R-:W-:Y:S01]  /*9770*/  @!P0 FADD.FTZ R165, R165, R64 ;  /* 0x00000040a5a58221 */ /* 0x010fe20000010000 */
[----:B------:R-:W3:Y:S01]  /*9780*/  SHFL.DOWN PT, R133, R66, 0x4, 0x1f ;  /* 0x08801f0042857f89 */ /* 0x000ee200000e0000 */
[----:B------:R-:W-:Y:S01]  /*9790*/  ISETP.GT.AND P0, PT, R148, 0x1b, PT ;  /* 0x0000001b9400780c */ /* 0x000fe20003f04270 */
[----:B------:R-:W-:Y:S02]  /*97a0*/  FMUL.FTZ R65, R65, R206 ;  /* 0x000000ce41417220 */ /* 0x000fe40000410000 */
[----:B--2---:R-:W2:Y:S01]  /*97b0*/  SHFL.DOWN PT, R132, R165, 0x4, 0x1f ;  /* 0x08801f00a5847f89 */ /* 0x004ea200000e0000 */
[----:B------:R-:W-:Y:S02]  /*97c0*/  FMUL.FTZ R64, R163, R194 ;  /* 0x000000c2a3407220 */ /* 0x000fe40000410000 */
[----:B------:R-:W-:-:S02]  /*97d0*/  FFMA.FTZ R196, R76, R196, R65 ;  /* 0x000000c44cc47223 */ /* 0x000fc40000010041 */
[----:B------:R-:W-:Y:S02]  /*97e0*/  FMUL.FTZ R64, R64, R187 ;  /* 0x000000bb40407220 */ /* 0x000fe40000410000 */
[----:B------:R-:W-:Y:S02]  /*97f0*/  FADD.FTZ R19, R196, R19 ;  /* 0x00000013c4137221 */ /* 0x000fe40000010000 */
[----:B0-----:R-:W-:Y:S02]  /*9800*/  FFMA.FTZ R67, R77, R194, R64 ;  /* 0x000000c24d437223 */ /* 0x001fe40000010040 */
[----:B------:R-:W-:Y:S02]  /*9810*/  FMUL.FTZ R64, R163, R180 ;  /* 0x000000b4a3407220 */ /* 0x000fe40000410000 */
[----:B------:R-:W-:Y:S02]  /*9820*/  FADD.FTZ R20, R67, R20 ;  /* 0x0000001443147221 */ /* 0x000fe40000010000 */
[----:B------:R-:W-:-:S02]  /*9830*/  FMUL.FTZ R203, R64, R203 ;  /* 0x000000cb40cb7220 */ /* 0x000fc40000410000 */
[----:B------:R-:W-:Y:S02]  /*9840*/  FMUL.FTZ R64, R163, R178 ;  /* 0x000000b2a3407220 */ /* 0x000fe40000410000 */
[----:B------:R-:W-:Y:S02]  /*9850*/  FFMA.FTZ R203, R79, R180, R203 ;  /* 0x000000b44fcb7223 */ /* 0x000fe400000100cb */
[----:B---3--:R-:W-:Y:S02]  /*9860*/  @!P0 FADD.FTZ R66, R66, R133 ;  /* 0x0000008542428221 */ /* 0x008fe40000010000 */
[----:B------:R-:W-:Y:S02]  /*9870*/  FMUL.FTZ R239, R64, R239 ;  /* 0x000000ef40ef7220 */ /* 0x000fe40000410000 */
[----:B--2---:R-:W-:Y:S01]  /*9880*/  @!P0 FADD.FTZ R165, R165, R132 ;  /* 0x00000084a5a58221 */ /* 0x004fe20000010000 */
[----:B------:R-:W0:Y:S01]  /*9890*/  SHFL.DOWN PT, R65, R66, 0x8, 0x1f ;  /* 0x09001f0042417f89 */ /* 0x000e2200000e0000 */
[----:B------:R-:W-:Y:S01]  /*98a0*/  ISETP.GT.AND P0, PT, R148, 0x17, PT ;  /* 0x000000179400780c */ /* 0x000fe20003f04270 */
[----:B------:R-:W-:-:S02]  /*98b0*/  FMUL.FTZ R64, R163, R192 ;  /* 0x000000c0a3407220 */ /* 0x000fc40000410000 */
[----:B------:R-:W2:Y:S01]  /*98c0*/  SHFL.DOWN PT, R132, R165, 0x8, 0x1f ;  /* 0x09001f00a5847f89 */ /* 0x000ea200000e0000 */
[----:B------:R-:W-:Y:S02]  /*98d0*/  FFMA.FTZ R178, R78, R178, R239 ;  /* 0x000000b24eb27223 */ /* 0x000fe400000100ef */
[----:B------:R-:W-:Y:S02]  /*98e0*/  FMUL.FTZ R181, R64, R181 ;  /* 0x000000b540b57220 */ /* 0x000fe40000410000 */
[----:B------:R-:W-:Y:S02]  /*98f0*/  FMUL.FTZ R64, R163, R176 ;  /* 0x000000b0a3407220 */ /* 0x000fe40000410000 */
[----:B------:R-:W-:Y:S02]  /*9900*/  FFMA.FTZ R181, R81, R192, R181 ;  /* 0x000000c051b57223 */ /* 0x000fe400000100b5 */
[----:B------:R-:W-:Y:S02]  /*9910*/  FMUL.FTZ R227, R64, R227 ;  /* 0x000000e340e37220 */ /* 0x000fe40000410000 */
[----:B------:R-:W-:-:S02]  /*9920*/  FMUL.FTZ R64, R163, R190 ;  /* 0x000000bea3407220 */ /* 0x000fc40000410000 */
[----:B------:R-:W-:Y:S02]  /*9930*/  FFMA.FTZ R176, R80, R176, R227 ;  /* 0x000000b050b07223 */ /* 0x000fe400000100e3 */
[----:B------:R-:W-:Y:S02]  /*9940*/  FMUL.FTZ R211, R64, R211 ;  /* 0x000000d340d37220 */ /* 0x000fe40000410000 */
[----:B------:R-:W-:Y:S02]  /*9950*/  FMUL.FTZ R64, R163, R174 ;  /* 0x000000aea3407220 */ /* 0x000fe40000410000 */
[----:B------:R-:W-:Y:S02]  /*9960*/  FFMA.FTZ R211, R83, R190, R211 ;  /* 0x000000be53d37223 */ /* 0x000fe400000100d3 */
        /* <DEDUP_REMOVED lines=10> */
[----:B------:R-:W-:Y:S02]  /*9a10*/  FMUL.FTZ R64, R163, R170 ;  /* 0x000000aaa3407220 */ /* 0x000fe40000410000 */
[----:B------:R-:W-:Y:S02]  /*9a20*/  FFMA.FTZ R67, R85, R188, R200 ;  /* 0x000000bc55437223 */ /* 0x000fe400000100c8 */
[----:B------:R-:W-:Y:S02]  /*9a30*/  FMUL.FTZ R233, R64, R233 ;  /* 0x000000e940e97220 */ /* 0x000fe40000410000 */
[----:B------:R-:W-:Y:S02]  /*9a40*/  FMUL.FTZ R65, R163, R186 ;  /* 0x000000baa3417220 */ /* 0x000fe40000410000 */
[----:B------:R-:W-:Y:S02]  /*9a50*/  FADD.FTZ R12, R67, R12 ;  /* 0x0000000c430c7221 */ /* 0x000fe40000010000 */
[----:B------:R-:W-:-:S02]  /*9a60*/  FMUL.FTZ R67, R163, R184 ;  /* 0x000000b8a3437220 */ /* 0x000fc40000410000 */
[----:B------:R-:W-:Y:S02]  /*9a70*/  FMUL.FTZ R65, R65, R210 ;  /* 0x000000d241417220 */ /* 0x000fe40000410000 */
[----:B0-----:R-:W-:Y:S02]  /*9a80*/  @!P0 FADD.FTZ R66, R66, R137 ;  /* 0x0000008942428221 */ /* 0x001fe40000010000 */
[----:B------:R-:W-:Y:S02]  /*9a90*/  FMUL.FTZ R67, R67, R202 ;  /* 0x000000ca43437220 */ /* 0x000fe40000410000 */
[----:B--2---:R-:W-:Y:S01]  /*9aa0*/  @!P0 FADD.FTZ R165, R165, R132 ;  /* 0x00000084a5a58221 */ /* 0x004fe20000010000 */
[----:B------:R-:W-:Y:S01]  /*9ab0*/  MOV R64, R66 ;  /* 0x0000004200407202 */ /* 0x000fe20000000f00 */
[C---:B------:R-:W-:Y:S02]  /*9ac0*/  FMUL.FTZ R66, R163.reuse, R168 ;  /* 0x000000a8a3427220 */ /* 0x040fe40000410000 */
[----:B------:R-:W-:-:S02]  /*9ad0*/  FMUL.FTZ R132, R163, R182 ;  /* 0x000000b6a3847220 */ /* 0x000fc40000410000 */
[----:B------:R-:W-:Y:S02]  /*9ae0*/  FMUL.FTZ R235, R66, R235 ;  /* 0x000000eb42eb7220 */ /* 0x000fe40000410000 */
[----:B------:R-:W-:Y:S02]  /*9af0*/  FMUL.FTZ R66, R163, R208 ;  /* 0x000000d0a3427220 */ /* 0x000fe40000410000 */
[----:B------:R-:W-:Y:S01]  /*9b00*/  FFMA.FTZ R133, R87, R186, R65 ;  /* 0x000000ba57857223 */ /* 0x000fe20000010041 */
[----:B------:R-:W-:Y:S01]  /*9b10*/  MOV R65, R165 ;  /* 0x000000a500417202 */ /* 0x000fe20000000f00 */
[----:B------:R-:W-:Y:S02]  /*9b20*/  FFMA.FTZ R67, R89, R184, R67 ;  /* 0x000000b859437223 */ /* 0x000fe40000010043 */
[----:B------:R-:W-:Y:S02]  /*9b30*/  FMUL.FTZ R132, R132, R175 ;  /* 0x000000af84847220 */ /* 0x000fe40000410000 */
[----:B------:R-:W-:Y:S01]  /*9b40*/  FMUL.FTZ R237, R66, R237 ;  /* 0x000000ed42ed7220 */ /* 0x000fe20000410000 */
[----:B------:R0:W-:Y:S01]  /*9b50*/  @!P1 STS.64 [R145.X8+0x2118], R64 ;  /* 0x0021184091009388 */ /* 0x0001e20000008a00 */
[----:B------:R-:W-:-:S02]  /*9b60*/  FADD.FTZ R8, R67, R8 ;  /* 0x0000000843087221 */ /* 0x000fc40000010000 */
[----:B------:R-:W-:Y:S02]  /*9b70*/  FFMA.FTZ R174, R82, R174, R229 ;  /* 0x000000ae52ae7223 */ /* 0x000fe400000100e5 */
        /* <DEDUP_REMOVED lines=30> */
.L_x_2936:
[----:B0-----:R-:W-:Y:S05]  /*9d60*/  BSYNC B0 ;  /* 0x0000000000007941 */ /* 0x001fea0003800000 */
.L_x_2935:
[----:B------:R-:W-:Y:S02]  /*9d70*/  IADD3 R5, R5, 0x1, RZ ;  /* 0x0000000105057810 */ /* 0x000fe40007ffe0ff */
[----:B------:R-:W-:Y:S02]  /*9d80*/  IADD3 R3, P1, R3, 0x1, RZ ;  /* 0x0000000103037810 */ /* 0x000fe40007f3e0ff */
[----:B------:R-:W-:Y:S02]  /*9d90*/  ISETP.GE.AND P0, PT, R5, c[0x0][0x16c], PT ;  /* 0x00005b0005007a0c */ /* 0x000fe40003f06270 */
[----:B------:R-:W-:-:S11]  /*9da0*/  IADD3.X R0, RZ, R0, RZ, P1, !PT ;  /* 0x00000000ff007210 */ /* 0x000fd60000ffe4ff */
[----:B-1----:R-:W-:Y:S01]  /*9db0*/  @P0 CALL.REL.NOINC `(.L_x_2889) ;  /* 0x0000001000000944 */ /* 0x002fe20003c00000 */
[----:B------:R-:W-:Y:S05]  /*9dc0*/  BRA `(.L_x_2937) ;  /* 0xffffc8c000007947 */ /* 0x000fea000383ffff */
.L_x_2889:
[----:B------:R-:W-:Y:S01]  /*9dd0*/  BAR.SYNC.DEFER_BLOCKING 0x0 ;  /* 0x0000000000007b1d */ /* 0x000fe20000010000 */
[----:B------:R-:W-:Y:S01]  /*9de0*/  IADD3 R125, -R124, c[0x0][0x168], RZ ;  /* 0x00005a007c7d7a10 */ /* 0x000fe20007ffe1ff */
[----:B------:R-:W-:Y:S01]  /*9df0*/  CS2R R2, SRZ ;  /* 0x0000000000027805 */ /* 0x000fe2000001ff00 */
[----:B------:R-:W-:Y:S01]  /*9e00*/  MOV R0, RZ ;  /* 0x000000ff00007202 */ /* 0x000fe20000000f00 */
[----:B------:R-:W-:Y:S01]  /*9e10*/  CS2R R38, SRZ ;  /* 0x0000000000267805 */ /* 0x000fe2000001ff00 */
[-C--:B------:R-:W-:Y:S01]  /*9e20*/  ISETP.GE.AND P1, PT, R116, R125.reuse, PT ;  /* 0x0000007d7400720c */ /* 0x080fe20003f26270 */
[----:B------:R-:W-:Y:S01]  /*9e30*/  CS2R R40, SRZ ;  /* 0x0000000000287805 */ /* 0x000fe2000001ff00 */
[-C--:B------:R-:W-:Y:S02]  /*9e40*/  ISETP.GE.AND P2, PT, R144, R125.reuse, PT ;  /* 0x0000007d9000720c */ /* 0x080fe40003f46270 */
[-C--:B------:R-:W-:Y:S02]  /*9e50*/  ISETP.GE.AND P3, PT, R143, R125.reuse, PT ;  /* 0x0000007d8f00720c */ /* 0x080fe40003f66270 */
[----:B------:R-:W-:-:S02]  /*9e60*/  ISETP.GE.AND P4, PT, R142, R125, PT ;  /* 0x0000007d8e00720c */ /* 0x000fc40003f86270 */
[-C--:B------:R-:W-:Y:S02]  /*9e70*/  ISETP.GE.AND P5, PT, R141, R125.reuse, PT ;  /* 0x0000007d8d00720c */ /* 0x080fe40003fa6270 */
[-C--:B------:R-:W-:Y:S02]  /*9e80*/  ISETP.GE.AND P0, PT, R140, R125.reuse, PT ;  /* 0x0000007d8c00720c */ /* 0x080fe40003f06270 */
[----:B------:R-:W-:Y:S01]  /*9e90*/  MOV R5, RZ ;  /* 0x000000ff00057202 */ /* 0x000fe20000000f00 */
[----:B------:R-:W2:Y:S01]  /*9ea0*/  @!P1 LDG.E R21, [R126.64] ;  /* 0x000000047e159981 */ /* 0x000ea2000c1e1900 */
[----:B------:R-:W-:-:S03]  /*9eb0*/  ISETP.GE.AND P1, PT, R139, R125, PT ;  /* 0x0000007d8b00720c */ /* 0x000fc60003f26270 */
[----:B------:R-:W3:Y:S01]  /*9ec0*/  @!P2 LDG.E R0, [R126.64+0x80] ;  /* 0x000080047e00a981 */ /* 0x000ee2000c1e1900 */
[----:B------:R-:W-:-:S03]  /*9ed0*/  ISETP.GE.AND P2, PT, R138, R125, PT ;  /* 0x0000007d8a00720c */ /* 0x000fc60003f46270 */
[----:B------:R-:W4:Y:S01]  /*9ee0*/  @!P3 LDG.E R3, [R126.64+0x100] ;  /* 0x000100047e03b981 */ /* 0x000f22000c1e1900 */
[----:B------:R-:W-:-:S03]  /*9ef0*/  ISETP.GE.AND P3, PT, R135, R125, PT ;  /* 0x0000007d8700720c */ /* 0x000fc60003f66270 */
[----:B------:R-:W5:Y:S01]  /*9f00*/  @!P4 LDG.E R2, [R126.64+0x180] ;  /* 0x000180047e02c981 */ /* 0x000f62000c1e1900 */
[-C--:B------:R-:W-:Y:S01]  /*9f10*/  ISETP.GE.AND P4, PT, R134, R125.reuse, PT ;  /* 0x0000007d8600720c */ /* 0x080fe20003f86270 */
[----:B------:R-:W-:Y:S02]  /*9f20*/  CS2R R42, SRZ ;  /* 0x00000000002a7805 */ /* 0x000fe4000001ff00 */
        /* <DEDUP_REMOVED lines=11> */
[----:B------:R-:W-:Y:S01]  /*9fe0*/  ISETP.GE.AND P4, PT, R112, R125, PT ;  /* 0x0000007d7000720c */ /* 0x000fe20003f86270 */
[----:B------:R-:W-:Y:S01]  /*9ff0*/  CS2R R44, SRZ ;  /* 0x00000000002c7805 */ /* 0x000fe2000001ff00 */
[----:B------:R-:W-:Y:S01]  /*a000*/  CS2R R46, SRZ ;  /* 0x00000000002e7805 */ /* 0x000fe2000001ff00 */
[----:B------:R-:W-:Y:S01]  /*a010*/  MOV R48, RZ ;  /* 0x000000ff00307202 */ /* 0x000fe20000000f00 */
[----:B------:R-:W5:Y:S04]  /*a020*/  @!P5 LDG.E R43, [R126.64+0x500] ;  /* 0x000500047e2bd981 */ /* 0x000f68000c1e1900 */
[----:B------:R-:W5:Y:S04]  /*a030*/  @!P0 LDG.E R44, [R126.64+0x580] ;  /* 0x000580047e2c8981 */ /* 0x000f68000c1e1900 */
[----:B------:R-:W5:Y:S04]  /*a040*/  @!P1 LDG.E R45, [R126.64+0x600] ;  /* 0x000600047e2d9981 */ /* 0x000f68000c1e1900 */
[----:B------:R-:W5:Y:S04]  /*a050*/  @!P2 LDG.E R46, [R126.64+0x680] ;  /* 0x000680047e2ea981 */ /* 0x000f68000c1e1900 */
[----:B------:R-:W5:Y:S04]  /*a060*/  @!P3 LDG.E R47, [R126.64+0x700] ;  /* 0x000700047e2fb981 */ /* 0x000f68000c1e1900 */
[----:B------:R-:W5:Y:S01]  /*a070*/  @!P4 LDG.E R48, [R126.64+0x780] ;  /* 0x000780047e30c981 */ /* 0x000f62000c1e1900 */
[----:B------:R-:W-:Y:S01]  /*a080*/  ISETP.NE.AND P6, PT, R153, RZ, PT ;  /* 0x000000ff9900720c */ /* 0x000fe20003fc5270 */
[----:B------:R-:W-:Y:S02]  /*a090*/  BSSY B0, `(.L_x_2938) ;  /* 0x00000f4000007945 */ /* 0x000fe40003800000 */
        /* <DEDUP_REMOVED lines=22> */
[----:B------:R-:W5:Y:S01]  /*a200*/  LDS R43, [R92.X4+0x28] ;  /* 0x000028005c2b7984 */ /* 0x000f620000004800 */
[----:B0-----:R-:W-:-:S03]  /*a210*/  FADD.FTZ R0, R3, R158 ;  /* 0x0000009e03007221 */ /* 0x001fc60000010000 */
[----:B------:R-:W0:Y:S01]  /*a220*/  LDS R3, [R92.X4+0x14] ;  /* 0x000014005c037984 */ /* 0x000e220000004800 */
[--C-:B-1----:R-:W-:Y:S01]  /*a230*/  FADD.FTZ R39, R39, R158.reuse ;  /* 0x0000009e27277221 */ /* 0x102fe20000010000 */
[----:B------:R-:W-:Y:S01]  /*a240*/  FSETP.GTU.FTZ.AND P4, PT, R0, 20, PT ;  /* 0x41a000000000780b */ /* 0x000fe20003f9c000 */
[----:B--2---:R-:W-:-:S03]  /*a250*/  FADD.FTZ R2, R5, R158 ;  /* 0x0000009e05027221 */ /* 0x004fc60000010000 */
[----:B------:R-:W-:Y:S01]  /*a260*/  FSETP.GTU.FTZ.AND P1, PT, R39, 20, PT ;  /* 0x41a000002700780b */ /* 0x000fe20003f3c000 */
[----:B------:R-:W1:Y:S01]  /*a270*/  LDS R5, [R92.X4+0x18] ;  /* 0x000018005c057984 */ /* 0x000e620000004800 */
[--C-:B---3--:R-:W-:Y:S01]  /*a280*/  FADD.FTZ R38, R21, R158.reuse ;  /* 0x0000009e15267221 */ /* 0x108fe20000010000 */
[----:B------:R-:W-:Y:S02]  /*a290*/  FSETP.GTU.FTZ.AND P5, PT, R2, 20, PT ;  /* 0x41a000000200780b */ /* 0x000fe40003fbc000 */
[----:B------:R-:W2:Y:S01]  /*a2a0*/  LDS R21, [R92.X4+0x1c] ;  /* 0x00001c005c157984 */ /* 0x000ea20000004800 */
[--C-:B----4-:R-:W-:Y:S01]  /*a2b0*/  FADD.FTZ R41, R41, R158.reuse ;  /* 0x0000009e29297221 */ /* 0x110fe20000010000 */
[----:B------:R-:W-:Y:S02]  /*a2c0*/  FSETP.GTU.FTZ.AND P0, PT, R38, 20, PT ;  /* 0x41a000002600780b */ /* 0x000fe40003f1c000 */
[----:B------:R-:W-:Y:S02]  /*a2d0*/  @!P4 FMUL.FTZ R0, R0, -1.4426950216293334961 ;  /* 0xbfb8aa3b0000c820 */ /* 0x000fe40000410000 */
[----:B-----5:R-:W-:-:S02]  /*a2e0*/  FADD.FTZ R43, R43, R158 ;  /* 0x0000009e2b2b7221 */ /* 0x020fc40000010000 */
[----:B------:R-:W-:Y:S02]  /*a2f0*/  @!P1 FMUL.FTZ R40, R39, -1.4426950216293334961 ;  /* 0xbfb8aa3b27289820 */ /* 0x000fe40000410000 */
[----:B------:R-:W3:Y:S01]  /*a300*/  @!P4 MUFU.EX2 R0, R0 ;  /* 0x000000000000c308 */ /* 0x000ee20000000800 */
[----:B------:R-:W4:Y:S01]  /*a310*/  LDS R39, [R92.X4+0x20] ;  /* 0x000020005c277984 */ /* 0x000f220000004800 */
[----:B------:R-:W-:-:S03]  /*a320*/  @!P5 FMUL.FTZ R2, R2, -1.4426950216293334961 ;  /* 0xbfb8aa3b0202d820 */ /* 0x000fc60000410000 */
[----:B------:R-:W-:-:S03]  /*a330*/  @!P0 FMUL.FTZ R38, R38, -1.4426950216293334961 ;  /* 0xbfb8aa3b26268820 */ /* 0x000fc60000410000 */
[----:B------:R-:W5:Y:S08]  /*a340*/  @!P5 MUFU.EX2 R2, R2 ;  /* 0x000000020002d308 */ /* 0x000f700000000800 */
[----:B------:R-:W2:Y:S01]  /*a350*/  @!P0 MUFU.EX2 R38, R38 ;  /* 0x0000002600268308 */ /* 0x000ea20000000800 */
[----:B---3--:R-:W-:Y:S02]  /*a360*/  @!P4 FADD.FTZ R0, R0, 1 ;  /* 0x3f8000000000c421 */ /* 0x008fe40000010000 */
[----:B0-----:R-:W-:-:S05]  /*a370*/  FADD.FTZ R44, R3, R158 ;  /* 0x0000009e032c7221 */ /* 0x001fca0000010000 */
[----:B------:R-:W0:Y:S01]  /*a380*/  @!P1 MUFU.EX2 R40, R40 ;  /* 0x0000002800289308 */ /* 0x000e220000000800 */
[----:B-----5:R-:W-:Y:S01]  /*a390*/  @!P5 FADD.FTZ R2, R2, 1 ;  /* 0x3f8000000202d421 */ /* 0x020fe20000010000 */
[----:B------:R-:W-:Y:S01]  /*a3a0*/  FSETP.GTU.FTZ.AND P2, PT, R44, 20, PT ;  /* 0x41a000002c00780b */ /* 0x000fe20003f5c000 */
[--C-:B-1----:R-:W-:Y:S02]  /*a3b0*/  FADD.FTZ R5, R5, R158.reuse ;  /* 0x0000009e05057221 */ /* 0x102fe40000010000 */
[----:B--2---:R-:W-:-:S03]  /*a3c0*/  FADD.FTZ R21, R21, R158 ;  /* 0x0000009e15157221 */ /* 0x004fc60000010000 */
[----:B------:R1:W2:Y:S01]  /*a3d0*/  @!P4 MUFU.RCP R45, R0 ;  /* 0x00000000002dc308 */ /* 0x0002a20000001000 */
[----:B------:R-:W-:Y:S01]  /*a3e0*/  @!P0 FADD.FTZ R38, R38, 1 ;  /* 0x3f80000026268421 */ /* 0x000fe20000010000 */
[----:B------:R-:W-:Y:S01]  /*a3f0*/  FSETP.GTU.FTZ.AND P3, PT, R5, 20, PT ;  /* 0x41a000000500780b */ /* 0x000fe20003f7c000 */
[----:B0-----:R-:W-:-:S05]  /*a400*/  @!P1 FADD.FTZ R40, R40, 1 ;  /* 0x3f80000028289421 */ /* 0x001fca0000010000 */
[----:B------:R0:W3:Y:S01]  /*a410*/  @!P5 MUFU.RCP R42, R2 ;  /* 0x00000002002ad308 */ /* 0x0000e20000001000 */
[----:B----4-:R-:W-:Y:S02]  /*a420*/  FADD.FTZ R39, R39, R158 ;  /* 0x0000009e27277221 */ /* 0x010fe40000010000 */
[----:B-1----:R-:W-:Y:S02]  /*a430*/  @!P2 FMUL.FTZ R0, R44, -1.4426950216293334961 ;  /* 0xbfb8aa3b2c00a820 */ /* 0x002fe40000410000 */
[----:B--2---:R-:W-:-:S03]  /*a440*/  @!P4 FMUL.FTZ R6, R6, R45 ;  /* 0x0000002d0606c220 */ /* 0x004fc60000410000 */
[----:B------:R-:W1:Y:S01]  /*a450*/  @!P0 MUFU.RCP R3, R38 ;  /* 0x0000002600038308 */ /* 0x000e620000001000 */
[----:B------:R-:W-:Y:S01]  /*a460*/  FSETP.GTU.FTZ.AND P4, PT, R21, 20, PT ;  /* 0x41a000001500780b */ /* 0x000fe20003f9c000 */
[----:B0-----:R-:W-:-:S06]  /*a470*/  @!P3 FMUL.FTZ R2, R5, -1.4426950216293334961 ;  /* 0xbfb8aa3b0502b820 */ /* 0x001fcc0000410000 */
[----:B------:R-:W0:Y:S01]  /*a480*/  @!P1 MUFU.RCP R40, R40 ;  /* 0x0000002800289308 */ /* 0x000e220000001000 */
[----:B---3--:R-:W-:Y:S01]  /*a490*/  @!P5 FMUL.FTZ R7, R7, R42 ;  /* 0x0000002a0707d220 */ /* 0x008fe20000410000 */
[----:B------:R-:W-:Y:S01]  /*a4a0*/  FSETP.GTU.FTZ.AND P5, PT, R39, 20, PT ;  /* 0x41a000002700780b */ /* 0x000fe20003fbc000 */
[----:B-1----:R-:W-:Y:S01]  /*a4b0*/  @!P0 FMUL.FTZ R8, R8, R3 ;  /* 0x0000000308088220 */ /* 0x002fe20000410000 */
[----:B------:R-:W-:Y:S02]  /*a4c0*/  FSETP.GTU.FTZ.AND P0, PT, R41, 20, PT ;  /* 0x41a000002900780b */ /* 0x000fe40003f1c000 */
[----:B------:R-:W-:Y:S02]  /*a4d0*/  @!P4 FMUL.FTZ R3, R21, -1.4426950216293334961 ;  /* 0xbfb8aa3b1503c820 */ /* 0x000fe40000410000 */
[----:B------:R-:W1:Y:S07]  /*a4e0*/  @!P2 MUFU.EX2 R0, R0 ;  /* 0x000000000000a308 */ /* 0x000e6e0000000800 */
[----:B------:R-:W-:-:S02]  /*a4f0*/  @!P5 FMUL.FTZ R21, R39, -1.4426950216293334961 ;  /* 0xbfb8aa3b2715d820 */ /* 0x000fc40000410000 */
[----:B0-----:R-:W-:Y:S01]  /*a500*/  @!P1 FMUL.FTZ R9, R9, R40 ;  /* 0x0000002809099220 */ /* 0x001fe20000410000 */
[----:B------:R-:W-:Y:S01]  /*a510*/  FSETP.GTU.FTZ.AND P1, PT, R43, 20, PT ;  /* 0x41a000002b00780b */ /* 0x000fe20003f3c000 */
[----:B------:R0:W2:Y:S01]  /*a520*/  @!P4 MUFU.EX2 R5, R3 ;  /* 0x000000030005c308 */ /* 0x0000a20000000800 */
[----:B------:R-:W-:-:S07]  /*a530*/  @!P0 FMUL.FTZ R39, R41, -1.4426950216293334961 ;  /* 0xbfb8aa3b29278820 */ /* 0x000fce0000410000 */
[----:B------:R-:W3:Y:S01]  /*a540*/  @!P5 MUFU.EX2 R21, R21 ;  /* 0x000000150015d308 */ /* 0x000ee20000000800 */
[----:B-1----:R-:W-:Y:S01]  /*a550*/  @!P2 FADD.FTZ R0, R0, 1 ;  /* 0x3f8000000000a421 */ /* 0x002fe20000010000 */
[----:B0-----:R-:W0:Y:S02]  /*a560*/  LDS R3, [R92.X4+0x2c] ;  /* 0x00002c005c037984 */ /* 0x001e240000004800 */
[----:B------:R-:W-:-:S04]  /*a570*/  @!P1 FMUL.FTZ R41, R43, -1.4426950216293334961 ;  /* 0xbfb8aa3b2b299820 */ /* 0x000fc80000410000 */
[----:B------:R-:W1:Y:S01]  /*a580*/  @!P0 MUFU.EX2 R39, R39 ;  /* 0x0000002700278308 */ /* 0x000e620000000800 */
[----:B--2---:R-:W-:Y:S02]  /*a590*/  @!P4 FADD.FTZ R38, R5, 1 ;  /* 0x3f8000000526c421 */ /* 0x004fe40000010000 */
[----:B------:R-:W-:Y:S05]  /*a5a0*/  LDS R5, [R92.X4+0x30] ;  /* 0x000030005c057984 */ /* 0x000fea0000004800 */
[----:B------:R-:W2:Y:S01]  /*a5b0*/  @!P1 MUFU.EX2 R41, R41 ;  /* 0x0000002900299308 */ /* 0x000ea20000000800 */
[----:B---3--:R-:W-:Y:S02]  /*a5c0*/  @!P5 FADD.FTZ R40, R21, 1 ;  /* 0x3f8000001528d421 */ /* 0x008fe40000010000 */
[----:B------:R-:W3:Y:S05]  /*a5d0*/  LDS R21, [R92.X4+0x34] ;  /* 0x000034005c157984 */ /* 0x000eea0000004800 */
[----:B------:R2:W4:Y:S01]  /*a5e0*/  @!P2 MUFU.RCP R43, R0 ;  /* 0x00000000002ba308 */ /* 0x0005220000001000 */
[----:B-1----:R-:W-:-:S02]  /*a5f0*/  @!P0 FADD.FTZ R42, R39, 1 ;  /* 0x3f800000272a8421 */ /* 0x002fc40000010000 */
[----:B------:R-:W1:Y:S05]  /*a600*/  LDS R39, [R92.X4+0x38] ;  /* 0x000038005c277984 */ /* 0x000e6a0000004800 */
[----:B------:R-:W5:Y:S01]  /*a610*/  @!P3 MUFU.EX2 R2, R2 ;  /* 0x000000020002b308 */ /* 0x000f620000000800 */
[----:B--2---:R-:W-:Y:S02]  /*a620*/  @!P1 FADD.FTZ R0, R41, 1 ;  /* 0x3f80000029009421 */ /* 0x004fe40000010000 */
[----:B------:R-:W-:Y:S01]  /*a630*/  LDS R41, [R92.X4+0x3c] ;  /* 0x00003c005c297984 */ /* 0x000fe20000004800 */
[----:B----4-:R-:W-:-:S04]  /*a640*/  @!P2 FMUL.FTZ R10, R10, R43 ;  /* 0x0000002b0a0aa220 */ /* 0x010fc80000410000 */
[----:B------:R-:W2:Y:S01]  /*a650*/  @!P4 MUFU.RCP R45, R38 ;  /* 0x00000026002dc308 */ /* 0x000ea20000001000 */
[----:B------:R-:W4:Y:S01]  /*a660*/  LDS R43, [R92.X4] ;  /* 0x000000005c2b7984 */ /* 0x000f220000004800 */
[----:B0-----:R-:W-:-:S03]  /*a670*/  FADD.FTZ R3, R3, R158 ;  /* 0x0000009e03037221 */ /* 0x001fc60000010000 */
[----:B------:R-:W-:Y:S01]  /*a680*/  BAR.SYNC.DEFER_BLOCKING 0x0 ;  /* 0x0000000000007b1d */ /* 0x000fe20000010000 */
[----:B-----5:R-:W-:-:S05]  /*a690*/  @!P3 FADD.FTZ R2, R2, 1 ;  /* 0x3f8000000202b421 */ /* 0x020fca0000010000 */
[----:B------:R-:W0:Y:S01]  /*a6a0*/  @!P5 MUFU.RCP R40, R40 ;  /* 0x000000280028d308 */ /* 0x000e220000001000 */
[----:B--2---:R-:W-:Y:S01]  /*a6b0*/  @!P4 FMUL.FTZ R12, R12, R45 ;  /* 0x0000002d0c0cc220 */ /* 0x004fe20000410000 */
[----:B------:R-:W-:Y:S01]  /*a6c0*/  LOP3.LUT R45, R150, 0xfffffe00, RZ, 0xc0, !PT ;  /* 0xfffffe00962d7812 */ /* 0x000fe200078ec0ff */
[----:B---3--:R-:W-:-:S05]  /*a6d0*/  FADD.FTZ R21, R21, R158 ;  /* 0x0000009e15157221 */ /* 0x008fca0000010000 */
[----:B------:R-:W2:Y:S01]  /*a6e0*/  @!P3 MUFU.RCP R2, R2 ;  /* 0x000000020002b308 */ /* 0x000ea20000001000 */
[----:B------:R-:W-:Y:S01]  /*a6f0*/  LEA R57, R148, R45, 0x4 ;  /* 0x0000002d94397211 */ /* 0x000fe200078e20ff */
[----:B------:R-:W-:-:S03]  /*a700*/  FADD.FTZ R45, R5, R158 ;  /* 0x0000009e052d7221 */ /* 0x000fc60000010000 */
[----:B------:R-:W-:Y:S01]  /*a710*/  IADD3 R38, R57, 0x1, RZ ;  /* 0x0000000139267810 */ /* 0x000fe20007ffe0ff */
[----:B-1----:R-:W-:Y:S02]  /*a720*/  FADD.FTZ R56, R39, R158 ;  /* 0x0000009e27387221 */ /* 0x002fe40000010000 */
[----:B------:R1:W3:Y:S01]  /*a730*/  @!P0 MUFU.RCP R47, R42 ;  /* 0x0000002a002f8308 */ /* 0x0002e20000001000 */
[----:B0-----:R-:W-:Y:S01]  /*a740*/  @!P5 FMUL.FTZ R13, R13, R40 ;  /* 0x000000280d0dd220 */ /* 0x001fe20000410000 */
[----:B------:R-:W-:Y:S01]  /*a750*/  FSETP.GTU.FTZ.AND P5, PT, R3, 20, PT ;  /* 0x41a000000300780b */ /* 0x000fe20003fbc000 */
[----:B------:R-:W-:Y:S01]  /*a760*/  STS [R92.X4], R37 ;  /* 0x000000255c007388 */ /* 0x000fe20000004800 */
[----:B------:R-:W-:Y:S02]  /*a770*/  FSETP.GTU.FTZ.AND P4, PT, R45, 20, PT ;  /* 0x41a000002d00780b */ /* 0x000fe40003f9c000 */
[C---:B------:R-:W-:Y:S02]  /*a780*/  IADD3 R40, R57.reuse, 0x2, RZ ;  /* 0x0000000239287810 */ /* 0x040fe40007ffe0ff */
[----:B------:R-:W0:Y:S01]  /*a790*/  @!P1 MUFU.RCP R0, R0 ;  /* 0x0000000000009308 */ /* 0x000e220000001000 */
[----:B------:R-:W-:Y:S01]  /*a7a0*/  IADD3 R5, R57, 0x3, RZ ;  /* 0x0000000339057810 */ /* 0x000fe20007ffe0ff */
[----:B--2---:R-:W-:Y:S01]  /*a7b0*/  @!P3 FMUL.FTZ R11, R11, R2 ;  /* 0x000000020b0bb220 */ /* 0x004fe20000410000 */
[----:B-1----:R-:W-:-:S02]  /*a7c0*/  IADD3 R42, R57, 0x4, RZ ;  /* 0x00000004392a7810 */ /* 0x002fc40007ffe0ff */
[----:B------:R-:W-:Y:S01]  /*a7d0*/  IADD3 R44, R57, 0x5, RZ ;  /* 0x00000005392c7810 */ /* 0x000fe20007ffe0ff */
[--C-:B----4-:R-:W-:Y:S01]  /*a7e0*/  FADD.FTZ R43, R43, R158.reuse ;  /* 0x0000009e2b2b7221 */ /* 0x110fe20000010000 */
[----:B------:R-:W-:Y:S01]  /*a7f0*/  LEA.HI.SX32 R39, R38, R57, 0x1b ;  /* 0x0000003926277211 */ /* 0x000fe200078fdaff */
[----:B---3--:R-:W-:Y:S01]  /*a800*/  @!P0 FMUL.FTZ R14, R14, R47 ;  /* 0x0000002f0e0e8220 */ /* 0x008fe20000410000 */
[----:B------:R-:W-:Y:S01]  /*a810*/  IADD3 R46, R57, 0x6, RZ ;  /* 0x00000006392e7810 */ /* 0x000fe20007ffe0ff */
[----:B------:R-:W-:Y:S01]  /*a820*/  FADD.FTZ R38, R41, R158 ;  /* 0x0000009e29267221 */ /* 0x000fe20000010000 */
[-C--:B------:R-:W-:Y:S01]  /*a830*/  LEA.HI.SX32 R40, R40, R57.reuse, 0x1b ;  /* 0x0000003928287211 */ /* 0x080fe200078fdaff */
[----:B------:R-:W-:Y:S01]  /*a840*/  STS [R39.X4+0x4], R36 ;  /* 0x0000042427007388 */ /* 0x000fe20000004800 */
[----:B------:R-:W-:Y:S02]  /*a850*/  IADD3 R47, R57, 0x7, RZ ;  /* 0x00000007392f7810 */ /* 0x000fe40007ffe0ff */
[----:B------:R-:W-:Y:S01]  /*a860*/  FSETP.GTU.FTZ.AND P3, PT, R21, 20, PT ;  /* 0x41a000001500780b */ /* 0x000fe20003f7c000 */
[----:B0-----:R-:W-:Y:S01]  /*a870*/  @!P1 FMUL.FTZ R15, R15, R0 ;  /* 0x000000000f0f9220 */ /* 0x001fe20000410000 */
[-C--:B------:R-:W-:Y:S01]  /*a880*/  LEA.HI.SX32 R41, R5, R57.reuse, 0x1b ;  /* 0x0000003905297211 */ /* 0x080fe200078fdaff */
[----:B------:R-:W-:Y:S01]  /*a890*/  @!P5 FMUL.FTZ R0, R3, -1.4426950216293334961 ;  /* 0xbfb8aa3b0300d820 */ /* 0x000fe20000410000 */
[----:B------:R-:W-:Y:S01]  /*a8a0*/  IADD3 R48, R57, 0x8, RZ ;  /* 0x0000000839307810 */ /* 0x000fe20007ffe0ff */
[----:B------:R-:W-:Y:S01]  /*a8b0*/  @!P4 FMUL.FTZ R3, R45, -1.4426950216293334961 ;  /* 0xbfb8aa3b2d03c820 */ /* 0x000fe20000410000 */
[-C--:B------:R-:W-:Y:S01]  /*a8c0*/  LEA.HI.SX32 R42, R42, R57.reuse, 0x1b ;  /* 0x000000392a2a7211 */ /* 0x080fe200078fdaff */
[----:B------:R-:W-:Y:S01]  /*a8d0*/  STS [R40.X4+0x8], R35 ;  /* 0x0000082328007388 */ /* 0x000fe20000004800 */
[C---:B------:R-:W-:Y:S01]  /*a8e0*/  IADD3 R49, R57.reuse, 0x9, RZ ;  /* 0x0000000939317810 */ /* 0x040fe20007ffe0ff */
[----:B------:R0:W1:Y:S01]  /*a8f0*/  @!P5 MUFU.EX2 R2, R0 ;  /* 0x000000000002d308 */ /* 0x0000620000000800 */
[----:B------:R-:W-:Y:S01]  /*a900*/  LEA.HI.SX32 R45, R44, R57, 0x1b ;  /* 0x000000392c2d7211 */ /* 0x000fe200078fdaff */
[----:B------:R-:W-:Y:S01]  /*a910*/  STS [R41.X4+0xc], R34 ;  /* 0x00000c2229007388 */ /* 0x000fe20000004800 */
[----:B------:R-:W-:-:S02]  /*a920*/  IADD3 R50, R57, 0xa, RZ ;  /* 0x0000000a39327810 */ /* 0x000fc40007ffe0ff */
[-C--:B------:R-:W-:Y:S01]  /*a930*/  LEA.HI.SX32 R46, R46, R57.reuse, 0x1b ;  /* 0x000000392e2e7211 */ /* 0x080fe200078fdaff */
[----:B------:R-:W-:Y:S01]  /*a940*/  STS [R42.X4+0x10], R33 ;  /* 0x000010212a007388 */ /* 0x000fe20000004800 */
[----:B------:R-:W-:Y:S01]  /*a950*/  IADD3 R51, R57, 0xb, RZ ;  /* 0x0000000b39337810 */ /* 0x000fe20007ffe0ff */
[----:B------:R-:W2:Y:S01]  /*a960*/  @!P4 MUFU.EX2 R3, R3 ;  /* 0x000000030003c308 */ /* 0x000ea20000000800 */
[-C--:B------:R-:W-:Y:S01]  /*a970*/  LEA.HI.SX32 R47, R47, R57.reuse, 0x1b ;  /* 0x000000392f2f7211 */ /* 0x080fe200078fdaff */
[----:B------:R-:W-:Y:S01]  /*a980*/  STS [R45.X4+0x14], R32 ;  /* 0x000014202d007388 */ /* 0x000fe20000004800 */
[----:B------:R-:W-:Y:S01]  /*a990*/  IADD3 R52, R57, 0xc, RZ ;  /* 0x0000000c39347810 */ /* 0x000fe20007ffe0ff */
[----:B0-----:R-:W-:Y:S01]  /*a9a0*/  @!P3 FMUL.FTZ R0, R21, -1.4426950216293334961 ;  /* 0xbfb8aa3b1500b820 */ /* 0x001fe20000410000 */
[-C--:B------:R-:W-:Y:S01]  /*a9b0*/  LEA.HI.SX32 R48, R48, R57.reuse, 0x1b ;  /* 0x0000003930307211 */ /* 0x080fe200078fdaff */
[----:B------:R-:W-:Y:S01]  /*a9c0*/  STS [R46.X4+0x18], R31 ;  /* 0x0000181f2e007388 */ /* 0x000fe20000004800 */
[----:B------:R-:W-:Y:S01]  /*a9d0*/  FSETP.GTU.FTZ.AND P0, PT, R43, 20, PT ;  /* 0x41a000002b00780b */ /* 0x000fe20003f1c000 */
[----:B------:R0:W3:Y:S01]  /*a9e0*/  @!P3 MUFU.EX2 R5, R0 ;  /* 0x000000000005b308 */ /* 0x0000e20000000800 */
[----:B------:R-:W-:Y:S01]  /*a9f0*/  IADD3 R53, R57, 0xd, RZ ;  /* 0x0000000d39357810 */ /* 0x000fe20007ffe0ff */
[----:B------:R4:W-:Y:S01]  /*aa00*/  STS [R47.X4+0x1c], R30 ;  /* 0x00001c1e2f007388 */ /* 0x0009e20000004800 */
[-C--:B------:R-:W-:Y:S01]  /*aa10*/  LEA.HI.SX32 R49, R49, R57.reuse, 0x1b ;  /* 0x0000003931317211 */ /* 0x080fe200078fdaff */
[----:B-1----:R-:W-:Y:S01]  /*aa20*/  @!P5 FADD.FTZ R2, R2, 1 ;  /* 0x3f8000000202d421 */ /* 0x002fe20000010000 */
[----:B------:R-:W-:Y:S01]  /*aa30*/  IADD3 R54, R57, 0xe, RZ ;  /* 0x0000000e39367810 */ /* 0x000fe20007ffe0ff */
[----:B------:R-:W-:Y:S01]  /*aa40*/  STS [R48.X4+0x20], R29 ;  /* 0x0000201d30007388 */ /* 0x000fe20000004800 */
[-C--:B------:R-:W-:Y:S01]  /*aa50*/  LEA.HI.SX32 R50, R50, R57.reuse, 0x1b ;  /* 0x0000003932327211 */ /* 0x080fe200078fdaff */
[----:B--2---:R-:W-:Y:S01]  /*aa60*/  @!P4 FADD.FTZ R3, R3, 1 ;  /* 0x3f8000000303c421 */ /* 0x004fe20000010000 */
[----:B------:R-:W-:Y:S01]  /*aa70*/  IADD3 R55, R57, 0xf, RZ ;  /* 0x0000000f39377810 */ /* 0x000fe20007ffe0ff */
[----:B------:R-:W-:Y:S01]  /*aa80*/  STS [R49.X4+0x24], R28 ;  /* 0x0000241c31007388 */ /* 0x000fe20000004800 */
[-C--:B------:R-:W-:Y:S01]  /*aa90*/  LEA.HI.SX32 R51, R51, R57.reuse, 0x1b ;  /* 0x0000003933337211 */ /* 0x080fe200078fdaff */
[----:B0-----:R-:W-:Y:S01]  /*aaa0*/  @!P0 FMUL.FTZ R0, R43, -1.4426950216293334961 ;  /* 0xbfb8aa3b2b008820 */ /* 0x001fe20000410000 */
[-C--:B------:R-:W-:Y:S01]  /*aab0*/  LEA.HI.SX32 R52, R52, R57.reuse, 0x1b ;  /* 0x0000003934347211 */ /* 0x080fe200078fdaff */
[----:B------:R-:W-:Y:S01]  /*aac0*/  STS [R50.X4+0x28], R27 ;  /* 0x0000281b32007388 */ /* 0x000fe20000004800 */
[-C--:B------:R-:W-:Y:S01]  /*aad0*/  LEA.HI.SX32 R53, R53, R57.reuse, 0x1b ;  /* 0x0000003935357211 */ /* 0x080fe200078fdaff */
[----:B------:R-:W0:Y:S01]  /*aae0*/  @!P5 MUFU.RCP R79, R2 ;  /* 0x00000002004fd308 */ /* 0x000e220000001000 */
[-C--:B------:R-:W-:Y:S01]  /*aaf0*/  LEA.HI.SX32 R54, R54, R57.reuse, 0x1b ;  /* 0x0000003936367211 */ /* 0x080fe200078fdaff */
[----:B------:R-:W-:Y:S01]  /*ab00*/  STS [R51.X4+0x2c], R26 ;  /* 0x00002c1a33007388 */ /* 0x000fe20000004800 */
[----:B------:R-:W-:Y:S01]  /*ab10*/  LEA.HI.SX32 R55, R55, R57, 0x1b ;  /* 0x0000003937377211 */ /* 0x000fe200078fdaff */
[----:B---3--:R-:W-:Y:S01]  /*ab20*/  @!P3 FADD.FTZ R5, R5, 1 ;  /* 0x3f8000000505b421 */ /* 0x008fe20000010000 */
[----:B------:R-:W-:Y:S01]  /*ab30*/  FSETP.GTU.FTZ.AND P2, PT, R56, 20, PT ;  /* 0x41a000003800780b */ /* 0x000fe20003f5c000 */
[----:B------:R-:W-:Y:S01]  /*ab40*/  STS [R52.X4+0x30], R25 ;  /* 0x0000301934007388 */ /* 0x000fe20000004800 */
[----:B------:R-:W-:Y:S01]  /*ab50*/  FSETP.GTU.FTZ.AND P1, PT, R38, 20, PT ;  /* 0x41a000002600780b */ /* 0x000fe20003f3c000 */
[----:B----4-:R1:W-:Y:S02]  /*ab60*/  @!P4 MUFU.RCP R30, R3 ;  /* 0x00000003001ec308 */ /* 0x0103e40000001000 */
[----:B------:R-:W-:Y:S04]  /*ab70*/  STS [R53.X4+0x34], R24 ;  /* 0x0000341835007388 */ /* 0x000fe80000004800 */
[----:B------:R-:W-:Y:S02]  /*ab80*/  STS [R54.X4+0x38], R23 ;  /* 0x0000381736007388 */ /* 0x000fe40000004800 */
[----:B------:R-:W2:Y:S01]  /*ab90*/  @!P0 MUFU.EX2 R0, R0 ;  /* 0x0000000000008308 */ /* 0x000ea20000000800 */
[----:B-1----:R-:W-:Y:S01]  /*aba0*/  IMAD.WIDE.U32 R2, R159, c[0x0][0x2d8], RZ ;  /* 0x0000b6009f027a25 */ /* 0x002fe200078e00ff */
[----:B------:R1:W-:Y:S01]  /*abb0*/  STS [R55.X4+0x3c], R22 ;  /* 0x00003c1637007388 */ /* 0x0003e20000004800 */
[----:B------:R-:W-:-:S06]  /*abc0*/  NOP ;  /* 0x0000000000007918 */ /* 0x000fcc0000000000 */
[----:B------:R-:W-:Y:S01]  /*abd0*/  LDS R29, [R110.X4] ;  /* 0x000000006e1d7984 */ /* 0x000fe20000004800 */
[----:B------:R-:W-:Y:S01]  /*abe0*/  @!P2 FMUL.FTZ R21, R56, -1.4426950216293334961 ;  /* 0xbfb8aa3b3815a820 */ /* 0x000fe20000410000 */
[----:B------:R-:W3:Y:S01]  /*abf0*/  @!P3 MUFU.RCP R5, R5 ;  /* 0x000000050005b308 */ /* 0x000ee20000001000 */
[----:B------:R-:W-:Y:S01]  /*ac00*/  @!P1 FMUL.FTZ R38, R38, -1.4426950216293334961 ;  /* 0xbfb8aa3b26269820 */ /* 0x000fe20000410000 */
[----:B------:R-:W-:Y:S01]  /*ac10*/  LDS R31, [R109.X4+0x80] ;  /* 0x000080006d1f7984 */ /* 0x000fe20000004800 */
[----:B-1----:R-:W-:Y:S02]  /*ac20*/  IMAD R22, R156, c[0x0][0x2d8], RZ ;  /* 0x0000b6009c167a24 */ /* 0x002fe400078e02ff */
[----:B------:R-:W-:Y:S01]  /*ac30*/  IMAD R25, R161, c[0x0][0x2e0], RZ ;  /* 0x0000b800a1197a24 */ /* 0x000fe200078e02ff */
[----:B------:R-:W-:Y:S01]  /*ac40*/  LDS R27, [R108.X4+0x100] ;  /* 0x000100006c1b7984 */ /* 0x000fe20000004800 */
[----:B------:R-:W-:Y:S01]  /*ac50*/  IMAD R81, R159, c[0x0][0x2dc], R22 ;  /* 0x0000b7009f517a24 */ /* 0x000fe200078e0216 */
[----:B------:R-:W1:Y:S01]  /*ac60*/  @!P2 MUFU.EX2 R21, R21 ;  /* 0x000000150015a308 */ /* 0x000e620000000800 */
[----:B0-----:R-:W-:Y:S01]  /*ac70*/  @!P5 FMUL.FTZ R16, R16, R79 ;  /* 0x0000004f1010d220 */ /* 0x001fe20000410000 */
[----:B------:R-:W-:Y:S01]  /*ac80*/  LDS R33, [R107.X4+0x180] ;  /* 0x000180006b217984 */ /* 0x000fe20000004800 */
[----:B------:R-:W-:Y:S01]  /*ac90*/  IMAD R25, R162, c[0x0][0x2e4], R25 ;  /* 0x0000b900a2197a24 */ /* 0x000fe200078e0219 */
[----:B------:R-:W-:Y:S01]  /*aca0*/  IADD3 R3, R3, R81, RZ ;  /* 0x0000005103037210 */ /* 0x000fe20007ffe0ff */
[----:B--2---:R-:W-:Y:S01]  /*acb0*/  @!P0 FADD.FTZ R0, R0, 1 ;  /* 0x3f80000000008421 */ /* 0x004fe20000010000 */
[----:B------:R-:W-:Y:S01]  /*acc0*/  LDS R35, [R106.X4+0x200] ;  /* 0x000200006a237984 */ /* 0x000fe20000004800 */
[----:B------:R-:W-:Y:S01]  /*acd0*/  @!P4 FMUL.FTZ R17, R17, R30 ;  /* 0x0000001e1111c220 */ /* 0x000fe20000410000 */
[----:B------:R-:W0:Y:S01]  /*ace0*/  @!P1 MUFU.EX2 R38, R38 ;  /* 0x0000002600269308 */ /* 0x000e220000000800 */
[----:B------:R-:W-:Y:S01]  /*acf0*/  IMAD.WIDE.U32 R2, R162, c[0x0][0x2e0], R2 ;  /* 0x0000b800a2027a25 */ /* 0x000fe200078e0002 */
[----:B------:R-:W-:Y:S03]  /*ad00*/  LDS R37, [R105.X4+0x280] ;  /* 0x0002800069257984 */ /* 0x000fe60000004800 */
[----:B---3--:R-:W-:Y:S01]  /*ad10*/  @!P3 FMUL.FTZ R18, R18, R5 ;  /* 0x000000051212b220 */ /* 0x008fe20000410000 */
[----:B------:R-:W-:Y:S01]  /*ad20*/  LDS R43, [R104.X4+0x300] ;  /* 0x00030000682b7984 */ /* 0x000fe20000004800 */
[----:B------:R-:W-:Y:S01]  /*ad30*/  IADD3 R2, P5, R75, R2, RZ ;  /* 0x000000024b027210 */ /* 0x000fe20007fbe0ff */
[----:B-1----:R-:W-:-:S02]  /*ad40*/  @!P2 FADD.FTZ R21, R21, 1 ;  /* 0x3f8000001515a421 */ /* 0x002fc40000010000 */
[----:B------:R-:W-:Y:S02]  /*ad50*/  LDS R57, [R103.X4+0x380] ;  /* 0x0003800067397984 */ /* 0x000fe40000004800 */
[----:B------:R1:W2:Y:S02]  /*ad60*/  @!P2 MUFU.RCP R22, R21 ;  /* 0x000000150016a308 */ /* 0x0002a40000001000 */
[----:B------:R-:W-:Y:S01]  /*ad70*/  LDS R59, [R102.X4+0x400] ;  /* 0x00040000663b7984 */ /* 0x000fe20000004800 */
[----:B0-----:R-:W-:-:S03]  /*ad80*/  @!P1 FADD.FTZ R38, R38, 1 ;  /* 0x3f80000026269421 */ /* 0x001fc60000010000 */
[----:B------:R-:W-:Y:S02]  /*ad90*/  LDS R61, [R101.X4+0x480] ;  /* 0x00048000653d7984 */ /* 0x000fe40000004800 */
[----:B------:R-:W0:Y:S01]  /*ada0*/  @!P1 MUFU.RCP R23, R38 ;  /* 0x0000002600179308 */ /* 0x000e220000001000 */
[----:B-1----:R-:W-:Y:S01]  /*adb0*/  IADD3.X R21, R74, R25, R3, P5, !PT ;  /* 0x000000194a157210 */ /* 0x002fe20002ffe403 */
[----:B------:R-:W-:Y:S01]  /*adc0*/  LDS R63, [R100.X4+0x500] ;  /* 0x00050000643f7984 */ /* 0x000fe20000004800 */
[----:B------:R-:W-:-:S03]  /*add0*/  LEA R25, P4, R116, c[0x0][0x330], 0x2 ;  /* 0x0000cc0074197a11 */ /* 0x000fc600078810ff */
[----:B------:R-:W-:Y:S01]  /*ade0*/  LDS R65, [R99.X4+0x580] ;  /* 0x0005800063417984 */ /* 0x000fe20000004800 */
[----:B------:R-:W-:Y:S01]  /*adf0*/  LEA.HI.X R5, R116, c[0x0][0x334], R117, 0x2, P4 ;  /* 0x0000cd0074057a11 */ /* 0x000fe200020f1475 */
[----:B------:R-:W1:Y:S01]  /*ae00*/  @!P0 MUFU.RCP R3, R0 ;  /* 0x0000000000038308 */ /* 0x000e620000001000 */
[C---:B------:R-:W-:Y:S01]  /*ae10*/  LEA R24, P4, R2.reuse, R25, 0x2 ;  /* 0x0000001902187211 */ /* 0x040fe200078810ff */
[----:B------:R-:W-:Y:S01]  /*ae20*/  LDS R67, [R98.X4+0x600] ;  /* 0x0006000062437984 */ /* 0x000fe20000004800 */
[----:B--2---:R-:W-:Y:S02]  /*ae30*/  @!P2 FMUL.FTZ R19, R19, R22 ;  /* 0x000000161313a220 */ /* 0x004fe40000410000 */
[----:B------:R-:W-:Y:S01]  /*ae40*/  LEA.HI.X R25, R2, R5, R21, 0x2, P4 ;  /* 0x0000000502197211 */ /* 0x000fe200020f1415 */
[----:B------:R-:W-:Y:S01]  /*ae50*/  LDS R69, [R97.X4+0x680] ;  /* 0x0006800061457984 */ /* 0x000fe20000004800 */
[----:B0-----:R-:W-:-:S03]  /*ae60*/  @!P1 FMUL.FTZ R20, R20, R23 ;  /* 0x0000001714149220 */ /* 0x001fc60000410000 */
[----:B------:R-:W-:Y:S04]  /*ae70*/  LDS R71, [R96.X4+0x700] ;  /* 0x0007000060477984 */ /* 0x000fe80000004800 */
[----:B------:R-:W-:Y:S01]  /*ae80*/  LDS R73, [R95.X4+0x780] ;  /* 0x000780005f497984 */ /* 0x000fe20000004800 */
[----:B-1----:R-:W-:-:S03]  /*ae90*/  @!P0 FMUL.FTZ R4, R4, R3 ;  /* 0x0000000304048220 */ /* 0x002fc60000410000 */
        /* <DEDUP_REMOVED lines=19> */
.L_x_2939:
[----:B------:R-:W-:Y:S05]  /*afd0*/  BSYNC B0 ;  /* 0x0000000000007941 */ /* 0x000fea0003800000 */
.L_x_2938:
        /* <DEDUP_REMOVED lines=18> */
[----:B------:R-:W-:Y:S02]  /*b100*/  IMAD.WIDE.U32 R2, R159, c[0x0][0x2f8], RZ ;  /* 0x0000be009f027a25 */ /* 0x000fe400078e00ff */
        /* <DEDUP_REMOVED lines=24> */
[----:B------:R-:W-:Y:S02]  /*b290*/  IMAD R0, R156, c[0x0][0x2f8], RZ ;  /* 0x0000be009c007a24 */ /* 0x000fe400078e02ff */
[----:B--2---:R-:W-:Y:S01]  /*b2a0*/  FADD.FTZ R10, R9, R10 ;  /* 0x0000000a090a7221 */ /* 0x004fe20000010000 */
[----:B------:R2:W-:Y:S01]  /*b2b0*/  STS [R48.X4+0x20], R13 ;  /* 0x0000200d30007388 */ /* 0x0005e20000004800 */
[----:B------:R-:W-:Y:S02]  /*b2c0*/  IMAD R7, R159, c[0x0][0x2fc], R0 ;  /* 0x0000bf009f077a24 */ /* 0x000fe400078e0200 */
[----:B---3--:R-:W-:Y:S01]  /*b2d0*/  FADD.FTZ R11, R10, R11 ;  /* 0x0000000b0a0b7221 */ /* 0x008fe20000010000 */
[----:B------:R3:W-:Y:S02]  /*b2e0*/  STS [R49.X4+0x24], R14 ;  /* 0x0000240e31007388 */ /* 0x0007e40000004800 */
[----:B------:R-:W-:Y:S01]  /*b2f0*/  IADD3 R9, R3, R7, RZ ;  /* 0x0000000703097210 */ /* 0x000fe20007ffe0ff */
[----:B-1----:R-:W-:Y:S01]  /*b300*/  FADD.FTZ R12, R11, R12 ;  /* 0x0000000c0b0c7221 */ /* 0x002fe20000010000 */
[----:B------:R1:W-:Y:S03]  /*b310*/  STS [R50.X4+0x28], R15 ;  /* 0x0000280f32007388 */ /* 0x0003e60000004800 */
[----:B--2---:R-:W-:Y:S01]  /*b320*/  FADD.FTZ R13, R12, R13 ;  /* 0x0000000d0c0d7221 */ /* 0x004fe20000010000 */
[----:B------:R2:W-:Y:S03]  /*b330*/  STS [R51.X4+0x2c], R16 ;  /* 0x00002c1033007388 */ /* 0x0005e60000004800 */
[----:B---3--:R-:W-:Y:S01]  /*b340*/  FADD.FTZ R14, R13, R14 ;  /* 0x0000000e0d0e7221 */ /* 0x008fe20000010000 */
[----:B------:R3:W-:Y:S03]  /*b350*/  STS [R52.X4+0x30], R17 ;  /* 0x0000301134007388 */ /* 0x0007e60000004800 */
[----:B-1----:R-:W-:Y:S01]  /*b360*/  FADD.FTZ R15, R14, R15 ;  /* 0x0000000f0e0f7221 */ /* 0x002fe20000010000 */
[----:B------:R1:W-:Y:S03]  /*b370*/  STS [R53.X4+0x34], R18 ;  /* 0x0000341235007388 */ /* 0x0003e60000004800 */
[----:B--2---:R-:W-:Y:S01]  /*b380*/  FADD.FTZ R16, R15, R16 ;  /* 0x000000100f107221 */ /* 0x004fe20000010000 */
[----:B------:R2:W-:Y:S03]  /*b390*/  STS [R54.X4+0x38], R19 ;  /* 0x0000381336007388 */ /* 0x0005e60000004800 */
[----:B---3--:R-:W-:Y:S01]  /*b3a0*/  FADD.FTZ R17, R16, R17 ;  /* 0x0000001110117221 */ /* 0x008fe20000010000 */
[----:B------:R-:W-:Y:S01]  /*b3b0*/  STS [R55.X4+0x3c], R20 ;  /* 0x00003c1437007388 */ /* 0x000fe20000004800 */
[----:B------:R-:W-:-:S06]  /*b3c0*/  NOP ;  /* 0x0000000000007918 */ /* 0x000fcc0000000000 */
[----:B------:R-:W-:Y:S01]  /*b3d0*/  LDS R21, [R110.X4] ;  /* 0x000000006e157984 */ /* 0x000fe20000004800 */
[----:B-1----:R-:W-:-:S03]  /*b3e0*/  FADD.FTZ R18, R17, R18 ;  /* 0x0000001211127221 */ /* 0x002fc60000010000 */
[----:B------:R-:W-:Y:S01]  /*b3f0*/  LDS R109, [R109.X4+0x80] ;  /* 0x000080006d6d7984 */ /* 0x000fe20000004800 */
[----:B--2---:R-:W-:-:S03]  /*b400*/  FADD.FTZ R19, R18, R19 ;  /* 0x0000001312137221 */ /* 0x004fc60000010000 */
        /* <DEDUP_REMOVED lines=31> */
.L_x_2941:
[----:B------:R-:W-:Y:S05]  /*b600*/  BSYNC B0 ;  /* 0x0000000000007941 */ /* 0x000fea0003800000 */
.L_x_2940:
[----:B------:R-:W-:Y:S01]  /*b610*/  MOV R3, R9 ;  /* 0x0000000900037202 */ /* 0x000fe20000000f00 */
[----:B------:R-:W-:Y:S01]  /*b620*/  IMAD R5, R161, c[0x0][0x300], RZ ;  /* 0x0000c000a1057a24 */ /* 0x000fe200078e02ff */
[----:B------:R-:W-:Y:S01]  /*b630*/  IADD3 R0, P0, R93, -0xf80, RZ ;  /* 0xfffff0805d007810 */ /* 0x000fe20007f1e0ff */
[----:B------:R-:W-:Y:S01]  /*b640*/  UIADD3 UR8, UP0, UR8, -0x1000, URZ ;  /* 0xfffff00008087890 */ /* 0x000fe2000ff1e03f */
[----:B------:R-:W-:Y:S01]  /*b650*/  ISETP.GE.AND P2, PT, R144, R37, PT ;  /* 0x000000259000720c */ /* 0x000fe20003f46270 */
[----:B------:R-:W-:Y:S01]  /*b660*/  IMAD.WIDE.U32 R2, R162, c[0x0][0x300], R2 ;  /* 0x0000c000a2027a25 */ /* 0x000fe200078e0002 */
[----:B------:R-:W-:Y:S01]  /*b670*/  IADD3.X R4, R94, -0x1, RZ, P0, !PT ;  /* 0xffffffff5e047810 */ /* 0x000fe200007fe4ff */
[----:B------:R-:W-:Y:S01]  /*b680*/  UIADD3 UR10, UP1, UR10, -0x1000, URZ ;  /* 0xfffff0000a0a7890 */ /* 0x000fe2000ff3e03f */
[----:B------:R-:W-:Y:S01]  /*b690*/  IADD3 R0, P1, R0, c[0x0][0x340], RZ ;  /* 0x0000d00000007a10 */ /* 0x000fe20007f3e0ff */
[----:B------:R-:W-:Y:S01]  /*b6a0*/  IMAD R5, R162, c[0x0][0x304], R5 ;  /* 0x0000c100a2057a24 */ /* 0x000fe200078e0205 */
[----:B------:R-:W-:Y:S01]  /*b6b0*/  IADD3 R75, P0, R75, R2, RZ ;  /* 0x000000024b4b7210 */ /* 0x000fe20007f1e0ff */
[----:B------:R-:W-:Y:S01]  /*b6c0*/  UIADD3 UR6, UP2, UR6, -0x1000, URZ ;  /* 0xfffff00006067890 */ /* 0x000fe2000ff5e03f */
[----:B------:R-:W-:Y:S01]  /*b6d0*/  IADD3.X R4, R4, c[0x0][0x344], RZ, P1, !PT ;  /* 0x0000d10004047a10 */ /* 0x000fe20000ffe4ff */
        /* <DEDUP_REMOVED lines=11> */
[-C--:B------:R-:W-:Y:S02]  /*b790*/  ISETP.GE.AND P6, PT, R135, R37.reuse, PT ;  /* 0x000000258700720c */ /* 0x080fe40003fc6270 */
[-C--:B------:R-:W-:Y:S01]  /*b7a0*/  ISETP.GE.AND P0, PT, R142, R37.reuse, PT ;  /* 0x000000258e00720c */ /* 0x080fe20003f06270 */
[----:B------:R1:W-:Y:S01]  /*b7b0*/  @!P3 STG.E [R2.64+0x200], R105 ;  /* 0x000200690200b986 */ /* 0x0003e2000c101904 */
        /* <DEDUP_REMOVED lines=27> */
.L_x_2851:
        /* <DEDUP_REMOVED lines=29> */
.L_x_2944:
[----:B------:R-:W-:Y:S05]  /*bb40*/  BSYNC B0 ;  /* 0x0000000000007941 */ /* 0x000fea0003800000 */
.L_x_2943:
[----:B------:R-:W-:Y:S01]  /*bb50*/  BSSY B0, `(.L_x_2945) ;  /* 0x000001d000007945 */ /* 0x000fe20003800000 */
[----:B------:R-:W-:Y:S05]  /*bb60*/  @!P0 BRA `(.L_x_2946) ;  /* 0x000001a000008947 */ /* 0x000fea0003800000 */
[----:B------:R-:W-:Y:S06]  /*bb70*/  BAR.SYNC.DEFER_BLOCKING 0x0 ;  /* 0x0000000000007b1d */ /* 0x000fec0000010000 */
[----:B------:R-:W1:Y:S04]  /*bb80*/  SHFL.DOWN P0, R0, R155, 0x1, 0x1f ;  /* 0x08201f009b007f89 */ /* 0x000e680000000000 */
[----:B------:R-:W2:Y:S04]  /*bb90*/  S2R R6, SR_LANEID ;  /* 0x0000000000067919 */ /* 0x000ea80000000000 */
[----:B------:R-:W3:Y:S01]  /*bba0*/  S2R R13, SR_TID.X ;  /* 0x00000000000d7919 */ /* 0x000ee20000002100 */
[----:B-1----:R-:W-:Y:S01]  /*bbb0*/  @P0 FADD R0, R0, R155 ;  /* 0x0000009b00000221 */ /* 0x002fe20000000000 */
[----:B--2---:R-:W-:-:S04]  /*bbc0*/  ISETP.NE.AND P2, PT, R6, RZ, PT ;  /* 0x000000ff0600720c */ /* 0x004fc80003f45270 */
[----:B------:R-:W1:Y:S01]  /*bbd0*/  SHFL.DOWN P0, R3, R0, 0x2, 0x1f ;  /* 0x08401f0000037f89 */ /* 0x000e620000000000 */
[----:B---3--:R-:W-:-:S08]  /*bbe0*/  ISETP.NE.AND P1, PT, R13, RZ, PT ;  /* 0x000000ff0d00720c */ /* 0x008fd00003f25270 */
[----:B------:R-:W-:-:S04]  /*bbf0*/  @!P2 SHF.R.S32.HI R6, RZ, 0x1f, R13 ;  /* 0x0000001fff06a819 */ /* 0x000fc8000001140d */
[----:B------:R-:W-:Y:S01]  /*bc00*/  @!P2 LEA.HI R6, R6, R13, RZ, 0x5 ;  /* 0x0000000d0606a211 */ /* 0x000fe200078f28ff */
[----:B-1----:R-:W-:-:S05]  /*bc10*/  @P0 FADD R3, R0, R3 ;  /* 0x0000000300030221 */ /* 0x002fca0000000000 */
[----:B------:R-:W1:Y:S02]  /*bc20*/  SHFL.DOWN P0, R2, R3, 0x4, 0x1f ;  /* 0x08801f0003027f89 */ /* 0x000e640000000000 */
[----:B-1----:R-:W-:Y:S01]  /*bc30*/  @P0 FADD R2, R3, R2 ;  /* 0x0000000203020221 */ /* 0x002fe20000000000 */
[----:B------:R-:W-:-:S04]  /*bc40*/  @!P2 SHF.R.S32.HI R3, RZ, 0x5, R6 ;  /* 0x00000005ff03a819 */ /* 0x000fc80000011406 */
[----:B------:R-:W1:Y:S02]  /*bc50*/  SHFL.DOWN P0, R5, R2, 0x8, 0x1f ;  /* 0x09001f0002057f89 */ /* 0x000e640000000000 */
[----:B-1----:R-:W-:-:S05]  /*bc60*/  @P0 FADD R5, R2, R5 ;  /* 0x0000000502050221 */ /* 0x002fca0000000000 */
[----:B------:R-:W1:Y:S02]  /*bc70*/  SHFL.DOWN P0, R4, R5, 0x10, 0x1f ;  /* 0x0a001f0005047f89 */ /* 0x000e640000000000 */
[----:B-1----:R-:W-:-:S05]  /*bc80*/  @P0 FADD R4, R5, R4 ;  /* 0x0000000405040221 */ /* 0x002fca0000000000 */
[----:B------:R-:W-:Y:S04]  /*bc90*/  @!P2 STS [R3.X4+0x2114], R4 ;  /* 0x002114040300a388 */ /* 0x000fe80000004800 */
[----:B------:R-:W-:Y:S06]  /*bca0*/  BAR.SYNC.DEFER_BLOCKING 0x0 ;  /* 0x0000000000007b1d */ /* 0x000fec0000010000 */
[----:B0-----:R-:W0:Y:S02]  /*bcb0*/  @!P1 LDS R7, [0x2118] ;  /* 0x00211800ff079984 */ /* 0x001e240000000800 */
[----:B0-----:R-:W-:Y:S01]  /*bcc0*/  @!P1 FADD.FTZ R4, R4, R7 ;  /* 0x0000000704049221 */ /* 0x001fe20000010000 */
[----:B------:R-:W-:Y:S05]  /*bcd0*/  @P1 BRA `(.L_x_2947) ;  /* 0x0000004000001947 */ /* 0x000fea0003800000 */
[----:B------:R0:W-:Y:S01]  /*bce0*/  RED.E.ADD.F32.FTZ.RN.STRONG.GPU [R118.64], R4 ;  /* 0x000000047600798e */ /* 0x0001e2000c10e784 */
[----:B------:R-:W-:Y:S01]  /*bcf0*/  HFMA2.MMA R13, -RZ, RZ, 0, 0 ;  /* 0x00000000ff0d7435 */ /* 0x000fe200000001ff */
[----:B------:R-:W-:Y:S05]  /*bd00*/  BRA `(.L_x_2947) ;  /* 0x0000001000007947 */ /* 0x000fea0003800000 */
.L_x_2946:
[----:B------:R-:W1:Y:S02]  /*bd10*/  S2R R13, SR_TID.X ;  /* 0x00000000000d7919 */ /* 0x000e640000002100 */
.L_x_2947:
[----:B------:R-:W-:Y:S05]  /*bd20*/  BSYNC B0 ;  /* 0x0000000000007941 */ /* 0x000fea0003800000 */
.L_x_2945:
        /* <DEDUP_REMOVED lines=10> */
.L_x_2948:
        /* <DEDUP_REMOVED lines=15> */
[----:B--2---:R-:W-:Y:S02]  /*bec0*/  IADD3 R13, R13, c[0x0][0x0], RZ ;  /* 0x000000000d0d7a10 */ /* 0x004fe40007ffe0ff */
[----:B------:R-:W-:Y:S02]  /*bed0*/  IADD3 R7, R5, R7, RZ ;  /* 0x0000000705077210 */ /* 0x000fe40007ffe0ff */
[----:B------:R-:W-:Y:S02]  /*bee0*/  LEA R10, P1, R8, c[0x0][0x318], 0x2 ;  /* 0x0000c600080a7a11 */ /* 0x000fe400078210ff */
[----:B------:R-:W-:Y:S02]  /*bef0*/  LEA.HI.X R7, R4, c[0x0][0x314], R7, 0x2, P0 ;  /* 0x0000c50004077a11 */ /* 0x000fe400000f1407 */
[----:B------:R-:W-:-:S02]  /*bf00*/  ISETP.GE.AND P0, PT, R13, c[0x0][0x16c], PT ;  /* 0x00005b000d007a0c */ /* 0x000fc40003f06270 */
[----:B------:R-:W-:-:S04]  /*bf10*/  IADD3 R5, R9, R11, RZ ;  /* 0x0000000b09057210 */ /* 0x000fc80007ffe0ff */
[----:B------:R-:W-:Y:S01]  /*bf20*/  LEA.HI.X R11, R8, c[0x0][0x31c], R5, 0x2, P1 ;  /* 0x0000c700080b7a11 */ /* 0x000fe200008f1405 */
[----:B-1----:R0:W-:Y:S04]  /*bf30*/  RED.E.ADD.F32.FTZ.RN.STRONG.GPU [R6.64], R15 ;  /* 0x0000000f0600798e */ /* 0x0021e8000c10e784 */
[----:B---3--:R0:W-:Y:S02]  /*bf40*/  RED.E.ADD.F32.FTZ.RN.STRONG.GPU [R10.64], R17 ;  /* 0x000000110a00798e */ /* 0x0081e4000c10e784 */
[----:B------:R-:W-:Y:S05]  /*bf50*/  @!P0 BRA `(.L_x_2948) ;  /* 0xfffffe7000008947 */ /* 0x000fea000383ffff */
[----:B------:R-:W-:Y:S05]  /*bf60*/  EXIT ;  /* 0x000000000000794d */ /* 0x000fea0003800000 */
.L_x_2894:
[----:B------:R-:W-:Y:S01]  /*bf70*/  HFMA2.MMA R229, -RZ, RZ, 0, 5.9604644775390625e-08 ;  /* 0x00000001ffe57435 */ /* 0x000fe200000001ff */
[----:B------:R-:W-:Y:S02]  /*bf80*/  MOV R202, R66 ;  /* 0x0000004200ca7202 */ /* 0x000fe40000000f00 */
[----:B------:R-:W-:-:S02]  /*bf90*/  MOV R206, RZ ;  /* 0x000000ff00ce7202 */ /* 0x000fc40000000f00 */
[----:B------:R-:W-:Y:S02]  /*bfa0*/  MOV R231, 0xffffffff ;  /* 0xffffffff00e77802 */ /* 0x000fe40000000f00 */
[----:B------:R-:W-:Y:S02]  /*bfb0*/  MOV R64, 0xbfd0 ;  /* 0x0000bfd000407802 */ /* 0x000fe40000000f00 */
[----:B-1----:R-:W-:Y:S05]  /*bfc0*/  CALL.REL.NOINC `($__internal_119_$__cuda_sm70_shflsync_up) ;  /* 0x00000ed000007944 */ /* 0x002fea0003c00000 */
[----:B-1----:R-:W-:Y:S01]  /*bfd0*/  MOV R227, R202 ;  /* 0x000000ca00e37202 */ /* 0x002fe20000000f00 */
[----:B0-----:R-:W-:Y:S05]  /*bfe0*/  BRA `(.L_x_2949) ;  /* 0xffffb65000007947 */ /* 0x001fea000383ffff */
.L_x_2895:
[----:B------:R-:W-:Y:S01]  /*bff0*/  HFMA2.MMA R229, -RZ, RZ, 0, 5.9604644775390625e-08 ;  /* 0x00000001ffe57435 */ /* 0x000fe200000001ff */
[----:B------:R-:W-:Y:S02]  /*c000*/  MOV R202, R67 ;  /* 0x0000004300ca7202 */ /* 0x000fe40000000f00 */
[----:B------:R-:W-:Y:S02]  /*c010*/  MOV R206, RZ ;  /* 0x000000ff00ce7202 */ /* 0x000fe40000000f00 */
[----:B------:R-:W-:Y:S02]  /*c020*/  MOV R231, 0xffffffff ;  /* 0xffffffff00e77802 */ /* 0x000fe40000000f00 */
[----:B------:R-:W-:-:S02]  /*c030*/  MOV R64, 0xc050 ;  /* 0x0000c05000407802 */ /* 0x000fc40000000f00 */
[----:B012---:R-:W-:Y:S05]  /*c040*/  CALL.REL.NOINC `($__internal_119_$__cuda_sm70_shflsync_up) ;  /* 0x00000e5000007944 */ /* 0x007fea0003c00000 */
        /* <DEDUP_REMOVED lines=10> */
[----:B------:R-:W-:Y:S05]  /*c0f0*/  CALL.REL.NOINC `($__internal_119_$__cuda_sm70_shflsync_up) ;  /* 0x00000da000007944 */ /* 0x000fea0003c00000 */
[----:B0-----:R-:W-:Y:S01]  /*c100*/  HFMA2.MMA R229, -RZ, RZ, 0, 1.1920928955078125e-07 ;  /* 0x00000002ffe57435 */ /* 0x001fe200000001ff */
[----:B-1----:R-:W-:Y:S02]  /*c110*/  MOV R66, R202 ;  /* 0x000000ca00427202 */ /* 0x002fe40000000f00 */
[----:B------:R-:W-:-:S02]  /*c120*/  MOV R202, R67 ;  /* 0x0000004300ca7202 */ /* 0x000fc40000000f00 */
[----:B------:R-:W-:Y:S02]  /*c130*/  MOV R206, RZ ;  /* 0x000000ff00ce7202 */ /* 0x000fe40000000f00 */
[----:B------:R-:W-:Y:S02]  /*c140*/  MOV R231, 0xffffffff ;  /* 0xffffffff00e77802 */ /* 0x000fe40000000f00 */
[----:B------:R-:W-:Y:S02]  /*c150*/  MOV R64, 0xc170 ;  /* 0x0000c17000407802 */ /* 0x000fe40000000f00 */
[----:B------:R-:W-:Y:S05]  /*c160*/  CALL.REL.NOINC `($__internal_119_$__cuda_sm70_shflsync_up) ;  /* 0x00000d3000007944 */ /* 0x000fea0003c00000 */
        /* <DEDUP_REMOVED lines=8> */
[----:B------:R-:W-:Y:S05]  /*c1f0*/  CALL.REL.NOINC `($__internal_119_$__cuda_sm70_shflsync_up) ;  /* 0x00000ca000007944 */ /* 0x000fea0003c00000 */
[----:B0-----:R-:W-:Y:S01]  /*c200*/  HFMA2.MMA R229, -RZ, RZ, 0, 2.384185791015625e-07 ;  /* 0x00000004ffe57435 */ /* 0x001fe200000001ff */
[----:B-1----:R-:W-:Y:S02]  /*c210*/  MOV R66, R202 ;  /* 0x000000ca00427202 */ /* 0x002fe40000000f00 */
[----:B------:R-:W-:Y:S02]  /*c220*/  MOV R202, R67 ;  /* 0x0000004300ca7202 */ /* 0x000fe40000000f00 */
[----:B------:R-:W-:Y:S02]  /*c230*/  MOV R206, RZ ;  /* 0x000000ff00ce7202 */ /* 0x000fe40000000f00 */
[----:B------:R-:W-:Y:S02]  /*c240*/  MOV R231, 0xffffffff ;  /* 0xffffffff00e77802 */ /* 0x000fe40000000f00 */
[----:B------:R-:W-:Y:S02]  /*c250*/  MOV R64, 0xc270 ;  /* 0x0000c27000407802 */ /* 0x000fe40000000f00 */
[----:B------:R-:W-:Y:S05]  /*c260*/  CALL.REL.NOINC `($__internal_119_$__cuda_sm70_shflsync_up) ;  /* 0x00000c3000007944 */ /* 0x000fea0003c00000 */
        /* <DEDUP_REMOVED lines=8> */
[----:B------:R-:W-:Y:S05]  /*c2f0*/  CALL.REL.NOINC `($__internal_119_$__cuda_sm70_shflsync_up) ;  /* 0x00000ba000007944 */ /* 0x000fea0003c00000 */
[----:B0-----:R-:W-:Y:S01]  /*c300*/  HFMA2.MMA R229, -RZ, RZ, 0, 4.76837158203125e-07 ;  /* 0x00000008ffe57435 */ /* 0x001fe200000001ff */
[----:B-1----:R-:W-:Y:S02]  /*c310*/  MOV R66, R202 ;  /* 0x000000ca00427202 */ /* 0x002fe40000000f00 */
[----:B------:R-:W-:Y:S02]  /*c320*/  MOV R202, R67 ;  /* 0x0000004300ca7202 */ /* 0x000fe40000000f00 */
[----:B------:R-:W-:Y:S02]  /*c330*/  MOV R206, RZ ;  /* 0x000000ff00ce7202 */ /* 0x000fe40000000f00 */
[----:B------:R-:W-:Y:S02]  /*c340*/  MOV R231, 0xffffffff ;  /* 0xffffffff00e77802 */ /* 0x000fe40000000f00 */
[----:B------:R-:W-:Y:S02]  /*c350*/  MOV R64, 0xc370 ;  /* 0x0000c37000407802 */ /* 0x000fe40000000f00 */
[----:B------:R-:W-:Y:S05]  /*c360*/  CALL.REL.NOINC `($__internal_119_$__cuda_sm70_shflsync_up) ;  /* 0x00000b3000007944 */ /* 0x000fea0003c00000 */
        /* <DEDUP_REMOVED lines=10> */
[----:B------:R-:W-:Y:S05]  /*c410*/  CALL.REL.NOINC `($__internal_119_$__cuda_sm70_shflsync_up) ;  /* 0x00000a8000007944 */ /* 0x000fea0003c00000 */
[----:B0-----:R-:W-:Y:S01]  /*c420*/  HFMA2.MMA R229, -RZ, RZ, 0, 9.5367431640625e-07 ;  /* 0x00000010ffe57435 */ /* 0x001fe200000001ff */
[----:B-1----:R-:W-:Y:S02]  /*c430*/  MOV R200, R202 ;  /* 0x000000ca00c87202 */ /* 0x002fe40000000f00 */
[----:B------:R-:W-:Y:S02]  /*c440*/  MOV R202, R67 ;  /* 0x0000004300ca7202 */ /* 0x000fe40000000f00 */
[----:B------:R-:W-:Y:S02]  /*c450*/  MOV R206, RZ ;  /* 0x000000ff00ce7202 */ /* 0x000fe40000000f00 */
[----:B------:R-:W-:-:S02]  /*c460*/  MOV R231, 0xffffffff ;  /* 0xffffffff00e77802 */ /* 0x000fc40000000f00 */
[----:B------:R-:W-:Y:S02]  /*c470*/  MOV R64, 0xc490 ;  /* 0x0000c49000407802 */ /* 0x000fe40000000f00 */
[----:B------:R-:W-:Y:S05]  /*c480*/  CALL.REL.NOINC `($__internal_119_$__cuda_sm70_shflsync_up) ;  /* 0x00000a1000007944 */ /* 0x000fea0003c00000 */
[----:B-1----:R-:W-:Y:S01]  /*c490*/  MOV R64, R202 ;  /* 0x000000ca00407202 */ /* 0x002fe20000000f00 */
[----:B0-----:R-:W-:Y:S05]  /*c4a0*/  BRA `(.L_x_2950) ;  /* 0xffffb31000007947 */ /* 0x001fea000383ffff */
.L_x_2898:
[----:B------:R-:W-:Y:S01]  /*c4b0*/  HFMA2.MMA R229, -RZ, RZ, 0, 5.9604644775390625e-08 ;  /* 0x00000001ffe57435 */ /* 0x000fe200000001ff */
[----:B------:R-:W-:Y:S02]  /*c4c0*/  MOV R202, R67 ;  /* 0x0000004300ca7202 */ /* 0x000fe40000000f00 */
[----:B------:R-:W-:Y:S02]  /*c4d0*/  MOV R206, RZ ;  /* 0x000000ff00ce7202 */ /* 0x000fe40000000f00 */
[----:B------:R-:W-:Y:S02]  /*c4e0*/  MOV R231, 0xffffffff ;  /* 0xffffffff00e77802 */ /* 0x000fe40000000f00 */
[----:B------:R-:W-:Y:S02]  /*c4f0*/  MOV R64, 0xc510 ;  /* 0x0000c51000407802 */ /* 0x000fe40000000f00 */
[----:B01----:R-:W-:Y:S05]  /*c500*/  CALL.REL.NOINC `($__internal_119_$__cuda_sm70_shflsync_up) ;  /* 0x0000099000007944 */ /* 0x003fea0003c00000 */
[----:B0-----:R-:W-:Y:S01]  /*c510*/  HFMA2.MMA R229, -RZ, RZ, 0, 5.9604644775390625e-08 ;  /* 0x00000001ffe57435 */ /* 0x001fe200000001ff */
[----:B-1----:R-:W-:Y:S02]  /*c520*/  MOV R66, R202 ;  /* 0x000000ca00427202 */ /* 0x002fe40000000f00 */
[----:B------:R-:W-:-:S02]  /*c530*/  MOV R202, R204 ;  /* 0x000000cc00ca7202 */ /* 0x000fc40000000f00 */
[----:B------:R-:W-:Y:S02]  /*c540*/  MOV R206, RZ ;  /* 0x000000ff00ce7202 */ /* 0x000fe40000000f00 */
[----:B------:R-:W-:Y:S02]  /*c550*/  MOV R231, 0xffffffff ;  /* 0xffffffff00e77802 */ /* 0x000fe40000000f00 */
[----:B------:R-:W-:Y:S02]  /*c560*/  MOV R64, 0xc580 ;  /* 0x0000c58000407802 */ /* 0x000fe40000000f00 */
[----:B------:R-:W-:Y:S05]  /*c570*/  CALL.REL.NOINC `($__internal_119_$__cuda_sm70_shflsync_up) ;  /* 0x0000092000007944 */ /* 0x000fea0003c00000 */
[----:B------:R-:W-:Y:S01]  /*c580*/  HFMA2.MMA R245, -RZ, RZ, 0, 0 ;  /* 0x00000000fff57435 */ /* 0x000fe200000001ff */
[----:B------:R-:W-:Y:S02]  /*c590*/  MOV R136, R66 ;  /* 0x0000004200887202 */ /* 0x000fe40000000f00 */
[----:B-1----:R-:W-:Y:S02]  /*c5a0*/  MOV R198, R202 ;  /* 0x000000ca00c67202 */ /* 0x002fe40000000f00 */
[----:B------:R-:W-:Y:S02]  /*c5b0*/  MOV R66, R132 ;  /* 0x0000008400427202 */ /* 0x000fe40000000f00 */
[----:B------:R-:W-:-:S02]  /*c5c0*/  MOV R212, 0x1f ;  /* 0x0000001f00d47802 */ /* 0x000fc40000000f00 */
[----:B------:R-:W-:Y:S02]  /*c5d0*/  MOV R247, 0xffffffff ;  /* 0xffffffff00f77802 */ /* 0x000fe40000000f00 */
[----:B------:R-:W-:Y:S02]  /*c5e0*/  MOV R64, 0xc600 ;  /* 0x0000c60000407802 */ /* 0x000fe40000000f00 */
[----:B0-----:R-:W-:Y:S05]  /*c5f0*/  CALL.REL.NOINC `($__internal_118_$__cuda_sm70_shflsync_idx_p) ;  /* 0x0000086000007944 */ /* 0x001fea0003c00000 */
[----:B0-----:R-:W-:Y:S01]  /*c600*/  HFMA2.MMA R245, -RZ, RZ, 0, 0 ;  /* 0x00000000fff57435 */ /* 0x001fe200000001ff */
[----:B-1----:R-:W-:Y:S02]  /*c610*/  MOV R132, R212 ;  /* 0x000000d400847202 */ /* 0x002fe40000000f00 */
[----:B------:R-:W-:Y:S02]  /*c620*/  MOV R66, R133 ;  /* 0x0000008500427202 */ /* 0x000fe40000000f00 */
[----:B------:R-:W-:Y:S02]  /*c630*/  MOV R212, 0x1f ;  /* 0x0000001f00d47802 */ /* 0x000fe40000000f00 */
[----:B------:R-:W-:Y:S02]  /*c640*/  MOV R247, 0xffffffff ;  /* 0xffffffff00f77802 */ /* 0x000fe40000000f00 */
[----:B------:R-:W-:-:S02]  /*c650*/  MOV R64, 0xc670 ;  /* 0x0000c67000407802 */ /* 0x000fc40000000f00 */
[----:B------:R-:W-:Y:S05]  /*c660*/  CALL.REL.NOINC `($__internal_118_$__cuda_sm70_shflsync_idx_p) ;  /* 0x000007f000007944 */ /* 0x000fea0003c00000 */
[----:B-1----:R-:W-:Y:S01]  /*c670*/  MOV R65, R212 ;  /* 0x000000d400417202 */ /* 0x002fe20000000f00 */
[----:B0-----:R-:W-:Y:S05]  /*c680*/  BRA `(.L_x_2951) ;  /* 0xffffb2b000007947 */ /* 0x001fea000383ffff */
.L_x_2901:
[----:B------:R-:W-:Y:S01]  /*c690*/  HFMA2.MMA R245, -RZ, RZ, 0, 5.9604644775390625e-08 ;  /* 0x00000001fff57435 */ /* 0x000fe200000001ff */
[----:B------:R-:W-:-:S02]  /*c6a0*/  MOV R208, R66 ;  /* 0x0000004200d07202 */ /* 0x000fc40000000f00 */
[----:B------:R-:W-:Y:S02]  /*c6b0*/  MOV R210, 0x1f ;  /* 0x0000001f00d27802 */ /* 0x000fe40000000f00 */
[----:B------:R-:W-:Y:S02]  /*c6c0*/  MOV R247, 0xffffffff ;  /* 0xffffffff00f77802 */ /* 0x000fe40000000f00 */
[----:B------:R-:W-:Y:S02]  /*c6d0*/  MOV R64, 0xc6f0 ;  /* 0x0000c6f000407802 */ /* 0x000fe40000000f00 */
[----:B------:R-:W-:Y:S05]  /*c6e0*/  CALL.REL.NOINC `($__internal_117_$__cuda_sm70_shflsync_down) ;  /* 0x0000073000007944 */ /* 0x000fea0003c00000 */
[----:B-1----:R-:W-:Y:S01]  /*c6f0*/  MOV R241, R208 ;  /* 0x000000d000f17202 */ /* 0x002fe20000000f00 */
[----:B0-----:R-:W-:Y:S05]  /*c700*/  BRA `(.L_x_2952) ;  /* 0xffffb80000007947 */ /* 0x001fea000383ffff */
.L_x_2902:
[----:B------:R-:W-:Y:S01]  /*c710*/  HFMA2.MMA R245, -RZ, RZ, 0, 5.9604644775390625e-08 ;  /* 0x00000001fff57435 */ /* 0x000fe200000001ff */
[----:B------:R-:W-:Y:S02]  /*c720*/  MOV R208, R67 ;  /* 0x0000004300d07202 */ /* 0x000fe40000000f00 */
[----:B------:R-:W-:Y:S02]  /*c730*/  MOV R210, 0x1f ;  /* 0x0000001f00d27802 */ /* 0x000fe40000000f00 */
[----:B------:R-:W-:-:S02]  /*c740*/  MOV R247, 0xffffffff ;  /* 0xffffffff00f77802 */ /* 0x000fc40000000f00 */
[----:B------:R-:W-:Y:S02]  /*c750*/  MOV R64, 0xc770 ;  /* 0x0000c77000407802 */ /* 0x000fe40000000f00 */
[----:B01----:R-:W-:Y:S05]  /*c760*/  CALL.REL.NOINC `($__internal_117_$__cuda_sm70_shflsync_down) ;  /* 0x000006b000007944 */ /* 0x003fea0003c00000 */
[C---:B------:R-:W-:Y:S01]  /*c770*/  FMUL.FTZ R65, R66.reuse, R241 ;  /* 0x000000f142417220 */ /* 0x040fe20000410000 */
[----:B0-----:R-:W-:Y:S01]  /*c780*/  HFMA2.MMA R245, -RZ, RZ, 0, 1.1920928955078125e-07 ;  /* 0x00000002fff57435 */ /* 0x001fe200000001ff */
[C---:B-1----:R-:W-:Y:S01]  /*c790*/  FFMA.FTZ R208, R66.reuse, R208, R67 ;  /* 0x000000d042d07223 */ /* 0x042fe20000010043 */
[----:B------:R-:W-:Y:S02]  /*c7a0*/  MOV R210, 0x1f ;  /* 0x0000001f00d27802 */ /* 0x000fe40000000f00 */
[----:B------:R-:W-:Y:S02]  /*c7b0*/  FSEL R241, R66, R65, !P4 ;  /* 0x0000004142f17208 */ /* 0x000fe40006000000 */
[----:B------:R-:W-:Y:S02]  /*c7c0*/  FSEL R67, R67, R208, !P4 ;  /* 0x000000d043437208 */ /* 0x000fe40006000000 */
[----:B------:R-:W-:Y:S02]  /*c7d0*/  MOV R247, 0xffffffff ;  /* 0xffffffff00f77802 */ /* 0x000fe40000000f00 */
[----:B------:R-:W-:-:S02]  /*c7e0*/  MOV R208, R241 ;  /* 0x000000f100d07202 */ /* 0x000fc40000000f00 */
[----:B------:R-:W-:Y:S02]  /*c7f0*/  MOV R64, 0xc810 ;  /* 0x0000c81000407802 */ /* 0x000fe40000000f00 */
[----:B------:R-:W-:Y:S05]  /*c800*/  CALL.REL.NOINC `($__internal_117_$__cuda_sm70_shflsync_down) ;  /* 0x0000061000007944 */ /* 0x000fea0003c00000 */
[----:B0-----:R-:W-:Y:S01]  /*c810*/  HFMA2.MMA R245, -RZ, RZ, 0, 1.1920928955078125e-07 ;  /* 0x00000002fff57435 */ /* 0x001fe200000001ff */
[----:B-1----:R-:W-:Y:S02]  /*c820*/  MOV R66, R208 ;  /* 0x000000d000427202 */ /* 0x002fe40000000f00 */
[----:B------:R-:W-:Y:S02]  /*c830*/  MOV R208, R67 ;  /* 0x0000004300d07202 */ /* 0x000fe40000000f00 */
[----:B------:R-:W-:Y:S02]  /*c840*/  MOV R210, 0x1f ;  /* 0x0000001f00d27802 */ /* 0x000fe40000000f00 */
[----:B------:R-:W-:Y:S02]  /*c850*/  MOV R247, 0xffffffff ;  /* 0xffffffff00f77802 */ /* 0x000fe40000000f00 */
[----:B------:R-:W-:Y:S02]  /*c860*/  MOV R64, 0xc880 ;  /* 0x0000c88000407802 */ /* 0x000fe40000000f00 */
[----:B------:R-:W-:Y:S05]  /*c870*/  CALL.REL.NOINC `($__internal_117_$__cuda_sm70_shflsync_down) ;  /* 0x000005a000007944 */ /* 0x000fea0003c00000 */
[----:B-1----:R-:W-:Y:S01]  /*c880*/  @!P3 FFMA.FTZ R67, R241, R208, R67 ;  /* 0x000000d0f143b223 */ /* 0x002fe20000010043 */
[----:B0-----:R-:W-:Y:S01]  /*c890*/  HFMA2.MMA R245, -RZ, RZ, 0, 2.384185791015625e-07 ;  /* 0x00000004fff57435 */ /* 0x001fe200000001ff */
[----:B------:R-:W-:Y:S01]  /*c8a0*/  @!P3 FMUL.FTZ R241, R66, R241 ;  /* 0x000000f142f1b220 */ /* 0x000fe20000410000 */
[----:B------:R-:W-:-:S02]  /*c8b0*/  MOV R210, 0x1f ;  /* 0x0000001f00d27802 */ /* 0x000fc40000000f00 */
[----:B------:R-:W-:Y:S02]  /*c8c0*/  MOV R247, 0xffffffff ;  /* 0xffffffff00f77802 */ /* 0x000fe40000000f00 */
[----:B------:R-:W-:Y:S02]  /*c8d0*/  MOV R208, R241 ;  /* 0x000000f100d07202 */ /* 0x000fe40000000f00 */
[----:B------:R-:W-:Y:S02]  /*c8e0*/  MOV R64, 0xc900 ;  /* 0x0000c90000407802 */ /* 0x000fe40000000f00 */
[----:B------:R-:W-:Y:S05]  /*c8f0*/  CALL.REL.NOINC `($__internal_117_$__cuda_sm70_shflsync_down) ;  /* 0x0000052000007944 */ /* 0x000fea0003c00000 */
[----:B0-----:R-:W-:Y:S01]  /*c900*/  HFMA2.MMA R245, -RZ, RZ, 0, 2.384185791015625e-07 ;  /* 0x00000004fff57435 */ /* 0x001fe200000001ff */
[----:B-1----:R-:W-:Y:S02]  /*c910*/  MOV R66, R208 ;  /* 0x000000d000427202 */ /* 0x002fe40000000f00 */
[----:B------:R-:W-:Y:S02]  /*c920*/  MOV R208, R67 ;  /* 0x0000004300d07202 */ /* 0x000fe40000000f00 */
[----:B------:R-:W-:Y:S02]  /*c930*/  MOV R210, 0x1f ;  /* 0x0000001f00d27802 */ /* 0x000fe40000000f00 */
[----:B------:R-:W-:-:S02]  /*c940*/  MOV R247, 0xffffffff ;  /* 0xffffffff00f77802 */ /* 0x000fc40000000f00 */
[----:B------:R-:W-:Y:S02]  /*c950*/  MOV R64, 0xc970 ;  /* 0x0000c97000407802 */ /* 0x000fe40000000f00 */
[----:B------:R-:W-:Y:S05]  /*c960*/  CALL.REL.NOINC `($__internal_117_$__cuda_sm70_shflsync_down) ;  /* 0x000004b000007944 */ /* 0x000fea0003c00000 */
[----:B-1----:R-:W-:Y:S01]  /*c970*/  @!P2 FFMA.FTZ R67, R241, R208, R67 ;  /* 0x000000d0f143a223 */ /* 0x002fe20000010043 */
[----:B0-----:R-:W-:Y:S01]  /*c980*/  HFMA2.MMA R245, -RZ, RZ, 0, 4.76837158203125e-07 ;  /* 0x00000008fff57435 */ /* 0x001fe200000001ff */
[----:B------:R-:W-:Y:S01]  /*c990*/  @!P2 FMUL.FTZ R241, R66, R241 ;  /* 0x000000f142f1a220 */ /* 0x000fe20000410000 */
[----:B------:R-:W-:Y:S02]  /*c9a0*/  MOV R210, 0x1f ;  /* 0x0000001f00d27802 */ /* 0x000fe40000000f00 */
[----:B------:R-:W-:Y:S02]  /*c9b0*/  MOV R247, 0xffffffff ;  /* 0xffffffff00f77802 */ /* 0x000fe40000000f00 */
[----:B------:R-:W-:Y:S02]  /*c9c0*/  MOV R208, R241 ;  /* 0x000000f100d07202 */ /* 0x000fe40000000f00 */
[----:B------:R-:W-:Y:S02]  /*c9d0*/  MOV R64, 0xc9f0 ;  /* 0x0000c9f000407802 */ /* 0x000fe40000000f00 */
[----:B------:R-:W-:Y:S05]  /*c9e0*/  CALL.REL.NOINC `($__internal_117_$__cuda_sm70_shflsync_down) ;  /* 0x0000043000007944 */ /* 0x000fea0003c00000 */
[----:B0-----:R-:W-:Y:S01]  /*c9f0*/  HFMA2.MMA R245, -RZ, RZ, 0, 4.76837158203125e-07 ;  /* 0x00000008fff57435 */ /* 0x001fe200000001ff */
[----:B-1----:R-:W-:-:S02]  /*ca00*/  MOV R66, R208 ;  /* 0x000000d000427202 */ /* 0x002fc40000000f00 */
[----:B------:R-:W-:Y:S02]  /*ca10*/  MOV R208, R67 ;  /* 0x0000004300d07202 */ /* 0x000fe40000000f00 */
[----:B------:R-:W-:Y:S02]  /*ca20*/  MOV R210, 0x1f ;  /* 0x0000001f00d27802 */ /* 0x000fe40000000f00 */
[----:B------:R-:W-:Y:S02]  /*ca30*/  MOV R247, 0xffffffff ;  /* 0xffffffff00f77802 */ /* 0x000fe40000000f00 */
[----:B------:R-:W-:Y:S02]  /*ca40*/  MOV R64, 0xca60 ;  /* 0x0000ca6000407802 */ /* 0x000fe40000000f00 */
[----:B------:R-:W-:Y:S05]  /*ca50*/  CALL.REL.NOINC `($__internal_117_$__cuda_sm70_shflsync_down) ;  /* 0x000003c000007944 */ /* 0x000fea0003c00000 */
        /* <DEDUP_REMOVED lines=8> */
[----:B------:R-:W-:Y:S05]  /*cae0*/  CALL.REL.NOINC `($__internal_117_$__cuda_sm70_shflsync_down) ;  /* 0x0000033000007944 */ /* 0x000fea0003c00000 */
[----:B0-----:R-:W-:Y:S01]  /*caf0*/  HFMA2.MMA R245, -RZ, RZ, 0, 9.5367431640625e-07 ;  /* 0x00000010fff57435 */ /* 0x001fe200000001ff */
[----:B-1----:R-:W-:Y:S02]  /*cb00*/  MOV R66, R208 ;  /* 0x000000d000427202 */ /* 0x002fe40000000f00 */
[----:B------:R-:W-:Y:S02]  /*cb10*/  MOV R208, R67 ;  /* 0x0000004300d07202 */ /* 0x000fe40000000f00 */
[----:B------:R-:W-:Y:S02]  /*cb20*/  MOV R210, 0x1f ;  /* 0x0000001f00d27802 */ /* 0x000fe40000000f00 */
[----:B------:R-:W-:Y:S02]  /*cb30*/  MOV R247, 0xffffffff ;  /* 0xffffffff00f77802 */ /* 0x000fe40000000f00 */
[----:B------:R-:W-:Y:S02]  /*cb40*/  MOV R64, 0xcb60 ;  /* 0x0000cb6000407802 */ /* 0x000fe40000000f00 */
[----:B------:R-:W-:Y:S05]  /*cb50*/  CALL.REL.NOINC `($__internal_117_$__cuda_sm70_shflsync_down) ;  /* 0x000002c000007944 */ /* 0x000fea0003c00000 */
[----:B-1----:R-:W-:Y:S01]  /*cb60*/  @!P0 FFMA.FTZ R67, R243, R208, R67 ;  /* 0x000000d0f3438223 */ /* 0x002fe20000010043 */
[----:B0-----:R-:W-:Y:S01]  /*cb70*/  HFMA2.MMA R245, -RZ, RZ, 0, 0 ;  /* 0x00000000fff57435 */ /* 0x001fe200000001ff */
[----:B------:R-:W-:Y:S01]  /*cb80*/  @!P0 FMUL.FTZ R243, R66, R243 ;  /* 0x000000f342f38220 */ /* 0x000fe20000410000 */
[----:B------:R-:W-:-:S02]  /*cb90*/  MOV R212, 0x1f ;  /* 0x0000001f00d47802 */ /* 0x000fc40000000f00 */
[----:B------:R-:W-:Y:S02]  /*cba0*/  MOV R247, 0xffffffff ;  /* 0xffffffff00f77802 */ /* 0x000fe40000000f00 */
[----:B------:R-:W-:Y:S02]  /*cbb0*/  MOV R66, R243 ;  /* 0x000000f300427202 */ /* 0x000fe40000000f00 */
[----:B------:R-:W-:Y:S02]  /*cbc0*/  MOV R64, 0xcbe0 ;  /* 0x0000cbe000407802 */ /* 0x000fe40000000f00 */
[----:B------:R-:W-:Y:S05]  /*cbd0*/  CALL.REL.NOINC `($__internal_118_$__cuda_sm70_shflsync_idx_p) ;  /* 0x0000028000007944 */ /* 0x000fea0003c00000 */
[----:B0-----:R-:W-:Y:S01]  /*cbe0*/  HFMA2.MMA R245, -RZ, RZ, 0, 0 ;  /* 0x00000000fff57435 */ /* 0x001fe200000001ff */
[----:B-1----:R-:W-:Y:S02]  /*cbf0*/  MOV R241, R212 ;  /* 0x000000d400f17202 */ /* 0x002fe40000000f00 */
[----:B------:R-:W-:Y:S02]  /*cc00*/  MOV R66, R67 ;  /* 0x0000004300427202 */ /* 0x000fe40000000f00 */
[----:B------:R-:W-:Y:S02]  /*cc10*/  MOV R212, 0x1f ;  /* 0x0000001f00d47802 */ /* 0x000fe40000000f00 */
[----:B------:R-:W-:-:S02]  /*cc20*/  MOV R247, 0xffffffff ;  /* 0xffffffff00f77802 */ /* 0x000fc40000000f00 */
[----:B------:R-:W-:Y:S02]  /*cc30*/  MOV R64, 0xcc50 ;  /* 0x0000cc5000407802 */ /* 0x000fe40000000f00 */
[----:B------:R-:W-:Y:S05]  /*cc40*/  CALL.REL.NOINC `($__internal_118_$__cuda_sm70_shflsync_idx_p) ;  /* 0x0000021000007944 */ /* 0x000fea0003c00000 */
[----:B0-----:R-:W-:Y:S01]  /*cc50*/  HFMA2.MMA R245, -RZ, RZ, 0, 5.9604644775390625e-08 ;  /* 0x00000001fff57435 */ /* 0x001fe200000001ff */
[----:B-1----:R-:W-:Y:S02]  /*cc60*/  MOV R136, R212 ;  /* 0x000000d400887202 */ /* 0x002fe40000000f00 */
[----:B------:R-:W-:Y:S02]  /*cc70*/  MOV R208, R243 ;  /* 0x000000f300d07202 */ /* 0x000fe40000000f00 */
[----:B------:R-:W-:Y:S02]  /*cc80*/  MOV R210, 0x1f ;  /* 0x0000001f00d27802 */ /* 0x000fe40000000f00 */
[----:B------:R-:W-:Y:S02]  /*cc90*/  MOV R247, 0xffffffff ;  /* 0xffffffff00f77802 */ /* 0x000fe40000000f00 */
[----:B------:R-:W-:Y:S02]  /*cca0*/  MOV R64, 0xccc0 ;  /* 0x0000ccc000407802 */ /* 0x000fe40000000f00 */
[----:B------:R-:W-:Y:S05]  /*ccb0*/  CALL.REL.NOINC `($__internal_117_$__cuda_sm70_shflsync_down) ;  /* 0x0000016000007944 */ /* 0x000fea0003c00000 */
[----:B0-----:R-:W-:Y:S01]  /*ccc0*/  HFMA2.MMA R245, -RZ, RZ, 0, 5.9604644775390625e-08 ;  /* 0x00000001fff57435 */ /* 0x001fe200000001ff */
[----:B-1----:R-:W-:-:S02]  /*ccd0*/  MOV R66, R208 ;  /* 0x000000d000427202 */ /* 0x002fc40000000f00 */
[----:B------:R-:W-:Y:S02]  /*cce0*/  MOV R208, R67 ;  /* 0x0000004300d07202 */ /* 0x000fe40000000f00 */
[----:B------:R-:W-:Y:S02]  /*ccf0*/  MOV R210, 0x1f ;  /* 0x0000001f00d27802 */ /* 0x000fe40000000f00 */
[----:B------:R-:W-:Y:S02]  /*cd00*/  MOV R247, 0xffffffff ;  /* 0xffffffff00f77802 */ /* 0x000fe40000000f00 */
[----:B------:R-:W-:Y:S02]  /*cd10*/  MOV R64, 0xcd30 ;  /* 0x0000cd3000407802 */ /* 0x000fe40000000f00 */
[----:B------:R-:W-:Y:S05]  /*cd20*/  CALL.REL.NOINC `($__internal_117_$__cuda_sm70_shflsync_down) ;  /* 0x000000f000007944 */ /* 0x000fea0003c00000 */
[----:B0-----:R-:W-:Y:S01]  /*cd30*/  HFMA2.MMA R245, -RZ, RZ, 0, 0 ;  /* 0x00000000fff57435 */ /* 0x001fe200000001ff */
[----:B------:R-:W-:Y:S02]  /*cd40*/  MOV R243, R66 ;  /* 0x0000004200f37202 */ /* 0x000fe40000000f00 */
[----:B------:R-:W-:Y:S02]  /*cd50*/  MOV R66, R132 ;  /* 0x0000008400427202 */ /* 0x000fe40000000f00 */
[----:B------:R-:W-:-:S02]  /*cd60*/  MOV R212, 0x1f ;  /* 0x0000001f00d47802 */ /* 0x000fc40000000f00 */
[----:B------:R-:W-:Y:S02]  /*cd70*/  MOV R247, 0xffffffff ;  /* 0xffffffff00f77802 */ /* 0x000fe40000000f00 */
[----:B------:R-:W-:Y:S02]  /*cd80*/  MOV R64, 0xcda0 ;  /* 0x0000cda000407802 */ /* 0x000fe40000000f00 */
[----:B-1----:R-:W-:Y:S05]  /*cd90*/  CALL.REL.NOINC `($__internal_118_$__cuda_sm70_shflsync_idx_p) ;  /* 0x000000c000007944 */ /* 0x002fea0003c00000 */
[----:B0-----:R-:W-:Y:S01]  /*cda0*/  HFMA2.MMA R245, -RZ, RZ, 0, 0 ;  /* 0x00000000fff57435 */ /* 0x001fe200000001ff */
[----:B-1----:R-:W-:Y:S02]  /*cdb0*/  MOV R210, R212 ;  /* 0x000000d400d27202 */ /* 0x002fe40000000f00 */
[----:B------:R-:W-:Y:S02]  /*cdc0*/  MOV R66, R133 ;  /* 0x0000008500427202 */ /* 0x000fe40000000f00 */
[----:B------:R-:W-:Y:S02]  /*cdd0*/  MOV R212, 0x1f ;  /* 0x0000001f00d47802 */ /* 0x000fe40000000f00 */
[----:B------:R-:W-:Y:S02]  /*cde0*/  MOV R247, 0xffffffff ;  /* 0xffffffff00f77802 */ /* 0x000fe40000000f00 */
[----:B------:R-:W-:-:S02]  /*cdf0*/  MOV R64, 0xce10 ;  /* 0x0000ce1000407802 */ /* 0x000fc40000000f00 */
[----:B------:R-:W-:Y:S05]  /*ce00*/  CALL.REL.NOINC `($__internal_118_$__cuda_sm70_shflsync_idx_p) ;  /* 0x0000005000007944 */ /* 0x000fea0003c00000 */
[----:B01----:R-:W-:Y:S05]  /*ce10*/  BRA `(.L_x_2953) ;  /* 0xffffb29000007947 */ /* 0x003fea000383ffff */
        .weak           $__internal_117_$__cuda_sm70_shflsync_down
        .type           $__internal_117_$__cuda_sm70_shflsync_down,@function
        .size           $__internal_117_$__cuda_sm70_shflsync_down,($__internal_118_$__cuda_sm70_shflsync_idx_p - $__internal_117_$__cuda_sm70_shflsync_down)
$__internal_117_$__cuda_sm70_shflsync_down:
[----:B------:R-:W-:Y:S01]  /*ce20*/  HFMA2.MMA R65, -RZ, RZ, 0, 0 ;  /* 0x00000000ff417435 */ /* 0x000fe200000001ff */
[----:B------:R-:W-:Y:S04]  /*ce30*/  WARPSYNC R247 ;  /* 0x000000f700007348 */ /* 0x000fe80003800000 */
[----:B------:R0:W1:Y:S01]  /*ce40*/  SHFL.DOWN PT, R208, R208, R245, R210 ;  /* 0x080000f5d0d07389 */ /* 0x00006200000e00d2 */
[----:B------:R-:W-:Y:S05]  /*ce50*/  RET.REL.NODEC R64 `(_Z25selective_scan_bwd_kernelI32Selective_Scan_bwd_kernel_traitsILi64ELi16ELb0ELb0ELb1ELb1ELb1EffEEv12SSMParamsBwd) ;  /* 0xffff31a040007950 */ /* 0x000fea0003c3ffff */
        .weak           $__internal_118_$__cuda_sm70_shflsync_idx_p
        .type           $__internal_118_$__cuda_sm70_shflsync_idx_p,@function
        .size           $__internal_118_$__cuda_sm70_shflsync_idx_p,($__internal_119_$__cuda_sm70_shflsync_up - $__internal_118_$__cuda_sm70_shflsync_idx_p)
$__internal_118_$__cuda_sm70_shflsync_idx_p:
[----:B------:R-:W-:Y:S01]  /*ce60*/  MOV R65, 0x0 ;  /* 0x0000000000417802 */ /* 0x000fe20000000f00 */
[----:B------:R-:W-:Y:S04]  /*ce70*/  WARPSYNC R247 ;  /* 0x000000f700007348 */ /* 0x000fe80003800000 */
[----:B------:R0:W1:Y:S01]  /*ce80*/  SHFL.IDX PT, R212, R66, R245, R212 ;  /* 0x000000f542d47389 */ /* 0x00006200000e00d4 */
[----:B------:R-:W-:Y:S05]  /*ce90*/  RET.REL.NODEC R64 `(_Z25selective_scan_bwd_kernelI32Selective_Scan_bwd_kernel_traitsILi64ELi16ELb0ELb0ELb1ELb1ELb1EffEEv12SSMParamsBwd) ;  /* 0xffff316040007950 */ /* 0x000fea0003c3ffff */
        .weak           $__internal_119_$__cuda_sm70_shflsync_up
        .type           $__internal_119_$__cuda_sm70_shflsync_up,@function
        .size           $__internal_119_$__cuda_sm70_shflsync_up,(.L_x_8935 - $__internal_119_$__cuda_sm70_shflsync_up)
$__internal_119_$__cuda_sm70_shflsync_up:
[----:B------:R-:W-:Y:S01]  /*cea0*/  HFMA2.MMA R65, -RZ, RZ, 0, 0 ;  /* 0x00000000ff417435 */ /* 0x000fe200000001ff */
[----:B------:R-:W-:Y:S04]  /*ceb0*/  WARPSYNC R231 ;  /* 0x000000e700007348 */ /* 0x000fe80003800000 */
[----:B------:R0:W1:Y:S01]  /*cec0*/  SHFL.UP PT, R202, R202, R229, R206 ;  /* 0x040000e5caca7389 */ /* 0x00006200000e00ce */
[----:B------:R-:W-:Y:S05]  /*ced0*/  RET.REL.NODEC R64 `(_Z25selective_scan_bwd_kernelI32Selective_Scan_bwd_kernel_traitsILi64ELi16ELb0ELb0ELb1ELb1ELb1EffEEv12SSMParamsBwd) ;  /* 0xffff312040007950 */ /* 0x000fea0003c3ffff */
.L_x_2954:
        /* <DEDUP_REMOVED lines=10> */
.L_x_8935:


//--------------------- .text._Z25selective_scan_bwd_kernelI32Selective_Scan_bwd_kernel_traitsILi64ELi16ELb0ELb1ELb0ELb0ELb0EffEEv12SSMParamsBwd --------------------------
	.section	.text._Z25selective_scan_bwd_kernelI32Selective_Scan_bwd_kernel_traitsILi64ELi16ELb0ELb1ELb0ELb0ELb0EffEEv12SSMParamsBwd,"ax",@progbits
	.sectioninfo	@"SHI_REGISTERS=250"
	.align	128
        .global         _Z25selective_scan_bwd_kernelI32Selective_Scan_bwd_kernel_traitsILi64ELi16ELb0ELb1ELb0ELb0ELb0EffEEv12SSMParamsBwd
        .type           _Z25selective_scan_bwd_kernelI32Selective_Scan_bwd_kernel_traitsILi64ELi16ELb0ELb1ELb0ELb0ELb0EffEEv12SSMParamsBwd,@function
        .size           _Z25selective_scan_bwd_kernelI32Selective_Scan_bwd_kernel_traitsILi64ELi16ELb0ELb1ELb0ELb0ELb0EffEEv12SSMParamsBwd,(.L_x_8938 - _Z25selective_scan_bwd_kernelI32Selective_Scan_bwd_kernel_traitsILi64ELi16ELb0ELb1ELb0ELb0ELb0EffEEv12SSMParamsBwd)
        .other          _Z25selective_scan_bwd_kernelI32Selective_Scan_bwd_kernel_traitsILi64ELi16ELb0ELb1ELb0ELb0ELb0EffEEv12SSMParamsBwd,@"STO_CUDA_ENTRY STV_DEFAULT"
_Z25selective_scan_bwd_kernelI32Selective_Scan_bwd_kernel_traitsILi64ELi16ELb0ELb1ELb0ELb0ELb0EffEEv12SSMParamsBwd:
.text._Z25selective_scan_bwd_kernelI32Selective_Scan_bwd_kernel_traitsILi64ELi16ELb0ELb1ELb0ELb0ELb0EffEEv12SSMParamsBwd:
[----:B------:R-:W-:Y:S02]  /*0000*/  MOV R1, c[0x0][0x28] ;  /* 0x00000a0000017a02 */ /* 0x000fe40000000f00 */
[----:B------:R-:W-:Y:S01]  /*0010*/  IABS R11, c[0x0][0x178] ;  /* 0x00005e00000b7a13 */ /* 0x000fe20000000000 */
[----:B------:R-:W0:Y:S01]  /*0020*/  S2R R17, SR_CTAID.Y ;  /* 0x0000000000117919 */ /* 0x000e220000002600 */
[----:B------:R-:W-:Y:S01]  /*0030*/  ISETP.NE.U32.AND P0, PT, RZ, c[0x0][0x238], PT ;  /* 0x00008e00ff007a0c */ /* 0x000fe20003f05070 */
[----:B------:R-:W-:Y:S01]  /*0040*/  CS2R R14, SRZ ;  /* 0x00000000000e7805 */ /* 0x000fe2000001ff00 */
[----:B------:R-:W1:Y:S01]  /*0050*/  I2F.RP R0, R11 ;  /* 0x0000000b00007306 */ /* 0x000e620000209400 */
[----:B------:R-:W-:Y:S01]  /*0060*/  ISETP.NE.U32.AND P1, PT, RZ, c[0x0][0x250], PT ;  /* 0x00009400ff007a0c */ /* 0x000fe20003f25070 */
[----:B------:R-:W-:Y:S01]  /*0070*/  ULDC.64 UR10, c[0x0][0x118] ;  /* 0x00004600000a7ab9 */ /* 0x000fe20000000a00 */
[----:B------:R-:W-:Y:S02]  /*0080*/  ISETP.NE.AND.EX P0, PT, RZ, c[0x0][0x23c], PT, P0 ;  /* 0x00008f00ff007a0c */ /* 0x000fe40003f05300 */
[----:B------:R-:W-:-:S03]  /*0090*/  ISETP.NE.AND.EX P1, PT, RZ, c[0x0][0x254], PT, P1 ;  /* 0x00009500ff007a0c */ /* 0x000fc60003f25310 */
[----:B-1----:R-:W1:Y:S01]  /*00a0*/  MUFU.RCP R0, R0 ;  /* 0x0000000000007308 */ /* 0x002e620000001000 */
[----:B0-----:R-:W-:-:S07]  /*00b0*/  SHF.R.S32.HI R16, RZ, 0x1f, R17 ;  /* 0x0000001fff107819 */ /* 0x001fce0000011411 */
[C---:B------:R-:W-:Y:S01]  /*00c0*/  @P0 LEA R2, P2, R17.reuse, c[0x0][0x238], 0x2 ;  /* 0x00008e0011020a11 */ /* 0x040fe200078410ff */
[----:B------:R-:W0:Y:S01]  /*00d0*/  S2R R13, SR_CTAID.X ;  /* 0x00000000000d7919 */ /* 0x000e220000002500 */
[C---:B------:R-:W-:Y:S02]  /*00e0*/  @P1 LEA R4, P3, R17.reuse, c[0x0][0x250], 0x2 ;  /* 0x0000940011041a11 */ /* 0x040fe400078610ff */
[C-C-:B------:R-:W-:Y:S02]  /*00f0*/  @P0 LEA.HI.X R3, R17.reuse, c[0x0][0x23c], R16.reuse, 0x2, P2 ;  /* 0x00008f0011030a11 */ /* 0x140fe400010f1410 */
[----:B------:R-:W-:Y:S02]  /*0100*/  @P1 LEA.HI.X R5, R17, c[0x0][0x254], R16, 0x2, P3 ;  /* 0x0000950011051a11 */ /* 0x000fe400018f1410 */
[----:B-1----:R-:W-:Y:S01]  /*0110*/  IADD3 R6, R0, 0xffffffe, RZ ;  /* 0x0ffffffe00067810 */ /* 0x002fe20007ffe0ff */
[----:B------:R1:W5:Y:S03]  /*0120*/  @P0 LDG.E R15, [R2.64] ;  /* 0x0000000a020f0981 */ /* 0x000366000c1e1900 */
[----:B------:R2:W3:Y:S01]  /*0130*/  F2I.FTZ.U32.TRUNC.NTZ R7, R6 ;  /* 0x0000000600077305 */ /* 0x0004e2000021f000 */
[----:B------:R4:W5:Y:S01]  /*0140*/  @P1 LDG.E R14, [R4.64] ;  /* 0x0000000a040e1981 */ /* 0x000962000c1e1900 */
[----:B------:R-:W-:Y:S01]  /*0150*/  MOV R19, c[0x0][0x174] ;  /* 0x00005d0000137a02 */ /* 0x000fe20000000f00 */
[----:B------:R-:W-:Y:S01]  /*0160*/  CS2R R124, SRZ ;  /* 0x00000000007c7805 */ /* 0x000fe2000001ff00 */
[----:B------:R-:W-:-:S02]  /*0170*/  CS2R R122, SRZ ;  /* 0x00000000007a7805 */ /* 0x000fc4000001ff00 */
[----:B------:R-:W-:Y:S02]  /*0180*/  ISETP.GE.AND P3, PT, R19, 0x1, PT ;  /* 0x000000011300780c */ /* 0x000fe40003f66270 */
[----:B-1----:R-:W-:Y:S01]  /*0190*/  IABS R2, R17 ;  /* 0x0000001100027213 */ /* 0x002fe20000000000 */
[----:B--2---:R-:W-:Y:S01]  /*01a0*/  HFMA2.MMA R6, -RZ, RZ, 0, 0 ;  /* 0x00000000ff067435 */ /* 0x004fe200000001ff */
[----:B0-----:R-:W-:Y:S02]  /*01b0*/  SHF.R.S32.HI R12, RZ, 0x1f, R13 ;  /* 0x0000001fff0c7819 */ /* 0x001fe4000001140d */
[----:B---3--:R-:W-:-:S03]  /*01c0*/  IADD3 R8, RZ, -R7, RZ ;  /* 0x80000007ff087210 */ /* 0x008fc60007ffe0ff */
[C---:B----4-:R-:W-:Y:S02]  /*01d0*/  IMAD R4, R12.reuse, c[0x0][0x1d0], RZ ;  /* 0x000074000c047a24 */ /* 0x050fe400078e02ff */
[----:B------:R-:W-:Y:S02]  /*01e0*/  IMAD R18, R12, c[0x0][0x190], RZ ;  /* 0x000064000c127a24 */ /* 0x000fe400078e02ff */
[----:B------:R-:W-:Y:S01]  /*01f0*/  IMAD R3, R8, R11, RZ ;  /* 0x0000000b08037224 */ /* 0x000fe200078e02ff */
[----:B------:R-:W-:Y:S01]  /*0200*/  LOP3.LUT R8, R17, c[0x0][0x178], RZ, 0x3c, !PT ;  /* 0x00005e0011087a12 */ /* 0x000fe200078e3cff */
[----:B------:R-:W-:Y:S02]  /*0210*/  IMAD R5, R13, c[0x0][0x1d4], R4 ;  /* 0x000075000d057a24 */ /* 0x000fe400078e0204 */
[----:B------:R-:W-:Y:S01]  /*0220*/  IMAD.HI.U32 R7, R7, R3, R6 ;  /* 0x0000000307077227 */ /* 0x000fe200078e0006 */
[----:B------:R-:W-:-:S03]  /*0230*/  ISETP.GE.AND P2, PT, R8, RZ, PT ;  /* 0x000000ff0800720c */ /* 0x000fc60003f46270 */
[----:B------:R-:W-:Y:S02]  /*0240*/  IMAD R6, R12, c[0x0][0x1e0], RZ ;  /* 0x000078000c067a24 */ /* 0x000fe400078e02ff */
[----:B------:R-:W-:-:S04]  /*0250*/  IMAD.HI.U32 R10, R7, R2, RZ ;  /* 0x00000002070a7227 */ /* 0x000fc800078e00ff */
[----:B------:R-:W-:Y:S02]  /*0260*/  IMAD.MOV R0, RZ, RZ, -R10 ;  /* 0x000000ffff007224 */ /* 0x000fe400078e0a0a */
[----:B------:R-:W-:Y:S02]  /*0270*/  IMAD R7, R13, c[0x0][0x1e4], R6 ;  /* 0x000079000d077a24 */ /* 0x000fe400078e0206 */
[----:B------:R-:W-:Y:S02]  /*0280*/  IMAD R0, R11, R0, R2 ;  /* 0x000000000b007224 */ /* 0x000fe400078e0202 */
[----:B------:R-:W-:-:S03]  /*0290*/  IMAD.WIDE.U32 R2, R13, c[0x0][0x1d0], RZ ;  /* 0x000074000d027a25 */ /* 0x000fc600078e00ff */
[----:B------:R-:W-:Y:S01]  /*02a0*/  ISETP.GT.U32.AND P1, PT, R11, R0, PT ;  /* 0x000000000b00720c */ /* 0x000fe20003f24070 */
[----:B------:R-:W-:Y:S01]  /*02b0*/  IMAD R8, R12, c[0x0][0x278], RZ ;  /* 0x00009e000c087a24 */ /* 0x000fe200078e02ff */
[----:B------:R-:W-:Y:S01]  /*02c0*/  IADD3 R3, R3, R5, RZ ;  /* 0x0000000503037210 */ /* 0x000fe20007ffe0ff */
[----:B------:R-:W-:-:S04]  /*02d0*/  IMAD.WIDE.U32 R4, R13, c[0x0][0x1e0], RZ ;  /* 0x000078000d047a25 */ /* 0x000fc800078e00ff */
[----:B------:R-:W-:Y:S01]  /*02e0*/  IMAD.WIDE.U32 R2, R17, c[0x0][0x1d8], R2 ;  /* 0x0000760011027a25 */ /* 0x000fe200078e0002 */
[----:B------:R-:W-:-:S03]  /*02f0*/  IADD3 R5, R5, R7, RZ ;  /* 0x0000000705057210 */ /* 0x000fc60007ffe0ff */
[C---:B------:R-:W-:Y:S02]  /*0300*/  IMAD.WIDE.U32 R6, R13.reuse, c[0x0][0x278], RZ ;  /* 0x00009e000d067a25 */ /* 0x040fe400078e00ff */
[----:B------:R-:W-:Y:S02]  /*0310*/  @!P1 IADD3 R10, R10, 0x1, RZ ;  /* 0x000000010a0a9810 */ /* 0x000fe40007ffe0ff */
[----:B------:R-:W-:Y:S01]  /*0320*/  @!P1 IMAD.IADD R0, R0, 0x1, -R11 ;  /* 0x0000000100009824 */ /* 0x000fe200078e0a0b */
[----:B------:R-:W-:Y:S01]  /*0330*/  ISETP.NE.AND P1, PT, RZ, c[0x0][0x178], PT ;  /* 0x00005e00ff007a0c */ /* 0x000fe20003f25270 */
[----:B------:R-:W-:-:S03]  /*0340*/  IMAD R9, R13, c[0x0][0x27c], R8 ;  /* 0x00009f000d097a24 */ /* 0x000fc600078e0208 */
[----:B------:R-:W-:Y:S01]  /*0350*/  ISETP.GE.U32.AND P0, PT, R0, R11, PT ;  /* 0x0000000b0000720c */ /* 0x000fe20003f06070 */
[----:B------:R-:W-:Y:S01]  /*0360*/  IMAD R0, R16, c[0x0][0x1d8], RZ ;  /* 0x0000760010007a24 */ /* 0x000fe200078e02ff */
[----:B------:R-:W-:Y:S01]  /*0370*/  SHF.L.U32 R11, R19, 0xa, RZ ;  /* 0x0000000a130b7819 */ /* 0x000fe200000006ff */
[----:B------:R-:W-:Y:S01]  /*0380*/  IMAD R19, R13, c[0x0][0x194], R18 ;  /* 0x000065000d137a24 */ /* 0x000fe200078e0212 */
[----:B------:R-:W-:Y:S01]  /*0390*/  IADD3 R7, R7, R9, RZ ;  /* 0x0000000907077210 */ /* 0x000fe20007ffe0ff */
[----:B------:R-:W-:Y:S01]  /*03a0*/  IMAD R0, R17, c[0x0][0x1dc], R0 ;  /* 0x0000770011007a24 */ /* 0x000fe200078e0200 */
[----:B------:R-:W-:Y:S01]  /*03b0*/  IADD3 R21, R11, -0x400, RZ ;  /* 0xfffffc000b157810 */ /* 0x000fe20007ffe0ff */
[----:B------:R-:W-:-:S03]  /*03c0*/  IMAD.WIDE.U32 R8, R13, c[0x0][0x190], RZ ;  /* 0x000064000d087a25 */ /* 0x000fc600078e00ff */
[----:B------:R-:W-:Y:S01]  /*03d0*/  SHF.R.S32.HI R23, RZ, 0x1f, R21 ;  /* 0x0000001fff177819 */ /* 0x000fe20000011415 */
[----:B------:R-:W-:Y:S01]  /*03e0*/  IMAD.MOV.U32 R18, RZ, RZ, R8 ;  /* 0x000000ffff127224 */ /* 0x000fe200078e0008 */
[----:B------:R-:W-:Y:S01]  /*03f0*/  IADD3 R26, P4, R21, R2, RZ ;  /* 0x00000002151a7210 */ /* 0x000fe20007f9e0ff */
[----:B------:R-:W-:Y:S01]  /*0400*/  IMAD R8, R16, c[0x0][0x280], RZ ;  /* 0x0000a00010087a24 */ /* 0x000fe200078e02ff */
[----:B------:R-:W-:Y:S02]  /*0410*/  @P0 IADD3 R10, R10, 0x1, RZ ;  /* 0x000000010a0a0810 */ /* 0x000fe40007ffe0ff */
[----:B------:R-:W-:Y:S01]  /*0420*/  IADD3.X R27, R23, R3, R0, P4, !PT ;  /* 0x00000003171b7210 */ /* 0x000fe200027fe400 */
[----:B------:R-:W-:Y:S01]  /*0430*/  IMAD R0, R16, c[0x0][0x1e8], RZ ;  /* 0x00007a0010007a24 */ /* 0x000fe200078e02ff */
[----:B------:R-:W-:Y:S01]  /*0440*/  @!P2 IADD3 R10, -R10, RZ, RZ ;  /* 0x000000ff0a0aa210 */ /* 0x000fe20007ffe1ff */
[----:B------:R-:W-:Y:S01]  /*0450*/  IMAD.WIDE.U32 R2, R17, c[0x0][0x1e8], R4 ;  /* 0x00007a0011027a25 */ /* 0x000fe200078e0004 */
[----:B------:R-:W-:-:S02]  /*0460*/  @!P1 LOP3.LUT R10, RZ, c[0x0][0x178], RZ, 0x33, !PT ;  /* 0x00005e00ff0a9a12 */ /* 0x000fc400078e33ff */
[----:B------:R-:W-:Y:S01]  /*0470*/  LEA R25, P1, R26, c[0x0][0x240], 0x2 ;  /* 0x000090001a197a11 */ /* 0x000fe200078210ff */
[----:B------:R-:W-:Y:S01]  /*0480*/  IMAD.WIDE.U32 R4, R17, c[0x0][0x280], R6 ;  /* 0x0000a00011047a25 */ /* 0x000fe200078e0006 */
[----:B------:R-:W-:Y:S02]  /*0490*/  IADD3 R24, P0, R21, R2, RZ ;  /* 0x0000000215187210 */ /* 0x000fe40007f1e0ff */
[----:B------:R-:W-:Y:S01]  /*04a0*/  IADD3 R19, R9, R19, RZ ;  /* 0x0000001309137210 */ /* 0x000fe20007ffe0ff */
[----:B------:R-:W-:Y:S01]  /*04b0*/  IMAD R6, R17, c[0x0][0x1ec], R0 ;  /* 0x00007b0011067a24 */ /* 0x000fe200078e0200 */
[----:B------:R-:W-:Y:S01]  /*04c0*/  IADD3 R0, P2, R21, R4, RZ ;  /* 0x0000000415007210 */ /* 0x000fe20007f5e0ff */
[----:B------:R-:W-:Y:S01]  /*04d0*/  IMAD R8, R17, c[0x0][0x284], R8 ;  /* 0x0000a10011087a24 */ /* 0x000fe200078e0208 */
[----:B------:R-:W-:Y:S01]  /*04e0*/  SHF.R.S32.HI R9, RZ, 0x1f, R10 ;  /* 0x0000001fff097819 */ /* 0x000fe2000001140a */
[----:B------:R-:W-:Y:S01]  /*04f0*/  IMAD.WIDE.U32 R18, R10, c[0x0][0x1a8], R18 ;  /* 0x00006a000a127a25 */ /* 0x000fe200078e0012 */
[----:B------:R-:W-:-:S02]  /*0500*/  IADD3.X R3, R23, R3, R6, P0, !PT ;  /* 0x0000000317037210 */ /* 0x000fc400007fe406 */
[----:B------:R-:W-:Y:S01]  /*0510*/  ISETP.NE.U32.AND P0, PT, RZ, c[0x0][0x260], PT ;  /* 0x00009800ff007a0c */ /* 0x000fe20003f05070 */
[----:B------:R-:W-:Y:S01]  /*0520*/  IMAD R7, R9, c[0x0][0x1a8], RZ ;  /* 0x00006a0009077a24 */ /* 0x000fe200078e02ff */
[----:B------:R-:W-:Y:S01]  /*0530*/  IADD3.X R5, R23, R5, R8, P2, !PT ;  /* 0x0000000517057210 */ /* 0x000fe200017fe408 */
[----:B------:R-:W-:Y:S01]  /*0540*/  HFMA2.MMA R8, -RZ, RZ, 0, 0 ;  /* 0x00000000ff087435 */ /* 0x000fe200000001ff */
[----:B------:R-:W-:Y:S01]  /*0550*/  LEA R22, P2, R24, c[0x0][0x248], 0x2 ;  /* 0x0000920018167a11 */ /* 0x000fe200078410ff */
[----:B------:R-:W-:Y:S01]  /*0560*/  IMAD R7, R10, c[0x0][0x1ac], R7 ;  /* 0x00006b000a077a24 */ /* 0x000fe200078e0207 */
[----:B------:R-:W-:Y:S02]  /*0570*/  ISETP.NE.AND.EX P0, PT, RZ, c[0x0][0x264], PT, P0 ;  /* 0x00009900ff007a0c */ /* 0x000fe40003f05300 */
[----:B------:R-:W-:Y:S02]  /*0580*/  LEA.HI.X R26, R26, c[0x0][0x244], R27, 0x2, P1 ;  /* 0x000091001a1a7a11 */ /* 0x000fe400008f141b */
[----:B------:R-:W-:-:S02]  /*0590*/  LEA.HI.X R24, R24, c[0x0][0x24c], R3, 0x2, P2 ;  /* 0x0000930018187a11 */ /* 0x000fc400010f1403 */
[----:B------:R-:W-:Y:S02]  /*05a0*/  ISETP.NE.U32.AND P1, PT, RZ, c[0x0][0x328], PT ;  /* 0x0000ca00ff007a0c */ /* 0x000fe40003f25070 */
[----:B------:R-:W-:Y:S02]  /*05b0*/  ISETP.NE.U32.AND P2, PT, RZ, c[0x0][0x348], PT ;  /* 0x0000d200ff007a0c */ /* 0x000fe40003f45070 */
[----:B------:R-:W-:Y:S02]  /*05c0*/  LEA R20, P4, R0, c[0x0][0x308], 0x2 ;  /* 0x0000c20000147a11 */ /* 0x000fe400078810ff */
[----:B------:R-:W-:Y:S01]  /*05d0*/  ISETP.NE.AND.EX P1, PT, RZ, c[0x0][0x32c], PT, P1 ;  /* 0x0000cb00ff007a0c */ /* 0x000fe20003f25310 */
[----:B------:R-:W-:Y:S01]  /*05e0*/  @P0 IMAD.MOV.U32 R127, RZ, RZ, 0x8 ;  /* 0x00000008ff7f0424 */ /* 0x000fe200078e00ff */
[----:B------:R-:W-:Y:S02]  /*05f0*/  ISETP.NE.AND.EX P2, PT, RZ, c[0x0][0x34c], PT, P2 ;  /* 0x0000d300ff007a0c */ /* 0x000fe40003f45320 */
[----:B------:R-:W-:-:S02]  /*0600*/  IADD3 R3, P5, R21, R18, RZ ;  /* 0x0000001215037210 */ /* 0x000fc40007fbe0ff */
[----:B------:R-:W-:Y:S01]  /*0610*/  LEA.HI.X R18, R0, c[0x0][0x30c], R5, 0x2, P4 ;  /* 0x0000c30000127a11 */ /* 0x000fe200020f1405 */
[----:B------:R-:W-:Y:S01]  /*0620*/  @P0 IMAD R0, R13, c[0x0][0x164], R17 ;  /* 0x000059000d000a24 */ /* 0x000fe200078e0211 */
[----:B------:R-:W-:Y:S02]  /*0630*/  IADD3 R2, R19, R7, RZ ;  /* 0x0000000713027210 */ /* 0x000fe40007ffe0ff */
[----:B------:R-:W-:Y:S01]  /*0640*/  LEA R4, P6, R3, c[0x0][0x228], 0x2 ;  /* 0x00008a0003047a11 */ /* 0x000fe200078c10ff */
[----:B------:R-:W-:Y:S01]  /*0650*/  @P0 IMAD R0, R0, c[0x0][0x174], RZ ;  /* 0x00005d0000000a24 */ /* 0x000fe200078e02ff */
[----:B------:R-:W-:Y:S02]  /*0660*/  IADD3.X R2, R23, R2, RZ, P5, !PT ;  /* 0x0000000217027210 */ /* 0x000fe40002ffe4ff */
[C---:B------:R-:W-:Y:S01]  /*0670*/  @P1 LEA R124, P4, R17.reuse, c[0x0][0x328], 0x2 ;  /* 0x0000ca00117c1a11 */ /* 0x040fe200078810ff */
[----:B------:R-:W-:Y:S01]  /*0680*/  @P0 IMAD R0, R0, c[0x0][0x16c], RZ ;  /* 0x00005b0000000a24 */ /* 0x000fe200078e02ff */
[----:B------:R-:W-:-:S02]  /*0690*/  @P2 LEA R122, P5, R17, c[0x0][0x348], 0x2 ;  /* 0x0000d200117a2a11 */ /* 0x000fc400078a10ff */
[----:B------:R-:W-:Y:S01]  /*06a0*/  LEA.HI.X R3, R3, c[0x0][0x22c], R2, 0x2, P6 ;  /* 0x00008b0003037a11 */ /* 0x000fe200030f1402 */
[----:B------:R-:W-:Y:S01]  /*06b0*/  @P0 IMAD.WIDE R126, R0, R127, c[0x0][0x260] ;  /* 0x00009800007e0625 */ /* 0x000fe200078e027f */
[C-C-:B------:R-:W-:Y:S01]  /*06c0*/  @P1 LEA.HI.X R125, R17.reuse, c[0x0][0x32c], R16.reuse, 0x2, P4 ;  /* 0x0000cb00117d1a11 */ /* 0x140fe200020f1410 */
[----:B------:R-:W-:Y:S01]  /*06d0*/  @!P0 CS2R R126, SRZ ;  /* 0x00000000007e8805 */ /* 0x000fe2000001ff00 */
[----:B------:R-:W-:Y:S02]  /*06e0*/  @P2 LEA.HI.X R123, R17, c[0x0][0x34c], R16, 0x2, P5 ;  /* 0x0000d300117b2a11 */ /* 0x000fe400028f1410 */
[----:B------:R-:W-:Y:S01]  /*06f0*/  MOV R7, RZ ;  /* 0x000000ff00077202 */ /* 0x000fe20000000f00 */
[----:B------:R-:W-:Y:S05]  /*0700*/  @!P3 BRA `(.L_x_2955) ;  /* 0x000063800000b947 */ /* 0x000fea0003800000 */
[----:B------:R-:W0:Y:S01]  /*0710*/  S2R R6, SR_TID.X ;  /* 0x0000000000067919 */ /* 0x000e220000002100 */
[----:B------:R1:W2:Y:S01]  /*0720*/  R2UR UR15, R25 ;  /* 0x00000000190f73c2 */ /* 0x0002a200000e0000 */
[----:B------:R-:W-:Y:S01]  /*0730*/  IMAD.MOV.U32 R2, RZ, RZ, RZ ;  /* 0x000000ffff027224 */ /* 0x000fe200078e00ff */
[----:B------:R-:W-:Y:S01]  /*0740*/  MOV R8, RZ ;  /* 0x000000ff00087202 */ /* 0x000fe20000000f00 */
[----:B------:R-:W3:Y:S05]  /*0750*/  S2R R5, SR_LANEID ;  /* 0x0000000000057919 */ /* 0x000eea0000000000 */
[----:B------:R1:W4:Y:S08]  /*0760*/  R2UR UR16, R26 ;  /* 0x000000001a1073c2 */ /* 0x00033000000e0000 */
[----:B------:R1:W1:Y:S01]  /*0770*/  R2UR UR13, R22 ;  /* 0x00000000160d73c2 */ /* 0x00026200000e0000 */
[----:B0-----:R-:W-:-:S07]  /*0780*/  SHF.R.S32.HI R7, RZ, 0x1f, R6 ;  /* 0x0000001fff077819 */ /* 0x001fce0000011406 */
[----:B------:R0:W0:Y:S01]  /*0790*/  R2UR UR14, R24 ;  /* 0x00000000180e73c2 */ /* 0x00002200000e0000 */
[----:B------:R-:W-:Y:S02]  /*07a0*/  LEA.HI R0, R7, R6, RZ, 0x5 ;  /* 0x0000000607007211 */ /* 0x000fe400078f28ff */
[----:B------:R-:W-:Y:S02]  /*07b0*/  MOV R7, RZ ;  /* 0x000000ff00077202 */ /* 0x000fe40000000f00 */
[----:B------:R-:W-:-:S03]  /*07c0*/  SHF.R.S32.HI R0, RZ, 0x5, R0 ;  /* 0x00000005ff007819 */ /* 0x000fc60000011400 */
[----:B------:R0:W0:Y:S08]  /*07d0*/  R2UR UR7, R20 ;  /* 0x00000000140773c2 */ /* 0x00003000000e0000 */
[----:B-1234-:R0:W0:Y:S02]  /*07e0*/  R2UR UR12, R18 ;  /* 0x00000000120c73c2 */ /* 0x01e02400000e0000 */
.L_x_3010:
[----:B------:R-:W-:Y:S01]  /*07f0*/  IMAD.SHL.U32 R189, R6, 0x10, RZ ;  /* 0x0000001006bd7824 */ /* 0x000fe200078e00ff */
[----:B0-----:R-:W-:Y:S01]  /*0800*/  IADD3 R18, -R2, c[0x0][0x174], RZ ;  /* 0x00005d0002127a10 */ /* 0x001fe20007ffe1ff */
[----:B------:R-:W-:Y:S01]  /*0810*/  BAR.SYNC.DEFER_BLOCKING 0x0 ;  /* 0x0000000000007b1d */ /* 0x000fe20000010000 */
[----:B------:R-:W-:Y:S01]  /*0820*/  MOV R20, UR15 ;  /* 0x0000000f00147c02 */ /* 0x000fe20008000f00 */
[----:B------:R-:W-:Y:S01]  /*0830*/  HFMA2.MMA R37, -RZ, RZ, 0, 0 ;  /* 0x00000000ff257435 */ /* 0x000fe200000001ff */
[----:B------:R-:W-:Y:S01]  /*0840*/  LOP3.LUT R36, R189, 0xfffffe00, RZ, 0xc0, !PT ;  /* 0xfffffe00bd247812 */ /* 0x000fe200078ec0ff */
[----:B------:R-:W-:Y:S01]  /*0850*/  CS2R R38, SRZ ;  /* 0x0000000000267805 */ /* 0x000fe2000001ff00 */
        /* <DEDUP_REMOVED lines=8> */
[----:B------:R-:W-:-:S02]  /*08e0*/  ISETP.GE.AND P2, PT, R120, R99, PT ;  /* 0x000000637800720c */ /* 0x000fc40003f46270 */
[----:B------:R-:W-:Y:S02]  /*08f0*/  ISETP.GE.AND P1, PT, R53, R99, PT ;  /* 0x000000633500720c */ /* 0x000fe40003f26270 */
        /* <DEDUP_REMOVED lines=9> */
[C---:B------:R-:W-:Y:S01]  /*0990*/  LOP3.LUT R62, R120.reuse, 0xe0, RZ, 0xfc, !PT ;  /* 0x000000e0783e7812 */ /* 0x040fe200078efcff */
        /* <DEDUP_REMOVED lines=16> */
[----:B------:R-:W-:Y:S02]  /*0aa0*/  LOP3.LUT R75, R120, 0x1a0, RZ, 0xfc, !PT ;  /* 0x000001a0784b7812 */ /* 0x000fe400078efcff */
        /* <DEDUP_REMOVED lines=31> */
[-C--:B0-----:R-:W-:Y:S02]  /*0ca0*/  LEA.HI.SX32 R22, R26, R35.reuse, 0x1b ;  /* 0x000000231a167211 */ /* 0x081fe400078fdaff */
        /* <DEDUP_REMOVED lines=26> */
[----:B------:R-:W-:Y:S01]  /*0e50*/  HFMA2.MMA R61, -RZ, RZ, 0, 0 ;  /* 0x00000000ff3d7435 */ /* 0x000fe200000001ff */
[----:B------:R-:W-:Y:S02]  /*0e60*/  MOV R72, RZ ;  /* 0x000000ff00487202 */ /* 0x000fe40000000f00 */
[----:B------:R-:W-:-:S02]  /*0e70*/  ISETP.GE.AND P0, PT, R56, R99, PT ;  /* 0x000000633800720c */ /* 0x000fc40003f06270 */
[-C--:B------:R-:W-:Y:S02]  /*0e80*/  ISETP.GE.AND P4, PT, R57, R99.reuse, PT ;  /* 0x000000633900720c */ /* 0x080fe40003f86270 */
[-C--:B------:R-:W-:Y:S01]  /*0e90*/  ISETP.GE.AND P6, PT, R58, R99.reuse, PT ;  /* 0x000000633a00720c */ /* 0x080fe20003fc6270 */
[----:B------:R-:W-:Y:S01]  /*0ea0*/  HFMA2.MMA R80, -RZ, RZ, 0, 0 ;  /* 0x00000000ff507435 */ /* 0x000fe200000001ff */
[-C--:B------:R-:W-:Y:S02]  /*0eb0*/  ISETP.GE.AND P5, PT, R59, R99.reuse, PT ;  /* 0x000000633b00720c */ /* 0x080fe40003fa6270 */
[----:B------:R-:W-:Y:S01]  /*0ec0*/  ISETP.GE.AND P3, PT, R60, R99, PT ;  /* 0x000000633c00720c */ /* 0x000fe20003f66270 */
[----:B------:R-:W-:Y:S01]  /*0ed0*/  HFMA2.MMA R82, -RZ, RZ, 0, 0 ;  /* 0x00000000ff527435 */ /* 0x000fe200000001ff */
[----:B------:R-:W-:Y:S01]  /*0ee0*/  IMAD.MOV.U32 R63, RZ, RZ, RZ ;  /* 0x000000ffff3f7224 */ /* 0x000fe200078e00ff */
[----:B------:R-:W-:Y:S01]  /*0ef0*/  MOV R65, RZ ;  /* 0x000000ff00417202 */ /* 0x000fe20000000f00 */
[----:B------:R-:W-:Y:S01]  /*0f00*/  HFMA2.MMA R69, -RZ, RZ, 0, 0 ;  /* 0x00000000ff457435 */ /* 0x000fe200000001ff */
[----:B------:R-:W-:Y:S01]  /*0f10*/  IMAD.MOV.U32 R67, RZ, RZ, RZ ;  /* 0x000000ffff437224 */ /* 0x000fe200078e00ff */
[----:B------:R-:W-:Y:S01]  /*0f20*/  MOV R84, RZ ;  /* 0x000000ff00547202 */ /* 0x000fe20000000f00 */
[----:B------:R-:W-:Y:S01]  /*0f30*/  HFMA2.MMA R71, -RZ, RZ, 0, 0 ;  /* 0x00000000ff477435 */ /* 0x000fe200000001ff */
[----:B------:R-:W-:Y:S01]  /*0f40*/  MOV R86, RZ ;  /* 0x000000ff00567202 */ /* 0x000fe20000000f00 */
[----:B------:R-:W-:Y:S01]  /*0f50*/  HFMA2.MMA R79, -RZ, RZ, 0, 0 ;  /* 0x00000000ff4f7435 */ /* 0x000fe200000001ff */
[----:B------:R-:W-:Y:S01]  /*0f60*/  CS2R R88, SRZ ;  /* 0x0000000000587805 */ /* 0x000fe2000001ff00 */
[----:B------:R-:W-:Y:S01]  /*0f70*/  MOV R77, RZ ;  /* 0x000000ff004d7202 */ /* 0x000fe20000000f00 */
[----:B------:R-:W-:Y:S01]  /*0f80*/  CS2R R90, SRZ ;  /* 0x00000000005a7805 */ /* 0x000fe2000001ff00 */
[----:B------:R-:W-:Y:S01]  /*0f90*/  CS2R R92, SRZ ;  /* 0x00000000005c7805 */ /* 0x000fe2000001ff00 */
[----:B--2---:R-:W-:Y:S04]  /*0fa0*/  STS [R20.X4], R37 ;  /* 0x0000002514007388 */ /* 0x004fe80000004800 */
[----:B---3--:R0:W-:Y:S04]  /*0fb0*/  STS [R21.X4+0x80], R38 ;  /* 0x0000802615007388 */ /* 0x0081e80000004800 */
[----:B----4-:R1:W-:Y:S04]  /*0fc0*/  STS [R22.X4+0x100], R39 ;  /* 0x0001002716007388 */ /* 0x0103e80000004800 */
[----:B------:R-:W-:Y:S04]  /*0fd0*/  STS [R23.X4+0x180], R40 ;  /* 0x0001802817007388 */ /* 0x000fe80000004800 */
[----:B------:R-:W-:Y:S04]  /*0fe0*/  STS [R24.X4+0x200], R41 ;  /* 0x0002002918007388 */ /* 0x000fe80000004800 */
[----:B------:R-:W-:Y:S04]  /*0ff0*/  STS [R25.X4+0x280], R42 ;  /* 0x0002802a19007388 */ /* 0x000fe80000004800 */
[----:B------:R-:W-:Y:S04]  /*1000*/  STS [R26.X4+0x300], R43 ;  /* 0x0003002b1a007388 */ /* 0x000fe80000004800 */
[----:B------:R-:W-:Y:S01]  /*1010*/  STS [R27.X4+0x380], R44 ;  /* 0x0003802c1b007388 */ /* 0x000fe20000004800 */
[----:B0-----:R-:W-:-:S03]  /*1020*/  IMAD.U32 R38, RZ, RZ, UR13 ;  /* 0x0000000dff267e24 */ /* 0x001fc6000f8e00ff */
[----:B------:R-:W-:Y:S01]  /*1030*/  STS [R28.X4+0x400], R45 ;  /* 0x0004002d1c007388 */ /* 0x000fe20000004800 */
[----:B-1----:R-:W-:-:S03]  /*1040*/  MOV R39, UR14 ;  /* 0x0000000e00277c02 */ /* 0x002fc60008000f00 */
[----:B------:R-:W-:Y:S04]  /*1050*/  STS [R29.X4+0x480], R46 ;  /* 0x0004802e1d007388 */ /* 0x000fe80000004800 */
[----:B------:R-:W-:Y:S04]  /*1060*/  STS [R30.X4+0x500], R47 ;  /* 0x0005002f1e007388 */ /* 0x000fe80000004800 */
[----:B------:R-:W-:Y:S04]  /*1070*/  STS [R31.X4+0x580], R48 ;  /* 0x000580301f007388 */ /* 0x000fe80000004800 */
[----:B------:R-:W-:Y:S01]  /*1080*/  STS [R32.X4+0x600], R49 ;  /* 0x0006003120007388 */ /* 0x000fe20000004800 */
[----:B------:R-:W-:-:S03]  /*1090*/  IMAD.WIDE R54, R120, 0x4, R38 ;  /* 0x0000000478367825 */ /* 0x000fc600078e0226 */
        /* <DEDUP_REMOVED lines=48> */
[-C--:B------:R-:W-:Y:S02]  /*13a0*/  ISETP.GE.AND P3, PT, R59, R99.reuse, PT ;  /* 0x000000633b00720c */ /* 0x080fe40003f66270 */
[----:B0-----:R-:W-:Y:S01]  /*13b0*/  MOV R55, UR12 ;  /* 0x0000000c00377c02 */ /* 0x001fe20008000f00 */
[----:B------:R-:W-:Y:S01]  /*13c0*/  IMAD.U32 R54, RZ, RZ, UR7 ;  /* 0x00000007ff367e24 */ /* 0x000fe2000f8e00ff */
[-C--:B------:R-:W-:Y:S02]  /*13d0*/  ISETP.GE.AND P2, PT, R56, R99.reuse, PT ;  /* 0x000000633800720c */ /* 0x080fe40003f46270 */
[-C--:B------:R-:W-:Y:S02]  /*13e0*/  ISETP.GE.AND P1, PT, R120, R99.reuse, PT ;  /* 0x000000637800720c */ /* 0x080fe40003f26270 */
[----:B------:R-:W-:-:S02]  /*13f0*/  ISETP.GE.AND P4, PT, R58, R99, PT ;  /* 0x000000633a00720c */ /* 0x000fc40003f86270 */
[----:B------:R-:W-:Y:S01]  /*1400*/  ISETP.GE.AND P5, PT, R60, R99, PT ;  /* 0x000000633c00720c */ /* 0x000fe20003fa6270 */
[----:B------:R-:W-:Y:S02]  /*1410*/  HFMA2.MMA R56, -RZ, RZ, 0, 0 ;  /* 0x00000000ff387435 */ /* 0x000fe400000001ff */
[----:B------:R-:W-:Y:S01]  /*1420*/  HFMA2.MMA R97, -RZ, RZ, 0, 0 ;  /* 0x00000000ff617435 */ /* 0x000fe200000001ff */
[----:B------:R-:W-:Y:S01]  /*1430*/  IMAD.MOV.U32 R95, RZ, RZ, RZ ;  /* 0x000000ffff5f7224 */ /* 0x000fe200078e00ff */
[----:B------:R-:W-:Y:S02]  /*1440*/  MOV R58, RZ ;  /* 0x000000ff003a7202 */ /* 0x000fe40000000f00 */
[----:B------:R-:W-:Y:S01]  /*1450*/  MOV R60, RZ ;  /* 0x000000ff003c7202 */ /* 0x000fe20000000f00 */
[----:B------:R-:W-:Y:S01]  /*1460*/  HFMA2.MMA R101, -RZ, RZ, 0, 0 ;  /* 0x00000000ff657435 */ /* 0x000fe200000001ff */
[----:B--2---:R-:W-:Y:S04]  /*1470*/  STS [R20.X4], R61 ;  /* 0x0000003d14007388 */ /* 0x004fe80000004800 */
[----:B---3--:R0:W-:Y:S04]  /*1480*/  STS [R21.X4+0x80], R72 ;  /* 0x0000804815007388 */ /* 0x0081e80000004800 */
        /* <DEDUP_REMOVED lines=11> */
[----:B0-----:R-:W-:-:S03]  /*1540*/  IMAD.WIDE R72, R120, 0x4, R54 ;  /* 0x0000000478487825 */ /* 0x001fc600078e0236 */
        /* <DEDUP_REMOVED lines=21> */
[----:B------:R-:W-:-:S05]  /*16a0*/  MOV R54, RZ ;  /* 0x000000ff00367202 */ /* 0x000fca0000000f00 */
[----:B------:R-:W2:Y:S01]  /*16b0*/  @!P1 LDG.E R89, [R72.64] ;  /* 0x0000000a48599981 */ /* 0x000ea2000c1e1900 */
[----:B------:R-:W-:-:S03]  /*16c0*/  ISETP.GE.AND P1, PT, R62, R99, PT ;  /* 0x000000633e00720c */ /* 0x000fc60003f26270 */
[----:B------:R-:W3:Y:S01]  /*16d0*/  @!P2 LDG.E R91, [R72.64+0x100] ;  /* 0x0001000a485ba981 */ /* 0x000ee2000c1e1900 */
[----:B------:R-:W-:-:S03]  /*16e0*/  ISETP.GE.AND P2, PT, R64, R99, PT ;  /* 0x000000634000720c */ /* 0x000fc60003f46270 */
[----:B------:R-:W4:Y:S01]  /*16f0*/  @!P0 LDG.E R54, [R72.64+0x80] ;  /* 0x0000800a48368981 */ /* 0x000f22000c1e1900 */
[----:B------:R-:W-:-:S03]  /*1700*/  ISETP.GE.AND P0, PT, R66, R99, PT ;  /* 0x000000634200720c */ /* 0x000fc60003f06270 */
[----:B------:R-:W3:Y:S01]  /*1710*/  @!P4 LDG.E R93, [R72.64+0x200] ;  /* 0x0002000a485dc981 */ /* 0x000ee2000c1e1900 */
        /* <DEDUP_REMOVED lines=10> */
[----:B------:R-:W-:Y:S01]  /*17c0*/  ISETP.GE.AND P1, PT, R78, R99, PT ;  /* 0x000000634e00720c */ /* 0x000fe20003f26270 */
[----:B------:R-:W-:Y:S01]  /*17d0*/  HFMA2.MMA R99, -RZ, RZ, 0, 0 ;  /* 0x00000000ff637435 */ /* 0x000fe200000001ff */
[----:B------:R-:W-:Y:S01]  /*17e0*/  IMAD.MOV.U32 R62, RZ, RZ, RZ ;  /* 0x000000ffff3e7224 */ /* 0x000fe200078e00ff */
[----:B------:R-:W-:Y:S01]  /*17f0*/  CS2R R74, SRZ ;  /* 0x00000000004a7805 */ /* 0x000fe2000001ff00 */
[----:B------:R-:W-:Y:S01]  /*1800*/  MOV R64, RZ ;  /* 0x000000ff00407202 */ /* 0x000fe20000000f00 */
[----:B------:R-:W-:-:S03]  /*1810*/  IMAD.MOV.U32 R68, RZ, RZ, RZ ;  /* 0x000000ffff447224 */ /* 0x000fc600078e00ff */
        /* <DEDUP_REMOVED lines=8> */
[----:B--2---:R-:W-:Y:S04]  /*18a0*/  STS [R20.X4], R89 ;  /* 0x0000005914007388 */ /* 0x004fe80000004800 */
[----:B----4-:R-:W-:Y:S04]  /*18b0*/  STS [R21.X4+0x80], R54 ;  /* 0x0000803615007388 */ /* 0x010fe80000004800 */
        /* <DEDUP_REMOVED lines=65> */
[----:B------:R-:W-:Y:S01]  /*1cd0*/  MOV R90, RZ ;  /* 0x000000ff005a7202 */ /* 0x000fe20000000f00 */
[----:B------:R-:W-:Y:S01]  /*1ce0*/  IMAD.MOV.U32 R96, RZ, RZ, RZ ;  /* 0x000000ffff607224 */ /* 0x000fe200078e00ff */
[----:B------:R-:W-:Y:S01]  /*1cf0*/  MOV R92, RZ ;  /* 0x000000ff005c7202 */ /* 0x000fe20000000f00 */
[----:B------:R-:W-:Y:S01]  /*1d00*/  IMAD.MOV.U32 R104, RZ, RZ, RZ ;  /* 0x000000ffff687224 */ /* 0x000fe200078e00ff */
[----:B------:R-:W-:Y:S01]  /*1d10*/  MOV R94, RZ ;  /* 0x000000ff005e7202 */ /* 0x000fe20000000f00 */
[----:B------:R-:W-:Y:S01]  /*1d20*/  IMAD.MOV.U32 R112, RZ, RZ, RZ ;  /* 0x000000ffff707224 */ /* 0x000fe200078e00ff */
[----:B------:R-:W-:Y:S01]  /*1d30*/  MOV R98, RZ ;  /* 0x000000ff00627202 */ /* 0x000fe20000000f00 */
[----:B------:R-:W-:Y:S01]  /*1d40*/  IMAD.MOV.U32 R128, RZ, RZ, RZ ;  /* 0x000000ffff807224 */ /* 0x000fe200078e00ff */
[----:B------:R-:W-:-:S02]  /*1d50*/  MOV R100, RZ ;  /* 0x000000ff00647202 */ /* 0x000fc40000000f00 */
[----:B------:R-:W-:Y:S02]  /*1d60*/  MOV R102, RZ ;  /* 0x000000ff00667202 */ /* 0x000fe40000000f00 */
[----:B------:R-:W-:Y:S02]  /*1d70*/  MOV R106, RZ ;  /* 0x000000ff006a7202 */ /* 0x000fe40000000f00 */
[----:B------:R-:W-:Y:S02]  /*1d80*/  MOV R108, RZ ;  /* 0x000000ff006c7202 */ /* 0x000fe40000000f00 */
[----:B------:R-:W-:Y:S02]  /*1d90*/  MOV R110, RZ ;  /* 0x000000ff006e7202 */ /* 0x000fe40000000f00 */
[----:B------:R-:W-:Y:S02]  /*1da0*/  MOV R114, RZ ;  /* 0x000000ff00727202 */ /* 0x000fe40000000f00 */
[----:B------:R-:W-:-:S02]  /*1db0*/  MOV R116, RZ ;  /* 0x000000ff00747202 */ /* 0x000fc40000000f00 */
[----:B------:R-:W-:Y:S01]  /*1dc0*/  MOV R118, RZ ;  /* 0x000000ff00767202 */ /* 0x000fe20000000f00 */
[----:B------:R-:W-:Y:S05]  /*1dd0*/  BRA `(.L_x_2957) ;  /* 0x00003ba000007947 */ /* 0x000fea0003800000 */
.L_x_2956:
[----:B------:R-:W-:Y:S01]  /*1de0*/  IADD3 R132, R18, -0x1, RZ ;  /* 0xffffffff12847810 */ /* 0x000fe20007ffe0ff */
[--C-:B------:R-:W-:Y:S01]  /*1df0*/  FADD.FTZ R129, R87, R14.reuse ;  /* 0x0000000e57817221 */ /* 0x100fe20000010000 */
[----:B------:R-:W-:Y:S01]  /*1e00*/  MOV R147, RZ ;  /* 0x000000ff00937202 */ /* 0x000fe20000000f00 */
[--C-:B------:R-:W-:Y:S01]  /*1e10*/  FADD.FTZ R134, R85, R14.reuse ;  /* 0x0000000e55867221 */ /* 0x100fe20000010000 */
[----:B------:R-:W-:Y:S01]  /*1e20*/  LEA.HI R72, R132, R132, RZ, 0x1 ;  /* 0x0000008484487211 */ /* 0x000fe200078f08ff */
[--C-:B------:R-:W-:Y:S01]  /*1e30*/  FADD.FTZ R133, R83, R14.reuse ;  /* 0x0000000e53857221 */ /* 0x100fe20000010000 */
[----:B------:R-:W-:Y:S01]  /*1e40*/  MOV R90, RZ ;  /* 0x000000ff005a7202 */ /* 0x000fe20000000f00 */
        /* <DEDUP_REMOVED lines=24> */
[----:B------:R-:W-:Y:S01]  /*1fd0*/  FADD.FTZ R148, R53, R14 ;  /* 0x0000000e35947221 */ /* 0x000fe20000010000 */
[----:B------:R-:W-:Y:S01]  /*1fe0*/  MOV R128, RZ ;  /* 0x000000ff00807202 */ /* 0x000fe20000000f00 */
[----:B------:R-:W-:Y:S01]  /*1ff0*/  IMAD.MOV.U32 R92, RZ, RZ, RZ ;  /* 0x000000ffff5c7224 */ /* 0x000fe200078e00ff */
[----:B------:R-:W-:Y:S01]  /*2000*/  UMOV UR4, URZ ;  /* 0x0000003f00047c82 */ /* 0x000fe20008000000 */
[----:B------:R-:W-:Y:S01]  /*2010*/  IMAD.MOV.U32 R100, RZ, RZ, RZ ;  /* 0x000000ffff647224 */ /* 0x000fe200078e00ff */
[----:B------:R-:W-:Y:S01]  /*2020*/  UMOV UR5, URZ ;  /* 0x0000003f00057c82 */ /* 0x000fe20008000000 */
[----:B------:R-:W-:-:S02]  /*2030*/  IMAD.MOV.U32 R108, RZ, RZ, RZ ;  /* 0x000000ffff6c7224 */ /* 0x000fc400078e00ff */
[----:B------:R-:W-:Y:S02]  /*2040*/  IMAD.MOV.U32 R116, RZ, RZ, RZ ;  /* 0x000000ffff747224 */ /* 0x000fe400078e00ff */
.L_x_3005:
[----:B------:R-:W-:Y:S01]  /*2050*/  IMAD R72, R16, c[0x0][0x180], RZ ;  /* 0x0000600010487a24 */ /* 0x000fe200078e02ff */
[----:B------:R-:W-:Y:S01]  /*2060*/  IADD3 R159, -R19, c[0x0][0x168], RZ ;  /* 0x00005a00139f7a10 */ /* 0x000fe20007ffe1ff */
[C---:B------:R-:W-:Y:S01]  /*2070*/  IMAD.WIDE.U32 R150, R17.reuse, c[0x0][0x180], RZ ;  /* 0x0000600011967a25 */ /* 0x040fe200078e00ff */
[C---:B------:R-:W-:Y:S02]  /*2080*/  LOP3.LUT R74, R120.reuse, 0x20, RZ, 0xfc, !PT ;  /* 0x00000020784a7812 */ /* 0x040fe400078efcff */
[C---:B------:R-:W-:Y:S01]  /*2090*/  LOP3.LUT R130, R120.reuse, 0x40, RZ, 0xfc, !PT ;  /* 0x0000004078827812 */ /* 0x040fe200078efcff */
[----:B------:R-:W-:Y:S01]  /*20a0*/  IMAD R73, R17, c[0x0][0x184], R72 ;  /* 0x0000610011497a24 */ /* 0x000fe200078e0248 */
[----:B------:R-:W-:Y:S02]  /*20b0*/  SHF.R.S32.HI R170, RZ, 0x1f, R147 ;  /* 0x0000001fffaa7819 */ /* 0x000fe40000011493 */
[----:B------:R-:W-:Y:S02]  /*20c0*/  LOP3.LUT R72, R120, 0x60, RZ, 0xfc, !PT ;  /* 0x0000006078487812 */ /* 0x000fe400078efcff */
[----:B------:R-:W-:-:S02]  /*20d0*/  ISETP.GE.AND P4, PT, R74, R159, PT ;  /* 0x0000009f4a00720c */ /* 0x000fc40003f86270 */
[----:B------:R-:W-:Y:S01]  /*20e0*/  ISETP.GE.AND P5, PT, R130, R159, PT ;  /* 0x0000009f8200720c */ /* 0x000fe20003fa6270 */
[----:B------:R-:W-:Y:S01]  /*20f0*/  IMAD R130, R170, c[0x0][0x1a0], RZ ;  /* 0x00006800aa827a24 */ /* 0x000fe200078e02ff */
[----:B------:R-:W-:Y:S02]  /*2100*/  LOP3.LUT R74, R120, 0x80, RZ, 0xfc, !PT ;  /* 0x00000080784a7812 */ /* 0x000fe400078efcff */
[----:B------:R-:W-:Y:S01]  /*2110*/  IADD3 R151, R151, R73, RZ ;  /* 0x0000004997977210 */ /* 0x000fe20007ffe0ff */
[C---:B------:R-:W-:Y:S01]  /*2120*/  IMAD R73, R147.reuse, c[0x0][0x1a4], R130 ;  /* 0x0000690093497a24 */ /* 0x040fe200078e0282 */
[----:B------:R-:W-:Y:S02]  /*2130*/  SHF.R.S32.HI R121, RZ, 0x1f, R120 ;  /* 0x0000001fff797819 */ /* 0x000fe40000011478 */
[-C--:B------:R-:W-:Y:S01]  /*2140*/  ISETP.GE.AND P6, PT, R72, R159.reuse, PT ;  /* 0x0000009f4800720c */ /* 0x080fe20003fc6270 */
[----:B------:R-:W-:Y:S01]  /*2150*/  IMAD R72, R170, c[0x0][0x188], RZ ;  /* 0x00006200aa487a24 */ /* 0x000fe200078e02ff */
[-C--:B------:R-:W-:Y:S01]  /*2160*/  ISETP.GE.AND P0, PT, R74, R159.reuse, PT ;  /* 0x0000009f4a00720c */ /* 0x080fe20003f06270 */
[----:B------:R-:W-:Y:S01]  /*2170*/  IMAD.WIDE.U32 R150, R147, c[0x0][0x188], R150 ;  /* 0x0000620093967a25 */ /* 0x000fe200078e0096 */
[----:B------:R-:W-:-:S02]  /*2180*/  ISETP.GE.AND P3, PT, R120, R159, PT ;  /* 0x0000009f7800720c */ /* 0x000fc40003f66270 */
[----:B------:R-:W-:Y:S01]  /*2190*/  LOP3.LUT R152, R120, 0xa0, RZ, 0xfc, !PT ;  /* 0x000000a078987812 */ /* 0x000fe200078efcff */
[C---:B------:R-:W-:Y:S01]  /*21a0*/  IMAD R131, R147.reuse, c[0x0][0x18c], R72 ;  /* 0x0000630093837a24 */ /* 0x040fe200078e0248 */
[----:B------:R-:W-:Y:S01]  /*21b0*/  LEA R130, P1, R150, c[0x0][0x220], 0x2 ;  /* 0x0000880096827a11 */ /* 0x000fe200078210ff */
[----:B------:R-:W-:Y:S01]  /*21c0*/  IMAD.WIDE.U32 R74, R147, c[0x0][0x1a0], R120 ;  /* 0x00006800934a7a25 */ /* 0x000fe200078e0078 */
[----:B------:R-:W-:Y:S02]  /*21d0*/  MOV R149, RZ ;  /* 0x000000ff00957202 */ /* 0x000fe40000000f00 */
[----:B------:R-:W-:Y:S01]  /*21e0*/  LOP3.LUT R154, R120, 0xc0, RZ, 0xfc, !PT ;  /* 0x000000c0789a7812 */ /* 0x000fe200078efcff */
[----:B------:R-:W-:Y:S01]  /*21f0*/  IMAD.IADD R131, R151, 0x1, R131 ;  /* 0x0000000197837824 */ /* 0x000fe200078e0283 */
[----:B------:R-:W-:Y:S02]  /*2200*/  IADD3 R73, R75, R73, RZ ;  /* 0x000000494b497210 */ /* 0x000fe40007ffe0ff */
[----:B------:R-:W-:-:S02]  /*2210*/  LEA R72, P2, R74, R4, 0x2 ;  /* 0x000000044a487211 */ /* 0x000fc400078410ff */
[----:B------:R-:W-:Y:S02]  /*2220*/  LEA.HI.X R131, R150, c[0x0][0x224], R131, 0x2, P1 ;  /* 0x0000890096837a11 */ /* 0x000fe400008f1483 */
[----:B------:R-:W-:Y:S01]  /*2230*/  LEA.HI.X R73, R74, R3, R73, 0x2, P2 ;  /* 0x000000034a497211 */ /* 0x000fe200010f1449 */
[----:B------:R-:W-:Y:S01]  /*2240*/  CS2R R150, SRZ ;  /* 0x0000000000967805 */ /* 0x000fe2000001ff00 */
[----:B------:R-:W-:Y:S01]  /*2250*/  LOP3.LUT R74, R120, 0xe0, RZ, 0xfc, !PT ;  /* 0x000000e0784a7812 */ /* 0x000fe200078efcff */
[----:B------:R0:W2:Y:S01]  /*2260*/  LDG.E R165, [R130.64] ;  /* 0x0000000a82a57981 */ /* 0x0000a2000c1e1900 */
[-C--:B------:R-:W-:Y:S02]  /*2270*/  ISETP.GE.AND P1, PT, R152, R159.reuse, PT ;  /* 0x0000009f9800720c */ /* 0x080fe40003f26270 */
[----:B------:R-:W-:Y:S01]  /*2280*/  LOP3.LUT R152, R120, 0x100, RZ, 0xfc, !PT ;  /* 0x0000010078987812 */ /* 0x000fe200078efcff */
[----:B------:R1:W3:Y:S01]  /*2290*/  @!P3 LDG.E R149, [R72.64] ;  /* 0x0000000a4895b981 */ /* 0x0002e2000c1e1900 */
[----:B------:R-:W-:-:S02]  /*22a0*/  ISETP.GE.AND P3, PT, R74, R159, PT ;  /* 0x0000009f4a00720c */ /* 0x000fc40003f66270 */
[----:B------:R-:W-:Y:S01]  /*22b0*/  LOP3.LUT R74, R120, 0x120, RZ, 0xfc, !PT ;  /* 0x00000120784a7812 */ /* 0x000fe200078efcff */
[----:B------:R1:W4:Y:S01]  /*22c0*/  @!P4 LDG.E R150, [R72.64+0x80] ;  /* 0x0000800a4896c981 */ /* 0x000322000c1e1900 */
[-C--:B------:R-:W-:Y:S02]  /*22d0*/  ISETP.GE.AND P4, PT, R152, R159.reuse, PT ;  /* 0x0000009f9800720c */ /* 0x080fe40003f86270 */
[----:B------:R-:W-:Y:S01]  /*22e0*/  CS2R R152, SRZ ;  /* 0x0000000000987805 */ /* 0x000fe2000001ff00 */
[----:B------:R1:W4:Y:S01]  /*22f0*/  @!P5 LDG.E R151, [R72.64+0x100] ;  /* 0x0001000a4897d981 */ /* 0x000322000c1e1900 */
[-C--:B------:R-:W-:Y:S02]  /*2300*/  ISETP.GE.AND P5, PT, R74, R159.reuse, PT ;  /* 0x0000009f4a00720c */ /* 0x080fe40003fa6270 */
[-C--:B------:R-:W-:Y:S02]  /*2310*/  ISETP.GE.AND P2, PT, R154, R159.reuse, PT ;  /* 0x0000009f9a00720c */ /* 0x080fe40003f46270 */
[----:B------:R-:W-:Y:S01]  /*2320*/  LOP3.LUT R74, R120, 0x140, RZ, 0xfc, !PT ;  /* 0x00000140784a7812 */ /* 0x000fe200078efcff */
[----:B------:R-:W-:Y:S01]  /*2330*/  CS2R R154, SRZ ;  /* 0x00000000009a7805 */ /* 0x000fe2000001ff00 */
[----:B------:R1:W4:Y:S02]  /*2340*/  @!P6 LDG.E R152, [R72.64+0x180] ;  /* 0x0001800a4898e981 */ /* 0x000324000c1e1900 */
[----:B------:R-:W-:-:S02]  /*2350*/  ISETP.GE.AND P6, PT, R74, R159, PT ;  /* 0x0000009f4a00720c */ /* 0x000fc40003fc6270 */
[C---:B------:R-:W-:Y:S01]  /*2360*/  LOP3.LUT R74, R120.reuse, 0x180, RZ, 0xfc, !PT ;  /* 0x00000180784a7812 */ /* 0x040fe200078efcff */
[----:B------:R1:W4:Y:S01]  /*2370*/  @!P1 LDG.E R154, [R72.64+0x280] ;  /* 0x0002800a489a9981 */ /* 0x000322000c1e1900 */
[----:B------:R-:W-:Y:S02]  /*2380*/  LOP3.LUT R156, R120, 0x160, RZ, 0xfc, !PT ;  /* 0x00000160789c7812 */ /* 0x000fe400078efcff */
[-C--:B------:R-:W-:Y:S01]  /*2390*/  ISETP.GE.AND P1, PT, R74, R159.reuse, PT ;  /* 0x0000009f4a00720c */ /* 0x080fe20003f26270 */
[----:B------:R1:W4:Y:S01]  /*23a0*/  @!P0 LDG.E R153, [R72.64+0x200] ;  /* 0x0002000a48998981 */ /* 0x000322000c1e1900 */
[----:B------:R-:W-:Y:S02]  /*23b0*/  ISETP.GE.AND P0, PT, R156, R159, PT ;  /* 0x0000009f9c00720c */ /* 0x000fe40003f06270 */
[C---:B------:R-:W-:Y:S01]  /*23c0*/  LOP3.LUT R74, R120.reuse, 0x1a0, RZ, 0xfc, !PT ;  /* 0x000001a0784a7812 */ /* 0x040fe200078efcff */
[----:B------:R-:W-:Y:S01]  /*23d0*/  CS2R R156, SRZ ;  /* 0x00000000009c7805 */ /* 0x000fe2000001ff00 */
[----:B------:R1:W4:Y:S01]  /*23e0*/  @!P2 LDG.E R155, [R72.64+0x300] ;  /* 0x0003000a489ba981 */ /* 0x000322000c1e1900 */
[----:B------:R-:W-:-:S02]  /*23f0*/  LOP3.LUT R158, R120, 0x1c0, RZ, 0xfc, !PT ;  /* 0x000001c0789e7812 */ /* 0x000fc400078efcff */
[-C--:B------:R-:W-:Y:S02]  /*2400*/  ISETP.GE.AND P2, PT, R74, R159.reuse, PT ;  /* 0x0000009f4a00720c */ /* 0x080fe40003f46270 */
[----:B------:R-:W-:Y:S01]  /*2410*/  LOP3.LUT R74, R120, 0x1e0, RZ, 0xfc, !PT ;  /* 0x000001e0784a7812 */ /* 0x000fe200078efcff */
[----:B------:R1:W4:Y:S01]  /*2420*/  @!P3 LDG.E R156, [R72.64+0x380] ;  /* 0x0003800a489cb981 */ /* 0x000322000c1e1900 */
[----:B------:R-:W-:-:S03]  /*2430*/  ISETP.GE.AND P3, PT, R158, R159, PT ;  /* 0x0000009f9e00720c */ /* 0x000fc60003f66270 */
[----:B------:R1:W4:Y:S01]  /*2440*/  @!P4 LDG.E R157, [R72.64+0x400] ;  /* 0x0004000a489dc981 */ /* 0x000322000c1e1900 */
[----:B------:R-:W-:Y:S02]  /*2450*/  ISETP.GE.AND P4, PT, R74, R159, PT ;  /* 0x0000009f4a00720c */ /* 0x000fe40003f86270 */
[----:B------:R-:W-:Y:S01]  /*2460*/  CS2R R158, SRZ ;  /* 0x00000000009e7805 */ /* 0x000fe2000001ff00 */
[----:B------:R-:W-:Y:S01]  /*2470*/  CS2R R160, SRZ ;  /* 0x0000000000a07805 */ /* 0x000fe2000001ff00 */
[----:B------:R-:W-:Y:S01]  /*2480*/  HFMA2.MMA R164, -RZ, RZ, 0, 0 ;  /* 0x00000000ffa47435 */ /* 0x000fe200000001ff */
[----:B------:R-:W-:-:S03]  /*2490*/  CS2R R162, SRZ ;  /* 0x0000000000a27805 */ /* 0x000fc6000001ff00 */
[----:B------:R1:W4:Y:S04]  /*24a0*/  @!P5 LDG.E R158, [R72.64+0x480] ;  /* 0x0004800a489ed981 */ /* 0x000328000c1e1900 */
[----:B------:R1:W4:Y:S04]  /*24b0*/  @!P6 LDG.E R159, [R72.64+0x500] ;  /* 0x0005000a489fe981 */ /* 0x000328000c1e1900 */
[----:B------:R1:W4:Y:S04]  /*24c0*/  @!P0 LDG.E R160, [R72.64+0x580] ;  /* 0x0005800a48a08981 */ /* 0x000328000c1e1900 */
[----:B------:R1:W4:Y:S04]  /*24d0*/  @!P1 LDG.E R161, [R72.64+0x600] ;  /* 0x0006000a48a19981 */ /* 0x000328000c1e1900 */
[----:B------:R1:W4:Y:S04]  /*24e0*/  @!P2 LDG.E R162, [R72.64+0x680] ;  /* 0x0006800a48a2a981 */ /* 0x000328000c1e1900 */
[----:B------:R1:W4:Y:S04]  /*24f0*/  @!P3 LDG.E R163, [R72.64+0x700] ;  /* 0x0007000a48a3b981 */ /* 0x000328000c1e1900 */
[----:B------:R1:W4:Y:S01]  /*2500*/  @!P4 LDG.E R164, [R72.64+0x780] ;  /* 0x0007800a48a4c981 */ /* 0x000322000c1e1900 */
[----:B------:R-:W-:-:S02]  /*2510*/  IMAD R74, R16, c[0x0][0x1b8], RZ ;  /* 0x00006e00104a7a24 */ /* 0x000fc400078e02ff */
[----:B0-----:R-:W-:Y:S01]  /*2520*/  IMAD.WIDE.U32 R130, R17, c[0x0][0x1b8], RZ ;  /* 0x00006e0011827a25 */ /* 0x001fe200078e00ff */
[----:B------:R-:W-:-:S03]  /*2530*/  ISETP.NE.AND P1, PT, R6, RZ, PT ;  /* 0x000000ff0600720c */ /* 0x000fc60003f25270 */
[----:B------:R-:W-:Y:S02]  /*2540*/  IMAD R75, R17, c[0x0][0x1bc], R74 ;  /* 0x00006f00114b7a24 */ /* 0x000fe400078e024a */
[----:B------:R-:W-:Y:S02]  /*2550*/  IMAD R74, R170, c[0x0][0x1c0], RZ ;  /* 0x00007000aa4a7a24 */ /* 0x000fe400078e02ff */
[----:B------:R-:W-:Y:S02]  /*2560*/  IMAD.IADD R131, R131, 0x1, R75 ;  /* 0x0000000183837824 */ /* 0x000fe400078e024b */
[C---:B------:R-:W-:Y:S02]  /*2570*/  IMAD R75, R147.reuse, c[0x0][0x1c4], R74 ;  /* 0x00007100934b7a24 */ /* 0x040fe400078e024a */
[----:B------:R-:W-:Y:S01]  /*2580*/  IMAD.WIDE.U32 R130, R147, c[0x0][0x1c0], R130 ;  /* 0x0000700093827a25 */ /* 0x000fe200078e0082 */
[----:B-1----:R-:W-:Y:S02]  /*2590*/  LEA R72, R132, R147, 0x8 ;  /* 0x0000009384487211 */ /* 0x002fe400078e40ff */
[----:B------:R-:W-:-:S02]  /*25a0*/  @P1 IADD3 R72, R6, 0x200, RZ ;  /* 0x0000020006481810 */ /* 0x000fc40007ffe0ff */
[----:B------:R-:W-:Y:S02]  /*25b0*/  IADD3 R75, R131, R75, RZ ;  /* 0x0000004b834b7210 */ /* 0x000fe40007ffe0ff */
[----:B------:R-:W-:Y:S02]  /*25c0*/  LEA R74, P0, R130, c[0x0][0x230], 0x2 ;  /* 0x00008c00824a7a11 */ /* 0x000fe400078010ff */
[----:B------:R-:W-:Y:S02]  /*25d0*/  SHF.L.U32 R166, R72, 0x2, RZ ;  /* 0x0000000248a67819 */ /* 0x000fe400000006ff */
[----:B------:R-:W-:Y:S02]  /*25e0*/  LEA.HI.X R75, R130, c[0x0][0x234], R75, 0x2, P0 ;  /* 0x00008d00824b7a11 */ /* 0x000fe400000f144b */
[----:B------:R-:W-:-:S04]  /*25f0*/  LOP3.LUT P0, RZ, R6, 0x1f, RZ, 0xc0, !PT ;  /* 0x0000001f06ff7812 */ /* 0x000fc8000780c0ff */
[----:B------:R-:W-:Y:S01]  /*2600*/  ISETP.LT.OR P0, PT, R18, 0x2, P0 ;  /* 0x000000021200780c */ /* 0x000fe20000701670 */
[--C-:B------:R-:W-:Y:S02]  /*2610*/  FADD.FTZ R194, R55, R14.reuse ;  /* 0x0000000e37c27221 */ /* 0x100fe40000010000 */
[--C-:B------:R-:W-:Y:S02]  /*2620*/  FADD.FTZ R196, R57, R14.reuse ;  /* 0x0000000e39c47221 */ /* 0x100fe40000010000 */
[--C-:B------:R-:W-:Y:S02]  /*2630*/  FADD.FTZ R198, R59, R14.reuse ;  /* 0x0000000e3bc67221 */ /* 0x100fe40000010000 */
[----:B------:R-:W-:-:S06]  /*2640*/  FADD.FTZ R200, R61, R14 ;  /* 0x0000000e3dc87221 */ /* 0x000fcc0000010000 */
[----:B------:R-:W-:Y:S01]  /*2650*/  @!P0 IADD3 R130, R18, -0x2, RZ ;  /* 0xfffffffe12828810 */ /* 0x000fe20007ffe0ff */
[----:B------:R-:W-:-:S04]  /*2660*/  FADD.FTZ R206, R63, R14 ;  /* 0x0000000e3fce7221 */ /* 0x000fc80000010000 */
[----:B------:R-:W-:Y:S01]  /*2670*/  @!P0 IMAD R73, R130, c[0x0][0x16c], R147 ;  /* 0x00005b0082498a24 */ /* 0x000fe200078e0293 */
[----:B------:R-:W-:Y:S01]  /*2680*/  MOV R130, 0x3f800000 ;  /* 0x3f80000000827802 */ /* 0x000fe20000000f00 */
[----:B------:R-:W-:Y:S02]  /*2690*/  IMAD.MOV.U32 R131, RZ, RZ, RZ ;  /* 0x000000ffff837224 */ /* 0x000fe400078e00ff */
[----:B------:R-:W-:-:S04]  /*26a0*/  @!P0 IMAD.WIDE R72, R73, 0x8, R126 ;  /* 0x0000000849488825 */ /* 0x000fc800078e027e */
[----:B------:R-:W-:Y:S02]  /*26b0*/  FMUL.FTZ R178, R37, R148 ;  /* 0x0000009425b27220 */ /* 0x000fe40000410000 */
[----:B------:R-:W-:Y:S02]  /*26c0*/  FMUL.FTZ R201, R38, R145 ;  /* 0x0000009126c97220 */ /* 0x000fe40000410000 */
[--C-:B------:R-:W-:Y:S02]  /*26d0*/  FADD.FTZ R208, R65, R14.reuse ;  /* 0x0000000e41d07221 */ /* 0x100fe40000010000 */
[----:B------:R-:W-:Y:S02]  /*26e0*/  FMUL.FTZ R185, R39, R146 ;  /* 0x0000009227b97220 */ /* 0x000fe40000410000 */
[----:B------:R-:W-:Y:S02]  /*26f0*/  FADD.FTZ R204, R69, R14 ;  /* 0x0000000e45cc7221 */ /* 0x000fe40000010000 */
[----:B------:R-:W-:-:S02]  /*2700*/  FMUL.FTZ R183, R41, R144 ;  /* 0x0000009029b77220 */ /* 0x000fc40000410000 */
[--C-:B------:R-:W-:Y:S02]  /*2710*/  FADD.FTZ R202, R71, R14.reuse ;  /* 0x0000000e47ca7221 */ /* 0x100fe40000010000 */
[--C-:B------:R-:W-:Y:S02]  /*2720*/  FADD.FTZ R192, R77, R14.reuse ;  /* 0x0000000e4dc07221 */ /* 0x100fe40000010000 */
[----:B------:R-:W-:Y:S02]  /*2730*/  FMUL.FTZ R181, R43, R142 ;  /* 0x0000008e2bb57220 */ /* 0x000fe40000410000 */
[--C-:B------:R-:W-:Y:S02]  /*2740*/  FADD.FTZ R210, R79, R14.reuse ;  /* 0x0000000e4fd27221 */ /* 0x100fe40000010000 */
[----:B------:R-:W-:Y:S02]  /*2750*/  FMUL.FTZ R190, R44, R139 ;  /* 0x0000008b2cbe7220 */ /* 0x000fe40000410000 */
[----:B------:R-:W-:-:S02]  /*2760*/  FADD.FTZ R184, R81, R14 ;  /* 0x0000000e51b87221 */ /* 0x000fc40000010000 */
[--C-:B------:R-:W-:Y:S02]  /*2770*/  FADD.FTZ R172, R83, R14.reuse ;  /* 0x0000000e53ac7221 */ /* 0x100fe40000010000 */
[--C-:B------:R-:W-:Y:S02]  /*2780*/  FADD.FTZ R186, R85, R14.reuse ;  /* 0x0000000e55ba7221 */ /* 0x100fe40000010000 */
[--C-:B------:R-:W-:Y:S02]  /*2790*/  FADD.FTZ R174, R87, R14.reuse ;  /* 0x0000000e57ae7221 */ /* 0x100fe40000010000 */
[----:B------:R-:W-:Y:S02]  /*27a0*/  FMUL.FTZ R189, R45, R140 ;  /* 0x0000008c2dbd7220 */ /* 0x000fe40000410000 */
[----:B------:R-:W-:Y:S01]  /*27b0*/  FMUL.FTZ R203, R47, R138 ;  /* 0x0000008a2fcb7220 */ /* 0x000fe20000410000 */
[----:B--2---:R-:W0:Y:S01]  /*27c0*/  R2UR UR6, R165 ;  /* 0x00000000a50673c2 */ /* 0x004e2200000e0000 */
[----:B---3--:R-:W-:Y:S04]  /*27d0*/  STS [R20.X4], R149 ;  /* 0x0000009514007388 */ /* 0x008fe80000004800 */
[----:B----4-:R1:W-:Y:S04]  /*27e0*/  STS [R21.X4+0x80], R150 ;  /* 0x0000809615007388 */ /* 0x0103e80000004800 */
[----:B------:R-:W-:Y:S04]  /*27f0*/  STS [R22.X4+0x100], R151 ;  /* 0x0001009716007388 */ /* 0x000fe80000004800 */
[----:B------:R-:W-:Y:S01]  /*2800*/  STS [R23.X4+0x180], R152 ;  /* 0x0001809817007388 */ /* 0x000fe20000004800 */
[----:B0-----:R-:W-:Y:S01]  /*2810*/  MOV R165, UR6 ;  /* 0x0000000600a57c02 */ /* 0x001fe20008000f00 */
[----:B-1----:R-:W-:-:S02]  /*2820*/  FADD.FTZ R150, R53, R14 ;  /* 0x0000000e35967221 */ /* 0x002fc40000010000 */
[----:B------:R-:W-:Y:S02]  /*2830*/  STS [R24.X4+0x200], R153 ;  /* 0x0002009918007388 */ /* 0x000fe40000004800 */
[----:B------:R-:W-:Y:S02]  /*2840*/  FMUL.FTZ R165, R165, 1.4426950216293334961 ;  /* 0x3fb8aa3ba5a57820 */ /* 0x000fe40000410000 */
[----:B------:R-:W-:Y:S04]  /*2850*/  STS [R25.X4+0x280], R154 ;  /* 0x0002809a19007388 */ /* 0x000fe80000004800 */
        /* <DEDUP_REMOVED lines=8> */
[----:B------:R-:W-:Y:S01]  /*28e0*/  STS [R33.X4+0x680], R162 ;  /* 0x000680a221007388 */ /* 0x000fe20000004800 */
[----:B------:R-:W0:Y:S03]  /*28f0*/  MUFU.EX2 R171, R171 ;  /* 0x000000ab00ab7308 */ /* 0x000e260000000800 */
[----:B------:R-:W-:Y:S04]  /*2900*/  STS [R34.X4+0x700], R163 ;  /* 0x000700a322007388 */ /* 0x000fe80000004800 */
[----:B------:R-:W-:Y:S01]  /*2910*/  STS [R35.X4+0x780], R164 ;  /* 0x000780a423007388 */ /* 0x000fe20000004800 */
[----:B------:R-:W-:-:S06]  /*2920*/  NOP ;  /* 0x0000000000007918 */ /* 0x000fcc0000000000 */
[----:B------:R-:W1:Y:S04]  /*2930*/  LDS R150, [R36.X4+0x4] ;  /* 0x0000040024967984 */ /* 0x000e680000004800 */
[----:B------:R-:W2:Y:S04]  /*2940*/  LDS R149, [R36.X4] ;  /* 0x0000000024957984 */ /* 0x000ea80000004800 */
        /* <DEDUP_REMOVED lines=11> */
[----:B------:R-:W2:Y:S04]  /*2a00*/  LDS R153, [R36.X4+0x34] ;  /* 0x0000340024997984 */ /* 0x000ea80000004800 */
[----:B------:R-:W2:Y:S04]  /*2a10*/  LDS R152, [R36.X4+0x38] ;  /* 0x0000380024987984 */ /* 0x000ea80000004800 */
[----:B------:R-:W3:Y:S04]  /*2a20*/  LDS R151, [R36.X4+0x3c] ;  /* 0x00003c0024977984 */ /* 0x000ee80000004800 */
[----:B------:R1:W5:Y:S04]  /*2a30*/  LDG.E R195, [R74.64] ;  /* 0x0000000a4ac37981 */ /* 0x000368000c1e1900 */
[----:B0-----:R0:W-:Y:S04]  /*2a40*/  STS [R166+0x2550], R171 ;  /* 0x002550aba6007388 */ /* 0x0011e80000000800 */
[----:B------:R-:W-:Y:S01]  /*2a50*/  BAR.SYNC.DEFER_BLOCKING 0x0 ;  /* 0x0000000000007b1d */ /* 0x000fe20000010000 */
[----:B------:R-:W-:-:S02]  /*2a60*/  FMUL.FTZ R194, R165, R194 ;  /* 0x000000c2a5c27220 */ /* 0x000fc40000410000 */
[C---:B------:R-:W-:Y:S02]  /*2a70*/  FMUL.FTZ R196, R165.reuse, R196 ;  /* 0x000000c4a5c47220 */ /* 0x040fe40000410000 */
[C---:B------:R-:W-:Y:S02]  /*2a80*/  FMUL.FTZ R198, R165.reuse, R198 ;  /* 0x000000c6a5c67220 */ /* 0x040fe40000410000 */
[----:B------:R-:W0:Y:S01]  /*2a90*/  MUFU.EX2 R194, R194 ;  /* 0x000000c200c27308 */ /* 0x000e220000000800 */
[----:B------:R-:W-:-:S07]  /*2aa0*/  FMUL.FTZ R200, R165, R200 ;  /* 0x000000c8a5c87220 */ /* 0x000fce0000410000 */
[----:B------:R-:W0:Y:S01]  /*2ab0*/  MUFU.EX2 R196, R196 ;  /* 0x000000c400c47308 */ /* 0x000e220000000800 */
[----:B------:R-:W-:Y:S02]  /*2ac0*/  FMUL.FTZ R206, R165, R206 ;  /* 0x000000cea5ce7220 */ /* 0x000fe40000410000 */
[----:B-1----:R-:W-:-:S05]  /*2ad0*/  FMUL.FTZ R201, R201, R150 ;  /* 0x00000096c9c97220 */ /* 0x002fca0000410000 */
[----:B------:R-:W1:Y:S01]  /*2ae0*/  MUFU.EX2 R198, R198 ;  /* 0x000000c600c67308 */ /* 0x000e620000000800 */
[----:B--2---:R-:W-:Y:S01]  /*2af0*/  FMUL.FTZ R178, R178, R149 ;  /* 0x00000095b2b27220 */ /* 0x004fe20000410000 */
[----:B------:R2:W5:Y:S01]  /*2b00*/  @!P0 LDG.E.64 R130, [R72.64] ;  /* 0x0000000a48828981 */ /* 0x000562000c1e1b00 */
[----:B------:R-:W-:-:S05]  /*2b10*/  FMUL.FTZ R208, R165, R208 ;  /* 0x000000d0a5d07220 */ /* 0x000fca0000410000 */
[----:B------:R-:W1:Y:S01]  /*2b20*/  MUFU.EX2 R200, R200 ;  /* 0x000000c800c87308 */ /* 0x000e620000000800 */
[----:B0-----:R-:W-:Y:S02]  /*2b30*/  FMUL.FTZ R166, R40, R143 ;  /* 0x0000008f28a67220 */ /* 0x001fe40000410000 */
[----:B--2---:R-:W-:Y:S02]  /*2b40*/  FADD.FTZ R72, R67, R14 ;  /* 0x0000000e43487221 */ /* 0x004fe40000010000 */
[----:B------:R-:W-:-:S03]  /*2b50*/  FMUL.FTZ R75, R171, R194 ;  /* 0x000000c2ab4b7220 */ /* 0x000fc60000410000 */
[----:B------:R-:W0:Y:S01]  /*2b60*/  MUFU.EX2 R206, R206 ;  /* 0x000000ce00ce7308 */ /* 0x000e220000000800 */
[----:B---3--:R-:W-:Y:S02]  /*2b70*/  FMUL.FTZ R185, R185, R164 ;  /* 0x000000a4b9b97220 */ /* 0x008fe40000410000 */
[----:B------:R-:W-:Y:S02]  /*2b80*/  FFMA.FTZ R73, R178, R194, R201 ;  /* 0x000000c2b2497223 */ /* 0x000fe400000100c9 */
[C---:B------:R-:W-:Y:S02]  /*2b90*/  FMUL.FTZ R199, R165.reuse, R72 ;  /* 0x00000048a5c77220 */ /* 0x040fe40000410000 */
[----:B------:R-:W-:Y:S01]  /*2ba0*/  FMUL.FTZ R75, R196, R75 ;  /* 0x0000004bc44b7220 */ /* 0x000fe20000410000 */
[----:B------:R-:W2:Y:S01]  /*2bb0*/  MUFU.EX2 R208, R208 ;  /* 0x000000d000d07308 */ /* 0x000ea20000000800 */
[----:B----4-:R-:W-:Y:S02]  /*2bc0*/  FMUL.FTZ R193, R166, R163 ;  /* 0x000000a3a6c17220 */ /* 0x010fe40000410000 */
[----:B------:R-:W-:Y:S01]  /*2bd0*/  FFMA.FTZ R73, R196, R73, R185 ;  /* 0x00000049c4497223 */ /* 0x000fe200000100b9 */
[----:B------:R-:W-:Y:S01]  /*2be0*/  ISETP.NE.AND P0, PT, R6, 0x3f, PT ;  /* 0x0000003f0600780c */ /* 0x000fe20003f05270 */
[----:B------:R-:W-:-:S02]  /*2bf0*/  FMUL.FTZ R204, R165, R204 ;  /* 0x000000cca5cc7220 */ /* 0x000fc40000410000 */
[----:B------:R-:W-:Y:S01]  /*2c00*/  FMUL.FTZ R74, R42, R141 ;  /* 0x0000008d2a4a7220 */ /* 0x000fe20000410000 */
[----:B------:R-:W3:Y:S01]  /*2c10*/  MUFU.EX2 R199, R199 ;  /* 0x000000c700c77308 */ /* 0x000ee20000000800 */
[C---:B-1----:R-:W-:Y:S02]  /*2c20*/  FMUL.FTZ R75, R198.reuse, R75 ;  /* 0x0000004bc64b7220 */ /* 0x042fe40000410000 */
[----:B------:R-:W-:Y:S02]  /*2c30*/  FMUL.FTZ R183, R183, R162 ;  /* 0x000000a2b7b77220 */ /* 0x000fe40000410000 */
[----:B------:R-:W-:Y:S02]  /*2c40*/  FFMA.FTZ R73, R198, R73, R193 ;  /* 0x00000049c6497223 */ /* 0x000fe400000100c1 */
[----:B------:R-:W-:Y:S01]  /*2c50*/  FMUL.FTZ R202, R165, R202 ;  /* 0x000000caa5ca7220 */ /* 0x000fe20000410000 */
[----:B------:R-:W1:Y:S01]  /*2c60*/  MUFU.EX2 R204, R204 ;  /* 0x000000cc00cc7308 */ /* 0x000e620000000800 */
[----:B------:R-:W-:Y:S01]  /*2c70*/  FMUL.FTZ R75, R200, R75 ;  /* 0x0000004bc84b7220 */ /* 0x000fe20000410000 */
[----:B------:R4:W4:Y:S01]  /*2c80*/  @P0 LDS R187, [R6.X4+0x2d54] ;  /* 0x002d540006bb0984 */ /* 0x0009220000004800 */
[----:B------:R-:W-:-:S02]  /*2c90*/  FMUL.FTZ R191, R74, R161 ;  /* 0x000000a14abf7220 */ /* 0x000fc40000410000 */
[----:B------:R-:W-:Y:S02]  /*2ca0*/  FFMA.FTZ R73, R200, R73, R183 ;  /* 0x00000049c8497223 */ /* 0x000fe400000100b7 */
[----:B------:R-:W-:Y:S01]  /*2cb0*/  FMUL.FTZ R192, R165, R192 ;  /* 0x000000c0a5c07220 */ /* 0x000fe20000410000 */
[----:B------:R-:W1:Y:S01]  /*2cc0*/  MUFU.EX2 R202, R202 ;  /* 0x000000ca00ca7308 */ /* 0x000e620000000800 */
[C---:B0-----:R-:W-:Y:S02]  /*2cd0*/  FMUL.FTZ R75, R206.reuse, R75 ;  /* 0x0000004bce4b7220 */ /* 0x041fe40000410000 */
[----:B------:R-:W-:Y:S02]  /*2ce0*/  FMUL.FTZ R181, R181, R160 ;  /* 0x000000a0b5b57220 */ /* 0x000fe40000410000 */
[----:B------:R-:W-:Y:S02]  /*2cf0*/  FFMA.FTZ R73, R206, R73, R191 ;  /* 0x00000049ce497223 */ /* 0x000fe400000100bf */
[----:B------:R-:W-:Y:S01]  /*2d00*/  FMUL.FTZ R210, R165, R210 ;  /* 0x000000d2a5d27220 */ /* 0x000fe20000410000 */
[----:B------:R-:W0:Y:S01]  /*2d10*/  MUFU.EX2 R192, R192 ;  /* 0x000000c000c07308 */ /* 0x000e220000000800 */
[----:B--2---:R-:W-:-:S02]  /*2d20*/  FMUL.FTZ R166, R208, R75 ;  /* 0x0000004bd0a67220 */ /* 0x004fc40000410000 */
[----:B------:R-:W-:Y:S02]  /*2d30*/  FMUL.FTZ R190, R190, R159 ;  /* 0x0000009fbebe7220 */ /* 0x000fe40000410000 */
[----:B------:R-:W-:Y:S02]  /*2d40*/  FFMA.FTZ R73, R208, R73, R181 ;  /* 0x00000049d0497223 */ /* 0x000fe400000100b5 */
[C---:B------:R-:W-:Y:S01]  /*2d50*/  FMUL.FTZ R184, R165.reuse, R184 ;  /* 0x000000b8a5b87220 */ /* 0x040fe20000410000 */
[----:B------:R-:W2:Y:S01]  /*2d60*/  MUFU.EX2 R210, R210 ;  /* 0x000000d200d27308 */ /* 0x000ea20000000800 */
[C---:B------:R-:W-:Y:S02]  /*2d70*/  FMUL.FTZ R172, R165.reuse, R172 ;  /* 0x000000aca5ac7220 */ /* 0x040fe40000410000 */
[C---:B------:R-:W-:Y:S02]  /*2d80*/  FMUL.FTZ R186, R165.reuse, R186 ;  /* 0x000000baa5ba7220 */ /* 0x040fe40000410000 */
[----:B------:R-:W-:-:S02]  /*2d90*/  FMUL.FTZ R174, R165, R174 ;  /* 0x000000aea5ae7220 */ /* 0x000fc40000410000 */
[----:B------:R-:W-:Y:S02]  /*2da0*/  FMUL.FTZ R72, R46, R137 ;  /* 0x000000892e487220 */ /* 0x000fe40000410000 */
[----:B---3--:R-:W-:Y:S02]  /*2db0*/  FMUL.FTZ R75, R199, R166 ;  /* 0x000000a6c74b7220 */ /* 0x008fe40000410000 */
[----:B------:R-:W-:Y:S02]  /*2dc0*/  FMUL.FTZ R189, R189, R158 ;  /* 0x0000009ebdbd7220 */ /* 0x000fe40000410000 */
[----:B------:R-:W-:Y:S01]  /*2dd0*/  FFMA.FTZ R165, R199, R73, R190 ;  /* 0x00000049c7a57223 */ /* 0x000fe200000100be */
[----:B------:R-:W3:Y:S01]  /*2de0*/  MUFU.EX2 R184, R184 ;  /* 0x000000b800b87308 */ /* 0x000ee20000000800 */
[----:B-1----:R-:W-:Y:S02]  /*2df0*/  FMUL.FTZ R75, R204, R75 ;  /* 0x0000004bcc4b7220 */ /* 0x002fe40000410000 */
[----:B------:R-:W-:-:S02]  /*2e00*/  FMUL.FTZ R205, R72, R157 ;  /* 0x0000009d48cd7220 */ /* 0x000fc40000410000 */
[----:B------:R-:W-:Y:S02]  /*2e10*/  FFMA.FTZ R165, R204, R165, R189 ;  /* 0x000000a5cca57223 */ /* 0x000fe400000100bd */
[----:B------:R-:W-:Y:S01]  /*2e20*/  FMUL.FTZ R74, R48, R135 ;  /* 0x00000087304a7220 */ /* 0x000fe20000410000 */
[----:B------:R-:W1:Y:S01]  /*2e30*/  MUFU.EX2 R172, R172 ;  /* 0x000000ac00ac7308 */ /* 0x000e620000000800 */
[C---:B------:R-:W-:Y:S02]  /*2e40*/  FMUL.FTZ R75, R202.reuse, R75 ;  /* 0x0000004bca4b7220 */ /* 0x040fe40000410000 */
[----:B------:R-:W-:Y:S02]  /*2e50*/  FMUL.FTZ R203, R203, R156 ;  /* 0x0000009ccbcb7220 */ /* 0x000fe40000410000 */
[----:B------:R-:W-:Y:S02]  /*2e60*/  FFMA.FTZ R165, R202, R165, R205 ;  /* 0x000000a5caa57223 */ /* 0x000fe400000100cd */
[----:B------:R-:W-:Y:S01]  /*2e70*/  FMUL.FTZ R73, R49, R136 ;  /* 0x0000008831497220 */ /* 0x000fe20000410000 */
[----:B------:R-:W1:Y:S01]  /*2e80*/  MUFU.EX2 R186, R186 ;  /* 0x000000ba00ba7308 */ /* 0x000e620000000800 */
[----:B0-----:R-:W-:-:S02]  /*2e90*/  FMUL.FTZ R75, R192, R75 ;  /* 0x0000004bc04b7220 */ /* 0x001fc40000410000 */
[----:B------:R-:W-:Y:S02]  /*2ea0*/  FMUL.FTZ R169, R74, R155 ;  /* 0x0000009b4aa97220 */ /* 0x000fe40000410000 */
[----:B------:R-:W-:Y:S02]  /*2eb0*/  FFMA.FTZ R165, R192, R165, R203 ;  /* 0x000000a5c0a57223 */ /* 0x000fe400000100cb */
[----:B------:R-:W-:Y:S01]  /*2ec0*/  FMUL.FTZ R72, R50, R133 ;  /* 0x0000008532487220 */ /* 0x000fe20000410000 */
[----:B------:R-:W0:Y:S01]  /*2ed0*/  MUFU.EX2 R174, R174 ;  /* 0x000000ae00ae7308 */ /* 0x000e220000000800 */
[C---:B--2---:R-:W-:Y:S02]  /*2ee0*/  FMUL.FTZ R75, R210.reuse, R75 ;  /* 0x0000004bd24b7220 */ /* 0x044fe40000410000 */
[----:B------:R-:W-:Y:S02]  /*2ef0*/  FMUL.FTZ R168, R73, R154 ;  /* 0x0000009a49a87220 */ /* 0x000fe40000410000 */
[----:B------:R-:W-:-:S02]  /*2f00*/  FFMA.FTZ R165, R210, R165, R169 ;  /* 0x000000a5d2a57223 */ /* 0x000fc400000100a9 */
[----:B------:R-:W-:Y:S02]  /*2f10*/  FMUL.FTZ R73, R51, R134 ;  /* 0x0000008633497220 */ /* 0x000fe40000410000 */
[----:B---3--:R-:W-:Y:S02]  /*2f20*/  FMUL.FTZ R75, R184, R75 ;  /* 0x0000004bb84b7220 */ /* 0x008fe40000410000 */
[----:B------:R-:W-:Y:S02]  /*2f30*/  FMUL.FTZ R167, R72, R153 ;  /* 0x0000009948a77220 */ /* 0x000fe40000410000 */
[----:B------:R-:W-:Y:S02]  /*2f40*/  FFMA.FTZ R165, R184, R165, R168 ;  /* 0x000000a5b8a57223 */ /* 0x000fe400000100a8 */
[----:B------:R-:W-:Y:S02]  /*2f50*/  FMUL.FTZ R166, R73, R152 ;  /* 0x0000009849a67220 */ /* 0x000fe40000410000 */
[----:B------:R-:W-:-:S02]  /*2f60*/  FMUL.FTZ R72, R52, R129 ;  /* 0x0000008134487220 */ /* 0x000fc40000410000 */
[C---:B-1----:R-:W-:Y:S02]  /*2f70*/  FMUL.FTZ R75, R172.reuse, R75 ;  /* 0x0000004bac4b7220 */ /* 0x042fe40000410000 */
[----:B------:R-:W-:Y:S01]  /*2f80*/  FFMA.FTZ R73, R172, R165, R167 ;  /* 0x000000a5ac497223 */ /* 0x000fe200000100a7 */
[----:B------:R-:W-:Y:S01]  /*2f90*/  BSSY B0, `(.L_x_2958) ;  /* 0x000000f000007945 */ /* 0x000fe20003800000 */
[----:B------:R-:W-:Y:S02]  /*2fa0*/  FMUL.FTZ R165, R72, R151 ;  /* 0x0000009748a57220 */ /* 0x000fe40000410000 */
[C---:B------:R-:W-:Y:S02]  /*2fb0*/  FMUL.FTZ R75, R186.reuse, R75 ;  /* 0x0000004bba4b7220 */ /* 0x040fe40000410000 */
[----:B------:R-:W-:Y:S02]  /*2fc0*/  FFMA.FTZ R73, R186, R73, R166 ;  /* 0x00000049ba497223 */ /* 0x000fe400000100a6 */
[----:B0-----:R-:W-:-:S02]  /*2fd0*/  FMUL.FTZ R72, R174, R75 ;  /* 0x0000004bae487220 */ /* 0x001fc40000410000 */
[----:B------:R-:W-:Y:S01]  /*2fe0*/  FFMA.FTZ R73, R174, R73, R165 ;  /* 0x00000049ae497223 */ /* 0x000fe200000100a5 */
[----:B------:R-:W-:Y:S05]  /*2ff0*/  @P0 BRA `(.L_x_2959) ;  /* 0x0000008000000947 */ /* 0x000fea0003800000 */
[----:B----4-:R-:W-:Y:S01]  /*3000*/  ISETP.NE.AND P0, PT, R18, c[0x0][0x174], PT ;  /* 0x00005d0012007a0c */ /* 0x010fe20003f05270 */
[----:B------:R-:W-:-:S12]  /*3010*/  IMAD.MOV.U32 R187, RZ, RZ, 0x3f800000 ;  /* 0x3f800000ffbb7424 */ /* 0x000fd800078e00ff */
[----:B------:R-:W-:-:S04]  /*3020*/  @P0 IADD3 R75, -R2, c[0x0][0x174], RZ ;  /* 0x00005d00024b0a10 */ /* 0x000fc80007ffe1ff */
[----:B------:R-:W-:-:S04]  /*3030*/  @P0 LEA.HI R74, R75, R75, RZ, 0x1 ;  /* 0x0000004b4b4a0211 */ /* 0x000fc800078f08ff */
[----:B------:R-:W-:-:S04]  /*3040*/  @P0 LOP3.LUT R74, R74, 0xfffffe, RZ, 0xc0, !PT ;  /* 0x00fffffe4a4a0812 */ /* 0x000fc800078ec0ff */
[----:B------:R-:W-:-:S04]  /*3050*/  @P0 IADD3 R74, -R74, R75, RZ ;  /* 0x0000004b4a4a0210 */ /* 0x000fc80007ffe1ff */
[----:B------:R-:W-:-:S05]  /*3060*/  @P0 LEA R74, R74, R147, 0x8 ;  /* 0x000000934a4a0211 */ /* 0x000fca00078e40ff */
[----:B------:R0:W1:Y:S02]  /*3070*/  @P0 LDS R187, [R74.X4+0x2550] ;  /* 0x002550004abb0984 */ /* 0x0000640000004800 */
.L_x_2959:
[----:B----4-:R-:W-:Y:S05]  /*3080*/  BSYNC B0 ;  /* 0x0000000000007941 */ /* 0x010fea0003800000 */
.L_x_2958:
[----:B------:R-:W-:Y:S01]  /*3090*/  ISETP.GT.U32.AND P0, PT, R6, 0x1f, PT ;  /* 0x0000001f0600780c */ /* 0x000fe20003f04070 */
[----:B------:R2:W-:Y:S01]  /*30a0*/  STS.64 [R6.X8+0x2140], R72 ;  /* 0x0021404806007388 */ /* 0x0005e20000008a00 */
[----:B------:R-:W-:Y:S03]  /*30b0*/  BSSY B0, `(.L_x_2960) ;  /* 0x000003e000007945 */ /* 0x000fe60003800000 */
[----:B------:R-:W-:Y:S08]  /*30c0*/  BAR.SYNC.DEFER_BLOCKING 0x0 ;  /* 0x0000000000007b1d */ /* 0x000ff00000010000 */
[----:B------:R-:W-:Y:S05]  /*30d0*/  @P0 BRA `(.L_x_2961) ;  /* 0x000003b000000947 */ /* 0x000fea0003800000 */
[----:B0-2---:R-:W0:Y:S02]  /*30e0*/  LDS.128 R72, [R6.X16+0x2140] ;  /* 0x0021400006487984 */ /* 0x005e24000000cc00 */
[----:B0-----:R-:W-:-:S02]  /*30f0*/  FFMA.FTZ R75, R73, R74, R75 ;  /* 0x0000004a494b7223 */ /* 0x001fc4000001004b */
[----:B------:R-:W-:Y:S01]  /*3100*/  FMUL.FTZ R74, R72, R74 ;  /* 0x0000004a484a7220 */ /* 0x000fe20000410000 */
[----:B------:R-:W-:Y:S05]  /*3110*/  BRA.DIV ~URZ, `(.L_x_2962) ;  /* 0x00003f727f007947 */ /* 0x000fea000b800000 */
[----:B------:R0:W2:Y:S02]  /*3120*/  SHFL.UP PT, R173, R74, 0x1, RZ ;  /* 0x042000004aad7989 */ /* 0x0000a400000e00ff */
.L_x_3017:
        /* <DEDUP_REMOVED lines=24> */
.L_x_3018:
[----:B------:R-:W-:Y:S01]  /*32b0*/  ISETP.GE.AND P0, PT, R5, 0x10, PT ;  /* 0x000000100500780c */ /* 0x000fe20003f06270 */
[----:B0-----:R-:W-:-:S12]  /*32c0*/  IMAD.MOV.U32 R75, RZ, RZ, R173 ;  /* 0x000000ffff4b7224 */ /* 0x001fd800078e00ad */
[-C--:B--2---:R-:W-:Y:S02]  /*32d0*/  @P0 FFMA.FTZ R75, R72, R175.reuse, R75 ;  /* 0x000000af484b0223 */ /* 0x084fe4000001004b */
[----:B---3--:R-:W-:Y:S01]  /*32e0*/  @P0 FMUL.FTZ R175, R176, R175 ;  /* 0x000000afb0af0220 */ /* 0x008fe20000410000 */
[----:B------:R-:W-:Y:S05]  /*32f0*/  BRA.CONV ~URZ, `(.L_x_2964) ;  /* 0x000000637f007947 */ /* 0x000fea000b800000 */
[----:B------:R-:W-:Y:S01]  /*3300*/  HFMA2.MMA R221, -RZ, RZ, 0, 1.847743988037109375e-06 ;  /* 0x0000001fffdd7435 */ /* 0x000fe200000001ff */
[----:B------:R-:W-:Y:S01]  /*3310*/  MOV R220, R175 ;  /* 0x000000af00dc7202 */ /* 0x000fe20000000f00 */
[----:B------:R-:W-:Y:S01]  /*3320*/  IMAD.MOV.U32 R222, RZ, RZ, -0x1 ;  /* 0xffffffffffde7424 */ /* 0x000fe200078e00ff */
[----:B------:R-:W-:Y:S02]  /*3330*/  MOV R219, 0x1f ;  /* 0x0000001f00db7802 */ /* 0x000fe40000000f00 */
[----:B------:R-:W-:Y:S02]  /*3340*/  MOV R72, 0x3360 ;  /* 0x0000336000487802 */ /* 0x000fe40000000f00 */
[----:B-1---5:R-:W-:Y:S05]  /*3350*/  CALL.REL.NOINC `($__internal_121_$__cuda_sm70_shflsync_idx_p) ;  /* 0x00004c3000007944 */ /* 0x022fea0003c00000 */
.L_x_2964:
[----:B------:R-:W-:Y:S05]  /*3360*/  BRA.CONV ~URZ, `(.L_x_2965) ;  /* 0x000000637f007947 */ /* 0x000fea000b800000 */
[----:B0-----:R-:W-:Y:S01]  /*3370*/  HFMA2.MMA R221, -RZ, RZ, 0, 1.847743988037109375e-06 ;  /* 0x0000001fffdd7435 */ /* 0x001fe200000001ff */
[----:B------:R-:W-:Y:S01]  /*3380*/  MOV R220, R75 ;  /* 0x0000004b00dc7202 */ /* 0x000fe20000000f00 */
[----:B------:R-:W-:Y:S01]  /*3390*/  IMAD.MOV.U32 R222, RZ, RZ, -0x1 ;  /* 0xffffffffffde7424 */ /* 0x000fe200078e00ff */
[----:B-1----:R-:W-:-:S02]  /*33a0*/  MOV R219, 0x1f ;  /* 0x0000001f00db7802 */ /* 0x002fc40000000f00 */
[----:B------:R-:W-:Y:S02]  /*33b0*/  MOV R72, 0x33d0 ;  /* 0x000033d000487802 */ /* 0x000fe40000000f00 */
[----:B-----5:R-:W-:Y:S05]  /*33c0*/  CALL.REL.NOINC `($__internal_121_$__cuda_sm70_shflsync_idx_p) ;  /* 0x00004bc000007944 */ /* 0x020fea0003c00000 */
.L_x_2965:
[----:B------:R-:W-:Y:S05]  /*33d0*/  BRA.DIV ~URZ, `(.L_x_2966) ;  /* 0x000041f27f007947 */ /* 0x000fea000b800000 */
[----:B-----5:R-:W2:Y:S04]  /*33e0*/  SHFL.IDX PT, R130, R130, RZ, 0x1f ;  /* 0x00001fff82827589 */ /* 0x020ea800000e0000 */
[----:B------:R3:W4:Y:S04]  /*33f0*/  SHFL.IDX PT, R73, R131, RZ, 0x1f ;  /* 0x00001fff83497589 */ /* 0x00072800000e0000 */
[----:B------:R3:W0:Y:S04]  /*3400*/  SHFL.UP PT, R173, R175, 0x1, RZ ;  /* 0x04200000afad7989 */ /* 0x00062800000e00ff */
[----:B------:R3:W1:Y:S02]  /*3410*/  SHFL.UP PT, R176, R75, 0x1, RZ ;  /* 0x042000004bb07989 */ /* 0x00066400000e00ff */
.L_x_3019:
[----:B---3--:R-:W3:Y:S01]  /*3420*/  LDS.64 R74, [R6.X16+0x2140] ;  /* 0x00214000064a7984 */ /* 0x008ee2000000ca00 */
[----:B--2---:R-:W-:Y:S01]  /*3430*/  MOV R72, R130 ;  /* 0x0000008200487202 */ /* 0x004fe20000000f00 */
[----:B01--4-:R-:W-:-:S04]  /*3440*/  @P1 FFMA.FTZ R73, R73, R173, R176 ;  /* 0x000000ad49491223 */ /* 0x013fc800000100b0 */
[----:B------:R-:W-:Y:S02]  /*3450*/  @P1 FMUL.FTZ R72, R72, R173 ;  /* 0x000000ad48481220 */ /* 0x000fe40000410000 */
[C---:B---3--:R-:W-:Y:S02]  /*3460*/  FFMA.FTZ R75, R74.reuse, R73, R75 ;  /* 0x000000494a4b7223 */ /* 0x048fe4000001004b */
[----:B------:R-:W-:-:S05]  /*3470*/  FMUL.FTZ R74, R74, R72 ;  /* 0x000000484a4a7220 */ /* 0x000fca0000410000 */
[----:B------:R0:W-:Y:S02]  /*3480*/  STS.128 [R6.X16+0x2140], R72 ;  /* 0x0021404806007388 */ /* 0x0001e4000000cc00 */
.L_x_2961:
[----:B--2---:R-:W-:Y:S05]  /*3490*/  BSYNC B0 ;  /* 0x0000000000007941 */ /* 0x004fea0003800000 */
.L_x_2960:
[----:B------:R-:W-:Y:S01]  /*34a0*/  WARPSYNC 0xffffffff ;  /* 0xffffffff00007948 */ /* 0x000fe20003800000 */
[----:B------:R-:W-:Y:S01]  /*34b0*/  BAR.SYNC.DEFER_BLOCKING 0x0 ;  /* 0x0000000000007b1d */ /* 0x000fe20000010000 */
[-C--:B0----5:R-:W-:Y:S01]  /*34c0*/  FMUL.FTZ R75, R86, R195.reuse ;  /* 0x000000c3564b7220 */ /* 0x0a1fe20000410000 */
[----:B------:R-:W-:Y:S01]  /*34d0*/  LOP3.LUT P0, RZ, R6, 0x1f, RZ, 0xc0, !PT ;  /* 0x0000001f06ff7812 */ /* 0x000fe2000780c0ff */
[-C--:B------:R-:W-:Y:S01]  /*34e0*/  FMUL.FTZ R72, R88, R195.reuse ;  /* 0x000000c358487220 */ /* 0x080fe20000410000 */
[----:B------:R-:W-:Y:S01]  /*34f0*/  HFMA2.MMA R131, -RZ, RZ, 0, 0 ;  /* 0x00000000ff837435 */ /* 0x000fe200000001ff */
[-C--:B------:R-:W-:Y:S01]  /*3500*/  FMUL.FTZ R73, R84, R195.reuse ;  /* 0x000000c354497220 */ /* 0x080fe20000410000 */
[----:B------:R-:W-:Y:S01]  /*3510*/  ISETP.GE.OR P0, PT, R18, c[0x0][0x174], P0 ;  /* 0x00005d0012007a0c */ /* 0x000fe20000706670 */
[----:B------:R-:W-:Y:S01]  /*3520*/  FFMA.FTZ R72, R174, R72, R75 ;  /* 0x00000048ae487223 */ /* 0x000fe2000001004b */
[----:B------:R-:W-:Y:S01]  /*3530*/  MOV R130, 0x3f800000 ;  /* 0x3f80000000827802 */ /* 0x000fe20000000f00 */
[----:B------:R-:W-:Y:S01]  /*3540*/  FMUL.FTZ R75, R82, R195 ;  /* 0x000000c3524b7220 */ /* 0x000fe20000410000 */
[----:B------:R-:W-:Y:S01]  /*3550*/  BSSY B0, `(.L_x_2967) ;  /* 0x0000070000007945 */ /* 0x000fe20003800000 */
[----:B------:R-:W-:-:S02]  /*3560*/  FFMA.FTZ R72, R186, R72, R73 ;  /* 0x00000048ba487223 */ /* 0x000fc40000010049 */
[----:B------:R-:W-:Y:S02]  /*3570*/  FMUL.FTZ R73, R80, R195 ;  /* 0x000000c350497220 */ /* 0x000fe40000410000 */
[----:B------:R-:W-:Y:S02]  /*3580*/  FFMA.FTZ R72, R172, R72, R75 ;  /* 0x00000048ac487223 */ /* 0x000fe4000001004b */
[----:B-1----:R-:W-:Y:S02]  /*3590*/  FMUL.FTZ R75, R174, R187 ;  /* 0x000000bbae4b7220 */ /* 0x002fe40000410000 */
[----:B------:R-:W-:Y:S02]  /*35a0*/  FFMA.FTZ R72, R184, R72, R73 ;  /* 0x00000048b8487223 */ /* 0x000fe40000010049 */
[----:B------:R-:W-:Y:S02]  /*35b0*/  FMUL.FTZ R73, R78, R195 ;  /* 0x000000c34e497220 */ /* 0x000fe40000410000 */
[----:B------:R-:W-:Y:S01]  /*35c0*/  FMUL.FTZ R75, R186, R75 ;  /* 0x0000004bba4b7220 */ /* 0x000fe20000410000 */
[----:B------:R-:W0:Y:S01]  /*35d0*/  LDS R209, [R6.X8+0x2144] ;  /* 0x0021440006d17984 */ /* 0x000e220000008800 */
[----:B------:R-:W-:-:S02]  /*35e0*/  FFMA.FTZ R72, R210, R72, R73 ;  /* 0x00000048d2487223 */ /* 0x000fc40000010049 */
[----:B------:R-:W-:Y:S01]  /*35f0*/  FMUL.FTZ R73, R76, R195 ;  /* 0x000000c34c497220 */ /* 0x000fe20000410000 */
[----:B------:R1:W2:Y:S01]  /*3600*/  @!P0 LDS.64 R130, [R147.X8+0x2e50] ;  /* 0x002e500093828984 */ /* 0x0002a20000008a00 */
[----:B------:R-:W-:Y:S01]  /*3610*/  FMUL.FTZ R75, R172, R75 ;  /* 0x0000004bac4b7220 */ /* 0x000fe20000410000 */
[----:B------:R-:W-:Y:S01]  /*3620*/  ISETP.GT.U32.AND P0, PT, R6, 0x1f, PT ;  /* 0x0000001f0600780c */ /* 0x000fe20003f04070 */
[----:B------:R-:W-:Y:S02]  /*3630*/  FFMA.FTZ R72, R192, R72, R73 ;  /* 0x00000048c0487223 */ /* 0x000fe40000010049 */
[----:B------:R-:W-:Y:S02]  /*3640*/  FMUL.FTZ R73, R70, R195 ;  /* 0x000000c346497220 */ /* 0x000fe40000410000 */
        /* <DEDUP_REMOVED lines=13> */
[----:B------:R-:W-:-:S02]  /*3720*/  FMUL.FTZ R75, R199, R72 ;  /* 0x00000048c74b7220 */ /* 0x000fc40000410000 */
        /* <DEDUP_REMOVED lines=8> */
[C---:B------:R-:W-:Y:S02]  /*37b0*/  FFMA.FTZ R74, R200.reuse, R74, R73 ;  /* 0x0000004ac84a7223 */ /* 0x040fe40000010049 */
        /* <DEDUP_REMOVED lines=17> */
[C---:B------:R-:W-:Y:S02]  /*38d0*/  FFMA.FTZ R73, R194.reuse, R74, R73 ;  /* 0x0000004ac2497223 */ /* 0x040fe40000010049 */
[----:B------:R-:W-:Y:S02]  /*38e0*/  FMUL.FTZ R72, R194, R75 ;  /* 0x0000004bc2487220 */ /* 0x000fe40000410000 */
[----:B------:R-:W-:-:S03]  /*38f0*/  FFMA.FTZ R175, R172, R177, R167 ;  /* 0x000000b1acaf7223 */ /* 0x000fc600000100a7 */
[----:B------:R1:W-:Y:S01]  /*3900*/  STS.64 [R6.X8+0x2350], R72 ;  /* 0x0023504806007388 */ /* 0x0003e20000008a00 */
        /* <DEDUP_REMOVED lines=15> */
.L_x_3020:
        /* <DEDUP_REMOVED lines=26> */
.L_x_3021:
        /* <DEDUP_REMOVED lines=11> */
.L_x_2968:
[----:B-12---:R-:W-:Y:S05]  /*3c50*/  BSYNC B0 ;  /* 0x0000000000007941 */ /* 0x006fea0003800000 */
.L_x_2967:
[----:B------:R-:W-:Y:S01]  /*3c60*/  WARPSYNC 0xffffffff ;  /* 0xffffffff00007948 */ /* 0x000fe20003800000 */
[----:B------:R-:W-:Y:S01]  /*3c70*/  BAR.SYNC.DEFER_BLOCKING 0x0 ;  /* 0x0000000000007b1d */ /* 0x000fe20000010000 */
[-C--:B0-----:R-:W-:Y:S01]  /*3c80*/  FMUL.FTZ R72, R88, R195.reuse ;  /* 0x000000c358487220 */ /* 0x081fe20000410000 */
[----:B------:R-:W-:Y:S01]  /*3c90*/  ISETP.NE.AND P0, PT, R6, RZ, PT ;  /* 0x000000ff0600720c */ /* 0x000fe20003f05270 */
[----:B------:R-:W-:Y:S02]  /*3ca0*/  FMUL.FTZ R75, R86, R195 ;  /* 0x000000c3564b7220 */ /* 0x000fe40000410000 */
[----:B------:R-:W-:Y:S01]  /*3cb0*/  FFMA.FTZ R73, R54, R209, RZ ;  /* 0x000000d136497223 */ /* 0x000fe200000100ff */
[----:B------:R-:W-:Y:S01]  /*3cc0*/  BSSY B0, `(.L_x_2971) ;  /* 0x00000ac000007945 */ /* 0x000fe20003800000 */
[----:B------:R-:W-:Y:S02]  /*3cd0*/  IMAD R74, R12, c[0x0][0x298], RZ ;  /* 0x0000a6000c4a7a24 */ /* 0x000fe400078e02ff */
[----:B------:R-:W-:-:S02]  /*3ce0*/  FFMA.FTZ R73, R56, R176, R73 ;  /* 0x000000b038497223 */ /* 0x000fc40000010049 */
[-C--:B------:R-:W-:Y:S02]  /*3cf0*/  FMUL.FTZ R219, R64, R195.reuse ;  /* 0x000000c340db7220 */ /* 0x080fe40000410000 */
[----:B------:R-:W-:Y:S02]  /*3d00*/  FFMA.FTZ R73, R58, R180, R73 ;  /* 0x000000b43a497223 */ /* 0x000fe40000010049 */
[----:B------:R-:W-:Y:S02]  /*3d10*/  FMUL.FTZ R217, R62, R195 ;  /* 0x000000c33ed97220 */ /* 0x000fe40000410000 */
[----:B------:R-:W-:Y:S02]  /*3d20*/  FFMA.FTZ R73, R60, R182, R73 ;  /* 0x000000b63c497223 */ /* 0x000fe40000010049 */
[----:B------:R-:W-:Y:S02]  /*3d30*/  FADD.FTZ R203, -R203, R239 ;  /* 0x000000efcbcb7221 */ /* 0x000fe40000010100 */
[----:B------:R-:W-:-:S02]  /*3d40*/  FFMA.FTZ R73, R62, R214, R73 ;  /* 0x000000d63e497223 */ /* 0x000fc40000010049 */
[----:B------:R-:W-:Y:S01]  /*3d50*/  FADD.FTZ R215, R79, R14 ;  /* 0x0000000e4fd77221 */ /* 0x000fe20000010000 */
[----:B------:R-:W0:Y:S01]  /*3d60*/  LDS R188, [R6.X8+0x2354] ;  /* 0x0023540006bc7984 */ /* 0x000e220000008800 */
[----:B------:R-:W-:Y:S02]  /*3d70*/  FFMA.FTZ R73, R64, R212, R73 ;  /* 0x000000d440497223 */ /* 0x000fe40000010049 */
[----:B------:R-:W-:Y:S01]  /*3d80*/  FADD.FTZ R205, -R205, R197 ;  /* 0x000000c5cdcd7221 */ /* 0x000fe20000010100 */
[----:B------:R1:W-:Y:S01]  /*3d90*/  @!P0 STS.64 [R147.X8+0x2e50], R130 ;  /* 0x002e508293008388 */ /* 0x0003e20000008a00 */
[----:B------:R-:W-:Y:S02]  /*3da0*/  FADD.FTZ R176, -R201, R176 ;  /* 0x000000b0c9b07221 */ /* 0x000fe40000010100 */
[--C-:B------:R-:W-:Y:S02]  /*3db0*/  FADD.FTZ R201, R87, R14.reuse ;  /* 0x0000000e57c97221 */ /* 0x100fe40000010000 */
[----:B------:R-:W-:-:S02]  /*3dc0*/  FADD.FTZ R216, R81, R14 ;  /* 0x0000000e51d87221 */ /* 0x000fc40000010000 */
[----:B------:R-:W-:Y:S02]  /*3dd0*/  FADD.FTZ R183, -R183, R214 ;  /* 0x000000d6b7b77221 */ /* 0x000fe40000010100 */
[--C-:B------:R-:W-:Y:S02]  /*3de0*/  FADD.FTZ R214, R77, R14.reuse ;  /* 0x0000000e4dd67221 */ /* 0x100fe40000010000 */
[----:B------:R-:W-:Y:S02]  /*3df0*/  FADD.FTZ R178, -R178, R209 ;  /* 0x000000d1b2b27221 */ /* 0x000fe40000010100 */
[--C-:B------:R-:W-:Y:S02]  /*3e00*/  FADD.FTZ R218, R83, R14.reuse ;  /* 0x0000000e53da7221 */ /* 0x100fe40000010000 */
[----:B------:R-:W-:Y:S02]  /*3e10*/  FADD.FTZ R209, R71, R14 ;  /* 0x0000000e47d17221 */ /* 0x000fe40000010000 */
[----:B0-----:R-:W-:-:S02]  /*3e20*/  FFMA.FTZ R188, R188, R187, R72 ;  /* 0x000000bbbcbc7223 */ /* 0x001fc40000010048 */
[-C--:B------:R-:W-:Y:S02]  /*3e30*/  FMUL.FTZ R72, R84, R195.reuse ;  /* 0x000000c354487220 */ /* 0x080fe40000410000 */
[----:B------:R-:W-:Y:S02]  /*3e40*/  FFMA.FTZ R187, R174, R188, R75 ;  /* 0x000000bcaebb7223 */ /* 0x000fe4000001004b */
[----:B------:R-:W-:Y:S02]  /*3e50*/  FMUL.FTZ R75, R82, R195 ;  /* 0x000000c3524b7220 */ /* 0x000fe40000410000 */
[----:B------:R-:W-:Y:S02]  /*3e60*/  FFMA.FTZ R186, R186, R187, R72 ;  /* 0x000000bbbaba7223 */ /* 0x000fe40000010048 */
[----:B------:R-:W-:Y:S02]  /*3e70*/  FADD.FTZ R174, -R185, R180 ;  /* 0x000000b4b9ae7221 */ /* 0x000fe40000010100 */
[----:B------:R-:W-:-:S02]  /*3e80*/  FFMA.FTZ R185, R172, R186, R75 ;  /* 0x000000baacb97223 */ /* 0x000fc4000001004b */
[-C--:B------:R-:W-:Y:S02]  /*3e90*/  FMUL.FTZ R72, R80, R195.reuse ;  /* 0x000000c350487220 */ /* 0x080fe40000410000 */
[----:B------:R-:W-:Y:S02]  /*3ea0*/  FMUL.FTZ R75, R78, R195 ;  /* 0x000000c34e4b7220 */ /* 0x000fe40000410000 */
[----:B------:R-:W-:Y:S01]  /*3eb0*/  FFMA.FTZ R184, R184, R185, R72 ;  /* 0x000000b9b8b87223 */ /* 0x000fe20000010048 */
[----:B------:R-:W-:Y:S01]  /*3ec0*/  MOV R72, R6 ;  /* 0x0000000600487202 */ /* 0x000fe20000000f00 */
[----:B------:R-:W-:Y:S02]  /*3ed0*/  FADD.FTZ R172, -R193, R182 ;  /* 0x000000b6c1ac7221 */ /* 0x000fe40000010100 */
[----:B------:R-:W-:Y:S02]  /*3ee0*/  FADD.FTZ R182, -R191, R212 ;  /* 0x000000d4bfb67221 */ /* 0x000fe40000010100 */
[----:B------:R-:W-:-:S02]  /*3ef0*/  FADD.FTZ R180, -R181, R213 ;  /* 0x000000d5b5b47221 */ /* 0x000fc40000010100 */
[----:B------:R-:W-:Y:S02]  /*3f00*/  FFMA.FTZ R181, R210, R184, R75 ;  /* 0x000000b8d2b57223 */ /* 0x000fe4000001004b */
[----:B------:R-:W-:Y:S02]  /*3f10*/  FMUL.FTZ R191, R76, R195 ;  /* 0x000000c34cbf7220 */ /* 0x000fe40000410000 */
[----:B------:R-:W-:Y:S02]  /*3f20*/  IMAD R75, R13, c[0x0][0x29c], R74 ;  /* 0x0000a7000d4b7a24 */ /* 0x000fe400078e024a */
[----:B------:R-:W-:Y:S02]  /*3f30*/  FFMA.FTZ R192, R192, R181, R191 ;  /* 0x000000b5c0c07223 */ /* 0x000fe400000100bf */
[----:B------:R-:W-:Y:S02]  /*3f40*/  FMUL.FTZ R191, R70, R195 ;  /* 0x000000c346bf7220 */ /* 0x000fe40000410000 */
[----:B------:R-:W-:Y:S01]  /*3f50*/  FFMA.FTZ R213, R66, R213, R73 ;  /* 0x000000d542d57223 */ /* 0x000fe20000010049 */
[----:B------:R-:W-:Y:S01]  /*3f60*/  HFMA2.MMA R73, -RZ, RZ, 0, 0 ;  /* 0x00000000ff497435 */ /* 0x000fe200000001ff */
[----:B------:R-:W-:-:S02]  /*3f70*/  FFMA.FTZ R191, R202, R192, R191 ;  /* 0x000000c0cabf7223 */ /* 0x000fc400000100bf */
[C---:B------:R-:W-:Y:S02]  /*3f80*/  FMUL.FTZ R74, R68.reuse, R195 ;  /* 0x000000c3444a7220 */ /* 0x040fe40000410000 */
[----:B------:R-:W-:Y:S02]  /*3f90*/  FFMA.FTZ R213, R68, R211, R213 ;  /* 0x000000d344d57223 */ /* 0x000fe400000100d5 */
        /* <DEDUP_REMOVED lines=9> */
[----:B------:R-:W-:-:S02]  /*4030*/  FADD.FTZ R193, -R190, R211 ;  /* 0x000000d3bec17221 */ /* 0x000fc40000010100 */
[----:B------:R-:W-:Y:S02]  /*4040*/  FFMA.FTZ R213, R200, R217, R213 ;  /* 0x000000d9c8d57223 */ /* 0x000fe400000100d5 */
[-C--:B------:R-:W-:Y:S02]  /*4050*/  FMUL.FTZ R211, R58, R195.reuse ;  /* 0x000000c33ad37220 */ /* 0x080fe40000410000 */
[----:B------:R-:W-:Y:S02]  /*4060*/  FMUL.FTZ R197, R56, R195 ;  /* 0x000000c338c57220 */ /* 0x000fe40000410000 */
[----:B------:R-:W-:Y:S02]  /*4070*/  FFMA.FTZ R211, R198, R213, R211 ;  /* 0x000000d5c6d37223 */ /* 0x000fe400000100d3 */
[----:B------:R-:W-:Y:S01]  /*4080*/  FADD.FTZ R190, -R189, R207 ;  /* 0x000000cfbdbe7221 */ /* 0x000fe20000010100 */
[----:B------:R-:W-:Y:S01]  /*4090*/  SHF.L.U32 R189, R6, 0x4, RZ ;  /* 0x0000000406bd7819 */ /* 0x000fe200000006ff */
[----:B------:R-:W-:-:S02]  /*40a0*/  FADD.FTZ R202, R85, R14 ;  /* 0x0000000e55ca7221 */ /* 0x000fc40000010000 */
[----:B------:R-:W-:Y:S01]  /*40b0*/  FMUL.FTZ R243, R184, R215 ;  /* 0x000000d7b8f37220 */ /* 0x000fe20000410000 */
[----:B------:R-:W-:Y:S01]  /*40c0*/  LEA.HI.SX32 R221, R189, R189, 0x1b ;  /* 0x000000bdbddd7211 */ /* 0x000fe200078fdaff */
[----:B------:R-:W-:Y:S02]  /*40d0*/  FFMA.FTZ R197, R196, R211, R197 ;  /* 0x000000d3c4c57223 */ /* 0x000fe400000100c5 */
[----:B------:R-:W-:Y:S02]  /*40e0*/  FMUL.FTZ R195, R54, R195 ;  /* 0x000000c336c37220 */ /* 0x000fe40000410000 */
[----:B------:R-:W-:Y:S02]  /*40f0*/  FMUL.FTZ R238, R187, R202 ;  /* 0x000000cabbee7220 */ /* 0x000fe40000410000 */
[----:B-1----:R-:W-:Y:S02]  /*4100*/  FMUL.FTZ R130, R48, R243 ;  /* 0x000000f330827220 */ /* 0x002fe40000410000 */
[----:B------:R-:W-:-:S02]  /*4110*/  FMUL.FTZ R237, R188, R201 ;  /* 0x000000c9bced7220 */ /* 0x000fc40000410000 */
[----:B------:R-:W-:Y:S01]  /*4120*/  FFMA.FTZ R195, R194, R197, R195 ;  /* 0x000000c5c2c37223 */ /* 0x000fe200000100c3 */
[----:B------:R0:W-:Y:S01]  /*4130*/  STS [R221.X4+0x10bc], R130 ;  /* 0x0010bc82dd007388 */ /* 0x0001e20000004800 */
[----:B------:R-:W-:Y:S02]  /*4140*/  FADD.FTZ R200, R53, R14 ;  /* 0x0000000e35c87221 */ /* 0x000fe40000010000 */
[----:B------:R-:W-:Y:S02]  /*4150*/  FMUL.FTZ R74, R51, R238 ;  /* 0x000000ee334a7220 */ /* 0x000fe40000410000 */
[----:B------:R-:W-:-:S03]  /*4160*/  IMAD.WIDE.U32 R72, R13, c[0x0][0x298], R72 ;  /* 0x0000a6000d487a25 */ /* 0x000fc600078e0048 */
[----:B------:R1:W-:Y:S01]  /*4170*/  STS [R221.X4+0x10c8], R74 ;  /* 0x0010c84add007388 */ /* 0x0003e20000004800 */
[----:B------:R-:W-:Y:S02]  /*4180*/  FMUL.FTZ R210, R52, R237 ;  /* 0x000000ed34d27220 */ /* 0x000fe40000410000 */
[----:B------:R-:W-:Y:S02]  /*4190*/  FMUL.FTZ R240, R185, R216 ;  /* 0x000000d8b9f07220 */ /* 0x000fe40000410000 */
[----:B------:R-:W-:Y:S01]  /*41a0*/  FADD.FTZ R198, R55, R14 ;  /* 0x0000000e37c67221 */ /* 0x000fe20000010000 */
[----:B------:R2:W-:Y:S01]  /*41b0*/  STS [R221.X4+0x10cc], R210 ;  /* 0x0010ccd2dd007388 */ /* 0x0005e20000004800 */
[----:B0-----:R-:W-:Y:S02]  /*41c0*/  FMUL.FTZ R130, R195, R200 ;  /* 0x000000c8c3827220 */ /* 0x001fe40000410000 */
[----:B------:R-:W-:Y:S02]  /*41d0*/  FMUL.FTZ R242, R181, R214 ;  /* 0x000000d6b5f27220 */ /* 0x000fe40000410000 */
[----:B------:R-:W-:Y:S01]  /*41e0*/  IMAD.IADD R73, R73, 0x1, R75 ;  /* 0x0000000149497824 */ /* 0x000fe200078e024b */
[----:B------:R-:W-:Y:S01]  /*41f0*/  P2R R75, PR, RZ, 0x1 ;  /* 0x00000001ff4b7803 */ /* 0x000fe20000000000 */
[----:B------:R-:W-:-:S02]  /*4200*/  FMUL.FTZ R241, R186, R218 ;  /* 0x000000dabaf17220 */ /* 0x000fc40000410000 */
[----:B-1----:R-:W-:Y:S02]  /*4210*/  FMUL.FTZ R74, R49, R240 ;  /* 0x000000f0314a7220 */ /* 0x002fe40000410000 */
[--C-:B------:R-:W-:Y:S02]  /*4220*/  FADD.FTZ R196, R57, R14.reuse ;  /* 0x0000000e39c47221 */ /* 0x100fe40000010000 */
[----:B------:R-:W-:Y:S01]  /*4230*/  FMUL.FTZ R223, R197, R198 ;  /* 0x000000c6c5df7220 */ /* 0x000fe20000410000 */
[----:B------:R0:W-:Y:S01]  /*4240*/  STS [R221.X4+0x10c0], R74 ;  /* 0x0010c04add007388 */ /* 0x0001e20000004800 */
[----:B------:R-:W-:Y:S02]  /*4250*/  FFMA.FTZ R131, R178, R130, RZ ;  /* 0x00000082b2837223 */ /* 0x000fe400000100ff */
[----:B------:R-:W-:Y:S02]  /*4260*/  FADD.FTZ R212, R69, R14 ;  /* 0x0000000e45d47221 */ /* 0x000fe40000010000 */
[----:B------:R-:W-:-:S02]  /*4270*/  FMUL.FTZ R75, R192, R209 ;  /* 0x000000d1c04b7220 */ /* 0x000fc40000410000 */
[----:B--2---:R-:W-:Y:S02]  /*4280*/  FMUL.FTZ R210, R47, R242 ;  /* 0x000000f22fd27220 */ /* 0x004fe40000410000 */
[----:B------:R-:W-:Y:S02]  /*4290*/  FMUL.FTZ R206, R50, R241 ;  /* 0x000000f132ce7220 */ /* 0x000fe40000410000 */
[----:B------:R-:W-:Y:S01]  /*42a0*/  FADD.FTZ R194, R59, R14 ;  /* 0x0000000e3bc27221 */ /* 0x000fe20000010000 */
[----:B------:R1:W-:Y:S01]  /*42b0*/  STS [R221.X4+0x10b8], R210 ;  /* 0x0010b8d2dd007388 */ /* 0x0003e20000004800 */
[----:B------:R-:W-:Y:S02]  /*42c0*/  FMUL.FTZ R220, R211, R196 ;  /* 0x000000c4d3dc7220 */ /* 0x000fe40000410000 */
[----:B------:R-:W-:Y:S01]  /*42d0*/  FFMA.FTZ R131, R176, R223, R131 ;  /* 0x000000dfb0837223 */ /* 0x000fe20000010083 */
[----:B------:R2:W-:Y:S01]  /*42e0*/  STS [R221.X4+0x10c4], R206 ;  /* 0x0010c4cedd007388 */ /* 0x0005e20000004800 */
[----:B0-----:R-:W-:-:S02]  /*42f0*/  FMUL.FTZ R74, R191, R212 ;  /* 0x000000d4bf4a7220 */ /* 0x001fc40000410000 */
[----:B------:R-:W-:Y:S02]  /*4300*/  FMUL.FTZ R208, R46, R75 ;  /* 0x0000004b2ed07220 */ /* 0x000fe40000410000 */
[----:B------:R-:W-:Y:S02]  /*4310*/  FMUL.FTZ R225, R213, R194 ;  /* 0x000000c2d5e17220 */ /* 0x000fe40000410000 */
[----:B-1----:R-:W-:Y:S01]  /*4320*/  FADD.FTZ R210, R61, R14 ;  /* 0x0000000e3dd27221 */ /* 0x002fe20000010000 */
[----:B------:R0:W-:Y:S01]  /*4330*/  STS [R221.X4+0x10b4], R208 ;  /* 0x0010b4d0dd007388 */ /* 0x0001e20000004800 */
[----:B------:R-:W-:Y:S02]  /*4340*/  FFMA.FTZ R131, R174, R220, R131 ;  /* 0x000000dcae837223 */ /* 0x000fe40000010083 */
[----:B--2---:R-:W-:Y:S02]  /*4350*/  FMUL.FTZ R206, R45, R74 ;  /* 0x0000004a2dce7220 */ /* 0x004fe40000410000 */
[----:B------:R-:W-:-:S02]  /*4360*/  FMUL.FTZ R224, R217, R210 ;  /* 0x000000d2d9e07220 */ /* 0x000fc40000410000 */
[----:B------:R-:W-:Y:S01]  /*4370*/  FFMA.FTZ R222, R172, R225, R131 ;  /* 0x000000e1acde7223 */ /* 0x000fe20000010083 */
[----:B------:R1:W-:Y:S01]  /*4380*/  STS [R221.X4+0x10b0], R206 ;  /* 0x0010b0cedd007388 */ /* 0x0003e20000004800 */
[--C-:B------:R-:W-:Y:S02]  /*4390*/  FADD.FTZ R207, R67, R14.reuse ;  /* 0x0000000e43cf7221 */ /* 0x100fe40000010000 */
[----:B0-----:R-:W-:Y:S02]  /*43a0*/  FADD.FTZ R208, R63, R14 ;  /* 0x0000000e3fd07221 */ /* 0x001fe40000010000 */
[----:B------:R-:W-:Y:S02]  /*43b0*/  FFMA.FTZ R131, R183, R224, R222 ;  /* 0x000000e0b7837223 */ /* 0x000fe400000100de */
[----:B------:R-:W-:Y:S02]  /*43c0*/  FMUL.FTZ R227, R219, R208 ;  /* 0x000000d0dbe37220 */ /* 0x000fe40000410000 */
[----:B------:R-:W-:-:S02]  /*43d0*/  FMUL.FTZ R229, R204, R207 ;  /* 0x000000cfcce57220 */ /* 0x000fc40000410000 */
[----:B-1----:R-:W-:Y:S02]  /*43e0*/  FADD.FTZ R206, R65, R14 ;  /* 0x0000000e41ce7221 */ /* 0x002fe40000010000 */
[----:B------:R-:W-:Y:S02]  /*43f0*/  FFMA.FTZ R131, R182, R227, R131 ;  /* 0x000000e3b6837223 */ /* 0x000fe40000010083 */
[----:B------:R-:W-:Y:S02]  /*4400*/  FMUL.FTZ R222, R199, R206 ;  /* 0x000000cec7de7220 */ /* 0x000fe40000410000 */
[----:B------:R-:W-:Y:S02]  /*4410*/  FMUL.FTZ R226, R40, R225 ;  /* 0x000000e128e27220 */ /* 0x000fe40000410000 */
[----:B------:R-:W-:Y:S02]  /*4420*/  FFMA.FTZ R232, R180, R222, R131 ;  /* 0x000000deb4e87223 */ /* 0x000fe40000010083 */
[----:B------:R-:W-:Y:S01]  /*4430*/  IMAD R131, R9, c[0x0][0x2a0], RZ ;  /* 0x0000a80009837a24 */ /* 0x000fe200078e02ff */
[----:B------:R0:W-:Y:S01]  /*4440*/  STS [R221.X4+0x109c], R226 ;  /* 0x00109ce2dd007388 */ /* 0x0001e20000004800 */
[----:B------:R-:W-:-:S02]  /*4450*/  FMUL.FTZ R236, R44, R229 ;  /* 0x000000e52cec7220 */ /* 0x000fc40000410000 */
[----:B------:R-:W-:Y:S02]  /*4460*/  FFMA.FTZ R229, R193, R229, R232 ;  /* 0x000000e5c1e57223 */ /* 0x000fe400000100e8 */
[C---:B------:R-:W-:Y:S01]  /*4470*/  IMAD R131, R10.reuse, c[0x0][0x2a4], R131 ;  /* 0x0000a9000a837a24 */ /* 0x040fe200078e0283 */
[----:B------:R-:W-:Y:S01]  /*4480*/  STS [R221.X4+0x10ac], R236 ;  /* 0x0010acecdd007388 */ /* 0x000fe20000004800 */
[----:B------:R-:W-:-:S04]  /*4490*/  IMAD.WIDE.U32 R72, R10, c[0x0][0x2a0], R72 ;  /* 0x0000a8000a487a25 */ /* 0x000fc800078e0048 */
[----:B------:R-:W-:Y:S01]  /*44a0*/  FMUL.FTZ R234, R43, R222 ;  /* 0x000000de2bea7220 */ /* 0x000fe20000410000 */
[----:B------:R-:W-:Y:S01]  /*44b0*/  IADD3 R244, R73, R131, RZ ;  /* 0x0000008349f47210 */ /* 0x000fe20007ffe0ff */
[----:B0-----:R-:W-:Y:S01]  /*44c0*/  FFMA.FTZ R226, R190, R74, R229 ;  /* 0x0000004abee27223 */ /* 0x001fe200000100e5 */
[----:B------:R-:W-:Y:S01]  /*44d0*/  IADD3 R74, P0, R19, R72, RZ ;  /* 0x00000048134a7210 */ /* 0x000fe20007f1e0ff */
[----:B------:R-:W-:Y:S01]  /*44e0*/  FMUL.FTZ R222, R39, R220 ;  /* 0x000000dc27de7220 */ /* 0x000fe20000410000 */
[----:B------:R-:W-:Y:S01]  /*44f0*/  IADD3 R220, -R19, c[0x0][0x168], -R6 ;  /* 0x00005a0013dc7a10 */ /* 0x000fe20007ffe906 */
[----:B------:R-:W-:Y:S01]  /*4500*/  FFMA.FTZ R245, R205, R75, R226 ;  /* 0x0000004bcdf57223 */ /* 0x000fe200000100e2 */
[----:B------:R-:W-:Y:S01]  /*4510*/  LEA.HI.X.SX32 R75, R19, R244, 0x1, P0 ;  /* 0x000000f4134b7211 */ /* 0x000fe200000f0eff */
[----:B------:R-:W-:Y:S01]  /*4520*/  FMUL.FTZ R228, R41, R224 ;  /* 0x000000e029e47220 */ /* 0x000fe20000410000 */
[----:B------:R-:W-:Y:S01]  /*4530*/  ISETP.GE.AND P0, PT, R220, 0x1, PT ;  /* 0x00000001dc00780c */ /* 0x000fe20003f06270 */
[----:B------:R-:W-:Y:S01]  /*4540*/  FMUL.FTZ R230, R42, R227 ;  /* 0x000000e32ae67220 */ /* 0x000fe20000410000 */
[----:B------:R0:W-:Y:S01]  /*4550*/  STS [R221.X4+0x10a8], R234 ;  /* 0x0010a8eadd007388 */ /* 0x0001e20000004800 */
[----:B------:R-:W-:-:S02]  /*4560*/  FMUL.FTZ R224, R38, R223 ;  /* 0x000000df26e07220 */ /* 0x000fc40000410000 */
[----:B------:R-:W-:Y:S01]  /*4570*/  FMUL.FTZ R130, R37, R130 ;  /* 0x0000008225827220 */ /* 0x000fe20000410000 */
[----:B------:R1:W-:Y:S01]  /*4580*/  STS [R221.X4+0x10a4], R230 ;  /* 0x0010a4e6dd007388 */ /* 0x0003e20000004800 */
[----:B------:R-:W-:Y:S02]  /*4590*/  FMUL.FTZ R226, R186, UR6 ;  /* 0x00000006bae27c20 */ /* 0x000fe40008410000 */
[----:B------:R-:W-:Y:S01]  /*45a0*/  FMUL.FTZ R229, R184, UR6 ;  /* 0x00000006b8e57c20 */ /* 0x000fe20008410000 */
[----:B------:R2:W-:Y:S01]  /*45b0*/  STS [R221.X4+0x10a0], R228 ;  /* 0x0010a0e4dd007388 */ /* 0x0005e20000004800 */
[----:B------:R-:W-:Y:S02]  /*45c0*/  FMUL.FTZ R232, R192, UR6 ;  /* 0x00000006c0e87c20 */ /* 0x000fe40008410000 */
[----:B------:R-:W-:Y:S01]  /*45d0*/  FMUL.FTZ R231, R191, UR6 ;  /* 0x00000006bfe77c20 */ /* 0x000fe20008410000 */
[----:B------:R3:W-:Y:S01]  /*45e0*/  STS [R221.X4+0x1098], R222 ;  /* 0x001098dedd007388 */ /* 0x0007e20000004800 */
[----:B0-----:R-:W-:-:S02]  /*45f0*/  FMUL.FTZ R234, R204, UR6 ;  /* 0x00000006ccea7c20 */ /* 0x001fc40008410000 */
[----:B-1----:R-:W-:Y:S01]  /*4600*/  FMUL.FTZ R230, R181, UR6 ;  /* 0x00000006b5e67c20 */ /* 0x002fe20008410000 */
[----:B------:R0:W-:Y:S01]  /*4610*/  STS [R221.X4+0x1094], R224 ;  /* 0x001094e0dd007388 */ /* 0x0001e20000004800 */
[----:B------:R-:W-:Y:S02]  /*4620*/  FMUL.FTZ R233, R199, UR6 ;  /* 0x00000006c7e97c20 */ /* 0x000fe40008410000 */
[----:B--2---:R-:W-:Y:S01]  /*4630*/  FMUL.FTZ R228, R185, UR6 ;  /* 0x00000006b9e47c20 */ /* 0x004fe20008410000 */
[----:B------:R1:W-:Y:S01]  /*4640*/  STS [R221.X4+0x1090], R130 ;  /* 0x00109082dd007388 */ /* 0x0003e20000004800 */
[----:B------:R-:W-:Y:S02]  /*4650*/  FMUL.FTZ R235, R219, UR6 ;  /* 0x00000006dbeb7c20 */ /* 0x000fe40008410000 */
[----:B---3--:R-:W-:Y:S02]  /*4660*/  FMUL.FTZ R222, R188, UR6 ;  /* 0x00000006bcde7c20 */ /* 0x008fe40008410000 */
[----:B------:R-:W-:-:S02]  /*4670*/  FMUL.FTZ R236, R217, UR6 ;  /* 0x00000006d9ec7c20 */ /* 0x000fc40008410000 */
[----:B0-----:R-:W-:Y:S02]  /*4680*/  FMUL.FTZ R224, R187, UR6 ;  /* 0x00000006bbe07c20 */ /* 0x001fe40008410000 */
[----:B------:R-:W-:Y:S02]  /*4690*/  FMUL.FTZ R223, R211, UR6 ;  /* 0x00000006d3df7c20 */ /* 0x000fe40008410000 */
[----:B-1----:R-:W-:Y:S02]  /*46a0*/  FMUL.FTZ R221, R213, UR6 ;  /* 0x00000006d5dd7c20 */ /* 0x002fe40008410000 */
[----:B------:R-:W-:Y:S02]  /*46b0*/  FMUL.FTZ R225, R197, UR6 ;  /* 0x00000006c5e17c20 */ /* 0x000fe40008410000 */
[----:B------:R-:W-:Y:S01]  /*46c0*/  FMUL.FTZ R227, R195, UR6 ;  /* 0x00000006c3e37c20 */ /* 0x000fe20008410000 */
[----:B------:R-:W-:Y:S06]  /*46d0*/  BAR.SYNC.DEFER_BLOCKING 0x0 ;  /* 0x0000000000007b1d */ /* 0x000fec0000010000 */
[----:B------:R-:W-:Y:S05]  /*46e0*/  @!P0 BRA `(.L_x_2972) ;  /* 0x0000009000008947 */ /* 0x000fea0003800000 */
[----:B------:R-:W-:Y:S01]  /*46f0*/  LEA.HI.SX32 R246, R6, R6, 0x1b ;  /* 0x0000000606f67211 */ /* 0x000fe200078fdaff */
[----:B------:R-:W-:-:S02]  /*4700*/  IMAD R170, R170, c[0x0][0x2b0], RZ ;  /* 0x0000ac00aaaa7a24 */ /* 0x000fc400078e02ff */
[C---:B------:R-:W-:Y:S02]  /*4710*/  IMAD.WIDE.U32 R74, R147.reuse, c[0x0][0x2b0], R74 ;  /* 0x0000ac00934a7a25 */ /* 0x040fe400078e004a */
[----:B------:R-:W0:Y:S02]  /*4720*/  LDS R247, [R246.X4+0x1090] ;  /* 0x00109000f6f77984 */ /* 0x000e240000004800 */
[----:B------:R-:W-:Y:S01]  /*4730*/  IMAD R131, R147, c[0x0][0x2b4], R170 ;  /* 0x0000ad0093837a24 */ /* 0x000fe200078e02aa */
[----:B------:R-:W-:-:S04]  /*4740*/  LEA R130, P0, R74, c[0x0][0x318], 0x2 ;  /* 0x0000c6004a827a11 */ /* 0x000fc800078010ff */
[----:B------:R-:W-:-:S04]  /*4750*/  IADD3 R131, R75, R131, RZ ;  /* 0x000000834b837210 */ /* 0x000fc80007ffe0ff */
[----:B------:R-:W-:-:S05]  /*4760*/  LEA.HI.X R131, R74, c[0x0][0x31c], R131, 0x2, P0 ;  /* 0x0000c7004a837a11 */ /* 0x000fca00000f1483 */
[----:B0-----:R0:W-:Y:S02]  /*4770*/  RED.E.ADD.F32.FTZ.RN.STRONG.GPU [R130.64], R247 ;  /* 0x000000f78200798e */ /* 0x0011e4000c10e78a */
.L_x_2972:
[----:B------:R-:W-:Y:S05]  /*4780*/  BSYNC B0 ;  /* 0x0000000000007941 */ /* 0x000fea0003800000 */
.L_x_2971:
[----:B------:R-:W-:Y:S01]  /*4790*/  FFMA.FTZ R239, R80, R179, R239 ;  /* 0x000000b350ef7223 */ /* 0x000fe200000100ef */
[----:B------:R-:W-:Y:S01]  /*47a0*/  LEA R74, P0, R72, c[0x0][0x318], 0x2 ;  /* 0x0000c600484a7a11 */ /* 0x000fe200078010ff */
[----:B------:R-:W-:Y:S01]  /*47b0*/  FADD.FTZ R167, -R167, R175 ;  /* 0x000000afa7a77221 */ /* 0x000fe20000010100 */
[----:B------:R-:W-:Y:S01]  /*47c0*/  USHF.L.U32 UR17, UR4, 0x2, URZ ;  /* 0x0000000204117899 */ /* 0x000fe2000800063f */
[----:B------:R-:W-:Y:S01]  /*47d0*/  FFMA.FTZ R239, R82, R177, R239 ;  /* 0x000000b152ef7223 */ /* 0x000fe200000100ef */
[----:B------:R-:W-:Y:S01]  /*47e0*/  LEA.HI.X R75, R72, c[0x0][0x31c], R244, 0x2, P0 ;  /* 0x0000c700484b7a11 */ /* 0x000fe200000f14f4 */
[----:B0-----:R-:W-:Y:S01]  /*47f0*/  FADD.FTZ R130, -R169, R179 ;  /* 0x000000b3a9827221 */ /* 0x001fe20000010100 */
[----:B------:R-:W-:Y:S01]  /*4800*/  USHF.L.U64.HI UR6, UR4, 0x2, UR5 ;  /* 0x0000000204067899 */ /* 0x000fe20008010205 */
[----:B------:R-:W-:Y:S01]  /*4810*/  FFMA.FTZ R239, R84, R175, R239 ;  /* 0x000000af54ef7223 */ /* 0x000fe200000100ef */
[----:B------:R-:W-:Y:S01]  /*4820*/  ULDC.64 UR8, c[0x0][0x2b0] ;  /* 0x0000ac0000087ab9 */ /* 0x000fe20000000a00 */
[----:B------:R-:W-:Y:S01]  /*4830*/  IMAD R175, R2, -0x400, R11 ;  /* 0xfffffc0002af7824 */ /* 0x000fe200078e020b */
[----:B------:R-:W-:Y:S01]  /*4840*/  UIMAD UR6, UR6, UR8, URZ ;  /* 0x00000008060672a4 */ /* 0x000fe2000f8e023f */
[----:B------:R-:W-:Y:S01]  /*4850*/  FADD.FTZ R169, -R166, R173 ;  /* 0x000000ada6a97221 */ /* 0x000fe20000010100 */
[----:B------:R-:W-:Y:S01]  /*4860*/  BSSY B0, `(.L_x_2973) ;  /* 0x0000020000007945 */ /* 0x000fe20003800000 */
[----:B------:R-:W-:Y:S01]  /*4870*/  IMAD.U32 R131, RZ, RZ, UR17 ;  /* 0x00000011ff837e24 */ /* 0x000fe2000f8e00ff */
[----:B------:R-:W-:Y:S01]  /*4880*/  SHF.R.S32.HI R73, RZ, 0x1f, R175 ;  /* 0x0000001fff497819 */ /* 0x000fe200000114af */
[----:B------:R-:W-:Y:S01]  /*4890*/  FMUL.FTZ R166, R88, R171 ;  /* 0x000000ab58a67220 */ /* 0x000fe20000410000 */
[----:B------:R-:W-:Y:S01]  /*48a0*/  LEA R72, P0, R175, R74, 0x2 ;  /* 0x0000004aaf487211 */ /* 0x000fe200078010ff */
[----:B------:R-:W-:Y:S01]  /*48b0*/  FFMA.FTZ R239, R86, R173, R239 ;  /* 0x000000ad56ef7223 */ /* 0x000fe200000100ef */
[----:B------:R-:W-:Y:S01]  /*48c0*/  UIMAD UR6, UR17, UR9, UR6 ;  /* 0x00000009110672a4 */ /* 0x000fe2000f8e0206 */
[----:B------:R-:W-:Y:S01]  /*48d0*/  FADD.FTZ R171, -R165, R171 ;  /* 0x000000aba5ab7221 */ /* 0x000fe20000010100 */
[----:B------:R-:W-:Y:S01]  /*48e0*/  LEA.HI.X R73, R175, R75, R73, 0x2, P0 ;  /* 0x0000004baf497211 */ /* 0x000fe200000f1449 */
[----:B------:R-:W-:Y:S01]  /*48f0*/  FFMA.FTZ R245, R203, R242, R245 ;  /* 0x000000f2cbf57223 */ /* 0x000fe200000100f5 */
[----:B------:R-:W-:Y:S01]  /*4900*/  IADD3 R165, R6, 0x40, RZ ;  /* 0x0000004006a57810 */ /* 0x000fe20007ffe0ff */
[----:B------:R-:W-:Y:S01]  /*4910*/  FADD.FTZ R177, -R168, R177 ;  /* 0x000000b1a8b17221 */ /* 0x000fe20000010100 */
[----:B------:R-:W-:Y:S01]  /*4920*/  ISETP.GE.AND P0, PT, R220, 0x41, PT ;  /* 0x00000041dc00780c */ /* 0x000fe20003f06270 */
[----:B------:R-:W-:Y:S01]  /*4930*/  IMAD.WIDE.U32 R72, R131, c[0x0][0x2b0], R72 ;  /* 0x0000ac0083487a25 */ /* 0x000fe200078e0048 */
[----:B------:R-:W-:-:S03]  /*4940*/  IADD3 R179, R6, 0x80, RZ ;  /* 0x0000008006b37810 */ /* 0x000fc60007ffe0ff */
[----:B------:R-:W-:Y:S01]  /*4950*/  FADD.FTZ R131, R239, R166 ;  /* 0x000000a6ef837221 */ /* 0x000fe20000010000 */
[----:B------:R-:W-:Y:S01]  /*4960*/  LEA.HI.SX32 R166, R165, R6, 0x1b ;  /* 0x00000006a5a67211 */ /* 0x000fe200078fdaff */
[----:B------:R-:W-:Y:S01]  /*4970*/  FFMA.FTZ R245, R130, R243, R245 ;  /* 0x000000f382f57223 */ /* 0x000fe200000100f5 */
[----:B------:R-:W-:Y:S01]  /*4980*/  IADD3 R73, R73, UR6, RZ ;  /* 0x0000000649497c10 */ /* 0x000fe2000fffe0ff */
[----:B------:R-:W-:Y:S02]  /*4990*/  FMUL.FTZ R237, R171, R237 ;  /* 0x000000edabed7220 */ /* 0x000fe40000410000 */
[----:B------:R0:W1:Y:S01]  /*49a0*/  LDS R173, [R166.X4+0x1190] ;  /* 0x00119000a6ad7984 */ /* 0x0000620000004800 */
[----:B------:R-:W-:-:S04]  /*49b0*/  FFMA.FTZ R240, R177, R240, R245 ;  /* 0x000000f0b1f07223 */ /* 0x000fc800000100f5 */
[----:B------:R-:W-:-:S04]  /*49c0*/  FFMA.FTZ R240, R167, R241, R240 ;  /* 0x000000f1a7f07223 */ /* 0x000fc800000100f0 */
[----:B------:R-:W-:-:S04]  /*49d0*/  FFMA.FTZ R240, R169, R238, R240 ;  /* 0x000000eea9f07223 */ /* 0x000fc800000100f0 */
[----:B------:R-:W-:Y:S01]  /*49e0*/  FADD.FTZ R165, R240, R237 ;  /* 0x000000edf0a57221 */ /* 0x000fe20000010000 */
[----:B------:R-:W-:Y:S01]  /*49f0*/  IADD3 R237, R6, 0xc0, RZ ;  /* 0x000000c006ed7810 */ /* 0x000fe20007ffe0ff */
[----:B------:R-:W-:Y:S05]  /*4a00*/  @!P0 BRA `(.L_x_2974) ;  /* 0x0000005000008947 */ /* 0x000fea0003800000 */
[----:B0-----:R-:W-:Y:S01]  /*4a10*/  IMAD.WIDE R74, R175, 0x4, R74 ;  /* 0x00000004af4a7825 */ /* 0x001fe200078e024a */
[----:B------:R-:W-:-:S05]  /*4a20*/  MOV R175, UR17 ;  /* 0x0000001100af7c02 */ /* 0x000fca0008000f00 */
[----:B------:R-:W-:-:S05]  /*4a30*/  IMAD.WIDE.U32 R74, R175, c[0x0][0x2b0], R74 ;  /* 0x0000ac00af4a7a25 */ /* 0x000fca00078e004a */
[----:B------:R-:W-:-:S05]  /*4a40*/  IADD3 R75, R75, UR6, RZ ;  /* 0x000000064b4b7c10 */ /* 0x000fca000fffe0ff */
[----:B-1----:R0:W-:Y:S02]  /*4a50*/  RED.E.ADD.F32.FTZ.RN.STRONG.GPU [R74.64+-0xf00], R173 ;  /* 0xfff100ad4a00798e */ /* 0x0021e4000c10e78a */
.L_x_2974:
[----:B0-----:R-:W-:Y:S05]  /*4a60*/  BSYNC B0 ;  /* 0x0000000000007941 */ /* 0x001fea0003800000 */
.L_x_2973:
        /* <DEDUP_REMOVED lines=14> */
.L_x_2976:
[----:B------:R-:W-:Y:S05]  /*4b50*/  BSYNC B0 ;  /* 0x0000000000007941 */ /* 0x000fea0003800000 */
.L_x_2975:
[----:B------:R-:W2:Y:S01]  /*4b60*/  LDS R237, [R237.X4+0x1390] ;  /* 0x00139000eded7984 */ /* 0x000ea20000004800 */
[----:B------:R-:W-:Y:S01]  /*4b70*/  BSSY B0, `(.L_x_2977) ;  /* 0x0000005000007945 */ /* 0x000fe20003800000 */
[----:B-1----:R-:W-:Y:S02]  /*4b80*/  IADD3 R173, R6, 0x140, RZ ;  /* 0x0000014006ad7810 */ /* 0x002fe40007ffe0ff */
[----:B------:R-:W-:Y:S01]  /*4b90*/  LEA.HI.SX32 R75, R75, R6, 0x1b ;  /* 0x000000064b4b7211 */ /* 0x000fe200078fdaff */
[----:B------:R-:W-:Y:S05]  /*4ba0*/  @!P0 BRA `(.L_x_2978) ;  /* 0x0000001000008947 */ /* 0x000fea0003800000 */
[----:B--2---:R1:W-:Y:S02]  /*4bb0*/  RED.E.ADD.F32.FTZ.RN.STRONG.GPU [R72.64+-0xd00], R237 ;  /* 0xfff300ed4800798e */ /* 0x0043e4000c10e78a */
.L_x_2978:
[----:B------:R-:W-:Y:S05]  /*4bc0*/  BSYNC B0 ;  /* 0x0000000000007941 */ /* 0x000fea0003800000 */
.L_x_2977:
[----:B------:R-:W3:Y:S01]  /*4bd0*/  LDS R75, [R75.X4+0x1490] ;  /* 0x001490004b4b7984 */ /* 0x000ee20000004800 */
[----:B------:R-:W-:Y:S01]  /*4be0*/  BSSY B0, `(.L_x_2979) ;  /* 0x0000005000007945 */ /* 0x000fe20003800000 */
[----:B------:R-:W-:-:S02]  /*4bf0*/  IADD3 R175, R6, 0x180, RZ ;  /* 0x0000018006af7810 */ /* 0x000fc40007ffe0ff */
[----:B------:R-:W-:Y:S01]  /*4c00*/  LEA.HI.SX32 R173, R173, R6, 0x1b ;  /* 0x00000006adad7211 */ /* 0x000fe200078fdaff */
[----:B------:R-:W-:Y:S05]  /*4c10*/  @!P1 BRA `(.L_x_2980) ;  /* 0x0000001000009947 */ /* 0x000fea0003800000 */
[----:B---3--:R3:W-:Y:S02]  /*4c20*/  RED.E.ADD.F32.FTZ.RN.STRONG.GPU [R72.64+-0xc00], R75 ;  /* 0xfff4004b4800798e */ /* 0x0087e4000c10e78a */
.L_x_2980:
[----:B------:R-:W-:Y:S05]  /*4c30*/  BSYNC B0 ;  /* 0x0000000000007941 */ /* 0x000fea0003800000 */
.L_x_2979:
[----:B------:R-:W4:Y:S01]  /*4c40*/  LDS R173, [R173.X4+0x1590] ;  /* 0x00159000adad7984 */ /* 0x000f220000004800 */
[----:B------:R-:W-:Y:S01]  /*4c50*/  BSSY B0, `(.L_x_2981) ;  /* 0x0000005000007945 */ /* 0x000fe20003800000 */
[----:B---3--:R-:W-:Y:S02]  /*4c60*/  IADD3 R75, R6, 0x1c0, RZ ;  /* 0x000001c0064b7810 */ /* 0x008fe40007ffe0ff */
[----:B------:R-:W-:Y:S01]  /*4c70*/  LEA.HI.SX32 R175, R175, R6, 0x1b ;  /* 0x00000006afaf7211 */ /* 0x000fe200078fdaff */
[----:B------:R-:W-:Y:S05]  /*4c80*/  @!P2 BRA `(.L_x_2982) ;  /* 0x000000100000a947 */ /* 0x000fea0003800000 */
[----:B----4-:R3:W-:Y:S02]  /*4c90*/  RED.E.ADD.F32.FTZ.RN.STRONG.GPU [R72.64+-0xb00], R173 ;  /* 0xfff500ad4800798e */ /* 0x0107e4000c10e78a */
.L_x_2982:
[----:B------:R-:W-:Y:S05]  /*4ca0*/  BSYNC B0 ;  /* 0x0000000000007941 */ /* 0x000fea0003800000 */
.L_x_2981:
[----:B------:R-:W1:Y:S01]  /*4cb0*/  LDS R175, [R175.X4+0x1690] ;  /* 0x00169000afaf7984 */ /* 0x000e620000004800 */
[----:B------:R-:W-:Y:S01]  /*4cc0*/  BSSY B0, `(.L_x_2983) ;  /* 0x0000005000007945 */ /* 0x000fe20003800000 */
[----:B---34-:R-:W-:Y:S02]  /*4cd0*/  IADD3 R173, R6, 0x200, RZ ;  /* 0x0000020006ad7810 */ /* 0x018fe40007ffe0ff */
[----:B------:R-:W-:Y:S01]  /*4ce0*/  LEA.HI.SX32 R75, R75, R6, 0x1b ;  /* 0x000000064b4b7211 */ /* 0x000fe200078fdaff */
[----:B------:R-:W-:Y:S05]  /*4cf0*/  @!P3 BRA `(.L_x_2984) ;  /* 0x000000100000b947 */ /* 0x000fea0003800000 */
[----:B-1----:R1:W-:Y:S02]  /*4d00*/  RED.E.ADD.F32.FTZ.RN.STRONG.GPU [R72.64+-0xa00], R175 ;  /* 0xfff600af4800798e */ /* 0x0023e4000c10e78a */
.L_x_2984:
[----:B------:R-:W-:Y:S05]  /*4d10*/  BSYNC B0 ;  /* 0x0000000000007941 */ /* 0x000fea0003800000 */
.L_x_2983:
[----:B------:R-:W3:Y:S01]  /*4d20*/  LDS R75, [R75.X4+0x1790] ;  /* 0x001790004b4b7984 */ /* 0x000ee20000004800 */
[----:B------:R-:W-:Y:S01]  /*4d30*/  BSSY B0, `(.L_x_2985) ;  /* 0x0000004000007945 */ /* 0x000fe20003800000 */
[----:B------:R-:W-:Y:S01]  /*4d40*/  LEA.HI.SX32 R74, R173, R6, 0x1b ;  /* 0x00000006ad4a7211 */ /* 0x000fe200078fdaff */
[----:B------:R-:W-:Y:S05]  /*4d50*/  @!P4 BRA `(.L_x_2986) ;  /* 0x000000100000c947 */ /* 0x000fea0003800000 */
[----:B---3--:R3:W-:Y:S02]  /*4d60*/  RED.E.ADD.F32.FTZ.RN.STRONG.GPU [R72.64+-0x900], R75 ;  /* 0xfff7004b4800798e */ /* 0x0087e4000c10e78a */
.L_x_2986:
[----:B------:R-:W-:Y:S05]  /*4d70*/  BSYNC B0 ;  /* 0x0000000000007941 */ /* 0x000fea0003800000 */
.L_x_2985:
[----:B---3--:R3:W4:Y:S01]  /*4d80*/  LDS R75, [R74.X4+0x1890] ;  /* 0x001890004a4b7984 */ /* 0x0087220000004800 */
[----:B------:R-:W-:Y:S01]  /*4d90*/  BSSY B0, `(.L_x_2987) ;  /* 0x0000005000007945 */ /* 0x000fe20003800000 */
[----:B------:R-:W-:-:S02]  /*4da0*/  IADD3 R173, R6, 0x240, RZ ;  /* 0x0000024006ad7810 */ /* 0x000fc40007ffe0ff */
[----:B-1----:R-:W-:Y:S01]  /*4db0*/  IADD3 R175, R6, 0x280, RZ ;  /* 0x0000028006af7810 */ /* 0x002fe20007ffe0ff */
[----:B------:R-:W-:Y:S05]  /*4dc0*/  @!P5 BRA `(.L_x_2988) ;  /* 0x000000100000d947 */ /* 0x000fea0003800000 */
[----:B----4-:R1:W-:Y:S02]  /*4dd0*/  RED.E.ADD.F32.FTZ.RN.STRONG.GPU [R72.64+-0x800], R75 ;  /* 0xfff8004b4800798e */ /* 0x0103e4000c10e78a */
.L_x_2988:
[----:B------:R-:W-:Y:S05]  /*4de0*/  BSYNC B0 ;  /* 0x0000000000007941 */ /* 0x000fea0003800000 */
.L_x_2987:
[-C--:B------:R-:W-:Y:S01]  /*4df0*/  LEA.HI.SX32 R173, R173, R6.reuse, 0x1b ;  /* 0x00000006adad7211 */ /* 0x080fe200078fdaff */
[----:B------:R-:W-:Y:S01]  /*4e00*/  BSSY B0, `(.L_x_2989) ;  /* 0x000000d000007945 */ /* 0x000fe20003800000 */
[----:B------:R-:W-:Y:S02]  /*4e10*/  ISETP.GE.AND P6, PT, R220, 0x241, PT ;  /* 0x00000241dc00780c */ /* 0x000fe40003fc6270 */
[----:B-1--4-:R-:W-:Y:S02]  /*4e20*/  IADD3 R75, R6, 0x2c0, RZ ;  /* 0x000002c0064b7810 */ /* 0x012fe40007ffe0ff */
        /* <DEDUP_REMOVED lines=10> */
.L_x_2990:
[----:B------:R-:W-:Y:S05]  /*4ed0*/  BSYNC B0 ;  /* 0x0000000000007941 */ /* 0x000fea0003800000 */
.L_x_2989:
[----:B------:R-:W4:Y:S01]  /*4ee0*/  LDS R175, [R175.X4+0x1a90] ;  /* 0x001a9000afaf7984 */ /* 0x000f220000004800 */
[----:B------:R-:W-:Y:S01]  /*4ef0*/  BSSY B0, `(.L_x_2991) ;  /* 0x0000005000007945 */ /* 0x000fe20003800000 */
[----:B-1----:R-:W-:-:S02]  /*4f00*/  IADD3 R173, R6, 0x300, RZ ;  /* 0x0000030006ad7810 */ /* 0x002fc40007ffe0ff */
[----:B------:R-:W-:Y:S01]  /*4f10*/  LEA.HI.SX32 R75, R75, R6, 0x1b ;  /* 0x000000064b4b7211 */ /* 0x000fe200078fdaff */
[----:B------:R-:W-:Y:S05]  /*4f20*/  @!P0 BRA `(.L_x_2992) ;  /* 0x0000001000008947 */ /* 0x000fea0003800000 */
[----:B----4-:R1:W-:Y:S02]  /*4f30*/  RED.E.ADD.F32.FTZ.RN.STRONG.GPU [R72.64+-0x600], R175 ;  /* 0xfffa00af4800798e */ /* 0x0103e4000c10e78a */
.L_x_2992:
[----:B------:R-:W-:Y:S05]  /*4f40*/  BSYNC B0 ;  /* 0x0000000000007941 */ /* 0x000fea0003800000 */
.L_x_2991:
[----:B------:R-:W1:Y:S01]  /*4f50*/  LDS R75, [R75.X4+0x1b90] ;  /* 0x001b90004b4b7984 */ /* 0x000e620000004800 */
[----:B------:R-:W-:Y:S01]  /*4f60*/  BSSY B0, `(.L_x_2993) ;  /* 0x0000005000007945 */ /* 0x000fe20003800000 */
[----:B-1--4-:R-:W-:Y:S02]  /*4f70*/  IADD3 R175, R6, 0x340, RZ ;  /* 0x0000034006af7810 */ /* 0x012fe40007ffe0ff */
[----:B------:R-:W-:Y:S01]  /*4f80*/  LEA.HI.SX32 R173, R173, R6, 0x1b ;  /* 0x00000006adad7211 */ /* 0x000fe200078fdaff */
[----:B------:R-:W-:Y:S05]  /*4f90*/  @!P1 BRA `(.L_x_2994) ;  /* 0x0000001000009947 */ /* 0x000fea0003800000 */
[----:B------:R1:W-:Y:S02]  /*4fa0*/  RED.E.ADD.F32.FTZ.RN.STRONG.GPU [R72.64+-0x500], R75 ;  /* 0xfffb004b4800798e */ /* 0x0003e4000c10e78a */
.L_x_2994:
[----:B------:R-:W-:Y:S05]  /*4fb0*/  BSYNC B0 ;  /* 0x0000000000007941 */ /* 0x000fea0003800000 */
.L_x_2993:
[----:B------:R-:W4:Y:S01]  /*4fc0*/  LDS R173, [R173.X4+0x1c90] ;  /* 0x001c9000adad7984 */ /* 0x000f220000004800 */
[----:B------:R-:W-:Y:S01]  /*4fd0*/  BSSY B0, `(.L_x_2995) ;  /* 0x0000005000007945 */ /* 0x000fe20003800000 */
[----:B-1----:R-:W-:Y:S02]  /*4fe0*/  IADD3 R75, R6, 0x380, RZ ;  /* 0x00000380064b7810 */ /* 0x002fe40007ffe0ff */
[----:B------:R-:W-:Y:S01]  /*4ff0*/  LEA.HI.SX32 R175, R175, R6, 0x1b ;  /* 0x00000006afaf7211 */ /* 0x000fe200078fdaff */
[----:B------:R-:W-:Y:S05]  /*5000*/  @!P2 BRA `(.L_x_2996) ;  /* 0x000000100000a947 */ /* 0x000fea0003800000 */
[----:B----4-:R1:W-:Y:S02]  /*5010*/  RED.E.ADD.F32.FTZ.RN.STRONG.GPU [R72.64+-0x400], R173 ;  /* 0xfffc00ad4800798e */ /* 0x0103e4000c10e78a */
.L_x_2996:
[----:B------:R-:W-:Y:S05]  /*5020*/  BSYNC B0 ;  /* 0x0000000000007941 */ /* 0x000fea0003800000 */
.L_x_2995:
[----:B------:R-:W1:Y:S01]  /*5030*/  LDS R175, [R175.X4+0x1d90] ;  /* 0x001d9000afaf7984 */ /* 0x000e620000004800 */
[----:B------:R-:W-:Y:S01]  /*5040*/  BSSY B0, `(.L_x_2997) ;  /* 0x0000005000007945 */ /* 0x000fe20003800000 */
[----:B-1--4-:R-:W-:-:S02]  /*5050*/  IADD3 R173, R6, 0x3c0, RZ ;  /* 0x000003c006ad7810 */ /* 0x012fc40007ffe0ff */
[----:B------:R-:W-:Y:S01]  /*5060*/  LEA.HI.SX32 R75, R75, R6, 0x1b ;  /* 0x000000064b4b7211 */ /* 0x000fe200078fdaff */
[----:B------:R-:W-:Y:S05]  /*5070*/  @!P3 BRA `(.L_x_2998) ;  /* 0x000000100000b947 */ /* 0x000fea0003800000 */
[----:B------:R1:W-:Y:S02]  /*5080*/  RED.E.ADD.F32.FTZ.RN.STRONG.GPU [R72.64+-0x300], R175 ;  /* 0xfffd00af4800798e */ /* 0x0003e4000c10e78a */
.L_x_2998:
[----:B------:R-:W-:Y:S05]  /*5090*/  BSYNC B0 ;  /* 0x0000000000007941 */ /* 0x000fea0003800000 */
.L_x_2997:
[----:B------:R-:W4:Y:S01]  /*50a0*/  LDS R75, [R75.X4+0x1e90] ;  /* 0x001e90004b4b7984 */ /* 0x000f220000004800 */
[----:B------:R-:W-:Y:S01]  /*50b0*/  BSSY B0, `(.L_x_2999) ;  /* 0x0000004000007945 */ /* 0x000fe20003800000 */
[----:B------:R-:W-:Y:S01]  /*50c0*/  LEA.HI.SX32 R173, R173, R6, 0x1b ;  /* 0x00000006adad7211 */ /* 0x000fe200078fdaff */
[----:B------:R-:W-:Y:S05]  /*50d0*/  @!P4 BRA `(.L_x_3000) ;  /* 0x000000100000c947 */ /* 0x000fea0003800000 */
[----:B----4-:R4:W-:Y:S02]  /*50e0*/  RED.E.ADD.F32.FTZ.RN.STRONG.GPU [R72.64+-0x200], R75 ;  /* 0xfffe004b4800798e */ /* 0x0109e4000c10e78a */
.L_x_3000:
[----:B------:R-:W-:Y:S05]  /*50f0*/  BSYNC B0 ;  /* 0x0000000000007941 */ /* 0x000fea0003800000 */
.L_x_2999:
[----:B------:R-:W1:Y:S01]  /*5100*/  LDS R173, [R173.X4+0x1f90] ;  /* 0x001f9000adad7984 */ /* 0x000e620000004800 */
[----:B------:R-:W-:Y:S01]  /*5110*/  BSSY B0, `(.L_x_3001) ;  /* 0x0000003000007945 */ /* 0x000fe20003800000 */
[----:B------:R-:W-:Y:S05]  /*5120*/  @!P5 BRA `(.L_x_3002) ;  /* 0x000000100000d947 */ /* 0x000fea0003800000 */
[----:B-1----:R1:W-:Y:S02]  /*5130*/  RED.E.ADD.F32.FTZ.RN.STRONG.GPU [R72.64+-0x100], R173 ;  /* 0xffff00ad4800798e */ /* 0x0023e4000c10e78a */
.L_x_3002:
[----:B------:R-:W-:Y:S05]  /*5140*/  BSYNC B0 ;  /* 0x0000000000007941 */ /* 0x000fea0003800000 */
.L_x_3001:
[----:B01--4-:R-:W0:Y:S01]  /*5150*/  SHFL.DOWN PT, R72, R165, 0x1, 0x1f ;  /* 0x08201f00a5487f89 */ /* 0x013e2200000e0000 */
[C---:B------:R-:W-:Y:S01]  /*5160*/  ISETP.GT.AND P0, PT, R5.reuse, 0x1e, PT ;  /* 0x0000001e0500780c */ /* 0x040fe20003f04270 */
[----:B------:R-:W-:Y:S01]  /*5170*/  FMUL.FTZ R152, R152, R187 ;  /* 0x000000bb98987220 */ /* 0x000fe20000410000 */
[----:B------:R-:W-:Y:S01]  /*5180*/  ISETP.NE.AND P1, PT, R5, RZ, PT ;  /* 0x000000ff0500720c */ /* 0x000fe20003f25270 */
[----:B---3--:R-:W1:Y:S01]  /*5190*/  SHFL.DOWN PT, R74, R131, 0x1, 0x1f ;  /* 0x08201f00834a7f89 */ /* 0x008e6200000e0000 */
[----:B------:R-:W-:Y:S01]  /*51a0*/  FMUL.FTZ R224, R224, R169 ;  /* 0x000000a9e0e07220 */ /* 0x000fe20000410000 */
[----:B------:R-:W-:Y:S01]  /*51b0*/  ISETP.NE.AND P2, PT, R6, RZ, PT ;  /* 0x000000ff0600720c */ /* 0x000fe20003f45270 */
[----:B------:R-:W-:Y:S01]  /*51c0*/  FMUL.FTZ R154, R154, R185 ;  /* 0x000000b99a9a7220 */ /* 0x000fe20000410000 */
[----:B------:R-:W-:Y:S01]  /*51d0*/  BSSY B0, `(.L_x_3003) ;  /* 0x0000074000007945 */ /* 0x000fe20003800000 */
[----:B------:R-:W-:-:S02]  /*51e0*/  FFMA.FTZ R73, R51, R152, R224 ;  /* 0x0000009833497223 */ /* 0x000fc400000100e0 */
[----:B------:R-:W-:Y:S02]  /*51f0*/  FMUL.FTZ R228, R228, R177 ;  /* 0x000000b1e4e47220 */ /* 0x000fe40000410000 */
[----:B------:R-:W-:Y:S02]  /*5200*/  FADD.FTZ R92, R73, R92 ;  /* 0x0000005c495c7221 */ /* 0x000fe40000010000 */
[----:B------:R-:W-:Y:S02]  /*5210*/  FFMA.FTZ R73, R49, R154, R228 ;  /* 0x0000009a31497223 */ /* 0x000fe400000100e4 */
[----:B------:R-:W-:Y:S02]  /*5220*/  FMUL.FTZ R156, R156, R181 ;  /* 0x000000b59c9c7220 */ /* 0x000fe40000410000 */
[----:B------:R-:W-:Y:S02]  /*5230*/  FMUL.FTZ R230, R230, R203 ;  /* 0x000000cbe6e67220 */ /* 0x000fe40000410000 */
[----:B------:R-:W-:-:S02]  /*5240*/  FADD.FTZ R96, R73, R96 ;  /* 0x0000006049607221 */ /* 0x000fc40000010000 */
[----:B------:R-:W-:Y:S02]  /*5250*/  FFMA.FTZ R73, R47, R156, R230 ;  /* 0x0000009c2f497223 */ /* 0x000fe400000100e6 */
[----:B0-----:R-:W-:Y:S02]  /*5260*/  @!P0 FADD.FTZ R165, R165, R72 ;  /* 0x00000048a5a58221 */ /* 0x001fe40000010000 */
[----:B------:R-:W-:Y:S02]  /*5270*/  FADD.FTZ R100, R73, R100 ;  /* 0x0000006449647221 */ /* 0x000fe40000010000 */
[----:B-1----:R-:W-:Y:S01]  /*5280*/  @!P0 FADD.FTZ R131, R131, R74 ;  /* 0x0000004a83838221 */ /* 0x002fe20000010000 */
[----:B------:R-:W0:Y:S01]  /*5290*/  SHFL.DOWN PT, R72, R165, 0x2, 0x1f ;  /* 0x08401f00a5487f89 */ /* 0x000e2200000e0000 */
[----:B------:R-:W-:Y:S01]  /*52a0*/  ISETP.GT.AND P0, PT, R5, 0x1d, PT ;  /* 0x0000001d0500780c */ /* 0x000fe20003f04270 */
[----:B------:R-:W-:Y:S02]  /*52b0*/  FMUL.FTZ R153, R153, R186 ;  /* 0x000000ba99997220 */ /* 0x000fe40000410000 */
[----:B------:R-:W1:Y:S01]  /*52c0*/  SHFL.DOWN PT, R74, R131, 0x2, 0x1f ;  /* 0x08401f00834a7f89 */ /* 0x000e6200000e0000 */
        /* <DEDUP_REMOVED lines=44> */
[----:B0-----:R-:W-:Y:S02]  /*5590*/  @!P0 FADD.FTZ R165, R165, R72 ;  /* 0x00000048a5a58221 */ /* 0x001fe40000010000 */
[----:B------:R-:W-:Y:S02]  /*55a0*/  FFMA.FTZ R221, R40, R163, R221 ;  /* 0x000000a328dd7223 */ /* 0x000fe400000100dd */
[----:B-1----:R-:W-:Y:S01]  /*55b0*/  @!P0 FADD.FTZ R131, R131, R74 ;  /* 0x0000004a83838221 */ /* 0x002fe20000010000 */
[----:B------:R-:W0:Y:S01]  /*55c0*/  SHFL.DOWN PT, R72, R165, 0x10, 0x1f ;  /* 0x0a001f00a5487f89 */ /* 0x000e2200000e0000 */
[----:B------:R-:W-:Y:S01]  /*55d0*/  ISETP.GT.AND P0, PT, R5, 0xf, PT ;  /* 0x0000000f0500780c */ /* 0x000fe20003f04270 */
[----:B------:R-:W-:Y:S02]  /*55e0*/  FFMA.FTZ R223, R39, R164, R223 ;  /* 0x000000a427df7223 */ /* 0x000fe400000100df */
[----:B------:R-:W1:Y:S01]  /*55f0*/  SHFL.DOWN PT, R74, R131, 0x10, 0x1f ;  /* 0x0a001f00834a7f89 */ /* 0x000e6200000e0000 */
[----:B------:R-:W-:-:S02]  /*5600*/  FFMA.FTZ R225, R38, R197, R225 ;  /* 0x000000c526e17223 */ /* 0x000fc400000100e1 */
[----:B------:R-:W-:Y:S02]  /*5610*/  FFMA.FTZ R119, R188, R201, R119 ;  /* 0x000000c9bc777223 */ /* 0x000fe40000010077 */
[----:B------:R-:W-:Y:S02]  /*5620*/  FFMA.FTZ R117, R152, R202, R117 ;  /* 0x000000ca98757223 */ /* 0x000fe40000010075 */
[----:B------:R-:W-:Y:S02]  /*5630*/  FADD.FTZ R90, R171, R90 ;  /* 0x0000005aab5a7221 */ /* 0x000fe40000010000 */
[----:B------:R-:W-:Y:S02]  /*5640*/  FFMA.FTZ R113, R154, R216, R113 ;  /* 0x000000d89a717223 */ /* 0x000fe40000010071 */
[----:B------:R-:W-:Y:S02]  /*5650*/  FFMA.FTZ R111, R184, R215, R111 ;  /* 0x000000d7b86f7223 */ /* 0x000fe4000001006f */
[----:B------:R-:W-:-:S02]  /*5660*/  FADD.FTZ R94, R153, R94 ;  /* 0x0000005e995e7221 */ /* 0x000fc40000010000 */
[----:B------:R-:W-:Y:S02]  /*5670*/  FFMA.FTZ R109, R156, R214, R109 ;  /* 0x000000d69c6d7223 */ /* 0x000fe4000001006d */
[----:B------:R-:W-:Y:S02]  /*5680*/  FFMA.FTZ R107, R192, R209, R107 ;  /* 0x000000d1c06b7223 */ /* 0x000fe4000001006b */
[----:B------:R-:W-:Y:S02]  /*5690*/  FADD.FTZ R98, R229, R98 ;  /* 0x00000062e5627221 */ /* 0x000fe40000010000 */
[----:B0-----:R-:W-:Y:S02]  /*56a0*/  @!P0 FADD.FTZ R165, R165, R72 ;  /* 0x00000048a5a58221 */ /* 0x001fe40000010000 */
[----:B------:R-:W-:Y:S02]  /*56b0*/  FFMA.FTZ R105, R158, R212, R105 ;  /* 0x000000d49e697223 */ /* 0x000fe40000010069 */
[----:B-1----:R-:W-:Y:S01]  /*56c0*/  @!P0 FADD.FTZ R131, R131, R74 ;  /* 0x0000004a83838221 */ /* 0x002fe20000010000 */
[----:B------:R-:W-:Y:S01]  /*56d0*/  MOV R72, R165 ;  /* 0x000000a500487202 */ /* 0x000fe20000000f00 */
[----:B------:R-:W-:-:S02]  /*56e0*/  FMUL.FTZ R74, R149, R195 ;  /* 0x000000c3954a7220 */ /* 0x000fc40000410000 */
[----:B------:R-:W-:Y:S01]  /*56f0*/  FFMA.FTZ R103, R204, R207, R103 ;  /* 0x000000cfcc677223 */ /* 0x000fe20000010067 */
[----:B------:R-:W-:Y:S01]  /*5700*/  MOV R73, R131 ;  /* 0x0000008300497202 */ /* 0x000fe20000000f00 */
[----:B------:R-:W-:Y:S02]  /*5710*/  FFMA.FTZ R227, R37, R74, R227 ;  /* 0x0000004a25e37223 */ /* 0x000fe400000100e3 */
[----:B------:R-:W-:Y:S02]  /*5720*/  FADD.FTZ R102, R205, R102 ;  /* 0x00000066cd667221 */ /* 0x000fe40000010000 */
[----:B------:R0:W-:Y:S01]  /*5730*/  @!P1 STS.64 [R0.X8+0x2118], R72 ;  /* 0x0021184800009388 */ /* 0x0001e20000008a00 */
        /* <DEDUP_REMOVED lines=15> */
[----:B------:R-:W-:Y:S01]  /*5830*/  FADD.FTZ R128, R227, R128 ;  /* 0x00000080e3807221 */ /* 0x000fe20000010000 */
[----:B------:R-:W-:Y:S06]  /*5840*/  BAR.SYNC.DEFER_BLOCKING 0x0 ;  /* 0x0000000000007b1d */ /* 0x000fec0000010000 */
[----:B------:R-:W-:Y:S05]  /*5850*/  @P2 BRA `(.L_x_3004) ;  /* 0x000000b000002947 */ /* 0x000fea0003800000 */
[----:B0-----:R-:W-:Y:S01]  /*5860*/  ISETP.NE.AND P0, PT, R18, c[0x0][0x174], PT ;  /* 0x00005d0012007a0c */ /* 0x001fe20003f05270 */
[----:B------:R-:W-:Y:S01]  /*5870*/  IMAD.SHL.U32 R149, R147, 0x4, RZ ;  /* 0x0000000493957824 */ /* 0x000fe200078e00ff */
[----:B------:R-:W0:Y:S11]  /*5880*/  LDS.64 R74, [0x2120] ;  /* 0x00212000ff4a7984 */ /* 0x000e360000000a00 */
[----:B------:R-:W1:Y:S04]  /*5890*/  @P0 LDS R130, [R149+0x3a50] ;  /* 0x003a500095820984 */ /* 0x000e680000000800 */
[----:B------:R-:W3:Y:S01]  /*58a0*/  @P0 LDS R131, [R149+0x3650] ;  /* 0x0036500095830984 */ /* 0x000ee20000000800 */
[----:B0-----:R-:W-:-:S02]  /*58b0*/  FADD.FTZ R73, R73, R75 ;  /* 0x0000004b49497221 */ /* 0x001fc40000010000 */
[----:B------:R-:W-:Y:S02]  /*58c0*/  FADD.FTZ R72, R72, R74 ;  /* 0x0000004a48487221 */ /* 0x000fe40000010000 */
[----:B-1----:R-:W-:Y:S02]  /*58d0*/  @P0 FADD.FTZ R73, R73, R130 ;  /* 0x0000008249490221 */ /* 0x002fe40000010000 */
[----:B---3--:R-:W-:-:S03]  /*58e0*/  @P0 FADD.FTZ R72, R72, R131 ;  /* 0x0000008348480221 */ /* 0x008fc60000010000 */
[----:B------:R0:W-:Y:S04]  /*58f0*/  STS [R149+0x3a50], R73 ;  /* 0x003a504995007388 */ /* 0x0001e80000000800 */
[----:B------:R0:W-:Y:S02]  /*5900*/  STS [R149+0x3650], R72 ;  /* 0x0036504895007388 */ /* 0x0001e40000000800 */
.L_x_3004:
[----:B0-----:R-:W-:Y:S05]  /*5910*/  BSYNC B0 ;  /* 0x0000000000007941 */ /* 0x001fea0003800000 */
.L_x_3003:
[----:B------:R-:W-:Y:S01]  /*5920*/  IADD3 R147, R147, 0x1, RZ ;  /* 0x0000000193937810 */ /* 0x000fe20007ffe0ff */
[----:B------:R-:W-:-:S03]  /*5930*/  UIADD3 UR4, UP0, UR4, 0x1, URZ ;  /* 0x0000000104047890 */ /* 0x000fc6000ff1e03f */
[----:B------:R-:W-:Y:S01]  /*5940*/  ISETP.GE.AND P0, PT, R147, c[0x0][0x16c], PT ;  /* 0x00005b0093007a0c */ /* 0x000fe20003f06270 */
[----:B------:R-:W-:-:S12]  /*5950*/  UIADD3.X UR5, URZ, UR5, URZ, UP0, !UPT ;  /* 0x000000053f057290 */ /* 0x000fd800087fe43f */
[----:B--2---:R-:W-:Y:S01]  /*5960*/  @P0 CALL.REL.NOINC `(.L_x_2957) ;  /* 0x0000001000000944 */ /* 0x004fe20003c00000 */
[----:B------:R-:W-:Y:S05]  /*5970*/  BRA `(.L_x_3005) ;  /* 0xffffc6d000007947 */ /* 0x000fea000383ffff */
.L_x_2957:
        /* <DEDUP_REMOVED lines=9> */
[----:B------:R-:W-:Y:S01]  /*5a10*/  LOP3.LUT R74, R120, 0x40, RZ, 0xfc, !PT ;  /* 0x00000040784a7812 */ /* 0x000fe200078efcff */
[----:B------:R-:W-:Y:S01]  /*5a20*/  IMAD R40, R16, c[0x0][0x2e0], RZ ;  /* 0x0000b80010287a24 */ /* 0x000fe200078e02ff */
[----:B------:R-:W-:Y:S01]  /*5a30*/  LOP3.LUT R76, R120, 0x60, RZ, 0xfc, !PT ;  /* 0x00000060784c7812 */ /* 0x000fe200078efcff */
[----:B------:R-:W-:Y:S01]  /*5a40*/  IMAD R83, R2, -0x400, R11 ;  /* 0xfffffc0002537824 */ /* 0x000fe200078e020b */
[----:B------:R-:W-:Y:S01]  /*5a50*/  IADD3 R39, R39, R45, RZ ;  /* 0x0000002d27277210 */ /* 0x000fe20007ffe0ff */
[----:B------:R-:W-:-:S03]  /*5a60*/  IMAD R40, R17, c[0x0][0x2e4], R40 ;  /* 0x0000b90011287a24 */ /* 0x000fc600078e0228 */
[----:B------:R-:W-:Y:S01]  /*5a70*/  SHF.R.S32.HI R81, RZ, 0x1f, R83 ;  /* 0x0000001fff517819 */ /* 0x000fe20000011453 */
[----:B------:R-:W-:-:S05]  /*5a80*/  IMAD.WIDE.U32 R38, R17, c[0x0][0x2e0], R38 ;  /* 0x0000b80011267a25 */ /* 0x000fca00078e0026 */
[----:B------:R-:W-:Y:S01]  /*5a90*/  IADD3 R41, P1, R83, R38, RZ ;  /* 0x0000002653297210 */ /* 0x000fe20007f3e0ff */
[----:B------:R-:W-:Y:S03]  /*5aa0*/  STS [R36.X4], R89 ;  /* 0x0000005924007388 */ /* 0x000fe60000004800 */
[----:B------:R-:W-:Y:S01]  /*5ab0*/  IADD3.X R42, R81, R40, R39, P1, !PT ;  /* 0x00000028512a7210 */ /* 0x000fe20000ffe427 */
[----:B------:R-:W-:Y:S01]  /*5ac0*/  STS [R36.X4+0x4], R91 ;  /* 0x0000045b24007388 */ /* 0x000fe20000004800 */
[----:B------:R-:W-:-:S03]  /*5ad0*/  LEA R40, P5, R120, c[0x0][0x330], 0x2 ;  /* 0x0000cc0078287a11 */ /* 0x000fc600078a10ff */
[----:B------:R-:W-:Y:S01]  /*5ae0*/  STS [R36.X4+0x8], R93 ;  /* 0x0000085d24007388 */ /* 0x000fe20000004800 */
[C---:B------:R-:W-:Y:S02]  /*5af0*/  LEA.HI.X R39, R120.reuse, c[0x0][0x334], R70, 0x2, P5 ;  /* 0x0000cd0078277a11 */ /* 0x040fe400028f1446 */
[C---:B------:R-:W-:Y:S01]  /*5b00*/  LEA R40, P6, R41.reuse, R40, 0x2 ;  /* 0x0000002829287211 */ /* 0x040fe200078c10ff */
        /* <DEDUP_REMOVED lines=50> */
.L_x_3007:
[----:B------:R-:W-:Y:S05]  /*5e30*/  BSYNC B0 ;  /* 0x0000000000007941 */ /* 0x000fea0003800000 */
.L_x_3006:
[C---:B------:R-:W-:Y:S01]  /*5e40*/  LOP3.LUT R78, R120.reuse, 0x80, RZ, 0xfc, !PT ;  /* 0x00000080784e7812 */ /* 0x040fe200078efcff */
[----:B------:R1:W-:Y:S01]  /*5e50*/  @!P3 STG.E [R40.64+-0xf80], R47 ;  /* 0xfff0802f2800b986 */ /* 0x0003e2000c10190a */
[----:B------:R-:W-:Y:S01]  /*5e60*/  LOP3.LUT R80, R120, 0xa0, RZ, 0xfc, !PT ;  /* 0x000000a078507812 */ /* 0x000fe200078efcff */
[----:B------:R-:W-:Y:S01]  /*5e70*/  FADD.FTZ R7, R128, R7 ;  /* 0x0000000780077221 */ /* 0x000fe20000010000 */
        /* <DEDUP_REMOVED lines=16> */
[-C--:B------:R-:W-:Y:S01]  /*5f80*/  ISETP.GE.AND P6, PT, R88, R77.reuse, PT ;  /* 0x0000004d5800720c */ /* 0x080fe20003fc6270 */
[----:B------:R-:W-:Y:S01]  /*5f90*/  FADD.FTZ R7, R7, R110 ;  /* 0x0000006e07077221 */ /* 0x000fe20000010000 */
[C---:B------:R-:W-:Y:S01]  /*5fa0*/  LOP3.LUT R130, R120.reuse, 0x140, RZ, 0xfc, !PT ;  /* 0x0000014078827812 */ /* 0x040fe200078efcff */
[----:B------:R4:W-:Y:S01]  /*5fb0*/  @!P1 STG.E [R40.64+-0xe00], R53 ;  /* 0xfff2003528009986 */ /* 0x0009e2000c10190a */
[C---:B------:R-:W-:Y:S01]  /*5fc0*/  LOP3.LUT R132, R120.reuse, 0x160, RZ, 0xfc, !PT ;  /* 0x0000016078847812 */ /* 0x040fe200078efcff */
        /* <DEDUP_REMOVED lines=10> */
[----:B------:R0:W-:Y:S01]  /*6070*/  @!P4 STG.E [R40.64+-0xc80], R59 ;  /* 0xfff3803b2800c986 */ /* 0x0001e2000c10190a */
[-C--:B------:R-:W-:Y:S01]  /*6080*/  ISETP.GE.AND P2, PT, R132, R77.reuse, PT ;  /* 0x0000004d8400720c */ /* 0x080fe20003f46270 */
[----:B------:R-:W-:Y:S01]  /*6090*/  FADD.FTZ R7, R7, R102 ;  /* 0x0000006607077221 */ /* 0x000fe20000010000 */
[-C--:B------:R-:W-:Y:S01]  /*60a0*/  ISETP.GE.AND P3, PT, R134, R77.reuse, PT ;  /* 0x0000004d8600720c */ /* 0x080fe20003f66270 */
[----:B------:R0:W-:Y:S01]  /*60b0*/  @!P5 STG.E [R40.64+-0xc00], R61 ;  /* 0xfff4003d2800d986 */ /* 0x0001e2000c10190a */
[-C--:B------:R-:W-:Y:S01]  /*60c0*/  ISETP.GE.AND P4, PT, R136, R77.reuse, PT ;  /* 0x0000004d8800720c */ /* 0x080fe20003f86270 */
[----:B------:R-:W-:Y:S01]  /*60d0*/  FADD.FTZ R7, R7, R100 ;  /* 0x0000006407077221 */ /* 0x000fe20000010000 */
[-C--:B------:R-:W-:Y:S01]  /*60e0*/  ISETP.GE.AND P5, PT, R138, R77.reuse, PT ;  /* 0x0000004d8a00720c */ /* 0x080fe20003fa6270 */
[----:B------:R0:W-:Y:S01]  /*60f0*/  @!P6 STG.E [R40.64+-0xb80], R63 ;  /* 0xfff4803f2800e986 */ /* 0x0001e2000c10190a */
[----:B------:R-:W-:Y:S01]  /*6100*/  ISETP.GE.AND P6, PT, R140, R77, PT ;  /* 0x0000004d8c00720c */ /* 0x000fe20003fc6270 */
[----:B------:R-:W-:Y:S01]  /*6110*/  FADD.FTZ R7, R7, R98 ;  /* 0x0000006207077221 */ /* 0x000fe20000010000 */
[----:B------:R-:W-:Y:S01]  /*6120*/  LOP3.LUT R42, R189, 0xfffffe00, RZ, 0xc0, !PT ;  /* 0xfffffe00bd2a7812 */ /* 0x000fe200078ec0ff */
[----:B------:R-:W-:Y:S02]  /*6130*/  @!P1 STG.E [R40.64+-0xb00], R65 ;  /* 0xfff5004128009986 */ /* 0x000fe4000c10190a */
[----:B------:R-:W-:-:S02]  /*6140*/  FADD.FTZ R7, R7, R96 ;  /* 0x0000006007077221 */ /* 0x000fc40000010000 */
[----:B------:R-:W-:Y:S01]  /*6150*/  @!P2 STG.E [R40.64+-0xa80], R67 ;  /* 0xfff580432800a986 */ /* 0x000fe2000c10190a */
[----:B------:R-:W-:Y:S02]  /*6160*/  IMAD R79, R5, 0x10, R42 ;  /* 0x00000010054f7824 */ /* 0x000fe400078e022a */
[----:B------:R-:W-:Y:S01]  /*6170*/  FADD.FTZ R7, R7, R94 ;  /* 0x0000005e07077221 */ /* 0x000fe20000010000 */
[----:B------:R-:W-:Y:S02]  /*6180*/  @!P3 STG.E [R40.64+-0xa00], R69 ;  /* 0xfff600452800b986 */ /* 0x000fe4000c10190a */
[----:B------:R-:W-:Y:S01]  /*6190*/  IADD3 R19, R79, 0x1, RZ ;  /* 0x000000014f137810 */ /* 0x000fe20007ffe0ff */
[----:B------:R-:W-:Y:S01]  /*61a0*/  FADD.FTZ R7, R7, R92 ;  /* 0x0000005c07077221 */ /* 0x000fe20000010000 */
[----:B------:R-:W-:Y:S01]  /*61b0*/  @!P4 STG.E [R40.64+-0x980], R71 ;  /* 0xfff680472800c986 */ /* 0x000fe2000c10190a */
[C---:B0-----:R-:W-:Y:S02]  /*61c0*/  IADD3 R37, R79.reuse, 0x2, RZ ;  /* 0x000000024f257810 */ /* 0x041fe40007ffe0ff */
[C---:B------:R-:W-:Y:S01]  /*61d0*/  IADD3 R42, R79.reuse, 0x3, RZ ;  /* 0x000000034f2a7810 */ /* 0x040fe20007ffe0ff */
[----:B------:R-:W-:Y:S01]  /*61e0*/  @!P5 STG.E [R40.64+-0x900], R73 ;  /* 0xfff700492800d986 */ /* 0x000fe2000c10190a */
[----:B------:R-:W-:Y:S01]  /*61f0*/  IADD3 R44, R79, 0x4, RZ ;  /* 0x000000044f2c7810 */ /* 0x000fe20007ffe0ff */
[----:B------:R-:W-:Y:S01]  /*6200*/  FADD.FTZ R7, R7, R90 ;  /* 0x0000005a07077221 */ /* 0x000fe20000010000 */
[----:B------:R-:W-:Y:S01]  /*6210*/  IADD3 R46, R79, 0x5, RZ ;  /* 0x000000054f2e7810 */ /* 0x000fe20007ffe0ff */
[----:B------:R-:W-:Y:S01]  /*6220*/  @!P6 STG.E [R40.64+-0x880], R75 ;  /* 0xfff7804b2800e986 */ /* 0x000fe2000c10190a */
[----:B------:R-:W-:-:S02]  /*6230*/  LEA.HI.SX32 R19, R19, R79, 0x1b ;  /* 0x0000004f13137211 */ /* 0x000fc400078fdaff */
[----:B------:R-:W-:Y:S01]  /*6240*/  IADD3 R48, R79, 0x6, RZ ;  /* 0x000000064f307810 */ /* 0x000fe20007ffe0ff */
[----:B------:R-:W-:Y:S01]  /*6250*/  BAR.SYNC.DEFER_BLOCKING 0x0 ;  /* 0x0000000000007b1d */ /* 0x000fe20000010000 */
[-C--:B------:R-:W-:Y:S02]  /*6260*/  LEA.HI.SX32 R37, R37, R79.reuse, 0x1b ;  /* 0x0000004f25257211 */ /* 0x080fe400078fdaff */
[C---:B------:R-:W-:Y:S02]  /*6270*/  IADD3 R50, R79.reuse, 0x7, RZ ;  /* 0x000000074f327810 */ /* 0x040fe40007ffe0ff */
[-C--:B------:R-:W-:Y:S02]  /*6280*/  LEA.HI.SX32 R43, R42, R79.reuse, 0x1b ;  /* 0x0000004f2a2b7211 */ /* 0x080fe400078fdaff */
[----:B------:R-:W-:Y:S02]  /*6290*/  IADD3 R52, R79, 0x8, RZ ;  /* 0x000000084f347810 */ /* 0x000fe40007ffe0ff */
[----:B------:R-:W-:-:S02]  /*62a0*/  LEA.HI.SX32 R45, R44, R79, 0x1b ;  /* 0x0000004f2c2d7211 */ /* 0x000fc400078fdaff */
[C---:B------:R-:W-:Y:S02]  /*62b0*/  IADD3 R54, R79.reuse, 0x9, RZ ;  /* 0x000000094f367810 */ /* 0x040fe40007ffe0ff */
[-C--:B-1----:R-:W-:Y:S02]  /*62c0*/  LEA.HI.SX32 R47, R46, R79.reuse, 0x1b ;  /* 0x0000004f2e2f7211 */ /* 0x082fe400078fdaff */
[C---:B------:R-:W-:Y:S02]  /*62d0*/  IADD3 R56, R79.reuse, 0xa, RZ ;  /* 0x0000000a4f387810 */ /* 0x040fe40007ffe0ff */
[-C--:B--2---:R-:W-:Y:S02]  /*62e0*/  LEA.HI.SX32 R49, R48, R79.reuse, 0x1b ;  /* 0x0000004f30317211 */ /* 0x084fe400078fdaff */
[----:B------:R-:W-:Y:S02]  /*62f0*/  IADD3 R58, R79, 0xb, RZ ;  /* 0x0000000b4f3a7810 */ /* 0x000fe40007ffe0ff */
[----:B---3--:R-:W-:-:S02]  /*6300*/  LEA.HI.SX32 R51, R50, R79, 0x1b ;  /* 0x0000004f32337211 */ /* 0x008fc400078fdaff */
[C---:B------:R-:W-:Y:S01]  /*6310*/  IADD3 R60, R79.reuse, 0xc, RZ ;  /* 0x0000000c4f3c7810 */ /* 0x040fe20007ffe0ff */
[----:B------:R-:W-:Y:S01]  /*6320*/  STS [R36.X4], R128 ;  /* 0x0000008024007388 */ /* 0x000fe20000004800 */
[-C--:B----4-:R-:W-:Y:S02]  /*6330*/  LEA.HI.SX32 R53, R52, R79.reuse, 0x1b ;  /* 0x0000004f34357211 */ /* 0x090fe400078fdaff */
[C---:B------:R-:W-:Y:S01]  /*6340*/  IADD3 R62, R79.reuse, 0xd, RZ ;  /* 0x0000000d4f3e7810 */ /* 0x040fe20007ffe0ff */
[----:B------:R-:W-:Y:S01]  /*6350*/  STS [R19.X4+0x4], R118 ;  /* 0x0000047613007388 */ /* 0x000fe20000004800 */
[-C--:B-----5:R-:W-:Y:S02]  /*6360*/  LEA.HI.SX32 R55, R54, R79.reuse, 0x1b ;  /* 0x0000004f36377211 */ /* 0x0a0fe400078fdaff */
[----:B------:R-:W-:Y:S01]  /*6370*/  IADD3 R64, R79, 0xe, RZ ;  /* 0x0000000e4f407810 */ /* 0x000fe20007ffe0ff */
[----:B------:R-:W-:Y:S01]  /*6380*/  STS [R37.X4+0x8], R116 ;  /* 0x0000087425007388 */ /* 0x000fe20000004800 */
        /* <DEDUP_REMOVED lines=9> */
[----:B------:R-:W-:-:S03]  /*6420*/  LEA.HI.SX32 R79, R66, R79, 0x1b ;  /* 0x0000004f424f7211 */ /* 0x000fc600078fdaff */
        /* <DEDUP_REMOVED lines=12> */
[----:B------:R0:W-:Y:S04]  /*64f0*/  LDS R37, [R21.X4+0x80] ;  /* 0x0000800015257984 */ /* 0x0001e80000004800 */
[----:B------:R1:W-:Y:S04]  /*6500*/  LDS R41, [R22.X4+0x100] ;  /* 0x0001000016297984 */ /* 0x0003e80000004800 */
[----:B------:R-:W-:Y:S01]  /*6510*/  LDS R43, [R23.X4+0x180] ;  /* 0x00018000172b7984 */ /* 0x000fe20000004800 */
[----:B0-----:R-:W-:-:S03]  /*6520*/  IMAD.WIDE.U32 R20, R13, c[0x0][0x2f8], RZ ;  /* 0x0000be000d147a25 */ /* 0x001fc600078e00ff */
[----:B------:R-:W-:Y:S01]  /*6530*/  LDS R45, [R24.X4+0x200] ;  /* 0x00020000182d7984 */ /* 0x000fe20000004800 */
[----:B-1----:R-:W-:-:S03]  /*6540*/  IMAD R22, R12, c[0x0][0x2f8], RZ ;  /* 0x0000be000c167a24 */ /* 0x002fc600078e02ff */
[----:B------:R0:W-:Y:S04]  /*6550*/  LDS R47, [R25.X4+0x280] ;  /* 0x00028000192f7984 */ /* 0x0001e80000004800 */
[----:B------:R-:W-:Y:S04]  /*6560*/  LDS R49, [R26.X4+0x300] ;  /* 0x000300001a317984 */ /* 0x000fe80000004800 */
[----:B------:R-:W-:Y:S01]  /*6570*/  LDS R27, [R27.X4+0x380] ;  /* 0x000380001b1b7984 */ /* 0x000fe20000004800 */
[----:B0-----:R-:W-:-:S03]  /*6580*/  IMAD R25, R13, c[0x0][0x2fc], R22 ;  /* 0x0000bf000d197a24 */ /* 0x001fc600078e0216 */
[----:B------:R-:W-:Y:S02]  /*6590*/  LDS R51, [R28.X4+0x400] ;  /* 0x000400001c337984 */ /* 0x000fe40000004800 */
[----:B------:R-:W-:Y:S02]  /*65a0*/  IADD3 R63, R21, R25, RZ ;  /* 0x00000019153f7210 */ /* 0x000fe40007ffe0ff */
        /* <DEDUP_REMOVED lines=14> */
[----:B------:R-:W-:Y:S01]  /*6690*/  MOV R22, R38 ;  /* 0x0000002600167202 */ /* 0x000fe20000000f00 */
[----:B------:R-:W-:Y:S01]  /*66a0*/  IMAD R24, R16, c[0x0][0x300], RZ ;  /* 0x0000c00010187a24 */ /* 0x000fe200078e02ff */
[----:B------:R-:W-:-:S05]  /*66b0*/  MOV R23, R39 ;  /* 0x0000002700177202 */ /* 0x000fca0000000f00 */
[----:B------:R-:W-:-:S04]  /*66c0*/  IMAD.WIDE.U32 R22, R13, c[0x0][0x2f8], R22 ;  /* 0x0000be000d167a25 */ /* 0x000fc800078e0016 */
[----:B------:R-:W-:Y:S02]  /*66d0*/  IMAD.IADD R23, R25, 0x1, R23 ;  /* 0x0000000119177824 */ /* 0x000fe400078e0217 */
[C---:B------:R-:W-:Y:S02]  /*66e0*/  IMAD R25, R17.reuse, c[0x0][0x304], R24 ;  /* 0x0000c10011197a24 */ /* 0x040fe400078e0218 */
[----:B------:R-:W-:-:S05]  /*66f0*/  IMAD.WIDE.U32 R22, R17, c[0x0][0x300], R22 ;  /* 0x0000c00011167a25 */ /* 0x000fca00078e0016 */
[----:B------:R-:W-:Y:S02]  /*6700*/  IADD3 R23, R23, R25, RZ ;  /* 0x0000001917177210 */ /* 0x000fe40007ffe0ff */
[----:B------:R-:W-:-:S04]  /*6710*/  LEA R24, P0, R22, c[0x0][0x340], 0x2 ;  /* 0x0000d00016187a11 */ /* 0x000fc800078010ff */
[----:B------:R-:W-:-:S05]  /*6720*/  LEA.HI.X R25, R22, c[0x0][0x344], R23, 0x2, P0 ;  /* 0x0000d10016197a11 */ /* 0x000fca00000f1417 */
[----:B------:R0:W-:Y:S04]  /*6730*/  STG.E [R24.64], R19 ;  /* 0x0000001318007986 */ /* 0x0001e8000c10190a */
.L_x_3009:
[----:B------:R-:W-:Y:S05]  /*6740*/  BSYNC B0 ;  /* 0x0000000000007941 */ /* 0x000fea0003800000 */
.L_x_3008:
[----:B------:R-:W-:Y:S01]  /*6750*/  MOV R21, R63 ;  /* 0x0000003f00157202 */ /* 0x000fe20000000f00 */
[----:B------:R-:W-:Y:S01]  /*6760*/  IMAD R22, R16, c[0x0][0x300], RZ ;  /* 0x0000c00010167a24 */ /* 0x000fe200078e02ff */
[----:B0-----:R-:W-:Y:S01]  /*6770*/  LEA R19, P1, R120, c[0x0][0x340], 0x2 ;  /* 0x0000d00078137a11 */ /* 0x001fe200078210ff */
[----:B------:R-:W-:Y:S01]  /*6780*/  UIADD3 UR15, UP0, UR15, -0x1000, URZ ;  /* 0xfffff0000f0f7890 */ /* 0x000fe2000ff1e03f */
[-C--:B------:R-:W-:Y:S01]  /*6790*/  ISETP.GE.AND P3, PT, R72, R59.reuse, PT ;  /* 0x0000003b4800720c */ /* 0x080fe20003f66270 */
[C---:B------:R-:W-:Y:S01]  /*67a0*/  IMAD.WIDE.U32 R20, R17.reuse, c[0x0][0x300], R20 ;  /* 0x0000c00011147a25 */ /* 0x040fe200078e0014 */
[-C--:B------:R-:W-:Y:S01]  /*67b0*/  ISETP.GE.AND P4, PT, R74, R59.reuse, PT ;  /* 0x0000003b4a00720c */ /* 0x080fe20003f86270 */
[----:B------:R-:W-:Y:S01]  /*67c0*/  UIADD3 UR7, UP1, UR7, -0x1000, URZ ;  /* 0xfffff00007077890 */ /* 0x000fe2000ff3e03f */
[----:B------:R-:W-:Y:S01]  /*67d0*/  ISETP.GE.AND P5, PT, R76, R59, PT ;  /* 0x0000003b4c00720c */ /* 0x000fe20003fa6270 */
[----:B------:R-:W-:Y:S01]  /*67e0*/  IMAD R24, R17, c[0x0][0x304], R22 ;  /* 0x0000c10011187a24 */ /* 0x000fe200078e0216 */
[----:B------:R-:W-:Y:S01]  /*67f0*/  IADD3 R23, P0, R83, R20, RZ ;  /* 0x0000001453177210 */ /* 0x000fe20007f1e0ff */
[----:B------:R-:W-:Y:S01]  /*6800*/  UIADD3 UR13, UP2, UR13, -0x1000, URZ ;  /* 0xfffff0000d0d7890 */ /* 0x000fe2000ff5e03f */
[----:B------:R-:W-:Y:S01]  /*6810*/  LEA.HI.X R22, R120, c[0x0][0x344], R61, 0x2, P1 ;  /* 0x0000d10078167a11 */ /* 0x000fe200008f143d */
        /* <DEDUP_REMOVED lines=39> */
.L_x_2955:
        /* <DEDUP_REMOVED lines=29> */
.L_x_3012:
[----:B------:R-:W-:Y:S05]  /*6c60*/  BSYNC B0 ;  /* 0x0000000000007941 */ /* 0x000fea0003800000 */
.L_x_3011:
[----:B------:R-:W-:Y:S01]  /*6c70*/  BSSY B0, `(.L_x_3013) ;  /* 0x000001d000007945 */ /* 0x000fe20003800000 */
[----:B------:R-:W-:Y:S05]  /*6c80*/  @!P0 BRA `(.L_x_3014) ;  /* 0x000001a000008947 */ /* 0x000fea0003800000 */
[----:B------:R-:W-:Y:S06]  /*6c90*/  BAR.SYNC.DEFER_BLOCKING 0x0 ;  /* 0x0000000000007b1d */ /* 0x000fec0000010000 */
[----:B------:R-:W1:Y:S04]  /*6ca0*/  SHFL.DOWN P0, R0, R7, 0x1, 0x1f ;  /* 0x08201f0007007f89 */ /* 0x000e680000000000 */
[----:B------:R-:W2:Y:S04]  /*6cb0*/  S2R R6, SR_LANEID ;  /* 0x0000000000067919 */ /* 0x000ea80000000000 */
[----:B-----5:R-:W3:Y:S01]  /*6cc0*/  S2R R15, SR_TID.X ;  /* 0x00000000000f7919 */ /* 0x020ee20000002100 */
        /* <DEDUP_REMOVED lines=16> */
[----:B------:R-:W1:Y:S02]  /*6dd0*/  @!P1 LDS R7, [0x2118] ;  /* 0x00211800ff079984 */ /* 0x000e640000000800 */
[----:B-1----:R-:W-:Y:S01]  /*6de0*/  @!P1 FADD.FTZ R4, R4, R7 ;  /* 0x0000000704049221 */ /* 0x002fe20000010000 */
[----:B------:R-:W-:Y:S05]  /*6df0*/  @P1 BRA `(.L_x_3015) ;  /* 0x0000004000001947 */ /* 0x000fea0003800000 */
[----:B------:R1:W-:Y:S01]  /*6e00*/  RED.E.ADD.F32.FTZ.RN.STRONG.GPU [R122.64], R4 ;  /* 0x000000047a00798e */ /* 0x0003e2000c10e78a */
[----:B------:R-:W-:Y:S01]  /*6e10*/  HFMA2.MMA R15, -RZ, RZ, 0, 0 ;  /* 0x00000000ff0f7435 */ /* 0x000fe200000001ff */
[----:B------:R-:W-:Y:S05]  /*6e20*/  BRA `(.L_x_3015) ;  /* 0x0000001000007947 */ /* 0x000fea0003800000 */
.L_x_3014:
[----:B-----5:R-:W1:Y:S02]  /*6e30*/  S2R R15, SR_TID.X ;  /* 0x00000000000f7919 */ /* 0x020e640000002100 */
.L_x_3015:
[----:B------:R-:W-:Y:S05]  /*6e40*/  BSYNC B0 ;  /* 0x0000000000007941 */ /* 0x000fea0003800000 */
.L_x_3013:
[----:B-1----:R-:W-:-:S13]  /*6e50*/  ISETP.GE.AND P0, PT, R15, c[0x0][0x16c], PT ;  /* 0x00005b000f007a0c */ /* 0x002fda0003f06270 */
[----:B------:R-:W-:Y:S05]  /*6e60*/  @P0 EXIT ;  /* 0x000000000000094d */ /* 0x000fea0003800000 */
[C---:B------:R-:W-:Y:S02]  /*6e70*/  IMAD R0, R16.reuse, c[0x0][0x2c8], RZ ;  /* 0x0000b20010007a24 */ /* 0x040fe400078e02ff */
[----:B------:R-:W-:Y:S02]  /*6e80*/  IMAD R16, R16, c[0x0][0x288], RZ ;  /* 0x0000a20010107a24 */ /* 0x000fe400078e02ff */
[----:B------:R-:W-:-:S04]  /*6e90*/  IMAD.WIDE.U32 R4, R17, c[0x0][0x288], RZ ;  /* 0x0000a20011047a25 */ /* 0x000fc800078e00ff */
[C---:B------:R-:W-:Y:S02]  /*6ea0*/  IMAD R21, R17.reuse, c[0x0][0x28c], R16 ;  /* 0x0000a30011157a24 */ /* 0x040fe400078e0210 */
[----:B------:R-:W-:-:S03]  /*6eb0*/  IMAD.WIDE.U32 R2, R17, c[0x0][0x2c8], RZ ;  /* 0x0000b20011027a25 */ /* 0x000fc600078e00ff */
[----:B------:R-:W-:Y:S01]  /*6ec0*/  IADD3 R21, R5, R21, RZ ;  /* 0x0000001505157210 */ /* 0x000fe20007ffe0ff */
[----:B------:R-:W-:-:S04]  /*6ed0*/  IMAD R23, R17, c[0x0][0x2cc], R0 ;  /* 0x0000b30011177a24 */ /* 0x000fc800078e0200 */
[----:B------:R-:W-:Y:S02]  /*6ee0*/  IMAD.IADD R23, R3, 0x1, R23 ;  /* 0x0000000103177824 */ /* 0x000fe400078e0217 */
.L_x_3016:
[----:B0-----:R-:W1:Y:S01]  /*6ef0*/  LDS R17, [R15.X4+0x3650] ;  /* 0x003650000f117984 */ /* 0x001e620000004800 */
[----:B------:R-:W-:Y:S01]  /*6f00*/  SHF.R.S32.HI R0, RZ, 0x1f, R15 ;  /* 0x0000001fff007819 */ /* 0x000fe2000001140f */
[----:B------:R-:W-:Y:S01]  /*6f10*/  IMAD.MOV.U32 R8, RZ, RZ, R2 ;  /* 0x000000ffff087224 */ /* 0x000fe200078e0002 */
[----:B0-----:R-:W-:Y:S01]  /*6f20*/  MOV R9, R23 ;  /* 0x0000001700097202 */ /* 0x001fe20000000f00 */
[----:B------:R0:W2:Y:S01]  /*6f30*/  LDS R19, [R15.X4+0x3a50] ;  /* 0x003a50000f137984 */ /* 0x0000a20000004800 */
[----:B------:R-:W-:Y:S01]  /*6f40*/  MOV R6, R4 ;  /* 0x0000000400067202 */ /* 0x000fe20000000f00 */
[----:B------:R-:W-:Y:S01]  /*6f50*/  IMAD R12, R0, c[0x0][0x290], RZ ;  /* 0x0000a400000c7a24 */ /* 0x000fe200078e02ff */
[----:B------:R-:W-:Y:S01]  /*6f60*/  MOV R7, R21 ;  /* 0x0000001500077202 */ /* 0x000fe20000000f00 */
[C---:B------:R-:W-:Y:S01]  /*6f70*/  IMAD.WIDE.U32 R10, R15.reuse, c[0x0][0x2d0], R8 ;  /* 0x0000b4000f0a7a25 */ /* 0x040fe200078e0008 */
[----:B------:R-:W-:Y:S03]  /*6f80*/  YIELD ;  /* 0x0000000000007946 */ /* 0x000fe60003800000 */
[----:B------:R-:W-:-:S04]  /*6f90*/  IMAD.WIDE.U32 R6, R15, c[0x0][0x290], R6 ;  /* 0x0000a4000f067a25 */ /* 0x000fc800078e0006 */
[----:B------:R-:W-:Y:S01]  /*6fa0*/  IMAD R9, R15, c[0x0][0x294], R12 ;  /* 0x0000a5000f097a24 */ /* 0x000fe200078e020c */
[----:B------:R-:W-:Y:S01]  /*6fb0*/  LEA R8, P0, R6, c[0x0][0x310], 0x2 ;  /* 0x0000c40006087a11 */ /* 0x000fe200078010ff */
[----:B------:R-:W-:Y:S01]  /*6fc0*/  IMAD R0, R0, c[0x0][0x2d0], RZ ;  /* 0x0000b40000007a24 */ /* 0x000fe200078e02ff */
[----:B------:R-:W-:Y:S02]  /*6fd0*/  LEA R12, P1, R10, c[0x0][0x320], 0x2 ;  /* 0x0000c8000a0c7a11 */ /* 0x000fe400078210ff */
[----:B------:R-:W-:Y:S01]  /*6fe0*/  IADD3 R9, R7, R9, RZ ;  /* 0x0000000907097210 */ /* 0x000fe20007ffe0ff */
[C---:B------:R-:W-:Y:S01]  /*6ff0*/  IMAD R13, R15.reuse, c[0x0][0x2d4], R0 ;  /* 0x0000b5000f0d7a24 */ /* 0x040fe200078e0200 */
[----:B0-----:R-:W-:Y:S02]  /*7000*/  IADD3 R15, R15, c[0x0][0x0], RZ ;  /* 0x000000000f0f7a10 */ /* 0x001fe40007ffe0ff */
[----:B------:R-:W-:Y:S02]  /*7010*/  LEA.HI.X R9, R6, c[0x0][0x314], R9, 0x2, P0 ;  /* 0x0000c50006097a11 */ /* 0x000fe400000f1409 */
[----:B------:R-:W-:-:S02]  /*7020*/  ISETP.GE.AND P0, PT, R15, c[0x0][0x16c], PT ;  /* 0x00005b000f007a0c */ /* 0x000fc40003f06270 */
[----:B------:R-:W-:-:S04]  /*7030*/  IADD3 R7, R11, R13, RZ ;  /* 0x0000000d0b077210 */ /* 0x000fc80007ffe0ff */
[----:B------:R-:W-:Y:S01]  /*7040*/  LEA.HI.X R13, R10, c[0x0][0x324], R7, 0x2, P1 ;  /* 0x0000c9000a0d7a11 */ /* 0x000fe200008f1407 */
[----:B-1----:R0:W-:Y:S04]  /*7050*/  RED.E.ADD.F32.FTZ.RN.STRONG.GPU [R8.64], R17 ;  /* 0x000000110800798e */ /* 0x0021e8000c10e78a */
[----:B--2---:R0:W-:Y:S02]  /*7060*/  RED.E.ADD.F32.FTZ.RN.STRONG.GPU [R12.64], R19 ;  /* 0x000000130c00798e */ /* 0x0041e4000c10e78a */
[----:B------:R-:W-:Y:S05]  /*7070*/  @!P0 BRA `(.L_x_3016) ;  /* 0xfffffe7000008947 */ /* 0x000fea000383ffff */
[----:B------:R-:W-:Y:S05]  /*7080*/  EXIT ;  /* 0x000000000000794d */ /* 0x000fea0003800000 */
.L_x_2962:
[----:B------:R-:W-:Y:S01]  /*7090*/  HFMA2.MMA R180, -RZ, RZ, 0, 5.9604644775390625e-08 ;  /* 0x00000001ffb47435 */ /* 0x000fe200000001ff */
[----:B------:R-:W-:Y:S01]  /*70a0*/  IMAD.MOV.U32 R177, RZ, RZ, R74 ;  /* 0x000000ffffb17224 */ /* 0x000fe200078e004a */
[----:B------:R-:W-:Y:S02]  /*70b0*/  MOV R179, RZ ;  /* 0x000000ff00b37202 */ /* 0x000fe40000000f00 */
[----:B------:R-:W-:-:S02]  /*70c0*/  MOV R182, 0xffffffff ;  /* 0xffffffff00b67802 */ /* 0x000fc40000000f00 */
[----:B------:R-:W-:Y:S02]  /*70d0*/  MOV R72, 0x70f0 ;  /* 0x000070f000487802 */ /* 0x000fe40000000f00 */
[----:B-1---5:R-:W-:Y:S05]  /*70e0*/  CALL.REL.NOINC `($__internal_122_$__cuda_sm70_shflsync_up) ;  /* 0x00000ee000007944 */ /* 0x022fea0003c00000 */
[----:B-1----:R-:W-:Y:S01]  /*70f0*/  IMAD.MOV.U32 R173, RZ, RZ, R177 ;  /* 0x000000ffffad7224 */ /* 0x002fe200078e00b1 */
[----:B0-----:R-:W-:Y:S05]  /*7100*/  BRA `(.L_x_3017) ;  /* 0xffffc02000007947 */ /* 0x001fea000383ffff */
.L_x_2963:
[----:B------:R-:W-:Y:S01]  /*7110*/  HFMA2.MMA R180, -RZ, RZ, 0, 5.9604644775390625e-08 ;  /* 0x00000001ffb47435 */ /* 0x000fe200000001ff */
[----:B------:R-:W-:Y:S01]  /*7120*/  MOV R177, R75 ;  /* 0x0000004b00b17202 */ /* 0x000fe20000000f00 */
[----:B------:R-:W-:Y:S01]  /*7130*/  IMAD.MOV.U32 R182, RZ, RZ, -0x1 ;  /* 0xffffffffffb67424 */ /* 0x000fe200078e00ff */
[----:B------:R-:W-:Y:S02]  /*7140*/  MOV R179, RZ ;  /* 0x000000ff00b37202 */ /* 0x000fe40000000f00 */
[----:B------:R-:W-:Y:S02]  /*7150*/  MOV R72, 0x7170 ;  /* 0x0000717000487802 */ /* 0x000fe40000000f00 */
[----:B012--5:R-:W-:Y:S05]  /*7160*/  CALL.REL.NOINC `($__internal_122_$__cuda_sm70_shflsync_up) ;  /* 0x00000e6000007944 */ /* 0x027fea0003c00000 */
[C---:B------:R-:W-:Y:S01]  /*7170*/  FMUL.FTZ R173, R74.reuse, R173 ;  /* 0x000000ad4aad7220 */ /* 0x040fe20000410000 */
[----:B------:R-:W-:Y:S01]  /*7180*/  ISETP.GE.AND P0, PT, R5, 0x1, PT ;  /* 0x000000010500780c */ /* 0x000fe20003f06270 */
[----:B-1----:R-:W-:Y:S01]  /*7190*/  FFMA.FTZ R72, R74, R177, R75 ;  /* 0x000000b14a487223 */ /* 0x002fe2000001004b */
[----:B0-----:R-:W-:Y:S01]  /*71a0*/  HFMA2.MMA R180, -RZ, RZ, 0, 1.1920928955078125e-07 ;  /* 0x00000002ffb47435 */ /* 0x001fe200000001ff */
[----:B------:R-:W-:-:S02]  /*71b0*/  MOV R179, RZ ;  /* 0x000000ff00b37202 */ /* 0x000fc40000000f00 */
[----:B------:R-:W-:Y:S02]  /*71c0*/  FSEL R173, R74, R173, !P0 ;  /* 0x000000ad4aad7208 */ /* 0x000fe40004000000 */
[----:B------:R-:W-:Y:S02]  /*71d0*/  FSEL R176, R75, R72, !P0 ;  /* 0x000000484bb07208 */ /* 0x000fe40004000000 */
[----:B------:R-:W-:Y:S01]  /*71e0*/  MOV R182, 0xffffffff ;  /* 0xffffffff00b67802 */ /* 0x000fe20000000f00 */
[----:B------:R-:W-:Y:S01]  /*71f0*/  IMAD.MOV.U32 R177, RZ, RZ, R173 ;  /* 0x000000ffffb17224 */ /* 0x000fe200078e00ad */
[----:B------:R-:W-:Y:S02]  /*7200*/  MOV R72, 0x7220 ;  /* 0x0000722000487802 */ /* 0x000fe40000000f00 */
[----:B------:R-:W-:Y:S05]  /*7210*/  CALL.REL.NOINC `($__internal_122_$__cuda_sm70_shflsync_up) ;  /* 0x00000db000007944 */ /* 0x000fea0003c00000 */
[----:B0-----:R-:W-:Y:S01]  /*7220*/  HFMA2.MMA R180, -RZ, RZ, 0, 1.1920928955078125e-07 ;  /* 0x00000002ffb47435 */ /* 0x001fe200000001ff */
[----:B-1----:R-:W-:Y:S01]  /*7230*/  MOV R74, R177 ;  /* 0x000000b1004a7202 */ /* 0x002fe20000000f00 */
[----:B------:R-:W-:Y:S01]  /*7240*/  IMAD.MOV.U32 R179, RZ, RZ, RZ ;  /* 0x000000ffffb37224 */ /* 0x000fe200078e00ff */
[----:B------:R-:W-:Y:S02]  /*7250*/  MOV R177, R176 ;  /* 0x000000b000b17202 */ /* 0x000fe40000000f00 */
[----:B------:R-:W-:-:S02]  /*7260*/  MOV R182, 0xffffffff ;  /* 0xffffffff00b67802 */ /* 0x000fc40000000f00 */
[----:B------:R-:W-:Y:S02]  /*7270*/  MOV R72, 0x7290 ;  /* 0x0000729000487802 */ /* 0x000fe40000000f00 */
[----:B------:R-:W-:Y:S05]  /*7280*/  CALL.REL.NOINC `($__internal_122_$__cuda_sm70_shflsync_up) ;  /* 0x00000d4000007944 */ /* 0x000fea0003c00000 */
[----:B------:R-:W-:Y:S01]  /*7290*/  ISETP.GE.AND P0, PT, R5, 0x2, PT ;  /* 0x000000020500780c */ /* 0x000fe20003f06270 */
[----:B0-----:R-:W-:Y:S01]  /*72a0*/  HFMA2.MMA R180, -RZ, RZ, 0, 2.384185791015625e-07 ;  /* 0x00000004ffb47435 */ /* 0x001fe200000001ff */
[----:B------:R-:W-:Y:S01]  /*72b0*/  MOV R179, RZ ;  /* 0x000000ff00b37202 */ /* 0x000fe20000000f00 */
[----:B------:R-:W-:Y:S01]  /*72c0*/  IMAD.MOV.U32 R182, RZ, RZ, -0x1 ;  /* 0xffffffffffb67424 */ /* 0x000fe200078e00ff */
[----:B------:R-:W-:-:S09]  /*72d0*/  MOV R72, 0x7320 ;  /* 0x0000732000487802 */ /* 0x000fd20000000f00 */
[----:B-1----:R-:W-:Y:S02]  /*72e0*/  @P0 FFMA.FTZ R176, R173, R177, R176 ;  /* 0x000000b1adb00223 */ /* 0x002fe400000100b0 */
[----:B------:R-:W-:-:S05]  /*72f0*/  @P0 FMUL.FTZ R173, R74, R173 ;  /* 0x000000ad4aad0220 */ /* 0x000fca0000410000 */
[----:B------:R-:W-:Y:S02]  /*7300*/  MOV R177, R173 ;  /* 0x000000ad00b17202 */ /* 0x000fe40000000f00 */
[----:B------:R-:W-:Y:S05]  /*7310*/  CALL.REL.NOINC `($__internal_122_$__cuda_sm70_shflsync_up) ;  /* 0x00000cb000007944 */ /* 0x000fea0003c00000 */
[----:B0-----:R-:W-:Y:S01]  /*7320*/  HFMA2.MMA R179, -RZ, RZ, 0, 0 ;  /* 0x00000000ffb37435 */ /* 0x001fe200000001ff */
[----:B-1----:R-:W-:Y:S01]  /*7330*/  MOV R74, R177 ;  /* 0x000000b1004a7202 */ /* 0x002fe20000000f00 */
[----:B------:R-:W-:Y:S01]  /*7340*/  IMAD.MOV.U32 R180, RZ, RZ, 0x4 ;  /* 0x00000004ffb47424 */ /* 0x000fe200078e00ff */
[----:B------:R-:W-:Y:S02]  /*7350*/  MOV R177, R176 ;  /* 0x000000b000b17202 */ /* 0x000fe40000000f00 */
[----:B------:R-:W-:Y:S02]  /*7360*/  MOV R182, 0xffffffff ;  /* 0xffffffff00b67802 */ /* 0x000fe40000000f00 */
[----:B------:R-:W-:Y:S02]  /*7370*/  MOV R72, 0x7390 ;  /* 0x0000739000487802 */ /* 0x000fe40000000f00 */
[----:B------:R-:W-:Y:S05]  /*7380*/  CALL.REL.NOINC `($__internal_122_$__cuda_sm70_shflsync_up) ;  /* 0x00000c4000007944 */ /* 0x000fea0003c00000 */
[----:B------:R-:W-:Y:S01]  /*7390*/  ISETP.GE.AND P0, PT, R5, 0x4, PT ;  /* 0x000000040500780c */ /* 0x000fe20003f06270 */
[----:B0-----:R-:W-:Y:S01]  /*73a0*/  HFMA2.MMA R180, -RZ, RZ, 0, 4.76837158203125e-07 ;  /* 0x00000008ffb47435 */ /* 0x001fe200000001ff */
[----:B------:R-:W-:Y:S02]  /*73b0*/  MOV R179, RZ ;  /* 0x000000ff00b37202 */ /* 0x000fe40000000f00 */
[----:B------:R-:W-:-:S02]  /*73c0*/  MOV R182, 0xffffffff ;  /* 0xffffffff00b67802 */ /* 0x000fc40000000f00 */
[----:B------:R-:W-:-:S07]  /*73d0*/  MOV R72, 0x7440 ;  /* 0x0000744000487802 */ /* 0x000fce0000000f00 */
[----:B-1----:R-:W-:Y:S02]  /*73e0*/  @P0 FFMA.FTZ R176, R173, R177, R176 ;  /* 0x000000b1adb00223 */ /* 0x002fe400000100b0 */
[----:B------:R-:W-:-:S04]  /*73f0*/  @P0 FMUL.FTZ R173, R74, R173 ;  /* 0x000000ad4aad0220 */ /* 0x000fc80000410000 */
[----:B------:R-:W-:Y:S01]  /*7400*/  IMAD.MOV.U32 R175, RZ, RZ, R173 ;  /* 0x000000ffffaf7224 */ /* 0x000fe200078e00ad */
[----:B------:R-:W-:-:S03]  /*7410*/  MOV R173, R176 ;  /* 0x000000b000ad7202 */ /* 0x000fc60000000f00 */
[----:B------:R-:W-:Y:S02]  /*7420*/  IMAD.MOV.U32 R177, RZ, RZ, R175 ;  /* 0x000000ffffb17224 */ /* 0x000fe400078e00af */
[----:B------:R-:W-:Y:S05]  /*7430*/  CALL.REL.NOINC `($__internal_122_$__cuda_sm70_shflsync_up) ;  /* 0x00000b9000007944 */ /* 0x000fea0003c00000 */
[----:B0-----:R-:W-:Y:S01]  /*7440*/  HFMA2.MMA R180, -RZ, RZ, 0, 4.76837158203125e-07 ;  /* 0x00000008ffb47435 */ /* 0x001fe200000001ff */
[----:B-1----:R-:W-:Y:S01]  /*7450*/  MOV R74, R177 ;  /* 0x000000b1004a7202 */ /* 0x002fe20000000f00 */
[----:B------:R-:W-:Y:S01]  /*7460*/  IMAD.MOV.U32 R179, RZ, RZ, RZ ;  /* 0x000000ffffb37224 */ /* 0x000fe200078e00ff */
[----:B------:R-:W-:Y:S02]  /*7470*/  MOV R177, R173 ;  /* 0x000000ad00b17202 */ /* 0x000fe40000000f00 */
[----:B------:R-:W-:Y:S02]  /*7480*/  MOV R182, 0xffffffff ;  /* 0xffffffff00b67802 */ /* 0x000fe40000000f00 */
[----:B------:R-:W-:Y:S02]  /*7490*/  MOV R72, 0x74b0 ;  /* 0x000074b000487802 */ /* 0x000fe40000000f00 */
[----:B------:R-:W-:Y:S05]  /*74a0*/  CALL.REL.NOINC `($__internal_122_$__cuda_sm70_shflsync_up) ;  /* 0x00000b2000007944 */ /* 0x000fea0003c00000 */
[----:B------:R-:W-:Y:S01]  /*74b0*/  ISETP.GE.AND P0, PT, R5, 0x8, PT ;  /* 0x000000080500780c */ /* 0x000fe20003f06270 */
[----:B0-----:R-:W-:Y:S01]  /*74c0*/  HFMA2.MMA R180, -RZ, RZ, 0, 9.5367431640625e-07 ;  /* 0x00000010ffb47435 */ /* 0x001fe200000001ff */
        /* <DEDUP_REMOVED lines=14> */
[----:B-1----:R-:W-:Y:S01]  /*75b0*/  MOV R72, R177 ;  /* 0x000000b100487202 */ /* 0x002fe20000000f00 */
[----:B0-----:R-:W-:Y:S05]  /*75c0*/  BRA `(.L_x_3018) ;  /* 0xffffbce000007947 */ /* 0x001fea000383ffff */
.L_x_2966:
[----:B------:R-:W-:Y:S01]  /*75d0*/  HFMA2.MMA R180, -RZ, RZ, 0, 5.9604644775390625e-08 ;  /* 0x00000001ffb47435 */ /* 0x000fe200000001ff */
[----:B------:R-:W-:Y:S01]  /*75e0*/  IMAD.MOV.U32 R177, RZ, RZ, R175 ;  /* 0x000000ffffb17224 */ /* 0x000fe200078e00af */
[----:B------:R-:W-:-:S02]  /*75f0*/  MOV R179, RZ ;  /* 0x000000ff00b37202 */ /* 0x000fc40000000f00 */
[----:B------:R-:W-:Y:S02]  /*7600*/  MOV R182, 0xffffffff ;  /* 0xffffffff00b67802 */ /* 0x000fe40000000f00 */
[----:B------:R-:W-:Y:S02]  /*7610*/  MOV R72, 0x7630 ;  /* 0x0000763000487802 */ /* 0x000fe40000000f00 */
[----:B01---5:R-:W-:Y:S05]  /*7620*/  CALL.REL.NOINC `($__internal_122_$__cuda_sm70_shflsync_up) ;  /* 0x000009a000007944 */ /* 0x023fea0003c00000 */
[----:B0-----:R-:W-:Y:S01]  /*7630*/  HFMA2.MMA R180, -RZ, RZ, 0, 5.9604644775390625e-08 ;  /* 0x00000001ffb47435 */ /* 0x001fe200000001ff */
[----:B-1----:R-:W-:Y:S01]  /*7640*/  MOV R74, R177 ;  /* 0x000000b1004a7202 */ /* 0x002fe20000000f00 */
[----:B------:R-:W-:Y:S01]  /*7650*/  IMAD.MOV.U32 R177, RZ, RZ, R75 ;  /* 0x000000ffffb17224 */ /* 0x000fe200078e004b */
[----:B------:R-:W-:Y:S02]  /*7660*/  MOV R179, RZ ;  /* 0x000000ff00b37202 */ /* 0x000fe40000000f00 */
[----:B------:R-:W-:Y:S02]  /*7670*/  MOV R182, 0xffffffff ;  /* 0xffffffff00b67802 */ /* 0x000fe40000000f00 */
[----:B------:R-:W-:Y:S02]  /*7680*/  MOV R72, 0x76a0 ;  /* 0x000076a000487802 */ /* 0x000fe40000000f00 */
[----:B------:R-:W-:Y:S05]  /*7690*/  CALL.REL.NOINC `($__internal_122_$__cuda_sm70_shflsync_up) ;  /* 0x0000093000007944 */ /* 0x000fea0003c00000 */
[----:B------:R-:W-:Y:S01]  /*76a0*/  HFMA2.MMA R219, -RZ, RZ, 0, 0 ;  /* 0x00000000ffdb7435 */ /* 0x000fe200000001ff */
[----:B------:R-:W-:Y:S01]  /*76b0*/  MOV R173, R74 ;  /* 0x0000004a00ad7202 */ /* 0x000fe20000000f00 */
[----:B-1----:R-:W-:Y:S01]  /*76c0*/  IMAD.MOV.U32 R176, RZ, RZ, R177 ;  /* 0x000000ffffb07224 */ /* 0x002fe200078e00b1 */
[----:B------:R-:W-:-:S02]  /*76d0*/  MOV R220, R130 ;  /* 0x0000008200dc7202 */ /* 0x000fc40000000f00 */
[----:B------:R-:W-:Y:S02]  /*76e0*/  MOV R221, 0x1f ;  /* 0x0000001f00dd7802 */ /* 0x000fe40000000f00 */
[----:B------:R-:W-:Y:S02]  /*76f0*/  MOV R222, 0xffffffff ;  /* 0xffffffff00de7802 */ /* 0x000fe40000000f00 */
[----:B------:R-:W-:Y:S02]  /*7700*/  MOV R72, 0x7720 ;  /* 0x0000772000487802 */ /* 0x000fe40000000f00 */
[----:B0-----:R-:W-:Y:S05]  /*7710*/  CALL.REL.NOINC `($__internal_121_$__cuda_sm70_shflsync_idx_p) ;  /* 0x0000087000007944 */ /* 0x001fea0003c00000 */
[----:B-1----:R-:W-:Y:S01]  /*7720*/  MOV R130, R219 ;  /* 0x000000db00827202 */ /* 0x002fe20000000f00 */
[----:B------:R-:W-:Y:S01]  /*7730*/  HFMA2.MMA R219, -RZ, RZ, 0, 0 ;  /* 0x00000000ffdb7435 */ /* 0x000fe200000001ff */
[----:B0-----:R-:W-:Y:S01]  /*7740*/  IMAD.MOV.U32 R220, RZ, RZ, R131 ;  /* 0x000000ffffdc7224 */ /* 0x001fe200078e0083 */
[----:B------:R-:W-:Y:S02]  /*7750*/  MOV R221, 0x1f ;  /* 0x0000001f00dd7802 */ /* 0x000fe40000000f00 */
[----:B------:R-:W-:Y:S02]  /*7760*/  MOV R222, 0xffffffff ;  /* 0xffffffff00de7802 */ /* 0x000fe40000000f00 */
[----:B------:R-:W-:-:S02]  /*7770*/  MOV R72, 0x7790 ;  /* 0x0000779000487802 */ /* 0x000fc40000000f00 */
[----:B------:R-:W-:Y:S05]  /*7780*/  CALL.REL.NOINC `($__internal_121_$__cuda_sm70_shflsync_idx_p) ;  /* 0x0000080000007944 */ /* 0x000fea0003c00000 */
[----:B-1----:R-:W-:Y:S01]  /*7790*/  IMAD.MOV.U32 R73, RZ, RZ, R219 ;  /* 0x000000ffff497224 */ /* 0x002fe200078e00db */
[----:B0-----:R-:W-:Y:S05]  /*77a0*/  BRA `(.L_x_3019) ;  /* 0xffffbc7000007947 */ /* 0x001fea000383ffff */
.L_x_2969:
[----:B------:R-:W-:Y:S01]  /*77b0*/  HFMA2.MMA R219, -RZ, RZ, 0, 5.9604644775390625e-08 ;  /* 0x00000001ffdb7435 */ /* 0x000fe200000001ff */
[----:B------:R-:W-:-:S02]  /*77c0*/  MOV R216, R74 ;  /* 0x0000004a00d87202 */ /* 0x000fc40000000f00 */
[----:B------:R-:W-:Y:S02]  /*77d0*/  MOV R218, 0x1f ;  /* 0x0000001f00da7802 */ /* 0x000fe40000000f00 */
[----:B------:R-:W-:Y:S02]  /*77e0*/  MOV R221, 0xffffffff ;  /* 0xffffffff00dd7802 */ /* 0x000fe40000000f00 */
[----:B------:R-:W-:Y:S02]  /*77f0*/  MOV R72, 0x7810 ;  /* 0x0000781000487802 */ /* 0x000fe40000000f00 */
[----:B------:R-:W-:Y:S05]  /*7800*/  CALL.REL.NOINC `($__internal_120_$__cuda_sm70_shflsync_down) ;  /* 0x0000074000007944 */ /* 0x000fea0003c00000 */
[----:B-1----:R-:W-:Y:S01]  /*7810*/  IMAD.MOV.U32 R215, RZ, RZ, R216 ;  /* 0x000000ffffd77224 */ /* 0x002fe200078e00d8 */
[----:B0-----:R-:W-:Y:S05]  /*7820*/  BRA `(.L_x_3020) ;  /* 0xffffc1d000007947 */ /* 0x001fea000383ffff */
.L_x_2970:
[----:B------:R-:W-:Y:S01]  /*7830*/  HFMA2.MMA R219, -RZ, RZ, 0, 5.9604644775390625e-08 ;  /* 0x00000001ffdb7435 */ /* 0x000fe200000001ff */
[----:B------:R-:W-:Y:S02]  /*7840*/  MOV R216, R75 ;  /* 0x0000004b00d87202 */ /* 0x000fe40000000f00 */
[----:B------:R-:W-:Y:S02]  /*7850*/  MOV R218, 0x1f ;  /* 0x0000001f00da7802 */ /* 0x000fe40000000f00 */
[----:B------:R-:W-:-:S02]  /*7860*/  MOV R221, 0xffffffff ;  /* 0xffffffff00dd7802 */ /* 0x000fc40000000f00 */
[----:B------:R-:W-:Y:S02]  /*7870*/  MOV R72, 0x7890 ;  /* 0x0000789000487802 */ /* 0x000fe40000000f00 */
[----:B01----:R-:W-:Y:S05]  /*7880*/  CALL.REL.NOINC `($__internal_120_$__cuda_sm70_shflsync_down) ;  /* 0x000006c000007944 */ /* 0x003fea0003c00000 */
[C---:B------:R-:W-:Y:S01]  /*7890*/  FMUL.FTZ R73, R74.reuse, R215 ;  /* 0x000000d74a497220 */ /* 0x040fe20000410000 */
[----:B0-----:R-:W-:Y:S01]  /*78a0*/  HFMA2.MMA R218, -RZ, RZ, 0, 1.847743988037109375e-06 ;  /* 0x0000001fffda7435 */ /* 0x001fe200000001ff */
[C---:B-1----:R-:W-:Y:S01]  /*78b0*/  FFMA.FTZ R216, R74.reuse, R216, R75 ;  /* 0x000000d84ad87223 */ /* 0x042fe2000001004b */
[----:B------:R-:W-:Y:S01]  /*78c0*/  MOV R221, 0xffffffff ;  /* 0xffffffff00dd7802 */ /* 0x000fe20000000f00 */
[----:B------:R-:W-:Y:S01]  /*78d0*/  IMAD.MOV.U32 R219, RZ, RZ, 0x2 ;  /* 0x00000002ffdb7424 */ /* 0x000fe200078e00ff */
[----:B------:R-:W-:Y:S02]  /*78e0*/  FSEL R215, R74, R73, !P4 ;  /* 0x000000494ad77208 */ /* 0x000fe40006000000 */
[----:B------:R-:W-:Y:S02]  /*78f0*/  FSEL R75, R75, R216, !P4 ;  /* 0x000000d84b4b7208 */ /* 0x000fe40006000000 */
[----:B------:R-:W-:Y:S02]  /*7900*/  MOV R216, R215 ;  /* 0x000000d700d87202 */ /* 0x000fe40000000f00 */
[----:B------:R-:W-:-:S02]  /*7910*/  MOV R72, 0x7930 ;  /* 0x0000793000487802 */ /* 0x000fc40000000f00 */
[----:B------:R-:W-:Y:S05]  /*7920*/  CALL.REL.NOINC `($__internal_120_$__cuda_sm70_shflsync_down) ;  /* 0x0000062000007944 */ /* 0x000fea0003c00000 */
[----:B0-----:R-:W-:Y:S01]  /*7930*/  HFMA2.MMA R219, -RZ, RZ, 0, 1.1920928955078125e-07 ;  /* 0x00000002ffdb7435 */ /* 0x001fe200000001ff */
[----:B-1----:R-:W-:Y:S01]  /*7940*/  MOV R74, R216 ;  /* 0x000000d8004a7202 */ /* 0x002fe20000000f00 */
[----:B------:R-:W-:Y:S01]  /*7950*/  IMAD.MOV.U32 R216, RZ, RZ, R75 ;  /* 0x000000ffffd87224 */ /* 0x000fe200078e004b */
[----:B------:R-:W-:-:S02]  /*7960*/  MOV R218, 0x1f ;  /* 0x0000001f00da7802 */ /* 0x000fc40000000f00 */
[----:B------:R-:W-:Y:S02]  /*7970*/  MOV R221, 0xffffffff ;  /* 0xffffffff00dd7802 */ /* 0x000fe40000000f00 */
[----:B------:R-:W-:Y:S02]  /*7980*/  MOV R72, 0x79a0 ;  /* 0x000079a000487802 */ /* 0x000fe40000000f00 */
[----:B------:R-:W-:Y:S05]  /*7990*/  CALL.REL.NOINC `($__internal_120_$__cuda_sm70_shflsync_down) ;  /* 0x000005b000007944 */ /* 0x000fea0003c00000 */
[----:B-1----:R-:W-:Y:S01]  /*79a0*/  @!P3 FFMA.FTZ R75, R215, R216, R75 ;  /* 0x000000d8d74bb223 */ /* 0x002fe2000001004b */
[----:B0-----:R-:W-:Y:S01]  /*79b0*/  HFMA2.MMA R219, -RZ, RZ, 0, 2.384185791015625e-07 ;  /* 0x00000004ffdb7435 */ /* 0x001fe200000001ff */
[----:B------:R-:W-:Y:S01]  /*79c0*/  @!P3 FMUL.FTZ R215, R74, R215 ;  /* 0x000000d74ad7b220 */ /* 0x000fe20000410000 */
[----:B------:R-:W-:Y:S01]  /*79d0*/  MOV R221, 0xffffffff ;  /* 0xffffffff00dd7802 */ /* 0x000fe20000000f00 */
[----:B------:R-:W-:Y:S01]  /*79e0*/  IMAD.MOV.U32 R218, RZ, RZ, 0x1f ;  /* 0x0000001fffda7424 */ /* 0x000fe200078e00ff */
[----:B------:R-:W-:Y:S02]  /*79f0*/  MOV R72, 0x7a20 ;  /* 0x00007a2000487802 */ /* 0x000fe40000000f00 */
[----:B------:R-:W-:Y:S02]  /*7a00*/  MOV R216, R215 ;  /* 0x000000d700d87202 */ /* 0x000fe40000000f00 */
[----:B------:R-:W-:Y:S05]  /*7a10*/  CALL.REL.NOINC `($__internal_120_$__cuda_sm70_shflsync_down) ;  /* 0x0000053000007944 */ /* 0x000fea0003c00000 */
[----:B0-----:R-:W-:Y:S01]  /*7a20*/  HFMA2.MMA R218, -RZ, RZ, 0, 1.847743988037109375e-06 ;  /* 0x0000001fffda7435 */ /* 0x001fe200000001ff */
[----:B-1----:R-:W-:Y:S01]  /*7a30*/  MOV R74, R216 ;  /* 0x000000d8004a7202 */ /* 0x002fe20000000f00 */
[----:B------:R-:W-:Y:S01]  /*7a40*/  IMAD.MOV.U32 R219, RZ, RZ, 0x4 ;  /* 0x00000004ffdb7424 */ /* 0x000fe200078e00ff */
[----:B------:R-:W-:-:S02]  /*7a50*/  MOV R216, R75 ;  /* 0x0000004b00d87202 */ /* 0x000fc40000000f00 */
[----:B------:R-:W-:Y:S02]  /*7a60*/  MOV R221, 0xffffffff ;  /* 0xffffffff00dd7802 */ /* 0x000fe40000000f00 */
[----:B------:R-:W-:Y:S02]  /*7a70*/  MOV R72, 0x7a90 ;  /* 0x00007a9000487802 */ /* 0x000fe40000000f00 */
[----:B------:R-:W-:Y:S05]  /*7a80*/  CALL.REL.NOINC `($__internal_120_$__cuda_sm70_shflsync_down) ;  /* 0x000004c000007944 */ /* 0x000fea0003c00000 */
[----:B-1----:R-:W-:Y:S01]  /*7a90*/  @!P2 FFMA.FTZ R75, R215, R216, R75 ;  /* 0x000000d8d74ba223 */ /* 0x002fe2000001004b */
[----:B0-----:R-:W-:Y:S01]  /*7aa0*/  HFMA2.MMA R219, -RZ, RZ, 0, 4.76837158203125e-07 ;  /* 0x00000008ffdb7435 */ /* 0x001fe200000001ff */
[----:B------:R-:W-:Y:S01]  /*7ab0*/  @!P2 FMUL.FTZ R215, R74, R215 ;  /* 0x000000d74ad7a220 */ /* 0x000fe20000410000 */
[----:B------:R-:W-:Y:S01]  /*7ac0*/  MOV R218, 0x1f ;  /* 0x0000001f00da7802 */ /* 0x000fe20000000f00 */
[----:B------:R-:W-:Y:S01]  /*7ad0*/  IMAD.MOV.U32 R221, RZ, RZ, -0x1 ;  /* 0xffffffffffdd7424 */ /* 0x000fe200078e00ff */
[----:B------:R-:W-:Y:S02]  /*7ae0*/  MOV R72, 0x7b10 ;  /* 0x00007b1000487802 */ /* 0x000fe40000000f00 */
[----:B------:R-:W-:Y:S02]  /*7af0*/  MOV R216, R215 ;  /* 0x000000d700d87202 */ /* 0x000fe40000000f00 */
[----:B------:R-:W-:Y:S05]  /*7b00*/  CALL.REL.NOINC `($__internal_120_$__cuda_sm70_shflsync_down) ;  /* 0x0000044000007944 */ /* 0x000fea0003c00000 */
[----:B0-----:R-:W-:Y:S01]  /*7b10*/  HFMA2.MMA R219, -RZ, RZ, 0, 4.76837158203125e-07 ;  /* 0x00000008ffdb7435 */ /* 0x001fe200000001ff */
[----:B-1----:R-:W-:Y:S01]  /*7b20*/  MOV R74, R216 ;  /* 0x000000d8004a7202 */ /* 0x002fe20000000f00 */
[----:B------:R-:W-:Y:S01]  /*7b30*/  IMAD.MOV.U32 R218, RZ, RZ, 0x1f ;  /* 0x0000001fffda7424 */ /* 0x000fe200078e00ff */
[----:B------:R-:W-:-:S02]  /*7b40*/  MOV R216, R75 ;  /* 0x0000004b00d87202 */ /* 0x000fc40000000f00 */
[----:B------:R-:W-:Y:S02]  /*7b50*/  MOV R221, 0xffffffff ;  /* 0xffffffff00dd7802 */ /* 0x000fe40000000f00 */
[----:B------:R-:W-:Y:S02]  /*7b60*/  MOV R72, 0x7b80 ;  /* 0x00007b8000487802 */ /* 0x000fe40000000f00 */
[----:B------:R-:W-:Y:S05]  /*7b70*/  CALL.REL.NOINC `($__internal_120_$__cuda_sm70_shflsync_down) ;  /* 0x000003d000007944 */ /* 0x000fea0003c00000 */
[----:B-1----:R-:W-:Y:S01]  /*7b80*/  @!P1 FFMA.FTZ R75, R215, R216, R75 ;  /* 0x000000d8d74b9223 */ /* 0x002fe2000001004b */
[----:B0-----:R-:W-:Y:S01]  /*7b90*/  HFMA2.MMA R219, -RZ, RZ, 0, 9.5367431640625e-07 ;  /* 0x00000010ffdb7435 */ /* 0x001fe200000001ff */
[----:B------:R-:W-:Y:S01]  /*7ba0*/  @!P1 FMUL.FTZ R215, R74, R215 ;  /* 0x000000d74ad79220 */ /* 0x000fe20000410000 */
[----:B------:R-:W-:Y:S01]  /*7bb0*/  HFMA2.MMA R218, -RZ, RZ, 0, 1.847743988037109375e-06 ;  /* 0x0000001fffda7435 */ /* 0x000fe200000001ff */
[----:B------:R-:W-:Y:S01]  /*7bc0*/  IMAD.MOV.U32 R221, RZ, RZ, -0x1 ;  /* 0xffffffffffdd7424 */ /* 0x000fe200078e00ff */
[----:B------:R-:W-:Y:S02]  /*7bd0*/  MOV R72, 0x7c10 ;  /* 0x00007c1000487802 */ /* 0x000fe40000000f00 */
[----:B------:R-:W-:-:S04]  /*7be0*/  MOV R217, R215 ;  /* 0x000000d700d97202 */ /* 0x000fc80000000f00 */
[----:B------:R-:W-:Y:S02]  /*7bf0*/  MOV R216, R217 ;  /* 0x000000d900d87202 */ /* 0x000fe40000000f00 */
[----:B------:R-:W-:Y:S05]  /*7c00*/  CALL.REL.NOINC `($__internal_120_$__cuda_sm70_shflsync_down) ;  /* 0x0000034000007944 */ /* 0x000fea0003c00000 */
[----:B0-----:R-:W-:Y:S01]  /*7c10*/  HFMA2.MMA R219, -RZ, RZ, 0, 9.5367431640625e-07 ;  /* 0x00000010ffdb7435 */ /* 0x001fe200000001ff */
[----:B-1----:R-:W-:Y:S01]  /*7c20*/  MOV R74, R216 ;  /* 0x000000d8004a7202 */ /* 0x002fe20000000f00 */
[----:B------:R-:W-:Y:S01]  /*7c30*/  IMAD.MOV.U32 R218, RZ, RZ, 0x1f ;  /* 0x0000001fffda7424 */ /* 0x000fe200078e00ff */
[----:B------:R-:W-:Y:S02]  /*7c40*/  MOV R216, R75 ;  /* 0x0000004b00d87202 */ /* 0x000fe40000000f00 */
[----:B------:R-:W-:Y:S02]  /*7c50*/  MOV R221, 0xffffffff ;  /* 0xffffffff00dd7802 */ /* 0x000fe40000000f00 */
[----:B------:R-:W-:Y:S02]  /*7c60*/  MOV R72, 0x7c80 ;  /* 0x00007c8000487802 */ /* 0x000fe40000000f00 */
[----:B------:R-:W-:Y:S05]  /*7c70*/  CALL.REL.NOINC `($__internal_120_$__cuda_sm70_shflsync_down) ;  /* 0x000002d000007944 */ /* 0x000fea0003c00000 */
[----:B-1----:R-:W-:Y:S01]  /*7c80*/  @!P0 FFMA.FTZ R75, R217, R216, R75 ;  /* 0x000000d8d94b8223 */ /* 0x002fe2000001004b */
[----:B0-----:R-:W-:Y:S01]  /*7c90*/  HFMA2.MMA R219, -RZ, RZ, 0, 0 ;  /* 0x00000000ffdb7435 */ /* 0x001fe200000001ff */
[----:B------:R-:W-:Y:S01]  /*7ca0*/  @!P0 FMUL.FTZ R217, R74, R217 ;  /* 0x000000d94ad98220 */ /* 0x000fe20000410000 */
[----:B------:R-:W-:-:S02]  /*7cb0*/  MOV R221, 0x1f ;  /* 0x0000001f00dd7802 */ /* 0x000fc40000000f00 */
[----:B------:R-:W-:Y:S01]  /*7cc0*/  MOV R222, 0xffffffff ;  /* 0xffffffff00de7802 */ /* 0x000fe20000000f00 */
[----:B------:R-:W-:Y:S01]  /*7cd0*/  IMAD.MOV.U32 R220, RZ, RZ, R217 ;  /* 0x000000ffffdc7224 */ /* 0x000fe200078e00d9 */
[----:B------:R-:W-:Y:S02]  /*7ce0*/  MOV R72, 0x7d00 ;  /* 0x00007d0000487802 */ /* 0x000fe40000000f00 */
[----:B------:R-:W-:Y:S05]  /*7cf0*/  CALL.REL.NOINC `($__internal_121_$__cuda_sm70_shflsync_idx_p) ;  /* 0x0000029000007944 */ /* 0x000fea0003c00000 */
[----:B-1----:R-:W-:Y:S01]  /*7d00*/  MOV R74, R219 ;  /* 0x000000db004a7202 */ /* 0x002fe20000000f00 */
[----:B------:R-:W-:Y:S01]  /*7d10*/  HFMA2.MMA R219, -RZ, RZ, 0, 0 ;  /* 0x00000000ffdb7435 */ /* 0x000fe200000001ff */
[----:B0-----:R-:W-:Y:S01]  /*7d20*/  MOV R220, R75 ;  /* 0x0000004b00dc7202 */ /* 0x001fe20000000f00 */
[----:B------:R-:W-:Y:S01]  /*7d30*/  IMAD.MOV.U32 R222, RZ, RZ, -0x1 ;  /* 0xffffffffffde7424 */ /* 0x000fe200078e00ff */
[----:B------:R-:W-:Y:S02]  /*7d40*/  MOV R221, 0x1f ;  /* 0x0000001f00dd7802 */ /* 0x000fe40000000f00 */
[----:B------:R-:W-:Y:S02]  /*7d50*/  MOV R72, 0x7d70 ;  /* 0x00007d7000487802 */ /* 0x000fe40000000f00 */
[----:B------:R-:W-:Y:S05]  /*7d60*/  CALL.REL.NOINC `($__internal_121_$__cuda_sm70_shflsync_idx_p) ;  /* 0x0000022000007944 */ /* 0x000fea0003c00000 */
[----:B-1----:R-:W-:Y:S01]  /*7d70*/  MOV R215, R219 ;  /* 0x000000db00d77202 */ /* 0x002fe20000000f00 */
[----:B------:R-:W-:Y:S01]  /*7d80*/  HFMA2.MMA R219, -RZ, RZ, 0, 5.9604644775390625e-08 ;  /* 0x00000001ffdb7435 */ /* 0x000fe200000001ff */
[----:B------:R-:W-:Y:S01]  /*7d90*/  MOV R188, R74 ;  /* 0x0000004a00bc7202 */ /* 0x000fe20000000f00 */
[----:B------:R-:W-:Y:S01]  /*7da0*/  IMAD.MOV.U32 R218, RZ, RZ, 0x1f ;  /* 0x0000001fffda7424 */ /* 0x000fe200078e00ff */
[----:B------:R-:W-:-:S02]  /*7db0*/  MOV R216, R217 ;  /* 0x000000d900d87202 */ /* 0x000fc40000000f00 */
[----:B0-----:R-:W-:Y:S02]  /*7dc0*/  MOV R221, 0xffffffff ;  /* 0xffffffff00dd7802 */ /* 0x001fe40000000f00 */
[----:B------:R-:W-:Y:S02]  /*7dd0*/  MOV R72, 0x7df0 ;  /* 0x00007df000487802 */ /* 0x000fe40000000f00 */
[----:B------:R-:W-:Y:S05]  /*7de0*/  CALL.REL.NOINC `($__internal_120_$__cuda_sm70_shflsync_down) ;  /* 0x0000016000007944 */ /* 0x000fea0003c00000 */
[----:B0-----:R-:W-:Y:S01]  /*7df0*/  HFMA2.MMA R219, -RZ, RZ, 0, 5.9604644775390625e-08 ;  /* 0x00000001ffdb7435 */ /* 0x001fe200000001ff */
[----:B-1----:R-:W-:Y:S01]  /*7e00*/  MOV R74, R216 ;  /* 0x000000d8004a7202 */ /* 0x002fe20000000f00 */
[----:B------:R-:W-:Y:S01]  /*7e10*/  IMAD.MOV.U32 R218, RZ, RZ, 0x1f ;  /* 0x0000001fffda7424 */ /* 0x000fe200078e00ff */
[----:B------:R-:W-:Y:S02]  /*7e20*/  MOV R216, R75 ;  /* 0x0000004b00d87202 */ /* 0x000fe40000000f00 */
[----:B------:R-:W-:Y:S02]  /*7e30*/  MOV R221, 0xffffffff ;  /* 0xffffffff00dd7802 */ /* 0x000fe40000000f00 */
[----:B------:R-:W-:Y:S02]  /*7e40*/  MOV R72, 0x7e60 ;  /* 0x00007e6000487802 */ /* 0x000fe40000000f00 */
[----:B------:R-:W-:Y:S05]  /*7e50*/  CALL.REL.NOINC `($__internal_120_$__cuda_sm70_shflsync_down) ;  /* 0x000000f000007944 */ /* 0x000fea0003c00000 */
[----:B0-----:R-:W-:Y:S01]  /*7e60*/  HFMA2.MMA R219, -RZ, RZ, 0, 0 ;  /* 0x00000000ffdb7435 */ /* 0x001fe200000001ff */
[----:B------:R-:W-:Y:S01]  /*7e70*/  MOV R217, R74 ;  /* 0x0000004a00d97202 */ /* 0x000fe20000000f00 */
[----:B------:R-:W-:Y:S01]  /*7e80*/  IMAD.MOV.U32 R221, RZ, RZ, 0x1f ;  /* 0x0000001fffdd7424 */ /* 0x000fe200078e00ff */
[----:B------:R-:W-:-:S02]  /*7e90*/  MOV R220, R130 ;  /* 0x0000008200dc7202 */ /* 0x000fc40000000f00 */
[----:B------:R-:W-:Y:S02]  /*7ea0*/  MOV R222, 0xffffffff ;  /* 0xffffffff00de7802 */ /* 0x000fe40000000f00 */
[----:B------:R-:W-:Y:S02]  /*7eb0*/  MOV R72, 0x7ed0 ;  /* 0x00007ed000487802 */ /* 0x000fe40000000f00 */
[----:B-1----:R-:W-:Y:S05]  /*7ec0*/  CALL.REL.NOINC `($__internal_121_$__cuda_sm70_shflsync_idx_p) ;  /* 0x000000c000007944 */ /* 0x002fea0003c00000 */
[----:B-1----:R-:W-:Y:S01]  /*7ed0*/  MOV R218, R219 ;  /* 0x000000db00da7202 */ /* 0x002fe20000000f00 */
[----:B------:R-:W-:Y:S01]  /*7ee0*/  HFMA2.MMA R219, -RZ, RZ, 0, 0 ;  /* 0x00000000ffdb7435 */ /* 0x000fe200000001ff */
[----:B0-----:R-:W-:Y:S01]  /*7ef0*/  MOV R220, R131 ;  /* 0x0000008300dc7202 */ /* 0x001fe20000000f00 */
[----:B------:R-:W-:Y:S01]  /*7f00*/  IMAD.MOV.U32 R221, RZ, RZ, 0x1f ;  /* 0x0000001fffdd7424 */ /* 0x000fe200078e00ff */
[----:B------:R-:W-:Y:S02]  /*7f10*/  MOV R222, 0xffffffff ;  /* 0xffffffff00de7802 */ /* 0x000fe40000000f00 */
[----:B------:R-:W-:Y:S02]  /*7f20*/  MOV R72, 0x7f40 ;  /* 0x00007f4000487802 */ /* 0x000fe40000000f00 */
[----:B------:R-:W-:Y:S05]  /*7f30*/  CALL.REL.NOINC `($__internal_121_$__cuda_sm70_shflsync_idx_p) ;  /* 0x0000005000007944 */ /* 0x000fea0003c00000 */
[----:B01----:R-:W-:Y:S05]  /*7f40*/  BRA `(.L_x_3021) ;  /* 0xffffbc5000007947 */ /* 0x003fea000383ffff */
        .weak           $__internal_120_$__cuda_sm70_shflsync_down
        .type           $__internal_120_$__cuda_sm70_shflsync_down,@function
        .size           $__internal_120_$__cuda_sm70_shflsync_down,($__internal_121_$__cuda_sm70_shflsync_idx_p - $__internal_120_$__cuda_sm70_shflsync_down)
$__internal_120_$__cuda_sm70_shflsync_down:
[----:B------:R-:W-:Y:S01]  /*7f50*/  HFMA2.MMA R73, -RZ, RZ, 0, 0 ;  /* 0x00000000ff497435 */ /* 0x000fe200000001ff */
[----:B------:R-:W-:Y:S04]  /*7f60*/  WARPSYNC R221 ;  /* 0x000000dd00007348 */ /* 0x000fe80003800000 */
[----:B------:R0:W1:Y:S01]  /*7f70*/  SHFL.DOWN PT, R216, R216, R219, R218 ;  /* 0x080000dbd8d87389 */ /* 0x00006200000e00da */
[----:B------:R-:W-:Y:S05]  /*7f80*/  RET.REL.NODEC R72 `(_Z25selective_scan_bwd_kernelI32Selective_Scan_bwd_kernel_traitsILi64ELi16ELb0ELb1ELb0ELb0ELb0EffEEv12SSMParamsBwd) ;  /* 0xffff807048007950 */ /* 0x000fea0003c3ffff */
        .weak           $__internal_121_$__cuda_sm70_shflsync_idx_p
        .type           $__internal_121_$__cuda_sm70_shflsync_idx_p,@function
        .size           $__internal_121_$__cuda_sm70_shflsync_idx_p,($__internal_122_$__cuda_sm70_shflsync_up - $__internal_121_$__cuda_sm70_shflsync_idx_p)
$__internal_121_$__cuda_sm70_shflsync_idx_p:
[----:B------:R-:W-:Y:S01]  /*7f90*/  MOV R73, 0x0 ;  /* 0x0000000000497802 */ /* 0x000fe20000000f00 */
[----:B------:R-:W-:Y:S04]  /*7fa0*/  WARPSYNC R222 ;  /* 0x000000de00007348 */ /* 0x000fe80003800000 */
[----:B------:R0:W1:Y:S01]  /*7fb0*/  SHFL.IDX PT, R219, R220, R219, R221 ;  /* 0x000000dbdcdb7389 */ /* 0x00006200000e00dd */
[----:B------:R-:W-:Y:S05]  /*7fc0*/  RET.REL.NODEC R72 `(_Z25selective_scan_bwd_kernelI32Selective_Scan_bwd_kernel_traitsILi64ELi16ELb0ELb1ELb0ELb0ELb0EffEEv12SSMParamsBwd) ;  /* 0xffff803048007950 */ /* 0x000fea0003c3ffff */
        .weak           $__internal_122_$__cuda_sm70_shflsync_up
        .type           $__internal_122_$__cuda_sm70_shflsync_up,@function
        .size           $__internal_122_$__cuda_sm70_shflsync_up,(.L_x_8938 - $__internal_122_$__cuda_sm70_shflsync_up)
$__internal_122_$__cuda_sm70_shflsync_up:
[----:B------:R-:W-:Y:S01]  /*7fd0*/  HFMA2.MMA R73, -RZ, RZ, 0, 0 ;  /* 0x00000000ff497435 */ /* 0x000fe200000001ff */
[----:B------:R-:W-:Y:S04]  /*7fe0*/  WARPSYNC R182 ;  /* 0x000000b600007348 */ /* 0x000fe80003800000 */
[----:B------:R0:W1:Y:S01]  /*7ff0*/  SHFL.UP PT, R177, R177, R180, R179 ;  /* 0x040000b4b1b17389 */ /* 0x00006200000e00b3 */
[----:B------:R-:W-:Y:S05]  /*8000*/  RET.REL.NODEC R72 `(_Z25selective_scan_bwd_kernelI32Selective_Scan_bwd_kernel_traitsILi64ELi16ELb0ELb1ELb0ELb0ELb0EffEEv12SSMParamsBwd) ;  /* 0xffff7ff048007950 */ /* 0x000fea0003c3ffff */
.L_x_3022:
        /* <DEDUP_REMOVED lines=15> */
.L_x_8938:


//--------------------- .text._Z25selective_scan_bwd_kernelI32Selective_Scan_bwd_kernel_traitsILi64ELi16ELb0ELb1ELb0ELb0ELb1EffEEv12SSMParamsBwd --------------------------
	.section	.text._Z25selective_scan_bwd_kernelI32Selective_Scan_bwd_kernel_traitsILi64ELi16ELb0ELb1ELb0ELb0ELb1EffEEv12SSMParamsBwd,"ax",@progbits
	.sectioninfo	@"SHI_REGISTERS=248"
	.align	128
        .global         _Z25selective_scan_bwd_kernelI32Selective_Scan_bwd_kernel_traitsILi64ELi16ELb0ELb1ELb0ELb0ELb1EffEEv12SSMParamsBwd
        .type           _Z25selective_scan_bwd_kernelI32Selective_Scan_bwd_kernel_traitsILi64ELi16ELb0ELb1ELb0ELb0ELb1EffEEv12SSMParamsBwd,@function
        .size           _Z25selective_scan_bwd_kernelI32Selective_Scan_bwd_kernel_traitsILi64ELi16ELb0ELb1ELb0ELb0ELb1EffEEv12SSMParamsBwd,(.L_x_8941 - _Z25selective_scan_bwd_kernelI32Selective_Scan_bwd_kernel_traitsILi64ELi16ELb0ELb1ELb0ELb0ELb1EffEEv12SSMParamsBwd)
        .other          _Z25selective_scan_bwd_kernelI32Selective_Scan_bwd_kernel_traitsILi64ELi16ELb0ELb1ELb0ELb0ELb1EffEEv12SSMParamsBwd,@"STO_CUDA_ENTRY STV_DEFAULT"
_Z25selective_scan_bwd_kernelI32Selective_Scan_bwd_kernel_traitsILi64ELi16ELb0ELb1ELb0ELb0ELb1EffEEv12SSMParamsBwd:
.text._Z25selective_scan_bwd_kernelI32Selective_Scan_bwd_kernel_traitsILi64ELi16ELb0ELb1ELb0ELb0ELb1EffEEv12SSMParamsBwd:
        /* <DEDUP_REMOVED lines=22> */
[----:B------:R-:W-:Y:S01]  /*0160*/  CS2R R122, SRZ ;  /* 0x00000000007a7805 */ /* 0x000fe2000001ff00 */
[----:B------:R-:W-:Y:S01]  /*0170*/  CS2R R120, SRZ ;  /* 0x0000000000787805 */ /* 0x000fe2000001ff00 */
[----:B------:R-:W-:Y:S01]  /*0180*/  HFMA2.MMA R148, -RZ, RZ, 0, 0 ;  /* 0x00000000ff947435 */ /* 0x000fe200000001ff */
[----:B------:R-:W-:Y:S01]  /*0190*/  MOV R146, RZ ;  /* 0x000000ff00927202 */ /* 0x000fe20000000f00 */
        /* <DEDUP_REMOVED lines=16> */
[C---:B------:R-:W-:Y:S01]  /*02a0*/  IMAD R9, R153.reuse, c[0x0][0x1d4], R6 ;  /* 0x0000750099097a24 */ /* 0x040fe200078e0206 */
        /* <DEDUP_REMOVED lines=24> */
[----:B------:R-:W-:Y:S02]  /*0430*/  ISETP.GE.AND P5, PT, R0, 0x1, PT ;  /* 0x000000010000780c */ /* 0x000fe40003fa6270 */
        /* <DEDUP_REMOVED lines=9> */
[----:B------:R-:W-:Y:S01]  /*04d0*/  IADD3 R2, P3, R13, R4, RZ ;  /* 0x000000040d027210 */ /* 0x000fe20007f7e0ff */
[----:B------:R-:W-:Y:S01]  /*04e0*/  IMAD R19, R149, c[0x0][0x1a8], RZ ;  /* 0x00006a0095137a24 */ /* 0x000fe200078e02ff */
[----:B------:R-:W-:Y:S02]  /*04f0*/  IADD3 R0, P4, R13, R6, RZ ;  /* 0x000000060d007210 */ /* 0x000fe40007f9e0ff */
[C---:B------:R-:W-:Y:S01]  /*0500*/  IADD3.X R17, R15.reuse, R3, R17, P0, !PT ;  /* 0x000000030f117210 */ /* 0x040fe200007fe411 */
[----:B------:R-:W-:Y:S01]  /*0510*/  IMAD R19, R150, c[0x0][0x1ac], R19 ;  /* 0x00006b0096137a24 */ /* 0x000fe200078e0213 */
[----:B------:R-:W-:Y:S02]  /*0520*/  ISETP.NE.U32.AND P0, PT, RZ, c[0x0][0x260], PT ;  /* 0x00009800ff007a0c */ /* 0x000fe40003f05070 */
[----:B------:R-:W-:Y:S01]  /*0530*/  IADD3.X R5, R15, R5, R14, P3, !PT ;  /* 0x000000050f057210 */ /* 0x000fe20001ffe40e */
[----:B------:R-:W-:Y:S01]  /*0540*/  IMAD.IADD R142, R9, 0x1, R19 ;  /* 0x00000001098e7824 */ /* 0x000fe200078e0213 */
[----:B------:R-:W-:-:S02]  /*0550*/  IADD3.X R3, R15, R7, R16, P4, !PT ;  /* 0x000000070f037210 */ /* 0x000fc400027fe410 */
[----:B------:R-:W-:Y:S02]  /*0560*/  LEA R4, P3, R2, c[0x0][0x248], 0x2 ;  /* 0x0000920002047a11 */ /* 0x000fe400078610ff */
[----:B------:R-:W-:Y:S02]  /*0570*/  IADD3 R13, P4, R13, R8, RZ ;  /* 0x000000080d0d7210 */ /* 0x000fe40007f9e0ff */
[----:B------:R-:W-:Y:S02]  /*0580*/  ISETP.NE.AND.EX P0, PT, RZ, c[0x0][0x264], PT, P0 ;  /* 0x00009900ff007a0c */ /* 0x000fe40003f05300 */
[----:B------:R-:W-:Y:S02]  /*0590*/  LEA R6, P6, R12, c[0x0][0x240], 0x2 ;  /* 0x000090000c067a11 */ /* 0x000fe400078c10ff */
[----:B------:R-:W-:Y:S02]  /*05a0*/  LEA.HI.X R5, R2, c[0x0][0x24c], R5, 0x2, P3 ;  /* 0x0000930002057a11 */ /* 0x000fe400018f1405 */
[----:B------:R-:W-:-:S02]  /*05b0*/  IADD3.X R142, R15, R142, RZ, P4, !PT ;  /* 0x0000008e0f8e7210 */ /* 0x000fc400027fe4ff */
[----:B------:R-:W-:Y:S02]  /*05c0*/  ISETP.NE.U32.AND P3, PT, RZ, c[0x0][0x328], PT ;  /* 0x0000ca00ff007a0c */ /* 0x000fe40003f65070 */
[----:B------:R-:W-:Y:S02]  /*05d0*/  ISETP.NE.U32.AND P4, PT, RZ, c[0x0][0x348], PT ;  /* 0x0000d200ff007a0c */ /* 0x000fe40003f85070 */
[----:B------:R-:W-:Y:S02]  /*05e0*/  LEA.HI.X R7, R12, c[0x0][0x244], R17, 0x2, P6 ;  /* 0x000091000c077a11 */ /* 0x000fe400030f1411 */
[----:B------:R-:W-:Y:S02]  /*05f0*/  LEA R2, P6, R0, c[0x0][0x308], 0x2 ;  /* 0x0000c20000027a11 */ /* 0x000fe400078c10ff */
[----:B------:R-:W-:Y:S02]  /*0600*/  ISETP.NE.AND.EX P3, PT, RZ, c[0x0][0x32c], PT, P3 ;  /* 0x0000cb00ff007a0c */ /* 0x000fe40003f65330 */
[----:B------:R-:W-:-:S02]  /*0610*/  ISETP.NE.AND.EX P4, PT, RZ, c[0x0][0x34c], PT, P4 ;  /* 0x0000d300ff007a0c */ /* 0x000fc40003f85340 */
[----:B------:R-:W-:Y:S01]  /*0620*/  LEA.HI.X R3, R0, c[0x0][0x30c], R3, 0x2, P6 ;  /* 0x0000c30000037a11 */ /* 0x000fe200030f1403 */
[----:B------:R-:W-:Y:S01]  /*0630*/  @P0 IMAD R0, R153, c[0x0][0x164], R155 ;  /* 0x0000590099000a24 */ /* 0x000fe200078e029b */
[----:B------:R-:W-:Y:S02]  /*0640*/  @P0 MOV R125, 0x8 ;  /* 0x00000008007d0802 */ /* 0x000fe40000000f00 */
[----:B------:R-:W-:Y:S01]  /*0650*/  LEA R143, P6, R13, c[0x0][0x228], 0x2 ;  /* 0x00008a000d8f7a11 */ /* 0x000fe200078c10ff */
[----:B------:R-:W-:-:S03]  /*0660*/  @P0 IMAD R0, R0, c[0x0][0x174], RZ ;  /* 0x00005d0000000a24 */ /* 0x000fc600078e02ff */
[----:B------:R-:W-:Y:S01]  /*0670*/  LEA.HI.X R142, R13, c[0x0][0x22c], R142, 0x2, P6 ;  /* 0x00008b000d8e7a11 */ /* 0x000fe200030f148e */
[----:B------:R-:W-:-:S04]  /*0680*/  @P0 IMAD R0, R0, c[0x0][0x16c], RZ ;  /* 0x00005b0000000a24 */ /* 0x000fc800078e02ff */
[----:B------:R-:W-:Y:S02]  /*0690*/  @P0 IMAD.WIDE R124, R0, R125, c[0x0][0x260] ;  /* 0x00009800007c0625 */ /* 0x000fe400078e027d */
[----:B------:R-:W-:Y:S01]  /*06a0*/  @!P0 CS2R R124, SRZ ;  /* 0x00000000007c8805 */ /* 0x000fe2000001ff00 */
[----:B--2---:R0:W1:Y:S01]  /*06b0*/  @P1 R2UR UR4, R10 ;  /* 0x000000000a0413c2 */ /* 0x00406200000e0000 */
[----:B------:R-:W-:-:S04]  /*06c0*/  @P3 LEA R122, P1, R155, c[0x0][0x328], 0x2 ;  /* 0x0000ca009b7a3a11 */ /* 0x000fc800078210ff */
[----:B------:R-:W-:-:S03]  /*06d0*/  @P3 LEA.HI.X R123, R155, c[0x0][0x32c], R152, 0x2, P1 ;  /* 0x0000cb009b7b3a11 */ /* 0x000fc600008f1498 */
[----:B---3--:R0:W2:Y:S01]  /*06e0*/  @P2 R2UR UR5, R11 ;  /* 0x000000000b0523c2 */ /* 0x0080a200000e0000 */
[----:B------:R-:W-:-:S04]  /*06f0*/  @P4 LEA R120, P2, R155, c[0x0][0x348], 0x2 ;  /* 0x0000d2009b784a11 */ /* 0x000fc800078410ff */
[----:B------:R-:W-:Y:S01]  /*0700*/  @P4 LEA.HI.X R121, R155, c[0x0][0x34c], R152, 0x2, P2 ;  /* 0x0000d3009b794a11 */ /* 0x000fe200010f1498 */
[----:B------:R-:W-:Y:S05]  /*0710*/  @!P5 BRA `(.L_x_3023) ;  /* 0x000084a00000d947 */ /* 0x000fea0003800000 */
[----:B------:R-:W3:Y:S01]  /*0720*/  S2R R147, SR_TID.X ;  /* 0x0000000000937919 */ /* 0x000ee20000002100 */
[----:B------:R4:W0:Y:S01]  /*0730*/  R2UR UR17, R6 ;  /* 0x00000000061173c2 */ /* 0x00082200000e0000 */
[----:B------:R-:W-:Y:S02]  /*0740*/  MOV R146, RZ ;  /* 0x000000ff00927202 */ /* 0x000fe40000000f00 */
[----:B------:R-:W2:Y:S01]  /*0750*/  S2R R145, SR_LANEID ;  /* 0x0000000000917919 */ /* 0x000ea20000000000 */
[----:B------:R-:W-:Y:S02]  /*0760*/  MOV R141, RZ ;  /* 0x000000ff008d7202 */ /* 0x000fe40000000f00 */
[----:B------:R-:W-:Y:S02]  /*0770*/  MOV R148, RZ ;  /* 0x000000ff00947202 */ /* 0x000fe40000000f00 */
[----:B------:R4:W1:Y:S08]  /*0780*/  R2UR UR18, R7 ;  /* 0x00000000071273c2 */ /* 0x00087000000e0000 */
[----:B------:R4:W0:Y:S01]  /*0790*/  R2UR UR15, R4 ;  /* 0x00000000040f73c2 */ /* 0x00082200000e0000 */
[----:B---3--:R-:W-:-:S07]  /*07a0*/  SHF.L.U32 R144, R147, 0x4, RZ ;  /* 0x0000000493907819 */ /* 0x008fce00000006ff */
[----:B------:R4:W3:Y:S01]  /*07b0*/  R2UR UR16, R5 ;  /* 0x00000000051073c2 */ /* 0x0008e200000e0000 */
[--C-:B------:R-:W-:Y:S02]  /*07c0*/  SHF.R.S32.HI R0, RZ, 0x1f, R147.reuse ;  /* 0x0000001fff007819 */ /* 0x100fe40000011493 */
[----:B------:R-:W-:Y:S02]  /*07d0*/  LOP3.LUT R118, R144, 0xfffffe00, RZ, 0xc0, !PT ;  /* 0xfffffe0090767812 */ /* 0x000fe400078ec0ff */
[----:B------:R-:W-:Y:S02]  /*07e0*/  LEA.HI R0, R0, R147, RZ, 0x5 ;  /* 0x0000009300007211 */ /* 0x000fe400078f28ff */
[----:B------:R-:W-:Y:S01]  /*07f0*/  LOP3.LUT R118, R118, 0x1f, R147, 0xf8, !PT ;  /* 0x0000001f76767812 */ /* 0x000fe200078ef893 */
[----:B------:R4:W0:Y:S01]  /*0800*/  R2UR UR9, R2 ;  /* 0x00000000020973c2 */ /* 0x00082200000e0000 */
[----:B------:R-:W-:Y:S02]  /*0810*/  LOP3.LUT R140, R147, 0x1f, RZ, 0xc0, !PT ;  /* 0x0000001f938c7812 */ /* 0x000fe400078ec0ff */
[----:B------:R-:W-:-:S02]  /*0820*/  SHF.R.S32.HI R139, RZ, 0x5, R0 ;  /* 0x00000005ff8b7819 */ /* 0x000fc40000011400 */
[----:B------:R-:W-:-:S03]  /*0830*/  SHF.R.S32.HI R119, RZ, 0x1f, R118 ;  /* 0x0000001fff777819 */ /* 0x000fc60000011476 */
[----:B-12---:R4:W0:Y:S04]  /*0840*/  R2UR UR14, R3 ;  /* 0x00000000030e73c2 */ /* 0x00682800000e0000 */
.L_x_3082:
[----:B------:R-:W-:Y:S01]  /*0850*/  IADD3 R138, -R141, c[0x0][0x174], RZ ;  /* 0x00005d008d8a7a10 */ /* 0x000fe20007ffe1ff */
[----:B------:R-:W-:Y:S01]  /*0860*/  BAR.SYNC.DEFER_BLOCKING 0x0 ;  /* 0x0000000000007b1d */ /* 0x000fe20000010000 */
[----:B------:R-:W-:Y:S01]  /*0870*/  LOP3.LUT R17, R118, 0x20, RZ, 0xfc, !PT ;  /* 0x0000002076117812 */ /* 0x000fe200078efcff */
[----:B----4-:R-:W-:Y:S01]  /*0880*/  CS2R R4, SRZ ;  /* 0x0000000000047805 */ /* 0x010fe2000001ff00 */
[----:B------:R-:W-:Y:S01]  /*0890*/  LEA R116, R138, 0xfffffc00, 0xa ;  /* 0xfffffc008a747811 */ /* 0x000fe200078e50ff */
[----:B------:R-:W-:Y:S01]  /*08a0*/  HFMA2.MMA R22, -RZ, RZ, 0, 0 ;  /* 0x00000000ff167435 */ /* 0x000fe200000001ff */
[----:B0-----:R-:W-:Y:S01]  /*08b0*/  LEA R2, P3, R118, UR17, 0x2 ;  /* 0x0000001176027c11 */ /* 0x001fe2000f8610ff */
[----:B------:R-:W-:Y:S01]  /*08c0*/  CS2R R6, SRZ ;  /* 0x0000000000067805 */ /* 0x000fe2000001ff00 */
[----:B------:R-:W-:Y:S01]  /*08d0*/  IADD3 R23, -R116, c[0x0][0x168], RZ ;  /* 0x00005a0074177a10 */ /* 0x000fe20007ffe1ff */
[----:B------:R-:W-:Y:S01]  /*08e0*/  CS2R R24, SRZ ;  /* 0x0000000000187805 */ /* 0x000fe2000001ff00 */
[C---:B------:R-:W-:Y:S01]  /*08f0*/  LOP3.LUT R18, R118.reuse, 0x40, RZ, 0xfc, !PT ;  /* 0x0000004076127812 */ /* 0x040fe200078efcff */
[----:B------:R-:W-:Y:S01]  /*0900*/  CS2R R26, SRZ ;  /* 0x00000000001a7805 */ /* 0x000fe2000001ff00 */
[-C--:B------:R-:W-:Y:S01]  /*0910*/  ISETP.GE.AND P2, PT, R118, R23.reuse, PT ;  /* 0x000000177600720c */ /* 0x080fe20003f46270 */
[----:B------:R-:W-:Y:S01]  /*0920*/  CS2R R28, SRZ ;  /* 0x00000000001c7805 */ /* 0x000fe2000001ff00 */
[----:B------:R-:W-:-:S02]  /*0930*/  ISETP.GE.AND P1, PT, R17, R23, PT ;  /* 0x000000171100720c */ /* 0x000fc40003f26270 */
[C---:B------:R-:W-:Y:S02]  /*0940*/  LOP3.LUT R19, R118.reuse, 0x60, RZ, 0xfc, !PT ;  /* 0x0000006076137812 */ /* 0x040fe400078efcff */
[C---:B------:R-:W-:Y:S02]  /*0950*/  LOP3.LUT R20, R118.reuse, 0x80, RZ, 0xfc, !PT ;  /* 0x0000008076147812 */ /* 0x040fe400078efcff */
[C---:B------:R-:W-:Y:S02]  /*0960*/  LOP3.LUT R21, R118.reuse, 0xa0, RZ, 0xfc, !PT ;  /* 0x000000a076157812 */ /* 0x040fe400078efcff */
[C---:B------:R-:W-:Y:S02]  /*0970*/  LEA.HI.X R3, R118.reuse, UR18, R119, 0x2, P3 ;  /* 0x0000001276037c11 */ /* 0x040fe400098f1477 */
[----:B------:R-:W-:Y:S02]  /*0980*/  LOP3.LUT R0, R118, 0xc0, RZ, 0xfc, !PT ;  /* 0x000000c076007812 */ /* 0x000fe400078efcff */
[----:B------:R-:W-:Y:S01]  /*0990*/  ISETP.GE.AND P0, PT, R18, R23, PT ;  /* 0x000000171200720c */ /* 0x000fe20003f06270 */
[----:B------:R0:W2:Y:S01]  /*09a0*/  @!P2 LDG.E R4, [R2.64] ;  /* 0x0000000c0204a981 */ /* 0x0000a2000c1e1900 */
[----:B------:R-:W-:-:S02]  /*09b0*/  LOP3.LUT R8, R118, 0xe0, RZ, 0xfc, !PT ;  /* 0x000000e076087812 */ /* 0x000fc400078efcff */
[-C--:B------:R-:W-:Y:S01]  /*09c0*/  ISETP.GE.AND P4, PT, R19, R23.reuse, PT ;  /* 0x000000171300720c */ /* 0x080fe20003f86270 */
[----:B------:R0:W4:Y:S01]  /*09d0*/  @!P1 LDG.E R5, [R2.64+0x80] ;  /* 0x0000800c02059981 */ /* 0x000122000c1e1900 */
[----:B------:R-:W-:Y:S02]  /*09e0*/  LOP3.LUT R9, R118, 0x100, RZ, 0xfc, !PT ;  /* 0x0000010076097812 */ /* 0x000fe400078efcff */
[-C--:B------:R-:W-:Y:S02]  /*09f0*/  ISETP.GE.AND P6, PT, R20, R23.reuse, PT ;  /* 0x000000171400720c */ /* 0x080fe40003fc6270 */
[-C--:B------:R-:W-:Y:S02]  /*0a00*/  ISETP.GE.AND P5, PT, R21, R23.reuse, PT ;  /* 0x000000171500720c */ /* 0x080fe40003fa6270 */
[-C--:B------:R-:W-:Y:S01]  /*0a10*/  ISETP.GE.AND P3, PT, R0, R23.reuse, PT ;  /* 0x000000170000720c */ /* 0x080fe20003f66270 */
[----:B------:R0:W5:Y:S01]  /*0a20*/  @!P0 LDG.E R6, [R2.64+0x100] ;  /* 0x0001000c02068981 */ /* 0x000162000c1e1900 */
[----:B------:R-:W-:-:S02]  /*0a30*/  ISETP.GE.AND P2, PT, R8, R23, PT ;  /* 0x000000170800720c */ /* 0x000fc40003f46270 */
[----:B------:R-:W-:Y:S01]  /*0a40*/  ISETP.GE.AND P1, PT, R9, R23, PT ;  /* 0x000000170900720c */ /* 0x000fe20003f26270 */
[----:B---3--:R0:W3:Y:S01]  /*0a50*/  @!P4 LDG.E R7, [R2.64+0x180] ;  /* 0x0001800c0207c981 */ /* 0x0080e2000c1e1900 */
[C---:B------:R-:W-:Y:S02]  /*0a60*/  LOP3.LUT R10, R118.reuse, 0x120, RZ, 0xfc, !PT ;  /* 0x00000120760a7812 */ /* 0x040fe400078efcff */
[C---:B------:R-:W-:Y:S01]  /*0a70*/  LOP3.LUT R11, R118.reuse, 0x140, RZ, 0xfc, !PT ;  /* 0x00000140760b7812 */ /* 0x040fe200078efcff */
[----:B------:R0:W3:Y:S01]  /*0a80*/  @!P6 LDG.E R22, [R2.64+0x200] ;  /* 0x0002000c0216e981 */ /* 0x0000e2000c1e1900 */
[C---:B------:R-:W-:Y:S02]  /*0a90*/  LOP3.LUT R12, R118.reuse, 0x160, RZ, 0xfc, !PT ;  /* 0x00000160760c7812 */ /* 0x040fe400078efcff */
[C---:B------:R-:W-:Y:S01]  /*0aa0*/  LOP3.LUT R13, R118.reuse, 0x180, RZ, 0xfc, !PT ;  /* 0x00000180760d7812 */ /* 0x040fe200078efcff */
[----:B------:R0:W3:Y:S01]  /*0ab0*/  @!P5 LDG.E R25, [R2.64+0x280] ;  /* 0x0002800c0219d981 */ /* 0x0000e2000c1e1900 */
[----:B------:R-:W-:-:S02]  /*0ac0*/  LOP3.LUT R14, R118, 0x1a0, RZ, 0xfc, !PT ;  /* 0x000001a0760e7812 */ /* 0x000fc400078efcff */
[-C--:B------:R-:W-:Y:S01]  /*0ad0*/  ISETP.GE.AND P0, PT, R10, R23.reuse, PT ;  /* 0x000000170a00720c */ /* 0x080fe20003f06270 */
[----:B------:R0:W3:Y:S01]  /*0ae0*/  @!P3 LDG.E R24, [R2.64+0x300] ;  /* 0x0003000c0218b981 */ /* 0x0000e2000c1e1900 */
[C---:B------:R-:W-:Y:S02]  /*0af0*/  LOP3.LUT R15, R118.reuse, 0x1c0, RZ, 0xfc, !PT ;  /* 0x000001c0760f7812 */ /* 0x040fe400078efcff */
[-C--:B------:R-:W-:Y:S01]  /*0b00*/  ISETP.GE.AND P4, PT, R11, R23.reuse, PT ;  /* 0x000000170b00720c */ /* 0x080fe20003f86270 */
[----:B------:R0:W3:Y:S01]  /*0b10*/  @!P2 LDG.E R27, [R2.64+0x380] ;  /* 0x0003800c021ba981 */ /* 0x0000e2000c1e1900 */
[----:B------:R-:W-:Y:S02]  /*0b20*/  LOP3.LUT R16, R118, 0x1e0, RZ, 0xfc, !PT ;  /* 0x000001e076107812 */ /* 0x000fe400078efcff */
[-C--:B------:R-:W-:Y:S01]  /*0b30*/  ISETP.GE.AND P6, PT, R12, R23.reuse, PT ;  /* 0x000000170c00720c */ /* 0x080fe20003fc6270 */
[----:B------:R0:W3:Y:S01]  /*0b40*/  @!P1 LDG.E R26, [R2.64+0x400] ;  /* 0x0004000c021a9981 */ /* 0x0000e2000c1e1900 */
[----:B------:R-:W-:-:S02]  /*0b50*/  ISETP.GE.AND P5, PT, R13, R23, PT ;  /* 0x000000170d00720c */ /* 0x000fc40003fa6270 */
[-C--:B------:R-:W-:Y:S01]  /*0b60*/  ISETP.GE.AND P3, PT, R14, R23.reuse, PT ;  /* 0x000000170e00720c */ /* 0x080fe20003f66270 */
[----:B------:R-:W-:Y:S01]  /*0b70*/  CS2R R30, SRZ ;  /* 0x00000000001e7805 */ /* 0x000fe2000001ff00 */
[-C--:B------:R-:W-:Y:S01]  /*0b80*/  ISETP.GE.AND P2, PT, R15, R23.reuse, PT ;  /* 0x000000170f00720c */ /* 0x080fe20003f46270 */
[----:B------:R-:W-:Y:S01]  /*0b90*/  CS2R R32, SRZ ;  /* 0x0000000000207805 */ /* 0x000fe2000001ff00 */
[----:B------:R-:W-:Y:S01]  /*0ba0*/  ISETP.GE.AND P1, PT, R16, R23, PT ;  /* 0x000000171000720c */ /* 0x000fe20003f26270 */
[----:B------:R0:W3:Y:S01]  /*0bb0*/  @!P0 LDG.E R29, [R2.64+0x480] ;  /* 0x0004800c021d8981 */ /* 0x0000e2000c1e1900 */
[----:B------:R-:W-:-:S03]  /*0bc0*/  MOV R35, RZ ;  /* 0x000000ff00237202 */ /* 0x000fc60000000f00 */
[----:B------:R0:W3:Y:S04]  /*0bd0*/  @!P4 LDG.E R28, [R2.64+0x500] ;  /* 0x0005000c021cc981 */ /* 0x0000e8000c1e1900 */
[----:B------:R0:W3:Y:S04]  /*0be0*/  @!P6 LDG.E R31, [R2.64+0x580] ;  /* 0x0005800c021fe981 */ /* 0x0000e8000c1e1900 */
[----:B------:R0:W3:Y:S04]  /*0bf0*/  @!P5 LDG.E R30, [R2.64+0x600] ;  /* 0x0006000c021ed981 */ /* 0x0000e8000c1e1900 */
[----:B------:R0:W3:Y:S04]  /*0c00*/  @!P3 LDG.E R33, [R2.64+0x680] ;  /* 0x0006800c0221b981 */ /* 0x0000e8000c1e1900 */
[----:B------:R0:W3:Y:S04]  /*0c10*/  @!P2 LDG.E R32, [R2.64+0x700] ;  /* 0x0007000c0220a981 */ /* 0x0000e8000c1e1900 */
[----:B------:R0:W3:Y:S01]  /*0c20*/  @!P1 LDG.E R35, [R2.64+0x780] ;  /* 0x0007800c02239981 */ /* 0x0000e2000c1e1900 */
        /* <DEDUP_REMOVED lines=34> */
[----:B------:R-:W-:Y:S01]  /*0e50*/  LEA.HI.SX32 R104, R104, R104, 0x1b ;  /* 0x0000006868687211 */ /* 0x000fe200078fdaff */
[C---:B------:R-:W-:Y:S01]  /*0e60*/  IMAD.SHL.U32 R106, R118.reuse, 0x4, RZ ;  /* 0x00000004766a7824 */ /* 0x040fe200078e00ff */
[CC--:B------:R-:W-:Y:S02]  /*0e70*/  ISETP.GE.AND P2, PT, R118.reuse, R23.reuse, PT ;  /* 0x000000177600720c */ /* 0x0c0fe40003f46270 */
[----:B------:R-:W-:Y:S02]  /*0e80*/  ISETP.GE.AND P1, PT, R17, R23, PT ;  /* 0x000000171100720c */ /* 0x000fe40003f26270 */
[----:B------:R-:W-:-:S02]  /*0e90*/  SHF.L.U64.HI R107, R118, 0x2, R119 ;  /* 0x00000002766b7819 */ /* 0x000fc40000010277 */
[----:B------:R-:W-:Y:S02]  /*0ea0*/  IADD3 R2, P0, R106, UR15, RZ ;  /* 0x0000000f6a027c10 */ /* 0x000fe4000ff1e0ff */
[-C--:B------:R-:W-:Y:S02]  /*0eb0*/  ISETP.GE.AND P4, PT, R19, R23.reuse, PT ;  /* 0x000000171300720c */ /* 0x080fe40003f86270 */
[----:B------:R-:W-:Y:S02]  /*0ec0*/  IADD3.X R3, R107, UR16, RZ, P0, !PT ;  /* 0x000000106b037c10 */ /* 0x000fe400087fe4ff */
[-C--:B------:R-:W-:Y:S02]  /*0ed0*/  ISETP.GE.AND P0, PT, R18, R23.reuse, PT ;  /* 0x000000171200720c */ /* 0x080fe40003f06270 */
[-C--:B------:R-:W-:Y:S02]  /*0ee0*/  ISETP.GE.AND P6, PT, R20, R23.reuse, PT ;  /* 0x000000171400720c */ /* 0x080fe40003fc6270 */
[----:B------:R-:W-:-:S02]  /*0ef0*/  ISETP.GE.AND P5, PT, R21, R23, PT ;  /* 0x000000171500720c */ /* 0x000fc40003fa6270 */
[----:B------:R-:W-:Y:S01]  /*0f00*/  ISETP.GE.AND P3, PT, R0, R23, PT ;  /* 0x000000170000720c */ /* 0x000fe20003f66270 */
[----:B------:R-:W-:Y:S01]  /*0f10*/  CS2R R36, SRZ ;  /* 0x0000000000247805 */ /* 0x000fe2000001ff00 */
[----:B--2---:R-:W-:Y:S04]  /*0f20*/  STS [R137.X4], R4 ;  /* 0x0000000489007388 */ /* 0x004fe80000004800 */
[----:B----4-:R0:W-:Y:S04]  /*0f30*/  STS [R136.X4+0x80], R5 ;  /* 0x0000800588007388 */ /* 0x0101e80000004800 */
[----:B-----5:R-:W-:Y:S04]  /*0f40*/  STS [R135.X4+0x100], R6 ;  /* 0x0001000687007388 */ /* 0x020fe80000004800 */
[----:B---3--:R-:W-:Y:S04]  /*0f50*/  STS [R134.X4+0x180], R7 ;  /* 0x0001800786007388 */ /* 0x008fe80000004800 */
        /* <DEDUP_REMOVED lines=33> */
[----:B--2---:R-:W-:Y:S01]  /*1170*/  CS2R R26, SRZ ;  /* 0x00000000001a7805 */ /* 0x004fe2000001ff00 */
[----:B---3--:R-:W-:Y:S01]  /*1180*/  CS2R R28, SRZ ;  /* 0x00000000001c7805 */ /* 0x008fe2000001ff00 */
[----:B----4-:R-:W-:Y:S01]  /*1190*/  CS2R R30, SRZ ;  /* 0x00000000001e7805 */ /* 0x010fe2000001ff00 */
        /* <DEDUP_REMOVED lines=18> */
[----:B-----5:R-:W-:Y:S01]  /*12c0*/  CS2R R32, SRZ ;  /* 0x0000000000207805 */ /* 0x020fe2000001ff00 */
        /* <DEDUP_REMOVED lines=28> */
[----:B------:R1:W-:Y:S04]  /*1490*/  STS [R115.X4+0x400], R28 ;  /* 0x0004001c73007388 */ /* 0x0003e80000004800 */
[----:B-----5:R-:W-:Y:S04]  /*14a0*/  STS [R114.X4+0x480], R31 ;  /* 0x0004801f72007388 */ /* 0x020fe80000004800 */
        /* <DEDUP_REMOVED lines=29> */
[----:B-----5:R-:W-:Y:S01]  /*1680*/  HFMA2.MMA R37, -RZ, RZ, 0, 0 ;  /* 0x00000000ff257435 */ /* 0x020fe200000001ff */
[----:B------:R0:W2:Y:S01]  /*1690*/  @!P2 LDG.E R22, [R24.64] ;  /* 0x0000000c1816a981 */ /* 0x0000a2000c1e1900 */
[----:B------:R-:W-:-:S03]  /*16a0*/  ISETP.GE.AND P2, PT, R8, R23, PT ;  /* 0x000000170800720c */ /* 0x000fc60003f46270 */
[----:B------:R0:W3:Y:S01]  /*16b0*/  @!P1 LDG.E R29, [R24.64+0x80] ;  /* 0x0000800c181d9981 */ /* 0x0000e2000c1e1900 */
[----:B------:R-:W-:-:S03]  /*16c0*/  ISETP.GE.AND P1, PT, R9, R23, PT ;  /* 0x000000170900720c */ /* 0x000fc60003f26270 */
[----:B------:R0:W4:Y:S01]  /*16d0*/  @!P0 LDG.E R28, [R24.64+0x100] ;  /* 0x0001000c181c8981 */ /* 0x000122000c1e1900 */
        /* <DEDUP_REMOVED lines=13> */
[----:B------:R0:W5:Y:S04]  /*17b0*/  @!P0 LDG.E R39, [R24.64+0x480] ;  /* 0x0004800c18278981 */ /* 0x000168000c1e1900 */
[----:B------:R0:W5:Y:S04]  /*17c0*/  @!P4 LDG.E R36, [R24.64+0x500] ;  /* 0x0005000c1824c981 */ /* 0x000168000c1e1900 */
[----:B------:R0:W5:Y:S04]  /*17d0*/  @!P6 LDG.E R37, [R24.64+0x580] ;  /* 0x0005800c1825e981 */ /* 0x000168000c1e1900 */
[----:B------:R0:W5:Y:S04]  /*17e0*/  @!P5 LDG.E R38, [R24.64+0x600] ;  /* 0x0006000c1826d981 */ /* 0x000168000c1e1900 */
[----:B------:R0:W5:Y:S04]  /*17f0*/  @!P3 LDG.E R41, [R24.64+0x680] ;  /* 0x0006800c1829b981 */ /* 0x000168000c1e1900 */
[----:B------:R0:W5:Y:S04]  /*1800*/  @!P2 LDG.E R40, [R24.64+0x700] ;  /* 0x0007000c1828a981 */ /* 0x000168000c1e1900 */
[----:B------:R0:W5:Y:S01]  /*1810*/  @!P1 LDG.E R43, [R24.64+0x780] ;  /* 0x0007800c182b9981 */ /* 0x000162000c1e1900 */
[----:B------:R-:W-:Y:S01]  /*1820*/  ISETP.GE.AND P0, PT, R118, R23, PT ;  /* 0x000000177600720c */ /* 0x000fe20003f06270 */
[C---:B------:R-:W-:Y:S01]  /*1830*/  IMAD R26, R151.reuse, c[0x0][0x200], RZ ;  /* 0x00008000971a7a24 */ /* 0x040fe200078e02ff */
[----:B------:R-:W-:Y:S01]  /*1840*/  SHF.R.S32.HI R117, RZ, 0x1f, R116 ;  /* 0x0000001fff757819 */ /* 0x000fe20000011474 */
[----:B------:R-:W-:-:S02]  /*1850*/  IMAD R4, R151, c[0x0][0x1f0], RZ ;  /* 0x00007c0097047a24 */ /* 0x000fc400078e02ff */
[----:B------:R-:W-:-:S04]  /*1860*/  IMAD.WIDE.U32 R6, R153, c[0x0][0x200], RZ ;  /* 0x0000800099067a25 */ /* 0x000fc800078e00ff */
[C---:B------:R-:W-:Y:S02]  /*1870*/  IMAD R47, R153.reuse, c[0x0][0x204], R26 ;  /* 0x00008100992f7a24 */ /* 0x040fe400078e021a */
[C---:B------:R-:W-:Y:S02]  /*1880*/  IMAD.WIDE.U32 R2, R153.reuse, c[0x0][0x1f0], RZ ;  /* 0x00007c0099027a25 */ /* 0x040fe400078e00ff */
[----:B0-----:R-:W-:Y:S02]  /*1890*/  @!P0 MOV R24, R116 ;  /* 0x0000007400188202 */ /* 0x001fe40000000f00 */
[----:B------:R-:W-:Y:S01]  /*18a0*/  @!P0 MOV R25, R117 ;  /* 0x0000007500198202 */ /* 0x000fe20000000f00 */
[C---:B------:R-:W-:Y:S02]  /*18b0*/  IMAD R45, R153.reuse, c[0x0][0x1f4], R4 ;  /* 0x00007d00992d7a24 */ /* 0x040fe400078e0204 */
[----:B------:R-:W-:Y:S01]  /*18c0*/  @!P0 IMAD.WIDE.U32 R4, R153, c[0x0][0x1f0], R116 ;  /* 0x00007c0099048a25 */ /* 0x000fe200078e0074 */
[----:B------:R-:W-:-:S02]  /*18d0*/  IADD3 R27, R7, R47, RZ ;  /* 0x0000002f071b7210 */ /* 0x000fc40007ffe0ff */
[----:B------:R-:W-:Y:S01]  /*18e0*/  IADD3 R72, R141, -c[0x0][0x174], RZ ;  /* 0x80005d008d487a10 */ /* 0x000fe20007ffe0ff */
[----:B------:R-:W-:Y:S01]  /*18f0*/  @!P0 IMAD.WIDE.U32 R24, R153, c[0x0][0x200], R24 ;  /* 0x0000800099188a25 */ /* 0x000fe200078e0018 */
[----:B------:R-:W-:-:S03]  /*1900*/  IADD3 R3, R3, R45, RZ ;  /* 0x0000002d03037210 */ /* 0x000fc60007ffe0ff */
[----:B------:R-:W-:Y:S01]  /*1910*/  IMAD.MOV.U32 R26, RZ, RZ, R6 ;  /* 0x000000ffff1a7224 */ /* 0x000fe200078e0006 */
[----:B------:R-:W-:Y:S01]  /*1920*/  @!P0 IADD3 R5, R45, R5, RZ ;  /* 0x000000052d058210 */ /* 0x000fe20007ffe0ff */
[----:B------:R-:W-:Y:S01]  /*1930*/  IMAD R44, R152, c[0x0][0x208], RZ ;  /* 0x00008200982c7a24 */ /* 0x000fe200078e02ff */
[----:B------:R-:W-:Y:S01]  /*1940*/  @!P0 IADD3 R25, R47, R25, RZ ;  /* 0x000000192f198210 */ /* 0x000fe20007ffe0ff */
[----:B------:R-:W-:Y:S02]  /*1950*/  IMAD R72, R72, -0x400, RZ ;  /* 0xfffffc0048487824 */ /* 0x000fe400078e02ff */
[----:B------:R-:W-:-:S04]  /*1960*/  IMAD.WIDE.U32 R26, R155, c[0x0][0x208], R26 ;  /* 0x000082009b1a7a25 */ /* 0x000fc800078e001a */
[----:B------:R-:W-:Y:S02]  /*1970*/  IMAD R42, R152, c[0x0][0x1f8], RZ ;  /* 0x00007e00982a7a24 */ /* 0x000fe400078e02ff */
[----:B------:R-:W-:Y:S01]  /*1980*/  IMAD.WIDE.U32 R6, R155, c[0x0][0x1f8], R2 ;  /* 0x00007e009b067a25 */ /* 0x000fe200078e0002 */
[----:B------:R-:W-:-:S03]  /*1990*/  SHF.R.S32.HI R71, RZ, 0x1f, R72 ;  /* 0x0000001fff477819 */ /* 0x000fc60000011448 */
[----:B------:R-:W-:Y:S01]  /*19a0*/  @!P0 IMAD.WIDE.U32 R2, R155, c[0x0][0x1f8], R4 ;  /* 0x00007e009b028a25 */ /* 0x000fe200078e0004 */
[----:B------:R-:W-:-:S03]  /*19b0*/  IADD3 R26, P2, R72, R26, RZ ;  /* 0x0000001a481a7210 */ /* 0x000fc60007f5e0ff */
[C---:B------:R-:W-:Y:S02]  /*19c0*/  IMAD R45, R155.reuse, c[0x0][0x20c], R44 ;  /* 0x000083009b2d7a24 */ /* 0x040fe400078e022c */
[----:B------:R-:W-:Y:S01]  /*19d0*/  @!P0 IMAD.WIDE.U32 R4, R155, c[0x0][0x208], R24 ;  /* 0x000082009b048a25 */ /* 0x000fe200078e0018 */
[----:B------:R-:W-:-:S03]  /*19e0*/  IADD3 R44, P1, R72, R6, RZ ;  /* 0x00000006482c7210 */ /* 0x000fc60007f3e0ff */
[----:B------:R-:W-:Y:S01]  /*19f0*/  IMAD R49, R155, c[0x0][0x1fc], R42 ;  /* 0x00007f009b317a24 */ /* 0x000fe200078e022a */
[C---:B------:R-:W-:Y:S02]  /*1a00*/  IADD3.X R27, R71.reuse, R45, R27, P2, !PT ;  /* 0x0000002d471b7210 */ /* 0x040fe400017fe41b */
[C---:B------:R-:W-:Y:S02]  /*1a10*/  @!P0 IADD3 R42, P3, R118.reuse, R4, RZ ;  /* 0x00000004762a8210 */ /* 0x040fe40007f7e0ff */
[----:B------:R-:W-:Y:S02]  /*1a20*/  IADD3.X R25, R71, R49, R7, P1, !PT ;  /* 0x0000003147197210 */ /* 0x000fe40000ffe407 */
[C---:B------:R-:W-:Y:S02]  /*1a30*/  LEA R47, P2, R118.reuse, c[0x0][0x268], 0x2 ;  /* 0x00009a00762f7a11 */ /* 0x040fe400078410ff */
[C---:B------:R-:W-:Y:S02]  /*1a40*/  @!P0 IADD3 R46, P1, R118.reuse, R2, RZ ;  /* 0x00000002762e8210 */ /* 0x040fe40007f3e0ff */
[----:B------:R-:W-:-:S02]  /*1a50*/  LEA R7, P4, R118, c[0x0][0x258], 0x2 ;  /* 0x0000960076077a11 */ /* 0x000fc400078810ff */
[C---:B------:R-:W-:Y:S02]  /*1a60*/  @!P0 IADD3.X R45, R119.reuse, R5, R45, P3, !PT ;  /* 0x00000005772d8210 */ /* 0x040fe40001ffe42d */
[----:B------:R-:W-:Y:S02]  /*1a70*/  LEA.HI.X R5, R118, c[0x0][0x26c], R119, 0x2, P2 ;  /* 0x00009b0076057a11 */ /* 0x000fe400010f1477 */
[----:B------:R-:W-:Y:S02]  /*1a80*/  @!P0 IADD3.X R49, R119, R3, R49, P1, !PT ;  /* 0x0000000377318210 */ /* 0x000fe40000ffe431 */
[----:B------:R-:W-:Y:S02]  /*1a90*/  LEA R6, P2, R44, R47, 0x2 ;  /* 0x0000002f2c067211 */ /* 0x000fe400078410ff */
[----:B------:R-:W-:Y:S02]  /*1aa0*/  @!P0 LEA R24, P1, R46, c[0x0][0x268], 0x2 ;  /* 0x00009a002e188a11 */ /* 0x000fe400078210ff */
[----:B------:R-:W-:-:S02]  /*1ab0*/  LEA.HI.X R3, R118, c[0x0][0x25c], R119, 0x2, P4 ;  /* 0x0000970076037a11 */ /* 0x000fc400020f1477 */
[----:B------:R-:W-:Y:S02]  /*1ac0*/  LEA R4, P4, R26, R7, 0x2 ;  /* 0x000000071a047211 */ /* 0x000fe400078810ff */
[----:B------:R-:W-:Y:S02]  /*1ad0*/  LEA.HI.X R7, R44, R5, R25, 0x2, P2 ;  /* 0x000000052c077211 */ /* 0x000fe400010f1419 */
[----:B------:R-:W-:Y:S02]  /*1ae0*/  @!P0 LEA.HI.X R25, R46, c[0x0][0x26c], R49, 0x2, P1 ;  /* 0x00009b002e198a11 */ /* 0x000fe400008f1431 */
[----:B------:R-:W-:Y:S02]  /*1af0*/  ISETP.GE.AND P1, PT, R18, R23, PT ;  /* 0x000000171200720c */ /* 0x000fe40003f26270 */
[----:B------:R-:W-:Y:S02]  /*1b00*/  LEA.HI.X R5, R26, R3, R27, 0x2, P4 ;  /* 0x000000031a057211 */ /* 0x000fe400020f141b */
[----:B------:R-:W-:Y:S01]  /*1b10*/  CS2R R26, SRZ ;  /* 0x00000000001a7805 */ /* 0x000fe2000001ff00 */
[----:B------:R-:W-:-:S02]  /*1b20*/  @!P0 LEA R2, P3, R42, c[0x0][0x258], 0x2 ;  /* 0x000096002a028a11 */ /* 0x000fc400078610ff */
[-C--:B------:R-:W-:Y:S02]  /*1b30*/  ISETP.GE.AND P2, PT, R20, R23.reuse, PT ;  /* 0x000000171400720c */ /* 0x080fe40003f46270 */
[----:B------:R-:W-:Y:S02]  /*1b40*/  @!P0 LEA.HI.X R3, R42, c[0x0][0x25c], R45, 0x2, P3 ;  /* 0x000097002a038a11 */ /* 0x000fe400018f142d */
[-C--:B------:R-:W-:Y:S02]  /*1b50*/  ISETP.GE.AND P3, PT, R17, R23.reuse, PT ;  /* 0x000000171100720c */ /* 0x080fe40003f66270 */
[-C--:B------:R-:W-:Y:S02]  /*1b60*/  ISETP.GE.AND P4, PT, R19, R23.reuse, PT ;  /* 0x000000171300720c */ /* 0x080fe40003f86270 */
[-C--:B------:R-:W-:Y:S02]  /*1b70*/  ISETP.GE.AND P5, PT, R21, R23.reuse, PT ;  /* 0x000000171500720c */ /* 0x080fe40003fa6270 */
[----:B------:R-:W-:Y:S01]  /*1b80*/  ISETP.GE.AND P6, PT, R0, R23, PT ;  /* 0x000000170000720c */ /* 0x000fe20003fc6270 */
[----:B--2---:R-:W-:Y:S04]  /*1b90*/  STS [R137.X4], R22 ;  /* 0x0000001689007388 */ /* 0x004fe80000004800 */
[----:B---3--:R-:W-:Y:S04]  /*1ba0*/  STS [R136.X4+0x80], R29 ;  /* 0x0000801d88007388 */ /* 0x008fe80000004800 */
[----:B----4-:R-:W-:Y:S04]  /*1bb0*/  STS [R135.X4+0x100], R28 ;  /* 0x0001001c87007388 */ /* 0x010fe80000004800 */
[----:B-----5:R-:W-:Y:S04]  /*1bc0*/  STS [R134.X4+0x180], R31 ;  /* 0x0001801f86007388 */ /* 0x020fe80000004800 */
[----:B------:R-:W-:Y:S04]  /*1bd0*/  STS [R131.X4+0x200], R30 ;  /* 0x0002001e83007388 */ /* 0x000fe80000004800 */
        /* <DEDUP_REMOVED lines=29> */
[----:B0-----:R-:W-:-:S05]  /*1db0*/  CS2R R32, SRZ ;  /* 0x0000000000207805 */ /* 0x001fca000001ff00 */
[----:B------:R-:W5:Y:S01]  /*1dc0*/  @!P1 LDG.E R26, [R6.64+-0xf00] ;  /* 0xfff1000c061a9981 */ /* 0x000f62000c1e1900 */
[-C--:B------:R-:W-:Y:S01]  /*1dd0*/  ISETP.GE.AND P1, PT, R8, R23.reuse, PT ;  /* 0x000000170800720c */ /* 0x080fe20003f26270 */
[----:B------:R-:W-:Y:S01]  /*1de0*/  HFMA2.MMA R22, -RZ, RZ, 0, 0 ;  /* 0x00000000ff167435 */ /* 0x000fe200000001ff */
[----:B-1----:R-:W-:Y:S01]  /*1df0*/  MOV R37, RZ ;  /* 0x000000ff00257202 */ /* 0x002fe20000000f00 */
[----:B------:R-:W-:Y:S01]  /*1e00*/  CS2R R28, SRZ ;  /* 0x00000000001c7805 */ /* 0x000fe2000001ff00 */
[----:B------:R-:W-:Y:S01]  /*1e10*/  CS2R R30, SRZ ;  /* 0x00000000001e7805 */ /* 0x000fe2000001ff00 */
[----:B------:R-:W5:Y:S08]  /*1e20*/  @!P3 LDG.E R27, [R6.64+-0xf80] ;  /* 0xfff0800c061bb981 */ /* 0x000f70000c1e1900 */
[----:B------:R-:W5:Y:S01]  /*1e30*/  @!P1 LDG.E R33, [R6.64+-0xc80] ;  /* 0xfff3800c06219981 */ /* 0x000f62000c1e1900 */
[----:B------:R-:W-:-:S03]  /*1e40*/  ISETP.GE.AND P1, PT, R9, R23, PT ;  /* 0x000000170900720c */ /* 0x000fc60003f26270 */
[----:B------:R-:W5:Y:S04]  /*1e50*/  @!P2 LDG.E R28, [R6.64+-0xe00] ;  /* 0xfff2000c061ca981 */ /* 0x000f68000c1e1900 */
[----:B------:R-:W5:Y:S04]  /*1e60*/  @!P4 LDG.E R29, [R6.64+-0xe80] ;  /* 0xfff1800c061dc981 */ /* 0x000f68000c1e1900 */
[----:B------:R0:W5:Y:S04]  /*1e70*/  @!P0 LDG.E R22, [R24.64] ;  /* 0x0000000c18168981 */ /* 0x000168000c1e1900 */
[----:B------:R-:W5:Y:S01]  /*1e80*/  @!P1 LDG.E R32, [R6.64+-0xc00] ;  /* 0xfff4000c06209981 */ /* 0x000f62000c1e1900 */
[----:B------:R-:W-:-:S02]  /*1e90*/  ISETP.GE.AND P1, PT, R10, R23, PT ;  /* 0x000000170a00720c */ /* 0x000fc40003f26270 */
[-C--:B------:R-:W-:Y:S01]  /*1ea0*/  ISETP.GE.AND P2, PT, R12, R23.reuse, PT ;  /* 0x000000170c00720c */ /* 0x080fe20003f46270 */
[----:B------:R-:W5:Y:S01]  /*1eb0*/  @!P5 LDG.E R31, [R6.64+-0xd80] ;  /* 0xfff2800c061fd981 */ /* 0x000f62000c1e1900 */
[-C--:B------:R-:W-:Y:S02]  /*1ec0*/  ISETP.GE.AND P3, PT, R13, R23.reuse, PT ;  /* 0x000000170d00720c */ /* 0x080fe40003f66270 */
[-C--:B------:R-:W-:Y:S01]  /*1ed0*/  ISETP.GE.AND P4, PT, R14, R23.reuse, PT ;  /* 0x000000170e00720c */ /* 0x080fe20003f86270 */
[----:B------:R-:W5:Y:S01]  /*1ee0*/  @!P6 LDG.E R30, [R6.64+-0xd00] ;  /* 0xfff3000c061ee981 */ /* 0x000f62000c1e1900 */
[----:B------:R-:W-:-:S05]  /*1ef0*/  ISETP.GE.AND P5, PT, R15, R23, PT ;  /* 0x000000170f00720c */ /* 0x000fca0003fa6270 */
[----:B------:R-:W5:Y:S01]  /*1f00*/  @!P1 LDG.E R37, [R6.64+-0xb80] ;  /* 0xfff4800c06259981 */ /* 0x000f62000c1e1900 */
[-C--:B------:R-:W-:Y:S02]  /*1f10*/  ISETP.GE.AND P1, PT, R11, R23.reuse, PT ;  /* 0x000000170b00720c */ /* 0x080fe40003f26270 */
[----:B------:R-:W-:Y:S01]  /*1f20*/  ISETP.GE.AND P6, PT, R16, R23, PT ;  /* 0x000000171000720c */ /* 0x000fe20003fc6270 */
[----:B0-----:R-:W-:Y:S01]  /*1f30*/  CS2R R24, SRZ ;  /* 0x0000000000187805 */ /* 0x001fe2000001ff00 */
[----:B--2---:R-:W-:Y:S01]  /*1f40*/  CS2R R38, SRZ ;  /* 0x0000000000267805 */ /* 0x004fe2000001ff00 */
[----:B---3--:R-:W-:-:S04]  /*1f50*/  CS2R R40, SRZ ;  /* 0x0000000000287805 */ /* 0x008fc8000001ff00 */
[----:B------:R-:W2:Y:S04]  /*1f60*/  @!P2 LDG.E R25, [R6.64+-0xa80] ;  /* 0xfff5800c0619a981 */ /* 0x000ea8000c1e1900 */
[----:B------:R-:W3:Y:S04]  /*1f70*/  @!P1 LDG.E R24, [R6.64+-0xb00] ;  /* 0xfff5000c06189981 */ /* 0x000ee8000c1e1900 */
[----:B------:R-:W2:Y:S04]  /*1f80*/  @!P3 LDG.E R38, [R6.64+-0xa00] ;  /* 0xfff6000c0626b981 */ /* 0x000ea8000c1e1900 */
[----:B------:R-:W2:Y:S04]  /*1f90*/  @!P4 LDG.E R39, [R6.64+-0x980] ;  /* 0xfff6800c0627c981 */ /* 0x000ea8000c1e1900 */
[----:B------:R-:W2:Y:S04]  /*1fa0*/  @!P5 LDG.E R40, [R6.64+-0x900] ;  /* 0xfff7000c0628d981 */ /* 0x000ea8000c1e1900 */
[----:B------:R-:W2:Y:S01]  /*1fb0*/  @!P6 LDG.E R41, [R6.64+-0x880] ;  /* 0xfff7800c0629e981 */ /* 0x000ea2000c1e1900 */
[----:B------:R-:W-:Y:S01]  /*1fc0*/  HFMA2.MMA R42, -RZ, RZ, 0, 0 ;  /* 0x00000000ff2a7435 */ /* 0x000fe200000001ff */
[----:B----4-:R-:W-:-:S02]  /*1fd0*/  P2R R43, PR, RZ, 0x2 ;  /* 0x00000002ff2b7803 */ /* 0x010fc40000000000 */
[----:B------:R-:W-:Y:S01]  /*1fe0*/  ISETP.GE.AND P1, PT, R18, R23, PT ;  /* 0x000000171200720c */ /* 0x000fe20003f26270 */
[----:B------:R-:W-:Y:S02]  /*1ff0*/  HFMA2.MMA R44, -RZ, RZ, 0, 0 ;  /* 0x00000000ff2c7435 */ /* 0x000fe400000001ff */
[----:B------:R-:W-:Y:S01]  /*2000*/  HFMA2.MMA R50, -RZ, RZ, 0, 0 ;  /* 0x00000000ff327435 */ /* 0x000fe200000001ff */
[----:B------:R-:W-:Y:S01]  /*2010*/  CS2R R48, SRZ ;  /* 0x0000000000307805 */ /* 0x000fe2000001ff00 */
[----:B------:R-:W-:Y:S01]  /*2020*/  HFMA2.MMA R64, -RZ, RZ, 0, 0 ;  /* 0x00000000ff407435 */ /* 0x000fe200000001ff */
[----:B------:R-:W-:Y:S02]  /*2030*/  MOV R47, RZ ;  /* 0x000000ff002f7202 */ /* 0x000fe40000000f00 */
[----:B------:R-:W-:Y:S01]  /*2040*/  MOV R127, RZ ;  /* 0x000000ff007f7202 */ /* 0x000fe20000000f00 */
[----:B-----5:R-:W-:Y:S04]  /*2050*/  STS [R137.X4], R22 ;  /* 0x0000001689007388 */ /* 0x020fe80000004800 */
        /* <DEDUP_REMOVED lines=9> */
[----:B---3--:R-:W-:Y:S04]  /*20f0*/  STS [R113.X4+0x500], R24 ;  /* 0x0005001871007388 */ /* 0x008fe80000004800 */
[----:B--2---:R-:W-:Y:S04]  /*2100*/  STS [R112.X4+0x580], R25 ;  /* 0x0005801970007388 */ /* 0x004fe80000004800 */
[----:B------:R-:W-:Y:S04]  /*2110*/  STS [R111.X4+0x600], R38 ;  /* 0x000600266f007388 */ /* 0x000fe80000004800 */
[----:B------:R1:W-:Y:S04]  /*2120*/  STS [R110.X4+0x680], R39 ;  /* 0x000680276e007388 */ /* 0x0003e80000004800 */
[----:B------:R-:W-:Y:S04]  /*2130*/  STS [R109.X4+0x700], R40 ;  /* 0x000700286d007388 */ /* 0x000fe80000004800 */
        /* <DEDUP_REMOVED lines=9> */
[----:B------:R-:W2:Y:S04]  /*21d0*/  LDS R24, [R104.X4+0x1c] ;  /* 0x00001c0068187984 */ /* 0x000ea80000004800 */
[----:B------:R-:W-:Y:S04]  /*21e0*/  LDS R25, [R104.X4+0x20] ;  /* 0x0000200068197984 */ /* 0x000fe80000004800 */
[----:B------:R-:W-:Y:S04]  /*21f0*/  LDS R26, [R104.X4+0x24] ;  /* 0x00002400681a7984 */ /* 0x000fe80000004800 */
[----:B------:R-:W-:Y:S04]  /*2200*/  LDS R27, [R104.X4+0x28] ;  /* 0x00002800681b7984 */ /* 0x000fe80000004800 */
[----:B------:R-:W2:Y:S04]  /*2210*/  LDS R28, [R104.X4+0x2c] ;  /* 0x00002c00681c7984 */ /* 0x000ea80000004800 */
[----:B------:R-:W-:Y:S04]  /*2220*/  LDS R29, [R104.X4+0x30] ;  /* 0x00003000681d7984 */ /* 0x000fe80000004800 */
[----:B------:R-:W2:Y:S04]  /*2230*/  LDS R30, [R104.X4+0x34] ;  /* 0x00003400681e7984 */ /* 0x000ea80000004800 */
[----:B------:R-:W-:Y:S04]  /*2240*/  LDS R31, [R104.X4+0x38] ;  /* 0x00003800681f7984 */ /* 0x000fe80000004800 */
[----:B------:R-:W3:Y:S04]  /*2250*/  LDS R32, [R104.X4+0x3c] ;  /* 0x00003c0068207984 */ /* 0x000ee80000004800 */
[----:B------:R-:W-:Y:S01]  /*2260*/  BAR.SYNC.DEFER_BLOCKING 0x0 ;  /* 0x0000000000007b1d */ /* 0x000fe20000010000 */
[----:B0-----:R-:W-:Y:S01]  /*2270*/  MOV R37, RZ ;  /* 0x000000ff00257202 */ /* 0x001fe20000000f00 */
[----:B-1----:R-:W-:-:S04]  /*2280*/  CS2R R38, SRZ ;  /* 0x0000000000267805 */ /* 0x002fc8000001ff00 */
[----:B------:R0:W5:Y:S01]  /*2290*/  @!P0 LDG.E R42, [R2.64] ;  /* 0x0000000c022a8981 */ /* 0x000162000c1e1900 */
[----:B------:R-:W-:-:S03]  /*22a0*/  ISETP.GE.AND P0, PT, R17, R23, PT ;  /* 0x000000171100720c */ /* 0x000fc60003f06270 */
[----:B------:R1:W5:Y:S01]  /*22b0*/  @!P1 LDG.E R38, [R4.64+-0xf00] ;  /* 0xfff1000c04269981 */ /* 0x000362000c1e1900 */
[-C--:B------:R-:W-:Y:S01]  /*22c0*/  ISETP.GE.AND P1, PT, R20, R23.reuse, PT ;  /* 0x000000171400720c */ /* 0x080fe20003f26270 */
[----:B--2---:R-:W-:Y:S02]  /*22d0*/  CS2R R40, SRZ ;  /* 0x0000000000287805 */ /* 0x004fe4000001ff00 */
        /* <DEDUP_REMOVED lines=17> */
[----:B------:R-:W-:-:S09]  /*23f0*/  ISETP.NE.AND P1, PT, R43, RZ, PT ;  /* 0x000000ff2b00720c */ /* 0x000fd20003f25270 */
[----:B------:R1:W2:Y:S01]  /*2400*/  @!P0 LDG.E R41, [R4.64+-0xc80] ;  /* 0xfff3800c04298981 */ /* 0x0002a2000c1e1900 */
[----:B------:R-:W-:Y:S02]  /*2410*/  ISETP.GE.AND P0, PT, R10, R23, PT ;  /* 0x000000170a00720c */ /* 0x000fe40003f06270 */
[----:B------:R-:W-:Y:S01]  /*2420*/  MOV R43, RZ ;  /* 0x000000ff002b7202 */ /* 0x000fe20000000f00 */
[----:B------:R1:W2:Y:S10]  /*2430*/  @!P1 LDG.E R48, [R4.64+-0xb00] ;  /* 0xfff5000c04309981 */ /* 0x0002b4000c1e1900 */
[----:B------:R1:W2:Y:S01]  /*2440*/  @!P0 LDG.E R43, [R4.64+-0xb80] ;  /* 0xfff4800c042b8981 */ /* 0x0002a2000c1e1900 */
[----:B---3--:R-:W-:-:S02]  /*2450*/  FMUL.FTZ R46, R35, -1.4426950216293334961 ;  /* 0xbfb8aa3b232e7820 */ /* 0x008fc40000410000 */
[----:B------:R-:W-:-:S04]  /*2460*/  FMUL.FTZ R45, R36, -1.4426950216293334961 ;  /* 0xbfb8aa3b242d7820 */ /* 0x000fc80000410000 */
[----:B------:R-:W0:Y:S01]  /*2470*/  MUFU.EX2 R46, R46 ;  /* 0x0000002e002e7308 */ /* 0x000e220000000800 */
[----:B----4-:R-:W-:Y:S02]  /*2480*/  FMUL.FTZ R65, R7, -1.4426950216293334961 ;  /* 0xbfb8aa3b07417820 */ /* 0x010fe40000410000 */
[----:B-1----:R-:W-:Y:S02]  /*2490*/  FMUL.FTZ R4, R33, -1.4426950216293334961 ;  /* 0xbfb8aa3b21047820 */ /* 0x002fe40000410000 */
[----:B------:R-:W-:-:S03]  /*24a0*/  FMUL.FTZ R67, R34, -1.4426950216293334961 ;  /* 0xbfb8aa3b22437820 */ /* 0x000fc60000410000 */
[----:B------:R-:W1:Y:S01]  /*24b0*/  MUFU.EX2 R45, R45 ;  /* 0x0000002d002d7308 */ /* 0x000e620000000800 */
[----:B------:R-:W-:-:S07]  /*24c0*/  FMUL.FTZ R66, R6, -1.4426950216293334961 ;  /* 0xbfb8aa3b06427820 */ /* 0x000fce0000410000 */
[----:B------:R3:W-:Y:S01]  /*24d0*/  MUFU.EX2 R126, R4 ;  /* 0x00000004007e7308 */ /* 0x0007e20000000800 */
[----:B------:R-:W-:Y:S02]  /*24e0*/  FMUL.FTZ R5, R22, -1.4426950216293334961 ;  /* 0xbfb8aa3b16057820 */ /* 0x000fe40000410000 */
[----:B------:R-:W-:Y:S02]  /*24f0*/  FMUL.FTZ R133, R24, -1.4426950216293334961 ;  /* 0xbfb8aa3b18857820 */ /* 0x000fe40000410000 */
[----:B---3--:R-:W-:-:S03]  /*2500*/  FMUL.FTZ R4, R28, -1.4426950216293334961 ;  /* 0xbfb8aa3b1c047820 */ /* 0x008fc60000410000 */
[----:B------:R-:W3:Y:S08]  /*2510*/  MUFU.EX2 R65, R65 ;  /* 0x0000004100417308 */ /* 0x000ef00000000800 */
[----:B------:R-:W4:Y:S08]  /*2520*/  MUFU.EX2 R67, R67 ;  /* 0x0000004300437308 */ /* 0x000f300000000800 */
[----:B------:R-:W0:Y:S08]  /*2530*/  MUFU.EX2 R66, R66 ;  /* 0x0000004200427308 */ /* 0x000e300000000800 */
[----:B------:R0:W-:Y:S02]  /*2540*/  MUFU.EX2 R159, R4 ;  /* 0x00000004009f7308 */ /* 0x0001e40000000800 */
[----:B0-----:R-:W-:-:S06]  /*2550*/  FADD.FTZ R4, R46, 1 ;  /* 0x3f8000002e047421 */ /* 0x001fcc0000010000 */
[----:B------:R1:W0:Y:S01]  /*2560*/  MUFU.EX2 R132, R5 ;  /* 0x0000000500847308 */ /* 0x0002220000000800 */
[----:B------:R-:W-:-:S07]  /*2570*/  FMUL.FTZ R161, R30, -1.4426950216293334961 ;  /* 0xbfb8aa3b1ea17820 */ /* 0x000fce0000410000 */
[----:B------:R-:W-:Y:S01]  /*2580*/  MUFU.RCP R4, R4 ;  /* 0x0000000400047308 */ /* 0x000fe20000001000 */
[----:B-1----:R-:W-:-:S07]  /*2590*/  FADD.FTZ R5, R45, 1 ;  /* 0x3f8000002d057421 */ /* 0x002fce0000010000 */
[----:B------:R-:W1:Y:S01]  /*25a0*/  MUFU.EX2 R133, R133 ;  /* 0x0000008500857308 */ /* 0x000e620000000800 */
[----:B---3--:R-:W-:Y:S02]  /*25b0*/  FADD.FTZ R46, R65, 1 ;  /* 0x3f800000412e7421 */ /* 0x008fe40000010000 */
[----:B----4-:R-:W-:Y:S02]  /*25c0*/  FADD.FTZ R45, R67, 1 ;  /* 0x3f800000432d7421 */ /* 0x010fe40000010000 */
[----:B------:R-:W-:-:S03]  /*25d0*/  FADD.FTZ R65, R66, 1 ;  /* 0x3f80000042417421 */ /* 0x000fc60000010000 */
[----:B------:R-:W-:Y:S01]  /*25e0*/  MUFU.RCP R5, R5 ;  /* 0x0000000500057308 */ /* 0x000fe20000001000 */
[----:B------:R-:W-:Y:S02]  /*25f0*/  FMUL.FTZ R154, R25, -1.4426950216293334961 ;  /* 0xbfb8aa3b199a7820 */ /* 0x000fe40000410000 */
[----:B------:R-:W-:-:S05]  /*2600*/  FMUL.FTZ R156, R26, -1.4426950216293334961 ;  /* 0xbfb8aa3b1a9c7820 */ /* 0x000fca0000410000 */
[----:B------:R-:W3:Y:S01]  /*2610*/  MUFU.EX2 R161, R161 ;  /* 0x000000a100a17308 */ /* 0x000ee20000000800 */
[----:B0-----:R-:W-:Y:S02]  /*2620*/  FADD.FTZ R67, R132, 1 ;  /* 0x3f80000084437421 */ /* 0x001fe40000010000 */
[----:B-1----:R-:W-:-:S05]  /*2630*/  FADD.FTZ R133, R133, 1 ;  /* 0x3f80000085857421 */ /* 0x002fca0000010000 */
[----:B------:R-:W-:Y:S08]  /*2640*/  MUFU.RCP R45, R45 ;  /* 0x0000002d002d7308 */ /* 0x000ff00000001000 */
[----:B------:R-:W-:Y:S08]  /*2650*/  MUFU.RCP R46, R46 ;  /* 0x0000002e002e7308 */ /* 0x000ff00000001000 */
[----:B------:R-:W-:Y:S01]  /*2660*/  MUFU.RCP R65, R65 ;  /* 0x0000004100417308 */ /* 0x000fe20000001000 */
[----:B------:R-:W-:-:S07]  /*2670*/  FMUL.FTZ R157, R27, -1.4426950216293334961 ;  /* 0xbfb8aa3b1b9d7820 */ /* 0x000fce0000410000 */
[----:B------:R-:W0:Y:S01]  /*2680*/  MUFU.EX2 R154, R154 ;  /* 0x0000009a009a7308 */ /* 0x000e220000000800 */
[----:B------:R-:W-:-:S07]  /*2690*/  FMUL.FTZ R163, R32, -1.4426950216293334961 ;  /* 0xbfb8aa3b20a37820 */ /* 0x000fce0000410000 */
[----:B------:R-:W1:Y:S01]  /*26a0*/  MUFU.EX2 R156, R156 ;  /* 0x0000009c009c7308 */ /* 0x000e620000000800 */
[----:B---3--:R-:W-:-:S07]  /*26b0*/  FADD.FTZ R165, R161, 1 ;  /* 0x3f800000a1a57421 */ /* 0x008fce0000010000 */
[----:B------:R-:W3:Y:S08]  /*26c0*/  MUFU.RCP R67, R67 ;  /* 0x0000004300437308 */ /* 0x000ef00000001000 */
[----:B------:R-:W4:Y:S01]  /*26d0*/  MUFU.RCP R133, R133 ;  /* 0x0000008500857308 */ /* 0x000f220000001000 */
[----:B0-----:R-:W-:Y:S01]  /*26e0*/  FADD.FTZ R66, R154, 1 ;  /* 0x3f8000009a427421 */ /* 0x001fe20000010000 */
        /* <DEDUP_REMOVED lines=17> */
[----:B------:R-:W5:Y:S04]  /*2800*/  LDS R37, [R104.X4] ;  /* 0x0000000068257984 */ /* 0x000f680000004800 */
[----:B------:R-:W1:Y:S04]  /*2810*/  LDS R38, [R104.X4+0x4] ;  /* 0x0000040068267984 */ /* 0x000e680000004800 */
[----:B------:R-:W3:Y:S04]  /*2820*/  LDS R39, [R104.X4+0x8] ;  /* 0x0000080068277984 */ /* 0x000ee80000004800 */
[----:B------:R-:W3:Y:S04]  /*2830*/  LDS R40, [R104.X4+0xc] ;  /* 0x00000c0068287984 */ /* 0x000ee80000004800 */
[----:B------:R-:W3:Y:S01]  /*2840*/  LDS R41, [R104.X4+0x10] ;  /* 0x0000100068297984 */ /* 0x000ee20000004800 */
[----:B0-----:R-:W-:-:S03]  /*2850*/  FADD.FTZ R2, -R4, 1 ;  /* 0x3f80000004027421 */ /* 0x001fc60000010100 */
[----:B------:R-:W0:Y:S01]  /*2860*/  LDS R42, [R104.X4+0x14] ;  /* 0x00001400682a7984 */ /* 0x000e220000004800 */
[----:B--2---:R-:W-:-:S03]  /*2870*/  FFMA.FTZ R50, R35, R2, 1 ;  /* 0x3f80000023327423 */ /* 0x004fc60000010002 */
[----:B------:R-:W2:Y:S01]  /*2880*/  LDS R43, [R104.X4+0x18] ;  /* 0x00001800682b7984 */ /* 0x000ea20000004800 */
[----:B------:R-:W-:-:S03]  /*2890*/  FADD.FTZ R3, -R5, 1 ;  /* 0x3f80000005037421 */ /* 0x000fc60000010100 */
[----:B------:R-:W0:Y:S01]  /*28a0*/  LDS R44, [R104.X4+0x1c] ;  /* 0x00001c00682c7984 */ /* 0x000e220000004800 */
[----:B------:R-:W-:Y:S01]  /*28b0*/  FFMA.FTZ R3, R36, R3, 1 ;  /* 0x3f80000024037423 */ /* 0x000fe20000010003 */
[----:B------:R-:W0:Y:S01]  /*28c0*/  MUFU.EX2 R158, R157 ;  /* 0x0000009d009e7308 */ /* 0x000e220000000800 */
[----:B------:R-:W-:Y:S01]  /*28d0*/  FADD.FTZ R48, R126, 1 ;  /* 0x3f8000007e307421 */ /* 0x000fe20000010000 */
[----:B------:R-:W-:Y:S01]  /*28e0*/  LDS R64, [R104.X4+0x2c] ;  /* 0x00002c0068407984 */ /* 0x000fe20000004800 */
[----:B-----5:R-:W-:Y:S02]  /*28f0*/  FMUL.FTZ R2, R70, R37 ;  /* 0x0000002546027220 */ /* 0x020fe40000410000 */
[----:B-1----:R-:W-:Y:S02]  /*2900*/  FMUL.FTZ R47, R69, R38 ;  /* 0x00000026452f7220 */ /* 0x002fe40000410000 */
[----:B------:R-:W-:Y:S02]  /*2910*/  FMUL.FTZ R2, R5, R2 ;  /* 0x0000000205027220 */ /* 0x000fe40000410000 */
[----:B------:R-:W-:-:S02]  /*2920*/  FMUL.FTZ R47, R4, R47 ;  /* 0x0000002f042f7220 */ /* 0x000fc40000410000 */
[----:B------:R-:W-:Y:S02]  /*2930*/  FMUL.FTZ R3, R2, R3 ;  /* 0x0000000302037220 */ /* 0x000fe40000410000 */
[----:B------:R-:W-:Y:S02]  /*2940*/  FMUL.FTZ R127, R47, R50 ;  /* 0x000000322f7f7220 */ /* 0x000fe40000410000 */
[----:B------:R-:W-:Y:S01]  /*2950*/  FADD.FTZ R49, -R45, 1 ;  /* 0x3f8000002d317421 */ /* 0x000fe20000010100 */
[----:B------:R-:W1:Y:S01]  /*2960*/  LDS R50, [R104.X4+0x24] ;  /* 0x0000240068327984 */ /* 0x000e620000004800 */
[----:B------:R-:W-:Y:S02]  /*2970*/  FADD.FTZ R2, -R46, 1 ;  /* 0x3f8000002e027421 */ /* 0x000fe40000010100 */
[----:B------:R-:W-:Y:S02]  /*2980*/  FADD.FTZ R47, -R65, 1 ;  /* 0x3f800000412f7421 */ /* 0x000fe40000010100 */
[----:B---3--:R-:W-:-:S02]  /*2990*/  FMUL.FTZ R161, R68, R39 ;  /* 0x0000002744a17220 */ /* 0x008fc40000410000 */
[----:B------:R-:W-:Y:S01]  /*29a0*/  FMUL.FTZ R126, R63, R40 ;  /* 0x000000283f7e7220 */ /* 0x000fe20000410000 */
[----:B------:R3:W-:Y:S01]  /*29b0*/  MUFU.EX2 R164, R163 ;  /* 0x000000a300a47308 */ /* 0x0007e20000000800 */
[----:B------:R-:W-:Y:S02]  /*29c0*/  FFMA.FTZ R2, R7, R2, 1 ;  /* 0x3f80000007027423 */ /* 0x000fe40000010002 */
[----:B------:R-:W-:Y:S02]  /*29d0*/  FFMA.FTZ R167, R34, R49, 1 ;  /* 0x3f80000022a77423 */ /* 0x000fe40000010031 */
[----:B------:R-:W-:Y:S01]  /*29e0*/  FMUL.FTZ R161, R46, R161 ;  /* 0x000000a12ea17220 */ /* 0x000fe20000410000 */
[----:B------:R-:W5:Y:S01]  /*29f0*/  LDS R49, [R104.X4+0x28] ;  /* 0x0000280068317984 */ /* 0x000f620000004800 */
[----:B------:R-:W-:Y:S02]  /*2a00*/  FMUL.FTZ R126, R65, R126 ;  /* 0x0000007e417e7220 */ /* 0x000fe40000410000 */
[----:B---3--:R-:W-:-:S02]  /*2a10*/  FFMA.FTZ R163, R6, R47, 1 ;  /* 0x3f80000006a37423 */ /* 0x008fc4000001002f */
[----:B------:R-:W-:Y:S01]  /*2a20*/  FMUL.FTZ R160, R29, -1.4426950216293334961 ;  /* 0xbfb8aa3b1da07820 */ /* 0x000fe20000410000 */
[----:B------:R-:W3:Y:S01]  /*2a30*/  LDS R47, [R104.X4+0x20] ;  /* 0x00002000682f7984 */ /* 0x000ee20000004800 */
[----:B------:R-:W-:Y:S02]  /*2a40*/  FMUL.FTZ R154, R62, R41 ;  /* 0x000000293e9a7220 */ /* 0x000fe40000410000 */
[----:B------:R-:W-:Y:S01]  /*2a50*/  FMUL.FTZ R162, R31, -1.4426950216293334961 ;  /* 0xbfb8aa3b1fa27820 */ /* 0x000fe20000410000 */
[----:B------:R-:W1:Y:S01]  /*2a60*/  MUFU.RCP R48, R48 ;  /* 0x0000003000307308 */ /* 0x000e620000001000 */
[----:B------:R-:W-:Y:S02]  /*2a70*/  FMUL.FTZ R169, R161, R2 ;  /* 0x00000002a1a97220 */ /* 0x000fe40000410000 */
[----:B------:R-:W-:Y:S02]  /*2a80*/  FMUL.FTZ R171, R126, R163 ;  /* 0x000000a37eab7220 */ /* 0x000fe40000410000 */
[----:B------:R-:W-:-:S02]  /*2a90*/  FADD.FTZ R156, R156, 1 ;  /* 0x3f8000009c9c7421 */ /* 0x000fc40000010000 */
[----:B------:R-:W-:Y:S02]  /*2aa0*/  FMUL.FTZ R154, R45, R154 ;  /* 0x0000009a2d9a7220 */ /* 0x000fe40000410000 */
[----:B------:R-:W-:Y:S02]  /*2ab0*/  FADD.FTZ R161, -R67, 1 ;  /* 0x3f80000043a17421 */ /* 0x000fe40000010100 */
[----:B----4-:R-:W-:Y:S01]  /*2ac0*/  FADD.FTZ R163, -R133, 1 ;  /* 0x3f80000085a37421 */ /* 0x010fe20000010100 */
[----:B------:R-:W4:Y:S01]  /*2ad0*/  MUFU.EX2 R160, R160 ;  /* 0x000000a000a07308 */ /* 0x000f220000000800 */
[----:B0-----:R-:W-:Y:S02]  /*2ae0*/  FADD.FTZ R132, R158, 1 ;  /* 0x3f8000009e847421 */ /* 0x001fe40000010000 */
[----:B------:R-:W-:Y:S02]  /*2af0*/  FMUL.FTZ R173, R154, R167 ;  /* 0x000000a79aad7220 */ /* 0x000fe40000410000 */
[----:B------:R-:W-:Y:S01]  /*2b00*/  FFMA.FTZ R177, R22, R161, 1 ;  /* 0x3f80000016b17423 */ /* 0x000fe200000100a1 */
[----:B------:R-:W-:Y:S02]  /*2b10*/  LDS R154, [R104.X4+0x34] ;  /* 0x00003400689a7984 */ /* 0x000fe40000004800 */
[----:B------:R-:W0:Y:S01]  /*2b20*/  MUFU.EX2 R162, R162 ;  /* 0x000000a200a27308 */ /* 0x000e220000000800 */
[----:B------:R-:W-:Y:S01]  /*2b30*/  FFMA.FTZ R179, R24, R163, 1 ;  /* 0x3f80000018b37423 */ /* 0x000fe200000100a3 */
[----:B------:R-:W3:Y:S01]  /*2b40*/  LDS R161, [R104.X4+0x30] ;  /* 0x0000300068a17984 */ /* 0x000ee20000004800 */
[----:B------:R-:W-:-:S03]  /*2b50*/  FADD.FTZ R159, R159, 1 ;  /* 0x3f8000009f9f7421 */ /* 0x000fc60000010000 */
[----:B------:R-:W3:Y:S02]  /*2b60*/  LDS R163, [R104.X4+0x38] ;  /* 0x0000380068a37984 */ /* 0x000ee40000004800 */
[----:B------:R0:W-:Y:S02]  /*2b70*/  MUFU.RCP R157, R156 ;  /* 0x0000009c009d7308 */ /* 0x0001e40000001000 */
[----:B0-----:R-:W0:Y:S06]  /*2b80*/  LDS R156, [R104.X4+0x3c] ;  /* 0x00003c00689c7984 */ /* 0x001e2c0000004800 */
[----:B------:R-:W3:Y:S01]  /*2b90*/  MUFU.RCP R132, R132 ;  /* 0x0000008400847308 */ /* 0x000ee20000001000 */
[----:B------:R-:W-:-:S02]  /*2ba0*/  FMUL.FTZ R167, R61, R42 ;  /* 0x0000002a3da77220 */ /* 0x000fc40000410000 */
[----:B-1----:R-:W-:Y:S01]  /*2bb0*/  FADD.FTZ R2, -R48, 1 ;  /* 0x3f80000030027421 */ /* 0x002fe20000010100 */
[----:B------:R-:W-:Y:S01]  /*2bc0*/  BAR.SYNC.DEFER_BLOCKING 0x0 ;  /* 0x0000000000007b1d */ /* 0x000fe20000010000 */
[----:B----4-:R-:W-:Y:S02]  /*2bd0*/  FADD.FTZ R158, R160, 1 ;  /* 0x3f800000a09e7421 */ /* 0x010fe40000010000 */
[----:B--2---:R-:W-:-:S03]  /*2be0*/  FMUL.FTZ R126, R60, R43 ;  /* 0x0000002b3c7e7220 */ /* 0x004fc60000410000 */
[----:B------:R-:W1:Y:S01]  /*2bf0*/  MUFU.RCP R159, R159 ;  /* 0x0000009f009f7308 */ /* 0x000e620000001000 */
[----:B------:R-:W-:Y:S02]  /*2c00*/  FADD.FTZ R160, R162, 1 ;  /* 0x3f800000a2a07421 */ /* 0x000fe40000010000 */
[----:B------:R-:W-:Y:S02]  /*2c10*/  FMUL.FTZ R167, R48, R167 ;  /* 0x000000a730a77220 */ /* 0x000fe40000410000 */
[----:B------:R-:W-:Y:S02]  /*2c20*/  FFMA.FTZ R2, R33, R2, 1 ;  /* 0x3f80000021027423 */ /* 0x000fe40000010002 */
[----:B------:R-:W-:Y:S01]  /*2c30*/  FADD.FTZ R164, R164, 1 ;  /* 0x3f800000a4a47421 */ /* 0x000fe20000010000 */
[----:B------:R-:W2:Y:S01]  /*2c40*/  MUFU.RCP R66, R66 ;  /* 0x0000004200427308 */ /* 0x000ea20000001000 */
[----:B------:R-:W-:Y:S02]  /*2c50*/  FMUL.FTZ R162, R59, R44 ;  /* 0x0000002c3ba27220 */ /* 0x000fe40000410000 */
[----:B------:R-:W-:-:S02]  /*2c60*/  FMUL.FTZ R126, R67, R126 ;  /* 0x0000007e437e7220 */ /* 0x000fc40000410000 */
[----:B------:R-:W-:Y:S02]  /*2c70*/  FMUL.FTZ R175, R167, R2 ;  /* 0x00000002a7af7220 */ /* 0x000fe40000410000 */
[----:B------:R-:W-:Y:S01]  /*2c80*/  FMUL.FTZ R162, R133, R162 ;  /* 0x000000a285a27220 */ /* 0x000fe20000410000 */
[----:B------:R-:W4:Y:S01]  /*2c90*/  MUFU.RCP R165, R165 ;  /* 0x000000a500a57308 */ /* 0x000f220000001000 */
[----:B------:R-:W-:Y:S02]  /*2ca0*/  FMUL.FTZ R177, R126, R177 ;  /* 0x000000b17eb17220 */ /* 0x000fe40000410000 */
[----:B---3--:R-:W-:-:S05]  /*2cb0*/  FADD.FTZ R126, -R132, 1 ;  /* 0x3f800000847e7421 */ /* 0x008fca0000010100 */
[----:B------:R-:W3:Y:S01]  /*2cc0*/  MUFU.RCP R160, R160 ;  /* 0x000000a000a07308 */ /* 0x000ee20000001000 */
[----:B------:R-:W-:-:S07]  /*2cd0*/  FMUL.FTZ R179, R162, R179 ;  /* 0x000000b3a2b37220 */ /* 0x000fce0000410000 */
[----:B------:R0:W0:Y:S01]  /*2ce0*/  MUFU.RCP R167, R164 ;  /* 0x000000a400a77308 */ /* 0x0000220000001000 */
[----:B-1----:R-:W-:Y:S02]  /*2cf0*/  FADD.FTZ R185, -R159, 1 ;  /* 0x3f8000009fb97421 */ /* 0x002fe40000010100 */
[----:B------:R-:W-:Y:S02]  /*2d00*/  FFMA.FTZ R162, R27, R126, 1 ;  /* 0x3f8000001ba27423 */ /* 0x000fe4000001007e */
[----:B------:R-:W-:-:S03]  /*2d10*/  FADD.FTZ R181, -R157, 1 ;  /* 0x3f8000009db57421 */ /* 0x000fc60000010100 */
[----:B------:R-:W1:Y:S01]  /*2d20*/  MUFU.RCP R158, R158 ;  /* 0x0000009e009e7308 */ /* 0x000e620000001000 */
[----:B------:R-:W-:Y:S02]  /*2d30*/  FMUL.FTZ R126, R57, R50 ;  /* 0x00000032397e7220 */ /* 0x000fe40000410000 */
[----:B------:R-:W-:Y:S02]  /*2d40*/  FFMA.FTZ R187, R28, R185, 1 ;  /* 0x3f8000001cbb7423 */ /* 0x000fe400000100b9 */
[----:B------:R-:W-:Y:S02]  /*2d50*/  FFMA.FTZ R183, R26, R181, 1 ;  /* 0x3f8000001ab77423 */ /* 0x000fe400000100b5 */
[----:B-----5:R-:W-:Y:S02]  /*2d60*/  FMUL.FTZ R185, R56, R49 ;  /* 0x0000003138b97220 */ /* 0x020fe40000410000 */
[----:B------:R-:W-:Y:S02]  /*2d70*/  FMUL.FTZ R126, R157, R126 ;  /* 0x0000007e9d7e7220 */ /* 0x000fe40000410000 */
[----:B--2---:R-:W-:-:S02]  /*2d80*/  FADD.FTZ R2, -R66, 1 ;  /* 0x3f80000042027421 */ /* 0x004fc40000010100 */
[----:B------:R-:W-:Y:S02]  /*2d90*/  FMUL.FTZ R181, R58, R47 ;  /* 0x0000002f3ab57220 */ /* 0x000fe40000410000 */
[----:B0-----:R-:W-:Y:S02]  /*2da0*/  FMUL.FTZ R164, R55, R64 ;  /* 0x0000004037a47220 */ /* 0x001fe40000410000 */
[----:B------:R-:W-:Y:S02]  /*2db0*/  FMUL.FTZ R185, R132, R185 ;  /* 0x000000b984b97220 */ /* 0x000fe40000410000 */
[----:B------:R-:W-:Y:S02]  /*2dc0*/  FMUL.FTZ R183, R126, R183 ;  /* 0x000000b77eb77220 */ /* 0x000fe40000410000 */
[----:B------:R-:W-:Y:S02]  /*2dd0*/  FFMA.FTZ R2, R25, R2, 1 ;  /* 0x3f80000019027423 */ /* 0x000fe40000010002 */
[----:B------:R-:W-:-:S02]  /*2de0*/  FMUL.FTZ R181, R66, R181 ;  /* 0x000000b542b57220 */ /* 0x000fc40000410000 */
[----:B------:R-:W-:Y:S02]  /*2df0*/  FMUL.FTZ R164, R159, R164 ;  /* 0x000000a49fa47220 */ /* 0x000fe40000410000 */
[----:B----4-:R-:W-:Y:S02]  /*2e00*/  FADD.FTZ R189, -R165, 1 ;  /* 0x3f800000a5bd7421 */ /* 0x010fe40000010100 */
[----:B---3--:R-:W-:Y:S02]  /*2e10*/  FADD.FTZ R126, -R160, 1 ;  /* 0x3f800000a07e7421 */ /* 0x008fe40000010100 */
[----:B------:R-:W-:Y:S02]  /*2e20*/  FADD.FTZ R193, -R167, 1 ;  /* 0x3f800000a7c17421 */ /* 0x000fe40000010100 */
[----:B------:R-:W-:Y:S02]  /*2e30*/  FMUL.FTZ R185, R185, R162 ;  /* 0x000000a2b9b97220 */ /* 0x000fe40000410000 */
[----:B------:R-:W-:-:S02]  /*2e40*/  FMUL.FTZ R181, R181, R2 ;  /* 0x00000002b5b57220 */ /* 0x000fc40000410000 */
[----:B------:R-:W-:Y:S02]  /*2e50*/  FMUL.FTZ R187, R164, R187 ;  /* 0x000000bba4bb7220 */ /* 0x000fe40000410000 */
[----:B------:R-:W-:Y:S02]  /*2e60*/  FFMA.FTZ R191, R30, R189, 1 ;  /* 0x3f8000001ebf7423 */ /* 0x000fe400000100bd */
[----:B------:R-:W-:Y:S02]  /*2e70*/  FFMA.FTZ R162, R31, R126, 1 ;  /* 0x3f8000001fa27423 */ /* 0x000fe4000001007e */
[----:B------:R-:W-:Y:S02]  /*2e80*/  FFMA.FTZ R195, R32, R193, 1 ;  /* 0x3f80000020c37423 */ /* 0x000fe400000100c1 */
[----:B-1----:R-:W-:Y:S02]  /*2e90*/  FADD.FTZ R2, -R158, 1 ;  /* 0x3f8000009e027421 */ /* 0x002fe40000010100 */
[----:B------:R-:W-:-:S02]  /*2ea0*/  FMUL.FTZ R189, R54, R161 ;  /* 0x000000a136bd7220 */ /* 0x000fc40000410000 */
[----:B------:R-:W-:Y:S02]  /*2eb0*/  FMUL.FTZ R126, R53, R154 ;  /* 0x0000009a357e7220 */ /* 0x000fe40000410000 */
[----:B------:R-:W-:Y:S02]  /*2ec0*/  FMUL.FTZ R193, R52, R163 ;  /* 0x000000a334c17220 */ /* 0x000fe40000410000 */
[----:B------:R-:W-:Y:S01]  /*2ed0*/  FMUL.FTZ R164, R51, R156 ;  /* 0x0000009c33a47220 */ /* 0x000fe20000410000 */
[----:B------:R-:W-:Y:S01]  /*2ee0*/  ISETP.NE.AND P6, PT, R147, RZ, PT ;  /* 0x000000ff9300720c */ /* 0x000fe20003fc5270 */
        /* <DEDUP_REMOVED lines=60> */
[C---:B--2---:R-:W-:Y:S02]  /*32b0*/  ISETP.GE.AND P3, PT, R118.reuse, R201, PT ;  /* 0x000000c97600720c */ /* 0x044fe40003f66270 */
[----:B------:R-:W-:Y:S01]  /*32c0*/  IADD3 R126, P4, R118, R116, RZ ;  /* 0x00000074767e7210 */ /* 0x000fe20007f9e0ff */
[----:B------:R-:W-:Y:S01]  /*32d0*/  FMUL.FTZ R36, R36, R5 ;  /* 0x0000000524247220 */ /* 0x000fe20000410000 */
[-C--:B------:R-:W-:Y:S01]  /*32e0*/  ISETP.GE.AND P2, PT, R18, R201.reuse, PT ;  /* 0x000000c91200720c */ /* 0x080fe20003f46270 */
[----:B------:R-:W-:Y:S01]  /*32f0*/  FMUL.FTZ R35, R35, R4 ;  /* 0x0000000423237220 */ /* 0x000fe20000410000 */
[-C--:B------:R-:W-:Y:S01]  /*3300*/  ISETP.GE.AND P0, PT, R19, R201.reuse, PT ;  /* 0x000000c91300720c */ /* 0x080fe20003f06270 */
[----:B------:R-:W-:Y:S01]  /*3310*/  FMUL.FTZ R46, R7, R46 ;  /* 0x0000002e072e7220 */ /* 0x000fe20000410000 */
[----:B------:R-:W-:Y:S01]  /*3320*/  ISETP.GE.AND P1, PT, R20, R201, PT ;  /* 0x000000c91400720c */ /* 0x000fe20003f26270 */
[----:B------:R-:W-:Y:S02]  /*3330*/  FMUL.FTZ R65, R6, R65 ;  /* 0x0000004106417220 */ /* 0x000fe40000410000 */
[----:B------:R-:W-:-:S02]  /*3340*/  IMAD.X R127, R119, 0x1, R117, P4 ;  /* 0x00000001777f7824 */ /* 0x000fc400020e0675 */
        /* <DEDUP_REMOVED lines=10> */
.L_x_3025:
[----:B------:R-:W-:Y:S05]  /*33f0*/  BSYNC B0 ;  /* 0x0000000000007941 */ /* 0x000fea0003800000 */
.L_x_3024:
        /* <DEDUP_REMOVED lines=71> */
[----:B0-----:R-:W-:Y:S01]  /*3870*/  FMUL.FTZ R7, R28, R64 ;  /* 0x000000401c077220 */ /* 0x001fe20000410000 */
[----:B------:R-:W-:Y:S01]  /*3880*/  STS [R104.X4], R37 ;  /* 0x0000002568007388 */ /* 0x000fe20000004800 */
[----:B------:R-:W-:Y:S02]  /*3890*/  FMUL.FTZ R29, R29, R161 ;  /* 0x000000a11d1d7220 */ /* 0x000fe40000410000 */
[----:B------:R-:W-:Y:S01]  /*38a0*/  FMUL.FTZ R45, R30, R154 ;  /* 0x0000009a1e2d7220 */ /* 0x000fe20000410000 */
[----:B------:R-:W-:Y:S01]  /*38b0*/  STS [R104.X4+0x4], R35 ;  /* 0x0000042368007388 */ /* 0x000fe20000004800 */
[----:B------:R-:W-:Y:S02]  /*38c0*/  FMUL.FTZ R31, R31, R163 ;  /* 0x000000a31f1f7220 */ /* 0x000fe40000410000 */
[----:B------:R-:W-:Y:S01]  /*38d0*/  FMUL.FTZ R47, R32, R156 ;  /* 0x0000009c202f7220 */ /* 0x000fe20000410000 */
[----:B------:R-:W-:Y:S01]  /*38e0*/  STS [R104.X4+0x8], R39 ;  /* 0x0000082768007388 */ /* 0x000fe20000004800 */
[----:B------:R-:W-:-:S03]  /*38f0*/  IMAD R4, R151, c[0x0][0x210], RZ ;  /* 0x0000840097047a24 */ /* 0x000fc600078e02ff */
[----:B------:R-:W-:Y:S04]  /*3900*/  STS [R104.X4+0xc], R65 ;  /* 0x00000c4168007388 */ /* 0x000fe80000004800 */
[----:B------:R-:W-:Y:S04]  /*3910*/  STS [R104.X4+0x10], R41 ;  /* 0x0000102968007388 */ /* 0x000fe80000004800 */
[----:B------:R-:W-:Y:S04]  /*3920*/  STS [R104.X4+0x14], R33 ;  /* 0x0000142168007388 */ /* 0x000fe80000004800 */
[----:B------:R-:W-:Y:S04]  /*3930*/  STS [R104.X4+0x18], R43 ;  /* 0x0000182b68007388 */ /* 0x000fe80000004800 */
[----:B------:R0:W-:Y:S04]  /*3940*/  STS [R104.X4+0x1c], R3 ;  /* 0x00001c0368007388 */ /* 0x0001e80000004800 */
[----:B------:R-:W-:Y:S04]  /*3950*/  STS [R104.X4+0x20], R25 ;  /* 0x0000201968007388 */ /* 0x000fe80000004800 */
[----:B------:R1:W-:Y:S01]  /*3960*/  STS [R104.X4+0x24], R5 ;  /* 0x0000240568007388 */ /* 0x0003e20000004800 */
[----:B0-----:R-:W-:-:S03]  /*3970*/  IMAD.WIDE.U32 R2, R153, c[0x0][0x210], RZ ;  /* 0x0000840099027a25 */ /* 0x001fc600078e00ff */
[----:B------:R-:W-:Y:S04]  /*3980*/  STS [R104.X4+0x28], R27 ;  /* 0x0000281b68007388 */ /* 0x000fe80000004800 */
[----:B------:R0:W-:Y:S01]  /*3990*/  STS [R104.X4+0x2c], R7 ;  /* 0x00002c0768007388 */ /* 0x0001e20000004800 */
[----:B-1----:R-:W-:-:S03]  /*39a0*/  LEA R5, P0, R118, c[0x0][0x270], 0x2 ;  /* 0x00009c0076057a11 */ /* 0x002fc600078010ff */
[----:B------:R-:W-:Y:S01]  /*39b0*/  STS [R104.X4+0x30], R29 ;  /* 0x0000301d68007388 */ /* 0x000fe20000004800 */
[----:B------:R-:W-:-:S03]  /*39c0*/  LEA.HI.X R6, R118, c[0x0][0x274], R119, 0x2, P0 ;  /* 0x00009d0076067a11 */ /* 0x000fc600000f1477 */
[----:B------:R-:W-:Y:S01]  /*39d0*/  STS [R104.X4+0x34], R45 ;  /* 0x0000342d68007388 */ /* 0x000fe20000004800 */
[----:B0-----:R-:W-:-:S03]  /*39e0*/  IMAD R7, R153, c[0x0][0x214], R4 ;  /* 0x0000850099077a24 */ /* 0x001fc600078e0204 */
[----:B------:R-:W-:Y:S01]  /*39f0*/  STS [R104.X4+0x38], R31 ;  /* 0x0000381f68007388 */ /* 0x000fe20000004800 */
[----:B------:R-:W-:Y:S01]  /*3a00*/  IMAD R4, R152, c[0x0][0x218], RZ ;  /* 0x0000860098047a24 */ /* 0x000fe200078e02ff */
[----:B------:R-:W-:Y:S02]  /*3a10*/  IADD3 R3, R3, R7, RZ ;  /* 0x0000000703037210 */ /* 0x000fe40007ffe0ff */
[----:B------:R-:W-:Y:S01]  /*3a20*/  STS [R104.X4+0x3c], R47 ;  /* 0x00003c2f68007388 */ /* 0x000fe20000004800 */
[----:B------:R-:W-:-:S06]  /*3a30*/  NOP ;  /* 0x0000000000007918 */ /* 0x000fcc0000000000 */
[----:B------:R-:W-:Y:S01]  /*3a40*/  LDS R33, [R137.X4] ;  /* 0x0000000089217984 */ /* 0x000fe20000004800 */
[----:B------:R-:W-:-:S03]  /*3a50*/  IMAD.WIDE.U32 R2, R155, c[0x0][0x218], R2 ;  /* 0x000086009b027a25 */ /* 0x000fc600078e0002 */
[----:B------:R-:W-:Y:S01]  /*3a60*/  LDS R35, [R136.X4+0x80] ;  /* 0x0000800088237984 */ /* 0x000fe20000004800 */
[----:B------:R-:W-:Y:S01]  /*3a70*/  IMAD R22, R155, c[0x0][0x21c], R4 ;  /* 0x000087009b167a24 */ /* 0x000fe200078e0204 */
[----:B------:R-:W-:Y:S02]  /*3a80*/  IADD3 R4, P1, R72, R2, RZ ;  /* 0x0000000248047210 */ /* 0x000fe40007f3e0ff */
[----:B------:R-:W-:Y:S02]  /*3a90*/  LDS R25, [R135.X4+0x100] ;  /* 0x0001000087197984 */ /* 0x000fe40000004800 */
[----:B------:R-:W-:Y:S02]  /*3aa0*/  IADD3.X R3, R71, R22, R3, P1, !PT ;  /* 0x0000001647037210 */ /* 0x000fe40000ffe403 */
[----:B------:R-:W-:Y:S01]  /*3ab0*/  LDS R37, [R134.X4+0x180] ;  /* 0x0001800086257984 */ /* 0x000fe20000004800 */
[----:B------:R-:W-:-:S03]  /*3ac0*/  LEA R2, P0, R4, R5, 0x2 ;  /* 0x0000000504027211 */ /* 0x000fc600078010ff */
[----:B------:R-:W-:Y:S01]  /*3ad0*/  LDS R27, [R131.X4+0x200] ;  /* 0x00020000831b7984 */ /* 0x000fe20000004800 */
[----:B------:R-:W-:-:S03]  /*3ae0*/  LEA.HI.X R3, R4, R6, R3, 0x2, P0 ;  /* 0x0000000604037211 */ /* 0x000fc600000f1403 */
        /* <DEDUP_REMOVED lines=32> */
.L_x_3028:
[----:B------:R-:W-:Y:S05]  /*3cf0*/  BSYNC B0 ;  /* 0x0000000000007941 */ /* 0x000fea0003800000 */
.L_x_3027:
        /* <DEDUP_REMOVED lines=25> */
.L_x_3026:
[----:B-1----:R-:W-:Y:S01]  /*3e90*/  FFMA.FTZ R148, R105, R70, R148 ;  /* 0x0000004669947223 */ /* 0x002fe20000010094 */
[----:B------:R-:W-:Y:S01]  /*3ea0*/  MOV R0, c[0x0][0x16c] ;  /* 0x00005b0000007a02 */ /* 0x000fe20000000f00 */
[----:B------:R-:W-:Y:S01]  /*3eb0*/  BAR.SYNC.DEFER_BLOCKING 0x0 ;  /* 0x0000000000007b1d */ /* 0x000fe20000010000 */
[----:B------:R-:W-:Y:S01]  /*3ec0*/  HFMA2.MMA R34, -RZ, RZ, 0, 0 ;  /* 0x00000000ff227435 */ /* 0x000fe200000001ff */
[----:B------:R-:W-:Y:S01]  /*3ed0*/  FFMA.FTZ R148, R102, R69, R148 ;  /* 0x0000004566947223 */ /* 0x000fe20000010094 */
[----:B------:R-:W-:Y:S01]  /*3ee0*/  ISETP.GE.AND P0, PT, R0, 0x1, PT ;  /* 0x000000010000780c */ /* 0x000fe20003f06270 */
[----:B------:R-:W-:Y:S01]  /*3ef0*/  FMUL.FTZ R50, R70, UR4 ;  /* 0x0000000446327c20 */ /* 0x000fe20008410000 */
[----:B0-----:R-:W-:Y:S01]  /*3f00*/  CS2R R32, SRZ ;  /* 0x0000000000207805 */ /* 0x001fe2000001ff00 */
        /* <DEDUP_REMOVED lines=13> */
[----:B------:R-:W-:Y:S01]  /*3fe0*/  MOV R19, RZ ;  /* 0x000000ff00137202 */ /* 0x000fe20000000f00 */
        /* <DEDUP_REMOVED lines=29> */
[----:B------:R-:W-:Y:S01]  /*41c0*/  UMOV UR6, URZ ;  /* 0x0000003f00067c82 */ /* 0x000fe20008000000 */
[----:B------:R-:W-:Y:S01]  /*41d0*/  FADD.FTZ R14, R76, UR5 ;  /* 0x000000054c0e7e21 */ /* 0x000fe20008010000 */
[----:B------:R-:W-:Y:S01]  /*41e0*/  LOP3.LUT R0, R0, 0xfffffe, RZ, 0xc0, !PT ;  /* 0x00fffffe00007812 */ /* 0x000fe200078ec0ff */
[----:B------:R-:W-:Y:S01]  /*41f0*/  FADD.FTZ R13, R77, UR5 ;  /* 0x000000054d0d7e21 */ /* 0x000fe20008010000 */
[----:B------:R-:W-:Y:S01]  /*4200*/  UMOV UR7, URZ ;  /* 0x0000003f00077c82 */ /* 0x000fe20008000000 */
[----:B------:R-:W-:Y:S01]  /*4210*/  FADD.FTZ R12, R78, UR5 ;  /* 0x000000054e0c7e21 */ /* 0x000fe20008010000 */
[----:B------:R-:W-:Y:S01]  /*4220*/  IADD3 R17, R17, -R0, RZ ;  /* 0x8000000011117210 */ /* 0x000fe20007ffe0ff */
        /* <DEDUP_REMOVED lines=10> */
[----:B------:R-:W-:-:S05]  /*42d0*/  IMAD.MOV.U32 R0, RZ, RZ, RZ ;  /* 0x000000ffff007224 */ /* 0x000fca00078e00ff */
.L_x_3077:
[----:B------:R-:W-:Y:S01]  /*42e0*/  SHF.R.S32.HI R201, RZ, 0x1f, R0 ;  /* 0x0000001fffc97819 */ /* 0x000fe20000011400 */
[----:B------:R-:W-:Y:S01]  /*42f0*/  CS2R R158, SRZ ;  /* 0x00000000009e7805 */ /* 0x000fe2000001ff00 */
[----:B------:R-:W-:Y:S02]  /*4300*/  IADD3 R157, -R116, c[0x0][0x168], RZ ;  /* 0x00005a00749d7a10 */ /* 0x000fe40007ffe1ff */
[C---:B------:R-:W-:Y:S01]  /*4310*/  LOP3.LUT R66, R118.reuse, 0x40, RZ, 0xfc, !PT ;  /* 0x0000004076427812 */ /* 0x040fe200078efcff */
[----:B------:R-:W-:Y:S01]  /*4320*/  IMAD R65, R201, c[0x0][0x1a0], RZ ;  /* 0x00006800c9417a24 */ /* 0x000fe200078e02ff */
[----:B------:R-:W-:-:S02]  /*4330*/  LOP3.LUT R64, R118, 0x20, RZ, 0xfc, !PT ;  /* 0x0000002076407812 */ /* 0x000fc400078efcff */
[-C--:B------:R-:W-:Y:S01]  /*4340*/  ISETP.GE.AND P3, PT, R66, R157.reuse, PT ;  /* 0x0000009d4200720c */ /* 0x080fe20003f66270 */
[----:B------:R-:W-:Y:S01]  /*4350*/  IMAD.WIDE.U32 R66, R0, c[0x0][0x1a0], R118 ;  /* 0x0000680000427a25 */ /* 0x000fe200078e0076 */
[C---:B------:R-:W-:Y:S02]  /*4360*/  LOP3.LUT R154, R118.reuse, 0x80, RZ, 0xfc, !PT ;  /* 0x00000080769a7812 */ /* 0x040fe400078efcff */
[-C--:B------:R-:W-:Y:S01]  /*4370*/  ISETP.GE.AND P1, PT, R118, R157.reuse, PT ;  /* 0x0000009d7600720c */ /* 0x080fe20003f26270 */
[----:B------:R-:W-:Y:S01]  /*4380*/  IMAD R65, R0, c[0x0][0x1a4], R65 ;  /* 0x0000690000417a24 */ /* 0x000fe200078e0241 */
[-C--:B------:R-:W-:Y:S02]  /*4390*/  ISETP.GE.AND P2, PT, R64, R157.reuse, PT ;  /* 0x0000009d4000720c */ /* 0x080fe40003f46270 */
[----:B------:R-:W-:Y:S02]  /*43a0*/  LOP3.LUT R132, R118, 0x60, RZ, 0xfc, !PT ;  /* 0x0000006076847812 */ /* 0x000fe400078efcff */
[----:B------:R-:W-:Y:S01]  /*43b0*/  ISETP.GE.AND P5, PT, R154, R157, PT ;  /* 0x0000009d9a00720c */ /* 0x000fe20003fa6270 */
[----:B------:R-:W-:Y:S01]  /*43c0*/  HFMA2.MMA R154, -RZ, RZ, 0, 0 ;  /* 0x00000000ff9a7435 */ /* 0x000fe200000001ff */
[----:B------:R-:W-:-:S02]  /*43d0*/  LEA R64, P0, R66, R143, 0x2 ;  /* 0x0000008f42407211 */ /* 0x000fc400078010ff */
[----:B------:R-:W-:Y:S02]  /*43e0*/  IADD3 R65, R67, R65, RZ ;  /* 0x0000004143417210 */ /* 0x000fe40007ffe0ff */
[-C--:B------:R-:W-:Y:S02]  /*43f0*/  ISETP.GE.AND P4, PT, R132, R157.reuse, PT ;  /* 0x0000009d8400720c */ /* 0x080fe40003f86270 */
[----:B------:R-:W-:Y:S02]  /*4400*/  LOP3.LUT R156, R118, 0xa0, RZ, 0xfc, !PT ;  /* 0x000000a0769c7812 */ /* 0x000fe400078efcff */
[----:B------:R-:W-:Y:S02]  /*4410*/  LEA.HI.X R65, R66, R142, R65, 0x2, P0 ;  /* 0x0000008e42417211 */ /* 0x000fe400000f1441 */
[----:B------:R-:W-:Y:S02]  /*4420*/  LOP3.LUT R66, R118, 0xc0, RZ, 0xfc, !PT ;  /* 0x000000c076427812 */ /* 0x000fe400078efcff */
[-C--:B------:R-:W-:Y:S01]  /*4430*/  ISETP.GE.AND P0, PT, R156, R157.reuse, PT ;  /* 0x0000009d9c00720c */ /* 0x080fe20003f06270 */
[----:B------:R0:W2:Y:S01]  /*4440*/  @!P1 LDG.E R154, [R64.64] ;  /* 0x0000000c409a9981 */ /* 0x0000a2000c1e1900 */
[----:B------:R-:W-:Y:S01]  /*4450*/  LOP3.LUT R132, R118, 0xe0, RZ, 0xfc, !PT ;  /* 0x000000e076847812 */ /* 0x000fe200078efcff */
[----:B------:R-:W-:Y:S01]  /*4460*/  CS2R R160, SRZ ;  /* 0x0000000000a07805 */ /* 0x000fe2000001ff00 */
[----:B------:R-:W-:Y:S01]  /*4470*/  MOV R156, RZ ;  /* 0x000000ff009c7202 */ /* 0x000fe20000000f00 */
[----:B------:R0:W3:Y:S01]  /*4480*/  @!P2 LDG.E R159, [R64.64+0x80] ;  /* 0x0000800c409fa981 */ /* 0x0000e2000c1e1900 */
[-C--:B------:R-:W-:Y:S01]  /*4490*/  ISETP.GE.AND P1, PT, R66, R157.reuse, PT ;  /* 0x0000009d4200720c */ /* 0x080fe20003f26270 */
[----:B------:R-:W-:Y:S01]  /*44a0*/  HFMA2.MMA R163, -RZ, RZ, 0, 0 ;  /* 0x00000000ffa37435 */ /* 0x000fe200000001ff */
[----:B------:R-:W-:Y:S01]  /*44b0*/  ISETP.GE.AND P2, PT, R132, R157, PT ;  /* 0x0000009d8400720c */ /* 0x000fe20003f46270 */
[----:B------:R0:W4:Y:S01]  /*44c0*/  @!P4 LDG.E R161, [R64.64+0x180] ;  /* 0x0001800c40a1c981 */ /* 0x000122000c1e1900 */
[----:B------:R-:W-:-:S02]  /*44d0*/  LOP3.LUT R66, R118, 0x100, RZ, 0xfc, !PT ;  /* 0x0000010076427812 */ /* 0x000fc400078efcff */
[----:B------:R-:W-:Y:S01]  /*44e0*/  LOP3.LUT R132, R118, 0x120, RZ, 0xfc, !PT ;  /* 0x0000012076847812 */ /* 0x000fe200078efcff */
[----:B------:R0:W4:Y:S01]  /*44f0*/  @!P3 LDG.E R156, [R64.64+0x100] ;  /* 0x0001000c409cb981 */ /* 0x000122000c1e1900 */
[-C--:B------:R-:W-:Y:S02]  /*4500*/  ISETP.GE.AND P3, PT, R66, R157.reuse, PT ;  /* 0x0000009d4200720c */ /* 0x080fe40003f66270 */
[-C--:B------:R-:W-:Y:S01]  /*4510*/  ISETP.GE.AND P4, PT, R132, R157.reuse, PT ;  /* 0x0000009d8400720c */ /* 0x080fe20003f86270 */
[----:B------:R0:W4:Y:S01]  /*4520*/  @!P5 LDG.E R158, [R64.64+0x200] ;  /* 0x0002000c409ed981 */ /* 0x000122000c1e1900 */
[C---:B------:R-:W-:Y:S02]  /*4530*/  LOP3.LUT R66, R118.reuse, 0x140, RZ, 0xfc, !PT ;  /* 0x0000014076427812 */ /* 0x040fe400078efcff */
[----:B------:R-:W-:Y:S01]  /*4540*/  LOP3.LUT R132, R118, 0x160, RZ, 0xfc, !PT ;  /* 0x0000016076847812 */ /* 0x000fe200078efcff */
[----:B------:R0:W4:Y:S01]  /*4550*/  @!P0 LDG.E R163, [R64.64+0x280] ;  /* 0x0002800c40a38981 */ /* 0x000122000c1e1900 */
[----:B------:R-:W-:-:S02]  /*4560*/  ISETP.GE.AND P5, PT, R66, R157, PT ;  /* 0x0000009d4200720c */ /* 0x000fc40003fa6270 */
[-C--:B------:R-:W-:Y:S01]  /*4570*/  ISETP.GE.AND P0, PT, R132, R157.reuse, PT ;  /* 0x0000009d8400720c */ /* 0x080fe20003f06270 */
[----:B------:R-:W-:Y:S01]  /*4580*/  IMAD R132, R152, c[0x0][0x180], RZ ;  /* 0x0000600098847a24 */ /* 0x000fe200078e02ff */
[C---:B------:R-:W-:Y:S01]  /*4590*/  LOP3.LUT R66, R118.reuse, 0x180, RZ, 0xfc, !PT ;  /* 0x0000018076427812 */ /* 0x040fe200078efcff */
[----:B------:R0:W4:Y:S01]  /*45a0*/  @!P1 LDG.E R160, [R64.64+0x300] ;  /* 0x0003000c40a09981 */ /* 0x000122000c1e1900 */
[----:B------:R-:W-:Y:S02]  /*45b0*/  MOV R165, RZ ;  /* 0x000000ff00a57202 */ /* 0x000fe40000000f00 */
[----:B------:R-:W-:Y:S01]  /*45c0*/  LOP3.LUT R162, R118, 0x1a0, RZ, 0xfc, !PT ;  /* 0x000001a076a27812 */ /* 0x000fe200078efcff */
[C---:B------:R-:W-:Y:S01]  /*45d0*/  IMAD R133, R155.reuse, c[0x0][0x184], R132 ;  /* 0x000061009b857a24 */ /* 0x040fe200078e0284 */
[-C--:B------:R-:W-:Y:S01]  /*45e0*/  ISETP.GE.AND P1, PT, R66, R157.reuse, PT ;  /* 0x0000009d4200720c */ /* 0x080fe20003f26270 */
[----:B------:R-:W-:Y:S01]  /*45f0*/  IMAD.WIDE.U32 R66, R155, c[0x0][0x180], RZ ;  /* 0x000060009b427a25 */ /* 0x000fe200078e00ff */
[----:B------:R0:W4:Y:S01]  /*4600*/  @!P2 LDG.E R165, [R64.64+0x380] ;  /* 0x0003800c40a5a981 */ /* 0x000122000c1e1900 */
[----:B------:R-:W-:Y:S01]  /*4610*/  ISETP.GE.AND P2, PT, R162, R157, PT ;  /* 0x0000009da200720c */ /* 0x000fe20003f46270 */
[----:B------:R-:W-:-:S02]  /*4620*/  HFMA2.MMA R162, -RZ, RZ, 0, 0 ;  /* 0x00000000ffa27435 */ /* 0x000fc400000001ff */
[----:B------:R-:W-:Y:S01]  /*4630*/  IADD3 R67, R67, R133, RZ ;  /* 0x0000008543437210 */ /* 0x000fe20007ffe0ff */
[----:B------:R-:W-:Y:S01]  /*4640*/  IMAD R133, R201, c[0x0][0x188], RZ ;  /* 0x00006200c9857a24 */ /* 0x000fe200078e02ff */
[----:B------:R-:W-:Y:S01]  /*4650*/  CS2R R168, SRZ ;  /* 0x0000000000a87805 */ /* 0x000fe2000001ff00 */
[----:B------:R-:W-:Y:S02]  /*4660*/  LOP3.LUT R132, R118, 0x1c0, RZ, 0xfc, !PT ;  /* 0x000001c076847812 */ /* 0x000fe400078efcff */
[C---:B------:R-:W-:Y:S02]  /*4670*/  IMAD R133, R0.reuse, c[0x0][0x18c], R133 ;  /* 0x0000630000857a24 */ /* 0x040fe400078e0285 */
[----:B------:R-:W-:Y:S01]  /*4680*/  IMAD.WIDE.U32 R66, R0, c[0x0][0x188], R66 ;  /* 0x0000620000427a25 */ /* 0x000fe200078e0042 */
[----:B------:R0:W4:Y:S01]  /*4690*/  @!P3 LDG.E R162, [R64.64+0x400] ;  /* 0x0004000c40a2b981 */ /* 0x000122000c1e1900 */
[----:B------:R-:W-:Y:S02]  /*46a0*/  ISETP.GE.AND P3, PT, R132, R157, PT ;  /* 0x0000009d8400720c */ /* 0x000fe40003f66270 */
[----:B------:R-:W-:Y:S01]  /*46b0*/  IMAD.IADD R67, R67, 0x1, R133 ;  /* 0x0000000143437824 */ /* 0x000fe200078e0285 */
[----:B------:R0:W4:Y:S01]  /*46c0*/  @!P0 LDG.E R169, [R64.64+0x580] ;  /* 0x0005800c40a98981 */ /* 0x000122000c1e1900 */
[----:B------:R-:W-:Y:S01]  /*46d0*/  LEA R132, P0, R66, c[0x0][0x220], 0x2 ;  /* 0x0000880042847a11 */ /* 0x000fe200078010ff */
[----:B------:R-:W-:Y:S01]  /*46e0*/  CS2R R166, SRZ ;  /* 0x0000000000a67805 */ /* 0x000fe2000001ff00 */
[----:B------:R-:W-:-:S02]  /*46f0*/  LOP3.LUT R164, R118, 0x1e0, RZ, 0xfc, !PT ;  /* 0x000001e076a47812 */ /* 0x000fc400078efcff */
[----:B------:R-:W-:-:S03]  /*4700*/  LEA.HI.X R133, R66, c[0x0][0x224], R67, 0x2, P0 ;  /* 0x0000890042857a11 */ /* 0x000fc600000f1443 */
[----:B------:R0:W4:Y:S01]  /*4710*/  @!P4 LDG.E R167, [R64.64+0x480] ;  /* 0x0004800c40a7c981 */ /* 0x000122000c1e1900 */
[----:B------:R-:W-:-:S03]  /*4720*/  ISETP.GE.AND P4, PT, R164, R157, PT ;  /* 0x0000009da400720c */ /* 0x000fc60003f86270 */
[----:B------:R1:W4:Y:S01]  /*4730*/  LDG.E R157, [R132.64] ;  /* 0x0000000c849d7981 */ /* 0x000322000c1e1900 */
[----:B------:R-:W-:Y:S01]  /*4740*/  HFMA2.MMA R171, -RZ, RZ, 0, 0 ;  /* 0x00000000ffab7435 */ /* 0x000fe200000001ff */
[----:B------:R-:W-:Y:S02]  /*4750*/  MOV R164, RZ ;  /* 0x000000ff00a47202 */ /* 0x000fe40000000f00 */
[----:B------:R-:W-:Y:S01]  /*4760*/  MOV R173, RZ ;  /* 0x000000ff00ad7202 */ /* 0x000fe20000000f00 */
[----:B------:R0:W4:Y:S04]  /*4770*/  @!P1 LDG.E R166, [R64.64+0x600] ;  /* 0x0006000c40a69981 */ /* 0x000128000c1e1900 */
[----:B------:R0:W4:Y:S04]  /*4780*/  @!P5 LDG.E R164, [R64.64+0x500] ;  /* 0x0005000c40a4d981 */ /* 0x000128000c1e1900 */
[----:B------:R0:W4:Y:S04]  /*4790*/  @!P2 LDG.E R171, [R64.64+0x680] ;  /* 0x0006800c40aba981 */ /* 0x000128000c1e1900 */
[----:B------:R0:W4:Y:S04]  /*47a0*/  @!P3 LDG.E R168, [R64.64+0x700] ;  /* 0x0007000c40a8b981 */ /* 0x000128000c1e1900 */
[----:B------:R0:W4:Y:S01]  /*47b0*/  @!P4 LDG.E R173, [R64.64+0x780] ;  /* 0x0007800c40adc981 */ /* 0x000122000c1e1900 */
[----:B------:R-:W-:-:S02]  /*47c0*/  IMAD R170, R152, c[0x0][0x1b8], RZ ;  /* 0x00006e0098aa7a24 */ /* 0x000fc400078e02ff */
[----:B------:R-:W-:-:S04]  /*47d0*/  IMAD.WIDE.U32 R66, R155, c[0x0][0x1b8], RZ ;  /* 0x00006e009b427a25 */ /* 0x000fc800078e00ff */
[----:B------:R-:W-:-:S05]  /*47e0*/  IMAD R175, R155, c[0x0][0x1bc], R170 ;  /* 0x00006f009baf7a24 */ /* 0x000fca00078e02aa */
[----:B------:R-:W-:Y:S01]  /*47f0*/  IADD3 R67, R67, R175, RZ ;  /* 0x000000af43437210 */ /* 0x000fe20007ffe0ff */
[----:B------:R-:W-:-:S04]  /*4800*/  IMAD R175, R201, c[0x0][0x1c0], RZ ;  /* 0x00007000c9af7a24 */ /* 0x000fc800078e02ff */
[C---:B0-----:R-:W-:Y:S02]  /*4810*/  IMAD R65, R0.reuse, c[0x0][0x1c4], R175 ;  /* 0x0000710000417a24 */ /* 0x041fe400078e02af */
[----:B------:R-:W-:-:S05]  /*4820*/  IMAD.WIDE.U32 R66, R0, c[0x0][0x1c0], R66 ;  /* 0x0000700000427a25 */ /* 0x000fca00078e0042 */
[----:B------:R-:W-:Y:S02]  /*4830*/  IADD3 R65, R67, R65, RZ ;  /* 0x0000004143417210 */ /* 0x000fe40007ffe0ff */
[----:B------:R-:W-:-:S04]  /*4840*/  LEA R64, P0, R66, c[0x0][0x230], 0x2 ;  /* 0x00008c0042407a11 */ /* 0x000fc800078010ff */
[----:B------:R-:W-:Y:S02]  /*4850*/  LEA.HI.X R65, R66, c[0x0][0x234], R65, 0x2, P0 ;  /* 0x00008d0042417a11 */ /* 0x000fe400000f1441 */
[----:B------:R-:W-:Y:S02]  /*4860*/  ISETP.NE.AND P1, PT, R147, RZ, PT ;  /* 0x000000ff9300720c */ /* 0x000fe40003f25270 */
[----:B------:R-:W-:Y:S02]  /*4870*/  LEA R67, R17, R0, 0x8 ;  /* 0x0000000011437211 */ /* 0x000fe400078e40ff */
[----:B------:R-:W-:-:S09]  /*4880*/  ISETP.GE.AND P0, PT, R138, 0x2, PT ;  /* 0x000000028a00780c */ /* 0x000fd20003f06270 */
[----:B------:R-:W-:-:S04]  /*4890*/  @P1 IADD3 R67, R147, 0x200, RZ ;  /* 0x0000020093431810 */ /* 0x000fc80007ffe0ff */
[----:B------:R-:W-:Y:S02]  /*48a0*/  SHF.L.U32 R67, R67, 0x2, RZ ;  /* 0x0000000243437819 */ /* 0x000fe400000006ff */
[----:B------:R-:W-:Y:S01]  /*48b0*/  ISETP.NE.OR P0, PT, R140, RZ, !P0 ;  /* 0x000000ff8c00720c */ /* 0x000fe20004705670 */
[----:B------:R-:W-:Y:S01]  /*48c0*/  FADD.FTZ R187, R87, UR5 ;  /* 0x0000000557bb7e21 */ /* 0x000fe20008010000 */
[----:B-1----:R-:W-:Y:S01]  /*48d0*/  HFMA2.MMA R133, -RZ, RZ, 0, 0 ;  /* 0x00000000ff857435 */ /* 0x002fe200000001ff */
[----:B------:R-:W-:Y:S01]  /*48e0*/  FADD.FTZ R185, R86, UR5 ;  /* 0x0000000556b97e21 */ /* 0x000fe20008010000 */
[----:B------:R-:W-:Y:S01]  /*48f0*/  MOV R132, 0x3f800000 ;  /* 0x3f80000000847802 */ /* 0x000fe20000000f00 */
[----:B------:R-:W-:Y:S02]  /*4900*/  FADD.FTZ R183, R85, UR5 ;  /* 0x0000000555b77e21 */ /* 0x000fe40008010000 */
[----:B------:R-:W-:Y:S02]  /*4910*/  FMUL.FTZ R175, R105, R2 ;  /* 0x0000000269af7220 */ /* 0x000fe40000410000 */
[----:B------:R-:W-:-:S02]  /*4920*/  FADD.FTZ R181, R82, UR5 ;  /* 0x0000000552b57e21 */ /* 0x000fc40008010000 */
[----:B------:R-:W-:Y:S02]  /*4930*/  FADD.FTZ R179, R81, UR5 ;  /* 0x0000000551b37e21 */ /* 0x000fe40008010000 */
[----:B------:R-:W-:Y:S02]  /*4940*/  FADD.FTZ R177, R79, UR5 ;  /* 0x000000054fb17e21 */ /* 0x000fe40008010000 */
[----:B------:R-:W-:Y:S02]  /*4950*/  FADD.FTZ R215, R73, UR5 ;  /* 0x0000000549d77e21 */ /* 0x000fe40008010000 */
[----:B------:R-:W-:Y:S01]  /*4960*/  FMUL.FTZ R172, R100, R5 ;  /* 0x0000000564ac7220 */ /* 0x000fe20000410000 */
[----:B------:R-:W-:Y:S01]  /*4970*/  BSSY B0, `(.L_x_3030) ;  /* 0x000009a000007945 */ /* 0x000fe20003800000 */
[----:B--2---:R-:W-:Y:S04]  /*4980*/  STS [R137.X4], R154 ;  /* 0x0000009a89007388 */ /* 0x004fe80000004800 */
[----:B---3--:R-:W-:Y:S04]  /*4990*/  STS [R136.X4+0x80], R159 ;  /* 0x0000809f88007388 */ /* 0x008fe80000004800 */
[----:B----4-:R-:W-:Y:S04]  /*49a0*/  STS [R135.X4+0x100], R156 ;  /* 0x0001009c87007388 */ /* 0x010fe80000004800 */
[----:B------:R0:W-:Y:S04]  /*49b0*/  STS [R134.X4+0x180], R161 ;  /* 0x000180a186007388 */ /* 0x0001e80000004800 */
[----:B------:R-:W-:Y:S01]  /*49c0*/  STS [R131.X4+0x200], R158 ;  /* 0x0002009e83007388 */ /* 0x000fe20000004800 */
[----:B0-----:R-:W-:-:S03]  /*49d0*/  FADD.FTZ R161, R88, UR5 ;  /* 0x0000000558a17e21 */ /* 0x001fc60008010000 */
[----:B------:R-:W-:Y:S04]  /*49e0*/  STS [R130.X4+0x280], R163 ;  /* 0x000280a382007388 */ /* 0x000fe80000004800 */
[----:B------:R-:W-:Y:S04]  /*49f0*/  STS [R129.X4+0x300], R160 ;  /* 0x000300a081007388 */ /* 0x000fe80000004800 */
[----:B------:R-:W-:Y:S04]  /*4a00*/  STS [R128.X4+0x380], R165 ;  /* 0x000380a580007388 */ /* 0x000fe80000004800 */
[----:B------:R-:W-:Y:S01]  /*4a10*/  STS [R115.X4+0x400], R162 ;  /* 0x000400a273007388 */ /* 0x000fe20000004800 */
[----:B------:R-:W-:-:S04]  /*4a20*/  FMUL.FTZ R66, R157, 1.4426950216293334961 ;  /* 0x3fb8aa3b9d427820 */ /* 0x000fc80000410000 */
[----:B------:R-:W-:Y:S01]  /*4a30*/  FMUL.FTZ R224, R66, R161 ;  /* 0x000000a142e07220 */ /* 0x000fe20000410000 */
[----:B------:R-:W-:Y:S04]  /*4a40*/  STS [R114.X4+0x480], R167 ;  /* 0x000480a772007388 */ /* 0x000fe80000004800 */
[----:B------:R-:W-:Y:S01]  /*4a50*/  STS [R113.X4+0x500], R164 ;  /* 0x000500a471007388 */ /* 0x000fe20000004800 */
[----:B------:R-:W0:Y:S03]  /*4a60*/  MUFU.EX2 R224, R224 ;  /* 0x000000e000e07308 */ /* 0x000e260000000800 */
[----:B------:R-:W-:Y:S04]  /*4a70*/  STS [R112.X4+0x580], R169 ;  /* 0x000580a970007388 */ /* 0x000fe80000004800 */
[----:B------:R-:W-:Y:S04]  /*4a80*/  STS [R111.X4+0x600], R166 ;  /* 0x000600a66f007388 */ /* 0x000fe80000004800 */
[----:B------:R-:W-:Y:S04]  /*4a90*/  STS [R110.X4+0x680], R171 ;  /* 0x000680ab6e007388 */ /* 0x000fe80000004800 */
        /* <DEDUP_REMOVED lines=19> */
[----:B------:R2:W5:Y:S04]  /*4bd0*/  LDG.E R220, [R64.64] ;  /* 0x0000000c40dc7981 */ /* 0x000568000c1e1900 */
[----:B0-----:R0:W-:Y:S01]  /*4be0*/  STS [R67+0x2550], R224 ;  /* 0x002550e043007388 */ /* 0x0011e20000000800 */
[----:B------:R-:W-:Y:S01]  /*4bf0*/  @!P0 IADD3 R159, R138, -0x2, RZ ;  /* 0xfffffffe8a9f8810 */ /* 0x000fe20007ffe0ff */
[----:B------:R-:W-:-:S02]  /*4c00*/  FMUL.FTZ R187, R66, R187 ;  /* 0x000000bb42bb7220 */ /* 0x000fc40000410000 */
[C---:B------:R-:W-:Y:S02]  /*4c10*/  FMUL.FTZ R185, R66.reuse, R185 ;  /* 0x000000b942b97220 */ /* 0x040fe40000410000 */
[----:B------:R-:W-:Y:S02]  /*4c20*/  @!P0 IMAD R159, R159, c[0x0][0x16c], R0 ;  /* 0x00005b009f9f8a24 */ /* 0x000fe400078e0200 */
[----:B------:R-:W1:Y:S02]  /*4c30*/  MUFU.EX2 R187, R187 ;  /* 0x000000bb00bb7308 */ /* 0x000e640000000800 */
[----:B--2---:R-:W-:Y:S01]  /*4c40*/  @!P0 IMAD.WIDE R64, R159, 0x8, R124 ;  /* 0x000000089f408825 */ /* 0x004fe200078e027c */
[----:B------:R-:W-:Y:S03]  /*4c50*/  BAR.SYNC.DEFER_BLOCKING 0x0 ;  /* 0x0000000000007b1d */ /* 0x000fe60000010000 */
[----:B------:R-:W-:-:S02]  /*4c60*/  FMUL.FTZ R183, R66, R183 ;  /* 0x000000b742b77220 */ /* 0x000fc40000410000 */
[----:B0-----:R-:W-:Y:S01]  /*4c70*/  FADD.FTZ R67, R84, UR5 ;  /* 0x0000000554437e21 */ /* 0x001fe20008010000 */
[----:B------:R-:W0:Y:S01]  /*4c80*/  MUFU.EX2 R185, R185 ;  /* 0x000000b900b97308 */ /* 0x000e220000000800 */
[----:B------:R-:W-:Y:S02]  /*4c90*/  FADD.FTZ R159, R78, UR5 ;  /* 0x000000054e9f7e21 */ /* 0x000fe40008010000 */
[----:B------:R-:W-:Y:S02]  /*4ca0*/  FMUL.FTZ R184, R66, R67 ;  /* 0x0000004342b87220 */ /* 0x000fe40000410000 */
[----:B------:R-:W-:Y:S02]  /*4cb0*/  FADD.FTZ R67, R76, UR5 ;  /* 0x000000054c437e21 */ /* 0x000fe40008010000 */
[----:B------:R-:W-:Y:S01]  /*4cc0*/  FMUL.FTZ R176, R66, R159 ;  /* 0x0000009f42b07220 */ /* 0x000fe20000410000 */
[----:B------:R-:W2:Y:S01]  /*4cd0*/  MUFU.EX2 R183, R183 ;  /* 0x000000b700b77308 */ /* 0x000ea20000000800 */
[----:B------:R-:W-:-:S02]  /*4ce0*/  FMUL.FTZ R159, R102, R3 ;  /* 0x00000003669f7220 */ /* 0x000fc40000410000 */
[----:B------:R-:W-:Y:S01]  /*4cf0*/  FADD.FTZ R161, R80, UR5 ;  /* 0x0000000550a17e21 */ /* 0x000fe20008010000 */
[----:B------:R0:W5:Y:S01]  /*4d00*/  @!P0 LDG.E.64 R132, [R64.64] ;  /* 0x0000000c40848981 */ /* 0x000162000c1e1b00 */
[----:B------:R-:W-:-:S03]  /*4d10*/  FADD.FTZ R173, R77, UR5 ;  /* 0x000000054dad7e21 */ /* 0x000fc60008010000 */
[----:B------:R-:W1:Y:S01]  /*4d20*/  MUFU.EX2 R184, R184 ;  /* 0x000000b800b87308 */ /* 0x000e620000000800 */
[----:B------:R-:W-:Y:S02]  /*4d30*/  FADD.FTZ R167, R75, UR5 ;  /* 0x000000054ba77e21 */ /* 0x000fe40008010000 */
[C---:B------:R-:W-:Y:S02]  /*4d40*/  FMUL.FTZ R170, R66.reuse, R67 ;  /* 0x0000004342aa7220 */ /* 0x040fe40000410000 */
[----:B0-----:R-:W-:Y:S02]  /*4d50*/  FADD.FTZ R65, R83, UR5 ;  /* 0x0000000553417e21 */ /* 0x001fe40008010000 */
[----:B------:R-:W-:Y:S02]  /*4d60*/  FMUL.FTZ R67, R103, R4 ;  /* 0x0000000467437220 */ /* 0x000fe40000410000 */
[----:B------:R-:W-:Y:S02]  /*4d70*/  FMUL.FTZ R182, R66, R65 ;  /* 0x0000004142b67220 */ /* 0x000fe40000410000 */
[----:B------:R-:W-:-:S02]  /*4d80*/  FADD.FTZ R65, R74, UR5 ;  /* 0x000000054a417e21 */ /* 0x000fc40008010000 */
[----:B-1----:R-:W-:Y:S02]  /*4d90*/  FMUL.FTZ R178, R159, R156 ;  /* 0x0000009c9fb27220 */ /* 0x002fe40000410000 */
[----:B------:R-:W-:Y:S02]  /*4da0*/  FMUL.FTZ R175, R175, R154 ;  /* 0x0000009aafaf7220 */ /* 0x000fe40000410000 */
[C---:B------:R-:W-:Y:S01]  /*4db0*/  FMUL.FTZ R181, R66.reuse, R181 ;  /* 0x000000b542b57220 */ /* 0x040fe20000410000 */
[----:B------:R-:W0:Y:S01]  /*4dc0*/  MUFU.EX2 R182, R182 ;  /* 0x000000b600b67308 */ /* 0x000e220000000800 */
[C---:B------:R-:W-:Y:S02]  /*4dd0*/  FMUL.FTZ R179, R66.reuse, R179 ;  /* 0x000000b342b37220 */ /* 0x040fe40000410000 */
[C---:B------:R-:W-:Y:S02]  /*4de0*/  FMUL.FTZ R180, R66.reuse, R161 ;  /* 0x000000a142b47220 */ /* 0x040fe40000410000 */
[----:B------:R-:W-:-:S02]  /*4df0*/  FMUL.FTZ R177, R66, R177 ;  /* 0x000000b142b17220 */ /* 0x000fc40000410000 */
[C---:B------:R-:W-:Y:S02]  /*4e00*/  FMUL.FTZ R173, R66.reuse, R173 ;  /* 0x000000ad42ad7220 */ /* 0x040fe40000410000 */
[C---:B------:R-:W-:Y:S02]  /*4e10*/  FMUL.FTZ R167, R66.reuse, R167 ;  /* 0x000000a742a77220 */ /* 0x040fe40000410000 */
[C---:B------:R-:W-:Y:S02]  /*4e20*/  FMUL.FTZ R218, R66.reuse, R65 ;  /* 0x0000004142da7220 */ /* 0x040fe40000410000 */
[----:B------:R-:W-:Y:S02]  /*4e30*/  FMUL.FTZ R215, R66, R215 ;  /* 0x000000d742d77220 */ /* 0x000fe40000410000 */
[----:B------:R-:W-:Y:S02]  /*4e40*/  FMUL.FTZ R158, R224, R187 ;  /* 0x000000bbe09e7220 */ /* 0x000fe40000410000 */
[----:B---3--:R-:W-:-:S02]  /*4e50*/  FMUL.FTZ R174, R67, R200 ;  /* 0x000000c843ae7220 */ /* 0x008fc40000410000 */
[----:B------:R-:W-:Y:S01]  /*4e60*/  FFMA.FTZ R66, R175, R187, R178 ;  /* 0x000000bbaf427223 */ /* 0x000fe200000100b2 */
[----:B------:R-:W1:Y:S01]  /*4e70*/  MUFU.EX2 R181, R181 ;  /* 0x000000b500b57308 */ /* 0x000e620000000800 */
[----:B------:R-:W-:Y:S02]  /*4e80*/  FMUL.FTZ R171, R101, R6 ;  /* 0x0000000665ab7220 */ /* 0x000fe40000410000 */
[C---:B------:R-:W-:Y:S02]  /*4e90*/  FMUL.FTZ R158, R185.reuse, R158 ;  /* 0x0000009eb99e7220 */ /* 0x040fe40000410000 */
[----:B----4-:R-:W-:Y:S02]  /*4ea0*/  FMUL.FTZ R172, R172, R199 ;  /* 0x000000c7acac7220 */ /* 0x010fe40000410000 */
[----:B------:R-:W-:Y:S01]  /*4eb0*/  FFMA.FTZ R66, R185, R66, R174 ;  /* 0x00000042b9427223 */ /* 0x000fe200000100ae */
[----:B------:R-:W-:Y:S01]  /*4ec0*/  ISETP.NE.AND P0, PT, R147, 0x3f, PT ;  /* 0x0000003f9300780c */ /* 0x000fe20003f05270 */
[----:B------:R-:W3:Y:S01]  /*4ed0*/  MUFU.EX2 R179, R179 ;  /* 0x000000b300b37308 */ /* 0x000ee20000000800 */
[----:B------:R-:W-:-:S02]  /*4ee0*/  FMUL.FTZ R64, R98, R7 ;  /* 0x0000000762407220 */ /* 0x000fc40000410000 */
[----:B--2---:R-:W-:Y:S02]  /*4ef0*/  FMUL.FTZ R67, R183, R158 ;  /* 0x0000009eb7437220 */ /* 0x004fe40000410000 */
[----:B------:R-:W-:Y:S02]  /*4f00*/  FMUL.FTZ R171, R171, R198 ;  /* 0x000000c6abab7220 */ /* 0x000fe40000410000 */
[----:B------:R-:W-:Y:S01]  /*4f10*/  FFMA.FTZ R66, R183, R66, R172 ;  /* 0x00000042b7427223 */ /* 0x000fe200000100ac */
[----:B------:R-:W2:Y:S01]  /*4f20*/  MUFU.EX2 R180, R180 ;  /* 0x000000b400b47308 */ /* 0x000ea20000000800 */
[----:B------:R-:W-:Y:S02]  /*4f30*/  FMUL.FTZ R65, R99, R8 ;  /* 0x0000000863417220 */ /* 0x000fe40000410000 */
[----:B------:R-:W-:Y:S01]  /*4f40*/  FMUL.FTZ R67, R184, R67 ;  /* 0x00000043b8437220 */ /* 0x000fe20000410000 */
[----:B------:R4:W4:Y:S01]  /*4f50*/  @P0 LDS R213, [R147.X4+0x2d54] ;  /* 0x002d540093d50984 */ /* 0x0009220000004800 */
[----:B------:R-:W-:-:S02]  /*4f60*/  FMUL.FTZ R169, R64, R197 ;  /* 0x000000c540a97220 */ /* 0x000fc40000410000 */
[----:B------:R-:W-:Y:S01]  /*4f70*/  FFMA.FTZ R66, R184, R66, R171 ;  /* 0x00000042b8427223 */ /* 0x000fe200000100ab */
[----:B------:R-:W2:Y:S01]  /*4f80*/  MUFU.EX2 R177, R177 ;  /* 0x000000b100b17308 */ /* 0x000ea20000000800 */
[----:B------:R-:W-:Y:S02]  /*4f90*/  FMUL.FTZ R166, R96, R9 ;  /* 0x0000000960a67220 */ /* 0x000fe40000410000 */
[C---:B0-----:R-:W-:Y:S02]  /*4fa0*/  FMUL.FTZ R64, R182.reuse, R67 ;  /* 0x00000043b6407220 */ /* 0x041fe40000410000 */
[----:B------:R-:W-:Y:S02]  /*4fb0*/  FMUL.FTZ R168, R65, R196 ;  /* 0x000000c441a87220 */ /* 0x000fe40000410000 */
[----:B------:R-:W-:Y:S01]  /*4fc0*/  FFMA.FTZ R66, R182, R66, R169 ;  /* 0x00000042b6427223 */ /* 0x000fe200000100a9 */
[----:B------:R-:W0:Y:S01]  /*4fd0*/  MUFU.EX2 R176, R176 ;  /* 0x000000b000b07308 */ /* 0x000e220000000800 */
[----:B------:R-:W-:-:S02]  /*4fe0*/  FMUL.FTZ R165, R97, R10 ;  /* 0x0000000a61a57220 */ /* 0x000fc40000410000 */
[C---:B-1----:R-:W-:Y:S02]  /*4ff0*/  FMUL.FTZ R64, R181.reuse, R64 ;  /* 0x00000040b5407220 */ /* 0x042fe40000410000 */
[----:B------:R-:W-:Y:S02]  /*5000*/  FMUL.FTZ R166, R166, R195 ;  /* 0x000000c3a6a67220 */ /* 0x000fe40000410000 */
[----:B------:R-:W-:Y:S01]  /*5010*/  FFMA.FTZ R66, R181, R66, R168 ;  /* 0x00000042b5427223 */ /* 0x000fe200000100a8 */
[----:B------:R-:W1:Y:S01]  /*5020*/  MUFU.EX2 R173, R173 ;  /* 0x000000ad00ad7308 */ /* 0x000e620000000800 */
[----:B------:R-:W-:Y:S02]  /*5030*/  FMUL.FTZ R164, R94, R11 ;  /* 0x0000000b5ea47220 */ /* 0x000fe40000410000 */
[----:B---3--:R-:W-:Y:S02]  /*5040*/  FMUL.FTZ R65, R179, R64 ;  /* 0x00000040b3417220 */ /* 0x008fe40000410000 */
[----:B------:R-:W-:-:S02]  /*5050*/  FMUL.FTZ R165, R165, R194 ;  /* 0x000000c2a5a57220 */ /* 0x000fc40000410000 */
[----:B------:R-:W-:Y:S01]  /*5060*/  FFMA.FTZ R66, R179, R66, R166 ;  /* 0x00000042b3427223 */ /* 0x000fe200000100a6 */
[----:B------:R-:W3:Y:S01]  /*5070*/  MUFU.EX2 R170, R170 ;  /* 0x000000aa00aa7308 */ /* 0x000ee20000000800 */
[----:B------:R-:W-:Y:S02]  /*5080*/  FMUL.FTZ R163, R95, R12 ;  /* 0x0000000c5fa37220 */ /* 0x000fe40000410000 */
[----:B--2---:R-:W-:Y:S02]  /*5090*/  FMUL.FTZ R64, R180, R65 ;  /* 0x00000041b4407220 */ /* 0x004fe40000410000 */
[----:B------:R-:W-:Y:S02]  /*50a0*/  FMUL.FTZ R164, R164, R193 ;  /* 0x000000c1a4a47220 */ /* 0x000fe40000410000 */
[----:B------:R-:W-:Y:S01]  /*50b0*/  FFMA.FTZ R66, R180, R66, R165 ;  /* 0x00000042b4427223 */ /* 0x000fe200000100a5 */
[----:B------:R-:W2:Y:S01]  /*50c0*/  MUFU.EX2 R167, R167 ;  /* 0x000000a700a77308 */ /* 0x000ea20000000800 */
[----:B------:R-:W-:-:S02]  /*50d0*/  FMUL.FTZ R162, R92, R13 ;  /* 0x0000000d5ca27220 */ /* 0x000fc40000410000 */
[----:B------:R-:W-:Y:S02]  /*50e0*/  FMUL.FTZ R65, R177, R64 ;  /* 0x00000040b1417220 */ /* 0x000fe40000410000 */
[----:B------:R-:W-:Y:S02]  /*50f0*/  FMUL.FTZ R163, R163, R192 ;  /* 0x000000c0a3a37220 */ /* 0x000fe40000410000 */
[----:B------:R-:W-:Y:S01]  /*5100*/  FFMA.FTZ R66, R177, R66, R164 ;  /* 0x00000042b1427223 */ /* 0x000fe200000100a4 */
[----:B------:R-:W2:Y:S01]  /*5110*/  MUFU.EX2 R218, R218 ;  /* 0x000000da00da7308 */ /* 0x000ea20000000800 */
[----:B------:R-:W-:Y:S02]  /*5120*/  FMUL.FTZ R161, R93, R14 ;  /* 0x0000000e5da17220 */ /* 0x000fe40000410000 */
[----:B0-----:R-:W-:Y:S02]  /*5130*/  FMUL.FTZ R64, R176, R65 ;  /* 0x00000041b0407220 */ /* 0x001fe40000410000 */
[----:B------:R-:W-:-:S02]  /*5140*/  FMUL.FTZ R162, R162, R191 ;  /* 0x000000bfa2a27220 */ /* 0x000fc40000410000 */
[----:B------:R-:W-:Y:S01]  /*5150*/  FFMA.FTZ R66, R176, R66, R163 ;  /* 0x00000042b0427223 */ /* 0x000fe200000100a3 */
[----:B------:R-:W0:Y:S01]  /*5160*/  MUFU.EX2 R215, R215 ;  /* 0x000000d700d77308 */ /* 0x000e220000000800 */
[----:B------:R-:W-:Y:S02]  /*5170*/  FMUL.FTZ R160, R90, R15 ;  /* 0x0000000f5aa07220 */ /* 0x000fe40000410000 */
[----:B-1----:R-:W-:Y:S02]  /*5180*/  FMUL.FTZ R65, R173, R64 ;  /* 0x00000040ad417220 */ /* 0x002fe40000410000 */
[----:B------:R-:W-:Y:S02]  /*5190*/  FMUL.FTZ R161, R161, R190 ;  /* 0x000000bea1a17220 */ /* 0x000fe40000410000 */
[----:B------:R-:W-:Y:S02]  /*51a0*/  FFMA.FTZ R66, R173, R66, R162 ;  /* 0x00000042ad427223 */ /* 0x000fe400000100a2 */
[----:B------:R-:W-:-:S02]  /*51b0*/  FMUL.FTZ R159, R91, R16 ;  /* 0x000000105b9f7220 */ /* 0x000fc40000410000 */
[----:B---3--:R-:W-:Y:S02]  /*51c0*/  FMUL.FTZ R64, R170, R65 ;  /* 0x00000041aa407220 */ /* 0x008fe40000410000 */
[----:B------:R-:W-:Y:S02]  /*51d0*/  FMUL.FTZ R160, R160, R189 ;  /* 0x000000bda0a07220 */ /* 0x000fe40000410000 */
[----:B------:R-:W-:Y:S02]  /*51e0*/  FFMA.FTZ R66, R170, R66, R161 ;  /* 0x00000042aa427223 */ /* 0x000fe400000100a1 */
[----:B------:R-:W-:Y:S02]  /*51f0*/  FMUL.FTZ R65, R89, R18 ;  /* 0x0000001259417220 */ /* 0x000fe40000410000 */
[----:B--2---:R-:W-:Y:S02]  /*5200*/  FMUL.FTZ R67, R167, R64 ;  /* 0x00000040a7437220 */ /* 0x004fe40000410000 */
[----:B------:R-:W-:-:S02]  /*5210*/  FMUL.FTZ R159, R159, R188 ;  /* 0x000000bc9f9f7220 */ /* 0x000fc40000410000 */
[----:B------:R-:W-:Y:S02]  /*5220*/  FFMA.FTZ R66, R167, R66, R160 ;  /* 0x00000042a7427223 */ /* 0x000fe400000100a0 */
[----:B------:R-:W-:Y:S02]  /*5230*/  FMUL.FTZ R158, R65, R186 ;  /* 0x000000ba419e7220 */ /* 0x000fe40000410000 */
[C---:B------:R-:W-:Y:S02]  /*5240*/  FMUL.FTZ R64, R218.reuse, R67 ;  /* 0x00000043da407220 */ /* 0x040fe40000410000 */
[----:B------:R-:W-:Y:S02]  /*5250*/  FFMA.FTZ R65, R218, R66, R159 ;  /* 0x00000042da417223 */ /* 0x000fe4000001009f */
[C---:B0-----:R-:W-:Y:S02]  /*5260*/  FMUL.FTZ R64, R215.reuse, R64 ;  /* 0x00000040d7407220 */ /* 0x041fe40000410000 */
        /* <DEDUP_REMOVED lines=10> */
.L_x_3031:
[----:B----4-:R-:W-:Y:S05]  /*5310*/  BSYNC B0 ;  /* 0x0000000000007941 */ /* 0x010fea0003800000 */
.L_x_3030:
[----:B------:R-:W-:Y:S01]  /*5320*/  ISETP.GT.U32.AND P0, PT, R147, 0x1f, PT ;  /* 0x0000001f9300780c */ /* 0x000fe20003f04070 */
[----:B------:R2:W-:Y:S01]  /*5330*/  STS.64 [R147.X8+0x2140], R64 ;  /* 0x0021404093007388 */ /* 0x0005e20000008a00 */
[----:B------:R-:W-:Y:S01]  /*5340*/  BSSY B0, `(.L_x_3032) ;  /* 0x000004e000007945 */ /* 0x000fe20003800000 */
        /* <DEDUP_REMOVED lines=23> */
.L_x_3089:
        /* <DEDUP_REMOVED lines=24> */
.L_x_3090:
[----:B------:R-:W-:Y:S01]  /*5640*/  ISETP.GE.AND P0, PT, R145, 0x10, PT ;  /* 0x000000109100780c */ /* 0x000fe20003f06270 */
[----:B0-----:R-:W-:-:S12]  /*5650*/  IMAD.MOV.U32 R67, RZ, RZ, R219 ;  /* 0x000000ffff437224 */ /* 0x001fd800078e00db */
        /* <DEDUP_REMOVED lines=8> */
[----:B-1----:R-:W-:Y:S05]  /*56e0*/  CALL.REL.NOINC `($__internal_124_$__cuda_sm70_shflsync_idx_p) ;  /* 0x000049c000007944 */ /* 0x002fea0003c00000 */
.L_x_3036:
[----:B------:R-:W-:Y:S05]  /*56f0*/  BRA.CONV ~URZ, `(.L_x_3037) ;  /* 0x000000637f007947 */ /* 0x000fea000b800000 */
[----:B0-----:R-:W-:Y:S01]  /*5700*/  HFMA2.MMA R242, -RZ, RZ, 0, 1.847743988037109375e-06 ;  /* 0x0000001ffff27435 */ /* 0x001fe200000001ff */
[----:B------:R-:W-:-:S02]  /*5710*/  MOV R241, R67 ;  /* 0x0000004300f17202 */ /* 0x000fc40000000f00 */
[----:B-1----:R-:W-:Y:S02]  /*5720*/  MOV R239, 0x1f ;  /* 0x0000001f00ef7802 */ /* 0x002fe40000000f00 */
[----:B------:R-:W-:Y:S02]  /*5730*/  MOV R244, 0xffffffff ;  /* 0xffffffff00f47802 */ /* 0x000fe40000000f00 */
[----:B------:R-:W-:Y:S02]  /*5740*/  MOV R64, 0x5760 ;  /* 0x0000576000407802 */ /* 0x000fe40000000f00 */
[----:B------:R-:W-:Y:S05]  /*5750*/  CALL.REL.NOINC `($__internal_124_$__cuda_sm70_shflsync_idx_p) ;  /* 0x0000495000007944 */ /* 0x000fea0003c00000 */
.L_x_3037:
[----:B------:R-:W-:Y:S05]  /*5760*/  BRA.DIV ~URZ, `(.L_x_3038) ;  /* 0x00003f927f007947 */ /* 0x000fea000b800000 */
[----:B------:R-:W2:Y:S04]  /*5770*/  SHFL.IDX PT, R132, R132, RZ, 0x1f ;  /* 0x00001fff84847589 */ /* 0x000ea800000e0000 */
[----:B------:R3:W4:Y:S04]  /*5780*/  SHFL.IDX PT, R65, R133, RZ, 0x1f ;  /* 0x00001fff85417589 */ /* 0x00072800000e0000 */
[----:B------:R3:W0:Y:S04]  /*5790*/  SHFL.UP PT, R219, R221, 0x1, RZ ;  /* 0x04200000dddb7989 */ /* 0x00062800000e00ff */
[----:B------:R3:W1:Y:S02]  /*57a0*/  SHFL.UP PT, R226, R67, 0x1, RZ ;  /* 0x0420000043e27989 */ /* 0x00066400000e00ff */
.L_x_3091:
[----:B---3--:R-:W3:Y:S01]  /*57b0*/  LDS.64 R66, [R147.X16+0x2140] ;  /* 0x0021400093427984 */ /* 0x008ee2000000ca00 */
[----:B--2---:R-:W-:Y:S01]  /*57c0*/  MOV R64, R132 ;  /* 0x0000008400407202 */ /* 0x004fe20000000f00 */
[----:B01--4-:R-:W-:-:S04]  /*57d0*/  @P1 FFMA.FTZ R65, R65, R219, R226 ;  /* 0x000000db41411223 */ /* 0x013fc800000100e2 */
[----:B------:R-:W-:Y:S02]  /*57e0*/  @P1 FMUL.FTZ R64, R64, R219 ;  /* 0x000000db40401220 */ /* 0x000fe40000410000 */
[C---:B---3--:R-:W-:Y:S02]  /*57f0*/  FFMA.FTZ R67, R66.reuse, R65, R67 ;  /* 0x0000004142437223 */ /* 0x048fe40000010043 */
[----:B------:R-:W-:-:S05]  /*5800*/  FMUL.FTZ R66, R66, R64 ;  /* 0x0000004042427220 */ /* 0x000fca0000410000 */
[----:B------:R0:W-:Y:S02]  /*5810*/  STS.128 [R147.X16+0x2140], R64 ;  /* 0x0021404093007388 */ /* 0x0001e4000000cc00 */
.L_x_3033:
[----:B--2---:R-:W-:Y:S05]  /*5820*/  BSYNC B0 ;  /* 0x0000000000007941 */ /* 0x004fea0003800000 */
.L_x_3032:
[----:B------:R-:W-:Y:S01]  /*5830*/  WARPSYNC 0xffffffff ;  /* 0xffffffff00007948 */ /* 0x000fe20003800000 */
[----:B------:R-:W-:Y:S01]  /*5840*/  BAR.SYNC.DEFER_BLOCKING 0x0 ;  /* 0x0000000000007b1d */ /* 0x000fe20000010000 */
[C---:B01----:R-:W-:Y:S01]  /*5850*/  FMUL.FTZ R65, R215.reuse, R213 ;  /* 0x000000d5d7417220 */ /* 0x043fe20000410000 */
[----:B------:R-:W-:Y:S01]  /*5860*/  ISETP.GE.AND P0, PT, R138, c[0x0][0x174], PT ;  /* 0x00005d008a007a0c */ /* 0x000fe20003f06270 */
[----:B------:R-:W-:Y:S01]  /*5870*/  FFMA.FTZ R64, R215, R220, R222 ;  /* 0x000000dcd7407223 */ /* 0x000fe200000100de */
[----:B------:R-:W-:Y:S01]  /*5880*/  HFMA2.MMA R133, -RZ, RZ, 0, 0 ;  /* 0x00000000ff857435 */ /* 0x000fe200000001ff */
[----:B------:R-:W-:Y:S01]  /*5890*/  FMUL.FTZ R66, R218, R65 ;  /* 0x00000041da427220 */ /* 0x000fe20000410000 */
[----:B------:R-:W-:Y:S01]  /*58a0*/  ISETP.NE.OR P0, PT, R140, RZ, P0 ;  /* 0x000000ff8c00720c */ /* 0x000fe20000705670 */
[----:B------:R-:W-:Y:S01]  /*58b0*/  FFMA.FTZ R64, R218, R64, R217 ;  /* 0x00000040da407223 */ /* 0x000fe200000100d9 */
[----:B------:R-:W-:Y:S01]  /*58c0*/  MOV R132, 0x3f800000 ;  /* 0x3f80000000847802 */ /* 0x000fe20000000f00 */
        /* <DEDUP_REMOVED lines=11> */
[----:B------:R-:W-:Y:S01]  /*5980*/  FFMA.FTZ R64, R177, R64, R206 ;  /* 0x00000040b1407223 */ /* 0x000fe200000100ce */
[----:B------:R1:W2:Y:S01]  /*5990*/  @!P0 LDS.64 R132, [R0.X8+0x2e50] ;  /* 0x002e500000848984 */ /* 0x0002a20000008a00 */
[C---:B------:R-:W-:Y:S01]  /*59a0*/  FMUL.FTZ R66, R180.reuse, R65 ;  /* 0x00000041b4427220 */ /* 0x040fe20000410000 */
[----:B------:R-:W-:Y:S01]  /*59b0*/  ISETP.GT.U32.AND P0, PT, R147, 0x1f, PT ;  /* 0x0000001f9300780c */ /* 0x000fe20003f04070 */
        /* <DEDUP_REMOVED lines=15> */
[----:B0-----:R-:W-:-:S03]  /*5ab0*/  FFMA.FTZ R231, R224, R231, R175 ;  /* 0x000000e7e0e77223 */ /* 0x001fc600000100af */
        /* <DEDUP_REMOVED lines=28> */
.L_x_3092:
        /* <DEDUP_REMOVED lines=26> */
.L_x_3093:
        /* <DEDUP_REMOVED lines=11> */
.L_x_3040:
[----:B-12---:R-:W-:Y:S05]  /*5ed0*/  BSYNC B0 ;  /* 0x0000000000007941 */ /* 0x006fea0003800000 */
.L_x_3039:
[----:B------:R-:W-:Y:S01]  /*5ee0*/  WARPSYNC 0xffffffff ;  /* 0xffffffff00007948 */ /* 0x000fe20003800000 */
[----:B------:R-:W-:Y:S01]  /*5ef0*/  BAR.SYNC.DEFER_BLOCKING 0x0 ;  /* 0x0000000000007b1d */ /* 0x000fe20000010000 */
[----:B0-----:R-:W-:Y:S01]  /*5f00*/  FFMA.FTZ R66, R70, R231, RZ ;  /* 0x000000e746427223 */ /* 0x001fe200000100ff */
[----:B------:R-:W-:Y:S01]  /*5f10*/  HFMA2.MMA R65, -RZ, RZ, 0, 0 ;  /* 0x00000000ff417435 */ /* 0x000fe200000001ff */
[----:B------:R-:W-:Y:S01]  /*5f20*/  FADD.FTZ R168, -R168, R225 ;  /* 0x000000e1a8a87221 */ /* 0x000fe20000010100 */
[----:B------:R-:W-:Y:S01]  /*5f30*/  ISETP.NE.AND P2, PT, R147, RZ, PT ;  /* 0x000000ff9300720c */ /* 0x000fe20003f45270 */
[----:B------:R-:W-:Y:S01]  /*5f40*/  FFMA.FTZ R66, R69, R230, R66 ;  /* 0x000000e645427223 */ /* 0x000fe20000010042 */
[----:B------:R-:W-:Y:S01]  /*5f50*/  BSSY B0, `(.L_x_3043) ;  /* 0x0000096000007945 */ /* 0x000fe20003800000 */
[----:B------:R-:W-:Y:S02]  /*5f60*/  FADD.FTZ R163, -R163, R219 ;  /* 0x000000dba3a37221 */ /* 0x000fe40000010100 */
[----:B------:R-:W-:-:S02]  /*5f70*/  FFMA.FTZ R66, R68, R229, R66 ;  /* 0x000000e544427223 */ /* 0x000fc40000010042 */
[----:B------:R-:W-:Y:S02]  /*5f80*/  FADD.FTZ R169, -R169, R226 ;  /* 0x000000e2a9a97221 */ /* 0x000fe40000010100 */
[----:B------:R-:W-:Y:S02]  /*5f90*/  FFMA.FTZ R66, R63, R228, R66 ;  /* 0x000000e43f427223 */ /* 0x000fe40000010042 */
[----:B------:R-:W-:Y:S02]  /*5fa0*/  FADD.FTZ R175, -R175, R231 ;  /* 0x000000e7afaf7221 */ /* 0x000fe40000010100 */
[----:B------:R-:W-:Y:S02]  /*5fb0*/  FFMA.FTZ R66, R62, R227, R66 ;  /* 0x000000e33e427223 */ /* 0x000fe40000010042 */
[----:B------:R-:W-:Y:S02]  /*5fc0*/  FADD.FTZ R161, -R161, R234 ;  /* 0x000000eaa1a17221 */ /* 0x000fe40000010100 */
[----:B------:R-:W-:-:S02]  /*5fd0*/  FFMA.FTZ R66, R61, R226, R66 ;  /* 0x000000e23d427223 */ /* 0x000fc40000010042 */
[----:B------:R-:W-:Y:S01]  /*5fe0*/  FADD.FTZ R178, -R178, R230 ;  /* 0x000000e6b2b27221 */ /* 0x000fe20000010100 */
[----:B------:R-:W0:Y:S01]  /*5ff0*/  LDS R64, [R147.X8+0x2354] ;  /* 0x0023540093407984 */ /* 0x000e220000008800 */
[----:B------:R-:W-:Y:S02]  /*6000*/  FFMA.FTZ R225, R60, R225, R66 ;  /* 0x000000e13ce17223 */ /* 0x000fe40000010042 */
[----:B------:R-:W-:Y:S01]  /*6010*/  FADD.FTZ R174, -R174, R229 ;  /* 0x000000e5aeae7221 */ /* 0x000fe20000010100 */
[----:B------:R1:W-:Y:S01]  /*6020*/  @!P2 STS.64 [R0.X8+0x2e50], R132 ;  /* 0x002e50840000a388 */ /* 0x0003e20000008a00 */
[----:B------:R-:W-:Y:S02]  /*6030*/  FFMA.FTZ R225, R59, R224, R225 ;  /* 0x000000e03be17223 */ /* 0x000fe400000100e1 */
[----:B------:R-:W-:Y:S02]  /*6040*/  FADD.FTZ R165, -R165, R223 ;  /* 0x000000dfa5a57221 */ /* 0x000fe40000010100 */
[----:B------:R-:W-:-:S02]  /*6050*/  FADD.FTZ R172, -R172, R228 ;  /* 0x000000e4acac7221 */ /* 0x000fc40000010100 */
[----:B------:R-:W-:Y:S02]  /*6060*/  FADD.FTZ R171, -R171, R227 ;  /* 0x000000e3abab7221 */ /* 0x000fe40000010100 */
[----:B------:R-:W-:Y:S02]  /*6070*/  FADD.FTZ R164, -R164, R221 ;  /* 0x000000dda4a47221 */ /* 0x000fe40000010100 */
[----:B------:R-:W-:Y:S02]  /*6080*/  FADD.FTZ R160, -R160, R235 ;  /* 0x000000eba0a07221 */ /* 0x000fe40000010100 */
[----:B------:R-:W-:Y:S02]  /*6090*/  FADD.FTZ R162, -R162, R236 ;  /* 0x000000eca2a27221 */ /* 0x000fe40000010100 */
[----:B0-----:R-:W-:Y:S01]  /*60a0*/  FFMA.FTZ R213, R64, R213, R220 ;  /* 0x000000d540d57223 */ /* 0x001fe200000100dc */
[----:B------:R-:W-:Y:S01]  /*60b0*/  MOV R64, R147 ;  /* 0x0000009300407202 */ /* 0x000fe20000000f00 */
[----:B------:R-:W-:-:S02]  /*60c0*/  IMAD R220, R151, c[0x0][0x298], RZ ;  /* 0x0000a60097dc7a24 */ /* 0x000fc400078e02ff */
[----:B------:R-:W-:Y:S02]  /*60d0*/  FFMA.FTZ R215, R215, R213, R222 ;  /* 0x000000d5d7d77223 */ /* 0x000fe400000100de */
[----:B------:R-:W-:-:S04]  /*60e0*/  IMAD.WIDE.U32 R64, R153, c[0x0][0x298], R64 ;  /* 0x0000a60099407a25 */ /* 0x000fc800078e0040 */
[----:B------:R-:W-:Y:S02]  /*60f0*/  FFMA.FTZ R218, R218, R215, R217 ;  /* 0x000000d7dada7223 */ /* 0x000fe400000100d9 */
[----:B------:R-:W-:Y:S02]  /*6100*/  IMAD R67, R153, c[0x0][0x29c], R220 ;  /* 0x0000a70099437a24 */ /* 0x000fe400078e02dc */
[----:B------:R-:W-:Y:S02]  /*6110*/  FFMA.FTZ R202, R167, R218, R202 ;  /* 0x000000daa7ca7223 */ /* 0x000fe400000100ca */
[----:B------:R-:W-:Y:S01]  /*6120*/  FADD.FTZ R217, R84, UR5 ;  /* 0x0000000554d97e21 */ /* 0x000fe20008010000 */
[----:B------:R-:W-:Y:S01]  /*6130*/  IADD3 R65, R65, R67, RZ ;  /* 0x0000004341417210 */ /* 0x000fe20007ffe0ff */
[----:B------:R-:W-:Y:S02]  /*6140*/  FFMA.FTZ R170, R170, R202, R203 ;  /* 0x000000caaaaa7223 */ /* 0x000fe400000100cb */
[----:B------:R-:W-:-:S02]  /*6150*/  IMAD R67, R149, c[0x0][0x2a0], RZ ;  /* 0x0000a80095437a24 */ /* 0x000fc400078e02ff */
[----:B------:R-:W-:Y:S02]  /*6160*/  FFMA.FTZ R173, R173, R170, R204 ;  /* 0x000000aaadad7223 */ /* 0x000fe400000100cc */
[----:B------:R-:W-:Y:S02]  /*6170*/  IMAD R67, R150, c[0x0][0x2a4], R67 ;  /* 0x0000a90096437a24 */ /* 0x000fe400078e0243 */
[----:B------:R-:W-:Y:S02]  /*6180*/  FFMA.FTZ R176, R176, R173, R205 ;  /* 0x000000adb0b07223 */ /* 0x000fe400000100cd */
[----:B------:R-:W-:-:S04]  /*6190*/  IMAD.WIDE.U32 R64, R150, c[0x0][0x2a0], R64 ;  /* 0x0000a80096407a25 */ /* 0x000fc800078e0040 */
[----:B------:R-:W-:Y:S01]  /*61a0*/  FFMA.FTZ R177, R177, R176, R206 ;  /* 0x000000b0b1b17223 */ /* 0x000fe200000100ce */
[----:B------:R-:W-:Y:S01]  /*61b0*/  IADD3 R167, R65, R67, RZ ;  /* 0x0000004341a77210 */ /* 0x000fe20007ffe0ff */
[----:B------:R-:W-:Y:S01]  /*61c0*/  FADD.FTZ R203, -R166, R224 ;  /* 0x000000e0a6cb7221 */ /* 0x000fe20000010100 */
[----:B------:R-:W-:Y:S01]  /*61d0*/  LEA R66, P0, R64, c[0x0][0x318], 0x2 ;  /* 0x0000c60040427a11 */ /* 0x000fe200078010ff */
[----:B------:R-:W-:Y:S01]  /*61e0*/  FFMA.FTZ R180, R180, R177, R207 ;  /* 0x000000b1b4b47223 */ /* 0x000fe200000100cf */
[----:B------:R-:W-:Y:S01]  /*61f0*/  IADD3 R166, P1, R116, R64, RZ ;  /* 0x0000004074a67210 */ /* 0x000fe20007f3e0ff */
[----:B------:R-:W-:Y:S01]  /*6200*/  FADD.FTZ R205, R88, UR5 ;  /* 0x0000000558cd7e21 */ /* 0x000fe20008010000 */
[----:B------:R-:W-:Y:S01]  /*6210*/  LEA.HI.X R67, R64, c[0x0][0x31c], R167, 0x2, P0 ;  /* 0x0000c70040437a11 */ /* 0x000fe200000f14a7 */
[----:B------:R-:W-:Y:S01]  /*6220*/  FFMA.FTZ R179, R179, R180, R208 ;  /* 0x000000b4b3b37223 */ /* 0x000fe200000100d0 */
[----:B------:R-:W-:Y:S01]  /*6230*/  LEA.HI.SX32 R224, R144, R144, 0x1b ;  /* 0x0000009090e07211 */ /* 0x000fe200078fdaff */
[----:B------:R-:W-:Y:S01]  /*6240*/  FFMA.FTZ R64, R58, R223, R225 ;  /* 0x000000df3a407223 */ /* 0x000fe200000100e1 */
[----:B------:R-:W-:Y:S01]  /*6250*/  IADD3 R65, R141, -c[0x0][0x174], RZ ;  /* 0x80005d008d417a10 */ /* 0x000fe20007ffe0ff */
[----:B------:R-:W-:Y:S01]  /*6260*/  FFMA.FTZ R210, R181, R179, R210 ;  /* 0x000000b3b5d27223 */ /* 0x000fe200000100d2 */
[----:B------:R-:W-:Y:S01]  /*6270*/  IADD3.X R167, R117, R167, RZ, P1, !PT ;  /* 0x000000a775a77210 */ /* 0x000fe20000ffe4ff */
[----:B------:R-:W-:-:S02]  /*6280*/  FFMA.FTZ R64, R57, R221, R64 ;  /* 0x000000dd39407223 */ /* 0x000fc40000010040 */
[----:B------:R-:W-:Y:S02]  /*6290*/  FFMA.FTZ R182, R182, R210, R209 ;  /* 0x000000d2b6b67223 */ /* 0x000fe400000100d1 */
[----:B------:R-:W-:Y:S02]  /*62a0*/  FFMA.FTZ R219, R56, R219, R64 ;  /* 0x000000db38db7223 */ /* 0x000fe40000010040 */
[----:B------:R-:W-:Y:S02]  /*62b0*/  FFMA.FTZ R184, R184, R182, R211 ;  /* 0x000000b6b8b87223 */ /* 0x000fe400000100d3 */
[----:B------:R-:W-:Y:S02]  /*62c0*/  FFMA.FTZ R219, R55, R236, R219 ;  /* 0x000000ec37db7223 */ /* 0x000fe400000100db */
[----:B------:R-:W-:Y:S02]  /*62d0*/  FFMA.FTZ R183, R183, R184, R212 ;  /* 0x000000b8b7b77223 */ /* 0x000fe400000100d4 */
[----:B------:R-:W-:-:S02]  /*62e0*/  FADD.FTZ R206, R87, UR5 ;  /* 0x0000000557ce7e21 */ /* 0x000fc40008010000 */
[----:B------:R-:W-:Y:S02]  /*62f0*/  FFMA.FTZ R185, R185, R183, R214 ;  /* 0x000000b7b9b97223 */ /* 0x000fe400000100d6 */
[----:B------:R-:W-:Y:S02]  /*6300*/  FFMA.FTZ R234, R54, R234, R219 ;  /* 0x000000ea36ea7223 */ /* 0x000fe400000100db */
[----:B------:R-:W-:Y:S02]  /*6310*/  FFMA.FTZ R216, R187, R185, R216 ;  /* 0x000000b9bbd87223 */ /* 0x000fe400000100d8 */
[----:B------:R-:W-:Y:S02]  /*6320*/  FADD.FTZ R187, R86, UR5 ;  /* 0x0000000556bb7e21 */ /* 0x000fe40008010000 */
[----:B------:R-:W-:Y:S02]  /*6330*/  FMUL.FTZ R226, R216, R205 ;  /* 0x000000cdd8e27220 */ /* 0x000fe40000410000 */
[----:B-1----:R-:W-:-:S02]  /*6340*/  FMUL.FTZ R133, R185, R206 ;  /* 0x000000ceb9857220 */ /* 0x002fc40000410000 */
[----:B------:R-:W-:Y:S02]  /*6350*/  FFMA.FTZ R219, R175, R226, RZ ;  /* 0x000000e2afdb7223 */ /* 0x000fe400000100ff */
[----:B------:R-:W-:Y:S02]  /*6360*/  FADD.FTZ R181, R74, UR5 ;  /* 0x000000054ab57e21 */ /* 0x000fe40008010000 */
[----:B------:R-:W-:Y:S02]  /*6370*/  FADD.FTZ R211, R85, UR5 ;  /* 0x0000000555d37e21 */ /* 0x000fe40008010000 */
[----:B------:R-:W-:Y:S02]  /*6380*/  FMUL.FTZ R132, R183, R187 ;  /* 0x000000bbb7847220 */ /* 0x000fe40000410000 */
[----:B------:R-:W-:Y:S02]  /*6390*/  FFMA.FTZ R219, R178, R133, R219 ;  /* 0x00000085b2db7223 */ /* 0x000fe400000100db */
[----:B------:R-:W-:-:S02]  /*63a0*/  FMUL.FTZ R220, R215, R181 ;  /* 0x000000b5d7dc7220 */ /* 0x000fc40000410000 */
[----:B------:R-:W-:Y:S02]  /*63b0*/  FMUL.FTZ R223, R184, R211 ;  /* 0x000000d3b8df7220 */ /* 0x000fe40000410000 */
[----:B------:R-:W-:Y:S02]  /*63c0*/  FFMA.FTZ R219, R174, R132, R219 ;  /* 0x00000084aedb7223 */ /* 0x000fe400000100db */
[----:B------:R-:W-:Y:S02]  /*63d0*/  FADD.FTZ R204, R73, UR5 ;  /* 0x0000000549cc7e21 */ /* 0x000fe40008010000 */
[----:B------:R-:W-:Y:S02]  /*63e0*/  FMUL.FTZ R207, R91, R220 ;  /* 0x000000dc5bcf7220 */ /* 0x000fe40000410000 */
[----:B------:R-:W-:Y:S02]  /*63f0*/  FADD.FTZ R212, R83, UR5 ;  /* 0x0000000553d47e21 */ /* 0x000fe40008010000 */
[----:B------:R-:W-:Y:S01]  /*6400*/  FMUL.FTZ R228, R182, R217 ;  /* 0x000000d9b6e47220 */ /* 0x000fe20000410000 */
[----:B------:R0:W-:Y:S01]  /*6410*/  STS [R224.X4+0x10c8], R207 ;  /* 0x0010c8cfe0007388 */ /* 0x0001e20000004800 */
[----:B------:R-:W-:-:S02]  /*6420*/  FFMA.FTZ R222, R172, R223, R219 ;  /* 0x000000dfacde7223 */ /* 0x000fc400000100db */
[----:B------:R-:W-:Y:S02]  /*6430*/  FMUL.FTZ R208, R213, R204 ;  /* 0x000000ccd5d07220 */ /* 0x000fe40000410000 */
[----:B------:R-:W-:Y:S02]  /*6440*/  FADD.FTZ R214, R82, UR5 ;  /* 0x0000000552d67e21 */ /* 0x000fe40008010000 */
[----:B------:R-:W-:Y:S02]  /*6450*/  FMUL.FTZ R219, R210, R212 ;  /* 0x000000d4d2db7220 */ /* 0x000fe40000410000 */
[----:B------:R-:W-:Y:S02]  /*6460*/  FFMA.FTZ R222, R171, R228, R222 ;  /* 0x000000e4abde7223 */ /* 0x000fe400000100de */
[----:B------:R-:W-:Y:S02]  /*6470*/  FMUL.FTZ R209, R89, R208 ;  /* 0x000000d059d17220 */ /* 0x000fe40000410000 */
[----:B0-----:R-:W-:-:S02]  /*6480*/  FADD.FTZ R207, R81, UR5 ;  /* 0x0000000551cf7e21 */ /* 0x001fc40008010000 */
[----:B------:R-:W-:Y:S01]  /*6490*/  FMUL.FTZ R230, R179, R214 ;  /* 0x000000d6b3e67220 */ /* 0x000fe20000410000 */
[----:B------:R0:W-:Y:S01]  /*64a0*/  STS [R224.X4+0x10cc], R209 ;  /* 0x0010ccd1e0007388 */ /* 0x0001e20000004800 */
[----:B------:R-:W-:Y:S02]  /*64b0*/  FFMA.FTZ R221, R169, R219, R222 ;  /* 0x000000dba9dd7223 */ /* 0x000fe400000100de */
[----:B------:R-:W-:Y:S02]  /*64c0*/  FMUL.FTZ R237, R180, R207 ;  /* 0x000000cfb4ed7220 */ /* 0x000fe40000410000 */
[-C--:B------:R-:W-:Y:S02]  /*64d0*/  FMUL.FTZ R231, R99, R230.reuse ;  /* 0x000000e663e77220 */ /* 0x080fe40000410000 */
[----:B------:R-:W-:Y:S02]  /*64e0*/  FFMA.FTZ R230, R168, R230, R221 ;  /* 0x000000e6a8e67223 */ /* 0x000fe400000100dd */
[----:B------:R-:W-:Y:S01]  /*64f0*/  FMUL.FTZ R239, R96, R237 ;  /* 0x000000ed60ef7220 */ /* 0x000fe20000410000 */
[----:B------:R-:W-:Y:S01]  /*6500*/  STS [R224.X4+0x10a8], R231 ;  /* 0x0010a8e7e0007388 */ /* 0x000fe20000004800 */
[----:B0-----:R-:W-:-:S02]  /*6510*/  FADD.FTZ R209, R80, UR5 ;  /* 0x0000000550d17e21 */ /* 0x001fc40008010000 */
[----:B------:R-:W-:Y:S01]  /*6520*/  FFMA.FTZ R235, R53, R235, R234 ;  /* 0x000000eb35eb7223 */ /* 0x000fe200000100ea */
[----:B------:R0:W-:Y:S01]  /*6530*/  STS [R224.X4+0x10ac], R239 ;  /* 0x0010acefe0007388 */ /* 0x0001e20000004800 */
[----:B------:R-:W-:Y:S02]  /*6540*/  FMUL.FTZ R234, R177, R209 ;  /* 0x000000d1b1ea7220 */ /* 0x000fe40000410000 */
[----:B------:R-:W-:Y:S02]  /*6550*/  FFMA.FTZ R230, R203, R237, R230 ;  /* 0x000000edcbe67223 */ /* 0x000fe400000100e6 */
[----:B------:R-:W-:Y:S02]  /*6560*/  FADD.FTZ R222, R79, UR5 ;  /* 0x000000054fde7e21 */ /* 0x000fe40008010000 */
[----:B------:R-:W-:Y:S02]  /*6570*/  FADD.FTZ R221, R78, UR5 ;  /* 0x000000054edd7e21 */ /* 0x000fe40008010000 */
[----:B------:R-:W-:-:S02]  /*6580*/  FFMA.FTZ R237, R165, R234, R230 ;  /* 0x000000eaa5ed7223 */ /* 0x000fc400000100e6 */
[----:B0-----:R-:W-:Y:S02]  /*6590*/  FMUL.FTZ R239, R176, R222 ;  /* 0x000000deb0ef7220 */ /* 0x001fe40000410000 */
[----:B------:R-:W-:Y:S02]  /*65a0*/  FMUL.FTZ R227, R97, R234 ;  /* 0x000000ea61e37220 */ /* 0x000fe40000410000 */
[----:B------:R-:W-:Y:S02]  /*65b0*/  FMUL.FTZ R225, R101, R228 ;  /* 0x000000e465e17220 */ /* 0x000fe40000410000 */
[----:B------:R-:W-:Y:S01]  /*65c0*/  FMUL.FTZ R231, R103, R132 ;  /* 0x0000008467e77220 */ /* 0x000fe20000410000 */
[----:B------:R0:W-:Y:S01]  /*65d0*/  STS [R224.X4+0x10b0], R227 ;  /* 0x0010b0e3e0007388 */ /* 0x0001e20000004800 */
[----:B------:R-:W-:Y:S02]  /*65e0*/  FMUL.FTZ R229, R98, R219 ;  /* 0x000000db62e57220 */ /* 0x000fe40000410000 */
[----:B------:R-:W-:Y:S01]  /*65f0*/  FMUL.FTZ R228, R173, R221 ;  /* 0x000000ddade47220 */ /* 0x000fe20000410000 */
[----:B------:R1:W-:Y:S01]  /*6600*/  STS [R224.X4+0x10a0], R225 ;  /* 0x0010a0e1e0007388 */ /* 0x0003e20000004800 */
[----:B------:R-:W-:-:S02]  /*6610*/  FFMA.FTZ R132, R164, R239, R237 ;  /* 0x000000efa4847223 */ /* 0x000fc400000100ed */
[----:B------:R-:W-:Y:S01]  /*6620*/  FADD.FTZ R219, R75, UR5 ;  /* 0x000000054bdb7e21 */ /* 0x000fe20008010000 */
[----:B------:R2:W-:Y:S01]  /*6630*/  STS [R224.X4+0x10a4], R229 ;  /* 0x0010a4e5e0007388 */ /* 0x0005e20000004800 */
[-C--:B------:R-:W-:Y:S02]  /*6640*/  FMUL.FTZ R243, R95, R228.reuse ;  /* 0x000000e45ff37220 */ /* 0x080fe40000410000 */
[----:B------:R-:W-:Y:S01]  /*6650*/  FFMA.FTZ R237, R163, R228, R132 ;  /* 0x000000e4a3ed7223 */ /* 0x000fe20000010084 */
[----:B------:R-:W-:Y:S01]  /*6660*/  IADD3 R228, -R116, c[0x0][0x168], -R147 ;  /* 0x00005a0074e47a10 */ /* 0x000fe20007ffe993 */
[----:B0-----:R-:W-:Y:S01]  /*6670*/  FMUL.FTZ R227, R218, R219 ;  /* 0x000000dbdae37220 */ /* 0x001fe20000410000 */
[----:B------:R-:W-:Y:S01]  /*6680*/  STS [R224.X4+0x10b8], R243 ;  /* 0x0010b8f3e0007388 */ /* 0x000fe20000004800 */
[----:B-1----:R-:W-:Y:S01]  /*6690*/  FADD.FTZ R225, R77, UR5 ;  /* 0x000000054de17e21 */ /* 0x002fe20008010000 */
[----:B------:R-:W-:Y:S01]  /*66a0*/  ISETP.GE.AND P0, PT, R228, 0x1, PT ;  /* 0x00000001e400780c */ /* 0x000fe20003f06270 */
[----:B------:R-:W-:Y:S01]  /*66b0*/  FMUL.FTZ R245, R90, R227 ;  /* 0x000000e35af57220 */ /* 0x000fe20000410000 */
[----:B------:R-:W-:Y:S01]  /*66c0*/  STS [R224.X4+0x1098], R231 ;  /* 0x001098e7e0007388 */ /* 0x000fe20000004800 */
[----:B--2---:R-:W-:-:S02]  /*66d0*/  FMUL.FTZ R229, R100, R223 ;  /* 0x000000df64e57220 */ /* 0x004fc40000410000 */
[----:B------:R-:W-:Y:S01]  /*66e0*/  FADD.FTZ R223, R76, UR5 ;  /* 0x000000054cdf7e21 */ /* 0x000fe20008010000 */
[----:B------:R0:W-:Y:S01]  /*66f0*/  STS [R224.X4+0x10c4], R245 ;  /* 0x0010c4f5e0007388 */ /* 0x0001e20000004800 */
[----:B------:R-:W-:Y:S02]  /*6700*/  FMUL.FTZ R241, R94, R239 ;  /* 0x000000ef5ef17220 */ /* 0x000fe40000410000 */
[----:B------:R-:W-:Y:S01]  /*6710*/  FMUL.FTZ R230, R202, R223 ;  /* 0x000000dfcae67220 */ /* 0x000fe20000410000 */
[----:B------:R1:W-:Y:S01]  /*6720*/  STS [R224.X4+0x109c], R229 ;  /* 0x00109ce5e0007388 */ /* 0x0003e20000004800 */
[----:B------:R-:W-:Y:S02]  /*6730*/  FMUL.FTZ R239, R170, R225 ;  /* 0x000000e1aaef7220 */ /* 0x000fe40000410000 */
[----:B------:R-:W-:Y:S01]  /*6740*/  IMAD R65, R65, -0x400, RZ ;  /* 0xfffffc0041417824 */ /* 0x000fe200078e02ff */
[----:B------:R2:W-:Y:S01]  /*6750*/  STS [R224.X4+0x10b4], R241 ;  /* 0x0010b4f1e0007388 */ /* 0x0005e20000004800 */
[----:B------:R-:W-:-:S02]  /*6760*/  FFMA.FTZ R237, R162, R239, R237 ;  /* 0x000000efa2ed7223 */ /* 0x000fc400000100ed */
[----:B0-----:R-:W-:Y:S02]  /*6770*/  FMUL.FTZ R245, R93, R230 ;  /* 0x000000e65df57220 */ /* 0x001fe40000410000 */
[----:B------:R-:W-:-:S03]  /*6780*/  IMAD.WIDE R64, R65, 0x4, R66 ;  /* 0x0000000441407825 */ /* 0x000fc600078e0242 */
[----:B------:R0:W-:Y:S01]  /*6790*/  STS [R224.X4+0x10c0], R245 ;  /* 0x0010c0f5e0007388 */ /* 0x0001e20000004800 */
[----:B-1----:R-:W-:Y:S02]  /*67a0*/  FMUL.FTZ R229, R102, R133 ;  /* 0x0000008566e57220 */ /* 0x002fe40000410000 */
[----:B--2---:R-:W-:Y:S02]  /*67b0*/  FMUL.FTZ R241, R92, R239 ;  /* 0x000000ef5cf17220 */ /* 0x004fe40000410000 */
[----:B------:R-:W-:Y:S01]  /*67c0*/  FMUL.FTZ R133, R105, R226 ;  /* 0x000000e269857220 */ /* 0x000fe20000410000 */
[----:B------:R0:W-:Y:S04]  /*67d0*/  STS [R224.X4+0x1094], R229 ;  /* 0x001094e5e0007388 */ /* 0x0001e80000004800 */
[----:B------:R0:W-:Y:S04]  /*67e0*/  STS [R224.X4+0x10bc], R241 ;  /* 0x0010bcf1e0007388 */ /* 0x0001e80000004800 */
[----:B------:R0:W-:Y:S04]  /*67f0*/  STS [R224.X4+0x1090], R133 ;  /* 0x00109085e0007388 */ /* 0x0001e80000004800 */
[----:B------:R-:W-:Y:S06]  /*6800*/  BAR.SYNC.DEFER_BLOCKING 0x0 ;  /* 0x0000000000007b1d */ /* 0x000fec0000010000 */
[----:B------:R-:W-:Y:S05]  /*6810*/  @!P0 BRA `(.L_x_3044) ;  /* 0x0000009000008947 */ /* 0x000fea0003800000 */
[----:B0-----:R-:W-:Y:S01]  /*6820*/  LEA.HI.SX32 R224, R147, R147, 0x1b ;  /* 0x0000009393e07211 */ /* 0x001fe200078fdaff */
        /* <DEDUP_REMOVED lines=8> */
.L_x_3044:
[----:B0-----:R-:W-:Y:S05]  /*68b0*/  BSYNC B0 ;  /* 0x0000000000007941 */ /* 0x001fea0003800000 */
.L_x_3043:
[----:B------:R-:W-:Y:S01]  /*68c0*/  FADD.FTZ R167, -R158, R233 ;  /* 0x000000e99ea77221 */ /* 0x000fe20000010100 */
[----:B------:R-:W-:Y:S01]  /*68d0*/  IADD3 R158, R147, 0x40, RZ ;  /* 0x00000040939e7810 */ /* 0x000fe20007ffe0ff */
[----:B------:R-:W-:Y:S01]  /*68e0*/  USHF.L.U32 UR19, UR6, 0x2, URZ ;  /* 0x0000000206137899 */ /* 0x000fe2000800063f */
[----:B------:R-:W-:Y:S01]  /*68f0*/  LEA R66, P0, R72, R66, 0x2 ;  /* 0x0000004248427211 */ /* 0x000fe200078010ff */
[----:B------:R-:W-:Y:S01]  /*6900*/  USHF.L.U64.HI UR8, UR6, 0x2, UR7 ;  /* 0x0000000206087899 */ /* 0x000fe20008010207 */
[----:B------:R-:W-:Y:S01]  /*6910*/  LEA.HI.SX32 R158, R158, R147, 0x1b ;  /* 0x000000939e9e7211 */ /* 0x000fe200078fdaff */
[----:B------:R-:W-:Y:S01]  /*6920*/  FFMA.FTZ R237, R161, R230, R237 ;  /* 0x000000e6a1ed7223 */ /* 0x000fe200000100ed */
[----:B------:R-:W-:Y:S01]  /*6930*/  LEA.HI.X R67, R72, R67, R71, 0x2, P0 ;  /* 0x0000004348437211 */ /* 0x000fe200000f1447 */
[----:B------:R-:W-:Y:S01]  /*6940*/  ULDC.64 UR10, c[0x0][0x2b0] ;  /* 0x0000ac00000a7ab9 */ /* 0x000fe20000000a00 */
[----:B------:R-:W-:Y:S01]  /*6950*/  ISETP.GE.AND P0, PT, R228, 0x41, PT ;  /* 0x00000041e400780c */ /* 0x000fe20003f06270 */
[----:B------:R0:W1:Y:S01]  /*6960*/  LDS R201, [R158.X4+0x1190] ;  /* 0x001190009ec97984 */ /* 0x0000620000004800 */
[----:B------:R-:W-:Y:S01]  /*6970*/  UIMAD UR8, UR8, UR10, URZ ;  /* 0x0000000a080872a4 */ /* 0x000fe2000f8e023f */
[----:B------:R-:W-:Y:S01]  /*6980*/  MOV R133, UR19 ;  /* 0x0000001300857c02 */ /* 0x000fe20008000f00 */
[----:B------:R-:W-:Y:S01]  /*6990*/  FADD.FTZ R159, -R159, R232 ;  /* 0x000000e89f9f7221 */ /* 0x000fe20000010100 */
[----:B------:R-:W-:Y:S01]  /*69a0*/  BSSY B0, `(.L_x_3045) ;  /* 0x0000012000007945 */ /* 0x000fe20003800000 */
[----:B------:R-:W-:Y:S01]  /*69b0*/  FFMA.FTZ R237, R160, R227, R237 ;  /* 0x000000e3a0ed7223 */ /* 0x000fe200000100ed */
[----:B------:R-:W-:Y:S01]  /*69c0*/  UIMAD UR8, UR19, UR11, UR8 ;  /* 0x0000000b130872a4 */ /* 0x000fe2000f8e0208 */
[----:B------:R-:W-:Y:S01]  /*69d0*/  IMAD.WIDE.U32 R66, R133, c[0x0][0x2b0], R66 ;  /* 0x0000ac0085427a25 */ /* 0x000fe200078e0042 */
[----:B------:R-:W-:-:S03]  /*69e0*/  IADD3 R166, R147, 0x80, RZ ;  /* 0x0000008093a67810 */ /* 0x000fc60007ffe0ff */
[----:B------:R-:W-:Y:S01]  /*69f0*/  FFMA.FTZ R237, R159, R220, R237 ;  /* 0x000000dc9fed7223 */ /* 0x000fe200000100ed */
[----:B------:R-:W-:Y:S01]  /*6a00*/  IADD3 R67, R67, UR8, RZ ;  /* 0x0000000843437c10 */ /* 0x000fe2000fffe0ff */
[----:B------:R-:W-:Y:S02]  /*6a10*/  FMUL.FTZ R208, R167, R208 ;  /* 0x000000d0a7d07220 */ /* 0x000fe40000410000 */
[----:B------:R-:W-:Y:S02]  /*6a20*/  FFMA.FTZ R235, R52, R232, R235 ;  /* 0x000000e834eb7223 */ /* 0x000fe400000100eb */
[----:B------:R-:W-:Y:S02]  /*6a30*/  FMUL.FTZ R132, R51, R233 ;  /* 0x000000e933847220 */ /* 0x000fe40000410000 */
[----:B------:R-:W-:Y:S01]  /*6a40*/  FADD.FTZ R133, R237, R208 ;  /* 0x000000d0ed857221 */ /* 0x000fe20000010000 */
[----:B------:R-:W-:Y:S01]  /*6a50*/  IADD3 R208, R147, 0xc0, RZ ;  /* 0x000000c093d07810 */ /* 0x000fe20007ffe0ff */
[----:B------:R-:W-:Y:S01]  /*6a60*/  FADD.FTZ R132, R235, R132 ;  /* 0x00000084eb847221 */ /* 0x000fe20000010000 */
[----:B------:R-:W-:Y:S05]  /*6a70*/  @!P0 BRA `(.L_x_3046) ;  /* 0x0000004000008947 */ /* 0x000fea0003800000 */
[----:B0-----:R-:W-:-:S05]  /*6a80*/  MOV R227, UR19 ;  /* 0x0000001300e37c02 */ /* 0x001fca0008000f00 */
[----:B------:R-:W-:-:S05]  /*6a90*/  IMAD.WIDE.U32 R64, R227, c[0x0][0x2b0], R64 ;  /* 0x0000ac00e3407a25 */ /* 0x000fca00078e0040 */
[----:B------:R-:W-:-:S05]  /*6aa0*/  IADD3 R65, R65, UR8, RZ ;  /* 0x0000000841417c10 */ /* 0x000fca000fffe0ff */
[----:B-1----:R0:W-:Y:S02]  /*6ab0*/  RED.E.ADD.F32.FTZ.RN.STRONG.GPU [R64.64+-0xf00], R201 ;  /* 0xfff100c94000798e */ /* 0x0021e4000c10e78c */
.L_x_3046:
[----:B0-----:R-:W-:Y:S05]  /*6ac0*/  BSYNC B0 ;  /* 0x0000000000007941 */ /* 0x001fea0003800000 */
.L_x_3045:
[-C--:B------:R-:W-:Y:S01]  /*6ad0*/  LEA.HI.SX32 R166, R166, R147.reuse, 0x1b ;  /* 0x00000093a6a67211 */ /* 0x080fe200078fdaff */
[----:B------:R-:W-:Y:S01]  /*6ae0*/  BSSY B0, `(.L_x_3047) ;  /* 0x000000d000007945 */ /* 0x000fe20003800000 */
[----:B------:R-:W-:Y:S02]  /*6af0*/  ISETP.GE.AND P6, PT, R228, 0x81, PT ;  /* 0x00000081e400780c */ /* 0x000fe40003fc6270 */
[----:B------:R-:W-:Y:S01]  /*6b00*/  IADD3 R64, R147, 0x100, RZ ;  /* 0x0000010093407810 */ /* 0x000fe20007ffe0ff */
        /* <DEDUP_REMOVED lines=10> */
.L_x_3048:
[----:B0-----:R-:W-:Y:S05]  /*6bb0*/  BSYNC B0 ;  /* 0x0000000000007941 */ /* 0x001fea0003800000 */
.L_x_3047:
[----:B--2---:R0:W2:Y:S01]  /*6bc0*/  LDS R65, [R208.X4+0x1390] ;  /* 0x00139000d0417984 */ /* 0x0040a20000004800 */
[----:B------:R-:W-:Y:S01]  /*6bd0*/  BSSY B0, `(.L_x_3049) ;  /* 0x0000005000007945 */ /* 0x000fe20003800000 */
[----:B------:R-:W-:Y:S02]  /*6be0*/  IADD3 R158, R147, 0x140, RZ ;  /* 0x00000140939e7810 */ /* 0x000fe40007ffe0ff */
[----:B------:R-:W-:Y:S01]  /*6bf0*/  LEA.HI.SX32 R64, R64, R147, 0x1b ;  /* 0x0000009340407211 */ /* 0x000fe200078fdaff */
[----:B------:R-:W-:Y:S05]  /*6c00*/  @!P0 BRA `(.L_x_3050) ;  /* 0x0000001000008947 */ /* 0x000fea0003800000 */
[----:B--2---:R2:W-:Y:S02]  /*6c10*/  RED.E.ADD.F32.FTZ.RN.STRONG.GPU [R66.64+-0xd00], R65 ;  /* 0xfff300414200798e */ /* 0x0045e4000c10e78c */
.L_x_3050:
[----:B------:R-:W-:Y:S05]  /*6c20*/  BSYNC B0 ;  /* 0x0000000000007941 */ /* 0x000fea0003800000 */
.L_x_3049:
[----:B--2---:R2:W3:Y:S01]  /*6c30*/  LDS R65, [R64.X4+0x1490] ;  /* 0x0014900040417984 */ /* 0x0044e20000004800 */
[----:B------:R-:W-:Y:S01]  /*6c40*/  BSSY B0, `(.L_x_3051) ;  /* 0x0000005000007945 */ /* 0x000fe20003800000 */
[----:B------:R-:W-:-:S02]  /*6c50*/  IADD3 R166, R147, 0x180, RZ ;  /* 0x0000018093a67810 */ /* 0x000fc40007ffe0ff */
[----:B------:R-:W-:Y:S01]  /*6c60*/  LEA.HI.SX32 R158, R158, R147, 0x1b ;  /* 0x000000939e9e7211 */ /* 0x000fe200078fdaff */
[----:B------:R-:W-:Y:S05]  /*6c70*/  @!P1 BRA `(.L_x_3052) ;  /* 0x0000001000009947 */ /* 0x000fea0003800000 */
[----:B---3--:R3:W-:Y:S02]  /*6c80*/  RED.E.ADD.F32.FTZ.RN.STRONG.GPU [R66.64+-0xc00], R65 ;  /* 0xfff400414200798e */ /* 0x0087e4000c10e78c */
.L_x_3052:
[----:B------:R-:W-:Y:S05]  /*6c90*/  BSYNC B0 ;  /* 0x0000000000007941 */ /* 0x000fea0003800000 */
.L_x_3051:
[----:B---3--:R3:W4:Y:S01]  /*6ca0*/  LDS R65, [R158.X4+0x1590] ;  /* 0x001590009e417984 */ /* 0x0087220000004800 */
[----:B------:R-:W-:Y:S01]  /*6cb0*/  BSSY B0, `(.L_x_3053) ;  /* 0x0000005000007945 */ /* 0x000fe20003800000 */
[----:B--2---:R-:W-:Y:S02]  /*6cc0*/  IADD3 R64, R147, 0x1c0, RZ ;  /* 0x000001c093407810 */ /* 0x004fe40007ffe0ff */
[----:B------:R-:W-:Y:S01]  /*6cd0*/  LEA.HI.SX32 R166, R166, R147, 0x1b ;  /* 0x00000093a6a67211 */ /* 0x000fe200078fdaff */
[----:B------:R-:W-:Y:S05]  /*6ce0*/  @!P2 BRA `(.L_x_3054) ;  /* 0x000000100000a947 */ /* 0x000fea0003800000 */
[----:B----4-:R2:W-:Y:S02]  /*6cf0*/  RED.E.ADD.F32.FTZ.RN.STRONG.GPU [R66.64+-0xb00], R65 ;  /* 0xfff500414200798e */ /* 0x0105e4000c10e78c */
.L_x_3054:
[----:B------:R-:W-:Y:S05]  /*6d00*/  BSYNC B0 ;  /* 0x0000000000007941 */ /* 0x000fea0003800000 */
.L_x_3053:
[----:B--2-4-:R2:W4:Y:S01]  /*6d10*/  LDS R65, [R166.X4+0x1690] ;  /* 0x00169000a6417984 */ /* 0x0145220000004800 */
[----:B------:R-:W-:Y:S01]  /*6d20*/  BSSY B0, `(.L_x_3055) ;  /* 0x0000005000007945 */ /* 0x000fe20003800000 */
[----:B---3--:R-:W-:Y:S02]  /*6d30*/  IADD3 R158, R147, 0x200, RZ ;  /* 0x00000200939e7810 */ /* 0x008fe40007ffe0ff */
[----:B------:R-:W-:Y:S01]  /*6d40*/  LEA.HI.SX32 R64, R64, R147, 0x1b ;  /* 0x0000009340407211 */ /* 0x000fe200078fdaff */
[----:B------:R-:W-:Y:S05]  /*6d50*/  @!P3 BRA `(.L_x_3056) ;  /* 0x000000100000b947 */ /* 0x000fea0003800000 */
[----:B----4-:R3:W-:Y:S02]  /*6d60*/  RED.E.ADD.F32.FTZ.RN.STRONG.GPU [R66.64+-0xa00], R65 ;  /* 0xfff600414200798e */ /* 0x0107e4000c10e78c */
.L_x_3056:
[----:B------:R-:W-:Y:S05]  /*6d70*/  BSYNC B0 ;  /* 0x0000000000007941 */ /* 0x000fea0003800000 */
.L_x_3055:
[----:B---34-:R3:W4:Y:S01]  /*6d80*/  LDS R65, [R64.X4+0x1790] ;  /* 0x0017900040417984 */ /* 0x0187220000004800 */
[----:B------:R-:W-:Y:S01]  /*6d90*/  BSSY B0, `(.L_x_3057) ;  /* 0x0000004000007945 */ /* 0x000fe20003800000 */
[----:B------:R-:W-:Y:S01]  /*6da0*/  LEA.HI.SX32 R158, R158, R147, 0x1b ;  /* 0x000000939e9e7211 */ /* 0x000fe200078fdaff */
[----:B------:R-:W-:Y:S05]  /*6db0*/  @!P4 BRA `(.L_x_3058) ;  /* 0x000000100000c947 */ /* 0x000fea0003800000 */
[----:B----4-:R4:W-:Y:S02]  /*6dc0*/  RED.E.ADD.F32.FTZ.RN.STRONG.GPU [R66.64+-0x900], R65 ;  /* 0xfff700414200798e */ /* 0x0109e4000c10e78c */
.L_x_3058:
[----:B------:R-:W-:Y:S05]  /*6dd0*/  BSYNC B0 ;  /* 0x0000000000007941 */ /* 0x000fea0003800000 */
.L_x_3057:
[----:B----4-:R4:W0:Y:S01]  /*6de0*/  LDS R65, [R158.X4+0x1890] ;  /* 0x001890009e417984 */ /* 0x0108220000004800 */
[----:B------:R-:W-:Y:S01]  /*6df0*/  BSSY B0, `(.L_x_3059) ;  /* 0x0000005000007945 */ /* 0x000fe20003800000 */
[----:B---3--:R-:W-:-:S02]  /*6e00*/  IADD3 R64, R147, 0x240, RZ ;  /* 0x0000024093407810 */ /* 0x008fc40007ffe0ff */
[----:B--2---:R-:W-:Y:S01]  /*6e10*/  IADD3 R166, R147, 0x280, RZ ;  /* 0x0000028093a67810 */ /* 0x004fe20007ffe0ff */
[----:B------:R-:W-:Y:S05]  /*6e20*/  @!P5 BRA `(.L_x_3060) ;  /* 0x000000100000d947 */ /* 0x000fea0003800000 */
[----:B0-----:R0:W-:Y:S02]  /*6e30*/  RED.E.ADD.F32.FTZ.RN.STRONG.GPU [R66.64+-0x800], R65 ;  /* 0xfff800414200798e */ /* 0x0011e4000c10e78c */
.L_x_3060:
[----:B------:R-:W-:Y:S05]  /*6e40*/  BSYNC B0 ;  /* 0x0000000000007941 */ /* 0x000fea0003800000 */
.L_x_3059:
[-C--:B------:R-:W-:Y:S01]  /*6e50*/  LEA.HI.SX32 R64, R64, R147.reuse, 0x1b ;  /* 0x0000009340407211 */ /* 0x080fe200078fdaff */
[----:B------:R-:W-:Y:S01]  /*6e60*/  BSSY B0, `(.L_x_3061) ;  /* 0x000000d000007945 */ /* 0x000fe20003800000 */
[----:B------:R-:W-:Y:S02]  /*6e70*/  ISETP.GE.AND P6, PT, R228, 0x241, PT ;  /* 0x00000241e400780c */ /* 0x000fe40003fc6270 */
[----:B----4-:R-:W-:Y:S01]  /*6e80*/  IADD3 R158, R147, 0x2c0, RZ ;  /* 0x000002c0939e7810 */ /* 0x010fe20007ffe0ff */
[----:B0-----:R0:W2:Y:S01]  /*6e90*/  LDS R65, [R64.X4+0x1990] ;  /* 0x0019900040417984 */ /* 0x0010a20000004800 */
        /* <DEDUP_REMOVED lines=9> */
.L_x_3062:
[----:B0-----:R-:W-:Y:S05]  /*6f30*/  BSYNC B0 ;  /* 0x0000000000007941 */ /* 0x001fea0003800000 */
.L_x_3061:
[----:B--2---:R0:W2:Y:S01]  /*6f40*/  LDS R65, [R166.X4+0x1a90] ;  /* 0x001a9000a6417984 */ /* 0x0040a20000004800 */
[----:B------:R-:W-:Y:S01]  /*6f50*/  BSSY B0, `(.L_x_3063) ;  /* 0x0000005000007945 */ /* 0x000fe20003800000 */
[----:B------:R-:W-:Y:S02]  /*6f60*/  IADD3 R64, R147, 0x300, RZ ;  /* 0x0000030093407810 */ /* 0x000fe40007ffe0ff */
[----:B------:R-:W-:Y:S01]  /*6f70*/  LEA.HI.SX32 R158, R158, R147, 0x1b ;  /* 0x000000939e9e7211 */ /* 0x000fe200078fdaff */
[----:B------:R-:W-:Y:S05]  /*6f80*/  @!P0 BRA `(.L_x_3064) ;  /* 0x0000001000008947 */ /* 0x000fea0003800000 */
[----:B--2---:R2:W-:Y:S02]  /*6f90*/  RED.E.ADD.F32.FTZ.RN.STRONG.GPU [R66.64+-0x600], R65 ;  /* 0xfffa00414200798e */ /* 0x0045e4000c10e78c */
.L_x_3064:
[----:B------:R-:W-:Y:S05]  /*6fa0*/  BSYNC B0 ;  /* 0x0000000000007941 */ /* 0x000fea0003800000 */
.L_x_3063:
[----:B--2---:R2:W3:Y:S01]  /*6fb0*/  LDS R65, [R158.X4+0x1b90] ;  /* 0x001b90009e417984 */ /* 0x0044e20000004800 */
[----:B------:R-:W-:Y:S01]  /*6fc0*/  BSSY B0, `(.L_x_3065) ;  /* 0x0000005000007945 */ /* 0x000fe20003800000 */
[----:B0-----:R-:W-:-:S02]  /*6fd0*/  IADD3 R166, R147, 0x340, RZ ;  /* 0x0000034093a67810 */ /* 0x001fc40007ffe0ff */
[----:B------:R-:W-:Y:S01]  /*6fe0*/  LEA.HI.SX32 R64, R64, R147, 0x1b ;  /* 0x0000009340407211 */ /* 0x000fe200078fdaff */
[----:B------:R-:W-:Y:S05]  /*6ff0*/  @!P1 BRA `(.L_x_3066) ;  /* 0x0000001000009947 */ /* 0x000fea0003800000 */
[----:B---3--:R0:W-:Y:S02]  /*7000*/  RED.E.ADD.F32.FTZ.RN.STRONG.GPU [R66.64+-0x500], R65 ;  /* 0xfffb00414200798e */ /* 0x0081e4000c10e78c */
.L_x_3066:
[----:B------:R-:W-:Y:S05]  /*7010*/  BSYNC B0 ;  /* 0x0000000000007941 */ /* 0x000fea0003800000 */
.L_x_3065:
[----:B0--3--:R0:W3:Y:S01]  /*7020*/  LDS R65, [R64.X4+0x1c90] ;  /* 0x001c900040417984 */ /* 0x0090e20000004800 */
[----:B------:R-:W-:Y:S01]  /*7030*/  BSSY B0, `(.L_x_3067) ;  /* 0x0000005000007945 */ /* 0x000fe20003800000 */
[----:B--2---:R-:W-:Y:S02]  /*7040*/  IADD3 R158, R147, 0x380, RZ ;  /* 0x00000380939e7810 */ /* 0x004fe40007ffe0ff */
[----:B------:R-:W-:Y:S01]  /*7050*/  LEA.HI.SX32 R166, R166, R147, 0x1b ;  /* 0x00000093a6a67211 */ /* 0x000fe200078fdaff */
[----:B------:R-:W-:Y:S05]  /*7060*/  @!P2 BRA `(.L_x_3068) ;  /* 0x000000100000a947 */ /* 0x000fea0003800000 */
[----:B---3--:R2:W-:Y:S02]  /*7070*/  RED.E.ADD.F32.FTZ.RN.STRONG.GPU [R66.64+-0x400], R65 ;  /* 0xfffc00414200798e */ /* 0x0085e4000c10e78c */
.L_x_3068:
[----:B------:R-:W-:Y:S05]  /*7080*/  BSYNC B0 ;  /* 0x0000000000007941 */ /* 0x000fea0003800000 */
.L_x_3067:
[----:B--23--:R2:W3:Y:S01]  /*7090*/  LDS R65, [R166.X4+0x1d90] ;  /* 0x001d9000a6417984 */ /* 0x00c4e20000004800 */
[----:B------:R-:W-:Y:S01]  /*70a0*/  BSSY B0, `(.L_x_3069) ;  /* 0x0000005000007945 */ /* 0x000fe20003800000 */
[----:B0-----:R-:W-:Y:S02]  /*70b0*/  IADD3 R64, R147, 0x3c0, RZ ;  /* 0x000003c093407810 */ /* 0x001fe40007ffe0ff */
[----:B------:R-:W-:Y:S01]  /*70c0*/  LEA.HI.SX32 R158, R158, R147, 0x1b ;  /* 0x000000939e9e7211 */ /* 0x000fe200078fdaff */
[----:B------:R-:W-:Y:S05]  /*70d0*/  @!P3 BRA `(.L_x_3070) ;  /* 0x000000100000b947 */ /* 0x000fea0003800000 */
[----:B---3--:R0:W-:Y:S02]  /*70e0*/  RED.E.ADD.F32.FTZ.RN.STRONG.GPU [R66.64+-0x300], R65 ;  /* 0xfffd00414200798e */ /* 0x0081e4000c10e78c */
.L_x_3070:
[----:B------:R-:W-:Y:S05]  /*70f0*/  BSYNC B0 ;  /* 0x0000000000007941 */ /* 0x000fea0003800000 */
.L_x_3069:
[----:B0--3--:R0:W3:Y:S01]  /*7100*/  LDS R65, [R158.X4+0x1e90] ;  /* 0x001e90009e417984 */ /* 0x0090e20000004800 */
[----:B------:R-:W-:Y:S01]  /*7110*/  BSSY B0, `(.L_x_3071) ;  /* 0x0000004000007945 */ /* 0x000fe20003800000 */
[----:B------:R-:W-:Y:S01]  /*7120*/  LEA.HI.SX32 R64, R64, R147, 0x1b ;  /* 0x0000009340407211 */ /* 0x000fe200078fdaff */
[----:B------:R-:W-:Y:S05]  /*7130*/  @!P4 BRA `(.L_x_3072) ;  /* 0x000000100000c947 */ /* 0x000fea0003800000 */
[----:B---3--:R3:W-:Y:S02]  /*7140*/  RED.E.ADD.F32.FTZ.RN.STRONG.GPU [R66.64+-0x200], R65 ;  /* 0xfffe00414200798e */ /* 0x0087e4000c10e78c */
.L_x_3072:
[----:B------:R-:W-:Y:S05]  /*7150*/  BSYNC B0 ;  /* 0x0000000000007941 */ /* 0x000fea0003800000 */
.L_x_3071:
[----:B---3--:R3:W4:Y:S01]  /*7160*/  LDS R65, [R64.X4+0x1f90] ;  /* 0x001f900040417984 */ /* 0x0087220000004800 */
[----:B------:R-:W-:Y:S01]  /*7170*/  BSSY B0, `(.L_x_3073) ;  /* 0x0000003000007945 */ /* 0x000fe20003800000 */
[----:B------:R-:W-:Y:S05]  /*7180*/  @!P5 BRA `(.L_x_3074) ;  /* 0x000000100000d947 */ /* 0x000fea0003800000 */
[----:B----4-:R4:W-:Y:S02]  /*7190*/  RED.E.ADD.F32.FTZ.RN.STRONG.GPU [R66.64+-0x100], R65 ;  /* 0xffff00414200798e */ /* 0x0109e4000c10e78c */
.L_x_3074:
[----:B------:R-:W-:Y:S05]  /*71a0*/  BSYNC B0 ;  /* 0x0000000000007941 */ /* 0x000fea0003800000 */
.L_x_3073:
[----:B---3--:R-:W3:Y:S01]  /*71b0*/  SHFL.DOWN PT, R64, R133, 0x1, 0x1f ;  /* 0x08201f0085407f89 */ /* 0x008ee200000e0000 */
[C---:B------:R-:W-:Y:S01]  /*71c0*/  ISETP.GT.AND P0, PT, R145.reuse, 0x1e, PT ;  /* 0x0000001e9100780c */ /* 0x040fe20003f04270 */
[-C--:B------:R-:W-:Y:S01]  /*71d0*/  FMUL.FTZ R190, R190, R202.reuse ;  /* 0x000000cabebe7220 */ /* 0x080fe20000410000 */
[----:B------:R-:W-:Y:S01]  /*71e0*/  ISETP.NE.AND P1, PT, R145, RZ, PT ;  /* 0x000000ff9100720c */ /* 0x000fe20003f25270 */
[----:B----4-:R-:W4:Y:S01]  /*71f0*/  SHFL.DOWN PT, R65, R132, 0x1, 0x1f ;  /* 0x08201f0084417f89 */ /* 0x010f2200000e0000 */
[----:B------:R-:W-:Y:S01]  /*7200*/  FMUL.FTZ R202, R157, R202 ;  /* 0x000000ca9dca7220 */ /* 0x000fe20000410000 */
[----:B------:R-:W-:Y:S01]  /*7210*/  ISETP.NE.AND P2, PT, R147, RZ, PT ;  /* 0x000000ff9300720c */ /* 0x000fe20003f45270 */
[----:B------:R-:W-:Y:S01]  /*7220*/  FMUL.FTZ R188, R188, R215 ;  /* 0x000000d7bcbc7220 */ /* 0x000fe20000410000 */
[----:B------:R-:W-:Y:S01]  /*7230*/  BSSY B0, `(.L_x_3075) ;  /* 0x0000084000007945 */ /* 0x000fe20003800000 */
[----:B------:R-:W-:-:S02]  /*7240*/  FMUL.FTZ R202, R202, R161 ;  /* 0x000000a1caca7220 */ /* 0x000fc40000410000 */
[----:B------:R-:W-:Y:S02]  /*7250*/  FFMA.FTZ R36, R188, R181, R36 ;  /* 0x000000b5bc247223 */ /* 0x000fe40000010024 */
[----:B------:R-:W-:Y:S02]  /*7260*/  FMUL.FTZ R193, R193, R176 ;  /* 0x000000b0c1c17220 */ /* 0x000fe40000410000 */
[----:B------:R-:W-:Y:S02]  /*7270*/  FMUL.FTZ R197, R197, R210 ;  /* 0x000000d2c5c57220 */ /* 0x000fe40000410000 */
[----:B------:R-:W-:Y:S02]  /*7280*/  FFMA.FTZ R41, R193, R222, R41 ;  /* 0x000000dec1297223 */ /* 0x000fe40000010029 */
[----:B------:R-:W-:Y:S02]  /*7290*/  FMUL.FTZ R198, R198, R182 ;  /* 0x000000b6c6c67220 */ /* 0x000fe40000410000 */
[----:B------:R-:W-:-:S02]  /*72a0*/  FMUL.FTZ R200, R200, R183 ;  /* 0x000000b7c8c87220 */ /* 0x000fc40000410000 */
[----:B------:R-:W-:Y:S02]  /*72b0*/  FMUL.FTZ R210, R157, R210 ;  /* 0x000000d29dd27220 */ /* 0x000fe40000410000 */
[----:B---3--:R-:W-:Y:S02]  /*72c0*/  @!P0 FADD.FTZ R133, R133, R64 ;  /* 0x0000004085858221 */ /* 0x008fe40000010000 */
[----:B------:R-:W-:Y:S02]  /*72d0*/  FMUL.FTZ R64, R157, R213 ;  /* 0x000000d59d407220 */ /* 0x000fe40000410000 */
[----:B----4-:R-:W-:Y:S01]  /*72e0*/  @!P0 FADD.FTZ R132, R132, R65 ;  /* 0x0000004184848221 */ /* 0x010fe20000010000 */
[----:B------:R-:W3:Y:S01]  /*72f0*/  SHFL.DOWN PT, R66, R133, 0x2, 0x1f ;  /* 0x08401f0085427f89 */ /* 0x000ee200000e0000 */
[----:B------:R-:W-:Y:S01]  /*7300*/  ISETP.GT.AND P0, PT, R145, 0x1d, PT ;  /* 0x0000001d9100780c */ /* 0x000fe20003f04270 */
[----:B------:R-:W-:Y:S02]  /*7310*/  FMUL.FTZ R167, R64, R167 ;  /* 0x000000a740a77220 */ /* 0x000fe40000410000 */
[----:B------:R-:W4:Y:S01]  /*7320*/  SHFL.DOWN PT, R65, R132, 0x2, 0x1f ;  /* 0x08401f0084417f89 */ /* 0x000f2200000e0000 */
[----:B------:R-:W-:-:S02]  /*7330*/  FMUL.FTZ R64, R189, R218 ;  /* 0x000000dabd407220 */ /* 0x000fc40000410000 */
[C---:B------:R-:W-:Y:S02]  /*7340*/  FMUL.FTZ R182, R157.reuse, R182 ;  /* 0x000000b69db67220 */ /* 0x040fe40000410000 */
        /* <DEDUP_REMOVED lines=8> */
[----:B---3--:R-:W-:Y:S02]  /*73d0*/  @!P0 FADD.FTZ R133, R133, R66 ;  /* 0x0000004285858221 */ /* 0x008fe40000010000 */
[----:B------:R-:W-:Y:S02]  /*73e0*/  FMUL.FTZ R66, R157, R215 ;  /* 0x000000d79d427220 */ /* 0x000fe40000410000 */
[----:B----4-:R-:W-:Y:S01]  /*73f0*/  @!P0 FADD.FTZ R132, R132, R65 ;  /* 0x0000004184848221 */ /* 0x010fe20000010000 */
[----:B0-----:R-:W0:Y:S01]  /*7400*/  SHFL.DOWN PT, R158, R133, 0x4, 0x1f ;  /* 0x08801f00859e7f89 */ /* 0x001e2200000e0000 */
[----:B------:R-:W-:Y:S01]  /*7410*/  ISETP.GT.AND P0, PT, R145, 0x1b, PT ;  /* 0x0000001b9100780c */ /* 0x000fe20003f04270 */
[----:B------:R-:W-:-:S02]  /*7420*/  FMUL.FTZ R65, R157, R218 ;  /* 0x000000da9d417220 */ /* 0x000fc40000410000 */
[----:B-1----:R-:W1:Y:S01]  /*7430*/  SHFL.DOWN PT, R201, R132, 0x4, 0x1f ;  /* 0x08801f0084c97f89 */ /* 0x002e6200000e0000 */
[----:B------:R-:W-:Y:S02]  /*7440*/  FMUL.FTZ R66, R66, R159 ;  /* 0x0000009f42427220 */ /* 0x000fe40000410000 */
[----:B------:R-:W-:Y:S02]  /*7450*/  FMUL.FTZ R67, R65, R160 ;  /* 0x000000a041437220 */ /* 0x000fe40000410000 */
[----:B------:R-:W-:Y:S02]  /*7460*/  FMUL.FTZ R65, R157, R170 ;  /* 0x000000aa9d417220 */ /* 0x000fe40000410000 */
[----:B------:R-:W-:Y:S02]  /*7470*/  FFMA.FTZ R188, R91, R188, R66 ;  /* 0x000000bc5bbc7223 */ /* 0x000fe40000010042 */
[----:B------:R-:W-:Y:S02]  /*7480*/  FFMA.FTZ R159, R90, R64, R67 ;  /* 0x000000405a9f7223 */ /* 0x000fe40000010043 */
[----:B------:R-:W-:-:S02]  /*7490*/  FMUL.FTZ R66, R191, R170 ;  /* 0x000000aabf427220 */ /* 0x000fc40000410000 */
[----:B------:R-:W-:Y:S02]  /*74a0*/  FMUL.FTZ R67, R65, R162 ;  /* 0x000000a241437220 */ /* 0x000fe40000410000 */
[----:B------:R-:W-:Y:S02]  /*74b0*/  FMUL.FTZ R65, R157, R176 ;  /* 0x000000b09d417220 */ /* 0x000fe40000410000 */
[----:B------:R-:W-:Y:S02]  /*74c0*/  FFMA.FTZ R67, R92, R66, R67 ;  /* 0x000000425c437223 */ /* 0x000fe40000010043 */
[----:B------:R-:W-:Y:S02]  /*74d0*/  FMUL.FTZ R65, R65, R164 ;  /* 0x000000a441417220 */ /* 0x000fe40000410000 */
[----:B0-----:R-:W-:Y:S02]  /*74e0*/  @!P0 FADD.FTZ R133, R133, R158 ;  /* 0x0000009e85858221 */ /* 0x001fe40000010000 */
[----:B------:R-:W-:-:S02]  /*74f0*/  FADD.FTZ R30, R67, R30 ;  /* 0x0000001e431e7221 */ /* 0x000fc40000010000 */
[----:B-1----:R-:W-:Y:S01]  /*7500*/  @!P0 FADD.FTZ R132, R132, R201 ;  /* 0x000000c984848221 */ /* 0x002fe20000010000 */
[----:B------:R-:W0:Y:S01]  /*7510*/  SHFL.DOWN PT, R158, R133, 0x8, 0x1f ;  /* 0x09001f00859e7f89 */ /* 0x000e2200000e0000 */
[----:B------:R-:W-:Y:S01]  /*7520*/  ISETP.GT.AND P0, PT, R145, 0x17, PT ;  /* 0x000000179100780c */ /* 0x000fe20003f04270 */
[----:B------:R-:W-:Y:S02]  /*7530*/  FMUL.FTZ R64, R157, R173 ;  /* 0x000000ad9d407220 */ /* 0x000fe40000410000 */
[----:B------:R-:W1:Y:S01]  /*7540*/  SHFL.DOWN PT, R161, R132, 0x8, 0x1f ;  /* 0x09001f0084a17f89 */ /* 0x000e6200000e0000 */
[----:B------:R-:W-:Y:S02]  /*7550*/  FFMA.FTZ R193, R94, R193, R65 ;  /* 0x000000c15ec17223 */ /* 0x000fe40000010041 */
[----:B------:R-:W-:Y:S02]  /*7560*/  FMUL.FTZ R65, R196, R179 ;  /* 0x000000b3c4417220 */ /* 0x000fe40000410000 */
[----:B------:R-:W-:-:S02]  /*7570*/  FMUL.FTZ R163, R64, R163 ;  /* 0x000000a340a37220 */ /* 0x000fc40000410000 */
[C---:B------:R-:W-:Y:S02]  /*7580*/  FMUL.FTZ R179, R157.reuse, R179 ;  /* 0x000000b39db37220 */ /* 0x040fe40000410000 */
[----:B------:R-:W-:Y:S02]  /*7590*/  FMUL.FTZ R64, R157, R177 ;  /* 0x000000b19d407220 */ /* 0x000fe40000410000 */
[----:B------:R-:W-:Y:S02]  /*75a0*/  FMUL.FTZ R168, R179, R168 ;  /* 0x000000a8b3a87220 */ /* 0x000fe40000410000 */
[----:B------:R-:W-:Y:S02]  /*75b0*/  FMUL.FTZ R165, R64, R165 ;  /* 0x000000a540a57220 */ /* 0x000fe40000410000 */
[-C--:B------:R-:W-:Y:S02]  /*75c0*/  FMUL.FTZ R64, R195, R180.reuse ;  /* 0x000000b4c3407220 */ /* 0x080fe40000410000 */
[----:B------:R-:W-:-:S02]  /*75d0*/  FMUL.FTZ R180, R157, R180 ;  /* 0x000000b49db47220 */ /* 0x000fc40000410000 */
[----:B------:R-:W-:Y:S02]  /*75e0*/  FFMA.FTZ R44, R65, R214, R44 ;  /* 0x000000d6412c7223 */ /* 0x000fe4000001002c */
[----:B0-----:R-:W-:Y:S02]  /*75f0*/  @!P0 FADD.FTZ R133, R133, R158 ;  /* 0x0000009e85858221 */ /* 0x001fe40000010000 */
[----:B------:R-:W-:Y:S02]  /*7600*/  FFMA.FTZ R168, R99, R65, R168 ;  /* 0x0000004163a87223 */ /* 0x000fe400000100a8 */
[----:B-1----:R-:W-:Y:S01]  /*7610*/  @!P0 FADD.FTZ R132, R132, R161 ;  /* 0x000000a184848221 */ /* 0x002fe20000010000 */
[----:B------:R-:W0:Y:S01]  /*7620*/  SHFL.DOWN PT, R158, R133, 0x10, 0x1f ;  /* 0x0a001f00859e7f89 */ /* 0x000e2200000e0000 */
[----:B------:R-:W-:Y:S01]  /*7630*/  ISETP.GT.AND P0, PT, R145, 0xf, PT ;  /* 0x0000000f9100780c */ /* 0x000fe20003f04270 */
[----:B------:R-:W-:Y:S02]  /*7640*/  FMUL.FTZ R65, R157, R184 ;  /* 0x000000b89d417220 */ /* 0x000fe40000410000 */
[----:B------:R-:W1:Y:S01]  /*7650*/  SHFL.DOWN PT, R67, R132, 0x10, 0x1f ;  /* 0x0a001f0084437f89 */ /* 0x000e6200000e0000 */
[----:B------:R-:W-:-:S02]  /*7660*/  FMUL.FTZ R203, R180, R203 ;  /* 0x000000cbb4cb7220 */ /* 0x000fc40000410000 */
[----:B------:R-:W-:Y:S02]  /*7670*/  FFMA.FTZ R39, R66, R225, R39 ;  /* 0x000000e142277223 */ /* 0x000fe40000010027 */
[----:B------:R-:W-:Y:S02]  /*7680*/  FMUL.FTZ R66, R199, R184 ;  /* 0x000000b8c7427220 */ /* 0x000fe40000410000 */
[----:B------:R-:W-:Y:S02]  /*7690*/  FFMA.FTZ R43, R64, R207, R43 ;  /* 0x000000cf402b7223 */ /* 0x000fe4000001002b */
[----:B------:R-:W-:Y:S02]  /*76a0*/  FFMA.FTZ R203, R96, R64, R203 ;  /* 0x0000004060cb7223 */ /* 0x000fe400000100cb */
[----:B------:R-:W-:Y:S02]  /*76b0*/  FFMA.FTZ R47, R66, R211, R47 ;  /* 0x000000d3422f7223 */ /* 0x000fe4000001002f */
[----:B------:R-:W-:-:S02]  /*76c0*/  FMUL.FTZ R154, R154, R216 ;  /* 0x000000d89a9a7220 */ /* 0x000fc40000410000 */
[----:B------:R-:W-:Y:S02]  /*76d0*/  FFMA.FTZ R40, R192, R221, R40 ;  /* 0x000000ddc0287223 */ /* 0x000fe40000010028 */
[----:B------:R-:W-:Y:S02]  /*76e0*/  FFMA.FTZ R42, R194, R209, R42 ;  /* 0x000000d1c22a7223 */ /* 0x000fe4000001002a */
[----:B------:R-:W-:Y:S02]  /*76f0*/  FFMA.FTZ R45, R197, R212, R45 ;  /* 0x000000d4c52d7223 */ /* 0x000fe4000001002d */
        /* <DEDUP_REMOVED lines=8> */
[-C--:B------:R-:W-:Y:S02]  /*7780*/  FMUL.FTZ R67, R156, R185.reuse ;  /* 0x000000b99c437220 */ /* 0x080fe40000410000 */
[C---:B------:R-:W-:Y:S01]  /*7790*/  FMUL.FTZ R185, R157.reuse, R185 ;  /* 0x000000b99db97220 */ /* 0x040fe20000410000 */
[----:B------:R0:W-:Y:S01]  /*77a0*/  @!P1 STS.64 [R139.X8+0x2118], R64 ;  /* 0x002118408b009388 */ /* 0x0001e20000008a00 */
        /* <DEDUP_REMOVED lines=21> */
[----:B------:R-:W-:Y:S02]  /*7900*/  FFMA.FTZ R46, R198, R217, R46 ;  /* 0x000000d9c62e7223 */ /* 0x000fe4000001002e */
[----:B------:R-:W-:Y:S02]  /*7910*/  FADD.FTZ R25, R168, R25 ;  /* 0x00000019a8197221 */ /* 0x000fe40000010000 */
[----:B------:R-:W-:Y:S02]  /*7920*/  FADD.FTZ R24, R197, R24 ;  /* 0x00000018c5187221 */ /* 0x000fe40000010000 */
[----:B------:R-:W-:Y:S02]  /*7930*/  FADD.FTZ R23, R182, R23 ;  /* 0x00000017b6177221 */ /* 0x000fe40000010000 */
[----:B------:R-:W-:-:S02]  /*7940*/  FFMA.FTZ R49, R67, R206, R49 ;  /* 0x000000ce43317223 */ /* 0x000fc40000010031 */
[----:B------:R-:W-:Y:S02]  /*7950*/  FADD.FTZ R22, R133, R22 ;  /* 0x0000001685167221 */ /* 0x000fe40000010000 */
[----:B------:R-:W-:Y:S02]  /*7960*/  FFMA.FTZ R50, R154, R205, R50 ;  /* 0x000000cd9a327223 */ /* 0x000fe40000010032 */
[----:B------:R-:W-:Y:S02]  /*7970*/  FADD.FTZ R21, R200, R21 ;  /* 0x00000015c8157221 */ /* 0x000fe40000010000 */
[----:B------:R-:W-:Y:S02]  /*7980*/  FADD.FTZ R20, R185, R20 ;  /* 0x00000014b9147221 */ /* 0x000fe40000010000 */
        /* <DEDUP_REMOVED lines=14> */
.L_x_3076:
[----:B0-----:R-:W-:Y:S05]  /*7a70*/  BSYNC B0 ;  /* 0x0000000000007941 */ /* 0x001fea0003800000 */
.L_x_3075:
[----:B------:R-:W-:Y:S01]  /*7a80*/  IADD3 R0, R0, 0x1, RZ ;  /* 0x0000000100007810 */ /* 0x000fe20007ffe0ff */
[----:B------:R-:W-:-:S03]  /*7a90*/  UIADD3 UR6, UP0, UR6, 0x1, URZ ;  /* 0x0000000106067890 */ /* 0x000fc6000ff1e03f */
[----:B------:R-:W-:Y:S01]  /*7aa0*/  ISETP.GE.AND P0, PT, R0, c[0x0][0x16c], PT ;  /* 0x00005b0000007a0c */ /* 0x000fe20003f06270 */
[----:B------:R-:W-:-:S12]  /*7ab0*/  UIADD3.X UR7, URZ, UR7, URZ, UP0, !UPT ;  /* 0x000000073f077290 */ /* 0x000fd800087fe43f */
[----:B--2---:R-:W-:Y:S01]  /*7ac0*/  @P0 CALL.REL.NOINC `(.L_x_3029) ;  /* 0x0000001000000944 */ /* 0x004fe20003c00000 */
[----:B------:R-:W-:Y:S05]  /*7ad0*/  BRA `(.L_x_3077) ;  /* 0xffffc80000007947 */ /* 0x000fea000383ffff */
.L_x_3029:
[----:B------:R-:W-:Y:S01]  /*7ae0*/  BAR.SYNC.DEFER_BLOCKING 0x0 ;  /* 0x0000000000007b1d */ /* 0x000fe20000010000 */
[----:B------:R-:W-:Y:S01]  /*7af0*/  ISETP.NE.AND P6, PT, R147, RZ, PT ;  /* 0x000000ff9300720c */ /* 0x000fe20003fc5270 */
[----:B------:R-:W-:Y:S01]  /*7b00*/  IMAD R0, R151, c[0x0][0x2d8], RZ ;  /* 0x0000b60097007a24 */ /* 0x000fe200078e02ff */
[----:B------:R-:W-:Y:S01]  /*7b10*/  IADD3 R116, -R116, c[0x0][0x168], RZ ;  /* 0x00005a0074747a10 */ /* 0x000fe20007ffe1ff */
[C---:B------:R-:W-:Y:S01]  /*7b20*/  IMAD.WIDE.U32 R2, R153.reuse, c[0x0][0x2d8], RZ ;  /* 0x0000b60099027a25 */ /* 0x040fe200078e00ff */
[----:B------:R-:W-:Y:S01]  /*7b30*/  LEA R5, P4, R118, c[0x0][0x330], 0x2 ;  /* 0x0000cc0076057a11 */ /* 0x000fe200078810ff */
[----:B------:R-:W-:Y:S02]  /*7b40*/  BSSY B0, `(.L_x_3078) ;  /* 0x0000042000007945 */ /* 0x000fe40003800000 */
[----:B------:R-:W-:Y:S02]  /*7b50*/  IMAD R7, R153, c[0x0][0x2dc], R0 ;  /* 0x0000b70099077a24 */ /* 0x000fe400078e0200 */
[----:B------:R-:W-:-:S03]  /*7b60*/  IMAD R0, R152, c[0x0][0x2e0], RZ ;  /* 0x0000b80098007a24 */ /* 0x000fc600078e02ff */
        /* <DEDUP_REMOVED lines=19> */
[----:B0-----:R-:W-:-:S03]  /*7ca0*/  LOP3.LUT R42, R118, 0x60, RZ, 0xfc, !PT ;  /* 0x00000060762a7812 */ /* 0x001fc600078efcff */
[----:B------:R-:W-:Y:S04]  /*7cb0*/  STS [R104.X4+0x2c], R39 ;  /* 0x00002c2768007388 */ /* 0x000fe80000004800 */
[----:B------:R0:W-:Y:S01]  /*7cc0*/  STS [R104.X4+0x30], R38 ;  /* 0x0000302668007388 */ /* 0x0001e20000004800 */
[----:B-1----:R-:W-:-:S03]  /*7cd0*/  LOP3.LUT R40, R118, 0x40, RZ, 0xfc, !PT ;  /* 0x0000004076287812 */ /* 0x002fc600078efcff */
[----:B------:R-:W-:Y:S04]  /*7ce0*/  STS [R104.X4+0x34], R37 ;  /* 0x0000342568007388 */ /* 0x000fe80000004800 */
[----:B------:R-:W-:Y:S01]  /*7cf0*/  STS [R104.X4+0x38], R36 ;  /* 0x0000382468007388 */ /* 0x000fe20000004800 */
[----:B0-----:R-:W-:-:S03]  /*7d00*/  LOP3.LUT R38, R118, 0x20, RZ, 0xfc, !PT ;  /* 0x0000002076267812 */ /* 0x001fc600078efcff */
        /* <DEDUP_REMOVED lines=37> */
.L_x_3079:
[----:B------:R-:W-:Y:S05]  /*7f60*/  BSYNC B0 ;  /* 0x0000000000007941 */ /* 0x000fea0003800000 */
.L_x_3078:
[C---:B------:R-:W-:Y:S01]  /*7f70*/  LOP3.LUT R44, R118.reuse, 0x80, RZ, 0xfc, !PT ;  /* 0x00000080762c7812 */ /* 0x040fe200078efcff */
[----:B------:R-:W-:Y:S01]  /*7f80*/  @!P0 STG.E [R2.64+-0xf80], R11 ;  /* 0xfff0800b02008986 */ /* 0x000fe2000c10190c */
[C---:B------:R-:W-:Y:S01]  /*7f90*/  LOP3.LUT R46, R118.reuse, 0xa0, RZ, 0xfc, !PT ;  /* 0x000000a0762e7812 */ /* 0x040fe200078efcff */
[----:B------:R-:W-:Y:S01]  /*7fa0*/  BSSY B0, `(.L_x_3080) ;  /* 0x000008b000007945 */ /* 0x000fe20003800000 */
[C---:B------:R-:W-:Y:S01]  /*7fb0*/  LOP3.LUT R48, R118.reuse, 0xc0, RZ, 0xfc, !PT ;  /* 0x000000c076307812 */ /* 0x040fe200078efcff */
[----:B------:R-:W-:Y:S01]  /*7fc0*/  @!P1 STG.E [R2.64+-0xf00], R13 ;  /* 0xfff1000d02009986 */ /* 0x000fe2000c10190c */
[C---:B------:R-:W-:Y:S02]  /*7fd0*/  LOP3.LUT R50, R118.reuse, 0xe0, RZ, 0xfc, !PT ;  /* 0x000000e076327812 */ /* 0x040fe400078efcff */
        /* <DEDUP_REMOVED lines=13> */
[----:B------:R1:W-:Y:S01]  /*80b0*/  @!P1 STG.E [R2.64+-0xd80], R39 ;  /* 0xfff2802702009986 */ /* 0x0003e2000c10190c */
        /* <DEDUP_REMOVED lines=22> */
[C---:B0-----:R-:W-:Y:S02]  /*8220*/  IADD3 R6, R39.reuse, 0x4, RZ ;  /* 0x0000000427067810 */ /* 0x041fe40007ffe0ff */
[C---:B------:R-:W-:Y:S01]  /*8230*/  IADD3 R8, R39.reuse, 0x5, RZ ;  /* 0x0000000527087810 */ /* 0x040fe20007ffe0ff */
[----:B------:R-:W-:Y:S01]  /*8240*/  @!P4 STG.E [R2.64+-0x900], R53 ;  /* 0xfff700350200c986 */ /* 0x000fe2000c10190c */
[-C--:B------:R-:W-:Y:S02]  /*8250*/  LEA.HI.SX32 R7, R0, R39.reuse, 0x1b ;  /* 0x0000002700077211 */ /* 0x080fe400078fdaff */
[----:B------:R-:W-:Y:S01]  /*8260*/  IADD3 R10, R39, 0x6, RZ ;  /* 0x00000006270a7810 */ /* 0x000fe20007ffe0ff */
[----:B------:R0:W-:Y:S01]  /*8270*/  @!P5 STG.E [R2.64+-0x880], R55 ;  /* 0xfff780370200d986 */ /* 0x0001e2000c10190c */
[----:B------:R-:W-:-:S02]  /*8280*/  LEA.HI.SX32 R4, R4, R39, 0x1b ;  /* 0x0000002704047211 */ /* 0x000fc400078fdaff */
[----:B------:R-:W-:Y:S01]  /*8290*/  IADD3 R12, R39, 0x7, RZ ;  /* 0x00000007270c7810 */ /* 0x000fe20007ffe0ff */
[----:B------:R-:W-:Y:S01]  /*82a0*/  BAR.SYNC.DEFER_BLOCKING 0x0 ;  /* 0x0000000000007b1d */ /* 0x000fe20000010000 */
[-C--:B------:R-:W-:Y:S01]  /*82b0*/  LEA.HI.SX32 R9, R5, R39.reuse, 0x1b ;  /* 0x0000002705097211 */ /* 0x080fe200078fdaff */
[----:B------:R-:W-:Y:S01]  /*82c0*/  FADD.FTZ R5, R19, R146 ;  /* 0x0000009213057221 */ /* 0x000fe20000010000 */
[----:B------:R-:W-:Y:S02]  /*82d0*/  IADD3 R14, R39, 0x8, RZ ;  /* 0x00000008270e7810 */ /* 0x000fe40007ffe0ff */
[-C--:B------:R-:W-:Y:S01]  /*82e0*/  LEA.HI.SX32 R6, R6, R39.reuse, 0x1b ;  /* 0x0000002706067211 */ /* 0x080fe200078fdaff */
[----:B------:R-:W-:Y:S01]  /*82f0*/  FADD.FTZ R0, R5, R20 ;  /* 0x0000001405007221 */ /* 0x000fe20000010000 */
[----:B------:R-:W-:Y:S01]  /*8300*/  IADD3 R15, R39, 0x9, RZ ;  /* 0x00000009270f7810 */ /* 0x000fe20007ffe0ff */
[----:B0-----:R-:W-:Y:S01]  /*8310*/  IMAD.WIDE.U32 R2, R153, c[0x0][0x2f8], RZ ;  /* 0x0000be0099027a25 */ /* 0x001fe200078e00ff */
[----:B------:R-:W-:-:S02]  /*8320*/  LEA.HI.SX32 R11, R8, R39, 0x1b ;  /* 0x00000027080b7211 */ /* 0x000fc400078fdaff */
[C---:B------:R-:W-:Y:S01]  /*8330*/  IADD3 R16, R39.reuse, 0xa, RZ ;  /* 0x0000000a27107810 */ /* 0x040fe20007ffe0ff */
[----:B------:R-:W-:Y:S01]  /*8340*/  FADD.FTZ R5, R0, R21 ;  /* 0x0000001500057221 */ /* 0x000fe20000010000 */
[-C--:B------:R-:W-:Y:S02]  /*8350*/  LEA.HI.SX32 R10, R10, R39.reuse, 0x1b ;  /* 0x000000270a0a7211 */ /* 0x080fe400078fdaff */
[----:B------:R-:W-:Y:S01]  /*8360*/  IADD3 R17, R39, 0xb, RZ ;  /* 0x0000000b27117810 */ /* 0x000fe20007ffe0ff */
[----:B------:R-:W-:Y:S01]  /*8370*/  FADD.FTZ R0, R5, R22 ;  /* 0x0000001605007221 */ /* 0x000fe20000010000 */
[-C--:B------:R-:W-:Y:S02]  /*8380*/  LEA.HI.SX32 R13, R12, R39.reuse, 0x1b ;  /* 0x000000270c0d7211 */ /* 0x080fe400078fdaff */
[----:B------:R-:W-:Y:S02]  /*8390*/  IADD3 R18, R39, 0xc, RZ ;  /* 0x0000000c27127810 */ /* 0x000fe40007ffe0ff */
[----:B------:R-:W-:-:S02]  /*83a0*/  LEA.HI.SX32 R14, R14, R39, 0x1b ;  /* 0x000000270e0e7211 */ /* 0x000fc400078fdaff */
[----:B------:R-:W-:Y:S01]  /*83b0*/  IADD3 R35, R39, 0xd, RZ ;  /* 0x0000000d27237810 */ /* 0x000fe20007ffe0ff */
[----:B------:R-:W-:Y:S01]  /*83c0*/  STS [R104.X4], R19 ;  /* 0x0000001368007388 */ /* 0x000fe20000004800 */
[-C--:B------:R-:W-:Y:S02]  /*83d0*/  LEA.HI.SX32 R15, R15, R39.reuse, 0x1b ;  /* 0x000000270f0f7211 */ /* 0x080fe400078fdaff */
[C---:B------:R-:W-:Y:S01]  /*83e0*/  IADD3 R36, R39.reuse, 0xe, RZ ;  /* 0x0000000e27247810 */ /* 0x040fe20007ffe0ff */
[----:B------:R-:W-:Y:S01]  /*83f0*/  STS [R7.X4+0x4], R20 ;  /* 0x0000041407007388 */ /* 0x000fe20000004800 */
[-C--:B------:R-:W-:Y:S02]  /*8400*/  LEA.HI.SX32 R16, R16, R39.reuse, 0x1b ;  /* 0x0000002710107211 */ /* 0x080fe400078fdaff */
[----:B------:R-:W-:Y:S01]  /*8410*/  IADD3 R37, R39, 0xf, RZ ;  /* 0x0000000f27257810 */ /* 0x000fe20007ffe0ff */
[----:B------:R-:W-:Y:S01]  /*8420*/  STS [R4.X4+0x8], R21 ;  /* 0x0000081504007388 */ /* 0x000fe20000004800 */
[----:B------:R-:W-:-:S02]  /*8430*/  LEA.HI.SX32 R17, R17, R39, 0x1b ;  /* 0x0000002711117211 */ /* 0x000fc400078fdaff */
[-C--:B------:R-:W-:Y:S01]  /*8440*/  LEA.HI.SX32 R18, R18, R39.reuse, 0x1b ;  /* 0x0000002712127211 */ /* 0x080fe200078fdaff */
[----:B------:R-:W-:Y:S01]  /*8450*/  STS [R9.X4+0xc], R22 ;  /* 0x00000c1609007388 */ /* 0x000fe20000004800 */
[-C--:B------:R-:W-:Y:S02]  /*8460*/  LEA.HI.SX32 R35, R35, R39.reuse, 0x1b ;  /* 0x0000002723237211 */ /* 0x080fe400078fdaff */
[-C--:B------:R-:W-:Y:S01]  /*8470*/  LEA.HI.SX32 R36, R36, R39.reuse, 0x1b ;  /* 0x0000002724247211 */ /* 0x080fe200078fdaff */
[----:B------:R0:W-:Y:S01]  /*8480*/  STS [R6.X4+0x10], R23 ;  /* 0x0000101706007388 */ /* 0x0001e20000004800 */
[----:B------:R-:W-:-:S03]  /*8490*/  LEA.HI.SX32 R37, R37, R39, 0x1b ;  /* 0x0000002725257211 */ /* 0x000fc600078fdaff */
        /* <DEDUP_REMOVED lines=9> */
[----:B------:R2:W-:Y:S02]  /*8530*/  STS [R15.X4+0x24], R28 ;  /* 0x0000241c0f007388 */ /* 0x0005e40000004800 */
[----:B------:R-:W-:Y:S01]  /*8540*/  IADD3 R23, R3, R7, RZ ;  /* 0x0000000703177210 */ /* 0x000fe20007ffe0ff */
        /* <DEDUP_REMOVED lines=9> */
[----:B------:R1:W-:Y:S03]  /*85e0*/  STS [R36.X4+0x38], R33 ;  /* 0x0000382124007388 */ /* 0x0003e60000004800 */
[----:B--2---:R-:W-:Y:S01]  /*85f0*/  FADD.FTZ R31, R30, R31 ;  /* 0x0000001f1e1f7221 */ /* 0x004fe20000010000 */
        /* <DEDUP_REMOVED lines=37> */
.L_x_3081:
[----:B------:R-:W-:Y:S05]  /*8850*/  BSYNC B0 ;  /* 0x0000000000007941 */ /* 0x000fea0003800000 */
.L_x_3080:
[----:B------:R-:W-:Y:S01]  /*8860*/  IMAD.MOV.U32 R3, RZ, RZ, R23 ;  /* 0x000000ffff037224 */ /* 0x000fe200078e0017 */
[----:B------:R-:W-:Y:S01]  /*8870*/  IADD3 R106, P0, R106, -0xf80, RZ ;  /* 0xfffff0806a6a7810 */ /* 0x000fe20007f1e0ff */
[----:B------:R-:W-:Y:S01]  /*8880*/  IMAD R0, R152, c[0x0][0x300], RZ ;  /* 0x0000c00098007a24 */ /* 0x000fe200078e02ff */
        /* <DEDUP_REMOVED lines=9> */
[----:B------:R-:W-:Y:S01]  /*8920*/  UIADD3 UR9, UP2, UR9, -0x1000, URZ ;  /* 0xfffff00009097890 */ /* 0x000fe2000ff5e03f */
[----:B------:R-:W-:Y:S01]  /*8930*/  IADD3 R2, P1, R106, c[0x0][0x340], RZ ;  /* 0x0000d0006a027a10 */ /* 0x000fe20007f3e0ff */
[----:B------:R-:W-:Y:S01]  /*8940*/  UIADD3.X UR18, UR18, -0x1, URZ, UP0, !UPT ;  /* 0xffffffff12127890 */ /* 0x000fe200087fe43f */
[----:B------:R-:W-:Y:S01]  /*8950*/  IADD3.X R3, R71, R4, R3, P0, !PT ;  /* 0x0000000447037210 */ /* 0x000fe200007fe403 */
[----:B------:R-:W-:Y:S01]  /*8960*/  UIADD3.X UR16, UR16, -0x1, URZ, UP1, !UPT ;  /* 0xffffffff10107890 */ /* 0x000fe20008ffe43f */
[----:B------:R-:W-:Y:S01]  /*8970*/  IADD3.X R0, R0, c[0x0][0x344], RZ, P1, !PT ;  /* 0x0000d10000007a10 */ /* 0x000fe20000ffe4ff */
[----:B------:R-:W-:Y:S01]  /*8980*/  UIADD3.X UR14, UR14, -0x1, URZ, UP2, !UPT ;  /* 0xffffffff0e0e7890 */ /* 0x000fe200097fe43f */
[----:B------:R-:W-:-:S02]  /*8990*/  LEA R2, P0, R5, R2, 0x2 ;  /* 0x0000000205027211 */ /* 0x000fc400078010ff */
[-C--:B------:R-:W-:Y:S02]  /*89a0*/  ISETP.GE.AND P6, PT, R44, R37.reuse, PT ;  /* 0x000000252c00720c */ /* 0x080fe40003fc6270 */
        /* <DEDUP_REMOVED lines=33> */
.L_x_3023:
        /* <DEDUP_REMOVED lines=21> */
[----:B------:R-:W3:Y:S02]  /*8d10*/  SHFL.DOWN P1, R7, R2, 0x10, 0x1f ;  /* 0x0a001f0002077f89 */ /* 0x000ee40000020000 */
[----:B---3--:R-:W-:-:S05]  /*8d20*/  @P1 FADD R7, R2, R7 ;  /* 0x0000000702071221 */ /* 0x008fca0000000000 */
[----:B------:R-:W-:Y:S04]  /*8d30*/  @!P2 STS [R4.X4+0x2114], R7 ;  /* 0x002114070400a388 */ /* 0x000fe80000004800 */
[----:B------:R-:W-:Y:S06]  /*8d40*/  BAR.SYNC.DEFER_BLOCKING 0x0 ;  /* 0x0000000000007b1d */ /* 0x000fec0000010000 */
[----:B------:R-:W3:Y:S02]  /*8d50*/  @!P3 LDS R0, [0x2118] ;  /* 0x00211800ff00b984 */ /* 0x000ee40000000800 */
[----:B---3--:R-:W-:Y:S01]  /*8d60*/  @!P3 FADD.FTZ R7, R7, R0 ;  /* 0x000000000707b221 */ /* 0x008fe20000010000 */
[----:B------:R-:W-:Y:S05]  /*8d70*/  @P3 BRA `(.L_x_3084) ;  /* 0x0000001000003947 */ /* 0x000fea0003800000 */
[----:B------:R3:W-:Y:S02]  /*8d80*/  RED.E.ADD.F32.FTZ.RN.STRONG.GPU [R122.64], R7 ;  /* 0x000000077a00798e */ /* 0x0007e4000c10e78c */
.L_x_3084:
[----:B------:R-:W-:Y:S05]  /*8d90*/  BSYNC B0 ;  /* 0x0000000000007941 */ /* 0x000fea0003800000 */
.L_x_3083:
[----:B------:R-:W-:Y:S01]  /*8da0*/  BSSY B0, `(.L_x_3085) ;  /* 0x000001d000007945 */ /* 0x000fe20003800000 */
[----:B------:R-:W-:Y:S05]  /*8db0*/  @!P0 BRA `(.L_x_3086) ;  /* 0x000001a000008947 */ /* 0x000fea0003800000 */
[----:B------:R-:W-:Y:S06]  /*8dc0*/  BAR.SYNC.DEFER_BLOCKING 0x0 ;  /* 0x0000000000007b1d */ /* 0x000fec0000010000 */
[----:B------:R-:W4:Y:S04]  /*8dd0*/  SHFL.DOWN P0, R3, R146, 0x1, 0x1f ;  /* 0x08201f0092037f89 */ /* 0x000f280000000000 */
[----:B------:R-:W5:Y:S04]  /*8de0*/  S2R R4, SR_LANEID ;  /* 0x0000000000047919 */ /* 0x000f680000000000 */
[----:B------:R-:W0:Y:S01]  /*8df0*/  S2R R15, SR_TID.X ;  /* 0x00000000000f7919 */ /* 0x000e220000002100 */
[----:B----4-:R-:W-:Y:S01]  /*8e00*/  @P0 FADD R3, R3, R146 ;  /* 0x0000009203030221 */ /* 0x010fe20000000000 */
[----:B-----5:R-:W-:-:S04]  /*8e10*/  ISETP.NE.AND P2, PT, R4, RZ, PT ;  /* 0x000000ff0400720c */ /* 0x020fc80003f45270 */
[----:B------:R-:W4:Y:S01]  /*8e20*/  SHFL.DOWN P0, R0, R3, 0x2, 0x1f ;  /* 0x08401f0003007f89 */ /* 0x000f220000000000 */
[----:B0-----:R-:W-:-:S08]  /*8e30*/  ISETP.NE.AND P1, PT, R15, RZ, PT ;  /* 0x000000ff0f00720c */ /* 0x001fd00003f25270 */
[----:B------:R-:W-:-:S04]  /*8e40*/  @!P2 SHF.R.S32.HI R4, RZ, 0x1f, R15 ;  /* 0x0000001fff04a819 */ /* 0x000fc8000001140f */
[----:B------:R-:W-:-:S04]  /*8e50*/  @!P2 LEA.HI R4, R4, R15, RZ, 0x5 ;  /* 0x0000000f0404a211 */ /* 0x000fc800078f28ff */
[----:B------:R-:W-:Y:S01]  /*8e60*/  @!P2 SHF.R.S32.HI R4, RZ, 0x5, R4 ;  /* 0x00000005ff04a819 */ /* 0x000fe20000011404 */
[----:B----4-:R-:W-:-:S05]  /*8e70*/  @P0 FADD R0, R3, R0 ;  /* 0x0000000003000221 */ /* 0x010fca0000000000 */
[----:B------:R-:W0:Y:S02]  /*8e80*/  SHFL.DOWN P0, R5, R0, 0x4, 0x1f ;  /* 0x08801f0000057f89 */ /* 0x000e240000000000 */
[----:B0-----:R-:W-:-:S05]  /*8e90*/  @P0 FADD R5, R0, R5 ;  /* 0x0000000500050221 */ /* 0x001fca0000000000 */
[----:B------:R-:W0:Y:S02]  /*8ea0*/  SHFL.DOWN P0, R2, R5, 0x8, 0x1f ;  /* 0x09001f0005027f89 */ /* 0x000e240000000000 */
[----:B0-----:R-:W-:-:S05]  /*8eb0*/  @P0 FADD R2, R5, R2 ;  /* 0x0000000205020221 */ /* 0x001fca0000000000 */
[----:B---3--:R-:W0:Y:S02]  /*8ec0*/  SHFL.DOWN P0, R7, R2, 0x10, 0x1f ;  /* 0x0a001f0002077f89 */ /* 0x008e240000000000 */
        /* <DEDUP_REMOVED lines=9> */
.L_x_3086:
[----:B------:R-:W4:Y:S02]  /*8f60*/  S2R R15, SR_TID.X ;  /* 0x00000000000f7919 */ /* 0x000f240000002100 */
.L_x_3087:
[----:B------:R-:W-:Y:S05]  /*8f70*/  BSYNC B0 ;  /* 0x0000000000007941 */ /* 0x000fea0003800000 */
.L_x_3085:
[----:B----4-:R-:W-:-:S13]  /*8f80*/  ISETP.GE.AND P0, PT, R15, c[0x0][0x16c], PT ;  /* 0x00005b000f007a0c */ /* 0x010fda0003f06270 */
        /* <DEDUP_REMOVED lines=9> */
.L_x_3088:
[----:B0-----:R-:W4:Y:S01]  /*9020*/  LDS R17, [R15.X4+0x3650] ;  /* 0x003650000f117984 */ /* 0x001f220000004800 */
[----:B------:R-:W-:Y:S01]  /*9030*/  SHF.R.S32.HI R0, RZ, 0x1f, R15 ;  /* 0x0000001fff007819 */ /* 0x000fe2000001140f */
[----:B------:R-:W-:Y:S01]  /*9040*/  YIELD ;  /* 0x0000000000007946 */ /* 0x000fe20003800000 */
[----:B------:R-:W-:Y:S01]  /*9050*/  MOV R8, R2 ;  /* 0x0000000200087202 */ /* 0x000fe20000000f00 */
[----:B------:R5:W0:Y:S01]  /*9060*/  LDS R19, [R15.X4+0x3a50] ;  /* 0x003a50000f137984 */ /* 0x000a220000004800 */
[----:B------:R-:W-:Y:S01]  /*9070*/  MOV R9, R23 ;  /* 0x0000001700097202 */ /* 0x000fe20000000f00 */
[C---:B------:R-:W-:Y:S01]  /*9080*/  IMAD R12, R0.reuse, c[0x0][0x290], RZ ;  /* 0x0000a400000c7a24 */ /* 0x040fe200078e02ff */
[----:B------:R-:W-:Y:S01]  /*9090*/  MOV R6, R4 ;  /* 0x0000000400067202 */ /* 0x000fe20000000f00 */
[----:B------:R-:W-:Y:S01]  /*90a0*/  IMAD R0, R0, c[0x0][0x2d0], RZ ;  /* 0x0000b40000007a24 */ /* 0x000fe200078e02ff */
[----:B0--3--:R-:W-:Y:S01]  /*90b0*/  MOV R7, R21 ;  /* 0x0000001500077202 */ /* 0x009fe20000000f00 */
[----:B------:R-:W-:-:S04]  /*90c0*/  IMAD.WIDE.U32 R10, R15, c[0x0][0x2d0], R8 ;  /* 0x0000b4000f0a7a25 */ /* 0x000fc800078e0008 */
[----:B------:R-:W-:-:S04]  /*90d0*/  IMAD.WIDE.U32 R6, R15, c[0x0][0x290], R6 ;  /* 0x0000a4000f067a25 */ /* 0x000fc800078e0006 */
[C---:B------:R-:W-:Y:S01]  /*90e0*/  IMAD R9, R15.reuse, c[0x0][0x294], R12 ;  /* 0x0000a5000f097a24 */ /* 0x040fe200078e020c */
[----:B------:R-:W-:Y:S01]  /*90f0*/  LEA R8, P0, R6, c[0x0][0x310], 0x2 ;  /* 0x0000c40006087a11 */ /* 0x000fe200078010ff */
[C---:B------:R-:W-:Y:S01]  /*9100*/  IMAD R13, R15.reuse, c[0x0][0x2d4], R0 ;  /* 0x0000b5000f0d7a24 */ /* 0x040fe200078e0200 */
[----:B-----5:R-:W-:Y:S02]  /*9110*/  IADD3 R15, R15, c[0x0][0x0], RZ ;  /* 0x000000000f0f7a10 */ /* 0x020fe40007ffe0ff */
[----:B------:R-:W-:Y:S02]  /*9120*/  IADD3 R9, R7, R9, RZ ;  /* 0x0000000907097210 */ /* 0x000fe40007ffe0ff */
[----:B------:R-:W-:Y:S02]  /*9130*/  LEA R12, P1, R10, c[0x0][0x320], 0x2 ;  /* 0x0000c8000a0c7a11 */ /* 0x000fe400078210ff */
[----:B------:R-:W-:Y:S02]  /*9140*/  LEA.HI.X R9, R6, c[0x0][0x314], R9, 0x2, P0 ;  /* 0x0000c50006097a11 */ /* 0x000fe400000f1409 */
[----:B------:R-:W-:-:S02]  /*9150*/  ISETP.GE.AND P0, PT, R15, c[0x0][0x16c], PT ;  /* 0x00005b000f007a0c */ /* 0x000fc40003f06270 */
[----:B------:R-:W-:-:S04]  /*9160*/  IADD3 R7, R11, R13, RZ ;  /* 0x0000000d0b077210 */ /* 0x000fc80007ffe0ff */
[----:B------:R-:W-:Y:S01]  /*9170*/  LEA.HI.X R13, R10, c[0x0][0x324], R7, 0x2, P1 ;  /* 0x0000c9000a0d7a11 */ /* 0x000fe200008f1407 */
[----:B----4-:R0:W-:Y:S04]  /*9180*/  RED.E.ADD.F32.FTZ.RN.STRONG.GPU [R8.64], R17 ;  /* 0x000000110800798e */ /* 0x0101e8000c10e78c */
[----:B------:R0:W-:Y:S02]  /*9190*/  RED.E.ADD.F32.FTZ.RN.STRONG.GPU [R12.64], R19 ;  /* 0x000000130c00798e */ /* 0x0001e4000c10e78c */
[----:B------:R-:W-:Y:S05]  /*91a0*/  @!P0 BRA `(.L_x_3088) ;  /* 0xfffffe7000008947 */ /* 0x000fea000383ffff */
[----:B------:R-:W-:Y:S05]  /*91b0*/  EXIT ;  /* 0x000000000000794d */ /* 0x000fea0003800000 */
.L_x_3034:
[----:B------:R-:W-:Y:S01]  /*91c0*/  HFMA2.MMA R226, -RZ, RZ, 0, 5.9604644775390625e-08 ;  /* 0x00000001ffe27435 */ /* 0x000fe200000001ff */
[----:B------:R-:W-:Y:S01]  /*91d0*/  MOV R225, R66 ;  /* 0x0000004200e17202 */ /* 0x000fe20000000f00 */
[----:B------:R-:W-:Y:S01]  /*91e0*/  IMAD.MOV.U32 R227, RZ, RZ, RZ ;  /* 0x000000ffffe37224 */ /* 0x000fe200078e00ff */
[----:B------:R-:W-:-:S02]  /*91f0*/  MOV R228, 0xffffffff ;  /* 0xffffffff00e47802 */ /* 0x000fc40000000f00 */
[----:B------:R-:W-:Y:S02]  /*9200*/  MOV R64, 0x9220 ;  /* 0x0000922000407802 */ /* 0x000fe40000000f00 */
[----:B-1----:R-:W-:Y:S05]  /*9210*/  CALL.REL.NOINC `($__internal_125_$__cuda_sm70_shflsync_up) ;  /* 0x00000ed000007944 */ /* 0x002fea0003c00000 */
[----:B-1----:R-:W-:Y:S01]  /*9220*/  MOV R219, R226 ;  /* 0x000000e200db7202 */ /* 0x002fe20000000f00 */
[----:B0-----:R-:W-:Y:S05]  /*9230*/  BRA `(.L_x_3089) ;  /* 0xffffc28000007947 */ /* 0x001fea000383ffff */
.L_x_3035:
[----:B------:R-:W-:Y:S01]  /*9240*/  HFMA2.MMA R226, -RZ, RZ, 0, 5.9604644775390625e-08 ;  /* 0x00000001ffe27435 */ /* 0x000fe200000001ff */
[----:B------:R-:W-:Y:S02]  /*9250*/  MOV R225, R67 ;  /* 0x0000004300e17202 */ /* 0x000fe40000000f00 */
[----:B------:R-:W-:Y:S02]  /*9260*/  MOV R227, RZ ;  /* 0x000000ff00e37202 */ /* 0x000fe40000000f00 */
[----:B------:R-:W-:Y:S02]  /*9270*/  MOV R228, 0xffffffff ;  /* 0xffffffff00e47802 */ /* 0x000fe40000000f00 */
[----:B------:R-:W-:Y:S02]  /*9280*/  MOV R64, 0x92a0 ;  /* 0x000092a000407802 */ /* 0x000fe40000000f00 */
[----:B012---:R-:W-:Y:S05]  /*9290*/  CALL.REL.NOINC `($__internal_125_$__cuda_sm70_shflsync_up) ;  /* 0x00000e5000007944 */ /* 0x007fea0003c00000 */
        /* <DEDUP_REMOVED lines=10> */
[----:B------:R-:W-:Y:S05]  /*9340*/  CALL.REL.NOINC `($__internal_125_$__cuda_sm70_shflsync_up) ;  /* 0x00000da000007944 */ /* 0x000fea0003c00000 */
[----:B-1----:R-:W-:Y:S01]  /*9350*/  MOV R66, R226 ;  /* 0x000000e200427202 */ /* 0x002fe20000000f00 */
[----:B------:R-:W-:Y:S01]  /*9360*/  HFMA2.MMA R226, -RZ, RZ, 0, 1.1920928955078125e-07 ;  /* 0x00000002ffe27435 */ /* 0x000fe200000001ff */
[----:B0-----:R-:W-:Y:S01]  /*9370*/  IMAD.MOV.U32 R225, RZ, RZ, R67 ;  /* 0x000000ffffe17224 */ /* 0x001fe200078e0043 */
[----:B------:R-:W-:-:S02]  /*9380*/  MOV R227, RZ ;  /* 0x000000ff00e37202 */ /* 0x000fc40000000f00 */
[----:B------:R-:W-:Y:S02]  /*9390*/  MOV R228, 0xffffffff ;  /* 0xffffffff00e47802 */ /* 0x000fe40000000f00 */
[----:B------:R-:W-:Y:S02]  /*93a0*/  MOV R64, 0x93c0 ;  /* 0x000093c000407802 */ /* 0x000fe40000000f00 */
[----:B------:R-:W-:Y:S05]  /*93b0*/  CALL.REL.NOINC `($__internal_125_$__cuda_sm70_shflsync_up) ;  /* 0x00000d3000007944 */ /* 0x000fea0003c00000 */
        /* <DEDUP_REMOVED lines=8> */
[----:B------:R-:W-:Y:S05]  /*9440*/  CALL.REL.NOINC `($__internal_125_$__cuda_sm70_shflsync_up) ;  /* 0x00000ca000007944 */ /* 0x000fea0003c00000 */
[----:B-1----:R-:W-:Y:S01]  /*9450*/  MOV R66, R226 ;  /* 0x000000e200427202 */ /* 0x002fe20000000f00 */
[----:B------:R-:W-:Y:S01]  /*9460*/  HFMA2.MMA R226, -RZ, RZ, 0, 2.384185791015625e-07 ;  /* 0x00000004ffe27435 */ /* 0x000fe200000001ff */
[----:B0-----:R-:W-:Y:S01]  /*9470*/  MOV R225, R67 ;  /* 0x0000004300e17202 */ /* 0x001fe20000000f00 */
[----:B------:R-:W-:Y:S01]  /*9480*/  IMAD.MOV.U32 R228, RZ, RZ, -0x1 ;  /* 0xffffffffffe47424 */ /* 0x000fe200078e00ff */
[----:B------:R-:W-:Y:S02]  /*9490*/  MOV R227, RZ ;  /* 0x000000ff00e37202 */ /* 0x000fe40000000f00 */
[----:B------:R-:W-:Y:S02]  /*94a0*/  MOV R64, 0x94c0 ;  /* 0x000094c000407802 */ /* 0x000fe40000000f00 */
[----:B------:R-:W-:Y:S05]  /*94b0*/  CALL.REL.NOINC `($__internal_125_$__cuda_sm70_shflsync_up) ;  /* 0x00000c3000007944 */ /* 0x000fea0003c00000 */
[----:B------:R-:W-:Y:S01]  /*94c0*/  ISETP.GE.AND P0, PT, R145, 0x4, PT ;  /* 0x000000049100780c */ /* 0x000fe20003f06270 */
[----:B0-----:R-:W-:Y:S01]  /*94d0*/  HFMA2.MMA R227, -RZ, RZ, 0, 0 ;  /* 0x00000000ffe37435 */ /* 0x001fe200000001ff */
[----:B------:R-:W-:Y:S02]  /*94e0*/  MOV R228, 0xffffffff ;  /* 0xffffffff00e47802 */ /* 0x000fe40000000f00 */
[----:B------:R-:W-:-:S09]  /*94f0*/  MOV R64, 0x9560 ;  /* 0x0000956000407802 */ /* 0x000fd20000000f00 */
[----:B-1----:R-:W-:Y:S01]  /*9500*/  @P0 FFMA.FTZ R67, R219, R226, R67 ;  /* 0x000000e2db430223 */ /* 0x002fe20000010043 */
[----:B------:R-:W-:Y:S01]  /*9510*/  HFMA2.MMA R226, -RZ, RZ, 0, 4.76837158203125e-07 ;  /* 0x00000008ffe27435 */ /* 0x000fe200000001ff */
[----:B------:R-:W-:-:S05]  /*9520*/  @P0 FMUL.FTZ R219, R66, R219 ;  /* 0x000000db42db0220 */ /* 0x000fca0000410000 */
[----:B------:R-:W-:-:S04]  /*9530*/  MOV R221, R219 ;  /* 0x000000db00dd7202 */ /* 0x000fc80000000f00 */
[----:B------:R-:W-:Y:S02]  /*9540*/  MOV R225, R221 ;  /* 0x000000dd00e17202 */ /* 0x000fe40000000f00 */
[----:B------:R-:W-:Y:S05]  /*9550*/  CALL.REL.NOINC `($__internal_125_$__cuda_sm70_shflsync_up) ;  /* 0x00000b9000007944 */ /* 0x000fea0003c00000 */
[----:B-1----:R-:W-:Y:S01]  /*9560*/  MOV R66, R226 ;  /* 0x000000e200427202 */ /* 0x002fe20000000f00 */
[----:B------:R-:W-:Y:S01]  /*9570*/  HFMA2.MMA R226, -RZ, RZ, 0, 4.76837158203125e-07 ;  /* 0x00000008ffe27435 */ /* 0x000fe200000001ff */
[----:B0-----:R-:W-:Y:S02]  /*9580*/  MOV R225, R67 ;  /* 0x0000004300e17202 */ /* 0x001fe40000000f00 */
[----:B------:R-:W-:Y:S02]  /*9590*/  MOV R227, RZ ;  /* 0x000000ff00e37202 */ /* 0x000fe40000000f00 */
[----:B------:R-:W-:Y:S02]  /*95a0*/  MOV R228, 0xffffffff ;  /* 0xffffffff00e47802 */ /* 0x000fe40000000f00 */
[----:B------:R-:W-:Y:S02]  /*95b0*/  MOV R64, 0x95d0 ;  /* 0x000095d000407802 */ /* 0x000fe40000000f00 */
[----:B------:R-:W-:Y:S05]  /*95c0*/  CALL.REL.NOINC `($__internal_125_$__cuda_sm70_shflsync_up) ;  /* 0x00000b2000007944 */ /* 0x000fea0003c00000 */
[----:B------:R-:W-:Y:S01]  /*95d0*/  ISETP.GE.AND P0, PT, R145, 0x8, PT ;  /* 0x000000089100780c */ /* 0x000fe20003f06270 */
[----:B0-----:R-:W-:Y:S01]  /*95e0*/  IMAD.MOV.U32 R227, RZ, RZ, RZ ;  /* 0x000000ffffe37224 */ /* 0x001fe200078e00ff */
[----:B------:R-:W-:-:S02]  /*95f0*/  MOV R228, 0xffffffff ;  /* 0xffffffff00e47802 */ /* 0x000fc40000000f00 */
[----:B------:R-:W-:-:S09]  /*9600*/  MOV R64, 0x9670 ;  /* 0x0000967000407802 */ /* 0x000fd20000000f00 */
[----:B-1----:R-:W-:Y:S01]  /*9610*/  @P0 FFMA.FTZ R67, R221, R226, R67 ;  /* 0x000000e2dd430223 */ /* 0x002fe20000010043 */
[----:B------:R-:W-:Y:S01]  /*9620*/  HFMA2.MMA R226, -RZ, RZ, 0, 9.5367431640625e-07 ;  /* 0x00000010ffe27435 */ /* 0x000fe200000001ff */
[----:B------:R-:W-:-:S03]  /*9630*/  @P0 FMUL.FTZ R221, R66, R221 ;  /* 0x000000dd42dd0220 */ /* 0x000fc60000410000 */
[----:B------:R-:W-:Y:S02]  /*9640*/  MOV R219, R67 ;  /* 0x0000004300db7202 */ /* 0x000fe40000000f00 */
[----:B------:R-:W-:Y:S02]  /*9650*/  MOV R225, R221 ;  /* 0x000000dd00e17202 */ /* 0x000fe40000000f00 */
[----:B------:R-:W-:Y:S05]  /*9660*/  CALL.REL.NOINC `($__internal_125_$__cuda_sm70_shflsync_up) ;  /* 0x00000a8000007944 */ /* 0x000fea0003c00000 */
[----:B-1----:R-:W-:Y:S01]  /*9670*/  MOV R223, R226 ;  /* 0x000000e200df7202 */ /* 0x002fe20000000f00 */
[----:B------:R-:W-:Y:S01]  /*9680*/  HFMA2.MMA R226, -RZ, RZ, 0, 9.5367431640625e-07 ;  /* 0x00000010ffe27435 */ /* 0x000fe200000001ff */
[----:B0-----:R-:W-:Y:S02]  /*9690*/  MOV R225, R67 ;  /* 0x0000004300e17202 */ /* 0x001fe40000000f00 */
[----:B------:R-:W-:Y:S02]  /*96a0*/  MOV R227, RZ ;  /* 0x000000ff00e37202 */ /* 0x000fe40000000f00 */
[----:B------:R-:W-:Y:S02]  /*96b0*/  MOV R228, 0xffffffff ;  /* 0xffffffff00e47802 */ /* 0x000fe40000000f00 */
[----:B------:R-:W-:-:S02]  /*96c0*/  MOV R64, 0x96e0 ;  /* 0x000096e000407802 */ /* 0x000fc40000000f00 */
[----:B------:R-:W-:Y:S05]  /*96d0*/  CALL.REL.NOINC `($__internal_125_$__cuda_sm70_shflsync_up) ;  /* 0x00000a1000007944 */ /* 0x000fea0003c00000 */
[----:B-1----:R-:W-:Y:S01]  /*96e0*/  MOV R64, R226 ;  /* 0x000000e200407202 */ /* 0x002fe20000000f00 */
[----:B0-----:R-:W-:Y:S05]  /*96f0*/  BRA `(.L_x_3090) ;  /* 0xffffbf4000007947 */ /* 0x001fea000383ffff */
.L_x_3038:
[----:B------:R-:W-:Y:S01]  /*9700*/  HFMA2.MMA R226, -RZ, RZ, 0, 5.9604644775390625e-08 ;  /* 0x00000001ffe27435 */ /* 0x000fe200000001ff */
[----:B------:R-:W-:Y:S01]  /*9710*/  MOV R225, R221 ;  /* 0x000000dd00e17202 */ /* 0x000fe20000000f00 */
[----:B------:R-:W-:Y:S01]  /*9720*/  IMAD.MOV.U32 R227, RZ, RZ, RZ ;  /* 0x000000ffffe37224 */ /* 0x000fe200078e00ff */
[----:B------:R-:W-:-:S02]  /*9730*/  MOV R228, 0xffffffff ;  /* 0xffffffff00e47802 */ /* 0x000fc40000000f00 */
[----:B------:R-:W-:Y:S02]  /*9740*/  MOV R64, 0x9760 ;  /* 0x0000976000407802 */ /* 0x000fe40000000f00 */
[----:B01----:R-:W-:Y:S05]  /*9750*/  CALL.REL.NOINC `($__internal_125_$__cuda_sm70_shflsync_up) ;  /* 0x0000099000007944 */ /* 0x003fea0003c00000 */
[----:B-1----:R-:W-:Y:S01]  /*9760*/  MOV R66, R226 ;  /* 0x000000e200427202 */ /* 0x002fe20000000f00 */
[----:B------:R-:W-:Y:S01]  /*9770*/  HFMA2.MMA R226, -RZ, RZ, 0, 5.9604644775390625e-08 ;  /* 0x00000001ffe27435 */ /* 0x000fe200000001ff */
[----:B0-----:R-:W-:Y:S02]  /*9780*/  MOV R225, R67 ;  /* 0x0000004300e17202 */ /* 0x001fe40000000f00 */
[----:B------:R-:W-:Y:S02]  /*9790*/  MOV R227, RZ ;  /* 0x000000ff00e37202 */ /* 0x000fe40000000f00 */
[----:B------:R-:W-:Y:S02]  /*97a0*/  MOV R228, 0xffffffff ;  /* 0xffffffff00e47802 */ /* 0x000fe40000000f00 */
[----:B------:R-:W-:Y:S02]  /*97b0*/  MOV R64, 0x97d0 ;  /* 0x000097d000407802 */ /* 0x000fe40000000f00 */
[----:B------:R-:W-:Y:S05]  /*97c0*/  CALL.REL.NOINC `($__internal_125_$__cuda_sm70_shflsync_up) ;  /* 0x0000092000007944 */ /* 0x000fea0003c00000 */
[----:B------:R-:W-:Y:S01]  /*97d0*/  HFMA2.MMA R239, -RZ, RZ, 0, 0 ;  /* 0x00000000ffef7435 */ /* 0x000fe200000001ff */
[----:B------:R-:W-:Y:S02]  /*97e0*/  MOV R219, R66 ;  /* 0x0000004200db7202 */ /* 0x000fe40000000f00 */
[----:B------:R-:W-:-:S02]  /*97f0*/  MOV R241, R132 ;  /* 0x0000008400f17202 */ /* 0x000fc40000000f00 */
[----:B------:R-:W-:Y:S02]  /*9800*/  MOV R242, 0x1f ;  /* 0x0000001f00f27802 */ /* 0x000fe40000000f00 */
[----:B------:R-:W-:Y:S02]  /*9810*/  MOV R244, 0xffffffff ;  /* 0xffffffff00f47802 */ /* 0x000fe40000000f00 */
[----:B------:R-:W-:Y:S02]  /*9820*/  MOV R64, 0x9840 ;  /* 0x0000984000407802 */ /* 0x000fe40000000f00 */
[----:B01----:R-:W-:Y:S05]  /*9830*/  CALL.REL.NOINC `($__internal_124_$__cuda_sm70_shflsync_idx_p) ;  /* 0x0000087000007944 */ /* 0x003fea0003c00000 */
[----:B-1----:R-:W-:Y:S01]  /*9840*/  MOV R132, R239 ;  /* 0x000000ef00847202 */ /* 0x002fe20000000f00 */
[----:B------:R-:W-:Y:S01]  /*9850*/  HFMA2.MMA R239, -RZ, RZ, 0, 0 ;  /* 0x00000000ffef7435 */ /* 0x000fe200000001ff */
[----:B0-----:R-:W-:Y:S01]  /*9860*/  IMAD.MOV.U32 R241, RZ, RZ, R133 ;  /* 0x000000fffff17224 */ /* 0x001fe200078e0085 */
[----:B------:R-:W-:Y:S02]  /*9870*/  MOV R242, 0x1f ;  /* 0x0000001f00f27802 */ /* 0x000fe40000000f00 */
[----:B------:R-:W-:Y:S02]  /*9880*/  MOV R244, 0xffffffff ;  /* 0xffffffff00f47802 */ /* 0x000fe40000000f00 */
[----:B------:R-:W-:-:S02]  /*9890*/  MOV R64, 0x98b0 ;  /* 0x000098b000407802 */ /* 0x000fc40000000f00 */
[----:B------:R-:W-:Y:S05]  /*98a0*/  CALL.REL.NOINC `($__internal_124_$__cuda_sm70_shflsync_idx_p) ;  /* 0x0000080000007944 */ /* 0x000fea0003c00000 */
[----:B-1----:R-:W-:Y:S01]  /*98b0*/  MOV R65, R239 ;  /* 0x000000ef00417202 */ /* 0x002fe20000000f00 */
[----:B0-----:R-:W-:Y:S05]  /*98c0*/  BRA `(.L_x_3091) ;  /* 0xffffbee000007947 */ /* 0x001fea000383ffff */
.L_x_3041:
[----:B------:R-:W-:Y:S01]  /*98d0*/  HFMA2.MMA R241, -RZ, RZ, 0, 5.9604644775390625e-08 ;  /* 0x00000001fff17435 */ /* 0x000fe200000001ff */
[----:B------:R-:W-:-:S02]  /*98e0*/  MOV R242, R66 ;  /* 0x0000004200f27202 */ /* 0x000fc40000000f00 */
[----:B------:R-:W-:Y:S02]  /*98f0*/  MOV R239, 0x1f ;  /* 0x0000001f00ef7802 */ /* 0x000fe40000000f00 */
[----:B------:R-:W-:Y:S02]  /*9900*/  MOV R240, 0xffffffff ;  /* 0xffffffff00f07802 */ /* 0x000fe40000000f00 */
[----:B------:R-:W-:Y:S02]  /*9910*/  MOV R64, 0x9930 ;  /* 0x0000993000407802 */ /* 0x000fe40000000f00 */
[----:B------:R-:W-:Y:S05]  /*9920*/  CALL.REL.NOINC `($__internal_123_$__cuda_sm70_shflsync_down) ;  /* 0x0000074000007944 */ /* 0x000fea0003c00000 */
[----:B-1----:R-:W-:Y:S01]  /*9930*/  MOV R237, R240 ;  /* 0x000000f000ed7202 */ /* 0x002fe20000000f00 */
[----:B0-----:R-:W-:Y:S05]  /*9940*/  BRA `(.L_x_3092) ;  /* 0xffffc33000007947 */ /* 0x001fea000383ffff */
.L_x_3042:
[----:B------:R-:W-:Y:S01]  /*9950*/  HFMA2.MMA R239, -RZ, RZ, 0, 1.847743988037109375e-06 ;  /* 0x0000001fffef7435 */ /* 0x000fe200000001ff */
[----:B------:R-:W-:Y:S01]  /*9960*/  MOV R242, R67 ;  /* 0x0000004300f27202 */ /* 0x000fe20000000f00 */
[----:B------:R-:W-:Y:S01]  /*9970*/  IMAD.MOV.U32 R241, RZ, RZ, 0x1 ;  /* 0x00000001fff17424 */ /* 0x000fe200078e00ff */
[----:B------:R-:W-:Y:S02]  /*9980*/  MOV R240, 0xffffffff ;  /* 0xffffffff00f07802 */ /* 0x000fe40000000f00 */
[----:B------:R-:W-:-:S02]  /*9990*/  MOV R64, 0x99b0 ;  /* 0x000099b000407802 */ /* 0x000fc40000000f00 */
[----:B01----:R-:W-:Y:S05]  /*99a0*/  CALL.REL.NOINC `($__internal_123_$__cuda_sm70_shflsync_down) ;  /* 0x000006c000007944 */ /* 0x003fea0003c00000 */
        /* <DEDUP_REMOVED lines=9> */
[----:B------:R-:W-:Y:S05]  /*9a40*/  CALL.REL.NOINC `($__internal_123_$__cuda_sm70_shflsync_down) ;  /* 0x0000062000007944 */ /* 0x000fea0003c00000 */
[----:B0-----:R-:W-:Y:S01]  /*9a50*/  HFMA2.MMA R241, -RZ, RZ, 0, 1.1920928955078125e-07 ;  /* 0x00000002fff17435 */ /* 0x001fe200000001ff */
[----:B-1----:R-:W-:Y:S02]  /*9a60*/  MOV R66, R240 ;  /* 0x000000f000427202 */ /* 0x002fe40000000f00 */
[----:B------:R-:W-:-:S02]  /*9a70*/  MOV R242, R67 ;  /* 0x0000004300f27202 */ /* 0x000fc40000000f00 */
[----:B------:R-:W-:Y:S02]  /*9a80*/  MOV R239, 0x1f ;  /* 0x0000001f00ef7802 */ /* 0x000fe40000000f00 */
[----:B------:R-:W-:Y:S02]  /*9a90*/  MOV R240, 0xffffffff ;  /* 0xffffffff00f07802 */ /* 0x000fe40000000f00 */
[----:B------:R-:W-:Y:S02]  /*9aa0*/  MOV R64, 0x9ac0 ;  /* 0x00009ac000407802 */ /* 0x000fe40000000f00 */
[----:B------:R-:W-:Y:S05]  /*9ab0*/  CALL.REL.NOINC `($__internal_123_$__cuda_sm70_shflsync_down) ;  /* 0x000005b000007944 */ /* 0x000fea0003c00000 */
[----:B-1----:R-:W-:Y:S01]  /*9ac0*/  @!P3 FFMA.FTZ R67, R237, R240, R67 ;  /* 0x000000f0ed43b223 */ /* 0x002fe20000010043 */
[----:B0-----:R-:W-:Y:S01]  /*9ad0*/  HFMA2.MMA R239, -RZ, RZ, 0, 1.847743988037109375e-06 ;  /* 0x0000001fffef7435 */ /* 0x001fe200000001ff */
[----:B------:R-:W-:Y:S01]  /*9ae0*/  @!P3 FMUL.FTZ R237, R66, R237 ;  /* 0x000000ed42edb220 */ /* 0x000fe20000410000 */
[----:B------:R-:W-:Y:S01]  /*9af0*/  MOV R240, 0xffffffff ;  /* 0xffffffff00f07802 */ /* 0x000fe20000000f00 */
[----:B------:R-:W-:Y:S01]  /*9b00*/  IMAD.MOV.U32 R241, RZ, RZ, 0x4 ;  /* 0x00000004fff17424 */ /* 0x000fe200078e00ff */
[----:B------:R-:W-:Y:S02]  /*9b10*/  MOV R64, 0x9b40 ;  /* 0x00009b4000407802 */ /* 0x000fe40000000f00 */
[----:B------:R-:W-:-:S02]  /*9b20*/  MOV R242, R237 ;  /* 0x000000ed00f27202 */ /* 0x000fc40000000f00 */
[----:B------:R-:W-:Y:S05]  /*9b30*/  CALL.REL.NOINC `($__internal_123_$__cuda_sm70_shflsync_down) ;  /* 0x0000053000007944 */ /* 0x000fea0003c00000 */
[----:B0-----:R-:W-:Y:S01]  /*9b40*/  HFMA2.MMA R241, -RZ, RZ, 0, 2.384185791015625e-07 ;  /* 0x00000004fff17435 */ /* 0x001fe200000001ff */
[----:B-1----:R-:W-:-:S02]  /*9b50*/  MOV R66, R240 ;  /* 0x000000f000427202 */ /* 0x002fc40000000f00 */
[----:B------:R-:W-:Y:S02]  /*9b60*/  MOV R242, R67 ;  /* 0x0000004300f27202 */ /* 0x000fe40000000f00 */
[----:B------:R-:W-:Y:S02]  /*9b70*/  MOV R239, 0x1f ;  /* 0x0000001f00ef7802 */ /* 0x000fe40000000f00 */
[----:B------:R-:W-:Y:S02]  /*9b80*/  MOV R240, 0xffffffff ;  /* 0xffffffff00f07802 */ /* 0x000fe40000000f00 */
[----:B------:R-:W-:Y:S02]  /*9b90*/  MOV R64, 0x9bb0 ;  /* 0x00009bb000407802 */ /* 0x000fe40000000f00 */
[----:B------:R-:W-:Y:S05]  /*9ba0*/  CALL.REL.NOINC `($__internal_123_$__cuda_sm70_shflsync_down) ;  /* 0x000004c000007944 */ /* 0x000fea0003c00000 */
[----:B-1----:R-:W-:Y:S01]  /*9bb0*/  @!P2 FFMA.FTZ R67, R237, R240, R67 ;  /* 0x000000f0ed43a223 */ /* 0x002fe20000010043 */
[----:B0-----:R-:W-:Y:S01]  /*9bc0*/  HFMA2.MMA R241, -RZ, RZ, 0, 4.76837158203125e-07 ;  /* 0x00000008fff17435 */ /* 0x001fe200000001ff */
[----:B------:R-:W-:Y:S01]  /*9bd0*/  @!P2 FMUL.FTZ R237, R66, R237 ;  /* 0x000000ed42eda220 */ /* 0x000fe20000410000 */
[----:B------:R-:W-:Y:S02]  /*9be0*/  MOV R239, 0x1f ;  /* 0x0000001f00ef7802 */ /* 0x000fe40000000f00 */
[----:B------:R-:W-:Y:S01]  /*9bf0*/  MOV R240, 0xffffffff ;  /* 0xffffffff00f07802 */ /* 0x000fe20000000f00 */
[----:B------:R-:W-:Y:S01]  /*9c00*/  IMAD.MOV.U32 R242, RZ, RZ, R237 ;  /* 0x000000fffff27224 */ /* 0x000fe200078e00ed */
[----:B------:R-:W-:-:S02]  /*9c10*/  MOV R64, 0x9c30 ;  /* 0x00009c3000407802 */ /* 0x000fc40000000f00 */
[----:B------:R-:W-:Y:S05]  /*9c20*/  CALL.REL.NOINC `($__internal_123_$__cuda_sm70_shflsync_down) ;  /* 0x0000044000007944 */ /* 0x000fea0003c00000 */
[----:B0-----:R-:W-:Y:S01]  /*9c30*/  HFMA2.MMA R241, -RZ, RZ, 0, 4.76837158203125e-07 ;  /* 0x00000008fff17435 */ /* 0x001fe200000001ff */
[----:B-1----:R-:W-:-:S02]  /*9c40*/  MOV R66, R240 ;  /* 0x000000f000427202 */ /* 0x002fc40000000f00 */
[----:B------:R-:W-:Y:S02]  /*9c50*/  MOV R242, R67 ;  /* 0x0000004300f27202 */ /* 0x000fe40000000f00 */
[----:B------:R-:W-:Y:S02]  /*9c60*/  MOV R239, 0x1f ;  /* 0x0000001f00ef7802 */ /* 0x000fe40000000f00 */
[----:B------:R-:W-:Y:S02]  /*9c70*/  MOV R240, 0xffffffff ;  /* 0xffffffff00f07802 */ /* 0x000fe40000000f00 */
[----:B------:R-:W-:Y:S02]  /*9c80*/  MOV R64, 0x9ca0 ;  /* 0x00009ca000407802 */ /* 0x000fe40000000f00 */
[----:B------:R-:W-:Y:S05]  /*9c90*/  CALL.REL.NOINC `($__internal_123_$__cuda_sm70_shflsync_down) ;  /* 0x000003d000007944 */ /* 0x000fea0003c00000 */
[----:B-1----:R-:W-:Y:S01]  /*9ca0*/  @!P1 FFMA.FTZ R67, R237, R240, R67 ;  /* 0x000000f0ed439223 */ /* 0x002fe20000010043 */
[----:B0-----:R-:W-:Y:S01]  /*9cb0*/  HFMA2.MMA R241, -RZ, RZ, 0, 9.5367431640625e-07 ;  /* 0x00000010fff17435 */ /* 0x001fe200000001ff */
[----:B------:R-:W-:Y:S01]  /*9cc0*/  @!P1 FMUL.FTZ R237, R66, R237 ;  /* 0x000000ed42ed9220 */ /* 0x000fe20000410000 */
[----:B------:R-:W-:Y:S02]  /*9cd0*/  MOV R239, 0x1f ;  /* 0x0000001f00ef7802 */ /* 0x000fe40000000f00 */
[----:B------:R-:W-:-:S02]  /*9ce0*/  MOV R66, R67 ;  /* 0x0000004300427202 */ /* 0x000fc40000000f00 */
[----:B------:R-:W-:Y:S02]  /*9cf0*/  MOV R67, R237 ;  /* 0x000000ed00437202 */ /* 0x000fe40000000f00 */
[----:B------:R-:W-:Y:S02]  /*9d00*/  MOV R240, 0xffffffff ;  /* 0xffffffff00f07802 */ /* 0x000fe40000000f00 */
[----:B------:R-:W-:Y:S02]  /*9d10*/  MOV R242, R67 ;  /* 0x0000004300f27202 */ /* 0x000fe40000000f00 */
[----:B------:R-:W-:Y:S02]  /*9d20*/  MOV R64, 0x9d40 ;  /* 0x00009d4000407802 */ /* 0x000fe40000000f00 */
[----:B------:R-:W-:Y:S05]  /*9d30*/  CALL.REL.NOINC `($__internal_123_$__cuda_sm70_shflsync_down) ;  /* 0x0000033000007944 */ /* 0x000fea0003c00000 */
[----:B0-----:R-:W-:Y:S01]  /*9d40*/  HFMA2.MMA R241, -RZ, RZ, 0, 9.5367431640625e-07 ;  /* 0x00000010fff17435 */ /* 0x001fe200000001ff */
[----:B-1----:R-:W-:Y:S01]  /*9d50*/  IMAD.MOV.U32 R238, RZ, RZ, R240 ;  /* 0x000000ffffee7224 */ /* 0x002fe200078e00f0 */
[----:B------:R-:W-:Y:S02]  /*9d60*/  MOV R242, R66 ;  /* 0x0000004200f27202 */ /* 0x000fe40000000f00 */
[----:B------:R-:W-:-:S02]  /*9d70*/  MOV R239, 0x1f ;  /* 0x0000001f00ef7802 */ /* 0x000fc40000000f00 */
[----:B------:R-:W-:Y:S02]  /*9d80*/  MOV R240, 0xffffffff ;  /* 0xffffffff00f07802 */ /* 0x000fe40000000f00 */
[----:B------:R-:W-:Y:S02]  /*9d90*/  MOV R64, 0x9db0 ;  /* 0x00009db000407802 */ /* 0x000fe40000000f00 */
[----:B------:R-:W-:Y:S05]  /*9da0*/  CALL.REL.NOINC `($__internal_123_$__cuda_sm70_shflsync_down) ;  /* 0x000002c000007944 */ /* 0x000fea0003c00000 */
[----:B-1----:R-:W-:Y:S01]  /*9db0*/  @!P0 FFMA.FTZ R66, R67, R240, R66 ;  /* 0x000000f043428223 */ /* 0x002fe20000010042 */
[----:B0-----:R-:W-:Y:S01]  /*9dc0*/  HFMA2.MMA R239, -RZ, RZ, 0, 0 ;  /* 0x00000000ffef7435 */ /* 0x001fe200000001ff */
[----:B------:R-:W-:Y:S01]  /*9dd0*/  @!P0 FMUL.FTZ R67, R238, R67 ;  /* 0x00000043ee438220 */ /* 0x000fe20000410000 */
[----:B------:R-:W-:Y:S02]  /*9de0*/  MOV R242, 0x1f ;  /* 0x0000001f00f27802 */ /* 0x000fe40000000f00 */
[----:B------:R-:W-:Y:S02]  /*9df0*/  MOV R244, 0xffffffff ;  /* 0xffffffff00f47802 */ /* 0x000fe40000000f00 */
[----:B------:R-:W-:Y:S02]  /*9e00*/  MOV R241, R67 ;  /* 0x0000004300f17202 */ /* 0x000fe40000000f00 */
[----:B------:R-:W-:-:S02]  /*9e10*/  MOV R64, 0x9e30 ;  /* 0x00009e3000407802 */ /* 0x000fc40000000f00 */
[----:B------:R-:W-:Y:S05]  /*9e20*/  CALL.REL.NOINC `($__internal_124_$__cuda_sm70_shflsync_idx_p) ;  /* 0x0000028000007944 */ /* 0x000fea0003c00000 */
[----:B-1----:R-:W-:Y:S01]  /*9e30*/  MOV R237, R239 ;  /* 0x000000ef00ed7202 */ /* 0x002fe20000000f00 */
[----:B------:R-:W-:Y:S01]  /*9e40*/  HFMA2.MMA R239, -RZ, RZ, 0, 0 ;  /* 0x00000000ffef7435 */ /* 0x000fe200000001ff */
[----:B0-----:R-:W-:Y:S01]  /*9e50*/  MOV R241, R66 ;  /* 0x0000004200f17202 */ /* 0x001fe20000000f00 */
[----:B------:R-:W-:Y:S01]  /*9e60*/  IMAD.MOV.U32 R242, RZ, RZ, 0x1f ;  /* 0x0000001ffff27424 */ /* 0x000fe200078e00ff */
[----:B------:R-:W-:-:S02]  /*9e70*/  MOV R244, 0xffffffff ;  /* 0xffffffff00f47802 */ /* 0x000fc40000000f00 */
[----:B------:R-:W-:Y:S02]  /*9e80*/  MOV R64, 0x9ea0 ;  /* 0x00009ea000407802 */ /* 0x000fe40000000f00 */
[----:B------:R-:W-:Y:S05]  /*9e90*/  CALL.REL.NOINC `($__internal_124_$__cuda_sm70_shflsync_idx_p) ;  /* 0x0000021000007944 */ /* 0x000fea0003c00000 */
[----:B0-----:R-:W-:Y:S01]  /*9ea0*/  HFMA2.MMA R241, -RZ, RZ, 0, 5.9604644775390625e-08 ;  /* 0x00000001fff17435 */ /* 0x001fe200000001ff */
[----:B-1----:R-:W-:Y:S02]  /*9eb0*/  MOV R238, R239 ;  /* 0x000000ef00ee7202 */ /* 0x002fe40000000f00 */
[----:B------:R-:W-:Y:S02]  /*9ec0*/  MOV R242, R67 ;  /* 0x0000004300f27202 */ /* 0x000fe40000000f00 */
[----:B------:R-:W-:Y:S02]  /*9ed0*/  MOV R239, 0x1f ;  /* 0x0000001f00ef7802 */ /* 0x000fe40000000f00 */
[----:B------:R-:W-:Y:S02]  /*9ee0*/  MOV R240, 0xffffffff ;  /* 0xffffffff00f07802 */ /* 0x000fe40000000f00 */
[----:B------:R-:W-:Y:S02]  /*9ef0*/  MOV R64, 0x9f10 ;  /* 0x00009f1000407802 */ /* 0x000fe40000000f00 */
[----:B------:R-:W-:Y:S05]  /*9f00*/  CALL.REL.NOINC `($__internal_123_$__cuda_sm70_shflsync_down) ;  /* 0x0000016000007944 */ /* 0x000fea0003c00000 */
[----:B0-----:R-:W-:Y:S01]  /*9f10*/  HFMA2.MMA R241, -RZ, RZ, 0, 5.9604644775390625e-08 ;  /* 0x00000001fff17435 */ /* 0x001fe200000001ff */
[----:B-1----:R-:W-:-:S02]  /*9f20*/  MOV R67, R240 ;  /* 0x000000f000437202 */ /* 0x002fc40000000f00 */
[----:B------:R-:W-:Y:S02]  /*9f30*/  MOV R242, R66 ;  /* 0x0000004200f27202 */ /* 0x000fe40000000f00 */
[----:B------:R-:W-:Y:S02]  /*9f40*/  MOV R239, 0x1f ;  /* 0x0000001f00ef7802 */ /* 0x000fe40000000f00 */
[----:B------:R-:W-:Y:S02]  /*9f50*/  MOV R240, 0xffffffff ;  /* 0xffffffff00f07802 */ /* 0x000fe40000000f00 */
[----:B------:R-:W-:Y:S02]  /*9f60*/  MOV R64, 0x9f80 ;  /* 0x00009f8000407802 */ /* 0x000fe40000000f00 */
[----:B------:R-:W-:Y:S05]  /*9f70*/  CALL.REL.NOINC `($__internal_123_$__cuda_sm70_shflsync_down) ;  /* 0x000000f000007944 */ /* 0x000fea0003c00000 */
[----:B0-----:R-:W-:Y:S01]  /*9f80*/  HFMA2.MMA R239, -RZ, RZ, 0, 0 ;  /* 0x00000000ffef7435 */ /* 0x001fe200000001ff */
[----:B------:R-:W-:Y:S01]  /*9f90*/  IMAD.MOV.U32 R243, RZ, RZ, R67 ;  /* 0x000000fffff37224 */ /* 0x000fe200078e0043 */
[----:B------:R-:W-:Y:S02]  /*9fa0*/  MOV R241, R132 ;  /* 0x0000008400f17202 */ /* 0x000fe40000000f00 */
[----:B------:R-:W-:-:S02]  /*9fb0*/  MOV R242, 0x1f ;  /* 0x0000001f00f27802 */ /* 0x000fc40000000f00 */
[----:B------:R-:W-:Y:S02]  /*9fc0*/  MOV R244, 0xffffffff ;  /* 0xffffffff00f47802 */ /* 0x000fe40000000f00 */
[----:B------:R-:W-:Y:S02]  /*9fd0*/  MOV R64, 0x9ff0 ;  /* 0x00009ff000407802 */ /* 0x000fe40000000f00 */
[----:B-1----:R-:W-:Y:S05]  /*9fe0*/  CALL.REL.NOINC `($__internal_124_$__cuda_sm70_shflsync_idx_p) ;  /* 0x000000c000007944 */ /* 0x002fea0003c00000 */
[----:B-1----:R-:W-:Y:S01]  /*9ff0*/  MOV R245, R239 ;  /* 0x000000ef00f57202 */ /* 0x002fe20000000f00 */
[----:B------:R-:W-:Y:S01]  /*a000*/  HFMA2.MMA R239, -RZ, RZ, 0, 0 ;  /* 0x00000000ffef7435 */ /* 0x000fe200000001ff */
[----:B0-----:R-:W-:Y:S02]  /*a010*/  MOV R241, R133 ;  /* 0x0000008500f17202 */ /* 0x001fe40000000f00 */
[----:B------:R-:W-:Y:S02]  /*a020*/  MOV R242, 0x1f ;  /* 0x0000001f00f27802 */ /* 0x000fe40000000f00 */
[----:B------:R-:W-:Y:S02]  /*a030*/  MOV R244, 0xffffffff ;  /* 0xffffffff00f47802 */ /* 0x000fe40000000f00 */
[----:B------:R-:W-:-:S02]  /*a040*/  MOV R64, 0xa060 ;  /* 0x0000a06000407802 */ /* 0x000fc40000000f00 */
[----:B------:R-:W-:Y:S05]  /*a050*/  CALL.REL.NOINC `($__internal_124_$__cuda_sm70_shflsync_idx_p) ;  /* 0x0000005000007944 */ /* 0x000fea0003c00000 */
[----:B01----:R-:W-:Y:S05]  /*a060*/  BRA `(.L_x_3093) ;  /* 0xffffbdb000007947 */ /* 0x003fea000383ffff */
        .weak           $__internal_123_$__cuda_sm70_shflsync_down
        .type           $__internal_123_$__cuda_sm70_shflsync_down,@function
        .size           $__internal_123_$__cuda_sm70_shflsync_down,($__internal_124_$__cuda_sm70_shflsync_idx_p - $__internal_123_$__cuda_sm70_shflsync_down)
$__internal_123_$__cuda_sm70_shflsync_down:
[----:B------:R-:W-:Y:S01]  /*a070*/  HFMA2.MMA R65, -RZ, RZ, 0, 0 ;  /* 0x00000000ff417435 */ /* 0x000fe200000001ff */
[----:B------:R-:W-:Y:S04]  /*a080*/  WARPSYNC R240 ;  /* 0x000000f000007348 */ /* 0x000fe80003800000 */
[----:B------:R0:W1:Y:S01]  /*a090*/  SHFL.DOWN PT, R240, R242, R241, R239 ;  /* 0x080000f1f2f07389 */ /* 0x00006200000e00ef */
[----:B------:R-:W-:Y:S05]  /*a0a0*/  RET.REL.NODEC R64 `(_Z25selective_scan_bwd_kernelI32Selective_Scan_bwd_kernel_traitsILi64ELi16ELb0ELb1ELb0ELb0ELb1EffEEv12SSMParamsBwd) ;  /* 0xffff5f5040007950 */ /* 0x000fea0003c3ffff */
        .weak           $__internal_124_$__cuda_sm70_shflsync_idx_p
        .type           $__internal_124_$__cuda_sm70_shflsync_idx_p,@function
        .size           $__internal_124_$__cuda_sm70_shflsync_idx_p,($__internal_125_$__cuda_sm70_shflsync_up - $__internal_124_$__cuda_sm70_shflsync_idx_p)
$__internal_124_$__cuda_sm70_shflsync_idx_p:
[----:B------:R-:W-:Y:S01]  /*a0b0*/  MOV R65, 0x0 ;  /* 0x0000000000417802 */ /* 0x000fe20000000f00 */
[----:B------:R-:W-:Y:S04]  /*a0c0*/  WARPSYNC R244 ;  /* 0x000000f400007348 */ /* 0x000fe80003800000 */
[----:B------:R0:W1:Y:S01]  /*a0d0*/  SHFL.IDX PT, R239, R241, R239, R242 ;  /* 0x000000eff1ef7389 */ /* 0x00006200000e00f2 */
[----:B------:R-:W-:Y:S05]  /*a0e0*/  RET.REL.NODEC R64 `(_Z25selective_scan_bwd_kernelI32Selective_Scan_bwd_kernel_traitsILi64ELi16ELb0ELb1ELb0ELb0ELb1EffEEv12SSMParamsBwd) ;  /* 0xffff5f1040007950 */ /* 0x000fea0003c3ffff */
        .weak           $__internal_125_$__cuda_sm70_shflsync_up
        .type           $__internal_125_$__cuda_sm70_shflsync_up,@function
        .size           $__internal_125_$__cuda_sm70_shflsync_up,(.L_x_8941 - $__internal_125_$__cuda_sm70_shflsync_up)
$__internal_125_$__cuda_sm70_shflsync_up:
[----:B------:R-:W-:Y:S01]  /*a0f0*/  HFMA2.MMA R65, -RZ, RZ, 0, 0 ;  /* 0x00000000ff417435 */ /* 0x000fe200000001ff */
[----:B------:R-:W-:Y:S04]  /*a100*/  WARPSYNC R228 ;  /* 0x000000e400007348 */ /* 0x000fe80003800000 */
[----:B------:R0:W1:Y:S01]  /*a110*/  SHFL.UP PT, R226, R225, R226, R227 ;  /* 0x040000e2e1e27389 */ /* 0x00006200000e00e3 */
[----:B------:R-:W-:Y:S05]  /*a120*/  RET.REL.NODEC R64 `(_Z25selective_scan_bwd_kernelI32Selective_Scan_bwd_kernel_traitsILi64ELi16ELb0ELb1ELb0ELb0ELb1EffEEv12SSMParamsBwd) ;  /* 0xffff5ed040007950 */ /* 0x000fea0003c3ffff */
.L_x_3094:
        /* <DEDUP_REMOVED lines=13> */
.L_x_8941:


//--------------------- .text._Z25selective_scan_bwd_kernelI32Selective_Scan_bwd_kernel_traitsILi64ELi16ELb0ELb1ELb0ELb1ELb0EffEEv12SSMParamsBwd --------------------------
	.section	.text._Z25selective_scan_bwd_kernelI32Selective_Scan_bwd_kernel_traitsILi64ELi16ELb0ELb1ELb0ELb1ELb0EffEEv12SSMParamsBwd,"ax",@progbits
	.sectioninfo	@"SHI_REGISTERS=240"
	.align	128
        .global         _Z25selective_scan_bwd_kernelI32Selective_Scan_bwd_kernel_traitsILi64ELi16ELb0ELb1ELb0ELb1ELb0EffEEv12SSMParamsBwd
        .type           _Z25selective_scan_bwd_kernelI32Selective_Scan_bwd_kernel_traitsILi64ELi16ELb0ELb1ELb0ELb1ELb0EffEEv12SSMParamsBwd,@function
        .size           _Z25selective_scan_bwd_kernelI32Selective_Scan_bwd_kernel_traitsILi64ELi16ELb0ELb1ELb0ELb1ELb0EffEEv12SSMParamsBwd,(.L_x_8944 - _Z25selective_scan_bwd_kernelI32Selective_Scan_bwd_kernel_traitsILi64ELi16ELb0ELb1ELb0ELb1ELb0EffEEv12SSMParamsBwd)
        .other          _Z25selective_scan_bwd_kernelI32Selective_Scan_bwd_kernel_traitsILi64ELi16ELb0ELb1ELb0ELb1ELb0EffEEv12SSMParamsBwd,@"STO_CUDA_ENTRY STV_DEFAULT"
_Z25selective_scan_bwd_kernelI32Selective_Scan_bwd_kernel_traitsILi64ELi16ELb0ELb1ELb0ELb1ELb0EffEEv12SSMParamsBwd:
.text._Z25selective_scan_bwd_kernelI32Selective_Scan_bwd_kernel_traitsILi64ELi16ELb0ELb1ELb0ELb1ELb0EffEEv12SSMParamsBwd:
[----:B------:R-:W-:Y:S02]  /*0000*/  MOV R1, c[0x0][0x28] ;  /* 0x00000a0000017a02 */ /* 0x000fe40000000f00 */
[----:B------:R-:W-:Y:S01]  /*0010*/  IABS R11, c[0x0][0x178] ;  /* 0x00005e00000b7a13 */ /* 0x000fe20000000000 */
[----:B------:R-:W0:Y:S01]  /*0020*/  S2R R143, SR_CTAID.Y ;  /* 0x00000000008f7919 */ /* 0x000e220000002600 */
[----:B------:R-:W-:Y:S01]  /*0030*/  ISETP.NE.U32.AND P0, PT, RZ, c[0x0][0x238], PT ;  /* 0x00008e00ff007a0c */ /* 0x000fe20003f05070 */
[----:B------:R-:W-:Y:S01]  /*0040*/  HFMA2.MMA R138, -RZ, RZ, 0, 0 ;  /* 0x00000000ff8a7435 */ /* 0x000fe200000001ff */
[----:B------:R-:W1:Y:S01]  /*0050*/  I2F.RP R0, R11 ;  /* 0x0000000b00007306 */ /* 0x000e620000209400 */
[----:B------:R-:W-:Y:S01]  /*0060*/  ISETP.NE.U32.AND P1, PT, RZ, c[0x0][0x250], PT ;  /* 0x00009400ff007a0c */ /* 0x000fe20003f25070 */
[----:B------:R-:W-:Y:S01]  /*0070*/  ULDC.64 UR4, c[0x0][0x118] ;  /* 0x0000460000047ab9 */ /* 0x000fe20000000a00 */
[----:B------:R-:W-:Y:S01]  /*0080*/  ISETP.NE.AND.EX P0, PT, RZ, c[0x0][0x23c], PT, P0 ;  /* 0x00008f00ff007a0c */ /* 0x000fe20003f05300 */
[----:B------:R-:W2:Y:S01]  /*0090*/  S2R R141, SR_CTAID.X ;  /* 0x00000000008d7919 */ /* 0x000ea20000002500 */
[----:B------:R-:W-:Y:S02]  /*00a0*/  ISETP.NE.AND.EX P1, PT, RZ, c[0x0][0x254], PT, P1 ;  /* 0x00009500ff007a0c */ /* 0x000fe40003f25310 */
[----:B------:R-:W-:Y:S01]  /*00b0*/  MOV R136, RZ ;  /* 0x000000ff00887202 */ /* 0x000fe20000000f00 */
[----:B-1----:R-:W1:Y:S01]  /*00c0*/  MUFU.RCP R0, R0 ;  /* 0x0000000000007308 */ /* 0x002e620000001000 */
[----:B0-----:R-:W-:-:S07]  /*00d0*/  SHF.R.S32.HI R140, RZ, 0x1f, R143 ;  /* 0x0000001fff8c7819 */ /* 0x001fce000001148f */
[C---:B------:R-:W-:Y:S02]  /*00e0*/  @P0 LEA R2, P2, R143.reuse, c[0x0][0x238], 0x2 ;  /* 0x00008e008f020a11 */ /* 0x040fe400078410ff */
        /* <DEDUP_REMOVED lines=9> */
[----:B------:R-:W-:Y:S01]  /*0180*/  IMAD R12, R140, c[0x0][0x280], RZ ;  /* 0x0000a0008c0c7a24 */ /* 0x000fe200078e02ff */
[----:B------:R-:W-:Y:S01]  /*0190*/  CS2R R134, SRZ ;  /* 0x0000000000867805 */ /* 0x000fe2000001ff00 */
[----:B------:R-:W-:Y:S01]  /*01a0*/  IMAD R10, R165, c[0x0][0x190], RZ ;  /* 0x00006400a50a7a24 */ /* 0x000fe200078e02ff */
[----:B0-----:R-:W-:Y:S01]  /*01b0*/  IABS R2, R143 ;  /* 0x0000008f00027213 */ /* 0x001fe20000000000 */
[----:B------:R-:W-:Y:S01]  /*01c0*/  IMAD R12, R143, c[0x0][0x284], R12 ;  /* 0x0000a1008f0c7a24 */ /* 0x000fe200078e020c */
[----:B-1----:R-:W-:Y:S01]  /*01d0*/  HFMA2.MMA R6, -RZ, RZ, 0, 0 ;  /* 0x00000000ff067435 */ /* 0x002fe200000001ff */
[----:B------:R-:W-:Y:S01]  /*01e0*/  ISETP.GE.AND P3, PT, R139, 0x1, PT ;  /* 0x000000018b00780c */ /* 0x000fe20003f66270 */
[----:B------:R-:W-:Y:S01]  /*01f0*/  IMAD R13, R141, c[0x0][0x194], R10 ;  /* 0x000065008d0d7a24 */ /* 0x000fe200078e020a */
[----:B------:R-:W-:Y:S01]  /*0200*/  SHF.L.U32 R139, R139, 0xa, RZ ;  /* 0x0000000a8b8b7819 */ /* 0x000fe200000006ff */
[----:B--2---:R-:W-:-:S02]  /*0210*/  IMAD R4, R165, c[0x0][0x1d0], RZ ;  /* 0x00007400a5047a24 */ /* 0x004fc400078e02ff */
[----:B------:R-:W-:Y:S01]  /*0220*/  IMAD R10, R140, c[0x0][0x1e8], RZ ;  /* 0x00007a008c0a7a24 */ /* 0x000fe200078e02ff */
[----:B---3--:R-:W-:Y:S01]  /*0230*/  IADD3 R8, RZ, -R7, RZ ;  /* 0x80000007ff087210 */ /* 0x008fe20007ffe0ff */
[----:B------:R-:W-:Y:S02]  /*0240*/  IMAD R5, R141, c[0x0][0x1d4], R4 ;  /* 0x000075008d057a24 */ /* 0x000fe400078e0204 */
[C---:B------:R-:W-:Y:S02]  /*0250*/  IMAD R10, R143.reuse, c[0x0][0x1ec], R10 ;  /* 0x00007b008f0a7a24 */ /* 0x040fe400078e020a */
        /* <DEDUP_REMOVED lines=22> */
[----:B------:R-:W-:Y:S01]  /*03c0*/  IADD3 R7, R7, R9, RZ ;  /* 0x0000000907077210 */ /* 0x000fe20007ffe0ff */
[----:B------:R-:W-:Y:S01]  /*03d0*/  IMAD.WIDE.U32 R8, R141, c[0x0][0x190], RZ ;  /* 0x000064008d087a25 */ /* 0x000fe200078e00ff */
[----:B------:R-:W-:-:S02]  /*03e0*/  IADD3 R11, R139, -0x400, RZ ;  /* 0xfffffc008b0b7810 */ /* 0x000fc40007ffe0ff */
[----:B------:R-:W-:Y:S01]  /*03f0*/  ISETP.NE.AND P1, PT, RZ, c[0x0][0x178], PT ;  /* 0x00005e00ff007a0c */ /* 0x000fe20003f25270 */
[----:B------:R-:W-:Y:S01]  /*0400*/  IMAD R0, R143, c[0x0][0x1dc], R0 ;  /* 0x000077008f007a24 */ /* 0x000fe200078e0200 */
[----:B------:R-:W-:Y:S02]  /*0410*/  IADD3 R9, R9, R13, RZ ;  /* 0x0000000d09097210 */ /* 0x000fe40007ffe0ff */
[----:B------:R-:W-:Y:S02]  /*0420*/  SHF.R.S32.HI R13, RZ, 0x1f, R11 ;  /* 0x0000001fff0d7819 */ /* 0x000fe4000001140b */
[----:B------:R-:W-:Y:S02]  /*0430*/  IADD3 R133, P4, R11, R2, RZ ;  /* 0x000000020b857210 */ /* 0x000fe40007f9e0ff */
[----:B------:R-:W-:Y:S02]  /*0440*/  @P0 IADD3 R137, R137, 0x1, RZ ;  /* 0x0000000189890810 */ /* 0x000fe40007ffe0ff */
[----:B------:R-:W-:Y:S01]  /*0450*/  IADD3.X R0, R13, R3, R0, P4, !PT ;  /* 0x000000030d007210 */ /* 0x000fe200027fe400 */
[----:B------:R-:W-:Y:S01]  /*0460*/  IMAD.WIDE.U32 R2, R143, c[0x0][0x1e8], R4 ;  /* 0x00007a008f027a25 */ /* 0x000fe200078e0004 */
[----:B------:R-:W-:-:S02]  /*0470*/  @!P2 IADD3 R137, -R137, RZ, RZ ;  /* 0x000000ff8989a210 */ /* 0x000fc40007ffe1ff */
[----:B------:R-:W-:Y:S01]  /*0480*/  @!P1 LOP3.LUT R137, RZ, c[0x0][0x178], RZ, 0x33, !PT ;  /* 0x00005e00ff899a12 */ /* 0x000fe200078e33ff */
[----:B------:R-:W-:Y:S01]  /*0490*/  IMAD.WIDE.U32 R4, R143, c[0x0][0x280], R6 ;  /* 0x0000a0008f047a25 */ /* 0x000fe200078e0006 */
[----:B------:R-:W-:Y:S02]  /*04a0*/  IADD3 R131, P0, R11, R2, RZ ;  /* 0x000000020b837210 */ /* 0x000fe40007f1e0ff */
[----:B------:R-:W-:Y:S01]  /*04b0*/  LEA R132, P1, R133, c[0x0][0x240], 0x2 ;  /* 0x0000900085847a11 */ /* 0x000fe200078210ff */
[----:B------:R-:W-:Y:S01]  /*04c0*/  IMAD.WIDE.U32 R8, R137, c[0x0][0x1a8], R8 ;  /* 0x00006a0089087a25 */ /* 0x000fe200078e0008 */
[----:B------:R-:W-:Y:S02]  /*04d0*/  IADD3 R129, P2, R11, R4, RZ ;  /* 0x000000040b817210 */ /* 0x000fe40007f5e0ff */
[C---:B------:R-:W-:Y:S01]  /*04e0*/  IADD3.X R2, R13.reuse, R3, R10, P0, !PT ;  /* 0x000000030d027210 */ /* 0x040fe200007fe40a */
[----:B------:R-:W-:Y:S01]  /*04f0*/  HFMA2.MMA R10, -RZ, RZ, 0, 0 ;  /* 0x00000000ff0a7435 */ /* 0x000fe200000001ff */
[----:B------:R-:W-:-:S02]  /*0500*/  IADD3.X R4, R13, R5, R12, P2, !PT ;  /* 0x000000050d047210 */ /* 0x000fc400017fe40c */
[----:B------:R-:W-:Y:S02]  /*0510*/  ISETP.NE.U32.AND P0, PT, RZ, c[0x0][0x260], PT ;  /* 0x00009800ff007a0c */ /* 0x000fe40003f05070 */
[C---:B------:R-:W-:Y:S02]  /*0520*/  LEA R130, P2, R131.reuse, c[0x0][0x248], 0x2 ;  /* 0x0000920083827a11 */ /* 0x040fe400078410ff */
[----:B------:R-:W-:Y:S02]  /*0530*/  SHF.R.S32.HI R164, RZ, 0x1f, R137 ;  /* 0x0000001fffa47819 */ /* 0x000fe40000011489 */
[----:B------:R-:W-:Y:S02]  /*0540*/  ISETP.NE.AND.EX P0, PT, RZ, c[0x0][0x264], PT, P0 ;  /* 0x00009900ff007a0c */ /* 0x000fe40003f05300 */
[----:B------:R-:W-:Y:S02]  /*0550*/  LEA.HI.X R131, R131, c[0x0][0x24c], R2, 0x2, P2 ;  /* 0x0000930083837a11 */ /* 0x000fe400010f1402 */
[----:B------:R-:W-:-:S02]  /*0560*/  ISETP.NE.U32.AND P2, PT, RZ, c[0x0][0x348], PT ;  /* 0x0000d200ff007a0c */ /* 0x000fc40003f45070 */
[----:B------:R-:W-:Y:S01]  /*0570*/  LEA.HI.X R133, R133, c[0x0][0x244], R0, 0x2, P1 ;  /* 0x0000910085857a11 */ /* 0x000fe200008f1400 */
[----:B------:R-:W-:Y:S01]  /*0580*/  IMAD R0, R164, c[0x0][0x1a8], RZ ;  /* 0x00006a00a4007a24 */ /* 0x000fe200078e02ff */
[----:B------:R-:W-:Y:S02]  /*0590*/  ISETP.NE.U32.AND P1, PT, RZ, c[0x0][0x328], PT ;  /* 0x0000ca00ff007a0c */ /* 0x000fe40003f25070 */
[----:B------:R-:W-:Y:S01]  /*05a0*/  ISETP.NE.AND.EX P2, PT, RZ, c[0x0][0x34c], PT, P2 ;  /* 0x0000d300ff007a0c */ /* 0x000fe20003f45320 */
[----:B------:R-:W-:Y:S01]  /*05b0*/  IMAD R3, R137, c[0x0][0x1ac], R0 ;  /* 0x00006b0089037a24 */ /* 0x000fe200078e0200 */
[----:B------:R-:W-:Y:S01]  /*05c0*/  ISETP.NE.AND.EX P1, PT, RZ, c[0x0][0x32c], PT, P1 ;  /* 0x0000cb00ff007a0c */ /* 0x000fe20003f25310 */
[----:B------:R-:W-:Y:S01]  /*05d0*/  @P0 IMAD R0, R141, c[0x0][0x164], R143 ;  /* 0x000059008d000a24 */ /* 0x000fe200078e028f */
[----:B------:R-:W-:Y:S01]  /*05e0*/  IADD3 R11, P5, R11, R8, RZ ;  /* 0x000000080b0b7210 */ /* 0x000fe20007fbe0ff */
[----:B------:R-:W-:Y:S01]  /*05f0*/  IMAD.IADD R2, R9, 0x1, R3 ;  /* 0x0000000109027824 */ /* 0x000fe200078e0203 */
[----:B------:R-:W-:Y:S01]  /*0600*/  LEA R128, P4, R129, c[0x0][0x308], 0x2 ;  /* 0x0000c20081807a11 */ /* 0x000fe200078810ff */
[----:B------:R-:W-:Y:S01]  /*0610*/  @P0 IMAD R0, R0, c[0x0][0x174], RZ ;  /* 0x00005d0000000a24 */ /* 0x000fe200078e02ff */
[----:B------:R-:W-:-:S02]  /*0620*/  @P0 MOV R15, 0x8 ;  /* 0x00000008000f0802 */ /* 0x000fc40000000f00 */
[----:B------:R-:W-:Y:S01]  /*0630*/  IADD3.X R2, R13, R2, RZ, P5, !PT ;  /* 0x000000020d027210 */ /* 0x000fe20002ffe4ff */
[----:B------:R-:W-:Y:S01]  /*0640*/  @P0 IMAD R0, R0, c[0x0][0x16c], RZ ;  /* 0x00005b0000000a24 */ /* 0x000fe200078e02ff */
[----:B------:R-:W-:Y:S01]  /*0650*/  CS2R R12, SRZ ;  /* 0x00000000000c7805 */ /* 0x000fe2000001ff00 */
[----:B------:R-:W-:Y:S02]  /*0660*/  @P2 LEA R10, P5, R143, c[0x0][0x348], 0x2 ;  /* 0x0000d2008f0a2a11 */ /* 0x000fe400078a10ff */
[----:B------:R-:W-:Y:S01]  /*0670*/  LEA.HI.X R129, R129, c[0x0][0x30c], R4, 0x2, P4 ;  /* 0x0000c30081817a11 */ /* 0x000fe200020f1404 */
[----:B------:R-:W-:Y:S01]  /*0680*/  @P0 IMAD.WIDE R14, R0, R15, c[0x0][0x260] ;  /* 0x00009800000e0625 */ /* 0x000fe200078e020f */
[----:B------:R-:W-:Y:S01]  /*0690*/  MOV R3, RZ ;  /* 0x000000ff00037202 */ /* 0x000fe20000000f00 */
[----:B------:R-:W-:Y:S01]  /*06a0*/  @!P0 CS2R R14, SRZ ;  /* 0x00000000000e8805 */ /* 0x000fe2000001ff00 */
[----:B------:R-:W-:Y:S02]  /*06b0*/  LEA R127, P6, R11, c[0x0][0x228], 0x2 ;  /* 0x00008a000b7f7a11 */ /* 0x000fe400078c10ff */
[----:B------:R-:W-:-:S02]  /*06c0*/  @P1 LEA R12, P4, R143, c[0x0][0x328], 0x2 ;  /* 0x0000ca008f0c1a11 */ /* 0x000fc400078810ff */
[----:B------:R-:W-:Y:S02]  /*06d0*/  @P2 LEA.HI.X R3, R143, c[0x0][0x34c], R140, 0x2, P5 ;  /* 0x0000d3008f032a11 */ /* 0x000fe400028f148c */
[----:B------:R-:W-:Y:S02]  /*06e0*/  LEA.HI.X R125, R11, c[0x0][0x22c], R2, 0x2, P6 ;  /* 0x00008b000b7d7a11 */ /* 0x000fe400030f1402 */
        /* <DEDUP_REMOVED lines=10> */
.L_x_3181:
[----:B------:R-:W-:Y:S01]  /*0790*/  SHF.L.U32 R161, R126, 0x4, RZ ;  /* 0x000000047ea17819 */ /* 0x000fe200000006ff */
[----:B------:R-:W-:Y:S01]  /*07a0*/  BAR.SYNC.DEFER_BLOCKING 0x0 ;  /* 0x0000000000007b1d */ /* 0x000fe20000010000 */
[----:B------:R-:W-:Y:S01]  /*07b0*/  IADD3 R163, -R122, c[0x0][0x174], RZ ;  /* 0x00005d007aa37a10 */ /* 0x000fe20007ffe1ff */
        /* <DEDUP_REMOVED lines=46> */
[----:B------:R0:W4:Y:S01]  /*0aa0*/  @!P1 LDG.E R27, [R2.64+0x400] ;  /* 0x00040004021b9981 */ /* 0x000122000c1e1900 */
[----:B------:R-:W-:-:S02]  /*0ab0*/  ISETP.GE.AND P5, PT, R36, R43, PT ;  /* 0x0000002b2400720c */ /* 0x000fc40003fa6270 */
        /* <DEDUP_REMOVED lines=45> */
[-C--:B------:R-:W-:Y:S02]  /*0d90*/  LEA.HI.SX32 R108, R108, R105.reuse, 0x1b ;  /* 0x000000696c6c7211 */ /* 0x080fe400078fdaff */
[----:B------:R-:W-:Y:S02]  /*0da0*/  LEA.HI.SX32 R107, R46, R105, 0x1b ;  /* 0x000000692e6b7211 */ /* 0x000fe400078fdaff */
[----:B------:R-:W-:Y:S02]  /*0db0*/  LEA R5, R124, R5, 0x4 ;  /* 0x000000057c057211 */ /* 0x000fe400078e20ff */
[-C--:B------:R-:W-:Y:S02]  /*0dc0*/  LEA.HI.SX32 R106, R106, R105.reuse, 0x1b ;  /* 0x000000696a6a7211 */ /* 0x080fe400078fdaff */
[----:B------:R-:W-:-:S02]  /*0dd0*/  LEA.HI.SX32 R105, R48, R105, 0x1b ;  /* 0x0000006930697211 */ /* 0x000fc400078fdaff */
[----:B------:R-:W-:Y:S01]  /*0de0*/  LEA.HI.SX32 R103, R5, R5, 0x1b ;  /* 0x0000000505677211 */ /* 0x000fe200078fdaff */
[C---:B------:R-:W-:Y:S01]  /*0df0*/  IMAD.WIDE R2, R8.reuse, 0x4, R130 ;  /* 0x0000000408027825 */ /* 0x040fe200078e0282 */
[----:B------:R-:W-:Y:S02]  /*0e00*/  P2R R53, PR, RZ, 0x1 ;  /* 0x00000001ff357803 */ /* 0x000fe40000000000 */
[-C--:B------:R-:W-:Y:S02]  /*0e10*/  ISETP.GE.AND P1, PT, R8, R43.reuse, PT ;  /* 0x0000002b0800720c */ /* 0x080fe40003f26270 */
[-C--:B------:R-:W-:Y:S02]  /*0e20*/  ISETP.GE.AND P4, PT, R21, R43.reuse, PT ;  /* 0x0000002b1500720c */ /* 0x080fe40003f86270 */
[----:B------:R-:W-:Y:S01]  /*0e30*/  ISETP.GE.AND P5, PT, R17, R43, PT ;  /* 0x0000002b1100720c */ /* 0x000fe20003fa6270 */
[----:B------:R-:W-:Y:S01]  /*0e40*/  CS2R R20, SRZ ;  /* 0x0000000000147805 */ /* 0x000fe2000001ff00 */
[----:B------:R-:W-:Y:S01]  /*0e50*/  MOV R4, RZ ;  /* 0x000000ff00047202 */ /* 0x000fe20000000f00 */
[----:B------:R-:W-:Y:S01]  /*0e60*/  CS2R R16, SRZ ;  /* 0x0000000000107805 */ /* 0x000fe2000001ff00 */
[----:B------:R-:W-:-:S02]  /*0e70*/  P2R R47, PR, RZ, 0x4 ;  /* 0x00000004ff2f7803 */ /* 0x000fc40000000000 */
[----:B------:R-:W-:Y:S02]  /*0e80*/  P2R R49, PR, RZ, 0x8 ;  /* 0x00000008ff317803 */ /* 0x000fe40000000000 */
[----:B------:R-:W-:Y:S02]  /*0e90*/  P2R R52, PR, RZ, 0x10 ;  /* 0x00000010ff347803 */ /* 0x000fe40000000000 */
[----:B------:R-:W-:Y:S02]  /*0ea0*/  P2R R50, PR, RZ, 0x20 ;  /* 0x00000020ff327803 */ /* 0x000fe40000000000 */
[----:B------:R-:W-:Y:S01]  /*0eb0*/  P2R R51, PR, RZ, 0x40 ;  /* 0x00000040ff337803 */ /* 0x000fe20000000000 */
[----:B------:R-:W-:Y:S01]  /*0ec0*/  HFMA2.MMA R24, -RZ, RZ, 0, 0 ;  /* 0x00000000ff187435 */ /* 0x000fe200000001ff */
[----:B--2---:R-:W-:Y:S04]  /*0ed0*/  STS [R121.X4], R0 ;  /* 0x0000000079007388 */ /* 0x004fe80000004800 */
[----:B---3--:R-:W-:Y:S04]  /*0ee0*/  STS [R119.X4+0x80], R6 ;  /* 0x0000800677007388 */ /* 0x008fe80000004800 */
[----:B----4-:R-:W-:Y:S04]  /*0ef0*/  STS [R118.X4+0x100], R7 ;  /* 0x0001000776007388 */ /* 0x010fe80000004800 */
        /* <DEDUP_REMOVED lines=32> */
[----:B------:R-:W-:-:S05]  /*1100*/  HFMA2.MMA R0, -RZ, RZ, 0, 0 ;  /* 0x00000000ff007435 */ /* 0x000fca00000001ff */
[----:B------:R-:W4:Y:S01]  /*1110*/  @!P0 LDG.E R19, [R2.64+0x300] ;  /* 0x0003000402138981 */ /* 0x000f22000c1e1900 */
[----:B------:R-:W-:Y:S01]  /*1120*/  ISETP.GE.AND P0, PT, R25, R43, PT ;  /* 0x0000002b1900720c */ /* 0x000fe20003f06270 */
[----:B------:R-:W-:-:S03]  /*1130*/  CS2R R6, SRZ ;  /* 0x0000000000067805 */ /* 0x000fc6000001ff00 */
[----:B------:R-:W4:Y:S01]  /*1140*/  @!P1 LDG.E R0, [R2.64] ;  /* 0x0000000402009981 */ /* 0x000f22000c1e1900 */
[----:B------:R-:W-:-:S03]  /*1150*/  P2R R5, PR, RZ, 0x1 ;  /* 0x00000001ff057803 */ /* 0x000fc60000000000 */
[----:B------:R-:W4:Y:S04]  /*1160*/  @!P2 LDG.E R4, [R2.64+0x80] ;  /* 0x000080040204a981 */ /* 0x000f28000c1e1900 */
[----:B------:R-:W4:Y:S04]  /*1170*/  @!P4 LDG.E R16, [R2.64+0x280] ;  /* 0x000280040210c981 */ /* 0x000f28000c1e1900 */
[----:B------:R-:W4:Y:S01]  /*1180*/  @!P0 LDG.E R18, [R2.64+0x380] ;  /* 0x0003800402128981 */ /* 0x000f22000c1e1900 */
[-C--:B------:R-:W-:Y:S02]  /*1190*/  ISETP.GE.AND P0, PT, R28, R43.reuse, PT ;  /* 0x0000002b1c00720c */ /* 0x080fe40003f06270 */
[----:B------:R-:W-:Y:S01]  /*11a0*/  ISETP.GE.AND P1, PT, R32, R43, PT ;  /* 0x0000002b2000720c */ /* 0x000fe20003f26270 */
[----:B------:R-:W4:Y:S01]  /*11b0*/  @!P3 LDG.E R7, [R2.64+0x100] ;  /* 0x000100040207b981 */ /* 0x000f22000c1e1900 */
[----:B------:R-:W-:-:S02]  /*11c0*/  P2R R25, PR, RZ, 0x1 ;  /* 0x00000001ff197803 */ /* 0x000fc40000000000 */
[-C--:B------:R-:W-:Y:S01]  /*11d0*/  ISETP.GE.AND P2, PT, R33, R43.reuse, PT ;  /* 0x0000002b2100720c */ /* 0x080fe20003f46270 */
[----:B------:R-:W4:Y:S01]  /*11e0*/  @!P5 LDG.E R6, [R2.64+0x180] ;  /* 0x000180040206d981 */ /* 0x000f22000c1e1900 */
[----:B------:R-:W-:-:S03]  /*11f0*/  ISETP.GE.AND P3, PT, R36, R43, PT ;  /* 0x0000002b2400720c */ /* 0x000fc60003f66270 */
[----:B------:R-:W4:Y:S04]  /*1200*/  @!P6 LDG.E R17, [R2.64+0x200] ;  /* 0x000200040211e981 */ /* 0x000f28000c1e1900 */
[----:B------:R-:W4:Y:S01]  /*1210*/  @!P0 LDG.E R21, [R2.64+0x400] ;  /* 0x0004000402158981 */ /* 0x000f22000c1e1900 */
[-C--:B------:R-:W-:Y:S02]  /*1220*/  ISETP.GE.AND P0, PT, R29, R43.reuse, PT ;  /* 0x0000002b1d00720c */ /* 0x080fe40003f06270 */
[-C--:B------:R-:W-:Y:S02]  /*1230*/  ISETP.GE.AND P4, PT, R37, R43.reuse, PT ;  /* 0x0000002b2500720c */ /* 0x080fe40003f86270 */
[-C--:B------:R-:W-:Y:S02]  /*1240*/  ISETP.GE.AND P5, PT, R40, R43.reuse, PT ;  /* 0x0000002b2800720c */ /* 0x080fe40003fa6270 */
[----:B------:R-:W-:Y:S01]  /*1250*/  ISETP.GE.AND P6, PT, R41, R43, PT ;  /* 0x0000002b2900720c */ /* 0x000fe20003fc6270 */
[----:B-1----:R-:W-:Y:S01]  /*1260*/  CS2R R22, SRZ ;  /* 0x0000000000167805 */ /* 0x002fe2000001ff00 */
[----:B--2---:R-:W-:Y:S01]  /*1270*/  CS2R R26, SRZ ;  /* 0x00000000001a7805 */ /* 0x004fe2000001ff00 */
[----:B---3--:R-:W-:-:S04]  /*1280*/  IMAD.MOV.U32 R31, RZ, RZ, RZ ;  /* 0x000000ffff1f7224 */ /* 0x008fc800078e00ff */
[----:B------:R-:W2:Y:S04]  /*1290*/  @!P0 LDG.E R20, [R2.64+0x480] ;  /* 0x0004800402148981 */ /* 0x000ea8000c1e1900 */
[----:B------:R-:W3:Y:S04]  /*12a0*/  @!P1 LDG.E R23, [R2.64+0x500] ;  /* 0x0005000402179981 */ /* 0x000ee8000c1e1900 */
[----:B------:R-:W3:Y:S04]  /*12b0*/  @!P2 LDG.E R22, [R2.64+0x580] ;  /* 0x000580040216a981 */ /* 0x000ee8000c1e1900 */
[----:B------:R-:W3:Y:S04]  /*12c0*/  @!P3 LDG.E R27, [R2.64+0x600] ;  /* 0x00060004021bb981 */ /* 0x000ee8000c1e1900 */
[----:B------:R-:W3:Y:S04]  /*12d0*/  @!P4 LDG.E R24, [R2.64+0x680] ;  /* 0x000680040218c981 */ /* 0x000ee8000c1e1900 */
[----:B------:R-:W3:Y:S04]  /*12e0*/  @!P5 LDG.E R31, [R2.64+0x700] ;  /* 0x00070004021fd981 */ /* 0x000ee8000c1e1900 */
[----:B------:R-:W3:Y:S01]  /*12f0*/  @!P6 LDG.E R26, [R2.64+0x780] ;  /* 0x00078004021ae981 */ /* 0x000ee2000c1e1900 */
        /* <DEDUP_REMOVED lines=21> */
[----:B----4-:R0:W-:Y:S04]  /*1450*/  STS [R121.X4], R0 ;  /* 0x0000000079007388 */ /* 0x0101e80000004800 */
        /* <DEDUP_REMOVED lines=13> */
[----:B------:R2:W-:Y:S04]  /*1530*/  STS [R106.X4+0x700], R31 ;  /* 0x0007001f6a007388 */ /* 0x0005e80000004800 */
[----:B------:R3:W-:Y:S01]  /*1540*/  STS [R105.X4+0x780], R26 ;  /* 0x0007801a69007388 */ /* 0x0007e20000004800 */
[----:B------:R-:W-:-:S06]  /*1550*/  NOP ;  /* 0x0000000000007918 */ /* 0x000fcc0000000000 */
[----:B------:R-:W2:Y:S04]  /*1560*/  LDS R71, [R103.X4] ;  /* 0x0000000067477984 */ /* 0x000ea80000004800 */
        /* <DEDUP_REMOVED lines=14> */
[----:B------:R-:W3:Y:S01]  /*1650*/  LDS R39, [R103.X4+0x3c] ;  /* 0x00003c0067277984 */ /* 0x000ee20000004800 */
[----:B0-----:R-:W-:Y:S01]  /*1660*/  MOV R0, RZ ;  /* 0x000000ff00007202 */ /* 0x001fe20000000f00 */
[----:B-1----:R-:W-:-:S02]  /*1670*/  IMAD.WIDE R16, R8, 0x4, R128 ;  /* 0x0000000408107825 */ /* 0x002fc400078e0280 */
[----:B------:R-:W-:Y:S01]  /*1680*/  BAR.SYNC.DEFER_BLOCKING 0x0 ;  /* 0x0000000000007b1d */ /* 0x000fe20000010000 */
[----:B------:R-:W-:-:S05]  /*1690*/  HFMA2.MMA R4, -RZ, RZ, 0, 0 ;  /* 0x00000000ff047435 */ /* 0x000fca00000001ff */
[----:B------:R-:W4:Y:S01]  /*16a0*/  @!P0 LDG.E R0, [R16.64] ;  /* 0x0000000410008981 */ /* 0x000f22000c1e1900 */
[----:B------:R-:W-:Y:S02]  /*16b0*/  ISETP.NE.AND P0, PT, R28, RZ, PT ;  /* 0x000000ff1c00720c */ /* 0x000fe40003f05270 */
[----:B------:R-:W-:Y:S01]  /*16c0*/  CS2R R28, SRZ ;  /* 0x00000000001c7805 */ /* 0x000fe2000001ff00 */
[----:B--2---:R-:W-:Y:S01]  /*16d0*/  MOV R31, RZ ;  /* 0x000000ff001f7202 */ /* 0x004fe20000000f00 */
[----:B------:R-:W-:Y:S01]  /*16e0*/  HFMA2.MMA R6, -RZ, RZ, 0, 0 ;  /* 0x00000000ff067435 */ /* 0x000fe200000001ff */
[----:B------:R-:W2:Y:S01]  /*16f0*/  @!P1 LDG.E R37, [R16.64+0x500] ;  /* 0x0005000410259981 */ /* 0x000ea2000c1e1900 */
[----:B------:R-:W-:Y:S02]  /*1700*/  HFMA2.MMA R18, -RZ, RZ, 0, 0 ;  /* 0x00000000ff127435 */ /* 0x000fe400000001ff */
[----:B------:R-:W-:Y:S01]  /*1710*/  HFMA2.MMA R20, -RZ, RZ, 0, 0 ;  /* 0x00000000ff147435 */ /* 0x000fe200000001ff */
[----:B------:R-:W2:Y:S04]  /*1720*/  @!P3 LDG.E R41, [R16.64+0x600] ;  /* 0x000600041029b981 */ /* 0x000ea8000c1e1900 */
[----:B------:R-:W2:Y:S01]  /*1730*/  @!P0 LDG.E R29, [R16.64+0x100] ;  /* 0x00010004101d8981 */ /* 0x000ea2000c1e1900 */
[----:B------:R-:W-:Y:S01]  /*1740*/  ISETP.NE.AND P0, PT, R30, RZ, PT ;  /* 0x000000ff1e00720c */ /* 0x000fe20003f05270 */
[----:B------:R-:W-:-:S02]  /*1750*/  HFMA2.MMA R22, -RZ, RZ, 0, 0 ;  /* 0x00000000ff167435 */ /* 0x000fc400000001ff */
[----:B------:R-:W-:Y:S01]  /*1760*/  HFMA2.MMA R24, -RZ, RZ, 0, 0 ;  /* 0x00000000ff187435 */ /* 0x000fe200000001ff */
[----:B------:R-:W2:Y:S09]  /*1770*/  @!P6 LDG.E R28, [R16.64+0x780] ;  /* 0x00078004101ce981 */ /* 0x000eb2000c1e1900 */
[----:B------:R-:W2:Y:S01]  /*1780*/  @!P0 LDG.E R4, [R16.64+0x80] ;  /* 0x0000800410048981 */ /* 0x000ea2000c1e1900 */
[----:B------:R-:W-:Y:S01]  /*1790*/  ISETP.NE.AND P0, PT, R34, RZ, PT ;  /* 0x000000ff2200720c */ /* 0x000fe20003f05270 */
[----:B---3--:R-:W-:-:S02]  /*17a0*/  HFMA2.MMA R26, -RZ, RZ, 0, 0 ;  /* 0x00000000ff1a7435 */ /* 0x008fc400000001ff */
[----:B------:R-:W3:Y:S08]  /*17b0*/  @!P2 LDG.E R24, [R16.64+0x580] ;  /* 0x000580041018a981 */ /* 0x000ef0000c1e1900 */
[----:B------:R-:W3:Y:S04]  /*17c0*/  @!P4 LDG.E R26, [R16.64+0x680] ;  /* 0x00068004101ac981 */ /* 0x000ee8000c1e1900 */
        /* <DEDUP_REMOVED lines=12> */
[----:B------:R-:W-:Y:S02]  /*1890*/  ISETP.NE.AND P0, PT, R46, RZ, PT ;  /* 0x000000ff2e00720c */ /* 0x000fe40003f05270 */
[----:B------:R-:W-:-:S06]  /*18a0*/  MOV R45, RZ ;  /* 0x000000ff002d7202 */ /* 0x000fcc0000000f00 */
[----:B------:R-:W3:Y:S05]  /*18b0*/  @!P5 LDG.E R45, [R16.64+0x700] ;  /* 0x00070004102dd981 */ /* 0x000eea000c1e1900 */
        /* <DEDUP_REMOVED lines=48> */
[----:B0-----:R-:W-:-:S05]  /*1bc0*/  IMAD.MOV.U32 R0, RZ, RZ, c[0x0][0x16c] ;  /* 0x00005b00ff007624 */ /* 0x001fca00078e00ff */
        /* <DEDUP_REMOVED lines=10> */
[----:B-1----:R-:W-:Y:S02]  /*1c70*/  IADD3 R6, -R0, 0x40800000, RZ ;  /* 0x4080000000067810 */ /* 0x002fe40007ffe1ff */
        /* <DEDUP_REMOVED lines=22> */
.L_x_3097:
[----:B--234-:R-:W-:Y:S05]  /*1de0*/  BSYNC B0 ;  /* 0x0000000000007941 */ /* 0x01cfea0003800000 */
.L_x_3096:
        /* <DEDUP_REMOVED lines=35> */
.L_x_3099:
[----:B------:R-:W-:Y:S05]  /*2020*/  BSYNC B0 ;  /* 0x0000000000007941 */ /* 0x000fea0003800000 */
.L_x_3098:
        /* <DEDUP_REMOVED lines=35> */
.L_x_3101:
[----:B------:R-:W-:Y:S05]  /*2260*/  BSYNC B0 ;  /* 0x0000000000007941 */ /* 0x000fea0003800000 */
.L_x_3100:
[----:B------:R-:W-:Y:S01]  /*2270*/  BSSY B0, `(.L_x_3102) ;  /* 0x0000023000007945 */ /* 0x000fe20003800000 */
[----:B------:R-:W-:Y:S01]  /*2280*/  FSETP.GTU.FTZ.AND P2, PT, R63, 20, PT ;  /* 0x41a000003f00780b */ /* 0x000fe20003f5c000 */
[----:B------:R-:W-:Y:S01]  /*2290*/  FADD.FTZ R62, R27, R136 ;  /* 0x000000881b3e7221 */ /* 0x000fe20000010000 */
[----:B------:R-:W-:Y:S06]  /*22a0*/  @P1 BRA `(.L_x_3103) ;  /* 0x000001f000001947 */ /* 0x000fec0003800000 */
        /* <DEDUP_REMOVED lines=31> */
.L_x_3103:
[----:B------:R-:W-:Y:S05]  /*24a0*/  BSYNC B0 ;  /* 0x0000000000007941 */ /* 0x000fea0003800000 */
.L_x_3102:
[----:B------:R-:W-:Y:S01]  /*24b0*/  BSSY B0, `(.L_x_3104) ;  /* 0x0000024000007945 */ /* 0x000fe20003800000 */
[----:B------:R-:W-:Y:S01]  /*24c0*/  FSETP.GTU.FTZ.AND P1, PT, R62, 20, PT ;  /* 0x41a000003e00780b */ /* 0x000fe20003f3c000 */
[----:B------:R-:W-:Y:S01]  /*24d0*/  FADD.FTZ R61, R61, R136 ;  /* 0x000000883d3d7221 */ /* 0x000fe20000010000 */
        /* <DEDUP_REMOVED lines=33> */
.L_x_3105:
[----:B------:R-:W-:Y:S05]  /*26f0*/  BSYNC B0 ;  /* 0x0000000000007941 */ /* 0x000fea0003800000 */
.L_x_3104:
[----:B------:R-:W-:Y:S01]  /*2700*/  BSSY B0, `(.L_x_3106) ;  /* 0x0000027000007945 */ /* 0x000fe20003800000 */
[----:B------:R-:W-:Y:S01]  /*2710*/  HFMA2.MMA R57, -RZ, RZ, 0, 0 ;  /* 0x00000000ff397435 */ /* 0x000fe200000001ff */
[----:B------:R-:W-:Y:S01]  /*2720*/  FSETP.GTU.FTZ.AND P0, PT, R61, 20, PT ;  /* 0x41a000003d00780b */ /* 0x000fe20003f1c000 */
[----:B------:R-:W-:Y:S01]  /*2730*/  CS2R R58, SRZ ;  /* 0x00000000003a7805 */ /* 0x000fe2000001ff00 */
[----:B------:R-:W-:Y:S01]  /*2740*/  MOV R55, RZ ;  /* 0x000000ff00377202 */ /* 0x000fe20000000f00 */
        /* <DEDUP_REMOVED lines=34> */
.L_x_3107:
[----:B------:R-:W-:Y:S05]  /*2970*/  BSYNC B0 ;  /* 0x0000000000007941 */ /* 0x000fea0003800000 */
.L_x_3106:
        /* <DEDUP_REMOVED lines=16> */
[----:B-1----:R-:W-:Y:S01]  /*2a80*/  IADD3 R6, -R0, 0x40800000, RZ ;  /* 0x4080000000067810 */ /* 0x002fe20007ffe1ff */
[----:B------:R-:W-:Y:S02]  /*2a90*/  IMAD.IADD R4, R17, 0x1, -R0 ;  /* 0x0000000111047824 */ /* 0x000fe400078e0a00 */
[----:B------:R-:W0:Y:S02]  /*2aa0*/  I2F R0, R0 ;  /* 0x0000000000007306 */ /* 0x000e240000201400 */
        /* <DEDUP_REMOVED lines=20> */
.L_x_3109:
[----:B------:R-:W-:Y:S05]  /*2bf0*/  BSYNC B0 ;  /* 0x0000000000007941 */ /* 0x000fea0003800000 */
.L_x_3108:
[----:B------:R-:W-:Y:S01]  /*2c00*/  FFMA.FTZ R134, R99, R84, R134 ;  /* 0x0000005463867223 */ /* 0x000fe20000010086 */
[----:B------:R-:W-:Y:S01]  /*2c10*/  BSSY B0, `(.L_x_3110) ;  /* 0x0000027000007945 */ /* 0x000fe20003800000 */
[----:B------:R-:W-:Y:S01]  /*2c20*/  HFMA2.MMA R50, -RZ, RZ, 0, 0 ;  /* 0x00000000ff327435 */ /* 0x000fe200000001ff */
[----:B------:R-:W-:Y:S01]  /*2c30*/  FSETP.GTU.FTZ.AND P4, PT, R51, 20, PT ;  /* 0x41a000003300780b */ /* 0x000fe20003f9c000 */
[----:B------:R-:W-:Y:S01]  /*2c40*/  HFMA2.MMA R47, -RZ, RZ, 0, 0 ;  /* 0x00000000ff2f7435 */ /* 0x000fe200000001ff */
[----:B------:R-:W-:Y:S01]  /*2c50*/  MOV R49, RZ ;  /* 0x000000ff00317202 */ /* 0x000fe20000000f00 */
[----:B------:R-:W-:Y:S02]  /*2c60*/  FADD.FTZ R48, R5, R136 ;  /* 0x0000008805307221 */ /* 0x000fe40000010000 */
[----:B------:R-:W-:Y:S01]  /*2c70*/  FFMA.FTZ R134, R100, R83, R134 ;  /* 0x0000005364867223 */ /* 0x000fe20000010086 */
[----:B------:R-:W-:Y:S05]  /*2c80*/  @P3 BRA `(.L_x_3111) ;  /* 0x000001f000003947 */ /* 0x000fea0003800000 */
[----:B------:R-:W-:Y:S01]  /*2c90*/  FMUL.FTZ R64, R64, 1.4426950216293334961 ;  /* 0x3fb8aa3b40407820 */ /* 0x000fe20000410000 */
[----:B-1----:R-:W-:-:S02]  /*2ca0*/  MOV R6, 0x3e800000 ;  /* 0x3e80000000067802 */ /* 0x002fc40000000f00 */
        /* <DEDUP_REMOVED lines=29> */
.L_x_3111:
[----:B------:R-:W-:Y:S05]  /*2e80*/  BSYNC B0 ;  /* 0x0000000000007941 */ /* 0x000fea0003800000 */
.L_x_3110:
[----:B------:R-:W-:Y:S01]  /*2e90*/  FFMA.FTZ R134, R97, R82, R134 ;  /* 0x0000005261867223 */ /* 0x000fe20000010086 */
[----:B------:R-:W-:Y:S01]  /*2ea0*/  BSSY B0, `(.L_x_3112) ;  /* 0x0000026000007945 */ /* 0x000fe20003800000 */
[----:B------:R-:W-:Y:S01]  /*2eb0*/  HFMA2.MMA R46, -RZ, RZ, 0, 0 ;  /* 0x00000000ff2e7435 */ /* 0x000fe200000001ff */
[----:B------:R-:W-:Y:S01]  /*2ec0*/  FSETP.GTU.FTZ.AND P3, PT, R48, 20, PT ;  /* 0x41a000003000780b */ /* 0x000fe20003f7c000 */
[----:B-1----:R-:W-:Y:S01]  /*2ed0*/  CS2R R44, SRZ ;  /* 0x00000000002c7805 */ /* 0x002fe2000001ff00 */
        /* <DEDUP_REMOVED lines=34> */
.L_x_3113:
[----:B------:R-:W-:Y:S05]  /*3100*/  BSYNC B0 ;  /* 0x0000000000007941 */ /* 0x000fea0003800000 */
.L_x_3112:
[----:B------:R-:W-:Y:S01]  /*3110*/  FFMA.FTZ R134, R95, R80, R134 ;  /* 0x000000505f867223 */ /* 0x000fe20000010086 */
[----:B------:R-:W-:Y:S01]  /*3120*/  BSSY B0, `(.L_x_3114) ;  /* 0x0000026000007945 */ /* 0x000fe20003800000 */
[----:B------:R-:W-:Y:S01]  /*3130*/  FSETP.GTU.FTZ.AND P2, PT, R43, 20, PT ;  /* 0x41a000002b00780b */ /* 0x000fe20003f5c000 */
[----:B------:R-:W-:Y:S01]  /*3140*/  IMAD.MOV.U32 R42, RZ, RZ, RZ ;  /* 0x000000ffff2a7224 */ /* 0x000fe200078e00ff */
[----:B------:R-:W-:Y:S01]  /*3150*/  CS2R R40, SRZ ;  /* 0x0000000000287805 */ /* 0x000fe2000001ff00 */
[----:B------:R-:W-:Y:S02]  /*3160*/  FADD.FTZ R39, R39, R136 ;  /* 0x0000008827277221 */ /* 0x000fe40000010000 */
        /* <DEDUP_REMOVED lines=33> */
.L_x_3115:
[----:B------:R-:W-:Y:S05]  /*3380*/  BSYNC B0 ;  /* 0x0000000000007941 */ /* 0x000fea0003800000 */
.L_x_3114:
        /* <DEDUP_REMOVED lines=40> */
.L_x_3117:
[----:B------:R-:W-:Y:S05]  /*3610*/  BSYNC B0 ;  /* 0x0000000000007941 */ /* 0x000fea0003800000 */
.L_x_3116:
        /* <DEDUP_REMOVED lines=33> */
.L_x_3119:
[----:B------:R-:W-:Y:S05]  /*3830*/  BSYNC B0 ;  /* 0x0000000000007941 */ /* 0x000fea0003800000 */
.L_x_3118:
        /* <DEDUP_REMOVED lines=33> */
.L_x_3121:
[----:B------:R-:W-:Y:S05]  /*3a50*/  BSYNC B0 ;  /* 0x0000000000007941 */ /* 0x000fea0003800000 */
.L_x_3120:
        /* <DEDUP_REMOVED lines=33> */
.L_x_3123:
[----:B------:R-:W-:Y:S05]  /*3c70*/  BSYNC B0 ;  /* 0x0000000000007941 */ /* 0x000fea0003800000 */
.L_x_3122:
        /* <DEDUP_REMOVED lines=33> */
.L_x_3125:
[----:B------:R-:W-:Y:S05]  /*3e90*/  BSYNC B0 ;  /* 0x0000000000007941 */ /* 0x000fea0003800000 */
.L_x_3124:
        /* <DEDUP_REMOVED lines=33> */
.L_x_3127:
[----:B------:R-:W-:Y:S05]  /*40b0*/  BSYNC B0 ;  /* 0x0000000000007941 */ /* 0x000fea0003800000 */
.L_x_3126:
        /* <DEDUP_REMOVED lines=28> */
[----:B------:R-:W-:Y:S01]  /*4280*/  CS2R R52, SRZ ;  /* 0x0000000000347805 */ /* 0x000fe2000001ff00 */
[----:B------:R-:W-:Y:S01]  /*4290*/  MOV R0, RZ ;  /* 0x000000ff00007202 */ /* 0x000fe20000000f00 */
[----:B------:R-:W-:Y:S01]  /*42a0*/  CS2R R46, SRZ ;  /* 0x00000000002e7805 */ /* 0x000fe2000001ff00 */
[----:B------:R-:W-:Y:S01]  /*42b0*/  MOV R50, RZ ;  /* 0x000000ff00327202 */ /* 0x000fe20000000f00 */
[----:B------:R-:W-:Y:S01]  /*42c0*/  IMAD.IADD R20, R20, 0x1, -R5 ;  /* 0x0000000114147824 */ /* 0x000fe200078e0a05 */
[----:B------:R-:W-:Y:S01]  /*42d0*/  CS2R R44, SRZ ;  /* 0x00000000002c7805 */ /* 0x000fe2000001ff00 */
[----:B------:R-:W-:Y:S01]  /*42e0*/  MOV R42, RZ ;  /* 0x000000ff002a7202 */ /* 0x000fe20000000f00 */
[----:B------:R-:W-:-:S02]  /*42f0*/  CS2R R40, SRZ ;  /* 0x0000000000287805 */ /* 0x000fc4000001ff00 */
.L_x_3176:
[----:B------:R-:W-:Y:S01]  /*4300*/  SHF.R.S32.HI R144, RZ, 0x1f, R23 ;  /* 0x0000001fff907819 */ /* 0x000fe20000011417 */
[----:B------:R-:W-:Y:S01]  /*4310*/  CS2R R146, SRZ ;  /* 0x0000000000927805 */ /* 0x000fe2000001ff00 */
[----:B------:R-:W-:-:S02]  /*4320*/  IADD3 R151, -R123, c[0x0][0x168], RZ ;  /* 0x00005a007b977a10 */ /* 0x000fc40007ffe1ff */
[C---:B------:R-:W-:Y:S02]  /*4330*/  LOP3.LUT R4, R8.reuse, 0x20, RZ, 0xfc, !PT ;  /* 0x0000002008047812 */ /* 0x040fe400078efcff */
[----:B------:R-:W-:Y:S02]  /*4340*/  LOP3.LUT R6, R8, 0x40, RZ, 0xfc, !PT ;  /* 0x0000004008067812 */ /* 0x000fe400078efcff */
[--C-:B------:R-:W-:Y:S02]  /*4350*/  SHF.R.S32.HI R9, RZ, 0x1f, R8.reuse ;  /* 0x0000001fff097819 */ /* 0x100fe40000011408 */
[-C--:B------:R-:W-:Y:S01]  /*4360*/  ISETP.GE.AND P1, PT, R4, R151.reuse, PT ;  /* 0x000000970400720c */ /* 0x080fe20003f26270 */
[----:B------:R-:W-:Y:S01]  /*4370*/  IMAD R4, R144, c[0x0][0x1a0], RZ ;  /* 0x0000680090047a24 */ /* 0x000fe200078e02ff */
[-C--:B------:R-:W-:Y:S01]  /*4380*/  ISETP.GE.AND P0, PT, R6, R151.reuse, PT ;  /* 0x000000970600720c */ /* 0x080fe20003f06270 */
[----:B------:R-:W-:Y:S01]  /*4390*/  IMAD.WIDE.U32 R6, R23, c[0x0][0x1a0], R8 ;  /* 0x0000680017067a25 */ /* 0x000fe200078e0008 */
[----:B------:R-:W-:-:S02]  /*43a0*/  ISETP.GE.AND P2, PT, R8, R151, PT ;  /* 0x000000970800720c */ /* 0x000fc40003f46270 */
[C---:B------:R-:W-:Y:S01]  /*43b0*/  LOP3.LUT R16, R8.reuse, 0x60, RZ, 0xfc, !PT ;  /* 0x0000006008107812 */ /* 0x040fe200078efcff */
[----:B------:R-:W-:Y:S01]  /*43c0*/  IMAD R5, R23, c[0x0][0x1a4], R4 ;  /* 0x0000690017057a24 */ /* 0x000fe200078e0204 */
[----:B------:R-:W-:Y:S02]  /*43d0*/  LOP3.LUT R18, R8, 0xa0, RZ, 0xfc, !PT ;  /* 0x000000a008127812 */ /* 0x000fe400078efcff */
[----:B------:R-:W-:Y:S02]  /*43e0*/  LEA R4, P3, R6, R127, 0x2 ;  /* 0x0000007f06047211 */ /* 0x000fe400078610ff */
[----:B------:R-:W-:Y:S02]  /*43f0*/  IADD3 R5, R7, R5, RZ ;  /* 0x0000000507057210 */ /* 0x000fe40007ffe0ff */
[----:B------:R-:W-:Y:S02]  /*4400*/  ISETP.GE.AND P4, PT, R16, R151, PT ;  /* 0x000000971000720c */ /* 0x000fe40003f86270 */
[----:B------:R-:W-:-:S02]  /*4410*/  LOP3.LUT R16, R8, 0x80, RZ, 0xfc, !PT ;  /* 0x0000008008107812 */ /* 0x000fc400078efcff */
[----:B------:R-:W-:Y:S02]  /*4420*/  ISETP.GE.AND P5, PT, R18, R151, PT ;  /* 0x000000971200720c */ /* 0x000fe40003fa6270 */
[----:B------:R-:W-:Y:S01]  /*4430*/  CS2R R18, SRZ ;  /* 0x0000000000127805 */ /* 0x000fe2000001ff00 */
[----:B------:R-:W-:Y:S02]  /*4440*/  LEA.HI.X R5, R6, R125, R5, 0x2, P3 ;  /* 0x0000007d06057211 */ /* 0x000fe400018f1405 */
[-C--:B------:R-:W-:Y:S02]  /*4450*/  ISETP.GE.AND P6, PT, R16, R151.reuse, PT ;  /* 0x000000971000720c */ /* 0x080fe40003fc6270 */
[C---:B------:R-:W-:Y:S01]  /*4460*/  LOP3.LUT R6, R8.reuse, 0xe0, RZ, 0xfc, !PT ;  /* 0x000000e008067812 */ /* 0x040fe200078efcff */
[----:B------:R0:W2:Y:S01]  /*4470*/  @!P2 LDG.E R18, [R4.64] ;  /* 0x000000040412a981 */ /* 0x0000a2000c1e1900 */
[----:B------:R-:W-:Y:S02]  /*4480*/  LOP3.LUT R16, R8, 0xc0, RZ, 0xfc, !PT ;  /* 0x000000c008107812 */ /* 0x000fe400078efcff */
[-C--:B------:R-:W-:Y:S01]  /*4490*/  ISETP.GE.AND P2, PT, R6, R151.reuse, PT ;  /* 0x000000970600720c */ /* 0x080fe20003f46270 */
[----:B------:R-:W-:Y:S01]  /*44a0*/  CS2R R148, SRZ ;  /* 0x0000000000947805 */ /* 0x000fe2000001ff00 */
[----:B------:R-:W-:Y:S01]  /*44b0*/  ISETP.GE.AND P3, PT, R16, R151, PT ;  /* 0x000000971000720c */ /* 0x000fe20003f66270 */
[----:B------:R0:W3:Y:S01]  /*44c0*/  @!P1 LDG.E R146, [R4.64+0x80] ;  /* 0x0000800404929981 */ /* 0x0000e2000c1e1900 */
[----:B------:R-:W-:-:S02]  /*44d0*/  LOP3.LUT R6, R8, 0x100, RZ, 0xfc, !PT ;  /* 0x0000010008067812 */ /* 0x000fc400078efcff */
[----:B------:R-:W-:Y:S01]  /*44e0*/  LOP3.LUT R16, R8, 0x120, RZ, 0xfc, !PT ;  /* 0x0000012008107812 */ /* 0x000fe200078efcff */
[----:B------:R0:W4:Y:S01]  /*44f0*/  @!P0 LDG.E R19, [R4.64+0x100] ;  /* 0x0001000404138981 */ /* 0x000122000c1e1900 */
[----:B------:R-:W-:Y:S02]  /*4500*/  MOV R145, RZ ;  /* 0x000000ff00917202 */ /* 0x000fe40000000f00 */
[-C--:B------:R-:W-:Y:S01]  /*4510*/  ISETP.GE.AND P1, PT, R6, R151.reuse, PT ;  /* 0x000000970600720c */ /* 0x080fe20003f26270 */
[----:B------:R0:W4:Y:S01]  /*4520*/  @!P4 LDG.E R148, [R4.64+0x180] ;  /* 0x000180040494c981 */ /* 0x000122000c1e1900 */
[----:B------:R-:W-:Y:S02]  /*4530*/  ISETP.GE.AND P0, PT, R16, R151, PT ;  /* 0x000000971000720c */ /* 0x000fe40003f06270 */
[C---:B------:R-:W-:Y:S01]  /*4540*/  LOP3.LUT R6, R8.reuse, 0x140, RZ, 0xfc, !PT ;  /* 0x0000014008067812 */ /* 0x040fe200078efcff */
[----:B------:R0:W4:Y:S01]  /*4550*/  @!P6 LDG.E R145, [R4.64+0x200] ;  /* 0x000200040491e981 */ /* 0x000122000c1e1900 */
[----:B------:R-:W-:-:S02]  /*4560*/  LOP3.LUT R16, R8, 0x160, RZ, 0xfc, !PT ;  /* 0x0000016008107812 */ /* 0x000fc400078efcff */
[----:B------:R-:W-:Y:S01]  /*4570*/  MOV R150, RZ ;  /* 0x000000ff00967202 */ /* 0x000fe20000000f00 */
[----:B------:R-:W-:Y:S01]  /*4580*/  CS2R R152, SRZ ;  /* 0x0000000000987805 */ /* 0x000fe2000001ff00 */
[-C--:B------:R-:W-:Y:S01]  /*4590*/  ISETP.GE.AND P4, PT, R6, R151.reuse, PT ;  /* 0x000000970600720c */ /* 0x080fe20003f86270 */
[----:B------:R-:W-:Y:S01]  /*45a0*/  CS2R R154, SRZ ;  /* 0x00000000009a7805 */ /* 0x000fe2000001ff00 */
[-C--:B------:R-:W-:Y:S01]  /*45b0*/  ISETP.GE.AND P6, PT, R16, R151.reuse, PT ;  /* 0x000000971000720c */ /* 0x080fe20003fc6270 */
[----:B------:R-:W-:Y:S01]  /*45c0*/  IMAD R16, R140, c[0x0][0x180], RZ ;  /* 0x000060008c107a24 */ /* 0x000fe200078e02ff */
[----:B------:R-:W-:Y:S01]  /*45d0*/  LOP3.LUT R6, R8, 0x180, RZ, 0xfc, !PT ;  /* 0x0000018008067812 */ /* 0x000fe200078efcff */
[----:B------:R0:W4:Y:S02]  /*45e0*/  @!P5 LDG.E R150, [R4.64+0x280] ;  /* 0x000280040496d981 */ /* 0x000124000c1e1900 */
[C---:B------:R-:W-:Y:S01]  /*45f0*/  IMAD R17, R143.reuse, c[0x0][0x184], R16 ;  /* 0x000061008f117a24 */ /* 0x040fe200078e0210 */
[----:B------:R-:W-:Y:S01]  /*4600*/  ISETP.GE.AND P5, PT, R6, R151, PT ;  /* 0x000000970600720c */ /* 0x000fe20003fa6270 */
[----:B------:R-:W-:Y:S01]  /*4610*/  IMAD.WIDE.U32 R6, R143, c[0x0][0x180], RZ ;  /* 0x000060008f067a25 */ /* 0x000fe200078e00ff */
[----:B------:R-:W-:Y:S01]  /*4620*/  LOP3.LUT R16, R8, 0x1c0, RZ, 0xfc, !PT ;  /* 0x000001c008107812 */ /* 0x000fe200078efcff */
[----:B------:R0:W4:Y:S03]  /*4630*/  @!P2 LDG.E R152, [R4.64+0x380] ;  /* 0x000380040498a981 */ /* 0x000126000c1e1900 */
[----:B------:R-:W-:Y:S01]  /*4640*/  IADD3 R7, R7, R17, RZ ;  /* 0x0000001107077210 */ /* 0x000fe20007ffe0ff */
[----:B------:R0:W4:Y:S01]  /*4650*/  @!P0 LDG.E R154, [R4.64+0x480] ;  /* 0x00048004049a8981 */ /* 0x000122000c1e1900 */
[----:B------:R-:W-:Y:S01]  /*4660*/  ISETP.GE.AND P2, PT, R16, R151, PT ;  /* 0x000000971000720c */ /* 0x000fe20003f46270 */
[----:B------:R-:W-:-:S02]  /*4670*/  IMAD R16, R144, c[0x0][0x188], RZ ;  /* 0x0000620090107a24 */ /* 0x000fc400078e02ff */
[C---:B------:R-:W-:Y:S01]  /*4680*/  IMAD.WIDE.U32 R6, R23.reuse, c[0x0][0x188], R6 ;  /* 0x0000620017067a25 */ /* 0x040fe200078e0006 */
[----:B------:R-:W-:Y:S01]  /*4690*/  LOP3.LUT R142, R8, 0x1a0, RZ, 0xfc, !PT ;  /* 0x000001a0088e7812 */ /* 0x000fe200078efcff */
[----:B------:R0:W4:Y:S02]  /*46a0*/  @!P3 LDG.E R147, [R4.64+0x300] ;  /* 0x000300040493b981 */ /* 0x000124000c1e1900 */
[----:B------:R-:W-:Y:S01]  /*46b0*/  IMAD R17, R23, c[0x0][0x18c], R16 ;  /* 0x0000630017117a24 */ /* 0x000fe200078e0210 */
[----:B------:R-:W-:Y:S01]  /*46c0*/  LEA R16, P0, R6, c[0x0][0x220], 0x2 ;  /* 0x0000880006107a11 */ /* 0x000fe200078010ff */
[----:B------:R0:W4:Y:S02]  /*46d0*/  @!P1 LDG.E R149, [R4.64+0x400] ;  /* 0x0004000404959981 */ /* 0x000124000c1e1900 */
[----:B------:R-:W-:Y:S01]  /*46e0*/  IMAD.IADD R7, R7, 0x1, R17 ;  /* 0x0000000107077824 */ /* 0x000fe200078e0211 */
[----:B------:R-:W-:Y:S01]  /*46f0*/  ISETP.GE.AND P3, PT, R142, R151, PT ;  /* 0x000000978e00720c */ /* 0x000fe20003f66270 */
[----:B------:R0:W4:Y:S01]  /*4700*/  @!P5 LDG.E R153, [R4.64+0x600] ;  /* 0x000600040499d981 */ /* 0x000122000c1e1900 */
[----:B------:R-:W-:-:S02]  /*4710*/  LOP3.LUT R142, R8, 0x1e0, RZ, 0xfc, !PT ;  /* 0x000001e0088e7812 */ /* 0x000fc400078efcff */
[----:B------:R-:W-:Y:S01]  /*4720*/  LEA.HI.X R17, R6, c[0x0][0x224], R7, 0x2, P0 ;  /* 0x0000890006117a11 */ /* 0x000fe200000f1407 */
[----:B------:R0:W4:Y:S01]  /*4730*/  @!P2 LDG.E R155, [R4.64+0x700] ;  /* 0x00070004049ba981 */ /* 0x000122000c1e1900 */
[----:B------:R-:W-:Y:S02]  /*4740*/  ISETP.GE.AND P1, PT, R142, R151, PT ;  /* 0x000000978e00720c */ /* 0x000fe40003f26270 */
[----:B------:R-:W-:Y:S01]  /*4750*/  MOV R151, RZ ;  /* 0x000000ff00977202 */ /* 0x000fe20000000f00 */
[----:B------:R1:W4:Y:S01]  /*4760*/  LDG.E R142, [R16.64] ;  /* 0x00000004108e7981 */ /* 0x000322000c1e1900 */
[----:B------:R-:W-:Y:S02]  /*4770*/  MOV R156, RZ ;  /* 0x000000ff009c7202 */ /* 0x000fe40000000f00 */
[----:B------:R-:W-:Y:S02]  /*4780*/  MOV R158, RZ ;  /* 0x000000ff009e7202 */ /* 0x000fe40000000f00 */
[----:B------:R-:W-:Y:S01]  /*4790*/  MOV R160, RZ ;  /* 0x000000ff00a07202 */ /* 0x000fe20000000f00 */
        /* <DEDUP_REMOVED lines=8> */
[----:B------:R-:W-:Y:S02]  /*4820*/  IADD3 R7, R7, R157, RZ ;  /* 0x0000009d07077210 */ /* 0x000fe40007ffe0ff */
[----:B------:R-:W-:Y:S01]  /*4830*/  ISETP.NE.AND P1, PT, R126, RZ, PT ;  /* 0x000000ff7e00720c */ /* 0x000fe20003f25270 */
[C---:B------:R-:W-:Y:S02]  /*4840*/  IMAD R157, R23.reuse, c[0x0][0x1c4], R162 ;  /* 0x00007100179d7a24 */ /* 0x040fe400078e02a2 */
[----:B0-----:R-:W-:-:S05]  /*4850*/  IMAD.WIDE.U32 R4, R23, c[0x0][0x1c0], R6 ;  /* 0x0000700017047a25 */ /* 0x001fca00078e0006 */
[----:B------:R-:W-:Y:S02]  /*4860*/  IADD3 R5, R5, R157, RZ ;  /* 0x0000009d05057210 */ /* 0x000fe40007ffe0ff */
[----:B------:R-:W-:-:S04]  /*4870*/  LEA R6, P0, R4, c[0x0][0x230], 0x2 ;  /* 0x00008c0004067a11 */ /* 0x000fc800078010ff */
[----:B------:R-:W-:Y:S02]  /*4880*/  LEA.HI.X R7, R4, c[0x0][0x234], R5, 0x2, P0 ;  /* 0x00008d0004077a11 */ /* 0x000fe400000f1405 */
[----:B------:R-:W-:Y:S02]  /*4890*/  LEA R4, R20, R23, 0x8 ;  /* 0x0000001714047211 */ /* 0x000fe400078e40ff */
[C---:B------:R-:W-:Y:S02]  /*48a0*/  @P1 IADD3 R4, R126.reuse, 0x200, RZ ;  /* 0x000002007e041810 */ /* 0x040fe40007ffe0ff */
[----:B------:R-:W-:-:S04]  /*48b0*/  LOP3.LUT P0, RZ, R126, 0x1f, RZ, 0xc0, !PT ;  /* 0x0000001f7eff7812 */ /* 0x000fc8000780c0ff */
[----:B------:R-:W-:Y:S02]  /*48c0*/  ISETP.LT.OR P0, PT, R163, 0x2, P0 ;  /* 0x00000002a300780c */ /* 0x000fe40000701670 */
[----:B-1----:R-:W-:-:S11]  /*48d0*/  MOV R17, RZ ;  /* 0x000000ff00117202 */ /* 0x002fd60000000f00 */
[----:B------:R-:W-:-:S05]  /*48e0*/  @!P0 IADD3 R16, R163, -0x2, RZ ;  /* 0xfffffffea3108810 */ /* 0x000fca0007ffe0ff */
[----:B------:R-:W-:Y:S01]  /*48f0*/  @!P0 IMAD R5, R16, c[0x0][0x16c], R23 ;  /* 0x00005b0010058a24 */ /* 0x000fe200078e0217 */
[----:B------:R-:W-:Y:S01]  /*4900*/  MOV R16, 0x3f800000 ;  /* 0x3f80000000107802 */ /* 0x000fe20000000f00 */
        /* <DEDUP_REMOVED lines=9> */
[----:B------:R-:W-:Y:S01]  /*49a0*/  BSSY B0, `(.L_x_3129) ;  /* 0x0000089000007945 */ /* 0x000fe20003800000 */
[----:B--2---:R0:W-:Y:S04]  /*49b0*/  STS [R121.X4], R18 ;  /* 0x0000001279007388 */ /* 0x0041e80000004800 */
        /* <DEDUP_REMOVED lines=13> */
[----:B------:R-:W1:Y:S03]  /*4a90*/  MUFU.EX2 R179, R179 ;  /* 0x000000b300b37308 */ /* 0x000e660000000800 */
[----:B------:R-:W-:Y:S04]  /*4aa0*/  STS [R108.X4+0x600], R153 ;  /* 0x000600996c007388 */ /* 0x000fe80000004800 */
[----:B------:R-:W-:Y:S04]  /*4ab0*/  STS [R107.X4+0x680], R158 ;  /* 0x0006809e6b007388 */ /* 0x000fe80000004800 */
[----:B------:R-:W-:Y:S04]  /*4ac0*/  STS [R106.X4+0x700], R155 ;  /* 0x0007009b6a007388 */ /* 0x000fe80000004800 */
[----:B------:R-:W-:Y:S01]  /*4ad0*/  STS [R105.X4+0x780], R160 ;  /* 0x000780a069007388 */ /* 0x000fe20000004800 */
[----:B------:R-:W-:-:S06]  /*4ae0*/  NOP ;  /* 0x0000000000007918 */ /* 0x000fcc0000000000 */
[----:B------:R-:W-:Y:S04]  /*4af0*/  LDS R146, [R103.X4+0x4] ;  /* 0x0000040067927984 */ /* 0x000fe80000004800 */
[----:B------:R-:W2:Y:S04]  /*4b00*/  LDS R145, [R103.X4] ;  /* 0x0000000067917984 */ /* 0x000ea80000004800 */
[----:B------:R-:W3:Y:S01]  /*4b10*/  LDS R160, [R103.X4+0x8] ;  /* 0x0000080067a07984 */ /* 0x000ee20000004800 */
[----:B0-----:R-:W-:-:S03]  /*4b20*/  SHF.L.U32 R18, R4, 0x2, RZ ;  /* 0x0000000204127819 */ /* 0x001fc600000006ff */
[----:B------:R-:W0:Y:S04]  /*4b30*/  LDS R159, [R103.X4+0xc] ;  /* 0x00000c00679f7984 */ /* 0x000e280000004800 */
        /* <DEDUP_REMOVED lines=12> */
[----:B------:R0:W5:Y:S04]  /*4c00*/  LDG.E R162, [R6.64] ;  /* 0x0000000406a27981 */ /* 0x000168000c1e1900 */
[----:B-1----:R1:W-:Y:S01]  /*4c10*/  STS [R18+0x2550], R179 ;  /* 0x002550b312007388 */ /* 0x0023e20000000800 */
[----:B------:R-:W-:-:S02]  /*4c20*/  FMUL.FTZ R161, R168, R70 ;  /* 0x00000046a8a17220 */ /* 0x000fc40000410000 */
[C---:B------:R-:W-:Y:S02]  /*4c30*/  FMUL.FTZ R166, R168.reuse, R69 ;  /* 0x00000045a8a67220 */ /* 0x040fe40000410000 */
[C---:B------:R-:W-:Y:S02]  /*4c40*/  FMUL.FTZ R174, R168.reuse, R68 ;  /* 0x00000044a8ae7220 */ /* 0x040fe40000410000 */
[----:B------:R-:W0:Y:S01]  /*4c50*/  MUFU.EX2 R161, R161 ;  /* 0x000000a100a17308 */ /* 0x000e220000000800 */
[----:B------:R-:W-:Y:S01]  /*4c60*/  @!P0 IMAD.WIDE R4, R5, 0x8, R14 ;  /* 0x0000000805048825 */ /* 0x000fe200078e020e */
[----:B------:R-:W-:Y:S03]  /*4c70*/  BAR.SYNC.DEFER_BLOCKING 0x0 ;  /* 0x0000000000007b1d */ /* 0x000fe60000010000 */
[----:B------:R-:W-:-:S03]  /*4c80*/  FMUL.FTZ R173, R168, R67 ;  /* 0x00000043a8ad7220 */ /* 0x000fc60000410000 */
[----:B------:R-:W0:Y:S01]  /*4c90*/  MUFU.EX2 R166, R166 ;  /* 0x000000a600a67308 */ /* 0x000e220000000800 */
[----:B------:R-:W-:Y:S02]  /*4ca0*/  FMUL.FTZ R172, R168, R66 ;  /* 0x00000042a8ac7220 */ /* 0x000fe40000410000 */
[----:B--2---:R-:W-:-:S05]  /*4cb0*/  FMUL.FTZ R190, R190, R145 ;  /* 0x00000091bebe7220 */ /* 0x004fca0000410000 */
[----:B------:R-:W2:Y:S01]  /*4cc0*/  MUFU.EX2 R174, R174 ;  /* 0x000000ae00ae7308 */ /* 0x000ea20000000800 */
[----:B------:R-:W-:Y:S02]  /*4cd0*/  FMUL.FTZ R171, R168, R65 ;  /* 0x00000041a8ab7220 */ /* 0x000fe40000410000 */
[----:B---3--:R-:W-:-:S05]  /*4ce0*/  FMUL.FTZ R183, R183, R160 ;  /* 0x000000a0b7b77220 */ /* 0x008fca0000410000 */
[----:B------:R-:W3:Y:S01]  /*4cf0*/  MUFU.EX2 R173, R173 ;  /* 0x000000ad00ad7308 */ /* 0x000ee20000000800 */
[----:B------:R0:W5:Y:S02]  /*4d00*/  @!P0 LDG.E.64 R16, [R4.64] ;  /* 0x0000000404108981 */ /* 0x000164000c1e1b00 */
[----:B0-----:R-:W-:-:S05]  /*4d10*/  FMUL.FTZ R5, R181, R146 ;  /* 0x00000092b5057220 */ /* 0x001fca0000410000 */
[----:B------:R-:W0:Y:S01]  /*4d20*/  MUFU.EX2 R172, R172 ;  /* 0x000000ac00ac7308 */ /* 0x000e220000000800 */
[----:B------:R-:W-:Y:S02]  /*4d30*/  FMUL.FTZ R4, R99, R68 ;  /* 0x0000004463047220 */ /* 0x000fe40000410000 */
[----:B------:R-:W-:Y:S02]  /*4d40*/  FFMA.FTZ R5, R190, R161, R5 ;  /* 0x000000a1be057223 */ /* 0x000fe40000010005 */
[----:B------:R-:W-:Y:S02]  /*4d50*/  FMUL.FTZ R187, R4, R159 ;  /* 0x0000009f04bb7220 */ /* 0x000fe40000410000 */
[----:B------:R-:W-:Y:S01]  /*4d60*/  FFMA.FTZ R5, R166, R5, R183 ;  /* 0x00000005a6057223 */ /* 0x000fe200000100b7 */
[----:B------:R-:W0:Y:S01]  /*4d70*/  MUFU.EX2 R171, R171 ;  /* 0x000000ab00ab7308 */ /* 0x000e220000000800 */
[----:B-1----:R-:W-:Y:S02]  /*4d80*/  FMUL.FTZ R18, R168, R64 ;  /* 0x00000040a8127220 */ /* 0x002fe40000410000 */
[----:B--2---:R-:W-:-:S02]  /*4d90*/  FFMA.FTZ R6, R174, R5, R187 ;  /* 0x00000005ae067223 */ /* 0x004fc400000100bb */
[----:B----4-:R-:W-:Y:S02]  /*4da0*/  FMUL.FTZ R7, R185, R158 ;  /* 0x0000009eb9077220 */ /* 0x010fe40000410000 */
[----:B------:R-:W-:Y:S02]  /*4db0*/  FMUL.FTZ R4, R97, R66 ;  /* 0x0000004261047220 */ /* 0x000fe40000410000 */
[----:B------:R-:W-:Y:S01]  /*4dc0*/  FMUL.FTZ R5, R98, R65 ;  /* 0x0000004162057220 */ /* 0x000fe20000410000 */
[----:B------:R-:W1:Y:S01]  /*4dd0*/  MUFU.EX2 R18, R18 ;  /* 0x0000001200127308 */ /* 0x000e620000000800 */
[----:B------:R-:W-:Y:S02]  /*4de0*/  FMUL.FTZ R180, R168, R63 ;  /* 0x0000003fa8b47220 */ /* 0x000fe40000410000 */
[----:B---3--:R-:W-:Y:S02]  /*4df0*/  FFMA.FTZ R6, R173, R6, R7 ;  /* 0x00000006ad067223 */ /* 0x008fe40000010007 */
[----:B------:R-:W-:-:S02]  /*4e00*/  FMUL.FTZ R197, R4, R157 ;  /* 0x0000009d04c57220 */ /* 0x000fc40000410000 */
[----:B------:R-:W-:Y:S02]  /*4e10*/  FMUL.FTZ R184, R5, R156 ;  /* 0x0000009c05b87220 */ /* 0x000fe40000410000 */
[----:B------:R-:W-:Y:S02]  /*4e20*/  FMUL.FTZ R5, R179, R161 ;  /* 0x000000a1b3057220 */ /* 0x000fe40000410000 */
[----:B------:R-:W-:Y:S01]  /*4e30*/  FMUL.FTZ R178, R168, R62 ;  /* 0x0000003ea8b27220 */ /* 0x000fe20000410000 */
[----:B------:R-:W2:Y:S01]  /*4e40*/  MUFU.EX2 R180, R180 ;  /* 0x000000b400b47308 */ /* 0x000ea20000000800 */
[----:B0-----:R-:W-:Y:S02]  /*4e50*/  FFMA.FTZ R6, R172, R6, R197 ;  /* 0x00000006ac067223 */ /* 0x001fe400000100c5 */
[----:B------:R-:W-:Y:S02]  /*4e60*/  FMUL.FTZ R5, R166, R5 ;  /* 0x00000005a6057220 */ /* 0x000fe40000410000 */
[----:B------:R-:W-:Y:S01]  /*4e70*/  FMUL.FTZ R176, R168, R61 ;  /* 0x0000003da8b07220 */ /* 0x000fe20000410000 */
[----:B------:R-:W-:Y:S01]  /*4e80*/  ISETP.NE.AND P0, PT, R126, 0x3f, PT ;  /* 0x0000003f7e00780c */ /* 0x000fe20003f05270 */
[----:B------:R-:W-:Y:S01]  /*4e90*/  FFMA.FTZ R7, R171, R6, R184 ;  /* 0x00000006ab077223 */ /* 0x000fe200000100b8 */
[----:B------:R-:W0:Y:S01]  /*4ea0*/  MUFU.EX2 R178, R178 ;  /* 0x000000b200b27308 */ /* 0x000e220000000800 */
[----:B------:R-:W-:-:S02]  /*4eb0*/  FMUL.FTZ R6, R174, R5 ;  /* 0x00000005ae067220 */ /* 0x000fc40000410000 */
[----:B------:R-:W-:Y:S02]  /*4ec0*/  FMUL.FTZ R4, R186, R155 ;  /* 0x0000009bba047220 */ /* 0x000fe40000410000 */
[----:B------:R-:W-:-:S03]  /*4ed0*/  FMUL.FTZ R5, R173, R6 ;  /* 0x00000006ad057220 */ /* 0x000fc60000410000 */
[----:B------:R-:W3:Y:S01]  /*4ee0*/  MUFU.EX2 R176, R176 ;  /* 0x000000b000b07308 */ /* 0x000ee20000000800 */
[----:B-1----:R-:W-:Y:S02]  /*4ef0*/  FFMA.FTZ R7, R18, R7, R4 ;  /* 0x0000000712077223 */ /* 0x002fe40000010004 */
[----:B------:R-:W-:Y:S01]  /*4f00*/  FMUL.FTZ R4, R93, R62 ;  /* 0x0000003e5d047220 */ /* 0x000fe20000410000 */
[----:B------:R1:W4:Y:S01]  /*4f10*/  @P0 LDS R188, [R126.X4+0x2d54] ;  /* 0x002d54007ebc0984 */ /* 0x0003220000004800 */
[----:B------:R-:W-:Y:S02]  /*4f20*/  FMUL.FTZ R177, R177, R154 ;  /* 0x0000009ab1b17220 */ /* 0x000fe40000410000 */
[----:B------:R-:W-:Y:S02]  /*4f30*/  FMUL.FTZ R6, R172, R5 ;  /* 0x00000005ac067220 */ /* 0x000fe40000410000 */
[----:B------:R-:W-:Y:S02]  /*4f40*/  FMUL.FTZ R182, R168, R56 ;  /* 0x00000038a8b67220 */ /* 0x000fe40000410000 */
[----:B------:R-:W-:-:S02]  /*4f50*/  FMUL.FTZ R175, R4, R153 ;  /* 0x0000009904af7220 */ /* 0x000fc40000410000 */
[----:B--2---:R-:W-:Y:S02]  /*4f60*/  FFMA.FTZ R7, R180, R7, R177 ;  /* 0x00000007b4077223 */ /* 0x004fe400000100b1 */
[----:B------:R-:W-:Y:S02]  /*4f70*/  FMUL.FTZ R5, R171, R6 ;  /* 0x00000006ab057220 */ /* 0x000fe40000410000 */
[----:B------:R-:W-:Y:S01]  /*4f80*/  FMUL.FTZ R195, R168, R51 ;  /* 0x00000033a8c37220 */ /* 0x000fe20000410000 */
[----:B------:R-:W2:Y:S01]  /*4f90*/  MUFU.EX2 R182, R182 ;  /* 0x000000b600b67308 */ /* 0x000ea20000000800 */
[----:B------:R-:W-:Y:S02]  /*4fa0*/  FMUL.FTZ R6, R191, R152 ;  /* 0x00000098bf067220 */ /* 0x000fe40000410000 */
[----:B0-----:R-:W-:Y:S02]  /*4fb0*/  FFMA.FTZ R7, R178, R7, R175 ;  /* 0x00000007b2077223 */ /* 0x001fe400000100af */
[----:B------:R-:W-:-:S02]  /*4fc0*/  FMUL.FTZ R5, R18, R5 ;  /* 0x0000000512057220 */ /* 0x000fc40000410000 */
[----:B------:R-:W-:Y:S01]  /*4fd0*/  FMUL.FTZ R170, R168, R48 ;  /* 0x00000030a8aa7220 */ /* 0x000fe20000410000 */
[----:B------:R-:W0:Y:S01]  /*4fe0*/  MUFU.EX2 R195, R195 ;  /* 0x000000c300c37308 */ /* 0x000e220000000800 */
[----:B---3--:R-:W-:Y:S02]  /*4ff0*/  FFMA.FTZ R6, R176, R7, R6 ;  /* 0x00000007b0067223 */ /* 0x008fe40000010006 */
[----:B------:R-:W-:Y:S02]  /*5000*/  FMUL.FTZ R7, R180, R5 ;  /* 0x00000005b4077220 */ /* 0x000fe40000410000 */
[----:B------:R-:W-:Y:S02]  /*5010*/  FMUL.FTZ R192, R168, R43 ;  /* 0x0000002ba8c07220 */ /* 0x000fe40000410000 */
[----:B------:R-:W-:Y:S01]  /*5020*/  FMUL.FTZ R4, R91, R56 ;  /* 0x000000385b047220 */ /* 0x000fe20000410000 */
[----:B------:R-:W3:Y:S01]  /*5030*/  MUFU.EX2 R170, R170 ;  /* 0x000000aa00aa7308 */ /* 0x000ee20000000800 */
[----:B------:R-:W-:-:S02]  /*5040*/  FMUL.FTZ R7, R178, R7 ;  /* 0x00000007b2077220 */ /* 0x000fc40000410000 */
[----:B------:R-:W-:Y:S02]  /*5050*/  FMUL.FTZ R189, R168, R39 ;  /* 0x00000027a8bd7220 */ /* 0x000fe40000410000 */
[----:B------:R-:W-:Y:S02]  /*5060*/  FMUL.FTZ R5, R92, R51 ;  /* 0x000000335c057220 */ /* 0x000fe40000410000 */
[----:B------:R-:W-:Y:S01]  /*5070*/  FMUL.FTZ R169, R4, R151 ;  /* 0x0000009704a97220 */ /* 0x000fe20000410000 */
[----:B------:R-:W1:Y:S01]  /*5080*/  MUFU.EX2 R192, R192 ;  /* 0x000000c000c07308 */ /* 0x000e620000000800 */
[----:B------:R-:W-:Y:S02]  /*5090*/  FMUL.FTZ R7, R176, R7 ;  /* 0x00000007b0077220 */ /* 0x000fe40000410000 */
[----:B------:R-:W-:Y:S02]  /*50a0*/  FMUL.FTZ R168, R5, R150 ;  /* 0x0000009605a87220 */ /* 0x000fe40000410000 */
[----:B--2---:R-:W-:-:S02]  /*50b0*/  FFMA.FTZ R6, R182, R6, R169 ;  /* 0x00000006b6067223 */ /* 0x004fc400000100a9 */
[----:B------:R-:W-:Y:S01]  /*50c0*/  FMUL.FTZ R4, R182, R7 ;  /* 0x00000007b6047220 */ /* 0x000fe20000410000 */
[----:B------:R-:W2:Y:S01]  /*50d0*/  MUFU.EX2 R189, R189 ;  /* 0x000000bd00bd7308 */ /* 0x000ea20000000800 */
[----:B------:R-:W-:Y:S02]  /*50e0*/  FMUL.FTZ R19, R194, R149 ;  /* 0x00000095c2137220 */ /* 0x000fe40000410000 */
[C---:B0-----:R-:W-:Y:S02]  /*50f0*/  FFMA.FTZ R7, R195.reuse, R6, R168 ;  /* 0x00000006c3077223 */ /* 0x041fe400000100a8 */
[----:B------:R-:W-:Y:S02]  /*5100*/  FMUL.FTZ R5, R195, R4 ;  /* 0x00000004c3057220 */ /* 0x000fe40000410000 */
[C---:B---3--:R-:W-:Y:S02]  /*5110*/  FFMA.FTZ R7, R170.reuse, R7, R19 ;  /* 0x00000007aa077223 */ /* 0x048fe40000010013 */
[----:B------:R-:W-:-:S02]  /*5120*/  FMUL.FTZ R5, R170, R5 ;  /* 0x00000005aa057220 */ /* 0x000fc40000410000 */
[----:B------:R-:W-:Y:S02]  /*5130*/  FMUL.FTZ R4, R88, R39 ;  /* 0x0000002758047220 */ /* 0x000fe40000410000 */
[----:B------:R-:W-:Y:S02]  /*5140*/  FMUL.FTZ R167, R167, R148 ;  /* 0x00000094a7a77220 */ /* 0x000fe40000410000 */
[----:B-1----:R-:W-:Y:S02]  /*5150*/  FMUL.FTZ R6, R192, R5 ;  /* 0x00000005c0067220 */ /* 0x002fe40000410000 */
[----:B------:R-:W-:Y:S02]  /*5160*/  FMUL.FTZ R19, R4, R147 ;  /* 0x0000009304137220 */ /* 0x000fe40000410000 */
[----:B------:R-:W-:Y:S02]  /*5170*/  FFMA.FTZ R196, R192, R7, R167 ;  /* 0x00000007c0c47223 */ /* 0x000fe400000100a7 */
[----:B--2---:R-:W-:-:S02]  /*5180*/  FMUL.FTZ R4, R189, R6 ;  /* 0x00000006bd047220 */ /* 0x004fc40000410000 */
[----:B------:R-:W-:Y:S01]  /*5190*/  FFMA.FTZ R5, R189, R196, R19 ;  /* 0x000000c4bd057223 */ /* 0x000fe20000010013 */
[----:B------:R-:W-:Y:S05]  /*51a0*/  @P0 BRA `(.L_x_3130) ;  /* 0x0000008000000947 */ /* 0x000fea0003800000 */
[----:B----4-:R-:W-:Y:S01]  /*51b0*/  ISETP.NE.AND P0, PT, R163, c[0x0][0x174], PT ;  /* 0x00005d00a3007a0c */ /* 0x010fe20003f05270 */
[----:B------:R-:W-:-:S12]  /*51c0*/  HFMA2.MMA R188, -RZ, RZ, 1.875, 0 ;  /* 0x3f800000ffbc7435 */ /* 0x000fd800000001ff */
[----:B------:R-:W-:-:S04]  /*51d0*/  @P0 IADD3 R7, -R122, c[0x0][0x174], RZ ;  /* 0x00005d007a070a10 */ /* 0x000fc80007ffe1ff */
[----:B------:R-:W-:-:S04]  /*51e0*/  @P0 LEA.HI R6, R7, R7, RZ, 0x1 ;  /* 0x0000000707060211 */ /* 0x000fc800078f08ff */
[----:B------:R-:W-:-:S04]  /*51f0*/  @P0 LOP3.LUT R6, R6, 0xfffffe, RZ, 0xc0, !PT ;  /* 0x00fffffe06060812 */ /* 0x000fc800078ec0ff */
[----:B------:R-:W-:-:S04]  /*5200*/  @P0 IADD3 R6, -R6, R7, RZ ;  /* 0x0000000706060210 */ /* 0x000fc80007ffe1ff */
[----:B------:R-:W-:-:S05]  /*5210*/  @P0 LEA R6, R6, R23, 0x8 ;  /* 0x0000001706060211 */ /* 0x000fca00078e40ff */
[----:B------:R0:W1:Y:S02]  /*5220*/  @P0 LDS R188, [R6.X4+0x2550] ;  /* 0x0025500006bc0984 */ /* 0x0000640000004800 */
.L_x_3130:
[----:B----4-:R-:W-:Y:S05]  /*5230*/  BSYNC B0 ;  /* 0x0000000000007941 */ /* 0x010fea0003800000 */
.L_x_3129:
        /* <DEDUP_REMOVED lines=10> */
.L_x_3188:
        /* <DEDUP_REMOVED lines=24> */
.L_x_3189:
[----:B------:R-:W-:Y:S02]  /*5460*/  ISETP.GE.AND P0, PT, R124, 0x10, PT ;  /* 0x000000107c00780c */ /* 0x000fe40003f06270 */
[----:B------:R-:W-:Y:S02]  /*5470*/  MOV R200, R193 ;  /* 0x000000c100c87202 */ /* 0x000fe40000000f00 */
[----:B------:R-:W-:-:S09]  /*5480*/  MOV R193, R196 ;  /* 0x000000c400c17202 */ /* 0x000fd20000000f00 */
[-C--:B--2---:R-:W-:Y:S02]  /*5490*/  @P0 FFMA.FTZ R200, R4, R193.reuse, R200 ;  /* 0x000000c104c80223 */ /* 0x084fe400000100c8 */
[----:B---3--:R-:W-:Y:S01]  /*54a0*/  @P0 FMUL.FTZ R193, R198, R193 ;  /* 0x000000c1c6c10220 */ /* 0x008fe20000410000 */
[----:B------:R-:W-:Y:S05]  /*54b0*/  BRA.CONV ~URZ, `(.L_x_3135) ;  /* 0x000000637f007947 */ /* 0x000fea000b800000 */
[----:B------:R-:W-:Y:S01]  /*54c0*/  HFMA2.MMA R208, -RZ, RZ, 0, 1.847743988037109375e-06 ;  /* 0x0000001fffd07435 */ /* 0x000fe200000001ff */
[----:B------:R-:W-:Y:S01]  /*54d0*/  MOV R207, R193 ;  /* 0x000000c100cf7202 */ /* 0x000fe20000000f00 */
[----:B0-----:R-:W-:Y:S01]  /*54e0*/  IMAD.MOV.U32 R7, RZ, RZ, 0x1f ;  /* 0x0000001fff077424 */ /* 0x001fe200078e00ff */
[----:B------:R-:W-:Y:S02]  /*54f0*/  MOV R210, 0xffffffff ;  /* 0xffffffff00d27802 */ /* 0x000fe40000000f00 */
[----:B------:R-:W-:Y:S02]  /*5500*/  MOV R4, 0x5520 ;  /* 0x0000552000047802 */ /* 0x000fe40000000f00 */
[----:B-1---5:R-:W-:Y:S05]  /*5510*/  CALL.REL.NOINC `($__internal_127_$__cuda_sm70_shflsync_idx_p) ;  /* 0x0000581000007944 */ /* 0x022fea0003c00000 */
.L_x_3135:
[----:B------:R-:W-:Y:S05]  /*5520*/  BRA.CONV ~URZ, `(.L_x_3136) ;  /* 0x000000637f007947 */ /* 0x000fea000b800000 */
[----:B01----:R-:W-:Y:S01]  /*5530*/  HFMA2.MMA R7, -RZ, RZ, 0, 1.847743988037109375e-06 ;  /* 0x0000001fff077435 */ /* 0x003fe200000001ff */
[----:B------:R-:W-:Y:S02]  /*5540*/  MOV R207, R200 ;  /* 0x000000c800cf7202 */ /* 0x000fe40000000f00 */
[----:B------:R-:W-:-:S02]  /*5550*/  MOV R208, 0x1f ;  /* 0x0000001f00d07802 */ /* 0x000fc40000000f00 */
[----:B------:R-:W-:Y:S02]  /*5560*/  MOV R210, 0xffffffff ;  /* 0xffffffff00d27802 */ /* 0x000fe40000000f00 */
[----:B------:R-:W-:Y:S02]  /*5570*/  MOV R4, 0x5590 ;  /* 0x0000559000047802 */ /* 0x000fe40000000f00 */
[----:B-----5:R-:W-:Y:S05]  /*5580*/  CALL.REL.NOINC `($__internal_127_$__cuda_sm70_shflsync_idx_p) ;  /* 0x000057a000007944 */ /* 0x020fea0003c00000 */
.L_x_3136:
[----:B------:R-:W-:Y:S05]  /*5590*/  BRA.DIV ~URZ, `(.L_x_3137) ;  /* 0x00004db27f007947 */ /* 0x000fea000b800000 */
[----:B-----5:R-:W2:Y:S04]  /*55a0*/  SHFL.IDX PT, R16, R16, RZ, 0x1f ;  /* 0x00001fff10107589 */ /* 0x020ea800000e0000 */
[----:B------:R3:W4:Y:S04]  /*55b0*/  SHFL.IDX PT, R5, R17, RZ, 0x1f ;  /* 0x00001fff11057589 */ /* 0x00072800000e0000 */
[----:B------:R-:W0:Y:S04]  /*55c0*/  SHFL.UP PT, R193, R193, 0x1, RZ ;  /* 0x04200000c1c17989 */ /* 0x000e2800000e00ff */
[----:B------:R3:W1:Y:S02]  /*55d0*/  SHFL.UP PT, R196, R200, 0x1, RZ ;  /* 0x04200000c8c47989 */ /* 0x00066400000e00ff */
.L_x_3190:
[----:B01----:R-:W0:Y:S01]  /*55e0*/  LDS.64 R6, [R126.X16+0x2140] ;  /* 0x002140007e067984 */ /* 0x003e22000000ca00 */
[----:B--2---:R-:W-:Y:S01]  /*55f0*/  MOV R4, R16 ;  /* 0x0000001000047202 */ /* 0x004fe20000000f00 */
[----:B----4-:R-:W-:-:S04]  /*5600*/  @P1 FFMA.FTZ R5, R5, R193, R196 ;  /* 0x000000c105051223 */ /* 0x010fc800000100c4 */
[----:B------:R-:W-:Y:S02]  /*5610*/  @P1 FMUL.FTZ R4, R4, R193 ;  /* 0x000000c104041220 */ /* 0x000fe40000410000 */
[C---:B0-----:R-:W-:Y:S02]  /*5620*/  FFMA.FTZ R7, R6.reuse, R5, R7 ;  /* 0x0000000506077223 */ /* 0x041fe40000010007 */
[----:B------:R-:W-:-:S05]  /*5630*/  FMUL.FTZ R6, R6, R4 ;  /* 0x0000000406067220 */ /* 0x000fca0000410000 */
[----:B------:R0:W-:Y:S02]  /*5640*/  STS.128 [R126.X16+0x2140], R4 ;  /* 0x002140047e007388 */ /* 0x0001e4000000cc00 */
.L_x_3132:
[----:B--2---:R-:W-:Y:S05]  /*5650*/  BSYNC B0 ;  /* 0x0000000000007941 */ /* 0x004fea0003800000 */
.L_x_3131:
[----:B------:R-:W-:Y:S01]  /*5660*/  WARPSYNC 0xffffffff ;  /* 0xffffffff00007948 */ /* 0x000fe20003800000 */
[----:B------:R-:W-:Y:S01]  /*5670*/  BAR.SYNC.DEFER_BLOCKING 0x0 ;  /* 0x0000000000007b1d */ /* 0x000fe20000010000 */
[-C--:B0----5:R-:W-:Y:S01]  /*5680*/  FMUL.FTZ R4, R73, R162.reuse ;  /* 0x000000a249047220 */ /* 0x0a1fe20000410000 */
[----:B------:R-:W-:Y:S01]  /*5690*/  LOP3.LUT P0, RZ, R126, 0x1f, RZ, 0xc0, !PT ;  /* 0x0000001f7eff7812 */ /* 0x000fe2000780c0ff */
[-C--:B------:R-:W-:Y:S01]  /*56a0*/  FMUL.FTZ R5, R72, R162.reuse ;  /* 0x000000a248057220 */ /* 0x080fe20000410000 */
[----:B---3--:R-:W-:Y:S01]  /*56b0*/  HFMA2.MMA R17, -RZ, RZ, 0, 0 ;  /* 0x00000000ff117435 */ /* 0x008fe200000001ff */
[-C--:B------:R-:W-:Y:S01]  /*56c0*/  FMUL.FTZ R7, R74, R162.reuse ;  /* 0x000000a24a077220 */ /* 0x080fe20000410000 */
[----:B------:R-:W-:Y:S01]  /*56d0*/  ISETP.GE.OR P0, PT, R163, c[0x0][0x174], P0 ;  /* 0x00005d00a3007a0c */ /* 0x000fe20000706670 */
[----:B------:R-:W-:Y:S01]  /*56e0*/  FFMA.FTZ R4, R189, R5, R4 ;  /* 0x00000005bd047223 */ /* 0x000fe20000010004 */
[----:B------:R-:W-:Y:S01]  /*56f0*/  MOV R16, 0x3f800000 ;  /* 0x3f80000000107802 */ /* 0x000fe20000000f00 */
[----:B------:R-:W-:Y:S01]  /*5700*/  FMUL.FTZ R5, R75, R162 ;  /* 0x000000a24b057220 */ /* 0x000fe20000410000 */
[----:B------:R-:W-:Y:S01]  /*5710*/  BSSY B0, `(.L_x_3138) ;  /* 0x0000075000007945 */ /* 0x000fe20003800000 */
[----:B------:R-:W-:-:S02]  /*5720*/  FFMA.FTZ R7, R192, R4, R7 ;  /* 0x00000004c0077223 */ /* 0x000fc40000010007 */
[-C--:B------:R-:W-:Y:S02]  /*5730*/  FMUL.FTZ R4, R76, R162.reuse ;  /* 0x000000a24c047220 */ /* 0x080fe40000410000 */
[----:B------:R-:W-:Y:S02]  /*5740*/  FFMA.FTZ R7, R170, R7, R5 ;  /* 0x00000007aa077223 */ /* 0x000fe40000010005 */
[-C--:B------:R-:W-:Y:S02]  /*5750*/  FMUL.FTZ R5, R77, R162.reuse ;  /* 0x000000a24d057220 */ /* 0x080fe40000410000 */
[----:B------:R-:W-:Y:S02]  /*5760*/  FFMA.FTZ R4, R195, R7, R4 ;  /* 0x00000007c3047223 */ /* 0x000fe40000010004 */
[----:B------:R-:W-:Y:S02]  /*5770*/  FMUL.FTZ R7, R78, R162 ;  /* 0x000000a24e077220 */ /* 0x000fe40000410000 */
[----:B------:R-:W-:Y:S01]  /*5780*/  FFMA.FTZ R4, R182, R4, R5 ;  /* 0x00000004b6047223 */ /* 0x000fe20000010005 */
[----:B------:R-:W0:Y:S01]  /*5790*/  LDS R198, [R126.X8+0x2144] ;  /* 0x002144007ec67984 */ /* 0x000e220000008800 */
[----:B------:R-:W-:-:S02]  /*57a0*/  FMUL.FTZ R5, R79, R162 ;  /* 0x000000a24f057220 */ /* 0x000fc40000410000 */
[----:B------:R-:W-:Y:S01]  /*57b0*/  FFMA.FTZ R4, R176, R4, R7 ;  /* 0x00000004b0047223 */ /* 0x000fe20000010007 */
[----:B------:R2:W3:Y:S01]  /*57c0*/  @!P0 LDS.64 R16, [R23.X8+0x2e50] ;  /* 0x002e500017108984 */ /* 0x0004e20000008a00 */
[----:B-1----:R-:W-:Y:S01]  /*57d0*/  FMUL.FTZ R7, R189, R188 ;  /* 0x000000bcbd077220 */ /* 0x002fe20000410000 */
[----:B------:R-:W-:Y:S01]  /*57e0*/  ISETP.GT.U32.AND P0, PT, R126, 0x1f, PT ;  /* 0x0000001f7e00780c */ /* 0x000fe20003f04070 */
        /* <DEDUP_REMOVED lines=13> */
[----:B------:R-:W-:Y:S02]  /*58c0*/  FFMA.FTZ R4, R171, R5, R4 ;  /* 0x00000005ab047223 */ /* 0x000fe40000010004 */
        /* <DEDUP_REMOVED lines=14> */
[C---:B------:R-:W-:Y:S02]  /*59b0*/  FMUL.FTZ R7, R171.reuse, R4 ;  /* 0x00000004ab077220 */ /* 0x040fe40000410000 */
        /* <DEDUP_REMOVED lines=10> */
[----:B------:R-:W-:-:S02]  /*5a60*/  FMUL.FTZ R5, R86, R162 ;  /* 0x000000a256057220 */ /* 0x000fc40000410000 */
[----:B------:R-:W-:Y:S02]  /*5a70*/  FMUL.FTZ R7, R174, R7 ;  /* 0x00000007ae077220 */ /* 0x000fe40000410000 */
[----:B------:R-:W-:Y:S02]  /*5a80*/  FFMA.FTZ R196, R182, R196, R169 ;  /* 0x000000c4b6c47223 */ /* 0x000fe400000100a9 */
[C---:B------:R-:W-:Y:S02]  /*5a90*/  FFMA.FTZ R5, R166.reuse, R6, R5 ;  /* 0x00000006a6057223 */ /* 0x040fe40000010005 */
[----:B------:R-:W-:Y:S02]  /*5aa0*/  FMUL.FTZ R4, R87, R162 ;  /* 0x000000a257047220 */ /* 0x000fe40000410000 */
[----:B------:R-:W-:Y:S02]  /*5ab0*/  FMUL.FTZ R6, R166, R7 ;  /* 0x00000007a6067220 */ /* 0x000fe40000410000 */
[----:B------:R-:W-:-:S02]  /*5ac0*/  FMUL.FTZ R186, R194, R149 ;  /* 0x00000095c2ba7220 */ /* 0x000fc40000410000 */
        /* <DEDUP_REMOVED lines=9> */
[----:B--23--:R-:W0:Y:S01]  /*5b60*/  LDS.128 R4, [R126.X16+0x2350] ;  /* 0x002350007e047984 */ /* 0x00ce22000000cc00 */
        /* <DEDUP_REMOVED lines=10> */
.L_x_3191:
        /* <DEDUP_REMOVED lines=26> */
.L_x_3192:
        /* <DEDUP_REMOVED lines=11> */
.L_x_3139:
[----:B--23--:R-:W-:Y:S05]  /*5e60*/  BSYNC B0 ;  /* 0x0000000000007941 */ /* 0x00cfea0003800000 */
.L_x_3138:
[----:B------:R-:W-:Y:S01]  /*5e70*/  WARPSYNC 0xffffffff ;  /* 0xffffffff00007948 */ /* 0x000fe20003800000 */
[----:B------:R-:W-:Y:S01]  /*5e80*/  BAR.SYNC.DEFER_BLOCKING 0x0 ;  /* 0x0000000000007b1d */ /* 0x000fe20000010000 */
[----:B0-----:R-:W-:Y:S01]  /*5e90*/  FMUL.FTZ R7, R101, R70 ;  /* 0x0000004665077220 */ /* 0x001fe20000410000 */
[----:B------:R-:W-:Y:S01]  /*5ea0*/  ISETP.NE.AND P1, PT, R126, RZ, PT ;  /* 0x000000ff7e00720c */ /* 0x000fe20003f25270 */
[----:B------:R-:W-:Y:S02]  /*5eb0*/  FFMA.FTZ R6, R87, R198, RZ ;  /* 0x000000c657067223 */ /* 0x000fe400000100ff */
[----:B------:R-:W-:Y:S01]  /*5ec0*/  FMUL.FTZ R4, R146, R7 ;  /* 0x0000000792047220 */ /* 0x000fe20000410000 */
[----:B------:R-:W-:Y:S01]  /*5ed0*/  BSSY B0, `(.L_x_3142) ;  /* 0x00000bb000007945 */ /* 0x000fe20003800000 */
[----:B------:R-:W-:Y:S02]  /*5ee0*/  FMUL.FTZ R181, R72, R162 ;  /* 0x000000a248b57220 */ /* 0x000fe40000410000 */
[----:B------:R-:W-:-:S02]  /*5ef0*/  FFMA.FTZ R7, R161, R198, R4 ;  /* 0x000000c6a1077223 */ /* 0x000fc40000010004 */
[----:B------:R-:W-:Y:S02]  /*5f00*/  FMUL.FTZ R191, R100, R67 ;  /* 0x0000004364bf7220 */ /* 0x000fe40000410000 */
[----:B------:R-:W-:Y:S02]  /*5f10*/  FFMA.FTZ R6, R86, R7, R6 ;  /* 0x0000000756067223 */ /* 0x000fe40000010006 */
[-C--:B------:R-:W-:Y:S02]  /*5f20*/  FMUL.FTZ R185, R73, R162.reuse ;  /* 0x000000a249b97220 */ /* 0x080fe40000410000 */
[----:B------:R-:W-:Y:S02]  /*5f30*/  FMUL.FTZ R191, R158, R191 ;  /* 0x000000bf9ebf7220 */ /* 0x000fe40000410000 */
[----:B------:R-:W-:Y:S02]  /*5f40*/  FMUL.FTZ R193, R75, R162 ;  /* 0x000000a24bc17220 */ /* 0x000fe40000410000 */
[----:B------:R-:W-:-:S02]  /*5f50*/  IMAD R194, R165, c[0x0][0x298], RZ ;  /* 0x0000a600a5c27a24 */ /* 0x000fc400078e02ff */
[----:B------:R-:W-:Y:S01]  /*5f60*/  FADD.FTZ R184, -R184, R201 ;  /* 0x000000c9b8b87221 */ /* 0x000fe20000010100 */
[----:B------:R-:W0:Y:S01]  /*5f70*/  LDS R5, [R126.X8+0x2354] ;  /* 0x002354007e057984 */ /* 0x000e220000008800 */
[----:B------:R-:W-:Y:S02]  /*5f80*/  FMUL.FTZ R207, R80, R162 ;  /* 0x000000a250cf7220 */ /* 0x000fe40000410000 */
[----:B------:R-:W-:Y:S01]  /*5f90*/  FADD.FTZ R177, -R177, R200 ;  /* 0x000000c8b1b17221 */ /* 0x000fe20000010100 */
[----:B------:R1:W-:Y:S01]  /*5fa0*/  @!P1 STS.64 [R23.X8+0x2e50], R16 ;  /* 0x002e501017009388 */ /* 0x0003e20000008a00 */
[----:B------:R-:W-:Y:S02]  /*5fb0*/  FADD.FTZ R175, -R175, R203 ;  /* 0x000000cbafaf7221 */ /* 0x000fe40000010100 */
[----:B------:R-:W-:Y:S02]  /*5fc0*/  FADD.FTZ R168, -R168, R199 ;  /* 0x000000c7a8a87221 */ /* 0x000fe40000010100 */
[----:B------:R-:W-:-:S02]  /*5fd0*/  FADD.FTZ R183, -R183, R204 ;  /* 0x000000ccb7b77221 */ /* 0x000fc40000010100 */
[----:B------:R-:W-:Y:S02]  /*5fe0*/  FADD.FTZ R167, -R167, R186 ;  /* 0x000000baa7a77221 */ /* 0x000fe40000010100 */
[----:B0-----:R-:W-:Y:S02]  /*5ff0*/  FFMA.FTZ R188, R5, R188, R181 ;  /* 0x000000bc05bc7223 */ /* 0x001fe400000100b5 */
[----:B------:R-:W-:Y:S02]  /*6000*/  FFMA.FTZ R5, R85, R204, R6 ;  /* 0x000000cc55057223 */ /* 0x000fe40000010006 */
[----:B------:R-:W-:Y:S02]  /*6010*/  FADD.FTZ R181, -R190, R198 ;  /* 0x000000c6beb57221 */ /* 0x000fe40000010100 */
[----:B------:R-:W-:Y:S02]  /*6020*/  FADD.FTZ R190, -R187, R202 ;  /* 0x000000cabbbe7221 */ /* 0x000fe40000010100 */
[----:B------:R-:W-:-:S02]  /*6030*/  FFMA.FTZ R5, R84, R202, R5 ;  /* 0x000000ca54057223 */ /* 0x000fc40000010005 */
[----:B------:R-:W-:Y:S02]  /*6040*/  FFMA.FTZ R185, R189, R188, R185 ;  /* 0x000000bcbdb97223 */ /* 0x000fe400000100b9 */
[----:B------:R-:W-:Y:S02]  /*6050*/  FFMA.FTZ R202, R173, R202, R191 ;  /* 0x000000caadca7223 */ /* 0x000fe400000100bf */
[----:B------:R-:W-:Y:S02]  /*6060*/  FMUL.FTZ R189, R74, R162 ;  /* 0x000000a24abd7220 */ /* 0x000fe40000410000 */
[----:B------:R-:W-:Y:S02]  /*6070*/  FFMA.FTZ R5, R83, R202, R5 ;  /* 0x000000ca53057223 */ /* 0x000fe40000010005 */
[----:B------:R-:W-:Y:S02]  /*6080*/  FFMA.FTZ R189, R192, R185, R189 ;  /* 0x000000b9c0bd7223 */ /* 0x000fe400000100bd */
[----:B------:R-:W-:-:S02]  /*6090*/  FADD.FTZ R187, -R4, R7 ;  /* 0x0000000704bb7221 */ /* 0x000fc40000010100 */
[----:B------:R-:W-:Y:S01]  /*60a0*/  FFMA.FTZ R6, R82, R205, R5 ;  /* 0x000000cd52067223 */ /* 0x000fe20000010005 */
[----:B------:R-:W-:Y:S01]  /*60b0*/  HFMA2.MMA R5, -RZ, RZ, 0, 0 ;  /* 0x00000000ff057435 */ /* 0x000fe200000001ff */
[----:B------:R-:W-:Y:S02]  /*60c0*/  FMUL.FTZ R4, R76, R162 ;  /* 0x000000a24c047220 */ /* 0x000fe40000410000 */
[----:B------:R-:W-:Y:S02]  /*60d0*/  FFMA.FTZ R193, R170, R189, R193 ;  /* 0x000000bdaac17223 */ /* 0x000fe400000100c1 */
[----:B------:R-:W-:Y:S02]  /*60e0*/  FADD.FTZ R192, -R197, R205 ;  /* 0x000000cdc5c07221 */ /* 0x000fe40000010100 */
[----:B------:R-:W-:Y:S01]  /*60f0*/  FFMA.FTZ R195, R195, R193, R4 ;  /* 0x000000c1c3c37223 */ /* 0x000fe20000010004 */
[----:B------:R-:W-:Y:S01]  /*6100*/  MOV R4, R126 ;  /* 0x0000007e00047202 */ /* 0x000fe20000000f00 */
[----:B------:R-:W-:-:S02]  /*6110*/  FMUL.FTZ R197, R77, R162 ;  /* 0x000000a24dc57220 */ /* 0x000fc40000410000 */
[----:B------:R-:W-:Y:S02]  /*6120*/  FMUL.FTZ R198, R95, R64 ;  /* 0x000000405fc67220 */ /* 0x000fe40000410000 */
[----:B------:R-:W-:-:S04]  /*6130*/  IMAD.WIDE.U32 R4, R141, c[0x0][0x298], R4 ;  /* 0x0000a6008d047a25 */ /* 0x000fc800078e0004 */
[----:B------:R-:W-:Y:S02]  /*6140*/  IMAD R7, R141, c[0x0][0x29c], R194 ;  /* 0x0000a7008d077a24 */ /* 0x000fe400078e02c2 */
[----:B------:R-:W-:Y:S02]  /*6150*/  FFMA.FTZ R197, R182, R195, R197 ;  /* 0x000000c3b6c57223 */ /* 0x000fe400000100c5 */
[----:B------:R-:W-:Y:S01]  /*6160*/  FMUL.FTZ R182, R155, R198 ;  /* 0x000000c69bb67220 */ /* 0x000fe20000410000 */
[----:B------:R-:W-:Y:S01]  /*6170*/  IADD3 R5, R5, R7, RZ ;  /* 0x0000000705057210 */ /* 0x000fe20007ffe0ff */
[----:B------:R-:W-:Y:S02]  /*6180*/  FMUL.FTZ R194, R78, R162 ;  /* 0x000000a24ec27220 */ /* 0x000fe40000410000 */
[-C--:B------:R-:W-:Y:S02]  /*6190*/  FFMA.FTZ R6, R81, R201.reuse, R6 ;  /* 0x000000c951067223 */ /* 0x080fe40000010006 */
[----:B------:R-:W-:-:S02]  /*61a0*/  FFMA.FTZ R7, R18, R201, R182 ;  /* 0x000000c912077223 */ /* 0x000fc400000100b6 */
[----:B------:R-:W-:Y:S02]  /*61b0*/  FMUL.FTZ R205, R79, R162 ;  /* 0x000000a24fcd7220 */ /* 0x000fe40000410000 */
[----:B------:R-:W-:Y:S02]  /*61c0*/  FFMA.FTZ R201, R176, R197, R194 ;  /* 0x000000c5b0c97223 */ /* 0x000fe400000100c2 */
[----:B------:R-:W-:Y:S02]  /*61d0*/  FADD.FTZ R182, -R182, R7 ;  /* 0x00000007b6b67221 */ /* 0x000fe40000010100 */
[----:B------:R-:W-:Y:S02]  /*61e0*/  FFMA.FTZ R6, R80, R7, R6 ;  /* 0x0000000750067223 */ /* 0x000fe40000010006 */
[----:B------:R-:W-:Y:S02]  /*61f0*/  FMUL.FTZ R7, R94, R61 ;  /* 0x0000003d5e077220 */ /* 0x000fe40000410000 */
[----:B------:R-:W-:-:S02]  /*6200*/  FFMA.FTZ R205, R178, R201, R205 ;  /* 0x000000c9b2cd7223 */ /* 0x000fc400000100cd */
[----:B------:R-:W-:Y:S02]  /*6210*/  IMAD R194, R164, c[0x0][0x2a0], RZ ;  /* 0x0000a800a4c27a24 */ /* 0x000fe400078e02ff */
[----:B------:R-:W-:Y:S02]  /*6220*/  FFMA.FTZ R200, R79, R200, R6 ;  /* 0x000000c84fc87223 */ /* 0x000fe40000010006 */
[----:B------:R-:W-:Y:S02]  /*6230*/  FMUL.FTZ R178, R152, R7 ;  /* 0x0000000798b27220 */ /* 0x000fe40000410000 */
[----:B------:R-:W-:-:S04]  /*6240*/  IMAD.WIDE.U32 R6, R137, c[0x0][0x2a0], R4 ;  /* 0x0000a80089067a25 */ /* 0x000fc800078e0004 */
[----:B------:R-:W-:Y:S01]  /*6250*/  FFMA.FTZ R207, R180, R205, R207 ;  /* 0x000000cdb4cf7223 */ /* 0x000fe200000100cf */
[----:B------:R-:W-:Y:S01]  /*6260*/  LEA R4, P0, R6, c[0x0][0x318], 0x2 ;  /* 0x0000c60006047a11 */ /* 0x000fe200078010ff */
[----:B------:R-:W-:Y:S02]  /*6270*/  FMUL.FTZ R5, R81, R162 ;  /* 0x000000a251057220 */ /* 0x000fe40000410000 */
[----:B------:R-:W-:Y:S02]  /*6280*/  IMAD R209, R137, c[0x0][0x2a4], R194 ;  /* 0x0000a90089d17a24 */ /* 0x000fe400078e02c2 */
[-C--:B------:R-:W-:Y:S02]  /*6290*/  FFMA.FTZ R180, R176, R203.reuse, R178 ;  /* 0x000000cbb0b47223 */ /* 0x080fe400000100b2 */
[----:B------:R-:W-:Y:S02]  /*62a0*/  FFMA.FTZ R200, R78, R203, R200 ;  /* 0x000000cb4ec87223 */ /* 0x000fe400000100c8 */
[----:B------:R-:W-:Y:S01]  /*62b0*/  FFMA.FTZ R176, R18, R207, R5 ;  /* 0x000000cf12b07223 */ /* 0x000fe20000010005 */
[----:B------:R-:W-:Y:S01]  /*62c0*/  IADD3 R18, P2, R123, R6, RZ ;  /* 0x000000067b127210 */ /* 0x000fe20007f5e0ff */
[----:B------:R-:W-:-:S02]  /*62d0*/  FMUL.FTZ R203, R82, R162 ;  /* 0x000000a252cb7220 */ /* 0x000fc40000410000 */
[----:B------:R-:W-:Y:S01]  /*62e0*/  IMAD.IADD R194, R7, 0x1, R209 ;  /* 0x0000000107c27824 */ /* 0x000fe200078e02d1 */
[----:B------:R-:W-:Y:S01]  /*62f0*/  SHF.L.U32 R209, R21, 0x2, RZ ;  /* 0x0000000215d17819 */ /* 0x000fe200000006ff */
[----:B------:R-:W-:Y:S02]  /*6300*/  FFMA.FTZ R203, R171, R176, R203 ;  /* 0x000000b0abcb7223 */ /* 0x000fe400000100cb */
[----:B------:R-:W-:Y:S01]  /*6310*/  FMUL.FTZ R171, R83, R162 ;  /* 0x000000a253ab7220 */ /* 0x000fe20000410000 */
[----:B------:R-:W-:Y:S01]  /*6320*/  LEA.HI.X R5, R6, c[0x0][0x31c], R194, 0x2, P0 ;  /* 0x0000c70006057a11 */ /* 0x000fe200000f14c2 */
[----:B------:R-:W-:Y:S02]  /*6330*/  FADD.FTZ R178, -R178, R180 ;  /* 0x000000b4b2b27221 */ /* 0x000fe40000010100 */
[----:B------:R-:W-:Y:S02]  /*6340*/  FFMA.FTZ R7, R77, R180, R200 ;  /* 0x000000b44d077223 */ /* 0x000fe400000100c8 */
[----:B------:R-:W-:-:S02]  /*6350*/  FMUL.FTZ R6, R89, R48 ;  /* 0x0000003059067220 */ /* 0x000fc40000410000 */
[----:B------:R-:W-:Y:S02]  /*6360*/  FADD.FTZ R180, -R169, R196 ;  /* 0x000000c4a9b47221 */ /* 0x000fe40000010100 */
[----:B------:R-:W-:Y:S02]  /*6370*/  FFMA.FTZ R172, R172, R203, R171 ;  /* 0x000000cbacac7223 */ /* 0x000fe400000100ab */
[----:B------:R-:W-:Y:S02]  /*6380*/  FMUL.FTZ R169, R84, R162 ;  /* 0x000000a254a97220 */ /* 0x000fe40000410000 */
[----:B------:R-:W-:Y:S02]  /*6390*/  FFMA.FTZ R196, R76, R196, R7 ;  /* 0x000000c44cc47223 */ /* 0x000fe40000010007 */
[----:B------:R-:W-:Y:S02]  /*63a0*/  FMUL.FTZ R6, R149, R6 ;  /* 0x0000000695067220 */ /* 0x000fe40000410000 */
[----:B------:R-:W-:-:S02]  /*63b0*/  FFMA.FTZ R173, R173, R172, R169 ;  /* 0x000000acadad7223 */ /* 0x000fc400000100a9 */
[-C--:B------:R-:W-:Y:S02]  /*63c0*/  FMUL.FTZ R171, R85, R162.reuse ;  /* 0x000000a255ab7220 */ /* 0x080fe40000410000 */
[-C--:B------:R-:W-:Y:S02]  /*63d0*/  FFMA.FTZ R7, R170, R199.reuse, R6 ;  /* 0x000000c7aa077223 */ /* 0x080fe40000010006 */
[----:B------:R-:W-:Y:S02]  /*63e0*/  FFMA.FTZ R196, R75, R199, R196 ;  /* 0x000000c74bc47223 */ /* 0x000fe400000100c4 */
[----:B------:R-:W-:Y:S02]  /*63f0*/  IMAD R199, R122, -0x400, R139 ;  /* 0xfffffc007ac77824 */ /* 0x000fe400078e028b */
[----:B------:R-:W-:Y:S02]  /*6400*/  FFMA.FTZ R171, R174, R173, R171 ;  /* 0x000000adaeab7223 */ /* 0x000fe400000100ab */
[----:B------:R-:W-:Y:S01]  /*6410*/  FMUL.FTZ R169, R86, R162 ;  /* 0x000000a256a97220 */ /* 0x000fe20000410000 */
[----:B------:R-:W-:Y:S01]  /*6420*/  SHF.R.S32.HI R174, RZ, 0x1f, R199 ;  /* 0x0000001fffae7819 */ /* 0x000fe200000114c7 */
[----:B------:R-:W-:Y:S01]  /*6430*/  FADD.FTZ R170, -R6, R7 ;  /* 0x0000000706aa7221 */ /* 0x000fe20000010100 */
[----:B------:R-:W-:Y:S01]  /*6440*/  LEA R6, P0, R199, R4, 0x2 ;  /* 0x00000004c7067211 */ /* 0x000fe200078010ff */
[----:B------:R-:W-:Y:S01]  /*6450*/  FFMA.FTZ R196, R74, R7, R196 ;  /* 0x000000074ac47223 */ /* 0x000fe200000100c4 */
[----:B------:R-:W-:Y:S01]  /*6460*/  SHF.L.U64.HI R7, R21, 0x2, R0 ;  /* 0x0000000215077819 */ /* 0x000fe20000010200 */
[----:B------:R-:W-:-:S02]  /*6470*/  FFMA.FTZ R169, R166, R171, R169 ;  /* 0x000000aba6a97223 */ /* 0x000fc400000100a9 */
[----:B------:R-:W-:Y:S02]  /*6480*/  FMUL.FTZ R162, R87, R162 ;  /* 0x000000a257a27220 */ /* 0x000fe40000410000 */
[----:B------:R-:W-:Y:S01]  /*6490*/  IMAD R166, R7, c[0x0][0x2b0], RZ ;  /* 0x0000ac0007a67a24 */ /* 0x000fe200078e02ff */
[----:B------:R-:W-:Y:S01]  /*64a0*/  LEA.HI.X R7, R199, R5, R174, 0x2, P0 ;  /* 0x00000005c7077211 */ /* 0x000fe200000f14ae */
[----:B------:R-:W-:Y:S01]  /*64b0*/  FFMA.FTZ R162, R161, R169, R162 ;  /* 0x000000a9a1a27223 */ /* 0x000fe200000100a2 */
[----:B------:R-:W-:Y:S01]  /*64c0*/  SHF.L.U32 R161, R126, 0x4, RZ ;  /* 0x000000047ea17819 */ /* 0x000fe200000006ff */
[----:B------:R-:W-:Y:S02]  /*64d0*/  FADD.FTZ R174, -R19, R179 ;  /* 0x000000b313ae7221 */ /* 0x000fe40000010100 */
[----:B------:R-:W-:Y:S01]  /*64e0*/  FFMA.FTZ R196, R73, R186, R196 ;  /* 0x000000ba49c47223 */ /* 0x000fe200000100c4 */
[----:B------:R-:W-:Y:S01]  /*64f0*/  LEA.HI.SX32 R186, R161, R161, 0x1b ;  /* 0x000000a1a1ba7211 */ /* 0x000fe200078fdaff */
[----:B------:R-:W-:-:S02]  /*6500*/  FMUL.FTZ R179, R72, R179 ;  /* 0x000000b348b37220 */ /* 0x000fc40000410000 */
[----:B------:R-:W-:Y:S02]  /*6510*/  FMUL.FTZ R19, R162, R71 ;  /* 0x00000047a2137220 */ /* 0x000fe40000410000 */
[----:B------:R-:W-:Y:S01]  /*6520*/  IMAD R211, R209, c[0x0][0x2b4], R166 ;  /* 0x0000ad00d1d37a24 */ /* 0x000fe200078e02a6 */
[----:B------:R-:W-:Y:S01]  /*6530*/  P2R R166, PR, RZ, 0x2 ;  /* 0x00000002ffa67803 */ /* 0x000fe20000000000 */
[----:B------:R-:W-:Y:S02]  /*6540*/  FADD.FTZ R166, R196, R179 ;  /* 0x000000b3c4a67221 */ /* 0x000fe40000010000 */
[----:B------:R-:W-:Y:S02]  /*6550*/  FMUL.FTZ R198, R169, R70 ;  /* 0x00000046a9c67220 */ /* 0x000fe40000410000 */
[----:B------:R-:W-:Y:S02]  /*6560*/  FFMA.FTZ R196, R181, R19, RZ ;  /* 0x00000013b5c47223 */ /* 0x000fe400000100ff */
[----:B------:R-:W-:-:S02]  /*6570*/  FMUL.FTZ R213, R188, R39 ;  /* 0x00000027bcd57220 */ /* 0x000fc40000410000 */
[----:B------:R-:W-:Y:S02]  /*6580*/  FMUL.FTZ R179, R171, R69 ;  /* 0x00000045abb37220 */ /* 0x000fe40000410000 */
[----:B------:R-:W-:Y:S02]  /*6590*/  FFMA.FTZ R196, R187, R198, R196 ;  /* 0x000000c6bbc47223 */ /* 0x000fe400000100c4 */
[----:B------:R-:W-:Y:S02]  /*65a0*/  FMUL.FTZ R215, R88, R213 ;  /* 0x000000d558d77220 */ /* 0x000fe40000410000 */
[----:B-1----:R-:W-:Y:S02]  /*65b0*/  FMUL.FTZ R16, R173, R68 ;  /* 0x00000044ad107220 */ /* 0x002fe40000410000 */
[----:B------:R-:W-:Y:S01]  /*65c0*/  FFMA.FTZ R17, R183, R179, R196 ;  /* 0x000000b3b7117223 */ /* 0x000fe200000100c4 */
[----:B------:R0:W-:Y:S01]  /*65d0*/  STS [R186.X4+0x10cc], R215 ;  /* 0x0010ccd7ba007388 */ /* 0x0001e20000004800 */
[----:B------:R-:W-:-:S02]  /*65e0*/  FADD.FTZ R191, -R191, R202 ;  /* 0x000000cabfbf7221 */ /* 0x000fc40000010100 */
[----:B------:R-:W-:Y:S02]  /*65f0*/  FFMA.FTZ R196, R190, R16, R17 ;  /* 0x00000010bec47223 */ /* 0x000fe40000010011 */
[----:B------:R-:W-:Y:S02]  /*6600*/  FMUL.FTZ R200, R203, R66 ;  /* 0x00000042cbc87220 */ /* 0x000fe40000410000 */
[----:B------:R-:W-:Y:S02]  /*6610*/  FMUL.FTZ R235, R193, R51 ;  /* 0x00000033c1eb7220 */ /* 0x000fe40000410000 */
[----:B------:R-:W-:Y:S02]  /*6620*/  FMUL.FTZ R217, R176, R65 ;  /* 0x00000041b0d97220 */ /* 0x000fe40000410000 */
[----:B0-----:R-:W-:Y:S02]  /*6630*/  FMUL.FTZ R215, R172, R67 ;  /* 0x00000043acd77220 */ /* 0x001fe40000410000 */
[----:B------:R-:W-:-:S02]  /*6640*/  FMUL.FTZ R219, R92, R235 ;  /* 0x000000eb5cdb7220 */ /* 0x000fc40000410000 */
[----:B------:R-:W-:Y:S02]  /*6650*/  FFMA.FTZ R17, R191, R215, R196 ;  /* 0x000000d7bf117223 */ /* 0x000fe400000100c4 */
[----:B------:R-:W-:Y:S01]  /*6660*/  FMUL.FTZ R196, R207, R64 ;  /* 0x00000040cfc47220 */ /* 0x000fe20000410000 */
[----:B------:R0:W-:Y:S01]  /*6670*/  STS [R186.X4+0x10c0], R219 ;  /* 0x0010c0dbba007388 */ /* 0x0001e20000004800 */
[----:B------:R-:W-:Y:S02]  /*6680*/  FFMA.FTZ R17, R192, R200, R17 ;  /* 0x000000c8c0117223 */ /* 0x000fe40000010011 */
[----:B------:R-:W-:Y:S02]  /*6690*/  FMUL.FTZ R237, R185, R43 ;  /* 0x0000002bb9ed7220 */ /* 0x000fe40000410000 */
[----:B------:R-:W-:Y:S02]  /*66a0*/  FFMA.FTZ R17, R184, R217, R17 ;  /* 0x000000d9b8117223 */ /* 0x000fe40000010011 */
[----:B------:R-:W-:-:S02]  /*66b0*/  FMUL.FTZ R223, R90, R237 ;  /* 0x000000ed5adf7220 */ /* 0x000fc40000410000 */
[----:B------:R-:W-:Y:S02]  /*66c0*/  FFMA.FTZ R202, R182, R196, R17 ;  /* 0x000000c4b6ca7223 */ /* 0x000fe40000010011 */
[----:B0-----:R-:W-:Y:S01]  /*66d0*/  FMUL.FTZ R219, R205, R63 ;  /* 0x0000003fcddb7220 */ /* 0x001fe20000410000 */
[----:B------:R0:W-:Y:S01]  /*66e0*/  STS [R186.X4+0x10c8], R223 ;  /* 0x0010c8dfba007388 */ /* 0x0001e20000004800 */
[----:B------:R-:W-:Y:S02]  /*66f0*/  FMUL.FTZ R204, R201, R62 ;  /* 0x0000003ec9cc7220 */ /* 0x000fe40000410000 */
[----:B------:R-:W-:Y:S02]  /*6700*/  FFMA.FTZ R202, R177, R219, R202 ;  /* 0x000000dbb1ca7223 */ /* 0x000fe400000100ca */
[----:B------:R-:W-:Y:S02]  /*6710*/  FMUL.FTZ R229, R197, R61 ;  /* 0x0000003dc5e57220 */ /* 0x000fe40000410000 */
[----:B------:R-:W-:-:S02]  /*6720*/  FMUL.FTZ R208, R189, R48 ;  /* 0x00000030bdd07220 */ /* 0x000fc40000410000 */
[----:B------:R-:W-:Y:S02]  /*6730*/  FMUL.FTZ R206, R195, R56 ;  /* 0x00000038c3ce7220 */ /* 0x000fe40000410000 */
[----:B0-----:R-:W-:Y:S02]  /*6740*/  FMUL.FTZ R223, R98, R217 ;  /* 0x000000d962df7220 */ /* 0x001fe40000410000 */
[----:B------:R-:W-:Y:S02]  /*6750*/  FFMA.FTZ R217, R175, R204, R202 ;  /* 0x000000ccafd97223 */ /* 0x000fe400000100ca */
[----:B------:R-:W-:Y:S01]  /*6760*/  FMUL.FTZ R221, R89, R208 ;  /* 0x000000d059dd7220 */ /* 0x000fe20000410000 */
[----:B------:R-:W-:Y:S01]  /*6770*/  STS [R186.X4+0x10a8], R223 ;  /* 0x0010a8dfba007388 */ /* 0x000fe20000004800 */
[-C--:B------:R-:W-:Y:S02]  /*6780*/  FFMA.FTZ R217, R178, R229.reuse, R217 ;  /* 0x000000e5b2d97223 */ /* 0x080fe400000100d9 */
[----:B------:R-:W-:Y:S01]  /*6790*/  FMUL.FTZ R231, R94, R229 ;  /* 0x000000e55ee77220 */ /* 0x000fe20000410000 */
[----:B------:R0:W-:Y:S01]  /*67a0*/  STS [R186.X4+0x10c4], R221 ;  /* 0x0010c4ddba007388 */ /* 0x0001e20000004800 */
[----:B------:R-:W-:-:S02]  /*67b0*/  FFMA.FTZ R229, R180, R206, R217 ;  /* 0x000000ceb4e57223 */ /* 0x000fc400000100d9 */
[----:B------:R-:W-:Y:S01]  /*67c0*/  FMUL.FTZ R217, R102, R179 ;  /* 0x000000b366d97220 */ /* 0x000fe20000410000 */
[----:B------:R-:W-:Y:S01]  /*67d0*/  IADD3 R179, -R123, c[0x0][0x168], -R126 ;  /* 0x00005a007bb37a10 */ /* 0x000fe20007ffe97e */
[----:B------:R-:W-:Y:S01]  /*67e0*/  FMUL.FTZ R17, R97, R200 ;  /* 0x000000c861117220 */ /* 0x000fe20000410000 */
[----:B------:R-:W-:Y:S01]  /*67f0*/  STS [R186.X4+0x10b8], R231 ;  /* 0x0010b8e7ba007388 */ /* 0x000fe20000004800 */
[----:B------:R-:W-:Y:S01]  /*6800*/  FMUL.FTZ R227, R96, R219 ;  /* 0x000000db60e37220 */ /* 0x000fe20000410000 */
[----:B------:R-:W-:Y:S01]  /*6810*/  ISETP.GE.AND P0, PT, R179, 0x1, PT ;  /* 0x00000001b300780c */ /* 0x000fe20003f06270 */
[----:B------:R-:W-:Y:S01]  /*6820*/  FMUL.FTZ R233, R91, R206 ;  /* 0x000000ce5be97220 */ /* 0x000fe20000410000 */
[----:B------:R1:W-:Y:S01]  /*6830*/  STS [R186.X4+0x10a4], R17 ;  /* 0x0010a411ba007388 */ /* 0x0003e20000004800 */
[----:B0-----:R-:W-:Y:S01]  /*6840*/  FMUL.FTZ R221, R93, R204 ;  /* 0x000000cc5ddd7220 */ /* 0x001fe20000410000 */
[----:B------:R-:W-:Y:S01]  /*6850*/  IADD3 R223, R126, 0x40, RZ ;  /* 0x000000407edf7810 */ /* 0x000fe20007ffe0ff */
[----:B------:R-:W-:Y:S01]  /*6860*/  FMUL.FTZ R225, R95, R196 ;  /* 0x000000c45fe17220 */ /* 0x000fe20000410000 */
[----:B------:R-:W-:Y:S01]  /*6870*/  STS [R186.X4+0x10bc], R233 ;  /* 0x0010bce9ba007388 */ /* 0x000fe20000004800 */
[----:B------:R-:W-:Y:S01]  /*6880*/  FMUL.FTZ R219, R99, R16 ;  /* 0x0000001063db7220 */ /* 0x000fe20000410000 */
[----:B------:R-:W-:Y:S01]  /*6890*/  ISETP.GE.AND P1, PT, R179, 0x41, PT ;  /* 0x00000041b300780c */ /* 0x000fe20003f26270 */
[----:B------:R-:W-:Y:S01]  /*68a0*/  FFMA.FTZ R229, R168, R235, R229 ;  /* 0x000000eba8e57223 */ /* 0x000fe200000100e5 */
[----:B------:R0:W-:Y:S01]  /*68b0*/  STS [R186.X4+0x10b4], R221 ;  /* 0x0010b4ddba007388 */ /* 0x0001e20000004800 */
[----:B------:R-:W-:Y:S01]  /*68c0*/  IMAD.WIDE.U32 R6, R209, c[0x0][0x2b0], R6 ;  /* 0x0000ac00d1067a25 */ /* 0x000fe200078e0006 */
[----:B------:R-:W-:-:S02]  /*68d0*/  LEA.HI.SX32 R223, R223, R126, 0x1b ;  /* 0x0000007edfdf7211 */ /* 0x000fc400078fdaff */
[----:B------:R-:W-:Y:S01]  /*68e0*/  STS [R186.X4+0x10b0], R227 ;  /* 0x0010b0e3ba007388 */ /* 0x000fe20000004800 */
[----:B-1----:R-:W-:Y:S01]  /*68f0*/  FMUL.FTZ R17, R104, R19 ;  /* 0x0000001368117220 */ /* 0x002fe20000410000 */
[----:B------:R-:W-:Y:S01]  /*6900*/  IADD3 R7, R211, R7, RZ ;  /* 0x00000007d3077210 */ /* 0x000fe20007ffe0ff */
[----:B------:R-:W-:Y:S01]  /*6910*/  FFMA.FTZ R208, R170, R208, R229 ;  /* 0x000000d0aad07223 */ /* 0x000fe200000100e5 */
[----:B------:R-:W-:Y:S01]  /*6920*/  STS [R186.X4+0x10ac], R225 ;  /* 0x0010ace1ba007388 */ /* 0x000fe20000004800 */
[----:B------:R-:W-:Y:S01]  /*6930*/  LEA.HI.X.SX32 R19, R123, R194, 0x1, P2 ;  /* 0x000000c27b137211 */ /* 0x000fe200010f0eff */
[----:B0-----:R-:W-:Y:S02]  /*6940*/  FMUL.FTZ R221, R100, R215 ;  /* 0x000000d764dd7220 */ /* 0x001fe40000410000 */
[----:B------:R-:W-:Y:S01]  /*6950*/  FMUL.FTZ R215, R101, R198 ;  /* 0x000000c665d77220 */ /* 0x000fe20000410000 */
[----:B------:R-:W-:Y:S01]  /*6960*/  STS [R186.X4+0x109c], R219 ;  /* 0x00109cdbba007388 */ /* 0x000fe20000004800 */
[----:B------:R-:W-:-:S03]  /*6970*/  FFMA.FTZ R208, R167, R237, R208 ;  /* 0x000000eda7d07223 */ /* 0x000fc600000100d0 */
[----:B------:R-:W-:Y:S04]  /*6980*/  STS [R186.X4+0x10a0], R221 ;  /* 0x0010a0ddba007388 */ /* 0x000fe80000004800 */
[----:B------:R-:W-:Y:S04]  /*6990*/  STS [R186.X4+0x1098], R217 ;  /* 0x001098d9ba007388 */ /* 0x000fe80000004800 */
[----:B------:R0:W-:Y:S04]  /*69a0*/  STS [R186.X4+0x1094], R215 ;  /* 0x001094d7ba007388 */ /* 0x0001e80000004800 */
[----:B------:R1:W-:Y:S01]  /*69b0*/  STS [R186.X4+0x1090], R17 ;  /* 0x00109011ba007388 */ /* 0x0003e20000004800 */
[----:B0-----:R-:W-:-:S03]  /*69c0*/  FMUL.FTZ R215, R174, R213 ;  /* 0x000000d5aed77220 */ /* 0x001fc60000410000 */
[----:B------:R-:W-:Y:S06]  /*69d0*/  BAR.SYNC.DEFER_BLOCKING 0x0 ;  /* 0x0000000000007b1d */ /* 0x000fec0000010000 */
[----:B------:R-:W-:Y:S05]  /*69e0*/  @!P0 BRA `(.L_x_3143) ;  /* 0x0000009000008947 */ /* 0x000fea0003800000 */
[----:B-1----:R-:W-:Y:S01]  /*69f0*/  LEA.HI.SX32 R186, R126, R126, 0x1b ;  /* 0x0000007e7eba7211 */ /* 0x002fe200078fdaff */
[----:B------:R-:W-:Y:S02]  /*6a00*/  IMAD R144, R144, c[0x0][0x2b0], RZ ;  /* 0x0000ac0090907a24 */ /* 0x000fe400078e02ff */
[C---:B------:R-:W-:Y:S02]  /*6a10*/  IMAD.WIDE.U32 R18, R23.reuse, c[0x0][0x2b0], R18 ;  /* 0x0000ac0017127a25 */ /* 0x040fe400078e0012 */
[----:B------:R-:W0:Y:S02]  /*6a20*/  LDS R213, [R186.X4+0x1090] ;  /* 0x00109000bad57984 */ /* 0x000e240000004800 */
[----:B------:R-:W-:Y:S01]  /*6a30*/  IMAD R17, R23, c[0x0][0x2b4], R144 ;  /* 0x0000ad0017117a24 */ /* 0x000fe200078e0290 */
[----:B------:R-:W-:-:S04]  /*6a40*/  LEA R16, P0, R18, c[0x0][0x318], 0x2 ;  /* 0x0000c60012107a11 */ /* 0x000fc800078010ff */
[----:B------:R-:W-:-:S04]  /*6a50*/  IADD3 R17, R19, R17, RZ ;  /* 0x0000001113117210 */ /* 0x000fc80007ffe0ff */
[----:B------:R-:W-:-:S05]  /*6a60*/  LEA.HI.X R17, R18, c[0x0][0x31c], R17, 0x2, P0 ;  /* 0x0000c70012117a11 */ /* 0x000fca00000f1411 */
[----:B0-----:R0:W-:Y:S02]  /*6a70*/  RED.E.ADD.F32.FTZ.RN.STRONG.GPU [R16.64], R213 ;  /* 0x000000d51000798e */ /* 0x0011e4000c10e784 */
.L_x_3143:
[----:B-1----:R-:W-:Y:S05]  /*6a80*/  BSYNC B0 ;  /* 0x0000000000007941 */ /* 0x002fea0003800000 */
.L_x_3142:
        /* <DEDUP_REMOVED lines=10> */
.L_x_3145:
[----:B------:R-:W-:Y:S05]  /*6b30*/  BSYNC B0 ;  /* 0x0000000000007941 */ /* 0x000fea0003800000 */
.L_x_3144:
        /* <DEDUP_REMOVED lines=14> */
.L_x_3147:
[----:B------:R-:W-:Y:S05]  /*6c20*/  BSYNC B0 ;  /* 0x0000000000007941 */ /* 0x000fea0003800000 */
.L_x_3146:
[----:B------:R-:W2:Y:S01]  /*6c30*/  LDS R19, [R19.X4+0x1390] ;  /* 0x0013900013137984 */ /* 0x000ea20000004800 */
[----:B------:R-:W-:Y:S01]  /*6c40*/  BSSY B0, `(.L_x_3148) ;  /* 0x0000005000007945 */ /* 0x000fe20003800000 */
[----:B0-----:R-:W-:Y:S02]  /*6c50*/  IADD3 R17, R126, 0x140, RZ ;  /* 0x000001407e117810 */ /* 0x001fe40007ffe0ff */
[----:B------:R-:W-:Y:S01]  /*6c60*/  LEA.HI.SX32 R5, R5, R126, 0x1b ;  /* 0x0000007e05057211 */ /* 0x000fe200078fdaff */
[----:B------:R-:W-:Y:S05]  /*6c70*/  @!P0 BRA `(.L_x_3149) ;  /* 0x0000001000008947 */ /* 0x000fea0003800000 */
[----:B--2---:R0:W-:Y:S02]  /*6c80*/  RED.E.ADD.F32.FTZ.RN.STRONG.GPU [R6.64+-0xd00], R19 ;  /* 0xfff300130600798e */ /* 0x0041e4000c10e784 */
.L_x_3149:
[----:B------:R-:W-:Y:S05]  /*6c90*/  BSYNC B0 ;  /* 0x0000000000007941 */ /* 0x000fea0003800000 */
.L_x_3148:
[----:B------:R-:W3:Y:S01]  /*6ca0*/  LDS R5, [R5.X4+0x1490] ;  /* 0x0014900005057984 */ /* 0x000ee20000004800 */
[----:B------:R-:W-:Y:S01]  /*6cb0*/  BSSY B0, `(.L_x_3150) ;  /* 0x0000005000007945 */ /* 0x000fe20003800000 */
[----:B0-2---:R-:W-:-:S02]  /*6cc0*/  IADD3 R19, R126, 0x180, RZ ;  /* 0x000001807e137810 */ /* 0x005fc40007ffe0ff */
[----:B------:R-:W-:Y:S01]  /*6cd0*/  LEA.HI.SX32 R17, R17, R126, 0x1b ;  /* 0x0000007e11117211 */ /* 0x000fe200078fdaff */
[----:B------:R-:W-:Y:S05]  /*6ce0*/  @!P1 BRA `(.L_x_3151) ;  /* 0x0000001000009947 */ /* 0x000fea0003800000 */
[----:B---3--:R0:W-:Y:S02]  /*6cf0*/  RED.E.ADD.F32.FTZ.RN.STRONG.GPU [R6.64+-0xc00], R5 ;  /* 0xfff400050600798e */ /* 0x0081e4000c10e784 */
.L_x_3151:
[----:B------:R-:W-:Y:S05]  /*6d00*/  BSYNC B0 ;  /* 0x0000000000007941 */ /* 0x000fea0003800000 */
.L_x_3150:
[----:B------:R-:W2:Y:S01]  /*6d10*/  LDS R17, [R17.X4+0x1590] ;  /* 0x0015900011117984 */ /* 0x000ea20000004800 */
[----:B------:R-:W-:Y:S01]  /*6d20*/  BSSY B0, `(.L_x_3152) ;  /* 0x0000005000007945 */ /* 0x000fe20003800000 */
[----:B0--3--:R-:W-:Y:S02]  /*6d30*/  IADD3 R5, R126, 0x1c0, RZ ;  /* 0x000001c07e057810 */ /* 0x009fe40007ffe0ff */
[----:B------:R-:W-:Y:S01]  /*6d40*/  LEA.HI.SX32 R19, R19, R126, 0x1b ;  /* 0x0000007e13137211 */ /* 0x000fe200078fdaff */
[----:B------:R-:W-:Y:S05]  /*6d50*/  @!P2 BRA `(.L_x_3153) ;  /* 0x000000100000a947 */ /* 0x000fea0003800000 */
[----:B--2---:R0:W-:Y:S02]  /*6d60*/  RED.E.ADD.F32.FTZ.RN.STRONG.GPU [R6.64+-0xb00], R17 ;  /* 0xfff500110600798e */ /* 0x0041e4000c10e784 */
.L_x_3153:
[----:B------:R-:W-:Y:S05]  /*6d70*/  BSYNC B0 ;  /* 0x0000000000007941 */ /* 0x000fea0003800000 */
.L_x_3152:
[----:B------:R-:W3:Y:S01]  /*6d80*/  LDS R19, [R19.X4+0x1690] ;  /* 0x0016900013137984 */ /* 0x000ee20000004800 */
[----:B------:R-:W-:Y:S01]  /*6d90*/  BSSY B0, `(.L_x_3154) ;  /* 0x0000005000007945 */ /* 0x000fe20003800000 */
[----:B0-2---:R-:W-:Y:S02]  /*6da0*/  IADD3 R17, R126, 0x200, RZ ;  /* 0x000002007e117810 */ /* 0x005fe40007ffe0ff */
[----:B------:R-:W-:Y:S01]  /*6db0*/  LEA.HI.SX32 R5, R5, R126, 0x1b ;  /* 0x0000007e05057211 */ /* 0x000fe200078fdaff */
[----:B------:R-:W-:Y:S05]  /*6dc0*/  @!P3 BRA `(.L_x_3155) ;  /* 0x000000100000b947 */ /* 0x000fea0003800000 */
[----:B---3--:R0:W-:Y:S02]  /*6dd0*/  RED.E.ADD.F32.FTZ.RN.STRONG.GPU [R6.64+-0xa00], R19 ;  /* 0xfff600130600798e */ /* 0x0081e4000c10e784 */
.L_x_3155:
[----:B------:R-:W-:Y:S05]  /*6de0*/  BSYNC B0 ;  /* 0x0000000000007941 */ /* 0x000fea0003800000 */
.L_x_3154:
[----:B------:R-:W2:Y:S01]  /*6df0*/  LDS R5, [R5.X4+0x1790] ;  /* 0x0017900005057984 */ /* 0x000ea20000004800 */
[----:B------:R-:W-:Y:S01]  /*6e00*/  BSSY B0, `(.L_x_3156) ;  /* 0x0000004000007945 */ /* 0x000fe20003800000 */
[----:B------:R-:W-:Y:S01]  /*6e10*/  LEA.HI.SX32 R4, R17, R126, 0x1b ;  /* 0x0000007e11047211 */ /* 0x000fe200078fdaff */
[----:B------:R-:W-:Y:S05]  /*6e20*/  @!P4 BRA `(.L_x_3157) ;  /* 0x000000100000c947 */ /* 0x000fea0003800000 */
[----:B--2---:R2:W-:Y:S02]  /*6e30*/  RED.E.ADD.F32.FTZ.RN.STRONG.GPU [R6.64+-0x900], R5 ;  /* 0xfff700050600798e */ /* 0x0045e4000c10e784 */
.L_x_3157:
[----:B------:R-:W-:Y:S05]  /*6e40*/  BSYNC B0 ;  /* 0x0000000000007941 */ /* 0x000fea0003800000 */
.L_x_3156:
[----:B--2---:R2:W4:Y:S01]  /*6e50*/  LDS R5, [R4.X4+0x1890] ;  /* 0x0018900004057984 */ /* 0x0045220000004800 */
[----:B------:R-:W-:Y:S01]  /*6e60*/  BSSY B0, `(.L_x_3158) ;  /* 0x0000005000007945 */ /* 0x000fe20003800000 */
[----:B------:R-:W-:-:S02]  /*6e70*/  IADD3 R17, R126, 0x240, RZ ;  /* 0x000002407e117810 */ /* 0x000fc40007ffe0ff */
[----:B0--3--:R-:W-:Y:S01]  /*6e80*/  IADD3 R19, R126, 0x280, RZ ;  /* 0x000002807e137810 */ /* 0x009fe20007ffe0ff */
[----:B------:R-:W-:Y:S05]  /*6e90*/  @!P5 BRA `(.L_x_3159) ;  /* 0x000000100000d947 */ /* 0x000fea0003800000 */
[----:B----4-:R0:W-:Y:S02]  /*6ea0*/  RED.E.ADD.F32.FTZ.RN.STRONG.GPU [R6.64+-0x800], R5 ;  /* 0xfff800050600798e */ /* 0x0101e4000c10e784 */
.L_x_3159:
[----:B------:R-:W-:Y:S05]  /*6eb0*/  BSYNC B0 ;  /* 0x0000000000007941 */ /* 0x000fea0003800000 */
.L_x_3158:
        /* <DEDUP_REMOVED lines=14> */
.L_x_3161:
[----:B------:R-:W-:Y:S05]  /*6fa0*/  BSYNC B0 ;  /* 0x0000000000007941 */ /* 0x000fea0003800000 */
.L_x_3160:
[----:B------:R-:W3:Y:S01]  /*6fb0*/  LDS R19, [R19.X4+0x1a90] ;  /* 0x001a900013137984 */ /* 0x000ee20000004800 */
[----:B------:R-:W-:Y:S01]  /*6fc0*/  BSSY B0, `(.L_x_3162) ;  /* 0x0000005000007945 */ /* 0x000fe20003800000 */
[----:B0-----:R-:W-:-:S02]  /*6fd0*/  IADD3 R17, R126, 0x300, RZ ;  /* 0x000003007e117810 */ /* 0x001fc40007ffe0ff */
[----:B------:R-:W-:Y:S01]  /*6fe0*/  LEA.HI.SX32 R5, R5, R126, 0x1b ;  /* 0x0000007e05057211 */ /* 0x000fe200078fdaff */
[----:B------:R-:W-:Y:S05]  /*6ff0*/  @!P0 BRA `(.L_x_3163) ;  /* 0x0000001000008947 */ /* 0x000fea0003800000 */
[----:B---3--:R0:W-:Y:S02]  /*7000*/  RED.E.ADD.F32.FTZ.RN.STRONG.GPU [R6.64+-0x600], R19 ;  /* 0xfffa00130600798e */ /* 0x0081e4000c10e784 */
.L_x_3163:
[----:B------:R-:W-:Y:S05]  /*7010*/  BSYNC B0 ;  /* 0x0000000000007941 */ /* 0x000fea0003800000 */
.L_x_3162:
[----:B------:R-:W4:Y:S01]  /*7020*/  LDS R5, [R5.X4+0x1b90] ;  /* 0x001b900005057984 */ /* 0x000f220000004800 */
[----:B------:R-:W-:Y:S01]  /*7030*/  BSSY B0, `(.L_x_3164) ;  /* 0x0000005000007945 */ /* 0x000fe20003800000 */
[----:B0--3--:R-:W-:Y:S02]  /*7040*/  IADD3 R19, R126, 0x340, RZ ;  /* 0x000003407e137810 */ /* 0x009fe40007ffe0ff */
[----:B------:R-:W-:Y:S01]  /*7050*/  LEA.HI.SX32 R17, R17, R126, 0x1b ;  /* 0x0000007e11117211 */ /* 0x000fe200078fdaff */
[----:B------:R-:W-:Y:S05]  /*7060*/  @!P1 BRA `(.L_x_3165) ;  /* 0x0000001000009947 */ /* 0x000fea0003800000 */
[----:B----4-:R0:W-:Y:S02]  /*7070*/  RED.E.ADD.F32.FTZ.RN.STRONG.GPU [R6.64+-0x500], R5 ;  /* 0xfffb00050600798e */ /* 0x0101e4000c10e784 */
.L_x_3165:
[----:B------:R-:W-:Y:S05]  /*7080*/  BSYNC B0 ;  /* 0x0000000000007941 */ /* 0x000fea0003800000 */
.L_x_3164:
[----:B------:R-:W3:Y:S01]  /*7090*/  LDS R17, [R17.X4+0x1c90] ;  /* 0x001c900011117984 */ /* 0x000ee20000004800 */
[----:B------:R-:W-:Y:S01]  /*70a0*/  BSSY B0, `(.L_x_3166) ;  /* 0x0000005000007945 */ /* 0x000fe20003800000 */
[----:B0---4-:R-:W-:Y:S02]  /*70b0*/  IADD3 R5, R126, 0x380, RZ ;  /* 0x000003807e057810 */ /* 0x011fe40007ffe0ff */
[----:B------:R-:W-:Y:S01]  /*70c0*/  LEA.HI.SX32 R19, R19, R126, 0x1b ;  /* 0x0000007e13137211 */ /* 0x000fe200078fdaff */
[----:B------:R-:W-:Y:S05]  /*70d0*/  @!P2 BRA `(.L_x_3167) ;  /* 0x000000100000a947 */ /* 0x000fea0003800000 */
[----:B---3--:R0:W-:Y:S02]  /*70e0*/  RED.E.ADD.F32.FTZ.RN.STRONG.GPU [R6.64+-0x400], R17 ;  /* 0xfffc00110600798e */ /* 0x0081e4000c10e784 */
.L_x_3167:
[----:B------:R-:W-:Y:S05]  /*70f0*/  BSYNC B0 ;  /* 0x0000000000007941 */ /* 0x000fea0003800000 */
.L_x_3166:
[----:B------:R-:W4:Y:S01]  /*7100*/  LDS R19, [R19.X4+0x1d90] ;  /* 0x001d900013137984 */ /* 0x000f220000004800 */
[----:B------:R-:W-:Y:S01]  /*7110*/  BSSY B0, `(.L_x_3168) ;  /* 0x0000005000007945 */ /* 0x000fe20003800000 */
[----:B0--3--:R-:W-:-:S02]  /*7120*/  IADD3 R17, R126, 0x3c0, RZ ;  /* 0x000003c07e117810 */ /* 0x009fc40007ffe0ff */
[----:B------:R-:W-:Y:S01]  /*7130*/  LEA.HI.SX32 R5, R5, R126, 0x1b ;  /* 0x0000007e05057211 */ /* 0x000fe200078fdaff */
[----:B------:R-:W-:Y:S05]  /*7140*/  @!P3 BRA `(.L_x_3169) ;  /* 0x000000100000b947 */ /* 0x000fea0003800000 */
[----:B----4-:R0:W-:Y:S02]  /*7150*/  RED.E.ADD.F32.FTZ.RN.STRONG.GPU [R6.64+-0x300], R19 ;  /* 0xfffd00130600798e */ /* 0x0101e4000c10e784 */
.L_x_3169:
[----:B------:R-:W-:Y:S05]  /*7160*/  BSYNC B0 ;  /* 0x0000000000007941 */ /* 0x000fea0003800000 */
.L_x_3168:
[----:B------:R-:W3:Y:S01]  /*7170*/  LDS R5, [R5.X4+0x1e90] ;  /* 0x001e900005057984 */ /* 0x000ee20000004800 */
[----:B------:R-:W-:Y:S01]  /*7180*/  BSSY B0, `(.L_x_3170) ;  /* 0x0000004000007945 */ /* 0x000fe20003800000 */
[----:B------:R-:W-:Y:S01]  /*7190*/  LEA.HI.SX32 R17, R17, R126, 0x1b ;  /* 0x0000007e11117211 */ /* 0x000fe200078fdaff */
[----:B------:R-:W-:Y:S05]  /*71a0*/  @!P4 BRA `(.L_x_3171) ;  /* 0x000000100000c947 */ /* 0x000fea0003800000 */
[----:B---3--:R3:W-:Y:S02]  /*71b0*/  RED.E.ADD.F32.FTZ.RN.STRONG.GPU [R6.64+-0x200], R5 ;  /* 0xfffe00050600798e */ /* 0x0087e4000c10e784 */
.L_x_3171:
[----:B------:R-:W-:Y:S05]  /*71c0*/  BSYNC B0 ;  /* 0x0000000000007941 */ /* 0x000fea0003800000 */
.L_x_3170:
[----:B------:R-:W0:Y:S01]  /*71d0*/  LDS R17, [R17.X4+0x1f90] ;  /* 0x001f900011117984 */ /* 0x000e220000004800 */
[----:B------:R-:W-:Y:S01]  /*71e0*/  BSSY B0, `(.L_x_3172) ;  /* 0x0000003000007945 */ /* 0x000fe20003800000 */
[----:B------:R-:W-:Y:S05]  /*71f0*/  @!P5 BRA `(.L_x_3173) ;  /* 0x000000100000d947 */ /* 0x000fea0003800000 */
[----:B0-----:R0:W-:Y:S02]  /*7200*/  RED.E.ADD.F32.FTZ.RN.STRONG.GPU [R6.64+-0x100], R17 ;  /* 0xffff00110600798e */ /* 0x0011e4000c10e784 */
.L_x_3173:
[----:B------:R-:W-:Y:S05]  /*7210*/  BSYNC B0 ;  /* 0x0000000000007941 */ /* 0x000fea0003800000 */
.L_x_3172:
[----:B0--3--:R-:W0:Y:S01]  /*7220*/  SHFL.DOWN PT, R7, R166, 0x1, 0x1f ;  /* 0x08201f00a6077f89 */ /* 0x009e2200000e0000 */
[C---:B------:R-:W-:Y:S01]  /*7230*/  ISETP.GT.AND P0, PT, R124.reuse, 0x1e, PT ;  /* 0x0000001e7c00780c */ /* 0x040fe20003f04270 */
[----:B--2---:R-:W-:Y:S01]  /*7240*/  FMUL.FTZ R4, R149, R189 ;  /* 0x000000bd95047220 */ /* 0x004fe20000410000 */
[----:B------:R-:W-:Y:S01]  /*7250*/  ISETP.NE.AND P1, PT, R124, RZ, PT ;  /* 0x000000ff7c00720c */ /* 0x000fe20003f25270 */
[----:B------:R-:W2:Y:S01]  /*7260*/  SHFL.DOWN PT, R5, R16, 0x1, 0x1f ;  /* 0x08201f0010057f89 */ /* 0x000ea200000e0000 */
[----:B------:R-:W-:Y:S01]  /*7270*/  FMUL.FTZ R6, R142, R185 ;  /* 0x000000b98e067220 */ /* 0x000fe20000410000 */
[----:B------:R-:W-:Y:S01]  /*7280*/  ISETP.NE.AND P2, PT, R126, RZ, PT ;  /* 0x000000ff7e00720c */ /* 0x000fe20003f45270 */
[----:B------:R-:W-:Y:S01]  /*7290*/  FMUL.FTZ R189, R142, R189 ;  /* 0x000000bd8ebd7220 */ /* 0x000fe20000410000 */
[----:B------:R-:W-:Y:S01]  /*72a0*/  BSSY B0, `(.L_x_3174) ;  /* 0x0000084000007945 */ /* 0x000fe20003800000 */
[----:B------:R-:W-:-:S02]  /*72b0*/  FMUL.FTZ R6, R6, R167 ;  /* 0x000000a706067220 */ /* 0x000fc40000410000 */
[----:B------:R-:W-:Y:S02]  /*72c0*/  FMUL.FTZ R189, R189, R170 ;  /* 0x000000aabdbd7220 */ /* 0x000fe40000410000 */
[----:B------:R-:W-:Y:S02]  /*72d0*/  FMUL.FTZ R147, R147, R188 ;  /* 0x000000bc93937220 */ /* 0x000fe40000410000 */
[----:B------:R-:W-:Y:S02]  /*72e0*/  FFMA.FTZ R25, R4, R48, R25 ;  /* 0x0000003004197223 */ /* 0x000fe40000010019 */
[----:B------:R-:W-:Y:S02]  /*72f0*/  FFMA.FTZ R4, R89, R4, R189 ;  /* 0x0000000459047223 */ /* 0x000fe400000100bd */
[----:B------:R-:W-:Y:S02]  /*7300*/  FFMA.FTZ R22, R147, R39, R22 ;  /* 0x0000002793167223 */ /* 0x000fe40000010016 */
[----:B------:R-:W-:-:S02]  /*7310*/  FADD.FTZ R57, R4, R57 ;  /* 0x0000003904397221 */ /* 0x000fc40000010000 */
[----:B------:R-:W-:Y:S02]  /*7320*/  FMUL.FTZ R4, R142, R201 ;  /* 0x000000c98e047220 */ /* 0x000fe40000410000 */
[----:B0-----:R-:W-:Y:S02]  /*7330*/  @!P0 FADD.FTZ R166, R166, R7 ;  /* 0x00000007a6a68221 */ /* 0x001fe40000010000 */
[----:B------:R-:W-:Y:S02]  /*7340*/  FMUL.FTZ R175, R4, R175 ;  /* 0x000000af04af7220 */ /* 0x000fe40000410000 */
[----:B--2---:R-:W-:Y:S01]  /*7350*/  @!P0 FADD.FTZ R16, R16, R5 ;  /* 0x0000000510108221 */ /* 0x004fe20000010000 */
[----:B------:R-:W0:Y:S01]  /*7360*/  SHFL.DOWN PT, R7, R166, 0x2, 0x1f ;  /* 0x08401f00a6077f89 */ /* 0x000e2200000e0000 */
[----:B------:R-:W-:Y:S01]  /*7370*/  ISETP.GT.AND P0, PT, R124, 0x1d, PT ;  /* 0x0000001d7c00780c */ /* 0x000fe20003f04270 */
[----:B------:R-:W-:Y:S02]  /*7380*/  FMUL.FTZ R4, R142, R205 ;  /* 0x000000cd8e047220 */ /* 0x000fe40000410000 */
[----:B------:R-:W2:Y:S01]  /*7390*/  SHFL.DOWN PT, R5, R16, 0x2, 0x1f ;  /* 0x08401f0010057f89 */ /* 0x000ea200000e0000 */
[----:B------:R-:W-:-:S02]  /*73a0*/  FMUL.FTZ R146, R146, R169 ;  /* 0x000000a992927220 */ /* 0x000fc40000410000 */
[----:B------:R-:W-:Y:S02]  /*73b0*/  FMUL.FTZ R4, R4, R177 ;  /* 0x000000b104047220 */ /* 0x000fe40000410000 */
[----:B------:R-:W-:Y:S02]  /*73c0*/  FMUL.FTZ R145, R145, R162 ;  /* 0x000000a291917220 */ /* 0x000fe40000410000 */
[----:B------:R-:W-:Y:S02]  /*73d0*/  FFMA.FTZ R37, R146, R70, R37 ;  /* 0x0000004692257223 */ /* 0x000fe40000010025 */
[----:B------:R-:W-:Y:S02]  /*73e0*/  FFMA.FTZ R38, R145, R71, R38 ;  /* 0x0000004791267223 */ /* 0x000fe40000010026 */
[----:B0-----:R-:W-:Y:S02]  /*73f0*/  @!P0 FADD.FTZ R166, R166, R7 ;  /* 0x00000007a6a68221 */ /* 0x001fe40000010000 */
[----:B------:R-:W-:-:S02]  /*7400*/  FMUL.FTZ R7, R148, R185 ;  /* 0x000000b994077220 */ /* 0x000fc40000410000 */
[----:B--2---:R-:W-:Y:S01]  /*7410*/  @!P0 FADD.FTZ R16, R16, R5 ;  /* 0x0000000510108221 */ /* 0x004fe20000010000 */
[----:B----4-:R-:W0:Y:S01]  /*7420*/  SHFL.DOWN PT, R19, R166, 0x4, 0x1f ;  /* 0x08801f00a6137f89 */ /* 0x010e2200000e0000 */
[----:B------:R-:W-:Y:S01]  /*7430*/  ISETP.GT.AND P0, PT, R124, 0x1b, PT ;  /* 0x0000001b7c00780c */ /* 0x000fe20003f04270 */
[----:B------:R-:W-:Y:S02]  /*7440*/  FMUL.FTZ R5, R142, R188 ;  /* 0x000000bc8e057220 */ /* 0x000fe40000410000 */
[----:B------:R-:W2:Y:S01]  /*7450*/  SHFL.DOWN PT, R17, R16, 0x4, 0x1f ;  /* 0x08801f0010117f89 */ /* 0x000ea200000e0000 */
[----:B------:R-:W-:Y:S02]  /*7460*/  FFMA.FTZ R24, R7, R43, R24 ;  /* 0x0000002b07187223 */ /* 0x000fe40000010018 */
[----:B------:R-:W-:Y:S02]  /*7470*/  FMUL.FTZ R5, R5, R174 ;  /* 0x000000ae05057220 */ /* 0x000fe40000410000 */
[----:B------:R-:W-:-:S02]  /*7480*/  FFMA.FTZ R7, R90, R7, R6 ;  /* 0x000000075a077223 */ /* 0x000fc40000010006 */
[-C--:B------:R-:W-:Y:S02]  /*7490*/  FMUL.FTZ R6, R151, R195.reuse ;  /* 0x000000c397067220 */ /* 0x080fe40000410000 */
[----:B------:R-:W-:Y:S02]  /*74a0*/  FMUL.FTZ R195, R142, R195 ;  /* 0x000000c38ec37220 */ /* 0x000fe40000410000 */
[----:B------:R-:W-:Y:S02]  /*74b0*/  FFMA.FTZ R18, R88, R147, R5 ;  /* 0x0000009358127223 */ /* 0x000fe40000010005 */
[-C--:B------:R-:W-:Y:S02]  /*74c0*/  FMUL.FTZ R5, R150, R193.reuse ;  /* 0x000000c196057220 */ /* 0x080fe40000410000 */
[----:B------:R-:W-:Y:S02]  /*74d0*/  FMUL.FTZ R193, R142, R193 ;  /* 0x000000c18ec17220 */ /* 0x000fe40000410000 */
[----:B------:R-:W-:-:S02]  /*74e0*/  FMUL.FTZ R195, R195, R180 ;  /* 0x000000b4c3c37220 */ /* 0x000fc40000410000 */
[----:B------:R-:W-:Y:S02]  /*74f0*/  FMUL.FTZ R193, R193, R168 ;  /* 0x000000a8c1c17220 */ /* 0x000fe40000410000 */
[----:B0-----:R-:W-:Y:S02]  /*7500*/  @!P0 FADD.FTZ R166, R166, R19 ;  /* 0x00000013a6a68221 */ /* 0x001fe40000010000 */
[----:B------:R-:W-:Y:S02]  /*7510*/  FFMA.FTZ R27, R6, R56, R27 ;  /* 0x00000038061b7223 */ /* 0x000fe4000001001b */
[----:B--2---:R-:W-:Y:S01]  /*7520*/  @!P0 FADD.FTZ R16, R16, R17 ;  /* 0x0000001110108221 */ /* 0x004fe20000010000 */
[----:B------:R-:W0:Y:S01]  /*7530*/  SHFL.DOWN PT, R19, R166, 0x8, 0x1f ;  /* 0x09001f00a6137f89 */ /* 0x000e2200000e0000 */
[----:B------:R-:W-:Y:S01]  /*7540*/  ISETP.GT.AND P0, PT, R124, 0x17, PT ;  /* 0x000000177c00780c */ /* 0x000fe20003f04270 */
[----:B------:R-:W-:Y:S02]  /*7550*/  FFMA.FTZ R195, R91, R6, R195 ;  /* 0x000000065bc37223 */ /* 0x000fe400000100c3 */
[----:B------:R-:W2:Y:S01]  /*7560*/  SHFL.DOWN PT, R17, R16, 0x8, 0x1f ;  /* 0x09001f0010117f89 */ /* 0x000ea200000e0000 */
[----:B------:R-:W-:-:S02]  /*7570*/  FMUL.FTZ R6, R155, R207 ;  /* 0x000000cf9b067220 */ /* 0x000fc40000410000 */
[----:B------:R-:W-:Y:S02]  /*7580*/  FMUL.FTZ R207, R142, R207 ;  /* 0x000000cf8ecf7220 */ /* 0x000fe40000410000 */
[----:B------:R-:W-:Y:S02]  /*7590*/  FFMA.FTZ R26, R5, R51, R26 ;  /* 0x00000033051a7223 */ /* 0x000fe4000001001a */
[----:B------:R-:W-:Y:S02]  /*75a0*/  FFMA.FTZ R144, R92, R5, R193 ;  /* 0x000000055c907223 */ /* 0x000fe400000100c1 */
[----:B------:R-:W-:Y:S02]  /*75b0*/  FMUL.FTZ R5, R154, R205 ;  /* 0x000000cd9a057220 */ /* 0x000fe40000410000 */
[----:B------:R-:W-:Y:S02]  /*75c0*/  FMUL.FTZ R207, R207, R182 ;  /* 0x000000b6cfcf7220 */ /* 0x000fe40000410000 */
[----:B------:R-:W-:-:S02]  /*75d0*/  FADD.FTZ R58, R7, R58 ;  /* 0x0000003a073a7221 */ /* 0x000fc40000010000 */
[----:B------:R-:W-:Y:S02]  /*75e0*/  FFMA.FTZ R30, R5, R63, R30 ;  /* 0x0000003f051e7223 */ /* 0x000fe4000001001e */
[-C--:B------:R-:W-:Y:S02]  /*75f0*/  FMUL.FTZ R7, R152, R197.reuse ;  /* 0x000000c598077220 */ /* 0x080fe40000410000 */
[----:B------:R-:W-:Y:S02]  /*7600*/  FFMA.FTZ R31, R6, R64, R31 ;  /* 0x00000040061f7223 */ /* 0x000fe4000001001f */
[----:B0-----:R-:W-:Y:S02]  /*7610*/  @!P0 FADD.FTZ R166, R166, R19 ;  /* 0x00000013a6a68221 */ /* 0x001fe40000010000 */
[----:B------:R-:W-:Y:S02]  /*7620*/  FMUL.FTZ R197, R142, R197 ;  /* 0x000000c58ec57220 */ /* 0x000fe40000410000 */
[----:B--2---:R-:W-:Y:S01]  /*7630*/  @!P0 FADD.FTZ R16, R16, R17 ;  /* 0x0000001110108221 */ /* 0x004fe20000010000 */
[----:B------:R-:W-:Y:S01]  /*7640*/  SHFL.DOWN PT, R147, R166, 0x10, 0x1f ;  /* 0x0a001f00a6937f89 */ /* 0x000fe200000e0000 */
[----:B------:R-:W-:Y:S01]  /*7650*/  ISETP.GT.AND P0, PT, R124, 0xf, PT ;  /* 0x0000000f7c00780c */ /* 0x000fe20003f04270 */
[----:B------:R-:W-:-:S02]  /*7660*/  FFMA.FTZ R17, R96, R5, R4 ;  /* 0x0000000560117223 */ /* 0x000fc40000010004 */
[----:B------:R-:W0:Y:S01]  /*7670*/  SHFL.DOWN PT, R19, R16, 0x10, 0x1f ;  /* 0x0a001f0010137f89 */ /* 0x000e2200000e0000 */
[----:B------:R-:W-:Y:S02]  /*7680*/  FMUL.FTZ R5, R142, R176 ;  /* 0x000000b08e057220 */ /* 0x000fe40000410000 */
[----:B------:R-:W-:Y:S02]  /*7690*/  FFMA.FTZ R6, R95, R6, R207 ;  /* 0x000000065f067223 */ /* 0x000fe400000100cf */
[----:B------:R-:W-:Y:S02]  /*76a0*/  FADD.FTZ R59, R18, R59 ;  /* 0x0000003b123b7221 */ /* 0x000fe40000010000 */
[----:B------:R-:W-:Y:S02]  /*76b0*/  FMUL.FTZ R184, R5, R184 ;  /* 0x000000b805b87220 */ /* 0x000fe40000410000 */
[----:B------:R-:W-:Y:S02]  /*76c0*/  FMUL.FTZ R197, R197, R178 ;  /* 0x000000b2c5c57220 */ /* 0x000fe40000410000 */
[----:B------:R-:W-:-:S02]  /*76d0*/  FMUL.FTZ R18, R153, R201 ;  /* 0x000000c999127220 */ /* 0x000fc40000410000 */
[-C--:B------:R-:W-:Y:S02]  /*76e0*/  FMUL.FTZ R4, R157, R203.reuse ;  /* 0x000000cb9d047220 */ /* 0x080fe40000410000 */
[-C--:B------:R-:W-:Y:S02]  /*76f0*/  FMUL.FTZ R5, R158, R172.reuse ;  /* 0x000000ac9e057220 */ /* 0x080fe40000410000 */
[----:B------:R-:W-:Y:S02]  /*7700*/  FADD.FTZ R49, R6, R49 ;  /* 0x0000003106317221 */ /* 0x000fe40000010000 */
[C---:B------:R-:W-:Y:S02]  /*7710*/  FMUL.FTZ R203, R142.reuse, R203 ;  /* 0x000000cb8ecb7220 */ /* 0x040fe40000410000 */
[C---:B------:R-:W-:Y:S02]  /*7720*/  FMUL.FTZ R172, R142.reuse, R172 ;  /* 0x000000ac8eac7220 */ /* 0x040fe40000410000 */
[----:B------:R-:W-:-:S02]  /*7730*/  FMUL.FTZ R6, R142, R171 ;  /* 0x000000ab8e067220 */ /* 0x000fc40000410000 */
[----:B------:R-:W-:Y:S02]  /*7740*/  FADD.FTZ R55, R144, R55 ;  /* 0x0000003790377221 */ /* 0x000fe40000010000 */
[----:B------:R-:W-:Y:S02]  /*7750*/  FFMA.FTZ R28, R7, R61, R28 ;  /* 0x0000003d071c7223 */ /* 0x000fe4000001001c */
[----:B------:R-:W-:Y:S02]  /*7760*/  FFMA.FTZ R144, R94, R7, R197 ;  /* 0x000000075e907223 */ /* 0x000fe400000100c5 */
[----:B------:R-:W-:Y:S02]  /*7770*/  FFMA.FTZ R29, R18, R62, R29 ;  /* 0x0000003e121d7223 */ /* 0x000fe4000001001d */
[----:B------:R-:W-:Y:S02]  /*7780*/  FFMA.FTZ R175, R93, R18, R175 ;  /* 0x000000125daf7223 */ /* 0x000fe400000100af */
[----:B------:R-:W-:-:S02]  /*7790*/  FMUL.FTZ R7, R156, R176 ;  /* 0x000000b09c077220 */ /* 0x000fc40000410000 */
[----:B------:R-:W-:Y:S02]  /*77a0*/  FMUL.FTZ R203, R203, R192 ;  /* 0x000000c0cbcb7220 */ /* 0x000fe40000410000 */
[----:B------:R-:W-:Y:S02]  /*77b0*/  FMUL.FTZ R172, R172, R191 ;  /* 0x000000bfacac7220 */ /* 0x000fe40000410000 */
[----:B------:R-:W-:Y:S02]  /*77c0*/  FMUL.FTZ R18, R159, R173 ;  /* 0x000000ad9f127220 */ /* 0x000fe40000410000 */
[----:B0-----:R-:W-:Y:S02]  /*77d0*/  @!P0 FADD.FTZ R16, R16, R19 ;  /* 0x0000001310108221 */ /* 0x001fe40000010000 */
[----:B------:R-:W-:Y:S02]  /*77e0*/  @!P0 FADD.FTZ R166, R166, R147 ;  /* 0x00000093a6a68221 */ /* 0x000fe40000010000 */
[----:B------:R-:W-:-:S02]  /*77f0*/  FMUL.FTZ R183, R6, R183 ;  /* 0x000000b706b77220 */ /* 0x000fc40000410000 */
[C---:B------:R-:W-:Y:S02]  /*7800*/  FMUL.FTZ R173, R142.reuse, R173 ;  /* 0x000000ad8ead7220 */ /* 0x040fe40000410000 */
[C---:B------:R-:W-:Y:S02]  /*7810*/  FMUL.FTZ R6, R142.reuse, R169 ;  /* 0x000000a98e067220 */ /* 0x040fe40000410000 */
[----:B------:R-:W-:Y:S02]  /*7820*/  FMUL.FTZ R142, R142, R162 ;  /* 0x000000a28e8e7220 */ /* 0x000fe40000410000 */
[----:B------:R-:W-:Y:S02]  /*7830*/  FFMA.FTZ R32, R7, R65, R32 ;  /* 0x0000004107207223 */ /* 0x000fe40000010020 */
[----:B------:R-:W-:Y:S02]  /*7840*/  FFMA.FTZ R184, R98, R7, R184 ;  /* 0x0000000762b87223 */ /* 0x000fe400000100b8 */
[----:B------:R-:W-:-:S02]  /*7850*/  FFMA.FTZ R33, R4, R66, R33 ;  /* 0x0000004204217223 */ /* 0x000fc40000010021 */
[----:B------:R-:W-:Y:S01]  /*7860*/  FFMA.FTZ R203, R97, R4, R203 ;  /* 0x0000000461cb7223 */ /* 0x000fe200000100cb */
[----:B------:R-:W-:Y:S01]  /*7870*/  MOV R4, R16 ;  /* 0x0000001000047202 */ /* 0x000fe20000000f00 */
[----:B------:R-:W-:Y:S02]  /*7880*/  FFMA.FTZ R34, R5, R67, R34 ;  /* 0x0000004305227223 */ /* 0x000fe40000010022 */
[----:B------:R-:W-:Y:S01]  /*7890*/  FFMA.FTZ R172, R100, R5, R172 ;  /* 0x0000000564ac7223 */ /* 0x000fe200000100ac */
[----:B------:R-:W-:Y:S01]  /*78a0*/  MOV R5, R166 ;  /* 0x000000a600057202 */ /* 0x000fe20000000f00 */
[----:B------:R-:W-:Y:S02]  /*78b0*/  FMUL.FTZ R7, R160, R171 ;  /* 0x000000aba0077220 */ /* 0x000fe40000410000 */
[----:B------:R-:W-:Y:S02]  /*78c0*/  FMUL.FTZ R173, R173, R190 ;  /* 0x000000beadad7220 */ /* 0x000fe40000410000 */
[----:B------:R-:W-:Y:S01]  /*78d0*/  FMUL.FTZ R6, R6, R187 ;  /* 0x000000bb06067220 */ /* 0x000fe20000410000 */
[----:B------:R0:W-:Y:S01]  /*78e0*/  @!P1 STS.64 [R120.X8+0x2118], R4 ;  /* 0x0021180478009388 */ /* 0x0001e20000008a00 */
[----:B------:R-:W-:-:S02]  /*78f0*/  FMUL.FTZ R142, R142, R181 ;  /* 0x000000b58e8e7220 */ /* 0x000fc40000410000 */
[----:B------:R-:W-:Y:S02]  /*7900*/  FFMA.FTZ R36, R7, R69, R36 ;  /* 0x0000004507247223 */ /* 0x000fe40000010024 */
[----:B------:R-:W-:Y:S02]  /*7910*/  FFMA.FTZ R183, R102, R7, R183 ;  /* 0x0000000766b77223 */ /* 0x000fe400000100b7 */
        /* <DEDUP_REMOVED lines=8> */
[----:B------:R-:W-:Y:S02]  /*79a0*/  FADD.FTZ R46, R203, R46 ;  /* 0x0000002ecb2e7221 */ /* 0x000fe40000010000 */
[----:B------:R-:W-:-:S02]  /*79b0*/  FFMA.FTZ R35, R18, R68, R35 ;  /* 0x0000004412237223 */ /* 0x000fc40000010023 */
        /* <DEDUP_REMOVED lines=18> */
.L_x_3175:
[----:B0-----:R-:W-:Y:S05]  /*7ae0*/  BSYNC B0 ;  /* 0x0000000000007941 */ /* 0x001fea0003800000 */
.L_x_3174:
[----:B------:R-:W-:Y:S02]  /*7af0*/  IADD3 R23, R23, 0x1, RZ ;  /* 0x0000000117177810 */ /* 0x000fe40007ffe0ff */
[----:B------:R-:W-:Y:S02]  /*7b00*/  IADD3 R21, P1, R21, 0x1, RZ ;  /* 0x0000000115157810 */ /* 0x000fe40007f3e0ff */
[----:B------:R-:W-:Y:S02]  /*7b10*/  ISETP.GE.AND P0, PT, R23, c[0x0][0x16c], PT ;  /* 0x00005b0017007a0c */ /* 0x000fe40003f06270 */
[----:B------:R-:W-:-:S11]  /*7b20*/  IADD3.X R0, RZ, R0, RZ, P1, !PT ;  /* 0x00000000ff007210 */ /* 0x000fd60000ffe4ff */
[----:B-1----:R-:W-:Y:S01]  /*7b30*/  @P0 CALL.REL.NOINC `(.L_x_3128) ;  /* 0x0000001000000944 */ /* 0x002fe20003c00000 */
[----:B------:R-:W-:Y:S05]  /*7b40*/  BRA `(.L_x_3176) ;  /* 0xffffc7b000007947 */ /* 0x000fea000383ffff */
.L_x_3128:
[----:B------:R-:W-:Y:S01]  /*7b50*/  BAR.SYNC.DEFER_BLOCKING 0x0 ;  /* 0x0000000000007b1d */ /* 0x000fe20000010000 */
[----:B------:R-:W-:Y:S01]  /*7b60*/  IADD3 R51, -R123, c[0x0][0x168], RZ ;  /* 0x00005a007b337a10 */ /* 0x000fe20007ffe1ff */
[----:B------:R-:W-:Y:S01]  /*7b70*/  HFMA2.MMA R56, -RZ, RZ, 0, 0 ;  /* 0x00000000ff387435 */ /* 0x000fe200000001ff */
[C---:B------:R-:W-:Y:S01]  /*7b80*/  LOP3.LUT R43, R8.reuse, 0x20, RZ, 0xfc, !PT ;  /* 0x00000020082b7812 */ /* 0x040fe200078efcff */
[----:B------:R-:W-:Y:S01]  /*7b90*/  CS2R R62, SRZ ;  /* 0x00000000003e7805 */ /* 0x000fe2000001ff00 */
[CC--:B------:R-:W-:Y:S01]  /*7ba0*/  ISETP.GE.AND P2, PT, R8.reuse, R51.reuse, PT ;  /* 0x000000330800720c */ /* 0x0c0fe20003f46270 */
[----:B------:R-:W-:Y:S01]  /*7bb0*/  CS2R R64, SRZ ;  /* 0x0000000000407805 */ /* 0x000fe2000001ff00 */
[----:B------:R-:W-:Y:S01]  /*7bc0*/  ISETP.GE.AND P1, PT, R43, R51, PT ;  /* 0x000000332b00720c */ /* 0x000fe20003f26270 */
[----:B------:R-:W-:Y:S01]  /*7bd0*/  CS2R R66, SRZ ;  /* 0x0000000000427805 */ /* 0x000fe2000001ff00 */
[C---:B------:R-:W-:Y:S01]  /*7be0*/  LOP3.LUT R48, R8.reuse, 0x40, RZ, 0xfc, !PT ;  /* 0x0000004008307812 */ /* 0x040fe200078efcff */
[----:B------:R-:W-:Y:S01]  /*7bf0*/  CS2R R68, SRZ ;  /* 0x0000000000447805 */ /* 0x000fe2000001ff00 */
[----:B------:R-:W-:-:S02]  /*7c00*/  LOP3.LUT R0, R8, 0x60, RZ, 0xfc, !PT ;  /* 0x0000006008007812 */ /* 0x000fc400078efcff */
[C---:B------:R-:W-:Y:S02]  /*7c10*/  LOP3.LUT R4, R8.reuse, 0x80, RZ, 0xfc, !PT ;  /* 0x0000008008047812 */ /* 0x040fe400078efcff */
[C---:B------:R-:W-:Y:S02]  /*7c20*/  LOP3.LUT R5, R8.reuse, 0xa0, RZ, 0xfc, !PT ;  /* 0x000000a008057812 */ /* 0x040fe400078efcff */
[----:B------:R-:W-:Y:S02]  /*7c30*/  LOP3.LUT R6, R8, 0xc0, RZ, 0xfc, !PT ;  /* 0x000000c008067812 */ /* 0x000fe400078efcff */
        /* <DEDUP_REMOVED lines=8> */
[-C--:B------:R-:W-:Y:S02]  /*7cc0*/  ISETP.GE.AND P3, PT, R6, R51.reuse, PT ;  /* 0x000000330600720c */ /* 0x080fe40003f66270 */
[-C--:B------:R-:W-:Y:S02]  /*7cd0*/  ISETP.GE.AND P2, PT, R7, R51.reuse, PT ;  /* 0x000000330700720c */ /* 0x080fe40003f46270 */
[----:B------:R-:W-:Y:S01]  /*7ce0*/  ISETP.GE.AND P1, PT, R16, R51, PT ;  /* 0x000000331000720c */ /* 0x000fe20003f26270 */
[----:B------:R-:W4:Y:S01]  /*7cf0*/  @!P4 LDG.E R62, [R2.64+0x180] ;  /* 0x00018004023ec981 */ /* 0x000f22000c1e1900 */
[----:B------:R-:W-:-:S02]  /*7d00*/  MOV R61, RZ ;  /* 0x000000ff003d7202 */ /* 0x000fc40000000f00 */
[C---:B------:R-:W-:Y:S01]  /*7d10*/  LOP3.LUT R17, R8.reuse, 0x120, RZ, 0xfc, !PT ;  /* 0x0000012008117812 */ /* 0x040fe200078efcff */
[----:B------:R-:W5:Y:S01]  /*7d20*/  @!P6 LDG.E R63, [R2.64+0x200] ;  /* 0x00020004023fe981 */ /* 0x000f62000c1e1900 */
[C---:B------:R-:W-:Y:S02]  /*7d30*/  LOP3.LUT R18, R8.reuse, 0x140, RZ, 0xfc, !PT ;  /* 0x0000014008127812 */ /* 0x040fe400078efcff */
[C---:B------:R-:W-:Y:S01]  /*7d40*/  LOP3.LUT R19, R8.reuse, 0x160, RZ, 0xfc, !PT ;  /* 0x0000016008137812 */ /* 0x040fe200078efcff */
[----:B------:R-:W4:Y:S01]  /*7d50*/  @!P0 LDG.E R61, [R2.64+0x100] ;  /* 0x00010004023d8981 */ /* 0x000f22000c1e1900 */
[C---:B------:R-:W-:Y:S02]  /*7d60*/  LOP3.LUT R20, R8.reuse, 0x180, RZ, 0xfc, !PT ;  /* 0x0000018008147812 */ /* 0x040fe400078efcff */
[----:B------:R-:W-:Y:S01]  /*7d70*/  LOP3.LUT R21, R8, 0x1a0, RZ, 0xfc, !PT ;  /* 0x000001a008157812 */ /* 0x000fe200078efcff */
[----:B------:R-:W5:Y:S01]  /*7d80*/  @!P5 LDG.E R64, [R2.64+0x280] ;  /* 0x000280040240d981 */ /* 0x000f62000c1e1900 */
[----:B------:R-:W-:-:S02]  /*7d90*/  ISETP.GE.AND P0, PT, R17, R51, PT ;  /* 0x000000331100720c */ /* 0x000fc40003f06270 */
[----:B------:R-:W-:Y:S01]  /*7da0*/  LOP3.LUT R23, R8, 0x1c0, RZ, 0xfc, !PT ;  /* 0x000001c008177812 */ /* 0x000fe200078efcff */
[----:B------:R-:W5:Y:S01]  /*7db0*/  @!P3 LDG.E R65, [R2.64+0x300] ;  /* 0x000300040241b981 */ /* 0x000f62000c1e1900 */
[-C--:B------:R-:W-:Y:S02]  /*7dc0*/  ISETP.GE.AND P4, PT, R18, R51.reuse, PT ;  /* 0x000000331200720c */ /* 0x080fe40003f86270 */
[----:B------:R-:W-:Y:S01]  /*7dd0*/  LOP3.LUT R39, R8, 0x1e0, RZ, 0xfc, !PT ;  /* 0x000001e008277812 */ /* 0x000fe200078efcff */
[----:B------:R-:W5:Y:S01]  /*7de0*/  @!P2 LDG.E R66, [R2.64+0x380] ;  /* 0x000380040242a981 */ /* 0x000f62000c1e1900 */
[-C--:B------:R-:W-:Y:S02]  /*7df0*/  ISETP.GE.AND P6, PT, R19, R51.reuse, PT ;  /* 0x000000331300720c */ /* 0x080fe40003fc6270 */
[-C--:B------:R-:W-:Y:S01]  /*7e00*/  ISETP.GE.AND P5, PT, R20, R51.reuse, PT ;  /* 0x000000331400720c */ /* 0x080fe20003fa6270 */
[----:B------:R-:W5:Y:S01]  /*7e10*/  @!P1 LDG.E R67, [R2.64+0x400] ;  /* 0x0004000402439981 */ /* 0x000f62000c1e1900 */
[----:B------:R-:W-:-:S02]  /*7e20*/  ISETP.GE.AND P3, PT, R21, R51, PT ;  /* 0x000000331500720c */ /* 0x000fc40003f66270 */
[-C--:B------:R-:W-:Y:S01]  /*7e30*/  ISETP.GE.AND P2, PT, R23, R51.reuse, PT ;  /* 0x000000331700720c */ /* 0x080fe20003f46270 */
[----:B------:R-:W-:Y:S01]  /*7e40*/  CS2R R70, SRZ ;  /* 0x0000000000467805 */ /* 0x000fe2000001ff00 */
[----:B------:R-:W-:Y:S01]  /*7e50*/  ISETP.GE.AND P1, PT, R39, R51, PT ;  /* 0x000000332700720c */ /* 0x000fe20003f26270 */
        /* <DEDUP_REMOVED lines=9> */
[----:B------:R-:W-:-:S04]  /*7ef0*/  LOP3.LUT R161, R161, 0xfffffe00, RZ, 0xc0, !PT ;  /* 0xfffffe00a1a17812 */ /* 0x000fc800078ec0ff */
[----:B------:R-:W-:-:S04]  /*7f00*/  LEA R84, R124, R161, 0x4 ;  /* 0x000000a17c547211 */ /* 0x000fc800078e20ff */
[C---:B------:R-:W-:Y:S02]  /*7f10*/  IADD3 R75, R84.reuse, 0xb, RZ ;  /* 0x0000000b544b7810 */ /* 0x040fe40007ffe0ff */
[C---:B------:R-:W-:Y:S02]  /*7f20*/  IADD3 R76, R84.reuse, 0xc, RZ ;  /* 0x0000000c544c7810 */ /* 0x040fe40007ffe0ff */
[C---:B------:R-:W-:Y:S02]  /*7f30*/  IADD3 R77, R84.reuse, 0xd, RZ ;  /* 0x0000000d544d7810 */ /* 0x040fe40007ffe0ff */
[C---:B------:R-:W-:Y:S02]  /*7f40*/  IADD3 R79, R84.reuse, 0xe, RZ ;  /* 0x0000000e544f7810 */ /* 0x040fe40007ffe0ff */
[----:B------:R-:W-:Y:S02]  /*7f50*/  IADD3 R80, R84, 0xf, RZ ;  /* 0x0000000f54507810 */ /* 0x000fe40007ffe0ff */
[----:B------:R-:W-:Y:S01]  /*7f60*/  LEA.HI.SX32 R75, R75, R84, 0x1b ;  /* 0x000000544b4b7211 */ /* 0x000fe200078fdaff */
[----:B--2---:R-:W-:Y:S04]  /*7f70*/  STS [R121.X4], R60 ;  /* 0x0000003c79007388 */ /* 0x004fe80000004800 */
[----:B---3--:R-:W-:Y:S04]  /*7f80*/  STS [R119.X4+0x80], R56 ;  /* 0x0000803877007388 */ /* 0x008fe80000004800 */
[----:B----4-:R-:W-:Y:S04]  /*7f90*/  STS [R118.X4+0x100], R61 ;  /* 0x0001003d76007388 */ /* 0x010fe80000004800 */
[----:B------:R-:W-:Y:S04]  /*7fa0*/  STS [R117.X4+0x180], R62 ;  /* 0x0001803e75007388 */ /* 0x000fe80000004800 */
        /* <DEDUP_REMOVED lines=19> */
[----:B------:R-:W0:Y:S01]  /*80e0*/  LDS R3, [R103.X4+0x14] ;  /* 0x0000140067037984 */ /* 0x000e220000004800 */
[--C-:B-1----:R-:W-:Y:S01]  /*80f0*/  FADD.FTZ R56, R61, R136.reuse ;  /* 0x000000883d387221 */ /* 0x102fe20000010000 */
[----:B------:R-:W-:Y:S02]  /*8100*/  FSETP.GTU.FTZ.AND P3, PT, R2, 20, PT ;  /* 0x41a000000200780b */ /* 0x000fe40003f7c000 */
[----:B------:R-:W1:Y:S02]  /*8110*/  LDS R61, [R103.X4+0x1c] ;  /* 0x00001c00673d7984 */ /* 0x000e640000004800 */
[----:B------:R-:W-:Y:S01]  /*8120*/  FSETP.GTU.FTZ.AND P4, PT, R56, 20, PT ;  /* 0x41a000003800780b */ /* 0x000fe20003f9c000 */
[----:B--2---:R-:W-:Y:S02]  /*8130*/  FADD.FTZ R60, R63, R136 ;  /* 0x000000883f3c7221 */ /* 0x004fe40000010000 */
[----:B------:R-:W2:Y:S06]  /*8140*/  LDS R63, [R103.X4+0x20] ;  /* 0x00002000673f7984 */ /* 0x000eac0000004800 */
[----:B------:R-:W-:-:S04]  /*8150*/  @!P3 FMUL.FTZ R2, R2, -1.4426950216293334961 ;  /* 0xbfb8aa3b0202b820 */ /* 0x000fc80000410000 */
[----:B------:R-:W-:Y:S02]  /*8160*/  @!P4 FMUL.FTZ R56, R56, -1.4426950216293334961 ;  /* 0xbfb8aa3b3838c820 */ /* 0x000fe40000410000 */
[----:B------:R-:W4:Y:S01]  /*8170*/  @!P3 MUFU.EX2 R2, R2 ;  /* 0x000000020002b308 */ /* 0x000f220000000800 */
[--C-:B---3--:R-:W-:Y:S02]  /*8180*/  FADD.FTZ R62, R65, R136.reuse ;  /* 0x00000088413e7221 */ /* 0x108fe40000010000 */
[----:B------:R-:W3:Y:S05]  /*8190*/  LDS R65, [R103.X4+0x24] ;  /* 0x0000240067417984 */ /* 0x000eea0000004800 */
[----:B------:R-:W5:Y:S01]  /*81a0*/  @!P4 MUFU.EX2 R56, R56 ;  /* 0x000000380038c308 */ /* 0x000f620000000800 */
[----:B------:R-:W-:Y:S01]  /*81b0*/  FSETP.GTU.FTZ.AND P0, PT, R60, 20, PT ;  /* 0x41a000003c00780b */ /* 0x000fe20003f1c000 */
[----:B0-----:R-:W-:-:S02]  /*81c0*/  FADD.FTZ R66, R3, R136 ;  /* 0x0000008803427221 */ /* 0x001fc40000010000 */
[----:B----4-:R-:W-:Y:S02]  /*81d0*/  @!P3 FADD.FTZ R3, R2, 1 ;  /* 0x3f8000000203b421 */ /* 0x010fe40000010000 */
[----:B-----5:R-:W-:Y:S02]  /*81e0*/  @!P4 FADD.FTZ R2, R56, 1 ;  /* 0x3f8000003802c421 */ /* 0x020fe40000010000 */
[----:B------:R0:W4:Y:S01]  /*81f0*/  @!P3 MUFU.RCP R64, R3 ;  /* 0x000000030040b308 */ /* 0x0001220000001000 */
[----:B-1----:R-:W-:-:S07]  /*8200*/  FADD.FTZ R68, R61, R136 ;  /* 0x000000883d447221 */ /* 0x002fce0000010000 */
[----:B------:R-:W1:Y:S01]  /*8210*/  @!P4 MUFU.RCP R61, R2 ;  /* 0x00000002003dc308 */ /* 0x000e620000001000 */
[----:B0-----:R-:W0:Y:S01]  /*8220*/  LDS R3, [R103.X4+0x28] ;  /* 0x0000280067037984 */ /* 0x001e220000004800 */
[----:B------:R-:W-:Y:S02]  /*8230*/  @!P0 FMUL.FTZ R60, R60, -1.4426950216293334961 ;  /* 0xbfb8aa3b3c3c8820 */ /* 0x000fe40000410000 */
[--C-:B------:R-:W-:Y:S02]  /*8240*/  FADD.FTZ R67, R67, R136.reuse ;  /* 0x0000008843437221 */ /* 0x100fe40000010000 */
[----:B--2---:R-:W-:Y:S02]  /*8250*/  FADD.FTZ R69, R63, R136 ;  /* 0x000000883f457221 */ /* 0x004fe40000010000 */
[----:B------:R-:W2:Y:S01]  /*8260*/  @!P0 MUFU.EX2 R60, R60 ;  /* 0x0000003c003c8308 */ /* 0x000ea20000000800 */
[----:B------:R-:W-:Y:S01]  /*8270*/  FSETP.GTU.FTZ.AND P5, PT, R67, 20, PT ;  /* 0x41a000004300780b */ /* 0x000fe20003fbc000 */
[----:B----4-:R-:W-:Y:S01]  /*8280*/  @!P3 FMUL.FTZ R41, R41, R64 ;  /* 0x000000402929b220 */ /* 0x010fe20000410000 */
[----:B------:R-:W-:-:S02]  /*8290*/  FSETP.GTU.FTZ.AND P3, PT, R69, 20, PT ;  /* 0x41a000004500780b */ /* 0x000fc40003f7c000 */
[----:B------:R-:W-:Y:S02]  /*82a0*/  FSETP.GTU.FTZ.AND P1, PT, R62, 20, PT ;  /* 0x41a000003e00780b */ /* 0x000fe40003f3c000 */
[----:B------:R-:W-:Y:S01]  /*82b0*/  FSETP.GTU.FTZ.AND P2, PT, R66, 20, PT ;  /* 0x41a000004200780b */ /* 0x000fe20003f5c000 */
[----:B-1----:R-:W-:Y:S02]  /*82c0*/  @!P4 FMUL.FTZ R42, R42, R61 ;  /* 0x0000003d2a2ac220 */ /* 0x002fe40000410000 */
[----:B------:R-:W1:Y:S01]  /*82d0*/  LDS R61, [R103.X4+0x2c] ;  /* 0x00002c00673d7984 */ /* 0x000e620000004800 */
[----:B------:R-:W-:-:S03]  /*82e0*/  FSETP.GTU.FTZ.AND P6, PT, R68, 20, PT ;  /* 0x41a000004400780b */ /* 0x000fc60003fdc000 */
[----:B------:R-:W-:Y:S02]  /*82f0*/  @!P5 FMUL.FTZ R63, R67, -1.4426950216293334961 ;  /* 0xbfb8aa3b433fd820 */ /* 0x000fe40000410000 */
[----:B---3--:R-:W-:Y:S02]  /*8300*/  FADD.FTZ R67, R65, R136 ;  /* 0x0000008841437221 */ /* 0x008fe40000010000 */
[----:B------:R-:W-:Y:S02]  /*8310*/  @!P3 FMUL.FTZ R65, R69, -1.4426950216293334961 ;  /* 0xbfb8aa3b4541b820 */ /* 0x000fe40000410000 */
[----:B------:R-:W-:Y:S02]  /*8320*/  @!P1 FMUL.FTZ R62, R62, -1.4426950216293334961 ;  /* 0xbfb8aa3b3e3e9820 */ /* 0x000fe40000410000 */
[----:B--2---:R-:W-:Y:S01]  /*8330*/  @!P0 FADD.FTZ R60, R60, 1 ;  /* 0x3f8000003c3c8421 */ /* 0x004fe20000010000 */
[----:B------:R-:W-:Y:S01]  /*8340*/  FSETP.GTU.FTZ.AND P4, PT, R67, 20, PT ;  /* 0x41a000004300780b */ /* 0x000fe20003f9c000 */
[----:B------:R-:W-:-:S02]  /*8350*/  @!P2 FMUL.FTZ R56, R66, -1.4426950216293334961 ;  /* 0xbfb8aa3b4238a820 */ /* 0x000fc40000410000 */
[----:B------:R2:W-:Y:S01]  /*8360*/  @!P3 MUFU.EX2 R66, R65 ;  /* 0x000000410042b308 */ /* 0x0005e20000000800 */
[----:B------:R-:W-:-:S07]  /*8370*/  @!P6 FMUL.FTZ R2, R68, -1.4426950216293334961 ;  /* 0xbfb8aa3b4402e820 */ /* 0x000fce0000410000 */
[----:B------:R-:W3:Y:S01]  /*8380*/  @!P0 MUFU.RCP R69, R60 ;  /* 0x0000003c00458308 */ /* 0x000ee20000001000 */
[----:B--2---:R-:W2:Y:S07]  /*8390*/  LDS R65, [R103.X4+0x34] ;  /* 0x0000340067417984 */ /* 0x004eae0000004800 */
[----:B------:R-:W4:Y:S08]  /*83a0*/  @!P1 MUFU.EX2 R62, R62 ;  /* 0x0000003e003e9308 */ /* 0x000f300000000800 */
[----:B------:R5:W-:Y:S01]  /*83b0*/  @!P5 MUFU.EX2 R64, R63 ;  /* 0x0000003f0040d308 */ /* 0x000be20000000800 */
[----:B------:R-:W-:-:S07]  /*83c0*/  @!P4 FMUL.FTZ R67, R67, -1.4426950216293334961 ;  /* 0xbfb8aa3b4343c820 */ /* 0x000fce0000410000 */
[----:B------:R-:W1:Y:S01]  /*83d0*/  @!P2 MUFU.EX2 R56, R56 ;  /* 0x000000380038a308 */ /* 0x000e620000000800 */
[----:B-----5:R-:W5:Y:S01]  /*83e0*/  LDS R63, [R103.X4+0x30] ;  /* 0x00003000673f7984 */ /* 0x020f620000004800 */
[----:B0-----:R-:W-:-:S06]  /*83f0*/  FADD.FTZ R60, R3, R136 ;  /* 0x00000088033c7221 */ /* 0x001fcc0000010000 */
[----:B------:R-:W0:Y:S01]  /*8400*/  @!P6 MUFU.EX2 R2, R2 ;  /* 0x000000020002e308 */ /* 0x000e220000000800 */
[----:B---3--:R-:W-:Y:S01]  /*8410*/  @!P0 FMUL.FTZ R44, R44, R69 ;  /* 0x000000452c2c8220 */ /* 0x008fe20000410000 */
[----:B------:R-:W-:Y:S01]  /*8420*/  FSETP.GTU.FTZ.AND P0, PT, R60, 20, PT ;  /* 0x41a000003c00780b */ /* 0x000fe20003f1c000 */
[----:B----4-:R-:W-:Y:S01]  /*8430*/  @!P1 FADD.FTZ R62, R62, 1 ;  /* 0x3f8000003e3e9421 */ /* 0x010fe20000010000 */
[----:B------:R-:W-:Y:S04]  /*8440*/  LDS R3, [R103.X4+0x3c] ;  /* 0x00003c0067037984 */ /* 0x000fe80000004800 */
[----:B------:R3:W-:Y:S01]  /*8450*/  @!P4 MUFU.EX2 R68, R67 ;  /* 0x000000430044c308 */ /* 0x0007e20000000800 */
[----:B-1----:R-:W-:Y:S01]  /*8460*/  @!P2 FADD.FTZ R56, R56, 1 ;  /* 0x3f8000003838a421 */ /* 0x002fe20000010000 */
[----:B---3--:R-:W1:Y:S06]  /*8470*/  LDS R67, [R103.X4+0x38] ;  /* 0x0000380067437984 */ /* 0x008e6c0000004800 */
[----:B------:R-:W3:Y:S01]  /*8480*/  @!P1 MUFU.RCP R62, R62 ;  /* 0x0000003e003e9308 */ /* 0x000ee20000001000 */
[----:B0-----:R-:W-:-:S02]  /*8490*/  @!P6 FADD.FTZ R2, R2, 1 ;  /* 0x3f8000000202e421 */ /* 0x001fc40000010000 */
[----:B------:R-:W-:-:S05]  /*84a0*/  @!P3 FADD.FTZ R66, R66, 1 ;  /* 0x3f8000004242b421 */ /* 0x000fca0000010000 */
[----:B------:R0:W4:Y:S02]  /*84b0*/  @!P2 MUFU.RCP R71, R56 ;  /* 0x000000380047a308 */ /* 0x0001240000001000 */
[----:B0-----:R-:W-:Y:S02]  /*84c0*/  FADD.FTZ R56, R61, R136 ;  /* 0x000000883d387221 */ /* 0x001fe40000010000 */
[----:B------:R-:W0:Y:S04]  /*84d0*/  LDS R61, [R103.X4] ;  /* 0x00000000673d7984 */ /* 0x000e280000004800 */
[----:B------:R2:W-:Y:S01]  /*84e0*/  @!P6 MUFU.RCP R70, R2 ;  /* 0x000000020046e308 */ /* 0x0005e20000001000 */
[----:B------:R-:W-:Y:S02]  /*84f0*/  @!P5 FADD.FTZ R64, R64, 1 ;  /* 0x3f8000004040d421 */ /* 0x000fe40000010000 */
[----:B---3--:R-:W-:Y:S01]  /*8500*/  @!P1 FMUL.FTZ R45, R45, R62 ;  /* 0x0000003e2d2d9220 */ /* 0x008fe20000410000 */
[----:B------:R-:W-:Y:S01]  /*8510*/  BAR.SYNC.DEFER_BLOCKING 0x0 ;  /* 0x0000000000007b1d */ /* 0x000fe20000010000 */
[----:B--2---:R-:W-:-:S05]  /*8520*/  @!P0 FMUL.FTZ R2, R60, -1.4426950216293334961 ;  /* 0xbfb8aa3b3c028820 */ /* 0x004fca0000410000 */
[----:B------:R-:W2:Y:S01]  /*8530*/  @!P3 MUFU.RCP R73, R66 ;  /* 0x000000420049b308 */ /* 0x000ea20000001000 */
[----:B------:R-:W-:Y:S01]  /*8540*/  @!P4 FADD.FTZ R68, R68, 1 ;  /* 0x3f8000004444c421 */ /* 0x000fe20000010000 */
[----:B------:R-:W-:Y:S01]  /*8550*/  FSETP.GTU.FTZ.AND P1, PT, R56, 20, PT ;  /* 0x41a000003800780b */ /* 0x000fe20003f3c000 */
[----:B------:R-:W-:-:S05]  /*8560*/  FADD.FTZ R72, R65, R136 ;  /* 0x0000008841487221 */ /* 0x000fca0000010000 */
[----:B------:R-:W3:Y:S01]  /*8570*/  @!P0 MUFU.EX2 R2, R2 ;  /* 0x0000000200028308 */ /* 0x000ee20000000800 */
[----:B-----5:R-:W-:Y:S02]  /*8580*/  FADD.FTZ R63, R63, R136 ;  /* 0x000000883f3f7221 */ /* 0x020fe40000010000 */
[----:B----4-:R-:W-:-:S05]  /*8590*/  @!P2 FMUL.FTZ R46, R46, R71 ;  /* 0x000000472e2ea220 */ /* 0x010fca0000410000 */
[----:B------:R-:W4:Y:S01]  /*85a0*/  @!P5 MUFU.RCP R64, R64 ;  /* 0x000000400040d308 */ /* 0x000f220000001000 */
[----:B--2---:R-:W-:Y:S01]  /*85b0*/  @!P3 FMUL.FTZ R50, R50, R73 ;  /* 0x000000493232b220 */ /* 0x004fe20000410000 */
[----:B------:R-:W-:Y:S02]  /*85c0*/  FSETP.GTU.FTZ.AND P3, PT, R72, 20, PT ;  /* 0x41a000004800780b */ /* 0x000fe40003f7c000 */
[----:B------:R-:W-:-:S04]  /*85d0*/  FSETP.GTU.FTZ.AND P2, PT, R63, 20, PT ;  /* 0x41a000003f00780b */ /* 0x000fc80003f5c000 */
[----:B------:R-:W2:Y:S01]  /*85e0*/  @!P4 MUFU.RCP R69, R68 ;  /* 0x000000440045c308 */ /* 0x000ea20000001000 */
[----:B---3--:R-:W-:Y:S02]  /*85f0*/  @!P0 FADD.FTZ R2, R2, 1 ;  /* 0x3f80000002028421 */ /* 0x008fe40000010000 */
[----:B------:R-:W-:Y:S02]  /*8600*/  @!P1 FMUL.FTZ R56, R56, -1.4426950216293334961 ;  /* 0xbfb8aa3b38389820 */ /* 0x000fe40000410000 */
[----:B-1----:R-:W-:-:S03]  /*8610*/  FADD.FTZ R78, R67, R136 ;  /* 0x00000088434e7221 */ /* 0x002fc60000010000 */
[----:B------:R-:W1:Y:S01]  /*8620*/  @!P0 MUFU.RCP R82, R2 ;  /* 0x0000000200528308 */ /* 0x000e620000001000 */
[----:B----4-:R-:W-:Y:S01]  /*8630*/  @!P5 FMUL.FTZ R47, R47, R64 ;  /* 0x000000402f2fd220 */ /* 0x010fe20000410000 */
[C---:B------:R-:W-:Y:S01]  /*8640*/  IADD3 R64, R84.reuse, 0x1, RZ ;  /* 0x0000000154407810 */ /* 0x040fe20007ffe0ff */
[----:B------:R-:W-:Y:S01]  /*8650*/  @!P2 FMUL.FTZ R62, R63, -1.4426950216293334961 ;  /* 0xbfb8aa3b3f3ea820 */ /* 0x000fe20000410000 */
[----:B------:R-:W-:-:S04]  /*8660*/  IADD3 R65, R84, 0x2, RZ ;  /* 0x0000000254417810 */ /* 0x000fc80007ffe0ff */
[----:B------:R3:W-:Y:S01]  /*8670*/  @!P1 MUFU.EX2 R60, R56 ;  /* 0x00000038003c9308 */ /* 0x0007e20000000800 */
[----:B--2---:R-:W-:Y:S01]  /*8680*/  @!P4 FMUL.FTZ R52, R52, R69 ;  /* 0x000000453434c220 */ /* 0x004fe20000410000 */
[----:B------:R-:W-:Y:S02]  /*8690*/  IADD3 R66, R84, 0x3, RZ ;  /* 0x0000000354427810 */ /* 0x000fe40007ffe0ff */
[----:B------:R-:W-:Y:S01]  /*86a0*/  FSETP.GTU.FTZ.AND P4, PT, R78, 20, PT ;  /* 0x41a000004e00780b */ /* 0x000fe20003f9c000 */
[----:B---3--:R-:W-:Y:S01]  /*86b0*/  @!P3 FMUL.FTZ R56, R72, -1.4426950216293334961 ;  /* 0xbfb8aa3b4838b820 */ /* 0x008fe20000410000 */
[C---:B------:R-:W-:Y:S01]  /*86c0*/  IADD3 R68, R84.reuse, 0x4, RZ ;  /* 0x0000000454447810 */ /* 0x040fe20007ffe0ff */
[----:B------:R-:W-:Y:S01]  /*86d0*/  @!P6 FMUL.FTZ R49, R49, R70 ;  /* 0x000000463131e220 */ /* 0x000fe20000410000 */
[----:B------:R-:W-:Y:S01]  /*86e0*/  IADD3 R69, R84, 0x5, RZ ;  /* 0x0000000554457810 */ /* 0x000fe20007ffe0ff */
[----:B------:R-:W2:Y:S01]  /*86f0*/  @!P3 MUFU.EX2 R63, R56 ;  /* 0x00000038003fb308 */ /* 0x000ea20000000800 */
[-C--:B------:R-:W-:Y:S01]  /*8700*/  LEA.HI.SX32 R64, R64, R84.reuse, 0x1b ;  /* 0x0000005440407211 */ /* 0x080fe200078fdaff */
[--C-:B------:R-:W-:Y:S01]  /*8710*/  FADD.FTZ R83, R3, R136.reuse ;  /* 0x0000008803537221 */ /* 0x100fe20000010000 */
[----:B------:R-:W-:Y:S01]  /*8720*/  IADD3 R70, R84, 0x6, RZ ;  /* 0x0000000654467810 */ /* 0x000fe20007ffe0ff */
[----:B0-----:R-:W-:Y:S01]  /*8730*/  FADD.FTZ R81, R61, R136 ;  /* 0x000000883d517221 */ /* 0x001fe20000010000 */
[----:B------:R-:W-:-:S02]  /*8740*/  LEA.HI.SX32 R65, R65, R84, 0x1b ;  /* 0x0000005441417211 */ /* 0x000fc400078fdaff */
[----:B------:R-:W-:Y:S02]  /*8750*/  IADD3 R71, R84, 0x7, RZ ;  /* 0x0000000754477810 */ /* 0x000fe40007ffe0ff */
[-C--:B------:R-:W-:Y:S01]  /*8760*/  LEA.HI.SX32 R66, R66, R84.reuse, 0x1b ;  /* 0x0000005442427211 */ /* 0x080fe200078fdaff */
[----:B------:R-:W-:Y:S01]  /*8770*/  STS [R103.X4], R38 ;  /* 0x0000002667007388 */ /* 0x000fe20000004800 */
[----:B------:R-:W-:Y:S02]  /*8780*/  IADD3 R73, R84, 0x8, RZ ;  /* 0x0000000854497810 */ /* 0x000fe40007ffe0ff */
        /* <DEDUP_REMOVED lines=8> */
[----:B------:R-:W-:Y:S01]  /*8810*/  LEA.HI.SX32 R72, R71, R84, 0x1b ;  /* 0x0000005447487211 */ /* 0x000fe200078fdaff */
[----:B-1----:R-:W-:Y:S01]  /*8820*/  @!P0 FMUL.FTZ R53, R53, R82 ;  /* 0x0000005235358220 */ /* 0x002fe20000410000 */
[----:B------:R-:W-:Y:S01]  /*8830*/  FSETP.GTU.FTZ.AND P5, PT, R83, 20, PT ;  /* 0x41a000005300780b */ /* 0x000fe20003fbc000 */
[----:B------:R-:W-:Y:S01]  /*8840*/  STS [R68.X4+0x10], R34 ;  /* 0x0000102244007388 */ /* 0x000fe20000004800 */
[----:B------:R-:W-:Y:S02]  /*8850*/  FSETP.GTU.FTZ.AND P6, PT, R81, 20, PT ;  /* 0x41a000005100780b */ /* 0x000fe40003fdc000 */
[-C--:B------:R-:W-:Y:S01]  /*8860*/  LEA.HI.SX32 R73, R73, R84.reuse, 0x1b ;  /* 0x0000005449497211 */ /* 0x080fe200078fdaff */
[----:B------:R-:W-:Y:S01]  /*8870*/  STS [R69.X4+0x14], R33 ;  /* 0x0000142145007388 */ /* 0x000fe20000004800 */
[----:B------:R-:W-:-:S02]  /*8880*/  LEA.HI.SX32 R67, R67, R84, 0x1b ;  /* 0x0000005443437211 */ /* 0x000fc400078fdaff */
[-C--:B------:R-:W-:Y:S01]  /*8890*/  LEA.HI.SX32 R74, R74, R84.reuse, 0x1b ;  /* 0x000000544a4a7211 */ /* 0x080fe200078fdaff */
[----:B------:R0:W-:Y:S01]  /*88a0*/  STS [R70.X4+0x18], R32 ;  /* 0x0000182046007388 */ /* 0x0001e20000004800 */
[----:B------:R-:W-:Y:S01]  /*88b0*/  ISETP.NE.AND P0, PT, R126, RZ, PT ;  /* 0x000000ff7e00720c */ /* 0x000fe20003f05270 */
[----:B------:R-:W-:Y:S01]  /*88c0*/  @!P4 FMUL.FTZ R3, R78, -1.4426950216293334961 ;  /* 0xbfb8aa3b4e03c820 */ /* 0x000fe20000410000 */
[-C--:B------:R-:W-:Y:S01]  /*88d0*/  LEA.HI.SX32 R76, R76, R84.reuse, 0x1b ;  /* 0x000000544c4c7211 */ /* 0x080fe200078fdaff */
[----:B------:R-:W-:Y:S01]  /*88e0*/  STS [R72.X4+0x1c], R31 ;  /* 0x00001c1f48007388 */ /* 0x000fe20000004800 */
[-C--:B------:R-:W-:Y:S02]  /*88f0*/  LEA.HI.SX32 R78, R77, R84.reuse, 0x1b ;  /* 0x000000544d4e7211 */ /* 0x080fe400078fdaff */
[-C--:B------:R-:W-:Y:S01]  /*8900*/  LEA.HI.SX32 R79, R79, R84.reuse, 0x1b ;  /* 0x000000544f4f7211 */ /* 0x080fe200078fdaff */
[----:B------:R-:W-:Y:S01]  /*8910*/  STS [R73.X4+0x20], R30 ;  /* 0x0000201e49007388 */ /* 0x000fe20000004800 */
[----:B------:R-:W-:Y:S01]  /*8920*/  LEA.HI.SX32 R80, R80, R84, 0x1b ;  /* 0x0000005450507211 */ /* 0x000fe200078fdaff */
[----:B--2---:R-:W-:-:S02]  /*8930*/  @!P3 FADD.FTZ R63, R63, 1 ;  /* 0x3f8000003f3fb421 */ /* 0x004fc40000010000 */
[----:B------:R-:W-:Y:S04]  /*8940*/  STS [R67.X4+0x24], R29 ;  /* 0x0000241d43007388 */ /* 0x000fe80000004800 */
[----:B------:R-:W-:Y:S04]  /*8950*/  STS [R74.X4+0x28], R28 ;  /* 0x0000281c4a007388 */ /* 0x000fe80000004800 */
[----:B------:R-:W-:Y:S04]  /*8960*/  STS [R75.X4+0x2c], R27 ;  /* 0x00002c1b4b007388 */ /* 0x000fe80000004800 */
[----:B------:R-:W-:Y:S01]  /*8970*/  STS [R76.X4+0x30], R26 ;  /* 0x0000301a4c007388 */ /* 0x000fe20000004800 */
[----:B------:R-:W-:-:S03]  /*8980*/  @!P5 FMUL.FTZ R61, R83, -1.4426950216293334961 ;  /* 0xbfb8aa3b533dd820 */ /* 0x000fc60000410000 */
[----:B------:R-:W-:Y:S01]  /*8990*/  STS [R78.X4+0x34], R25 ;  /* 0x000034194e007388 */ /* 0x000fe20000004800 */
[----:B------:R-:W-:Y:S01]  /*89a0*/  @!P6 FMUL.FTZ R2, R81, -1.4426950216293334961 ;  /* 0xbfb8aa3b5102e820 */ /* 0x000fe20000410000 */
[----:B0-----:R0:W-:Y:S02]  /*89b0*/  @!P3 MUFU.RCP R32, R63 ;  /* 0x0000003f0020b308 */ /* 0x0011e40000001000 */
        /* <DEDUP_REMOVED lines=12> */
[----:B0-----:R-:W-:Y:S04]  /*8a80*/  LDS R63, [R111.X4+0x480] ;  /* 0x000480006f3f7984 */ /* 0x001fe80000004800 */
        /* <DEDUP_REMOVED lines=8> */
[----:B------:R-:W0:Y:S08]  /*8b10*/  @!P2 MUFU.EX2 R62, R62 ;  /* 0x0000003e003ea308 */ /* 0x000e300000000800 */
[----:B------:R-:W3:Y:S01]  /*8b20*/  @!P6 MUFU.EX2 R56, R2 ;  /* 0x000000020038e308 */ /* 0x000ee20000000800 */
[----:B------:R-:W4:Y:S07]  /*8b30*/  LDS R30, [0x1080] ;  /* 0x00108000ff1e7984 */ /* 0x000f2e0000000800 */
[----:B------:R-:W2:Y:S01]  /*8b40*/  @!P4 MUFU.EX2 R3, R3 ;  /* 0x000000030003c308 */ /* 0x000ea20000000800 */
[----:B0-----:R-:W-:-:S07]  /*8b50*/  @!P2 FADD.FTZ R62, R62, 1 ;  /* 0x3f8000003e3ea421 */ /* 0x001fce0000010000 */
[----:B------:R-:W0:Y:S01]  /*8b60*/  @!P5 MUFU.EX2 R61, R61 ;  /* 0x0000003d003dd308 */ /* 0x000e220000000800 */
[----:B------:R-:W-:Y:S02]  /*8b70*/  @!P1 FADD.FTZ R60, R60, 1 ;  /* 0x3f8000003c3c9421 */ /* 0x000fe40000010000 */
[----:B---3--:R-:W-:Y:S02]  /*8b80*/  @!P6 FADD.FTZ R56, R56, 1 ;  /* 0x3f8000003838e421 */ /* 0x008fe40000010000 */
[----:B-1----:R-:W-:-:S03]  /*8b90*/  IMAD R24, R165, c[0x0][0x2d8], RZ ;  /* 0x0000b600a5187a24 */ /* 0x002fc600078e02ff */
[----:B------:R-:W1:Y:S01]  /*8ba0*/  @!P2 MUFU.RCP R62, R62 ;  /* 0x0000003e003ea308 */ /* 0x000e620000001000 */
[----:B--2---:R-:W-:Y:S02]  /*8bb0*/  @!P4 FADD.FTZ R22, R3, 1 ;  /* 0x3f8000000316c421 */ /* 0x004fe40000010000 */
[----:B------:R-:W-:-:S05]  /*8bc0*/  IMAD.WIDE.U32 R2, R141, c[0x0][0x2d8], RZ ;  /* 0x0000b6008d027a25 */ /* 0x000fca00078e00ff */
[----:B------:R-:W2:Y:S01]  /*8bd0*/  @!P1 MUFU.RCP R99, R60 ;  /* 0x0000003c00639308 */ /* 0x000ea20000001000 */
[----:B0-----:R-:W-:Y:S02]  /*8be0*/  @!P5 FADD.FTZ R61, R61, 1 ;  /* 0x3f8000003d3dd421 */ /* 0x001fe40000010000 */
[----:B------:R-:W-:-:S05]  /*8bf0*/  IMAD R29, R141, c[0x0][0x2dc], R24 ;  /* 0x0000b7008d1d7a24 */ /* 0x000fca00078e0218 */
[----:B------:R-:W0:Y:S01]  /*8c00*/  @!P6 MUFU.RCP R25, R56 ;  /* 0x000000380019e308 */ /* 0x000e220000001000 */
[----:B------:R-:W-:Y:S01]  /*8c10*/  IADD3 R3, R3, R29, RZ ;  /* 0x0000001d03037210 */ /* 0x000fe20007ffe0ff */
[----:B-1----:R-:W-:-:S06]  /*8c20*/  @!P2 FMUL.FTZ R55, R55, R62 ;  /* 0x0000003e3737a220 */ /* 0x002fcc0000410000 */
[----:B------:R1:W3:Y:S01]  /*8c30*/  @!P4 MUFU.RCP R27, R22 ;  /* 0x00000016001bc308 */ /* 0x0002e20000001000 */
[----:B------:R-:W-:-:S07]  /*8c40*/  IMAD R26, R140, c[0x0][0x2e0], RZ ;  /* 0x0000b8008c1a7a24 */ /* 0x000fce00078e02ff */
[----:B------:R-:W5:Y:S01]  /*8c50*/  @!P5 MUFU.RCP R24, R61 ;  /* 0x0000003d0018d308 */ /* 0x000f620000001000 */
[----:B------:R-:W-:Y:S01]  /*8c60*/  IMAD R101, R122, -0x400, R139 ;  /* 0xfffffc007a657824 */ /* 0x000fe200078e028b */
[----:B----4-:R-:W-:Y:S01]  /*8c70*/  ISETP.GE.AND P2, PT, R8, R30, PT ;  /* 0x0000001e0800720c */ /* 0x010fe20003f46270 */
[----:B------:R-:W-:-:S04]  /*8c80*/  IMAD.WIDE.U32 R2, R143, c[0x0][0x2e0], R2 ;  /* 0x0000b8008f027a25 */ /* 0x000fc800078e0002 */
[----:B--2---:R-:W-:Y:S01]  /*8c90*/  @!P1 FMUL.FTZ R54, R54, R99 ;  /* 0x0000006336369220 */ /* 0x004fe20000410000 */
[----:B------:R-:W-:Y:S01]  /*8ca0*/  SHF.R.S32.HI R99, RZ, 0x1f, R101 ;  /* 0x0000001fff637819 */ /* 0x000fe20000011465 */
[----:B------:R-:W-:Y:S01]  /*8cb0*/  IMAD R26, R143, c[0x0][0x2e4], R26 ;  /* 0x0000b9008f1a7a24 */ /* 0x000fe200078e021a */
[----:B-1----:R-:W-:Y:S01]  /*8cc0*/  IADD3 R22, P1, R101, R2, RZ ;  /* 0x0000000265167210 */ /* 0x002fe20007f3e0ff */
[----:B------:R-:W-:Y:S01]  /*8cd0*/  @!P3 FMUL.FTZ R57, R57, R32 ;  /* 0x000000203939b220 */ /* 0x000fe20000410000 */
[----:B------:R-:W-:Y:S01]  /*8ce0*/  SHF.R.S32.HI R32, RZ, 0x1f, R8 ;  /* 0x0000001fff207819 */ /* 0x000fe20000011408 */
[----:B0-----:R-:W-:Y:S01]  /*8cf0*/  @!P6 FMUL.FTZ R40, R40, R25 ;  /* 0x000000192828e220 */ /* 0x001fe20000410000 */
[----:B------:R-:W-:Y:S01]  /*8d00*/  LEA R25, P3, R8, c[0x0][0x330], 0x2 ;  /* 0x0000cc0008197a11 */ /* 0x000fe200078610ff */
[----:B---3--:R-:W-:Y:S01]  /*8d10*/  @!P4 FMUL.FTZ R58, R58, R27 ;  /* 0x0000001b3a3ac220 */ /* 0x008fe20000410000 */
[----:B------:R-:W-:Y:S01]  /*8d20*/  IADD3.X R3, R99, R26, R3, P1, !PT ;  /* 0x0000001a63037210 */ /* 0x000fe20000ffe403 */
[----:B-----5:R-:W-:Y:S01]  /*8d30*/  @!P5 FMUL.FTZ R59, R59, R24 ;  /* 0x000000183b3bd220 */ /* 0x020fe20000410000 */
[----:B------:R-:W-:-:S02]  /*8d40*/  LEA.HI.X R26, R8, c[0x0][0x334], R32, 0x2, P3 ;  /* 0x0000cd00081a7a11 */ /* 0x000fc400018f1420 */
[----:B------:R-:W-:Y:S01]  /*8d50*/  LEA R24, P4, R22, R25, 0x2 ;  /* 0x0000001916187211 */ /* 0x000fe200078810ff */
[----:B------:R-:W-:Y:S01]  /*8d60*/  BSSY B0, `(.L_x_3177) ;  /* 0x0000011000007945 */ /* 0x000fe20003800000 */
[----:B------:R-:W-:Y:S02]  /*8d70*/  IADD3 R2, P3, R8, R123, RZ ;  /* 0x0000007b08027210 */ /* 0x000fe40007f7e0ff */
[----:B------:R-:W-:Y:S02]  /*8d80*/  LEA.HI.X R25, R22, R26, R3, 0x2, P4 ;  /* 0x0000001a16197211 */ /* 0x000fe400020f1403 */
[-C--:B------:R-:W-:Y:S02]  /*8d90*/  ISETP.GE.AND P1, PT, R48, R30.reuse, PT ;  /* 0x0000001e3000720c */ /* 0x080fe40003f26270 */
[-C--:B------:R-:W-:Y:S02]  /*8da0*/  ISETP.GE.AND P5, PT, R0, R30.reuse, PT ;  /* 0x0000001e0000720c */ /* 0x080fe40003fa6270 */
[----:B------:R-:W-:-:S02]  /*8db0*/  ISETP.GE.AND P6, PT, R4, R30, PT ;  /* 0x0000001e0400720c */ /* 0x000fc40003fc6270 */
[----:B------:R-:W-:Y:S01]  /*8dc0*/  LEA.HI.X.SX32 R3, R123, R32, 0x1, P3 ;  /* 0x000000207b037211 */ /* 0x000fe200018f0eff */
        /* <DEDUP_REMOVED lines=10> */
.L_x_3178:
[----:B------:R-:W-:Y:S05]  /*8e70*/  BSYNC B0 ;  /* 0x0000000000007941 */ /* 0x000fea0003800000 */
.L_x_3177:
        /* <DEDUP_REMOVED lines=42> */
[----:B------:R2:W-:Y:S04]  /*9120*/  STS [R69.X4+0x14], R46 ;  /* 0x0000142e45007388 */ /* 0x0005e80000004800 */
[----:B------:R-:W-:Y:S01]  /*9130*/  STS [R70.X4+0x18], R47 ;  /* 0x0000182f46007388 */ /* 0x000fe20000004800 */
[----:B-1----:R-:W-:-:S03]  /*9140*/  IADD3.X R45, R32, -0x1, RZ, P1, !PT ;  /* 0xffffffff202d7810 */ /* 0x002fc60000ffe4ff */
[----:B------:R1:W-:Y:S01]  /*9150*/  STS [R72.X4+0x1c], R49 ;  /* 0x00001c3148007388 */ /* 0x0003e20000004800 */
[----:B--2---:R-:W-:-:S03]  /*9160*/  FADD.FTZ R46, R9, R46 ;  /* 0x0000002e092e7221 */ /* 0x004fc60000010000 */
[----:B------:R-:W-:Y:S01]  /*9170*/  STS [R73.X4+0x20], R50 ;  /* 0x0000203249007388 */ /* 0x000fe20000004800 */
[----:B------:R-:W-:-:S03]  /*9180*/  FADD.FTZ R46, R46, R47 ;  /* 0x0000002f2e2e7221 */ /* 0x000fc60000010000 */
[----:B------:R2:W-:Y:S01]  /*9190*/  STS [R67.X4+0x24], R52 ;  /* 0x0000243443007388 */ /* 0x0005e20000004800 */
[----:B-1----:R-:W-:-:S03]  /*91a0*/  FADD.FTZ R49, R46, R49 ;  /* 0x000000312e317221 */ /* 0x002fc60000010000 */
[----:B------:R1:W-:Y:S01]  /*91b0*/  STS [R74.X4+0x28], R53 ;  /* 0x000028354a007388 */ /* 0x0003e20000004800 */
[----:B------:R-:W-:-:S03]  /*91c0*/  FADD.FTZ R49, R49, R50 ;  /* 0x0000003231317221 */ /* 0x000fc60000010000 */
[----:B------:R3:W-:Y:S01]  /*91d0*/  STS [R75.X4+0x2c], R54 ;  /* 0x00002c364b007388 */ /* 0x0007e20000004800 */
[----:B--2---:R-:W-:-:S03]  /*91e0*/  FADD.FTZ R52, R49, R52 ;  /* 0x0000003431347221 */ /* 0x004fc60000010000 */
[----:B------:R-:W-:Y:S01]  /*91f0*/  STS [R76.X4+0x30], R55 ;  /* 0x000030374c007388 */ /* 0x000fe20000004800 */
[----:B-1----:R-:W-:-:S03]  /*9200*/  FADD.FTZ R53, R52, R53 ;  /* 0x0000003534357221 */ /* 0x002fc60000010000 */
[----:B------:R1:W-:Y:S01]  /*9210*/  STS [R78.X4+0x34], R57 ;  /* 0x000034394e007388 */ /* 0x0003e20000004800 */
[----:B---3--:R-:W-:-:S03]  /*9220*/  FADD.FTZ R54, R53, R54 ;  /* 0x0000003635367221 */ /* 0x008fc60000010000 */
[----:B------:R2:W-:Y:S01]  /*9230*/  STS [R79.X4+0x38], R58 ;  /* 0x0000383a4f007388 */ /* 0x0005e20000004800 */
[----:B------:R-:W-:-:S03]  /*9240*/  FADD.FTZ R54, R54, R55 ;  /* 0x0000003736367221 */ /* 0x000fc60000010000 */
        /* <DEDUP_REMOVED lines=37> */
.L_x_3180:
[----:B------:R-:W-:Y:S05]  /*94a0*/  BSYNC B0 ;  /* 0x0000000000007941 */ /* 0x000fea0003800000 */
.L_x_3179:
[----:B------:R-:W-:Y:S01]  /*94b0*/  MOV R2, R8 ;  /* 0x0000000800027202 */ /* 0x000fe20000000f00 */
[----:B0-----:R-:W-:Y:S01]  /*94c0*/  IMAD R24, R140, c[0x0][0x300], RZ ;  /* 0x0000c0008c187a24 */ /* 0x001fe200078e02ff */
[----:B------:R-:W-:Y:S02]  /*94d0*/  MOV R3, R47 ;  /* 0x0000002f00037202 */ /* 0x000fe40000000f00 */
[----:B------:R-:W-:Y:S01]  /*94e0*/  LEA R8, P1, R26, c[0x0][0x340], 0x2 ;  /* 0x0000d0001a087a11 */ /* 0x000fe200078210ff */
[C---:B------:R-:W-:Y:S01]  /*94f0*/  IMAD R25, R143.reuse, c[0x0][0x304], R24 ;  /* 0x0000c1008f197a24 */ /* 0x040fe200078e0218 */
[-C--:B------:R-:W-:Y:S01]  /*9500*/  ISETP.GE.AND P5, PT, R0, R22.reuse, PT ;  /* 0x000000160000720c */ /* 0x080fe20003fa6270 */
[----:B------:R-:W-:Y:S01]  /*9510*/  IMAD.WIDE.U32 R2, R143, c[0x0][0x300], R2 ;  /* 0x0000c0008f027a25 */ /* 0x000fe200078e0002 */
[----:B------:R-:W-:Y:S02]  /*9520*/  LEA.HI.X R9, R26, c[0x0][0x344], R45, 0x2, P1 ;  /* 0x0000d1001a097a11 */ /* 0x000fe400008f142d */
[----:B------:R-:W-:-:S02]  /*9530*/  ISETP.GE.AND P6, PT, R4, R22, PT ;  /* 0x000000160400720c */ /* 0x000fc40003fc6270 */
[----:B------:R-:W-:Y:S02]  /*9540*/  IADD3 R24, P0, R101, R2, RZ ;  /* 0x0000000265187210 */ /* 0x000fe40007f1e0ff */
[----:B------:R-:W-:Y:S02]  /*9550*/  ISETP.GE.AND P3, PT, R43, R22, PT ;  /* 0x000000162b00720c */ /* 0x000fe40003f66270 */
[----:B------:R-:W-:Y:S02]  /*9560*/  IADD3.X R3, R99, R25, R3, P0, !PT ;  /* 0x0000001963037210 */ /* 0x000fe400007fe403 */
[----:B------:R-:W-:Y:S02]  /*9570*/  LEA R2, P0, R24, R8, 0x2 ;  /* 0x0000000818027211 */ /* 0x000fe400078010ff */
        /* <DEDUP_REMOVED lines=40> */
.L_x_3095:
        /* <DEDUP_REMOVED lines=29> */
.L_x_3183:
[----:B------:R-:W-:Y:S05]  /*99d0*/  BSYNC B0 ;  /* 0x0000000000007941 */ /* 0x000fea0003800000 */
.L_x_3182:
        /* <DEDUP_REMOVED lines=28> */
.L_x_3185:
[----:B------:R-:W1:Y:S02]  /*9ba0*/  S2R R15, SR_TID.X ;  /* 0x00000000000f7919 */ /* 0x000e640000002100 */
.L_x_3186:
[----:B------:R-:W-:Y:S05]  /*9bb0*/  BSYNC B0 ;  /* 0x0000000000007941 */ /* 0x000fea0003800000 */
.L_x_3184:
[----:B-1----:R-:W-:-:S13]  /*9bc0*/  ISETP.GE.AND P0, PT, R15, c[0x0][0x16c], PT ;  /* 0x00005b000f007a0c */ /* 0x002fda0003f06270 */
[----:B------:R-:W-:Y:S05]  /*9bd0*/  @P0 EXIT ;  /* 0x000000000000094d */ /* 0x000fea0003800000 */
[C---:B------:R-:W-:Y:S02]  /*9be0*/  IMAD R0, R140.reuse, c[0x0][0x2c8], RZ ;  /* 0x0000b2008c007a24 */ /* 0x040fe400078e02ff */
[----:B------:R-:W-:Y:S02]  /*9bf0*/  IMAD R140, R140, c[0x0][0x288], RZ ;  /* 0x0000a2008c8c7a24 */ /* 0x000fe400078e02ff */
[----:B------:R-:W-:-:S04]  /*9c00*/  IMAD.WIDE.U32 R2, R143, c[0x0][0x2c8], RZ ;  /* 0x0000b2008f027a25 */ /* 0x000fc800078e00ff */
[C---:B------:R-:W-:Y:S02]  /*9c10*/  IMAD R23, R143.reuse, c[0x0][0x2cc], R0 ;  /* 0x0000b3008f177a24 */ /* 0x040fe400078e0200 */
[C---:B------:R-:W-:Y:S02]  /*9c20*/  IMAD R21, R143.reuse, c[0x0][0x28c], R140 ;  /* 0x0000a3008f157a24 */ /* 0x040fe400078e028c */
[----:B0-----:R-:W-:Y:S01]  /*9c30*/  IMAD.WIDE.U32 R4, R143, c[0x0][0x288], RZ ;  /* 0x0000a2008f047a25 */ /* 0x001fe200078e00ff */
[----:B------:R-:W-:-:S04]  /*9c40*/  IADD3 R23, R3, R23, RZ ;  /* 0x0000001703177210 */ /* 0x000fc80007ffe0ff */
[----:B------:R-:W-:Y:S02]  /*9c50*/  IADD3 R21, R5, R21, RZ ;  /* 0x0000001505157210 */ /* 0x000fe40007ffe0ff */
.L_x_3187:
        /* <DEDUP_REMOVED lines=16> */
[----:B------:R-:W-:Y:S01]  /*9d60*/  IADD3 R9, R7, R9, RZ ;  /* 0x0000000907097210 */ /* 0x000fe20007ffe0ff */
[----:B------:R-:W-:Y:S01]  /*9d70*/  IMAD.IADD R7, R11, 0x1, R13 ;  /* 0x000000010b077824 */ /* 0x000fe200078e020d */
[----:B------:R-:W-:Y:S02]  /*9d80*/  LEA R12, P1, R10, c[0x0][0x320], 0x2 ;  /* 0x0000c8000a0c7a11 */ /* 0x000fe400078210ff */
[----:B------:R-:W-:Y:S02]  /*9d90*/  LEA.HI.X R9, R6, c[0x0][0x314], R9, 0x2, P0 ;  /* 0x0000c50006097a11 */ /* 0x000fe400000f1409 */
[----:B------:R-:W-:-:S02]  /*9da0*/  ISETP.GE.AND P0, PT, R15, c[0x0][0x16c], PT ;  /* 0x00005b000f007a0c */ /* 0x000fc40003f06270 */
[----:B------:R-:W-:Y:S01]  /*9db0*/  LEA.HI.X R13, R10, c[0x0][0x324], R7, 0x2, P1 ;  /* 0x0000c9000a0d7a11 */ /* 0x000fe200008f1407 */
[----:B0-----:R0:W-:Y:S04]  /*9dc0*/  RED.E.ADD.F32.FTZ.RN.STRONG.GPU [R8.64], R17 ;  /* 0x000000110800798e */ /* 0x0011e8000c10e784 */
[----:B--2---:R0:W-:Y:S06]  /*9dd0*/  RED.E.ADD.F32.FTZ.RN.STRONG.GPU [R12.64], R19 ;  /* 0x000000130c00798e */ /* 0x0041ec000c10e784 */
[----:B------:R-:W-:Y:S05]  /*9de0*/  @!P0 BRA `(.L_x_3187) ;  /* 0xfffffe7000008947 */ /* 0x000fea000383ffff */
[----:B------:R-:W-:Y:S05]  /*9df0*/  EXIT ;  /* 0x000000000000794d */ /* 0x000fea0003800000 */
.L_x_3133:
[----:B------:R-:W-:Y:S01]  /*9e00*/  HFMA2.MMA R202, -RZ, RZ, 0, 5.9604644775390625e-08 ;  /* 0x00000001ffca7435 */ /* 0x000fe200000001ff */
[----:B------:R-:W-:-:S02]  /*9e10*/  MOV R199, R6 ;  /* 0x0000000600c77202 */ /* 0x000fc40000000f00 */
[----:B------:R-:W-:Y:S02]  /*9e20*/  MOV R201, RZ ;  /* 0x000000ff00c97202 */ /* 0x000fe40000000f00 */
[----:B------:R-:W-:Y:S02]  /*9e30*/  MOV R204, 0xffffffff ;  /* 0xffffffff00cc7802 */ /* 0x000fe40000000f00 */
[----:B------:R-:W-:Y:S02]  /*9e40*/  MOV R4, 0x9e60 ;  /* 0x00009e6000047802 */ /* 0x000fe40000000f00 */
[----:B-1---5:R-:W-:Y:S05]  /*9e50*/  CALL.REL.NOINC `($__internal_128_$__cuda_sm70_shflsync_up) ;  /* 0x00000f1000007944 */ /* 0x022fea0003c00000 */
[----:B-1----:R-:W-:Y:S01]  /*9e60*/  MOV R193, R199 ;  /* 0x000000c700c17202 */ /* 0x002fe20000000f00 */
[----:B0-----:R-:W-:Y:S05]  /*9e70*/  BRA `(.L_x_3188) ;  /* 0xffffb46000007947 */ /* 0x001fea000383ffff */
.L_x_3134:
[----:B------:R-:W-:Y:S01]  /*9e80*/  HFMA2.MMA R202, -RZ, RZ, 0, 5.9604644775390625e-08 ;  /* 0x00000001ffca7435 */ /* 0x000fe200000001ff */
[----:B------:R-:W-:Y:S02]  /*9e90*/  MOV R199, R7 ;  /* 0x0000000700c77202 */ /* 0x000fe40000000f00 */
[----:B------:R-:W-:Y:S02]  /*9ea0*/  MOV R201, RZ ;  /* 0x000000ff00c97202 */ /* 0x000fe40000000f00 */
[----:B------:R-:W-:-:S02]  /*9eb0*/  MOV R204, 0xffffffff ;  /* 0xffffffff00cc7802 */ /* 0x000fc40000000f00 */
[----:B------:R-:W-:Y:S02]  /*9ec0*/  MOV R4, 0x9ee0 ;  /* 0x00009ee000047802 */ /* 0x000fe40000000f00 */
[----:B012--5:R-:W-:Y:S05]  /*9ed0*/  CALL.REL.NOINC `($__internal_128_$__cuda_sm70_shflsync_up) ;  /* 0x00000e9000007944 */ /* 0x027fea0003c00000 */
[----:B------:R-:W-:Y:S01]  /*9ee0*/  FMUL.FTZ R193, R6, R193 ;  /* 0x000000c106c17220 */ /* 0x000fe20000410000 */
[----:B------:R-:W-:Y:S01]  /*9ef0*/  ISETP.GE.AND P0, PT, R124, 0x1, PT ;  /* 0x000000017c00780c */ /* 0x000fe20003f06270 */
[C---:B-1----:R-:W-:Y:S01]  /*9f00*/  FFMA.FTZ R4, R6.reuse, R199, R7 ;  /* 0x000000c706047223 */ /* 0x042fe20000010007 */
[----:B0-----:R-:W-:Y:S01]  /*9f10*/  HFMA2.MMA R202, -RZ, RZ, 0, 1.1920928955078125e-07 ;  /* 0x00000002ffca7435 */ /* 0x001fe200000001ff */
[----:B------:R-:W-:Y:S02]  /*9f20*/  MOV R201, RZ ;  /* 0x000000ff00c97202 */ /* 0x000fe40000000f00 */
[----:B------:R-:W-:Y:S02]  /*9f30*/  FSEL R193, R6, R193, !P0 ;  /* 0x000000c106c17208 */ /* 0x000fe40004000000 */
[----:B------:R-:W-:Y:S02]  /*9f40*/  FSEL R196, R7, R4, !P0 ;  /* 0x0000000407c47208 */ /* 0x000fe40004000000 */
[----:B------:R-:W-:-:S02]  /*9f50*/  MOV R204, 0xffffffff ;  /* 0xffffffff00cc7802 */ /* 0x000fc40000000f00 */
[----:B------:R-:W-:Y:S02]  /*9f60*/  MOV R199, R193 ;  /* 0x000000c100c77202 */ /* 0x000fe40000000f00 */
[----:B------:R-:W-:Y:S02]  /*9f70*/  MOV R4, 0x9f90 ;  /* 0x00009f9000047802 */ /* 0x000fe40000000f00 */
[----:B------:R-:W-:Y:S05]  /*9f80*/  CALL.REL.NOINC `($__internal_128_$__cuda_sm70_shflsync_up) ;  /* 0x00000de000007944 */ /* 0x000fea0003c00000 */
[----:B0-----:R-:W-:Y:S01]  /*9f90*/  HFMA2.MMA R202, -RZ, RZ, 0, 1.1920928955078125e-07 ;  /* 0x00000002ffca7435 */ /* 0x001fe200000001ff */
[----:B-1----:R-:W-:Y:S01]  /*9fa0*/  MOV R6, R199 ;  /* 0x000000c700067202 */ /* 0x002fe20000000f00 */
[----:B------:R-:W-:Y:S01]  /*9fb0*/  IMAD.MOV.U32 R199, RZ, RZ, R196 ;  /* 0x000000ffffc77224 */ /* 0x000fe200078e00c4 */
[----:B------:R-:W-:Y:S02]  /*9fc0*/  MOV R201, RZ ;  /* 0x000000ff00c97202 */ /* 0x000fe40000000f00 */
[----:B------:R-:W-:Y:S02]  /*9fd0*/  MOV R204, 0xffffffff ;  /* 0xffffffff00cc7802 */ /* 0x000fe40000000f00 */
[----:B------:R-:W-:Y:S02]  /*9fe0*/  MOV R4, 0xa000 ;  /* 0x0000a00000047802 */ /* 0x000fe40000000f00 */
[----:B------:R-:W-:Y:S05]  /*9ff0*/  CALL.REL.NOINC `($__internal_128_$__cuda_sm70_shflsync_up) ;  /* 0x00000d7000007944 */ /* 0x000fea0003c00000 */
[----:B------:R-:W-:Y:S01]  /*a000*/  ISETP.GE.AND P0, PT, R124, 0x2, PT ;  /* 0x000000027c00780c */ /* 0x000fe20003f06270 */
[----:B0-----:R-:W-:Y:S01]  /*a010*/  HFMA2.MMA R202, -RZ, RZ, 0, 2.384185791015625e-07 ;  /* 0x00000004ffca7435 */ /* 0x001fe200000001ff */
[----:B------:R-:W-:-:S02]  /*a020*/  MOV R201, RZ ;  /* 0x000000ff00c97202 */ /* 0x000fc40000000f00 */
[----:B------:R-:W-:Y:S02]  /*a030*/  MOV R204, 0xffffffff ;  /* 0xffffffff00cc7802 */ /* 0x000fe40000000f00 */
[----:B------:R-:W-:-:S07]  /*a040*/  MOV R4, 0xa090 ;  /* 0x0000a09000047802 */ /* 0x000fce0000000f00 */
[----:B-1----:R-:W-:Y:S02]  /*a050*/  @P0 FFMA.FTZ R196, R193, R199, R196 ;  /* 0x000000c7c1c40223 */ /* 0x002fe400000100c4 */
[----:B------:R-:W-:-:S05]  /*a060*/  @P0 FMUL.FTZ R193, R6, R193 ;  /* 0x000000c106c10220 */ /* 0x000fca0000410000 */
[----:B------:R-:W-:Y:S02]  /*a070*/  MOV R199, R193 ;  /* 0x000000c100c77202 */ /* 0x000fe40000000f00 */
[----:B------:R-:W-:Y:S05]  /*a080*/  CALL.REL.NOINC `($__internal_128_$__cuda_sm70_shflsync_up) ;  /* 0x00000ce000007944 */ /* 0x000fea0003c00000 */
[----:B0-----:R-:W-:Y:S01]  /*a090*/  HFMA2.MMA R202, -RZ, RZ, 0, 2.384185791015625e-07 ;  /* 0x00000004ffca7435 */ /* 0x001fe200000001ff */
[----:B-1----:R-:W-:Y:S02]  /*a0a0*/  MOV R6, R199 ;  /* 0x000000c700067202 */ /* 0x002fe40000000f00 */
[----:B------:R-:W-:Y:S02]  /*a0b0*/  MOV R199, R196 ;  /* 0x000000c400c77202 */ /* 0x000fe40000000f00 */
[----:B------:R-:W-:Y:S02]  /*a0c0*/  MOV R201, RZ ;  /* 0x000000ff00c97202 */ /* 0x000fe40000000f00 */
[----:B------:R-:W-:Y:S02]  /*a0d0*/  MOV R204, 0xffffffff ;  /* 0xffffffff00cc7802 */ /* 0x000fe40000000f00 */
[----:B------:R-:W-:Y:S02]  /*a0e0*/  MOV R4, 0xa100 ;  /* 0x0000a10000047802 */ /* 0x000fe40000000f00 */
[----:B------:R-:W-:Y:S05]  /*a0f0*/  CALL.REL.NOINC `($__internal_128_$__cuda_sm70_shflsync_up) ;  /* 0x00000c7000007944 */ /* 0x000fea0003c00000 */
[----:B------:R-:W-:Y:S01]  /*a100*/  ISETP.GE.AND P0, PT, R124, 0x4, PT ;  /* 0x000000047c00780c */ /* 0x000fe20003f06270 */
[----:B0-----:R-:W-:Y:S01]  /*a110*/  HFMA2.MMA R202, -RZ, RZ, 0, 4.76837158203125e-07 ;  /* 0x00000008ffca7435 */ /* 0x001fe200000001ff */
[----:B------:R-:W-:Y:S01]  /*a120*/  IMAD.MOV.U32 R201, RZ, RZ, RZ ;  /* 0x000000ffffc97224 */ /* 0x000fe200078e00ff */
[----:B------:R-:W-:-:S02]  /*a130*/  MOV R204, 0xffffffff ;  /* 0xffffffff00cc7802 */ /* 0x000fc40000000f00 */
[----:B------:R-:W-:-:S08]  /*a140*/  MOV R4, 0xa1b0 ;  /* 0x0000a1b000047802 */ /* 0x000fd00000000f00 */
[----:B-1----:R-:W-:Y:S02]  /*a150*/  @P0 FFMA.FTZ R196, R193, R199, R196 ;  /* 0x000000c7c1c40223 */ /* 0x002fe400000100c4 */
[----:B------:R-:W-:-:S05]  /*a160*/  @P0 FMUL.FTZ R193, R6, R193 ;  /* 0x000000c106c10220 */ /* 0x000fca0000410000 */
[----:B------:R-:W-:Y:S02]  /*a170*/  MOV R198, R193 ;  /* 0x000000c100c67202 */ /* 0x000fe40000000f00 */
[----:B------:R-:W-:Y:S02]  /*a180*/  MOV R193, R196 ;  /* 0x000000c400c17202 */ /* 0x000fe40000000f00 */
[----:B------:R-:W-:Y:S02]  /*a190*/  MOV R199, R198 ;  /* 0x000000c600c77202 */ /* 0x000fe40000000f00 */
[----:B------:R-:W-:Y:S05]  /*a1a0*/  CALL.REL.NOINC `($__internal_128_$__cuda_sm70_shflsync_up) ;  /* 0x00000bc000007944 */ /* 0x000fea0003c00000 */
[----:B0-----:R-:W-:Y:S01]  /*a1b0*/  HFMA2.MMA R202, -RZ, RZ, 0, 4.76837158203125e-07 ;  /* 0x00000008ffca7435 */ /* 0x001fe200000001ff */
[----:B-1----:R-:W-:Y:S02]  /*a1c0*/  MOV R6, R199 ;  /* 0x000000c700067202 */ /* 0x002fe40000000f00 */
[----:B------:R-:W-:Y:S02]  /*a1d0*/  MOV R199, R193 ;  /* 0x000000c100c77202 */ /* 0x000fe40000000f00 */
[----:B------:R-:W-:Y:S02]  /*a1e0*/  MOV R201, RZ ;  /* 0x000000ff00c97202 */ /* 0x000fe40000000f00 */
[----:B------:R-:W-:-:S02]  /*a1f0*/  MOV R204, 0xffffffff ;  /* 0xffffffff00cc7802 */ /* 0x000fc40000000f00 */
[----:B------:R-:W-:Y:S02]  /*a200*/  MOV R4, 0xa220 ;  /* 0x0000a22000047802 */ /* 0x000fe40000000f00 */
[----:B------:R-:W-:Y:S05]  /*a210*/  CALL.REL.NOINC `($__internal_128_$__cuda_sm70_shflsync_up) ;  /* 0x00000b5000007944 */ /* 0x000fea0003c00000 */
[----:B------:R-:W-:Y:S01]  /*a220*/  ISETP.GE.AND P0, PT, R124, 0x8, PT ;  /* 0x000000087c00780c */ /* 0x000fe20003f06270 */
[----:B0-----:R-:W-:Y:S01]  /*a230*/  HFMA2.MMA R202, -RZ, RZ, 0, 9.5367431640625e-07 ;  /* 0x00000010ffca7435 */ /* 0x001fe200000001ff */
[----:B------:R-:W-:Y:S02]  /*a240*/  MOV R201, RZ ;  /* 0x000000ff00c97202 */ /* 0x000fe40000000f00 */
[----:B------:R-:W-:Y:S02]  /*a250*/  MOV R204, 0xffffffff ;  /* 0xffffffff00cc7802 */ /* 0x000fe40000000f00 */
[----:B------:R-:W-:-:S07]  /*a260*/  MOV R4, 0xa2c0 ;  /* 0x0000a2c000047802 */ /* 0x000fce0000000f00 */
[----:B-1----:R-:W-:Y:S02]  /*a270*/  @P0 FFMA.FTZ R193, R198, R199, R193 ;  /* 0x000000c7c6c10223 */ /* 0x002fe400000100c1 */
[----:B------:R-:W-:-:S05]  /*a280*/  @P0 FMUL.FTZ R198, R6, R198 ;  /* 0x000000c606c60220 */ /* 0x000fca0000410000 */
[-C--:B------:R-:W-:Y:S02]  /*a290*/  MOV R196, R198.reuse ;  /* 0x000000c600c47202 */ /* 0x080fe40000000f00 */
[----:B------:R-:W-:Y:S02]  /*a2a0*/  MOV R199, R198 ;  /* 0x000000c600c77202 */ /* 0x000fe40000000f00 */
[----:B------:R-:W-:Y:S05]  /*a2b0*/  CALL.REL.NOINC `($__internal_128_$__cuda_sm70_shflsync_up) ;  /* 0x00000ab000007944 */ /* 0x000fea0003c00000 */
[----:B0-----:R-:W-:Y:S01]  /*a2c0*/  HFMA2.MMA R202, -RZ, RZ, 0, 9.5367431640625e-07 ;  /* 0x00000010ffca7435 */ /* 0x001fe200000001ff */
[----:B-1----:R-:W-:Y:S01]  /*a2d0*/  MOV R198, R199 ;  /* 0x000000c700c67202 */ /* 0x002fe20000000f00 */
[----:B------:R-:W-:Y:S01]  /*a2e0*/  IMAD.MOV.U32 R199, RZ, RZ, R193 ;  /* 0x000000ffffc77224 */ /* 0x000fe200078e00c1 */
[----:B------:R-:W-:Y:S02]  /*a2f0*/  MOV R201, RZ ;  /* 0x000000ff00c97202 */ /* 0x000fe40000000f00 */
[----:B------:R-:W-:Y:S02]  /*a300*/  MOV R204, 0xffffffff ;  /* 0xffffffff00cc7802 */ /* 0x000fe40000000f00 */
[----:B------:R-:W-:Y:S02]  /*a310*/  MOV R4, 0xa330 ;  /* 0x0000a33000047802 */ /* 0x000fe40000000f00 */
[----:B------:R-:W-:Y:S05]  /*a320*/  CALL.REL.NOINC `($__internal_128_$__cuda_sm70_shflsync_up) ;  /* 0x00000a4000007944 */ /* 0x000fea0003c00000 */
[----:B-1----:R-:W-:Y:S01]  /*a330*/  MOV R4, R199 ;  /* 0x000000c700047202 */ /* 0x002fe20000000f00 */
[----:B0-----:R-:W-:Y:S05]  /*a340*/  BRA `(.L_x_3189) ;  /* 0xffffb11000007947 */ /* 0x001fea000383ffff */
.L_x_3137:
[----:B------:R-:W-:Y:S01]  /*a350*/  HFMA2.MMA R202, -RZ, RZ, 0, 5.9604644775390625e-08 ;  /* 0x00000001ffca7435 */ /* 0x000fe200000001ff */
[----:B------:R-:W-:-:S02]  /*a360*/  MOV R199, R193 ;  /* 0x000000c100c77202 */ /* 0x000fc40000000f00 */
[----:B------:R-:W-:Y:S02]  /*a370*/  MOV R201, RZ ;  /* 0x000000ff00c97202 */ /* 0x000fe40000000f00 */
[----:B------:R-:W-:Y:S02]  /*a380*/  MOV R204, 0xffffffff ;  /* 0xffffffff00cc7802 */ /* 0x000fe40000000f00 */
[----:B------:R-:W-:Y:S02]  /*a390*/  MOV R4, 0xa3b0 ;  /* 0x0000a3b000047802 */ /* 0x000fe40000000f00 */
[----:B01---5:R-:W-:Y:S05]  /*a3a0*/  CALL.REL.NOINC `($__internal_128_$__cuda_sm70_shflsync_up) ;  /* 0x000009c000007944 */ /* 0x023fea0003c00000 */
[----:B0-----:R-:W-:Y:S01]  /*a3b0*/  HFMA2.MMA R202, -RZ, RZ, 0, 5.9604644775390625e-08 ;  /* 0x00000001ffca7435 */ /* 0x001fe200000001ff */
[----:B-1----:R-:W-:Y:S02]  /*a3c0*/  MOV R6, R199 ;  /* 0x000000c700067202 */ /* 0x002fe40000000f00 */
[----:B------:R-:W-:Y:S02]  /*a3d0*/  MOV R199, R200 ;  /* 0x000000c800c77202 */ /* 0x000fe40000000f00 */
[----:B------:R-:W-:Y:S02]  /*a3e0*/  MOV R201, RZ ;  /* 0x000000ff00c97202 */ /* 0x000fe40000000f00 */
[----:B------:R-:W-:-:S02]  /*a3f0*/  MOV R204, 0xffffffff ;  /* 0xffffffff00cc7802 */ /* 0x000fc40000000f00 */
[----:B------:R-:W-:Y:S02]  /*a400*/  MOV R4, 0xa420 ;  /* 0x0000a42000047802 */ /* 0x000fe40000000f00 */
[----:B------:R-:W-:Y:S05]  /*a410*/  CALL.REL.NOINC `($__internal_128_$__cuda_sm70_shflsync_up) ;  /* 0x0000095000007944 */ /* 0x000fea0003c00000 */
[----:B------:R-:W-:Y:S01]  /*a420*/  HFMA2.MMA R208, -RZ, RZ, 0, 0 ;  /* 0x00000000ffd07435 */ /* 0x000fe200000001ff */
[----:B------:R-:W-:Y:S01]  /*a430*/  MOV R193, R6 ;  /* 0x0000000600c17202 */ /* 0x000fe20000000f00 */
[----:B-1----:R-:W-:Y:S01]  /*a440*/  IMAD.MOV.U32 R196, RZ, RZ, R199 ;  /* 0x000000ffffc47224 */ /* 0x002fe200078e00c7 */
[----:B------:R-:W-:Y:S02]  /*a450*/  MOV R207, R16 ;  /* 0x0000001000cf7202 */ /* 0x000fe40000000f00 */
[----:B------:R-:W-:Y:S02]  /*a460*/  MOV R7, 0x1f ;  /* 0x0000001f00077802 */ /* 0x000fe40000000f00 */
[----:B------:R-:W-:Y:S02]  /*a470*/  MOV R210, 0xffffffff ;  /* 0xffffffff00d27802 */ /* 0x000fe40000000f00 */
[----:B------:R-:W-:Y:S02]  /*a480*/  MOV R4, 0xa4a0 ;  /* 0x0000a4a000047802 */ /* 0x000fe40000000f00 */
[----:B0-----:R-:W-:Y:S05]  /*a490*/  CALL.REL.NOINC `($__internal_127_$__cuda_sm70_shflsync_idx_p) ;  /* 0x0000089000007944 */ /* 0x001fea0003c00000 */
[----:B0-----:R-:W-:Y:S01]  /*a4a0*/  HFMA2.MMA R208, -RZ, RZ, 0, 0 ;  /* 0x00000000ffd07435 */ /* 0x001fe200000001ff */
[----:B-1----:R-:W-:-:S02]  /*a4b0*/  MOV R16, R7 ;  /* 0x0000000700107202 */ /* 0x002fc40000000f00 */
[----:B------:R-:W-:Y:S02]  /*a4c0*/  MOV R207, R17 ;  /* 0x0000001100cf7202 */ /* 0x000fe40000000f00 */
[----:B------:R-:W-:Y:S02]  /*a4d0*/  MOV R7, 0x1f ;  /* 0x0000001f00077802 */ /* 0x000fe40000000f00 */
[----:B------:R-:W-:Y:S02]  /*a4e0*/  MOV R210, 0xffffffff ;  /* 0xffffffff00d27802 */ /* 0x000fe40000000f00 */
[----:B------:R-:W-:Y:S02]  /*a4f0*/  MOV R4, 0xa510 ;  /* 0x0000a51000047802 */ /* 0x000fe40000000f00 */
[----:B------:R-:W-:Y:S05]  /*a500*/  CALL.REL.NOINC `($__internal_127_$__cuda_sm70_shflsync_idx_p) ;  /* 0x0000082000007944 */ /* 0x000fea0003c00000 */
[----:B-1----:R-:W-:Y:S01]  /*a510*/  MOV R5, R7 ;  /* 0x0000000700057202 */ /* 0x002fe20000000f00 */
[----:B0-----:R-:W-:Y:S05]  /*a520*/  BRA `(.L_x_3190) ;  /* 0xffffb0b000007947 */ /* 0x001fea000383ffff */
.L_x_3140:
[----:B------:R-:W-:Y:S01]  /*a530*/  HFMA2.MMA R208, -RZ, RZ, 0, 5.9604644775390625e-08 ;  /* 0x00000001ffd07435 */ /* 0x000fe200000001ff */
[----:B------:R-:W-:Y:S02]  /*a540*/  MOV R193, R6 ;  /* 0x0000000600c17202 */ /* 0x000fe40000000f00 */
[----:B------:R-:W-:-:S02]  /*a550*/  MOV R206, 0x1f ;  /* 0x0000001f00ce7802 */ /* 0x000fc40000000f00 */
[----:B------:R-:W-:Y:S02]  /*a560*/  MOV R207, 0xffffffff ;  /* 0xffffffff00cf7802 */ /* 0x000fe40000000f00 */
[----:B------:R-:W-:Y:S02]  /*a570*/  MOV R4, 0xa590 ;  /* 0x0000a59000047802 */ /* 0x000fe40000000f00 */
[----:B------:R-:W-:Y:S05]  /*a580*/  CALL.REL.NOINC `($__internal_126_$__cuda_sm70_shflsync_down) ;  /* 0x0000076000007944 */ /* 0x000fea0003c00000 */
[----:B-1----:R-:W-:Y:S01]  /*a590*/  IMAD.MOV.U32 R181, RZ, RZ, R206 ;  /* 0x000000ffffb57224 */ /* 0x002fe200078e00ce */
[----:B0-----:R-:W-:Y:S05]  /*a5a0*/  BRA `(.L_x_3191) ;  /* 0xffffb66000007947 */ /* 0x001fea000383ffff */
.L_x_3141:
[----:B------:R-:W-:Y:S01]  /*a5b0*/  HFMA2.MMA R208, -RZ, RZ, 0, 5.9604644775390625e-08 ;  /* 0x00000001ffd07435 */ /* 0x000fe200000001ff */
[----:B------:R-:W-:Y:S02]  /*a5c0*/  MOV R193, R7 ;  /* 0x0000000700c17202 */ /* 0x000fe40000000f00 */
[----:B------:R-:W-:Y:S02]  /*a5d0*/  MOV R206, 0x1f ;  /* 0x0000001f00ce7802 */ /* 0x000fe40000000f00 */
[----:B------:R-:W-:Y:S02]  /*a5e0*/  MOV R207, 0xffffffff ;  /* 0xffffffff00cf7802 */ /* 0x000fe40000000f00 */
[----:B------:R-:W-:-:S02]  /*a5f0*/  MOV R4, 0xa610 ;  /* 0x0000a61000047802 */ /* 0x000fc40000000f00 */
[----:B01----:R-:W-:Y:S05]  /*a600*/  CALL.REL.NOINC `($__internal_126_$__cuda_sm70_shflsync_down) ;  /* 0x000006e000007944 */ /* 0x003fea0003c00000 */
        /* <DEDUP_REMOVED lines=9> */
[----:B------:R-:W-:Y:S05]  /*a6a0*/  CALL.REL.NOINC `($__internal_126_$__cuda_sm70_shflsync_down) ;  /* 0x0000064000007944 */ /* 0x000fea0003c00000 */
[----:B0-----:R-:W-:Y:S01]  /*a6b0*/  HFMA2.MMA R208, -RZ, RZ, 0, 1.1920928955078125e-07 ;  /* 0x00000002ffd07435 */ /* 0x001fe200000001ff */
[----:B-1----:R-:W-:Y:S02]  /*a6c0*/  MOV R6, R206 ;  /* 0x000000ce00067202 */ /* 0x002fe40000000f00 */
[----:B------:R-:W-:-:S02]  /*a6d0*/  MOV R193, R7 ;  /* 0x0000000700c17202 */ /* 0x000fc40000000f00 */
[----:B------:R-:W-:Y:S02]  /*a6e0*/  MOV R206, 0x1f ;  /* 0x0000001f00ce7802 */ /* 0x000fe40000000f00 */
[----:B------:R-:W-:Y:S02]  /*a6f0*/  MOV R207, 0xffffffff ;  /* 0xffffffff00cf7802 */ /* 0x000fe40000000f00 */
[----:B------:R-:W-:Y:S02]  /*a700*/  MOV R4, 0xa720 ;  /* 0x0000a72000047802 */ /* 0x000fe40000000f00 */
[----:B------:R-:W-:Y:S05]  /*a710*/  CALL.REL.NOINC `($__internal_126_$__cuda_sm70_shflsync_down) ;  /* 0x000005d000007944 */ /* 0x000fea0003c00000 */
[----:B-1----:R-:W-:Y:S01]  /*a720*/  @!P3 FFMA.FTZ R7, R181, R206, R7 ;  /* 0x000000ceb507b223 */ /* 0x002fe20000010007 */
[----:B0-----:R-:W-:Y:S01]  /*a730*/  HFMA2.MMA R208, -RZ, RZ, 0, 2.384185791015625e-07 ;  /* 0x00000004ffd07435 */ /* 0x001fe200000001ff */
[----:B------:R-:W-:Y:S01]  /*a740*/  @!P3 FMUL.FTZ R181, R6, R181 ;  /* 0x000000b506b5b220 */ /* 0x000fe20000410000 */
[----:B------:R-:W-:Y:S01]  /*a750*/  MOV R207, 0xffffffff ;  /* 0xffffffff00cf7802 */ /* 0x000fe20000000f00 */
[----:B------:R-:W-:Y:S01]  /*a760*/  IMAD.MOV.U32 R206, RZ, RZ, 0x1f ;  /* 0x0000001fffce7424 */ /* 0x000fe200078e00ff */
[----:B------:R-:W-:Y:S02]  /*a770*/  MOV R4, 0xa7a0 ;  /* 0x0000a7a000047802 */ /* 0x000fe40000000f00 */
[----:B------:R-:W-:-:S02]  /*a780*/  MOV R193, R181 ;  /* 0x000000b500c17202 */ /* 0x000fc40000000f00 */
[----:B------:R-:W-:Y:S05]  /*a790*/  CALL.REL.NOINC `($__internal_126_$__cuda_sm70_shflsync_down) ;  /* 0x0000055000007944 */ /* 0x000fea0003c00000 */
[----:B0-----:R-:W-:Y:S01]  /*a7a0*/  HFMA2.MMA R208, -RZ, RZ, 0, 2.384185791015625e-07 ;  /* 0x00000004ffd07435 */ /* 0x001fe200000001ff */
[----:B-1----:R-:W-:-:S02]  /*a7b0*/  MOV R6, R206 ;  /* 0x000000ce00067202 */ /* 0x002fc40000000f00 */
[----:B------:R-:W-:Y:S02]  /*a7c0*/  MOV R193, R7 ;  /* 0x0000000700c17202 */ /* 0x000fe40000000f00 */
[----:B------:R-:W-:Y:S02]  /*a7d0*/  MOV R206, 0x1f ;  /* 0x0000001f00ce7802 */ /* 0x000fe40000000f00 */
[----:B------:R-:W-:Y:S02]  /*a7e0*/  MOV R207, 0xffffffff ;  /* 0xffffffff00cf7802 */ /* 0x000fe40000000f00 */
[----:B------:R-:W-:Y:S02]  /*a7f0*/  MOV R4, 0xa810 ;  /* 0x0000a81000047802 */ /* 0x000fe40000000f00 */
[----:B------:R-:W-:Y:S05]  /*a800*/  CALL.REL.NOINC `($__internal_126_$__cuda_sm70_shflsync_down) ;  /* 0x000004e000007944 */ /* 0x000fea0003c00000 */
[----:B-1----:R-:W-:Y:S01]  /*a810*/  @!P2 FFMA.FTZ R7, R181, R206, R7 ;  /* 0x000000ceb507a223 */ /* 0x002fe20000010007 */
[----:B0-----:R-:W-:Y:S01]  /*a820*/  HFMA2.MMA R208, -RZ, RZ, 0, 4.76837158203125e-07 ;  /* 0x00000008ffd07435 */ /* 0x001fe200000001ff */
[----:B------:R-:W-:Y:S01]  /*a830*/  @!P2 FMUL.FTZ R181, R6, R181 ;  /* 0x000000b506b5a220 */ /* 0x000fe20000410000 */
[----:B------:R-:W-:Y:S02]  /*a840*/  MOV R206, 0x1f ;  /* 0x0000001f00ce7802 */ /* 0x000fe40000000f00 */
[----:B------:R-:W-:-:S02]  /*a850*/  MOV R207, 0xffffffff ;  /* 0xffffffff00cf7802 */ /* 0x000fc40000000f00 */
[----:B------:R-:W-:Y:S02]  /*a860*/  MOV R193, R181 ;  /* 0x000000b500c17202 */ /* 0x000fe40000000f00 */
[----:B------:R-:W-:Y:S02]  /*a870*/  MOV R4, 0xa890 ;  /* 0x0000a89000047802 */ /* 0x000fe40000000f00 */
[----:B------:R-:W-:Y:S05]  /*a880*/  CALL.REL.NOINC `($__internal_126_$__cuda_sm70_shflsync_down) ;  /* 0x0000046000007944 */ /* 0x000fea0003c00000 */
[----:B0-----:R-:W-:Y:S01]  /*a890*/  HFMA2.MMA R208, -RZ, RZ, 0, 4.76837158203125e-07 ;  /* 0x00000008ffd07435 */ /* 0x001fe200000001ff */
[----:B-1----:R-:W-:Y:S01]  /*a8a0*/  MOV R6, R206 ;  /* 0x000000ce00067202 */ /* 0x002fe20000000f00 */
[----:B------:R-:W-:Y:S01]  /*a8b0*/  IMAD.MOV.U32 R206, RZ, RZ, 0x1f ;  /* 0x0000001fffce7424 */ /* 0x000fe200078e00ff */
[----:B------:R-:W-:Y:S02]  /*a8c0*/  MOV R193, R7 ;  /* 0x0000000700c17202 */ /* 0x000fe40000000f00 */
[----:B------:R-:W-:Y:S02]  /*a8d0*/  MOV R207, 0xffffffff ;  /* 0xffffffff00cf7802 */ /* 0x000fe40000000f00 */
[----:B------:R-:W-:Y:S02]  /*a8e0*/  MOV R4, 0xa900 ;  /* 0x0000a90000047802 */ /* 0x000fe40000000f00 */
[----:B------:R-:W-:Y:S05]  /*a8f0*/  CALL.REL.NOINC `($__internal_126_$__cuda_sm70_shflsync_down) ;  /* 0x000003f000007944 */ /* 0x000fea0003c00000 */
[----:B-1----:R-:W-:Y:S01]  /*a900*/  @!P1 FFMA.FTZ R7, R181, R206, R7 ;  /* 0x000000ceb5079223 */ /* 0x002fe20000010007 */
[----:B0-----:R-:W-:Y:S01]  /*a910*/  HFMA2.MMA R208, -RZ, RZ, 0, 9.5367431640625e-07 ;  /* 0x00000010ffd07435 */ /* 0x001fe200000001ff */
[----:B------:R-:W-:Y:S01]  /*a920*/  @!P1 FMUL.FTZ R181, R6, R181 ;  /* 0x000000b506b59220 */ /* 0x000fe20000410000 */
[----:B------:R-:W-:Y:S01]  /*a930*/  HFMA2.MMA R206, -RZ, RZ, 0, 1.847743988037109375e-06 ;  /* 0x0000001fffce7435 */ /* 0x000fe200000001ff */
[----:B------:R-:W-:-:S02]  /*a940*/  MOV R207, 0xffffffff ;  /* 0xffffffff00cf7802 */ /* 0x000fc40000000f00 */
[----:B------:R-:W-:Y:S02]  /*a950*/  MOV R185, R7 ;  /* 0x0000000700b97202 */ /* 0x000fe40000000f00 */
[----:B------:R-:W-:Y:S02]  /*a960*/  MOV R191, R181 ;  /* 0x000000b500bf7202 */ /* 0x000fe40000000f00 */
[----:B------:R-:W-:Y:S02]  /*a970*/  MOV R4, 0xa9a0 ;  /* 0x0000a9a000047802 */ /* 0x000fe40000000f00 */
[----:B------:R-:W-:Y:S02]  /*a980*/  MOV R193, R191 ;  /* 0x000000bf00c17202 */ /* 0x000fe40000000f00 */
[----:B------:R-:W-:Y:S05]  /*a990*/  CALL.REL.NOINC `($__internal_126_$__cuda_sm70_shflsync_down) ;  /* 0x0000035000007944 */ /* 0x000fea0003c00000 */
[----:B0-----:R-:W-:Y:S01]  /*a9a0*/  HFMA2.MMA R208, -RZ, RZ, 0, 9.5367431640625e-07 ;  /* 0x00000010ffd07435 */ /* 0x001fe200000001ff */
[----:B-1----:R-:W-:Y:S02]  /*a9b0*/  MOV R6, R206 ;  /* 0x000000ce00067202 */ /* 0x002fe40000000f00 */
[----:B------:R-:W-:Y:S02]  /*a9c0*/  MOV R193, R185 ;  /* 0x000000b900c17202 */ /* 0x000fe40000000f00 */
[----:B------:R-:W-:-:S02]  /*a9d0*/  MOV R206, 0x1f ;  /* 0x0000001f00ce7802 */ /* 0x000fc40000000f00 */
[----:B------:R-:W-:Y:S02]  /*a9e0*/  MOV R207, 0xffffffff ;  /* 0xffffffff00cf7802 */ /* 0x000fe40000000f00 */
[----:B------:R-:W-:Y:S02]  /*a9f0*/  MOV R4, 0xaa10 ;  /* 0x0000aa1000047802 */ /* 0x000fe40000000f00 */
[----:B------:R-:W-:Y:S05]  /*aa00*/  CALL.REL.NOINC `($__internal_126_$__cuda_sm70_shflsync_down) ;  /* 0x000002e000007944 */ /* 0x000fea0003c00000 */
[----:B-1----:R-:W-:Y:S01]  /*aa10*/  @!P0 FFMA.FTZ R185, R191, R206, R185 ;  /* 0x000000cebfb98223 */ /* 0x002fe200000100b9 */
[----:B0-----:R-:W-:Y:S01]  /*aa20*/  HFMA2.MMA R208, -RZ, RZ, 0, 0 ;  /* 0x00000000ffd07435 */ /* 0x001fe200000001ff */
[----:B------:R-:W-:Y:S01]  /*aa30*/  @!P0 FMUL.FTZ R191, R6, R191 ;  /* 0x000000bf06bf8220 */ /* 0x000fe20000410000 */
[----:B------:R-:W-:Y:S01]  /*aa40*/  MOV R7, 0x1f ;  /* 0x0000001f00077802 */ /* 0x000fe20000000f00 */
[----:B------:R-:W-:Y:S01]  /*aa50*/  IMAD.MOV.U32 R210, RZ, RZ, -0x1 ;  /* 0xffffffffffd27424 */ /* 0x000fe200078e00ff */
[----:B------:R-:W-:Y:S02]  /*aa60*/  MOV R4, 0xaa90 ;  /* 0x0000aa9000047802 */ /* 0x000fe40000000f00 */
[----:B------:R-:W-:Y:S02]  /*aa70*/  MOV R207, R191 ;  /* 0x000000bf00cf7202 */ /* 0x000fe40000000f00 */
[----:B------:R-:W-:Y:S05]  /*aa80*/  CALL.REL.NOINC `($__internal_127_$__cuda_sm70_shflsync_idx_p) ;  /* 0x000002a000007944 */ /* 0x000fea0003c00000 */
[----:B0-----:R-:W-:Y:S01]  /*aa90*/  HFMA2.MMA R208, -RZ, RZ, 0, 0 ;  /* 0x00000000ffd07435 */ /* 0x001fe200000001ff */
[----:B-1----:R-:W-:-:S02]  /*aaa0*/  MOV R6, R7 ;  /* 0x0000000700067202 */ /* 0x002fc40000000f00 */
[----:B------:R-:W-:Y:S02]  /*aab0*/  MOV R207, R185 ;  /* 0x000000b900cf7202 */ /* 0x000fe40000000f00 */
[----:B------:R-:W-:Y:S02]  /*aac0*/  MOV R7, 0x1f ;  /* 0x0000001f00077802 */ /* 0x000fe40000000f00 */
[----:B------:R-:W-:Y:S02]  /*aad0*/  MOV R210, 0xffffffff ;  /* 0xffffffff00d27802 */ /* 0x000fe40000000f00 */
[----:B------:R-:W-:Y:S02]  /*aae0*/  MOV R4, 0xab00 ;  /* 0x0000ab0000047802 */ /* 0x000fe40000000f00 */
[----:B------:R-:W-:Y:S05]  /*aaf0*/  CALL.REL.NOINC `($__internal_127_$__cuda_sm70_shflsync_idx_p) ;  /* 0x0000023000007944 */ /* 0x000fea0003c00000 */
[----:B0-----:R-:W-:Y:S01]  /*ab00*/  HFMA2.MMA R208, -RZ, RZ, 0, 5.9604644775390625e-08 ;  /* 0x00000001ffd07435 */ /* 0x001fe200000001ff */
[----:B------:R-:W-:Y:S02]  /*ab10*/  MOV R181, R6 ;  /* 0x0000000600b57202 */ /* 0x000fe40000000f00 */
[----:B-1----:R-:W-:Y:S02]  /*ab20*/  MOV R194, R7 ;  /* 0x0000000700c27202 */ /* 0x002fe40000000f00 */
[----:B------:R-:W-:-:S02]  /*ab30*/  MOV R193, R191 ;  /* 0x000000bf00c17202 */ /* 0x000fc40000000f00 */
[----:B------:R-:W-:Y:S02]  /*ab40*/  MOV R206, 0x1f ;  /* 0x0000001f00ce7802 */ /* 0x000fe40000000f00 */
[----:B------:R-:W-:Y:S02]  /*ab50*/  MOV R207, 0xffffffff ;  /* 0xffffffff00cf7802 */ /* 0x000fe40000000f00 */
[----:B------:R-:W-:Y:S02]  /*ab60*/  MOV R4, 0xab80 ;  /* 0x0000ab8000047802 */ /* 0x000fe40000000f00 */
[----:B------:R-:W-:Y:S05]  /*ab70*/  CALL.REL.NOINC `($__internal_126_$__cuda_sm70_shflsync_down) ;  /* 0x0000017000007944 */ /* 0x000fea0003c00000 */
[----:B0-----:R-:W-:Y:S01]  /*ab80*/  HFMA2.MMA R208, -RZ, RZ, 0, 5.9604644775390625e-08 ;  /* 0x00000001ffd07435 */ /* 0x001fe200000001ff */
[----:B-1----:R-:W-:Y:S01]  /*ab90*/  MOV R6, R206 ;  /* 0x000000ce00067202 */ /* 0x002fe20000000f00 */
[----:B------:R-:W-:Y:S01]  /*aba0*/  IMAD.MOV.U32 R206, RZ, RZ, 0x1f ;  /* 0x0000001fffce7424 */ /* 0x000fe200078e00ff */
[----:B------:R-:W-:Y:S02]  /*abb0*/  MOV R193, R185 ;  /* 0x000000b900c17202 */ /* 0x000fe40000000f00 */
[----:B------:R-:W-:Y:S02]  /*abc0*/  MOV R207, 0xffffffff ;  /* 0xffffffff00cf7802 */ /* 0x000fe40000000f00 */
[----:B------:R-:W-:-:S02]  /*abd0*/  MOV R4, 0xabf0 ;  /* 0x0000abf000047802 */ /* 0x000fc40000000f00 */
[----:B------:R-:W-:Y:S05]  /*abe0*/  CALL.REL.NOINC `($__internal_126_$__cuda_sm70_shflsync_down) ;  /* 0x0000010000007944 */ /* 0x000fea0003c00000 */
[----:B0-----:R-:W-:Y:S01]  /*abf0*/  HFMA2.MMA R208, -RZ, RZ, 0, 0 ;  /* 0x00000000ffd07435 */ /* 0x001fe200000001ff */
[----:B------:R-:W-:-:S02]  /*ac00*/  MOV R185, R6 ;  /* 0x0000000600b97202 */ /* 0x000fc40000000f00 */
[----:B------:R-:W-:Y:S02]  /*ac10*/  MOV R207, R16 ;  /* 0x0000001000cf7202 */ /* 0x000fe40000000f00 */
[----:B------:R-:W-:Y:S02]  /*ac20*/  MOV R7, 0x1f ;  /* 0x0000001f00077802 */ /* 0x000fe40000000f00 */
[----:B------:R-:W-:Y:S02]  /*ac30*/  MOV R210, 0xffffffff ;  /* 0xffffffff00d27802 */ /* 0x000fe40000000f00 */
[----:B------:R-:W-:Y:S02]  /*ac40*/  MOV R4, 0xac60 ;  /* 0x0000ac6000047802 */ /* 0x000fe40000000f00 */
[----:B-1----:R-:W-:Y:S05]  /*ac50*/  CALL.REL.NOINC `($__internal_127_$__cuda_sm70_shflsync_idx_p) ;  /* 0x000000d000007944 */ /* 0x002fea0003c00000 */
[----:B0-----:R-:W-:Y:S01]  /*ac60*/  HFMA2.MMA R208, -RZ, RZ, 0, 0 ;  /* 0x00000000ffd07435 */ /* 0x001fe200000001ff */
[----:B-1----:R-:W-:Y:S02]  /*ac70*/  MOV R191, R7 ;  /* 0x0000000700bf7202 */ /* 0x002fe40000000f00 */
[----:B------:R-:W-:Y:S02]  /*ac80*/  MOV R207, R17 ;  /* 0x0000001100cf7202 */ /* 0x000fe40000000f00 */
[----:B------:R-:W-:-:S02]  /*ac90*/  MOV R7, 0x1f ;  /* 0x0000001f00077802 */ /* 0x000fc40000000f00 */
[----:B------:R-:W-:Y:S02]  /*aca0*/  MOV R210, 0xffffffff ;  /* 0xffffffff00d27802 */ /* 0x000fe40000000f00 */
[----:B------:R-:W-:Y:S02]  /*acb0*/  MOV R4, 0xacd0 ;  /* 0x0000acd000047802 */ /* 0x000fe40000000f00 */
[----:B------:R-:W-:Y:S05]  /*acc0*/  CALL.REL.NOINC `($__internal_127_$__cuda_sm70_shflsync_idx_p) ;  /* 0x0000006000007944 */ /* 0x000fea0003c00000 */
[----:B-1----:R-:W-:Y:S01]  /*acd0*/  MOV R193, R7 ;  /* 0x0000000700c17202 */ /* 0x002fe20000000f00 */
[----:B0-----:R-:W-:Y:S05]  /*ace0*/  BRA `(.L_x_3192) ;  /* 0xffffb0c000007947 */ /* 0x001fea000383ffff */
        .weak           $__internal_126_$__cuda_sm70_shflsync_down
        .type           $__internal_126_$__cuda_sm70_shflsync_down,@function
        .size           $__internal_126_$__cuda_sm70_shflsync_down,($__internal_127_$__cuda_sm70_shflsync_idx_p - $__internal_126_$__cuda_sm70_shflsync_down)
$__internal_126_$__cuda_sm70_shflsync_down:
[----:B------:R-:W-:Y:S01]  /*acf0*/  HFMA2.MMA R5, -RZ, RZ, 0, 0 ;  /* 0x00000000ff057435 */ /* 0x000fe200000001ff */
[----:B------:R-:W-:Y:S04]  /*ad00*/  WARPSYNC R207 ;  /* 0x000000cf00007348 */ /* 0x000fe80003800000 */
[----:B------:R0:W1:Y:S01]  /*ad10*/  SHFL.DOWN PT, R206, R193, R208, R206 ;  /* 0x080000d0c1ce7389 */ /* 0x00006200000e00ce */
[----:B------:R-:W-:Y:S05]  /*ad20*/  RET.REL.NODEC R4 `(_Z25selective_scan_bwd_kernelI32Selective_Scan_bwd_kernel_traitsILi64ELi16ELb0ELb1ELb0ELb1ELb0EffEEv12SSMParamsBwd) ;  /* 0xffff52d004007950 */ /* 0x000fea0003c3ffff */
        .weak           $__internal_127_$__cuda_sm70_shflsync_idx_p
        .type           $__internal_127_$__cuda_sm70_shflsync_idx_p,@function
        .size           $__internal_127_$__cuda_sm70_shflsync_idx_p,($__internal_128_$__cuda_sm70_shflsync_up - $__internal_127_$__cuda_sm70_shflsync_idx_p)
$__internal_127_$__cuda_sm70_shflsync_idx_p:
[----:B------:R-:W-:Y:S01]  /*ad30*/  MOV R5, 0x0 ;  /* 0x0000000000057802 */ /* 0x000fe20000000f00 */
[----:B------:R-:W-:Y:S04]  /*ad40*/  WARPSYNC R210 ;  /* 0x000000d200007348 */ /* 0x000fe80003800000 */
[----:B------:R0:W1:Y:S01]  /*ad50*/  SHFL.IDX PT, R7, R207, R208, R7 ;  /* 0x000000d0cf077389 */ /* 0x00006200000e0007 */
[----:B------:R-:W-:Y:S05]  /*ad60*/  RET.REL.NODEC R4 `(_Z25selective_scan_bwd_kernelI32Selective_Scan_bwd_kernel_traitsILi64ELi16ELb0ELb1ELb0ELb1ELb0EffEEv12SSMParamsBwd) ;  /* 0xffff529004007950 */ /* 0x000fea0003c3ffff */
        .weak           $__internal_128_$__cuda_sm70_shflsync_up
        .type           $__internal_128_$__cuda_sm70_shflsync_up,@function
        .size           $__internal_128_$__cuda_sm70_shflsync_up,(.L_x_8944 - $__internal_128_$__cuda_sm70_shflsync_up)
$__internal_128_$__cuda_sm70_shflsync_up:
[----:B------:R-:W-:Y:S01]  /*ad70*/  HFMA2.MMA R5, -RZ, RZ, 0, 0 ;  /* 0x00000000ff057435 */ /* 0x000fe200000001ff */
[----:B------:R-:W-:Y:S04]  /*ad80*/  WARPSYNC R204 ;  /* 0x000000cc00007348 */ /* 0x000fe80003800000 */
[----:B------:R0:W1:Y:S01]  /*ad90*/  SHFL.UP PT, R199, R199, R202, R201 ;  /* 0x040000cac7c77389 */ /* 0x00006200000e00c9 */
[----:B------:R-:W-:Y:S05]  /*ada0*/  RET.REL.NODEC R4 `(_Z25selective_scan_bwd_kernelI32Selective_Scan_bwd_kernel_traitsILi64ELi16ELb0ELb1ELb0ELb1ELb0EffEEv12SSMParamsBwd) ;  /* 0xffff525004007950 */ /* 0x000fea0003c3ffff */
.L_x_3193:
        /* <DEDUP_REMOVED lines=13> */
.L_x_8944:


//--------------------- .text._Z25selective_scan_bwd_kernelI32Selective_Scan_bwd_kernel_traitsILi64ELi16ELb0ELb1ELb0ELb1ELb1EffEEv12SSMParamsBwd --------------------------
	.section	.text._Z25selective_scan_bwd_kernelI32Selective_Scan_bwd_kernel_traitsILi64ELi16ELb0ELb1ELb0ELb1ELb1EffEEv12SSMParamsBwd,"ax",@progbits
	.sectioninfo	@"SHI_REGISTERS=242"
	.align	128
        .global         _Z25selective_scan_bwd_kernelI32Selective_Scan_bwd_kernel_traitsILi64ELi16ELb0ELb1ELb0ELb1ELb1EffEEv12SSMParamsBwd
        .type           _Z25selective_scan_bwd_kernelI32Selective_Scan_bwd_kernel_traitsILi64ELi16ELb0ELb1ELb0ELb1ELb1EffEEv12SSMParamsBwd,@function
        .size           _Z25selective_scan_bwd_kernelI32Selective_Scan_bwd_kernel_traitsILi64ELi16ELb0ELb1ELb0ELb1ELb1EffEEv12SSMParamsBwd,(.L_x_8947 - _Z25selective_scan_bwd_kernelI32Selective_Scan_bwd_kernel_traitsILi64ELi16ELb0ELb1ELb0ELb1ELb1EffEEv12SSMParamsBwd)
        .other          _Z25selective_scan_bwd_kernelI32Selective_Scan_bwd_kernel_traitsILi64ELi16ELb0ELb1ELb0ELb1ELb1EffEEv12SSMParamsBwd,@"STO_CUDA_ENTRY STV_DEFAULT"
_Z25selective_scan_bwd_kernelI32Selective_Scan_bwd_kernel_traitsILi64ELi16ELb0ELb1ELb0ELb1ELb1EffEEv12SSMParamsBwd:
.text._Z25selective_scan_bwd_kernelI32Selective_Scan_bwd_kernel_traitsILi64ELi16ELb0ELb1ELb0ELb1ELb1EffEEv12SSMParamsBwd:
        /* <DEDUP_REMOVED lines=14> */
[----:B------:R-:W-:-:S04]  /*00e0*/  IABS R17, c[0x0][0x178] ;  /* 0x00005e0000117a13 */ /* 0x000fc80000000000 */
[----:B------:R-:W4:Y:S08]  /*00f0*/  I2F.RP R0, R17 ;  /* 0x0000001100007306 */ /* 0x000f300000209400 */
[----:B----4-:R-:W4:Y:S02]  /*0100*/  MUFU.RCP R0, R0 ;  /* 0x0000000000007308 */ /* 0x010f240000001000 */
[----:B----4-:R-:W-:-:S06]  /*0110*/  IADD3 R6, R0, 0xffffffe, RZ ;  /* 0x0ffffffe00067810 */ /* 0x010fcc0007ffe0ff */
[----:B------:R4:W5:Y:S02]  /*0120*/  F2I.FTZ.U32.TRUNC.NTZ R7, R6 ;  /* 0x0000000600077305 */ /* 0x000964000021f000 */
[----:B----4-:R-:W-:Y:S01]  /*0130*/  HFMA2.MMA R6, -RZ, RZ, 0, 0 ;  /* 0x00000000ff067435 */ /* 0x010fe200000001ff */
[----:B-----5:R-:W-:-:S05]  /*0140*/  IADD3 R8, RZ, -R7, RZ ;  /* 0x80000007ff087210 */ /* 0x020fca0007ffe0ff */
[----:B------:R-:W-:Y:S01]  /*0150*/  IMAD R9, R8, R17, RZ ;  /* 0x0000001108097224 */ /* 0x000fe200078e02ff */
[----:B-1----:R-:W-:-:S03]  /*0160*/  IABS R2, R157 ;  /* 0x0000009d00027213 */ /* 0x002fc60000000000 */
[----:B------:R-:W-:-:S06]  /*0170*/  IMAD.HI.U32 R7, R7, R9, R6 ;  /* 0x0000000907077227 */ /* 0x000fcc00078e0006 */
[----:B------:R-:W-:Y:S01]  /*0180*/  IMAD.HI.U32 R153, R7, R2, RZ ;  /* 0x0000000207997227 */ /* 0x000fe200078e00ff */
[----:B------:R-:W1:Y:S04]  /*0190*/  S2R R155, SR_CTAID.X ;  /* 0x00000000009b7919 */ /* 0x000e680000002500 */
[----:B------:R-:W-:-:S05]  /*01a0*/  IADD3 R0, -R153, RZ, RZ ;  /* 0x000000ff99007210 */ /* 0x000fca0007ffe1ff */
[----:B------:R-:W-:-:S05]  /*01b0*/  IMAD R0, R17, R0, R2 ;  /* 0x0000000011007224 */ /* 0x000fca00078e0202 */
[----:B------:R-:W-:Y:S02]  /*01c0*/  ISETP.GT.U32.AND P3, PT, R17, R0, PT ;  /* 0x000000001100720c */ /* 0x000fe40003f64070 */
[----:B------:R-:W-:Y:S02]  /*01d0*/  LOP3.LUT R2, R157, c[0x0][0x178], RZ, 0x3c, !PT ;  /* 0x00005e009d027a12 */ /* 0x000fe400078e3cff */
[----:B-1----:R-:W-:-:S09]  /*01e0*/  SHF.R.S32.HI R166, RZ, 0x1f, R155 ;  /* 0x0000001fffa67819 */ /* 0x002fd2000001149b */
[----:B------:R-:W-:-:S04]  /*01f0*/  @!P3 IADD3 R0, R0, -R17, RZ ;  /* 0x800000110000b210 */ /* 0x000fc80007ffe0ff */
[----:B------:R-:W-:Y:S01]  /*0200*/  ISETP.GE.U32.AND P0, PT, R0, R17, PT ;  /* 0x000000110000720c */ /* 0x000fe20003f06070 */
[----:B------:R-:W-:Y:S01]  /*0210*/  IMAD R6, R166, c[0x0][0x1d0], RZ ;  /* 0x00007400a6067a24 */ /* 0x000fe200078e02ff */
[----:B------:R-:W-:Y:S01]  /*0220*/  ISETP.GE.AND P4, PT, R2, RZ, PT ;  /* 0x000000ff0200720c */ /* 0x000fe20003f86270 */
[----:B------:R-:W-:Y:S01]  /*0230*/  IMAD R8, R166, c[0x0][0x1e0], RZ ;  /* 0x00007800a6087a24 */ /* 0x000fe200078e02ff */
[----:B------:R-:W-:Y:S02]  /*0240*/  @!P3 IADD3 R153, R153, 0x1, RZ ;  /* 0x000000019999b810 */ /* 0x000fe40007ffe0ff */
[----:B------:R-:W-:Y:S01]  /*0250*/  ISETP.NE.AND P3, PT, RZ, c[0x0][0x178], PT ;  /* 0x00005e00ff007a0c */ /* 0x000fe20003f65270 */
[----:B------:R-:W-:-:S04]  /*0260*/  IMAD.WIDE.U32 R2, R155, c[0x0][0x1d0], RZ ;  /* 0x000074009b027a25 */ /* 0x000fc800078e00ff */
[----:B0-----:R-:W-:-:S04]  /*0270*/  IMAD.WIDE.U32 R4, R155, c[0x0][0x1e0], RZ ;  /* 0x000078009b047a25 */ /* 0x001fc800078e00ff */
[C---:B------:R-:W-:Y:S02]  /*0280*/  IMAD R12, R166.reuse, c[0x0][0x278], RZ ;  /* 0x00009e00a60c7a24 */ /* 0x040fe400078e02ff */
[C---:B------:R-:W-:Y:S02]  /*0290*/  IMAD R9, R155.reuse, c[0x0][0x1d4], R6 ;  /* 0x000075009b097a24 */ /* 0x040fe400078e0206 */
[----:B------:R-:W-:Y:S02]  /*02a0*/  IMAD R13, R155, c[0x0][0x1e4], R8 ;  /* 0x000079009b0d7a24 */ /* 0x000fe400078e0208 */
[----:B------:R-:W-:Y:S01]  /*02b0*/  IMAD R0, R166, c[0x0][0x190], RZ ;  /* 0x00006400a6007a24 */ /* 0x000fe200078e02ff */
[----:B------:R-:W-:Y:S01]  /*02c0*/  IADD3 R3, R3, R9, RZ ;  /* 0x0000000903037210 */ /* 0x000fe20007ffe0ff */
[----:B------:R-:W-:Y:S01]  /*02d0*/  IMAD.WIDE.U32 R6, R155, c[0x0][0x278], RZ ;  /* 0x00009e009b067a25 */ /* 0x000fe200078e00ff */
[----:B------:R-:W-:-:S03]  /*02e0*/  IADD3 R5, R5, R13, RZ ;  /* 0x0000000d05057210 */ /* 0x000fc60007ffe0ff */
[----:B------:R-:W-:Y:S01]  /*02f0*/  IMAD R15, R155, c[0x0][0x27c], R12 ;  /* 0x00009f009b0f7a24 */ /* 0x000fe200078e020c */
[----:B------:R-:W-:Y:S01]  /*0300*/  @P0 IADD3 R153, R153, 0x1, RZ ;  /* 0x0000000199990810 */ /* 0x000fe20007ffe0ff */
[----:B------:R-:W-:-:S04]  /*0310*/  IMAD.WIDE.U32 R8, R155, c[0x0][0x190], RZ ;  /* 0x000064009b087a25 */ /* 0x000fc800078e00ff */
[----:B------:R-:W-:Y:S01]  /*0320*/  IMAD R13, R155, c[0x0][0x194], R0 ;  /* 0x000065009b0d7a24 */ /* 0x000fe200078e0200 */
[----:B------:R-:W-:Y:S02]  /*0330*/  MOV R0, c[0x0][0x174] ;  /* 0x00005d0000007a02 */ /* 0x000fe40000000f00 */
[----:B------:R-:W-:Y:S02]  /*0340*/  IADD3 R7, R7, R15, RZ ;  /* 0x0000000f07077210 */ /* 0x000fe40007ffe0ff */
[----:B------:R-:W-:Y:S02]  /*0350*/  @!P4 IADD3 R153, -R153, RZ, RZ ;  /* 0x000000ff9999c210 */ /* 0x000fe40007ffe1ff */
[----:B------:R-:W-:Y:S02]  /*0360*/  IADD3 R9, R9, R13, RZ ;  /* 0x0000000d09097210 */ /* 0x000fe40007ffe0ff */
[----:B------:R-:W-:Y:S01]  /*0370*/  @!P3 LOP3.LUT R153, RZ, c[0x0][0x178], RZ, 0x33, !PT ;  /* 0x00005e00ff99ba12 */ /* 0x000fe200078e33ff */
[----:B------:R-:W-:Y:S01]  /*0380*/  IMAD.WIDE.U32 R4, R157, c[0x0][0x1e8], R4 ;  /* 0x00007a009d047a25 */ /* 0x000fe200078e0004 */
[----:B------:R-:W-:-:S02]  /*0390*/  ISETP.GE.AND P5, PT, R0, 0x1, PT ;  /* 0x000000010000780c */ /* 0x000fc40003fa6270 */
[----:B------:R-:W-:Y:S01]  /*03a0*/  LEA R13, R0, 0xfffffc00, 0xa ;  /* 0xfffffc00000d7811 */ /* 0x000fe200078e50ff */
[----:B------:R-:W-:Y:S01]  /*03b0*/  IMAD R0, R150, c[0x0][0x1d8], RZ ;  /* 0x0000760096007a24 */ /* 0x000fe200078e02ff */
[----:B------:R-:W-:Y:S01]  /*03c0*/  SHF.R.S32.HI R165, RZ, 0x1f, R153 ;  /* 0x0000001fffa57819 */ /* 0x000fe20000011499 */
[----:B------:R-:W-:-:S04]  /*03d0*/  IMAD.WIDE.U32 R6, R157, c[0x0][0x280], R6 ;  /* 0x0000a0009d067a25 */ /* 0x000fc800078e0006 */
[----:B------:R-:W-:Y:S01]  /*03e0*/  IMAD R17, R157, c[0x0][0x1dc], R0 ;  /* 0x000077009d117a24 */ /* 0x000fe200078e0200 */
[----:B------:R-:W-:Y:S01]  /*03f0*/  IADD3 R0, P3, R13, R4, RZ ;  /* 0x000000040d007210 */ /* 0x000fe20007f7e0ff */
[----:B------:R-:W-:Y:S01]  /*0400*/  IMAD.WIDE.U32 R2, R157, c[0x0][0x1d8], R2 ;  /* 0x000076009d027a25 */ /* 0x000fe200078e0002 */
[----:B------:R-:W-:-:S03]  /*0410*/  IADD3 R4, P4, R13, R6, RZ ;  /* 0x000000060d047210 */ /* 0x000fc60007f9e0ff */
[C---:B------:R-:W-:Y:S02]  /*0420*/  IMAD R12, R150.reuse, c[0x0][0x1e8], RZ ;  /* 0x00007a00960c7a24 */ /* 0x040fe400078e02ff */
[----:B------:R-:W-:Y:S02]  /*0430*/  IMAD R14, R150, c[0x0][0x280], RZ ;  /* 0x0000a000960e7a24 */ /* 0x000fe400078e02ff */
[----:B------:R-:W-:Y:S01]  /*0440*/  IMAD R6, R165, c[0x0][0x1a8], RZ ;  /* 0x00006a00a5067a24 */ /* 0x000fe200078e02ff */
[----:B------:R-:W-:Y:S01]  /*0450*/  SHF.R.S32.HI R15, RZ, 0x1f, R13 ;  /* 0x0000001fff0f7819 */ /* 0x000fe2000001140d */
[----:B------:R-:W-:Y:S01]  /*0460*/  IMAD R12, R157, c[0x0][0x1ec], R12 ;  /* 0x00007b009d0c7a24 */ /* 0x000fe200078e020c */
[----:B------:R-:W-:Y:S01]  /*0470*/  IADD3 R2, P0, R13, R2, RZ ;  /* 0x000000020d027210 */ /* 0x000fe20007f1e0ff */
[----:B------:R-:W-:Y:S02]  /*0480*/  IMAD R14, R157, c[0x0][0x284], R14 ;  /* 0x0000a1009d0e7a24 */ /* 0x000fe400078e020e */
[----:B------:R-:W-:Y:S01]  /*0490*/  IMAD.WIDE.U32 R8, R153, c[0x0][0x1a8], R8 ;  /* 0x00006a0099087a25 */ /* 0x000fe200078e0008 */
[----:B------:R-:W-:-:S03]  /*04a0*/  IADD3.X R17, R15, R3, R17, P0, !PT ;  /* 0x000000030f117210 */ /* 0x000fc600007fe411 */
[----:B------:R-:W-:Y:S01]  /*04b0*/  IMAD R19, R153, c[0x0][0x1ac], R6 ;  /* 0x00006b0099137a24 */ /* 0x000fe200078e0206 */
[C---:B------:R-:W-:Y:S02]  /*04c0*/  IADD3.X R3, R15.reuse, R5, R12, P3, !PT ;  /* 0x000000050f037210 */ /* 0x040fe40001ffe40c */
[----:B------:R-:W-:Y:S02]  /*04d0*/  IADD3.X R7, R15, R7, R14, P4, !PT ;  /* 0x000000070f077210 */ /* 0x000fe400027fe40e */
[----:B------:R-:W-:Y:S02]  /*04e0*/  LEA R18, P6, R2, c[0x0][0x240], 0x2 ;  /* 0x0000900002127a11 */ /* 0x000fe400078c10ff */
[----:B------:R-:W-:Y:S02]  /*04f0*/  ISETP.NE.U32.AND P0, PT, RZ, c[0x0][0x260], PT ;  /* 0x00009800ff007a0c */ /* 0x000fe40003f05070 */
[----:B------:R-:W-:Y:S02]  /*0500*/  IADD3 R13, P4, R13, R8, RZ ;  /* 0x000000080d0d7210 */ /* 0x000fe40007f9e0ff */
[----:B------:R-:W-:-:S02]  /*0510*/  IADD3 R12, R9, R19, RZ ;  /* 0x00000013090c7210 */ /* 0x000fc40007ffe0ff */
[----:B------:R-:W-:Y:S02]  /*0520*/  LEA.HI.X R8, R2, c[0x0][0x244], R17, 0x2, P6 ;  /* 0x0000910002087a11 */ /* 0x000fe400030f1411 */
[C---:B------:R-:W-:Y:S02]  /*0530*/  LEA R5, P3, R0.reuse, c[0x0][0x248], 0x2 ;  /* 0x0000920000057a11 */ /* 0x040fe400078610ff */
[----:B------:R-:W-:Y:S02]  /*0540*/  ISETP.NE.AND.EX P0, PT, RZ, c[0x0][0x264], PT, P0 ;  /* 0x00009900ff007a0c */ /* 0x000fe40003f05300 */
[----:B------:R-:W-:Y:S02]  /*0550*/  IADD3.X R2, R15, R12, RZ, P4, !PT ;  /* 0x0000000c0f027210 */ /* 0x000fe400027fe4ff */
[----:B------:R-:W-:Y:S02]  /*0560*/  ISETP.NE.U32.AND P4, PT, RZ, c[0x0][0x348], PT ;  /* 0x0000d200ff007a0c */ /* 0x000fe40003f85070 */
[----:B------:R-:W-:-:S02]  /*0570*/  LEA.HI.X R6, R0, c[0x0][0x24c], R3, 0x2, P3 ;  /* 0x0000930000067a11 */ /* 0x000fc400018f1403 */
[----:B------:R-:W-:Y:S02]  /*0580*/  ISETP.NE.U32.AND P3, PT, RZ, c[0x0][0x328], PT ;  /* 0x0000ca00ff007a0c */ /* 0x000fe40003f65070 */
[----:B------:R-:W-:Y:S02]  /*0590*/  ISETP.NE.AND.EX P4, PT, RZ, c[0x0][0x34c], PT, P4 ;  /* 0x0000d300ff007a0c */ /* 0x000fe40003f85340 */
[----:B------:R-:W-:Y:S01]  /*05a0*/  ISETP.NE.AND.EX P3, PT, RZ, c[0x0][0x32c], PT, P3 ;  /* 0x0000cb00ff007a0c */ /* 0x000fe20003f65330 */
[----:B------:R-:W-:Y:S01]  /*05b0*/  HFMA2.MMA R12, -RZ, RZ, 0, 0 ;  /* 0x00000000ff0c7435 */ /* 0x000fe200000001ff */
[----:B------:R-:W-:Y:S01]  /*05c0*/  UMOV UR5, URZ ;  /* 0x0000003f00057c82 */ /* 0x000fe20008000000 */
[----:B------:R-:W-:Y:S01]  /*05d0*/  @P0 IMAD R0, R155, c[0x0][0x164], R157 ;  /* 0x000059009b000a24 */ /* 0x000fe200078e029d */
[----:B------:R-:W-:Y:S01]  /*05e0*/  LEA R3, P6, R4, c[0x0][0x308], 0x2 ;  /* 0x0000c20004037a11 */ /* 0x000fe200078c10ff */
[----:B------:R-:W-:Y:S02]  /*05f0*/  UMOV UR4, URZ ;  /* 0x0000003f00047c82 */ /* 0x000fe40008000000 */
[----:B------:R-:W-:Y:S01]  /*0600*/  @P0 IMAD R0, R0, c[0x0][0x174], RZ ;  /* 0x00005d0000000a24 */ /* 0x000fe200078e02ff */
[----:B------:R-:W-:Y:S01]  /*0610*/  LEA.HI.X R4, R4, c[0x0][0x30c], R7, 0x2, P6 ;  /* 0x0000c30004047a11 */ /* 0x000fe200030f1407 */
[----:B------:R-:W-:Y:S01]  /*0620*/  CS2R R14, SRZ ;  /* 0x00000000000e7805 */ /* 0x000fe2000001ff00 */
[----:B------:R-:W-:Y:S01]  /*0630*/  @P0 MOV R17, 0x8 ;  /* 0x0000000800110802 */ /* 0x000fe20000000f00 */
[----:B------:R-:W-:Y:S01]  /*0640*/  @P0 IMAD R0, R0, c[0x0][0x16c], RZ ;  /* 0x00005b0000000a24 */ /* 0x000fe200078e02ff */
[----:B------:R-:W-:-:S02]  /*0650*/  MOV R7, RZ ;  /* 0x000000ff00077202 */ /* 0x000fc40000000f00 */
[C---:B------:R-:W-:Y:S01]  /*0660*/  LEA R147, P6, R13.reuse, c[0x0][0x228], 0x2 ;  /* 0x00008a000d937a11 */ /* 0x040fe200078c10ff */
[----:B------:R-:W-:Y:S01]  /*0670*/  HFMA2.MMA R148, -RZ, RZ, 0, 0 ;  /* 0x00000000ff947435 */ /* 0x000fe200000001ff */
[----:B------:R-:W-:Y:S01]  /*0680*/  @P0 IMAD.WIDE R16, R0, R17, c[0x0][0x260] ;  /* 0x0000980000100625 */ /* 0x000fe200078e0211 */
[----:B------:R-:W-:Y:S01]  /*0690*/  MOV R151, RZ ;  /* 0x000000ff00977202 */ /* 0x000fe20000000f00 */
[----:B------:R-:W-:Y:S01]  /*06a0*/  @!P0 CS2R R16, SRZ ;  /* 0x0000000000108805 */ /* 0x000fe2000001ff00 */
[----:B------:R-:W-:Y:S01]  /*06b0*/  LEA.HI.X R145, R13, c[0x0][0x22c], R2, 0x2, P6 ;  /* 0x00008b000d917a11 */ /* 0x000fe200030f1402 */
[----:B--2---:R0:W1:Y:S01]  /*06c0*/  @P2 R2UR UR5, R11 ;  /* 0x000000000b0523c2 */ /* 0x00406200000e0000 */
[----:B------:R-:W-:-:S04]  /*06d0*/  @P4 LEA R12, P2, R157, c[0x0][0x348], 0x2 ;  /* 0x0000d2009d0c4a11 */ /* 0x000fc800078410ff */
[----:B------:R-:W-:-:S03]  /*06e0*/  @P4 LEA.HI.X R7, R157, c[0x0][0x34c], R150, 0x2, P2 ;  /* 0x0000d3009d074a11 */ /* 0x000fc600010f1496 */
[----:B---3--:R0:W2:Y:S01]  /*06f0*/  @P1 R2UR UR4, R10 ;  /* 0x000000000a0413c2 */ /* 0x0080a200000e0000 */
[C---:B------:R-:W-:Y:S02]  /*0700*/  @P3 LEA R14, P1, R157.reuse, c[0x0][0x328], 0x2 ;  /* 0x0000ca009d0e3a11 */ /* 0x040fe400078210ff */
[----:B------:R-:W-:Y:S02]  /*0710*/  MOV R13, R7 ;  /* 0x00000007000d7202 */ /* 0x000fe40000000f00 */
[----:B------:R-:W-:Y:S01]  /*0720*/  @P3 LEA.HI.X R15, R157, c[0x0][0x32c], R150, 0x2, P1 ;  /* 0x0000cb009d0f3a11 */ /* 0x000fe200008f1496 */
[----:B------:R-:W-:Y:S05]  /*0730*/  @!P5 BRA `(.L_x_3194) ;  /* 0x0000b0b00000d947 */ /* 0x000fea0003800000 */
[----:B------:R-:W3:Y:S01]  /*0740*/  S2R R149, SR_TID.X ;  /* 0x0000000000957919 */ /* 0x000ee20000002100 */
[----:B------:R4:W0:Y:S01]  /*0750*/  R2UR UR17, R18 ;  /* 0x00000000121173c2 */ /* 0x00082200000e0000 */
[----:B------:R-:W-:Y:S02]  /*0760*/  MOV R151, RZ ;  /* 0x000000ff00977202 */ /* 0x000fe40000000f00 */
[----:B------:R-:W2:Y:S01]  /*0770*/  S2R R144, SR_LANEID ;  /* 0x0000000000907919 */ /* 0x000ea20000000000 */
[----:B------:R-:W-:-:S02]  /*0780*/  MOV R143, RZ ;  /* 0x000000ff008f7202 */ /* 0x000fc40000000f00 */
[----:B------:R-:W-:Y:S02]  /*0790*/  MOV R148, RZ ;  /* 0x000000ff00947202 */ /* 0x000fe40000000f00 */
[----:B------:R4:W1:Y:S08]  /*07a0*/  R2UR UR18, R8 ;  /* 0x00000000081273c2 */ /* 0x00087000000e0000 */
[----:B------:R4:W0:Y:S01]  /*07b0*/  R2UR UR15, R5 ;  /* 0x00000000050f73c2 */ /* 0x00082200000e0000 */
[----:B---3--:R-:W-:-:S07]  /*07c0*/  SHF.L.U32 R146, R149, 0x4, RZ ;  /* 0x0000000495927819 */ /* 0x008fce00000006ff */
[----:B------:R4:W3:Y:S01]  /*07d0*/  R2UR UR16, R6 ;  /* 0x00000000061073c2 */ /* 0x0008e200000e0000 */
[--C-:B------:R-:W-:Y:S02]  /*07e0*/  SHF.R.S32.HI R0, RZ, 0x1f, R149.reuse ;  /* 0x0000001fff007819 */ /* 0x100fe40000011495 */
[----:B0-----:R-:W-:Y:S02]  /*07f0*/  LOP3.LUT R10, R146, 0xfffffe00, RZ, 0xc0, !PT ;  /* 0xfffffe00920a7812 */ /* 0x001fe400078ec0ff */
        /* <DEDUP_REMOVED lines=22> */
.L_x_3285:
[----:B------:R-:W-:Y:S01]  /*0960*/  IADD3 R163, -R143, c[0x0][0x174], RZ ;  /* 0x00005d008fa37a10 */ /* 0x000fe20007ffe1ff */
[----:B------:R-:W-:Y:S01]  /*0970*/  BAR.SYNC.DEFER_BLOCKING 0x0 ;  /* 0x0000000000007b1d */ /* 0x000fe20000010000 */
[C---:B------:R-:W-:Y:S01]  /*0980*/  LEA R2, P3, R10.reuse, UR17, 0x2 ;  /* 0x000000110a027c11 */ /* 0x040fe2000f8610ff */
[----:B------:R-:W-:Y:S01]  /*0990*/  CS2R R4, SRZ ;  /* 0x0000000000047805 */ /* 0x000fe2000001ff00 */
[----:B------:R-:W-:Y:S01]  /*09a0*/  LEA R8, R163, 0xfffffc00, 0xa ;  /* 0xfffffc00a3087811 */ /* 0x000fe200078e50ff */
[----:B------:R-:W-:Y:S01]  /*09b0*/  HFMA2.MMA R9, -RZ, RZ, 0, 0 ;  /* 0x00000000ff097435 */ /* 0x000fe200000001ff */
[----:B------:R-:W-:Y:S01]  /*09c0*/  LEA.HI.X R3, R10, UR18, R11, 0x2, P3 ;  /* 0x000000120a037c11 */ /* 0x000fe200098f140b */
[----:B------:R-:W-:Y:S01]  /*09d0*/  CS2R R6, SRZ ;  /* 0x0000000000067805 */ /* 0x000fe2000001ff00 */
[----:B------:R-:W-:Y:S01]  /*09e0*/  IADD3 R0, -R8, c[0x0][0x168], RZ ;  /* 0x00005a0008007a10 */ /* 0x000fe20007ffe1ff */
[----:B------:R-:W-:Y:S01]  /*09f0*/  CS2R R18, SRZ ;  /* 0x0000000000127805 */ /* 0x000fe2000001ff00 */
[----:B------:R-:W-:Y:S01]  /*0a00*/  CS2R R20, SRZ ;  /* 0x0000000000147805 */ /* 0x000fe2000001ff00 */
[----:B------:R-:W-:Y:S01]  /*0a10*/  CS2R R22, SRZ ;  /* 0x0000000000167805 */ /* 0x000fe2000001ff00 */
[----:B------:R-:W-:-:S02]  /*0a20*/  ISETP.GE.AND P2, PT, R10, R0, PT ;  /* 0x000000000a00720c */ /* 0x000fc40003f46270 */
[-C--:B------:R-:W-:Y:S02]  /*0a30*/  ISETP.GE.AND P1, PT, R141, R0.reuse, PT ;  /* 0x000000008d00720c */ /* 0x080fe40003f26270 */
        /* <DEDUP_REMOVED lines=21> */
[----:B------:R-:W-:Y:S02]  /*0b90*/  CS2R R24, SRZ ;  /* 0x0000000000187805 */ /* 0x000fe4000001ff00 */
[----:B------:R0:W5:Y:S01]  /*0ba0*/  @!P1 LDG.E R21, [R2.64+0x400] ;  /* 0x0004000c02159981 */ /* 0x000162000c1e1900 */
[----:B------:R-:W-:Y:S01]  /*0bb0*/  ISETP.GE.AND P1, PT, R127, R0, PT ;  /* 0x000000007f00720c */ /* 0x000fe20003f26270 */
        /* <DEDUP_REMOVED lines=20> */
[----:B------:R-:W-:Y:S01]  /*0d00*/  IADD3 R120, R111, 0xc0, RZ ;  /* 0x000000c06f787810 */ /* 0x000fe20007ffe0ff */
[----:B------:R-:W-:Y:S01]  /*0d10*/  CS2R R30, SRZ ;  /* 0x00000000001e7805 */ /* 0x000fe2000001ff00 */
        /* <DEDUP_REMOVED lines=26> */
[-C--:B------:R-:W-:Y:S02]  /*0ec0*/  ISETP.GE.AND P2, PT, R140, R0.reuse, PT ;  /* 0x000000008c00720c */ /* 0x080fe40003f46270 */
[----:B------:R-:W-:Y:S02]  /*0ed0*/  IADD3.X R3, R110, UR16, RZ, P0, !PT ;  /* 0x000000106e037c10 */ /* 0x000fe400087fe4ff */
[-C--:B------:R-:W-:Y:S02]  /*0ee0*/  ISETP.GE.AND P0, PT, R141, R0.reuse, PT ;  /* 0x000000008d00720c */ /* 0x080fe40003f06270 */
[-C--:B------:R-:W-:Y:S02]  /*0ef0*/  ISETP.GE.AND P3, PT, R139, R0.reuse, PT ;  /* 0x000000008b00720c */ /* 0x080fe40003f66270 */
[----:B------:R-:W-:-:S02]  /*0f00*/  ISETP.GE.AND P4, PT, R136, R0, PT ;  /* 0x000000008800720c */ /* 0x000fc40003f86270 */
[-C--:B------:R-:W-:Y:S02]  /*0f10*/  ISETP.GE.AND P5, PT, R138, R0.reuse, PT ;  /* 0x000000008a00720c */ /* 0x080fe40003fa6270 */
[----:B------:R-:W-:Y:S01]  /*0f20*/  ISETP.GE.AND P6, PT, R137, R0, PT ;  /* 0x000000008900720c */ /* 0x000fe20003fc6270 */
[----:B--2---:R-:W-:Y:S04]  /*0f30*/  STS [R126.X4], R5 ;  /* 0x000000057e007388 */ /* 0x004fe80000004800 */
[----:B---3--:R0:W-:Y:S04]  /*0f40*/  STS [R125.X4+0x80], R4 ;  /* 0x000080047d007388 */ /* 0x0081e80000004800 */
[----:B----4-:R-:W-:Y:S04]  /*0f50*/  STS [R124.X4+0x100], R7 ;  /* 0x000100077c007388 */ /* 0x010fe80000004800 */
[----:B-----5:R1:W-:Y:S01]  /*0f60*/  STS [R123.X4+0x180], R6 ;  /* 0x000180067b007388 */ /* 0x0203e20000004800 */
[----:B0-----:R-:W-:-:S03]  /*0f70*/  LEA R4, P1, R10, UR9, 0x2 ;  /* 0x000000090a047c11 */ /* 0x001fc6000f8210ff */
[----:B------:R0:W-:Y:S01]  /*0f80*/  STS [R122.X4+0x200], R9 ;  /* 0x000200097a007388 */ /* 0x0001e20000004800 */
[----:B------:R-:W-:-:S03]  /*0f90*/  LEA.HI.X R5, R10, UR14, R11, 0x2, P1 ;  /* 0x0000000e0a057c11 */ /* 0x000fc600088f140b */
[----:B------:R-:W-:Y:S01]  /*0fa0*/  STS [R121.X4+0x280], R18 ;  /* 0x0002801279007388 */ /* 0x000fe20000004800 */
[----:B------:R-:W-:Y:S01]  /*0fb0*/  ISETP.GE.AND P1, PT, R10, R0, PT ;  /* 0x000000000a00720c */ /* 0x000fe20003f26270 */
[----:B-1----:R-:W-:Y:S02]  /*0fc0*/  CS2R R6, SRZ ;  /* 0x0000000000067805 */ /* 0x002fe4000001ff00 */
        /* <DEDUP_REMOVED lines=10> */
[----:B-1----:R-:W-:-:S03]  /*1070*/  CS2R R22, SRZ ;  /* 0x0000000000167805 */ /* 0x002fc6000001ff00 */
[----:B------:R-:W-:Y:S04]  /*1080*/  STS [R113.X4+0x680], R26 ;  /* 0x0006801a71007388 */ /* 0x000fe80000004800 */
[----:B------:R1:W-:Y:S01]  /*1090*/  STS [R112.X4+0x700], R27 ;  /* 0x0007001b70007388 */ /* 0x0003e20000004800 */
[----:B0-----:R-:W-:-:S03]  /*10a0*/  CS2R R24, SRZ ;  /* 0x0000000000187805 */ /* 0x001fc6000001ff00 */
[----:B------:R0:W-:Y:S01]  /*10b0*/  STS [R111.X4+0x780], R28 ;  /* 0x0007801c6f007388 */ /* 0x0001e20000004800 */
[----:B------:R-:W-:-:S06]  /*10c0*/  NOP ;  /* 0x0000000000007918 */ /* 0x000fcc0000000000 */
[----:B------:R-:W-:Y:S01]  /*10d0*/  LDS R107, [R108.X4] ;  /* 0x000000006c6b7984 */ /* 0x000fe20000004800 */
[----:B-1----:R-:W-:Y:S01]  /*10e0*/  CS2R R26, SRZ ;  /* 0x00000000001a7805 */ /* 0x002fe2000001ff00 */
[----:B0-----:R-:W-:Y:S02]  /*10f0*/  CS2R R28, SRZ ;  /* 0x00000000001c7805 */ /* 0x001fe4000001ff00 */
        /* <DEDUP_REMOVED lines=20> */
[----:B------:R-:W5:Y:S04]  /*1240*/  @!P3 LDG.E R18, [R2.64+0x180] ;  /* 0x0001800c0212b981 */ /* 0x000f68000c1e1900 */
[----:B------:R-:W5:Y:S01]  /*1250*/  @!P0 LDG.E R22, [R2.64+0x380] ;  /* 0x0003800c02168981 */ /* 0x000f62000c1e1900 */
[----:B------:R-:W-:-:S02]  /*1260*/  ISETP.GE.AND P0, PT, R134, R0, PT ;  /* 0x000000008600720c */ /* 0x000fc40003f06270 */
[-C--:B------:R-:W-:Y:S01]  /*1270*/  ISETP.GE.AND P1, PT, R132, R0.reuse, PT ;  /* 0x000000008400720c */ /* 0x080fe20003f26270 */
[----:B------:R-:W5:Y:S01]  /*1280*/  @!P4 LDG.E R21, [R2.64+0x300] ;  /* 0x0003000c0215c981 */ /* 0x000f62000c1e1900 */
[-C--:B------:R-:W-:Y:S02]  /*1290*/  ISETP.GE.AND P2, PT, R131, R0.reuse, PT ;  /* 0x000000008300720c */ /* 0x080fe40003f46270 */
[-C--:B------:R-:W-:Y:S01]  /*12a0*/  ISETP.GE.AND P3, PT, R130, R0.reuse, PT ;  /* 0x000000008200720c */ /* 0x080fe20003f66270 */
[----:B------:R-:W5:Y:S01]  /*12b0*/  @!P5 LDG.E R19, [R2.64+0x200] ;  /* 0x0002000c0213d981 */ /* 0x000f62000c1e1900 */
[----:B------:R-:W-:-:S03]  /*12c0*/  ISETP.GE.AND P4, PT, R129, R0, PT ;  /* 0x000000008100720c */ /* 0x000fc60003f86270 */
[----:B------:R-:W5:Y:S04]  /*12d0*/  @!P6 LDG.E R20, [R2.64+0x280] ;  /* 0x0002800c0214e981 */ /* 0x000f68000c1e1900 */
[----:B------:R-:W5:Y:S01]  /*12e0*/  @!P0 LDG.E R23, [R2.64+0x400] ;  /* 0x0004000c02178981 */ /* 0x000f62000c1e1900 */
[-C--:B------:R-:W-:Y:S02]  /*12f0*/  ISETP.GE.AND P0, PT, R133, R0.reuse, PT ;  /* 0x000000008500720c */ /* 0x080fe40003f06270 */
[-C--:B------:R-:W-:Y:S01]  /*1300*/  ISETP.GE.AND P5, PT, R128, R0.reuse, PT ;  /* 0x000000008000720c */ /* 0x080fe20003fa6270 */
[----:B------:R-:W5:Y:S01]  /*1310*/  @!P1 LDG.E R25, [R2.64+0x500] ;  /* 0x0005000c02199981 */ /* 0x000f62000c1e1900 */
[----:B------:R-:W-:-:S03]  /*1320*/  ISETP.GE.AND P6, PT, R127, R0, PT ;  /* 0x000000007f00720c */ /* 0x000fc60003fc6270 */
[----:B------:R-:W5:Y:S04]  /*1330*/  @!P2 LDG.E R26, [R2.64+0x580] ;  /* 0x0005800c021aa981 */ /* 0x000f68000c1e1900 */
[----:B------:R-:W5:Y:S04]  /*1340*/  @!P3 LDG.E R27, [R2.64+0x600] ;  /* 0x0006000c021bb981 */ /* 0x000f68000c1e1900 */
[----:B------:R-:W5:Y:S04]  /*1350*/  @!P0 LDG.E R24, [R2.64+0x480] ;  /* 0x0004800c02188981 */ /* 0x000f68000c1e1900 */
[----:B------:R-:W5:Y:S04]  /*1360*/  @!P4 LDG.E R28, [R2.64+0x680] ;  /* 0x0006800c021cc981 */ /* 0x000f68000c1e1900 */
[----:B------:R-:W5:Y:S04]  /*1370*/  @!P5 LDG.E R29, [R2.64+0x700] ;  /* 0x0007000c021dd981 */ /* 0x000f68000c1e1900 */
[----:B------:R-:W5:Y:S01]  /*1380*/  @!P6 LDG.E R30, [R2.64+0x780] ;  /* 0x0007800c021ee981 */ /* 0x000f62000c1e1900 */
[----:B------:R-:W-:-:S02]  /*1390*/  P2R R33, PR, RZ, 0x1 ;  /* 0x00000001ff217803 */ /* 0x000fc40000000000 */
[-C--:B------:R-:W-:Y:S02]  /*13a0*/  ISETP.GE.AND P0, PT, R10, R0.reuse, PT ;  /* 0x000000000a00720c */ /* 0x080fe40003f06270 */
[----:B------:R-:W-:Y:S02]  /*13b0*/  P2R R32, PR, RZ, 0x2 ;  /* 0x00000002ff207803 */ /* 0x000fe40000000000 */
[----:B------:R-:W-:Y:S01]  /*13c0*/  ISETP.GE.AND P1, PT, R140, R0, PT ;  /* 0x000000008c00720c */ /* 0x000fe20003f26270 */
[----:B------:R-:W-:Y:S01]  /*13d0*/  CS2R R34, SRZ ;  /* 0x0000000000227805 */ /* 0x000fe2000001ff00 */
[----:B------:R-:W-:Y:S01]  /*13e0*/  CS2R R36, SRZ ;  /* 0x0000000000247805 */ /* 0x000fe2000001ff00 */
[----:B---3--:R-:W-:Y:S04]  /*13f0*/  STS [R126.X4], R7 ;  /* 0x000000077e007388 */ /* 0x008fe80000004800 */
[----:B--2---:R-:W-:Y:S04]  /*1400*/  STS [R125.X4+0x80], R6 ;  /* 0x000080067d007388 */ /* 0x004fe80000004800 */
        /* <DEDUP_REMOVED lines=15> */
[----:B------:R-:W4:Y:S04]  /*1500*/  LDS R88, [R108.X4] ;  /* 0x000000006c587984 */ /* 0x000f280000004800 */
[----:B------:R-:W0:Y:S04]  /*1510*/  LDS R89, [R108.X4+0x4] ;  /* 0x000004006c597984 */ /* 0x000e280000004800 */
        /* <DEDUP_REMOVED lines=12> */
[----:B------:R-:W4:Y:S04]  /*15e0*/  LDS R74, [R108.X4+0x38] ;  /* 0x000038006c4a7984 */ /* 0x000f280000004800 */
[----:B------:R-:W4:Y:S04]  /*15f0*/  LDS R75, [R108.X4+0x3c] ;  /* 0x00003c006c4b7984 */ /* 0x000f280000004800 */
[----:B------:R-:W-:Y:S01]  /*1600*/  BAR.SYNC.DEFER_BLOCKING 0x0 ;  /* 0x0000000000007b1d */ /* 0x000fe20000010000 */
[----:B0-----:R-:W-:Y:S01]  /*1610*/  CS2R R22, SRZ ;  /* 0x0000000000167805 */ /* 0x001fe2000001ff00 */
[----:B-1----:R-:W-:-:S04]  /*1620*/  CS2R R24, SRZ ;  /* 0x0000000000187805 */ /* 0x002fc8000001ff00 */
[----:B------:R0:W5:Y:S01]  /*1630*/  @!P0 LDG.E R31, [R4.64] ;  /* 0x0000000c041f8981 */ /* 0x000162000c1e1900 */
[----:B------:R-:W-:-:S03]  /*1640*/  ISETP.GE.AND P0, PT, R141, R0, PT ;  /* 0x000000008d00720c */ /* 0x000fc60003f06270 */
[----:B------:R0:W5:Y:S01]  /*1650*/  @!P1 LDG.E R23, [R4.64+0x100] ;  /* 0x0001000c04179981 */ /* 0x000162000c1e1900 */
[-C--:B------:R-:W-:Y:S01]  /*1660*/  ISETP.GE.AND P1, PT, R138, R0.reuse, PT ;  /* 0x000000008a00720c */ /* 0x080fe20003f26270 */
[----:B--2---:R-:W-:Y:S01]  /*1670*/  CS2R R26, SRZ ;  /* 0x00000000001a7805 */ /* 0x004fe2000001ff00 */
[----:B---3--:R-:W-:Y:S01]  /*1680*/  CS2R R28, SRZ ;  /* 0x00000000001c7805 */ /* 0x008fe2000001ff00 */
[----:B----4-:R-:W-:Y:S01]  /*1690*/  MOV R30, RZ ;  /* 0x000000ff001e7202 */ /* 0x010fe20000000f00 */
[----:B------:R0:W2:Y:S04]  /*16a0*/  @!P3 LDG.E R35, [R4.64+0x600] ;  /* 0x0006000c0423b981 */ /* 0x0000a8000c1e1900 */
[----:B------:R0:W3:Y:S04]  /*16b0*/  @!P4 LDG.E R34, [R4.64+0x680] ;  /* 0x0006800c0422c981 */ /* 0x0000e8000c1e1900 */
[----:B------:R0:W4:Y:S01]  /*16c0*/  @!P0 LDG.E R22, [R4.64+0x80] ;  /* 0x0000800c04168981 */ /* 0x000122000c1e1900 */
[----:B------:R-:W-:-:S03]  /*16d0*/  ISETP.GE.AND P0, PT, R139, R0, PT ;  /* 0x000000008b00720c */ /* 0x000fc60003f06270 */
[----:B------:R0:W2:Y:S01]  /*16e0*/  @!P1 LDG.E R25, [R4.64+0x200] ;  /* 0x0002000c04199981 */ /* 0x0000a2000c1e1900 */
[----:B------:R-:W-:-:S03]  /*16f0*/  ISETP.GE.AND P1, PT, R136, R0, PT ;  /* 0x000000008800720c */ /* 0x000fc60003f26270 */
[----:B------:R0:W2:Y:S04]  /*1700*/  @!P5 LDG.E R37, [R4.64+0x700] ;  /* 0x0007000c0425d981 */ /* 0x0000a8000c1e1900 */
[----:B------:R0:W2:Y:S04]  /*1710*/  @!P6 LDG.E R36, [R4.64+0x780] ;  /* 0x0007800c0424e981 */ /* 0x0000a8000c1e1900 */
[----:B------:R0:W2:Y:S01]  /*1720*/  @!P0 LDG.E R24, [R4.64+0x180] ;  /* 0x0001800c04188981 */ /* 0x0000a2000c1e1900 */
[----:B------:R-:W-:-:S03]  /*1730*/  ISETP.GE.AND P0, PT, R137, R0, PT ;  /* 0x000000008900720c */ /* 0x000fc60003f06270 */
[----:B------:R0:W3:Y:S01]  /*1740*/  @!P1 LDG.E R27, [R4.64+0x300] ;  /* 0x0003000c041b9981 */ /* 0x0000e2000c1e1900 */
[----:B------:R-:W-:-:S09]  /*1750*/  ISETP.GE.AND P1, PT, R134, R0, PT ;  /* 0x000000008600720c */ /* 0x000fd20003f26270 */
[----:B------:R0:W3:Y:S01]  /*1760*/  @!P0 LDG.E R26, [R4.64+0x280] ;  /* 0x0002800c041a8981 */ /* 0x0000e2000c1e1900 */
[----:B------:R-:W-:-:S03]  /*1770*/  ISETP.GE.AND P0, PT, R135, R0, PT ;  /* 0x000000008700720c */ /* 0x000fc60003f06270 */
[----:B------:R0:W3:Y:S01]  /*1780*/  @!P1 LDG.E R29, [R4.64+0x400] ;  /* 0x0004000c041d9981 */ /* 0x0000e2000c1e1900 */
[----:B------:R-:W-:-:S09]  /*1790*/  ISETP.NE.AND P1, PT, R32, RZ, PT ;  /* 0x000000ff2000720c */ /* 0x000fd20003f25270 */
[----:B------:R0:W3:Y:S01]  /*17a0*/  @!P0 LDG.E R28, [R4.64+0x380] ;  /* 0x0003800c041c8981 */ /* 0x0000e2000c1e1900 */
[----:B------:R-:W-:Y:S02]  /*17b0*/  ISETP.NE.AND P0, PT, R33, RZ, PT ;  /* 0x000000ff2100720c */ /* 0x000fe40003f05270 */
[----:B------:R-:W-:-:S06]  /*17c0*/  CS2R R32, SRZ ;  /* 0x0000000000207805 */ /* 0x000fcc000001ff00 */
[----:B------:R0:W3:Y:S04]  /*17d0*/  @!P1 LDG.E R33, [R4.64+0x500] ;  /* 0x0005000c04219981 */ /* 0x0000e8000c1e1900 */
[----:B------:R0:W3:Y:S04]  /*17e0*/  @!P2 LDG.E R32, [R4.64+0x580] ;  /* 0x0005800c0420a981 */ /* 0x0000e8000c1e1900 */
[----:B------:R0:W3:Y:S01]  /*17f0*/  @!P0 LDG.E R30, [R4.64+0x480] ;  /* 0x0004800c041e8981 */ /* 0x0000e2000c1e1900 */
[C---:B------:R-:W-:Y:S02]  /*1800*/  IMAD R18, R166.reuse, c[0x0][0x1f0], RZ ;  /* 0x00007c00a6127a24 */ /* 0x040fe400078e02ff */
[----:B------:R-:W-:Y:S01]  /*1810*/  IMAD R20, R166, c[0x0][0x200], RZ ;  /* 0x00008000a6147a24 */ /* 0x000fe200078e02ff */
[----:B------:R-:W-:Y:S01]  /*1820*/  ISETP.GE.AND P0, PT, R10, R0, PT ;  /* 0x000000000a00720c */ /* 0x000fe20003f06270 */
[----:B------:R-:W-:-:S02]  /*1830*/  IMAD R39, R155, c[0x0][0x1f4], R18 ;  /* 0x00007d009b277a24 */ /* 0x000fc400078e0212 */
[----:B------:R-:W-:-:S04]  /*1840*/  IMAD.WIDE.U32 R18, R155, c[0x0][0x200], RZ ;  /* 0x000080009b127a25 */ /* 0x000fc800078e00ff */
[C---:B------:R-:W-:Y:S02]  /*1850*/  IMAD R41, R155.reuse, c[0x0][0x204], R20 ;  /* 0x000081009b297a24 */ /* 0x040fe400078e0214 */
[----:B------:R-:W-:Y:S01]  /*1860*/  IMAD R20, R150, c[0x0][0x208], RZ ;  /* 0x0000820096147a24 */ /* 0x000fe200078e02ff */
[----:B------:R-:W-:Y:S01]  /*1870*/  SHF.R.S32.HI R9, RZ, 0x1f, R8 ;  /* 0x0000001fff097819 */ /* 0x000fe20000011408 */
[----:B------:R-:W-:Y:S01]  /*1880*/  IMAD.WIDE.U32 R6, R155, c[0x0][0x1f0], RZ ;  /* 0x00007c009b067a25 */ /* 0x000fe200078e00ff */
[----:B------:R-:W-:-:S03]  /*1890*/  IADD3 R19, R19, R41, RZ ;  /* 0x0000002913137210 */ /* 0x000fc60007ffe0ff */
[----:B------:R-:W-:Y:S01]  /*18a0*/  IMAD R45, R157, c[0x0][0x20c], R20 ;  /* 0x000083009d2d7a24 */ /* 0x000fe200078e0214 */
[----:B------:R-:W-:Y:S01]  /*18b0*/  IADD3 R7, R7, R39, RZ ;  /* 0x0000002707077210 */ /* 0x000fe20007ffe0ff */
[----:B------:R-:W-:Y:S01]  /*18c0*/  IMAD.WIDE.U32 R20, R157, c[0x0][0x208], R18 ;  /* 0x000082009d147a25 */ /* 0x000fe200078e0012 */
[----:B------:R-:W-:Y:S02]  /*18d0*/  IADD3 R93, R143, -c[0x0][0x174], RZ ;  /* 0x80005d008f5d7a10 */ /* 0x000fe40007ffe0ff */
[----:B------:R-:W-:Y:S01]  /*18e0*/  @!P0 MOV R18, R8 ;  /* 0x0000000800128202 */ /* 0x000fe20000000f00 */
[----:B0-----:R-:W-:Y:S01]  /*18f0*/  IMAD R4, R150, c[0x0][0x1f8], RZ ;  /* 0x00007e0096047a24 */ /* 0x001fe200078e02ff */
[----:B------:R-:W-:Y:S01]  /*1900*/  @!P0 MOV R19, R9 ;  /* 0x0000000900138202 */ /* 0x000fe20000000f00 */
[----:B------:R-:W-:Y:S02]  /*1910*/  IMAD R93, R93, -0x400, RZ ;  /* 0xfffffc005d5d7824 */ /* 0x000fe400078e02ff */
[----:B------:R-:W-:-:S02]  /*1920*/  IMAD R43, R157, c[0x0][0x1fc], R4 ;  /* 0x00007f009d2b7a24 */ /* 0x000fc400078e0204 */
[----:B------:R-:W-:-:S04]  /*1930*/  IMAD.WIDE.U32 R6, R157, c[0x0][0x1f8], R6 ;  /* 0x00007e009d067a25 */ /* 0x000fc800078e0006 */
[----:B------:R-:W-:-:S04]  /*1940*/  @!P0 IMAD.WIDE.U32 R18, R155, c[0x0][0x200], R18 ;  /* 0x000080009b128a25 */ /* 0x000fc800078e0012 */
[----:B------:R-:W-:Y:S01]  /*1950*/  @!P0 IMAD.WIDE.U32 R4, R155, c[0x0][0x1f0], R8 ;  /* 0x00007c009b048a25 */ /* 0x000fe200078e0008 */
[----:B------:R-:W-:Y:S02]  /*1960*/  SHF.R.S32.HI R91, RZ, 0x1f, R93 ;  /* 0x0000001fff5b7819 */ /* 0x000fe4000001145d */
[----:B------:R-:W-:Y:S02]  /*1970*/  IADD3 R40, P1, R93, R6, RZ ;  /* 0x000000065d287210 */ /* 0x000fe40007f3e0ff */
[----:B------:R-:W-:Y:S02]  /*1980*/  @!P0 IADD3 R19, R41, R19, RZ ;  /* 0x0000001329138210 */ /* 0x000fe40007ffe0ff */
[----:B------:R-:W-:Y:S01]  /*1990*/  @!P0 IADD3 R5, R39, R5, RZ ;  /* 0x0000000527058210 */ /* 0x000fe20007ffe0ff */
[----:B------:R-:W-:Y:S01]  /*19a0*/  FADD.FTZ R88, R88, UR5 ;  /* 0x0000000558587e21 */ /* 0x000fe20008010000 */
[----:B------:R-:W-:Y:S01]  /*19b0*/  IADD3.X R41, R91, R43, R7, P1, !PT ;  /* 0x0000002b5b297210 */ /* 0x000fe20000ffe407 */
[----:B------:R-:W-:Y:S01]  /*19c0*/  @!P0 IMAD.WIDE.U32 R6, R157, c[0x0][0x208], R18 ;  /* 0x000082009d068a25 */ /* 0x000fe200078e0012 */
[----:B------:R-:W-:-:S03]  /*19d0*/  IADD3 R38, P2, R93, R20, RZ ;  /* 0x000000145d267210 */ /* 0x000fc60007f5e0ff */
[----:B------:R-:W-:Y:S01]  /*19e0*/  @!P0 IMAD.WIDE.U32 R4, R157, c[0x0][0x1f8], R4 ;  /* 0x00007e009d048a25 */ /* 0x000fe200078e0004 */
[----:B------:R-:W-:Y:S02]  /*19f0*/  FSETP.GTU.FTZ.AND P5, PT, R88, 20, PT ;  /* 0x41a000005800780b */ /* 0x000fe40003fbc000 */
[----:B------:R-:W-:Y:S02]  /*1a00*/  IADD3.X R39, R91, R45, R21, P2, !PT ;  /* 0x0000002d5b277210 */ /* 0x000fe400017fe415 */
[C---:B------:R-:W-:Y:S02]  /*1a10*/  LEA R21, P2, R10.reuse, c[0x0][0x268], 0x2 ;  /* 0x00009a000a157a11 */ /* 0x040fe400078410ff */
[----:B------:R-:W-:Y:S01]  /*1a20*/  LEA R19, P4, R10, c[0x0][0x258], 0x2 ;  /* 0x000096000a137a11 */ /* 0x000fe200078810ff */
[----:B------:R-:W-:Y:S02]  /*1a30*/  FADD.FTZ R89, R89, UR5 ;  /* 0x0000000559597e21 */ /* 0x000fe40008010000 */
[----:B------:R-:W-:-:S02]  /*1a40*/  FADD.FTZ R86, R86, UR5 ;  /* 0x0000000556567e21 */ /* 0x000fc40008010000 */
[----:B------:R-:W-:Y:S02]  /*1a50*/  FADD.FTZ R87, R87, UR5 ;  /* 0x0000000557577e21 */ /* 0x000fe40008010000 */
[----:B------:R-:W-:Y:S02]  /*1a60*/  FADD.FTZ R84, R84, UR5 ;  /* 0x0000000554547e21 */ /* 0x000fe40008010000 */
[----:B------:R-:W-:Y:S01]  /*1a70*/  FADD.FTZ R85, R85, UR5 ;  /* 0x0000000555557e21 */ /* 0x000fe20008010000 */
[----:B------:R-:W-:Y:S01]  /*1a80*/  BSSY B0, `(.L_x_3195) ;  /* 0x0000056000007945 */ /* 0x000fe20003800000 */
[----:B------:R-:W-:-:S03]  /*1a90*/  FADD.FTZ R82, R82, UR5 ;  /* 0x0000000552527e21 */ /* 0x000fc60008010000 */
[----:B------:R-:W-:Y:S01]  /*1aa0*/  FSETP.GTU.FTZ.AND P6, PT, R85, 20, PT ;  /* 0x41a000005500780b */ /* 0x000fe20003fdc000 */
[----:B-----5:R-:W-:Y:S04]  /*1ab0*/  STS [R126.X4], R31 ;  /* 0x0000001f7e007388 */ /* 0x020fe80000004800 */
[----:B----4-:R0:W-:Y:S04]  /*1ac0*/  STS [R125.X4+0x80], R22 ;  /* 0x000080167d007388 */ /* 0x0101e80000004800 */
[----:B------:R-:W-:Y:S04]  /*1ad0*/  STS [R124.X4+0x100], R23 ;  /* 0x000100177c007388 */ /* 0x000fe80000004800 */
        /* <DEDUP_REMOVED lines=14> */
[----:B------:R3:W4:Y:S04]  /*1bc0*/  LDS R73, [R108.X4] ;  /* 0x000000006c497984 */ /* 0x0007280000004800 */
[----:B------:R3:W0:Y:S04]  /*1bd0*/  LDS R72, [R108.X4+0x4] ;  /* 0x000004006c487984 */ /* 0x0006280000004800 */
[----:B------:R3:W0:Y:S04]  /*1be0*/  LDS R71, [R108.X4+0x8] ;  /* 0x000008006c477984 */ /* 0x0006280000004800 */
[----:B------:R3:W0:Y:S04]  /*1bf0*/  LDS R70, [R108.X4+0xc] ;  /* 0x00000c006c467984 */ /* 0x0006280000004800 */
[----:B------:R3:W0:Y:S04]  /*1c00*/  LDS R69, [R108.X4+0x10] ;  /* 0x000010006c457984 */ /* 0x0006280000004800 */
[----:B------:R3:W0:Y:S04]  /*1c10*/  LDS R68, [R108.X4+0x14] ;  /* 0x000014006c447984 */ /* 0x0006280000004800 */
[----:B------:R3:W2:Y:S04]  /*1c20*/  LDS R67, [R108.X4+0x18] ;  /* 0x000018006c437984 */ /* 0x0006a80000004800 */
[----:B------:R3:W3:Y:S04]  /*1c30*/  LDS R66, [R108.X4+0x1c] ;  /* 0x00001c006c427984 */ /* 0x0006e80000004800 */
[----:B------:R0:W3:Y:S04]  /*1c40*/  LDS R65, [R108.X4+0x20] ;  /* 0x000020006c417984 */ /* 0x0000e80000004800 */
[----:B------:R0:W3:Y:S04]  /*1c50*/  LDS R64, [R108.X4+0x24] ;  /* 0x000024006c407984 */ /* 0x0000e80000004800 */
[----:B------:R0:W3:Y:S04]  /*1c60*/  LDS R63, [R108.X4+0x28] ;  /* 0x000028006c3f7984 */ /* 0x0000e80000004800 */
[----:B------:R0:W3:Y:S04]  /*1c70*/  LDS R62, [R108.X4+0x2c] ;  /* 0x00002c006c3e7984 */ /* 0x0000e80000004800 */
[----:B------:R0:W3:Y:S04]  /*1c80*/  LDS R61, [R108.X4+0x30] ;  /* 0x000030006c3d7984 */ /* 0x0000e80000004800 */
[----:B------:R0:W3:Y:S04]  /*1c90*/  LDS R60, [R108.X4+0x34] ;  /* 0x000034006c3c7984 */ /* 0x0000e80000004800 */
[----:B------:R2:W3:Y:S04]  /*1ca0*/  LDS R59, [R108.X4+0x38] ;  /* 0x000038006c3b7984 */ /* 0x0004e80000004800 */
[----:B------:R3:W3:Y:S01]  /*1cb0*/  LDS R58, [R108.X4+0x3c] ;  /* 0x00003c006c3a7984 */ /* 0x0006e20000004800 */
[----:B0-----:R-:W-:-:S02]  /*1cc0*/  @!P0 IADD3 R22, P3, R10, R6, RZ ;  /* 0x000000060a168210 */ /* 0x001fc40007f7e0ff */
[C---:B-1----:R-:W-:Y:S02]  /*1cd0*/  @!P0 IADD3 R24, P1, R10.reuse, R4, RZ ;  /* 0x000000040a188210 */ /* 0x042fe40007f3e0ff */
[C---:B------:R-:W-:Y:S02]  /*1ce0*/  @!P0 IADD3.X R23, R11.reuse, R7, R45, P3, !PT ;  /* 0x000000070b178210 */ /* 0x040fe40001ffe42d */
[----:B--2---:R-:W-:Y:S02]  /*1cf0*/  @!P0 IADD3.X R25, R11, R5, R43, P1, !PT ;  /* 0x000000050b198210 */ /* 0x004fe40000ffe42b */
        /* <DEDUP_REMOVED lines=15> */
[----:B----4-:R-:W-:Y:S01]  /*1df0*/  FMUL.FTZ R88, R88, 1.4426950216293334961 ;  /* 0x3fb8aa3b58587820 */ /* 0x010fe20000410000 */
[----:B------:R-:W-:-:S02]  /*1e00*/  MOV R25, 0x3e800000 ;  /* 0x3e80000000197802 */ /* 0x000fc40000000f00 */
[----:B---3--:R-:W-:Y:S01]  /*1e10*/  MOV R26, 0x3d39bf78 ;  /* 0x3d39bf78001a7802 */ /* 0x008fe20000000f00 */
        /* <DEDUP_REMOVED lines=28> */
.L_x_3196:
[----:B----4-:R-:W-:Y:S05]  /*1fe0*/  BSYNC B0 ;  /* 0x0000000000007941 */ /* 0x010fea0003800000 */
.L_x_3195:
[----:B------:R-:W-:Y:S01]  /*1ff0*/  BSSY B0, `(.L_x_3197) ;  /* 0x0000023000007945 */ /* 0x000fe20003800000 */
[----:B------:R-:W-:Y:S01]  /*2000*/  FSETP.GTU.FTZ.AND P5, PT, R82, 20, PT ;  /* 0x41a000005200780b */ /* 0x000fe20003fbc000 */
[----:B------:R-:W-:Y:S01]  /*2010*/  FADD.FTZ R83, R83, UR5 ;  /* 0x0000000553537e21 */ /* 0x000fe20008010000 */
[----:B------:R-:W-:Y:S06]  /*2020*/  @P4 BRA `(.L_x_3198) ;  /* 0x000001f000004947 */ /* 0x000fec0003800000 */
[----:B------:R-:W-:Y:S01]  /*2030*/  FMUL.FTZ R89, R89, 1.4426950216293334961 ;  /* 0x3fb8aa3b59597820 */ /* 0x000fe20000410000 */
[----:B---3--:R-:W-:Y:S01]  /*2040*/  HFMA2.MMA R27, -RZ, RZ, 1.625, 0 ;  /* 0x3e800000ff1b7435 */ /* 0x008fe200000001ff */
        /* <DEDUP_REMOVED lines=29> */
.L_x_3198:
[----:B------:R-:W-:Y:S05]  /*2220*/  BSYNC B0 ;  /* 0x0000000000007941 */ /* 0x000fea0003800000 */
.L_x_3197:
        /* <DEDUP_REMOVED lines=35> */
.L_x_3200:
[----:B------:R-:W-:Y:S05]  /*2460*/  BSYNC B0 ;  /* 0x0000000000007941 */ /* 0x000fea0003800000 */
.L_x_3199:
        /* <DEDUP_REMOVED lines=35> */
.L_x_3202:
[----:B------:R-:W-:Y:S05]  /*26a0*/  BSYNC B0 ;  /* 0x0000000000007941 */ /* 0x000fea0003800000 */
.L_x_3201:
        /* <DEDUP_REMOVED lines=35> */
.L_x_3204:
[----:B------:R-:W-:Y:S05]  /*28e0*/  BSYNC B0 ;  /* 0x0000000000007941 */ /* 0x000fea0003800000 */
.L_x_3203:
        /* <DEDUP_REMOVED lines=35> */
.L_x_3206:
[----:B------:R-:W-:Y:S05]  /*2b20*/  BSYNC B0 ;  /* 0x0000000000007941 */ /* 0x000fea0003800000 */
.L_x_3205:
        /* <DEDUP_REMOVED lines=35> */
.L_x_3208:
[----:B------:R-:W-:Y:S05]  /*2d60*/  BSYNC B0 ;  /* 0x0000000000007941 */ /* 0x000fea0003800000 */
.L_x_3207:
        /* <DEDUP_REMOVED lines=35> */
.L_x_3210:
[----:B------:R-:W-:Y:S05]  /*2fa0*/  BSYNC B0 ;  /* 0x0000000000007941 */ /* 0x000fea0003800000 */
.L_x_3209:
        /* <DEDUP_REMOVED lines=35> */
.L_x_3212:
[----:B------:R-:W-:Y:S05]  /*31e0*/  BSYNC B0 ;  /* 0x0000000000007941 */ /* 0x000fea0003800000 */
.L_x_3211:
        /* <DEDUP_REMOVED lines=35> */
.L_x_3214:
[----:B------:R-:W-:Y:S05]  /*3420*/  BSYNC B0 ;  /* 0x0000000000007941 */ /* 0x000fea0003800000 */
.L_x_3213:
[----:B------:R-:W-:Y:S01]  /*3430*/  BSSY B0, `(.L_x_3215) ;  /* 0x0000023000007945 */ /* 0x000fe20003800000 */
[----:B------:R-:W-:Y:S01]  /*3440*/  HFMA2.MMA R23, -RZ, RZ, 0, 0 ;  /* 0x00000000ff177435 */ /* 0x000fe200000001ff */
[----:B------:R-:W-:Y:S01]  /*3450*/  FSETP.GTU.FTZ.AND P2, PT, R75, 20, PT ;  /* 0x41a000004b00780b */ /* 0x000fe20003f5c000 */
[----:B------:R-:W-:Y:S07]  /*3460*/  @P1 BRA `(.L_x_3216) ;  /* 0x000001f000001947 */ /* 0x000fee0003800000 */
[----:B------:R-:W-:Y:S01]  /*3470*/  FMUL.FTZ R78, R78, 1.4426950216293334961 ;  /* 0x3fb8aa3b4e4e7820 */ /* 0x000fe20000410000 */
[----:B---3--:R-:W-:Y:S02]  /*3480*/  MOV R26, 0x3e800000 ;  /* 0x3e800000001a7802 */ /* 0x008fe40000000f00 */
        /* <DEDUP_REMOVED lines=29> */
.L_x_3216:
[----:B------:R-:W-:Y:S05]  /*3660*/  BSYNC B0 ;  /* 0x0000000000007941 */ /* 0x000fea0003800000 */
.L_x_3215:
[----:B------:R-:W-:Y:S01]  /*3670*/  BSSY B0, `(.L_x_3217) ;  /* 0x0000021000007945 */ /* 0x000fe20003800000 */
[----:B------:R-:W-:Y:S05]  /*3680*/  @P6 BRA `(.L_x_3218) ;  /* 0x000001f000006947 */ /* 0x000fea0003800000 */
        /* <DEDUP_REMOVED lines=31> */
.L_x_3218:
[----:B------:R-:W-:Y:S05]  /*3880*/  BSYNC B0 ;  /* 0x0000000000007941 */ /* 0x000fea0003800000 */
.L_x_3217:
        /* <DEDUP_REMOVED lines=33> */
.L_x_3220:
[----:B------:R-:W-:Y:S05]  /*3aa0*/  BSYNC B0 ;  /* 0x0000000000007941 */ /* 0x000fea0003800000 */
.L_x_3219:
        /* <DEDUP_REMOVED lines=33> */
.L_x_3222:
[----:B------:R-:W-:Y:S05]  /*3cc0*/  BSYNC B0 ;  /* 0x0000000000007941 */ /* 0x000fea0003800000 */
.L_x_3221:
        /* <DEDUP_REMOVED lines=33> */
.L_x_3224:
[----:B------:R-:W-:Y:S05]  /*3ee0*/  BSYNC B0 ;  /* 0x0000000000007941 */ /* 0x000fea0003800000 */
.L_x_3223:
        /* <DEDUP_REMOVED lines=33> */
.L_x_3226:
[----:B------:R-:W-:Y:S05]  /*4100*/  BSYNC B0 ;  /* 0x0000000000007941 */ /* 0x000fea0003800000 */
.L_x_3225:
[----:B------:R-:W-:Y:S01]  /*4110*/  BAR.SYNC.DEFER_BLOCKING 0x0 ;  /* 0x0000000000007b1d */ /* 0x000fe20000010000 */
[----:B------:R-:W-:Y:S01]  /*4120*/  ISETP.GE.AND P1, PT, R136, R0, PT ;  /* 0x000000008800720c */ /* 0x000fe20003f26270 */
[----:B---3--:R-:W-:-:S12]  /*4130*/  CS2R R28, SRZ ;  /* 0x00000000001c7805 */ /* 0x008fd8000001ff00 */
        /* <DEDUP_REMOVED lines=10> */
[----:B------:R0:W3:Y:S01]  /*41e0*/  @!P0 LDG.E R23, [R18.64] ;  /* 0x0000000c12178981 */ /* 0x0000e2000c1e1900 */
[-C--:B------:R-:W-:Y:S01]  /*41f0*/  ISETP.GE.AND P6, PT, R141, R0.reuse, PT ;  /* 0x000000008d00720c */ /* 0x080fe20003fc6270 */
[----:B------:R-:W-:Y:S01]  /*4200*/  HFMA2.MMA R32, -RZ, RZ, 0, 0 ;  /* 0x00000000ff207435 */ /* 0x000fe200000001ff */
[----:B------:R-:W-:Y:S01]  /*4210*/  CS2R R34, SRZ ;  /* 0x0000000000227805 */ /* 0x000fe2000001ff00 */
[----:B------:R-:W4:Y:S01]  /*4220*/  @!P1 LDG.E R28, [R20.64+-0xc80] ;  /* 0xfff3800c141c9981 */ /* 0x000f22000c1e1900 */
[----:B------:R-:W-:Y:S01]  /*4230*/  ISETP.GE.AND P1, PT, R134, R0, PT ;  /* 0x000000008600720c */ /* 0x000fe20003f26270 */
[----:B------:R-:W-:-:S02]  /*4240*/  CS2R R36, SRZ ;  /* 0x0000000000247805 */ /* 0x000fc4000001ff00 */
[----:B------:R-:W5:Y:S01]  /*4250*/  @!P2 LDG.E R26, [R20.64+-0xd80] ;  /* 0xfff2800c141aa981 */ /* 0x000f62000c1e1900 */
[----:B0-----:R-:W-:-:S03]  /*4260*/  MOV R19, RZ ;  /* 0x000000ff00137202 */ /* 0x001fc60000000f00 */
[----:B------:R-:W2:Y:S04]  /*4270*/  @!P3 LDG.E R27, [R20.64+-0xe00] ;  /* 0xfff2000c141bb981 */ /* 0x000ea8000c1e1900 */
[----:B------:R-:W2:Y:S04]  /*4280*/  @!P4 LDG.E R24, [R20.64+-0xe80] ;  /* 0xfff1800c1418c981 */ /* 0x000ea8000c1e1900 */
[----:B------:R-:W2:Y:S01]  /*4290*/  @!P1 LDG.E R31, [R20.64+-0xc00] ;  /* 0xfff4000c141f9981 */ /* 0x000ea2000c1e1900 */
[-C--:B------:R-:W-:Y:S02]  /*42a0*/  ISETP.GE.AND P1, PT, R133, R0.reuse, PT ;  /* 0x000000008500720c */ /* 0x080fe40003f26270 */
[-C--:B------:R-:W-:Y:S01]  /*42b0*/  ISETP.GE.AND P2, PT, R131, R0.reuse, PT ;  /* 0x000000008300720c */ /* 0x080fe20003f46270 */
[----:B------:R-:W2:Y:S01]  /*42c0*/  @!P5 LDG.E R25, [R20.64+-0xf00] ;  /* 0xfff1000c1419d981 */ /* 0x000ea2000c1e1900 */
[----:B------:R-:W-:-:S02]  /*42d0*/  ISETP.GE.AND P3, PT, R130, R0, PT ;  /* 0x000000008200720c */ /* 0x000fc40003f66270 */
        /* <DEDUP_REMOVED lines=38> */
[----:B------:R-:W3:Y:S04]  /*4540*/  LDS R20, [R108.X4+0x8] ;  /* 0x000008006c147984 */ /* 0x000ee80000004800 */
[----:B------:R-:W-:Y:S04]  /*4550*/  LDS R19, [R108.X4+0xc] ;  /* 0x00000c006c137984 */ /* 0x000fe80000004800 */
[----:B------:R-:W-:Y:S04]  /*4560*/  LDS R33, [R108.X4+0x10] ;  /* 0x000010006c217984 */ /* 0x000fe80000004800 */
[----:B------:R-:W4:Y:S04]  /*4570*/  LDS R32, [R108.X4+0x14] ;  /* 0x000014006c207984 */ /* 0x000f280000004800 */
[----:B------:R-:W2:Y:S04]  /*4580*/  LDS R22, [R108.X4+0x18] ;  /* 0x000018006c167984 */ /* 0x000ea80000004800 */
[----:B------:R-:W-:Y:S04]  /*4590*/  LDS R23, [R108.X4+0x1c] ;  /* 0x00001c006c177984 */ /* 0x000fe80000004800 */
[----:B------:R-:W-:Y:S04]  /*45a0*/  LDS R24, [R108.X4+0x20] ;  /* 0x000020006c187984 */ /* 0x000fe80000004800 */
[----:B------:R-:W-:Y:S04]  /*45b0*/  LDS R25, [R108.X4+0x24] ;  /* 0x000024006c197984 */ /* 0x000fe80000004800 */
[----:B------:R-:W-:Y:S04]  /*45c0*/  LDS R26, [R108.X4+0x28] ;  /* 0x000028006c1a7984 */ /* 0x000fe80000004800 */
[----:B------:R-:W2:Y:S04]  /*45d0*/  LDS R27, [R108.X4+0x2c] ;  /* 0x00002c006c1b7984 */ /* 0x000ea80000004800 */
[----:B------:R-:W-:Y:S04]  /*45e0*/  LDS R28, [R108.X4+0x30] ;  /* 0x000030006c1c7984 */ /* 0x000fe80000004800 */
[----:B------:R-:W-:Y:S04]  /*45f0*/  LDS R29, [R108.X4+0x34] ;  /* 0x000034006c1d7984 */ /* 0x000fe80000004800 */
[----:B------:R-:W2:Y:S04]  /*4600*/  LDS R30, [R108.X4+0x38] ;  /* 0x000038006c1e7984 */ /* 0x000ea80000004800 */
[----:B------:R-:W-:Y:S04]  /*4610*/  LDS R31, [R108.X4+0x3c] ;  /* 0x00003c006c1f7984 */ /* 0x000fe80000004800 */
        /* <DEDUP_REMOVED lines=35> */
[----:B------:R-:W-:-:S03]  /*4850*/  FMUL.FTZ R50, R19, -1.4426950216293334961 ;  /* 0xbfb8aa3b13327820 */ /* 0x000fc60000410000 */
[----:B------:R-:W-:Y:S01]  /*4860*/  MUFU.EX2 R42, R42 ;  /* 0x0000002a002a7308 */ /* 0x000fe20000000800 */
[----:B------:R-:W-:-:S07]  /*4870*/  FMUL.FTZ R51, R33, -1.4426950216293334961 ;  /* 0xbfb8aa3b21337820 */ /* 0x000fce0000410000 */
[----:B------:R1:W-:Y:S01]  /*4880*/  MUFU.EX2 R53, R6 ;  /* 0x0000000600357308 */ /* 0x0003e20000000800 */
[----:B------:R-:W-:Y:S02]  /*4890*/  FMUL.FTZ R7, R22, -1.4426950216293334961 ;  /* 0xbfb8aa3b16077820 */ /* 0x000fe40000410000 */
[----:B-1----:R-:W-:-:S05]  /*48a0*/  FMUL.FTZ R6, R27, -1.4426950216293334961 ;  /* 0xbfb8aa3b1b067820 */ /* 0x002fca0000410000 */
[----:B------:R-:W1:Y:S08]  /*48b0*/  MUFU.EX2 R48, R48 ;  /* 0x0000003000307308 */ /* 0x000e700000000800 */
[----:B------:R-:W2:Y:S08]  /*48c0*/  MUFU.EX2 R50, R50 ;  /* 0x0000003200327308 */ /* 0x000eb00000000800 */
[----:B------:R-:W3:Y:S08]  /*48d0*/  MUFU.EX2 R51, R51 ;  /* 0x0000003300337308 */ /* 0x000ef00000000800 */
[----:B------:R0:W-:Y:S02]  /*48e0*/  MUFU.EX2 R154, R6 ;  /* 0x00000006009a7308 */ /* 0x0001e40000000800 */
[----:B0-----:R-:W-:-:S06]  /*48f0*/  FADD.FTZ R6, R43, 1 ;  /* 0x3f8000002b067421 */ /* 0x001fcc0000010000 */
[----:B------:R0:W4:Y:S01]  /*4900*/  MUFU.EX2 R54, R7 ;  /* 0x0000000700367308 */ /* 0x0001220000000800 */
[----:B-1----:R-:W-:-:S07]  /*4910*/  FADD.FTZ R43, R48, 1 ;  /* 0x3f800000302b7421 */ /* 0x002fce0000010000 */
[----:B------:R-:W-:Y:S01]  /*4920*/  MUFU.RCP R6, R6 ;  /* 0x0000000600067308 */ /* 0x000fe20000001000 */
[----:B0-----:R-:W-:Y:S02]  /*4930*/  FADD.FTZ R7, R42, 1 ;  /* 0x3f8000002a077421 */ /* 0x001fe40000010000 */
[----:B--2---:R-:W-:Y:S02]  /*4940*/  FADD.FTZ R48, R50, 1 ;  /* 0x3f80000032307421 */ /* 0x004fe40000010000 */
[----:B---3--:R-:W-:-:S03]  /*4950*/  FADD.FTZ R42, R51, 1 ;  /* 0x3f800000332a7421 */ /* 0x008fc60000010000 */
[----:B------:R-:W-:Y:S01]  /*4960*/  MUFU.RCP R7, R7 ;  /* 0x0000000700077308 */ /* 0x000fe20000001000 */
[----:B------:R-:W-:Y:S02]  /*4970*/  FMUL.FTZ R55, R23, -1.4426950216293334961 ;  /* 0xbfb8aa3b17377820 */ /* 0x000fe40000410000 */
[----:B------:R-:W-:Y:S02]  /*4980*/  FMUL.FTZ R56, R24, -1.4426950216293334961 ;  /* 0xbfb8aa3b18387820 */ /* 0x000fe40000410000 */
[----:B------:R-:W-:-:S03]  /*4990*/  FMUL.FTZ R152, R26, -1.4426950216293334961 ;  /* 0xbfb8aa3b1a987820 */ /* 0x000fc60000410000 */
[----:B------:R-:W-:Y:S01]  /*49a0*/  MUFU.RCP R48, R48 ;  /* 0x0000003000307308 */ /* 0x000fe20000001000 */
[----:B------:R-:W-:-:S07]  /*49b0*/  FMUL.FTZ R57, R25, -1.4426950216293334961 ;  /* 0xbfb8aa3b19397820 */ /* 0x000fce0000410000 */
[----:B------:R-:W-:Y:S01]  /*49c0*/  MUFU.RCP R42, R42 ;  /* 0x0000002a002a7308 */ /* 0x000fe20000001000 */
[----:B----4-:R-:W-:-:S07]  /*49d0*/  FADD.FTZ R51, R54, 1 ;  /* 0x3f80000036337421 */ /* 0x010fce0000010000 */
[----:B------:R-:W0:Y:S08]  /*49e0*/  MUFU.EX2 R55, R55 ;  /* 0x0000003700377308 */ /* 0x000e300000000800 */
[----:B------:R-:W-:Y:S08]  /*49f0*/  MUFU.EX2 R56, R56 ;  /* 0x0000003800387308 */ /* 0x000ff00000000800 */
[----:B------:R-:W1:Y:S08]  /*4a00*/  MUFU.EX2 R152, R152 ;  /* 0x0000009800987308 */ /* 0x000e700000000800 */
[----:B------:R-:W2:Y:S08]  /*4a10*/  MUFU.RCP R43, R43 ;  /* 0x0000002b002b7308 */ /* 0x000eb00000001000 */
[----:B------:R-:W3:Y:S01]  /*4a20*/  MUFU.EX2 R57, R57 ;  /* 0x0000003900397308 */ /* 0x000ee20000000800 */
[----:B------:R-:W-:-:S02]  /*4a30*/  FMUL.FTZ R159, R30, -1.4426950216293334961 ;  /* 0xbfb8aa3b1e9f7820 */ /* 0x000fc40000410000 */
[----:B------:R-:W-:-:S05]  /*4a40*/  FMUL.FTZ R156, R28, -1.4426950216293334961 ;  /* 0xbfb8aa3b1c9c7820 */ /* 0x000fca0000410000 */
[----:B------:R-:W-:Y:S01]  /*4a50*/  MUFU.RCP R51, R51 ;  /* 0x0000003300337308 */ /* 0x000fe20000001000 */
[----:B0-----:R-:W-:Y:S02]  /*4a60*/  FADD.FTZ R50, R55, 1 ;  /* 0x3f80000037327421 */ /* 0x001fe40000010000 */
[----:B-1----:R-:W-:-:S05]  /*4a70*/  FADD.FTZ R55, R152, 1 ;  /* 0x3f80000098377421 */ /* 0x002fca0000010000 */
[----:B------:R0:W-:Y:S01]  /*4a80*/  MUFU.EX2 R160, R159 ;  /* 0x0000009f00a07308 */ /* 0x0001e20000000800 */
[----:B-----5:R-:W-:Y:S04]  /*4a90*/  STS [R126.X4], R39 ;  /* 0x000000277e007388 */ /* 0x020fe80000004800 */
        /* <DEDUP_REMOVED lines=16> */
[----:B------:R-:W5:Y:S04]  /*4ba0*/  LDS R35, [R108.X4+0x4] ;  /* 0x000004006c237984 */ /* 0x000f680000004800 */
[----:B------:R-:W0:Y:S04]  /*4bb0*/  LDS R34, [R108.X4] ;  /* 0x000000006c227984 */ /* 0x000e280000004800 */
[----:B------:R-:W2:Y:S04]  /*4bc0*/  LDS R38, [R108.X4+0x8] ;  /* 0x000008006c267984 */ /* 0x000ea80000004800 */
[----:B------:R-:W2:Y:S04]  /*4bd0*/  LDS R37, [R108.X4+0xc] ;  /* 0x00000c006c257984 */ /* 0x000ea80000004800 */
[----:B------:R-:W2:Y:S01]  /*4be0*/  LDS R36, [R108.X4+0x10] ;  /* 0x000010006c247984 */ /* 0x000ea20000004800 */
[----:B-1----:R-:W-:-:S03]  /*4bf0*/  FADD.FTZ R4, -R6, 1 ;  /* 0x3f80000006047421 */ /* 0x002fc60000010100 */
[----:B------:R-:W-:Y:S01]  /*4c00*/  LDS R40, [R108.X4+0x18] ;  /* 0x000018006c287984 */ /* 0x000fe20000004800 */
[----:B----4-:R-:W-:Y:S02]  /*4c10*/  FFMA.FTZ R47, R21, R4, 1 ;  /* 0x3f800000152f7423 */ /* 0x010fe40000010004 */
[----:B------:R-:W-:Y:S01]  /*4c20*/  FADD.FTZ R5, -R7, 1 ;  /* 0x3f80000007057421 */ /* 0x000fe20000010100 */
[----:B------:R-:W1:Y:S01]  /*4c30*/  LDS R39, [R108.X4+0x14] ;  /* 0x000014006c277984 */ /* 0x000e620000004800 */
[----:B------:R-:W-:Y:S02]  /*4c40*/  FADD.FTZ R45, R53, 1 ;  /* 0x3f800000352d7421 */ /* 0x000fe40000010000 */
[----:B------:R-:W-:Y:S01]  /*4c50*/  FFMA.FTZ R5, R18, R5, 1 ;  /* 0x3f80000012057423 */ /* 0x000fe20000010005 */
[----:B------:R-:W-:Y:S03]  /*4c60*/  LDS R46, [R108.X4+0x28] ;  /* 0x000028006c2e7984 */ /* 0x000fe60000004800 */
[----:B------:R-:W4:Y:S01]  /*4c70*/  MUFU.RCP R45, R45 ;  /* 0x0000002d002d7308 */ /* 0x000f220000001000 */
[----:B------:R-:W-:Y:S01]  /*4c80*/  FMUL.FTZ R158, R29, -1.4426950216293334961 ;  /* 0xbfb8aa3b1d9e7820 */ /* 0x000fe20000410000 */
[----:B------:R-:W-:Y:S01]  /*4c90*/  LDS R49, [R108.X4+0x2c] ;  /* 0x00002c006c317984 */ /* 0x000fe20000004800 */
[----:B-----5:R-:W-:-:S02]  /*4ca0*/  FMUL.FTZ R41, R72, R35 ;  /* 0x0000002348297220 */ /* 0x020fc40000410000 */
[----:B0-----:R-:W-:Y:S02]  /*4cb0*/  FMUL.FTZ R4, R73, R34 ;  /* 0x0000002249047220 */ /* 0x001fe40000410000 */
[----:B------:R-:W-:Y:S02]  /*4cc0*/  FMUL.FTZ R44, R6, R41 ;  /* 0x00000029062c7220 */ /* 0x000fe40000410000 */
[----:B------:R-:W-:Y:S01]  /*4cd0*/  FMUL.FTZ R4, R7, R4 ;  /* 0x0000000407047220 */ /* 0x000fe20000410000 */
[----:B------:R-:W0:Y:S01]  /*4ce0*/  LDS R41, [R108.X4+0x1c] ;  /* 0x00001c006c297984 */ /* 0x000e220000004800 */
[----:B------:R-:W-:Y:S02]  /*4cf0*/  FMUL.FTZ R169, R44, R47 ;  /* 0x0000002f2ca97220 */ /* 0x000fe40000410000 */
[----:B------:R-:W-:Y:S02]  /*4d00*/  FMUL.FTZ R5, R4, R5 ;  /* 0x0000000504057220 */ /* 0x000fe40000410000 */
[----:B------:R-:W-:-:S02]  /*4d10*/  FADD.FTZ R4, -R48, 1 ;  /* 0x3f80000030047421 */ /* 0x000fc40000010100 */
[----:B------:R-:W-:Y:S02]  /*4d20*/  FADD.FTZ R44, -R42, 1 ;  /* 0x3f8000002a2c7421 */ /* 0x000fe40000010100 */
[----:B------:R-:W-:Y:S02]  /*4d30*/  FADD.FTZ R53, R56, 1 ;  /* 0x3f80000038357421 */ /* 0x000fe40000010000 */
[----:B--2---:R-:W-:Y:S02]  /*4d40*/  FADD.FTZ R47, -R43, 1 ;  /* 0x3f8000002b2f7421 */ /* 0x004fe40000010100 */
[----:B------:R-:W-:Y:S02]  /*4d50*/  FFMA.FTZ R56, R19, R4, 1 ;  /* 0x3f80000013387423 */ /* 0x000fe40000010004 */
[----:B------:R-:W-:Y:S02]  /*4d60*/  FFMA.FTZ R152, R33, R44, 1 ;  /* 0x3f80000021987423 */ /* 0x000fe4000001002c */
[----:B------:R-:W-:Y:S01]  /*4d70*/  FMUL.FTZ R4, R71, R38 ;  /* 0x0000002647047220 */ /* 0x000fe20000410000 */
[----:B------:R-:W2:Y:S01]  /*4d80*/  LDS R44, [R108.X4+0x20] ;  /* 0x000020006c2c7984 */ /* 0x000ea20000004800 */
[----:B------:R-:W-:Y:S01]  /*4d90*/  FMUL.FTZ R159, R70, R37 ;  /* 0x00000025469f7220 */ /* 0x000fe20000410000 */
[----:B------:R-:W5:Y:S01]  /*4da0*/  MUFU.EX2 R156, R156 ;  /* 0x0000009c009c7308 */ /* 0x000f620000000800 */
[----:B---3--:R-:W-:-:S02]  /*4db0*/  FADD.FTZ R52, R57, 1 ;  /* 0x3f80000039347421 */ /* 0x008fc40000010000 */
[----:B------:R-:W-:Y:S02]  /*4dc0*/  FFMA.FTZ R57, R20, R47, 1 ;  /* 0x3f80000014397423 */ /* 0x000fe4000001002f */
[----:B------:R-:W-:Y:S01]  /*4dd0*/  FMUL.FTZ R4, R43, R4 ;  /* 0x000000042b047220 */ /* 0x000fe20000410000 */
[----:B------:R-:W3:Y:S01]  /*4de0*/  LDS R47, [R108.X4+0x24] ;  /* 0x000024006c2f7984 */ /* 0x000ee20000004800 */
[----:B------:R-:W-:Y:S01]  /*4df0*/  FMUL.FTZ R159, R48, R159 ;  /* 0x0000009f309f7220 */ /* 0x000fe20000410000 */
[----:B------:R-:W0:Y:S01]  /*4e00*/  MUFU.RCP R50, R50 ;  /* 0x0000003200327308 */ /* 0x000e220000001000 */
[----:B------:R-:W-:Y:S02]  /*4e10*/  FMUL.FTZ R167, R69, R36 ;  /* 0x0000002445a77220 */ /* 0x000fe40000410000 */
[----:B------:R-:W-:Y:S02]  /*4e20*/  FMUL.FTZ R171, R4, R57 ;  /* 0x0000003904ab7220 */ /* 0x000fe40000410000 */
[----:B------:R-:W-:-:S02]  /*4e30*/  FMUL.FTZ R173, R159, R56 ;  /* 0x000000389fad7220 */ /* 0x000fc40000410000 */
[----:B----4-:R-:W-:Y:S01]  /*4e40*/  FADD.FTZ R57, -R45, 1 ;  /* 0x3f8000002d397421 */ /* 0x010fe20000010100 */
[----:B------:R-:W4:Y:S01]  /*4e50*/  MUFU.EX2 R158, R158 ;  /* 0x0000009e009e7308 */ /* 0x000f220000000800 */
[----:B------:R-:W-:Y:S01]  /*4e60*/  FADD.FTZ R159, -R51, 1 ;  /* 0x3f800000339f7421 */ /* 0x000fe20000010100 */
[----:B------:R-:W2:Y:S01]  /*4e70*/  LDS R56, [R108.X4+0x30] ;  /* 0x000030006c387984 */ /* 0x000ea20000004800 */
[----:B------:R-:W-:Y:S02]  /*4e80*/  FMUL.FTZ R161, R31, -1.4426950216293334961 ;  /* 0xbfb8aa3b1fa17820 */ /* 0x000fe40000410000 */
[----:B------:R-:W-:Y:S02]  /*4e90*/  FMUL.FTZ R167, R42, R167 ;  /* 0x000000a72aa77220 */ /* 0x000fe40000410000 */
[----:B------:R-:W-:Y:S01]  /*4ea0*/  FADD.FTZ R54, R154, 1 ;  /* 0x3f8000009a367421 */ /* 0x000fe20000010000 */
[----:B------:R-:W1:Y:S01]  /*4eb0*/  MUFU.EX2 R162, R161 ;  /* 0x000000a100a27308 */ /* 0x000e620000000800 */
[----:B------:R-:W-:-:S02]  /*4ec0*/  FMUL.FTZ R175, R167, R152 ;  /* 0x00000098a7af7220 */ /* 0x000fc40000410000 */
[----:B------:R-:W-:Y:S01]  /*4ed0*/  FFMA.FTZ R177, R32, R57, 1 ;  /* 0x3f80000020b17423 */ /* 0x000fe20000010039 */
[----:B------:R-:W-:Y:S01]  /*4ee0*/  LDS R152, [R108.X4+0x38] ;  /* 0x000038006c987984 */ /* 0x000fe20000004800 */
[----:B------:R-:W-:-:S03]  /*4ef0*/  FFMA.FTZ R179, R22, R159, 1 ;  /* 0x3f80000016b37423 */ /* 0x000fc6000001009f */
[----:B------:R-:W2:Y:S04]  /*4f00*/  LDS R57, [R108.X4+0x34] ;  /* 0x000034006c397984 */ /* 0x000ea80000004800 */
[----:B------:R-:W2:Y:S01]  /*4f10*/  LDS R159, [R108.X4+0x3c] ;  /* 0x00003c006c9f7984 */ /* 0x000ea20000004800 */
[----:B-----5:R-:W-:Y:S01]  /*4f20*/  FADD.FTZ R156, R156, 1 ;  /* 0x3f8000009c9c7421 */ /* 0x020fe20000010000 */
[----:B------:R-:W5:Y:S01]  /*4f30*/  MUFU.RCP R52, R52 ;  /* 0x0000003400347308 */ /* 0x000f620000001000 */
[----:B0-----:R-:W-:Y:S01]  /*4f40*/  FADD.FTZ R4, -R50, 1 ;  /* 0x3f80000032047421 */ /* 0x001fe20000010100 */
[----:B------:R-:W-:Y:S01]  /*4f50*/  BAR.SYNC.DEFER_BLOCKING 0x0 ;  /* 0x0000000000007b1d */ /* 0x000fe20000010000 */
[----:B----4-:R-:W-:-:S05]  /*4f60*/  FADD.FTZ R154, R158, 1 ;  /* 0x3f8000009e9a7421 */ /* 0x010fca0000010000 */
[----:B------:R-:W0:Y:S01]  /*4f70*/  MUFU.RCP R54, R54 ;  /* 0x0000003600367308 */ /* 0x000e220000001000 */
[----:B------:R-:W-:Y:S02]  /*4f80*/  FFMA.FTZ R158, R23, R4, 1 ;  /* 0x3f800000179e7423 */ /* 0x000fe40000010004 */
[----:B-1----:R-:W-:-:S05]  /*4f90*/  FMUL.FTZ R4, R68, R39 ;  /* 0x0000002744047220 */ /* 0x002fca0000410000 */
[----:B------:R1:W-:Y:S01]  /*4fa0*/  MUFU.RCP R161, R156 ;  /* 0x0000009c00a17308 */ /* 0x0003e20000001000 */
[----:B------:R-:W-:-:S07]  /*4fb0*/  FADD.FTZ R160, R160, 1 ;  /* 0x3f800000a0a07421 */ /* 0x000fce0000010000 */
[----:B------:R-:W4:Y:S01]  /*4fc0*/  MUFU.RCP R55, R55 ;  /* 0x0000003700377308 */ /* 0x000f220000001000 */
[----:B-1----:R-:W-:Y:S02]  /*4fd0*/  FMUL.FTZ R156, R67, R40 ;  /* 0x00000028439c7220 */ /* 0x002fe40000410000 */
[----:B------:R-:W-:Y:S02]  /*4fe0*/  FADD.FTZ R168, R162, 1 ;  /* 0x3f800000a2a87421 */ /* 0x000fe40000010000 */
[----:B------:R-:W-:-:S03]  /*4ff0*/  FMUL.FTZ R156, R51, R156 ;  /* 0x0000009c339c7220 */ /* 0x000fc60000410000 */
[----:B------:R-:W1:Y:S01]  /*5000*/  MUFU.RCP R53, R53 ;  /* 0x0000003500357308 */ /* 0x000e620000001000 */
[----:B------:R-:W-:Y:S02]  /*5010*/  FMUL.FTZ R181, R66, R41 ;  /* 0x0000002942b57220 */ /* 0x000fe40000410000 */
[----:B------:R-:W-:Y:S02]  /*5020*/  FMUL.FTZ R4, R45, R4 ;  /* 0x000000042d047220 */ /* 0x000fe40000410000 */
[----:B------:R-:W-:Y:S02]  /*5030*/  FMUL.FTZ R179, R156, R179 ;  /* 0x000000b39cb37220 */ /* 0x000fe40000410000 */
[----:B------:R-:W-:Y:S01]  /*5040*/  FMUL.FTZ R181, R50, R181 ;  /* 0x000000b532b57220 */ /* 0x000fe20000410000 */
[----:B------:R-:W0:Y:S01]  /*5050*/  MUFU.RCP R154, R154 ;  /* 0x0000009a009a7308 */ /* 0x000e220000001000 */
[----:B------:R-:W-:Y:S02]  /*5060*/  FMUL.FTZ R177, R4, R177 ;  /* 0x000000b104b17220 */ /* 0x000fe40000410000 */
[----:B-----5:R-:W-:-:S05]  /*5070*/  FADD.FTZ R4, -R52, 1 ;  /* 0x3f80000034047421 */ /* 0x020fca0000010100 */
[----:B------:R0:W5:Y:S01]  /*5080*/  MUFU.RCP R167, R160 ;  /* 0x000000a000a77308 */ /* 0x0001620000001000 */
[----:B------:R-:W-:-:S07]  /*5090*/  FMUL.FTZ R181, R181, R158 ;  /* 0x0000009eb5b57220 */ /* 0x000fce0000410000 */
[----:B------:R-:W3:Y:S01]  /*50a0*/  MUFU.RCP R156, R168 ;  /* 0x000000a8009c7308 */ /* 0x000ee20000001000 */
[----:B0-----:R-:W-:Y:S02]  /*50b0*/  FADD.FTZ R160, -R54, 1 ;  /* 0x3f80000036a07421 */ /* 0x001fe40000010100 */
[----:B----4-:R-:W-:Y:S02]  /*50c0*/  FADD.FTZ R185, -R55, 1 ;  /* 0x3f80000037b97421 */ /* 0x010fe40000010100 */
[----:B------:R-:W-:Y:S02]  /*50d0*/  FFMA.FTZ R158, R25, R4, 1 ;  /* 0x3f800000199e7423 */ /* 0x000fe40000010004 */
[----:B------:R-:W-:Y:S02]  /*50e0*/  FFMA.FTZ R162, R27, R160, 1 ;  /* 0x3f8000001ba27423 */ /* 0x000fe400000100a0 */
[----:B-1----:R-:W-:Y:S02]  /*50f0*/  FADD.FTZ R183, -R53, 1 ;  /* 0x3f80000035b77421 */ /* 0x002fe40000010100 */
[----:B--2---:R-:W-:-:S02]  /*5100*/  FMUL.FTZ R4, R65, R44 ;  /* 0x0000002c41047220 */ /* 0x004fc40000410000 */
[----:B------:R-:W-:Y:S02]  /*5110*/  FMUL.FTZ R160, R63, R46 ;  /* 0x0000002e3fa07220 */ /* 0x000fe40000410000 */
[----:B------:R-:W-:Y:S02]  /*5120*/  FFMA.FTZ R187, R26, R185, 1 ;  /* 0x3f8000001abb7423 */ /* 0x000fe400000100b9 */
[----:B------:R-:W-:Y:S02]  /*5130*/  FFMA.FTZ R183, R24, R183, 1 ;  /* 0x3f80000018b77423 */ /* 0x000fe400000100b7 */
[----:B---3--:R-:W-:Y:S02]  /*5140*/  FMUL.FTZ R185, R64, R47 ;  /* 0x0000002f40b97220 */ /* 0x008fe40000410000 */
[----:B------:R-:W-:Y:S02]  /*5150*/  FMUL.FTZ R189, R62, R49 ;  /* 0x000000313ebd7220 */ /* 0x000fe40000410000 */
[----:B------:R-:W-:-:S02]  /*5160*/  FMUL.FTZ R4, R53, R4 ;  /* 0x0000000435047220 */ /* 0x000fc40000410000 */
[----:B------:R-:W-:Y:S02]  /*5170*/  FMUL.FTZ R160, R55, R160 ;  /* 0x000000a037a07220 */ /* 0x000fe40000410000 */
[----:B------:R-:W-:Y:S02]  /*5180*/  FMUL.FTZ R185, R52, R185 ;  /* 0x000000b934b97220 */ /* 0x000fe40000410000 */
[----:B------:R-:W-:Y:S02]  /*5190*/  FMUL.FTZ R189, R54, R189 ;  /* 0x000000bd36bd7220 */ /* 0x000fe40000410000 */
[----:B------:R-:W-:Y:S02]  /*51a0*/  FMUL.FTZ R183, R4, R183 ;  /* 0x000000b704b77220 */ /* 0x000fe40000410000 */
[----:B------:R-:W-:Y:S02]  /*51b0*/  FMUL.FTZ R187, R160, R187 ;  /* 0x000000bba0bb7220 */ /* 0x000fe40000410000 */
[----:B------:R-:W-:-:S02]  /*51c0*/  FADD.FTZ R4, -R154, 1 ;  /* 0x3f8000009a047421 */ /* 0x000fc40000010100 */
[----:B-----5:R-:W-:Y:S02]  /*51d0*/  FADD.FTZ R193, -R167, 1 ;  /* 0x3f800000a7c17421 */ /* 0x020fe40000010100 */
[----:B------:R-:W-:Y:S02]  /*51e0*/  FADD.FTZ R160, -R156, 1 ;  /* 0x3f8000009ca07421 */ /* 0x000fe40000010100 */
[----:B------:R-:W-:Y:S02]  /*51f0*/  FMUL.FTZ R185, R185, R158 ;  /* 0x0000009eb9b97220 */ /* 0x000fe40000410000 */
[----:B------:R-:W-:Y:S02]  /*5200*/  FMUL.FTZ R189, R189, R162 ;  /* 0x000000a2bdbd7220 */ /* 0x000fe40000410000 */
[----:B------:R-:W-:Y:S02]  /*5210*/  FFMA.FTZ R158, R29, R4, 1 ;  /* 0x3f8000001d9e7423 */ /* 0x000fe40000010004 */
[----:B------:R-:W-:-:S02]  /*5220*/  FFMA.FTZ R195, R30, R193, 1 ;  /* 0x3f8000001ec37423 */ /* 0x000fc400000100c1 */
[----:B------:R-:W-:Y:S02]  /*5230*/  FFMA.FTZ R162, R31, R160, 1 ;  /* 0x3f8000001fa27423 */ /* 0x000fe400000100a0 */
[----:B------:R-:W-:Y:S02]  /*5240*/  FADD.FTZ R191, -R161, 1 ;  /* 0x3f800000a1bf7421 */ /* 0x000fe40000010100 */
[----:B------:R-:W-:Y:S02]  /*5250*/  FMUL.FTZ R4, R61, R56 ;  /* 0x000000383d047220 */ /* 0x000fe40000410000 */
        /* <DEDUP_REMOVED lines=68> */
[----:B------:R-:W-:Y:S01]  /*56a0*/  ISETP.GE.AND P2, PT, R140, R162, PT ;  /* 0x000000a28c00720c */ /* 0x000fe20003f46270 */
[----:B------:R-:W-:Y:S01]  /*56b0*/  FMUL.FTZ R160, R21, R6 ;  /* 0x0000000615a07220 */ /* 0x000fe20000410000 */
[-C--:B------:R-:W-:Y:S01]  /*56c0*/  ISETP.GE.AND P0, PT, R139, R162.reuse, PT ;  /* 0x000000a28b00720c */ /* 0x080fe20003f06270 */
        /* <DEDUP_REMOVED lines=13> */
.L_x_3228:
[----:B------:R-:W-:Y:S05]  /*57a0*/  BSYNC B0 ;  /* 0x0000000000007941 */ /* 0x000fea0003800000 */
.L_x_3227:
        /* <DEDUP_REMOVED lines=69> */
[----:B0-----:R-:W-:Y:S02]  /*5c00*/  FMUL.FTZ R21, R24, R44 ;  /* 0x0000002c18157220 */ /* 0x001fe40000410000 */
        /* <DEDUP_REMOVED lines=12> */
[----:B------:R-:W-:Y:S04]  /*5cd0*/  STS [R108.X4+0x10], R33 ;  /* 0x000010216c007388 */ /* 0x000fe80000004800 */
[----:B------:R-:W-:Y:S04]  /*5ce0*/  STS [R108.X4+0x14], R39 ;  /* 0x000014276c007388 */ /* 0x000fe80000004800 */
[----:B------:R0:W-:Y:S04]  /*5cf0*/  STS [R108.X4+0x18], R7 ;  /* 0x000018076c007388 */ /* 0x0001e80000004800 */
[----:B------:R-:W-:Y:S04]  /*5d00*/  STS [R108.X4+0x1c], R23 ;  /* 0x00001c176c007388 */ /* 0x000fe80000004800 */
[----:B------:R1:W-:Y:S01]  /*5d10*/  STS [R108.X4+0x20], R21 ;  /* 0x000020156c007388 */ /* 0x0003e20000004800 */
[----:B0-----:R-:W-:-:S03]  /*5d20*/  LEA R7, P4, R10, c[0x0][0x270], 0x2 ;  /* 0x00009c000a077a11 */ /* 0x001fc600078810ff */
[----:B------:R-:W-:Y:S04]  /*5d30*/  STS [R108.X4+0x24], R25 ;  /* 0x000024196c007388 */ /* 0x000fe80000004800 */
[----:B------:R-:W-:Y:S01]  /*5d40*/  STS [R108.X4+0x28], R41 ;  /* 0x000028296c007388 */ /* 0x000fe20000004800 */
[----:B-1----:R-:W-:-:S03]  /*5d50*/  IMAD R21, R155, c[0x0][0x214], R6 ;  /* 0x000085009b157a24 */ /* 0x002fc600078e0206 */
[----:B------:R-:W-:Y:S01]  /*5d60*/  STS [R108.X4+0x2c], R27 ;  /* 0x00002c1b6c007388 */ /* 0x000fe20000004800 */
[----:B------:R-:W-:Y:S01]  /*5d70*/  IMAD R6, R150, c[0x0][0x218], RZ ;  /* 0x0000860096067a24 */ /* 0x000fe200078e02ff */
[----:B------:R-:W-:Y:S02]  /*5d80*/  IADD3 R5, R5, R21, RZ ;  /* 0x0000001505057210 */ /* 0x000fe40007ffe0ff */
[----:B------:R-:W-:Y:S01]  /*5d90*/  STS [R108.X4+0x30], R45 ;  /* 0x0000302d6c007388 */ /* 0x000fe20000004800 */
[----:B------:R-:W-:-:S03]  /*5da0*/  IMAD R6, R157, c[0x0][0x21c], R6 ;  /* 0x000087009d067a24 */ /* 0x000fc600078e0206 */
[----:B------:R-:W-:Y:S01]  /*5db0*/  STS [R108.X4+0x34], R29 ;  /* 0x0000341d6c007388 */ /* 0x000fe20000004800 */
[----:B------:R-:W-:-:S03]  /*5dc0*/  IMAD.WIDE.U32 R4, R157, c[0x0][0x218], R4 ;  /* 0x000086009d047a25 */ /* 0x000fc600078e0004 */
        /* <DEDUP_REMOVED lines=21> */
[----:B0-----:R-:W-:-:S04]  /*5f20*/  IADD3 R0, P0, R93, R4, RZ ;  /* 0x000000045d007210 */ /* 0x001fc80007f1e0ff */
[----:B------:R-:W-:Y:S02]  /*5f30*/  IADD3.X R5, R91, R6, R5, P0, !PT ;  /* 0x000000065b057210 */ /* 0x000fe400007fe405 */
[----:B------:R-:W-:Y:S02]  /*5f40*/  LEA.HI.X R6, R10, c[0x0][0x274], R11, 0x2, P4 ;  /* 0x00009d000a067a11 */ /* 0x000fe400020f140b */
[----:B------:R-:W-:-:S04]  /*5f50*/  LEA R4, P4, R0, R7, 0x2 ;  /* 0x0000000700047211 */ /* 0x000fc800078810ff */
[----:B------:R-:W-:Y:S01]  /*5f60*/  LEA.HI.X R5, R0, R6, R5, 0x2, P4 ;  /* 0x0000000600057211 */ /* 0x000fe200020f1405 */
[----:B------:R-:W0:Y:S02]  /*5f70*/  LDS R22, [0x1080] ;  /* 0x00108000ff167984 */ /* 0x000e240000000800 */
[-C--:B0-----:R-:W-:Y:S02]  /*5f80*/  ISETP.GE.AND P3, PT, R10, R22.reuse, PT ;  /* 0x000000160a00720c */ /* 0x081fe40003f66270 */
        /* <DEDUP_REMOVED lines=15> */
.L_x_3231:
[----:B------:R-:W-:Y:S05]  /*6080*/  BSYNC B0 ;  /* 0x0000000000007941 */ /* 0x000fea0003800000 */
.L_x_3230:
        /* <DEDUP_REMOVED lines=27> */
.L_x_3229:
        /* <DEDUP_REMOVED lines=57> */
[----:B------:R-:W-:Y:S01]  /*65d0*/  IADD3 R0, R0, -R5, RZ ;  /* 0x8000000500007210 */ /* 0x000fe20007ffe0ff */
[----:B------:R-:W-:-:S02]  /*65e0*/  UMOV UR6, URZ ;  /* 0x0000003f00067c82 */ /* 0x000fc40008000000 */
[----:B------:R-:W-:Y:S02]  /*65f0*/  UMOV UR7, URZ ;  /* 0x0000003f00077c82 */ /* 0x000fe40008000000 */
.L_x_3280:
[----:B------:R-:W-:Y:S01]  /*6600*/  SHF.R.S32.HI R154, RZ, 0x1f, R25 ;  /* 0x0000001fff9a7819 */ /* 0x000fe20000011419 */
[----:B------:R-:W-:Y:S01]  /*6610*/  IMAD.WIDE.U32 R6, R25, c[0x0][0x1a0], R10 ;  /* 0x0000680019067a25 */ /* 0x000fe200078e000a */
[----:B------:R-:W-:Y:S01]  /*6620*/  IADD3 R152, -R8, c[0x0][0x168], RZ ;  /* 0x00005a0008987a10 */ /* 0x000fe20007ffe1ff */
[----:B------:R-:W-:Y:S01]  /*6630*/  CS2R R158, SRZ ;  /* 0x00000000009e7805 */ /* 0x000fe2000001ff00 */
[----:B------:R-:W-:Y:S01]  /*6640*/  CS2R R22, SRZ ;  /* 0x0000000000167805 */ /* 0x000fe2000001ff00 */
[----:B------:R-:W-:Y:S01]  /*6650*/  IMAD R4, R154, c[0x0][0x1a0], RZ ;  /* 0x000068009a047a24 */ /* 0x000fe200078e02ff */
[-C--:B------:R-:W-:Y:S01]  /*6660*/  ISETP.GE.AND P1, PT, R10, R152.reuse, PT ;  /* 0x000000980a00720c */ /* 0x080fe20003f26270 */
[----:B------:R-:W-:Y:S01]  /*6670*/  IMAD R20, R150, c[0x0][0x180], RZ ;  /* 0x0000600096147a24 */ /* 0x000fe200078e02ff */
[-C--:B------:R-:W-:Y:S01]  /*6680*/  ISETP.GE.AND P2, PT, R141, R152.reuse, PT ;  /* 0x000000988d00720c */ /* 0x080fe20003f46270 */
[----:B------:R-:W-:Y:S01]  /*6690*/  IMAD R5, R25, c[0x0][0x1a4], R4 ;  /* 0x0000690019057a24 */ /* 0x000fe200078e0204 */
[----:B------:R-:W-:Y:S01]  /*66a0*/  LEA R4, P0, R6, R147, 0x2 ;  /* 0x0000009306047211 */ /* 0x000fe200078010ff */
[----:B------:R-:W-:Y:S01]  /*66b0*/  CS2R R168, SRZ ;  /* 0x0000000000a87805 */ /* 0x000fe2000001ff00 */
[-C--:B------:R-:W-:Y:S01]  /*66c0*/  ISETP.GE.AND P3, PT, R140, R152.reuse, PT ;  /* 0x000000988c00720c */ /* 0x080fe20003f66270 */
[----:B------:R-:W-:Y:S01]  /*66d0*/  HFMA2.MMA R167, -RZ, RZ, 0, 0 ;  /* 0x00000000ffa77435 */ /* 0x000fe200000001ff */
[----:B------:R-:W-:Y:S01]  /*66e0*/  IADD3 R5, R7, R5, RZ ;  /* 0x0000000507057210 */ /* 0x000fe20007ffe0ff */
[----:B------:R-:W-:Y:S01]  /*66f0*/  CS2R R160, SRZ ;  /* 0x0000000000a07805 */ /* 0x000fe2000001ff00 */
[----:B------:R-:W-:-:S02]  /*6700*/  ISETP.GE.AND P4, PT, R139, R152, PT ;  /* 0x000000988b00720c */ /* 0x000fc40003f86270 */
[----:B------:R-:W-:Y:S02]  /*6710*/  LEA.HI.X R5, R6, R145, R5, 0x2, P0 ;  /* 0x0000009106057211 */ /* 0x000fe400000f1405 */
[-C--:B------:R-:W-:Y:S01]  /*6720*/  ISETP.GE.AND P0, PT, R137, R152.reuse, PT ;  /* 0x000000988900720c */ /* 0x080fe20003f06270 */
[C---:B------:R-:W-:Y:S01]  /*6730*/  IMAD.WIDE.U32 R6, R157.reuse, c[0x0][0x180], RZ ;  /* 0x000060009d067a25 */ /* 0x040fe200078e00ff */
[----:B------:R-:W-:Y:S01]  /*6740*/  MOV R156, RZ ;  /* 0x000000ff009c7202 */ /* 0x000fe20000000f00 */
[----:B------:R0:W2:Y:S01]  /*6750*/  @!P1 LDG.E R23, [R4.64] ;  /* 0x0000000c04179981 */ /* 0x0000a2000c1e1900 */
[-C--:B------:R-:W-:Y:S01]  /*6760*/  ISETP.GE.AND P5, PT, R138, R152.reuse, PT ;  /* 0x000000988a00720c */ /* 0x080fe20003fa6270 */
[----:B------:R-:W-:Y:S01]  /*6770*/  IMAD R21, R157, c[0x0][0x184], R20 ;  /* 0x000061009d157a24 */ /* 0x000fe200078e0214 */
[----:B------:R-:W-:Y:S01]  /*6780*/  MOV R162, RZ ;  /* 0x000000ff00a27202 */ /* 0x000fe20000000f00 */
[----:B------:R-:W-:Y:S01]  /*6790*/  IMAD R20, R154, c[0x0][0x188], RZ ;  /* 0x000062009a147a24 */ /* 0x000fe200078e02ff */
[----:B------:R0:W3:Y:S04]  /*67a0*/  @!P2 LDG.E R22, [R4.64+0x80] ;  /* 0x0000800c0416a981 */ /* 0x0000e8000c1e1900 */
[----:B------:R0:W4:Y:S04]  /*67b0*/  @!P3 LDG.E R159, [R4.64+0x100] ;  /* 0x0001000c049fb981 */ /* 0x000128000c1e1900 */
[----:B------:R0:W4:Y:S01]  /*67c0*/  @!P0 LDG.E R158, [R4.64+0x280] ;  /* 0x0002800c049e8981 */ /* 0x000122000c1e1900 */
[----:B------:R-:W-:-:S02]  /*67d0*/  ISETP.GE.AND P0, PT, R131, R152, PT ;  /* 0x000000988300720c */ /* 0x000fc40003f06270 */
[----:B------:R-:W-:Y:S01]  /*67e0*/  IADD3 R7, R7, R21, RZ ;  /* 0x0000001507077210 */ /* 0x000fe20007ffe0ff */
[----:B------:R0:W4:Y:S01]  /*67f0*/  @!P4 LDG.E R156, [R4.64+0x180] ;  /* 0x0001800c049cc981 */ /* 0x000122000c1e1900 */
[-C--:B------:R-:W-:Y:S01]  /*6800*/  ISETP.GE.AND P1, PT, R136, R152.reuse, PT ;  /* 0x000000988800720c */ /* 0x080fe20003f26270 */
[----:B------:R-:W-:Y:S01]  /*6810*/  IMAD R21, R25, c[0x0][0x18c], R20 ;  /* 0x0000630019157a24 */ /* 0x000fe200078e0214 */
[-C--:B------:R-:W-:Y:S01]  /*6820*/  ISETP.GE.AND P2, PT, R135, R152.reuse, PT ;  /* 0x000000988700720c */ /* 0x080fe20003f46270 */
[----:B------:R-:W-:Y:S01]  /*6830*/  IMAD.WIDE.U32 R6, R25, c[0x0][0x188], R6 ;  /* 0x0000620019067a25 */ /* 0x000fe200078e0006 */
[-C--:B------:R-:W-:Y:S01]  /*6840*/  ISETP.GE.AND P3, PT, R134, R152.reuse, PT ;  /* 0x000000988600720c */ /* 0x080fe20003f66270 */
[----:B------:R0:W4:Y:S01]  /*6850*/  @!P5 LDG.E R161, [R4.64+0x200] ;  /* 0x0002000c04a1d981 */ /* 0x000122000c1e1900 */
[----:B------:R-:W-:Y:S02]  /*6860*/  ISETP.GE.AND P4, PT, R133, R152, PT ;  /* 0x000000988500720c */ /* 0x000fe40003f86270 */
[----:B------:R-:W-:Y:S01]  /*6870*/  IADD3 R7, R7, R21, RZ ;  /* 0x0000001507077210 */ /* 0x000fe20007ffe0ff */
[----:B------:R0:W4:Y:S01]  /*6880*/  @!P0 LDG.E R168, [R4.64+0x580] ;  /* 0x0005800c04a88981 */ /* 0x000122000c1e1900 */
[----:B------:R-:W-:-:S02]  /*6890*/  LEA R20, P0, R6, c[0x0][0x220], 0x2 ;  /* 0x0000880006147a11 */ /* 0x000fc400078010ff */
[-C--:B------:R-:W-:Y:S01]  /*68a0*/  ISETP.GE.AND P5, PT, R132, R152.reuse, PT ;  /* 0x000000988400720c */ /* 0x080fe20003fa6270 */
[----:B------:R0:W4:Y:S01]  /*68b0*/  @!P1 LDG.E R167, [R4.64+0x300] ;  /* 0x0003000c04a79981 */ /* 0x000122000c1e1900 */
[----:B------:R-:W-:Y:S02]  /*68c0*/  LEA.HI.X R21, R6, c[0x0][0x224], R7, 0x2, P0 ;  /* 0x0000890006157a11 */ /* 0x000fe400000f1407 */
[-C--:B------:R-:W-:Y:S01]  /*68d0*/  ISETP.GE.AND P1, PT, R130, R152.reuse, PT ;  /* 0x000000988200720c */ /* 0x080fe20003f26270 */
        /* <DEDUP_REMOVED lines=8> */
[----:B------:R-:W-:Y:S01]  /*6960*/  HFMA2.MMA R175, -RZ, RZ, 0, 0 ;  /* 0x00000000ffaf7435 */ /* 0x000fe200000001ff */
[----:B------:R-:W-:-:S04]  /*6970*/  CS2R R172, SRZ ;  /* 0x0000000000ac7805 */ /* 0x000fc8000001ff00 */
        /* <DEDUP_REMOVED lines=11> */
[----:B0-----:R-:W-:-:S05]  /*6a30*/  IMAD.WIDE.U32 R4, R25, c[0x0][0x1c0], R6 ;  /* 0x0000700019047a25 */ /* 0x001fca00078e0006 */
[----:B------:R-:W-:Y:S02]  /*6a40*/  IADD3 R5, R5, R177, RZ ;  /* 0x000000b105057210 */ /* 0x000fe40007ffe0ff */
[----:B------:R-:W-:Y:S02]  /*6a50*/  ISETP.NE.AND P1, PT, R149, RZ, PT ;  /* 0x000000ff9500720c */ /* 0x000fe40003f25270 */
[----:B------:R-:W-:-:S04]  /*6a60*/  LEA R6, P0, R4, c[0x0][0x230], 0x2 ;  /* 0x00008c0004067a11 */ /* 0x000fc800078010ff */
[----:B------:R-:W-:Y:S02]  /*6a70*/  LEA.HI.X R7, R4, c[0x0][0x234], R5, 0x2, P0 ;  /* 0x00008d0004077a11 */ /* 0x000fe400000f1405 */
[----:B------:R-:W-:Y:S02]  /*6a80*/  LEA R4, R0, R25, 0x8 ;  /* 0x0000001900047211 */ /* 0x000fe400078e40ff */
[----:B------:R-:W-:-:S03]  /*6a90*/  ISETP.GE.AND P0, PT, R163, 0x2, PT ;  /* 0x00000002a300780c */ /* 0x000fc60003f06270 */
[----:B------:R-:W-:Y:S02]  /*6aa0*/  @P1 IADD3 R4, R149, 0x200, RZ ;  /* 0x0000020095041810 */ /* 0x000fe40007ffe0ff */
[----:B------:R-:W-:Y:S02]  /*6ab0*/  ISETP.NE.OR P0, PT, R164, RZ, !P0 ;  /* 0x000000ffa400720c */ /* 0x000fe40004705670 */
[----:B------:R-:W-:-:S11]  /*6ac0*/  SHF.L.U32 R183, R4, 0x2, RZ ;  /* 0x0000000204b77819 */ /* 0x000fd600000006ff */
[----:B-1----:R-:W-:-:S05]  /*6ad0*/  @!P0 IADD3 R20, R163, -0x2, RZ ;  /* 0xfffffffea3148810 */ /* 0x002fca0007ffe0ff */
[----:B------:R-:W-:Y:S01]  /*6ae0*/  @!P0 IMAD R5, R20, c[0x0][0x16c], R25 ;  /* 0x00005b0014058a24 */ /* 0x000fe200078e0219 */
[----:B------:R-:W-:Y:S01]  /*6af0*/  HFMA2.MMA R20, -RZ, RZ, 1.875, 0 ;  /* 0x3f800000ff147435 */ /* 0x000fe200000001ff */
[----:B------:R-:W-:Y:S02]  /*6b00*/  MOV R21, RZ ;  /* 0x000000ff00157202 */ /* 0x000fe40000000f00 */
[----:B------:R-:W-:-:S04]  /*6b10*/  @!P0 IMAD.WIDE R4, R5, 0x8, R16 ;  /* 0x0000000805048825 */ /* 0x000fc800078e0210 */
        /* <DEDUP_REMOVED lines=26> */
[----:B------:R-:W-:Y:S04]  /*6cc0*/  STS [R112.X4+0x700], R175 ;  /* 0x000700af70007388 */ /* 0x000fe80000004800 */
[----:B------:R-:W-:Y:S01]  /*6cd0*/  STS [R111.X4+0x780], R172 ;  /* 0x000780ac6f007388 */ /* 0x000fe20000004800 */
[----:B------:R-:W-:-:S06]  /*6ce0*/  NOP ;  /* 0x0000000000007918 */ /* 0x000fcc0000000000 */
[----:B------:R-:W2:Y:S04]  /*6cf0*/  LDS R158, [R108.X4+0x4] ;  /* 0x000004006c9e7984 */ /* 0x000ea80000004800 */
[----:B------:R-:W3:Y:S04]  /*6d00*/  LDS R156, [R108.X4] ;  /* 0x000000006c9c7984 */ /* 0x000ee80000004800 */
        /* <DEDUP_REMOVED lines=14> */
[----:B------:R0:W5:Y:S04]  /*6df0*/  LDG.E R6, [R6.64] ;  /* 0x0000000c06067981 */ /* 0x000168000c1e1900 */
[----:B-1----:R1:W-:Y:S04]  /*6e00*/  STS [R183+0x2550], R230 ;  /* 0x002550e6b7007388 */ /* 0x0023e80000000800 */
[----:B------:R-:W-:Y:S01]  /*6e10*/  BAR.SYNC.DEFER_BLOCKING 0x0 ;  /* 0x0000000000007b1d */ /* 0x000fe20000010000 */
[----:B------:R-:W-:-:S02]  /*6e20*/  FMUL.FTZ R181, R177, R89 ;  /* 0x00000059b1b57220 */ /* 0x000fc40000410000 */
[C---:B------:R-:W-:Y:S02]  /*6e30*/  FMUL.FTZ R180, R177.reuse, R86 ;  /* 0x00000056b1b47220 */ /* 0x040fe40000410000 */
[C---:B------:R-:W-:Y:S02]  /*6e40*/  FMUL.FTZ R179, R177.reuse, R87 ;  /* 0x00000057b1b37220 */ /* 0x040fe40000410000 */
[----:B------:R-:W1:Y:S01]  /*6e50*/  MUFU.EX2 R181, R181 ;  /* 0x000000b500b57308 */ /* 0x000e620000000800 */
[----:B0-----:R-:W-:-:S07]  /*6e60*/  FMUL.FTZ R23, R177, R84 ;  /* 0x00000054b1177220 */ /* 0x001fce0000410000 */
[----:B------:R-:W0:Y:S01]  /*6e70*/  MUFU.EX2 R180, R180 ;  /* 0x000000b400b47308 */ /* 0x000e220000000800 */
[----:B------:R-:W-:-:S07]  /*6e80*/  FMUL.FTZ R190, R177, R85 ;  /* 0x00000055b1be7220 */ /* 0x000fce0000410000 */
[----:B------:R-:W0:Y:S01]  /*6e90*/  MUFU.EX2 R179, R179 ;  /* 0x000000b300b37308 */ /* 0x000e220000000800 */
[----:B------:R1:W5:Y:S01]  /*6ea0*/  @!P0 LDG.E.64 R20, [R4.64] ;  /* 0x0000000c04148981 */ /* 0x000362000c1e1b00 */
[----:B------:R-:W-:Y:S02]  /*6eb0*/  FMUL.FTZ R189, R177, R82 ;  /* 0x00000052b1bd7220 */ /* 0x000fe40000410000 */
[----:B-1----:R-:W-:-:S04]  /*6ec0*/  FMUL.FTZ R5, R107, R88 ;  /* 0x000000586b057220 */ /* 0x002fc80000410000 */
[----:B------:R-:W1:Y:S01]  /*6ed0*/  MUFU.EX2 R23, R23 ;  /* 0x0000001700177308 */ /* 0x000e620000000800 */
[----:B--2---:R-:W-:Y:S02]  /*6ee0*/  FMUL.FTZ R4, R158, R221 ;  /* 0x000000dd9e047220 */ /* 0x004fe40000410000 */
[----:B---3--:R-:W-:Y:S02]  /*6ef0*/  FMUL.FTZ R214, R5, R156 ;  /* 0x0000009c05d67220 */ /* 0x008fe40000410000 */
[----:B----4-:R-:W-:Y:S02]  /*6f00*/  FMUL.FTZ R213, R213, R176 ;  /* 0x000000b0d5d57220 */ /* 0x010fe40000410000 */
[----:B------:R-:W-:Y:S01]  /*6f10*/  FFMA.FTZ R4, R214, R181, R4 ;  /* 0x000000b5d6047223 */ /* 0x000fe20000010004 */
[----:B------:R-:W2:Y:S01]  /*6f20*/  MUFU.EX2 R190, R190 ;  /* 0x000000be00be7308 */ /* 0x000ea20000000800 */
[----:B------:R-:W-:Y:S02]  /*6f30*/  FMUL.FTZ R22, R177, R83 ;  /* 0x00000053b1167220 */ /* 0x000fe40000410000 */
[----:B------:R-:W-:-:S02]  /*6f40*/  FMUL.FTZ R212, R212, R175 ;  /* 0x000000afd4d47220 */ /* 0x000fc40000410000 */
[----:B0-----:R-:W-:-:S03]  /*6f50*/  FFMA.FTZ R4, R180, R4, R213 ;  /* 0x00000004b4047223 */ /* 0x001fc600000100d5 */
[----:B------:R-:W0:Y:S01]  /*6f60*/  MUFU.EX2 R189, R189 ;  /* 0x000000bd00bd7308 */ /* 0x000e220000000800 */
[----:B------:R-:W-:Y:S02]  /*6f70*/  FMUL.FTZ R178, R174, R223 ;  /* 0x000000dfaeb27220 */ /* 0x000fe40000410000 */
[----:B------:R-:W-:Y:S02]  /*6f80*/  FFMA.FTZ R5, R179, R4, R212 ;  /* 0x00000004b3057223 */ /* 0x000fe400000100d4 */
[----:B------:R-:W-:-:S03]  /*6f90*/  FMUL.FTZ R4, R102, R85 ;  /* 0x0000005566047220 */ /* 0x000fc60000410000 */
[----:B------:R-:W3:Y:S01]  /*6fa0*/  MUFU.EX2 R22, R22 ;  /* 0x0000001600167308 */ /* 0x000ee20000000800 */
[----:B-1----:R-:W-:Y:S02]  /*6fb0*/  FFMA.FTZ R178, R23, R5, R178 ;  /* 0x0000000517b27223 */ /* 0x002fe400000100b2 */
[----:B------:R-:W-:Y:S02]  /*6fc0*/  FMUL.FTZ R5, R101, R82 ;  /* 0x0000005265057220 */ /* 0x000fe40000410000 */
[----:B------:R-:W-:Y:S02]  /*6fd0*/  FMUL.FTZ R205, R4, R173 ;  /* 0x000000ad04cd7220 */ /* 0x000fe40000410000 */
[----:B------:R-:W-:Y:S02]  /*6fe0*/  FMUL.FTZ R195, R177, R80 ;  /* 0x00000050b1c37220 */ /* 0x000fe40000410000 */
[----:B------:R-:W-:Y:S02]  /*6ff0*/  FMUL.FTZ R198, R5, R172 ;  /* 0x000000ac05c67220 */ /* 0x000fe40000410000 */
[----:B--2---:R-:W-:-:S02]  /*7000*/  FFMA.FTZ R178, R190, R178, R205 ;  /* 0x000000b2beb27223 */ /* 0x004fc400000100cd */
[----:B------:R-:W-:Y:S02]  /*7010*/  FMUL.FTZ R7, R230, R181 ;  /* 0x000000b5e6077220 */ /* 0x000fe40000410000 */
[----:B------:R-:W-:Y:S01]  /*7020*/  FMUL.FTZ R196, R177, R81 ;  /* 0x00000051b1c47220 */ /* 0x000fe20000410000 */
[----:B------:R-:W1:Y:S01]  /*7030*/  MUFU.EX2 R195, R195 ;  /* 0x000000c300c37308 */ /* 0x000e620000000800 */
[----:B------:R-:W-:Y:S02]  /*7040*/  FMUL.FTZ R5, R171, R220 ;  /* 0x000000dcab057220 */ /* 0x000fe40000410000 */
[----:B0-----:R-:W-:Y:S02]  /*7050*/  FFMA.FTZ R178, R189, R178, R198 ;  /* 0x000000b2bdb27223 */ /* 0x001fe400000100c6 */
[----:B------:R-:W-:Y:S02]  /*7060*/  FMUL.FTZ R4, R180, R7 ;  /* 0x00000007b4047220 */ /* 0x000fe40000410000 */
[----:B------:R-:W-:Y:S01]  /*7070*/  FMUL.FTZ R194, R177, R78 ;  /* 0x0000004eb1c27220 */ /* 0x000fe20000410000 */
[----:B------:R-:W0:Y:S01]  /*7080*/  MUFU.EX2 R196, R196 ;  /* 0x000000c400c47308 */ /* 0x000e220000000800 */
[----:B---3--:R-:W-:Y:S01]  /*7090*/  FFMA.FTZ R182, R22, R178, R5 ;  /* 0x000000b216b67223 */ /* 0x008fe20000010005 */
[----:B------:R-:W-:Y:S01]  /*70a0*/  ISETP.NE.AND P0, PT, R149, 0x3f, PT ;  /* 0x0000003f9500780c */ /* 0x000fe20003f05270 */
[----:B------:R-:W-:-:S02]  /*70b0*/  FMUL.FTZ R178, R179, R4 ;  /* 0x00000004b3b27220 */ /* 0x000fc40000410000 */
[----:B------:R-:W-:Y:S02]  /*70c0*/  FMUL.FTZ R5, R99, R80 ;  /* 0x0000005063057220 */ /* 0x000fe40000410000 */
[----:B------:R-:W-:Y:S01]  /*70d0*/  FMUL.FTZ R7, R23, R178 ;  /* 0x000000b217077220 */ /* 0x000fe20000410000 */
[----:B------:R-:W2:Y:S01]  /*70e0*/  MUFU.EX2 R194, R194 ;  /* 0x000000c200c27308 */ /* 0x000ea20000000800 */
[----:B------:R-:W-:Y:S02]  /*70f0*/  FMUL.FTZ R4, R98, R81 ;  /* 0x0000005162047220 */ /* 0x000fe40000410000 */
[----:B------:R-:W-:Y:S02]  /*7100*/  FMUL.FTZ R202, R5, R170 ;  /* 0x000000aa05ca7220 */ /* 0x000fe40000410000 */
[----:B------:R-:W-:Y:S02]  /*7110*/  FMUL.FTZ R178, R190, R7 ;  /* 0x00000007beb27220 */ /* 0x000fe40000410000 */
[----:B------:R-:W-:Y:S01]  /*7120*/  FMUL.FTZ R200, R177, R79 ;  /* 0x0000004fb1c87220 */ /* 0x000fe20000410000 */
[----:B------:R3:W4:Y:S01]  /*7130*/  @P0 LDS R209, [R149.X4+0x2d54] ;  /* 0x002d540095d10984 */ /* 0x0007220000004800 */
[----:B------:R-:W-:-:S02]  /*7140*/  FMUL.FTZ R193, R4, R169 ;  /* 0x000000a904c17220 */ /* 0x000fc40000410000 */
[----:B-1----:R-:W-:Y:S02]  /*7150*/  FFMA.FTZ R182, R195, R182, R202 ;  /* 0x000000b6c3b67223 */ /* 0x002fe400000100ca */
[----:B------:R-:W-:Y:S02]  /*7160*/  FMUL.FTZ R7, R189, R178 ;  /* 0x000000b2bd077220 */ /* 0x000fe40000410000 */
[----:B------:R-:W-:Y:S01]  /*7170*/  FMUL.FTZ R206, R177, R76 ;  /* 0x0000004cb1ce7220 */ /* 0x000fe20000410000 */
[----:B------:R-:W1:Y:S01]  /*7180*/  MUFU.EX2 R200, R200 ;  /* 0x000000c800c87308 */ /* 0x000e620000000800 */
[----:B------:R-:W-:Y:S02]  /*7190*/  FMUL.FTZ R5, R168, R215 ;  /* 0x000000d7a8057220 */ /* 0x000fe40000410000 */
[----:B0-----:R-:W-:Y:S02]  /*71a0*/  FFMA.FTZ R182, R196, R182, R193 ;  /* 0x000000b6c4b67223 */ /* 0x001fe400000100c1 */
[----:B------:R-:W-:-:S02]  /*71b0*/  FMUL.FTZ R4, R22, R7 ;  /* 0x0000000716047220 */ /* 0x000fc40000410000 */
[----:B------:R-:W-:Y:S01]  /*71c0*/  FMUL.FTZ R188, R177, R77 ;  /* 0x0000004db1bc7220 */ /* 0x000fe20000410000 */
[----:B------:R-:W0:Y:S01]  /*71d0*/  MUFU.EX2 R206, R206 ;  /* 0x000000ce00ce7308 */ /* 0x000e220000000800 */
        /* <DEDUP_REMOVED lines=8> */
[----:B------:R-:W-:Y:S01]  /*7260*/  FMUL.FTZ R5, R194, R5 ;  /* 0x00000005c2057220 */ /* 0x000fe20000410000 */
[----:B------:R-:W2:Y:S01]  /*7270*/  MUFU.EX2 R211, R211 ;  /* 0x000000d300d37308 */ /* 0x000ea20000000800 */
[----:B------:R-:W-:Y:S02]  /*7280*/  FMUL.FTZ R185, R185, R162 ;  /* 0x000000a2b9b97220 */ /* 0x000fe40000410000 */
[C---:B-1----:R-:W-:Y:S02]  /*7290*/  FFMA.FTZ R182, R200.reuse, R182, R187 ;  /* 0x000000b6c8b67223 */ /* 0x042fe400000100bb */
[----:B------:R-:W-:-:S03]  /*72a0*/  FMUL.FTZ R5, R200, R5 ;  /* 0x00000005c8057220 */ /* 0x000fc60000410000 */
[----:B------:R-:W1:Y:S01]  /*72b0*/  MUFU.EX2 R210, R210 ;  /* 0x000000d200d27308 */ /* 0x000e620000000800 */
[----:B------:R-:W-:Y:S02]  /*72c0*/  FMUL.FTZ R7, R161, R208 ;  /* 0x000000d0a1077220 */ /* 0x000fe40000410000 */
[C---:B0-----:R-:W-:Y:S02]  /*72d0*/  FFMA.FTZ R182, R206.reuse, R182, R185 ;  /* 0x000000b6ceb67223 */ /* 0x041fe400000100b9 */
[----:B------:R-:W-:Y:S02]  /*72e0*/  FMUL.FTZ R177, R206, R5 ;  /* 0x00000005ceb17220 */ /* 0x000fe40000410000 */
[----:B------:R-:W-:Y:S02]  /*72f0*/  FMUL.FTZ R5, R92, R74 ;  /* 0x0000004a5c057220 */ /* 0x000fe40000410000 */
[C---:B--2---:R-:W-:Y:S02]  /*7300*/  FFMA.FTZ R7, R188.reuse, R182, R7 ;  /* 0x000000b6bc077223 */ /* 0x044fe40000010007 */
[----:B------:R-:W-:-:S02]  /*7310*/  FMUL.FTZ R182, R188, R177 ;  /* 0x000000b1bcb67220 */ /* 0x000fc40000410000 */
[----:B------:R-:W-:Y:S02]  /*7320*/  FMUL.FTZ R4, R90, R75 ;  /* 0x0000004b5a047220 */ /* 0x000fe40000410000 */
[----:B------:R-:W-:Y:S02]  /*7330*/  FMUL.FTZ R178, R5, R160 ;  /* 0x000000a005b27220 */ /* 0x000fe40000410000 */
[C---:B------:R-:W-:Y:S02]  /*7340*/  FMUL.FTZ R5, R211.reuse, R182 ;  /* 0x000000b6d3057220 */ /* 0x040fe40000410000 */
[----:B------:R-:W-:Y:S02]  /*7350*/  FMUL.FTZ R177, R4, R159 ;  /* 0x0000009f04b17220 */ /* 0x000fe40000410000 */
[----:B------:R-:W-:Y:S02]  /*7360*/  FFMA.FTZ R7, R211, R7, R178 ;  /* 0x00000007d3077223 */ /* 0x000fe400000100b2 */
[----:B-1----:R-:W-:-:S02]  /*7370*/  FMUL.FTZ R4, R210, R5 ;  /* 0x00000005d2047220 */ /* 0x002fc40000410000 */
[----:B------:R-:W-:Y:S01]  /*7380*/  FFMA.FTZ R5, R210, R7, R177 ;  /* 0x00000007d2057223 */ /* 0x000fe200000100b1 */
[----:B------:R-:W-:Y:S05]  /*7390*/  @P0 BRA `(.L_x_3234) ;  /* 0x0000008000000947 */ /* 0x000fea0003800000 */
[----:B---34-:R-:W-:Y:S02]  /*73a0*/  ISETP.NE.AND P0, PT, R163, c[0x0][0x174], PT ;  /* 0x00005d00a3007a0c */ /* 0x018fe40003f05270 */
[----:B------:R-:W-:-:S11]  /*73b0*/  MOV R209, 0x3f800000 ;  /* 0x3f80000000d17802 */ /* 0x000fd60000000f00 */
[----:B------:R-:W-:-:S04]  /*73c0*/  @P0 IADD3 R182, -R143, c[0x0][0x174], RZ ;  /* 0x00005d008fb60a10 */ /* 0x000fc80007ffe1ff */
[----:B------:R-:W-:-:S04]  /*73d0*/  @P0 LEA.HI R7, R182, R182, RZ, 0x1 ;  /* 0x000000b6b6070211 */ /* 0x000fc800078f08ff */
[----:B------:R-:W-:-:S04]  /*73e0*/  @P0 LOP3.LUT R7, R7, 0xfffffe, RZ, 0xc0, !PT ;  /* 0x00fffffe07070812 */ /* 0x000fc800078ec0ff */
[----:B------:R-:W-:-:S04]  /*73f0*/  @P0 IADD3 R182, -R7, R182, RZ ;  /* 0x000000b607b60210 */ /* 0x000fc80007ffe1ff */
[----:B------:R-:W-:-:S05]  /*7400*/  @P0 LEA R182, R182, R25, 0x8 ;  /* 0x00000019b6b60211 */ /* 0x000fca00078e40ff */
[----:B------:R0:W1:Y:S02]  /*7410*/  @P0 LDS R209, [R182.X4+0x2550] ;  /* 0x00255000b6d10984 */ /* 0x0000640000004800 */
.L_x_3234:
[----:B---34-:R-:W-:Y:S05]  /*7420*/  BSYNC B0 ;  /* 0x0000000000007941 */ /* 0x018fea0003800000 */
.L_x_3233:
[----:B------:R-:W-:Y:S01]  /*7430*/  ISETP.GT.U32.AND P0, PT, R149, 0x1f, PT ;  /* 0x0000001f9500780c */ /* 0x000fe20003f04070 */
[----:B------:R2:W-:Y:S01]  /*7440*/  STS.64 [R149.X8+0x2140], R4 ;  /* 0x0021400495007388 */ /* 0x0005e20000008a00 */
[----:B------:R-:W-:Y:S01]  /*7450*/  BSSY B0, `(.L_x_3235) ;  /* 0x000004f000007945 */ /* 0x000fe20003800000 */
[-C--:B-----5:R-:W-:Y:S02]  /*7460*/  FMUL.FTZ R186, R73, R6.reuse ;  /* 0x0000000649ba7220 */ /* 0x0a0fe40000410000 */
[-C--:B------:R-:W-:Y:S02]  /*7470*/  FMUL.FTZ R183, R72, R6.reuse ;  /* 0x0000000648b77220 */ /* 0x080fe40000410000 */
[-C--:B------:R-:W-:Y:S02]  /*7480*/  FMUL.FTZ R184, R71, R6.reuse ;  /* 0x0000000647b87220 */ /* 0x080fe40000410000 */
[-C--:B0-----:R-:W-:Y:S02]  /*7490*/  FMUL.FTZ R182, R70, R6.reuse ;  /* 0x0000000646b67220 */ /* 0x081fe40000410000 */
        /* <DEDUP_REMOVED lines=14> */
[----:B--2---:R-:W0:Y:S02]  /*7580*/  LDS.128 R4, [R149.X16+0x2140] ;  /* 0x0021400095047984 */ /* 0x004e24000000cc00 */
[----:B0-----:R-:W-:-:S02]  /*7590*/  FFMA.FTZ R7, R5, R6, R7 ;  /* 0x0000000605077223 */ /* 0x001fc40000010007 */
[----:B------:R-:W-:Y:S01]  /*75a0*/  FMUL.FTZ R6, R4, R6 ;  /* 0x0000000604067220 */ /* 0x000fe20000410000 */
[----:B------:R-:W-:Y:S05]  /*75b0*/  BRA.DIV ~URZ, `(.L_x_3237) ;  /* 0x000048327f007947 */ /* 0x000fea000b800000 */
[----:B------:R0:W2:Y:S02]  /*75c0*/  SHFL.UP PT, R225, R6, 0x1, RZ ;  /* 0x0420000006e17989 */ /* 0x0000a400000e00ff */
.L_x_3292:
        /* <DEDUP_REMOVED lines=24> */
.L_x_3293:
[----:B------:R-:W-:Y:S02]  /*7750*/  ISETP.GE.AND P0, PT, R144, 0x10, PT ;  /* 0x000000109000780c */ /* 0x000fe40003f06270 */
[----:B0-----:R-:W-:Y:S02]  /*7760*/  MOV R7, R222 ;  /* 0x000000de00077202 */ /* 0x001fe40000000f00 */
[----:B------:R-:W-:-:S09]  /*7770*/  MOV R222, R224 ;  /* 0x000000e000de7202 */ /* 0x000fd20000000f00 */
        /* <DEDUP_REMOVED lines=8> */
[----:B-1----:R-:W-:Y:S05]  /*7800*/  CALL.REL.NOINC `($__internal_130_$__cuda_sm70_shflsync_idx_p) ;  /* 0x000054d000007944 */ /* 0x002fea0003c00000 */
.L_x_3239:
[----:B------:R-:W-:Y:S05]  /*7810*/  BRA.CONV ~URZ, `(.L_x_3240) ;  /* 0x000000637f007947 */ /* 0x000fea000b800000 */
[----:B0-----:R-:W-:Y:S01]  /*7820*/  HFMA2.MMA R235, -RZ, RZ, 0, 1.847743988037109375e-06 ;  /* 0x0000001fffeb7435 */ /* 0x001fe200000001ff */
[----:B------:R-:W-:-:S02]  /*7830*/  MOV R6, R7 ;  /* 0x0000000700067202 */ /* 0x000fc40000000f00 */
[----:B-1----:R-:W-:Y:S02]  /*7840*/  MOV R233, 0x1f ;  /* 0x0000001f00e97802 */ /* 0x002fe40000000f00 */
[----:B------:R-:W-:Y:S02]  /*7850*/  MOV R236, 0xffffffff ;  /* 0xffffffff00ec7802 */ /* 0x000fe40000000f00 */
[----:B------:R-:W-:Y:S02]  /*7860*/  MOV R4, 0x7880 ;  /* 0x0000788000047802 */ /* 0x000fe40000000f00 */
[----:B------:R-:W-:Y:S05]  /*7870*/  CALL.REL.NOINC `($__internal_130_$__cuda_sm70_shflsync_idx_p) ;  /* 0x0000546000007944 */ /* 0x000fea0003c00000 */
.L_x_3240:
[----:B------:R-:W-:Y:S05]  /*7880*/  BRA.DIV ~URZ, `(.L_x_3241) ;  /* 0x00004aa27f007947 */ /* 0x000fea000b800000 */
[----:B------:R-:W2:Y:S04]  /*7890*/  SHFL.IDX PT, R20, R20, RZ, 0x1f ;  /* 0x00001fff14147589 */ /* 0x000ea800000e0000 */
[----:B------:R3:W4:Y:S04]  /*78a0*/  SHFL.IDX PT, R5, R21, RZ, 0x1f ;  /* 0x00001fff15057589 */ /* 0x00072800000e0000 */
[----:B------:R-:W0:Y:S04]  /*78b0*/  SHFL.UP PT, R222, R222, 0x1, RZ ;  /* 0x04200000dede7989 */ /* 0x000e2800000e00ff */
[----:B------:R3:W1:Y:S02]  /*78c0*/  SHFL.UP PT, R224, R7, 0x1, RZ ;  /* 0x0420000007e07989 */ /* 0x00066400000e00ff */
.L_x_3294:
[----:B0--3--:R-:W0:Y:S01]  /*78d0*/  LDS.64 R6, [R149.X16+0x2140] ;  /* 0x0021400095067984 */ /* 0x009e22000000ca00 */
[----:B--2---:R-:W-:Y:S01]  /*78e0*/  MOV R4, R20 ;  /* 0x0000001400047202 */ /* 0x004fe20000000f00 */
[----:B-1--4-:R-:W-:-:S04]  /*78f0*/  @P1 FFMA.FTZ R5, R5, R222, R224 ;  /* 0x000000de05051223 */ /* 0x012fc800000100e0 */
[----:B------:R-:W-:Y:S02]  /*7900*/  @P1 FMUL.FTZ R4, R4, R222 ;  /* 0x000000de04041220 */ /* 0x000fe40000410000 */
[C---:B0-----:R-:W-:Y:S02]  /*7910*/  FFMA.FTZ R7, R6.reuse, R5, R7 ;  /* 0x0000000506077223 */ /* 0x041fe40000010007 */
[----:B------:R-:W-:-:S05]  /*7920*/  FMUL.FTZ R6, R6, R4 ;  /* 0x0000000406067220 */ /* 0x000fca0000410000 */
[----:B------:R0:W-:Y:S02]  /*7930*/  STS.128 [R149.X16+0x2140], R4 ;  /* 0x0021400495007388 */ /* 0x0001e4000000cc00 */
.L_x_3236:
[----:B--2---:R-:W-:Y:S05]  /*7940*/  BSYNC B0 ;  /* 0x0000000000007941 */ /* 0x004fea0003800000 */
.L_x_3235:
[----:B------:R-:W-:Y:S01]  /*7950*/  WARPSYNC 0xffffffff ;  /* 0xffffffff00007948 */ /* 0x000fe20003800000 */
[----:B------:R-:W-:Y:S01]  /*7960*/  BAR.SYNC.DEFER_BLOCKING 0x0 ;  /* 0x0000000000007b1d */ /* 0x000fe20000010000 */
[C---:B01----:R-:W-:Y:S01]  /*7970*/  FMUL.FTZ R6, R210.reuse, R209 ;  /* 0x000000d1d2067220 */ /* 0x043fe20000410000 */
[----:B------:R-:W-:Y:S01]  /*7980*/  ISETP.GE.AND P0, PT, R163, c[0x0][0x174], PT ;  /* 0x00005d00a3007a0c */ /* 0x000fe20003f06270 */
[----:B------:R-:W-:Y:S01]  /*7990*/  FFMA.FTZ R4, R210, R216, R217 ;  /* 0x000000d8d2047223 */ /* 0x000fe200000100d9 */
[----:B------:R-:W-:Y:S01]  /*79a0*/  HFMA2.MMA R21, -RZ, RZ, 0, 0 ;  /* 0x00000000ff157435 */ /* 0x000fe200000001ff */
[C---:B------:R-:W-:Y:S01]  /*79b0*/  FMUL.FTZ R7, R211.reuse, R6 ;  /* 0x00000006d3077220 */ /* 0x040fe20000410000 */
[----:B------:R-:W-:Y:S01]  /*79c0*/  ISETP.NE.OR P0, PT, R164, RZ, P0 ;  /* 0x000000ffa400720c */ /* 0x000fe20000705670 */
[----:B------:R-:W-:Y:S01]  /*79d0*/  FFMA.FTZ R4, R211, R4, R218 ;  /* 0x00000004d3047223 */ /* 0x000fe200000100da */
[----:B------:R-:W-:Y:S01]  /*79e0*/  MOV R20, 0x3f800000 ;  /* 0x3f80000000147802 */ /* 0x000fe20000000f00 */
[----:B------:R-:W-:Y:S01]  /*79f0*/  FMUL.FTZ R221, R221, R158 ;  /* 0x0000009edddd7220 */ /* 0x000fe20000410000 */
[----:B------:R-:W-:Y:S01]  /*7a00*/  BSSY B0, `(.L_x_3242) ;  /* 0x0000064000007945 */ /* 0x000fe20003800000 */
[----:B------:R-:W-:-:S02]  /*7a10*/  FMUL.FTZ R7, R188, R7 ;  /* 0x00000007bc077220 */ /* 0x000fc40000410000 */
[----:B------:R-:W-:Y:S02]  /*7a20*/  FFMA.FTZ R4, R188, R4, R219 ;  /* 0x00000004bc047223 */ /* 0x000fe400000100db */
        /* <DEDUP_REMOVED lines=28> */
[C---:B------:R-:W-:Y:S02]  /*7bf0*/  FMUL.FTZ R6, R190.reuse, R5 ;  /* 0x00000005be067220 */ /* 0x040fe40000410000 */
[C---:B------:R-:W-:Y:S02]  /*7c00*/  FFMA.FTZ R223, R23.reuse, R226, R223 ;  /* 0x000000e217df7223 */ /* 0x040fe400000100df */
[----:B------:R-:W-:Y:S02]  /*7c10*/  FMUL.FTZ R6, R23, R6 ;  /* 0x0000000617067220 */ /* 0x000fe40000410000 */
[----:B------:R-:W-:-:S02]  /*7c20*/  FFMA.FTZ R224, R190, R223, R205 ;  /* 0x000000dfbee07223 */ /* 0x000fc400000100cd */
[----:B------:R-:W-:Y:S02]  /*7c30*/  FMUL.FTZ R5, R179, R6 ;  /* 0x00000006b3057220 */ /* 0x000fe40000410000 */
[----:B------:R-:W-:Y:S02]  /*7c40*/  FFMA.FTZ R225, R189, R224, R198 ;  /* 0x000000e0bde17223 */ /* 0x000fe400000100c6 */
[----:B------:R-:W-:Y:S02]  /*7c50*/  FMUL.FTZ R6, R180, R5 ;  /* 0x00000005b4067220 */ /* 0x000fe40000410000 */
[----:B------:R-:W-:Y:S02]  /*7c60*/  FFMA.FTZ R220, R22, R225, R220 ;  /* 0x000000e116dc7223 */ /* 0x000fe400000100dc */
[----:B------:R-:W-:Y:S02]  /*7c70*/  FFMA.FTZ R5, R180, R4, R183 ;  /* 0x00000004b4057223 */ /* 0x000fe400000100b7 */
[----:B------:R-:W-:-:S02]  /*7c80*/  FFMA.FTZ R222, R195, R220, R202 ;  /* 0x000000dcc3de7223 */ /* 0x000fc400000100ca */
[C---:B------:R-:W-:Y:S02]  /*7c90*/  FMUL.FTZ R4, R181.reuse, R6 ;  /* 0x00000006b5047220 */ /* 0x040fe40000410000 */
        /* <DEDUP_REMOVED lines=21> */
.L_x_3295:
        /* <DEDUP_REMOVED lines=26> */
.L_x_3296:
        /* <DEDUP_REMOVED lines=11> */
.L_x_3243:
[----:B-12---:R-:W-:Y:S05]  /*8040*/  BSYNC B0 ;  /* 0x0000000000007941 */ /* 0x006fea0003800000 */
.L_x_3242:
        /* <DEDUP_REMOVED lines=11> */
[----:B------:R-:W-:Y:S02]  /*8100*/  FADD.FTZ R212, -R212, R226 ;  /* 0x000000e2d4d47221 */ /* 0x000fe40000010100 */
[----:B------:R-:W-:Y:S02]  /*8110*/  FFMA.FTZ R7, R71, R228, R6 ;  /* 0x000000e447077223 */ /* 0x000fe40000010006 */
[----:B------:R-:W-:Y:S02]  /*8120*/  FADD.FTZ R205, -R205, R224 ;  /* 0x000000e0cdcd7221 */ /* 0x000fe40000010100 */
[----:B------:R-:W-:-:S02]  /*8130*/  FFMA.FTZ R7, R70, R226, R7 ;  /* 0x000000e246077223 */ /* 0x000fc40000010007 */
[----:B------:R-:W-:Y:S01]  /*8140*/  FADD.FTZ R198, -R198, R225 ;  /* 0x000000e1c6c67221 */ /* 0x000fe20000010100 */
[----:B------:R-:W0:Y:S01]  /*8150*/  LDS R4, [R149.X8+0x2354] ;  /* 0x0023540095047984 */ /* 0x000e220000008800 */
[----:B------:R-:W-:Y:S02]  /*8160*/  IMAD R6, R166, c[0x0][0x298], RZ ;  /* 0x0000a600a6067a24 */ /* 0x000fe400078e02ff */
[----:B------:R-:W-:Y:S01]  /*8170*/  FADD.FTZ R214, -R214, R230 ;  /* 0x000000e6d6d67221 */ /* 0x000fe20000010100 */
[----:B------:R1:W-:Y:S01]  /*8180*/  @!P2 STS.64 [R25.X8+0x2e50], R20 ;  /* 0x002e50141900a388 */ /* 0x0003e20000008a00 */
[----:B------:R-:W-:Y:S02]  /*8190*/  FADD.FTZ R187, -R187, R221 ;  /* 0x000000ddbbbb7221 */ /* 0x000fe40000010100 */
[----:B------:R-:W-:Y:S02]  /*81a0*/  FADD.FTZ R213, -R213, R228 ;  /* 0x000000e4d5d57221 */ /* 0x000fe40000010100 */
[----:B------:R-:W-:-:S02]  /*81b0*/  FADD.FTZ R193, -R193, R223 ;  /* 0x000000dfc1c17221 */ /* 0x000fc40000010100 */
[----:B------:R-:W-:Y:S02]  /*81c0*/  FADD.FTZ R185, -R185, R220 ;  /* 0x000000dcb9b97221 */ /* 0x000fe40000010100 */
[----:B------:R-:W-:Y:S02]  /*81d0*/  FADD.FTZ R202, -R202, R222 ;  /* 0x000000decaca7221 */ /* 0x000fe40000010100 */
[----:B0-----:R-:W-:Y:S02]  /*81e0*/  FFMA.FTZ R216, R4, R209, R216 ;  /* 0x000000d104d87223 */ /* 0x001fe400000100d8 */
        /* <DEDUP_REMOVED lines=9> */
[----:B------:R-:W-:Y:S02]  /*8280*/  FFMA.FTZ R199, R200, R206, R199 ;  /* 0x000000cec8c77223 */ /* 0x000fe400000100c7 */
[----:B------:R-:W-:Y:S01]  /*8290*/  FADD.FTZ R209, -R232, R5 ;  /* 0x00000005e8d17221 */ /* 0x000fe20000010100 */
[----:B------:R-:W-:Y:S01]  /*82a0*/  HFMA2.MMA R5, -RZ, RZ, 0, 0 ;  /* 0x00000000ff057435 */ /* 0x000fe200000001ff */
[-C--:B------:R-:W-:Y:S02]  /*82b0*/  FFMA.FTZ R7, R22, R225.reuse, R226 ;  /* 0x000000e116077223 */ /* 0x080fe400000100e2 */
[----:B------:R-:W-:Y:S02]  /*82c0*/  FFMA.FTZ R225, R67, R225, R224 ;  /* 0x000000e143e17223 */ /* 0x000fe400000100e0 */
[----:B------:R-:W-:Y:S02]  /*82d0*/  FFMA.FTZ R224, R194, R199, R201 ;  /* 0x000000c7c2e07223 */ /* 0x000fe400000100c9 */
[----:B------:R-:W-:Y:S01]  /*82e0*/  FADD.FTZ R210, -R227, R4 ;  /* 0x00000004e3d27221 */ /* 0x000fe20000010100 */
[----:B------:R-:W-:Y:S01]  /*82f0*/  MOV R4, R149 ;  /* 0x0000009500047202 */ /* 0x000fe20000000f00 */
[----:B------:R-:W-:-:S02]  /*8300*/  FFMA.FTZ R203, R196, R224, R203 ;  /* 0x000000e0c4cb7223 */ /* 0x000fc400000100cb */
[----:B------:R-:W-:Y:S02]  /*8310*/  IMAD R211, R155, c[0x0][0x29c], R6 ;  /* 0x0000a7009bd37a24 */ /* 0x000fe400078e0206 */
[----:B------:R-:W-:Y:S02]  /*8320*/  FFMA.FTZ R204, R195, R203, R204 ;  /* 0x000000cbc3cc7223 */ /* 0x000fe400000100cc */
[----:B------:R-:W-:-:S04]  /*8330*/  IMAD.WIDE.U32 R4, R155, c[0x0][0x298], R4 ;  /* 0x0000a6009b047a25 */ /* 0x000fc800078e0004 */
[----:B------:R-:W-:Y:S01]  /*8340*/  FFMA.FTZ R197, R22, R204, R197 ;  /* 0x000000cc16c57223 */ /* 0x000fe200000100c5 */
[----:B------:R-:W-:Y:S01]  /*8350*/  IADD3 R5, R5, R211, RZ ;  /* 0x000000d305057210 */ /* 0x000fe20007ffe0ff */
[----:B------:R-:W-:Y:S02]  /*8360*/  FADD.FTZ R200, -R226, R7 ;  /* 0x00000007e2c87221 */ /* 0x000fe40000010100 */
[----:B------:R-:W-:Y:S02]  /*8370*/  FFMA.FTZ R225, R66, R7, R225 ;  /* 0x0000000742e17223 */ /* 0x000fe400000100e1 */
[----:B------:R-:W-:Y:S02]  /*8380*/  FMUL.FTZ R7, R97, R78 ;  /* 0x0000004e61077220 */ /* 0x000fe40000410000 */
[----:B------:R-:W-:Y:S02]  /*8390*/  IMAD R6, R165, c[0x0][0x2a0], RZ ;  /* 0x0000a800a5067a24 */ /* 0x000fe400078e02ff */
[----:B------:R-:W-:-:S02]  /*83a0*/  FFMA.FTZ R192, R189, R197, R192 ;  /* 0x000000c5bdc07223 */ /* 0x000fc400000100c0 */
[----:B------:R-:W-:Y:S02]  /*83b0*/  FMUL.FTZ R201, R168, R7 ;  /* 0x00000007a8c97220 */ /* 0x000fe40000410000 */
[C---:B------:R-:W-:Y:S02]  /*83c0*/  IMAD R7, R153.reuse, c[0x0][0x2a4], R6 ;  /* 0x0000a90099077a24 */ /* 0x040fe400078e0206 */
[----:B------:R-:W-:-:S04]  /*83d0*/  IMAD.WIDE.U32 R4, R153, c[0x0][0x2a0], R4 ;  /* 0x0000a80099047a25 */ /* 0x000fc800078e0004 */
[----:B------:R-:W-:Y:S01]  /*83e0*/  FFMA.FTZ R191, R190, R192, R191 ;  /* 0x000000c0bebf7223 */ /* 0x000fe200000100bf */
[----:B------:R-:W-:Y:S01]  /*83f0*/  IADD3 R195, R5, R7, RZ ;  /* 0x0000000705c37210 */ /* 0x000fe20007ffe0ff */
[----:B------:R-:W-:Y:S01]  /*8400*/  FFMA.FTZ R196, R194, R223, R201 ;  /* 0x000000dfc2c47223 */ /* 0x000fe200000100c9 */
[----:B------:R-:W-:Y:S01]  /*8410*/  LEA R6, P0, R4, c[0x0][0x318], 0x2 ;  /* 0x0000c60004067a11 */ /* 0x000fe200078010ff */
[----:B------:R-:W-:Y:S01]  /*8420*/  FFMA.FTZ R182, R23, R191, R182 ;  /* 0x000000bf17b67223 */ /* 0x000fe200000100b6 */
[----:B------:R-:W-:Y:S01]  /*8430*/  IADD3 R22, P1, R8, R4, RZ ;  /* 0x0000000408167210 */ /* 0x000fe20007f3e0ff */
[----:B------:R-:W-:Y:S01]  /*8440*/  FADD.FTZ R194, -R201, R196 ;  /* 0x000000c4c9c27221 */ /* 0x000fe20000010100 */
[----:B------:R-:W-:Y:S01]  /*8450*/  LEA.HI.X R7, R4, c[0x0][0x31c], R195, 0x2, P0 ;  /* 0x0000c70004077a11 */ /* 0x000fe200000f14c3 */
[----:B------:R-:W-:Y:S01]  /*8460*/  FFMA.FTZ R179, R179, R182, R184 ;  /* 0x000000b6b3b37223 */ /* 0x000fe200000100b8 */
[----:B------:R-:W-:Y:S01]  /*8470*/  LEA.HI.SX32 R184, R146, R146, 0x1b ;  /* 0x0000009292b87211 */ /* 0x000fe200078fdaff */
[----:B------:R-:W-:Y:S01]  /*8480*/  FMUL.FTZ R4, R94, R77 ;  /* 0x0000004d5e047220 */ /* 0x000fe20000410000 */
[----:B------:R-:W-:Y:S01]  /*8490*/  IADD3 R5, R143, -c[0x0][0x174], RZ ;  /* 0x80005d008f057a10 */ /* 0x000fe20007ffe0ff */
[----:B------:R-:W-:-:S02]  /*84a0*/  FFMA.FTZ R183, R180, R179, R183 ;  /* 0x000000b3b4b77223 */ /* 0x000fc400000100b7 */
[----:B------:R-:W-:Y:S02]  /*84b0*/  FFMA.FTZ R225, R65, R222, R225 ;  /* 0x000000de41e17223 */ /* 0x000fe400000100e1 */
[----:B------:R-:W-:Y:S02]  /*84c0*/  FMUL.FTZ R201, R161, R4 ;  /* 0x00000004a1c97220 */ /* 0x000fe40000410000 */
[----:B------:R-:W-:Y:S02]  /*84d0*/  FFMA.FTZ R181, R181, R183, R186 ;  /* 0x000000b7b5b57223 */ /* 0x000fe400000100ba */
[----:B------:R-:W-:Y:S02]  /*84e0*/  FFMA.FTZ R225, R64, R223, R225 ;  /* 0x000000df40e17223 */ /* 0x000fe400000100e1 */
[----:B------:R-:W-:Y:S02]  /*84f0*/  FFMA.FTZ R189, R188, R220, R201 ;  /* 0x000000dcbcbd7223 */ /* 0x000fe400000100c9 */
[----:B------:R-:W-:-:S02]  /*8500*/  FMUL.FTZ R23, R181, R88 ;  /* 0x00000058b5177220 */ /* 0x000fc40000410000 */
[----:B------:R-:W-:Y:S02]  /*8510*/  FFMA.FTZ R225, R63, R196, R225 ;  /* 0x000000c43fe17223 */ /* 0x000fe400000100e1 */
[----:B------:R-:W-:Y:S02]  /*8520*/  FADD.FTZ R188, -R201, R189 ;  /* 0x000000bdc9bc7221 */ /* 0x000fe40000010100 */
[----:B------:R-:W-:Y:S02]  /*8530*/  FMUL.FTZ R201, R217, R74 ;  /* 0x0000004ad9c97220 */ /* 0x000fe40000410000 */
[----:B------:R-:W-:Y:S02]  /*8540*/  FMUL.FTZ R207, R218, R77 ;  /* 0x0000004ddacf7220 */ /* 0x000fe40000410000 */
[----:B-1----:R-:W-:Y:S02]  /*8550*/  FMUL.FTZ R21, R183, R89 ;  /* 0x00000059b7157220 */ /* 0x002fe40000410000 */
[----:B------:R-:W-:-:S02]  /*8560*/  FFMA.FTZ R20, R214, R23, RZ ;  /* 0x00000017d6147223 */ /* 0x000fc400000100ff */
[----:B------:R-:W-:Y:S02]  /*8570*/  FFMA.FTZ R225, R62, R221, R225 ;  /* 0x000000dd3ee17223 */ /* 0x000fe400000100e1 */
[----:B------:R-:W-:Y:S02]  /*8580*/  FMUL.FTZ R221, R92, R201 ;  /* 0x000000c95cdd7220 */ /* 0x000fe40000410000 */
[----:B------:R-:W-:Y:S02]  /*8590*/  FMUL.FTZ R211, R94, R207 ;  /* 0x000000cf5ed37220 */ /* 0x000fe40000410000 */
[----:B------:R-:W-:Y:S01]  /*85a0*/  FMUL.FTZ R196, R179, R86 ;  /* 0x00000056b3c47220 */ /* 0x000fe20000410000 */
[----:B------:R0:W-:Y:S01]  /*85b0*/  STS [R184.X4+0x10c8], R221 ;  /* 0x0010c8ddb8007388 */ /* 0x0001e20000004800 */
[----:B------:R-:W-:Y:S02]  /*85c0*/  FFMA.FTZ R20, R209, R21, R20 ;  /* 0x00000015d1147223 */ /* 0x000fe40000010014 */
[----:B------:R-:W-:Y:S01]  /*85d0*/  FMUL.FTZ R180, R219, R76 ;  /* 0x0000004cdbb47220 */ /* 0x000fe20000410000 */
[----:B------:R1:W-:Y:S01]  /*85e0*/  STS [R184.X4+0x10c4], R211 ;  /* 0x0010c4d3b8007388 */ /* 0x0003e20000004800 */
[----:B------:R-:W-:-:S02]  /*85f0*/  FFMA.FTZ R190, R61, R220, R225 ;  /* 0x000000dc3dbe7223 */ /* 0x000fc400000100e1 */
[----:B------:R-:W-:Y:S02]  /*8600*/  FMUL.FTZ R223, R95, R180 ;  /* 0x000000b45fdf7220 */ /* 0x000fe40000410000 */
[----:B------:R-:W-:Y:S02]  /*8610*/  FFMA.FTZ R190, R60, R189, R190 ;  /* 0x000000bd3cbe7223 */ /* 0x000fe400000100be */
[----:B0-----:R-:W-:Y:S01]  /*8620*/  FMUL.FTZ R221, R182, R87 ;  /* 0x00000057b6dd7220 */ /* 0x001fe20000410000 */
[----:B------:R0:W-:Y:S01]  /*8630*/  STS [R184.X4+0x10c0], R223 ;  /* 0x0010c0dfb8007388 */ /* 0x0001e20000004800 */
[----:B------:R-:W-:Y:S02]  /*8640*/  FMUL.FTZ R189, R216, R75 ;  /* 0x0000004bd8bd7220 */ /* 0x000fe40000410000 */
[----:B-1----:R-:W-:Y:S02]  /*8650*/  FFMA.FTZ R211, R213, R196, R20 ;  /* 0x000000c4d5d37223 */ /* 0x002fe40000010014 */
[----:B------:R-:W-:-:S02]  /*8660*/  FMUL.FTZ R20, R191, R84 ;  /* 0x00000054bf147220 */ /* 0x000fc40000410000 */
[----:B------:R-:W-:Y:S02]  /*8670*/  FFMA.FTZ R211, R212, R221, R211 ;  /* 0x000000ddd4d37223 */ /* 0x000fe400000100d3 */
[----:B------:R-:W-:Y:S02]  /*8680*/  FMUL.FTZ R225, R90, R189 ;  /* 0x000000bd5ae17220 */ /* 0x000fe40000410000 */
[----:B0-----:R-:W-:Y:S02]  /*8690*/  FMUL.FTZ R223, R192, R85 ;  /* 0x00000055c0df7220 */ /* 0x001fe40000410000 */
[----:B------:R-:W-:Y:S01]  /*86a0*/  FFMA.FTZ R186, R210, R20, R211 ;  /* 0x00000014d2ba7223 */ /* 0x000fe200000100d3 */
[----:B------:R0:W-:Y:S01]  /*86b0*/  STS [R184.X4+0x10cc], R225 ;  /* 0x0010cce1b8007388 */ /* 0x0001e20000004800 */
[----:B------:R-:W-:Y:S02]  /*86c0*/  FMUL.FTZ R220, R197, R82 ;  /* 0x00000052c5dc7220 */ /* 0x000fe40000410000 */
[----:B------:R-:W-:Y:S01]  /*86d0*/  FFMA.FTZ R211, R205, R223, R186 ;  /* 0x000000dfcdd37223 */ /* 0x000fe200000100ba */
[----:B------:R-:W-:Y:S01]  /*86e0*/  IADD3 R186, -R8, c[0x0][0x168], -R149 ;  /* 0x00005a0008ba7a10 */ /* 0x000fe20007ffe995 */
[----:B------:R-:W-:-:S02]  /*86f0*/  FMUL.FTZ R226, R199, R78 ;  /* 0x0000004ec7e27220 */ /* 0x000fc40000410000 */
[----:B------:R-:W-:Y:S01]  /*8700*/  FFMA.FTZ R211, R198, R220, R211 ;  /* 0x000000dcc6d37223 */ /* 0x000fe200000100d3 */
[----:B------:R-:W-:Y:S01]  /*8710*/  ISETP.GE.AND P0, PT, R186, 0x1, PT ;  /* 0x00000001ba00780c */ /* 0x000fe20003f06270 */
[----:B------:R-:W-:Y:S02]  /*8720*/  FMUL.FTZ R239, R206, R79 ;  /* 0x0000004fceef7220 */ /* 0x000fe40000410000 */
[----:B0-----:R-:W-:Y:S02]  /*8730*/  FMUL.FTZ R225, R204, R83 ;  /* 0x00000053cce17220 */ /* 0x001fe40000410000 */
[----:B------:R-:W-:Y:S02]  /*8740*/  FMUL.FTZ R227, R97, R226 ;  /* 0x000000e261e37220 */ /* 0x000fe40000410000 */
[----:B------:R-:W-:Y:S02]  /*8750*/  FMUL.FTZ R222, R203, R80 ;  /* 0x00000050cbde7220 */ /* 0x000fe40000410000 */
[----:B------:R-:W-:Y:S01]  /*8760*/  FFMA.FTZ R211, R200, R225, R211 ;  /* 0x000000e1c8d37223 */ /* 0x000fe200000100d3 */
[----:B------:R0:W-:Y:S01]  /*8770*/  STS [R184.X4+0x10b8], R227 ;  /* 0x0010b8e3b8007388 */ /* 0x0001e20000004800 */
[----:B------:R-:W-:-:S02]  /*8780*/  FMUL.FTZ R229, R96, R239 ;  /* 0x000000ef60e57220 */ /* 0x000fc40000410000 */
[----:B------:R-:W-:Y:S02]  /*8790*/  FMUL.FTZ R235, R224, R81 ;  /* 0x00000051e0eb7220 */ /* 0x000fe40000410000 */
[-C--:B------:R-:W-:Y:S01]  /*87a0*/  FMUL.FTZ R233, R99, R222.reuse ;  /* 0x000000de63e97220 */ /* 0x080fe20000410000 */
[----:B------:R1:W-:Y:S01]  /*87b0*/  STS [R184.X4+0x10bc], R229 ;  /* 0x0010bce5b8007388 */ /* 0x0003e20000004800 */
[----:B------:R-:W-:Y:S02]  /*87c0*/  FFMA.FTZ R222, R202, R222, R211 ;  /* 0x000000decade7223 */ /* 0x000fe400000100d3 */
[----:B------:R-:W-:Y:S01]  /*87d0*/  FMUL.FTZ R231, R100, R225 ;  /* 0x000000e164e77220 */ /* 0x000fe20000410000 */
[----:B------:R2:W-:Y:S01]  /*87e0*/  STS [R184.X4+0x10b0], R233 ;  /* 0x0010b0e9b8007388 */ /* 0x0005e20000004800 */
[----:B0-----:R-:W-:Y:S02]  /*87f0*/  FMUL.FTZ R227, R102, R223 ;  /* 0x000000df66e37220 */ /* 0x001fe40000410000 */
[----:B------:R-:W-:Y:S01]  /*8800*/  FMUL.FTZ R223, R104, R221 ;  /* 0x000000dd68df7220 */ /* 0x000fe20000410000 */
[----:B------:R2:W-:Y:S01]  /*8810*/  STS [R184.X4+0x10ac], R231 ;  /* 0x0010ace7b8007388 */ /* 0x0005e20000004800 */
[----:B------:R-:W-:-:S02]  /*8820*/  FMUL.FTZ R211, R106, R21 ;  /* 0x000000156ad37220 */ /* 0x000fc40000410000 */
[----:B------:R-:W-:Y:S01]  /*8830*/  FMUL.FTZ R237, R98, R235 ;  /* 0x000000eb62ed7220 */ /* 0x000fe20000410000 */
[----:B------:R2:W-:Y:S01]  /*8840*/  STS [R184.X4+0x10a4], R227 ;  /* 0x0010a4e3b8007388 */ /* 0x0005e20000004800 */
[----:B-1----:R-:W-:Y:S02]  /*8850*/  FMUL.FTZ R229, R101, R220 ;  /* 0x000000dc65e57220 */ /* 0x002fe40000410000 */
[----:B------:R-:W-:Y:S01]  /*8860*/  FMUL.FTZ R225, R103, R20 ;  /* 0x0000001467e17220 */ /* 0x000fe20000410000 */
[----:B------:R2:W-:Y:S01]  /*8870*/  STS [R184.X4+0x10b4], R237 ;  /* 0x0010b4edb8007388 */ /* 0x0005e20000004800 */
[----:B------:R-:W-:Y:S02]  /*8880*/  FMUL.FTZ R221, R105, R196 ;  /* 0x000000c469dd7220 */ /* 0x000fe40000410000 */
[----:B------:R-:W-:Y:S01]  /*8890*/  FMUL.FTZ R21, R107, R23 ;  /* 0x000000176b157220 */ /* 0x000fe20000410000 */
[----:B------:R2:W-:Y:S01]  /*88a0*/  STS [R184.X4+0x10a8], R229 ;  /* 0x0010a8e5b8007388 */ /* 0x0005e20000004800 */
[----:B------:R-:W-:Y:S01]  /*88b0*/  FFMA.FTZ R235, R193, R235, R222 ;  /* 0x000000ebc1eb7223 */ /* 0x000fe200000100de */
[----:B------:R-:W-:Y:S01]  /*88c0*/  IADD3.X R23, R9, R195, RZ, P1, !PT ;  /* 0x000000c309177210 */ /* 0x000fe20000ffe4ff */
[----:B------:R-:W-:Y:S01]  /*88d0*/  IMAD R5, R5, -0x400, RZ ;  /* 0xfffffc0005057824 */ /* 0x000fe200078e02ff */
[----:B------:R2:W-:Y:S01]  /*88e0*/  STS [R184.X4+0x10a0], R225 ;  /* 0x0010a0e1b8007388 */ /* 0x0005e20000004800 */
[----:B------:R-:W-:-:S02]  /*88f0*/  FFMA.FTZ R226, R194, R226, R235 ;  /* 0x000000e2c2e27223 */ /* 0x000fc400000100eb */
[----:B------:R-:W-:Y:S01]  /*8900*/  IMAD.WIDE R4, R5, 0x4, R6 ;  /* 0x0000000405047825 */ /* 0x000fe200078e0206 */
[----:B------:R2:W-:Y:S03]  /*8910*/  STS [R184.X4+0x109c], R223 ;  /* 0x00109cdfb8007388 */ /* 0x0005e60000004800 */
[----:B------:R-:W-:Y:S01]  /*8920*/  FFMA.FTZ R226, R187, R239, R226 ;  /* 0x000000efbbe27223 */ /* 0x000fe200000100e2 */
[----:B------:R2:W-:Y:S04]  /*8930*/  STS [R184.X4+0x1098], R221 ;  /* 0x001098ddb8007388 */ /* 0x0005e80000004800 */
[----:B------:R2:W-:Y:S04]  /*8940*/  STS [R184.X4+0x1094], R211 ;  /* 0x001094d3b8007388 */ /* 0x0005e80000004800 */
[----:B------:R2:W-:Y:S04]  /*8950*/  STS [R184.X4+0x1090], R21 ;  /* 0x00109015b8007388 */ /* 0x0005e80000004800 */
[----:B------:R-:W-:Y:S06]  /*8960*/  BAR.SYNC.DEFER_BLOCKING 0x0 ;  /* 0x0000000000007b1d */ /* 0x000fec0000010000 */
[----:B------:R-:W-:Y:S05]  /*8970*/  @!P0 BRA `(.L_x_3247) ;  /* 0x0000009000008947 */ /* 0x000fea0003800000 */
[----:B--2---:R-:W-:Y:S01]  /*8980*/  LEA.HI.SX32 R184, R149, R149, 0x1b ;  /* 0x0000009595b87211 */ /* 0x004fe200078fdaff */
        /* <DEDUP_REMOVED lines=8> */
.L_x_3247:
[----:B--2---:R-:W-:Y:S05]  /*8a10*/  BSYNC B0 ;  /* 0x0000000000007941 */ /* 0x004fea0003800000 */
.L_x_3246:
[----:B------:R-:W-:Y:S01]  /*8a20*/  IADD3 R154, R149, 0x40, RZ ;  /* 0x00000040959a7810 */ /* 0x000fe20007ffe0ff */
[----:B------:R-:W-:Y:S01]  /*8a30*/  FMUL.FTZ R23, R58, R208 ;  /* 0x000000d03a177220 */ /* 0x000fe20000410000 */
[----:B------:R-:W-:Y:S01]  /*8a40*/  LEA R6, P0, R93, R6, 0x2 ;  /* 0x000000065d067211 */ /* 0x000fe200078010ff */
[----:B------:R-:W-:Y:S01]  /*8a50*/  FFMA.FTZ R190, R59, R215, R190 ;  /* 0x000000d73bbe7223 */ /* 0x000fe200000100be */
[----:B------:R-:W-:Y:S01]  /*8a60*/  LEA.HI.SX32 R154, R154, R149, 0x1b ;  /* 0x000000959a9a7211 */ /* 0x000fe200078fdaff */
[----:B------:R-:W-:Y:S01]  /*8a70*/  USHF.L.U32 UR19, UR6, 0x2, URZ ;  /* 0x0000000206137899 */ /* 0x000fe2000800063f */
[----:B------:R-:W-:Y:S01]  /*8a80*/  LEA.HI.X R7, R93, R7, R91, 0x2, P0 ;  /* 0x000000075d077211 */ /* 0x000fe200000f145b */
[----:B0-----:R-:W-:Y:S01]  /*8a90*/  FADD.FTZ R20, R190, R23 ;  /* 0x00000017be147221 */ /* 0x001fe20000010000 */
[----:B------:R-:W-:Y:S01]  /*8aa0*/  ISETP.GE.AND P0, PT, R186, 0x41, PT ;  /* 0x00000041ba00780c */ /* 0x000fe20003f06270 */
[----:B------:R0:W1:Y:S01]  /*8ab0*/  LDS R23, [R154.X4+0x1190] ;  /* 0x001190009a177984 */ /* 0x0000620000004800 */
[----:B------:R-:W-:Y:S01]  /*8ac0*/  USHF.L.U64.HI UR8, UR6, 0x2, UR7 ;  /* 0x0000000206087899 */ /* 0x000fe20008010207 */
[----:B------:R-:W-:Y:S01]  /*8ad0*/  FFMA.FTZ R226, R185, R180, R226 ;  /* 0x000000b4b9e27223 */ /* 0x000fe200000100e2 */
[----:B------:R-:W-:Y:S01]  /*8ae0*/  ULDC.64 UR10, c[0x0][0x2b0] ;  /* 0x0000ac00000a7ab9 */ /* 0x000fe20000000a00 */
[----:B------:R-:W-:Y:S01]  /*8af0*/  MOV R21, UR19 ;  /* 0x0000001300157c02 */ /* 0x000fe20008000f00 */
[----:B------:R-:W-:Y:S01]  /*8b00*/  UIMAD UR8, UR8, UR10, URZ ;  /* 0x0000000a080872a4 */ /* 0x000fe2000f8e023f */
[----:B------:R-:W-:Y:S01]  /*8b10*/  FADD.FTZ R178, -R178, R215 ;  /* 0x000000d7b2b27221 */ /* 0x000fe20000010100 */
[----:B------:R-:W-:Y:S01]  /*8b20*/  BSSY B0, `(.L_x_3248) ;  /* 0x0000010000007945 */ /* 0x000fe20003800000 */
[----:B------:R-:W-:Y:S01]  /*8b30*/  FFMA.FTZ R226, R188, R207, R226 ;  /* 0x000000cfbce27223 */ /* 0x000fe200000100e2 */
[----:B------:R-:W-:Y:S01]  /*8b40*/  UIMAD UR8, UR19, UR11, UR8 ;  /* 0x0000000b130872a4 */ /* 0x000fe2000f8e0208 */
[----:B------:R-:W-:Y:S01]  /*8b50*/  FADD.FTZ R22, -R177, R208 ;  /* 0x000000d0b1167221 */ /* 0x000fe20000010100 */
[----:B------:R-:W-:Y:S01]  /*8b60*/  IADD3 R180, R149, 0x80, RZ ;  /* 0x0000008095b47810 */ /* 0x000fe20007ffe0ff */
[----:B------:R-:W-:Y:S01]  /*8b70*/  IMAD.WIDE.U32 R6, R21, c[0x0][0x2b0], R6 ;  /* 0x0000ac0015067a25 */ /* 0x000fe200078e0006 */
[----:B------:R-:W-:-:S03]  /*8b80*/  IADD3 R184, R149, 0xc0, RZ ;  /* 0x000000c095b87810 */ /* 0x000fc60007ffe0ff */
[----:B------:R-:W-:Y:S01]  /*8b90*/  FFMA.FTZ R226, R178, R201, R226 ;  /* 0x000000c9b2e27223 */ /* 0x000fe200000100e2 */
[----:B------:R-:W-:Y:S01]  /*8ba0*/  IADD3 R7, R7, UR8, RZ ;  /* 0x0000000807077c10 */ /* 0x000fe2000fffe0ff */
[----:B------:R-:W-:-:S04]  /*8bb0*/  FMUL.FTZ R21, R22, R189 ;  /* 0x000000bd16157220 */ /* 0x000fc80000410000 */
[----:B------:R-:W-:Y:S01]  /*8bc0*/  FADD.FTZ R21, R226, R21 ;  /* 0x00000015e2157221 */ /* 0x000fe20000010000 */
[----:B------:R-:W-:Y:S05]  /*8bd0*/  @!P0 BRA `(.L_x_3249) ;  /* 0x0000004000008947 */ /* 0x000fea0003800000 */
[----:B0-----:R-:W-:-:S05]  /*8be0*/  MOV R177, UR19 ;  /* 0x0000001300b17c02 */ /* 0x001fca0008000f00 */
[----:B------:R-:W-:-:S05]  /*8bf0*/  IMAD.WIDE.U32 R4, R177, c[0x0][0x2b0], R4 ;  /* 0x0000ac00b1047a25 */ /* 0x000fca00078e0004 */
[----:B------:R-:W-:-:S05]  /*8c00*/  IADD3 R5, R5, UR8, RZ ;  /* 0x0000000805057c10 */ /* 0x000fca000fffe0ff */
[----:B-1----:R0:W-:Y:S02]  /*8c10*/  RED.E.ADD.F32.FTZ.RN.STRONG.GPU [R4.64+-0xf00], R23 ;  /* 0xfff100170400798e */ /* 0x0021e4000c10e78c */
.L_x_3249:
[----:B0-----:R-:W-:Y:S05]  /*8c20*/  BSYNC B0 ;  /* 0x0000000000007941 */ /* 0x001fea0003800000 */
.L_x_3248:
        /* <DEDUP_REMOVED lines=14> */
.L_x_3251:
[----:B0-----:R-:W-:Y:S05]  /*8d10*/  BSYNC B0 ;  /* 0x0000000000007941 */ /* 0x001fea0003800000 */
.L_x_3250:
[----:B--2---:R0:W2:Y:S01]  /*8d20*/  LDS R5, [R184.X4+0x1390] ;  /* 0x00139000b8057984 */ /* 0x0040a20000004800 */
[----:B------:R-:W-:Y:S01]  /*8d30*/  BSSY B0, `(.L_x_3252) ;  /* 0x0000005000007945 */ /* 0x000fe20003800000 */
[----:B------:R-:W-:Y:S02]  /*8d40*/  IADD3 R154, R149, 0x140, RZ ;  /* 0x00000140959a7810 */ /* 0x000fe40007ffe0ff */
[----:B------:R-:W-:Y:S01]  /*8d50*/  LEA.HI.SX32 R4, R4, R149, 0x1b ;  /* 0x0000009504047211 */ /* 0x000fe200078fdaff */
[----:B------:R-:W-:Y:S05]  /*8d60*/  @!P0 BRA `(.L_x_3253) ;  /* 0x0000001000008947 */ /* 0x000fea0003800000 */
[----:B--2---:R2:W-:Y:S02]  /*8d70*/  RED.E.ADD.F32.FTZ.RN.STRONG.GPU [R6.64+-0xd00], R5 ;  /* 0xfff300050600798e */ /* 0x0045e4000c10e78c */
.L_x_3253:
[----:B------:R-:W-:Y:S05]  /*8d80*/  BSYNC B0 ;  /* 0x0000000000007941 */ /* 0x000fea0003800000 */
.L_x_3252:
[----:B--2---:R2:W3:Y:S01]  /*8d90*/  LDS R5, [R4.X4+0x1490] ;  /* 0x0014900004057984 */ /* 0x0044e20000004800 */
[----:B------:R-:W-:Y:S01]  /*8da0*/  BSSY B0, `(.L_x_3254) ;  /* 0x0000005000007945 */ /* 0x000fe20003800000 */
[----:B------:R-:W-:-:S02]  /*8db0*/  IADD3 R180, R149, 0x180, RZ ;  /* 0x0000018095b47810 */ /* 0x000fc40007ffe0ff */
[----:B------:R-:W-:Y:S01]  /*8dc0*/  LEA.HI.SX32 R154, R154, R149, 0x1b ;  /* 0x000000959a9a7211 */ /* 0x000fe200078fdaff */
[----:B------:R-:W-:Y:S05]  /*8dd0*/  @!P1 BRA `(.L_x_3255) ;  /* 0x0000001000009947 */ /* 0x000fea0003800000 */
[----:B---3--:R3:W-:Y:S02]  /*8de0*/  RED.E.ADD.F32.FTZ.RN.STRONG.GPU [R6.64+-0xc00], R5 ;  /* 0xfff400050600798e */ /* 0x0087e4000c10e78c */
.L_x_3255:
[----:B------:R-:W-:Y:S05]  /*8df0*/  BSYNC B0 ;  /* 0x0000000000007941 */ /* 0x000fea0003800000 */
.L_x_3254:
[----:B---3--:R3:W4:Y:S01]  /*8e00*/  LDS R5, [R154.X4+0x1590] ;  /* 0x001590009a057984 */ /* 0x0087220000004800 */
[----:B------:R-:W-:Y:S01]  /*8e10*/  BSSY B0, `(.L_x_3256) ;  /* 0x0000005000007945 */ /* 0x000fe20003800000 */
[----:B--2---:R-:W-:Y:S02]  /*8e20*/  IADD3 R4, R149, 0x1c0, RZ ;  /* 0x000001c095047810 */ /* 0x004fe40007ffe0ff */
[----:B------:R-:W-:Y:S01]  /*8e30*/  LEA.HI.SX32 R180, R180, R149, 0x1b ;  /* 0x00000095b4b47211 */ /* 0x000fe200078fdaff */
[----:B------:R-:W-:Y:S05]  /*8e40*/  @!P2 BRA `(.L_x_3257) ;  /* 0x000000100000a947 */ /* 0x000fea0003800000 */
[----:B----4-:R2:W-:Y:S02]  /*8e50*/  RED.E.ADD.F32.FTZ.RN.STRONG.GPU [R6.64+-0xb00], R5 ;  /* 0xfff500050600798e */ /* 0x0105e4000c10e78c */
.L_x_3257:
[----:B------:R-:W-:Y:S05]  /*8e60*/  BSYNC B0 ;  /* 0x0000000000007941 */ /* 0x000fea0003800000 */
.L_x_3256:
[----:B--2-4-:R2:W4:Y:S01]  /*8e70*/  LDS R5, [R180.X4+0x1690] ;  /* 0x00169000b4057984 */ /* 0x0145220000004800 */
[----:B------:R-:W-:Y:S01]  /*8e80*/  BSSY B0, `(.L_x_3258) ;  /* 0x0000005000007945 */ /* 0x000fe20003800000 */
[----:B---3--:R-:W-:Y:S02]  /*8e90*/  IADD3 R154, R149, 0x200, RZ ;  /* 0x00000200959a7810 */ /* 0x008fe40007ffe0ff */
[----:B------:R-:W-:Y:S01]  /*8ea0*/  LEA.HI.SX32 R4, R4, R149, 0x1b ;  /* 0x0000009504047211 */ /* 0x000fe200078fdaff */
[----:B------:R-:W-:Y:S05]  /*8eb0*/  @!P3 BRA `(.L_x_3259) ;  /* 0x000000100000b947 */ /* 0x000fea0003800000 */
[----:B----4-:R3:W-:Y:S02]  /*8ec0*/  RED.E.ADD.F32.FTZ.RN.STRONG.GPU [R6.64+-0xa00], R5 ;  /* 0xfff600050600798e */ /* 0x0107e4000c10e78c */
.L_x_3259:
[----:B------:R-:W-:Y:S05]  /*8ed0*/  BSYNC B0 ;  /* 0x0000000000007941 */ /* 0x000fea0003800000 */
.L_x_3258:
[----:B---34-:R3:W4:Y:S01]  /*8ee0*/  LDS R5, [R4.X4+0x1790] ;  /* 0x0017900004057984 */ /* 0x0187220000004800 */
[----:B------:R-:W-:Y:S01]  /*8ef0*/  BSSY B0, `(.L_x_3260) ;  /* 0x0000004000007945 */ /* 0x000fe20003800000 */
[----:B-1----:R-:W-:Y:S01]  /*8f00*/  LEA.HI.SX32 R23, R154, R149, 0x1b ;  /* 0x000000959a177211 */ /* 0x002fe200078fdaff */
[----:B------:R-:W-:Y:S05]  /*8f10*/  @!P4 BRA `(.L_x_3261) ;  /* 0x000000100000c947 */ /* 0x000fea0003800000 */
[----:B----4-:R1:W-:Y:S02]  /*8f20*/  RED.E.ADD.F32.FTZ.RN.STRONG.GPU [R6.64+-0x900], R5 ;  /* 0xfff700050600798e */ /* 0x0103e4000c10e78c */
.L_x_3261:
[----:B------:R-:W-:Y:S05]  /*8f30*/  BSYNC B0 ;  /* 0x0000000000007941 */ /* 0x000fea0003800000 */
.L_x_3260:
[----:B------:R-:W0:Y:S01]  /*8f40*/  LDS R23, [R23.X4+0x1890] ;  /* 0x0018900017177984 */ /* 0x000e220000004800 */
[----:B------:R-:W-:Y:S01]  /*8f50*/  BSSY B0, `(.L_x_3262) ;  /* 0x0000005000007945 */ /* 0x000fe20003800000 */
[----:B---3--:R-:W-:-:S02]  /*8f60*/  IADD3 R4, R149, 0x240, RZ ;  /* 0x0000024095047810 */ /* 0x008fc40007ffe0ff */
[----:B------:R-:W-:Y:S01]  /*8f70*/  IADD3 R154, R149, 0x280, RZ ;  /* 0x00000280959a7810 */ /* 0x000fe20007ffe0ff */
[----:B------:R-:W-:Y:S05]  /*8f80*/  @!P5 BRA `(.L_x_3263) ;  /* 0x000000100000d947 */ /* 0x000fea0003800000 */
[----:B0-----:R0:W-:Y:S02]  /*8f90*/  RED.E.ADD.F32.FTZ.RN.STRONG.GPU [R6.64+-0x800], R23 ;  /* 0xfff800170600798e */ /* 0x0011e4000c10e78c */
.L_x_3263:
[----:B------:R-:W-:Y:S05]  /*8fa0*/  BSYNC B0 ;  /* 0x0000000000007941 */ /* 0x000fea0003800000 */
.L_x_3262:
[-C--:B------:R-:W-:Y:S01]  /*8fb0*/  LEA.HI.SX32 R4, R4, R149.reuse, 0x1b ;  /* 0x0000009504047211 */ /* 0x080fe200078fdaff */
[----:B------:R-:W-:Y:S01]  /*8fc0*/  BSSY B0, `(.L_x_3264) ;  /* 0x000000d000007945 */ /* 0x000fe20003800000 */
[----:B------:R-:W-:Y:S02]  /*8fd0*/  ISETP.GE.AND P6, PT, R186, 0x241, PT ;  /* 0x00000241ba00780c */ /* 0x000fe40003fc6270 */
[----:B--2---:R-:W-:Y:S01]  /*8fe0*/  IADD3 R180, R149, 0x2c0, RZ ;  /* 0x000002c095b47810 */ /* 0x004fe20007ffe0ff */
[----:B-1--4-:R1:W2:Y:S01]  /*8ff0*/  LDS R5, [R4.X4+0x1990] ;  /* 0x0019900004057984 */ /* 0x0122a20000004800 */
        /* <DEDUP_REMOVED lines=9> */
.L_x_3265:
[----:B-1----:R-:W-:Y:S05]  /*9090*/  BSYNC B0 ;  /* 0x0000000000007941 */ /* 0x002fea0003800000 */
.L_x_3264:
[----:B--2---:R1:W2:Y:S01]  /*90a0*/  LDS R5, [R154.X4+0x1a90] ;  /* 0x001a90009a057984 */ /* 0x0042a20000004800 */
[----:B------:R-:W-:Y:S01]  /*90b0*/  BSSY B0, `(.L_x_3266) ;  /* 0x0000005000007945 */ /* 0x000fe20003800000 */
[----:B------:R-:W-:Y:S02]  /*90c0*/  IADD3 R4, R149, 0x300, RZ ;  /* 0x0000030095047810 */ /* 0x000fe40007ffe0ff */
[----:B------:R-:W-:Y:S01]  /*90d0*/  LEA.HI.SX32 R180, R180, R149, 0x1b ;  /* 0x00000095b4b47211 */ /* 0x000fe200078fdaff */
[----:B------:R-:W-:Y:S05]  /*90e0*/  @!P0 BRA `(.L_x_3267) ;  /* 0x0000001000008947 */ /* 0x000fea0003800000 */
[----:B--2---:R2:W-:Y:S02]  /*90f0*/  RED.E.ADD.F32.FTZ.RN.STRONG.GPU [R6.64+-0x600], R5 ;  /* 0xfffa00050600798e */ /* 0x0045e4000c10e78c */
.L_x_3267:
[----:B------:R-:W-:Y:S05]  /*9100*/  BSYNC B0 ;  /* 0x0000000000007941 */ /* 0x000fea0003800000 */
.L_x_3266:
[----:B--2---:R2:W3:Y:S01]  /*9110*/  LDS R5, [R180.X4+0x1b90] ;  /* 0x001b9000b4057984 */ /* 0x0044e20000004800 */
[----:B------:R-:W-:Y:S01]  /*9120*/  BSSY B0, `(.L_x_3268) ;  /* 0x0000005000007945 */ /* 0x000fe20003800000 */
[----:B-1----:R-:W-:-:S02]  /*9130*/  IADD3 R154, R149, 0x340, RZ ;  /* 0x00000340959a7810 */ /* 0x002fc40007ffe0ff */
[----:B------:R-:W-:Y:S01]  /*9140*/  LEA.HI.SX32 R4, R4, R149, 0x1b ;  /* 0x0000009504047211 */ /* 0x000fe200078fdaff */
[----:B------:R-:W-:Y:S05]  /*9150*/  @!P1 BRA `(.L_x_3269) ;  /* 0x0000001000009947 */ /* 0x000fea0003800000 */
[----:B---3--:R1:W-:Y:S02]  /*9160*/  RED.E.ADD.F32.FTZ.RN.STRONG.GPU [R6.64+-0x500], R5 ;  /* 0xfffb00050600798e */ /* 0x0083e4000c10e78c */
.L_x_3269:
[----:B------:R-:W-:Y:S05]  /*9170*/  BSYNC B0 ;  /* 0x0000000000007941 */ /* 0x000fea0003800000 */
.L_x_3268:
[----:B-1-3--:R1:W3:Y:S01]  /*9180*/  LDS R5, [R4.X4+0x1c90] ;  /* 0x001c900004057984 */ /* 0x00a2e20000004800 */
[----:B------:R-:W-:Y:S01]  /*9190*/  BSSY B0, `(.L_x_3270) ;  /* 0x0000005000007945 */ /* 0x000fe20003800000 */
[----:B--2---:R-:W-:Y:S02]  /*91a0*/  IADD3 R180, R149, 0x380, RZ ;  /* 0x0000038095b47810 */ /* 0x004fe40007ffe0ff */
[----:B------:R-:W-:Y:S01]  /*91b0*/  LEA.HI.SX32 R154, R154, R149, 0x1b ;  /* 0x000000959a9a7211 */ /* 0x000fe200078fdaff */
[----:B------:R-:W-:Y:S05]  /*91c0*/  @!P2 BRA `(.L_x_3271) ;  /* 0x000000100000a947 */ /* 0x000fea0003800000 */
[----:B---3--:R2:W-:Y:S02]  /*91d0*/  RED.E.ADD.F32.FTZ.RN.STRONG.GPU [R6.64+-0x400], R5 ;  /* 0xfffc00050600798e */ /* 0x0085e4000c10e78c */
.L_x_3271:
[----:B------:R-:W-:Y:S05]  /*91e0*/  BSYNC B0 ;  /* 0x0000000000007941 */ /* 0x000fea0003800000 */
.L_x_3270:
[----:B--23--:R2:W3:Y:S01]  /*91f0*/  LDS R5, [R154.X4+0x1d90] ;  /* 0x001d90009a057984 */ /* 0x00c4e20000004800 */
[----:B------:R-:W-:Y:S01]  /*9200*/  BSSY B0, `(.L_x_3272) ;  /* 0x0000005000007945 */ /* 0x000fe20003800000 */
[----:B-1----:R-:W-:Y:S02]  /*9210*/  IADD3 R4, R149, 0x3c0, RZ ;  /* 0x000003c095047810 */ /* 0x002fe40007ffe0ff */
[----:B------:R-:W-:Y:S01]  /*9220*/  LEA.HI.SX32 R180, R180, R149, 0x1b ;  /* 0x00000095b4b47211 */ /* 0x000fe200078fdaff */
[----:B------:R-:W-:Y:S05]  /*9230*/  @!P3 BRA `(.L_x_3273) ;  /* 0x000000100000b947 */ /* 0x000fea0003800000 */
[----:B---3--:R1:W-:Y:S02]  /*9240*/  RED.E.ADD.F32.FTZ.RN.STRONG.GPU [R6.64+-0x300], R5 ;  /* 0xfffd00050600798e */ /* 0x0083e4000c10e78c */
.L_x_3273:
[----:B------:R-:W-:Y:S05]  /*9250*/  BSYNC B0 ;  /* 0x0000000000007941 */ /* 0x000fea0003800000 */
.L_x_3272:
[----:B-1-3--:R1:W3:Y:S01]  /*9260*/  LDS R5, [R180.X4+0x1e90] ;  /* 0x001e9000b4057984 */ /* 0x00a2e20000004800 */
[----:B------:R-:W-:Y:S01]  /*9270*/  BSSY B0, `(.L_x_3274) ;  /* 0x0000004000007945 */ /* 0x000fe20003800000 */
[----:B------:R-:W-:Y:S01]  /*9280*/  LEA.HI.SX32 R4, R4, R149, 0x1b ;  /* 0x0000009504047211 */ /* 0x000fe200078fdaff */
[----:B------:R-:W-:Y:S05]  /*9290*/  @!P4 BRA `(.L_x_3275) ;  /* 0x000000100000c947 */ /* 0x000fea0003800000 */
[----:B---3--:R3:W-:Y:S02]  /*92a0*/  RED.E.ADD.F32.FTZ.RN.STRONG.GPU [R6.64+-0x200], R5 ;  /* 0xfffe00050600798e */ /* 0x0087e4000c10e78c */
.L_x_3275:
[----:B------:R-:W-:Y:S05]  /*92b0*/  BSYNC B0 ;  /* 0x0000000000007941 */ /* 0x000fea0003800000 */
.L_x_3274:
[----:B---3--:R3:W4:Y:S01]  /*92c0*/  LDS R5, [R4.X4+0x1f90] ;  /* 0x001f900004057984 */ /* 0x0087220000004800 */
[----:B------:R-:W-:Y:S01]  /*92d0*/  BSSY B0, `(.L_x_3276) ;  /* 0x0000003000007945 */ /* 0x000fe20003800000 */
[----:B------:R-:W-:Y:S05]  /*92e0*/  @!P5 BRA `(.L_x_3277) ;  /* 0x000000100000d947 */ /* 0x000fea0003800000 */
[----:B----4-:R4:W-:Y:S02]  /*92f0*/  RED.E.ADD.F32.FTZ.RN.STRONG.GPU [R6.64+-0x100], R5 ;  /* 0xffff00050600798e */ /* 0x0109e4000c10e78c */
.L_x_3277:
[----:B------:R-:W-:Y:S05]  /*9300*/  BSYNC B0 ;  /* 0x0000000000007941 */ /* 0x000fea0003800000 */
.L_x_3276:
[----:B----4-:R-:W4:Y:S01]  /*9310*/  SHFL.DOWN PT, R5, R20, 0x1, 0x1f ;  /* 0x08201f0014057f89 */ /* 0x010f2200000e0000 */
[----:B------:R-:W-:Y:S01]  /*9320*/  ISETP.GT.AND P0, PT, R144, 0x1e, PT ;  /* 0x0000001e9000780c */ /* 0x000fe20003f04270 */
[-C--:B0-----:R-:W-:Y:S01]  /*9330*/  FMUL.FTZ R7, R160, R217.reuse ;  /* 0x000000d9a0077220 */ /* 0x081fe20000410000 */
[----:B------:R-:W-:Y:S01]  /*9340*/  ISETP.NE.AND P1, PT, R144, RZ, PT ;  /* 0x000000ff9000720c */ /* 0x000fe20003f25270 */
[----:B---3--:R-:W0:Y:S01]  /*9350*/  SHFL.DOWN PT, R4, R21, 0x1, 0x1f ;  /* 0x08201f0015047f89 */ /* 0x008e2200000e0000 */
[----:B------:R-:W-:Y:S01]  /*9360*/  FMUL.FTZ R217, R152, R217 ;  /* 0x000000d998d97220 */ /* 0x000fe20000410000 */
[----:B------:R-:W-:Y:S01]  /*9370*/  ISETP.NE.AND P2, PT, R149, RZ, PT ;  /* 0x000000ff9500720c */ /* 0x000fe20003f45270 */
[----:B------:R-:W-:Y:S01]  /*9380*/  FFMA.FTZ R43, R7, R74, R43 ;  /* 0x0000004a072b7223 */ /* 0x000fe2000001002b */
[----:B------:R-:W-:Y:S01]  /*9390*/  BSSY B0, `(.L_x_3278) ;  /* 0x0000084000007945 */ /* 0x000fe20003800000 */
[----:B------:R-:W-:-:S02]  /*93a0*/  FMUL.FTZ R217, R217, R178 ;  /* 0x000000b2d9d97220 */ /* 0x000fc40000410000 */
[----:B------:R-:W-:Y:S02]  /*93b0*/  FMUL.FTZ R162, R162, R219 ;  /* 0x000000dba2a27220 */ /* 0x000fe40000410000 */
[----:B------:R-:W-:Y:S02]  /*93c0*/  FFMA.FTZ R6, R92, R7, R217 ;  /* 0x000000075c067223 */ /* 0x000fe400000100d9 */
[----:B------:R-:W-:Y:S02]  /*93d0*/  FMUL.FTZ R161, R161, R218 ;  /* 0x000000daa1a17220 */ /* 0x000fe40000410000 */
[----:B------:R-:W-:Y:S02]  /*93e0*/  FADD.FTZ R39, R6, R39 ;  /* 0x0000002706277221 */ /* 0x000fe40000010000 */
[----:B------:R-:W-:Y:S02]  /*93f0*/  FMUL.FTZ R171, R171, R204 ;  /* 0x000000ccabab7220 */ /* 0x000fe40000410000 */
[----:B------:R-:W-:-:S02]  /*9400*/  FMUL.FTZ R167, R167, R206 ;  /* 0x000000cea7a77220 */ /* 0x000fc40000410000 */
[----:B------:R-:W-:Y:S02]  /*9410*/  FMUL.FTZ R168, R168, R199 ;  /* 0x000000c7a8a87220 */ /* 0x000fe40000410000 */
[----:B----4-:R-:W-:Y:S02]  /*9420*/  @!P0 FADD.FTZ R20, R20, R5 ;  /* 0x0000000514148221 */ /* 0x010fe40000010000 */
[----:B------:R-:W-:Y:S02]  /*9430*/  FMUL.FTZ R169, R169, R224 ;  /* 0x000000e0a9a97220 */ /* 0x000fe40000410000 */
[----:B0-----:R-:W-:Y:S01]  /*9440*/  @!P0 FADD.FTZ R21, R21, R4 ;  /* 0x0000000415158221 */ /* 0x001fe20000010000 */
[----:B------:R-:W0:Y:S01]  /*9450*/  SHFL.DOWN PT, R5, R20, 0x2, 0x1f ;  /* 0x08401f0014057f89 */ /* 0x000e2200000e0000 */
[----:B------:R-:W-:Y:S01]  /*9460*/  ISETP.GT.AND P0, PT, R144, 0x1d, PT ;  /* 0x0000001d9000780c */ /* 0x000fe20003f04270 */
[----:B------:R-:W-:Y:S02]  /*9470*/  FMUL.FTZ R170, R170, R203 ;  /* 0x000000cbaaaa7220 */ /* 0x000fe40000410000 */
[----:B------:R-:W3:Y:S01]  /*9480*/  SHFL.DOWN PT, R4, R21, 0x2, 0x1f ;  /* 0x08401f0015047f89 */ /* 0x000ee200000e0000 */
[----:B------:R-:W-:-:S02]  /*9490*/  FMUL.FTZ R172, R172, R197 ;  /* 0x000000c5acac7220 */ /* 0x000fc40000410000 */
[----:B------:R-:W-:Y:S02]  /*94a0*/  FMUL.FTZ R173, R173, R192 ;  /* 0x000000c0adad7220 */ /* 0x000fe40000410000 */
[----:B------:R-:W-:Y:S02]  /*94b0*/  FMUL.FTZ R174, R174, R191 ;  /* 0x000000bfaeae7220 */ /* 0x000fe40000410000 */
[----:B------:R-:W-:Y:S02]  /*94c0*/  FMUL.FTZ R156, R156, R181 ;  /* 0x000000b59c9c7220 */ /* 0x000fe40000410000 */
[C---:B------:R-:W-:Y:S02]  /*94d0*/  FMUL.FTZ R206, R152.reuse, R206 ;  /* 0x000000ce98ce7220 */ /* 0x040fe40000410000 */
[C---:B------:R-:W-:Y:S02]  /*94e0*/  FMUL.FTZ R199, R152.reuse, R199 ;  /* 0x000000c798c77220 */ /* 0x040fe40000410000 */
[----:B------:R-:W-:-:S02]  /*94f0*/  FMUL.FTZ R224, R152, R224 ;  /* 0x000000e098e07220 */ /* 0x000fc40000410000 */
[C---:B------:R-:W-:Y:S02]  /*9500*/  FMUL.FTZ R203, R152.reuse, R203 ;  /* 0x000000cb98cb7220 */ /* 0x040fe40000410000 */
[C---:B------:R-:W-:Y:S02]  /*9510*/  FMUL.FTZ R197, R152.reuse, R197 ;  /* 0x000000c598c57220 */ /* 0x040fe40000410000 */
[----:B------:R-:W-:Y:S02]  /*9520*/  FMUL.FTZ R192, R152, R192 ;  /* 0x000000c098c07220 */ /* 0x000fe40000410000 */
[----:B0-----:R-:W-:Y:S02]  /*9530*/  @!P0 FADD.FTZ R20, R20, R5 ;  /* 0x0000000514148221 */ /* 0x001fe40000010000 */
[----:B------:R-:W-:Y:S02]  /*9540*/  FMUL.FTZ R5, R152, R216 ;  /* 0x000000d898057220 */ /* 0x000fe40000410000 */
[----:B---3--:R-:W-:Y:S01]  /*9550*/  @!P0 FADD.FTZ R21, R21, R4 ;  /* 0x0000000415158221 */ /* 0x008fe20000010000 */
[----:B------:R-:W0:Y:S01]  /*9560*/  SHFL.DOWN PT, R23, R20, 0x4, 0x1f ;  /* 0x08801f0014177f89 */ /* 0x000e2200000e0000 */
[----:B------:R-:W-:Y:S01]  /*9570*/  ISETP.GT.AND P0, PT, R144, 0x1b, PT ;  /* 0x0000001b9000780c */ /* 0x000fe20003f04270 */
[----:B------:R-:W-:-:S02]  /*9580*/  FMUL.FTZ R4, R152, R219 ;  /* 0x000000db98047220 */ /* 0x000fc40000410000 */
[----:B--2---:R-:W2:Y:S01]  /*9590*/  SHFL.DOWN PT, R154, R21, 0x4, 0x1f ;  /* 0x08801f00159a7f89 */ /* 0x004ea200000e0000 */
[----:B------:R-:W-:Y:S02]  /*95a0*/  FMUL.FTZ R22, R5, R22 ;  /* 0x0000001605167220 */ /* 0x000fe40000410000 */
[----:B------:R-:W-:Y:S02]  /*95b0*/  FMUL.FTZ R4, R4, R185 ;  /* 0x000000b904047220 */ /* 0x000fe40000410000 */
[----:B------:R-:W-:Y:S02]  /*95c0*/  FMUL.FTZ R5, R152, R218 ;  /* 0x000000da98057220 */ /* 0x000fe40000410000 */
[----:B------:R-:W-:Y:S02]  /*95d0*/  FFMA.FTZ R4, R95, R162, R4 ;  /* 0x000000a25f047223 */ /* 0x000fe40000010004 */
[----:B------:R-:W-:Y:S02]  /*95e0*/  FMUL.FTZ R5, R5, R188 ;  /* 0x000000bc05057220 */ /* 0x000fe40000410000 */
[----:B------:R-:W-:-:S02]  /*95f0*/  FADD.FTZ R37, R4, R37 ;  /* 0x0000002504257221 */ /* 0x000fc40000010000 */
[----:B------:R-:W-:Y:S02]  /*9600*/  FFMA.FTZ R5, R94, R161, R5 ;  /* 0x000000a15e057223 */ /* 0x000fe40000010005 */
[C---:B------:R-:W-:Y:S02]  /*9610*/  FMUL.FTZ R191, R152.reuse, R191 ;  /* 0x000000bf98bf7220 */ /* 0x040fe40000410000 */
[----:B------:R-:W-:Y:S02]  /*9620*/  FADD.FTZ R38, R5, R38 ;  /* 0x0000002605267221 */ /* 0x000fe40000010000 */
[----:B------:R-:W-:Y:S02]  /*9630*/  FMUL.FTZ R5, R152, R204 ;  /* 0x000000cc98057220 */ /* 0x000fe40000410000 */
[----:B0-----:R-:W-:Y:S02]  /*9640*/  @!P0 FADD.FTZ R20, R20, R23 ;  /* 0x0000001714148221 */ /* 0x001fe40000010000 */
[----:B------:R-:W-:-:S02]  /*9650*/  FMUL.FTZ R5, R5, R200 ;  /* 0x000000c805057220 */ /* 0x000fc40000410000 */
[----:B--2---:R-:W-:Y:S01]  /*9660*/  @!P0 FADD.FTZ R21, R21, R154 ;  /* 0x0000009a15158221 */ /* 0x004fe20000010000 */
[----:B------:R-:W0:Y:S01]  /*9670*/  SHFL.DOWN PT, R7, R20, 0x8, 0x1f ;  /* 0x09001f0014077f89 */ /* 0x000e2200000e0000 */
[----:B------:R-:W-:Y:S01]  /*9680*/  ISETP.GT.AND P0, PT, R144, 0x17, PT ;  /* 0x000000179000780c */ /* 0x000fe20003f04270 */
[----:B------:R-:W-:Y:S02]  /*9690*/  FFMA.FTZ R5, R100, R171, R5 ;  /* 0x000000ab64057223 */ /* 0x000fe40000010005 */
[----:B------:R-:W2:Y:S01]  /*96a0*/  SHFL.DOWN PT, R6, R21, 0x8, 0x1f ;  /* 0x09001f0015067f89 */ /* 0x000ea200000e0000 */
[C---:B------:R-:W-:Y:S02]  /*96b0*/  FMUL.FTZ R181, R152.reuse, R181 ;  /* 0x000000b598b57220 */ /* 0x040fe40000410000 */
        /* <DEDUP_REMOVED lines=19> */
[----:B------:R-:W-:Y:S02]  /*97f0*/  FMUL.FTZ R192, R192, R205 ;  /* 0x000000cdc0c07220 */ /* 0x000fe40000410000 */
[----:B------:R-:W-:Y:S02]  /*9800*/  FMUL.FTZ R191, R191, R210 ;  /* 0x000000d2bfbf7220 */ /* 0x000fe40000410000 */
[----:B------:R-:W-:Y:S02]  /*9810*/  FMUL.FTZ R6, R6, R209 ;  /* 0x000000d106067220 */ /* 0x000fe40000410000 */
[----:B------:R-:W-:-:S02]  /*9820*/  FMUL.FTZ R181, R181, R214 ;  /* 0x000000d6b5b57220 */ /* 0x000fc40000410000 */
[----:B------:R-:W-:Y:S02]  /*9830*/  FFMA.FTZ R42, R159, R75, R42 ;  /* 0x0000004b9f2a7223 */ /* 0x000fe4000001002a */
[----:B------:R-:W-:Y:S02]  /*9840*/  FFMA.FTZ R46, R167, R79, R46 ;  /* 0x0000004fa72e7223 */ /* 0x000fe4000001002e */
[----:B------:R-:W-:Y:S02]  /*9850*/  FFMA.FTZ R47, R168, R78, R47 ;  /* 0x0000004ea82f7223 */ /* 0x000fe4000001002f */
[----:B0-----:R-:W-:Y:S02]  /*9860*/  @!P0 FADD.FTZ R20, R20, R7 ;  /* 0x0000000714148221 */ /* 0x001fe40000010000 */
[----:B------:R-:W-:Y:S02]  /*9870*/  FMUL.FTZ R7, R158, R183 ;  /* 0x000000b79e077220 */ /* 0x000fe40000410000 */
[----:B--2---:R-:W-:Y:S01]  /*9880*/  @!P0 FADD.FTZ R21, R21, R4 ;  /* 0x0000000415158221 */ /* 0x004fe20000010000 */
[----:B------:R-:W-:Y:S01]  /*9890*/  MOV R5, R20 ;  /* 0x0000001400057202 */ /* 0x000fe20000000f00 */
[----:B------:R-:W-:-:S02]  /*98a0*/  FFMA.FTZ R48, R169, R81, R48 ;  /* 0x00000051a9307223 */ /* 0x000fc40000010030 */
[----:B------:R-:W-:Y:S01]  /*98b0*/  FFMA.FTZ R49, R170, R80, R49 ;  /* 0x00000050aa317223 */ /* 0x000fe20000010031 */
[----:B------:R-:W-:Y:S01]  /*98c0*/  MOV R4, R21 ;  /* 0x0000001500047202 */ /* 0x000fe20000000f00 */
[----:B------:R-:W-:Y:S02]  /*98d0*/  FFMA.FTZ R51, R172, R82, R51 ;  /* 0x00000052ac337223 */ /* 0x000fe40000010033 */
[----:B------:R-:W-:Y:S02]  /*98e0*/  FFMA.FTZ R52, R173, R85, R52 ;  /* 0x00000055ad347223 */ /* 0x000fe40000010034 */
[----:B------:R-:W-:Y:S01]  /*98f0*/  FFMA.FTZ R53, R174, R84, R53 ;  /* 0x00000054ae357223 */ /* 0x000fe20000010035 */
[----:B------:R0:W-:Y:S01]  /*9900*/  @!P1 STS.64 [R142.X8+0x2118], R4 ;  /* 0x002118048e009388 */ /* 0x0001e20000008a00 */
        /* <DEDUP_REMOVED lines=17> */
[----:B------:R-:W-:Y:S02]  /*9a20*/  FFMA.FTZ R45, R162, R76, R45 ;  /* 0x0000004ca22d7223 */ /* 0x000fe4000001002d */
[----:B------:R-:W-:Y:S02]  /*9a30*/  FADD.FTZ R36, R167, R36 ;  /* 0x00000024a7247221 */ /* 0x000fe40000010000 */
[----:B------:R-:W-:-:S02]  /*9a40*/  FADD.FTZ R35, R168, R35 ;  /* 0x00000023a8237221 */ /* 0x000fc40000010000 */
[----:B------:R-:W-:Y:S02]  /*9a50*/  FADD.FTZ R34, R169, R34 ;  /* 0x00000022a9227221 */ /* 0x000fe40000010000 */
[----:B------:R-:W-:Y:S02]  /*9a60*/  FFMA.FTZ R50, R171, R83, R50 ;  /* 0x00000053ab327223 */ /* 0x000fe40000010032 */
        /* <DEDUP_REMOVED lines=22> */
.L_x_3279:
[----:B0-----:R-:W-:Y:S05]  /*9bd0*/  BSYNC B0 ;  /* 0x0000000000007941 */ /* 0x001fea0003800000 */
.L_x_3278:
[----:B------:R-:W-:Y:S01]  /*9be0*/  IADD3 R25, R25, 0x1, RZ ;  /* 0x0000000119197810 */ /* 0x000fe20007ffe0ff */
[----:B------:R-:W-:-:S03]  /*9bf0*/  UIADD3 UR6, UP0, UR6, 0x1, URZ ;  /* 0x0000000106067890 */ /* 0x000fc6000ff1e03f */
[----:B------:R-:W-:Y:S01]  /*9c00*/  ISETP.GE.AND P0, PT, R25, c[0x0][0x16c], PT ;  /* 0x00005b0019007a0c */ /* 0x000fe20003f06270 */
[----:B------:R-:W-:-:S12]  /*9c10*/  UIADD3.X UR7, URZ, UR7, URZ, UP0, !UPT ;  /* 0x000000073f077290 */ /* 0x000fd800087fe43f */
[----:B-1----:R-:W-:Y:S01]  /*9c20*/  @P0 CALL.REL.NOINC `(.L_x_3232) ;  /* 0x0000001000000944 */ /* 0x002fe20003c00000 */
[----:B------:R-:W-:Y:S05]  /*9c30*/  BRA `(.L_x_3280) ;  /* 0xffffc9c000007947 */ /* 0x000fea000383ffff */
.L_x_3232:
        /* <DEDUP_REMOVED lines=43> */
[----:B------:R-:W5:Y:S01]  /*9ef0*/  @!P4 LDG.E R62, [R2.64+0x780] ;  /* 0x0007800c023ec981 */ /* 0x000f62000c1e1900 */
[----:B------:R-:W-:-:S03]  /*9f00*/  ISETP.NE.AND P6, PT, R149, RZ, PT ;  /* 0x000000ff9500720c */ /* 0x000fc60003fc5270 */
        /* <DEDUP_REMOVED lines=20> */
[----:B------:R-:W3:Y:S01]  /*a050*/  LDS R4, [R108.X4+0x10] ;  /* 0x000010006c047984 */ /* 0x000ee20000004800 */
[----:B0-----:R-:W-:-:S03]  /*a060*/  FADD.FTZ R5, R0, UR5 ;  /* 0x0000000500057e21 */ /* 0x001fc60008010000 */
[----:B------:R-:W0:Y:S02]  /*a070*/  LDS R0, [R108.X4+0x14] ;  /* 0x000014006c007984 */ /* 0x000e240000004800 */
[----:B------:R-:W-:Y:S01]  /*a080*/  FSETP.GTU.FTZ.AND P4, PT, R5, 20, PT ;  /* 0x41a000000500780b */ /* 0x000fe20003f9c000 */
[----:B-1----:R-:W-:Y:S02]  /*a090*/  FADD.FTZ R9, R2, UR5 ;  /* 0x0000000502097e21 */ /* 0x002fe40008010000 */
[----:B------:R-:W1:Y:S01]  /*a0a0*/  LDS R2, [R108.X4+0x18] ;  /* 0x000018006c027984 */ /* 0x000e620000004800 */
[----:B--2---:R-:W-:Y:S02]  /*a0b0*/  FADD.FTZ R20, R3, UR5 ;  /* 0x0000000503147e21 */ /* 0x004fe40008010000 */
[----:B---3--:R-:W-:Y:S01]  /*a0c0*/  FADD.FTZ R4, R4, UR5 ;  /* 0x0000000504047e21 */ /* 0x008fe20008010000 */
[----:B------:R-:W2:Y:S02]  /*a0d0*/  LDS R3, [R108.X4+0x1c] ;  /* 0x00001c006c037984 */ /* 0x000ea40000004800 */
[----:B------:R-:W-:-:S04]  /*a0e0*/  FSETP.GTU.FTZ.AND P0, PT, R20, 20, PT ;  /* 0x41a000001400780b */ /* 0x000fc80003f1c000 */
[----:B------:R-:W-:Y:S01]  /*a0f0*/  @!P4 FMUL.FTZ R5, R5, -1.4426950216293334961 ;  /* 0xbfb8aa3b0505c820 */ /* 0x000fe20000410000 */
[----:B------:R-:W-:Y:S02]  /*a100*/  FSETP.GTU.FTZ.AND P1, PT, R4, 20, PT ;  /* 0x41a000000400780b */ /* 0x000fe40003f3c000 */
[----:B------:R-:W-:Y:S01]  /*a110*/  FSETP.GTU.FTZ.AND P5, PT, R9, 20, PT ;  /* 0x41a000000900780b */ /* 0x000fe20003fbc000 */
[----:B------:R3:W4:Y:S05]  /*a120*/  @!P4 MUFU.EX2 R6, R5 ;  /* 0x000000050006c308 */ /* 0x00072a0000000800 */
[----:B------:R-:W-:Y:S01]  /*a130*/  @!P0 FMUL.FTZ R20, R20, -1.4426950216293334961 ;  /* 0xbfb8aa3b14148820 */ /* 0x000fe20000410000 */
[----:B---3--:R-:W3:Y:S04]  /*a140*/  LDS R5, [R108.X4+0x24] ;  /* 0x000024006c057984 */ /* 0x008ee80000004800 */
[----:B------:R-:W-:-:S02]  /*a150*/  @!P1 FMUL.FTZ R21, R4, -1.4426950216293334961 ;  /* 0xbfb8aa3b04159820 */ /* 0x000fc40000410000 */
[----:B------:R-:W5:Y:S01]  /*a160*/  LDS R4, [R108.X4+0x20] ;  /* 0x000020006c047984 */ /* 0x000f620000004800 */
[----:B------:R-:W-:Y:S01]  /*a170*/  @!P5 FMUL.FTZ R9, R9, -1.4426950216293334961 ;  /* 0xbfb8aa3b0909d820 */ /* 0x000fe20000410000 */
[----:B------:R-:W1:Y:S01]  /*a180*/  @!P0 MUFU.EX2 R20, R20 ;  /* 0x0000001400148308 */ /* 0x000e620000000800 */
[----:B----4-:R-:W-:Y:S02]  /*a190*/  @!P4 FADD.FTZ R7, R6, 1 ;  /* 0x3f8000000607c421 */ /* 0x010fe40000010000 */
[----:B------:R-:W4:Y:S05]  /*a1a0*/  LDS R6, [R108.X4+0x28] ;  /* 0x000028006c067984 */ /* 0x000f2a0000004800 */
[----:B------:R-:W2:Y:S01]  /*a1b0*/  @!P5 MUFU.EX2 R9, R9 ;  /* 0x000000090009d308 */ /* 0x000ea20000000800 */
[----:B0-----:R-:W-:-:S07]  /*a1c0*/  FADD.FTZ R0, R0, UR5 ;  /* 0x0000000500007e21 */ /* 0x001fce0008010000 */
[----:B------:R-:W0:Y:S01]  /*a1d0*/  @!P4 MUFU.RCP R7, R7 ;  /* 0x000000070007c308 */ /* 0x000e220000001000 */
[----:B-1----:R-:W-:-:S07]  /*a1e0*/  FADD.FTZ R2, R2, UR5 ;  /* 0x0000000502027e21 */ /* 0x002fce0008010000 */
[----:B------:R-:W1:Y:S01]  /*a1f0*/  @!P1 MUFU.EX2 R21, R21 ;  /* 0x0000001500159308 */ /* 0x000e620000000800 */
[----:B------:R-:W-:Y:S01]  /*a200*/  @!P0 FADD.FTZ R20, R20, 1 ;  /* 0x3f80000014148421 */ /* 0x000fe20000010000 */
[----:B------:R-:W-:Y:S01]  /*a210*/  FSETP.GTU.FTZ.AND P2, PT, R0, 20, PT ;  /* 0x41a000000000780b */ /* 0x000fe20003f5c000 */
[----:B--2---:R-:W-:Y:S01]  /*a220*/  @!P5 FADD.FTZ R9, R9, 1 ;  /* 0x3f8000000909d421 */ /* 0x004fe20000010000 */
[----:B------:R-:W-:Y:S01]  /*a230*/  FSETP.GTU.FTZ.AND P3, PT, R2, 20, PT ;  /* 0x41a000000200780b */ /* 0x000fe20003f7c000 */
[----:B------:R-:W-:-:S03]  /*a240*/  FADD.FTZ R3, R3, UR5 ;  /* 0x0000000503037e21 */ /* 0x000fc60008010000 */
[----:B------:R-:W2:Y:S01]  /*a250*/  @!P0 MUFU.RCP R23, R20 ;  /* 0x0000001400178308 */ /* 0x000ea20000001000 */
[----:B0-----:R-:W-:Y:S01]  /*a260*/  @!P4 FMUL.FTZ R26, R26, R7 ;  /* 0x000000071a1ac220 */ /* 0x001fe20000410000 */
[----:B------:R-:W-:-:S06]  /*a270*/  FSETP.GTU.FTZ.AND P4, PT, R3, 20, PT ;  /* 0x41a000000300780b */ /* 0x000fcc0003f9c000 */
[----:B------:R-:W0:Y:S01]  /*a280*/  @!P5 MUFU.RCP R22, R9 ;  /* 0x000000090016d308 */ /* 0x000e220000001000 */
[----:B-1----:R-:W-:Y:S02]  /*a290*/  @!P1 FADD.FTZ R21, R21, 1 ;  /* 0x3f80000015159421 */ /* 0x002fe40000010000 */
[----:B------:R-:W-:-:S05]  /*a2a0*/  @!P2 FMUL.FTZ R0, R0, -1.4426950216293334961 ;  /* 0xbfb8aa3b0000a820 */ /* 0x000fca0000410000 */
[----:B------:R-:W1:Y:S01]  /*a2b0*/  @!P1 MUFU.RCP R58, R21 ;  /* 0x00000015003a9308 */ /* 0x000e620000001000 */
[----:B------:R-:W-:Y:S02]  /*a2c0*/  @!P3 FMUL.FTZ R2, R2, -1.4426950216293334961 ;  /* 0xbfb8aa3b0202b820 */ /* 0x000fe40000410000 */
[----:B---3--:R-:W-:Y:S02]  /*a2d0*/  FADD.FTZ R5, R5, UR5 ;  /* 0x0000000505057e21 */ /* 0x008fe40008010000 */
[----:B-----5:R-:W-:Y:S02]  /*a2e0*/  FADD.FTZ R4, R4, UR5 ;  /* 0x0000000504047e21 */ /* 0x020fe40008010000 */
[----:B--2---:R-:W-:Y:S01]  /*a2f0*/  @!P0 FMUL.FTZ R28, R28, R23 ;  /* 0x000000171c1c8220 */ /* 0x004fe20000410000 */
[----:B------:R-:W-:Y:S01]  /*a300*/  FSETP.GTU.FTZ.AND P0, PT, R5, 20, PT ;  /* 0x41a000000500780b */ /* 0x000fe20003f1c000 */
[----:B------:R-:W-:Y:S01]  /*a310*/  @!P4 FMUL.FTZ R3, R3, -1.4426950216293334961 ;  /* 0xbfb8aa3b0303c820 */ /* 0x000fe20000410000 */
[----:B------:R-:W2:Y:S01]  /*a320*/  @!P2 MUFU.EX2 R0, R0 ;  /* 0x000000000000a308 */ /* 0x000ea20000000800 */
[----:B0-----:R-:W-:Y:S01]  /*a330*/  @!P5 FMUL.FTZ R27, R27, R22 ;  /* 0x000000161b1bd220 */ /* 0x001fe20000410000 */
[----:B------:R-:W-:Y:S01]  /*a340*/  FSETP.GTU.FTZ.AND P5, PT, R4, 20, PT ;  /* 0x41a000000400780b */ /* 0x000fe20003fbc000 */
[----:B----4-:R-:W-:-:S05]  /*a350*/  FADD.FTZ R6, R6, UR5 ;  /* 0x0000000506067e21 */ /* 0x010fca0008010000 */
[----:B------:R-:W0:Y:S01]  /*a360*/  @!P3 MUFU.EX2 R2, R2 ;  /* 0x000000020002b308 */ /* 0x000e220000000800 */
[----:B-1----:R-:W-:Y:S01]  /*a370*/  @!P1 FMUL.FTZ R29, R29, R58 ;  /* 0x0000003a1d1d9220 */ /* 0x002fe20000410000 */
[----:B------:R-:W-:-:S06]  /*a380*/  FSETP.GTU.FTZ.AND P1, PT, R6, 20, PT ;  /* 0x41a000000600780b */ /* 0x000fcc0003f3c000 */
[----:B------:R-:W1:Y:S01]  /*a390*/  @!P4 MUFU.EX2 R3, R3 ;  /* 0x000000030003c308 */ /* 0x000e620000000800 */
[----:B------:R-:W-:Y:S02]  /*a3a0*/  @!P0 FMUL.FTZ R9, R5, -1.4426950216293334961 ;  /* 0xbfb8aa3b05098820 */ /* 0x000fe40000410000 */
[----:B------:R-:W-:Y:S02]  /*a3b0*/  @!P5 FMUL.FTZ R7, R4, -1.4426950216293334961 ;  /* 0xbfb8aa3b0407d820 */ /* 0x000fe40000410000 */
[----:B--2---:R-:W-:Y:S02]  /*a3c0*/  @!P2 FADD.FTZ R4, R0, 1 ;  /* 0x3f8000000004a421 */ /* 0x004fe40000010000 */
[----:B------:R-:W2:Y:S01]  /*a3d0*/  LDS R0, [R108.X4+0x2c] ;  /* 0x00002c006c007984 */ /* 0x000ea20000004800 */
[----:B0-----:R-:W-:Y:S01]  /*a3e0*/  @!P3 FADD.FTZ R5, R2, 1 ;  /* 0x3f8000000205b421 */ /* 0x001fe20000010000 */
[----:B------:R-:W0:Y:S02]  /*a3f0*/  @!P0 MUFU.EX2 R9, R9 ;  /* 0x0000000900098308 */ /* 0x000e240000000800 */
[----:B------:R-:W3:Y:S01]  /*a400*/  LDS R2, [R108.X4+0x30] ;  /* 0x000030006c027984 */ /* 0x000ee20000004800 */
[----:B------:R-:W-:-:S02]  /*a410*/  @!P1 FMUL.FTZ R20, R6, -1.4426950216293334961 ;  /* 0xbfb8aa3b06149820 */ /* 0x000fc40000410000 */
[----:B-1----:R-:W-:-:S03]  /*a420*/  @!P4 FADD.FTZ R6, R3, 1 ;  /* 0x3f8000000306c421 */ /* 0x002fc60000010000 */
[----:B------:R1:W-:Y:S01]  /*a430*/  @!P2 MUFU.RCP R21, R4 ;  /* 0x000000040015a308 */ /* 0x0003e20000001000 */
[----:B------:R-:W4:Y:S07]  /*a440*/  LDS R3, [R108.X4+0x34] ;  /* 0x000034006c037984 */ /* 0x000f2e0000004800 */
[----:B------:R-:W5:Y:S01]  /*a450*/  @!P5 MUFU.EX2 R7, R7 ;  /* 0x000000070007d308 */ /* 0x000f620000000800 */
[----:B-1----:R-:W1:Y:S01]  /*a460*/  LDS R4, [R108.X4+0x38] ;  /* 0x000038006c047984 */ /* 0x002e620000004800 */
[----:B0-----:R-:W-:-:S06]  /*a470*/  @!P0 FADD.FTZ R9, R9, 1 ;  /* 0x3f80000009098421 */ /* 0x001fcc0000010000 */
[----:B------:R-:W0:Y:S08]  /*a480*/  @!P1 MUFU.EX2 R20, R20 ;  /* 0x0000001400149308 */ /* 0x000e300000000800 */
[----:B------:R0:W-:Y:S01]  /*a490*/  @!P3 MUFU.RCP R22, R5 ;  /* 0x000000050016b308 */ /* 0x0001e20000001000 */
[----:B-----5:R-:W-:-:S07]  /*a4a0*/  @!P5 FADD.FTZ R7, R7, 1 ;  /* 0x3f8000000707d421 */ /* 0x020fce0000010000 */
[----:B------:R-:W5:Y:S01]  /*a4b0*/  @!P0 MUFU.RCP R9, R9 ;  /* 0x0000000900098308 */ /* 0x000f620000001000 */
[----:B0-----:R-:W0:Y:S01]  /*a4c0*/  LDS R5, [R108.X4+0x3c] ;  /* 0x00003c006c057984 */ /* 0x001e220000004800 */
[----:B------:R-:W-:-:S06]  /*a4d0*/  @!P1 FADD.FTZ R20, R20, 1 ;  /* 0x3f80000014149421 */ /* 0x000fcc0000010000 */
[----:B------:R1:W4:Y:S08]  /*a4e0*/  @!P4 MUFU.RCP R23, R6 ;  /* 0x000000060017c308 */ /* 0x0003300000001000 */
[----:B------:R-:W4:Y:S01]  /*a4f0*/  @!P5 MUFU.RCP R58, R7 ;  /* 0x00000007003ad308 */ /* 0x000f220000001000 */
[----:B-1----:R-:W1:Y:S01]  /*a500*/  LDS R6, [R108.X4] ;  /* 0x000000006c067984 */ /* 0x002e620000004800 */
[----:B-----5:R-:W-:-:S02]  /*a510*/  @!P0 FMUL.FTZ R34, R34, R9 ;  /* 0x0000000922228220 */ /* 0x020fc40000410000 */
[----:B--2---:R-:W-:Y:S01]  /*a520*/  FADD.FTZ R0, R0, UR5 ;  /* 0x0000000500007e21 */ /* 0x004fe20008010000 */
[----:B------:R-:W-:Y:S01]  /*a530*/  BAR.SYNC.DEFER_BLOCKING 0x0 ;  /* 0x0000000000007b1d */ /* 0x000fe20000010000 */
[----:B---3--:R-:W-:-:S05]  /*a540*/  FADD.FTZ R9, R2, UR5 ;  /* 0x0000000502097e21 */ /* 0x008fca0008010000 */
[----:B------:R-:W2:Y:S01]  /*a550*/  @!P1 MUFU.RCP R20, R20 ;  /* 0x0000001400149308 */ /* 0x000ea20000001000 */
[----:B----4-:R-:W-:Y:S01]  /*a560*/  @!P4 FMUL.FTZ R32, R32, R23 ;  /* 0x000000172020c220 */ /* 0x010fe20000410000 */
[----:B------:R-:W-:Y:S01]  /*a570*/  FSETP.GTU.FTZ.AND P4, PT, R9, 20, PT ;  /* 0x41a000000900780b */ /* 0x000fe20003f9c000 */
[----:B------:R-:W-:Y:S01]  /*a580*/  @!P5 FMUL.FTZ R33, R33, R58 ;  /* 0x0000003a2121d220 */ /* 0x000fe20000410000 */
[----:B------:R-:W-:Y:S01]  /*a590*/  FSETP.GTU.FTZ.AND P5, PT, R0, 20, PT ;  /* 0x41a000000000780b */ /* 0x000fe20003fbc000 */
[----:B------:R-:W-:Y:S01]  /*a5a0*/  FADD.FTZ R58, R3, UR5 ;  /* 0x00000005033a7e21 */ /* 0x000fe20008010000 */
[----:B------:R-:W-:Y:S01]  /*a5b0*/  LOP3.LUT R7, R146, 0xfffffe00, RZ, 0xc0, !PT ;  /* 0xfffffe0092077812 */ /* 0x000fe200078ec0ff */
[----:B------:R-:W-:Y:S02]  /*a5c0*/  FADD.FTZ R60, R4, UR5 ;  /* 0x00000005043c7e21 */ /* 0x000fe40008010000 */
[----:B------:R-:W-:Y:S01]  /*a5d0*/  @!P3 FMUL.FTZ R31, R31, R22 ;  /* 0x000000161f1fb220 */ /* 0x000fe20000410000 */
[----:B------:R-:W-:Y:S01]  /*a5e0*/  FSETP.GTU.FTZ.AND P3, PT, R58, 20, PT ;  /* 0x41a000003a00780b */ /* 0x000fe20003f7c000 */
[----:B------:R-:W-:Y:S01]  /*a5f0*/  @!P2 FMUL.FTZ R30, R30, R21 ;  /* 0x000000151e1ea220 */ /* 0x000fe20000410000 */
[----:B------:R-:W-:-:S02]  /*a600*/  LEA R70, R144, R7, 0x4 ;  /* 0x0000000790467211 */ /* 0x000fc400078e20ff */
[----:B------:R-:W-:Y:S01]  /*a610*/  FSETP.GTU.FTZ.AND P2, PT, R60, 20, PT ;  /* 0x41a000003c00780b */ /* 0x000fe20003f5c000 */
[----:B--2---:R-:W-:Y:S01]  /*a620*/  @!P1 FMUL.FTZ R35, R35, R20 ;  /* 0x0000001423239220 */ /* 0x004fe20000410000 */
[C---:B------:R-:W-:Y:S02]  /*a630*/  IADD3 R7, R70.reuse, 0x1, RZ ;  /* 0x0000000146077810 */ /* 0x040fe40007ffe0ff */
[----:B------:R-:W-:Y:S01]  /*a640*/  IADD3 R20, R70, 0x2, RZ ;  /* 0x0000000246147810 */ /* 0x000fe20007ffe0ff */
[----:B------:R-:W-:Y:S01]  /*a650*/  @!P5 FMUL.FTZ R0, R0, -1.4426950216293334961 ;  /* 0xbfb8aa3b0000d820 */ /* 0x000fe20000410000 */
[C---:B------:R-:W-:Y:S01]  /*a660*/  IADD3 R21, R70.reuse, 0x3, RZ ;  /* 0x0000000346157810 */ /* 0x040fe20007ffe0ff */
[----:B------:R-:W-:Y:S01]  /*a670*/  @!P4 FMUL.FTZ R3, R9, -1.4426950216293334961 ;  /* 0xbfb8aa3b0903c820 */ /* 0x000fe20000410000 */
[C---:B------:R-:W-:Y:S02]  /*a680*/  IADD3 R22, R70.reuse, 0x4, RZ ;  /* 0x0000000446167810 */ /* 0x040fe40007ffe0ff */
[----:B------:R-:W-:-:S02]  /*a690*/  IADD3 R23, R70, 0x5, RZ ;  /* 0x0000000546177810 */ /* 0x000fc40007ffe0ff */
[-C--:B------:R-:W-:Y:S02]  /*a6a0*/  LEA.HI.SX32 R9, R7, R70.reuse, 0x1b ;  /* 0x0000004607097211 */ /* 0x080fe400078fdaff */
[----:B------:R-:W-:Y:S02]  /*a6b0*/  IADD3 R25, R70, 0x6, RZ ;  /* 0x0000000646197810 */ /* 0x000fe40007ffe0ff */
[-C--:B------:R-:W-:Y:S01]  /*a6c0*/  LEA.HI.SX32 R20, R20, R70.reuse, 0x1b ;  /* 0x0000004614147211 */ /* 0x080fe200078fdaff */
[----:B------:R2:W3:Y:S01]  /*a6d0*/  @!P5 MUFU.EX2 R2, R0 ;  /* 0x000000000002d308 */ /* 0x0004e20000000800 */
[C---:B------:R-:W-:Y:S02]  /*a6e0*/  IADD3 R41, R70.reuse, 0x7, RZ ;  /* 0x0000000746297810 */ /* 0x040fe40007ffe0ff */
[----:B------:R-:W-:Y:S01]  /*a6f0*/  LEA.HI.SX32 R21, R21, R70, 0x1b ;  /* 0x0000004615157211 */ /* 0x000fe200078fdaff */
[----:B------:R-:W-:Y:S01]  /*a700*/  STS [R108.X4], R57 ;  /* 0x000000396c007388 */ /* 0x000fe20000004800 */
[----:B------:R-:W-:-:S02]  /*a710*/  IADD3 R59, R70, 0x8, RZ ;  /* 0x00000008463b7810 */ /* 0x000fc40007ffe0ff */
[-C--:B------:R-:W-:Y:S01]  /*a720*/  LEA.HI.SX32 R22, R22, R70.reuse, 0x1b ;  /* 0x0000004616167211 */ /* 0x080fe200078fdaff */
[----:B0-----:R-:W-:Y:S01]  /*a730*/  FADD.FTZ R68, R5, UR5 ;  /* 0x0000000505447e21 */ /* 0x001fe20008010000 */
[----:B------:R-:W-:Y:S01]  /*a740*/  IADD3 R61, R70, 0x9, RZ ;  /* 0x00000009463d7810 */ /* 0x000fe20007ffe0ff */
[----:B--2---:R-:W-:Y:S01]  /*a750*/  @!P3 FMUL.FTZ R0, R58, -1.4426950216293334961 ;  /* 0xbfb8aa3b3a00b820 */ /* 0x004fe20000410000 */
[-C--:B------:R-:W-:Y:S01]  /*a760*/  LEA.HI.SX32 R23, R23, R70.reuse, 0x1b ;  /* 0x0000004617177211 */ /* 0x080fe200078fdaff */
[----:B------:R-:W-:Y:S01]  /*a770*/  STS [R9.X4+0x4], R56 ;  /* 0x0000043809007388 */ /* 0x000fe20000004800 */
[----:B------:R-:W-:Y:S01]  /*a780*/  IADD3 R62, R70, 0xa, RZ ;  /* 0x0000000a463e7810 */ /* 0x000fe20007ffe0ff */
[----:B------:R-:W-:Y:S01]  /*a790*/  @!P2 FMUL.FTZ R5, R60, -1.4426950216293334961 ;  /* 0xbfb8aa3b3c05a820 */ /* 0x000fe20000410000 */
        /* <DEDUP_REMOVED lines=20> */
[----:B------:R-:W-:-:S02]  /*a8e0*/  LEA.HI.SX32 R66, R66, R70, 0x1b ;  /* 0x0000004642427211 */ /* 0x000fc400078fdaff */
[----:B------:R-:W-:Y:S01]  /*a8f0*/  LEA.HI.SX32 R67, R67, R70, 0x1b ;  /* 0x0000004643437211 */ /* 0x000fe200078fdaff */
        /* <DEDUP_REMOVED lines=26> */
[----:B-1----:R-:W-:Y:S01]  /*aaa0*/  FADD.FTZ R7, R6, UR5 ;  /* 0x0000000506077e21 */ /* 0x002fe20008010000 */
[----:B------:R-:W-:-:S04]  /*aab0*/  FSETP.GTU.FTZ.AND P1, PT, R68, 20, PT ;  /* 0x41a000004400780b */ /* 0x000fc80003f3c000 */
[----:B------:R-:W1:Y:S01]  /*aac0*/  @!P4 MUFU.EX2 R3, R3 ;  /* 0x000000030003c308 */ /* 0x000e620000000800 */
[----:B------:R-:W-:-:S07]  /*aad0*/  FSETP.GTU.FTZ.AND P0, PT, R7, 20, PT ;  /* 0x41a000000700780b */ /* 0x000fce0003f1c000 */
[----:B------:R2:W4:Y:S01]  /*aae0*/  @!P3 MUFU.EX2 R4, R0 ;  /* 0x000000000004b308 */ /* 0x0005220000000800 */
[----:B------:R-:W5:Y:S01]  /*aaf0*/  LDS R42, [0x1080] ;  /* 0x00108000ff2a7984 */ /* 0x000f620000000800 */
[----:B------:R-:W-:-:S04]  /*ab00*/  @!P1 FMUL.FTZ R6, R68, -1.4426950216293334961 ;  /* 0xbfb8aa3b44069820 */ /* 0x000fc80000410000 */
[----:B--2---:R-:W-:Y:S02]  /*ab10*/  @!P0 FMUL.FTZ R0, R7, -1.4426950216293334961 ;  /* 0xbfb8aa3b07008820 */ /* 0x004fe40000410000 */
[----:B---3--:R-:W-:Y:S02]  /*ab20*/  @!P5 FADD.FTZ R2, R2, 1 ;  /* 0x3f8000000202d421 */ /* 0x008fe40000010000 */
[----:B-1----:R-:W-:Y:S02]  /*ab30*/  @!P4 FADD.FTZ R3, R3, 1 ;  /* 0x3f8000000303c421 */ /* 0x002fe40000010000 */
[----:B0-----:R-:W-:Y:S01]  /*ab40*/  IMAD R44, R166, c[0x0][0x2d8], RZ ;  /* 0x0000b600a62c7a24 */ /* 0x001fe200078e02ff */
[----:B------:R-:W0:Y:S01]  /*ab50*/  @!P2 MUFU.EX2 R5, R5 ;  /* 0x000000050005a308 */ /* 0x000e220000000800 */
[----:B----4-:R-:W-:Y:S02]  /*ab60*/  @!P3 FADD.FTZ R4, R4, 1 ;  /* 0x3f8000000404b421 */ /* 0x010fe40000010000 */
[----:B------:R-:W-:-:S05]  /*ab70*/  IMAD R85, R155, c[0x0][0x2dc], R44 ;  /* 0x0000b7009b557a24 */ /* 0x000fca00078e022c */
[----:B------:R-:W1:Y:S08]  /*ab80*/  @!P5 MUFU.RCP R7, R2 ;  /* 0x000000020007d308 */ /* 0x000e700000001000 */
[----:B------:R-:W2:Y:S08]  /*ab90*/  @!P1 MUFU.EX2 R6, R6 ;  /* 0x0000000600069308 */ /* 0x000eb00000000800 */
[----:B------:R3:W-:Y:S08]  /*aba0*/  @!P4 MUFU.RCP R50, R3 ;  /* 0x000000030032c308 */ /* 0x0007f00000001000 */
[----:B------:R-:W4:Y:S01]  /*abb0*/  @!P0 MUFU.EX2 R0, R0 ;  /* 0x0000000000008308 */ /* 0x000f220000000800 */
[----:B---3--:R-:W-:-:S05]  /*abc0*/  IMAD.WIDE.U32 R2, R155, c[0x0][0x2d8], RZ ;  /* 0x0000b6009b027a25 */ /* 0x008fca00078e00ff */
[----:B------:R-:W-:Y:S02]  /*abd0*/  IADD3 R3, R3, R85, RZ ;  /* 0x0000005503037210 */ /* 0x000fe40007ffe0ff */
[----:B------:R-:W3:Y:S01]  /*abe0*/  @!P3 MUFU.RCP R81, R4 ;  /* 0x000000040051b308 */ /* 0x000ee20000001000 */
[----:B------:R-:W-:Y:S02]  /*abf0*/  IMAD R46, R150, c[0x0][0x2e0], RZ ;  /* 0x0000b800962e7a24 */ /* 0x000fe400078e02ff */
[----:B------:R-:W-:-:S04]  /*ac00*/  IMAD.WIDE.U32 R2, R157, c[0x0][0x2e0], R2 ;  /* 0x0000b8009d027a25 */ /* 0x000fc800078e0002 */
[----:B0-----:R-:W-:Y:S02]  /*ac10*/  @!P2 FADD.FTZ R5, R5, 1 ;  /* 0x3f8000000505a421 */ /* 0x001fe40000010000 */
[----:B-1----:R-:W-:Y:S01]  /*ac20*/  @!P5 FMUL.FTZ R36, R36, R7 ;  /* 0x000000072424d220 */ /* 0x002fe20000410000 */
[----:B------:R-:W-:Y:S01]  /*ac30*/  IADD3 R2, P5, R93, R2, RZ ;  /* 0x000000025d027210 */ /* 0x000fe20007fbe0ff */
[----:B------:R-:W-:Y:S02]  /*ac40*/  IMAD R46, R157, c[0x0][0x2e4], R46 ;  /* 0x0000b9009d2e7a24 */ /* 0x000fe400078e022e */
[----:B--2---:R-:W-:Y:S02]  /*ac50*/  @!P1 FADD.FTZ R6, R6, 1 ;  /* 0x3f80000006069421 */ /* 0x004fe40000010000 */
[----:B----4-:R-:W-:Y:S01]  /*ac60*/  @!P0 FADD.FTZ R0, R0, 1 ;  /* 0x3f80000000008421 */ /* 0x010fe20000010000 */
[----:B------:R0:W1:Y:S01]  /*ac70*/  @!P2 MUFU.RCP R44, R5 ;  /* 0x00000005002ca308 */ /* 0x0000620000001000 */
[----:B---3--:R-:W-:Y:S01]  /*ac80*/  @!P3 FMUL.FTZ R38, R38, R81 ;  /* 0x000000512626b220 */ /* 0x008fe20000410000 */
[----:B-----5:R-:W-:-:S06]  /*ac90*/  ISETP.GE.AND P3, PT, R10, R42, PT ;  /* 0x0000002a0a00720c */ /* 0x020fcc0003f66270 */
[----:B------:R2:W3:Y:S01]  /*aca0*/  @!P1 MUFU.RCP R83, R6 ;  /* 0x0000000600539308 */ /* 0x0004e20000001000 */
[----:B0-----:R-:W-:Y:S01]  /*acb0*/  IADD3.X R5, R91, R46, R3, P5, !PT ;  /* 0x0000002e5b057210 */ /* 0x001fe20002ffe403 */
[----:B------:R-:W-:-:S06]  /*acc0*/  @!P4 FMUL.FTZ R37, R37, R50 ;  /* 0x000000322525c220 */ /* 0x000fcc0000410000 */
[----:B------:R-:W0:Y:S01]  /*acd0*/  @!P0 MUFU.RCP R3, R0 ;  /* 0x0000000000038308 */ /* 0x000e220000001000 */
[C---:B------:R-:W-:Y:S01]  /*ace0*/  LEA R7, P4, R10.reuse, c[0x0][0x330], 0x2 ;  /* 0x0000cc000a077a11 */ /* 0x040fe200078810ff */
[----:B------:R-:W-:Y:S03]  /*acf0*/  BSSY B0, `(.L_x_3281) ;  /* 0x0000016000007945 */ /* 0x000fe60003800000 */
[----:B------:R-:W-:Y:S02]  /*ad00*/  LEA.HI.X R4, R10, c[0x0][0x334], R11, 0x2, P4 ;  /* 0x0000cd000a047a11 */ /* 0x000fe400020f140b */
[----:B--2---:R-:W-:Y:S01]  /*ad10*/  LEA R6, P4, R2, R7, 0x2 ;  /* 0x0000000702067211 */ /* 0x004fe200078810ff */
[----:B-1----:R-:W-:Y:S01]  /*ad20*/  @!P2 FMUL.FTZ R39, R39, R44 ;  /* 0x0000002c2727a220 */ /* 0x002fe20000410000 */
[-C--:B------:R-:W-:Y:S01]  /*ad30*/  ISETP.GE.AND P2, PT, R139, R42.reuse, PT ;  /* 0x0000002a8b00720c */ /* 0x080fe20003f46270 */
[----:B---3--:R-:W-:Y:S01]  /*ad40*/  @!P1 FMUL.FTZ R40, R40, R83 ;  /* 0x0000005328289220 */ /* 0x008fe20000410000 */
[----:B------:R-:W-:-:S02]  /*ad50*/  ISETP.GE.AND P1, PT, R140, R42, PT ;  /* 0x0000002a8c00720c */ /* 0x000fc40003f26270 */
[----:B------:R-:W-:Y:S02]  /*ad60*/  ISETP.GE.AND P5, PT, R138, R42, PT ;  /* 0x0000002a8a00720c */ /* 0x000fe40003fa6270 */
[----:B------:R-:W-:Y:S01]  /*ad70*/  LEA.HI.X R7, R2, R4, R5, 0x2, P4 ;  /* 0x0000000402077211 */ /* 0x000fe200020f1405 */
[----:B0-----:R-:W-:Y:S01]  /*ad80*/  @!P0 FMUL.FTZ R24, R24, R3 ;  /* 0x0000000318188220 */ /* 0x001fe20000410000 */
        /* <DEDUP_REMOVED lines=12> */
.L_x_3282:
[----:B------:R-:W-:Y:S05]  /*ae50*/  BSYNC B0 ;  /* 0x0000000000007941 */ /* 0x000fea0003800000 */
.L_x_3281:
        /* <DEDUP_REMOVED lines=98> */
.L_x_3284:
[----:B------:R-:W-:Y:S05]  /*b480*/  BSYNC B0 ;  /* 0x0000000000007941 */ /* 0x000fea0003800000 */
.L_x_3283:
[----:B------:R-:W-:Y:S01]  /*b490*/  MOV R3, R29 ;  /* 0x0000001d00037202 */ /* 0x000fe20000000f00 */
[----:B------:R-:W-:Y:S01]  /*b4a0*/  IMAD R4, R150, c[0x0][0x300], RZ ;  /* 0x0000c00096047a24 */ /* 0x000fe200078e02ff */
[----:B------:R-:W-:Y:S01]  /*b4b0*/  IADD3 R0, P0, R109, -0xf80, RZ ;  /* 0xfffff0806d007810 */ /* 0x000fe20007f1e0ff */
[----:B------:R-:W-:Y:S01]  /*b4c0*/  UIADD3 UR15, UP0, UR15, -0x1000, URZ ;  /* 0xfffff0000f0f7890 */ /* 0x000fe2000ff1e03f */
[-C--:B------:R-:W-:Y:S01]  /*b4d0*/  ISETP.GE.AND P2, PT, R141, R20.reuse, PT ;  /* 0x000000148d00720c */ /* 0x080fe20003f46270 */
[----:B------:R-:W-:Y:S01]  /*b4e0*/  IMAD.WIDE.U32 R2, R157, c[0x0][0x300], R2 ;  /* 0x0000c0009d027a25 */ /* 0x000fe200078e0002 */
[----:B------:R-:W-:Y:S01]  /*b4f0*/  IADD3 R0, P1, R0, c[0x0][0x340], RZ ;  /* 0x0000d00000007a10 */ /* 0x000fe20007f3e0ff */
[----:B------:R-:W-:Y:S01]  /*b500*/  UIADD3 UR17, UP1, UR17, -0x1000, URZ ;  /* 0xfffff00011117890 */ /* 0x000fe2000ff3e03f */
[----:B------:R-:W-:Y:S01]  /*b510*/  ISETP.GE.AND P3, PT, R137, R20, PT ;  /* 0x000000148900720c */ /* 0x000fe20003f66270 */
[----:B------:R-:W-:Y:S01]  /*b520*/  IMAD R5, R157, c[0x0][0x304], R4 ;  /* 0x0000c1009d057a24 */ /* 0x000fe200078e0204 */
[----:B------:R-:W-:Y:S01]  /*b530*/  IADD3.X R4, R110, -0x1, RZ, P0, !PT ;  /* 0xffffffff6e047810 */ /* 0x000fe200007fe4ff */
[----:B------:R-:W-:Y:S01]  /*b540*/  UIADD3 UR9, UP2, UR9, -0x1000, URZ ;  /* 0xfffff00009097890 */ /* 0x000fe2000ff5e03f */
[----:B------:R-:W-:Y:S01]  /*b550*/  IADD3 R93, P0, R93, R2, RZ ;  /* 0x000000025d5d7210 */ /* 0x000fe20007f1e0ff */
[----:B------:R-:W-:Y:S01]  /*b560*/  UIADD3.X UR16, UR16, -0x1, URZ, UP0, !UPT ;  /* 0xffffffff10107890 */ /* 0x000fe200087fe43f */
[----:B------:R-:W-:Y:S01]  /*b570*/  IADD3.X R4, R4, c[0x0][0x344], RZ, P1, !PT ;  /* 0x0000d10004047a10 */ /* 0x000fe20000ffe4ff */
[----:B------:R-:W-:Y:S01]  /*b580*/  UIADD3.X UR18, UR18, -0x1, URZ, UP1, !UPT ;  /* 0xffffffff12127890 */ /* 0x000fe20008ffe43f */
[----:B------:R-:W-:Y:S01]  /*b590*/  IADD3.X R3, R91, R5, R3, P0, !PT ;  /* 0x000000055b037210 */ /* 0x000fe200007fe403 */
[----:B------:R-:W-:Y:S01]  /*b5a0*/  UIADD3.X UR14, UR14, -0x1, URZ, UP2, !UPT ;  /* 0xffffffff0e0e7890 */ /* 0x000fe200097fe43f */
[----:B------:R-:W-:-:S02]  /*b5b0*/  LEA R2, P0, R93, R0, 0x2 ;  /* 0x000000005d027211 */ /* 0x000fc400078010ff */
[----:B------:R-:W-:Y:S02]  /*b5c0*/  ISETP.GE.AND P4, PT, R136, R20, PT ;  /* 0x000000148800720c */ /* 0x000fe40003f86270 */
        /* <DEDUP_REMOVED lines=34> */
.L_x_3194:
        /* <DEDUP_REMOVED lines=29> */
.L_x_3287:
[----:B------:R-:W-:Y:S05]  /*b9c0*/  BSYNC B0 ;  /* 0x0000000000007941 */ /* 0x000fea0003800000 */
.L_x_3286:
[----:B------:R-:W-:Y:S01]  /*b9d0*/  BSSY B0, `(.L_x_3288) ;  /* 0x000001d000007945 */ /* 0x000fe20003800000 */
[----:B------:R-:W-:Y:S05]  /*b9e0*/  @!P0 BRA `(.L_x_3289) ;  /* 0x000001a000008947 */ /* 0x000fea0003800000 */
[----:B------:R-:W-:Y:S06]  /*b9f0*/  BAR.SYNC.DEFER_BLOCKING 0x0 ;  /* 0x0000000000007b1d */ /* 0x000fec0000010000 */
[----:B------:R-:W4:Y:S04]  /*ba00*/  SHFL.DOWN P0, R0, R151, 0x1, 0x1f ;  /* 0x08201f0097007f89 */ /* 0x000f280000000000 */
[----:B------:R-:W5:Y:S04]  /*ba10*/  S2R R6, SR_LANEID ;  /* 0x0000000000067919 */ /* 0x000f680000000000 */
[----:B---3--:R-:W3:Y:S01]  /*ba20*/  S2R R15, SR_TID.X ;  /* 0x00000000000f7919 */ /* 0x008ee20000002100 */
[----:B----4-:R-:W-:Y:S01]  /*ba30*/  @P0 FADD R0, R0, R151 ;  /* 0x0000009700000221 */ /* 0x010fe20000000000 */
[----:B-----5:R-:W-:-:S04]  /*ba40*/  ISETP.NE.AND P2, PT, R6, RZ, PT ;  /* 0x000000ff0600720c */ /* 0x020fc80003f45270 */
[----:B------:R-:W4:Y:S01]  /*ba50*/  SHFL.DOWN P0, R3, R0, 0x2, 0x1f ;  /* 0x08401f0000037f89 */ /* 0x000f220000000000 */
[----:B---3--:R-:W-:-:S08]  /*ba60*/  ISETP.NE.AND P1, PT, R15, RZ, PT ;  /* 0x000000ff0f00720c */ /* 0x008fd00003f25270 */
[----:B------:R-:W-:-:S04]  /*ba70*/  @!P2 SHF.R.S32.HI R6, RZ, 0x1f, R15 ;  /* 0x0000001fff06a819 */ /* 0x000fc8000001140f */
[----:B------:R-:W-:Y:S01]  /*ba80*/  @!P2 LEA.HI R6, R6, R15, RZ, 0x5 ;  /* 0x0000000f0606a211 */ /* 0x000fe200078f28ff */
[----:B----4-:R-:W-:-:S05]  /*ba90*/  @P0 FADD R3, R0, R3 ;  /* 0x0000000300030221 */ /* 0x010fca0000000000 */
[----:B------:R-:W3:Y:S02]  /*baa0*/  SHFL.DOWN P0, R2, R3, 0x4, 0x1f ;  /* 0x08801f0003027f89 */ /* 0x000ee40000000000 */
[----:B---3--:R-:W-:Y:S01]  /*bab0*/  @P0 FADD R2, R3, R2 ;  /* 0x0000000203020221 */ /* 0x008fe20000000000 */
[----:B------:R-:W-:-:S04]  /*bac0*/  @!P2 SHF.R.S32.HI R3, RZ, 0x5, R6 ;  /* 0x00000005ff03a819 */ /* 0x000fc80000011406 */
        /* <DEDUP_REMOVED lines=9> */
[----:B------:R3:W-:Y:S01]  /*bb60*/  RED.E.ADD.F32.FTZ.RN.STRONG.GPU [R12.64], R4 ;  /* 0x000000040c00798e */ /* 0x0007e2000c10e78c */
[----:B------:R-:W-:Y:S01]  /*bb70*/  HFMA2.MMA R15, -RZ, RZ, 0, 0 ;  /* 0x00000000ff0f7435 */ /* 0x000fe200000001ff */
[----:B------:R-:W-:Y:S05]  /*bb80*/  BRA `(.L_x_3290) ;  /* 0x0000001000007947 */ /* 0x000fea0003800000 */
.L_x_3289:
[----:B---3--:R-:W3:Y:S02]  /*bb90*/  S2R R15, SR_TID.X ;  /* 0x00000000000f7919 */ /* 0x008ee40000002100 */
.L_x_3290:
[----:B------:R-:W-:Y:S05]  /*bba0*/  BSYNC B0 ;  /* 0x0000000000007941 */ /* 0x000fea0003800000 */
.L_x_3288:
        /* <DEDUP_REMOVED lines=10> */
.L_x_3291:
[----:B0-----:R-:W3:Y:S01]  /*bc50*/  LDS R17, [R15.X4+0x3650] ;  /* 0x003650000f117984 */ /* 0x001ee20000004800 */
[----:B------:R-:W-:Y:S01]  /*bc60*/  SHF.R.S32.HI R0, RZ, 0x1f, R15 ;  /* 0x0000001fff007819 */ /* 0x000fe2000001140f */
[----:B------:R-:W-:Y:S01]  /*bc70*/  YIELD ;  /* 0x0000000000007946 */ /* 0x000fe20003800000 */
[----:B------:R-:W-:Y:S01]  /*bc80*/  MOV R8, R2 ;  /* 0x0000000200087202 */ /* 0x000fe20000000f00 */
[----:B------:R4:W5:Y:S01]  /*bc90*/  LDS R19, [R15.X4+0x3a50] ;  /* 0x003a50000f137984 */ /* 0x0009620000004800 */
[----:B------:R-:W-:Y:S01]  /*bca0*/  MOV R9, R23 ;  /* 0x0000001700097202 */ /* 0x000fe20000000f00 */
[C---:B------:R-:W-:Y:S01]  /*bcb0*/  IMAD R12, R0.reuse, c[0x0][0x290], RZ ;  /* 0x0000a400000c7a24 */ /* 0x040fe200078e02ff */
[----:B------:R-:W-:Y:S01]  /*bcc0*/  MOV R6, R4 ;  /* 0x0000000400067202 */ /* 0x000fe20000000f00 */
[----:B------:R-:W-:Y:S01]  /*bcd0*/  IMAD R0, R0, c[0x0][0x2d0], RZ ;  /* 0x0000b40000007a24 */ /* 0x000fe200078e02ff */
[----:B------:R-:W-:Y:S01]  /*bce0*/  MOV R7, R21 ;  /* 0x0000001500077202 */ /* 0x000fe20000000f00 */
[----:B0-----:R-:W-:-:S04]  /*bcf0*/  IMAD.WIDE.U32 R10, R15, c[0x0][0x2d0], R8 ;  /* 0x0000b4000f0a7a25 */ /* 0x001fc800078e0008 */
        /* <DEDUP_REMOVED lines=15> */
.L_x_3237:
[----:B------:R-:W-:Y:S01]  /*bdf0*/  HFMA2.MMA R227, -RZ, RZ, 0, 5.9604644775390625e-08 ;  /* 0x00000001ffe37435 */ /* 0x000fe200000001ff */
[----:B------:R-:W-:Y:S02]  /*be00*/  MOV R226, R6 ;  /* 0x0000000600e27202 */ /* 0x000fe40000000f00 */
[----:B------:R-:W-:-:S02]  /*be10*/  MOV R228, RZ ;  /* 0x000000ff00e47202 */ /* 0x000fc40000000f00 */
[----:B------:R-:W-:Y:S02]  /*be20*/  MOV R229, 0xffffffff ;  /* 0xffffffff00e57802 */ /* 0x000fe40000000f00 */
[----:B------:R-:W-:Y:S02]  /*be30*/  MOV R4, 0xbe50 ;  /* 0x0000be5000047802 */ /* 0x000fe40000000f00 */
[----:B-1----:R-:W-:Y:S05]  /*be40*/  CALL.REL.NOINC `($__internal_131_$__cuda_sm70_shflsync_up) ;  /* 0x00000ed000007944 */ /* 0x002fea0003c00000 */
[----:B-1----:R-:W-:Y:S01]  /*be50*/  MOV R225, R226 ;  /* 0x000000e200e17202 */ /* 0x002fe20000000f00 */
[----:B0-----:R-:W-:Y:S05]  /*be60*/  BRA `(.L_x_3292) ;  /* 0xffffb76000007947 */ /* 0x001fea000383ffff */
.L_x_3238:
[----:B------:R-:W-:Y:S01]  /*be70*/  HFMA2.MMA R227, -RZ, RZ, 0, 5.9604644775390625e-08 ;  /* 0x00000001ffe37435 */ /* 0x000fe200000001ff */
[----:B------:R-:W-:Y:S02]  /*be80*/  MOV R226, R7 ;  /* 0x0000000700e27202 */ /* 0x000fe40000000f00 */
[----:B------:R-:W-:Y:S02]  /*be90*/  MOV R228, RZ ;  /* 0x000000ff00e47202 */ /* 0x000fe40000000f00 */
[----:B------:R-:W-:Y:S02]  /*bea0*/  MOV R229, 0xffffffff ;  /* 0xffffffff00e57802 */ /* 0x000fe40000000f00 */
[----:B------:R-:W-:-:S02]  /*beb0*/  MOV R4, 0xbed0 ;  /* 0x0000bed000047802 */ /* 0x000fc40000000f00 */
[----:B012---:R-:W-:Y:S05]  /*bec0*/  CALL.REL.NOINC `($__internal_131_$__cuda_sm70_shflsync_up) ;  /* 0x00000e5000007944 */ /* 0x007fea0003c00000 */
        /* <DEDUP_REMOVED lines=10> */
[----:B------:R-:W-:Y:S05]  /*bf70*/  CALL.REL.NOINC `($__internal_131_$__cuda_sm70_shflsync_up) ;  /* 0x00000da000007944 */ /* 0x000fea0003c00000 */
[----:B0-----:R-:W-:Y:S01]  /*bf80*/  HFMA2.MMA R227, -RZ, RZ, 0, 1.1920928955078125e-07 ;  /* 0x00000002ffe37435 */ /* 0x001fe200000001ff */
[----:B-1----:R-:W-:Y:S02]  /*bf90*/  MOV R6, R226 ;  /* 0x000000e200067202 */ /* 0x002fe40000000f00 */
[----:B------:R-:W-:-:S02]  /*bfa0*/  MOV R226, R7 ;  /* 0x0000000700e27202 */ /* 0x000fc40000000f00 */
[----:B------:R-:W-:Y:S02]  /*bfb0*/  MOV R228, RZ ;  /* 0x000000ff00e47202 */ /* 0x000fe40000000f00 */
[----:B------:R-:W-:Y:S02]  /*bfc0*/  MOV R229, 0xffffffff ;  /* 0xffffffff00e57802 */ /* 0x000fe40000000f00 */
[----:B------:R-:W-:Y:S02]  /*bfd0*/  MOV R4, 0xbff0 ;  /* 0x0000bff000047802 */ /* 0x000fe40000000f00 */
[----:B------:R-:W-:Y:S05]  /*bfe0*/  CALL.REL.NOINC `($__internal_131_$__cuda_sm70_shflsync_up) ;  /* 0x00000d3000007944 */ /* 0x000fea0003c00000 */
        /* <DEDUP_REMOVED lines=8> */
[----:B------:R-:W-:Y:S05]  /*c070*/  CALL.REL.NOINC `($__internal_131_$__cuda_sm70_shflsync_up) ;  /* 0x00000ca000007944 */ /* 0x000fea0003c00000 */
[----:B0-----:R-:W-:Y:S01]  /*c080*/  HFMA2.MMA R227, -RZ, RZ, 0, 2.384185791015625e-07 ;  /* 0x00000004ffe37435 */ /* 0x001fe200000001ff */
[----:B-1----:R-:W-:Y:S02]  /*c090*/  MOV R6, R226 ;  /* 0x000000e200067202 */ /* 0x002fe40000000f00 */
[----:B------:R-:W-:Y:S02]  /*c0a0*/  MOV R226, R7 ;  /* 0x0000000700e27202 */ /* 0x000fe40000000f00 */
[----:B------:R-:W-:Y:S02]  /*c0b0*/  MOV R228, RZ ;  /* 0x000000ff00e47202 */ /* 0x000fe40000000f00 */
[----:B------:R-:W-:Y:S02]  /*c0c0*/  MOV R229, 0xffffffff ;  /* 0xffffffff00e57802 */ /* 0x000fe40000000f00 */
[----:B------:R-:W-:Y:S02]  /*c0d0*/  MOV R4, 0xc0f0 ;  /* 0x0000c0f000047802 */ /* 0x000fe40000000f00 */
[----:B------:R-:W-:Y:S05]  /*c0e0*/  CALL.REL.NOINC `($__internal_131_$__cuda_sm70_shflsync_up) ;  /* 0x00000c3000007944 */ /* 0x000fea0003c00000 */
        /* <DEDUP_REMOVED lines=8> */
[----:B------:R-:W-:Y:S05]  /*c170*/  CALL.REL.NOINC `($__internal_131_$__cuda_sm70_shflsync_up) ;  /* 0x00000ba000007944 */ /* 0x000fea0003c00000 */
[----:B0-----:R-:W-:Y:S01]  /*c180*/  HFMA2.MMA R227, -RZ, RZ, 0, 4.76837158203125e-07 ;  /* 0x00000008ffe37435 */ /* 0x001fe200000001ff */
[----:B-1----:R-:W-:Y:S02]  /*c190*/  MOV R6, R226 ;  /* 0x000000e200067202 */ /* 0x002fe40000000f00 */
[----:B------:R-:W-:Y:S02]  /*c1a0*/  MOV R226, R7 ;  /* 0x0000000700e27202 */ /* 0x000fe40000000f00 */
[----:B------:R-:W-:Y:S02]  /*c1b0*/  MOV R228, RZ ;  /* 0x000000ff00e47202 */ /* 0x000fe40000000f00 */
[----:B------:R-:W-:Y:S02]  /*c1c0*/  MOV R229, 0xffffffff ;  /* 0xffffffff00e57802 */ /* 0x000fe40000000f00 */
[----:B------:R-:W-:Y:S02]  /*c1d0*/  MOV R4, 0xc1f0 ;  /* 0x0000c1f000047802 */ /* 0x000fe40000000f00 */
[----:B------:R-:W-:Y:S05]  /*c1e0*/  CALL.REL.NOINC `($__internal_131_$__cuda_sm70_shflsync_up) ;  /* 0x00000b3000007944 */ /* 0x000fea0003c00000 */
        /* <DEDUP_REMOVED lines=10> */
[----:B------:R-:W-:Y:S05]  /*c290*/  CALL.REL.NOINC `($__internal_131_$__cuda_sm70_shflsync_up) ;  /* 0x00000a8000007944 */ /* 0x000fea0003c00000 */
[----:B0-----:R-:W-:Y:S01]  /*c2a0*/  HFMA2.MMA R227, -RZ, RZ, 0, 9.5367431640625e-07 ;  /* 0x00000010ffe37435 */ /* 0x001fe200000001ff */
[----:B-1----:R-:W-:Y:S02]  /*c2b0*/  MOV R225, R226 ;  /* 0x000000e200e17202 */ /* 0x002fe40000000f00 */
[----:B------:R-:W-:Y:S02]  /*c2c0*/  MOV R226, R7 ;  /* 0x0000000700e27202 */ /* 0x000fe40000000f00 */
[----:B------:R-:W-:Y:S02]  /*c2d0*/  MOV R228, RZ ;  /* 0x000000ff00e47202 */ /* 0x000fe40000000f00 */
[----:B------:R-:W-:-:S02]  /*c2e0*/  MOV R229, 0xffffffff ;  /* 0xffffffff00e57802 */ /* 0x000fc40000000f00 */
[----:B------:R-:W-:Y:S02]  /*c2f0*/  MOV R4, 0xc310 ;  /* 0x0000c31000047802 */ /* 0x000fe40000000f00 */
[----:B------:R-:W-:Y:S05]  /*c300*/  CALL.REL.NOINC `($__internal_131_$__cuda_sm70_shflsync_up) ;  /* 0x00000a1000007944 */ /* 0x000fea0003c00000 */
[----:B-1----:R-:W-:Y:S01]  /*c310*/  MOV R4, R226 ;  /* 0x000000e200047202 */ /* 0x002fe20000000f00 */
[----:B0-----:R-:W-:Y:S05]  /*c320*/  BRA `(.L_x_3293) ;  /* 0xffffb42000007947 */ /* 0x001fea000383ffff */
.L_x_3241:
[----:B------:R-:W-:Y:S01]  /*c330*/  HFMA2.MMA R227, -RZ, RZ, 0, 5.9604644775390625e-08 ;  /* 0x00000001ffe37435 */ /* 0x000fe200000001ff */
[----:B------:R-:W-:Y:S02]  /*c340*/  MOV R226, R222 ;  /* 0x000000de00e27202 */ /* 0x000fe40000000f00 */
[----:B------:R-:W-:Y:S02]  /*c350*/  MOV R228, RZ ;  /* 0x000000ff00e47202 */ /* 0x000fe40000000f00 */
[----:B------:R-:W-:Y:S02]  /*c360*/  MOV R229, 0xffffffff ;  /* 0xffffffff00e57802 */ /* 0x000fe40000000f00 */
[----:B------:R-:W-:Y:S02]  /*c370*/  MOV R4, 0xc390 ;  /* 0x0000c39000047802 */ /* 0x000fe40000000f00 */
[----:B01----:R-:W-:Y:S05]  /*c380*/  CALL.REL.NOINC `($__internal_131_$__cuda_sm70_shflsync_up) ;  /* 0x0000099000007944 */ /* 0x003fea0003c00000 */
[----:B0-----:R-:W-:Y:S01]  /*c390*/  HFMA2.MMA R227, -RZ, RZ, 0, 5.9604644775390625e-08 ;  /* 0x00000001ffe37435 */ /* 0x001fe200000001ff */
[----:B-1----:R-:W-:Y:S02]  /*c3a0*/  MOV R6, R226 ;  /* 0x000000e200067202 */ /* 0x002fe40000000f00 */
[----:B------:R-:W-:-:S02]  /*c3b0*/  MOV R226, R7 ;  /* 0x0000000700e27202 */ /* 0x000fc40000000f00 */
[----:B------:R-:W-:Y:S02]  /*c3c0*/  MOV R228, RZ ;  /* 0x000000ff00e47202 */ /* 0x000fe40000000f00 */
[----:B------:R-:W-:Y:S02]  /*c3d0*/  MOV R229, 0xffffffff ;  /* 0xffffffff00e57802 */ /* 0x000fe40000000f00 */
[----:B------:R-:W-:Y:S02]  /*c3e0*/  MOV R4, 0xc400 ;  /* 0x0000c40000047802 */ /* 0x000fe40000000f00 */
[----:B------:R-:W-:Y:S05]  /*c3f0*/  CALL.REL.NOINC `($__internal_131_$__cuda_sm70_shflsync_up) ;  /* 0x0000092000007944 */ /* 0x000fea0003c00000 */
[----:B------:R-:W-:Y:S01]  /*c400*/  HFMA2.MMA R233, -RZ, RZ, 0, 0 ;  /* 0x00000000ffe97435 */ /* 0x000fe200000001ff */
[----:B------:R-:W-:Y:S02]  /*c410*/  MOV R222, R6 ;  /* 0x0000000600de7202 */ /* 0x000fe40000000f00 */
[----:B-1----:R-:W-:Y:S02]  /*c420*/  MOV R224, R226 ;  /* 0x000000e200e07202 */ /* 0x002fe40000000f00 */
[----:B------:R-:W-:Y:S02]  /*c430*/  MOV R6, R20 ;  /* 0x0000001400067202 */ /* 0x000fe40000000f00 */
[----:B------:R-:W-:-:S02]  /*c440*/  MOV R235, 0x1f ;  /* 0x0000001f00eb7802 */ /* 0x000fc40000000f00 */
[----:B------:R-:W-:Y:S02]  /*c450*/  MOV R236, 0xffffffff ;  /* 0xffffffff00ec7802 */ /* 0x000fe40000000f00 */
[----:B------:R-:W-:Y:S02]  /*c460*/  MOV R4, 0xc480 ;  /* 0x0000c48000047802 */ /* 0x000fe40000000f00 */
[----:B0-----:R-:W-:Y:S05]  /*c470*/  CALL.REL.NOINC `($__internal_130_$__cuda_sm70_shflsync_idx_p) ;  /* 0x0000086000007944 */ /* 0x001fea0003c00000 */
[----:B-1----:R-:W-:Y:S01]  /*c480*/  MOV R20, R233 ;  /* 0x000000e900147202 */ /* 0x002fe20000000f00 */
[----:B------:R-:W-:Y:S01]  /*c490*/  HFMA2.MMA R233, -RZ, RZ, 0, 0 ;  /* 0x00000000ffe97435 */ /* 0x000fe200000001ff */
[----:B0-----:R-:W-:Y:S02]  /*c4a0*/  MOV R6, R21 ;  /* 0x0000001500067202 */ /* 0x001fe40000000f00 */
[----:B------:R-:W-:Y:S02]  /*c4b0*/  MOV R235, 0x1f ;  /* 0x0000001f00eb7802 */ /* 0x000fe40000000f00 */
[----:B------:R-:W-:Y:S02]  /*c4c0*/  MOV R236, 0xffffffff ;  /* 0xffffffff00ec7802 */ /* 0x000fe40000000f00 */
[----:B------:R-:W-:-:S02]  /*c4d0*/  MOV R4, 0xc4f0 ;  /* 0x0000c4f000047802 */ /* 0x000fc40000000f00 */
[----:B------:R-:W-:Y:S05]  /*c4e0*/  CALL.REL.NOINC `($__internal_130_$__cuda_sm70_shflsync_idx_p) ;  /* 0x000007f000007944 */ /* 0x000fea0003c00000 */
[----:B-1----:R-:W-:Y:S01]  /*c4f0*/  MOV R5, R233 ;  /* 0x000000e900057202 */ /* 0x002fe20000000f00 */
[----:B0-----:R-:W-:Y:S05]  /*c500*/  BRA `(.L_x_3294) ;  /* 0xffffb3c000007947 */ /* 0x001fea000383ffff */
.L_x_3244:
[----:B------:R-:W-:Y:S01]  /*c510*/  HFMA2.MMA R236, -RZ, RZ, 0, 5.9604644775390625e-08 ;  /* 0x00000001ffec7435 */ /* 0x000fe200000001ff */
[----:B------:R-:W-:-:S02]  /*c520*/  MOV R231, R6 ;  /* 0x0000000600e77202 */ /* 0x000fc40000000f00 */
[----:B------:R-:W-:Y:S02]  /*c530*/  MOV R234, 0x1f ;  /* 0x0000001f00ea7802 */ /* 0x000fe40000000f00 */
[----:B------:R-:W-:Y:S02]  /*c540*/  MOV R233, 0xffffffff ;  /* 0xffffffff00e97802 */ /* 0x000fe40000000f00 */
[----:B------:R-:W-:Y:S02]  /*c550*/  MOV R4, 0xc570 ;  /* 0x0000c57000047802 */ /* 0x000fe40000000f00 */
[----:B------:R-:W-:Y:S05]  /*c560*/  CALL.REL.NOINC `($__internal_129_$__cuda_sm70_shflsync_down) ;  /* 0x0000073000007944 */ /* 0x000fea0003c00000 */
[----:B-1----:R-:W-:Y:S01]  /*c570*/  MOV R227, R234 ;  /* 0x000000ea00e37202 */ /* 0x002fe20000000f00 */
[----:B0-----:R-:W-:Y:S05]  /*c580*/  BRA `(.L_x_3295) ;  /* 0xffffb86000007947 */ /* 0x001fea000383ffff */
.L_x_3245:
[----:B------:R-:W-:Y:S01]  /*c590*/  HFMA2.MMA R236, -RZ, RZ, 0, 5.9604644775390625e-08 ;  /* 0x00000001ffec7435 */ /* 0x000fe200000001ff */
[----:B------:R-:W-:Y:S02]  /*c5a0*/  MOV R231, R7 ;  /* 0x0000000700e77202 */ /* 0x000fe40000000f00 */
[----:B------:R-:W-:Y:S02]  /*c5b0*/  MOV R234, 0x1f ;  /* 0x0000001f00ea7802 */ /* 0x000fe40000000f00 */
[----:B------:R-:W-:-:S02]  /*c5c0*/  MOV R233, 0xffffffff ;  /* 0xffffffff00e97802 */ /* 0x000fc40000000f00 */
[----:B------:R-:W-:Y:S02]  /*c5d0*/  MOV R4, 0xc5f0 ;  /* 0x0000c5f000047802 */ /* 0x000fe40000000f00 */
[----:B01----:R-:W-:Y:S05]  /*c5e0*/  CALL.REL.NOINC `($__internal_129_$__cuda_sm70_shflsync_down) ;  /* 0x000006b000007944 */ /* 0x003fea0003c00000 */
        /* <DEDUP_REMOVED lines=9> */
[----:B------:R-:W-:Y:S05]  /*c680*/  CALL.REL.NOINC `($__internal_129_$__cuda_sm70_shflsync_down) ;  /* 0x0000061000007944 */ /* 0x000fea0003c00000 */
[----:B0-----:R-:W-:Y:S01]  /*c690*/  HFMA2.MMA R236, -RZ, RZ, 0, 1.1920928955078125e-07 ;  /* 0x00000002ffec7435 */ /* 0x001fe200000001ff */
[----:B-1----:R-:W-:Y:S02]  /*c6a0*/  MOV R6, R234 ;  /* 0x000000ea00067202 */ /* 0x002fe40000000f00 */
[----:B------:R-:W-:Y:S02]  /*c6b0*/  MOV R231, R7 ;  /* 0x0000000700e77202 */ /* 0x000fe40000000f00 */
[----:B------:R-:W-:Y:S02]  /*c6c0*/  MOV R234, 0x1f ;  /* 0x0000001f00ea7802 */ /* 0x000fe40000000f00 */
[----:B------:R-:W-:Y:S02]  /*c6d0*/  MOV R233, 0xffffffff ;  /* 0xffffffff00e97802 */ /* 0x000fe40000000f00 */
[----:B------:R-:W-:Y:S02]  /*c6e0*/  MOV R4, 0xc700 ;  /* 0x0000c70000047802 */ /* 0x000fe40000000f00 */
[----:B------:R-:W-:Y:S05]  /*c6f0*/  CALL.REL.NOINC `($__internal_129_$__cuda_sm70_shflsync_down) ;  /* 0x000005a000007944 */ /* 0x000fea0003c00000 */
[----:B-1----:R-:W-:Y:S01]  /*c700*/  @!P3 FFMA.FTZ R7, R227, R234, R7 ;  /* 0x000000eae307b223 */ /* 0x002fe20000010007 */
[----:B0-----:R-:W-:Y:S01]  /*c710*/  HFMA2.MMA R236, -RZ, RZ, 0, 2.384185791015625e-07 ;  /* 0x00000004ffec7435 */ /* 0x001fe200000001ff */
[----:B------:R-:W-:Y:S01]  /*c720*/  @!P3 FMUL.FTZ R227, R6, R227 ;  /* 0x000000e306e3b220 */ /* 0x000fe20000410000 */
[----:B------:R-:W-:-:S02]  /*c730*/  MOV R234, 0x1f ;  /* 0x0000001f00ea7802 */ /* 0x000fc40000000f00 */
[----:B------:R-:W-:Y:S02]  /*c740*/  MOV R233, 0xffffffff ;  /* 0xffffffff00e97802 */ /* 0x000fe40000000f00 */
[----:B------:R-:W-:Y:S02]  /*c750*/  MOV R231, R227 ;  /* 0x000000e300e77202 */ /* 0x000fe40000000f00 */
[----:B------:R-:W-:Y:S02]  /*c760*/  MOV R4, 0xc780 ;  /* 0x0000c78000047802 */ /* 0x000fe40000000f00 */
[----:B------:R-:W-:Y:S05]  /*c770*/  CALL.REL.NOINC `($__internal_129_$__cuda_sm70_shflsync_down) ;  /* 0x0000052000007944 */ /* 0x000fea0003c00000 */
[----:B0-----:R-:W-:Y:S01]  /*c780*/  HFMA2.MMA R236, -RZ, RZ, 0, 2.384185791015625e-07 ;  /* 0x00000004ffec7435 */ /* 0x001fe200000001ff */
[----:B-1----:R-:W-:Y:S02]  /*c790*/  MOV R6, R234 ;  /* 0x000000ea00067202 */ /* 0x002fe40000000f00 */
[----:B------:R-:W-:Y:S02]  /*c7a0*/  MOV R231, R7 ;  /* 0x0000000700e77202 */ /* 0x000fe40000000f00 */
[----:B------:R-:W-:Y:S02]  /*c7b0*/  MOV R234, 0x1f ;  /* 0x0000001f00ea7802 */ /* 0x000fe40000000f00 */
[----:B------:R-:W-:-:S02]  /*c7c0*/  MOV R233, 0xffffffff ;  /* 0xffffffff00e97802 */ /* 0x000fc40000000f00 */
[----:B------:R-:W-:Y:S02]  /*c7d0*/  MOV R4, 0xc7f0 ;  /* 0x0000c7f000047802 */ /* 0x000fe40000000f00 */
[----:B------:R-:W-:Y:S05]  /*c7e0*/  CALL.REL.NOINC `($__internal_129_$__cuda_sm70_shflsync_down) ;  /* 0x000004b000007944 */ /* 0x000fea0003c00000 */
[----:B-1----:R-:W-:Y:S01]  /*c7f0*/  @!P2 FFMA.FTZ R7, R227, R234, R7 ;  /* 0x000000eae307a223 */ /* 0x002fe20000010007 */
[----:B0-----:R-:W-:Y:S01]  /*c800*/  HFMA2.MMA R236, -RZ, RZ, 0, 4.76837158203125e-07 ;  /* 0x00000008ffec7435 */ /* 0x001fe200000001ff */
[----:B------:R-:W-:Y:S01]  /*c810*/  @!P2 FMUL.FTZ R227, R6, R227 ;  /* 0x000000e306e3a220 */ /* 0x000fe20000410000 */
[----:B------:R-:W-:Y:S02]  /*c820*/  MOV R234, 0x1f ;  /* 0x0000001f00ea7802 */ /* 0x000fe40000000f00 */
[----:B------:R-:W-:Y:S02]  /*c830*/  MOV R233, 0xffffffff ;  /* 0xffffffff00e97802 */ /* 0x000fe40000000f00 */
[----:B------:R-:W-:Y:S02]  /*c840*/  MOV R231, R227 ;  /* 0x000000e300e77202 */ /* 0x000fe40000000f00 */
[----:B------:R-:W-:Y:S02]  /*c850*/  MOV R4, 0xc870 ;  /* 0x0000c87000047802 */ /* 0x000fe40000000f00 */
[----:B------:R-:W-:Y:S05]  /*c860*/  CALL.REL.NOINC `($__internal_129_$__cuda_sm70_shflsync_down) ;  /* 0x0000043000007944 */ /* 0x000fea0003c00000 */
[----:B0-----:R-:W-:Y:S01]  /*c870*/  HFMA2.MMA R236, -RZ, RZ, 0, 4.76837158203125e-07 ;  /* 0x00000008ffec7435 */ /* 0x001fe200000001ff */
[----:B-1----:R-:W-:-:S02]  /*c880*/  MOV R6, R234 ;  /* 0x000000ea00067202 */ /* 0x002fc40000000f00 */
[----:B------:R-:W-:Y:S02]  /*c890*/  MOV R231, R7 ;  /* 0x0000000700e77202 */ /* 0x000fe40000000f00 */
[----:B------:R-:W-:Y:S02]  /*c8a0*/  MOV R234, 0x1f ;  /* 0x0000001f00ea7802 */ /* 0x000fe40000000f00 */
[----:B------:R-:W-:Y:S02]  /*c8b0*/  MOV R233, 0xffffffff ;  /* 0xffffffff00e97802 */ /* 0x000fe40000000f00 */
[----:B------:R-:W-:Y:S02]  /*c8c0*/  MOV R4, 0xc8e0 ;  /* 0x0000c8e000047802 */ /* 0x000fe40000000f00 */
[----:B------:R-:W-:Y:S05]  /*c8d0*/  CALL.REL.NOINC `($__internal_129_$__cuda_sm70_shflsync_down) ;  /* 0x000003c000007944 */ /* 0x000fea0003c00000 */
        /* <DEDUP_REMOVED lines=8> */
[----:B------:R-:W-:Y:S05]  /*c960*/  CALL.REL.NOINC `($__internal_129_$__cuda_sm70_shflsync_down) ;  /* 0x0000033000007944 */ /* 0x000fea0003c00000 */
[----:B0-----:R-:W-:Y:S01]  /*c970*/  HFMA2.MMA R236, -RZ, RZ, 0, 9.5367431640625e-07 ;  /* 0x00000010ffec7435 */ /* 0x001fe200000001ff */
[----:B-1----:R-:W-:Y:S02]  /*c980*/  MOV R6, R234 ;  /* 0x000000ea00067202 */ /* 0x002fe40000000f00 */
[----:B------:R-:W-:Y:S02]  /*c990*/  MOV R231, R7 ;  /* 0x0000000700e77202 */ /* 0x000fe40000000f00 */
[----:B------:R-:W-:Y:S02]  /*c9a0*/  MOV R234, 0x1f ;  /* 0x0000001f00ea7802 */ /* 0x000fe40000000f00 */
[----:B------:R-:W-:Y:S02]  /*c9b0*/  MOV R233, 0xffffffff ;  /* 0xffffffff00e97802 */ /* 0x000fe40000000f00 */
[----:B------:R-:W-:Y:S02]  /*c9c0*/  MOV R4, 0xc9e0 ;  /* 0x0000c9e000047802 */ /* 0x000fe40000000f00 */
[----:B------:R-:W-:Y:S05]  /*c9d0*/  CALL.REL.NOINC `($__internal_129_$__cuda_sm70_shflsync_down) ;  /* 0x000002c000007944 */ /* 0x000fea0003c00000 */
[----:B-1----:R-:W-:Y:S01]  /*c9e0*/  @!P0 FFMA.FTZ R7, R229, R234, R7 ;  /* 0x000000eae5078223 */ /* 0x002fe20000010007 */
[----:B0-----:R-:W-:Y:S01]  /*c9f0*/  HFMA2.MMA R233, -RZ, RZ, 0, 0 ;  /* 0x00000000ffe97435 */ /* 0x001fe200000001ff */
[----:B------:R-:W-:Y:S01]  /*ca00*/  @!P0 FMUL.FTZ R229, R6, R229 ;  /* 0x000000e506e58220 */ /* 0x000fe20000410000 */
[----:B------:R-:W-:-:S02]  /*ca10*/  MOV R235, 0x1f ;  /* 0x0000001f00eb7802 */ /* 0x000fc40000000f00 */
[----:B------:R-:W-:Y:S02]  /*ca20*/  MOV R236, 0xffffffff ;  /* 0xffffffff00ec7802 */ /* 0x000fe40000000f00 */
[----:B------:R-:W-:Y:S02]  /*ca30*/  MOV R6, R229 ;  /* 0x000000e500067202 */ /* 0x000fe40000000f00 */
[----:B------:R-:W-:Y:S02]  /*ca40*/  MOV R4, 0xca60 ;  /* 0x0000ca6000047802 */ /* 0x000fe40000000f00 */
[----:B------:R-:W-:Y:S05]  /*ca50*/  CALL.REL.NOINC `($__internal_130_$__cuda_sm70_shflsync_idx_p) ;  /* 0x0000028000007944 */ /* 0x000fea0003c00000 */
[----:B-1----:R-:W-:Y:S01]  /*ca60*/  MOV R227, R233 ;  /* 0x000000e900e37202 */ /* 0x002fe20000000f00 */
[----:B------:R-:W-:Y:S01]  /*ca70*/  HFMA2.MMA R233, -RZ, RZ, 0, 0 ;  /* 0x00000000ffe97435 */ /* 0x000fe200000001ff */
[----:B0-----:R-:W-:Y:S02]  /*ca80*/  MOV R6, R7 ;  /* 0x0000000700067202 */ /* 0x001fe40000000f00 */
[----:B------:R-:W-:Y:S02]  /*ca90*/  MOV R235, 0x1f ;  /* 0x0000001f00eb7802 */ /* 0x000fe40000000f00 */
[----:B------:R-:W-:-:S02]  /*caa0*/  MOV R236, 0xffffffff ;  /* 0xffffffff00ec7802 */ /* 0x000fc40000000f00 */
[----:B------:R-:W-:Y:S02]  /*cab0*/  MOV R4, 0xcad0 ;  /* 0x0000cad000047802 */ /* 0x000fe40000000f00 */
[----:B------:R-:W-:Y:S05]  /*cac0*/  CALL.REL.NOINC `($__internal_130_$__cuda_sm70_shflsync_idx_p) ;  /* 0x0000021000007944 */ /* 0x000fea0003c00000 */
[----:B0-----:R-:W-:Y:S01]  /*cad0*/  HFMA2.MMA R236, -RZ, RZ, 0, 5.9604644775390625e-08 ;  /* 0x00000001ffec7435 */ /* 0x001fe200000001ff */
[----:B-1----:R-:W-:Y:S02]  /*cae0*/  MOV R232, R233 ;  /* 0x000000e900e87202 */ /* 0x002fe40000000f00 */
[----:B------:R-:W-:Y:S02]  /*caf0*/  MOV R231, R229 ;  /* 0x000000e500e77202 */ /* 0x000fe40000000f00 */
[----:B------:R-:W-:Y:S02]  /*cb00*/  MOV R234, 0x1f ;  /* 0x0000001f00ea7802 */ /* 0x000fe40000000f00 */
[----:B------:R-:W-:Y:S02]  /*cb10*/  MOV R233, 0xffffffff ;  /* 0xffffffff00e97802 */ /* 0x000fe40000000f00 */
[----:B------:R-:W-:Y:S02]  /*cb20*/  MOV R4, 0xcb40 ;  /* 0x0000cb4000047802 */ /* 0x000fe40000000f00 */
[----:B------:R-:W-:Y:S05]  /*cb30*/  CALL.REL.NOINC `($__internal_129_$__cuda_sm70_shflsync_down) ;  /* 0x0000016000007944 */ /* 0x000fea0003c00000 */
[----:B0-----:R-:W-:Y:S01]  /*cb40*/  HFMA2.MMA R236, -RZ, RZ, 0, 5.9604644775390625e-08 ;  /* 0x00000001ffec7435 */ /* 0x001fe200000001ff */
[----:B-1----:R-:W-:-:S02]  /*cb50*/  MOV R6, R234 ;  /* 0x000000ea00067202 */ /* 0x002fc40000000f00 */
[----:B------:R-:W-:Y:S02]  /*cb60*/  MOV R231, R7 ;  /* 0x0000000700e77202 */ /* 0x000fe40000000f00 */
[----:B------:R-:W-:Y:S02]  /*cb70*/  MOV R234, 0x1f ;  /* 0x0000001f00ea7802 */ /* 0x000fe40000000f00 */
[----:B------:R-:W-:Y:S02]  /*cb80*/  MOV R233, 0xffffffff ;  /* 0xffffffff00e97802 */ /* 0x000fe40000000f00 */
[----:B------:R-:W-:Y:S02]  /*cb90*/  MOV R4, 0xcbb0 ;  /* 0x0000cbb000047802 */ /* 0x000fe40000000f00 */
[----:B------:R-:W-:Y:S05]  /*cba0*/  CALL.REL.NOINC `($__internal_129_$__cuda_sm70_shflsync_down) ;  /* 0x000000f000007944 */ /* 0x000fea0003c00000 */
[----:B0-----:R-:W-:Y:S01]  /*cbb0*/  HFMA2.MMA R233, -RZ, RZ, 0, 0 ;  /* 0x00000000ffe97435 */ /* 0x001fe200000001ff */
[----:B------:R-:W-:Y:S02]  /*cbc0*/  MOV R229, R6 ;  /* 0x0000000600e57202 */ /* 0x000fe40000000f00 */
[----:B------:R-:W-:Y:S02]  /*cbd0*/  MOV R6, R20 ;  /* 0x0000001400067202 */ /* 0x000fe40000000f00 */
[----:B------:R-:W-:-:S02]  /*cbe0*/  MOV R235, 0x1f ;  /* 0x0000001f00eb7802 */ /* 0x000fc40000000f00 */
[----:B------:R-:W-:Y:S02]  /*cbf0*/  MOV R236, 0xffffffff ;  /* 0xffffffff00ec7802 */ /* 0x000fe40000000f00 */
[----:B------:R-:W-:Y:S02]  /*cc00*/  MOV R4, 0xcc20 ;  /* 0x0000cc2000047802 */ /* 0x000fe40000000f00 */
[----:B-1----:R-:W-:Y:S05]  /*cc10*/  CALL.REL.NOINC `($__internal_130_$__cuda_sm70_shflsync_idx_p) ;  /* 0x000000c000007944 */ /* 0x002fea0003c00000 */
[----:B-1----:R-:W-:Y:S01]  /*cc20*/  MOV R231, R233 ;  /* 0x000000e900e77202 */ /* 0x002fe20000000f00 */
[----:B------:R-:W-:Y:S01]  /*cc30*/  HFMA2.MMA R233, -RZ, RZ, 0, 0 ;  /* 0x00000000ffe97435 */ /* 0x000fe200000001ff */
[----:B0-----:R-:W-:Y:S02]  /*cc40*/  MOV R6, R21 ;  /* 0x0000001500067202 */ /* 0x001fe40000000f00 */
[----:B------:R-:W-:Y:S02]  /*cc50*/  MOV R235, 0x1f ;  /* 0x0000001f00eb7802 */ /* 0x000fe40000000f00 */
[----:B------:R-:W-:Y:S02]  /*cc60*/  MOV R236, 0xffffffff ;  /* 0xffffffff00ec7802 */ /* 0x000fe40000000f00 */
[----:B------:R-:W-:-:S02]  /*cc70*/  MOV R4, 0xcc90 ;  /* 0x0000cc9000047802 */ /* 0x000fc40000000f00 */
[----:B------:R-:W-:Y:S05]  /*cc80*/  CALL.REL.NOINC `($__internal_130_$__cuda_sm70_shflsync_idx_p) ;  /* 0x0000005000007944 */ /* 0x000fea0003c00000 */
[----:B01----:R-:W-:Y:S05]  /*cc90*/  BRA `(.L_x_3296) ;  /* 0xffffb2f000007947 */ /* 0x003fea000383ffff */
        .weak           $__internal_129_$__cuda_sm70_shflsync_down
        .type           $__internal_129_$__cuda_sm70_shflsync_down,@function
        .size           $__internal_129_$__cuda_sm70_shflsync_down,($__internal_130_$__cuda_sm70_shflsync_idx_p - $__internal_129_$__cuda_sm70_shflsync_down)
$__internal_129_$__cuda_sm70_shflsync_down:
[----:B------:R-:W-:Y:S01]  /*cca0*/  HFMA2.MMA R5, -RZ, RZ, 0, 0 ;  /* 0x00000000ff057435 */ /* 0x000fe200000001ff */
[----:B------:R-:W-:Y:S04]  /*ccb0*/  WARPSYNC R233 ;  /* 0x000000e900007348 */ /* 0x000fe80003800000 */
[----:B------:R0:W1:Y:S01]  /*ccc0*/  SHFL.DOWN PT, R234, R231, R236, R234 ;  /* 0x080000ece7ea7389 */ /* 0x00006200000e00ea */
[----:B------:R-:W-:Y:S05]  /*ccd0*/  RET.REL.NODEC R4 `(_Z25selective_scan_bwd_kernelI32Selective_Scan_bwd_kernel_traitsILi64ELi16ELb0ELb1ELb0ELb1ELb1EffEEv12SSMParamsBwd) ;  /* 0xffff332004007950 */ /* 0x000fea0003c3ffff */
        .weak           $__internal_130_$__cuda_sm70_shflsync_idx_p
        .type           $__internal_130_$__cuda_sm70_shflsync_idx_p,@function
        .size           $__internal_130_$__cuda_sm70_shflsync_idx_p,($__internal_131_$__cuda_sm70_shflsync_up - $__internal_130_$__cuda_sm70_shflsync_idx_p)
$__internal_130_$__cuda_sm70_shflsync_idx_p:
[----:B------:R-:W-:Y:S01]  /*cce0*/  MOV R5, 0x0 ;  /* 0x0000000000057802 */ /* 0x000fe20000000f00 */
[----:B------:R-:W-:Y:S04]  /*ccf0*/  WARPSYNC R236 ;  /* 0x000000ec00007348 */ /* 0x000fe80003800000 */
[----:B------:R0:W1:Y:S01]  /*cd00*/  SHFL.IDX PT, R233, R6, R233, R235 ;  /* 0x000000e906e97389 */ /* 0x00006200000e00eb */
[----:B------:R-:W-:Y:S05]  /*cd10*/  RET.REL.NODEC R4 `(_Z25selective_scan_bwd_kernelI32Selective_Scan_bwd_kernel_traitsILi64ELi16ELb0ELb1ELb0ELb1ELb1EffEEv12SSMParamsBwd) ;  /* 0xffff32e004007950 */ /* 0x000fea0003c3ffff */
        .weak           $__internal_131_$__cuda_sm70_shflsync_up
        .type           $__internal_131_$__cuda_sm70_shflsync_up,@function
        .size           $__internal_131_$__cuda_sm70_shflsync_up,(.L_x_8947 - $__internal_131_$__cuda_sm70_shflsync_up)
$__internal_131_$__cuda_sm70_shflsync_up:
[----:B------:R-:W-:Y:S01]  /*cd20*/  HFMA2.MMA R5, -RZ, RZ, 0, 0 ;  /* 0x00000000ff057435 */ /* 0x000fe200000001ff */
[----:B------:R-:W-:Y:S04]  /*cd30*/  WARPSYNC R229 ;  /* 0x000000e500007348 */ /* 0x000fe80003800000 */
[----:B------:R0:W1:Y:S01]  /*cd40*/  SHFL.UP PT, R226, R226, R227, R228 ;  /* 0x040000e3e2e27389 */ /* 0x00006200000e00e4 */
[----:B------:R-:W-:Y:S05]  /*cd50*/  RET.REL.NODEC R4 `(_Z25selective_scan_bwd_kernelI32Selective_Scan_bwd_kernel_traitsILi64ELi16ELb0ELb1ELb0ELb1ELb1EffEEv12SSMParamsBwd) ;  /* 0xffff32a004007950 */ /* 0x000fea0003c3ffff */
.L_x_3297:
        /* <DEDUP_REMOVED lines=10> */
.L_x_8947:


//--------------------- .text._Z25selective_scan_bwd_kernelI32Selective_Scan_bwd_kernel_traitsILi64ELi16ELb0ELb1ELb1ELb0ELb0EffEEv12SSMParamsBwd --------------------------
	.section	.text._Z25selective_scan_bwd_kernelI32Selective_Scan_bwd_kernel_traitsILi64ELi16ELb0ELb1ELb1ELb0ELb0EffEEv12SSMParamsBwd,"ax",@progbits
	.sectioninfo	@"SHI_REGISTERS=255"
	.align	128
        .global         _Z25selective_scan_bwd_kernelI32Selective_Scan_bwd_kernel_traitsILi64ELi16ELb0ELb1ELb1ELb0ELb0EffEEv12SSMParamsBwd
        .type           _Z25selective_scan_bwd_kernelI32Selective_Scan_bwd_kernel_traitsILi64ELi16ELb0ELb1ELb1ELb0ELb0EffEEv12SSMParamsBwd,@function
        .size           _Z25selective_scan_bwd_kernelI32Selective_Scan_bwd_kernel_traitsILi64ELi16ELb0ELb1ELb1ELb0ELb0EffEEv12SSMParamsBwd,(.L_x_8950 - _Z25selective_scan_bwd_kernelI32Selective_Scan_bwd_kernel_traitsILi64ELi16ELb0ELb1ELb1ELb0ELb0EffEEv12SSMParamsBwd)
        .other          _Z25selective_scan_bwd_kernelI32Selective_Scan_bwd_kernel_traitsILi64ELi16ELb0ELb1ELb1ELb0ELb0EffEEv12SSMParamsBwd,@"STO_CUDA_ENTRY STV_DEFAULT"
_Z25selective_scan_bwd_kernelI32Selective_Scan_bwd_kernel_traitsILi64ELi16ELb0ELb1ELb1ELb0ELb0EffEEv12SSMParamsBwd:
.text._Z25selective_scan_bwd_kernelI32Selective_Scan_bwd_kernel_traitsILi64ELi16ELb0ELb1ELb1ELb0ELb0EffEEv12SSMParamsBwd:
        /* <DEDUP_REMOVED lines=15> */
[----:B------:R-:W-:Y:S01]  /*00f0*/  IMAD.MOV.U32 R158, RZ, RZ, c[0x0][0x174] ;  /* 0x00005d00ff9e7624 */ /* 0x000fe200078e00ff */
[----:B------:R-:W-:Y:S01]  /*0100*/  UMOV UR4, URZ ;  /* 0x0000003f00047c82 */ /* 0x000fe20008000000 */
[----:B------:R-:W4:Y:S01]  /*0110*/  S2R R160, SR_CTAID.X ;  /* 0x0000000000a07919 */ /* 0x000f220000002500 */
[----:B------:R-:W5:Y:S01]  /*0120*/  I2F.RP R0, R11 ;  /* 0x0000000b00007306 */ /* 0x000f620000209400 */
[----:B0-----:R-:W-:Y:S01]  /*0130*/  IABS R2, R162 ;  /* 0x000000a200027213 */ /* 0x001fe20000000000 */
[----:B------:R-:W-:Y:S01]  /*0140*/  IMAD R21, R161, c[0x0][0x280], RZ ;  /* 0x0000a000a1157a24 */ /* 0x000fe200078e02ff */
[C---:B------:R-:W-:Y:S01]  /*0150*/  ISETP.GE.AND P5, PT, R158.reuse, 0x1, PT ;  /* 0x000000019e00780c */ /* 0x040fe20003fa6270 */
[----:B------:R-:W-:Y:S01]  /*0160*/  UMOV UR5, URZ ;  /* 0x0000003f00057c82 */ /* 0x000fe20008000000 */
[----:B------:R-:W-:Y:S01]  /*0170*/  SHF.L.U32 R158, R158, 0xa, RZ ;  /* 0x0000000a9e9e7819 */ /* 0x000fe200000006ff */
[----:B------:R-:W-:Y:S01]  /*0180*/  IMAD R21, R162, c[0x0][0x284], R21 ;  /* 0x0000a100a2157a24 */ /* 0x000fe200078e0215 */
[----:B------:R-:W-:Y:S01]  /*0190*/  CS2R R122, SRZ ;  /* 0x00000000007a7805 */ /* 0x000fe2000001ff00 */
[----:B------:R-:W-:Y:S01]  /*01a0*/  CS2R R120, SRZ ;  /* 0x0000000000787805 */ /* 0x000fe2000001ff00 */
[----:B------:R-:W-:Y:S01]  /*01b0*/  CS2R R154, SRZ ;  /* 0x00000000009a7805 */ /* 0x000fe2000001ff00 */
[----:B-----5:R-:W0:Y:S01]  /*01c0*/  MUFU.RCP R0, R0 ;  /* 0x0000000000007308 */ /* 0x020e220000001000 */
[----:B----4-:R-:W-:Y:S01]  /*01d0*/  SHF.R.S32.HI R159, RZ, 0x1f, R160 ;  /* 0x0000001fff9f7819 */ /* 0x010fe200000114a0 */
[----:B-1----:R-:W-:-:S04]  /*01e0*/  IMAD.WIDE.U32 R4, R160, c[0x0][0x1e0], RZ ;  /* 0x00007800a0047a25 */ /* 0x002fc800078e00ff */
[C---:B------:R-:W-:Y:S02]  /*01f0*/  IMAD R9, R159.reuse, c[0x0][0x1e0], RZ ;  /* 0x000078009f097a24 */ /* 0x040fe400078e02ff */
[----:B------:R-:W-:Y:S01]  /*0200*/  IMAD R15, R159, c[0x0][0x190], RZ ;  /* 0x000064009f0f7a24 */ /* 0x000fe200078e02ff */
[----:B0-----:R-:W-:Y:S01]  /*0210*/  IADD3 R6, R0, 0xffffffe, RZ ;  /* 0x0ffffffe00067810 */ /* 0x001fe20007ffe0ff */
[C---:B------:R-:W-:Y:S02]  /*0220*/  IMAD R9, R160.reuse, c[0x0][0x1e4], R9 ;  /* 0x00007900a0097a24 */ /* 0x040fe400078e0209 */
[----:B------:R-:W-:Y:S01]  /*0230*/  IMAD R19, R160, c[0x0][0x194], R15 ;  /* 0x00006500a0137a24 */ /* 0x000fe200078e020f */
[----:B------:R0:W1:Y:S01]  /*0240*/  F2I.FTZ.U32.TRUNC.NTZ R7, R6 ;  /* 0x0000000600077305 */ /* 0x000062000021f000 */
[----:B------:R-:W-:Y:S01]  /*0250*/  IADD3 R15, R158, -0x400, RZ ;  /* 0xfffffc009e0f7810 */ /* 0x000fe20007ffe0ff */
[----:B------:R-:W-:Y:S02]  /*0260*/  IMAD.IADD R5, R5, 0x1, R9 ;  /* 0x0000000105057824 */ /* 0x000fe400078e0209 */
[----:B------:R-:W-:-:S04]  /*0270*/  IMAD R23, R159, c[0x0][0x1b0], RZ ;  /* 0x00006c009f177a24 */ /* 0x000fc800078e02ff */
[----:B------:R-:W-:Y:S01]  /*0280*/  IMAD R23, R160, c[0x0][0x1b4], R23 ;  /* 0x00006d00a0177a24 */ /* 0x000fe200078e0217 */
[----:B0-----:R-:W-:Y:S01]  /*0290*/  HFMA2.MMA R6, -RZ, RZ, 0, 0 ;  /* 0x00000000ff067435 */ /* 0x001fe200000001ff */
[----:B-1----:R-:W-:-:S04]  /*02a0*/  IMAD.MOV R8, RZ, RZ, -R7 ;  /* 0x000000ffff087224 */ /* 0x002fc800078e0a07 */
[----:B------:R-:W-:Y:S02]  /*02b0*/  IMAD R3, R8, R11, RZ ;  /* 0x0000000b08037224 */ /* 0x000fe400078e02ff */
[----:B------:R-:W-:-:S04]  /*02c0*/  IMAD.WIDE.U32 R8, R160, c[0x0][0x190], RZ ;  /* 0x00006400a0087a25 */ /* 0x000fc800078e00ff */
[----:B------:R-:W-:Y:S01]  /*02d0*/  IMAD.HI.U32 R7, R7, R3, R6 ;  /* 0x0000000307077227 */ /* 0x000fe200078e0006 */
[----:B------:R-:W-:Y:S02]  /*02e0*/  LOP3.LUT R6, R162, c[0x0][0x178], RZ, 0x3c, !PT ;  /* 0x00005e00a2067a12 */ /* 0x000fe400078e3cff */
[----:B------:R-:W-:Y:S02]  /*02f0*/  IADD3 R9, R9, R19, RZ ;  /* 0x0000001309097210 */ /* 0x000fe40007ffe0ff */
[----:B------:R-:W-:Y:S01]  /*0300*/  ISETP.GE.AND P3, PT, R6, RZ, PT ;  /* 0x000000ff0600720c */ /* 0x000fe20003f66270 */
[----:B------:R-:W-:-:S04]  /*0310*/  IMAD.HI.U32 R157, R7, R2, RZ ;  /* 0x00000002079d7227 */ /* 0x000fc800078e00ff */
[----:B------:R-:W-:Y:S02]  /*0320*/  IMAD.MOV R0, RZ, RZ, -R157 ;  /* 0x000000ffff007224 */ /* 0x000fe400078e0a9d */
[----:B------:R-:W-:Y:S02]  /*0330*/  IMAD R7, R159, c[0x0][0x1d0], RZ ;  /* 0x000074009f077a24 */ /* 0x000fe400078e02ff */
[----:B------:R-:W-:Y:S02]  /*0340*/  IMAD R0, R11, R0, R2 ;  /* 0x000000000b007224 */ /* 0x000fe400078e0202 */
[----:B------:R-:W-:-:S03]  /*0350*/  IMAD.WIDE.U32 R2, R160, c[0x0][0x1d0], RZ ;  /* 0x00007400a0027a25 */ /* 0x000fc600078e00ff */
[----:B------:R-:W-:Y:S01]  /*0360*/  ISETP.GT.U32.AND P4, PT, R11, R0, PT ;  /* 0x000000000b00720c */ /* 0x000fe20003f84070 */
[----:B------:R-:W-:-:S05]  /*0370*/  IMAD R7, R160, c[0x0][0x1d4], R7 ;  /* 0x00007500a0077a24 */ /* 0x000fca00078e0207 */
[----:B------:R-:W-:Y:S01]  /*0380*/  IADD3 R3, R3, R7, RZ ;  /* 0x0000000703037210 */ /* 0x000fe20007ffe0ff */
[----:B------:R-:W-:-:S04]  /*0390*/  IMAD.WIDE.U32 R6, R160, c[0x0][0x278], RZ ;  /* 0x00009e00a0067a25 */ /* 0x000fc800078e00ff */
[----:B------:R-:W-:Y:S02]  /*03a0*/  IMAD.WIDE.U32 R2, R162, c[0x0][0x1d8], R2 ;  /* 0x00007600a2027a25 */ /* 0x000fe400078e0002 */
[-C--:B------:R-:W-:Y:S02]  /*03b0*/  @!P4 IADD3 R0, R0, -R11.reuse, RZ ;  /* 0x8000000b0000c210 */ /* 0x080fe40007ffe0ff */
[----:B------:R-:W-:Y:S02]  /*03c0*/  @!P4 IADD3 R157, R157, 0x1, RZ ;  /* 0x000000019d9dc810 */ /* 0x000fe40007ffe0ff */
[----:B------:R-:W-:Y:S01]  /*03d0*/  ISETP.GE.U32.AND P0, PT, R0, R11, PT ;  /* 0x0000000b0000720c */ /* 0x000fe20003f06070 */
[----:B------:R-:W-:Y:S01]  /*03e0*/  IMAD R11, R159, c[0x0][0x278], RZ ;  /* 0x00009e009f0b7a24 */ /* 0x000fe200078e02ff */
[----:B------:R-:W-:Y:S02]  /*03f0*/  ISETP.NE.AND P4, PT, RZ, c[0x0][0x178], PT ;  /* 0x00005e00ff007a0c */ /* 0x000fe40003f85270 */
[----:B------:R-:W-:Y:S01]  /*0400*/  IADD3 R16, P6, R15, R2, RZ ;  /* 0x000000020f107210 */ /* 0x000fe20007fde0ff */
[----:B------:R-:W-:-:S02]  /*0410*/  IMAD R17, R160, c[0x0][0x27c], R11 ;  /* 0x00009f00a0117a24 */ /* 0x000fc400078e020b */
[----:B------:R-:W-:Y:S02]  /*0420*/  IMAD R11, R161, c[0x0][0x1d8], RZ ;  /* 0x00007600a10b7a24 */ /* 0x000fe400078e02ff */
[----:B------:R-:W-:Y:S01]  /*0430*/  IMAD.IADD R7, R7, 0x1, R17 ;  /* 0x0000000107077824 */ /* 0x000fe200078e0211 */
[----:B------:R-:W-:Y:S01]  /*0440*/  SHF.R.S32.HI R17, RZ, 0x1f, R15 ;  /* 0x0000001fff117819 */ /* 0x000fe2000001140f */
[----:B------:R-:W-:Y:S02]  /*0450*/  IMAD R11, R162, c[0x0][0x1dc], R11 ;  /* 0x00007700a20b7a24 */ /* 0x000fe400078e020b */
[----:B------:R-:W-:Y:S02]  /*0460*/  @P0 IADD3 R157, R157, 0x1, RZ ;  /* 0x000000019d9d0810 */ /* 0x000fe40007ffe0ff */
[----:B------:R-:W-:Y:S02]  /*0470*/  LEA R14, P0, R16, c[0x0][0x240], 0x2 ;  /* 0x00009000100e7a11 */ /* 0x000fe400078010ff */
[----:B------:R-:W-:Y:S01]  /*0480*/  IADD3.X R19, R17, R3, R11, P6, !PT ;  /* 0x0000000311137210 */ /* 0x000fe200037fe40b */
[----:B------:R-:W-:-:S02]  /*0490*/  IMAD R3, R161, c[0x0][0x1e8], RZ ;  /* 0x00007a00a1037a24 */ /* 0x000fc400078e02ff */
[----:B------:R-:W-:Y:S01]  /*04a0*/  @!P3 IMAD.MOV R157, RZ, RZ, -R157 ;  /* 0x000000ffff9db224 */ /* 0x000fe200078e0a9d */
[----:B------:R-:W-:Y:S01]  /*04b0*/  @!P4 LOP3.LUT R157, RZ, c[0x0][0x178], RZ, 0x33, !PT ;  /* 0x00005e00ff9dca12 */ /* 0x000fe200078e33ff */
[----:B------:R-:W-:Y:S01]  /*04c0*/  IMAD R0, R162, c[0x0][0x1ec], R3 ;  /* 0x00007b00a2007a24 */ /* 0x000fe200078e0203 */
[----:B------:R-:W-:Y:S01]  /*04d0*/  LEA.HI.X R16, R16, c[0x0][0x244], R19, 0x2, P0 ;  /* 0x0000910010107a11 */ /* 0x000fe200000f1413 */
[----:B------:R-:W-:Y:S01]  /*04e0*/  IMAD.WIDE.U32 R2, R162, c[0x0][0x1e8], R4 ;  /* 0x00007a00a2027a25 */ /* 0x000fe200078e0004 */
[----:B------:R-:W-:-:S03]  /*04f0*/  SHF.R.S32.HI R156, RZ, 0x1f, R157 ;  /* 0x0000001fff9c7819 */ /* 0x000fc6000001149d */
[----:B------:R-:W-:-:S04]  /*0500*/  IMAD.WIDE.U32 R10, R160, c[0x0][0x1b0], RZ ;  /* 0x00006c00a00a7a25 */ /* 0x000fc800078e00ff */
[----:B------:R-:W-:Y:S01]  /*0510*/  IMAD.WIDE.U32 R4, R162, c[0x0][0x280], R6 ;  /* 0x0000a000a2047a25 */ /* 0x000fe200078e0006 */
[----:B------:R-:W-:Y:S02]  /*0520*/  IADD3 R7, P3, R15, R2, RZ ;  /* 0x000000020f077210 */ /* 0x000fe40007f7e0ff */
[----:B------:R-:W-:Y:S01]  /*0530*/  IADD3 R11, R11, R23, RZ ;  /* 0x000000170b0b7210 */ /* 0x000fe20007ffe0ff */
[C---:B------:R-:W-:Y:S01]  /*0540*/  IMAD R18, R156.reuse, c[0x0][0x1c8], RZ ;  /* 0x000072009c127a24 */ /* 0x040fe200078e02ff */
[----:B------:R-:W-:Y:S01]  /*0550*/  IADD3.X R2, R17, R3, R0, P3, !PT ;  /* 0x0000000311027210 */ /* 0x000fe20001ffe400 */
[----:B------:R-:W-:Y:S01]  /*0560*/  IMAD R0, R156, c[0x0][0x1a8], RZ ;  /* 0x00006a009c007a24 */ /* 0x000fe200078e02ff */
[----:B------:R-:W-:Y:S01]  /*0570*/  LEA R6, P0, R7, c[0x0][0x248], 0x2 ;  /* 0x0000920007067a11 */ /* 0x000fe200078010ff */
[----:B------:R-:W-:Y:S01]  /*0580*/  IMAD.WIDE.U32 R8, R157, c[0x0][0x1a8], R8 ;  /* 0x00006a009d087a25 */ /* 0x000fe200078e0008 */
[----:B------:R-:W-:Y:S02]  /*0590*/  IADD3 R4, P4, R15, R4, RZ ;  /* 0x000000040f047210 */ /* 0x000fe40007f9e0ff */
[----:B------:R-:W-:Y:S01]  /*05a0*/  LEA.HI.X R7, R7, c[0x0][0x24c], R2, 0x2, P0 ;  /* 0x0000930007077a11 */ /* 0x000fe200000f1402 */
[----:B------:R-:W-:Y:S01]  /*05b0*/  IMAD.WIDE.U32 R10, R157, c[0x0][0x1c8], R10 ;  /* 0x000072009d0a7a25 */ /* 0x000fe200078e000a */
[----:B------:R-:W-:-:S02]  /*05c0*/  ISETP.NE.U32.AND P0, PT, RZ, c[0x0][0x260], PT ;  /* 0x00009800ff007a0c */ /* 0x000fc40003f05070 */
[----:B------:R-:W-:Y:S01]  /*05d0*/  IADD3.X R5, R17, R5, R21, P4, !PT ;  /* 0x0000000511057210 */ /* 0x000fe200027fe415 */
[----:B------:R-:W-:Y:S01]  /*05e0*/  IMAD R19, R157, c[0x0][0x1cc], R18 ;  /* 0x000073009d137a24 */ /* 0x000fe200078e0212 */
[----:B------:R-:W-:Y:S01]  /*05f0*/  IADD3 R150, P3, R15, R8, RZ ;  /* 0x000000080f967210 */ /* 0x000fe20007f7e0ff */
[----:B------:R-:W-:Y:S01]  /*0600*/  IMAD R3, R157, c[0x0][0x1ac], R0 ;  /* 0x00006b009d037a24 */ /* 0x000fe200078e0200 */
[----:B------:R-:W-:Y:S02]  /*0610*/  IADD3 R15, P4, R15, R10, RZ ;  /* 0x0000000a0f0f7210 */ /* 0x000fe40007f9e0ff */
[----:B------:R-:W-:Y:S01]  /*0620*/  IADD3 R148, R11, R19, RZ ;  /* 0x000000130b947210 */ /* 0x000fe20007ffe0ff */
[----:B------:R-:W-:Y:S01]  /*0630*/  IMAD.IADD R8, R9, 0x1, R3 ;  /* 0x0000000109087824 */ /* 0x000fe200078e0203 */
[----:B------:R-:W-:Y:S02]  /*0640*/  ISETP.NE.AND.EX P0, PT, RZ, c[0x0][0x264], PT, P0 ;  /* 0x00009900ff007a0c */ /* 0x000fe40003f05300 */
[C---:B------:R-:W-:Y:S01]  /*0650*/  IADD3.X R148, R17.reuse, R148, RZ, P4, !PT ;  /* 0x0000009411947210 */ /* 0x040fe200027fe4ff */
[----:B------:R-:W-:Y:S01]  /*0660*/  IMAD.X R3, R17, 0x1, R8, P3 ;  /* 0x0000000111037824 */ /* 0x000fe200018e0608 */
[----:B------:R-:W-:-:S02]  /*0670*/  ISETP.NE.U32.AND P3, PT, RZ, c[0x0][0x328], PT ;  /* 0x0000ca00ff007a0c */ /* 0x000fc40003f65070 */
[----:B------:R-:W-:Y:S02]  /*0680*/  ISETP.NE.U32.AND P4, PT, RZ, c[0x0][0x348], PT ;  /* 0x0000d200ff007a0c */ /* 0x000fe40003f85070 */
[----:B------:R-:W-:Y:S02]  /*0690*/  ISETP.NE.AND.EX P3, PT, RZ, c[0x0][0x32c], PT, P3 ;  /* 0x0000cb00ff007a0c */ /* 0x000fe40003f65330 */
[----:B------:R-:W-:Y:S02]  /*06a0*/  ISETP.NE.AND.EX P4, PT, RZ, c[0x0][0x34c], PT, P4 ;  /* 0x0000d300ff007a0c */ /* 0x000fe40003f85340 */
[----:B------:R-:W-:Y:S01]  /*06b0*/  LEA R2, P6, R4, c[0x0][0x308], 0x2 ;  /* 0x0000c20004027a11 */ /* 0x000fe200078c10ff */
[----:B------:R-:W-:Y:S02]  /*06c0*/  @P0 IMAD R0, R160, c[0x0][0x164], R162 ;  /* 0x00005900a0000a24 */ /* 0x000fe400078e02a2 */
[----:B------:R-:W-:Y:S01]  /*06d0*/  @P0 IMAD.MOV.U32 R125, RZ, RZ, 0x8 ;  /* 0x00000008ff7d0424 */ /* 0x000fe200078e00ff */
[----:B------:R-:W-:Y:S01]  /*06e0*/  LEA.HI.X R4, R4, c[0x0][0x30c], R5, 0x2, P6 ;  /* 0x0000c30004047a11 */ /* 0x000fe200030f1405 */
[----:B------:R-:W-:Y:S01]  /*06f0*/  @P0 IMAD R0, R0, c[0x0][0x174], RZ ;  /* 0x00005d0000000a24 */ /* 0x000fe200078e02ff */
[----:B------:R-:W-:-:S03]  /*0700*/  LEA R151, P6, R150, c[0x0][0x228], 0x2 ;  /* 0x00008a0096977a11 */ /* 0x000fc600078c10ff */
[----:B------:R-:W-:Y:S01]  /*0710*/  @P0 IMAD R0, R0, c[0x0][0x16c], RZ ;  /* 0x00005b0000000a24 */ /* 0x000fe200078e02ff */
[----:B------:R-:W-:Y:S02]  /*0720*/  LEA.HI.X R150, R150, c[0x0][0x22c], R3, 0x2, P6 ;  /* 0x00008b0096967a11 */ /* 0x000fe400030f1403 */
        /* <DEDUP_REMOVED lines=13> */
[----:B------:R-:W-:Y:S01]  /*0800*/  CS2R R154, SRZ ;  /* 0x00000000009a7805 */ /* 0x000fe2000001ff00 */
[----:B------:R-:W-:Y:S01]  /*0810*/  MOV R147, RZ ;  /* 0x000000ff00937202 */ /* 0x000fe20000000f00 */
[----:B------:R-:W2:Y:S05]  /*0820*/  S2R R153, SR_LANEID ;  /* 0x0000000000997919 */ /* 0x000eaa0000000000 */
[----:B------:R4:W1:Y:S08]  /*0830*/  R2UR UR21, R16 ;  /* 0x00000000101573c2 */ /* 0x00087000000e0000 */
[----:B------:R4:W0:Y:S01]  /*0840*/  R2UR UR18, R6 ;  /* 0x00000000061273c2 */ /* 0x00082200000e0000 */
[----:B---3--:R-:W-:-:S07]  /*0850*/  SHF.R.S32.HI R3, RZ, 0x1f, R152 ;  /* 0x0000001fff037819 */ /* 0x008fce0000011498 */
[----:B------:R4:W3:Y:S01]  /*0860*/  R2UR UR19, R7 ;  /* 0x00000000071373c2 */ /* 0x0008e200000e0000 */
[----:B------:R-:W-:-:S04]  /*0870*/  LEA.HI R3, R3, R152, RZ, 0x5 ;  /* 0x0000009803037211 */ /* 0x000fc800078f28ff */
[----:B------:R-:W-:-:S03]  /*0880*/  SHF.R.S32.HI R146, RZ, 0x5, R3 ;  /* 0x00000005ff927819 */ /* 0x000fc60000011403 */
[----:B------:R4:W0:Y:S08]  /*0890*/  R2UR UR16, R2 ;  /* 0x00000000021073c2 */ /* 0x00083000000e0000 */
[----:B-12---:R4:W0:Y:S02]  /*08a0*/  R2UR UR17, R4 ;  /* 0x00000000041173c2 */ /* 0x00682400000e0000 */
.L_x_3353:
[----:B------:R-:W-:Y:S01]  /*08b0*/  IMAD.SHL.U32 R234, R152, 0x10, RZ ;  /* 0x0000001098ea7824 */ /* 0x000fe200078e00ff */
[----:B------:R-:W-:Y:S01]  /*08c0*/  IADD3 R145, -R147, c[0x0][0x174], RZ ;  /* 0x00005d0093917a10 */ /* 0x000fe20007ffe1ff */
[----:B------:R-:W-:Y:S01]  /*08d0*/  BAR.SYNC.DEFER_BLOCKING 0x0 ;  /* 0x0000000000007b1d */ /* 0x000fe20000010000 */
[----:B------:R-:W-:Y:S01]  /*08e0*/  MOV R3, UR21 ;  /* 0x0000001500037c02 */ /* 0x000fe20008000f00 */
[----:B0---4-:R-:W-:Y:S01]  /*08f0*/  IMAD.U32 R2, RZ, RZ, UR20 ;  /* 0x00000014ff027e24 */ /* 0x011fe2000f8e00ff */
[----:B------:R-:W-:Y:S01]  /*0900*/  LOP3.LUT R144, R234, 0xfffffe00, RZ, 0xc0, !PT ;  /* 0xfffffe00ea907812 */ /* 0x000fe200078ec0ff */
[----:B------:R-:W-:Y:S01]  /*0910*/  CS2R R4, SRZ ;  /* 0x0000000000047805 */ /* 0x000fe2000001ff00 */
[----:B------:R-:W-:Y:S01]  /*0920*/  LEA R143, R145, 0xfffffc00, 0xa ;  /* 0xfffffc00918f7811 */ /* 0x000fe200078e50ff */
[----:B------:R-:W-:Y:S01]  /*0930*/  HFMA2.MMA R7, -RZ, RZ, 0, 0 ;  /* 0x00000000ff077435 */ /* 0x000fe200000001ff */
[----:B------:R-:W-:Y:S01]  /*0940*/  LOP3.LUT R118, R144, 0x1f, R152, 0xf8, !PT ;  /* 0x0000001f90767812 */ /* 0x000fe200078ef898 */
[----:B------:R-:W-:Y:S01]  /*0950*/  HFMA2.MMA R13, -RZ, RZ, 0, 0 ;  /* 0x00000000ff0d7435 */ /* 0x000fe200000001ff */
[----:B------:R-:W-:Y:S01]  /*0960*/  IADD3 R63, -R143, c[0x0][0x168], RZ ;  /* 0x00005a008f3f7a10 */ /* 0x000fe20007ffe1ff */
[----:B------:R-:W-:Y:S01]  /*0970*/  IMAD.MOV.U32 R10, RZ, RZ, RZ ;  /* 0x000000ffff0a7224 */ /* 0x000fe200078e00ff */
[C---:B------:R-:W-:Y:S01]  /*0980*/  LOP3.LUT R0, R118.reuse, 0x20, RZ, 0xfc, !PT ;  /* 0x0000002076007812 */ /* 0x040fe200078efcff */
[C---:B------:R-:W-:Y:S01]  /*0990*/  IMAD.WIDE R2, R118.reuse, 0x4, R2 ;  /* 0x0000000476027825 */ /* 0x040fe200078e0202 */
[-C--:B------:R-:W-:Y:S01]  /*09a0*/  ISETP.GE.AND P2, PT, R118, R63.reuse, PT ;  /* 0x0000003f7600720c */ /* 0x080fe20003f46270 */
[----:B------:R-:W-:Y:S01]  /*09b0*/  HFMA2.MMA R21, -RZ, RZ, 0, 0 ;  /* 0x00000000ff157435 */ /* 0x000fe200000001ff */
[----:B------:R-:W-:Y:S01]  /*09c0*/  ISETP.GE.AND P1, PT, R0, R63, PT ;  /* 0x0000003f0000720c */ /* 0x000fe20003f26270 */
[----:B------:R-:W-:Y:S01]  /*09d0*/  IMAD.MOV.U32 R14, RZ, RZ, RZ ;  /* 0x000000ffff0e7224 */ /* 0x000fe200078e00ff */
[C---:B------:R-:W-:Y:S01]  /*09e0*/  LOP3.LUT R6, R118.reuse, 0x40, RZ, 0xfc, !PT ;  /* 0x0000004076067812 */ /* 0x040fe200078efcff */
[----:B------:R-:W-:Y:S01]  /*09f0*/  IMAD.MOV.U32 R18, RZ, RZ, RZ ;  /* 0x000000ffff127224 */ /* 0x000fe200078e00ff */
[C---:B------:R-:W-:Y:S01]  /*0a00*/  LOP3.LUT R8, R118.reuse, 0x60, RZ, 0xfc, !PT ;  /* 0x0000006076087812 */ /* 0x040fe200078efcff */
[----:B------:R-:W-:Y:S01]  /*0a10*/  IMAD.MOV.U32 R22, RZ, RZ, RZ ;  /* 0x000000ffff167224 */ /* 0x000fe200078e00ff */
[----:B------:R-:W-:-:S02]  /*0a20*/  LOP3.LUT R11, R118, 0x80, RZ, 0xfc, !PT ;  /* 0x00000080760b7812 */ /* 0x000fc400078efcff */
[C---:B------:R-:W-:Y:S02]  /*0a30*/  LOP3.LUT R12, R118.reuse, 0xa0, RZ, 0xfc, !PT ;  /* 0x000000a0760c7812 */ /* 0x040fe400078efcff */
[----:B------:R-:W-:Y:S01]  /*0a40*/  LOP3.LUT R15, R118, 0xc0, RZ, 0xfc, !PT ;  /* 0x000000c0760f7812 */ /* 0x000fe200078efcff */
[----:B------:R0:W2:Y:S01]  /*0a50*/  @!P2 LDG.E R5, [R2.64] ;  /* 0x0000000e0205a981 */ /* 0x0000a2000c1e1900 */
[-C--:B------:R-:W-:Y:S02]  /*0a60*/  ISETP.GE.AND P0, PT, R6, R63.reuse, PT ;  /* 0x0000003f0600720c */ /* 0x080fe40003f06270 */
[----:B------:R-:W-:Y:S01]  /*0a70*/  LOP3.LUT R16, R118, 0xe0, RZ, 0xfc, !PT ;  /* 0x000000e076107812 */ /* 0x000fe200078efcff */
[----:B------:R0:W4:Y:S01]  /*0a80*/  @!P1 LDG.E R4, [R2.64+0x80] ;  /* 0x0000800e02049981 */ /* 0x000122000c1e1900 */
[----:B------:R-:W-:Y:S02]  /*0a90*/  ISETP.GE.AND P4, PT, R8, R63, PT ;  /* 0x0000003f0800720c */ /* 0x000fe40003f86270 */
[----:B------:R-:W-:-:S02]  /*0aa0*/  LOP3.LUT R19, R118, 0x100, RZ, 0xfc, !PT ;  /* 0x0000010076137812 */ /* 0x000fc400078efcff */
[-C--:B------:R-:W-:Y:S02]  /*0ab0*/  ISETP.GE.AND P6, PT, R11, R63.reuse, PT ;  /* 0x0000003f0b00720c */ /* 0x080fe40003fc6270 */
[-C--:B------:R-:W-:Y:S02]  /*0ac0*/  ISETP.GE.AND P5, PT, R12, R63.reuse, PT ;  /* 0x0000003f0c00720c */ /* 0x080fe40003fa6270 */
[-C--:B------:R-:W-:Y:S01]  /*0ad0*/  ISETP.GE.AND P3, PT, R15, R63.reuse, PT ;  /* 0x0000003f0f00720c */ /* 0x080fe20003f66270 */
[----:B------:R0:W5:Y:S01]  /*0ae0*/  @!P0 LDG.E R7, [R2.64+0x100] ;  /* 0x0001000e02078981 */ /* 0x000162000c1e1900 */
[-C--:B------:R-:W-:Y:S02]  /*0af0*/  ISETP.GE.AND P2, PT, R16, R63.reuse, PT ;  /* 0x0000003f1000720c */ /* 0x080fe40003f46270 */
[----:B------:R-:W-:Y:S01]  /*0b00*/  ISETP.GE.AND P1, PT, R19, R63, PT ;  /* 0x0000003f1300720c */ /* 0x000fe20003f26270 */
[----:B---3--:R0:W3:Y:S01]  /*0b10*/  @!P4 LDG.E R10, [R2.64+0x180] ;  /* 0x0001800e020ac981 */ /* 0x0080e2000c1e1900 */
[----:B------:R-:W-:-:S02]  /*0b20*/  MOV R9, RZ ;  /* 0x000000ff00097202 */ /* 0x000fc40000000f00 */
[C---:B------:R-:W-:Y:S02]  /*0b30*/  LOP3.LUT R20, R118.reuse, 0x120, RZ, 0xfc, !PT ;  /* 0x0000012076147812 */ /* 0x040fe400078efcff */
[C---:B------:R-:W-:Y:S01]  /*0b40*/  LOP3.LUT R23, R118.reuse, 0x140, RZ, 0xfc, !PT ;  /* 0x0000014076177812 */ /* 0x040fe200078efcff */
[----:B------:R0:W3:Y:S01]  /*0b50*/  @!P5 LDG.E R14, [R2.64+0x280] ;  /* 0x0002800e020ed981 */ /* 0x0000e2000c1e1900 */
[C---:B------:R-:W-:Y:S02]  /*0b60*/  LOP3.LUT R24, R118.reuse, 0x160, RZ, 0xfc, !PT ;  /* 0x0000016076187812 */ /* 0x040fe400078efcff */
[----:B------:R-:W-:Y:S01]  /*0b70*/  MOV R17, RZ ;  /* 0x000000ff00117202 */ /* 0x000fe20000000f00 */
[----:B------:R0:W3:Y:S01]  /*0b80*/  @!P6 LDG.E R9, [R2.64+0x200] ;  /* 0x0002000e0209e981 */ /* 0x0000e2000c1e1900 */
[C---:B------:R-:W-:Y:S02]  /*0b90*/  LOP3.LUT R27, R118.reuse, 0x180, RZ, 0xfc, !PT ;  /* 0x00000180761b7812 */ /* 0x040fe400078efcff */
[----:B------:R-:W-:Y:S01]  /*0ba0*/  LOP3.LUT R28, R118, 0x1a0, RZ, 0xfc, !PT ;  /* 0x000001a0761c7812 */ /* 0x000fe200078efcff */
[----:B------:R0:W3:Y:S01]  /*0bb0*/  @!P3 LDG.E R13, [R2.64+0x300] ;  /* 0x0003000e020db981 */ /* 0x0000e2000c1e1900 */
[----:B------:R-:W-:-:S02]  /*0bc0*/  ISETP.GE.AND P0, PT, R20, R63, PT ;  /* 0x0000003f1400720c */ /* 0x000fc40003f06270 */
[C---:B------:R-:W-:Y:S01]  /*0bd0*/  LOP3.LUT R31, R118.reuse, 0x1c0, RZ, 0xfc, !PT ;  /* 0x000001c0761f7812 */ /* 0x040fe200078efcff */
[----:B------:R0:W3:Y:S01]  /*0be0*/  @!P2 LDG.E R18, [R2.64+0x380] ;  /* 0x0003800e0212a981 */ /* 0x0000e2000c1e1900 */
[-C--:B------:R-:W-:Y:S02]  /*0bf0*/  ISETP.GE.AND P4, PT, R23, R63.reuse, PT ;  /* 0x0000003f1700720c */ /* 0x080fe40003f86270 */
[----:B------:R-:W-:Y:S01]  /*0c00*/  LOP3.LUT R32, R118, 0x1e0, RZ, 0xfc, !PT ;  /* 0x000001e076207812 */ /* 0x000fe200078efcff */
[----:B------:R0:W3:Y:S01]  /*0c10*/  @!P1 LDG.E R17, [R2.64+0x400] ;  /* 0x0004000e02119981 */ /* 0x0000e2000c1e1900 */
[-C--:B------:R-:W-:Y:S02]  /*0c20*/  ISETP.GE.AND P6, PT, R24, R63.reuse, PT ;  /* 0x0000003f1800720c */ /* 0x080fe40003fc6270 */
[-C--:B------:R-:W-:Y:S02]  /*0c30*/  ISETP.GE.AND P5, PT, R27, R63.reuse, PT ;  /* 0x0000003f1b00720c */ /* 0x080fe40003fa6270 */
[-C--:B------:R-:W-:Y:S01]  /*0c40*/  ISETP.GE.AND P3, PT, R28, R63.reuse, PT ;  /* 0x0000003f1c00720c */ /* 0x080fe20003f66270 */
[----:B------:R-:W-:Y:S01]  /*0c50*/  HFMA2.MMA R29, -RZ, RZ, 0, 0 ;  /* 0x00000000ff1d7435 */ /* 0x000fe200000001ff */
[-C--:B------:R-:W-:Y:S01]  /*0c60*/  ISETP.GE.AND P2, PT, R31, R63.reuse, PT ;  /* 0x0000003f1f00720c */ /* 0x080fe20003f46270 */
[----:B------:R-:W-:Y:S01]  /*0c70*/  IMAD.MOV.U32 R26, RZ, RZ, RZ ;  /* 0x000000ffff1a7224 */ /* 0x000fe200078e00ff */
[----:B------:R-:W-:Y:S01]  /*0c80*/  ISETP.GE.AND P1, PT, R32, R63, PT ;  /* 0x0000003f2000720c */ /* 0x000fe20003f26270 */
[----:B------:R-:W-:Y:S01]  /*0c90*/  IMAD.MOV.U32 R30, RZ, RZ, RZ ;  /* 0x000000ffff1e7224 */ /* 0x000fe200078e00ff */
[----:B------:R-:W-:Y:S01]  /*0ca0*/  MOV R25, RZ ;  /* 0x000000ff00197202 */ /* 0x000fe20000000f00 */
[----:B------:R0:W3:Y:S01]  /*0cb0*/  @!P0 LDG.E R22, [R2.64+0x480] ;  /* 0x0004800e02168981 */ /* 0x0000e2000c1e1900 */
[----:B------:R-:W-:-:S03]  /*0cc0*/  IMAD.MOV.U32 R33, RZ, RZ, RZ ;  /* 0x000000ffff217224 */ /* 0x000fc600078e00ff */
        /* <DEDUP_REMOVED lines=9> */
[C---:B------:R-:W-:Y:S02]  /*0d60*/  LEA.HI.SX32 R142, R34.reuse, R34, 0x1b ;  /* 0x00000022228e7211 */ /* 0x040fe400078fdaff */
[C---:B------:R-:W-:Y:S02]  /*0d70*/  IADD3 R39, R34.reuse, 0x60, RZ ;  /* 0x0000006022277810 */ /* 0x040fe40007ffe0ff */
[C---:B------:R-:W-:Y:S02]  /*0d80*/  IADD3 R41, R34.reuse, 0x80, RZ ;  /* 0x0000008022297810 */ /* 0x040fe40007ffe0ff */
[----:B------:R-:W-:-:S02]  /*0d90*/  IADD3 R43, R34, 0xa0, RZ ;  /* 0x000000a0222b7810 */ /* 0x000fc40007ffe0ff */
[----:B------:R-:W-:Y:S02]  /*0da0*/  IADD3 R45, R34, 0xc0, RZ ;  /* 0x000000c0222d7810 */ /* 0x000fe40007ffe0ff */
[-C--:B------:R-:W-:Y:S02]  /*0db0*/  LEA.HI.SX32 R35, R35, R34.reuse, 0x1b ;  /* 0x0000002223237211 */ /* 0x080fe400078fdaff */
[-C--:B------:R-:W-:Y:S01]  /*0dc0*/  LEA.HI.SX32 R37, R37, R34.reuse, 0x1b ;  /* 0x0000002225257211 */ /* 0x080fe200078fdaff */
[----:B------:R-:W-:Y:S01]  /*0dd0*/  IMAD.SHL.U32 R142, R142, 0x4, RZ ;  /* 0x000000048e8e7824 */ /* 0x000fe200078e00ff */
[C---:B------:R-:W-:Y:S02]  /*0de0*/  IADD3 R47, R34.reuse, 0xe0, RZ ;  /* 0x000000e0222f7810 */ /* 0x040fe40007ffe0ff */
[----:B------:R-:W-:Y:S02]  /*0df0*/  IADD3 R49, R34, 0x100, RZ ;  /* 0x0000010022317810 */ /* 0x000fe40007ffe0ff */
[----:B------:R-:W-:-:S02]  /*0e00*/  LEA.HI.SX32 R39, R39, R34, 0x1b ;  /* 0x0000002227277211 */ /* 0x000fc400078fdaff */
[-C--:B------:R-:W-:Y:S01]  /*0e10*/  LEA.HI.SX32 R41, R41, R34.reuse, 0x1b ;  /* 0x0000002229297211 */ /* 0x080fe200078fdaff */
[----:B------:R-:W-:Y:S01]  /*0e20*/  IMAD.SHL.U32 R140, R37, 0x4, RZ ;  /* 0x00000004258c7824 */ /* 0x000fe200078e00ff */
[C---:B0-----:R-:W-:Y:S02]  /*0e30*/  IADD3 R3, R34.reuse, 0x120, RZ ;  /* 0x0000012022037810 */ /* 0x041fe40007ffe0ff */
[-C--:B------:R-:W-:Y:S02]  /*0e40*/  LEA.HI.SX32 R43, R43, R34.reuse, 0x1b ;  /* 0x000000222b2b7211 */ /* 0x080fe400078fdaff */
[----:B------:R-:W-:Y:S02]  /*0e50*/  LEA.HI.SX32 R45, R45, R34, 0x1b ;  /* 0x000000222d2d7211 */ /* 0x000fe400078fdaff */
[----:B------:R-:W-:Y:S02]  /*0e60*/  SHF.L.U32 R141, R35, 0x2, RZ ;  /* 0x00000002238d7819 */ /* 0x000fe400000006ff */
[----:B------:R-:W-:-:S02]  /*0e70*/  IADD3 R51, R34, 0x140, RZ ;  /* 0x0000014022337810 */ /* 0x000fc40007ffe0ff */
[C---:B------:R-:W-:Y:S01]  /*0e80*/  IADD3 R53, R34.reuse, 0x160, RZ ;  /* 0x0000016022357810 */ /* 0x040fe20007ffe0ff */
[----:B------:R-:W-:Y:S01]  /*0e90*/  IMAD.SHL.U32 R138, R41, 0x4, RZ ;  /* 0x00000004298a7824 */ /* 0x000fe200078e00ff */
[-C--:B------:R-:W-:Y:S02]  /*0ea0*/  LEA.HI.SX32 R47, R47, R34.reuse, 0x1b ;  /* 0x000000222f2f7211 */ /* 0x080fe400078fdaff */
[----:B------:R-:W-:Y:S02]  /*0eb0*/  LEA.HI.SX32 R49, R49, R34, 0x1b ;  /* 0x0000002231317211 */ /* 0x000fe400078fdaff */
[----:B------:R-:W-:Y:S02]  /*0ec0*/  SHF.L.U32 R139, R39, 0x2, RZ ;  /* 0x00000002278b7819 */ /* 0x000fe400000006ff */
[C---:B------:R-:W-:Y:S01]  /*0ed0*/  IADD3 R55, R34.reuse, 0x180, RZ ;  /* 0x0000018022377810 */ /* 0x040fe20007ffe0ff */
[----:B------:R-:W-:Y:S01]  /*0ee0*/  IMAD.SHL.U32 R136, R45, 0x4, RZ ;  /* 0x000000042d887824 */ /* 0x000fe200078e00ff */
[----:B------:R-:W-:-:S02]  /*0ef0*/  IADD3 R57, R34, 0x1a0, RZ ;  /* 0x000001a022397810 */ /* 0x000fc40007ffe0ff */
[C---:B------:R-:W-:Y:S02]  /*0f00*/  IADD3 R59, R34.reuse, 0x1c0, RZ ;  /* 0x000001c0223b7810 */ /* 0x040fe40007ffe0ff */
[-C--:B------:R-:W-:Y:S02]  /*0f10*/  LEA.HI.SX32 R3, R3, R34.reuse, 0x1b ;  /* 0x0000002203037211 */ /* 0x080fe400078fdaff */
[----:B------:R-:W-:Y:S02]  /*0f20*/  SHF.L.U32 R137, R43, 0x2, RZ ;  /* 0x000000022b897819 */ /* 0x000fe400000006ff */
[-C--:B------:R-:W-:Y:S02]  /*0f30*/  LEA.HI.SX32 R51, R51, R34.reuse, 0x1b ;  /* 0x0000002233337211 */ /* 0x080fe400078fdaff */
[----:B------:R-:W-:Y:S01]  /*0f40*/  LEA.HI.SX32 R53, R53, R34, 0x1b ;  /* 0x0000002235357211 */ /* 0x000fe200078fdaff */
[----:B------:R-:W-:Y:S01]  /*0f50*/  IMAD.SHL.U32 R128, R49, 0x4, RZ ;  /* 0x0000000431807824 */ /* 0x000fe200078e00ff */
[----:B------:R-:W-:-:S02]  /*0f60*/  IADD3 R61, R34, 0x1e0, RZ ;  /* 0x000001e0223d7810 */ /* 0x000fc40007ffe0ff */
[----:B------:R-:W-:Y:S02]  /*0f70*/  SHF.L.U32 R129, R47, 0x2, RZ ;  /* 0x000000022f817819 */ /* 0x000fe400000006ff */
[-C--:B------:R-:W-:Y:S02]  /*0f80*/  LEA.HI.SX32 R55, R55, R34.reuse, 0x1b ;  /* 0x0000002237377211 */ /* 0x080fe400078fdaff */
[-C--:B------:R-:W-:Y:S02]  /*0f90*/  LEA.HI.SX32 R57, R57, R34.reuse, 0x1b ;  /* 0x0000002239397211 */ /* 0x080fe400078fdaff */
[----:B------:R-:W-:Y:S02]  /*0fa0*/  LEA.HI.SX32 R59, R59, R34, 0x1b ;  /* 0x000000223b3b7211 */ /* 0x000fe400078fdaff */
[----:B------:R-:W-:Y:S01]  /*0fb0*/  SHF.L.U32 R127, R3, 0x2, RZ ;  /* 0x00000002037f7819 */ /* 0x000fe200000006ff */
[----:B------:R-:W-:Y:S01]  /*0fc0*/  IMAD.SHL.U32 R117, R53, 0x4, RZ ;  /* 0x0000000435757824 */ /* 0x000fe200078e00ff */
[----:B------:R-:W-:-:S02]  /*0fd0*/  SHF.L.U32 R126, R51, 0x2, RZ ;  /* 0x00000002337e7819 */ /* 0x000fc400000006ff */
[----:B------:R-:W-:Y:S02]  /*0fe0*/  LEA.HI.SX32 R61, R61, R34, 0x1b ;  /* 0x000000223d3d7211 */ /* 0x000fe400078fdaff */
[----:B------:R-:W-:Y:S01]  /*0ff0*/  SHF.L.U32 R116, R55, 0x2, RZ ;  /* 0x0000000237747819 */ /* 0x000fe200000006ff */
[----:B------:R-:W-:Y:S01]  /*1000*/  IMAD.SHL.U32 R114, R59, 0x4, RZ ;  /* 0x000000043b727824 */ /* 0x000fe200078e00ff */
[----:B------:R-:W-:Y:S02]  /*1010*/  SHF.L.U32 R115, R57, 0x2, RZ ;  /* 0x0000000239737819 */ /* 0x000fe400000006ff */
[----:B------:R-:W-:Y:S02]  /*1020*/  SHF.L.U32 R112, R61, 0x2, RZ ;  /* 0x000000023d707819 */ /* 0x000fe400000006ff */
[-C--:B------:R-:W-:Y:S02]  /*1030*/  ISETP.GE.AND P2, PT, R118, R63.reuse, PT ;  /* 0x0000003f7600720c */ /* 0x080fe40003f46270 */
[----:B------:R-:W-:Y:S01]  /*1040*/  ISETP.GE.AND P1, PT, R0, R63, PT ;  /* 0x0000003f0000720c */ /* 0x000fe20003f26270 */
[----:B------:R-:W-:Y:S01]  /*1050*/  IMAD.U32 R3, RZ, RZ, UR19 ;  /* 0x00000013ff037e24 */ /* 0x000fe2000f8e00ff */
[----:B------:R-:W-:-:S02]  /*1060*/  MOV R2, UR18 ;  /* 0x0000001200027c02 */ /* 0x000fc40008000f00 */
[----:B------:R-:W-:-:S03]  /*1070*/  ISETP.GE.AND P0, PT, R6, R63, PT ;  /* 0x0000003f0600720c */ /* 0x000fc60003f06270 */
[----:B------:R-:W-:Y:S01]  /*1080*/  IMAD.WIDE R2, R118, 0x4, R2 ;  /* 0x0000000476027825 */ /* 0x000fe200078e0202 */
[-C--:B------:R-:W-:Y:S02]  /*1090*/  ISETP.GE.AND P4, PT, R8, R63.reuse, PT ;  /* 0x0000003f0800720c */ /* 0x080fe40003f86270 */
[-C--:B------:R-:W-:Y:S02]  /*10a0*/  ISETP.GE.AND P6, PT, R11, R63.reuse, PT ;  /* 0x0000003f0b00720c */ /* 0x080fe40003fc6270 */
[-C--:B------:R-:W-:Y:S02]  /*10b0*/  ISETP.GE.AND P5, PT, R12, R63.reuse, PT ;  /* 0x0000003f0c00720c */ /* 0x080fe40003fa6270 */
[----:B------:R-:W-:Y:S01]  /*10c0*/  ISETP.GE.AND P3, PT, R15, R63, PT ;  /* 0x0000003f0f00720c */ /* 0x000fe20003f66270 */
[----:B--2---:R-:W-:Y:S04]  /*10d0*/  STS [R142], R5 ;  /* 0x000000058e007388 */ /* 0x004fe80000000800 */
[----:B----4-:R0:W-:Y:S04]  /*10e0*/  STS [R141+0x80], R4 ;  /* 0x000080048d007388 */ /* 0x0101e80000000800 */
[----:B-----5:R-:W-:Y:S01]  /*10f0*/  STS [R140+0x100], R7 ;  /* 0x000100078c007388 */ /* 0x020fe20000000800 */
[----:B0-----:R-:W-:-:S03]  /*1100*/  LEA R4, R153, R144, 0x4 ;  /* 0x0000009099047211 */ /* 0x001fc600078e20ff */
[----:B---3--:R0:W-:Y:S01]  /*1110*/  STS [R139+0x180], R10 ;  /* 0x0001800a8b007388 */ /* 0x0081e20000000800 */
[----:B------:R-:W-:-:S03]  /*1120*/  LEA.HI.SX32 R4, R4, R4, 0x1b ;  /* 0x0000000404047211 */ /* 0x000fc600078fdaff */
[----:B------:R1:W-:Y:S04]  /*1130*/  STS [R138+0x200], R9 ;  /* 0x000200098a007388 */ /* 0x0003e80000000800 */
[----:B------:R2:W-:Y:S04]  /*1140*/  STS [R137+0x280], R14 ;  /* 0x0002800e89007388 */ /* 0x0005e80000000800 */
[----:B------:R-:W-:Y:S04]  /*1150*/  STS [R136+0x300], R13 ;  /* 0x0003000d88007388 */ /* 0x000fe80000000800 */
[----:B------:R-:W-:Y:S04]  /*1160*/  STS [R129+0x380], R18 ;  /* 0x0003801281007388 */ /* 0x000fe80000000800 */
[----:B------:R-:W-:Y:S01]  /*1170*/  STS [R128+0x400], R17 ;  /* 0x0004001180007388 */ /* 0x000fe20000000800 */
[----:B------:R-:W-:-:S03]  /*1180*/  SHF.L.U32 R113, R4, 0x2, RZ ;  /* 0x0000000204717819 */ /* 0x000fc600000006ff */
[----:B------:R3:W-:Y:S04]  /*1190*/  STS [R127+0x480], R22 ;  /* 0x000480167f007388 */ /* 0x0007e80000000800 */
[----:B------:R-:W-:Y:S04]  /*11a0*/  STS [R126+0x500], R21 ;  /* 0x000500157e007388 */ /* 0x000fe80000000800 */
[----:B------:R-:W-:Y:S04]  /*11b0*/  STS [R117+0x580], R26 ;  /* 0x0005801a75007388 */ /* 0x000fe80000000800 */
[----:B------:R-:W-:Y:S04]  /*11c0*/  STS [R116+0x600], R25 ;  /* 0x0006001974007388 */ /* 0x000fe80000000800 */
[----:B------:R4:W-:Y:S04]  /*11d0*/  STS [R115+0x680], R30 ;  /* 0x0006801e73007388 */ /* 0x0009e80000000800 */
        /* <DEDUP_REMOVED lines=21> */
[----:B------:R-:W-:Y:S01]  /*1330*/  MOV R5, RZ ;  /* 0x000000ff00057202 */ /* 0x000fe20000000f00 */
[----:B-1----:R-:W-:Y:S01]  /*1340*/  HFMA2.MMA R9, -RZ, RZ, 0, 0 ;  /* 0x00000000ff097435 */ /* 0x002fe200000001ff */
[----:B------:R-:W-:Y:S01]  /*1350*/  IMAD.MOV.U32 R7, RZ, RZ, RZ ;  /* 0x000000ffff077224 */ /* 0x000fe200078e00ff */
[----:B--2---:R-:W-:Y:S01]  /*1360*/  MOV R14, RZ ;  /* 0x000000ff000e7202 */ /* 0x004fe20000000f00 */
[----:B---3--:R-:W-:Y:S01]  /*1370*/  HFMA2.MMA R22, -RZ, RZ, 0, 0 ;  /* 0x00000000ff167435 */ /* 0x008fe200000001ff */
[----:B------:R-:W-:Y:S01]  /*1380*/  IMAD.MOV.U32 R18, RZ, RZ, RZ ;  /* 0x000000ffff127224 */ /* 0x000fe200078e00ff */
[----:B------:R-:W-:Y:S01]  /*1390*/  MOV R13, RZ ;  /* 0x000000ff000d7202 */ /* 0x000fe20000000f00 */
[----:B------:R-:W-:Y:S01]  /*13a0*/  IMAD.MOV.U32 R17, RZ, RZ, RZ ;  /* 0x000000ffff117224 */ /* 0x000fe200078e00ff */
        /* <DEDUP_REMOVED lines=19> */
[----:B------:R-:W-:Y:S01]  /*14e0*/  IMAD.MOV.U32 R21, RZ, RZ, RZ ;  /* 0x000000ffff157224 */ /* 0x000fe200078e00ff */
[----:B------:R-:W-:Y:S01]  /*14f0*/  MOV R26, RZ ;  /* 0x000000ff001a7202 */ /* 0x000fe20000000f00 */
[----:B-----5:R-:W-:Y:S01]  /*1500*/  HFMA2.MMA R29, -RZ, RZ, 0, 0 ;  /* 0x00000000ff1d7435 */ /* 0x020fe200000001ff */
[----:B------:R-:W-:Y:S01]  /*1510*/  IMAD.MOV.U32 R25, RZ, RZ, RZ ;  /* 0x000000ffff197224 */ /* 0x000fe200078e00ff */
[----:B------:R-:W-:Y:S01]  /*1520*/  MOV R4, RZ ;  /* 0x000000ff00047202 */ /* 0x000fe20000000f00 */
[----:B------:R-:W-:Y:S01]  /*1530*/  IMAD.MOV.U32 R33, RZ, RZ, RZ ;  /* 0x000000ffff217224 */ /* 0x000fe200078e00ff */
[----:B------:R0:W5:Y:S04]  /*1540*/  @!P4 LDG.E R21, [R2.64+0x500] ;  /* 0x0005000e0215c981 */ /* 0x000168000c1e1900 */
[----:B------:R0:W5:Y:S04]  /*1550*/  @!P0 LDG.E R26, [R2.64+0x480] ;  /* 0x0004800e021a8981 */ /* 0x000168000c1e1900 */
[----:B------:R0:W5:Y:S04]  /*1560*/  @!P6 LDG.E R30, [R2.64+0x580] ;  /* 0x0005800e021ee981 */ /* 0x000168000c1e1900 */
[----:B------:R0:W5:Y:S04]  /*1570*/  @!P5 LDG.E R25, [R2.64+0x600] ;  /* 0x0006000e0219d981 */ /* 0x000168000c1e1900 */
[----:B------:R0:W5:Y:S04]  /*1580*/  @!P3 LDG.E R4, [R2.64+0x680] ;  /* 0x0006800e0204b981 */ /* 0x000168000c1e1900 */
[----:B------:R0:W5:Y:S04]  /*1590*/  @!P2 LDG.E R29, [R2.64+0x700] ;  /* 0x0007000e021da981 */ /* 0x000168000c1e1900 */
[----:B------:R0:W5:Y:S01]  /*15a0*/  @!P1 LDG.E R33, [R2.64+0x780] ;  /* 0x0007800e02219981 */ /* 0x000162000c1e1900 */
        /* <DEDUP_REMOVED lines=9> */
[----:B------:R-:W-:Y:S01]  /*1640*/  ISETP.GE.AND P3, PT, R12, R63, PT ;  /* 0x0000003f0c00720c */ /* 0x000fe20003f66270 */
[----:B------:R-:W-:Y:S01]  /*1650*/  IMAD.MOV.U32 R0, RZ, RZ, RZ ;  /* 0x000000ffff007224 */ /* 0x000fe200078e00ff */
[----:B------:R-:W-:Y:S01]  /*1660*/  MOV R11, RZ ;  /* 0x000000ff000b7202 */ /* 0x000fe20000000f00 */
[----:B------:R-:W-:Y:S01]  /*1670*/  HFMA2.MMA R15, -RZ, RZ, 0, 0 ;  /* 0x00000000ff0f7435 */ /* 0x000fe200000001ff */
[----:B--2---:R-:W-:Y:S04]  /*1680*/  STS [R142], R5 ;  /* 0x000000058e007388 */ /* 0x004fe80000000800 */
[----:B---3--:R-:W-:Y:S04]  /*1690*/  STS [R141+0x80], R10 ;  /* 0x0000800a8d007388 */ /* 0x008fe80000000800 */
[----:B----4-:R0:W-:Y:S04]  /*16a0*/  STS [R140+0x100], R7 ;  /* 0x000100078c007388 */ /* 0x0101e80000000800 */
[----:B------:R-:W-:Y:S04]  /*16b0*/  STS [R139+0x180], R14 ;  /* 0x0001800e8b007388 */ /* 0x000fe80000000800 */
        /* <DEDUP_REMOVED lines=8> */
[----:B------:R-:W-:Y:S04]  /*1740*/  STS [R116+0x600], R25 ;  /* 0x0006001974007388 */ /* 0x000fe80000000800 */
[----:B------:R1:W-:Y:S04]  /*1750*/  STS [R115+0x680], R4 ;  /* 0x0006800473007388 */ /* 0x0003e80000000800 */
        /* <DEDUP_REMOVED lines=20> */
[----:B0-----:R-:W-:Y:S01]  /*18a0*/  CS2R R6, SRZ ;  /* 0x0000000000067805 */ /* 0x001fe2000001ff00 */
[----:B-1----:R-:W-:Y:S01]  /*18b0*/  CS2R R4, SRZ ;  /* 0x0000000000047805 */ /* 0x002fe2000001ff00 */
[----:B------:R-:W-:Y:S01]  /*18c0*/  CS2R R8, SRZ ;  /* 0x0000000000087805 */ /* 0x000fe2000001ff00 */
[----:B------:R-:W-:Y:S01]  /*18d0*/  CS2R R12, SRZ ;  /* 0x00000000000c7805 */ /* 0x000fe2000001ff00 */
[----:B------:R-:W-:-:S02]  /*18e0*/  IMAD.MOV.U32 R10, RZ, RZ, RZ ;  /* 0x000000ffff0a7224 */ /* 0x000fc400078e00ff */
[----:B------:R-:W2:Y:S01]  /*18f0*/  @!P2 LDG.E R7, [R2.64+0x100] ;  /* 0x0001000e0207a981 */ /* 0x000ea2000c1e1900 */
[----:B------:R-:W-:-:S03]  /*1900*/  ISETP.GE.AND P2, PT, R19, R63, PT ;  /* 0x0000003f1300720c */ /* 0x000fc60003f46270 */
[----:B------:R-:W3:Y:S01]  /*1910*/  @!P1 LDG.E R5, [R2.64] ;  /* 0x0000000e02059981 */ /* 0x000ee2000c1e1900 */
        /* <DEDUP_REMOVED lines=15> */
[----:B------:R-:W-:Y:S01]  /*1a10*/  HFMA2.MMA R19, -RZ, RZ, 0, 0 ;  /* 0x00000000ff137435 */ /* 0x000fe200000001ff */
[----:B------:R-:W-:Y:S01]  /*1a20*/  MOV R17, RZ ;  /* 0x000000ff00117202 */ /* 0x000fe20000000f00 */
[----:B------:R-:W-:Y:S01]  /*1a30*/  IMAD.MOV.U32 R14, RZ, RZ, RZ ;  /* 0x000000ffff0e7224 */ /* 0x000fe200078e00ff */
[----:B------:R-:W-:Y:S01]  /*1a40*/  MOV R21, RZ ;  /* 0x000000ff00157202 */ /* 0x000fe20000000f00 */
        /* <DEDUP_REMOVED lines=8> */
[----:B---3--:R-:W-:Y:S04]  /*1ad0*/  STS [R142], R5 ;  /* 0x000000058e007388 */ /* 0x008fe80000000800 */
[----:B----4-:R-:W-:Y:S04]  /*1ae0*/  STS [R141+0x80], R0 ;  /* 0x000080008d007388 */ /* 0x010fe80000000800 */
[----:B--2---:R-:W-:Y:S04]  /*1af0*/  STS [R140+0x100], R7 ;  /* 0x000100078c007388 */ /* 0x004fe80000000800 */
        /* <DEDUP_REMOVED lines=60> */
[----:B----4-:R-:W-:Y:S02]  /*1ec0*/  FMUL.FTZ R44, R60, UR4 ;  /* 0x000000043c2c7c20 */ /* 0x010fe40008410000 */
        /* <DEDUP_REMOVED lines=12> */
.L_x_3299:
[----:B------:R-:W-:Y:S01]  /*1f90*/  IADD3 R27, R145, -0x1, RZ ;  /* 0xffffffff911b7810 */ /* 0x000fe20007ffe0ff */
[----:B------:R-:W-:Y:S01]  /*1fa0*/  FADD.FTZ R26, R80, UR5 ;  /* 0x00000005501a7e21 */ /* 0x000fe20008010000 */
[----:B------:R-:W-:Y:S01]  /*1fb0*/  CS2R R42, SRZ ;  /* 0x00000000002a7805 */ /* 0x000fe2000001ff00 */
[----:B------:R-:W-:Y:S01]  /*1fc0*/  FADD.FTZ R25, R81, UR5 ;  /* 0x0000000551197e21 */ /* 0x000fe20008010000 */
[----:B------:R-:W-:Y:S01]  /*1fd0*/  LEA.HI R0, R27, R27, RZ, 0x1 ;  /* 0x0000001b1b007211 */ /* 0x000fe200078f08ff */
[----:B------:R-:W-:Y:S01]  /*1fe0*/  FADD.FTZ R24, R82, UR5 ;  /* 0x0000000552187e21 */ /* 0x000fe20008010000 */
[----:B------:R-:W-:Y:S01]  /*1ff0*/  CS2R R40, SRZ ;  /* 0x0000000000287805 */ /* 0x000fe2000001ff00 */
[----:B------:R-:W-:Y:S01]  /*2000*/  FADD.FTZ R23, R83, UR5 ;  /* 0x0000000553177e21 */ /* 0x000fe20008010000 */
[----:B------:R-:W-:Y:S01]  /*2010*/  LOP3.LUT R0, R0, 0xfffffe, RZ, 0xc0, !PT ;  /* 0x00fffffe00007812 */ /* 0x000fe200078ec0ff */
[----:B------:R-:W-:Y:S01]  /*2020*/  FADD.FTZ R22, R84, UR5 ;  /* 0x0000000554167e21 */ /* 0x000fe20008010000 */
[----:B------:R-:W-:Y:S01]  /*2030*/  CS2R R38, SRZ ;  /* 0x0000000000267805 */ /* 0x000fe2000001ff00 */
[----:B------:R-:W-:Y:S01]  /*2040*/  FADD.FTZ R21, R85, UR5 ;  /* 0x0000000555157e21 */ /* 0x000fe20008010000 */
[----:B------:R-:W-:Y:S01]  /*2050*/  IADD3 R27, R27, -R0, RZ ;  /* 0x800000001b1b7210 */ /* 0x000fe20007ffe0ff */
        /* <DEDUP_REMOVED lines=14> */
[----:B------:R-:W-:-:S02]  /*2140*/  FADD.FTZ R13, R93, UR5 ;  /* 0x000000055d0d7e21 */ /* 0x000fc40008010000 */
[----:B------:R-:W-:Y:S02]  /*2150*/  FADD.FTZ R12, R94, UR5 ;  /* 0x000000055e0c7e21 */ /* 0x000fe40008010000 */
[----:B------:R-:W-:Y:S02]  /*2160*/  FADD.FTZ R11, R95, UR5 ;  /* 0x000000055f0b7e21 */ /* 0x000fe40008010000 */
[----:B------:R-:W-:-:S05]  /*2170*/  IMAD.MOV.U32 R10, RZ, RZ, RZ ;  /* 0x000000ffff0a7224 */ /* 0x000fca00078e00ff */
.L_x_3348:
[----:B------:R-:W-:Y:S01]  /*2180*/  SHF.R.S32.HI R163, RZ, 0x1f, R10 ;  /* 0x0000001fffa37819 */ /* 0x000fe2000001140a */
[----:B------:R-:W-:Y:S01]  /*2190*/  HFMA2.MMA R0, -RZ, RZ, 0, 0 ;  /* 0x00000000ff007435 */ /* 0x000fe200000001ff */
[--C-:B------:R-:W-:Y:S01]  /*21a0*/  SHF.R.S32.HI R119, RZ, 0x1f, R118.reuse ;  /* 0x0000001fff777819 */ /* 0x100fe20000011476 */
[----:B------:R-:W-:Y:S01]  /*21b0*/  CS2R R8, SRZ ;  /* 0x0000000000087805 */ /* 0x000fe2000001ff00 */
[----:B------:R-:W-:Y:S01]  /*21c0*/  IADD3 R175, -R143, c[0x0][0x168], RZ ;  /* 0x00005a008faf7a10 */ /* 0x000fe20007ffe1ff */
[----:B------:R-:W-:Y:S01]  /*21d0*/  IMAD R3, R163, c[0x0][0x1a0], RZ ;  /* 0x00006800a3037a24 */ /* 0x000fe200078e02ff */
[C---:B------:R-:W-:Y:S01]  /*21e0*/  LOP3.LUT R164, R118.reuse, 0x20, RZ, 0xfc, !PT ;  /* 0x0000002076a47812 */ /* 0x040fe200078efcff */
[----:B------:R-:W-:Y:S01]  /*21f0*/  CS2R R64, SRZ ;  /* 0x0000000000407805 */ /* 0x000fe2000001ff00 */
[-C--:B------:R-:W-:Y:S01]  /*2200*/  ISETP.GE.AND P2, PT, R118, R175.reuse, PT ;  /* 0x000000af7600720c */ /* 0x080fe20003f46270 */
[----:B------:R-:W-:Y:S01]  /*2210*/  IMAD R5, R10, c[0x0][0x1a4], R3 ;  /* 0x000069000a057a24 */ /* 0x000fe200078e0203 */
[----:B------:R-:W-:Y:S01]  /*2220*/  ISETP.GE.AND P1, PT, R164, R175, PT ;  /* 0x000000afa400720c */ /* 0x000fe20003f26270 */
[----:B------:R-:W-:Y:S01]  /*2230*/  IMAD.WIDE.U32 R2, R10, c[0x0][0x1a0], R118 ;  /* 0x000068000a027a25 */ /* 0x000fe200078e0076 */
[C---:B------:R-:W-:Y:S01]  /*2240*/  LOP3.LUT R166, R118.reuse, 0x40, RZ, 0xfc, !PT ;  /* 0x0000004076a67812 */ /* 0x040fe200078efcff */
[----:B------:R-:W-:Y:S01]  /*2250*/  CS2R R66, SRZ ;  /* 0x0000000000427805 */ /* 0x000fe2000001ff00 */
[----:B------:R-:W-:Y:S01]  /*2260*/  LOP3.LUT R168, R118, 0x60, RZ, 0xfc, !PT ;  /* 0x0000006076a87812 */ /* 0x000fe200078efcff */
[----:B------:R-:W-:Y:S01]  /*2270*/  CS2R R130, SRZ ;  /* 0x0000000000827805 */ /* 0x000fe2000001ff00 */
[----:B------:R-:W-:Y:S01]  /*2280*/  IADD3 R3, R3, R5, RZ ;  /* 0x0000000503037210 */ /* 0x000fe20007ffe0ff */
[----:B------:R-:W-:Y:S01]  /*2290*/  CS2R R132, SRZ ;  /* 0x0000000000847805 */ /* 0x000fe2000001ff00 */
[----:B------:R-:W-:Y:S01]  /*22a0*/  LEA R6, P0, R2, R151, 0x2 ;  /* 0x0000009702067211 */ /* 0x000fe200078010ff */
[----:B------:R-:W-:Y:S01]  /*22b0*/  CS2R R134, SRZ ;  /* 0x0000000000867805 */ /* 0x000fe2000001ff00 */
[----:B------:R-:W-:-:S02]  /*22c0*/  LOP3.LUT R170, R118, 0x80, RZ, 0xfc, !PT ;  /* 0x0000008076aa7812 */ /* 0x000fc400078efcff */
[----:B------:R-:W-:Y:S02]  /*22d0*/  LEA.HI.X R7, R2, R150, R3, 0x2, P0 ;  /* 0x0000009602077211 */ /* 0x000fe400000f1403 */
[C---:B------:R-:W-:Y:S02]  /*22e0*/  LOP3.LUT R172, R118.reuse, 0xa0, RZ, 0xfc, !PT ;  /* 0x000000a076ac7812 */ /* 0x040fe400078efcff */
[----:B------:R-:W-:Y:S01]  /*22f0*/  LOP3.LUT R174, R118, 0xc0, RZ, 0xfc, !PT ;  /* 0x000000c076ae7812 */ /* 0x000fe200078efcff */
[----:B------:R0:W2:Y:S01]  /*2300*/  @!P2 LDG.E R9, [R6.64] ;  /* 0x0000000e0609a981 */ /* 0x0000a2000c1e1900 */
[-C--:B------:R-:W-:Y:S02]  /*2310*/  ISETP.GE.AND P0, PT, R166, R175.reuse, PT ;  /* 0x000000afa600720c */ /* 0x080fe40003f06270 */
[----:B------:R-:W-:Y:S01]  /*2320*/  LOP3.LUT R176, R118, 0xe0, RZ, 0xfc, !PT ;  /* 0x000000e076b07812 */ /* 0x000fe200078efcff */
[----:B------:R0:W3:Y:S01]  /*2330*/  @!P1 LDG.E R0, [R6.64+0x80] ;  /* 0x0000800e06009981 */ /* 0x0000e2000c1e1900 */
[----:B------:R-:W-:-:S02]  /*2340*/  ISETP.GE.AND P4, PT, R168, R175, PT ;  /* 0x000000afa800720c */ /* 0x000fc40003f86270 */
[----:B------:R-:W-:Y:S02]  /*2350*/  LOP3.LUT R178, R118, 0x100, RZ, 0xfc, !PT ;  /* 0x0000010076b27812 */ /* 0x000fe400078efcff */
[-C--:B------:R-:W-:Y:S02]  /*2360*/  ISETP.GE.AND P6, PT, R170, R175.reuse, PT ;  /* 0x000000afaa00720c */ /* 0x080fe40003fc6270 */
[-C--:B------:R-:W-:Y:S02]  /*2370*/  ISETP.GE.AND P5, PT, R172, R175.reuse, PT ;  /* 0x000000afac00720c */ /* 0x080fe40003fa6270 */
[-C--:B------:R-:W-:Y:S01]  /*2380*/  ISETP.GE.AND P3, PT, R174, R175.reuse, PT ;  /* 0x000000afae00720c */ /* 0x080fe20003f66270 */
[----:B------:R0:W4:Y:S01]  /*2390*/  @!P0 LDG.E R65, [R6.64+0x100] ;  /* 0x0001000e06418981 */ /* 0x000122000c1e1900 */
[-C--:B------:R-:W-:Y:S02]  /*23a0*/  ISETP.GE.AND P2, PT, R176, R175.reuse, PT ;  /* 0x000000afb000720c */ /* 0x080fe40003f46270 */
[----:B------:R-:W-:Y:S01]  /*23b0*/  ISETP.GE.AND P1, PT, R178, R175, PT ;  /* 0x000000afb200720c */ /* 0x000fe20003f26270 */
[----:B------:R0:W4:Y:S01]  /*23c0*/  @!P4 LDG.E R8, [R6.64+0x180] ;  /* 0x0001800e0608c981 */ /* 0x000122000c1e1900 */
[----:B------:R-:W-:-:S02]  /*23d0*/  LOP3.LUT R180, R118, 0x120, RZ, 0xfc, !PT ;  /* 0x0000012076b47812 */ /* 0x000fc400078efcff */
[C---:B------:R-:W-:Y:S01]  /*23e0*/  LOP3.LUT R182, R118.reuse, 0x140, RZ, 0xfc, !PT ;  /* 0x0000014076b67812 */ /* 0x040fe200078efcff */
[----:B------:R0:W4:Y:S01]  /*23f0*/  @!P6 LDG.E R67, [R6.64+0x200] ;  /* 0x0002000e0643e981 */ /* 0x000122000c1e1900 */
[C---:B------:R-:W-:Y:S02]  /*2400*/  LOP3.LUT R184, R118.reuse, 0x160, RZ, 0xfc, !PT ;  /* 0x0000016076b87812 */ /* 0x040fe400078efcff */
[C---:B------:R-:W-:Y:S01]  /*2410*/  LOP3.LUT R186, R118.reuse, 0x180, RZ, 0xfc, !PT ;  /* 0x0000018076ba7812 */ /* 0x040fe200078efcff */
[----:B------:R0:W4:Y:S01]  /*2420*/  @!P5 LDG.E R64, [R6.64+0x280] ;  /* 0x0002800e0640d981 */ /* 0x000122000c1e1900 */
[----:B------:R-:W-:Y:S02]  /*2430*/  LOP3.LUT R188, R118, 0x1a0, RZ, 0xfc, !PT ;  /* 0x000001a076bc7812 */ /* 0x000fe400078efcff */
        /* <DEDUP_REMOVED lines=9> */
[-C--:B------:R-:W-:Y:S01]  /*24d0*/  ISETP.GE.AND P3, PT, R188, R175.reuse, PT ;  /* 0x000000afbc00720c */ /* 0x080fe20003f66270 */
[----:B------:R-:W-:Y:S01]  /*24e0*/  HFMA2.MMA R169, -RZ, RZ, 0, 0 ;  /* 0x00000000ffa97435 */ /* 0x000fe200000001ff */
[-C--:B------:R-:W-:Y:S01]  /*24f0*/  ISETP.GE.AND P2, PT, R190, R175.reuse, PT ;  /* 0x000000afbe00720c */ /* 0x080fe20003f46270 */
[----:B------:R-:W-:Y:S01]  /*2500*/  IMAD.MOV.U32 R165, RZ, RZ, RZ ;  /* 0x000000ffffa57224 */ /* 0x000fe200078e00ff */
        /* <DEDUP_REMOVED lines=11> */
[----:B------:R-:W-:-:S04]  /*25c0*/  IMAD R5, R162, c[0x0][0x184], R5 ;  /* 0x00006100a2057a24 */ /* 0x000fc800078e0205 */
[----:B------:R-:W-:Y:S02]  /*25d0*/  IMAD.IADD R3, R3, 0x1, R5 ;  /* 0x0000000103037824 */ /* 0x000fe400078e0205 */
[----:B------:R-:W-:Y:S02]  /*25e0*/  IMAD R5, R163, c[0x0][0x188], RZ ;  /* 0x00006200a3057a24 */ /* 0x000fe400078e02ff */
[----:B------:R-:W-:-:S04]  /*25f0*/  IMAD.WIDE.U32 R2, R10, c[0x0][0x188], R2 ;  /* 0x000062000a027a25 */ /* 0x000fc800078e0002 */
[----:B------:R-:W-:Y:S01]  /*2600*/  IMAD R171, R10, c[0x0][0x18c], R5 ;  /* 0x000063000aab7a24 */ /* 0x000fe200078e0205 */
[----:B0-----:R-:W-:Y:S01]  /*2610*/  LEA R6, P1, R2, c[0x0][0x220], 0x2 ;  /* 0x0000880002067a11 */ /* 0x001fe200078210ff */
[----:B------:R-:W-:-:S03]  /*2620*/  IMAD R173, R163, c[0x0][0x1c0], RZ ;  /* 0x00007000a3ad7a24 */ /* 0x000fc600078e02ff */
[----:B------:R-:W-:Y:S01]  /*2630*/  IADD3 R3, R3, R171, RZ ;  /* 0x000000ab03037210 */ /* 0x000fe20007ffe0ff */
[----:B------:R-:W-:-:S03]  /*2640*/  IMAD.WIDE.U32 R4, R10, c[0x0][0x1c0], R118 ;  /* 0x000070000a047a25 */ /* 0x000fc600078e0076 */
[----:B------:R-:W-:Y:S01]  /*2650*/  LEA.HI.X R7, R2, c[0x0][0x224], R3, 0x2, P1 ;  /* 0x0000890002077a11 */ /* 0x000fe200008f1403 */
[----:B------:R-:W-:Y:S01]  /*2660*/  IMAD R173, R10, c[0x0][0x1c4], R173 ;  /* 0x000071000aad7a24 */ /* 0x000fe200078e02ad */
[----:B------:R-:W-:Y:S02]  /*2670*/  ISETP.GE.AND P5, PT, R164, R175, PT ;  /* 0x000000afa400720c */ /* 0x000fe40003fa6270 */
[----:B------:R-:W-:Y:S01]  /*2680*/  LEA R2, P3, R4, R149, 0x2 ;  /* 0x0000009504027211 */ /* 0x000fe200078610ff */
[----:B------:R-:W4:Y:S01]  /*2690*/  LDG.E R164, [R6.64] ;  /* 0x0000000e06a47981 */ /* 0x000f22000c1e1900 */
[----:B------:R-:W-:-:S04]  /*26a0*/  IADD3 R3, R5, R173, RZ ;  /* 0x000000ad05037210 */ /* 0x000fc80007ffe0ff */
[----:B------:R-:W-:Y:S02]  /*26b0*/  LEA.HI.X R3, R4, R148, R3, 0x2, P3 ;  /* 0x0000009404037211 */ /* 0x000fe400018f1403 */
[-C--:B------:R-:W-:Y:S02]  /*26c0*/  ISETP.GE.AND P3, PT, R118, R175.reuse, PT ;  /* 0x000000af7600720c */ /* 0x080fe40003f66270 */
[-C--:B------:R-:W-:Y:S02]  /*26d0*/  ISETP.GE.AND P4, PT, R166, R175.reuse, PT ;  /* 0x000000afa600720c */ /* 0x080fe40003f86270 */
[-C--:B------:R-:W-:Y:S02]  /*26e0*/  ISETP.GE.AND P0, PT, R168, R175.reuse, PT ;  /* 0x000000afa800720c */ /* 0x080fe40003f06270 */
[-C--:B------:R-:W-:Y:S02]  /*26f0*/  ISETP.GE.AND P6, PT, R170, R175.reuse, PT ;  /* 0x000000afaa00720c */ /* 0x080fe40003fc6270 */
[----:B------:R-:W-:-:S02]  /*2700*/  ISETP.GE.AND P1, PT, R172, R175, PT ;  /* 0x000000afac00720c */ /* 0x000fc40003f26270 */
[----:B------:R-:W-:Y:S01]  /*2710*/  ISETP.GE.AND P2, PT, R174, R175, PT ;  /* 0x000000afae00720c */ /* 0x000fe20003f46270 */
[----:B--2---:R-:W-:Y:S04]  /*2720*/  STS [R142], R9 ;  /* 0x000000098e007388 */ /* 0x004fe80000000800 */
[----:B---3--:R-:W-:Y:S04]  /*2730*/  STS [R141+0x80], R0 ;  /* 0x000080008d007388 */ /* 0x008fe80000000800 */
[----:B----4-:R-:W-:Y:S04]  /*2740*/  STS [R140+0x100], R65 ;  /* 0x000100418c007388 */ /* 0x010fe80000000800 */
[----:B------:R-:W-:Y:S04]  /*2750*/  STS [R139+0x180], R8 ;  /* 0x000180088b007388 */ /* 0x000fe80000000800 */
[----:B------:R-:W-:Y:S04]  /*2760*/  STS [R138+0x200], R67 ;  /* 0x000200438a007388 */ /* 0x000fe80000000800 */
[----:B------:R0:W-:Y:S04]  /*2770*/  STS [R137+0x280], R64 ;  /* 0x0002804089007388 */ /* 0x0001e80000000800 */
[----:B------:R-:W-:Y:S04]  /*2780*/  STS [R136+0x300], R131 ;  /* 0x0003008388007388 */ /* 0x000fe80000000800 */
[----:B------:R1:W-:Y:S04]  /*2790*/  STS [R129+0x380], R66 ;  /* 0x0003804281007388 */ /* 0x0003e80000000800 */
[----:B------:R-:W-:Y:S01]  /*27a0*/  STS [R128+0x400], R133 ;  /* 0x0004008580007388 */ /* 0x000fe20000000800 */
[----:B0-----:R-:W-:-:S03]  /*27b0*/  CS2R R64, SRZ ;  /* 0x0000000000407805 */ /* 0x001fc6000001ff00 */
[----:B------:R-:W-:Y:S01]  /*27c0*/  STS [R127+0x480], R130 ;  /* 0x000480827f007388 */ /* 0x000fe20000000800 */
[----:B-1----:R-:W-:-:S03]  /*27d0*/  CS2R R66, SRZ ;  /* 0x0000000000427805 */ /* 0x002fc6000001ff00 */
[----:B------:R-:W-:Y:S04]  /*27e0*/  STS [R126+0x500], R135 ;  /* 0x000500877e007388 */ /* 0x000fe80000000800 */
[----:B------:R-:W-:Y:S04]  /*27f0*/  STS [R117+0x580], R132 ;  /* 0x0005808475007388 */ /* 0x000fe80000000800 */
[----:B------:R-:W-:Y:S04]  /*2800*/  STS [R116+0x600], R165 ;  /* 0x000600a574007388 */ /* 0x000fe80000000800 */
[----:B------:R-:W-:Y:S04]  /*2810*/  STS [R115+0x680], R134 ;  /* 0x0006808673007388 */ /* 0x000fe80000000800 */
[----:B------:R0:W-:Y:S04]  /*2820*/  STS [R114+0x700], R167 ;  /* 0x000700a772007388 */ /* 0x0001e80000000800 */
[----:B------:R1:W-:Y:S01]  /*2830*/  STS [R112+0x780], R169 ;  /* 0x000780a970007388 */ /* 0x0003e20000000800 */
[----:B------:R-:W-:-:S06]  /*2840*/  NOP ;  /* 0x0000000000007918 */ /* 0x000fcc0000000000 */
[----:B0-----:R-:W-:Y:S01]  /*2850*/  CS2R R114, SRZ ;  /* 0x0000000000727805 */ /* 0x001fe2000001ff00 */
[----:B------:R0:W2:Y:S01]  /*2860*/  @!P3 LDG.E R65, [R2.64] ;  /* 0x0000000e0241b981 */ /* 0x0000a2000c1e1900 */
[----:B-1----:R-:W-:-:S03]  /*2870*/  IMAD.MOV.U32 R112, RZ, RZ, RZ ;  /* 0x000000ffff707224 */ /* 0x002fc600078e00ff */
[----:B------:R0:W3:Y:S04]  /*2880*/  @!P5 LDG.E R64, [R2.64+0x80] ;  /* 0x0000800e0240d981 */ /* 0x0000e8000c1e1900 */
[----:B------:R0:W4:Y:S04]  /*2890*/  @!P4 LDG.E R67, [R2.64+0x100] ;  /* 0x0001000e0243c981 */ /* 0x000128000c1e1900 */
[----:B------:R0:W4:Y:S01]  /*28a0*/  @!P0 LDG.E R66, [R2.64+0x180] ;  /* 0x0001800e02428981 */ /* 0x000122000c1e1900 */
[----:B------:R-:W-:-:S03]  /*28b0*/  ISETP.GE.AND P3, PT, R176, R175, PT ;  /* 0x000000afb000720c */ /* 0x000fc60003f66270 */
[----:B------:R0:W4:Y:S01]  /*28c0*/  @!P6 LDG.E R115, [R2.64+0x200] ;  /* 0x0002000e0273e981 */ /* 0x000122000c1e1900 */
[----:B------:R-:W-:-:S03]  /*28d0*/  ISETP.GE.AND P4, PT, R178, R175, PT ;  /* 0x000000afb200720c */ /* 0x000fc60003f86270 */
[----:B------:R0:W4:Y:S01]  /*28e0*/  @!P1 LDG.E R112, [R2.64+0x280] ;  /* 0x0002800e02709981 */ /* 0x000122000c1e1900 */
[----:B------:R-:W-:Y:S01]  /*28f0*/  CS2R R130, SRZ ;  /* 0x0000000000827805 */ /* 0x000fe2000001ff00 */
[----:B------:R-:W-:Y:S01]  /*2900*/  CS2R R132, SRZ ;  /* 0x0000000000847805 */ /* 0x000fe2000001ff00 */
[-C--:B------:R-:W-:Y:S01]  /*2910*/  ISETP.GE.AND P5, PT, R180, R175.reuse, PT ;  /* 0x000000afb400720c */ /* 0x080fe20003fa6270 */
[----:B------:R-:W-:Y:S01]  /*2920*/  CS2R R134, SRZ ;  /* 0x0000000000867805 */ /* 0x000fe2000001ff00 */
[-C--:B------:R-:W-:Y:S01]  /*2930*/  ISETP.GE.AND P6, PT, R182, R175.reuse, PT ;  /* 0x000000afb600720c */ /* 0x080fe20003fc6270 */
[----:B------:R0:W4:Y:S01]  /*2940*/  @!P3 LDG.E R114, [R2.64+0x380] ;  /* 0x0003800e0272b981 */ /* 0x000122000c1e1900 */
[----:B------:R-:W-:-:S03]  /*2950*/  ISETP.GE.AND P0, PT, R184, R175, PT ;  /* 0x000000afb800720c */ /* 0x000fc60003f06270 */
[----:B------:R0:W4:Y:S01]  /*2960*/  @!P2 LDG.E R131, [R2.64+0x300] ;  /* 0x0003000e0283a981 */ /* 0x000122000c1e1900 */
[-C--:B------:R-:W-:Y:S02]  /*2970*/  ISETP.GE.AND P2, PT, R186, R175.reuse, PT ;  /* 0x000000afba00720c */ /* 0x080fe40003f46270 */
[-C--:B------:R-:W-:Y:S01]  /*2980*/  ISETP.GE.AND P1, PT, R188, R175.reuse, PT ;  /* 0x000000afbc00720c */ /* 0x080fe20003f26270 */
[----:B------:R0:W4:Y:S01]  /*2990*/  @!P4 LDG.E R133, [R2.64+0x400] ;  /* 0x0004000e0285c981 */ /* 0x000122000c1e1900 */
[-C--:B------:R-:W-:Y:S02]  /*29a0*/  ISETP.GE.AND P3, PT, R190, R175.reuse, PT ;  /* 0x000000afbe00720c */ /* 0x080fe40003f66270 */
[----:B------:R-:W-:Y:S01]  /*29b0*/  ISETP.GE.AND P4, PT, R192, R175, PT ;  /* 0x000000afc000720c */ /* 0x000fe20003f86270 */
[----:B------:R-:W-:Y:S01]  /*29c0*/  HFMA2.MMA R167, -RZ, RZ, 0, 0 ;  /* 0x00000000ffa77435 */ /* 0x000fe200000001ff */
[----:B------:R-:W-:Y:S01]  /*29d0*/  MOV R165, RZ ;  /* 0x000000ff00a57202 */ /* 0x000fe20000000f00 */
[----:B------:R0:W4:Y:S01]  /*29e0*/  @!P5 LDG.E R130, [R2.64+0x480] ;  /* 0x0004800e0282d981 */ /* 0x000122000c1e1900 */
[----:B------:R-:W-:-:S03]  /*29f0*/  IMAD.MOV.U32 R169, RZ, RZ, RZ ;  /* 0x000000ffffa97224 */ /* 0x000fc600078e00ff */
[----:B------:R0:W4:Y:S04]  /*2a00*/  @!P6 LDG.E R135, [R2.64+0x500] ;  /* 0x0005000e0287e981 */ /* 0x000128000c1e1900 */
[----:B------:R0:W4:Y:S04]  /*2a10*/  @!P0 LDG.E R132, [R2.64+0x580] ;  /* 0x0005800e02848981 */ /* 0x000128000c1e1900 */
[----:B------:R0:W4:Y:S04]  /*2a20*/  @!P2 LDG.E R165, [R2.64+0x600] ;  /* 0x0006000e02a5a981 */ /* 0x000128000c1e1900 */
[----:B------:R0:W4:Y:S04]  /*2a30*/  @!P1 LDG.E R134, [R2.64+0x680] ;  /* 0x0006800e02869981 */ /* 0x000128000c1e1900 */
[----:B------:R0:W4:Y:S04]  /*2a40*/  @!P3 LDG.E R167, [R2.64+0x700] ;  /* 0x0007000e02a7b981 */ /* 0x000128000c1e1900 */
[----:B------:R0:W4:Y:S01]  /*2a50*/  @!P4 LDG.E R169, [R2.64+0x780] ;  /* 0x0007800e02a9c981 */ /* 0x000122000c1e1900 */
[----:B------:R-:W-:Y:S01]  /*2a60*/  IADD3 R0, R144, R153, RZ ;  /* 0x0000009990007210 */ /* 0x000fe20007ffe0ff */
[----:B------:R1:W2:Y:S02]  /*2a70*/  R2UR UR8, R164 ;  /* 0x00000000a40873c2 */ /* 0x0002a400000e0000 */
[----:B------:R-:W-:Y:S01]  /*2a80*/  LDS R191, [R113+0x3c] ;  /* 0x00003c0071bf7984 */ /* 0x000fe20000000800 */
[----:B------:R-:W-:-:S02]  /*2a90*/  IADD3 R179, R0, 0x20, RZ ;  /* 0x0000002000b37810 */ /* 0x000fc40007ffe0ff */
[C---:B------:R-:W-:Y:S01]  /*2aa0*/  IADD3 R177, R0.reuse, 0x40, RZ ;  /* 0x0000004000b17810 */ /* 0x040fe20007ffe0ff */
[----:B------:R-:W-:Y:S01]  /*2ab0*/  LDS R8, [R113+0x4] ;  /* 0x0000040071087984 */ /* 0x000fe20000000800 */
[C---:B------:R-:W-:Y:S02]  /*2ac0*/  IADD3 R129, R0.reuse, 0x140, RZ ;  /* 0x0000014000817810 */ /* 0x040fe40007ffe0ff */
[C---:B------:R-:W-:Y:S01]  /*2ad0*/  IADD3 R173, R0.reuse, 0x80, RZ ;  /* 0x0000008000ad7810 */ /* 0x040fe20007ffe0ff */
[----:B------:R-:W1:Y:S01]  /*2ae0*/  LDS R6, [R113+0xc] ;  /* 0x00000c0071067984 */ /* 0x000e620000000800 */
[C---:B------:R-:W-:Y:S02]  /*2af0*/  IADD3 R175, R0.reuse, 0x60, RZ ;  /* 0x0000006000af7810 */ /* 0x040fe40007ffe0ff */
[C---:B------:R-:W-:Y:S01]  /*2b00*/  IADD3 R141, R0.reuse, 0xe0, RZ ;  /* 0x000000e0008d7810 */ /* 0x040fe20007ffe0ff */
[----:B------:R-:W-:Y:S01]  /*2b10*/  LDS R4, [R113+0x14] ;  /* 0x0000140071047984 */ /* 0x000fe20000000800 */
[----:B------:R-:W-:-:S02]  /*2b20*/  LEA.HI.SX32 R142, R0, R0, 0x1b ;  /* 0x00000000008e7211 */ /* 0x000fc400078fdaff */
[----:B------:R-:W-:Y:S01]  /*2b30*/  LEA.HI.SX32 R179, R179, R0, 0x1b ;  /* 0x00000000b3b37211 */ /* 0x000fe200078fdaff */
[----:B0-----:R-:W-:Y:S01]  /*2b40*/  LDS R2, [R113+0x1c] ;  /* 0x00001c0071027984 */ /* 0x001fe20000000800 */
[C---:B------:R-:W-:Y:S02]  /*2b50*/  IADD3 R117, R0.reuse, 0x180, RZ ;  /* 0x0000018000757810 */ /* 0x040fe40007ffe0ff */
[C---:B------:R-:W-:Y:S01]  /*2b60*/  IADD3 R171, R0.reuse, 0xa0, RZ ;  /* 0x000000a000ab7810 */ /* 0x040fe20007ffe0ff */
[----:B-1----:R-:W-:Y:S01]  /*2b70*/  LDS R164, [R113+0x24] ;  /* 0x0000240071a47984 */ /* 0x002fe20000000800 */
[C---:B------:R-:W-:Y:S02]  /*2b80*/  IADD3 R5, R0.reuse, 0x1e0, RZ ;  /* 0x000001e000057810 */ /* 0x040fe40007ffe0ff */
[C---:B------:R-:W-:Y:S01]  /*2b90*/  IADD3 R7, R0.reuse, 0x1c0, RZ ;  /* 0x000001c000077810 */ /* 0x040fe20007ffe0ff */
[----:B------:R-:W-:Y:S01]  /*2ba0*/  LDS R206, [R113+0x28] ;  /* 0x0000280071ce7984 */ /* 0x000fe20000000800 */
[----:B------:R-:W-:-:S02]  /*2bb0*/  IADD3 R9, R0, 0x1a0, RZ ;  /* 0x000001a000097810 */ /* 0x000fc40007ffe0ff */
[C---:B------:R-:W-:Y:S01]  /*2bc0*/  IADD3 R127, R0.reuse, 0x160, RZ ;  /* 0x00000160007f7810 */ /* 0x040fe20007ffe0ff */
[----:B------:R-:W-:Y:S01]  /*2bd0*/  LDS R227, [R113+0x2c] ;  /* 0x00002c0071e37984 */ /* 0x000fe20000000800 */
[C---:B------:R-:W-:Y:S02]  /*2be0*/  IADD3 R139, R0.reuse, 0x100, RZ ;  /* 0x00000100008b7810 */ /* 0x040fe40007ffe0ff */
[C---:B------:R-:W-:Y:S01]  /*2bf0*/  IADD3 R3, R0.reuse, 0xc0, RZ ;  /* 0x000000c000037810 */ /* 0x040fe20007ffe0ff */
[----:B------:R-:W-:Y:S01]  /*2c00*/  LDS R178, [R113+0x30] ;  /* 0x0000300071b27984 */ /* 0x000fe20000000800 */
[-C--:B------:R-:W-:Y:S02]  /*2c10*/  LEA.HI.SX32 R177, R177, R0.reuse, 0x1b ;  /* 0x00000000b1b17211 */ /* 0x080fe400078fdaff */
[----:B------:R-:W-:Y:S01]  /*2c20*/  IADD3 R137, R0, 0x120, RZ ;  /* 0x0000012000897810 */ /* 0x000fe20007ffe0ff */
[----:B------:R-:W-:Y:S01]  /*2c30*/  LDS R185, [R113+0x34] ;  /* 0x0000340071b97984 */ /* 0x000fe20000000800 */
[----:B------:R-:W-:-:S02]  /*2c40*/  LEA.HI.SX32 R126, R129, R0, 0x1b ;  /* 0x00000000817e7211 */ /* 0x000fc400078fdaff */
[-C--:B------:R-:W-:Y:S01]  /*2c50*/  LEA.HI.SX32 R173, R173, R0.reuse, 0x1b ;  /* 0x00000000adad7211 */ /* 0x080fe200078fdaff */
[----:B------:R-:W-:Y:S01]  /*2c60*/  LDS R182, [R113+0x38] ;  /* 0x0000380071b67984 */ /* 0x000fe20000000800 */
[-C--:B------:R-:W-:Y:S02]  /*2c70*/  LEA.HI.SX32 R175, R175, R0.reuse, 0x1b ;  /* 0x00000000afaf7211 */ /* 0x080fe400078fdaff */
[-C--:B------:R-:W-:Y:S01]  /*2c80*/  LEA.HI.SX32 R129, R141, R0.reuse, 0x1b ;  /* 0x000000008d817211 */ /* 0x080fe200078fdaff */
[----:B------:R-:W-:Y:S01]  /*2c90*/  IMAD.SHL.U32 R141, R179, 0x4, RZ ;  /* 0x00000004b38d7824 */ /* 0x000fe200078e00ff */
[----:B------:R-:W-:Y:S02]  /*2ca0*/  SHF.L.U32 R142, R142, 0x2, RZ ;  /* 0x000000028e8e7819 */ /* 0x000fe400000006ff */
[-C--:B------:R-:W-:Y:S02]  /*2cb0*/  LEA.HI.SX32 R116, R117, R0.reuse, 0x1b ;  /* 0x0000000075747211 */ /* 0x080fe400078fdaff */
[----:B------:R-:W-:-:S02]  /*2cc0*/  LEA.HI.SX32 R171, R171, R0, 0x1b ;  /* 0x00000000abab7211 */ /* 0x000fc400078fdaff */
[-C--:B------:R-:W-:Y:S02]  /*2cd0*/  LEA.HI.SX32 R117, R127, R0.reuse, 0x1b ;  /* 0x000000007f757211 */ /* 0x080fe400078fdaff */
[-C--:B------:R-:W-:Y:S02]  /*2ce0*/  LEA.HI.SX32 R128, R139, R0.reuse, 0x1b ;  /* 0x000000008b807211 */ /* 0x080fe400078fdaff */
[----:B------:R-:W-:Y:S01]  /*2cf0*/  SHF.L.U32 R140, R177, 0x2, RZ ;  /* 0x00000002b18c7819 */ /* 0x000fe200000006ff */
[----:B------:R-:W-:Y:S01]  /*2d00*/  IMAD.SHL.U32 R138, R173, 0x4, RZ ;  /* 0x00000004ad8a7824 */ /* 0x000fe200078e00ff */
[-C--:B------:R-:W-:Y:S02]  /*2d10*/  LEA.HI.SX32 R166, R5, R0.reuse, 0x1b ;  /* 0x0000000005a67211 */ /* 0x080fe400078fdaff */
[-C--:B------:R-:W-:Y:S01]  /*2d20*/  LEA.HI.SX32 R168, R7, R0.reuse, 0x1b ;  /* 0x0000000007a87211 */ /* 0x080fe200078fdaff */
[----:B------:R-:W0:Y:S01]  /*2d30*/  LDS R5, [R113+0x10] ;  /* 0x0000100071057984 */ /* 0x000e220000000800 */
[----:B------:R-:W-:-:S02]  /*2d40*/  LEA.HI.SX32 R170, R9, R0, 0x1b ;  /* 0x0000000009aa7211 */ /* 0x000fc400078fdaff */
[-C--:B------:R-:W-:Y:S01]  /*2d50*/  LEA.HI.SX32 R127, R137, R0.reuse, 0x1b ;  /* 0x00000000897f7211 */ /* 0x080fe200078fdaff */
[----:B------:R-:W1:Y:S01]  /*2d60*/  LDS R9, [R113] ;  /* 0x0000000071097984 */ /* 0x000e620000000800 */
[----:B------:R-:W-:Y:S02]  /*2d70*/  LEA.HI.SX32 R136, R3, R0, 0x1b ;  /* 0x0000000003887211 */ /* 0x000fe400078fdaff */
[----:B------:R-:W-:Y:S01]  /*2d80*/  SHF.L.U32 R139, R175, 0x2, RZ ;  /* 0x00000002af8b7819 */ /* 0x000fe200000006ff */
[----:B------:R-:W0:Y:S01]  /*2d90*/  LDS R7, [R113+0x8] ;  /* 0x0000080071077984 */ /* 0x000e220000000800 */
[----:B------:R-:W-:-:S03]  /*2da0*/  SHF.L.U32 R137, R171, 0x2, RZ ;  /* 0x00000002ab897819 */ /* 0x000fc600000006ff */
[----:B------:R-:W0:Y:S04]  /*2db0*/  LDS R3, [R113+0x18] ;  /* 0x0000180071037984 */ /* 0x000e280000000800 */
[----:B------:R-:W0:Y:S01]  /*2dc0*/  LDS R0, [R113+0x20] ;  /* 0x0000200071007984 */ /* 0x000e220000000800 */
[----:B------:R-:W-:Y:S01]  /*2dd0*/  ISETP.NE.AND P1, PT, R152, RZ, PT ;  /* 0x000000ff9800720c */ /* 0x000fe20003f25270 */
[----:B------:R-:W-:Y:S01]  /*2de0*/  IMAD.SHL.U32 R129, R129, 0x4, RZ ;  /* 0x0000000481817824 */ /* 0x000fe200078e00ff */
[----:B------:R-:W-:Y:S02]  /*2df0*/  SHF.L.U32 R136, R136, 0x2, RZ ;  /* 0x0000000288887819 */ /* 0x000fe400000006ff */
[----:B------:R-:W-:Y:S01]  /*2e00*/  SHF.L.U32 R128, R128, 0x2, RZ ;  /* 0x0000000280807819 */ /* 0x000fe200000006ff */
[----:B------:R-:W-:Y:S01]  /*2e10*/  IMAD.SHL.U32 R126, R126, 0x4, RZ ;  /* 0x000000047e7e7824 */ /* 0x000fe200078e00ff */
[----:B------:R-:W-:-:S02]  /*2e20*/  SHF.L.U32 R127, R127, 0x2, RZ ;  /* 0x000000027f7f7819 */ /* 0x000fc400000006ff */
[----:B------:R-:W-:Y:S02]  /*2e30*/  SHF.L.U32 R117, R117, 0x2, RZ ;  /* 0x0000000275757819 */ /* 0x000fe400000006ff */
[----:B------:R-:W-:Y:S02]  /*2e40*/  SHF.L.U32 R116, R116, 0x2, RZ ;  /* 0x0000000274747819 */ /* 0x000fe400000006ff */
[----:B------:R-:W-:-:S04]  /*2e50*/  LOP3.LUT P0, RZ, R152, 0x1f, RZ, 0xc0, !PT ;  /* 0x0000001f98ff7812 */ /* 0x000fc8000780c0ff */
[----:B------:R-:W-:Y:S01]  /*2e60*/  ISETP.LT.OR P0, PT, R145, 0x2, P0 ;  /* 0x000000029100780c */ /* 0x000fe20000701670 */
        /* <DEDUP_REMOVED lines=11> */
[----:B0-----:R-:W-:-:S02]  /*2f20*/  FMUL.FTZ R216, R5, R216 ;  /* 0x000000d805d87220 */ /* 0x001fc40000410000 */
[----:B------:R-:W-:-:S04]  /*2f30*/  FMUL.FTZ R211, R105, R18 ;  /* 0x0000001269d37220 */ /* 0x000fc80000410000 */
[----:B------:R-:W-:Y:S02]  /*2f40*/  FMUL.FTZ R211, R2, R211 ;  /* 0x000000d302d37220 */ /* 0x000fe40000410000 */
[----:B------:R-:W-:Y:S01]  /*2f50*/  FMUL.FTZ R201, R103, R20 ;  /* 0x0000001467c97220 */ /* 0x000fe20000410000 */
[----:B--2---:R-:W-:Y:S04]  /*2f60*/  STS [R142+0x1080], R65 ;  /* 0x001080418e007388 */ /* 0x004fe80000000800 */
[----:B---3--:R-:W-:Y:S04]  /*2f70*/  STS [R141+0x1100], R64 ;  /* 0x001100408d007388 */ /* 0x008fe80000000800 */
[----:B----4-:R0:W-:Y:S04]  /*2f80*/  STS [R140+0x1180], R67 ;  /* 0x001180438c007388 */ /* 0x0101e80000000800 */
[----:B------:R-:W-:Y:S04]  /*2f90*/  STS [R139+0x1200], R66 ;  /* 0x001200428b007388 */ /* 0x000fe80000000800 */
[----:B------:R-:W-:Y:S04]  /*2fa0*/  STS [R138+0x1280], R115 ;  /* 0x001280738a007388 */ /* 0x000fe80000000800 */
[----:B------:R2:W-:Y:S01]  /*2fb0*/  STS [R137+0x1300], R112 ;  /* 0x0013007089007388 */ /* 0x0005e20000000800 */
[----:B0-----:R-:W-:Y:S01]  /*2fc0*/  FADD.FTZ R67, R95, UR5 ;  /* 0x000000055f437e21 */ /* 0x001fe20008010000 */
[----:B--2---:R-:W-:-:S02]  /*2fd0*/  SHF.L.U32 R112, R166, 0x2, RZ ;  /* 0x00000002a6707819 */ /* 0x004fc400000006ff */
[----:B------:R-:W-:Y:S01]  /*2fe0*/  MOV R166, UR8 ;  /* 0x0000000800a67c02 */ /* 0x000fe20008000f00 */
[----:B------:R-:W-:-:S04]  /*2ff0*/  IMAD.SHL.U32 R115, R170, 0x4, RZ ;  /* 0x00000004aa737824 */ /* 0x000fc800078e00ff */
[----:B------:R-:W-:-:S04]  /*3000*/  FMUL.FTZ R166, R166, 1.4426950216293334961 ;  /* 0x3fb8aa3ba6a67820 */ /* 0x000fc80000410000 */
[----:B------:R-:W-:Y:S02]  /*3010*/  FMUL.FTZ R170, R166, R67 ;  /* 0x00000043a6aa7220 */ /* 0x000fe40000410000 */
[----:B------:R-:W-:-:S04]  /*3020*/  IMAD R66, R153, 0x10, R144 ;  /* 0x0000001099427824 */ /* 0x000fc800078e0290 */
[----:B------:R-:W0:Y:S01]  /*3030*/  MUFU.EX2 R170, R170 ;  /* 0x000000aa00aa7308 */ /* 0x000e220000000800 */
[----:B------:R-:W-:Y:S01]  /*3040*/  STS [R136+0x1380], R131 ;  /* 0x0013808388007388 */ /* 0x000fe20000000800 */
[----:B------:R-:W-:Y:S02]  /*3050*/  LEA.HI.SX32 R66, R66, R66, 0x1b ;  /* 0x0000004242427211 */ /* 0x000fe400078fdaff */
[----:B------:R-:W-:Y:S01]  /*3060*/  LEA R64, R27, R10, 0x8 ;  /* 0x0000000a1b407211 */ /* 0x000fe200078e40ff */
[----:B------:R2:W-:Y:S01]  /*3070*/  STS [R129+0x1400], R114 ;  /* 0x0014007281007388 */ /* 0x0005e20000000800 */
[----:B------:R-:W-:-:S03]  /*3080*/  @P1 IADD3 R64, R152, 0x200, RZ ;  /* 0x0000020098401810 */ /* 0x000fc60007ffe0ff */
[----:B------:R-:W-:Y:S01]  /*3090*/  STS [R128+0x1480], R133 ;  /* 0x0014808580007388 */ /* 0x000fe20000000800 */
[----:B------:R-:W-:-:S03]  /*30a0*/  IMAD.SHL.U32 R113, R66, 0x4, RZ ;  /* 0x0000000442717824 */ /* 0x000fc600078e00ff */
[----:B------:R-:W-:Y:S01]  /*30b0*/  STS [R127+0x1500], R130 ;  /* 0x001500827f007388 */ /* 0x000fe20000000800 */
[----:B--2---:R-:W-:-:S03]  /*30c0*/  SHF.L.U32 R114, R168, 0x2, RZ ;  /* 0x00000002a8727819 */ /* 0x004fc600000006ff */
[----:B------:R-:W-:Y:S04]  /*30d0*/  STS [R126+0x1580], R135 ;  /* 0x001580877e007388 */ /* 0x000fe80000000800 */
[----:B------:R-:W-:Y:S04]  /*30e0*/  STS [R117+0x1600], R132 ;  /* 0x0016008475007388 */ /* 0x000fe80000000800 */
[----:B------:R2:W-:Y:S04]  /*30f0*/  STS [R116+0x1680], R165 ;  /* 0x001680a574007388 */ /* 0x0005e80000000800 */
[----:B------:R-:W-:Y:S04]  /*3100*/  STS [R115+0x1700], R134 ;  /* 0x0017008673007388 */ /* 0x000fe80000000800 */
[----:B------:R3:W-:Y:S01]  /*3110*/  STS [R114+0x1780], R167 ;  /* 0x001780a772007388 */ /* 0x0007e20000000800 */
[----:B--2---:R-:W-:-:S03]  /*3120*/  SHF.L.U32 R165, R64, 0x2, RZ ;  /* 0x0000000240a57819 */ /* 0x004fc600000006ff */
[----:B------:R-:W-:Y:S01]  /*3130*/  STS [R112+0x1800], R169 ;  /* 0x001800a970007388 */ /* 0x000fe20000000800 */
[----:B------:R-:W-:-:S06]  /*3140*/  NOP ;  /* 0x0000000000007918 */ /* 0x000fcc0000000000 */
[----:B------:R-:W2:Y:S04]  /*3150*/  LDS R222, [R113+0x1080] ;  /* 0x0010800071de7984 */ /* 0x000ea80000000800 */
[----:B------:R-:W4:Y:S04]  /*3160*/  LDS R223, [R113+0x1084] ;  /* 0x0010840071df7984 */ /* 0x000f280000000800 */
        /* <DEDUP_REMOVED lines=14> */
[----:B0-----:R0:W-:Y:S01]  /*3250*/  STS [R165+0x4640], R170 ;  /* 0x004640aaa5007388 */ /* 0x0011e20000000800 */
[----:B------:R-:W-:Y:S01]  /*3260*/  @!P0 IADD3 R65, R145, -0x2, RZ ;  /* 0xfffffffe91418810 */ /* 0x000fe20007ffe0ff */
[----:B------:R-:W-:Y:S01]  /*3270*/  IMAD.MOV.U32 R131, RZ, RZ, RZ ;  /* 0x000000ffff837224 */ /* 0x000fe200078e00ff */
[----:B------:R-:W-:-:S03]  /*3280*/  MOV R130, 0x3f800000 ;  /* 0x3f80000000827802 */ /* 0x000fc60000000f00 */
[----:B------:R-:W-:Y:S02]  /*3290*/  @!P0 IMAD R65, R65, c[0x0][0x16c], R10 ;  /* 0x00005b0041418a24 */ /* 0x000fe400078e020a */
[----:B---3--:R-:W-:Y:S02]  /*32a0*/  FADD.FTZ R167, R93, UR5 ;  /* 0x000000055da77e21 */ /* 0x008fe40008010000 */
[----:B------:R-:W-:Y:S01]  /*32b0*/  @!P0 IMAD.WIDE R64, R65, 0x8, R124 ;  /* 0x0000000841408825 */ /* 0x000fe200078e027c */
[----:B------:R-:W-:Y:S03]  /*32c0*/  BAR.SYNC.DEFER_BLOCKING 0x0 ;  /* 0x0000000000007b1d */ /* 0x000fe60000010000 */
[C---:B------:R-:W-:Y:S02]  /*32d0*/  FMUL.FTZ R175, R166.reuse, R175 ;  /* 0x000000afa6af7220 */ /* 0x040fe40000410000 */
[----:B------:R-:W-:-:S02]  /*32e0*/  FMUL.FTZ R174, R166, R167 ;  /* 0x000000a7a6ae7220 */ /* 0x000fc40000410000 */
[----:B------:R-:W-:Y:S02]  /*32f0*/  FADD.FTZ R167, R92, UR5 ;  /* 0x000000055ca77e21 */ /* 0x000fe40008010000 */
[----:B------:R-:W3:Y:S02]  /*3300*/  MUFU.EX2 R175, R175 ;  /* 0x000000af00af7308 */ /* 0x000ee40000000800 */
[----:B------:R-:W-:Y:S02]  /*3310*/  FMUL.FTZ R224, R166, R167 ;  /* 0x000000a7a6e07220 */ /* 0x000fe40000410000 */
[----:B0-----:R-:W-:Y:S02]  /*3320*/  FADD.FTZ R165, R82, UR5 ;  /* 0x0000000552a57e21 */ /* 0x001fe40008010000 */
[----:B------:R-:W-:Y:S02]  /*3330*/  FMUL.FTZ R177, R166, R177 ;  /* 0x000000b1a6b17220 */ /* 0x000fe40000410000 */
[----:B------:R-:W0:Y:S01]  /*3340*/  MUFU.EX2 R174, R174 ;  /* 0x000000ae00ae7308 */ /* 0x000e220000000800 */
[----:B------:R0:W5:Y:S02]  /*3350*/  @!P0 LDG.E.64 R130, [R64.64] ;  /* 0x0000000e40828981 */ /* 0x000164000c1e1b00 */
[----:B0-----:R-:W-:-:S04]  /*3360*/  FADD.FTZ R65, R89, UR5 ;  /* 0x0000000559417e21 */ /* 0x001fc80008010000 */
[----:B------:R-:W-:Y:S02]  /*3370*/  FMUL.FTZ R184, R166, R65 ;  /* 0x00000041a6b87220 */ /* 0x000fe40000410000 */
[----:B------:R-:W-:Y:S01]  /*3380*/  FADD.FTZ R65, R88, UR5 ;  /* 0x0000000558417e21 */ /* 0x000fe20008010000 */
[----:B------:R-:W0:Y:S01]  /*3390*/  MUFU.EX2 R224, R224 ;  /* 0x000000e000e07308 */ /* 0x000e220000000800 */
[----:B------:R-:W-:Y:S02]  /*33a0*/  FADD.FTZ R167, R85, UR5 ;  /* 0x0000000555a77e21 */ /* 0x000fe40008010000 */
[C---:B------:R-:W-:Y:S02]  /*33b0*/  FMUL.FTZ R230, R166.reuse, R65 ;  /* 0x00000041a6e67220 */ /* 0x040fe40000410000 */
[----:B------:R-:W-:Y:S02]  /*33c0*/  FADD.FTZ R65, R81, UR5 ;  /* 0x0000000551417e21 */ /* 0x000fe40008010000 */
[----:B------:R-:W-:-:S02]  /*33d0*/  FMUL.FTZ R198, R166, R165 ;  /* 0x000000a5a6c67220 */ /* 0x000fc40000410000 */
[----:B------:R-:W-:Y:S02]  /*33e0*/  FMUL.FTZ R168, R110, R11 ;  /* 0x0000000b6ea87220 */ /* 0x000fe40000410000 */
        /* <DEDUP_REMOVED lines=11> */
[----:B-1----:R-:W-:-:S02]  /*34a0*/  FMUL.FTZ R221, R9, R168 ;  /* 0x000000a809dd7220 */ /* 0x002fc40000410000 */
[----:B------:R-:W-:Y:S01]  /*34b0*/  FMUL.FTZ R220, R8, R165 ;  /* 0x000000a508dc7220 */ /* 0x000fe20000410000 */
[----:B------:R-:W1:Y:S01]  /*34c0*/  MUFU.EX2 R181, R181 ;  /* 0x000000b500b57308 */ /* 0x000e620000000800 */
[-C--:B---3--:R-:W-:Y:S02]  /*34d0*/  FMUL.FTZ R169, R170, R175.reuse ;  /* 0x000000afaaa97220 */ /* 0x088fe40000410000 */
[----:B------:R-:W-:Y:S02]  /*34e0*/  FMUL.FTZ R219, R7, R166 ;  /* 0x000000a607db7220 */ /* 0x000fe40000410000 */
[----:B------:R-:W-:Y:S02]  /*34f0*/  FFMA.FTZ R165, R221, R175, R220 ;  /* 0x000000afdda57223 */ /* 0x000fe400000100dc */
[C---:B------:R-:W-:Y:S01]  /*3500*/  FMUL.FTZ R169, R174.reuse, R169 ;  /* 0x000000a9aea97220 */ /* 0x040fe20000410000 */
[----:B------:R-:W3:Y:S01]  /*3510*/  MUFU.EX2 R184, R184 ;  /* 0x000000b800b87308 */ /* 0x000ee20000000800 */
[----:B------:R-:W-:Y:S01]  /*3520*/  FFMA.FTZ R165, R174, R165, R219 ;  /* 0x000000a5aea57223 */ /* 0x000fe200000100db */
[----:B------:R-:W-:Y:S01]  /*3530*/  ISETP.NE.AND P0, PT, R152, 0x3f, PT ;  /* 0x0000003f9800780c */ /* 0x000fe20003f05270 */
[----:B0-----:R-:W-:-:S02]  /*3540*/  FMUL.FTZ R166, R224, R169 ;  /* 0x000000a9e0a67220 */ /* 0x001fc40000410000 */
[----:B------:R-:W-:Y:S02]  /*3550*/  FMUL.FTZ R167, R107, R16 ;  /* 0x000000106ba77220 */ /* 0x000fe40000410000 */
[----:B------:R-:W-:Y:S01]  /*3560*/  FFMA.FTZ R168, R224, R165, R217 ;  /* 0x000000a5e0a87223 */ /* 0x000fe200000100d9 */
[----:B------:R-:W0:Y:S01]  /*3570*/  MUFU.EX2 R230, R230 ;  /* 0x000000e600e67308 */ /* 0x000e220000000800 */
[C---:B------:R-:W-:Y:S02]  /*3580*/  FMUL.FTZ R166, R177.reuse, R166 ;  /* 0x000000a6b1a67220 */ /* 0x040fe40000410000 */
[----:B------:R-:W-:Y:S02]  /*3590*/  FMUL.FTZ R64, R104, R17 ;  /* 0x0000001168407220 */ /* 0x000fe40000410000 */
[----:B------:R-:W-:Y:S02]  /*35a0*/  FMUL.FTZ R214, R4, R167 ;  /* 0x000000a704d67220 */ /* 0x000fe40000410000 */
[----:B------:R-:W-:Y:S01]  /*35b0*/  FFMA.FTZ R168, R177, R168, R216 ;  /* 0x000000a8b1a87223 */ /* 0x000fe200000100d8 */
[----:B------:R-:W0:Y:S01]  /*35c0*/  MUFU.EX2 R231, R231 ;  /* 0x000000e700e77308 */ /* 0x000e220000000800 */
[----:B-1----:R-:W-:Y:S01]  /*35d0*/  FMUL.FTZ R167, R181, R166 ;  /* 0x000000a6b5a77220 */ /* 0x002fe20000410000 */
[----:B------:R1:W1:Y:S01]  /*35e0*/  @P0 LDS R194, [R152.X4+0x4e44] ;  /* 0x004e440098c20984 */ /* 0x0002620000004800 */
[----:B------:R-:W-:-:S02]  /*35f0*/  FMUL.FTZ R213, R3, R64 ;  /* 0x0000004003d57220 */ /* 0x000fc40000410000 */
[----:B------:R-:W-:-:S03]  /*3600*/  FFMA.FTZ R168, R181, R168, R214 ;  /* 0x000000a8b5a87223 */ /* 0x000fc600000100d6 */
[----:B------:R-:W2:Y:S01]  /*3610*/  MUFU.EX2 R233, R233 ;  /* 0x000000e900e97308 */ /* 0x000ea20000000800 */
[----:B---3--:R-:W-:Y:S02]  /*3620*/  FMUL.FTZ R167, R184, R167 ;  /* 0x000000a7b8a77220 */ /* 0x008fe40000410000 */
[----:B------:R-:W-:Y:S02]  /*3630*/  FMUL.FTZ R65, R102, R19 ;  /* 0x0000001366417220 */ /* 0x000fe40000410000 */
[----:B------:R-:W-:-:S03]  /*3640*/  FFMA.FTZ R168, R184, R168, R213 ;  /* 0x000000a8b8a87223 */ /* 0x000fc600000100d5 */
[----:B------:R-:W3:Y:S01]  /*3650*/  MUFU.EX2 R244, R244 ;  /* 0x000000f400f47308 */ /* 0x000ee20000000800 */
[----:B0-----:R-:W-:Y:S02]  /*3660*/  FMUL.FTZ R64, R230, R167 ;  /* 0x000000a7e6407220 */ /* 0x001fe40000410000 */
[----:B------:R-:W-:Y:S02]  /*3670*/  FMUL.FTZ R202, R0, R65 ;  /* 0x0000004100ca7220 */ /* 0x000fe40000410000 */
[----:B------:R-:W-:-:S03]  /*3680*/  FFMA.FTZ R168, R230, R168, R211 ;  /* 0x000000a8e6a87223 */ /* 0x000fc600000100d3 */
[----:B------:R-:W0:Y:S01]  /*3690*/  MUFU.EX2 R237, R237 ;  /* 0x000000ed00ed7308 */ /* 0x000e220000000800 */
[----:B------:R-:W-:Y:S02]  /*36a0*/  FMUL.FTZ R165, R100, R21 ;  /* 0x0000001564a57220 */ /* 0x000fe40000410000 */
[C---:B------:R-:W-:Y:S02]  /*36b0*/  FMUL.FTZ R64, R231.reuse, R64 ;  /* 0x00000040e7407220 */ /* 0x040fe40000410000 */
[----:B------:R-:W-:Y:S02]  /*36c0*/  FMUL.FTZ R201, R164, R201 ;  /* 0x000000c9a4c97220 */ /* 0x000fe40000410000 */
[----:B------:R-:W-:Y:S01]  /*36d0*/  FFMA.FTZ R172, R231, R168, R202 ;  /* 0x000000a8e7ac7223 */ /* 0x000fe200000100ca */
[----:B------:R-:W0:Y:S01]  /*36e0*/  MUFU.EX2 R193, R193 ;  /* 0x000000c100c17308 */ /* 0x000e220000000800 */
[----:B--2---:R-:W-:Y:S02]  /*36f0*/  FMUL.FTZ R167, R233, R64 ;  /* 0x00000040e9a77220 */ /* 0x004fe40000410000 */
[----:B------:R-:W-:-:S02]  /*3700*/  FMUL.FTZ R168, R206, R165 ;  /* 0x000000a5cea87220 */ /* 0x000fc40000410000 */
[----:B------:R-:W-:Y:S02]  /*3710*/  FMUL.FTZ R166, R101, R22 ;  /* 0x0000001665a67220 */ /* 0x000fe40000410000 */
[----:B------:R-:W-:Y:S01]  /*3720*/  FFMA.FTZ R165, R233, R172, R201 ;  /* 0x000000ace9a57223 */ /* 0x000fe200000100c9 */
[----:B------:R-:W2:Y:S01]  /*3730*/  MUFU.EX2 R198, R198 ;  /* 0x000000c600c67308 */ /* 0x000ea20000000800 */
[----:B---3--:R-:W-:Y:S02]  /*3740*/  FMUL.FTZ R172, R244, R167 ;  /* 0x000000a7f4ac7220 */ /* 0x008fe40000410000 */
[----:B------:R-:W-:Y:S02]  /*3750*/  FMUL.FTZ R65, R98, R23 ;  /* 0x0000001762417220 */ /* 0x000fe40000410000 */
[----:B------:R-:W-:Y:S02]  /*3760*/  FMUL.FTZ R166, R227, R166 ;  /* 0x000000a6e3a67220 */ /* 0x000fe40000410000 */
[----:B------:R-:W-:Y:S01]  /*3770*/  FFMA.FTZ R165, R244, R165, R168 ;  /* 0x000000a5f4a57223 */ /* 0x000fe200000100a8 */
[----:B------:R-:W3:Y:S01]  /*3780*/  MUFU.EX2 R196, R196 ;  /* 0x000000c400c47308 */ /* 0x000ee20000000800 */
[----:B0-----:R-:W-:-:S02]  /*3790*/  FMUL.FTZ R172, R237, R172 ;  /* 0x000000acedac7220 */ /* 0x001fc40000410000 */
[----:B------:R-:W-:Y:S02]  /*37a0*/  FMUL.FTZ R64, R99, R24 ;  /* 0x0000001863407220 */ /* 0x000fe40000410000 */
[----:B------:R-:W-:Y:S02]  /*37b0*/  FMUL.FTZ R176, R178, R65 ;  /* 0x00000041b2b07220 */ /* 0x000fe40000410000 */
[----:B------:R-:W-:Y:S01]  /*37c0*/  FFMA.FTZ R165, R237, R165, R166 ;  /* 0x000000a5eda57223 */ /* 0x000fe200000100a6 */
[----:B------:R-:W0:Y:S01]  /*37d0*/  MUFU.EX2 R195, R195 ;  /* 0x000000c300c37308 */ /* 0x000e220000000800 */
[----:B------:R-:W-:Y:S02]  /*37e0*/  FMUL.FTZ R65, R193, R172 ;  /* 0x000000acc1417220 */ /* 0x000fe40000410000 */
[----:B------:R-:W-:Y:S02]  /*37f0*/  FMUL.FTZ R199, R96, R25 ;  /* 0x0000001960c77220 */ /* 0x000fe40000410000 */
[----:B------:R-:W-:-:S02]  /*3800*/  FMUL.FTZ R183, R185, R64 ;  /* 0x00000040b9b77220 */ /* 0x000fc40000410000 */
[----:B------:R-:W-:Y:S02]  /*3810*/  FFMA.FTZ R165, R193, R165, R176 ;  /* 0x000000a5c1a57223 */ /* 0x000fe400000100b0 */
[----:B--2---:R-:W-:Y:S02]  /*3820*/  FMUL.FTZ R65, R198, R65 ;  /* 0x00000041c6417220 */ /* 0x004fe40000410000 */
[----:B------:R-:W-:Y:S02]  /*3830*/  FMUL.FTZ R190, R97, R26 ;  /* 0x0000001a61be7220 */ /* 0x000fe40000410000 */
[----:B------:R-:W-:Y:S02]  /*3840*/  FMUL.FTZ R199, R182, R199 ;  /* 0x000000c7b6c77220 */ /* 0x000fe40000410000 */
[----:B------:R-:W-:Y:S02]  /*3850*/  FFMA.FTZ R165, R198, R165, R183 ;  /* 0x000000a5c6a57223 */ /* 0x000fe400000100b7 */
[----:B---3--:R-:W-:Y:S01]  /*3860*/  FMUL.FTZ R64, R196, R65 ;  /* 0x00000041c4407220 */ /* 0x008fe20000410000 */
[----:B------:R-:W-:Y:S01]  /*3870*/  BSSY B0, `(.L_x_3301) ;  /* 0x000000e000007945 */ /* 0x000fe20003800000 */
[----:B------:R-:W-:-:S02]  /*3880*/  FMUL.FTZ R190, R191, R190 ;  /* 0x000000bebfbe7220 */ /* 0x000fc40000410000 */
[----:B------:R-:W-:Y:S02]  /*3890*/  FFMA.FTZ R65, R196, R165, R199 ;  /* 0x000000a5c4417223 */ /* 0x000fe400000100c7 */
[C---:B0-----:R-:W-:Y:S02]  /*38a0*/  FMUL.FTZ R64, R195.reuse, R64 ;  /* 0x00000040c3407220 */ /* 0x041fe40000410000 */
[----:B------:R-:W-:Y:S01]  /*38b0*/  FFMA.FTZ R65, R195, R65, R190 ;  /* 0x00000041c3417223 */ /* 0x000fe200000100be */
[----:B------:R-:W-:Y:S05]  /*38c0*/  @P0 BRA `(.L_x_3302) ;  /* 0x0000008000000947 */ /* 0x000fea0003800000 */
[----:B-1--4-:R-:W-:Y:S02]  /*38d0*/  ISETP.NE.AND P0, PT, R145, c[0x0][0x174], PT ;  /* 0x00005d0091007a0c */ /* 0x012fe40003f05270 */
[----:B------:R-:W-:-:S11]  /*38e0*/  MOV R194, 0x3f800000 ;  /* 0x3f80000000c27802 */ /* 0x000fd60000000f00 */
[----:B------:R-:W-:-:S04]  /*38f0*/  @P0 IADD3 R172, -R147, c[0x0][0x174], RZ ;  /* 0x00005d0093ac0a10 */ /* 0x000fc80007ffe1ff */
[----:B------:R-:W-:-:S04]  /*3900*/  @P0 LEA.HI R165, R172, R172, RZ, 0x1 ;  /* 0x000000acaca50211 */ /* 0x000fc800078f08ff */
[----:B------:R-:W-:-:S04]  /*3910*/  @P0 LOP3.LUT R165, R165, 0xfffffe, RZ, 0xc0, !PT ;  /* 0x00fffffea5a50812 */ /* 0x000fc800078ec0ff */
[----:B------:R-:W-:-:S05]  /*3920*/  @P0 IADD3 R165, -R165, R172, RZ ;  /* 0x000000aca5a50210 */ /* 0x000fca0007ffe1ff */
[----:B------:R-:W-:-:S05]  /*3930*/  @P0 IMAD R165, R165, 0x100, R10 ;  /* 0x00000100a5a50824 */ /* 0x000fca00078e020a */
[----:B------:R0:W1:Y:S02]  /*3940*/  @P0 LDS R194, [R165.X4+0x4640] ;  /* 0x00464000a5c20984 */ /* 0x0000640000004800 */
.L_x_3302:
[----:B-1--4-:R-:W-:Y:S05]  /*3950*/  BSYNC B0 ;  /* 0x0000000000007941 */ /* 0x012fea0003800000 */
.L_x_3301:
[----:B------:R-:W-:Y:S01]  /*3960*/  ISETP.GT.U32.AND P0, PT, R152, 0x1f, PT ;  /* 0x0000001f9800780c */ /* 0x000fe20003f04070 */
[----:B------:R1:W-:Y:S01]  /*3970*/  STS.64 [R152.X8+0x4230], R64 ;  /* 0x0042304098007388 */ /* 0x0003e20000008a00 */
        /* <DEDUP_REMOVED lines=19> */
[----:B-1----:R-:W1:Y:S02]  /*3ab0*/  LDS.128 R64, [R152.X16+0x4230] ;  /* 0x0042300098407984 */ /* 0x002e64000000cc00 */
[----:B-1----:R-:W-:-:S02]  /*3ac0*/  FFMA.FTZ R67, R65, R66, R67 ;  /* 0x0000004241437223 */ /* 0x002fc40000010043 */
[----:B------:R-:W-:Y:S01]  /*3ad0*/  FMUL.FTZ R66, R64, R66 ;  /* 0x0000004240427220 */ /* 0x000fe20000410000 */
[----:B------:R-:W-:Y:S05]  /*3ae0*/  BRA.DIV ~URZ, `(.L_x_3305) ;  /* 0x000040627f007947 */ /* 0x000fea000b800000 */
[----:B------:R1:W2:Y:S02]  /*3af0*/  SHFL.UP PT, R133, R66, 0x1, RZ ;  /* 0x0420000042857989 */ /* 0x0002a400000e00ff */
.L_x_3360:
[----:B------:R-:W-:Y:S05]  /*3b00*/  BRA.DIV ~URZ, `(.L_x_3306) ;  /* 0x000040c27f007947 */ /* 0x000fea000b800000 */
[----:B------:R-:W3:Y:S01]  /*3b10*/  SHFL.UP PT, R64, R67, 0x1, RZ ;  /* 0x0420000043407989 */ /* 0x000ee200000e00ff */
[----:B------:R-:W-:-:S13]  /*3b20*/  ISETP.GE.AND P0, PT, R153, 0x1, PT ;  /* 0x000000019900780c */ /* 0x000fda0003f06270 */
[C---:B---3--:R-:W-:Y:S02]  /*3b30*/  @P0 FFMA.FTZ R67, R66.reuse, R64, R67 ;  /* 0x0000004042430223 */ /* 0x048fe40000010043 */
[----:B-12---:R-:W-:Y:S01]  /*3b40*/  @P0 FMUL.FTZ R66, R66, R133 ;  /* 0x0000008542420220 */ /* 0x006fe20000410000 */
[----:B------:R-:W-:Y:S02]  /*3b50*/  ISETP.GE.AND P0, PT, R153, 0x2, PT ;  /* 0x000000029900780c */ /* 0x000fe40003f06270 */
[----:B------:R-:W1:Y:S04]  /*3b60*/  SHFL.UP PT, R64, R67, 0x2, RZ ;  /* 0x0440000043407989 */ /* 0x000e6800000e00ff */
[----:B------:R-:W2:Y:S07]  /*3b70*/  SHFL.UP PT, R65, R66, 0x2, RZ ;  /* 0x0440000042417989 */ /* 0x000eae00000e00ff */
[----:B-1----:R-:W-:-:S02]  /*3b80*/  @P0 FFMA.FTZ R67, R64, R66, R67 ;  /* 0x0000004240430223 */ /* 0x002fc40000010043 */
[----:B--2---:R-:W-:-:S03]  /*3b90*/  @P0 FMUL.FTZ R66, R65, R66 ;  /* 0x0000004241420220 */ /* 0x004fc60000410000 */
[----:B------:R-:W1:Y:S01]  /*3ba0*/  SHFL.UP PT, R64, R67, 0x4, RZ ;  /* 0x0480000043407989 */ /* 0x000e6200000e00ff */
[----:B------:R-:W-:-:S03]  /*3bb0*/  ISETP.GE.AND P0, PT, R153, 0x4, PT ;  /* 0x000000049900780c */ /* 0x000fc60003f06270 */
[----:B------:R-:W2:Y:S10]  /*3bc0*/  SHFL.UP PT, R65, R66, 0x4, RZ ;  /* 0x0480000042417989 */ /* 0x000eb400000e00ff */
[----:B-1----:R-:W-:-:S02]  /*3bd0*/  @P0 FFMA.FTZ R67, R66, R64, R67 ;  /* 0x0000004042430223 */ /* 0x002fc40000010043 */
[----:B--2---:R-:W-:-:S03]  /*3be0*/  @P0 FMUL.FTZ R66, R66, R65 ;  /* 0x0000004142420220 */ /* 0x004fc60000410000 */
[----:B------:R-:W1:Y:S01]  /*3bf0*/  SHFL.UP PT, R64, R67, 0x8, RZ ;  /* 0x0500000043407989 */ /* 0x000e6200000e00ff */
[----:B------:R-:W-:-:S03]  /*3c00*/  ISETP.GE.AND P0, PT, R153, 0x8, PT ;  /* 0x000000089900780c */ /* 0x000fc60003f06270 */
[----:B------:R-:W2:Y:S10]  /*3c10*/  SHFL.UP PT, R65, R66, 0x8, RZ ;  /* 0x0500000042417989 */ /* 0x000eb400000e00ff */
[----:B-1----:R-:W-:-:S02]  /*3c20*/  @P0 FFMA.FTZ R67, R66, R64, R67 ;  /* 0x0000004042430223 */ /* 0x002fc40000010043 */
[----:B--2---:R-:W-:-:S03]  /*3c30*/  @P0 FMUL.FTZ R66, R66, R65 ;  /* 0x0000004142420220 */ /* 0x004fc60000410000 */
[----:B------:R1:W2:Y:S01]  /*3c40*/  SHFL.UP PT, R64, R67, 0x10, RZ ;  /* 0x0600000043407989 */ /* 0x0002a200000e00ff */
[----:B------:R-:W-:-:S03]  /*3c50*/  MOV R132, R67 ;  /* 0x0000004300847202 */ /* 0x000fc60000000f00 */
[----:B------:R1:W3:Y:S01]  /*3c60*/  SHFL.UP PT, R134, R66, 0x10, RZ ;  /* 0x0600000042867989 */ /* 0x0002e200000e00ff */
[----:B------:R-:W-:-:S03]  /*3c70*/  MOV R133, R66 ;  /* 0x0000004200857202 */ /* 0x000fc60000000f00 */
.L_x_3361:
[----:B------:R-:W-:Y:S01]  /*3c80*/  ISETP.GE.AND P0, PT, R153, 0x10, PT ;  /* 0x000000109900780c */ /* 0x000fe20003f06270 */
[----:B-1----:R-:W-:-:S12]  /*3c90*/  IMAD.MOV.U32 R67, RZ, RZ, R132 ;  /* 0x000000ffff437224 */ /* 0x002fd800078e0084 */
        /* <DEDUP_REMOVED lines=8> */
[----:B0----5:R-:W-:Y:S05]  /*3d20*/  CALL.REL.NOINC `($__internal_133_$__cuda_sm70_shflsync_idx_p) ;  /* 0x00004cf000007944 */ /* 0x021fea0003c00000 */
.L_x_3307:
[----:B------:R-:W-:Y:S05]  /*3d30*/  BRA.CONV ~URZ, `(.L_x_3308) ;  /* 0x000000637f007947 */ /* 0x000fea000b800000 */
[----:B-1----:R-:W-:Y:S01]  /*3d40*/  HFMA2.MMA R212, -RZ, RZ, 0, 1.847743988037109375e-06 ;  /* 0x0000001fffd47435 */ /* 0x002fe200000001ff */
[----:B0-----:R-:W-:Y:S01]  /*3d50*/  MOV R215, R67 ;  /* 0x0000004300d77202 */ /* 0x001fe20000000f00 */
[----:B------:R-:W-:Y:S01]  /*3d60*/  IMAD.MOV.U32 R218, RZ, RZ, 0x1f ;  /* 0x0000001fffda7424 */ /* 0x000fe200078e00ff */
[----:B------:R-:W-:-:S02]  /*3d70*/  MOV R225, 0xffffffff ;  /* 0xffffffff00e17802 */ /* 0x000fc40000000f00 */
[----:B------:R-:W-:Y:S02]  /*3d80*/  MOV R64, 0x3da0 ;  /* 0x00003da000407802 */ /* 0x000fe40000000f00 */
[----:B-----5:R-:W-:Y:S05]  /*3d90*/  CALL.REL.NOINC `($__internal_133_$__cuda_sm70_shflsync_idx_p) ;  /* 0x00004c8000007944 */ /* 0x020fea0003c00000 */
.L_x_3308:
[----:B------:R-:W-:Y:S05]  /*3da0*/  BRA.DIV ~URZ, `(.L_x_3309) ;  /* 0x000042c27f007947 */ /* 0x000fea000b800000 */
[----:B------:R2:W3:Y:S04]  /*3db0*/  SHFL.UP PT, R132, R133, 0x1, RZ ;  /* 0x0420000085847989 */ /* 0x0004e800000e00ff */
[----:B-----5:R-:W4:Y:S04]  /*3dc0*/  SHFL.IDX PT, R130, R130, RZ, 0x1f ;  /* 0x00001fff82827589 */ /* 0x020f2800000e0000 */
[----:B------:R2:W0:Y:S04]  /*3dd0*/  SHFL.IDX PT, R65, R131, RZ, 0x1f ;  /* 0x00001fff83417589 */ /* 0x00042800000e0000 */
[----:B------:R2:W1:Y:S02]  /*3de0*/  SHFL.UP PT, R133, R67, 0x1, RZ ;  /* 0x0420000043857989 */ /* 0x00046400000e00ff */
.L_x_3362:
[----:B--2---:R-:W2:Y:S01]  /*3df0*/  LDS.64 R66, [R152.X16+0x4230] ;  /* 0x0042300098427984 */ /* 0x004ea2000000ca00 */
[----:B----4-:R-:W-:-:S02]  /*3e00*/  IMAD.MOV.U32 R64, RZ, RZ, R130 ;  /* 0x000000ffff407224 */ /* 0x010fc400078e0082 */
[-C--:B01-3--:R-:W-:Y:S02]  /*3e10*/  @P1 FFMA.FTZ R65, R65, R132.reuse, R133 ;  /* 0x0000008441411223 */ /* 0x08bfe40000010085 */
[----:B------:R-:W-:Y:S02]  /*3e20*/  @P1 FMUL.FTZ R64, R64, R132 ;  /* 0x0000008440401220 */ /* 0x000fe40000410000 */
[C---:B--2---:R-:W-:Y:S02]  /*3e30*/  FFMA.FTZ R67, R66.reuse, R65, R67 ;  /* 0x0000004142437223 */ /* 0x044fe40000010043 */
[----:B------:R-:W-:-:S05]  /*3e40*/  FMUL.FTZ R66, R66, R64 ;  /* 0x0000004042427220 */ /* 0x000fca0000410000 */
[----:B------:R0:W-:Y:S02]  /*3e50*/  STS.128 [R152.X16+0x4230], R64 ;  /* 0x0042304098007388 */ /* 0x0001e4000000cc00 */
.L_x_3304:
[----:B-1----:R-:W-:Y:S05]  /*3e60*/  BSYNC B0 ;  /* 0x0000000000007941 */ /* 0x002fea0003800000 */
.L_x_3303:
[----:B------:R-:W-:Y:S01]  /*3e70*/  WARPSYNC 0xffffffff ;  /* 0xffffffff00007948 */ /* 0x000fe20003800000 */
[----:B------:R-:W-:Y:S01]  /*3e80*/  BAR.SYNC.DEFER_BLOCKING 0x0 ;  /* 0x0000000000007b1d */ /* 0x000fe20000010000 */
[C---:B0-----:R-:W-:Y:S01]  /*3e90*/  FMUL.FTZ R67, R195.reuse, R194 ;  /* 0x000000c2c3437220 */ /* 0x041fe20000410000 */
        /* <DEDUP_REMOVED lines=13> */
[----:B------:R-:W-:-:S04]  /*3f70*/  FFMA.FTZ R65, R237, R65, R192 ;  /* 0x00000041ed417223 */ /* 0x000fc800000100c0 */
[----:B------:R-:W-:Y:S01]  /*3f80*/  FFMA.FTZ R65, R244, R65, R189 ;  /* 0x00000041f4417223 */ /* 0x000fe200000100bd */
[----:B------:R-:W0:Y:S03]  /*3f90*/  LDS R64, [R152.X8+0x4234] ;  /* 0x0042340098407984 */ /* 0x000e260000008800 */
[----:B------:R-:W-:Y:S01]  /*3fa0*/  FFMA.FTZ R65, R233, R65, R188 ;  /* 0x00000041e9417223 */ /* 0x000fe200000100bc */
[----:B------:R1:W2:Y:S01]  /*3fb0*/  @!P0 LDS.64 R130, [R10.X8+0x4f40] ;  /* 0x004f40000a828984 */ /* 0x0002a20000008a00 */
[----:B------:R-:W-:Y:S02]  /*3fc0*/  ISETP.GT.U32.AND P0, PT, R152, 0x1f, PT ;  /* 0x0000001f9800780c */ /* 0x000fe40003f04070 */
[----:B------:R-:W-:-:S04]  /*3fd0*/  FFMA.FTZ R65, R231, R65, R186 ;  /* 0x00000041e7417223 */ /* 0x000fc800000100ba */
[----:B------:R-:W-:-:S04]  /*3fe0*/  FFMA.FTZ R65, R230, R65, R187 ;  /* 0x00000041e6417223 */ /* 0x000fc800000100bb */
[----:B------:R-:W-:-:S04]  /*3ff0*/  FFMA.FTZ R65, R184, R65, R229 ;  /* 0x00000041b8417223 */ /* 0x000fc800000100e5 */
        /* <DEDUP_REMOVED lines=45> */
.L_x_3363:
        /* <DEDUP_REMOVED lines=26> */
.L_x_3364:
        /* <DEDUP_REMOVED lines=11> */
.L_x_3311:
[----:B-12---:R-:W-:Y:S05]  /*4520*/  BSYNC B0 ;  /* 0x0000000000007941 */ /* 0x006fea0003800000 */
.L_x_3310:
[----:B------:R-:W-:Y:S01]  /*4530*/  WARPSYNC 0xffffffff ;  /* 0xffffffff00007948 */ /* 0x000fe20003800000 */
[----:B------:R-:W-:Y:S01]  /*4540*/  BAR.SYNC.DEFER_BLOCKING 0x0 ;  /* 0x0000000000007b1d */ /* 0x000fe20000010000 */
[C---:B------:R-:W-:Y:S01]  /*4550*/  ISETP.NE.AND P0, PT, R152.reuse, RZ, PT ;  /* 0x000000ff9800720c */ /* 0x040fe20003f05270 */
[----:B0-----:R-:W-:Y:S01]  /*4560*/  IMAD.MOV.U32 R67, RZ, RZ, RZ ;  /* 0x000000ffff437224 */ /* 0x001fe200078e00ff */
[-C--:B------:R-:W-:Y:S01]  /*4570*/  MOV R66, R152.reuse ;  /* 0x0000009800427202 */ /* 0x080fe20000000f00 */
[----:B------:R-:W-:Y:S01]  /*4580*/  FADD.FTZ R183, -R183, R171 ;  /* 0x000000abb7b77221 */ /* 0x000fe20000010100 */
[C---:B------:R-:W-:Y:S01]  /*4590*/  IADD3 R239, R152.reuse, 0x380, RZ ;  /* 0x0000038098ef7810 */ /* 0x040fe20007ffe0ff */
[----:B------:R-:W-:Y:S01]  /*45a0*/  FADD.FTZ R199, -R199, R242 ;  /* 0x000000f2c7c77221 */ /* 0x000fe20000010100 */
[C---:B------:R-:W-:Y:S01]  /*45b0*/  IADD3 R241, R152.reuse, 0x3c0, RZ ;  /* 0x000003c098f17810 */ /* 0x040fe20007ffe0ff */
[C---:B------:R-:W-:Y:S01]  /*45c0*/  IMAD.SHL.U32 R234, R152.reuse, 0x10, RZ ;  /* 0x0000001098ea7824 */ /* 0x040fe200078e00ff */
[----:B------:R-:W-:Y:S01]  /*45d0*/  LEA.HI.SX32 R245, R152, R152, 0x1b ;  /* 0x0000009898f57211 */ /* 0x000fe200078fdaff */
[----:B------:R-:W-:Y:S01]  /*45e0*/  FADD.FTZ R218, R95, UR5 ;  /* 0x000000055fda7e21 */ /* 0x000fe20008010000 */
[----:B------:R-:W-:Y:S01]  /*45f0*/  BSSY B0, `(.L_x_3314) ;  /* 0x0000111000007945 */ /* 0x000fe20003800000 */
[----:B------:R-:W-:-:S02]  /*4600*/  FADD.FTZ R221, -R221, R170 ;  /* 0x000000aadddd7221 */ /* 0x000fc40000010100 */
[----:B------:R-:W-:Y:S02]  /*4610*/  FADD.FTZ R215, R94, UR5 ;  /* 0x000000055ed77e21 */ /* 0x000fe40008010000 */
[----:B------:R-:W-:Y:S02]  /*4620*/  FADD.FTZ R220, -R220, R173 ;  /* 0x000000addcdc7221 */ /* 0x000fe40000010100 */
[----:B------:R-:W-:Y:S02]  /*4630*/  FADD.FTZ R212, R93, UR5 ;  /* 0x000000055dd47e21 */ /* 0x000fe40008010000 */
[----:B------:R-:W-:Y:S02]  /*4640*/  FADD.FTZ R219, -R219, R172 ;  /* 0x000000acdbdb7221 */ /* 0x000fe40000010100 */
[----:B------:R-:W-:Y:S01]  /*4650*/  FADD.FTZ R209, R92, UR5 ;  /* 0x000000055cd17e21 */ /* 0x000fe20008010000 */
[----:B------:R-:W0:Y:S01]  /*4660*/  LDS R64, [R152.X8+0x4444] ;  /* 0x0044440098407984 */ /* 0x000e220000008800 */
[----:B------:R-:W-:-:S02]  /*4670*/  FADD.FTZ R217, -R217, R167 ;  /* 0x000000a7d9d97221 */ /* 0x000fc40000010100 */
[----:B------:R-:W-:Y:S01]  /*4680*/  FADD.FTZ R210, R91, UR5 ;  /* 0x000000055bd27e21 */ /* 0x000fe20008010000 */
[----:B------:R1:W-:Y:S01]  /*4690*/  @!P0 STS.64 [R10.X8+0x4f40], R130 ;  /* 0x004f40820a008388 */ /* 0x0003e20000008a00 */
[----:B------:R-:W-:Y:S02]  /*46a0*/  FADD.FTZ R216, -R216, R238 ;  /* 0x000000eed8d87221 */ /* 0x000fe40000010100 */
[----:B------:R-:W-:Y:S02]  /*46b0*/  FADD.FTZ R207, R90, UR5 ;  /* 0x000000055acf7e21 */ /* 0x000fe40008010000 */
[----:B------:R-:W-:Y:S02]  /*46c0*/  FADD.FTZ R214, -R214, R165 ;  /* 0x000000a5d6d67221 */ /* 0x000fe40000010100 */
[----:B------:R-:W-:Y:S02]  /*46d0*/  FADD.FTZ R208, R89, UR5 ;  /* 0x0000000559d07e21 */ /* 0x000fe40008010000 */
[----:B------:R-:W-:-:S02]  /*46e0*/  FADD.FTZ R213, -R213, R236 ;  /* 0x000000ecd5d57221 */ /* 0x000fc40000010100 */
[----:B------:R-:W-:Y:S01]  /*46f0*/  FADD.FTZ R211, -R211, R135 ;  /* 0x00000087d3d37221 */ /* 0x000fe20000010100 */
[----:B-1----:R-:W-:Y:S01]  /*4700*/  LEA.HI.SX32 R131, R234, R234, 0x1b ;  /* 0x000000eaea837211 */ /* 0x002fe200078fdaff */
[----:B------:R-:W-:Y:S02]  /*4710*/  FADD.FTZ R202, -R202, R134 ;  /* 0x00000086caca7221 */ /* 0x000fe40000010100 */
[----:B------:R-:W-:Y:S02]  /*4720*/  FADD.FTZ R201, -R201, R133 ;  /* 0x00000085c9c97221 */ /* 0x000fe40000010100 */
[----:B------:R-:W-:Y:S02]  /*4730*/  FADD.FTZ R176, -R176, R240 ;  /* 0x000000f0b0b07221 */ /* 0x000fe40000010100 */
[----:B------:R-:W-:Y:S01]  /*4740*/  FMUL.FTZ R248, R78, R173 ;  /* 0x000000ad4ef87220 */ /* 0x000fe20000410000 */
[----:B------:R-:W-:Y:S01]  /*4750*/  IADD3 R173, R152, 0x40, RZ ;  /* 0x0000004098ad7810 */ /* 0x000fe20007ffe0ff */
        /* <DEDUP_REMOVED lines=8> */
[----:B0-----:R-:W-:Y:S01]  /*47e0*/  FFMA.FTZ R204, R64, R194, R205 ;  /* 0x000000c240cc7223 */ /* 0x001fe200000100cd */
[----:B------:R-:W-:Y:S01]  /*47f0*/  P2R R64, PR, RZ, 0x1 ;  /* 0x00000001ff407803 */ /* 0x000fe20000000000 */
[----:B------:R-:W-:Y:S02]  /*4800*/  IMAD R205, R159, c[0x0][0x298], RZ ;  /* 0x0000a6009fcd7a24 */ /* 0x000fe400078e02ff */
[----:B------:R-:W-:Y:S02]  /*4810*/  FFMA.FTZ R195, R195, R204, R200 ;  /* 0x000000ccc3c37223 */ /* 0x000fe400000100c8 */
[----:B------:R-:W-:-:S04]  /*4820*/  IMAD.WIDE.U32 R64, R160, c[0x0][0x298], R66 ;  /* 0x0000a600a0407a25 */ /* 0x000fc800078e0042 */
[----:B------:R-:W-:Y:S02]  /*4830*/  FFMA.FTZ R196, R196, R195, R203 ;  /* 0x000000c3c4c47223 */ /* 0x000fe400000100cb */
[----:B------:R-:W-:Y:S02]  /*4840*/  IMAD R203, R159, c[0x0][0x2b8], RZ ;  /* 0x0000ae009fcb7a24 */ /* 0x000fe400078e02ff */
[----:B------:R-:W-:Y:S02]  /*4850*/  FFMA.FTZ R197, R198, R196, R197 ;  /* 0x000000c4c6c57223 */ /* 0x000fe400000100c5 */
[----:B------:R-:W-:-:S04]  /*4860*/  IMAD.WIDE.U32 R66, R160, c[0x0][0x2b8], R66 ;  /* 0x0000ae00a0427a25 */ /* 0x000fc800078e0042 */
[----:B------:R-:W-:Y:S02]  /*4870*/  FFMA.FTZ R180, R193, R197, R180 ;  /* 0x000000c5c1b47223 */ /* 0x000fe400000100b4 */
[----:B------:R-:W-:Y:S02]  /*4880*/  IMAD R203, R160, c[0x0][0x2bc], R203 ;  /* 0x0000af00a0cb7a24 */ /* 0x000fe400078e02cb */
[----:B------:R-:W-:Y:S02]  /*4890*/  FFMA.FTZ R237, R237, R180, R192 ;  /* 0x000000b4eded7223 */ /* 0x000fe400000100c0 */
[----:B------:R-:W-:Y:S01]  /*48a0*/  FADD.FTZ R193, -R190, R235 ;  /* 0x000000ebbec17221 */ /* 0x000fe20000010100 */
[----:B------:R-:W-:Y:S01]  /*48b0*/  IADD3 R67, R67, R203, RZ ;  /* 0x000000cb43437210 */ /* 0x000fe20007ffe0ff */
[----:B------:R-:W-:Y:S02]  /*48c0*/  FFMA.FTZ R244, R244, R237, R189 ;  /* 0x000000edf4f47223 */ /* 0x000fe400000100bd */
[----:B------:R-:W-:-:S02]  /*48d0*/  FMUL.FTZ R190, R204, UR8 ;  /* 0x00000008ccbe7c20 */ /* 0x000fc40008410000 */
[----:B------:R-:W-:Y:S02]  /*48e0*/  FFMA.FTZ R233, R233, R244, R188 ;  /* 0x000000f4e9e97223 */ /* 0x000fe400000100bc */
[----:B------:R-:W-:Y:S02]  /*48f0*/  FADD.FTZ R203, R80, UR5 ;  /* 0x0000000550cb7e21 */ /* 0x000fe40008010000 */
[----:B------:R-:W-:Y:S02]  /*4900*/  FFMA.FTZ R231, R231, R233, R186 ;  /* 0x000000e9e7e77223 */ /* 0x000fe400000100ba */
[----:B------:R-:W-:Y:S02]  /*4910*/  FMUL.FTZ R191, R191, R204 ;  /* 0x000000ccbfbf7220 */ /* 0x000fe40000410000 */
[----:B------:R-:W-:Y:S02]  /*4920*/  FMUL.FTZ R192, R190, R193 ;  /* 0x000000c1bec07220 */ /* 0x000fe40000410000 */
[----:B------:R-:W-:-:S02]  /*4930*/  FFMA.FTZ R230, R230, R231, R187 ;  /* 0x000000e7e6e67223 */ /* 0x000fc400000100bb */
[----:B------:R-:W-:Y:S02]  /*4940*/  FFMA.FTZ R44, R191, R203, R44 ;  /* 0x000000cbbf2c7223 */ /* 0x000fe4000001002c */
[----:B------:R-:W-:Y:S02]  /*4950*/  FFMA.FTZ R192, R97, R191, R192 ;  /* 0x000000bf61c07223 */ /* 0x000fe400000100c0 */
[----:B------:R-:W-:Y:S02]  /*4960*/  FADD.FTZ R191, R82, UR5 ;  /* 0x0000000552bf7e21 */ /* 0x000fe40008010000 */
[----:B------:R-:W-:Y:S02]  /*4970*/  FFMA.FTZ R229, R184, R230, R229 ;  /* 0x000000e6b8e57223 */ /* 0x000fe400000100e5 */
[----:B------:R-:W-:Y:S02]  /*4980*/  FMUL.FTZ R185, R185, R196 ;  /* 0x000000c4b9b97220 */ /* 0x000fe40000410000 */
[----:B------:R-:W-:-:S02]  /*4990*/  FMUL.FTZ R186, R196, R191 ;  /* 0x000000bfc4ba7220 */ /* 0x000fc40000410000 */
[----:B------:R-:W-:Y:S02]  /*49a0*/  FFMA.FTZ R228, R181, R229, R228 ;  /* 0x000000e5b5e47223 */ /* 0x000fe400000100e4 */
[----:B------:R-:W-:Y:S02]  /*49b0*/  FMUL.FTZ R196, R196, UR8 ;  /* 0x00000008c4c47c20 */ /* 0x000fe40008410000 */
[----:B------:R-:W-:Y:S02]  /*49c0*/  FMUL.FTZ R190, R195, UR8 ;  /* 0x00000008c3be7c20 */ /* 0x000fe40008410000 */
[----:B------:R-:W-:Y:S02]  /*49d0*/  FFMA.FTZ R226, R177, R228, R226 ;  /* 0x000000e4b1e27223 */ /* 0x000fe400000100e2 */
[----:B------:R-:W-:Y:S02]  /*49e0*/  FMUL.FTZ R196, R196, R183 ;  /* 0x000000b7c4c47220 */ /* 0x000fe40000410000 */
[----:B------:R-:W-:-:S02]  /*49f0*/  FADD.FTZ R198, R81, UR5 ;  /* 0x0000000551c67e21 */ /* 0x000fc40008010000 */
[----:B------:R-:W-:Y:S02]  /*4a00*/  FMUL.FTZ R130, R182, R195 ;  /* 0x000000c3b6827220 */ /* 0x000fe40000410000 */
        /* <DEDUP_REMOVED lines=9> */
[----:B------:R-:W-:Y:S01]  /*4aa0*/  FMUL.FTZ R225, R178, R197 ;  /* 0x000000c5b2e17220 */ /* 0x000fe20000410000 */
[----:B------:R0:W-:Y:S01]  /*4ab0*/  STS [R131.X4+0x2134], R130 ;  /* 0x0021348283007388 */ /* 0x0001e20000004800 */
[----:B------:R-:W-:-:S02]  /*4ac0*/  FMUL.FTZ R178, R180, R185 ;  /* 0x000000b9b4b27220 */ /* 0x000fc40000410000 */
[----:B------:R-:W-:Y:S02]  /*4ad0*/  FFMA.FTZ R222, R175, R223, R222 ;  /* 0x000000dfafde7223 */ /* 0x000fe400000100de */
[----:B------:R-:W-:Y:S02]  /*4ae0*/  FADD.FTZ R184, R83, UR5 ;  /* 0x0000000553b87e21 */ /* 0x000fe40008010000 */
[----:B------:R-:W-:Y:S02]  /*4af0*/  FMUL.FTZ R174, R222, R218 ;  /* 0x000000dadeae7220 */ /* 0x000fe40000410000 */
[----:B------:R-:W-:Y:S02]  /*4b00*/  FMUL.FTZ R181, R197, R184 ;  /* 0x000000b8c5b57220 */ /* 0x000fe40000410000 */
[----:B0-----:R-:W-:Y:S02]  /*4b10*/  FMUL.FTZ R130, R101, R178 ;  /* 0x000000b265827220 */ /* 0x001fe40000410000 */
[----:B------:R-:W-:-:S02]  /*4b20*/  FMUL.FTZ R175, R223, R215 ;  /* 0x000000d7dfaf7220 */ /* 0x000fc40000410000 */
[----:B------:R-:W-:Y:S01]  /*4b30*/  FFMA.FTZ R47, R225, R184, R47 ;  /* 0x000000b8e12f7223 */ /* 0x000fe2000001002f */
[----:B------:R0:W-:Y:S01]  /*4b40*/  STS [R131.X4+0x212c], R130 ;  /* 0x00212c8283007388 */ /* 0x0001e20000004800 */
[----:B------:R-:W-:Y:S02]  /*4b50*/  FMUL.FTZ R184, R98, R181 ;  /* 0x000000b562b87220 */ /* 0x000fe40000410000 */
[----:B------:R-:W-:Y:S02]  /*4b60*/  FMUL.FTZ R177, R224, R212 ;  /* 0x000000d4e0b17220 */ /* 0x000fe40000410000 */
[----:B------:R-:W-:Y:S01]  /*4b70*/  FMUL.FTZ R182, R195, R198 ;  /* 0x000000c6c3b67220 */ /* 0x000fe20000410000 */
[----:B------:R1:W-:Y:S01]  /*4b80*/  STS [R131.X4+0x2130], R184 ;  /* 0x002130b883007388 */ /* 0x0003e20000004800 */
[----:B------:R-:W-:Y:S01]  /*4b90*/  FMUL.FTZ R227, R227, R180 ;  /* 0x000000b4e3e37220 */ /* 0x000fe20000410000 */
[----:B------:R-:W-:Y:S01]  /*4ba0*/  IADD3 R195, R152, 0x100, RZ ;  /* 0x0000010098c37810 */ /* 0x000fe20007ffe0ff */
[----:B------:R-:W-:-:S02]  /*4bb0*/  FMUL.FTZ R188, R96, R182 ;  /* 0x000000b660bc7220 */ /* 0x000fc40000410000 */
[----:B0-----:R-:W-:Y:S01]  /*4bc0*/  FFMA.FTZ R130, R221, R174, RZ ;  /* 0x000000aedd827223 */ /* 0x001fe200000100ff */
[----:B------:R-:W-:Y:S01]  /*4bd0*/  LEA.HI.SX32 R195, R195, R152, 0x1b ;  /* 0x00000098c3c37211 */ /* 0x000fe200078fdaff */
[----:B------:R-:W-:Y:S01]  /*4be0*/  FMUL.FTZ R179, R228, R210 ;  /* 0x000000d2e4b37220 */ /* 0x000fe20000410000 */
[----:B------:R0:W-:Y:S01]  /*4bf0*/  STS [R131.X4+0x2138], R188 ;  /* 0x002138bc83007388 */ /* 0x0001e20000004800 */
[----:B------:R-:W-:Y:S02]  /*4c00*/  FFMA.FTZ R130, R220, R175, R130 ;  /* 0x000000afdc827223 */ /* 0x000fe40000010082 */
[----:B-1----:R-:W-:Y:S02]  /*4c10*/  FMUL.FTZ R184, R226, R209 ;  /* 0x000000d1e2b87220 */ /* 0x002fe40000410000 */
[----:B------:R-:W-:Y:S02]  /*4c20*/  FFMA.FTZ R130, R219, R177, R130 ;  /* 0x000000b1db827223 */ /* 0x000fe40000010082 */
[----:B------:R-:W-:-:S02]  /*4c30*/  IMAD R205, R160, c[0x0][0x29c], R205 ;  /* 0x0000a700a0cd7a24 */ /* 0x000fc400078e02cd */
[----:B------:R-:W-:Y:S02]  /*4c40*/  FFMA.FTZ R130, R217, R184, R130 ;  /* 0x000000b8d9827223 */ /* 0x000fe40000010082 */
[----:B------:R-:W-:Y:S01]  /*4c50*/  FFMA.FTZ R48, R227, R185, R48 ;  /* 0x000000b9e3307223 */ /* 0x000fe20000010030 */
[----:B------:R-:W-:Y:S01]  /*4c60*/  IADD3 R65, R65, R205, RZ ;  /* 0x000000cd41417210 */ /* 0x000fe20007ffe0ff */
[----:B0-----:R-:W-:Y:S02]  /*4c70*/  FMUL.FTZ R188, R229, R207 ;  /* 0x000000cfe5bc7220 */ /* 0x001fe40000410000 */
[----:B------:R-:W-:Y:S02]  /*4c80*/  FFMA.FTZ R185, R216, R179, R130 ;  /* 0x000000b3d8b97223 */ /* 0x000fe40000010082 */
[----:B------:R-:W-:Y:S02]  /*4c90*/  FADD.FTZ R190, R85, UR5 ;  /* 0x0000000555be7e21 */ /* 0x000fe40008010000 */
[----:B------:R-:W-:-:S02]  /*4ca0*/  FMUL.FTZ R206, R206, R237 ;  /* 0x000000edcece7220 */ /* 0x000fc40000410000 */
[----:B------:R-:W-:Y:S02]  /*4cb0*/  FADD.FTZ R205, R88, UR5 ;  /* 0x0000000558cd7e21 */ /* 0x000fe40008010000 */
[----:B------:R-:W-:Y:S02]  /*4cc0*/  FMUL.FTZ R187, R230, R208 ;  /* 0x000000d0e6bb7220 */ /* 0x000fe40000410000 */
[----:B------:R-:W-:Y:S02]  /*4cd0*/  FFMA.FTZ R130, R214, R188, R185 ;  /* 0x000000bcd6827223 */ /* 0x000fe400000100b9 */
[----:B------:R-:W-:Y:S02]  /*4ce0*/  FMUL.FTZ R194, R204, R203 ;  /* 0x000000cbccc27220 */ /* 0x000fe40000410000 */
[-C--:B------:R-:W-:Y:S02]  /*4cf0*/  FFMA.FTZ R49, R206, R190.reuse, R49 ;  /* 0x000000bece317223 */ /* 0x080fe40000010031 */
[----:B------:R-:W-:-:S02]  /*4d00*/  FMUL.FTZ R191, R237, R190 ;  /* 0x000000beedbf7220 */ /* 0x000fc40000410000 */
[----:B------:R-:W-:Y:S02]  /*4d10*/  FADD.FTZ R204, R87, UR5 ;  /* 0x0000000557cc7e21 */ /* 0x000fe40008010000 */
[----:B------:R-:W-:Y:S02]  /*4d20*/  FMUL.FTZ R190, R231, R205 ;  /* 0x000000cde7be7220 */ /* 0x000fe40000410000 */
[----:B------:R-:W-:Y:S02]  /*4d30*/  FFMA.FTZ R130, R213, R187, R130 ;  /* 0x000000bbd5827223 */ /* 0x000fe40000010082 */
[----:B------:R-:W-:Y:S02]  /*4d40*/  FADD.FTZ R42, R189, R42 ;  /* 0x0000002abd2a7221 */ /* 0x000fe40000010000 */
[----:B------:R-:W-:Y:S02]  /*4d50*/  FADD.FTZ R203, R86, UR5 ;  /* 0x0000000556cb7e21 */ /* 0x000fe40008010000 */
[----:B------:R-:W-:-:S02]  /*4d60*/  FMUL.FTZ R189, R233, R204 ;  /* 0x000000cce9bd7220 */ /* 0x000fc40000410000 */
[----:B------:R-:W-:Y:S02]  /*4d70*/  FFMA.FTZ R185, R211, R190, R130 ;  /* 0x000000bed3b97223 */ /* 0x000fe40000010082 */
[----:B------:R-:W-:Y:S01]  /*4d80*/  FMUL.FTZ R232, R193, R194 ;  /* 0x000000c2c1e87220 */ /* 0x000fe20000410000 */
[----:B------:R-:W-:Y:S01]  /*4d90*/  IADD3 R193, R152, 0x180, RZ ;  /* 0x0000018098c17810 */ /* 0x000fe20007ffe0ff */
[----:B------:R-:W-:Y:S02]  /*4da0*/  FADD.FTZ R41, R196, R41 ;  /* 0x00000029c4297221 */ /* 0x000fe40000010000 */
[----:B------:R-:W-:Y:S01]  /*4db0*/  FMUL.FTZ R200, R100, R191 ;  /* 0x000000bf64c87220 */ /* 0x000fe20000410000 */
[----:B------:R-:W-:Y:S01]  /*4dc0*/  LEA.HI.SX32 R193, R193, R152, 0x1b ;  /* 0x00000098c1c17211 */ /* 0x000fe200078fdaff */
[----:B------:R-:W-:Y:S02]  /*4dd0*/  FMUL.FTZ R194, R97, R194 ;  /* 0x000000c261c27220 */ /* 0x000fe40000410000 */
[----:B------:R-:W-:Y:S01]  /*4de0*/  FMUL.FTZ R196, R244, R203 ;  /* 0x000000cbf4c47220 */ /* 0x000fe20000410000 */
[----:B------:R0:W-:Y:S01]  /*4df0*/  STS [R131.X4+0x2128], R200 ;  /* 0x002128c883007388 */ /* 0x0001e20000004800 */
[----:B------:R-:W-:-:S02]  /*4e00*/  FFMA.FTZ R130, R202, R189, R185 ;  /* 0x000000bdca827223 */ /* 0x000fc400000100b9 */
[----:B------:R-:W-:Y:S01]  /*4e10*/  FADD.FTZ R43, R192, R43 ;  /* 0x0000002bc02b7221 */ /* 0x000fe20000010000 */
[----:B------:R1:W-:Y:S01]  /*4e20*/  STS [R131.X4+0x213c], R194 ;  /* 0x00213cc283007388 */ /* 0x0003e20000004800 */
[----:B------:R-:W-:Y:S02]  /*4e30*/  FMUL.FTZ R192, R105, R190 ;  /* 0x000000be69c07220 */ /* 0x000fe40000410000 */
[----:B------:R-:W-:Y:S02]  /*4e40*/  FFMA.FTZ R185, R201, R196, R130 ;  /* 0x000000c4c9b97223 */ /* 0x000fe40000010082 */
[----:B------:R-:W-:Y:S01]  /*4e50*/  FMUL.FTZ R190, R104, R187 ;  /* 0x000000bb68be7220 */ /* 0x000fe20000410000 */
[----:B------:R-:W-:Y:S01]  /*4e60*/  STS [R131.X4+0x211c], R192 ;  /* 0x00211cc083007388 */ /* 0x000fe20000004800 */
[----:B------:R-:W-:Y:S02]  /*4e70*/  FADD.FTZ R130, -R168, R132 ;  /* 0x00000084a8827221 */ /* 0x000fe40000010100 */
[----:B------:R-:W-:Y:S01]  /*4e80*/  FADD.FTZ R187, -R166, R169 ;  /* 0x000000a9a6bb7221 */ /* 0x000fe20000010100 */
[----:B------:R-:W-:Y:S01]  /*4e90*/  STS [R131.X4+0x2118], R190 ;  /* 0x002118be83007388 */ /* 0x000fe20000004800 */
[----:B0-----:R-:W-:-:S02]  /*4ea0*/  FMUL.FTZ R200, R180, UR8 ;  /* 0x00000008b4c87c20 */ /* 0x001fc40008410000 */
[----:B------:R-:W-:Y:S02]  /*4eb0*/  FMUL.FTZ R198, R103, R196 ;  /* 0x000000c467c67220 */ /* 0x000fe40000410000 */
[----:B-1----:R-:W-:Y:S01]  /*4ec0*/  FMUL.FTZ R194, R102, R189 ;  /* 0x000000bd66c27220 */ /* 0x002fe20000410000 */
[----:B------:R-:W-:Y:S01]  /*4ed0*/  IADD3 R189, R152, 0x280, RZ ;  /* 0x0000028098bd7810 */ /* 0x000fe20007ffe0ff */
[----:B------:R-:W-:Y:S01]  /*4ee0*/  FMUL.FTZ R188, R107, R188 ;  /* 0x000000bc6bbc7220 */ /* 0x000fe20000410000 */
[----:B------:R0:W-:Y:S01]  /*4ef0*/  STS [R131.X4+0x2124], R198 ;  /* 0x002124c683007388 */ /* 0x0001e20000004800 */
[----:B------:R-:W-:Y:S01]  /*4f00*/  FMUL.FTZ R180, R106, R179 ;  /* 0x000000b36ab47220 */ /* 0x000fe20000410000 */
        /* <DEDUP_REMOVED lines=9> */
[----:B------:R-:W-:Y:S01]  /*4fa0*/  FFMA.FTZ R185, R130, R191, R185 ;  /* 0x000000bf82b97223 */ /* 0x000fe200000100b9 */
[----:B------:R-:W-:Y:S01]  /*4fb0*/  STS [R131.X4+0x2110], R180 ;  /* 0x002110b483007388 */ /* 0x000fe20000004800 */
[----:B------:R-:W-:Y:S01]  /*4fc0*/  FMUL.FTZ R197, R197, UR8 ;  /* 0x00000008c5c57c20 */ /* 0x000fe20008410000 */
[----:B------:R-:W-:Y:S01]  /*4fd0*/  IADD3 R191, R152, 0x200, RZ ;  /* 0x0000020098bf7810 */ /* 0x000fe20007ffe0ff */
[----:B------:R-:W-:Y:S01]  /*4fe0*/  FFMA.FTZ R185, R187, R178, R185 ;  /* 0x000000b2bbb97223 */ /* 0x000fe200000100b9 */
[----:B------:R3:W-:Y:S01]  /*4ff0*/  STS [R131.X4+0x210c], R184 ;  /* 0x00210cb883007388 */ /* 0x0007e20000004800 */
[----:B------:R-:W-:Y:S01]  /*5000*/  FMUL.FTZ R197, R197, R176 ;  /* 0x000000b0c5c57220 */ /* 0x000fe20000410000 */
[----:B0-----:R-:W-:Y:S01]  /*5010*/  LEA.HI.SX32 R198, R173, R152, 0x1b ;  /* 0x00000098adc67211 */ /* 0x001fe200078fdaff */
[----:B------:R-:W-:Y:S01]  /*5020*/  FFMA.FTZ R185, R176, R181, R185 ;  /* 0x000000b5b0b97223 */ /* 0x000fe200000100b9 */
[----:B------:R-:W-:Y:S01]  /*5030*/  STS [R131.X4+0x2108], R168 ;  /* 0x002108a883007388 */ /* 0x000fe20000004800 */
[----:B------:R-:W-:Y:S01]  /*5040*/  FFMA.FTZ R225, R98, R225, R197 ;  /* 0x000000e162e17223 */ /* 0x000fe200000100c5 */
[----:B------:R-:W-:Y:S01]  /*5050*/  IADD3 R197, R152, 0x80, RZ ;  /* 0x0000008098c57810 */ /* 0x000fe20007ffe0ff */
[----:B------:R-:W-:Y:S01]  /*5060*/  FFMA.FTZ R185, R183, R186, R185 ;  /* 0x000000bab7b97223 */ /* 0x000fe200000100b9 */
[----:B------:R-:W-:Y:S01]  /*5070*/  STS [R131.X4+0x2104], R166 ;  /* 0x002104a683007388 */ /* 0x000fe20000004800 */
[----:B------:R-:W-:Y:S01]  /*5080*/  FMUL.FTZ R200, R200, R187 ;  /* 0x000000bbc8c87220 */ /* 0x000fe20000410000 */
[C---:B------:R-:W-:Y:S01]  /*5090*/  IADD3 R181, R152.reuse, 0x240, RZ ;  /* 0x0000024098b57810 */ /* 0x040fe20007ffe0ff */
[----:B------:R-:W-:Y:S01]  /*50a0*/  FFMA.FTZ R199, R199, R182, R185 ;  /* 0x000000b6c7c77223 */ /* 0x000fe200000100b9 */
[----:B------:R-:W-:Y:S01]  /*50b0*/  STS [R131.X4+0x2100], R174 ;  /* 0x002100ae83007388 */ /* 0x000fe20000004800 */
[C---:B------:R-:W-:Y:S01]  /*50c0*/  IADD3 R185, R152.reuse, 0x340, RZ ;  /* 0x0000034098b97810 */ /* 0x040fe20007ffe0ff */
[----:B------:R-:W-:Y:S01]  /*50d0*/  IMAD.WIDE.U32 R64, R157, c[0x0][0x2a0], R64 ;  /* 0x0000a8009d407a25 */ /* 0x000fe200078e0040 */
[C---:B------:R-:W-:Y:S01]  /*50e0*/  IADD3 R183, R152.reuse, 0x2c0, RZ ;  /* 0x000002c098b77810 */ /* 0x040fe20007ffe0ff */
[----:B------:R-:W-:Y:S01]  /*50f0*/  BAR.SYNC.DEFER_BLOCKING 0x0 ;  /* 0x0000000000007b1d */ /* 0x000fe20000010000 */
[----:B------:R-:W-:Y:S01]  /*5100*/  IADD3 R187, R152, 0x300, RZ ;  /* 0x0000030098bb7810 */ /* 0x000fe20007ffe0ff */
[----:B------:R-:W-:Y:S01]  /*5110*/  FMUL.FTZ R132, R69, R132 ;  /* 0x0000008445847220 */ /* 0x000fe20000410000 */
[-C--:B------:R-:W-:Y:S01]  /*5120*/  LEA.HI.SX32 R186, R185, R152.reuse, 0x1b ;  /* 0x00000098b9ba7211 */ /* 0x080fe200078fdaff */
[----:B------:R-:W-:Y:S01]  /*5130*/  IMAD.WIDE.U32 R66, R157, c[0x0][0x2c0], R66 ;  /* 0x0000b0009d427a25 */ /* 0x000fe200078e0042 */
[----:B------:R-:W-:-:S02]  /*5140*/  LEA.HI.SX32 R197, R197, R152, 0x1b ;  /* 0x00000098c5c57211 */ /* 0x000fc400078fdaff */
[-C--:B------:R-:W-:Y:S01]  /*5150*/  LEA.HI.SX32 R196, R175, R152.reuse, 0x1b ;  /* 0x00000098afc47211 */ /* 0x080fe200078fdaff */
[----:B------:R-:W-:Y:S01]  /*5160*/  FMUL.FTZ R252, R76, R167 ;  /* 0x000000a74cfc7220 */ /* 0x000fe20000410000 */
[----:B-1----:R-:W-:Y:S01]  /*5170*/  LEA.HI.SX32 R194, R177, R152, 0x1b ;  /* 0x00000098b1c27211 */ /* 0x002fe200078fdaff */
[----:B------:R-:W-:Y:S01]  /*5180*/  FMUL.FTZ R242, R61, R242 ;  /* 0x000000f23df27220 */ /* 0x000fe20000410000 */
[-C--:B------:R-:W-:Y:S01]  /*5190*/  LEA.HI.SX32 R192, R179, R152.reuse, 0x1b ;  /* 0x00000098b3c07211 */ /* 0x080fe200078fdaff */
[----:B------:R-:W-:Y:S01]  /*51a0*/  FMUL.FTZ R167, R237, UR8 ;  /* 0x00000008eda77c20 */ /* 0x000fe20008410000 */
[-C--:B------:R-:W-:Y:S01]  /*51b0*/  LEA.HI.SX32 R191, R191, R152.reuse, 0x1b ;  /* 0x00000098bfbf7211 */ /* 0x080fe200078fdaff */
[----:B------:R-:W-:Y:S01]  /*51c0*/  FMUL.FTZ R237, R228, UR8 ;  /* 0x00000008e4ed7c20 */ /* 0x000fe20008410000 */
[----:B------:R-:W-:Y:S01]  /*51d0*/  LEA.HI.SX32 R190, R181, R152, 0x1b ;  /* 0x00000098b5be7211 */ /* 0x000fe200078fdaff */
[----:B------:R-:W-:Y:S01]  /*51e0*/  FMUL.FTZ R167, R167, R130 ;  /* 0x00000082a7a77220 */ /* 0x000fe20000410000 */
[----:B------:R-:W-:-:S02]  /*51f0*/  LEA.HI.SX32 R189, R189, R152, 0x1b ;  /* 0x00000098bdbd7211 */ /* 0x000fc400078fdaff */
[-C--:B--2---:R-:W-:Y:S02]  /*5200*/  LEA.HI.SX32 R188, R183, R152.reuse, 0x1b ;  /* 0x00000098b7bc7211 */ /* 0x084fe400078fdaff */
[-C--:B------:R-:W-:Y:S02]  /*5210*/  LEA.HI.SX32 R187, R187, R152.reuse, 0x1b ;  /* 0x00000098bbbb7211 */ /* 0x080fe400078fdaff */
[-C--:B------:R-:W-:Y:S01]  /*5220*/  LEA.HI.SX32 R185, R239, R152.reuse, 0x1b ;  /* 0x00000098efb97211 */ /* 0x080fe200078fdaff */
[----:B------:R-:W0:Y:S01]  /*5230*/  LDS R243, [R245.X4+0x2100] ;  /* 0x00210000f5f37984 */ /* 0x000e220000004800 */
[----:B---3--:R-:W-:Y:S01]  /*5240*/  LEA.HI.SX32 R184, R241, R152, 0x1b ;  /* 0x00000098f1b87211 */ /* 0x008fe200078fdaff */
[----:B------:R-:W-:Y:S02]  /*5250*/  FMUL.FTZ R241, R233, UR8 ;  /* 0x00000008e9f17c20 */ /* 0x000fe40008410000 */
[----:B------:R-:W1:Y:S01]  /*5260*/  LDS R183, [R198.X4+0x2200] ;  /* 0x00220000c6b77984 */ /* 0x000e620000004800 */
[----:B------:R-:W-:-:S03]  /*5270*/  FMUL.FTZ R239, R229, UR8 ;  /* 0x00000008e5ef7c20 */ /* 0x000fc60008410000 */
        /* <DEDUP_REMOVED lines=14> */
[----:B------:R5:W-:Y:S04]  /*5360*/  STS [R131.X4+0x31a0], R134 ;  /* 0x0031a08683007388 */ /* 0x000be80000004800 */
[----:B------:R1:W-:Y:S04]  /*5370*/  STS [R131.X4+0x3190], R238 ;  /* 0x003190ee83007388 */ /* 0x0003e80000004800 */
[----:B------:R2:W-:Y:S01]  /*5380*/  STS [R131.X4+0x31b0], R240 ;  /* 0x0031b0f083007388 */ /* 0x0005e20000004800 */
[----:B-----5:R-:W-:-:S03]  /*5390*/  IMAD R134, R156, c[0x0][0x2a0], RZ ;  /* 0x0000a8009c867a24 */ /* 0x020fc600078e02ff */
[----:B------:R5:W-:Y:S01]  /*53a0*/  STS [R131.X4+0x3194], R165 ;  /* 0x003194a583007388 */ /* 0x000be20000004800 */
[----:B-1----:R-:W-:Y:S02]  /*53b0*/  FMUL.FTZ R238, R62, R171 ;  /* 0x000000ab3eee7220 */ /* 0x002fe40000410000 */
[----:B------:R-:W-:Y:S01]  /*53c0*/  IMAD R171, R157, c[0x0][0x2a4], R134 ;  /* 0x0000a9009dab7a24 */ /* 0x000fe200078e0286 */
[----:B------:R-:W-:Y:S01]  /*53d0*/  IADD3 R134, P0, R143, R64, RZ ;  /* 0x000000408f867210 */ /* 0x000fe20007f1e0ff */
[----:B------:R1:W-:Y:S01]  /*53e0*/  STS [R131.X4+0x319c], R135 ;  /* 0x00319c8783007388 */ /* 0x0003e20000004800 */
[----:B--2---:R-:W-:Y:S02]  /*53f0*/  SHF.R.S32.HI R240, RZ, 0x1f, R143 ;  /* 0x0000001ffff07819 */ /* 0x004fe4000001148f */
[----:B------:R-:W-:Y:S01]  /*5400*/  IADD3 R171, R65, R171, RZ ;  /* 0x000000ab41ab7210 */ /* 0x000fe20007ffe0ff */
[----:B------:R2:W-:Y:S01]  /*5410*/  STS [R131.X4+0x3188], R250 ;  /* 0x003188fa83007388 */ /* 0x0005e20000004800 */
[----:B-----5:R-:W-:-:S03]  /*5420*/  IADD3 R165, -R143, c[0x0][0x168], -R152 ;  /* 0x00005a008fa57a10 */ /* 0x020fc60007ffe998 */
[----:B------:R5:W-:Y:S01]  /*5430*/  STS [R131.X4+0x3184], R248 ;  /* 0x003184f883007388 */ /* 0x000be20000004800 */
[----:B-1----:R-:W-:Y:S01]  /*5440*/  IMAD.X R135, R240, 0x1, R171, P0 ;  /* 0x00000001f0877824 */ /* 0x002fe200000e06ab */
[----:B------:R-:W-:Y:S02]  /*5450*/  ISETP.GE.AND P0, PT, R165, 0x1, PT ;  /* 0x00000001a500780c */ /* 0x000fe40003f06270 */
[----:B------:R1:W-:Y:S01]  /*5460*/  STS [R131.X4+0x3180], R246 ;  /* 0x003180f683007388 */ /* 0x0003e20000004800 */
[----:B--2---:R-:W-:-:S03]  /*5470*/  IMAD R250, R156, c[0x0][0x2c0], RZ ;  /* 0x0000b0009cfa7a24 */ /* 0x004fc600078e02ff */
[----:B------:R2:W-:Y:S01]  /*5480*/  STS [R131.X4+0x3198], R236 ;  /* 0x003198ec83007388 */ /* 0x0005e20000004800 */
[----:B-----5:R-:W-:Y:S02]  /*5490*/  FMUL.FTZ R248, R68, R169 ;  /* 0x000000a944f87220 */ /* 0x020fe40000410000 */
[----:B------:R-:W-:Y:S01]  /*54a0*/  IMAD R169, R157, c[0x0][0x2c4], R250 ;  /* 0x0000b1009da97a24 */ /* 0x000fe200078e02fa */
[----:B------:R5:W-:Y:S01]  /*54b0*/  STS [R131.X4+0x31a8], R132 ;  /* 0x0031a88483007388 */ /* 0x000be20000004800 */
[----:B-1----:R-:W-:-:S03]  /*54c0*/  FMUL.FTZ R246, R70, R133 ;  /* 0x0000008546f67220 */ /* 0x002fc60000410000 */
[----:B------:R-:W-:Y:S01]  /*54d0*/  IADD3 R169, R67, R169, RZ ;  /* 0x000000a943a97210 */ /* 0x000fe20007ffe0ff */
[----:B--2---:R-:W-:Y:S01]  /*54e0*/  FMUL.FTZ R236, R60, R235 ;  /* 0x000000eb3cec7220 */ /* 0x004fe20000410000 */
[----:B------:R-:W-:Y:S01]  /*54f0*/  STS [R131.X4+0x318c], R252 ;  /* 0x00318cfc83007388 */ /* 0x000fe20000004800 */
[----:B------:R-:W-:Y:S01]  /*5500*/  FMUL.FTZ R235, R223, UR8 ;  /* 0x00000008dfeb7c20 */ /* 0x000fe20008410000 */
[----:B-----5:R-:W-:Y:S02]  /*5510*/  IADD3 R132, P1, R143, R66, RZ ;  /* 0x000000428f847210 */ /* 0x020fe40007f3e0ff */
[----:B------:R1:W-:Y:S02]  /*5520*/  STS [R131.X4+0x31a4], R246 ;  /* 0x0031a4f683007388 */ /* 0x0003e40000004800 */
[----:B------:R-:W-:Y:S02]  /*5530*/  IADD3.X R133, R240, R169, RZ, P1, !PT ;  /* 0x000000a9f0857210 */ /* 0x000fe40000ffe4ff */
[----:B------:R-:W-:Y:S01]  /*5540*/  STS [R131.X4+0x31ac], R248 ;  /* 0x0031acf883007388 */ /* 0x000fe20000004800 */
[----:B------:R-:W-:-:S03]  /*5550*/  FMUL.FTZ R240, R230, UR8 ;  /* 0x00000008e6f07c20 */ /* 0x000fc60008410000 */
[----:B------:R2:W-:Y:S01]  /*5560*/  STS [R131.X4+0x31b4], R238 ;  /* 0x0031b4ee83007388 */ /* 0x0005e20000004800 */
[----:B-1----:R-:W-:-:S03]  /*5570*/  FMUL.FTZ R246, R164, R244 ;  /* 0x000000f4a4f67220 */ /* 0x002fc60000410000 */
[----:B------:R1:W-:Y:S01]  /*5580*/  STS [R131.X4+0x31b8], R242 ;  /* 0x0031b8f283007388 */ /* 0x0003e20000004800 */
[----:B------:R-:W-:Y:S02]  /*5590*/  FMUL.FTZ R244, R244, UR8 ;  /* 0x00000008f4f47c20 */ /* 0x000fe40008410000 */
[----:B------:R-:W-:Y:S01]  /*55a0*/  FMUL.FTZ R164, R222, UR8 ;  /* 0x00000008dea47c20 */ /* 0x000fe20008410000 */
[----:B------:R5:W-:Y:S01]  /*55b0*/  STS [R131.X4+0x31bc], R236 ;  /* 0x0031bcec83007388 */ /* 0x000be20000004800 */
[----:B--2---:R-:W-:Y:S02]  /*55c0*/  FMUL.FTZ R238, R226, UR8 ;  /* 0x00000008e2ee7c20 */ /* 0x004fe40008410000 */
[----:B-1----:R-:W-:Y:S02]  /*55d0*/  FMUL.FTZ R242, R231, UR8 ;  /* 0x00000008e7f27c20 */ /* 0x002fe40008410000 */
[----:B-----5:R-:W-:Y:S01]  /*55e0*/  FMUL.FTZ R236, R224, UR8 ;  /* 0x00000008e0ec7c20 */ /* 0x020fe20008410000 */
[----:B------:R-:W-:Y:S06]  /*55f0*/  BAR.SYNC.DEFER_BLOCKING 0x0 ;  /* 0x0000000000007b1d */ /* 0x000fec0000010000 */
[----:B------:R-:W-:Y:S05]  /*5600*/  @!P0 BRA `(.L_x_3315) ;  /* 0x000000f000008947 */ /* 0x000fea0003800000 */
[----:B0--34-:R-:W0:Y:S01]  /*5610*/  LDS R245, [R245.X4+0x3180] ;  /* 0x00318000f5f57984 */ /* 0x019e220000004800 */
[----:B------:R-:W-:-:S02]  /*5620*/  IMAD R131, R163, c[0x0][0x2b0], RZ ;  /* 0x0000ac00a3837a24 */ /* 0x000fc400078e02ff */
[----:B------:R-:W-:-:S04]  /*5630*/  IMAD.WIDE.U32 R134, R10, c[0x0][0x2b0], R134 ;  /* 0x0000ac000a867a25 */ /* 0x000fc800078e0086 */
[----:B------:R-:W-:Y:S01]  /*5640*/  IMAD R131, R10, c[0x0][0x2b4], R131 ;  /* 0x0000ad000a837a24 */ /* 0x000fe200078e0283 */
[----:B------:R-:W-:Y:S01]  /*5650*/  LEA R130, P0, R134, c[0x0][0x318], 0x2 ;  /* 0x0000c60086827a11 */ /* 0x000fe200078010ff */
[----:B------:R-:W-:Y:S02]  /*5660*/  IMAD R163, R163, c[0x0][0x2d0], RZ ;  /* 0x0000b400a3a37a24 */ /* 0x000fe400078e02ff */
[----:B------:R-:W-:Y:S01]  /*5670*/  IMAD.WIDE.U32 R132, R10, c[0x0][0x2d0], R132 ;  /* 0x0000b4000a847a25 */ /* 0x000fe200078e0084 */
[----:B------:R-:W-:-:S03]  /*5680*/  IADD3 R131, R135, R131, RZ ;  /* 0x0000008387837210 */ /* 0x000fc60007ffe0ff */
[----:B------:R-:W-:Y:S01]  /*5690*/  IMAD R163, R10, c[0x0][0x2d4], R163 ;  /* 0x0000b5000aa37a24 */ /* 0x000fe200078e02a3 */
[----:B------:R-:W-:Y:S02]  /*56a0*/  LEA.HI.X R131, R134, c[0x0][0x31c], R131, 0x2, P0 ;  /* 0x0000c70086837a11 */ /* 0x000fe400000f1483 */
[C---:B------:R-:W-:Y:S01]  /*56b0*/  LEA R134, P0, R132.reuse, c[0x0][0x320], 0x2 ;  /* 0x0000c80084867a11 */ /* 0x040fe200078010ff */
[----:B------:R-:W-:Y:S02]  /*56c0*/  IMAD.IADD R163, R133, 0x1, R163 ;  /* 0x0000000185a37824 */ /* 0x000fe400078e02a3 */
[----:B------:R1:W-:Y:S03]  /*56d0*/  RED.E.ADD.F32.FTZ.RN.STRONG.GPU [R130.64], R243 ;  /* 0x000000f38200798e */ /* 0x0003e6000c10e78e */
[----:B------:R-:W-:-:S05]  /*56e0*/  LEA.HI.X R135, R132, c[0x0][0x324], R163, 0x2, P0 ;  /* 0x0000c90084877a11 */ /* 0x000fca00000f14a3 */
[----:B0-----:R1:W-:Y:S02]  /*56f0*/  RED.E.ADD.F32.FTZ.RN.STRONG.GPU [R134.64], R245 ;  /* 0x000000f58600798e */ /* 0x0013e4000c10e78e */
.L_x_3315:
[----:B0--34-:R-:W-:Y:S05]  /*5700*/  BSYNC B0 ;  /* 0x0000000000007941 */ /* 0x019fea0003800000 */
.L_x_3314:
[----:B-1----:R0:W1:Y:S01]  /*5710*/  LDS R135, [R198.X4+0x3280] ;  /* 0x00328000c6877984 */ /* 0x0020620000004800 */
[C---:B------:R-:W-:Y:S01]  /*5720*/  LEA R130, P0, R64.reuse, c[0x0][0x318], 0x2 ;  /* 0x0000c60040827a11 */ /* 0x040fe200078010ff */
[----:B------:R-:W-:Y:S01]  /*5730*/  USHF.L.U64.HI UR9, UR6, 0x2, UR7 ;  /* 0x0000000206097899 */ /* 0x000fe20008010207 */
[----:B------:R-:W-:Y:S01]  /*5740*/  BSSY B0, `(.L_x_3316) ;  /* 0x0000018000007945 */ /* 0x000fe20003800000 */
[----:B------:R-:W-:Y:S01]  /*5750*/  ULDC.64 UR10, c[0x0][0x2b0] ;  /* 0x0000ac00000a7ab9 */ /* 0x000fe20000000a00 */
[----:B------:R-:W-:Y:S01]  /*5760*/  LEA.HI.X R131, R64, c[0x0][0x31c], R171, 0x2, P0 ;  /* 0x0000c70040837a11 */ /* 0x000fe200000f14ab */
[----:B------:R-:W-:Y:S01]  /*5770*/  ULDC.64 UR12, c[0x0][0x2d0] ;  /* 0x0000b400000c7ab9 */ /* 0x000fe20000000a00 */
[C---:B------:R-:W-:Y:S01]  /*5780*/  LEA R64, P0, R66.reuse, c[0x0][0x320], 0x2 ;  /* 0x0000c80042407a11 */ /* 0x040fe200078010ff */
[----:B------:R-:W-:Y:S01]  /*5790*/  UIMAD UR8, UR9, UR10, URZ ;  /* 0x0000000a090872a4 */ /* 0x000fe2000f8e023f */
[----:B------:R-:W-:Y:S01]  /*57a0*/  IMAD R163, R147, -0x400, R158 ;  /* 0xfffffc0093a37824 */ /* 0x000fe200078e029e */
[----:B------:R-:W-:Y:S01]  /*57b0*/  USHF.L.U32 UR22, UR6, 0x2, URZ ;  /* 0x0000000206167899 */ /* 0x000fe2000800063f */
[----:B------:R-:W-:Y:S01]  /*57c0*/  LEA.HI.X R65, R66, c[0x0][0x324], R169, 0x2, P0 ;  /* 0x0000c90042417a11 */ /* 0x000fe200000f14a9 */
[----:B------:R-:W-:Y:S01]  /*57d0*/  UIMAD UR9, UR9, UR12, URZ ;  /* 0x0000000c090972a4 */ /* 0x000fe2000f8e023f */
[----:B------:R-:W-:Y:S01]  /*57e0*/  ISETP.GE.AND P0, PT, R165, 0x41, PT ;  /* 0x00000041a500780c */ /* 0x000fe20003f06270 */
[----:B------:R-:W-:-:S02]  /*57f0*/  UIMAD UR8, UR22, UR11, UR8 ;  /* 0x0000000b160872a4 */ /* 0x000fc4000f8e0208 */
[----:B------:R-:W-:-:S10]  /*5800*/  UIMAD UR9, UR22, UR13, UR9 ;  /* 0x0000000d160972a4 */ /* 0x000fd4000f8e0209 */
[----:B------:R-:W-:Y:S05]  /*5810*/  @!P0 BRA `(.L_x_3317) ;  /* 0x000000a000008947 */ /* 0x000fea0003800000 */
[----:B0-----:R-:W-:Y:S01]  /*5820*/  IMAD.WIDE R66, R163, 0x4, R130 ;  /* 0x00000004a3427825 */ /* 0x001fe200078e0282 */
[----:B------:R-:W-:Y:S02]  /*5830*/  MOV R133, UR22 ;  /* 0x0000001600857c02 */ /* 0x000fe40008000f00 */
[----:B------:R-:W-:-:S03]  /*5840*/  MOV R169, UR22 ;  /* 0x0000001600a97c02 */ /* 0x000fc60008000f00 */
[----:B------:R-:W-:-:S04]  /*5850*/  IMAD.WIDE.U32 R66, R133, c[0x0][0x2b0], R66 ;  /* 0x0000ac0085427a25 */ /* 0x000fc800078e0042 */
[----:B------:R-:W-:Y:S01]  /*5860*/  IMAD.WIDE R132, R163, 0x4, R64 ;  /* 0x00000004a3847825 */ /* 0x000fe200078e0240 */
[----:B------:R-:W-:-:S05]  /*5870*/  IADD3 R67, R67, UR8, RZ ;  /* 0x0000000843437c10 */ /* 0x000fca000fffe0ff */
[----:B------:R-:W-:Y:S01]  /*5880*/  IMAD.WIDE.U32 R132, R169, c[0x0][0x2d0], R132 ;  /* 0x0000b400a9847a25 */ /* 0x000fe200078e0084 */
[----:B------:R0:W-:Y:S04]  /*5890*/  RED.E.ADD.F32.FTZ.RN.STRONG.GPU [R66.64+-0xf00], R183 ;  /* 0xfff100b74200798e */ /* 0x0001e8000c10e78e */
[----:B------:R-:W-:-:S05]  /*58a0*/  IADD3 R133, R133, UR9, RZ ;  /* 0x0000000985857c10 */ /* 0x000fca000fffe0ff */
[----:B-1----:R0:W-:Y:S02]  /*58b0*/  RED.E.ADD.F32.FTZ.RN.STRONG.GPU [R132.64+-0xf00], R135 ;  /* 0xfff100878400798e */ /* 0x0021e4000c10e78e */
.L_x_3317:
[----:B0-----:R-:W-:Y:S05]  /*58c0*/  BSYNC B0 ;  /* 0x0000000000007941 */ /* 0x001fea0003800000 */
.L_x_3316:
[----:B------:R-:W0:Y:S01]  /*58d0*/  LDS R197, [R197.X4+0x3380] ;  /* 0x00338000c5c57984 */ /* 0x000e220000004800 */
[----:B------:R-:W-:Y:S01]  /*58e0*/  SHF.R.S32.HI R66, RZ, 0x1f, R163 ;  /* 0x0000001fff427819 */ /* 0x000fe200000114a3 */
[----:B------:R-:W-:Y:S01]  /*58f0*/  IMAD.SHL.U32 R67, R163, 0x4, RZ ;  /* 0x00000004a3437824 */ /* 0x000fe200078e00ff */
[----:B------:R-:W-:Y:S01]  /*5900*/  ISETP.GE.AND P6, PT, R165, 0x81, PT ;  /* 0x00000081a500780c */ /* 0x000fe20003fc6270 */
[----:B------:R-:W-:Y:S01]  /*5910*/  BSSY B0, `(.L_x_3318) ;  /* 0x0000016000007945 */ /* 0x000fe20003800000 */
[----:B------:R-:W-:Y:S01]  /*5920*/  SHF.L.U64.HI R133, R163, 0x2, R66 ;  /* 0x00000002a3857819 */ /* 0x000fe20000010242 */
[----:B------:R-:W-:Y:S01]  /*5930*/  FADD.FTZ R199, R199, R232 ;  /* 0x000000e8c7c77221 */ /* 0x000fe20000010000 */
[C---:B------:R-:W-:Y:S02]  /*5940*/  IADD3 R66, P0, R67.reuse, R130, RZ ;  /* 0x0000008243427210 */ /* 0x040fe40007f1e0ff */
[----:B------:R-:W-:Y:S02]  /*5950*/  IADD3 R64, P1, R67, R64, RZ ;  /* 0x0000004043407210 */ /* 0x000fe40007f3e0ff */
[C---:B------:R-:W-:Y:S01]  /*5960*/  IADD3.X R67, R133.reuse, R131, RZ, P0, !PT ;  /* 0x0000008385437210 */ /* 0x040fe200007fe4ff */
[----:B------:R-:W-:Y:S01]  /*5970*/  IMAD.U32 R131, RZ, RZ, UR22 ;  /* 0x00000016ff837e24 */ /* 0x000fe2000f8e00ff */
[----:B------:R-:W-:-:S02]  /*5980*/  IADD3.X R65, R133, R65, RZ, P1, !PT ;  /* 0x0000004185417210 */ /* 0x000fc40000ffe4ff */
[----:B------:R-:W-:Y:S01]  /*5990*/  MOV R133, UR22 ;  /* 0x0000001600857c02 */ /* 0x000fe20008000f00 */
[----:B------:R-:W-:Y:S01]  /*59a0*/  IMAD.WIDE.U32 R66, R131, c[0x0][0x2b0], R66 ;  /* 0x0000ac0083427a25 */ /* 0x000fe200078e0042 */
[C---:B------:R-:W-:Y:S02]  /*59b0*/  ISETP.GE.AND P0, PT, R165.reuse, 0xc1, PT ;  /* 0x000000c1a500780c */ /* 0x040fe40003f06270 */
[----:B------:R-:W-:Y:S01]  /*59c0*/  ISETP.GE.AND P1, PT, R165, 0x101, PT ;  /* 0x00000101a500780c */ /* 0x000fe20003f26270 */
[----:B------:R-:W-:Y:S01]  /*59d0*/  IMAD.WIDE.U32 R64, R133, c[0x0][0x2d0], R64 ;  /* 0x0000b40085407a25 */ /* 0x000fe200078e0040 */
[----:B------:R-:W-:Y:S02]  /*59e0*/  IADD3 R67, R67, UR8, RZ ;  /* 0x0000000843437c10 */ /* 0x000fe4000fffe0ff */
[----:B------:R-:W-:Y:S02]  /*59f0*/  ISETP.GE.AND P2, PT, R165, 0x141, PT ;  /* 0x00000141a500780c */ /* 0x000fe40003f46270 */
[----:B------:R-:W-:-:S02]  /*5a00*/  IADD3 R65, R65, UR9, RZ ;  /* 0x0000000941417c10 */ /* 0x000fc4000fffe0ff */
[C---:B------:R-:W-:Y:S02]  /*5a10*/  ISETP.GE.AND P3, PT, R165.reuse, 0x181, PT ;  /* 0x00000181a500780c */ /* 0x040fe40003f66270 */
[C---:B------:R-:W-:Y:S02]  /*5a20*/  ISETP.GE.AND P4, PT, R165.reuse, 0x1c1, PT ;  /* 0x000001c1a500780c */ /* 0x040fe40003f86270 */
[----:B------:R-:W-:Y:S01]  /*5a30*/  ISETP.GE.AND P5, PT, R165, 0x201, PT ;  /* 0x00000201a500780c */ /* 0x000fe20003fa6270 */
[----:B------:R-:W-:Y:S07]  /*5a40*/  @!P6 BRA `(.L_x_3319) ;  /* 0x000000200000e947 */ /* 0x000fee0003800000 */
[----:B------:R2:W-:Y:S04]  /*5a50*/  RED.E.ADD.F32.FTZ.RN.STRONG.GPU [R66.64+-0xe00], R182 ;  /* 0xfff200b64200798e */ /* 0x0005e8000c10e78e */
[----:B0-----:R2:W-:Y:S02]  /*5a60*/  RED.E.ADD.F32.FTZ.RN.STRONG.GPU [R64.64+-0xe00], R197 ;  /* 0xfff200c54000798e */ /* 0x0015e4000c10e78e */
.L_x_3319:
[----:B------:R-:W-:Y:S05]  /*5a70*/  BSYNC B0 ;  /* 0x0000000000007941 */ /* 0x000fea0003800000 */
.L_x_3318:
[----:B------:R3:W4:Y:S01]  /*5a80*/  LDS R131, [R196.X4+0x3480] ;  /* 0x00348000c4837984 */ /* 0x0007220000004800 */
[----:B------:R-:W-:Y:S01]  /*5a90*/  BSSY B0, `(.L_x_3320) ;  /* 0x0000004000007945 */ /* 0x000fe20003800000 */
[----:B------:R-:W-:Y:S05]  /*5aa0*/  @!P0 BRA `(.L_x_3321) ;  /* 0x0000002000008947 */ /* 0x000fea0003800000 */
[----:B------:R2:W-:Y:S04]  /*5ab0*/  RED.E.ADD.F32.FTZ.RN.STRONG.GPU [R66.64+-0xd00], R181 ;  /* 0xfff300b54200798e */ /* 0x0005e8000c10e78e */
[----:B----4-:R2:W-:Y:S02]  /*5ac0*/  RED.E.ADD.F32.FTZ.RN.STRONG.GPU [R64.64+-0xd00], R131 ;  /* 0xfff300834000798e */ /* 0x0105e4000c10e78e */
.L_x_3321:
[----:B------:R-:W-:Y:S05]  /*5ad0*/  BSYNC B0 ;  /* 0x0000000000007941 */ /* 0x000fea0003800000 */
.L_x_3320:
[----:B------:R-:W2:Y:S01]  /*5ae0*/  LDS R195, [R195.X4+0x3580] ;  /* 0x00358000c3c37984 */ /* 0x000ea20000004800 */
[----:B------:R-:W-:Y:S01]  /*5af0*/  BSSY B0, `(.L_x_3322) ;  /* 0x0000004000007945 */ /* 0x000fe20003800000 */
[----:B------:R-:W-:Y:S05]  /*5b00*/  @!P1 BRA `(.L_x_3323) ;  /* 0x0000002000009947 */ /* 0x000fea0003800000 */
[----:B------:R3:W-:Y:S04]  /*5b10*/  RED.E.ADD.F32.FTZ.RN.STRONG.GPU [R66.64+-0xc00], R180 ;  /* 0xfff400b44200798e */ /* 0x0007e8000c10e78e */
[----:B--2---:R3:W-:Y:S02]  /*5b20*/  RED.E.ADD.F32.FTZ.RN.STRONG.GPU [R64.64+-0xc00], R195 ;  /* 0xfff400c34000798e */ /* 0x0047e4000c10e78e */
.L_x_3323:
[----:B------:R-:W-:Y:S05]  /*5b30*/  BSYNC B0 ;  /* 0x0000000000007941 */ /* 0x000fea0003800000 */
.L_x_3322:
[----:B--2-4-:R2:W4:Y:S01]  /*5b40*/  LDS R131, [R194.X4+0x3680] ;  /* 0x00368000c2837984 */ /* 0x0145220000004800 */
[----:B------:R-:W-:Y:S01]  /*5b50*/  BSSY B0, `(.L_x_3324) ;  /* 0x0000004000007945 */ /* 0x000fe20003800000 */
[----:B------:R-:W-:Y:S05]  /*5b60*/  @!P2 BRA `(.L_x_3325) ;  /* 0x000000200000a947 */ /* 0x000fea0003800000 */
[----:B------:R2:W-:Y:S04]  /*5b70*/  RED.E.ADD.F32.FTZ.RN.STRONG.GPU [R66.64+-0xb00], R179 ;  /* 0xfff500b34200798e */ /* 0x0005e8000c10e78e */
[----:B----4-:R2:W-:Y:S02]  /*5b80*/  RED.E.ADD.F32.FTZ.RN.STRONG.GPU [R64.64+-0xb00], R131 ;  /* 0xfff500834000798e */ /* 0x0105e4000c10e78e */
.L_x_3325:
[----:B------:R-:W-:Y:S05]  /*5b90*/  BSYNC B0 ;  /* 0x0000000000007941 */ /* 0x000fea0003800000 */
.L_x_3324:
[----:B------:R-:W2:Y:S01]  /*5ba0*/  LDS R193, [R193.X4+0x3780] ;  /* 0x00378000c1c17984 */ /* 0x000ea20000004800 */
[----:B------:R-:W-:Y:S01]  /*5bb0*/  BSSY B0, `(.L_x_3326) ;  /* 0x0000004000007945 */ /* 0x000fe20003800000 */
[----:B------:R-:W-:Y:S05]  /*5bc0*/  @!P3 BRA `(.L_x_3327) ;  /* 0x000000200000b947 */ /* 0x000fea0003800000 */
[----:B------:R3:W-:Y:S04]  /*5bd0*/  RED.E.ADD.F32.FTZ.RN.STRONG.GPU [R66.64+-0xa00], R178 ;  /* 0xfff600b24200798e */ /* 0x0007e8000c10e78e */
[----:B--2---:R3:W-:Y:S02]  /*5be0*/  RED.E.ADD.F32.FTZ.RN.STRONG.GPU [R64.64+-0xa00], R193 ;  /* 0xfff600c14000798e */ /* 0x0047e4000c10e78e */
.L_x_3327:
[----:B------:R-:W-:Y:S05]  /*5bf0*/  BSYNC B0 ;  /* 0x0000000000007941 */ /* 0x000fea0003800000 */
.L_x_3326:
[----:B--2-4-:R2:W4:Y:S01]  /*5c00*/  LDS R131, [R192.X4+0x3880] ;  /* 0x00388000c0837984 */ /* 0x0145220000004800 */
[----:B------:R-:W-:Y:S01]  /*5c10*/  BSSY B0, `(.L_x_3328) ;  /* 0x0000004000007945 */ /* 0x000fe20003800000 */
[----:B------:R-:W-:Y:S05]  /*5c20*/  @!P4 BRA `(.L_x_3329) ;  /* 0x000000200000c947 */ /* 0x000fea0003800000 */
[----:B------:R2:W-:Y:S04]  /*5c30*/  RED.E.ADD.F32.FTZ.RN.STRONG.GPU [R66.64+-0x900], R177 ;  /* 0xfff700b14200798e */ /* 0x0005e8000c10e78e */
[----:B----4-:R2:W-:Y:S02]  /*5c40*/  RED.E.ADD.F32.FTZ.RN.STRONG.GPU [R64.64+-0x900], R131 ;  /* 0xfff700834000798e */ /* 0x0105e4000c10e78e */
.L_x_3329:
[----:B------:R-:W-:Y:S05]  /*5c50*/  BSYNC B0 ;  /* 0x0000000000007941 */ /* 0x000fea0003800000 */
.L_x_3328:
[----:B------:R-:W2:Y:S01]  /*5c60*/  LDS R191, [R191.X4+0x3980] ;  /* 0x00398000bfbf7984 */ /* 0x000ea20000004800 */
[----:B------:R-:W-:Y:S01]  /*5c70*/  BSSY B0, `(.L_x_3330) ;  /* 0x0000004000007945 */ /* 0x000fe20003800000 */
[----:B------:R-:W-:Y:S05]  /*5c80*/  @!P5 BRA `(.L_x_3331) ;  /* 0x000000200000d947 */ /* 0x000fea0003800000 */
[----:B------:R3:W-:Y:S04]  /*5c90*/  RED.E.ADD.F32.FTZ.RN.STRONG.GPU [R66.64+-0x800], R176 ;  /* 0xfff800b04200798e */ /* 0x0007e8000c10e78e */
[----:B--2---:R3:W-:Y:S02]  /*5ca0*/  RED.E.ADD.F32.FTZ.RN.STRONG.GPU [R64.64+-0x800], R191 ;  /* 0xfff800bf4000798e */ /* 0x0047e4000c10e78e */
.L_x_3331:
[----:B------:R-:W-:Y:S05]  /*5cb0*/  BSYNC B0 ;  /* 0x0000000000007941 */ /* 0x000fea0003800000 */
.L_x_3330:
[----:B--2-4-:R2:W4:Y:S01]  /*5cc0*/  LDS R131, [R190.X4+0x3a80] ;  /* 0x003a8000be837984 */ /* 0x0145220000004800 */
        /* <DEDUP_REMOVED lines=10> */
[----:B----4-:R2:W-:Y:S02]  /*5d70*/  RED.E.ADD.F32.FTZ.RN.STRONG.GPU [R64.64+-0x700], R131 ;  /* 0xfff900834000798e */ /* 0x0105e4000c10e78e */
.L_x_3333:
[----:B--2---:R-:W-:Y:S05]  /*5d80*/  BSYNC B0 ;  /* 0x0000000000007941 */ /* 0x004fea0003800000 */
.L_x_3332:
[----:B------:R-:W2:Y:S01]  /*5d90*/  LDS R189, [R189.X4+0x3b80] ;  /* 0x003b8000bdbd7984 */ /* 0x000ea20000004800 */
[----:B------:R-:W-:Y:S01]  /*5da0*/  BSSY B0, `(.L_x_3334) ;  /* 0x0000004000007945 */ /* 0x000fe20003800000 */
[----:B------:R-:W-:Y:S05]  /*5db0*/  @!P0 BRA `(.L_x_3335) ;  /* 0x0000002000008947 */ /* 0x000fea0003800000 */
[----:B------:R3:W-:Y:S04]  /*5dc0*/  RED.E.ADD.F32.FTZ.RN.STRONG.GPU [R66.64+-0x600], R174 ;  /* 0xfffa00ae4200798e */ /* 0x0007e8000c10e78e */
[----:B--2---:R3:W-:Y:S02]  /*5dd0*/  RED.E.ADD.F32.FTZ.RN.STRONG.GPU [R64.64+-0x600], R189 ;  /* 0xfffa00bd4000798e */ /* 0x0047e4000c10e78e */
.L_x_3335:
[----:B------:R-:W-:Y:S05]  /*5de0*/  BSYNC B0 ;  /* 0x0000000000007941 */ /* 0x000fea0003800000 */
.L_x_3334:
[----:B----4-:R4:W3:Y:S01]  /*5df0*/  LDS R131, [R188.X4+0x3c80] ;  /* 0x003c8000bc837984 */ /* 0x0108e20000004800 */
[----:B------:R-:W-:Y:S01]  /*5e00*/  BSSY B0, `(.L_x_3336) ;  /* 0x0000004000007945 */ /* 0x000fe20003800000 */
[----:B------:R-:W-:Y:S05]  /*5e10*/  @!P1 BRA `(.L_x_3337) ;  /* 0x0000002000009947 */ /* 0x000fea0003800000 */
[----:B------:R4:W-:Y:S04]  /*5e20*/  RED.E.ADD.F32.FTZ.RN.STRONG.GPU [R66.64+-0x500], R173 ;  /* 0xfffb00ad4200798e */ /* 0x0009e8000c10e78e */
[----:B---3--:R4:W-:Y:S02]  /*5e30*/  RED.E.ADD.F32.FTZ.RN.STRONG.GPU [R64.64+-0x500], R131 ;  /* 0xfffb00834000798e */ /* 0x0089e4000c10e78e */
.L_x_3337:
[----:B------:R-:W-:Y:S05]  /*5e40*/  BSYNC B0 ;  /* 0x0000000000007941 */ /* 0x000fea0003800000 */
.L_x_3336:
[----:B------:R-:W4:Y:S01]  /*5e50*/  LDS R187, [R187.X4+0x3d80] ;  /* 0x003d8000bbbb7984 */ /* 0x000f220000004800 */
[----:B------:R-:W-:Y:S01]  /*5e60*/  BSSY B0, `(.L_x_3338) ;  /* 0x0000004000007945 */ /* 0x000fe20003800000 */
[----:B------:R-:W-:Y:S05]  /*5e70*/  @!P2 BRA `(.L_x_3339) ;  /* 0x000000200000a947 */ /* 0x000fea0003800000 */
[----:B------:R4:W-:Y:S04]  /*5e80*/  RED.E.ADD.F32.FTZ.RN.STRONG.GPU [R66.64+-0x400], R172 ;  /* 0xfffc00ac4200798e */ /* 0x0009e8000c10e78e */
[----:B----4-:R4:W-:Y:S02]  /*5e90*/  RED.E.ADD.F32.FTZ.RN.STRONG.GPU [R64.64+-0x400], R187 ;  /* 0xfffc00bb4000798e */ /* 0x0109e4000c10e78e */
.L_x_3339:
[----:B------:R-:W-:Y:S05]  /*5ea0*/  BSYNC B0 ;  /* 0x0000000000007941 */ /* 0x000fea0003800000 */
.L_x_3338:
[----:B---34-:R3:W4:Y:S01]  /*5eb0*/  LDS R131, [R186.X4+0x3e80] ;  /* 0x003e8000ba837984 */ /* 0x0187220000004800 */
[----:B------:R-:W-:Y:S01]  /*5ec0*/  BSSY B0, `(.L_x_3340) ;  /* 0x0000004000007945 */ /* 0x000fe20003800000 */
[----:B------:R-:W-:Y:S05]  /*5ed0*/  @!P3 BRA `(.L_x_3341) ;  /* 0x000000200000b947 */ /* 0x000fea0003800000 */
[----:B------:R3:W-:Y:S04]  /*5ee0*/  RED.E.ADD.F32.FTZ.RN.STRONG.GPU [R66.64+-0x300], R170 ;  /* 0xfffd00aa4200798e */ /* 0x0007e8000c10e78e */
[----:B----4-:R3:W-:Y:S02]  /*5ef0*/  RED.E.ADD.F32.FTZ.RN.STRONG.GPU [R64.64+-0x300], R131 ;  /* 0xfffd00834000798e */ /* 0x0107e4000c10e78e */
.L_x_3341:
[----:B------:R-:W-:Y:S05]  /*5f00*/  BSYNC B0 ;  /* 0x0000000000007941 */ /* 0x000fea0003800000 */
.L_x_3340:
[----:B------:R-:W3:Y:S01]  /*5f10*/  LDS R185, [R185.X4+0x3f80] ;  /* 0x003f8000b9b97984 */ /* 0x000ee20000004800 */
[----:B------:R-:W-:Y:S01]  /*5f20*/  BSSY B0, `(.L_x_3342) ;  /* 0x0000004000007945 */ /* 0x000fe20003800000 */
[----:B------:R-:W-:Y:S05]  /*5f30*/  @!P4 BRA `(.L_x_3343) ;  /* 0x000000200000c947 */ /* 0x000fea0003800000 */
[----:B------:R4:W-:Y:S04]  /*5f40*/  RED.E.ADD.F32.FTZ.RN.STRONG.GPU [R66.64+-0x200], R168 ;  /* 0xfffe00a84200798e */ /* 0x0009e8000c10e78e */
[----:B---3--:R4:W-:Y:S02]  /*5f50*/  RED.E.ADD.F32.FTZ.RN.STRONG.GPU [R64.64+-0x200], R185 ;  /* 0xfffe00b94000798e */ /* 0x0089e4000c10e78e */
.L_x_3343:
[----:B------:R-:W-:Y:S05]  /*5f60*/  BSYNC B0 ;  /* 0x0000000000007941 */ /* 0x000fea0003800000 */
.L_x_3342:
[----:B---34-:R3:W4:Y:S01]  /*5f70*/  LDS R131, [R184.X4+0x4080] ;  /* 0x00408000b8837984 */ /* 0x0187220000004800 */
[----:B------:R-:W-:Y:S01]  /*5f80*/  BSSY B0, `(.L_x_3344) ;  /* 0x0000004000007945 */ /* 0x000fe20003800000 */
[----:B------:R-:W-:Y:S05]  /*5f90*/  @!P5 BRA `(.L_x_3345) ;  /* 0x000000200000d947 */ /* 0x000fea0003800000 */
[----:B------:R3:W-:Y:S04]  /*5fa0*/  RED.E.ADD.F32.FTZ.RN.STRONG.GPU [R66.64+-0x100], R166 ;  /* 0xffff00a64200798e */ /* 0x0007e8000c10e78e */
[----:B----4-:R3:W-:Y:S02]  /*5fb0*/  RED.E.ADD.F32.FTZ.RN.STRONG.GPU [R64.64+-0x100], R131 ;  /* 0xffff00834000798e */ /* 0x0107e4000c10e78e */
.L_x_3345:
[----:B------:R-:W-:Y:S05]  /*5fc0*/  BSYNC B0 ;  /* 0x0000000000007941 */ /* 0x000fea0003800000 */
.L_x_3344:
[----:B---3--:R-:W3:Y:S01]  /*5fd0*/  SHFL.DOWN P0, R64, R199, 0x1, 0x1f ;  /* 0x08201f00c7407f89 */ /* 0x008ee20000000000 */
[----:B------:R-:W-:Y:S01]  /*5fe0*/  FMUL.FTZ R233, R0, R233 ;  /* 0x000000e900e97220 */ /* 0x000fe20000410000 */
[----:B------:R-:W-:Y:S01]  /*5ff0*/  ISETP.NE.AND P2, PT, R152, RZ, PT ;  /* 0x000000ff9800720c */ /* 0x000fe20003f45270 */
[----:B------:R-:W-:Y:S01]  /*6000*/  FMUL.FTZ R3, R3, R230 ;  /* 0x000000e603037220 */ /* 0x000fe20000410000 */
[----:B------:R-:W-:Y:S01]  /*6010*/  BSSY B0, `(.L_x_3346) ;  /* 0x0000049000007945 */ /* 0x000fe20003800000 */
        /* <DEDUP_REMOVED lines=10> */
[----:B---3--:R-:W-:Y:S02]  /*60c0*/  @P0 FADD R64, R199, R64 ;  /* 0x00000040c7400221 */ /* 0x008fe40000000000 */
[----:B------:R-:W-:Y:S02]  /*60d0*/  FMUL.FTZ R5, R5, R228 ;  /* 0x000000e405057220 */ /* 0x000fe40000410000 */
[----:B------:R-:W-:Y:S01]  /*60e0*/  FMUL.FTZ R239, R239, R214 ;  /* 0x000000d6efef7220 */ /* 0x000fe20000410000 */
[----:B------:R-:W3:Y:S01]  /*60f0*/  SHFL.DOWN P0, R65, R64, 0x2, 0x1f ;  /* 0x08401f0040417f89 */ /* 0x000ee20000000000 */
        /* <DEDUP_REMOVED lines=8> */
[----:B------:R-:W-:Y:S02]  /*6180*/  FADD.FTZ R34, R3, R34 ;  /* 0x0000002203227221 */ /* 0x000fe40000010000 */
[----:B------:R-:W-:Y:S02]  /*6190*/  FFMA.FTZ R57, R7, R212, R57 ;  /* 0x000000d407397223 */ /* 0x000fe40000010039 */
[----:B------:R-:W-:Y:S02]  /*61a0*/  FFMA.FTZ R58, R8, R215, R58 ;  /* 0x000000d7083a7223 */ /* 0x000fe4000001003a */
[----:B------:R-:W-:Y:S02]  /*61b0*/  FFMA.FTZ R200, R101, R227, R200 ;  /* 0x000000e365c87223 */ /* 0x000fe400000100c8 */
[----:B---3--:R-:W-:-:S02]  /*61c0*/  @P0 FADD R65, R64, R65 ;  /* 0x0000004140410221 */ /* 0x008fc40000000000 */
[----:B------:R-:W-:Y:S02]  /*61d0*/  FFMA.FTZ R167, R100, R206, R167 ;  /* 0x000000ce64a77223 */ /* 0x000fe400000100a7 */
[----:B------:R-:W-:Y:S01]  /*61e0*/  FFMA.FTZ R244, R103, R246, R244 ;  /* 0x000000f667f47223 */ /* 0x000fe200000100f4 */
[----:B------:R-:W3:Y:S01]  /*61f0*/  SHFL.DOWN P0, R66, R65, 0x4, 0x1f ;  /* 0x08801f0041427f89 */ /* 0x000ee20000000000 */
        /* <DEDUP_REMOVED lines=11> */
[----:B------:R-:W-:Y:S02]  /*62b0*/  FFMA.FTZ R51, R233, R204, R51 ;  /* 0x000000cce9337223 */ /* 0x000fe40000010033 */
[----:B---3--:R-:W-:Y:S02]  /*62c0*/  @P0 FADD R66, R65, R66 ;  /* 0x0000004241420221 */ /* 0x008fe40000000000 */
[----:B------:R-:W-:Y:S02]  /*62d0*/  FADD.FTZ R38, R167, R38 ;  /* 0x00000026a7267221 */ /* 0x000fe40000010000 */
[----:B------:R-:W-:Y:S01]  /*62e0*/  FFMA.FTZ R52, R2, R205, R52 ;  /* 0x000000cd02347223 */ /* 0x000fe20000010034 */
[----:B------:R-:W3:Y:S01]  /*62f0*/  SHFL.DOWN P0, R67, R66, 0x8, 0x1f ;  /* 0x09001f0042437f89 */ /* 0x000ee20000000000 */
[----:B------:R-:W-:-:S02]  /*6300*/  FADD.FTZ R37, R244, R37 ;  /* 0x00000025f4257221 */ /* 0x000fc40000010000 */
[----:B------:R-:W-:Y:S02]  /*6310*/  FADD.FTZ R36, R241, R36 ;  /* 0x00000024f1247221 */ /* 0x000fe40000010000 */
        /* <DEDUP_REMOVED lines=10> */
[----:B---3--:R-:W-:Y:S01]  /*63c0*/  @P0 FADD R67, R66, R67 ;  /* 0x0000004342430221 */ /* 0x008fe20000000000 */
[----:B------:R-:W-:-:S04]  /*63d0*/  ISETP.NE.AND P0, PT, R153, RZ, PT ;  /* 0x000000ff9900720c */ /* 0x000fc80003f05270 */
[----:B------:R-:W3:Y:S02]  /*63e0*/  SHFL.DOWN P1, R0, R67, 0x10, 0x1f ;  /* 0x0a001f0043007f89 */ /* 0x000ee40000020000 */
[----:B---3--:R-:W-:-:S07]  /*63f0*/  @P1 FADD R0, R67, R0 ;  /* 0x0000000043001221 */ /* 0x008fce0000000000 */
[----:B------:R3:W-:Y:S04]  /*6400*/  @!P0 STS [R146.X4+0x4204], R0 ;  /* 0x0042040092008388 */ /* 0x0007e80000004800 */
[----:B------:R-:W-:Y:S06]  /*6410*/  BAR.SYNC.DEFER_BLOCKING 0x0 ;  /* 0x0000000000007b1d */ /* 0x000fec0000010000 */
[----:B------:R-:W-:Y:S05]  /*6420*/  @P2 BRA `(.L_x_3347) ;  /* 0x0000007000002947 */ /* 0x000fea0003800000 */
[----:B---3--:R-:W-:Y:S01]  /*6430*/  ISETP.NE.AND P0, PT, R145, c[0x0][0x174], PT ;  /* 0x00005d0091007a0c */ /* 0x008fe20003f05270 */
[----:B------:R-:W3:Y:S01]  /*6440*/  LDS R3, [0x4208] ;  /* 0x00420800ff037984 */ /* 0x000ee20000000800 */
[----:B------:R-:W-:-:S11]  /*6450*/  SHF.L.U32 R7, R10, 0x2, RZ ;  /* 0x000000020a077819 */ /* 0x000fd600000006ff */
[----:B------:R-:W5:Y:S01]  /*6460*/  @P0 LDS R5, [R7+0x5740] ;  /* 0x0057400007050984 */ /* 0x000f620000000800 */
[----:B---3--:R-:W-:-:S04]  /*6470*/  FADD.FTZ R0, R0, R3 ;  /* 0x0000000300007221 */ /* 0x008fc80000010000 */
[----:B-----5:R-:W-:-:S05]  /*6480*/  @P0 FADD.FTZ R0, R0, R5 ;  /* 0x0000000500000221 */ /* 0x020fca0000010000 */
[----:B------:R3:W-:Y:S02]  /*6490*/  STS [R7+0x5740], R0 ;  /* 0x0057400007007388 */ /* 0x0007e40000000800 */
.L_x_3347:
[----:B---3--:R-:W-:Y:S05]  /*64a0*/  BSYNC B0 ;  /* 0x0000000000007941 */ /* 0x008fea0003800000 */
.L_x_3346:
[----:B------:R-:W-:Y:S01]  /*64b0*/  IADD3 R10, R10, 0x1, RZ ;  /* 0x000000010a0a7810 */ /* 0x000fe20007ffe0ff */
[----:B------:R-:W-:-:S03]  /*64c0*/  UIADD3 UR6, UP0, UR6, 0x1, URZ ;  /* 0x0000000106067890 */ /* 0x000fc6000ff1e03f */
[----:B------:R-:W-:Y:S01]  /*64d0*/  ISETP.GE.AND P0, PT, R10, c[0x0][0x16c], PT ;  /* 0x00005b000a007a0c */ /* 0x000fe20003f06270 */
[----:B------:R-:W-:-:S12]  /*64e0*/  UIADD3.X UR7, URZ, UR7, URZ, UP0, !UPT ;  /* 0x000000073f077290 */ /* 0x000fd800087fe43f */
[----:B012-4-:R-:W-:Y:S01]  /*64f0*/  @P0 CALL.REL.NOINC `(.L_x_3300) ;  /* 0x0000001000000944 */ /* 0x017fe20003c00000 */
[----:B------:R-:W-:Y:S05]  /*6500*/  BRA `(.L_x_3348) ;  /* 0xffffbc7000007947 */ /* 0x000fea000383ffff */
.L_x_3300:
[----:B------:R-:W-:Y:S01]  /*6510*/  BAR.SYNC.DEFER_BLOCKING 0x0 ;  /* 0x0000000000007b1d */ /* 0x000fe20000010000 */
[----:B------:R-:W-:Y:S01]  /*6520*/  ISETP.NE.AND P0, PT, R152, RZ, PT ;  /* 0x000000ff9800720c */ /* 0x000fe20003f05270 */
[----:B------:R-:W-:Y:S01]  /*6530*/  IMAD R5, R159, c[0x0][0x2d8], RZ ;  /* 0x0000b6009f057a24 */ /* 0x000fe200078e02ff */
[----:B------:R-:W-:Y:S01]  /*6540*/  IADD3 R24, -R143, c[0x0][0x168], RZ ;  /* 0x00005a008f187a10 */ /* 0x000fe20007ffe1ff */
[C---:B------:R-:W-:Y:S01]  /*6550*/  IMAD.WIDE.U32 R2, R160.reuse, c[0x0][0x2d8], RZ ;  /* 0x0000b600a0027a25 */ /* 0x040fe200078e00ff */
[----:B------:R-:W-:Y:S01]  /*6560*/  SHF.R.S32.HI R26, RZ, 0x1f, R118 ;  /* 0x0000001fff1a7819 */ /* 0x000fe20000011476 */
[----:B------:R-:W-:Y:S02]  /*6570*/  BSSY B0, `(.L_x_3349) ;  /* 0x0000045000007945 */ /* 0x000fe40003800000 */
[----:B------:R-:W-:Y:S02]  /*6580*/  IMAD R9, R160, c[0x0][0x2dc], R5 ;  /* 0x0000b700a0097a24 */ /* 0x000fe400078e0205 */
[----:B------:R-:W-:-:S02]  /*6590*/  IMAD R5, R161, c[0x0][0x2e0], RZ ;  /* 0x0000b800a1057a24 */ /* 0x000fc400078e02ff */
[----:B------:R-:W-:Y:S02]  /*65a0*/  IMAD.IADD R3, R3, 0x1, R9 ;  /* 0x0000000103037824 */ /* 0x000fe400078e0209 */
[----:B------:R-:W-:Y:S02]  /*65b0*/  IMAD R65, R147, -0x400, R158 ;  /* 0xfffffc0093417824 */ /* 0x000fe400078e029e */
[----:B------:R-:W-:-:S03]  /*65c0*/  IMAD.WIDE.U32 R2, R162, c[0x0][0x2e0], R2 ;  /* 0x0000b800a2027a25 */ /* 0x000fc600078e0002 */
[----:B------:R-:W-:Y:S01]  /*65d0*/  SHF.R.S32.HI R63, RZ, 0x1f, R65 ;  /* 0x0000001fff3f7819 */ /* 0x000fe20000011441 */
[----:B------:R-:W-:Y:S01]  /*65e0*/  IMAD R5, R162, c[0x0][0x2e4], R5 ;  /* 0x0000b900a2057a24 */ /* 0x000fe200078e0205 */
[----:B------:R-:W-:Y:S01]  /*65f0*/  IADD3 R0, P1, R65, R2, RZ ;  /* 0x0000000241007210 */ /* 0x000fe20007f3e0ff */
[----:B------:R-:W-:Y:S03]  /*6600*/  STS [R113], R59 ;  /* 0x0000003b71007388 */ /* 0x000fe60000000800 */
[----:B------:R-:W-:Y:S02]  /*6610*/  IADD3.X R3, R63, R5, R3, P1, !PT ;  /* 0x000000053f037210 */ /* 0x000fe40000ffe403 */
[C---:B------:R-:W-:Y:S01]  /*6620*/  LEA R5, P5, R118.reuse, c[0x0][0x330], 0x2 ;  /* 0x0000cc0076057a11 */ /* 0x040fe200078a10ff */
[----:B------:R-:W-:Y:S03]  /*6630*/  STS [R113+0x4], R58 ;  /* 0x0000043a71007388 */ /* 0x000fe60000000800 */
[----:B------:R-:W-:Y:S01]  /*6640*/  LEA.HI.X R6, R118, c[0x0][0x334], R26, 0x2, P5 ;  /* 0x0000cd0076067a11 */ /* 0x000fe200028f141a */
[----:B------:R-:W-:Y:S01]  /*6650*/  STS [R113+0x8], R57 ;  /* 0x0000083971007388 */ /* 0x000fe20000000800 */
[----:B------:R-:W-:-:S02]  /*6660*/  LEA R4, P6, R0, R5, 0x2 ;  /* 0x0000000500047211 */ /* 0x000fc400078c10ff */
[----:B------:R-:W-:Y:S01]  /*6670*/  IADD3 R2, P5, R118, R143, RZ ;  /* 0x0000008f76027210 */ /* 0x000fe20007fbe0ff */
[----:B------:R-:W-:Y:S01]  /*6680*/  STS [R113+0xc], R56 ;  /* 0x00000c3871007388 */ /* 0x000fe20000000800 */
[----:B------:R-:W-:Y:S02]  /*6690*/  LEA.HI.X R5, R0, R6, R3, 0x2, P6 ;  /* 0x0000000600057211 */ /* 0x000fe400030f1403 */
[----:B------:R-:W-:Y:S01]  /*66a0*/  LEA.HI.X.SX32 R3, R143, R26, 0x1, P5 ;  /* 0x0000001a8f037211 */ /* 0x000fe200028f0eff */
        /* <DEDUP_REMOVED lines=10> */
[----:B0-----:R-:W-:-:S03]  /*6750*/  LOP3.LUT R48, R118, 0x60, RZ, 0xfc, !PT ;  /* 0x0000006076307812 */ /* 0x001fc600078efcff */
[----:B------:R-:W-:Y:S04]  /*6760*/  STS [R113+0x38], R45 ;  /* 0x0000382d71007388 */ /* 0x000fe80000000800 */
[----:B------:R0:W-:Y:S01]  /*6770*/  STS [R113+0x3c], R44 ;  /* 0x00003c2c71007388 */ /* 0x0001e20000000800 */
[----:B------:R-:W-:-:S06]  /*6780*/  NOP ;  /* 0x0000000000007918 */ /* 0x000fcc0000000000 */
[----:B------:R-:W-:Y:S01]  /*6790*/  LDS R11, [R142] ;  /* 0x000000008e0b7984 */ /* 0x000fe20000000800 */
[C---:B-1----:R-:W-:Y:S02]  /*67a0*/  LOP3.LUT R46, R118.reuse, 0x40, RZ, 0xfc, !PT ;  /* 0x00000040762e7812 */ /* 0x042fe400078efcff */
[C---:B0-----:R-:W-:Y:S01]  /*67b0*/  LOP3.LUT R44, R118.reuse, 0x20, RZ, 0xfc, !PT ;  /* 0x00000020762c7812 */ /* 0x041fe200078efcff */
        /* <DEDUP_REMOVED lines=32> */
.L_x_3350:
[----:B------:R-:W-:Y:S05]  /*69c0*/  BSYNC B0 ;  /* 0x0000000000007941 */ /* 0x000fea0003800000 */
.L_x_3349:
[C---:B------:R-:W-:Y:S01]  /*69d0*/  LOP3.LUT R50, R118.reuse, 0x80, RZ, 0xfc, !PT ;  /* 0x0000008076327812 */ /* 0x040fe200078efcff */
[----:B------:R-:W-:Y:S01]  /*69e0*/  @!P3 STG.E [R4.64+-0xf80], R13 ;  /* 0xfff0800d0400b986 */ /* 0x000fe2000c10190e */
[----:B------:R-:W-:Y:S01]  /*69f0*/  LOP3.LUT R52, R118, 0xa0, RZ, 0xfc, !PT ;  /* 0x000000a076347812 */ /* 0x000fe200078efcff */
        /* <DEDUP_REMOVED lines=33> */
[----:B------:R-:W-:Y:S04]  /*6c10*/  @!P1 STG.E [R4.64+-0xb00], R47 ;  /* 0xfff5002f04009986 */ /* 0x000fe8000c10190e */
[----:B------:R-:W-:Y:S01]  /*6c20*/  @!P2 STG.E [R4.64+-0xa80], R49 ;  /* 0xfff580310400a986 */ /* 0x000fe2000c10190e */
[----:B-1----:R-:W-:-:S03]  /*6c30*/  IMAD R23, R153, 0x10, R234 ;  /* 0x0000001099177824 */ /* 0x002fc600078e02ea */
[----:B------:R-:W-:Y:S02]  /*6c40*/  @!P3 STG.E [R4.64+-0xa00], R51 ;  /* 0xfff600330400b986 */ /* 0x000fe4000c10190e */
[C---:B------:R-:W-:Y:S02]  /*6c50*/  IADD3 R6, R23.reuse, 0x1, RZ ;  /* 0x0000000117067810 */ /* 0x040fe40007ffe0ff */
[----:B------:R-:W-:Y:S01]  /*6c60*/  @!P4 STG.E [R4.64+-0x980], R53 ;  /* 0xfff680350400c986 */ /* 0x000fe2000c10190e */
[C---:B------:R-:W-:Y:S02]  /*6c70*/  IADD3 R7, R23.reuse, 0x2, RZ ;  /* 0x0000000217077810 */ /* 0x040fe40007ffe0ff */
[C---:B0-----:R-:W-:Y:S01]  /*6c80*/  IADD3 R8, R23.reuse, 0x3, RZ ;  /* 0x0000000317087810 */ /* 0x041fe20007ffe0ff */
[----:B------:R-:W-:Y:S01]  /*6c90*/  @!P5 STG.E [R4.64+-0x900], R55 ;  /* 0xfff700370400d986 */ /* 0x000fe2000c10190e */
[C---:B------:R-:W-:Y:S02]  /*6ca0*/  IADD3 R10, R23.reuse, 0x4, RZ ;  /* 0x00000004170a7810 */ /* 0x040fe40007ffe0ff */
        /* <DEDUP_REMOVED lines=18> */
[-C--:B------:R-:W-:Y:S01]  /*6dd0*/  LEA.HI.SX32 R13, R13, R23.reuse, 0x1b ;  /* 0x000000170d0d7211 */ /* 0x080fe200078fdaff */
[----:B------:R-:W-:Y:S01]  /*6de0*/  IMAD R7, R159, c[0x0][0x2f8], RZ ;  /* 0x0000be009f077a24 */ /* 0x000fe200078e02ff */
[C---:B------:R-:W-:Y:S02]  /*6df0*/  IADD3 R18, R23.reuse, 0xb, RZ ;  /* 0x0000000b17127810 */ /* 0x040fe40007ffe0ff */
[-C--:B------:R-:W-:Y:S01]  /*6e00*/  LEA.HI.SX32 R14, R14, R23.reuse, 0x1b ;  /* 0x000000170e0e7211 */ /* 0x080fe200078fdaff */
[----:B------:R-:W-:Y:S01]  /*6e10*/  IMAD R7, R160, c[0x0][0x2fc], R7 ;  /* 0x0000bf00a0077a24 */ /* 0x000fe200078e0207 */
[----:B------:R-:W-:Y:S01]  /*6e20*/  IADD3 R19, R23, 0xc, RZ ;  /* 0x0000000c17137810 */ /* 0x000fe20007ffe0ff */
[----:B------:R-:W-:Y:S01]  /*6e30*/  STS [R113], R28 ;  /* 0x0000001c71007388 */ /* 0x000fe20000000800 */
[----:B------:R-:W-:-:S02]  /*6e40*/  LEA.HI.SX32 R15, R15, R23, 0x1b ;  /* 0x000000170f0f7211 */ /* 0x000fc400078fdaff */
[C---:B------:R-:W-:Y:S01]  /*6e50*/  IADD3 R20, R23.reuse, 0xd, RZ ;  /* 0x0000000d17147810 */ /* 0x040fe20007ffe0ff */
[----:B------:R-:W-:Y:S01]  /*6e60*/  STS [R6.X4+0x4], R29 ;  /* 0x0000041d06007388 */ /* 0x000fe20000004800 */
[-C--:B------:R-:W-:Y:S02]  /*6e70*/  LEA.HI.SX32 R16, R16, R23.reuse, 0x1b ;  /* 0x0000001710107211 */ /* 0x080fe400078fdaff */
[----:B------:R-:W-:Y:S01]  /*6e80*/  IADD3 R21, R23, 0xe, RZ ;  /* 0x0000000e17157810 */ /* 0x000fe20007ffe0ff */
[----:B------:R-:W-:Y:S01]  /*6e90*/  STS [R9.X4+0x8], R30 ;  /* 0x0000081e09007388 */ /* 0x000fe20000004800 */
[-C--:B------:R-:W-:Y:S02]  /*6ea0*/  LEA.HI.SX32 R17, R17, R23.reuse, 0x1b ;  /* 0x0000001711117211 */ /* 0x080fe400078fdaff */
[----:B------:R-:W-:Y:S01]  /*6eb0*/  IADD3 R22, R23, 0xf, RZ ;  /* 0x0000000f17167810 */ /* 0x000fe20007ffe0ff */
[----:B------:R0:W-:Y:S01]  /*6ec0*/  STS [R8.X4+0xc], R31 ;  /* 0x00000c1f08007388 */ /* 0x0001e20000004800 */
[----:B------:R-:W-:-:S02]  /*6ed0*/  LEA.HI.SX32 R18, R18, R23, 0x1b ;  /* 0x0000001712127211 */ /* 0x000fc400078fdaff */
[-C--:B------:R-:W-:Y:S01]  /*6ee0*/  LEA.HI.SX32 R19, R19, R23.reuse, 0x1b ;  /* 0x0000001713137211 */ /* 0x080fe200078fdaff */
[----:B------:R-:W-:Y:S01]  /*6ef0*/  STS [R11.X4+0x10], R32 ;  /* 0x000010200b007388 */ /* 0x000fe20000004800 */
[-C--:B------:R-:W-:Y:S02]  /*6f00*/  LEA.HI.SX32 R20, R20, R23.reuse, 0x1b ;  /* 0x0000001714147211 */ /* 0x080fe400078fdaff */
[-C--:B------:R-:W-:Y:S01]  /*6f10*/  LEA.HI.SX32 R21, R21, R23.reuse, 0x1b ;  /* 0x0000001715157211 */ /* 0x080fe200078fdaff */
[----:B------:R1:W-:Y:S01]  /*6f20*/  STS [R12.X4+0x14], R33 ;  /* 0x000014210c007388 */ /* 0x0003e20000004800 */
[----:B------:R-:W-:Y:S02]  /*6f30*/  LEA.HI.SX32 R22, R22, R23, 0x1b ;  /* 0x0000001716167211 */ /* 0x000fe400078fdaff */
[----:B0-----:R-:W-:Y:S01]  /*6f40*/  IADD3 R31, R5, R7, RZ ;  /* 0x00000007051f7210 */ /* 0x001fe20007ffe0ff */
[----:B------:R0:W-:Y:S04]  /*6f50*/  STS [R13.X4+0x18], R34 ;  /* 0x000018220d007388 */ /* 0x0001e80000004800 */
        /* <DEDUP_REMOVED lines=16> */
[----:B------:R-:W-:Y:S01]  /*7060*/  STS [R22.X4+0x3c], R43 ;  /* 0x00003c2b16007388 */ /* 0x000fe20000004800 */
[----:B------:R-:W-:-:S06]  /*7070*/  NOP ;  /* 0x0000000000007918 */ /* 0x000fcc0000000000 */
[----:B------:R-:W-:Y:S01]  /*7080*/  LDS R9, [R142] ;  /* 0x000000008e097984 */ /* 0x000fe20000000800 */
[----:B--2---:R-:W-:-:S03]  /*7090*/  FADD.FTZ R41, R40, R41 ;  /* 0x0000002928297221 */ /* 0x004fc60000010000 */
[----:B------:R-:W-:Y:S01]  /*70a0*/  LDS R141, [R141+0x80] ;  /* 0x000080008d8d7984 */ /* 0x000fe20000000800 */
[----:B-1----:R-:W-:-:S03]  /*70b0*/  FADD.FTZ R42, R41, R42 ;  /* 0x0000002a292a7221 */ /* 0x002fc60000010000 */
        /* <DEDUP_REMOVED lines=31> */
.L_x_3352:
[----:B------:R-:W-:Y:S05]  /*72b0*/  BSYNC B0 ;  /* 0x0000000000007941 */ /* 0x000fea0003800000 */
.L_x_3351:
[----:B------:R-:W-:Y:S01]  /*72c0*/  MOV R2, R4 ;  /* 0x0000000400027202 */ /* 0x000fe20000000f00 */
[----:B------:R-:W-:Y:S01]  /*72d0*/  IMAD R5, R161, c[0x0][0x300], RZ ;  /* 0x0000c000a1057a24 */ /* 0x000fe200078e02ff */
[----:B------:R-:W-:Y:S01]  /*72e0*/  MOV R3, R31 ;  /* 0x0000001f00037202 */ /* 0x000fe20000000f00 */
[----:B------:R-:W-:Y:S01]  /*72f0*/  UIADD3 UR20, UP0, UR20, -0x1000, URZ ;  /* 0xfffff00014147890 */ /* 0x000fe2000ff1e03f */
[----:B------:R-:W-:Y:S01]  /*7300*/  LEA R0, P1, R118, c[0x0][0x340], 0x2 ;  /* 0x0000d00076007a11 */ /* 0x000fe200078210ff */
[----:B0-----:R-:W-:Y:S01]  /*7310*/  IMAD R6, R162, c[0x0][0x304], R5 ;  /* 0x0000c100a2067a24 */ /* 0x001fe200078e0205 */
[-C--:B------:R-:W-:Y:S01]  /*7320*/  ISETP.GE.AND P3, PT, R44, R27.reuse, PT ;  /* 0x0000001b2c00720c */ /* 0x080fe20003f66270 */
[----:B------:R-:W-:Y:S01]  /*7330*/  IMAD.WIDE.U32 R2, R162, c[0x0][0x300], R2 ;  /* 0x0000c000a2027a25 */ /* 0x000fe200078e0002 */
[----:B------:R-:W-:Y:S01]  /*7340*/  LEA.HI.X R4, R118, c[0x0][0x344], R29, 0x2, P1 ;  /* 0x0000d10076047a11 */ /* 0x000fe200008f141d */
[----:B------:R-:W-:Y:S01]  /*7350*/  UIADD3 UR16, UP1, UR16, -0x1000, URZ ;  /* 0xfffff00010107890 */ /* 0x000fe2000ff3e03f */
[-C--:B------:R-:W-:Y:S01]  /*7360*/  ISETP.GE.AND P4, PT, R46, R27.reuse, PT ;  /* 0x0000001b2e00720c */ /* 0x080fe20003f86270 */
[----:B------:R-:W-:Y:S01]  /*7370*/  UIADD3 UR18, UP2, UR18, -0x1000, URZ ;  /* 0xfffff00012127890 */ /* 0x000fe2000ff5e03f */
[----:B------:R-:W-:Y:S01]  /*7380*/  IADD3 R5, P0, R65, R2, RZ ;  /* 0x0000000241057210 */ /* 0x000fe20007f1e0ff */
[----:B------:R-:W-:Y:S01]  /*7390*/  UIADD3.X UR21, UR21, -0x1, URZ, UP0, !UPT ;  /* 0xffffffff15157890 */ /* 0x000fe200087fe43f */
[----:B------:R-:W-:Y:S01]  /*73a0*/  ISETP.GE.AND P5, PT, R48, R27, PT ;  /* 0x0000001b3000720c */ /* 0x000fe20003fa6270 */
[----:B------:R-:W-:Y:S01]  /*73b0*/  UIADD3.X UR17, UR17, -0x1, URZ, UP1, !UPT ;  /* 0xffffffff11117890 */ /* 0x000fe20008ffe43f */
[----:B------:R-:W-:Y:S01]  /*73c0*/  IADD3.X R3, R63, R6, R3, P0, !PT ;  /* 0x000000063f037210 */ /* 0x000fe200007fe403 */
        /* <DEDUP_REMOVED lines=29> */
[----:B------:R-:W-:-:S05]  /*75a0*/  ISETP.GT.AND P0, PT, R145, 0x1, PT ;  /* 0x000000019100780c */ /* 0x000fca0003f04270 */
[----:B------:R0:W-:Y:S01]  /*75b0*/  @!P1 STG.E [R2.64+0x600], R115 ;  /* 0x0006007302009986 */ /* 0x0001e2000c10190e */
[----:B------:R-:W-:-:S03]  /*75c0*/  IADD3 R151, P1, R151, -0x1000, RZ ;  /* 0xfffff00097977810 */ /* 0x000fc60007f3e0ff */
[----:B------:R0:W-:Y:S01]  /*75d0*/  @!P2 STG.E [R2.64+0x680], R23 ;  /* 0x000680170200a986 */ /* 0x0001e2000c10190e */
[----:B------:R-:W-:Y:S02]  /*75e0*/  IADD3 R149, P2, R149, -0x1000, RZ ;  /* 0xfffff00095957810 */ /* 0x000fe40007f5e0ff */
[----:B------:R-:W-:Y:S02]  /*75f0*/  IADD3.X R150, R150, -0x1, RZ, P1, !PT ;  /* 0xffffffff96967810 */ /* 0x000fe40000ffe4ff */
[----:B------:R-:W-:Y:S01]  /*7600*/  IADD3.X R148, R148, -0x1, RZ, P2, !PT ;  /* 0xffffffff94947810 */ /* 0x000fe200017fe4ff */
[----:B0-----:R-:W-:Y:S01]  /*7610*/  @!P0 CALL.REL.NOINC `(.L_x_3298) ;  /* 0x0000001000008944 */ /* 0x001fe20003c00000 */
[----:B------:R-:W-:Y:S05]  /*7620*/  BRA `(.L_x_3353) ;  /* 0xffff928000007947 */ /* 0x000fea000383ffff */
.L_x_3298:
[----:B------:R-:W-:Y:S02]  /*7630*/  ISETP.NE.U32.AND P0, PT, RZ, c[0x0][0x328], PT ;  /* 0x0000ca00ff007a0c */ /* 0x000fe40003f05070 */
[----:B------:R-:W-:Y:S02]  /*7640*/  ISETP.NE.U32.AND P2, PT, RZ, c[0x0][0x348], PT ;  /* 0x0000d200ff007a0c */ /* 0x000fe40003f45070 */
[----:B------:R-:W-:-:S02]  /*7650*/  ISETP.NE.AND.EX P1, PT, RZ, c[0x0][0x32c], PT, P0 ;  /* 0x0000cb00ff007a0c */ /* 0x000fc40003f25300 */
        /* <DEDUP_REMOVED lines=26> */
.L_x_3355:
[----:B------:R-:W-:Y:S05]  /*7800*/  BSYNC B0 ;  /* 0x0000000000007941 */ /* 0x000fea0003800000 */
.L_x_3354:
        /* <DEDUP_REMOVED lines=11> */
[----:B------:R-:W-:Y:S01]  /*78c0*/  @!P2 LEA.HI R6, R6, R9, RZ, 0x5 ;  /* 0x000000090606a211 */ /* 0x000fe200078f28ff */
[----:B----4-:R-:W-:-:S05]  /*78d0*/  @P0 FADD R3, R0, R3 ;  /* 0x0000000300030221 */ /* 0x010fca0000000000 */
        /* <DEDUP_REMOVED lines=9> */
[----:B---3--:R-:W0:Y:S02]  /*7970*/  @!P1 LDS R7, [0x4208] ;  /* 0x00420800ff079984 */ /* 0x008e240000000800 */
[----:B0-----:R-:W-:Y:S01]  /*7980*/  @!P1 FADD.FTZ R4, R4, R7 ;  /* 0x0000000704049221 */ /* 0x001fe20000010000 */
[----:B------:R-:W-:Y:S05]  /*7990*/  @P1 BRA `(.L_x_3358) ;  /* 0x0000004000001947 */ /* 0x000fea0003800000 */
[----:B------:R0:W-:Y:S01]  /*79a0*/  RED.E.ADD.F32.FTZ.RN.STRONG.GPU [R120.64], R4 ;  /* 0x000000047800798e */ /* 0x0001e2000c10e78e */
[----:B------:R-:W-:Y:S01]  /*79b0*/  IMAD.MOV.U32 R9, RZ, RZ, RZ ;  /* 0x000000ffff097224 */ /* 0x000fe200078e00ff */
[----:B------:R-:W-:Y:S05]  /*79c0*/  BRA `(.L_x_3358) ;  /* 0x0000001000007947 */ /* 0x000fea0003800000 */
.L_x_3357:
[----:B------:R-:W4:Y:S02]  /*79d0*/  S2R R9, SR_TID.X ;  /* 0x0000000000097919 */ /* 0x000f240000002100 */
.L_x_3358:
[----:B------:R-:W-:Y:S05]  /*79e0*/  BSYNC B0 ;  /* 0x0000000000007941 */ /* 0x000fea0003800000 */
.L_x_3356:
[----:B----4-:R-:W-:-:S13]  /*79f0*/  ISETP.GE.AND P0, PT, R9, c[0x0][0x16c], PT ;  /* 0x00005b0009007a0c */ /* 0x010fda0003f06270 */
[----:B------:R-:W-:Y:S05]  /*7a00*/  @P0 EXIT ;  /* 0x000000000000094d */ /* 0x000fea0003800000 */
[----:B------:R-:W-:Y:S02]  /*7a10*/  IMAD R161, R161, c[0x0][0x288], RZ ;  /* 0x0000a200a1a17a24 */ /* 0x000fe400078e02ff */
[----:B------:R-:W-:-:S04]  /*7a20*/  IMAD.WIDE.U32 R2, R162, c[0x0][0x288], RZ ;  /* 0x0000a200a2027a25 */ /* 0x000fc800078e00ff */
[----:B0-----:R-:W-:-:S05]  /*7a30*/  IMAD R13, R162, c[0x0][0x28c], R161 ;  /* 0x0000a300a20d7a24 */ /* 0x001fca00078e02a1 */
[----:B------:R-:W-:-:S03]  /*7a40*/  IADD3 R13, R3, R13, RZ ;  /* 0x0000000d030d7210 */ /* 0x000fc60007ffe0ff */
.L_x_3359:
[----:B0-----:R0:W4:Y:S01]  /*7a50*/  LDS R11, [R9.X4+0x5740] ;  /* 0x00574000090b7984 */ /* 0x0011220000004800 */
[----:B------:R-:W-:Y:S01]  /*7a60*/  SHF.R.S32.HI R0, RZ, 0x1f, R9 ;  /* 0x0000001fff007819 */ /* 0x000fe20000011409 */
[----:B------:R-:W-:Y:S01]  /*7a70*/  IMAD.MOV.U32 R5, RZ, RZ, R13 ;  /* 0x000000ffff057224 */ /* 0x000fe200078e000d */
[----:B------:R-:W-:Y:S01]  /*7a80*/  MOV R4, R2 ;  /* 0x0000000200047202 */ /* 0x000fe20000000f00 */
[----:B------:R-:W-:Y:S02]  /*7a90*/  YIELD ;  /* 0x0000000000007946 */ /* 0x000fe40003800000 */
[----:B------:R-:W-:Y:S02]  /*7aa0*/  IMAD R0, R0, c[0x0][0x290], RZ ;  /* 0x0000a40000007a24 */ /* 0x000fe400078e02ff */
[----:B------:R-:W-:-:S04]  /*7ab0*/  IMAD.WIDE.U32 R4, R9, c[0x0][0x290], R4 ;  /* 0x0000a40009047a25 */ /* 0x000fc800078e0004 */
[C---:B---3--:R-:W-:Y:S01]  /*7ac0*/  IMAD R7, R9.reuse, c[0x0][0x294], R0 ;  /* 0x0000a50009077a24 */ /* 0x048fe200078e0200 */
[----:B------:R-:W-:Y:S02]  /*7ad0*/  LEA R6, P0, R4, c[0x0][0x310], 0x2 ;  /* 0x0000c40004067a11 */ /* 0x000fe400078010ff */
[----:B0-----:R-:W-:Y:S02]  /*7ae0*/  IADD3 R9, R9, c[0x0][0x0], RZ ;  /* 0x0000000009097a10 */ /* 0x001fe40007ffe0ff */
[----:B------:R-:W-:-:S04]  /*7af0*/  IADD3 R5, R5, R7, RZ ;  /* 0x0000000705057210 */ /* 0x000fc80007ffe0ff */
[----:B------:R-:W-:Y:S02]  /*7b00*/  LEA.HI.X R7, R4, c[0x0][0x314], R5, 0x2, P0 ;  /* 0x0000c50004077a11 */ /* 0x000fe400000f1405 */
[----:B------:R-:W-:-:S03]  /*7b10*/  ISETP.GE.AND P0, PT, R9, c[0x0][0x16c], PT ;  /* 0x00005b0009007a0c */ /* 0x000fc60003f06270 */
[----:B----4-:R0:W-:Y:S10]  /*7b20*/  RED.E.ADD.F32.FTZ.RN.STRONG.GPU [R6.64], R11 ;  /* 0x0000000b0600798e */ /* 0x0101f4000c10e78e */
[----:B------:R-:W-:Y:S05]  /*7b30*/  @!P0 BRA `(.L_x_3359) ;  /* 0xffffff1000008947 */ /* 0x000fea000383ffff */
[----:B------:R-:W-:Y:S05]  /*7b40*/  EXIT ;  /* 0x000000000000794d */ /* 0x000fea0003800000 */
.L_x_3305:
[----:B0-----:R-:W-:Y:S01]  /*7b50*/  HFMA2.MMA R165, -RZ, RZ, 0, 0 ;  /* 0x00000000ffa57435 */ /* 0x001fe200000001ff */
[----:B------:R-:W-:Y:S01]  /*7b60*/  MOV R135, R66 ;  /* 0x0000004200877202 */ /* 0x000fe20000000f00 */
[----:B------:R-:W-:Y:S01]  /*7b70*/  IMAD.MOV.U32 R172, RZ, RZ, 0x1 ;  /* 0x00000001ffac7424 */ /* 0x000fe200078e00ff */
[----:B------:R-:W-:-:S02]  /*7b80*/  MOV R204, 0xffffffff ;  /* 0xffffffff00cc7802 */ /* 0x000fc40000000f00 */
[----:B------:R-:W-:Y:S02]  /*7b90*/  MOV R64, 0x7bb0 ;  /* 0x00007bb000407802 */ /* 0x000fe40000000f00 */
[----:B-----5:R-:W-:Y:S05]  /*7ba0*/  CALL.REL.NOINC `($__internal_134_$__cuda_sm70_shflsync_up) ;  /* 0x00000eb000007944 */ /* 0x020fea0003c00000 */
[----:B-1----:R-:W-:Y:S01]  /*7bb0*/  IMAD.MOV.U32 R133, RZ, RZ, R135 ;  /* 0x000000ffff857224 */ /* 0x002fe200078e0087 */
[----:B0-----:R-:W-:Y:S05]  /*7bc0*/  BRA `(.L_x_3360) ;  /* 0xffffbf3000007947 */ /* 0x001fea000383ffff */
.L_x_3306:
[----:B------:R-:W-:Y:S01]  /*7bd0*/  HFMA2.MMA R172, -RZ, RZ, 0, 5.9604644775390625e-08 ;  /* 0x00000001ffac7435 */ /* 0x000fe200000001ff */
[----:B------:R-:W-:Y:S01]  /*7be0*/  MOV R135, R67 ;  /* 0x0000004300877202 */ /* 0x000fe20000000f00 */
[----:B0-----:R-:W-:Y:S01]  /*7bf0*/  IMAD.MOV.U32 R165, RZ, RZ, RZ ;  /* 0x000000ffffa57224 */ /* 0x001fe200078e00ff */
[----:B------:R-:W-:Y:S02]  /*7c00*/  MOV R204, 0xffffffff ;  /* 0xffffffff00cc7802 */ /* 0x000fe40000000f00 */
[----:B------:R-:W-:Y:S02]  /*7c10*/  MOV R64, 0x7c30 ;  /* 0x00007c3000407802 */ /* 0x000fe40000000f00 */
[----:B-12--5:R-:W-:Y:S05]  /*7c20*/  CALL.REL.NOINC `($__internal_134_$__cuda_sm70_shflsync_up) ;  /* 0x00000e3000007944 */ /* 0x026fea0003c00000 */
[C---:B------:R-:W-:Y:S01]  /*7c30*/  FMUL.FTZ R133, R66.reuse, R133 ;  /* 0x0000008542857220 */ /* 0x040fe20000410000 */
[----:B------:R-:W-:Y:S01]  /*7c40*/  ISETP.GE.AND P0, PT, R153, 0x1, PT ;  /* 0x000000019900780c */ /* 0x000fe20003f06270 */
[C---:B-1----:R-:W-:Y:S01]  /*7c50*/  FFMA.FTZ R64, R66.reuse, R135, R67 ;  /* 0x0000008742407223 */ /* 0x042fe20000010043 */
[----:B0-----:R-:W-:Y:S01]  /*7c60*/  HFMA2.MMA R172, -RZ, RZ, 0, 1.1920928955078125e-07 ;  /* 0x00000002ffac7435 */ /* 0x001fe200000001ff */
[----:B------:R-:W-:Y:S01]  /*7c70*/  IMAD.MOV.U32 R165, RZ, RZ, RZ ;  /* 0x000000ffffa57224 */ /* 0x000fe200078e00ff */
[----:B------:R-:W-:-:S02]  /*7c80*/  FSEL R133, R66, R133, !P0 ;  /* 0x0000008542857208 */ /* 0x000fc40004000000 */
[----:B------:R-:W-:Y:S02]  /*7c90*/  FSEL R132, R67, R64, !P0 ;  /* 0x0000004043847208 */ /* 0x000fe40004000000 */
[----:B------:R-:W-:Y:S02]  /*7ca0*/  MOV R204, 0xffffffff ;  /* 0xffffffff00cc7802 */ /* 0x000fe40000000f00 */
[----:B------:R-:W-:Y:S02]  /*7cb0*/  MOV R135, R133 ;  /* 0x0000008500877202 */ /* 0x000fe40000000f00 */
[----:B------:R-:W-:Y:S02]  /*7cc0*/  MOV R64, 0x7ce0 ;  /* 0x00007ce000407802 */ /* 0x000fe40000000f00 */
[----:B------:R-:W-:Y:S05]  /*7cd0*/  CALL.REL.NOINC `($__internal_134_$__cuda_sm70_shflsync_up) ;  /* 0x00000d8000007944 */ /* 0x000fea0003c00000 */
[----:B0-----:R-:W-:Y:S01]  /*7ce0*/  HFMA2.MMA R172, -RZ, RZ, 0, 1.1920928955078125e-07 ;  /* 0x00000002ffac7435 */ /* 0x001fe200000001ff */
[----:B-1----:R-:W-:Y:S01]  /*7cf0*/  IMAD.MOV.U32 R66, RZ, RZ, R135 ;  /* 0x000000ffff427224 */ /* 0x002fe200078e0087 */
[----:B------:R-:W-:Y:S01]  /*7d00*/  MOV R135, R132 ;  /* 0x0000008400877202 */ /* 0x000fe20000000f00 */
[----:B------:R-:W-:Y:S01]  /*7d10*/  IMAD.MOV.U32 R165, RZ, RZ, RZ ;  /* 0x000000ffffa57224 */ /* 0x000fe200078e00ff */
[----:B------:R-:W-:-:S02]  /*7d20*/  MOV R204, 0xffffffff ;  /* 0xffffffff00cc7802 */ /* 0x000fc40000000f00 */
[----:B------:R-:W-:Y:S02]  /*7d30*/  MOV R64, 0x7d50 ;  /* 0x00007d5000407802 */ /* 0x000fe40000000f00 */
[----:B------:R-:W-:Y:S05]  /*7d40*/  CALL.REL.NOINC `($__internal_134_$__cuda_sm70_shflsync_up) ;  /* 0x00000d1000007944 */ /* 0x000fea0003c00000 */
[----:B------:R-:W-:Y:S01]  /*7d50*/  ISETP.GE.AND P0, PT, R153, 0x2, PT ;  /* 0x000000029900780c */ /* 0x000fe20003f06270 */
[----:B0-----:R-:W-:Y:S01]  /*7d60*/  HFMA2.MMA R172, -RZ, RZ, 0, 2.384185791015625e-07 ;  /* 0x00000004ffac7435 */ /* 0x001fe200000001ff */
[----:B------:R-:W-:Y:S01]  /*7d70*/  IMAD.MOV.U32 R165, RZ, RZ, RZ ;  /* 0x000000ffffa57224 */ /* 0x000fe200078e00ff */
[----:B------:R-:W-:Y:S02]  /*7d80*/  MOV R204, 0xffffffff ;  /* 0xffffffff00cc7802 */ /* 0x000fe40000000f00 */
[----:B------:R-:W-:-:S08]  /*7d90*/  MOV R64, 0x7de0 ;  /* 0x00007de000407802 */ /* 0x000fd00000000f00 */
[----:B-1----:R-:W-:Y:S02]  /*7da0*/  @P0 FFMA.FTZ R132, R133, R135, R132 ;  /* 0x0000008785840223 */ /* 0x002fe40000010084 */
[----:B------:R-:W-:-:S05]  /*7db0*/  @P0 FMUL.FTZ R133, R66, R133 ;  /* 0x0000008542850220 */ /* 0x000fca0000410000 */
[----:B------:R-:W-:Y:S02]  /*7dc0*/  MOV R135, R133 ;  /* 0x0000008500877202 */ /* 0x000fe40000000f00 */
[----:B------:R-:W-:Y:S05]  /*7dd0*/  CALL.REL.NOINC `($__internal_134_$__cuda_sm70_shflsync_up) ;  /* 0x00000c8000007944 */ /* 0x000fea0003c00000 */
[----:B0-----:R-:W-:Y:S01]  /*7de0*/  HFMA2.MMA R172, -RZ, RZ, 0, 2.384185791015625e-07 ;  /* 0x00000004ffac7435 */ /* 0x001fe200000001ff */
[----:B-1----:R-:W-:Y:S01]  /*7df0*/  IMAD.MOV.U32 R66, RZ, RZ, R135 ;  /* 0x000000ffff427224 */ /* 0x002fe200078e0087 */
[----:B------:R-:W-:Y:S01]  /*7e00*/  MOV R135, R132 ;  /* 0x0000008400877202 */ /* 0x000fe20000000f00 */
[----:B------:R-:W-:Y:S01]  /*7e10*/  IMAD.MOV.U32 R165, RZ, RZ, RZ ;  /* 0x000000ffffa57224 */ /* 0x000fe200078e00ff */
[----:B------:R-:W-:Y:S02]  /*7e20*/  MOV R204, 0xffffffff ;  /* 0xffffffff00cc7802 */ /* 0x000fe40000000f00 */
[----:B------:R-:W-:Y:S02]  /*7e30*/  MOV R64, 0x7e50 ;  /* 0x00007e5000407802 */ /* 0x000fe40000000f00 */
[----:B------:R-:W-:Y:S05]  /*7e40*/  CALL.REL.NOINC `($__internal_134_$__cuda_sm70_shflsync_up) ;  /* 0x00000c1000007944 */ /* 0x000fea0003c00000 */
[----:B------:R-:W-:Y:S01]  /*7e50*/  ISETP.GE.AND P0, PT, R153, 0x4, PT ;  /* 0x000000049900780c */ /* 0x000fe20003f06270 */
[----:B0-----:R-:W-:Y:S01]  /*7e60*/  HFMA2.MMA R172, -RZ, RZ, 0, 4.76837158203125e-07 ;  /* 0x00000008ffac7435 */ /* 0x001fe200000001ff */
[----:B------:R-:W-:Y:S01]  /*7e70*/  IMAD.MOV.U32 R165, RZ, RZ, RZ ;  /* 0x000000ffffa57224 */ /* 0x000fe200078e00ff */
[----:B------:R-:W-:Y:S02]  /*7e80*/  MOV R204, 0xffffffff ;  /* 0xffffffff00cc7802 */ /* 0x000fe40000000f00 */
[----:B------:R-:W-:-:S08]  /*7e90*/  MOV R64, 0x7ee0 ;  /* 0x00007ee000407802 */ /* 0x000fd00000000f00 */
[----:B-1----:R-:W-:Y:S02]  /*7ea0*/  @P0 FFMA.FTZ R132, R133, R135, R132 ;  /* 0x0000008785840223 */ /* 0x002fe40000010084 */
[----:B------:R-:W-:-:S05]  /*7eb0*/  @P0 FMUL.FTZ R133, R66, R133 ;  /* 0x0000008542850220 */ /* 0x000fca0000410000 */
[----:B------:R-:W-:Y:S02]  /*7ec0*/  MOV R135, R133 ;  /* 0x0000008500877202 */ /* 0x000fe40000000f00 */
[----:B------:R-:W-:Y:S05]  /*7ed0*/  CALL.REL.NOINC `($__internal_134_$__cuda_sm70_shflsync_up) ;  /* 0x00000b8000007944 */ /* 0x000fea0003c00000 */
[----:B0-----:R-:W-:Y:S01]  /*7ee0*/  HFMA2.MMA R172, -RZ, RZ, 0, 4.76837158203125e-07 ;  /* 0x00000008ffac7435 */ /* 0x001fe200000001ff */
[----:B-1----:R-:W-:Y:S01]  /*7ef0*/  IMAD.MOV.U32 R66, RZ, RZ, R135 ;  /* 0x000000ffff427224 */ /* 0x002fe200078e0087 */
[----:B------:R-:W-:Y:S01]  /*7f00*/  MOV R135, R132 ;  /* 0x0000008400877202 */ /* 0x000fe20000000f00 */
[----:B------:R-:W-:Y:S01]  /*7f10*/  IMAD.MOV.U32 R165, RZ, RZ, RZ ;  /* 0x000000ffffa57224 */ /* 0x000fe200078e00ff */
[----:B------:R-:W-:Y:S02]  /*7f20*/  MOV R204, 0xffffffff ;  /* 0xffffffff00cc7802 */ /* 0x000fe40000000f00 */
[----:B------:R-:W-:Y:S02]  /*7f30*/  MOV R64, 0x7f50 ;  /* 0x00007f5000407802 */ /* 0x000fe40000000f00 */
[----:B------:R-:W-:Y:S05]  /*7f40*/  CALL.REL.NOINC `($__internal_134_$__cuda_sm70_shflsync_up) ;  /* 0x00000b1000007944 */ /* 0x000fea0003c00000 */
[----:B------:R-:W-:Y:S01]  /*7f50*/  ISETP.GE.AND P0, PT, R153, 0x8, PT ;  /* 0x000000089900780c */ /* 0x000fe20003f06270 */
[----:B0-----:R-:W-:Y:S01]  /*7f60*/  HFMA2.MMA R172, -RZ, RZ, 0, 9.5367431640625e-07 ;  /* 0x00000010ffac7435 */ /* 0x001fe200000001ff */
[----:B------:R-:W-:Y:S01]  /*7f70*/  IMAD.MOV.U32 R165, RZ, RZ, RZ ;  /* 0x000000ffffa57224 */ /* 0x000fe200078e00ff */
[----:B------:R-:W-:Y:S02]  /*7f80*/  MOV R204, 0xffffffff ;  /* 0xffffffff00cc7802 */ /* 0x000fe40000000f00 */
[----:B------:R-:W-:-:S08]  /*7f90*/  MOV R64, 0x7fe0 ;  /* 0x00007fe000407802 */ /* 0x000fd00000000f00 */
[----:B-1----:R-:W-:Y:S02]  /*7fa0*/  @P0 FFMA.FTZ R132, R133, R135, R132 ;  /* 0x0000008785840223 */ /* 0x002fe40000010084 */
[----:B------:R-:W-:-:S05]  /*7fb0*/  @P0 FMUL.FTZ R133, R66, R133 ;  /* 0x0000008542850220 */ /* 0x000fca0000410000 */
[----:B------:R-:W-:Y:S02]  /*7fc0*/  MOV R135, R133 ;  /* 0x0000008500877202 */ /* 0x000fe40000000f00 */
[----:B------:R-:W-:Y:S05]  /*7fd0*/  CALL.REL.NOINC `($__internal_134_$__cuda_sm70_shflsync_up) ;  /* 0x00000a8000007944 */ /* 0x000fea0003c00000 */
[----:B0-----:R-:W-:Y:S01]  /*7fe0*/  HFMA2.MMA R172, -RZ, RZ, 0, 9.5367431640625e-07 ;  /* 0x00000010ffac7435 */ /* 0x001fe200000001ff */
[----:B-1----:R-:W-:Y:S01]  /*7ff0*/  IMAD.MOV.U32 R134, RZ, RZ, R135 ;  /* 0x000000ffff867224 */ /* 0x002fe200078e0087 */
[----:B------:R-:W-:Y:S01]  /*8000*/  MOV R135, R132 ;  /* 0x0000008400877202 */ /* 0x000fe20000000f00 */
[----:B------:R-:W-:Y:S01]  /*8010*/  IMAD.MOV.U32 R165, RZ, RZ, RZ ;  /* 0x000000ffffa57224 */ /* 0x000fe200078e00ff */
[----:B------:R-:W-:Y:S02]  /*8020*/  MOV R204, 0xffffffff ;  /* 0xffffffff00cc7802 */ /* 0x000fe40000000f00 */
[----:B------:R-:W-:Y:S02]  /*8030*/  MOV R64, 0x8050 ;  /* 0x0000805000407802 */ /* 0x000fe40000000f00 */
[----:B------:R-:W-:Y:S05]  /*8040*/  CALL.REL.NOINC `($__internal_134_$__cuda_sm70_shflsync_up) ;  /* 0x00000a1000007944 */ /* 0x000fea0003c00000 */
[----:B-1----:R-:W-:Y:S01]  /*8050*/  MOV R64, R135 ;  /* 0x0000008700407202 */ /* 0x002fe20000000f00 */
[----:B0-----:R-:W-:Y:S05]  /*8060*/  BRA `(.L_x_3361) ;  /* 0xffffbc1000007947 */ /* 0x001fea000383ffff */
.L_x_3309:
[----:B------:R-:W-:Y:S01]  /*8070*/  HFMA2.MMA R172, -RZ, RZ, 0, 5.9604644775390625e-08 ;  /* 0x00000001ffac7435 */ /* 0x000fe200000001ff */
[----:B------:R-:W-:Y:S01]  /*8080*/  IMAD.MOV.U32 R135, RZ, RZ, R133 ;  /* 0x000000ffff877224 */ /* 0x000fe200078e0085 */
[----:B0-----:R-:W-:Y:S01]  /*8090*/  MOV R165, RZ ;  /* 0x000000ff00a57202 */ /* 0x001fe20000000f00 */
[----:B------:R-:W-:Y:S01]  /*80a0*/  IMAD.MOV.U32 R204, RZ, RZ, -0x1 ;  /* 0xffffffffffcc7424 */ /* 0x000fe200078e00ff */
[----:B------:R-:W-:-:S02]  /*80b0*/  MOV R64, 0x80d0 ;  /* 0x000080d000407802 */ /* 0x000fc40000000f00 */
[----:B-1---5:R-:W-:Y:S05]  /*80c0*/  CALL.REL.NOINC `($__internal_134_$__cuda_sm70_shflsync_up) ;  /* 0x0000099000007944 */ /* 0x022fea0003c00000 */
[----:B0-----:R-:W-:Y:S01]  /*80d0*/  HFMA2.MMA R165, -RZ, RZ, 0, 0 ;  /* 0x00000000ffa57435 */ /* 0x001fe200000001ff */
[----:B-1----:R-:W-:Y:S01]  /*80e0*/  MOV R66, R135 ;  /* 0x0000008700427202 */ /* 0x002fe20000000f00 */
[----:B------:R-:W-:Y:S01]  /*80f0*/  IMAD.MOV.U32 R172, RZ, RZ, 0x1 ;  /* 0x00000001ffac7424 */ /* 0x000fe200078e00ff */
[----:B------:R-:W-:-:S02]  /*8100*/  MOV R135, R67 ;  /* 0x0000004300877202 */ /* 0x000fc40000000f00 */
[----:B------:R-:W-:Y:S02]  /*8110*/  MOV R204, 0xffffffff ;  /* 0xffffffff00cc7802 */ /* 0x000fe40000000f00 */
[----:B------:R-:W-:Y:S02]  /*8120*/  MOV R64, 0x8140 ;  /* 0x0000814000407802 */ /* 0x000fe40000000f00 */
[----:B------:R-:W-:Y:S05]  /*8130*/  CALL.REL.NOINC `($__internal_134_$__cuda_sm70_shflsync_up) ;  /* 0x0000092000007944 */ /* 0x000fea0003c00000 */
[----:B------:R-:W-:Y:S01]  /*8140*/  HFMA2.MMA R218, -RZ, RZ, 0, 1.847743988037109375e-06 ;  /* 0x0000001fffda7435 */ /* 0x000fe200000001ff */
[----:B------:R-:W-:Y:S01]  /*8150*/  IMAD.MOV.U32 R132, RZ, RZ, R66 ;  /* 0x000000ffff847224 */ /* 0x000fe200078e0042 */
[----:B-1----:R-:W-:Y:S01]  /*8160*/  MOV R133, R135 ;  /* 0x0000008700857202 */ /* 0x002fe20000000f00 */
[----:B------:R-:W-:Y:S01]  /*8170*/  IMAD.MOV.U32 R212, RZ, RZ, RZ ;  /* 0x000000ffffd47224 */ /* 0x000fe200078e00ff */
[----:B------:R-:W-:Y:S02]  /*8180*/  MOV R215, R130 ;  /* 0x0000008200d77202 */ /* 0x000fe40000000f00 */
[----:B------:R-:W-:Y:S02]  /*8190*/  MOV R225, 0xffffffff ;  /* 0xffffffff00e17802 */ /* 0x000fe40000000f00 */
[----:B------:R-:W-:-:S02]  /*81a0*/  MOV R64, 0x81c0 ;  /* 0x000081c000407802 */ /* 0x000fc40000000f00 */
[----:B0-----:R-:W-:Y:S05]  /*81b0*/  CALL.REL.NOINC `($__internal_133_$__cuda_sm70_shflsync_idx_p) ;  /* 0x0000086000007944 */ /* 0x001fea0003c00000 */
[----:B-1----:R-:W-:Y:S01]  /*81c0*/  MOV R130, R212 ;  /* 0x000000d400827202 */ /* 0x002fe20000000f00 */
[----:B------:R-:W-:Y:S01]  /*81d0*/  HFMA2.MMA R212, -RZ, RZ, 0, 0 ;  /* 0x00000000ffd47435 */ /* 0x000fe200000001ff */
[----:B0-----:R-:W-:Y:S01]  /*81e0*/  IMAD.MOV.U32 R215, RZ, RZ, R131 ;  /* 0x000000ffffd77224 */ /* 0x001fe200078e0083 */
[----:B------:R-:W-:Y:S01]  /*81f0*/  MOV R225, 0xffffffff ;  /* 0xffffffff00e17802 */ /* 0x000fe20000000f00 */
[----:B------:R-:W-:Y:S01]  /*8200*/  IMAD.MOV.U32 R218, RZ, RZ, 0x1f ;  /* 0x0000001fffda7424 */ /* 0x000fe200078e00ff */
[----:B------:R-:W-:-:S02]  /*8210*/  MOV R64, 0x8230 ;  /* 0x0000823000407802 */ /* 0x000fc40000000f00 */
[----:B------:R-:W-:Y:S05]  /*8220*/  CALL.REL.NOINC `($__internal_133_$__cuda_sm70_shflsync_idx_p) ;  /* 0x000007f000007944 */ /* 0x000fea0003c00000 */
[----:B-1----:R-:W-:Y:S01]  /*8230*/  MOV R65, R212 ;  /* 0x000000d400417202 */ /* 0x002fe20000000f00 */
[----:B0-----:R-:W-:Y:S05]  /*8240*/  BRA `(.L_x_3362) ;  /* 0xffffbba000007947 */ /* 0x001fea000383ffff */
.L_x_3312:
[----:B------:R-:W-:Y:S01]  /*8250*/  HFMA2.MMA R209, -RZ, RZ, 0, 5.9604644775390625e-08 ;  /* 0x00000001ffd17435 */ /* 0x000fe200000001ff */
[----:B------:R-:W-:Y:S01]  /*8260*/  IMAD.MOV.U32 R208, RZ, RZ, R66 ;  /* 0x000000ffffd07224 */ /* 0x000fe200078e0042 */
[----:B------:R-:W-:Y:S01]  /*8270*/  MOV R210, 0x1f ;  /* 0x0000001f00d27802 */ /* 0x000fe20000000f00 */
[----:B------:R-:W-:Y:S01]  /*8280*/  IMAD.MOV.U32 R215, RZ, RZ, -0x1 ;  /* 0xffffffffffd77424 */ /* 0x000fe200078e00ff */
[----:B------:R-:W-:-:S02]  /*8290*/  MOV R64, 0x82b0 ;  /* 0x000082b000407802 */ /* 0x000fc40000000f00 */
[----:B------:R-:W-:Y:S05]  /*82a0*/  CALL.REL.NOINC `($__internal_132_$__cuda_sm70_shflsync_down) ;  /* 0x0000073000007944 */ /* 0x000fea0003c00000 */
[----:B-1----:R-:W-:Y:S01]  /*82b0*/  MOV R207, R208 ;  /* 0x000000d000cf7202 */ /* 0x002fe20000000f00 */
[----:B0-----:R-:W-:Y:S05]  /*82c0*/  BRA `(.L_x_3363) ;  /* 0xffffc00000007947 */ /* 0x001fea000383ffff */
.L_x_3313:
[----:B------:R-:W-:Y:S01]  /*82d0*/  HFMA2.MMA R210, -RZ, RZ, 0, 1.847743988037109375e-06 ;  /* 0x0000001fffd27435 */ /* 0x000fe200000001ff */
[----:B------:R-:W-:Y:S01]  /*82e0*/  MOV R208, R67 ;  /* 0x0000004300d07202 */ /* 0x000fe20000000f00 */
[----:B------:R-:W-:Y:S01]  /*82f0*/  IMAD.MOV.U32 R209, RZ, RZ, 0x1 ;  /* 0x00000001ffd17424 */ /* 0x000fe200078e00ff */
[----:B------:R-:W-:-:S02]  /*8300*/  MOV R215, 0xffffffff ;  /* 0xffffffff00d77802 */ /* 0x000fc40000000f00 */
[----:B------:R-:W-:Y:S02]  /*8310*/  MOV R64, 0x8330 ;  /* 0x0000833000407802 */ /* 0x000fe40000000f00 */
[----:B01----:R-:W-:Y:S05]  /*8320*/  CALL.REL.NOINC `($__internal_132_$__cuda_sm70_shflsync_down) ;  /* 0x000006b000007944 */ /* 0x003fea0003c00000 */
[C---:B------:R-:W-:Y:S01]  /*8330*/  FMUL.FTZ R65, R66.reuse, R207 ;  /* 0x000000cf42417220 */ /* 0x040fe20000410000 */
[----:B0-----:R-:W-:Y:S01]  /*8340*/  HFMA2.MMA R210, -RZ, RZ, 0, 1.847743988037109375e-06 ;  /* 0x0000001fffd27435 */ /* 0x001fe200000001ff */
[C---:B-1----:R-:W-:Y:S01]  /*8350*/  FFMA.FTZ R208, R66.reuse, R208, R67 ;  /* 0x000000d042d07223 */ /* 0x042fe20000010043 */
[----:B------:R-:W-:Y:S01]  /*8360*/  MOV R215, 0xffffffff ;  /* 0xffffffff00d77802 */ /* 0x000fe20000000f00 */
[----:B------:R-:W-:Y:S01]  /*8370*/  IMAD.MOV.U32 R209, RZ, RZ, 0x2 ;  /* 0x00000002ffd17424 */ /* 0x000fe200078e00ff */
[----:B------:R-:W-:Y:S02]  /*8380*/  FSEL R207, R66, R65, !P4 ;  /* 0x0000004142cf7208 */ /* 0x000fe40006000000 */
[----:B------:R-:W-:Y:S02]  /*8390*/  FSEL R67, R67, R208, !P4 ;  /* 0x000000d043437208 */ /* 0x000fe40006000000 */
[----:B------:R-:W-:Y:S01]  /*83a0*/  MOV R64, 0x83d0 ;  /* 0x000083d000407802 */ /* 0x000fe20000000f00 */
[----:B------:R-:W-:-:S02]  /*83b0*/  IMAD.MOV.U32 R208, RZ, RZ, R207 ;  /* 0x000000ffffd07224 */ /* 0x000fc400078e00cf */
[----:B------:R-:W-:Y:S05]  /*83c0*/  CALL.REL.NOINC `($__internal_132_$__cuda_sm70_shflsync_down) ;  /* 0x0000061000007944 */ /* 0x000fea0003c00000 */
[----:B0-----:R-:W-:Y:S01]  /*83d0*/  HFMA2.MMA R210, -RZ, RZ, 0, 1.847743988037109375e-06 ;  /* 0x0000001fffd27435 */ /* 0x001fe200000001ff */
[----:B-1----:R-:W-:Y:S01]  /*83e0*/  MOV R66, R208 ;  /* 0x000000d000427202 */ /* 0x002fe20000000f00 */
[----:B------:R-:W-:Y:S01]  /*83f0*/  IMAD.MOV.U32 R209, RZ, RZ, 0x2 ;  /* 0x00000002ffd17424 */ /* 0x000fe200078e00ff */
[----:B------:R-:W-:-:S02]  /*8400*/  MOV R208, R67 ;  /* 0x0000004300d07202 */ /* 0x000fc40000000f00 */
[----:B------:R-:W-:Y:S02]  /*8410*/  MOV R215, 0xffffffff ;  /* 0xffffffff00d77802 */ /* 0x000fe40000000f00 */
[----:B------:R-:W-:Y:S02]  /*8420*/  MOV R64, 0x8440 ;  /* 0x0000844000407802 */ /* 0x000fe40000000f00 */
[----:B------:R-:W-:Y:S05]  /*8430*/  CALL.REL.NOINC `($__internal_132_$__cuda_sm70_shflsync_down) ;  /* 0x000005a000007944 */ /* 0x000fea0003c00000 */
[----:B-1----:R-:W-:Y:S01]  /*8440*/  @!P3 FFMA.FTZ R67, R207, R208, R67 ;  /* 0x000000d0cf43b223 */ /* 0x002fe20000010043 */
[----:B0-----:R-:W-:Y:S01]  /*8450*/  HFMA2.MMA R210, -RZ, RZ, 0, 1.847743988037109375e-06 ;  /* 0x0000001fffd27435 */ /* 0x001fe200000001ff */
[----:B------:R-:W-:Y:S01]  /*8460*/  @!P3 FMUL.FTZ R207, R66, R207 ;  /* 0x000000cf42cfb220 */ /* 0x000fe20000410000 */
[----:B------:R-:W-:Y:S01]  /*8470*/  MOV R215, 0xffffffff ;  /* 0xffffffff00d77802 */ /* 0x000fe20000000f00 */
[----:B------:R-:W-:Y:S01]  /*8480*/  IMAD.MOV.U32 R209, RZ, RZ, 0x4 ;  /* 0x00000004ffd17424 */ /* 0x000fe200078e00ff */
[----:B------:R-:W-:Y:S01]  /*8490*/  MOV R64, 0x84c0 ;  /* 0x000084c000407802 */ /* 0x000fe20000000f00 */
[----:B------:R-:W-:Y:S02]  /*84a0*/  IMAD.MOV.U32 R208, RZ, RZ, R207 ;  /* 0x000000ffffd07224 */ /* 0x000fe400078e00cf */
        /* <DEDUP_REMOVED lines=27> */
[----:B------:R-:W-:Y:S02]  /*8660*/  IMAD.MOV.U32 R209, RZ, RZ, 0x10 ;  /* 0x00000010ffd17424 */ /* 0x000fe400078e00ff */
[----:B------:R-:W-:Y:S01]  /*8670*/  IMAD.MOV.U32 R215, RZ, RZ, -0x1 ;  /* 0xffffffffffd77424 */ /* 0x000fe200078e00ff */
[----:B------:R-:W-:-:S04]  /*8680*/  MOV R66, R207 ;  /* 0x000000cf00427202 */ /* 0x000fc80000000f00 */
[----:B------:R-:W-:Y:S02]  /*8690*/  MOV R208, R66 ;  /* 0x0000004200d07202 */ /* 0x000fe40000000f00 */
[----:B------:R-:W-:Y:S05]  /*86a0*/  CALL.REL.NOINC `($__internal_132_$__cuda_sm70_shflsync_down) ;  /* 0x0000033000007944 */ /* 0x000fea0003c00000 */
[----:B0-----:R-:W-:Y:S01]  /*86b0*/  HFMA2.MMA R209, -RZ, RZ, 0, 9.5367431640625e-07 ;  /* 0x00000010ffd17435 */ /* 0x001fe200000001ff */
[----:B-1----:R-:W-:Y:S01]  /*86c0*/  MOV R207, R208 ;  /* 0x000000d000cf7202 */ /* 0x002fe20000000f00 */
[----:B------:R-:W-:Y:S01]  /*86d0*/  IMAD.MOV.U32 R208, RZ, RZ, R67 ;  /* 0x000000ffffd07224 */ /* 0x000fe200078e0043 */
[----:B------:R-:W-:Y:S01]  /*86e0*/  MOV R210, 0x1f ;  /* 0x0000001f00d27802 */ /* 0x000fe20000000f00 */
[----:B------:R-:W-:Y:S01]  /*86f0*/  IMAD.MOV.U32 R215, RZ, RZ, -0x1 ;  /* 0xffffffffffd77424 */ /* 0x000fe200078e00ff */
[----:B------:R-:W-:Y:S02]  /*8700*/  MOV R64, 0x8720 ;  /* 0x0000872000407802 */ /* 0x000fe40000000f00 */
[----:B------:R-:W-:Y:S05]  /*8710*/  CALL.REL.NOINC `($__internal_132_$__cuda_sm70_shflsync_down) ;  /* 0x000002c000007944 */ /* 0x000fea0003c00000 */
[----:B-1----:R-:W-:Y:S01]  /*8720*/  @!P0 FFMA.FTZ R67, R66, R208, R67 ;  /* 0x000000d042438223 */ /* 0x002fe20000010043 */
[----:B------:R-:W-:Y:S01]  /*8730*/  HFMA2.MMA R212, -RZ, RZ, 0, 0 ;  /* 0x00000000ffd47435 */ /* 0x000fe200000001ff */
[----:B------:R-:W-:Y:S01]  /*8740*/  @!P0 FMUL.FTZ R66, R207, R66 ;  /* 0x00000042cf428220 */ /* 0x000fe20000410000 */
[----:B------:R-:W-:Y:S01]  /*8750*/  MOV R218, 0x1f ;  /* 0x0000001f00da7802 */ /* 0x000fe20000000f00 */
[----:B------:R-:W-:Y:S01]  /*8760*/  IMAD.MOV.U32 R225, RZ, RZ, -0x1 ;  /* 0xffffffffffe17424 */ /* 0x000fe200078e00ff */
[----:B------:R-:W-:-:S02]  /*8770*/  MOV R64, 0x87a0 ;  /* 0x000087a000407802 */ /* 0x000fc40000000f00 */
[----:B0-----:R-:W-:Y:S02]  /*8780*/  MOV R215, R66 ;  /* 0x0000004200d77202 */ /* 0x001fe40000000f00 */
[----:B------:R-:W-:Y:S05]  /*8790*/  CALL.REL.NOINC `($__internal_133_$__cuda_sm70_shflsync_idx_p) ;  /* 0x0000028000007944 */ /* 0x000fea0003c00000 */
[----:B-1----:R-:W-:Y:S01]  /*87a0*/  MOV R207, R212 ;  /* 0x000000d400cf7202 */ /* 0x002fe20000000f00 */
[----:B------:R-:W-:Y:S01]  /*87b0*/  HFMA2.MMA R212, -RZ, RZ, 0, 0 ;  /* 0x00000000ffd47435 */ /* 0x000fe200000001ff */
[----:B0-----:R-:W-:Y:S01]  /*87c0*/  IMAD.MOV.U32 R215, RZ, RZ, R67 ;  /* 0x000000ffffd77224 */ /* 0x001fe200078e0043 */
[----:B------:R-:W-:Y:S01]  /*87d0*/  MOV R218, 0x1f ;  /* 0x0000001f00da7802 */ /* 0x000fe20000000f00 */
[----:B------:R-:W-:Y:S01]  /*87e0*/  IMAD.MOV.U32 R225, RZ, RZ, -0x1 ;  /* 0xffffffffffe17424 */ /* 0x000fe200078e00ff */
[----:B------:R-:W-:Y:S02]  /*87f0*/  MOV R64, 0x8810 ;  /* 0x0000881000407802 */ /* 0x000fe40000000f00 */
[----:B------:R-:W-:Y:S05]  /*8800*/  CALL.REL.NOINC `($__internal_133_$__cuda_sm70_shflsync_idx_p) ;  /* 0x0000021000007944 */ /* 0x000fea0003c00000 */
[----:B------:R-:W-:Y:S01]  /*8810*/  HFMA2.MMA R210, -RZ, RZ, 0, 1.847743988037109375e-06 ;  /* 0x0000001fffd27435 */ /* 0x000fe200000001ff */
[----:B-1----:R-:W-:Y:S01]  /*8820*/  MOV R204, R212 ;  /* 0x000000d400cc7202 */ /* 0x002fe20000000f00 */
[----:B------:R-:W-:Y:S01]  /*8830*/  IMAD.MOV.U32 R209, RZ, RZ, 0x1 ;  /* 0x00000001ffd17424 */ /* 0x000fe200078e00ff */
[----:B------:R-:W-:Y:S02]  /*8840*/  MOV R208, R66 ;  /* 0x0000004200d07202 */ /* 0x000fe40000000f00 */
[----:B0-----:R-:W-:-:S02]  /*8850*/  MOV R215, 0xffffffff ;  /* 0xffffffff00d77802 */ /* 0x001fc40000000f00 */
[----:B------:R-:W-:Y:S02]  /*8860*/  MOV R64, 0x8880 ;  /* 0x0000888000407802 */ /* 0x000fe40000000f00 */
[----:B------:R-:W-:Y:S05]  /*8870*/  CALL.REL.NOINC `($__internal_132_$__cuda_sm70_shflsync_down) ;  /* 0x0000016000007944 */ /* 0x000fea0003c00000 */
[----:B0-----:R-:W-:Y:S01]  /*8880*/  HFMA2.MMA R209, -RZ, RZ, 0, 5.9604644775390625e-08 ;  /* 0x00000001ffd17435 */ /* 0x001fe200000001ff */
[----:B-1----:R-:W-:Y:S01]  /*8890*/  IMAD.MOV.U32 R66, RZ, RZ, R208 ;  /* 0x000000ffff427224 */ /* 0x002fe200078e00d0 */
[----:B------:R-:W-:Y:S01]  /*88a0*/  MOV R208, R67 ;  /* 0x0000004300d07202 */ /* 0x000fe20000000f00 */
[----:B------:R-:W-:Y:S01]  /*88b0*/  IMAD.MOV.U32 R210, RZ, RZ, 0x1f ;  /* 0x0000001fffd27424 */ /* 0x000fe200078e00ff */
[----:B------:R-:W-:Y:S02]  /*88c0*/  MOV R215, 0xffffffff ;  /* 0xffffffff00d77802 */ /* 0x000fe40000000f00 */
[----:B------:R-:W-:Y:S02]  /*88d0*/  MOV R64, 0x88f0 ;  /* 0x000088f000407802 */ /* 0x000fe40000000f00 */
[----:B------:R-:W-:Y:S05]  /*88e0*/  CALL.REL.NOINC `($__internal_132_$__cuda_sm70_shflsync_down) ;  /* 0x000000f000007944 */ /* 0x000fea0003c00000 */
[----:B------:R-:W-:Y:S01]  /*88f0*/  HFMA2.MMA R212, -RZ, RZ, 0, 0 ;  /* 0x00000000ffd47435 */ /* 0x000fe200000001ff */
[----:B0-----:R-:W-:Y:S01]  /*8900*/  MOV R209, R66 ;  /* 0x0000004200d17202 */ /* 0x001fe20000000f00 */
[----:B------:R-:W-:Y:S01]  /*8910*/  IMAD.MOV.U32 R215, RZ, RZ, R130 ;  /* 0x000000ffffd77224 */ /* 0x000fe200078e0082 */
[----:B------:R-:W-:Y:S01]  /*8920*/  MOV R218, 0x1f ;  /* 0x0000001f00da7802 */ /* 0x000fe20000000f00 */
[----:B------:R-:W-:Y:S01]  /*8930*/  IMAD.MOV.U32 R225, RZ, RZ, -0x1 ;  /* 0xffffffffffe17424 */ /* 0x000fe200078e00ff */
[----:B------:R-:W-:-:S02]  /*8940*/  MOV R64, 0x8960 ;  /* 0x0000896000407802 */ /* 0x000fc40000000f00 */
[----:B-1----:R-:W-:Y:S05]  /*8950*/  CALL.REL.NOINC `($__internal_133_$__cuda_sm70_shflsync_idx_p) ;  /* 0x000000c000007944 */ /* 0x002fea0003c00000 */
[----:B0-----:R-:W-:Y:S01]  /*8960*/  HFMA2.MMA R218, -RZ, RZ, 0, 1.847743988037109375e-06 ;  /* 0x0000001fffda7435 */ /* 0x001fe200000001ff */
[----:B-1----:R-:W-:Y:S01]  /*8970*/  MOV R210, R212 ;  /* 0x000000d400d27202 */ /* 0x002fe20000000f00 */
[----:B------:R-:W-:Y:S01]  /*8980*/  IMAD.MOV.U32 R212, RZ, RZ, RZ ;  /* 0x000000ffffd47224 */ /* 0x000fe200078e00ff */
[----:B------:R-:W-:-:S02]  /*8990*/  MOV R215, R131 ;  /* 0x0000008300d77202 */ /* 0x000fc40000000f00 */
[----:B------:R-:W-:Y:S02]  /*89a0*/  MOV R225, 0xffffffff ;  /* 0xffffffff00e17802 */ /* 0x000fe40000000f00 */
[----:B------:R-:W-:Y:S02]  /*89b0*/  MOV R64, 0x89d0 ;  /* 0x000089d000407802 */ /* 0x000fe40000000f00 */
[----:B------:R-:W-:Y:S05]  /*89c0*/  CALL.REL.NOINC `($__internal_133_$__cuda_sm70_shflsync_idx_p) ;  /* 0x0000005000007944 */ /* 0x000fea0003c00000 */
[----:B01----:R-:W-:Y:S05]  /*89d0*/  BRA `(.L_x_3364) ;  /* 0xffffba9000007947 */ /* 0x003fea000383ffff */
        .weak           $__internal_132_$__cuda_sm70_shflsync_down
        .type           $__internal_132_$__cuda_sm70_shflsync_down,@function
        .size           $__internal_132_$__cuda_sm70_shflsync_down,($__internal_133_$__cuda_sm70_shflsync_idx_p - $__internal_132_$__cuda_sm70_shflsync_down)
$__internal_132_$__cuda_sm70_shflsync_down:
[----:B------:R-:W-:Y:S01]  /*89e0*/  IMAD.MOV.U32 R65, RZ, RZ, 0x0 ;  /* 0x00000000ff417424 */ /* 0x000fe200078e00ff */
[----:B------:R-:W-:Y:S04]  /*89f0*/  WARPSYNC R215 ;  /* 0x000000d700007348 */ /* 0x000fe80003800000 */
[----:B------:R0:W1:Y:S01]  /*8a00*/  SHFL.DOWN PT, R208, R208, R209, R210 ;  /* 0x080000d1d0d07389 */ /* 0x00006200000e00d2 */
[----:B------:R-:W-:Y:S05]  /*8a10*/  RET.REL.NODEC R64 `(_Z25selective_scan_bwd_kernelI32Selective_Scan_bwd_kernel_traitsILi64ELi16ELb0ELb1ELb1ELb0ELb0EffEEv12SSMParamsBwd) ;  /* 0xffff75e040007950 */ /* 0x000fea0003c3ffff */
        .weak           $__internal_133_$__cuda_sm70_shflsync_idx_p
        .type           $__internal_133_$__cuda_sm70_shflsync_idx_p,@function
        .size           $__internal_133_$__cuda_sm70_shflsync_idx_p,($__internal_134_$__cuda_sm70_shflsync_up - $__internal_133_$__cuda_sm70_shflsync_idx_p)
$__internal_133_$__cuda_sm70_shflsync_idx_p:
[----:B------:R-:W-:Y:S01]  /*8a20*/  HFMA2.MMA R65, -RZ, RZ, 0, 0 ;  /* 0x00000000ff417435 */ /* 0x000fe200000001ff */
[----:B------:R-:W-:Y:S04]  /*8a30*/  WARPSYNC R225 ;  /* 0x000000e100007348 */ /* 0x000fe80003800000 */
[----:B------:R0:W1:Y:S01]  /*8a40*/  SHFL.IDX PT, R212, R215, R212, R218 ;  /* 0x000000d4d7d47389 */ /* 0x00006200000e00da */
[----:B------:R-:W-:Y:S05]  /*8a50*/  RET.REL.NODEC R64 `(_Z25selective_scan_bwd_kernelI32Selective_Scan_bwd_kernel_traitsILi64ELi16ELb0ELb1ELb1ELb0ELb0EffEEv12SSMParamsBwd) ;  /* 0xffff75a040007950 */ /* 0x000fea0003c3ffff */
        .weak           $__internal_134_$__cuda_sm70_shflsync_up
        .type           $__internal_134_$__cuda_sm70_shflsync_up,@function
        .size           $__internal_134_$__cuda_sm70_shflsync_up,(.L_x_8950 - $__internal_134_$__cuda_sm70_shflsync_up)
$__internal_134_$__cuda_sm70_shflsync_up:
[----:B------:R-:W-:Y:S01]  /*8a60*/  MOV R65, 0x0 ;  /* 0x0000000000417802 */ /* 0x000fe20000000f00 */
[----:B------:R-:W-:Y:S04]  /*8a70*/  WARPSYNC R204 ;  /* 0x000000cc00007348 */ /* 0x000fe80003800000 */
[----:B------:R0:W1:Y:S01]  /*8a80*/  SHFL.UP PT, R135, R135, R172, R165 ;  /* 0x040000ac87877389 */ /* 0x00006200000e00a5 */
[----:B------:R-:W-:Y:S05]  /*8a90*/  RET.REL.NODEC R64 `(_Z25selective_scan_bwd_kernelI32Selective_Scan_bwd_kernel_traitsILi64ELi16ELb0ELb1ELb1ELb0ELb0EffEEv12SSMParamsBwd) ;  /* 0xffff756040007950 */ /* 0x000fea0003c3ffff */
.L_x_3365:
        /* <DEDUP_REMOVED lines=14> */
.L_x_8950:


//--------------------- .text._Z25selective_scan_bwd_kernelI32Selective_Scan_bwd_kernel_traitsILi64ELi16ELb0ELb1ELb1ELb0ELb1EffEEv12SSMParamsBwd --------------------------
	.section	.text._Z25selective_scan_bwd_kernelI32Selective_Scan_bwd_kernel_traitsILi64ELi16ELb0ELb1ELb1ELb0ELb1EffEEv12SSMParamsBwd,"ax",@progbits
	.sectioninfo	@"SHI_REGISTERS=254"
	.align	128
        .global         _Z25selective_scan_bwd_kernelI32Selective_Scan_bwd_kernel_traitsILi64ELi16ELb0ELb1ELb1ELb0ELb1EffEEv12SSMParamsBwd
        .type           _Z25selective_scan_bwd_kernelI32Selective_Scan_bwd_kernel_traitsILi64ELi16ELb0ELb1ELb1ELb0ELb1EffEEv12SSMParamsBwd,@function
        .size           _Z25selective_scan_bwd_kernelI32Selective_Scan_bwd_kernel_traitsILi64ELi16ELb0ELb1ELb1ELb0ELb1EffEEv12SSMParamsBwd,(.L_x_8953 - _Z25selective_scan_bwd_kernelI32Selective_Scan_bwd_kernel_traitsILi64ELi16ELb0ELb1ELb1ELb0ELb1EffEEv12SSMParamsBwd)
        .other          _Z25selective_scan_bwd_kernelI32Selective_Scan_bwd_kernel_traitsILi64ELi16ELb0ELb1ELb1ELb0ELb1EffEEv12SSMParamsBwd,@"STO_CUDA_ENTRY STV_DEFAULT"
_Z25selective_scan_bwd_kernelI32Selective_Scan_bwd_kernel_traitsILi64ELi16ELb0ELb1ELb1ELb0ELb1EffEEv12SSMParamsBwd:
.text._Z25selective_scan_bwd_kernelI32Selective_Scan_bwd_kernel_traitsILi64ELi16ELb0ELb1ELb1ELb0ELb1EffEEv12SSMParamsBwd:
[----:B------:R-:W-:Y:S02]  /*0000*/  MOV R1, c[0x0][0x28] ;  /* 0x00000a0000017a02 */ /* 0x000fe40000000f00 */
[----:B------:R-:W0:Y:S01]  /*0010*/  S2UR UR16, SR_CTAID.Y ;  /* 0x00000000001079c3 */ /* 0x000e220000002600 */
[----:B------:R-:W-:Y:S02]  /*0020*/  ULDC.64 UR4, c[0x0][0x238] ;  /* 0x00008e0000047ab9 */ /* 0x000fe40000000a00 */
[----:B------:R-:W-:Y:S02]  /*0030*/  ULDC.64 UR6, c[0x0][0x250] ;  /* 0x0000940000067ab9 */ /* 0x000fe40000000a00 */
[----:B------:R-:W-:Y:S02]  /*0040*/  UISETP.NE.U32.AND UP0, UPT, URZ, UR4, UPT ;  /* 0x000000043f00728c */ /* 0x000fe4000bf05070 */
[----:B------:R-:W-:Y:S02]  /*0050*/  UISETP.NE.U32.AND UP1, UPT, URZ, UR6, UPT ;  /* 0x000000063f00728c */ /* 0x000fe4000bf25070 */
[----:B------:R-:W-:Y:S02]  /*0060*/  UISETP.NE.AND.EX UP0, UPT, URZ, UR5, UPT, UP0 ;  /* 0x000000053f00728c */ /* 0x000fe4000bf05300 */
[----:B------:R-:W-:-:S02]  /*0070*/  UISETP.NE.AND.EX UP1, UPT, URZ, UR7, UPT, UP1 ;  /* 0x000000073f00728c */ /* 0x000fc4000bf25310 */
[----:B------:R-:W-:Y:S02]  /*0080*/  ULDC.64 UR34, c[0x0][0x118] ;  /* 0x0000460000227ab9 */ /* 0x000fe40000000a00 */
[----:B------:R-:W-:Y:S01]  /*0090*/  PLOP3.LUT P3, PT, PT, PT, UP0, 0x80, 0x0 ;  /* 0x000000000000781c */ /* 0x000fe20003f6f008 */
[----:B------:R-:W1:Y:S01]  /*00a0*/  S2UR UR29, SR_CTAID.X ;  /* 0x00000000001d79c3 */ /* 0x000e620000002500 */
[----:B------:R-:W-:Y:S01]  /*00b0*/  PLOP3.LUT P4, PT, PT, PT, UP1, 0x80, 0x0 ;  /* 0x000000000000781c */ /* 0x000fe20003f8f018 */
[----:B------:R-:W-:Y:S01]  /*00c0*/  ULDC.64 UR30, c[0x0][0x328] ;  /* 0x0000ca00001e7ab9 */ /* 0x000fe20000000a00 */
[----:B------:R-:W-:Y:S01]  /*00d0*/  IABS R9, c[0x0][0x178] ;  /* 0x00005e0000097a13 */ /* 0x000fe20000000000 */
[----:B------:R-:W-:Y:S02]  /*00e0*/  ULDC.64 UR32, c[0x0][0x348] ;  /* 0x0000d20000207ab9 */ /* 0x000fe40000000a00 */
[----:B------:R-:W-:Y:S02]  /*00f0*/  ULDC.64 UR8, c[0x0][0x1e0] ;  /* 0x0000780000087ab9 */ /* 0x000fe40000000a00 */
[----:B0-----:R-:W-:-:S02]  /*0100*/  USHF.R.S32.HI UR17, URZ, 0x1f, UR16 ;  /* 0x0000001f3f117899 */ /* 0x001fc40008011410 */
[----:B------:R-:W-:Y:S02]  /*0110*/  @UP0 ULEA UR4, UP2, UR16, UR4, 0x2 ;  /* 0x0000000410040291 */ /* 0x000fe4000f84103f */
[----:B------:R-:W-:Y:S02]  /*0120*/  @UP1 ULEA UR6, UP3, UR16, UR6, 0x2 ;  /* 0x0000000610061291 */ /* 0x000fe4000f86103f */
[----:B------:R-:W-:Y:S02]  /*0130*/  @UP0 ULEA.HI.X UR5, UR16, UR5, UR17, 0x2, UP2 ;  /* 0x0000000510050291 */ /* 0x000fe400090f1411 */
[----:B------:R-:W-:Y:S01]  /*0140*/  @UP1 ULEA.HI.X UR7, UR16, UR7, UR17, 0x2, UP3 ;  /* 0x0000000710071291 */ /* 0x000fe200098f1411 */
[----:B------:R-:W-:Y:S01]  /*0150*/  MOV R2, UR4 ;  /* 0x0000000400027c02 */ /* 0x000fe20008000f00 */
[----:B------:R-:W-:Y:S01]  /*0160*/  ULDC.64 UR26, c[0x0][0x278] ;  /* 0x00009e00001a7ab9 */ /* 0x000fe20000000a00 */
[----:B------:R-:W-:Y:S01]  /*0170*/  MOV R4, UR6 ;  /* 0x0000000600047c02 */ /* 0x000fe20008000f00 */
[----:B------:R-:W-:Y:S01]  /*0180*/  IMAD.U32 R3, RZ, RZ, UR5 ;  /* 0x00000005ff037e24 */ /* 0x000fe2000f8e00ff */
[----:B------:R-:W0:Y:S01]  /*0190*/  I2F.RP R0, R9 ;  /* 0x0000000900007306 */ /* 0x000e220000209400 */
[----:B------:R-:W-:Y:S01]  /*01a0*/  MOV R5, UR7 ;  /* 0x0000000700057c02 */ /* 0x000fe20008000f00 */
[----:B------:R-:W-:-:S02]  /*01b0*/  UISETP.NE.U32.AND UP1, UPT, URZ, UR30, UPT ;  /* 0x0000001e3f00728c */ /* 0x000fc4000bf25070 */
[----:B------:R2:W3:Y:S01]  /*01c0*/  @P3 LDG.E R6, [R2.64] ;  /* 0x0000002202063981 */ /* 0x0004e2000c1e1900 */
[----:B-1----:R-:W-:Y:S02]  /*01d0*/  USHF.R.S32.HI UR38, URZ, 0x1f, UR29 ;  /* 0x0000001f3f267899 */ /* 0x002fe4000801141d */
[----:B------:R-:W-:Y:S01]  /*01e0*/  ULDC.64 UR4, c[0x0][0x260] ;  /* 0x0000980000047ab9 */ /* 0x000fe20000000a00 */
[----:B------:R1:W4:Y:S01]  /*01f0*/  @P4 LDG.E R7, [R4.64] ;  /* 0x0000002204074981 */ /* 0x000322000c1e1900 */
[----:B------:R-:W-:Y:S01]  /*0200*/  ULDC.64 UR6, c[0x0][0x1d0] ;  /* 0x0000740000067ab9 */ /* 0x000fe20000000a00 */
[----:B------:R-:W-:Y:S01]  /*0210*/  HFMA2.MMA R161, -RZ, RZ, 0, 0 ;  /* 0x00000000ffa17435 */ /* 0x000fe200000001ff */
[----:B------:R-:W-:Y:S01]  /*0220*/  UISETP.NE.U32.AND UP0, UPT, URZ, UR4, UPT ;  /* 0x000000043f00728c */ /* 0x000fe2000bf05070 */
[----:B------:R-:W-:Y:S01]  /*0230*/  MOV R162, RZ ;  /* 0x000000ff00a27202 */ /* 0x000fe20000000f00 */
[----:B------:R-:W-:Y:S01]  /*0240*/  UIMAD UR4, UR38, UR6, URZ ;  /* 0x00000006260472a4 */ /* 0x000fe2000f8e023f */
[----:B--2---:R-:W-:Y:S01]  /*0250*/  HFMA2.MMA R2, -RZ, RZ, 0, 0 ;  /* 0x00000000ff027435 */ /* 0x004fe200000001ff */
[----:B------:R-:W-:Y:S01]  /*0260*/  UISETP.NE.AND.EX UP1, UPT, URZ, UR31, UPT, UP1 ;  /* 0x0000001f3f00728c */ /* 0x000fe2000bf25310 */
[----:B0-----:R-:W0:Y:S01]  /*0270*/  MUFU.RCP R0, R0 ;  /* 0x0000000000007308 */ /* 0x001e220000001000 */
[----:B------:R-:W-:-:S02]  /*0280*/  UISETP.NE.U32.AND UP2, UPT, URZ, UR32, UPT ;  /* 0x000000203f00728c */ /* 0x000fc4000bf45070 */
[----:B------:R-:W-:Y:S02]  /*0290*/  UIMAD.WIDE.U32 UR20, UR29, UR6, URZ ;  /* 0x000000061d1472a5 */ /* 0x000fe4000f8e003f */
[----:B------:R-:W-:Y:S02]  /*02a0*/  UIMAD UR22, UR29, UR7, UR4 ;  /* 0x000000071d1672a4 */ /* 0x000fe4000f8e0204 */
[----:B------:R-:W-:Y:S02]  /*02b0*/  UISETP.NE.AND.EX UP0, UPT, URZ, UR5, UPT, UP0 ;  /* 0x000000053f00728c */ /* 0x000fe4000bf05300 */
[----:B------:R-:W-:Y:S02]  /*02c0*/  ULDC.64 UR6, c[0x0][0x190] ;  /* 0x0000640000067ab9 */ /* 0x000fe40000000a00 */
[----:B------:R-:W-:Y:S02]  /*02d0*/  UISETP.NE.AND.EX UP2, UPT, URZ, UR33, UPT, UP2 ;  /* 0x000000213f00728c */ /* 0x000fe4000bf45320 */
[----:B------:R-:W-:-:S02]  /*02e0*/  UIMAD UR5, UR38, UR8, URZ ;  /* 0x00000008260572a4 */ /* 0x000fc4000f8e023f */
[----:B------:R-:W-:Y:S01]  /*02f0*/  UIMAD UR4, UR38, UR26, URZ ;  /* 0x0000001a260472a4 */ /* 0x000fe2000f8e023f */
[----:B0-----:R-:W-:Y:S01]  /*0300*/  IADD3 R0, R0, 0xffffffe, RZ ;  /* 0x0ffffffe00007810 */ /* 0x001fe20007ffe0ff */
[----:B------:R-:W-:Y:S02]  /*0310*/  UIMAD UR15, UR38, UR6, URZ ;  /* 0x00000006260f72a4 */ /* 0x000fe4000f8e023f */
[----:B------:R-:W-:Y:S01]  /*0320*/  UIMAD.WIDE.U32 UR18, UR29, UR8, URZ ;  /* 0x000000081d1272a5 */ /* 0x000fe2000f8e003f */
[----:B------:R-:W0:Y:S01]  /*0330*/  F2I.FTZ.U32.TRUNC.NTZ R3, R0 ;  /* 0x0000000000037305 */ /* 0x000e22000021f000 */
[----:B------:R-:W-:Y:S02]  /*0340*/  UIMAD UR24, UR29, UR9, UR5 ;  /* 0x000000091d1872a4 */ /* 0x000fe4000f8e0205 */
[----:B------:R-:W-:Y:S02]  /*0350*/  UIMAD UR27, UR29, UR27, UR4 ;  /* 0x0000001b1d1b72a4 */ /* 0x000fe4000f8e0204 */
[----:B------:R-:W-:-:S02]  /*0360*/  UMOV UR8, URZ ;  /* 0x0000003f00087c82 */ /* 0x000fc40008000000 */
[----:B------:R-:W-:Y:S02]  /*0370*/  UIMAD.WIDE.U32 UR4, UR29, UR6, URZ ;  /* 0x000000061d0472a5 */ /* 0x000fe4000f8e003f */
[----:B------:R-:W-:Y:S02]  /*0380*/  UIMAD UR15, UR29, UR7, UR15 ;  /* 0x000000071d0f72a4 */ /* 0x000fe4000f8e020f */
[----:B------:R-:W-:Y:S02]  /*0390*/  @UP1 ULEA UR8, UP3, UR16, UR30, 0x2 ;  /* 0x0000001e10081291 */ /* 0x000fe4000f86103f */
[----:B------:R-:W-:Y:S02]  /*03a0*/  ULDC.64 UR6, c[0x0][0x1b0] ;  /* 0x00006c0000067ab9 */ /* 0x000fe40000000a00 */
[----:B------:R-:W-:Y:S01]  /*03b0*/  UIMAD UR14, UR38, UR6, URZ ;  /* 0x00000006260e72a4 */ /* 0x000fe2000f8e023f */
[----:B0-----:R-:W-:Y:S01]  /*03c0*/  IMAD.MOV R0, RZ, RZ, -R3 ;  /* 0x000000ffff007224 */ /* 0x001fe200078e0a03 */
[----:B------:R-:W-:-:S02]  /*03d0*/  UIMAD.WIDE.U32 UR10, UR29, UR6, URZ ;  /* 0x000000061d0a72a5 */ /* 0x000fc4000f8e003f */
[----:B------:R-:W-:Y:S01]  /*03e0*/  UMOV UR9, URZ ;  /* 0x0000003f00097c82 */ /* 0x000fe20008000000 */
[----:B-1----:R-:W-:Y:S01]  /*03f0*/  IMAD R5, R0, R9, RZ ;  /* 0x0000000900057224 */ /* 0x002fe200078e02ff */
[----:B------:R-:W-:Y:S01]  /*0400*/  IABS R0, UR16 ;  /* 0x0000001000007c13 */ /* 0x000fe20008000000 */
[----:B------:R-:W-:Y:S01]  /*0410*/  @UP1 ULEA.HI.X UR9, UR16, UR31, UR17, 0x2, UP3 ;  /* 0x0000001f10091291 */ /* 0x000fe200098f1411 */
[----:B------:R-:W-:Y:S01]  /*0420*/  MOV R4, UR10 ;  /* 0x0000000a00047c02 */ /* 0x000fe20008000f00 */
[----:B------:R-:W-:Y:S01]  /*0430*/  IMAD.HI.U32 R2, R3, R5, R2 ;  /* 0x0000000503027227 */ /* 0x000fe200078e0002 */
[----:B------:R-:W-:Y:S01]  /*0440*/  UMOV UR6, URZ ;  /* 0x0000003f00067c82 */ /* 0x000fe20008000000 */
[----:B------:R-:W-:Y:S01]  /*0450*/  MOV R3, UR5 ;  /* 0x0000000500037c02 */ /* 0x000fe20008000f00 */
[----:B------:R-:W-:Y:S01]  /*0460*/  @UP2 ULEA UR6, UP1, UR16, UR32, 0x2 ;  /* 0x0000002010062291 */ /* 0x000fe2000f82103f */
[----:B------:R-:W-:Y:S01]  /*0470*/  MOV R5, UR11 ;  /* 0x0000000b00057c02 */ /* 0x000fe20008000f00 */
[----:B------:R-:W-:Y:S01]  /*0480*/  UIMAD UR14, UR29, UR7, UR14 ;  /* 0x000000071d0e72a4 */ /* 0x000fe2000f8e020e */
[----:B------:R-:W-:Y:S01]  /*0490*/  IMAD.HI.U32 R164, R2, R0, RZ ;  /* 0x0000000002a47227 */ /* 0x000fe200078e00ff */
[----:B------:R-:W-:-:S02]  /*04a0*/  UIADD3 UR21, UR21, UR22, URZ ;  /* 0x0000001615157290 */ /* 0x000fc4000fffe03f */
[----:B------:R-:W-:Y:S02]  /*04b0*/  UMOV UR7, URZ ;  /* 0x0000003f00077c82 */ /* 0x000fe40008000000 */
[----:B------:R-:W-:Y:S01]  /*04c0*/  IADD3 R2, -R164, RZ, RZ ;  /* 0x000000ffa4027210 */ /* 0x000fe20007ffe1ff */
[----:B------:R-:W-:Y:S02]  /*04d0*/  @UP2 ULEA.HI.X UR7, UR16, UR33, UR17, 0x2, UP1 ;  /* 0x0000002110072291 */ /* 0x000fe400088f1411 */
[----:B------:R-:W-:Y:S02]  /*04e0*/  ULDC.64 UR30, c[0x0][0x1d8] ;  /* 0x00007600001e7ab9 */ /* 0x000fe40000000a00 */
[----:B------:R-:W-:Y:S01]  /*04f0*/  ULDC.64 UR32, c[0x0][0x1e8] ;  /* 0x00007a0000207ab9 */ /* 0x000fe20000000a00 */
[----:B------:R-:W-:Y:S01]  /*0500*/  IMAD R0, R9, R2, R0 ;  /* 0x0000000209007224 */ /* 0x000fe200078e0200 */
[----:B------:R-:W-:Y:S01]  /*0510*/  UIMAD UR22, UR17, UR32, URZ ;  /* 0x00000020111672a4 */ /* 0x000fe2000f8e023f */
[----:B------:R-:W-:Y:S01]  /*0520*/  MOV R2, UR4 ;  /* 0x0000000400027c02 */ /* 0x000fe20008000f00 */
[----:B------:R-:W-:-:S02]  /*0530*/  UIMAD.WIDE.U32 UR12, UR29, UR26, URZ ;  /* 0x0000001a1d0c72a5 */ /* 0x000fc4000f8e003f */
[----:B------:R-:W-:Y:S01]  /*0540*/  UIMAD UR23, UR17, UR30, URZ ;  /* 0x0000001e111772a4 */ /* 0x000fe2000f8e023f */
[----:B------:R-:W-:Y:S01]  /*0550*/  ISETP.GT.U32.AND P1, PT, R9, R0, PT ;  /* 0x000000000900720c */ /* 0x000fe20003f24070 */
[----:B------:R-:W-:Y:S02]  /*0560*/  UIMAD.WIDE.U32 UR20, UR16, UR30, UR20 ;  /* 0x0000001e101472a5 */ /* 0x000fe4000f8e0014 */
[----:B------:R-:W-:Y:S02]  /*0570*/  ULDC UR26, c[0x0][0x174] ;  /* 0x00005d00001a7ab9 */ /* 0x000fe40000000800 */
[----:B------:R-:W-:Y:S02]  /*0580*/  UIADD3 UR19, UR19, UR24, URZ ;  /* 0x0000001813137290 */ /* 0x000fe4000fffe03f */
[----:B------:R-:W-:Y:S02]  /*0590*/  UIMAD UR30, UR16, UR33, UR22 ;  /* 0x00000021101e72a4 */ /* 0x000fe4000f8e0216 */
[----:B------:R-:W-:-:S02]  /*05a0*/  ULEA UR33, UR26, 0xfffffc00, 0xa ;  /* 0xfffffc001a217891 */ /* 0x000fc4000f8e503f */
[----:B------:R-:W-:Y:S02]  /*05b0*/  UIMAD.WIDE.U32 UR18, UR16, UR32, UR18 ;  /* 0x00000020101272a5 */ /* 0x000fe4000f8e0012 */
[----:B------:R-:W-:Y:S01]  /*05c0*/  UIADD3 UR13, UR13, UR27, URZ ;  /* 0x0000001b0d0d7290 */ /* 0x000fe2000fffe03f */
[----:B------:R-:W-:Y:S01]  /*05d0*/  @!P1 IMAD.IADD R0, R0, 0x1, -R9 ;  /* 0x0000000100009824 */ /* 0x000fe200078e0a09 */
[----:B------:R-:W-:Y:S01]  /*05e0*/  UIMAD UR28, UR16, UR31, UR23 ;  /* 0x0000001f101c72a4 */ /* 0x000fe2000f8e0217 */
[----:B------:R-:W-:Y:S01]  /*05f0*/  @!P1 IADD3 R164, R164, 0x1, RZ ;  /* 0x00000001a4a49810 */ /* 0x000fe20007ffe0ff */
[----:B------:R-:W-:Y:S01]  /*0600*/  USHF.R.S32.HI UR32, URZ, 0x1f, UR33 ;  /* 0x0000001f3f207899 */ /* 0x000fe20008011421 */
[----:B------:R-:W-:Y:S01]  /*0610*/  ISETP.NE.AND P1, PT, RZ, c[0x0][0x178], PT ;  /* 0x00005e00ff007a0c */ /* 0x000fe20003f25270 */
[----:B------:R-:W-:Y:S01]  /*0620*/  UIADD3 UR27, UP1, UR33, UR20, URZ ;  /* 0x00000014211b7290 */ /* 0x000fe2000ff3e03f */
[----:B------:R-:W-:Y:S01]  /*0630*/  ISETP.GE.U32.AND P0, PT, R0, R9, PT ;  /* 0x000000090000720c */ /* 0x000fe20003f06070 */
[----:B------:R-:W-:-:S02]  /*0640*/  ULDC.64 UR24, c[0x0][0x280] ;  /* 0x0000a00000187ab9 */ /* 0x000fc40000000a00 */
[----:B------:R-:W-:Y:S02]  /*0650*/  ULDC.64 UR22, c[0x0][0x240] ;  /* 0x0000900000167ab9 */ /* 0x000fe40000000a00 */
[----:B------:R-:W-:Y:S02]  /*0660*/  UIADD3.X UR21, UR32, UR21, UR28, UP1, !UPT ;  /* 0x0000001520157290 */ /* 0x000fe40008ffe41c */
[----:B------:R-:W-:Y:S02]  /*0670*/  UIMAD UR31, UR17, UR24, URZ ;  /* 0x00000018111f72a4 */ /* 0x000fe4000f8e023f */
[----:B------:R-:W-:Y:S02]  /*0680*/  ULEA UR20, UP1, UR27, UR22, 0x2 ;  /* 0x000000161b147291 */ /* 0x000fe4000f82103f */
[----:B------:R-:W-:Y:S02]  /*0690*/  UIMAD UR31, UR16, UR25, UR31 ;  /* 0x00000019101f72a4 */ /* 0x000fe4000f8e021f */
[----:B------:R-:W-:Y:S01]  /*06a0*/  ULEA.HI.X UR23, UR27, UR23, UR21, 0x2, UP1 ;  /* 0x000000171b177291 */ /* 0x000fe200088f1415 */
[----:B------:R-:W-:Y:S01]  /*06b0*/  @P0 IADD3 R164, R164, 0x1, RZ ;  /* 0x00000001a4a40810 */ /* 0x000fe20007ffe0ff */
[----:B------:R-:W-:-:S02]  /*06c0*/  ULDC UR22, c[0x0][0x178] ;  /* 0x00005e0000167ab9 */ /* 0x000fc40000000800 */
[----:B------:R-:W-:Y:S02]  /*06d0*/  UIADD3 UR25, UP1, UR33, UR18, URZ ;  /* 0x0000001221197290 */ /* 0x000fe4000ff3e03f */
[----:B------:R-:W-:Y:S02]  /*06e0*/  ULOP3.LUT UR18, UR16, UR22, URZ, 0x3c, !UPT ;  /* 0x0000001610127292 */ /* 0x000fe4000f8e3c3f */
[----:B------:R-:W-:Y:S02]  /*06f0*/  ULDC.64 UR36, c[0x0][0x248] ;  /* 0x0000920000247ab9 */ /* 0x000fe40000000a00 */
[----:B------:R-:W-:Y:S02]  /*0700*/  UIADD3.X UR19, UR32, UR19, UR30, UP1, !UPT ;  /* 0x0000001320137290 */ /* 0x000fe40008ffe41e */
[----:B------:R-:W-:Y:S01]  /*0710*/  ISETP.LE.AND P2, PT, RZ, UR18, PT ;  /* 0x00000012ff007c0c */ /* 0x000fe2000bf43270 */
[----:B------:R-:W-:Y:S02]  /*0720*/  ULEA UR21, UP1, UR25, UR36, 0x2 ;  /* 0x0000002419157291 */ /* 0x000fe4000f82103f */
[----:B------:R-:W-:-:S02]  /*0730*/  UIMAD.WIDE.U32 UR12, UR16, UR24, UR12 ;  /* 0x00000018100c72a5 */ /* 0x000fc4000f8e000c */
[----:B------:R-:W-:Y:S02]  /*0740*/  ULEA.HI.X UR25, UR25, UR37, UR19, 0x2, UP1 ;  /* 0x0000002519197291 */ /* 0x000fe400088f1413 */
[----:B------:R-:W-:Y:S02]  /*0750*/  UIADD3 UR24, UP1, UR33, UR12, URZ ;  /* 0x0000000c21187290 */ /* 0x000fe4000ff3e03f */
[----:B------:R-:W-:Y:S02]  /*0760*/  UIADD3 UR15, UR5, UR15, URZ ;  /* 0x0000000f050f7290 */ /* 0x000fe4000fffe03f */
[----:B------:R-:W-:Y:S02]  /*0770*/  UIADD3 UR14, UR11, UR14, URZ ;  /* 0x0000000e0b0e7290 */ /* 0x000fe4000fffe03f */
[----:B------:R-:W-:Y:S01]  /*0780*/  @!P2 IMAD.MOV R164, RZ, RZ, -R164 ;  /* 0x000000ffffa4a224 */ /* 0x000fe200078e0aa4 */
[----:B------:R-:W-:Y:S01]  /*0790*/  @!P1 LOP3.LUT R164, RZ, c[0x0][0x178], RZ, 0x33, !PT ;  /* 0x00005e00ffa49a12 */ /* 0x000fe200078e33ff */
[----:B------:R-:W-:Y:S01]  /*07a0*/  ULDC.64 UR36, c[0x0][0x308] ;  /* 0x0000c20000247ab9 */ /* 0x000fe20000000a00 */
[----:B------:R-:W-:Y:S01]  /*07b0*/  IMAD.U32 R3, RZ, RZ, UR15 ;  /* 0x0000000fff037e24 */ /* 0x000fe2000f8e00ff */
[----:B------:R-:W-:Y:S01]  /*07c0*/  UIADD3.X UR12, UR32, UR13, UR31, UP1, !UPT ;  /* 0x0000000d200c7290 */ /* 0x000fe20008ffe41f */
[----:B------:R-:W-:Y:S01]  /*07d0*/  SHF.R.S32.HI R163, RZ, 0x1f, R164 ;  /* 0x0000001fffa37819 */ /* 0x000fe200000114a4 */
[----:B------:R-:W-:Y:S01]  /*07e0*/  ULEA UR22, UP1, UR24, UR36, 0x2 ;  /* 0x0000002418167291 */ /* 0x000fe2000f82103f */
[----:B------:R-:W-:Y:S01]  /*07f0*/  MOV R5, UR14 ;  /* 0x0000000e00057c02 */ /* 0x000fe20008000f00 */
[----:B------:R-:W-:Y:S01]  /*0800*/  IMAD.WIDE.U32 R2, R164, c[0x0][0x1a8], R2 ;  /* 0x00006a00a4027a25 */ /* 0x000fe200078e0002 */
[----:B------:R-:W-:-:S02]  /*0810*/  ULDC UR14, c[0x0][0x16c] ;  /* 0x00005b00000e7ab9 */ /* 0x000fc40000000800 */
[----:B------:R-:W-:Y:S01]  /*0820*/  ULEA.HI.X UR24, UR24, UR37, UR12, 0x2, UP1 ;  /* 0x0000002518187291 */ /* 0x000fe200088f140c */
[C---:B------:R-:W-:Y:S01]  /*0830*/  IMAD R9, R163.reuse, c[0x0][0x1a8], RZ ;  /* 0x00006a00a3097a24 */ /* 0x040fe200078e02ff */
[----:B------:R-:W-:Y:S01]  /*0840*/  UISETP.GE.AND UP1, UPT, UR26, 0x1, UPT ;  /* 0x000000011a00788c */ /* 0x000fe2000bf26270 */
[----:B------:R-:W-:Y:S01]  /*0850*/  IMAD R11, R163, c[0x0][0x1c8], RZ ;  /* 0x00007200a30b7a24 */ /* 0x000fe200078e02ff */
[----:B------:R-:W-:Y:S01]  /*0860*/  ULDC UR12, c[0x0][0x164] ;  /* 0x00005900000c7ab9 */ /* 0x000fe20000000800 */
[C---:B------:R-:W-:Y:S01]  /*0870*/  IMAD R9, R164.reuse, c[0x0][0x1ac], R9 ;  /* 0x00006b00a4097a24 */ /* 0x040fe200078e0209 */
[----:B------:R-:W-:Y:S01]  /*0880*/  @UP0 UIMAD UR12, UR29, UR12, UR16 ;  /* 0x0000000c1d0c02a4 */ /* 0x000fe2000f8e0210 */
[----:B------:R-:W-:Y:S01]  /*0890*/  IMAD.WIDE.U32 R4, R164, c[0x0][0x1c8], R4 ;  /* 0x00007200a4047a25 */ /* 0x000fe200078e0004 */
[----:B------:R-:W-:Y:S01]  /*08a0*/  IADD3 R158, P0, R2, UR33, RZ ;  /* 0x00000021029e7c10 */ /* 0x000fe2000ff1e0ff */
[----:B------:R-:W-:Y:S01]  /*08b0*/  ULDC.64 UR10, c[0x0][0x260] ;  /* 0x00009800000a7ab9 */ /* 0x000fe20000000a00 */
[----:B------:R-:W-:Y:S01]  /*08c0*/  IADD3 R9, R3, R9, RZ ;  /* 0x0000000903097210 */ /* 0x000fe20007ffe0ff */
[----:B------:R-:W-:Y:S01]  /*08d0*/  IMAD R11, R164, c[0x0][0x1cc], R11 ;  /* 0x00007300a40b7a24 */ /* 0x000fe200078e020b */
[----:B------:R-:W-:Y:S01]  /*08e0*/  @UP0 UIMAD UR12, UR12, UR26, URZ ;  /* 0x0000001a0c0c02a4 */ /* 0x000fe2000f8e023f */
[----:B------:R-:W-:Y:S01]  /*08f0*/  IADD3 R156, P2, R4, UR33, RZ ;  /* 0x00000021049c7c10 */ /* 0x000fe2000ff5e0ff */
[----:B------:R-:W-:Y:S01]  /*0900*/  @UP0 UMOV UR13, 0x8 ;  /* 0x00000008000d0882 */ /* 0x000fe20000000000 */
[----:B------:R-:W-:Y:S01]  /*0910*/  IMAD.IADD R3, R5, 0x1, R11 ;  /* 0x0000000105037824 */ /* 0x000fe200078e020b */
[----:B------:R-:W-:Y:S01]  /*0920*/  IADD3.X R5, R9, UR32, RZ, P0, !PT ;  /* 0x0000002009057c10 */ /* 0x000fe200087fe4ff */
[----:B------:R-:W-:Y:S01]  /*0930*/  @UP0 UIMAD UR12, UR12, UR14, URZ ;  /* 0x0000000e0c0c02a4 */ /* 0x000fe2000f8e023f */
[----:B------:R-:W-:Y:S01]  /*0940*/  PLOP3.LUT P0, PT, PT, PT, UP1, 0x80, 0x0 ;  /* 0x000000000000781c */ /* 0x000fe20003f0f018 */
[----:B------:R-:W-:Y:S01]  /*0950*/  UMOV UR4, URZ ;  /* 0x0000003f00047c82 */ /* 0x000fe20008000000 */
[C---:B------:R-:W-:Y:S01]  /*0960*/  LEA R159, P1, R158.reuse, c[0x0][0x228], 0x2 ;  /* 0x00008a009e9f7a11 */ /* 0x040fe200078210ff */
[----:B------:R-:W-:Y:S01]  /*0970*/  @UP0 UIMAD.WIDE UR10, UR12, UR13, UR10 ;  /* 0x0000000d0c0a02a5 */ /* 0x000fe2000f8e020a */
[----:B------:R-:W-:Y:S01]  /*0980*/  IADD3.X R3, R3, UR32, RZ, P2, !PT ;  /* 0x0000002003037c10 */ /* 0x000fe200097fe4ff */
[----:B------:R-:W-:Y:S01]  /*0990*/  UMOV UR5, URZ ;  /* 0x0000003f00057c82 */ /* 0x000fe20008000000 */
[----:B------:R-:W-:Y:S01]  /*09a0*/  LEA.HI.X R158, R158, c[0x0][0x22c], R5, 0x2, P1 ;  /* 0x00008b009e9e7a11 */ /* 0x000fe200008f1405 */
[----:B------:R-:W-:-:S02]  /*09b0*/  UMOV UR12, UR8 ;  /* 0x00000008000c7c82 */ /* 0x000fc40008000000 */
[----:B------:R-:W-:Y:S02]  /*09c0*/  UMOV UR13, UR9 ;  /* 0x00000009000d7c82 */ /* 0x000fe40008000000 */
[----:B------:R-:W-:Y:S02]  /*09d0*/  UMOV UR14, UR6 ;  /* 0x00000006000e7c82 */ /* 0x000fe40008000000 */
[----:B------:R-:W-:Y:S02]  /*09e0*/  UMOV UR15, UR7 ;  /* 0x00000007000f7c82 */ /* 0x000fe40008000000 */
[----:B------:R-:W-:Y:S02]  /*09f0*/  @!UP0 UMOV UR10, URZ ;  /* 0x0000003f000a8c82 */ /* 0x000fe40008000000 */
[----:B------:R-:W-:Y:S01]  /*0a00*/  @!UP0 UMOV UR11, URZ ;  /* 0x0000003f000b8c82 */ /* 0x000fe20008000000 */
[----:B---3--:R0:W1:Y:S01]  /*0a10*/  @P3 R2UR UR4, R6 ;  /* 0x00000000060433c2 */ /* 0x00806200000e0000 */
[----:B------:R-:W-:-:S04]  /*0a20*/  LEA R157, P3, R156, c[0x0][0x230], 0x2 ;  /* 0x00008c009c9d7a11 */ /* 0x000fc800078610ff */
[----:B------:R-:W-:-:S03]  /*0a30*/  LEA.HI.X R156, R156, c[0x0][0x234], R3, 0x2, P3 ;  /* 0x00008d009c9c7a11 */ /* 0x000fc600018f1403 */
[----:B----4-:R0:W2:Y:S01]  /*0a40*/  @P4 R2UR UR5, R7 ;  /* 0x00000000070543c2 */ /* 0x0100a200000e0000 */
[----:B------:R-:W-:Y:S05]  /*0a50*/  @!P0 BRA `(.L_x_3366) ;  /* 0x000094b000008947 */ /* 0x000fea0003800000 */
[----:B------:R-:W3:Y:S01]  /*0a60*/  S2R R160, SR_TID.X ;  /* 0x0000000000a07919 */ /* 0x000ee20000002100 */
[----:B------:R-:W-:Y:S01]  /*0a70*/  MOV R162, RZ ;  /* 0x000000ff00a27202 */ /* 0x000fe20000000f00 */
[----:B------:R-:W-:Y:S01]  /*0a80*/  UMOV UR18, UR20 ;  /* 0x0000001400127c82 */ /* 0x000fe20008000000 */
[----:B------:R-:W-:Y:S01]  /*0a90*/  MOV R161, RZ ;  /* 0x000000ff00a17202 */ /* 0x000fe20000000f00 */
[----:B------:R-:W4:Y:S01]  /*0aa0*/  S2R R155, SR_LANEID ;  /* 0x00000000009b7919 */ /* 0x000f220000000000 */
[----:B------:R-:W-:Y:S02]  /*0ab0*/  UMOV UR19, UR23 ;  /* 0x0000001700137c82 */ /* 0x000fe40008000000 */
[----:B------:R-:W-:Y:S02]  /*0ac0*/  UMOV UR20, UR21 ;  /* 0x0000001500147c82 */ /* 0x000fe40008000000 */
[----:B------:R-:W-:-:S02]  /*0ad0*/  UMOV UR21, UR25 ;  /* 0x0000001900157c82 */ /* 0x000fc40008000000 */
[----:B------:R-:W-:Y:S02]  /*0ae0*/  UMOV UR23, UR24 ;  /* 0x0000001800177c82 */ /* 0x000fe40008000000 */
[----:B------:R-:W-:Y:S01]  /*0af0*/  UMOV UR6, URZ ;  /* 0x0000003f00067c82 */ /* 0x000fe20008000000 */
[C---:B---3--:R-:W-:Y:S01]  /*0b00*/  IMAD.SHL.U32 R0, R160.reuse, 0x10, RZ ;  /* 0x00000010a0007824 */ /* 0x048fe200078e00ff */
[----:B------:R-:W-:Y:S02]  /*0b10*/  SHF.R.S32.HI R3, RZ, 0x1f, R160 ;  /* 0x0000001fff037819 */ /* 0x000fe400000114a0 */
[----:B------:R-:W-:Y:S02]  /*0b20*/  LOP3.LUT R154, R160, 0x1f, RZ, 0xc0, !PT ;  /* 0x0000001fa09a7812 */ /* 0x000fe400078ec0ff */
[----:B------:R-:W-:Y:S02]  /*0b30*/  LOP3.LUT R121, R0, 0xfffffe00, RZ, 0xc0, !PT ;  /* 0xfffffe0000797812 */ /* 0x000fe400078ec0ff */
[----:B------:R-:W-:-:S02]  /*0b40*/  LEA.HI R3, R3, R160, RZ, 0x5 ;  /* 0x000000a003037211 */ /* 0x000fc400078f28ff */
[----:B------:R-:W-:Y:S02]  /*0b50*/  LOP3.LUT R120, R121, 0x1f, R160, 0xf8, !PT ;  /* 0x0000001f79787812 */ /* 0x000fe400078ef8a0 */
[----:B------:R-:W-:Y:S02]  /*0b60*/  SHF.R.S32.HI R153, RZ, 0x5, R3 ;  /* 0x00000005ff997819 */ /* 0x000fe40000011403 */
[----:B------:R-:W-:Y:S02]  /*0b70*/  SHF.R.S32.HI R121, RZ, 0x1f, R120 ;  /* 0x0000001fff797819 */ /* 0x000fe40000011478 */
        /* <DEDUP_REMOVED lines=15> */
.L_x_3425:
[----:B------:R-:W-:Y:S01]  /*0c70*/  ULDC UR24, c[0x0][0x174] ;  /* 0x00005d0000187ab9 */ /* 0x000fe20000000800 */
[----:B------:R-:W-:Y:S01]  /*0c80*/  BAR.SYNC.DEFER_BLOCKING 0x0 ;  /* 0x0000000000007b1d */ /* 0x000fe20000010000 */
[----:B------:R-:W-:Y:S01]  /*0c90*/  UIADD3 UR24, -UR6, UR24, URZ ;  /* 0x0000001806187290 */ /* 0x000fe2000fffe13f */
[C---:B------:R-:W-:Y:S01]  /*0ca0*/  LEA R2, P3, R120.reuse, UR18, 0x2 ;  /* 0x0000001278027c11 */ /* 0x040fe2000f8610ff */
[----:B------:R-:W-:Y:S01]  /*0cb0*/  IMAD.MOV.U32 R0, RZ, RZ, RZ ;  /* 0x000000ffff007224 */ /* 0x000fe200078e00ff */
[----:B------:R-:W-:Y:S01]  /*0cc0*/  CS2R R4, SRZ ;  /* 0x0000000000047805 */ /* 0x000fe2000001ff00 */
[----:B------:R-:W-:Y:S01]  /*0cd0*/  ULEA UR25, UR24, 0xfffffc00, 0xa ;  /* 0xfffffc0018197891 */ /* 0x000fe2000f8e503f */
[C---:B------:R-:W-:Y:S01]  /*0ce0*/  LEA.HI.X R3, R120.reuse, UR19, R121, 0x2, P3 ;  /* 0x0000001378037c11 */ /* 0x040fe200098f1479 */
[----:B------:R-:W-:Y:S01]  /*0cf0*/  ULDC UR7, c[0x0][0x168] ;  /* 0x00005a0000077ab9 */ /* 0x000fe20000000800 */
[----:B0-----:R-:W-:Y:S01]  /*0d00*/  CS2R R6, SRZ ;  /* 0x0000000000067805 */ /* 0x001fe2000001ff00 */
[----:B------:R-:W-:Y:S01]  /*0d10*/  UIADD3 UR7, -UR25, UR7, URZ ;  /* 0x0000000719077290 */ /* 0x000fe2000fffe13f */
[----:B------:R-:W-:Y:S01]  /*0d20*/  CS2R R8, SRZ ;  /* 0x0000000000087805 */ /* 0x000fe2000001ff00 */
[----:B------:R-:W-:Y:S01]  /*0d30*/  CS2R R10, SRZ ;  /* 0x00000000000a7805 */ /* 0x000fe2000001ff00 */
[----:B------:R-:W-:Y:S01]  /*0d40*/  CS2R R12, SRZ ;  /* 0x00000000000c7805 */ /* 0x000fe2000001ff00 */
[----:B------:R-:W-:Y:S01]  /*0d50*/  CS2R R14, SRZ ;  /* 0x00000000000e7805 */ /* 0x000fe2000001ff00 */
[----:B------:R-:W-:Y:S01]  /*0d60*/  HFMA2.MMA R19, -RZ, RZ, 0, 0 ;  /* 0x00000000ff137435 */ /* 0x000fe200000001ff */
[----:B------:R-:W-:Y:S01]  /*0d70*/  ISETP.GE.AND P2, PT, R120, UR7, PT ;  /* 0x0000000778007c0c */ /* 0x000fe2000bf46270 */
[----:B------:R-:W-:Y:S01]  /*0d80*/  CS2R R16, SRZ ;  /* 0x0000000000107805 */ /* 0x000fe2000001ff00 */
[----:B------:R-:W-:Y:S01]  /*0d90*/  ISETP.GE.AND P1, PT, R152, UR7, PT ;  /* 0x0000000798007c0c */ /* 0x000fe2000bf26270 */
[----:B------:R-:W-:Y:S01]  /*0da0*/  ULDC.64 UR30, c[0x0][0x1f0] ;  /* 0x00007c00001e7ab9 */ /* 0x000fe20000000a00 */
[----:B------:R-:W-:Y:S01]  /*0db0*/  ISETP.GE.AND P0, PT, R151, UR7, PT ;  /* 0x0000000797007c0c */ /* 0x000fe2000bf06270 */
[----:B------:R-:W-:Y:S01]  /*0dc0*/  ULDC.64 UR36, c[0x0][0x200] ;  /* 0x0000800000247ab9 */ /* 0x000fe20000000a00 */
[----:B------:R-:W-:-:S02]  /*0dd0*/  ISETP.GE.AND P4, PT, R150, UR7, PT ;  /* 0x0000000796007c0c */ /* 0x000fc4000bf86270 */
[----:B------:R-:W-:Y:S02]  /*0de0*/  ISETP.GE.AND P6, PT, R149, UR7, PT ;  /* 0x0000000795007c0c */ /* 0x000fe4000bfc6270 */
[----:B------:R-:W-:Y:S02]  /*0df0*/  ISETP.GE.AND P5, PT, R148, UR7, PT ;  /* 0x0000000794007c0c */ /* 0x000fe4000bfa6270 */
[----:B------:R-:W-:Y:S01]  /*0e00*/  ISETP.GE.AND P3, PT, R147, UR7, PT ;  /* 0x0000000793007c0c */ /* 0x000fe2000bf66270 */
[----:B------:R0:W3:Y:S01]  /*0e10*/  @!P2 LDG.E R0, [R2.64] ;  /* 0x000000220200a981 */ /* 0x0000e2000c1e1900 */
[----:B------:R-:W-:-:S03]  /*0e20*/  ISETP.GE.AND P2, PT, R146, UR7, PT ;  /* 0x0000000792007c0c */ /* 0x000fc6000bf46270 */
[----:B------:R0:W4:Y:S01]  /*0e30*/  @!P1 LDG.E R5, [R2.64+0x80] ;  /* 0x0000802202059981 */ /* 0x000122000c1e1900 */
        /* <DEDUP_REMOVED lines=26> */
[----:B------:R-:W-:Y:S01]  /*0fe0*/  ISETP.GE.AND P1, PT, R152, UR7, PT ;  /* 0x0000000798007c0c */ /* 0x000fe2000bf26270 */
[----:B------:R-:W-:Y:S01]  /*0ff0*/  IMAD.IADD R18, R136, 0x1, R155 ;  /* 0x0000000188127824 */ /* 0x000fe200078e029b */
[----:B------:R-:W-:Y:S02]  /*1000*/  SHF.L.U64.HI R111, R120, 0x2, R121 ;  /* 0x00000002786f7819 */ /* 0x000fe40000010279 */
[----:B0-----:R-:W-:-:S02]  /*1010*/  IADD3 R2, P0, R109, UR20, RZ ;  /* 0x000000146d027c10 */ /* 0x001fc4000ff1e0ff */
[C---:B------:R-:W-:Y:S02]  /*1020*/  IADD3 R21, R18.reuse, 0x20, RZ ;  /* 0x0000002012157810 */ /* 0x040fe40007ffe0ff */
[C---:B------:R-:W-:Y:S02]  /*1030*/  IADD3 R23, R18.reuse, 0x40, RZ ;  /* 0x0000004012177810 */ /* 0x040fe40007ffe0ff */
[C---:B------:R-:W-:Y:S02]  /*1040*/  IADD3 R25, R18.reuse, 0x60, RZ ;  /* 0x0000006012197810 */ /* 0x040fe40007ffe0ff */
[C---:B------:R-:W-:Y:S02]  /*1050*/  LEA.HI.SX32 R135, R18.reuse, R18, 0x1b ;  /* 0x0000001212877211 */ /* 0x040fe400078fdaff */
[C---:B------:R-:W-:Y:S02]  /*1060*/  IADD3 R27, R18.reuse, 0x80, RZ ;  /* 0x00000080121b7810 */ /* 0x040fe40007ffe0ff */
[----:B------:R-:W-:-:S02]  /*1070*/  IADD3 R29, R18, 0xa0, RZ ;  /* 0x000000a0121d7810 */ /* 0x000fc40007ffe0ff */
[-C--:B------:R-:W-:Y:S02]  /*1080*/  LEA.HI.SX32 R21, R21, R18.reuse, 0x1b ;  /* 0x0000001215157211 */ /* 0x080fe400078fdaff */
[-C--:B------:R-:W-:Y:S02]  /*1090*/  LEA.HI.SX32 R23, R23, R18.reuse, 0x1b ;  /* 0x0000001217177211 */ /* 0x080fe400078fdaff */
[C---:B------:R-:W-:Y:S02]  /*10a0*/  IADD3 R31, R18.reuse, 0xc0, RZ ;  /* 0x000000c0121f7810 */ /* 0x040fe40007ffe0ff */
[C---:B------:R-:W-:Y:S01]  /*10b0*/  IADD3 R3, R18.reuse, 0xe0, RZ ;  /* 0x000000e012037810 */ /* 0x040fe20007ffe0ff */
[----:B------:R-:W-:Y:S01]  /*10c0*/  IMAD.SHL.U32 R133, R23, 0x4, RZ ;  /* 0x0000000417857824 */ /* 0x000fe200078e00ff */
[----:B------:R-:W-:Y:S02]  /*10d0*/  IADD3 R33, R18, 0x100, RZ ;  /* 0x0000010012217810 */ /* 0x000fe40007ffe0ff */
[----:B------:R-:W-:-:S02]  /*10e0*/  LEA.HI.SX32 R25, R25, R18, 0x1b ;  /* 0x0000001219197211 */ /* 0x000fc400078fdaff */
[----:B------:R-:W-:Y:S02]  /*10f0*/  SHF.L.U32 R135, R135, 0x2, RZ ;  /* 0x0000000287877819 */ /* 0x000fe400000006ff */
[-C--:B------:R-:W-:Y:S02]  /*1100*/  LEA.HI.SX32 R27, R27, R18.reuse, 0x1b ;  /* 0x000000121b1b7211 */ /* 0x080fe400078fdaff */
[----:B------:R-:W-:Y:S02]  /*1110*/  LEA.HI.SX32 R29, R29, R18, 0x1b ;  /* 0x000000121d1d7211 */ /* 0x000fe400078fdaff */
[C---:B------:R-:W-:Y:S02]  /*1120*/  IADD3 R35, R18.reuse, 0x120, RZ ;  /* 0x0000012012237810 */ /* 0x040fe40007ffe0ff */
[----:B------:R-:W-:Y:S01]  /*1130*/  SHF.L.U32 R134, R21, 0x2, RZ ;  /* 0x0000000215867819 */ /* 0x000fe200000006ff */
[----:B------:R-:W-:Y:S01]  /*1140*/  IMAD.SHL.U32 R126, R29, 0x4, RZ ;  /* 0x000000041d7e7824 */ /* 0x000fe200078e00ff */
[----:B------:R-:W-:-:S02]  /*1150*/  IADD3 R37, R18, 0x140, RZ ;  /* 0x0000014012257810 */ /* 0x000fc40007ffe0ff */
[C---:B------:R-:W-:Y:S02]  /*1160*/  IADD3 R39, R18.reuse, 0x160, RZ ;  /* 0x0000016012277810 */ /* 0x040fe40007ffe0ff */
[-C--:B------:R-:W-:Y:S02]  /*1170*/  LEA.HI.SX32 R31, R31, R18.reuse, 0x1b ;  /* 0x000000121f1f7211 */ /* 0x080fe400078fdaff */
[-C--:B------:R-:W-:Y:S02]  /*1180*/  LEA.HI.SX32 R3, R3, R18.reuse, 0x1b ;  /* 0x0000001203037211 */ /* 0x080fe400078fdaff */
[----:B------:R-:W-:Y:S02]  /*1190*/  LEA.HI.SX32 R33, R33, R18, 0x1b ;  /* 0x0000001221217211 */ /* 0x000fe400078fdaff */
[----:B------:R-:W-:Y:S02]  /*11a0*/  SHF.L.U32 R132, R25, 0x2, RZ ;  /* 0x0000000219847819 */ /* 0x000fe400000006ff */
[----:B------:R-:W-:Y:S01]  /*11b0*/  IADD3 R41, R18, 0x180, RZ ;  /* 0x0000018012297810 */ /* 0x000fe20007ffe0ff */
[----:B------:R-:W-:Y:S01]  /*11c0*/  IMAD.SHL.U32 R119, R33, 0x4, RZ ;  /* 0x0000000421777824 */ /* 0x000fe200078e00ff */
[----:B------:R-:W-:-:S02]  /*11d0*/  SHF.L.U32 R127, R27, 0x2, RZ ;  /* 0x000000021b7f7819 */ /* 0x000fc400000006ff */
[C---:B------:R-:W-:Y:S02]  /*11e0*/  IADD3 R43, R18.reuse, 0x1a0, RZ ;  /* 0x000001a0122b7810 */ /* 0x040fe40007ffe0ff */
[----:B------:R-:W-:Y:S02]  /*11f0*/  IADD3 R45, R18, 0x1c0, RZ ;  /* 0x000001c0122d7810 */ /* 0x000fe40007ffe0ff */
[-C--:B------:R-:W-:Y:S02]  /*1200*/  LEA.HI.SX32 R35, R35, R18.reuse, 0x1b ;  /* 0x0000001223237211 */ /* 0x080fe400078fdaff */
[-C--:B------:R-:W-:Y:S02]  /*1210*/  LEA.HI.SX32 R37, R37, R18.reuse, 0x1b ;  /* 0x0000001225257211 */ /* 0x080fe400078fdaff */
[----:B------:R-:W-:Y:S02]  /*1220*/  LEA.HI.SX32 R39, R39, R18, 0x1b ;  /* 0x0000001227277211 */ /* 0x000fe400078fdaff */
[----:B------:R-:W-:-:S02]  /*1230*/  SHF.L.U32 R125, R31, 0x2, RZ ;  /* 0x000000021f7d7819 */ /* 0x000fc400000006ff */
[----:B------:R-:W-:Y:S01]  /*1240*/  IADD3 R47, R18, 0x1e0, RZ ;  /* 0x000001e0122f7810 */ /* 0x000fe20007ffe0ff */
[----:B------:R-:W-:Y:S01]  /*1250*/  IMAD.SHL.U32 R116, R39, 0x4, RZ ;  /* 0x0000000427747824 */ /* 0x000fe200078e00ff */
[----:B------:R-:W-:Y:S02]  /*1260*/  SHF.L.U32 R124, R3, 0x2, RZ ;  /* 0x00000002037c7819 */ /* 0x000fe400000006ff */
[-C--:B------:R-:W-:Y:S02]  /*1270*/  LEA.HI.SX32 R41, R41, R18.reuse, 0x1b ;  /* 0x0000001229297211 */ /* 0x080fe400078fdaff */
[-C--:B------:R-:W-:Y:S02]  /*1280*/  LEA.HI.SX32 R43, R43, R18.reuse, 0x1b ;  /* 0x000000122b2b7211 */ /* 0x080fe400078fdaff */
[----:B------:R-:W-:Y:S02]  /*1290*/  LEA.HI.SX32 R45, R45, R18, 0x1b ;  /* 0x000000122d2d7211 */ /* 0x000fe400078fdaff */
[----:B------:R-:W-:-:S02]  /*12a0*/  SHF.L.U32 R118, R35, 0x2, RZ ;  /* 0x0000000223767819 */ /* 0x000fc400000006ff */
[----:B------:R-:W-:Y:S01]  /*12b0*/  SHF.L.U32 R117, R37, 0x2, RZ ;  /* 0x0000000225757819 */ /* 0x000fe200000006ff */
[----:B------:R-:W-:Y:S01]  /*12c0*/  IMAD.SHL.U32 R113, R45, 0x4, RZ ;  /* 0x000000042d717824 */ /* 0x000fe200078e00ff */
[----:B------:R-:W-:Y:S02]  /*12d0*/  LEA.HI.SX32 R47, R47, R18, 0x1b ;  /* 0x000000122f2f7211 */ /* 0x000fe400078fdaff */
[----:B------:R-:W-:Y:S02]  /*12e0*/  SHF.L.U32 R115, R41, 0x2, RZ ;  /* 0x0000000229737819 */ /* 0x000fe400000006ff */
[----:B------:R-:W-:Y:S02]  /*12f0*/  SHF.L.U32 R114, R43, 0x2, RZ ;  /* 0x000000022b727819 */ /* 0x000fe400000006ff */
[----:B------:R-:W-:Y:S02]  /*1300*/  SHF.L.U32 R112, R47, 0x2, RZ ;  /* 0x000000022f707819 */ /* 0x000fe400000006ff */
[----:B------:R-:W-:-:S02]  /*1310*/  IADD3.X R3, R111, UR21, RZ, P0, !PT ;  /* 0x000000156f037c10 */ /* 0x000fc400087fe4ff */
[----:B------:R-:W-:Y:S02]  /*1320*/  ISETP.GE.AND P0, PT, R151, UR7, PT ;  /* 0x0000000797007c0c */ /* 0x000fe4000bf06270 */
[----:B------:R-:W-:Y:S02]  /*1330*/  ISETP.GE.AND P4, PT, R150, UR7, PT ;  /* 0x0000000796007c0c */ /* 0x000fe4000bf86270 */
[----:B------:R-:W-:Y:S02]  /*1340*/  ISETP.GE.AND P6, PT, R149, UR7, PT ;  /* 0x0000000795007c0c */ /* 0x000fe4000bfc6270 */
[----:B------:R-:W-:Y:S02]  /*1350*/  ISETP.GE.AND P5, PT, R148, UR7, PT ;  /* 0x0000000794007c0c */ /* 0x000fe4000bfa6270 */
[----:B------:R-:W-:Y:S01]  /*1360*/  ISETP.GE.AND P3, PT, R147, UR7, PT ;  /* 0x0000000793007c0c */ /* 0x000fe2000bf66270 */
[----:B---3--:R0:W-:Y:S04]  /*1370*/  STS [R135], R0 ;  /* 0x0000000087007388 */ /* 0x0081e80000000800 */
[----:B----4-:R3:W-:Y:S04]  /*1380*/  STS [R134+0x80], R5 ;  /* 0x0000800586007388 */ /* 0x0107e80000000800 */
[----:B-----5:R4:W-:Y:S01]  /*1390*/  STS [R133+0x100], R4 ;  /* 0x0001000485007388 */ /* 0x0209e20000000800 */
[----:B0-----:R-:W-:-:S03]  /*13a0*/  IMAD.MOV.U32 R0, RZ, RZ, RZ ;  /* 0x000000ffff007224 */ /* 0x001fc600078e00ff */
[----:B--2---:R-:W-:Y:S01]  /*13b0*/  STS [R132+0x180], R7 ;  /* 0x0001800784007388 */ /* 0x004fe20000000800 */
[----:B---3--:R-:W-:-:S03]  /*13c0*/  MOV R5, RZ ;  /* 0x000000ff00057202 */ /* 0x008fc60000000f00 */
[----:B------:R0:W-:Y:S01]  /*13d0*/  STS [R127+0x200], R6 ;  /* 0x000200067f007388 */ /* 0x0001e20000000800 */
[----:B----4-:R-:W-:-:S03]  /*13e0*/  LEA R4, R155, R136, 0x4 ;  /* 0x000000889b047211 */ /* 0x010fc600078e20ff */
[----:B------:R-:W-:Y:S01]  /*13f0*/  STS [R126+0x280], R9 ;  /* 0x000280097e007388 */ /* 0x000fe20000000800 */
[----:B------:R-:W-:-:S03]  /*1400*/  LEA.HI.SX32 R4, R4, R4, 0x1b ;  /* 0x0000000404047211 */ /* 0x000fc600078fdaff */
[----:B------:R2:W-:Y:S01]  /*1410*/  STS [R125+0x300], R8 ;  /* 0x000300087d007388 */ /* 0x0005e20000000800 */
[----:B0-----:R-:W-:Y:S01]  /*1420*/  CS2R R6, SRZ ;  /* 0x0000000000067805 */ /* 0x001fe2000001ff00 */
[----:B------:R-:W-:Y:S02]  /*1430*/  IMAD.SHL.U32 R110, R4, 0x4, RZ ;  /* 0x00000004046e7824 */ /* 0x000fe400078e00ff */
[----:B------:R-:W-:Y:S04]  /*1440*/  STS [R124+0x380], R11 ;  /* 0x0003800b7c007388 */ /* 0x000fe80000000800 */
[----:B------:R0:W-:Y:S01]  /*1450*/  STS [R119+0x400], R10 ;  /* 0x0004000a77007388 */ /* 0x0001e20000000800 */
[----:B--2---:R-:W-:-:S03]  /*1460*/  CS2R R8, SRZ ;  /* 0x0000000000087805 */ /* 0x004fc6000001ff00 */
[----:B------:R-:W-:Y:S04]  /*1470*/  STS [R118+0x480], R13 ;  /* 0x0004800d76007388 */ /* 0x000fe80000000800 */
[----:B------:R2:W-:Y:S01]  /*1480*/  STS [R117+0x500], R12 ;  /* 0x0005000c75007388 */ /* 0x0005e20000000800 */
[----:B0-----:R-:W-:-:S03]  /*1490*/  CS2R R10, SRZ ;  /* 0x00000000000a7805 */ /* 0x001fc6000001ff00 */
[----:B------:R-:W-:Y:S04]  /*14a0*/  STS [R116+0x580], R15 ;  /* 0x0005800f74007388 */ /* 0x000fe80000000800 */
[----:B------:R0:W-:Y:S01]  /*14b0*/  STS [R115+0x600], R14 ;  /* 0x0006000e73007388 */ /* 0x0001e20000000800 */
[----:B--2---:R-:W-:-:S03]  /*14c0*/  CS2R R12, SRZ ;  /* 0x00000000000c7805 */ /* 0x004fc6000001ff00 */
[----:B------:R-:W-:Y:S04]  /*14d0*/  STS [R114+0x680], R17 ;  /* 0x0006801172007388 */ /* 0x000fe80000000800 */
[----:B------:R2:W-:Y:S01]  /*14e0*/  STS [R113+0x700], R16 ;  /* 0x0007001071007388 */ /* 0x0005e20000000800 */
[----:B------:R-:W-:Y:S01]  /*14f0*/  HFMA2.MMA R4, -RZ, RZ, 0, 0 ;  /* 0x00000000ff047435 */ /* 0x000fe200000001ff */
[----:B0-----:R-:W-:Y:S02]  /*1500*/  CS2R R14, SRZ ;  /* 0x00000000000e7805 */ /* 0x001fe4000001ff00 */
        /* <DEDUP_REMOVED lines=38> */
[----:B0-----:R-:W-:Y:S02]  /*1770*/  CS2R R18, SRZ ;  /* 0x0000000000127805 */ /* 0x001fe4000001ff00 */
        /* <DEDUP_REMOVED lines=9> */
[----:B------:R-:W-:-:S02]  /*1810*/  ISETP.GE.AND P1, PT, R152, UR7, PT ;  /* 0x0000000798007c0c */ /* 0x000fc4000bf26270 */
[----:B------:R-:W-:Y:S02]  /*1820*/  ISETP.GE.AND P4, PT, R150, UR7, PT ;  /* 0x0000000796007c0c */ /* 0x000fe4000bf86270 */
[----:B------:R-:W-:Y:S02]  /*1830*/  ISETP.GE.AND P6, PT, R149, UR7, PT ;  /* 0x0000000795007c0c */ /* 0x000fe4000bfc6270 */
[----:B------:R-:W-:Y:S02]  /*1840*/  ISETP.GE.AND P5, PT, R148, UR7, PT ;  /* 0x0000000794007c0c */ /* 0x000fe4000bfa6270 */
[C---:B--2---:R-:W-:Y:S02]  /*1850*/  LEA R2, P0, R120.reuse, UR22, 0x2 ;  /* 0x0000001678027c11 */ /* 0x044fe4000f8010ff */
[----:B------:R-:W-:Y:S02]  /*1860*/  ISETP.GE.AND P3, PT, R147, UR7, PT ;  /* 0x0000000793007c0c */ /* 0x000fe4000bf66270 */
[----:B------:R-:W-:-:S02]  /*1870*/  LEA.HI.X R3, R120, UR23, R121, 0x2, P0 ;  /* 0x0000001778037c11 */ /* 0x000fc400080f1479 */
[----:B------:R-:W-:Y:S01]  /*1880*/  ISETP.GE.AND P0, PT, R151, UR7, PT ;  /* 0x0000000797007c0c */ /* 0x000fe2000bf06270 */
[----:B------:R-:W-:Y:S01]  /*1890*/  HFMA2.MMA R25, -RZ, RZ, 0, 0 ;  /* 0x00000000ff197435 */ /* 0x000fe200000001ff */
[----:B------:R-:W-:Y:S01]  /*18a0*/  CS2R R22, SRZ ;  /* 0x0000000000167805 */ /* 0x000fe2000001ff00 */
[----:B---3--:R0:W-:Y:S04]  /*18b0*/  STS [R135], R0 ;  /* 0x0000000087007388 */ /* 0x0081e80000000800 */
[----:B----4-:R-:W-:Y:S04]  /*18c0*/  STS [R134+0x80], R5 ;  /* 0x0000800586007388 */ /* 0x010fe80000000800 */
[----:B-----5:R-:W-:Y:S01]  /*18d0*/  STS [R133+0x100], R6 ;  /* 0x0001000685007388 */ /* 0x020fe20000000800 */
[----:B0-----:R-:W-:-:S03]  /*18e0*/  MOV R0, RZ ;  /* 0x000000ff00007202 */ /* 0x001fc60000000f00 */
        /* <DEDUP_REMOVED lines=8> */
[----:B------:R-:W-:Y:S04]  /*1970*/  STS [R117+0x500], R14 ;  /* 0x0005000e75007388 */ /* 0x000fe80000000800 */
[----:B------:R0:W-:Y:S01]  /*1980*/  STS [R116+0x580], R15 ;  /* 0x0005800f74007388 */ /* 0x0001e20000000800 */
[----:B--2---:R-:W-:-:S03]  /*1990*/  CS2R R12, SRZ ;  /* 0x00000000000c7805 */ /* 0x004fc6000001ff00 */
[----:B------:R-:W-:Y:S04]  /*19a0*/  STS [R115+0x600], R4 ;  /* 0x0006000473007388 */ /* 0x000fe80000000800 */
[----:B------:R-:W-:Y:S01]  /*19b0*/  STS [R114+0x680], R17 ;  /* 0x0006801172007388 */ /* 0x000fe20000000800 */
[----:B0-----:R-:W-:-:S03]  /*19c0*/  CS2R R14, SRZ ;  /* 0x00000000000e7805 */ /* 0x001fc6000001ff00 */
[----:B------:R0:W-:Y:S04]  /*19d0*/  STS [R113+0x700], R16 ;  /* 0x0007001071007388 */ /* 0x0001e80000000800 */
[----:B------:R2:W-:Y:S01]  /*19e0*/  STS [R112+0x780], R19 ;  /* 0x0007801370007388 */ /* 0x0005e20000000800 */
[----:B------:R-:W-:-:S06]  /*19f0*/  NOP ;  /* 0x0000000000007918 */ /* 0x000fcc0000000000 */
[----:B------:R-:W-:Y:S01]  /*1a00*/  LDS R92, [R110] ;  /* 0x000000006e5c7984 */ /* 0x000fe20000000800 */
[----:B0-----:R-:W-:-:S03]  /*1a10*/  CS2R R16, SRZ ;  /* 0x0000000000107805 */ /* 0x001fc6000001ff00 */
        /* <DEDUP_REMOVED lines=16> */
[----:B--2---:R-:W-:-:S05]  /*1b20*/  IMAD.MOV.U32 R19, RZ, RZ, RZ ;  /* 0x000000ffff137224 */ /* 0x004fca00078e00ff */
        /* <DEDUP_REMOVED lines=26> */
[----:B------:R-:W-:Y:S01]  /*1cd0*/  USHF.R.S32.HI UR39, URZ, 0x1f, UR25 ;  /* 0x0000001f3f277899 */ /* 0x000fe20008011419 */
[----:B------:R-:W-:Y:S01]  /*1ce0*/  MOV R7, UR29 ;  /* 0x0000001d00077c02 */ /* 0x000fe20008000f00 */
[----:B------:R-:W-:Y:S01]  /*1cf0*/  UIMAD UR8, UR38, UR30, URZ ;  /* 0x0000001e260872a4 */ /* 0x000fe2000f8e023f */
[----:B------:R-:W-:Y:S01]  /*1d00*/  IMAD.U32 R9, RZ, RZ, UR29 ;  /* 0x0000001dff097e24 */ /* 0x000fe2000f8e00ff */
[----:B------:R-:W-:Y:S01]  /*1d10*/  UIMAD UR33, UR38, UR36, URZ ;  /* 0x00000024262172a4 */ /* 0x000fe2000f8e023f */
[----:B------:R-:W-:Y:S01]  /*1d20*/  IMAD.U32 R4, RZ, RZ, UR25 ;  /* 0x00000019ff047e24 */ /* 0x000fe2000f8e00ff */
[----:B------:R-:W-:Y:S01]  /*1d30*/  UIMAD UR28, UR29, UR31, UR8 ;  /* 0x0000001f1d1c72a4 */ /* 0x000fe2000f8e0208 */
[----:B------:R-:W-:Y:S01]  /*1d40*/  MOV R5, UR39 ;  /* 0x0000002700057c02 */ /* 0x000fe20008000f00 */
[----:B------:R-:W-:Y:S01]  /*1d50*/  UIMAD.WIDE.U32 UR8, UR29, UR36, URZ ;  /* 0x000000241d0872a5 */ /* 0x000fe2000f8e003f */
[----:B0-----:R-:W-:Y:S01]  /*1d60*/  MOV R2, UR25 ;  /* 0x0000001900027c02 */ /* 0x001fe20008000f00 */
[----:B------:R-:W-:Y:S01]  /*1d70*/  UIMAD UR36, UR29, UR37, UR33 ;  /* 0x000000251d2472a4 */ /* 0x000fe2000f8e0221 */
[----:B------:R-:W-:Y:S01]  /*1d80*/  MOV R3, UR39 ;  /* 0x0000002700037c02 */ /* 0x000fe20008000f00 */
[----:B------:R-:W-:Y:S01]  /*1d90*/  UIMAD.WIDE.U32 UR26, UR29, UR30, URZ ;  /* 0x0000001e1d1a72a5 */ /* 0x000fe2000f8e003f */
[----:B------:R-:W-:Y:S01]  /*1da0*/  @!P0 IMAD.WIDE.U32 R4, R9, c[0x0][0x200], R4 ;  /* 0x0000800009048a25 */ /* 0x000fe200078e0004 */
[----:B------:R-:W-:-:S02]  /*1db0*/  UIADD3 UR9, UR9, UR36, URZ ;  /* 0x0000002409097290 */ /* 0x000fc4000fffe03f */
[----:B------:R-:W-:Y:S01]  /*1dc0*/  ULDC.64 UR30, c[0x0][0x1f8] ;  /* 0x00007e00001e7ab9 */ /* 0x000fe20000000a00 */
[----:B------:R-:W-:Y:S01]  /*1dd0*/  @!P0 IMAD.WIDE.U32 R2, R7, c[0x0][0x1f0], R2 ;  /* 0x00007c0007028a25 */ /* 0x000fe200078e0002 */
[----:B------:R-:W-:Y:S01]  /*1de0*/  MOV R7, UR16 ;  /* 0x0000001000077c02 */ /* 0x000fe20008000f00 */
[----:B------:R-:W-:Y:S01]  /*1df0*/  UIMAD UR32, UR17, UR30, URZ ;  /* 0x0000001e112072a4 */ /* 0x000fe2000f8e023f */
[----:B------:R-:W-:Y:S01]  /*1e00*/  @!P0 IADD3 R5, R5, UR36, RZ ;  /* 0x0000002405058c10 */ /* 0x000fe2000fffe0ff */
[----:B------:R-:W-:Y:S01]  /*1e10*/  UIADD3 UR27, UR27, UR28, URZ ;  /* 0x0000001c1b1b7290 */ /* 0x000fe2000fffe03f */
[----:B------:R-:W-:Y:S01]  /*1e20*/  @!P0 IADD3 R3, R3, UR28, RZ ;  /* 0x0000001c03038c10 */ /* 0x000fe2000fffe0ff */
[----:B------:R-:W-:Y:S01]  /*1e30*/  IMAD.U32 R9, RZ, RZ, UR16 ;  /* 0x00000010ff097e24 */ /* 0x000fe2000f8e00ff */
[----:B------:R-:W-:Y:S02]  /*1e40*/  UIMAD UR28, UR16, UR31, UR32 ;  /* 0x0000001f101c72a4 */ /* 0x000fe4000f8e0220 */
[----:B------:R-:W-:Y:S01]  /*1e50*/  UIMAD.WIDE.U32 UR30, UR16, UR30, UR26 ;  /* 0x0000001e101e72a5 */ /* 0x000fe2000f8e001a */
[----:B------:R-:W-:Y:S01]  /*1e60*/  @!P0 IMAD.WIDE.U32 R2, R7, c[0x0][0x1f8], R2 ;  /* 0x00007e0007028a25 */ /* 0x000fe200078e0002 */
[----:B------:R-:W-:-:S02]  /*1e70*/  ULDC.64 UR32, c[0x0][0x208] ;  /* 0x0000820000207ab9 */ /* 0x000fc40000000a00 */
[----:B------:R-:W-:Y:S01]  /*1e80*/  ULDC UR26, c[0x0][0x174] ;  /* 0x00005d00001a7ab9 */ /* 0x000fe20000000800 */
[----:B------:R-:W-:Y:S01]  /*1e90*/  @!P0 IMAD.WIDE.U32 R4, R9, c[0x0][0x208], R4 ;  /* 0x0000820009048a25 */ /* 0x000fe200078e0004 */
[----:B------:R-:W-:Y:S01]  /*1ea0*/  UIADD3 UR26, UR6, -UR26, URZ ;  /* 0x8000001a061a7290 */ /* 0x000fe2000fffe03f */
[C---:B------:R-:W-:Y:S01]  /*1eb0*/  @!P0 IADD3 R9, P1, R120.reuse, R2, RZ ;  /* 0x0000000278098210 */ /* 0x040fe20007f3e0ff */
[----:B------:R-:W-:Y:S02]  /*1ec0*/  UIMAD UR27, UR17, UR32, URZ ;  /* 0x00000020111b72a4 */ /* 0x000fe4000f8e023f */
[----:B------:R-:W-:Y:S01]  /*1ed0*/  UIMAD UR26, UR26, -0x400, URZ ;  /* 0xfffffc001a1a78a4 */ /* 0x000fe2000f8e023f */
[----:B------:R-:W-:Y:S01]  /*1ee0*/  @!P0 IADD3.X R26, R121, UR28, R3, P1, !PT ;  /* 0x0000001c791a8c10 */ /* 0x000fe20008ffe403 */
[----:B------:R-:W-:Y:S01]  /*1ef0*/  UIMAD UR36, UR16, UR33, UR27 ;  /* 0x00000021102472a4 */ /* 0x000fe2000f8e021b */
[C---:B------:R-:W-:Y:S01]  /*1f00*/  LEA R6, P1, R120.reuse, c[0x0][0x268], 0x2 ;  /* 0x00009a0078067a11 */ /* 0x040fe200078210ff */
[----:B------:R-:W-:Y:S01]  /*1f10*/  UIMAD.WIDE.U32 UR32, UR16, UR32, UR8 ;  /* 0x00000020102072a5 */ /* 0x000fe2000f8e0008 */
[C---:B------:R-:W-:Y:S01]  /*1f20*/  @!P0 IADD3 R24, P2, R120.reuse, R4, RZ ;  /* 0x0000000478188210 */ /* 0x040fe20007f5e0ff */
[----:B------:R-:W-:Y:S01]  /*1f30*/  USHF.R.S32.HI UR27, URZ, 0x1f, UR26 ;  /* 0x0000001f3f1b7899 */ /* 0x000fe2000801141a */
[C---:B------:R-:W-:Y:S01]  /*1f40*/  LEA.HI.X R7, R120.reuse, c[0x0][0x26c], R121, 0x2, P1 ;  /* 0x00009b0078077a11 */ /* 0x040fe200008f1479 */
[----:B------:R-:W-:Y:S01]  /*1f50*/  UIADD3 UR9, UP0, UR26, UR30, URZ ;  /* 0x0000001e1a097290 */ /* 0x000fe2000ff1e03f */
[----:B------:R-:W-:Y:S01]  /*1f60*/  @!P0 LEA R8, P1, R9, c[0x0][0x268], 0x2 ;  /* 0x00009a0009088a11 */ /* 0x000fe200078210ff */
[----:B------:R-:W-:Y:S01]  /*1f70*/  UIADD3 UR8, UP1, UR26, UR32, URZ ;  /* 0x000000201a087290 */ /* 0x000fe2000ff3e03f */
[----:B------:R-:W-:Y:S01]  /*1f80*/  @!P0 IADD3.X R5, R121, UR36, R5, P2, !PT ;  /* 0x0000002479058c10 */ /* 0x000fe200097fe405 */
[----:B------:R-:W-:Y:S01]  /*1f90*/  UIADD3.X UR30, UR27, UR28, UR31, UP0, !UPT ;  /* 0x0000001c1b1e7290 */ /* 0x000fe200087fe41f */
[----:B------:R-:W-:Y:S01]  /*1fa0*/  LEA R2, P2, R120, c[0x0][0x258], 0x2 ;  /* 0x0000960078027a11 */ /* 0x000fe200078410ff */
[----:B------:R-:W-:Y:S01]  /*1fb0*/  UIADD3.X UR32, UR27, UR36, UR33, UP1, !UPT ;  /* 0x000000241b207290 */ /* 0x000fe20008ffe421 */
[----:B------:R-:W-:-:S02]  /*1fc0*/  @!P0 LEA.HI.X R9, R9, c[0x0][0x26c], R26, 0x2, P1 ;  /* 0x00009b0009098a11 */ /* 0x000fc400008f141a */
[----:B------:R-:W-:Y:S01]  /*1fd0*/  MOV R27, UR9 ;  /* 0x00000009001b7c02 */ /* 0x000fe20008000f00 */
[----:B------:R-:W-:Y:S01]  /*1fe0*/  IMAD.U32 R28, RZ, RZ, UR30 ;  /* 0x0000001eff1c7e24 */ /* 0x000fe2000f8e00ff */
[----:B------:R-:W-:Y:S01]  /*1ff0*/  ISETP.GE.AND P1, PT, R151, UR7, PT ;  /* 0x0000000797007c0c */ /* 0x000fe2000bf26270 */
[----:B------:R-:W-:Y:S01]  /*2000*/  CS2R R34, SRZ ;  /* 0x0000000000227805 */ /* 0x000fe2000001ff00 */
[----:B------:R-:W-:Y:S01]  /*2010*/  LEA.HI.X R3, R120, c[0x0][0x25c], R121, 0x2, P2 ;  /* 0x0000970078037a11 */ /* 0x000fe200010f1479 */
[----:B------:R-:W-:Y:S01]  /*2020*/  HFMA2.MMA R41, -RZ, RZ, 0, 0 ;  /* 0x00000000ff297435 */ /* 0x000fe200000001ff */
[C---:B------:R-:W-:Y:S01]  /*2030*/  LEA R6, P2, R27.reuse, R6, 0x2 ;  /* 0x000000061b067211 */ /* 0x040fe200078410ff */
[----:B------:R-:W-:Y:S01]  /*2040*/  CS2R R36, SRZ ;  /* 0x0000000000247805 */ /* 0x000fe2000001ff00 */
[----:B------:R-:W-:Y:S01]  /*2050*/  MOV R29, UR8 ;  /* 0x00000008001d7c02 */ /* 0x000fe20008000f00 */
[----:B------:R-:W-:Y:S01]  /*2060*/  ULDC.64 UR30, c[0x0][0x2e8] ;  /* 0x0000ba00001e7ab9 */ /* 0x000fe20000000a00 */
[----:B------:R-:W-:-:S02]  /*2070*/  LEA.HI.X R7, R27, R7, R28, 0x2, P2 ;  /* 0x000000071b077211 */ /* 0x000fc400010f141c */
[C---:B------:R-:W-:Y:S02]  /*2080*/  @!P0 LEA R4, P3, R24.reuse, c[0x0][0x258], 0x2 ;  /* 0x0000960018048a11 */ /* 0x040fe400078610ff */
[----:B------:R-:W-:Y:S02]  /*2090*/  LEA R2, P4, R29, R2, 0x2 ;  /* 0x000000021d027211 */ /* 0x000fe400078810ff */
[----:B------:R-:W-:Y:S02]  /*20a0*/  MOV R30, UR32 ;  /* 0x00000020001e7c02 */ /* 0x000fe40008000f00 */
[----:B------:R-:W-:Y:S02]  /*20b0*/  @!P0 LEA.HI.X R5, R24, c[0x0][0x25c], R5, 0x2, P3 ;  /* 0x0000970018058a11 */ /* 0x000fe400018f1405 */
[----:B------:R-:W-:Y:S02]  /*20c0*/  ISETP.GE.AND P2, PT, R149, UR7, PT ;  /* 0x0000000795007c0c */ /* 0x000fe4000bf46270 */
[----:B------:R-:W-:-:S02]  /*20d0*/  LEA.HI.X R3, R29, R3, R30, 0x2, P4 ;  /* 0x000000031d037211 */ /* 0x000fc400020f141e */
[----:B------:R-:W-:Y:S02]  /*20e0*/  ISETP.GE.AND P3, PT, R152, UR7, PT ;  /* 0x0000000798007c0c */ /* 0x000fe4000bf66270 */
[----:B------:R-:W-:Y:S02]  /*20f0*/  ISETP.GE.AND P4, PT, R150, UR7, PT ;  /* 0x0000000796007c0c */ /* 0x000fe4000bf86270 */
[----:B------:R-:W-:Y:S02]  /*2100*/  ISETP.GE.AND P5, PT, R148, UR7, PT ;  /* 0x0000000794007c0c */ /* 0x000fe4000bfa6270 */
[----:B------:R-:W-:Y:S02]  /*2110*/  ISETP.GE.AND P6, PT, R147, UR7, PT ;  /* 0x0000000793007c0c */ /* 0x000fe4000bfc6270 */
[----:B------:R-:W-:Y:S01]  /*2120*/  MOV R24, RZ ;  /* 0x000000ff00187202 */ /* 0x000fe20000000f00 */
[----:B--2---:R0:W-:Y:S04]  /*2130*/  STS [R135], R0 ;  /* 0x0000000087007388 */ /* 0x0041e80000000800 */
[----:B---3--:R-:W-:Y:S04]  /*2140*/  STS [R134+0x80], R11 ;  /* 0x0000800b86007388 */ /* 0x008fe80000000800 */
[----:B----4-:R2:W-:Y:S01]  /*2150*/  STS [R133+0x100], R10 ;  /* 0x0001000a85007388 */ /* 0x0105e20000000800 */
[----:B0-----:R-:W-:-:S03]  /*2160*/  HFMA2.MMA R0, -RZ, RZ, 0, 0 ;  /* 0x00000000ff007435 */ /* 0x001fc600000001ff */
[----:B-----5:R-:W-:Y:S04]  /*2170*/  STS [R132+0x180], R13 ;  /* 0x0001800d84007388 */ /* 0x020fe80000000800 */
        /* <DEDUP_REMOVED lines=8> */
[----:B------:R-:W-:Y:S04]  /*2200*/  STS [R115+0x600], R20 ;  /* 0x0006001473007388 */ /* 0x000fe80000000800 */
[----:B------:R-:W-:Y:S04]  /*2210*/  STS [R114+0x680], R23 ;  /* 0x0006801772007388 */ /* 0x000fe80000000800 */
        /* <DEDUP_REMOVED lines=20> */
[----:B--2---:R-:W-:Y:S01]  /*2360*/  CS2R R10, SRZ ;  /* 0x00000000000a7805 */ /* 0x004fe2000001ff00 */
[----:B0-----:R-:W-:-:S05]  /*2370*/  CS2R R16, SRZ ;  /* 0x0000000000107805 */ /* 0x001fca000001ff00 */
[----:B------:R-:W2:Y:S01]  /*2380*/  @!P1 LDG.E R10, [R6.64+-0xf00] ;  /* 0xfff10022060a9981 */ /* 0x000ea2000c1e1900 */
[----:B------:R-:W-:Y:S01]  /*2390*/  ISETP.GE.AND P1, PT, R146, UR7, PT ;  /* 0x0000000792007c0c */ /* 0x000fe2000bf26270 */
[----:B---3--:R-:W-:Y:S01]  /*23a0*/  IMAD.MOV.U32 R21, RZ, RZ, RZ ;  /* 0x000000ffff157224 */ /* 0x008fe200078e00ff */
[----:B------:R-:W-:Y:S01]  /*23b0*/  CS2R R12, SRZ ;  /* 0x00000000000c7805 */ /* 0x000fe2000001ff00 */
[----:B------:R-:W-:Y:S01]  /*23c0*/  CS2R R14, SRZ ;  /* 0x00000000000e7805 */ /* 0x000fe2000001ff00 */
[----:B------:R-:W3:Y:S04]  /*23d0*/  @!P3 LDG.E R11, [R6.64+-0xf80] ;  /* 0xfff08022060bb981 */ /* 0x000ee8000c1e1900 */
[----:B------:R0:W5:Y:S01]  /*23e0*/  @!P0 LDG.E R0, [R8.64] ;  /* 0x0000002208008981 */ /* 0x000162000c1e1900 */
[----:B----4-:R-:W-:Y:S01]  /*23f0*/  HFMA2.MMA R25, -RZ, RZ, 0, 0 ;  /* 0x00000000ff197435 */ /* 0x010fe200000001ff */
[----:B------:R-:W-:-:S02]  /*2400*/  CS2R R22, SRZ ;  /* 0x0000000000167805 */ /* 0x000fc4000001ff00 */
[----:B------:R-:W4:Y:S04]  /*2410*/  @!P2 LDG.E R12, [R6.64+-0xe00] ;  /* 0xfff20022060ca981 */ /* 0x000f28000c1e1900 */
[----:B------:R-:W2:Y:S01]  /*2420*/  @!P1 LDG.E R17, [R6.64+-0xc80] ;  /* 0xfff3802206119981 */ /* 0x000ea2000c1e1900 */
[----:B------:R-:W-:Y:S01]  /*2430*/  ISETP.GE.AND P1, PT, R145, UR7, PT ;  /* 0x0000000791007c0c */ /* 0x000fe2000bf26270 */
[----:B0-----:R-:W-:Y:S02]  /*2440*/  CS2R R8, SRZ ;  /* 0x0000000000087805 */ /* 0x001fe4000001ff00 */
[----:B------:R-:W4:Y:S04]  /*2450*/  @!P4 LDG.E R13, [R6.64+-0xe80] ;  /* 0xfff18022060dc981 */ /* 0x000f28000c1e1900 */
[----:B------:R-:W4:Y:S04]  /*2460*/  @!P5 LDG.E R15, [R6.64+-0xd80] ;  /* 0xfff28022060fd981 */ /* 0x000f28000c1e1900 */
[----:B------:R-:W4:Y:S04]  /*2470*/  @!P6 LDG.E R14, [R6.64+-0xd00] ;  /* 0xfff30022060ee981 */ /* 0x000f28000c1e1900 */
        /* <DEDUP_REMOVED lines=16> */
[----:B------:R-:W-:Y:S02]  /*2580*/  ISETP.GE.AND P1, PT, R151, UR7, PT ;  /* 0x0000000797007c0c */ /* 0x000fe4000bf26270 */
[----:B------:R-:W-:Y:S02]  /*2590*/  MOV R26, RZ ;  /* 0x000000ff001a7202 */ /* 0x000fe40000000f00 */
[----:B------:R-:W-:Y:S01]  /*25a0*/  MOV R28, RZ ;  /* 0x000000ff001c7202 */ /* 0x000fe20000000f00 */
[----:B------:R-:W-:Y:S01]  /*25b0*/  CS2R R30, SRZ ;  /* 0x00000000001e7805 */ /* 0x000fe2000001ff00 */
[----:B------:R-:W-:Y:S01]  /*25c0*/  MOV R38, RZ ;  /* 0x000000ff00267202 */ /* 0x000fe20000000f00 */
[----:B-----5:R-:W-:Y:S04]  /*25d0*/  STS [R135], R0 ;  /* 0x0000000087007388 */ /* 0x020fe80000000800 */
[----:B---3--:R-:W-:Y:S04]  /*25e0*/  STS [R134+0x80], R11 ;  /* 0x0000800b86007388 */ /* 0x008fe80000000800 */
[----:B--2---:R-:W-:Y:S04]  /*25f0*/  STS [R133+0x100], R10 ;  /* 0x0001000a85007388 */ /* 0x004fe80000000800 */
        /* <DEDUP_REMOVED lines=11> */
[----:B------:R-:W-:Y:S04]  /*26b0*/  STS [R113+0x700], R24 ;  /* 0x0007001871007388 */ /* 0x000fe80000000800 */
[----:B------:R2:W-:Y:S01]  /*26c0*/  STS [R112+0x780], R25 ;  /* 0x0007801970007388 */ /* 0x0005e20000000800 */
[----:B------:R-:W-:-:S06]  /*26d0*/  NOP ;  /* 0x0000000000007918 */ /* 0x000fcc0000000000 */
[----:B------:R-:W-:Y:S04]  /*26e0*/  LDS R20, [R110] ;  /* 0x000000006e147984 */ /* 0x000fe80000000800 */
[----:B------:R-:W3:Y:S04]  /*26f0*/  LDS R19, [R110+0x4] ;  /* 0x000004006e137984 */ /* 0x000ee80000000800 */
[----:B------:R-:W4:Y:S04]  /*2700*/  LDS R18, [R110+0x8] ;  /* 0x000008006e127984 */ /* 0x000f280000000800 */
[----:B------:R-:W5:Y:S04]  /*2710*/  LDS R17, [R110+0xc] ;  /* 0x00000c006e117984 */ /* 0x000f680000000800 */
[----:B------:R-:W-:Y:S04]  /*2720*/  LDS R16, [R110+0x10] ;  /* 0x000010006e107984 */ /* 0x000fe80000000800 */
[----:B------:R-:W1:Y:S04]  /*2730*/  LDS R15, [R110+0x14] ;  /* 0x000014006e0f7984 */ /* 0x000e680000000800 */
[----:B------:R-:W0:Y:S04]  /*2740*/  LDS R14, [R110+0x18] ;  /* 0x000018006e0e7984 */ /* 0x000e280000000800 */
[----:B------:R-:W1:Y:S04]  /*2750*/  LDS R13, [R110+0x1c] ;  /* 0x00001c006e0d7984 */ /* 0x000e680000000800 */
[----:B------:R-:W1:Y:S04]  /*2760*/  LDS R12, [R110+0x20] ;  /* 0x000020006e0c7984 */ /* 0x000e680000000800 */
[----:B------:R-:W1:Y:S04]  /*2770*/  LDS R11, [R110+0x24] ;  /* 0x000024006e0b7984 */ /* 0x000e680000000800 */
[----:B------:R-:W1:Y:S04]  /*2780*/  LDS R10, [R110+0x28] ;  /* 0x000028006e0a7984 */ /* 0x000e680000000800 */
[----:B------:R-:W1:Y:S04]  /*2790*/  LDS R9, [R110+0x2c] ;  /* 0x00002c006e097984 */ /* 0x000e680000000800 */
[----:B------:R-:W-:Y:S04]  /*27a0*/  LDS R8, [R110+0x30] ;  /* 0x000030006e087984 */ /* 0x000fe80000000800 */
[----:B------:R-:W1:Y:S04]  /*27b0*/  LDS R7, [R110+0x34] ;  /* 0x000034006e077984 */ /* 0x000e680000000800 */
[----:B------:R-:W1:Y:S04]  /*27c0*/  LDS R6, [R110+0x38] ;  /* 0x000038006e067984 */ /* 0x000e680000000800 */
[----:B------:R-:W1:Y:S04]  /*27d0*/  LDS R0, [R110+0x3c] ;  /* 0x00003c006e007984 */ /* 0x000e680000000800 */
[----:B------:R-:W-:Y:S01]  /*27e0*/  BAR.SYNC.DEFER_BLOCKING 0x0 ;  /* 0x0000000000007b1d */ /* 0x000fe20000010000 */
[----:B0-----:R-:W-:Y:S01]  /*27f0*/  IMAD.MOV.U32 R22, RZ, RZ, RZ ;  /* 0x000000ffff167224 */ /* 0x001fe200078e00ff */
[----:B------:R-:W-:-:S02]  /*2800*/  HFMA2.MMA R21, -RZ, RZ, 0, 0 ;  /* 0x00000000ff157435 */ /* 0x000fc400000001ff */
[----:B--2---:R-:W-:Y:S02]  /*2810*/  HFMA2.MMA R25, -RZ, RZ, 0, 0 ;  /* 0x00000000ff197435 */ /* 0x004fe400000001ff */
[----:B------:R0:W2:Y:S01]  /*2820*/  @!P0 LDG.E R26, [R4.64] ;  /* 0x00000022041a8981 */ /* 0x0000a2000c1e1900 */
        /* <DEDUP_REMOVED lines=8> */
[----:B------:R-:W-:Y:S01]  /*28b0*/  ISETP.GE.AND P1, PT, R147, UR7, PT ;  /* 0x0000000793007c0c */ /* 0x000fe2000bf26270 */
[----:B0-----:R-:W-:Y:S02]  /*28c0*/  CS2R R4, SRZ ;  /* 0x0000000000047805 */ /* 0x001fe4000001ff00 */
[----:B------:R1:W2:Y:S04]  /*28d0*/  @!P4 LDG.E R37, [R2.64+-0x980] ;  /* 0xfff680220225c981 */ /* 0x0002a8000c1e1900 */
[----:B------:R1:W2:Y:S04]  /*28e0*/  @!P5 LDG.E R38, [R2.64+-0x900] ;  /* 0xfff700220226d981 */ /* 0x0002a8000c1e1900 */
[----:B------:R1:W2:Y:S01]  /*28f0*/  @!P0 LDG.E R25, [R2.64+-0xe80] ;  /* 0xfff1802202198981 */ /* 0x0002a2000c1e1900 */
[----:B------:R-:W-:-:S03]  /*2900*/  ISETP.GE.AND P0, PT, R148, UR7, PT ;  /* 0x0000000794007c0c */ /* 0x000fc6000bf06270 */
[----:B------:R1:W2:Y:S01]  /*2910*/  @!P1 LDG.E R30, [R2.64+-0xd00] ;  /* 0xfff30022021e9981 */ /* 0x0002a2000c1e1900 */
[----:B------:R-:W-:-:S03]  /*2920*/  ISETP.GE.AND P1, PT, R145, UR7, PT ;  /* 0x0000000791007c0c */ /* 0x000fc6000bf26270 */
[----:B------:R1:W2:Y:S06]  /*2930*/  @!P6 LDG.E R41, [R2.64+-0x880] ;  /* 0xfff780220229e981 */ /* 0x0002ac000c1e1900 */
[----:B------:R1:W2:Y:S01]  /*2940*/  @!P0 LDG.E R5, [R2.64+-0xd80] ;  /* 0xfff2802202058981 */ /* 0x0002a2000c1e1900 */
[----:B------:R-:W-:-:S03]  /*2950*/  ISETP.GE.AND P0, PT, R146, UR7, PT ;  /* 0x0000000792007c0c */ /* 0x000fc6000bf06270 */
[----:B------:R1:W2:Y:S01]  /*2960*/  @!P1 LDG.E R4, [R2.64+-0xc00] ;  /* 0xfff4002202049981 */ /* 0x0002a2000c1e1900 */
[----:B------:R-:W-:Y:S01]  /*2970*/  ISETP.NE.AND P1, PT, R27, RZ, PT ;  /* 0x000000ff1b00720c */ /* 0x000fe20003f25270 */
[----:B------:R-:W-:-:S08]  /*2980*/  IMAD.MOV.U32 R27, RZ, RZ, RZ ;  /* 0x000000ffff1b7224 */ /* 0x000fd000078e00ff */
[----:B------:R1:W2:Y:S01]  /*2990*/  @!P0 LDG.E R27, [R2.64+-0xc80] ;  /* 0xfff38022021b8981 */ /* 0x0002a2000c1e1900 */
[----:B------:R-:W-:-:S03]  /*29a0*/  ISETP.GE.AND P0, PT, R144, UR7, PT ;  /* 0x0000000790007c0c */ /* 0x000fc6000bf06270 */
[----:B------:R1:W2:Y:S10]  /*29b0*/  @!P1 LDG.E R34, [R2.64+-0xb00] ;  /* 0xfff5002202229981 */ /* 0x0002b4000c1e1900 */
[----:B------:R1:W2:Y:S01]  /*29c0*/  @!P0 LDG.E R31, [R2.64+-0xb80] ;  /* 0xfff48022021f8981 */ /* 0x0002a2000c1e1900 */
[----:B---3--:R-:W-:-:S02]  /*29d0*/  FMUL.FTZ R24, R19, -1.4426950216293334961 ;  /* 0xbfb8aa3b13187820 */ /* 0x008fc40000410000 */
[----:B------:R-:W-:-:S04]  /*29e0*/  FMUL.FTZ R23, R20, -1.4426950216293334961 ;  /* 0xbfb8aa3b14177820 */ /* 0x000fc80000410000 */
[----:B------:R-:W0:Y:S01]  /*29f0*/  MUFU.EX2 R24, R24 ;  /* 0x0000001800187308 */ /* 0x000e220000000800 */
[----:B----4-:R-:W-:Y:S02]  /*2a00*/  FMUL.FTZ R29, R18, -1.4426950216293334961 ;  /* 0xbfb8aa3b121d7820 */ /* 0x010fe40000410000 */
[----:B-----5:R-:W-:-:S05]  /*2a10*/  FMUL.FTZ R32, R17, -1.4426950216293334961 ;  /* 0xbfb8aa3b11207820 */ /* 0x020fca0000410000 */
[----:B------:R-:W3:Y:S01]  /*2a20*/  MUFU.EX2 R23, R23 ;  /* 0x0000001700177308 */ /* 0x000ee20000000800 */
[----:B-1----:R-:W-:Y:S02]  /*2a30*/  FMUL.FTZ R2, R15, -1.4426950216293334961 ;  /* 0xbfb8aa3b0f027820 */ /* 0x002fe40000410000 */
[----:B------:R-:W-:Y:S02]  /*2a40*/  FMUL.FTZ R33, R16, -1.4426950216293334961 ;  /* 0xbfb8aa3b10217820 */ /* 0x000fe40000410000 */
[----:B------:R-:W-:-:S03]  /*2a50*/  FMUL.FTZ R3, R14, -1.4426950216293334961 ;  /* 0xbfb8aa3b0e037820 */ /* 0x000fc60000410000 */
[----:B------:R-:W1:Y:S01]  /*2a60*/  MUFU.EX2 R29, R29 ;  /* 0x0000001d001d7308 */ /* 0x000e620000000800 */
[----:B0-----:R-:W-:-:S07]  /*2a70*/  FADD.FTZ R24, R24, 1 ;  /* 0x3f80000018187421 */ /* 0x001fce0000010000 */
[----:B------:R-:W0:Y:S01]  /*2a80*/  MUFU.EX2 R32, R32 ;  /* 0x0000002000207308 */ /* 0x000e220000000800 */
[----:B---3--:R-:W-:-:S07]  /*2a90*/  FADD.FTZ R23, R23, 1 ;  /* 0x3f80000017177421 */ /* 0x008fce0000010000 */
[----:B------:R-:W3:Y:S08]  /*2aa0*/  MUFU.EX2 R2, R2 ;  /* 0x0000000200027308 */ /* 0x000ef00000000800 */
[----:B------:R-:W4:Y:S08]  /*2ab0*/  MUFU.EX2 R33, R33 ;  /* 0x0000002100217308 */ /* 0x000f300000000800 */
[----:B------:R-:W5:Y:S08]  /*2ac0*/  MUFU.EX2 R3, R3 ;  /* 0x0000000300037308 */ /* 0x000f700000000800 */
[----:B------:R-:W-:Y:S01]  /*2ad0*/  MUFU.RCP R24, R24 ;  /* 0x0000001800187308 */ /* 0x000fe20000001000 */
[----:B-1----:R-:W-:-:S02]  /*2ae0*/  FADD.FTZ R29, R29, 1 ;  /* 0x3f8000001d1d7421 */ /* 0x002fc40000010000 */
[----:B0-----:R-:W-:-:S05]  /*2af0*/  FADD.FTZ R32, R32, 1 ;  /* 0x3f80000020207421 */ /* 0x001fca0000010000 */
[----:B------:R-:W0:Y:S01]  /*2b00*/  MUFU.RCP R23, R23 ;  /* 0x0000001700177308 */ /* 0x000e220000001000 */
[----:B------:R-:W-:Y:S02]  /*2b10*/  FMUL.FTZ R39, R13, -1.4426950216293334961 ;  /* 0xbfb8aa3b0d277820 */ /* 0x000fe40000410000 */
[----:B------:R-:W-:Y:S02]  /*2b20*/  FMUL.FTZ R42, R12, -1.4426950216293334961 ;  /* 0xbfb8aa3b0c2a7820 */ /* 0x000fe40000410000 */
[----:B------:R-:W-:Y:S02]  /*2b30*/  FMUL.FTZ R43, R11, -1.4426950216293334961 ;  /* 0xbfb8aa3b0b2b7820 */ /* 0x000fe40000410000 */
[----:B------:R-:W-:Y:S02]  /*2b40*/  FMUL.FTZ R44, R10, -1.4426950216293334961 ;  /* 0xbfb8aa3b0a2c7820 */ /* 0x000fe40000410000 */
[----:B---3--:R-:W-:Y:S01]  /*2b50*/  FADD.FTZ R2, R2, 1 ;  /* 0x3f80000002027421 */ /* 0x008fe20000010000 */
[----:B------:R1:W-:Y:S01]  /*2b60*/  MUFU.EX2 R40, R39 ;  /* 0x0000002700287308 */ /* 0x0003e20000000800 */
[----:B------:R-:W-:-:S02]  /*2b70*/  FMUL.FTZ R45, R9, -1.4426950216293334961 ;  /* 0xbfb8aa3b092d7820 */ /* 0x000fc40000410000 */
[----:B----4-:R-:W-:Y:S02]  /*2b80*/  FADD.FTZ R33, R33, 1 ;  /* 0x3f80000021217421 */ /* 0x010fe40000010000 */
[----:B-----5:R-:W-:-:S03]  /*2b90*/  FADD.FTZ R3, R3, 1 ;  /* 0x3f80000003037421 */ /* 0x020fc60000010000 */
[----:B------:R-:W3:Y:S01]  /*2ba0*/  MUFU.RCP R29, R29 ;  /* 0x0000001d001d7308 */ /* 0x000ee20000001000 */
[----:B-1----:R-:W-:Y:S02]  /*2bb0*/  FMUL.FTZ R39, R7, -1.4426950216293334961 ;  /* 0xbfb8aa3b07277820 */ /* 0x002fe40000410000 */
[----:B------:R-:W-:-:S05]  /*2bc0*/  FMUL.FTZ R46, R8, -1.4426950216293334961 ;  /* 0xbfb8aa3b082e7820 */ /* 0x000fca0000410000 */
[----:B------:R-:W-:Y:S08]  /*2bd0*/  MUFU.RCP R32, R32 ;  /* 0x0000002000207308 */ /* 0x000ff00000001000 */
[----:B------:R-:W1:Y:S08]  /*2be0*/  MUFU.EX2 R42, R42 ;  /* 0x0000002a002a7308 */ /* 0x000e700000000800 */
[----:B------:R-:W-:Y:S08]  /*2bf0*/  MUFU.EX2 R43, R43 ;  /* 0x0000002b002b7308 */ /* 0x000ff00000000800 */
[----:B------:R-:W-:Y:S08]  /*2c00*/  MUFU.EX2 R44, R44 ;  /* 0x0000002c002c7308 */ /* 0x000ff00000000800 */
[----:B------:R-:W-:Y:S08]  /*2c10*/  MUFU.EX2 R45, R45 ;  /* 0x0000002d002d7308 */ /* 0x000ff00000000800 */
[----:B------:R-:W-:Y:S08]  /*2c20*/  MUFU.EX2 R47, R39 ;  /* 0x00000027002f7308 */ /* 0x000ff00000000800 */
[----:B------:R-:W4:Y:S01]  /*2c30*/  MUFU.RCP R33, R33 ;  /* 0x0000002100217308 */ /* 0x000f220000001000 */
[----:B------:R-:W-:-:S07]  /*2c40*/  FMUL.FTZ R48, R6, -1.4426950216293334961 ;  /* 0xbfb8aa3b06307820 */ /* 0x000fce0000410000 */
[----:B------:R0:W-:Y:S02]  /*2c50*/  MUFU.RCP R39, R3 ;  /* 0x0000000300277308 */ /* 0x0001e40000001000 */
[----:B0-----:R-:W-:-:S06]  /*2c60*/  FADD.FTZ R3, -R23, 1 ;  /* 0x3f80000017037421 */ /* 0x001fcc0000010100 */
[----:B------:R-:W0:Y:S01]  /*2c70*/  MUFU.EX2 R46, R46 ;  /* 0x0000002e002e7308 */ /* 0x000e220000000800 */
[----:B--2---:R-:W-:Y:S04]  /*2c80*/  STS [R135], R26 ;  /* 0x0000001a87007388 */ /* 0x004fe80000000800 */
        /* <DEDUP_REMOVED lines=14> */
[----:B------:R1:W-:Y:S01]  /*2d70*/  STS [R112+0x780], R41 ;  /* 0x0007802970007388 */ /* 0x0003e20000000800 */
[----:B------:R-:W-:-:S06]  /*2d80*/  NOP ;  /* 0x0000000000007918 */ /* 0x000fcc0000000000 */
[----:B------:R-:W5:Y:S04]  /*2d90*/  LDS R21, [R110] ;  /* 0x000000006e157984 */ /* 0x000f680000000800 */
[----:B------:R-:W0:Y:S04]  /*2da0*/  LDS R22, [R110+0x4] ;  /* 0x000004006e167984 */ /* 0x000e280000000800 */
[----:B------:R-:W0:Y:S04]  /*2db0*/  LDS R25, [R110+0x8] ;  /* 0x000008006e197984 */ /* 0x000e280000000800 */
[----:B------:R-:W0:Y:S04]  /*2dc0*/  LDS R26, [R110+0xc] ;  /* 0x00000c006e1a7984 */ /* 0x000e280000000800 */
[----:B------:R-:W0:Y:S01]  /*2dd0*/  LDS R27, [R110+0x10] ;  /* 0x000010006e1b7984 */ /* 0x000e220000000800 */
[----:B--2---:R2:W-:Y:S03]  /*2de0*/  MUFU.RCP R34, R2 ;  /* 0x0000000200227308 */ /* 0x0045e60000001000 */
[----:B------:R-:W0:Y:S01]  /*2df0*/  LDS R28, [R110+0x14] ;  /* 0x000014006e1c7984 */ /* 0x000e220000000800 */
[----:B------:R-:W-:-:S03]  /*2e00*/  FFMA.FTZ R3, R20, R3, 1 ;  /* 0x3f80000014037423 */ /* 0x000fc60000010003 */
[----:B------:R-:W0:Y:S01]  /*2e10*/  LDS R31, [R110+0x18] ;  /* 0x000018006e1f7984 */ /* 0x000e220000000800 */
[----:B--2---:R-:W-:-:S03]  /*2e20*/  FADD.FTZ R2, -R24, 1 ;  /* 0x3f80000018027421 */ /* 0x004fc60000010100 */
[----:B------:R-:W2:Y:S01]  /*2e30*/  LDS R30, [R110+0x1c] ;  /* 0x00001c006e1e7984 */ /* 0x000ea20000000800 */
[----:B------:R-:W-:Y:S02]  /*2e40*/  FFMA.FTZ R4, R19, R2, 1 ;  /* 0x3f80000013047423 */ /* 0x000fe40000010002 */
[----:B---3--:R-:W-:Y:S01]  /*2e50*/  FADD.FTZ R35, -R29, 1 ;  /* 0x3f8000001d237421 */ /* 0x008fe20000010100 */
[----:B------:R-:W3:Y:S01]  /*2e60*/  MUFU.EX2 R48, R48 ;  /* 0x0000003000307308 */ /* 0x000ee20000000800 */
[----:B-1----:R-:W-:Y:S01]  /*2e70*/  FADD.FTZ R41, R42, 1 ;  /* 0x3f8000002a297421 */ /* 0x002fe20000010000 */
[----:B------:R-:W-:Y:S01]  /*2e80*/  LDS R36, [R110+0x24] ;  /* 0x000024006e247984 */ /* 0x000fe20000000800 */
[----:B------:R-:W-:Y:S02]  /*2e90*/  FMUL.FTZ R49, R0, -1.4426950216293334961 ;  /* 0xbfb8aa3b00317820 */ /* 0x000fe40000410000 */
[----:B----4-:R-:W-:Y:S01]  /*2ea0*/  FADD.FTZ R37, -R33, 1 ;  /* 0x3f80000021257421 */ /* 0x010fe20000010100 */
[----:B------:R-:W-:Y:S01]  /*2eb0*/  LDS R38, [R110+0x2c] ;  /* 0x00002c006e267984 */ /* 0x000fe20000000800 */
[----:B-----5:R-:W-:-:S02]  /*2ec0*/  FMUL.FTZ R2, R76, R21 ;  /* 0x000000154c027220 */ /* 0x020fc40000410000 */
[----:B0-----:R-:W-:Y:S02]  /*2ed0*/  FMUL.FTZ R5, R75, R22 ;  /* 0x000000164b057220 */ /* 0x001fe40000410000 */
[----:B------:R-:W-:Y:S02]  /*2ee0*/  FMUL.FTZ R2, R23, R2 ;  /* 0x0000000217027220 */ /* 0x000fe40000410000 */
[----:B------:R-:W-:Y:S02]  /*2ef0*/  FMUL.FTZ R5, R24, R5 ;  /* 0x0000000518057220 */ /* 0x000fe40000410000 */
[----:B------:R-:W-:Y:S02]  /*2f00*/  FMUL.FTZ R3, R2, R3 ;  /* 0x0000000302037220 */ /* 0x000fe40000410000 */
[----:B------:R-:W-:Y:S02]  /*2f10*/  FADD.FTZ R2, -R32, 1 ;  /* 0x3f80000020027421 */ /* 0x000fe40000010100 */
[----:B------:R-:W-:-:S02]  /*2f20*/  FADD.FTZ R42, R43, 1 ;  /* 0x3f8000002b2a7421 */ /* 0x000fc40000010000 */
[----:B------:R-:W-:Y:S02]  /*2f30*/  FADD.FTZ R43, R44, 1 ;  /* 0x3f8000002c2b7421 */ /* 0x000fe40000010000 */
[----:B------:R-:W-:Y:S02]  /*2f40*/  FMUL.FTZ R5, R5, R4 ;  /* 0x0000000405057220 */ /* 0x000fe40000410000 */
[----:B------:R-:W-:Y:S02]  /*2f50*/  FADD.FTZ R44, R45, 1 ;  /* 0x3f8000002d2c7421 */ /* 0x000fe40000010000 */
[----:B------:R-:W-:Y:S02]  /*2f60*/  FFMA.FTZ R4, R17, R2, 1 ;  /* 0x3f80000011047423 */ /* 0x000fe40000010002 */
[----:B------:R-:W-:Y:S02]  /*2f70*/  FFMA.FTZ R45, R18, R35, 1 ;  /* 0x3f800000122d7423 */ /* 0x000fe40000010023 */
[----:B------:R-:W-:Y:S01]  /*2f80*/  FMUL.FTZ R2, R74, R25 ;  /* 0x000000194a027220 */ /* 0x000fe20000410000 */
[----:B------:R-:W0:Y:S01]  /*2f90*/  LDS R35, [R110+0x20] ;  /* 0x000020006e237984 */ /* 0x000e220000000800 */
[----:B------:R1:W-:Y:S01]  /*2fa0*/  MUFU.EX2 R54, R49 ;  /* 0x0000003100367308 */ /* 0x0003e20000000800 */
[----:B------:R-:W-:-:S02]  /*2fb0*/  FADD.FTZ R40, R40, 1 ;  /* 0x3f80000028287421 */ /* 0x000fc40000010000 */
[----:B------:R-:W-:Y:S02]  /*2fc0*/  FADD.FTZ R50, R47, 1 ;  /* 0x3f8000002f327421 */ /* 0x000fe40000010000 */
[----:B------:R-:W-:Y:S02]  /*2fd0*/  FMUL.FTZ R2, R29, R2 ;  /* 0x000000021d027220 */ /* 0x000fe40000410000 */
[----:B------:R-:W-:Y:S02]  /*2fe0*/  FFMA.FTZ R51, R16, R37, 1 ;  /* 0x3f80000010337423 */ /* 0x000fe40000010025 */
[----:B-1----:R-:W-:Y:S01]  /*2ff0*/  FADD.FTZ R49, R46, 1 ;  /* 0x3f8000002e317421 */ /* 0x002fe20000010000 */
[----:B------:R-:W1:Y:S01]  /*3000*/  LDS R37, [R110+0x28] ;  /* 0x000028006e257984 */ /* 0x000e620000000800 */
[----:B------:R-:W-:Y:S02]  /*3010*/  FMUL.FTZ R47, R73, R26 ;  /* 0x0000001a492f7220 */ /* 0x000fe40000410000 */
[----:B------:R-:W-:-:S02]  /*3020*/  FMUL.FTZ R46, R72, R27 ;  /* 0x0000001b482e7220 */ /* 0x000fc40000410000 */
[----:B------:R-:W-:Y:S01]  /*3030*/  FMUL.FTZ R53, R2, R45 ;  /* 0x0000002d02357220 */ /* 0x000fe20000410000 */
[----:B------:R-:W4:Y:S01]  /*3040*/  MUFU.RCP R40, R40 ;  /* 0x0000002800287308 */ /* 0x000f220000001000 */
[----:B------:R-:W-:Y:S02]  /*3050*/  FMUL.FTZ R47, R32, R47 ;  /* 0x0000002f202f7220 */ /* 0x000fe40000410000 */
[----:B------:R-:W-:Y:S02]  /*3060*/  FMUL.FTZ R46, R33, R46 ;  /* 0x0000002e212e7220 */ /* 0x000fe40000410000 */
[----:B------:R-:W-:Y:S02]  /*3070*/  FADD.FTZ R45, -R39, 1 ;  /* 0x3f800000272d7421 */ /* 0x000fe40000010100 */
[----:B------:R-:W-:Y:S02]  /*3080*/  FMUL.FTZ R65, R46, R51 ;  /* 0x000000332e417220 */ /* 0x000fe40000410000 */
[----:B------:R-:W-:Y:S01]  /*3090*/  FMUL.FTZ R55, R47, R4 ;  /* 0x000000042f377220 */ /* 0x000fe20000410000 */
[----:B------:R-:W-:Y:S01]  /*30a0*/  LDS R46, [R110+0x3c] ;  /* 0x00003c006e2e7984 */ /* 0x000fe20000000800 */
[----:B---3--:R-:W-:-:S02]  /*30b0*/  FADD.FTZ R51, R48, 1 ;  /* 0x3f80000030337421 */ /* 0x008fc40000010000 */
[----:B------:R-:W-:Y:S01]  /*30c0*/  FFMA.FTZ R123, R14, R45, 1 ;  /* 0x3f8000000e7b7423 */ /* 0x000fe2000001002d */
[----:B------:R-:W3:Y:S04]  /*30d0*/  LDS R47, [R110+0x30] ;  /* 0x000030006e2f7984 */ /* 0x000ee80000000800 */
[----:B------:R-:W5:Y:S04]  /*30e0*/  LDS R48, [R110+0x34] ;  /* 0x000034006e307984 */ /* 0x000f680000000800 */
[----:B------:R-:W0:Y:S01]  /*30f0*/  LDS R45, [R110+0x38] ;  /* 0x000038006e2d7984 */ /* 0x000e220000000800 */
[----:B------:R-:W0:Y:S01]  /*3100*/  MUFU.RCP R42, R42 ;  /* 0x0000002a002a7308 */ /* 0x000e220000001000 */
[----:B----4-:R-:W-:-:S02]  /*3110*/  FADD.FTZ R4, -R40, 1 ;  /* 0x3f80000028047421 */ /* 0x010fc40000010100 */
[----:B------:R-:W-:Y:S01]  /*3120*/  FADD.FTZ R2, -R34, 1 ;  /* 0x3f80000022027421 */ /* 0x000fe20000010100 */
[----:B------:R-:W-:Y:S01]  /*3130*/  BAR.SYNC.DEFER_BLOCKING 0x0 ;  /* 0x0000000000007b1d */ /* 0x000fe20000010000 */
[----:B------:R-:W-:-:S05]  /*3140*/  FMUL.FTZ R67, R71, R28 ;  /* 0x0000001c47437220 */ /* 0x000fca0000410000 */
[----:B------:R-:W4:Y:S01]  /*3150*/  MUFU.RCP R43, R43 ;  /* 0x0000002b002b7308 */ /* 0x000f220000001000 */
[----:B------:R-:W-:-:S07]  /*3160*/  FFMA.FTZ R52, R13, R4, 1 ;  /* 0x3f8000000d347423 */ /* 0x000fce0000010004 */
[----:B------:R-:W0:Y:S01]  /*3170*/  MUFU.RCP R41, R41 ;  /* 0x0000002900297308 */ /* 0x000e220000001000 */
[----:B------:R-:W-:-:S07]  /*3180*/  FFMA.FTZ R2, R15, R2, 1 ;  /* 0x3f8000000f027423 */ /* 0x000fce0000010002 */
[----:B------:R-:W0:Y:S01]  /*3190*/  MUFU.RCP R44, R44 ;  /* 0x0000002c002c7308 */ /* 0x000e220000001000 */
[----:B------:R-:W-:Y:S02]  /*31a0*/  FMUL.FTZ R4, R70, R31 ;  /* 0x0000001f46047220 */ /* 0x000fe40000410000 */
[----:B------:R-:W-:Y:S02]  /*31b0*/  FMUL.FTZ R67, R34, R67 ;  /* 0x0000004322437220 */ /* 0x000fe40000410000 */
[----:B--2---:R-:W-:Y:S02]  /*31c0*/  FMUL.FTZ R129, R69, R30 ;  /* 0x0000001e45817220 */ /* 0x004fe40000410000 */
[----:B------:R-:W-:Y:S01]  /*31d0*/  FMUL.FTZ R4, R39, R4 ;  /* 0x0000000427047220 */ /* 0x000fe20000410000 */
[----:B------:R-:W2:Y:S01]  /*31e0*/  MUFU.RCP R50, R50 ;  /* 0x0000003200327308 */ /* 0x000ea20000001000 */
[----:B------:R-:W-:Y:S02]  /*31f0*/  FADD.FTZ R56, R54, 1 ;  /* 0x3f80000036387421 */ /* 0x000fe40000010000 */
[----:B------:R-:W-:-:S02]  /*3200*/  FMUL.FTZ R67, R67, R2 ;  /* 0x0000000243437220 */ /* 0x000fc40000410000 */
[----:B------:R-:W-:-:S03]  /*3210*/  FMUL.FTZ R129, R40, R129 ;  /* 0x0000008128817220 */ /* 0x000fc60000410000 */
[----:B------:R-:W1:Y:S01]  /*3220*/  MUFU.RCP R51, R51 ;  /* 0x0000003300337308 */ /* 0x000e620000001000 */
[----:B0-----:R-:W-:Y:S02]  /*3230*/  FADD.FTZ R2, -R42, 1 ;  /* 0x3f8000002a027421 */ /* 0x001fe40000010100 */
[----:B------:R-:W-:Y:S02]  /*3240*/  FMUL.FTZ R123, R4, R123 ;  /* 0x0000007b047b7220 */ /* 0x000fe40000410000 */
[----:B------:R-:W-:Y:S02]  /*3250*/  FMUL.FTZ R129, R129, R52 ;  /* 0x0000003481817220 */ /* 0x000fe40000410000 */
[----:B----4-:R-:W-:Y:S01]  /*3260*/  FADD.FTZ R165, -R43, 1 ;  /* 0x3f8000002ba57421 */ /* 0x010fe20000010100 */
[----:B------:R-:W0:Y:S01]  /*3270*/  MUFU.RCP R49, R49 ;  /* 0x0000003100317308 */ /* 0x000e220000001000 */
[----:B------:R-:W-:Y:S02]  /*3280*/  FFMA.FTZ R4, R11, R2, 1 ;  /* 0x3f8000000b047423 */ /* 0x000fe40000010002 */
[----:B------:R-:W-:-:S02]  /*3290*/  FADD.FTZ R131, -R41, 1 ;  /* 0x3f80000029837421 */ /* 0x000fc40000010100 */
[----:B------:R-:W-:-:S03]  /*32a0*/  FADD.FTZ R52, -R44, 1 ;  /* 0x3f8000002c347421 */ /* 0x000fc60000010100 */
[----:B------:R-:W4:Y:S01]  /*32b0*/  MUFU.RCP R177, R56 ;  /* 0x0000003800b17308 */ /* 0x000f220000001000 */
[----:B------:R-:W-:Y:S02]  /*32c0*/  FMUL.FTZ R2, R68, R35 ;  /* 0x0000002344027220 */ /* 0x000fe40000410000 */
[----:B------:R-:W-:Y:S02]  /*32d0*/  FFMA.FTZ R167, R10, R165, 1 ;  /* 0x3f8000000aa77423 */ /* 0x000fe400000100a5 */
[----:B------:R-:W-:Y:S02]  /*32e0*/  FFMA.FTZ R131, R12, R131, 1 ;  /* 0x3f8000000c837423 */ /* 0x000fe40000010083 */
[----:B------:R-:W-:Y:S02]  /*32f0*/  FFMA.FTZ R54, R9, R52, 1 ;  /* 0x3f80000009367423 */ /* 0x000fe40000010034 */
[----:B------:R-:W-:Y:S02]  /*3300*/  FMUL.FTZ R165, R63, R36 ;  /* 0x000000243fa57220 */ /* 0x000fe40000410000 */
[----:B------:R-:W-:-:S02]  /*3310*/  FMUL.FTZ R2, R41, R2 ;  /* 0x0000000229027220 */ /* 0x000fc40000410000 */
[----:B-1----:R-:W-:Y:S02]  /*3320*/  FMUL.FTZ R52, R62, R37 ;  /* 0x000000253e347220 */ /* 0x002fe40000410000 */
[----:B------:R-:W-:Y:S02]  /*3330*/  FMUL.FTZ R169, R61, R38 ;  /* 0x000000263da97220 */ /* 0x000fe40000410000 */
[----:B------:R-:W-:Y:S02]  /*3340*/  FMUL.FTZ R165, R42, R165 ;  /* 0x000000a52aa57220 */ /* 0x000fe40000410000 */
[----:B------:R-:W-:Y:S02]  /*3350*/  FMUL.FTZ R131, R2, R131 ;  /* 0x0000008302837220 */ /* 0x000fe40000410000 */
[----:B------:R-:W-:Y:S02]  /*3360*/  FMUL.FTZ R52, R43, R52 ;  /* 0x000000342b347220 */ /* 0x000fe40000410000 */
[----:B------:R-:W-:-:S02]  /*3370*/  FMUL.FTZ R169, R44, R169 ;  /* 0x000000a92ca97220 */ /* 0x000fc40000410000 */
[----:B--2---:R-:W-:Y:S02]  /*3380*/  FADD.FTZ R2, -R50, 1 ;  /* 0x3f80000032027421 */ /* 0x004fe40000010100 */
[----:B------:R-:W-:Y:S02]  /*3390*/  FADD.FTZ R173, -R51, 1 ;  /* 0x3f80000033ad7421 */ /* 0x000fe40000010100 */
[----:B------:R-:W-:Y:S02]  /*33a0*/  FMUL.FTZ R165, R165, R4 ;  /* 0x00000004a5a57220 */ /* 0x000fe40000410000 */
[----:B------:R-:W-:Y:S02]  /*33b0*/  FMUL.FTZ R167, R52, R167 ;  /* 0x000000a734a77220 */ /* 0x000fe40000410000 */
[----:B------:R-:W-:Y:S02]  /*33c0*/  FMUL.FTZ R169, R169, R54 ;  /* 0x00000036a9a97220 */ /* 0x000fe40000410000 */
[----:B------:R-:W-:-:S02]  /*33d0*/  FFMA.FTZ R4, R7, R2, 1 ;  /* 0x3f80000007047423 */ /* 0x000fc40000010002 */
[----:B------:R-:W-:Y:S02]  /*33e0*/  FFMA.FTZ R175, R6, R173, 1 ;  /* 0x3f80000006af7423 */ /* 0x000fe400000100ad */
[----:B0-----:R-:W-:Y:S02]  /*33f0*/  FADD.FTZ R171, -R49, 1 ;  /* 0x3f80000031ab7421 */ /* 0x001fe40000010100 */
[----:B----4-:R-:W-:Y:S02]  /*3400*/  FADD.FTZ R179, -R177, 1 ;  /* 0x3f800000b1b37421 */ /* 0x010fe40000010100 */
[----:B---3--:R-:W-:Y:S02]  /*3410*/  FMUL.FTZ R2, R60, R47 ;  /* 0x0000002f3c027220 */ /* 0x008fe40000410000 */
[----:B-----5:R-:W-:Y:S02]  /*3420*/  FMUL.FTZ R173, R59, R48 ;  /* 0x000000303bad7220 */ /* 0x020fe40000410000 */
[----:B------:R-:W-:-:S02]  /*3430*/  FMUL.FTZ R52, R58, R45 ;  /* 0x0000002d3a347220 */ /* 0x000fc40000410000 */
[----:B------:R-:W-:Y:S01]  /*3440*/  FMUL.FTZ R54, R57, R46 ;  /* 0x0000002e39367220 */ /* 0x000fe20000410000 */
[----:B------:R-:W-:Y:S01]  /*3450*/  ISETP.NE.AND P6, PT, R160, RZ, PT ;  /* 0x000000ffa000720c */ /* 0x000fe20003fc5270 */
[----:B------:R-:W-:Y:S02]  /*3460*/  FFMA.FTZ R171, R8, R171, 1 ;  /* 0x3f80000008ab7423 */ /* 0x000fe400000100ab */
        /* <DEDUP_REMOVED lines=46> */
[----:B------:R-:W-:-:S02]  /*3750*/  UIMAD UR28, UR38, UR30, URZ ;  /* 0x0000001e261c72a4 */ /* 0x000fc4000f8e023f */
[----:B------:R-:W-:Y:S02]  /*3760*/  UIMAD.WIDE.U32 UR8, UR29, UR30, URZ ;  /* 0x0000001e1d0872a5 */ /* 0x000fe4000f8e003f */
[----:B------:R-:W-:Y:S01]  /*3770*/  UIMAD UR30, UR29, UR31, UR28 ;  /* 0x0000001f1d1e72a4 */ /* 0x000fe2000f8e021c */
[C---:B------:R-:W-:Y:S01]  /*3780*/  IADD3 R122, P1, R120.reuse, UR25, RZ ;  /* 0x00000019787a7c10 */ /* 0x040fe2000ff3e0ff */
[----:B------:R-:W-:Y:S02]  /*3790*/  BSSY B0, `(.L_x_3367) ;  /* 0x0000012000007945 */ /* 0x000fe40003800000 */
[----:B------:R-:W-:Y:S01]  /*37a0*/  UIADD3 UR28, UR9, UR30, URZ ;  /* 0x0000001e091c7290 */ /* 0x000fe2000fffe03f */
[----:B------:R-:W-:Y:S02]  /*37b0*/  P2R R2, PR, RZ, 0x40 ;  /* 0x00000040ff027803 */ /* 0x000fe40000000000 */
[----:B0-----:R-:W-:Y:S02]  /*37c0*/  IADD3.X R123, R121, UR39, RZ, P1, !PT ;  /* 0x00000027797b7c10 */ /* 0x001fe40008ffe4ff */
[----:B-1----:R-:W-:-:S13]  /*37d0*/  ISETP.GE.AND P0, PT, R120, R187, PT ;  /* 0x000000bb7800720c */ /* 0x002fda0003f06270 */
[----:B------:R-:W-:Y:S05]  /*37e0*/  @P0 BRA `(.L_x_3368) ;  /* 0x000000c000000947 */ /* 0x000fea0003800000 */
[----:B------:R-:W-:Y:S01]  /*37f0*/  IMAD.U32 R3, RZ, RZ, UR29 ;  /* 0x0000001dff037e24 */ /* 0x000fe2000f8e00ff */
[----:B------:R-:W-:Y:S01]  /*3800*/  ULDC.64 UR32, c[0x0][0x2f0] ;  /* 0x0000bc0000207ab9 */ /* 0x000fe20000000a00 */
[----:B------:R-:W-:Y:S01]  /*3810*/  MOV R5, UR16 ;  /* 0x0000001000057c02 */ /* 0x000fe20008000f00 */
[----:B------:R-:W-:Y:S01]  /*3820*/  UIMAD UR31, UR17, UR32, URZ ;  /* 0x00000020111f72a4 */ /* 0x000fe2000f8e023f */
[----:B------:R-:W-:-:S03]  /*3830*/  IMAD.WIDE.U32 R2, R3, c[0x0][0x2e8], R122 ;  /* 0x0000ba0003027a25 */ /* 0x000fc600078e007a */
[----:B------:R-:W-:Y:S02]  /*3840*/  UIMAD UR31, UR16, UR33, UR31 ;  /* 0x00000021101f72a4 */ /* 0x000fe4000f8e021f */
[----:B------:R-:W-:-:S05]  /*3850*/  IADD3 R3, R3, UR30, RZ ;  /* 0x0000001e03037c10 */ /* 0x000fca000fffe0ff */
[----:B------:R-:W-:-:S05]  /*3860*/  IMAD.WIDE.U32 R2, R5, c[0x0][0x2f0], R2 ;  /* 0x0000bc0005027a25 */ /* 0x000fca00078e0002 */
[----:B------:R-:W-:Y:S02]  /*3870*/  IADD3 R3, R3, UR31, RZ ;  /* 0x0000001f03037c10 */ /* 0x000fe4000fffe0ff */
[----:B------:R-:W-:-:S04]  /*3880*/  LEA R4, P0, R2, c[0x0][0x338], 0x2 ;  /* 0x0000ce0002047a11 */ /* 0x000fc800078010ff */
[----:B------:R-:W-:-:S05]  /*3890*/  LEA.HI.X R5, R2, c[0x0][0x33c], R3, 0x2, P0 ;  /* 0x0000cf0002057a11 */ /* 0x000fca00000f1403 */
[----:B------:R0:W-:Y:S04]  /*38a0*/  STG.E [R4.64], R53 ;  /* 0x0000003504007986 */ /* 0x0001e8000c101922 */
.L_x_3368:
[----:B------:R-:W-:Y:S05]  /*38b0*/  BSYNC B0 ;  /* 0x0000000000007941 */ /* 0x000fea0003800000 */
.L_x_3367:
        /* <DEDUP_REMOVED lines=11> */
[----:B------:R-:W-:Y:S01]  /*3970*/  ISETP.GE.AND P4, PT, R145, R187, PT ;  /* 0x000000bb9100720c */ /* 0x000fe20003f86270 */
[----:B------:R-:W-:Y:S01]  /*3980*/  FMUL.FTZ R20, R20, R23 ;  /* 0x0000001714147220 */ /* 0x000fe20000410000 */
[----:B------:R-:W-:Y:S01]  /*3990*/  ISETP.GE.AND P5, PT, R144, R187, PT ;  /* 0x000000bb9000720c */ /* 0x000fe20003fa6270 */
[----:B------:R-:W-:Y:S01]  /*39a0*/  UIADD3.X UR8, UR27, UR7, UR9, UP0, !UPT ;  /* 0x000000071b087290 */ /* 0x000fe200087fe409 */
        /* <DEDUP_REMOVED lines=61> */
[----:B------:R-:W-:Y:S01]  /*3d80*/  FMUL.FTZ R57, R57, R0 ;  /* 0x0000000039397220 */ /* 0x000fe20000410000 */
        /* <DEDUP_REMOVED lines=62> */
[----:B------:R-:W-:Y:S01]  /*4170*/  MOV R2, R122 ;  /* 0x0000007a00027202 */ /* 0x000fe20000000f00 */
[----:B------:R-:W-:Y:S01]  /*4180*/  IMAD.U32 R5, RZ, RZ, UR29 ;  /* 0x0000001dff057e24 */ /* 0x000fe2000f8e00ff */
        /* <DEDUP_REMOVED lines=12> */
.L_x_3371:
[----:B------:R-:W-:Y:S05]  /*4250*/  BSYNC B0 ;  /* 0x0000000000007941 */ /* 0x000fea0003800000 */
.L_x_3370:
        /* <DEDUP_REMOVED lines=16> */
[----:B0-----:R-:W-:-:S04]  /*4360*/  MOV R4, UR8 ;  /* 0x0000000800047c02 */ /* 0x001fc80008000f00 */
        /* <DEDUP_REMOVED lines=26> */
.L_x_3369:
[----:B0-----:R-:W-:Y:S01]  /*4510*/  FFMA.FTZ R0, R108, R76, R161 ;  /* 0x0000004c6c007223 */ /* 0x001fe200000100a1 */
        /* <DEDUP_REMOVED lines=39> */
[----:B------:R-:W-:Y:S02]  /*4790*/  FMUL.FTZ R42, R58, UR4 ;  /* 0x000000043a2a7c20 */ /* 0x000fe40008410000 */
[----:B------:R-:W-:Y:S02]  /*47a0*/  FMUL.FTZ R41, R57, UR4 ;  /* 0x0000000439297c20 */ /* 0x000fe40008410000 */
[----:B------:R-:W-:Y:S02]  /*47b0*/  IMAD.MOV.U32 R25, RZ, RZ, RZ ;  /* 0x000000ffff197224 */ /* 0x000fe400078e00ff */
[----:B------:R-:W-:Y:S01]  /*47c0*/  FFMA.FTZ R161, R93, R57, R0 ;  /* 0x000000395da17223 */ /* 0x000fe20000010000 */
[----:B------:R-:W-:Y:S05]  /*47d0*/  @!P0 BRA `(.L_x_3372) ;  /* 0x0000460000008947 */ /* 0x000fea0003800000 */
[----:B------:R-:W-:Y:S01]  /*47e0*/  UIADD3 UR28, UR24, -0x1, URZ ;  /* 0xffffffff181c7890 */ /* 0x000fe2000fffe03f */
[----:B------:R-:W-:Y:S01]  /*47f0*/  FADD.FTZ R24, R77, UR5 ;  /* 0x000000054d187e21 */ /* 0x000fe20008010000 */
[----:B------:R-:W-:Y:S01]  /*4800*/  MOV R40, RZ ;  /* 0x000000ff00287202 */ /* 0x000fe20000000f00 */
[----:B------:R-:W-:Y:S01]  /*4810*/  FADD.FTZ R23, R78, UR5 ;  /* 0x000000054e177e21 */ /* 0x000fe20008010000 */
[----:B------:R-:W-:Y:S01]  /*4820*/  ULEA.HI UR9, UR28, UR28, URZ, 0x1 ;  /* 0x0000001c1c097291 */ /* 0x000fe2000f8f083f */
[----:B------:R-:W-:Y:S01]  /*4830*/  FADD.FTZ R22, R79, UR5 ;  /* 0x000000054f167e21 */ /* 0x000fe20008010000 */
[----:B------:R-:W-:Y:S01]  /*4840*/  UMOV UR7, URZ ;  /* 0x0000003f00077c82 */ /* 0x000fe20008000000 */
[----:B------:R-:W-:Y:S01]  /*4850*/  FADD.FTZ R21, R80, UR5 ;  /* 0x0000000550157e21 */ /* 0x000fe20008010000 */
[----:B------:R-:W-:Y:S01]  /*4860*/  ULOP3.LUT UR9, UR9, 0xfffffe, URZ, 0xc0, !UPT ;  /* 0x00fffffe09097892 */ /* 0x000fe2000f8ec03f */
[----:B------:R-:W-:Y:S01]  /*4870*/  FADD.FTZ R20, R81, UR5 ;  /* 0x0000000551147e21 */ /* 0x000fe20008010000 */
[----:B------:R-:W-:Y:S01]  /*4880*/  UMOV UR8, URZ ;  /* 0x0000003f00087c82 */ /* 0x000fe20008000000 */
[----:B------:R-:W-:Y:S01]  /*4890*/  FADD.FTZ R19, R82, UR5 ;  /* 0x0000000552137e21 */ /* 0x000fe20008010000 */
[----:B------:R-:W-:Y:S01]  /*48a0*/  UIADD3 UR28, UR28, -UR9, URZ ;  /* 0x800000091c1c7290 */ /* 0x000fe2000fffe03f */
[----:B------:R-:W-:-:S02]  /*48b0*/  FADD.FTZ R18, R83, UR5 ;  /* 0x0000000553127e21 */ /* 0x000fc40008010000 */
[----:B------:R-:W-:Y:S01]  /*48c0*/  FADD.FTZ R17, R84, UR5 ;  /* 0x0000000554117e21 */ /* 0x000fe20008010000 */
[----:B------:R-:W-:Y:S01]  /*48d0*/  UMOV UR9, URZ ;  /* 0x0000003f00097c82 */ /* 0x000fe20008000000 */
        /* <DEDUP_REMOVED lines=8> */
.L_x_3420:
[----:B------:R-:W-:Y:S01]  /*4960*/  USHF.R.S32.HI UR40, URZ, 0x1f, UR7 ;  /* 0x0000001f3f287899 */ /* 0x000fe20008011407 */
[----:B------:R-:W-:Y:S01]  /*4970*/  MOV R5, UR7 ;  /* 0x0000000700057c02 */ /* 0x000fe20008000f00 */
[----:B------:R-:W-:Y:S01]  /*4980*/  ULDC.64 UR30, c[0x0][0x1a0] ;  /* 0x00006800001e7ab9 */ /* 0x000fe20000000a00 */
[----:B------:R-:W-:Y:S01]  /*4990*/  HFMA2.MMA R0, -RZ, RZ, 0, 0 ;  /* 0x00000000ff007435 */ /* 0x000fe200000001ff */
[----:B------:R-:W-:Y:S01]  /*49a0*/  ULDC UR42, c[0x0][0x168] ;  /* 0x00005a00002a7ab9 */ /* 0x000fe20000000800 */
[----:B------:R-:W-:Y:S01]  /*49b0*/  CS2R R64, SRZ ;  /* 0x0000000000407805 */ /* 0x000fe2000001ff00 */
[----:B------:R-:W-:Y:S01]  /*49c0*/  UIMAD UR30, UR40, UR30, URZ ;  /* 0x0000001e281e72a4 */ /* 0x000fe2000f8e023f */
[----:B------:R-:W-:Y:S01]  /*49d0*/  IMAD.WIDE.U32 R4, R5, c[0x0][0x1a0], R120 ;  /* 0x0000680005047a25 */ /* 0x000fe200078e0078 */
[----:B------:R-:W-:Y:S01]  /*49e0*/  UIADD3 UR42, -UR25, UR42, URZ ;  /* 0x0000002a192a7290 */ /* 0x000fe2000fffe13f */
[----:B------:R-:W-:Y:S01]  /*49f0*/  CS2R R66, SRZ ;  /* 0x0000000000427805 */ /* 0x000fe2000001ff00 */
[----:B------:R-:W-:Y:S01]  /*4a00*/  UIMAD UR30, UR7, UR31, UR30 ;  /* 0x0000001f071e72a4 */ /* 0x000fe2000f8e021e */
[----:B------:R-:W-:Y:S01]  /*4a10*/  IMAD.MOV.U32 R8, RZ, RZ, RZ ;  /* 0x000000ffff087224 */ /* 0x000fe200078e00ff */
[----:B------:R-:W-:Y:S01]  /*4a20*/  LEA R2, P0, R4, R159, 0x2 ;  /* 0x0000009f04027211 */ /* 0x000fe200078010ff */
[----:B------:R-:W-:Y:S01]  /*4a30*/  CS2R R128, SRZ ;  /* 0x0000000000807805 */ /* 0x000fe2000001ff00 */
[----:B------:R-:W-:Y:S01]  /*4a40*/  ISETP.GE.AND P1, PT, R120, UR42, PT ;  /* 0x0000002a78007c0c */ /* 0x000fe2000bf26270 */
[----:B------:R-:W-:Y:S01]  /*4a50*/  CS2R R130, SRZ ;  /* 0x0000000000827805 */ /* 0x000fe2000001ff00 */
[----:B------:R-:W-:-:S02]  /*4a60*/  ISETP.GE.AND P2, PT, R152, UR42, PT ;  /* 0x0000002a98007c0c */ /* 0x000fc4000bf46270 */
[----:B------:R-:W-:Y:S01]  /*4a70*/  MOV R165, RZ ;  /* 0x000000ff00a57202 */ /* 0x000fe20000000f00 */
[----:B------:R-:W-:Y:S01]  /*4a80*/  CS2R R166, SRZ ;  /* 0x0000000000a67805 */ /* 0x000fe2000001ff00 */
[----:B------:R-:W-:Y:S01]  /*4a90*/  ISETP.GE.AND P3, PT, R151, UR42, PT ;  /* 0x0000002a97007c0c */ /* 0x000fe2000bf66270 */
[----:B------:R-:W-:Y:S01]  /*4aa0*/  HFMA2.MMA R171, -RZ, RZ, 0, 0 ;  /* 0x00000000ffab7435 */ /* 0x000fe200000001ff */
[----:B------:R-:W-:Y:S01]  /*4ab0*/  ISETP.GE.AND P4, PT, R150, UR42, PT ;  /* 0x0000002a96007c0c */ /* 0x000fe2000bf86270 */
[----:B------:R-:W-:Y:S01]  /*4ac0*/  CS2R R168, SRZ ;  /* 0x0000000000a87805 */ /* 0x000fe2000001ff00 */
[----:B------:R-:W-:Y:S01]  /*4ad0*/  IADD3 R3, R5, UR30, RZ ;  /* 0x0000001e05037c10 */ /* 0x000fe2000fffe0ff */
[----:B------:R-:W-:Y:S01]  /*4ae0*/  ULDC.64 UR32, c[0x0][0x180] ;  /* 0x0000600000207ab9 */ /* 0x000fe20000000a00 */
[----:B------:R-:W-:Y:S02]  /*4af0*/  ISETP.GE.AND P5, PT, R149, UR42, PT ;  /* 0x0000002a95007c0c */ /* 0x000fe4000bfa6270 */
[----:B------:R-:W-:-:S02]  /*4b00*/  LEA.HI.X R3, R4, R158, R3, 0x2, P0 ;  /* 0x0000009e04037211 */ /* 0x000fc400000f1403 */
[----:B------:R-:W-:-:S03]  /*4b10*/  ISETP.GE.AND P0, PT, R148, UR42, PT ;  /* 0x0000002a94007c0c */ /* 0x000fc6000bf06270 */
        /* <DEDUP_REMOVED lines=26> */
[----:B------:R-:W-:Y:S01]  /*4cc0*/  UIMAD UR36, UR17, UR32, URZ ;  /* 0x00000020112472a4 */ /* 0x000fe2000f8e023f */
[----:B------:R-:W-:Y:S01]  /*4cd0*/  MOV R5, UR7 ;  /* 0x0000000700057c02 */ /* 0x000fe20008000f00 */
[----:B------:R-:W-:-:S02]  /*4ce0*/  UIMAD.WIDE.U32 UR30, UR16, UR32, URZ ;  /* 0x00000020101e72a5 */ /* 0x000fc4000f8e003f */
[----:B------:R-:W-:Y:S01]  /*4cf0*/  UIMAD UR36, UR16, UR33, UR36 ;  /* 0x00000021102472a4 */ /* 0x000fe2000f8e0224 */
[----:B------:R-:W-:Y:S01]  /*4d00*/  ISETP.GE.AND P1, PT, R120, UR42, PT ;  /* 0x0000002a78007c0c */ /* 0x000fe2000bf26270 */
[----:B------:R-:W-:Y:S01]  /*4d10*/  IMAD.WIDE.U32 R4, R5, c[0x0][0x1c0], R120 ;  /* 0x0000700005047a25 */ /* 0x000fe200078e0078 */
[----:B------:R-:W-:Y:S02]  /*4d20*/  ULDC.64 UR32, c[0x0][0x188] ;  /* 0x0000620000207ab9 */ /* 0x000fe40000000a00 */
[----:B------:R-:W-:Y:S02]  /*4d30*/  UIADD3 UR31, UR31, UR36, URZ ;  /* 0x000000241f1f7290 */ /* 0x000fe4000fffe03f */
[----:B------:R-:W-:Y:S01]  /*4d40*/  UIMAD UR36, UR40, UR32, URZ ;  /* 0x00000020282472a4 */ /* 0x000fe2000f8e023f */
[----:B0-----:R-:W-:Y:S01]  /*4d50*/  LEA R2, P0, R4, R157, 0x2 ;  /* 0x0000009d04027211 */ /* 0x001fe200078010ff */
[----:B------:R-:W-:Y:S02]  /*4d60*/  UIMAD.WIDE.U32 UR30, UR7, UR32, UR30 ;  /* 0x00000020071e72a5 */ /* 0x000fe4000f8e001e */
[----:B------:R-:W-:-:S03]  /*4d70*/  UIMAD UR41, UR7, UR33, UR36 ;  /* 0x00000021072972a4 */ /* 0x000fc6000f8e0224 */
[----:B------:R-:W-:Y:S02]  /*4d80*/  ULDC.64 UR32, c[0x0][0x220] ;  /* 0x0000880000207ab9 */ /* 0x000fe40000000a00 */
[----:B------:R-:W-:Y:S02]  /*4d90*/  ULEA UR32, UP0, UR30, UR32, 0x2 ;  /* 0x000000201e207291 */ /* 0x000fe4000f80103f */
[----:B------:R-:W-:Y:S02]  /*4da0*/  UIADD3 UR31, UR31, UR41, URZ ;  /* 0x000000291f1f7290 */ /* 0x000fe4000fffe03f */
[----:B------:R-:W-:Y:S02]  /*4db0*/  ULDC.64 UR36, c[0x0][0x1c0] ;  /* 0x0000700000247ab9 */ /* 0x000fe40000000a00 */
[----:B------:R-:W-:Y:S01]  /*4dc0*/  ULEA.HI.X UR33, UR30, UR33, UR31, 0x2, UP0 ;  /* 0x000000211e217291 */ /* 0x000fe200080f141f */
[----:B------:R-:W-:Y:S01]  /*4dd0*/  IMAD.U32 R6, RZ, RZ, UR32 ;  /* 0x00000020ff067e24 */ /* 0x000fe2000f8e00ff */
[----:B------:R-:W-:-:S04]  /*4de0*/  UIMAD UR36, UR40, UR36, URZ ;  /* 0x00000024282472a4 */ /* 0x000fc8000f8e023f */
[----:B------:R-:W-:Y:S01]  /*4df0*/  UIMAD UR36, UR7, UR37, UR36 ;  /* 0x00000025072472a4 */ /* 0x000fe2000f8e0224 */
[----:B------:R-:W-:-:S05]  /*4e00*/  MOV R7, UR33 ;  /* 0x0000002100077c02 */ /* 0x000fca0008000f00 */
[----:B------:R-:W-:Y:S01]  /*4e10*/  IADD3 R3, R5, UR36, RZ ;  /* 0x0000002405037c10 */ /* 0x000fe2000fffe0ff */
[----:B------:R-:W5:Y:S01]  /*4e20*/  LDG.E R174, [R6.64] ;  /* 0x0000002206ae7981 */ /* 0x000f62000c1e1900 */
[----:B------:R-:W-:Y:S02]  /*4e30*/  ISETP.GE.AND P2, PT, R152, UR42, PT ;  /* 0x0000002a98007c0c */ /* 0x000fe4000bf46270 */
[----:B------:R-:W-:Y:S02]  /*4e40*/  LEA.HI.X R3, R4, R156, R3, 0x2, P0 ;  /* 0x0000009c04037211 */ /* 0x000fe400000f1403 */
[----:B------:R-:W-:Y:S02]  /*4e50*/  ISETP.GE.AND P3, PT, R151, UR42, PT ;  /* 0x0000002a97007c0c */ /* 0x000fe4000bf66270 */
[----:B------:R-:W-:Y:S02]  /*4e60*/  ISETP.GE.AND P4, PT, R150, UR42, PT ;  /* 0x0000002a96007c0c */ /* 0x000fe4000bf86270 */
[----:B------:R-:W-:-:S02]  /*4e70*/  ISETP.GE.AND P5, PT, R149, UR42, PT ;  /* 0x0000002a95007c0c */ /* 0x000fc4000bfa6270 */
[----:B------:R-:W-:Y:S01]  /*4e80*/  ISETP.GE.AND P0, PT, R148, UR42, PT ;  /* 0x0000002a94007c0c */ /* 0x000fe2000bf06270 */
[----:B------:R-:W-:Y:S01]  /*4e90*/  HFMA2.MMA R173, -RZ, RZ, 0, 0 ;  /* 0x00000000ffad7435 */ /* 0x000fe200000001ff */
[----:B--2---:R-:W-:Y:S04]  /*4ea0*/  STS [R135], R0 ;  /* 0x0000000087007388 */ /* 0x004fe80000000800 */
[----:B---3--:R-:W-:Y:S04]  /*4eb0*/  STS [R134+0x80], R65 ;  /* 0x0000804186007388 */ /* 0x008fe80000000800 */
[----:B----4-:R-:W-:Y:S04]  /*4ec0*/  STS [R133+0x100], R8 ;  /* 0x0001000885007388 */ /* 0x010fe80000000800 */
[----:B-----5:R-:W-:Y:S04]  /*4ed0*/  STS [R132+0x180], R67 ;  /* 0x0001804384007388 */ /* 0x020fe80000000800 */
[----:B------:R0:W-:Y:S04]  /*4ee0*/  STS [R127+0x200], R64 ;  /* 0x000200407f007388 */ /* 0x0001e80000000800 */
[----:B------:R-:W-:Y:S04]  /*4ef0*/  STS [R126+0x280], R129 ;  /* 0x000280817e007388 */ /* 0x000fe80000000800 */
[----:B------:R1:W-:Y:S04]  /*4f00*/  STS [R125+0x300], R66 ;  /* 0x000300427d007388 */ /* 0x0003e80000000800 */
[----:B------:R-:W-:Y:S01]  /*4f10*/  STS [R124+0x380], R131 ;  /* 0x000380837c007388 */ /* 0x000fe20000000800 */
[----:B0-----:R-:W-:-:S03]  /*4f20*/  CS2R R64, SRZ ;  /* 0x0000000000407805 */ /* 0x001fc6000001ff00 */
[----:B------:R0:W-:Y:S04]  /*4f30*/  STS [R119+0x400], R128 ;  /* 0x0004008077007388 */ /* 0x0001e80000000800 */
[----:B------:R-:W-:Y:S04]  /*4f40*/  STS [R118+0x480], R165 ;  /* 0x000480a576007388 */ /* 0x000fe80000000800 */
[----:B------:R2:W-:Y:S04]  /*4f50*/  STS [R117+0x500], R130 ;  /* 0x0005008275007388 */ /* 0x0005e80000000800 */
[----:B------:R-:W-:Y:S04]  /*4f60*/  STS [R116+0x580], R167 ;  /* 0x000580a774007388 */ /* 0x000fe80000000800 */
[----:B------:R3:W-:Y:S04]  /*4f70*/  STS [R115+0x600], R166 ;  /* 0x000600a673007388 */ /* 0x0007e80000000800 */
[----:B------:R-:W-:Y:S04]  /*4f80*/  STS [R114+0x680], R169 ;  /* 0x000680a972007388 */ /* 0x000fe80000000800 */
[----:B------:R-:W-:Y:S04]  /*4f90*/  STS [R113+0x700], R168 ;  /* 0x000700a871007388 */ /* 0x000fe80000000800 */
[----:B------:R4:W-:Y:S01]  /*4fa0*/  STS [R112+0x780], R171 ;  /* 0x000780ab70007388 */ /* 0x0009e20000000800 */
[----:B------:R-:W-:-:S06]  /*4fb0*/  NOP ;  /* 0x0000000000007918 */ /* 0x000fcc0000000000 */
[----:B------:R3:W5:Y:S01]  /*4fc0*/  @!P1 LDG.E R64, [R2.64] ;  /* 0x0000002202409981 */ /* 0x000762000c1e1900 */
[----:B------:R-:W-:Y:S01]  /*4fd0*/  ISETP.GE.AND P1, PT, R147, UR42, PT ;  /* 0x0000002a93007c0c */ /* 0x000fe2000bf26270 */
[----:B-1----:R-:W-:Y:S01]  /*4fe0*/  CS2R R66, SRZ ;  /* 0x0000000000427805 */ /* 0x002fe2000001ff00 */
[----:B0-----:R-:W-:Y:S01]  /*4ff0*/  CS2R R128, SRZ ;  /* 0x0000000000807805 */ /* 0x001fe2000001ff00 */
[----:B--2---:R-:W-:Y:S01]  /*5000*/  CS2R R130, SRZ ;  /* 0x0000000000827805 */ /* 0x004fe2000001ff00 */
[----:B------:R0:W2:Y:S04]  /*5010*/  @!P2 LDG.E R65, [R2.64+0x80] ;  /* 0x000080220241a981 */ /* 0x0000a8000c1e1900 */
[----:B------:R0:W2:Y:S01]  /*5020*/  @!P3 LDG.E R66, [R2.64+0x100] ;  /* 0x000100220242b981 */ /* 0x0000a2000c1e1900 */
[----:B------:R-:W-:-:S03]  /*5030*/  ISETP.GE.AND P2, PT, R146, UR42, PT ;  /* 0x0000002a92007c0c */ /* 0x000fc6000bf46270 */
[----:B------:R0:W2:Y:S01]  /*5040*/  @!P4 LDG.E R67, [R2.64+0x180] ;  /* 0x000180220243c981 */ /* 0x0000a2000c1e1900 */
[----:B------:R-:W-:-:S03]  /*5050*/  ISETP.GE.AND P3, PT, R145, UR42, PT ;  /* 0x0000002a91007c0c */ /* 0x000fc6000bf66270 */
[----:B------:R0:W2:Y:S01]  /*5060*/  @!P5 LDG.E R128, [R2.64+0x200] ;  /* 0x000200220280d981 */ /* 0x0000a2000c1e1900 */
[----:B------:R-:W-:-:S03]  /*5070*/  ISETP.GE.AND P4, PT, R144, UR42, PT ;  /* 0x0000002a90007c0c */ /* 0x000fc6000bf86270 */
[----:B------:R0:W2:Y:S04]  /*5080*/  @!P0 LDG.E R129, [R2.64+0x280] ;  /* 0x0002802202818981 */ /* 0x0000a8000c1e1900 */
[----:B------:R0:W2:Y:S01]  /*5090*/  @!P1 LDG.E R130, [R2.64+0x300] ;  /* 0x0003002202829981 */ /* 0x0000a2000c1e1900 */
[----:B---3--:R-:W-:Y:S01]  /*50a0*/  CS2R R166, SRZ ;  /* 0x0000000000a67805 */ /* 0x008fe2000001ff00 */
[----:B------:R-:W-:Y:S02]  /*50b0*/  ISETP.GE.AND P5, PT, R143, UR42, PT ;  /* 0x0000002a8f007c0c */ /* 0x000fe4000bfa6270 */
[----:B------:R-:W-:Y:S01]  /*50c0*/  ISETP.GE.AND P0, PT, R142, UR42, PT ;  /* 0x0000002a8e007c0c */ /* 0x000fe2000bf06270 */
[----:B------:R0:W3:Y:S01]  /*50d0*/  @!P2 LDG.E R131, [R2.64+0x380] ;  /* 0x000380220283a981 */ /* 0x0000e2000c1e1900 */
[----:B------:R-:W-:-:S02]  /*50e0*/  ISETP.GE.AND P1, PT, R141, UR42, PT ;  /* 0x0000002a8d007c0c */ /* 0x000fc4000bf26270 */
[----:B------:R-:W-:Y:S01]  /*50f0*/  ISETP.GE.AND P2, PT, R140, UR42, PT ;  /* 0x0000002a8c007c0c */ /* 0x000fe2000bf46270 */
[----:B------:R0:W3:Y:S01]  /*5100*/  @!P3 LDG.E R166, [R2.64+0x400] ;  /* 0x0004002202a6b981 */ /* 0x0000e2000c1e1900 */
[----:B------:R-:W-:-:S03]  /*5110*/  ISETP.GE.AND P3, PT, R139, UR42, PT ;  /* 0x0000002a8b007c0c */ /* 0x000fc6000bf66270 */
[----:B------:R0:W3:Y:S01]  /*5120*/  @!P4 LDG.E R167, [R2.64+0x480] ;  /* 0x0004802202a7c981 */ /* 0x0000e2000c1e1900 */
[----:B------:R-:W-:Y:S02]  /*5130*/  ISETP.GE.AND P4, PT, R138, UR42, PT ;  /* 0x0000002a8a007c0c */ /* 0x000fe4000bf86270 */
[----:B----4-:R-:W-:Y:S01]  /*5140*/  MOV R112, RZ ;  /* 0x000000ff00707202 */ /* 0x010fe20000000f00 */
[----:B------:R-:W-:Y:S01]  /*5150*/  CS2R R168, SRZ ;  /* 0x0000000000a87805 */ /* 0x000fe2000001ff00 */
[----:B------:R-:W-:Y:S01]  /*5160*/  CS2R R170, SRZ ;  /* 0x0000000000aa7805 */ /* 0x000fe2000001ff00 */
[----:B------:R-:W-:Y:S01]  /*5170*/  IMAD.IADD R0, R136, 0x1, R155 ;  /* 0x0000000188007824 */ /* 0x000fe200078e029b */
[----:B------:R-:W1:Y:S01]  /*5180*/  R2UR UR36, R174 ;  /* 0x00000000ae2473c2 */ /* 0x000e6200000e0000 */
[----:B------:R-:W4:Y:S04]  /*5190*/  LDS R202, [R110+0x3c] ;  /* 0x00003c006eca7984 */ /* 0x000f280000000800 */
[----:B------:R0:W3:Y:S04]  /*51a0*/  @!P5 LDG.E R112, [R2.64+0x500] ;  /* 0x000500220270d981 */ /* 0x0000e8000c1e1900 */
[----:B------:R0:W4:Y:S04]  /*51b0*/  @!P0 LDG.E R169, [R2.64+0x580] ;  /* 0x0005802202a98981 */ /* 0x000128000c1e1900 */
[----:B------:R0:W4:Y:S04]  /*51c0*/  @!P1 LDG.E R168, [R2.64+0x600] ;  /* 0x0006002202a89981 */ /* 0x000128000c1e1900 */
[----:B------:R0:W4:Y:S04]  /*51d0*/  @!P2 LDG.E R171, [R2.64+0x680] ;  /* 0x0006802202aba981 */ /* 0x000128000c1e1900 */
[----:B------:R0:W4:Y:S04]  /*51e0*/  @!P3 LDG.E R170, [R2.64+0x700] ;  /* 0x0007002202aab981 */ /* 0x000128000c1e1900 */
[----:B------:R0:W4:Y:S01]  /*51f0*/  @!P4 LDG.E R173, [R2.64+0x780] ;  /* 0x0007802202adc981 */ /* 0x000122000c1e1900 */
[----:B------:R-:W-:-:S02]  /*5200*/  IADD3 R181, R0, 0x20, RZ ;  /* 0x0000002000b57810 */ /* 0x000fc40007ffe0ff */
[C---:B------:R-:W-:Y:S01]  /*5210*/  IADD3 R177, R0.reuse, 0x60, RZ ;  /* 0x0000006000b17810 */ /* 0x040fe20007ffe0ff */
[----:B------:R-:W1:Y:S01]  /*5220*/  LDS R8, [R110] ;  /* 0x000000006e087984 */ /* 0x000e620000000800 */
[C---:B------:R-:W-:Y:S02]  /*5230*/  IADD3 R179, R0.reuse, 0x40, RZ ;  /* 0x0000004000b37810 */ /* 0x040fe40007ffe0ff */
[C---:B------:R-:W-:Y:S01]  /*5240*/  IADD3 R115, R0.reuse, 0x1a0, RZ ;  /* 0x000001a000737810 */ /* 0x040fe20007ffe0ff */
[----:B------:R-:W1:Y:S01]  /*5250*/  LDS R6, [R110+0x8] ;  /* 0x000008006e067984 */ /* 0x000e620000000800 */
[C---:B------:R-:W-:Y:S02]  /*5260*/  IADD3 R135, R0.reuse, 0xe0, RZ ;  /* 0x000000e000877810 */ /* 0x040fe40007ffe0ff */
[C---:B------:R-:W-:Y:S01]  /*5270*/  IADD3 R117, R0.reuse, 0x180, RZ ;  /* 0x0000018000757810 */ /* 0x040fe20007ffe0ff */
[----:B------:R-:W1:Y:S01]  /*5280*/  LDS R4, [R110+0x10] ;  /* 0x000010006e047984 */ /* 0x000e620000000800 */
[----:B------:R-:W-:-:S02]  /*5290*/  IADD3 R119, R0, 0x160, RZ ;  /* 0x0000016000777810 */ /* 0x000fc40007ffe0ff */
[C---:B------:R-:W-:Y:S01]  /*52a0*/  IADD3 R175, R0.reuse, 0x80, RZ ;  /* 0x0000008000af7810 */ /* 0x040fe20007ffe0ff */
[----:B------:R-:W1:Y:S01]  /*52b0*/  LDS R201, [R110+0x24] ;  /* 0x000024006ec97984 */ /* 0x000e620000000800 */
[CC--:B0-----:R-:W-:Y:S02]  /*52c0*/  LEA.HI.SX32 R2, R0.reuse, R0.reuse, 0x1b ;  /* 0x0000000000027211 */ /* 0x0c1fe400078fdaff */
[C---:B------:R-:W-:Y:S01]  /*52d0*/  IADD3 R125, R0.reuse, 0x140, RZ ;  /* 0x00000140007d7810 */ /* 0x040fe20007ffe0ff */
[----:B------:R-:W0:Y:S01]  /*52e0*/  LDS R200, [R110+0x28] ;  /* 0x000028006ec87984 */ /* 0x000e220000000800 */
[C---:B------:R-:W-:Y:S02]  /*52f0*/  IADD3 R133, R0.reuse, 0x100, RZ ;  /* 0x0000010000857810 */ /* 0x040fe40007ffe0ff */
[----:B------:R-:W-:Y:S01]  /*5300*/  IADD3 R165, R0, 0xa0, RZ ;  /* 0x000000a000a57810 */ /* 0x000fe20007ffe0ff */
[----:B------:R-:W0:Y:S01]  /*5310*/  LDS R199, [R110+0x2c] ;  /* 0x00002c006ec77984 */ /* 0x000e220000000800 */
[----:B------:R-:W-:-:S02]  /*5320*/  LEA.HI.SX32 R181, R181, R0, 0x1b ;  /* 0x00000000b5b57211 */ /* 0x000fc400078fdaff */
[C---:B------:R-:W-:Y:S01]  /*5330*/  IADD3 R5, R0.reuse, 0x1e0, RZ ;  /* 0x000001e000057810 */ /* 0x040fe20007ffe0ff */
[----:B------:R-:W0:Y:S01]  /*5340*/  LDS R198, [R110+0x30] ;  /* 0x000030006ec67984 */ /* 0x000e220000000800 */
[C---:B------:R-:W-:Y:S02]  /*5350*/  IADD3 R7, R0.reuse, 0x1c0, RZ ;  /* 0x000001c000077810 */ /* 0x040fe40007ffe0ff */
[C---:B------:R-:W-:Y:S01]  /*5360*/  IADD3 R3, R0.reuse, 0xc0, RZ ;  /* 0x000000c000037810 */ /* 0x040fe20007ffe0ff */
[----:B------:R-:W0:Y:S01]  /*5370*/  LDS R197, [R110+0x34] ;  /* 0x000034006ec57984 */ /* 0x000e220000000800 */
[-C--:B------:R-:W-:Y:S02]  /*5380*/  LEA.HI.SX32 R177, R177, R0.reuse, 0x1b ;  /* 0x00000000b1b17211 */ /* 0x080fe400078fdaff */
[----:B------:R-:W-:Y:S01]  /*5390*/  LEA.HI.SX32 R179, R179, R0, 0x1b ;  /* 0x00000000b3b37211 */ /* 0x000fe200078fdaff */
[----:B------:R-:W0:Y:S01]  /*53a0*/  LDS R196, [R110+0x38] ;  /* 0x000038006ec47984 */ /* 0x000e220000000800 */
[----:B------:R-:W-:-:S02]  /*53b0*/  IADD3 R127, R0, 0x120, RZ ;  /* 0x00000120007f7810 */ /* 0x000fc40007ffe0ff */
[-C--:B------:R-:W-:Y:S02]  /*53c0*/  LEA.HI.SX32 R114, R115, R0.reuse, 0x1b ;  /* 0x0000000073727211 */ /* 0x080fe400078fdaff */
[-C--:B------:R-:W-:Y:S02]  /*53d0*/  LEA.HI.SX32 R124, R135, R0.reuse, 0x1b ;  /* 0x00000000877c7211 */ /* 0x080fe400078fdaff */
[-C--:B------:R-:W-:Y:S02]  /*53e0*/  LEA.HI.SX32 R115, R117, R0.reuse, 0x1b ;  /* 0x0000000075737211 */ /* 0x080fe400078fdaff */
[-C--:B------:R-:W-:Y:S02]  /*53f0*/  LEA.HI.SX32 R116, R119, R0.reuse, 0x1b ;  /* 0x0000000077747211 */ /* 0x080fe400078fdaff */
[----:B------:R-:W-:Y:S02]  /*5400*/  LEA.HI.SX32 R175, R175, R0, 0x1b ;  /* 0x00000000afaf7211 */ /* 0x000fe400078fdaff */
[----:B------:R-:W-:-:S02]  /*5410*/  SHF.L.U32 R135, R2, 0x2, RZ ;  /* 0x0000000202877819 */ /* 0x000fc400000006ff */
[-C--:B------:R-:W-:Y:S02]  /*5420*/  LEA.HI.SX32 R117, R125, R0.reuse, 0x1b ;  /* 0x000000007d757211 */ /* 0x080fe400078fdaff */
[-C--:B------:R-:W-:Y:S02]  /*5430*/  LEA.HI.SX32 R126, R165, R0.reuse, 0x1b ;  /* 0x00000000a57e7211 */ /* 0x080fe400078fdaff */
[----:B------:R-:W-:Y:S01]  /*5440*/  SHF.L.U32 R134, R181, 0x2, RZ ;  /* 0x00000002b5867819 */ /* 0x000fe200000006ff */
[----:B------:R-:W-:Y:S01]  /*5450*/  IMAD.SHL.U32 R132, R177, 0x4, RZ ;  /* 0x00000004b1847824 */ /* 0x000fe200078e00ff */
[-C--:B------:R-:W-:Y:S01]  /*5460*/  LEA.HI.SX32 R119, R133, R0.reuse, 0x1b ;  /* 0x0000000085777211 */ /* 0x080fe200078fdaff */
[----:B------:R-:W0:Y:S01]  /*5470*/  LDS R2, [R110+0x18] ;  /* 0x000018006e027984 */ /* 0x000e220000000800 */
[-C--:B------:R-:W-:Y:S02]  /*5480*/  LEA.HI.SX32 R125, R3, R0.reuse, 0x1b ;  /* 0x00000000037d7211 */ /* 0x080fe400078fdaff */
[----:B------:R-:W-:Y:S01]  /*5490*/  SHF.L.U32 R133, R179, 0x2, RZ ;  /* 0x00000002b3857819 */ /* 0x000fe200000006ff */
[----:B------:R-:W0:Y:S01]  /*54a0*/  LDS R3, [R110+0x14] ;  /* 0x000014006e037984 */ /* 0x000e220000000800 */
[----:B------:R-:W-:-:S02]  /*54b0*/  LEA.HI.SX32 R172, R5, R0, 0x1b ;  /* 0x0000000005ac7211 */ /* 0x000fc400078fdaff */
[-C--:B------:R-:W-:Y:S01]  /*54c0*/  LEA.HI.SX32 R113, R7, R0.reuse, 0x1b ;  /* 0x0000000007717211 */ /* 0x080fe200078fdaff */
[----:B------:R-:W0:Y:S01]  /*54d0*/  LDS R5, [R110+0xc] ;  /* 0x00000c006e057984 */ /* 0x000e220000000800 */
[----:B------:R-:W-:Y:S02]  /*54e0*/  LEA.HI.SX32 R118, R127, R0, 0x1b ;  /* 0x000000007f767211 */ /* 0x000fe400078fdaff */
[----:B------:R-:W-:Y:S01]  /*54f0*/  SHF.L.U32 R127, R175, 0x2, RZ ;  /* 0x00000002af7f7819 */ /* 0x000fe200000006ff */
[----:B------:R-:W0:Y:S01]  /*5500*/  LDS R7, [R110+0x4] ;  /* 0x000004006e077984 */ /* 0x000e220000000800 */
[----:B------:R-:W-:-:S03]  /*5510*/  SHF.L.U32 R126, R126, 0x2, RZ ;  /* 0x000000027e7e7819 */ /* 0x000fc600000006ff */
[----:B------:R-:W0:Y:S01]  /*5520*/  LDS R0, [R110+0x1c] ;  /* 0x00001c006e007984 */ /* 0x000e220000000800 */
[----:B------:R-:W-:-:S03]  /*5530*/  SHF.L.U32 R125, R125, 0x2, RZ ;  /* 0x000000027d7d7819 */ /* 0x000fc600000006ff */
[----:B------:R-:W0:Y:S01]  /*5540*/  LDS R165, [R110+0x20] ;  /* 0x000020006ea57984 */ /* 0x000e220000000800 */
[----:B------:R-:W-:Y:S01]  /*5550*/  ISETP.NE.AND P1, PT, R160, RZ, PT ;  /* 0x000000ffa000720c */ /* 0x000fe20003f25270 */
[----:B------:R-:W-:Y:S01]  /*5560*/  IMAD.SHL.U32 R124, R124, 0x4, RZ ;  /* 0x000000047c7c7824 */ /* 0x000fe200078e00ff */
[----:B------:R-:W-:Y:S02]  /*5570*/  SHF.L.U32 R119, R119, 0x2, RZ ;  /* 0x0000000277777819 */ /* 0x000fe400000006ff */
[----:B------:R-:W-:Y:S02]  /*5580*/  SHF.L.U32 R118, R118, 0x2, RZ ;  /* 0x0000000276767819 */ /* 0x000fe400000006ff */
[----:B------:R-:W-:Y:S01]  /*5590*/  SHF.L.U32 R117, R117, 0x2, RZ ;  /* 0x0000000275757819 */ /* 0x000fe200000006ff */
[----:B------:R-:W-:Y:S01]  /*55a0*/  IMAD.SHL.U32 R116, R116, 0x4, RZ ;  /* 0x0000000474747824 */ /* 0x000fe200078e00ff */
[----:B------:R-:W-:Y:S02]  /*55b0*/  SHF.L.U32 R115, R115, 0x2, RZ ;  /* 0x0000000273737819 */ /* 0x000fe400000006ff */
[----:B------:R-:W-:-:S02]  /*55c0*/  SHF.L.U32 R114, R114, 0x2, RZ ;  /* 0x0000000272727819 */ /* 0x000fc400000006ff */
[----:B------:R-:W-:Y:S02]  /*55d0*/  SHF.L.U32 R113, R113, 0x2, RZ ;  /* 0x0000000271717819 */ /* 0x000fe400000006ff */
[----:B------:R-:W-:Y:S01]  /*55e0*/  ISETP.NE.AND P0, PT, R160, 0x3f, PT ;  /* 0x0000003fa000780c */ /* 0x000fe20003f05270 */
[----:B------:R-:W-:Y:S01]  /*55f0*/  BSSY B0, `(.L_x_3373) ;  /* 0x000003e000007945 */ /* 0x000fe20003800000 */
[----:B-----5:R-:W-:Y:S04]  /*5600*/  STS [R135+0x1080], R64 ;  /* 0x0010804087007388 */ /* 0x020fe80000000800 */
[----:B--2---:R2:W-:Y:S04]  /*5610*/  STS [R134+0x1100], R65 ;  /* 0x0011004186007388 */ /* 0x0045e80000000800 */
[----:B------:R-:W-:Y:S04]  /*5620*/  STS [R133+0x1180], R66 ;  /* 0x0011804285007388 */ /* 0x000fe80000000800 */
[----:B------:R-:W-:Y:S04]  /*5630*/  STS [R132+0x1200], R67 ;  /* 0x0012004384007388 */ /* 0x000fe80000000800 */
[----:B------:R-:W-:Y:S04]  /*5640*/  STS [R127+0x1280], R128 ;  /* 0x001280807f007388 */ /* 0x000fe80000000800 */
[----:B------:R-:W-:Y:S04]  /*5650*/  STS [R126+0x1300], R129 ;  /* 0x001300817e007388 */ /* 0x000fe80000000800 */
[----:B------:R1:W-:Y:S01]  /*5660*/  STS [R125+0x1380], R130 ;  /* 0x001380827d007388 */ /* 0x0003e20000000800 */
[----:B--2---:R-:W-:Y:S01]  /*5670*/  FADD.FTZ R65, R92, UR5 ;  /* 0x000000055c417e21 */ /* 0x004fe20008010000 */
[----:B-1----:R-:W-:-:S05]  /*5680*/  MOV R130, UR36 ;  /* 0x0000002400827c02 */ /* 0x002fca0008000f00 */
[----:B------:R-:W-:-:S04]  /*5690*/  FMUL.FTZ R130, R130, 1.4426950216293334961 ;  /* 0x3fb8aa3b82827820 */ /* 0x000fc80000410000 */
[----:B------:R-:W-:Y:S02]  /*56a0*/  FMUL.FTZ R222, R130, R65 ;  /* 0x0000004182de7220 */ /* 0x000fe40000410000 */
[----:B------:R-:W-:Y:S01]  /*56b0*/  IMAD.U32 R64, RZ, RZ, UR28 ;  /* 0x0000001cff407e24 */ /* 0x000fe2000f8e00ff */
[----:B------:R-:W-:-:S03]  /*56c0*/  LEA R66, R155, R136, 0x4 ;  /* 0x000000889b427211 */ /* 0x000fc600078e20ff */
[----:B------:R-:W1:Y:S01]  /*56d0*/  MUFU.EX2 R222, R222 ;  /* 0x000000de00de7308 */ /* 0x000e620000000800 */
[----:B---3--:R-:W-:Y:S01]  /*56e0*/  STS [R124+0x1400], R131 ;  /* 0x001400837c007388 */ /* 0x008fe20000000800 */
[----:B------:R-:W-:Y:S02]  /*56f0*/  LEA R64, R64, UR7, 0x8 ;  /* 0x0000000740407c11 */ /* 0x000fe4000f8e40ff */
[----:B------:R-:W-:Y:S01]  /*5700*/  @P1 IADD3 R64, R160, 0x200, RZ ;  /* 0x00000200a0401810 */ /* 0x000fe20007ffe0ff */
[----:B------:R-:W-:Y:S01]  /*5710*/  STS [R119+0x1480], R166 ;  /* 0x001480a677007388 */ /* 0x000fe20000000800 */
[----:B------:R-:W-:-:S03]  /*5720*/  LEA.HI.SX32 R66, R66, R66, 0x1b ;  /* 0x0000004242427211 */ /* 0x000fc600078fdaff */
[----:B------:R-:W-:Y:S01]  /*5730*/  STS [R118+0x1500], R167 ;  /* 0x001500a776007388 */ /* 0x000fe20000000800 */
[----:B------:R-:W-:-:S03]  /*5740*/  SHF.L.U32 R110, R66, 0x2, RZ ;  /* 0x00000002426e7819 */ /* 0x000fc600000006ff */
[----:B------:R2:W-:Y:S01]  /*5750*/  STS [R117+0x1580], R112 ;  /* 0x0015807075007388 */ /* 0x0005e20000000800 */
[----:B------:R-:W-:-:S03]  /*5760*/  IMAD.SHL.U32 R65, R64, 0x4, RZ ;  /* 0x0000000440417824 */ /* 0x000fc600078e00ff */
[----:B----4-:R3:W-:Y:S04]  /*5770*/  STS [R116+0x1600], R169 ;  /* 0x001600a974007388 */ /* 0x0107e80000000800 */
[----:B------:R3:W-:Y:S01]  /*5780*/  STS [R115+0x1680], R168 ;  /* 0x001680a873007388 */ /* 0x0007e20000000800 */
[----:B--2---:R-:W-:-:S03]  /*5790*/  SHF.L.U32 R112, R172, 0x2, RZ ;  /* 0x00000002ac707819 */ /* 0x004fc600000006ff */
[----:B------:R3:W-:Y:S04]  /*57a0*/  STS [R114+0x1700], R171 ;  /* 0x001700ab72007388 */ /* 0x0007e80000000800 */
[----:B------:R3:W-:Y:S04]  /*57b0*/  STS [R113+0x1780], R170 ;  /* 0x001780aa71007388 */ /* 0x0007e80000000800 */
[----:B------:R3:W-:Y:S01]  /*57c0*/  STS [R112+0x1800], R173 ;  /* 0x001800ad70007388 */ /* 0x0007e20000000800 */
[----:B------:R-:W-:-:S06]  /*57d0*/  NOP ;  /* 0x0000000000007918 */ /* 0x000fcc0000000000 */
[----:B------:R3:W2:Y:S04]  /*57e0*/  LDS R215, [R110+0x1080] ;  /* 0x001080006ed77984 */ /* 0x0006a80000000800 */
[----:B------:R3:W4:Y:S04]  /*57f0*/  LDS R218, [R110+0x1084] ;  /* 0x001084006eda7984 */ /* 0x0007280000000800 */
[----:B------:R3:W0:Y:S04]  /*5800*/  LDS R211, [R110+0x1088] ;  /* 0x001088006ed37984 */ /* 0x0006280000000800 */
        /* <DEDUP_REMOVED lines=13> */
[----:B-1----:R3:W-:Y:S04]  /*58e0*/  STS [R65+0x4640], R222 ;  /* 0x004640de41007388 */ /* 0x0027e80000000800 */
[----:B------:R-:W-:Y:S06]  /*58f0*/  BAR.SYNC.DEFER_BLOCKING 0x0 ;  /* 0x0000000000007b1d */ /* 0x000fec0000010000 */
[----:B------:R3:W1:Y:S01]  /*5900*/  @P0 LDS R194, [R160.X4+0x4e44] ;  /* 0x004e4400a0c20984 */ /* 0x0006620000004800 */
[----:B------:R-:W-:Y:S05]  /*5910*/  @P0 BRA `(.L_x_3374) ;  /* 0x000000b000000947 */ /* 0x000fea0003800000 */
[----:B--2-4-:R-:W-:Y:S01]  /*5920*/  ULDC UR31, c[0x0][0x174] ;  /* 0x00005d00001f7ab9 */ /* 0x014fe20000000800 */
        /* <DEDUP_REMOVED lines=9> */
[----:B------:R1:W2:Y:S02]  /*59c0*/  @P0 LDS R194, [R64.X4+0x4640] ;  /* 0x0046400040c20984 */ /* 0x0002a40000004800 */
.L_x_3374:
[----:B--2-4-:R-:W-:Y:S05]  /*59d0*/  BSYNC B0 ;  /* 0x0000000000007941 */ /* 0x014fea0003800000 */
.L_x_3373:
[----:B------:R-:W-:Y:S01]  /*59e0*/  UISETP.GE.AND UP0, UPT, UR24, 0x2, UPT ;  /* 0x000000021800788c */ /* 0x000fe2000bf06270 */
[----:B-1----:R-:W-:Y:S01]  /*59f0*/  IMAD.U32 R64, RZ, RZ, UR24 ;  /* 0x00000018ff407e24 */ /* 0x002fe2000f8e00ff */
[----:B------:R-:W-:Y:S01]  /*5a00*/  HFMA2.MMA R131, -RZ, RZ, 0, 4.76837158203125e-07 ;  /* 0x00000008ff837435 */ /* 0x000fe200000001ff */
[----:B---3--:R-:W-:Y:S01]  /*5a10*/  MOV R65, c[0x0][0x16c] ;  /* 0x00005b0000417a02 */ /* 0x008fe20000000f00 */
[----:B------:R-:W-:Y:S01]  /*5a20*/  IMAD.MOV.U32 R128, RZ, RZ, 0x3f800000 ;  /* 0x3f800000ff807424 */ /* 0x000fe200078e00ff */
[----:B------:R-:W-:Y:S02]  /*5a30*/  MOV R129, RZ ;  /* 0x000000ff00817202 */ /* 0x000fe40000000f00 */
[----:B------:R-:W-:-:S04]  /*5a40*/  PLOP3.LUT P0, PT, PT, PT, UP0, 0x80, 0x0 ;  /* 0x000000000000781c */ /* 0x000fc80003f0f008 */
[----:B------:R-:W-:Y:S01]  /*5a50*/  ISETP.NE.OR P0, PT, R154, RZ, !P0 ;  /* 0x000000ff9a00720c */ /* 0x000fe20004705670 */
[----:B------:R-:W-:Y:S02]  /*5a60*/  FADD.FTZ R195, R91, UR5 ;  /* 0x000000055bc37e21 */ /* 0x000fe40008010000 */
[----:B------:R-:W-:Y:S02]  /*5a70*/  FADD.FTZ R193, R90, UR5 ;  /* 0x000000055ac17e21 */ /* 0x000fe40008010000 */
[----:B------:R-:W-:-:S08]  /*5a80*/  FMUL.FTZ R195, R130, R195 ;  /* 0x000000c382c37220 */ /* 0x000fd00000410000 */
[----:B------:R-:W-:-:S05]  /*5a90*/  @!P0 IADD3 R64, R64, -0x2, RZ ;  /* 0xfffffffe40408810 */ /* 0x000fca0007ffe0ff */
[----:B------:R-:W-:Y:S02]  /*5aa0*/  @!P0 IMAD R64, R64, R65, UR7 ;  /* 0x0000000740408e24 */ /* 0x000fe4000f8e0241 */
[----:B------:R-:W-:Y:S02]  /*5ab0*/  FMUL.FTZ R193, R130, R193 ;  /* 0x000000c182c17220 */ /* 0x000fe40000410000 */
[----:B------:R-:W-:Y:S01]  /*5ac0*/  @!P0 IMAD.WIDE R64, R64, R131, UR10 ;  /* 0x0000000a40408e25 */ /* 0x000fe2000f8e0283 */
[----:B------:R-:W1:Y:S03]  /*5ad0*/  MUFU.EX2 R195, R195 ;  /* 0x000000c300c37308 */ /* 0x000e660000000800 */
[----:B------:R-:W-:Y:S01]  /*5ae0*/  FADD.FTZ R191, R89, UR5 ;  /* 0x0000000559bf7e21 */ /* 0x000fe20008010000 */
[----:B------:R2:W5:Y:S01]  /*5af0*/  @!P0 LDG.E.64 R128, [R64.64] ;  /* 0x0000002240808981 */ /* 0x000562000c1e1b00 */
[----:B------:R-:W-:Y:S01]  /*5b00*/  FADD.FTZ R131, R88, UR5 ;  /* 0x0000000558837e21 */ /* 0x000fe20008010000 */
[----:B------:R-:W-:Y:S01]  /*5b10*/  ISETP.GT.U32.AND P0, PT, R160, 0x1f, PT ;  /* 0x0000001fa000780c */ /* 0x000fe20003f04070 */
[C---:B------:R-:W-:Y:S01]  /*5b20*/  FMUL.FTZ R191, R130.reuse, R191 ;  /* 0x000000bf82bf7220 */ /* 0x040fe20000410000 */
[----:B------:R-:W3:Y:S01]  /*5b30*/  MUFU.EX2 R193, R193 ;  /* 0x000000c100c17308 */ /* 0x000ee20000000800 */
[----:B------:R-:W-:Y:S01]  /*5b40*/  FMUL.FTZ R192, R130, R131 ;  /* 0x0000008382c07220 */ /* 0x000fe20000410000 */
[----:B------:R-:W-:Y:S01]  /*5b50*/  BSSY B0, `(.L_x_3375) ;  /* 0x00000b0000007945 */ /* 0x000fe20003800000 */
[----:B------:R-:W-:-:S02]  /*5b60*/  FMUL.FTZ R185, R108, R9 ;  /* 0x000000096cb97220 */ /* 0x000fc40000410000 */
[----:B------:R-:W-:Y:S02]  /*5b70*/  FMUL.FTZ R184, R107, R10 ;  /* 0x0000000a6bb87220 */ /* 0x000fe40000410000 */
[----:B--2---:R-:W-:Y:S01]  /*5b80*/  FADD.FTZ R65, R87, UR5 ;  /* 0x0000000557417e21 */ /* 0x004fe20008010000 */
[----:B------:R-:W2:Y:S01]  /*5b90*/  MUFU.EX2 R191, R191 ;  /* 0x000000bf00bf7308 */ /* 0x000ea20000000800 */
[----:B------:R-:W-:Y:S02]  /*5ba0*/  FADD.FTZ R189, R86, UR5 ;  /* 0x0000000556bd7e21 */ /* 0x000fe40008010000 */
[----:B------:R-:W-:Y:S02]  /*5bb0*/  FMUL.FTZ R190, R130, R65 ;  /* 0x0000004182be7220 */ /* 0x000fe40000410000 */
[----:B------:R-:W-:Y:S02]  /*5bc0*/  FADD.FTZ R65, R78, UR5 ;  /* 0x000000054e417e21 */ /* 0x000fe40008010000 */
[----:B------:R-:W-:Y:S01]  /*5bd0*/  FMUL.FTZ R185, R8, R185 ;  /* 0x000000b908b97220 */ /* 0x000fe20000410000 */
[----:B------:R-:W4:Y:S01]  /*5be0*/  MUFU.EX2 R192, R192 ;  /* 0x000000c000c07308 */ /* 0x000f220000000800 */
[----:B------:R-:W-:-:S02]  /*5bf0*/  FMUL.FTZ R172, R130, R65 ;  /* 0x0000004182ac7220 */ /* 0x000fc40000410000 */
[----:B------:R-:W-:Y:S02]  /*5c00*/  FMUL.FTZ R65, R106, R11 ;  /* 0x0000000b6a417220 */ /* 0x000fe40000410000 */
[----:B0-----:R-:W-:Y:S02]  /*5c10*/  FMUL.FTZ R184, R7, R184 ;  /* 0x000000b807b87220 */ /* 0x001fe40000410000 */
[----:B------:R-:W-:Y:S01]  /*5c20*/  FMUL.FTZ R189, R130, R189 ;  /* 0x000000bd82bd7220 */ /* 0x000fe20000410000 */
[----:B------:R-:W0:Y:S01]  /*5c30*/  MUFU.EX2 R190, R190 ;  /* 0x000000be00be7308 */ /* 0x000e220000000800 */
[----:B------:R-:W-:Y:S02]  /*5c40*/  FADD.FTZ R187, R85, UR5 ;  /* 0x0000000555bb7e21 */ /* 0x000fe40008010000 */
[----:B-1----:R-:W-:Y:S02]  /*5c50*/  FMUL.FTZ R168, R222, R195 ;  /* 0x000000c3dea87220 */ /* 0x002fe40000410000 */
[----:B------:R-:W-:-:S02]  /*5c60*/  FMUL.FTZ R182, R6, R65 ;  /* 0x0000004106b67220 */ /* 0x000fc40000410000 */
[----:B------:R-:W-:Y:S01]  /*5c70*/  FMUL.FTZ R180, R105, R12 ;  /* 0x0000000c69b47220 */ /* 0x000fe20000410000 */
[----:B------:R-:W1:Y:S01]  /*5c80*/  MUFU.EX2 R189, R189 ;  /* 0x000000bd00bd7308 */ /* 0x000e620000000800 */
[----:B------:R-:W-:Y:S02]  /*5c90*/  FFMA.FTZ R65, R185, R195, R184 ;  /* 0x000000c3b9417223 */ /* 0x000fe400000100b8 */
[----:B------:R-:W-:Y:S02]  /*5ca0*/  FADD.FTZ R171, R84, UR5 ;  /* 0x0000000554ab7e21 */ /* 0x000fe40008010000 */
[----:B------:R-:W-:Y:S02]  /*5cb0*/  FMUL.FTZ R187, R130, R187 ;  /* 0x000000bb82bb7220 */ /* 0x000fe40000410000 */
[----:B---3--:R-:W-:Y:S01]  /*5cc0*/  FMUL.FTZ R168, R193, R168 ;  /* 0x000000a8c1a87220 */ /* 0x008fe20000410000 */
[----:B------:R-:W-:Y:S01]  /*5cd0*/  MUFU.EX2 R172, R172 ;  /* 0x000000ac00ac7308 */ /* 0x000fe20000000800 */
[----:B------:R-:W-:-:S02]  /*5ce0*/  FMUL.FTZ R179, R104, R13 ;  /* 0x0000000d68b37220 */ /* 0x000fc40000410000 */
[----:B------:R-:W-:Y:S02]  /*5cf0*/  FMUL.FTZ R180, R5, R180 ;  /* 0x000000b405b47220 */ /* 0x000fe40000410000 */
[----:B------:R-:W-:Y:S02]  /*5d00*/  FFMA.FTZ R65, R193, R65, R182 ;  /* 0x00000041c1417223 */ /* 0x000fe400000100b6 */
[----:B------:R-:W-:Y:S01]  /*5d10*/  FADD.FTZ R167, R83, UR5 ;  /* 0x0000000553a77e21 */ /* 0x000fe20008010000 */
[----:B------:R-:W3:Y:S01]  /*5d20*/  MUFU.EX2 R187, R187 ;  /* 0x000000bb00bb7308 */ /* 0x000ee20000000800 */
[----:B------:R-:W-:Y:S02]  /*5d30*/  FMUL.FTZ R188, R130, R171 ;  /* 0x000000ab82bc7220 */ /* 0x000fe40000410000 */
[----:B--2---:R-:W-:Y:S02]  /*5d40*/  FMUL.FTZ R171, R191, R168 ;  /* 0x000000a8bfab7220 */ /* 0x004fe40000410000 */
[----:B------:R-:W-:-:S02]  /*5d50*/  FMUL.FTZ R166, R103, R14 ;  /* 0x0000000e67a67220 */ /* 0x000fc40000410000 */
[----:B------:R-:W-:Y:S01]  /*5d60*/  FMUL.FTZ R179, R4, R179 ;  /* 0x000000b304b37220 */ /* 0x000fe20000410000 */
[----:B------:R-:W2:Y:S01]  /*5d70*/  MUFU.EX2 R188, R188 ;  /* 0x000000bc00bc7308 */ /* 0x000ea20000000800 */
[----:B------:R-:W-:Y:S02]  /*5d80*/  FFMA.FTZ R168, R191, R65, R180 ;  /* 0x00000041bfa87223 */ /* 0x000fe400000100b4 */
[----:B------:R-:W-:Y:S02]  /*5d90*/  FADD.FTZ R183, R82, UR5 ;  /* 0x0000000552b77e21 */ /* 0x000fe40008010000 */
[----:B------:R-:W-:Y:S02]  /*5da0*/  FMUL.FTZ R186, R130, R167 ;  /* 0x000000a782ba7220 */ /* 0x000fe40000410000 */
[----:B------:R-:W-:Y:S02]  /*5db0*/  FADD.FTZ R131, R80, UR5 ;  /* 0x0000000550837e21 */ /* 0x000fe40008010000 */
[----:B------:R-:W-:-:S02]  /*5dc0*/  FMUL.FTZ R167, R102, R15 ;  /* 0x0000000f66a77220 */ /* 0x000fc40000410000 */
[C---:B----4-:R-:W-:Y:S01]  /*5dd0*/  FMUL.FTZ R171, R192.reuse, R171 ;  /* 0x000000abc0ab7220 */ /* 0x050fe20000410000 */
[----:B------:R-:W4:Y:S01]  /*5de0*/  MUFU.EX2 R186, R186 ;  /* 0x000000ba00ba7308 */ /* 0x000f220000000800 */
[----:B------:R-:W-:Y:S02]  /*5df0*/  FMUL.FTZ R177, R3, R166 ;  /* 0x000000a603b17220 */ /* 0x000fe40000410000 */
[----:B------:R-:W-:Y:S02]  /*5e00*/  FFMA.FTZ R168, R192, R168, R179 ;  /* 0x000000a8c0a87223 */ /* 0x000fe400000100b3 */
[----:B------:R-:W-:Y:S02]  /*5e10*/  FADD.FTZ R181, R81, UR5 ;  /* 0x0000000551b57e21 */ /* 0x000fe40008010000 */
[----:B------:R-:W-:Y:S02]  /*5e20*/  FMUL.FTZ R183, R130, R183 ;  /* 0x000000b782b77220 */ /* 0x000fe40000410000 */
[----:B------:R-:W-:-:S02]  /*5e30*/  FADD.FTZ R175, R79, UR5 ;  /* 0x000000054faf7e21 */ /* 0x000fc40008010000 */
[----:B------:R-:W-:Y:S02]  /*5e40*/  FADD.FTZ R169, R77, UR5 ;  /* 0x000000054da97e21 */ /* 0x000fe40008010000 */
[----:B------:R-:W-:Y:S01]  /*5e50*/  FMUL.FTZ R178, R130, R131 ;  /* 0x0000008382b27220 */ /* 0x000fe20000410000 */
[----:B------:R-:W1:Y:S01]  /*5e60*/  MUFU.EX2 R183, R183 ;  /* 0x000000b700b77308 */ /* 0x000e620000000800 */
[----:B0-----:R-:W-:Y:S02]  /*5e70*/  FMUL.FTZ R166, R190, R171 ;  /* 0x000000abbea67220 */ /* 0x001fe40000410000 */
[----:B------:R-:W-:Y:S02]  /*5e80*/  FMUL.FTZ R176, R2, R167 ;  /* 0x000000a702b07220 */ /* 0x000fe40000410000 */
[----:B------:R-:W-:Y:S02]  /*5e90*/  FMUL.FTZ R131, R101, R16 ;  /* 0x0000001065837220 */ /* 0x000fe40000410000 */
[----:B------:R-:W-:Y:S01]  /*5ea0*/  FFMA.FTZ R167, R190, R168, R177 ;  /* 0x000000a8bea77223 */ /* 0x000fe200000100b1 */
[----:B------:R-:W-:Y:S01]  /*5eb0*/  MUFU.EX2 R178, R178 ;  /* 0x000000b200b27308 */ /* 0x000fe20000000800 */
[----:B------:R-:W-:-:S02]  /*5ec0*/  FMUL.FTZ R181, R130, R181 ;  /* 0x000000b582b57220 */ /* 0x000fc40000410000 */
[C---:B------:R-:W-:Y:S02]  /*5ed0*/  FMUL.FTZ R175, R130.reuse, R175 ;  /* 0x000000af82af7220 */ /* 0x040fe40000410000 */
[----:B------:R-:W-:Y:S02]  /*5ee0*/  FMUL.FTZ R169, R130, R169 ;  /* 0x000000a982a97220 */ /* 0x000fe40000410000 */
[----:B------:R-:W-:Y:S01]  /*5ef0*/  FMUL.FTZ R130, R100, R17 ;  /* 0x0000001164827220 */ /* 0x000fe20000410000 */
[----:B------:R-:W0:Y:S01]  /*5f00*/  MUFU.EX2 R181, R181 ;  /* 0x000000b500b57308 */ /* 0x000e220000000800 */
[C---:B-1----:R-:W-:Y:S02]  /*5f10*/  FMUL.FTZ R166, R189.reuse, R166 ;  /* 0x000000a6bda67220 */ /* 0x042fe40000410000 */
[----:B------:R-:W-:Y:S02]  /*5f20*/  FMUL.FTZ R174, R0, R131 ;  /* 0x0000008300ae7220 */ /* 0x000fe40000410000 */
[----:B------:R-:W-:-:S02]  /*5f30*/  FFMA.FTZ R167, R189, R167, R176 ;  /* 0x000000a7bda77223 */ /* 0x000fc400000100b0 */
[----:B---3--:R-:W-:Y:S01]  /*5f40*/  FMUL.FTZ R131, R187, R166 ;  /* 0x000000a6bb837220 */ /* 0x008fe20000410000 */
[----:B------:R-:W1:Y:S01]  /*5f50*/  MUFU.EX2 R175, R175 ;  /* 0x000000af00af7308 */ /* 0x000e620000000800 */
[----:B------:R-:W-:Y:S02]  /*5f60*/  FMUL.FTZ R173, R165, R130 ;  /* 0x00000082a5ad7220 */ /* 0x000fe40000410000 */
[----:B------:R-:W-:Y:S02]  /*5f70*/  FMUL.FTZ R64, R99, R18 ;  /* 0x0000001263407220 */ /* 0x000fe40000410000 */
[----:B------:R-:W-:Y:S02]  /*5f80*/  FFMA.FTZ R130, R187, R167, R174 ;  /* 0x000000a7bb827223 */ /* 0x000fe400000100ae */
[----:B--2---:R-:W-:Y:S01]  /*5f90*/  FMUL.FTZ R131, R188, R131 ;  /* 0x00000083bc837220 */ /* 0x004fe20000410000 */
[----:B------:R-:W2:Y:S01]  /*5fa0*/  MUFU.EX2 R169, R169 ;  /* 0x000000a900a97308 */ /* 0x000ea20000000800 */
[----:B------:R-:W-:-:S02]  /*5fb0*/  FMUL.FTZ R65, R98, R19 ;  /* 0x0000001362417220 */ /* 0x000fc40000410000 */
[----:B------:R-:W-:Y:S02]  /*5fc0*/  FMUL.FTZ R171, R201, R64 ;  /* 0x00000040c9ab7220 */ /* 0x000fe40000410000 */
[----:B------:R-:W-:Y:S02]  /*5fd0*/  FFMA.FTZ R130, R188, R130, R173 ;  /* 0x00000082bc827223 */ /* 0x000fe400000100ad */
[----:B----4-:R-:W-:Y:S02]  /*5fe0*/  FMUL.FTZ R64, R186, R131 ;  /* 0x00000083ba407220 */ /* 0x010fe40000410000 */
[----:B------:R-:W-:Y:S02]  /*5ff0*/  FMUL.FTZ R168, R97, R20 ;  /* 0x0000001461a87220 */ /* 0x000fe40000410000 */
[----:B------:R-:W-:Y:S02]  /*6000*/  FMUL.FTZ R170, R200, R65 ;  /* 0x00000041c8aa7220 */ /* 0x000fe40000410000 */
[----:B------:R-:W-:-:S02]  /*6010*/  FFMA.FTZ R130, R186, R130, R171 ;  /* 0x00000082ba827223 */ /* 0x000fc400000100ab */
[----:B------:R-:W-:Y:S02]  /*6020*/  FMUL.FTZ R64, R183, R64 ;  /* 0x00000040b7407220 */ /* 0x000fe40000410000 */
[----:B------:R-:W-:Y:S02]  /*6030*/  FMUL.FTZ R167, R96, R21 ;  /* 0x0000001560a77220 */ /* 0x000fe40000410000 */
[----:B------:R-:W-:Y:S02]  /*6040*/  FMUL.FTZ R168, R199, R168 ;  /* 0x000000a8c7a87220 */ /* 0x000fe40000410000 */
[----:B------:R-:W-:Y:S02]  /*6050*/  FFMA.FTZ R130, R183, R130, R170 ;  /* 0x00000082b7827223 */ /* 0x000fe400000100aa */
[----:B0-----:R-:W-:Y:S02]  /*6060*/  FMUL.FTZ R65, R181, R64 ;  /* 0x00000040b5417220 */ /* 0x001fe40000410000 */
[----:B------:R-:W-:-:S02]  /*6070*/  FMUL.FTZ R166, R95, R22 ;  /* 0x000000165fa67220 */ /* 0x000fc40000410000 */
[----:B------:R-:W-:Y:S02]  /*6080*/  FMUL.FTZ R167, R198, R167 ;  /* 0x000000a7c6a77220 */ /* 0x000fe40000410000 */
[----:B------:R-:W-:Y:S02]  /*6090*/  FFMA.FTZ R130, R181, R130, R168 ;  /* 0x00000082b5827223 */ /* 0x000fe400000100a8 */
[----:B------:R-:W-:Y:S02]  /*60a0*/  FMUL.FTZ R64, R178, R65 ;  /* 0x00000041b2407220 */ /* 0x000fe40000410000 */
[----:B------:R-:W-:Y:S02]  /*60b0*/  FMUL.FTZ R131, R94, R23 ;  /* 0x000000175e837220 */ /* 0x000fe40000410000 */
[----:B------:R-:W-:Y:S02]  /*60c0*/  FMUL.FTZ R166, R197, R166 ;  /* 0x000000a6c5a67220 */ /* 0x000fe40000410000 */
[----:B------:R-:W-:-:S02]  /*60d0*/  FFMA.FTZ R130, R178, R130, R167 ;  /* 0x00000082b2827223 */ /* 0x000fc400000100a7 */
[----:B------:R-:W-:Y:S02]  /*60e0*/  FMUL.FTZ R65, R93, R24 ;  /* 0x000000185d417220 */ /* 0x000fe40000410000 */
[C---:B-1----:R-:W-:Y:S02]  /*60f0*/  FMUL.FTZ R217, R175.reuse, R64 ;  /* 0x00000040afd97220 */ /* 0x042fe40000410000 */
[----:B------:R-:W-:Y:S02]  /*6100*/  FMUL.FTZ R131, R196, R131 ;  /* 0x00000083c4837220 */ /* 0x000fe40000410000 */
[----:B------:R-:W-:Y:S02]  /*6110*/  FFMA.FTZ R64, R175, R130, R166 ;  /* 0x00000082af407223 */ /* 0x000fe400000100a6 */
[----:B------:R-:W-:Y:S02]  /*6120*/  FMUL.FTZ R130, R202, R65 ;  /* 0x00000041ca827220 */ /* 0x000fe40000410000 */
[----:B------:R-:W-:-:S02]  /*6130*/  FMUL.FTZ R216, R172, R217 ;  /* 0x000000d9acd87220 */ /* 0x000fc40000410000 */
[----:B------:R-:W-:Y:S02]  /*6140*/  FFMA.FTZ R65, R172, R64, R131 ;  /* 0x00000040ac417223 */ /* 0x000fe40000010083 */
[C---:B--2---:R-:W-:Y:S02]  /*6150*/  FMUL.FTZ R64, R169.reuse, R216 ;  /* 0x000000d8a9407220 */ /* 0x044fe40000410000 */
        /* <DEDUP_REMOVED lines=18> */
[----:B------:R-:W-:Y:S06]  /*6280*/  BAR.SYNC.DEFER_BLOCKING 0x0 ;  /* 0x0000000000007b1d */ /* 0x000fec0000010000 */
[----:B------:R-:W-:Y:S05]  /*6290*/  @P0 BRA `(.L_x_3376) ;  /* 0x000003b000000947 */ /* 0x000fea0003800000 */
[----:B0-----:R-:W0:Y:S02]  /*62a0*/  LDS.128 R64, [R160.X16+0x4230] ;  /* 0x00423000a0407984 */ /* 0x001e24000000cc00 */
[-C--:B0-----:R-:W-:Y:S02]  /*62b0*/  FFMA.FTZ R67, R65, R66.reuse, R67 ;  /* 0x0000004241437223 */ /* 0x081fe40000010043 */
[----:B------:R-:W-:Y:S01]  /*62c0*/  FMUL.FTZ R66, R64, R66 ;  /* 0x0000004240427220 */ /* 0x000fe20000410000 */
[----:B------:R-:W-:Y:S05]  /*62d0*/  BRA.DIV ~URZ, `(.L_x_3377) ;  /* 0x000041c27f007947 */ /* 0x000fea000b800000 */
[----:B------:R0:W1:Y:S02]  /*62e0*/  SHFL.UP PT, R217, R66, 0x1, RZ ;  /* 0x0420000042d97989 */ /* 0x00006400000e00ff */
.L_x_3432:
        /* <DEDUP_REMOVED lines=24> */
.L_x_3433:
[----:B------:R-:W-:Y:S02]  /*6470*/  ISETP.GE.AND P0, PT, R155, 0x10, PT ;  /* 0x000000109b00780c */ /* 0x000fe40003f06270 */
[----:B0-----:R-:W-:-:S11]  /*6480*/  MOV R67, R217 ;  /* 0x000000d900437202 */ /* 0x001fd60000000f00 */
[-C--:B-1----:R-:W-:Y:S02]  /*6490*/  @P0 FFMA.FTZ R67, R64, R219.reuse, R67 ;  /* 0x000000db40430223 */ /* 0x082fe40000010043 */
[----:B--2---:R-:W-:Y:S01]  /*64a0*/  @P0 FMUL.FTZ R219, R221, R219 ;  /* 0x000000dbdddb0220 */ /* 0x004fe20000410000 */
[----:B------:R-:W-:Y:S05]  /*64b0*/  BRA.CONV ~URZ, `(.L_x_3379) ;  /* 0x000000637f007947 */ /* 0x000fea000b800000 */
[----:B------:R-:W-:Y:S01]  /*64c0*/  HFMA2.MMA R237, -RZ, RZ, 0, 1.847743988037109375e-06 ;  /* 0x0000001fffed7435 */ /* 0x000fe200000001ff */
[----:B------:R-:W-:Y:S01]  /*64d0*/  IMAD.MOV.U32 R241, RZ, RZ, R219 ;  /* 0x000000fffff17224 */ /* 0x000fe200078e00db */
[----:B------:R-:W-:Y:S02]  /*64e0*/  MOV R242, 0x1f ;  /* 0x0000001f00f27802 */ /* 0x000fe40000000f00 */
[----:B------:R-:W-:Y:S02]  /*64f0*/  MOV R244, 0xffffffff ;  /* 0xffffffff00f47802 */ /* 0x000fe40000000f00 */
[----:B------:R-:W-:Y:S02]  /*6500*/  MOV R64, 0x6520 ;  /* 0x0000652000407802 */ /* 0x000fe40000000f00 */
[----:B-----5:R-:W-:Y:S05]  /*6510*/  CALL.REL.NOINC `($__internal_136_$__cuda_sm70_shflsync_idx_p) ;  /* 0x00004e8000007944 */ /* 0x020fea0003c00000 */
.L_x_3379:
[----:B------:R-:W-:Y:S05]  /*6520*/  BRA.CONV ~URZ, `(.L_x_3380) ;  /* 0x000000637f007947 */ /* 0x000fea000b800000 */
[----:B-1----:R-:W-:Y:S01]  /*6530*/  HFMA2.MMA R237, -RZ, RZ, 0, 1.847743988037109375e-06 ;  /* 0x0000001fffed7435 */ /* 0x002fe200000001ff */
[----:B0-----:R-:W-:Y:S01]  /*6540*/  IMAD.MOV.U32 R241, RZ, RZ, R67 ;  /* 0x000000fffff17224 */ /* 0x001fe200078e0043 */
[----:B------:R-:W-:-:S02]  /*6550*/  MOV R242, 0x1f ;  /* 0x0000001f00f27802 */ /* 0x000fc40000000f00 */
[----:B------:R-:W-:Y:S02]  /*6560*/  MOV R244, 0xffffffff ;  /* 0xffffffff00f47802 */ /* 0x000fe40000000f00 */
[----:B------:R-:W-:Y:S02]  /*6570*/  MOV R64, 0x6590 ;  /* 0x0000659000407802 */ /* 0x000fe40000000f00 */
[----:B-----5:R-:W-:Y:S05]  /*6580*/  CALL.REL.NOINC `($__internal_136_$__cuda_sm70_shflsync_idx_p) ;  /* 0x00004e1000007944 */ /* 0x020fea0003c00000 */
.L_x_3380:
[----:B------:R-:W-:Y:S05]  /*6590*/  BRA.DIV ~URZ, `(.L_x_3381) ;  /* 0x000044427f007947 */ /* 0x000fea000b800000 */
[----:B-----5:R-:W2:Y:S04]  /*65a0*/  SHFL.IDX PT, R128, R128, RZ, 0x1f ;  /* 0x00001fff80807589 */ /* 0x020ea800000e0000 */
[----:B------:R3:W4:Y:S04]  /*65b0*/  SHFL.IDX PT, R65, R129, RZ, 0x1f ;  /* 0x00001fff81417589 */ /* 0x00072800000e0000 */
[----:B------:R3:W0:Y:S04]  /*65c0*/  SHFL.UP PT, R217, R219, 0x1, RZ ;  /* 0x04200000dbd97989 */ /* 0x00062800000e00ff */
[----:B------:R3:W1:Y:S02]  /*65d0*/  SHFL.UP PT, R224, R67, 0x1, RZ ;  /* 0x0420000043e07989 */ /* 0x00066400000e00ff */
.L_x_3434:
[----:B---3--:R-:W3:Y:S01]  /*65e0*/  LDS.64 R66, [R160.X16+0x4230] ;  /* 0x00423000a0427984 */ /* 0x008ee2000000ca00 */
[----:B--2---:R-:W-:-:S02]  /*65f0*/  IMAD.MOV.U32 R64, RZ, RZ, R128 ;  /* 0x000000ffff407224 */ /* 0x004fc400078e0080 */
[-C--:B01--4-:R-:W-:Y:S02]  /*6600*/  @P1 FFMA.FTZ R65, R65, R217.reuse, R224 ;  /* 0x000000d941411223 */ /* 0x093fe400000100e0 */
[----:B------:R-:W-:Y:S02]  /*6610*/  @P1 FMUL.FTZ R64, R64, R217 ;  /* 0x000000d940401220 */ /* 0x000fe40000410000 */
[C---:B---3--:R-:W-:Y:S02]  /*6620*/  FFMA.FTZ R67, R66.reuse, R65, R67 ;  /* 0x0000004142437223 */ /* 0x048fe40000010043 */
[----:B------:R-:W-:-:S05]  /*6630*/  FMUL.FTZ R66, R66, R64 ;  /* 0x0000004042427220 */ /* 0x000fca0000410000 */
[----:B------:R0:W-:Y:S02]  /*6640*/  STS.128 [R160.X16+0x4230], R64 ;  /* 0x00423040a0007388 */ /* 0x0001e4000000cc00 */
.L_x_3376:
[----:B0-----:R-:W-:Y:S05]  /*6650*/  BSYNC B0 ;  /* 0x0000000000007941 */ /* 0x001fea0003800000 */
.L_x_3375:
[----:B------:R-:W-:Y:S01]  /*6660*/  WARPSYNC 0xffffffff ;  /* 0xffffffff00007948 */ /* 0x000fe20003800000 */
[----:B------:R-:W-:Y:S01]  /*6670*/  BAR.SYNC.DEFER_BLOCKING 0x0 ;  /* 0x0000000000007b1d */ /* 0x000fe20000010000 */
[C---:B------:R-:W-:Y:S01]  /*6680*/  FMUL.FTZ R65, R169.reuse, R194 ;  /* 0x000000c2a9417220 */ /* 0x040fe20000410000 */
[----:B-----5:R-:W-:Y:S01]  /*6690*/  HFMA2.MMA R129, -RZ, RZ, 0, 0 ;  /* 0x00000000ff817435 */ /* 0x020fe200000001ff */
[----:B------:R-:W-:Y:S01]  /*66a0*/  FFMA.FTZ R64, R169, R203, R204 ;  /* 0x000000cba9407223 */ /* 0x000fe200000100cc */
[----:B------:R-:W-:Y:S01]  /*66b0*/  MOV R128, 0x3f800000 ;  /* 0x3f80000000807802 */ /* 0x000fe20000000f00 */
        /* <DEDUP_REMOVED lines=20> */
[----:B------:R-:W-:Y:S01]  /*6800*/  FFMA.FTZ R64, R188, R64, R211 ;  /* 0x00000040bc407223 */ /* 0x000fe200000100d3 */
[----:B------:R1:W2:Y:S01]  /*6810*/  @!P0 LDS.64 R128, [R67.X8+0x4f40] ;  /* 0x004f400043808984 */ /* 0x0002a20000008a00 */
[C---:B------:R-:W-:Y:S01]  /*6820*/  FMUL.FTZ R66, R187.reuse, R66 ;  /* 0x00000042bb427220 */ /* 0x040fe20000410000 */
[----:B------:R-:W-:Y:S01]  /*6830*/  ISETP.GT.U32.AND P0, PT, R160, 0x1f, PT ;  /* 0x0000001fa000780c */ /* 0x000fe20003f04070 */
        /* <DEDUP_REMOVED lines=42> */
.L_x_3435:
        /* <DEDUP_REMOVED lines=26> */
.L_x_3436:
        /* <DEDUP_REMOVED lines=11> */
.L_x_3383:
[----:B-12---:R-:W-:Y:S05]  /*6d30*/  BSYNC B0 ;  /* 0x0000000000007941 */ /* 0x006fea0003800000 */
.L_x_3382:
[----:B------:R-:W-:Y:S01]  /*6d40*/  WARPSYNC 0xffffffff ;  /* 0xffffffff00007948 */ /* 0x000fe20003800000 */
[----:B------:R-:W-:Y:S01]  /*6d50*/  BAR.SYNC.DEFER_BLOCKING 0x0 ;  /* 0x0000000000007b1d */ /* 0x000fe20000010000 */
[C---:B------:R-:W-:Y:S01]  /*6d60*/  ISETP.NE.AND P0, PT, R160.reuse, RZ, PT ;  /* 0x000000ffa000720c */ /* 0x040fe20003f05270 */
[----:B------:R-:W-:Y:S01]  /*6d70*/  FADD.FTZ R131, -R131, R231 ;  /* 0x000000e783837221 */ /* 0x000fe20000010100 */
[----:B0-----:R-:W-:Y:S01]  /*6d80*/  MOV R65, UR7 ;  /* 0x0000000700417c02 */ /* 0x001fe20008000f00 */
[----:B------:R-:W-:Y:S01]  /*6d90*/  FADD.FTZ R185, -R185, R229 ;  /* 0x000000e5b9b97221 */ /* 0x000fe20000010100 */
[----:B------:R-:W-:Y:S01]  /*6da0*/  IADD3 R243, R160, 0x200, RZ ;  /* 0x00000200a0f37810 */ /* 0x000fe20007ffe0ff */
[----:B------:R-:W-:Y:S01]  /*6db0*/  FADD.FTZ R184, -R184, R228 ;  /* 0x000000e4b8b87221 */ /* 0x000fe20000010100 */
[----:B------:R-:W-:Y:S01]  /*6dc0*/  IADD3 R239, R160, 0x380, RZ ;  /* 0x00000380a0ef7810 */ /* 0x000fe20007ffe0ff */
[----:B------:R-:W-:Y:S01]  /*6dd0*/  FADD.FTZ R182, -R182, R227 ;  /* 0x000000e3b6b67221 */ /* 0x000fe20000010100 */
[----:B------:R-:W-:Y:S01]  /*6de0*/  IADD3 R241, R160, 0x3c0, RZ ;  /* 0x000003c0a0f17810 */ /* 0x000fe20007ffe0ff */
[----:B------:R-:W-:Y:S01]  /*6df0*/  FADD.FTZ R180, -R180, R226 ;  /* 0x000000e2b4b47221 */ /* 0x000fe20000010100 */
[----:B------:R-:W-:Y:S01]  /*6e00*/  LEA.HI.SX32 R248, R160, R160, 0x1b ;  /* 0x000000a0a0f87211 */ /* 0x000fe200078fdaff */
[----:B------:R-:W-:Y:S01]  /*6e10*/  FADD.FTZ R179, -R179, R225 ;  /* 0x000000e1b3b37221 */ /* 0x000fe20000010100 */
[----:B------:R-:W-:Y:S01]  /*6e20*/  ULDC.64 UR30, c[0x0][0x298] ;  /* 0x0000a600001e7ab9 */ /* 0x000fe20000000a00 */
[----:B------:R-:W-:Y:S01]  /*6e30*/  FADD.FTZ R177, -R177, R224 ;  /* 0x000000e0b1b17221 */ /* 0x000fe20000010100 */
[----:B------:R-:W-:Y:S01]  /*6e40*/  UIMAD UR30, UR38, UR30, URZ ;  /* 0x0000001e261e72a4 */ /* 0x000fe2000f8e023f */
[----:B------:R-:W-:Y:S01]  /*6e50*/  FADD.FTZ R176, -R176, R223 ;  /* 0x000000dfb0b07221 */ /* 0x000fe20000010100 */
[----:B------:R-:W-:Y:S01]  /*6e60*/  ULDC.64 UR32, c[0x0][0x2b8] ;  /* 0x0000ae0000207ab9 */ /* 0x000fe20000000a00 */
[----:B------:R-:W-:Y:S01]  /*6e70*/  FADD.FTZ R174, -R174, R221 ;  /* 0x000000ddaeae7221 */ /* 0x000fe20000010100 */
[----:B------:R-:W-:Y:S01]  /*6e80*/  UIMAD UR30, UR29, UR31, UR30 ;  /* 0x0000001f1d1e72a4 */ /* 0x000fe2000f8e021e */
[----:B------:R-:W-:Y:S01]  /*6e90*/  FADD.FTZ R171, -R171, R222 ;  /* 0x000000deabab7221 */ /* 0x000fe20000010100 */
[----:B------:R-:W-:Y:S01]  /*6ea0*/  UIMAD UR32, UR38, UR32, URZ ;  /* 0x00000020262072a4 */ /* 0x000fe2000f8e023f */
[----:B------:R-:W-:Y:S01]  /*6eb0*/  FMUL.FTZ R221, R69, R221 ;  /* 0x000000dd45dd7220 */ /* 0x000fe20000410000 */
[----:B------:R-:W-:Y:S01]  /*6ec0*/  BSSY B0, `(.L_x_3386) ;  /* 0x000010f000007945 */ /* 0x000fe20003800000 */
[----:B------:R-:W0:Y:S01]  /*6ed0*/  LDS R64, [R160.X8+0x4444] ;  /* 0x00444400a0407984 */ /* 0x000e220000008800 */
[----:B------:R-:W-:Y:S01]  /*6ee0*/  UIMAD UR32, UR29, UR33, UR32 ;  /* 0x000000211d2072a4 */ /* 0x000fe2000f8e0220 */
[----:B------:R-:W-:-:S02]  /*6ef0*/  FMUL.FTZ R223, R70, R223 ;  /* 0x000000df46df7220 */ /* 0x000fc40000410000 */
[----:B------:R1:W-:Y:S01]  /*6f00*/  @!P0 STS.64 [R65.X8+0x4f40], R128 ;  /* 0x004f408041008388 */ /* 0x0003e20000008a00 */
[----:B------:R-:W-:Y:S02]  /*6f10*/  FMUL.FTZ R227, R74, R227 ;  /* 0x000000e34ae37220 */ /* 0x000fe40000410000 */
[----:B------:R-:W-:Y:S02]  /*6f20*/  FMUL.FTZ R225, R72, R225 ;  /* 0x000000e148e17220 */ /* 0x000fe40000410000 */
[----:B------:R-:W-:Y:S02]  /*6f30*/  FMUL.FTZ R249, R63, R222 ;  /* 0x000000de3ff97220 */ /* 0x000fe40000410000 */
[----:B------:R-:W-:Y:S02]  /*6f40*/  FMUL.FTZ R231, R58, R231 ;  /* 0x000000e73ae77220 */ /* 0x000fe40000410000 */
[----:B0-----:R-:W-:-:S04]  /*6f50*/  FFMA.FTZ R203, R64, R194, R203 ;  /* 0x000000c240cb7223 */ /* 0x001fc800000100cb */
[----:B------:R-:W-:Y:S02]  /*6f60*/  FFMA.FTZ R235, R169, R203, R204 ;  /* 0x000000cba9eb7223 */ /* 0x000fe400000100cc */
[----:B------:R-:W-:Y:S02]  /*6f70*/  FADD.FTZ R204, R77, UR5 ;  /* 0x000000054dcc7e21 */ /* 0x000fe40008010000 */
[----:B------:R-:W-:Y:S01]  /*6f80*/  FFMA.FTZ R194, R172, R235, R205 ;  /* 0x000000ebacc27223 */ /* 0x000fe200000100cd */
[----:B------:R-:W-:Y:S01]  /*6f90*/  LEA.HI.SX32 R172, R137, R137, 0x1b ;  /* 0x0000008989ac7211 */ /* 0x000fe200078fdaff */
[----:B------:R-:W-:Y:S02]  /*6fa0*/  FADD.FTZ R169, -R130, R230 ;  /* 0x000000e682a97221 */ /* 0x000fe40000010100 */
[----:B------:R-:W-:Y:S02]  /*6fb0*/  FFMA.FTZ R175, R175, R194, R206 ;  /* 0x000000c2afaf7223 */ /* 0x000fe400000100ce */
[----:B------:R-:W-:-:S02]  /*6fc0*/  FMUL.FTZ R64, R203, UR36 ;  /* 0x00000024cb407c20 */ /* 0x000fc40008410000 */
[----:B------:R-:W-:Y:S02]  /*6fd0*/  FFMA.FTZ R178, R178, R175, R207 ;  /* 0x000000afb2b27223 */ /* 0x000fe400000100cf */
[----:B------:R-:W-:Y:S02]  /*6fe0*/  FMUL.FTZ R66, R203, R204 ;  /* 0x000000cccb427220 */ /* 0x000fe40000410000 */
[----:B-1----:R-:W-:Y:S02]  /*6ff0*/  FFMA.FTZ R65, R181, R178, R208 ;  /* 0x000000b2b5417223 */ /* 0x002fe400000100d0 */
[----:B------:R-:W-:Y:S02]  /*7000*/  FMUL.FTZ R202, R202, R203 ;  /* 0x000000cbcaca7220 */ /* 0x000fe40000410000 */
[----:B------:R-:W-:Y:S02]  /*7010*/  FFMA.FTZ R210, R183, R65, R210 ;  /* 0x00000041b7d27223 */ /* 0x000fe400000100d2 */
[----:B------:R-:W-:-:S02]  /*7020*/  FMUL.FTZ R64, R64, R169 ;  /* 0x000000a940407220 */ /* 0x000fc40000410000 */
[----:B------:R-:W-:Y:S02]  /*7030*/  FFMA.FTZ R186, R186, R210, R209 ;  /* 0x000000d2baba7223 */ /* 0x000fe400000100d1 */
[C---:B------:R-:W-:Y:S02]  /*7040*/  FMUL.FTZ R67, R93.reuse, R66 ;  /* 0x000000425d437220 */ /* 0x040fe40000410000 */
[----:B------:R-:W-:Y:S02]  /*7050*/  FFMA.FTZ R205, R93, R202, R64 ;  /* 0x000000ca5dcd7223 */ /* 0x000fe40000010040 */
[----:B------:R-:W-:Y:S01]  /*7060*/  FADD.FTZ R64, R78, UR5 ;  /* 0x000000054e407e21 */ /* 0x000fe20008010000 */
[----:B------:R0:W-:Y:S01]  /*7070*/  STS [R172.X4+0x213c], R67 ;  /* 0x00213c43ac007388 */ /* 0x0001e20000004800 */
[----:B------:R-:W-:Y:S02]  /*7080*/  FMUL.FTZ R129, R196, R235 ;  /* 0x000000ebc4817220 */ /* 0x000fe40000410000 */
[----:B------:R-:W-:-:S02]  /*7090*/  FFMA.FTZ R211, R188, R186, R211 ;  /* 0x000000babcd37223 */ /* 0x000fc400000100d3 */
[-C--:B------:R-:W-:Y:S02]  /*70a0*/  FFMA.FTZ R42, R129, R64.reuse, R42 ;  /* 0x00000040812a7223 */ /* 0x080fe4000001002a */
[----:B------:R-:W-:Y:S02]  /*70b0*/  FMUL.FTZ R196, R235, R64 ;  /* 0x00000040ebc47220 */ /* 0x000fe40000410000 */
[----:B------:R-:W-:Y:S02]  /*70c0*/  FMUL.FTZ R128, R194, UR36 ;  /* 0x00000024c2807c20 */ /* 0x000fe40008410000 */
[----:B0-----:R-:W-:Y:S02]  /*70d0*/  FADD.FTZ R67, -R166, R232 ;  /* 0x000000e8a6437221 */ /* 0x001fe40000010100 */
[----:B------:R-:W-:Y:S01]  /*70e0*/  FFMA.FTZ R187, R187, R211, R212 ;  /* 0x000000d3bbbb7223 */ /* 0x000fe200000100d4 */
[----:B------:R-:W-:Y:S01]  /*70f0*/  LEA.HI.SX32 R212, R239, R160, 0x1b ;  /* 0x000000a0efd47211 */ /* 0x000fe200078fdaff */
[----:B------:R-:W-:-:S02]  /*7100*/  FMUL.FTZ R64, R235, UR36 ;  /* 0x00000024eb407c20 */ /* 0x000fc40008410000 */
[----:B------:R-:W-:Y:S02]  /*7110*/  FMUL.FTZ R169, R169, R66 ;  /* 0x00000042a9a97220 */ /* 0x000fe40000410000 */
[----:B------:R-:W-:Y:S02]  /*7120*/  FADD.FTZ R181, R79, UR5 ;  /* 0x000000054fb57e21 */ /* 0x000fe40008010000 */
[----:B------:R-:W-:Y:S02]  /*7130*/  FMUL.FTZ R66, R197, R194 ;  /* 0x000000c2c5427220 */ /* 0x000fe40000410000 */
[----:B------:R-:W-:Y:S02]  /*7140*/  FMUL.FTZ R128, R128, R67 ;  /* 0x0000004380807220 */ /* 0x000fe40000410000 */
[----:B------:R-:W-:Y:S02]  /*7150*/  FFMA.FTZ R214, R189, R187, R214 ;  /* 0x000000bbbdd67223 */ /* 0x000fe400000100d6 */
[----:B------:R-:W-:-:S02]  /*7160*/  FMUL.FTZ R130, R64, R131 ;  /* 0x0000008340827220 */ /* 0x000fc40000410000 */
[-C--:B------:R-:W-:Y:S02]  /*7170*/  FFMA.FTZ R43, R66, R181.reuse, R43 ;  /* 0x000000b5422b7223 */ /* 0x080fe4000001002b */
[----:B------:R-:W-:Y:S02]  /*7180*/  FFMA.FTZ R183, R95, R66, R128 ;  /* 0x000000425fb77223 */ /* 0x000fe40000010080 */
[----:B------:R-:W-:Y:S02]  /*7190*/  FFMA.FTZ R213, R190, R214, R213 ;  /* 0x000000d6bed57223 */ /* 0x000fe400000100d5 */
[----:B------:R-:W-:Y:S02]  /*71a0*/  FMUL.FTZ R64, R194, R181 ;  /* 0x000000b5c2407220 */ /* 0x000fe40000410000 */
[----:B------:R-:W-:Y:S02]  /*71b0*/  FFMA.FTZ R130, R94, R129, R130 ;  /* 0x000000815e827223 */ /* 0x000fe40000010082 */
[----:B------:R-:W-:-:S02]  /*71c0*/  FADD.FTZ R66, -R167, R233 ;  /* 0x000000e9a7427221 */ /* 0x000fc40000010100 */
[----:B------:R-:W-:Y:S02]  /*71d0*/  FADD.FTZ R128, R80, UR5 ;  /* 0x0000000550807e21 */ /* 0x000fe40008010000 */
[----:B------:R-:W-:Y:S02]  /*71e0*/  FMUL.FTZ R181, R198, R175 ;  /* 0x000000afc6b57220 */ /* 0x000fe40000410000 */
[----:B------:R-:W-:Y:S02]  /*71f0*/  FADD.FTZ R167, R81, UR5 ;  /* 0x0000000551a77e21 */ /* 0x000fe40008010000 */
[----:B------:R-:W-:Y:S02]  /*7200*/  FMUL.FTZ R166, R199, R178 ;  /* 0x000000b2c7a67220 */ /* 0x000fe40000410000 */
[----:B------:R-:W-:Y:S02]  /*7210*/  FFMA.FTZ R192, R192, R213, R215 ;  /* 0x000000d5c0c07223 */ /* 0x000fe400000100d7 */
[----:B------:R-:W-:-:S02]  /*7220*/  FADD.FTZ R39, R130, R39 ;  /* 0x0000002782277221 */ /* 0x000fc40000010000 */
[-C--:B------:R-:W-:Y:S02]  /*7230*/  FFMA.FTZ R44, R181, R128.reuse, R44 ;  /* 0x00000080b52c7223 */ /* 0x080fe4000001002c */
[----:B------:R-:W-:Y:S02]  /*7240*/  FMUL.FTZ R129, R175, R128 ;  /* 0x00000080af817220 */ /* 0x000fe40000410000 */
[-C--:B------:R-:W-:Y:S02]  /*7250*/  FFMA.FTZ R45, R166, R167.reuse, R45 ;  /* 0x000000a7a62d7223 */ /* 0x080fe4000001002d */
[----:B------:R-:W-:Y:S02]  /*7260*/  FMUL.FTZ R130, R178, R167 ;  /* 0x000000a7b2827220 */ /* 0x000fe40000410000 */
[----:B------:R-:W-:Y:S02]  /*7270*/  FADD.FTZ R128, -R168, R234 ;  /* 0x000000eaa8807221 */ /* 0x000fe40000010100 */
[----:B------:R-:W-:-:S02]  /*7280*/  FMUL.FTZ R167, R178, UR36 ;  /* 0x00000024b2a77c20 */ /* 0x000fc40008410000 */
[----:B------:R-:W-:Y:S02]  /*7290*/  FFMA.FTZ R191, R191, R192, R216 ;  /* 0x000000c0bfbf7223 */ /* 0x000fe400000100d8 */
[----:B------:R-:W-:Y:S02]  /*72a0*/  FMUL.FTZ R167, R167, R128 ;  /* 0x00000080a7a77220 */ /* 0x000fe40000410000 */
[----:B------:R-:W-:Y:S02]  /*72b0*/  FFMA.FTZ R218, R193, R191, R218 ;  /* 0x000000bfc1da7223 */ /* 0x000fe400000100da */
[----:B------:R-:W-:Y:S02]  /*72c0*/  FMUL.FTZ R197, R95, R64 ;  /* 0x000000405fc57220 */ /* 0x000fe40000410000 */
[----:B------:R-:W-:Y:S02]  /*72d0*/  FMUL.FTZ R175, R175, UR36 ;  /* 0x00000024afaf7c20 */ /* 0x000fe40008410000 */
[----:B------:R-:W-:Y:S01]  /*72e0*/  FFMA.FTZ R167, R97, R166, R167 ;  /* 0x000000a661a77223 */ /* 0x000fe200000100a7 */
[----:B------:R0:W-:Y:S01]  /*72f0*/  STS [R172.X4+0x2134], R197 ;  /* 0x002134c5ac007388 */ /* 0x0001e20000004800 */
[----:B------:R-:W-:-:S02]  /*7300*/  FFMA.FTZ R195, R195, R218, R220 ;  /* 0x000000dac3c37223 */ /* 0x000fc400000100dc */
[----:B------:R-:W-:Y:S02]  /*7310*/  FADD.FTZ R166, R92, UR5 ;  /* 0x000000055ca67e21 */ /* 0x000fe40008010000 */
[----:B------:R-:W-:Y:S02]  /*7320*/  FMUL.FTZ R175, R175, R66 ;  /* 0x00000042afaf7220 */ /* 0x000fe40000410000 */
[----:B------:R-:W-:Y:S02]  /*7330*/  FADD.FTZ R168, R91, UR5 ;  /* 0x000000055ba87e21 */ /* 0x000fe40008010000 */
[----:B------:R-:W-:Y:S02]  /*7340*/  FFMA.FTZ R188, R96, R181, R175 ;  /* 0x000000b560bc7223 */ /* 0x000fe400000100af */
[----:B0-----:R-:W-:Y:S02]  /*7350*/  FMUL.FTZ R197, R195, R166 ;  /* 0x000000a6c3c57220 */ /* 0x001fe40000410000 */
[----:B------:R-:W-:-:S02]  /*7360*/  FADD.FTZ R190, -R173, R219 ;  /* 0x000000dbadbe7221 */ /* 0x000fc40000010100 */
[----:B------:R-:W-:Y:S02]  /*7370*/  FADD.FTZ R189, R90, UR5 ;  /* 0x000000055abd7e21 */ /* 0x000fe40008010000 */
[----:B------:R-:W-:Y:S02]  /*7380*/  FMUL.FTZ R198, R218, R168 ;  /* 0x000000a8dac67220 */ /* 0x000fe40000410000 */
[----:B------:R-:W-:Y:S02]  /*7390*/  FFMA.FTZ R173, R185, R197, RZ ;  /* 0x000000c5b9ad7223 */ /* 0x000fe400000100ff */
[----:B------:R-:W-:Y:S02]  /*73a0*/  FADD.FTZ R37, R188, R37 ;  /* 0x00000025bc257221 */ /* 0x000fe40000010000 */
[----:B------:R-:W-:Y:S02]  /*73b0*/  FADD.FTZ R188, R89, UR5 ;  /* 0x0000000559bc7e21 */ /* 0x000fe40008010000 */
[----:B------:R-:W-:-:S02]  /*73c0*/  FMUL.FTZ R199, R191, R189 ;  /* 0x000000bdbfc77220 */ /* 0x000fc40000410000 */
[----:B------:R-:W-:Y:S02]  /*73d0*/  FFMA.FTZ R173, R184, R198, R173 ;  /* 0x000000c6b8ad7223 */ /* 0x000fe400000100ad */
[----:B------:R-:W-:Y:S02]  /*73e0*/  FMUL.FTZ R203, R94, R196 ;  /* 0x000000c45ecb7220 */ /* 0x000fe40000410000 */
[----:B------:R-:W-:Y:S02]  /*73f0*/  FMUL.FTZ R181, R96, R129 ;  /* 0x0000008160b57220 */ /* 0x000fe40000410000 */
[----:B------:R-:W-:Y:S01]  /*7400*/  FFMA.FTZ R41, R202, R204, R41 ;  /* 0x000000ccca297223 */ /* 0x000fe20000010029 */
[----:B------:R0:W-:Y:S01]  /*7410*/  STS [R172.X4+0x2138], R203 ;  /* 0x002138cbac007388 */ /* 0x0001e20000004800 */
[----:B------:R-:W-:Y:S02]  /*7420*/  FADD.FTZ R38, R183, R38 ;  /* 0x00000026b7267221 */ /* 0x000fe40000010000 */
[----:B------:R-:W-:Y:S01]  /*7430*/  FADD.FTZ R183, R88, UR5 ;  /* 0x0000000558b77e21 */ /* 0x000fe20008010000 */
[----:B------:R1:W-:Y:S01]  /*7440*/  STS [R172.X4+0x2130], R181 ;  /* 0x002130b5ac007388 */ /* 0x0003e20000004800 */
[----:B------:R-:W-:-:S02]  /*7450*/  FMUL.FTZ R202, R192, R188 ;  /* 0x000000bcc0ca7220 */ /* 0x000fc40000410000 */
[----:B------:R-:W-:Y:S02]  /*7460*/  FFMA.FTZ R193, R182, R199, R173 ;  /* 0x000000c7b6c17223 */ /* 0x000fe400000100ad */
[----:B------:R-:W-:Y:S02]  /*7470*/  FMUL.FTZ R175, R97, R130 ;  /* 0x0000008261af7220 */ /* 0x000fe40000410000 */
[----:B0-----:R-:W-:Y:S02]  /*7480*/  FMUL.FTZ R203, R213, R183 ;  /* 0x000000b7d5cb7220 */ /* 0x001fe40000410000 */
[----:B------:R-:W-:Y:S01]  /*7490*/  FFMA.FTZ R194, R180, R202, R193 ;  /* 0x000000cab4c27223 */ /* 0x000fe200000100c1 */
[----:B------:R0:W-:Y:S01]  /*74a0*/  STS [R172.X4+0x212c], R175 ;  /* 0x00212cafac007388 */ /* 0x0001e20000004800 */
[----:B-1----:R-:W-:Y:S02]  /*74b0*/  FADD.FTZ R181, R87, UR5 ;  /* 0x0000000557b57e21 */ /* 0x002fe40008010000 */
[----:B------:R-:W-:-:S02]  /*74c0*/  FMUL.FTZ R193, R200, R65 ;  /* 0x00000041c8c17220 */ /* 0x000fc40000410000 */
[----:B------:R-:W-:Y:S02]  /*74d0*/  FMUL.FTZ R200, R214, R181 ;  /* 0x000000b5d6c87220 */ /* 0x000fe40000410000 */
[----:B------:R-:W-:Y:S02]  /*74e0*/  FFMA.FTZ R194, R179, R203, R194 ;  /* 0x000000cbb3c27223 */ /* 0x000fe400000100c2 */
[----:B------:R-:W-:Y:S02]  /*74f0*/  FADD.FTZ R40, R205, R40 ;  /* 0x00000028cd287221 */ /* 0x000fe40000010000 */
[----:B0-----:R-:W-:Y:S02]  /*7500*/  FADD.FTZ R175, R86, UR5 ;  /* 0x0000000556af7e21 */ /* 0x001fe40008010000 */
[----:B------:R-:W-:Y:S02]  /*7510*/  FADD.FTZ R204, R82, UR5 ;  /* 0x0000000552cc7e21 */ /* 0x000fe40008010000 */
[----:B------:R-:W-:-:S02]  /*7520*/  FADD.FTZ R178, R85, UR5 ;  /* 0x0000000555b27e21 */ /* 0x000fc40008010000 */
[----:B------:R-:W-:Y:S02]  /*7530*/  FMUL.FTZ R207, R187, R175 ;  /* 0x000000afbbcf7220 */ /* 0x000fe40000410000 */
[----:B------:R-:W-:Y:S02]  /*7540*/  FFMA.FTZ R205, R177, R200, R194 ;  /* 0x000000c8b1cd7223 */ /* 0x000fe400000100c2 */
[-C--:B------:R-:W-:Y:S02]  /*7550*/  FFMA.FTZ R46, R193, R204.reuse, R46 ;  /* 0x000000ccc12e7223 */ /* 0x080fe4000001002e */
[----:B------:R-:W-:Y:S02]  /*7560*/  FMUL.FTZ R235, R65, R204 ;  /* 0x000000cc41eb7220 */ /* 0x000fe40000410000 */
[----:B------:R-:W-:Y:S02]  /*7570*/  FADD.FTZ R173, R84, UR5 ;  /* 0x0000000554ad7e21 */ /* 0x000fe40008010000 */
[----:B------:R-:W-:-:S02]  /*7580*/  FMUL.FTZ R204, R211, R178 ;  /* 0x000000b2d3cc7220 */ /* 0x000fc40000410000 */
[----:B------:R-:W-:Y:S02]  /*7590*/  FFMA.FTZ R205, R176, R207, R205 ;  /* 0x000000cfb0cd7223 */ /* 0x000fe400000100cd */
[----:B------:R-:W-:Y:S02]  /*75a0*/  FMUL.FTZ R194, R201, R210 ;  /* 0x000000d2c9c27220 */ /* 0x000fe40000410000 */
[----:B------:R-:W-:Y:S02]  /*75b0*/  FADD.FTZ R209, R83, UR5 ;  /* 0x0000000553d17e21 */ /* 0x000fe40008010000 */
[----:B------:R-:W-:Y:S02]  /*75c0*/  FMUL.FTZ R201, R186, R173 ;  /* 0x000000adbac97220 */ /* 0x000fe40000410000 */
[----:B------:R-:W-:Y:S02]  /*75d0*/  FFMA.FTZ R205, R174, R204, R205 ;  /* 0x000000ccaecd7223 */ /* 0x000fe400000100cd */
[----:B------:R-:W-:-:S02]  /*75e0*/  FMUL.FTZ R208, R210, R209 ;  /* 0x000000d1d2d07220 */ /* 0x000fc40000410000 */
[----:B------:R-:W-:Y:S02]  /*75f0*/  FFMA.FTZ R206, R190, R201, R205 ;  /* 0x000000c9bece7223 */ /* 0x000fe400000100cd */
[----:B------:R-:W-:Y:S02]  /*7600*/  FADD.FTZ R215, -R170, R217 ;  /* 0x000000d9aad77221 */ /* 0x000fe40000010100 */
[----:B------:R-:W-:Y:S02]  /*7610*/  FMUL.FTZ R170, R65, UR36 ;  /* 0x0000002441aa7c20 */ /* 0x000fe40008410000 */
[----:B------:R-:W-:Y:S02]  /*7620*/  FFMA.FTZ R206, R171, R208, R206 ;  /* 0x000000d0abce7223 */ /* 0x000fe400000100ce */
[----:B------:R-:W-:Y:S02]  /*7630*/  FMUL.FTZ R170, R170, R215 ;  /* 0x000000d7aaaa7220 */ /* 0x000fe40000410000 */
[----:B------:R-:W-:-:S02]  /*7640*/  FFMA.FTZ R215, R215, R235, R206 ;  /* 0x000000ebd7d77223 */ /* 0x000fc400000100ce */
[----:B------:R-:W-:Y:S02]  /*7650*/  FMUL.FTZ R201, R100, R201 ;  /* 0x000000c964c97220 */ /* 0x000fe40000410000 */
[----:B------:R-:W-:Y:S02]  /*7660*/  FFMA.FTZ R215, R128, R130, R215 ;  /* 0x0000008280d77223 */ /* 0x000fe400000100d7 */
[----:B------:R-:W-:Y:S01]  /*7670*/  FFMA.FTZ R47, R194, R209, R47 ;  /* 0x000000d1c22f7223 */ /* 0x000fe2000001002f */
[----:B------:R0:W-:Y:S01]  /*7680*/  STS [R172.X4+0x2120], R201 ;  /* 0x002120c9ac007388 */ /* 0x0001e20000004800 */
[----:B------:R-:W-:Y:S02]  /*7690*/  FFMA.FTZ R215, R66, R129, R215 ;  /* 0x0000008142d77223 */ /* 0x000fe400000100d7 */
[----:B------:R-:W-:Y:S01]  /*76a0*/  FMUL.FTZ R237, R98, R235 ;  /* 0x000000eb62ed7220 */ /* 0x000fe20000410000 */
[----:B------:R-:W-:Y:S01]  /*76b0*/  IADD3 R235, R160, 0x300, RZ ;  /* 0x00000300a0eb7810 */ /* 0x000fe20007ffe0ff */
[----:B------:R-:W-:-:S02]  /*76c0*/  FMUL.FTZ R209, R99, R208 ;  /* 0x000000d063d17220 */ /* 0x000fc40000410000 */
[----:B------:R-:W-:Y:S01]  /*76d0*/  FMUL.FTZ R205, R101, R204 ;  /* 0x000000cc65cd7220 */ /* 0x000fe20000410000 */
[----:B------:R1:W-:Y:S01]  /*76e0*/  STS [R172.X4+0x2128], R237 ;  /* 0x002128edac007388 */ /* 0x0003e20000004800 */
[----:B------:R-:W-:Y:S01]  /*76f0*/  FMUL.FTZ R207, R102, R207 ;  /* 0x000000cf66cf7220 */ /* 0x000fe20000410000 */
[----:B------:R-:W-:Y:S01]  /*7700*/  LEA.HI.SX32 R204, R243, R160, 0x1b ;  /* 0x000000a0f3cc7211 */ /* 0x000fe200078fdaff */
[----:B------:R-:W-:Y:S01]  /*7710*/  FMUL.FTZ R65, R103, R200 ;  /* 0x000000c867417220 */ /* 0x000fe20000410000 */
[----:B------:R2:W-:Y:S01]  /*7720*/  STS [R172.X4+0x2124], R209 ;  /* 0x002124d1ac007388 */ /* 0x0005e20000004800 */
[----:B------:R-:W-:Y:S01]  /*7730*/  FMUL.FTZ R203, R104, R203 ;  /* 0x000000cb68cb7220 */ /* 0x000fe20000410000 */
[----:B------:R-:W-:Y:S01]  /*7740*/  LEA.HI.SX32 R208, R235, R160, 0x1b ;  /* 0x000000a0ebd07211 */ /* 0x000fe200078fdaff */
[----:B0-----:R-:W-:Y:S01]  /*7750*/  FMUL.FTZ R201, R105, R202 ;  /* 0x000000ca69c97220 */ /* 0x001fe20000410000 */
[----:B------:R0:W-:Y:S01]  /*7760*/  STS [R172.X4+0x211c], R205 ;  /* 0x00211ccdac007388 */ /* 0x0001e20000004800 */
[----:B------:R-:W-:Y:S01]  /*7770*/  FMUL.FTZ R199, R106, R199 ;  /* 0x000000c76ac77220 */ /* 0x000fe20000410000 */
[----:B-1----:R-:W-:Y:S01]  /*7780*/  IADD3 R237, R160, 0x340, RZ ;  /* 0x00000340a0ed7810 */ /* 0x002fe20007ffe0ff */
[----:B------:R-:W-:Y:S01]  /*7790*/  FMUL.FTZ R129, R107, R198 ;  /* 0x000000c66b817220 */ /* 0x000fe20000410000 */
[----:B------:R1:W-:Y:S01]  /*77a0*/  STS [R172.X4+0x2118], R207 ;  /* 0x002118cfac007388 */ /* 0x0003e20000004800 */
[----:B------:R-:W-:Y:S01]  /*77b0*/  FMUL.FTZ R197, R108, R197 ;  /* 0x000000c56cc57220 */ /* 0x000fe20000410000 */
[C---:B--2---:R-:W-:Y:S01]  /*77c0*/  IADD3 R209, R160.reuse, 0x1c0, RZ ;  /* 0x000001c0a0d17810 */ /* 0x044fe20007ffe0ff */
[----:B------:R-:W-:Y:S01]  /*77d0*/  FFMA.FTZ R215, R67, R64, R215 ;  /* 0x0000004043d77223 */ /* 0x000fe200000100d7 */
[----:B------:R2:W-:Y:S01]  /*77e0*/  STS [R172.X4+0x2114], R65 ;  /* 0x00211441ac007388 */ /* 0x0005e20000004800 */
[----:B------:R-:W-:Y:S01]  /*77f0*/  IADD3 R67, R160, 0x40, RZ ;  /* 0x00000040a0437810 */ /* 0x000fe20007ffe0ff */
[----:B------:R-:W-:Y:S01]  /*7800*/  FMUL.FTZ R217, R62, R217 ;  /* 0x000000d93ed97220 */ /* 0x000fe20000410000 */
[C---:B0-----:R-:W-:Y:S01]  /*7810*/  IADD3 R205, R160.reuse, 0x100, RZ ;  /* 0x00000100a0cd7810 */ /* 0x041fe20007ffe0ff */
[----:B------:R0:W-:Y:S01]  /*7820*/  STS [R172.X4+0x2110], R203 ;  /* 0x002110cbac007388 */ /* 0x0001e20000004800 */
[----:B------:R-:W-:Y:S01]  /*7830*/  FFMA.FTZ R196, R131, R196, R215 ;  /* 0x000000c483c47223 */ /* 0x000fe200000100d7 */
[----:B-1----:R-:W-:Y:S01]  /*7840*/  IADD3 R207, R160, 0x180, RZ ;  /* 0x00000180a0cf7810 */ /* 0x002fe20007ffe0ff */
[----:B------:R-:W-:Y:S01]  /*7850*/  FMUL.FTZ R219, R68, R219 ;  /* 0x000000db44db7220 */ /* 0x000fe20000410000 */
[----:B------:R1:W-:Y:S01]  /*7860*/  STS [R172.X4+0x210c], R201 ;  /* 0x00210cc9ac007388 */ /* 0x0003e20000004800 */
[----:B------:R-:W-:Y:S01]  /*7870*/  IADD3 R215, R160, 0x280, RZ ;  /* 0x00000280a0d77810 */ /* 0x000fe20007ffe0ff */
[----:B--2---:R-:W-:Y:S01]  /*7880*/  FMUL.FTZ R65, R76, R229 ;  /* 0x000000e54c417220 */ /* 0x004fe20000410000 */
[C---:B------:R-:W-:Y:S01]  /*7890*/  IADD3 R131, R160.reuse, 0x80, RZ ;  /* 0x00000080a0837810 */ /* 0x040fe20007ffe0ff */
[----:B------:R2:W-:Y:S01]  /*78a0*/  STS [R172.X4+0x2108], R199 ;  /* 0x002108c7ac007388 */ /* 0x0005e20000004800 */
[----:B------:R-:W-:Y:S01]  /*78b0*/  IADD3 R229, R160, 0x2c0, RZ ;  /* 0x000002c0a0e57810 */ /* 0x000fe20007ffe0ff */
[----:B------:R-:W-:Y:S01]  /*78c0*/  FMUL.FTZ R233, R60, R233 ;  /* 0x000000e93ce97220 */ /* 0x000fe20000410000 */
[C---:B0-----:R-:W-:Y:S01]  /*78d0*/  IADD3 R203, R160.reuse, 0xc0, RZ ;  /* 0x000000c0a0cb7810 */ /* 0x041fe20007ffe0ff */
[----:B------:R0:W-:Y:S01]  /*78e0*/  STS [R172.X4+0x2104], R129 ;  /* 0x00210481ac007388 */ /* 0x0001e20000004800 */
[----:B------:R-:W-:Y:S01]  /*78f0*/  LEA.HI.SX32 R200, R205, R160, 0x1b ;  /* 0x000000a0cdc87211 */ /* 0x000fe200078fdaff */
[----:B------:R-:W-:Y:S01]  /*7900*/  FMUL.FTZ R165, R165, R186 ;  /* 0x000000baa5a57220 */ /* 0x000fe20000410000 */
[----:B-1----:R-:W-:Y:S01]  /*7910*/  IADD3 R201, R160, 0x140, RZ ;  /* 0x00000140a0c97810 */ /* 0x002fe20007ffe0ff */
[----:B------:R1:W-:Y:S01]  /*7920*/  STS [R172.X4+0x2100], R197 ;  /* 0x002100c5ac007388 */ /* 0x0003e20000004800 */
[-C--:B------:R-:W-:Y:S01]  /*7930*/  LEA.HI.SX32 R202, R207, R160.reuse, 0x1b ;  /* 0x000000a0cfca7211 */ /* 0x080fe200078fdaff */
[----:B------:R-:W-:Y:S01]  /*7940*/  FMUL.FTZ R251, R186, UR36 ;  /* 0x00000024bafb7c20 */ /* 0x000fe20008410000 */
[-C--:B--2---:R-:W-:Y:S01]  /*7950*/  LEA.HI.SX32 R199, R203, R160.reuse, 0x1b ;  /* 0x000000a0cbc77211 */ /* 0x084fe200078fdaff */
[----:B------:R-:W-:Y:S01]  /*7960*/  BAR.SYNC.DEFER_BLOCKING 0x0 ;  /* 0x0000000000007b1d */ /* 0x000fe20000010000 */
[-C--:B------:R-:W-:Y:S01]  /*7970*/  LEA.HI.SX32 R203, R209, R160.reuse, 0x1b ;  /* 0x000000a0d1cb7211 */ /* 0x080fe200078fdaff */
[----:B------:R-:W-:Y:S01]  /*7980*/  FMUL.FTZ R210, R210, UR36 ;  /* 0x00000024d2d27c20 */ /* 0x000fe20008410000 */
[----:B0-----:R-:W-:Y:S01]  /*7990*/  IADD3 R129, R160, 0x240, RZ ;  /* 0x00000240a0817810 */ /* 0x001fe20007ffe0ff */
[----:B------:R-:W-:Y:S01]  /*79a0*/  FMUL.FTZ R186, R213, UR36 ;  /* 0x00000024d5ba7c20 */ /* 0x000fe20008410000 */
[----:B------:R-:W-:-:S02]  /*79b0*/  LEA.HI.SX32 R206, R215, R160, 0x1b ;  /* 0x000000a0d7ce7211 */ /* 0x000fc400078fdaff */
[----:B-1----:R-:W-:Y:S01]  /*79c0*/  LEA.HI.SX32 R197, R67, R160, 0x1b ;  /* 0x000000a043c57211 */ /* 0x002fe200078fdaff */
[----:B------:R-:W-:Y:S01]  /*79d0*/  FMUL.FTZ R67, R75, R228 ;  /* 0x000000e44b437220 */ /* 0x000fe20000410000 */
[----:B------:R-:W-:Y:S01]  /*79e0*/  LEA.HI.SX32 R198, R131, R160, 0x1b ;  /* 0x000000a083c67211 */ /* 0x000fe200078fdaff */
[----:B------:R-:W-:Y:S01]  /*79f0*/  FMUL.FTZ R131, R71, R224 ;  /* 0x000000e047837220 */ /* 0x000fe20000410000 */
[-C--:B------:R-:W-:Y:S01]  /*7a00*/  LEA.HI.SX32 R201, R201, R160.reuse, 0x1b ;  /* 0x000000a0c9c97211 */ /* 0x080fe200078fdaff */
[----:B------:R-:W-:Y:S01]  /*7a10*/  FMUL.FTZ R224, R214, UR36 ;  /* 0x00000024d6e07c20 */ /* 0x000fe20008410000 */
[----:B------:R-:W-:Y:S01]  /*7a20*/  LEA.HI.SX32 R205, R129, R160, 0x1b ;  /* 0x000000a081cd7211 */ /* 0x000fe200078fdaff */
[----:B------:R-:W-:Y:S01]  /*7a30*/  FMUL.FTZ R129, R73, R226 ;  /* 0x000000e249817220 */ /* 0x000fe20000410000 */
[-C--:B------:R-:W-:Y:S02]  /*7a40*/  LEA.HI.SX32 R207, R229, R160.reuse, 0x1b ;  /* 0x000000a0e5cf7211 */ /* 0x080fe400078fdaff */
[----:B------:R-:W-:-:S02]  /*7a50*/  LEA.HI.SX32 R209, R237, R160, 0x1b ;  /* 0x000000a0edd17211 */ /* 0x000fc400078fdaff */
[-C--:B------:R-:W-:Y:S02]  /*7a60*/  LEA.HI.SX32 R215, R241, R160.reuse, 0x1b ;  /* 0x000000a0f1d77211 */ /* 0x080fe400078fdaff */
[----:B------:R-:W-:Y:S01]  /*7a70*/  MOV R64, R160 ;  /* 0x000000a000407202 */ /* 0x000fe20000000f00 */
[----:B------:R-:W0:Y:S04]  /*7a80*/  LDS R247, [R248.X4+0x2100] ;  /* 0x00210000f8f77984 */ /* 0x000e280000004800 */
[----:B------:R-:W1:Y:S04]  /*7a90*/  LDS R216, [R197.X4+0x2200] ;  /* 0x00220000c5d87984 */ /* 0x000e680000004800 */
        /* <DEDUP_REMOVED lines=17> */
[----:B-----5:R-:W-:-:S03]  /*7bb0*/  HFMA2.MMA R65, -RZ, RZ, 0, 0 ;  /* 0x00000000ff417435 */ /* 0x020fc600000001ff */
[----:B------:R5:W-:Y:S01]  /*7bc0*/  STS [R172.X4+0x31a8], R217 ;  /* 0x0031a8d9ac007388 */ /* 0x000be20000004800 */
[----:B-1----:R-:W-:-:S03]  /*7bd0*/  MOV R67, UR29 ;  /* 0x0000001d00437c02 */ /* 0x002fc60008000f00 */
[----:B------:R1:W-:Y:S01]  /*7be0*/  STS [R172.X4+0x3194], R131 ;  /* 0x00319483ac007388 */ /* 0x0003e20000004800 */
[----:B--2---:R-:W-:Y:S02]  /*7bf0*/  IMAD.U32 R129, RZ, RZ, UR29 ;  /* 0x0000001dff817e24 */ /* 0x004fe4000f8e00ff */
[--C-:B------:R-:W-:Y:S01]  /*7c00*/  IMAD.WIDE.U32 R66, R67, c[0x0][0x298], R64.reuse ;  /* 0x0000a60043427a25 */ /* 0x100fe200078e0040 */
[----:B------:R2:W-:Y:S03]  /*7c10*/  STS [R172.X4+0x319c], R221 ;  /* 0x00319cddac007388 */ /* 0x0005e60000004800 */
[----:B------:R-:W-:Y:S01]  /*7c20*/  IMAD.WIDE.U32 R64, R129, c[0x0][0x2b8], R64 ;  /* 0x0000ae0081407a25 */ /* 0x000fe200078e0040 */
[----:B------:R-:W-:Y:S01]  /*7c30*/  IADD3 R67, R67, UR30, RZ ;  /* 0x0000001e43437c10 */ /* 0x000fe2000fffe0ff */
[----:B------:R0:W-:Y:S02]  /*7c40*/  STS [R172.X4+0x31a0], R219 ;  /* 0x0031a0dbac007388 */ /* 0x0001e40000004800 */
[----:B------:R-:W-:Y:S01]  /*7c50*/  FMUL.FTZ R129, R61, R234 ;  /* 0x000000ea3d817220 */ /* 0x000fe20000410000 */
[----:B------:R-:W-:Y:S01]  /*7c60*/  IADD3 R65, R65, UR32, RZ ;  /* 0x0000002041417c10 */ /* 0x000fe2000fffe0ff */
[----:B-----5:R-:W-:Y:S01]  /*7c70*/  IMAD R217, R163, c[0x0][0x2a0], RZ ;  /* 0x0000a800a3d97a24 */ /* 0x020fe200078e02ff */
[----:B------:R5:W-:Y:S01]  /*7c80*/  STS [R172.X4+0x3198], R223 ;  /* 0x003198dfac007388 */ /* 0x000be20000004800 */
[----:B------:R-:W-:-:S03]  /*7c90*/  IMAD.WIDE.U32 R66, R164, c[0x0][0x2a0], R66 ;  /* 0x0000a800a4427a25 */ /* 0x000fc600078e0042 */
[----:B------:R3:W-:Y:S01]  /*7ca0*/  STS [R172.X4+0x31ac], R129 ;  /* 0x0031ac81ac007388 */ /* 0x0007e20000004800 */
[----:B------:R-:W-:Y:S01]  /*7cb0*/  IMAD R217, R164, c[0x0][0x2a4], R217 ;  /* 0x0000a900a4d97a24 */ /* 0x000fe200078e02d9 */
[----:B------:R-:W-:Y:S01]  /*7cc0*/  IADD3 R130, P0, R66, UR25, RZ ;  /* 0x0000001942827c10 */ /* 0x000fe2000ff1e0ff */
[----:B-1----:R-:W-:Y:S01]  /*7cd0*/  FMUL.FTZ R131, R59, R232 ;  /* 0x000000e83b837220 */ /* 0x002fe20000410000 */
[----:B------:R1:W-:Y:S01]  /*7ce0*/  STS [R172.X4+0x3188], R227 ;  /* 0x003188e3ac007388 */ /* 0x0003e20000004800 */
[----:B--2---:R-:W-:Y:S02]  /*7cf0*/  IMAD.IADD R221, R67, 0x1, R217 ;  /* 0x0000000143dd7824 */ /* 0x004fe400078e02d9 */
[----:B0-----:R-:W-:Y:S01]  /*7d00*/  IMAD R219, R163, c[0x0][0x2c0], RZ ;  /* 0x0000b000a3db7a24 */ /* 0x001fe200078e02ff */
[----:B------:R0:W-:Y:S01]  /*7d10*/  STS [R172.X4+0x31b4], R131 ;  /* 0x0031b483ac007388 */ /* 0x0001e20000004800 */
[----:B-----5:R-:W-:Y:S01]  /*7d20*/  FMUL.FTZ R223, R57, R230 ;  /* 0x000000e639df7220 */ /* 0x020fe20000410000 */
[----:B---3--:R-:W-:Y:S01]  /*7d30*/  MOV R129, UR25 ;  /* 0x0000001900817c02 */ /* 0x008fe20008000f00 */
[C---:B------:R-:W-:Y:S01]  /*7d40*/  IMAD R219, R164.reuse, c[0x0][0x2c4], R219 ;  /* 0x0000b100a4db7a24 */ /* 0x040fe200078e02db */
[----:B------:R2:W-:Y:S01]  /*7d50*/  STS [R172.X4+0x3190], R225 ;  /* 0x003190e1ac007388 */ /* 0x0005e20000004800 */
[----:B------:R-:W-:Y:S01]  /*7d60*/  IMAD.WIDE.U32 R64, R164, c[0x0][0x2c0], R64 ;  /* 0x0000b000a4407a25 */ /* 0x000fe200078e0040 */
[----:B------:R-:W-:-:S02]  /*7d70*/  IADD3 R217, -R129, c[0x0][0x168], -R160 ;  /* 0x00005a0081d97a10 */ /* 0x000fc40007ffe9a0 */
[----:B------:R3:W-:Y:S01]  /*7d80*/  STS [R172.X4+0x31a4], R249 ;  /* 0x0031a4f9ac007388 */ /* 0x0007e20000004800 */
[----:B-1----:R-:W-:Y:S01]  /*7d90*/  FMUL.FTZ R227, R191, UR36 ;  /* 0x00000024bfe37c20 */ /* 0x002fe20008410000 */
[----:B0-----:R-:W-:Y:S02]  /*7da0*/  IADD3.X R131, R221, UR39, RZ, P0, !PT ;  /* 0x00000027dd837c10 */ /* 0x001fe400087fe4ff */
[----:B------:R-:W-:Y:S01]  /*7db0*/  ISETP.GE.AND P0, PT, R217, 0x1, PT ;  /* 0x00000001d900780c */ /* 0x000fe20003f06270 */
[----:B------:R0:W-:Y:S01]  /*7dc0*/  STS [R172.X4+0x31b0], R233 ;  /* 0x0031b0e9ac007388 */ /* 0x0001e20000004800 */
[----:B------:R-:W-:Y:S01]  /*7dd0*/  IADD3 R219, R65, R219, RZ ;  /* 0x000000db41db7210 */ /* 0x000fe20007ffe0ff */
[----:B--2---:R-:W-:Y:S01]  /*7de0*/  FMUL.FTZ R225, R218, UR36 ;  /* 0x00000024dae17c20 */ /* 0x004fe20008410000 */
[----:B------:R-:W-:Y:S01]  /*7df0*/  IADD3 R128, P1, R64, UR25, RZ ;  /* 0x0000001940807c10 */ /* 0x000fe2000ff3e0ff */
[----:B------:R1:W-:Y:S01]  /*7e00*/  STS [R172.X4+0x31b8], R231 ;  /* 0x0031b8e7ac007388 */ /* 0x0003e20000004800 */
[----:B---3--:R-:W-:-:S02]  /*7e10*/  FMUL.FTZ R249, R211, UR36 ;  /* 0x00000024d3f97c20 */ /* 0x008fc40008410000 */
[----:B------:R-:W-:Y:S01]  /*7e20*/  IADD3.X R129, R219, UR39, RZ, P1, !PT ;  /* 0x00000027db817c10 */ /* 0x000fe20008ffe4ff */
[----:B------:R2:W-:Y:S01]  /*7e30*/  STS [R172.X4+0x31bc], R223 ;  /* 0x0031bcdfac007388 */ /* 0x0005e20000004800 */
[----:B0-----:R-:W-:Y:S02]  /*7e40*/  FMUL.FTZ R233, R187, UR36 ;  /* 0x00000024bbe97c20 */ /* 0x001fe40008410000 */
[----:B-1----:R-:W-:Y:S02]  /*7e50*/  FMUL.FTZ R231, R192, UR36 ;  /* 0x00000024c0e77c20 */ /* 0x002fe40008410000 */
[----:B--2---:R-:W-:Y:S01]  /*7e60*/  FMUL.FTZ R172, R195, UR36 ;  /* 0x00000024c3ac7c20 */ /* 0x004fe20008410000 */
[----:B------:R-:W-:Y:S06]  /*7e70*/  BAR.SYNC.DEFER_BLOCKING 0x0 ;  /* 0x0000000000007b1d */ /* 0x000fec0000010000 */
[----:B------:R-:W-:Y:S05]  /*7e80*/  @!P0 BRA `(.L_x_3387) ;  /* 0x0000012000008947 */ /* 0x000fea0003800000 */
[----:B----4-:R-:W0:Y:S01]  /*7e90*/  LDS R248, [R248.X4+0x3180] ;  /* 0x00318000f8f87984 */ /* 0x010e220000004800 */
[----:B------:R-:W-:Y:S01]  /*7ea0*/  ULDC.64 UR30, c[0x0][0x2b0] ;  /* 0x0000ac00001e7ab9 */ /* 0x000fe20000000a00 */
[----:B------:R-:W-:Y:S01]  /*7eb0*/  MOV R223, UR7 ;  /* 0x0000000700df7c02 */ /* 0x000fe20008000f00 */
[----:B------:R-:W-:-:S04]  /*7ec0*/  UIMAD UR30, UR40, UR30, URZ ;  /* 0x0000001e281e72a4 */ /* 0x000fc8000f8e023f */
[----:B------:R-:W-:Y:S01]  /*7ed0*/  UIMAD UR32, UR7, UR31, UR30 ;  /* 0x0000001f072072a4 */ /* 0x000fe2000f8e021e */
[C---:B------:R-:W-:Y:S02]  /*7ee0*/  IMAD.WIDE.U32 R130, R223.reuse, c[0x0][0x2b0], R130 ;  /* 0x0000ac00df827a25 */ /* 0x040fe400078e0082 */
[----:B------:R-:W-:Y:S02]  /*7ef0*/  ULDC.64 UR30, c[0x0][0x2d0] ;  /* 0x0000b400001e7ab9 */ /* 0x000fe40000000a00 */
[----:B------:R-:W-:Y:S01]  /*7f00*/  UIMAD UR30, UR40, UR30, URZ ;  /* 0x0000001e281e72a4 */ /* 0x000fe2000f8e023f */
[----:B------:R-:W-:Y:S01]  /*7f10*/  IMAD.WIDE.U32 R128, R223, c[0x0][0x2d0], R128 ;  /* 0x0000b400df807a25 */ /* 0x000fe200078e0080 */
[----:B------:R-:W-:Y:S02]  /*7f20*/  LEA R222, P0, R130, c[0x0][0x318], 0x2 ;  /* 0x0000c60082de7a11 */ /* 0x000fe400078010ff */
[----:B------:R-:W-:Y:S01]  /*7f30*/  UIMAD UR30, UR7, UR31, UR30 ;  /* 0x0000001f071e72a4 */ /* 0x000fe2000f8e021e */
[----:B------:R-:W-:-:S04]  /*7f40*/  IADD3 R131, R131, UR32, RZ ;  /* 0x0000002083837c10 */ /* 0x000fc8000fffe0ff */
[----:B------:R-:W-:Y:S02]  /*7f50*/  LEA.HI.X R223, R130, c[0x0][0x31c], R131, 0x2, P0 ;  /* 0x0000c70082df7a11 */ /* 0x000fe400000f1483 */
[C---:B------:R-:W-:Y:S02]  /*7f60*/  LEA R130, P0, R128.reuse, c[0x0][0x320], 0x2 ;  /* 0x0000c80080827a11 */ /* 0x040fe400078010ff */
[----:B------:R-:W-:Y:S01]  /*7f70*/  IADD3 R129, R129, UR30, RZ ;  /* 0x0000001e81817c10 */ /* 0x000fe2000fffe0ff */
[----:B------:R1:W-:Y:S03]  /*7f80*/  RED.E.ADD.F32.FTZ.RN.STRONG.GPU [R222.64], R247 ;  /* 0x000000f7de00798e */ /* 0x0003e6000c10e7a2 */
[----:B------:R-:W-:-:S05]  /*7f90*/  LEA.HI.X R131, R128, c[0x0][0x324], R129, 0x2, P0 ;  /* 0x0000c90080837a11 */ /* 0x000fca00000f1481 */
[----:B0-----:R1:W-:Y:S02]  /*7fa0*/  RED.E.ADD.F32.FTZ.RN.STRONG.GPU [R130.64], R248 ;  /* 0x000000f88200798e */ /* 0x0013e4000c10e7a2 */
.L_x_3387:
[----:B----4-:R-:W-:Y:S05]  /*7fb0*/  BSYNC B0 ;  /* 0x0000000000007941 */ /* 0x010fea0003800000 */
.L_x_3386:
        /* <DEDUP_REMOVED lines=14> */
[----:B-1----:R-:W-:Y:S01]  /*80a0*/  MOV R131, UR37 ;  /* 0x0000002500837c02 */ /* 0x002fe20008000f00 */
        /* <DEDUP_REMOVED lines=9> */
[----:B------:R-:W-:-:S04]  /*8140*/  IMAD.WIDE.U32 R130, R219, c[0x0][0x2b0], R130 ;  /* 0x0000ac00db827a25 */ /* 0x000fc800078e0082 */
[----:B------:R-:W-:Y:S01]  /*8150*/  IMAD.WIDE.U32 R64, R219, c[0x0][0x2d0], R64 ;  /* 0x0000b400db407a25 */ /* 0x000fe200078e0040 */
[----:B------:R-:W-:-:S04]  /*8160*/  IADD3 R131, R131, UR32, RZ ;  /* 0x0000002083837c10 */ /* 0x000fc8000fffe0ff */
[----:B------:R-:W-:Y:S01]  /*8170*/  IADD3 R65, R65, UR30, RZ ;  /* 0x0000001e41417c10 */ /* 0x000fe2000fffe0ff */
[----:B------:R1:W-:Y:S04]  /*8180*/  RED.E.ADD.F32.FTZ.RN.STRONG.GPU [R130.64+-0xf00], R216 ;  /* 0xfff100d88200798e */ /* 0x0003e8000c10e7a2 */
[----:B0-----:R1:W-:Y:S02]  /*8190*/  RED.E.ADD.F32.FTZ.RN.STRONG.GPU [R64.64+-0xf00], R197 ;  /* 0xfff100c54000798e */ /* 0x0013e4000c10e7a2 */
.L_x_3389:
[----:B------:R-:W-:Y:S05]  /*81a0*/  BSYNC B0 ;  /* 0x0000000000007941 */ /* 0x000fea0003800000 */
.L_x_3388:
[----:B------:R-:W-:Y:S01]  /*81b0*/  USHF.L.U32 UR31, UR26, 0x2, URZ ;  /* 0x000000021a1f7899 */ /* 0x000fe2000800063f */
[----:B------:R-:W-:Y:S01]  /*81c0*/  ISETP.GE.AND P6, PT, R217, 0x81, PT ;  /* 0x00000081d900780c */ /* 0x000fe20003fc6270 */
[----:B------:R-:W-:Y:S01]  /*81d0*/  USHF.L.U64.HI UR33, UR26, 0x2, UR27 ;  /* 0x000000021a217899 */ /* 0x000fe2000801021b */
[----:B-1----:R-:W-:Y:S01]  /*81e0*/  MOV R131, UR40 ;  /* 0x0000002800837c02 */ /* 0x002fe20008000f00 */
[----:B------:R-:W-:Y:S01]  /*81f0*/  BSSY B0, `(.L_x_3390) ;  /* 0x0000015000007945 */ /* 0x000fe20003800000 */
[----:B------:R-:W-:Y:S01]  /*8200*/  FADD.FTZ R169, R196, R169 ;  /* 0x000000a9c4a97221 */ /* 0x000fe20000010000 */
[----:B------:R-:W-:-:S02]  /*8210*/  IADD3 R64, P0, R128, UR31, RZ ;  /* 0x0000001f80407c10 */ /* 0x000fc4000ff1e0ff */
[----:B------:R-:W-:Y:S02]  /*8220*/  IADD3 R66, P1, R66, UR31, RZ ;  /* 0x0000001f42427c10 */ /* 0x000fe4000ff3e0ff */
[----:B------:R-:W-:Y:S02]  /*8230*/  IADD3.X R65, R129, UR33, RZ, P0, !PT ;  /* 0x0000002181417c10 */ /* 0x000fe400087fe4ff */
[----:B------:R-:W-:Y:S02]  /*8240*/  MOV R129, UR40 ;  /* 0x0000002800817c02 */ /* 0x000fe40008000f00 */
[----:B------:R-:W-:Y:S02]  /*8250*/  IADD3.X R67, R67, UR33, RZ, P1, !PT ;  /* 0x0000002143437c10 */ /* 0x000fe40008ffe4ff */
[----:B------:R-:W-:Y:S01]  /*8260*/  ISETP.GE.AND P0, PT, R217, 0xc1, PT ;  /* 0x000000c1d900780c */ /* 0x000fe20003f06270 */
[----:B------:R-:W-:Y:S01]  /*8270*/  IMAD.WIDE.U32 R64, R129, c[0x0][0x2b0], R64 ;  /* 0x0000ac0081407a25 */ /* 0x000fe200078e0040 */
[C---:B------:R-:W-:Y:S01]  /*8280*/  ISETP.GE.AND P1, PT, R217.reuse, 0x101, PT ;  /* 0x00000101d900780c */ /* 0x040fe20003f26270 */
[----:B------:R1:W2:Y:S01]  /*8290*/  LDS R129, [R198.X4+0x3380] ;  /* 0x00338000c6817984 */ /* 0x0002a20000004800 */
        /* <DEDUP_REMOVED lines=8> */
[----:B-1----:R1:W-:Y:S04]  /*8320*/  RED.E.ADD.F32.FTZ.RN.STRONG.GPU [R64.64+-0xe00], R220 ;  /* 0xfff200dc4000798e */ /* 0x0023e8000c10e7a2 */
[----:B--2---:R1:W-:Y:S02]  /*8330*/  RED.E.ADD.F32.FTZ.RN.STRONG.GPU [R66.64+-0xe00], R129 ;  /* 0xfff200814200798e */ /* 0x0043e4000c10e7a2 */
.L_x_3391:
[----:B-1----:R-:W-:Y:S05]  /*8340*/  BSYNC B0 ;  /* 0x0000000000007941 */ /* 0x002fea0003800000 */
.L_x_3390:
[----:B------:R-:W1:Y:S01]  /*8350*/  LDS R199, [R199.X4+0x3480] ;  /* 0x00348000c7c77984 */ /* 0x000e620000004800 */
[----:B------:R-:W-:Y:S01]  /*8360*/  BSSY B0, `(.L_x_3392) ;  /* 0x0000004000007945 */ /* 0x000fe20003800000 */
[----:B------:R-:W-:Y:S05]  /*8370*/  @!P0 BRA `(.L_x_3393) ;  /* 0x0000002000008947 */ /* 0x000fea0003800000 */
[----:B------:R3:W-:Y:S04]  /*8380*/  RED.E.ADD.F32.FTZ.RN.STRONG.GPU [R64.64+-0xd00], R229 ;  /* 0xfff300e54000798e */ /* 0x0007e8000c10e7a2 */
[----:B-1----:R3:W-:Y:S02]  /*8390*/  RED.E.ADD.F32.FTZ.RN.STRONG.GPU [R66.64+-0xd00], R199 ;  /* 0xfff300c74200798e */ /* 0x0027e4000c10e7a2 */
.L_x_3393:
[----:B------:R-:W-:Y:S05]  /*83a0*/  BSYNC B0 ;  /* 0x0000000000007941 */ /* 0x000fea0003800000 */
.L_x_3392:
[----:B--2---:R2:W4:Y:S01]  /*83b0*/  LDS R129, [R200.X4+0x3580] ;  /* 0x00358000c8817984 */ /* 0x0045220000004800 */
[----:B------:R-:W-:Y:S01]  /*83c0*/  BSSY B0, `(.L_x_3394) ;  /* 0x0000004000007945 */ /* 0x000fe20003800000 */
[----:B------:R-:W-:Y:S05]  /*83d0*/  @!P1 BRA `(.L_x_3395) ;  /* 0x0000002000009947 */ /* 0x000fea0003800000 */
[----:B------:R2:W-:Y:S04]  /*83e0*/  RED.E.ADD.F32.FTZ.RN.STRONG.GPU [R64.64+-0xc00], R235 ;  /* 0xfff400eb4000798e */ /* 0x0005e8000c10e7a2 */
[----:B----4-:R2:W-:Y:S02]  /*83f0*/  RED.E.ADD.F32.FTZ.RN.STRONG.GPU [R66.64+-0xc00], R129 ;  /* 0xfff400814200798e */ /* 0x0105e4000c10e7a2 */
.L_x_3395:
[----:B------:R-:W-:Y:S05]  /*8400*/  BSYNC B0 ;  /* 0x0000000000007941 */ /* 0x000fea0003800000 */
.L_x_3394:
[----:B------:R-:W2:Y:S01]  /*8410*/  LDS R201, [R201.X4+0x3680] ;  /* 0x00368000c9c97984 */ /* 0x000ea20000004800 */
[----:B------:R-:W-:Y:S01]  /*8420*/  BSSY B0, `(.L_x_3396) ;  /* 0x0000004000007945 */ /* 0x000fe20003800000 */
[----:B------:R-:W-:Y:S05]  /*8430*/  @!P2 BRA `(.L_x_3397) ;  /* 0x000000200000a947 */ /* 0x000fea0003800000 */
[----:B------:R3:W-:Y:S04]  /*8440*/  RED.E.ADD.F32.FTZ.RN.STRONG.GPU [R64.64+-0xb00], R236 ;  /* 0xfff500ec4000798e */ /* 0x0007e8000c10e7a2 */
[----:B--2---:R3:W-:Y:S02]  /*8450*/  RED.E.ADD.F32.FTZ.RN.STRONG.GPU [R66.64+-0xb00], R201 ;  /* 0xfff500c94200798e */ /* 0x0047e4000c10e7a2 */
.L_x_3397:
[----:B------:R-:W-:Y:S05]  /*8460*/  BSYNC B0 ;  /* 0x0000000000007941 */ /* 0x000fea0003800000 */
.L_x_3396:
[----:B--2-4-:R2:W4:Y:S01]  /*8470*/  LDS R129, [R202.X4+0x3780] ;  /* 0x00378000ca817984 */ /* 0x0145220000004800 */
[----:B------:R-:W-:Y:S01]  /*8480*/  BSSY B0, `(.L_x_3398) ;  /* 0x0000004000007945 */ /* 0x000fe20003800000 */
[----:B------:R-:W-:Y:S05]  /*8490*/  @!P3 BRA `(.L_x_3399) ;  /* 0x000000200000b947 */ /* 0x000fea0003800000 */
[----:B------:R2:W-:Y:S04]  /*84a0*/  RED.E.ADD.F32.FTZ.RN.STRONG.GPU [R64.64+-0xa00], R237 ;  /* 0xfff600ed4000798e */ /* 0x0005e8000c10e7a2 */
[----:B----4-:R2:W-:Y:S02]  /*84b0*/  RED.E.ADD.F32.FTZ.RN.STRONG.GPU [R66.64+-0xa00], R129 ;  /* 0xfff600814200798e */ /* 0x0105e4000c10e7a2 */
.L_x_3399:
[----:B------:R-:W-:Y:S05]  /*84c0*/  BSYNC B0 ;  /* 0x0000000000007941 */ /* 0x000fea0003800000 */
.L_x_3398:
[----:B------:R-:W2:Y:S01]  /*84d0*/  LDS R203, [R203.X4+0x3880] ;  /* 0x00388000cbcb7984 */ /* 0x000ea20000004800 */
[----:B------:R-:W-:Y:S01]  /*84e0*/  BSSY B0, `(.L_x_3400) ;  /* 0x0000004000007945 */ /* 0x000fe20003800000 */
[----:B------:R-:W-:Y:S05]  /*84f0*/  @!P4 BRA `(.L_x_3401) ;  /* 0x000000200000c947 */ /* 0x000fea0003800000 */
[----:B------:R3:W-:Y:S04]  /*8500*/  RED.E.ADD.F32.FTZ.RN.STRONG.GPU [R64.64+-0x900], R238 ;  /* 0xfff700ee4000798e */ /* 0x0007e8000c10e7a2 */
[----:B--2---:R3:W-:Y:S02]  /*8510*/  RED.E.ADD.F32.FTZ.RN.STRONG.GPU [R66.64+-0x900], R203 ;  /* 0xfff700cb4200798e */ /* 0x0047e4000c10e7a2 */
.L_x_3401:
[----:B------:R-:W-:Y:S05]  /*8520*/  BSYNC B0 ;  /* 0x0000000000007941 */ /* 0x000fea0003800000 */
.L_x_3400:
[----:B--2-4-:R2:W4:Y:S01]  /*8530*/  LDS R129, [R204.X4+0x3980] ;  /* 0x00398000cc817984 */ /* 0x0145220000004800 */
[----:B------:R-:W-:Y:S01]  /*8540*/  BSSY B0, `(.L_x_3402) ;  /* 0x0000004000007945 */ /* 0x000fe20003800000 */
[----:B------:R-:W-:Y:S05]  /*8550*/  @!P5 BRA `(.L_x_3403) ;  /* 0x000000200000d947 */ /* 0x000fea0003800000 */
[----:B------:R2:W-:Y:S04]  /*8560*/  RED.E.ADD.F32.FTZ.RN.STRONG.GPU [R64.64+-0x800], R239 ;  /* 0xfff800ef4000798e */ /* 0x0005e8000c10e7a2 */
[----:B----4-:R2:W-:Y:S02]  /*8570*/  RED.E.ADD.F32.FTZ.RN.STRONG.GPU [R66.64+-0x800], R129 ;  /* 0xfff800814200798e */ /* 0x0105e4000c10e7a2 */
.L_x_3403:
[----:B------:R-:W-:Y:S05]  /*8580*/  BSYNC B0 ;  /* 0x0000000000007941 */ /* 0x000fea0003800000 */
.L_x_3402:
        /* <DEDUP_REMOVED lines=12> */
.L_x_3405:
[----:B------:R-:W-:Y:S05]  /*8650*/  BSYNC B0 ;  /* 0x0000000000007941 */ /* 0x000fea0003800000 */
.L_x_3404:
[----:B--2-4-:R2:W4:Y:S01]  /*8660*/  LDS R129, [R206.X4+0x3b80] ;  /* 0x003b8000ce817984 */ /* 0x0145220000004800 */
[----:B------:R-:W-:Y:S01]  /*8670*/  BSSY B0, `(.L_x_3406) ;  /* 0x0000004000007945 */ /* 0x000fe20003800000 */
[----:B------:R-:W-:Y:S05]  /*8680*/  @!P0 BRA `(.L_x_3407) ;  /* 0x0000002000008947 */ /* 0x000fea0003800000 */
[----:B------:R2:W-:Y:S04]  /*8690*/  RED.E.ADD.F32.FTZ.RN.STRONG.GPU [R64.64+-0x600], R241 ;  /* 0xfffa00f14000798e */ /* 0x0005e8000c10e7a2 */
[----:B----4-:R2:W-:Y:S02]  /*86a0*/  RED.E.ADD.F32.FTZ.RN.STRONG.GPU [R66.64+-0x600], R129 ;  /* 0xfffa00814200798e */ /* 0x0105e4000c10e7a2 */
.L_x_3407:
[----:B------:R-:W-:Y:S05]  /*86b0*/  BSYNC B0 ;  /* 0x0000000000007941 */ /* 0x000fea0003800000 */
.L_x_3406:
[----:B------:R-:W2:Y:S01]  /*86c0*/  LDS R207, [R207.X4+0x3c80] ;  /* 0x003c8000cfcf7984 */ /* 0x000ea20000004800 */
[----:B------:R-:W-:Y:S01]  /*86d0*/  BSSY B0, `(.L_x_3408) ;  /* 0x0000004000007945 */ /* 0x000fe20003800000 */
[----:B------:R-:W-:Y:S05]  /*86e0*/  @!P1 BRA `(.L_x_3409) ;  /* 0x0000002000009947 */ /* 0x000fea0003800000 */
[----:B------:R3:W-:Y:S04]  /*86f0*/  RED.E.ADD.F32.FTZ.RN.STRONG.GPU [R64.64+-0x500], R242 ;  /* 0xfffb00f24000798e */ /* 0x0007e8000c10e7a2 */
[----:B--2---:R3:W-:Y:S02]  /*8700*/  RED.E.ADD.F32.FTZ.RN.STRONG.GPU [R66.64+-0x500], R207 ;  /* 0xfffb00cf4200798e */ /* 0x0047e4000c10e7a2 */
.L_x_3409:
[----:B------:R-:W-:Y:S05]  /*8710*/  BSYNC B0 ;  /* 0x0000000000007941 */ /* 0x000fea0003800000 */
.L_x_3408:
[----:B--2-4-:R2:W4:Y:S01]  /*8720*/  LDS R129, [R208.X4+0x3d80] ;  /* 0x003d8000d0817984 */ /* 0x0145220000004800 */
[----:B------:R-:W-:Y:S01]  /*8730*/  BSSY B0, `(.L_x_3410) ;  /* 0x0000004000007945 */ /* 0x000fe20003800000 */
[----:B------:R-:W-:Y:S05]  /*8740*/  @!P2 BRA `(.L_x_3411) ;  /* 0x000000200000a947 */ /* 0x000fea0003800000 */
[----:B------:R2:W-:Y:S04]  /*8750*/  RED.E.ADD.F32.FTZ.RN.STRONG.GPU [R64.64+-0x400], R243 ;  /* 0xfffc00f34000798e */ /* 0x0005e8000c10e7a2 */
[----:B----4-:R2:W-:Y:S02]  /*8760*/  RED.E.ADD.F32.FTZ.RN.STRONG.GPU [R66.64+-0x400], R129 ;  /* 0xfffc00814200798e */ /* 0x0105e4000c10e7a2 */
.L_x_3411:
[----:B------:R-:W-:Y:S05]  /*8770*/  BSYNC B0 ;  /* 0x0000000000007941 */ /* 0x000fea0003800000 */
.L_x_3410:
[----:B------:R-:W2:Y:S01]  /*8780*/  LDS R209, [R209.X4+0x3e80] ;  /* 0x003e8000d1d17984 */ /* 0x000ea20000004800 */
[----:B------:R-:W-:Y:S01]  /*8790*/  BSSY B0, `(.L_x_3412) ;  /* 0x0000004000007945 */ /* 0x000fe20003800000 */
[----:B------:R-:W-:Y:S05]  /*87a0*/  @!P3 BRA `(.L_x_3413) ;  /* 0x000000200000b947 */ /* 0x000fea0003800000 */
[----:B------:R3:W-:Y:S04]  /*87b0*/  RED.E.ADD.F32.FTZ.RN.STRONG.GPU [R64.64+-0x300], R244 ;  /* 0xfffd00f44000798e */ /* 0x0007e8000c10e7a2 */
[----:B--2---:R3:W-:Y:S02]  /*87c0*/  RED.E.ADD.F32.FTZ.RN.STRONG.GPU [R66.64+-0x300], R209 ;  /* 0xfffd00d14200798e */ /* 0x0047e4000c10e7a2 */
.L_x_3413:
[----:B------:R-:W-:Y:S05]  /*87d0*/  BSYNC B0 ;  /* 0x0000000000007941 */ /* 0x000fea0003800000 */
.L_x_3412:
[----:B--2-4-:R2:W4:Y:S01]  /*87e0*/  LDS R129, [R212.X4+0x3f80] ;  /* 0x003f8000d4817984 */ /* 0x0145220000004800 */
[----:B------:R-:W-:Y:S01]  /*87f0*/  BSSY B0, `(.L_x_3414) ;  /* 0x0000004000007945 */ /* 0x000fe20003800000 */
[----:B------:R-:W-:Y:S05]  /*8800*/  @!P4 BRA `(.L_x_3415) ;  /* 0x000000200000c947 */ /* 0x000fea0003800000 */
[----:B------:R2:W-:Y:S04]  /*8810*/  RED.E.ADD.F32.FTZ.RN.STRONG.GPU [R64.64+-0x200], R245 ;  /* 0xfffe00f54000798e */ /* 0x0005e8000c10e7a2 */
[----:B----4-:R2:W-:Y:S02]  /*8820*/  RED.E.ADD.F32.FTZ.RN.STRONG.GPU [R66.64+-0x200], R129 ;  /* 0xfffe00814200798e */ /* 0x0105e4000c10e7a2 */
.L_x_3415:
[----:B------:R-:W-:Y:S05]  /*8830*/  BSYNC B0 ;  /* 0x0000000000007941 */ /* 0x000fea0003800000 */
.L_x_3414:
[----:B------:R-:W2:Y:S01]  /*8840*/  LDS R215, [R215.X4+0x4080] ;  /* 0x00408000d7d77984 */ /* 0x000ea20000004800 */
[----:B------:R-:W-:Y:S01]  /*8850*/  BSSY B0, `(.L_x_3416) ;  /* 0x0000004000007945 */ /* 0x000fe20003800000 */
[----:B------:R-:W-:Y:S05]  /*8860*/  @!P5 BRA `(.L_x_3417) ;  /* 0x000000200000d947 */ /* 0x000fea0003800000 */
[----:B------:R3:W-:Y:S04]  /*8870*/  RED.E.ADD.F32.FTZ.RN.STRONG.GPU [R64.64+-0x100], R246 ;  /* 0xffff00f64000798e */ /* 0x0007e8000c10e7a2 */
[----:B--2---:R3:W-:Y:S02]  /*8880*/  RED.E.ADD.F32.FTZ.RN.STRONG.GPU [R66.64+-0x100], R215 ;  /* 0xffff00d74200798e */ /* 0x0047e4000c10e7a2 */
.L_x_3417:
[----:B------:R-:W-:Y:S05]  /*8890*/  BSYNC B0 ;  /* 0x0000000000007941 */ /* 0x000fea0003800000 */
.L_x_3416:
[----:B--23--:R-:W2:Y:S01]  /*88a0*/  SHFL.DOWN P0, R64, R169, 0x1, 0x1f ;  /* 0x08201f00a9407f89 */ /* 0x00cea20000000000 */
        /* <DEDUP_REMOVED lines=9> */
[----:B------:R-:W-:-:S02]  /*8940*/  FMUL.FTZ R210, R210, R171 ;  /* 0x000000abd2d27220 */ /* 0x000fc40000410000 */
[----:B------:R-:W-:Y:S02]  /*8950*/  FMUL.FTZ R251, R251, R190 ;  /* 0x000000befbfb7220 */ /* 0x000fe40000410000 */
[----:B------:R-:W-:Y:S02]  /*8960*/  FMUL.FTZ R214, R3, R214 ;  /* 0x000000d603d67220 */ /* 0x000fe40000410000 */
[----:B------:R-:W-:Y:S02]  /*8970*/  FMUL.FTZ R213, R4, R213 ;  /* 0x000000d504d57220 */ /* 0x000fe40000410000 */
[----:B--2---:R-:W-:Y:S02]  /*8980*/  @P0 FADD R64, R169, R64 ;  /* 0x00000040a9400221 */ /* 0x004fe40000000000 */
[----:B------:R-:W-:Y:S02]  /*8990*/  FMUL.FTZ R224, R224, R177 ;  /* 0x000000b1e0e07220 */ /* 0x000fe40000410000 */
[----:B------:R-:W-:Y:S01]  /*89a0*/  FMUL.FTZ R192, R5, R192 ;  /* 0x000000c005c07220 */ /* 0x000fe20000410000 */
[----:B------:R-:W2:Y:S01]  /*89b0*/  SHFL.DOWN P0, R67, R64, 0x2, 0x1f ;  /* 0x08401f0040437f89 */ /* 0x000ea20000000000 */
        /* <DEDUP_REMOVED lines=8> */
[----:B------:R-:W-:Y:S02]  /*8a40*/  FADD.FTZ R31, R0, R31 ;  /* 0x0000001f001f7221 */ /* 0x000fe40000010000 */
[----:B------:R-:W-:Y:S02]  /*8a50*/  FFMA.FTZ R170, R98, R193, R170 ;  /* 0x000000c162aa7223 */ /* 0x000fe400000100aa */
[----:B------:R-:W-:Y:S02]  /*8a60*/  FFMA.FTZ R65, R99, R194, R210 ;  /* 0x000000c263417223 */ /* 0x000fe400000100d2 */
[----:B------:R-:W-:Y:S02]  /*8a70*/  FFMA.FTZ R2, R100, R165, R251 ;  /* 0x000000a564027223 */ /* 0x000fe400000100fb */
[----:B--2---:R-:W-:-:S02]  /*8a80*/  @P0 FADD R67, R64, R67 ;  /* 0x0000004340430221 */ /* 0x004fc40000000000 */
[----:B------:R-:W-:Y:S02]  /*8a90*/  FFMA.FTZ R3, R103, R214, R224 ;  /* 0x000000d667037223 */ /* 0x000fe400000100e0 */
[----:B------:R-:W-:Y:S01]  /*8aa0*/  FFMA.FTZ R186, R104, R213, R186 ;  /* 0x000000d568ba7223 */ /* 0x000fe200000100ba */
[----:B------:R-:W2:Y:S01]  /*8ab0*/  SHFL.DOWN P0, R66, R67, 0x4, 0x1f ;  /* 0x08801f0043427f89 */ /* 0x000ea20000000000 */
[----:B------:R-:W-:Y:S02]  /*8ac0*/  FFMA.FTZ R231, R105, R192, R231 ;  /* 0x000000c069e77223 */ /* 0x000fe400000100e7 */
[----:B------:R-:W-:Y:S02]  /*8ad0*/  FFMA.FTZ R0, R106, R191, R227 ;  /* 0x000000bf6a007223 */ /* 0x000fe400000100e3 */
[----:B------:R-:W-:Y:S02]  /*8ae0*/  FFMA.FTZ R225, R107, R218, R225 ;  /* 0x000000da6be17223 */ /* 0x000fe400000100e1 */
[----:B------:R-:W-:-:S02]  /*8af0*/  FFMA.FTZ R172, R108, R195, R172 ;  /* 0x000000c36cac7223 */ /* 0x000fc400000100ac */
[----:B------:R-:W-:Y:S02]  /*8b00*/  FADD.FTZ R36, R167, R36 ;  /* 0x00000024a7247221 */ /* 0x000fe40000010000 */
[----:B------:R-:W-:Y:S02]  /*8b10*/  FFMA.FTZ R48, R165, R173, R48 ;  /* 0x000000ada5307223 */ /* 0x000fe40000010030 */
[----:B------:R-:W-:Y:S02]  /*8b20*/  FADD.FTZ R35, R170, R35 ;  /* 0x00000023aa237221 */ /* 0x000fe40000010000 */
[----:B------:R-:W-:Y:S02]  /*8b30*/  FADD.FTZ R34, R65, R34 ;  /* 0x0000002241227221 */ /* 0x000fe40000010000 */
[----:B------:R-:W-:Y:S02]  /*8b40*/  FFMA.FTZ R50, R187, R175, R50 ;  /* 0x000000afbb327223 */ /* 0x000fe40000010032 */
[----:B------:R-:W-:-:S02]  /*8b50*/  FADD.FTZ R33, R2, R33 ;  /* 0x0000002102217221 */ /* 0x000fc40000010000 */
[----:B------:R-:W-:Y:S02]  /*8b60*/  FFMA.FTZ R51, R214, R181, R51 ;  /* 0x000000b5d6337223 */ /* 0x000fe40000010033 */
[----:B------:R-:W-:Y:S02]  /*8b70*/  FADD.FTZ R32, R249, R32 ;  /* 0x00000020f9207221 */ /* 0x000fe40000010000 */
[----:B--2---:R-:W-:Y:S02]  /*8b80*/  @P0 FADD R66, R67, R66 ;  /* 0x0000004243420221 */ /* 0x004fe40000000000 */
[----:B------:R-:W-:Y:S02]  /*8b90*/  FFMA.FTZ R52, R213, R183, R52 ;  /* 0x000000b7d5347223 */ /* 0x000fe40000010034 */
[----:B------:R-:W-:Y:S01]  /*8ba0*/  FFMA.FTZ R53, R192, R188, R53 ;  /* 0x000000bcc0357223 */ /* 0x000fe20000010035 */
[----:B----4-:R-:W2:Y:S01]  /*8bb0*/  SHFL.DOWN P0, R129, R66, 0x8, 0x1f ;  /* 0x09001f0042817f89 */ /* 0x010ea20000000000 */
        /* <DEDUP_REMOVED lines=9> */
[----:B--2---:R-:W-:Y:S01]  /*8c50*/  @P0 FADD R129, R66, R129 ;  /* 0x0000008142810221 */ /* 0x004fe20000000000 */
[----:B------:R-:W-:-:S04]  /*8c60*/  ISETP.NE.AND P0, PT, R155, RZ, PT ;  /* 0x000000ff9b00720c */ /* 0x000fc80003f05270 */
[----:B------:R-:W2:Y:S02]  /*8c70*/  SHFL.DOWN P1, R64, R129, 0x10, 0x1f ;  /* 0x0a001f0081407f89 */ /* 0x000ea40000020000 */
[----:B--2---:R-:W-:-:S07]  /*8c80*/  @P1 FADD R64, R129, R64 ;  /* 0x0000004081401221 */ /* 0x004fce0000000000 */
[----:B------:R2:W-:Y:S04]  /*8c90*/  @!P0 STS [R153.X4+0x4204], R64 ;  /* 0x0042044099008388 */ /* 0x0005e80000004800 */
[----:B------:R-:W-:Y:S06]  /*8ca0*/  BAR.SYNC.DEFER_BLOCKING 0x0 ;  /* 0x0000000000007b1d */ /* 0x000fec0000010000 */
[----:B------:R-:W-:Y:S05]  /*8cb0*/  @P2 BRA `(.L_x_3419) ;  /* 0x0000009000002947 */ /* 0x000fea0003800000 */
[----:B--2---:R-:W-:Y:S01]  /*8cc0*/  ULDC UR30, c[0x0][0x174] ;  /* 0x00005d00001e7ab9 */ /* 0x004fe20000000800 */
[----:B------:R-:W2:Y:S01]  /*8cd0*/  LDS R3, [0x4208] ;  /* 0x00420800ff037984 */ /* 0x000ea20000000800 */
[----:B------:R-:W-:-:S02]  /*8ce0*/  UISETP.NE.AND UP0, UPT, UR24, UR30, UPT ;  /* 0x0000001e1800728c */ /* 0x000fc4000bf05270 */
[----:B------:R-:W-:-:S04]  /*8cf0*/  USHF.L.U32 UR30, UR7, 0x2, URZ ;  /* 0x00000002071e7899 */ /* 0x000fc8000800063f */
[----:B------:R-:W-:-:S13]  /*8d00*/  PLOP3.LUT P0, PT, PT, PT, UP0, 0x80, 0x0 ;  /* 0x000000000000781c */ /* 0x000fda0003f0f008 */
[----:B------:R-:W3:Y:S01]  /*8d10*/  @P0 LDS R5, [UR30+0x5740] ;  /* 0x0057401eff050984 */ /* 0x000ee20008000800 */
[----:B--2---:R-:W-:-:S04]  /*8d20*/  FADD.FTZ R64, R64, R3 ;  /* 0x0000000340407221 */ /* 0x004fc80000010000 */
[----:B---3--:R-:W-:-:S05]  /*8d30*/  @P0 FADD.FTZ R64, R64, R5 ;  /* 0x0000000540400221 */ /* 0x008fca0000010000 */
[----:B------:R2:W-:Y:S02]  /*8d40*/  STS [UR30+0x5740], R64 ;  /* 0x00574040ff007988 */ /* 0x0005e4000800081e */
.L_x_3419:
[----:B--2---:R-:W-:Y:S05]  /*8d50*/  BSYNC B0 ;  /* 0x0000000000007941 */ /* 0x004fea0003800000 */
.L_x_3418:
        /* <DEDUP_REMOVED lines=8> */
.L_x_3372:
[----:B------:R-:W-:Y:S01]  /*8de0*/  BAR.SYNC.DEFER_BLOCKING 0x0 ;  /* 0x0000000000007b1d */ /* 0x000fe20000010000 */
[----:B------:R-:W-:-:S05]  /*8df0*/  ISETP.NE.AND P6, PT, R160, RZ, PT ;  /* 0x000000ffa000720c */ /* 0x000fca0003fc5270 */
[----:B------:R-:W-:Y:S01]  /*8e00*/  ULDC UR33, c[0x0][0x168] ;  /* 0x00005a0000217ab9 */ /* 0x000fe20000000800 */
[----:B------:R-:W-:Y:S01]  /*8e10*/  BSSY B0, `(.L_x_3421) ;  /* 0x0000040000007945 */ /* 0x000fe20003800000 */
[----:B------:R-:W-:Y:S02]  /*8e20*/  UIADD3 UR33, -UR25, UR33, URZ ;  /* 0x0000002119217290 */ /* 0x000fe4000fffe13f */
[----:B------:R-:W-:Y:S02]  /*8e30*/  ULDC.64 UR8, c[0x0][0x2d8] ;  /* 0x0000b60000087ab9 */ /* 0x000fe40000000a00 */
[----:B------:R-:W-:Y:S02]  /*8e40*/  UIMAD UR7, UR38, UR8, URZ ;  /* 0x00000008260772a4 */ /* 0x000fe4000f8e023f */
[----:B------:R-:W-:Y:S01]  /*8e50*/  IMAD.U32 R24, RZ, RZ, UR33 ;  /* 0x00000021ff187e24 */ /* 0x000fe2000f8e00ff */
[----:B------:R-:W-:Y:S02]  /*8e60*/  ULDC.64 UR36, c[0x0][0x2f8] ;  /* 0x0000be0000247ab9 */ /* 0x000fe40000000a00 */
[----:B------:R-:W-:-:S02]  /*8e70*/  UIMAD.WIDE.U32 UR30, UR29, UR8, URZ ;  /* 0x000000081d1e72a5 */ /* 0x000fc4000f8e003f */
[----:B------:R-:W-:Y:S02]  /*8e80*/  UIMAD UR28, UR38, UR36, URZ ;  /* 0x00000024261c72a4 */ /* 0x000fe4000f8e023f */
[----:B------:R-:W-:Y:S02]  /*8e90*/  UIMAD UR25, UR29, UR9, UR7 ;  /* 0x000000091d1972a4 */ /* 0x000fe4000f8e0207 */
[----:B------:R-:W-:Y:S01]  /*8ea0*/  UIMAD.WIDE.U32 UR8, UR29, UR36, URZ ;  /* 0x000000241d0872a5 */ /* 0x000fe2000f8e003f */
[----:B------:R-:W-:Y:S01]  /*8eb0*/  STS [R110], R56 ;  /* 0x000000386e007388 */ /* 0x000fe20000000800 */
[----:B------:R-:W-:Y:S02]  /*8ec0*/  UIMAD UR28, UR29, UR37, UR28 ;  /* 0x000000251d1c72a4 */ /* 0x000fe4000f8e021c */
[----:B------:R-:W-:Y:S01]  /*8ed0*/  UIADD3 UR7, UR31, UR25, URZ ;  /* 0x000000191f077290 */ /* 0x000fe2000fffe03f */
        /* <DEDUP_REMOVED lines=51> */
.L_x_3422:
[----:B------:R-:W-:Y:S05]  /*9210*/  BSYNC B0 ;  /* 0x0000000000007941 */ /* 0x000fea0003800000 */
.L_x_3421:
        /* <DEDUP_REMOVED lines=12> */
[----:B------:R-:W-:Y:S01]  /*92e0*/  BSSY B0, `(.L_x_3423) ;  /* 0x0000086000007945 */ /* 0x000fe20003800000 */
[----:B------:R-:W-:Y:S01]  /*92f0*/  ISETP.GE.AND P5, PT, R143, R55, PT ;  /* 0x000000378f00720c */ /* 0x000fe20003fa6270 */
[----:B------:R-:W-:Y:S01]  /*9300*/  UIADD3.X UR30, UR27, UR7, UR31, UP0, !UPT ;  /* 0x000000071b1e7290 */ /* 0x000fe200087fe41f */
[----:B------:R-:W-:Y:S01]  /*9310*/  MOV R3, UR25 ;  /* 0x0000001900037c02 */ /* 0x000fe20008000f00 */
[----:B------:R-:W-:-:S03]  /*9320*/  UIADD3 UR7, UR9, UR28, URZ ;  /* 0x0000001c09077290 */ /* 0x000fc6000fffe03f */
[----:B------:R-:W-:Y:S02]  /*9330*/  LEA R2, P2, R3, R2, 0x2 ;  /* 0x0000000203027211 */ /* 0x000fe400078410ff */
[----:B0-----:R-:W-:-:S04]  /*9340*/  MOV R4, UR30 ;  /* 0x0000001e00047c02 */ /* 0x001fc80008000f00 */
[----:B------:R-:W-:Y:S02]  /*9350*/  LEA.HI.X R3, R3, R0, R4, 0x2, P2 ;  /* 0x0000000003037211 */ /* 0x000fe400010f1404 */
[-C--:B------:R-:W-:Y:S02]  /*9360*/  ISETP.GE.AND P2, PT, R148, R55.reuse, PT ;  /* 0x000000379400720c */ /* 0x080fe40003f46270 */
[----:B------:R-:W-:Y:S01]  /*9370*/  LOP3.LUT R0, R137, 0xfffffe00, RZ, 0xc0, !PT ;  /* 0xfffffe0089007812 */ /* 0x000fe200078ec0ff */
[----:B------:R0:W-:Y:S01]  /*9380*/  @!P0 STG.E [R2.64+-0xf00], R11 ;  /* 0xfff1000b02008986 */ /* 0x0001e2000c101922 */
[-C--:B------:R-:W-:Y:S02]  /*9390*/  ISETP.GE.AND P0, PT, R146, R55.reuse, PT ;  /* 0x000000379200720c */ /* 0x080fe40003f06270 */
[----:B------:R-:W-:Y:S01]  /*93a0*/  LEA R57, R155, R0, 0x4 ;  /* 0x000000009b397211 */ /* 0x000fe200078e20ff */
[----:B------:R1:W-:Y:S01]  /*93b0*/  @!P1 STG.E [R2.64+-0xe80], R13 ;  /* 0xfff1800d02009986 */ /* 0x0003e2000c101922 */
[----:B------:R-:W-:-:S02]  /*93c0*/  ISETP.GE.AND P1, PT, R147, R55, PT ;  /* 0x000000379300720c */ /* 0x000fc40003f26270 */
[----:B------:R-:W-:Y:S01]  /*93d0*/  IADD3 R0, R57, 0x1, RZ ;  /* 0x0000000139007810 */ /* 0x000fe20007ffe0ff */
[----:B------:R-:W-:Y:S01]  /*93e0*/  @!P3 STG.E [R2.64+-0xe00], R15 ;  /* 0xfff2000f0200b986 */ /* 0x000fe2000c101922 */
[-C--:B------:R-:W-:Y:S02]  /*93f0*/  ISETP.GE.AND P3, PT, R145, R55.reuse, PT ;  /* 0x000000379100720c */ /* 0x080fe40003f66270 */
[----:B------:R-:W-:Y:S01]  /*9400*/  IADD3 R4, R57, 0x2, RZ ;  /* 0x0000000239047810 */ /* 0x000fe20007ffe0ff */
[----:B------:R-:W-:Y:S01]  /*9410*/  @!P2 STG.E [R2.64+-0xd80], R17 ;  /* 0xfff280110200a986 */ /* 0x000fe2000c101922 */
[-C--:B------:R-:W-:Y:S02]  /*9420*/  ISETP.GE.AND P2, PT, R141, R55.reuse, PT ;  /* 0x000000378d00720c */ /* 0x080fe40003f46270 */
[----:B------:R-:W-:Y:S01]  /*9430*/  IADD3 R5, R57, 0x3, RZ ;  /* 0x0000000339057810 */ /* 0x000fe20007ffe0ff */
[----:B------:R-:W-:Y:S01]  /*9440*/  @!P0 STG.E [R2.64+-0xc80], R21 ;  /* 0xfff3801502008986 */ /* 0x000fe2000c101922 */
[----:B------:R-:W-:-:S02]  /*9450*/  ISETP.GE.AND P0, PT, R152, R55, PT ;  /* 0x000000379800720c */ /* 0x000fc40003f06270 */
[C---:B------:R-:W-:Y:S01]  /*9460*/  IADD3 R6, R57.reuse, 0x4, RZ ;  /* 0x0000000439067810 */ /* 0x040fe20007ffe0ff */
[----:B------:R2:W-:Y:S01]  /*9470*/  @!P1 STG.E [R2.64+-0xd00], R19 ;  /* 0xfff3001302009986 */ /* 0x0005e2000c101922 */
[-C--:B------:R-:W-:Y:S02]  /*9480*/  ISETP.GE.AND P1, PT, R142, R55.reuse, PT ;  /* 0x000000378e00720c */ /* 0x080fe40003f26270 */
[----:B------:R-:W-:Y:S01]  /*9490*/  IADD3 R8, R57, 0x5, RZ ;  /* 0x0000000539087810 */ /* 0x000fe20007ffe0ff */
[----:B------:R3:W-:Y:S01]  /*94a0*/  @!P3 STG.E [R2.64+-0xc00], R23 ;  /* 0xfff400170200b986 */ /* 0x0007e2000c101922 */
[----:B------:R-:W-:Y:S02]  /*94b0*/  ISETP.GE.AND P3, PT, R140, R55, PT ;  /* 0x000000378c00720c */ /* 0x000fe40003f66270 */
[----:B------:R-:W-:Y:S01]  /*94c0*/  LEA.HI.SX32 R7, R0, R57, 0x1b ;  /* 0x0000003900077211 */ /* 0x000fe200078fdaff */
[----:B------:R-:W-:Y:S01]  /*94d0*/  @!P4 STG.E [R2.64+-0xb80], R41 ;  /* 0xfff480290200c986 */ /* 0x000fe2000c101922 */
[----:B------:R-:W-:-:S02]  /*94e0*/  ISETP.GE.AND P4, PT, R139, R55, PT ;  /* 0x000000378b00720c */ /* 0x000fc40003f86270 */
[C---:B------:R-:W-:Y:S01]  /*94f0*/  IADD3 R10, R57.reuse, 0x6, RZ ;  /* 0x00000006390a7810 */ /* 0x040fe20007ffe0ff */
[----:B------:R-:W-:Y:S01]  /*9500*/  @!P5 STG.E [R2.64+-0xb00], R43 ;  /* 0xfff5002b0200d986 */ /* 0x000fe2000c101922 */
[----:B------:R-:W-:Y:S02]  /*9510*/  ISETP.GE.AND P5, PT, R138, R55, PT ;  /* 0x000000378a00720c */ /* 0x000fe40003fa6270 */
[-C--:B------:R-:W-:Y:S01]  /*9520*/  LEA.HI.SX32 R4, R4, R57.reuse, 0x1b ;  /* 0x0000003904047211 */ /* 0x080fe200078fdaff */
[----:B------:R-:W-:Y:S01]  /*9530*/  @!P1 STG.E [R2.64+-0xa80], R45 ;  /* 0xfff5802d02009986 */ /* 0x000fe2000c101922 */
[----:B------:R-:W-:Y:S02]  /*9540*/  IADD3 R12, R57, 0x7, RZ ;  /* 0x00000007390c7810 */ /* 0x000fe40007ffe0ff */
[-C--:B0-----:R-:W-:Y:S01]  /*9550*/  LEA.HI.SX32 R11, R5, R57.reuse, 0x1b ;  /* 0x00000039050b7211 */ /* 0x081fe200078fdaff */
[----:B------:R-:W-:Y:S01]  /*9560*/  @!P2 STG.E [R2.64+-0xa00], R47 ;  /* 0xfff6002f0200a986 */ /* 0x000fe2000c101922 */
[----:B------:R-:W-:Y:S01]  /*9570*/  IADD3 R14, R57, 0x8, RZ ;  /* 0x00000008390e7810 */ /* 0x000fe20007ffe0ff */
[----:B------:R-:W-:Y:S01]  /*9580*/  FADD.FTZ R5, R25, R162 ;  /* 0x000000a219057221 */ /* 0x000fe20000010000 */
[-C--:B------:R-:W-:Y:S01]  /*9590*/  LEA.HI.SX32 R6, R6, R57.reuse, 0x1b ;  /* 0x0000003906067211 */ /* 0x080fe200078fdaff */
[----:B------:R-:W-:Y:S01]  /*95a0*/  @!P3 STG.E [R2.64+-0x980], R49 ;  /* 0xfff680310200b986 */ /* 0x000fe2000c101922 */
[----:B------:R-:W-:Y:S01]  /*95b0*/  IADD3 R16, R57, 0x9, RZ ;  /* 0x0000000939107810 */ /* 0x000fe20007ffe0ff */
[----:B------:R-:W-:Y:S01]  /*95c0*/  FADD.FTZ R0, R5, R26 ;  /* 0x0000001a05007221 */ /* 0x000fe20000010000 */
[-C--:B-1----:R-:W-:Y:S01]  /*95d0*/  LEA.HI.SX32 R13, R8, R57.reuse, 0x1b ;  /* 0x00000039080d7211 */ /* 0x082fe200078fdaff */
[----:B------:R-:W-:Y:S01]  /*95e0*/  @!P4 STG.E [R2.64+-0x900], R51 ;  /* 0xfff700330200c986 */ /* 0x000fe2000c101922 */
[C---:B------:R-:W-:Y:S01]  /*95f0*/  IADD3 R18, R57.reuse, 0xa, RZ ;  /* 0x0000000a39127810 */ /* 0x040fe20007ffe0ff */
[----:B------:R-:W-:Y:S01]  /*9600*/  FADD.FTZ R5, R0, R27 ;  /* 0x0000001b00057221 */ /* 0x000fe20000010000 */
[-C--:B------:R-:W-:Y:S01]  /*9610*/  LEA.HI.SX32 R10, R10, R57.reuse, 0x1b ;  /* 0x000000390a0a7211 */ /* 0x080fe200078fdaff */
[----:B------:R-:W-:Y:S01]  /*9620*/  @!P0 STG.E [R2.64+-0xf80], R9 ;  /* 0xfff0800902008986 */ /* 0x000fe2000c101922 */
[----:B--2---:R-:W-:Y:S01]  /*9630*/  IADD3 R19, R57, 0xb, RZ ;  /* 0x0000000b39137810 */ /* 0x004fe20007ffe0ff */
[----:B------:R-:W-:Y:S01]  /*9640*/  FADD.FTZ R0, R5, R28 ;  /* 0x0000001c05007221 */ /* 0x000fe20000010000 */
[----:B------:R-:W-:Y:S01]  /*9650*/  LEA.HI.SX32 R15, R12, R57, 0x1b ;  /* 0x000000390c0f7211 */ /* 0x000fe200078fdaff */
[----:B------:R-:W-:Y:S01]  /*9660*/  @!P5 STG.E [R2.64+-0x880], R53 ;  /* 0xfff780350200d986 */ /* 0x000fe2000c101922 */
[----:B------:R-:W-:-:S02]  /*9670*/  IADD3 R20, R57, 0xc, RZ ;  /* 0x0000000c39147810 */ /* 0x000fc40007ffe0ff */
[-C--:B------:R-:W-:Y:S01]  /*9680*/  LEA.HI.SX32 R14, R14, R57.reuse, 0x1b ;  /* 0x000000390e0e7211 */ /* 0x080fe200078fdaff */
[----:B------:R-:W-:Y:S01]  /*9690*/  BAR.SYNC.DEFER_BLOCKING 0x0 ;  /* 0x0000000000007b1d */ /* 0x000fe20000010000 */
[C---:B------:R-:W-:Y:S02]  /*96a0*/  IADD3 R21, R57.reuse, 0xd, RZ ;  /* 0x0000000d39157810 */ /* 0x040fe40007ffe0ff */
[-C--:B------:R-:W-:Y:S02]  /*96b0*/  LEA.HI.SX32 R17, R16, R57.reuse, 0x1b ;  /* 0x0000003910117211 */ /* 0x080fe400078fdaff */
[C---:B------:R-:W-:Y:S02]  /*96c0*/  IADD3 R22, R57.reuse, 0xe, RZ ;  /* 0x0000000e39167810 */ /* 0x040fe40007ffe0ff */
[----:B------:R-:W-:Y:S02]  /*96d0*/  LEA.HI.SX32 R18, R18, R57, 0x1b ;  /* 0x0000003912127211 */ /* 0x000fe400078fdaff */
[----:B---3--:R-:W-:-:S02]  /*96e0*/  IADD3 R23, R57, 0xf, RZ ;  /* 0x0000000f39177810 */ /* 0x008fc40007ffe0ff */
[-C--:B------:R-:W-:Y:S02]  /*96f0*/  LEA.HI.SX32 R19, R19, R57.reuse, 0x1b ;  /* 0x0000003913137211 */ /* 0x080fe400078fdaff */
[-C--:B------:R-:W-:Y:S02]  /*9700*/  LEA.HI.SX32 R20, R20, R57.reuse, 0x1b ;  /* 0x0000003914147211 */ /* 0x080fe400078fdaff */
[-C--:B------:R-:W-:Y:S02]  /*9710*/  LEA.HI.SX32 R21, R21, R57.reuse, 0x1b ;  /* 0x0000003915157211 */ /* 0x080fe400078fdaff */
[-C--:B------:R-:W-:Y:S02]  /*9720*/  LEA.HI.SX32 R22, R22, R57.reuse, 0x1b ;  /* 0x0000003916167211 */ /* 0x080fe400078fdaff */
[----:B------:R-:W-:Y:S01]  /*9730*/  LEA.HI.SX32 R23, R23, R57, 0x1b ;  /* 0x0000003917177211 */ /* 0x000fe200078fdaff */
[----:B------:R-:W-:Y:S04]  /*9740*/  STS [R110], R25 ;  /* 0x000000196e007388 */ /* 0x000fe80000000800 */
        /* <DEDUP_REMOVED lines=25> */
[----:B------:R-:W-:Y:S01]  /*98e0*/  LDS R135, [R135] ;  /* 0x0000000087877984 */ /* 0x000fe20000000800 */
[----:B0-----:R-:W-:-:S03]  /*98f0*/  FADD.FTZ R38, R37, R38 ;  /* 0x0000002625267221 */ /* 0x001fc60000010000 */
        /* <DEDUP_REMOVED lines=36> */
.L_x_3424:
[----:B------:R-:W-:Y:S05]  /*9b40*/  BSYNC B0 ;  /* 0x0000000000007941 */ /* 0x000fea0003800000 */
.L_x_3423:
[----:B------:R-:W-:Y:S01]  /*9b50*/  ULDC.64 UR30, c[0x0][0x300] ;  /* 0x0000c000001e7ab9 */ /* 0x000fe20000000a00 */
[----:B------:R-:W-:Y:S01]  /*9b60*/  IADD3 R2, P0, R109, -0xf80, RZ ;  /* 0xfffff0806d027810 */ /* 0x000fe20007f1e0ff */
[----:B------:R-:W-:Y:S01]  /*9b70*/  UMOV UR9, UR7 ;  /* 0x0000000700097c82 */ /* 0x000fe20008000000 */
[-C--:B------:R-:W-:Y:S01]  /*9b80*/  ISETP.GE.AND P2, PT, R152, R23.reuse, PT ;  /* 0x000000179800720c */ /* 0x080fe20003f46270 */
[----:B------:R-:W-:Y:S01]  /*9b90*/  UIMAD.WIDE.U32 UR8, UR16, UR30, UR8 ;  /* 0x0000001e100872a5 */ /* 0x000fe2000f8e0008 */
[----:B------:R-:W-:Y:S01]  /*9ba0*/  IADD3.X R0, R111, -0x1, RZ, P0, !PT ;  /* 0xffffffff6f007810 */ /* 0x000fe200007fe4ff */
[----:B------:R-:W-:Y:S01]  /*9bb0*/  UIMAD UR7, UR17, UR30, URZ ;  /* 0x0000001e110772a4 */ /* 0x000fe2000f8e023f */
[----:B------:R-:W-:Y:S01]  /*9bc0*/  IADD3 R2, P0, R2, c[0x0][0x340], RZ ;  /* 0x0000d00002027a10 */ /* 0x000fe20007f1e0ff */
[----:B------:R-:W-:Y:S01]  /*9bd0*/  UIADD3 UR26, UP0, UR26, UR8, URZ ;  /* 0x000000081a1a7290 */ /* 0x000fe2000ff1e03f */
[-C--:B------:R-:W-:Y:S01]  /*9be0*/  ISETP.GE.AND P3, PT, R148, R23.reuse, PT ;  /* 0x000000179400720c */ /* 0x080fe20003f66270 */
[----:B------:R-:W-:Y:S01]  /*9bf0*/  UIMAD UR7, UR16, UR31, UR7 ;  /* 0x0000001f100772a4 */ /* 0x000fe2000f8e0207 */
[----:B------:R-:W-:Y:S01]  /*9c00*/  IADD3.X R0, R0, c[0x0][0x344], RZ, P0, !PT ;  /* 0x0000d10000007a10 */ /* 0x000fe200007fe4ff */
[----:B------:R-:W-:Y:S01]  /*9c10*/  UIADD3 UR18, UP1, UR18, -0x1000, URZ ;  /* 0xfffff00012127890 */ /* 0x000fe2000ff3e03f */
[-C--:B------:R-:W-:Y:S01]  /*9c20*/  ISETP.GE.AND P4, PT, R147, R23.reuse, PT ;  /* 0x000000179300720c */ /* 0x080fe20003f86270 */
[----:B------:R-:W-:Y:S01]  /*9c30*/  UIADD3.X UR8, UR27, UR7, UR9, UP0, !UPT ;  /* 0x000000071b087290 */ /* 0x000fe200087fe409 */
[----:B------:R-:W-:Y:S01]  /*9c40*/  IMAD.U32 R3, RZ, RZ, UR26 ;  /* 0x0000001aff037e24 */ /* 0x000fe2000f8e00ff */
[-C--:B------:R-:W-:Y:S01]  /*9c50*/  ISETP.GE.AND P5, PT, R146, R23.reuse, PT ;  /* 0x000000179200720c */ /* 0x080fe20003fa6270 */
[----:B------:R-:W-:Y:S01]  /*9c60*/  UISETP.GT.AND UP0, UPT, UR24, 0x1, UPT ;  /* 0x000000011800788c */ /* 0x000fe2000bf04270 */
[-C--:B------:R-:W-:Y:S01]  /*9c70*/  ISETP.GE.AND P6, PT, R145, R23.reuse, PT ;  /* 0x000000179100720c */ /* 0x080fe20003fc6270 */
[----:B------:R-:W-:Y:S01]  /*9c80*/  UIADD3 UR20, UP2, UR20, -0x1000, URZ ;  /* 0xfffff00014147890 */ /* 0x000fe2000ff5e03f */
[----:B------:R-:W-:Y:S01]  /*9c90*/  LEA R2, P0, R3, R2, 0x2 ;  /* 0x0000000203027211 */ /* 0x000fe200078010ff */
[----:B------:R-:W-:Y:S01]  /*9ca0*/  UIADD3 UR22, UP3, UR22, -0x1000, URZ ;  /* 0xfffff00016167890 */ /* 0x000fe2000ff7e03f */
[----:B0-----:R-:W-:Y:S01]  /*9cb0*/  MOV R4, UR8 ;  /* 0x0000000800047c02 */ /* 0x001fe20008000f00 */
[----:B------:R-:W-:Y:S01]  /*9cc0*/  UIADD3 UR6, UR6, 0x1, URZ ;  /* 0x0000000106067890 */ /* 0x000fe2000fffe03f */
[-C--:B------:R-:W-:Y:S01]  /*9cd0*/  ISETP.GE.AND P1, PT, R151, R23.reuse, PT ;  /* 0x000000179700720c */ /* 0x080fe20003f26270 */
[----:B------:R-:W-:Y:S01]  /*9ce0*/  UIADD3.X UR19, UR19, -0x1, URZ, UP1, !UPT ;  /* 0xffffffff13137890 */ /* 0x000fe20008ffe43f */
[----:B------:R-:W-:Y:S01]  /*9cf0*/  LEA.HI.X R3, R3, R0, R4, 0x2, P0 ;  /* 0x0000000003037211 */ /* 0x000fe200000f1404 */
[----:B------:R-:W-:Y:S01]  /*9d00*/  UIADD3.X UR21, UR21, -0x1, URZ, UP2, !UPT ;  /* 0xffffffff15157890 */ /* 0x000fe200097fe43f */
[----:B------:R-:W-:Y:S01]  /*9d10*/  ISETP.GE.AND P0, PT, R150, R23, PT ;  /* 0x000000179600720c */ /* 0x000fe20003f06270 */
[----:B------:R-:W-:-:S02]  /*9d20*/  UIADD3.X UR23, UR23, -0x1, URZ, UP3, !UPT ;  /* 0xffffffff17177890 */ /* 0x000fc40009ffe43f */
        /* <DEDUP_REMOVED lines=21> */
[----:B------:R-:W-:-:S05]  /*9e80*/  PLOP3.LUT P2, PT, PT, PT, UP0, 0x80, 0x0 ;  /* 0x000000000000781c */ /* 0x000fca0003f4f008 */
        /* <DEDUP_REMOVED lines=8> */
.L_x_3366:
[----:B------:R-:W-:Y:S02]  /*9f10*/  ISETP.NE.U32.AND P0, PT, RZ, c[0x0][0x328], PT ;  /* 0x0000ca00ff007a0c */ /* 0x000fe40003f05070 */
[----:B------:R-:W-:Y:S02]  /*9f20*/  ISETP.NE.U32.AND P2, PT, RZ, c[0x0][0x348], PT ;  /* 0x0000d200ff007a0c */ /* 0x000fe40003f45070 */
[----:B------:R-:W-:-:S02]  /*9f30*/  ISETP.NE.AND.EX P1, PT, RZ, c[0x0][0x32c], PT, P0 ;  /* 0x0000cb00ff007a0c */ /* 0x000fc40003f25300 */
        /* <DEDUP_REMOVED lines=25> */
[----:B------:R-:W-:Y:S02]  /*a0d0*/  MOV R2, UR12 ;  /* 0x0000000c00027c02 */ /* 0x000fe40008000f00 */
[----:B------:R-:W-:-:S05]  /*a0e0*/  MOV R3, UR13 ;  /* 0x0000000d00037c02 */ /* 0x000fca0008000f00 */
[----:B------:R0:W-:Y:S02]  /*a0f0*/  RED.E.ADD.F32.FTZ.RN.STRONG.GPU [R2.64], R4 ;  /* 0x000000040200798e */ /* 0x0001e4000c10e7a2 */
.L_x_3427:
[----:B------:R-:W-:Y:S05]  /*a100*/  BSYNC B0 ;  /* 0x0000000000007941 */ /* 0x000fea0003800000 */
.L_x_3426:
[----:B------:R-:W-:Y:S01]  /*a110*/  BSSY B0, `(.L_x_3428) ;  /* 0x000001f000007945 */ /* 0x000fe20003800000 */
[----:B------:R-:W-:Y:S05]  /*a120*/  @!P0 BRA `(.L_x_3429) ;  /* 0x000001c000008947 */ /* 0x000fea0003800000 */
[----:B------:R-:W-:Y:S06]  /*a130*/  BAR.SYNC.DEFER_BLOCKING 0x0 ;  /* 0x0000000000007b1d */ /* 0x000fec0000010000 */
[----:B0-----:R-:W0:Y:S04]  /*a140*/  SHFL.DOWN P0, R3, R162, 0x1, 0x1f ;  /* 0x08201f00a2037f89 */ /* 0x001e280000000000 */
        /* <DEDUP_REMOVED lines=21> */
[----:B------:R-:W-:Y:S01]  /*a2a0*/  IMAD.U32 R2, RZ, RZ, UR14 ;  /* 0x0000000eff027e24 */ /* 0x000fe2000f8e00ff */
[----:B------:R-:W-:-:S05]  /*a2b0*/  MOV R3, UR15 ;  /* 0x0000000f00037c02 */ /* 0x000fca0008000f00 */
[----:B------:R0:W-:Y:S01]  /*a2c0*/  RED.E.ADD.F32.FTZ.RN.STRONG.GPU [R2.64], R9 ;  /* 0x000000090200798e */ /* 0x0001e2000c10e7a2 */
[----:B------:R-:W-:Y:S01]  /*a2d0*/  HFMA2.MMA R7, -RZ, RZ, 0, 0 ;  /* 0x00000000ff077435 */ /* 0x000fe200000001ff */
[----:B------:R-:W-:Y:S05]  /*a2e0*/  BRA `(.L_x_3430) ;  /* 0x0000001000007947 */ /* 0x000fea0003800000 */
.L_x_3429:
[----:B0-----:R-:W0:Y:S02]  /*a2f0*/  S2R R7, SR_TID.X ;  /* 0x0000000000077919 */ /* 0x001e240000002100 */
.L_x_3430:
[----:B------:R-:W-:Y:S05]  /*a300*/  BSYNC B0 ;  /* 0x0000000000007941 */ /* 0x000fea0003800000 */
.L_x_3428:
[----:B0-----:R-:W-:-:S13]  /*a310*/  ISETP.GE.AND P0, PT, R7, c[0x0][0x16c], PT ;  /* 0x00005b0007007a0c */ /* 0x001fda0003f06270 */
[----:B------:R-:W-:Y:S05]  /*a320*/  @P0 EXIT ;  /* 0x000000000000094d */ /* 0x000fea0003800000 */
[----:B------:R-:W-:Y:S02]  /*a330*/  ULDC.64 UR6, c[0x0][0x288] ;  /* 0x0000a20000067ab9 */ /* 0x000fe40000000a00 */
[----:B------:R-:W-:Y:S02]  /*a340*/  UIMAD UR17, UR17, UR6, URZ ;  /* 0x00000006111172a4 */ /* 0x000fe4000f8e023f */
[----:B-12---:R-:W-:Y:S02]  /*a350*/  UIMAD.WIDE.U32 UR4, UR16, UR6, URZ ;  /* 0x00000006100472a5 */ /* 0x006fe4000f8e003f */
[----:B------:R-:W-:-:S04]  /*a360*/  UIMAD UR6, UR16, UR7, UR17 ;  /* 0x00000007100672a4 */ /* 0x000fc8000f8e0211 */
[----:B------:R-:W-:Y:S02]  /*a370*/  UIADD3 UR6, UR5, UR6, URZ ;  /* 0x0000000605067290 */ /* 0x000fe4000fffe03f */
.L_x_3431:
[----:B0-----:R0:W1:Y:S01]  /*a380*/  LDS R9, [R7.X4+0x5740] ;  /* 0x0057400007097984 */ /* 0x0010620000004800 */
[----:B------:R-:W-:Y:S01]  /*a390*/  IMAD.U32 R4, RZ, RZ, UR4 ;  /* 0x00000004ff047e24 */ /* 0x000fe2000f8e00ff */
[----:B------:R-:W-:Y:S02]  /*a3a0*/  SHF.R.S32.HI R0, RZ, 0x1f, R7 ;  /* 0x0000001fff007819 */ /* 0x000fe40000011407 */
[----:B------:R-:W-:Y:S02]  /*a3b0*/  MOV R3, UR6 ;  /* 0x0000000600037c02 */ /* 0x000fe40008000f00 */
[----:B------:R-:W-:Y:S01]  /*a3c0*/  MOV R2, R4 ;  /* 0x0000000400027202 */ /* 0x000fe20000000f00 */
[----:B------:R-:W-:Y:S01]  /*a3d0*/  IMAD R0, R0, c[0x0][0x290], RZ ;  /* 0x0000a40000007a24 */ /* 0x000fe200078e02ff */
[----:B------:R-:W-:Y:S01]  /*a3e0*/  MOV R5, UR5 ;  /* 0x0000000500057c02 */ /* 0x000fe20008000f00 */
[----:B------:R-:W-:Y:S02]  /*a3f0*/  YIELD ;  /* 0x0000000000007946 */ /* 0x000fe40003800000 */
        /* <DEDUP_REMOVED lines=10> */
.L_x_3377:
[----:B------:R-:W-:Y:S01]  /*a4a0*/  HFMA2.MMA R224, -RZ, RZ, 0, 5.9604644775390625e-08 ;  /* 0x00000001ffe07435 */ /* 0x000fe200000001ff */
[----:B------:R-:W-:Y:S01]  /*a4b0*/  IMAD.MOV.U32 R223, RZ, RZ, R66 ;  /* 0x000000ffffdf7224 */ /* 0x000fe200078e0042 */
[----:B------:R-:W-:-:S02]  /*a4c0*/  MOV R225, RZ ;  /* 0x000000ff00e17202 */ /* 0x000fc40000000f00 */
[----:B------:R-:W-:Y:S02]  /*a4d0*/  MOV R226, 0xffffffff ;  /* 0xffffffff00e27802 */ /* 0x000fe40000000f00 */
[----:B------:R-:W-:Y:S02]  /*a4e0*/  MOV R64, 0xa500 ;  /* 0x0000a50000407802 */ /* 0x000fe40000000f00 */
[----:B-----5:R-:W-:Y:S05]  /*a4f0*/  CALL.REL.NOINC `($__internal_137_$__cuda_sm70_shflsync_up) ;  /* 0x00000ee000007944 */ /* 0x020fea0003c00000 */
[----:B-1----:R-:W-:Y:S01]  /*a500*/  IMAD.MOV.U32 R217, RZ, RZ, R224 ;  /* 0x000000ffffd97224 */ /* 0x002fe200078e00e0 */
[----:B0-----:R-:W-:Y:S05]  /*a510*/  BRA `(.L_x_3432) ;  /* 0xffffbdd000007947 */ /* 0x001fea000383ffff */
.L_x_3378:
[----:B------:R-:W-:Y:S01]  /*a520*/  HFMA2.MMA R224, -RZ, RZ, 0, 5.9604644775390625e-08 ;  /* 0x00000001ffe07435 */ /* 0x000fe200000001ff */
[----:B------:R-:W-:Y:S01]  /*a530*/  MOV R223, R67 ;  /* 0x0000004300df7202 */ /* 0x000fe20000000f00 */
[----:B------:R-:W-:Y:S01]  /*a540*/  IMAD.MOV.U32 R226, RZ, RZ, -0x1 ;  /* 0xffffffffffe27424 */ /* 0x000fe200078e00ff */
[----:B------:R-:W-:Y:S02]  /*a550*/  MOV R225, RZ ;  /* 0x000000ff00e17202 */ /* 0x000fe40000000f00 */
[----:B------:R-:W-:Y:S02]  /*a560*/  MOV R64, 0xa580 ;  /* 0x0000a58000407802 */ /* 0x000fe40000000f00 */
[----:B01---5:R-:W-:Y:S05]  /*a570*/  CALL.REL.NOINC `($__internal_137_$__cuda_sm70_shflsync_up) ;  /* 0x00000e6000007944 */ /* 0x023fea0003c00000 */
[C---:B------:R-:W-:Y:S01]  /*a580*/  FMUL.FTZ R217, R66.reuse, R217 ;  /* 0x000000d942d97220 */ /* 0x040fe20000410000 */
[----:B------:R-:W-:Y:S01]  /*a590*/  ISETP.GE.AND P0, PT, R155, 0x1, PT ;  /* 0x000000019b00780c */ /* 0x000fe20003f06270 */
[----:B-1----:R-:W-:Y:S01]  /*a5a0*/  FFMA.FTZ R64, R66, R224, R67 ;  /* 0x000000e042407223 */ /* 0x002fe20000010043 */
[----:B------:R-:W-:Y:S01]  /*a5b0*/  HFMA2.MMA R224, -RZ, RZ, 0, 1.1920928955078125e-07 ;  /* 0x00000002ffe07435 */ /* 0x000fe200000001ff */
[----:B0-----:R-:W-:-:S02]  /*a5c0*/  MOV R225, RZ ;  /* 0x000000ff00e17202 */ /* 0x001fc40000000f00 */
[----:B------:R-:W-:Y:S02]  /*a5d0*/  FSEL R217, R66, R217, !P0 ;  /* 0x000000d942d97208 */ /* 0x000fe40004000000 */
[----:B------:R-:W-:Y:S02]  /*a5e0*/  FSEL R67, R67, R64, !P0 ;  /* 0x0000004043437208 */ /* 0x000fe40004000000 */
[----:B------:R-:W-:Y:S01]  /*a5f0*/  MOV R226, 0xffffffff ;  /* 0xffffffff00e27802 */ /* 0x000fe20000000f00 */
[----:B------:R-:W-:Y:S01]  /*a600*/  IMAD.MOV.U32 R223, RZ, RZ, R217 ;  /* 0x000000ffffdf7224 */ /* 0x000fe200078e00d9 */
[----:B------:R-:W-:Y:S02]  /*a610*/  MOV R64, 0xa630 ;  /* 0x0000a63000407802 */ /* 0x000fe40000000f00 */
[----:B------:R-:W-:Y:S05]  /*a620*/  CALL.REL.NOINC `($__internal_137_$__cuda_sm70_shflsync_up) ;  /* 0x00000db000007944 */ /* 0x000fea0003c00000 */
[----:B-1----:R-:W-:Y:S01]  /*a630*/  MOV R66, R224 ;  /* 0x000000e000427202 */ /* 0x002fe20000000f00 */
[----:B------:R-:W-:Y:S01]  /*a640*/  HFMA2.MMA R224, -RZ, RZ, 0, 1.1920928955078125e-07 ;  /* 0x00000002ffe07435 */ /* 0x000fe200000001ff */
[----:B0-----:R-:W-:Y:S01]  /*a650*/  MOV R223, R67 ;  /* 0x0000004300df7202 */ /* 0x001fe20000000f00 */
[----:B------:R-:W-:Y:S01]  /*a660*/  IMAD.MOV.U32 R225, RZ, RZ, RZ ;  /* 0x000000ffffe17224 */ /* 0x000fe200078e00ff */
[----:B------:R-:W-:-:S02]  /*a670*/  MOV R226, 0xffffffff ;  /* 0xffffffff00e27802 */ /* 0x000fc40000000f00 */
[----:B------:R-:W-:Y:S02]  /*a680*/  MOV R64, 0xa6a0 ;  /* 0x0000a6a000407802 */ /* 0x000fe40000000f00 */
[----:B------:R-:W-:Y:S05]  /*a690*/  CALL.REL.NOINC `($__internal_137_$__cuda_sm70_shflsync_up) ;  /* 0x00000d4000007944 */ /* 0x000fea0003c00000 */
[----:B------:R-:W-:Y:S01]  /*a6a0*/  ISETP.GE.AND P0, PT, R155, 0x2, PT ;  /* 0x000000029b00780c */ /* 0x000fe20003f06270 */
[----:B0-----:R-:W-:Y:S01]  /*a6b0*/  IMAD.MOV.U32 R226, RZ, RZ, -0x1 ;  /* 0xffffffffffe27424 */ /* 0x001fe200078e00ff */
[----:B------:R-:W-:Y:S02]  /*a6c0*/  MOV R225, RZ ;  /* 0x000000ff00e17202 */ /* 0x000fe40000000f00 */
[----:B------:R-:W-:-:S09]  /*a6d0*/  MOV R64, 0xa730 ;  /* 0x0000a73000407802 */ /* 0x000fd20000000f00 */
[----:B-1----:R-:W-:Y:S01]  /*a6e0*/  @P0 FFMA.FTZ R67, R217, R224, R67 ;  /* 0x000000e0d9430223 */ /* 0x002fe20000010043 */
[----:B------:R-:W-:Y:S01]  /*a6f0*/  HFMA2.MMA R224, -RZ, RZ, 0, 2.384185791015625e-07 ;  /* 0x00000004ffe07435 */ /* 0x000fe200000001ff */
[----:B------:R-:W-:-:S05]  /*a700*/  @P0 FMUL.FTZ R217, R66, R217 ;  /* 0x000000d942d90220 */ /* 0x000fca0000410000 */
[----:B------:R-:W-:Y:S02]  /*a710*/  MOV R223, R217 ;  /* 0x000000d900df7202 */ /* 0x000fe40000000f00 */
[----:B------:R-:W-:Y:S05]  /*a720*/  CALL.REL.NOINC `($__internal_137_$__cuda_sm70_shflsync_up) ;  /* 0x00000cb000007944 */ /* 0x000fea0003c00000 */
[----:B0-----:R-:W-:Y:S01]  /*a730*/  HFMA2.MMA R225, -RZ, RZ, 0, 0 ;  /* 0x00000000ffe17435 */ /* 0x001fe200000001ff */
[----:B-1----:R-:W-:Y:S01]  /*a740*/  MOV R66, R224 ;  /* 0x000000e000427202 */ /* 0x002fe20000000f00 */
[----:B------:R-:W-:Y:S01]  /*a750*/  IMAD.MOV.U32 R224, RZ, RZ, 0x4 ;  /* 0x00000004ffe07424 */ /* 0x000fe200078e00ff */
[----:B------:R-:W-:Y:S02]  /*a760*/  MOV R223, R67 ;  /* 0x0000004300df7202 */ /* 0x000fe40000000f00 */
[----:B------:R-:W-:Y:S02]  /*a770*/  MOV R226, 0xffffffff ;  /* 0xffffffff00e27802 */ /* 0x000fe40000000f00 */
[----:B------:R-:W-:Y:S02]  /*a780*/  MOV R64, 0xa7a0 ;  /* 0x0000a7a000407802 */ /* 0x000fe40000000f00 */
[----:B------:R-:W-:Y:S05]  /*a790*/  CALL.REL.NOINC `($__internal_137_$__cuda_sm70_shflsync_up) ;  /* 0x00000c4000007944 */ /* 0x000fea0003c00000 */
[----:B------:R-:W-:Y:S02]  /*a7a0*/  ISETP.GE.AND P0, PT, R155, 0x4, PT ;  /* 0x000000049b00780c */ /* 0x000fe40003f06270 */
[----:B0-----:R-:W-:Y:S02]  /*a7b0*/  MOV R225, RZ ;  /* 0x000000ff00e17202 */ /* 0x001fe40000000f00 */
[----:B------:R-:W-:-:S02]  /*a7c0*/  MOV R226, 0xffffffff ;  /* 0xffffffff00e27802 */ /* 0x000fc40000000f00 */
[----:B------:R-:W-:-:S07]  /*a7d0*/  MOV R64, 0xa840 ;  /* 0x0000a84000407802 */ /* 0x000fce0000000f00 */
[----:B-1----:R-:W-:Y:S01]  /*a7e0*/  @P0 FFMA.FTZ R67, R217, R224, R67 ;  /* 0x000000e0d9430223 */ /* 0x002fe20000010043 */
[----:B------:R-:W-:Y:S01]  /*a7f0*/  HFMA2.MMA R224, -RZ, RZ, 0, 4.76837158203125e-07 ;  /* 0x00000008ffe07435 */ /* 0x000fe200000001ff */
[----:B------:R-:W-:-:S04]  /*a800*/  @P0 FMUL.FTZ R217, R66, R217 ;  /* 0x000000d942d90220 */ /* 0x000fc80000410000 */
[----:B------:R-:W-:-:S05]  /*a810*/  IMAD.MOV.U32 R219, RZ, RZ, R217 ;  /* 0x000000ffffdb7224 */ /* 0x000fca00078e00d9 */
[----:B------:R-:W-:Y:S02]  /*a820*/  MOV R223, R219 ;  /* 0x000000db00df7202 */ /* 0x000fe40000000f00 */
[----:B------:R-:W-:Y:S05]  /*a830*/  CALL.REL.NOINC `($__internal_137_$__cuda_sm70_shflsync_up) ;  /* 0x00000ba000007944 */ /* 0x000fea0003c00000 */
[----:B-1----:R-:W-:Y:S01]  /*a840*/  IMAD.MOV.U32 R66, RZ, RZ, R224 ;  /* 0x000000ffff427224 */ /* 0x002fe200078e00e0 */
[----:B------:R-:W-:Y:S01]  /*a850*/  HFMA2.MMA R224, -RZ, RZ, 0, 4.76837158203125e-07 ;  /* 0x00000008ffe07435 */ /* 0x000fe200000001ff */
[----:B0-----:R-:W-:Y:S01]  /*a860*/  MOV R223, R67 ;  /* 0x0000004300df7202 */ /* 0x001fe20000000f00 */
[----:B------:R-:W-:Y:S01]  /*a870*/  IMAD.MOV.U32 R226, RZ, RZ, -0x1 ;  /* 0xffffffffffe27424 */ /* 0x000fe200078e00ff */
[----:B------:R-:W-:Y:S02]  /*a880*/  MOV R225, RZ ;  /* 0x000000ff00e17202 */ /* 0x000fe40000000f00 */
[----:B------:R-:W-:Y:S02]  /*a890*/  MOV R64, 0xa8b0 ;  /* 0x0000a8b000407802 */ /* 0x000fe40000000f00 */
[----:B------:R-:W-:Y:S05]  /*a8a0*/  CALL.REL.NOINC `($__internal_137_$__cuda_sm70_shflsync_up) ;  /* 0x00000b3000007944 */ /* 0x000fea0003c00000 */
[----:B------:R-:W-:Y:S02]  /*a8b0*/  ISETP.GE.AND P0, PT, R155, 0x8, PT ;  /* 0x000000089b00780c */ /* 0x000fe40003f06270 */
[----:B0-----:R-:W-:Y:S02]  /*a8c0*/  MOV R225, RZ ;  /* 0x000000ff00e17202 */ /* 0x001fe40000000f00 */
[----:B------:R-:W-:-:S02]  /*a8d0*/  MOV R226, 0xffffffff ;  /* 0xffffffff00e27802 */ /* 0x000fc40000000f00 */
[----:B------:R-:W-:-:S07]  /*a8e0*/  MOV R64, 0xa950 ;  /* 0x0000a95000407802 */ /* 0x000fce0000000f00 */
[----:B-1----:R-:W-:Y:S01]  /*a8f0*/  @P0 FFMA.FTZ R67, R219, R224, R67 ;  /* 0x000000e0db430223 */ /* 0x002fe20000010043 */
[----:B------:R-:W-:Y:S01]  /*a900*/  HFMA2.MMA R224, -RZ, RZ, 0, 9.5367431640625e-07 ;  /* 0x00000010ffe07435 */ /* 0x000fe200000001ff */
[----:B------:R-:W-:Y:S02]  /*a910*/  @P0 FMUL.FTZ R219, R66, R219 ;  /* 0x000000db42db0220 */ /* 0x000fe40000410000 */
[----:B------:R-:W-:-:S03]  /*a920*/  IMAD.MOV.U32 R217, RZ, RZ, R67 ;  /* 0x000000ffffd97224 */ /* 0x000fc600078e0043 */
        /* <DEDUP_REMOVED lines=9> */
[----:B-1----:R-:W-:Y:S01]  /*a9c0*/  MOV R64, R224 ;  /* 0x000000e000407202 */ /* 0x002fe20000000f00 */
[----:B0-----:R-:W-:Y:S05]  /*a9d0*/  BRA `(.L_x_3433) ;  /* 0xffffba9000007947 */ /* 0x001fea000383ffff */
.L_x_3381:
[----:B------:R-:W-:Y:S01]  /*a9e0*/  HFMA2.MMA R224, -RZ, RZ, 0, 5.9604644775390625e-08 ;  /* 0x00000001ffe07435 */ /* 0x000fe200000001ff */
[----:B------:R-:W-:Y:S01]  /*a9f0*/  IMAD.MOV.U32 R223, RZ, RZ, R219 ;  /* 0x000000ffffdf7224 */ /* 0x000fe200078e00db */
[----:B------:R-:W-:-:S02]  /*aa00*/  MOV R225, RZ ;  /* 0x000000ff00e17202 */ /* 0x000fc40000000f00 */
[----:B------:R-:W-:Y:S02]  /*aa10*/  MOV R226, 0xffffffff ;  /* 0xffffffff00e27802 */ /* 0x000fe40000000f00 */
[----:B------:R-:W-:Y:S02]  /*aa20*/  MOV R64, 0xaa40 ;  /* 0x0000aa4000407802 */ /* 0x000fe40000000f00 */
[----:B01---5:R-:W-:Y:S05]  /*aa30*/  CALL.REL.NOINC `($__internal_137_$__cuda_sm70_shflsync_up) ;  /* 0x000009a000007944 */ /* 0x023fea0003c00000 */
[----:B-1----:R-:W-:Y:S01]  /*aa40*/  IMAD.MOV.U32 R66, RZ, RZ, R224 ;  /* 0x000000ffff427224 */ /* 0x002fe200078e00e0 */
[----:B------:R-:W-:Y:S01]  /*aa50*/  HFMA2.MMA R224, -RZ, RZ, 0, 5.9604644775390625e-08 ;  /* 0x00000001ffe07435 */ /* 0x000fe200000001ff */
[----:B0-----:R-:W-:Y:S01]  /*aa60*/  MOV R223, R67 ;  /* 0x0000004300df7202 */ /* 0x001fe20000000f00 */
[----:B------:R-:W-:Y:S01]  /*aa70*/  IMAD.MOV.U32 R226, RZ, RZ, -0x1 ;  /* 0xffffffffffe27424 */ /* 0x000fe200078e00ff */
[----:B------:R-:W-:Y:S02]  /*aa80*/  MOV R225, RZ ;  /* 0x000000ff00e17202 */ /* 0x000fe40000000f00 */
[----:B------:R-:W-:Y:S02]  /*aa90*/  MOV R64, 0xaab0 ;  /* 0x0000aab000407802 */ /* 0x000fe40000000f00 */
[----:B------:R-:W-:Y:S05]  /*aaa0*/  CALL.REL.NOINC `($__internal_137_$__cuda_sm70_shflsync_up) ;  /* 0x0000093000007944 */ /* 0x000fea0003c00000 */
[----:B------:R-:W-:Y:S01]  /*aab0*/  HFMA2.MMA R242, -RZ, RZ, 0, 0 ;  /* 0x00000000fff27435 */ /* 0x000fe200000001ff */
[----:B------:R-:W-:Y:S01]  /*aac0*/  MOV R217, R66 ;  /* 0x0000004200d97202 */ /* 0x000fe20000000f00 */
[----:B------:R-:W-:Y:S01]  /*aad0*/  IMAD.MOV.U32 R237, RZ, RZ, 0x1f ;  /* 0x0000001fffed7424 */ /* 0x000fe200078e00ff */
[----:B------:R-:W-:-:S02]  /*aae0*/  MOV R241, R128 ;  /* 0x0000008000f17202 */ /* 0x000fc40000000f00 */
[----:B------:R-:W-:Y:S02]  /*aaf0*/  MOV R244, 0xffffffff ;  /* 0xffffffff00f47802 */ /* 0x000fe40000000f00 */
[----:B------:R-:W-:Y:S02]  /*ab00*/  MOV R64, 0xab20 ;  /* 0x0000ab2000407802 */ /* 0x000fe40000000f00 */
[----:B01----:R-:W-:Y:S05]  /*ab10*/  CALL.REL.NOINC `($__internal_136_$__cuda_sm70_shflsync_idx_p) ;  /* 0x0000088000007944 */ /* 0x003fea0003c00000 */
[----:B-1----:R-:W-:Y:S01]  /*ab20*/  MOV R128, R237 ;  /* 0x000000ed00807202 */ /* 0x002fe20000000f00 */
[----:B------:R-:W-:Y:S01]  /*ab30*/  HFMA2.MMA R237, -RZ, RZ, 0, 1.847743988037109375e-06 ;  /* 0x0000001fffed7435 */ /* 0x000fe200000001ff */
[----:B0-----:R-:W-:Y:S01]  /*ab40*/  MOV R241, R129 ;  /* 0x0000008100f17202 */ /* 0x001fe20000000f00 */
[----:B------:R-:W-:Y:S01]  /*ab50*/  IMAD.MOV.U32 R242, RZ, RZ, RZ ;  /* 0x000000fffff27224 */ /* 0x000fe200078e00ff */
[----:B------:R-:W-:Y:S02]  /*ab60*/  MOV R244, 0xffffffff ;  /* 0xffffffff00f47802 */ /* 0x000fe40000000f00 */
[----:B------:R-:W-:Y:S02]  /*ab70*/  MOV R64, 0xab90 ;  /* 0x0000ab9000407802 */ /* 0x000fe40000000f00 */
[----:B------:R-:W-:Y:S05]  /*ab80*/  CALL.REL.NOINC `($__internal_136_$__cuda_sm70_shflsync_idx_p) ;  /* 0x0000081000007944 */ /* 0x000fea0003c00000 */
[----:B-1----:R-:W-:Y:S01]  /*ab90*/  MOV R65, R237 ;  /* 0x000000ed00417202 */ /* 0x002fe20000000f00 */
[----:B0-----:R-:W-:Y:S05]  /*aba0*/  BRA `(.L_x_3434) ;  /* 0xffffba3000007947 */ /* 0x001fea000383ffff */
.L_x_3384:
[----:B------:R-:W-:Y:S01]  /*abb0*/  HFMA2.MMA R239, -RZ, RZ, 0, 5.9604644775390625e-08 ;  /* 0x00000001ffef7435 */ /* 0x000fe200000001ff */
[----:B------:R-:W-:Y:S01]  /*abc0*/  IMAD.MOV.U32 R240, RZ, RZ, R66 ;  /* 0x000000fffff07224 */ /* 0x000fe200078e0042 */
[----:B------:R-:W-:-:S02]  /*abd0*/  MOV R238, 0x1f ;  /* 0x0000001f00ee7802 */ /* 0x000fc40000000f00 */
[----:B------:R-:W-:Y:S02]  /*abe0*/  MOV R237, 0xffffffff ;  /* 0xffffffff00ed7802 */ /* 0x000fe40000000f00 */
[----:B------:R-:W-:Y:S02]  /*abf0*/  MOV R64, 0xac10 ;  /* 0x0000ac1000407802 */ /* 0x000fe40000000f00 */
[----:B------:R-:W-:Y:S05]  /*ac00*/  CALL.REL.NOINC `($__internal_135_$__cuda_sm70_shflsync_down) ;  /* 0x0000075000007944 */ /* 0x000fea0003c00000 */
[----:B-1----:R-:W-:Y:S01]  /*ac10*/  IMAD.MOV.U32 R235, RZ, RZ, R237 ;  /* 0x000000ffffeb7224 */ /* 0x002fe200078e00ed */
[----:B0-----:R-:W-:Y:S05]  /*ac20*/  BRA `(.L_x_3435) ;  /* 0xffffbeb000007947 */ /* 0x001fea000383ffff */
.L_x_3385:
[----:B------:R-:W-:Y:S01]  /*ac30*/  HFMA2.MMA R239, -RZ, RZ, 0, 5.9604644775390625e-08 ;  /* 0x00000001ffef7435 */ /* 0x000fe200000001ff */
[----:B------:R-:W-:Y:S01]  /*ac40*/  MOV R240, R67 ;  /* 0x0000004300f07202 */ /* 0x000fe20000000f00 */
[----:B------:R-:W-:Y:S01]  /*ac50*/  IMAD.MOV.U32 R237, RZ, RZ, -0x1 ;  /* 0xffffffffffed7424 */ /* 0x000fe200078e00ff */
[----:B------:R-:W-:Y:S02]  /*ac60*/  MOV R238, 0x1f ;  /* 0x0000001f00ee7802 */ /* 0x000fe40000000f00 */
[----:B------:R-:W-:Y:S02]  /*ac70*/  MOV R64, 0xac90 ;  /* 0x0000ac9000407802 */ /* 0x000fe40000000f00 */
[----:B01----:R-:W-:Y:S05]  /*ac80*/  CALL.REL.NOINC `($__internal_135_$__cuda_sm70_shflsync_down) ;  /* 0x000006d000007944 */ /* 0x003fea0003c00000 */
[C---:B------:R-:W-:Y:S01]  /*ac90*/  FMUL.FTZ R235, R66.reuse, R235 ;  /* 0x000000eb42eb7220 */ /* 0x040fe20000410000 */
[----:B0-----:R-:W-:Y:S01]  /*aca0*/  HFMA2.MMA R239, -RZ, RZ, 0, 1.1920928955078125e-07 ;  /* 0x00000002ffef7435 */ /* 0x001fe200000001ff */
[----:B-1----:R-:W-:Y:S01]  /*acb0*/  FFMA.FTZ R64, R66, R237, R67 ;  /* 0x000000ed42407223 */ /* 0x002fe20000010043 */
[----:B------:R-:W-:-:S02]  /*acc0*/  MOV R238, 0x1f ;  /* 0x0000001f00ee7802 */ /* 0x000fc40000000f00 */
[----:B------:R-:W-:Y:S02]  /*acd0*/  FSEL R235, R66, R235, !P4 ;  /* 0x000000eb42eb7208 */ /* 0x000fe40006000000 */
[----:B------:R-:W-:Y:S02]  /*ace0*/  FSEL R236, R67, R64, !P4 ;  /* 0x0000004043ec7208 */ /* 0x000fe40006000000 */
[----:B------:R-:W-:Y:S01]  /*acf0*/  MOV R237, 0xffffffff ;  /* 0xffffffff00ed7802 */ /* 0x000fe20000000f00 */
[----:B------:R-:W-:Y:S01]  /*ad00*/  IMAD.MOV.U32 R240, RZ, RZ, R235 ;  /* 0x000000fffff07224 */ /* 0x000fe200078e00eb */
[----:B------:R-:W-:Y:S02]  /*ad10*/  MOV R64, 0xad30 ;  /* 0x0000ad3000407802 */ /* 0x000fe40000000f00 */
[----:B------:R-:W-:Y:S05]  /*ad20*/  CALL.REL.NOINC `($__internal_135_$__cuda_sm70_shflsync_down) ;  /* 0x0000063000007944 */ /* 0x000fea0003c00000 */
[----:B0-----:R-:W-:Y:S01]  /*ad30*/  HFMA2.MMA R239, -RZ, RZ, 0, 1.1920928955078125e-07 ;  /* 0x00000002ffef7435 */ /* 0x001fe200000001ff */
[----:B-1----:R-:W-:Y:S01]  /*ad40*/  MOV R66, R237 ;  /* 0x000000ed00427202 */ /* 0x002fe20000000f00 */
[----:B------:R-:W-:Y:S01]  /*ad50*/  IMAD.MOV.U32 R238, RZ, RZ, 0x1f ;  /* 0x0000001fffee7424 */ /* 0x000fe200078e00ff */
[----:B------:R-:W-:Y:S02]  /*ad60*/  MOV R240, R236 ;  /* 0x000000ec00f07202 */ /* 0x000fe40000000f00 */
[----:B------:R-:W-:-:S02]  /*ad70*/  MOV R237, 0xffffffff ;  /* 0xffffffff00ed7802 */ /* 0x000fc40000000f00 */
[----:B------:R-:W-:Y:S02]  /*ad80*/  MOV R64, 0xada0 ;  /* 0x0000ada000407802 */ /* 0x000fe40000000f00 */
[----:B------:R-:W-:Y:S05]  /*ad90*/  CALL.REL.NOINC `($__internal_135_$__cuda_sm70_shflsync_down) ;  /* 0x000005c000007944 */ /* 0x000fea0003c00000 */
[----:B-1----:R-:W-:Y:S01]  /*ada0*/  @!P3 FFMA.FTZ R236, R235, R237, R236 ;  /* 0x000000edebecb223 */ /* 0x002fe200000100ec */
[----:B0-----:R-:W-:Y:S01]  /*adb0*/  HFMA2.MMA R239, -RZ, RZ, 0, 2.384185791015625e-07 ;  /* 0x00000004ffef7435 */ /* 0x001fe200000001ff */
[----:B------:R-:W-:Y:S01]  /*adc0*/  @!P3 FMUL.FTZ R235, R66, R235 ;  /* 0x000000eb42ebb220 */ /* 0x000fe20000410000 */
[----:B------:R-:W-:Y:S01]  /*add0*/  MOV R238, 0x1f ;  /* 0x0000001f00ee7802 */ /* 0x000fe20000000f00 */
[----:B------:R-:W-:Y:S01]  /*ade0*/  IMAD.MOV.U32 R237, RZ, RZ, -0x1 ;  /* 0xffffffffffed7424 */ /* 0x000fe200078e00ff */
[----:B------:R-:W-:Y:S02]  /*adf0*/  MOV R64, 0xae20 ;  /* 0x0000ae2000407802 */ /* 0x000fe40000000f00 */
[----:B------:R-:W-:Y:S02]  /*ae00*/  MOV R240, R235 ;  /* 0x000000eb00f07202 */ /* 0x000fe40000000f00 */
[----:B------:R-:W-:Y:S05]  /*ae10*/  CALL.REL.NOINC `($__internal_135_$__cuda_sm70_shflsync_down) ;  /* 0x0000054000007944 */ /* 0x000fea0003c00000 */
[----:B0-----:R-:W-:Y:S01]  /*ae20*/  HFMA2.MMA R238, -RZ, RZ, 0, 1.847743988037109375e-06 ;  /* 0x0000001fffee7435 */ /* 0x001fe200000001ff */
[----:B-1----:R-:W-:Y:S01]  /*ae30*/  MOV R66, R237 ;  /* 0x000000ed00427202 */ /* 0x002fe20000000f00 */
[----:B------:R-:W-:Y:S01]  /*ae40*/  IMAD.MOV.U32 R239, RZ, RZ, 0x4 ;  /* 0x00000004ffef7424 */ /* 0x000fe200078e00ff */
[----:B------:R-:W-:-:S02]  /*ae50*/  MOV R240, R236 ;  /* 0x000000ec00f07202 */ /* 0x000fc40000000f00 */
[----:B------:R-:W-:Y:S02]  /*ae60*/  MOV R237, 0xffffffff ;  /* 0xffffffff00ed7802 */ /* 0x000fe40000000f00 */
[----:B------:R-:W-:Y:S02]  /*ae70*/  MOV R64, 0xae90 ;  /* 0x0000ae9000407802 */ /* 0x000fe40000000f00 */
[----:B------:R-:W-:Y:S05]  /*ae80*/  CALL.REL.NOINC `($__internal_135_$__cuda_sm70_shflsync_down) ;  /* 0x000004d000007944 */ /* 0x000fea0003c00000 */
[----:B-1----:R-:W-:Y:S01]  /*ae90*/  @!P2 FFMA.FTZ R236, R235, R237, R236 ;  /* 0x000000edebeca223 */ /* 0x002fe200000100ec */
[----:B0-----:R-:W-:Y:S01]  /*aea0*/  HFMA2.MMA R239, -RZ, RZ, 0, 4.76837158203125e-07 ;  /* 0x00000008ffef7435 */ /* 0x001fe200000001ff */
[----:B------:R-:W-:Y:S01]  /*aeb0*/  @!P2 FMUL.FTZ R235, R66, R235 ;  /* 0x000000eb42eba220 */ /* 0x000fe20000410000 */
[----:B------:R-:W-:Y:S01]  /*aec0*/  MOV R237, 0xffffffff ;  /* 0xffffffff00ed7802 */ /* 0x000fe20000000f00 */
[----:B------:R-:W-:Y:S01]  /*aed0*/  IMAD.MOV.U32 R238, RZ, RZ, 0x1f ;  /* 0x0000001fffee7424 */ /* 0x000fe200078e00ff */
[----:B------:R-:W-:Y:S02]  /*aee0*/  MOV R64, 0xaf10 ;  /* 0x0000af1000407802 */ /* 0x000fe40000000f00 */
[----:B------:R-:W-:Y:S02]  /*aef0*/  MOV R240, R235 ;  /* 0x000000eb00f07202 */ /* 0x000fe40000000f00 */
[----:B------:R-:W-:Y:S05]  /*af00*/  CALL.REL.NOINC `($__internal_135_$__cuda_sm70_shflsync_down) ;  /* 0x0000045000007944 */ /* 0x000fea0003c00000 */
[----:B0-----:R-:W-:Y:S01]  /*af10*/  HFMA2.MMA R239, -RZ, RZ, 0, 4.76837158203125e-07 ;  /* 0x00000008ffef7435 */ /* 0x001fe200000001ff */
[----:B-1----:R-:W-:Y:S01]  /*af20*/  MOV R66, R237 ;  /* 0x000000ed00427202 */ /* 0x002fe20000000f00 */
[----:B------:R-:W-:Y:S01]  /*af30*/  IMAD.MOV.U32 R240, RZ, RZ, R236 ;  /* 0x000000fffff07224 */ /* 0x000fe200078e00ec */
[----:B------:R-:W-:-:S02]  /*af40*/  MOV R238, 0x1f ;  /* 0x0000001f00ee7802 */ /* 0x000fc40000000f00 */
[----:B------:R-:W-:Y:S02]  /*af50*/  MOV R237, 0xffffffff ;  /* 0xffffffff00ed7802 */ /* 0x000fe40000000f00 */
[----:B------:R-:W-:Y:S02]  /*af60*/  MOV R64, 0xaf80 ;  /* 0x0000af8000407802 */ /* 0x000fe40000000f00 */
[----:B------:R-:W-:Y:S05]  /*af70*/  CALL.REL.NOINC `($__internal_135_$__cuda_sm70_shflsync_down) ;  /* 0x000003e000007944 */ /* 0x000fea0003c00000 */
[----:B-1----:R-:W-:Y:S01]  /*af80*/  @!P1 FFMA.FTZ R236, R235, R237, R236 ;  /* 0x000000edebec9223 */ /* 0x002fe200000100ec */
[----:B0-----:R-:W-:Y:S01]  /*af90*/  HFMA2.MMA R238, -RZ, RZ, 0, 1.847743988037109375e-06 ;  /* 0x0000001fffee7435 */ /* 0x001fe200000001ff */
[----:B------:R-:W-:Y:S01]  /*afa0*/  @!P1 FMUL.FTZ R235, R66, R235 ;  /* 0x000000eb42eb9220 */ /* 0x000fe20000410000 */
[----:B------:R-:W-:Y:S01]  /*afb0*/  MOV R64, 0xb020 ;  /* 0x0000b02000407802 */ /* 0x000fe20000000f00 */
[----:B------:R-:W-:Y:S01]  /*afc0*/  IMAD.MOV.U32 R239, RZ, RZ, 0x10 ;  /* 0x00000010ffef7424 */ /* 0x000fe200078e00ff */
[----:B------:R-:W-:Y:S01]  /*afd0*/  MOV R67, R236 ;  /* 0x000000ec00437202 */ /* 0x000fe20000000f00 */
[----:B------:R-:W-:Y:S01]  /*afe0*/  IMAD.MOV.U32 R237, RZ, RZ, -0x1 ;  /* 0xffffffffffed7424 */ /* 0x000fe200078e00ff */
[----:B------:R-:W-:-:S04]  /*aff0*/  MOV R66, R235 ;  /* 0x000000eb00427202 */ /* 0x000fc80000000f00 */
[----:B------:R-:W-:Y:S02]  /*b000*/  MOV R240, R66 ;  /* 0x0000004200f07202 */ /* 0x000fe40000000f00 */
[----:B------:R-:W-:Y:S05]  /*b010*/  CALL.REL.NOINC `($__internal_135_$__cuda_sm70_shflsync_down) ;  /* 0x0000034000007944 */ /* 0x000fea0003c00000 */
[----:B0-----:R-:W-:Y:S01]  /*b020*/  HFMA2.MMA R238, -RZ, RZ, 0, 1.847743988037109375e-06 ;  /* 0x0000001fffee7435 */ /* 0x001fe200000001ff */
[----:B-1----:R-:W-:Y:S01]  /*b030*/  MOV R235, R237 ;  /* 0x000000ed00eb7202 */ /* 0x002fe20000000f00 */
[----:B------:R-:W-:Y:S01]  /*b040*/  IMAD.MOV.U32 R239, RZ, RZ, 0x10 ;  /* 0x00000010ffef7424 */ /* 0x000fe200078e00ff */
[----:B------:R-:W-:Y:S02]  /*b050*/  MOV R240, R67 ;  /* 0x0000004300f07202 */ /* 0x000fe40000000f00 */
[----:B------:R-:W-:Y:S02]  /*b060*/  MOV R237, 0xffffffff ;  /* 0xffffffff00ed7802 */ /* 0x000fe40000000f00 */
[----:B------:R-:W-:Y:S02]  /*b070*/  MOV R64, 0xb090 ;  /* 0x0000b09000407802 */ /* 0x000fe40000000f00 */
[----:B------:R-:W-:Y:S05]  /*b080*/  CALL.REL.NOINC `($__internal_135_$__cuda_sm70_shflsync_down) ;  /* 0x000002d000007944 */ /* 0x000fea0003c00000 */
[----:B-1----:R-:W-:Y:S01]  /*b090*/  @!P0 FFMA.FTZ R67, R66, R237, R67 ;  /* 0x000000ed42438223 */ /* 0x002fe20000010043 */
[----:B------:R-:W-:Y:S01]  /*b0a0*/  HFMA2.MMA R242, -RZ, RZ, 0, 0 ;  /* 0x00000000fff27435 */ /* 0x000fe200000001ff */
[----:B------:R-:W-:Y:S01]  /*b0b0*/  @!P0 FMUL.FTZ R66, R235, R66 ;  /* 0x00000042eb428220 */ /* 0x000fe20000410000 */
[----:B------:R-:W-:Y:S01]  /*b0c0*/  MOV R244, 0xffffffff ;  /* 0xffffffff00f47802 */ /* 0x000fe20000000f00 */
[----:B------:R-:W-:Y:S01]  /*b0d0*/  IMAD.MOV.U32 R237, RZ, RZ, 0x1f ;  /* 0x0000001fffed7424 */ /* 0x000fe200078e00ff */
[----:B------:R-:W-:-:S02]  /*b0e0*/  MOV R64, 0xb110 ;  /* 0x0000b11000407802 */ /* 0x000fc40000000f00 */
[----:B------:R-:W-:Y:S02]  /*b0f0*/  MOV R241, R66 ;  /* 0x0000004200f17202 */ /* 0x000fe40000000f00 */
[----:B0-----:R-:W-:Y:S05]  /*b100*/  CALL.REL.NOINC `($__internal_136_$__cuda_sm70_shflsync_idx_p) ;  /* 0x0000029000007944 */ /* 0x001fea0003c00000 */
[----:B0-----:R-:W-:Y:S01]  /*b110*/  HFMA2.MMA R242, -RZ, RZ, 0, 0 ;  /* 0x00000000fff27435 */ /* 0x001fe200000001ff */
[----:B-1----:R-:W-:Y:S01]  /*b120*/  MOV R235, R237 ;  /* 0x000000ed00eb7202 */ /* 0x002fe20000000f00 */
[----:B------:R-:W-:Y:S01]  /*b130*/  IMAD.MOV.U32 R241, RZ, RZ, R67 ;  /* 0x000000fffff17224 */ /* 0x000fe200078e0043 */
[----:B------:R-:W-:Y:S02]  /*b140*/  MOV R237, 0x1f ;  /* 0x0000001f00ed7802 */ /* 0x000fe40000000f00 */
[----:B------:R-:W-:Y:S02]  /*b150*/  MOV R244, 0xffffffff ;  /* 0xffffffff00f47802 */ /* 0x000fe40000000f00 */
[----:B------:R-:W-:Y:S02]  /*b160*/  MOV R64, 0xb180 ;  /* 0x0000b18000407802 */ /* 0x000fe40000000f00 */
[----:B------:R-:W-:Y:S05]  /*b170*/  CALL.REL.NOINC `($__internal_136_$__cuda_sm70_shflsync_idx_p) ;  /* 0x0000022000007944 */ /* 0x000fea0003c00000 */
[----:B------:R-:W-:Y:S01]  /*b180*/  HFMA2.MMA R239, -RZ, RZ, 0, 5.9604644775390625e-08 ;  /* 0x00000001ffef7435 */ /* 0x000fe200000001ff */
[----:B-1----:R-:W-:Y:S01]  /*b190*/  IMAD.MOV.U32 R236, RZ, RZ, R237 ;  /* 0x000000ffffec7224 */ /* 0x002fe200078e00ed */
[----:B------:R-:W-:Y:S01]  /*b1a0*/  MOV R240, R66 ;  /* 0x0000004200f07202 */ /* 0x000fe20000000f00 */
[----:B------:R-:W-:Y:S01]  /*b1b0*/  IMAD.MOV.U32 R237, RZ, RZ, -0x1 ;  /* 0xffffffffffed7424 */ /* 0x000fe200078e00ff */
[----:B------:R-:W-:-:S02]  /*b1c0*/  MOV R238, 0x1f ;  /* 0x0000001f00ee7802 */ /* 0x000fc40000000f00 */
[----:B------:R-:W-:Y:S02]  /*b1d0*/  MOV R64, 0xb1f0 ;  /* 0x0000b1f000407802 */ /* 0x000fe40000000f00 */
[----:B0-----:R-:W-:Y:S05]  /*b1e0*/  CALL.REL.NOINC `($__internal_135_$__cuda_sm70_shflsync_down) ;  /* 0x0000017000007944 */ /* 0x001fea0003c00000 */
[----:B0-----:R-:W-:Y:S01]  /*b1f0*/  HFMA2.MMA R239, -RZ, RZ, 0, 5.9604644775390625e-08 ;  /* 0x00000001ffef7435 */ /* 0x001fe200000001ff */
[----:B-1----:R-:W-:Y:S01]  /*b200*/  MOV R66, R237 ;  /* 0x000000ed00427202 */ /* 0x002fe20000000f00 */
[----:B------:R-:W-:Y:S01]  /*b210*/  IMAD.MOV.U32 R238, RZ, RZ, 0x1f ;  /* 0x0000001fffee7424 */ /* 0x000fe200078e00ff */
[----:B------:R-:W-:Y:S02]  /*b220*/  MOV R240, R67 ;  /* 0x0000004300f07202 */ /* 0x000fe40000000f00 */
[----:B------:R-:W-:Y:S02]  /*b230*/  MOV R237, 0xffffffff ;  /* 0xffffffff00ed7802 */ /* 0x000fe40000000f00 */
[----:B------:R-:W-:Y:S02]  /*b240*/  MOV R64, 0xb260 ;  /* 0x0000b26000407802 */ /* 0x000fe40000000f00 */
[----:B------:R-:W-:Y:S05]  /*b250*/  CALL.REL.NOINC `($__internal_135_$__cuda_sm70_shflsync_down) ;  /* 0x0000010000007944 */ /* 0x000fea0003c00000 */
[----:B------:R-:W-:Y:S01]  /*b260*/  HFMA2.MMA R242, -RZ, RZ, 0, 0 ;  /* 0x00000000fff27435 */ /* 0x000fe200000001ff */
[----:B01----:R-:W-:Y:S01]  /*b270*/  MOV R238, R237 ;  /* 0x000000ed00ee7202 */ /* 0x003fe20000000f00 */
[----:B------:R-:W-:Y:S01]  /*b280*/  IMAD.MOV.U32 R241, RZ, RZ, R128 ;  /* 0x000000fffff17224 */ /* 0x000fe200078e0080 */
[----:B------:R-:W-:-:S02]  /*b290*/  MOV R239, R66 ;  /* 0x0000004200ef7202 */ /* 0x000fc40000000f00 */
[----:B------:R-:W-:Y:S02]  /*b2a0*/  MOV R237, 0x1f ;  /* 0x0000001f00ed7802 */ /* 0x000fe40000000f00 */
[----:B------:R-:W-:Y:S02]  /*b2b0*/  MOV R244, 0xffffffff ;  /* 0xffffffff00f47802 */ /* 0x000fe40000000f00 */
[----:B------:R-:W-:Y:S02]  /*b2c0*/  MOV R64, 0xb2e0 ;  /* 0x0000b2e000407802 */ /* 0x000fe40000000f00 */
[----:B------:R-:W-:Y:S05]  /*b2d0*/  CALL.REL.NOINC `($__internal_136_$__cuda_sm70_shflsync_idx_p) ;  /* 0x000000c000007944 */ /* 0x000fea0003c00000 */
[----:B0-----:R-:W-:Y:S01]  /*b2e0*/  HFMA2.MMA R242, -RZ, RZ, 0, 0 ;  /* 0x00000000fff27435 */ /* 0x001fe200000001ff */
[----:B-1----:R-:W-:Y:S01]  /*b2f0*/  IMAD.MOV.U32 R240, RZ, RZ, R237 ;  /* 0x000000fffff07224 */ /* 0x002fe200078e00ed */
[----:B------:R-:W-:Y:S01]  /*b300*/  MOV R241, R129 ;  /* 0x0000008100f17202 */ /* 0x000fe20000000f00 */
[----:B------:R-:W-:Y:S01]  /*b310*/  IMAD.MOV.U32 R244, RZ, RZ, -0x1 ;  /* 0xfffffffffff47424 */ /* 0x000fe200078e00ff */
[----:B------:R-:W-:Y:S02]  /*b320*/  MOV R237, 0x1f ;  /* 0x0000001f00ed7802 */ /* 0x000fe40000000f00 */
[----:B------:R-:W-:-:S02]  /*b330*/  MOV R64, 0xb350 ;  /* 0x0000b35000407802 */ /* 0x000fc40000000f00 */
[----:B------:R-:W-:Y:S05]  /*b340*/  CALL.REL.NOINC `($__internal_136_$__cuda_sm70_shflsync_idx_p) ;  /* 0x0000005000007944 */ /* 0x000fea0003c00000 */
[----:B01----:R-:W-:Y:S05]  /*b350*/  BRA `(.L_x_3436) ;  /* 0xffffb92000007947 */ /* 0x003fea000383ffff */
        .weak           $__internal_135_$__cuda_sm70_shflsync_down
        .type           $__internal_135_$__cuda_sm70_shflsync_down,@function
        .size           $__internal_135_$__cuda_sm70_shflsync_down,($__internal_136_$__cuda_sm70_shflsync_idx_p - $__internal_135_$__cuda_sm70_shflsync_down)
$__internal_135_$__cuda_sm70_shflsync_down:
[----:B------:R-:W-:Y:S01]  /*b360*/  HFMA2.MMA R65, -RZ, RZ, 0, 0 ;  /* 0x00000000ff417435 */ /* 0x000fe200000001ff */
[----:B------:R-:W-:Y:S04]  /*b370*/  WARPSYNC R237 ;  /* 0x000000ed00007348 */ /* 0x000fe80003800000 */
[----:B------:R0:W1:Y:S01]  /*b380*/  SHFL.DOWN PT, R237, R240, R239, R238 ;  /* 0x080000eff0ed7389 */ /* 0x00006200000e00ee */
[----:B------:R-:W-:Y:S05]  /*b390*/  RET.REL.NODEC R64 `(_Z25selective_scan_bwd_kernelI32Selective_Scan_bwd_kernel_traitsILi64ELi16ELb0ELb1ELb1ELb0ELb1EffEEv12SSMParamsBwd) ;  /* 0xffff4c6040007950 */ /* 0x000fea0003c3ffff */
        .weak           $__internal_136_$__cuda_sm70_shflsync_idx_p
        .type           $__internal_136_$__cuda_sm70_shflsync_idx_p,@function
        .size           $__internal_136_$__cuda_sm70_shflsync_idx_p,($__internal_137_$__cuda_sm70_shflsync_up - $__internal_136_$__cuda_sm70_shflsync_idx_p)
$__internal_136_$__cuda_sm70_shflsync_idx_p:
[----:B------:R-:W-:Y:S01]  /*b3a0*/  MOV R65, 0x0 ;  /* 0x0000000000417802 */ /* 0x000fe20000000f00 */
[----:B------:R-:W-:Y:S04]  /*b3b0*/  WARPSYNC R244 ;  /* 0x000000f400007348 */ /* 0x000fe80003800000 */
[----:B------:R0:W1:Y:S01]  /*b3c0*/  SHFL.IDX PT, R237, R241, R242, R237 ;  /* 0x000000f2f1ed7389 */ /* 0x00006200000e00ed */
[----:B------:R-:W-:Y:S05]  /*b3d0*/  RET.REL.NODEC R64 `(_Z25selective_scan_bwd_kernelI32Selective_Scan_bwd_kernel_traitsILi64ELi16ELb0ELb1ELb1ELb0ELb1EffEEv12SSMParamsBwd) ;  /* 0xffff4c2040007950 */ /* 0x000fea0003c3ffff */
        .weak           $__internal_137_$__cuda_sm70_shflsync_up
        .type           $__internal_137_$__cuda_sm70_shflsync_up,@function
        .size           $__internal_137_$__cuda_sm70_shflsync_up,(.L_x_8953 - $__internal_137_$__cuda_sm70_shflsync_up)
$__internal_137_$__cuda_sm70_shflsync_up:
[----:B------:R-:W-:Y:S01]  /*b3e0*/  HFMA2.MMA R65, -RZ, RZ, 0, 0 ;  /* 0x00000000ff417435 */ /* 0x000fe200000001ff */
[----:B------:R-:W-:Y:S04]  /*b3f0*/  WARPSYNC R226 ;  /* 0x000000e200007348 */ /* 0x000fe80003800000 */
[----:B------:R0:W1:Y:S01]  /*b400*/  SHFL.UP PT, R224, R223, R224, R225 ;  /* 0x040000e0dfe07389 */ /* 0x00006200000e00e1 */
[----:B------:R-:W-:Y:S05]  /*b410*/  RET.REL.NODEC R64 `(_Z25selective_scan_bwd_kernelI32Selective_Scan_bwd_kernel_traitsILi64ELi16ELb0ELb1ELb1ELb0ELb1EffEEv12SSMParamsBwd) ;  /* 0xffff4be040007950 */ /* 0x000fea0003c3ffff */
.L_x_3437:
        /* <DEDUP_REMOVED lines=14> */
.L_x_8953:


//--------------------- .text._Z25selective_scan_bwd_kernelI32Selective_Scan_bwd_kernel_traitsILi64ELi16ELb0ELb1ELb1ELb1ELb0EffEEv12SSMParamsBwd --------------------------
	.section	.text._Z25selective_scan_bwd_kernelI32Selective_Scan_bwd_kernel_traitsILi64ELi16ELb0ELb1ELb1ELb1ELb0EffEEv12SSMParamsBwd,"ax",@progbits
	.sectioninfo	@"SHI_REGISTERS=255"
	.align	128
        .global         _Z25selective_scan_bwd_kernelI32Selective_Scan_bwd_kernel_traitsILi64ELi16ELb0ELb1ELb1ELb1ELb0EffEEv12SSMParamsBwd
        .type           _Z25selective_scan_bwd_kernelI32Selective_Scan_bwd_kernel_traitsILi64ELi16ELb0ELb1ELb1ELb1ELb0EffEEv12SSMParamsBwd,@function
        .size           _Z25selective_scan_bwd_kernelI32Selective_Scan_bwd_kernel_traitsILi64ELi16ELb0ELb1ELb1ELb1ELb0EffEEv12SSMParamsBwd,(.L_x_8956 - _Z25selective_scan_bwd_kernelI32Selective_Scan_bwd_kernel_traitsILi64ELi16ELb0ELb1ELb1ELb1ELb0EffEEv12SSMParamsBwd)
        .other          _Z25selective_scan_bwd_kernelI32Selective_Scan_bwd_kernel_traitsILi64ELi16ELb0ELb1ELb1ELb1ELb0EffEEv12SSMParamsBwd,@"STO_CUDA_ENTRY STV_DEFAULT"
_Z25selective_scan_bwd_kernelI32Selective_Scan_bwd_kernel_traitsILi64ELi16ELb0ELb1ELb1ELb1ELb0EffEEv12SSMParamsBwd:
.text._Z25selective_scan_bwd_kernelI32Selective_Scan_bwd_kernel_traitsILi64ELi16ELb0ELb1ELb1ELb1ELb0EffEEv12SSMParamsBwd:
        /* <DEDUP_REMOVED lines=17> */
[----:B--2---:R-:W-:Y:S02]  /*0110*/  SHF.R.S32.HI R165, RZ, 0x1f, R166 ;  /* 0x0000001fffa57819 */ /* 0x004fe400000114a6 */
[----:B------:R-:W-:Y:S01]  /*0120*/  @P1 LEA.HI.X R5, R170, c[0x0][0x254], R169, 0x2, P3 ;  /* 0x00009500aa051a11 */ /* 0x000fe200018f14a9 */
[----:B------:R0:W5:Y:S01]  /*0130*/  @P0 LDG.E R168, [R2.64] ;  /* 0x0000000402a80981 */ /* 0x000162000c1e1900 */
[----:B-1----:R-:W-:Y:S01]  /*0140*/  IADD3 R6, R0, 0xffffffe, RZ ;  /* 0x0ffffffe00067810 */ /* 0x002fe20007ffe0ff */
[C---:B------:R-:W-:Y:S01]  /*0150*/  IMAD R9, R165.reuse, c[0x0][0x1d0], RZ ;  /* 0x00007400a5097a24 */ /* 0x040fe200078e02ff */
[----:B------:R-:W-:Y:S01]  /*0160*/  LOP3.LUT R10, R170, c[0x0][0x178], RZ, 0x3c, !PT ;  /* 0x00005e00aa0a7a12 */ /* 0x000fe200078e3cff */
[C---:B------:R-:W-:Y:S01]  /*0170*/  IMAD R15, R165.reuse, c[0x0][0x278], RZ ;  /* 0x00009e00a50f7a24 */ /* 0x040fe200078e02ff */
[----:B------:R1:W2:Y:S01]  /*0180*/  F2I.FTZ.U32.TRUNC.NTZ R7, R6 ;  /* 0x0000000600077305 */ /* 0x0002a2000021f000 */
[----:B------:R-:W-:Y:S01]  /*0190*/  IMAD.MOV.U32 R164, RZ, RZ, c[0x0][0x174] ;  /* 0x00005d00ffa47624 */ /* 0x000fe200078e00ff */
[----:B------:R3:W5:Y:S01]  /*01a0*/  @P1 LDG.E R167, [R4.64] ;  /* 0x0000000404a71981 */ /* 0x000762000c1e1900 */
[----:B------:R-:W-:Y:S01]  /*01b0*/  IMAD R11, R166, c[0x0][0x1d4], R9 ;  /* 0x00007500a60b7a24 */ /* 0x000fe200078e0209 */
[----:B------:R-:W-:Y:S01]  /*01c0*/  ISETP.GE.AND P1, PT, R10, RZ, PT ;  /* 0x000000ff0a00720c */ /* 0x000fe20003f26270 */
[C---:B------:R-:W-:Y:S01]  /*01d0*/  IMAD R13, R165.reuse, c[0x0][0x1e0], RZ ;  /* 0x00007800a50d7a24 */ /* 0x040fe200078e02ff */
[----:B0-----:R-:W-:Y:S01]  /*01e0*/  IABS R2, R170 ;  /* 0x000000aa00027213 */ /* 0x001fe20000000000 */
[C---:B------:R-:W-:Y:S01]  /*01f0*/  IMAD R15, R166.reuse, c[0x0][0x27c], R15 ;  /* 0x00009f00a60f7a24 */ /* 0x040fe200078e020f */
[----:B------:R-:W-:Y:S01]  /*0200*/  ISETP.NE.AND P0, PT, RZ, c[0x0][0x178], PT ;  /* 0x00005e00ff007a0c */ /* 0x000fe20003f05270 */
[----:B-1----:R-:W-:Y:S01]  /*0210*/  HFMA2.MMA R6, -RZ, RZ, 0, 0 ;  /* 0x00000000ff067435 */ /* 0x002fe200000001ff */
[----:B------:R-:W-:Y:S01]  /*0220*/  IMAD R13, R166, c[0x0][0x1e4], R13 ;  /* 0x00007900a60d7a24 */ /* 0x000fe200078e020d */
[----:B------:R-:W-:Y:S01]  /*0230*/  ISETP.GE.AND P3, PT, R164, 0x1, PT ;  /* 0x00000001a400780c */ /* 0x000fe20003f66270 */
[----:B---3--:R-:W-:Y:S01]  /*0240*/  IMAD.WIDE.U32 R4, R166, c[0x0][0x1e0], RZ ;  /* 0x00007800a6047a25 */ /* 0x008fe200078e00ff */
[----:B------:R-:W-:Y:S01]  /*0250*/  SHF.L.U32 R164, R164, 0xa, RZ ;  /* 0x0000000aa4a47819 */ /* 0x000fe200000006ff */
[----:B------:R-:W-:Y:S01]  /*0260*/  CS2R R122, SRZ ;  /* 0x00000000007a7805 */ /* 0x000fe2000001ff00 */
[----:B------:R-:W-:Y:S01]  /*0270*/  CS2R R120, SRZ ;  /* 0x0000000000787805 */ /* 0x000fe2000001ff00 */
[----:B--2---:R-:W-:Y:S01]  /*0280*/  IMAD.MOV R8, RZ, RZ, -R7 ;  /* 0x000000ffff087224 */ /* 0x004fe200078e0a07 */
[----:B------:R-:W-:Y:S01]  /*0290*/  CS2R R160, SRZ ;  /* 0x0000000000a07805 */ /* 0x000fe2000001ff00 */
[----:B------:R-:W-:-:S02]  /*02a0*/  IMAD R17, R165, c[0x0][0x190], RZ ;  /* 0x00006400a5117a24 */ /* 0x000fc400078e02ff */
[----:B------:R-:W-:Y:S02]  /*02b0*/  IMAD R3, R8, R19, RZ ;  /* 0x0000001308037224 */ /* 0x000fe400078e02ff */
[----:B------:R-:W-:Y:S01]  /*02c0*/  IMAD.IADD R5, R5, 0x1, R13 ;  /* 0x0000000105057824 */ /* 0x000fe200078e020d */
[----:B------:R-:W-:Y:S01]  /*02d0*/  IADD3 R13, R164, -0x400, RZ ;  /* 0xfffffc00a40d7810 */ /* 0x000fe20007ffe0ff */
[----:B------:R-:W-:-:S04]  /*02e0*/  IMAD.HI.U32 R7, R7, R3, R6 ;  /* 0x0000000307077227 */ /* 0x000fc800078e0006 */
[----:B------:R-:W-:-:S04]  /*02f0*/  IMAD.WIDE.U32 R8, R166, c[0x0][0x190], RZ ;  /* 0x00006400a6087a25 */ /* 0x000fc800078e00ff */
[----:B------:R-:W-:-:S04]  /*0300*/  IMAD.HI.U32 R163, R7, R2, RZ ;  /* 0x0000000207a37227 */ /* 0x000fc800078e00ff */
[----:B------:R-:W-:Y:S01]  /*0310*/  IMAD.WIDE.U32 R6, R166, c[0x0][0x278], RZ ;  /* 0x00009e00a6067a25 */ /* 0x000fe200078e00ff */
[----:B------:R-:W-:-:S03]  /*0320*/  IADD3 R0, -R163, RZ, RZ ;  /* 0x000000ffa3007210 */ /* 0x000fc60007ffe1ff */
[C---:B------:R-:W-:Y:S01]  /*0330*/  IMAD R17, R166.reuse, c[0x0][0x194], R17 ;  /* 0x00006500a6117a24 */ /* 0x040fe200078e0211 */
[----:B------:R-:W-:Y:S01]  /*0340*/  IADD3 R7, R7, R15, RZ ;  /* 0x0000000f07077210 */ /* 0x000fe20007ffe0ff */
[----:B------:R-:W-:Y:S02]  /*0350*/  IMAD R0, R19, R0, R2 ;  /* 0x0000000013007224 */ /* 0x000fe400078e0202 */
[----:B------:R-:W-:Y:S01]  /*0360*/  IMAD.WIDE.U32 R2, R166, c[0x0][0x1d0], RZ ;  /* 0x00007400a6027a25 */ /* 0x000fe200078e00ff */
[----:B------:R-:W-:Y:S02]  /*0370*/  IADD3 R9, R9, R17, RZ ;  /* 0x0000001109097210 */ /* 0x000fe40007ffe0ff */
[----:B------:R-:W-:Y:S01]  /*0380*/  ISETP.GT.U32.AND P4, PT, R19, R0, PT ;  /* 0x000000001300720c */ /* 0x000fe20003f84070 */
[----:B------:R-:W-:Y:S01]  /*0390*/  IMAD R15, R169, c[0x0][0x1d8], RZ ;  /* 0x00007600a90f7a24 */ /* 0x000fe200078e02ff */
[----:B------:R-:W-:Y:S01]  /*03a0*/  IADD3 R3, R3, R11, RZ ;  /* 0x0000000b03037210 */ /* 0x000fe20007ffe0ff */
[----:B------:R-:W-:-:S02]  /*03b0*/  IMAD R17, R169, c[0x0][0x1e8], RZ ;  /* 0x00007a00a9117a24 */ /* 0x000fc400078e02ff */
[----:B------:R-:W-:-:S04]  /*03c0*/  IMAD.WIDE.U32 R4, R170, c[0x0][0x1e8], R4 ;  /* 0x00007a00aa047a25 */ /* 0x000fc800078e0004 */
[----:B------:R-:W-:-:S04]  /*03d0*/  IMAD.WIDE.U32 R2, R170, c[0x0][0x1d8], R2 ;  /* 0x00007600aa027a25 */ /* 0x000fc800078e0002 */
[-C--:B------:R-:W-:Y:S01]  /*03e0*/  @!P4 IADD3 R0, R0, -R19.reuse, RZ ;  /* 0x800000130000c210 */ /* 0x080fe20007ffe0ff */
[----:B------:R-:W-:Y:S01]  /*03f0*/  IMAD.WIDE.U32 R6, R170, c[0x0][0x280], R6 ;  /* 0x0000a000aa067a25 */ /* 0x000fe200078e0006 */
[----:B------:R-:W-:Y:S02]  /*0400*/  @!P4 IADD3 R163, R163, 0x1, RZ ;  /* 0x00000001a3a3c810 */ /* 0x000fe40007ffe0ff */
[----:B------:R-:W-:Y:S01]  /*0410*/  ISETP.GE.U32.AND P2, PT, R0, R19, PT ;  /* 0x000000130000720c */ /* 0x000fe20003f46070 */
[C---:B------:R-:W-:Y:S01]  /*0420*/  IMAD R0, R170.reuse, c[0x0][0x1dc], R15 ;  /* 0x00007700aa007a24 */ /* 0x040fe200078e020f */
[----:B------:R-:W-:Y:S01]  /*0430*/  SHF.R.S32.HI R15, RZ, 0x1f, R13 ;  /* 0x0000001fff0f7819 */ /* 0x000fe2000001140d */
[----:B------:R-:W-:Y:S01]  /*0440*/  IMAD R19, R169, c[0x0][0x280], RZ ;  /* 0x0000a000a9137a24 */ /* 0x000fe200078e02ff */
[C---:B------:R-:W-:Y:S01]  /*0450*/  IADD3 R155, P4, R13.reuse, R4, RZ ;  /* 0x000000040d9b7210 */ /* 0x040fe20007f9e0ff */
[C---:B------:R-:W-:Y:S01]  /*0460*/  IMAD R17, R170.reuse, c[0x0][0x1ec], R17 ;  /* 0x00007b00aa117a24 */ /* 0x040fe200078e0211 */
[----:B------:R-:W-:Y:S01]  /*0470*/  IADD3 R153, P5, R13, R6, RZ ;  /* 0x000000060d997210 */ /* 0x000fe20007fbe0ff */
[----:B------:R-:W-:-:S02]  /*0480*/  IMAD R19, R170, c[0x0][0x284], R19 ;  /* 0x0000a100aa137a24 */ /* 0x000fc400078e0213 */
[----:B------:R-:W-:Y:S01]  /*0490*/  IMAD R21, R165, c[0x0][0x1b0], RZ ;  /* 0x00006c00a5157a24 */ /* 0x000fe200078e02ff */
[C---:B------:R-:W-:Y:S01]  /*04a0*/  IADD3.X R4, R15.reuse, R5, R17, P4, !PT ;  /* 0x000000050f047210 */ /* 0x040fe200027fe411 */
[C---:B------:R-:W-:Y:S01]  /*04b0*/  IMAD.WIDE.U32 R10, R166.reuse, c[0x0][0x1b0], RZ ;  /* 0x00006c00a60a7a25 */ /* 0x040fe200078e00ff */
[----:B------:R-:W-:Y:S02]  /*04c0*/  IADD3.X R6, R15, R7, R19, P5, !PT ;  /* 0x000000070f067210 */ /* 0x000fe40002ffe413 */
[----:B------:R-:W-:Y:S01]  /*04d0*/  @P2 IADD3 R163, R163, 0x1, RZ ;  /* 0x00000001a3a32810 */ /* 0x000fe20007ffe0ff */
[----:B------:R-:W-:Y:S01]  /*04e0*/  IMAD R21, R166, c[0x0][0x1b4], R21 ;  /* 0x00006d00a6157a24 */ /* 0x000fe200078e0215 */
[----:B------:R-:W-:Y:S02]  /*04f0*/  IADD3 R157, P2, R13, R2, RZ ;  /* 0x000000020d9d7210 */ /* 0x000fe40007f5e0ff */
[----:B------:R-:W-:Y:S02]  /*0500*/  @!P1 IADD3 R163, -R163, RZ, RZ ;  /* 0x000000ffa3a39210 */ /* 0x000fe40007ffe1ff */
[----:B------:R-:W-:-:S02]  /*0510*/  @!P0 LOP3.LUT R163, RZ, c[0x0][0x178], RZ, 0x33, !PT ;  /* 0x00005e00ffa38a12 */ /* 0x000fc400078e33ff */
[----:B------:R-:W-:Y:S02]  /*0520*/  IADD3.X R2, R15, R3, R0, P2, !PT ;  /* 0x000000030f027210 */ /* 0x000fe400017fe400 */
[----:B------:R-:W-:Y:S01]  /*0530*/  LEA R156, P0, R157, c[0x0][0x240], 0x2 ;  /* 0x000090009d9c7a11 */ /* 0x000fe200078010ff */
[----:B------:R-:W-:Y:S01]  /*0540*/  IMAD.WIDE.U32 R8, R163, c[0x0][0x1a8], R8 ;  /* 0x00006a00a3087a25 */ /* 0x000fe200078e0008 */
[----:B------:R-:W-:Y:S02]  /*0550*/  SHF.R.S32.HI R162, RZ, 0x1f, R163 ;  /* 0x0000001fffa27819 */ /* 0x000fe400000114a3 */
[----:B------:R-:W-:Y:S02]  /*0560*/  LEA.HI.X R157, R157, c[0x0][0x244], R2, 0x2, P0 ;  /* 0x000091009d9d7a11 */ /* 0x000fe400000f1402 */
[----:B------:R-:W-:Y:S01]  /*0570*/  ISETP.NE.U32.AND P0, PT, RZ, c[0x0][0x260], PT ;  /* 0x00009800ff007a0c */ /* 0x000fe20003f05070 */
[C---:B------:R-:W-:Y:S01]  /*0580*/  IMAD R0, R162.reuse, c[0x0][0x1a8], RZ ;  /* 0x00006a00a2007a24 */ /* 0x040fe200078e02ff */
[----:B------:R-:W-:Y:S01]  /*0590*/  LEA R154, P1, R155, c[0x0][0x248], 0x2 ;  /* 0x000092009b9a7a11 */ /* 0x000fe200078210ff */
[----:B------:R-:W-:Y:S01]  /*05a0*/  IMAD R2, R162, c[0x0][0x1c8], RZ ;  /* 0x00007200a2027a24 */ /* 0x000fe200078e02ff */
[----:B------:R-:W-:Y:S01]  /*05b0*/  LEA R152, P2, R153, c[0x0][0x308], 0x2 ;  /* 0x0000c20099987a11 */ /* 0x000fe200078410ff */
[C---:B------:R-:W-:Y:S01]  /*05c0*/  IMAD R3, R163.reuse, c[0x0][0x1ac], R0 ;  /* 0x00006b00a3037a24 */ /* 0x040fe200078e0200 */
[----:B------:R-:W-:Y:S01]  /*05d0*/  ISETP.NE.AND.EX P0, PT, RZ, c[0x0][0x264], PT, P0 ;  /* 0x00009900ff007a0c */ /* 0x000fe20003f05300 */
[----:B------:R-:W-:Y:S01]  /*05e0*/  IMAD R5, R163, c[0x0][0x1cc], R2 ;  /* 0x00007300a3057a24 */ /* 0x000fe200078e0202 */
[----:B------:R-:W-:-:S02]  /*05f0*/  LEA.HI.X R155, R155, c[0x0][0x24c], R4, 0x2, P1 ;  /* 0x000093009b9b7a11 */ /* 0x000fc400008f1404 */
[----:B------:R-:W-:Y:S02]  /*0600*/  LEA.HI.X R153, R153, c[0x0][0x30c], R6, 0x2, P2 ;  /* 0x0000c30099997a11 */ /* 0x000fe400010f1406 */
[----:B------:R-:W-:Y:S02]  /*0610*/  ISETP.NE.U32.AND P1, PT, RZ, c[0x0][0x328], PT ;  /* 0x0000ca00ff007a0c */ /* 0x000fe40003f25070 */
[----:B------:R-:W-:Y:S02]  /*0620*/  ISETP.NE.U32.AND P2, PT, RZ, c[0x0][0x348], PT ;  /* 0x0000d200ff007a0c */ /* 0x000fe40003f45070 */
[----:B------:R-:W-:Y:S02]  /*0630*/  IADD3 R11, R11, R21, RZ ;  /* 0x000000150b0b7210 */ /* 0x000fe40007ffe0ff */
[----:B------:R-:W-:Y:S01]  /*0640*/  ISETP.NE.AND.EX P1, PT, RZ, c[0x0][0x32c], PT, P1 ;  /* 0x0000cb00ff007a0c */ /* 0x000fe20003f25310 */
[----:B------:R-:W-:Y:S01]  /*0650*/  @P0 IMAD R0, R166, c[0x0][0x164], R170 ;  /* 0x00005900a6000a24 */ /* 0x000fe200078e02aa */
[----:B------:R-:W-:Y:S01]  /*0660*/  ISETP.NE.AND.EX P2, PT, RZ, c[0x0][0x34c], PT, P2 ;  /* 0x0000d300ff007a0c */ /* 0x000fe20003f45320 */
[----:B------:R-:W-:Y:S01]  /*0670*/  IMAD.WIDE.U32 R10, R163, c[0x0][0x1c8], R10 ;  /* 0x00007200a30a7a25 */ /* 0x000fe200078e000a */
[----:B------:R-:W-:-:S03]  /*0680*/  IADD3 R150, P5, R13, R8, RZ ;  /* 0x000000080d967210 */ /* 0x000fc60007fbe0ff */
[----:B------:R-:W-:Y:S01]  /*0690*/  IMAD.IADD R8, R9, 0x1, R3 ;  /* 0x0000000109087824 */ /* 0x000fe200078e0203 */
[----:B------:R-:W-:Y:S01]  /*06a0*/  IADD3 R13, P4, R13, R10, RZ ;  /* 0x0000000a0d0d7210 */ /* 0x000fe20007f9e0ff */
[----:B------:R-:W-:Y:S01]  /*06b0*/  @P0 IMAD R0, R0, c[0x0][0x174], RZ ;  /* 0x00005d0000000a24 */ /* 0x000fe200078e02ff */
[----:B------:R-:W-:Y:S01]  /*06c0*/  IADD3 R148, R11, R5, RZ ;  /* 0x000000050b947210 */ /* 0x000fe20007ffe0ff */
[----:B------:R-:W-:Y:S01]  /*06d0*/  @P0 IMAD.MOV.U32 R125, RZ, RZ, 0x8 ;  /* 0x00000008ff7d0424 */ /* 0x000fe200078e00ff */
[C---:B------:R-:W-:Y:S01]  /*06e0*/  IADD3.X R3, R15.reuse, R8, RZ, P5, !PT ;  /* 0x000000080f037210 */ /* 0x040fe20002ffe4ff */
[----:B------:R-:W-:Y:S01]  /*06f0*/  @P0 IMAD R0, R0, c[0x0][0x16c], RZ ;  /* 0x00005b0000000a24 */ /* 0x000fe200078e02ff */
[----:B------:R-:W-:Y:S02]  /*0700*/  LEA R151, P5, R150, c[0x0][0x228], 0x2 ;  /* 0x00008a0096977a11 */ /* 0x000fe400078a10ff */
[----:B------:R-:W-:Y:S01]  /*0710*/  IADD3.X R148, R15, R148, RZ, P4, !PT ;  /* 0x000000940f947210 */ /* 0x000fe200027fe4ff */
[----:B------:R-:W-:Y:S01]  /*0720*/  @P0 IMAD.WIDE R124, R0, R125, c[0x0][0x260] ;  /* 0x00009800007c0625 */ /* 0x000fe200078e027d */
[----:B------:R-:W-:Y:S01]  /*0730*/  LEA.HI.X R150, R150, c[0x0][0x22c], R3, 0x2, P5 ;  /* 0x00008b0096967a11 */ /* 0x000fe200028f1403 */
[----:B------:R-:W-:Y:S01]  /*0740*/  @!P0 CS2R R124, SRZ ;  /* 0x00000000007c8805 */ /* 0x000fe2000001ff00 */
[----:B------:R-:W-:-:S02]  /*0750*/  LEA R149, P6, R13, c[0x0][0x230], 0x2 ;  /* 0x00008c000d957a11 */ /* 0x000fc400078c10ff */
[C---:B------:R-:W-:Y:S02]  /*0760*/  @P1 LEA R122, P4, R170.reuse, c[0x0][0x328], 0x2 ;  /* 0x0000ca00aa7a1a11 */ /* 0x040fe400078810ff */
[C---:B------:R-:W-:Y:S02]  /*0770*/  @P2 LEA R120, P5, R170.reuse, c[0x0][0x348], 0x2 ;  /* 0x0000d200aa782a11 */ /* 0x040fe400078a10ff */
[----:B------:R-:W-:Y:S02]  /*0780*/  LEA.HI.X R148, R13, c[0x0][0x234], R148, 0x2, P6 ;  /* 0x00008d000d947a11 */ /* 0x000fe400030f1494 */
[C-C-:B------:R-:W-:Y:S02]  /*0790*/  @P1 LEA.HI.X R123, R170.reuse, c[0x0][0x32c], R169.reuse, 0x2, P4 ;  /* 0x0000cb00aa7b1a11 */ /* 0x140fe400020f14a9 */
[----:B------:R-:W-:Y:S01]  /*07a0*/  @P2 LEA.HI.X R121, R170, c[0x0][0x34c], R169, 0x2, P5 ;  /* 0x0000d300aa792a11 */ /* 0x000fe200028f14a9 */
[----:B------:R-:W-:Y:S05]  /*07b0*/  @!P3 BRA `(.L_x_3438) ;  /* 0x00009cf00000b947 */ /* 0x000fea0003800000 */
[----:B------:R-:W0:Y:S01]  /*07c0*/  S2R R158, SR_TID.X ;  /* 0x00000000009e7919 */ /* 0x000e220000002100 */
[----:B------:R-:W-:Y:S01]  /*07d0*/  CS2R R160, SRZ ;  /* 0x0000000000a07805 */ /* 0x000fe2000001ff00 */
[----:B------:R-:W-:-:S02]  /*07e0*/  MOV R147, RZ ;  /* 0x000000ff00937202 */ /* 0x000fc40000000f00 */
[----:B------:R-:W1:Y:S01]  /*07f0*/  S2R R159, SR_LANEID ;  /* 0x00000000009f7919 */ /* 0x000e620000000000 */
[----:B0-----:R-:W-:-:S04]  /*0800*/  SHF.R.S32.HI R3, RZ, 0x1f, R158 ;  /* 0x0000001fff037819 */ /* 0x001fc8000001149e */
[----:B------:R-:W-:-:S04]  /*0810*/  LEA.HI R3, R3, R158, RZ, 0x5 ;  /* 0x0000009e03037211 */ /* 0x000fc800078f28ff */
[----:B-1----:R-:W-:Y:S02]  /*0820*/  SHF.R.S32.HI R146, RZ, 0x5, R3 ;  /* 0x00000005ff927819 */ /* 0x002fe40000011403 */
.L_x_3524:
[----:B------:R-:W-:Y:S01]  /*0830*/  SHF.L.U32 R182, R158, 0x4, RZ ;  /* 0x000000049eb67819 */ /* 0x000fe200000006ff */
[----:B------:R-:W-:Y:S01]  /*0840*/  BAR.SYNC.DEFER_BLOCKING 0x0 ;  /* 0x0000000000007b1d */ /* 0x000fe20000010000 */
[----:B------:R-:W-:Y:S01]  /*0850*/  IADD3 R144, -R147, c[0x0][0x174], RZ ;  /* 0x00005d0093907a10 */ /* 0x000fe20007ffe1ff */
[----:B------:R-:W-:Y:S01]  /*0860*/  IMAD.MOV.U32 R6, RZ, RZ, RZ ;  /* 0x000000ffff067224 */ /* 0x000fe200078e00ff */
[----:B------:R-:W-:Y:S01]  /*0870*/  LOP3.LUT R142, R182, 0xfffffe00, RZ, 0xc0, !PT ;  /* 0xfffffe00b68e7812 */ /* 0x000fe200078ec0ff */
[----:B------:R-:W-:Y:S01]  /*0880*/  HFMA2.MMA R5, -RZ, RZ, 0, 0 ;  /* 0x00000000ff057435 */ /* 0x000fe200000001ff */
        /* <DEDUP_REMOVED lines=12> */
[----:B------:R-:W-:-:S02]  /*0950*/  LOP3.LUT R7, R118, 0x40, RZ, 0xfc, !PT ;  /* 0x0000004076077812 */ /* 0x000fc400078efcff */
[C---:B------:R-:W-:Y:S02]  /*0960*/  LOP3.LUT R8, R118.reuse, 0x60, RZ, 0xfc, !PT ;  /* 0x0000006076087812 */ /* 0x040fe400078efcff */
[----:B------:R-:W-:Y:S02]  /*0970*/  MOV R0, RZ ;  /* 0x000000ff00007202 */ /* 0x000fe40000000f00 */
[C---:B------:R-:W-:Y:S02]  /*0980*/  LOP3.LUT R11, R118.reuse, 0x80, RZ, 0xfc, !PT ;  /* 0x00000080760b7812 */ /* 0x040fe400078efcff */
[C---:B------:R-:W-:Y:S02]  /*0990*/  LOP3.LUT R12, R118.reuse, 0xa0, RZ, 0xfc, !PT ;  /* 0x000000a0760c7812 */ /* 0x040fe400078efcff */
[----:B------:R-:W-:Y:S01]  /*09a0*/  LOP3.LUT R15, R118, 0xc0, RZ, 0xfc, !PT ;  /* 0x000000c0760f7812 */ /* 0x000fe200078efcff */
[----:B------:R0:W2:Y:S01]  /*09b0*/  @!P2 LDG.E R0, [R2.64] ;  /* 0x000000040200a981 */ /* 0x0000a2000c1e1900 */
[----:B------:R-:W-:-:S02]  /*09c0*/  ISETP.GE.AND P0, PT, R7, R55, PT ;  /* 0x000000370700720c */ /* 0x000fc40003f06270 */
[----:B------:R-:W-:Y:S01]  /*09d0*/  LOP3.LUT R16, R118, 0xe0, RZ, 0xfc, !PT ;  /* 0x000000e076107812 */ /* 0x000fe200078efcff */
        /* <DEDUP_REMOVED lines=8> */
[----:B------:R-:W-:Y:S02]  /*0a60*/  ISETP.GE.AND P1, PT, R19, R55, PT ;  /* 0x000000371300720c */ /* 0x000fe40003f26270 */
[----:B------:R-:W-:Y:S02]  /*0a70*/  MOV R10, RZ ;  /* 0x000000ff000a7202 */ /* 0x000fe40000000f00 */
[C---:B------:R-:W-:Y:S01]  /*0a80*/  LOP3.LUT R20, R118.reuse, 0x120, RZ, 0xfc, !PT ;  /* 0x0000012076147812 */ /* 0x040fe200078efcff */
[----:B------:R0:W4:Y:S01]  /*0a90*/  @!P6 LDG.E R9, [R2.64+0x200] ;  /* 0x000200040209e981 */ /* 0x000122000c1e1900 */
[----:B------:R-:W-:Y:S02]  /*0aa0*/  MOV R13, RZ ;  /* 0x000000ff000d7202 */ /* 0x000fe40000000f00 */
[C---:B------:R-:W-:Y:S01]  /*0ab0*/  LOP3.LUT R23, R118.reuse, 0x140, RZ, 0xfc, !PT ;  /* 0x0000014076177812 */ /* 0x040fe200078efcff */
[----:B------:R0:W4:Y:S01]  /*0ac0*/  @!P4 LDG.E R10, [R2.64+0x180] ;  /* 0x00018004020ac981 */ /* 0x000122000c1e1900 */
[----:B------:R-:W-:-:S02]  /*0ad0*/  LOP3.LUT R24, R118, 0x160, RZ, 0xfc, !PT ;  /* 0x0000016076187812 */ /* 0x000fc400078efcff */
[----:B------:R-:W-:Y:S01]  /*0ae0*/  MOV R17, RZ ;  /* 0x000000ff00117202 */ /* 0x000fe20000000f00 */
[----:B------:R0:W4:Y:S01]  /*0af0*/  @!P5 LDG.E R14, [R2.64+0x280] ;  /* 0x00028004020ed981 */ /* 0x000122000c1e1900 */
[C---:B------:R-:W-:Y:S02]  /*0b00*/  LOP3.LUT R27, R118.reuse, 0x180, RZ, 0xfc, !PT ;  /* 0x00000180761b7812 */ /* 0x040fe400078efcff */
[----:B------:R-:W-:Y:S01]  /*0b10*/  LOP3.LUT R28, R118, 0x1a0, RZ, 0xfc, !PT ;  /* 0x000001a0761c7812 */ /* 0x000fe200078efcff */
        /* <DEDUP_REMOVED lines=10> */
[----:B------:R-:W-:Y:S01]  /*0bc0*/  HFMA2.MMA R25, -RZ, RZ, 0, 0 ;  /* 0x00000000ff197435 */ /* 0x000fe200000001ff */
[-C--:B------:R-:W-:Y:S01]  /*0bd0*/  ISETP.GE.AND P2, PT, R31, R55.reuse, PT ;  /* 0x000000371f00720c */ /* 0x080fe20003f46270 */
[----:B------:R-:W-:Y:S01]  /*0be0*/  HFMA2.MMA R34, -RZ, RZ, 0, 0 ;  /* 0x00000000ff227435 */ /* 0x000fe200000001ff */
[----:B------:R-:W-:-:S02]  /*0bf0*/  ISETP.GE.AND P1, PT, R32, R55, PT ;  /* 0x000000372000720c */ /* 0x000fc40003f26270 */
        /* <DEDUP_REMOVED lines=11> */
[----:B------:R-:W-:Y:S02]  /*0cb0*/  IADD3 R4, R142, R159, RZ ;  /* 0x0000009f8e047210 */ /* 0x000fe40007ffe0ff */
[-C--:B------:R-:W-:Y:S02]  /*0cc0*/  ISETP.GE.AND P3, PT, R7, R55.reuse, PT ;  /* 0x000000370700720c */ /* 0x080fe40003f66270 */
[-C--:B------:R-:W-:Y:S02]  /*0cd0*/  ISETP.GE.AND P6, PT, R11, R55.reuse, PT ;  /* 0x000000370b00720c */ /* 0x080fe40003fc6270 */
[C---:B------:R-:W-:Y:S02]  /*0ce0*/  IADD3 R7, R4.reuse, 0x20, RZ ;  /* 0x0000002004077810 */ /* 0x040fe40007ffe0ff */
[----:B------:R-:W-:Y:S02]  /*0cf0*/  ISETP.GE.AND P0, PT, R15, R55, PT ;  /* 0x000000370f00720c */ /* 0x000fe40003f06270 */
[----:B------:R-:W-:-:S02]  /*0d00*/  IADD3 R11, R4, 0x40, RZ ;  /* 0x00000040040b7810 */ /* 0x000fc40007ffe0ff */
[CC--:B------:R-:W-:Y:S02]  /*0d10*/  LEA.HI.SX32 R143, R4.reuse, R4.reuse, 0x1b ;  /* 0x00000004048f7211 */ /* 0x0c0fe400078fdaff */
[C---:B0-----:R-:W-:Y:S02]  /*0d20*/  IADD3 R3, R4.reuse, 0x60, RZ ;  /* 0x0000006004037810 */ /* 0x041fe40007ffe0ff */
[C---:B------:R-:W-:Y:S02]  /*0d30*/  IADD3 R15, R4.reuse, 0x80, RZ ;  /* 0x00000080040f7810 */ /* 0x040fe40007ffe0ff */
[C---:B------:R-:W-:Y:S02]  /*0d40*/  IADD3 R33, R4.reuse, 0xa0, RZ ;  /* 0x000000a004217810 */ /* 0x040fe40007ffe0ff */
[----:B------:R-:W-:Y:S02]  /*0d50*/  LEA.HI.SX32 R7, R7, R4, 0x1b ;  /* 0x0000000407077211 */ /* 0x000fe400078fdaff */
[----:B------:R-:W-:-:S02]  /*0d60*/  IADD3 R35, R4, 0xc0, RZ ;  /* 0x000000c004237810 */ /* 0x000fc40007ffe0ff */
[-C--:B------:R-:W-:Y:S01]  /*0d70*/  LEA.HI.SX32 R11, R11, R4.reuse, 0x1b ;  /* 0x000000040b0b7211 */ /* 0x080fe200078fdaff */
[----:B------:R-:W-:Y:S01]  /*0d80*/  IMAD.SHL.U32 R143, R143, 0x4, RZ ;  /* 0x000000048f8f7824 */ /* 0x000fe200078e00ff */
[C---:B------:R-:W-:Y:S02]  /*0d90*/  IADD3 R37, R4.reuse, 0xe0, RZ ;  /* 0x000000e004257810 */ /* 0x040fe40007ffe0ff */
[C---:B------:R-:W-:Y:S02]  /*0da0*/  IADD3 R39, R4.reuse, 0x100, RZ ;  /* 0x0000010004277810 */ /* 0x040fe40007ffe0ff */
[-C--:B------:R-:W-:Y:S02]  /*0db0*/  LEA.HI.SX32 R3, R3, R4.reuse, 0x1b ;  /* 0x0000000403037211 */ /* 0x080fe400078fdaff */
[----:B------:R-:W-:Y:S02]  /*0dc0*/  LEA.HI.SX32 R15, R15, R4, 0x1b ;  /* 0x000000040f0f7211 */ /* 0x000fe400078fdaff */
[----:B------:R-:W-:-:S02]  /*0dd0*/  IADD3 R41, R4, 0x120, RZ ;  /* 0x0000012004297810 */ /* 0x000fc40007ffe0ff */
[-C--:B------:R-:W-:Y:S02]  /*0de0*/  LEA.HI.SX32 R33, R33, R4.reuse, 0x1b ;  /* 0x0000000421217211 */ /* 0x080fe400078fdaff */
[----:B------:R-:W-:Y:S02]  /*0df0*/  SHF.L.U32 R141, R7, 0x2, RZ ;  /* 0x00000002078d7819 */ /* 0x000fe400000006ff */
[C---:B------:R-:W-:Y:S02]  /*0e00*/  IADD3 R43, R4.reuse, 0x140, RZ ;  /* 0x00000140042b7810 */ /* 0x040fe40007ffe0ff */
[----:B------:R-:W-:Y:S02]  /*0e10*/  LEA.HI.SX32 R35, R35, R4, 0x1b ;  /* 0x0000000423237211 */ /* 0x000fe400078fdaff */
[----:B------:R-:W-:Y:S01]  /*0e20*/  SHF.L.U32 R140, R11, 0x2, RZ ;  /* 0x000000020b8c7819 */ /* 0x000fe200000006ff */
[----:B------:R-:W-:Y:S01]  /*0e30*/  IMAD.SHL.U32 R138, R15, 0x4, RZ ;  /* 0x000000040f8a7824 */ /* 0x000fe200078e00ff */
[----:B------:R-:W-:-:S02]  /*0e40*/  IADD3 R45, R4, 0x160, RZ ;  /* 0x00000160042d7810 */ /* 0x000fc40007ffe0ff */
[C---:B------:R-:W-:Y:S02]  /*0e50*/  IADD3 R47, R4.reuse, 0x180, RZ ;  /* 0x00000180042f7810 */ /* 0x040fe40007ffe0ff */
[-C--:B------:R-:W-:Y:S02]  /*0e60*/  LEA.HI.SX32 R37, R37, R4.reuse, 0x1b ;  /* 0x0000000425257211 */ /* 0x080fe400078fdaff */
[-C--:B------:R-:W-:Y:S02]  /*0e70*/  LEA.HI.SX32 R39, R39, R4.reuse, 0x1b ;  /* 0x0000000427277211 */ /* 0x080fe400078fdaff */
[----:B------:R-:W-:Y:S02]  /*0e80*/  SHF.L.U32 R139, R3, 0x2, RZ ;  /* 0x00000002038b7819 */ /* 0x000fe400000006ff */
[----:B------:R-:W-:Y:S02]  /*0e90*/  IADD3 R49, R4, 0x1a0, RZ ;  /* 0x000001a004317810 */ /* 0x000fe40007ffe0ff */
[----:B------:R-:W-:-:S02]  /*0ea0*/  LEA.HI.SX32 R41, R41, R4, 0x1b ;  /* 0x0000000429297211 */ /* 0x000fc400078fdaff */
[----:B------:R-:W-:Y:S02]  /*0eb0*/  SHF.L.U32 R137, R33, 0x2, RZ ;  /* 0x0000000221897819 */ /* 0x000fe400000006ff */
[C---:B------:R-:W-:Y:S02]  /*0ec0*/  IADD3 R51, R4.reuse, 0x1c0, RZ ;  /* 0x000001c004337810 */ /* 0x040fe40007ffe0ff */
[-C--:B------:R-:W-:Y:S02]  /*0ed0*/  LEA.HI.SX32 R43, R43, R4.reuse, 0x1b ;  /* 0x000000042b2b7211 */ /* 0x080fe400078fdaff */
[----:B------:R-:W-:Y:S01]  /*0ee0*/  SHF.L.U32 R136, R35, 0x2, RZ ;  /* 0x0000000223887819 */ /* 0x000fe200000006ff */
[----:B------:R-:W-:Y:S01]  /*0ef0*/  IMAD.SHL.U32 R132, R39, 0x4, RZ ;  /* 0x0000000427847824 */ /* 0x000fe200078e00ff */
[----:B------:R-:W-:Y:S01]  /*0f00*/  IADD3 R53, R4, 0x1e0, RZ ;  /* 0x000001e004357810 */ /* 0x000fe20007ffe0ff */
[----:B------:R-:W-:Y:S01]  /*0f10*/  IMAD R2, R159, 0x10, R142 ;  /* 0x000000109f027824 */ /* 0x000fe200078e028e */
[----:B------:R-:W-:-:S02]  /*0f20*/  LEA.HI.SX32 R45, R45, R4, 0x1b ;  /* 0x000000042d2d7211 */ /* 0x000fc400078fdaff */
[-C--:B------:R-:W-:Y:S02]  /*0f30*/  LEA.HI.SX32 R47, R47, R4.reuse, 0x1b ;  /* 0x000000042f2f7211 */ /* 0x080fe400078fdaff */
[----:B------:R-:W-:Y:S02]  /*0f40*/  SHF.L.U32 R133, R37, 0x2, RZ ;  /* 0x0000000225857819 */ /* 0x000fe400000006ff */
[-C--:B------:R-:W-:Y:S02]  /*0f50*/  LEA.HI.SX32 R49, R49, R4.reuse, 0x1b ;  /* 0x0000000431317211 */ /* 0x080fe400078fdaff */
[----:B------:R-:W-:Y:S02]  /*0f60*/  SHF.L.U32 R129, R41, 0x2, RZ ;  /* 0x0000000229817819 */ /* 0x000fe400000006ff */
[-C--:B------:R-:W-:Y:S02]  /*0f70*/  LEA.HI.SX32 R51, R51, R4.reuse, 0x1b ;  /* 0x0000000433337211 */ /* 0x080fe400078fdaff */
[----:B------:R-:W-:Y:S01]  /*0f80*/  SHF.L.U32 R128, R43, 0x2, RZ ;  /* 0x000000022b807819 */ /* 0x000fe200000006ff */
[----:B------:R-:W-:Y:S01]  /*0f90*/  IMAD.SHL.U32 R116, R47, 0x4, RZ ;  /* 0x000000042f747824 */ /* 0x000fe200078e00ff */
[----:B------:R-:W-:-:S02]  /*0fa0*/  LEA.HI.SX32 R53, R53, R4, 0x1b ;  /* 0x0000000435357211 */ /* 0x000fc400078fdaff */
[----:B------:R-:W-:Y:S02]  /*0fb0*/  SHF.L.U32 R117, R45, 0x2, RZ ;  /* 0x000000022d757819 */ /* 0x000fe400000006ff */
[----:B------:R-:W-:Y:S02]  /*0fc0*/  SHF.L.U32 R115, R49, 0x2, RZ ;  /* 0x0000000231737819 */ /* 0x000fe400000006ff */
[----:B------:R-:W-:Y:S02]  /*0fd0*/  LEA.HI.SX32 R2, R2, R2, 0x1b ;  /* 0x0000000202027211 */ /* 0x000fe400078fdaff */
[----:B------:R-:W-:Y:S02]  /*0fe0*/  SHF.L.U32 R114, R51, 0x2, RZ ;  /* 0x0000000233727819 */ /* 0x000fe400000006ff */
[----:B------:R-:W-:Y:S02]  /*0ff0*/  SHF.L.U32 R113, R53, 0x2, RZ ;  /* 0x0000000235717819 */ /* 0x000fe400000006ff */
[----:B------:R-:W-:Y:S01]  /*1000*/  SHF.L.U32 R112, R2, 0x2, RZ ;  /* 0x0000000202707819 */ /* 0x000fe200000006ff */
[----:B------:R-:W-:Y:S01]  /*1010*/  IMAD.WIDE R126, R118, 0x4, R154 ;  /* 0x00000004767e7825 */ /* 0x000fe200078e029a */
[----:B------:R-:W-:-:S02]  /*1020*/  P2R R46, PR, RZ, 0x1 ;  /* 0x00000001ff2e7803 */ /* 0x000fc40000000000 */
[-C--:B------:R-:W-:Y:S02]  /*1030*/  ISETP.GE.AND P1, PT, R118, R55.reuse, PT ;  /* 0x000000377600720c */ /* 0x080fe40003f26270 */
[-C--:B------:R-:W-:Y:S01]  /*1040*/  ISETP.GE.AND P4, PT, R12, R55.reuse, PT ;  /* 0x000000370c00720c */ /* 0x080fe20003f86270 */
[----:B------:R-:W-:Y:S01]  /*1050*/  HFMA2.MMA R3, -RZ, RZ, 0, 0 ;  /* 0x00000000ff037435 */ /* 0x000fe200000001ff */
[----:B------:R-:W-:Y:S02]  /*1060*/  ISETP.GE.AND P5, PT, R8, R55, PT ;  /* 0x000000370800720c */ /* 0x000fe40003fa6270 */
[----:B------:R-:W-:Y:S01]  /*1070*/  MOV R4, RZ ;  /* 0x000000ff00047202 */ /* 0x000fe20000000f00 */
[----:B------:R-:W-:Y:S01]  /*1080*/  IMAD.MOV.U32 R8, RZ, RZ, RZ ;  /* 0x000000ffff087224 */ /* 0x000fe200078e00ff */
[----:B------:R-:W-:Y:S02]  /*1090*/  P2R R36, PR, RZ, 0x4 ;  /* 0x00000004ff247803 */ /* 0x000fe40000000000 */
[----:B------:R-:W-:-:S02]  /*10a0*/  P2R R38, PR, RZ, 0x8 ;  /* 0x00000008ff267803 */ /* 0x000fc40000000000 */
[----:B------:R-:W-:Y:S02]  /*10b0*/  P2R R44, PR, RZ, 0x10 ;  /* 0x00000010ff2c7803 */ /* 0x000fe40000000000 */
[----:B------:R-:W-:Y:S02]  /*10c0*/  P2R R40, PR, RZ, 0x20 ;  /* 0x00000020ff287803 */ /* 0x000fe40000000000 */
[----:B------:R-:W-:Y:S02]  /*10d0*/  P2R R42, PR, RZ, 0x40 ;  /* 0x00000040ff2a7803 */ /* 0x000fe40000000000 */
[----:B------:R-:W-:Y:S01]  /*10e0*/  MOV R12, RZ ;  /* 0x000000ff000c7202 */ /* 0x000fe20000000f00 */
[----:B--2---:R-:W-:Y:S04]  /*10f0*/  STS [R143], R0 ;  /* 0x000000008f007388 */ /* 0x004fe80000000800 */
[----:B---3--:R0:W-:Y:S04]  /*1100*/  STS [R141+0x80], R6 ;  /* 0x000080068d007388 */ /* 0x0081e80000000800 */
[----:B----4-:R-:W-:Y:S04]  /*1110*/  STS [R140+0x100], R5 ;  /* 0x000100058c007388 */ /* 0x010fe80000000800 */
[----:B------:R1:W-:Y:S04]  /*1120*/  STS [R139+0x180], R10 ;  /* 0x0001800a8b007388 */ /* 0x0003e80000000800 */
        /* <DEDUP_REMOVED lines=32> */
[----:B--2---:R-:W-:-:S04]  /*1330*/  HFMA2.MMA R9, -RZ, RZ, 0, 0 ;  /* 0x00000000ff097435 */ /* 0x004fc800000001ff */
[----:B------:R-:W2:Y:S01]  /*1340*/  @!P0 LDG.E R7, [R126.64+0x300] ;  /* 0x000300047e078981 */ /* 0x000ea2000c1e1900 */
[----:B------:R-:W-:Y:S01]  /*1350*/  ISETP.GE.AND P0, PT, R16, R55, PT ;  /* 0x000000371000720c */ /* 0x000fe20003f06270 */
[----:B------:R-:W-:Y:S01]  /*1360*/  IMAD.MOV.U32 R0, RZ, RZ, RZ ;  /* 0x000000ffff007224 */ /* 0x000fe200078e00ff */
[----:B------:R-:W-:Y:S01]  /*1370*/  MOV R5, RZ ;  /* 0x000000ff00057202 */ /* 0x000fe20000000f00 */
[----:B------:R-:W2:Y:S01]  /*1380*/  @!P2 LDG.E R4, [R126.64+0x80] ;  /* 0x000080047e04a981 */ /* 0x000ea2000c1e1900 */
[----:B------:R-:W-:-:S03]  /*1390*/  P2R R2, PR, RZ, 0x1 ;  /* 0x00000001ff027803 */ /* 0x000fc60000000000 */
[----:B------:R-:W2:Y:S04]  /*13a0*/  @!P1 LDG.E R0, [R126.64] ;  /* 0x000000047e009981 */ /* 0x000ea8000c1e1900 */
[----:B------:R-:W2:Y:S04]  /*13b0*/  @!P3 LDG.E R3, [R126.64+0x100] ;  /* 0x000100047e03b981 */ /* 0x000ea8000c1e1900 */
[----:B------:R-:W2:Y:S01]  /*13c0*/  @!P0 LDG.E R10, [R126.64+0x380] ;  /* 0x000380047e0a8981 */ /* 0x000ea2000c1e1900 */
[-C--:B------:R-:W-:Y:S02]  /*13d0*/  ISETP.GE.AND P0, PT, R19, R55.reuse, PT ;  /* 0x000000371300720c */ /* 0x080fe40003f06270 */
[----:B------:R-:W-:Y:S01]  /*13e0*/  ISETP.GE.AND P1, PT, R23, R55, PT ;  /* 0x000000371700720c */ /* 0x000fe20003f26270 */
[----:B------:R-:W2:Y:S01]  /*13f0*/  @!P4 LDG.E R8, [R126.64+0x280] ;  /* 0x000280047e08c981 */ /* 0x000ea2000c1e1900 */
[----:B------:R-:W-:-:S02]  /*1400*/  P2R R16, PR, RZ, 0x1 ;  /* 0x00000001ff107803 */ /* 0x000fc40000000000 */
[-C--:B------:R-:W-:Y:S01]  /*1410*/  ISETP.GE.AND P2, PT, R24, R55.reuse, PT ;  /* 0x000000371800720c */ /* 0x080fe20003f46270 */
[----:B------:R-:W2:Y:S01]  /*1420*/  @!P5 LDG.E R6, [R126.64+0x180] ;  /* 0x000180047e06d981 */ /* 0x000ea2000c1e1900 */
[-C--:B------:R-:W-:Y:S01]  /*1430*/  ISETP.GE.AND P3, PT, R27, R55.reuse, PT ;  /* 0x000000371b00720c */ /* 0x080fe20003f66270 */
[----:B---3--:R-:W-:Y:S02]  /*1440*/  HFMA2.MMA R13, -RZ, RZ, 0, 0 ;  /* 0x00000000ff0d7435 */ /* 0x008fe400000001ff */
[----:B------:R-:W3:Y:S04]  /*1450*/  @!P6 LDG.E R5, [R126.64+0x200] ;  /* 0x000200047e05e981 */ /* 0x000ee8000c1e1900 */
[----:B------:R-:W3:Y:S01]  /*1460*/  @!P0 LDG.E R9, [R126.64+0x400] ;  /* 0x000400047e098981 */ /* 0x000ee2000c1e1900 */
[----:B------:R-:W-:-:S02]  /*1470*/  ISETP.GE.AND P0, PT, R20, R55, PT ;  /* 0x000000371400720c */ /* 0x000fc40003f06270 */
[-C--:B------:R-:W-:Y:S01]  /*1480*/  ISETP.GE.AND P4, PT, R28, R55.reuse, PT ;  /* 0x000000371c00720c */ /* 0x080fe20003f86270 */
[----:B------:R-:W-:Y:S01]  /*1490*/  CS2R R14, SRZ ;  /* 0x00000000000e7805 */ /* 0x000fe2000001ff00 */
[-C--:B------:R-:W-:Y:S01]  /*14a0*/  ISETP.GE.AND P5, PT, R31, R55.reuse, PT ;  /* 0x000000371f00720c */ /* 0x080fe20003fa6270 */
[----:B----4-:R-:W-:Y:S01]  /*14b0*/  HFMA2.MMA R22, -RZ, RZ, 0, 0 ;  /* 0x00000000ff167435 */ /* 0x010fe200000001ff */
[----:B------:R-:W-:Y:S01]  /*14c0*/  ISETP.GE.AND P6, PT, R32, R55, PT ;  /* 0x000000372000720c */ /* 0x000fe20003fc6270 */
[----:B------:R-:W4:Y:S01]  /*14d0*/  @!P1 LDG.E R11, [R126.64+0x500] ;  /* 0x000500047e0b9981 */ /* 0x000f22000c1e1900 */
[----:B------:R-:W-:-:S03]  /*14e0*/  MOV R18, RZ ;  /* 0x000000ff00127202 */ /* 0x000fc60000000f00 */
[----:B------:R-:W4:Y:S04]  /*14f0*/  @!P2 LDG.E R14, [R126.64+0x580] ;  /* 0x000580047e0ea981 */ /* 0x000f28000c1e1900 */
[----:B------:R-:W4:Y:S04]  /*1500*/  @!P0 LDG.E R12, [R126.64+0x480] ;  /* 0x000480047e0c8981 */ /* 0x000f28000c1e1900 */
[----:B------:R-:W4:Y:S04]  /*1510*/  @!P3 LDG.E R13, [R126.64+0x600] ;  /* 0x000600047e0db981 */ /* 0x000f28000c1e1900 */
[----:B------:R-:W4:Y:S04]  /*1520*/  @!P4 LDG.E R18, [R126.64+0x680] ;  /* 0x000680047e12c981 */ /* 0x000f28000c1e1900 */
[----:B------:R-:W4:Y:S04]  /*1530*/  @!P5 LDG.E R15, [R126.64+0x700] ;  /* 0x000700047e0fd981 */ /* 0x000f28000c1e1900 */
[----:B------:R-:W4:Y:S01]  /*1540*/  @!P6 LDG.E R22, [R126.64+0x780] ;  /* 0x000780047e16e981 */ /* 0x000f22000c1e1900 */
        /* <DEDUP_REMOVED lines=18> */
[----:B------:R-:W-:Y:S01]  /*1670*/  MOV R20, RZ ;  /* 0x000000ff00147202 */ /* 0x000fe20000000f00 */
[----:B------:R-:W-:Y:S02]  /*1680*/  IMAD.MOV.U32 R24, RZ, RZ, RZ ;  /* 0x000000ffff187224 */ /* 0x000fe400078e00ff */
[----:B------:R-:W-:Y:S02]  /*1690*/  IMAD.MOV.U32 R28, RZ, RZ, RZ ;  /* 0x000000ffff1c7224 */ /* 0x000fe400078e00ff */
[----:B------:R-:W-:Y:S01]  /*16a0*/  IMAD.MOV.U32 R32, RZ, RZ, RZ ;  /* 0x000000ffff207224 */ /* 0x000fe200078e00ff */
[----:B--2---:R-:W-:Y:S04]  /*16b0*/  STS [R143], R0 ;  /* 0x000000008f007388 */ /* 0x004fe80000000800 */
[----:B------:R-:W-:Y:S04]  /*16c0*/  STS [R141+0x80], R4 ;  /* 0x000080048d007388 */ /* 0x000fe80000000800 */
[----:B------:R-:W-:Y:S04]  /*16d0*/  STS [R140+0x100], R3 ;  /* 0x000100038c007388 */ /* 0x000fe80000000800 */
[----:B------:R-:W-:Y:S04]  /*16e0*/  STS [R139+0x180], R6 ;  /* 0x000180068b007388 */ /* 0x000fe80000000800 */
[----:B---3--:R-:W-:Y:S04]  /*16f0*/  STS [R138+0x200], R5 ;  /* 0x000200058a007388 */ /* 0x008fe80000000800 */
[----:B------:R-:W-:Y:S04]  /*1700*/  STS [R137+0x280], R8 ;  /* 0x0002800889007388 */ /* 0x000fe80000000800 */
[----:B------:R0:W-:Y:S04]  /*1710*/  STS [R136+0x300], R7 ;  /* 0x0003000788007388 */ /* 0x0001e80000000800 */
        /* <DEDUP_REMOVED lines=8> */
[----:B------:R1:W-:Y:S01]  /*17a0*/  STS [R113+0x780], R22 ;  /* 0x0007801671007388 */ /* 0x0003e20000000800 */
[----:B------:R-:W-:-:S06]  /*17b0*/  NOP ;  /* 0x0000000000007918 */ /* 0x000fcc0000000000 */
[----:B------:R-:W2:Y:S04]  /*17c0*/  LDS R8, [R112] ;  /* 0x0000000070087984 */ /* 0x000ea80000000800 */
[----:B------:R-:W3:Y:S04]  /*17d0*/  LDS R78, [R112+0x4] ;  /* 0x00000400704e7984 */ /* 0x000ee80000000800 */
[----:B------:R-:W2:Y:S04]  /*17e0*/  LDS R10, [R112+0x8] ;  /* 0x00000800700a7984 */ /* 0x000ea80000000800 */
        /* <DEDUP_REMOVED lines=10> */
[----:B------:R-:W2:Y:S04]  /*1890*/  LDS R52, [R112+0x34] ;  /* 0x0000340070347984 */ /* 0x000ea80000000800 */
[----:B------:R-:W2:Y:S04]  /*18a0*/  LDS R0, [R112+0x38] ;  /* 0x0000380070007984 */ /* 0x000ea80000000800 */
[----:B------:R-:W2:Y:S01]  /*18b0*/  LDS R44, [R112+0x3c] ;  /* 0x00003c00702c7984 */ /* 0x000ea20000000800 */
[----:B0-----:R-:W-:Y:S01]  /*18c0*/  CS2R R6, SRZ ;  /* 0x0000000000067805 */ /* 0x001fe2000001ff00 */
[----:B------:R-:W-:-:S02]  /*18d0*/  IMAD.WIDE R4, R118, 0x4, R152 ;  /* 0x0000000476047825 */ /* 0x000fc400078e0298 */
[----:B------:R-:W-:Y:S02]  /*18e0*/  BAR.SYNC.DEFER_BLOCKING 0x0 ;  /* 0x0000000000007b1d */ /* 0x000fe40000010000 */
[----:B------:R-:W-:-:S04]  /*18f0*/  IMAD.MOV.U32 R3, RZ, RZ, RZ ;  /* 0x000000ffff037224 */ /* 0x000fc800078e00ff */
[----:B------:R-:W4:Y:S01]  /*1900*/  @!P0 LDG.E R6, [R4.64] ;  /* 0x0000000404068981 */ /* 0x000f22000c1e1900 */
[----:B------:R-:W-:Y:S01]  /*1910*/  ISETP.NE.AND P0, PT, R17, RZ, PT ;  /* 0x000000ff1100720c */ /* 0x000fe20003f05270 */
[----:B-1----:R-:W-:Y:S01]  /*1920*/  HFMA2.MMA R22, -RZ, RZ, 0, 0 ;  /* 0x00000000ff167435 */ /* 0x002fe200000001ff */
[----:B------:R-:W-:Y:S01]  /*1930*/  MOV R9, RZ ;  /* 0x000000ff00097202 */ /* 0x000fe20000000f00 */
[----:B------:R-:W-:Y:S02]  /*1940*/  HFMA2.MMA R11, -RZ, RZ, 0, 0 ;  /* 0x00000000ff0b7435 */ /* 0x000fe400000001ff */
[----:B------:R-:W-:Y:S01]  /*1950*/  HFMA2.MMA R13, -RZ, RZ, 0, 0 ;  /* 0x00000000ff0d7435 */ /* 0x000fe200000001ff */
[----:B------:R-:W-:Y:S01]  /*1960*/  MOV R15, RZ ;  /* 0x000000ff000f7202 */ /* 0x000fe20000000f00 */
[----:B------:R-:W4:Y:S01]  /*1970*/  @!P4 LDG.E R32, [R4.64+0x680] ;  /* 0x000680040420c981 */ /* 0x000f22000c1e1900 */
[----:B------:R-:W-:-:S04]  /*1980*/  MOV R17, RZ ;  /* 0x000000ff00117202 */ /* 0x000fc80000000f00 */
[----:B------:R-:W4:Y:S04]  /*1990*/  @!P3 LDG.E R15, [R4.64+0x600] ;  /* 0x00060004040fb981 */ /* 0x000f28000c1e1900 */
[----:B------:R-:W4:Y:S01]  /*19a0*/  @!P0 LDG.E R3, [R4.64+0x100] ;  /* 0x0001000404038981 */ /* 0x000f22000c1e1900 */
[----:B------:R-:W-:-:S03]  /*19b0*/  ISETP.NE.AND P0, PT, R19, RZ, PT ;  /* 0x000000ff1300720c */ /* 0x000fc60003f05270 */
[----:B------:R-:W4:Y:S04]  /*19c0*/  @!P1 LDG.E R13, [R4.64+0x500] ;  /* 0x00050004040d9981 */ /* 0x000f28000c1e1900 */
[----:B------:R-:W4:Y:S06]  /*19d0*/  @!P5 LDG.E R17, [R4.64+0x700] ;  /* 0x000700040411d981 */ /* 0x000f2c000c1e1900 */
[----:B------:R-:W4:Y:S01]  /*19e0*/  @!P0 LDG.E R20, [R4.64+0x80] ;  /* 0x0000800404148981 */ /* 0x000f22000c1e1900 */
[----:B------:R-:W-:-:S13]  /*19f0*/  ISETP.NE.AND P0, PT, R21, RZ, PT ;  /* 0x000000ff1500720c */ /* 0x000fda0003f05270 */
[----:B------:R-:W4:Y:S01]  /*1a00*/  @!P0 LDG.E R7, [R4.64+0x200] ;  /* 0x0002000404078981 */ /* 0x000f22000c1e1900 */
[----:B------:R-:W-:-:S13]  /*1a10*/  ISETP.NE.AND P0, PT, R25, RZ, PT ;  /* 0x000000ff1900720c */ /* 0x000fda0003f05270 */
[----:B------:R-:W4:Y:S01]  /*1a20*/  @!P0 LDG.E R22, [R4.64+0x180] ;  /* 0x0001800404168981 */ /* 0x000f22000c1e1900 */
[----:B------:R-:W-:-:S13]  /*1a30*/  ISETP.NE.AND P0, PT, R26, RZ, PT ;  /* 0x000000ff1a00720c */ /* 0x000fda0003f05270 */
[----:B------:R-:W4:Y:S01]  /*1a40*/  @!P0 LDG.E R9, [R4.64+0x300] ;  /* 0x0003000404098981 */ /* 0x000f22000c1e1900 */
[----:B------:R-:W-:-:S13]  /*1a50*/  ISETP.NE.AND P0, PT, R29, RZ, PT ;  /* 0x000000ff1d00720c */ /* 0x000fda0003f05270 */
[----:B------:R-:W4:Y:S01]  /*1a60*/  @!P0 LDG.E R24, [R4.64+0x280] ;  /* 0x0002800404188981 */ /* 0x000f22000c1e1900 */
[----:B------:R-:W-:Y:S02]  /*1a70*/  ISETP.NE.AND P0, PT, R30, RZ, PT ;  /* 0x000000ff1e00720c */ /* 0x000fe40003f05270 */
[----:B------:R-:W-:-:S11]  /*1a80*/  MOV R26, RZ ;  /* 0x000000ff001a7202 */ /* 0x000fd60000000f00 */
[----:B------:R-:W4:Y:S01]  /*1a90*/  @!P0 LDG.E R11, [R4.64+0x400] ;  /* 0x00040004040b8981 */ /* 0x000f22000c1e1900 */
[----:B------:R-:W-:Y:S01]  /*1aa0*/  ISETP.NE.AND P0, PT, R33, RZ, PT ;  /* 0x000000ff2100720c */ /* 0x000fe20003f05270 */
[----:B------:R-:W-:-:S10]  /*1ab0*/  HFMA2.MMA R30, -RZ, RZ, 0, 0 ;  /* 0x00000000ff1e7435 */ /* 0x000fd400000001ff */
[----:B------:R-:W4:Y:S04]  /*1ac0*/  @!P2 LDG.E R30, [R4.64+0x580] ;  /* 0x00058004041ea981 */ /* 0x000f28000c1e1900 */
[----:B------:R-:W4:Y:S01]  /*1ad0*/  @!P0 LDG.E R26, [R4.64+0x380] ;  /* 0x00038004041a8981 */ /* 0x000f22000c1e1900 */
[----:B------:R-:W-:Y:S01]  /*1ae0*/  ISETP.NE.AND P0, PT, R34, RZ, PT ;  /* 0x000000ff2200720c */ /* 0x000fe20003f05270 */
[----:B------:R-:W-:-:S10]  /*1af0*/  HFMA2.MMA R34, -RZ, RZ, 0, 0 ;  /* 0x00000000ff227435 */ /* 0x000fd400000001ff */
[----:B------:R-:W4:Y:S04]  /*1b00*/  @!P6 LDG.E R34, [R4.64+0x780] ;  /* 0x000780040422e981 */ /* 0x000f28000c1e1900 */
[----:B------:R-:W4:Y:S01]  /*1b10*/  @!P0 LDG.E R28, [R4.64+0x480] ;  /* 0x00048004041c8981 */ /* 0x000f22000c1e1900 */
[----:B--2--5:R-:W-:-:S05]  /*1b20*/  FADD.FTZ R79, R8, R167 ;  /* 0x000000a7084f7221 */ /* 0x024fca0000010000 */
[----:B------:R-:W-:Y:S01]  /*1b30*/  FSETP.GTU.FTZ.AND P4, PT, R79, 20, PT ;  /* 0x41a000004f00780b */ /* 0x000fe20003f9c000 */
[--C-:B---3--:R-:W-:Y:S02]  /*1b40*/  FADD.FTZ R78, R78, R167.reuse ;  /* 0x000000a74e4e7221 */ /* 0x108fe40000010000 */
        /* <DEDUP_REMOVED lines=11> */
[----:B----4-:R-:W-:Y:S04]  /*1c00*/  STS [R143], R6 ;  /* 0x000000068f007388 */ /* 0x010fe80000000800 */
[----:B------:R-:W-:Y:S04]  /*1c10*/  STS [R141+0x80], R20 ;  /* 0x000080148d007388 */ /* 0x000fe80000000800 */
        /* <DEDUP_REMOVED lines=15> */
[----:B------:R1:W2:Y:S04]  /*1d10*/  LDS R95, [R112] ;  /* 0x00000000705f7984 */ /* 0x0002a80000000800 */
[----:B------:R1:W3:Y:S04]  /*1d20*/  LDS R94, [R112+0x4] ;  /* 0x00000400705e7984 */ /* 0x0002e80000000800 */
[----:B------:R1:W4:Y:S04]  /*1d30*/  LDS R93, [R112+0x8] ;  /* 0x00000800705d7984 */ /* 0x0003280000000800 */
[----:B------:R1:W0:Y:S04]  /*1d40*/  LDS R92, [R112+0xc] ;  /* 0x00000c00705c7984 */ /* 0x0002280000000800 */
[----:B------:R1:W0:Y:S04]  /*1d50*/  LDS R91, [R112+0x10] ;  /* 0x00001000705b7984 */ /* 0x0002280000000800 */
[----:B------:R1:W0:Y:S04]  /*1d60*/  LDS R90, [R112+0x14] ;  /* 0x00001400705a7984 */ /* 0x0002280000000800 */
[----:B------:R1:W1:Y:S04]  /*1d70*/  LDS R89, [R112+0x18] ;  /* 0x0000180070597984 */ /* 0x0002680000000800 */
        /* <DEDUP_REMOVED lines=8> */
[----:B------:R1:W1:Y:S01]  /*1e00*/  LDS R80, [R112+0x3c] ;  /* 0x00003c0070507984 */ /* 0x0002620000000800 */
[----:B0-----:R-:W-:-:S04]  /*1e10*/  MOV R3, c[0x0][0x16c] ;  /* 0x00005b0000037a02 */ /* 0x001fc80000000f00 */
[----:B------:R-:W-:Y:S01]  /*1e20*/  ISETP.GE.AND P5, PT, R3, 0x1, PT ;  /* 0x000000010300780c */ /* 0x000fe20003fa6270 */
[----:B------:R-:W-:Y:S07]  /*1e30*/  @P4 BRA `(.L_x_3440) ;  /* 0x000001f000004947 */ /* 0x000fee0003800000 */
[----:B--234-:R-:W-:Y:S01]  /*1e40*/  FMUL.FTZ R79, R79, 1.4426950216293334961 ;  /* 0x3fb8aa3b4f4f7820 */ /* 0x01cfe20000410000 */
[----:B------:R-:W-:Y:S02]  /*1e50*/  MOV R6, 0x3e800000 ;  /* 0x3e80000000067802 */ /* 0x000fe40000000f00 */
[----:B-1----:R-:W-:Y:S01]  /*1e60*/  MOV R7, 0x3d39bf78 ;  /* 0x3d39bf7800077802 */ /* 0x002fe20000000f00 */
[----:B------:R-:W0:Y:S02]  /*1e70*/  MUFU.EX2 R8, R79 ;  /* 0x0000004f00087308 */ /* 0x000e240000000800 */
[C---:B0-----:R-:W-:Y:S01]  /*1e80*/  FADD.FTZ.RZ R3, R8.reuse, 1 ;  /* 0x3f80000008037421 */ /* 0x041fe2000001c000 */
[----:B------:R-:W-:-:S04]  /*1e90*/  ISETP.GE.U32.AND P4, PT, R8, 0x7f800000, PT ;  /* 0x7f8000000800780c */ /* 0x000fc80003f86070 */
[----:B------:R-:W-:-:S04]  /*1ea0*/  IADD3 R3, R3, -0x3f400000, RZ ;  /* 0xc0c0000003037810 */ /* 0x000fc80007ffe0ff */
[----:B------:R-:W-:-:S04]  /*1eb0*/  LOP3.LUT R3, R3, 0xff800000, RZ, 0xc0, !PT ;  /* 0xff80000003037812 */ /* 0x000fc800078ec0ff */
[----:B------:R-:W-:Y:S01]  /*1ec0*/  IADD3 R5, -R3, 0x40800000, RZ ;  /* 0x4080000003057810 */ /* 0x000fe20007ffe1ff */
[----:B------:R-:W-:Y:S02]  /*1ed0*/  IMAD.IADD R4, R8, 0x1, -R3 ;  /* 0x0000000108047824 */ /* 0x000fe400078e0a03 */
[----:B------:R-:W0:Y:S02]  /*1ee0*/  I2F R3, R3 ;  /* 0x0000000300037306 */ /* 0x000e240000201400 */
        /* <DEDUP_REMOVED lines=20> */
.L_x_3440:
[----:B--234-:R-:W-:Y:S05]  /*2030*/  BSYNC B0 ;  /* 0x0000000000007941 */ /* 0x01cfea0003800000 */
.L_x_3439:
[----:B------:R-:W-:Y:S01]  /*2040*/  BSSY B0, `(.L_x_3441) ;  /* 0x0000023000007945 */ /* 0x000fe20003800000 */
[----:B------:R-:W-:Y:S01]  /*2050*/  FSETP.GTU.FTZ.AND P4, PT, R73, 20, PT ;  /* 0x41a000004900780b */ /* 0x000fe20003f9c000 */
[----:B------:R-:W-:Y:S01]  /*2060*/  FADD.FTZ R72, R72, R167 ;  /* 0x000000a748487221 */ /* 0x000fe20000010000 */
[----:B------:R-:W-:Y:S06]  /*2070*/  @P3 BRA `(.L_x_3442) ;  /* 0x000001f000003947 */ /* 0x000fec0003800000 */
[----:B------:R-:W-:Y:S01]  /*2080*/  FMUL.FTZ R78, R78, 1.4426950216293334961 ;  /* 0x3fb8aa3b4e4e7820 */ /* 0x000fe20000410000 */
[----:B------:R-:W-:Y:S01]  /*2090*/  HFMA2.MMA R8, -RZ, RZ, 1.625, 0 ;  /* 0x3e800000ff087435 */ /* 0x000fe200000001ff */
[----:B-1----:R-:W-:Y:S02]  /*20a0*/  MOV R7, 0x3d39bf78 ;  /* 0x3d39bf7800077802 */ /* 0x002fe40000000f00 */
        /* <DEDUP_REMOVED lines=28> */
.L_x_3442:
[----:B------:R-:W-:Y:S05]  /*2270*/  BSYNC B0 ;  /* 0x0000000000007941 */ /* 0x000fea0003800000 */
.L_x_3441:
        /* <DEDUP_REMOVED lines=35> */
.L_x_3444:
[----:B------:R-:W-:Y:S05]  /*24b0*/  BSYNC B0 ;  /* 0x0000000000007941 */ /* 0x000fea0003800000 */
.L_x_3443:
        /* <DEDUP_REMOVED lines=35> */
.L_x_3446:
[----:B------:R-:W-:Y:S05]  /*26f0*/  BSYNC B0 ;  /* 0x0000000000007941 */ /* 0x000fea0003800000 */
.L_x_3445:
[----:B------:R-:W-:Y:S01]  /*2700*/  BSSY B0, `(.L_x_3447) ;  /* 0x0000024000007945 */ /* 0x000fe20003800000 */
[----:B------:R-:W-:Y:S01]  /*2710*/  HFMA2.MMA R68, -RZ, RZ, 0, 0 ;  /* 0x00000000ff447435 */ /* 0x000fe200000001ff */
[----:B------:R-:W-:Y:S01]  /*2720*/  FSETP.GTU.FTZ.AND P1, PT, R70, 20, PT ;  /* 0x41a000004600780b */ /* 0x000fe20003f3c000 */
[----:B------:R-:W-:Y:S01]  /*2730*/  FADD.FTZ R69, R18, R167 ;  /* 0x000000a712457221 */ /* 0x000fe20000010000 */
[----:B------:R-:W-:Y:S06]  /*2740*/  @P0 BRA `(.L_x_3448) ;  /* 0x000001f000000947 */ /* 0x000fec0003800000 */
[----:B------:R-:W-:Y:S01]  /*2750*/  FMUL.FTZ R75, R75, 1.4426950216293334961 ;  /* 0x3fb8aa3b4b4b7820 */ /* 0x000fe20000410000 */
[----:B-1----:R-:W-:Y:S01]  /*2760*/  MOV R7, 0x3d39bf78 ;  /* 0x3d39bf7800077802 */ /* 0x002fe20000000f00 */
        /* <DEDUP_REMOVED lines=29> */
.L_x_3448:
[----:B------:R-:W-:Y:S05]  /*2940*/  BSYNC B0 ;  /* 0x0000000000007941 */ /* 0x000fea0003800000 */
.L_x_3447:
[----:B------:R-:W-:Y:S01]  /*2950*/  BSSY B0, `(.L_x_3449) ;  /* 0x0000027000007945 */ /* 0x000fe20003800000 */
[----:B------:R-:W-:Y:S01]  /*2960*/  HFMA2.MMA R59, -RZ, RZ, 0, 0 ;  /* 0x00000000ff3b7435 */ /* 0x000fe200000001ff */
[----:B------:R-:W-:Y:S01]  /*2970*/  FSETP.GTU.FTZ.AND P0, PT, R69, 20, PT ;  /* 0x41a000004500780b */ /* 0x000fe20003f1c000 */
[----:B------:R-:W-:Y:S01]  /*2980*/  CS2R R62, SRZ ;  /* 0x00000000003e7805 */ /* 0x000fe2000001ff00 */
[----:B------:R-:W-:Y:S02]  /*2990*/  IMAD.MOV.U32 R61, RZ, RZ, RZ ;  /* 0x000000ffff3d7224 */ /* 0x000fe400078e00ff */
[----:B------:R-:W-:Y:S02]  /*29a0*/  FADD.FTZ R60, R60, R167 ;  /* 0x000000a73c3c7221 */ /* 0x000fe40000010000 */
[----:B------:R-:W-:Y:S01]  /*29b0*/  FFMA.FTZ R161, R110, R95, R161 ;  /* 0x0000005f6ea17223 */ /* 0x000fe200000100a1 */
[----:B------:R-:W-:Y:S05]  /*29c0*/  @P6 BRA `(.L_x_3450) ;  /* 0x000001f000006947 */ /* 0x000fea0003800000 */
[----:B------:R-:W-:Y:S01]  /*29d0*/  FMUL.FTZ R74, R74, 1.4426950216293334961 ;  /* 0x3fb8aa3b4a4a7820 */ /* 0x000fe20000410000 */
[----:B------:R-:W-:-:S02]  /*29e0*/  MOV R8, 0x3e800000 ;  /* 0x3e80000000087802 */ /* 0x000fc40000000f00 */
[----:B-1----:R-:W-:Y:S01]  /*29f0*/  MOV R7, 0x3d39bf78 ;  /* 0x3d39bf7800077802 */ /* 0x002fe20000000f00 */
        /* <DEDUP_REMOVED lines=28> */
.L_x_3450:
[----:B------:R-:W-:Y:S05]  /*2bc0*/  BSYNC B0 ;  /* 0x0000000000007941 */ /* 0x000fea0003800000 */
.L_x_3449:
        /* <DEDUP_REMOVED lines=39> */
.L_x_3452:
[----:B------:R-:W-:Y:S05]  /*2e40*/  BSYNC B0 ;  /* 0x0000000000007941 */ /* 0x000fea0003800000 */
.L_x_3451:
        /* <DEDUP_REMOVED lines=40> */
.L_x_3454:
[----:B------:R-:W-:Y:S05]  /*30d0*/  BSYNC B0 ;  /* 0x0000000000007941 */ /* 0x000fea0003800000 */
.L_x_3453:
        /* <DEDUP_REMOVED lines=39> */
.L_x_3456:
[----:B------:R-:W-:Y:S05]  /*3350*/  BSYNC B0 ;  /* 0x0000000000007941 */ /* 0x000fea0003800000 */
.L_x_3455:
[----:B------:R-:W-:Y:S01]  /*3360*/  FFMA.FTZ R161, R105, R88, R161 ;  /* 0x0000005869a17223 */ /* 0x000fe200000100a1 */
[----:B------:R-:W-:Y:S01]  /*3370*/  BSSY B0, `(.L_x_3457) ;  /* 0x0000027000007945 */ /* 0x000fe20003800000 */
[----:B------:R-:W-:Y:S01]  /*3380*/  HFMA2.MMA R46, -RZ, RZ, 0, 0 ;  /* 0x00000000ff2e7435 */ /* 0x000fe200000001ff */
[----:B------:R-:W-:Y:S01]  /*3390*/  FSETP.GTU.FTZ.AND P2, PT, R47, 20, PT ;  /* 0x41a000002f00780b */ /* 0x000fe20003f5c000 */
[----:B------:R-:W-:Y:S01]  /*33a0*/  IMAD.MOV.U32 R43, RZ, RZ, RZ ;  /* 0x000000ffff2b7224 */ /* 0x000fe200078e00ff */
[----:B------:R-:W-:Y:S01]  /*33b0*/  MOV R45, RZ ;  /* 0x000000ff002d7202 */ /* 0x000fe20000000f00 */
[----:B------:R-:W-:Y:S02]  /*33c0*/  FADD.FTZ R44, R44, R167 ;  /* 0x000000a72c2c7221 */ /* 0x000fe40000010000 */
[----:B------:R-:W-:Y:S01]  /*33d0*/  FFMA.FTZ R161, R102, R87, R161 ;  /* 0x0000005766a17223 */ /* 0x000fe200000100a1 */
[----:B------:R-:W-:Y:S05]  /*33e0*/  @P1 BRA `(.L_x_3458) ;  /* 0x000001f000001947 */ /* 0x000fea0003800000 */
[----:B------:R-:W-:Y:S01]  /*33f0*/  FMUL.FTZ R70, R70, 1.4426950216293334961 ;  /* 0x3fb8aa3b46467820 */ /* 0x000fe20000410000 */
        /* <DEDUP_REMOVED lines=30> */
.L_x_3458:
[----:B------:R-:W-:Y:S05]  /*35e0*/  BSYNC B0 ;  /* 0x0000000000007941 */ /* 0x000fea0003800000 */
.L_x_3457:
        /* <DEDUP_REMOVED lines=10> */
[----:B------:R-:W-:Y:S01]  /*3690*/  HFMA2.MMA R6, -RZ, RZ, 1.3056640625, -1.8671875 ;  /* 0x3d39bf78ff067435 */ /* 0x000fe200000001ff */
        /* <DEDUP_REMOVED lines=29> */
.L_x_3460:
[----:B------:R-:W-:Y:S05]  /*3870*/  BSYNC B0 ;  /* 0x0000000000007941 */ /* 0x000fea0003800000 */
.L_x_3459:
        /* <DEDUP_REMOVED lines=33> */
.L_x_3462:
[----:B------:R-:W-:Y:S05]  /*3a90*/  BSYNC B0 ;  /* 0x0000000000007941 */ /* 0x000fea0003800000 */
.L_x_3461:
[----:B------:R-:W-:Y:S01]  /*3aa0*/  BSSY B0, `(.L_x_3463) ;  /* 0x0000021000007945 */ /* 0x000fe20003800000 */
[----:B------:R-:W-:Y:S05]  /*3ab0*/  @P4 BRA `(.L_x_3464) ;  /* 0x000001f000004947 */ /* 0x000fea0003800000 */
[----:B------:R-:W-:Y:S01]  /*3ac0*/  FMUL.FTZ R55, R55, 1.4426950216293334961 ;  /* 0x3fb8aa3b37377820 */ /* 0x000fe20000410000 */
[----:B------:R-:W-:Y:S01]  /*3ad0*/  MOV R7, 0x3e800000 ;  /* 0x3e80000000077802 */ /* 0x000fe20000000f00 */
        /* <DEDUP_REMOVED lines=29> */
.L_x_3464:
[----:B------:R-:W-:Y:S05]  /*3cb0*/  BSYNC B0 ;  /* 0x0000000000007941 */ /* 0x000fea0003800000 */
.L_x_3463:
        /* <DEDUP_REMOVED lines=33> */
.L_x_3466:
[----:B------:R-:W-:Y:S05]  /*3ed0*/  BSYNC B0 ;  /* 0x0000000000007941 */ /* 0x000fea0003800000 */
.L_x_3465:
        /* <DEDUP_REMOVED lines=33> */
.L_x_3468:
[----:B------:R-:W-:Y:S05]  /*40f0*/  BSYNC B0 ;  /* 0x0000000000007941 */ /* 0x000fea0003800000 */
.L_x_3467:
[----:B------:R-:W-:Y:S01]  /*4100*/  BSSY B0, `(.L_x_3469) ;  /* 0x0000021000007945 */ /* 0x000fe20003800000 */
[----:B------:R-:W-:Y:S05]  /*4110*/  @P1 BRA `(.L_x_3470) ;  /* 0x000001f000001947 */ /* 0x000fea0003800000 */
[----:B------:R-:W-:Y:S01]  /*4120*/  FMUL.FTZ R44, R44, 1.4426950216293334961 ;  /* 0x3fb8aa3b2c2c7820 */ /* 0x000fe20000410000 */
[----:B------:R-:W-:Y:S01]  /*4130*/  HFMA2.MMA R6, -RZ, RZ, 1.3056640625, -1.8671875 ;  /* 0x3d39bf78ff067435 */ /* 0x000fe200000001ff */
        /* <DEDUP_REMOVED lines=29> */
.L_x_3470:
[----:B------:R-:W-:Y:S05]  /*4310*/  BSYNC B0 ;  /* 0x0000000000007941 */ /* 0x000fea0003800000 */
.L_x_3469:
        /* <DEDUP_REMOVED lines=23> */
[C---:B------:R-:W-:Y:S01]  /*4490*/  LEA.HI R0, R25.reuse, R25, RZ, 0x1 ;  /* 0x0000001919007211 */ /* 0x040fe200078f08ff */
[----:B------:R-:W-:Y:S01]  /*44a0*/  HFMA2.MMA R46, -RZ, RZ, 0, 0 ;  /* 0x00000000ff2e7435 */ /* 0x000fe200000001ff */
[----:B------:R-:W-:Y:S01]  /*44b0*/  CS2R R62, SRZ ;  /* 0x00000000003e7805 */ /* 0x000fe2000001ff00 */
[----:B------:R-:W-:Y:S01]  /*44c0*/  HFMA2.MMA R43, -RZ, RZ, 0, 0 ;  /* 0x00000000ff2b7435 */ /* 0x000fe200000001ff */
[----:B------:R-:W-:Y:S01]  /*44d0*/  LOP3.LUT R0, R0, 0xfffffe, RZ, 0xc0, !PT ;  /* 0x00fffffe00007812 */ /* 0x000fe200078ec0ff */
[----:B------:R-:W-:Y:S01]  /*44e0*/  CS2R R58, SRZ ;  /* 0x00000000003a7805 */ /* 0x000fe2000001ff00 */
[----:B------:R-:W-:Y:S01]  /*44f0*/  MOV R23, RZ ;  /* 0x000000ff00177202 */ /* 0x000fe20000000f00 */
[----:B------:R-:W-:Y:S01]  /*4500*/  CS2R R56, SRZ ;  /* 0x0000000000387805 */ /* 0x000fe2000001ff00 */
[----:B------:R-:W-:Y:S01]  /*4510*/  MOV R54, RZ ;  /* 0x000000ff00367202 */ /* 0x000fe20000000f00 */
[----:B------:R-:W-:Y:S01]  /*4520*/  IMAD.IADD R25, R25, 0x1, -R0 ;  /* 0x0000000119197824 */ /* 0x000fe200078e0a00 */
[----:B------:R-:W-:Y:S01]  /*4530*/  CS2R R50, SRZ ;  /* 0x0000000000327805 */ /* 0x000fe2000001ff00 */
[----:B------:R-:W-:Y:S01]  /*4540*/  IMAD.MOV.U32 R53, RZ, RZ, RZ ;  /* 0x000000ffff357224 */ /* 0x000fe200078e00ff */
[----:B------:R-:W-:Y:S01]  /*4550*/  CS2R R48, SRZ ;  /* 0x0000000000307805 */ /* 0x000fe2000001ff00 */
[----:B------:R-:W-:-:S02]  /*4560*/  MOV R45, RZ ;  /* 0x000000ff002d7202 */ /* 0x000fc40000000f00 */
.L_x_3519:
[----:B------:R-:W-:Y:S01]  /*4570*/  SHF.R.S32.HI R22, RZ, 0x1f, R26 ;  /* 0x0000001fff167819 */ /* 0x000fe2000001141a */
[----:B------:R-:W-:Y:S01]  /*4580*/  IMAD.MOV.U32 R0, RZ, RZ, RZ ;  /* 0x000000ffff007224 */ /* 0x000fe200078e00ff */
        /* <DEDUP_REMOVED lines=16> */
[----:B------:R-:W-:-:S02]  /*4690*/  LEA R6, P0, R2, R151, 0x2 ;  /* 0x0000009702067211 */ /* 0x000fc400078010ff */
[----:B------:R-:W-:Y:S02]  /*46a0*/  LOP3.LUT R172, R118, 0x80, RZ, 0xfc, !PT ;  /* 0x0000008076ac7812 */ /* 0x000fe400078efcff */
        /* <DEDUP_REMOVED lines=49> */
[C---:B------:R-:W-:Y:S02]  /*49c0*/  IMAD R5, R22.reuse, c[0x0][0x188], RZ ;  /* 0x0000620016057a24 */ /* 0x040fe400078e02ff */
[----:B------:R-:W-:Y:S02]  /*49d0*/  IMAD R67, R22, c[0x0][0x1c0], RZ ;  /* 0x0000700016437a24 */ /* 0x000fe400078e02ff */
[C---:B------:R-:W-:Y:S02]  /*49e0*/  IMAD R21, R26.reuse, c[0x0][0x18c], R5 ;  /* 0x000063001a157a24 */ /* 0x040fe400078e0205 */
[----:B------:R-:W-:-:S04]  /*49f0*/  IMAD.WIDE.U32 R2, R26, c[0x0][0x188], R2 ;  /* 0x000062001a027a25 */ /* 0x000fc800078e0002 */
[----:B------:R-:W-:Y:S01]  /*4a00*/  IMAD.WIDE.U32 R4, R26, c[0x0][0x1c0], R118 ;  /* 0x000070001a047a25 */ /* 0x000fe200078e0076 */
[----:B------:R-:W-:Y:S02]  /*4a10*/  IADD3 R3, R3, R21, RZ ;  /* 0x0000001503037210 */ /* 0x000fe40007ffe0ff */
[----:B0-----:R-:W-:Y:S01]  /*4a20*/  LEA R6, P1, R2, c[0x0][0x220], 0x2 ;  /* 0x0000880002067a11 */ /* 0x001fe200078210ff */
[----:B------:R-:W-:-:S03]  /*4a30*/  IMAD R67, R26, c[0x0][0x1c4], R67 ;  /* 0x000071001a437a24 */ /* 0x000fc600078e0243 */
[----:B------:R-:W-:Y:S02]  /*4a40*/  LEA.HI.X R7, R2, c[0x0][0x224], R3, 0x2, P1 ;  /* 0x0000890002077a11 */ /* 0x000fe400008f1403 */
[----:B------:R-:W-:Y:S02]  /*4a50*/  IADD3 R3, R5, R67, RZ ;  /* 0x0000004305037210 */ /* 0x000fe40007ffe0ff */
[----:B------:R-:W-:Y:S01]  /*4a60*/  LEA R2, P3, R4, R149, 0x2 ;  /* 0x0000009504027211 */ /* 0x000fe200078610ff */
[----:B------:R0:W4:Y:S01]  /*4a70*/  LDG.E R21, [R6.64] ;  /* 0x0000000406157981 */ /* 0x000122000c1e1900 */
[-C--:B------:R-:W-:Y:S02]  /*4a80*/  ISETP.GE.AND P4, PT, R130, R171.reuse, PT ;  /* 0x000000ab8200720c */ /* 0x080fe40003f86270 */
[----:B------:R-:W-:Y:S02]  /*4a90*/  LEA.HI.X R3, R4, R148, R3, 0x2, P3 ;  /* 0x0000009404037211 */ /* 0x000fe400018f1403 */
[----:B------:R-:W-:-:S02]  /*4aa0*/  ISETP.GE.AND P3, PT, R118, R171, PT ;  /* 0x000000ab7600720c */ /* 0x000fc40003f66270 */
[-C--:B------:R-:W-:Y:S02]  /*4ab0*/  ISETP.GE.AND P5, PT, R66, R171.reuse, PT ;  /* 0x000000ab4200720c */ /* 0x080fe40003fa6270 */
[----:B------:R-:W-:Y:S01]  /*4ac0*/  CS2R R66, SRZ ;  /* 0x0000000000427805 */ /* 0x000fe2000001ff00 */
[-C--:B------:R-:W-:Y:S02]  /*4ad0*/  ISETP.GE.AND P6, PT, R172, R171.reuse, PT ;  /* 0x000000abac00720c */ /* 0x080fe40003fc6270 */
[-C--:B------:R-:W-:Y:S02]  /*4ae0*/  ISETP.GE.AND P0, PT, R134, R171.reuse, PT ;  /* 0x000000ab8600720c */ /* 0x080fe40003f06270 */
[-C--:B------:R-:W-:Y:S02]  /*4af0*/  ISETP.GE.AND P2, PT, R176, R171.reuse, PT ;  /* 0x000000abb000720c */ /* 0x080fe40003f46270 */
[----:B------:R-:W-:Y:S02]  /*4b00*/  ISETP.GE.AND P1, PT, R174, R171, PT ;  /* 0x000000abae00720c */ /* 0x000fe40003f26270 */
[----:B------:R-:W-:Y:S01]  /*4b10*/  MOV R4, RZ ;  /* 0x000000ff00047202 */ /* 0x000fe20000000f00 */
[----:B------:R-:W-:Y:S01]  /*4b20*/  CS2R R130, SRZ ;  /* 0x0000000000827805 */ /* 0x000fe2000001ff00 */
[----:B------:R-:W-:Y:S01]  /*4b30*/  CS2R R134, SRZ ;  /* 0x0000000000867805 */ /* 0x000fe2000001ff00 */
[----:B------:R-:W-:Y:S01]  /*4b40*/  CS2R R172, SRZ ;  /* 0x0000000000ac7805 */ /* 0x000fe2000001ff00 */
[----:B------:R-:W-:Y:S01]  /*4b50*/  MOV R174, RZ ;  /* 0x000000ff00ae7202 */ /* 0x000fe20000000f00 */
[----:B------:R-:W-:Y:S01]  /*4b60*/  IMAD.MOV.U32 R176, RZ, RZ, RZ ;  /* 0x000000ffffb07224 */ /* 0x000fe200078e00ff */
[----:B--2---:R1:W-:Y:S04]  /*4b70*/  STS [R143], R0 ;  /* 0x000000008f007388 */ /* 0x0043e80000000800 */
[----:B---3--:R-:W-:Y:S04]  /*4b80*/  STS [R141+0x80], R8 ;  /* 0x000080088d007388 */ /* 0x008fe80000000800 */
[----:B----4-:R-:W-:Y:S04]  /*4b90*/  STS [R140+0x100], R9 ;  /* 0x000100098c007388 */ /* 0x010fe80000000800 */
[----:B------:R-:W-:Y:S04]  /*4ba0*/  STS [R139+0x180], R10 ;  /* 0x0001800a8b007388 */ /* 0x000fe80000000800 */
[----:B------:R-:W-:Y:S04]  /*4bb0*/  STS [R138+0x200], R11 ;  /* 0x0002000b8a007388 */ /* 0x000fe80000000800 */
[----:B------:R-:W-:Y:S04]  /*4bc0*/  STS [R137+0x280], R12 ;  /* 0x0002800c89007388 */ /* 0x000fe80000000800 */
[----:B------:R-:W-:Y:S04]  /*4bd0*/  STS [R136+0x300], R13 ;  /* 0x0003000d88007388 */ /* 0x000fe80000000800 */
[----:B------:R-:W-:Y:S01]  /*4be0*/  STS [R133+0x380], R14 ;  /* 0x0003800e85007388 */ /* 0x000fe20000000800 */
[----:B-1----:R-:W-:-:S03]  /*4bf0*/  IMAD.MOV.U32 R0, RZ, RZ, RZ ;  /* 0x000000ffff007224 */ /* 0x002fc600078e00ff */
[----:B------:R-:W-:Y:S04]  /*4c00*/  STS [R132+0x400], R15 ;  /* 0x0004000f84007388 */ /* 0x000fe80000000800 */
[----:B------:R-:W-:Y:S04]  /*4c10*/  STS [R129+0x480], R16 ;  /* 0x0004801081007388 */ /* 0x000fe80000000800 */
[----:B------:R-:W-:Y:S04]  /*4c20*/  STS [R128+0x500], R17 ;  /* 0x0005001180007388 */ /* 0x000fe80000000800 */
[----:B------:R-:W-:Y:S04]  /*4c30*/  STS [R117+0x580], R18 ;  /* 0x0005801275007388 */ /* 0x000fe80000000800 */
[----:B------:R-:W-:Y:S04]  /*4c40*/  STS [R116+0x600], R19 ;  /* 0x0006001374007388 */ /* 0x000fe80000000800 */
[----:B------:R-:W-:Y:S04]  /*4c50*/  STS [R115+0x680], R20 ;  /* 0x0006801473007388 */ /* 0x000fe80000000800 */
[----:B------:R-:W-:Y:S04]  /*4c60*/  STS [R114+0x700], R65 ;  /* 0x0007004172007388 */ /* 0x000fe80000000800 */
[----:B------:R1:W-:Y:S01]  /*4c70*/  STS [R113+0x780], R64 ;  /* 0x0007804071007388 */ /* 0x0003e20000000800 */
[----:B------:R-:W-:-:S06]  /*4c80*/  NOP ;  /* 0x0000000000007918 */ /* 0x000fcc0000000000 */
[----:B------:R2:W3:Y:S01]  /*4c90*/  @!P3 LDG.E R0, [R2.64] ;  /* 0x000000040200b981 */ /* 0x0004e2000c1e1900 */
[----:B------:R-:W-:-:S03]  /*4ca0*/  ISETP.GE.AND P3, PT, R178, R171, PT ;  /* 0x000000abb200720c */ /* 0x000fc60003f66270 */
[----:B------:R2:W4:Y:S01]  /*4cb0*/  @!P4 LDG.E R67, [R2.64+0x100] ;  /* 0x000100040243c981 */ /* 0x000522000c1e1900 */
[-C--:B------:R-:W-:Y:S01]  /*4cc0*/  ISETP.GE.AND P4, PT, R180, R171.reuse, PT ;  /* 0x000000abb400720c */ /* 0x080fe20003f86270 */
[----:B-1----:R-:W-:Y:S01]  /*4cd0*/  CS2R R64, SRZ ;  /* 0x0000000000407805 */ /* 0x002fe2000001ff00 */
[----:B------:R-:W-:Y:S01]  /*4ce0*/  MOV R115, RZ ;  /* 0x000000ff00737202 */ /* 0x000fe20000000f00 */
        /* <DEDUP_REMOVED lines=22> */
[----:B------:R-:W-:-:S03]  /*4e50*/  IADD3 R5, R142, R159, RZ ;  /* 0x0000009f8e057210 */ /* 0x000fc60007ffe0ff */
[----:B------:R-:W-:Y:S01]  /*4e60*/  LDS R19, [R112] ;  /* 0x0000000070137984 */ /* 0x000fe20000000800 */
[C---:B------:R-:W-:Y:S02]  /*4e70*/  LEA.HI.SX32 R143, R5.reuse, R5, 0x1b ;  /* 0x00000005058f7211 */ /* 0x040fe400078fdaff */
[C---:B0-----:R-:W-:Y:S01]  /*4e80*/  IADD3 R6, R5.reuse, 0x1e0, RZ ;  /* 0x000001e005067810 */ /* 0x041fe20007ffe0ff */
[----:B------:R-:W-:Y:S01]  /*4e90*/  LDS R17, [R112+0x8] ;  /* 0x0000080070117984 */ /* 0x000fe20000000800 */
[C---:B------:R-:W-:Y:S02]  /*4ea0*/  IADD3 R8, R5.reuse, 0x1c0, RZ ;  /* 0x000001c005087810 */ /* 0x040fe40007ffe0ff */
[C---:B------:R-:W-:Y:S01]  /*4eb0*/  IADD3 R10, R5.reuse, 0x1a0, RZ ;  /* 0x000001a0050a7810 */ /* 0x040fe20007ffe0ff */
[----:B------:R-:W-:Y:S01]  /*4ec0*/  LDS R15, [R112+0x10] ;  /* 0x00001000700f7984 */ /* 0x000fe20000000800 */
        /* <DEDUP_REMOVED lines=13> */
[C---:B------:R-:W-:Y:S02]  /*4fa0*/  IADD3 R180, R5.reuse, 0x60, RZ ;  /* 0x0000006005b47810 */ /* 0x040fe40007ffe0ff */
[C---:B------:R-:W-:Y:S02]  /*4fb0*/  IADD3 R182, R5.reuse, 0x40, RZ ;  /* 0x0000004005b67810 */ /* 0x040fe40007ffe0ff */
[----:B------:R-:W-:Y:S02]  /*4fc0*/  IADD3 R184, R5, 0x20, RZ ;  /* 0x0000002005b87810 */ /* 0x000fe40007ffe0ff */
[----:B------:R-:W-:Y:S02]  /*4fd0*/  SHF.L.U32 R143, R143, 0x2, RZ ;  /* 0x000000028f8f7819 */ /* 0x000fe400000006ff */
[-C--:B------:R-:W-:Y:S02]  /*4fe0*/  LEA.HI.SX32 R133, R136, R5.reuse, 0x1b ;  /* 0x0000000588857211 */ /* 0x080fe400078fdaff */
[----:B------:R-:W-:-:S02]  /*4ff0*/  LEA.HI.SX32 R113, R6, R5, 0x1b ;  /* 0x0000000506717211 */ /* 0x000fc400078fdaff */
[-C--:B------:R-:W-:Y:S01]  /*5000*/  LEA.HI.SX32 R114, R8, R5.reuse, 0x1b ;  /* 0x0000000508727211 */ /* 0x080fe200078fdaff */
[----:B------:R-:W-:Y:S01]  /*5010*/  LDS R6, [R112+0x34] ;  /* 0x0000340070067984 */ /* 0x000fe20000000800 */
[-C--:B--2---:R-:W-:Y:S02]  /*5020*/  LEA.HI.SX32 R2, R10, R5.reuse, 0x1b ;  /* 0x000000050a027211 */ /* 0x084fe400078fdaff */
[-C--:B------:R-:W-:Y:S01]  /*5030*/  LEA.HI.SX32 R116, R12, R5.reuse, 0x1b ;  /* 0x000000050c747211 */ /* 0x080fe200078fdaff */
[----:B------:R-:W-:Y:S01]  /*5040*/  LDS R10, [R112+0x24] ;  /* 0x00002400700a7984 */ /* 0x000fe20000000800 */
[-C--:B------:R-:W-:Y:S02]  /*5050*/  LEA.HI.SX32 R117, R14, R5.reuse, 0x1b ;  /* 0x000000050e757211 */ /* 0x080fe400078fdaff */
[-C--:B------:R-:W-:Y:S01]  /*5060*/  LEA.HI.SX32 R128, R16, R5.reuse, 0x1b ;  /* 0x0000000510807211 */ /* 0x080fe200078fdaff */
[----:B------:R-:W-:Y:S01]  /*5070*/  LDS R14, [R112+0x14] ;  /* 0x00001400700e7984 */ /* 0x000fe20000000800 */
[----:B------:R-:W-:-:S02]  /*5080*/  LEA.HI.SX32 R129, R18, R5, 0x1b ;  /* 0x0000000512817211 */ /* 0x000fc400078fdaff */
[-C--:B------:R-:W-:Y:S01]  /*5090*/  LEA.HI.SX32 R132, R20, R5.reuse, 0x1b ;  /* 0x0000000514847211 */ /* 0x080fe200078fdaff */
[----:B------:R-:W-:Y:S01]  /*50a0*/  LDS R18, [R112+0x4] ;  /* 0x0000040070127984 */ /* 0x000fe20000000800 */
[-C--:B------:R-:W-:Y:S02]  /*50b0*/  LEA.HI.SX32 R136, R138, R5.reuse, 0x1b ;  /* 0x000000058a887211 */ /* 0x080fe400078fdaff */
[-C--:B------:R-:W-:Y:S01]  /*50c0*/  LEA.HI.SX32 R137, R140, R5.reuse, 0x1b ;  /* 0x000000058c897211 */ /* 0x080fe200078fdaff */
[----:B------:R-:W-:Y:S01]  /*50d0*/  LDS R20, [R112+0x3c] ;  /* 0x00003c0070147984 */ /* 0x000fe20000000800 */
[-C--:B------:R-:W-:Y:S02]  /*50e0*/  LEA.HI.SX32 R178, R178, R5.reuse, 0x1b ;  /* 0x00000005b2b27211 */ /* 0x080fe400078fdaff */
[-C--:B------:R-:W-:Y:S01]  /*50f0*/  LEA.HI.SX32 R184, R184, R5.reuse, 0x1b ;  /* 0x00000005b8b87211 */ /* 0x080fe200078fdaff */
[----:B------:R-:W0:Y:S01]  /*5100*/  LDS R16, [R112+0xc] ;  /* 0x00000c0070107984 */ /* 0x000e220000000800 */
[----:B------:R-:W-:-:S02]  /*5110*/  LEA.HI.SX32 R180, R180, R5, 0x1b ;  /* 0x00000005b4b47211 */ /* 0x000fc400078fdaff */
[----:B------:R-:W-:Y:S01]  /*5120*/  LEA.HI.SX32 R182, R182, R5, 0x1b ;  /* 0x00000005b6b67211 */ /* 0x000fe200078fdaff */
[----:B------:R-:W1:Y:S04]  /*5130*/  LDS R12, [R112+0x1c] ;  /* 0x00001c00700c7984 */ /* 0x000e680000000800 */
[----:B------:R-:W2:Y:S04]  /*5140*/  LDS R8, [R112+0x2c] ;  /* 0x00002c0070087984 */ /* 0x000ea80000000800 */
[----:B------:R-:W0:Y:S01]  /*5150*/  LDS R5, [R112+0x38] ;  /* 0x0000380070057984 */ /* 0x000e220000000800 */
[----:B------:R-:W-:-:S02]  /*5160*/  SHF.L.U32 R141, R184, 0x2, RZ ;  /* 0x00000002b88d7819 */ /* 0x000fc400000006ff */
[----:B------:R-:W-:Y:S01]  /*5170*/  ISETP.NE.AND P1, PT, R158, RZ, PT ;  /* 0x000000ff9e00720c */ /* 0x000fe20003f25270 */
[----:B------:R-:W-:Y:S01]  /*5180*/  IMAD.SHL.U32 R139, R180, 0x4, RZ ;  /* 0x00000004b48b7824 */ /* 0x000fe200078e00ff */
[----:B------:R-:W-:Y:S02]  /*5190*/  SHF.L.U32 R140, R182, 0x2, RZ ;  /* 0x00000002b68c7819 */ /* 0x000fe400000006ff */
[----:B------:R-:W-:Y:S02]  /*51a0*/  SHF.L.U32 R138, R178, 0x2, RZ ;  /* 0x00000002b28a7819 */ /* 0x000fe400000006ff */
[----:B------:R-:W-:Y:S02]  /*51b0*/  SHF.L.U32 R137, R137, 0x2, RZ ;  /* 0x0000000289897819 */ /* 0x000fe400000006ff */
[----:B------:R-:W-:Y:S01]  /*51c0*/  SHF.L.U32 R136, R136, 0x2, RZ ;  /* 0x0000000288887819 */ /* 0x000fe200000006ff */
[----:B------:R-:W-:Y:S01]  /*51d0*/  IMAD.SHL.U32 R132, R132, 0x4, RZ ;  /* 0x0000000484847824 */ /* 0x000fe200078e00ff */
[----:B------:R-:W-:-:S02]  /*51e0*/  SHF.L.U32 R133, R133, 0x2, RZ ;  /* 0x0000000285857819 */ /* 0x000fc400000006ff */
[----:B------:R-:W-:Y:S02]  /*51f0*/  SHF.L.U32 R129, R129, 0x2, RZ ;  /* 0x0000000281817819 */ /* 0x000fe400000006ff */
[----:B------:R-:W-:Y:S02]  /*5200*/  SHF.L.U32 R128, R128, 0x2, RZ ;  /* 0x0000000280807819 */ /* 0x000fe400000006ff */
[----:B------:R-:W-:Y:S02]  /*5210*/  SHF.L.U32 R117, R117, 0x2, RZ ;  /* 0x0000000275757819 */ /* 0x000fe400000006ff */
[----:B------:R-:W-:Y:S02]  /*5220*/  SHF.L.U32 R116, R116, 0x2, RZ ;  /* 0x0000000274747819 */ /* 0x000fe400000006ff */
[----:B------:R-:W-:Y:S02]  /*5230*/  SHF.L.U32 R114, R114, 0x2, RZ ;  /* 0x0000000272727819 */ /* 0x000fe400000006ff */
[----:B------:R-:W-:-:S02]  /*5240*/  SHF.L.U32 R113, R113, 0x2, RZ ;  /* 0x0000000271717819 */ /* 0x000fc400000006ff */
[----:B------:R-:W-:-:S04]  /*5250*/  LOP3.LUT P0, RZ, R158, 0x1f, RZ, 0xc0, !PT ;  /* 0x0000001f9eff7812 */ /* 0x000fc8000780c0ff */
[----:B------:R-:W-:Y:S01]  /*5260*/  ISETP.LT.OR P0, PT, R144, 0x2, P0 ;  /* 0x000000029000780c */ /* 0x000fe20000701670 */
[----:B------:R-:W-:-:S12]  /*5270*/  FMUL.FTZ R177, R111, R78 ;  /* 0x0000004e6fb17220 */ /* 0x000fd80000410000 */
[----:B------:R-:W-:-:S05]  /*5280*/  @!P0 IADD3 R3, R144, -0x2, RZ ;  /* 0xfffffffe90038810 */ /* 0x000fca0007ffe0ff */
[----:B------:R-:W-:Y:S02]  /*5290*/  @!P0 IMAD R3, R3, c[0x0][0x16c], R26 ;  /* 0x00005b0003038a24 */ /* 0x000fe400078e021a */
[----:B------:R-:W-:-:S04]  /*52a0*/  FMUL.FTZ R227, R109, R76 ;  /* 0x0000004c6de37220 */ /* 0x000fc80000410000 */
[----:B0-----:R-:W-:Y:S02]  /*52b0*/  FMUL.FTZ R227, R16, R227 ;  /* 0x000000e310e37220 */ /* 0x001fe40000410000 */
[----:B------:R-:W-:Y:S02]  /*52c0*/  FMUL.FTZ R224, R104, R73 ;  /* 0x0000004968e07220 */ /* 0x000fe40000410000 */
[----:B------:R-:W-:Y:S02]  /*52d0*/  FMUL.FTZ R175, R105, R72 ;  /* 0x0000004869af7220 */ /* 0x000fe40000410000 */
[----:B------:R-:W-:Y:S01]  /*52e0*/  FMUL.FTZ R224, R13, R224 ;  /* 0x000000e00de07220 */ /* 0x000fe20000410000 */
[----:B---3--:R0:W-:Y:S02]  /*52f0*/  STS [R143+0x1080], R0 ;  /* 0x001080008f007388 */ /* 0x0081e40000000800 */
[----:B0-----:R-:W-:-:S04]  /*5300*/  FMUL.FTZ R0, R21, 1.4426950216293334961 ;  /* 0x3fb8aa3b15007820 */ /* 0x001fc80000410000 */
[----:B------:R-:W-:Y:S01]  /*5310*/  FMUL.FTZ R201, R0, R79 ;  /* 0x0000004f00c97220 */ /* 0x000fe20000410000 */
[----:B----4-:R0:W-:Y:S04]  /*5320*/  STS [R141+0x1100], R4 ;  /* 0x001100048d007388 */ /* 0x0101e80000000800 */
[----:B------:R-:W-:Y:S01]  /*5330*/  STS [R140+0x1180], R67 ;  /* 0x001180438c007388 */ /* 0x000fe20000000800 */
[----:B------:R-:W3:Y:S03]  /*5340*/  MUFU.EX2 R201, R201 ;  /* 0x000000c900c97308 */ /* 0x000ee60000000800 */
[----:B------:R-:W-:Y:S01]  /*5350*/  STS [R139+0x1200], R64 ;  /* 0x001200408b007388 */ /* 0x000fe20000000800 */
[----:B0-----:R-:W-:-:S03]  /*5360*/  LEA R4, R159, R142, 0x4 ;  /* 0x0000008e9f047211 */ /* 0x001fc600078e20ff */
[----:B------:R0:W-:Y:S04]  /*5370*/  STS [R138+0x1280], R115 ;  /* 0x001280738a007388 */ /* 0x0001e80000000800 */
[----:B------:R-:W-:Y:S01]  /*5380*/  STS [R137+0x1300], R66 ;  /* 0x0013004289007388 */ /* 0x000fe20000000800 */
[----:B------:R-:W-:-:S03]  /*5390*/  LEA.HI.SX32 R112, R4, R4, 0x1b ;  /* 0x0000000404707211 */ /* 0x000fc600078fdaff */
[----:B------:R-:W-:Y:S01]  /*53a0*/  STS [R136+0x1380], R65 ;  /* 0x0013804188007388 */ /* 0x000fe20000000800 */
[----:B0-----:R-:W-:Y:S01]  /*53b0*/  IMAD.SHL.U32 R115, R2, 0x4, RZ ;  /* 0x0000000402737824 */ /* 0x001fe200078e00ff */
[----:B------:R-:W-:Y:S02]  /*53c0*/  LEA R2, R25, R26, 0x8 ;  /* 0x0000001a19027211 */ /* 0x000fe400078e40ff */
[----:B------:R-:W-:Y:S01]  /*53d0*/  STS [R133+0x1400], R130 ;  /* 0x0014008285007388 */ /* 0x000fe20000000800 */
[----:B------:R-:W-:-:S03]  /*53e0*/  @P1 IADD3 R2, R158, 0x200, RZ ;  /* 0x000002009e021810 */ /* 0x000fc60007ffe0ff */
[----:B------:R0:W-:Y:S01]  /*53f0*/  STS [R132+0x1480], R131 ;  /* 0x0014808384007388 */ /* 0x0001e20000000800 */
[----:B------:R-:W-:-:S03]  /*5400*/  SHF.L.U32 R112, R112, 0x2, RZ ;  /* 0x0000000270707819 */ /* 0x000fc600000006ff */
[----:B------:R-:W-:Y:S01]  /*5410*/  STS [R129+0x1500], R134 ;  /* 0x0015008681007388 */ /* 0x000fe20000000800 */
[----:B------:R-:W-:-:S03]  /*5420*/  SHF.L.U32 R4, R2, 0x2, RZ ;  /* 0x0000000202047819 */ /* 0x000fc600000006ff */
[----:B------:R-:W-:Y:S04]  /*5430*/  STS [R128+0x1580], R135 ;  /* 0x0015808780007388 */ /* 0x000fe80000000800 */
[----:B------:R-:W-:Y:S04]  /*5440*/  STS [R117+0x1600], R172 ;  /* 0x001600ac75007388 */ /* 0x000fe80000000800 */
[----:B------:R-:W-:Y:S04]  /*5450*/  STS [R116+0x1680], R171 ;  /* 0x001680ab74007388 */ /* 0x000fe80000000800 */
[----:B------:R-:W-:Y:S04]  /*5460*/  STS [R115+0x1700], R174 ;  /* 0x001700ae73007388 */ /* 0x000fe80000000800 */
[----:B------:R-:W-:Y:S04]  /*5470*/  STS [R114+0x1780], R173 ;  /* 0x001780ad72007388 */ /* 0x000fe80000000800 */
[----:B------:R-:W-:Y:S01]  /*5480*/  STS [R113+0x1800], R176 ;  /* 0x001800b071007388 */ /* 0x000fe20000000800 */
[----:B------:R-:W-:-:S06]  /*5490*/  NOP ;  /* 0x0000000000007918 */ /* 0x000fcc0000000000 */
        /* <DEDUP_REMOVED lines=16> */
[----:B---3--:R3:W-:Y:S01]  /*55a0*/  STS [R4+0x4640], R201 ;  /* 0x004640c904007388 */ /* 0x0087e20000000800 */
[----:B------:R-:W-:-:S02]  /*55b0*/  FMUL.FTZ R196, R0, R78 ;  /* 0x0000004e00c47220 */ /* 0x000fc40000410000 */
[C---:B------:R-:W-:Y:S02]  /*55c0*/  FMUL.FTZ R198, R0.reuse, R77 ;  /* 0x0000004d00c67220 */ /* 0x040fe40000410000 */
[C---:B------:R-:W-:Y:S02]  /*55d0*/  FMUL.FTZ R232, R0.reuse, R76 ;  /* 0x0000004c00e87220 */ /* 0x040fe40000410000 */
[----:B------:R-:W1:Y:S01]  /*55e0*/  MUFU.EX2 R196, R196 ;  /* 0x000000c400c47308 */ /* 0x000e620000000800 */
[----:B0-----:R-:W-:Y:S01]  /*55f0*/  IMAD.MOV.U32 R131, RZ, RZ, RZ ;  /* 0x000000ffff837224 */ /* 0x001fe200078e00ff */
[----:B------:R-:W-:Y:S01]  /*5600*/  MOV R130, 0x3f800000 ;  /* 0x3f80000000827802 */ /* 0x000fe20000000f00 */
[----:B------:R-:W-:Y:S01]  /*5610*/  @!P0 IMAD.WIDE R2, R3, 0x8, R124 ;  /* 0x0000000803028825 */ /* 0x000fe200078e027c */
[----:B------:R-:W-:Y:S03]  /*5620*/  BAR.SYNC.DEFER_BLOCKING 0x0 ;  /* 0x0000000000007b1d */ /* 0x000fe60000010000 */
[----:B------:R-:W-:-:S03]  /*5630*/  FMUL.FTZ R194, R0, R75 ;  /* 0x0000004b00c27220 */ /* 0x000fc60000410000 */
[----:B------:R-:W0:Y:S01]  /*5640*/  MUFU.EX2 R198, R198 ;  /* 0x000000c600c67308 */ /* 0x000e220000000800 */
[----:B---3--:R-:W-:Y:S02]  /*5650*/  FMUL.FTZ R4, R110, R79 ;  /* 0x0000004f6e047220 */ /* 0x008fe40000410000 */
[----:B------:R-:W-:-:S05]  /*5660*/  FMUL.FTZ R199, R0, R74 ;  /* 0x0000004a00c77220 */ /* 0x000fca0000410000 */
[----:B------:R-:W3:Y:S01]  /*5670*/  MUFU.EX2 R232, R232 ;  /* 0x000000e800e87308 */ /* 0x000ee20000000800 */
[----:B------:R-:W-:Y:S02]  /*5680*/  FMUL.FTZ R231, R19, R4 ;  /* 0x0000000413e77220 */ /* 0x000fe40000410000 */
[----:B------:R-:W-:-:S05]  /*5690*/  FMUL.FTZ R237, R0, R73 ;  /* 0x0000004900ed7220 */ /* 0x000fca0000410000 */
[----:B------:R-:W0:Y:S01]  /*56a0*/  MUFU.EX2 R194, R194 ;  /* 0x000000c200c27308 */ /* 0x000e220000000800 */
[----:B------:R1:W5:Y:S01]  /*56b0*/  @!P0 LDG.E.64 R130, [R2.64] ;  /* 0x0000000402828981 */ /* 0x000362000c1e1b00 */
[----:B------:R-:W-:Y:S02]  /*56c0*/  FMUL.FTZ R193, R0, R72 ;  /* 0x0000004800c17220 */ /* 0x000fe40000410000 */
[----:B-1----:R-:W-:Y:S02]  /*56d0*/  FMUL.FTZ R2, R108, R77 ;  /* 0x0000004d6c027220 */ /* 0x002fe40000410000 */
[----:B------:R-:W-:Y:S02]  /*56e0*/  FMUL.FTZ R3, R18, R177 ;  /* 0x000000b112037220 */ /* 0x000fe40000410000 */
[----:B------:R-:W1:Y:S01]  /*56f0*/  MUFU.EX2 R199, R199 ;  /* 0x000000c700c77308 */ /* 0x000e620000000800 */
[----:B------:R-:W-:Y:S02]  /*5700*/  FMUL.FTZ R229, R17, R2 ;  /* 0x0000000211e57220 */ /* 0x000fe40000410000 */
[----:B------:R-:W-:-:S02]  /*5710*/  FFMA.FTZ R2, R231, R196, R3 ;  /* 0x000000c4e7027223 */ /* 0x000fc40000010003 */
[----:B------:R-:W-:Y:S02]  /*5720*/  FMUL.FTZ R176, R106, R75 ;  /* 0x0000004b6ab07220 */ /* 0x000fe40000410000 */
[----:B0-----:R-:W-:Y:S01]  /*5730*/  FFMA.FTZ R2, R198, R2, R229 ;  /* 0x00000002c6027223 */ /* 0x001fe200000100e5 */
[----:B------:R-:W0:Y:S01]  /*5740*/  MUFU.EX2 R237, R237 ;  /* 0x000000ed00ed7308 */ /* 0x000e220000000800 */
[----:B------:R-:W-:Y:S02]  /*5750*/  FMUL.FTZ R4, R15, R176 ;  /* 0x000000b00f047220 */ /* 0x000fe40000410000 */
[----:B---3--:R-:W-:Y:S02]  /*5760*/  FFMA.FTZ R65, R232, R2, R227 ;  /* 0x00000002e8417223 */ /* 0x008fe400000100e3 */
[----:B------:R-:W-:-:S03]  /*5770*/  FMUL.FTZ R3, R107, R74 ;  /* 0x0000004a6b037220 */ /* 0x000fc60000410000 */
[----:B------:R-:W3:Y:S01]  /*5780*/  MUFU.EX2 R193, R193 ;  /* 0x000000c100c17308 */ /* 0x000ee20000000800 */
[----:B------:R-:W-:Y:S02]  /*5790*/  FMUL.FTZ R202, R0, R71 ;  /* 0x0000004700ca7220 */ /* 0x000fe40000410000 */
[----:B------:R-:W-:Y:S02]  /*57a0*/  FFMA.FTZ R65, R194, R65, R4 ;  /* 0x00000041c2417223 */ /* 0x000fe40000010004 */
[----:B------:R-:W-:Y:S02]  /*57b0*/  FMUL.FTZ R192, R14, R3 ;  /* 0x000000030ec07220 */ /* 0x000fe40000410000 */
[----:B------:R-:W-:Y:S02]  /*57c0*/  FMUL.FTZ R3, R201, R196 ;  /* 0x000000c4c9037220 */ /* 0x000fe40000410000 */
[----:B------:R-:W-:Y:S01]  /*57d0*/  FMUL.FTZ R242, R0, R70 ;  /* 0x0000004600f27220 */ /* 0x000fe20000410000 */
[----:B------:R-:W2:Y:S01]  /*57e0*/  MUFU.EX2 R202, R202 ;  /* 0x000000ca00ca7308 */ /* 0x000ea20000000800 */
[----:B-1----:R-:W-:-:S02]  /*57f0*/  FFMA.FTZ R65, R199, R65, R192 ;  /* 0x00000041c7417223 */ /* 0x002fc400000100c0 */
[----:B------:R-:W-:Y:S02]  /*5800*/  FMUL.FTZ R3, R198, R3 ;  /* 0x00000003c6037220 */ /* 0x000fe40000410000 */
[----:B------:R-:W-:Y:S02]  /*5810*/  FMUL.FTZ R172, R0, R69 ;  /* 0x0000004500ac7220 */ /* 0x000fe40000410000 */
[----:B------:R-:W-:Y:S01]  /*5820*/  FMUL.FTZ R64, R12, R175 ;  /* 0x000000af0c407220 */ /* 0x000fe20000410000 */
[----:B------:R-:W1:Y:S01]  /*5830*/  MUFU.EX2 R242, R242 ;  /* 0x000000f200f27308 */ /* 0x000e620000000800 */
[----:B0-----:R-:W-:Y:S01]  /*5840*/  FFMA.FTZ R2, R237, R65, R224 ;  /* 0x00000041ed027223 */ /* 0x001fe200000100e0 */
[----:B------:R-:W-:Y:S01]  /*5850*/  ISETP.NE.AND P0, PT, R158, 0x3f, PT ;  /* 0x0000003f9e00780c */ /* 0x000fe20003f05270 */
[----:B------:R-:W-:Y:S02]  /*5860*/  FMUL.FTZ R3, R232, R3 ;  /* 0x00000003e8037220 */ /* 0x000fe40000410000 */
[----:B---3--:R-:W-:-:S02]  /*5870*/  FFMA.FTZ R64, R193, R2, R64 ;  /* 0x00000002c1407223 */ /* 0x008fc40000010040 */
[----:B------:R-:W-:Y:S01]  /*5880*/  FMUL.FTZ R2, R102, R71 ;  /* 0x0000004766027220 */ /* 0x000fe20000410000 */
[----:B------:R-:W0:Y:S01]  /*5890*/  MUFU.EX2 R172, R172 ;  /* 0x000000ac00ac7308 */ /* 0x000e220000000800 */
[----:B------:R-:W-:Y:S02]  /*58a0*/  FMUL.FTZ R4, R194, R3 ;  /* 0x00000003c2047220 */ /* 0x000fe40000410000 */
[----:B------:R-:W-:Y:S02]  /*58b0*/  FMUL.FTZ R135, R103, R70 ;  /* 0x0000004667877220 */ /* 0x000fe40000410000 */
[----:B------:R-:W-:Y:S02]  /*58c0*/  FMUL.FTZ R171, R11, R2 ;  /* 0x000000020bab7220 */ /* 0x000fe40000410000 */
[----:B------:R-:W-:Y:S01]  /*58d0*/  FMUL.FTZ R4, R199, R4 ;  /* 0x00000004c7047220 */ /* 0x000fe20000410000 */
[----:B------:R3:W3:Y:S01]  /*58e0*/  @P0 LDS R185, [R158.X4+0x4e44] ;  /* 0x004e44009eb90984 */ /* 0x0006e20000004800 */
[----:B------:R-:W-:-:S02]  /*58f0*/  FMUL.FTZ R191, R0, R60 ;  /* 0x0000003c00bf7220 */ /* 0x000fc40000410000 */
[----:B------:R-:W-:Y:S02]  /*5900*/  FMUL.FTZ R174, R100, R69 ;  /* 0x0000004564ae7220 */ /* 0x000fe40000410000 */
[----:B------:R-:W-:Y:S02]  /*5910*/  FMUL.FTZ R135, R10, R135 ;  /* 0x000000870a877220 */ /* 0x000fe40000410000 */
[----:B--2---:R-:W-:Y:S02]  /*5920*/  FFMA.FTZ R64, R202, R64, R171 ;  /* 0x00000040ca407223 */ /* 0x004fe400000100ab */
[----:B------:R-:W-:Y:S02]  /*5930*/  FMUL.FTZ R4, R237, R4 ;  /* 0x00000004ed047220 */ /* 0x000fe40000410000 */
[----:B------:R-:W-:Y:S01]  /*5940*/  FMUL.FTZ R182, R0, R55 ;  /* 0x0000003700b67220 */ /* 0x000fe20000410000 */
[----:B------:R-:W2:Y:S01]  /*5950*/  MUFU.EX2 R191, R191 ;  /* 0x000000bf00bf7308 */ /* 0x000ea20000000800 */
[----:B------:R-:W-:-:S02]  /*5960*/  FMUL.FTZ R183, R9, R174 ;  /* 0x000000ae09b77220 */ /* 0x000fc40000410000 */
[----:B-1----:R-:W-:Y:S02]  /*5970*/  FFMA.FTZ R65, R242, R64, R135 ;  /* 0x00000040f2417223 */ /* 0x002fe40000010087 */
[----:B------:R-:W-:Y:S02]  /*5980*/  FMUL.FTZ R3, R193, R4 ;  /* 0x00000004c1037220 */ /* 0x000fe40000410000 */
[----:B------:R-:W-:Y:S01]  /*5990*/  FMUL.FTZ R134, R0, R52 ;  /* 0x0000003400867220 */ /* 0x000fe20000410000 */
[----:B------:R-:W1:Y:S01]  /*59a0*/  MUFU.EX2 R182, R182 ;  /* 0x000000b600b67308 */ /* 0x000e620000000800 */
[----:B0-----:R-:W-:Y:S02]  /*59b0*/  FFMA.FTZ R183, R172, R65, R183 ;  /* 0x00000041acb77223 */ /* 0x001fe400000100b7 */
        /* <DEDUP_REMOVED lines=8> */
[----:B------:R-:W0:Y:S01]  /*5a40*/  MUFU.EX2 R187, R187 ;  /* 0x000000bb00bb7308 */ /* 0x000e220000000800 */
[----:B------:R-:W-:-:S02]  /*5a50*/  FMUL.FTZ R184, R0, R44 ;  /* 0x0000002c00b87220 */ /* 0x000fc40000410000 */
[----:B------:R-:W-:Y:S02]  /*5a60*/  FMUL.FTZ R173, R99, R52 ;  /* 0x0000003463ad7220 */ /* 0x000fe40000410000 */
[----:B------:R-:W-:Y:S02]  /*5a70*/  FMUL.FTZ R3, R7, R2 ;  /* 0x0000000207037220 */ /* 0x000fe40000410000 */
[C---:B--2---:R-:W-:Y:S02]  /*5a80*/  FFMA.FTZ R183, R191.reuse, R183, R4 ;  /* 0x000000b7bfb77223 */ /* 0x044fe40000010004 */
[----:B------:R-:W-:Y:S01]  /*5a90*/  FMUL.FTZ R65, R191, R64 ;  /* 0x00000040bf417220 */ /* 0x000fe20000410000 */
[----:B------:R-:W2:Y:S01]  /*5aa0*/  MUFU.EX2 R184, R184 ;  /* 0x000000b800b87308 */ /* 0x000ea20000000800 */
[----:B------:R-:W-:Y:S02]  /*5ab0*/  FMUL.FTZ R0, R6, R173 ;  /* 0x000000ad06007220 */ /* 0x000fe40000410000 */
[----:B-1----:R-:W-:-:S02]  /*5ac0*/  FFMA.FTZ R183, R182, R183, R3 ;  /* 0x000000b7b6b77223 */ /* 0x002fc40000010003 */
[----:B------:R-:W-:Y:S02]  /*5ad0*/  FMUL.FTZ R65, R182, R65 ;  /* 0x00000041b6417220 */ /* 0x000fe40000410000 */
[----:B------:R-:W-:Y:S02]  /*5ae0*/  FMUL.FTZ R2, R96, R47 ;  /* 0x0000002f60027220 */ /* 0x000fe40000410000 */
[C---:B0-----:R-:W-:Y:S02]  /*5af0*/  FFMA.FTZ R183, R134.reuse, R183, R0 ;  /* 0x000000b786b77223 */ /* 0x041fe40000010000 */
[----:B------:R-:W-:Y:S02]  /*5b00*/  FMUL.FTZ R0, R134, R65 ;  /* 0x0000004186007220 */ /* 0x000fe40000410000 */
[----:B------:R-:W-:Y:S02]  /*5b10*/  FMUL.FTZ R65, R97, R44 ;  /* 0x0000002c61417220 */ /* 0x000fe40000410000 */
[----:B------:R-:W-:-:S02]  /*5b20*/  FMUL.FTZ R2, R5, R2 ;  /* 0x0000000205027220 */ /* 0x000fc40000410000 */
[C---:B------:R-:W-:Y:S02]  /*5b30*/  FMUL.FTZ R195, R187.reuse, R0 ;  /* 0x00000000bbc37220 */ /* 0x040fe40000410000 */
[----:B------:R-:W-:Y:S01]  /*5b40*/  FMUL.FTZ R0, R20, R65 ;  /* 0x0000004114007220 */ /* 0x000fe20000410000 */
[----:B------:R-:W-:Y:S01]  /*5b50*/  BSSY B0, `(.L_x_3472) ;  /* 0x000000d000007945 */ /* 0x000fe20003800000 */
[----:B------:R-:W-:Y:S02]  /*5b60*/  FFMA.FTZ R65, R187, R183, R2 ;  /* 0x000000b7bb417223 */ /* 0x000fe40000010002 */
[C---:B--2---:R-:W-:Y:S02]  /*5b70*/  FMUL.FTZ R64, R184.reuse, R195 ;  /* 0x000000c3b8407220 */ /* 0x044fe40000410000 */
[----:B------:R-:W-:Y:S01]  /*5b80*/  FFMA.FTZ R65, R184, R65, R0 ;  /* 0x00000041b8417223 */ /* 0x000fe20000010000 */
[----:B------:R-:W-:Y:S05]  /*5b90*/  @P0 BRA `(.L_x_3473) ;  /* 0x0000008000000947 */ /* 0x000fea0003800000 */
[----:B---34-:R-:W-:Y:S01]  /*5ba0*/  ISETP.NE.AND P0, PT, R144, c[0x0][0x174], PT ;  /* 0x00005d0090007a0c */ /* 0x018fe20003f05270 */
[----:B------:R-:W-:-:S12]  /*5bb0*/  IMAD.MOV.U32 R185, RZ, RZ, 0x3f800000 ;  /* 0x3f800000ffb97424 */ /* 0x000fd800078e00ff */
[----:B------:R-:W-:-:S04]  /*5bc0*/  @P0 IADD3 R200, -R147, c[0x0][0x174], RZ ;  /* 0x00005d0093c80a10 */ /* 0x000fc80007ffe1ff */
[----:B------:R-:W-:-:S04]  /*5bd0*/  @P0 LEA.HI R183, R200, R200, RZ, 0x1 ;  /* 0x000000c8c8b70211 */ /* 0x000fc800078f08ff */
[----:B------:R-:W-:-:S04]  /*5be0*/  @P0 LOP3.LUT R183, R183, 0xfffffe, RZ, 0xc0, !PT ;  /* 0x00fffffeb7b70812 */ /* 0x000fc800078ec0ff */
[----:B------:R-:W-:-:S04]  /*5bf0*/  @P0 IADD3 R183, -R183, R200, RZ ;  /* 0x000000c8b7b70210 */ /* 0x000fc80007ffe1ff */
[----:B------:R-:W-:-:S05]  /*5c00*/  @P0 LEA R183, R183, R26, 0x8 ;  /* 0x0000001ab7b70211 */ /* 0x000fca00078e40ff */
[----:B------:R0:W1:Y:S02]  /*5c10*/  @P0 LDS R185, [R183.X4+0x4640] ;  /* 0x00464000b7b90984 */ /* 0x0000640000004800 */
.L_x_3473:
[----:B---34-:R-:W-:Y:S05]  /*5c20*/  BSYNC B0 ;  /* 0x0000000000007941 */ /* 0x018fea0003800000 */
.L_x_3472:
        /* <DEDUP_REMOVED lines=21> */
[----:B--2---:R-:W2:Y:S02]  /*5d80*/  LDS.128 R64, [R158.X16+0x4230] ;  /* 0x004230009e407984 */ /* 0x004ea4000000cc00 */
[----:B--2---:R-:W-:-:S02]  /*5d90*/  FFMA.FTZ R67, R65, R66, R67 ;  /* 0x0000004241437223 */ /* 0x004fc40000010043 */
[----:B------:R-:W-:Y:S01]  /*5da0*/  FMUL.FTZ R66, R64, R66 ;  /* 0x0000004240427220 */ /* 0x000fe20000410000 */
[----:B------:R-:W-:Y:S05]  /*5db0*/  BRA.DIV ~URZ, `(.L_x_3476) ;  /* 0x00004c127f007947 */ /* 0x000fea000b800000 */
[----:B------:R2:W3:Y:S02]  /*5dc0*/  SHFL.UP PT, R179, R66, 0x1, RZ ;  /* 0x0420000042b37989 */ /* 0x0004e400000e00ff */
.L_x_3531:
[----:B------:R-:W-:Y:S05]  /*5dd0*/  BRA.DIV ~URZ, `(.L_x_3477) ;  /* 0x00004c727f007947 */ /* 0x000fea000b800000 */
[----:B------:R-:W4:Y:S01]  /*5de0*/  SHFL.UP PT, R64, R67, 0x1, RZ ;  /* 0x0420000043407989 */ /* 0x000f2200000e00ff */
[----:B------:R-:W-:-:S13]  /*5df0*/  ISETP.GE.AND P0, PT, R159, 0x1, PT ;  /* 0x000000019f00780c */ /* 0x000fda0003f06270 */
[C---:B----4-:R-:W-:Y:S02]  /*5e00*/  @P0 FFMA.FTZ R67, R66.reuse, R64, R67 ;  /* 0x0000004042430223 */ /* 0x050fe40000010043 */
[----:B--23--:R-:W-:Y:S01]  /*5e10*/  @P0 FMUL.FTZ R66, R66, R179 ;  /* 0x000000b342420220 */ /* 0x00cfe20000410000 */
[----:B------:R-:W-:Y:S02]  /*5e20*/  ISETP.GE.AND P0, PT, R159, 0x2, PT ;  /* 0x000000029f00780c */ /* 0x000fe40003f06270 */
[----:B------:R-:W2:Y:S04]  /*5e30*/  SHFL.UP PT, R64, R67, 0x2, RZ ;  /* 0x0440000043407989 */ /* 0x000ea800000e00ff */
[----:B------:R-:W3:Y:S07]  /*5e40*/  SHFL.UP PT, R65, R66, 0x2, RZ ;  /* 0x0440000042417989 */ /* 0x000eee00000e00ff */
[----:B--2---:R-:W-:-:S02]  /*5e50*/  @P0 FFMA.FTZ R67, R64, R66, R67 ;  /* 0x0000004240430223 */ /* 0x004fc40000010043 */
[----:B---3--:R-:W-:-:S03]  /*5e60*/  @P0 FMUL.FTZ R66, R65, R66 ;  /* 0x0000004241420220 */ /* 0x008fc60000410000 */
[----:B------:R-:W2:Y:S01]  /*5e70*/  SHFL.UP PT, R64, R67, 0x4, RZ ;  /* 0x0480000043407989 */ /* 0x000ea200000e00ff */
[----:B------:R-:W-:-:S03]  /*5e80*/  ISETP.GE.AND P0, PT, R159, 0x4, PT ;  /* 0x000000049f00780c */ /* 0x000fc60003f06270 */
[----:B------:R-:W3:Y:S10]  /*5e90*/  SHFL.UP PT, R65, R66, 0x4, RZ ;  /* 0x0480000042417989 */ /* 0x000ef400000e00ff */
[----:B--2---:R-:W-:-:S02]  /*5ea0*/  @P0 FFMA.FTZ R67, R66, R64, R67 ;  /* 0x0000004042430223 */ /* 0x004fc40000010043 */
[----:B---3--:R-:W-:-:S03]  /*5eb0*/  @P0 FMUL.FTZ R66, R66, R65 ;  /* 0x0000004142420220 */ /* 0x008fc60000410000 */
[----:B------:R-:W2:Y:S01]  /*5ec0*/  SHFL.UP PT, R64, R67, 0x8, RZ ;  /* 0x0500000043407989 */ /* 0x000ea200000e00ff */
[----:B------:R-:W-:-:S03]  /*5ed0*/  ISETP.GE.AND P0, PT, R159, 0x8, PT ;  /* 0x000000089f00780c */ /* 0x000fc60003f06270 */
[----:B------:R-:W3:Y:S10]  /*5ee0*/  SHFL.UP PT, R65, R66, 0x8, RZ ;  /* 0x0500000042417989 */ /* 0x000ef400000e00ff */
[----:B--2---:R-:W-:-:S02]  /*5ef0*/  @P0 FFMA.FTZ R67, R66, R64, R67 ;  /* 0x0000004042430223 */ /* 0x004fc40000010043 */
[----:B---3--:R-:W-:-:S03]  /*5f00*/  @P0 FMUL.FTZ R66, R66, R65 ;  /* 0x0000004142420220 */ /* 0x008fc60000410000 */
[----:B------:R2:W3:Y:S01]  /*5f10*/  SHFL.UP PT, R64, R67, 0x10, RZ ;  /* 0x0600000043407989 */ /* 0x0004e200000e00ff */
[----:B------:R-:W-:-:S03]  /*5f20*/  MOV R178, R67 ;  /* 0x0000004300b27202 */ /* 0x000fc60000000f00 */
[----:B------:R2:W4:Y:S01]  /*5f30*/  SHFL.UP PT, R180, R66, 0x10, RZ ;  /* 0x0600000042b47989 */ /* 0x00052200000e00ff */
[----:B------:R-:W-:-:S03]  /*5f40*/  MOV R179, R66 ;  /* 0x0000004200b37202 */ /* 0x000fc60000000f00 */
.L_x_3532:
[----:B------:R-:W-:Y:S02]  /*5f50*/  ISETP.GE.AND P0, PT, R159, 0x10, PT ;  /* 0x000000109f00780c */ /* 0x000fe40003f06270 */
[----:B--2---:R-:W-:-:S11]  /*5f60*/  MOV R67, R178 ;  /* 0x000000b200437202 */ /* 0x004fd60000000f00 */
[-C--:B---3--:R-:W-:Y:S02]  /*5f70*/  @P0 FFMA.FTZ R67, R64, R179.reuse, R67 ;  /* 0x000000b340430223 */ /* 0x088fe40000010043 */
[----:B----4-:R-:W-:Y:S01]  /*5f80*/  @P0 FMUL.FTZ R179, R180, R179 ;  /* 0x000000b3b4b30220 */ /* 0x010fe20000410000 */
[----:B------:R-:W-:Y:S05]  /*5f90*/  BRA.CONV ~URZ, `(.L_x_3478) ;  /* 0x000000637f007947 */ /* 0x000fea000b800000 */
[----:B------:R-:W-:Y:S01]  /*5fa0*/  HFMA2.MMA R213, -RZ, RZ, 0, 1.847743988037109375e-06 ;  /* 0x0000001fffd57435 */ /* 0x000fe200000001ff */
[----:B------:R-:W-:Y:S01]  /*5fb0*/  IMAD.MOV.U32 R212, RZ, RZ, R179 ;  /* 0x000000ffffd47224 */ /* 0x000fe200078e00b3 */
[----:B------:R-:W-:Y:S02]  /*5fc0*/  MOV R211, 0x1f ;  /* 0x0000001f00d37802 */ /* 0x000fe40000000f00 */
[----:B------:R-:W-:Y:S02]  /*5fd0*/  MOV R214, 0xffffffff ;  /* 0xffffffff00d67802 */ /* 0x000fe40000000f00 */
[----:B------:R-:W-:Y:S02]  /*5fe0*/  MOV R64, 0x6000 ;  /* 0x0000600000407802 */ /* 0x000fe40000000f00 */
[----:B01---5:R-:W-:Y:S05]  /*5ff0*/  CALL.REL.NOINC `($__internal_139_$__cuda_sm70_shflsync_idx_p) ;  /* 0x000058a000007944 */ /* 0x023fea0003c00000 */
.L_x_3478:
[----:B------:R-:W-:Y:S05]  /*6000*/  BRA.CONV ~URZ, `(.L_x_3479) ;  /* 0x000000637f007947 */ /* 0x000fea000b800000 */
[----:B-1----:R-:W-:Y:S01]  /*6010*/  HFMA2.MMA R211, -RZ, RZ, 0, 1.847743988037109375e-06 ;  /* 0x0000001fffd37435 */ /* 0x002fe200000001ff */
[----:B0-----:R-:W-:Y:S01]  /*6020*/  MOV R212, R67 ;  /* 0x0000004300d47202 */ /* 0x001fe20000000f00 */
[----:B------:R-:W-:Y:S01]  /*6030*/  IMAD.MOV.U32 R213, RZ, RZ, 0x1f ;  /* 0x0000001fffd57424 */ /* 0x000fe200078e00ff */
[----:B------:R-:W-:-:S02]  /*6040*/  MOV R214, 0xffffffff ;  /* 0xffffffff00d67802 */ /* 0x000fc40000000f00 */
[----:B------:R-:W-:Y:S02]  /*6050*/  MOV R64, 0x6070 ;  /* 0x0000607000407802 */ /* 0x000fe40000000f00 */
[----:B-----5:R-:W-:Y:S05]  /*6060*/  CALL.REL.NOINC `($__internal_139_$__cuda_sm70_shflsync_idx_p) ;  /* 0x0000583000007944 */ /* 0x020fea0003c00000 */
.L_x_3479:
[----:B------:R-:W-:Y:S05]  /*6070*/  BRA.DIV ~URZ, `(.L_x_3480) ;  /* 0x00004e727f007947 */ /* 0x000fea000b800000 */
[----:B------:R2:W3:Y:S04]  /*6080*/  SHFL.UP PT, R178, R179, 0x1, RZ ;  /* 0x04200000b3b27989 */ /* 0x0004e800000e00ff */
[----:B-----5:R-:W4:Y:S04]  /*6090*/  SHFL.IDX PT, R130, R130, RZ, 0x1f ;  /* 0x00001fff82827589 */ /* 0x020f2800000e0000 */
[----:B------:R2:W0:Y:S04]  /*60a0*/  SHFL.IDX PT, R65, R131, RZ, 0x1f ;  /* 0x00001fff83417589 */ /* 0x00042800000e0000 */
[----:B------:R2:W1:Y:S02]  /*60b0*/  SHFL.UP PT, R179, R67, 0x1, RZ ;  /* 0x0420000043b37989 */ /* 0x00046400000e00ff */
.L_x_3533:
[----:B--2---:R-:W2:Y:S01]  /*60c0*/  LDS.64 R66, [R158.X16+0x4230] ;  /* 0x004230009e427984 */ /* 0x004ea2000000ca00 */
[----:B----4-:R-:W-:Y:S01]  /*60d0*/  MOV R64, R130 ;  /* 0x0000008200407202 */ /* 0x010fe20000000f00 */
[----:B01-3--:R-:W-:-:S04]  /*60e0*/  @P1 FFMA.FTZ R65, R65, R178, R179 ;  /* 0x000000b241411223 */ /* 0x00bfc800000100b3 */
[----:B------:R-:W-:Y:S02]  /*60f0*/  @P1 FMUL.FTZ R64, R64, R178 ;  /* 0x000000b240401220 */ /* 0x000fe40000410000 */
[C---:B--2---:R-:W-:Y:S02]  /*6100*/  FFMA.FTZ R67, R66.reuse, R65, R67 ;  /* 0x0000004142437223 */ /* 0x044fe40000010043 */
[----:B------:R-:W-:-:S05]  /*6110*/  FMUL.FTZ R66, R66, R64 ;  /* 0x0000004042427220 */ /* 0x000fca0000410000 */
[----:B------:R0:W-:Y:S02]  /*6120*/  STS.128 [R158.X16+0x4230], R64 ;  /* 0x004230409e007388 */ /* 0x0001e4000000cc00 */
.L_x_3475:
[----:B--2---:R-:W-:Y:S05]  /*6130*/  BSYNC B0 ;  /* 0x0000000000007941 */ /* 0x004fea0003800000 */
.L_x_3474:
[----:B------:R-:W-:Y:S01]  /*6140*/  WARPSYNC 0xffffffff ;  /* 0xffffffff00007948 */ /* 0x000fe20003800000 */
[----:B------:R-:W-:Y:S01]  /*6150*/  BAR.SYNC.DEFER_BLOCKING 0x0 ;  /* 0x0000000000007b1d */ /* 0x000fe20000010000 */
[----:B01----:R-:W-:Y:S01]  /*6160*/  FMUL.FTZ R66, R184, R185 ;  /* 0x000000b9b8427220 */ /* 0x003fe20000410000 */
[----:B------:R-:W-:Y:S01]  /*6170*/  LOP3.LUT P0, RZ, R158, 0x1f, RZ, 0xc0, !PT ;  /* 0x0000001f9eff7812 */ /* 0x000fe2000780c0ff */
[----:B------:R-:W-:Y:S01]  /*6180*/  FFMA.FTZ R65, R184, R188, R207 ;  /* 0x000000bcb8417223 */ /* 0x000fe200000100cf */
[----:B-----5:R-:W-:Y:S01]  /*6190*/  HFMA2.MMA R131, -RZ, RZ, 0, 0 ;  /* 0x00000000ff837435 */ /* 0x020fe200000001ff */
[C---:B------:R-:W-:Y:S01]  /*61a0*/  FMUL.FTZ R67, R187.reuse, R66 ;  /* 0x00000042bb437220 */ /* 0x040fe20000410000 */
[----:B------:R-:W-:Y:S01]  /*61b0*/  ISETP.GE.OR P0, PT, R144, c[0x0][0x174], P0 ;  /* 0x00005d0090007a0c */ /* 0x000fe20000706670 */
[----:B------:R-:W-:Y:S01]  /*61c0*/  FFMA.FTZ R65, R187, R65, R186 ;  /* 0x00000041bb417223 */ /* 0x000fe200000100ba */
[----:B------:R-:W-:Y:S01]  /*61d0*/  BSSY B0, `(.L_x_3481) ;  /* 0x0000067000007945 */ /* 0x000fe20003800000 */
[----:B------:R-:W-:-:S02]  /*61e0*/  FMUL.FTZ R180, R18, R177 ;  /* 0x000000b112b47220 */ /* 0x000fc40000410000 */
[C---:B------:R-:W-:Y:S02]  /*61f0*/  FMUL.FTZ R67, R134.reuse, R67 ;  /* 0x0000004386437220 */ /* 0x040fe40000410000 */
[----:B------:R-:W-:Y:S02]  /*6200*/  FFMA.FTZ R65, R134, R65, R205 ;  /* 0x0000004186417223 */ /* 0x000fe400000100cd */
[C---:B------:R-:W-:Y:S02]  /*6210*/  FMUL.FTZ R66, R182.reuse, R67 ;  /* 0x00000043b6427220 */ /* 0x040fe40000410000 */
[----:B------:R-:W-:Y:S02]  /*6220*/  FFMA.FTZ R65, R182, R65, R189 ;  /* 0x00000041b6417223 */ /* 0x000fe400000100bd */
[C---:B------:R-:W-:Y:S02]  /*6230*/  FMUL.FTZ R67, R191.reuse, R66 ;  /* 0x00000042bf437220 */ /* 0x040fe40000410000 */
[----:B------:R-:W-:-:S02]  /*6240*/  FFMA.FTZ R65, R191, R65, R190 ;  /* 0x00000041bf417223 */ /* 0x000fc400000100be */
[----:B------:R-:W-:Y:S01]  /*6250*/  FMUL.FTZ R181, R15, R176 ;  /* 0x000000b00fb57220 */ /* 0x000fe20000410000 */
[----:B------:R-:W0:Y:S01]  /*6260*/  LDS R64, [R158.X8+0x4234] ;  /* 0x004234009e407984 */ /* 0x000e220000008800 */
[C---:B------:R-:W-:Y:S02]  /*6270*/  FMUL.FTZ R67, R172.reuse, R67 ;  /* 0x00000043ac437220 */ /* 0x040fe40000410000 */
[----:B------:R-:W-:Y:S02]  /*6280*/  FFMA.FTZ R65, R172, R65, R245 ;  /* 0x00000041ac417223 */ /* 0x000fe400000100f5 */
[C---:B------:R-:W-:Y:S02]  /*6290*/  FMUL.FTZ R67, R242.reuse, R67 ;  /* 0x00000043f2437220 */ /* 0x040fe40000410000 */
[----:B------:R-:W-:Y:S02]  /*62a0*/  FFMA.FTZ R65, R242, R65, R203 ;  /* 0x00000041f2417223 */ /* 0x000fe400000100cb */
[----:B------:R-:W-:-:S02]  /*62b0*/  FMUL.FTZ R176, R12, R175 ;  /* 0x000000af0cb07220 */ /* 0x000fc40000410000 */
[----:B------:R-:W-:Y:S02]  /*62c0*/  FFMA.FTZ R65, R202, R65, R241 ;  /* 0x00000041ca417223 */ /* 0x000fe400000100f1 */
[----:B------:R-:W-:Y:S02]  /*62d0*/  FMUL.FTZ R177, R9, R174 ;  /* 0x000000ae09b17220 */ /* 0x000fe40000410000 */
[----:B------:R-:W-:Y:S02]  /*62e0*/  FFMA.FTZ R65, R193, R65, R238 ;  /* 0x00000041c1417223 */ /* 0x000fe400000100ee */
[----:B------:R-:W-:Y:S02]  /*62f0*/  IMAD.MOV.U32 R130, RZ, RZ, 0x3f800000 ;  /* 0x3f800000ff827424 */ /* 0x000fe400078e00ff */
[----:B------:R-:W-:Y:S02]  /*6300*/  FFMA.FTZ R65, R237, R65, R200 ;  /* 0x00000041ed417223 */ /* 0x000fe400000100c8 */
[----:B------:R-:W-:-:S02]  /*6310*/  FMUL.FTZ R175, R6, R173 ;  /* 0x000000ad06af7220 */ /* 0x000fc40000410000 */
[----:B------:R-:W-:Y:S01]  /*6320*/  FFMA.FTZ R65, R199, R65, R234 ;  /* 0x00000041c7417223 */ /* 0x000fe200000100ea */
[----:B------:R1:W2:Y:S01]  /*6330*/  @!P0 LDS.64 R130, [R26.X8+0x4f40] ;  /* 0x004f40001a828984 */ /* 0x0002a20000008a00 */
[----:B------:R-:W-:Y:S02]  /*6340*/  ISETP.GT.U32.AND P0, PT, R158, 0x1f, PT ;  /* 0x0000001f9e00780c */ /* 0x000fe40003f04070 */
        /* <DEDUP_REMOVED lines=42> */
.L_x_3534:
        /* <DEDUP_REMOVED lines=26> */
.L_x_3535:
        /* <DEDUP_REMOVED lines=11> */
.L_x_3482:
[----:B-12---:R-:W-:Y:S05]  /*6840*/  BSYNC B0 ;  /* 0x0000000000007941 */ /* 0x006fea0003800000 */
.L_x_3481:
[----:B------:R-:W-:Y:S01]  /*6850*/  WARPSYNC 0xffffffff ;  /* 0xffffffff00007948 */ /* 0x000fe20003800000 */
[----:B------:R-:W-:Y:S01]  /*6860*/  BAR.SYNC.DEFER_BLOCKING 0x0 ;  /* 0x0000000000007b1d */ /* 0x000fe20000010000 */
[C---:B------:R-:W-:Y:S01]  /*6870*/  ISETP.NE.AND P0, PT, R158.reuse, RZ, PT ;  /* 0x000000ff9e00720c */ /* 0x040fe20003f05270 */
[----:B0-----:R-:W-:Y:S01]  /*6880*/  FMUL.FTZ R65, R111, R78 ;  /* 0x0000004e6f417220 */ /* 0x001fe20000410000 */
[C---:B------:R-:W-:Y:S01]  /*6890*/  IADD3 R223, R158.reuse, 0x40, RZ ;  /* 0x000000409edf7810 */ /* 0x040fe20007ffe0ff */
[----:B------:R-:W-:Y:S01]  /*68a0*/  FADD.FTZ R231, -R231, R201 ;  /* 0x000000c9e7e77221 */ /* 0x000fe20000010100 */
[----:B------:R-:W-:Y:S01]  /*68b0*/  IADD3 R221, R158, 0xc0, RZ ;  /* 0x000000c09edd7810 */ /* 0x000fe20007ffe0ff */
[----:B------:R-:W-:Y:S01]  /*68c0*/  FMUL.FTZ R228, R18, R65 ;  /* 0x0000004112e47220 */ /* 0x000fe20000410000 */
[C---:B------:R-:W-:Y:S01]  /*68d0*/  IADD3 R219, R158.reuse, 0x140, RZ ;  /* 0x000001409edb7810 */ /* 0x040fe20007ffe0ff */
[----:B------:R-:W-:Y:S01]  /*68e0*/  FADD.FTZ R229, -R229, R180 ;  /* 0x000000b4e5e57221 */ /* 0x000fe20000010100 */
[----:B------:R-:W-:Y:S01]  /*68f0*/  IADD3 R217, R158, 0x1c0, RZ ;  /* 0x000001c09ed97810 */ /* 0x000fe20007ffe0ff */
[----:B------:R-:W-:Y:S01]  /*6900*/  FFMA.FTZ R65, R196, R201, R228 ;  /* 0x000000c9c4417223 */ /* 0x000fe200000100e4 */
[C---:B------:R-:W-:Y:S01]  /*6910*/  IADD3 R215, R158.reuse, 0x240, RZ ;  /* 0x000002409ed77810 */ /* 0x040fe20007ffe0ff */
        /* <DEDUP_REMOVED lines=8> */
[----:B------:R-:W-:Y:S01]  /*69a0*/  FMUL.FTZ R180, R93, R180 ;  /* 0x000000b45db47220 */ /* 0x000fe20000410000 */
[-C--:B------:R-:W-:Y:S01]  /*69b0*/  LEA.HI.SX32 R223, R223, R158.reuse, 0x1b ;  /* 0x0000009edfdf7211 */ /* 0x080fe200078fdaff */
[----:B------:R-:W-:Y:S01]  /*69c0*/  FMUL.FTZ R252, R90, R181 ;  /* 0x000000b55afc7220 */ /* 0x000fe20000410000 */
[-C--:B------:R-:W-:Y:S01]  /*69d0*/  LEA.HI.SX32 R221, R221, R158.reuse, 0x1b ;  /* 0x0000009edddd7211 */ /* 0x080fe200078fdaff */
[----:B------:R-:W0:Y:S01]  /*69e0*/  LDS R64, [R158.X8+0x4444] ;  /* 0x004444009e407984 */ /* 0x000e220000008800 */
[-C--:B------:R-:W-:Y:S01]  /*69f0*/  LEA.HI.SX32 R219, R219, R158.reuse, 0x1b ;  /* 0x0000009edbdb7211 */ /* 0x080fe200078fdaff */
[----:B------:R-:W-:Y:S01]  /*6a00*/  FADD.FTZ R181, -R135, R179 ;  /* 0x000000b387b57221 */ /* 0x000fe20000010100 */
[-C--:B------:R-:W-:Y:S01]  /*6a10*/  LEA.HI.SX32 R217, R217, R158.reuse, 0x1b ;  /* 0x0000009ed9d97211 */ /* 0x080fe200078fdaff */
[----:B------:R1:W-:Y:S01]  /*6a20*/  @!P0 STS.64 [R26.X8+0x4f40], R130 ;  /* 0x004f40821a008388 */ /* 0x0003e20000008a00 */
[-C--:B------:R-:W-:Y:S01]  /*6a30*/  LEA.HI.SX32 R215, R215, R158.reuse, 0x1b ;  /* 0x0000009ed7d77211 */ /* 0x080fe200078fdaff */
[----:B------:R-:W-:Y:S01]  /*6a40*/  IMAD R135, R165, c[0x0][0x2b8], RZ ;  /* 0x0000ae00a5877a24 */ /* 0x000fe200078e02ff */
[-C--:B------:R-:W-:Y:S01]  /*6a50*/  LEA.HI.SX32 R213, R213, R158.reuse, 0x1b ;  /* 0x0000009ed5d57211 */ /* 0x080fe200078fdaff */
[----:B------:R-:W-:Y:S01]  /*6a60*/  FMUL.FTZ R250, R92, R183 ;  /* 0x000000b75cfa7220 */ /* 0x000fe20000410000 */
[-C--:B------:R-:W-:Y:S01]  /*6a70*/  LEA.HI.SX32 R211, R211, R158.reuse, 0x1b ;  /* 0x0000009ed3d37211 */ /* 0x080fe200078fdaff */
[----:B------:R-:W-:Y:S01]  /*6a80*/  IMAD R135, R166, c[0x0][0x2bc], R135 ;  /* 0x0000af00a6877a24 */ /* 0x000fe200078e0287 */
[----:B------:R-:W-:Y:S01]  /*6a90*/  LEA.HI.SX32 R209, R209, R158, 0x1b ;  /* 0x0000009ed1d17211 */ /* 0x000fe200078fdaff */
[----:B------:R-:W-:Y:S01]  /*6aa0*/  BSSY B0, `(.L_x_3485) ;  /* 0x00000c0000007945 */ /* 0x000fe20003800000 */
[----:B0-----:R-:W-:Y:S01]  /*6ab0*/  FFMA.FTZ R185, R64, R185, R188 ;  /* 0x000000b940b97223 */ /* 0x001fe200000100bc */
[----:B------:R-:W-:-:S03]  /*6ac0*/  P2R R64, PR, RZ, 0x1 ;  /* 0x00000001ff407803 */ /* 0x000fc60000000000 */
[----:B------:R-:W-:Y:S02]  /*6ad0*/  FFMA.FTZ R184, R184, R185, R207 ;  /* 0x000000b9b8b87223 */ /* 0x000fe400000100cf */
[----:B------:R-:W-:Y:S02]  /*6ae0*/  FMUL.FTZ R188, R185, R44 ;  /* 0x0000002cb9bc7220 */ /* 0x000fe40000410000 */
[----:B------:R-:W-:Y:S02]  /*6af0*/  FFMA.FTZ R187, R187, R184, R186 ;  /* 0x000000b8bbbb7223 */ /* 0x000fe400000100ba */
[----:B------:R-:W-:Y:S02]  /*6b00*/  FMUL.FTZ R204, R97, R188 ;  /* 0x000000bc61cc7220 */ /* 0x000fe40000410000 */
[----:B------:R-:W-:Y:S01]  /*6b10*/  FFMA.FTZ R186, R134, R187, R205 ;  /* 0x000000bb86ba7223 */ /* 0x000fe200000100cd */
[----:B------:R-:W-:Y:S01]  /*6b20*/  IADD3 R205, R158, 0x200, RZ ;  /* 0x000002009ecd7810 */ /* 0x000fe20007ffe0ff */
[----:B------:R-:W-:-:S02]  /*6b30*/  FMUL.FTZ R244, R187, R52 ;  /* 0x00000034bbf47220 */ /* 0x000fc40000410000 */
[----:B------:R-:W-:Y:S01]  /*6b40*/  FFMA.FTZ R189, R182, R186, R189 ;  /* 0x000000bab6bd7223 */ /* 0x000fe200000100bd */
[----:B------:R-:W-:Y:S01]  /*6b50*/  SHF.L.U32 R182, R158, 0x4, RZ ;  /* 0x000000049eb67819 */ /* 0x000fe200000006ff */
[----:B------:R-:W-:Y:S01]  /*6b60*/  FMUL.FTZ R66, R99, R244 ;  /* 0x000000f463427220 */ /* 0x000fe20000410000 */
[----:B------:R-:W-:Y:S01]  /*6b70*/  LEA.HI.SX32 R216, R205, R158, 0x1b ;  /* 0x0000009ecdd87211 */ /* 0x000fe200078fdaff */
[----:B------:R-:W-:Y:S01]  /*6b80*/  FFMA.FTZ R190, R191, R189, R190 ;  /* 0x000000bdbfbe7223 */ /* 0x000fe200000100be */
[----:B------:R-:W-:Y:S01]  /*6b90*/  LEA.HI.SX32 R249, R182, R182, 0x1b ;  /* 0x000000b6b6f97211 */ /* 0x000fe200078fdaff */
[----:B------:R-:W-:Y:S02]  /*6ba0*/  FMUL.FTZ R191, R184, R47 ;  /* 0x0000002fb8bf7220 */ /* 0x000fe40000410000 */
[----:B------:R-:W-:Y:S02]  /*6bb0*/  FFMA.FTZ R245, R172, R190, R245 ;  /* 0x000000beacf57223 */ /* 0x000fe400000100f5 */
[----:B------:R-:W-:Y:S01]  /*6bc0*/  FMUL.FTZ R240, R189, R60 ;  /* 0x0000003cbdf07220 */ /* 0x000fe20000410000 */
[----:B------:R0:W-:Y:S01]  /*6bd0*/  STS [R249.X4+0x2134], R66 ;  /* 0x00213442f9007388 */ /* 0x0001e20000004800 */
[----:B------:R-:W-:Y:S01]  /*6be0*/  FFMA.FTZ R242, R242, R245, R203 ;  /* 0x000000f5f2f27223 */ /* 0x000fe200000100cb */
[----:B------:R-:W-:Y:S01]  /*6bf0*/  IADD3 R203, R158, 0x380, RZ ;  /* 0x000003809ecb7810 */ /* 0x000fe20007ffe0ff */
[----:B------:R-:W-:Y:S01]  /*6c00*/  FMUL.FTZ R64, R96, R191 ;  /* 0x000000bf60407220 */ /* 0x000fe20000410000 */
[----:B------:R-:W-:Y:S01]  /*6c10*/  STS [R249.X4+0x213c], R204 ;  /* 0x00213cccf9007388 */ /* 0x000fe20000004800 */
[----:B------:R-:W-:Y:S01]  /*6c20*/  FFMA.FTZ R241, R202, R242, R241 ;  /* 0x000000f2caf17223 */ /* 0x000fe200000100f1 */
[----:B------:R-:W-:Y:S01]  /*6c30*/  LEA.HI.SX32 R210, R203, R158, 0x1b ;  /* 0x0000009ecbd27211 */ /* 0x000fe200078fdaff */
[----:B------:R-:W-:Y:S01]  /*6c40*/  FMUL.FTZ R247, R242, R71 ;  /* 0x00000047f2f77220 */ /* 0x000fe20000410000 */
[----:B------:R2:W-:Y:S01]  /*6c50*/  STS [R249.X4+0x2138], R64 ;  /* 0x00213840f9007388 */ /* 0x0005e20000004800 */
[----:B------:R-:W-:-:S02]  /*6c60*/  FFMA.FTZ R238, R193, R241, R238 ;  /* 0x000000f1c1ee7223 */ /* 0x000fc400000100ee */
[----:B------:R-:W-:Y:S02]  /*6c70*/  FMUL.FTZ R239, R190, R69 ;  /* 0x00000045beef7220 */ /* 0x000fe40000410000 */
[----:B------:R-:W-:Y:S02]  /*6c80*/  FFMA.FTZ R237, R237, R238, R200 ;  /* 0x000000eeeded7223 */ /* 0x000fe400000100c8 */
[----:B-1----:R-:W-:Y:S02]  /*6c90*/  FMUL.FTZ R130, R101, R240 ;  /* 0x000000f065827220 */ /* 0x002fe40000410000 */
[----:B------:R-:W-:Y:S02]  /*6ca0*/  FFMA.FTZ R234, R199, R237, R234 ;  /* 0x000000edc7ea7223 */ /* 0x000fe400000100ea */
[----:B------:R-:W-:Y:S01]  /*6cb0*/  FMUL.FTZ R248, R241, R72 ;  /* 0x00000048f1f87220 */ /* 0x000fe20000410000 */
[----:B------:R1:W-:Y:S01]  /*6cc0*/  STS [R249.X4+0x212c], R130 ;  /* 0x00212c82f9007388 */ /* 0x0003e20000004800 */
[----:B------:R-:W-:-:S02]  /*6cd0*/  FFMA.FTZ R235, R194, R234, R235 ;  /* 0x000000eac2eb7223 */ /* 0x000fc400000100eb */
[----:B0-----:R-:W-:Y:S02]  /*6ce0*/  FMUL.FTZ R66, R102, R247 ;  /* 0x000000f766427220 */ /* 0x001fe40000410000 */
[----:B------:R-:W-:Y:S02]  /*6cf0*/  FFMA.FTZ R232, R232, R235, R197 ;  /* 0x000000ebe8e87223 */ /* 0x000fe400000100c5 */
[----:B--2---:R-:W-:Y:S01]  /*6d00*/  FMUL.FTZ R64, R100, R239 ;  /* 0x000000ef64407220 */ /* 0x004fe20000410000 */
[----:B------:R0:W-:Y:S01]  /*6d10*/  STS [R249.X4+0x2120], R66 ;  /* 0x00212042f9007388 */ /* 0x0001e20000004800 */
[----:B------:R-:W-:Y:S02]  /*6d20*/  FFMA.FTZ R233, R198, R232, R233 ;  /* 0x000000e8c6e97223 */ /* 0x000fe400000100e9 */
[----:B------:R-:W-:Y:S01]  /*6d30*/  FMUL.FTZ R131, R238, R73 ;  /* 0x00000049ee837220 */ /* 0x000fe20000410000 */
[----:B------:R2:W-:Y:S01]  /*6d40*/  STS [R249.X4+0x2128], R64 ;  /* 0x00212840f9007388 */ /* 0x0005e20000004800 */
[----:B------:R-:W-:-:S02]  /*6d50*/  FFMA.FTZ R230, R196, R233, R195 ;  /* 0x000000e9c4e67223 */ /* 0x000fc400000100c3 */
[----:B-1----:R-:W-:Y:S02]  /*6d60*/  FMUL.FTZ R130, R105, R248 ;  /* 0x000000f869827220 */ /* 0x002fe40000410000 */
[----:B------:R-:W-:Y:S02]  /*6d70*/  FMUL.FTZ R198, R106, R75 ;  /* 0x0000004b6ac67220 */ /* 0x000fe40000410000 */
[----:B0-----:R-:W-:Y:S01]  /*6d80*/  FMUL.FTZ R66, R230, R79 ;  /* 0x0000004fe6427220 */ /* 0x001fe20000410000 */
[----:B------:R0:W-:Y:S01]  /*6d90*/  STS [R249.X4+0x211c], R130 ;  /* 0x00211c82f9007388 */ /* 0x0001e20000004800 */
[----:B------:R-:W-:Y:S02]  /*6da0*/  FMUL.FTZ R243, R186, R55 ;  /* 0x00000037baf37220 */ /* 0x000fe40000410000 */
[----:B--2---:R-:W-:Y:S02]  /*6db0*/  FMUL.FTZ R64, R104, R131 ;  /* 0x0000008368407220 */ /* 0x004fe40000410000 */
[----:B------:R-:W-:-:S02]  /*6dc0*/  FMUL.FTZ R67, R15, R198 ;  /* 0x000000c60f437220 */ /* 0x000fc40000410000 */
[----:B------:R-:W-:Y:S01]  /*6dd0*/  FFMA.FTZ R195, R231, R66, RZ ;  /* 0x00000042e7c37223 */ /* 0x000fe200000100ff */
[----:B------:R1:W-:Y:S01]  /*6de0*/  STS [R249.X4+0x2118], R64 ;  /* 0x00211840f9007388 */ /* 0x0003e20000004800 */
[----:B------:R-:W-:Y:S02]  /*6df0*/  FMUL.FTZ R202, R98, R243 ;  /* 0x000000f362ca7220 */ /* 0x000fe40000410000 */
[----:B0-----:R-:W-:Y:S02]  /*6e00*/  FMUL.FTZ R130, R233, R78 ;  /* 0x0000004ee9827220 */ /* 0x001fe40000410000 */
[----:B------:R-:W-:Y:S01]  /*6e10*/  FMUL.FTZ R236, R245, R70 ;  /* 0x00000046f5ec7220 */ /* 0x000fe20000410000 */
[----:B------:R0:W-:Y:S01]  /*6e20*/  STS [R249.X4+0x2130], R202 ;  /* 0x002130caf9007388 */ /* 0x0001e20000004800 */
[----:B------:R-:W-:Y:S02]  /*6e30*/  FMUL.FTZ R197, R232, R77 ;  /* 0x0000004de8c57220 */ /* 0x000fe40000410000 */
[----:B------:R-:W-:-:S02]  /*6e40*/  FMUL.FTZ R200, R103, R236 ;  /* 0x000000ec67c87220 */ /* 0x000fc40000410000 */
[----:B-1----:R-:W-:Y:S02]  /*6e50*/  FFMA.FTZ R64, R194, R183, R67 ;  /* 0x000000b7c2407223 */ /* 0x002fe40000010043 */
[----:B------:R-:W-:Y:S01]  /*6e60*/  FFMA.FTZ R194, R228, R130, R195 ;  /* 0x00000082e4c27223 */ /* 0x000fe200000100c3 */
[----:B------:R1:W-:Y:S01]  /*6e70*/  STS [R249.X4+0x2124], R200 ;  /* 0x002124c8f9007388 */ /* 0x0003e20000004800 */
[----:B------:R-:W-:Y:S02]  /*6e80*/  FMUL.FTZ R196, R235, R76 ;  /* 0x0000004cebc47220 */ /* 0x000fe40000410000 */
[----:B------:R-:W-:Y:S02]  /*6e90*/  FFMA.FTZ R194, R229, R197, R194 ;  /* 0x000000c5e5c27223 */ /* 0x000fe400000100c2 */
[----:B0-----:R-:W-:Y:S02]  /*6ea0*/  FMUL.FTZ R202, R237, R74 ;  /* 0x0000004aedca7220 */ /* 0x001fe40000410000 */
[----:B------:R-:W-:-:S02]  /*6eb0*/  FMUL.FTZ R199, R234, R75 ;  /* 0x0000004beac77220 */ /* 0x000fc40000410000 */
[----:B------:R-:W-:Y:S02]  /*6ec0*/  FFMA.FTZ R195, R227, R196, R194 ;  /* 0x000000c4e3c37223 */ /* 0x000fe400000100c2 */
[----:B------:R-:W-:Y:S02]  /*6ed0*/  FMUL.FTZ R192, R111, R130 ;  /* 0x000000826fc07220 */ /* 0x000fe40000410000 */
[----:B------:R-:W-:Y:S02]  /*6ee0*/  FMUL.FTZ R204, R107, R202 ;  /* 0x000000ca6bcc7220 */ /* 0x000fe40000410000 */
[----:B-1----:R-:W-:Y:S01]  /*6ef0*/  FMUL.FTZ R200, R106, R199 ;  /* 0x000000c76ac87220 */ /* 0x002fe20000410000 */
[----:B------:R-:W-:Y:S01]  /*6f00*/  STS [R249.X4+0x2104], R192 ;  /* 0x002104c0f9007388 */ /* 0x000fe20000004800 */
[----:B------:R-:W-:Y:S02]  /*6f10*/  FMUL.FTZ R198, R109, R196 ;  /* 0x000000c46dc67220 */ /* 0x000fe40000410000 */
[----:B------:R-:W-:Y:S01]  /*6f20*/  FMUL.FTZ R194, R108, R197 ;  /* 0x000000c56cc27220 */ /* 0x000fe20000410000 */
[----:B------:R-:W-:Y:S01]  /*6f30*/  STS [R249.X4+0x2114], R204 ;  /* 0x002114ccf9007388 */ /* 0x000fe20000004800 */
[----:B------:R-:W-:Y:S01]  /*6f40*/  FMUL.FTZ R130, R110, R66 ;  /* 0x000000426e827220 */ /* 0x000fe20000410000 */
[C---:B------:R-:W-:Y:S01]  /*6f50*/  IADD3 R197, R158.reuse, 0x180, RZ ;  /* 0x000001809ec57810 */ /* 0x040fe20007ffe0ff */
[----:B------:R-:W-:Y:S01]  /*6f60*/  FADD.FTZ R226, -R67, R64 ;  /* 0x0000004043e27221 */ /* 0x000fe20000010100 */
[----:B------:R-:W-:Y:S01]  /*6f70*/  STS [R249.X4+0x2110], R200 ;  /* 0x002110c8f9007388 */ /* 0x000fe20000004800 */
[----:B------:R-:W-:Y:S01]  /*6f80*/  FMUL.FTZ R66, R95, R201 ;  /* 0x000000c95f427220 */ /* 0x000fe20000410000 */
[----:B------:R-:W-:Y:S01]  /*6f90*/  IADD3 R67, R158, 0x80, RZ ;  /* 0x000000809e437810 */ /* 0x000fe20007ffe0ff */
[----:B------:R-:W-:Y:S01]  /*6fa0*/  FFMA.FTZ R196, R226, R199, R195 ;  /* 0x000000c7e2c47223 */ /* 0x000fe200000100c3 */
[----:B------:R-:W-:Y:S01]  /*6fb0*/  STS [R249.X4+0x210c], R198 ;  /* 0x00210cc6f9007388 */ /* 0x000fe20000004800 */
[----:B------:R-:W-:Y:S01]  /*6fc0*/  FMUL.FTZ R207, R105, R72 ;  /* 0x0000004869cf7220 */ /* 0x000fe20000410000 */
[C---:B------:R-:W-:Y:S01]  /*6fd0*/  IADD3 R195, R158.reuse, 0x100, RZ ;  /* 0x000001009ec37810 */ /* 0x040fe20007ffe0ff */
[----:B------:R-:W-:Y:S01]  /*6fe0*/  FFMA.FTZ R196, R225, R202, R196 ;  /* 0x000000cae1c47223 */ /* 0x000fe200000100c4 */
[----:B------:R-:W-:Y:S01]  /*6ff0*/  STS [R249.X4+0x2108], R194 ;  /* 0x002108c2f9007388 */ /* 0x000fe20000004800 */
[----:B------:R-:W-:Y:S01]  /*7000*/  IADD3 R199, R158, 0x280, RZ ;  /* 0x000002809ec77810 */ /* 0x000fe20007ffe0ff */
[----:B------:R-:W-:Y:S01]  /*7010*/  FMUL.FTZ R208, R12, R207 ;  /* 0x000000cf0cd07220 */ /* 0x000fe20000410000 */
[----:B------:R-:W-:Y:S01]  /*7020*/  IADD3 R201, R158, 0x300, RZ ;  /* 0x000003009ec97810 */ /* 0x000fe20007ffe0ff */
[----:B------:R0:W-:Y:S01]  /*7030*/  STS [R249.X4+0x2100], R130 ;  /* 0x00210082f9007388 */ /* 0x0001e20000004800 */
[-C--:B------:R-:W-:Y:S01]  /*7040*/  LEA.HI.SX32 R222, R67, R158.reuse, 0x1b ;  /* 0x0000009e43de7211 */ /* 0x080fe200078fdaff */
[----:B------:R-:W-:Y:S01]  /*7050*/  FFMA.FTZ R131, R224, R131, R196 ;  /* 0x00000083e0837223 */ /* 0x000fe200000100c4 */
[-C--:B------:R-:W-:Y:S01]  /*7060*/  LEA.HI.SX32 R220, R195, R158.reuse, 0x1b ;  /* 0x0000009ec3dc7211 */ /* 0x080fe200078fdaff */
[----:B------:R-:W-:Y:S01]  /*7070*/  BAR.SYNC.DEFER_BLOCKING 0x0 ;  /* 0x0000000000007b1d */ /* 0x000fe20000010000 */
[----:B------:R-:W-:Y:S01]  /*7080*/  LEA.HI.SX32 R218, R197, R158, 0x1b ;  /* 0x0000009ec5da7211 */ /* 0x000fe200078fdaff */
[----:B------:R-:W-:Y:S01]  /*7090*/  FFMA.FTZ R67, R193, R178, R208 ;  /* 0x000000b2c1437223 */ /* 0x000fe200000100d0 */
[----:B------:R-:W-:Y:S01]  /*70a0*/  LEA.HI.SX32 R214, R199, R158, 0x1b ;  /* 0x0000009ec7d67211 */ /* 0x000fe200078fdaff */
[----:B------:R-:W-:Y:S01]  /*70b0*/  FMUL.FTZ R64, R91, R64 ;  /* 0x000000405b407220 */ /* 0x000fe20000410000 */
[----:B------:R-:W-:Y:S01]  /*70c0*/  LEA.HI.SX32 R212, R201, R158, 0x1b ;  /* 0x0000009ec9d47211 */ /* 0x000fe200078fdaff */
[----:B0-----:R-:W-:-:S02]  /*70d0*/  FMUL.FTZ R130, R94, R65 ;  /* 0x000000415e827220 */ /* 0x001fc40000410000 */
[----:B------:R-:W-:Y:S02]  /*70e0*/  FMUL.FTZ R65, R89, R178 ;  /* 0x000000b259417220 */ /* 0x000fe40000410000 */
[----:B------:R-:W-:Y:S02]  /*70f0*/  FADD.FTZ R178, -R171, R176 ;  /* 0x000000b0abb27221 */ /* 0x000fe40000010100 */
[----:B------:R-:W-:-:S04]  /*7100*/  FADD.FTZ R208, -R208, R67 ;  /* 0x00000043d0d07221 */ /* 0x000fc80000010100 */
[----:B------:R-:W-:Y:S02]  /*7110*/  FFMA.FTZ R248, R208, R248, R131 ;  /* 0x000000f8d0f87223 */ /* 0x000fe40000010083 */
[----:B------:R-:W-:Y:S02]  /*7120*/  IMAD R131, R165, c[0x0][0x298], RZ ;  /* 0x0000a600a5837a24 */ /* 0x000fe400078e02ff */
[----:B------:R-:W-:Y:S02]  /*7130*/  FFMA.FTZ R248, R178, R247, R248 ;  /* 0x000000f7b2f87223 */ /* 0x000fe400000100f8 */
[----:B------:R-:W-:Y:S01]  /*7140*/  IMAD R131, R166, c[0x0][0x29c], R131 ;  /* 0x0000a700a6837a24 */ /* 0x000fe200078e0283 */
        /* <DEDUP_REMOVED lines=19> */
[----:B-----5:R-:W-:-:S03]  /*7280*/  FMUL.FTZ R66, R100, R69 ;  /* 0x0000004564427220 */ /* 0x020fc60000410000 */
[----:B------:R5:W-:Y:S01]  /*7290*/  STS [R249.X4+0x3190], R64 ;  /* 0x00319040f9007388 */ /* 0x000be20000004800 */
[----:B------:R-:W-:Y:S02]  /*72a0*/  FMUL.FTZ R171, R9, R66 ;  /* 0x0000004209ab7220 */ /* 0x000fe40000410000 */
[----:B------:R-:W-:Y:S01]  /*72b0*/  FMUL.FTZ R66, R88, R67 ;  /* 0x0000004358427220 */ /* 0x000fe20000410000 */
[----:B------:R-:W-:Y:S01]  /*72c0*/  STS [R249.X4+0x3198], R65 ;  /* 0x00319841f9007388 */ /* 0x000fe20000004800 */
[-C--:B-1----:R-:W-:Y:S02]  /*72d0*/  FMUL.FTZ R180, R86, R179.reuse ;  /* 0x000000b356b47220 */ /* 0x082fe40000410000 */
[----:B------:R-:W-:Y:S01]  /*72e0*/  FFMA.FTZ R172, R172, R179, R171 ;  /* 0x000000b3acac7223 */ /* 0x000fe200000100ab */
[----:B------:R1:W-:Y:S01]  /*72f0*/  STS [R249.X4+0x319c], R66 ;  /* 0x00319c42f9007388 */ /* 0x0003e20000004800 */
[----:B------:R-:W-:Y:S02]  /*7300*/  FMUL.FTZ R179, R99, R52 ;  /* 0x0000003463b37220 */ /* 0x000fe40000410000 */
[----:B------:R-:W-:Y:S01]  /*7310*/  FMUL.FTZ R130, R87, R176 ;  /* 0x000000b057827220 */ /* 0x000fe20000410000 */
[----:B------:R0:W-:Y:S01]  /*7320*/  STS [R249.X4+0x31a4], R180 ;  /* 0x0031a4b4f9007388 */ /* 0x0001e20000004800 */
[----:B-----5:R-:W-:-:S02]  /*7330*/  FMUL.FTZ R64, R85, R172 ;  /* 0x000000ac55407220 */ /* 0x020fc40000410000 */
[----:B------:R-:W-:Y:S01]  /*7340*/  FMUL.FTZ R179, R6, R179 ;  /* 0x000000b306b37220 */ /* 0x000fe20000410000 */
[----:B------:R5:W-:Y:S01]  /*7350*/  STS [R249.X4+0x31a0], R130 ;  /* 0x0031a082f9007388 */ /* 0x000be20000004800 */
[----:B------:R-:W-:Y:S01]  /*7360*/  IMAD.MOV.U32 R67, RZ, RZ, RZ ;  /* 0x000000ffff437224 */ /* 0x000fe200078e00ff */
[----:B-1----:R-:W-:Y:S01]  /*7370*/  MOV R66, R158 ;  /* 0x0000009e00427202 */ /* 0x002fe20000000f00 */
[-C--:B------:R-:W-:Y:S01]  /*7380*/  FFMA.FTZ R176, R134, R174.reuse, R179 ;  /* 0x000000ae86b07223 */ /* 0x080fe200000100b3 */
[----:B------:R1:W-:Y:S01]  /*7390*/  STS [R249.X4+0x31a8], R64 ;  /* 0x0031a840f9007388 */ /* 0x0003e20000004800 */
[----:B------:R-:W-:Y:S02]  /*73a0*/  FMUL.FTZ R134, R83, R174 ;  /* 0x000000ae53867220 */ /* 0x000fe40000410000 */
[----:B0-----:R-:W-:Y:S01]  /*73b0*/  FMUL.FTZ R180, R80, R173 ;  /* 0x000000ad50b47220 */ /* 0x001fe20000410000 */
[----:B------:R-:W-:Y:S01]  /*73c0*/  STS [R249.X4+0x318c], R250 ;  /* 0x00318cfaf9007388 */ /* 0x000fe20000004800 */
[----:B-----5:R-:W-:-:S03]  /*73d0*/  FMUL.FTZ R130, R81, R175 ;  /* 0x000000af51827220 */ /* 0x020fc60000410000 */
[----:B------:R0:W-:Y:S01]  /*73e0*/  STS [R249.X4+0x31bc], R180 ;  /* 0x0031bcb4f9007388 */ /* 0x0001e20000004800 */
[----:B-1----:R-:W-:-:S03]  /*73f0*/  IMAD.WIDE.U32 R64, R166, c[0x0][0x298], R66 ;  /* 0x0000a600a6407a25 */ /* 0x002fc600078e0042 */
[----:B------:R1:W-:Y:S01]  /*7400*/  STS [R249.X4+0x3194], R252 ;  /* 0x003194fcf9007388 */ /* 0x0003e20000004800 */
[----:B------:R-:W-:Y:S01]  /*7410*/  IMAD.WIDE.U32 R66, R166, c[0x0][0x2b8], R66 ;  /* 0x0000ae00a6427a25 */ /* 0x000fe200078e0042 */
[----:B------:R-:W-:Y:S02]  /*7420*/  IADD3 R65, R65, R131, RZ ;  /* 0x0000008341417210 */ /* 0x000fe40007ffe0ff */
[----:B------:R5:W-:Y:S01]  /*7430*/  STS [R249.X4+0x31b8], R130 ;  /* 0x0031b882f9007388 */ /* 0x000be20000004800 */
[----:B0-----:R-:W-:Y:S01]  /*7440*/  IADD3 R180, -R145, c[0x0][0x168], -R158 ;  /* 0x00005a0091b47a10 */ /* 0x001fe20007ffe99e */
[----:B------:R-:W-:Y:S02]  /*7450*/  FMUL.FTZ R250, R84, R177 ;  /* 0x000000b154fa7220 */ /* 0x000fe40000410000 */
[----:B------:R0:W-:Y:S01]  /*7460*/  STS [R249.X4+0x31b0], R134 ;  /* 0x0031b086f9007388 */ /* 0x0001e20000004800 */
[----:B------:R-:W-:Y:S01]  /*7470*/  IADD3 R67, R67, R135, RZ ;  /* 0x0000008743437210 */ /* 0x000fe20007ffe0ff */
[----:B-1----:R-:W-:Y:S01]  /*7480*/  FMUL.FTZ R252, R82, R176 ;  /* 0x000000b052fc7220 */ /* 0x002fe20000410000 */
[----:B------:R-:W-:Y:S01]  /*7490*/  ISETP.GE.AND P0, PT, R180, 0x1, PT ;  /* 0x00000001b400780c */ /* 0x000fe20003f06270 */
[----:B------:R1:W-:Y:S01]  /*74a0*/  STS [R249.X4+0x31ac], R250 ;  /* 0x0031acfaf9007388 */ /* 0x0003e20000004800 */
[----:B------:R-:W-:-:S03]  /*74b0*/  IMAD.WIDE.U32 R64, R163, c[0x0][0x2a0], R64 ;  /* 0x0000a800a3407a25 */ /* 0x000fc600078e0040 */
[----:B------:R2:W-:Y:S01]  /*74c0*/  STS [R249.X4+0x31b4], R252 ;  /* 0x0031b4fcf9007388 */ /* 0x0005e20000004800 */
[C---:B-----5:R-:W-:Y:S02]  /*74d0*/  IMAD R130, R162.reuse, c[0x0][0x2a0], RZ ;  /* 0x0000a800a2827a24 */ /* 0x060fe400078e02ff */
[----:B0-----:R-:W-:Y:S02]  /*74e0*/  IMAD R134, R162, c[0x0][0x2c0], RZ ;  /* 0x0000b000a2867a24 */ /* 0x001fe400078e02ff */
[C---:B------:R-:W-:Y:S01]  /*74f0*/  IMAD R183, R163.reuse, c[0x0][0x2a4], R130 ;  /* 0x0000a900a3b77a24 */ /* 0x040fe200078e0282 */
[----:B-1----:R-:W-:Y:S01]  /*7500*/  SHF.R.S32.HI R250, RZ, 0x1f, R145 ;  /* 0x0000001ffffa7819 */ /* 0x002fe20000011491 */
[----:B------:R-:W-:-:S03]  /*7510*/  IMAD.WIDE.U32 R66, R163, c[0x0][0x2c0], R66 ;  /* 0x0000b000a3427a25 */ /* 0x000fc600078e0042 */
[----:B------:R-:W-:Y:S01]  /*7520*/  IADD3 R183, R65, R183, RZ ;  /* 0x000000b741b77210 */ /* 0x000fe20007ffe0ff */
[----:B--2---:R-:W-:Y:S01]  /*7530*/  IMAD R249, R163, c[0x0][0x2c4], R134 ;  /* 0x0000b100a3f97a24 */ /* 0x004fe200078e0286 */
[----:B------:R-:W-:Y:S01]  /*7540*/  BAR.SYNC.DEFER_BLOCKING 0x0 ;  /* 0x0000000000007b1d */ /* 0x000fe20000010000 */
[C---:B------:R-:W-:Y:S02]  /*7550*/  IADD3 R134, P1, R145.reuse, R64, RZ ;  /* 0x0000004091867210 */ /* 0x040fe40007f3e0ff */
[----:B------:R-:W-:Y:S02]  /*7560*/  IADD3 R130, P2, R145, R66, RZ ;  /* 0x0000004291827210 */ /* 0x000fe40007f5e0ff */
[----:B------:R-:W-:Y:S01]  /*7570*/  IADD3 R249, R67, R249, RZ ;  /* 0x000000f943f97210 */ /* 0x000fe20007ffe0ff */
[----:B------:R-:W-:-:S03]  /*7580*/  IMAD.X R135, R250, 0x1, R183, P1 ;  /* 0x00000001fa877824 */ /* 0x000fc600008e06b7 */
[----:B------:R-:W-:Y:S01]  /*7590*/  IADD3.X R131, R250, R249, RZ, P2, !PT ;  /* 0x000000f9fa837210 */ /* 0x000fe200017fe4ff */
[----:B------:R-:W-:Y:S05]  /*75a0*/  @!P0 BRA `(.L_x_3486) ;  /* 0x000000f000008947 */ /* 0x000fea0003800000 */
[----:B---34-:R-:W0:Y:S01]  /*75b0*/  LDS R246, [R246.X4+0x3180] ;  /* 0x00318000f6f67984 */ /* 0x018e220000004800 */
[----:B------:R-:W-:Y:S02]  /*75c0*/  IMAD R247, R22, c[0x0][0x2b0], RZ ;  /* 0x0000ac0016f77a24 */ /* 0x000fe400078e02ff */
[----:B------:R-:W-:-:S04]  /*75d0*/  IMAD.WIDE.U32 R134, R26, c[0x0][0x2b0], R134 ;  /* 0x0000ac001a867a25 */ /* 0x000fc800078e0086 */
[----:B------:R-:W-:Y:S01]  /*75e0*/  IMAD R247, R26, c[0x0][0x2b4], R247 ;  /* 0x0000ad001af77a24 */ /* 0x000fe200078e02f7 */
[----:B------:R-:W-:Y:S01]  /*75f0*/  LEA R250, P0, R134, c[0x0][0x318], 0x2 ;  /* 0x0000c60086fa7a11 */ /* 0x000fe200078010ff */
[----:B------:R-:W-:-:S03]  /*7600*/  IMAD.WIDE.U32 R130, R26, c[0x0][0x2d0], R130 ;  /* 0x0000b4001a827a25 */ /* 0x000fc600078e0082 */
[----:B------:R-:W-:Y:S01]  /*7610*/  IADD3 R247, R135, R247, RZ ;  /* 0x000000f787f77210 */ /* 0x000fe20007ffe0ff */
[----:B------:R-:W-:-:S03]  /*7620*/  IMAD R135, R22, c[0x0][0x2d0], RZ ;  /* 0x0000b40016877a24 */ /* 0x000fc600078e02ff */
[----:B------:R-:W-:Y:S01]  /*7630*/  LEA.HI.X R251, R134, c[0x0][0x31c], R247, 0x2, P0 ;  /* 0x0000c70086fb7a11 */ /* 0x000fe200000f14f7 */
[----:B------:R-:W-:Y:S01]  /*7640*/  IMAD R135, R26, c[0x0][0x2d4], R135 ;  /* 0x0000b5001a877a24 */ /* 0x000fe200078e0287 */
[----:B------:R-:W-:-:S03]  /*7650*/  LEA R134, P0, R130, c[0x0][0x320], 0x2 ;  /* 0x0000c80082867a11 */ /* 0x000fc600078010ff */
[----:B------:R1:W-:Y:S01]  /*7660*/  RED.E.ADD.F32.FTZ.RN.STRONG.GPU [R250.64], R207 ;  /* 0x000000cffa00798e */ /* 0x0003e2000c10e784 */
[----:B------:R-:W-:-:S04]  /*7670*/  IADD3 R135, R131, R135, RZ ;  /* 0x0000008783877210 */ /* 0x000fc80007ffe0ff */
[----:B------:R-:W-:-:S05]  /*7680*/  LEA.HI.X R135, R130, c[0x0][0x324], R135, 0x2, P0 ;  /* 0x0000c90082877a11 */ /* 0x000fca00000f1487 */
[----:B0-----:R1:W-:Y:S02]  /*7690*/  RED.E.ADD.F32.FTZ.RN.STRONG.GPU [R134.64], R246 ;  /* 0x000000f68600798e */ /* 0x0013e4000c10e784 */
.L_x_3486:
[----:B---34-:R-:W-:Y:S05]  /*76a0*/  BSYNC B0 ;  /* 0x0000000000007941 */ /* 0x018fea0003800000 */
.L_x_3485:
[----:B------:R-:W0:Y:S01]  /*76b0*/  LDS R223, [R223.X4+0x3280] ;  /* 0x00328000dfdf7984 */ /* 0x000e220000004800 */
[C---:B------:R-:W-:Y:S01]  /*76c0*/  LEA R130, P0, R64.reuse, c[0x0][0x318], 0x2 ;  /* 0x0000c60040827a11 */ /* 0x040fe200078010ff */
[----:B------:R-:W-:Y:S03]  /*76d0*/  BSSY B0, `(.L_x_3487) ;  /* 0x0000015000007945 */ /* 0x000fe60003800000 */
[----:B------:R-:W-:Y:S02]  /*76e0*/  LEA.HI.X R131, R64, c[0x0][0x31c], R183, 0x2, P0 ;  /* 0x0000c70040837a11 */ /* 0x000fe400000f14b7 */
[----:B------:R-:W-:Y:S02]  /*76f0*/  LEA R64, P0, R66, c[0x0][0x320], 0x2 ;  /* 0x0000c80042407a11 */ /* 0x000fe400078010ff */
[----:B------:R-:W-:Y:S02]  /*7700*/  SHF.L.U32 R183, R24, 0x2, RZ ;  /* 0x0000000218b77819 */ /* 0x000fe400000006ff */
[----:B------:R-:W-:Y:S01]  /*7710*/  LEA.HI.X R65, R66, c[0x0][0x324], R249, 0x2, P0 ;  /* 0x0000c90042417a11 */ /* 0x000fe200000f14f9 */
[----:B------:R-:W-:Y:S01]  /*7720*/  IMAD R249, R147, -0x400, R164 ;  /* 0xfffffc0093f97824 */ /* 0x000fe200078e02a4 */
[----:B------:R-:W-:-:S02]  /*7730*/  ISETP.GE.AND P0, PT, R180, 0x41, PT ;  /* 0x00000041b400780c */ /* 0x000fc40003f06270 */
[----:B------:R-:W-:-:S05]  /*7740*/  SHF.L.U64.HI R66, R24, 0x2, R23 ;  /* 0x0000000218427819 */ /* 0x000fca0000010217 */
[C---:B------:R-:W-:Y:S02]  /*7750*/  IMAD R22, R66.reuse, c[0x0][0x2b0], RZ ;  /* 0x0000ac0042167a24 */ /* 0x040fe400078e02ff */
[----:B------:R-:W-:Y:S02]  /*7760*/  IMAD R66, R66, c[0x0][0x2d0], RZ ;  /* 0x0000b40042427a24 */ /* 0x000fe400078e02ff */
[C---:B-1----:R-:W-:Y:S02]  /*7770*/  IMAD R207, R183.reuse, c[0x0][0x2b4], R22 ;  /* 0x0000ad00b7cf7a24 */ /* 0x042fe400078e0216 */
[----:B------:R-:W-:Y:S01]  /*7780*/  IMAD R247, R183, c[0x0][0x2d4], R66 ;  /* 0x0000b500b7f77a24 */ /* 0x000fe200078e0242 */
[----:B------:R-:W-:Y:S05]  /*7790*/  @!P0 BRA `(.L_x_3488) ;  /* 0x0000008000008947 */ /* 0x000fea0003800000 */
[----:B------:R-:W-:-:S04]  /*77a0*/  IMAD.WIDE R66, R249, 0x4, R130 ;  /* 0x00000004f9427825 */ /* 0x000fc800078e0282 */
[----:B------:R-:W-:-:S04]  /*77b0*/  IMAD.WIDE R134, R249, 0x4, R64 ;  /* 0x00000004f9867825 */ /* 0x000fc800078e0240 */
[----:B------:R-:W-:-:S04]  /*77c0*/  IMAD.WIDE.U32 R66, R183, c[0x0][0x2b0], R66 ;  /* 0x0000ac00b7427a25 */ /* 0x000fc800078e0042 */
[----:B------:R-:W-:-:S04]  /*77d0*/  IMAD.WIDE.U32 R134, R183, c[0x0][0x2d0], R134 ;  /* 0x0000b400b7867a25 */ /* 0x000fc800078e0086 */
[----:B------:R-:W-:Y:S01]  /*77e0*/  IMAD.IADD R67, R67, 0x1, R207 ;  /* 0x0000000143437824 */ /* 0x000fe200078e02cf */
[----:B------:R-:W-:-:S04]  /*77f0*/  IADD3 R135, R135, R247, RZ ;  /* 0x000000f787877210 */ /* 0x000fc80007ffe0ff */
[----:B------:R1:W-:Y:S04]  /*7800*/  RED.E.ADD.F32.FTZ.RN.STRONG.GPU [R66.64+-0xf00], R206 ;  /* 0xfff100ce4200798e */ /* 0x0003e8000c10e784 */
[----:B0-----:R1:W-:Y:S02]  /*7810*/  RED.E.ADD.F32.FTZ.RN.STRONG.GPU [R134.64+-0xf00], R223 ;  /* 0xfff100df8600798e */ /* 0x0013e4000c10e784 */
.L_x_3488:
[----:B------:R-:W-:Y:S05]  /*7820*/  BSYNC B0 ;  /* 0x0000000000007941 */ /* 0x000fea0003800000 */
.L_x_3487:
[----:B------:R-:W-:Y:S01]  /*7830*/  FADD.FTZ R174, -R3, R174 ;  /* 0x000000ae03ae7221 */ /* 0x000fe20000010100 */
[----:B------:R-:W-:Y:S01]  /*7840*/  SHF.R.S32.HI R22, RZ, 0x1f, R249 ;  /* 0x0000001fff167819 */ /* 0x000fe200000114f9 */
[----:B------:R2:W3:Y:S01]  /*7850*/  LDS R3, [R222.X4+0x3380] ;  /* 0x00338000de037984 */ /* 0x0004e20000004800 */
[----:B-1----:R-:W-:Y:S01]  /*7860*/  SHF.L.U32 R67, R249, 0x2, RZ ;  /* 0x00000002f9437819 */ /* 0x002fe200000006ff */
[----:B------:R-:W-:Y:S01]  /*7870*/  FADD.FTZ R172, -R171, R172 ;  /* 0x000000acabac7221 */ /* 0x000fe20000010100 */
[----:B------:R-:W-:Y:S01]  /*7880*/  SHF.L.U64.HI R249, R249, 0x2, R22 ;  /* 0x00000002f9f97819 */ /* 0x000fe20000010216 */
[----:B------:R-:W-:Y:S01]  /*7890*/  FFMA.FTZ R248, R181, R236, R248 ;  /* 0x000000ecb5f87223 */ /* 0x000fe200000100f8 */
[C---:B------:R-:W-:Y:S01]  /*78a0*/  IADD3 R66, P0, R67.reuse, R130, RZ ;  /* 0x0000008243427210 */ /* 0x040fe20007f1e0ff */
[----:B------:R-:W-:Y:S01]  /*78b0*/  FADD.FTZ R177, -R4, R177 ;  /* 0x000000b104b17221 */ /* 0x000fe20000010100 */
[----:B------:R-:W-:Y:S01]  /*78c0*/  IADD3 R64, P1, R67, R64, RZ ;  /* 0x0000004043407210 */ /* 0x000fe20007f3e0ff */
[----:B------:R-:W-:Y:S01]  /*78d0*/  FFMA.FTZ R248, R172, R239, R248 ;  /* 0x000000efacf87223 */ /* 0x000fe200000100f8 */
[----:B------:R-:W-:Y:S01]  /*78e0*/  IADD3.X R67, R249, R131, RZ, P0, !PT ;  /* 0x00000083f9437210 */ /* 0x000fe200007fe4ff */
[----:B------:R-:W-:Y:S01]  /*78f0*/  FADD.FTZ R179, -R179, R176 ;  /* 0x000000b0b3b37221 */ /* 0x000fe20000010100 */
[----:B------:R-:W-:Y:S01]  /*7900*/  ISETP.GE.AND P0, PT, R180, 0x81, PT ;  /* 0x00000081b400780c */ /* 0x000fe20003f06270 */
[----:B------:R-:W-:Y:S01]  /*7910*/  FFMA.FTZ R248, R177, R240, R248 ;  /* 0x000000f0b1f87223 */ /* 0x000fe200000100f8 */
[----:B------:R-:W-:Y:S01]  /*7920*/  IADD3.X R65, R249, R65, RZ, P1, !PT ;  /* 0x00000041f9417210 */ /* 0x000fe20000ffe4ff */
[----:B------:R-:W-:Y:S01]  /*7930*/  IMAD.WIDE.U32 R66, R183, c[0x0][0x2b0], R66 ;  /* 0x0000ac00b7427a25 */ /* 0x000fe200078e0042 */
[----:B------:R-:W-:Y:S03]  /*7940*/  BSSY B0, `(.L_x_3489) ;  /* 0x000000d000007945 */ /* 0x000fe60003800000 */
[----:B------:R-:W-:-:S02]  /*7950*/  FFMA.FTZ R248, R174, R243, R248 ;  /* 0x000000f3aef87223 */ /* 0x000fc400000100f8 */
[----:B------:R-:W-:-:S04]  /*7960*/  IMAD.WIDE.U32 R64, R183, c[0x0][0x2d0], R64 ;  /* 0x0000b400b7407a25 */ /* 0x000fc800078e0040 */
[----:B------:R-:W-:Y:S01]  /*7970*/  FADD.FTZ R2, -R2, R175 ;  /* 0x000000af02027221 */ /* 0x000fe20000010100 */
[----:B------:R-:W-:Y:S01]  /*7980*/  IADD3 R65, R247, R65, RZ ;  /* 0x00000041f7417210 */ /* 0x000fe20007ffe0ff */
[----:B------:R-:W-:Y:S02]  /*7990*/  FFMA.FTZ R248, R179, R244, R248 ;  /* 0x000000f4b3f87223 */ /* 0x000fe400000100f8 */
[----:B------:R-:W-:Y:S02]  /*79a0*/  FADD.FTZ R173, -R0, R173 ;  /* 0x000000ad00ad7221 */ /* 0x000fe40000010100 */
[----:B------:R-:W-:Y:S02]  /*79b0*/  IMAD.IADD R67, R207, 0x1, R67 ;  /* 0x00000001cf437824 */ /* 0x000fe400078e0243 */
[----:B------:R-:W-:Y:S02]  /*79c0*/  FFMA.FTZ R4, R2, R191, R248 ;  /* 0x000000bf02047223 */ /* 0x000fe400000100f8 */
[----:B------:R-:W-:Y:S01]  /*79d0*/  FMUL.FTZ R131, R173, R188 ;  /* 0x000000bcad837220 */ /* 0x000fe20000410000 */
[----:B------:R-:W-:Y:S05]  /*79e0*/  @!P0 BRA `(.L_x_3490) ;  /* 0x0000002000008947 */ /* 0x000fea0003800000 */
[----:B--2---:R1:W-:Y:S04]  /*79f0*/  RED.E.ADD.F32.FTZ.RN.STRONG.GPU [R66.64+-0xe00], R205 ;  /* 0xfff200cd4200798e */ /* 0x0043e8000c10e784 */
[----:B---3--:R1:W-:Y:S02]  /*7a00*/  RED.E.ADD.F32.FTZ.RN.STRONG.GPU [R64.64+-0xe00], R3 ;  /* 0xfff200034000798e */ /* 0x0083e4000c10e784 */
.L_x_3490:
[----:B--2---:R-:W-:Y:S05]  /*7a10*/  BSYNC B0 ;  /* 0x0000000000007941 */ /* 0x004fea0003800000 */
.L_x_3489:
[----:B------:R-:W2:Y:S01]  /*7a20*/  LDS R221, [R221.X4+0x3480] ;  /* 0x00348000dddd7984 */ /* 0x000ea20000004800 */
[----:B------:R-:W-:Y:S01]  /*7a30*/  ISETP.GE.AND P6, PT, R180, 0xc1, PT ;  /* 0x000000c1b400780c */ /* 0x000fe20003fc6270 */
[----:B------:R-:W-:Y:S01]  /*7a40*/  BSSY B0, `(.L_x_3491) ;  /* 0x000000b000007945 */ /* 0x000fe20003800000 */
[----:B------:R-:W-:Y:S01]  /*7a50*/  FADD.FTZ R4, R4, R131 ;  /* 0x0000008304047221 */ /* 0x000fe20000010000 */
        /* <DEDUP_REMOVED lines=9> */
.L_x_3492:
[----:B------:R-:W-:Y:S05]  /*7af0*/  BSYNC B0 ;  /* 0x0000000000007941 */ /* 0x000fea0003800000 */
.L_x_3491:
[----:B-1-3--:R1:W3:Y:S01]  /*7b00*/  LDS R3, [R220.X4+0x3580] ;  /* 0x00358000dc037984 */ /* 0x00a2e20000004800 */
[----:B------:R-:W-:Y:S01]  /*7b10*/  BSSY B0, `(.L_x_3493) ;  /* 0x0000004000007945 */ /* 0x000fe20003800000 */
[----:B------:R-:W-:Y:S05]  /*7b20*/  @!P1 BRA `(.L_x_3494) ;  /* 0x0000002000009947 */ /* 0x000fea0003800000 */
[----:B------:R1:W-:Y:S04]  /*7b30*/  RED.E.ADD.F32.FTZ.RN.STRONG.GPU [R66.64+-0xc00], R203 ;  /* 0xfff400cb4200798e */ /* 0x0003e8000c10e784 */
[----:B---3--:R1:W-:Y:S02]  /*7b40*/  RED.E.ADD.F32.FTZ.RN.STRONG.GPU [R64.64+-0xc00], R3 ;  /* 0xfff400034000798e */ /* 0x0083e4000c10e784 */
.L_x_3494:
[----:B------:R-:W-:Y:S05]  /*7b50*/  BSYNC B0 ;  /* 0x0000000000007941 */ /* 0x000fea0003800000 */
.L_x_3493:
[----:B------:R-:W1:Y:S01]  /*7b60*/  LDS R219, [R219.X4+0x3680] ;  /* 0x00368000dbdb7984 */ /* 0x000e620000004800 */
[----:B------:R-:W-:Y:S01]  /*7b70*/  BSSY B0, `(.L_x_3495) ;  /* 0x0000004000007945 */ /* 0x000fe20003800000 */
[----:B------:R-:W-:Y:S05]  /*7b80*/  @!P2 BRA `(.L_x_3496) ;  /* 0x000000200000a947 */ /* 0x000fea0003800000 */
[----:B------:R4:W-:Y:S04]  /*7b90*/  RED.E.ADD.F32.FTZ.RN.STRONG.GPU [R66.64+-0xb00], R202 ;  /* 0xfff500ca4200798e */ /* 0x0009e8000c10e784 */
[----:B-1----:R4:W-:Y:S02]  /*7ba0*/  RED.E.ADD.F32.FTZ.RN.STRONG.GPU [R64.64+-0xb00], R219 ;  /* 0xfff500db4000798e */ /* 0x0029e4000c10e784 */
.L_x_3496:
[----:B------:R-:W-:Y:S05]  /*7bb0*/  BSYNC B0 ;  /* 0x0000000000007941 */ /* 0x000fea0003800000 */
.L_x_3495:
[----:B-1-3--:R1:W3:Y:S01]  /*7bc0*/  LDS R3, [R218.X4+0x3780] ;  /* 0x00378000da037984 */ /* 0x00a2e20000004800 */
[----:B------:R-:W-:Y:S01]  /*7bd0*/  BSSY B0, `(.L_x_3497) ;  /* 0x0000004000007945 */ /* 0x000fe20003800000 */
[----:B------:R-:W-:Y:S05]  /*7be0*/  @!P3 BRA `(.L_x_3498) ;  /* 0x000000200000b947 */ /* 0x000fea0003800000 */
[----:B------:R1:W-:Y:S04]  /*7bf0*/  RED.E.ADD.F32.FTZ.RN.STRONG.GPU [R66.64+-0xa00], R201 ;  /* 0xfff600c94200798e */ /* 0x0003e8000c10e784 */
[----:B---3--:R1:W-:Y:S02]  /*7c00*/  RED.E.ADD.F32.FTZ.RN.STRONG.GPU [R64.64+-0xa00], R3 ;  /* 0xfff600034000798e */ /* 0x0083e4000c10e784 */
.L_x_3498:
[----:B------:R-:W-:Y:S05]  /*7c10*/  BSYNC B0 ;  /* 0x0000000000007941 */ /* 0x000fea0003800000 */
.L_x_3497:
[----:B------:R-:W1:Y:S01]  /*7c20*/  LDS R217, [R217.X4+0x3880] ;  /* 0x00388000d9d97984 */ /* 0x000e620000004800 */
[----:B------:R-:W-:Y:S01]  /*7c30*/  BSSY B0, `(.L_x_3499) ;  /* 0x0000004000007945 */ /* 0x000fe20003800000 */
[----:B------:R-:W-:Y:S05]  /*7c40*/  @!P4 BRA `(.L_x_3500) ;  /* 0x000000200000c947 */ /* 0x000fea0003800000 */
[----:B------:R4:W-:Y:S04]  /*7c50*/  RED.E.ADD.F32.FTZ.RN.STRONG.GPU [R66.64+-0x900], R200 ;  /* 0xfff700c84200798e */ /* 0x0009e8000c10e784 */
[----:B-1----:R4:W-:Y:S02]  /*7c60*/  RED.E.ADD.F32.FTZ.RN.STRONG.GPU [R64.64+-0x900], R217 ;  /* 0xfff700d94000798e */ /* 0x0029e4000c10e784 */
.L_x_3500:
[----:B------:R-:W-:Y:S05]  /*7c70*/  BSYNC B0 ;  /* 0x0000000000007941 */ /* 0x000fea0003800000 */
.L_x_3499:
[----:B-1-3--:R1:W3:Y:S01]  /*7c80*/  LDS R3, [R216.X4+0x3980] ;  /* 0x00398000d8037984 */ /* 0x00a2e20000004800 */
[----:B------:R-:W-:Y:S01]  /*7c90*/  BSSY B0, `(.L_x_3501) ;  /* 0x0000004000007945 */ /* 0x000fe20003800000 */
[----:B------:R-:W-:Y:S05]  /*7ca0*/  @!P5 BRA `(.L_x_3502) ;  /* 0x000000200000d947 */ /* 0x000fea0003800000 */
[----:B------:R1:W-:Y:S04]  /*7cb0*/  RED.E.ADD.F32.FTZ.RN.STRONG.GPU [R66.64+-0x800], R199 ;  /* 0xfff800c74200798e */ /* 0x0003e8000c10e784 */
[----:B---3--:R1:W-:Y:S02]  /*7cc0*/  RED.E.ADD.F32.FTZ.RN.STRONG.GPU [R64.64+-0x800], R3 ;  /* 0xfff800034000798e */ /* 0x0083e4000c10e784 */
.L_x_3502:
[----:B------:R-:W-:Y:S05]  /*7cd0*/  BSYNC B0 ;  /* 0x0000000000007941 */ /* 0x000fea0003800000 */
.L_x_3501:
[----:B------:R-:W1:Y:S01]  /*7ce0*/  LDS R215, [R215.X4+0x3a80] ;  /* 0x003a8000d7d77984 */ /* 0x000e620000004800 */
        /* <DEDUP_REMOVED lines=9> */
[----:B-1----:R4:W-:Y:S02]  /*7d80*/  RED.E.ADD.F32.FTZ.RN.STRONG.GPU [R64.64+-0x700], R215 ;  /* 0xfff900d74000798e */ /* 0x0029e4000c10e784 */
.L_x_3504:
[----:B------:R-:W-:Y:S05]  /*7d90*/  BSYNC B0 ;  /* 0x0000000000007941 */ /* 0x000fea0003800000 */
.L_x_3503:
[----:B-1-3--:R1:W3:Y:S01]  /*7da0*/  LDS R3, [R214.X4+0x3b80] ;  /* 0x003b8000d6037984 */ /* 0x00a2e20000004800 */
[----:B------:R-:W-:Y:S01]  /*7db0*/  BSSY B0, `(.L_x_3505) ;  /* 0x0000004000007945 */ /* 0x000fe20003800000 */
[----:B------:R-:W-:Y:S05]  /*7dc0*/  @!P1 BRA `(.L_x_3506) ;  /* 0x0000002000009947 */ /* 0x000fea0003800000 */
[----:B------:R1:W-:Y:S04]  /*7dd0*/  RED.E.ADD.F32.FTZ.RN.STRONG.GPU [R66.64+-0x600], R197 ;  /* 0xfffa00c54200798e */ /* 0x0003e8000c10e784 */
[----:B---3--:R1:W-:Y:S02]  /*7de0*/  RED.E.ADD.F32.FTZ.RN.STRONG.GPU [R64.64+-0x600], R3 ;  /* 0xfffa00034000798e */ /* 0x0083e4000c10e784 */
.L_x_3506:
[----:B------:R-:W-:Y:S05]  /*7df0*/  BSYNC B0 ;  /* 0x0000000000007941 */ /* 0x000fea0003800000 */
.L_x_3505:
[----:B------:R-:W1:Y:S01]  /*7e00*/  LDS R213, [R213.X4+0x3c80] ;  /* 0x003c8000d5d57984 */ /* 0x000e620000004800 */
[----:B------:R-:W-:Y:S01]  /*7e10*/  BSSY B0, `(.L_x_3507) ;  /* 0x0000004000007945 */ /* 0x000fe20003800000 */
[----:B------:R-:W-:Y:S05]  /*7e20*/  @!P2 BRA `(.L_x_3508) ;  /* 0x000000200000a947 */ /* 0x000fea0003800000 */
[----:B------:R4:W-:Y:S04]  /*7e30*/  RED.E.ADD.F32.FTZ.RN.STRONG.GPU [R66.64+-0x500], R196 ;  /* 0xfffb00c44200798e */ /* 0x0009e8000c10e784 */
[----:B-1----:R4:W-:Y:S02]  /*7e40*/  RED.E.ADD.F32.FTZ.RN.STRONG.GPU [R64.64+-0x500], R213 ;  /* 0xfffb00d54000798e */ /* 0x0029e4000c10e784 */
.L_x_3508:
[----:B------:R-:W-:Y:S05]  /*7e50*/  BSYNC B0 ;  /* 0x0000000000007941 */ /* 0x000fea0003800000 */
.L_x_3507:
[----:B-1-3--:R1:W3:Y:S01]  /*7e60*/  LDS R3, [R212.X4+0x3d80] ;  /* 0x003d8000d4037984 */ /* 0x00a2e20000004800 */
[----:B------:R-:W-:Y:S01]  /*7e70*/  BSSY B0, `(.L_x_3509) ;  /* 0x0000004000007945 */ /* 0x000fe20003800000 */
[----:B------:R-:W-:Y:S05]  /*7e80*/  @!P3 BRA `(.L_x_3510) ;  /* 0x000000200000b947 */ /* 0x000fea0003800000 */
[----:B------:R1:W-:Y:S04]  /*7e90*/  RED.E.ADD.F32.FTZ.RN.STRONG.GPU [R66.64+-0x400], R195 ;  /* 0xfffc00c34200798e */ /* 0x0003e8000c10e784 */
[----:B---3--:R1:W-:Y:S02]  /*7ea0*/  RED.E.ADD.F32.FTZ.RN.STRONG.GPU [R64.64+-0x400], R3 ;  /* 0xfffc00034000798e */ /* 0x0083e4000c10e784 */
.L_x_3510:
[----:B------:R-:W-:Y:S05]  /*7eb0*/  BSYNC B0 ;  /* 0x0000000000007941 */ /* 0x000fea0003800000 */
.L_x_3509:
[----:B------:R-:W1:Y:S01]  /*7ec0*/  LDS R211, [R211.X4+0x3e80] ;  /* 0x003e8000d3d37984 */ /* 0x000e620000004800 */
[----:B------:R-:W-:Y:S01]  /*7ed0*/  BSSY B0, `(.L_x_3511) ;  /* 0x0000004000007945 */ /* 0x000fe20003800000 */
[----:B------:R-:W-:Y:S05]  /*7ee0*/  @!P4 BRA `(.L_x_3512) ;  /* 0x000000200000c947 */ /* 0x000fea0003800000 */
[----:B------:R4:W-:Y:S04]  /*7ef0*/  RED.E.ADD.F32.FTZ.RN.STRONG.GPU [R66.64+-0x300], R194 ;  /* 0xfffd00c24200798e */ /* 0x0009e8000c10e784 */
[----:B-1----:R4:W-:Y:S02]  /*7f00*/  RED.E.ADD.F32.FTZ.RN.STRONG.GPU [R64.64+-0x300], R211 ;  /* 0xfffd00d34000798e */ /* 0x0029e4000c10e784 */
.L_x_3512:
[----:B------:R-:W-:Y:S05]  /*7f10*/  BSYNC B0 ;  /* 0x0000000000007941 */ /* 0x000fea0003800000 */
.L_x_3511:
[----:B-1-3--:R1:W3:Y:S01]  /*7f20*/  LDS R3, [R210.X4+0x3f80] ;  /* 0x003f8000d2037984 */ /* 0x00a2e20000004800 */
[----:B------:R-:W-:Y:S01]  /*7f30*/  BSSY B0, `(.L_x_3513) ;  /* 0x0000004000007945 */ /* 0x000fe20003800000 */
[----:B------:R-:W-:Y:S05]  /*7f40*/  @!P5 BRA `(.L_x_3514) ;  /* 0x000000200000d947 */ /* 0x000fea0003800000 */
[----:B------:R1:W-:Y:S04]  /*7f50*/  RED.E.ADD.F32.FTZ.RN.STRONG.GPU [R66.64+-0x200], R193 ;  /* 0xfffe00c14200798e */ /* 0x0003e8000c10e784 */
[----:B---3--:R1:W-:Y:S02]  /*7f60*/  RED.E.ADD.F32.FTZ.RN.STRONG.GPU [R64.64+-0x200], R3 ;  /* 0xfffe00034000798e */ /* 0x0083e4000c10e784 */
.L_x_3514:
[----:B------:R-:W-:Y:S05]  /*7f70*/  BSYNC B0 ;  /* 0x0000000000007941 */ /* 0x000fea0003800000 */
.L_x_3513:
[----:B------:R-:W1:Y:S01]  /*7f80*/  LDS R209, [R209.X4+0x4080] ;  /* 0x00408000d1d17984 */ /* 0x000e620000004800 */
[----:B------:R-:W-:Y:S01]  /*7f90*/  BSSY B0, `(.L_x_3515) ;  /* 0x0000004000007945 */ /* 0x000fe20003800000 */
[----:B------:R-:W-:Y:S05]  /*7fa0*/  @!P6 BRA `(.L_x_3516) ;  /* 0x000000200000e947 */ /* 0x000fea0003800000 */
[----:B------:R4:W-:Y:S04]  /*7fb0*/  RED.E.ADD.F32.FTZ.RN.STRONG.GPU [R66.64+-0x100], R192 ;  /* 0xffff00c04200798e */ /* 0x0009e8000c10e784 */
[----:B-1----:R4:W-:Y:S02]  /*7fc0*/  RED.E.ADD.F32.FTZ.RN.STRONG.GPU [R64.64+-0x100], R209 ;  /* 0xffff00d14000798e */ /* 0x0029e4000c10e784 */
.L_x_3516:
[----:B------:R-:W-:Y:S05]  /*7fd0*/  BSYNC B0 ;  /* 0x0000000000007941 */ /* 0x000fea0003800000 */
.L_x_3515:
[----:B-1--4-:R-:W1:Y:S01]  /*7fe0*/  SHFL.DOWN P0, R65, R4, 0x1, 0x1f ;  /* 0x08201f0004417f89 */ /* 0x012e620000000000 */
[C---:B------:R-:W-:Y:S01]  /*7ff0*/  FMUL.FTZ R0, R21.reuse, R185 ;  /* 0x000000b915007220 */ /* 0x040fe20000410000 */
[----:B------:R-:W-:Y:S01]  /*8000*/  ISETP.NE.AND P2, PT, R158, RZ, PT ;  /* 0x000000ff9e00720c */ /* 0x000fe20003f45270 */
[----:B---3--:R-:W-:Y:S01]  /*8010*/  FMUL.FTZ R3, R21, R184 ;  /* 0x000000b815037220 */ /* 0x008fe20000410000 */
        /* <DEDUP_REMOVED lines=9> */
[----:B------:R-:W-:Y:S02]  /*80b0*/  FFMA.FTZ R28, R5, R47, R28 ;  /* 0x0000002f051c7223 */ /* 0x000fe4000001001c */
[----:B------:R-:W-:Y:S02]  /*80c0*/  FFMA.FTZ R5, R96, R5, R2 ;  /* 0x0000000560057223 */ /* 0x000fe40000010002 */
[----:B-1----:R-:W-:Y:S02]  /*80d0*/  @P0 FADD R65, R4, R65 ;  /* 0x0000004104410221 */ /* 0x002fe40000000000 */
[----:B------:R-:W-:Y:S02]  /*80e0*/  FMUL.FTZ R10, R10, R245 ;  /* 0x000000f50a0a7220 */ /* 0x000fe40000410000 */
[----:B------:R-:W-:Y:S01]  /*80f0*/  FMUL.FTZ R0, R0, R181 ;  /* 0x000000b500007220 */ /* 0x000fe20000410000 */
[----:B------:R-:W1:Y:S01]  /*8100*/  SHFL.DOWN P0, R22, R65, 0x2, 0x1f ;  /* 0x08401f0041167f89 */ /* 0x000e620000000000 */
[----:B------:R-:W-:-:S02]  /*8110*/  FADD.FTZ R62, R5, R62 ;  /* 0x0000003e053e7221 */ /* 0x000fc40000010000 */
[----:B------:R-:W-:Y:S02]  /*8120*/  FFMA.FTZ R5, R103, R10, R0 ;  /* 0x0000000a67057223 */ /* 0x000fe40000010000 */
[----:B------:R-:W-:Y:S02]  /*8130*/  FMUL.FTZ R3, R21, R186 ;  /* 0x000000ba15037220 */ /* 0x000fe40000410000 */
[----:B------:R-:W-:Y:S02]  /*8140*/  FADD.FTZ R56, R5, R56 ;  /* 0x0000003805387221 */ /* 0x000fe40000010000 */
[----:B------:R-:W-:Y:S02]  /*8150*/  FMUL.FTZ R174, R3, R174 ;  /* 0x000000ae03ae7220 */ /* 0x000fe40000410000 */
[C---:B------:R-:W-:Y:S02]  /*8160*/  FMUL.FTZ R3, R21.reuse, R190 ;  /* 0x000000be15037220 */ /* 0x040fe40000410000 */
[----:B------:R-:W-:-:S02]  /*8170*/  FMUL.FTZ R0, R21, R237 ;  /* 0x000000ed15007220 */ /* 0x000fc40000410000 */
[----:B------:R-:W-:Y:S02]  /*8180*/  FMUL.FTZ R172, R3, R172 ;  /* 0x000000ac03ac7220 */ /* 0x000fe40000410000 */
[----:B------:R-:W-:Y:S02]  /*8190*/  FMUL.FTZ R3, R21, R242 ;  /* 0x000000f215037220 */ /* 0x000fe40000410000 */
[----:B------:R-:W-:Y:S02]  /*81a0*/  FMUL.FTZ R12, R12, R241 ;  /* 0x000000f10c0c7220 */ /* 0x000fe40000410000 */
[----:B------:R-:W-:Y:S02]  /*81b0*/  FMUL.FTZ R178, R3, R178 ;  /* 0x000000b203b27220 */ /* 0x000fe40000410000 */
[----:B------:R-:W-:Y:S02]  /*81c0*/  FMUL.FTZ R3, R21, R238 ;  /* 0x000000ee15037220 */ /* 0x000fe40000410000 */
[----:B-1----:R-:W-:-:S02]  /*81d0*/  @P0 FADD R22, R65, R22 ;  /* 0x0000001641160221 */ /* 0x002fc40000000000 */
[----:B------:R-:W-:Y:S02]  /*81e0*/  FMUL.FTZ R224, R3, R224 ;  /* 0x000000e003e07220 */ /* 0x000fe40000410000 */
[----:B------:R-:W-:Y:S01]  /*81f0*/  FMUL.FTZ R225, R0, R225 ;  /* 0x000000e100e17220 */ /* 0x000fe20000410000 */
[----:B------:R-:W1:Y:S01]  /*8200*/  SHFL.DOWN P0, R67, R22, 0x4, 0x1f ;  /* 0x08801f0016437f89 */ /* 0x000e620000000000 */
[----:B------:R-:W-:Y:S02]  /*8210*/  FMUL.FTZ R3, R21, R234 ;  /* 0x000000ea15037220 */ /* 0x000fe40000410000 */
[----:B------:R-:W-:Y:S02]  /*8220*/  FMUL.FTZ R17, R17, R232 ;  /* 0x000000e811117220 */ /* 0x000fe40000410000 */
[----:B------:R-:W-:Y:S02]  /*8230*/  FMUL.FTZ R18, R18, R233 ;  /* 0x000000e912127220 */ /* 0x000fe40000410000 */
[----:B------:R-:W-:-:S02]  /*8240*/  FMUL.FTZ R19, R19, R230 ;  /* 0x000000e613137220 */ /* 0x000fc40000410000 */
[C---:B------:R-:W-:Y:S02]  /*8250*/  FMUL.FTZ R241, R21.reuse, R241 ;  /* 0x000000f115f17220 */ /* 0x040fe40000410000 */
[C---:B------:R-:W-:Y:S02]  /*8260*/  FMUL.FTZ R0, R21.reuse, R235 ;  /* 0x000000eb15007220 */ /* 0x040fe40000410000 */
[C---:B------:R-:W-:Y:S02]  /*8270*/  FMUL.FTZ R232, R21.reuse, R232 ;  /* 0x000000e815e87220 */ /* 0x040fe40000410000 */
[C---:B------:R-:W-:Y:S02]  /*8280*/  FMUL.FTZ R233, R21.reuse, R233 ;  /* 0x000000e915e97220 */ /* 0x040fe40000410000 */
[----:B------:R-:W-:Y:S02]  /*8290*/  FMUL.FTZ R230, R21, R230 ;  /* 0x000000e615e67220 */ /* 0x000fe40000410000 */
[----:B------:R-:W-:-:S02]  /*82a0*/  FMUL.FTZ R20, R20, R185 ;  /* 0x000000b914147220 */ /* 0x000fc40000410000 */
[----:B------:R-:W-:Y:S02]  /*82b0*/  FMUL.FTZ R6, R6, R187 ;  /* 0x000000bb06067220 */ /* 0x000fe40000410000 */
[----:B------:R-:W-:Y:S02]  /*82c0*/  FMUL.FTZ R11, R11, R242 ;  /* 0x000000f20b0b7220 */ /* 0x000fe40000410000 */
[----:B-1----:R-:W-:Y:S02]  /*82d0*/  @P0 FADD R67, R22, R67 ;  /* 0x0000004316430221 */ /* 0x002fe40000000000 */
[----:B------:R-:W-:Y:S02]  /*82e0*/  FMUL.FTZ R15, R15, R234 ;  /* 0x000000ea0f0f7220 */ /* 0x000fe40000410000 */
[----:B------:R-:W-:Y:S01]  /*82f0*/  FMUL.FTZ R3, R3, R226 ;  /* 0x000000e203037220 */ /* 0x000fe20000410000 */
[----:B------:R-:W1:Y:S01]  /*8300*/  SHFL.DOWN P0, R4, R67, 0x8, 0x1f ;  /* 0x09001f0043047f89 */ /* 0x000e620000000000 */
        /* <DEDUP_REMOVED lines=12> */
[----:B-1----:R-:W-:Y:S01]  /*83d0*/  @P0 FADD R4, R67, R4 ;  /* 0x0000000443040221 */ /* 0x002fe20000000000 */
[----:B------:R-:W-:Y:S01]  /*83e0*/  ISETP.NE.AND P0, PT, R159, RZ, PT ;  /* 0x000000ff9f00720c */ /* 0x000fe20003f05270 */
[----:B------:R-:W-:-:S02]  /*83f0*/  FFMA.FTZ R29, R6, R52, R29 ;  /* 0x00000034061d7223 */ /* 0x000fc4000001001d */
[----:B------:R-:W-:Y:S01]  /*8400*/  FFMA.FTZ R34, R11, R71, R34 ;  /* 0x000000470b227223 */ /* 0x000fe20000010022 */
[----:B------:R-:W1:Y:S01]  /*8410*/  SHFL.DOWN P1, R5, R4, 0x10, 0x1f ;  /* 0x0a001f0004057f89 */ /* 0x000e620000020000 */
        /* <DEDUP_REMOVED lines=12> */
[----:B-1----:R-:W-:Y:S02]  /*84e0*/  @P1 FADD R5, R4, R5 ;  /* 0x0000000504051221 */ /* 0x002fe40000000000 */
[----:B------:R-:W-:Y:S02]  /*84f0*/  FFMA.FTZ R225, R107, R14, R225 ;  /* 0x0000000e6be17223 */ /* 0x000fe400000100e1 */
[----:B------:R-:W-:Y:S01]  /*8500*/  FFMA.FTZ R3, R109, R16, R0 ;  /* 0x000000106d037223 */ /* 0x000fe20000010000 */
[----:B------:R1:W-:Y:S01]  /*8510*/  @!P0 STS [R146.X4+0x4204], R5 ;  /* 0x0042040592008388 */ /* 0x0003e20000004800 */
[----:B------:R-:W-:Y:S02]  /*8520*/  FFMA.FTZ R17, R108, R17, R232 ;  /* 0x000000116c117223 */ /* 0x000fe400000100e8 */
[----:B------:R-:W-:-:S02]  /*8530*/  FFMA.FTZ R18, R111, R18, R233 ;  /* 0x000000126f127223 */ /* 0x000fc400000100e9 */
        /* <DEDUP_REMOVED lines=19> */
[----:B------:R-:W-:Y:S02]  /*8670*/  FADD.FTZ R48, R3, R48 ;  /* 0x0000003003307221 */ /* 0x000fe40000010000 */
[----:B------:R-:W-:Y:S02]  /*8680*/  FFMA.FTZ R42, R19, R79, R42 ;  /* 0x0000004f132a7223 */ /* 0x000fe4000001002a */
[----:B------:R-:W-:Y:S02]  /*8690*/  FADD.FTZ R46, R17, R46 ;  /* 0x0000002e112e7221 */ /* 0x000fe40000010000 */
[----:B------:R-:W-:Y:S02]  /*86a0*/  FADD.FTZ R45, R18, R45 ;  /* 0x0000002d122d7221 */ /* 0x000fe40000010000 */
[----:B------:R-:W-:Y:S01]  /*86b0*/  FADD.FTZ R43, R230, R43 ;  /* 0x0000002be62b7221 */ /* 0x000fe20000010000 */
[----:B------:R-:W-:Y:S06]  /*86c0*/  BAR.SYNC.DEFER_BLOCKING 0x0 ;  /* 0x0000000000007b1d */ /* 0x000fec0000010000 */
[----:B------:R-:W-:Y:S05]  /*86d0*/  @P2 BRA `(.L_x_3518) ;  /* 0x0000007000002947 */ /* 0x000fea0003800000 */
[----:B-1----:R-:W-:Y:S01]  /*86e0*/  ISETP.NE.AND P0, PT, R144, c[0x0][0x174], PT ;  /* 0x00005d0090007a0c */ /* 0x002fe20003f05270 */
[----:B------:R-:W1:Y:S01]  /*86f0*/  LDS R0, [0x4208] ;  /* 0x00420800ff007984 */ /* 0x000e620000000800 */
[----:B------:R-:W-:-:S11]  /*8700*/  SHF.L.U32 R4, R26, 0x2, RZ ;  /* 0x000000021a047819 */ /* 0x000fd600000006ff */
[----:B------:R-:W3:Y:S01]  /*8710*/  @P0 LDS R2, [R4+0x5740] ;  /* 0x0057400004020984 */ /* 0x000ee20000000800 */
[----:B-1----:R-:W-:-:S04]  /*8720*/  FADD.FTZ R5, R5, R0 ;  /* 0x0000000005057221 */ /* 0x002fc80000010000 */
[----:B---3--:R-:W-:-:S05]  /*8730*/  @P0 FADD.FTZ R5, R5, R2 ;  /* 0x0000000205050221 */ /* 0x008fca0000010000 */
[----:B------:R1:W-:Y:S02]  /*8740*/  STS [R4+0x5740], R5 ;  /* 0x0057400504007388 */ /* 0x0003e40000000800 */
.L_x_3518:
[----:B-1----:R-:W-:Y:S05]  /*8750*/  BSYNC B0 ;  /* 0x0000000000007941 */ /* 0x002fea0003800000 */
.L_x_3517:
[----:B------:R-:W-:Y:S02]  /*8760*/  IADD3 R26, R26, 0x1, RZ ;  /* 0x000000011a1a7810 */ /* 0x000fe40007ffe0ff */
[----:B------:R-:W-:Y:S02]  /*8770*/  IADD3 R24, P1, R24, 0x1, RZ ;  /* 0x0000000118187810 */ /* 0x000fe40007f3e0ff */
[----:B------:R-:W-:Y:S02]  /*8780*/  ISETP.GE.AND P0, PT, R26, c[0x0][0x16c], PT ;  /* 0x00005b001a007a0c */ /* 0x000fe40003f06270 */
[----:B------:R-:W-:-:S11]  /*8790*/  IADD3.X R23, RZ, R23, RZ, P1, !PT ;  /* 0x00000017ff177210 */ /* 0x000fd60000ffe4ff */
[----:B0-2---:R-:W-:Y:S01]  /*87a0*/  @P0 CALL.REL.NOINC `(.L_x_3471) ;  /* 0x0000001000000944 */ /* 0x005fe20003c00000 */
[----:B------:R-:W-:Y:S05]  /*87b0*/  BRA `(.L_x_3519) ;  /* 0xffffbdb000007947 */ /* 0x000fea000383ffff */
.L_x_3471:
[----:B------:R-:W-:Y:S01]  /*87c0*/  BAR.SYNC.DEFER_BLOCKING 0x0 ;  /* 0x0000000000007b1d */ /* 0x000fe20000010000 */
[----:B------:R-:W-:Y:S01]  /*87d0*/  IADD3 R19, -R145, c[0x0][0x168], RZ ;  /* 0x00005a0091137a10 */ /* 0x000fe20007ffe1ff */
[----:B------:R-:W-:Y:S01]  /*87e0*/  CS2R R16, SRZ ;  /* 0x0000000000107805 */ /* 0x000fe2000001ff00 */
[C---:B------:R-:W-:Y:S01]  /*87f0*/  LOP3.LUT R14, R118.reuse, 0x20, RZ, 0xfc, !PT ;  /* 0x00000020760e7812 */ /* 0x040fe200078efcff */
[----:B------:R-:W-:Y:S01]  /*8800*/  HFMA2.MMA R18, -RZ, RZ, 0, 0 ;  /* 0x00000000ff127435 */ /* 0x000fe200000001ff */
[-C--:B------:R-:W-:Y:S01]  /*8810*/  ISETP.GE.AND P2, PT, R118, R19.reuse, PT ;  /* 0x000000137600720c */ /* 0x080fe20003f46270 */
        /* <DEDUP_REMOVED lines=39> */
[----:B------:R-:W-:Y:S01]  /*8a90*/  HFMA2.MMA R55, -RZ, RZ, 0, 0 ;  /* 0x00000000ff377435 */ /* 0x000fe200000001ff */
[-C--:B------:R-:W-:Y:S01]  /*8aa0*/  ISETP.GE.AND P2, PT, R12, R19.reuse, PT ;  /* 0x000000130c00720c */ /* 0x080fe20003f46270 */
[----:B------:R-:W-:Y:S01]  /*8ab0*/  IMAD.MOV.U32 R47, RZ, RZ, RZ ;  /* 0x000000ffff2f7224 */ /* 0x000fe200078e00ff */
[----:B------:R-:W-:Y:S01]  /*8ac0*/  ISETP.GE.AND P1, PT, R13, R19, PT ;  /* 0x000000130d00720c */ /* 0x000fe20003f26270 */
[----:B------:R-:W-:Y:S01]  /*8ad0*/  HFMA2.MMA R65, -RZ, RZ, 0, 0 ;  /* 0x00000000ff417435 */ /* 0x000fe200000001ff */
[----:B------:R-:W-:-:S02]  /*8ae0*/  MOV R26, RZ ;  /* 0x000000ff001a7202 */ /* 0x000fc40000000f00 */
[----:B------:R-:W-:Y:S01]  /*8af0*/  MOV R44, RZ ;  /* 0x000000ff002c7202 */ /* 0x000fe20000000f00 */
[----:B------:R-:W-:Y:S01]  /*8b00*/  IMAD.MOV.U32 R52, RZ, RZ, RZ ;  /* 0x000000ffff347224 */ /* 0x000fe200078e00ff */
        /* <DEDUP_REMOVED lines=10> */
[----:B------:R-:W-:Y:S01]  /*8bb0*/  IADD3 R67, R75, 0xa, RZ ;  /* 0x0000000a4b437810 */ /* 0x000fe20007ffe0ff */
        /* <DEDUP_REMOVED lines=18> */
[----:B------:R-:W1:Y:S04]  /*8ce0*/  LDS R18, [R112+0x8] ;  /* 0x0000080070127984 */ /* 0x000e680000000800 */
[----:B------:R-:W2:Y:S04]  /*8cf0*/  LDS R20, [R112+0xc] ;  /* 0x00000c0070147984 */ /* 0x000ea80000000800 */
[----:B------:R-:W3:Y:S04]  /*8d00*/  LDS R22, [R112+0x10] ;  /* 0x0000100070167984 */ /* 0x000ee80000000800 */
[----:B------:R-:W-:Y:S01]  /*8d10*/  LDS R24, [R112+0x18] ;  /* 0x0000180070187984 */ /* 0x000fe20000000800 */
[----:B0-----:R-:W-:-:S03]  /*8d20*/  FADD.FTZ R17, R16, R167 ;  /* 0x000000a710117221 */ /* 0x001fc60000010000 */
[----:B------:R-:W0:Y:S02]  /*8d30*/  LDS R16, [R112+0x14] ;  /* 0x0000140070107984 */ /* 0x000e240000000800 */
[C---:B------:R-:W-:Y:S01]  /*8d40*/  FSETP.GTU.FTZ.AND P3, PT, R17.reuse, 20, PT ;  /* 0x41a000001100780b */ /* 0x040fe20003f7c000 */
[----:B-1----:R-:W-:Y:S02]  /*8d50*/  FADD.FTZ R21, R18, R167 ;  /* 0x000000a712157221 */ /* 0x002fe40000010000 */
[----:B------:R-:W1:Y:S10]  /*8d60*/  LDS R18, [R112+0x1c] ;  /* 0x00001c0070127984 */ /* 0x000e740000000800 */
[----:B------:R-:W-:-:S06]  /*8d70*/  @!P3 FMUL.FTZ R17, R17, -1.4426950216293334961 ;  /* 0xbfb8aa3b1111b820 */ /* 0x000fcc0000410000 */
[----:B------:R-:W4:Y:S01]  /*8d80*/  @!P3 MUFU.EX2 R17, R17 ;  /* 0x000000110011b308 */ /* 0x000f220000000800 */
[----:B------:R-:W-:Y:S01]  /*8d90*/  FSETP.GTU.FTZ.AND P4, PT, R21, 20, PT ;  /* 0x41a000001500780b */ /* 0x000fe20003f9c000 */
[--C-:B--2---:R-:W-:Y:S02]  /*8da0*/  FADD.FTZ R23, R20, R167.reuse ;  /* 0x000000a714177221 */ /* 0x104fe40000010000 */
[----:B------:R-:W2:Y:S01]  /*8db0*/  LDS R20, [R112+0x20] ;  /* 0x0000200070147984 */ /* 0x000ea20000000800 */
[----:B---3--:R-:W-:-:S03]  /*8dc0*/  FADD.FTZ R25, R22, R167 ;  /* 0x000000a716197221 */ /* 0x008fc60000010000 */
[----:B------:R-:W3:Y:S01]  /*8dd0*/  LDS R22, [R112+0x24] ;  /* 0x0000240070167984 */ /* 0x000ee20000000800 */
[----:B0-----:R-:W-:Y:S02]  /*8de0*/  FADD.FTZ R26, R16, R167 ;  /* 0x000000a7101a7221 */ /* 0x001fe40000010000 */
[----:B----4-:R-:W-:-:S03]  /*8df0*/  @!P3 FADD.FTZ R16, R17, 1 ;  /* 0x3f8000001110b421 */ /* 0x010fc60000010000 */
[----:B------:R-:W-:-:S03]  /*8e00*/  @!P4 FMUL.FTZ R21, R21, -1.4426950216293334961 ;  /* 0xbfb8aa3b1515c820 */ /* 0x000fc60000410000 */
[----:B------:R-:W0:Y:S01]  /*8e10*/  @!P3 MUFU.RCP R16, R16 ;  /* 0x000000100010b308 */ /* 0x000e220000001000 */
[----:B------:R-:W-:-:S07]  /*8e20*/  FSETP.GTU.FTZ.AND P0, PT, R23, 20, PT ;  /* 0x41a000001700780b */ /* 0x000fce0003f1c000 */
[----:B------:R-:W4:Y:S01]  /*8e30*/  @!P4 MUFU.EX2 R21, R21 ;  /* 0x000000150015c308 */ /* 0x000f220000000800 */
[----:B------:R-:W-:-:S05]  /*8e40*/  FADD.FTZ R24, R24, R167 ;  /* 0x000000a718187221 */ /* 0x000fca0000010000 */
[----:B------:R-:W-:Y:S02]  /*8e50*/  @!P0 FMUL.FTZ R23, R23, -1.4426950216293334961 ;  /* 0xbfb8aa3b17178820 */ /* 0x000fe40000410000 */
[----:B0-----:R-:W-:Y:S02]  /*8e60*/  @!P3 FMUL.FTZ R45, R45, R16 ;  /* 0x000000102d2db220 */ /* 0x001fe40000410000 */
[----:B------:R-:W0:Y:S01]  /*8e70*/  LDS R16, [R112+0x28] ;  /* 0x0000280070107984 */ /* 0x000e220000000800 */
[----:B------:R-:W-:Y:S01]  /*8e80*/  FSETP.GTU.FTZ.AND P5, PT, R24, 20, PT ;  /* 0x41a000001800780b */ /* 0x000fe20003fbc000 */
[----:B------:R-:W5:Y:S01]  /*8e90*/  @!P0 MUFU.EX2 R23, R23 ;  /* 0x0000001700178308 */ /* 0x000f620000000800 */
[----:B----4-:R-:W-:Y:S01]  /*8ea0*/  @!P4 FADD.FTZ R17, R21, 1 ;  /* 0x3f8000001511c421 */ /* 0x010fe20000010000 */
[----:B------:R-:W-:-:S06]  /*8eb0*/  FSETP.GTU.FTZ.AND P2, PT, R26, 20, PT ;  /* 0x41a000001a00780b */ /* 0x000fcc0003f5c000 */
[----:B------:R-:W4:Y:S01]  /*8ec0*/  @!P4 MUFU.RCP R17, R17 ;  /* 0x000000110011c308 */ /* 0x000f220000001000 */
[--C-:B-1----:R-:W-:Y:S01]  /*8ed0*/  FADD.FTZ R44, R18, R167.reuse ;  /* 0x000000a7122c7221 */ /* 0x102fe20000010000 */
[----:B------:R-:W-:Y:S01]  /*8ee0*/  FSETP.GTU.FTZ.AND P1, PT, R25, 20, PT ;  /* 0x41a000001900780b */ /* 0x000fe20003f3c000 */
[--C-:B--2---:R-:W-:Y:S02]  /*8ef0*/  FADD.FTZ R47, R20, R167.reuse ;  /* 0x000000a7142f7221 */ /* 0x104fe40000010000 */
[----:B------:R-:W-:Y:S01]  /*8f00*/  @!P5 FMUL.FTZ R20, R24, -1.4426950216293334961 ;  /* 0xbfb8aa3b1814d820 */ /* 0x000fe20000410000 */
[----:B------:R-:W-:Y:S01]  /*8f10*/  FSETP.GTU.FTZ.AND P6, PT, R44, 20, PT ;  /* 0x41a000002c00780b */ /* 0x000fe20003fdc000 */
[----:B-----5:R-:W-:Y:S02]  /*8f20*/  @!P0 FADD.FTZ R23, R23, 1 ;  /* 0x3f80000017178421 */ /* 0x020fe40000010000 */
[----:B------:R-:W-:Y:S01]  /*8f30*/  @!P2 FMUL.FTZ R18, R26, -1.4426950216293334961 ;  /* 0xbfb8aa3b1a12a820 */ /* 0x000fe20000410000 */
[----:B------:R1:W-:Y:S01]  /*8f40*/  @!P5 MUFU.EX2 R24, R20 ;  /* 0x000000140018d308 */ /* 0x0003e20000000800 */
[----:B---3--:R-:W-:Y:S01]  /*8f50*/  FADD.FTZ R52, R22, R167 ;  /* 0x000000a716347221 */ /* 0x008fe20000010000 */
[----:B------:R-:W-:Y:S01]  /*8f60*/  FSETP.GTU.FTZ.AND P3, PT, R47, 20, PT ;  /* 0x41a000002f00780b */ /* 0x000fe20003f7c000 */
[----:B----4-:R-:W-:-:S03]  /*8f70*/  @!P4 FMUL.FTZ R46, R46, R17 ;  /* 0x000000112e2ec220 */ /* 0x010fc60000410000 */
[----:B------:R-:W-:Y:S02]  /*8f80*/  FSETP.GTU.FTZ.AND P4, PT, R52, 20, PT ;  /* 0x41a000003400780b */ /* 0x000fe40003f9c000 */
[----:B------:R2:W-:Y:S01]  /*8f90*/  @!P2 MUFU.EX2 R21, R18 ;  /* 0x000000120015a308 */ /* 0x0005e20000000800 */
[----:B------:R-:W-:Y:S01]  /*8fa0*/  @!P1 FMUL.FTZ R25, R25, -1.4426950216293334961 ;  /* 0xbfb8aa3b19199820 */ /* 0x000fe20000410000 */
[----:B-1----:R-:W-:Y:S06]  /*8fb0*/  LDS R20, [R112+0x30] ;  /* 0x0000300070147984 */ /* 0x002fec0000000800 */
[----:B------:R-:W1:Y:S01]  /*8fc0*/  @!P0 MUFU.RCP R23, R23 ;  /* 0x0000001700178308 */ /* 0x000e620000001000 */
[----:B--2---:R-:W2:Y:S01]  /*8fd0*/  LDS R18, [R112+0x2c] ;  /* 0x00002c0070127984 */ /* 0x004ea20000000800 */
[----:B------:R-:W-:-:S02]  /*8fe0*/  @!P6 FMUL.FTZ R17, R44, -1.4426950216293334961 ;  /* 0xbfb8aa3b2c11e820 */ /* 0x000fc40000410000 */
[----:B------:R-:W-:-:S04]  /*8ff0*/  @!P3 FMUL.FTZ R22, R47, -1.4426950216293334961 ;  /* 0xbfb8aa3b2f16b820 */ /* 0x000fc80000410000 */
[----:B------:R-:W3:Y:S01]  /*9000*/  @!P1 MUFU.EX2 R25, R25 ;  /* 0x0000001900199308 */ /* 0x000ee20000000800 */
[----:B0-----:R-:W-:Y:S02]  /*9010*/  FADD.FTZ R55, R16, R167 ;  /* 0x000000a710377221 */ /* 0x001fe40000010000 */
[----:B------:R-:W-:Y:S01]  /*9020*/  @!P4 FMUL.FTZ R47, R52, -1.4426950216293334961 ;  /* 0xbfb8aa3b342fc820 */ /* 0x000fe20000410000 */
[----:B------:R-:W-:Y:S04]  /*9030*/  LDS R16, [R112+0x3c] ;  /* 0x00003c0070107984 */ /* 0x000fe80000000800 */
[----:B------:R0:W-:Y:S01]  /*9040*/  @!P6 MUFU.EX2 R26, R17 ;  /* 0x00000011001ae308 */ /* 0x0001e20000000800 */
[----:B-1----:R-:W-:Y:S01]  /*9050*/  @!P0 FMUL.FTZ R48, R48, R23 ;  /* 0x0000001730308220 */ /* 0x002fe20000410000 */
[----:B------:R-:W-:Y:S01]  /*9060*/  FSETP.GTU.FTZ.AND P0, PT, R55, 20, PT ;  /* 0x41a000003700780b */ /* 0x000fe20003f1c000 */
[----:B0-----:R-:W-:-:S02]  /*9070*/  @!P5 FADD.FTZ R17, R24, 1 ;  /* 0x3f8000001811d421 */ /* 0x001fc40000010000 */
[----:B------:R-:W0:Y:S03]  /*9080*/  LDS R24, [R112+0x38] ;  /* 0x0000380070187984 */ /* 0x000e260000000800 */
[----:B------:R-:W1:Y:S01]  /*9090*/  @!P4 MUFU.EX2 R47, R47 ;  /* 0x0000002f002fc308 */ /* 0x000e620000000800 */
[----:B---3--:R-:W-:-:S07]  /*90a0*/  @!P1 FADD.FTZ R25, R25, 1 ;  /* 0x3f80000019199421 */ /* 0x008fce0000010000 */
[----:B------:R3:W4:Y:S01]  /*90b0*/  @!P3 MUFU.EX2 R44, R22 ;  /* 0x00000016002cb308 */ /* 0x0007220000000800 */
[----:B------:R-:W-:-:S07]  /*90c0*/  @!P2 FADD.FTZ R21, R21, 1 ;  /* 0x3f8000001515a421 */ /* 0x000fce0000010000 */
[----:B------:R-:W5:Y:S01]  /*90d0*/  @!P1 MUFU.RCP R52, R25 ;  /* 0x0000001900349308 */ /* 0x000f620000001000 */
[----:B-1----:R-:W-:Y:S01]  /*90e0*/  @!P4 FADD.FTZ R47, R47, 1 ;  /* 0x3f8000002f2fc421 */ /* 0x002fe20000010000 */
[----:B---3--:R-:W1:Y:S06]  /*90f0*/  LDS R22, [R112+0x34] ;  /* 0x0000340070167984 */ /* 0x008e6c0000000800 */
[----:B------:R3:W-:Y:S02]  /*9100*/  @!P5 MUFU.RCP R60, R17 ;  /* 0x00000011003cd308 */ /* 0x0007e40000001000 */
[----:B---3--:R-:W-:-:S06]  /*9110*/  @!P0 FMUL.FTZ R17, R55, -1.4426950216293334961 ;  /* 0xbfb8aa3b37118820 */ /* 0x008fcc0000410000 */
[----:B------:R-:W-:Y:S01]  /*9120*/  @!P2 MUFU.RCP R21, R21 ;  /* 0x000000150015a308 */ /* 0x000fe20000001000 */
[----:B----4-:R-:W-:Y:S02]  /*9130*/  @!P3 FADD.FTZ R44, R44, 1 ;  /* 0x3f8000002c2cb421 */ /* 0x010fe40000010000 */
[----:B------:R-:W-:-:S05]  /*9140*/  @!P6 FADD.FTZ R26, R26, 1 ;  /* 0x3f8000001a1ae421 */ /* 0x000fca0000010000 */
[----:B------:R-:W3:Y:S01]  /*9150*/  @!P0 MUFU.EX2 R17, R17 ;  /* 0x0000001100118308 */ /* 0x000ee20000000800 */
[----:B--2---:R-:W-:Y:S02]  /*9160*/  FADD.FTZ R23, R18, R167 ;  /* 0x000000a712177221 */ /* 0x004fe40000010000 */
[----:B------:R-:W2:Y:S01]  /*9170*/  LDS R18, [R112] ;  /* 0x0000000070127984 */ /* 0x000ea20000000800 */
[----:B-----5:R-:W-:-:S03]  /*9180*/  @!P1 FMUL.FTZ R49, R49, R52 ;  /* 0x0000003431319220 */ /* 0x020fc60000410000 */
[----:B------:R-:W-:Y:S01]  /*9190*/  BAR.SYNC.DEFER_BLOCKING 0x0 ;  /* 0x0000000000007b1d */ /* 0x000fe20000010000 */
[----:B------:R-:W-:-:S05]  /*91a0*/  FSETP.GTU.FTZ.AND P1, PT, R23, 20, PT ;  /* 0x41a000001700780b */ /* 0x000fca0003f3c000 */
[----:B------:R-:W4:Y:S08]  /*91b0*/  @!P4 MUFU.RCP R47, R47 ;  /* 0x0000002f002fc308 */ /* 0x000f300000001000 */
[----:B------:R-:W5:Y:S01]  /*91c0*/  @!P3 MUFU.RCP R25, R44 ;  /* 0x0000002c0019b308 */ /* 0x000f620000001000 */
[----:B---3--:R-:W-:-:S07]  /*91d0*/  @!P0 FADD.FTZ R17, R17, 1 ;  /* 0x3f80000011118421 */ /* 0x008fce0000010000 */
[----:B------:R-:W3:Y:S01]  /*91e0*/  @!P6 MUFU.RCP R26, R26 ;  /* 0x0000001a001ae308 */ /* 0x000ee20000001000 */
[--C-:B0-----:R-:W-:Y:S02]  /*91f0*/  FADD.FTZ R66, R24, R167.reuse ;  /* 0x000000a718427221 */ /* 0x101fe40000010000 */
[----:B------:R-:W-:Y:S02]  /*9200*/  @!P2 FMUL.FTZ R50, R50, R21 ;  /* 0x000000153232a220 */ /* 0x000fe40000410000 */
[----:B----4-:R-:W-:Y:S01]  /*9210*/  @!P4 FMUL.FTZ R56, R56, R47 ;  /* 0x0000002f3838c220 */ /* 0x010fe20000410000 */
[----:B------:R-:W-:Y:S02]  /*9220*/  FSETP.GTU.FTZ.AND P4, PT, R66, 20, PT ;  /* 0x41a000004200780b */ /* 0x000fe40003f9c000 */
[----:B------:R-:W0:Y:S01]  /*9230*/  @!P0 MUFU.RCP R74, R17 ;  /* 0x00000011004a8308 */ /* 0x000e220000001000 */
[----:B------:R-:W-:Y:S02]  /*9240*/  FADD.FTZ R21, R20, R167 ;  /* 0x000000a714157221 */ /* 0x000fe40000010000 */
[----:B------:R-:W-:Y:S01]  /*9250*/  @!P1 FMUL.FTZ R20, R23, -1.4426950216293334961 ;  /* 0xbfb8aa3b17149820 */ /* 0x000fe20000410000 */
[C---:B------:R-:W-:Y:S01]  /*9260*/  IADD3 R23, R75.reuse, 0x1, RZ ;  /* 0x000000014b177810 */ /* 0x040fe20007ffe0ff */
[----:B-----5:R-:W-:Y:S01]  /*9270*/  @!P3 FMUL.FTZ R54, R54, R25 ;  /* 0x000000193636b220 */ /* 0x020fe20000410000 */
[----:B------:R-:W-:-:S02]  /*9280*/  IADD3 R25, R75, 0x2, RZ ;  /* 0x000000024b197810 */ /* 0x000fc40007ffe0ff */
[----:B------:R-:W-:Y:S01]  /*9290*/  IADD3 R44, R75, 0x3, RZ ;  /* 0x000000034b2c7810 */ /* 0x000fe20007ffe0ff */
[----:B---3--:R-:W-:Y:S01]  /*92a0*/  @!P6 FMUL.FTZ R53, R53, R26 ;  /* 0x0000001a3535e220 */ /* 0x008fe20000410000 */
[----:B------:R-:W-:Y:S01]  /*92b0*/  IADD3 R52, R75, 0x4, RZ ;  /* 0x000000044b347810 */ /* 0x000fe20007ffe0ff */
[----:B------:R-:W-:Y:S01]  /*92c0*/  @!P5 FMUL.FTZ R51, R51, R60 ;  /* 0x0000003c3333d220 */ /* 0x000fe20000410000 */
[----:B------:R-:W-:Y:S02]  /*92d0*/  IADD3 R55, R75, 0x5, RZ ;  /* 0x000000054b377810 */ /* 0x000fe40007ffe0ff */
[-C--:B------:R-:W-:Y:S01]  /*92e0*/  LEA.HI.SX32 R26, R23, R75.reuse, 0x1b ;  /* 0x0000004b171a7211 */ /* 0x080fe200078fdaff */
[----:B------:R-:W-:Y:S01]  /*92f0*/  FADD.FTZ R73, R16, R167 ;  /* 0x000000a710497221 */ /* 0x000fe20000010000 */
[----:B------:R-:W-:Y:S02]  /*9300*/  IADD3 R60, R75, 0x6, RZ ;  /* 0x000000064b3c7810 */ /* 0x000fe40007ffe0ff */
[----:B------:R-:W-:-:S02]  /*9310*/  LEA.HI.SX32 R47, R25, R75, 0x1b ;  /* 0x0000004b192f7211 */ /* 0x000fc400078fdaff */
[-C--:B------:R-:W-:Y:S01]  /*9320*/  LEA.HI.SX32 R44, R44, R75.reuse, 0x1b ;  /* 0x0000004b2c2c7211 */ /* 0x080fe200078fdaff */
[----:B------:R-:W-:Y:S01]  /*9330*/  STS [R112], R42 ;  /* 0x0000002a70007388 */ /* 0x000fe20000000800 */
[C---:B------:R-:W-:Y:S02]  /*9340*/  IADD3 R65, R75.reuse, 0x8, RZ ;  /* 0x000000084b417810 */ /* 0x040fe40007ffe0ff */
[-C--:B------:R-:W-:Y:S01]  /*9350*/  LEA.HI.SX32 R52, R52, R75.reuse, 0x1b ;  /* 0x0000004b34347211 */ /* 0x080fe200078fdaff */
[----:B------:R-:W-:Y:S01]  /*9360*/  STS [R26.X4+0x4], R41 ;  /* 0x000004291a007388 */ /* 0x000fe20000004800 */
[----:B------:R-:W-:Y:S02]  /*9370*/  IADD3 R24, R75, 0x9, RZ ;  /* 0x000000094b187810 */ /* 0x000fe40007ffe0ff */
[-C--:B------:R-:W-:Y:S01]  /*9380*/  LEA.HI.SX32 R55, R55, R75.reuse, 0x1b ;  /* 0x0000004b37377211 */ /* 0x080fe200078fdaff */
[----:B------:R3:W-:Y:S01]  /*9390*/  STS [R47.X4+0x8], R40 ;  /* 0x000008282f007388 */ /* 0x0007e20000004800 */
[-C--:B------:R-:W-:Y:S01]  /*93a0*/  LEA.HI.SX32 R60, R60, R75.reuse, 0x1b ;  /* 0x0000004b3c3c7211 */ /* 0x080fe200078fdaff */
[----:B------:R-:W-:Y:S01]  /*93b0*/  @!P4 FMUL.FTZ R16, R66, -1.4426950216293334961 ;  /* 0xbfb8aa3b4210c820 */ /* 0x000fe20000410000 */
[----:B------:R-:W-:Y:S01]  /*93c0*/  IADD3 R68, R75, 0xb, RZ ;  /* 0x0000000b4b447810 */ /* 0x000fe20007ffe0ff */
[----:B------:R-:W-:Y:S01]  /*93d0*/  STS [R44.X4+0xc], R39 ;  /* 0x00000c272c007388 */ /* 0x000fe20000004800 */
[----:B------:R-:W-:Y:S01]  /*93e0*/  LEA.HI.SX32 R64, R64, R75, 0x1b ;  /* 0x0000004b40407211 */ /* 0x000fe200078fdaff */
[----:B0-----:R-:W-:Y:S01]  /*93f0*/  @!P0 FMUL.FTZ R57, R57, R74 ;  /* 0x0000004a39398220 */ /* 0x001fe20000410000 */
[----:B------:R-:W-:Y:S01]  /*9400*/  IADD3 R69, R75, 0xc, RZ ;  /* 0x0000000c4b457810 */ /* 0x000fe20007ffe0ff */
[----:B------:R-:W-:Y:S01]  /*9410*/  STS [R52.X4+0x10], R38 ;  /* 0x0000102634007388 */ /* 0x000fe20000004800 */
[----:B------:R-:W-:-:S02]  /*9420*/  FSETP.GTU.FTZ.AND P5, PT, R73, 20, PT ;  /* 0x41a000004900780b */ /* 0x000fc40003fbc000 */
[-C--:B------:R-:W-:Y:S01]  /*9430*/  LEA.HI.SX32 R65, R65, R75.reuse, 0x1b ;  /* 0x0000004b41417211 */ /* 0x080fe200078fdaff */
[----:B------:R-:W-:Y:S01]  /*9440*/  STS [R55.X4+0x14], R37 ;  /* 0x0000142537007388 */ /* 0x000fe20000004800 */
[C---:B------:R-:W-:Y:S02]  /*9450*/  IADD3 R70, R75.reuse, 0xd, RZ ;  /* 0x0000000d4b467810 */ /* 0x040fe40007ffe0ff */
        /* <DEDUP_REMOVED lines=40> */
[----:B-1----:R-:W-:Y:S01]  /*96e0*/  FADD.FTZ R22, R22, R167 ;  /* 0x000000a716167221 */ /* 0x002fe20000010000 */
[----:B------:R-:W-:-:S04]  /*96f0*/  FSETP.GTU.FTZ.AND P2, PT, R21, 20, PT ;  /* 0x41a000001500780b */ /* 0x000fc80003f5c000 */
[----:B------:R-:W-:Y:S01]  /*9700*/  FSETP.GTU.FTZ.AND P3, PT, R22, 20, PT ;  /* 0x41a000001600780b */ /* 0x000fe20003f7c000 */
[----:B--2---:R-:W-:-:S05]  /*9710*/  FADD.FTZ R18, R18, R167 ;  /* 0x000000a712127221 */ /* 0x004fca0000010000 */
[----:B------:R-:W-:-:S03]  /*9720*/  FSETP.GTU.FTZ.AND P6, PT, R18, 20, PT ;  /* 0x41a000001200780b */ /* 0x000fc60003fdc000 */
[----:B------:R-:W-:-:S04]  /*9730*/  @!P2 FMUL.FTZ R21, R21, -1.4426950216293334961 ;  /* 0xbfb8aa3b1515a820 */ /* 0x000fc80000410000 */
[----:B------:R-:W-:Y:S02]  /*9740*/  @!P3 FMUL.FTZ R22, R22, -1.4426950216293334961 ;  /* 0xbfb8aa3b1616b820 */ /* 0x000fe40000410000 */
[----:B------:R-:W0:Y:S01]  /*9750*/  @!P2 MUFU.EX2 R21, R21 ;  /* 0x000000150015a308 */ /* 0x000e220000000800 */
[----:B------:R-:W1:Y:S07]  /*9760*/  LDS R89, [0x1080] ;  /* 0x00108000ff597984 */ /* 0x000e6e0000000800 */
[----:B------:R-:W2:Y:S08]  /*9770*/  @!P3 MUFU.EX2 R22, R22 ;  /* 0x000000160016b308 */ /* 0x000eb00000000800 */
[----:B------:R-:W4:Y:S08]  /*9780*/  @!P1 MUFU.EX2 R20, R20 ;  /* 0x0000001400149308 */ /* 0x000f300000000800 */
[----:B------:R5:W1:Y:S01]  /*9790*/  @!P4 MUFU.EX2 R23, R16 ;  /* 0x000000100017c308 */ /* 0x000a620000000800 */
[----:B0-----:R-:W-:-:S02]  /*97a0*/  @!P2 FADD.FTZ R21, R21, 1 ;  /* 0x3f8000001515a421 */ /* 0x001fc40000010000 */
[----:B-----5:R-:W-:-:S05]  /*97b0*/  @!P6 FMUL.FTZ R16, R18, -1.4426950216293334961 ;  /* 0xbfb8aa3b1210e820 */ /* 0x020fca0000410000 */
[----:B------:R-:W0:Y:S01]  /*97c0*/  @!P5 MUFU.EX2 R24, R17 ;  /* 0x000000110018d308 */ /* 0x000e220000000800 */
[----:B--2---:R-:W-:-:S07]  /*97d0*/  @!P3 FADD.FTZ R22, R22, 1 ;  /* 0x3f8000001616b421 */ /* 0x004fce0000010000 */
[----:B------:R2:W5:Y:S01]  /*97e0*/  @!P6 MUFU.EX2 R18, R16 ;  /* 0x000000100012e308 */ /* 0x0005620000000800 */
[----:B----4-:R-:W-:Y:S02]  /*97f0*/  @!P1 FADD.FTZ R20, R20, 1 ;  /* 0x3f80000014149421 */ /* 0x010fe40000010000 */
[----:B-1----:R-:W-:-:S05]  /*9800*/  @!P4 FADD.FTZ R23, R23, 1 ;  /* 0x3f8000001717c421 */ /* 0x002fca0000010000 */
[----:B---3--:R1:W3:Y:S01]  /*9810*/  @!P2 MUFU.RCP R40, R21 ;  /* 0x000000150028a308 */ /* 0x0082e20000001000 */
[----:B--2---:R-:W-:-:S04]  /*9820*/  IMAD.WIDE.U32 R16, R166, c[0x0][0x2d8], RZ ;  /* 0x0000b600a6107a25 */ /* 0x004fc800078e00ff */
[----:B-1----:R-:W-:-:S03]  /*9830*/  IMAD R21, R165, c[0x0][0x2d8], RZ ;  /* 0x0000b600a5157a24 */ /* 0x002fc600078e02ff */
[----:B------:R-:W1:Y:S01]  /*9840*/  @!P1 MUFU.RCP R25, R20 ;  /* 0x0000001400199308 */ /* 0x000e620000001000 */
[----:B0-----:R-:W-:Y:S02]  /*9850*/  @!P5 FADD.FTZ R24, R24, 1 ;  /* 0x3f8000001818d421 */ /* 0x001fe40000010000 */
[----:B------:R-:W-:Y:S02]  /*9860*/  IMAD R91, R166, c[0x0][0x2dc], R21 ;  /* 0x0000b700a65b7a24 */ /* 0x000fe400078e0215 */
[----:B-----5:R-:W-:-:S03]  /*9870*/  @!P6 FADD.FTZ R18, R18, 1 ;  /* 0x3f8000001212e421 */ /* 0x020fc60000010000 */
[----:B------:R-:W0:Y:S01]  /*9880*/  @!P3 MUFU.RCP R22, R22 ;  /* 0x000000160016b308 */ /* 0x000e220000001000 */
[----:B------:R-:W-:Y:S01]  /*9890*/  IADD3 R17, R17, R91, RZ ;  /* 0x0000005b11117210 */ /* 0x000fe20007ffe0ff */
[----:B---3--:R-:W-:-:S06]  /*98a0*/  @!P2 FMUL.FTZ R59, R59, R40 ;  /* 0x000000283b3ba220 */ /* 0x008fcc0000410000 */
[----:B------:R-:W2:Y:S01]  /*98b0*/  @!P4 MUFU.RCP R23, R23 ;  /* 0x000000170017c308 */ /* 0x000ea20000001000 */
[----:B------:R-:W-:Y:S01]  /*98c0*/  IMAD R21, R169, c[0x0][0x2e0], RZ ;  /* 0x0000b800a9157a24 */ /* 0x000fe200078e02ff */
[----:B------:R-:W-:Y:S01]  /*98d0*/  ISETP.GE.AND P2, PT, R118, R89, PT ;  /* 0x000000597600720c */ /* 0x000fe20003f46270 */
[----:B------:R-:W-:Y:S02]  /*98e0*/  IMAD R95, R147, -0x400, R164 ;  /* 0xfffffc00935f7824 */ /* 0x000fe400078e02a4 */
[----:B------:R-:W-:-:S03]  /*98f0*/  IMAD.WIDE.U32 R16, R170, c[0x0][0x2e0], R16 ;  /* 0x0000b800aa107a25 */ /* 0x000fc600078e0010 */
[----:B------:R-:W3:Y:S01]  /*9900*/  @!P5 MUFU.RCP R24, R24 ;  /* 0x000000180018d308 */ /* 0x000ee20000001000 */
[----:B-1----:R-:W-:-:S07]  /*9910*/  @!P1 FMUL.FTZ R58, R58, R25 ;  /* 0x000000193a3a9220 */ /* 0x002fce0000410000 */
[----:B------:R-:W1:Y:S01]  /*9920*/  @!P6 MUFU.RCP R18, R18 ;  /* 0x000000120012e308 */ /* 0x000e620000001000 */
[----:B------:R-:W-:Y:S01]  /*9930*/  IMAD R28, R170, c[0x0][0x2e4], R21 ;  /* 0x0000b900aa1c7a24 */ /* 0x000fe200078e0215 */
[----:B------:R-:W-:Y:S01]  /*9940*/  SHF.R.S32.HI R93, RZ, 0x1f, R95 ;  /* 0x0000001fff5d7819 */ /* 0x000fe2000001145f */
[----:B0-----:R-:W-:Y:S01]  /*9950*/  @!P3 FMUL.FTZ R61, R61, R22 ;  /* 0x000000163d3db220 */ /* 0x001fe20000410000 */
[----:B------:R-:W-:Y:S02]  /*9960*/  IADD3 R21, P1, R95, R16, RZ ;  /* 0x000000105f157210 */ /* 0x000fe40007f3e0ff */
[----:B------:R-:W-:Y:S02]  /*9970*/  SHF.R.S32.HI R30, RZ, 0x1f, R118 ;  /* 0x0000001fff1e7819 */ /* 0x000fe40000011476 */
[----:B------:R-:W-:Y:S01]  /*9980*/  LEA R20, P3, R118, c[0x0][0x330], 0x2 ;  /* 0x0000cc0076147a11 */ /* 0x000fe200078610ff */
[----:B--2---:R-:W-:Y:S01]  /*9990*/  @!P4 FMUL.FTZ R62, R62, R23 ;  /* 0x000000173e3ec220 */ /* 0x004fe20000410000 */
[----:B------:R-:W-:-:S02]  /*99a0*/  IADD3.X R28, R93, R28, R17, P1, !PT ;  /* 0x0000001c5d1c7210 */ /* 0x000fc40000ffe411 */
[C---:B------:R-:W-:Y:S02]  /*99b0*/  LEA.HI.X R17, R118.reuse, c[0x0][0x334], R30, 0x2, P3 ;  /* 0x0000cd0076117a11 */ /* 0x040fe400018f141e */
[----:B------:R-:W-:Y:S01]  /*99c0*/  LEA R20, P4, R21, R20, 0x2 ;  /* 0x0000001415147211 */ /* 0x000fe200078810ff */
[----:B------:R-:W-:Y:S01]  /*99d0*/  BSSY B0, `(.L_x_3520) ;  /* 0x0000013000007945 */ /* 0x000fe20003800000 */
[----:B------:R-:W-:Y:S01]  /*99e0*/  IADD3 R16, P3, R118, R145, RZ ;  /* 0x0000009176107210 */ /* 0x000fe20007f7e0ff */
[----:B---3--:R-:W-:Y:S01]  /*99f0*/  @!P5 FMUL.FTZ R63, R63, R24 ;  /* 0x000000183f3fd220 */ /* 0x008fe20000410000 */
[----:B------:R-:W-:Y:S01]  /*9a00*/  LEA.HI.X R21, R21, R17, R28, 0x2, P4 ;  /* 0x0000001115157211 */ /* 0x000fe200020f141c */
[----:B-1----:R-:W-:Y:S01]  /*9a10*/  @!P6 FMUL.FTZ R43, R43, R18 ;  /* 0x000000122b2be220 */ /* 0x002fe20000410000 */
[-C--:B------:R-:W-:Y:S02]  /*9a20*/  ISETP.GE.AND P1, PT, R15, R89.reuse, PT ;  /* 0x000000590f00720c */ /* 0x080fe40003f26270 */
[----:B------:R-:W-:-:S02]  /*9a30*/  ISETP.GE.AND P5, PT, R0, R89, PT ;  /* 0x000000590000720c */ /* 0x000fc40003fa6270 */
        /* <DEDUP_REMOVED lines=12> */
.L_x_3521:
[----:B------:R-:W-:Y:S05]  /*9b00*/  BSYNC B0 ;  /* 0x0000000000007941 */ /* 0x000fea0003800000 */
.L_x_3520:
        /* <DEDUP_REMOVED lines=36> */
[----:B------:R-:W-:Y:S04]  /*9d50*/  STS [R112], R43 ;  /* 0x0000002b70007388 */ /* 0x000fe80000000800 */
[----:B------:R-:W-:Y:S04]  /*9d60*/  STS [R26.X4+0x4], R45 ;  /* 0x0000042d1a007388 */ /* 0x000fe80000004800 */
[----:B------:R-:W-:Y:S04]  /*9d70*/  STS [R47.X4+0x8], R46 ;  /* 0x0000082e2f007388 */ /* 0x000fe80000004800 */
[----:B------:R-:W-:Y:S04]  /*9d80*/  STS [R44.X4+0xc], R48 ;  /* 0x00000c302c007388 */ /* 0x000fe80000004800 */
[----:B------:R-:W-:Y:S04]  /*9d90*/  STS [R52.X4+0x10], R49 ;  /* 0x0000103134007388 */ /* 0x000fe80000004800 */
[----:B------:R1:W-:Y:S04]  /*9da0*/  STS [R55.X4+0x14], R50 ;  /* 0x0000143237007388 */ /* 0x0003e80000004800 */
[----:B------:R-:W-:Y:S04]  /*9db0*/  STS [R60.X4+0x18], R51 ;  /* 0x000018333c007388 */ /* 0x000fe80000004800 */
[----:B------:R2:W-:Y:S01]  /*9dc0*/  STS [R64.X4+0x1c], R53 ;  /* 0x00001c3540007388 */ /* 0x0005e20000004800 */
[----:B-1----:R-:W-:-:S03]  /*9dd0*/  FADD.FTZ R50, R23, R50 ;  /* 0x0000003217327221 */ /* 0x002fc60000010000 */
[----:B------:R-:W-:Y:S01]  /*9de0*/  STS [R65.X4+0x20], R54 ;  /* 0x0000203641007388 */ /* 0x000fe20000004800 */
[----:B------:R-:W-:-:S03]  /*9df0*/  FADD.FTZ R50, R50, R51 ;  /* 0x0000003332327221 */ /* 0x000fc60000010000 */
[----:B------:R1:W-:Y:S01]  /*9e00*/  STS [R66.X4+0x24], R56 ;  /* 0x0000243842007388 */ /* 0x0003e20000004800 */
[----:B--2---:R-:W-:-:S03]  /*9e10*/  FADD.FTZ R53, R50, R53 ;  /* 0x0000003532357221 */ /* 0x004fc60000010000 */
[----:B------:R2:W-:Y:S01]  /*9e20*/  STS [R67.X4+0x28], R57 ;  /* 0x0000283943007388 */ /* 0x0005e20000004800 */
[----:B------:R-:W-:-:S03]  /*9e30*/  FADD.FTZ R53, R53, R54 ;  /* 0x0000003635357221 */ /* 0x000fc60000010000 */
[----:B------:R3:W-:Y:S01]  /*9e40*/  STS [R68.X4+0x2c], R58 ;  /* 0x00002c3a44007388 */ /* 0x0007e20000004800 */
[----:B-1----:R-:W-:-:S03]  /*9e50*/  FADD.FTZ R56, R53, R56 ;  /* 0x0000003835387221 */ /* 0x002fc60000010000 */
[----:B------:R-:W-:Y:S01]  /*9e60*/  STS [R69.X4+0x30], R59 ;  /* 0x0000303b45007388 */ /* 0x000fe20000004800 */
[----:B--2---:R-:W-:-:S03]  /*9e70*/  FADD.FTZ R57, R56, R57 ;  /* 0x0000003938397221 */ /* 0x004fc60000010000 */
[----:B------:R1:W-:Y:S01]  /*9e80*/  STS [R70.X4+0x34], R61 ;  /* 0x0000343d46007388 */ /* 0x0003e20000004800 */
[----:B---3--:R-:W-:-:S03]  /*9e90*/  FADD.FTZ R58, R57, R58 ;  /* 0x0000003a393a7221 */ /* 0x008fc60000010000 */
[----:B------:R2:W-:Y:S01]  /*9ea0*/  STS [R71.X4+0x38], R62 ;  /* 0x0000383e47007388 */ /* 0x0005e20000004800 */
[----:B------:R-:W-:-:S03]  /*9eb0*/  FADD.FTZ R58, R58, R59 ;  /* 0x0000003b3a3a7221 */ /* 0x000fc60000010000 */
[----:B------:R-:W-:Y:S01]  /*9ec0*/  STS [R72.X4+0x3c], R63 ;  /* 0x00003c3f48007388 */ /* 0x000fe20000004800 */
[----:B------:R-:W-:-:S06]  /*9ed0*/  NOP ;  /* 0x0000000000007918 */ /* 0x000fcc0000000000 */
[----:B------:R-:W-:Y:S01]  /*9ee0*/  LDS R143, [R143] ;  /* 0x000000008f8f7984 */ /* 0x000fe20000000800 */
[----:B-1----:R-:W-:-:S03]  /*9ef0*/  FADD.FTZ R61, R58, R61 ;  /* 0x0000003d3a3d7221 */ /* 0x002fc60000010000 */
[----:B------:R-:W-:Y:S01]  /*9f00*/  LDS R141, [R141+0x80] ;  /* 0x000080008d8d7984 */ /* 0x000fe20000000800 */
[----:B--2---:R-:W-:-:S03]  /*9f10*/  FADD.FTZ R62, R61, R62 ;  /* 0x0000003e3d3e7221 */ /* 0x004fc60000010000 */
[----:B0-----:R-:W-:Y:S01]  /*9f20*/  LDS R25, [R140+0x100] ;  /* 0x000100008c197984 */ /* 0x001fe20000000800 */
        /* <DEDUP_REMOVED lines=14> */
[----:B------:R0:W-:Y:S04]  /*a010*/  @!P0 STS [0x1080], R19 ;  /* 0x00108013ff008388 */ /* 0x0001e80000000800 */
[----:B------:R-:W-:Y:S01]  /*a020*/  BAR.SYNC.DEFER_BLOCKING 0x0 ;  /* 0x0000000000007b1d */ /* 0x000fe20000010000 */
[----:B0-----:R-:W-:-:S04]  /*a030*/  IMAD.WIDE.U32 R18, R166, c[0x0][0x2f8], RZ ;  /* 0x0000be00a6127a25 */ /* 0x001fc800078e00ff */
[----:B------:R-:W-:Y:S01]  /*a040*/  IMAD.IADD R41, R19, 0x1, R21 ;  /* 0x0000000113297824 */ /* 0x000fe200078e0215 */
[----:B------:R-:W0:Y:S02]  /*a050*/  LDS R39, [0x1080] ;  /* 0x00108000ff277984 */ /* 0x000e240000000800 */
[C---:B0-----:R-:W-:Y:S02]  /*a060*/  ISETP.GE.AND P0, PT, R118.reuse, R39, PT ;  /* 0x000000277600720c */ /* 0x041fe40003f06270 */
        /* <DEDUP_REMOVED lines=12> */
.L_x_3523:
[----:B------:R-:W-:Y:S05]  /*a130*/  BSYNC B0 ;  /* 0x0000000000007941 */ /* 0x000fea0003800000 */
.L_x_3522:
[----:B------:R-:W-:Y:S01]  /*a140*/  MOV R16, R18 ;  /* 0x0000001200107202 */ /* 0x000fe20000000f00 */
[----:B------:R-:W-:Y:S01]  /*a150*/  IMAD R19, R169, c[0x0][0x300], RZ ;  /* 0x0000c000a9137a24 */ /* 0x000fe200078e02ff */
[----:B------:R-:W-:Y:S02]  /*a160*/  MOV R17, R41 ;  /* 0x0000002900117202 */ /* 0x000fe40000000f00 */
[----:B------:R-:W-:Y:S01]  /*a170*/  LEA R18, P1, R118, c[0x0][0x340], 0x2 ;  /* 0x0000d00076127a11 */ /* 0x000fe200078210ff */
[----:B------:R-:W-:Y:S01]  /*a180*/  IMAD R19, R170, c[0x0][0x304], R19 ;  /* 0x0000c100aa137a24 */ /* 0x000fe200078e0213 */
[-C--:B------:R-:W-:Y:S01]  /*a190*/  ISETP.GE.AND P3, PT, R14, R39.reuse, PT ;  /* 0x000000270e00720c */ /* 0x080fe20003f66270 */
[----:B------:R-:W-:Y:S01]  /*a1a0*/  IMAD.WIDE.U32 R16, R170, c[0x0][0x300], R16 ;  /* 0x0000c000aa107a25 */ /* 0x000fe200078e0010 */
[----:B------:R-:W-:Y:S02]  /*a1b0*/  ISETP.GE.AND P4, PT, R15, R39, PT ;  /* 0x000000270f00720c */ /* 0x000fe40003f86270 */
[----:B------:R-:W-:-:S02]  /*a1c0*/  LEA.HI.X R15, R118, c[0x0][0x344], R23, 0x2, P1 ;  /* 0x0000d100760f7a11 */ /* 0x000fc400008f1417 */
        /* <DEDUP_REMOVED lines=11> */
[----:B------:R1:W-:Y:S01]  /*a280*/  @!P3 STG.E [R14.64], R141 ;  /* 0x0000008d0e00b986 */ /* 0x0003e2000c101904 */
[-C--:B------:R-:W-:Y:S02]  /*a290*/  ISETP.GE.AND P3, PT, R6, R39.reuse, PT ;  /* 0x000000270600720c */ /* 0x080fe40003f66270 */
[----:B------:R-:W-:Y:S01]  /*a2a0*/  IADD3 R147, R147, 0x1, RZ ;  /* 0x0000000193937810 */ /* 0x000fe20007ffe0ff */
[----:B------:R1:W-:Y:S01]  /*a2b0*/  @!P4 STG.E [R14.64+0x80], R25 ;  /* 0x000080190e00c986 */ /* 0x0003e2000c101904 */
[----:B------:R-:W-:-:S03]  /*a2c0*/  ISETP.GE.AND P4, PT, R7, R39, PT ;  /* 0x000000270700720c */ /* 0x000fc60003f86270 */
[----:B------:R1:W-:Y:S01]  /*a2d0*/  @!P0 STG.E [R14.64+0x200], R137 ;  /* 0x000200890e008986 */ /* 0x0003e2000c101904 */
[----:B------:R-:W-:-:S03]  /*a2e0*/  ISETP.GE.AND P0, PT, R10, R39, PT ;  /* 0x000000270a00720c */ /* 0x000fc60003f06270 */
        /* <DEDUP_REMOVED lines=21> */
[----:B------:R-:W-:Y:S01]  /*a440*/  IADD3.X R150, R150, -0x1, RZ, P1, !PT ;  /* 0xffffffff96967810 */ /* 0x000fe20000ffe4ff */
[----:B------:R1:W-:Y:S01]  /*a450*/  @!P3 STG.E [R14.64+0x700], R113 ;  /* 0x000700710e00b986 */ /* 0x0003e2000c101904 */
[----:B------:R-:W-:-:S02]  /*a460*/  IADD3 R154, P3, R154, -0x1000, RZ ;  /* 0xfffff0009a9a7810 */ /* 0x000fc40007f7e0ff */
[----:B------:R-:W-:Y:S02]  /*a470*/  IADD3.X R148, R148, -0x1, RZ, P2, !PT ;  /* 0xffffffff94947810 */ /* 0x000fe400017fe4ff */
[----:B------:R-:W-:Y:S01]  /*a480*/  IADD3.X R155, R155, -0x1, RZ, P3, !PT ;  /* 0xffffffff9b9b7810 */ /* 0x000fe20001ffe4ff */
[----:B01----:R-:W-:Y:S01]  /*a490*/  @!P0 CALL.REL.NOINC `(.L_x_3438) ;  /* 0x0000001000008944 */ /* 0x003fe20003c00000 */
[----:B------:R-:W-:Y:S05]  /*a4a0*/  BRA `(.L_x_3524) ;  /* 0xffff638000007947 */ /* 0x000fea000383ffff */
.L_x_3438:
        /* <DEDUP_REMOVED lines=29> */
.L_x_3526:
[----:B------:R-:W-:Y:S05]  /*a680*/  BSYNC B0 ;  /* 0x0000000000007941 */ /* 0x000fea0003800000 */
.L_x_3525:
        /* <DEDUP_REMOVED lines=26> */
[----:B------:R-:W-:Y:S01]  /*a830*/  IMAD.MOV.U32 R9, RZ, RZ, RZ ;  /* 0x000000ffff097224 */ /* 0x000fe200078e00ff */
[----:B------:R-:W-:Y:S05]  /*a840*/  BRA `(.L_x_3529) ;  /* 0x0000001000007947 */ /* 0x000fea0003800000 */
.L_x_3528:
[----:B------:R-:W1:Y:S02]  /*a850*/  S2R R9, SR_TID.X ;  /* 0x0000000000097919 */ /* 0x000e640000002100 */
.L_x_3529:
[----:B------:R-:W-:Y:S05]  /*a860*/  BSYNC B0 ;  /* 0x0000000000007941 */ /* 0x000fea0003800000 */
.L_x_3527:
[----:B-1----:R-:W-:-:S13]  /*a870*/  ISETP.GE.AND P0, PT, R9, c[0x0][0x16c], PT ;  /* 0x00005b0009007a0c */ /* 0x002fda0003f06270 */
[----:B------:R-:W-:Y:S05]  /*a880*/  @P0 EXIT ;  /* 0x000000000000094d */ /* 0x000fea0003800000 */
[----:B------:R-:W-:Y:S02]  /*a890*/  IMAD R169, R169, c[0x0][0x288], RZ ;  /* 0x0000a200a9a97a24 */ /* 0x000fe400078e02ff */
[----:B------:R-:W-:-:S04]  /*a8a0*/  IMAD.WIDE.U32 R2, R170, c[0x0][0x288], RZ ;  /* 0x0000a200aa027a25 */ /* 0x000fc800078e00ff */
[----:B------:R-:W-:-:S05]  /*a8b0*/  IMAD R13, R170, c[0x0][0x28c], R169 ;  /* 0x0000a300aa0d7a24 */ /* 0x000fca00078e02a9 */
[----:B------:R-:W-:Y:S02]  /*a8c0*/  IADD3 R13, R3, R13, RZ ;  /* 0x0000000d030d7210 */ /* 0x000fe40007ffe0ff */
.L_x_3530:
[----:B0-----:R1:W2:Y:S01]  /*a8d0*/  LDS R11, [R9.X4+0x5740] ;  /* 0x00574000090b7984 */ /* 0x0012a20000004800 */
[----:B------:R-:W-:Y:S01]  /*a8e0*/  SHF.R.S32.HI R0, RZ, 0x1f, R9 ;  /* 0x0000001fff007819 */ /* 0x000fe20000011409 */
[----:B------:R-:W-:Y:S01]  /*a8f0*/  YIELD ;  /* 0x0000000000007946 */ /* 0x000fe20003800000 */
[----:B0-----:R-:W-:Y:S02]  /*a900*/  MOV R4, R2 ;  /* 0x0000000200047202 */ /* 0x001fe40000000f00 */
[----:B------:R-:W-:Y:S01]  /*a910*/  MOV R5, R13 ;  /* 0x0000000d00057202 */ /* 0x000fe20000000f00 */
[----:B------:R-:W-:-:S04]  /*a920*/  IMAD R0, R0, c[0x0][0x290], RZ ;  /* 0x0000a40000007a24 */ /* 0x000fc800078e02ff */
[----:B------:R-:W-:-:S04]  /*a930*/  IMAD.WIDE.U32 R4, R9, c[0x0][0x290], R4 ;  /* 0x0000a40009047a25 */ /* 0x000fc800078e0004 */
[C---:B------:R-:W-:Y:S01]  /*a940*/  IMAD R7, R9.reuse, c[0x0][0x294], R0 ;  /* 0x0000a50009077a24 */ /* 0x040fe200078e0200 */
[----:B------:R-:W-:Y:S02]  /*a950*/  LEA R6, P0, R4, c[0x0][0x310], 0x2 ;  /* 0x0000c40004067a11 */ /* 0x000fe400078010ff */
[----:B-1----:R-:W-:Y:S02]  /*a960*/  IADD3 R9, R9, c[0x0][0x0], RZ ;  /* 0x0000000009097a10 */ /* 0x002fe40007ffe0ff */
[----:B------:R-:W-:-:S04]  /*a970*/  IADD3 R5, R5, R7, RZ ;  /* 0x0000000705057210 */ /* 0x000fc80007ffe0ff */
[----:B------:R-:W-:Y:S02]  /*a980*/  LEA.HI.X R7, R4, c[0x0][0x314], R5, 0x2, P0 ;  /* 0x0000c50004077a11 */ /* 0x000fe400000f1405 */
[----:B------:R-:W-:-:S03]  /*a990*/  ISETP.GE.AND P0, PT, R9, c[0x0][0x16c], PT ;  /* 0x00005b0009007a0c */ /* 0x000fc60003f06270 */
[----:B--2---:R0:W-:Y:S10]  /*a9a0*/  RED.E.ADD.F32.FTZ.RN.STRONG.GPU [R6.64], R11 ;  /* 0x0000000b0600798e */ /* 0x0041f4000c10e784 */
[----:B------:R-:W-:Y:S05]  /*a9b0*/  @!P0 BRA `(.L_x_3530) ;  /* 0xffffff1000008947 */ /* 0x000fea000383ffff */
[----:B------:R-:W-:Y:S05]  /*a9c0*/  EXIT ;  /* 0x000000000000794d */ /* 0x000fea0003800000 */
.L_x_3476:
[----:B------:R-:W-:Y:S01]  /*a9d0*/  HFMA2.MMA R204, -RZ, RZ, 0, 5.9604644775390625e-08 ;  /* 0x00000001ffcc7435 */ /* 0x000fe200000001ff */
[----:B------:R-:W-:Y:S01]  /*a9e0*/  IMAD.MOV.U32 R181, RZ, RZ, R66 ;  /* 0x000000ffffb57224 */ /* 0x000fe200078e0042 */
[----:B0-----:R-:W-:-:S02]  /*a9f0*/  MOV R183, RZ ;  /* 0x000000ff00b77202 */ /* 0x001fc40000000f00 */
[----:B------:R-:W-:Y:S02]  /*aa00*/  MOV R206, 0xffffffff ;  /* 0xffffffff00ce7802 */ /* 0x000fe40000000f00 */
[----:B------:R-:W-:Y:S02]  /*aa10*/  MOV R64, 0xaa30 ;  /* 0x0000aa3000407802 */ /* 0x000fe40000000f00 */
[----:B-1---5:R-:W-:Y:S05]  /*aa20*/  CALL.REL.NOINC `($__internal_140_$__cuda_sm70_shflsync_up) ;  /* 0x00000eb000007944 */ /* 0x022fea0003c00000 */
[----:B-1----:R-:W-:Y:S01]  /*aa30*/  MOV R179, R181 ;  /* 0x000000b500b37202 */ /* 0x002fe20000000f00 */
[----:B0-----:R-:W-:Y:S05]  /*aa40*/  BRA `(.L_x_3531) ;  /* 0xffffb38000007947 */ /* 0x001fea000383ffff */
.L_x_3477:
[----:B------:R-:W-:Y:S01]  /*aa50*/  HFMA2.MMA R204, -RZ, RZ, 0, 5.9604644775390625e-08 ;  /* 0x00000001ffcc7435 */ /* 0x000fe200000001ff */
[----:B------:R-:W-:Y:S01]  /*aa60*/  IMAD.MOV.U32 R181, RZ, RZ, R67 ;  /* 0x000000ffffb57224 */ /* 0x000fe200078e0043 */
[----:B0-----:R-:W-:Y:S02]  /*aa70*/  MOV R183, RZ ;  /* 0x000000ff00b77202 */ /* 0x001fe40000000f00 */
[----:B------:R-:W-:Y:S02]  /*aa80*/  MOV R206, 0xffffffff ;  /* 0xffffffff00ce7802 */ /* 0x000fe40000000f00 */
[----:B------:R-:W-:Y:S02]  /*aa90*/  MOV R64, 0xaab0 ;  /* 0x0000aab000407802 */ /* 0x000fe40000000f00 */
[----:B-123-5:R-:W-:Y:S05]  /*aaa0*/  CALL.REL.NOINC `($__internal_140_$__cuda_sm70_shflsync_up) ;  /* 0x00000e3000007944 */ /* 0x02efea0003c00000 */
        /* <DEDUP_REMOVED lines=10> */
[----:B------:R-:W-:Y:S05]  /*ab50*/  CALL.REL.NOINC `($__internal_140_$__cuda_sm70_shflsync_up) ;  /* 0x00000d8000007944 */ /* 0x000fea0003c00000 */
[----:B0-----:R-:W-:Y:S01]  /*ab60*/  HFMA2.MMA R183, -RZ, RZ, 0, 0 ;  /* 0x00000000ffb77435 */ /* 0x001fe200000001ff */
[----:B-1----:R-:W-:Y:S01]  /*ab70*/  MOV R66, R181 ;  /* 0x000000b500427202 */ /* 0x002fe20000000f00 */
[----:B------:R-:W-:Y:S01]  /*ab80*/  IMAD.MOV.U32 R204, RZ, RZ, 0x2 ;  /* 0x00000002ffcc7424 */ /* 0x000fe200078e00ff */
[----:B------:R-:W-:Y:S02]  /*ab90*/  MOV R181, R178 ;  /* 0x000000b200b57202 */ /* 0x000fe40000000f00 */
[----:B------:R-:W-:-:S02]  /*aba0*/  MOV R206, 0xffffffff ;  /* 0xffffffff00ce7802 */ /* 0x000fc40000000f00 */
[----:B------:R-:W-:Y:S02]  /*abb0*/  MOV R64, 0xabd0 ;  /* 0x0000abd000407802 */ /* 0x000fe40000000f00 */
[----:B------:R-:W-:Y:S05]  /*abc0*/  CALL.REL.NOINC `($__internal_140_$__cuda_sm70_shflsync_up) ;  /* 0x00000d1000007944 */ /* 0x000fea0003c00000 */
        /* <DEDUP_REMOVED lines=8> */
[----:B------:R-:W-:Y:S05]  /*ac50*/  CALL.REL.NOINC `($__internal_140_$__cuda_sm70_shflsync_up) ;  /* 0x00000c8000007944 */ /* 0x000fea0003c00000 */
[----:B0-----:R-:W-:Y:S01]  /*ac60*/  HFMA2.MMA R204, -RZ, RZ, 0, 2.384185791015625e-07 ;  /* 0x00000004ffcc7435 */ /* 0x001fe200000001ff */
[----:B-1----:R-:W-:Y:S01]  /*ac70*/  MOV R66, R181 ;  /* 0x000000b500427202 */ /* 0x002fe20000000f00 */
[----:B------:R-:W-:Y:S01]  /*ac80*/  IMAD.MOV.U32 R183, RZ, RZ, RZ ;  /* 0x000000ffffb77224 */ /* 0x000fe200078e00ff */
[----:B------:R-:W-:Y:S02]  /*ac90*/  MOV R181, R178 ;  /* 0x000000b200b57202 */ /* 0x000fe40000000f00 */
[----:B------:R-:W-:Y:S02]  /*aca0*/  MOV R206, 0xffffffff ;  /* 0xffffffff00ce7802 */ /* 0x000fe40000000f00 */
[----:B------:R-:W-:Y:S02]  /*acb0*/  MOV R64, 0xacd0 ;  /* 0x0000acd000407802 */ /* 0x000fe40000000f00 */
[----:B------:R-:W-:Y:S05]  /*acc0*/  CALL.REL.NOINC `($__internal_140_$__cuda_sm70_shflsync_up) ;  /* 0x00000c1000007944 */ /* 0x000fea0003c00000 */
[----:B------:R-:W-:Y:S01]  /*acd0*/  ISETP.GE.AND P0, PT, R159, 0x4, PT ;  /* 0x000000049f00780c */ /* 0x000fe20003f06270 */
[----:B0-----:R-:W-:Y:S01]  /*ace0*/  HFMA2.MMA R204, -RZ, RZ, 0, 4.76837158203125e-07 ;  /* 0x00000008ffcc7435 */ /* 0x001fe200000001ff */
[----:B------:R-:W-:Y:S02]  /*acf0*/  MOV R183, RZ ;  /* 0x000000ff00b77202 */ /* 0x000fe40000000f00 */
[----:B------:R-:W-:-:S02]  /*ad00*/  MOV R206, 0xffffffff ;  /* 0xffffffff00ce7802 */ /* 0x000fc40000000f00 */
[----:B------:R-:W-:-:S07]  /*ad10*/  MOV R64, 0xad60 ;  /* 0x0000ad6000407802 */ /* 0x000fce0000000f00 */
[----:B-1----:R-:W-:Y:S02]  /*ad20*/  @P0 FFMA.FTZ R178, R179, R181, R178 ;  /* 0x000000b5b3b20223 */ /* 0x002fe400000100b2 */
[----:B------:R-:W-:-:S04]  /*ad30*/  @P0 FMUL.FTZ R179, R66, R179 ;  /* 0x000000b342b30220 */ /* 0x000fc80000410000 */
[----:B------:R-:W-:Y:S02]  /*ad40*/  IMAD.MOV.U32 R181, RZ, RZ, R179 ;  /* 0x000000ffffb57224 */ /* 0x000fe400078e00b3 */
[----:B------:R-:W-:Y:S05]  /*ad50*/  CALL.REL.NOINC `($__internal_140_$__cuda_sm70_shflsync_up) ;  /* 0x00000b8000007944 */ /* 0x000fea0003c00000 */
[----:B0-----:R-:W-:Y:S01]  /*ad60*/  HFMA2.MMA R204, -RZ, RZ, 0, 4.76837158203125e-07 ;  /* 0x00000008ffcc7435 */ /* 0x001fe200000001ff */
[----:B-1----:R-:W-:Y:S01]  /*ad70*/  MOV R66, R181 ;  /* 0x000000b500427202 */ /* 0x002fe20000000f00 */
[----:B------:R-:W-:Y:S01]  /*ad80*/  IMAD.MOV.U32 R206, RZ, RZ, -0x1 ;  /* 0xffffffffffce7424 */ /* 0x000fe200078e00ff */
[----:B------:R-:W-:Y:S02]  /*ad90*/  MOV R181, R178 ;  /* 0x000000b200b57202 */ /* 0x000fe40000000f00 */
[----:B------:R-:W-:Y:S02]  /*ada0*/  MOV R183, RZ ;  /* 0x000000ff00b77202 */ /* 0x000fe40000000f00 */
[----:B------:R-:W-:Y:S02]  /*adb0*/  MOV R64, 0xadd0 ;  /* 0x0000add000407802 */ /* 0x000fe40000000f00 */
[----:B------:R-:W-:Y:S05]  /*adc0*/  CALL.REL.NOINC `($__internal_140_$__cuda_sm70_shflsync_up) ;  /* 0x00000b1000007944 */ /* 0x000fea0003c00000 */
[----:B------:R-:W-:Y:S01]  /*add0*/  ISETP.GE.AND P0, PT, R159, 0x8, PT ;  /* 0x000000089f00780c */ /* 0x000fe20003f06270 */
[----:B0-----:R-:W-:Y:S01]  /*ade0*/  HFMA2.MMA R204, -RZ, RZ, 0, 9.5367431640625e-07 ;  /* 0x00000010ffcc7435 */ /* 0x001fe200000001ff */
[----:B------:R-:W-:Y:S02]  /*adf0*/  MOV R183, RZ ;  /* 0x000000ff00b77202 */ /* 0x000fe40000000f00 */
[----:B------:R-:W-:-:S02]  /*ae00*/  MOV R206, 0xffffffff ;  /* 0xffffffff00ce7802 */ /* 0x000fc40000000f00 */
[----:B------:R-:W-:-:S07]  /*ae10*/  MOV R64, 0xae60 ;  /* 0x0000ae6000407802 */ /* 0x000fce0000000f00 */
[----:B-1----:R-:W-:Y:S02]  /*ae20*/  @P0 FFMA.FTZ R178, R179, R181, R178 ;  /* 0x000000b5b3b20223 */ /* 0x002fe400000100b2 */
[----:B------:R-:W-:-:S05]  /*ae30*/  @P0 FMUL.FTZ R179, R66, R179 ;  /* 0x000000b342b30220 */ /* 0x000fca0000410000 */
[----:B------:R-:W-:Y:S02]  /*ae40*/  MOV R181, R179 ;  /* 0x000000b300b57202 */ /* 0x000fe40000000f00 */
[----:B------:R-:W-:Y:S05]  /*ae50*/  CALL.REL.NOINC `($__internal_140_$__cuda_sm70_shflsync_up) ;  /* 0x00000a8000007944 */ /* 0x000fea0003c00000 */
[----:B0-----:R-:W-:Y:S01]  /*ae60*/  HFMA2.MMA R204, -RZ, RZ, 0, 9.5367431640625e-07 ;  /* 0x00000010ffcc7435 */ /* 0x001fe200000001ff */
[----:B-1----:R-:W-:Y:S01]  /*ae70*/  IMAD.MOV.U32 R180, RZ, RZ, R181 ;  /* 0x000000ffffb47224 */ /* 0x002fe200078e00b5 */
[----:B------:R-:W-:Y:S02]  /*ae80*/  MOV R181, R178 ;  /* 0x000000b200b57202 */ /* 0x000fe40000000f00 */
[----:B------:R-:W-:Y:S02]  /*ae90*/  MOV R183, RZ ;  /* 0x000000ff00b77202 */ /* 0x000fe40000000f00 */
[----:B------:R-:W-:Y:S02]  /*aea0*/  MOV R206, 0xffffffff ;  /* 0xffffffff00ce7802 */ /* 0x000fe40000000f00 */
[----:B------:R-:W-:Y:S02]  /*aeb0*/  MOV R64, 0xaed0 ;  /* 0x0000aed000407802 */ /* 0x000fe40000000f00 */
[----:B------:R-:W-:Y:S05]  /*aec0*/  CALL.REL.NOINC `($__internal_140_$__cuda_sm70_shflsync_up) ;  /* 0x00000a1000007944 */ /* 0x000fea0003c00000 */
[----:B-1----:R-:W-:Y:S01]  /*aed0*/  IMAD.MOV.U32 R64, RZ, RZ, R181 ;  /* 0x000000ffff407224 */ /* 0x002fe200078e00b5 */
[----:B0-----:R-:W-:Y:S05]  /*aee0*/  BRA `(.L_x_3532) ;  /* 0xffffb06000007947 */ /* 0x001fea000383ffff */
.L_x_3480:
[----:B------:R-:W-:Y:S01]  /*aef0*/  HFMA2.MMA R204, -RZ, RZ, 0, 5.9604644775390625e-08 ;  /* 0x00000001ffcc7435 */ /* 0x000fe200000001ff */
[----:B------:R-:W-:-:S02]  /*af00*/  MOV R181, R179 ;  /* 0x000000b300b57202 */ /* 0x000fc40000000f00 */
[----:B0-----:R-:W-:Y:S02]  /*af10*/  MOV R183, RZ ;  /* 0x000000ff00b77202 */ /* 0x001fe40000000f00 */
[----:B------:R-:W-:Y:S02]  /*af20*/  MOV R206, 0xffffffff ;  /* 0xffffffff00ce7802 */ /* 0x000fe40000000f00 */
[----:B------:R-:W-:Y:S02]  /*af30*/  MOV R64, 0xaf50 ;  /* 0x0000af5000407802 */ /* 0x000fe40000000f00 */
[----:B-1---5:R-:W-:Y:S05]  /*af40*/  CALL.REL.NOINC `($__internal_140_$__cuda_sm70_shflsync_up) ;  /* 0x0000099000007944 */ /* 0x022fea0003c00000 */
[----:B0-----:R-:W-:Y:S01]  /*af50*/  HFMA2.MMA R204, -RZ, RZ, 0, 5.9604644775390625e-08 ;  /* 0x00000001ffcc7435 */ /* 0x001fe200000001ff */
[----:B-1----:R-:W-:Y:S01]  /*af60*/  IMAD.MOV.U32 R66, RZ, RZ, R181 ;  /* 0x000000ffff427224 */ /* 0x002fe200078e00b5 */
[----:B------:R-:W-:Y:S02]  /*af70*/  MOV R181, R67 ;  /* 0x0000004300b57202 */ /* 0x000fe40000000f00 */
[----:B------:R-:W-:Y:S02]  /*af80*/  MOV R183, RZ ;  /* 0x000000ff00b77202 */ /* 0x000fe40000000f00 */
[----:B------:R-:W-:-:S02]  /*af90*/  MOV R206, 0xffffffff ;  /* 0xffffffff00ce7802 */ /* 0x000fc40000000f00 */
[----:B------:R-:W-:Y:S02]  /*afa0*/  MOV R64, 0xafc0 ;  /* 0x0000afc000407802 */ /* 0x000fe40000000f00 */
[----:B------:R-:W-:Y:S05]  /*afb0*/  CALL.REL.NOINC `($__internal_140_$__cuda_sm70_shflsync_up) ;  /* 0x0000092000007944 */ /* 0x000fea0003c00000 */
[----:B------:R-:W-:Y:S01]  /*afc0*/  HFMA2.MMA R211, -RZ, RZ, 0, 0 ;  /* 0x00000000ffd37435 */ /* 0x000fe200000001ff */
[----:B------:R-:W-:Y:S01]  /*afd0*/  IMAD.MOV.U32 R178, RZ, RZ, R66 ;  /* 0x000000ffffb27224 */ /* 0x000fe200078e0042 */
[----:B-1----:R-:W-:Y:S01]  /*afe0*/  MOV R179, R181 ;  /* 0x000000b500b37202 */ /* 0x002fe20000000f00 */
[----:B------:R-:W-:Y:S01]  /*aff0*/  IMAD.MOV.U32 R214, RZ, RZ, -0x1 ;  /* 0xffffffffffd67424 */ /* 0x000fe200078e00ff */
[----:B------:R-:W-:Y:S02]  /*b000*/  MOV R212, R130 ;  /* 0x0000008200d47202 */ /* 0x000fe40000000f00 */
[----:B------:R-:W-:Y:S02]  /*b010*/  MOV R213, 0x1f ;  /* 0x0000001f00d57802 */ /* 0x000fe40000000f00 */
[----:B------:R-:W-:Y:S02]  /*b020*/  MOV R64, 0xb040 ;  /* 0x0000b04000407802 */ /* 0x000fe40000000f00 */
[----:B0-----:R-:W-:Y:S05]  /*b030*/  CALL.REL.NOINC `($__internal_139_$__cuda_sm70_shflsync_idx_p) ;  /* 0x0000086000007944 */ /* 0x001fea0003c00000 */
[----:B-1----:R-:W-:Y:S01]  /*b040*/  MOV R130, R211 ;  /* 0x000000d300827202 */ /* 0x002fe20000000f00 */
[----:B------:R-:W-:Y:S01]  /*b050*/  HFMA2.MMA R211, -RZ, RZ, 0, 0 ;  /* 0x00000000ffd37435 */ /* 0x000fe200000001ff */
[----:B0-----:R-:W-:Y:S01]  /*b060*/  MOV R212, R131 ;  /* 0x0000008300d47202 */ /* 0x001fe20000000f00 */
[----:B------:R-:W-:Y:S01]  /*b070*/  IMAD.MOV.U32 R214, RZ, RZ, -0x1 ;  /* 0xffffffffffd67424 */ /* 0x000fe200078e00ff */
[----:B------:R-:W-:-:S02]  /*b080*/  MOV R213, 0x1f ;  /* 0x0000001f00d57802 */ /* 0x000fc40000000f00 */
[----:B------:R-:W-:Y:S02]  /*b090*/  MOV R64, 0xb0b0 ;  /* 0x0000b0b000407802 */ /* 0x000fe40000000f00 */
[----:B------:R-:W-:Y:S05]  /*b0a0*/  CALL.REL.NOINC `($__internal_139_$__cuda_sm70_shflsync_idx_p) ;  /* 0x000007f000007944 */ /* 0x000fea0003c00000 */
[----:B-1----:R-:W-:Y:S01]  /*b0b0*/  MOV R65, R211 ;  /* 0x000000d300417202 */ /* 0x002fe20000000f00 */
[----:B0-----:R-:W-:Y:S05]  /*b0c0*/  BRA `(.L_x_3533) ;  /* 0xffffaff000007947 */ /* 0x001fea000383ffff */
.L_x_3483:
[----:B------:R-:W-:Y:S01]  /*b0d0*/  HFMA2.MMA R211, -RZ, RZ, 0, 5.9604644775390625e-08 ;  /* 0x00000001ffd37435 */ /* 0x000fe200000001ff */
[----:B------:R-:W-:Y:S01]  /*b0e0*/  MOV R208, R66 ;  /* 0x0000004200d07202 */ /* 0x000fe20000000f00 */
[----:B------:R-:W-:Y:S01]  /*b0f0*/  IMAD.MOV.U32 R213, RZ, RZ, -0x1 ;  /* 0xffffffffffd57424 */ /* 0x000fe200078e00ff */
[----:B------:R-:W-:Y:S02]  /*b100*/  MOV R210, 0x1f ;  /* 0x0000001f00d27802 */ /* 0x000fe40000000f00 */
[----:B------:R-:W-:Y:S02]  /*b110*/  MOV R64, 0xb130 ;  /* 0x0000b13000407802 */ /* 0x000fe40000000f00 */
[----:B------:R-:W-:Y:S05]  /*b120*/  CALL.REL.NOINC `($__internal_138_$__cuda_sm70_shflsync_down) ;  /* 0x0000073000007944 */ /* 0x000fea0003c00000 */
[----:B-1----:R-:W-:Y:S01]  /*b130*/  MOV R209, R208 ;  /* 0x000000d000d17202 */ /* 0x002fe20000000f00 */
[----:B0-----:R-:W-:Y:S05]  /*b140*/  BRA `(.L_x_3534) ;  /* 0xffffb4a000007947 */ /* 0x001fea000383ffff */
.L_x_3484:
[----:B------:R-:W-:Y:S01]  /*b150*/  HFMA2.MMA R211, -RZ, RZ, 0, 5.9604644775390625e-08 ;  /* 0x00000001ffd37435 */ /* 0x000fe200000001ff */
[----:B------:R-:W-:Y:S01]  /*b160*/  MOV R208, R67 ;  /* 0x0000004300d07202 */ /* 0x000fe20000000f00 */
[----:B------:R-:W-:Y:S01]  /*b170*/  IMAD.MOV.U32 R213, RZ, RZ, -0x1 ;  /* 0xffffffffffd57424 */ /* 0x000fe200078e00ff */
[----:B------:R-:W-:-:S02]  /*b180*/  MOV R210, 0x1f ;  /* 0x0000001f00d27802 */ /* 0x000fc40000000f00 */
[----:B------:R-:W-:Y:S02]  /*b190*/  MOV R64, 0xb1b0 ;  /* 0x0000b1b000407802 */ /* 0x000fe40000000f00 */
[----:B01----:R-:W-:Y:S05]  /*b1a0*/  CALL.REL.NOINC `($__internal_138_$__cuda_sm70_shflsync_down) ;  /* 0x000006b000007944 */ /* 0x003fea0003c00000 */
        /* <DEDUP_REMOVED lines=9> */
[----:B------:R-:W-:Y:S05]  /*b240*/  CALL.REL.NOINC `($__internal_138_$__cuda_sm70_shflsync_down) ;  /* 0x0000061000007944 */ /* 0x000fea0003c00000 */
[----:B0-----:R-:W-:Y:S01]  /*b250*/  HFMA2.MMA R211, -RZ, RZ, 0, 1.1920928955078125e-07 ;  /* 0x00000002ffd37435 */ /* 0x001fe200000001ff */
[----:B-1----:R-:W-:Y:S01]  /*b260*/  IMAD.MOV.U32 R66, RZ, RZ, R208 ;  /* 0x000000ffff427224 */ /* 0x002fe200078e00d0 */
[----:B------:R-:W-:Y:S02]  /*b270*/  MOV R208, R67 ;  /* 0x0000004300d07202 */ /* 0x000fe40000000f00 */
[----:B------:R-:W-:Y:S02]  /*b280*/  MOV R210, 0x1f ;  /* 0x0000001f00d27802 */ /* 0x000fe40000000f00 */
[----:B------:R-:W-:Y:S02]  /*b290*/  MOV R213, 0xffffffff ;  /* 0xffffffff00d57802 */ /* 0x000fe40000000f00 */
[----:B------:R-:W-:Y:S02]  /*b2a0*/  MOV R64, 0xb2c0 ;  /* 0x0000b2c000407802 */ /* 0x000fe40000000f00 */
[----:B------:R-:W-:Y:S05]  /*b2b0*/  CALL.REL.NOINC `($__internal_138_$__cuda_sm70_shflsync_down) ;  /* 0x000005a000007944 */ /* 0x000fea0003c00000 */
[----:B-1----:R-:W-:Y:S01]  /*b2c0*/  @!P3 FFMA.FTZ R67, R209, R208, R67 ;  /* 0x000000d0d143b223 */ /* 0x002fe20000010043 */
[----:B0-----:R-:W-:Y:S01]  /*b2d0*/  HFMA2.MMA R210, -RZ, RZ, 0, 1.847743988037109375e-06 ;  /* 0x0000001fffd27435 */ /* 0x001fe200000001ff */
[----:B------:R-:W-:Y:S01]  /*b2e0*/  @!P3 FMUL.FTZ R209, R66, R209 ;  /* 0x000000d142d1b220 */ /* 0x000fe20000410000 */
[----:B------:R-:W-:Y:S01]  /*b2f0*/  MOV R213, 0xffffffff ;  /* 0xffffffff00d57802 */ /* 0x000fe20000000f00 */
[----:B------:R-:W-:Y:S01]  /*b300*/  IMAD.MOV.U32 R211, RZ, RZ, 0x4 ;  /* 0x00000004ffd37424 */ /* 0x000fe200078e00ff */
[----:B------:R-:W-:-:S02]  /*b310*/  MOV R64, 0xb340 ;  /* 0x0000b34000407802 */ /* 0x000fc40000000f00 */
[----:B------:R-:W-:Y:S02]  /*b320*/  MOV R208, R209 ;  /* 0x000000d100d07202 */ /* 0x000fe40000000f00 */
[----:B------:R-:W-:Y:S05]  /*b330*/  CALL.REL.NOINC `($__internal_138_$__cuda_sm70_shflsync_down) ;  /* 0x0000052000007944 */ /* 0x000fea0003c00000 */
[----:B0-----:R-:W-:Y:S01]  /*b340*/  HFMA2.MMA R211, -RZ, RZ, 0, 2.384185791015625e-07 ;  /* 0x00000004ffd37435 */ /* 0x001fe200000001ff */
[----:B-1----:R-:W-:Y:S01]  /*b350*/  MOV R66, R208 ;  /* 0x000000d000427202 */ /* 0x002fe20000000f00 */
[----:B------:R-:W-:Y:S01]  /*b360*/  IMAD.MOV.U32 R208, RZ, RZ, R67 ;  /* 0x000000ffffd07224 */ /* 0x000fe200078e0043 */
[----:B------:R-:W-:Y:S02]  /*b370*/  MOV R210, 0x1f ;  /* 0x0000001f00d27802 */ /* 0x000fe40000000f00 */
[----:B------:R-:W-:Y:S02]  /*b380*/  MOV R213, 0xffffffff ;  /* 0xffffffff00d57802 */ /* 0x000fe40000000f00 */
[----:B------:R-:W-:Y:S02]  /*b390*/  MOV R64, 0xb3b0 ;  /* 0x0000b3b000407802 */ /* 0x000fe40000000f00 */
[----:B------:R-:W-:Y:S05]  /*b3a0*/  CALL.REL.NOINC `($__internal_138_$__cuda_sm70_shflsync_down) ;  /* 0x000004b000007944 */ /* 0x000fea0003c00000 */
[----:B-1----:R-:W-:Y:S01]  /*b3b0*/  @!P2 FFMA.FTZ R67, R209, R208, R67 ;  /* 0x000000d0d143a223 */ /* 0x002fe20000010043 */
[----:B0-----:R-:W-:Y:S01]  /*b3c0*/  HFMA2.MMA R211, -RZ, RZ, 0, 4.76837158203125e-07 ;  /* 0x00000008ffd37435 */ /* 0x001fe200000001ff */
[----:B------:R-:W-:Y:S01]  /*b3d0*/  @!P2 FMUL.FTZ R209, R66, R209 ;  /* 0x000000d142d1a220 */ /* 0x000fe20000410000 */
[----:B------:R-:W-:Y:S01]  /*b3e0*/  MOV R213, 0xffffffff ;  /* 0xffffffff00d57802 */ /* 0x000fe20000000f00 */
[----:B------:R-:W-:Y:S01]  /*b3f0*/  IMAD.MOV.U32 R210, RZ, RZ, 0x1f ;  /* 0x0000001fffd27424 */ /* 0x000fe200078e00ff */
[----:B------:R-:W-:-:S02]  /*b400*/  MOV R64, 0xb430 ;  /* 0x0000b43000407802 */ /* 0x000fc40000000f00 */
[----:B------:R-:W-:Y:S02]  /*b410*/  MOV R208, R209 ;  /* 0x000000d100d07202 */ /* 0x000fe40000000f00 */
[----:B------:R-:W-:Y:S05]  /*b420*/  CALL.REL.NOINC `($__internal_138_$__cuda_sm70_shflsync_down) ;  /* 0x0000043000007944 */ /* 0x000fea0003c00000 */
[----:B0-----:R-:W-:Y:S01]  /*b430*/  HFMA2.MMA R210, -RZ, RZ, 0, 1.847743988037109375e-06 ;  /* 0x0000001fffd27435 */ /* 0x001fe200000001ff */
[----:B-1----:R-:W-:Y:S01]  /*b440*/  MOV R66, R208 ;  /* 0x000000d000427202 */ /* 0x002fe20000000f00 */
[----:B------:R-:W-:Y:S01]  /*b450*/  IMAD.MOV.U32 R211, RZ, RZ, 0x8 ;  /* 0x00000008ffd37424 */ /* 0x000fe200078e00ff */
[----:B------:R-:W-:Y:S02]  /*b460*/  MOV R208, R67 ;  /* 0x0000004300d07202 */ /* 0x000fe40000000f00 */
[----:B------:R-:W-:Y:S02]  /*b470*/  MOV R213, 0xffffffff ;  /* 0xffffffff00d57802 */ /* 0x000fe40000000f00 */
[----:B------:R-:W-:Y:S02]  /*b480*/  MOV R64, 0xb4a0 ;  /* 0x0000b4a000407802 */ /* 0x000fe40000000f00 */
[----:B------:R-:W-:Y:S05]  /*b490*/  CALL.REL.NOINC `($__internal_138_$__cuda_sm70_shflsync_down) ;  /* 0x000003c000007944 */ /* 0x000fea0003c00000 */
[----:B-1----:R-:W-:Y:S01]  /*b4a0*/  @!P1 FFMA.FTZ R67, R209, R208, R67 ;  /* 0x000000d0d1439223 */ /* 0x002fe20000010043 */
[----:B0-----:R-:W-:Y:S01]  /*b4b0*/  HFMA2.MMA R211, -RZ, RZ, 0, 9.5367431640625e-07 ;  /* 0x00000010ffd37435 */ /* 0x001fe200000001ff */
[----:B------:R-:W-:Y:S01]  /*b4c0*/  @!P1 FMUL.FTZ R209, R66, R209 ;  /* 0x000000d142d19220 */ /* 0x000fe20000410000 */
[----:B------:R-:W-:Y:S01]  /*b4d0*/  MOV R210, 0x1f ;  /* 0x0000001f00d27802 */ /* 0x000fe20000000f00 */
[----:B------:R-:W-:Y:S01]  /*b4e0*/  IMAD.MOV.U32 R213, RZ, RZ, -0x1 ;  /* 0xffffffffffd57424 */ /* 0x000fe200078e00ff */
[----:B------:R-:W-:-:S02]  /*b4f0*/  MOV R64, 0xb520 ;  /* 0x0000b52000407802 */ /* 0x000fc40000000f00 */
[----:B------:R-:W-:Y:S02]  /*b500*/  MOV R208, R209 ;  /* 0x000000d100d07202 */ /* 0x000fe40000000f00 */
[----:B------:R-:W-:Y:S05]  /*b510*/  CALL.REL.NOINC `($__internal_138_$__cuda_sm70_shflsync_down) ;  /* 0x0000034000007944 */ /* 0x000fea0003c00000 */
[----:B0-----:R-:W-:Y:S01]  /*b520*/  HFMA2.MMA R211, -RZ, RZ, 0, 9.5367431640625e-07 ;  /* 0x00000010ffd37435 */ /* 0x001fe200000001ff */
[----:B-1----:R-:W-:Y:S01]  /*b530*/  MOV R66, R208 ;  /* 0x000000d000427202 */ /* 0x002fe20000000f00 */
[----:B------:R-:W-:Y:S01]  /*b540*/  IMAD.MOV.U32 R210, RZ, RZ, 0x1f ;  /* 0x0000001fffd27424 */ /* 0x000fe200078e00ff */
[----:B------:R-:W-:Y:S02]  /*b550*/  MOV R208, R67 ;  /* 0x0000004300d07202 */ /* 0x000fe40000000f00 */
[----:B------:R-:W-:Y:S02]  /*b560*/  MOV R213, 0xffffffff ;  /* 0xffffffff00d57802 */ /* 0x000fe40000000f00 */
[----:B------:R-:W-:Y:S02]  /*b570*/  MOV R64, 0xb590 ;  /* 0x0000b59000407802 */ /* 0x000fe40000000f00 */
[----:B------:R-:W-:Y:S05]  /*b580*/  CALL.REL.NOINC `($__internal_138_$__cuda_sm70_shflsync_down) ;  /* 0x000002d000007944 */ /* 0x000fea0003c00000 */
[----:B-1----:R-:W-:Y:S01]  /*b590*/  @!P0 FFMA.FTZ R67, R209, R208, R67 ;  /* 0x000000d0d1438223 */ /* 0x002fe20000010043 */
[----:B0-----:R-:W-:Y:S01]  /*b5a0*/  HFMA2.MMA R211, -RZ, RZ, 0, 0 ;  /* 0x00000000ffd37435 */ /* 0x001fe200000001ff */
[----:B------:R-:W-:Y:S01]  /*b5b0*/  @!P0 FMUL.FTZ R209, R66, R209 ;  /* 0x000000d142d18220 */ /* 0x000fe20000410000 */
[----:B------:R-:W-:-:S02]  /*b5c0*/  MOV R213, 0x1f ;  /* 0x0000001f00d57802 */ /* 0x000fc40000000f00 */
[----:B------:R-:W-:Y:S01]  /*b5d0*/  MOV R214, 0xffffffff ;  /* 0xffffffff00d67802 */ /* 0x000fe20000000f00 */
[----:B------:R-:W-:Y:S01]  /*b5e0*/  IMAD.MOV.U32 R212, RZ, RZ, R209 ;  /* 0x000000ffffd47224 */ /* 0x000fe200078e00d1 */
[----:B------:R-:W-:Y:S02]  /*b5f0*/  MOV R64, 0xb610 ;  /* 0x0000b61000407802 */ /* 0x000fe40000000f00 */
[----:B------:R-:W-:Y:S05]  /*b600*/  CALL.REL.NOINC `($__internal_139_$__cuda_sm70_shflsync_idx_p) ;  /* 0x0000029000007944 */ /* 0x000fea0003c00000 */
[----:B-1----:R-:W-:Y:S01]  /*b610*/  MOV R66, R211 ;  /* 0x000000d300427202 */ /* 0x002fe20000000f00 */
[----:B------:R-:W-:Y:S01]  /*b620*/  HFMA2.MMA R211, -RZ, RZ, 0, 0 ;  /* 0x00000000ffd37435 */ /* 0x000fe200000001ff */
[----:B0-----:R-:W-:Y:S01]  /*b630*/  MOV R212, R67 ;  /* 0x0000004300d47202 */ /* 0x001fe20000000f00 */
[----:B------:R-:W-:Y:S01]  /*b640*/  IMAD.MOV.U32 R214, RZ, RZ, -0x1 ;  /* 0xffffffffffd67424 */ /* 0x000fe200078e00ff */
[----:B------:R-:W-:Y:S02]  /*b650*/  MOV R213, 0x1f ;  /* 0x0000001f00d57802 */ /* 0x000fe40000000f00 */
[----:B------:R-:W-:Y:S02]  /*b660*/  MOV R64, 0xb680 ;  /* 0x0000b68000407802 */ /* 0x000fe40000000f00 */
[----:B------:R-:W-:Y:S05]  /*b670*/  CALL.REL.NOINC `($__internal_139_$__cuda_sm70_shflsync_idx_p) ;  /* 0x0000022000007944 */ /* 0x000fea0003c00000 */
[----:B-1----:R-:W-:Y:S01]  /*b680*/  MOV R206, R211 ;  /* 0x000000d300ce7202 */ /* 0x002fe20000000f00 */
[----:B------:R-:W-:Y:S01]  /*b690*/  HFMA2.MMA R211, -RZ, RZ, 0, 5.9604644775390625e-08 ;  /* 0x00000001ffd37435 */ /* 0x000fe200000001ff */
[----:B------:R-:W-:Y:S01]  /*b6a0*/  MOV R204, R66 ;  /* 0x0000004200cc7202 */ /* 0x000fe20000000f00 */
[----:B------:R-:W-:Y:S01]  /*b6b0*/  IMAD.MOV.U32 R210, RZ, RZ, 0x1f ;  /* 0x0000001fffd27424 */ /* 0x000fe200078e00ff */
[----:B------:R-:W-:-:S02]  /*b6c0*/  MOV R208, R209 ;  /* 0x000000d100d07202 */ /* 0x000fc40000000f00 */
[----:B0-----:R-:W-:Y:S02]  /*b6d0*/  MOV R213, 0xffffffff ;  /* 0xffffffff00d57802 */ /* 0x001fe40000000f00 */
[----:B------:R-:W-:Y:S02]  /*b6e0*/  MOV R64, 0xb700 ;  /* 0x0000b70000407802 */ /* 0x000fe40000000f00 */
[----:B------:R-:W-:Y:S05]  /*b6f0*/  CALL.REL.NOINC `($__internal_138_$__cuda_sm70_shflsync_down) ;  /* 0x0000016000007944 */ /* 0x000fea0003c00000 */
[----:B0-----:R-:W-:Y:S01]  /*b700*/  HFMA2.MMA R211, -RZ, RZ, 0, 5.9604644775390625e-08 ;  /* 0x00000001ffd37435 */ /* 0x001fe200000001ff */
[----:B-1----:R-:W-:Y:S01]  /*b710*/  MOV R66, R208 ;  /* 0x000000d000427202 */ /* 0x002fe20000000f00 */
[----:B------:R-:W-:Y:S01]  /*b720*/  IMAD.MOV.U32 R210, RZ, RZ, 0x1f ;  /* 0x0000001fffd27424 */ /* 0x000fe200078e00ff */
[----:B------:R-:W-:Y:S02]  /*b730*/  MOV R208, R67 ;  /* 0x0000004300d07202 */ /* 0x000fe40000000f00 */
[----:B------:R-:W-:Y:S02]  /*b740*/  MOV R213, 0xffffffff ;  /* 0xffffffff00d57802 */ /* 0x000fe40000000f00 */
[----:B------:R-:W-:Y:S02]  /*b750*/  MOV R64, 0xb770 ;  /* 0x0000b77000407802 */ /* 0x000fe40000000f00 */
[----:B------:R-:W-:Y:S05]  /*b760*/  CALL.REL.NOINC `($__internal_138_$__cuda_sm70_shflsync_down) ;  /* 0x000000f000007944 */ /* 0x000fea0003c00000 */
[----:B0-----:R-:W-:Y:S01]  /*b770*/  HFMA2.MMA R211, -RZ, RZ, 0, 0 ;  /* 0x00000000ffd37435 */ /* 0x001fe200000001ff */
[----:B------:R-:W-:Y:S01]  /*b780*/  MOV R209, R66 ;  /* 0x0000004200d17202 */ /* 0x000fe20000000f00 */
[----:B------:R-:W-:Y:S01]  /*b790*/  IMAD.MOV.U32 R213, RZ, RZ, 0x1f ;  /* 0x0000001fffd57424 */ /* 0x000fe200078e00ff */
[----:B------:R-:W-:-:S02]  /*b7a0*/  MOV R212, R130 ;  /* 0x0000008200d47202 */ /* 0x000fc40000000f00 */
[----:B------:R-:W-:Y:S02]  /*b7b0*/  MOV R214, 0xffffffff ;  /* 0xffffffff00d67802 */ /* 0x000fe40000000f00 */
[----:B------:R-:W-:Y:S02]  /*b7c0*/  MOV R64, 0xb7e0 ;  /* 0x0000b7e000407802 */ /* 0x000fe40000000f00 */
[----:B-1----:R-:W-:Y:S05]  /*b7d0*/  CALL.REL.NOINC `($__internal_139_$__cuda_sm70_shflsync_idx_p) ;  /* 0x000000c000007944 */ /* 0x002fea0003c00000 */
[----:B-1----:R-:W-:Y:S01]  /*b7e0*/  MOV R210, R211 ;  /* 0x000000d300d27202 */ /* 0x002fe20000000f00 */
[----:B------:R-:W-:Y:S01]  /*b7f0*/  HFMA2.MMA R211, -RZ, RZ, 0, 0 ;  /* 0x00000000ffd37435 */ /* 0x000fe200000001ff */
[----:B0-----:R-:W-:Y:S01]  /*b800*/  MOV R212, R131 ;  /* 0x0000008300d47202 */ /* 0x001fe20000000f00 */
[----:B------:R-:W-:Y:S01]  /*b810*/  IMAD.MOV.U32 R213, RZ, RZ, 0x1f ;  /* 0x0000001fffd57424 */ /* 0x000fe200078e00ff */
[----:B------:R-:W-:Y:S02]  /*b820*/  MOV R214, 0xffffffff ;  /* 0xffffffff00d67802 */ /* 0x000fe40000000f00 */
[----:B------:R-:W-:Y:S02]  /*b830*/  MOV R64, 0xb850 ;  /* 0x0000b85000407802 */ /* 0x000fe40000000f00 */
[----:B------:R-:W-:Y:S05]  /*b840*/  CALL.REL.NOINC `($__internal_139_$__cuda_sm70_shflsync_idx_p) ;  /* 0x0000005000007944 */ /* 0x000fea0003c00000 */
[----:B01----:R-:W-:Y:S05]  /*b850*/  BRA `(.L_x_3535) ;  /* 0xffffaf3000007947 */ /* 0x003fea000383ffff */
        .weak           $__internal_138_$__cuda_sm70_shflsync_down
        .type           $__internal_138_$__cuda_sm70_shflsync_down,@function
        .size           $__internal_138_$__cuda_sm70_shflsync_down,($__internal_139_$__cuda_sm70_shflsync_idx_p - $__internal_138_$__cuda_sm70_shflsync_down)
$__internal_138_$__cuda_sm70_shflsync_down:
[----:B------:R-:W-:Y:S01]  /*b860*/  HFMA2.MMA R65, -RZ, RZ, 0, 0 ;  /* 0x00000000ff417435 */ /* 0x000fe200000001ff */
[----:B------:R-:W-:Y:S04]  /*b870*/  WARPSYNC R213 ;  /* 0x000000d500007348 */ /* 0x000fe80003800000 */
[----:B------:R0:W1:Y:S01]  /*b880*/  SHFL.DOWN PT, R208, R208, R211, R210 ;  /* 0x080000d3d0d07389 */ /* 0x00006200000e00d2 */
[----:B------:R-:W-:Y:S05]  /*b890*/  RET.REL.NODEC R64 `(_Z25selective_scan_bwd_kernelI32Selective_Scan_bwd_kernel_traitsILi64ELi16ELb0ELb1ELb1ELb1ELb0EffEEv12SSMParamsBwd) ;  /* 0xffff476040007950 */ /* 0x000fea0003c3ffff */
        .weak           $__internal_139_$__cuda_sm70_shflsync_idx_p
        .type           $__internal_139_$__cuda_sm70_shflsync_idx_p,@function
        .size           $__internal_139_$__cuda_sm70_shflsync_idx_p,($__internal_140_$__cuda_sm70_shflsync_up - $__internal_139_$__cuda_sm70_shflsync_idx_p)
$__internal_139_$__cuda_sm70_shflsync_idx_p:
[----:B------:R-:W-:Y:S01]  /*b8a0*/  MOV R65, 0x0 ;  /* 0x0000000000417802 */ /* 0x000fe20000000f00 */
[----:B------:R-:W-:Y:S04]  /*b8b0*/  WARPSYNC R214 ;  /* 0x000000d600007348 */ /* 0x000fe80003800000 */
[----:B------:R0:W1:Y:S01]  /*b8c0*/  SHFL.IDX PT, R211, R212, R211, R213 ;  /* 0x000000d3d4d37389 */ /* 0x00006200000e00d5 */
[----:B------:R-:W-:Y:S05]  /*b8d0*/  RET.REL.NODEC R64 `(_Z25selective_scan_bwd_kernelI32Selective_Scan_bwd_kernel_traitsILi64ELi16ELb0ELb1ELb1ELb1ELb0EffEEv12SSMParamsBwd) ;  /* 0xffff472040007950 */ /* 0x000fea0003c3ffff */
        .weak           $__internal_140_$__cuda_sm70_shflsync_up
        .type           $__internal_140_$__cuda_sm70_shflsync_up,@function
        .size           $__internal_140_$__cuda_sm70_shflsync_up,(.L_x_8956 - $__internal_140_$__cuda_sm70_shflsync_up)
$__internal_140_$__cuda_sm70_shflsync_up:
[----:B------:R-:W-:Y:S01]  /*b8e0*/  HFMA2.MMA R65, -RZ, RZ, 0, 0 ;  /* 0x00000000ff417435 */ /* 0x000fe200000001ff */
[----:B------:R-:W-:Y:S04]  /*b8f0*/  WARPSYNC R206 ;  /* 0x000000ce00007348 */ /* 0x000fe80003800000 */
[----:B------:R0:W1:Y:S01]  /*b900*/  SHFL.UP PT, R181, R181, R204, R183 ;  /* 0x040000ccb5b57389 */ /* 0x00006200000e00b7 */
[----:B------:R-:W-:Y:S05]  /*b910*/  RET.REL.NODEC R64 `(_Z25selective_scan_bwd_kernelI32Selective_Scan_bwd_kernel_traitsILi64ELi16ELb0ELb1ELb1ELb1ELb0EffEEv12SSMParamsBwd) ;  /* 0xffff46e040007950 */ /* 0x000fea0003c3ffff */
.L_x_3536:
        /* <DEDUP_REMOVED lines=14> */
.L_x_8956:


//--------------------- .text._Z25selective_scan_bwd_kernelI32Selective_Scan_bwd_kernel_traitsILi64ELi16ELb0ELb1ELb1ELb1ELb1EffEEv12SSMParamsBwd --------------------------
	.section	.text._Z25selective_scan_bwd_kernelI32Selective_Scan_bwd_kernel_traitsILi64ELi16ELb0ELb1ELb1ELb1ELb1EffEEv12SSMParamsBwd,"ax",@progbits
	.sectioninfo	@"SHI_REGISTERS=255"
	.align	128
        .global         _Z25selective_scan_bwd_kernelI32Selective_Scan_bwd_kernel_traitsILi64ELi16ELb0ELb1ELb1ELb1ELb1EffEEv12SSMParamsBwd
        .type           _Z25selective_scan_bwd_kernelI32Selective_Scan_bwd_kernel_traitsILi64ELi16ELb0ELb1ELb1ELb1ELb1EffEEv12SSMParamsBwd,@function
        .size           _Z25selective_scan_bwd_kernelI32Selective_Scan_bwd_kernel_traitsILi64ELi16ELb0ELb1ELb1ELb1ELb1EffEEv12SSMParamsBwd,(.L_x_8959 - _Z25selective_scan_bwd_kernelI32Selective_Scan_bwd_kernel_traitsILi64ELi16ELb0ELb1ELb1ELb1ELb1EffEEv12SSMParamsBwd)
        .other          _Z25selective_scan_bwd_kernelI32Selective_Scan_bwd_kernel_traitsILi64ELi16ELb0ELb1ELb1ELb1ELb1EffEEv12SSMParamsBwd,@"STO_CUDA_ENTRY STV_DEFAULT"
_Z25selective_scan_bwd_kernelI32Selective_Scan_bwd_kernel_traitsILi64ELi16ELb0ELb1ELb1ELb1ELb1EffEEv12SSMParamsBwd:
.text._Z25selective_scan_bwd_kernelI32Selective_Scan_bwd_kernel_traitsILi64ELi16ELb0ELb1ELb1ELb1ELb1EffEEv12SSMParamsBwd:
        /* <DEDUP_REMOVED lines=24> */
[----:B------:R-:W-:Y:S01]  /*0180*/  ULDC.64 UR36, c[0x0][0x248] ;  /* 0x0000920000247ab9 */ /* 0x000fe20000000a00 */
[----:B------:R-:W-:Y:S01]  /*0190*/  MOV R3, UR5 ;  /* 0x0000000500037c02 */ /* 0x000fe20008000f00 */
[----:B------:R-:W0:Y:S01]  /*01a0*/  I2F.RP R0, R9 ;  /* 0x0000000900007306 */ /* 0x000e220000209400 */
[----:B------:R-:W-:Y:S01]  /*01b0*/  MOV R5, UR7 ;  /* 0x0000000700057c02 */ /* 0x000fe20008000f00 */
[----:B-1----:R-:W-:-:S02]  /*01c0*/  USHF.R.S32.HI UR38, URZ, 0x1f, UR29 ;  /* 0x0000001f3f267899 */ /* 0x002fc4000801141d */
[----:B------:R1:W2:Y:S01]  /*01d0*/  @P3 LDG.E R6, [R2.64] ;  /* 0x0000002002063981 */ /* 0x0002a2000c1e1900 */
[----:B------:R-:W-:Y:S02]  /*01e0*/  UISETP.NE.U32.AND UP1, UPT, URZ, UR30, UPT ;  /* 0x0000001e3f00728c */ /* 0x000fe4000bf25070 */
[----:B------:R-:W-:Y:S01]  /*01f0*/  ULDC.64 UR4, c[0x0][0x260] ;  /* 0x0000980000047ab9 */ /* 0x000fe20000000a00 */
[----:B------:R3:W4:Y:S01]  /*0200*/  @P4 LDG.E R7, [R4.64] ;  /* 0x0000002004074981 */ /* 0x000722000c1e1900 */
[----:B------:R-:W-:Y:S01]  /*0210*/  ULDC.64 UR6, c[0x0][0x1d0] ;  /* 0x0000740000067ab9 */ /* 0x000fe20000000a00 */
[----:B------:R-:W-:Y:S01]  /*0220*/  HFMA2.MMA R176, -RZ, RZ, 0, 0 ;  /* 0x00000000ffb07435 */ /* 0x000fe200000001ff */
[----:B------:R-:W-:Y:S01]  /*0230*/  UISETP.NE.U32.AND UP0, UPT, URZ, UR4, UPT ;  /* 0x000000043f00728c */ /* 0x000fe2000bf05070 */
[----:B------:R-:W-:Y:S01]  /*0240*/  MOV R174, RZ ;  /* 0x000000ff00ae7202 */ /* 0x000fe20000000f00 */
[----:B------:R-:W-:Y:S01]  /*0250*/  UIMAD UR4, UR38, UR6, URZ ;  /* 0x00000006260472a4 */ /* 0x000fe2000f8e023f */
[----:B-1----:R-:W-:Y:S01]  /*0260*/  HFMA2.MMA R2, -RZ, RZ, 0, 0 ;  /* 0x00000000ff027435 */ /* 0x002fe200000001ff */
        /* <DEDUP_REMOVED lines=22> */
[----:B0-----:R-:W-:Y:S01]  /*03d0*/  IADD3 R0, RZ, -R3, RZ ;  /* 0x80000003ff007210 */ /* 0x001fe20007ffe0ff */
[----:B------:R-:W-:-:S02]  /*03e0*/  UIMAD.WIDE.U32 UR10, UR29, UR6, URZ ;  /* 0x000000061d0a72a5 */ /* 0x000fc4000f8e003f */
[----:B------:R-:W-:Y:S02]  /*03f0*/  UMOV UR9, URZ ;  /* 0x0000003f00097c82 */ /* 0x000fe40008000000 */
[----:B---3--:R-:W-:Y:S01]  /*0400*/  IMAD R5, R0, R9, RZ ;  /* 0x0000000900057224 */ /* 0x008fe200078e02ff */
        /* <DEDUP_REMOVED lines=47> */
[----:B------:R-:W-:Y:S02]  /*0700*/  UIADD3.X UR19, UR34, UR19, UR30, UP1, !UPT ;  /* 0x0000001322137290 */ /* 0x000fe40008ffe41e */
[----:B------:R-:W-:Y:S02]  /*0710*/  ULEA UR21, UP1, UR25, UR36, 0x2 ;  /* 0x0000002419157291 */ /* 0x000fe4000f82103f */
[----:B------:R-:W-:Y:S01]  /*0720*/  ISETP.LE.AND P2, PT, RZ, UR18, PT ;  /* 0x00000012ff007c0c */ /* 0x000fe2000bf43270 */
[----:B------:R-:W-:Y:S02]  /*0730*/  UIMAD.WIDE.U32 UR12, UR16, UR24, UR12 ;  /* 0x00000018100c72a5 */ /* 0x000fe4000f8e000c */
[----:B------:R-:W-:-:S02]  /*0740*/  ULEA.HI.X UR25, UR25, UR37, UR19, 0x2, UP1 ;  /* 0x0000002519197291 */ /* 0x000fc400088f1413 */
[----:B------:R-:W-:Y:S02]  /*0750*/  UIADD3 UR15, UR5, UR15, URZ ;  /* 0x0000000f050f7290 */ /* 0x000fe4000fffe03f */
[----:B------:R-:W-:Y:S02]  /*0760*/  UIADD3 UR24, UP1, UR35, UR12, URZ ;  /* 0x0000000c23187290 */ /* 0x000fe4000ff3e03f */
[----:B------:R-:W-:Y:S02]  /*0770*/  ULDC.64 UR36, c[0x0][0x308] ;  /* 0x0000c20000247ab9 */ /* 0x000fe40000000a00 */
[----:B------:R-:W-:Y:S01]  /*0780*/  UIADD3.X UR12, UR34, UR13, UR31, UP1, !UPT ;  /* 0x0000000d220c7290 */ /* 0x000fe20008ffe41f */
[----:B------:R-:W-:Y:S01]  /*0790*/  MOV R3, UR15 ;  /* 0x0000000f00037c02 */ /* 0x000fe20008000f00 */
[----:B------:R-:W-:Y:S01]  /*07a0*/  ULEA UR22, UP1, UR24, UR36, 0x2 ;  /* 0x0000002418167291 */ /* 0x000fe2000f82103f */
[----:B------:R-:W-:Y:S01]  /*07b0*/  @!P2 IADD3 R175, -R175, RZ, RZ ;  /* 0x000000ffafafa210 */ /* 0x000fe20007ffe1ff */
[----:B------:R-:W-:Y:S01]  /*07c0*/  UIADD3 UR14, UR11, UR14, URZ ;  /* 0x0000000e0b0e7290 */ /* 0x000fe2000fffe03f */
[----:B------:R-:W-:Y:S01]  /*07d0*/  @!P1 LOP3.LUT R175, RZ, c[0x0][0x178], RZ, 0x33, !PT ;  /* 0x00005e00ffaf9a12 */ /* 0x000fe200078e33ff */
[----:B------:R-:W-:-:S02]  /*07e0*/  ULEA.HI.X UR24, UR24, UR37, UR12, 0x2, UP1 ;  /* 0x0000002518187291 */ /* 0x000fc400088f140c */
[----:B------:R-:W-:Y:S01]  /*07f0*/  UISETP.GE.AND UP1, UPT, UR26, 0x1, UPT ;  /* 0x000000011a00788c */ /* 0x000fe2000bf26270 */
[----:B------:R-:W-:Y:S01]  /*0800*/  SHF.R.S32.HI R173, RZ, 0x1f, R175 ;  /* 0x0000001fffad7819 */ /* 0x000fe200000114af */
[----:B------:R-:W-:Y:S01]  /*0810*/  IMAD.WIDE.U32 R2, R175, c[0x0][0x1a8], R2 ;  /* 0x00006a00af027a25 */ /* 0x000fe200078e0002 */
[----:B------:R-:W-:Y:S01]  /*0820*/  ULDC UR12, c[0x0][0x164] ;  /* 0x00005900000c7ab9 */ /* 0x000fe20000000800 */
[----:B------:R-:W-:Y:S01]  /*0830*/  MOV R5, UR14 ;  /* 0x0000000e00057c02 */ /* 0x000fe20008000f00 */
[----:B------:R-:W-:Y:S01]  /*0840*/  @UP0 UIMAD UR12, UR29, UR12, UR16 ;  /* 0x0000000c1d0c02a4 */ /* 0x000fe2000f8e0210 */
[C---:B------:R-:W-:Y:S01]  /*0850*/  IMAD R0, R173.reuse, c[0x0][0x1a8], RZ ;  /* 0x00006a00ad007a24 */ /* 0x040fe200078e02ff */
[----:B------:R-:W-:Y:S01]  /*0860*/  IADD3 R170, P0, R2, UR35, RZ ;  /* 0x0000002302aa7c10 */ /* 0x000fe2000ff1e0ff */
[----:B------:R-:W-:Y:S01]  /*0870*/  IMAD R8, R173, c[0x0][0x1c8], RZ ;  /* 0x00007200ad087a24 */ /* 0x000fe200078e02ff */
[----:B------:R-:W-:Y:S01]  /*0880*/  @UP0 UIMAD UR12, UR12, UR26, URZ ;  /* 0x0000001a0c0c02a4 */ /* 0x000fe2000f8e023f */
[C---:B------:R-:W-:Y:S01]  /*0890*/  IMAD R9, R175.reuse, c[0x0][0x1ac], R0 ;  /* 0x00006b00af097a24 */ /* 0x040fe200078e0200 */
[----:B------:R-:W-:Y:S01]  /*08a0*/  ULDC UR14, c[0x0][0x16c] ;  /* 0x00005b00000e7ab9 */ /* 0x000fe20000000800 */
[----:B------:R-:W-:Y:S01]  /*08b0*/  IMAD.WIDE.U32 R4, R175, c[0x0][0x1c8], R4 ;  /* 0x00007200af047a25 */ /* 0x000fe200078e0004 */
[----:B------:R-:W-:Y:S01]  /*08c0*/  @UP0 UIMAD UR12, UR12, UR14, URZ ;  /* 0x0000000e0c0c02a4 */ /* 0x000fe2000f8e023f */
[----:B------:R-:W-:Y:S01]  /*08d0*/  LEA R171, P1, R170, c[0x0][0x228], 0x2 ;  /* 0x00008a00aaab7a11 */ /* 0x000fe200078210ff */
[----:B------:R-:W-:Y:S01]  /*08e0*/  ULDC.64 UR10, c[0x0][0x260] ;  /* 0x00009800000a7ab9 */ /* 0x000fe20000000a00 */
[----:B------:R-:W-:Y:S01]  /*08f0*/  IMAD.IADD R3, R3, 0x1, R9 ;  /* 0x0000000103037824 */ /* 0x000fe200078e0209 */
[----:B------:R-:W-:Y:S01]  /*0900*/  @UP0 UMOV UR13, 0x8 ;  /* 0x00000008000d0882 */ /* 0x000fe20000000000 */
[----:B------:R-:W-:Y:S01]  /*0910*/  IMAD R11, R175, c[0x0][0x1cc], R8 ;  /* 0x00007300af0b7a24 */ /* 0x000fe200078e0208 */
[----:B------:R-:W-:Y:S01]  /*0920*/  @UP0 UIMAD.WIDE UR10, UR12, UR13, UR10 ;  /* 0x0000000d0c0a02a5 */ /* 0x000fe2000f8e020a */
[----:B------:R-:W-:Y:S01]  /*0930*/  IADD3 R167, P2, R4, UR35, RZ ;  /* 0x0000002304a77c10 */ /* 0x000fe2000ff5e0ff */
[----:B------:R-:W-:Y:S01]  /*0940*/  UMOV UR4, URZ ;  /* 0x0000003f00047c82 */ /* 0x000fe20008000000 */
[----:B------:R-:W-:Y:S01]  /*0950*/  IADD3.X R3, R3, UR34, RZ, P0, !PT ;  /* 0x0000002203037c10 */ /* 0x000fe200087fe4ff */
[----:B------:R-:W-:Y:S01]  /*0960*/  UMOV UR5, URZ ;  /* 0x0000003f00057c82 */ /* 0x000fe20008000000 */
[----:B------:R-:W-:Y:S01]  /*0970*/  PLOP3.LUT P0, PT, PT, PT, UP1, 0x80, 0x0 ;  /* 0x000000000000781c */ /* 0x000fe20003f0f018 */
[----:B------:R-:W-:Y:S01]  /*0980*/  UMOV UR12, UR8 ;  /* 0x00000008000c7c82 */ /* 0x000fe20008000000 */
[----:B------:R-:W-:Y:S01]  /*0990*/  IADD3 R0, R5, R11, RZ ;  /* 0x0000000b05007210 */ /* 0x000fe20007ffe0ff */
[----:B------:R-:W-:Y:S01]  /*09a0*/  UMOV UR13, UR9 ;  /* 0x00000009000d7c82 */ /* 0x000fe20008000000 */
[----:B------:R-:W-:Y:S01]  /*09b0*/  LEA.HI.X R170, R170, c[0x0][0x22c], R3, 0x2, P1 ;  /* 0x00008b00aaaa7a11 */ /* 0x000fe200008f1403 */
[----:B------:R-:W-:Y:S01]  /*09c0*/  UMOV UR14, UR6 ;  /* 0x00000006000e7c82 */ /* 0x000fe20008000000 */
[----:B------:R-:W-:Y:S01]  /*09d0*/  IADD3.X R0, R0, UR34, RZ, P2, !PT ;  /* 0x0000002200007c10 */ /* 0x000fe200097fe4ff */
[----:B------:R-:W-:-:S02]  /*09e0*/  UMOV UR15, UR7 ;  /* 0x00000007000f7c82 */ /* 0x000fc40008000000 */
[----:B------:R-:W-:Y:S02]  /*09f0*/  @!UP0 UMOV UR10, URZ ;  /* 0x0000003f000a8c82 */ /* 0x000fe40008000000 */
[----:B------:R-:W-:Y:S01]  /*0a00*/  @!UP0 UMOV UR11, URZ ;  /* 0x0000003f000b8c82 */ /* 0x000fe20008000000 */
[----:B--2---:R0:W1:Y:S01]  /*0a10*/  @P3 R2UR UR4, R6 ;  /* 0x00000000060433c2 */ /* 0x00406200000e0000 */
        /* <DEDUP_REMOVED lines=14> */
[----:B---3--:R-:W-:Y:S02]  /*0b00*/  SHF.L.U32 R0, R172, 0x4, RZ ;  /* 0x00000004ac007819 */ /* 0x008fe400000006ff */
[--C-:B------:R-:W-:Y:S02]  /*0b10*/  SHF.R.S32.HI R3, RZ, 0x1f, R172.reuse ;  /* 0x0000001fff037819 */ /* 0x100fe400000114ac */
[----:B------:R-:W-:Y:S02]  /*0b20*/  LOP3.LUT R121, R0, 0xfffffe00, RZ, 0xc0, !PT ;  /* 0xfffffe0000797812 */ /* 0x000fe400078ec0ff */
[----:B------:R-:W-:Y:S02]  /*0b30*/  LEA.HI R3, R3, R172, RZ, 0x5 ;  /* 0x000000ac03037211 */ /* 0x000fe400078f28ff */
[----:B------:R-:W-:-:S02]  /*0b40*/  LOP3.LUT R120, R121, 0x1f, R172, 0xf8, !PT ;  /* 0x0000001f79787812 */ /* 0x000fc400078ef8ac */
[----:B------:R-:W-:Y:S02]  /*0b50*/  LOP3.LUT R166, R172, 0x1f, RZ, 0xc0, !PT ;  /* 0x0000001faca67812 */ /* 0x000fe400078ec0ff */
        /* <DEDUP_REMOVED lines=17> */
.L_x_3628:
[----:B------:R-:W-:Y:S01]  /*0c70*/  ULDC UR24, c[0x0][0x174] ;  /* 0x00005d0000187ab9 */ /* 0x000fe20000000800 */
[----:B------:R-:W-:Y:S01]  /*0c80*/  BAR.SYNC.DEFER_BLOCKING 0x0 ;  /* 0x0000000000007b1d */ /* 0x000fe20000010000 */
[----:B------:R-:W-:Y:S01]  /*0c90*/  UIADD3 UR24, -UR6, UR24, URZ ;  /* 0x0000001806187290 */ /* 0x000fe2000fffe13f */
[C---:B------:R-:W-:Y:S01]  /*0ca0*/  LEA R2, P3, R120.reuse, UR18, 0x2 ;  /* 0x0000001278027c11 */ /* 0x040fe2000f8610ff */
[----:B------:R-:W-:Y:S01]  /*0cb0*/  HFMA2.MMA R0, -RZ, RZ, 0, 0 ;  /* 0x00000000ff007435 */ /* 0x000fe200000001ff */
[----:B------:R-:W-:Y:S01]  /*0cc0*/  CS2R R4, SRZ ;  /* 0x0000000000047805 */ /* 0x000fe2000001ff00 */
[----:B------:R-:W-:Y:S01]  /*0cd0*/  ULEA UR25, UR24, 0xfffffc00, 0xa ;  /* 0xfffffc0018197891 */ /* 0x000fe2000f8e503f */
[----:B0-----:R-:W-:Y:S01]  /*0ce0*/  CS2R R6, SRZ ;  /* 0x0000000000067805 */ /* 0x001fe2000001ff00 */
[----:B------:R-:W-:Y:S01]  /*0cf0*/  ULDC UR7, c[0x0][0x168] ;  /* 0x00005a0000077ab9 */ /* 0x000fe20000000800 */
[----:B------:R-:W-:Y:S01]  /*0d00*/  LEA.HI.X R3, R120, UR19, R121, 0x2, P3 ;  /* 0x0000001378037c11 */ /* 0x000fe200098f1479 */
[----:B------:R-:W-:Y:S01]  /*0d10*/  UIADD3 UR7, -UR25, UR7, URZ ;  /* 0x0000000719077290 */ /* 0x000fe2000fffe13f */
[----:B------:R-:W-:Y:S01]  /*0d20*/  CS2R R8, SRZ ;  /* 0x0000000000087805 */ /* 0x000fe2000001ff00 */
[----:B------:R-:W-:Y:S01]  /*0d30*/  CS2R R10, SRZ ;  /* 0x00000000000a7805 */ /* 0x000fe2000001ff00 */
[----:B------:R-:W-:Y:S01]  /*0d40*/  CS2R R12, SRZ ;  /* 0x00000000000c7805 */ /* 0x000fe2000001ff00 */
[----:B------:R-:W-:-:S02]  /*0d50*/  CS2R R14, SRZ ;  /* 0x00000000000e7805 */ /* 0x000fc4000001ff00 */
[----:B------:R-:W-:Y:S02]  /*0d60*/  ISETP.GE.AND P2, PT, R120, UR7, PT ;  /* 0x0000000778007c0c */ /* 0x000fe4000bf46270 */
[----:B------:R-:W-:Y:S02]  /*0d70*/  ISETP.GE.AND P1, PT, R164, UR7, PT ;  /* 0x00000007a4007c0c */ /* 0x000fe4000bf26270 */
[----:B------:R-:W-:Y:S02]  /*0d80*/  ISETP.GE.AND P0, PT, R163, UR7, PT ;  /* 0x00000007a3007c0c */ /* 0x000fe4000bf06270 */
[----:B------:R-:W-:Y:S02]  /*0d90*/  ISETP.GE.AND P4, PT, R162, UR7, PT ;  /* 0x00000007a2007c0c */ /* 0x000fe4000bf86270 */
[----:B------:R-:W-:Y:S02]  /*0da0*/  ISETP.GE.AND P6, PT, R161, UR7, PT ;  /* 0x00000007a1007c0c */ /* 0x000fe4000bfc6270 */
[----:B------:R-:W-:-:S02]  /*0db0*/  ISETP.GE.AND P5, PT, R160, UR7, PT ;  /* 0x00000007a0007c0c */ /* 0x000fc4000bfa6270 */
        /* <DEDUP_REMOVED lines=10> */
[----:B------:R-:W-:Y:S01]  /*0e60*/  ISETP.GE.AND P6, PT, R154, UR7, PT ;  /* 0x000000079a007c0c */ /* 0x000fe2000bfc6270 */
[----:B------:R-:W-:Y:S02]  /*0e70*/  IMAD.MOV.U32 R17, RZ, RZ, RZ ;  /* 0x000000ffff117224 */ /* 0x000fe400078e00ff */
        /* <DEDUP_REMOVED lines=10> */
[----:B------:R-:W-:Y:S01]  /*0f20*/  HFMA2.MMA R21, -RZ, RZ, 0, 0 ;  /* 0x00000000ff157435 */ /* 0x000fe200000001ff */
[----:B------:R-:W-:Y:S02]  /*0f30*/  MOV R19, RZ ;  /* 0x000000ff00137202 */ /* 0x000fe40000000f00 */
        /* <DEDUP_REMOVED lines=8> */
[----:B------:R-:W-:Y:S02]  /*0fc0*/  SHF.L.U64.HI R119, R120, 0x2, R121 ;  /* 0x0000000278777819 */ /* 0x000fe40000010279 */
[----:B------:R-:W-:Y:S02]  /*0fd0*/  IADD3 R16, R147, R168, RZ ;  /* 0x000000a893107210 */ /* 0x000fe40007ffe0ff */
[----:B------:R-:W-:Y:S02]  /*0fe0*/  IADD3 R122, P0, R118, UR20, RZ ;  /* 0x00000014767a7c10 */ /* 0x000fe4000ff1e0ff */
        /* <DEDUP_REMOVED lines=8> */
[-C--:B------:R-:W-:Y:S02]  /*1070*/  LEA.HI.SX32 R25, R25, R16.reuse, 0x1b ;  /* 0x0000001019197211 */ /* 0x080fe400078fdaff */
[-C--:B------:R-:W-:Y:S02]  /*1080*/  LEA.HI.SX32 R27, R27, R16.reuse, 0x1b ;  /* 0x000000101b1b7211 */ /* 0x080fe400078fdaff */
[C---:B0-----:R-:W-:Y:S02]  /*1090*/  IADD3 R3, R16.reuse, 0xe0, RZ ;  /* 0x000000e010037810 */ /* 0x041fe40007ffe0ff */
[----:B------:R-:W-:Y:S01]  /*10a0*/  IADD3 R35, R16, 0x100, RZ ;  /* 0x0000010010237810 */ /* 0x000fe20007ffe0ff */
[----:B------:R-:W-:Y:S01]  /*10b0*/  IMAD.SHL.U32 R144, R27, 0x4, RZ ;  /* 0x000000041b907824 */ /* 0x000fe200078e00ff */
[----:B------:R-:W-:Y:S01]  /*10c0*/  SHF.L.U32 R148, R148, 0x2, RZ ;  /* 0x0000000294947819 */ /* 0x000fe200000006ff */
[----:B------:R-:W-:Y:S01]  /*10d0*/  IMAD.MOV.U32 R27, RZ, RZ, RZ ;  /* 0x000000ffff1b7224 */ /* 0x000fe200078e00ff */
[----:B------:R-:W-:-:S02]  /*10e0*/  LEA.HI.SX32 R29, R29, R16, 0x1b ;  /* 0x000000101d1d7211 */ /* 0x000fc400078fdaff */
[C---:B------:R-:W-:Y:S02]  /*10f0*/  IADD3 R37, R16.reuse, 0x120, RZ ;  /* 0x0000012010257810 */ /* 0x040fe40007ffe0ff */
[-C--:B------:R-:W-:Y:S02]  /*1100*/  LEA.HI.SX32 R31, R31, R16.reuse, 0x1b ;  /* 0x000000101f1f7211 */ /* 0x080fe400078fdaff */
[----:B------:R-:W-:Y:S02]  /*1110*/  SHF.L.U32 R146, R23, 0x2, RZ ;  /* 0x0000000217927819 */ /* 0x000fe400000006ff */
[C---:B------:R-:W-:Y:S02]  /*1120*/  IADD3 R39, R16.reuse, 0x140, RZ ;  /* 0x0000014010277810 */ /* 0x040fe40007ffe0ff */
[----:B------:R-:W-:Y:S02]  /*1130*/  IADD3 R41, R16, 0x160, RZ ;  /* 0x0000016010297810 */ /* 0x000fe40007ffe0ff */
[----:B------:R-:W-:-:S02]  /*1140*/  LEA.HI.SX32 R33, R33, R16, 0x1b ;  /* 0x0000001021217211 */ /* 0x000fc400078fdaff */
[----:B------:R-:W-:Y:S01]  /*1150*/  SHF.L.U32 R145, R25, 0x2, RZ ;  /* 0x0000000219917819 */ /* 0x000fe200000006ff */
[----:B------:R-:W-:Y:S01]  /*1160*/  HFMA2.MMA R25, -RZ, RZ, 0, 0 ;  /* 0x00000000ff197435 */ /* 0x000fe200000001ff */
[-C--:B------:R-:W-:Y:S02]  /*1170*/  LEA.HI.SX32 R3, R3, R16.reuse, 0x1b ;  /* 0x0000001003037211 */ /* 0x080fe400078fdaff */
[-C--:B------:R-:W-:Y:S02]  /*1180*/  LEA.HI.SX32 R35, R35, R16.reuse, 0x1b ;  /* 0x0000001023237211 */ /* 0x080fe400078fdaff */
[----:B------:R-:W-:Y:S01]  /*1190*/  SHF.L.U32 R143, R29, 0x2, RZ ;  /* 0x000000021d8f7819 */ /* 0x000fe200000006ff */
[----:B------:R-:W-:Y:S01]  /*11a0*/  HFMA2.MMA R29, -RZ, RZ, 0, 0 ;  /* 0x00000000ff1d7435 */ /* 0x000fe200000001ff */
[-C--:B------:R-:W-:Y:S02]  /*11b0*/  LEA.HI.SX32 R37, R37, R16.reuse, 0x1b ;  /* 0x0000001025257211 */ /* 0x080fe400078fdaff */
[----:B------:R-:W-:Y:S01]  /*11c0*/  SHF.L.U32 R142, R31, 0x2, RZ ;  /* 0x000000021f8e7819 */ /* 0x000fe200000006ff */
[----:B------:R-:W-:Y:S01]  /*11d0*/  IMAD.MOV.U32 R31, RZ, RZ, RZ ;  /* 0x000000ffff1f7224 */ /* 0x000fe200078e00ff */
[----:B------:R-:W-:-:S02]  /*11e0*/  LEA.HI.SX32 R39, R39, R16, 0x1b ;  /* 0x0000001027277211 */ /* 0x000fc400078fdaff */
[----:B------:R-:W-:Y:S02]  /*11f0*/  LEA.HI.SX32 R41, R41, R16, 0x1b ;  /* 0x0000001029297211 */ /* 0x000fe400078fdaff */
[----:B------:R-:W-:Y:S02]  /*1200*/  SHF.L.U32 R141, R33, 0x2, RZ ;  /* 0x00000002218d7819 */ /* 0x000fe400000006ff */
[----:B------:R-:W-:Y:S01]  /*1210*/  SHF.L.U32 R140, R3, 0x2, RZ ;  /* 0x00000002038c7819 */ /* 0x000fe200000006ff */
[----:B------:R-:W-:Y:S01]  /*1220*/  IMAD.SHL.U32 R136, R41, 0x4, RZ ;  /* 0x0000000429887824 */ /* 0x000fe200078e00ff */
[----:B------:R-:W-:Y:S02]  /*1230*/  SHF.L.U32 R139, R35, 0x2, RZ ;  /* 0x00000002238b7819 */ /* 0x000fe400000006ff */
[----:B------:R-:W-:Y:S02]  /*1240*/  SHF.L.U32 R138, R37, 0x2, RZ ;  /* 0x00000002258a7819 */ /* 0x000fe400000006ff */
[----:B------:R-:W-:-:S02]  /*1250*/  SHF.L.U32 R137, R39, 0x2, RZ ;  /* 0x0000000227897819 */ /* 0x000fc400000006ff */
[C---:B------:R-:W-:Y:S02]  /*1260*/  IADD3 R43, R16.reuse, 0x180, RZ ;  /* 0x00000180102b7810 */ /* 0x040fe40007ffe0ff */
[C---:B------:R-:W-:Y:S02]  /*1270*/  IADD3 R45, R16.reuse, 0x1a0, RZ ;  /* 0x000001a0102d7810 */ /* 0x040fe40007ffe0ff */
[C---:B------:R-:W-:Y:S02]  /*1280*/  IADD3 R47, R16.reuse, 0x1c0, RZ ;  /* 0x000001c0102f7810 */ /* 0x040fe40007ffe0ff */
[----:B------:R-:W-:Y:S02]  /*1290*/  IADD3 R49, R16, 0x1e0, RZ ;  /* 0x000001e010317810 */ /* 0x000fe40007ffe0ff */
[-C--:B------:R-:W-:Y:S02]  /*12a0*/  LEA.HI.SX32 R43, R43, R16.reuse, 0x1b ;  /* 0x000000102b2b7211 */ /* 0x080fe400078fdaff */
[----:B------:R-:W-:-:S02]  /*12b0*/  LEA.HI.SX32 R45, R45, R16, 0x1b ;  /* 0x000000102d2d7211 */ /* 0x000fc400078fdaff */
[-C--:B------:R-:W-:Y:S02]  /*12c0*/  LEA.HI.SX32 R47, R47, R16.reuse, 0x1b ;  /* 0x000000102f2f7211 */ /* 0x080fe400078fdaff */
[----:B------:R-:W-:Y:S01]  /*12d0*/  LEA.HI.SX32 R49, R49, R16, 0x1b ;  /* 0x0000001031317211 */ /* 0x000fe200078fdaff */
[----:B------:R-:W-:Y:S01]  /*12e0*/  HFMA2.MMA R16, -RZ, RZ, 0, 0 ;  /* 0x00000000ff107435 */ /* 0x000fe200000001ff */
[----:B------:R-:W-:Y:S02]  /*12f0*/  SHF.L.U32 R135, R43, 0x2, RZ ;  /* 0x000000022b877819 */ /* 0x000fe400000006ff */
[----:B------:R-:W-:Y:S02]  /*1300*/  SHF.L.U32 R134, R45, 0x2, RZ ;  /* 0x000000022d867819 */ /* 0x000fe400000006ff */
[----:B------:R-:W-:Y:S02]  /*1310*/  SHF.L.U32 R127, R47, 0x2, RZ ;  /* 0x000000022f7f7819 */ /* 0x000fe400000006ff */
[----:B------:R-:W-:-:S02]  /*1320*/  SHF.L.U32 R126, R49, 0x2, RZ ;  /* 0x00000002317e7819 */ /* 0x000fc400000006ff */
[----:B------:R-:W-:Y:S02]  /*1330*/  IADD3.X R123, R119, UR21, RZ, P0, !PT ;  /* 0x00000015777b7c10 */ /* 0x000fe400087fe4ff */
[----:B------:R-:W-:Y:S02]  /*1340*/  ISETP.GE.AND P0, PT, R164, UR7, PT ;  /* 0x00000007a4007c0c */ /* 0x000fe4000bf06270 */
[----:B------:R-:W-:Y:S02]  /*1350*/  MOV R23, RZ ;  /* 0x000000ff00177202 */ /* 0x000fe40000000f00 */
[----:B------:R-:W-:Y:S02]  /*1360*/  LEA R2, P1, R120, UR22, 0x2 ;  /* 0x0000001678027c11 */ /* 0x000fe4000f8210ff */
[----:B------:R-:W-:Y:S02]  /*1370*/  ISETP.GE.AND P2, PT, R163, UR7, PT ;  /* 0x00000007a3007c0c */ /* 0x000fe4000bf46270 */
[----:B------:R-:W-:-:S02]  /*1380*/  ISETP.GE.AND P3, PT, R162, UR7, PT ;  /* 0x00000007a2007c0c */ /* 0x000fc4000bf66270 */
[----:B------:R-:W-:Y:S02]  /*1390*/  ISETP.GE.AND P4, PT, R159, UR7, PT ;  /* 0x000000079f007c0c */ /* 0x000fe4000bf86270 */
[----:B------:R-:W-:Y:S02]  /*13a0*/  ISETP.GE.AND P5, PT, R161, UR7, PT ;  /* 0x00000007a1007c0c */ /* 0x000fe4000bfa6270 */
[----:B------:R-:W-:Y:S01]  /*13b0*/  ISETP.GE.AND P6, PT, R160, UR7, PT ;  /* 0x00000007a0007c0c */ /* 0x000fe2000bfc6270 */
[----:B---3--:R-:W-:Y:S04]  /*13c0*/  STS [R148], R5 ;  /* 0x0000000594007388 */ /* 0x008fe80000000800 */
[----:B----4-:R-:W-:Y:S04]  /*13d0*/  STS [R146+0x80], R7 ;  /* 0x0000800792007388 */ /* 0x010fe80000000800 */
[----:B-----5:R0:W-:Y:S04]  /*13e0*/  STS [R145+0x100], R0 ;  /* 0x0001000091007388 */ /* 0x0201e80000000800 */
[----:B--2---:R-:W-:Y:S04]  /*13f0*/  STS [R144+0x180], R9 ;  /* 0x0001800990007388 */ /* 0x004fe80000000800 */
[----:B------:R2:W-:Y:S01]  /*1400*/  STS [R143+0x200], R4 ;  /* 0x000200048f007388 */ /* 0x0005e20000000800 */
[----:B0-----:R-:W-:-:S03]  /*1410*/  LEA R0, R168, R147, 0x4 ;  /* 0x00000093a8007211 */ /* 0x001fc600078e20ff */
[----:B------:R0:W-:Y:S01]  /*1420*/  STS [R142+0x280], R11 ;  /* 0x0002800b8e007388 */ /* 0x0001e20000000800 */
[----:B------:R-:W-:-:S03]  /*1430*/  IADD3 R117, R0, 0x1, RZ ;  /* 0x0000000100757810 */ /* 0x000fc60007ffe0ff */
[----:B------:R-:W-:Y:S01]  /*1440*/  STS [R141+0x300], R6 ;  /* 0x000300068d007388 */ /* 0x000fe20000000800 */
[C---:B------:R-:W-:Y:S01]  /*1450*/  IADD3 R3, R0.reuse, 0x2, RZ ;  /* 0x0000000200037810 */ /* 0x040fe20007ffe0ff */
[----:B--2---:R-:W-:Y:S01]  /*1460*/  CS2R R4, SRZ ;  /* 0x0000000000047805 */ /* 0x004fe2000001ff00 */
[C---:B------:R-:W-:Y:S01]  /*1470*/  IADD3 R115, R0.reuse, 0x3, RZ ;  /* 0x0000000300737810 */ /* 0x040fe20007ffe0ff */
[----:B------:R2:W-:Y:S01]  /*1480*/  STS [R140+0x380], R13 ;  /* 0x0003800d8c007388 */ /* 0x0005e20000000800 */
[C---:B------:R-:W-:Y:S02]  /*1490*/  IADD3 R7, R0.reuse, 0x4, RZ ;  /* 0x0000000400077810 */ /* 0x040fe40007ffe0ff */
[C---:B------:R-:W-:Y:S01]  /*14a0*/  IADD3 R113, R0.reuse, 0x5, RZ ;  /* 0x0000000500717810 */ /* 0x040fe20007ffe0ff */
[----:B------:R-:W-:Y:S01]  /*14b0*/  STS [R139+0x400], R8 ;  /* 0x000400088b007388 */ /* 0x000fe20000000800 */
[C---:B------:R-:W-:Y:S02]  /*14c0*/  IADD3 R9, R0.reuse, 0x6, RZ ;  /* 0x0000000600097810 */ /* 0x040fe40007ffe0ff */
[C---:B------:R-:W-:Y:S01]  /*14d0*/  IADD3 R111, R0.reuse, 0x7, RZ ;  /* 0x00000007006f7810 */ /* 0x040fe20007ffe0ff */
[----:B------:R3:W-:Y:S01]  /*14e0*/  STS [R138+0x480], R15 ;  /* 0x0004800f8a007388 */ /* 0x0007e20000000800 */
[----:B0-----:R-:W-:-:S02]  /*14f0*/  IADD3 R11, R0, 0x8, RZ ;  /* 0x00000008000b7810 */ /* 0x001fc40007ffe0ff */
[C---:B------:R-:W-:Y:S01]  /*1500*/  IADD3 R109, R0.reuse, 0x9, RZ ;  /* 0x00000009006d7810 */ /* 0x040fe20007ffe0ff */
[----:B------:R-:W-:Y:S01]  /*1510*/  STS [R137+0x500], R10 ;  /* 0x0005000a89007388 */ /* 0x000fe20000000800 */
[C---:B--2---:R-:W-:Y:S02]  /*1520*/  IADD3 R13, R0.reuse, 0xa, RZ ;  /* 0x0000000a000d7810 */ /* 0x044fe40007ffe0ff */
[C---:B------:R-:W-:Y:S01]  /*1530*/  IADD3 R107, R0.reuse, 0xb, RZ ;  /* 0x0000000b006b7810 */ /* 0x040fe20007ffe0ff */
[----:B------:R0:W-:Y:S01]  /*1540*/  STS [R136+0x580], R17 ;  /* 0x0005801188007388 */ /* 0x0001e20000000800 */
[C---:B------:R-:W-:Y:S02]  /*1550*/  IADD3 R105, R0.reuse, 0xd, RZ ;  /* 0x0000000d00697810 */ /* 0x040fe40007ffe0ff */
[C---:B---3--:R-:W-:Y:S01]  /*1560*/  IADD3 R15, R0.reuse, 0xc, RZ ;  /* 0x0000000c000f7810 */ /* 0x048fe20007ffe0ff */
[----:B------:R-:W-:Y:S01]  /*1570*/  STS [R135+0x600], R12 ;  /* 0x0006000c87007388 */ /* 0x000fe20000000800 */
[----:B------:R-:W-:-:S02]  /*1580*/  IADD3 R103, R0, 0xf, RZ ;  /* 0x0000000f00677810 */ /* 0x000fc40007ffe0ff */
[-C--:B------:R-:W-:Y:S01]  /*1590*/  LEA.HI.SX32 R117, R117, R0.reuse, 0x1b ;  /* 0x0000000075757211 */ /* 0x080fe200078fdaff */
[----:B------:R2:W-:Y:S01]  /*15a0*/  STS [R134+0x680], R19 ;  /* 0x0006801386007388 */ /* 0x0005e20000000800 */
[-C--:B------:R-:W-:Y:S02]  /*15b0*/  LEA.HI.SX32 R116, R3, R0.reuse, 0x1b ;  /* 0x0000000003747211 */ /* 0x080fe400078fdaff */
[----:B0-----:R-:W-:Y:S01]  /*15c0*/  IADD3 R17, R0, 0xe, RZ ;  /* 0x0000000e00117810 */ /* 0x001fe20007ffe0ff */
[----:B------:R-:W-:Y:S01]  /*15d0*/  STS [R127+0x700], R14 ;  /* 0x0007000e7f007388 */ /* 0x000fe20000000800 */
[-C--:B------:R-:W-:Y:S02]  /*15e0*/  LEA.HI.SX32 R115, R115, R0.reuse, 0x1b ;  /* 0x0000000073737211 */ /* 0x080fe400078fdaff */
[-C--:B------:R-:W-:Y:S01]  /*15f0*/  LEA.HI.SX32 R114, R7, R0.reuse, 0x1b ;  /* 0x0000000007727211 */ /* 0x080fe200078fdaff */
[----:B------:R0:W-:Y:S01]  /*1600*/  STS [R126+0x780], R21 ;  /* 0x000780157e007388 */ /* 0x0001e20000000800 */
[----:B------:R-:W-:Y:S01]  /*1610*/  LEA.HI.SX32 R113, R113, R0, 0x1b ;  /* 0x0000000071717211 */ /* 0x000fe200078fdaff */
[----:B------:R-:W-:-:S06]  /*1620*/  NOP ;  /* 0x0000000000007918 */ /* 0x000fcc0000000000 */
[-C--:B------:R-:W-:Y:S01]  /*1630*/  LEA.HI.SX32 R112, R9, R0.reuse, 0x1b ;  /* 0x0000000009707211 */ /* 0x080fe200078fdaff */
[----:B------:R-:W-:Y:S01]  /*1640*/  LDS R100, [R117.X4+0x4] ;  /* 0x0000040075647984 */ /* 0x000fe20000004800 */
[-C--:B------:R-:W-:Y:S01]  /*1650*/  LEA.HI.SX32 R111, R111, R0.reuse, 0x1b ;  /* 0x000000006f6f7211 */ /* 0x080fe200078fdaff */
[----:B--2---:R-:W-:Y:S01]  /*1660*/  HFMA2.MMA R19, -RZ, RZ, 0, 0 ;  /* 0x00000000ff137435 */ /* 0x004fe200000001ff */
[-C--:B------:R-:W-:Y:S01]  /*1670*/  LEA.HI.SX32 R110, R11, R0.reuse, 0x1b ;  /* 0x000000000b6e7211 */ /* 0x080fe200078fdaff */
[----:B------:R-:W-:Y:S01]  /*1680*/  LDS R99, [R116.X4+0x8] ;  /* 0x0000080074637984 */ /* 0x000fe20000004800 */
[-C--:B------:R-:W-:Y:S01]  /*1690*/  LEA.HI.SX32 R109, R109, R0.reuse, 0x1b ;  /* 0x000000006d6d7211 */ /* 0x080fe200078fdaff */
[----:B------:R-:W-:Y:S01]  /*16a0*/  CS2R R6, SRZ ;  /* 0x0000000000067805 */ /* 0x000fe2000001ff00 */
[-C--:B------:R-:W-:Y:S01]  /*16b0*/  LEA.HI.SX32 R108, R13, R0.reuse, 0x1b ;  /* 0x000000000d6c7211 */ /* 0x080fe200078fdaff */
[----:B------:R-:W-:Y:S01]  /*16c0*/  LDS R98, [R115.X4+0xc] ;  /* 0x00000c0073627984 */ /* 0x000fe20000004800 */
[-C--:B------:R-:W-:Y:S01]  /*16d0*/  LEA.HI.SX32 R107, R107, R0.reuse, 0x1b ;  /* 0x000000006b6b7211 */ /* 0x080fe200078fdaff */
[----:B0-----:R-:W-:Y:S01]  /*16e0*/  HFMA2.MMA R21, -RZ, RZ, 0, 0 ;  /* 0x00000000ff157435 */ /* 0x001fe200000001ff */
[-C--:B------:R-:W-:Y:S01]  /*16f0*/  LEA.HI.SX32 R106, R15, R0.reuse, 0x1b ;  /* 0x000000000f6a7211 */ /* 0x080fe200078fdaff */
[----:B------:R-:W-:Y:S01]  /*1700*/  LDS R97, [R114.X4+0x10] ;  /* 0x0000100072617984 */ /* 0x000fe20000004800 */
[----:B------:R-:W-:-:S02]  /*1710*/  LEA.HI.SX32 R105, R105, R0, 0x1b ;  /* 0x0000000069697211 */ /* 0x000fc400078fdaff */
[-C--:B------:R-:W-:Y:S01]  /*1720*/  LEA.HI.SX32 R104, R17, R0.reuse, 0x1b ;  /* 0x0000000011687211 */ /* 0x080fe200078fdaff */
[----:B------:R-:W-:Y:S01]  /*1730*/  LDS R96, [R113.X4+0x14] ;  /* 0x0000140071607984 */ /* 0x000fe20000004800 */
[-C--:B------:R-:W-:Y:S02]  /*1740*/  LEA.HI.SX32 R103, R103, R0.reuse, 0x1b ;  /* 0x0000000067677211 */ /* 0x080fe400078fdaff */
[----:B------:R-:W-:Y:S01]  /*1750*/  LEA.HI.SX32 R0, R0, R0, 0x1b ;  /* 0x0000000000007211 */ /* 0x000fe200078fdaff */
[----:B------:R-:W-:Y:S01]  /*1760*/  LDS R95, [R112.X4+0x18] ;  /* 0x00001800705f7984 */ /* 0x000fe20000004800 */
[----:B------:R-:W-:Y:S02]  /*1770*/  LEA.HI.X R3, R120, UR23, R121, 0x2, P1 ;  /* 0x0000001778037c11 */ /* 0x000fe400088f1479 */
[----:B------:R-:W-:Y:S01]  /*1780*/  SHF.L.U32 R102, R0, 0x2, RZ ;  /* 0x0000000200667819 */ /* 0x000fe200000006ff */
[----:B------:R-:W-:Y:S01]  /*1790*/  LDS R94, [R111.X4+0x1c] ;  /* 0x00001c006f5e7984 */ /* 0x000fe20000004800 */
[----:B------:R-:W-:-:S02]  /*17a0*/  ISETP.GE.AND P1, PT, R120, UR7, PT ;  /* 0x0000000778007c0c */ /* 0x000fc4000bf26270 */
[----:B------:R-:W-:Y:S01]  /*17b0*/  MOV R10, RZ ;  /* 0x000000ff000a7202 */ /* 0x000fe20000000f00 */
[----:B------:R-:W-:Y:S01]  /*17c0*/  LDS R101, [R102] ;  /* 0x0000000066657984 */ /* 0x000fe20000000800 */
[----:B------:R-:W-:Y:S02]  /*17d0*/  MOV R8, RZ ;  /* 0x000000ff00087202 */ /* 0x000fe40000000f00 */
[----:B------:R-:W-:Y:S01]  /*17e0*/  MOV R12, RZ ;  /* 0x000000ff000c7202 */ /* 0x000fe20000000f00 */
[----:B------:R-:W-:Y:S01]  /*17f0*/  LDS R93, [R110.X4+0x20] ;  /* 0x000020006e5d7984 */ /* 0x000fe20000004800 */
[----:B------:R-:W-:-:S03]  /*1800*/  MOV R14, RZ ;  /* 0x000000ff000e7202 */ /* 0x000fc60000000f00 */
        /* <DEDUP_REMOVED lines=10> */
[----:B------:R-:W3:Y:S04]  /*18b0*/  @!P1 LDG.E R5, [R122.64] ;  /* 0x000000207a059981 */ /* 0x000ee8000c1e1900 */
[----:B------:R-:W4:Y:S04]  /*18c0*/  @!P2 LDG.E R4, [R122.64+0x100] ;  /* 0x000100207a04a981 */ /* 0x000f28000c1e1900 */
[----:B------:R-:W5:Y:S04]  /*18d0*/  @!P3 LDG.E R25, [R122.64+0x180] ;  /* 0x000180207a19b981 */ /* 0x000f68000c1e1900 */
        /* <DEDUP_REMOVED lines=23> */
[----:B------:R-:W-:Y:S02]  /*1a50*/  ISETP.GE.AND P1, PT, R163, UR7, PT ;  /* 0x00000007a3007c0c */ /* 0x000fe4000bf26270 */
[----:B------:R-:W-:Y:S01]  /*1a60*/  MOV R0, RZ ;  /* 0x000000ff00007202 */ /* 0x000fe20000000f00 */
[----:B------:R-:W-:Y:S01]  /*1a70*/  HFMA2.MMA R9, -RZ, RZ, 0, 0 ;  /* 0x00000000ff097435 */ /* 0x000fe200000001ff */
[----:B------:R-:W-:Y:S01]  /*1a80*/  MOV R11, RZ ;  /* 0x000000ff000b7202 */ /* 0x000fe20000000f00 */
[----:B------:R-:W-:Y:S01]  /*1a90*/  HFMA2.MMA R17, -RZ, RZ, 0, 0 ;  /* 0x00000000ff117435 */ /* 0x000fe200000001ff */
[----:B---3--:R-:W-:Y:S04]  /*1aa0*/  STS [R148], R5 ;  /* 0x0000000594007388 */ /* 0x008fe80000000800 */
[----:B--2---:R-:W-:Y:S04]  /*1ab0*/  STS [R146+0x80], R23 ;  /* 0x0000801792007388 */ /* 0x004fe80000000800 */
[----:B----4-:R0:W-:Y:S04]  /*1ac0*/  STS [R145+0x100], R4 ;  /* 0x0001000491007388 */ /* 0x0101e80000000800 */
        /* <DEDUP_REMOVED lines=14> */
[----:B------:R-:W3:Y:S04]  /*1bb0*/  LDS R84, [R102] ;  /* 0x0000000066547984 */ /* 0x000ee80000000800 */
[----:B------:R-:W4:Y:S04]  /*1bc0*/  LDS R85, [R117.X4+0x4] ;  /* 0x0000040075557984 */ /* 0x000f280000004800 */
[----:B------:R-:W5:Y:S04]  /*1bd0*/  LDS R82, [R116.X4+0x8] ;  /* 0x0000080074527984 */ /* 0x000f680000004800 */
[----:B------:R-:W1:Y:S04]  /*1be0*/  LDS R83, [R115.X4+0xc] ;  /* 0x00000c0073537984 */ /* 0x000e680000004800 */
        /* <DEDUP_REMOVED lines=12> */
[----:B------:R-:W-:Y:S01]  /*1cb0*/  BAR.SYNC.DEFER_BLOCKING 0x0 ;  /* 0x0000000000007b1d */ /* 0x000fe20000010000 */
[----:B0-----:R-:W-:Y:S01]  /*1cc0*/  CS2R R4, SRZ ;  /* 0x0000000000047805 */ /* 0x001fe2000001ff00 */
[----:B--2---:R-:W-:-:S05]  /*1cd0*/  CS2R R6, SRZ ;  /* 0x0000000000067805 */ /* 0x004fca000001ff00 */
[----:B------:R-:W2:Y:S01]  /*1ce0*/  @!P0 LDG.E R5, [R2.64] ;  /* 0x0000002002058981 */ /* 0x000ea2000c1e1900 */
[----:B------:R-:W-:-:S03]  /*1cf0*/  ISETP.GE.AND P0, PT, R164, UR7, PT ;  /* 0x00000007a4007c0c */ /* 0x000fc6000bf06270 */
[----:B------:R-:W2:Y:S01]  /*1d00*/  @!P1 LDG.E R0, [R2.64+0x100] ;  /* 0x0001002002009981 */ /* 0x000ea2000c1e1900 */
[----:B------:R-:W-:Y:S01]  /*1d10*/  ISETP.GE.AND P1, PT, R161, UR7, PT ;  /* 0x00000007a1007c0c */ /* 0x000fe2000bf26270 */
[----:B------:R-:W-:Y:S01]  /*1d20*/  HFMA2.MMA R8, -RZ, RZ, 0, 0 ;  /* 0x00000000ff087435 */ /* 0x000fe200000001ff */
[----:B------:R-:W-:Y:S01]  /*1d30*/  MOV R10, RZ ;  /* 0x000000ff000a7202 */ /* 0x000fe20000000f00 */
[----:B------:R-:W-:Y:S01]  /*1d40*/  HFMA2.MMA R19, -RZ, RZ, 0, 0 ;  /* 0x00000000ff137435 */ /* 0x000fe200000001ff */
[----:B------:R-:W-:Y:S01]  /*1d50*/  MOV R12, RZ ;  /* 0x000000ff000c7202 */ /* 0x000fe20000000f00 */
[----:B------:R-:W2:Y:S04]  /*1d60*/  @!P2 LDG.E R17, [R2.64+0x580] ;  /* 0x000580200211a981 */ /* 0x000ea8000c1e1900 */
[----:B------:R-:W2:Y:S01]  /*1d70*/  @!P0 LDG.E R7, [R2.64+0x80] ;  /* 0x0000802002078981 */ /* 0x000ea2000c1e1900 */
[----:B------:R-:W-:-:S03]  /*1d80*/  ISETP.GE.AND P0, PT, R162, UR7, PT ;  /* 0x00000007a2007c0c */ /* 0x000fc6000bf06270 */
[----:B------:R-:W2:Y:S01]  /*1d90*/  @!P1 LDG.E R4, [R2.64+0x200] ;  /* 0x0002002002049981 */ /* 0x000ea2000c1e1900 */
[----:B------:R-:W-:Y:S02]  /*1da0*/  ISETP.GE.AND P1, PT, R159, UR7, PT ;  /* 0x000000079f007c0c */ /* 0x000fe4000bf26270 */
[----:B------:R-:W-:Y:S01]  /*1db0*/  MOV R14, RZ ;  /* 0x000000ff000e7202 */ /* 0x000fe20000000f00 */
[----:B------:R-:W2:Y:S01]  /*1dc0*/  @!P3 LDG.E R12, [R2.64+0x600] ;  /* 0x00060020020cb981 */ /* 0x000ea2000c1e1900 */
[----:B------:R-:W-:-:S03]  /*1dd0*/  MOV R21, RZ ;  /* 0x000000ff00157202 */ /* 0x000fc60000000f00 */
        /* <DEDUP_REMOVED lines=10> */
[----:B------:R-:W-:Y:S01]  /*1e80*/  ISETP.NE.AND P1, PT, R13, RZ, PT ;  /* 0x000000ff0d00720c */ /* 0x000fe20003f25270 */
[----:B------:R-:W-:-:S08]  /*1e90*/  IMAD.MOV.U32 R13, RZ, RZ, RZ ;  /* 0x000000ffff0d7224 */ /* 0x000fd000078e00ff */
[----:B------:R-:W2:Y:S01]  /*1ea0*/  @!P0 LDG.E R13, [R2.64+0x380] ;  /* 0x00038020020d8981 */ /* 0x000ea2000c1e1900 */
[----:B------:R-:W-:Y:S01]  /*1eb0*/  ISETP.NE.AND P0, PT, R15, RZ, PT ;  /* 0x000000ff0f00720c */ /* 0x000fe20003f05270 */
[----:B------:R-:W-:Y:S02]  /*1ec0*/  HFMA2.MMA R15, -RZ, RZ, 0, 0 ;  /* 0x00000000ff0f7435 */ /* 0x000fe400000001ff */
[----:B------:R-:W2:Y:S10]  /*1ed0*/  @!P1 LDG.E R10, [R2.64+0x500] ;  /* 0x00050020020a9981 */ /* 0x000eb4000c1e1900 */
[----:B------:R-:W2:Y:S01]  /*1ee0*/  @!P0 LDG.E R15, [R2.64+0x480] ;  /* 0x00048020020f8981 */ /* 0x000ea2000c1e1900 */
[----:B---3--:R-:W-:-:S05]  /*1ef0*/  FADD.FTZ R84, R84, UR5 ;  /* 0x0000000554547e21 */ /* 0x008fca0008010000 */
[----:B------:R-:W-:Y:S01]  /*1f00*/  FSETP.GTU.FTZ.AND P5, PT, R84, 20, PT ;  /* 0x41a000005400780b */ /* 0x000fe20003fbc000 */
[----:B----4-:R-:W-:Y:S02]  /*1f10*/  FADD.FTZ R85, R85, UR5 ;  /* 0x0000000555557e21 */ /* 0x010fe40008010000 */
[----:B-----5:R-:W-:Y:S02]  /*1f20*/  FADD.FTZ R82, R82, UR5 ;  /* 0x0000000552527e21 */ /* 0x020fe40008010000 */
[----:B-1----:R-:W-:Y:S02]  /*1f30*/  FADD.FTZ R83, R83, UR5 ;  /* 0x0000000553537e21 */ /* 0x002fe40008010000 */
        /* <DEDUP_REMOVED lines=10> */
[----:B--2---:R0:W-:Y:S04]  /*1fe0*/  STS [R148], R5 ;  /* 0x0000000594007388 */ /* 0x0041e80000000800 */
        /* <DEDUP_REMOVED lines=48> */
.L_x_3539:
[----:B------:R-:W-:Y:S05]  /*22f0*/  BSYNC B0 ;  /* 0x0000000000007941 */ /* 0x000fea0003800000 */
.L_x_3538:
        /* <DEDUP_REMOVED lines=35> */
.L_x_3541:
[----:B------:R-:W-:Y:S05]  /*2530*/  BSYNC B0 ;  /* 0x0000000000007941 */ /* 0x000fea0003800000 */
.L_x_3540:
[----:B------:R-:W-:Y:S01]  /*2540*/  BSSY B0, `(.L_x_3542) ;  /* 0x0000023000007945 */ /* 0x000fe20003800000 */
[----:B------:R-:W-:Y:S01]  /*2550*/  FSETP.GTU.FTZ.AND P4, PT, R79, 20, PT ;  /* 0x41a000004f00780b */ /* 0x000fe20003f9c000 */
[----:B------:R-:W-:Y:S01]  /*2560*/  FADD.FTZ R76, R76, UR5 ;  /* 0x000000054c4c7e21 */ /* 0x000fe20008010000 */
[----:B------:R-:W-:Y:S06]  /*2570*/  @P3 BRA `(.L_x_3543) ;  /* 0x000001f000003947 */ /* 0x000fec0003800000 */
[----:B------:R-:W-:Y:S01]  /*2580*/  FMUL.FTZ R82, R82, 1.4426950216293334961 ;  /* 0x3fb8aa3b52527820 */ /* 0x000fe20000410000 */
[----:B0-----:R-:W-:Y:S01]  /*2590*/  HFMA2.MMA R4, -RZ, RZ, 1.625, 0 ;  /* 0x3e800000ff047435 */ /* 0x001fe200000001ff */
        /* <DEDUP_REMOVED lines=29> */
.L_x_3543:
[----:B------:R-:W-:Y:S05]  /*2770*/  BSYNC B0 ;  /* 0x0000000000007941 */ /* 0x000fea0003800000 */
.L_x_3542:
        /* <DEDUP_REMOVED lines=35> */
.L_x_3545:
[----:B------:R-:W-:Y:S05]  /*29b0*/  BSYNC B0 ;  /* 0x0000000000007941 */ /* 0x000fea0003800000 */
.L_x_3544:
        /* <DEDUP_REMOVED lines=35> */
.L_x_3547:
[----:B------:R-:W-:Y:S05]  /*2bf0*/  BSYNC B0 ;  /* 0x0000000000007941 */ /* 0x000fea0003800000 */
.L_x_3546:
        /* <DEDUP_REMOVED lines=35> */
.L_x_3549:
[----:B------:R-:W-:Y:S05]  /*2e30*/  BSYNC B0 ;  /* 0x0000000000007941 */ /* 0x000fea0003800000 */
.L_x_3548:
        /* <DEDUP_REMOVED lines=35> */
.L_x_3551:
[----:B------:R-:W-:Y:S05]  /*3070*/  BSYNC B0 ;  /* 0x0000000000007941 */ /* 0x000fea0003800000 */
.L_x_3550:
        /* <DEDUP_REMOVED lines=35> */
.L_x_3553:
[----:B------:R-:W-:Y:S05]  /*32b0*/  BSYNC B0 ;  /* 0x0000000000007941 */ /* 0x000fea0003800000 */
.L_x_3552:
        /* <DEDUP_REMOVED lines=35> */
.L_x_3555:
[----:B------:R-:W-:Y:S05]  /*34f0*/  BSYNC B0 ;  /* 0x0000000000007941 */ /* 0x000fea0003800000 */
.L_x_3554:
        /* <DEDUP_REMOVED lines=35> */
.L_x_3557:
[----:B------:R-:W-:Y:S05]  /*3730*/  BSYNC B0 ;  /* 0x0000000000007941 */ /* 0x000fea0003800000 */
.L_x_3556:
        /* <DEDUP_REMOVED lines=35> */
.L_x_3559:
[----:B------:R-:W-:Y:S05]  /*3970*/  BSYNC B0 ;  /* 0x0000000000007941 */ /* 0x000fea0003800000 */
.L_x_3558:
[----:B------:R-:W-:Y:S01]  /*3980*/  BSSY B0, `(.L_x_3560) ;  /* 0x0000021000007945 */ /* 0x000fe20003800000 */
[----:B------:R-:W-:Y:S05]  /*3990*/  @P6 BRA `(.L_x_3561) ;  /* 0x000001f000006947 */ /* 0x000fea0003800000 */
        /* <DEDUP_REMOVED lines=31> */
.L_x_3561:
[----:B------:R-:W-:Y:S05]  /*3b90*/  BSYNC B0 ;  /* 0x0000000000007941 */ /* 0x000fea0003800000 */
.L_x_3560:
        /* <DEDUP_REMOVED lines=33> */
.L_x_3563:
[----:B------:R-:W-:Y:S05]  /*3db0*/  BSYNC B0 ;  /* 0x0000000000007941 */ /* 0x000fea0003800000 */
.L_x_3562:
        /* <DEDUP_REMOVED lines=33> */
.L_x_3565:
[----:B------:R-:W-:Y:S05]  /*3fd0*/  BSYNC B0 ;  /* 0x0000000000007941 */ /* 0x000fea0003800000 */
.L_x_3564:
        /* <DEDUP_REMOVED lines=33> */
.L_x_3567:
[----:B------:R-:W-:Y:S05]  /*41f0*/  BSYNC B0 ;  /* 0x0000000000007941 */ /* 0x000fea0003800000 */
.L_x_3566:
        /* <DEDUP_REMOVED lines=33> */
.L_x_3569:
[----:B------:R-:W-:Y:S05]  /*4410*/  BSYNC B0 ;  /* 0x0000000000007941 */ /* 0x000fea0003800000 */
.L_x_3568:
[----:B------:R-:W-:Y:S01]  /*4420*/  ULDC.64 UR26, c[0x0][0x1f0] ;  /* 0x00007c00001a7ab9 */ /* 0x000fe20000000a00 */
[----:B------:R-:W-:Y:S01]  /*4430*/  MOV R3, UR39 ;  /* 0x0000002700037c02 */ /* 0x000fe20008000f00 */
[----:B------:R-:W-:Y:S01]  /*4440*/  UIMAD UR8, UR38, UR26, URZ ;  /* 0x0000001a260872a4 */ /* 0x000fe2000f8e023f */
[----:B0-----:R-:W-:Y:S01]  /*4450*/  MOV R7, UR29 ;  /* 0x0000001d00077c02 */ /* 0x001fe20008000f00 */
[----:B------:R-:W-:Y:S01]  /*4460*/  IMAD.U32 R2, RZ, RZ, UR25 ;  /* 0x00000019ff027e24 */ /* 0x000fe2000f8e00ff */
[----:B------:R-:W-:Y:S01]  /*4470*/  UIMAD.WIDE.U32 UR34, UR29, UR26, URZ ;  /* 0x0000001a1d2272a5 */ /* 0x000fe2000f8e003f */
[----:B------:R-:W-:Y:S01]  /*4480*/  MOV R4, UR25 ;  /* 0x0000001900047c02 */ /* 0x000fe20008000f00 */
[----:B------:R-:W-:Y:S01]  /*4490*/  UIMAD UR36, UR29, UR27, UR8 ;  /* 0x0000001b1d2472a4 */ /* 0x000fe2000f8e0208 */
[----:B------:R-:W-:Y:S01]  /*44a0*/  MOV R5, UR39 ;  /* 0x0000002700057c02 */ /* 0x000fe20008000f00 */
[C---:B------:R-:W-:Y:S01]  /*44b0*/  @!P0 IMAD.WIDE.U32 R2, R7.reuse, c[0x0][0x1f0], R2 ;  /* 0x00007c0007028a25 */ /* 0x040fe200078e0002 */
[----:B------:R-:W-:Y:S01]  /*44c0*/  ULDC.64 UR26, c[0x0][0x200] ;  /* 0x00008000001a7ab9 */ /* 0x000fe20000000a00 */
[----:B------:R-:W-:Y:S01]  /*44d0*/  MOV R9, UR16 ;  /* 0x0000001000097c02 */ /* 0x000fe20008000f00 */
[----:B------:R-:W-:Y:S01]  /*44e0*/  UIMAD UR8, UR38, UR26, URZ ;  /* 0x0000001a260872a4 */ /* 0x000fe2000f8e023f */
[----:B------:R-:W-:Y:S01]  /*44f0*/  @!P0 IMAD.WIDE.U32 R4, R7, c[0x0][0x200], R4 ;  /* 0x0000800007048a25 */ /* 0x000fe200078e0004 */
[----:B------:R-:W-:Y:S01]  /*4500*/  @!P0 IADD3 R3, R3, UR36, RZ ;  /* 0x0000002403038c10 */ /* 0x000fe2000fffe0ff */
[----:B------:R-:W-:Y:S01]  /*4510*/  UIMAD.WIDE.U32 UR30, UR29, UR26, URZ ;  /* 0x0000001a1d1e72a5 */ /* 0x000fe2000f8e003f */
[----:B------:R-:W-:Y:S01]  /*4520*/  MOV R7, UR16 ;  /* 0x0000001000077c02 */ /* 0x000fe20008000f00 */
[----:B------:R-:W-:Y:S01]  /*4530*/  UIMAD UR40, UR29, UR27, UR8 ;  /* 0x0000001b1d2872a4 */ /* 0x000fe2000f8e0208 */
[----:B------:R-:W-:Y:S01]  /*4540*/  LDS R69, [R102] ;  /* 0x0000000066457984 */ /* 0x000fe20000000800 */
[----:B------:R-:W-:-:S02]  /*4550*/  ULDC UR28, c[0x0][0x174] ;  /* 0x00005d00001c7ab9 */ /* 0x000fc40000000800 */
[----:B------:R-:W-:Y:S01]  /*4560*/  ULDC.64 UR26, c[0x0][0x1f8] ;  /* 0x00007e00001a7ab9 */ /* 0x000fe20000000a00 */
[----:B------:R-:W-:Y:S01]  /*4570*/  @!P0 IMAD.WIDE.U32 R2, R7, c[0x0][0x1f8], R2 ;  /* 0x00007e0007028a25 */ /* 0x000fe200078e0002 */
[----:B------:R-:W-:Y:S01]  /*4580*/  UIMAD UR37, UR17, UR26, URZ ;  /* 0x0000001a112572a4 */ /* 0x000fe2000f8e023f */
[----:B------:R-:W-:Y:S01]  /*4590*/  @!P0 IADD3 R5, R5, UR40, RZ ;  /* 0x0000002805058c10 */ /* 0x000fe2000fffe0ff */
[----:B------:R-:W-:Y:S01]  /*45a0*/  ULDC.64 UR8, c[0x0][0x208] ;  /* 0x0000820000087ab9 */ /* 0x000fe20000000a00 */
[----:B------:R-:W-:Y:S01]  /*45b0*/  LDS R68, [R117.X4+0x4] ;  /* 0x0000040075447984 */ /* 0x000fe20000004800 */
[----:B------:R-:W-:Y:S01]  /*45c0*/  UIMAD UR37, UR16, UR27, UR37 ;  /* 0x0000001b102572a4 */ /* 0x000fe2000f8e0225 */
[C---:B------:R-:W-:Y:S01]  /*45d0*/  @!P0 IADD3 R7, P1, R120.reuse, R2, RZ ;  /* 0x0000000278078210 */ /* 0x040fe20007f3e0ff */
[----:B------:R-:W-:Y:S01]  /*45e0*/  UIMAD UR27, UR17, UR8, URZ ;  /* 0x00000008111b72a4 */ /* 0x000fe2000f8e023f */
[----:B------:R-:W-:Y:S01]  /*45f0*/  @!P0 IMAD.WIDE.U32 R4, R9, c[0x0][0x208], R4 ;  /* 0x0000820009048a25 */ /* 0x000fe200078e0004 */
[----:B------:R-:W-:Y:S01]  /*4600*/  UIADD3 UR35, UR35, UR36, URZ ;  /* 0x0000002423237290 */ /* 0x000fe2000fffe03f */
[----:B------:R-:W-:Y:S01]  /*4610*/  LDS R63, [R116.X4+0x8] ;  /* 0x00000800743f7984 */ /* 0x000fe20000004800 */
[----:B------:R-:W-:Y:S01]  /*4620*/  UIADD3 UR28, UR6, -UR28, URZ ;  /* 0x8000001c061c7290 */ /* 0x000fe2000fffe03f */
[C---:B------:R-:W-:Y:S01]  /*4630*/  @!P0 IADD3.X R12, R121.reuse, UR37, R3, P1, !PT ;  /* 0x00000025790c8c10 */ /* 0x040fe20008ffe403 */
[----:B------:R-:W-:Y:S01]  /*4640*/  UIMAD UR36, UR16, UR9, UR27 ;  /* 0x00000009102472a4 */ /* 0x000fe2000f8e021b */
[C---:B------:R-:W-:Y:S01]  /*4650*/  @!P0 IADD3 R3, P1, R120.reuse, R4, RZ ;  /* 0x0000000478038210 */ /* 0x040fe20007f3e0ff */
[----:B------:R-:W-:Y:S01]  /*4660*/  UIADD3 UR31, UR31, UR40, URZ ;  /* 0x000000281f1f7290 */ /* 0x000fe2000fffe03f */
[----:B------:R-:W-:Y:S01]  /*4670*/  LDS R62, [R115.X4+0xc] ;  /* 0x00000c00733e7984 */ /* 0x000fe20000004800 */
[----:B------:R-:W-:Y:S01]  /*4680*/  UIMAD.WIDE.U32 UR34, UR16, UR26, UR34 ;  /* 0x0000001a102272a5 */ /* 0x000fe2000f8e0022 */
[C---:B------:R-:W-:Y:S01]  /*4690*/  LEA R4, P2, R120.reuse, c[0x0][0x258], 0x2 ;  /* 0x0000960078047a11 */ /* 0x040fe200078410ff */
[----:B------:R-:W-:Y:S01]  /*46a0*/  UIMAD UR26, UR28, -0x400, URZ ;  /* 0xfffffc001c1a78a4 */ /* 0x000fe2000f8e023f */
[----:B------:R-:W-:Y:S01]  /*46b0*/  LDS R61, [R114.X4+0x10] ;  /* 0x00001000723d7984 */ /* 0x000fe20000004800 */
[----:B------:R-:W-:Y:S01]  /*46c0*/  @!P0 IADD3.X R10, R121, UR36, R5, P1, !PT ;  /* 0x00000024790a8c10 */ /* 0x000fe20008ffe405 */
[----:B------:R-:W-:Y:S01]  /*46d0*/  UIMAD.WIDE.U32 UR8, UR16, UR8, UR30 ;  /* 0x00000008100872a5 */ /* 0x000fe2000f8e001e */
[C---:B------:R-:W-:Y:S01]  /*46e0*/  LEA R6, P1, R120.reuse, c[0x0][0x268], 0x2 ;  /* 0x00009a0078067a11 */ /* 0x040fe200078210ff */
[----:B------:R-:W-:Y:S01]  /*46f0*/  LDS R60, [R113.X4+0x14] ;  /* 0x00001400713c7984 */ /* 0x000fe20000004800 */
[----:B------:R-:W-:Y:S01]  /*4700*/  USHF.R.S32.HI UR27, URZ, 0x1f, UR26 ;  /* 0x0000001f3f1b7899 */ /* 0x000fe2000801141a */
[C-C-:B------:R-:W-:Y:S01]  /*4710*/  LEA.HI.X R0, R120.reuse, c[0x0][0x25c], R121.reuse, 0x2, P2 ;  /* 0x0000970078007a11 */ /* 0x140fe200010f1479 */
[----:B------:R-:W-:Y:S01]  /*4720*/  UIADD3 UR30, UP0, UR26, UR34, URZ ;  /* 0x000000221a1e7290 */ /* 0x000fe2000ff1e03f */
[----:B------:R-:W-:Y:S01]  /*4730*/  LDS R59, [R112.X4+0x18] ;  /* 0x00001800703b7984 */ /* 0x000fe20000004800 */
[----:B------:R-:W-:-:S03]  /*4740*/  LEA.HI.X R5, R120, c[0x0][0x26c], R121, 0x2, P1 ;  /* 0x00009b0078057a11 */ /* 0x000fc600008f1479 */
[----:B------:R-:W-:Y:S01]  /*4750*/  LDS R58, [R111.X4+0x1c] ;  /* 0x00001c006f3a7984 */ /* 0x000fe20000004800 */
[----:B------:R-:W-:Y:S01]  /*4760*/  UIADD3.X UR34, UR27, UR37, UR35, UP0, !UPT ;  /* 0x000000251b227290 */ /* 0x000fe200087fe423 */
[----:B------:R-:W-:Y:S02]  /*4770*/  @!P0 LEA R8, P1, R7, c[0x0][0x268], 0x2 ;  /* 0x00009a0007088a11 */ /* 0x000fe400078210ff */
[----:B------:R-:W-:Y:S01]  /*4780*/  LDS R57, [R110.X4+0x20] ;  /* 0x000020006e397984 */ /* 0x000fe20000004800 */
[----:B------:R-:W-:-:S03]  /*4790*/  MOV R11, UR30 ;  /* 0x0000001e000b7c02 */ /* 0x000fc60008000f00 */
[----:B------:R-:W-:Y:S01]  /*47a0*/  LDS R56, [R109.X4+0x24] ;  /* 0x000024006d387984 */ /* 0x000fe20000004800 */
[----:B------:R-:W-:Y:S01]  /*47b0*/  @!P0 LEA.HI.X R9, R7, c[0x0][0x26c], R12, 0x2, P1 ;  /* 0x00009b0007098a11 */ /* 0x000fe200008f140c */
[----:B------:R-:W-:Y:S02]  /*47c0*/  IMAD.U32 R14, RZ, RZ, UR34 ;  /* 0x00000022ff0e7e24 */ /* 0x000fe4000f8e00ff */
[----:B------:R-:W-:Y:S04]  /*47d0*/  LDS R55, [R108.X4+0x28] ;  /* 0x000028006c377984 */ /* 0x000fe80000004800 */
[----:B------:R-:W-:Y:S04]  /*47e0*/  LDS R54, [R107.X4+0x2c] ;  /* 0x00002c006b367984 */ /* 0x000fe80000004800 */
[----:B------:R-:W-:Y:S04]  /*47f0*/  LDS R53, [R106.X4+0x30] ;  /* 0x000030006a357984 */ /* 0x000fe80000004800 */
[----:B------:R-:W-:Y:S04]  /*4800*/  LDS R52, [R105.X4+0x34] ;  /* 0x0000340069347984 */ /* 0x000fe80000004800 */
[----:B------:R-:W-:Y:S04]  /*4810*/  LDS R51, [R104.X4+0x38] ;  /* 0x0000380068337984 */ /* 0x000fe80000004800 */
[----:B------:R-:W-:Y:S01]  /*4820*/  LDS R50, [R103.X4+0x3c] ;  /* 0x00003c0067327984 */ /* 0x000fe20000004800 */
[----:B------:R-:W-:Y:S01]  /*4830*/  ISETP.GE.AND P1, PT, R161, UR7, PT ;  /* 0x00000007a1007c0c */ /* 0x000fe2000bf26270 */
[----:B------:R-:W-:Y:S01]  /*4840*/  HFMA2.MMA R19, -RZ, RZ, 0, 0 ;  /* 0x00000000ff137435 */ /* 0x000fe200000001ff */
[----:B------:R-:W-:Y:S01]  /*4850*/  @!P0 LEA R2, P3, R3, c[0x0][0x258], 0x2 ;  /* 0x0000960003028a11 */ /* 0x000fe200078610ff */
[----:B------:R-:W-:Y:S01]  /*4860*/  UIADD3 UR28, UP1, UR26, UR8, URZ ;  /* 0x000000081a1c7290 */ /* 0x000fe2000ff3e03f */
[----:B------:R-:W-:-:S02]  /*4870*/  LEA R6, P2, R11, R6, 0x2 ;  /* 0x000000060b067211 */ /* 0x000fc400078410ff */
[----:B------:R-:W-:Y:S01]  /*4880*/  ISETP.GE.AND P5, PT, R159, UR7, PT ;  /* 0x000000079f007c0c */ /* 0x000fe2000bfa6270 */
[----:B------:R-:W-:Y:S01]  /*4890*/  UIADD3.X UR8, UR27, UR36, UR9, UP1, !UPT ;  /* 0x000000241b087290 */ /* 0x000fe20008ffe409 */
[----:B------:R-:W-:Y:S02]  /*48a0*/  @!P0 LEA.HI.X R3, R3, c[0x0][0x25c], R10, 0x2, P3 ;  /* 0x0000970003038a11 */ /* 0x000fe400018f140a */
[----:B------:R-:W-:Y:S02]  /*48b0*/  ISETP.GE.AND P6, PT, R160, UR7, PT ;  /* 0x00000007a0007c0c */ /* 0x000fe4000bfc6270 */
[----:B------:R-:W-:Y:S02]  /*48c0*/  MOV R21, RZ ;  /* 0x000000ff00157202 */ /* 0x000fe40000000f00 */
[----:B------:R-:W-:Y:S01]  /*48d0*/  MOV R17, RZ ;  /* 0x000000ff00117202 */ /* 0x000fe20000000f00 */
[----:B------:R-:W-:Y:S01]  /*48e0*/  CS2R R22, SRZ ;  /* 0x0000000000167805 */ /* 0x000fe2000001ff00 */
[----:B------:R-:W-:Y:S01]  /*48f0*/  LEA.HI.X R7, R11, R5, R14, 0x2, P2 ;  /* 0x000000050b077211 */ /* 0x000fe200010f140e */
[----:B------:R-:W-:Y:S01]  /*4900*/  BAR.SYNC.DEFER_BLOCKING 0x0 ;  /* 0x0000000000007b1d */ /* 0x000fe20000010000 */
[----:B------:R-:W-:Y:S01]  /*4910*/  CS2R R10, SRZ ;  /* 0x00000000000a7805 */ /* 0x000fe2000001ff00 */
[----:B------:R-:W-:-:S02]  /*4920*/  MOV R13, UR28 ;  /* 0x0000001c000d7c02 */ /* 0x000fc40008000f00 */
[----:B------:R-:W-:Y:S02]  /*4930*/  MOV R15, UR8 ;  /* 0x00000008000f7c02 */ /* 0x000fe40008000f00 */
[C---:B------:R-:W-:Y:S01]  /*4940*/  LEA R4, P4, R13.reuse, R4, 0x2 ;  /* 0x000000040d047211 */ /* 0x040fe200078810ff */
[----:B------:R-:W-:Y:S01]  /*4950*/  CS2R R24, SRZ ;  /* 0x0000000000187805 */ /* 0x000fe2000001ff00 */
[----:B------:R-:W-:Y:S01]  /*4960*/  CS2R R26, SRZ ;  /* 0x00000000001a7805 */ /* 0x000fe2000001ff00 */
[----:B------:R-:W-:Y:S01]  /*4970*/  MOV R29, RZ ;  /* 0x000000ff001d7202 */ /* 0x000fe20000000f00 */
[----:B------:R-:W-:Y:S01]  /*4980*/  CS2R R30, SRZ ;  /* 0x00000000001e7805 */ /* 0x000fe2000001ff00 */
[----:B------:R-:W-:Y:S01]  /*4990*/  LEA.HI.X R5, R13, R0, R15, 0x2, P4 ;  /* 0x000000000d057211 */ /* 0x000fe200020f140f */
[----:B------:R-:W-:Y:S01]  /*49a0*/  IMAD.MOV.U32 R35, RZ, RZ, RZ ;  /* 0x000000ffff237224 */ /* 0x000fe200078e00ff */
[----:B------:R-:W-:Y:S01]  /*49b0*/  CS2R R36, SRZ ;  /* 0x0000000000247805 */ /* 0x000fe2000001ff00 */
[----:B------:R-:W-:Y:S01]  /*49c0*/  HFMA2.MMA R41, -RZ, RZ, 0, 0 ;  /* 0x00000000ff297435 */ /* 0x000fe200000001ff */
[----:B------:R-:W-:Y:S01]  /*49d0*/  CS2R R38, SRZ ;  /* 0x0000000000267805 */ /* 0x000fe2000001ff00 */
[----:B------:R-:W-:Y:S01]  /*49e0*/  ULDC.64 UR30, c[0x0][0x2e8] ;  /* 0x0000ba00001e7ab9 */ /* 0x000fe20000000a00 */
[----:B------:R-:W2:Y:S01]  /*49f0*/  @!P1 LDG.E R10, [R6.64+-0xe00] ;  /* 0xfff20020060a9981 */ /* 0x000ea2000c1e1900 */
[----:B------:R-:W-:Y:S01]  /*4a00*/  ISETP.GE.AND P1, PT, R158, UR7, PT ;  /* 0x000000079e007c0c */ /* 0x000fe2000bf26270 */
[----:B------:R-:W-:Y:S01]  /*4a10*/  CS2R R14, SRZ ;  /* 0x00000000000e7805 */ /* 0x000fe2000001ff00 */
[----:B------:R-:W-:Y:S01]  /*4a20*/  ISETP.GE.AND P2, PT, R163, UR7, PT ;  /* 0x00000007a3007c0c */ /* 0x000fe2000bf46270 */
[----:B------:R-:W-:Y:S01]  /*4a30*/  CS2R R12, SRZ ;  /* 0x00000000000c7805 */ /* 0x000fe2000001ff00 */
[----:B------:R-:W-:Y:S01]  /*4a40*/  ISETP.GE.AND P3, PT, R162, UR7, PT ;  /* 0x00000007a2007c0c */ /* 0x000fe2000bf66270 */
[----:B------:R-:W-:Y:S01]  /*4a50*/  HFMA2.MMA R0, -RZ, RZ, 0, 0 ;  /* 0x00000000ff007435 */ /* 0x000fe200000001ff */
[----:B------:R-:W-:Y:S01]  /*4a60*/  ISETP.GE.AND P4, PT, R164, UR7, PT ;  /* 0x00000007a4007c0c */ /* 0x000fe2000bf86270 */
[----:B------:R-:W3:Y:S06]  /*4a70*/  @!P6 LDG.E R17, [R6.64+-0xd80] ;  /* 0xfff280200611e981 */ /* 0x000eec000c1e1900 */
[----:B------:R-:W4:Y:S01]  /*4a80*/  @!P1 LDG.E R19, [R6.64+-0xc80] ;  /* 0xfff3802006139981 */ /* 0x000f22000c1e1900 */
[----:B------:R-:W-:-:S03]  /*4a90*/  ISETP.GE.AND P1, PT, R157, UR7, PT ;  /* 0x000000079d007c0c */ /* 0x000fc6000bf26270 */
[----:B------:R-:W5:Y:S04]  /*4aa0*/  @!P2 LDG.E R0, [R6.64+-0xf00] ;  /* 0xfff100200600a981 */ /* 0x000f68000c1e1900 */
[----:B------:R-:W2:Y:S04]  /*4ab0*/  @!P3 LDG.E R15, [R6.64+-0xe80] ;  /* 0xfff18020060fb981 */ /* 0x000ea8000c1e1900 */
[----:B------:R-:W2:Y:S04]  /*4ac0*/  @!P4 LDG.E R11, [R6.64+-0xf80] ;  /* 0xfff08020060bc981 */ /* 0x000ea8000c1e1900 */
[----:B------:R-:W2:Y:S01]  /*4ad0*/  @!P1 LDG.E R14, [R6.64+-0xc00] ;  /* 0xfff40020060e9981 */ /* 0x000ea2000c1e1900 */
[----:B------:R-:W-:-:S02]  /*4ae0*/  ISETP.GE.AND P1, PT, R156, UR7, PT ;  /* 0x000000079c007c0c */ /* 0x000fc4000bf26270 */
[----:B------:R-:W-:Y:S01]  /*4af0*/  ISETP.GE.AND P2, PT, R154, UR7, PT ;  /* 0x000000079a007c0c */ /* 0x000fe2000bf46270 */
[----:B------:R0:W2:Y:S01]  /*4b00*/  @!P0 LDG.E R13, [R8.64] ;  /* 0x00000020080d8981 */ /* 0x0000a2000c1e1900 */
[----:B------:R-:W-:Y:S02]  /*4b10*/  ISETP.GE.AND P3, PT, R153, UR7, PT ;  /* 0x0000000799007c0c */ /* 0x000fe4000bf66270 */
[----:B------:R-:W-:Y:S01]  /*4b20*/  ISETP.GE.AND P4, PT, R152, UR7, PT ;  /* 0x0000000798007c0c */ /* 0x000fe2000bf86270 */
[----:B------:R-:W3:Y:S01]  /*4b30*/  @!P5 LDG.E R12, [R6.64+-0xd00] ;  /* 0xfff30020060cd981 */ /* 0x000ee2000c1e1900 */
[----:B------:R-:W-:-:S05]  /*4b40*/  ISETP.GE.AND P5, PT, R151, UR7, PT ;  /* 0x0000000797007c0c */ /* 0x000fca000bfa6270 */
[----:B------:R-:W3:Y:S01]  /*4b50*/  @!P1 LDG.E R21, [R6.64+-0xb80] ;  /* 0xfff4802006159981 */ /* 0x000ee2000c1e1900 */
[----:B------:R-:W-:Y:S01]  /*4b60*/  ISETP.GE.AND P1, PT, R155, UR7, PT ;  /* 0x000000079b007c0c */ /* 0x000fe2000bf26270 */
[----:B0-----:R-:W-:Y:S01]  /*4b70*/  CS2R R8, SRZ ;  /* 0x0000000000087805 */ /* 0x001fe2000001ff00 */
[----:B------:R-:W-:Y:S01]  /*4b80*/  ISETP.GE.AND P6, PT, R150, UR7, PT ;  /* 0x0000000796007c0c */ /* 0x000fe2000bfc6270 */
[----:B------:R-:W3:Y:S04]  /*4b90*/  @!P3 LDG.E R22, [R6.64+-0xa00] ;  /* 0xfff600200616b981 */ /* 0x000ee8000c1e1900 */
[----:B------:R-:W3:Y:S04]  /*4ba0*/  @!P2 LDG.E R9, [R6.64+-0xa80] ;  /* 0xfff580200609a981 */ /* 0x000ee8000c1e1900 */
[----:B------:R-:W4:Y:S04]  /*4bb0*/  @!P4 LDG.E R23, [R6.64+-0x980] ;  /* 0xfff680200617c981 */ /* 0x000f28000c1e1900 */
[----:B------:R-:W4:Y:S04]  /*4bc0*/  @!P1 LDG.E R8, [R6.64+-0xb00] ;  /* 0xfff5002006089981 */ /* 0x000f28000c1e1900 */
[----:B------:R-:W4:Y:S04]  /*4bd0*/  @!P5 LDG.E R24, [R6.64+-0x900] ;  /* 0xfff700200618d981 */ /* 0x000f28000c1e1900 */
[----:B------:R-:W4:Y:S01]  /*4be0*/  @!P6 LDG.E R25, [R6.64+-0x880] ;  /* 0xfff780200619e981 */ /* 0x000f22000c1e1900 */
[----:B------:R-:W-:-:S02]  /*4bf0*/  P2R R28, PR, RZ, 0x2 ;  /* 0x00000002ff1c7803 */ /* 0x000fc40000000000 */
[----:B------:R-:W-:Y:S01]  /*4c00*/  ISETP.GE.AND P1, PT, R164, UR7, PT ;  /* 0x00000007a4007c0c */ /* 0x000fe2000bf26270 */
[----:B--2---:R-:W-:Y:S04]  /*4c10*/  STS [R148], R13 ;  /* 0x0000000d94007388 */ /* 0x004fe80000000800 */
[----:B------:R-:W-:Y:S04]  /*4c20*/  STS [R146+0x80], R11 ;  /* 0x0000800b92007388 */ /* 0x000fe80000000800 */
[----:B-----5:R-:W-:Y:S04]  /*4c30*/  STS [R145+0x100], R0 ;  /* 0x0001000091007388 */ /* 0x020fe80000000800 */
[----:B------:R-:W-:Y:S04]  /*4c40*/  STS [R144+0x180], R15 ;  /* 0x0001800f90007388 */ /* 0x000fe80000000800 */
[----:B------:R-:W-:Y:S04]  /*4c50*/  STS [R143+0x200], R10 ;  /* 0x0002000a8f007388 */ /* 0x000fe80000000800 */
[----:B---3--:R-:W-:Y:S04]  /*4c60*/  STS [R142+0x280], R17 ;  /* 0x000280118e007388 */ /* 0x008fe80000000800 */
[----:B------:R-:W-:Y:S04]  /*4c70*/  STS [R141+0x300], R12 ;  /* 0x0003000c8d007388 */ /* 0x000fe80000000800 */
[----:B----4-:R-:W-:Y:S04]  /*4c80*/  STS [R140+0x380], R19 ;  /* 0x000380138c007388 */ /* 0x010fe80000000800 */
[----:B------:R-:W-:Y:S04]  /*4c90*/  STS [R139+0x400], R14 ;  /* 0x0004000e8b007388 */ /* 0x000fe80000000800 */
[----:B------:R0:W-:Y:S04]  /*4ca0*/  STS [R138+0x480], R21 ;  /* 0x000480158a007388 */ /* 0x0001e80000000800 */
[----:B------:R-:W-:Y:S04]  /*4cb0*/  STS [R137+0x500], R8 ;  /* 0x0005000889007388 */ /* 0x000fe80000000800 */
[----:B------:R-:W-:Y:S04]  /*4cc0*/  STS [R136+0x580], R9 ;  /* 0x0005800988007388 */ /* 0x000fe80000000800 */
[----:B------:R1:W-:Y:S04]  /*4cd0*/  STS [R135+0x600], R22 ;  /* 0x0006001687007388 */ /* 0x0003e80000000800 */
[----:B------:R-:W-:Y:S04]  /*4ce0*/  STS [R134+0x680], R23 ;  /* 0x0006801786007388 */ /* 0x000fe80000000800 */
[----:B------:R-:W-:Y:S04]  /*4cf0*/  STS [R127+0x700], R24 ;  /* 0x000700187f007388 */ /* 0x000fe80000000800 */
[----:B------:R-:W-:Y:S01]  /*4d00*/  STS [R126+0x780], R25 ;  /* 0x000780197e007388 */ /* 0x000fe20000000800 */
[----:B------:R-:W-:-:S06]  /*4d10*/  NOP ;  /* 0x0000000000007918 */ /* 0x000fcc0000000000 */
[----:B------:R-:W-:Y:S04]  /*4d20*/  LDS R20, [R102] ;  /* 0x0000000066147984 */ /* 0x000fe80000000800 */
[----:B------:R-:W2:Y:S04]  /*4d30*/  LDS R19, [R117.X4+0x4] ;  /* 0x0000040075137984 */ /* 0x000ea80000004800 */
[----:B------:R-:W-:Y:S04]  /*4d40*/  LDS R18, [R116.X4+0x8] ;  /* 0x0000080074127984 */ /* 0x000fe80000004800 */
[----:B------:R-:W3:Y:S04]  /*4d50*/  LDS R17, [R115.X4+0xc] ;  /* 0x00000c0073117984 */ /* 0x000ee80000004800 */
[----:B------:R-:W4:Y:S04]  /*4d60*/  LDS R16, [R114.X4+0x10] ;  /* 0x0000100072107984 */ /* 0x000f280000004800 */
[----:B------:R-:W2:Y:S04]  /*4d70*/  LDS R15, [R113.X4+0x14] ;  /* 0x00001400710f7984 */ /* 0x000ea80000004800 */
[----:B------:R-:W0:Y:S04]  /*4d80*/  LDS R14, [R112.X4+0x18] ;  /* 0x00001800700e7984 */ /* 0x000e280000004800 */
[----:B------:R-:W2:Y:S04]  /*4d90*/  LDS R13, [R111.X4+0x1c] ;  /* 0x00001c006f0d7984 */ /* 0x000ea80000004800 */
[----:B------:R-:W2:Y:S04]  /*4da0*/  LDS R12, [R110.X4+0x20] ;  /* 0x000020006e0c7984 */ /* 0x000ea80000004800 */
[----:B------:R-:W2:Y:S04]  /*4db0*/  LDS R11, [R109.X4+0x24] ;  /* 0x000024006d0b7984 */ /* 0x000ea80000004800 */
[----:B------:R-:W-:Y:S04]  /*4dc0*/  LDS R10, [R108.X4+0x28] ;  /* 0x000028006c0a7984 */ /* 0x000fe80000004800 */
[----:B------:R-:W-:Y:S04]  /*4dd0*/  LDS R9, [R107.X4+0x2c] ;  /* 0x00002c006b097984 */ /* 0x000fe80000004800 */
[----:B------:R-:W2:Y:S04]  /*4de0*/  LDS R8, [R106.X4+0x30] ;  /* 0x000030006a087984 */ /* 0x000ea80000004800 */
[----:B------:R-:W2:Y:S04]  /*4df0*/  LDS R7, [R105.X4+0x34] ;  /* 0x0000340069077984 */ /* 0x000ea80000004800 */
[----:B------:R-:W-:Y:S04]  /*4e00*/  LDS R6, [R104.X4+0x38] ;  /* 0x0000380068067984 */ /* 0x000fe80000004800 */
[----:B------:R-:W2:Y:S04]  /*4e10*/  LDS R0, [R103.X4+0x3c] ;  /* 0x00003c0067007984 */ /* 0x000ea80000004800 */
[----:B------:R-:W-:Y:S01]  /*4e20*/  BAR.SYNC.DEFER_BLOCKING 0x0 ;  /* 0x0000000000007b1d */ /* 0x000fe20000010000 */
[----:B0-----:R-:W-:-:S02]  /*4e30*/  HFMA2.MMA R21, -RZ, RZ, 0, 0 ;  /* 0x00000000ff157435 */ /* 0x001fc400000001ff */
[----:B-1----:R-:W-:-:S03]  /*4e40*/  HFMA2.MMA R22, -RZ, RZ, 0, 0 ;  /* 0x00000000ff167435 */ /* 0x002fc600000001ff */
[----:B------:R0:W5:Y:S01]  /*4e50*/  @!P0 LDG.E R27, [R2.64] ;  /* 0x00000020021b8981 */ /* 0x000162000c1e1900 */
[----:B------:R-:W-:-:S04]  /*4e60*/  ISETP.GE.AND P0, PT, R162, UR7, PT ;  /* 0x00000007a2007c0c */ /* 0x000fc8000bf06270 */
[----:B------:R1:W5:Y:S01]  /*4e70*/  @!P1 LDG.E R21, [R4.64+-0xf80] ;  /* 0xfff0802004159981 */ /* 0x000362000c1e1900 */
[----:B------:R-:W-:-:S03]  /*4e80*/  ISETP.GE.AND P1, PT, R163, UR7, PT ;  /* 0x00000007a3007c0c */ /* 0x000fc6000bf26270 */
[----:B------:R1:W5:Y:S04]  /*4e90*/  @!P2 LDG.E R37, [R4.64+-0xa80] ;  /* 0xfff580200425a981 */ /* 0x000368000c1e1900 */
[----:B------:R1:W5:Y:S04]  /*4ea0*/  @!P3 LDG.E R36, [R4.64+-0xa00] ;  /* 0xfff600200424b981 */ /* 0x000368000c1e1900 */
[----:B------:R1:W5:Y:S01]  /*4eb0*/  @!P0 LDG.E R29, [R4.64+-0xe80] ;  /* 0xfff18020041d8981 */ /* 0x000362000c1e1900 */
[----:B------:R-:W-:-:S03]  /*4ec0*/  ISETP.GE.AND P0, PT, R160, UR7, PT ;  /* 0x00000007a0007c0c */ /* 0x000fc6000bf06270 */
[----:B------:R1:W5:Y:S01]  /*4ed0*/  @!P1 LDG.E R22, [R4.64+-0xf00] ;  /* 0xfff1002004169981 */ /* 0x000362000c1e1900 */
[----:B------:R-:W-:Y:S01]  /*4ee0*/  ISETP.GE.AND P1, PT, R161, UR7, PT ;  /* 0x00000007a1007c0c */ /* 0x000fe2000bf26270 */
[----:B0-----:R-:W-:Y:S02]  /*4ef0*/  CS2R R2, SRZ ;  /* 0x0000000000027805 */ /* 0x001fe4000001ff00 */
[----:B------:R1:W5:Y:S04]  /*4f00*/  @!P4 LDG.E R39, [R4.64+-0x980] ;  /* 0xfff680200427c981 */ /* 0x000368000c1e1900 */
[----:B------:R1:W5:Y:S04]  /*4f10*/  @!P5 LDG.E R38, [R4.64+-0x900] ;  /* 0xfff700200426d981 */ /* 0x000368000c1e1900 */
[----:B------:R1:W5:Y:S01]  /*4f20*/  @!P0 LDG.E R31, [R4.64+-0xd80] ;  /* 0xfff28020041f8981 */ /* 0x000362000c1e1900 */
        /* <DEDUP_REMOVED lines=11> */
[----:B------:R1:W5:Y:S10]  /*4fe0*/  @!P1 LDG.E R30, [R4.64+-0xb00] ;  /* 0xfff50020041e9981 */ /* 0x000374000c1e1900 */
[----:B------:R1:W5:Y:S01]  /*4ff0*/  @!P0 LDG.E R28, [R4.64+-0xc00] ;  /* 0xfff40020041c8981 */ /* 0x000362000c1e1900 */
[----:B--2---:R-:W-:-:S02]  /*5000*/  FMUL.FTZ R24, R19, -1.4426950216293334961 ;  /* 0xbfb8aa3b13187820 */ /* 0x004fc40000410000 */
[----:B------:R-:W-:-:S04]  /*5010*/  FMUL.FTZ R23, R20, -1.4426950216293334961 ;  /* 0xbfb8aa3b14177820 */ /* 0x000fc80000410000 */
[----:B------:R-:W0:Y:S01]  /*5020*/  MUFU.EX2 R24, R24 ;  /* 0x0000001800187308 */ /* 0x000e220000000800 */
[----:B---3--:R-:W-:Y:S02]  /*5030*/  FMUL.FTZ R32, R17, -1.4426950216293334961 ;  /* 0xbfb8aa3b11207820 */ /* 0x008fe40000410000 */
[----:B----4-:R-:W-:-:S05]  /*5040*/  FMUL.FTZ R33, R16, -1.4426950216293334961 ;  /* 0xbfb8aa3b10217820 */ /* 0x010fca0000410000 */
[----:B------:R-:W2:Y:S01]  /*5050*/  MUFU.EX2 R23, R23 ;  /* 0x0000001700177308 */ /* 0x000ea20000000800 */
[----:B------:R-:W-:Y:S02]  /*5060*/  FMUL.FTZ R25, R18, -1.4426950216293334961 ;  /* 0xbfb8aa3b12197820 */ /* 0x000fe40000410000 */
[----:B-1----:R-:W-:-:S05]  /*5070*/  FMUL.FTZ R4, R15, -1.4426950216293334961 ;  /* 0xbfb8aa3b0f047820 */ /* 0x002fca0000410000 */
[----:B------:R-:W1:Y:S01]  /*5080*/  MUFU.EX2 R32, R32 ;  /* 0x0000002000207308 */ /* 0x000e620000000800 */
[----:B0-----:R-:W-:-:S07]  /*5090*/  FADD.FTZ R24, R24, 1 ;  /* 0x3f80000018187421 */ /* 0x001fce0000010000 */
[----:B------:R-:W0:Y:S01]  /*50a0*/  MUFU.EX2 R33, R33 ;  /* 0x0000002100217308 */ /* 0x000e220000000800 */
[----:B------:R-:W-:Y:S02]  /*50b0*/  FMUL.FTZ R5, R14, -1.4426950216293334961 ;  /* 0xbfb8aa3b0e057820 */ /* 0x000fe40000410000 */
[----:B--2---:R-:W-:-:S05]  /*50c0*/  FADD.FTZ R23, R23, 1 ;  /* 0x3f80000017177421 */ /* 0x004fca0000010000 */
[----:B------:R-:W2:Y:S01]  /*50d0*/  MUFU.EX2 R25, R25 ;  /* 0x0000001900197308 */ /* 0x000ea20000000800 */
[----:B------:R-:W-:-:S07]  /*50e0*/  FMUL.FTZ R34, R13, -1.4426950216293334961 ;  /* 0xbfb8aa3b0d227820 */ /* 0x000fce0000410000 */
[----:B------:R-:W3:Y:S08]  /*50f0*/  MUFU.EX2 R4, R4 ;  /* 0x0000000400047308 */ /* 0x000ef00000000800 */
[----:B------:R-:W-:Y:S01]  /*5100*/  MUFU.RCP R24, R24 ;  /* 0x0000001800187308 */ /* 0x000fe20000001000 */
[----:B-1----:R-:W-:Y:S02]  /*5110*/  FADD.FTZ R32, R32, 1 ;  /* 0x3f80000020207421 */ /* 0x002fe40000010000 */
[----:B0-----:R-:W-:-:S05]  /*5120*/  FADD.FTZ R33, R33, 1 ;  /* 0x3f80000021217421 */ /* 0x001fca0000010000 */
[----:B------:R-:W0:Y:S01]  /*5130*/  MUFU.EX2 R5, R5 ;  /* 0x0000000500057308 */ /* 0x000e220000000800 */
[----:B------:R-:W-:-:S07]  /*5140*/  FMUL.FTZ R42, R12, -1.4426950216293334961 ;  /* 0xbfb8aa3b0c2a7820 */ /* 0x000fce0000410000 */
[----:B------:R1:W4:Y:S01]  /*5150*/  MUFU.EX2 R40, R34 ;  /* 0x0000002200287308 */ /* 0x0003220000000800 */
[----:B------:R-:W-:-:S07]  /*5160*/  FMUL.FTZ R43, R11, -1.4426950216293334961 ;  /* 0xbfb8aa3b0b2b7820 */ /* 0x000fce0000410000 */
[----:B------:R-:W0:Y:S01]  /*5170*/  MUFU.RCP R23, R23 ;  /* 0x0000001700177308 */ /* 0x000e220000001000 */
[----:B------:R-:W-:Y:S02]  /*5180*/  FMUL.FTZ R46, R8, -1.4426950216293334961 ;  /* 0xbfb8aa3b082e7820 */ /* 0x000fe40000410000 */
[----:B------:R-:W-:Y:S02]  /*5190*/  FMUL.FTZ R44, R10, -1.4426950216293334961 ;  /* 0xbfb8aa3b0a2c7820 */ /* 0x000fe40000410000 */
[----:B------:R-:W-:Y:S02]  /*51a0*/  FMUL.FTZ R45, R9, -1.4426950216293334961 ;  /* 0xbfb8aa3b092d7820 */ /* 0x000fe40000410000 */
[----:B-1----:R-:W-:Y:S01]  /*51b0*/  FMUL.FTZ R34, R7, -1.4426950216293334961 ;  /* 0xbfb8aa3b07227820 */ /* 0x002fe20000410000 */
[----:B------:R-:W-:Y:S01]  /*51c0*/  MUFU.RCP R32, R32 ;  /* 0x0000002000207308 */ /* 0x000fe20000001000 */
[----:B--2---:R-:W-:Y:S02]  /*51d0*/  FADD.FTZ R25, R25, 1 ;  /* 0x3f80000019197421 */ /* 0x004fe40000010000 */
[----:B---3--:R-:W-:-:S05]  /*51e0*/  FADD.FTZ R4, R4, 1 ;  /* 0x3f80000004047421 */ /* 0x008fca0000010000 */
[----:B------:R-:W1:Y:S01]  /*51f0*/  MUFU.RCP R33, R33 ;  /* 0x0000002100217308 */ /* 0x000e620000001000 */
[----:B0-----:R-:W-:Y:S02]  /*5200*/  FADD.FTZ R5, R5, 1 ;  /* 0x3f80000005057421 */ /* 0x001fe40000010000 */
[----:B----4-:R-:W-:-:S05]  /*5210*/  FADD.FTZ R40, R40, 1 ;  /* 0x3f80000028287421 */ /* 0x010fca0000010000 */
[----:B------:R-:W0:Y:S08]  /*5220*/  MUFU.EX2 R42, R42 ;  /* 0x0000002a002a7308 */ /* 0x000e300000000800 */
[----:B------:R-:W-:Y:S08]  /*5230*/  MUFU.EX2 R43, R43 ;  /* 0x0000002b002b7308 */ /* 0x000ff00000000800 */
[----:B------:R-:W-:Y:S08]  /*5240*/  MUFU.EX2 R46, R46 ;  /* 0x0000002e002e7308 */ /* 0x000ff00000000800 */
[----:B------:R-:W-:Y:S08]  /*5250*/  MUFU.EX2 R44, R44 ;  /* 0x0000002c002c7308 */ /* 0x000ff00000000800 */
[----:B------:R-:W2:Y:S08]  /*5260*/  MUFU.EX2 R47, R34 ;  /* 0x00000022002f7308 */ /* 0x000eb00000000800 */
[----:B------:R-:W3:Y:S08]  /*5270*/  MUFU.EX2 R45, R45 ;  /* 0x0000002d002d7308 */ /* 0x000ef00000000800 */
[----:B------:R-:W4:Y:S08]  /*5280*/  MUFU.RCP R25, R25 ;  /* 0x0000001900197308 */ /* 0x000f300000001000 */
[----:B------:R0:W-:Y:S01]  /*5290*/  MUFU.RCP R34, R4 ;  /* 0x0000000400227308 */ /* 0x0001e20000001000 */
[----:B------:R-:W-:Y:S01]  /*52a0*/  FMUL.FTZ R49, R0, -1.4426950216293334961 ;  /* 0xbfb8aa3b00317820 */ /* 0x000fe20000410000 */
[----:B-----5:R-:W-:Y:S04]  /*52b0*/  STS [R148], R27 ;  /* 0x0000001b94007388 */ /* 0x020fe80000000800 */
        /* <DEDUP_REMOVED lines=14> */
[----:B------:R0:W-:Y:S01]  /*53a0*/  STS [R126+0x780], R41 ;  /* 0x000780297e007388 */ /* 0x0001e20000000800 */
[----:B------:R-:W-:-:S06]  /*53b0*/  NOP ;  /* 0x0000000000007918 */ /* 0x000fcc0000000000 */
[----:B------:R-:W3:Y:S04]  /*53c0*/  LDS R22, [R102] ;  /* 0x0000000066167984 */ /* 0x000ee80000000800 */
[----:B------:R-:W4:Y:S04]  /*53d0*/  LDS R21, [R117.X4+0x4] ;  /* 0x0000040075157984 */ /* 0x000f280000004800 */
[----:B------:R-:W4:Y:S04]  /*53e0*/  LDS R28, [R114.X4+0x10] ;  /* 0x00001000721c7984 */ /* 0x000f280000004800 */
[----:B------:R-:W4:Y:S04]  /*53f0*/  LDS R26, [R116.X4+0x8] ;  /* 0x00000800741a7984 */ /* 0x000f280000004800 */
[----:B------:R-:W4:Y:S01]  /*5400*/  LDS R27, [R115.X4+0xc] ;  /* 0x00000c00731b7984 */ /* 0x000f220000004800 */
[----:B-----5:R-:W-:-:S02]  /*5410*/  FADD.FTZ R2, -R24, 1 ;  /* 0x3f80000018027421 */ /* 0x020fc40000010100 */
[----:B0-----:R-:W-:Y:S01]  /*5420*/  FADD.FTZ R3, -R23, 1 ;  /* 0x3f80000017037421 */ /* 0x001fe20000010100 */
[----:B------:R-:W0:Y:S01]  /*5430*/  LDS R30, [R112.X4+0x18] ;  /* 0x00001800701e7984 */ /* 0x000e220000004800 */
[----:B------:R-:W-:Y:S01]  /*5440*/  FFMA.FTZ R4, R19, R2, 1 ;  /* 0x3f80000013047423 */ /* 0x000fe20000010002 */
[----:B------:R4:W-:Y:S01]  /*5450*/  MUFU.RCP R35, R5 ;  /* 0x0000000500237308 */ /* 0x0009e20000001000 */
[----:B------:R-:W-:Y:S01]  /*5460*/  FFMA.FTZ R3, R20, R3, 1 ;  /* 0x3f80000014037423 */ /* 0x000fe20000010003 */
[----:B------:R-:W5:Y:S01]  /*5470*/  LDS R29, [R113.X4+0x14] ;  /* 0x00001400711d7984 */ /* 0x000f620000004800 */
[----:B------:R-:W-:-:S03]  /*5480*/  FMUL.FTZ R48, R6, -1.4426950216293334961 ;  /* 0xbfb8aa3b06307820 */ /* 0x000fc60000410000 */
[----:B------:R-:W0:Y:S02]  /*5490*/  LDS R31, [R111.X4+0x1c] ;  /* 0x00001c006f1f7984 */ /* 0x000e240000004800 */
[----:B------:R-:W0:Y:S01]  /*54a0*/  MUFU.RCP R40, R40 ;  /* 0x0000002800287308 */ /* 0x000e220000001000 */
[----:B-1----:R-:W-:Y:S01]  /*54b0*/  FADD.FTZ R37, -R33, 1 ;  /* 0x3f80000021257421 */ /* 0x002fe20000010100 */
[----:B------:R-:W1:Y:S01]  /*54c0*/  LDS R38, [R110.X4+0x20] ;  /* 0x000020006e267984 */ /* 0x000e620000004800 */
[----:B------:R-:W-:Y:S02]  /*54d0*/  FADD.FTZ R41, R42, 1 ;  /* 0x3f8000002a297421 */ /* 0x000fe40000010000 */
[----:B--2---:R-:W-:Y:S01]  /*54e0*/  FADD.FTZ R64, R47, 1 ;  /* 0x3f8000002f407421 */ /* 0x004fe20000010000 */
[----:B------:R-:W-:Y:S01]  /*54f0*/  LDS R36, [R108.X4+0x28] ;  /* 0x000028006c247984 */ /* 0x000fe20000004800 */
[----:B---3--:R-:W-:Y:S01]  /*5500*/  FMUL.FTZ R2, R69, R22 ;  /* 0x0000001645027220 */ /* 0x008fe20000410000 */
[----:B------:R2:W-:Y:S02]  /*5510*/  MUFU.EX2 R130, R49 ;  /* 0x0000003100827308 */ /* 0x0005e40000000800 */
[----:B------:R-:W-:Y:S01]  /*5520*/  LDS R39, [R109.X4+0x24] ;  /* 0x000024006d277984 */ /* 0x000fe20000004800 */
[----:B------:R-:W-:-:S02]  /*5530*/  FMUL.FTZ R2, R23, R2 ;  /* 0x0000000217027220 */ /* 0x000fc40000410000 */
[----:B----4-:R-:W-:Y:S02]  /*5540*/  FMUL.FTZ R5, R68, R21 ;  /* 0x0000001544057220 */ /* 0x010fe40000410000 */
[----:B------:R-:W-:Y:S02]  /*5550*/  FMUL.FTZ R3, R2, R3 ;  /* 0x0000000302037220 */ /* 0x000fe40000410000 */
[----:B------:R-:W-:Y:S02]  /*5560*/  FMUL.FTZ R5, R24, R5 ;  /* 0x0000000518057220 */ /* 0x000fe40000410000 */
[----:B------:R-:W-:Y:S01]  /*5570*/  FADD.FTZ R2, -R32, 1 ;  /* 0x3f80000020027421 */ /* 0x000fe20000010100 */
[----:B------:R3:W4:Y:S01]  /*5580*/  MUFU.EX2 R65, R48 ;  /* 0x0000003000417308 */ /* 0x0007220000000800 */
[----:B------:R-:W-:Y:S02]  /*5590*/  FADD.FTZ R42, R43, 1 ;  /* 0x3f8000002b2a7421 */ /* 0x000fe40000010000 */
[----:B--2---:R-:W-:-:S02]  /*55a0*/  FADD.FTZ R49, R46, 1 ;  /* 0x3f8000002e317421 */ /* 0x004fc40000010000 */
[----:B------:R-:W-:Y:S02]  /*55b0*/  FADD.FTZ R43, R44, 1 ;  /* 0x3f8000002c2b7421 */ /* 0x000fe40000010000 */
[----:B------:R-:W-:Y:S02]  /*55c0*/  FMUL.FTZ R4, R5, R4 ;  /* 0x0000000405047220 */ /* 0x000fe40000410000 */
[----:B------:R-:W-:Y:S02]  /*55d0*/  FFMA.FTZ R46, R17, R2, 1 ;  /* 0x3f800000112e7423 */ /* 0x000fe40000010002 */
[----:B---3--:R-:W-:Y:S02]  /*55e0*/  FMUL.FTZ R48, R61, R28 ;  /* 0x0000001c3d307220 */ /* 0x008fe40000410000 */
[----:B------:R-:W-:Y:S02]  /*55f0*/  FADD.FTZ R44, R45, 1 ;  /* 0x3f8000002d2c7421 */ /* 0x000fe40000010000 */
[----:B------:R-:W-:-:S02]  /*5600*/  FADD.FTZ R5, -R25, 1 ;  /* 0x3f80000019057421 */ /* 0x000fc40000010100 */
[----:B------:R-:W-:Y:S02]  /*5610*/  FFMA.FTZ R47, R16, R37, 1 ;  /* 0x3f800000102f7423 */ /* 0x000fe40000010025 */
[----:B------:R-:W-:Y:S01]  /*5620*/  FMUL.FTZ R2, R63, R26 ;  /* 0x0000001a3f027220 */ /* 0x000fe20000410000 */
[----:B------:R-:W2:Y:S01]  /*5630*/  LDS R37, [R107.X4+0x2c] ;  /* 0x00002c006b257984 */ /* 0x000ea20000004800 */
[----:B------:R-:W-:Y:S02]  /*5640*/  FMUL.FTZ R45, R62, R27 ;  /* 0x0000001b3e2d7220 */ /* 0x000fe40000410000 */
[----:B------:R-:W-:Y:S02]  /*5650*/  FMUL.FTZ R48, R33, R48 ;  /* 0x0000003021307220 */ /* 0x000fe40000410000 */
[----:B------:R-:W-:Y:S02]  /*5660*/  FFMA.FTZ R5, R18, R5, 1 ;  /* 0x3f80000012057423 */ /* 0x000fe40000010005 */
[----:B------:R-:W-:-:S02]  /*5670*/  FMUL.FTZ R2, R25, R2 ;  /* 0x0000000219027220 */ /* 0x000fc40000410000 */
[----:B------:R-:W-:Y:S02]  /*5680*/  FMUL.FTZ R45, R32, R45 ;  /* 0x0000002d202d7220 */ /* 0x000fe40000410000 */
[----:B------:R-:W-:Y:S02]  /*5690*/  FMUL.FTZ R125, R48, R47 ;  /* 0x0000002f307d7220 */ /* 0x000fe40000410000 */
[----:B------:R-:W-:Y:S01]  /*56a0*/  FMUL.FTZ R5, R2, R5 ;  /* 0x0000000502057220 */ /* 0x000fe20000410000 */
[----:B------:R-:W-:Y:S01]  /*56b0*/  LDS R47, [R105.X4+0x34] ;  /* 0x00003400692f7984 */ /* 0x000fe20000004800 */
[----:B0-----:R-:W-:Y:S02]  /*56c0*/  FADD.FTZ R48, -R40, 1 ;  /* 0x3f80000028307421 */ /* 0x001fe40000010100 */
[----:B------:R-:W-:Y:S02]  /*56d0*/  FMUL.FTZ R2, R45, R46 ;  /* 0x0000002e2d027220 */ /* 0x000fe40000410000 */
[----:B------:R-:W-:-:S02]  /*56e0*/  FADD.FTZ R46, -R34, 1 ;  /* 0x3f800000222e7421 */ /* 0x000fc40000010100 */
[----:B------:R-:W-:Y:S02]  /*56f0*/  FADD.FTZ R45, -R35, 1 ;  /* 0x3f800000232d7421 */ /* 0x000fe40000010100 */
[----:B------:R-:W-:Y:S02]  /*5700*/  FFMA.FTZ R128, R13, R48, 1 ;  /* 0x3f8000000d807423 */ /* 0x000fe40000010030 */
[----:B------:R-:W0:Y:S01]  /*5710*/  LDS R48, [R106.X4+0x30] ;  /* 0x000030006a307984 */ /* 0x000e220000004800 */
[----:B------:R-:W-:Y:S02]  /*5720*/  FFMA.FTZ R66, R15, R46, 1 ;  /* 0x3f8000000f427423 */ /* 0x000fe4000001002e */
[----:B------:R-:W-:Y:S01]  /*5730*/  FFMA.FTZ R129, R14, R45, 1 ;  /* 0x3f8000000e817423 */ /* 0x000fe2000001002d */
[----:B------:R-:W3:Y:S01]  /*5740*/  LDS R46, [R104.X4+0x38] ;  /* 0x00003800682e7984 */ /* 0x000ee20000004800 */
[----:B------:R-:W0:Y:S03]  /*5750*/  MUFU.RCP R42, R42 ;  /* 0x0000002a002a7308 */ /* 0x000e260000001000 */
[----:B------:R-:W1:Y:S01]  /*5760*/  LDS R45, [R103.X4+0x3c] ;  /* 0x00003c00672d7984 */ /* 0x000e620000004800 */
[----:B------:R-:W-:-:S04]  /*5770*/  FMUL.FTZ R124, R59, R30 ;  /* 0x0000001e3b7c7220 */ /* 0x000fc80000410000 */
[----:B------:R-:W-:Y:S01]  /*5780*/  MUFU.RCP R41, R41 ;  /* 0x0000002900297308 */ /* 0x000fe20000001000 */
[----:B----4-:R-:W-:Y:S01]  /*5790*/  FADD.FTZ R65, R65, 1 ;  /* 0x3f80000041417421 */ /* 0x010fe20000010000 */
[----:B------:R-:W-:Y:S06]  /*57a0*/  BAR.SYNC.DEFER_BLOCKING 0x0 ;  /* 0x0000000000007b1d */ /* 0x000fec0000010000 */
[----:B------:R-:W4:Y:S01]  /*57b0*/  MUFU.RCP R44, R44 ;  /* 0x0000002c002c7308 */ /* 0x000f220000001000 */
[----:B-----5:R-:W-:-:S07]  /*57c0*/  FMUL.FTZ R67, R60, R29 ;  /* 0x0000001d3c437220 */ /* 0x020fce0000410000 */
[----:B------:R-:W5:Y:S01]  /*57d0*/  MUFU.RCP R43, R43 ;  /* 0x0000002b002b7308 */ /* 0x000f620000001000 */
[----:B------:R-:W-:Y:S02]  /*57e0*/  FMUL.FTZ R124, R35, R124 ;  /* 0x0000007c237c7220 */ /* 0x000fe40000410000 */
[----:B------:R-:W-:Y:S02]  /*57f0*/  FMUL.FTZ R131, R58, R31 ;  /* 0x0000001f3a837220 */ /* 0x000fe40000410000 */
[----:B------:R-:W-:Y:S02]  /*5800*/  FMUL.FTZ R67, R34, R67 ;  /* 0x0000004322437220 */ /* 0x000fe40000410000 */
[----:B------:R-:W-:Y:S01]  /*5810*/  FMUL.FTZ R129, R124, R129 ;  /* 0x000000817c817220 */ /* 0x000fe20000410000 */
[----:B------:R-:W1:Y:S01]  /*5820*/  MUFU.RCP R64, R64 ;  /* 0x0000004000407308 */ /* 0x000e620000001000 */
[----:B------:R-:W-:Y:S02]  /*5830*/  FMUL.FTZ R131, R40, R131 ;  /* 0x0000008328837220 */ /* 0x000fe40000410000 */
[----:B0-----:R-:W-:-:S02]  /*5840*/  FADD.FTZ R124, -R42, 1 ;  /* 0x3f8000002a7c7421 */ /* 0x001fc40000010100 */
[----:B------:R-:W-:-:S03]  /*5850*/  FADD.FTZ R179, R130, 1 ;  /* 0x3f80000082b37421 */ /* 0x000fc60000010000 */
[----:B------:R-:W0:Y:S01]  /*5860*/  MUFU.RCP R65, R65 ;  /* 0x0000004100417308 */ /* 0x000e220000001000 */
[----:B------:R-:W-:Y:S02]  /*5870*/  FMUL.FTZ R66, R67, R66 ;  /* 0x0000004243427220 */ /* 0x000fe40000410000 */
[----:B------:R-:W-:Y:S02]  /*5880*/  FMUL.FTZ R128, R131, R128 ;  /* 0x0000008083807220 */ /* 0x000fe40000410000 */
[----:B----4-:R-:W-:Y:S02]  /*5890*/  FADD.FTZ R132, -R44, 1 ;  /* 0x3f8000002c847421 */ /* 0x010fe40000010100 */
[----:B------:R-:W-:Y:S01]  /*58a0*/  FFMA.FTZ R130, R11, R124, 1 ;  /* 0x3f8000000b827423 */ /* 0x000fe2000001007c */
[----:B------:R-:W4:Y:S01]  /*58b0*/  MUFU.RCP R49, R49 ;  /* 0x0000003100317308 */ /* 0x000f220000001000 */
[----:B------:R-:W-:Y:S02]  /*58c0*/  FADD.FTZ R131, -R41, 1 ;  /* 0x3f80000029837421 */ /* 0x000fe40000010100 */
[----:B-----5:R-:W-:-:S02]  /*58d0*/  FADD.FTZ R133, -R43, 1 ;  /* 0x3f8000002b857421 */ /* 0x020fc40000010100 */
[----:B-1----:R-:W-:-:S03]  /*58e0*/  FMUL.FTZ R124, R57, R38 ;  /* 0x00000026397c7220 */ /* 0x002fc60000410000 */
[----:B------:R2:W1:Y:S01]  /*58f0*/  MUFU.RCP R67, R179 ;  /* 0x000000b300437308 */ /* 0x0004620000001000 */
[----:B------:R-:W-:Y:S02]  /*5900*/  FFMA.FTZ R178, R9, R132, 1 ;  /* 0x3f80000009b27423 */ /* 0x000fe40000010084 */
[----:B------:R-:W-:Y:S02]  /*5910*/  FFMA.FTZ R131, R12, R131, 1 ;  /* 0x3f8000000c837423 */ /* 0x000fe40000010083 */
[----:B------:R-:W-:Y:S02]  /*5920*/  FFMA.FTZ R177, R10, R133, 1 ;  /* 0x3f8000000ab17423 */ /* 0x000fe40000010085 */
[----:B--2---:R-:W-:Y:S02]  /*5930*/  FMUL.FTZ R179, R54, R37 ;  /* 0x0000002536b37220 */ /* 0x004fe40000410000 */
        /* <DEDUP_REMOVED lines=8> */
[----:B------:R-:W-:Y:S02]  /*59c0*/  FADD.FTZ R124, -R64, 1 ;  /* 0x3f800000407c7421 */ /* 0x000fe40000010100 */
[----:B0-----:R-:W-:Y:S02]  /*59d0*/  FADD.FTZ R179, -R65, 1 ;  /* 0x3f80000041b37421 */ /* 0x001fe40000010100 */
[----:B------:R-:W-:Y:S02]  /*59e0*/  FMUL.FTZ R177, R132, R177 ;  /* 0x000000b184b17220 */ /* 0x000fe40000410000 */
[----:B------:R-:W-:Y:S02]  /*59f0*/  FMUL.FTZ R130, R133, R130 ;  /* 0x0000008285827220 */ /* 0x000fe40000410000 */
[----:B------:R-:W-:Y:S01]  /*5a00*/  FFMA.FTZ R132, R7, R124, 1 ;  /* 0x3f80000007847423 */ /* 0x000fe2000001007c */
[----:B------:R-:W-:Y:S01]  /*5a10*/  STS [R102], R3 ;  /* 0x0000000366007388 */ /* 0x000fe20000000800 */
[----:B----4-:R-:W-:-:S02]  /*5a20*/  FADD.FTZ R133, -R49, 1 ;  /* 0x3f80000031857421 */ /* 0x010fc40000010100 */
[----:B------:R-:W-:Y:S02]  /*5a30*/  FFMA.FTZ R181, R6, R179, 1 ;  /* 0x3f80000006b57423 */ /* 0x000fe400000100b3 */
[----:B------:R-:W-:Y:S01]  /*5a40*/  FMUL.FTZ R124, R53, R48 ;  /* 0x00000030357c7220 */ /* 0x000fe20000410000 */
[----:B------:R-:W-:Y:S01]  /*5a50*/  STS [R117.X4+0x4], R4 ;  /* 0x0000040475007388 */ /* 0x000fe20000004800 */
[----:B------:R-:W-:Y:S02]  /*5a60*/  FMUL.FTZ R179, R52, R47 ;  /* 0x0000002f34b37220 */ /* 0x000fe40000410000 */
[----:B---3--:R-:W-:Y:S01]  /*5a70*/  FMUL.FTZ R180, R51, R46 ;  /* 0x0000002e33b47220 */ /* 0x008fe20000410000 */
[----:B------:R-:W-:Y:S01]  /*5a80*/  STS [R116.X4+0x8], R5 ;  /* 0x0000080574007388 */ /* 0x000fe20000004800 */
[----:B-1----:R-:W-:Y:S02]  /*5a90*/  FADD.FTZ R183, -R67, 1 ;  /* 0x3f80000043b77421 */ /* 0x002fe40000010100 */
[----:B------:R-:W-:Y:S01]  /*5aa0*/  FMUL.FTZ R182, R50, R45 ;  /* 0x0000002d32b67220 */ /* 0x000fe20000410000 */
[----:B------:R0:W-:Y:S01]  /*5ab0*/  STS [R115.X4+0xc], R2 ;  /* 0x00000c0273007388 */ /* 0x0001e20000004800 */
[----:B------:R-:W-:-:S02]  /*5ac0*/  FFMA.FTZ R133, R8, R133, 1 ;  /* 0x3f80000008857423 */ /* 0x000fc40000010085 */
[----:B------:R-:W-:Y:S01]  /*5ad0*/  FMUL.FTZ R124, R49, R124 ;  /* 0x0000007c317c7220 */ /* 0x000fe20000410000 */
[----:B------:R1:W-:Y:S01]  /*5ae0*/  STS [R114.X4+0x10], R125 ;  /* 0x0000107d72007388 */ /* 0x0003e20000004800 */
[----:B------:R-:W-:Y:S01]  /*5af0*/  FMUL.FTZ R179, R64, R179 ;  /* 0x000000b340b37220 */ /* 0x000fe20000410000 */
[----:B------:R-:W-:Y:S01]  /*5b00*/  ISETP.NE.AND P6, PT, R172, RZ, PT ;  /* 0x000000ffac00720c */ /* 0x000fe20003fc5270 */
[----:B------:R-:W-:Y:S01]  /*5b10*/  FMUL.FTZ R180, R65, R180 ;  /* 0x000000b441b47220 */ /* 0x000fe20000410000 */
[----:B------:R-:W-:Y:S01]  /*5b20*/  STS [R113.X4+0x14], R66 ;  /* 0x0000144271007388 */ /* 0x000fe20000004800 */
[----:B------:R-:W-:Y:S02]  /*5b30*/  FFMA.FTZ R183, R0, R183, 1 ;  /* 0x3f80000000b77423 */ /* 0x000fe400000100b7 */
[----:B------:R-:W-:Y:S01]  /*5b40*/  FMUL.FTZ R182, R67, R182 ;  /* 0x000000b643b67220 */ /* 0x000fe20000410000 */
[----:B------:R-:W-:Y:S01]  /*5b50*/  STS [R112.X4+0x18], R129 ;  /* 0x0000188170007388 */ /* 0x000fe20000004800 */
[----:B------:R-:W-:-:S02]  /*5b60*/  FMUL.FTZ R133, R124, R133 ;  /* 0x000000857c857220 */ /* 0x000fc40000410000 */
[----:B------:R-:W-:Y:S01]  /*5b70*/  FMUL.FTZ R132, R179, R132 ;  /* 0x00000084b3847220 */ /* 0x000fe20000410000 */
[----:B------:R-:W-:Y:S01]  /*5b80*/  STS [R111.X4+0x1c], R128 ;  /* 0x00001c806f007388 */ /* 0x000fe20000004800 */
[----:B------:R-:W-:-:S03]  /*5b90*/  FMUL.FTZ R181, R180, R181 ;  /* 0x000000b5b4b57220 */ /* 0x000fc60000410000 */
[----:B------:R-:W-:Y:S01]  /*5ba0*/  STS [R110.X4+0x20], R131 ;  /* 0x000020836e007388 */ /* 0x000fe20000004800 */
[----:B------:R-:W-:-:S03]  /*5bb0*/  FMUL.FTZ R182, R182, R183 ;  /* 0x000000b7b6b67220 */ /* 0x000fc60000410000 */
[----:B------:R-:W-:Y:S01]  /*5bc0*/  STS [R109.X4+0x24], R130 ;  /* 0x000024826d007388 */ /* 0x000fe20000004800 */
[----:B0-----:R-:W-:-:S03]  /*5bd0*/  MOV R2, UR7 ;  /* 0x0000000700027c02 */ /* 0x001fc60008000f00 */
        /* <DEDUP_REMOVED lines=26> */
[----:B------:R-:W-:-:S02]  /*5d80*/  UIMAD UR28, UR38, UR30, URZ ;  /* 0x0000001e261c72a4 */ /* 0x000fc4000f8e023f */
[----:B------:R-:W-:Y:S02]  /*5d90*/  UIMAD.WIDE.U32 UR8, UR29, UR30, URZ ;  /* 0x0000001e1d0872a5 */ /* 0x000fe4000f8e003f */
[----:B------:R-:W-:Y:S01]  /*5da0*/  UIMAD UR30, UR29, UR31, UR28 ;  /* 0x0000001f1d1e72a4 */ /* 0x000fe2000f8e021c */
[C---:B------:R-:W-:Y:S01]  /*5db0*/  IADD3 R124, P1, R120.reuse, UR25, RZ ;  /* 0x00000019787c7c10 */ /* 0x040fe2000ff3e0ff */
[----:B------:R-:W-:Y:S02]  /*5dc0*/  BSSY B0, `(.L_x_3570) ;  /* 0x0000012000007945 */ /* 0x000fe40003800000 */
[----:B------:R-:W-:Y:S01]  /*5dd0*/  UIADD3 UR28, UR9, UR30, URZ ;  /* 0x0000001e091c7290 */ /* 0x000fe2000fffe03f */
[----:B------:R-:W-:Y:S02]  /*5de0*/  P2R R3, PR, RZ, 0x40 ;  /* 0x00000040ff037803 */ /* 0x000fe40000000000 */
[----:B-1----:R-:W-:Y:S02]  /*5df0*/  IADD3.X R125, R121, UR39, RZ, P1, !PT ;  /* 0x00000027797d7c10 */ /* 0x002fe40008ffe4ff */
        /* <DEDUP_REMOVED lines=14> */
.L_x_3571:
[----:B------:R-:W-:Y:S05]  /*5ee0*/  BSYNC B0 ;  /* 0x0000000000007941 */ /* 0x000fea0003800000 */
.L_x_3570:
        /* <DEDUP_REMOVED lines=74> */
[----:B------:R-:W-:Y:S02]  /*6390*/  FMUL.FTZ R53, R53, R8 ;  /* 0x0000000835357220 */ /* 0x000fe40000410000 */
[----:B------:R-:W-:Y:S02]  /*63a0*/  FMUL.FTZ R52, R52, R7 ;  /* 0x0000000734347220 */ /* 0x000fe40000410000 */
[----:B------:R-:W-:Y:S02]  /*63b0*/  FMUL.FTZ R51, R51, R6 ;  /* 0x0000000633337220 */ /* 0x000fe40000410000 */
[----:B------:R-:W-:Y:S01]  /*63c0*/  FMUL.FTZ R50, R50, R0 ;  /* 0x0000000032327220 */ /* 0x000fe20000410000 */
[----:B------:R-:W-:Y:S05]  /*63d0*/  @!P0 BRA `(.L_x_3572) ;  /* 0x0000078000008947 */ /* 0x000fea0003800000 */
[----:B0-----:R-:W-:Y:S01]  /*63e0*/  BAR.SYNC.DEFER_BLOCKING 0x0 ;  /* 0x0000000000007b1d */ /* 0x001fe20000010000 */
[----:B------:R-:W-:-:S02]  /*63f0*/  FMUL.FTZ R3, R20, R22 ;  /* 0x0000001614037220 */ /* 0x000fc40000410000 */
[----:B------:R-:W-:Y:S02]  /*6400*/  FMUL.FTZ R2, R19, R21 ;  /* 0x0000001513027220 */ /* 0x000fe40000410000 */
[----:B------:R-:W-:Y:S01]  /*6410*/  FMUL.FTZ R5, R18, R26 ;  /* 0x0000001a12057220 */ /* 0x000fe20000410000 */
[----:B------:R-:W-:Y:S01]  /*6420*/  ULDC.64 UR30, c[0x0][0x210] ;  /* 0x00008400001e7ab9 */ /* 0x000fe20000000a00 */
[----:B------:R-:W-:Y:S01]  /*6430*/  FMUL.FTZ R4, R17, R27 ;  /* 0x0000001b11047220 */ /* 0x000fe20000410000 */
[----:B------:R-:W-:Y:S01]  /*6440*/  UIMAD.WIDE.U32 UR8, UR29, UR30, URZ ;  /* 0x0000001e1d0872a5 */ /* 0x000fe2000f8e003f */
        /* <DEDUP_REMOVED lines=8> */
[----:B------:R-:W-:Y:S01]  /*64d0*/  FMUL.FTZ R10, R9, R37 ;  /* 0x00000025090a7220 */ /* 0x000fe20000410000 */
[----:B------:R-:W-:Y:S01]  /*64e0*/  STS [R102], R3 ;  /* 0x0000000366007388 */ /* 0x000fe20000000800 */
[----:B------:R-:W-:-:S02]  /*64f0*/  FMUL.FTZ R9, R8, R48 ;  /* 0x0000003008097220 */ /* 0x000fc40000410000 */
[----:B------:R-:W-:Y:S01]  /*6500*/  FMUL.FTZ R8, R7, R47 ;  /* 0x0000002f07087220 */ /* 0x000fe20000410000 */
[----:B------:R0:W-:Y:S01]  /*6510*/  STS [R117.X4+0x4], R2 ;  /* 0x0000040275007388 */ /* 0x0001e20000004800 */
[----:B------:R-:W-:Y:S02]  /*6520*/  FMUL.FTZ R7, R6, R46 ;  /* 0x0000002e06077220 */ /* 0x000fe40000410000 */
[----:B------:R-:W-:Y:S01]  /*6530*/  FMUL.FTZ R0, R0, R45 ;  /* 0x0000002d00007220 */ /* 0x000fe20000410000 */
[----:B------:R-:W-:Y:S04]  /*6540*/  STS [R116.X4+0x8], R5 ;  /* 0x0000080574007388 */ /* 0x000fe80000004800 */
[----:B------:R-:W-:Y:S01]  /*6550*/  STS [R115.X4+0xc], R4 ;  /* 0x00000c0473007388 */ /* 0x000fe20000004800 */
[----:B0-----:R-:W-:Y:S01]  /*6560*/  IMAD.U32 R2, RZ, RZ, UR7 ;  /* 0x00000007ff027e24 */ /* 0x001fe2000f8e00ff */
[----:B------:R-:W-:-:S02]  /*6570*/  UIMAD UR7, UR38, UR30, URZ ;  /* 0x0000001e260772a4 */ /* 0x000fc4000f8e023f */
[----:B------:R-:W-:Y:S02]  /*6580*/  STS [R114.X4+0x10], R17 ;  /* 0x0000101172007388 */ /* 0x000fe40000004800 */
[----:B------:R-:W-:Y:S02]  /*6590*/  UIMAD UR28, UR29, UR31, UR7 ;  /* 0x0000001f1d1c72a4 */ /* 0x000fe4000f8e0207 */
        /* <DEDUP_REMOVED lines=48> */
.L_x_3574:
[----:B------:R-:W-:Y:S05]  /*68a0*/  BSYNC B0 ;  /* 0x0000000000007941 */ /* 0x000fea0003800000 */
.L_x_3573:
        /* <DEDUP_REMOVED lines=43> */
.L_x_3572:
        /* <DEDUP_REMOVED lines=45> */
[----:B------:R-:W-:Y:S01]  /*6e30*/  UIADD3 UR28, UR24, -0x1, URZ ;  /* 0xffffffff181c7890 */ /* 0x000fe2000fffe03f */
[----:B------:R-:W-:Y:S01]  /*6e40*/  IMAD.MOV.U32 R32, RZ, RZ, RZ ;  /* 0x000000ffff207224 */ /* 0x000fe200078e00ff */
        /* <DEDUP_REMOVED lines=14> */
.L_x_3623:
        /* <DEDUP_REMOVED lines=12> */
[----:B------:R-:W-:Y:S01]  /*6ff0*/  LEA R2, P0, R4, R171, 0x2 ;  /* 0x000000ab04027211 */ /* 0x000fe200078010ff */
[----:B------:R-:W-:Y:S01]  /*7000*/  CS2R R14, SRZ ;  /* 0x00000000000e7805 */ /* 0x000fe2000001ff00 */
[----:B------:R-:W-:Y:S01]  /*7010*/  ISETP.GE.AND P1, PT, R120, UR42, PT ;  /* 0x0000002a78007c0c */ /* 0x000fe2000bf26270 */
[----:B------:R-:W-:Y:S01]  /*7020*/  CS2R R64, SRZ ;  /* 0x0000000000407805 */ /* 0x000fe2000001ff00 */
[----:B------:R-:W-:Y:S01]  /*7030*/  ISETP.GE.AND P2, PT, R164, UR42, PT ;  /* 0x0000002aa4007c0c */ /* 0x000fe2000bf46270 */
[----:B------:R-:W-:Y:S01]  /*7040*/  CS2R R66, SRZ ;  /* 0x0000000000427805 */ /* 0x000fe2000001ff00 */
[----:B------:R-:W-:Y:S01]  /*7050*/  ISETP.GE.AND P3, PT, R163, UR42, PT ;  /* 0x0000002aa3007c0c */ /* 0x000fe2000bf66270 */
[----:B------:R-:W-:Y:S01]  /*7060*/  CS2R R128, SRZ ;  /* 0x0000000000807805 */ /* 0x000fe2000001ff00 */
[----:B------:R-:W-:Y:S01]  /*7070*/  ISETP.GE.AND P4, PT, R162, UR42, PT ;  /* 0x0000002aa2007c0c */ /* 0x000fe2000bf86270 */
[----:B------:R-:W-:Y:S01]  /*7080*/  CS2R R130, SRZ ;  /* 0x0000000000827805 */ /* 0x000fe2000001ff00 */
[----:B------:R-:W-:Y:S01]  /*7090*/  IADD3 R3, R5, UR30, RZ ;  /* 0x0000001e05037c10 */ /* 0x000fe2000fffe0ff */
[----:B------:R-:W-:Y:S01]  /*70a0*/  ULDC.64 UR34, c[0x0][0x180] ;  /* 0x0000600000227ab9 */ /* 0x000fe20000000a00 */
[----:B------:R-:W-:-:S02]  /*70b0*/  ISETP.GE.AND P5, PT, R161, UR42, PT ;  /* 0x0000002aa1007c0c */ /* 0x000fc4000bfa6270 */
[----:B------:R-:W-:Y:S02]  /*70c0*/  LEA.HI.X R3, R4, R170, R3, 0x2, P0 ;  /* 0x000000aa04037211 */ /* 0x000fe400000f1403 */
        /* <DEDUP_REMOVED lines=20> */
[----:B------:R-:W-:Y:S02]  /*7210*/  ISETP.GE.AND P4, PT, R150, UR42, PT ;  /* 0x0000002a96007c0c */ /* 0x000fe4000bf86270 */
[----:B------:R-:W-:Y:S01]  /*7220*/  MOV R177, RZ ;  /* 0x000000ff00b17202 */ /* 0x000fe20000000f00 */
        /* <DEDUP_REMOVED lines=15> */
[----:B------:R-:W-:Y:S01]  /*7320*/  ISETP.GE.AND P2, PT, R164, UR42, PT ;  /* 0x0000002aa4007c0c */ /* 0x000fe2000bf46270 */
[----:B------:R-:W-:Y:S01]  /*7330*/  UIMAD.WIDE.U32 UR30, UR7, UR34, UR30 ;  /* 0x00000022071e72a5 */ /* 0x000fe2000f8e001e */
[----:B------:R-:W-:Y:S01]  /*7340*/  ISETP.GE.AND P3, PT, R163, UR42, PT ;  /* 0x0000002aa3007c0c */ /* 0x000fe2000bf66270 */
[----:B------:R-:W-:Y:S01]  /*7350*/  UIMAD UR41, UR7, UR35, UR36 ;  /* 0x00000023072972a4 */ /* 0x000fe2000f8e0224 */
[----:B------:R-:W-:-:S02]  /*7360*/  ISETP.GE.AND P4, PT, R162, UR42, PT ;  /* 0x0000002aa2007c0c */ /* 0x000fc4000bf86270 */
[----:B------:R-:W-:Y:S01]  /*7370*/  ULDC.64 UR36, c[0x0][0x1c0] ;  /* 0x0000700000247ab9 */ /* 0x000fe20000000a00 */
[----:B0-----:R-:W-:Y:S01]  /*7380*/  LEA R2, P0, R4, R169, 0x2 ;  /* 0x000000a904027211 */ /* 0x001fe200078010ff */
[----:B------:R-:W-:Y:S02]  /*7390*/  ULDC.64 UR34, c[0x0][0x220] ;  /* 0x0000880000227ab9 */ /* 0x000fe40000000a00 */
[----:B------:R-:W-:Y:S02]  /*73a0*/  UIMAD UR36, UR40, UR36, URZ ;  /* 0x00000024282472a4 */ /* 0x000fe4000f8e023f */
[----:B------:R-:W-:Y:S02]  /*73b0*/  ULEA UR34, UP0, UR30, UR34, 0x2 ;  /* 0x000000221e227291 */ /* 0x000fe4000f80103f */
[----:B------:R-:W-:Y:S02]  /*73c0*/  UIADD3 UR31, UR31, UR41, URZ ;  /* 0x000000291f1f7290 */ /* 0x000fe4000fffe03f */
[----:B------:R-:W-:-:S02]  /*73d0*/  UIMAD UR36, UR7, UR37, UR36 ;  /* 0x00000025072472a4 */ /* 0x000fc4000f8e0224 */
[----:B------:R-:W-:Y:S01]  /*73e0*/  ULEA.HI.X UR35, UR30, UR35, UR31, 0x2, UP0 ;  /* 0x000000231e237291 */ /* 0x000fe200080f141f */
[----:B------:R-:W-:Y:S01]  /*73f0*/  ISETP.GE.AND P5, PT, R161, UR42, PT ;  /* 0x0000002aa1007c0c */ /* 0x000fe2000bfa6270 */
[----:B------:R-:W-:Y:S01]  /*7400*/  CS2R R132, SRZ ;  /* 0x0000000000847805 */ /* 0x000fe2000001ff00 */
[----:B------:R-:W-:Y:S02]  /*7410*/  MOV R6, UR34 ;  /* 0x0000002200067c02 */ /* 0x000fe40008000f00 */
[----:B------:R-:W-:Y:S02]  /*7420*/  IADD3 R3, R5, UR36, RZ ;  /* 0x0000002405037c10 */ /* 0x000fe4000fffe0ff */
[----:B------:R-:W-:Y:S01]  /*7430*/  MOV R7, UR35 ;  /* 0x0000002300077c02 */ /* 0x000fe20008000f00 */
[----:B------:R-:W-:Y:S01]  /*7440*/  CS2R R178, SRZ ;  /* 0x0000000000b27805 */ /* 0x000fe2000001ff00 */
[----:B------:R-:W-:-:S03]  /*7450*/  LEA.HI.X R3, R4, R167, R3, 0x2, P0 ;  /* 0x000000a704037211 */ /* 0x000fc600000f1403 */
[----:B------:R0:W5:Y:S01]  /*7460*/  LDG.E R16, [R6.64] ;  /* 0x0000002006107981 */ /* 0x000162000c1e1900 */
[----:B------:R-:W-:Y:S01]  /*7470*/  ISETP.GE.AND P0, PT, R160, UR42, PT ;  /* 0x0000002aa0007c0c */ /* 0x000fe2000bf06270 */
[----:B------:R-:W-:Y:S01]  /*7480*/  HFMA2.MMA R183, -RZ, RZ, 0, 0 ;  /* 0x00000000ffb77435 */ /* 0x000fe200000001ff */
        /* <DEDUP_REMOVED lines=14> */
[----:B------:R-:W-:Y:S01]  /*7570*/  STS [R134+0x680], R131 ;  /* 0x0006808386007388 */ /* 0x000fe20000000800 */
[----:B-1----:R-:W-:-:S03]  /*7580*/  HFMA2.MMA R129, -RZ, RZ, 0, 0 ;  /* 0x00000000ff817435 */ /* 0x002fc600000001ff */
[----:B------:R1:W-:Y:S01]  /*7590*/  STS [R127+0x700], R66 ;  /* 0x000700427f007388 */ /* 0x0003e20000000800 */
[----:B--2---:R-:W-:-:S03]  /*75a0*/  CS2R R64, SRZ ;  /* 0x0000000000407805 */ /* 0x004fc6000001ff00 */
[----:B------:R2:W-:Y:S01]  /*75b0*/  STS [R126+0x780], R177 ;  /* 0x000780b17e007388 */ /* 0x0005e20000000800 */
[----:B------:R-:W-:-:S06]  /*75c0*/  NOP ;  /* 0x0000000000007918 */ /* 0x000fcc0000000000 */
[----:B------:R3:W4:Y:S01]  /*75d0*/  @!P1 LDG.E R133, [R2.64] ;  /* 0x0000002002859981 */ /* 0x000722000c1e1900 */
[----:B------:R-:W-:Y:S01]  /*75e0*/  ISETP.GE.AND P1, PT, R159, UR42, PT ;  /* 0x0000002a9f007c0c */ /* 0x000fe2000bf26270 */
[----:B-1----:R-:W-:Y:S01]  /*75f0*/  CS2R R66, SRZ ;  /* 0x0000000000427805 */ /* 0x002fe2000001ff00 */
[----:B------:R-:W-:Y:S01]  /*7600*/  IMAD.MOV.U32 R131, RZ, RZ, RZ ;  /* 0x000000ffff837224 */ /* 0x000fe200078e00ff */
        /* <DEDUP_REMOVED lines=14> */
[----:B------:R-:W-:-:S02]  /*76f0*/  ISETP.GE.AND P0, PT, R154, UR42, PT ;  /* 0x0000002a9a007c0c */ /* 0x000fc4000bf06270 */
[----:B------:R-:W-:Y:S01]  /*7700*/  ISETP.GE.AND P1, PT, R153, UR42, PT ;  /* 0x0000002a99007c0c */ /* 0x000fe2000bf26270 */
[----:B------:R-:W1:Y:S01]  /*7710*/  LDS R14, [R117.X4+0x4] ;  /* 0x00000400750e7984 */ /* 0x000e620000004800 */
[----:B------:R-:W-:Y:S02]  /*7720*/  ISETP.GE.AND P2, PT, R152, UR42, PT ;  /* 0x0000002a98007c0c */ /* 0x000fe4000bf46270 */
[----:B------:R-:W-:Y:S01]  /*7730*/  ISETP.GE.AND P3, PT, R151, UR42, PT ;  /* 0x0000002a97007c0c */ /* 0x000fe2000bf66270 */
[----:B------:R-:W1:Y:S01]  /*7740*/  LDS R12, [R115.X4+0xc] ;  /* 0x00000c00730c7984 */ /* 0x000e620000004800 */
[----:B------:R-:W-:Y:S02]  /*7750*/  ISETP.GE.AND P4, PT, R150, UR42, PT ;  /* 0x0000002a96007c0c */ /* 0x000fe4000bf86270 */
[----:B--2---:R-:W-:Y:S01]  /*7760*/  MOV R177, RZ ;  /* 0x000000ff00b17202 */ /* 0x004fe20000000f00 */
[----:B------:R-:W2:Y:S04]  /*7770*/  LDS R10, [R113.X4+0x14] ;  /* 0x00001400710a7984 */ /* 0x000ea80000004800 */
[----:B------:R3:W2:Y:S04]  /*7780*/  @!P1 LDG.E R178, [R2.64+0x600] ;  /* 0x0006002002b29981 */ /* 0x0006a8000c1e1900 */
[----:B------:R3:W2:Y:S04]  /*7790*/  @!P0 LDG.E R177, [R2.64+0x580] ;  /* 0x0005802002b18981 */ /* 0x0006a8000c1e1900 */
[----:B------:R3:W2:Y:S04]  /*77a0*/  @!P2 LDG.E R181, [R2.64+0x680] ;  /* 0x0006802002b5a981 */ /* 0x0006a8000c1e1900 */
[----:B------:R3:W2:Y:S04]  /*77b0*/  @!P3 LDG.E R180, [R2.64+0x700] ;  /* 0x0007002002b4b981 */ /* 0x0006a8000c1e1900 */
[----:B------:R3:W2:Y:S01]  /*77c0*/  @!P4 LDG.E R183, [R2.64+0x780] ;  /* 0x0007802002b7c981 */ /* 0x0006a2000c1e1900 */
[----:B------:R-:W-:-:S03]  /*77d0*/  IADD3 R0, R147, R168, RZ ;  /* 0x000000a893007210 */ /* 0x000fc60007ffe0ff */
[----:B------:R-:W1:Y:S01]  /*77e0*/  LDS R8, [R111.X4+0x1c] ;  /* 0x00001c006f087984 */ /* 0x000e620000004800 */
[C---:B------:R-:W-:Y:S02]  /*77f0*/  IADD3 R191, R0.reuse, 0x20, RZ ;  /* 0x0000002000bf7810 */ /* 0x040fe40007ffe0ff */
[C---:B------:R-:W-:Y:S01]  /*7800*/  IADD3 R189, R0.reuse, 0x40, RZ ;  /* 0x0000004000bd7810 */ /* 0x040fe20007ffe0ff */
[----:B0-----:R-:W0:Y:S01]  /*7810*/  LDS R6, [R109.X4+0x24] ;  /* 0x000024006d067984 */ /* 0x001e220000004800 */
[C---:B------:R-:W-:Y:S02]  /*7820*/  IADD3 R187, R0.reuse, 0x60, RZ ;  /* 0x0000006000bb7810 */ /* 0x040fe40007ffe0ff */
[C---:B------:R-:W-:Y:S01]  /*7830*/  IADD3 R139, R0.reuse, 0x120, RZ ;  /* 0x00000120008b7810 */ /* 0x040fe20007ffe0ff */
[----:B------:R-:W0:Y:S01]  /*7840*/  LDS R4, [R107.X4+0x2c] ;  /* 0x00002c006b047984 */ /* 0x000e220000004800 */
[C---:B------:R-:W-:Y:S02]  /*7850*/  IADD3 R145, R0.reuse, 0xa0, RZ ;  /* 0x000000a000917810 */ /* 0x040fe40007ffe0ff */
[C---:B------:R-:W-:Y:S01]  /*7860*/  IADD3 R185, R0.reuse, 0x80, RZ ;  /* 0x0000008000b97810 */ /* 0x040fe20007ffe0ff */
[----:B---3--:R-:W3:Y:S01]  /*7870*/  LDS R2, [R105.X4+0x34] ;  /* 0x0000340069027984 */ /* 0x008ee20000004800 */
[----:B------:R-:W-:-:S02]  /*7880*/  LEA.HI.SX32 R148, R0, R0, 0x1b ;  /* 0x0000000000947211 */ /* 0x000fc400078fdaff */
[C---:B------:R-:W-:Y:S01]  /*7890*/  IADD3 R141, R0.reuse, 0x100, RZ ;  /* 0x00000100008d7810 */ /* 0x040fe20007ffe0ff */
[----:B------:R-:W0:Y:S01]  /*78a0*/  LDS R199, [R103.X4+0x3c] ;  /* 0x00003c0067c77984 */ /* 0x000e220000004800 */
[----:B------:R-:W-:Y:S02]  /*78b0*/  LEA.HI.SX32 R191, R191, R0, 0x1b ;  /* 0x00000000bfbf7211 */ /* 0x000fe400078fdaff */
[C---:B------:R-:W-:Y:S02]  /*78c0*/  IADD3 R5, R0.reuse, 0x1e0, RZ ;  /* 0x000001e000057810 */ /* 0x040fe40007ffe0ff */
[C---:B------:R-:W-:Y:S02]  /*78d0*/  IADD3 R7, R0.reuse, 0x1c0, RZ ;  /* 0x000001c000077810 */ /* 0x040fe40007ffe0ff */
[C---:B------:R-:W-:Y:S02]  /*78e0*/  IADD3 R9, R0.reuse, 0x1a0, RZ ;  /* 0x000001a000097810 */ /* 0x040fe40007ffe0ff */
[----:B------:R-:W-:-:S02]  /*78f0*/  IADD3 R11, R0, 0x180, RZ ;  /* 0x00000180000b7810 */ /* 0x000fc40007ffe0ff */
[C---:B------:R-:W-:Y:S02]  /*7900*/  IADD3 R13, R0.reuse, 0x160, RZ ;  /* 0x00000160000d7810 */ /* 0x040fe40007ffe0ff */
[C---:B------:R-:W-:Y:S02]  /*7910*/  IADD3 R15, R0.reuse, 0x140, RZ ;  /* 0x00000140000f7810 */ /* 0x040fe40007ffe0ff */
[C---:B------:R-:W-:Y:S02]  /*7920*/  IADD3 R3, R0.reuse, 0xc0, RZ ;  /* 0x000000c000037810 */ /* 0x040fe40007ffe0ff */
[-C--:B------:R-:W-:Y:S02]  /*7930*/  LEA.HI.SX32 R189, R189, R0.reuse, 0x1b ;  /* 0x00000000bdbd7211 */ /* 0x080fe400078fdaff */
[----:B------:R-:W-:Y:S02]  /*7940*/  IADD3 R143, R0, 0xe0, RZ ;  /* 0x000000e0008f7810 */ /* 0x000fe40007ffe0ff */
[----:B------:R-:W-:-:S02]  /*7950*/  LEA.HI.SX32 R187, R187, R0, 0x1b ;  /* 0x00000000bbbb7211 */ /* 0x000fc400078fdaff */
[-C--:B------:R-:W-:Y:S02]  /*7960*/  LEA.HI.SX32 R138, R139, R0.reuse, 0x1b ;  /* 0x000000008b8a7211 */ /* 0x080fe400078fdaff */
[-C--:B------:R-:W-:Y:S02]  /*7970*/  LEA.HI.SX32 R142, R145, R0.reuse, 0x1b ;  /* 0x00000000918e7211 */ /* 0x080fe400078fdaff */
[-C--:B------:R-:W-:Y:S02]  /*7980*/  LEA.HI.SX32 R185, R185, R0.reuse, 0x1b ;  /* 0x00000000b9b97211 */ /* 0x080fe400078fdaff */
[----:B------:R-:W-:Y:S02]  /*7990*/  SHF.L.U32 R148, R148, 0x2, RZ ;  /* 0x0000000294947819 */ /* 0x000fe400000006ff */
[----:B------:R-:W-:Y:S02]  /*79a0*/  LEA.HI.SX32 R139, R141, R0, 0x1b ;  /* 0x000000008d8b7211 */ /* 0x000fe400078fdaff */
[----:B------:R-:W-:-:S02]  /*79b0*/  SHF.L.U32 R146, R191, 0x2, RZ ;  /* 0x00000002bf927819 */ /* 0x000fc400000006ff */
[-C--:B------:R-:W-:Y:S02]  /*79c0*/  LEA.HI.SX32 R141, R3, R0.reuse, 0x1b ;  /* 0x00000000038d7211 */ /* 0x080fe400078fdaff */
[----:B------:R-:W-:Y:S01]  /*79d0*/  SHF.L.U32 R145, R189, 0x2, RZ ;  /* 0x00000002bd917819 */ /* 0x000fe200000006ff */
[----:B------:R-:W0:Y:S01]  /*79e0*/  LDS R3, [R106.X4+0x30] ;  /* 0x000030006a037984 */ /* 0x000e220000004800 */
[-C--:B------:R-:W-:Y:S02]  /*79f0*/  LEA.HI.SX32 R126, R5, R0.reuse, 0x1b ;  /* 0x00000000057e7211 */ /* 0x080fe400078fdaff */
[-C--:B------:R-:W-:Y:S01]  /*7a00*/  LEA.HI.SX32 R127, R7, R0.reuse, 0x1b ;  /* 0x00000000077f7211 */ /* 0x080fe200078fdaff */
[----:B------:R-:W0:Y:S01]  /*7a10*/  LDS R5, [R108.X4+0x28] ;  /* 0x000028006c057984 */ /* 0x000e220000004800 */
[-C--:B------:R-:W-:Y:S02]  /*7a20*/  LEA.HI.SX32 R134, R9, R0.reuse, 0x1b ;  /* 0x0000000009867211 */ /* 0x080fe400078fdaff */
[-C--:B------:R-:W-:Y:S01]  /*7a30*/  LEA.HI.SX32 R135, R11, R0.reuse, 0x1b ;  /* 0x000000000b877211 */ /* 0x080fe200078fdaff */
[----:B------:R-:W0:Y:S01]  /*7a40*/  LDS R9, [R112.X4+0x18] ;  /* 0x0000180070097984 */ /* 0x000e220000004800 */
[----:B------:R-:W-:-:S02]  /*7a50*/  LEA.HI.SX32 R136, R13, R0, 0x1b ;  /* 0x000000000d887211 */ /* 0x000fc400078fdaff */
[-C--:B------:R-:W-:Y:S01]  /*7a60*/  LEA.HI.SX32 R137, R15, R0.reuse, 0x1b ;  /* 0x000000000f897211 */ /* 0x080fe200078fdaff */
[----:B------:R-:W0:Y:S01]  /*7a70*/  LDS R13, [R116.X4+0x8] ;  /* 0x00000800740d7984 */ /* 0x000e220000004800 */
[----:B------:R-:W-:Y:S02]  /*7a80*/  LEA.HI.SX32 R140, R143, R0, 0x1b ;  /* 0x000000008f8c7211 */ /* 0x000fe400078fdaff */
[----:B------:R-:W-:Y:S01]  /*7a90*/  SHF.L.U32 R144, R187, 0x2, RZ ;  /* 0x00000002bb907819 */ /* 0x000fe200000006ff */
[----:B------:R-:W0:Y:S01]  /*7aa0*/  LDS R15, [R102] ;  /* 0x00000000660f7984 */ /* 0x000e220000000800 */
[----:B------:R-:W-:Y:S01]  /*7ab0*/  SHF.L.U32 R143, R185, 0x2, RZ ;  /* 0x00000002b98f7819 */ /* 0x000fe200000006ff */
[----:B------:R-:W-:Y:S02]  /*7ac0*/  IMAD.SHL.U32 R142, R142, 0x4, RZ ;  /* 0x000000048e8e7824 */ /* 0x000fe400078e00ff */
[----:B------:R-:W0:Y:S01]  /*7ad0*/  LDS R11, [R114.X4+0x10] ;  /* 0x00001000720b7984 */ /* 0x000e220000004800 */
[----:B------:R-:W-:-:S03]  /*7ae0*/  SHF.L.U32 R141, R141, 0x2, RZ ;  /* 0x000000028d8d7819 */ /* 0x000fc600000006ff */
[----:B------:R-:W0:Y:S01]  /*7af0*/  LDS R7, [R110.X4+0x20] ;  /* 0x000020006e077984 */ /* 0x000e220000004800 */
[----:B------:R-:W-:-:S03]  /*7b00*/  SHF.L.U32 R140, R140, 0x2, RZ ;  /* 0x000000028c8c7819 */ /* 0x000fc600000006ff */
[----:B------:R-:W0:Y:S01]  /*7b10*/  LDS R0, [R104.X4+0x38] ;  /* 0x0000380068007984 */ /* 0x000e220000004800 */
[----:B------:R-:W-:Y:S02]  /*7b20*/  SHF.L.U32 R139, R139, 0x2, RZ ;  /* 0x000000028b8b7819 */ /* 0x000fe400000006ff */
[----:B------:R-:W-:Y:S02]  /*7b30*/  SHF.L.U32 R138, R138, 0x2, RZ ;  /* 0x000000028a8a7819 */ /* 0x000fe400000006ff */
[----:B------:R-:W-:Y:S02]  /*7b40*/  SHF.L.U32 R137, R137, 0x2, RZ ;  /* 0x0000000289897819 */ /* 0x000fe400000006ff */
[----:B------:R-:W-:Y:S02]  /*7b50*/  ISETP.NE.AND P1, PT, R172, RZ, PT ;  /* 0x000000ffac00720c */ /* 0x000fe40003f25270 */
[----:B------:R-:W-:Y:S02]  /*7b60*/  SHF.L.U32 R136, R136, 0x2, RZ ;  /* 0x0000000288887819 */ /* 0x000fe400000006ff */
[----:B------:R-:W-:Y:S01]  /*7b70*/  SHF.L.U32 R135, R135, 0x2, RZ ;  /* 0x0000000287877819 */ /* 0x000fe200000006ff */
[----:B------:R-:W-:Y:S01]  /*7b80*/  IMAD.SHL.U32 R127, R127, 0x4, RZ ;  /* 0x000000047f7f7824 */ /* 0x000fe200078e00ff */
[----:B------:R-:W-:-:S02]  /*7b90*/  SHF.L.U32 R134, R134, 0x2, RZ ;  /* 0x0000000286867819 */ /* 0x000fc400000006ff */
[----:B------:R-:W-:Y:S02]  /*7ba0*/  SHF.L.U32 R126, R126, 0x2, RZ ;  /* 0x000000027e7e7819 */ /* 0x000fe400000006ff */
[----:B------:R-:W-:Y:S01]  /*7bb0*/  ISETP.NE.AND P0, PT, R172, 0x3f, PT ;  /* 0x0000003fac00780c */ /* 0x000fe20003f05270 */
[----:B------:R-:W-:Y:S01]  /*7bc0*/  BSSY B0, `(.L_x_3576) ;  /* 0x000003b000007945 */ /* 0x000fe20003800000 */
[----:B----4-:R-:W-:Y:S04]  /*7bd0*/  STS [R148+0x1080], R133 ;  /* 0x0010808594007388 */ /* 0x010fe80000000800 */
[----:B-----5:R-:W-:Y:S04]  /*7be0*/  STS [R146+0x1100], R179 ;  /* 0x001100b392007388 */ /* 0x020fe80000000800 */
        /* <DEDUP_REMOVED lines=8> */
[----:B------:R5:W-:Y:S01]  /*7c70*/  STS [R137+0x1580], R66 ;  /* 0x0015804289007388 */ /* 0x000be20000000800 */
[----:B----4-:R-:W-:Y:S01]  /*7c80*/  MOV R65, UR28 ;  /* 0x0000001c00417c02 */ /* 0x010fe20008000f00 */
[----:B-----5:R-:W-:-:S04]  /*7c90*/  FMUL.FTZ R66, R16, 1.4426950216293334961 ;  /* 0x3fb8aa3b10427820 */ /* 0x020fc80000410000 */
[----:B------:R-:W-:Y:S01]  /*7ca0*/  FMUL.FTZ R216, R66, R84 ;  /* 0x0000005442d87220 */ /* 0x000fe20000410000 */
[----:B------:R-:W-:Y:S02]  /*7cb0*/  LEA R64, R65, UR7, 0x8 ;  /* 0x0000000741407c11 */ /* 0x000fe4000f8e40ff */
[----:B------:R-:W-:-:S03]  /*7cc0*/  LEA R65, R168, R147, 0x4 ;  /* 0x00000093a8417211 */ /* 0x000fc600078e20ff */
[----:B------:R-:W4:Y:S01]  /*7cd0*/  MUFU.EX2 R216, R216 ;  /* 0x000000d800d87308 */ /* 0x000f220000000800 */
[----:B------:R-:W-:Y:S02]  /*7ce0*/  LEA.HI.SX32 R102, R65, R65, 0x1b ;  /* 0x0000004141667211 */ /* 0x000fe400078fdaff */
[----:B------:R-:W-:Y:S01]  /*7cf0*/  @P1 IADD3 R64, R172, 0x200, RZ ;  /* 0x00000200ac401810 */ /* 0x000fe20007ffe0ff */
[----:B--2---:R2:W-:Y:S01]  /*7d00*/  STS [R136+0x1600], R177 ;  /* 0x001600b188007388 */ /* 0x0045e20000000800 */
[----:B------:R-:W-:Y:S02]  /*7d10*/  SHF.L.U32 R102, R102, 0x2, RZ ;  /* 0x0000000266667819 */ /* 0x000fe400000006ff */
[----:B------:R-:W-:Y:S01]  /*7d20*/  SHF.L.U32 R65, R64, 0x2, RZ ;  /* 0x0000000240417819 */ /* 0x000fe200000006ff */
[----:B------:R2:W-:Y:S04]  /*7d30*/  STS [R135+0x1680], R178 ;  /* 0x001680b287007388 */ /* 0x0005e80000000800 */
[----:B------:R2:W-:Y:S04]  /*7d40*/  STS [R134+0x1700], R181 ;  /* 0x001700b586007388 */ /* 0x0005e80000000800 */
[----:B------:R2:W-:Y:S04]  /*7d50*/  STS [R127+0x1780], R180 ;  /* 0x001780b47f007388 */ /* 0x0005e80000000800 */
[----:B------:R2:W-:Y:S01]  /*7d60*/  STS [R126+0x1800], R183 ;  /* 0x001800b77e007388 */ /* 0x0005e20000000800 */
[----:B------:R-:W-:-:S06]  /*7d70*/  NOP ;  /* 0x0000000000007918 */ /* 0x000fcc0000000000 */
[----:B------:R2:W0:Y:S04]  /*7d80*/  LDS R196, [R102+0x1080] ;  /* 0x0010800066c47984 */ /* 0x0004280000000800 */
        /* <DEDUP_REMOVED lines=15> */
[----:B----4-:R2:W-:Y:S04]  /*7e80*/  STS [R65+0x4640], R216 ;  /* 0x004640d841007388 */ /* 0x0105e80000000800 */
[----:B------:R-:W-:Y:S06]  /*7e90*/  BAR.SYNC.DEFER_BLOCKING 0x0 ;  /* 0x0000000000007b1d */ /* 0x000fec0000010000 */
[----:B------:R2:W4:Y:S01]  /*7ea0*/  @P0 LDS R230, [R172.X4+0x4e44] ;  /* 0x004e4400ace60984 */ /* 0x0005220000004800 */
[----:B------:R-:W-:Y:S05]  /*7eb0*/  @P0 BRA `(.L_x_3577) ;  /* 0x000000b000000947 */ /* 0x000fea0003800000 */
[----:B-1-3--:R-:W-:Y:S01]  /*7ec0*/  ULDC UR31, c[0x0][0x174] ;  /* 0x00005d00001f7ab9 */ /* 0x00afe20000000800 */
[----:B----4-:R-:W-:Y:S01]  /*7ed0*/  MOV R230, 0x3f800000 ;  /* 0x3f80000000e67802 */ /* 0x010fe20000000f00 */
        /* <DEDUP_REMOVED lines=9> */
.L_x_3577:
[----:B-1-3--:R-:W-:Y:S05]  /*7f70*/  BSYNC B0 ;  /* 0x0000000000007941 */ /* 0x00afea0003800000 */
.L_x_3576:
[----:B------:R-:W-:Y:S01]  /*7f80*/  UISETP.GE.AND UP0, UPT, UR24, 0x2, UPT ;  /* 0x000000021800788c */ /* 0x000fe2000bf06270 */
[----:B------:R-:W-:Y:S01]  /*7f90*/  MOV R64, UR24 ;  /* 0x0000001800407c02 */ /* 0x000fe20008000f00 */
[----:B--2---:R-:W-:Y:S01]  /*7fa0*/  IMAD.MOV.U32 R65, RZ, RZ, c[0x0][0x16c] ;  /* 0x00005b00ff417624 */ /* 0x004fe200078e00ff */
[----:B------:R-:W-:Y:S01]  /*7fb0*/  MOV R131, 0x8 ;  /* 0x0000000800837802 */ /* 0x000fe20000000f00 */
[----:B------:R-:W-:Y:S01]  /*7fc0*/  HFMA2.MMA R129, -RZ, RZ, 0, 0 ;  /* 0x00000000ff817435 */ /* 0x000fe200000001ff */
[----:B------:R-:W-:Y:S02]  /*7fd0*/  MOV R128, 0x3f800000 ;  /* 0x3f80000000807802 */ /* 0x000fe40000000f00 */
[----:B------:R-:W-:-:S04]  /*7fe0*/  PLOP3.LUT P0, PT, PT, PT, UP0, 0x80, 0x0 ;  /* 0x000000000000781c */ /* 0x000fc80003f0f008 */
[----:B------:R-:W-:Y:S01]  /*7ff0*/  ISETP.NE.OR P0, PT, R166, RZ, !P0 ;  /* 0x000000ffa600720c */ /* 0x000fe20004705670 */
[C---:B------:R-:W-:Y:S02]  /*8000*/  FMUL.FTZ R223, R66.reuse, R85 ;  /* 0x0000005542df7220 */ /* 0x040fe40000410000 */
[C---:B------:R-:W-:Y:S02]  /*8010*/  FMUL.FTZ R190, R66.reuse, R82 ;  /* 0x0000005242be7220 */ /* 0x040fe40000410000 */
[----:B------:R-:W-:Y:S02]  /*8020*/  FMUL.FTZ R209, R66, R83 ;  /* 0x0000005342d17220 */ /* 0x000fe40000410000 */
[----:B------:R-:W1:Y:S06]  /*8030*/  MUFU.EX2 R223, R223 ;  /* 0x000000df00df7308 */ /* 0x000e6c0000000800 */
[----:B------:R-:W-:-:S02]  /*8040*/  @!P0 IADD3 R64, R64, -0x2, RZ ;  /* 0xfffffffe40408810 */ /* 0x000fc40007ffe0ff */
[----:B------:R-:W2:Y:S03]  /*8050*/  MUFU.EX2 R190, R190 ;  /* 0x000000be00be7308 */ /* 0x000ea60000000800 */
[----:B------:R-:W-:Y:S02]  /*8060*/  @!P0 IMAD R64, R64, R65, UR7 ;  /* 0x0000000740408e24 */ /* 0x000fe4000f8e0241 */
[----:B------:R-:W-:Y:S02]  /*8070*/  FMUL.FTZ R200, R66, R80 ;  /* 0x0000005042c87220 */ /* 0x000fe40000410000 */
[----:B------:R-:W-:Y:S01]  /*8080*/  @!P0 IMAD.WIDE R64, R64, R131, UR10 ;  /* 0x0000000a40408e25 */ /* 0x000fe2000f8e0283 */
[----:B------:R-:W3:Y:S03]  /*8090*/  MUFU.EX2 R209, R209 ;  /* 0x000000d100d17308 */ /* 0x000ee60000000800 */
[----:B------:R-:W-:Y:S01]  /*80a0*/  FMUL.FTZ R188, R101, R84 ;  /* 0x0000005465bc7220 */ /* 0x000fe20000410000 */
[----:B------:R4:W5:Y:S01]  /*80b0*/  @!P0 LDG.E.64 R128, [R64.64] ;  /* 0x0000002040808981 */ /* 0x000962000c1e1b00 */
[----:B------:R-:W-:Y:S01]  /*80c0*/  FMUL.FTZ R133, R100, R85 ;  /* 0x0000005564857220 */ /* 0x000fe20000410000 */
[----:B------:R-:W-:Y:S01]  /*80d0*/  ISETP.GT.U32.AND P0, PT, R172, 0x1f, PT ;  /* 0x0000001fac00780c */ /* 0x000fe20003f04070 */
[----:B------:R-:W-:Y:S01]  /*80e0*/  FMUL.FTZ R205, R66, R81 ;  /* 0x0000005142cd7220 */ /* 0x000fe20000410000 */
[----:B------:R-:W0:Y:S02]  /*80f0*/  MUFU.EX2 R200, R200 ;  /* 0x000000c800c87308 */ /* 0x000e240000000800 */
[----:B0-----:R-:W-:Y:S01]  /*8100*/  FMUL.FTZ R188, R15, R188 ;  /* 0x000000bc0fbc7220 */ /* 0x001fe20000410000 */
[----:B------:R-:W-:Y:S01]  /*8110*/  BSSY B0, `(.L_x_3578) ;  /* 0x000009f000007945 */ /* 0x000fe20003800000 */
[----:B------:R-:W-:-:S02]  /*8120*/  FMUL.FTZ R130, R14, R133 ;  /* 0x000000850e827220 */ /* 0x000fc40000410000 */
[----:B------:R-:W-:Y:S02]  /*8130*/  FMUL.FTZ R203, R66, R78 ;  /* 0x0000004e42cb7220 */ /* 0x000fe40000410000 */
[----:B----4-:R-:W-:Y:S01]  /*8140*/  FMUL.FTZ R64, R99, R82 ;  /* 0x0000005263407220 */ /* 0x010fe20000410000 */
[----:B------:R-:W0:Y:S01]  /*8150*/  MUFU.EX2 R205, R205 ;  /* 0x000000cd00cd7308 */ /* 0x000e220000000800 */
[----:B------:R-:W-:Y:S02]  /*8160*/  FMUL.FTZ R65, R98, R83 ;  /* 0x0000005362417220 */ /* 0x000fe40000410000 */
[----:B------:R-:W-:Y:S02]  /*8170*/  FMUL.FTZ R213, R13, R64 ;  /* 0x000000400dd57220 */ /* 0x000fe40000410000 */
[----:B-1----:R-:W-:Y:S02]  /*8180*/  FFMA.FTZ R64, R188, R223, R130 ;  /* 0x000000dfbc407223 */ /* 0x002fe40000010082 */
[----:B------:R-:W-:Y:S01]  /*8190*/  FMUL.FTZ R130, R97, R80 ;  /* 0x0000005061827220 */ /* 0x000fe20000410000 */
[----:B------:R-:W1:Y:S01]  /*81a0*/  MUFU.EX2 R203, R203 ;  /* 0x000000cb00cb7308 */ /* 0x000e620000000800 */
[----:B------:R-:W-:-:S02]  /*81b0*/  FMUL.FTZ R192, R12, R65 ;  /* 0x000000410cc07220 */ /* 0x000fc40000410000 */
[----:B--2---:R-:W-:Y:S02]  /*81c0*/  FFMA.FTZ R64, R190, R64, R213 ;  /* 0x00000040be407223 */ /* 0x004fe400000100d5 */
[----:B------:R-:W-:Y:S02]  /*81d0*/  FMUL.FTZ R131, R11, R130 ;  /* 0x000000820b837220 */ /* 0x000fe40000410000 */
[----:B---3--:R-:W-:Y:S02]  /*81e0*/  FFMA.FTZ R64, R209, R64, R192 ;  /* 0x00000040d1407223 */ /* 0x008fe400000100c0 */
[----:B------:R-:W-:Y:S02]  /*81f0*/  FMUL.FTZ R65, R96, R81 ;  /* 0x0000005160417220 */ /* 0x000fe40000410000 */
[----:B------:R-:W-:Y:S02]  /*8200*/  FMUL.FTZ R221, R66, R79 ;  /* 0x0000004f42dd7220 */ /* 0x000fe40000410000 */
[----:B------:R-:W-:-:S02]  /*8210*/  FFMA.FTZ R64, R200, R64, R131 ;  /* 0x00000040c8407223 */ /* 0x000fc40000010083 */
        /* <DEDUP_REMOVED lines=9> */
[----:B------:R-:W-:Y:S01]  /*82b0*/  FMUL.FTZ R179, R66, R77 ;  /* 0x0000004d42b37220 */ /* 0x000fe20000410000 */
[----:B------:R-:W0:Y:S01]  /*82c0*/  MUFU.EX2 R218, R218 ;  /* 0x000000da00da7308 */ /* 0x000e220000000800 */
[----:B------:R-:W-:Y:S02]  /*82d0*/  FMUL.FTZ R131, R94, R79 ;  /* 0x0000004f5e837220 */ /* 0x000fe40000410000 */
[----:B------:R-:W-:Y:S02]  /*82e0*/  FMUL.FTZ R191, R209, R132 ;  /* 0x00000084d1bf7220 */ /* 0x000fe40000410000 */
        /* <DEDUP_REMOVED lines=11> */
[----:B------:R-:W-:Y:S01]  /*83a0*/  FMUL.FTZ R132, R203, R132 ;  /* 0x00000084cb847220 */ /* 0x000fe20000410000 */
[----:B------:R-:W3:Y:S01]  /*83b0*/  MUFU.EX2 R183, R183 ;  /* 0x000000b700b77308 */ /* 0x000ee20000000800 */
[----:B------:R-:W-:Y:S02]  /*83c0*/  FMUL.FTZ R185, R66, R72 ;  /* 0x0000004842b97220 */ /* 0x000fe40000410000 */
[----:B------:R-:W-:Y:S02]  /*83d0*/  FMUL.FTZ R180, R91, R74 ;  /* 0x0000004a5bb47220 */ /* 0x000fe40000410000 */
[----:B------:R-:W-:-:S02]  /*83e0*/  FMUL.FTZ R206, R6, R65 ;  /* 0x0000004106ce7220 */ /* 0x000fc40000410000 */
[----:B0-----:R-:W-:Y:S01]  /*83f0*/  FFMA.FTZ R178, R218, R178, R219 ;  /* 0x000000b2dab27223 */ /* 0x001fe200000100db */
[----:B------:R-:W0:Y:S01]  /*8400*/  MUFU.EX2 R185, R185 ;  /* 0x000000b900b97308 */ /* 0x000e220000000800 */
[----:B------:R-:W-:Y:S02]  /*8410*/  FMUL.FTZ R191, R221, R132 ;  /* 0x00000084ddbf7220 */ /* 0x000fe40000410000 */
        /* <DEDUP_REMOVED lines=8> */
[----:B------:R-:W-:Y:S01]  /*84a0*/  FMUL.FTZ R65, R90, R75 ;  /* 0x0000004b5a417220 */ /* 0x000fe20000410000 */
[----:B------:R-:W2:Y:S01]  /*84b0*/  MUFU.EX2 R226, R226 ;  /* 0x000000e200e27308 */ /* 0x000ea20000000800 */
[----:B------:R-:W-:Y:S02]  /*84c0*/  FMUL.FTZ R191, R66, R71 ;  /* 0x0000004742bf7220 */ /* 0x000fe40000410000 */
[----:B------:R-:W-:Y:S02]  /*84d0*/  FMUL.FTZ R64, R208, R195 ;  /* 0x000000c3d0407220 */ /* 0x000fe40000410000 */
[----:B------:R-:W-:-:S02]  /*84e0*/  FMUL.FTZ R212, R89, R72 ;  /* 0x0000004859d47220 */ /* 0x000fc40000410000 */
[----:B------:R-:W-:Y:S01]  /*84f0*/  FMUL.FTZ R210, R4, R65 ;  /* 0x0000004104d27220 */ /* 0x000fe20000410000 */
[----:B------:R-:W4:Y:S01]  /*8500*/  MUFU.EX2 R191, R191 ;  /* 0x000000bf00bf7308 */ /* 0x000f220000000800 */
[----:B---3--:R-:W-:Y:S02]  /*8510*/  FMUL.FTZ R66, R183, R64 ;  /* 0x00000040b7427220 */ /* 0x008fe40000410000 */
[----:B------:R-:W-:Y:S02]  /*8520*/  FMUL.FTZ R193, R88, R73 ;  /* 0x0000004958c17220 */ /* 0x000fe40000410000 */
[----:B------:R-:W-:Y:S02]  /*8530*/  FMUL.FTZ R212, R3, R212 ;  /* 0x000000d403d47220 */ /* 0x000fe40000410000 */
[----:B------:R-:W-:Y:S02]  /*8540*/  FFMA.FTZ R178, R183, R178, R210 ;  /* 0x000000b2b7b27223 */ /* 0x000fe400000100d2 */
[----:B0-----:R-:W-:-:S02]  /*8550*/  FMUL.FTZ R66, R185, R66 ;  /* 0x00000042b9427220 */ /* 0x001fc40000410000 */
[----:B------:R-:W-:Y:S02]  /*8560*/  FMUL.FTZ R64, R2, R193 ;  /* 0x000000c102407220 */ /* 0x000fe40000410000 */
[----:B------:R-:W-:Y:S02]  /*8570*/  FFMA.FTZ R178, R185, R178, R212 ;  /* 0x000000b2b9b27223 */ /* 0x000fe400000100d4 */
[----:B------:R-:W-:Y:S02]  /*8580*/  FMUL.FTZ R215, R87, R70 ;  /* 0x0000004657d77220 */ /* 0x000fe40000410000 */
[C---:B-1----:R-:W-:Y:S02]  /*8590*/  FMUL.FTZ R65, R217.reuse, R66 ;  /* 0x00000042d9417220 */ /* 0x042fe40000410000 */
[----:B------:R-:W-:Y:S02]  /*85a0*/  FFMA.FTZ R64, R217, R178, R64 ;  /* 0x000000b2d9407223 */ /* 0x000fe40000010040 */
[----:B------:R-:W-:-:S02]  /*85b0*/  FMUL.FTZ R186, R86, R71 ;  /* 0x0000004756ba7220 */ /* 0x000fc40000410000 */
[----:B------:R-:W-:Y:S02]  /*85c0*/  FMUL.FTZ R215, R0, R215 ;  /* 0x000000d700d77220 */ /* 0x000fe40000410000 */
[C---:B--2---:R-:W-:Y:S02]  /*85d0*/  FMUL.FTZ R66, R226.reuse, R65 ;  /* 0x00000041e2427220 */ /* 0x044fe40000410000 */
[----:B------:R-:W-:Y:S02]  /*85e0*/  FMUL.FTZ R186, R199, R186 ;  /* 0x000000bac7ba7220 */ /* 0x000fe40000410000 */
[----:B------:R-:W-:Y:S02]  /*85f0*/  FFMA.FTZ R65, R226, R64, R215 ;  /* 0x00000040e2417223 */ /* 0x000fe400000100d7 */
[C---:B----4-:R-:W-:Y:S02]  /*8600*/  FMUL.FTZ R64, R191.reuse, R66 ;  /* 0x00000042bf407220 */ /* 0x050fe40000410000 */
[----:B------:R-:W-:-:S02]  /*8610*/  FFMA.FTZ R65, R191, R65, R186 ;  /* 0x00000041bf417223 */ /* 0x000fc400000100ba */
[----:B------:R-:W-:Y:S02]  /*8620*/  FMUL.FTZ R196, R69, R196 ;  /* 0x000000c445c47220 */ /* 0x000fe40000410000 */
[----:B------:R-:W-:Y:S01]  /*8630*/  FMUL.FTZ R211, R68, R211 ;  /* 0x000000d344d37220 */ /* 0x000fe20000410000 */
[----:B------:R0:W-:Y:S01]  /*8640*/  STS.64 [R172.X8+0x4230], R64 ;  /* 0x00423040ac007388 */ /* 0x0001e20000008a00 */
        /* <DEDUP_REMOVED lines=14> */
[----:B------:R-:W-:Y:S06]  /*8730*/  BAR.SYNC.DEFER_BLOCKING 0x0 ;  /* 0x0000000000007b1d */ /* 0x000fec0000010000 */
[----:B------:R-:W-:Y:S05]  /*8740*/  @P0 BRA `(.L_x_3579) ;  /* 0x000003b000000947 */ /* 0x000fea0003800000 */
[----:B0-----:R-:W0:Y:S02]  /*8750*/  LDS.128 R64, [R172.X16+0x4230] ;  /* 0x00423000ac407984 */ /* 0x001e24000000cc00 */
[----:B0-----:R-:W-:-:S02]  /*8760*/  FFMA.FTZ R67, R65, R66, R67 ;  /* 0x0000004241437223 */ /* 0x001fc40000010043 */
[----:B------:R-:W-:Y:S01]  /*8770*/  FMUL.FTZ R66, R64, R66 ;  /* 0x0000004240427220 */ /* 0x000fe20000410000 */
[----:B------:R-:W-:Y:S05]  /*8780*/  BRA.DIV ~URZ, `(.L_x_3580) ;  /* 0x00004bc27f007947 */ /* 0x000fea000b800000 */
[----:B------:R0:W1:Y:S02]  /*8790*/  SHFL.UP PT, R177, R66, 0x1, RZ ;  /* 0x0420000042b17989 */ /* 0x00006400000e00ff */
.L_x_3635:
        /* <DEDUP_REMOVED lines=24> */
.L_x_3636:
[----:B------:R-:W-:Y:S02]  /*8920*/  ISETP.GE.AND P0, PT, R168, 0x10, PT ;  /* 0x00000010a800780c */ /* 0x000fe40003f06270 */
[----:B0-----:R-:W-:-:S11]  /*8930*/  MOV R67, R132 ;  /* 0x0000008400437202 */ /* 0x001fd60000000f00 */
[-C--:B-1----:R-:W-:Y:S02]  /*8940*/  @P0 FFMA.FTZ R67, R64, R177.reuse, R67 ;  /* 0x000000b140430223 */ /* 0x082fe40000010043 */
[----:B--2---:R-:W-:Y:S01]  /*8950*/  @P0 FMUL.FTZ R177, R178, R177 ;  /* 0x000000b1b2b10220 */ /* 0x004fe20000410000 */
[----:B------:R-:W-:Y:S05]  /*8960*/  BRA.CONV ~URZ, `(.L_x_3582) ;  /* 0x000000637f007947 */ /* 0x000fea000b800000 */
[----:B------:R-:W-:Y:S01]  /*8970*/  HFMA2.MMA R231, -RZ, RZ, 0, 1.847743988037109375e-06 ;  /* 0x0000001fffe77435 */ /* 0x000fe200000001ff */
[----:B------:R-:W-:Y:S01]  /*8980*/  MOV R66, R177 ;  /* 0x000000b100427202 */ /* 0x000fe20000000f00 */
[----:B------:R-:W-:Y:S01]  /*8990*/  IMAD.MOV.U32 R229, RZ, RZ, 0x1f ;  /* 0x0000001fffe57424 */ /* 0x000fe200078e00ff */
[----:B------:R-:W-:Y:S02]  /*89a0*/  MOV R238, 0xffffffff ;  /* 0xffffffff00ee7802 */ /* 0x000fe40000000f00 */
[----:B------:R-:W-:Y:S02]  /*89b0*/  MOV R64, 0x89d0 ;  /* 0x000089d000407802 */ /* 0x000fe40000000f00 */
[----:B-----5:R-:W-:Y:S05]  /*89c0*/  CALL.REL.NOINC `($__internal_142_$__cuda_sm70_shflsync_idx_p) ;  /* 0x0000586000007944 */ /* 0x020fea0003c00000 */
.L_x_3582:
[----:B------:R-:W-:Y:S05]  /*89d0*/  BRA.CONV ~URZ, `(.L_x_3583) ;  /* 0x000000637f007947 */ /* 0x000fea000b800000 */
[----:B0-----:R-:W-:Y:S01]  /*89e0*/  HFMA2.MMA R231, -RZ, RZ, 0, 1.847743988037109375e-06 ;  /* 0x0000001fffe77435 */ /* 0x001fe200000001ff */
[----:B------:R-:W-:Y:S02]  /*89f0*/  MOV R66, R67 ;  /* 0x0000004300427202 */ /* 0x000fe40000000f00 */
[----:B-1----:R-:W-:-:S02]  /*8a00*/  MOV R229, 0x1f ;  /* 0x0000001f00e57802 */ /* 0x002fc40000000f00 */
[----:B------:R-:W-:Y:S02]  /*8a10*/  MOV R238, 0xffffffff ;  /* 0xffffffff00ee7802 */ /* 0x000fe40000000f00 */
[----:B------:R-:W-:Y:S02]  /*8a20*/  MOV R64, 0x8a40 ;  /* 0x00008a4000407802 */ /* 0x000fe40000000f00 */
[----:B-----5:R-:W-:Y:S05]  /*8a30*/  CALL.REL.NOINC `($__internal_142_$__cuda_sm70_shflsync_idx_p) ;  /* 0x000057f000007944 */ /* 0x020fea0003c00000 */
.L_x_3583:
[----:B------:R-:W-:Y:S05]  /*8a40*/  BRA.DIV ~URZ, `(.L_x_3584) ;  /* 0x00004e327f007947 */ /* 0x000fea000b800000 */
[----:B------:R2:W3:Y:S04]  /*8a50*/  SHFL.UP PT, R132, R177, 0x1, RZ ;  /* 0x04200000b1847989 */ /* 0x0004e800000e00ff */
[----:B-----5:R-:W4:Y:S04]  /*8a60*/  SHFL.IDX PT, R128, R128, RZ, 0x1f ;  /* 0x00001fff80807589 */ /* 0x020f2800000e0000 */
[----:B------:R2:W0:Y:S04]  /*8a70*/  SHFL.IDX PT, R65, R129, RZ, 0x1f ;  /* 0x00001fff81417589 */ /* 0x00042800000e0000 */
[----:B------:R2:W1:Y:S02]  /*8a80*/  SHFL.UP PT, R177, R67, 0x1, RZ ;  /* 0x0420000043b17989 */ /* 0x00046400000e00ff */
.L_x_3637:
[----:B0-2---:R-:W0:Y:S01]  /*8a90*/  LDS.64 R66, [R172.X16+0x4230] ;  /* 0x00423000ac427984 */ /* 0x005e22000000ca00 */
[----:B----4-:R-:W-:Y:S01]  /*8aa0*/  MOV R64, R128 ;  /* 0x0000008000407202 */ /* 0x010fe20000000f00 */
[----:B-1-3--:R-:W-:-:S04]  /*8ab0*/  @P1 FFMA.FTZ R65, R65, R132, R177 ;  /* 0x0000008441411223 */ /* 0x00afc800000100b1 */
[----:B------:R-:W-:Y:S02]  /*8ac0*/  @P1 FMUL.FTZ R64, R64, R132 ;  /* 0x0000008440401220 */ /* 0x000fe40000410000 */
[C---:B0-----:R-:W-:Y:S02]  /*8ad0*/  FFMA.FTZ R67, R66.reuse, R65, R67 ;  /* 0x0000004142437223 */ /* 0x041fe40000010043 */
[----:B------:R-:W-:-:S05]  /*8ae0*/  FMUL.FTZ R66, R66, R64 ;  /* 0x0000004042427220 */ /* 0x000fca0000410000 */
[----:B------:R0:W-:Y:S02]  /*8af0*/  STS.128 [R172.X16+0x4230], R64 ;  /* 0x00423040ac007388 */ /* 0x0001e4000000cc00 */
.L_x_3579:
[----:B0-----:R-:W-:Y:S05]  /*8b00*/  BSYNC B0 ;  /* 0x0000000000007941 */ /* 0x001fea0003800000 */
.L_x_3578:
[----:B------:R-:W-:Y:S01]  /*8b10*/  WARPSYNC 0xffffffff ;  /* 0xffffffff00007948 */ /* 0x000fe20003800000 */
[----:B------:R-:W-:Y:S01]  /*8b20*/  BAR.SYNC.DEFER_BLOCKING 0x0 ;  /* 0x0000000000007b1d */ /* 0x000fe20000010000 */
[C---:B------:R-:W-:Y:S01]  /*8b30*/  FMUL.FTZ R67, R191.reuse, R230 ;  /* 0x000000e6bf437220 */ /* 0x040fe20000410000 */
[----:B-----5:R-:W-:Y:S01]  /*8b40*/  HFMA2.MMA R129, -RZ, RZ, 0, 0 ;  /* 0x00000000ff817435 */ /* 0x020fe200000001ff */
[----:B------:R-:W-:Y:S02]  /*8b50*/  FFMA.FTZ R64, R191, R187, R232 ;  /* 0x000000bbbf407223 */ /* 0x000fe400000100e8 */
[C---:B------:R-:W-:Y:S01]  /*8b60*/  FMUL.FTZ R66, R226.reuse, R67 ;  /* 0x00000043e2427220 */ /* 0x040fe20000410000 */
[----:B------:R-:W-:Y:S01]  /*8b70*/  ULDC UR30, c[0x0][0x174] ;  /* 0x00005d00001e7ab9 */ /* 0x000fe20000000800 */
[----:B------:R-:W-:Y:S01]  /*8b80*/  FFMA.FTZ R64, R226, R64, R189 ;  /* 0x00000040e2407223 */ /* 0x000fe200000100bd */
[----:B------:R-:W-:Y:S01]  /*8b90*/  UISETP.GE.AND UP0, UPT, UR24, UR30, UPT ;  /* 0x0000001e1800728c */ /* 0x000fe2000bf06270 */
[----:B------:R-:W-:Y:S01]  /*8ba0*/  FMUL.FTZ R133, R14, R133 ;  /* 0x000000850e857220 */ /* 0x000fe20000410000 */
[----:B------:R-:W-:Y:S01]  /*8bb0*/  MOV R67, UR7 ;  /* 0x0000000700437c02 */ /* 0x000fe20008000f00 */
[C---:B------:R-:W-:Y:S01]  /*8bc0*/  FMUL.FTZ R66, R217.reuse, R66 ;  /* 0x00000042d9427220 */ /* 0x040fe20000410000 */
[----:B------:R-:W-:Y:S01]  /*8bd0*/  BSSY B0, `(.L_x_3585) ;  /* 0x0000066000007945 */ /* 0x000fe20003800000 */
[----:B------:R-:W-:Y:S01]  /*8be0*/  FFMA.FTZ R64, R217, R64, R228 ;  /* 0x00000040d9407223 */ /* 0x000fe200000100e4 */
[----:B------:R-:W-:Y:S01]  /*8bf0*/  PLOP3.LUT P0, PT, PT, PT, UP0, 0x80, 0x0 ;  /* 0x000000000000781c */ /* 0x000fe20003f0f008 */
[----:B------:R-:W-:-:S02]  /*8c00*/  FMUL.FTZ R66, R185, R66 ;  /* 0x00000042b9427220 */ /* 0x000fc40000410000 */
[----:B------:R-:W-:Y:S01]  /*8c10*/  FFMA.FTZ R64, R185, R64, R224 ;  /* 0x00000040b9407223 */ /* 0x000fe200000100e0 */
[----:B------:R-:W-:Y:S01]  /*8c20*/  ISETP.NE.OR P0, PT, R166, RZ, P0 ;  /* 0x000000ffa600720c */ /* 0x000fe20000705670 */
[----:B------:R-:W-:Y:S02]  /*8c30*/  FMUL.FTZ R130, R11, R130 ;  /* 0x000000820b827220 */ /* 0x000fe40000410000 */
[----:B------:R-:W-:Y:S02]  /*8c40*/  FFMA.FTZ R64, R183, R64, R222 ;  /* 0x00000040b7407223 */ /* 0x000fe400000100de */
[----:B------:R-:W-:Y:S01]  /*8c50*/  FMUL.FTZ R131, R8, R131 ;  /* 0x0000008308837220 */ /* 0x000fe20000410000 */
[----:B------:R-:W0:Y:S01]  /*8c60*/  LDS R65, [R172.X8+0x4234] ;  /* 0x00423400ac417984 */ /* 0x000e220000008800 */
[----:B------:R-:W-:Y:S02]  /*8c70*/  FFMA.FTZ R64, R208, R64, R181 ;  /* 0x00000040d0407223 */ /* 0x000fe400000100b5 */
[----:B------:R-:W-:-:S02]  /*8c80*/  FMUL.FTZ R180, R5, R180 ;  /* 0x000000b405b47220 */ /* 0x000fc40000410000 */
[----:B------:R-:W-:Y:S02]  /*8c90*/  FFMA.FTZ R64, R179, R64, R220 ;  /* 0x00000040b3407223 */ /* 0x000fe400000100dc */
[----:B------:R-:W-:Y:S02]  /*8ca0*/  IMAD.MOV.U32 R128, RZ, RZ, 0x3f800000 ;  /* 0x3f800000ff807424 */ /* 0x000fe400078e00ff */
[----:B------:R-:W-:Y:S02]  /*8cb0*/  FFMA.FTZ R64, R218, R64, R197 ;  /* 0x00000040da407223 */ /* 0x000fe400000100c5 */
[----:B------:R-:W-:Y:S02]  /*8cc0*/  FMUL.FTZ R193, R2, R193 ;  /* 0x000000c102c17220 */ /* 0x000fe40000410000 */
[----:B------:R-:W-:Y:S01]  /*8cd0*/  FFMA.FTZ R64, R221, R64, R184 ;  /* 0x00000040dd407223 */ /* 0x000fe200000100b8 */
[----:B------:R1:W2:Y:S01]  /*8ce0*/  @!P0 LDS.64 R128, [R67.X8+0x4f40] ;  /* 0x004f400043808984 */ /* 0x0002a20000008a00 */
[----:B------:R-:W-:-:S02]  /*8cf0*/  ISETP.GT.U32.AND P0, PT, R172, 0x1f, PT ;  /* 0x0000001fac00780c */ /* 0x000fc40003f04070 */
        /* <DEDUP_REMOVED lines=28> */
[----:B------:R-:W-:Y:S02]  /*8ec0*/  FFMA.FTZ R182, R185, R195, R212 ;  /* 0x000000c3b9b67223 */ /* 0x000fe400000100d4 */
[----:B------:R-:W-:Y:S02]  /*8ed0*/  FFMA.FTZ R65, R223, R65, R196 ;  /* 0x00000041df417223 */ /* 0x000fe400000100c4 */
[----:B------:R-:W-:-:S03]  /*8ee0*/  FFMA.FTZ R180, R217, R182, R193 ;  /* 0x000000b6d9b47223 */ /* 0x000fc600000100c1 */
[----:B------:R1:W-:Y:S01]  /*8ef0*/  STS.64 [R172.X8+0x4440], R64 ;  /* 0x00444040ac007388 */ /* 0x0003e20000008a00 */
        /* <DEDUP_REMOVED lines=14> */
.L_x_3638:
        /* <DEDUP_REMOVED lines=26> */
.L_x_3639:
        /* <DEDUP_REMOVED lines=11> */
.L_x_3586:
[----:B-12---:R-:W-:Y:S05]  /*9230*/  BSYNC B0 ;  /* 0x0000000000007941 */ /* 0x006fea0003800000 */
.L_x_3585:
[----:B------:R-:W-:Y:S01]  /*9240*/  WARPSYNC 0xffffffff ;  /* 0xffffffff00007948 */ /* 0x000fe20003800000 */
[----:B------:R-:W-:Y:S01]  /*9250*/  BAR.SYNC.DEFER_BLOCKING 0x0 ;  /* 0x0000000000007b1d */ /* 0x000fe20000010000 */
[----:B------:R-:W-:Y:S01]  /*9260*/  ISETP.NE.AND P0, PT, R172, RZ, PT ;  /* 0x000000ffac00720c */ /* 0x000fe20003f05270 */
[----:B------:R-:W-:Y:S01]  /*9270*/  FADD.FTZ R186, -R186, R193 ;  /* 0x000000c1baba7221 */ /* 0x000fe20000010100 */
[----:B0-----:R-:W-:Y:S01]  /*9280*/  MOV R66, UR7 ;  /* 0x0000000700427c02 */ /* 0x001fe20008000f00 */
[----:B------:R-:W-:Y:S01]  /*9290*/  FADD.FTZ R188, -R188, R216 ;  /* 0x000000d8bcbc7221 */ /* 0x000fe20000010100 */
[----:B------:R-:W-:Y:S01]  /*92a0*/  LEA.HI.SX32 R249, R149, R149, 0x1b ;  /* 0x0000009595f97211 */ /* 0x000fe200078fdaff */
[----:B------:R-:W-:Y:S01]  /*92b0*/  FMUL.FTZ R229, R94, R79 ;  /* 0x0000004f5ee57220 */ /* 0x000fe20000410000 */
[----:B------:R-:W-:Y:S01]  /*92c0*/  IADD3 R247, R172, 0x200, RZ ;  /* 0x00000200acf77810 */ /* 0x000fe20007ffe0ff */
[----:B------:R-:W-:Y:S01]  /*92d0*/  FADD.FTZ R192, -R192, R177 ;  /* 0x000000b1c0c07221 */ /* 0x000fe20000010100 */
        /* <DEDUP_REMOVED lines=10> */
[C---:B------:R-:W-:Y:S01]  /*9380*/  IADD3 R245, R172.reuse, 0x3c0, RZ ;  /* 0x000003c0acf57810 */ /* 0x040fe20007ffe0ff */
[----:B------:R-:W-:Y:S01]  /*9390*/  FADD.FTZ R215, -R215, R180 ;  /* 0x000000b4d7d77221 */ /* 0x000fe20000010100 */
[----:B------:R-:W-:Y:S01]  /*93a0*/  LEA.HI.SX32 R248, R172, R172, 0x1b ;  /* 0x000000acacf87211 */ /* 0x000fe200078fdaff */
[----:B------:R-:W-:Y:S01]  /*93b0*/  ULDC.64 UR30, c[0x0][0x298] ;  /* 0x0000a600001e7ab9 */ /* 0x000fe20000000a00 */
[----:B------:R-:W-:Y:S01]  /*93c0*/  FMUL.FTZ R252, R62, R177 ;  /* 0x000000b13efc7220 */ /* 0x000fe20000410000 */
[----:B------:R-:W0:Y:S01]  /*93d0*/  LDS R64, [R172.X8+0x4444] ;  /* 0x00444400ac407984 */ /* 0x000e220000008800 */
[----:B------:R-:W-:Y:S01]  /*93e0*/  ULDC.64 UR34, c[0x0][0x2b8] ;  /* 0x0000ae0000227ab9 */ /* 0x000fe20000000a00 */
[----:B------:R-:W-:Y:S01]  /*93f0*/  FMUL.FTZ R133, R60, R133 ;  /* 0x000000853c857220 */ /* 0x000fe20000410000 */
[----:B------:R-:W-:Y:S01]  /*9400*/  UIMAD UR30, UR38, UR30, URZ ;  /* 0x0000001e261e72a4 */ /* 0x000fe2000f8e023f */
[----:B------:R1:W-:Y:S01]  /*9410*/  @!P0 STS.64 [R66.X8+0x4f40], R128 ;  /* 0x004f408042008388 */ /* 0x0003e20000008a00 */
[----:B------:R-:W-:Y:S01]  /*9420*/  UIMAD UR34, UR38, UR34, URZ ;  /* 0x00000022262272a4 */ /* 0x000fe2000f8e023f */
[----:B------:R-:W-:Y:S01]  /*9430*/  FMUL.FTZ R180, R51, R180 ;  /* 0x000000b433b47220 */ /* 0x000fe20000410000 */
[----:B------:R-:W-:Y:S01]  /*9440*/  UIMAD UR30, UR29, UR31, UR30 ;  /* 0x0000001f1d1e72a4 */ /* 0x000fe2000f8e021e */
[----:B------:R-:W-:Y:S01]  /*9450*/  BSSY B0, `(.L_x_3589) ;  /* 0x00000da000007945 */ /* 0x000fe20003800000 */
[----:B------:R-:W-:Y:S01]  /*9460*/  UIMAD UR34, UR29, UR35, UR34 ;  /* 0x000000231d2272a4 */ /* 0x000fe2000f8e0222 */
[----:B0-----:R-:W-:-:S04]  /*9470*/  FFMA.FTZ R64, R64, R230, R187 ;  /* 0x000000e640407223 */ /* 0x001fc800000100bb */
[-C--:B------:R-:W-:Y:S02]  /*9480*/  FFMA.FTZ R191, R191, R64.reuse, R232 ;  /* 0x00000040bfbf7223 */ /* 0x080fe400000100e8 */
        /* <DEDUP_REMOVED lines=8> */
[----:B-1----:R-:W-:Y:S02]  /*9510*/  FMUL.FTZ R129, R185, R75 ;  /* 0x0000004bb9817220 */ /* 0x002fe40000410000 */
[----:B------:R-:W-:Y:S02]  /*9520*/  FFMA.FTZ R181, R208, R183, R181 ;  /* 0x000000b7d0b57223 */ /* 0x000fe400000100b5 */
[----:B------:R-:W-:-:S02]  /*9530*/  FMUL.FTZ R66, R90, R129 ;  /* 0x000000815a427220 */ /* 0x000fc40000410000 */
[----:B------:R-:W-:Y:S02]  /*9540*/  FFMA.FTZ R179, R179, R181, R220 ;  /* 0x000000b5b3b37223 */ /* 0x000fe400000100dc */
[----:B------:R-:W-:Y:S01]  /*9550*/  FMUL.FTZ R220, R88, R225 ;  /* 0x000000e158dc7220 */ /* 0x000fe20000410000 */
[----:B------:R-:W-:Y:S01]  /*9560*/  STS [R249.X4+0x212c], R66 ;  /* 0x00212c42f9007388 */ /* 0x000fe20000004800 */
[----:B------:R-:W-:Y:S02]  /*9570*/  FFMA.FTZ R197, R218, R179, R197 ;  /* 0x000000b3dac57223 */ /* 0x000fe400000100c5 */
[----:B------:R-:W-:Y:S01]  /*9580*/  FMUL.FTZ R218, R191, R70 ;  /* 0x00000046bfda7220 */ /* 0x000fe20000410000 */
[----:B------:R-:W-:Y:S01]  /*9590*/  STS [R249.X4+0x2134], R220 ;  /* 0x002134dcf9007388 */ /* 0x000fe20000004800 */
[----:B------:R-:W-:Y:S02]  /*95a0*/  FFMA.FTZ R201, R221, R197, R184 ;  /* 0x000000c5ddc97223 */ /* 0x000fe400000100b8 */
[----:B------:R-:W-:-:S02]  /*95b0*/  FMUL.FTZ R184, R65, R186 ;  /* 0x000000ba41b87220 */ /* 0x000fc40000410000 */
[----:B------:R-:W-:Y:S02]  /*95c0*/  FFMA.FTZ R203, R203, R201, R214 ;  /* 0x000000c9cbcb7223 */ /* 0x000fe400000100d6 */
[----:B------:R-:W-:Y:S02]  /*95d0*/  FMUL.FTZ R64, R87, R218 ;  /* 0x000000da57407220 */ /* 0x000fe40000410000 */
[----:B------:R-:W-:Y:S02]  /*95e0*/  FFMA.FTZ R205, R205, R203, R204 ;  /* 0x000000cbcdcd7223 */ /* 0x000fe400000100cc */
[----:B------:R-:W-:Y:S01]  /*95f0*/  FMUL.FTZ R65, R100, R85 ;  /* 0x0000005564417220 */ /* 0x000fe20000410000 */
[----:B------:R0:W-:Y:S01]  /*9600*/  STS [R249.X4+0x2138], R64 ;  /* 0x00213840f9007388 */ /* 0x0001e20000004800 */
[----:B------:R-:W-:Y:S02]  /*9610*/  FFMA.FTZ R207, R200, R205, R207 ;  /* 0x000000cdc8cf7223 */ /* 0x000fe400000100cf */
[----:B------:R-:W-:-:S02]  /*9620*/  FMUL.FTZ R214, R183, R74 ;  /* 0x0000004ab7d67220 */ /* 0x000fc40000410000 */
[----:B------:R-:W-:Y:S02]  /*9630*/  FFMA.FTZ R209, R209, R207, R202 ;  /* 0x000000cfd1d17223 */ /* 0x000fe400000100ca */
[----:B------:R-:W-:Y:S02]  /*9640*/  FMUL.FTZ R202, R14, R65 ;  /* 0x000000410eca7220 */ /* 0x000fe40000410000 */
[----:B------:R-:W-:Y:S02]  /*9650*/  FFMA.FTZ R211, R190, R209, R211 ;  /* 0x000000d1bed37223 */ /* 0x000fe400000100d3 */
[----:B------:R-:W-:Y:S02]  /*9660*/  FADD.FTZ R190, -R213, R178 ;  /* 0x000000b2d5be7221 */ /* 0x000fe40000010100 */
[----:B------:R-:W-:Y:S02]  /*9670*/  FFMA.FTZ R213, R223, R211, R196 ;  /* 0x000000d3dfd57223 */ /* 0x000fe400000100c4 */
[----:B0-----:R-:W-:-:S02]  /*9680*/  FMUL.FTZ R64, R91, R214 ;  /* 0x000000d65b407220 */ /* 0x001fc40000410000 */
[----:B------:R-:W-:Y:S02]  /*9690*/  FFMA.FTZ R65, R223, R216, R202 ;  /* 0x000000d8df417223 */ /* 0x000fe400000100ca */
[----:B------:R-:W-:Y:S01]  /*96a0*/  FMUL.FTZ R220, R213, R84 ;  /* 0x00000054d5dc7220 */ /* 0x000fe20000410000 */
[----:B------:R0:W-:Y:S01]  /*96b0*/  STS [R249.X4+0x2128], R64 ;  /* 0x00212840f9007388 */ /* 0x0001e20000004800 */
[----:B------:R-:W-:Y:S02]  /*96c0*/  FMUL.FTZ R222, R86, R67 ;  /* 0x0000004356de7220 */ /* 0x000fe40000410000 */
[----:B------:R-:W-:Y:S02]  /*96d0*/  FMUL.FTZ R66, R97, R80 ;  /* 0x0000005061427220 */ /* 0x000fe40000410000 */
[----:B------:R-:W-:Y:S01]  /*96e0*/  FADD.FTZ R196, -R202, R65 ;  /* 0x00000041cac47221 */ /* 0x000fe20000010100 */
[----:B------:R1:W-:Y:S01]  /*96f0*/  STS [R249.X4+0x213c], R222 ;  /* 0x00213cdef9007388 */ /* 0x0003e20000004800 */
[----:B------:R-:W-:-:S02]  /*9700*/  FMUL.FTZ R223, R211, R85 ;  /* 0x00000055d3df7220 */ /* 0x000fc40000410000 */
[----:B------:R-:W-:Y:S02]  /*9710*/  FMUL.FTZ R186, R186, R67 ;  /* 0x00000043baba7220 */ /* 0x000fe40000410000 */
[----:B0-----:R-:W-:Y:S02]  /*9720*/  FFMA.FTZ R64, R188, R220, RZ ;  /* 0x000000dcbc407223 */ /* 0x001fe400000100ff */
[----:B------:R-:W-:Y:S02]  /*9730*/  FMUL.FTZ R231, R11, R66 ;  /* 0x000000420be77220 */ /* 0x000fe40000410000 */
[----:B------:R-:W-:Y:S02]  /*9740*/  FFMA.FTZ R67, R196, R223, R64 ;  /* 0x000000dfc4437223 */ /* 0x000fe40000010040 */
[----:B-1----:R-:W-:Y:S02]  /*9750*/  FMUL.FTZ R222, R209, R82 ;  /* 0x00000052d1de7220 */ /* 0x002fe40000410000 */
[----:B------:R-:W-:-:S02]  /*9760*/  FFMA.FTZ R64, R200, R177, R231 ;  /* 0x000000b1c8407223 */ /* 0x000fc400000100e7 */
[----:B------:R-:W-:Y:S02]  /*9770*/  FMUL.FTZ R227, R207, R83 ;  /* 0x00000053cfe37220 */ /* 0x000fe40000410000 */
[----:B------:R-:W-:Y:S02]  /*9780*/  FFMA.FTZ R67, R190, R222, R67 ;  /* 0x000000debe437223 */ /* 0x000fe40000010043 */
[----:B------:R-:W-:Y:S02]  /*9790*/  FMUL.FTZ R202, R8, R229 ;  /* 0x000000e508ca7220 */ /* 0x000fe40000410000 */
[----:B------:R-:W-:Y:S02]  /*97a0*/  FADD.FTZ R200, -R231, R64 ;  /* 0x00000040e7c87221 */ /* 0x000fe40000010100 */
[----:B------:R-:W-:Y:S02]  /*97b0*/  FMUL.FTZ R224, R205, R80 ;  /* 0x00000050cde07220 */ /* 0x000fe40000410000 */
[----:B------:R-:W-:-:S02]  /*97c0*/  FFMA.FTZ R229, R192, R227, R67 ;  /* 0x000000e3c0e57223 */ /* 0x000fc40000010043 */
[----:B------:R-:W-:Y:S02]  /*97d0*/  FFMA.FTZ R67, R221, R132, R202 ;  /* 0x00000084dd437223 */ /* 0x000fe400000100ca */
[----:B------:R-:W-:Y:S02]  /*97e0*/  FMUL.FTZ R221, R203, R81 ;  /* 0x00000051cbdd7220 */ /* 0x000fe40000410000 */
[----:B------:R-:W-:Y:S02]  /*97f0*/  FFMA.FTZ R229, R200, R224, R229 ;  /* 0x000000e0c8e57223 */ /* 0x000fe400000100e5 */
[----:B------:R-:W-:Y:S02]  /*9800*/  FMUL.FTZ R128, R187, R72 ;  /* 0x00000048bb807220 */ /* 0x000fe40000410000 */
[----:B------:R-:W-:Y:S02]  /*9810*/  FMUL.FTZ R226, R201, R78 ;  /* 0x0000004ec9e27220 */ /* 0x000fe40000410000 */
[----:B------:R-:W-:-:S02]  /*9820*/  FFMA.FTZ R229, R194, R221, R229 ;  /* 0x000000ddc2e57223 */ /* 0x000fc400000100e5 */
[----:B------:R-:W-:Y:S02]  /*9830*/  FMUL.FTZ R204, R89, R128 ;  /* 0x0000008059cc7220 */ /* 0x000fe40000410000 */
[----:B------:R-:W-:Y:S02]  /*9840*/  FMUL.FTZ R66, R179, R76 ;  /* 0x0000004cb3427220 */ /* 0x000fe40000410000 */
[----:B------:R-:W-:Y:S01]  /*9850*/  FADD.FTZ R202, -R202, R67 ;  /* 0x00000043caca7221 */ /* 0x000fe20000010100 */
[----:B------:R0:W-:Y:S01]  /*9860*/  STS [R249.X4+0x2130], R204 ;  /* 0x002130ccf9007388 */ /* 0x0001e20000004800 */
[----:B------:R-:W-:Y:S02]  /*9870*/  FMUL.FTZ R231, R197, R79 ;  /* 0x0000004fc5e77220 */ /* 0x000fe40000410000 */
[----:B------:R-:W-:Y:S02]  /*9880*/  FFMA.FTZ R229, R198, R226, R229 ;  /* 0x000000e2c6e57223 */ /* 0x000fe400000100e5 */
[----:B------:R-:W-:-:S02]  /*9890*/  FMUL.FTZ R232, R91, R74 ;  /* 0x0000004a5be87220 */ /* 0x000fc40000410000 */
[----:B------:R-:W-:Y:S02]  /*98a0*/  FMUL.FTZ R233, R181, R77 ;  /* 0x0000004db5e97220 */ /* 0x000fe40000410000 */
[----:B------:R-:W-:Y:S02]  /*98b0*/  FMUL.FTZ R228, R93, R66 ;  /* 0x000000425de47220 */ /* 0x000fe40000410000 */
[----:B0-----:R-:W-:Y:S02]  /*98c0*/  FADD.FTZ R204, -R219, R130 ;  /* 0x00000082dbcc7221 */ /* 0x001fe40000010100 */
[----:B------:R-:W-:Y:S01]  /*98d0*/  FFMA.FTZ R229, R202, R231, R229 ;  /* 0x000000e7cae57223 */ /* 0x000fe200000100e5 */
[----:B------:R0:W-:Y:S01]  /*98e0*/  STS [R249.X4+0x2120], R228 ;  /* 0x002120e4f9007388 */ /* 0x0001e20000004800 */
[----:B------:R-:W-:Y:S02]  /*98f0*/  FMUL.FTZ R219, R5, R232 ;  /* 0x000000e805db7220 */ /* 0x000fe40000410000 */
[----:B------:R-:W-:-:S02]  /*9900*/  FMUL.FTZ R230, R92, R233 ;  /* 0x000000e95ce67220 */ /* 0x000fc40000410000 */
[----:B------:R-:W-:Y:S02]  /*9910*/  FFMA.FTZ R229, R204, R66, R229 ;  /* 0x00000042cce57223 */ /* 0x000fe400000100e5 */
[----:B------:R-:W-:Y:S01]  /*9920*/  FFMA.FTZ R66, R208, R131, R219 ;  /* 0x00000083d0427223 */ /* 0x000fe200000100db */
[----:B------:R1:W-:Y:S01]  /*9930*/  STS [R249.X4+0x2124], R230 ;  /* 0x002124e6f9007388 */ /* 0x0003e20000004800 */
[----:B------:R-:W-:Y:S02]  /*9940*/  FMUL.FTZ R232, R95, R226 ;  /* 0x000000e25fe87220 */ /* 0x000fe40000410000 */
[----:B0-----:R-:W-:Y:S02]  /*9950*/  FMUL.FTZ R228, R97, R224 ;  /* 0x000000e061e47220 */ /* 0x001fe40000410000 */
[----:B------:R-:W-:Y:S01]  /*9960*/  FMUL.FTZ R224, R99, R222 ;  /* 0x000000de63e07220 */ /* 0x000fe20000410000 */
[----:B------:R-:W-:Y:S01]  /*9970*/  STS [R249.X4+0x2118], R232 ;  /* 0x002118e8f9007388 */ /* 0x000fe20000004800 */
[----:B------:R-:W-:Y:S01]  /*9980*/  FMUL.FTZ R234, R94, R231 ;  /* 0x000000e75eea7220 */ /* 0x000fe20000410000 */
[----:B------:R-:W-:Y:S01]  /*9990*/  IADD3 R231, R172, 0x1c0, RZ ;  /* 0x000001c0ace77810 */ /* 0x000fe20007ffe0ff */
[----:B------:R-:W-:Y:S01]  /*99a0*/  FMUL.FTZ R226, R98, R227 ;  /* 0x000000e362e27220 */ /* 0x000fe20000410000 */
[----:B------:R-:W-:Y:S01]  /*99b0*/  STS [R249.X4+0x2110], R228 ;  /* 0x002110e4f9007388 */ /* 0x000fe20000004800 */
[----:B-1----:R-:W-:Y:S01]  /*99c0*/  FMUL.FTZ R230, R96, R221 ;  /* 0x000000dd60e67220 */ /* 0x002fe20000410000 */
[----:B------:R-:W-:Y:S01]  /*99d0*/  IADD3 R221, R172, 0x80, RZ ;  /* 0x00000080acdd7810 */ /* 0x000fe20007ffe0ff */
[----:B------:R-:W-:Y:S01]  /*99e0*/  FMUL.FTZ R222, R100, R223 ;  /* 0x000000df64de7220 */ /* 0x000fe20000410000 */
[----:B------:R-:W-:Y:S01]  /*99f0*/  STS [R249.X4+0x211c], R234 ;  /* 0x00211ceaf9007388 */ /* 0x000fe20000004800 */
[----:B------:R-:W-:Y:S01]  /*9a00*/  FMUL.FTZ R220, R101, R220 ;  /* 0x000000dc65dc7220 */ /* 0x000fe20000410000 */
[----:B------:R-:W-:Y:S01]  /*9a10*/  IADD3 R223, R172, 0xc0, RZ ;  /* 0x000000c0acdf7810 */ /* 0x000fe20007ffe0ff */
[----:B------:R-:W-:Y:S01]  /*9a20*/  FFMA.FTZ R229, R206, R233, R229 ;  /* 0x000000e9cee57223 */ /* 0x000fe200000100e5 */
[----:B------:R-:W-:Y:S01]  /*9a30*/  STS [R249.X4+0x2114], R230 ;  /* 0x002114e6f9007388 */ /* 0x000fe20000004800 */
[----:B------:R-:W-:Y:S01]  /*9a40*/  FADD.FTZ R208, -R219, R66 ;  /* 0x00000042dbd07221 */ /* 0x000fe20000010100 */
[----:B------:R-:W-:Y:S01]  /*9a50*/  IADD3 R227, R172, 0x140, RZ ;  /* 0x00000140ace37810 */ /* 0x000fe20007ffe0ff */
[----:B------:R-:W-:Y:S01]  /*9a60*/  FMUL.FTZ R219, R88, R73 ;  /* 0x0000004958db7220 */ /* 0x000fe20000410000 */
[----:B------:R0:W-:Y:S01]  /*9a70*/  STS [R249.X4+0x210c], R226 ;  /* 0x00210ce2f9007388 */ /* 0x0001e20000004800 */
[----:B------:R-:W-:Y:S01]  /*9a80*/  FFMA.FTZ R229, R208, R214, R229 ;  /* 0x000000d6d0e57223 */ /* 0x000fe200000100e5 */
[----:B------:R-:W-:Y:S01]  /*9a90*/  IADD3 R233, R172, 0x240, RZ ;  /* 0x00000240ace97810 */ /* 0x000fe20007ffe0ff */
[----:B------:R-:W-:Y:S01]  /*9aa0*/  FMUL.FTZ R214, R2, R219 ;  /* 0x000000db02d67220 */ /* 0x000fe20000410000 */
[----:B------:R-:W-:Y:S01]  /*9ab0*/  STS [R249.X4+0x2108], R224 ;  /* 0x002108e0f9007388 */ /* 0x000fe20000004800 */
[----:B------:R-:W-:Y:S01]  /*9ac0*/  FFMA.FTZ R229, R210, R129, R229 ;  /* 0x00000081d2e57223 */ /* 0x000fe200000100e5 */
[----:B------:R-:W-:Y:S01]  /*9ad0*/  IADD3 R219, R172, 0x40, RZ ;  /* 0x00000040acdb7810 */ /* 0x000fe20007ffe0ff */
[----:B------:R-:W-:Y:S01]  /*9ae0*/  FFMA.FTZ R129, R217, R182, R214 ;  /* 0x000000b6d9817223 */ /* 0x000fe200000100d6 */
[----:B------:R-:W-:Y:S01]  /*9af0*/  STS [R249.X4+0x2104], R222 ;  /* 0x002104def9007388 */ /* 0x000fe20000004800 */
[----:B------:R-:W-:Y:S01]  /*9b00*/  FFMA.FTZ R229, R212, R128, R229 ;  /* 0x00000080d4e57223 */ /* 0x000fe200000100e5 */
[----:B0-----:R-:W-:Y:S01]  /*9b10*/  LEA.HI.SX32 R226, R235, R172, 0x1b ;  /* 0x000000acebe27211 */ /* 0x001fe200078fdaff */
[----:B------:R-:W-:Y:S01]  /*9b20*/  FADD.FTZ R214, -R214, R129 ;  /* 0x00000081d6d67221 */ /* 0x000fe20000010100 */
[----:B------:R0:W-:Y:S01]  /*9b30*/  STS [R249.X4+0x2100], R220 ;  /* 0x002100dcf9007388 */ /* 0x0001e20000004800 */
[----:B------:R-:W-:Y:S01]  /*9b40*/  FMUL.FTZ R128, R69, R216 ;  /* 0x000000d845807220 */ /* 0x000fe20000410000 */
[----:B------:R-:W-:Y:S01]  /*9b50*/  LEA.HI.SX32 R216, R219, R172, 0x1b ;  /* 0x000000acdbd87211 */ /* 0x000fe200078fdaff */
[----:B------:R-:W-:Y:S01]  /*9b60*/  FFMA.FTZ R217, R214, R225, R229 ;  /* 0x000000e1d6d97223 */ /* 0x000fe200000100e5 */
[----:B------:R-:W-:Y:S01]  /*9b70*/  BAR.SYNC.DEFER_BLOCKING 0x0 ;  /* 0x0000000000007b1d */ /* 0x000fe20000010000 */
[C---:B------:R-:W-:Y:S01]  /*9b80*/  IADD3 R225, R172.reuse, 0x100, RZ ;  /* 0x00000100ace17810 */ /* 0x040fe20007ffe0ff */
[----:B------:R-:W-:Y:S01]  /*9b90*/  FMUL.FTZ R132, R59, R132 ;  /* 0x000000843b847220 */ /* 0x000fe20000410000 */
[----:B------:R-:W-:Y:S01]  /*9ba0*/  IADD3 R229, R172, 0x180, RZ ;  /* 0x00000180ace57810 */ /* 0x000fe20007ffe0ff */
[----:B------:R-:W-:Y:S01]  /*9bb0*/  FFMA.FTZ R217, R215, R218, R217 ;  /* 0x000000dad7d97223 */ /* 0x000fe200000100d9 */
[----:B------:R-:W-:Y:S01]  /*9bc0*/  LEA.HI.SX32 R218, R221, R172, 0x1b ;  /* 0x000000acddda7211 */ /* 0x000fe200078fdaff */
[----:B------:R-:W-:Y:S01]  /*9bd0*/  FMUL.FTZ R66, R55, R66 ;  /* 0x0000004237427220 */ /* 0x000fe20000410000 */
[-C--:B------:R-:W-:Y:S01]  /*9be0*/  LEA.HI.SX32 R219, R223, R172.reuse, 0x1b ;  /* 0x000000acdfdb7211 */ /* 0x080fe200078fdaff */
[----:B------:R-:W-:Y:S01]  /*9bf0*/  FMUL.FTZ R250, R68, R65 ;  /* 0x0000004144fa7220 */ /* 0x000fe20000410000 */
[----:B0-----:R-:W-:Y:S01]  /*9c00*/  LEA.HI.SX32 R220, R225, R172, 0x1b ;  /* 0x000000ace1dc7211 */ /* 0x001fe200078fdaff */
[----:B------:R-:W-:Y:S01]  /*9c10*/  FMUL.FTZ R178, R63, R178 ;  /* 0x000000b23fb27220 */ /* 0x000fe20000410000 */
[----:B------:R-:W-:Y:S01]  /*9c20*/  LEA.HI.SX32 R221, R227, R172, 0x1b ;  /* 0x000000ace3dd7211 */ /* 0x000fe200078fdaff */
[----:B------:R-:W-:Y:S01]  /*9c30*/  FMUL.FTZ R64, R61, R64 ;  /* 0x000000403d407220 */ /* 0x000fe20000410000 */
[----:B------:R-:W-:Y:S01]  /*9c40*/  LEA.HI.SX32 R222, R229, R172, 0x1b ;  /* 0x000000ace5de7211 */ /* 0x000fe200078fdaff */
[----:B------:R-:W-:Y:S01]  /*9c50*/  FMUL.FTZ R130, R57, R130 ;  /* 0x0000008239827220 */ /* 0x000fe20000410000 */
[----:B------:R-:W-:Y:S01]  /*9c60*/  LEA.HI.SX32 R223, R231, R172, 0x1b ;  /* 0x000000ace7df7211 */ /* 0x000fe200078fdaff */
[----:B------:R-:W-:Y:S01]  /*9c70*/  FMUL.FTZ R182, R53, R182 ;  /* 0x000000b635b67220 */ /* 0x000fe20000410000 */
[----:B------:R-:W-:-:S02]  /*9c80*/  LEA.HI.SX32 R224, R247, R172, 0x1b ;  /* 0x000000acf7e07211 */ /* 0x000fc400078fdaff */
[-C--:B------:R-:W-:Y:S02]  /*9c90*/  LEA.HI.SX32 R225, R233, R172.reuse, 0x1b ;  /* 0x000000ace9e17211 */ /* 0x080fe400078fdaff */
[-C--:B------:R-:W-:Y:S02]  /*9ca0*/  LEA.HI.SX32 R227, R237, R172.reuse, 0x1b ;  /* 0x000000acede37211 */ /* 0x080fe400078fdaff */
[-C--:B------:R-:W-:Y:S01]  /*9cb0*/  LEA.HI.SX32 R228, R239, R172.reuse, 0x1b ;  /* 0x000000acefe47211 */ /* 0x080fe200078fdaff */
[----:B------:R-:W0:Y:S01]  /*9cc0*/  LDS R247, [R248.X4+0x2100] ;  /* 0x00210000f8f77984 */ /* 0x000e220000004800 */
[-C--:B------:R-:W-:Y:S02]  /*9cd0*/  LEA.HI.SX32 R229, R241, R172.reuse, 0x1b ;  /* 0x000000acf1e57211 */ /* 0x080fe400078fdaff */
[-C--:B------:R-:W-:Y:S01]  /*9ce0*/  LEA.HI.SX32 R230, R243, R172.reuse, 0x1b ;  /* 0x000000acf3e67211 */ /* 0x080fe200078fdaff */
[----:B------:R-:W1:Y:S01]  /*9cf0*/  LDS R232, [R216.X4+0x2200] ;  /* 0x00220000d8e87984 */ /* 0x000e620000004800 */
[----:B------:R-:W-:-:S02]  /*9d00*/  LEA.HI.SX32 R231, R245, R172, 0x1b ;  /* 0x000000acf5e77211 */ /* 0x000fc400078fdaff */
[----:B------:R-:W-:Y:S01]  /*9d10*/  MOV R65, UR29 ;  /* 0x0000001d00417c02 */ /* 0x000fe20008000f00 */
        /* <DEDUP_REMOVED lines=17> */
[----:B-----5:R-:W-:Y:S01]  /*9e30*/  FMUL.FTZ R128, R58, R67 ;  /* 0x000000433a807220 */ /* 0x020fe20000410000 */
[----:B------:R-:W-:-:S02]  /*9e40*/  HFMA2.MMA R67, -RZ, RZ, 0, 0 ;  /* 0x00000000ff437435 */ /* 0x000fc400000001ff */
[----:B------:R5:W-:Y:S01]  /*9e50*/  STS [R249.X4+0x3188], R178 ;  /* 0x003188b2f9007388 */ /* 0x000be20000004800 */
[----:B-1----:R-:W-:Y:S01]  /*9e60*/  FMUL.FTZ R132, R52, R129 ;  /* 0x0000008134847220 */ /* 0x002fe20000410000 */
[----:B------:R-:W-:Y:S02]  /*9e70*/  MOV R129, UR29 ;  /* 0x0000001d00817c02 */ /* 0x000fe40008000f00 */
[----:B------:R1:W-:Y:S01]  /*9e80*/  STS [R249.X4+0x3190], R64 ;  /* 0x00319040f9007388 */ /* 0x0003e20000004800 */
[----:B--2---:R-:W-:-:S03]  /*9e90*/  MOV R66, R172 ;  /* 0x000000ac00427202 */ /* 0x004fc60000000f00 */
[----:B------:R2:W-:Y:S01]  /*9ea0*/  STS [R249.X4+0x319c], R128 ;  /* 0x00319c80f9007388 */ /* 0x0005e20000004800 */
[----:B-----5:R-:W-:-:S03]  /*9eb0*/  FMUL.FTZ R178, R54, R195 ;  /* 0x000000c336b27220 */ /* 0x020fc60000410000 */
[----:B------:R5:W-:Y:S01]  /*9ec0*/  STS [R249.X4+0x31a0], R130 ;  /* 0x0031a082f9007388 */ /* 0x000be20000004800 */
[----:B-1----:R-:W-:-:S03]  /*9ed0*/  IMAD.WIDE.U32 R64, R65, c[0x0][0x298], R66 ;  /* 0x0000a60041407a25 */ /* 0x002fc600078e0042 */
[----:B------:R1:W-:Y:S01]  /*9ee0*/  STS [R249.X4+0x31ac], R178 ;  /* 0x0031acb2f9007388 */ /* 0x0003e20000004800 */
[----:B------:R-:W-:Y:S01]  /*9ef0*/  IMAD.WIDE.U32 R66, R129, c[0x0][0x2b8], R66 ;  /* 0x0000ae0081427a25 */ /* 0x000fe200078e0042 */
[----:B------:R-:W-:Y:S02]  /*9f00*/  MOV R129, UR25 ;  /* 0x0000001900817c02 */ /* 0x000fe40008000f00 */
[----:B------:R0:W-:Y:S01]  /*9f10*/  STS [R249.X4+0x3184], R250 ;  /* 0x003184faf9007388 */ /* 0x0001e20000004800 */
[----:B------:R-:W-:Y:S01]  /*9f20*/  IADD3 R65, R65, UR30, RZ ;  /* 0x0000001e41417c10 */ /* 0x000fe2000fffe0ff */
[----:B--2---:R-:W-:Y:S01]  /*9f30*/  FMUL.FTZ R128, R50, R193 ;  /* 0x000000c132807220 */ /* 0x004fe20000410000 */
[----:B------:R-:W-:Y:S01]  /*9f40*/  IADD3 R67, R67, UR34, RZ ;  /* 0x0000002243437c10 */ /* 0x000fe2000fffe0ff */
[----:B-----5:R-:W-:Y:S01]  /*9f50*/  IMAD R130, R173, c[0x0][0x2c0], RZ ;  /* 0x0000b000ad827a24 */ /* 0x020fe200078e02ff */
[----:B------:R-:W-:Y:S01]  /*9f60*/  STS [R249.X4+0x318c], R252 ;  /* 0x00318cfcf9007388 */ /* 0x000fe20000004800 */
[----:B-1----:R-:W-:Y:S01]  /*9f70*/  IADD3 R178, -R129, c[0x0][0x168], -R172 ;  /* 0x00005a0081b27a10 */ /* 0x002fe20007ffe9ac */
[----:B------:R-:W-:-:S02]  /*9f80*/  IMAD.WIDE.U32 R64, R175, c[0x0][0x2a0], R64 ;  /* 0x0000a800af407a25 */ /* 0x000fc400078e0040 */
[----:B------:R1:W-:Y:S01]  /*9f90*/  STS [R249.X4+0x31bc], R128 ;  /* 0x0031bc80f9007388 */ /* 0x0003e20000004800 */
[----:B------:R-:W-:Y:S01]  /*9fa0*/  ISETP.GE.AND P0, PT, R178, 0x1, PT ;  /* 0x00000001b200780c */ /* 0x000fe20003f06270 */
[----:B0-----:R-:W-:Y:S02]  /*9fb0*/  FMUL.FTZ R250, R56, R131 ;  /* 0x0000008338fa7220 */ /* 0x001fe40000410000 */
[C---:B------:R-:W-:Y:S01]  /*9fc0*/  IMAD R193, R175.reuse, c[0x0][0x2c4], R130 ;  /* 0x0000b100afc17a24 */ /* 0x040fe200078e0282 */
[----:B------:R0:W-:Y:S01]  /*9fd0*/  STS [R249.X4+0x3194], R133 ;  /* 0x00319485f9007388 */ /* 0x0001e20000004800 */
[----:B------:R-:W-:-:S03]  /*9fe0*/  IMAD.WIDE.U32 R66, R175, c[0x0][0x2c0], R66 ;  /* 0x0000b000af427a25 */ /* 0x000fc600078e0042 */
[----:B------:R0:W-:Y:S01]  /*9ff0*/  STS [R249.X4+0x31a4], R250 ;  /* 0x0031a4faf9007388 */ /* 0x0001e20000004800 */
[----:B-1----:R-:W-:Y:S01]  /*a000*/  IMAD R128, R173, c[0x0][0x2a0], RZ ;  /* 0x0000a800ad807a24 */ /* 0x002fe200078e02ff */
[----:B------:R-:W-:Y:S02]  /*a010*/  IADD3 R193, R67, R193, RZ ;  /* 0x000000c143c17210 */ /* 0x000fe40007ffe0ff */
[----:B------:R0:W-:Y:S01]  /*a020*/  STS [R249.X4+0x31b0], R182 ;  /* 0x0031b0b6f9007388 */ /* 0x0001e20000004800 */
[----:B------:R-:W-:Y:S01]  /*a030*/  IMAD R177, R175, c[0x0][0x2a4], R128 ;  /* 0x0000a900afb17a24 */ /* 0x000fe200078e0280 */
[----:B------:R-:W-:Y:S02]  /*a040*/  IADD3 R128, P1, R64, UR25, RZ ;  /* 0x0000001940807c10 */ /* 0x000fe4000ff3e0ff */
[----:B------:R0:W-:Y:S01]  /*a050*/  STS [R249.X4+0x31b4], R132 ;  /* 0x0031b484f9007388 */ /* 0x0001e20000004800 */
[----:B------:R-:W-:Y:S01]  /*a060*/  IMAD.IADD R177, R65, 0x1, R177 ;  /* 0x0000000141b17824 */ /* 0x000fe200078e02b1 */
[----:B------:R-:W-:-:S02]  /*a070*/  IADD3 R130, P2, R66, UR25, RZ ;  /* 0x0000001942827c10 */ /* 0x000fc4000ff5e0ff */
[----:B------:R0:W-:Y:S02]  /*a080*/  STS [R249.X4+0x31b8], R180 ;  /* 0x0031b8b4f9007388 */ /* 0x0001e40000004800 */
[----:B------:R-:W-:Y:S02]  /*a090*/  IADD3.X R129, R177, UR39, RZ, P1, !PT ;  /* 0x00000027b1817c10 */ /* 0x000fe40008ffe4ff */
[----:B------:R-:W-:Y:S01]  /*a0a0*/  IADD3.X R131, R193, UR39, RZ, P2, !PT ;  /* 0x00000027c1837c10 */ /* 0x000fe200097fe4ff */
[----:B------:R-:W-:Y:S06]  /*a0b0*/  BAR.SYNC.DEFER_BLOCKING 0x0 ;  /* 0x0000000000007b1d */ /* 0x000fec0000010000 */
[----:B------:R-:W-:Y:S05]  /*a0c0*/  @!P0 BRA `(.L_x_3590) ;  /* 0x0000012000008947 */ /* 0x000fea0003800000 */
[----:B0--34-:R-:W0:Y:S01]  /*a0d0*/  LDS R195, [R248.X4+0x3180] ;  /* 0x00318000f8c37984 */ /* 0x019e220000004800 */
        /* <DEDUP_REMOVED lines=17> */
.L_x_3590:
[----:B0--34-:R-:W-:Y:S05]  /*a1f0*/  BSYNC B0 ;  /* 0x0000000000007941 */ /* 0x019fea0003800000 */
.L_x_3589:
[----:B-1----:R0:W1:Y:S01]  /*a200*/  LDS R133, [R216.X4+0x3280] ;  /* 0x00328000d8857984 */ /* 0x0020620000004800 */
        /* <DEDUP_REMOVED lines=22> */
[----:B0-----:R-:W-:-:S05]  /*a370*/  MOV R177, UR40 ;  /* 0x0000002800b17c02 */ /* 0x001fca0008000f00 */
[----:B------:R-:W-:-:S04]  /*a380*/  IMAD.WIDE.U32 R130, R177, c[0x0][0x2b0], R130 ;  /* 0x0000ac00b1827a25 */ /* 0x000fc800078e0082 */
[----:B------:R-:W-:Y:S01]  /*a390*/  IMAD.WIDE.U32 R66, R177, c[0x0][0x2d0], R66 ;  /* 0x0000b400b1427a25 */ /* 0x000fe200078e0042 */
[----:B------:R-:W-:-:S04]  /*a3a0*/  IADD3 R131, R131, UR34, RZ ;  /* 0x0000002283837c10 */ /* 0x000fc8000fffe0ff */
[----:B------:R-:W-:Y:S01]  /*a3b0*/  IADD3 R67, R67, UR30, RZ ;  /* 0x0000001e43437c10 */ /* 0x000fe2000fffe0ff */
[----:B------:R0:W-:Y:S04]  /*a3c0*/  RED.E.ADD.F32.FTZ.RN.STRONG.GPU [R130.64+-0xf00], R232 ;  /* 0xfff100e88200798e */ /* 0x0001e8000c10e7a0 */
[----:B-1----:R0:W-:Y:S02]  /*a3d0*/  RED.E.ADD.F32.FTZ.RN.STRONG.GPU [R66.64+-0xf00], R133 ;  /* 0xfff100854200798e */ /* 0x0021e4000c10e7a0 */
.L_x_3592:
[----:B0-----:R-:W-:Y:S05]  /*a3e0*/  BSYNC B0 ;  /* 0x0000000000007941 */ /* 0x001fea0003800000 */
.L_x_3591:
[----:B------:R-:W-:Y:S01]  /*a3f0*/  USHF.L.U32 UR31, UR26, 0x2, URZ ;  /* 0x000000021a1f7899 */ /* 0x000fe2000800063f */
[----:B------:R-:W-:Y:S01]  /*a400*/  ISETP.GE.AND P6, PT, R178, 0x81, PT ;  /* 0x00000081b200780c */ /* 0x000fe20003fc6270 */
[----:B------:R-:W-:Y:S01]  /*a410*/  USHF.L.U64.HI UR35, UR26, 0x2, UR27 ;  /* 0x000000021a237899 */ /* 0x000fe2000801021b */
[----:B------:R-:W-:Y:S01]  /*a420*/  MOV R131, UR40 ;  /* 0x0000002800837c02 */ /* 0x000fe20008000f00 */
[----:B------:R-:W-:Y:S01]  /*a430*/  BSSY B0, `(.L_x_3593) ;  /* 0x0000015000007945 */ /* 0x000fe20003800000 */
[----:B------:R-:W-:Y:S01]  /*a440*/  FADD.FTZ R186, R217, R186 ;  /* 0x000000bad9ba7221 */ /* 0x000fe20000010000 */
[----:B------:R-:W-:-:S02]  /*a450*/  IADD3 R66, P0, R128, UR31, RZ ;  /* 0x0000001f80427c10 */ /* 0x000fc4000ff1e0ff */
[----:B------:R-:W-:Y:S02]  /*a460*/  IADD3 R64, P1, R64, UR31, RZ ;  /* 0x0000001f40407c10 */ /* 0x000fe4000ff3e0ff */
[----:B------:R-:W-:Y:S02]  /*a470*/  IADD3.X R67, R129, UR35, RZ, P0, !PT ;  /* 0x0000002381437c10 */ /* 0x000fe400087fe4ff */
[----:B------:R-:W-:Y:S02]  /*a480*/  MOV R129, UR40 ;  /* 0x0000002800817c02 */ /* 0x000fe40008000f00 */
[----:B------:R-:W-:Y:S02]  /*a490*/  IADD3.X R65, R65, UR35, RZ, P1, !PT ;  /* 0x0000002341417c10 */ /* 0x000fe40008ffe4ff */
[C---:B------:R-:W-:Y:S01]  /*a4a0*/  ISETP.GE.AND P0, PT, R178.reuse, 0xc1, PT ;  /* 0x000000c1b200780c */ /* 0x040fe20003f06270 */
[----:B------:R-:W-:Y:S01]  /*a4b0*/  IMAD.WIDE.U32 R66, R129, c[0x0][0x2b0], R66 ;  /* 0x0000ac0081427a25 */ /* 0x000fe200078e0042 */
[C---:B------:R-:W-:Y:S01]  /*a4c0*/  ISETP.GE.AND P1, PT, R178.reuse, 0x101, PT ;  /* 0x00000101b200780c */ /* 0x040fe20003f26270 */
[----:B------:R0:W2:Y:S01]  /*a4d0*/  LDS R129, [R218.X4+0x3380] ;  /* 0x00338000da817984 */ /* 0x0000a20000004800 */
        /* <DEDUP_REMOVED lines=8> */
[----:B0-----:R0:W-:Y:S04]  /*a560*/  RED.E.ADD.F32.FTZ.RN.STRONG.GPU [R66.64+-0xe00], R233 ;  /* 0xfff200e94200798e */ /* 0x0011e8000c10e7a0 */
[----:B--2---:R0:W-:Y:S02]  /*a570*/  RED.E.ADD.F32.FTZ.RN.STRONG.GPU [R64.64+-0xe00], R129 ;  /* 0xfff200814000798e */ /* 0x0041e4000c10e7a0 */
.L_x_3594:
[----:B0-----:R-:W-:Y:S05]  /*a580*/  BSYNC B0 ;  /* 0x0000000000007941 */ /* 0x001fea0003800000 */
.L_x_3593:
[----:B------:R-:W0:Y:S01]  /*a590*/  LDS R219, [R219.X4+0x3480] ;  /* 0x00348000dbdb7984 */ /* 0x000e220000004800 */
[----:B------:R-:W-:Y:S01]  /*a5a0*/  BSSY B0, `(.L_x_3595) ;  /* 0x0000004000007945 */ /* 0x000fe20003800000 */
[----:B------:R-:W-:Y:S05]  /*a5b0*/  @!P0 BRA `(.L_x_3596) ;  /* 0x0000002000008947 */ /* 0x000fea0003800000 */
[----:B------:R3:W-:Y:S04]  /*a5c0*/  RED.E.ADD.F32.FTZ.RN.STRONG.GPU [R66.64+-0xd00], R234 ;  /* 0xfff300ea4200798e */ /* 0x0007e8000c10e7a0 */
[----:B0-----:R3:W-:Y:S02]  /*a5d0*/  RED.E.ADD.F32.FTZ.RN.STRONG.GPU [R64.64+-0xd00], R219 ;  /* 0xfff300db4000798e */ /* 0x0017e4000c10e7a0 */
.L_x_3596:
[----:B------:R-:W-:Y:S05]  /*a5e0*/  BSYNC B0 ;  /* 0x0000000000007941 */ /* 0x000fea0003800000 */
.L_x_3595:
[----:B--2---:R2:W4:Y:S01]  /*a5f0*/  LDS R129, [R220.X4+0x3580] ;  /* 0x00358000dc817984 */ /* 0x0045220000004800 */
[----:B------:R-:W-:Y:S01]  /*a600*/  BSSY B0, `(.L_x_3597) ;  /* 0x0000004000007945 */ /* 0x000fe20003800000 */
[----:B------:R-:W-:Y:S05]  /*a610*/  @!P1 BRA `(.L_x_3598) ;  /* 0x0000002000009947 */ /* 0x000fea0003800000 */
[----:B------:R2:W-:Y:S04]  /*a620*/  RED.E.ADD.F32.FTZ.RN.STRONG.GPU [R66.64+-0xc00], R235 ;  /* 0xfff400eb4200798e */ /* 0x0005e8000c10e7a0 */
[----:B----4-:R2:W-:Y:S02]  /*a630*/  RED.E.ADD.F32.FTZ.RN.STRONG.GPU [R64.64+-0xc00], R129 ;  /* 0xfff400814000798e */ /* 0x0105e4000c10e7a0 */
.L_x_3598:
[----:B------:R-:W-:Y:S05]  /*a640*/  BSYNC B0 ;  /* 0x0000000000007941 */ /* 0x000fea0003800000 */
.L_x_3597:
[----:B------:R-:W2:Y:S01]  /*a650*/  LDS R221, [R221.X4+0x3680] ;  /* 0x00368000dddd7984 */ /* 0x000ea20000004800 */
[----:B------:R-:W-:Y:S01]  /*a660*/  BSSY B0, `(.L_x_3599) ;  /* 0x0000004000007945 */ /* 0x000fe20003800000 */
[----:B------:R-:W-:Y:S05]  /*a670*/  @!P2 BRA `(.L_x_3600) ;  /* 0x000000200000a947 */ /* 0x000fea0003800000 */
[----:B------:R3:W-:Y:S04]  /*a680*/  RED.E.ADD.F32.FTZ.RN.STRONG.GPU [R66.64+-0xb00], R236 ;  /* 0xfff500ec4200798e */ /* 0x0007e8000c10e7a0 */
[----:B--2---:R3:W-:Y:S02]  /*a690*/  RED.E.ADD.F32.FTZ.RN.STRONG.GPU [R64.64+-0xb00], R221 ;  /* 0xfff500dd4000798e */ /* 0x0047e4000c10e7a0 */
.L_x_3600:
[----:B------:R-:W-:Y:S05]  /*a6a0*/  BSYNC B0 ;  /* 0x0000000000007941 */ /* 0x000fea0003800000 */
.L_x_3599:
[----:B--2-4-:R2:W4:Y:S01]  /*a6b0*/  LDS R129, [R222.X4+0x3780] ;  /* 0x00378000de817984 */ /* 0x0145220000004800 */
[----:B------:R-:W-:Y:S01]  /*a6c0*/  BSSY B0, `(.L_x_3601) ;  /* 0x0000004000007945 */ /* 0x000fe20003800000 */
[----:B------:R-:W-:Y:S05]  /*a6d0*/  @!P3 BRA `(.L_x_3602) ;  /* 0x000000200000b947 */ /* 0x000fea0003800000 */
[----:B------:R2:W-:Y:S04]  /*a6e0*/  RED.E.ADD.F32.FTZ.RN.STRONG.GPU [R66.64+-0xa00], R237 ;  /* 0xfff600ed4200798e */ /* 0x0005e8000c10e7a0 */
[----:B----4-:R2:W-:Y:S02]  /*a6f0*/  RED.E.ADD.F32.FTZ.RN.STRONG.GPU [R64.64+-0xa00], R129 ;  /* 0xfff600814000798e */ /* 0x0105e4000c10e7a0 */
.L_x_3602:
[----:B------:R-:W-:Y:S05]  /*a700*/  BSYNC B0 ;  /* 0x0000000000007941 */ /* 0x000fea0003800000 */
.L_x_3601:
[----:B------:R-:W2:Y:S01]  /*a710*/  LDS R223, [R223.X4+0x3880] ;  /* 0x00388000dfdf7984 */ /* 0x000ea20000004800 */
[----:B------:R-:W-:Y:S01]  /*a720*/  BSSY B0, `(.L_x_3603) ;  /* 0x0000004000007945 */ /* 0x000fe20003800000 */
[----:B------:R-:W-:Y:S05]  /*a730*/  @!P4 BRA `(.L_x_3604) ;  /* 0x000000200000c947 */ /* 0x000fea0003800000 */
[----:B------:R3:W-:Y:S04]  /*a740*/  RED.E.ADD.F32.FTZ.RN.STRONG.GPU [R66.64+-0x900], R238 ;  /* 0xfff700ee4200798e */ /* 0x0007e8000c10e7a0 */
[----:B--2---:R3:W-:Y:S02]  /*a750*/  RED.E.ADD.F32.FTZ.RN.STRONG.GPU [R64.64+-0x900], R223 ;  /* 0xfff700df4000798e */ /* 0x0047e4000c10e7a0 */
.L_x_3604:
[----:B------:R-:W-:Y:S05]  /*a760*/  BSYNC B0 ;  /* 0x0000000000007941 */ /* 0x000fea0003800000 */
.L_x_3603:
[----:B--2-4-:R2:W4:Y:S01]  /*a770*/  LDS R129, [R224.X4+0x3980] ;  /* 0x00398000e0817984 */ /* 0x0145220000004800 */
[----:B------:R-:W-:Y:S01]  /*a780*/  BSSY B0, `(.L_x_3605) ;  /* 0x0000004000007945 */ /* 0x000fe20003800000 */
[----:B------:R-:W-:Y:S05]  /*a790*/  @!P5 BRA `(.L_x_3606) ;  /* 0x000000200000d947 */ /* 0x000fea0003800000 */
[----:B------:R2:W-:Y:S04]  /*a7a0*/  RED.E.ADD.F32.FTZ.RN.STRONG.GPU [R66.64+-0x800], R239 ;  /* 0xfff800ef4200798e */ /* 0x0005e8000c10e7a0 */
[----:B----4-:R2:W-:Y:S02]  /*a7b0*/  RED.E.ADD.F32.FTZ.RN.STRONG.GPU [R64.64+-0x800], R129 ;  /* 0xfff800814000798e */ /* 0x0105e4000c10e7a0 */
.L_x_3606:
[----:B------:R-:W-:Y:S05]  /*a7c0*/  BSYNC B0 ;  /* 0x0000000000007941 */ /* 0x000fea0003800000 */
.L_x_3605:
        /* <DEDUP_REMOVED lines=12> */
.L_x_3608:
[----:B------:R-:W-:Y:S05]  /*a890*/  BSYNC B0 ;  /* 0x0000000000007941 */ /* 0x000fea0003800000 */
.L_x_3607:
[----:B--2-4-:R2:W4:Y:S01]  /*a8a0*/  LDS R129, [R226.X4+0x3b80] ;  /* 0x003b8000e2817984 */ /* 0x0145220000004800 */
[----:B------:R-:W-:Y:S01]  /*a8b0*/  BSSY B0, `(.L_x_3609) ;  /* 0x0000004000007945 */ /* 0x000fe20003800000 */
[----:B------:R-:W-:Y:S05]  /*a8c0*/  @!P0 BRA `(.L_x_3610) ;  /* 0x0000002000008947 */ /* 0x000fea0003800000 */
[----:B------:R2:W-:Y:S04]  /*a8d0*/  RED.E.ADD.F32.FTZ.RN.STRONG.GPU [R66.64+-0x600], R241 ;  /* 0xfffa00f14200798e */ /* 0x0005e8000c10e7a0 */
[----:B----4-:R2:W-:Y:S02]  /*a8e0*/  RED.E.ADD.F32.FTZ.RN.STRONG.GPU [R64.64+-0x600], R129 ;  /* 0xfffa00814000798e */ /* 0x0105e4000c10e7a0 */
.L_x_3610:
[----:B------:R-:W-:Y:S05]  /*a8f0*/  BSYNC B0 ;  /* 0x0000000000007941 */ /* 0x000fea0003800000 */
.L_x_3609:
[----:B------:R-:W2:Y:S01]  /*a900*/  LDS R227, [R227.X4+0x3c80] ;  /* 0x003c8000e3e37984 */ /* 0x000ea20000004800 */
[----:B------:R-:W-:Y:S01]  /*a910*/  BSSY B0, `(.L_x_3611) ;  /* 0x0000004000007945 */ /* 0x000fe20003800000 */
[----:B------:R-:W-:Y:S05]  /*a920*/  @!P1 BRA `(.L_x_3612) ;  /* 0x0000002000009947 */ /* 0x000fea0003800000 */
[----:B------:R3:W-:Y:S04]  /*a930*/  RED.E.ADD.F32.FTZ.RN.STRONG.GPU [R66.64+-0x500], R242 ;  /* 0xfffb00f24200798e */ /* 0x0007e8000c10e7a0 */
[----:B--2---:R3:W-:Y:S02]  /*a940*/  RED.E.ADD.F32.FTZ.RN.STRONG.GPU [R64.64+-0x500], R227 ;  /* 0xfffb00e34000798e */ /* 0x0047e4000c10e7a0 */
.L_x_3612:
[----:B------:R-:W-:Y:S05]  /*a950*/  BSYNC B0 ;  /* 0x0000000000007941 */ /* 0x000fea0003800000 */
.L_x_3611:
[----:B--2-4-:R2:W4:Y:S01]  /*a960*/  LDS R129, [R228.X4+0x3d80] ;  /* 0x003d8000e4817984 */ /* 0x0145220000004800 */
[----:B------:R-:W-:Y:S01]  /*a970*/  BSSY B0, `(.L_x_3613) ;  /* 0x0000004000007945 */ /* 0x000fe20003800000 */
[----:B------:R-:W-:Y:S05]  /*a980*/  @!P2 BRA `(.L_x_3614) ;  /* 0x000000200000a947 */ /* 0x000fea0003800000 */
[----:B------:R2:W-:Y:S04]  /*a990*/  RED.E.ADD.F32.FTZ.RN.STRONG.GPU [R66.64+-0x400], R243 ;  /* 0xfffc00f34200798e */ /* 0x0005e8000c10e7a0 */
[----:B----4-:R2:W-:Y:S02]  /*a9a0*/  RED.E.ADD.F32.FTZ.RN.STRONG.GPU [R64.64+-0x400], R129 ;  /* 0xfffc00814000798e */ /* 0x0105e4000c10e7a0 */
.L_x_3614:
[----:B------:R-:W-:Y:S05]  /*a9b0*/  BSYNC B0 ;  /* 0x0000000000007941 */ /* 0x000fea0003800000 */
.L_x_3613:
[----:B------:R-:W2:Y:S01]  /*a9c0*/  LDS R229, [R229.X4+0x3e80] ;  /* 0x003e8000e5e57984 */ /* 0x000ea20000004800 */
[----:B------:R-:W-:Y:S01]  /*a9d0*/  BSSY B0, `(.L_x_3615) ;  /* 0x0000004000007945 */ /* 0x000fe20003800000 */
[----:B------:R-:W-:Y:S05]  /*a9e0*/  @!P3 BRA `(.L_x_3616) ;  /* 0x000000200000b947 */ /* 0x000fea0003800000 */
[----:B------:R3:W-:Y:S04]  /*a9f0*/  RED.E.ADD.F32.FTZ.RN.STRONG.GPU [R66.64+-0x300], R244 ;  /* 0xfffd00f44200798e */ /* 0x0007e8000c10e7a0 */
[----:B--2---:R3:W-:Y:S02]  /*aa00*/  RED.E.ADD.F32.FTZ.RN.STRONG.GPU [R64.64+-0x300], R229 ;  /* 0xfffd00e54000798e */ /* 0x0047e4000c10e7a0 */
.L_x_3616:
[----:B------:R-:W-:Y:S05]  /*aa10*/  BSYNC B0 ;  /* 0x0000000000007941 */ /* 0x000fea0003800000 */
.L_x_3615:
[----:B--2-4-:R2:W4:Y:S01]  /*aa20*/  LDS R129, [R230.X4+0x3f80] ;  /* 0x003f8000e6817984 */ /* 0x0145220000004800 */
[----:B------:R-:W-:Y:S01]  /*aa30*/  BSSY B0, `(.L_x_3617) ;  /* 0x0000004000007945 */ /* 0x000fe20003800000 */
[----:B------:R-:W-:Y:S05]  /*aa40*/  @!P4 BRA `(.L_x_3618) ;  /* 0x000000200000c947 */ /* 0x000fea0003800000 */
[----:B------:R2:W-:Y:S04]  /*aa50*/  RED.E.ADD.F32.FTZ.RN.STRONG.GPU [R66.64+-0x200], R245 ;  /* 0xfffe00f54200798e */ /* 0x0005e8000c10e7a0 */
[----:B----4-:R2:W-:Y:S02]  /*aa60*/  RED.E.ADD.F32.FTZ.RN.STRONG.GPU [R64.64+-0x200], R129 ;  /* 0xfffe00814000798e */ /* 0x0105e4000c10e7a0 */
.L_x_3618:
[----:B------:R-:W-:Y:S05]  /*aa70*/  BSYNC B0 ;  /* 0x0000000000007941 */ /* 0x000fea0003800000 */
.L_x_3617:
[----:B------:R-:W2:Y:S01]  /*aa80*/  LDS R231, [R231.X4+0x4080] ;  /* 0x00408000e7e77984 */ /* 0x000ea20000004800 */
[----:B------:R-:W-:Y:S01]  /*aa90*/  BSSY B0, `(.L_x_3619) ;  /* 0x0000004000007945 */ /* 0x000fe20003800000 */
[----:B------:R-:W-:Y:S05]  /*aaa0*/  @!P5 BRA `(.L_x_3620) ;  /* 0x000000200000d947 */ /* 0x000fea0003800000 */
[----:B------:R3:W-:Y:S04]  /*aab0*/  RED.E.ADD.F32.FTZ.RN.STRONG.GPU [R66.64+-0x100], R246 ;  /* 0xffff00f64200798e */ /* 0x0007e8000c10e7a0 */
[----:B--2---:R3:W-:Y:S02]  /*aac0*/  RED.E.ADD.F32.FTZ.RN.STRONG.GPU [R64.64+-0x100], R231 ;  /* 0xffff00e74000798e */ /* 0x0047e4000c10e7a0 */
.L_x_3620:
[----:B------:R-:W-:Y:S05]  /*aad0*/  BSYNC B0 ;  /* 0x0000000000007941 */ /* 0x000fea0003800000 */
.L_x_3619:
[----:B--23--:R-:W2:Y:S01]  /*aae0*/  SHFL.DOWN P0, R67, R186, 0x1, 0x1f ;  /* 0x08201f00ba437f89 */ /* 0x00cea20000000000 */
[-C--:B------:R-:W-:Y:S01]  /*aaf0*/  FMUL.FTZ R64, R0, R191.reuse ;  /* 0x000000bf00407220 */ /* 0x080fe20000410000 */
[----:B------:R-:W-:Y:S01]  /*ab00*/  ISETP.NE.AND P2, PT, R172, RZ, PT ;  /* 0x000000ffac00720c */ /* 0x000fe20003f45270 */
[----:B------:R-:W-:Y:S01]  /*ab10*/  FMUL.FTZ R0, R16, R191 ;  /* 0x000000bf10007220 */ /* 0x000fe20000410000 */
[----:B------:R-:W-:Y:S01]  /*ab20*/  BSSY B0, `(.L_x_3621) ;  /* 0x0000072000007945 */ /* 0x000fe20003800000 */
        /* <DEDUP_REMOVED lines=8> */
[----:B------:R-:W-:Y:S02]  /*abb0*/  FFMA.FTZ R0, R89, R0, R187 ;  /* 0x0000000059007223 */ /* 0x000fe400000100bb */
[-C--:B------:R-:W-:Y:S02]  /*abc0*/  FMUL.FTZ R2, R5, R183.reuse ;  /* 0x000000b705027220 */ /* 0x080fe40000410000 */
[----:B--2---:R-:W-:Y:S02]  /*abd0*/  @P0 FADD R67, R186, R67 ;  /* 0x00000043ba430221 */ /* 0x004fe40000000000 */
[----:B------:R-:W-:Y:S02]  /*abe0*/  FADD.FTZ R29, R0, R29 ;  /* 0x0000001d001d7221 */ /* 0x000fe40000010000 */
        /* <DEDUP_REMOVED lines=12> */
[----:B------:R-:W-:Y:S02]  /*acb0*/  FMUL.FTZ R3, R8, R197 ;  /* 0x000000c508037220 */ /* 0x000fe40000410000 */
[----:B------:R-:W-:Y:S02]  /*acc0*/  FFMA.FTZ R41, R0, R76, R41 ;  /* 0x0000004c00297223 */ /* 0x000fe40000010029 */
[----:B--2---:R-:W-:-:S02]  /*acd0*/  @P0 FADD R66, R67, R66 ;  /* 0x0000004243420221 */ /* 0x004fc40000000000 */
[----:B------:R-:W-:Y:S02]  /*ace0*/  FMUL.FTZ R197, R16, R197 ;  /* 0x000000c510c57220 */ /* 0x000fe40000410000 */
[----:B------:R-:W-:Y:S01]  /*acf0*/  FFMA.FTZ R0, R93, R0, R179 ;  /* 0x000000005d007223 */ /* 0x000fe200000100b3 */
[----:B----4-:R-:W2:Y:S01]  /*ad00*/  SHFL.DOWN P0, R129, R66, 0x4, 0x1f ;  /* 0x08801f0042817f89 */ /* 0x010ea20000000000 */
[----:B------:R-:W-:Y:S02]  /*ad10*/  FADD.FTZ R27, R2, R27 ;  /* 0x0000001b021b7221 */ /* 0x000fe40000010000 */
[----:B------:R-:W-:Y:S02]  /*ad20*/  FMUL.FTZ R197, R197, R202 ;  /* 0x000000cac5c57220 */ /* 0x000fe40000410000 */
[----:B------:R-:W-:Y:S02]  /*ad30*/  FMUL.FTZ R2, R9, R201 ;  /* 0x000000c909027220 */ /* 0x000fe40000410000 */
[----:B------:R-:W-:-:S02]  /*ad40*/  FADD.FTZ R25, R0, R25 ;  /* 0x0000001900197221 */ /* 0x000fc40000010000 */
[C---:B------:R-:W-:Y:S02]  /*ad50*/  FMUL.FTZ R201, R16.reuse, R201 ;  /* 0x000000c910c97220 */ /* 0x040fe40000410000 */
[-C--:B------:R-:W-:Y:S02]  /*ad60*/  FMUL.FTZ R0, R11, R205.reuse ;  /* 0x000000cd0b007220 */ /* 0x080fe40000410000 */
[----:B------:R-:W-:Y:S02]  /*ad70*/  FMUL.FTZ R205, R16, R205 ;  /* 0x000000cd10cd7220 */ /* 0x000fe40000410000 */
[----:B------:R-:W-:Y:S02]  /*ad80*/  FFMA.FTZ R42, R3, R79, R42 ;  /* 0x0000004f032a7223 */ /* 0x000fe4000001002a */
[----:B------:R-:W-:Y:S02]  /*ad90*/  FFMA.FTZ R197, R94, R3, R197 ;  /* 0x000000035ec57223 */ /* 0x000fe400000100c5 */
[----:B------:R-:W-:-:S02]  /*ada0*/  FMUL.FTZ R201, R201, R198 ;  /* 0x000000c6c9c97220 */ /* 0x000fc40000410000 */
[----:B------:R-:W-:Y:S02]  /*adb0*/  FMUL.FTZ R3, R12, R207 ;  /* 0x000000cf0c037220 */ /* 0x000fe40000410000 */
[----:B------:R-:W-:Y:S02]  /*adc0*/  FMUL.FTZ R181, R16, R181 ;  /* 0x000000b510b57220 */ /* 0x000fe40000410000 */
[----:B--2---:R-:W-:Y:S02]  /*add0*/  @P0 FADD R129, R66, R129 ;  /* 0x0000008142810221 */ /* 0x004fe40000000000 */
[----:B------:R-:W-:Y:S02]  /*ade0*/  FMUL.FTZ R205, R205, R200 ;  /* 0x000000c8cdcd7220 */ /* 0x000fe40000410000 */
[----:B------:R-:W-:Y:S01]  /*adf0*/  FMUL.FTZ R207, R16, R207 ;  /* 0x000000cf10cf7220 */ /* 0x000fe20000410000 */
[----:B------:R-:W2:Y:S01]  /*ae00*/  SHFL.DOWN P0, R4, R129, 0x8, 0x1f ;  /* 0x09001f0081047f89 */ /* 0x000ea20000000000 */
[----:B------:R-:W-:-:S02]  /*ae10*/  FFMA.FTZ R43, R2, R78, R43 ;  /* 0x0000004e022b7223 */ /* 0x000fc4000001002b */
[----:B------:R-:W-:Y:S02]  /*ae20*/  FFMA.FTZ R2, R95, R2, R201 ;  /* 0x000000025f027223 */ /* 0x000fe400000100c9 */
[----:B------:R-:W-:Y:S02]  /*ae30*/  FFMA.FTZ R45, R0, R80, R45 ;  /* 0x00000050002d7223 */ /* 0x000fe4000001002d */
[----:B------:R-:W-:Y:S02]  /*ae40*/  FMUL.FTZ R181, R181, R206 ;  /* 0x000000ceb5b57220 */ /* 0x000fe40000410000 */
[----:B------:R-:W-:Y:S02]  /*ae50*/  FMUL.FTZ R207, R207, R192 ;  /* 0x000000c0cfcf7220 */ /* 0x000fe40000410000 */
[----:B------:R-:W-:Y:S02]  /*ae60*/  FFMA.FTZ R0, R97, R0, R205 ;  /* 0x0000000061007223 */ /* 0x000fe400000100cd */
[----:B------:R-:W-:-:S02]  /*ae70*/  FADD.FTZ R23, R2, R23 ;  /* 0x0000001702177221 */ /* 0x000fc40000010000 */
[----:B------:R-:W-:Y:S02]  /*ae80*/  FFMA.FTZ R40, R5, R77, R40 ;  /* 0x0000004d05287223 */ /* 0x000fe40000010028 */
[----:B------:R-:W-:Y:S02]  /*ae90*/  FFMA.FTZ R181, R92, R5, R181 ;  /* 0x000000055cb57223 */ /* 0x000fe400000100b5 */
[----:B------:R-:W-:Y:S02]  /*aea0*/  FMUL.FTZ R2, R13, R209 ;  /* 0x000000d10d027220 */ /* 0x000fe40000410000 */
[----:B------:R-:W-:Y:S02]  /*aeb0*/  FFMA.FTZ R46, R3, R83, R46 ;  /* 0x00000053032e7223 */ /* 0x000fe4000001002e */
[----:B------:R-:W-:Y:S02]  /*aec0*/  FFMA.FTZ R207, R98, R3, R207 ;  /* 0x0000000362cf7223 */ /* 0x000fe400000100cf */
[----:B--2---:R-:W-:Y:S01]  /*aed0*/  @P0 FADD R4, R129, R4 ;  /* 0x0000000481040221 */ /* 0x004fe20000000000 */
[----:B------:R-:W-:Y:S01]  /*aee0*/  ISETP.NE.AND P0, PT, R168, RZ, PT ;  /* 0x000000ffa800720c */ /* 0x000fe20003f05270 */
[----:B------:R-:W-:-:S02]  /*aef0*/  FADD.FTZ R21, R0, R21 ;  /* 0x0000001500157221 */ /* 0x000fc40000010000 */
[----:B------:R-:W-:Y:S01]  /*af00*/  FMUL.FTZ R5, R10, R203 ;  /* 0x000000cb0a057220 */ /* 0x000fe20000410000 */
[----:B------:R-:W2:Y:S01]  /*af10*/  SHFL.DOWN P1, R6, R4, 0x10, 0x1f ;  /* 0x0a001f0004067f89 */ /* 0x000ea20000020000 */
[----:B------:R-:W-:Y:S02]  /*af20*/  FMUL.FTZ R209, R16, R209 ;  /* 0x000000d110d17220 */ /* 0x000fe40000410000 */
[----:B------:R-:W-:Y:S02]  /*af30*/  FMUL.FTZ R3, R14, R211 ;  /* 0x000000d30e037220 */ /* 0x000fe40000410000 */
[----:B------:R-:W-:Y:S02]  /*af40*/  FMUL.FTZ R0, R15, R213 ;  /* 0x000000d50f007220 */ /* 0x000fe40000410000 */
[C---:B------:R-:W-:Y:S02]  /*af50*/  FMUL.FTZ R189, R16.reuse, R189 ;  /* 0x000000bd10bd7220 */ /* 0x040fe40000410000 */
[----:B------:R-:W-:-:S02]  /*af60*/  FMUL.FTZ R203, R16, R203 ;  /* 0x000000cb10cb7220 */ /* 0x000fc40000410000 */
[C---:B------:R-:W-:Y:S02]  /*af70*/  FMUL.FTZ R211, R16.reuse, R211 ;  /* 0x000000d310d37220 */ /* 0x040fe40000410000 */
[----:B------:R-:W-:Y:S02]  /*af80*/  FMUL.FTZ R213, R16, R213 ;  /* 0x000000d510d57220 */ /* 0x000fe40000410000 */
[----:B------:R-:W-:Y:S02]  /*af90*/  FMUL.FTZ R209, R209, R190 ;  /* 0x000000bed1d17220 */ /* 0x000fe40000410000 */
[----:B------:R-:W-:Y:S02]  /*afa0*/  FMUL.FTZ R189, R189, R214 ;  /* 0x000000d6bdbd7220 */ /* 0x000fe40000410000 */
[----:B------:R-:W-:Y:S02]  /*afb0*/  FMUL.FTZ R203, R203, R194 ;  /* 0x000000c2cbcb7220 */ /* 0x000fe40000410000 */
[----:B------:R-:W-:-:S02]  /*afc0*/  FMUL.FTZ R211, R211, R196 ;  /* 0x000000c4d3d37220 */ /* 0x000fc40000410000 */
[----:B------:R-:W-:Y:S02]  /*afd0*/  FMUL.FTZ R213, R213, R188 ;  /* 0x000000bcd5d57220 */ /* 0x000fe40000410000 */
[----:B--2---:R-:W-:Y:S02]  /*afe0*/  @P1 FADD R6, R4, R6 ;  /* 0x0000000604061221 */ /* 0x004fe40000000000 */
[----:B------:R-:W-:Y:S02]  /*aff0*/  FFMA.FTZ R34, R199, R71, R34 ;  /* 0x00000047c7227223 */ /* 0x000fe40000010022 */
[----:B------:R-:W-:Y:S01]  /*b000*/  FFMA.FTZ R35, R64, R70, R35 ;  /* 0x0000004640237223 */ /* 0x000fe20000010023 */
[----:B------:R2:W-:Y:S01]  /*b010*/  @!P0 STS [R165.X4+0x4204], R6 ;  /* 0x00420406a5008388 */ /* 0x0005e20000004800 */
        /* <DEDUP_REMOVED lines=18> */
[----:B------:R-:W-:Y:S02]  /*b140*/  FFMA.FTZ R48, R3, R85, R48 ;  /* 0x0000005503307223 */ /* 0x000fe40000010030 */
[----:B------:R-:W-:-:S02]  /*b150*/  FFMA.FTZ R49, R0, R84, R49 ;  /* 0x0000005400317223 */ /* 0x000fc40000010031 */
[----:B------:R-:W-:Y:S02]  /*b160*/  FADD.FTZ R19, R4, R19 ;  /* 0x0000001304137221 */ /* 0x000fe40000010000 */
[----:B------:R-:W-:Y:S02]  /*b170*/  FADD.FTZ R18, R211, R18 ;  /* 0x00000012d3127221 */ /* 0x000fe40000010000 */
[----:B------:R-:W-:Y:S01]  /*b180*/  FADD.FTZ R17, R2, R17 ;  /* 0x0000001102117221 */ /* 0x000fe20000010000 */
        /* <DEDUP_REMOVED lines=11> */
.L_x_3622:
[----:B--2---:R-:W-:Y:S05]  /*b240*/  BSYNC B0 ;  /* 0x0000000000007941 */ /* 0x004fea0003800000 */
.L_x_3621:
        /* <DEDUP_REMOVED lines=8> */
.L_x_3575:
[----:B------:R-:W-:Y:S01]  /*b2d0*/  BAR.SYNC.DEFER_BLOCKING 0x0 ;  /* 0x0000000000007b1d */ /* 0x000fe20000010000 */
[----:B------:R-:W-:Y:S01]  /*b2e0*/  CS2R R2, SRZ ;  /* 0x0000000000027805 */ /* 0x000fe2000001ff00 */
[----:B------:R-:W-:Y:S01]  /*b2f0*/  MOV R0, RZ ;  /* 0x000000ff00007202 */ /* 0x000fe20000000f00 */
[----:B------:R-:W-:Y:S01]  /*b300*/  CS2R R4, SRZ ;  /* 0x0000000000047805 */ /* 0x000fe2000001ff00 */
[----:B------:R-:W-:Y:S01]  /*b310*/  CS2R R6, SRZ ;  /* 0x0000000000067805 */ /* 0x000fe2000001ff00 */
[----:B------:R-:W-:Y:S01]  /*b320*/  CS2R R8, SRZ ;  /* 0x0000000000087805 */ /* 0x000fe2000001ff00 */
[----:B------:R-:W-:Y:S02]  /*b330*/  ULDC UR35, c[0x0][0x168] ;  /* 0x00005a0000237ab9 */ /* 0x000fe40000000800 */
[----:B------:R-:W-:Y:S01]  /*b340*/  UIADD3 UR35, -UR25, UR35, URZ ;  /* 0x0000002319237290 */ /* 0x000fe2000fffe13f */
[----:B------:R-:W-:Y:S01]  /*b350*/  CS2R R10, SRZ ;  /* 0x00000000000a7805 */ /* 0x000fe2000001ff00 */
[----:B------:R-:W-:Y:S01]  /*b360*/  CS2R R12, SRZ ;  /* 0x00000000000c7805 */ /* 0x000fe2000001ff00 */
[----:B------:R-:W-:Y:S01]  /*b370*/  IMAD.MOV.U32 R15, RZ, RZ, RZ ;  /* 0x000000ffff0f7224 */ /* 0x000fe200078e00ff */
[----:B------:R-:W-:Y:S01]  /*b380*/  MOV R51, RZ ;  /* 0x000000ff00337202 */ /* 0x000fe20000000f00 */
[----:B------:R-:W-:Y:S01]  /*b390*/  ULDC.64 UR8, c[0x0][0x2d8] ;  /* 0x0000b60000087ab9 */ /* 0x000fe20000000a00 */
[----:B------:R-:W-:Y:S01]  /*b3a0*/  ISETP.GE.AND P1, PT, R120, UR35, PT ;  /* 0x0000002378007c0c */ /* 0x000fe2000bf26270 */
[----:B------:R-:W-:Y:S01]  /*b3b0*/  ULDC.64 UR36, c[0x0][0x2f8] ;  /* 0x0000be0000247ab9 */ /* 0x000fe20000000a00 */
[----:B------:R-:W-:-:S02]  /*b3c0*/  ISETP.GE.AND P2, PT, R164, UR35, PT ;  /* 0x00000023a4007c0c */ /* 0x000fc4000bf46270 */
[----:B------:R-:W-:Y:S02]  /*b3d0*/  ISETP.GE.AND P3, PT, R163, UR35, PT ;  /* 0x00000023a3007c0c */ /* 0x000fe4000bf66270 */
[----:B------:R-:W-:Y:S02]  /*b3e0*/  ISETP.GE.AND P4, PT, R162, UR35, PT ;  /* 0x00000023a2007c0c */ /* 0x000fe4000bf86270 */
[----:B------:R-:W-:Y:S02]  /*b3f0*/  ISETP.GE.AND P5, PT, R161, UR35, PT ;  /* 0x00000023a1007c0c */ /* 0x000fe4000bfa6270 */
[----:B------:R-:W-:-:S03]  /*b400*/  ISETP.GE.AND P0, PT, R160, UR35, PT ;  /* 0x00000023a0007c0c */ /* 0x000fc6000bf06270 */
[----:B------:R-:W2:Y:S01]  /*b410*/  @!P1 LDG.E R33, [R122.64] ;  /* 0x000000207a219981 */ /* 0x000ea2000c1e1900 */
[----:B------:R-:W-:-:S03]  /*b420*/  ISETP.GE.AND P1, PT, R159, UR35, PT ;  /* 0x000000239f007c0c */ /* 0x000fc6000bf26270 */
[----:B------:R-:W3:Y:S01]  /*b430*/  @!P2 LDG.E R3, [R122.64+0x80] ;  /* 0x000080207a03a981 */ /* 0x000ee2000c1e1900 */
        /* <DEDUP_REMOVED lines=23> */
[----:B------:R-:W-:Y:S01]  /*b5b0*/  ISETP.NE.AND P6, PT, R172, RZ, PT ;  /* 0x000000ffac00720c */ /* 0x000fe20003fc5270 */
[----:B------:R-:W-:Y:S01]  /*b5c0*/  UIMAD UR7, UR38, UR8, URZ ;  /* 0x00000008260772a4 */ /* 0x000fe2000f8e023f */
[----:B------:R-:W-:Y:S01]  /*b5d0*/  BSSY B0, `(.L_x_3624) ;  /* 0x00000c5000007945 */ /* 0x000fe20003800000 */
[----:B------:R-:W-:-:S02]  /*b5e0*/  UIMAD.WIDE.U32 UR30, UR29, UR8, URZ ;  /* 0x000000081d1e72a5 */ /* 0x000fc4000f8e003f */
[----:B------:R-:W-:Y:S02]  /*b5f0*/  UIMAD UR25, UR29, UR9, UR7 ;  /* 0x000000091d1972a4 */ /* 0x000fe4000f8e0207 */
[----:B------:R-:W-:Y:S02]  /*b600*/  UIMAD UR7, UR38, UR36, URZ ;  /* 0x00000024260772a4 */ /* 0x000fe4000f8e023f */
[----:B------:R-:W-:Y:S02]  /*b610*/  UIMAD.WIDE.U32 UR8, UR29, UR36, URZ ;  /* 0x000000241d0872a5 */ /* 0x000fe4000f8e003f */
[----:B------:R-:W-:Y:S02]  /*b620*/  UIMAD UR28, UR29, UR37, UR7 ;  /* 0x000000251d1c72a4 */ /* 0x000fe4000f8e0207 */
[----:B------:R-:W-:Y:S01]  /*b630*/  UIADD3 UR7, UR31, UR25, URZ ;  /* 0x000000191f077290 */ /* 0x000fe2000fffe03f */
        /* <DEDUP_REMOVED lines=17> */
[----:B------:R-:W0:Y:S04]  /*b750*/  LDS R0, [R117.X4+0x4] ;  /* 0x0000040075007984 */ /* 0x000e280000004800 */
[----:B------:R-:W1:Y:S04]  /*b760*/  LDS R4, [R114.X4+0x10] ;  /* 0x0000100072047984 */ /* 0x000e680000004800 */
[----:B------:R-:W2:Y:S04]  /*b770*/  LDS R2, [R116.X4+0x8] ;  /* 0x0000080074027984 */ /* 0x000ea80000004800 */
[----:B------:R-:W3:Y:S01]  /*b780*/  LDS R3, [R115.X4+0xc] ;  /* 0x00000c0073037984 */ /* 0x000ee20000004800 */
[----:B0-----:R-:W-:-:S03]  /*b790*/  FADD.FTZ R5, R0, UR5 ;  /* 0x0000000500057e21 */ /* 0x001fc60008010000 */
[----:B------:R-:W0:Y:S01]  /*b7a0*/  LDS R0, [R113.X4+0x14] ;  /* 0x0000140071007984 */ /* 0x000e220000004800 */
[----:B-1----:R-:W-:Y:S01]  /*b7b0*/  FADD.FTZ R4, R4, UR5 ;  /* 0x0000000504047e21 */ /* 0x002fe20008010000 */
[----:B------:R-:W-:Y:S01]  /*b7c0*/  FSETP.GTU.FTZ.AND P4, PT, R5, 20, PT ;  /* 0x41a000000500780b */ /* 0x000fe20003f9c000 */
[----:B--2---:R-:W-:-:S03]  /*b7d0*/  FADD.FTZ R8, R2, UR5 ;  /* 0x0000000502087e21 */ /* 0x004fc60008010000 */
[----:B------:R-:W-:Y:S01]  /*b7e0*/  FSETP.GTU.FTZ.AND P1, PT, R4, 20, PT ;  /* 0x41a000000400780b */ /* 0x000fe20003f3c000 */
[----:B------:R-:W1:Y:S01]  /*b7f0*/  LDS R2, [R112.X4+0x18] ;  /* 0x0000180070027984 */ /* 0x000e620000004800 */
[----:B---3--:R-:W-:Y:S01]  /*b800*/  FADD.FTZ R9, R3, UR5 ;  /* 0x0000000503097e21 */ /* 0x008fe20008010000 */
[----:B------:R-:W-:Y:S02]  /*b810*/  FSETP.GTU.FTZ.AND P5, PT, R8, 20, PT ;  /* 0x41a000000800780b */ /* 0x000fe40003fbc000 */
[----:B------:R-:W2:Y:S02]  /*b820*/  LDS R3, [R111.X4+0x1c] ;  /* 0x00001c006f037984 */ /* 0x000ea40000004800 */
[----:B------:R-:W-:Y:S02]  /*b830*/  FSETP.GTU.FTZ.AND P0, PT, R9, 20, PT ;  /* 0x41a000000900780b */ /* 0x000fe40003f1c000 */
[----:B------:R-:W-:-:S04]  /*b840*/  @!P4 FMUL.FTZ R5, R5, -1.4426950216293334961 ;  /* 0xbfb8aa3b0505c820 */ /* 0x000fc80000410000 */
[----:B------:R3:W4:Y:S01]  /*b850*/  @!P4 MUFU.EX2 R6, R5 ;  /* 0x000000050006c308 */ /* 0x0007220000000800 */
[----:B------:R-:W-:Y:S02]  /*b860*/  @!P1 FMUL.FTZ R10, R4, -1.4426950216293334961 ;  /* 0xbfb8aa3b040a9820 */ /* 0x000fe40000410000 */
[----:B------:R-:W5:Y:S01]  /*b870*/  LDS R4, [R110.X4+0x20] ;  /* 0x000020006e047984 */ /* 0x000f620000004800 */
[----:B------:R-:W-:-:S03]  /*b880*/  @!P5 FMUL.FTZ R8, R8, -1.4426950216293334961 ;  /* 0xbfb8aa3b0808d820 */ /* 0x000fc60000410000 */
[----:B------:R-:W-:Y:S01]  /*b890*/  @!P0 FMUL.FTZ R9, R9, -1.4426950216293334961 ;  /* 0xbfb8aa3b09098820 */ /* 0x000fe20000410000 */
[----:B---3--:R-:W3:Y:S02]  /*b8a0*/  LDS R5, [R109.X4+0x24] ;  /* 0x000024006d057984 */ /* 0x008ee40000004800 */
[----:B------:R-:W1:Y:S01]  /*b8b0*/  @!P5 MUFU.EX2 R8, R8 ;  /* 0x000000080008d308 */ /* 0x000e620000000800 */
[----:B----4-:R-:W-:Y:S02]  /*b8c0*/  @!P4 FADD.FTZ R7, R6, 1 ;  /* 0x3f8000000607c421 */ /* 0x010fe40000010000 */
[----:B------:R-:W4:Y:S05]  /*b8d0*/  LDS R6, [R108.X4+0x28] ;  /* 0x000028006c067984 */ /* 0x000f2a0000004800 */
[----:B------:R-:W2:Y:S01]  /*b8e0*/  @!P0 MUFU.EX2 R9, R9 ;  /* 0x0000000900098308 */ /* 0x000ea20000000800 */
[----:B0-----:R-:W-:-:S05]  /*b8f0*/  FADD.FTZ R0, R0, UR5 ;  /* 0x0000000500007e21 */ /* 0x001fca0008010000 */
[----:B------:R-:W-:Y:S01]  /*b900*/  FSETP.GTU.FTZ.AND P2, PT, R0, 20, PT ;  /* 0x41a000000000780b */ /* 0x000fe20003f5c000 */
[----:B-1----:R-:W-:Y:S01]  /*b910*/  @!P5 FADD.FTZ R8, R8, 1 ;  /* 0x3f8000000808d421 */ /* 0x002fe20000010000 */
[----:B------:R-:W0:Y:S01]  /*b920*/  @!P1 MUFU.EX2 R10, R10 ;  /* 0x0000000a000a9308 */ /* 0x000e220000000800 */
[----:B------:R-:W-:Y:S02]  /*b930*/  FADD.FTZ R2, R2, UR5 ;  /* 0x0000000502027e21 */ /* 0x000fe40008010000 */
[----:B--2---:R-:W-:-:S03]  /*b940*/  FADD.FTZ R3, R3, UR5 ;  /* 0x0000000503037e21 */ /* 0x004fc60008010000 */
[----:B------:R-:W-:Y:S02]  /*b950*/  FSETP.GTU.FTZ.AND P3, PT, R2, 20, PT ;  /* 0x41a000000200780b */ /* 0x000fe40003f7c000 */
[----:B------:R-:W1:Y:S01]  /*b960*/  @!P4 MUFU.RCP R7, R7 ;  /* 0x000000070007c308 */ /* 0x000e620000001000 */
[----:B------:R-:W-:Y:S02]  /*b970*/  @!P0 FADD.FTZ R9, R9, 1 ;  /* 0x3f80000009098421 */ /* 0x000fe40000010000 */
[----:B------:R-:W-:Y:S02]  /*b980*/  @!P2 FMUL.FTZ R0, R0, -1.4426950216293334961 ;  /* 0xbfb8aa3b0000a820 */ /* 0x000fe40000410000 */
[----:B0-----:R-:W-:-:S03]  /*b990*/  @!P1 FADD.FTZ R10, R10, 1 ;  /* 0x3f8000000a0a9421 */ /* 0x001fc60000010000 */
[----:B------:R-:W0:Y:S01]  /*b9a0*/  @!P5 MUFU.RCP R8, R8 ;  /* 0x000000080008d308 */ /* 0x000e220000001000 */
[----:B-----5:R-:W-:Y:S02]  /*b9b0*/  FADD.FTZ R4, R4, UR5 ;  /* 0x0000000504047e21 */ /* 0x020fe40008010000 */
[----:B------:R-:W-:Y:S02]  /*b9c0*/  @!P3 FMUL.FTZ R2, R2, -1.4426950216293334961 ;  /* 0xbfb8aa3b0202b820 */ /* 0x000fe40000410000 */
[----:B---3--:R-:W-:Y:S02]  /*b9d0*/  FADD.FTZ R5, R5, UR5 ;  /* 0x0000000505057e21 */ /* 0x008fe40008010000 */
[----:B-1----:R-:W-:Y:S01]  /*b9e0*/  @!P4 FMUL.FTZ R18, R18, R7 ;  /* 0x000000071212c220 */ /* 0x002fe20000410000 */
[----:B------:R-:W-:Y:S01]  /*b9f0*/  FSETP.GTU.FTZ.AND P4, PT, R3, 20, PT ;  /* 0x41a000000300780b */ /* 0x000fe20003f9c000 */
[----:B------:R-:W1:Y:S01]  /*ba00*/  @!P0 MUFU.RCP R9, R9 ;  /* 0x0000000900098308 */ /* 0x000e620000001000 */
[----:B----4-:R-:W-:-:S02]  /*ba10*/  FADD.FTZ R6, R6, UR5 ;  /* 0x0000000506067e21 */ /* 0x010fc40008010000 */
[----:B0-----:R-:W-:-:S05]  /*ba20*/  @!P5 FMUL.FTZ R19, R19, R8 ;  /* 0x000000081313d220 */ /* 0x001fca0000410000 */
[----:B------:R-:W0:Y:S01]  /*ba30*/  @!P1 MUFU.RCP R10, R10 ;  /* 0x0000000a000a9308 */ /* 0x000e220000001000 */
[----:B------:R-:W-:-:S03]  /*ba40*/  FSETP.GTU.FTZ.AND P5, PT, R4, 20, PT ;  /* 0x41a000000400780b */ /* 0x000fc60003fbc000 */
[----:B------:R-:W-:-:S04]  /*ba50*/  @!P4 FMUL.FTZ R3, R3, -1.4426950216293334961 ;  /* 0xbfb8aa3b0303c820 */ /* 0x000fc80000410000 */
[----:B------:R-:W2:Y:S01]  /*ba60*/  @!P2 MUFU.EX2 R0, R0 ;  /* 0x000000000000a308 */ /* 0x000ea20000000800 */
[----:B-1----:R-:W-:Y:S01]  /*ba70*/  @!P0 FMUL.FTZ R20, R20, R9 ;  /* 0x0000000914148220 */ /* 0x002fe20000410000 */
[----:B------:R-:W-:-:S04]  /*ba80*/  FSETP.GTU.FTZ.AND P0, PT, R5, 20, PT ;  /* 0x41a000000500780b */ /* 0x000fc80003f1c000 */
[----:B------:R-:W-:Y:S02]  /*ba90*/  @!P5 FMUL.FTZ R7, R4, -1.4426950216293334961 ;  /* 0xbfb8aa3b0407d820 */ /* 0x000fe40000410000 */
[----:B------:R-:W1:Y:S01]  /*baa0*/  @!P3 MUFU.EX2 R2, R2 ;  /* 0x000000020002b308 */ /* 0x000e620000000800 */
[----:B0-----:R-:W-:Y:S01]  /*bab0*/  @!P1 FMUL.FTZ R21, R21, R10 ;  /* 0x0000000a15159220 */ /* 0x001fe20000410000 */
[----:B------:R-:W-:-:S05]  /*bac0*/  FSETP.GTU.FTZ.AND P1, PT, R6, 20, PT ;  /* 0x41a000000600780b */ /* 0x000fca0003f3c000 */
[----:B------:R-:W-:Y:S01]  /*bad0*/  @!P0 FMUL.FTZ R8, R5, -1.4426950216293334961 ;  /* 0xbfb8aa3b05088820 */ /* 0x000fe20000410000 */
[----:B------:R-:W0:Y:S01]  /*bae0*/  @!P4 MUFU.EX2 R3, R3 ;  /* 0x000000030003c308 */ /* 0x000e220000000800 */
[----:B--2---:R-:W-:Y:S02]  /*baf0*/  @!P2 FADD.FTZ R4, R0, 1 ;  /* 0x3f8000000004a421 */ /* 0x004fe40000010000 */
[----:B------:R-:W2:Y:S04]  /*bb00*/  LDS R0, [R107.X4+0x2c] ;  /* 0x00002c006b007984 */ /* 0x000ea80000004800 */
[----:B------:R-:W-:Y:S01]  /*bb10*/  @!P1 FMUL.FTZ R9, R6, -1.4426950216293334961 ;  /* 0xbfb8aa3b06099820 */ /* 0x000fe20000410000 */
[----:B------:R-:W3:Y:S01]  /*bb20*/  @!P0 MUFU.EX2 R8, R8 ;  /* 0x0000000800088308 */ /* 0x000ee20000000800 */
[----:B-1----:R-:W-:-:S02]  /*bb30*/  @!P3 FADD.FTZ R5, R2, 1 ;  /* 0x3f8000000205b421 */ /* 0x002fc40000010000 */
[----:B------:R-:W-:Y:S01]  /*bb40*/  LDS R2, [R106.X4+0x30] ;  /* 0x000030006a027984 */ /* 0x000fe20000004800 */
[----:B0-----:R-:W-:-:S04]  /*bb50*/  @!P4 FADD.FTZ R6, R3, 1 ;  /* 0x3f8000000306c421 */ /* 0x001fc80000010000 */
[----:B------:R-:W0:Y:S01]  /*bb60*/  @!P1 MUFU.EX2 R9, R9 ;  /* 0x0000000900099308 */ /* 0x000e220000000800 */
[----:B------:R-:W-:Y:S01]  /*bb70*/  LDS R3, [R105.X4+0x34] ;  /* 0x0000340069037984 */ /* 0x000fe20000004800 */
[----:B---3--:R-:W-:-:S06]  /*bb80*/  @!P0 FADD.FTZ R8, R8, 1 ;  /* 0x3f80000008088421 */ /* 0x008fcc0000010000 */
[----:B------:R1:W3:Y:S08]  /*bb90*/  @!P2 MUFU.RCP R11, R4 ;  /* 0x00000004000ba308 */ /* 0x0002f00000001000 */
[----:B------:R4:W5:Y:S01]  /*bba0*/  @!P3 MUFU.RCP R10, R5 ;  /* 0x00000005000ab308 */ /* 0x0009620000001000 */
[----:B-1----:R-:W1:Y:S01]  /*bbb0*/  LDS R4, [R104.X4+0x38] ;  /* 0x0000380068047984 */ /* 0x002e620000004800 */
[----:B0-----:R-:W-:-:S06]  /*bbc0*/  @!P1 FADD.FTZ R9, R9, 1 ;  /* 0x3f80000009099421 */ /* 0x001fcc0000010000 */
[----:B------:R0:W5:Y:S01]  /*bbd0*/  @!P4 MUFU.RCP R13, R6 ;  /* 0x00000006000dc308 */ /* 0x0001620000001000 */
[----:B----4-:R-:W4:Y:S01]  /*bbe0*/  LDS R5, [R103.X4+0x3c] ;  /* 0x00003c0067057984 */ /* 0x010f220000004800 */
[----:B--2---:R-:W-:Y:S02]  /*bbf0*/  FADD.FTZ R0, R0, UR5 ;  /* 0x0000000500007e21 */ /* 0x004fe40008010000 */
[----:B---3--:R-:W-:-:S04]  /*bc00*/  @!P2 FMUL.FTZ R22, R22, R11 ;  /* 0x0000000b1616a220 */ /* 0x008fc80000410000 */
[----:B------:R-:W2:Y:S01]  /*bc10*/  @!P5 MUFU.EX2 R7, R7 ;  /* 0x000000070007d308 */ /* 0x000ea20000000800 */
[----:B0-----:R-:W0:Y:S01]  /*bc20*/  LDS R6, [R102] ;  /* 0x0000000066067984 */ /* 0x001e220000000800 */
[----:B-----5:R-:W-:-:S03]  /*bc30*/  @!P3 FMUL.FTZ R23, R23, R10 ;  /* 0x0000000a1717b220 */ /* 0x020fc60000410000 */
[----:B------:R-:W-:Y:S01]  /*bc40*/  BAR.SYNC.DEFER_BLOCKING 0x0 ;  /* 0x0000000000007b1d */ /* 0x000fe20000010000 */
[----:B------:R-:W-:-:S05]  /*bc50*/  @!P4 FMUL.FTZ R24, R24, R13 ;  /* 0x0000000d1818c220 */ /* 0x000fca0000410000 */
[----:B------:R-:W3:Y:S01]  /*bc60*/  @!P0 MUFU.RCP R15, R8 ;  /* 0x00000008000f8308 */ /* 0x000ee20000001000 */
[----:B--2---:R-:W-:-:S07]  /*bc70*/  @!P5 FADD.FTZ R7, R7, 1 ;  /* 0x3f8000000707d421 */ /* 0x004fce0000010000 */
[----:B------:R2:W5:Y:S01]  /*bc80*/  @!P1 MUFU.RCP R14, R9 ;  /* 0x00000009000e9308 */ /* 0x0005620000001000 */
[----:B-1----:R-:W-:-:S07]  /*bc90*/  FADD.FTZ R4, R4, UR5 ;  /* 0x0000000504047e21 */ /* 0x002fce0008010000 */
[----:B------:R1:W0:Y:S01]  /*bca0*/  @!P5 MUFU.RCP R12, R7 ;  /* 0x00000007000cd308 */ /* 0x0002220000001000 */
[----:B---3--:R-:W-:Y:S01]  /*bcb0*/  @!P0 FMUL.FTZ R26, R26, R15 ;  /* 0x0000000f1a1a8220 */ /* 0x008fe20000410000 */
[----:B------:R-:W-:Y:S01]  /*bcc0*/  FSETP.GTU.FTZ.AND P0, PT, R0, 20, PT ;  /* 0x41a000000000780b */ /* 0x000fe20003f1c000 */
[----:B--2---:R-:W-:Y:S01]  /*bcd0*/  FADD.FTZ R9, R3, UR5 ;  /* 0x0000000503097e21 */ /* 0x004fe20008010000 */
[----:B------:R-:W-:Y:S01]  /*bce0*/  STS [R102], R49 ;  /* 0x0000003166007388 */ /* 0x000fe20000000800 */
[----:B------:R-:W-:Y:S01]  /*bcf0*/  FSETP.GTU.FTZ.AND P3, PT, R4, 20, PT ;  /* 0x41a000000400780b */ /* 0x000fe20003f7c000 */
[----:B----4-:R-:W-:Y:S02]  /*bd00*/  FADD.FTZ R10, R5, UR5 ;  /* 0x00000005050a7e21 */ /* 0x010fe40008010000 */
[----:B------:R-:W-:Y:S01]  /*bd10*/  STS [R117.X4+0x4], R48 ;  /* 0x0000043075007388 */ /* 0x000fe20000004800 */
[----:B-1----:R-:W-:Y:S01]  /*bd20*/  FADD.FTZ R7, R2, UR5 ;  /* 0x0000000502077e21 */ /* 0x002fe20008010000 */
[----:B------:R-:W-:Y:S01]  /*bd30*/  FSETP.GTU.FTZ.AND P2, PT, R9, 20, PT ;  /* 0x41a000000900780b */ /* 0x000fe20003f5c000 */
[----:B-----5:R-:W-:Y:S01]  /*bd40*/  @!P1 FMUL.FTZ R27, R27, R14 ;  /* 0x0000000e1b1b9220 */ /* 0x020fe20000410000 */
[----:B------:R-:W-:Y:S01]  /*bd50*/  STS [R116.X4+0x8], R47 ;  /* 0x0000082f74007388 */ /* 0x000fe20000004800 */
[----:B------:R-:W-:Y:S01]  /*bd60*/  FSETP.GTU.FTZ.AND P4, PT, R10, 20, PT ;  /* 0x41a000000a00780b */ /* 0x000fe20003f9c000 */
[----:B0-----:R-:W-:Y:S01]  /*bd70*/  FADD.FTZ R8, R6, UR5 ;  /* 0x0000000506087e21 */ /* 0x001fe20008010000 */
[----:B------:R-:W-:Y:S01]  /*bd80*/  FSETP.GTU.FTZ.AND P1, PT, R7, 20, PT ;  /* 0x41a000000700780b */ /* 0x000fe20003f3c000 */
[----:B------:R-:W-:Y:S01]  /*bd90*/  STS [R115.X4+0xc], R46 ;  /* 0x00000c2e73007388 */ /* 0x000fe20000004800 */
[----:B------:R-:W-:-:S02]  /*bda0*/  @!P0 FMUL.FTZ R0, R0, -1.4426950216293334961 ;  /* 0xbfb8aa3b00008820 */ /* 0x000fc40000410000 */
[----:B------:R-:W-:Y:S01]  /*bdb0*/  @!P5 FMUL.FTZ R25, R25, R12 ;  /* 0x0000000c1919d220 */ /* 0x000fe20000410000 */
[----:B------:R-:W-:Y:S01]  /*bdc0*/  STS [R114.X4+0x10], R45 ;  /* 0x0000102d72007388 */ /* 0x000fe20000004800 */
[----:B------:R-:W-:Y:S01]  /*bdd0*/  MOV R12, UR35 ;  /* 0x00000023000c7c02 */ /* 0x000fe20008000f00 */
[----:B------:R0:W1:Y:S01]  /*bde0*/  @!P0 MUFU.EX2 R2, R0 ;  /* 0x0000000000028308 */ /* 0x0000620000000800 */
[----:B------:R-:W-:Y:S01]  /*bdf0*/  @!P3 FMUL.FTZ R5, R4, -1.4426950216293334961 ;  /* 0xbfb8aa3b0405b820 */ /* 0x000fe20000410000 */
[----:B------:R-:W-:Y:S01]  /*be00*/  STS [R113.X4+0x14], R44 ;  /* 0x0000142c71007388 */ /* 0x000fe20000004800 */
[----:B------:R-:W-:Y:S01]  /*be10*/  FSETP.GTU.FTZ.AND P5, PT, R8, 20, PT ;  /* 0x41a000000800780b */ /* 0x000fe20003fbc000 */
[----:B------:R-:W-:Y:S02]  /*be20*/  @!P4 FMUL.FTZ R6, R10, -1.4426950216293334961 ;  /* 0xbfb8aa3b0a06c820 */ /* 0x000fe40000410000 */
[----:B------:R-:W-:Y:S01]  /*be30*/  STS [R112.X4+0x18], R43 ;  /* 0x0000182b70007388 */ /* 0x000fe20000004800 */
[----:B------:R-:W-:Y:S01]  /*be40*/  @!P1 FMUL.FTZ R3, R7, -1.4426950216293334961 ;  /* 0xbfb8aa3b07039820 */ /* 0x000fe20000410000 */
[----:B------:R-:W2:Y:S01]  /*be50*/  @!P3 MUFU.EX2 R5, R5 ;  /* 0x000000050005b308 */ /* 0x000ea20000000800 */
[----:B0-----:R-:W-:Y:S01]  /*be60*/  @!P2 FMUL.FTZ R0, R9, -1.4426950216293334961 ;  /* 0xbfb8aa3b0900a820 */ /* 0x001fe20000410000 */
[----:B------:R-:W-:Y:S04]  /*be70*/  STS [R111.X4+0x1c], R42 ;  /* 0x00001c2a6f007388 */ /* 0x000fe80000004800 */
[----:B------:R-:W-:Y:S02]  /*be80*/  STS [R110.X4+0x20], R41 ;  /* 0x000020296e007388 */ /* 0x000fe40000004800 */
[----:B------:R-:W0:Y:S01]  /*be90*/  @!P1 MUFU.EX2 R3, R3 ;  /* 0x0000000300039308 */ /* 0x000e220000000800 */
[----:B-1----:R-:W-:Y:S01]  /*bea0*/  @!P0 FADD.FTZ R2, R2, 1 ;  /* 0x3f80000002028421 */ /* 0x002fe20000010000 */
[----:B------:R-:W-:Y:S04]  /*beb0*/  STS [R109.X4+0x24], R40 ;  /* 0x000024286d007388 */ /* 0x000fe80000004800 */
[----:B------:R-:W-:Y:S02]  /*bec0*/  STS [R108.X4+0x28], R39 ;  /* 0x000028276c007388 */ /* 0x000fe40000004800 */
[----:B------:R1:W3:Y:S01]  /*bed0*/  @!P2 MUFU.EX2 R4, R0 ;  /* 0x000000000004a308 */ /* 0x0002e20000000800 */
[----:B--2---:R-:W-:Y:S01]  /*bee0*/  @!P3 FADD.FTZ R5, R5, 1 ;  /* 0x3f8000000505b421 */ /* 0x004fe20000010000 */
[----:B------:R-:W-:Y:S04]  /*bef0*/  STS [R107.X4+0x2c], R38 ;  /* 0x00002c266b007388 */ /* 0x000fe80000004800 */
[----:B------:R-:W-:Y:S02]  /*bf00*/  STS [R106.X4+0x30], R37 ;  /* 0x000030256a007388 */ /* 0x000fe40000004800 */
[----:B------:R-:W2:Y:S01]  /*bf10*/  @!P4 MUFU.EX2 R6, R6 ;  /* 0x000000060006c308 */ /* 0x000ea20000000800 */
[----:B-1----:R-:W-:Y:S01]  /*bf20*/  @!P5 FMUL.FTZ R0, R8, -1.4426950216293334961 ;  /* 0xbfb8aa3b0800d820 */ /* 0x002fe20000410000 */
[----:B------:R-:W-:Y:S01]  /*bf30*/  STS [R105.X4+0x34], R36 ;  /* 0x0000342469007388 */ /* 0x000fe20000004800 */
[----:B0-----:R-:W-:-:S03]  /*bf40*/  @!P1 FADD.FTZ R3, R3, 1 ;  /* 0x3f80000003039421 */ /* 0x001fc60000010000 */
[----:B------:R-:W-:Y:S01]  /*bf50*/  STS [R104.X4+0x38], R35 ;  /* 0x0000382368007388 */ /* 0x000fe20000004800 */
[----:B---3--:R-:W-:Y:S01]  /*bf60*/  @!P2 FADD.FTZ R4, R4, 1 ;  /* 0x3f8000000404a421 */ /* 0x008fe20000010000 */
[----:B------:R-:W0:Y:S02]  /*bf70*/  @!P5 MUFU.EX2 R0, R0 ;  /* 0x000000000000d308 */ /* 0x000e240000000800 */
[----:B------:R-:W-:Y:S01]  /*bf80*/  STS [R103.X4+0x3c], R34 ;  /* 0x00003c2267007388 */ /* 0x000fe20000004800 */
[----:B------:R-:W-:-:S06]  /*bf90*/  NOP ;  /* 0x0000000000007918 */ /* 0x000fcc0000000000 */
[----:B------:R-:W-:Y:S01]  /*bfa0*/  LDS R7, [R148] ;  /* 0x0000000094077984 */ /* 0x000fe20000000800 */
[----:B------:R1:W3:Y:S01]  /*bfb0*/  @!P0 MUFU.RCP R57, R2 ;  /* 0x0000000200398308 */ /* 0x0002e20000001000 */
[----:B--2---:R-:W-:Y:S02]  /*bfc0*/  @!P4 FADD.FTZ R6, R6, 1 ;  /* 0x3f8000000606c421 */ /* 0x004fe40000010000 */
[----:B------:R-:W-:Y:S04]  /*bfd0*/  LDS R9, [R146+0x80] ;  /* 0x0000800092097984 */ /* 0x000fe80000000800 */
[----:B------:R-:W-:Y:S01]  /*bfe0*/  LDS R11, [R145+0x100] ;  /* 0x00010000910b7984 */ /* 0x000fe20000000800 */
[----:B------:R1:W2:Y:S03]  /*bff0*/  @!P1 MUFU.RCP R8, R3 ;  /* 0x0000000300089308 */ /* 0x0002a60000001000 */
[----:B------:R-:W-:Y:S04]  /*c000*/  LDS R13, [R144+0x180] ;  /* 0x00018000900d7984 */ /* 0x000fe80000000800 */
[----:B------:R-:W-:Y:S01]  /*c010*/  LDS R15, [R143+0x200] ;  /* 0x000200008f0f7984 */ /* 0x000fe20000000800 */
[----:B------:R1:W4:Y:S03]  /*c020*/  @!P2 MUFU.RCP R59, R4 ;  /* 0x00000004003ba308 */ /* 0x0003260000001000 */
[----:B------:R-:W-:Y:S04]  /*c030*/  LDS R33, [R142+0x280] ;  /* 0x000280008e217984 */ /* 0x000fe80000000800 */
[----:B------:R-:W-:Y:S01]  /*c040*/  LDS R35, [R141+0x300] ;  /* 0x000300008d237984 */ /* 0x000fe20000000800 */
[----:B------:R1:W0:Y:S03]  /*c050*/  @!P3 MUFU.RCP R10, R5 ;  /* 0x00000005000ab308 */ /* 0x0002260000001000 */
        /* <DEDUP_REMOVED lines=11> */
[----:B------:R-:W5:Y:S02]  /*c110*/  LDS R55, [0x1080] ;  /* 0x00108000ff377984 */ /* 0x000f640000000800 */
[----:B-----5:R-:W-:-:S13]  /*c120*/  ISETP.GE.AND P6, PT, R120, R55, PT ;  /* 0x000000377800720c */ /* 0x020fda0003fc6270 */
[----:B------:R-:W-:Y:S05]  /*c130*/  @P6 BRA `(.L_x_3625) ;  /* 0x000000e000006947 */ /* 0x000fea0003800000 */
[----:B01234-:R-:W-:Y:S01]  /*c140*/  MOV R5, UR29 ;  /* 0x0000001d00057c02 */ /* 0x01ffe20008000f00 */
        /* <DEDUP_REMOVED lines=13> */
.L_x_3625:
[----:B01234-:R-:W-:Y:S05]  /*c220*/  BSYNC B0 ;  /* 0x0000000000007941 */ /* 0x01ffea0003800000 */
.L_x_3624:
[----:B------:R-:W-:Y:S01]  /*c230*/  ULDC.64 UR34, c[0x0][0x2e0] ;  /* 0x0000b80000227ab9 */ /* 0x000fe20000000a00 */
[----:B------:R-:W-:Y:S01]  /*c240*/  @!P0 FMUL.FTZ R28, R28, R57 ;  /* 0x000000391c1c8220 */ /* 0x000fe20000410000 */
[----:B------:R-:W-:Y:S01]  /*c250*/  UMOV UR31, UR7 ;  /* 0x00000007001f7c82 */ /* 0x000fe20008000000 */
[----:B------:R-:W-:Y:S01]  /*c260*/  LEA R2, P0, R120, c[0x0][0x330], 0x2 ;  /* 0x0000cc0078027a11 */ /* 0x000fe200078010ff */
[----:B------:R-:W-:Y:S01]  /*c270*/  UIMAD.WIDE.U32 UR30, UR16, UR34, UR30 ;  /* 0x00000022101e72a5 */ /* 0x000fe2000f8e001e */
[----:B------:R-:W-:Y:S01]  /*c280*/  @!P5 FADD.FTZ R0, R0, 1 ;  /* 0x3f8000000000d421 */ /* 0x000fe20000010000 */
[----:B------:R-:W-:Y:S01]  /*c290*/  UIMAD UR7, UR17, UR34, URZ ;  /* 0x00000022110772a4 */ /* 0x000fe2000f8e023f */
[----:B------:R0:W1:Y:S01]  /*c2a0*/  @!P4 MUFU.RCP R5, R6 ;  /* 0x000000060005c308 */ /* 0x0000620000001000 */
[----:B------:R-:W-:Y:S01]  /*c2b0*/  UIADD3 UR25, UP0, UR26, UR30, URZ ;  /* 0x0000001e1a197290 */ /* 0x000fe2000ff1e03f */
[----:B------:R-:W-:Y:S01]  /*c2c0*/  LEA.HI.X R3, R120, c[0x0][0x334], R121, 0x2, P0 ;  /* 0x0000cd0078037a11 */ /* 0x000fe200000f1479 */
[----:B------:R-:W-:Y:S01]  /*c2d0*/  UIMAD UR7, UR16, UR35, UR7 ;  /* 0x00000023100772a4 */ /* 0x000fe2000f8e0207 */
[----:B------:R-:W-:Y:S01]  /*c2e0*/  @!P1 FMUL.FTZ R29, R29, R8 ;  /* 0x000000081d1d9220 */ /* 0x000fe20000410000 */
[----:B------:R-:W-:Y:S01]  /*c2f0*/  ISETP.GE.AND P1, PT, R162, R55, PT ;  /* 0x00000037a200720c */ /* 0x000fe20003f26270 */
[----:B------:R-:W-:Y:S01]  /*c300*/  @!P2 FMUL.FTZ R30, R30, R59 ;  /* 0x0000003b1e1ea220 */ /* 0x000fe20000410000 */
[----:B------:R-:W-:Y:S01]  /*c310*/  UIADD3.X UR30, UR27, UR7, UR31, UP0, !UPT ;  /* 0x000000071b1e7290 */ /* 0x000fe200087fe41f */
[----:B------:R-:W-:Y:S01]  /*c320*/  MOV R4, UR25 ;  /* 0x0000001900047c02 */ /* 0x000fe20008000f00 */
[----:B------:R-:W2:Y:S01]  /*c330*/  @!P5 MUFU.RCP R0, R0 ;  /* 0x000000000000d308 */ /* 0x000ea20000001000 */
[----:B------:R-:W-:Y:S01]  /*c340*/  ISETP.GE.AND P2, PT, R163, R55, PT ;  /* 0x00000037a300720c */ /* 0x000fe20003f46270 */
[----:B------:R-:W-:Y:S01]  /*c350*/  @!P3 FMUL.FTZ R31, R31, R10 ;  /* 0x0000000a1f1fb220 */ /* 0x000fe20000410000 */
[----:B------:R-:W-:Y:S01]  /*c360*/  LEA R2, P0, R4, R2, 0x2 ;  /* 0x0000000204027211 */ /* 0x000fe200078010ff */
[----:B------:R-:W-:Y:S01]  /*c370*/  UIADD3 UR7, UR9, UR28, URZ ;  /* 0x0000001c09077290 */ /* 0x000fe2000fffe03f */
[----:B0-----:R-:W-:Y:S01]  /*c380*/  MOV R6, UR30 ;  /* 0x0000001e00067c02 */ /* 0x001fe20008000f00 */
[----:B------:R-:W-:Y:S01]  /*c390*/  BSSY B0, `(.L_x_3626) ;  /* 0x0000066000007945 */ /* 0x000fe20003800000 */
[----:B-1----:R-:W-:Y:S01]  /*c3a0*/  @!P4 FMUL.FTZ R32, R32, R5 ;  /* 0x000000052020c220 */ /* 0x002fe20000410000 */
[----:B------:R-:W-:-:S02]  /*c3b0*/  ISETP.GE.AND P4, PT, R159, R55, PT ;  /* 0x000000379f00720c */ /* 0x000fc40003f86270 */
[----:B------:R-:W-:Y:S02]  /*c3c0*/  LEA.HI.X R3, R4, R3, R6, 0x2, P0 ;  /* 0x0000000304037211 */ /* 0x000fe400000f1406 */
[-C--:B------:R-:W-:Y:S02]  /*c3d0*/  ISETP.GE.AND P0, PT, R161, R55.reuse, PT ;  /* 0x00000037a100720c */ /* 0x080fe40003f06270 */
[-C--:B------:R-:W-:Y:S01]  /*c3e0*/  ISETP.GE.AND P3, PT, R158, R55.reuse, PT ;  /* 0x000000379e00720c */ /* 0x080fe20003f66270 */
[----:B------:R-:W-:Y:S01]  /*c3f0*/  @!P2 STG.E [R2.64+-0xf00], R11 ;  /* 0xfff1000b0200a986 */ /* 0x000fe2000c101920 */
[----:B--2---:R-:W-:Y:S01]  /*c400*/  @!P5 FMUL.FTZ R17, R17, R0 ;  /* 0x000000001111d220 */ /* 0x004fe20000410000 */
[-C--:B------:R-:W-:Y:S02]  /*c410*/  ISETP.GE.AND P5, PT, R160, R55.reuse, PT ;  /* 0x00000037a000720c */ /* 0x080fe40003fa6270 */
        /* <DEDUP_REMOVED lines=93> */
.L_x_3627:
[----:B------:R-:W-:Y:S05]  /*c9f0*/  BSYNC B0 ;  /* 0x0000000000007941 */ /* 0x000fea0003800000 */
.L_x_3626:
        /* <DEDUP_REMOVED lines=15> */
[----:B------:R-:W-:Y:S01]  /*caf0*/  MOV R3, UR26 ;  /* 0x0000001a00037c02 */ /* 0x000fe20008000f00 */
        /* <DEDUP_REMOVED lines=44> */
.L_x_3537:
        /* <DEDUP_REMOVED lines=8> */
[----:B0-----:R-:W0:Y:S01]  /*ce40*/  S2R R6, SR_TID.X ;  /* 0x0000000000067919 */ /* 0x001e220000002100 */
[----:B---3--:R-:W-:Y:S01]  /*ce50*/  @P1 FADD R3, R3, R176 ;  /* 0x000000b003031221 */ /* 0x008fe20000000000 */
[----:B----4-:R-:W-:-:S04]  /*ce60*/  ISETP.NE.AND P2, PT, R4, RZ, PT ;  /* 0x000000ff0400720c */ /* 0x010fc80003f45270 */
[----:B------:R-:W3:Y:S01]  /*ce70*/  SHFL.DOWN P1, R0, R3, 0x2, 0x1f ;  /* 0x08401f0003007f89 */ /* 0x000ee20000020000 */
[----:B0-----:R-:W-:-:S08]  /*ce80*/  ISETP.NE.AND P3, PT, R6, RZ, PT ;  /* 0x000000ff0600720c */ /* 0x001fd00003f65270 */
[----:B------:R-:W-:-:S04]  /*ce90*/  @!P2 SHF.R.S32.HI R9, RZ, 0x1f, R6 ;  /* 0x0000001fff09a819 */ /* 0x000fc80000011406 */
[----:B------:R-:W-:-:S04]  /*cea0*/  @!P2 LEA.HI R9, R9, R6, RZ, 0x5 ;  /* 0x000000060909a211 */ /* 0x000fc800078f28ff */
[----:B------:R-:W-:Y:S01]  /*ceb0*/  @!P2 SHF.R.S32.HI R4, RZ, 0x5, R9 ;  /* 0x00000005ff04a819 */ /* 0x000fe20000011409 */
[----:B---3--:R-:W-:-:S05]  /*cec0*/  @P1 FADD R0, R3, R0 ;  /* 0x0000000003001221 */ /* 0x008fca0000000000 */
        /* <DEDUP_REMOVED lines=14> */
.L_x_3630:
[----:B------:R-:W-:Y:S05]  /*cfb0*/  BSYNC B0 ;  /* 0x0000000000007941 */ /* 0x000fea0003800000 */
.L_x_3629:
        /* <DEDUP_REMOVED lines=25> */
[----:B------:R-:W-:Y:S01]  /*d150*/  MOV R2, UR14 ;  /* 0x0000000e00027c02 */ /* 0x000fe20008000f00 */
[----:B------:R-:W-:-:S05]  /*d160*/  IMAD.U32 R3, RZ, RZ, UR15 ;  /* 0x0000000fff037e24 */ /* 0x000fca000f8e00ff */
[----:B------:R0:W-:Y:S01]  /*d170*/  RED.E.ADD.F32.FTZ.RN.STRONG.GPU [R2.64], R9 ;  /* 0x000000090200798e */ /* 0x0001e2000c10e7a0 */
[----:B------:R-:W-:Y:S01]  /*d180*/  HFMA2.MMA R7, -RZ, RZ, 0, 0 ;  /* 0x00000000ff077435 */ /* 0x000fe200000001ff */
[----:B------:R-:W-:Y:S05]  /*d190*/  BRA `(.L_x_3633) ;  /* 0x0000001000007947 */ /* 0x000fea0003800000 */
.L_x_3632:
[----:B0-----:R-:W0:Y:S02]  /*d1a0*/  S2R R7, SR_TID.X ;  /* 0x0000000000077919 */ /* 0x001e240000002100 */
.L_x_3633:
[----:B------:R-:W-:Y:S05]  /*d1b0*/  BSYNC B0 ;  /* 0x0000000000007941 */ /* 0x000fea0003800000 */
.L_x_3631:
[----:B0-----:R-:W-:-:S13]  /*d1c0*/  ISETP.GE.AND P0, PT, R7, c[0x0][0x16c], PT ;  /* 0x00005b0007007a0c */ /* 0x001fda0003f06270 */
[----:B------:R-:W-:Y:S05]  /*d1d0*/  @P0 EXIT ;  /* 0x000000000000094d */ /* 0x000fea0003800000 */
[----:B------:R-:W-:Y:S02]  /*d1e0*/  ULDC.64 UR6, c[0x0][0x288] ;  /* 0x0000a20000067ab9 */ /* 0x000fe40000000a00 */
[----:B------:R-:W-:Y:S02]  /*d1f0*/  UIMAD UR17, UR17, UR6, URZ ;  /* 0x00000006111172a4 */ /* 0x000fe4000f8e023f */
[----:B-12---:R-:W-:Y:S02]  /*d200*/  UIMAD.WIDE.U32 UR4, UR16, UR6, URZ ;  /* 0x00000006100472a5 */ /* 0x006fe4000f8e003f */
[----:B------:R-:W-:-:S04]  /*d210*/  UIMAD UR6, UR16, UR7, UR17 ;  /* 0x00000007100672a4 */ /* 0x000fc8000f8e0211 */
[----:B------:R-:W-:Y:S02]  /*d220*/  UIADD3 UR6, UR5, UR6, URZ ;  /* 0x0000000605067290 */ /* 0x000fe4000fffe03f */
.L_x_3634:
        /* <DEDUP_REMOVED lines=18> */
.L_x_3580:
[----:B------:R-:W-:Y:S01]  /*d350*/  HFMA2.MMA R195, -RZ, RZ, 0, 5.9604644775390625e-08 ;  /* 0x00000001ffc37435 */ /* 0x000fe200000001ff */
[----:B------:R-:W-:Y:S01]  /*d360*/  MOV R182, R66 ;  /* 0x0000004200b67202 */ /* 0x000fe20000000f00 */
[----:B------:R-:W-:Y:S01]  /*d370*/  IMAD.MOV.U32 R201, RZ, RZ, RZ ;  /* 0x000000ffffc97224 */ /* 0x000fe200078e00ff */
[----:B------:R-:W-:-:S02]  /*d380*/  MOV R234, 0xffffffff ;  /* 0xffffffff00ea7802 */ /* 0x000fc40000000f00 */
[----:B------:R-:W-:Y:S02]  /*d390*/  MOV R64, 0xd3b0 ;  /* 0x0000d3b000407802 */ /* 0x000fe40000000f00 */
[----:B-----5:R-:W-:Y:S05]  /*d3a0*/  CALL.REL.NOINC `($__internal_143_$__cuda_sm70_shflsync_up) ;  /* 0x00000ec000007944 */ /* 0x020fea0003c00000 */
[----:B-1----:R-:W-:Y:S01]  /*d3b0*/  MOV R177, R182 ;  /* 0x000000b600b17202 */ /* 0x002fe20000000f00 */
[----:B0-----:R-:W-:Y:S05]  /*d3c0*/  BRA `(.L_x_3635) ;  /* 0xffffb3d000007947 */ /* 0x001fea000383ffff */
.L_x_3581:
[----:B------:R-:W-:Y:S01]  /*d3d0*/  HFMA2.MMA R195, -RZ, RZ, 0, 5.9604644775390625e-08 ;  /* 0x00000001ffc37435 */ /* 0x000fe200000001ff */
[----:B------:R-:W-:Y:S02]  /*d3e0*/  MOV R182, R67 ;  /* 0x0000004300b67202 */ /* 0x000fe40000000f00 */
[----:B------:R-:W-:Y:S02]  /*d3f0*/  MOV R201, RZ ;  /* 0x000000ff00c97202 */ /* 0x000fe40000000f00 */
[----:B------:R-:W-:Y:S02]  /*d400*/  MOV R234, 0xffffffff ;  /* 0xffffffff00ea7802 */ /* 0x000fe40000000f00 */
[----:B------:R-:W-:Y:S02]  /*d410*/  MOV R64, 0xd430 ;  /* 0x0000d43000407802 */ /* 0x000fe40000000f00 */
[----:B01---5:R-:W-:Y:S05]  /*d420*/  CALL.REL.NOINC `($__internal_143_$__cuda_sm70_shflsync_up) ;  /* 0x00000e4000007944 */ /* 0x023fea0003c00000 */
[----:B------:R-:W-:Y:S01]  /*d430*/  FMUL.FTZ R177, R66, R177 ;  /* 0x000000b142b17220 */ /* 0x000fe20000410000 */
[----:B------:R-:W-:Y:S01]  /*d440*/  ISETP.GE.AND P0, PT, R168, 0x1, PT ;  /* 0x00000001a800780c */ /* 0x000fe20003f06270 */
[C---:B-1----:R-:W-:Y:S01]  /*d450*/  FFMA.FTZ R64, R66.reuse, R182, R67 ;  /* 0x000000b642407223 */ /* 0x042fe20000010043 */
[----:B0-----:R-:W-:Y:S01]  /*d460*/  HFMA2.MMA R195, -RZ, RZ, 0, 1.1920928955078125e-07 ;  /* 0x00000002ffc37435 */ /* 0x001fe200000001ff */
[----:B------:R-:W-:Y:S01]  /*d470*/  MOV R201, RZ ;  /* 0x000000ff00c97202 */ /* 0x000fe20000000f00 */
[----:B------:R-:W-:Y:S01]  /*d480*/  IMAD.MOV.U32 R234, RZ, RZ, -0x1 ;  /* 0xffffffffffea7424 */ /* 0x000fe200078e00ff */
[----:B------:R-:W-:-:S02]  /*d490*/  FSEL R177, R66, R177, !P0 ;  /* 0x000000b142b17208 */ /* 0x000fc40004000000 */
[----:B------:R-:W-:Y:S02]  /*d4a0*/  FSEL R67, R67, R64, !P0 ;  /* 0x0000004043437208 */ /* 0x000fe40004000000 */
[----:B------:R-:W-:Y:S02]  /*d4b0*/  MOV R182, R177 ;  /* 0x000000b100b67202 */ /* 0x000fe40000000f00 */
[----:B------:R-:W-:Y:S02]  /*d4c0*/  MOV R64, 0xd4e0 ;  /* 0x0000d4e000407802 */ /* 0x000fe40000000f00 */
[----:B------:R-:W-:Y:S05]  /*d4d0*/  CALL.REL.NOINC `($__internal_143_$__cuda_sm70_shflsync_up) ;  /* 0x00000d9000007944 */ /* 0x000fea0003c00000 */
[----:B0-----:R-:W-:Y:S01]  /*d4e0*/  HFMA2.MMA R195, -RZ, RZ, 0, 1.1920928955078125e-07 ;  /* 0x00000002ffc37435 */ /* 0x001fe200000001ff */
[----:B-1----:R-:W-:Y:S02]  /*d4f0*/  MOV R66, R182 ;  /* 0x000000b600427202 */ /* 0x002fe40000000f00 */
[----:B------:R-:W-:Y:S02]  /*d500*/  MOV R182, R67 ;  /* 0x0000004300b67202 */ /* 0x000fe40000000f00 */
[----:B------:R-:W-:Y:S02]  /*d510*/  MOV R201, RZ ;  /* 0x000000ff00c97202 */ /* 0x000fe40000000f00 */
[----:B------:R-:W-:-:S02]  /*d520*/  MOV R234, 0xffffffff ;  /* 0xffffffff00ea7802 */ /* 0x000fc40000000f00 */
[----:B------:R-:W-:Y:S02]  /*d530*/  MOV R64, 0xd550 ;  /* 0x0000d55000407802 */ /* 0x000fe40000000f00 */
[----:B------:R-:W-:Y:S05]  /*d540*/  CALL.REL.NOINC `($__internal_143_$__cuda_sm70_shflsync_up) ;  /* 0x00000d2000007944 */ /* 0x000fea0003c00000 */
        /* <DEDUP_REMOVED lines=8> */
[----:B------:R-:W-:Y:S05]  /*d5d0*/  CALL.REL.NOINC `($__internal_143_$__cuda_sm70_shflsync_up) ;  /* 0x00000c9000007944 */ /* 0x000fea0003c00000 */
[----:B0-----:R-:W-:Y:S01]  /*d5e0*/  HFMA2.MMA R195, -RZ, RZ, 0, 2.384185791015625e-07 ;  /* 0x00000004ffc37435 */ /* 0x001fe200000001ff */
[----:B-1----:R-:W-:Y:S02]  /*d5f0*/  MOV R66, R182 ;  /* 0x000000b600427202 */ /* 0x002fe40000000f00 */
[----:B------:R-:W-:Y:S02]  /*d600*/  MOV R182, R67 ;  /* 0x0000004300b67202 */ /* 0x000fe40000000f00 */
[----:B------:R-:W-:Y:S02]  /*d610*/  MOV R201, RZ ;  /* 0x000000ff00c97202 */ /* 0x000fe40000000f00 */
[----:B------:R-:W-:Y:S02]  /*d620*/  MOV R234, 0xffffffff ;  /* 0xffffffff00ea7802 */ /* 0x000fe40000000f00 */
[----:B------:R-:W-:Y:S02]  /*d630*/  MOV R64, 0xd650 ;  /* 0x0000d65000407802 */ /* 0x000fe40000000f00 */
[----:B------:R-:W-:Y:S05]  /*d640*/  CALL.REL.NOINC `($__internal_143_$__cuda_sm70_shflsync_up) ;  /* 0x00000c2000007944 */ /* 0x000fea0003c00000 */
[----:B------:R-:W-:Y:S01]  /*d650*/  ISETP.GE.AND P0, PT, R168, 0x4, PT ;  /* 0x00000004a800780c */ /* 0x000fe20003f06270 */
[----:B0-----:R-:W-:Y:S01]  /*d660*/  HFMA2.MMA R195, -RZ, RZ, 0, 4.76837158203125e-07 ;  /* 0x00000008ffc37435 */ /* 0x001fe200000001ff */
[----:B------:R-:W-:Y:S01]  /*d670*/  MOV R201, RZ ;  /* 0x000000ff00c97202 */ /* 0x000fe20000000f00 */
[----:B------:R-:W-:Y:S01]  /*d680*/  IMAD.MOV.U32 R234, RZ, RZ, -0x1 ;  /* 0xffffffffffea7424 */ /* 0x000fe200078e00ff */
[----:B------:R-:W-:-:S09]  /*d690*/  MOV R64, 0xd6e0 ;  /* 0x0000d6e000407802 */ /* 0x000fd20000000f00 */
[----:B-1----:R-:W-:Y:S02]  /*d6a0*/  @P0 FFMA.FTZ R67, R177, R182, R67 ;  /* 0x000000b6b1430223 */ /* 0x002fe40000010043 */
[----:B------:R-:W-:-:S05]  /*d6b0*/  @P0 FMUL.FTZ R177, R66, R177 ;  /* 0x000000b142b10220 */ /* 0x000fca0000410000 */
[----:B------:R-:W-:Y:S02]  /*d6c0*/  MOV R182, R177 ;  /* 0x000000b100b67202 */ /* 0x000fe40000000f00 */
[----:B------:R-:W-:Y:S05]  /*d6d0*/  CALL.REL.NOINC `($__internal_143_$__cuda_sm70_shflsync_up) ;  /* 0x00000b9000007944 */ /* 0x000fea0003c00000 */
[----:B0-----:R-:W-:Y:S01]  /*d6e0*/  HFMA2.MMA R195, -RZ, RZ, 0, 4.76837158203125e-07 ;  /* 0x00000008ffc37435 */ /* 0x001fe200000001ff */
[----:B-1----:R-:W-:Y:S02]  /*d6f0*/  MOV R66, R182 ;  /* 0x000000b600427202 */ /* 0x002fe40000000f00 */
[----:B------:R-:W-:Y:S02]  /*d700*/  MOV R182, R67 ;  /* 0x0000004300b67202 */ /* 0x000fe40000000f00 */
[----:B------:R-:W-:Y:S02]  /*d710*/  MOV R201, RZ ;  /* 0x000000ff00c97202 */ /* 0x000fe40000000f00 */
[----:B------:R-:W-:Y:S02]  /*d720*/  MOV R234, 0xffffffff ;  /* 0xffffffff00ea7802 */ /* 0x000fe40000000f00 */
[----:B------:R-:W-:Y:S02]  /*d730*/  MOV R64, 0xd750 ;  /* 0x0000d75000407802 */ /* 0x000fe40000000f00 */
[----:B------:R-:W-:Y:S05]  /*d740*/  CALL.REL.NOINC `($__internal_143_$__cuda_sm70_shflsync_up) ;  /* 0x00000b2000007944 */ /* 0x000fea0003c00000 */
[----:B------:R-:W-:Y:S01]  /*d750*/  ISETP.GE.AND P0, PT, R168, 0x8, PT ;  /* 0x00000008a800780c */ /* 0x000fe20003f06270 */
[----:B0-----:R-:W-:Y:S01]  /*d760*/  HFMA2.MMA R195, -RZ, RZ, 0, 9.5367431640625e-07 ;  /* 0x00000010ffc37435 */ /* 0x001fe200000001ff */
[----:B------:R-:W-:Y:S01]  /*d770*/  MOV R201, RZ ;  /* 0x000000ff00c97202 */ /* 0x000fe20000000f00 */
[----:B------:R-:W-:Y:S01]  /*d780*/  IMAD.MOV.U32 R234, RZ, RZ, -0x1 ;  /* 0xffffffffffea7424 */ /* 0x000fe200078e00ff */
[----:B------:R-:W-:-:S09]  /*d790*/  MOV R64, 0xd7f0 ;  /* 0x0000d7f000407802 */ /* 0x000fd20000000f00 */
[----:B-1----:R-:W-:Y:S02]  /*d7a0*/  @P0 FFMA.FTZ R67, R177, R182, R67 ;  /* 0x000000b6b1430223 */ /* 0x002fe40000010043 */
[----:B------:R-:W-:-:S03]  /*d7b0*/  @P0 FMUL.FTZ R177, R66, R177 ;  /* 0x000000b142b10220 */ /* 0x000fc60000410000 */
[----:B------:R-:W-:Y:S02]  /*d7c0*/  MOV R132, R67 ;  /* 0x0000004300847202 */ /* 0x000fe40000000f00 */
[----:B------:R-:W-:Y:S02]  /*d7d0*/  MOV R182, R177 ;  /* 0x000000b100b67202 */ /* 0x000fe40000000f00 */
[----:B------:R-:W-:Y:S05]  /*d7e0*/  CALL.REL.NOINC `($__internal_143_$__cuda_sm70_shflsync_up) ;  /* 0x00000a8000007944 */ /* 0x000fea0003c00000 */
[----:B0-----:R-:W-:Y:S01]  /*d7f0*/  HFMA2.MMA R195, -RZ, RZ, 0, 9.5367431640625e-07 ;  /* 0x00000010ffc37435 */ /* 0x001fe200000001ff */
[----:B-1----:R-:W-:Y:S02]  /*d800*/  MOV R178, R182 ;  /* 0x000000b600b27202 */ /* 0x002fe40000000f00 */
[----:B------:R-:W-:Y:S02]  /*d810*/  MOV R182, R67 ;  /* 0x0000004300b67202 */ /* 0x000fe40000000f00 */
[----:B------:R-:W-:Y:S02]  /*d820*/  MOV R201, RZ ;  /* 0x000000ff00c97202 */ /* 0x000fe40000000f00 */
[----:B------:R-:W-:Y:S02]  /*d830*/  MOV R234, 0xffffffff ;  /* 0xffffffff00ea7802 */ /* 0x000fe40000000f00 */
[----:B------:R-:W-:-:S02]  /*d840*/  MOV R64, 0xd860 ;  /* 0x0000d86000407802 */ /* 0x000fc40000000f00 */
[----:B------:R-:W-:Y:S05]  /*d850*/  CALL.REL.NOINC `($__internal_143_$__cuda_sm70_shflsync_up) ;  /* 0x00000a1000007944 */ /* 0x000fea0003c00000 */
[----:B-1----:R-:W-:Y:S01]  /*d860*/  MOV R64, R182 ;  /* 0x000000b600407202 */ /* 0x002fe20000000f00 */
[----:B0-----:R-:W-:Y:S05]  /*d870*/  BRA `(.L_x_3636) ;  /* 0xffffb0a000007947 */ /* 0x001fea000383ffff */
.L_x_3584:
[----:B------:R-:W-:Y:S01]  /*d880*/  HFMA2.MMA R195, -RZ, RZ, 0, 5.9604644775390625e-08 ;  /* 0x00000001ffc37435 */ /* 0x000fe200000001ff */
[----:B------:R-:W-:Y:S01]  /*d890*/  IMAD.MOV.U32 R182, RZ, RZ, R177 ;  /* 0x000000ffffb67224 */ /* 0x000fe200078e00b1 */
[----:B------:R-:W-:-:S02]  /*d8a0*/  MOV R201, RZ ;  /* 0x000000ff00c97202 */ /* 0x000fc40000000f00 */
[----:B------:R-:W-:Y:S02]  /*d8b0*/  MOV R234, 0xffffffff ;  /* 0xffffffff00ea7802 */ /* 0x000fe40000000f00 */
[----:B------:R-:W-:Y:S02]  /*d8c0*/  MOV R64, 0xd8e0 ;  /* 0x0000d8e000407802 */ /* 0x000fe40000000f00 */
[----:B01---5:R-:W-:Y:S05]  /*d8d0*/  CALL.REL.NOINC `($__internal_143_$__cuda_sm70_shflsync_up) ;  /* 0x0000099000007944 */ /* 0x023fea0003c00000 */
[----:B0-----:R-:W-:Y:S01]  /*d8e0*/  HFMA2.MMA R195, -RZ, RZ, 0, 5.9604644775390625e-08 ;  /* 0x00000001ffc37435 */ /* 0x001fe200000001ff */
[----:B-1----:R-:W-:Y:S02]  /*d8f0*/  MOV R66, R182 ;  /* 0x000000b600427202 */ /* 0x002fe40000000f00 */
[----:B------:R-:W-:Y:S02]  /*d900*/  MOV R182, R67 ;  /* 0x0000004300b67202 */ /* 0x000fe40000000f00 */
[----:B------:R-:W-:Y:S02]  /*d910*/  MOV R201, RZ ;  /* 0x000000ff00c97202 */ /* 0x000fe40000000f00 */
[----:B------:R-:W-:Y:S02]  /*d920*/  MOV R234, 0xffffffff ;  /* 0xffffffff00ea7802 */ /* 0x000fe40000000f00 */
[----:B------:R-:W-:-:S02]  /*d930*/  MOV R64, 0xd950 ;  /* 0x0000d95000407802 */ /* 0x000fc40000000f00 */
[----:B------:R-:W-:Y:S05]  /*d940*/  CALL.REL.NOINC `($__internal_143_$__cuda_sm70_shflsync_up) ;  /* 0x0000092000007944 */ /* 0x000fea0003c00000 */
[----:B------:R-:W-:Y:S01]  /*d950*/  HFMA2.MMA R229, -RZ, RZ, 0, 0 ;  /* 0x00000000ffe57435 */ /* 0x000fe200000001ff */
[----:B------:R-:W-:Y:S01]  /*d960*/  IMAD.MOV.U32 R132, RZ, RZ, R66 ;  /* 0x000000ffff847224 */ /* 0x000fe200078e0042 */
[----:B-1----:R-:W-:-:S02]  /*d970*/  MOV R177, R182 ;  /* 0x000000b600b17202 */ /* 0x002fc40000000f00 */
[----:B------:R-:W-:Y:S02]  /*d980*/  MOV R66, R128 ;  /* 0x0000008000427202 */ /* 0x000fe40000000f00 */
[----:B------:R-:W-:Y:S02]  /*d990*/  MOV R231, 0x1f ;  /* 0x0000001f00e77802 */ /* 0x000fe40000000f00 */
[----:B------:R-:W-:Y:S02]  /*d9a0*/  MOV R238, 0xffffffff ;  /* 0xffffffff00ee7802 */ /* 0x000fe40000000f00 */
[----:B------:R-:W-:Y:S02]  /*d9b0*/  MOV R64, 0xd9d0 ;  /* 0x0000d9d000407802 */ /* 0x000fe40000000f00 */
[----:B0-----:R-:W-:Y:S05]  /*d9c0*/  CALL.REL.NOINC `($__internal_142_$__cuda_sm70_shflsync_idx_p) ;  /* 0x0000086000007944 */ /* 0x001fea0003c00000 */
[----:B-1----:R-:W-:Y:S01]  /*d9d0*/  MOV R128, R229 ;  /* 0x000000e500807202 */ /* 0x002fe20000000f00 */
[----:B------:R-:W-:Y:S01]  /*d9e0*/  HFMA2.MMA R229, -RZ, RZ, 0, 0 ;  /* 0x00000000ffe57435 */ /* 0x000fe200000001ff */
[----:B0-----:R-:W-:Y:S01]  /*d9f0*/  MOV R66, R129 ;  /* 0x0000008100427202 */ /* 0x001fe20000000f00 */
[----:B------:R-:W-:Y:S01]  /*da00*/  IMAD.MOV.U32 R231, RZ, RZ, 0x1f ;  /* 0x0000001fffe77424 */ /* 0x000fe200078e00ff */
[----:B------:R-:W-:-:S02]  /*da10*/  MOV R238, 0xffffffff ;  /* 0xffffffff00ee7802 */ /* 0x000fc40000000f00 */
[----:B------:R-:W-:Y:S02]  /*da20*/  MOV R64, 0xda40 ;  /* 0x0000da4000407802 */ /* 0x000fe40000000f00 */
[----:B------:R-:W-:Y:S05]  /*da30*/  CALL.REL.NOINC `($__internal_142_$__cuda_sm70_shflsync_idx_p) ;  /* 0x000007f000007944 */ /* 0x000fea0003c00000 */
[----:B-1----:R-:W-:Y:S01]  /*da40*/  MOV R65, R229 ;  /* 0x000000e500417202 */ /* 0x002fe20000000f00 */
[----:B0-----:R-:W-:Y:S05]  /*da50*/  BRA `(.L_x_3637) ;  /* 0xffffb03000007947 */ /* 0x001fea000383ffff */
.L_x_3587:
[----:B------:R-:W-:Y:S01]  /*da60*/  HFMA2.MMA R238, -RZ, RZ, 0, 5.9604644775390625e-08 ;  /* 0x00000001ffee7435 */ /* 0x000fe200000001ff */
[----:B------:R-:W-:Y:S02]  /*da70*/  MOV R227, R66 ;  /* 0x0000004200e37202 */ /* 0x000fe40000000f00 */
[----:B------:R-:W-:Y:S02]  /*da80*/  MOV R236, 0x1f ;  /* 0x0000001f00ec7802 */ /* 0x000fe40000000f00 */
[----:B------:R-:W-:Y:S02]  /*da90*/  MOV R229, 0xffffffff ;  /* 0xffffffff00e57802 */ /* 0x000fe40000000f00 */
[----:B------:R-:W-:Y:S02]  /*daa0*/  MOV R64, 0xdac0 ;  /* 0x0000dac000407802 */ /* 0x000fe40000000f00 */
[----:B------:R-:W-:Y:S05]  /*dab0*/  CALL.REL.NOINC `($__internal_141_$__cuda_sm70_shflsync_down) ;  /* 0x0000073000007944 */ /* 0x000fea0003c00000 */
[----:B-1----:R-:W-:Y:S01]  /*dac0*/  MOV R201, R236 ;  /* 0x000000ec00c97202 */ /* 0x002fe20000000f00 */
[----:B0-----:R-:W-:Y:S05]  /*dad0*/  BRA `(.L_x_3638) ;  /* 0xffffb50000007947 */ /* 0x001fea000383ffff */
.L_x_3588:
[----:B------:R-:W-:Y:S01]  /*dae0*/  HFMA2.MMA R236, -RZ, RZ, 0, 1.847743988037109375e-06 ;  /* 0x0000001fffec7435 */ /* 0x000fe200000001ff */
[----:B------:R-:W-:Y:S01]  /*daf0*/  MOV R227, R67 ;  /* 0x0000004300e37202 */ /* 0x000fe20000000f00 */
[----:B------:R-:W-:Y:S01]  /*db00*/  IMAD.MOV.U32 R238, RZ, RZ, 0x1 ;  /* 0x00000001ffee7424 */ /* 0x000fe200078e00ff */
[----:B------:R-:W-:-:S02]  /*db10*/  MOV R229, 0xffffffff ;  /* 0xffffffff00e57802 */ /* 0x000fc40000000f00 */
[----:B------:R-:W-:Y:S02]  /*db20*/  MOV R64, 0xdb40 ;  /* 0x0000db4000407802 */ /* 0x000fe40000000f00 */
[----:B01----:R-:W-:Y:S05]  /*db30*/  CALL.REL.NOINC `($__internal_141_$__cuda_sm70_shflsync_down) ;  /* 0x000006b000007944 */ /* 0x003fea0003c00000 */
        /* <DEDUP_REMOVED lines=9> */
[----:B------:R-:W-:Y:S05]  /*dbd0*/  CALL.REL.NOINC `($__internal_141_$__cuda_sm70_shflsync_down) ;  /* 0x0000061000007944 */ /* 0x000fea0003c00000 */
[----:B-1----:R-:W-:Y:S01]  /*dbe0*/  MOV R66, R236 ;  /* 0x000000ec00427202 */ /* 0x002fe20000000f00 */
[----:B------:R-:W-:Y:S01]  /*dbf0*/  HFMA2.MMA R236, -RZ, RZ, 0, 1.847743988037109375e-06 ;  /* 0x0000001fffec7435 */ /* 0x000fe200000001ff */
[----:B0-----:R-:W-:Y:S01]  /*dc00*/  MOV R227, R67 ;  /* 0x0000004300e37202 */ /* 0x001fe20000000f00 */
[----:B------:R-:W-:Y:S01]  /*dc10*/  IMAD.MOV.U32 R238, RZ, RZ, 0x2 ;  /* 0x00000002ffee7424 */ /* 0x000fe200078e00ff */
[----:B------:R-:W-:Y:S02]  /*dc20*/  MOV R229, 0xffffffff ;  /* 0xffffffff00e57802 */ /* 0x000fe40000000f00 */
[----:B------:R-:W-:Y:S02]  /*dc30*/  MOV R64, 0xdc50 ;  /* 0x0000dc5000407802 */ /* 0x000fe40000000f00 */
[----:B------:R-:W-:Y:S05]  /*dc40*/  CALL.REL.NOINC `($__internal_141_$__cuda_sm70_shflsync_down) ;  /* 0x000005a000007944 */ /* 0x000fea0003c00000 */
[----:B-1----:R-:W-:Y:S01]  /*dc50*/  @!P3 FFMA.FTZ R67, R201, R236, R67 ;  /* 0x000000ecc943b223 */ /* 0x002fe20000010043 */
[----:B0-----:R-:W-:Y:S01]  /*dc60*/  HFMA2.MMA R238, -RZ, RZ, 0, 2.384185791015625e-07 ;  /* 0x00000004ffee7435 */ /* 0x001fe200000001ff */
[----:B------:R-:W-:Y:S01]  /*dc70*/  @!P3 FMUL.FTZ R201, R66, R201 ;  /* 0x000000c942c9b220 */ /* 0x000fe20000410000 */
[----:B------:R-:W-:Y:S02]  /*dc80*/  MOV R236, 0x1f ;  /* 0x0000001f00ec7802 */ /* 0x000fe40000000f00 */
[----:B------:R-:W-:-:S02]  /*dc90*/  MOV R229, 0xffffffff ;  /* 0xffffffff00e57802 */ /* 0x000fc40000000f00 */
[----:B------:R-:W-:Y:S02]  /*dca0*/  MOV R227, R201 ;  /* 0x000000c900e37202 */ /* 0x000fe40000000f00 */
        /* <DEDUP_REMOVED lines=10> */
[----:B0-----:R-:W-:Y:S01]  /*dd50*/  HFMA2.MMA R238, -RZ, RZ, 0, 4.76837158203125e-07 ;  /* 0x00000008ffee7435 */ /* 0x001fe200000001ff */
[----:B------:R-:W-:Y:S01]  /*dd60*/  @!P2 FMUL.FTZ R201, R66, R201 ;  /* 0x000000c942c9a220 */ /* 0x000fe20000410000 */
[----:B------:R-:W-:-:S02]  /*dd70*/  MOV R236, 0x1f ;  /* 0x0000001f00ec7802 */ /* 0x000fc40000000f00 */
[----:B------:R-:W-:Y:S02]  /*dd80*/  MOV R229, 0xffffffff ;  /* 0xffffffff00e57802 */ /* 0x000fe40000000f00 */
        /* <DEDUP_REMOVED lines=8> */
[----:B------:R-:W-:-:S02]  /*de10*/  MOV R64, 0xde30 ;  /* 0x0000de3000407802 */ /* 0x000fc40000000f00 */
[----:B------:R-:W-:Y:S05]  /*de20*/  CALL.REL.NOINC `($__internal_141_$__cuda_sm70_shflsync_down) ;  /* 0x000003c000007944 */ /* 0x000fea0003c00000 */
        /* <DEDUP_REMOVED lines=8> */
[----:B------:R-:W-:Y:S05]  /*deb0*/  CALL.REL.NOINC `($__internal_141_$__cuda_sm70_shflsync_down) ;  /* 0x0000033000007944 */ /* 0x000fea0003c00000 */
[----:B0-----:R-:W-:Y:S01]  /*dec0*/  HFMA2.MMA R238, -RZ, RZ, 0, 9.5367431640625e-07 ;  /* 0x00000010ffee7435 */ /* 0x001fe200000001ff */
[----:B-1----:R-:W-:Y:S01]  /*ded0*/  MOV R66, R236 ;  /* 0x000000ec00427202 */ /* 0x002fe20000000f00 */
[----:B------:R-:W-:Y:S01]  /*dee0*/  IMAD.MOV.U32 R227, RZ, RZ, R67 ;  /* 0x000000ffffe37224 */ /* 0x000fe200078e0043 */
[----:B------:R-:W-:Y:S02]  /*def0*/  MOV R236, 0x1f ;  /* 0x0000001f00ec7802 */ /* 0x000fe40000000f00 */
[----:B------:R-:W-:Y:S02]  /*df00*/  MOV R229, 0xffffffff ;  /* 0xffffffff00e57802 */ /* 0x000fe40000000f00 */
[----:B------:R-:W-:Y:S02]  /*df10*/  MOV R64, 0xdf30 ;  /* 0x0000df3000407802 */ /* 0x000fe40000000f00 */
[----:B------:R-:W-:Y:S05]  /*df20*/  CALL.REL.NOINC `($__internal_141_$__cuda_sm70_shflsync_down) ;  /* 0x000002c000007944 */ /* 0x000fea0003c00000 */
[----:B-1----:R-:W-:Y:S01]  /*df30*/  @!P0 FFMA.FTZ R67, R225, R236, R67 ;  /* 0x000000ece1438223 */ /* 0x002fe20000010043 */
[----:B0-----:R-:W-:Y:S01]  /*df40*/  HFMA2.MMA R229, -RZ, RZ, 0, 0 ;  /* 0x00000000ffe57435 */ /* 0x001fe200000001ff */
[----:B------:R-:W-:Y:S01]  /*df50*/  @!P0 FMUL.FTZ R225, R66, R225 ;  /* 0x000000e142e18220 */ /* 0x000fe20000410000 */
[----:B------:R-:W-:-:S02]  /*df60*/  MOV R231, 0x1f ;  /* 0x0000001f00e77802 */ /* 0x000fc40000000f00 */
[----:B------:R-:W-:Y:S02]  /*df70*/  MOV R238, 0xffffffff ;  /* 0xffffffff00ee7802 */ /* 0x000fe40000000f00 */
[----:B------:R-:W-:Y:S02]  /*df80*/  MOV R66, R225 ;  /* 0x000000e100427202 */ /* 0x000fe40000000f00 */
[----:B------:R-:W-:Y:S02]  /*df90*/  MOV R64, 0xdfb0 ;  /* 0x0000dfb000407802 */ /* 0x000fe40000000f00 */
[----:B------:R-:W-:Y:S05]  /*dfa0*/  CALL.REL.NOINC `($__internal_142_$__cuda_sm70_shflsync_idx_p) ;  /* 0x0000028000007944 */ /* 0x000fea0003c00000 */
[----:B-1----:R-:W-:Y:S01]  /*dfb0*/  MOV R201, R229 ;  /* 0x000000e500c97202 */ /* 0x002fe20000000f00 */
[----:B------:R-:W-:Y:S01]  /*dfc0*/  HFMA2.MMA R229, -RZ, RZ, 0, 0 ;  /* 0x00000000ffe57435 */ /* 0x000fe200000001ff */
[----:B0-----:R-:W-:Y:S01]  /*dfd0*/  IMAD.MOV.U32 R66, RZ, RZ, R67 ;  /* 0x000000ffff427224 */ /* 0x001fe200078e0043 */
[----:B------:R-:W-:Y:S02]  /*dfe0*/  MOV R231, 0x1f ;  /* 0x0000001f00e77802 */ /* 0x000fe40000000f00 */
[----:B------:R-:W-:Y:S02]  /*dff0*/  MOV R238, 0xffffffff ;  /* 0xffffffff00ee7802 */ /* 0x000fe40000000f00 */
[----:B------:R-:W-:-:S02]  /*e000*/  MOV R64, 0xe020 ;  /* 0x0000e02000407802 */ /* 0x000fc40000000f00 */
[----:B------:R-:W-:Y:S05]  /*e010*/  CALL.REL.NOINC `($__internal_142_$__cuda_sm70_shflsync_idx_p) ;  /* 0x0000021000007944 */ /* 0x000fea0003c00000 */
[----:B0-----:R-:W-:Y:S01]  /*e020*/  HFMA2.MMA R238, -RZ, RZ, 0, 5.9604644775390625e-08 ;  /* 0x00000001ffee7435 */ /* 0x001fe200000001ff */
[----:B-1----:R-:W-:-:S02]  /*e030*/  MOV R234, R229 ;  /* 0x000000e500ea7202 */ /* 0x002fc40000000f00 */
[----:B------:R-:W-:Y:S02]  /*e040*/  MOV R227, R225 ;  /* 0x000000e100e37202 */ /* 0x000fe40000000f00 */
[----:B------:R-:W-:Y:S02]  /*e050*/  MOV R236, 0x1f ;  /* 0x0000001f00ec7802 */ /* 0x000fe40000000f00 */
[----:B------:R-:W-:Y:S02]  /*e060*/  MOV R229, 0xffffffff ;  /* 0xffffffff00e57802 */ /* 0x000fe40000000f00 */
[----:B------:R-:W-:Y:S02]  /*e070*/  MOV R64, 0xe090 ;  /* 0x0000e09000407802 */ /* 0x000fe40000000f00 */
[----:B------:R-:W-:Y:S05]  /*e080*/  CALL.REL.NOINC `($__internal_141_$__cuda_sm70_shflsync_down) ;  /* 0x0000016000007944 */ /* 0x000fea0003c00000 */
[----:B0-----:R-:W-:Y:S01]  /*e090*/  HFMA2.MMA R238, -RZ, RZ, 0, 5.9604644775390625e-08 ;  /* 0x00000001ffee7435 */ /* 0x001fe200000001ff */
[----:B-1----:R-:W-:Y:S01]  /*e0a0*/  IMAD.MOV.U32 R66, RZ, RZ, R236 ;  /* 0x000000ffff427224 */ /* 0x002fe200078e00ec */
[----:B------:R-:W-:Y:S02]  /*e0b0*/  MOV R227, R67 ;  /* 0x0000004300e37202 */ /* 0x000fe40000000f00 */
[----:B------:R-:W-:-:S02]  /*e0c0*/  MOV R236, 0x1f ;  /* 0x0000001f00ec7802 */ /* 0x000fc40000000f00 */
[----:B------:R-:W-:Y:S02]  /*e0d0*/  MOV R229, 0xffffffff ;  /* 0xffffffff00e57802 */ /* 0x000fe40000000f00 */
[----:B------:R-:W-:Y:S02]  /*e0e0*/  MOV R64, 0xe100 ;  /* 0x0000e10000407802 */ /* 0x000fe40000000f00 */
[----:B------:R-:W-:Y:S05]  /*e0f0*/  CALL.REL.NOINC `($__internal_141_$__cuda_sm70_shflsync_down) ;  /* 0x000000f000007944 */ /* 0x000fea0003c00000 */
[----:B0-----:R-:W-:Y:S01]  /*e100*/  HFMA2.MMA R229, -RZ, RZ, 0, 0 ;  /* 0x00000000ffe57435 */ /* 0x001fe200000001ff */
[----:B------:R-:W-:Y:S01]  /*e110*/  MOV R225, R66 ;  /* 0x0000004200e17202 */ /* 0x000fe20000000f00 */
[----:B------:R-:W-:Y:S01]  /*e120*/  IMAD.MOV.U32 R238, RZ, RZ, -0x1 ;  /* 0xffffffffffee7424 */ /* 0x000fe200078e00ff */
[----:B------:R-:W-:Y:S02]  /*e130*/  MOV R66, R128 ;  /* 0x0000008000427202 */ /* 0x000fe40000000f00 */
[----:B------:R-:W-:Y:S02]  /*e140*/  MOV R231, 0x1f ;  /* 0x0000001f00e77802 */ /* 0x000fe40000000f00 */
[----:B------:R-:W-:Y:S02]  /*e150*/  MOV R64, 0xe170 ;  /* 0x0000e17000407802 */ /* 0x000fe40000000f00 */
[----:B-1----:R-:W-:Y:S05]  /*e160*/  CALL.REL.NOINC `($__internal_142_$__cuda_sm70_shflsync_idx_p) ;  /* 0x000000c000007944 */ /* 0x002fea0003c00000 */
[----:B-1----:R-:W-:Y:S01]  /*e170*/  MOV R227, R229 ;  /* 0x000000e500e37202 */ /* 0x002fe20000000f00 */
[----:B------:R-:W-:Y:S01]  /*e180*/  HFMA2.MMA R229, -RZ, RZ, 0, 0 ;  /* 0x00000000ffe57435 */ /* 0x000fe200000001ff */
[----:B0-----:R-:W-:-:S02]  /*e190*/  MOV R66, R129 ;  /* 0x0000008100427202 */ /* 0x001fc40000000f00 */
[----:B------:R-:W-:Y:S02]  /*e1a0*/  MOV R231, 0x1f ;  /* 0x0000001f00e77802 */ /* 0x000fe40000000f00 */
[----:B------:R-:W-:Y:S02]  /*e1b0*/  MOV R238, 0xffffffff ;  /* 0xffffffff00ee7802 */ /* 0x000fe40000000f00 */
[----:B------:R-:W-:Y:S02]  /*e1c0*/  MOV R64, 0xe1e0 ;  /* 0x0000e1e000407802 */ /* 0x000fe40000000f00 */
[----:B------:R-:W-:Y:S05]  /*e1d0*/  CALL.REL.NOINC `($__internal_142_$__cuda_sm70_shflsync_idx_p) ;  /* 0x0000005000007944 */ /* 0x000fea0003c00000 */
[----:B01----:R-:W-:Y:S05]  /*e1e0*/  BRA `(.L_x_3639) ;  /* 0xffffaf9000007947 */ /* 0x003fea000383ffff */
        .weak           $__internal_141_$__cuda_sm70_shflsync_down
        .type           $__internal_141_$__cuda_sm70_shflsync_down,@function
        .size           $__internal_141_$__cuda_sm70_shflsync_down,($__internal_142_$__cuda_sm70_shflsync_idx_p - $__internal_141_$__cuda_sm70_shflsync_down)
$__internal_141_$__cuda_sm70_shflsync_down:
[----:B------:R-:W-:Y:S01]  /*e1f0*/  HFMA2.MMA R65, -RZ, RZ, 0, 0 ;  /* 0x00000000ff417435 */ /* 0x000fe200000001ff */
[----:B------:R-:W-:Y:S04]  /*e200*/  WARPSYNC R229 ;  /* 0x000000e500007348 */ /* 0x000fe80003800000 */
[----:B------:R0:W1:Y:S01]  /*e210*/  SHFL.DOWN PT, R236, R227, R238, R236 ;  /* 0x080000eee3ec7389 */ /* 0x00006200000e00ec */
[----:B------:R-:W-:Y:S05]  /*e220*/  RET.REL.NODEC R64 `(_Z25selective_scan_bwd_kernelI32Selective_Scan_bwd_kernel_traitsILi64ELi16ELb0ELb1ELb1ELb1ELb1EffEEv12SSMParamsBwd) ;  /* 0xffff1dd040007950 */ /* 0x000fea0003c3ffff */
        .weak           $__internal_142_$__cuda_sm70_shflsync_idx_p
        .type           $__internal_142_$__cuda_sm70_shflsync_idx_p,@function
        .size           $__internal_142_$__cuda_sm70_shflsync_idx_p,($__internal_143_$__cuda_sm70_shflsync_up - $__internal_142_$__cuda_sm70_shflsync_idx_p)
$__internal_142_$__cuda_sm70_shflsync_idx_p:
[----:B------:R-:W-:Y:S01]  /*e230*/  MOV R65, 0x0 ;  /* 0x0000000000417802 */ /* 0x000fe20000000f00 */
[----:B------:R-:W-:Y:S04]  /*e240*/  WARPSYNC R238 ;  /* 0x000000ee00007348 */ /* 0x000fe80003800000 */
[----:B------:R0:W1:Y:S01]  /*e250*/  SHFL.IDX PT, R229, R66, R229, R231 ;  /* 0x000000e542e57389 */ /* 0x00006200000e00e7 */
[----:B------:R-:W-:Y:S05]  /*e260*/  RET.REL.NODEC R64 `(_Z25selective_scan_bwd_kernelI32Selective_Scan_bwd_kernel_traitsILi64ELi16ELb0ELb1ELb1ELb1ELb1EffEEv12SSMParamsBwd) ;  /* 0xffff1d9040007950 */ /* 0x000fea0003c3ffff */
        .weak           $__internal_143_$__cuda_sm70_shflsync_up
        .type           $__internal_143_$__cuda_sm70_shflsync_up,@function
        .size           $__internal_143_$__cuda_sm70_shflsync_up,(.L_x_8959 - $__internal_143_$__cuda_sm70_shflsync_up)
$__internal_143_$__cuda_sm70_shflsync_up:
[----:B------:R-:W-:Y:S01]  /*e270*/  HFMA2.MMA R65, -RZ, RZ, 0, 0 ;  /* 0x00000000ff417435 */ /* 0x000fe200000001ff */
[----:B------:R-:W-:Y:S04]  /*e280*/  WARPSYNC R234 ;  /* 0x000000ea00007348 */ /* 0x000fe80003800000 */
[----:B------:R0:W1:Y:S01]  /*e290*/  SHFL.UP PT, R182, R182, R195, R201 ;  /* 0x040000c3b6b67389 */ /* 0x00006200000e00c9 */
[----:B------:R-:W-:Y:S05]  /*e2a0*/  RET.REL.NODEC R64 `(_Z25selective_scan_bwd_kernelI32Selective_Scan_bwd_kernel_traitsILi64ELi16ELb0ELb1ELb1ELb1ELb1EffEEv12SSMParamsBwd) ;  /* 0xffff1d5040007950 */ /* 0x000fea0003c3ffff */
.L_x_3640:
        /* <DEDUP_REMOVED lines=13> */
.L_x_8959:


//--------------------- .text._Z25selective_scan_bwd_kernelI32Selective_Scan_bwd_kernel_traitsILi64ELi16ELb1ELb0ELb0ELb0ELb0EffEEv12SSMParamsBwd --------------------------
	.section	.text._Z25selective_scan_bwd_kernelI32Selective_Scan_bwd_kernel_traitsILi64ELi16ELb1ELb0ELb0ELb0ELb0EffEEv12SSMParamsBwd,"ax",@progbits
	.sectioninfo	@"SHI_REGISTERS=199"
	.align	128
        .global         _Z25selective_scan_bwd_kernelI32Selective_Scan_bwd_kernel_traitsILi64ELi16ELb1ELb0ELb0ELb0ELb0EffEEv12SSMParamsBwd
        .type           _Z25selective_scan_bwd_kernelI32Selective_Scan_bwd_kernel_traitsILi64ELi16ELb1ELb0ELb0ELb0ELb0EffEEv12SSMParamsBwd,@function
        .size           _Z25selective_scan_bwd_kernelI32Selective_Scan_bwd_kernel_traitsILi64ELi16ELb1ELb0ELb0ELb0ELb0EffEEv12SSMParamsBwd,(.L_x_8962 - _Z25selective_scan_bwd_kernelI32Selective_Scan_bwd_kernel_traitsILi64ELi16ELb1ELb0ELb0ELb0ELb0EffEEv12SSMParamsBwd)
        .other          _Z25selective_scan_bwd_kernelI32Selective_Scan_bwd_kernel_traitsILi64ELi16ELb1ELb0ELb0ELb0ELb0EffEEv12SSMParamsBwd,@"STO_CUDA_ENTRY STV_DEFAULT"
_Z25selective_scan_bwd_kernelI32Selective_Scan_bwd_kernel_traitsILi64ELi16ELb1ELb0ELb0ELb0ELb0EffEEv12SSMParamsBwd:
.text._Z25selective_scan_bwd_kernelI32Selective_Scan_bwd_kernel_traitsILi64ELi16ELb1ELb0ELb0ELb0ELb0EffEEv12SSMParamsBwd:
[----:B------:R-:W-:Y:S02]  /*0000*/  MOV R1, c[0x0][0x28] ;  /* 0x00000a0000017a02 */ /* 0x000fe40000000f00 */
[----:B------:R-:W0:Y:S01]  /*0010*/  S2R R97, SR_CTAID.X ;  /* 0x0000000000617919 */ /* 0x000e220000002500 */
[----:B------:R-:W-:Y:S01]  /*0020*/  ISETP.NE.U32.AND P0, PT, RZ, c[0x0][0x238], PT ;  /* 0x00008e00ff007a0c */ /* 0x000fe20003f05070 */
[----:B------:R-:W-:Y:S01]  /*0030*/  HFMA2.MMA R94, -RZ, RZ, 0, 0 ;  /* 0x00000000ff5e7435 */ /* 0x000fe200000001ff */
[----:B------:R-:W-:Y:S01]  /*0040*/  ISETP.NE.U32.AND P1, PT, RZ, c[0x0][0x250], PT ;  /* 0x00009400ff007a0c */ /* 0x000fe20003f25070 */
[----:B------:R-:W1:Y:S01]  /*0050*/  S2R R0, SR_CTAID.Y ;  /* 0x0000000000007919 */ /* 0x000e620000002600 */
[----:B------:R-:W-:Y:S01]  /*0060*/  ISETP.NE.AND.EX P0, PT, RZ, c[0x0][0x23c], PT, P0 ;  /* 0x00008f00ff007a0c */ /* 0x000fe20003f05300 */
[----:B------:R-:W-:Y:S01]  /*0070*/  ULDC.64 UR6, c[0x0][0x118] ;  /* 0x0000460000067ab9 */ /* 0x000fe20000000a00 */
[----:B------:R-:W-:Y:S02]  /*0080*/  ISETP.NE.AND.EX P1, PT, RZ, c[0x0][0x254], PT, P1 ;  /* 0x00009500ff007a0c */ /* 0x000fe40003f25310 */
[----:B------:R-:W-:Y:S02]  /*0090*/  MOV R96, RZ ;  /* 0x000000ff00607202 */ /* 0x000fe40000000f00 */
[----:B0-----:R-:W-:-:S02]  /*00a0*/  SHF.R.S32.HI R98, RZ, 0x1f, R97 ;  /* 0x0000001fff627819 */ /* 0x001fc40000011461 */
[----:B-1----:R-:W-:-:S05]  /*00b0*/  SHF.R.S32.HI R95, RZ, 0x1f, R0 ;  /* 0x0000001fff5f7819 */ /* 0x002fca0000011400 */
[C---:B------:R-:W-:Y:S02]  /*00c0*/  @P0 LEA R6, P2, R0.reuse, c[0x0][0x238], 0x2 ;  /* 0x00008e0000060a11 */ /* 0x040fe400078410ff */
[----:B------:R-:W-:Y:S01]  /*00d0*/  @P1 LEA R8, P3, R0, c[0x0][0x250], 0x2 ;  /* 0x0000940000081a11 */ /* 0x000fe200078610ff */
[----:B------:R-:W-:Y:S01]  /*00e0*/  IMAD R4, R98, c[0x0][0x1d0], RZ ;  /* 0x0000740062047a24 */ /* 0x000fe200078e02ff */
[--C-:B------:R-:W-:Y:S01]  /*00f0*/  @P0 LEA.HI.X R7, R0, c[0x0][0x23c], R95.reuse, 0x2, P2 ;  /* 0x00008f0000070a11 */ /* 0x100fe200010f145f */
[----:B------:R-:W-:Y:S01]  /*0100*/  IMAD R10, R98, c[0x0][0x1e0], RZ ;  /* 0x00007800620a7a24 */ /* 0x000fe200078e02ff */
[----:B------:R-:W-:Y:S01]  /*0110*/  @P1 LEA.HI.X R9, R0, c[0x0][0x254], R95, 0x2, P3 ;  /* 0x0000950000091a11 */ /* 0x000fe200018f145f */
[----:B------:R-:W-:Y:S02]  /*0120*/  IMAD R12, R98, c[0x0][0x278], RZ ;  /* 0x00009e00620c7a24 */ /* 0x000fe400078e02ff */
[C---:B------:R-:W-:Y:S01]  /*0130*/  IMAD R11, R97.reuse, c[0x0][0x1d4], R4 ;  /* 0x00007500610b7a24 */ /* 0x040fe200078e0204 */
[----:B------:R0:W5:Y:S01]  /*0140*/  @P0 LDG.E R94, [R6.64] ;  /* 0x00000006065e0981 */ /* 0x000162000c1e1900 */
[----:B------:R-:W-:-:S03]  /*0150*/  IMAD.WIDE.U32 R2, R97, c[0x0][0x1d0], RZ ;  /* 0x0000740061027a25 */ /* 0x000fc600078e00ff */
[----:B------:R1:W5:Y:S01]  /*0160*/  @P1 LDG.E R96, [R8.64] ;  /* 0x0000000608601981 */ /* 0x000362000c1e1900 */
[----:B------:R-:W-:Y:S01]  /*0170*/  IMAD.WIDE.U32 R4, R97, c[0x0][0x1e0], RZ ;  /* 0x0000780061047a25 */ /* 0x000fe200078e00ff */
[----:B------:R-:W-:Y:S01]  /*0180*/  IADD3 R3, R3, R11, RZ ;  /* 0x0000000b03037210 */ /* 0x000fe20007ffe0ff */
[----:B------:R-:W-:Y:S01]  /*0190*/  CS2R R88, SRZ ;  /* 0x0000000000587805 */ /* 0x000fe2000001ff00 */
[----:B------:R-:W-:Y:S01]  /*01a0*/  ISETP.NE.U32.AND P0, PT, RZ, c[0x0][0x260], PT ;  /* 0x00009800ff007a0c */ /* 0x000fe20003f05070 */
[C---:B------:R-:W-:Y:S01]  /*01b0*/  IMAD R13, R97.reuse, c[0x0][0x1e4], R10 ;  /* 0x00007900610d7a24 */ /* 0x040fe200078e020a */
[----:B------:R-:W-:Y:S01]  /*01c0*/  HFMA2.MMA R99, -RZ, RZ, 0, 0 ;  /* 0x00000000ff637435 */ /* 0x000fe200000001ff */
[----:B0-----:R-:W-:Y:S01]  /*01d0*/  IMAD.WIDE.U32 R6, R97, c[0x0][0x278], RZ ;  /* 0x00009e0061067a25 */ /* 0x001fe200078e00ff */
[----:B------:R-:W-:Y:S02]  /*01e0*/  ISETP.NE.AND.EX P0, PT, RZ, c[0x0][0x264], PT, P0 ;  /* 0x00009900ff007a0c */ /* 0x000fe40003f05300 */
[----:B------:R-:W-:Y:S01]  /*01f0*/  IADD3 R5, R5, R13, RZ ;  /* 0x0000000d05057210 */ /* 0x000fe20007ffe0ff */
[----:B-1----:R-:W-:Y:S01]  /*0200*/  IMAD R9, R97, c[0x0][0x27c], R12 ;  /* 0x00009f0061097a24 */ /* 0x002fe200078e020c */
[----:B------:R-:W-:Y:S01]  /*0210*/  MOV R8, c[0x0][0x174] ;  /* 0x00005d0000087a02 */ /* 0x000fe20000000f00 */
[C---:B------:R-:W-:Y:S01]  /*0220*/  IMAD R13, R95.reuse, c[0x0][0x1d8], RZ ;  /* 0x000076005f0d7a24 */ /* 0x040fe200078e02ff */
[----:B------:R-:W-:Y:S01]  /*0230*/  MOV R101, RZ ;  /* 0x000000ff00657202 */ /* 0x000fe20000000f00 */
[----:B------:R-:W-:Y:S01]  /*0240*/  IMAD R15, R95, c[0x0][0x1e8], RZ ;  /* 0x00007a005f0f7a24 */ /* 0x000fe200078e02ff */
[----:B------:R-:W-:Y:S01]  /*0250*/  IADD3 R7, R7, R9, RZ ;  /* 0x0000000907077210 */ /* 0x000fe20007ffe0ff */
[----:B------:R-:W-:Y:S01]  /*0260*/  IMAD.WIDE.U32 R2, R0, c[0x0][0x1d8], R2 ;  /* 0x0000760000027a25 */ /* 0x000fe200078e0002 */
[----:B------:R-:W-:-:S02]  /*0270*/  LEA R9, R8, 0xfffffc00, 0xa ;  /* 0xfffffc0008097811 */ /* 0x000fc400078e50ff */
[----:B------:R-:W-:Y:S01]  /*0280*/  ISETP.GE.AND P3, PT, R8, 0x1, PT ;  /* 0x000000010800780c */ /* 0x000fe20003f66270 */
[C---:B------:R-:W-:Y:S01]  /*0290*/  IMAD.WIDE.U32 R4, R0.reuse, c[0x0][0x1e8], R4 ;  /* 0x00007a0000047a25 */ /* 0x040fe200078e0004 */
[----:B------:R-:W-:Y:S02]  /*02a0*/  SHF.R.S32.HI R11, RZ, 0x1f, R9 ;  /* 0x0000001fff0b7819 */ /* 0x000fe40000011409 */
[----:B------:R-:W-:Y:S01]  /*02b0*/  IADD3 R105, P1, R9, R2, RZ ;  /* 0x0000000209697210 */ /* 0x000fe20007f3e0ff */
[----:B------:R-:W-:Y:S01]  /*02c0*/  IMAD R17, R95, c[0x0][0x280], RZ ;  /* 0x0000a0005f117a24 */ /* 0x000fe200078e02ff */
[----:B------:R-:W-:Y:S01]  /*02d0*/  IADD3 R107, P2, R9, R4, RZ ;  /* 0x00000004096b7210 */ /* 0x000fe20007f5e0ff */
[C---:B------:R-:W-:Y:S01]  /*02e0*/  IMAD.WIDE.U32 R6, R0.reuse, c[0x0][0x280], R6 ;  /* 0x0000a00000067a25 */ /* 0x040fe200078e0006 */
[----:B------:R-:W-:Y:S02]  /*02f0*/  @P0 MOV R91, 0x8 ;  /* 0x00000008005b0802 */ /* 0x000fe40000000f00 */
[----:B------:R-:W-:Y:S01]  /*0300*/  LEA R106, P5, R107, c[0x0][0x248], 0x2 ;  /* 0x000092006b6a7a11 */ /* 0x000fe200078a10ff */
[C---:B------:R-:W-:Y:S01]  /*0310*/  IMAD R13, R0.reuse, c[0x0][0x1dc], R13 ;  /* 0x00007700000d7a24 */ /* 0x040fe200078e020d */
[----:B------:R-:W-:Y:S01]  /*0320*/  IADD3 R9, P4, R9, R6, RZ ;  /* 0x0000000609097210 */ /* 0x000fe20007f9e0ff */
[----:B------:R-:W-:-:S02]  /*0330*/  IMAD R15, R0, c[0x0][0x1ec], R15 ;  /* 0x00007b00000f7a24 */ /* 0x000fc400078e020f */
[----:B------:R-:W-:Y:S01]  /*0340*/  IMAD R17, R0, c[0x0][0x284], R17 ;  /* 0x0000a10000117a24 */ /* 0x000fe200078e0211 */
[C---:B------:R-:W-:Y:S02]  /*0350*/  IADD3.X R2, R11.reuse, R3, R13, P1, !PT ;  /* 0x000000030b027210 */ /* 0x040fe40000ffe40d */
[C---:B------:R-:W-:Y:S02]  /*0360*/  IADD3.X R4, R11.reuse, R5, R15, P2, !PT ;  /* 0x000000050b047210 */ /* 0x040fe400017fe40f */
[----:B------:R-:W-:Y:S02]  /*0370*/  ISETP.NE.U32.AND P1, PT, RZ, c[0x0][0x328], PT ;  /* 0x0000ca00ff007a0c */ /* 0x000fe40003f25070 */
[----:B------:R-:W-:Y:S02]  /*0380*/  ISETP.NE.U32.AND P2, PT, RZ, c[0x0][0x348], PT ;  /* 0x0000d200ff007a0c */ /* 0x000fe40003f45070 */
[----:B------:R-:W-:Y:S02]  /*0390*/  IADD3.X R6, R11, R7, R17, P4, !PT ;  /* 0x000000070b067210 */ /* 0x000fe400027fe411 */
[----:B------:R-:W-:-:S02]  /*03a0*/  LEA R104, P4, R105, c[0x0][0x240], 0x2 ;  /* 0x0000900069687a11 */ /* 0x000fc400078810ff */
[----:B------:R-:W-:Y:S02]  /*03b0*/  ISETP.NE.AND.EX P1, PT, RZ, c[0x0][0x32c], PT, P1 ;  /* 0x0000cb00ff007a0c */ /* 0x000fe40003f25310 */
[----:B------:R-:W-:Y:S02]  /*03c0*/  ISETP.NE.AND.EX P2, PT, RZ, c[0x0][0x34c], PT, P2 ;  /* 0x0000d300ff007a0c */ /* 0x000fe40003f45320 */
[----:B------:R-:W-:Y:S01]  /*03d0*/  LEA.HI.X R105, R105, c[0x0][0x244], R2, 0x2, P4 ;  /* 0x0000910069697a11 */ /* 0x000fe200020f1402 */
[----:B------:R-:W-:Y:S01]  /*03e0*/  @P0 IMAD R2, R97, c[0x0][0x164], R0 ;  /* 0x0000590061020a24 */ /* 0x000fe200078e0200 */
[----:B------:R-:W-:Y:S01]  /*03f0*/  LEA.HI.X R107, R107, c[0x0][0x24c], R4, 0x2, P5 ;  /* 0x000093006b6b7a11 */ /* 0x000fe200028f1404 */
[----:B------:R-:W-:Y:S01]  /*0400*/  HFMA2.MMA R4, -RZ, RZ, 0, 0 ;  /* 0x00000000ff047435 */ /* 0x000fe200000001ff */
[----:B------:R-:W-:Y:S01]  /*0410*/  LEA R108, P6, R9, c[0x0][0x308], 0x2 ;  /* 0x0000c200096c7a11 */ /* 0x000fe200078c10ff */
[----:B------:R-:W-:Y:S01]  /*0420*/  @P0 IMAD R2, R2, c[0x0][0x174], RZ ;  /* 0x00005d0002020a24 */ /* 0x000fe200078e02ff */
[----:B------:R-:W-:-:S02]  /*0430*/  MOV R3, RZ ;  /* 0x000000ff00037202 */ /* 0x000fc40000000f00 */
[----:B------:R-:W-:Y:S01]  /*0440*/  LEA.HI.X R109, R9, c[0x0][0x30c], R6, 0x2, P6 ;  /* 0x0000c300096d7a11 */ /* 0x000fe200030f1406 */
[----:B------:R-:W-:Y:S01]  /*0450*/  @P0 IMAD R2, R2, c[0x0][0x16c], RZ ;  /* 0x00005b0002020a24 */ /* 0x000fe200078e02ff */
[C---:B------:R-:W-:Y:S02]  /*0460*/  @P1 LEA R88, P4, R0.reuse, c[0x0][0x328], 0x2 ;  /* 0x0000ca0000581a11 */ /* 0x040fe400078810ff */
[----:B------:R-:W-:Y:S01]  /*0470*/  @P2 LEA R4, P5, R0, c[0x0][0x348], 0x2 ;  /* 0x0000d20000042a11 */ /* 0x000fe200078a10ff */
[----:B------:R-:W-:Y:S01]  /*0480*/  @P0 IMAD.WIDE R90, R2, R91, c[0x0][0x260] ;  /* 0x00009800025a0625 */ /* 0x000fe200078e025b */
[C-C-:B------:R-:W-:Y:S01]  /*0490*/  @P1 LEA.HI.X R89, R0.reuse, c[0x0][0x32c], R95.reuse, 0x2, P4 ;  /* 0x0000cb0000591a11 */ /* 0x140fe200020f145f */
[----:B------:R-:W-:Y:S01]  /*04a0*/  @!P0 CS2R R90, SRZ ;  /* 0x00000000005a8805 */ /* 0x000fe2000001ff00 */
[----:B------:R-:W-:Y:S02]  /*04b0*/  @P2 LEA.HI.X R3, R0, c[0x0][0x34c], R95, 0x2, P5 ;  /* 0x0000d30000032a11 */ /* 0x000fe400028f145f */
[----:B------:R-:W-:Y:S01]  /*04c0*/  MOV R2, R4 ;  /* 0x0000000400027202 */ /* 0x000fe20000000f00 */
[----:B------:R-:W-:Y:S05]  /*04d0*/  @!P3 BRA `(.L_x_3641) ;  /* 0x000033400000b947 */ /* 0x000fea0003800000 */
[----:B------:R-:W0:Y:S01]  /*04e0*/  S2R R100, SR_TID.X ;  /* 0x0000000000647919 */ /* 0x000e220000002100 */
[----:B------:R-:W-:-:S02]  /*04f0*/  MOV R103, c[0x0][0x174] ;  /* 0x00005d0000677a02 */ /* 0x000fc40000000f00 */
[----:B------:R-:W-:Y:S01]  /*0500*/  MOV R101, RZ ;  /* 0x000000ff00657202 */ /* 0x000fe20000000f00 */
[----:B------:R-:W1:Y:S01]  /*0510*/  S2R R102, SR_LANEID ;  /* 0x0000000000667919 */ /* 0x000e620000000000 */
[----:B------:R-:W-:Y:S02]  /*0520*/  MOV R99, RZ ;  /* 0x000000ff00637202 */ /* 0x000fe40000000f00 */
[----:B0-----:R-:W-:-:S04]  /*0530*/  SHF.R.S32.HI R5, RZ, 0x1f, R100 ;  /* 0x0000001fff057819 */ /* 0x001fc80000011464 */
[----:B------:R-:W-:-:S04]  /*0540*/  LEA.HI R5, R5, R100, RZ, 0x5 ;  /* 0x0000006405057211 */ /* 0x000fc800078f28ff */
[----:B-1----:R-:W-:Y:S02]  /*0550*/  SHF.R.S32.HI R110, RZ, 0x5, R5 ;  /* 0x00000005ff6e7819 */ /* 0x002fe40000011405 */
.L_x_3659:
[----:B------:R-:W-:Y:S01]  /*0560*/  BAR.SYNC.DEFER_BLOCKING 0x0 ;  /* 0x0000000000007b1d */ /* 0x000fe20000010000 */
[----:B------:R-:W-:-:S04]  /*0570*/  SHF.L.U32 R111, R100, 0x2, RZ ;  /* 0x00000002646f7819 */ /* 0x000fc800000006ff */
[----:B------:R-:W-:-:S04]  /*0580*/  LOP3.LUT R111, R111, 0xffffff80, RZ, 0xc0, !PT ;  /* 0xffffff806f6f7812 */ /* 0x000fc800078ec0ff */
[----:B------:R-:W-:-:S05]  /*0590*/  LOP3.LUT R112, R111, 0x1f, R100, 0xf8, !PT ;  /* 0x0000001f6f707812 */ /* 0x000fca00078ef864 */
[----:B------:R-:W-:-:S05]  /*05a0*/  IMAD.WIDE R4, R112, 0x10, R104 ;  /* 0x0000001070047825 */ /* 0x000fca00078e0268 */
[----:B------:R-:W2:Y:S04]  /*05b0*/  LDG.E.128 R8, [R4.64] ;  /* 0x0000000604087981 */ /* 0x000ea8000c1e1d00 */
[----:B------:R-:W3:Y:S04]  /*05c0*/  LDG.E.128 R12, [R4.64+0x200] ;  /* 0x00020006040c7981 */ /* 0x000ee8000c1e1d00 */
[----:B------:R-:W4:Y:S04]  /*05d0*/  LDG.E.128 R16, [R4.64+0x400] ;  /* 0x0004000604107981 */ /* 0x000f28000c1e1d00 */
[----:B------:R-:W4:Y:S01]  /*05e0*/  LDG.E.128 R20, [R4.64+0x600] ;  /* 0x0006000604147981 */ /* 0x000f22000c1e1d00 */
[----:B------:R-:W-:Y:S01]  /*05f0*/  IADD3 R113, R111, R102, RZ ;  /* 0x000000666f717210 */ /* 0x000fe20007ffe0ff */
[----:B------:R-:W-:-:S04]  /*0600*/  IMAD.WIDE R6, R112, 0x10, R106 ;  /* 0x0000001070067825 */ /* 0x000fc800078e026a */
[----:B------:R-:W-:Y:S01]  /*0610*/  IMAD R24, R102, 0x3, R113 ;  /* 0x0000000366187824 */ /* 0x000fe200078e0271 */
[----:B--2---:R0:W-:Y:S04]  /*0620*/  STS.128 [R113.X16], R8 ;  /* 0x0000000871007388 */ /* 0x0041e8000000cc00 */
[----:B---3--:R1:W-:Y:S04]  /*0630*/  STS.128 [R113.X16+0x200], R12 ;  /* 0x0002000c71007388 */ /* 0x0083e8000000cc00 */
[----:B----4-:R2:W-:Y:S04]  /*0640*/  STS.128 [R113.X16+0x400], R16 ;  /* 0x0004001071007388 */ /* 0x0105e8000000cc00 */
[----:B------:R3:W-:Y:S01]  /*0650*/  STS.128 [R113.X16+0x600], R20 ;  /* 0x0006001471007388 */ /* 0x0007e2000000cc00 */
[----:B------:R-:W-:-:S06]  /*0660*/  NOP ;  /* 0x0000000000007918 */ /* 0x000fcc0000000000 */
[----:B------:R-:W-:Y:S04]  /*0670*/  LDS.128 R80, [R24.X16] ;  /* 0x0000000018507984 */ /* 0x000fe8000000cc00 */
[----:B------:R-:W-:Y:S04]  /*0680*/  LDS.128 R76, [R24.X16+0x10] ;  /* 0x00001000184c7984 */ /* 0x000fe8000000cc00 */
[----:B------:R-:W-:Y:S04]  /*0690*/  LDS.128 R72, [R24.X16+0x20] ;  /* 0x0000200018487984 */ /* 0x000fe8000000cc00 */
[----:B------:R-:W-:Y:S04]  /*06a0*/  LDS.128 R68, [R24.X16+0x30] ;  /* 0x0000300018447984 */ /* 0x000fe8000000cc00 */
[----:B------:R-:W-:Y:S06]  /*06b0*/  BAR.SYNC.DEFER_BLOCKING 0x0 ;  /* 0x0000000000007b1d */ /* 0x000fec0000010000 */
[----:B0-----:R-:W4:Y:S04]  /*06c0*/  LDG.E.128 R8, [R6.64] ;  /* 0x0000000606087981 */ /* 0x001f28000c1e1d00 */
[----:B-1----:R-:W4:Y:S04]  /*06d0*/  LDG.E.128 R12, [R6.64+0x200] ;  /* 0x00020006060c7981 */ /* 0x002f28000c1e1d00 */
[----:B--2---:R-:W2:Y:S04]  /*06e0*/  LDG.E.128 R16, [R6.64+0x400] ;  /* 0x0004000606107981 */ /* 0x004ea8000c1e1d00 */
[----:B---3--:R-:W3:Y:S01]  /*06f0*/  LDG.E.128 R20, [R6.64+0x600] ;  /* 0x0006000606147981 */ /* 0x008ee2000c1e1d00 */
[----:B------:R-:W-:-:S03]  /*0700*/  IMAD.WIDE R4, R112, 0x10, R108 ;  /* 0x0000001070047825 */ /* 0x000fc600078e026c */
[----:B----4-:R0:W-:Y:S04]  /*0710*/  STS.128 [R113.X16], R8 ;  /* 0x0000000871007388 */ /* 0x0101e8000000cc00 */
[----:B------:R1:W-:Y:S04]  /*0720*/  STS.128 [R113.X16+0x200], R12 ;  /* 0x0002000c71007388 */ /* 0x0003e8000000cc00 */
        /* <DEDUP_REMOVED lines=12> */
[----:B------:R-:W-:Y:S01]  /*07f0*/  CS2R R34, SRZ ;  /* 0x0000000000227805 */ /* 0x000fe2000001ff00 */
[----:B------:R-:W-:Y:S01]  /*0800*/  CS2R R32, SRZ ;  /* 0x0000000000207805 */ /* 0x000fe2000001ff00 */
[----:B------:R-:W-:Y:S01]  /*0810*/  CS2R R30, SRZ ;  /* 0x00000000001e7805 */ /* 0x000fe2000001ff00 */
[----:B------:R-:W-:Y:S01]  /*0820*/  CS2R R28, SRZ ;  /* 0x00000000001c7805 */ /* 0x000fe2000001ff00 */
[----:B------:R-:W-:Y:S01]  /*0830*/  CS2R R26, SRZ ;  /* 0x00000000001a7805 */ /* 0x000fe2000001ff00 */
[----:B----4-:R-:W-:Y:S04]  /*0840*/  STS.128 [R113.X16], R8 ;  /* 0x0000000871007388 */ /* 0x010fe8000000cc00 */
[----:B------:R-:W-:Y:S04]  /*0850*/  STS.128 [R113.X16+0x200], R12 ;  /* 0x0002000c71007388 */ /* 0x000fe8000000cc00 */
[----:B--2---:R-:W-:Y:S04]  /*0860*/  STS.128 [R113.X16+0x400], R16 ;  /* 0x0004001071007388 */ /* 0x004fe8000000cc00 */
[----:B---3--:R0:W-:Y:S01]  /*0870*/  STS.128 [R113.X16+0x600], R20 ;  /* 0x0006001471007388 */ /* 0x0081e2000000cc00 */
[----:B------:R-:W-:-:S06]  /*0880*/  NOP ;  /* 0x0000000000007918 */ /* 0x000fcc0000000000 */
[----:B------:R-:W1:Y:S04]  /*0890*/  LDS.128 R48, [R24.X16] ;  /* 0x0000000018307984 */ /* 0x000e68000000cc00 */
[----:B------:R-:W2:Y:S04]  /*08a0*/  LDS.128 R44, [R24.X16+0x10] ;  /* 0x00001000182c7984 */ /* 0x000ea8000000cc00 */
[----:B------:R-:W3:Y:S01]  /*08b0*/  LDS.128 R40, [R24.X16+0x20] ;  /* 0x0000200018287984 */ /* 0x000ee2000000cc00 */
[----:B0-----:R-:W-:Y:S01]  /*08c0*/  CS2R R22, SRZ ;  /* 0x0000000000167805 */ /* 0x001fe2000001ff00 */
[----:B------:R-:W-:-:S02]  /*08d0*/  CS2R R20, SRZ ;  /* 0x0000000000147805 */ /* 0x000fc4000001ff00 */
[----:B------:R0:W4:Y:S02]  /*08e0*/  LDS.128 R36, [R24.X16+0x30] ;  /* 0x0000300018247984 */ /* 0x000124000000cc00 */
[----:B0-----:R-:W-:Y:S01]  /*08f0*/  CS2R R24, SRZ ;  /* 0x0000000000187805 */ /* 0x001fe2000001ff00 */
[----:B-1----:R-:W-:Y:S02]  /*0900*/  FFMA.FTZ R6, R80, R48, R99 ;  /* 0x0000003050067223 */ /* 0x002fe40000010063 */
[-C--:B-----5:R-:W-:Y:S02]  /*0910*/  FMUL.FTZ R16, R48, R94.reuse ;  /* 0x0000005e30107220 */ /* 0x0a0fe40000410000 */
[----:B------:R-:W-:Y:S01]  /*0920*/  FFMA.FTZ R7, R81, R49, R6 ;  /* 0x0000003151077223 */ /* 0x000fe20000010006 */
[----:B------:R-:W-:Y:S01]  /*0930*/  MOV R6, c[0x0][0x16c] ;  /* 0x00005b0000067a02 */ /* 0x000fe20000000f00 */
[----:B------:R-:W-:Y:S02]  /*0940*/  FMUL.FTZ R17, R49, R94 ;  /* 0x0000005e31117220 */ /* 0x000fe40000410000 */
[----:B------:R-:W-:Y:S01]  /*0950*/  FFMA.FTZ R4, R82, R50, R7 ;  /* 0x0000003252047223 */ /* 0x000fe20000010007 */
[----:B------:R-:W-:Y:S01]  /*0960*/  ISETP.GE.AND P0, PT, R6, 0x1, PT ;  /* 0x000000010600780c */ /* 0x000fe20003f06270 */
[----:B------:R-:W-:-:S02]  /*0970*/  FMUL.FTZ R18, R50, R94 ;  /* 0x0000005e32127220 */ /* 0x000fc40000410000 */
[----:B------:R-:W-:Y:S02]  /*0980*/  FFMA.FTZ R5, R83, R51, R4 ;  /* 0x0000003353057223 */ /* 0x000fe40000010004 */
[----:B------:R-:W-:Y:S02]  /*0990*/  FMUL.FTZ R19, R51, R94 ;  /* 0x0000005e33137220 */ /* 0x000fe40000410000 */
[----:B--2---:R-:W-:Y:S02]  /*09a0*/  FFMA.FTZ R4, R76, R44, R5 ;  /* 0x0000002c4c047223 */ /* 0x004fe40000010005 */
[-C--:B------:R-:W-:Y:S02]  /*09b0*/  FMUL.FTZ R12, R44, R94.reuse ;  /* 0x0000005e2c0c7220 */ /* 0x080fe40000410000 */
[----:B------:R-:W-:Y:S02]  /*09c0*/  FFMA.FTZ R5, R77, R45, R4 ;  /* 0x0000002d4d057223 */ /* 0x000fe40000010004 */
[----:B------:R-:W-:-:S02]  /*09d0*/  FMUL.FTZ R13, R45, R94 ;  /* 0x0000005e2d0d7220 */ /* 0x000fc40000410000 */
[----:B------:R-:W-:Y:S02]  /*09e0*/  FFMA.FTZ R4, R78, R46, R5 ;  /* 0x0000002e4e047223 */ /* 0x000fe40000010005 */
[-C--:B------:R-:W-:Y:S02]  /*09f0*/  FMUL.FTZ R14, R46, R94.reuse ;  /* 0x0000005e2e0e7220 */ /* 0x080fe40000410000 */
[----:B------:R-:W-:Y:S02]  /*0a00*/  FFMA.FTZ R5, R79, R47, R4 ;  /* 0x0000002f4f057223 */ /* 0x000fe40000010004 */
[----:B------:R-:W-:Y:S02]  /*0a10*/  FMUL.FTZ R15, R47, R94 ;  /* 0x0000005e2f0f7220 */ /* 0x000fe40000410000 */
[----:B---3--:R-:W-:Y:S02]  /*0a20*/  FFMA.FTZ R4, R72, R40, R5 ;  /* 0x0000002848047223 */ /* 0x008fe40000010005 */
[----:B------:R-:W-:-:S02]  /*0a30*/  FMUL.FTZ R8, R40, R94 ;  /* 0x0000005e28087220 */ /* 0x000fc40000410000 */
[----:B------:R-:W-:Y:S02]  /*0a40*/  FFMA.FTZ R5, R73, R41, R4 ;  /* 0x0000002949057223 */ /* 0x000fe40000010004 */
[----:B------:R-:W-:Y:S02]  /*0a50*/  FMUL.FTZ R9, R41, R94 ;  /* 0x0000005e29097220 */ /* 0x000fe40000410000 */
[----:B------:R-:W-:Y:S02]  /*0a60*/  FFMA.FTZ R4, R74, R42, R5 ;  /* 0x0000002a4a047223 */ /* 0x000fe40000010005 */
[-C--:B------:R-:W-:Y:S02]  /*0a70*/  FMUL.FTZ R10, R42, R94.reuse ;  /* 0x0000005e2a0a7220 */ /* 0x080fe40000410000 */
[----:B------:R-:W-:Y:S02]  /*0a80*/  FFMA.FTZ R5, R75, R43, R4 ;  /* 0x0000002b4b057223 */ /* 0x000fe40000010004 */
[----:B------:R-:W-:-:S02]  /*0a90*/  FMUL.FTZ R11, R43, R94 ;  /* 0x0000005e2b0b7220 */ /* 0x000fc40000410000 */
[----:B----4-:R-:W-:Y:S02]  /*0aa0*/  FFMA.FTZ R4, R68, R36, R5 ;  /* 0x0000002444047223 */ /* 0x010fe40000010005 */
[-C--:B------:R-:W-:Y:S02]  /*0ab0*/  FMUL.FTZ R6, R38, R94.reuse ;  /* 0x0000005e26067220 */ /* 0x080fe40000410000 */
[----:B------:R-:W-:Y:S02]  /*0ac0*/  FFMA.FTZ R5, R69, R37, R4 ;  /* 0x0000002545057223 */ /* 0x000fe40000010004 */
[----:B------:R-:W-:Y:S02]  /*0ad0*/  FMUL.FTZ R4, R36, R94 ;  /* 0x0000005e24047220 */ /* 0x000fe40000410000 */
[----:B------:R-:W-:Y:S02]  /*0ae0*/  FFMA.FTZ R84, R70, R38, R5 ;  /* 0x0000002646547223 */ /* 0x000fe40000010005 */
[----:B------:R-:W-:-:S02]  /*0af0*/  FMUL.FTZ R5, R37, R94 ;  /* 0x0000005e25057220 */ /* 0x000fc40000410000 */
[----:B------:R-:W-:Y:S02]  /*0b00*/  FMUL.FTZ R7, R39, R94 ;  /* 0x0000005e27077220 */ /* 0x000fe40000410000 */
[----:B------:R-:W-:Y:S01]  /*0b10*/  FFMA.FTZ R99, R71, R39, R84 ;  /* 0x0000002747637223 */ /* 0x000fe20000010054 */
[----:B------:R-:W-:Y:S06]  /*0b20*/  BAR.SYNC.DEFER_BLOCKING 0x0 ;  /* 0x0000000000007b1d */ /* 0x000fec0000010000 */
[----:B------:R-:W-:Y:S05]  /*0b30*/  @!P0 BRA `(.L_x_3642) ;  /* 0x000027e000008947 */ /* 0x000fea0003800000 */
[----:B------:R-:W-:Y:S01]  /*0b40*/  IADD3 R27, R103, -0x2, RZ ;  /* 0xfffffffe671b7810 */ /* 0x000fe20007ffe0ff */
[----:B------:R-:W-:Y:S01]  /*0b50*/  IMAD R29, R95, c[0x0][0x180], RZ ;  /* 0x000060005f1d7a24 */ /* 0x000fe200078e02ff */
[----:B------:R-:W-:Y:S01]  /*0b60*/  IADD3 R26, R103, -0x1, RZ ;  /* 0xffffffff671a7810 */ /* 0x000fe20007ffe0ff */
[C---:B------:R-:W-:Y:S01]  /*0b70*/  IMAD R31, R95.reuse, c[0x0][0x198], RZ ;  /* 0x000066005f1f7a24 */ /* 0x040fe200078e02ff */
[----:B------:R-:W-:Y:S01]  /*0b80*/  HFMA2.MMA R173, -RZ, RZ, 0, 0 ;  /* 0x00000000ffad7435 */ /* 0x000fe200000001ff */
[----:B------:R-:W-:Y:S01]  /*0b90*/  IMAD R33, R95, c[0x0][0x1b8], RZ ;  /* 0x00006e005f217a24 */ /* 0x000fe200078e02ff */
[----:B------:R-:W-:Y:S01]  /*0ba0*/  MOV R122, RZ ;  /* 0x000000ff007a7202 */ /* 0x000fe20000000f00 */
[----:B------:R-:W-:Y:S01]  /*0bb0*/  IMAD R121, R27, c[0x0][0x16c], RZ ;  /* 0x00005b001b797a24 */ /* 0x000fe200078e02ff */
[----:B------:R-:W-:Y:S01]  /*0bc0*/  LEA.HI R27, R26, R26, RZ, 0x1 ;  /* 0x0000001a1a1b7211 */ /* 0x000fe200078f08ff */
[C---:B------:R-:W-:Y:S01]  /*0bd0*/  IMAD.WIDE.U32 R20, R0.reuse, c[0x0][0x180], RZ ;  /* 0x0000600000147a25 */ /* 0x040fe200078e00ff */
[----:B------:R-:W-:Y:S01]  /*0be0*/  CS2R R34, SRZ ;  /* 0x0000000000227805 */ /* 0x000fe2000001ff00 */
[----:B------:R-:W-:Y:S01]  /*0bf0*/  UMOV UR4, URZ ;  /* 0x0000003f00047c82 */ /* 0x000fe20008000000 */
[----:B------:R-:W-:Y:S01]  /*0c00*/  LOP3.LUT R27, R27, 0xfffffe, RZ, 0xc0, !PT ;  /* 0x00fffffe1b1b7812 */ /* 0x000fe200078ec0ff */
[----:B------:R-:W-:Y:S01]  /*0c10*/  IMAD.WIDE.U32 R22, R0, c[0x0][0x198], RZ ;  /* 0x0000660000167a25 */ /* 0x000fe200078e00ff */
[----:B------:R-:W-:-:S02]  /*0c20*/  LEA R114, P0, R20, c[0x0][0x220], 0x2 ;  /* 0x0000880014727a11 */ /* 0x000fc400078010ff */
[----:B------:R-:W-:Y:S01]  /*0c30*/  IADD3 R139, R26, -R27, RZ ;  /* 0x8000001b1a8b7210 */ /* 0x000fe20007ffe0ff */
[----:B------:R-:W-:Y:S01]  /*0c40*/  IMAD.WIDE.U32 R24, R0, c[0x0][0x1b8], RZ ;  /* 0x00006e0000187a25 */ /* 0x000fe200078e00ff */
[----:B------:R-:W-:Y:S01]  /*0c50*/  LEA R116, P1, R22, c[0x0][0x228], 0x2 ;  /* 0x00008a0016747a11 */ /* 0x000fe200078210ff */
[----:B------:R-:W-:Y:S01]  /*0c60*/  CS2R R26, SRZ ;  /* 0x00000000001a7805 */ /* 0x000fe2000001ff00 */
[----:B------:R-:W-:Y:S01]  /*0c70*/  SHF.L.U32 R139, R139, 0x8, RZ ;  /* 0x000000088b8b7819 */ /* 0x000fe200000006ff */
[----:B------:R-:W-:Y:S01]  /*0c80*/  IMAD R29, R0, c[0x0][0x184], R29 ;  /* 0x00006100001d7a24 */ /* 0x000fe200078e021d */
[----:B------:R-:W-:Y:S01]  /*0c90*/  LEA R118, P2, R24, c[0x0][0x230], 0x2 ;  /* 0x00008c0018767a11 */ /* 0x000fe200078410ff */
[C---:B------:R-:W-:Y:S02]  /*0ca0*/  IMAD R31, R0.reuse, c[0x0][0x19c], R31 ;  /* 0x00006700001f7a24 */ /* 0x040fe400078e021f */
[----:B------:R-:W-:Y:S01]  /*0cb0*/  IMAD R33, R0, c[0x0][0x1bc], R33 ;  /* 0x00006f0000217a24 */ /* 0x000fe200078e0221 */
[----:B------:R-:W-:Y:S01]  /*0cc0*/  IADD3 R115, R21, R29, RZ ;  /* 0x0000001d15737210 */ /* 0x000fe20007ffe0ff */
[--C-:B------:R-:W-:Y:S01]  /*0cd0*/  FADD.FTZ R123, R64, R96.reuse ;  /* 0x00000060407b7221 */ /* 0x100fe20000010000 */
[----:B------:R-:W-:Y:S01]  /*0ce0*/  IADD3 R117, R23, R31, RZ ;  /* 0x0000001f17757210 */ /* 0x000fe20007ffe0ff */
[--C-:B------:R-:W-:Y:S01]  /*0cf0*/  FADD.FTZ R124, R65, R96.reuse ;  /* 0x00000060417c7221 */ /* 0x100fe20000010000 */
[----:B------:R-:W-:Y:S01]  /*0d00*/  IADD3 R119, R25, R33, RZ ;  /* 0x0000002119777210 */ /* 0x000fe20007ffe0ff */
[--C-:B------:R-:W-:Y:S01]  /*0d10*/  FADD.FTZ R125, R66, R96.reuse ;  /* 0x00000060427d7221 */ /* 0x100fe20000010000 */
[----:B------:R-:W-:Y:S01]  /*0d20*/  LEA.HI.X R115, R20, c[0x0][0x224], R115, 0x2, P0 ;  /* 0x0000890014737a11 */ /* 0x000fe200000f1473 */
[--C-:B------:R-:W-:Y:S01]  /*0d30*/  FADD.FTZ R126, R67, R96.reuse ;  /* 0x00000060437e7221 */ /* 0x100fe20000010000 */
[----:B------:R-:W-:Y:S01]  /*0d40*/  LEA.HI.X R117, R22, c[0x0][0x22c], R117, 0x2, P1 ;  /* 0x00008b0016757a11 */ /* 0x000fe200008f1475 */
[--C-:B------:R-:W-:Y:S01]  /*0d50*/  FADD.FTZ R127, R60, R96.reuse ;  /* 0x000000603c7f7221 */ /* 0x100fe20000010000 */
[----:B------:R-:W-:Y:S01]  /*0d60*/  LEA.HI.X R119, R24, c[0x0][0x234], R119, 0x2, P2 ;  /* 0x00008d0018777a11 */ /* 0x000fe200010f1477 */
        /* <DEDUP_REMOVED lines=12> */
[----:B------:R-:W-:-:S02]  /*0e30*/  FADD.FTZ R134, R59, R96 ;  /* 0x000000603b867221 */ /* 0x000fc40000010000 */
[--C-:B------:R-:W-:Y:S02]  /*0e40*/  FADD.FTZ R135, R52, R96.reuse ;  /* 0x0000006034877221 */ /* 0x100fe40000010000 */
[--C-:B------:R-:W-:Y:S02]  /*0e50*/  FADD.FTZ R136, R53, R96.reuse ;  /* 0x0000006035887221 */ /* 0x100fe40000010000 */
[--C-:B------:R-:W-:Y:S02]  /*0e60*/  FADD.FTZ R137, R54, R96.reuse ;  /* 0x0000006036897221 */ /* 0x100fe40000010000 */
[----:B------:R-:W-:Y:S02]  /*0e70*/  FADD.FTZ R138, R55, R96 ;  /* 0x00000060378a7221 */ /* 0x000fe40000010000 */
[----:B------:R-:W-:-:S04]  /*0e80*/  IMAD.WIDE R120, R121, 0x8, R90 ;  /* 0x0000000879787825 */ /* 0x000fc800078e025a */
        /* <DEDUP_REMOVED lines=16> */
.L_x_3658:
[----:B------:R-:W2:Y:S01]  /*0f90*/  LDG.E R140, [R114.64] ;  /* 0x00000006728c7981 */ /* 0x000ea2000c1e1900 */
[--C-:B------:R-:W-:Y:S01]  /*0fa0*/  FADD.FTZ R85, R64, R96.reuse ;  /* 0x0000006040557221 */ /* 0x100fe20000010000 */
[C---:B------:R-:W-:Y:S02]  /*0fb0*/  ISETP.NE.AND P1, PT, R100.reuse, RZ, PT ;  /* 0x000000ff6400720c */ /* 0x040fe40003f25270 */
[----:B------:R-:W3:Y:S01]  /*0fc0*/  LDG.E R86, [R118.64] ;  /* 0x0000000676567981 */ /* 0x000ee2000c1e1900 */
[C---:B------:R-:W-:Y:S01]  /*0fd0*/  IADD3 R92, R100.reuse, 0x200, RZ ;  /* 0x00000200645c7810 */ /* 0x040fe20007ffe0ff */
[----:B------:R-:W-:Y:S01]  /*0fe0*/  FADD.FTZ R141, R65, R96 ;  /* 0x00000060418d7221 */ /* 0x000fe20000010000 */
[----:B------:R-:W-:-:S02]  /*0ff0*/  LOP3.LUT P0, RZ, R100, 0x1f, RZ, 0xc0, !PT ;  /* 0x0000001f64ff7812 */ /* 0x000fc4000780c0ff */
[----:B------:R-:W-:Y:S01]  /*1000*/  SEL R87, R139, R92, !P1 ;  /* 0x0000005c8b577207 */ /* 0x000fe20004800000 */
[--C-:B------:R-:W-:Y:S01]  /*1010*/  FADD.FTZ R143, R66, R96.reuse ;  /* 0x00000060428f7221 */ /* 0x100fe20000010000 */
[----:B------:R-:W-:Y:S01]  /*1020*/  ISETP.LT.OR P0, PT, R103, 0x2, P0 ;  /* 0x000000026700780c */ /* 0x000fe20000701670 */
[--C-:B------:R-:W-:Y:S02]  /*1030*/  FADD.FTZ R145, R61, R96.reuse ;  /* 0x000000603d917221 */ /* 0x100fe40000010000 */
[--C-:B------:R-:W-:Y:S01]  /*1040*/  FADD.FTZ R149, R63, R96.reuse ;  /* 0x000000603f957221 */ /* 0x100fe20000010000 */
[----:B------:R-:W-:Y:S02]  /*1050*/  MOV R93, RZ ;  /* 0x000000ff005d7202 */ /* 0x000fe40000000f00 */
[----:B------:R-:W-:Y:S01]  /*1060*/  MOV R92, 0x3f800000 ;  /* 0x3f800000005c7802 */ /* 0x000fe20000000f00 */
[--C-:B------:R-:W-:Y:S02]  /*1070*/  FADD.FTZ R147, R57, R96.reuse ;  /* 0x0000006039937221 */ /* 0x100fe40000010000 */
[----:B------:R-:W-:-:S02]  /*1080*/  FADD.FTZ R155, R52, R96 ;  /* 0x00000060349b7221 */ /* 0x000fc40000010000 */
[--C-:B------:R-:W-:Y:S02]  /*1090*/  FADD.FTZ R151, R59, R96.reuse ;  /* 0x000000603b977221 */ /* 0x100fe40000010000 */
[----:B------:R-:W-:Y:S02]  /*10a0*/  FADD.FTZ R157, R54, R96 ;  /* 0x00000060369d7221 */ /* 0x000fe40000010000 */
[----:B--2---:R-:W-:-:S04]  /*10b0*/  FMUL.FTZ R84, R140, 1.4426950216293334961 ;  /* 0x3fb8aa3b8c547820 */ /* 0x004fc80000410000 */
[-C--:B------:R-:W-:Y:S02]  /*10c0*/  FMUL.FTZ R154, R85, R84.reuse ;  /* 0x00000054559a7220 */ /* 0x080fe40000410000 */
[----:B------:R-:W3:Y:S04]  /*10d0*/  LDG.E R85, [R116.64] ;  /* 0x0000000674557981 */ /* 0x000ee8000c1e1900 */
[----:B------:R-:W0:Y:S01]  /*10e0*/  MUFU.EX2 R154, R154 ;  /* 0x0000009a009a7308 */ /* 0x000e220000000800 */
[-C--:B------:R-:W-:Y:S02]  /*10f0*/  FMUL.FTZ R141, R141, R84.reuse ;  /* 0x000000548d8d7220 */ /* 0x080fe40000410000 */
[----:B------:R-:W-:Y:S02]  /*1100*/  FMUL.FTZ R142, R143, R84 ;  /* 0x000000548f8e7220 */ /* 0x000fe40000410000 */
[----:B------:R-:W-:-:S03]  /*1110*/  FADD.FTZ R143, R67, R96 ;  /* 0x00000060438f7221 */ /* 0x000fc60000010000 */
[----:B------:R-:W1:Y:S01]  /*1120*/  MUFU.EX2 R141, R141 ;  /* 0x0000008d008d7308 */ /* 0x000e620000000800 */
[----:B------:R-:W-:Y:S01]  /*1130*/  FMUL.FTZ R143, R143, R84 ;  /* 0x000000548f8f7220 */ /* 0x000fe20000410000 */
[----:B0-----:R0:W-:Y:S04]  /*1140*/  STS [R87.X4+0x14d0], R154 ;  /* 0x0014d09a57007388 */ /* 0x0011e80000004800 */
[----:B------:R-:W-:Y:S01]  /*1150*/  BAR.SYNC.DEFER_BLOCKING 0x0 ;  /* 0x0000000000007b1d */ /* 0x000fe20000010000 */
[----:B0-----:R-:W-:-:S04]  /*1160*/  FADD.FTZ R87, R60, R96 ;  /* 0x000000603c577221 */ /* 0x001fc80000010000 */
[-C--:B------:R-:W-:Y:S02]  /*1170*/  FMUL.FTZ R144, R87, R84.reuse ;  /* 0x0000005457907220 */ /* 0x080fe40000410000 */
[--C-:B------:R-:W-:Y:S01]  /*1180*/  FADD.FTZ R87, R62, R96.reuse ;  /* 0x000000603e577221 */ /* 0x100fe20000010000 */
[----:B------:R-:W0:Y:S03]  /*1190*/  MUFU.EX2 R142, R142 ;  /* 0x0000008e008e7308 */ /* 0x000e260000000800 */
[----:B------:R-:W-:Y:S02]  /*11a0*/  FMUL.FTZ R146, R87, R84 ;  /* 0x0000005457927220 */ /* 0x000fe40000410000 */
[----:B------:R-:W-:-:S03]  /*11b0*/  FADD.FTZ R87, R56, R96 ;  /* 0x0000006038577221 */ /* 0x000fc60000010000 */
[----:B------:R-:W2:Y:S01]  /*11c0*/  MUFU.EX2 R143, R143 ;  /* 0x0000008f008f7308 */ /* 0x000ea20000000800 */
[-C--:B------:R-:W-:Y:S02]  /*11d0*/  FMUL.FTZ R145, R145, R84.reuse ;  /* 0x0000005491917220 */ /* 0x080fe40000410000 */
[----:B------:R-:W-:Y:S01]  /*11e0*/  FMUL.FTZ R148, R87, R84 ;  /* 0x0000005457947220 */ /* 0x000fe20000410000 */
[----:B------:R4:W5:Y:S01]  /*11f0*/  @!P0 LDG.E.64 R92, [R120.64] ;  /* 0x00000006785c8981 */ /* 0x000962000c1e1b00 */
[----:B------:R-:W-:-:S03]  /*1200*/  FADD.FTZ R87, R58, R96 ;  /* 0x000000603a577221 */ /* 0x000fc60000010000 */
[----:B------:R-:W2:Y:S01]  /*1210*/  MUFU.EX2 R144, R144 ;  /* 0x0000009000907308 */ /* 0x000ea20000000800 */
[----:B------:R-:W-:Y:S02]  /*1220*/  FMUL.FTZ R150, R87, R84 ;  /* 0x0000005457967220 */ /* 0x000fe40000410000 */
[-C--:B-1----:R-:W-:Y:S02]  /*1230*/  FMUL.FTZ R153, R154, R141.reuse ;  /* 0x0000008d9a997220 */ /* 0x082fe40000410000 */
[----:B------:R-:W-:-:S03]  /*1240*/  FFMA.FTZ R87, R123, R141, R124 ;  /* 0x0000008d7b577223 */ /* 0x000fc6000001007c */
[----:B------:R-:W1:Y:S01]  /*1250*/  MUFU.EX2 R145, R145 ;  /* 0x0000009100917308 */ /* 0x000e620000000800 */
[----:B------:R-:W-:Y:S02]  /*1260*/  FMUL.FTZ R149, R149, R84 ;  /* 0x0000005495957220 */ /* 0x000fe40000410000 */
[C---:B0-----:R-:W-:Y:S02]  /*1270*/  FMUL.FTZ R152, R142.reuse, R153 ;  /* 0x000000998e987220 */ /* 0x041fe40000410000 */
[----:B------:R-:W-:-:S03]  /*1280*/  FFMA.FTZ R87, R142, R87, R125 ;  /* 0x000000578e577223 */ /* 0x000fc6000001007d */
[----:B------:R-:W0:Y:S01]  /*1290*/  MUFU.EX2 R146, R146 ;  /* 0x0000009200927308 */ /* 0x000e220000000800 */
[----:B------:R-:W-:Y:S01]  /*12a0*/  ISETP.NE.AND P0, PT, R100, 0x3f, PT ;  /* 0x0000003f6400780c */ /* 0x000fe20003f05270 */
[C---:B--2---:R-:W-:Y:S02]  /*12b0*/  FMUL.FTZ R153, R143.reuse, R152 ;  /* 0x000000988f997220 */ /* 0x044fe40000410000 */
[----:B------:R-:W-:Y:S02]  /*12c0*/  FFMA.FTZ R87, R143, R87, R126 ;  /* 0x000000578f577223 */ /* 0x000fe4000001007e */
[----:B------:R-:W-:Y:S02]  /*12d0*/  FMUL.FTZ R147, R147, R84 ;  /* 0x0000005493937220 */ /* 0x000fe40000410000 */
[----:B------:R-:W2:Y:S01]  /*12e0*/  MUFU.EX2 R149, R149 ;  /* 0x0000009500957308 */ /* 0x000ea20000000800 */
[C---:B------:R-:W-:Y:S02]  /*12f0*/  FMUL.FTZ R156, R144.reuse, R153 ;  /* 0x00000099909c7220 */ /* 0x040fe40000410000 */
[----:B------:R-:W-:-:S02]  /*1300*/  FFMA.FTZ R87, R144, R87, R127 ;  /* 0x0000005790577223 */ /* 0x000fc4000001007f */
[----:B------:R-:W-:Y:S01]  /*1310*/  FMUL.FTZ R152, R155, R84 ;  /* 0x000000549b987220 */ /* 0x000fe20000410000 */
[----:B------:R4:W3:Y:S02]  /*1320*/  @P0 LDS R164, [R100.X4+0x1cd4] ;  /* 0x001cd40064a40984 */ /* 0x0008e40000004800 */
[----:B------:R-:W2:Y:S01]  /*1330*/  MUFU.EX2 R148, R148 ;  /* 0x0000009400947308 */ /* 0x000ea20000000800 */
[C---:B-1----:R-:W-:Y:S02]  /*1340*/  FMUL.FTZ R155, R145.reuse, R156 ;  /* 0x0000009c919b7220 */ /* 0x042fe40000410000 */
[----:B------:R-:W-:Y:S02]  /*1350*/  FFMA.FTZ R87, R145, R87, R128 ;  /* 0x0000005791577223 */ /* 0x000fe40000010080 */
[----:B------:R-:W-:-:S03]  /*1360*/  FMUL.FTZ R151, R151, R84 ;  /* 0x0000005497977220 */ /* 0x000fc60000410000 */
[----:B------:R-:W1:Y:S01]  /*1370*/  MUFU.EX2 R147, R147 ;  /* 0x0000009300937308 */ /* 0x000e620000000800 */
[C---:B0-----:R-:W-:Y:S02]  /*1380*/  FMUL.FTZ R156, R146.reuse, R155 ;  /* 0x0000009b929c7220 */ /* 0x041fe40000410000 */
[----:B------:R-:W-:Y:S02]  /*1390*/  FFMA.FTZ R87, R146, R87, R129 ;  /* 0x0000005792577223 */ /* 0x000fe40000010081 */
[----:B------:R-:W-:-:S03]  /*13a0*/  FADD.FTZ R153, R53, R96 ;  /* 0x0000006035997221 */ /* 0x000fc60000010000 */
[----:B------:R-:W0:Y:S01]  /*13b0*/  MUFU.EX2 R150, R150 ;  /* 0x0000009600967308 */ /* 0x000e220000000800 */
        /* <DEDUP_REMOVED lines=13> */
[C---:B0-----:R-:W-:Y:S02]  /*1490*/  FMUL.FTZ R84, R150.reuse, R157 ;  /* 0x0000009d96547220 */ /* 0x041fe40000410000 */
[----:B------:R-:W-:-:S03]  /*14a0*/  FFMA.FTZ R87, R150, R87, R133 ;  /* 0x0000005796577223 */ /* 0x000fc60000010085 */
[----:B------:R-:W0:Y:S01]  /*14b0*/  MUFU.EX2 R156, R156 ;  /* 0x0000009c009c7308 */ /* 0x000e220000000800 */
[C---:B--2---:R-:W-:Y:S02]  /*14c0*/  FMUL.FTZ R157, R151.reuse, R84 ;  /* 0x00000054979d7220 */ /* 0x044fe40000410000 */
[----:B------:R-:W-:-:S05]  /*14d0*/  FFMA.FTZ R87, R151, R87, R134 ;  /* 0x0000005797577223 */ /* 0x000fca0000010086 */
[----:B------:R-:W2:Y:S01]  /*14e0*/  MUFU.EX2 R155, R155 ;  /* 0x0000009b009b7308 */ /* 0x000ea20000000800 */
[C---:B------:R-:W-:Y:S02]  /*14f0*/  FMUL.FTZ R84, R152.reuse, R157 ;  /* 0x0000009d98547220 */ /* 0x040fe40000410000 */
[----:B------:R-:W-:Y:S02]  /*1500*/  FFMA.FTZ R87, R152, R87, R135 ;  /* 0x0000005798577223 */ /* 0x000fe40000010087 */
[C---:B-1----:R-:W-:Y:S02]  /*1510*/  FMUL.FTZ R157, R153.reuse, R84 ;  /* 0x00000054999d7220 */ /* 0x042fe40000410000 */
[----:B------:R-:W-:Y:S01]  /*1520*/  FFMA.FTZ R87, R153, R87, R136 ;  /* 0x0000005799577223 */ /* 0x000fe20000010088 */
[----:B------:R-:W-:Y:S01]  /*1530*/  BSSY B0, `(.L_x_3643) ;  /* 0x000000f000007945 */ /* 0x000fe20003800000 */
[C---:B0-----:R-:W-:Y:S02]  /*1540*/  FMUL.FTZ R84, R156.reuse, R157 ;  /* 0x0000009d9c547220 */ /* 0x041fe40000410000 */
[----:B------:R-:W-:-:S02]  /*1550*/  FFMA.FTZ R87, R156, R87, R137 ;  /* 0x000000579c577223 */ /* 0x000fc40000010089 */
[C---:B--2---:R-:W-:Y:S02]  /*1560*/  FMUL.FTZ R168, R155.reuse, R84 ;  /* 0x000000549ba87220 */ /* 0x044fe40000410000 */
[----:B------:R-:W-:Y:S02]  /*1570*/  FFMA.FTZ R169, R155, R87, R138 ;  /* 0x000000579ba97223 */ /* 0x000fe4000001008a */
[----:B---3--:R-:W-:Y:S01]  /*1580*/  FMUL.FTZ R85, R85, R86 ;  /* 0x0000005655557220 */ /* 0x008fe20000410000 */
[----:B------:R-:W-:Y:S05]  /*1590*/  @P0 BRA `(.L_x_3644) ;  /* 0x0000008000000947 */ /* 0x000fea0003800000 */
[----:B----4-:R-:W-:Y:S01]  /*15a0*/  ISETP.NE.AND P0, PT, R103, c[0x0][0x174], PT ;  /* 0x00005d0067007a0c */ /* 0x010fe20003f05270 */
[----:B------:R-:W-:-:S12]  /*15b0*/  HFMA2.MMA R164, -RZ, RZ, 1.875, 0 ;  /* 0x3f800000ffa47435 */ /* 0x000fd800000001ff */
[----:B------:R-:W-:-:S04]  /*15c0*/  @P0 LEA.HI R84, R103, R103, RZ, 0x1 ;  /* 0x0000006767540211 */ /* 0x000fc800078f08ff */
[----:B------:R-:W-:-:S04]  /*15d0*/  @P0 LOP3.LUT R84, R84, 0x3ffffe, RZ, 0xc0, !PT ;  /* 0x003ffffe54540812 */ /* 0x000fc800078ec0ff */
[----:B------:R-:W-:-:S04]  /*15e0*/  @P0 IADD3 R84, -R84, R103, RZ ;  /* 0x0000006754540210 */ /* 0x000fc80007ffe1ff */
[----:B------:R-:W-:-:S04]  /*15f0*/  @P0 LEA R87, R84, 0x14d0, 0xa ;  /* 0x000014d054570811 */ /* 0x000fc800078e50ff */
[----:B------:R-:W-:-:S05]  /*1600*/  @P0 IADD3 R87, R87, R122, RZ ;  /* 0x0000007a57570210 */ /* 0x000fca0007ffe0ff */
[----:B------:R0:W1:Y:S02]  /*1610*/  @P0 LDS R164, [R87] ;  /* 0x0000000057a40984 */ /* 0x0000640000000800 */
.L_x_3644:
[----:B----4-:R-:W-:Y:S05]  /*1620*/  BSYNC B0 ;  /* 0x0000000000007941 */ /* 0x010fea0003800000 */
.L_x_3643:
        /* <DEDUP_REMOVED lines=11> */
[-C--:B--2---:R-:W-:Y:S02]  /*16e0*/  FMUL.FTZ R168, R40, R85.reuse ;  /* 0x0000005528a87220 */ /* 0x084fe40000410000 */
        /* <DEDUP_REMOVED lines=9> */
[----:B0-----:R-:W0:Y:S02]  /*1780*/  LDS.128 R84, [R100.X16+0x10c0] ;  /* 0x0010c00064547984 */ /* 0x001e24000000cc00 */
[----:B0-----:R-:W-:-:S02]  /*1790*/  FFMA.FTZ R87, R85, R86, R87 ;  /* 0x0000005655577223 */ /* 0x001fc40000010057 */
[----:B------:R-:W-:Y:S01]  /*17a0*/  FMUL.FTZ R86, R84, R86 ;  /* 0x0000005654567220 */ /* 0x000fe20000410000 */
[----:B------:R-:W-:Y:S05]  /*17b0*/  BRA.DIV ~URZ, `(.L_x_3647) ;  /* 0x000028f27f007947 */ /* 0x000fea000b800000 */
[----:B------:R0:W2:Y:S02]  /*17c0*/  SHFL.UP PT, R175, R86, 0x1, RZ ;  /* 0x0420000056af7989 */ /* 0x0000a400000e00ff */
.L_x_3666:
        /* <DEDUP_REMOVED lines=24> */
.L_x_3667:
        /* <DEDUP_REMOVED lines=11> */
[----:B-1---5:R-:W-:Y:S05]  /*1a00*/  CALL.REL.NOINC `($__internal_145_$__cuda_sm70_shflsync_idx_p) ;  /* 0x000035a000007944 */ /* 0x022fea0003c00000 */
.L_x_3649:
[----:B------:R-:W-:Y:S05]  /*1a10*/  BRA.CONV ~URZ, `(.L_x_3650) ;  /* 0x000000637f007947 */ /* 0x000fea000b800000 */
[----:B-1----:R-:W-:Y:S01]  /*1a20*/  HFMA2.MMA R181, -RZ, RZ, 0, 1.847743988037109375e-06 ;  /* 0x0000001fffb57435 */ /* 0x002fe200000001ff */
[----:B0-----:R-:W-:-:S02]  /*1a30*/  MOV R183, R87 ;  /* 0x0000005700b77202 */ /* 0x001fc40000000f00 */
[----:B------:R-:W-:Y:S02]  /*1a40*/  MOV R194, 0x1f ;  /* 0x0000001f00c27802 */ /* 0x000fe40000000f00 */
[----:B------:R-:W-:Y:S02]  /*1a50*/  MOV R196, 0xffffffff ;  /* 0xffffffff00c47802 */ /* 0x000fe40000000f00 */
[----:B------:R-:W-:Y:S02]  /*1a60*/  MOV R84, 0x1a80 ;  /* 0x00001a8000547802 */ /* 0x000fe40000000f00 */
[----:B-----5:R-:W-:Y:S05]  /*1a70*/  CALL.REL.NOINC `($__internal_145_$__cuda_sm70_shflsync_idx_p) ;  /* 0x0000353000007944 */ /* 0x020fea0003c00000 */
.L_x_3650:
[----:B------:R-:W-:Y:S05]  /*1a80*/  BRA.DIV ~URZ, `(.L_x_3651) ;  /* 0x00002b627f007947 */ /* 0x000fea000b800000 */
[----:B-----5:R-:W2:Y:S04]  /*1a90*/  SHFL.IDX PT, R92, R92, RZ, 0x1f ;  /* 0x00001fff5c5c7589 */ /* 0x020ea800000e0000 */
[----:B------:R3:W4:Y:S04]  /*1aa0*/  SHFL.IDX PT, R85, R93, RZ, 0x1f ;  /* 0x00001fff5d557589 */ /* 0x00072800000e0000 */
[----:B------:R-:W0:Y:S04]  /*1ab0*/  SHFL.UP PT, R175, R175, 0x1, RZ ;  /* 0x04200000afaf7989 */ /* 0x000e2800000e00ff */
[----:B------:R3:W1:Y:S02]  /*1ac0*/  SHFL.UP PT, R176, R87, 0x1, RZ ;  /* 0x0420000057b07989 */ /* 0x00066400000e00ff */
.L_x_3668:
[----:B---3--:R-:W3:Y:S01]  /*1ad0*/  LDS.64 R86, [R100.X16+0x10c0] ;  /* 0x0010c00064567984 */ /* 0x008ee2000000ca00 */
[----:B--2---:R-:W-:Y:S01]  /*1ae0*/  MOV R84, R92 ;  /* 0x0000005c00547202 */ /* 0x004fe20000000f00 */
[----:B01--4-:R-:W-:-:S04]  /*1af0*/  @P1 FFMA.FTZ R85, R85, R175, R176 ;  /* 0x000000af55551223 */ /* 0x013fc800000100b0 */
[----:B------:R-:W-:Y:S02]  /*1b00*/  @P1 FMUL.FTZ R84, R84, R175 ;  /* 0x000000af54541220 */ /* 0x000fe40000410000 */
[C---:B---3--:R-:W-:Y:S02]  /*1b10*/  FFMA.FTZ R87, R86.reuse, R85, R87 ;  /* 0x0000005556577223 */ /* 0x048fe40000010057 */
[----:B------:R-:W-:-:S05]  /*1b20*/  FMUL.FTZ R86, R86, R84 ;  /* 0x0000005456567220 */ /* 0x000fca0000410000 */
[----:B------:R0:W-:Y:S02]  /*1b30*/  STS.128 [R100.X16+0x10c0], R84 ;  /* 0x0010c05464007388 */ /* 0x0001e4000000cc00 */
.L_x_3646:
[----:B------:R-:W-:Y:S05]  /*1b40*/  BSYNC B0 ;  /* 0x0000000000007941 */ /* 0x000fea0003800000 */
.L_x_3645:
[----:B------:R-:W-:Y:S01]  /*1b50*/  WARPSYNC 0xffffffff ;  /* 0xffffffff00007948 */ /* 0x000fe20003800000 */
[----:B------:R-:W-:Y:S01]  /*1b60*/  BAR.SYNC.DEFER_BLOCKING 0x0 ;  /* 0x0000000000007b1d */ /* 0x000fe20000010000 */
[C---:B01----:R-:W-:Y:S01]  /*1b70*/  FMUL.FTZ R87, R155.reuse, R164 ;  /* 0x000000a49b577220 */ /* 0x043fe20000410000 */
[----:B------:R-:W-:Y:S01]  /*1b80*/  LOP3.LUT P0, RZ, R100, 0x1f, RZ, 0xc0, !PT ;  /* 0x0000001f64ff7812 */ /* 0x000fe2000780c0ff */
[----:B------:R-:W-:Y:S01]  /*1b90*/  FFMA.FTZ R85, R155, R171, R174 ;  /* 0x000000ab9b557223 */ /* 0x000fe200000100ae */
[----:B-----5:R-:W-:Y:S01]  /*1ba0*/  HFMA2.MMA R93, -RZ, RZ, 0, 0 ;  /* 0x00000000ff5d7435 */ /* 0x020fe200000001ff */
[C---:B------:R-:W-:Y:S01]  /*1bb0*/  FMUL.FTZ R86, R156.reuse, R87 ;  /* 0x000000579c567220 */ /* 0x040fe20000410000 */
[----:B------:R-:W-:Y:S01]  /*1bc0*/  ISETP.GE.OR P0, PT, R103, c[0x0][0x174], P0 ;  /* 0x00005d0067007a0c */ /* 0x000fe20000706670 */
[----:B------:R-:W-:Y:S01]  /*1bd0*/  FFMA.FTZ R85, R156, R85, R169 ;  /* 0x000000559c557223 */ /* 0x000fe200000100a9 */
[----:B------:R-:W-:Y:S01]  /*1be0*/  BSSY B0, `(.L_x_3652) ;  /* 0x000006f000007945 */ /* 0x000fe20003800000 */
[----:B------:R-:W-:-:S02]  /*1bf0*/  FADD.FTZ R176, R65, R96 ;  /* 0x0000006041b07221 */ /* 0x000fc40000010000 */
[C---:B------:R-:W-:Y:S02]  /*1c00*/  FMUL.FTZ R87, R153.reuse, R86 ;  /* 0x0000005699577220 */ /* 0x040fe40000410000 */
[----:B------:R-:W-:Y:S02]  /*1c10*/  FFMA.FTZ R85, R153, R85, R172 ;  /* 0x0000005599557223 */ /* 0x000fe400000100ac */
[----:B------:R-:W-:Y:S02]  /*1c20*/  FMUL.FTZ R176, R81, R176 ;  /* 0x000000b051b07220 */ /* 0x000fe40000410000 */
[----:B------:R-:W-:Y:S02]  /*1c30*/  FFMA.FTZ R85, R152, R85, R167 ;  /* 0x0000005598557223 */ /* 0x000fe400000100a7 */
[----:B------:R-:W-:Y:S02]  /*1c40*/  FADD.FTZ R92, R67, R96 ;  /* 0x00000060435c7221 */ /* 0x000fe40000010000 */
[----:B------:R-:W-:-:S02]  /*1c50*/  FFMA.FTZ R85, R151, R85, R170 ;  /* 0x0000005597557223 */ /* 0x000fc400000100aa */
[----:B------:R-:W-:Y:S01]  /*1c60*/  FADD.FTZ R178, R61, R96 ;  /* 0x000000603db27221 */ /* 0x000fe20000010000 */
[----:B------:R-:W0:Y:S01]  /*1c70*/  LDS R84, [R100.X8+0x10c4] ;  /* 0x0010c40064547984 */ /* 0x000e220000008800 */
[----:B------:R-:W-:Y:S02]  /*1c80*/  FFMA.FTZ R85, R150, R85, R165 ;  /* 0x0000005596557223 */ /* 0x000fe400000100a5 */
[----:B------:R-:W-:Y:S02]  /*1c90*/  FMUL.FTZ R178, R77, R178 ;  /* 0x000000b24db27220 */ /* 0x000fe40000410000 */
[----:B------:R-:W-:Y:S02]  /*1ca0*/  FFMA.FTZ R85, R147, R85, R168 ;  /* 0x0000005593557223 */ /* 0x000fe400000100a8 */
[----:B------:R-:W-:Y:S02]  /*1cb0*/  FADD.FTZ R86, R63, R96 ;  /* 0x000000603f567221 */ /* 0x000fe40000010000 */
[----:B------:R-:W-:-:S02]  /*1cc0*/  FFMA.FTZ R85, R148, R85, R163 ;  /* 0x0000005594557223 */ /* 0x000fc400000100a3 */
[----:B------:R-:W-:Y:S02]  /*1cd0*/  FMUL.FTZ R182, R79, R86 ;  /* 0x000000564fb67220 */ /* 0x000fe40000410000 */
[----:B------:R-:W-:Y:S02]  /*1ce0*/  FFMA.FTZ R85, R149, R85, R166 ;  /* 0x0000005595557223 */ /* 0x000fe400000100a6 */
[----:B------:R-:W-:Y:S02]  /*1cf0*/  FADD.FTZ R184, R57, R96 ;  /* 0x0000006039b87221 */ /* 0x000fe40000010000 */
[----:B------:R-:W-:Y:S02]  /*1d00*/  FFMA.FTZ R85, R146, R85, R161 ;  /* 0x0000005592557223 */ /* 0x000fe400000100a1 */
[----:B------:R-:W-:Y:S02]  /*1d10*/  FMUL.FTZ R184, R73, R184 ;  /* 0x000000b849b87220 */ /* 0x000fe40000410000 */
[----:B------:R-:W-:-:S02]  /*1d20*/  FFMA.FTZ R85, R145, R85, R162 ;  /* 0x0000005591557223 */ /* 0x000fc400000100a2 */
[----:B------:R-:W-:Y:S02]  /*1d30*/  FADD.FTZ R86, R59, R96 ;  /* 0x000000603b567221 */ /* 0x000fe40000010000 */
[----:B------:R-:W-:Y:S02]  /*1d40*/  FFMA.FTZ R85, R144, R85, R159 ;  /* 0x0000005590557223 */ /* 0x000fe4000001009f */
[----:B------:R-:W-:Y:S02]  /*1d50*/  FMUL.FTZ R186, R75, R86 ;  /* 0x000000564bba7220 */ /* 0x000fe40000410000 */
[----:B------:R-:W-:Y:S02]  /*1d60*/  FFMA.FTZ R85, R143, R85, R160 ;  /* 0x000000558f557223 */ /* 0x000fe400000100a0 */
[----:B------:R-:W-:Y:S02]  /*1d70*/  FADD.FTZ R86, R53, R96 ;  /* 0x0000006035567221 */ /* 0x000fe40000010000 */
[----:B------:R-:W-:-:S02]  /*1d80*/  FFMA.FTZ R85, R142, R85, R157 ;  /* 0x000000558e557223 */ /* 0x000fc4000001009d */
[----:B------:R-:W-:Y:S02]  /*1d90*/  FMUL.FTZ R86, R69, R86 ;  /* 0x0000005645567220 */ /* 0x000fe40000410000 */
[C---:B------:R-:W-:Y:S02]  /*1da0*/  FFMA.FTZ R85, R141.reuse, R85, R158 ;  /* 0x000000558d557223 */ /* 0x040fe4000001009e */
[----:B0-----:R-:W-:Y:S02]  /*1db0*/  FFMA.FTZ R154, R154, R84, R123 ;  /* 0x000000549a9a7223 */ /* 0x001fe4000001007b */
[----:B------:R-:W-:Y:S02]  /*1dc0*/  FMUL.FTZ R84, R152, R87 ;  /* 0x0000005798547220 */ /* 0x000fe40000410000 */
[----:B------:R-:W-:Y:S02]  /*1dd0*/  FFMA.FTZ R180, R141, R154, R176 ;  /* 0x0000009a8db47223 */ /* 0x000fe400000100b0 */
[----:B------:R-:W-:-:S02]  /*1de0*/  FMUL.FTZ R87, R151, R84 ;  /* 0x0000005497577220 */ /* 0x000fc40000410000 */
[----:B------:R-:W-:Y:S01]  /*1df0*/  FMUL.FTZ R176, R83, R92 ;  /* 0x0000005c53b07220 */ /* 0x000fe20000410000 */
[----:B------:R-:W-:Y:S01]  /*1e00*/  MOV R92, 0x3f800000 ;  /* 0x3f800000005c7802 */ /* 0x000fe20000000f00 */
[----:B------:R-:W-:Y:S02]  /*1e10*/  FFMA.FTZ R180, R142, R180, R125 ;  /* 0x000000b48eb47223 */ /* 0x000fe4000001007d */
[----:B------:R-:W-:Y:S02]  /*1e20*/  FMUL.FTZ R84, R150, R87 ;  /* 0x0000005796547220 */ /* 0x000fe40000410000 */
[----:B------:R-:W-:Y:S01]  /*1e30*/  FFMA.FTZ R176, R143, R180, R176 ;  /* 0x000000b48fb07223 */ /* 0x000fe200000100b0 */
[----:B------:R-:W0:Y:S01]  /*1e40*/  @!P0 LDS.64 R92, [UR4+0x1dd0] ;  /* 0x001dd004ff5c8984 */ /* 0x000e220008000a00 */
[----:B------:R-:W-:Y:S01]  /*1e50*/  FMUL.FTZ R87, R147, R84 ;  /* 0x0000005493577220 */ /* 0x000fe20000410000 */
[----:B------:R-:W-:Y:S01]  /*1e60*/  ISETP.GT.U32.AND P0, PT, R100, 0x1f, PT ;  /* 0x0000001f6400780c */ /* 0x000fe20003f04070 */
        /* <DEDUP_REMOVED lines=33> */
.L_x_3669:
        /* <DEDUP_REMOVED lines=26> */
.L_x_3670:
        /* <DEDUP_REMOVED lines=11> */
.L_x_3653:
[----:B01----:R-:W-:Y:S05]  /*22d0*/  BSYNC B0 ;  /* 0x0000000000007941 */ /* 0x003fea0003800000 */
.L_x_3652:
[----:B------:R-:W-:Y:S01]  /*22e0*/  WARPSYNC 0xffffffff ;  /* 0xffffffff00007948 */ /* 0x000fe20003800000 */
[----:B------:R-:W-:Y:S01]  /*22f0*/  BAR.SYNC.DEFER_BLOCKING 0x0 ;  /* 0x0000000000007b1d */ /* 0x000fe20000010000 */
[--C-:B------:R-:W-:Y:S01]  /*2300*/  FADD.FTZ R181, R59, R96.reuse ;  /* 0x000000603bb57221 */ /* 0x100fe20000010000 */
[C---:B------:R-:W-:Y:S01]  /*2310*/  ISETP.GT.AND P0, PT, R102.reuse, 0x1e, PT ;  /* 0x0000001e6600780c */ /* 0x040fe20003f04270 */
[--C-:B------:R-:W-:Y:S01]  /*2320*/  FADD.FTZ R187, R53, R96.reuse ;  /* 0x0000006035bb7221 */ /* 0x100fe20000010000 */
[C---:B------:R-:W-:Y:S01]  /*2330*/  ISETP.GT.AND P1, PT, R102.reuse, 0x1d, PT ;  /* 0x0000001d6600780c */ /* 0x040fe20003f24270 */
[----:B------:R-:W-:Y:S01]  /*2340*/  FMUL.FTZ R183, R75, R181 ;  /* 0x000000b54bb77220 */ /* 0x000fe20000410000 */
[----:B------:R-:W-:Y:S01]  /*2350*/  ISETP.GT.AND P2, PT, R102, 0x1b, PT ;  /* 0x0000001b6600780c */ /* 0x000fe20003f44270 */
[----:B------:R-:W-:Y:S01]  /*2360*/  FADD.FTZ R189, R55, R96 ;  /* 0x0000006037bd7221 */ /* 0x000fe20000010000 */
[----:B------:R-:W-:Y:S01]  /*2370*/  ISETP.NE.AND P3, PT, R100, RZ, PT ;  /* 0x000000ff6400720c */ /* 0x000fe20003f65270 */
[----:B------:R-:W-:Y:S01]  /*2380*/  FFMA.FTZ R194, R151, R188, R183 ;  /* 0x000000bc97c27223 */ /* 0x000fe200000100b7 */
[----:B------:R-:W-:Y:S01]  /*2390*/  BSSY B0, `(.L_x_3656) ;  /* 0x00000e3000007945 */ /* 0x000fe20003800000 */
[----:B------:R-:W-:-:S02]  /*23a0*/  FMUL.FTZ R191, R71, R189 ;  /* 0x000000bd47bf7220 */ /* 0x000fc40000410000 */
[----:B------:R-:W-:Y:S02]  /*23b0*/  FADD.FTZ R183, R194, -R183 ;  /* 0x800000b7c2b77221 */ /* 0x000fe40000010000 */
[----:B------:R-:W-:Y:S01]  /*23c0*/  FADD.FTZ R185, -R135, R186 ;  /* 0x000000ba87b97221 */ /* 0x000fe20000010100 */
[----:B------:R-:W0:Y:S05]  /*23d0*/  LDS R84, [R100.X8+0x12d4] ;  /* 0x0012d40064547984 */ /* 0x000e2a0000008800 */
[----:B------:R-:W-:Y:S01]  /*23e0*/  @!P3 STS.64 [UR4+0x1dd0], R92 ;  /* 0x001dd05cff00b988 */ /* 0x000fe20008000a04 */
[----:B0-----:R-:W-:Y:S02]  /*23f0*/  FFMA.FTZ R164, R84, R164, R171 ;  /* 0x000000a454a47223 */ /* 0x001fe400000100ab */
[----:B------:R-:W-:-:S02]  /*2400*/  FFMA.FTZ R84, R48, R154, RZ ;  /* 0x0000009a30547223 */ /* 0x000fc400000100ff */
[----:B------:R-:W-:-:S04]  /*2410*/  FFMA.FTZ R171, R155, R164, R174 ;  /* 0x000000a49bab7223 */ /* 0x000fc800000100ae */
[----:B------:R-:W-:-:S04]  /*2420*/  FFMA.FTZ R156, R156, R171, R169 ;  /* 0x000000ab9c9c7223 */ /* 0x000fc800000100a9 */
[----:B------:R-:W-:Y:S02]  /*2430*/  FFMA.FTZ R169, R153, R156, R172 ;  /* 0x0000009c99a97223 */ /* 0x000fe400000100ac */
[----:B------:R-:W-:Y:S02]  /*2440*/  FADD.FTZ R172, R65, R96 ;  /* 0x0000006041ac7221 */ /* 0x000fe40000010000 */
[----:B------:R-:W-:Y:S02]  /*2450*/  FFMA.FTZ R152, R152, R169, R167 ;  /* 0x000000a998987223 */ /* 0x000fe400000100a7 */
        /* <DEDUP_REMOVED lines=25> */
[----:B------:R-:W-:Y:S02]  /*25f0*/  FADD.FTZ R84, R179, -R174 ;  /* 0x800000aeb3547221 */ /* 0x000fe40000010000 */
[----:B------:R-:W-:-:S02]  /*2600*/  FMUL.FTZ R174, R73, R163 ;  /* 0x000000a349ae7220 */ /* 0x000fc40000410000 */
[----:B------:R-:W-:Y:S02]  /*2610*/  FFMA.FTZ R149, R47, R162, R86 ;  /* 0x000000a22f957223 */ /* 0x000fe40000010056 */
[-C--:B------:R-:W-:Y:S02]  /*2620*/  FFMA.FTZ R179, R147, R182.reuse, R174 ;  /* 0x000000b693b37223 */ /* 0x080fe400000100ae */
[----:B------:R-:W-:Y:S02]  /*2630*/  FFMA.FTZ R86, R40, R182, R149 ;  /* 0x000000b628567223 */ /* 0x000fe40000010095 */
[----:B------:R-:W-:Y:S02]  /*2640*/  FFMA.FTZ R144, R144, R145, R159 ;  /* 0x0000009190907223 */ /* 0x000fe4000001009f */
        /* <DEDUP_REMOVED lines=8> */
[----:B------:R-:W-:Y:S02]  /*26d0*/  FADD.FTZ R160, R64, R96 ;  /* 0x0000006040a07221 */ /* 0x000fe40000010000 */
[-C--:B------:R-:W-:Y:S02]  /*26e0*/  FFMA.FTZ R193, R153, R186.reuse, R192 ;  /* 0x000000ba99c17223 */ /* 0x080fe400000100c0 */
[----:B------:R-:W-:Y:S02]  /*26f0*/  FFMA.FTZ R86, R36, R186, R147 ;  /* 0x000000ba24567223 */ /* 0x000fe40000010093 */
[----:B------:R-:W-:Y:S02]  /*2700*/  FADD.FTZ R154, -R123, R154 ;  /* 0x0000009a7b9a7221 */ /* 0x000fe40000010100 */
[----:B------:R-:W-:Y:S02]  /*2710*/  FMUL.FTZ R147, R160, R141 ;  /* 0x0000008da0937220 */ /* 0x000fe40000410000 */
[----:B------:R-:W-:-:S02]  /*2720*/  FFMA.FTZ R151, R37, R193, R86 ;  /* 0x000000c125977223 */ /* 0x000fc40000010056 */
[----:B------:R-:W-:Y:S02]  /*2730*/  FADD.FTZ R158, R66, R96 ;  /* 0x00000060429e7221 */ /* 0x000fe40000010000 */
[----:B------:R-:W-:Y:S02]  /*2740*/  FMUL.FTZ R86, R172, R142 ;  /* 0x0000008eac567220 */ /* 0x000fe40000410000 */
[----:B------:R-:W-:Y:S02]  /*2750*/  FFMA.FTZ R153, R147, R154, RZ ;  /* 0x0000009a93997223 */ /* 0x000fe400000100ff */
[-C--:B------:R-:W-:Y:S02]  /*2760*/  FFMA.FTZ R172, R155, R184.reuse, R191 ;  /* 0x000000b89bac7223 */ /* 0x080fe400000100bf */
[----:B------:R-:W-:Y:S02]  /*2770*/  FFMA.FTZ R157, R38, R184, R151 ;  /* 0x000000b8269d7223 */ /* 0x000fe40000010097 */
[----:B------:R-:W-:-:S02]  /*2780*/  FADD.FTZ R180, -R125, R180 ;  /* 0x000000b47db47221 */ /* 0x000fc40000010100 */
[----:B------:R-:W-:Y:S02]  /*2790*/  FMUL.FTZ R151, R158, R143 ;  /* 0x0000008f9e977220 */ /* 0x000fe40000410000 */
[----:B------:R-:W-:Y:S02]  /*27a0*/  FFMA.FTZ R155, R86, R84, R153 ;  /* 0x00000054569b7223 */ /* 0x000fe40000010099 */
[----:B------:R-:W-:Y:S02]  /*27b0*/  FFMA.FTZ R153, R39, R172, R157 ;  /* 0x000000ac27997223 */ /* 0x000fe4000001009d */
[----:B------:R-:W-:Y:S02]  /*27c0*/  FADD.FTZ R160, R60, R96 ;  /* 0x000000603ca07221 */ /* 0x000fe40000010000 */
[----:B------:R-:W-:Y:S02]  /*27d0*/  FMUL.FTZ R158, R170, R144 ;  /* 0x00000090aa9e7220 */ /* 0x000fe40000410000 */
[----:B------:R-:W-:-:S02]  /*27e0*/  FFMA.FTZ R157, R151, R180, R155 ;  /* 0x000000b4979d7223 */ /* 0x000fc4000001009b */
[----:B------:R-:W-:Y:S02]  /*27f0*/  FADD.FTZ R176, -R127, R176 ;  /* 0x000000b07fb07221 */ /* 0x000fe40000010100 */
[----:B------:R-:W-:Y:S02]  /*2800*/  FMUL.FTZ R155, R160, R145 ;  /* 0x00000091a09b7220 */ /* 0x000fe40000410000 */
[----:B------:R-:W-:Y:S02]  /*2810*/  FFMA.FTZ R157, R158, R149, R157 ;  /* 0x000000959e9d7223 */ /* 0x000fe4000001009d */
[----:B------:R-:W-:Y:S02]  /*2820*/  FADD.FTZ R165, R190, -R165 ;  /* 0x800000a5bea57221 */ /* 0x000fe40000010000 */
[----:B------:R-:W-:Y:S01]  /*2830*/  FADD.FTZ R170, R62, R96 ;  /* 0x000000603eaa7221 */ /* 0x000fe20000010000 */
[----:B------:R-:W0:Y:S01]  /*2840*/  SHFL.DOWN PT, R190, R153, 0x1, 0x1f ;  /* 0x08201f0099be7f89 */ /* 0x000e2200000e0000 */
[----:B------:R-:W-:-:S02]  /*2850*/  FMUL.FTZ R160, R168, R146 ;  /* 0x00000092a8a07220 */ /* 0x000fc40000410000 */
[----:B------:R-:W-:Y:S02]  /*2860*/  FFMA.FTZ R159, R155, R176, R157 ;  /* 0x000000b09b9f7223 */ /* 0x000fe4000001009d */
[----:B------:R-:W-:Y:S02]  /*2870*/  FADD.FTZ R178, -R129, R178 ;  /* 0x000000b281b27221 */ /* 0x000fe40000010100 */
[----:B------:R-:W-:Y:S02]  /*2880*/  FMUL.FTZ R157, R170, R85 ;  /* 0x00000055aa9d7220 */ /* 0x000fe40000410000 */
[----:B------:R-:W-:Y:S02]  /*2890*/  FFMA.FTZ R159, R160, R165, R159 ;  /* 0x000000a5a09f7223 */ /* 0x000fe4000001009f */
[----:B------:R-:W-:Y:S02]  /*28a0*/  FADD.FTZ R175, R162, -R175 ;  /* 0x800000afa2af7221 */ /* 0x000fe40000010000 */
[----:B------:R-:W-:-:S02]  /*28b0*/  FADD.FTZ R168, R56, R96 ;  /* 0x0000006038a87221 */ /* 0x000fc40000010000 */
[----:B------:R-:W-:Y:S02]  /*28c0*/  FMUL.FTZ R162, R166, R148 ;  /* 0x00000094a6a27220 */ /* 0x000fe40000410000 */
[----:B------:R-:W-:Y:S02]  /*28d0*/  FFMA.FTZ R161, R157, R178, R159 ;  /* 0x000000b29da17223 */ /* 0x000fe4000001009f */
[----:B------:R-:W-:Y:S02]  /*28e0*/  FMUL.FTZ R159, R168, R87 ;  /* 0x00000057a89f7220 */ /* 0x000fe40000410000 */
[----:B------:R-:W-:Y:S02]  /*28f0*/  FADD.FTZ R177, -R131, R182 ;  /* 0x000000b683b17221 */ /* 0x000fe40000010100 */
[----:B------:R-:W-:Y:S02]  /*2900*/  FFMA.FTZ R168, R162, R175, R161 ;  /* 0x000000afa2a87223 */ /* 0x000fe400000100a1 */
[----:B------:R-:W-:-:S02]  /*2910*/  FADD.FTZ R170, R58, R96 ;  /* 0x000000603aaa7221 */ /* 0x000fc40000010000 */
[----:B------:R-:W-:Y:S02]  /*2920*/  FMUL.FTZ R166, R163, R150 ;  /* 0x00000096a3a67220 */ /* 0x000fe40000410000 */
[----:B------:R-:W-:Y:S02]  /*2930*/  FADD.FTZ R174, R179, -R174 ;  /* 0x800000aeb3ae7221 */ /* 0x000fe40000010000 */
[----:B------:R-:W-:Y:S02]  /*2940*/  FFMA.FTZ R163, R159, R177, R168 ;  /* 0x000000b19fa37223 */ /* 0x000fe400000100a8 */
[----:B------:R-:W-:Y:S02]  /*2950*/  FMUL.FTZ R161, R170, R167 ;  /* 0x000000a7aaa17220 */ /* 0x000fe40000410000 */
[----:B------:R-:W-:Y:S02]  /*2960*/  FADD.FTZ R179, -R133, R188 ;  /* 0x000000bc85b37221 */ /* 0x000fe40000010100 */
[----:B------:R-:W-:-:S02]  /*2970*/  FFMA.FTZ R170, R166, R174, R163 ;  /* 0x000000aea6aa7223 */ /* 0x000fc400000100a3 */
[----:B------:R-:W-:Y:S02]  /*2980*/  FADD.FTZ R182, R52, R96 ;  /* 0x0000006034b67221 */ /* 0x000fe40000010000 */
[----:B------:R-:W-:Y:S02]  /*2990*/  FMUL.FTZ R168, R181, R152 ;  /* 0x00000098b5a87220 */ /* 0x000fe40000410000 */
[----:B------:R-:W-:Y:S02]  /*29a0*/  FFMA.FTZ R181, R161, R179, R170 ;  /* 0x000000b3a1b57223 */ /* 0x000fe400000100aa */
[----:B------:R-:W-:Y:S02]  /*29b0*/  FMUL.FTZ R163, R182, R169 ;  /* 0x000000a9b6a37220 */ /* 0x000fe40000410000 */
[----:B------:R-:W-:Y:S02]  /*29c0*/  FFMA.FTZ R182, R168, R183, R181 ;  /* 0x000000b7a8b67223 */ /* 0x000fe400000100b5 */
[----:B------:R-:W-:-:S02]  /*29d0*/  FADD.FTZ R186, R193, -R192 ;  /* 0x800000c0c1ba7221 */ /* 0x000fc40000010000 */
[----:B------:R-:W-:Y:S02]  /*29e0*/  FADD.FTZ R188, R54, R96 ;  /* 0x0000006036bc7221 */ /* 0x000fe40000010000 */
[----:B------:R-:W-:Y:S02]  /*29f0*/  FMUL.FTZ R170, R187, R156 ;  /* 0x0000009cbbaa7220 */ /* 0x000fe40000410000 */
[----:B------:R-:W-:Y:S02]  /*2a00*/  FFMA.FTZ R181, R163, R185, R182 ;  /* 0x000000b9a3b57223 */ /* 0x000fe400000100b6 */
[----:B------:R-:W-:Y:S02]  /*2a10*/  FADD.FTZ R187, -R137, R184 ;  /* 0x000000b889bb7221 */ /* 0x000fe40000010100 */
[----:B------:R-:W-:Y:S02]  /*2a20*/  FMUL.FTZ R184, R188, R171 ;  /* 0x000000abbcb87220 */ /* 0x000fe40000410000 */
[----:B------:R-:W-:-:S02]  /*2a30*/  FFMA.FTZ R181, R170, R186, R181 ;  /* 0x000000baaab57223 */ /* 0x000fc400000100b5 */
[----:B0-----:R-:W-:Y:S02]  /*2a40*/  @!P0 FADD.FTZ R153, R153, R190 ;  /* 0x000000be99998221 */ /* 0x001fe40000010000 */
[----:B------:R-:W-:Y:S02]  /*2a50*/  FADD.FTZ R182, R172, -R191 ;  /* 0x800000bfacb67221 */ /* 0x000fe40000010000 */
[----:B------:R-:W-:Y:S01]  /*2a60*/  FMUL.FTZ R188, R189, R164 ;  /* 0x000000a4bdbc7220 */ /* 0x000fe20000410000 */
[----:B------:R-:W0:Y:S01]  /*2a70*/  SHFL.DOWN PT, R190, R153, 0x2, 0x1f ;  /* 0x08401f0099be7f89 */ /* 0x000e2200000e0000 */
[----:B------:R-:W-:Y:S02]  /*2a80*/  FFMA.FTZ R181, R184, R187, R181 ;  /* 0x000000bbb8b57223 */ /* 0x000fe400000100b5 */
[----:B------:R-:W-:Y:S02]  /*2a90*/  FMUL.FTZ R93, R140, R150 ;  /* 0x000000968c5d7220 */ /* 0x000fe40000410000 */
[----:B------:R-:W-:-:S02]  /*2aa0*/  FFMA.FTZ R189, R188, R182, R181 ;  /* 0x000000b6bcbd7223 */ /* 0x000fc400000100b5 */
[C---:B------:R-:W-:Y:S02]  /*2ab0*/  FMUL.FTZ R181, R140.reuse, R164 ;  /* 0x000000a48cb57220 */ /* 0x040fe40000410000 */
[C---:B------:R-:W-:Y:S01]  /*2ac0*/  FMUL.FTZ R92, R140.reuse, R87 ;  /* 0x000000578c5c7220 */ /* 0x040fe20000410000 */
[----:B------:R-:W1:Y:S01]  /*2ad0*/  SHFL.DOWN PT, R172, R189, 0x1, 0x1f ;  /* 0x08201f00bdac7f89 */ /* 0x000e6200000e0000 */
[----:B------:R-:W-:Y:S02]  /*2ae0*/  FMUL.FTZ R182, R181, R182 ;  /* 0x000000b6b5b67220 */ /* 0x000fe40000410000 */
[----:B------:R-:W-:Y:S02]  /*2af0*/  FMUL.FTZ R181, R140, R156 ;  /* 0x0000009c8cb57220 */ /* 0x000fe40000410000 */
[----:B------:R-:W-:Y:S02]  /*2b00*/  FMUL.FTZ R93, R93, R174 ;  /* 0x000000ae5d5d7220 */ /* 0x000fe40000410000 */
[----:B------:R-:W-:-:S02]  /*2b10*/  FMUL.FTZ R181, R181, R186 ;  /* 0x000000bab5b57220 */ /* 0x000fc40000410000 */
[----:B------:R-:W-:Y:S02]  /*2b20*/  FMUL.FTZ R177, R92, R177 ;  /* 0x000000b15cb17220 */ /* 0x000fe40000410000 */
[C---:B------:R-:W-:Y:S02]  /*2b30*/  FMUL.FTZ R92, R140.reuse, R148 ;  /* 0x000000948c5c7220 */ /* 0x040fe40000410000 */
[----:B------:R-:W-:Y:S02]  /*2b40*/  FFMA.FTZ R150, R73, R150, R93 ;  /* 0x0000009649967223 */ /* 0x000fe4000001005d */
[----:B0-----:R-:W-:Y:S02]  /*2b50*/  @!P1 FADD.FTZ R153, R153, R190 ;  /* 0x000000be99999221 */ /* 0x001fe40000010000 */
[----:B------:R-:W-:Y:S02]  /*2b60*/  FMUL.FTZ R93, R140, R85 ;  /* 0x000000558c5d7220 */ /* 0x000fe40000410000 */
[----:B------:R-:W-:Y:S01]  /*2b70*/  FMUL.FTZ R175, R92, R175 ;  /* 0x000000af5caf7220 */ /* 0x000fe20000410000 */
[----:B------:R-:W0:Y:S01]  /*2b80*/  SHFL.DOWN PT, R190, R153, 0x4, 0x1f ;  /* 0x08801f0099be7f89 */ /* 0x000e2200000e0000 */
[----:B------:R-:W-:-:S02]  /*2b90*/  FFMA.FTZ R177, R72, R87, R177 ;  /* 0x0000005748b17223 */ /* 0x000fc400000100b1 */
[----:B------:R-:W-:Y:S02]  /*2ba0*/  FMUL.FTZ R92, R140, R146 ;  /* 0x000000928c5c7220 */ /* 0x000fe40000410000 */
[----:B-1----:R-:W-:Y:S01]  /*2bb0*/  @!P0 FADD.FTZ R189, R189, R172 ;  /* 0x000000acbdbd8221 */ /* 0x002fe20000010000 */
[----:B------:R-:W-:Y:S01]  /*2bc0*/  ISETP.GT.AND P0, PT, R102, 0x17, PT ;  /* 0x000000176600780c */ /* 0x000fe20003f04270 */
[----:B------:R-:W-:Y:S02]  /*2bd0*/  FMUL.FTZ R93, R93, R178 ;  /* 0x000000b25d5d7220 */ /* 0x000fe40000410000 */
[----:B------:R-:W-:Y:S01]  /*2be0*/  FMUL.FTZ R87, R140, R145 ;  /* 0x000000918c577220 */ /* 0x000fe20000410000 */
[----:B------:R-:W1:Y:S01]  /*2bf0*/  SHFL.DOWN PT, R172, R189, 0x2, 0x1f ;  /* 0x08401f00bdac7f89 */ /* 0x000e6200000e0000 */
[----:B------:R-:W-:Y:S02]  /*2c00*/  FMUL.FTZ R165, R92, R165 ;  /* 0x000000a55ca57220 */ /* 0x000fe40000410000 */
[----:B------:R-:W-:-:S02]  /*2c10*/  FMUL.FTZ R176, R87, R176 ;  /* 0x000000b057b07220 */ /* 0x000fc40000410000 */
[C---:B------:R-:W-:Y:S02]  /*2c20*/  FMUL.FTZ R92, R140.reuse, R144 ;  /* 0x000000908c5c7220 */ /* 0x040fe40000410000 */
[----:B------:R-:W-:Y:S02]  /*2c30*/  FMUL.FTZ R87, R140, R142 ;  /* 0x0000008e8c577220 */ /* 0x000fe40000410000 */
[----:B------:R-:W-:Y:S02]  /*2c40*/  FMUL.FTZ R92, R92, R149 ;  /* 0x000000955c5c7220 */ /* 0x000fe40000410000 */
[----:B------:R-:W-:Y:S02]  /*2c50*/  FMUL.FTZ R87, R87, R84 ;  /* 0x0000005457577220 */ /* 0x000fe40000410000 */
[----:B------:R-:W-:Y:S02]  /*2c60*/  FFMA.FTZ R148, R79, R148, R175 ;  /* 0x000000944f947223 */ /* 0x000fe400000100af */
[----:B0-----:R-:W-:-:S02]  /*2c70*/  @!P2 FADD.FTZ R153, R153, R190 ;  /* 0x000000be9999a221 */ /* 0x001fc40000010000 */
[----:B------:R-:W-:Y:S02]  /*2c80*/  FFMA.FTZ R146, R77, R146, R165 ;  /* 0x000000924d927223 */ /* 0x000fe400000100a5 */
[----:B------:R-:W-:Y:S01]  /*2c90*/  FFMA.FTZ R145, R76, R145, R176 ;  /* 0x000000914c917223 */ /* 0x000fe200000100b0 */
[----:B------:R-:W0:Y:S01]  /*2ca0*/  SHFL.DOWN PT, R190, R153, 0x8, 0x1f ;  /* 0x09001f0099be7f89 */ /* 0x000e2200000e0000 */
[----:B------:R-:W-:Y:S02]  /*2cb0*/  FFMA.FTZ R92, R83, R144, R92 ;  /* 0x00000090535c7223 */ /* 0x000fe4000001005c */
[----:B------:R-:W-:Y:S02]  /*2cc0*/  FFMA.FTZ R142, R81, R142, R87 ;  /* 0x0000008e518e7223 */ /* 0x000fe40000010057 */
        /* <DEDUP_REMOVED lines=14> */
[----:B------:R-:W-:Y:S01]  /*2db0*/  FADD.FTZ R14, R157, R14 ;  /* 0x0000000e9d0e7221 */ /* 0x000fe20000010000 */
[----:B------:R-:W0:Y:S01]  /*2dc0*/  SHFL.DOWN PT, R190, R153, 0x10, 0x1f ;  /* 0x0a001f0099be7f89 */ /* 0x000e2200000e0000 */
[----:B------:R-:W-:-:S02]  /*2dd0*/  FADD.FTZ R28, R177, R28 ;  /* 0x0000001cb11c7221 */ /* 0x000fc40000010000 */
[----:B------:R-:W-:Y:S02]  /*2de0*/  FADD.FTZ R13, R160, R13 ;  /* 0x0000000da00d7221 */ /* 0x000fe40000010000 */
[----:B-1----:R-:W-:Y:S02]  /*2df0*/  @!P2 FADD.FTZ R189, R189, R172 ;  /* 0x000000acbdbda221 */ /* 0x002fe40000010000 */
[----:B------:R-:W-:Y:S02]  /*2e00*/  FMUL.FTZ R172, R140, R171 ;  /* 0x000000ab8cac7220 */ /* 0x000fe40000410000 */
[----:B------:R-:W-:Y:S01]  /*2e10*/  FADD.FTZ R27, R148, R27 ;  /* 0x0000001b941b7221 */ /* 0x000fe20000010000 */
[----:B------:R-:W1:Y:S01]  /*2e20*/  SHFL.DOWN PT, R192, R189, 0x8, 0x1f ;  /* 0x09001f00bdc07f89 */ /* 0x000e6200000e0000 */
[----:B------:R-:W-:Y:S02]  /*2e30*/  FMUL.FTZ R187, R172, R187 ;  /* 0x000000bbacbb7220 */ /* 0x000fe40000410000 */
[----:B------:R-:W-:-:S02]  /*2e40*/  FMUL.FTZ R172, R140, R169 ;  /* 0x000000a98cac7220 */ /* 0x000fc40000410000 */
[----:B------:R-:W-:Y:S02]  /*2e50*/  FFMA.FTZ R187, R70, R171, R187 ;  /* 0x000000ab46bb7223 */ /* 0x000fe400000100bb */
[----:B------:R-:W-:Y:S02]  /*2e60*/  FMUL.FTZ R172, R172, R185 ;  /* 0x000000b9acac7220 */ /* 0x000fe40000410000 */
[----:B------:R-:W-:Y:S02]  /*2e70*/  FADD.FTZ R34, R187, R34 ;  /* 0x00000022bb227221 */ /* 0x000fe40000010000 */
[----:B------:R-:W-:Y:S02]  /*2e80*/  FFMA.FTZ R171, R68, R169, R172 ;  /* 0x000000a944ab7223 */ /* 0x000fe400000100ac */
[----:B------:R-:W-:Y:S02]  /*2e90*/  FADD.FTZ R12, R155, R12 ;  /* 0x0000000c9b0c7221 */ /* 0x000fe40000010000 */
[----:B0-----:R-:W-:-:S02]  /*2ea0*/  @!P1 FADD.FTZ R153, R153, R190 ;  /* 0x000000be99999221 */ /* 0x001fc40000010000 */
[----:B------:R-:W-:Y:S02]  /*2eb0*/  FFMA.FTZ R190, R71, R164, R182 ;  /* 0x000000a447be7223 */ /* 0x000fe400000100b6 */
[----:B------:R-:W-:Y:S02]  /*2ec0*/  FMUL.FTZ R164, R140, R152 ;  /* 0x000000988ca47220 */ /* 0x000fe40000410000 */
[----:B------:R-:W-:Y:S02]  /*2ed0*/  FFMA.FTZ R182, R69, R156, R181 ;  /* 0x0000009c45b67223 */ /* 0x000fe400000100b5 */
[----:B------:R-:W-:Y:S02]  /*2ee0*/  FMUL.FTZ R164, R164, R183 ;  /* 0x000000b7a4a47220 */ /* 0x000fe40000410000 */
[----:B-1----:R-:W-:Y:S01]  /*2ef0*/  @!P0 FADD.FTZ R189, R189, R192 ;  /* 0x000000c0bdbd8221 */ /* 0x002fe20000010000 */
[----:B------:R-:W-:Y:S01]  /*2f00*/  ISETP.NE.AND P0, PT, R102, RZ, PT ;  /* 0x000000ff6600720c */ /* 0x000fe20003f05270 */
[----:B------:R-:W-:-:S02]  /*2f10*/  FFMA.FTZ R164, R75, R152, R164 ;  /* 0x000000984ba47223 */ /* 0x000fc400000100a4 */
[----:B------:R-:W-:Y:S01]  /*2f20*/  FMUL.FTZ R156, R140, R167 ;  /* 0x000000a78c9c7220 */ /* 0x000fe20000410000 */
[----:B------:R-:W0:Y:S01]  /*2f30*/  SHFL.DOWN PT, R152, R189, 0x10, 0x1f ;  /* 0x0a001f00bd987f89 */ /* 0x000e2200000e0000 */
[----:B------:R-:W-:Y:S02]  /*2f40*/  FADD.FTZ R35, R190, R35 ;  /* 0x00000023be237221 */ /* 0x000fe40000010000 */
[----:B------:R-:W-:Y:S02]  /*2f50*/  FMUL.FTZ R156, R156, R179 ;  /* 0x000000b39c9c7220 */ /* 0x000fe40000410000 */
[----:B------:R-:W-:Y:S02]  /*2f60*/  FADD.FTZ R33, R182, R33 ;  /* 0x00000021b6217221 */ /* 0x000fe40000010000 */
[----:B------:R-:W-:Y:S02]  /*2f70*/  FFMA.FTZ R169, R74, R167, R156 ;  /* 0x000000a74aa97223 */ /* 0x000fe4000001009c */
[----:B------:R-:W-:-:S02]  /*2f80*/  FFMA.FTZ R167, R78, R85, R93 ;  /* 0x000000554ea77223 */ /* 0x000fc4000001005d */
[C---:B------:R-:W-:Y:S02]  /*2f90*/  FMUL.FTZ R93, R140.reuse, R143 ;  /* 0x0000008f8c5d7220 */ /* 0x040fe40000410000 */
[----:B------:R-:W-:Y:S02]  /*2fa0*/  FMUL.FTZ R85, R140, R141 ;  /* 0x0000008d8c557220 */ /* 0x000fe40000410000 */
[----:B------:R-:W-:Y:S02]  /*2fb0*/  FMUL.FTZ R93, R93, R180 ;  /* 0x000000b45d5d7220 */ /* 0x000fe40000410000 */
[----:B------:R-:W-:Y:S02]  /*2fc0*/  FMUL.FTZ R85, R85, R154 ;  /* 0x0000009a55557220 */ /* 0x000fe40000410000 */
[----:B------:R-:W-:Y:S02]  /*2fd0*/  FFMA.FTZ R93, R82, R143, R93 ;  /* 0x0000008f525d7223 */ /* 0x000fe4000001005d */
[----:B------:R-:W-:-:S02]  /*2fe0*/  FFMA.FTZ R85, R80, R141, R85 ;  /* 0x0000008d50557223 */ /* 0x000fc40000010055 */
        /* <DEDUP_REMOVED lines=20> */
[----:B------:R-:W0:-:S12]  /*3130*/  LDS.64 R84, [0x10a0] ;  /* 0x0010a000ff547984 */ /* 0x000e180000000a00 */
        /* <DEDUP_REMOVED lines=8> */
.L_x_3657:
[----:B0-----:R-:W-:Y:S05]  /*31c0*/  BSYNC B0 ;  /* 0x0000000000007941 */ /* 0x001fea0003800000 */
.L_x_3656:
[----:B------:R-:W-:Y:S01]  /*31d0*/  MOV R84, c[0x0][0x1c0] ;  /* 0x0000700000547a02 */ /* 0x000fe20000000f00 */
[----:B------:R-:W-:Y:S01]  /*31e0*/  UIADD3 UR4, UR4, 0x8, URZ ;  /* 0x0000000804047890 */ /* 0x000fe2000fffe03f */
[----:B------:R-:W-:Y:S02]  /*31f0*/  MOV R85, c[0x0][0x1c4] ;  /* 0x0000710000557a02 */ /* 0x000fe40000000f00 */
[----:B------:R-:W-:Y:S02]  /*3200*/  LEA R118, P0, R84, R118, 0x2 ;  /* 0x0000007654767211 */ /* 0x000fe400078010ff */
[----:B------:R-:W-:-:S02]  /*3210*/  IADD3 R173, R173, 0x1, RZ ;  /* 0x00000001adad7810 */ /* 0x000fc40007ffe0ff */
[----:B------:R-:W-:Y:S02]  /*3220*/  LEA.HI.X R119, R84, R119, R85, 0x2, P0 ;  /* 0x0000007754777211 */ /* 0x000fe400000f1455 */
[----:B------:R-:W-:Y:S02]  /*3230*/  ISETP.GE.AND P0, PT, R173, c[0x0][0x16c], PT ;  /* 0x00005b00ad007a0c */ /* 0x000fe40003f06270 */
[----:B------:R-:W-:Y:S02]  /*3240*/  MOV R84, c[0x0][0x1a0] ;  /* 0x0000680000547a02 */ /* 0x000fe40000000f00 */
[----:B------:R-:W-:Y:S02]  /*3250*/  MOV R86, c[0x0][0x188] ;  /* 0x0000620000567a02 */ /* 0x000fe40000000f00 */
[----:B------:R-:W-:Y:S02]  /*3260*/  IADD3 R120, P3, R120, 0x8, RZ ;  /* 0x0000000878787810 */ /* 0x000fe40007f7e0ff */
[----:B------:R-:W-:-:S02]  /*3270*/  MOV R85, c[0x0][0x1a4] ;  /* 0x0000690000557a02 */ /* 0x000fc40000000f00 */
[----:B------:R-:W-:Y:S02]  /*3280*/  MOV R87, c[0x0][0x18c] ;  /* 0x0000630000577a02 */ /* 0x000fe40000000f00 */
[----:B------:R-:W-:Y:S02]  /*3290*/  LEA R116, P1, R84, R116, 0x2 ;  /* 0x0000007454747211 */ /* 0x000fe400078210ff */
[----:B------:R-:W-:Y:S02]  /*32a0*/  LEA R114, P2, R86, R114, 0x2 ;  /* 0x0000007256727211 */ /* 0x000fe400078410ff */
[----:B------:R-:W-:Y:S02]  /*32b0*/  LEA.HI.X R117, R84, R117, R85, 0x2, P1 ;  /* 0x0000007554757211 */ /* 0x000fe400008f1455 */
[----:B------:R-:W-:Y:S02]  /*32c0*/  LEA.HI.X R115, R86, R115, R87, 0x2, P2 ;  /* 0x0000007356737211 */ /* 0x000fe400010f1457 */
[----:B------:R-:W-:-:S02]  /*32d0*/  IADD3 R122, R122, 0x4, RZ ;  /* 0x000000047a7a7810 */ /* 0x000fc40007ffe0ff */
[----:B------:R-:W-:Y:S02]  /*32e0*/  IADD3 R139, R139, 0x1, RZ ;  /* 0x000000018b8b7810 */ /* 0x000fe40007ffe0ff */
[----:B------:R-:W-:Y:S01]  /*32f0*/  IADD3.X R121, RZ, R121, RZ, P3, !PT ;  /* 0x00000079ff797210 */ /* 0x000fe20001ffe4ff */
[----:B------:R-:W-:Y:S01]  /*3300*/  @P0 CALL.REL.NOINC `(.L_x_3642) ;  /* 0x0000001000000944 */ /* 0x000fe20003c00000 */
[----:B------:R-:W-:Y:S05]  /*3310*/  BRA `(.L_x_3658) ;  /* 0xffffdc7000007947 */ /* 0x000fea000383ffff */
.L_x_3642:
[----:B------:R-:W-:Y:S01]  /*3320*/  BAR.SYNC.DEFER_BLOCKING 0x0 ;  /* 0x0000000000007b1d */ /* 0x000fe20000010000 */
[----:B------:R-:W-:Y:S01]  /*3330*/  LEA R111, R102, R111, 0x2 ;  /* 0x0000006f666f7211 */ /* 0x000fe200078e10ff */
[----:B------:R-:W-:Y:S01]  /*3340*/  IMAD R38, R98, c[0x0][0x2d8], RZ ;  /* 0x0000b60062267a24 */ /* 0x000fe200078e02ff */
[----:B------:R-:W-:Y:S02]  /*3350*/  IADD3 R48, R103, -0x1, RZ ;  /* 0xffffffff67307810 */ /* 0x000fe40007ffe0ff */
[----:B------:R-:W-:Y:S01]  /*3360*/  IADD3 R108, P1, R108, -0x1000, RZ ;  /* 0xfffff0006c6c7810 */ /* 0x000fe20007f3e0ff */
[----:B------:R-:W-:Y:S01]  /*3370*/  IMAD R39, R97, c[0x0][0x2dc], R38 ;  /* 0x0000b70061277a24 */ /* 0x000fe200078e0226 */
[----:B------:R-:W-:Y:S01]  /*3380*/  SHF.L.U32 R36, R48, 0xa, RZ ;  /* 0x0000000a30247819 */ /* 0x000fe200000006ff */
[----:B------:R-:W-:Y:S01]  /*3390*/  IMAD R38, R98, c[0x0][0x2f8], RZ ;  /* 0x0000be0062267a24 */ /* 0x000fe200078e02ff */
[----:B------:R-:W-:-:S02]  /*33a0*/  IADD3 R106, P2, R106, -0x1000, RZ ;  /* 0xfffff0006a6a7810 */ /* 0x000fc40007f5e0ff */
[----:B------:R-:W-:Y:S02]  /*33b0*/  SHF.R.S32.HI R37, RZ, 0x1f, R36 ;  /* 0x0000001fff257819 */ /* 0x000fe40000011424 */
[----:B------:R-:W-:Y:S02]  /*33c0*/  IADD3 R104, P3, R104, -0x1000, RZ ;  /* 0xfffff00068687810 */ /* 0x000fe40007f7e0ff */
[----:B------:R-:W-:Y:S02]  /*33d0*/  IADD3.X R109, R109, -0x1, RZ, P1, !PT ;  /* 0xffffffff6d6d7810 */ /* 0x000fe40000ffe4ff */
[----:B------:R-:W-:Y:S02]  /*33e0*/  IADD3.X R107, R107, -0x1, RZ, P2, !PT ;  /* 0xffffffff6b6b7810 */ /* 0x000fe400017fe4ff */
[----:B------:R-:W-:Y:S01]  /*33f0*/  IADD3.X R105, R105, -0x1, RZ, P3, !PT ;  /* 0xffffffff69697810 */ /* 0x000fe20001ffe4ff */
[----:B------:R-:W-:Y:S04]  /*3400*/  STS.128 [R111.X16], R16 ;  /* 0x000000106f007388 */ /* 0x000fe8000000cc00 */
[----:B------:R-:W-:Y:S04]  /*3410*/  STS.128 [R111.X16+0x10], R12 ;  /* 0x0000100c6f007388 */ /* 0x000fe8000000cc00 */
[----:B------:R0:W-:Y:S04]  /*3420*/  STS.128 [R111.X16+0x20], R8 ;  /* 0x000020086f007388 */ /* 0x0001e8000000cc00 */
[----:B------:R1:W-:Y:S01]  /*3430*/  STS.128 [R111.X16+0x30], R4 ;  /* 0x000030046f007388 */ /* 0x0003e2000000cc00 */
[----:B------:R-:W-:-:S06]  /*3440*/  NOP ;  /* 0x0000000000007918 */ /* 0x000fcc0000000000 */
[----:B------:R-:W2:Y:S04]  /*3450*/  LDS.128 R40, [R113.X16] ;  /* 0x0000000071287984 */ /* 0x000ea8000000cc00 */
[----:B------:R-:W3:Y:S01]  /*3460*/  LDS.128 R44, [R113.X16+0x200] ;  /* 0x00020000712c7984 */ /* 0x000ee2000000cc00 */
[----:B0-----:R-:W-:-:S03]  /*3470*/  IMAD.WIDE.U32 R8, R97, c[0x0][0x2d8], R36 ;  /* 0x0000b60061087a25 */ /* 0x001fc600078e0024 */
[----:B------:R-:W0:Y:S01]  /*3480*/  LDS.128 R16, [R113.X16+0x400] ;  /* 0x0004000071107984 */ /* 0x000e22000000cc00 */
[----:B-1----:R-:W-:Y:S01]  /*3490*/  IMAD R5, R95, c[0x0][0x2e0], RZ ;  /* 0x0000b8005f057a24 */ /* 0x002fe200078e02ff */
[----:B------:R-:W-:Y:S01]  /*34a0*/  IADD3 R9, R9, R39, RZ ;  /* 0x0000002709097210 */ /* 0x000fe20007ffe0ff */
[----:B------:R-:W-:Y:S01]  /*34b0*/  IMAD.WIDE.U32 R36, R97, c[0x0][0x2f8], R36 ;  /* 0x0000be0061247a25 */ /* 0x000fe200078e0024 */
[----:B------:R-:W1:Y:S03]  /*34c0*/  LDS.128 R12, [R113.X16+0x600] ;  /* 0x00060000710c7984 */ /* 0x000e66000000cc00 */
[C---:B------:R-:W-:Y:S02]  /*34d0*/  IMAD R7, R0.reuse, c[0x0][0x2e4], R5 ;  /* 0x0000b90000077a24 */ /* 0x040fe400078e0205 */
[----:B------:R-:W-:-:S05]  /*34e0*/  IMAD.WIDE.U32 R4, R0, c[0x0][0x2e0], R8 ;  /* 0x0000b80000047a25 */ /* 0x000fca00078e0008 */
[----:B------:R-:W-:Y:S02]  /*34f0*/  IADD3 R5, R5, R7, RZ ;  /* 0x0000000705057210 */ /* 0x000fe40007ffe0ff */
[----:B------:R-:W-:-:S04]  /*3500*/  LEA R6, P0, R4, c[0x0][0x330], 0x2 ;  /* 0x0000cc0004067a11 */ /* 0x000fc800078010ff */
[----:B------:R-:W-:Y:S01]  /*3510*/  LEA.HI.X R7, R4, c[0x0][0x334], R5, 0x2, P0 ;  /* 0x0000cd0004077a11 */ /* 0x000fe200000f1405 */
[----:B------:R-:W-:-:S04]  /*3520*/  FADD.FTZ R4, R101, R20 ;  /* 0x0000001465047221 */ /* 0x000fc80000010000 */
[----:B------:R-:W-:Y:S02]  /*3530*/  FADD.FTZ R9, R4, R21 ;  /* 0x0000001504097221 */ /* 0x000fe40000010000 */
[----:B------:R-:W-:-:S04]  /*3540*/  IMAD.WIDE R4, R112, 0x10, R6 ;  /* 0x0000001070047825 */ /* 0x000fc800078e0206 */
[----:B------:R-:W-:Y:S01]  /*3550*/  FADD.FTZ R6, R9, R22 ;  /* 0x0000001609067221 */ /* 0x000fe20000010000 */
[----:B--2---:R-:W-:Y:S03]  /*3560*/  STG.E.128 [R4.64], R40 ;  /* 0x0000002804007986 */ /* 0x004fe6000c101d06 */
[----:B------:R-:W-:Y:S01]  /*3570*/  FADD.FTZ R7, R6, R23 ;  /* 0x0000001706077221 */ /* 0x000fe20000010000 */
[----:B---3--:R-:W-:Y:S03]  /*3580*/  STG.E.128 [R4.64+0x200], R44 ;  /* 0x0002002c04007986 */ /* 0x008fe6000c101d06 */
[----:B------:R-:W-:Y:S01]  /*3590*/  FADD.FTZ R6, R7, R24 ;  /* 0x0000001807067221 */ /* 0x000fe20000010000 */
[----:B0-----:R-:W-:Y:S04]  /*35a0*/  STG.E.128 [R4.64+0x400], R16 ;  /* 0x0004001004007986 */ /* 0x001fe8000c101d06 */
[----:B-1----:R0:W-:Y:S04]  /*35b0*/  STG.E.128 [R4.64+0x600], R12 ;  /* 0x0006000c04007986 */ /* 0x0021e8000c101d06 */
[----:B------:R-:W-:Y:S01]  /*35c0*/  BAR.SYNC.DEFER_BLOCKING 0x0 ;  /* 0x0000000000007b1d */ /* 0x000fe20000010000 */
[----:B0-----:R-:W-:-:S05]  /*35d0*/  IMAD R5, R97, c[0x0][0x2fc], R38 ;  /* 0x0000bf0061057a24 */ /* 0x001fca00078e0226 */
[----:B------:R-:W-:Y:S01]  /*35e0*/  IADD3 R37, R37, R5, RZ ;  /* 0x0000000525257210 */ /* 0x000fe20007ffe0ff */
[----:B------:R-:W-:Y:S01]  /*35f0*/  IMAD R5, R95, c[0x0][0x300], RZ ;  /* 0x0000c0005f057a24 */ /* 0x000fe200078e02ff */
[----:B------:R-:W-:Y:S03]  /*3600*/  STS.128 [R111.X16], R20 ;  /* 0x000000146f007388 */ /* 0x000fe6000000cc00 */
[C---:B------:R-:W-:Y:S02]  /*3610*/  IMAD R7, R0.reuse, c[0x0][0x304], R5 ;  /* 0x0000c10000077a24 */ /* 0x040fe400078e0205 */
[----:B------:R-:W-:Y:S01]  /*3620*/  IMAD.WIDE.U32 R4, R0, c[0x0][0x300], R36 ;  /* 0x0000c00000047a25 */ /* 0x000fe200078e0024 */
[----:B------:R0:W-:Y:S04]  /*3630*/  STS.128 [R111.X16+0x10], R24 ;  /* 0x000010186f007388 */ /* 0x0001e8000000cc00 */
[----:B------:R1:W-:Y:S01]  /*3640*/  STS.128 [R111.X16+0x20], R28 ;  /* 0x0000201c6f007388 */ /* 0x0003e2000000cc00 */
[----:B------:R-:W-:-:S03]  /*3650*/  IADD3 R5, R5, R7, RZ ;  /* 0x0000000705057210 */ /* 0x000fc60007ffe0ff */
[----:B------:R-:W-:Y:S01]  /*3660*/  STS.128 [R111.X16+0x30], R32 ;  /* 0x000030206f007388 */ /* 0x000fe2000000cc00 */
[----:B------:R-:W-:-:S06]  /*3670*/  NOP ;  /* 0x0000000000007918 */ /* 0x000fcc0000000000 */
[----:B------:R-:W2:Y:S01]  /*3680*/  LDS.128 R8, [R113.X16] ;  /* 0x0000000071087984 */ /* 0x000ea2000000cc00 */
[----:B0-----:R-:W-:Y:S01]  /*3690*/  FADD.FTZ R25, R6, R25 ;  /* 0x0000001906197221 */ /* 0x001fe20000010000 */
[C---:B------:R-:W-:Y:S02]  /*36a0*/  LEA R6, P0, R4.reuse, c[0x0][0x340], 0x2 ;  /* 0x0000d00004067a11 */ /* 0x040fe400078010ff */
[----:B------:R-:W0:Y:S01]  /*36b0*/  LDS.128 R16, [R113.X16+0x200] ;  /* 0x0002000071107984 */ /* 0x000e22000000cc00 */
[----:B------:R-:W-:Y:S01]  /*36c0*/  FADD.FTZ R26, R25, R26 ;  /* 0x0000001a191a7221 */ /* 0x000fe20000010000 */
[----:B------:R-:W-:Y:S02]  /*36d0*/  LEA.HI.X R7, R4, c[0x0][0x344], R5, 0x2, P0 ;  /* 0x0000d10004077a11 */ /* 0x000fe400000f1405 */
[----:B------:R-:W3:Y:S01]  /*36e0*/  LDS.128 R12, [R113.X16+0x400] ;  /* 0x00040000710c7984 */ /* 0x000ee2000000cc00 */
[----:B------:R-:W-:Y:S01]  /*36f0*/  FADD.FTZ R27, R26, R27 ;  /* 0x0000001b1a1b7221 */ /* 0x000fe20000010000 */
[----:B------:R-:W-:-:S02]  /*3700*/  ISETP.GT.AND P0, PT, R103, 0x1, PT ;  /* 0x000000016700780c */ /* 0x000fc40003f04270 */
[----:B------:R4:W5:Y:S01]  /*3710*/  LDS.128 R40, [R113.X16+0x600] ;  /* 0x0006000071287984 */ /* 0x000962000000cc00 */
[----:B-1----:R-:W-:Y:S01]  /*3720*/  FADD.FTZ R28, R27, R28 ;  /* 0x0000001c1b1c7221 */ /* 0x002fe20000010000 */
[----:B------:R-:W-:-:S03]  /*3730*/  MOV R103, R48 ;  /* 0x0000003000677202 */ /* 0x000fc60000000f00 */
[----:B------:R-:W-:Y:S02]  /*3740*/  FADD.FTZ R29, R28, R29 ;  /* 0x0000001d1c1d7221 */ /* 0x000fe40000010000 */
[----:B----4-:R-:W-:-:S04]  /*3750*/  IMAD.WIDE R112, R112, 0x10, R6 ;  /* 0x0000001070707825 */ /* 0x010fc800078e0206 */
        /* <DEDUP_REMOVED lines=8> */
[----:B---3--:R1:W-:Y:S04]  /*37e0*/  STG.E.128 [R112.64+0x400], R12 ;  /* 0x0004000c70007986 */ /* 0x0083e8000c101d06 */
[----:B-----5:R1:W-:Y:S02]  /*37f0*/  STG.E.128 [R112.64+0x600], R40 ;  /* 0x0006002870007986 */ /* 0x0203e4000c101d06 */
[----:B-1----:R-:W-:Y:S01]  /*3800*/  @!P0 CALL.REL.NOINC `(.L_x_3641) ;  /* 0x0000001000008944 */ /* 0x002fe20003c00000 */
[----:B------:R-:W-:Y:S05]  /*3810*/  BRA `(.L_x_3659) ;  /* 0xffffcd4000007947 */ /* 0x000fea000383ffff */
.L_x_3641:
        /* <DEDUP_REMOVED lines=29> */
.L_x_3661:
[----:B------:R-:W-:Y:S05]  /*39f0*/  BSYNC B0 ;  /* 0x0000000000007941 */ /* 0x000fea0003800000 */
.L_x_3660:
        /* <DEDUP_REMOVED lines=28> */
.L_x_3663:
[----:B------:R-:W1:Y:S02]  /*3bc0*/  S2R R21, SR_TID.X ;  /* 0x0000000000157919 */ /* 0x000e640000002100 */
.L_x_3664:
[----:B------:R-:W-:Y:S05]  /*3bd0*/  BSYNC B0 ;  /* 0x0000000000007941 */ /* 0x000fea0003800000 */
.L_x_3662:
[----:B-1----:R-:W-:-:S13]  /*3be0*/  ISETP.GE.AND P0, PT, R21, c[0x0][0x16c], PT ;  /* 0x00005b0015007a0c */ /* 0x002fda0003f06270 */
[----:B------:R-:W-:Y:S05]  /*3bf0*/  @P0 EXIT ;  /* 0x000000000000094d */ /* 0x000fea0003800000 */
[C---:B------:R-:W-:Y:S02]  /*3c00*/  IMAD R7, R95.reuse, c[0x0][0x2c8], RZ ;  /* 0x0000b2005f077a24 */ /* 0x040fe400078e02ff */
[C---:B------:R-:W-:Y:S02]  /*3c10*/  IMAD R11, R95.reuse, c[0x0][0x198], RZ ;  /* 0x000066005f0b7a24 */ /* 0x040fe400078e02ff */
[C---:B------:R-:W-:Y:S02]  /*3c20*/  IMAD R9, R95.reuse, c[0x0][0x288], RZ ;  /* 0x0000a2005f097a24 */ /* 0x040fe400078e02ff */
[C---:B------:R-:W-:Y:S02]  /*3c30*/  IMAD R13, R95.reuse, c[0x0][0x1b8], RZ ;  /* 0x00006e005f0d7a24 */ /* 0x040fe400078e02ff */
[----:B------:R-:W-:Y:S02]  /*3c40*/  IMAD R95, R95, c[0x0][0x2a8], RZ ;  /* 0x0000aa005f5f7a24 */ /* 0x000fe400078e02ff */
[----:B------:R-:W-:-:S02]  /*3c50*/  IMAD R31, R0, c[0x0][0x2cc], R7 ;  /* 0x0000b300001f7a24 */ /* 0x000fc400078e0207 */
[----:B0-----:R-:W-:-:S04]  /*3c60*/  IMAD.WIDE.U32 R2, R0, c[0x0][0x2c8], RZ ;  /* 0x0000b20000027a25 */ /* 0x001fc800078e00ff */
[----:B------:R-:W-:Y:S01]  /*3c70*/  IMAD.WIDE.U32 R16, R0, c[0x0][0x198], RZ ;  /* 0x0000660000107a25 */ /* 0x000fe200078e00ff */
[----:B------:R-:W-:-:S03]  /*3c80*/  IADD3 R31, R3, R31, RZ ;  /* 0x0000001f031f7210 */ /* 0x000fc60007ffe0ff */
[----:B------:R-:W-:-:S04]  /*3c90*/  IMAD.WIDE.U32 R4, R0, c[0x0][0x288], RZ ;  /* 0x0000a20000047a25 */ /* 0x000fc800078e00ff */
[----:B------:R-:W-:-:S04]  /*3ca0*/  IMAD.WIDE.U32 R18, R0, c[0x0][0x1b8], RZ ;  /* 0x00006e0000127a25 */ /* 0x000fc800078e00ff */
[C---:B------:R-:W-:Y:S02]  /*3cb0*/  IMAD R11, R0.reuse, c[0x0][0x19c], R11 ;  /* 0x00006700000b7a24 */ /* 0x040fe400078e020b */
[C---:B------:R-:W-:Y:S02]  /*3cc0*/  IMAD R9, R0.reuse, c[0x0][0x28c], R9 ;  /* 0x0000a30000097a24 */ /* 0x040fe400078e0209 */
[C---:B------:R-:W-:Y:S01]  /*3cd0*/  IMAD R13, R0.reuse, c[0x0][0x1bc], R13 ;  /* 0x00006f00000d7a24 */ /* 0x040fe200078e020d */
[----:B------:R-:W-:Y:S01]  /*3ce0*/  IADD3 R37, R17, R11, RZ ;  /* 0x0000000b11257210 */ /* 0x000fe20007ffe0ff */
[C---:B------:R-:W-:Y:S01]  /*3cf0*/  IMAD R27, R0.reuse, c[0x0][0x2ac], R95 ;  /* 0x0000ab00001b7a24 */ /* 0x040fe200078e025f */
[----:B------:R-:W-:Y:S01]  /*3d00*/  IADD3 R29, R5, R9, RZ ;  /* 0x00000009051d7210 */ /* 0x000fe20007ffe0ff */
[----:B------:R-:W-:Y:S01]  /*3d10*/  IMAD.WIDE.U32 R6, R0, c[0x0][0x2a8], RZ ;  /* 0x0000aa0000067a25 */ /* 0x000fe200078e00ff */
[----:B------:R-:W-:-:S04]  /*3d20*/  IADD3 R39, R19, R13, RZ ;  /* 0x0000000d13277210 */ /* 0x000fc80007ffe0ff */
[----:B------:R-:W-:Y:S02]  /*3d30*/  IADD3 R27, R7, R27, RZ ;  /* 0x0000001b071b7210 */ /* 0x000fe40007ffe0ff */
.L_x_3665:
        /* <DEDUP_REMOVED lines=55> */
.L_x_3647:
[----:B------:R-:W-:Y:S01]  /*40b0*/  HFMA2.MMA R179, -RZ, RZ, 0, 5.9604644775390625e-08 ;  /* 0x00000001ffb37435 */ /* 0x000fe200000001ff */
[----:B------:R-:W-:Y:S02]  /*40c0*/  MOV R178, R86 ;  /* 0x0000005600b27202 */ /* 0x000fe40000000f00 */
[----:B------:R-:W-:-:S02]  /*40d0*/  MOV R180, RZ ;  /* 0x000000ff00b47202 */ /* 0x000fc40000000f00 */
[----:B------:R-:W-:Y:S02]  /*40e0*/  MOV R181, 0xffffffff ;  /* 0xffffffff00b57802 */ /* 0x000fe40000000f00 */
[----:B------:R-:W-:Y:S02]  /*40f0*/  MOV R84, 0x4110 ;  /* 0x0000411000547802 */ /* 0x000fe40000000f00 */
[----:B-1---5:R-:W-:Y:S05]  /*4100*/  CALL.REL.NOINC `($__internal_146_$__cuda_sm70_shflsync_up) ;  /* 0x00000ee000007944 */ /* 0x022fea0003c00000 */
[----:B-1----:R-:W-:Y:S01]  /*4110*/  MOV R175, R178 ;  /* 0x000000b200af7202 */ /* 0x002fe20000000f00 */
[----:B0-----:R-:W-:Y:S05]  /*4120*/  BRA `(.L_x_3666) ;  /* 0xffffd6a000007947 */ /* 0x001fea000383ffff */
.L_x_3648:
[----:B------:R-:W-:Y:S01]  /*4130*/  HFMA2.MMA R179, -RZ, RZ, 0, 5.9604644775390625e-08 ;  /* 0x00000001ffb37435 */ /* 0x000fe200000001ff */
[----:B------:R-:W-:Y:S02]  /*4140*/  MOV R178, R87 ;  /* 0x0000005700b27202 */ /* 0x000fe40000000f00 */
[----:B------:R-:W-:Y:S02]  /*4150*/  MOV R180, RZ ;  /* 0x000000ff00b47202 */ /* 0x000fe40000000f00 */
[----:B------:R-:W-:Y:S02]  /*4160*/  MOV R181, 0xffffffff ;  /* 0xffffffff00b57802 */ /* 0x000fe40000000f00 */
[----:B------:R-:W-:-:S02]  /*4170*/  MOV R84, 0x4190 ;  /* 0x0000419000547802 */ /* 0x000fc40000000f00 */
[----:B012--5:R-:W-:Y:S05]  /*4180*/  CALL.REL.NOINC `($__internal_146_$__cuda_sm70_shflsync_up) ;  /* 0x00000e6000007944 */ /* 0x027fea0003c00000 */
        /* <DEDUP_REMOVED lines=10> */
[----:B------:R-:W-:Y:S05]  /*4230*/  CALL.REL.NOINC `($__internal_146_$__cuda_sm70_shflsync_up) ;  /* 0x00000db000007944 */ /* 0x000fea0003c00000 */
[----:B0-----:R-:W-:Y:S01]  /*4240*/  HFMA2.MMA R179, -RZ, RZ, 0, 1.1920928955078125e-07 ;  /* 0x00000002ffb37435 */ /* 0x001fe200000001ff */
[----:B-1----:R-:W-:Y:S02]  /*4250*/  MOV R86, R178 ;  /* 0x000000b200567202 */ /* 0x002fe40000000f00 */
[----:B------:R-:W-:-:S02]  /*4260*/  MOV R178, R87 ;  /* 0x0000005700b27202 */ /* 0x000fc40000000f00 */
[----:B------:R-:W-:Y:S02]  /*4270*/  MOV R180, RZ ;  /* 0x000000ff00b47202 */ /* 0x000fe40000000f00 */
[----:B------:R-:W-:Y:S02]  /*4280*/  MOV R181, 0xffffffff ;  /* 0xffffffff00b57802 */ /* 0x000fe40000000f00 */
[----:B------:R-:W-:Y:S02]  /*4290*/  MOV R84, 0x42b0 ;  /* 0x000042b000547802 */ /* 0x000fe40000000f00 */
[----:B------:R-:W-:Y:S05]  /*42a0*/  CALL.REL.NOINC `($__internal_146_$__cuda_sm70_shflsync_up) ;  /* 0x00000d4000007944 */ /* 0x000fea0003c00000 */
        /* <DEDUP_REMOVED lines=8> */
[----:B------:R-:W-:Y:S05]  /*4330*/  CALL.REL.NOINC `($__internal_146_$__cuda_sm70_shflsync_up) ;  /* 0x00000cb000007944 */ /* 0x000fea0003c00000 */
[----:B0-----:R-:W-:Y:S01]  /*4340*/  HFMA2.MMA R179, -RZ, RZ, 0, 2.384185791015625e-07 ;  /* 0x00000004ffb37435 */ /* 0x001fe200000001ff */
[----:B-1----:R-:W-:Y:S02]  /*4350*/  MOV R86, R178 ;  /* 0x000000b200567202 */ /* 0x002fe40000000f00 */
[----:B------:R-:W-:Y:S02]  /*4360*/  MOV R178, R87 ;  /* 0x0000005700b27202 */ /* 0x000fe40000000f00 */
[----:B------:R-:W-:Y:S02]  /*4370*/  MOV R180, RZ ;  /* 0x000000ff00b47202 */ /* 0x000fe40000000f00 */
[----:B------:R-:W-:Y:S02]  /*4380*/  MOV R181, 0xffffffff ;  /* 0xffffffff00b57802 */ /* 0x000fe40000000f00 */
[----:B------:R-:W-:Y:S02]  /*4390*/  MOV R84, 0x43b0 ;  /* 0x000043b000547802 */ /* 0x000fe40000000f00 */
[----:B------:R-:W-:Y:S05]  /*43a0*/  CALL.REL.NOINC `($__internal_146_$__cuda_sm70_shflsync_up) ;  /* 0x00000c4000007944 */ /* 0x000fea0003c00000 */
        /* <DEDUP_REMOVED lines=9> */
[----:B------:R-:W-:Y:S05]  /*4440*/  CALL.REL.NOINC `($__internal_146_$__cuda_sm70_shflsync_up) ;  /* 0x00000ba000007944 */ /* 0x000fea0003c00000 */
[----:B0-----:R-:W-:Y:S01]  /*4450*/  HFMA2.MMA R179, -RZ, RZ, 0, 4.76837158203125e-07 ;  /* 0x00000008ffb37435 */ /* 0x001fe200000001ff */
[----:B-1----:R-:W-:Y:S02]  /*4460*/  MOV R86, R178 ;  /* 0x000000b200567202 */ /* 0x002fe40000000f00 */
[----:B------:R-:W-:Y:S02]  /*4470*/  MOV R178, R87 ;  /* 0x0000005700b27202 */ /* 0x000fe40000000f00 */
[----:B------:R-:W-:Y:S02]  /*4480*/  MOV R180, RZ ;  /* 0x000000ff00b47202 */ /* 0x000fe40000000f00 */
[----:B------:R-:W-:Y:S02]  /*4490*/  MOV R181, 0xffffffff ;  /* 0xffffffff00b57802 */ /* 0x000fe40000000f00 */
[----:B------:R-:W-:Y:S02]  /*44a0*/  MOV R84, 0x44c0 ;  /* 0x000044c000547802 */ /* 0x000fe40000000f00 */
[----:B------:R-:W-:Y:S05]  /*44b0*/  CALL.REL.NOINC `($__internal_146_$__cuda_sm70_shflsync_up) ;  /* 0x00000b3000007944 */ /* 0x000fea0003c00000 */
        /* <DEDUP_REMOVED lines=8> */
[----:B------:R-:W-:Y:S02]  /*4540*/  MOV R178, R176 ;  /* 0x000000b000b27202 */ /* 0x000fe40000000f00 */
[----:B------:R-:W-:Y:S05]  /*4550*/  CALL.REL.NOINC `($__internal_146_$__cuda_sm70_shflsync_up) ;  /* 0x00000a9000007944 */ /* 0x000fea0003c00000 */
[----:B0-----:R-:W-:Y:S01]  /*4560*/  HFMA2.MMA R179, -RZ, RZ, 0, 9.5367431640625e-07 ;  /* 0x00000010ffb37435 */ /* 0x001fe200000001ff */
[----:B-1----:R-:W-:Y:S02]  /*4570*/  MOV R177, R178 ;  /* 0x000000b200b17202 */ /* 0x002fe40000000f00 */
[----:B------:R-:W-:Y:S02]  /*4580*/  MOV R178, R87 ;  /* 0x0000005700b27202 */ /* 0x000fe40000000f00 */
[----:B------:R-:W-:Y:S02]  /*4590*/  MOV R180, RZ ;  /* 0x000000ff00b47202 */ /* 0x000fe40000000f00 */
[----:B------:R-:W-:Y:S02]  /*45a0*/  MOV R181, 0xffffffff ;  /* 0xffffffff00b57802 */ /* 0x000fe40000000f00 */
[----:B------:R-:W-:-:S02]  /*45b0*/  MOV R84, 0x45d0 ;  /* 0x000045d000547802 */ /* 0x000fc40000000f00 */
[----:B------:R-:W-:Y:S05]  /*45c0*/  CALL.REL.NOINC `($__internal_146_$__cuda_sm70_shflsync_up) ;  /* 0x00000a2000007944 */ /* 0x000fea0003c00000 */
[----:B-1----:R-:W-:Y:S01]  /*45d0*/  MOV R84, R178 ;  /* 0x000000b200547202 */ /* 0x002fe20000000f00 */
[----:B0-----:R-:W-:Y:S05]  /*45e0*/  BRA `(.L_x_3667) ;  /* 0xffffd36000007947 */ /* 0x001fea000383ffff */
.L_x_3651:
[----:B------:R-:W-:Y:S01]  /*45f0*/  HFMA2.MMA R179, -RZ, RZ, 0, 5.9604644775390625e-08 ;  /* 0x00000001ffb37435 */ /* 0x000fe200000001ff */
[----:B------:R-:W-:-:S02]  /*4600*/  MOV R178, R175 ;  /* 0x000000af00b27202 */ /* 0x000fc40000000f00 */
[----:B------:R-:W-:Y:S02]  /*4610*/  MOV R180, RZ ;  /* 0x000000ff00b47202 */ /* 0x000fe40000000f00 */
[----:B-1----:R-:W-:Y:S02]  /*4620*/  MOV R181, 0xffffffff ;  /* 0xffffffff00b57802 */ /* 0x002fe40000000f00 */
[----:B------:R-:W-:Y:S02]  /*4630*/  MOV R84, 0x4650 ;  /* 0x0000465000547802 */ /* 0x000fe40000000f00 */
[----:B0----5:R-:W-:Y:S05]  /*4640*/  CALL.REL.NOINC `($__internal_146_$__cuda_sm70_shflsync_up) ;  /* 0x000009a000007944 */ /* 0x021fea0003c00000 */
[----:B0-----:R-:W-:Y:S01]  /*4650*/  HFMA2.MMA R179, -RZ, RZ, 0, 5.9604644775390625e-08 ;  /* 0x00000001ffb37435 */ /* 0x001fe200000001ff */
[----:B-1----:R-:W-:Y:S02]  /*4660*/  MOV R86, R178 ;  /* 0x000000b200567202 */ /* 0x002fe40000000f00 */
[----:B------:R-:W-:Y:S02]  /*4670*/  MOV R178, R87 ;  /* 0x0000005700b27202 */ /* 0x000fe40000000f00 */
[----:B------:R-:W-:Y:S02]  /*4680*/  MOV R180, RZ ;  /* 0x000000ff00b47202 */ /* 0x000fe40000000f00 */
[----:B------:R-:W-:-:S02]  /*4690*/  MOV R181, 0xffffffff ;  /* 0xffffffff00b57802 */ /* 0x000fc40000000f00 */
[----:B------:R-:W-:Y:S02]  /*46a0*/  MOV R84, 0x46c0 ;  /* 0x000046c000547802 */ /* 0x000fe40000000f00 */
[----:B------:R-:W-:Y:S05]  /*46b0*/  CALL.REL.NOINC `($__internal_146_$__cuda_sm70_shflsync_up) ;  /* 0x0000093000007944 */ /* 0x000fea0003c00000 */
[----:B------:R-:W-:Y:S01]  /*46c0*/  HFMA2.MMA R194, -RZ, RZ, 0, 0 ;  /* 0x00000000ffc27435 */ /* 0x000fe200000001ff */
[----:B------:R-:W-:Y:S02]  /*46d0*/  MOV R175, R86 ;  /* 0x0000005600af7202 */ /* 0x000fe40000000f00 */
[----:B-1----:R-:W-:Y:S02]  /*46e0*/  MOV R176, R178 ;  /* 0x000000b200b07202 */ /* 0x002fe40000000f00 */
[----:B------:R-:W-:Y:S02]  /*46f0*/  MOV R183, R92 ;  /* 0x0000005c00b77202 */ /* 0x000fe40000000f00 */
[----:B0-----:R-:W-:Y:S02]  /*4700*/  MOV R181, 0x1f ;  /* 0x0000001f00b57802 */ /* 0x001fe40000000f00 */
[----:B------:R-:W-:Y:S02]  /*4710*/  MOV R196, 0xffffffff ;  /* 0xffffffff00c47802 */ /* 0x000fe40000000f00 */
[----:B------:R-:W-:-:S02]  /*4720*/  MOV R84, 0x4740 ;  /* 0x0000474000547802 */ /* 0x000fc40000000f00 */
[----:B------:R-:W-:Y:S05]  /*4730*/  CALL.REL.NOINC `($__internal_145_$__cuda_sm70_shflsync_idx_p) ;  /* 0x0000087000007944 */ /* 0x000fea0003c00000 */
[----:B0-----:R-:W-:Y:S01]  /*4740*/  HFMA2.MMA R194, -RZ, RZ, 0, 0 ;  /* 0x00000000ffc27435 */ /* 0x001fe200000001ff */
[----:B-1----:R-:W-:-:S02]  /*4750*/  MOV R92, R181 ;  /* 0x000000b5005c7202 */ /* 0x002fc40000000f00 */
[----:B------:R-:W-:Y:S02]  /*4760*/  MOV R183, R93 ;  /* 0x0000005d00b77202 */ /* 0x000fe40000000f00 */
[----:B------:R-:W-:Y:S02]  /*4770*/  MOV R181, 0x1f ;  /* 0x0000001f00b57802 */ /* 0x000fe40000000f00 */
[----:B------:R-:W-:Y:S02]  /*4780*/  MOV R196, 0xffffffff ;  /* 0xffffffff00c47802 */ /* 0x000fe40000000f00 */
[----:B------:R-:W-:Y:S02]  /*4790*/  MOV R84, 0x47b0 ;  /* 0x000047b000547802 */ /* 0x000fe40000000f00 */
[----:B------:R-:W-:Y:S05]  /*47a0*/  CALL.REL.NOINC `($__internal_145_$__cuda_sm70_shflsync_idx_p) ;  /* 0x0000080000007944 */ /* 0x000fea0003c00000 */
[----:B-1----:R-:W-:Y:S01]  /*47b0*/  MOV R85, R181 ;  /* 0x000000b500557202 */ /* 0x002fe20000000f00 */
[----:B0-----:R-:W-:Y:S05]  /*47c0*/  BRA `(.L_x_3668) ;  /* 0xffffd30000007947 */ /* 0x001fea000383ffff */
.L_x_3654:
[----:B------:R-:W-:Y:S01]  /*47d0*/  HFMA2.MMA R194, -RZ, RZ, 0, 5.9604644775390625e-08 ;  /* 0x00000001ffc27435 */ /* 0x000fe200000001ff */
[----:B------:R-:W-:Y:S02]  /*47e0*/  MOV R179, R86 ;  /* 0x0000005600b37202 */ /* 0x000fe40000000f00 */
[----:B------:R-:W-:-:S02]  /*47f0*/  MOV R192, 0x1f ;  /* 0x0000001f00c07802 */ /* 0x000fc40000000f00 */
[----:B------:R-:W-:Y:S02]  /*4800*/  MOV R181, 0xffffffff ;  /* 0xffffffff00b57802 */ /* 0x000fe40000000f00 */
[----:B------:R-:W-:Y:S02]  /*4810*/  MOV R84, 0x4830 ;  /* 0x0000483000547802 */ /* 0x000fe40000000f00 */
[----:B------:R-:W-:Y:S05]  /*4820*/  CALL.REL.NOINC `($__internal_144_$__cuda_sm70_shflsync_down) ;  /* 0x0000074000007944 */ /* 0x000fea0003c00000 */
[----:B-1----:R-:W-:Y:S01]  /*4830*/  MOV R175, R192 ;  /* 0x000000c000af7202 */ /* 0x002fe20000000f00 */
[----:B0-----:R-:W-:Y:S05]  /*4840*/  BRA `(.L_x_3669) ;  /* 0xffffd83000007947 */ /* 0x001fea000383ffff */
.L_x_3655:
[----:B------:R-:W-:Y:S01]  /*4850*/  HFMA2.MMA R194, -RZ, RZ, 0, 5.9604644775390625e-08 ;  /* 0x00000001ffc27435 */ /* 0x000fe200000001ff */
[----:B------:R-:W-:Y:S02]  /*4860*/  MOV R179, R87 ;  /* 0x0000005700b37202 */ /* 0x000fe40000000f00 */
[----:B------:R-:W-:Y:S02]  /*4870*/  MOV R192, 0x1f ;  /* 0x0000001f00c07802 */ /* 0x000fe40000000f00 */
[----:B------:R-:W-:Y:S02]  /*4880*/  MOV R181, 0xffffffff ;  /* 0xffffffff00b57802 */ /* 0x000fe40000000f00 */
[----:B------:R-:W-:-:S02]  /*4890*/  MOV R84, 0x48b0 ;  /* 0x000048b000547802 */ /* 0x000fc40000000f00 */
[----:B01----:R-:W-:Y:S05]  /*48a0*/  CALL.REL.NOINC `($__internal_144_$__cuda_sm70_shflsync_down) ;  /* 0x000006c000007944 */ /* 0x003fea0003c00000 */
        /* <DEDUP_REMOVED lines=9> */
[----:B------:R-:W-:Y:S05]  /*4940*/  CALL.REL.NOINC `($__internal_144_$__cuda_sm70_shflsync_down) ;  /* 0x0000062000007944 */ /* 0x000fea0003c00000 */
[----:B0-----:R-:W-:Y:S01]  /*4950*/  HFMA2.MMA R194, -RZ, RZ, 0, 1.1920928955078125e-07 ;  /* 0x00000002ffc27435 */ /* 0x001fe200000001ff */
[----:B-1----:R-:W-:Y:S02]  /*4960*/  MOV R86, R192 ;  /* 0x000000c000567202 */ /* 0x002fe40000000f00 */
[----:B------:R-:W-:-:S02]  /*4970*/  MOV R179, R87 ;  /* 0x0000005700b37202 */ /* 0x000fc40000000f00 */
[----:B------:R-:W-:Y:S02]  /*4980*/  MOV R192, 0x1f ;  /* 0x0000001f00c07802 */ /* 0x000fe40000000f00 */
[----:B------:R-:W-:Y:S02]  /*4990*/  MOV R181, 0xffffffff ;  /* 0xffffffff00b57802 */ /* 0x000fe40000000f00 */
[----:B------:R-:W-:Y:S02]  /*49a0*/  MOV R84, 0x49c0 ;  /* 0x000049c000547802 */ /* 0x000fe40000000f00 */
[----:B------:R-:W-:Y:S05]  /*49b0*/  CALL.REL.NOINC `($__internal_144_$__cuda_sm70_shflsync_down) ;  /* 0x000005b000007944 */ /* 0x000fea0003c00000 */
[----:B-1----:R-:W-:Y:S01]  /*49c0*/  @!P3 FFMA.FTZ R87, R175, R192, R87 ;  /* 0x000000c0af57b223 */ /* 0x002fe20000010057 */
[----:B0-----:R-:W-:Y:S01]  /*49d0*/  HFMA2.MMA R194, -RZ, RZ, 0, 2.384185791015625e-07 ;  /* 0x00000004ffc27435 */ /* 0x001fe200000001ff */
[----:B------:R-:W-:Y:S01]  /*49e0*/  @!P3 FMUL.FTZ R175, R86, R175 ;  /* 0x000000af56afb220 */ /* 0x000fe20000410000 */
[----:B------:R-:W-:Y:S02]  /*49f0*/  MOV R192, 0x1f ;  /* 0x0000001f00c07802 */ /* 0x000fe40000000f00 */
[----:B------:R-:W-:Y:S02]  /*4a00*/  MOV R181, 0xffffffff ;  /* 0xffffffff00b57802 */ /* 0x000fe40000000f00 */
[----:B------:R-:W-:-:S02]  /*4a10*/  MOV R179, R175 ;  /* 0x000000af00b37202 */ /* 0x000fc40000000f00 */
[----:B------:R-:W-:Y:S02]  /*4a20*/  MOV R84, 0x4a40 ;  /* 0x00004a4000547802 */ /* 0x000fe40000000f00 */
[----:B------:R-:W-:Y:S05]  /*4a30*/  CALL.REL.NOINC `($__internal_144_$__cuda_sm70_shflsync_down) ;  /* 0x0000053000007944 */ /* 0x000fea0003c00000 */
[----:B0-----:R-:W-:Y:S01]  /*4a40*/  HFMA2.MMA R194, -RZ, RZ, 0, 2.384185791015625e-07 ;  /* 0x00000004ffc27435 */ /* 0x001fe200000001ff */
[----:B-1----:R-:W-:Y:S02]  /*4a50*/  MOV R86, R192 ;  /* 0x000000c000567202 */ /* 0x002fe40000000f00 */
[----:B------:R-:W-:Y:S02]  /*4a60*/  MOV R179, R87 ;  /* 0x0000005700b37202 */ /* 0x000fe40000000f00 */
[----:B------:R-:W-:Y:S02]  /*4a70*/  MOV R192, 0x1f ;  /* 0x0000001f00c07802 */ /* 0x000fe40000000f00 */
[----:B------:R-:W-:Y:S02]  /*4a80*/  MOV R181, 0xffffffff ;  /* 0xffffffff00b57802 */ /* 0x000fe40000000f00 */
[----:B------:R-:W-:Y:S02]  /*4a90*/  MOV R84, 0x4ab0 ;  /* 0x00004ab000547802 */ /* 0x000fe40000000f00 */
[----:B------:R-:W-:Y:S05]  /*4aa0*/  CALL.REL.NOINC `($__internal_144_$__cuda_sm70_shflsync_down) ;  /* 0x000004c000007944 */ /* 0x000fea0003c00000 */
[----:B-1----:R-:W-:Y:S01]  /*4ab0*/  @!P2 FFMA.FTZ R87, R175, R192, R87 ;  /* 0x000000c0af57a223 */ /* 0x002fe20000010057 */
[----:B0-----:R-:W-:Y:S01]  /*4ac0*/  HFMA2.MMA R194, -RZ, RZ, 0, 4.76837158203125e-07 ;  /* 0x00000008ffc27435 */ /* 0x001fe200000001ff */
[----:B------:R-:W-:Y:S01]  /*4ad0*/  @!P2 FMUL.FTZ R175, R86, R175 ;  /* 0x000000af56afa220 */ /* 0x000fe20000410000 */
[----:B------:R-:W-:-:S02]  /*4ae0*/  MOV R192, 0x1f ;  /* 0x0000001f00c07802 */ /* 0x000fc40000000f00 */
[----:B------:R-:W-:Y:S02]  /*4af0*/  MOV R181, 0xffffffff ;  /* 0xffffffff00b57802 */ /* 0x000fe40000000f00 */
[----:B------:R-:W-:Y:S02]  /*4b00*/  MOV R179, R175 ;  /* 0x000000af00b37202 */ /* 0x000fe40000000f00 */
[----:B------:R-:W-:Y:S02]  /*4b10*/  MOV R84, 0x4b30 ;  /* 0x00004b3000547802 */ /* 0x000fe40000000f00 */
[----:B------:R-:W-:Y:S05]  /*4b20*/  CALL.REL.NOINC `($__internal_144_$__cuda_sm70_shflsync_down) ;  /* 0x0000044000007944 */ /* 0x000fea0003c00000 */
[----:B0-----:R-:W-:Y:S01]  /*4b30*/  HFMA2.MMA R194, -RZ, RZ, 0, 4.76837158203125e-07 ;  /* 0x00000008ffc27435 */ /* 0x001fe200000001ff */
[----:B-1----:R-:W-:Y:S02]  /*4b40*/  MOV R86, R192 ;  /* 0x000000c000567202 */ /* 0x002fe40000000f00 */
[----:B------:R-:W-:Y:S02]  /*4b50*/  MOV R179, R87 ;  /* 0x0000005700b37202 */ /* 0x000fe40000000f00 */
[----:B------:R-:W-:Y:S02]  /*4b60*/  MOV R192, 0x1f ;  /* 0x0000001f00c07802 */ /* 0x000fe40000000f00 */
[----:B------:R-:W-:-:S02]  /*4b70*/  MOV R181, 0xffffffff ;  /* 0xffffffff00b57802 */ /* 0x000fc40000000f00 */
[----:B------:R-:W-:Y:S02]  /*4b80*/  MOV R84, 0x4ba0 ;  /* 0x00004ba000547802 */ /* 0x000fe40000000f00 */
[----:B------:R-:W-:Y:S05]  /*4b90*/  CALL.REL.NOINC `($__internal_144_$__cuda_sm70_shflsync_down) ;  /* 0x000003d000007944 */ /* 0x000fea0003c00000 */
        /* <DEDUP_REMOVED lines=8> */
[----:B------:R-:W-:Y:S05]  /*4c20*/  CALL.REL.NOINC `($__internal_144_$__cuda_sm70_shflsync_down) ;  /* 0x0000034000007944 */ /* 0x000fea0003c00000 */
[----:B0-----:R-:W-:Y:S01]  /*4c30*/  HFMA2.MMA R194, -RZ, RZ, 0, 9.5367431640625e-07 ;  /* 0x00000010ffc27435 */ /* 0x001fe200000001ff */
[----:B-1----:R-:W-:Y:S02]  /*4c40*/  MOV R86, R192 ;  /* 0x000000c000567202 */ /* 0x002fe40000000f00 */
[----:B------:R-:W-:Y:S02]  /*4c50*/  MOV R179, R87 ;  /* 0x0000005700b37202 */ /* 0x000fe40000000f00 */
[----:B------:R-:W-:Y:S02]  /*4c60*/  MOV R192, 0x1f ;  /* 0x0000001f00c07802 */ /* 0x000fe40000000f00 */
[----:B------:R-:W-:Y:S02]  /*4c70*/  MOV R181, 0xffffffff ;  /* 0xffffffff00b57802 */ /* 0x000fe40000000f00 */
[----:B------:R-:W-:Y:S02]  /*4c80*/  MOV R84, 0x4ca0 ;  /* 0x00004ca000547802 */ /* 0x000fe40000000f00 */
[----:B------:R-:W-:Y:S05]  /*4c90*/  CALL.REL.NOINC `($__internal_144_$__cuda_sm70_shflsync_down) ;  /* 0x000002d000007944 */ /* 0x000fea0003c00000 */
[----:B-1----:R-:W-:Y:S01]  /*4ca0*/  @!P0 FFMA.FTZ R87, R177, R192, R87 ;  /* 0x000000c0b1578223 */ /* 0x002fe20000010057 */
[----:B0-----:R-:W-:Y:S01]  /*4cb0*/  HFMA2.MMA R194, -RZ, RZ, 0, 0 ;  /* 0x00000000ffc27435 */ /* 0x001fe200000001ff */
[----:B------:R-:W-:Y:S01]  /*4cc0*/  @!P0 FMUL.FTZ R177, R86, R177 ;  /* 0x000000b156b18220 */ /* 0x000fe20000410000 */
[----:B------:R-:W-:-:S02]  /*4cd0*/  MOV R181, 0x1f ;  /* 0x0000001f00b57802 */ /* 0x000fc40000000f00 */
[----:B------:R-:W-:Y:S02]  /*4ce0*/  MOV R196, 0xffffffff ;  /* 0xffffffff00c47802 */ /* 0x000fe40000000f00 */
[----:B------:R-:W-:Y:S02]  /*4cf0*/  MOV R183, R177 ;  /* 0x000000b100b77202 */ /* 0x000fe40000000f00 */
[----:B------:R-:W-:Y:S02]  /*4d00*/  MOV R84, 0x4d20 ;  /* 0x00004d2000547802 */ /* 0x000fe40000000f00 */
[----:B------:R-:W-:Y:S05]  /*4d10*/  CALL.REL.NOINC `($__internal_145_$__cuda_sm70_shflsync_idx_p) ;  /* 0x0000029000007944 */ /* 0x000fea0003c00000 */
[----:B0-----:R-:W-:Y:S01]  /*4d20*/  HFMA2.MMA R194, -RZ, RZ, 0, 0 ;  /* 0x00000000ffc27435 */ /* 0x001fe200000001ff */
[----:B-1----:R-:W-:Y:S02]  /*4d30*/  MOV R86, R181 ;  /* 0x000000b500567202 */ /* 0x002fe40000000f00 */
[----:B------:R-:W-:Y:S02]  /*4d40*/  MOV R183, R87 ;  /* 0x0000005700b77202 */ /* 0x000fe40000000f00 */
[----:B------:R-:W-:Y:S02]  /*4d50*/  MOV R181, 0x1f ;  /* 0x0000001f00b57802 */ /* 0x000fe40000000f00 */
[----:B------:R-:W-:-:S02]  /*4d60*/  MOV R196, 0xffffffff ;  /* 0xffffffff00c47802 */ /* 0x000fc40000000f00 */
[----:B------:R-:W-:Y:S02]  /*4d70*/  MOV R84, 0x4d90 ;  /* 0x00004d9000547802 */ /* 0x000fe40000000f00 */
[----:B------:R-:W-:Y:S05]  /*4d80*/  CALL.REL.NOINC `($__internal_145_$__cuda_sm70_shflsync_idx_p) ;  /* 0x0000022000007944 */ /* 0x000fea0003c00000 */
[----:B0-----:R-:W-:Y:S01]  /*4d90*/  HFMA2.MMA R194, -RZ, RZ, 0, 5.9604644775390625e-08 ;  /* 0x00000001ffc27435 */ /* 0x001fe200000001ff */
[----:B-1----:R-:W-:Y:S02]  /*4da0*/  MOV R190, R181 ;  /* 0x000000b500be7202 */ /* 0x002fe40000000f00 */
[----:B------:R-:W-:Y:S02]  /*4db0*/  MOV R175, R86 ;  /* 0x0000005600af7202 */ /* 0x000fe40000000f00 */
[----:B------:R-:W-:Y:S02]  /*4dc0*/  MOV R179, R177 ;  /* 0x000000b100b37202 */ /* 0x000fe40000000f00 */
[----:B------:R-:W-:Y:S02]  /*4dd0*/  MOV R192, 0x1f ;  /* 0x0000001f00c07802 */ /* 0x000fe40000000f00 */
[----:B------:R-:W-:Y:S02]  /*4de0*/  MOV R181, 0xffffffff ;  /* 0xffffffff00b57802 */ /* 0x000fe40000000f00 */
[----:B------:R-:W-:-:S02]  /*4df0*/  MOV R84, 0x4e10 ;  /* 0x00004e1000547802 */ /* 0x000fc40000000f00 */
[----:B------:R-:W-:Y:S05]  /*4e00*/  CALL.REL.NOINC `($__internal_144_$__cuda_sm70_shflsync_down) ;  /* 0x0000016000007944 */ /* 0x000fea0003c00000 */
[----:B0-----:R-:W-:Y:S01]  /*4e10*/  HFMA2.MMA R194, -RZ, RZ, 0, 5.9604644775390625e-08 ;  /* 0x00000001ffc27435 */ /* 0x001fe200000001ff */
[----:B-1----:R-:W-:-:S02]  /*4e20*/  MOV R86, R192 ;  /* 0x000000c000567202 */ /* 0x002fc40000000f00 */
[----:B------:R-:W-:Y:S02]  /*4e30*/  MOV R179, R87 ;  /* 0x0000005700b37202 */ /* 0x000fe40000000f00 */
[----:B------:R-:W-:Y:S02]  /*4e40*/  MOV R192, 0x1f ;  /* 0x0000001f00c07802 */ /* 0x000fe40000000f00 */
[----:B------:R-:W-:Y:S02]  /*4e50*/  MOV R181, 0xffffffff ;  /* 0xffffffff00b57802 */ /* 0x000fe40000000f00 */
[----:B------:R-:W-:Y:S02]  /*4e60*/  MOV R84, 0x4e80 ;  /* 0x00004e8000547802 */ /* 0x000fe40000000f00 */
[----:B------:R-:W-:Y:S05]  /*4e70*/  CALL.REL.NOINC `($__internal_144_$__cuda_sm70_shflsync_down) ;  /* 0x000000f000007944 */ /* 0x000fea0003c00000 */
[----:B0-----:R-:W-:Y:S01]  /*4e80*/  HFMA2.MMA R194, -RZ, RZ, 0, 0 ;  /* 0x00000000ffc27435 */ /* 0x001fe200000001ff */
[----:B------:R-:W-:Y:S02]  /*4e90*/  MOV R177, R86 ;  /* 0x0000005600b17202 */ /* 0x000fe40000000f00 */
[----:B------:R-:W-:Y:S02]  /*4ea0*/  MOV R183, R92 ;  /* 0x0000005c00b77202 */ /* 0x000fe40000000f00 */
[----:B------:R-:W-:-:S02]  /*4eb0*/  MOV R181, 0x1f ;  /* 0x0000001f00b57802 */ /* 0x000fc40000000f00 */
[----:B------:R-:W-:Y:S02]  /*4ec0*/  MOV R196, 0xffffffff ;  /* 0xffffffff00c47802 */ /* 0x000fe40000000f00 */
[----:B------:R-:W-:Y:S02]  /*4ed0*/  MOV R84, 0x4ef0 ;  /* 0x00004ef000547802 */ /* 0x000fe40000000f00 */
[----:B-1----:R-:W-:Y:S05]  /*4ee0*/  CALL.REL.NOINC `($__internal_145_$__cuda_sm70_shflsync_idx_p) ;  /* 0x000000c000007944 */ /* 0x002fea0003c00000 */
[----:B0-----:R-:W-:Y:S01]  /*4ef0*/  HFMA2.MMA R194, -RZ, RZ, 0, 0 ;  /* 0x00000000ffc27435 */ /* 0x001fe200000001ff */
[----:B-1----:R-:W-:Y:S02]  /*4f00*/  MOV R179, R181 ;  /* 0x000000b500b37202 */ /* 0x002fe40000000f00 */
[----:B------:R-:W-:Y:S02]  /*4f10*/  MOV R183, R93 ;  /* 0x0000005d00b77202 */ /* 0x000fe40000000f00 */
[----:B------:R-:W-:Y:S02]  /*4f20*/  MOV R181, 0x1f ;  /* 0x0000001f00b57802 */ /* 0x000fe40000000f00 */
[----:B------:R-:W-:Y:S02]  /*4f30*/  MOV R196, 0xffffffff ;  /* 0xffffffff00c47802 */ /* 0x000fe40000000f00 */
[----:B------:R-:W-:-:S02]  /*4f40*/  MOV R84, 0x4f60 ;  /* 0x00004f6000547802 */ /* 0x000fc40000000f00 */
[----:B------:R-:W-:Y:S05]  /*4f50*/  CALL.REL.NOINC `($__internal_145_$__cuda_sm70_shflsync_idx_p) ;  /* 0x0000005000007944 */ /* 0x000fea0003c00000 */
[----:B01----:R-:W-:Y:S05]  /*4f60*/  BRA `(.L_x_3670) ;  /* 0xffffd2b000007947 */ /* 0x003fea000383ffff */
        .weak           $__internal_144_$__cuda_sm70_shflsync_down
        .type           $__internal_144_$__cuda_sm70_shflsync_down,@function
        .size           $__internal_144_$__cuda_sm70_shflsync_down,($__internal_145_$__cuda_sm70_shflsync_idx_p - $__internal_144_$__cuda_sm70_shflsync_down)
$__internal_144_$__cuda_sm70_shflsync_down:
[----:B------:R-:W-:Y:S01]  /*4f70*/  HFMA2.MMA R85, -RZ, RZ, 0, 0 ;  /* 0x00000000ff557435 */ /* 0x000fe200000001ff */
[----:B------:R-:W-:Y:S04]  /*4f80*/  WARPSYNC R181 ;  /* 0x000000b500007348 */ /* 0x000fe80003800000 */
[----:B------:R0:W1:Y:S01]  /*4f90*/  SHFL.DOWN PT, R192, R179, R194, R192 ;  /* 0x080000c2b3c07389 */ /* 0x00006200000e00c0 */
[----:B------:R-:W-:Y:S05]  /*4fa0*/  RET.REL.NODEC R84 `(_Z25selective_scan_bwd_kernelI32Selective_Scan_bwd_kernel_traitsILi64ELi16ELb1ELb0ELb0ELb0ELb0EffEEv12SSMParamsBwd) ;  /* 0xffffb05054007950 */ /* 0x000fea0003c3ffff */
        .weak           $__internal_145_$__cuda_sm70_shflsync_idx_p
        .type           $__internal_145_$__cuda_sm70_shflsync_idx_p,@function
        .size           $__internal_145_$__cuda_sm70_shflsync_idx_p,($__internal_146_$__cuda_sm70_shflsync_up - $__internal_145_$__cuda_sm70_shflsync_idx_p)
$__internal_145_$__cuda_sm70_shflsync_idx_p:
[----:B------:R-:W-:Y:S01]  /*4fb0*/  MOV R85, 0x0 ;  /* 0x0000000000557802 */ /* 0x000fe20000000f00 */
[----:B------:R-:W-:Y:S04]  /*4fc0*/  WARPSYNC R196 ;  /* 0x000000c400007348 */ /* 0x000fe80003800000 */
[----:B------:R0:W1:Y:S01]  /*4fd0*/  SHFL.IDX PT, R181, R183, R194, R181 ;  /* 0x000000c2b7b57389 */ /* 0x00006200000e00b5 */
[----:B------:R-:W-:Y:S05]  /*4fe0*/  RET.REL.NODEC R84 `(_Z25selective_scan_bwd_kernelI32Selective_Scan_bwd_kernel_traitsILi64ELi16ELb1ELb0ELb0ELb0ELb0EffEEv12SSMParamsBwd) ;  /* 0xffffb01054007950 */ /* 0x000fea0003c3ffff */
        .weak           $__internal_146_$__cuda_sm70_shflsync_up
        .type           $__internal_146_$__cuda_sm70_shflsync_up,@function
        .size           $__internal_146_$__cuda_sm70_shflsync_up,(.L_x_8962 - $__internal_146_$__cuda_sm70_shflsync_up)
$__internal_146_$__cuda_sm70_shflsync_up:
[----:B------:R-:W-:Y:S01]  /*4ff0*/  HFMA2.MMA R85, -RZ, RZ, 0, 0 ;  /* 0x00000000ff557435 */ /* 0x000fe200000001ff */
[----:B------:R-:W-:Y:S04]  /*5000*/  WARPSYNC R181 ;  /* 0x000000b500007348 */ /* 0x000fe80003800000 */
[----:B------:R0:W1:Y:S01]  /*5010*/  SHFL.UP PT, R178, R178, R179, R180 ;  /* 0x040000b3b2b27389 */ /* 0x00006200000e00b4 */
[----:B------:R-:W-:Y:S05]  /*5020*/  RET.REL.NODEC R84 `(_Z25selective_scan_bwd_kernelI32Selective_Scan_bwd_kernel_traitsILi64ELi16ELb1ELb0ELb0ELb0ELb0EffEEv12SSMParamsBwd) ;  /* 0xffffafd054007950 */ /* 0x000fea0003c3ffff */
.L_x_3671:
        /* <DEDUP_REMOVED lines=13> */
.L_x_8962:


//--------------------- .text._Z25selective_scan_bwd_kernelI32Selective_Scan_bwd_kernel_traitsILi64ELi16ELb1ELb0ELb0ELb0ELb1EffEEv12SSMParamsBwd --------------------------
	.section	.text._Z25selective_scan_bwd_kernelI32Selective_Scan_bwd_kernel_traitsILi64ELi16ELb1ELb0ELb0ELb0ELb1EffEEv12SSMParamsBwd,"ax",@progbits
	.sectioninfo	@"SHI_REGISTERS=193"
	.align	128
        .global         _Z25selective_scan_bwd_kernelI32Selective_Scan_bwd_kernel_traitsILi64ELi16ELb1ELb0ELb0ELb0ELb1EffEEv12SSMParamsBwd
        .type           _Z25selective_scan_bwd_kernelI32Selective_Scan_bwd_kernel_traitsILi64ELi16ELb1ELb0ELb0ELb0ELb1EffEEv12SSMParamsBwd,@function
        .size           _Z25selective_scan_bwd_kernelI32Selective_Scan_bwd_kernel_traitsILi64ELi16ELb1ELb0ELb0ELb0ELb1EffEEv12SSMParamsBwd,(.L_x_8965 - _Z25selective_scan_bwd_kernelI32Selective_Scan_bwd_kernel_traitsILi64ELi16ELb1ELb0ELb0ELb0ELb1EffEEv12SSMParamsBwd)
        .other          _Z25selective_scan_bwd_kernelI32Selective_Scan_bwd_kernel_traitsILi64ELi16ELb1ELb0ELb0ELb0ELb1EffEEv12SSMParamsBwd,@"STO_CUDA_ENTRY STV_DEFAULT"
_Z25selective_scan_bwd_kernelI32Selective_Scan_bwd_kernel_traitsILi64ELi16ELb1ELb0ELb0ELb0ELb1EffEEv12SSMParamsBwd:
.text._Z25selective_scan_bwd_kernelI32Selective_Scan_bwd_kernel_traitsILi64ELi16ELb1ELb0ELb0ELb0ELb1EffEEv12SSMParamsBwd:
        /* <DEDUP_REMOVED lines=28> */
[----:B------:R-:W-:Y:S01]  /*01c0*/  CS2R R72, SRZ ;  /* 0x0000000000487805 */ /* 0x000fe2000001ff00 */
[----:B0-----:R-:W-:Y:S01]  /*01d0*/  IMAD.WIDE.U32 R6, R89, c[0x0][0x278], RZ ;  /* 0x00009e0059067a25 */ /* 0x001fe200078e00ff */
[----:B------:R-:W-:Y:S01]  /*01e0*/  ISETP.NE.AND.EX P0, PT, RZ, c[0x0][0x264], PT, P0 ;  /* 0x00009900ff007a0c */ /* 0x000fe20003f05300 */
[----:B------:R-:W-:Y:S01]  /*01f0*/  HFMA2.MMA R105, -RZ, RZ, 0, 0 ;  /* 0x00000000ff697435 */ /* 0x000fe200000001ff */
        /* <DEDUP_REMOVED lines=32> */
[----:B------:R-:W-:Y:S02]  /*0400*/  LEA.HI.X R97, R97, c[0x0][0x24c], R4, 0x2, P5 ;  /* 0x0000930061617a11 */ /* 0x000fe400028f1404 */
[----:B------:R-:W-:Y:S01]  /*0410*/  LEA R98, P6, R9, c[0x0][0x308], 0x2 ;  /* 0x0000c20009627a11 */ /* 0x000fe200078c10ff */
[----:B------:R-:W-:-:S03]  /*0420*/  @P0 IMAD R2, R2, c[0x0][0x174], RZ ;  /* 0x00005d0002020a24 */ /* 0x000fc600078e02ff */
[----:B------:R-:W-:Y:S01]  /*0430*/  LEA.HI.X R99, R9, c[0x0][0x30c], R6, 0x2, P6 ;  /* 0x0000c30009637a11 */ /* 0x000fe200030f1406 */
[----:B------:R-:W-:Y:S01]  /*0440*/  @P0 IMAD R2, R2, c[0x0][0x16c], RZ ;  /* 0x00005b0002020a24 */ /* 0x000fe200078e02ff */
[C---:B------:R-:W-:Y:S02]  /*0450*/  @P1 LEA R74, P4, R0.reuse, c[0x0][0x328], 0x2 ;  /* 0x0000ca00004a1a11 */ /* 0x040fe400078810ff */
[----:B------:R-:W-:Y:S01]  /*0460*/  @P2 LEA R72, P5, R0, c[0x0][0x348], 0x2 ;  /* 0x0000d20000482a11 */ /* 0x000fe200078a10ff */
[----:B------:R-:W-:Y:S01]  /*0470*/  @P0 IMAD.WIDE R76, R2, R77, c[0x0][0x260] ;  /* 0x00009800024c0625 */ /* 0x000fe200078e024d */
[C-C-:B------:R-:W-:Y:S01]  /*0480*/  @P1 LEA.HI.X R75, R0.reuse, c[0x0][0x32c], R79.reuse, 0x2, P4 ;  /* 0x0000cb00004b1a11 */ /* 0x140fe200020f144f */
[----:B------:R-:W-:Y:S01]  /*0490*/  @!P0 CS2R R76, SRZ ;  /* 0x00000000004c8805 */ /* 0x000fe2000001ff00 */
[----:B------:R-:W-:Y:S01]  /*04a0*/  @P2 LEA.HI.X R73, R0, c[0x0][0x34c], R79, 0x2, P5 ;  /* 0x0000d30000492a11 */ /* 0x000fe200028f144f */
[----:B------:R-:W-:Y:S05]  /*04b0*/  @!P3 BRA `(.L_x_3672) ;  /* 0x000041700000b947 */ /* 0x000fea0003800000 */
[----:B------:R-:W0:Y:S01]  /*04c0*/  S2R R92, SR_TID.X ;  /* 0x00000000005c7919 */ /* 0x000e220000002100 */
[----:B------:R-:W-:-:S02]  /*04d0*/  MOV R100, c[0x0][0x174] ;  /* 0x00005d0000647a02 */ /* 0x000fc40000000f00 */
[----:B------:R-:W-:Y:S01]  /*04e0*/  MOV R91, RZ ;  /* 0x000000ff005b7202 */ /* 0x000fe20000000f00 */
[----:B------:R-:W1:Y:S01]  /*04f0*/  S2R R93, SR_LANEID ;  /* 0x00000000005d7919 */ /* 0x000e620000000000 */
[----:B------:R-:W-:Y:S02]  /*0500*/  MOV R105, RZ ;  /* 0x000000ff00697202 */ /* 0x000fe40000000f00 */
[----:B0-----:R-:W-:Y:S02]  /*0510*/  SHF.R.S32.HI R3, RZ, 0x1f, R92 ;  /* 0x0000001fff037819 */ /* 0x001fe4000001145c */
[----:B------:R-:W-:Y:S02]  /*0520*/  SHF.L.U32 R102, R92, 0x2, RZ ;  /* 0x000000025c667819 */ /* 0x000fe400000006ff */
[----:B------:R-:W-:Y:S02]  /*0530*/  LEA.HI R3, R3, R92, RZ, 0x5 ;  /* 0x0000005c03037211 */ /* 0x000fe400078f28ff */
[----:B------:R-:W-:-:S02]  /*0540*/  LOP3.LUT R102, R102, 0xffffff80, RZ, 0xc0, !PT ;  /* 0xffffff8066667812 */ /* 0x000fc400078ec0ff */
[----:B-1----:R-:W-:Y:S02]  /*0550*/  SHF.R.S32.HI R101, RZ, 0x5, R3 ;  /* 0x00000005ff657819 */ /* 0x002fe40000011403 */
.L_x_3691:
[----:B------:R-:W-:Y:S01]  /*0560*/  BAR.SYNC.DEFER_BLOCKING 0x0 ;  /* 0x0000000000007b1d */ /* 0x000fe20000010000 */
        /* <DEDUP_REMOVED lines=9> */
[----:B--2---:R-:W-:Y:S04]  /*0600*/  STS.128 [R104.X16], R4 ;  /* 0x0000000468007388 */ /* 0x004fe8000000cc00 */
[----:B---3--:R-:W-:Y:S04]  /*0610*/  STS.128 [R104.X16+0x200], R24 ;  /* 0x0002001868007388 */ /* 0x008fe8000000cc00 */
[----:B----4-:R-:W-:Y:S04]  /*0620*/  STS.128 [R104.X16+0x400], R28 ;  /* 0x0004001c68007388 */ /* 0x010fe8000000cc00 */
[----:B------:R-:W-:Y:S01]  /*0630*/  STS.128 [R104.X16+0x600], R32 ;  /* 0x0006002068007388 */ /* 0x000fe2000000cc00 */
        /* <DEDUP_REMOVED lines=9> */
[----:B------:R-:W4:Y:S01]  /*06d0*/  LDG.E.128 R52, [R20.64+0x600] ;  /* 0x0006000414347981 */ /* 0x000f22000c1e1d00 */
[----:B------:R-:W-:-:S03]  /*06e0*/  IMAD.WIDE R36, R103, 0x10, R98 ;  /* 0x0000001067247825 */ /* 0x000fc600078e0262 */
        /* <DEDUP_REMOVED lines=10> */
[----:B0-----:R0:W4:Y:S04]  /*0790*/  LDG.E.128 R40, [R36.64] ;  /* 0x0000000424287981 */ /* 0x001128000c1e1d00 */
[----:B-1----:R0:W4:Y:S04]  /*07a0*/  LDG.E.128 R44, [R36.64+0x200] ;  /* 0x00020004242c7981 */ /* 0x002128000c1e1d00 */
[----:B--2---:R0:W2:Y:S04]  /*07b0*/  LDG.E.128 R48, [R36.64+0x400] ;  /* 0x0004000424307981 */ /* 0x0040a8000c1e1d00 */
[----:B------:R0:W2:Y:S01]  /*07c0*/  LDG.E.128 R56, [R36.64+0x600] ;  /* 0x0006000424387981 */ /* 0x0000a2000c1e1d00 */
[----:B------:R-:W-:Y:S01]  /*07d0*/  LEA R2, R100, 0xfffffc00, 0xa ;  /* 0xfffffc0064027811 */ /* 0x000fe200078e50ff */
[----:B------:R-:W-:-:S03]  /*07e0*/  IMAD R38, R90, c[0x0][0x1f0], RZ ;  /* 0x00007c005a267a24 */ /* 0x000fc600078e02ff */
[----:B------:R-:W-:Y:S01]  /*07f0*/  SHF.R.S32.HI R3, RZ, 0x1f, R2 ;  /* 0x0000001fff037819 */ /* 0x000fe20000011402 */
[----:B---3--:R-:W-:-:S04]  /*0800*/  IMAD R53, R89, c[0x0][0x1f4], R38 ;  /* 0x00007d0059357a24 */ /* 0x008fc800078e0226 */
[----:B------:R-:W-:-:S05]  /*0810*/  IMAD.WIDE.U32 R38, R89, c[0x0][0x1f0], R2 ;  /* 0x00007c0059267a25 */ /* 0x000fca00078e0002 */
[----:B------:R-:W-:Y:S01]  /*0820*/  IADD3 R39, R39, R53, RZ ;  /* 0x0000003527277210 */ /* 0x000fe20007ffe0ff */
[----:B------:R-:W-:-:S04]  /*0830*/  IMAD R53, R79, c[0x0][0x1f8], RZ ;  /* 0x00007e004f357a24 */ /* 0x000fc800078e02ff */
[C---:B------:R-:W-:Y:S02]  /*0840*/  IMAD R53, R0.reuse, c[0x0][0x1fc], R53 ;  /* 0x00007f0000357a24 */ /* 0x040fe400078e0235 */
[----:B------:R-:W-:-:S05]  /*0850*/  IMAD.WIDE.U32 R38, R0, c[0x0][0x1f8], R38 ;  /* 0x00007e0000267a25 */ /* 0x000fca00078e0026 */
[----:B0-----:R-:W-:Y:S02]  /*0860*/  IADD3 R37, R39, R53, RZ ;  /* 0x0000003527257210 */ /* 0x001fe40007ffe0ff */
[----:B------:R-:W-:-:S04]  /*0870*/  LEA R36, P0, R38, c[0x0][0x268], 0x2 ;  /* 0x00009a0026247a11 */ /* 0x000fc800078010ff */
[----:B------:R-:W-:-:S05]  /*0880*/  LEA.HI.X R37, R38, c[0x0][0x26c], R37, 0x2, P0 ;  /* 0x00009b0026257a11 */ /* 0x000fca00000f1425 */
[----:B------:R-:W-:Y:S01]  /*0890*/  IMAD.WIDE R36, R103, 0x10, R36 ;  /* 0x0000001067247825 */ /* 0x000fe200078e0224 */
[----:B----4-:R0:W-:Y:S04]  /*08a0*/  STS.128 [R104.X16], R40 ;  /* 0x0000002868007388 */ /* 0x0101e8000000cc00 */
[----:B------:R-:W-:Y:S04]  /*08b0*/  STS.128 [R104.X16+0x200], R44 ;  /* 0x0002002c68007388 */ /* 0x000fe8000000cc00 */
[----:B--2---:R-:W-:Y:S04]  /*08c0*/  STS.128 [R104.X16+0x400], R48 ;  /* 0x0004003068007388 */ /* 0x004fe8000000cc00 */
[----:B------:R1:W-:Y:S01]  /*08d0*/  STS.128 [R104.X16+0x600], R56 ;  /* 0x0006003868007388 */ /* 0x0003e2000000cc00 */
[----:B------:R-:W-:-:S06]  /*08e0*/  NOP ;  /* 0x0000000000007918 */ /* 0x000fcc0000000000 */
[----:B------:R-:W-:Y:S04]  /*08f0*/  LDS.128 R120, [R60.X16] ;  /* 0x000000003c787984 */ /* 0x000fe8000000cc00 */
[----:B------:R-:W-:Y:S04]  /*0900*/  LDS.128 R112, [R60.X16+0x10] ;  /* 0x000010003c707984 */ /* 0x000fe8000000cc00 */
[----:B------:R-:W-:Y:S04]  /*0910*/  LDS.128 R84, [R60.X16+0x20] ;  /* 0x000020003c547984 */ /* 0x000fe8000000cc00 */
[----:B------:R-:W-:Y:S04]  /*0920*/  LDS.128 R52, [R60.X16+0x30] ;  /* 0x000030003c347984 */ /* 0x000fe8000000cc00 */
[----:B------:R-:W-:Y:S06]  /*0930*/  BAR.SYNC.DEFER_BLOCKING 0x0 ;  /* 0x0000000000007b1d */ /* 0x000fec0000010000 */
[----:B0-----:R-:W2:Y:S04]  /*0940*/  LDG.E.128 R40, [R36.64] ;  /* 0x0000000424287981 */ /* 0x001ea8000c1e1d00 */
[----:B------:R-:W3:Y:S04]  /*0950*/  LDG.E.128 R64, [R36.64+0x200] ;  /* 0x0002000424407981 */ /* 0x000ee8000c1e1d00 */
[----:B------:R-:W4:Y:S04]  /*0960*/  LDG.E.128 R124, [R36.64+0x400] ;  /* 0x00040004247c7981 */ /* 0x000f28000c1e1d00 */
[----:B-1----:R-:W4:Y:S01]  /*0970*/  LDG.E.128 R56, [R36.64+0x600] ;  /* 0x0006000424387981 */ /* 0x002f22000c1e1d00 */
[----:B------:R-:W-:-:S04]  /*0980*/  IMAD R38, R90, c[0x0][0x200], RZ ;  /* 0x000080005a267a24 */ /* 0x000fc800078e02ff */
[C---:B------:R-:W-:Y:S02]  /*0990*/  IMAD R45, R89.reuse, c[0x0][0x204], R38 ;  /* 0x00008100592d7a24 */ /* 0x040fe400078e0226 */
[----:B------:R-:W-:-:S05]  /*09a0*/  IMAD.WIDE.U32 R38, R89, c[0x0][0x200], R2 ;  /* 0x0000800059267a25 */ /* 0x000fca00078e0002 */
[----:B------:R-:W-:Y:S01]  /*09b0*/  IADD3 R39, R39, R45, RZ ;  /* 0x0000002d27277210 */ /* 0x000fe20007ffe0ff */
[----:B------:R-:W-:-:S04]  /*09c0*/  IMAD R45, R79, c[0x0][0x208], RZ ;  /* 0x000082004f2d7a24 */ /* 0x000fc800078e02ff */
[C---:B------:R-:W-:Y:S02]  /*09d0*/  IMAD R45, R0.reuse, c[0x0][0x20c], R45 ;  /* 0x00008300002d7a24 */ /* 0x040fe400078e022d */
[----:B------:R-:W-:-:S05]  /*09e0*/  IMAD.WIDE.U32 R38, R0, c[0x0][0x208], R38 ;  /* 0x0000820000267a25 */ /* 0x000fca00078e0026 */
[----:B------:R-:W-:Y:S02]  /*09f0*/  IADD3 R39, R39, R45, RZ ;  /* 0x0000002d27277210 */ /* 0x000fe40007ffe0ff */
[----:B------:R-:W-:-:S04]  /*0a00*/  LEA R48, P0, R38, c[0x0][0x258], 0x2 ;  /* 0x0000960026307a11 */ /* 0x000fc800078010ff */
[----:B------:R-:W-:-:S05]  /*0a10*/  LEA.HI.X R49, R38, c[0x0][0x25c], R39, 0x2, P0 ;  /* 0x0000970026317a11 */ /* 0x000fca00000f1427 */
[----:B------:R-:W-:Y:S01]  /*0a20*/  IMAD.WIDE R48, R103, 0x10, R48 ;  /* 0x0000001067307825 */ /* 0x000fe200078e0230 */
[----:B--2---:R0:W-:Y:S04]  /*0a30*/  STS.128 [R104.X16], R40 ;  /* 0x0000002868007388 */ /* 0x0041e8000000cc00 */
[----:B---3--:R-:W-:Y:S04]  /*0a40*/  STS.128 [R104.X16+0x200], R64 ;  /* 0x0002004068007388 */ /* 0x008fe8000000cc00 */
[----:B----4-:R-:W-:Y:S04]  /*0a50*/  STS.128 [R104.X16+0x400], R124 ;  /* 0x0004007c68007388 */ /* 0x010fe8000000cc00 */
[----:B------:R1:W-:Y:S01]  /*0a60*/  STS.128 [R104.X16+0x600], R56 ;  /* 0x0006003868007388 */ /* 0x0003e2000000cc00 */
[----:B------:R-:W-:-:S06]  /*0a70*/  NOP ;  /* 0x0000000000007918 */ /* 0x000fcc0000000000 */
[----:B------:R-:W2:Y:S04]  /*0a80*/  LDS.128 R68, [R60.X16] ;  /* 0x000000003c447984 */ /* 0x000ea8000000cc00 */
[----:B------:R-:W3:Y:S04]  /*0a90*/  LDS.128 R116, [R60.X16+0x10] ;  /* 0x000010003c747984 */ /* 0x000ee8000000cc00 */
[----:B------:R-:W-:Y:S04]  /*0aa0*/  LDS.128 R108, [R60.X16+0x20] ;  /* 0x000020003c6c7984 */ /* 0x000fe8000000cc00 */
[----:B------:R-:W2:Y:S04]  /*0ab0*/  LDS.128 R80, [R60.X16+0x30] ;  /* 0x000030003c507984 */ /* 0x000ea8000000cc00 */
[----:B------:R-:W-:Y:S06]  /*0ac0*/  BAR.SYNC.DEFER_BLOCKING 0x0 ;  /* 0x0000000000007b1d */ /* 0x000fec0000010000 */
[----:B------:R3:W4:Y:S04]  /*0ad0*/  LDG.E.128 R44, [R48.64] ;  /* 0x00000004302c7981 */ /* 0x000728000c1e1d00 */
[----:B0-----:R3:W4:Y:S04]  /*0ae0*/  LDG.E.128 R40, [R48.64+0x200] ;  /* 0x0002000430287981 */ /* 0x001728000c1e1d00 */
[----:B------:R3:W4:Y:S04]  /*0af0*/  LDG.E.128 R36, [R48.64+0x400] ;  /* 0x0004000430247981 */ /* 0x000728000c1e1d00 */
[----:B-1----:R3:W4:Y:S01]  /*0b00*/  LDG.E.128 R56, [R48.64+0x600] ;  /* 0x0006000430387981 */ /* 0x002722000c1e1d00 */
[----:B--2---:R-:W-:Y:S01]  /*0b10*/  FMUL.FTZ R50, R68, -1.4426950216293334961 ;  /* 0xbfb8aa3b44327820 */ /* 0x004fe20000410000 */
[----:B------:R-:W-:Y:S01]  /*0b20*/  LEA R156, R93, R102, 0x2 ;  /* 0x000000665d9c7211 */ /* 0x000fe200078e10ff */
[----:B------:R-:W-:-:S02]  /*0b30*/  FMUL.FTZ R51, R69, -1.4426950216293334961 ;  /* 0xbfb8aa3b45337820 */ /* 0x000fc40000410000 */
[----:B------:R-:W-:Y:S02]  /*0b40*/  FMUL.FTZ R61, R70, -1.4426950216293334961 ;  /* 0xbfb8aa3b463d7820 */ /* 0x000fe40000410000 */
[----:B------:R-:W0:Y:S01]  /*0b50*/  MUFU.EX2 R50, R50 ;  /* 0x0000003200327308 */ /* 0x000e220000000800 */
[----:B------:R-:W-:Y:S02]  /*0b60*/  FMUL.FTZ R62, R71, -1.4426950216293334961 ;  /* 0xbfb8aa3b473e7820 */ /* 0x000fe40000410000 */
[----:B---3--:R-:W-:Y:S02]  /*0b70*/  FMUL.FTZ R48, R117, -1.4426950216293334961 ;  /* 0xbfb8aa3b75307820 */ /* 0x008fe40000410000 */
[----:B------:R-:W-:Y:S02]  /*0b80*/  FMUL.FTZ R49, R118, -1.4426950216293334961 ;  /* 0xbfb8aa3b76317820 */ /* 0x000fe40000410000 */
[----:B------:R-:W-:Y:S01]  /*0b90*/  FMUL.FTZ R65, R116, -1.4426950216293334961 ;  /* 0xbfb8aa3b74417820 */ /* 0x000fe20000410000 */
[----:B------:R-:W1:Y:S01]  /*0ba0*/  MUFU.EX2 R51, R51 ;  /* 0x0000003300337308 */ /* 0x000e620000000800 */
[----:B------:R-:W-:-:S02]  /*0bb0*/  FMUL.FTZ R106, R119, -1.4426950216293334961 ;  /* 0xbfb8aa3b776a7820 */ /* 0x000fc40000410000 */
[----:B------:R-:W-:Y:S02]  /*0bc0*/  FMUL.FTZ R128, R82, -1.4426950216293334961 ;  /* 0xbfb8aa3b52807820 */ /* 0x000fe40000410000 */
[----:B------:R-:W-:Y:S02]  /*0bd0*/  FMUL.FTZ R126, R110, -1.4426950216293334961 ;  /* 0xbfb8aa3b6e7e7820 */ /* 0x000fe40000410000 */
[----:B------:R-:W-:Y:S01]  /*0be0*/  FMUL.FTZ R129, R83, -1.4426950216293334961 ;  /* 0xbfb8aa3b53817820 */ /* 0x000fe20000410000 */
[----:B------:R2:W3:Y:S01]  /*0bf0*/  MUFU.EX2 R63, R61 ;  /* 0x0000003d003f7308 */ /* 0x0004e20000000800 */
[----:B0-----:R-:W-:-:S07]  /*0c00*/  FADD.FTZ R50, R50, 1 ;  /* 0x3f80000032327421 */ /* 0x001fce0000010000 */
[----:B------:R0:W3:Y:S01]  /*0c10*/  MUFU.EX2 R64, R62 ;  /* 0x0000003e00407308 */ /* 0x0000e20000000800 */
[----:B--2---:R-:W-:Y:S02]  /*0c20*/  FMUL.FTZ R61, R108, -1.4426950216293334961 ;  /* 0xbfb8aa3b6c3d7820 */ /* 0x004fe40000410000 */
[----:B-1----:R-:W-:-:S05]  /*0c30*/  FADD.FTZ R51, R51, 1 ;  /* 0x3f80000033337421 */ /* 0x002fca0000010000 */
[----:B------:R1:W2:Y:S01]  /*0c40*/  MUFU.EX2 R66, R48 ;  /* 0x0000003000427308 */ /* 0x0002a20000000800 */
[----:B0-----:R-:W-:Y:S02]  /*0c50*/  FMUL.FTZ R62, R109, -1.4426950216293334961 ;  /* 0xbfb8aa3b6d3e7820 */ /* 0x001fe40000410000 */
[----:B---3--:R-:W-:-:S05]  /*0c60*/  FADD.FTZ R63, R63, 1 ;  /* 0x3f8000003f3f7421 */ /* 0x008fca0000010000 */
[----:B------:R0:W3:Y:S01]  /*0c70*/  MUFU.EX2 R67, R49 ;  /* 0x0000003100437308 */ /* 0x0000e20000000800 */
[----:B-1----:R-:W-:Y:S02]  /*0c80*/  FMUL.FTZ R48, R111, -1.4426950216293334961 ;  /* 0xbfb8aa3b6f307820 */ /* 0x002fe40000410000 */
[----:B------:R-:W-:-:S05]  /*0c90*/  FADD.FTZ R64, R64, 1 ;  /* 0x3f80000040407421 */ /* 0x000fca0000010000 */
[----:B------:R-:W1:Y:S01]  /*0ca0*/  MUFU.EX2 R124, R61 ;  /* 0x0000003d007c7308 */ /* 0x000e620000000800 */
[----:B0-----:R-:W-:Y:S02]  /*0cb0*/  FMUL.FTZ R49, R80, -1.4426950216293334961 ;  /* 0xbfb8aa3b50317820 */ /* 0x001fe40000410000 */
[----:B--2---:R-:W-:-:S05]  /*0cc0*/  FADD.FTZ R66, R66, 1 ;  /* 0x3f80000042427421 */ /* 0x004fca0000010000 */
[----:B------:R-:W0:Y:S01]  /*0cd0*/  MUFU.EX2 R125, R62 ;  /* 0x0000003e007d7308 */ /* 0x000e220000000800 */
[----:B---3--:R-:W-:-:S07]  /*0ce0*/  FADD.FTZ R67, R67, 1 ;  /* 0x3f80000043437421 */ /* 0x008fce0000010000 */
[----:B------:R-:W2:Y:S01]  /*0cf0*/  MUFU.EX2 R127, R48 ;  /* 0x00000030007f7308 */ /* 0x000ea20000000800 */
[----:B-1----:R-:W-:-:S07]  /*0d00*/  FADD.FTZ R124, R124, 1 ;  /* 0x3f8000007c7c7421 */ /* 0x002fce0000010000 */
[----:B------:R-:W1:Y:S01]  /*0d10*/  MUFU.EX2 R132, R49 ;  /* 0x0000003100847308 */ /* 0x000e620000000800 */
[----:B0-----:R-:W-:-:S07]  /*0d20*/  FADD.FTZ R125, R125, 1 ;  /* 0x3f8000007d7d7421 */ /* 0x001fce0000010000 */
[----:B------:R-:W0:Y:S01]  /*0d30*/  MUFU.RCP R61, R50 ;  /* 0x00000032003d7308 */ /* 0x000e220000001000 */
[----:B--2---:R-:W-:-:S07]  /*0d40*/  FADD.FTZ R127, R127, 1 ;  /* 0x3f8000007f7f7421 */ /* 0x004fce0000010000 */
[----:B------:R-:W2:Y:S01]  /*0d50*/  MUFU.RCP R62, R51 ;  /* 0x00000033003e7308 */ /* 0x000ea20000001000 */
[----:B-1----:R-:W-:-:S07]  /*0d60*/  FADD.FTZ R132, R132, 1 ;  /* 0x3f80000084847421 */ /* 0x002fce0000010000 */
[----:B------:R-:W1:Y:S01]  /*0d70*/  MUFU.EX2 R65, R65 ;  /* 0x0000004100417308 */ /* 0x000e620000000800 */
[----:B0-----:R-:W-:-:S07]  /*0d80*/  FMUL.FTZ R131, R68, R61 ;  /* 0x0000003d44837220 */ /* 0x001fce0000410000 */
[----:B------:R0:W3:Y:S01]  /*0d90*/  MUFU.EX2 R107, R106 ;  /* 0x0000006a006b7308 */ /* 0x0000e20000000800 */
[----:B--2---:R-:W-:-:S07]  /*0da0*/  FMUL.FTZ R130, R69, R62 ;  /* 0x0000003e45827220 */ /* 0x004fce0000410000 */
[----:B------:R-:W-:Y:S01]  /*0db0*/  MUFU.EX2 R134, R128 ;  /* 0x0000008000867308 */ /* 0x000fe20000000800 */
[----:B0-----:R-:W-:Y:S02]  /*0dc0*/  FMUL.FTZ R106, R81, -1.4426950216293334961 ;  /* 0xbfb8aa3b516a7820 */ /* 0x001fe40000410000 */
[----:B-1----:R-:W-:-:S05]  /*0dd0*/  FADD.FTZ R65, R65, 1 ;  /* 0x3f80000041417421 */ /* 0x002fca0000010000 */
[----:B------:R-:W0:Y:S01]  /*0de0*/  MUFU.RCP R63, R63 ;  /* 0x0000003f003f7308 */ /* 0x000e220000001000 */
[----:B---3--:R-:W-:-:S07]  /*0df0*/  FADD.FTZ R107, R107, 1 ;  /* 0x3f8000006b6b7421 */ /* 0x008fce0000010000 */
[----:B------:R-:W-:Y:S08]  /*0e00*/  MUFU.EX2 R135, R129 ;  /* 0x0000008100877308 */ /* 0x000ff00000000800 */
[----:B------:R-:W1:Y:S01]  /*0e10*/  MUFU.EX2 R126, R126 ;  /* 0x0000007e007e7308 */ /* 0x000e620000000800 */
[----:B0-----:R-:W-:-:S07]  /*0e20*/  FMUL.FTZ R151, R70, R63 ;  /* 0x0000003f46977220 */ /* 0x001fce0000410000 */
[----:B------:R-:W0:Y:S08]  /*0e30*/  MUFU.EX2 R133, R106 ;  /* 0x0000006a00857308 */ /* 0x000e300000000800 */
[----:B------:R-:W2:Y:S01]  /*0e40*/  MUFU.RCP R106, R64 ;  /* 0x00000040006a7308 */ /* 0x000ea20000001000 */
[----:B-1----:R-:W-:-:S07]  /*0e50*/  FADD.FTZ R126, R126, 1 ;  /* 0x3f8000007e7e7421 */ /* 0x002fce0000010000 */
[----:B------:R-:W1:Y:S01]  /*0e60*/  MUFU.RCP R145, R65 ;  /* 0x0000004100917308 */ /* 0x000e620000001000 */
[----:B0-----:R-:W-:-:S07]  /*0e70*/  FADD.FTZ R133, R133, 1 ;  /* 0x3f80000085857421 */ /* 0x001fce0000010000 */
[----:B------:R-:W-:Y:S08]  /*0e80*/  MUFU.RCP R147, R124 ;  /* 0x0000007c00937308 */ /* 0x000ff00000001000 */
[----:B------:R-:W-:Y:S08]  /*0e90*/  MUFU.RCP R148, R125 ;  /* 0x0000007d00947308 */ /* 0x000ff00000001000 */
[----:B------:R-:W0:Y:S08]  /*0ea0*/  MUFU.RCP R144, R66 ;  /* 0x0000004200907308 */ /* 0x000e300000001000 */
[----:B------:R-:W3:Y:S08]  /*0eb0*/  MUFU.RCP R149, R67 ;  /* 0x0000004300957308 */ /* 0x000ef00000001000 */
[----:B------:R0:W1:Y:S08]  /*0ec0*/  MUFU.RCP R146, R107 ;  /* 0x0000006b00927308 */ /* 0x0000700000001000 */
[----:B------:R1:W1:Y:S01]  /*0ed0*/  MUFU.RCP R153, R126 ;  /* 0x0000007e00997308 */ /* 0x0002620000001000 */
[----:B0-----:R-:W-:-:S07]  /*0ee0*/  FMUL.FTZ R107, R120, R131 ;  /* 0x00000083786b7220 */ /* 0x001fce0000410000 */
[----:B------:R0:W0:Y:S08]  /*0ef0*/  MUFU.RCP R150, R127 ;  /* 0x0000007f00967308 */ /* 0x0000300000001000 */
[----:B------:R0:W0:Y:S08]  /*0f00*/  MUFU.RCP R155, R132 ;  /* 0x00000084009b7308 */ /* 0x0000300000001000 */
[----:B------:R0:W-:Y:S01]  /*0f10*/  MUFU.RCP R152, R133 ;  /* 0x0000008500987308 */ /* 0x0001e20000001000 */
[----:B----4-:R4:W-:Y:S04]  /*0f20*/  STS.128 [R104.X16], R44 ;  /* 0x0000002c68007388 */ /* 0x0109e8000000cc00 */
[----:B------:R0:W-:Y:S04]  /*0f30*/  STS.128 [R104.X16+0x200], R40 ;  /* 0x0002002868007388 */ /* 0x0001e8000000cc00 */
[----:B------:R0:W-:Y:S04]  /*0f40*/  STS.128 [R104.X16+0x400], R36 ;  /* 0x0004002468007388 */ /* 0x0001e8000000cc00 */
[----:B------:R1:W-:Y:S01]  /*0f50*/  STS.128 [R104.X16+0x600], R56 ;  /* 0x0006003868007388 */ /* 0x0003e2000000cc00 */
[----:B------:R-:W-:-:S06]  /*0f60*/  NOP ;  /* 0x0000000000007918 */ /* 0x000fcc0000000000 */
[----:B------:R-:W3:Y:S01]  /*0f70*/  LDS.128 R48, [R60.X16] ;  /* 0x000000003c307984 */ /* 0x000ee2000000cc00 */
[----:B----4-:R-:W-:-:S04]  /*0f80*/  IMAD R44, R90, c[0x0][0x2e8], RZ ;  /* 0x0000ba005a2c7a24 */ /* 0x010fc800078e02ff */
[C---:B0-----:R-:W-:Y:S01]  /*0f90*/  IMAD R41, R89.reuse, c[0x0][0x2ec], R44 ;  /* 0x0000bb0059297a24 */ /* 0x041fe200078e022c */
[----:B------:R-:W-:Y:S01]  /*0fa0*/  MOV R38, c[0x0][0x16c] ;  /* 0x00005b0000267a02 */ /* 0x000fe20000000f00 */
[----:B------:R-:W-:Y:S01]  /*0fb0*/  IMAD.WIDE.U32 R36, R89, c[0x0][0x2e8], R2 ;  /* 0x0000ba0059247a25 */ /* 0x000fe200078e0002 */
[----:B------:R-:W0:Y:S02]  /*0fc0*/  LDS.128 R44, [R60.X16+0x10] ;  /* 0x000010003c2c7984 */ /* 0x000e24000000cc00 */
[----:B------:R-:W-:Y:S01]  /*0fd0*/  ISETP.GE.AND P1, PT, R38, 0x1, PT ;  /* 0x000000012600780c */ /* 0x000fe20003f26270 */
[----:B------:R-:W-:Y:S01]  /*0fe0*/  IMAD R39, R79, c[0x0][0x2f0], RZ ;  /* 0x0000bc004f277a24 */ /* 0x000fe200078e02ff */
[----:B------:R-:W-:Y:S01]  /*0ff0*/  IADD3 R37, R37, R41, RZ ;  /* 0x0000002925257210 */ /* 0x000fe20007ffe0ff */
[----:B------:R-:W-:Y:S01]  /*1000*/  FADD.FTZ R38, -R62, 1 ;  /* 0x3f8000003e267421 */ /* 0x000fe20000010100 */
[----:B------:R-:W4:Y:S01]  /*1010*/  LDS.128 R40, [R60.X16+0x20] ;  /* 0x000020003c287984 */ /* 0x000f22000000cc00 */
[----:B------:R-:W-:-:S02]  /*1020*/  IMAD R39, R0, c[0x0][0x2f4], R39 ;  /* 0x0000bd0000277a24 */ /* 0x000fc400078e0227 */
[----:B------:R-:W-:-:S04]  /*1030*/  IMAD.WIDE.U32 R36, R0, c[0x0][0x2f0], R36 ;  /* 0x0000bc0000247a25 */ /* 0x000fc800078e0024 */
[----:B------:R-:W-:Y:S01]  /*1040*/  FFMA.FTZ R38, R69, R38, 1 ;  /* 0x3f80000045267423 */ /* 0x000fe20000010026 */
[----:B------:R-:W-:Y:S01]  /*1050*/  IADD3 R39, R37, R39, RZ ;  /* 0x0000002725277210 */ /* 0x000fe20007ffe0ff */
[----:B------:R-:W-:Y:S01]  /*1060*/  FADD.FTZ R37, -R61, 1 ;  /* 0x3f8000003d257421 */ /* 0x000fe20000010100 */
[----:B------:R-:W-:Y:S01]  /*1070*/  LEA R128, P0, R36, c[0x0][0x338], 0x2 ;  /* 0x0000ce0024807a11 */ /* 0x000fe200078010ff */
[----:B-1----:R-:W-:Y:S02]  /*1080*/  FADD.FTZ R57, -R63, 1 ;  /* 0x3f8000003f397421 */ /* 0x002fe40000010100 */
[----:B------:R-:W-:Y:S01]  /*1090*/  FFMA.FTZ R37, R68, R37, 1 ;  /* 0x3f80000044257423 */ /* 0x000fe20000010025 */
[----:B------:R-:W-:Y:S01]  /*10a0*/  LEA.HI.X R129, R36, c[0x0][0x33c], R39, 0x2, P0 ;  /* 0x0000cf0024817a11 */ /* 0x000fe200000f1427 */
[----:B------:R-:W-:Y:S01]  /*10b0*/  FFMA.FTZ R57, R70, R57, 1 ;  /* 0x3f80000046397423 */ /* 0x000fe20000010039 */
[----:B------:R-:W-:Y:S01]  /*10c0*/  ISETP.NE.U32.AND P0, PT, RZ, c[0x0][0x270], PT ;  /* 0x00009c00ff007a0c */ /* 0x000fe20003f05070 */
[----:B--2---:R-:W-:-:S02]  /*10d0*/  FADD.FTZ R58, -R106, 1 ;  /* 0x3f8000006a3a7421 */ /* 0x004fc40000010100 */
[----:B------:R-:W-:Y:S01]  /*10e0*/  IMAD.WIDE R128, R103, 0x10, R128 ;  /* 0x0000001067807825 */ /* 0x000fe200078e0280 */
[----:B------:R-:W-:-:S03]  /*10f0*/  ISETP.NE.AND.EX P0, PT, RZ, c[0x0][0x274], PT, P0 ;  /* 0x00009d00ff007a0c */ /* 0x000fc60003f05300 */
[----:B------:R-:W-:Y:S02]  /*1100*/  FFMA.FTZ R58, R71, R58, 1 ;  /* 0x3f800000473a7423 */ /* 0x000fe4000001003a */
[----:B---3--:R-:W-:Y:S02]  /*1110*/  FMUL.FTZ R36, R120, R48 ;  /* 0x0000003078247220 */ /* 0x008fe40000410000 */
[----:B------:R-:W-:Y:S02]  /*1120*/  FMUL.FTZ R39, R121, R49 ;  /* 0x0000003179277220 */ /* 0x000fe40000410000 */
[----:B------:R-:W-:Y:S02]  /*1130*/  FMUL.FTZ R36, R61, R36 ;  /* 0x000000243d247220 */ /* 0x000fe40000410000 */
[----:B------:R-:W-:Y:S02]  /*1140*/  FMUL.FTZ R39, R62, R39 ;  /* 0x000000273e277220 */ /* 0x000fe40000410000 */
[----:B------:R-:W-:-:S02]  /*1150*/  FMUL.FTZ R124, R36, R37 ;  /* 0x00000025247c7220 */ /* 0x000fc40000410000 */
[----:B------:R-:W-:Y:S02]  /*1160*/  FMUL.FTZ R125, R39, R38 ;  /* 0x00000026277d7220 */ /* 0x000fe40000410000 */
[----:B------:R1:W2:Y:S01]  /*1170*/  LDS.128 R36, [R60.X16+0x30] ;  /* 0x000030003c247984 */ /* 0x0002a2000000cc00 */
[----:B------:R-:W-:Y:S02]  /*1180*/  FMUL.FTZ R56, R122, R50 ;  /* 0x000000327a387220 */ /* 0x000fe40000410000 */
[----:B------:R-:W-:Y:S02]  /*1190*/  FMUL.FTZ R59, R123, R51 ;  /* 0x000000337b3b7220 */ /* 0x000fe40000410000 */
[----:B------:R-:W-:Y:S02]  /*11a0*/  FMUL.FTZ R56, R63, R56 ;  /* 0x000000383f387220 */ /* 0x000fe40000410000 */
[----:B------:R-:W-:Y:S02]  /*11b0*/  FMUL.FTZ R59, R106, R59 ;  /* 0x0000003b6a3b7220 */ /* 0x000fe40000410000 */
[----:B------:R-:W-:-:S02]  /*11c0*/  FMUL.FTZ R126, R56, R57 ;  /* 0x00000039387e7220 */ /* 0x000fc40000410000 */
[----:B------:R-:W-:Y:S02]  /*11d0*/  FADD.FTZ R57, -R145, 1 ;  /* 0x3f80000091397421 */ /* 0x000fe40000010100 */
[----:B0-----:R-:W-:Y:S02]  /*11e0*/  FMUL.FTZ R56, R112, R44 ;  /* 0x0000002c70387220 */ /* 0x001fe40000410000 */
[----:B------:R-:W-:Y:S01]  /*11f0*/  FMUL.FTZ R127, R59, R58 ;  /* 0x0000003a3b7f7220 */ /* 0x000fe20000410000 */
[----:B------:R-:W-:Y:S01]  /*1200*/  BAR.SYNC.DEFER_BLOCKING 0x0 ;  /* 0x0000000000007b1d */ /* 0x000fe20000010000 */
[----:B------:R-:W-:Y:S02]  /*1210*/  FADD.FTZ R58, -R144, 1 ;  /* 0x3f800000903a7421 */ /* 0x000fe40000010100 */
[----:B------:R-:W-:Y:S02]  /*1220*/  FFMA.FTZ R57, R116, R57, 1 ;  /* 0x3f80000074397423 */ /* 0x000fe40000010039 */
[----:B------:R-:W-:-:S02]  /*1230*/  FMUL.FTZ R59, R113, R45 ;  /* 0x0000002d713b7220 */ /* 0x000fc40000410000 */
[----:B------:R-:W-:Y:S02]  /*1240*/  FMUL.FTZ R56, R145, R56 ;  /* 0x0000003891387220 */ /* 0x000fe40000410000 */
[----:B------:R-:W-:Y:S02]  /*1250*/  FADD.FTZ R61, -R149, 1 ;  /* 0x3f800000953d7421 */ /* 0x000fe40000010100 */
[----:B------:R-:W-:Y:S02]  /*1260*/  FFMA.FTZ R58, R117, R58, 1 ;  /* 0x3f800000753a7423 */ /* 0x000fe4000001003a */
[----:B------:R-:W-:Y:S02]  /*1270*/  FMUL.FTZ R62, R114, R46 ;  /* 0x0000002e723e7220 */ /* 0x000fe40000410000 */
[----:B------:R-:W-:Y:S02]  /*1280*/  FMUL.FTZ R59, R144, R59 ;  /* 0x0000003b903b7220 */ /* 0x000fe40000410000 */
[----:B------:R-:W-:-:S02]  /*1290*/  FMUL.FTZ R132, R56, R57 ;  /* 0x0000003938847220 */ /* 0x000fc40000410000 */
[----:B------:R-:W-:Y:S02]  /*12a0*/  FADD.FTZ R57, -R147, 1 ;  /* 0x3f80000093397421 */ /* 0x000fe40000010100 */
[----:B------:R-:W-:Y:S02]  /*12b0*/  FFMA.FTZ R61, R118, R61, 1 ;  /* 0x3f800000763d7423 */ /* 0x000fe4000001003d */
[----:B------:R-:W-:Y:S01]  /*12c0*/  FMUL.FTZ R62, R149, R62 ;  /* 0x0000003e953e7220 */ /* 0x000fe20000410000 */
[----:B------:R0:W-:Y:S01]  /*12d0*/  STS.128 [R156.X16], R124 ;  /* 0x0000007c9c007388 */ /* 0x0001e2000000cc00 */
[----:B------:R-:W-:Y:S02]  /*12e0*/  FMUL.FTZ R133, R59, R58 ;  /* 0x0000003a3b857220 */ /* 0x000fe40000410000 */
[----:B------:R-:W-:Y:S02]  /*12f0*/  FADD.FTZ R63, R134, 1 ;  /* 0x3f800000863f7421 */ /* 0x000fe40000010000 */
[----:B------:R-:W-:-:S02]  /*1300*/  FFMA.FTZ R59, R108, R57, 1 ;  /* 0x3f8000006c3b7423 */ /* 0x000fc40000010039 */
[----:B------:R-:W-:Y:S01]  /*1310*/  FADD.FTZ R56, -R146, 1 ;  /* 0x3f80000092387421 */ /* 0x000fe20000010100 */
[----:B------:R-:W3:Y:S01]  /*1320*/  MUFU.RCP R157, R63 ;  /* 0x0000003f009d7308 */ /* 0x000ee20000001000 */
[----:B------:R-:W-:Y:S02]  /*1330*/  FMUL.FTZ R57, R115, R47 ;  /* 0x0000002f73397220 */ /* 0x000fe40000410000 */
[----:B------:R-:W-:Y:S02]  /*1340*/  FMUL.FTZ R134, R62, R61 ;  /* 0x0000003d3e867220 */ /* 0x000fe40000410000 */
[----:B------:R-:W-:Y:S02]  /*1350*/  FADD.FTZ R62, R135, 1 ;  /* 0x3f800000873e7421 */ /* 0x000fe40000010000 */
[----:B------:R-:W-:Y:S02]  /*1360*/  FFMA.FTZ R56, R119, R56, 1 ;  /* 0x3f80000077387423 */ /* 0x000fe40000010038 */
[----:B----4-:R-:W-:Y:S01]  /*1370*/  FMUL.FTZ R58, R84, R40 ;  /* 0x00000028543a7220 */ /* 0x010fe20000410000 */
[----:B------:R-:W4:Y:S01]  /*1380*/  MUFU.RCP R154, R62 ;  /* 0x0000003e009a7308 */ /* 0x000f220000001000 */
[----:B------:R-:W-:-:S02]  /*1390*/  FMUL.FTZ R57, R146, R57 ;  /* 0x0000003992397220 */ /* 0x000fc40000410000 */
[C---:B-1----:R-:W-:Y:S02]  /*13a0*/  FADD.FTZ R60, -R148.reuse, 1 ;  /* 0x3f800000943c7421 */ /* 0x042fe40000010100 */
[----:B------:R-:W-:Y:S02]  /*13b0*/  FMUL.FTZ R61, R85, R41 ;  /* 0x00000029553d7220 */ /* 0x000fe40000410000 */
[----:B------:R-:W-:Y:S02]  /*13c0*/  FMUL.FTZ R58, R147, R58 ;  /* 0x0000003a933a7220 */ /* 0x000fe40000410000 */
[----:B------:R-:W-:Y:S02]  /*13d0*/  FMUL.FTZ R135, R57, R56 ;  /* 0x0000003839877220 */ /* 0x000fe40000410000 */
[----:B------:R-:W-:Y:S02]  /*13e0*/  FFMA.FTZ R60, R109, R60, 1 ;  /* 0x3f8000006d3c7423 */ /* 0x000fe4000001003c */
[----:B------:R-:W-:Y:S01]  /*13f0*/  FMUL.FTZ R61, R148, R61 ;  /* 0x0000003d943d7220 */ /* 0x000fe20000410000 */
[----:B------:R-:W-:Y:S01]  /*1400*/  STS.128 [R156.X16+0x10], R132 ;  /* 0x000010849c007388 */ /* 0x000fe2000000cc00 */
[----:B------:R-:W-:-:S02]  /*1410*/  FADD.FTZ R57, -R153, 1 ;  /* 0x3f80000099397421 */ /* 0x000fc40000010100 */
[----:B------:R-:W-:Y:S02]  /*1420*/  FMUL.FTZ R56, R86, R42 ;  /* 0x0000002a56387220 */ /* 0x000fe40000410000 */
[----:B------:R-:W-:Y:S02]  /*1430*/  FMUL.FTZ R136, R58, R59 ;  /* 0x0000003b3a887220 */ /* 0x000fe40000410000 */
[----:B------:R-:W-:Y:S02]  /*1440*/  FMUL.FTZ R137, R61, R60 ;  /* 0x0000003c3d897220 */ /* 0x000fe40000410000 */
[----:B------:R-:W-:Y:S02]  /*1450*/  FADD.FTZ R58, -R150, 1 ;  /* 0x3f800000963a7421 */ /* 0x000fe40000010100 */
[----:B------:R-:W-:Y:S02]  /*1460*/  FFMA.FTZ R57, R110, R57, 1 ;  /* 0x3f8000006e397423 */ /* 0x000fe40000010039 */
[----:B------:R-:W-:-:S02]  /*1470*/  FMUL.FTZ R59, R87, R43 ;  /* 0x0000002b573b7220 */ /* 0x000fc40000410000 */
[----:B------:R-:W-:Y:S02]  /*1480*/  FMUL.FTZ R56, R153, R56 ;  /* 0x0000003899387220 */ /* 0x000fe40000410000 */
[----:B------:R-:W-:Y:S02]  /*1490*/  FADD.FTZ R61, -R155, 1 ;  /* 0x3f8000009b3d7421 */ /* 0x000fe40000010100 */
[----:B--2---:R-:W-:Y:S02]  /*14a0*/  FMUL.FTZ R60, R52, R36 ;  /* 0x00000024343c7220 */ /* 0x004fe40000410000 */
[----:B------:R-:W-:Y:S02]  /*14b0*/  FFMA.FTZ R58, R111, R58, 1 ;  /* 0x3f8000006f3a7423 */ /* 0x000fe4000001003a */
[----:B------:R-:W-:Y:S02]  /*14c0*/  FMUL.FTZ R59, R150, R59 ;  /* 0x0000003b963b7220 */ /* 0x000fe40000410000 */
[----:B------:R-:W-:-:S02]  /*14d0*/  FMUL.FTZ R138, R56, R57 ;  /* 0x00000039388a7220 */ /* 0x000fc40000410000 */
[----:B------:R-:W-:Y:S02]  /*14e0*/  FFMA.FTZ R61, R80, R61, 1 ;  /* 0x3f800000503d7423 */ /* 0x000fe4000001003d */
[----:B------:R-:W-:Y:S02]  /*14f0*/  FMUL.FTZ R60, R155, R60 ;  /* 0x0000003c9b3c7220 */ /* 0x000fe40000410000 */
[----:B---3--:R-:W-:Y:S02]  /*1500*/  FADD.FTZ R57, -R157, 1 ;  /* 0x3f8000009d397421 */ /* 0x008fe40000010100 */
[----:B------:R-:W-:Y:S02]  /*1510*/  FMUL.FTZ R139, R59, R58 ;  /* 0x0000003a3b8b7220 */ /* 0x000fe40000410000 */
[----:B------:R-:W-:Y:S02]  /*1520*/  FMUL.FTZ R140, R60, R61 ;  /* 0x0000003d3c8c7220 */ /* 0x000fe40000410000 */
[----:B------:R-:W-:Y:S01]  /*1530*/  FFMA.FTZ R59, R82, R57, 1 ;  /* 0x3f800000523b7423 */ /* 0x000fe20000010039 */
[----:B------:R-:W-:Y:S01]  /*1540*/  STS.128 [R156.X16+0x20], R136 ;  /* 0x000020889c007388 */ /* 0x000fe2000000cc00 */
[----:B------:R-:W-:-:S02]  /*1550*/  FADD.FTZ R56, -R152, 1 ;  /* 0x3f80000098387421 */ /* 0x000fc40000010100 */
[----:B----4-:R-:W-:Y:S02]  /*1560*/  FADD.FTZ R60, -R154, 1 ;  /* 0x3f8000009a3c7421 */ /* 0x010fe40000010100 */
[----:B------:R-:W-:Y:S02]  /*1570*/  FMUL.FTZ R57, R53, R37 ;  /* 0x0000002535397220 */ /* 0x000fe40000410000 */
[----:B------:R-:W-:Y:S02]  /*1580*/  FMUL.FTZ R58, R54, R38 ;  /* 0x00000026363a7220 */ /* 0x000fe40000410000 */
        /* <DEDUP_REMOVED lines=11> */
[----:B------:R-:W-:Y:S01]  /*1640*/  STS.128 [R156.X16+0x30], R140 ;  /* 0x0000308c9c007388 */ /* 0x000fe2000000cc00 */
[----:B------:R-:W-:-:S06]  /*1650*/  NOP ;  /* 0x0000000000007918 */ /* 0x000fcc0000000000 */
[----:B------:R-:W1:Y:S01]  /*1660*/  LDS.128 R56, [R104.X16] ;  /* 0x0000000068387984 */ /* 0x000e62000000cc00 */
[----:B------:R-:W-:Y:S02]  /*1670*/  FMUL.FTZ R121, R121, R130 ;  /* 0x0000008279797220 */ /* 0x000fe40000410000 */
[----:B------:R-:W-:Y:S01]  /*1680*/  FFMA.FTZ R80, R16, R107, R105 ;  /* 0x0000006b10507223 */ /* 0x000fe20000010069 */
[----:B------:R-:W2:Y:S01]  /*1690*/  LDS.128 R60, [R104.X16+0x200] ;  /* 0x00020000683c7984 */ /* 0x000ea2000000cc00 */
[----:B------:R-:W-:Y:S02]  /*16a0*/  FMUL.FTZ R152, R81, R152 ;  /* 0x0000009851987220 */ /* 0x000fe40000410000 */
[----:B------:R-:W-:Y:S01]  /*16b0*/  FMUL.FTZ R81, R52, R155 ;  /* 0x0000009b34517220 */ /* 0x000fe20000410000 */
[----:B------:R-:W3:Y:S01]  /*16c0*/  LDS.128 R64, [R104.X16+0x400] ;  /* 0x0004000068407984 */ /* 0x000ee2000000cc00 */
[----:B0-----:R-:W-:Y:S02]  /*16d0*/  FMUL.FTZ R125, R122, R151 ;  /* 0x000000977a7d7220 */ /* 0x001fe40000410000 */
[----:B------:R-:W-:Y:S01]  /*16e0*/  FFMA.FTZ R52, R17, R121, R80 ;  /* 0x0000007911347223 */ /* 0x000fe20000010050 */
[----:B------:R-:W0:Y:S01]  /*16f0*/  LDS.128 R68, [R104.X16+0x600] ;  /* 0x0006000068447984 */ /* 0x000e22000000cc00 */
        /* <DEDUP_REMOVED lines=13> */
[----:B------:R-:W-:Y:S01]  /*17d0*/  FMUL.FTZ R117, R112, R145 ;  /* 0x0000009170757220 */ /* 0x000fe20000410000 */
[----:B-1----:R1:W-:Y:S01]  /*17e0*/  STG.E.128 [R128.64], R56 ;  /* 0x0000003880007986 */ /* 0x0023e2000c101d04 */
[----:B------:R-:W-:Y:S02]  /*17f0*/  FMUL.FTZ R113, R113, R144 ;  /* 0x0000009071717220 */ /* 0x000fe40000410000 */
[----:B------:R-:W-:Y:S01]  /*1800*/  FMUL.FTZ R119, R114, R149 ;  /* 0x0000009572777220 */ /* 0x000fe20000410000 */
[----:B--2---:R1:W-:Y:S01]  /*1810*/  STG.E.128 [R128.64+0x200], R60 ;  /* 0x0002003c80007986 */ /* 0x0043e2000c101d04 */
[----:B------:R-:W-:Y:S02]  /*1820*/  FMUL.FTZ R115, R115, R146 ;  /* 0x0000009273737220 */ /* 0x000fe40000410000 */
[----:B------:R-:W-:Y:S01]  /*1830*/  FMUL.FTZ R85, R85, R148 ;  /* 0x0000009455557220 */ /* 0x000fe20000410000 */
[----:B---3--:R1:W-:Y:S01]  /*1840*/  STG.E.128 [R128.64+0x400], R64 ;  /* 0x0004004080007986 */ /* 0x0083e2000c101d04 */
[----:B------:R-:W-:-:S02]  /*1850*/  FMUL.FTZ R111, R86, R153 ;  /* 0x00000099566f7220 */ /* 0x000fc40000410000 */
[----:B------:R-:W-:Y:S01]  /*1860*/  FMUL.FTZ R87, R87, R150 ;  /* 0x0000009657577220 */ /* 0x000fe20000410000 */
[----:B0-----:R1:W-:Y:S01]  /*1870*/  STG.E.128 [R128.64+0x600], R68 ;  /* 0x0006004480007986 */ /* 0x0013e2000c101d04 */
[----:B------:R-:W-:Y:S02]  /*1880*/  FMUL.FTZ R80, R53, R152 ;  /* 0x0000009835507220 */ /* 0x000fe40000410000 */
[----:B------:R-:W-:Y:S02]  /*1890*/  FMUL.FTZ R83, R54, R157 ;  /* 0x0000009d36537220 */ /* 0x000fe40000410000 */
[----:B------:R-:W-:Y:S02]  /*18a0*/  FMUL.FTZ R82, R55, R154 ;  /* 0x0000009a37527220 */ /* 0x000fe40000410000 */
[----:B------:R-:W-:Y:S01]  /*18b0*/  FFMA.FTZ R84, R19, R123, R52 ;  /* 0x0000007b13547223 */ /* 0x000fe20000010034 */
[----:B------:R-:W-:Y:S05]  /*18c0*/  @!P0 BRA `(.L_x_3673) ;  /* 0x0000029000008947 */ /* 0x000fea0003800000 */
[----:B------:R-:W-:Y:S01]  /*18d0*/  BAR.SYNC.DEFER_BLOCKING 0x0 ;  /* 0x0000000000007b1d */ /* 0x000fe20000010000 */
        /* <DEDUP_REMOVED lines=8> */
[----:B-1----:R-:W-:Y:S02]  /*1960*/  FMUL.FTZ R67, R43, R150 ;  /* 0x000000962b437220 */ /* 0x002fe40000410000 */
[----:B------:R-:W-:Y:S02]  /*1970*/  FMUL.FTZ R66, R42, R153 ;  /* 0x000000992a427220 */ /* 0x000fe40000410000 */
[----:B------:R-:W-:Y:S02]  /*1980*/  FMUL.FTZ R65, R41, R148 ;  /* 0x0000009429417220 */ /* 0x000fe40000410000 */
[----:B------:R-:W-:Y:S01]  /*1990*/  FMUL.FTZ R64, R147, R40 ;  /* 0x0000002893407220 */ /* 0x000fe20000410000 */
[----:B------:R0:W-:Y:S01]  /*19a0*/  STS.128 [R156.X16], R48 ;  /* 0x000000309c007388 */ /* 0x0001e2000000cc00 */
[----:B------:R-:W-:-:S02]  /*19b0*/  FMUL.FTZ R71, R39, R154 ;  /* 0x0000009a27477220 */ /* 0x000fc40000410000 */
[----:B------:R-:W-:Y:S01]  /*19c0*/  FMUL.FTZ R70, R38, R157 ;  /* 0x0000009d26467220 */ /* 0x000fe20000410000 */
[----:B------:R1:W-:Y:S01]  /*19d0*/  STS.128 [R156.X16+0x10], R44 ;  /* 0x0000102c9c007388 */ /* 0x0003e2000000cc00 */
[----:B------:R-:W-:Y:S02]  /*19e0*/  FMUL.FTZ R69, R37, R152 ;  /* 0x0000009825457220 */ /* 0x000fe40000410000 */
[----:B------:R-:W-:Y:S01]  /*19f0*/  FMUL.FTZ R68, R155, R36 ;  /* 0x000000249b447220 */ /* 0x000fe20000410000 */
[----:B------:R-:W-:Y:S01]  /*1a00*/  STS.128 [R156.X16+0x20], R64 ;  /* 0x000020409c007388 */ /* 0x000fe2000000cc00 */
[----:B------:R-:W-:Y:S02]  /*1a10*/  IMAD R62, R90, c[0x0][0x210], RZ ;  /* 0x000084005a3e7a24 */ /* 0x000fe400078e02ff */
[----:B------:R-:W-:Y:S01]  /*1a20*/  IMAD.WIDE.U32 R60, R89, c[0x0][0x210], R2 ;  /* 0x00008400593c7a25 */ /* 0x000fe200078e0002 */
[----:B------:R-:W-:Y:S01]  /*1a30*/  STS.128 [R156.X16+0x30], R68 ;  /* 0x000030449c007388 */ /* 0x000fe2000000cc00 */
[----:B------:R-:W-:-:S06]  /*1a40*/  NOP ;  /* 0x0000000000007918 */ /* 0x000fcc0000000000 */
[----:B------:R-:W2:Y:S01]  /*1a50*/  LDS.128 R56, [R104.X16] ;  /* 0x0000000068387984 */ /* 0x000ea2000000cc00 */
[----:B0-----:R-:W-:Y:S02]  /*1a60*/  IMAD R49, R89, c[0x0][0x214], R62 ;  /* 0x0000850059317a24 */ /* 0x001fe400078e023e */
[----:B-1----:R-:W-:Y:S01]  /*1a70*/  IMAD R45, R79, c[0x0][0x218], RZ ;  /* 0x000086004f2d7a24 */ /* 0x002fe200078e02ff */
[----:B------:R-:W0:Y:S02]  /*1a80*/  LDS.128 R52, [R104.X16+0x200] ;  /* 0x0002000068347984 */ /* 0x000e24000000cc00 */
[----:B------:R-:W-:Y:S01]  /*1a90*/  IADD3 R61, R61, R49, RZ ;  /* 0x000000313d3d7210 */ /* 0x000fe20007ffe0ff */
[C---:B------:R-:W-:Y:S01]  /*1aa0*/  IMAD R47, R0.reuse, c[0x0][0x21c], R45 ;  /* 0x00008700002f7a24 */ /* 0x040fe200078e022d */
[----:B------:R-:W1:Y:S03]  /*1ab0*/  LDS.128 R40, [R104.X16+0x400] ;  /* 0x0004000068287984 */ /* 0x000e66000000cc00 */
[----:B------:R-:W-:Y:S01]  /*1ac0*/  IMAD.WIDE.U32 R44, R0, c[0x0][0x218], R60 ;  /* 0x00008600002c7a25 */ /* 0x000fe200078e003c */
[----:B------:R-:W3:Y:S04]  /*1ad0*/  LDS.128 R36, [R104.X16+0x600] ;  /* 0x0006000068247984 */ /* 0x000ee8000000cc00 */
[----:B------:R-:W-:-:S02]  /*1ae0*/  IADD3 R45, R45, R47, RZ ;  /* 0x0000002f2d2d7210 */ /* 0x000fc40007ffe0ff */
[----:B------:R-:W-:-:S04]  /*1af0*/  LEA R46, P0, R44, c[0x0][0x270], 0x2 ;  /* 0x00009c002c2e7a11 */ /* 0x000fc800078010ff */
[----:B------:R-:W-:-:S05]  /*1b00*/  LEA.HI.X R47, R44, c[0x0][0x274], R45, 0x2, P0 ;  /* 0x00009d002c2f7a11 */ /* 0x000fca00000f142d */
[----:B------:R-:W-:-:S05]  /*1b10*/  IMAD.WIDE R44, R103, 0x10, R46 ;  /* 0x00000010672c7825 */ /* 0x000fca00078e022e */
[----:B--2---:R2:W-:Y:S04]  /*1b20*/  STG.E.128 [R44.64], R56 ;  /* 0x000000382c007986 */ /* 0x0045e8000c101d04 */
[----:B0-----:R2:W-:Y:S04]  /*1b30*/  STG.E.128 [R44.64+0x200], R52 ;  /* 0x000200342c007986 */ /* 0x0015e8000c101d04 */
[----:B-1----:R2:W-:Y:S04]  /*1b40*/  STG.E.128 [R44.64+0x400], R40 ;  /* 0x000400282c007986 */ /* 0x0025e8000c101d04 */
[----:B---3--:R2:W-:Y:S02]  /*1b50*/  STG.E.128 [R44.64+0x600], R36 ;  /* 0x000600242c007986 */ /* 0x0085e4000c101d04 */
.L_x_3673:
[----:B------:R-:W-:Y:S01]  /*1b60*/  FFMA.FTZ R84, R12, R117, R84 ;  /* 0x000000750c547223 */ /* 0x000fe20000010054 */
[----:B------:R-:W-:Y:S01]  /*1b70*/  BAR.SYNC.DEFER_BLOCKING 0x0 ;  /* 0x0000000000007b1d */ /* 0x000fe20000010000 */
[----:B------:R-:W-:Y:S01]  /*1b80*/  CS2R R48, SRZ ;  /* 0x0000000000307805 */ /* 0x000fe2000001ff00 */
[----:B--2---:R-:W-:Y:S01]  /*1b90*/  CS2R R38, SRZ ;  /* 0x0000000000267805 */ /* 0x004fe2000001ff00 */
        /* <DEDUP_REMOVED lines=9> */
[-C--:B-----5:R-:W-:Y:S02]  /*1c30*/  FMUL.FTZ R52, R107, R78.reuse ;  /* 0x0000004e6b347220 */ /* 0x0a0fe40000410000 */
[----:B------:R-:W-:Y:S02]  /*1c40*/  FFMA.FTZ R84, R8, R109, R84 ;  /* 0x0000006d08547223 */ /* 0x000fe40000010054 */
[-C--:B------:R-:W-:Y:S02]  /*1c50*/  FMUL.FTZ R53, R121, R78.reuse ;  /* 0x0000004e79357220 */ /* 0x080fe40000410000 */
[----:B------:R-:W-:Y:S02]  /*1c60*/  FFMA.FTZ R84, R9, R85, R84 ;  /* 0x0000005509547223 */ /* 0x000fe40000010054 */
[----:B------:R-:W-:Y:S02]  /*1c70*/  FMUL.FTZ R54, R125, R78 ;  /* 0x0000004e7d367220 */ /* 0x000fe40000410000 */
[----:B------:R-:W-:-:S02]  /*1c80*/  FFMA.FTZ R84, R10, R111, R84 ;  /* 0x0000006f0a547223 */ /* 0x000fc40000010054 */
[-C--:B------:R-:W-:Y:S02]  /*1c90*/  FMUL.FTZ R55, R123, R78.reuse ;  /* 0x0000004e7b377220 */ /* 0x080fe40000410000 */
[----:B------:R-:W-:Y:S02]  /*1ca0*/  FFMA.FTZ R84, R11, R87, R84 ;  /* 0x000000570b547223 */ /* 0x000fe40000010054 */
[-C--:B-1----:R-:W-:Y:S02]  /*1cb0*/  FMUL.FTZ R56, R117, R78.reuse ;  /* 0x0000004e75387220 */ /* 0x082fe40000410000 */
[----:B------:R-:W-:Y:S02]  /*1cc0*/  FFMA.FTZ R84, R4, R81, R84 ;  /* 0x0000005104547223 */ /* 0x000fe40000010054 */
[----:B------:R-:W-:Y:S02]  /*1cd0*/  FMUL.FTZ R57, R113, R78 ;  /* 0x0000004e71397220 */ /* 0x000fe40000410000 */
[----:B------:R-:W-:-:S02]  /*1ce0*/  FFMA.FTZ R84, R5, R80, R84 ;  /* 0x0000005005547223 */ /* 0x000fc40000010054 */
[-C--:B------:R-:W-:Y:S02]  /*1cf0*/  FMUL.FTZ R58, R119, R78.reuse ;  /* 0x0000004e773a7220 */ /* 0x080fe40000410000 */
[----:B------:R-:W-:Y:S02]  /*1d00*/  FFMA.FTZ R84, R6, R83, R84 ;  /* 0x0000005306547223 */ /* 0x000fe40000010054 */
        /* <DEDUP_REMOVED lines=8> */
[----:B------:R-:W-:Y:S02]  /*1d90*/  FMUL.FTZ R67, R82, R78 ;  /* 0x0000004e52437220 */ /* 0x000fe40000410000 */
[----:B------:R-:W-:Y:S01]  /*1da0*/  FFMA.FTZ R105, R7, R82, R84 ;  /* 0x0000005207697223 */ /* 0x000fe20000010054 */
[----:B------:R-:W-:Y:S05]  /*1db0*/  @!P1 BRA `(.L_x_3674) ;  /* 0x0000238000009947 */ /* 0x000fea0003800000 */
[--C-:B------:R-:W-:Y:S01]  /*1dc0*/  FADD.FTZ R69, R32, R88.reuse ;  /* 0x0000005820457221 */ /* 0x100fe20000010000 */
[----:B------:R-:W-:Y:S01]  /*1dd0*/  HFMA2.MMA R86, -RZ, RZ, 0, 0 ;  /* 0x00000000ff567435 */ /* 0x000fe200000001ff */
[--C-:B------:R-:W-:Y:S01]  /*1de0*/  FADD.FTZ R32, R33, R88.reuse ;  /* 0x0000005821207221 */ /* 0x100fe20000010000 */
[----:B------:R-:W-:Y:S01]  /*1df0*/  MOV R49, RZ ;  /* 0x000000ff00317202 */ /* 0x000fe20000000f00 */
[----:B------:R-:W-:-:S02]  /*1e00*/  FADD.FTZ R33, R34, R88 ;  /* 0x0000005822217221 */ /* 0x000fc40000010000 */
[--C-:B------:R-:W-:Y:S02]  /*1e10*/  FADD.FTZ R34, R35, R88.reuse ;  /* 0x0000005823227221 */ /* 0x100fe40000010000 */
        /* <DEDUP_REMOVED lines=9> */
[--C-:B------:R-:W-:Y:S02]  /*1eb0*/  FADD.FTZ R70, R21, R88.reuse ;  /* 0x0000005815467221 */ /* 0x100fe40000010000 */
[----:B------:R-:W-:-:S02]  /*1ec0*/  FADD.FTZ R127, R22, R88 ;  /* 0x00000058167f7221 */ /* 0x000fc40000010000 */
[----:B------:R-:W-:Y:S02]  /*1ed0*/  FADD.FTZ R84, R23, R88 ;  /* 0x0000005817547221 */ /* 0x000fe40000010000 */
        /* <DEDUP_REMOVED lines=16> */
.L_x_3690:
        /* <DEDUP_REMOVED lines=13> */
[----:B------:R-:W-:Y:S01]  /*20b0*/  IADD3 R134, R100, -0x1, RZ ;  /* 0xffffffff64867810 */ /* 0x000fe20007ffe0ff */
[----:B------:R-:W-:Y:S01]  /*20c0*/  IMAD R139, R79, c[0x0][0x1b8], RZ ;  /* 0x00006e004f8b7a24 */ /* 0x000fe200078e02ff */
[----:B------:R-:W-:Y:S01]  /*20d0*/  ISETP.NE.AND P1, PT, R92, RZ, PT ;  /* 0x000000ff5c00720c */ /* 0x000fe20003f25270 */
[----:B------:R-:W-:Y:S01]  /*20e0*/  IMAD.WIDE.U32 R20, R0, c[0x0][0x198], RZ ;  /* 0x0000660000147a25 */ /* 0x000fe200078e00ff */
[----:B------:R-:W-:-:S03]  /*20f0*/  LOP3.LUT P0, RZ, R92, 0x1f, RZ, 0xc0, !PT ;  /* 0x0000001f5cff7812 */ /* 0x000fc6000780c0ff */
[----:B------:R-:W-:Y:S01]  /*2100*/  IMAD R137, R0, c[0x0][0x19c], R135 ;  /* 0x0000670000897a24 */ /* 0x000fe200078e0287 */
[----:B------:R-:W-:Y:S01]  /*2110*/  LEA.HI R135, R134, R134, RZ, 0x1 ;  /* 0x0000008686877211 */ /* 0x000fe200078f08ff */
[----:B------:R-:W-:Y:S01]  /*2120*/  IMAD.WIDE.U32 R24, R0, c[0x0][0x1b8], RZ ;  /* 0x00006e0000187a25 */ /* 0x000fe200078e00ff */
[----:B------:R-:W-:Y:S02]  /*2130*/  ISETP.LT.OR P0, PT, R100, 0x2, P0 ;  /* 0x000000026400780c */ /* 0x000fe40000701670 */
[----:B------:R-:W-:Y:S01]  /*2140*/  IADD3 R21, R21, R137, RZ ;  /* 0x0000008915157210 */ /* 0x000fe20007ffe0ff */
[----:B------:R-:W-:Y:S01]  /*2150*/  IMAD R139, R0, c[0x0][0x1bc], R139 ;  /* 0x00006f00008b7a24 */ /* 0x000fe200078e028b */
[----:B------:R-:W-:Y:S01]  /*2160*/  LOP3.LUT R135, R135, 0xfffffe, RZ, 0xc0, !PT ;  /* 0x00fffffe87877812 */ /* 0x000fe200078ec0ff */
[C---:B0-----:R-:W-:Y:S02]  /*2170*/  IMAD R23, R136.reuse, c[0x0][0x1a0], RZ ;  /* 0x0000680088177a24 */ /* 0x041fe400078e02ff */
[----:B------:R-:W-:Y:S01]  /*2180*/  IMAD R137, R136, c[0x0][0x1c0], RZ ;  /* 0x0000700088897a24 */ /* 0x000fe200078e02ff */
[----:B------:R-:W-:Y:S01]  /*2190*/  IADD3 R25, R25, R139, RZ ;  /* 0x0000008b19197210 */ /* 0x000fe20007ffe0ff */
[----:B------:R-:W-:Y:S01]  /*21a0*/  IMAD R23, R86, c[0x0][0x1a4], R23 ;  /* 0x0000690056177a24 */ /* 0x000fe200078e0217 */
[----:B------:R-:W-:Y:S01]  /*21b0*/  IADD3 R135, R134, -R135, RZ ;  /* 0x8000008786877210 */ /* 0x000fe20007ffe0ff */
[----:B------:R-:W-:Y:S01]  /*21c0*/  IMAD.WIDE.U32 R20, R86, c[0x0][0x1a0], R20 ;  /* 0x0000680056147a25 */ /* 0x000fe200078e0014 */
[----:B------:R-:W-:-:S02]  /*21d0*/  IADD3 R134, R92, 0x200, RZ ;  /* 0x000002005c867810 */ /* 0x000fc40007ffe0ff */
[----:B------:R-:W-:Y:S01]  /*21e0*/  @!P1 LEA R134, R135, R86, 0x8 ;  /* 0x0000005687869211 */ /* 0x000fe200078e40ff */
[C---:B------:R-:W-:Y:S01]  /*21f0*/  IMAD R137, R86.reuse, c[0x0][0x1c4], R137 ;  /* 0x0000710056897a24 */ /* 0x040fe200078e0289 */
[----:B------:R-:W-:Y:S01]  /*2200*/  IADD3 R23, R21, R23, RZ ;  /* 0x0000001715177210 */ /* 0x000fe20007ffe0ff */
[----:B------:R-:W-:Y:S01]  /*2210*/  IMAD.WIDE.U32 R24, R86, c[0x0][0x1c0], R24 ;  /* 0x0000700056187a25 */ /* 0x000fe200078e0018 */
[----:B------:R-:W-:-:S04]  /*2220*/  LEA R22, P2, R20, c[0x0][0x228], 0x2 ;  /* 0x00008a0014167a11 */ /* 0x000fc800078410ff */
[----:B------:R-:W-:Y:S02]  /*2230*/  IADD3 R21, R25, R137, RZ ;  /* 0x0000008919157210 */ /* 0x000fe40007ffe0ff */
[----:B------:R-:W-:Y:S02]  /*2240*/  LEA R136, P3, R24, c[0x0][0x230], 0x2 ;  /* 0x00008c0018887a11 */ /* 0x000fe400078610ff */
[----:B------:R-:W-:Y:S02]  /*2250*/  LEA.HI.X R23, R20, c[0x0][0x22c], R23, 0x2, P2 ;  /* 0x00008b0014177a11 */ /* 0x000fe400010f1417 */
[----:B------:R-:W-:Y:S02]  /*2260*/  LEA.HI.X R137, R24, c[0x0][0x234], R21, 0x2, P3 ;  /* 0x00008d0018897a11 */ /* 0x000fe400018f1415 */
[----:B------:R-:W-:Y:S01]  /*2270*/  SHF.L.U32 R140, R134, 0x2, RZ ;  /* 0x00000002868c7819 */ /* 0x000fe200000006ff */
[----:B------:R-:W3:Y:S01]  /*2280*/  LDG.E R22, [R22.64] ;  /* 0x0000000416167981 */ /* 0x000ee2000c1e1900 */
[----:B------:R-:W-:-:S03]  /*2290*/  @!P0 IADD3 R21, R100, -0x2, RZ ;  /* 0xfffffffe64158810 */ /* 0x000fc60007ffe0ff */
[----:B------:R0:W3:Y:S02]  /*22a0*/  LDG.E R163, [R136.64] ;  /* 0x0000000488a37981 */ /* 0x0000e4000c1e1900 */
[----:B------:R-:W-:Y:S01]  /*22b0*/  @!P0 IMAD R21, R21, c[0x0][0x16c], R86 ;  /* 0x00005b0015158a24 */ /* 0x000fe200078e0256 */
[----:B------:R-:W-:Y:S02]  /*22c0*/  MOV R25, RZ ;  /* 0x000000ff00197202 */ /* 0x000fe40000000f00 */
[----:B------:R-:W-:Y:S01]  /*22d0*/  MOV R24, 0x3f800000 ;  /* 0x3f80000000187802 */ /* 0x000fe20000000f00 */
[----:B------:R-:W-:Y:S01]  /*22e0*/  @!P0 IMAD.WIDE R20, R21, 0x8, R76 ;  /* 0x0000000815148825 */ /* 0x000fe200078e024c */
[----:B------:R-:W-:Y:S03]  /*22f0*/  BSSY B0, `(.L_x_3675) ;  /* 0x000004e000007945 */ /* 0x000fe60003800000 */
[----:B--2---:R-:W-:-:S04]  /*2300*/  FMUL.FTZ R138, R133, 1.4426950216293334961 ;  /* 0x3fb8aa3b858a7820 */ /* 0x004fc80000410000 */
[----:B------:R-:W-:-:S06]  /*2310*/  FMUL.FTZ R157, R69, R138 ;  /* 0x0000008a459d7220 */ /* 0x000fcc0000410000 */
[----:B------:R-:W1:Y:S01]  /*2320*/  MUFU.EX2 R157, R157 ;  /* 0x0000009d009d7308 */ /* 0x000e620000000800 */
[-C--:B------:R-:W-:Y:S02]  /*2330*/  FMUL.FTZ R134, R32, R138.reuse ;  /* 0x0000008a20867220 */ /* 0x080fe40000410000 */
[-C--:B------:R-:W-:Y:S01]  /*2340*/  FMUL.FTZ R135, R33, R138.reuse ;  /* 0x0000008a21877220 */ /* 0x080fe20000410000 */
[----:B-1----:R1:W-:Y:S04]  /*2350*/  STS [R140+0x14d0], R157 ;  /* 0x0014d09d8c007388 */ /* 0x0023e80000000800 */
[----:B------:R-:W-:Y:S01]  /*2360*/  BAR.SYNC.DEFER_BLOCKING 0x0 ;  /* 0x0000000000007b1d */ /* 0x000fe20000010000 */
[----:B0-----:R-:W-:-:S05]  /*2370*/  FMUL.FTZ R137, R34, R138 ;  /* 0x0000008a22897220 */ /* 0x001fca0000410000 */
[----:B------:R-:W0:Y:S01]  /*2380*/  MUFU.EX2 R134, R134 ;  /* 0x0000008600867308 */ /* 0x000e220000000800 */
[----:B------:R-:W-:-:S07]  /*2390*/  FMUL.FTZ R139, R35, R138 ;  /* 0x0000008a238b7220 */ /* 0x000fce0000410000 */
[----:B------:R-:W2:Y:S01]  /*23a0*/  MUFU.EX2 R135, R135 ;  /* 0x0000008700877308 */ /* 0x000ea20000000800 */
[----:B------:R-:W-:-:S07]  /*23b0*/  FMUL.FTZ R141, R28, R138 ;  /* 0x0000008a1c8d7220 */ /* 0x000fce0000410000 */
[----:B------:R-:W4:Y:S01]  /*23c0*/  MUFU.EX2 R137, R137 ;  /* 0x0000008900897308 */ /* 0x000f220000000800 */
[----:B------:R-:W-:Y:S01]  /*23d0*/  FMUL.FTZ R143, R29, R138 ;  /* 0x0000008a1d8f7220 */ /* 0x000fe20000410000 */
[----:B------:R1:W5:Y:S01]  /*23e0*/  @!P0 LDG.E.64 R24, [R20.64] ;  /* 0x0000000414188981 */ /* 0x000362000c1e1b00 */
[----:B0-----:R-:W-:-:S05]  /*23f0*/  FMUL.FTZ R136, R157, R134 ;  /* 0x000000869d887220 */ /* 0x001fca0000410000 */
[----:B------:R-:W0:Y:S01]  /*2400*/  MUFU.EX2 R139, R139 ;  /* 0x0000008b008b7308 */ /* 0x000e220000000800 */
[----:B------:R-:W-:Y:S02]  /*2410*/  FMUL.FTZ R149, R30, R138 ;  /* 0x0000008a1e957220 */ /* 0x000fe40000410000 */
[----:B-1----:R-:W-:-:S05]  /*2420*/  FFMA.FTZ R20, R106, R134, R129 ;  /* 0x000000866a147223 */ /* 0x002fca0000010081 */
[----:B------:R-:W1:Y:S01]  /*2430*/  MUFU.EX2 R141, R141 ;  /* 0x0000008d008d7308 */ /* 0x000e620000000800 */
[C---:B--2---:R-:W-:Y:S02]  /*2440*/  FMUL.FTZ R136, R135.reuse, R136 ;  /* 0x0000008887887220 */ /* 0x044fe40000410000 */
[----:B------:R-:W-:Y:S01]  /*2450*/  FFMA.FTZ R20, R135, R20, R108 ;  /* 0x0000001487147223 */ /* 0x000fe2000001006c */
[----:B------:R-:W-:Y:S01]  /*2460*/  ISETP.NE.AND P0, PT, R92, 0x3f, PT ;  /* 0x0000003f5c00780c */ /* 0x000fe20003f05270 */
        /* <DEDUP_REMOVED lines=32> */
[----:B------:R-:W-:-:S05]  /*2670*/  FFMA.FTZ R20, R147, R20, R124 ;  /* 0x0000001493147223 */ /* 0x000fca000001007c */
[----:B------:R-:W2:Y:S01]  /*2680*/  MUFU.EX2 R136, R136 ;  /* 0x0000008800887308 */ /* 0x000ea20000000800 */
[C---:B----4-:R-:W-:Y:S02]  /*2690*/  FMUL.FTZ R140, R153.reuse, R140 ;  /* 0x0000008c998c7220 */ /* 0x050fe40000410000 */
[----:B------:R-:W-:-:S05]  /*26a0*/  FFMA.FTZ R20, R153, R20, R126 ;  /* 0x0000001499147223 */ /* 0x000fca000001007e */
[----:B------:R-:W4:Y:S01]  /*26b0*/  MUFU.EX2 R161, R161 ;  /* 0x000000a100a17308 */ /* 0x000f220000000800 */
[C---:B---3--:R-:W-:Y:S02]  /*26c0*/  FMUL.FTZ R140, R155.reuse, R140 ;  /* 0x0000008c9b8c7220 */ /* 0x048fe40000410000 */
[----:B------:R-:W-:Y:S02]  /*26d0*/  FFMA.FTZ R20, R155, R20, R128 ;  /* 0x000000149b147223 */ /* 0x000fe40000010080 */
[C---:B-1----:R-:W-:Y:S02]  /*26e0*/  FMUL.FTZ R21, R159.reuse, R140 ;  /* 0x0000008c9f157220 */ /* 0x042fe40000410000 */
[----:B------:R-:W-:Y:S02]  /*26f0*/  FFMA.FTZ R20, R159, R20, R130 ;  /* 0x000000149f147223 */ /* 0x000fe40000010082 */
[C---:B--2---:R-:W-:Y:S02]  /*2700*/  FMUL.FTZ R138, R136.reuse, R21 ;  /* 0x00000015888a7220 */ /* 0x044fe40000410000 */
[----:B------:R-:W-:-:S02]  /*2710*/  FFMA.FTZ R20, R136, R20, R131 ;  /* 0x0000001488147223 */ /* 0x000fc40000010083 */
[----:B------:R-:W-:Y:S02]  /*2720*/  FMUL.FTZ R22, R22, R163 ;  /* 0x000000a316167220 */ /* 0x000fe40000410000 */
[C---:B----4-:R-:W-:Y:S02]  /*2730*/  FMUL.FTZ R164, R161.reuse, R138 ;  /* 0x0000008aa1a47220 */ /* 0x050fe40000410000 */
[----:B------:R-:W-:Y:S01]  /*2740*/  FFMA.FTZ R165, R161, R20, R132 ;  /* 0x00000014a1a57223 */ /* 0x000fe20000010084 */
[----:B------:R-:W-:Y:S05]  /*2750*/  @P0 BRA `(.L_x_3676) ;  /* 0x0000007000000947 */ /* 0x000fea0003800000 */
[----:B0-----:R-:W-:Y:S01]  /*2760*/  ISETP.NE.AND P0, PT, R100, c[0x0][0x174], PT ;  /* 0x00005d0064007a0c */ /* 0x001fe20003f05270 */
[----:B------:R-:W-:-:S12]  /*2770*/  HFMA2.MMA R146, -RZ, RZ, 1.875, 0 ;  /* 0x3f800000ff927435 */ /* 0x000fd800000001ff */
[----:B------:R-:W-:-:S04]  /*2780*/  @P0 LEA.HI R20, R100, R100, RZ, 0x1 ;  /* 0x0000006464140211 */ /* 0x000fc800078f08ff */
[----:B------:R-:W-:-:S04]  /*2790*/  @P0 LOP3.LUT R21, R20, 0xfffffe, RZ, 0xc0, !PT ;  /* 0x00fffffe14150812 */ /* 0x000fc800078ec0ff */
[----:B------:R-:W-:-:S04]  /*27a0*/  @P0 IADD3 R21, -R21, R100, RZ ;  /* 0x0000006415150210 */ /* 0x000fc80007ffe1ff */
[----:B------:R-:W-:-:S05]  /*27b0*/  @P0 LEA R21, R21, R86, 0x8 ;  /* 0x0000005615150211 */ /* 0x000fca00078e40ff */
[----:B------:R0:W1:Y:S02]  /*27c0*/  @P0 LDS R146, [R21.X4+0x14d0] ;  /* 0x0014d00015920984 */ /* 0x0000640000004800 */
.L_x_3676:
[----:B0-----:R-:W-:Y:S05]  /*27d0*/  BSYNC B0 ;  /* 0x0000000000007941 */ /* 0x001fea0003800000 */
.L_x_3675:
        /* <DEDUP_REMOVED lines=16> */
[-C--:B0-----:R-:W-:Y:S02]  /*28e0*/  FMUL.FTZ R165, R80, R22.reuse ;  /* 0x0000001650a57220 */ /* 0x081fe40000410000 */
[-C--:B------:R-:W-:Y:S02]  /*28f0*/  FMUL.FTZ R164, R83, R22.reuse ;  /* 0x0000001653a47220 */ /* 0x080fe40000410000 */
        /* <DEDUP_REMOVED lines=8> */
.L_x_3698:
        /* <DEDUP_REMOVED lines=24> */
.L_x_3699:
        /* <DEDUP_REMOVED lines=11> */
[----:B-1---5:R-:W-:Y:S05]  /*2bb0*/  CALL.REL.NOINC `($__internal_148_$__cuda_sm70_shflsync_idx_p) ;  /* 0x0000320000007944 */ /* 0x022fea0003c00000 */
.L_x_3681:
[----:B------:R-:W-:Y:S05]  /*2bc0*/  BRA.CONV ~URZ, `(.L_x_3682) ;  /* 0x000000637f007947 */ /* 0x000fea000b800000 */
[----:B0-----:R-:W-:Y:S01]  /*2bd0*/  HFMA2.MMA R185, -RZ, RZ, 0, 1.847743988037109375e-06 ;  /* 0x0000001fffb97435 */ /* 0x001fe200000001ff */
[----:B------:R-:W-:-:S02]  /*2be0*/  MOV R184, R23 ;  /* 0x0000001700b87202 */ /* 0x000fc40000000f00 */
[----:B-1----:R-:W-:Y:S02]  /*2bf0*/  MOV R183, 0x1f ;  /* 0x0000001f00b77802 */ /* 0x002fe40000000f00 */
[----:B------:R-:W-:Y:S02]  /*2c00*/  MOV R186, 0xffffffff ;  /* 0xffffffff00ba7802 */ /* 0x000fe40000000f00 */
[----:B------:R-:W-:Y:S02]  /*2c10*/  MOV R20, 0x2c30 ;  /* 0x00002c3000147802 */ /* 0x000fe40000000f00 */
[----:B-----5:R-:W-:Y:S05]  /*2c20*/  CALL.REL.NOINC `($__internal_148_$__cuda_sm70_shflsync_idx_p) ;  /* 0x0000319000007944 */ /* 0x020fea0003c00000 */
.L_x_3682:
[----:B------:R-:W-:Y:S05]  /*2c30*/  BRA.DIV ~URZ, `(.L_x_3683) ;  /* 0x000027c27f007947 */ /* 0x000fea000b800000 */
[----:B-----5:R-:W2:Y:S04]  /*2c40*/  SHFL.IDX PT, R24, R24, RZ, 0x1f ;  /* 0x00001fff18187589 */ /* 0x020ea800000e0000 */
[----:B------:R3:W4:Y:S04]  /*2c50*/  SHFL.IDX PT, R21, R25, RZ, 0x1f ;  /* 0x00001fff19157589 */ /* 0x00072800000e0000 */
[----:B------:R-:W0:Y:S04]  /*2c60*/  SHFL.UP PT, R166, R166, 0x1, RZ ;  /* 0x04200000a6a67989 */ /* 0x000e2800000e00ff */
[----:B------:R3:W1:Y:S02]  /*2c70*/  SHFL.UP PT, R168, R23, 0x1, RZ ;  /* 0x0420000017a87989 */ /* 0x00066400000e00ff */
.L_x_3700:
[----:B---3--:R-:W3:Y:S01]  /*2c80*/  LDS.64 R22, [R92.X16+0x10c0] ;  /* 0x0010c0005c167984 */ /* 0x008ee2000000ca00 */
[----:B--2---:R-:W-:Y:S01]  /*2c90*/  MOV R20, R24 ;  /* 0x0000001800147202 */ /* 0x004fe20000000f00 */
[----:B01--4-:R-:W-:-:S04]  /*2ca0*/  @P1 FFMA.FTZ R21, R21, R166, R168 ;  /* 0x000000a615151223 */ /* 0x013fc800000100a8 */
[----:B------:R-:W-:Y:S02]  /*2cb0*/  @P1 FMUL.FTZ R20, R20, R166 ;  /* 0x000000a614141220 */ /* 0x000fe40000410000 */
[C---:B---3--:R-:W-:Y:S02]  /*2cc0*/  FFMA.FTZ R23, R22.reuse, R21, R23 ;  /* 0x0000001516177223 */ /* 0x048fe40000010017 */
[----:B------:R-:W-:-:S05]  /*2cd0*/  FMUL.FTZ R22, R22, R20 ;  /* 0x0000001416167220 */ /* 0x000fca0000410000 */
[----:B------:R0:W-:Y:S02]  /*2ce0*/  STS.128 [R92.X16+0x10c0], R20 ;  /* 0x0010c0145c007388 */ /* 0x0001e4000000cc00 */
.L_x_3678:
[----:B------:R-:W-:Y:S05]  /*2cf0*/  BSYNC B0 ;  /* 0x0000000000007941 */ /* 0x000fea0003800000 */
.L_x_3677:
[----:B------:R-:W-:Y:S01]  /*2d00*/  WARPSYNC 0xffffffff ;  /* 0xffffffff00007948 */ /* 0x000fe20003800000 */
[----:B------:R-:W-:Y:S01]  /*2d10*/  BAR.SYNC.DEFER_BLOCKING 0x0 ;  /* 0x0000000000007b1d */ /* 0x000fe20000010000 */
[C---:B01----:R-:W-:Y:S01]  /*2d20*/  FMUL.FTZ R23, R161.reuse, R146 ;  /* 0x00000092a1177220 */ /* 0x043fe20000410000 */
[----:B------:R-:W-:Y:S01]  /*2d30*/  LOP3.LUT P0, RZ, R92, 0x1f, RZ, 0xc0, !PT ;  /* 0x0000001f5cff7812 */ /* 0x000fe2000780c0ff */
[----:B------:R-:W-:Y:S01]  /*2d40*/  FFMA.FTZ R21, R161, R167, R164 ;  /* 0x000000a7a1157223 */ /* 0x000fe200000100a4 */
[----:B-----5:R-:W-:Y:S01]  /*2d50*/  HFMA2.MMA R25, -RZ, RZ, 0, 0 ;  /* 0x00000000ff197435 */ /* 0x020fe200000001ff */
[----:B------:R-:W-:Y:S01]  /*2d60*/  FMUL.FTZ R22, R136, R23 ;  /* 0x0000001788167220 */ /* 0x000fe20000410000 */
        /* <DEDUP_REMOVED lines=30> */
[----:B------:R-:W-:-:S04]  /*2f50*/  FFMA.FTZ R21, R135, R21, R138 ;  /* 0x0000001587157223 */ /* 0x000fc8000001008a */
[----:B------:R-:W-:Y:S02]  /*2f60*/  FFMA.FTZ R21, R134, R21, R163 ;  /* 0x0000001586157223 */ /* 0x000fe400000100a3 */
[----:B0-----:R-:W-:-:S04]  /*2f70*/  FFMA.FTZ R157, R157, R20, R106 ;  /* 0x000000149d9d7223 */ /* 0x001fc8000001006a */
[----:B------:R-:W-:-:S04]  /*2f80*/  FFMA.FTZ R20, R134, R157, R129 ;  /* 0x0000009d86147223 */ /* 0x000fc80000010081 */
[----:B------:R-:W-:-:S04]  /*2f90*/  FFMA.FTZ R20, R135, R20, R108 ;  /* 0x0000001487147223 */ /* 0x000fc8000001006c */
        /* <DEDUP_REMOVED lines=28> */
.L_x_3701:
        /* <DEDUP_REMOVED lines=26> */
.L_x_3702:
        /* <DEDUP_REMOVED lines=11> */
.L_x_3685:
[----:B-12---:R-:W-:Y:S05]  /*33b0*/  BSYNC B0 ;  /* 0x0000000000007941 */ /* 0x006fea0003800000 */
.L_x_3684:
[----:B------:R-:W-:Y:S01]  /*33c0*/  WARPSYNC 0xffffffff ;  /* 0xffffffff00007948 */ /* 0x000fe20003800000 */
[----:B------:R-:W-:Y:S01]  /*33d0*/  BAR.SYNC.DEFER_BLOCKING 0x0 ;  /* 0x0000000000007b1d */ /* 0x000fe20000010000 */
[----:B0-----:R-:W-:Y:S01]  /*33e0*/  FFMA.FTZ R22, R134, R157, R129 ;  /* 0x0000009d86167223 */ /* 0x001fe20000010081 */
[C---:B------:R-:W-:Y:S01]  /*33f0*/  ISETP.GT.AND P0, PT, R93.reuse, 0x1e, PT ;  /* 0x0000001e5d00780c */ /* 0x040fe20003f04270 */
[----:B------:R-:W-:Y:S01]  /*3400*/  FADD.FTZ R178, -R106, R157 ;  /* 0x0000009d6ab27221 */ /* 0x000fe20000010100 */
[C---:B------:R-:W-:Y:S01]  /*3410*/  ISETP.GT.AND P1, PT, R93.reuse, 0x1d, PT ;  /* 0x0000001d5d00780c */ /* 0x040fe20003f24270 */
[----:B------:R-:W-:Y:S01]  /*3420*/  FADD.FTZ R184, -R112, R166 ;  /* 0x000000a670b87221 */ /* 0x000fe20000010100 */
[----:B------:R-:W-:Y:S01]  /*3430*/  ISETP.GT.AND P2, PT, R93, 0x1b, PT ;  /* 0x0000001b5d00780c */ /* 0x000fe20003f44270 */
[----:B------:R-:W-:Y:S01]  /*3440*/  FADD.FTZ R186, -R116, R170 ;  /* 0x000000aa74ba7221 */ /* 0x000fe20000010100 */
[----:B------:R-:W-:Y:S01]  /*3450*/  ISETP.NE.AND P3, PT, R92, RZ, PT ;  /* 0x000000ff5c00720c */ /* 0x000fe20003f65270 */
[----:B------:R-:W-:Y:S01]  /*3460*/  FADD.FTZ R188, -R130, R175 ;  /* 0x000000af82bc7221 */ /* 0x000fe20000010100 */
[----:B------:R-:W-:Y:S01]  /*3470*/  BSSY B0, `(.L_x_3688) ;  /* 0x00000c8000007945 */ /* 0x000fe20003800000 */
[----:B------:R-:W-:Y:S01]  /*3480*/  FADD.FTZ R190, -R132, R177 ;  /* 0x000000b184be7221 */ /* 0x000fe20000010100 */
[----:B------:R-:W0:Y:S09]  /*3490*/  LDS R20, [R92.X8+0x12d4] ;  /* 0x0012d4005c147984 */ /* 0x000e320000008800 */
[----:B------:R-:W-:Y:S01]  /*34a0*/  @!P3 STS.64 [R86.X8+0x1dd0], R24 ;  /* 0x001dd0185600b388 */ /* 0x000fe20000008a00 */
[----:B0-----:R-:W-:-:S02]  /*34b0*/  FFMA.FTZ R146, R20, R146, R167 ;  /* 0x0000009214927223 */ /* 0x001fc400000100a7 */
[----:B------:R-:W-:Y:S02]  /*34c0*/  FFMA.FTZ R20, R107, R157, RZ ;  /* 0x0000009d6b147223 */ /* 0x000fe400000100ff */
[----:B------:R-:W-:Y:S02]  /*34d0*/  FFMA.FTZ R164, R161, R146, R164 ;  /* 0x00000092a1a47223 */ /* 0x000fe400000100a4 */
[----:B------:R-:W-:Y:S02]  /*34e0*/  FFMA.FTZ R20, R121, R22, R20 ;  /* 0x0000001679147223 */ /* 0x000fe40000010014 */
[-C--:B------:R-:W-:Y:S02]  /*34f0*/  FFMA.FTZ R136, R136, R164.reuse, R165 ;  /* 0x000000a488887223 */ /* 0x080fe400000100a5 */
[----:B------:R-:W-:Y:S02]  /*3500*/  FMUL.FTZ R165, R127, R164 ;  /* 0x000000a47fa57220 */ /* 0x000fe40000410000 */
[----:B------:R-:W-:-:S02]  /*3510*/  FFMA.FTZ R162, R159, R136, R162 ;  /* 0x000000889fa27223 */ /* 0x000fc400000100a2 */
[----:B------:R-:W-:Y:S02]  /*3520*/  FADD.FTZ R66, R165, R66 ;  /* 0x00000042a5427221 */ /* 0x000fe40000010000 */
        /* <DEDUP_REMOVED lines=15> */
[-C--:B------:R-:W-:Y:S02]  /*3620*/  FFMA.FTZ R151, R145, R172.reuse, R122 ;  /* 0x000000ac91977223 */ /* 0x080fe4000001007a */
        /* <DEDUP_REMOVED lines=11> */
[----:B------:R-:W-:Y:S02]  /*36e0*/  FADD.FTZ R135, -R129, R22 ;  /* 0x0000001681877221 */ /* 0x000fe40000010100 */
[----:B------:R-:W-:-:S02]  /*36f0*/  FFMA.FTZ R23, R80, R175, R20 ;  /* 0x000000af50177223 */ /* 0x000fc40000010014 */
[----:B------:R-:W-:Y:S02]  /*3700*/  FMUL.FTZ R20, R32, R138 ;  /* 0x0000008a20147220 */ /* 0x000fe40000410000 */
[----:B------:R-:W-:Y:S02]  /*3710*/  FFMA.FTZ R22, R21, R178, RZ ;  /* 0x000000b215167223 */ /* 0x000fe400000100ff */
[----:B------:R-:W-:Y:S02]  /*3720*/  FFMA.FTZ R139, R83, R176, R23 ;  /* 0x000000b0538b7223 */ /* 0x000fe40000010017 */
[----:B------:R-:W-:Y:S02]  /*3730*/  FADD.FTZ R180, -R108, R155 ;  /* 0x0000009b6cb47221 */ /* 0x000fe40000010100 */
[----:B------:R-:W-:Y:S02]  /*3740*/  FMUL.FTZ R23, R33, R140 ;  /* 0x0000008c21177220 */ /* 0x000fe40000410000 */
[----:B------:R-:W-:-:S02]  /*3750*/  FFMA.FTZ R137, R20, R135, R22 ;  /* 0x0000008714897223 */ /* 0x000fc40000010016 */
[----:B------:R-:W-:Y:S02]  /*3760*/  FADD.FTZ R143, -R110, R168 ;  /* 0x000000a86e8f7221 */ /* 0x000fe40000010100 */
[----:B------:R-:W-:Y:S02]  /*3770*/  FFMA.FTZ R22, R82, R177, R139 ;  /* 0x000000b152167223 */ /* 0x000fe4000001008b */
[----:B------:R-:W-:Y:S02]  /*3780*/  FMUL.FTZ R168, R34, R142 ;  /* 0x0000008e22a87220 */ /* 0x000fe40000410000 */
[----:B------:R-:W-:Y:S01]  /*3790*/  FFMA.FTZ R139, R23, R180, R137 ;  /* 0x000000b4178b7223 */ /* 0x000fe20000010089 */
[----:B------:R-:W0:Y:S01]  /*37a0*/  SHFL.DOWN PT, R149, R22, 0x1, 0x1f ;  /* 0x08201f0016957f89 */ /* 0x000e2200000e0000 */
[----:B------:R-:W-:Y:S02]  /*37b0*/  FMUL.FTZ R137, R35, R144 ;  /* 0x0000009023897220 */ /* 0x000fe40000410000 */
[----:B------:R-:W-:-:S02]  /*37c0*/  FFMA.FTZ R182, R168, R143, R139 ;  /* 0x0000008fa8b67223 */ /* 0x000fc4000001008b */
[----:B------:R-:W-:Y:S02]  /*37d0*/  FADD.FTZ R169, -R114, R169 ;  /* 0x000000a972a97221 */ /* 0x000fe40000010100 */
[----:B------:R-:W-:Y:S02]  /*37e0*/  FMUL.FTZ R166, R28, R148 ;  /* 0x000000941ca67220 */ /* 0x000fe40000410000 */
[----:B------:R-:W-:Y:S02]  /*37f0*/  FFMA.FTZ R141, R137, R184, R182 ;  /* 0x000000b8898d7223 */ /* 0x000fe400000100b6 */
[----:B------:R-:W-:Y:S02]  /*3800*/  FMUL.FTZ R139, R29, R150 ;  /* 0x000000961d8b7220 */ /* 0x000fe40000410000 */
[----:B------:R-:W-:Y:S02]  /*3810*/  FFMA.FTZ R182, R166, R169, R141 ;  /* 0x000000a9a6b67223 */ /* 0x000fe4000001008d */
[----:B------:R-:W-:-:S02]  /*3820*/  FADD.FTZ R171, -R118, R171 ;  /* 0x000000ab76ab7221 */ /* 0x000fc40000010100 */
[----:B------:R-:W-:Y:S02]  /*3830*/  FMUL.FTZ R170, R30, R152 ;  /* 0x000000981eaa7220 */ /* 0x000fe40000410000 */
[----:B------:R-:W-:Y:S02]  /*3840*/  FFMA.FTZ R145, R139, R186, R182 ;  /* 0x000000ba8b917223 */ /* 0x000fe400000100b6 */
[----:B------:R-:W-:Y:S02]  /*3850*/  FADD.FTZ R147, -R120, R172 ;  /* 0x000000ac78937221 */ /* 0x000fe40000010100 */
        /* <DEDUP_REMOVED lines=16> */
[----:B------:R-:W-:Y:S02]  /*3960*/  FMUL.FTZ R163, R70, R136 ;  /* 0x0000008846a37220 */ /* 0x000fe40000410000 */
[----:B------:R-:W-:Y:S02]  /*3970*/  FFMA.FTZ R172, R159, R174, R172 ;  /* 0x000000ae9fac7223 */ /* 0x000fe400000100ac */
[----:B------:R-:W-:Y:S02]  /*3980*/  FADD.FTZ R176, -R131, R176 ;  /* 0x000000b083b07221 */ /* 0x000fe40000010100 */
[----:B------:R-:W-:Y:S02]  /*3990*/  FFMA.FTZ R172, R163, R188, R172 ;  /* 0x000000bca3ac7223 */ /* 0x000fe400000100ac */
[----:B------:R-:W-:Y:S02]  /*39a0*/  FMUL.FTZ R173, R84, R146 ;  /* 0x0000009254ad7220 */ /* 0x000fe40000410000 */
[----:B------:R-:W-:-:S02]  /*39b0*/  FFMA.FTZ R172, R165, R176, R172 ;  /* 0x000000b0a5ac7223 */ /* 0x000fc400000100ac */
[----:B------:R-:W-:Y:S02]  /*39c0*/  FMUL.FTZ R24, R133, R154 ;  /* 0x0000009a85187220 */ /* 0x000fe40000410000 */
[----:B------:R-:W-:Y:S02]  /*39d0*/  FFMA.FTZ R172, R173, R190, R172 ;  /* 0x000000beadac7223 */ /* 0x000fe400000100ac */
[----:B0-----:R-:W-:Y:S02]  /*39e0*/  @!P1 FADD.FTZ R22, R22, R161 ;  /* 0x000000a116169221 */ /* 0x001fe40000010000 */
[----:B------:R-:W-:Y:S01]  /*39f0*/  FMUL.FTZ R25, R133, R156 ;  /* 0x0000009c85197220 */ /* 0x000fe20000410000 */
[----:B------:R-:W0:Y:S01]  /*3a00*/  SHFL.DOWN PT, R155, R172, 0x1, 0x1f ;  /* 0x08201f00ac9b7f89 */ /* 0x000e2200000e0000 */
[----:B------:R-:W-:Y:S02]  /*3a10*/  FMUL.FTZ R147, R24, R147 ;  /* 0x0000009318937220 */ /* 0x000fe40000410000 */
[----:B------:R-:W-:Y:S01]  /*3a20*/  FMUL.FTZ R25, R25, R182 ;  /* 0x000000b619197220 */ /* 0x000fe20000410000 */
[----:B------:R-:W1:Y:S01]  /*3a30*/  SHFL.DOWN PT, R161, R22, 0x4, 0x1f ;  /* 0x08801f0016a17f89 */ /* 0x000e6200000e0000 */
[----:B------:R-:W-:-:S02]  /*3a40*/  FMUL.FTZ R24, R133, R152 ;  /* 0x0000009885187220 */ /* 0x000fc40000410000 */
[----:B------:R-:W-:Y:S02]  /*3a50*/  FFMA.FTZ R156, R9, R156, R25 ;  /* 0x0000009c099c7223 */ /* 0x000fe40000010019 */
[----:B------:R-:W-:Y:S02]  /*3a60*/  FMUL.FTZ R171, R24, R171 ;  /* 0x000000ab18ab7220 */ /* 0x000fe40000410000 */
[C---:B------:R-:W-:Y:S02]  /*3a70*/  FMUL.FTZ R25, R133.reuse, R150 ;  /* 0x0000009685197220 */ /* 0x040fe40000410000 */
[----:B------:R-:W-:Y:S02]  /*3a80*/  FMUL.FTZ R24, R133, R148 ;  /* 0x0000009485187220 */ /* 0x000fe40000410000 */
[----:B------:R-:W-:Y:S02]  /*3a90*/  FADD.FTZ R67, R173, R67 ;  /* 0x00000043ad437221 */ /* 0x000fe40000010000 */
[----:B------:R-:W-:-:S02]  /*3aa0*/  FMUL.FTZ R169, R24, R169 ;  /* 0x000000a918a97220 */ /* 0x000fc40000410000 */
[----:B------:R-:W-:Y:S02]  /*3ab0*/  FMUL.FTZ R24, R133, R142 ;  /* 0x0000008e85187220 */ /* 0x000fe40000410000 */
[----:B------:R-:W-:Y:S02]  /*3ac0*/  FFMA.FTZ R152, R15, R152, R171 ;  /* 0x000000980f987223 */ /* 0x000fe400000100ab */
[----:B------:R-:W-:Y:S02]  /*3ad0*/  FMUL.FTZ R143, R24, R143 ;  /* 0x0000008f188f7220 */ /* 0x000fe40000410000 */
[----:B0-----:R-:W-:Y:S01]  /*3ae0*/  @!P0 FADD.FTZ R172, R172, R155 ;  /* 0x0000009bacac8221 */ /* 0x001fe20000010000 */
[----:B------:R-:W-:Y:S01]  /*3af0*/  ISETP.GT.AND P0, PT, R93, 0x17, PT ;  /* 0x000000175d00780c */ /* 0x000fe20003f04270 */
[----:B------:R-:W-:Y:S02]  /*3b00*/  FMUL.FTZ R24, R133, R138 ;  /* 0x0000008a85187220 */ /* 0x000fe40000410000 */
[----:B-1----:R-:W-:Y:S01]  /*3b10*/  @!P2 FADD.FTZ R22, R22, R161 ;  /* 0x000000a11616a221 */ /* 0x002fe20000010000 */
[----:B------:R-:W0:Y:S01]  /*3b20*/  SHFL.DOWN PT, R155, R172, 0x2, 0x1f ;  /* 0x08401f00ac9b7f89 */ /* 0x000e2200000e0000 */
[----:B------:R-:W-:-:S02]  /*3b30*/  FMUL.FTZ R24, R24, R135 ;  /* 0x0000008718187220 */ /* 0x000fc40000410000 */
        /* <DEDUP_REMOVED lines=12> */
[----:B0-----:R-:W-:Y:S01]  /*3c00*/  @!P1 FADD.FTZ R172, R172, R155 ;  /* 0x0000009bacac9221 */ /* 0x001fe20000010000 */
[----:B------:R-:W-:Y:S01]  /*3c10*/  ISETP.GT.AND P1, PT, R93, 0xf, PT ;  /* 0x0000000f5d00780c */ /* 0x000fe20003f24270 */
[----:B------:R-:W-:-:S02]  /*3c20*/  FADD.FTZ R58, R139, R58 ;  /* 0x0000003a8b3a7221 */ /* 0x000fc40000010000 */
[----:B-1----:R-:W-:Y:S01]  /*3c30*/  @!P0 FADD.FTZ R22, R22, R161 ;  /* 0x000000a116168221 */ /* 0x002fe20000010000 */
[----:B------:R-:W0:Y:S01]  /*3c40*/  SHFL.DOWN PT, R155, R172, 0x4, 0x1f ;  /* 0x08801f00ac9b7f89 */ /* 0x000e2200000e0000 */
[----:B------:R-:W-:Y:S02]  /*3c50*/  FMUL.FTZ R161, R133, R146 ;  /* 0x0000009285a17220 */ /* 0x000fe40000410000 */
[----:B------:R-:W-:Y:S01]  /*3c60*/  FADD.FTZ R57, R166, R57 ;  /* 0x00000039a6397221 */ /* 0x000fe20000010000 */
[----:B------:R-:W1:Y:S01]  /*3c70*/  SHFL.DOWN PT, R167, R22, 0x10, 0x1f ;  /* 0x0a001f0016a77f89 */ /* 0x000e6200000e0000 */
[----:B------:R-:W-:Y:S02]  /*3c80*/  FMUL.FTZ R190, R161, R190 ;  /* 0x000000bea1be7220 */ /* 0x000fe40000410000 */
[----:B------:R-:W-:Y:S02]  /*3c90*/  FMUL.FTZ R161, R133, R136 ;  /* 0x0000008885a17220 */ /* 0x000fe40000410000 */
[----:B------:R-:W-:-:S02]  /*3ca0*/  FFMA.FTZ R190, R7, R146, R190 ;  /* 0x0000009207be7223 */ /* 0x000fc400000100be */
[----:B------:R-:W-:Y:S02]  /*3cb0*/  FMUL.FTZ R161, R161, R188 ;  /* 0x000000bca1a17220 */ /* 0x000fe40000410000 */
[----:B------:R-:W-:Y:S02]  /*3cc0*/  FMUL.FTZ R146, R133, R160 ;  /* 0x000000a085927220 */ /* 0x000fe40000410000 */
[----:B------:R-:W-:Y:S02]  /*3cd0*/  FADD.FTZ R51, R190, R51 ;  /* 0x00000033be337221 */ /* 0x000fe40000010000 */
[----:B------:R-:W-:Y:S02]  /*3ce0*/  FMUL.FTZ R146, R146, R149 ;  /* 0x0000009592927220 */ /* 0x000fe40000410000 */
[----:B------:R-:W-:Y:S02]  /*3cf0*/  FFMA.FTZ R149, R8, R154, R147 ;  /* 0x0000009a08957223 */ /* 0x000fe40000010093 */
[----:B------:R-:W-:-:S02]  /*3d00*/  FFMA.FTZ R146, R11, R160, R146 ;  /* 0x000000a00b927223 */ /* 0x000fc40000010092 */
[----:B------:R-:W-:Y:S02]  /*3d10*/  FADD.FTZ R36, R149, R36 ;  /* 0x0000002495247221 */ /* 0x000fe40000010000 */
[----:B0-----:R-:W-:Y:S02]  /*3d20*/  @!P2 FADD.FTZ R172, R172, R155 ;  /* 0x0000009bacaca221 */ /* 0x001fe40000010000 */
[----:B------:R-:W-:Y:S02]  /*3d30*/  FMUL.FTZ R155, R133, R164 ;  /* 0x000000a4859b7220 */ /* 0x000fe40000410000 */
[----:B-1----:R-:W-:Y:S01]  /*3d40*/  @!P1 FADD.FTZ R22, R22, R167 ;  /* 0x000000a716169221 */ /* 0x002fe20000010000 */
[----:B------:R-:W0:Y:S01]  /*3d50*/  SHFL.DOWN PT, R175, R172, 0x8, 0x1f ;  /* 0x09001f00acaf7f89 */ /* 0x000e2200000e0000 */
[----:B------:R-:W-:Y:S02]  /*3d60*/  FMUL.FTZ R167, R155, R176 ;  /* 0x000000b09ba77220 */ /* 0x000fe40000410000 */
[----:B------:R-:W-:Y:S01]  /*3d70*/  FMUL.FTZ R155, R133, R162 ;  /* 0x000000a2859b7220 */ /* 0x000fe20000410000 */
[----:B------:R-:W-:Y:S01]  /*3d80*/  MOV R173, R22 ;  /* 0x0000001600ad7202 */ /* 0x000fe20000000f00 */
[----:B------:R-:W-:-:S02]  /*3d90*/  FFMA.FTZ R167, R6, R164, R167 ;  /* 0x000000a406a77223 */ /* 0x000fc400000100a7 */
[----:B------:R-:W-:Y:S02]  /*3da0*/  FFMA.FTZ R164, R5, R136, R161 ;  /* 0x0000008805a47223 */ /* 0x000fe400000100a1 */
[----:B------:R-:W-:Y:S02]  /*3db0*/  FMUL.FTZ R136, R133, R158 ;  /* 0x0000009e85887220 */ /* 0x000fe40000410000 */
[----:B------:R-:W-:Y:S02]  /*3dc0*/  FMUL.FTZ R155, R155, R174 ;  /* 0x000000ae9b9b7220 */ /* 0x000fe40000410000 */
[----:B------:R-:W-:Y:S02]  /*3dd0*/  FMUL.FTZ R145, R136, R145 ;  /* 0x0000009188917220 */ /* 0x000fe40000410000 */
[----:B------:R-:W-:Y:S02]  /*3de0*/  FFMA.FTZ R161, R4, R162, R155 ;  /* 0x000000a204a17223 */ /* 0x000fe4000001009b */
[----:B------:R-:W-:-:S02]  /*3df0*/  FFMA.FTZ R155, R10, R158, R145 ;  /* 0x0000009e0a9b7223 */ /* 0x000fc40000010091 */
[----:B------:R-:W-:Y:S02]  /*3e00*/  FMUL.FTZ R145, R25, R186 ;  /* 0x000000ba19917220 */ /* 0x000fe40000410000 */
[----:B------:R-:W-:Y:S02]  /*3e10*/  FMUL.FTZ R25, R133, R144 ;  /* 0x0000009085197220 */ /* 0x000fe40000410000 */
[----:B------:R-:W-:Y:S02]  /*3e20*/  FFMA.FTZ R147, R14, R150, R145 ;  /* 0x000000960e937223 */ /* 0x000fe40000010091 */
[----:B0-----:R-:W-:Y:S01]  /*3e30*/  @!P0 FADD.FTZ R172, R172, R175 ;  /* 0x000000afacac8221 */ /* 0x001fe20000010000 */
[----:B------:R-:W-:Y:S01]  /*3e40*/  ISETP.NE.AND P0, PT, R93, RZ, PT ;  /* 0x000000ff5d00720c */ /* 0x000fe20003f05270 */
[----:B------:R-:W-:Y:S02]  /*3e50*/  FMUL.FTZ R145, R25, R184 ;  /* 0x000000b819917220 */ /* 0x000fe40000410000 */
[C---:B------:R-:W-:Y:S01]  /*3e60*/  FMUL.FTZ R25, R133.reuse, R140 ;  /* 0x0000008c85197220 */ /* 0x040fe20000410000 */
[----:B------:R-:W0:Y:S01]  /*3e70*/  SHFL.DOWN PT, R175, R172, 0x10, 0x1f ;  /* 0x0a001f00acaf7f89 */ /* 0x000e2200000e0000 */
        /* <DEDUP_REMOVED lines=15> */
[----:B------:R0:W-:Y:S01]  /*3f70*/  @!P0 STS.64 [R101.X8+0x1098], R172 ;  /* 0x001098ac65008388 */ /* 0x0001e20000008a00 */
        /* <DEDUP_REMOVED lines=23> */
.L_x_3689:
[----:B0-----:R-:W-:Y:S05]  /*40f0*/  BSYNC B0 ;  /* 0x0000000000007941 */ /* 0x001fea0003800000 */
.L_x_3688:
[----:B------:R-:W-:-:S04]  /*4100*/  IADD3 R86, R86, 0x1, RZ ;  /* 0x0000000156567810 */ /* 0x000fc80007ffe0ff */
[----:B------:R-:W-:-:S13]  /*4110*/  ISETP.GE.AND P0, PT, R86, c[0x0][0x16c], PT ;  /* 0x00005b0056007a0c */ /* 0x000fda0003f06270 */
[----:B------:R-:W-:Y:S01]  /*4120*/  @P0 CALL.REL.NOINC `(.L_x_3674) ;  /* 0x0000001000000944 */ /* 0x000fe20003c00000 */
[----:B------:R-:W-:Y:S05]  /*4130*/  BRA `(.L_x_3690) ;  /* 0xffffdea000007947 */ /* 0x000fea000383ffff */
.L_x_3674:
[----:B------:R-:W-:Y:S01]  /*4140*/  BAR.SYNC.DEFER_BLOCKING 0x0 ;  /* 0x0000000000007b1d */ /* 0x000fe20000010000 */
[----:B------:R-:W-:Y:S01]  /*4150*/  LEA R29, R93, R102, 0x2 ;  /* 0x000000665d1d7211 */ /* 0x000fe200078e10ff */
[C---:B------:R-:W-:Y:S01]  /*4160*/  IMAD R28, R90.reuse, c[0x0][0x2f8], RZ ;  /* 0x0000be005a1c7a24 */ /* 0x040fe200078e02ff */
[----:B------:R-:W-:Y:S01]  /*4170*/  MOV R6, R2 ;  /* 0x0000000200067202 */ /* 0x000fe20000000f00 */
[----:B------:R-:W-:Y:S01]  /*4180*/  IMAD R2, R90, c[0x0][0x2d8], RZ ;  /* 0x0000b6005a027a24 */ /* 0x000fe200078e02ff */
[----:B------:R-:W-:Y:S02]  /*4190*/  MOV R7, R3 ;  /* 0x0000000300077202 */ /* 0x000fe40000000f00 */
[----:B------:R-:W-:Y:S01]  /*41a0*/  IADD3 R94, P1, R94, -0x1000, RZ ;  /* 0xfffff0005e5e7810 */ /* 0x000fe20007f3e0ff */
[C---:B------:R-:W-:Y:S01]  /*41b0*/  IMAD R5, R89.reuse, c[0x0][0x2dc], R2 ;  /* 0x0000b70059057a24 */ /* 0x040fe200078e0202 */
[----:B------:R-:W-:Y:S01]  /*41c0*/  IADD3 R96, P2, R96, -0x1000, RZ ;  /* 0xfffff00060607810 */ /* 0x000fe20007f5e0ff */
[----:B------:R-:W-:Y:S01]  /*41d0*/  IMAD.WIDE.U32 R2, R89, c[0x0][0x2d8], R6 ;  /* 0x0000b60059027a25 */ /* 0x000fe200078e0006 */
[----:B------:R-:W-:-:S02]  /*41e0*/  IADD3 R98, P3, R98, -0x1000, RZ ;  /* 0xfffff00062627810 */ /* 0x000fc40007f7e0ff */
[----:B------:R-:W-:Y:S02]  /*41f0*/  IADD3.X R95, R95, -0x1, RZ, P1, !PT ;  /* 0xffffffff5f5f7810 */ /* 0x000fe40000ffe4ff */
[----:B------:R-:W-:Y:S01]  /*4200*/  IADD3 R3, R3, R5, RZ ;  /* 0x0000000503037210 */ /* 0x000fe20007ffe0ff */
[----:B------:R-:W-:Y:S01]  /*4210*/  IMAD R5, R79, c[0x0][0x2e0], RZ ;  /* 0x0000b8004f057a24 */ /* 0x000fe200078e02ff */
[----:B------:R-:W-:Y:S02]  /*4220*/  IADD3.X R97, R97, -0x1, RZ, P2, !PT ;  /* 0xffffffff61617810 */ /* 0x000fe400017fe4ff */
[----:B------:R-:W-:Y:S01]  /*4230*/  IADD3.X R99, R99, -0x1, RZ, P3, !PT ;  /* 0xffffffff63637810 */ /* 0x000fe20001ffe4ff */
[C---:B------:R-:W-:Y:S02]  /*4240*/  IMAD R5, R0.reuse, c[0x0][0x2e4], R5 ;  /* 0x0000b90000057a24 */ /* 0x040fe400078e0205 */
[----:B------:R-:W-:Y:S01]  /*4250*/  IMAD.WIDE.U32 R2, R0, c[0x0][0x2e0], R2 ;  /* 0x0000b80000027a25 */ /* 0x000fe200078e0002 */
[----:B------:R-:W-:Y:S04]  /*4260*/  STS.128 [R29.X16], R52 ;  /* 0x000000341d007388 */ /* 0x000fe8000000cc00 */
[----:B------:R-:W-:Y:S01]  /*4270*/  IADD3 R3, R3, R5, RZ ;  /* 0x0000000503037210 */ /* 0x000fe20007ffe0ff */
[----:B------:R-:W-:Y:S01]  /*4280*/  STS.128 [R29.X16+0x10], R56 ;  /* 0x000010381d007388 */ /* 0x000fe2000000cc00 */
[----:B------:R-:W-:-:S03]  /*4290*/  LEA R4, P0, R2, c[0x0][0x330], 0x2 ;  /* 0x0000cc0002047a11 */ /* 0x000fc600078010ff */
[----:B------:R-:W-:Y:S01]  /*42a0*/  STS.128 [R29.X16+0x20], R60 ;  /* 0x0000203c1d007388 */ /* 0x000fe2000000cc00 */
[----:B------:R-:W-:Y:S01]  /*42b0*/  LEA.HI.X R5, R2, c[0x0][0x334], R3, 0x2, P0 ;  /* 0x0000cd0002057a11 */ /* 0x000fe200000f1403 */
[----:B------:R-:W-:Y:S02]  /*42c0*/  FADD.FTZ R2, R91, R44 ;  /* 0x0000002c5b027221 */ /* 0x000fe40000010000 */
[----:B------:R-:W-:Y:S01]  /*42d0*/  STS.128 [R29.X16+0x30], R64 ;  /* 0x000030401d007388 */ /* 0x000fe2000000cc00 */
[----:B------:R-:W-:-:S06]  /*42e0*/  NOP ;  /* 0x0000000000007918 */ /* 0x000fcc0000000000 */
[----:B------:R-:W0:Y:S01]  /*42f0*/  LDS.128 R12, [R104.X16] ;  /* 0x00000000680c7984 */ /* 0x000e22000000cc00 */
[----:B------:R-:W-:Y:S02]  /*4300*/  FADD.FTZ R9, R2, R45 ;  /* 0x0000002d02097221 */ /* 0x000fe40000010000 */
[----:B------:R-:W-:Y:S01]  /*4310*/  IMAD.WIDE R2, R103, 0x10, R4 ;  /* 0x0000001067027825 */ /* 0x000fe200078e0204 */
[----:B------:R-:W1:Y:S03]  /*4320*/  LDS.128 R16, [R104.X16+0x200] ;  /* 0x0002000068107984 */ /* 0x000e66000000cc00 */
[----:B------:R-:W-:Y:S01]  /*4330*/  FADD.FTZ R4, R9, R46 ;  /* 0x0000002e09047221 */ /* 0x000fe20000010000 */
[----:B------:R-:W2:Y:S03]  /*4340*/  LDS.128 R20, [R104.X16+0x400] ;  /* 0x0004000068147984 */ /* 0x000ea6000000cc00 */
[----:B------:R-:W-:Y:S01]  /*4350*/  FADD.FTZ R5, R4, R47 ;  /* 0x0000002f04057221 */ /* 0x000fe20000010000 */
[----:B------:R-:W3:Y:S03]  /*4360*/  LDS.128 R24, [R104.X16+0x600] ;  /* 0x0006000068187984 */ /* 0x000ee6000000cc00 */
[----:B------:R-:W-:-:S02]  /*4370*/  FADD.FTZ R4, R5, R40 ;  /* 0x0000002805047221 */ /* 0x000fc40000010000 */
[C---:B------:R-:W-:Y:S01]  /*4380*/  IMAD R5, R89.reuse, c[0x0][0x2fc], R28 ;  /* 0x0000bf0059057a24 */ /* 0x040fe200078e021c */
[----:B0-----:R-:W-:Y:S04]  /*4390*/  STG.E.128 [R2.64], R12 ;  /* 0x0000000c02007986 */ /* 0x001fe8000c101d04 */
[----:B-1----:R-:W-:Y:S04]  /*43a0*/  STG.E.128 [R2.64+0x200], R16 ;  /* 0x0002001002007986 */ /* 0x002fe8000c101d04 */
[----:B--2---:R-:W-:Y:S04]  /*43b0*/  STG.E.128 [R2.64+0x400], R20 ;  /* 0x0004001402007986 */ /* 0x004fe8000c101d04 */
[----:B---3--:R0:W-:Y:S04]  /*43c0*/  STG.E.128 [R2.64+0x600], R24 ;  /* 0x0006001802007986 */ /* 0x0081e8000c101d04 */
[----:B------:R-:W-:Y:S01]  /*43d0*/  BAR.SYNC.DEFER_BLOCKING 0x0 ;  /* 0x0000000000007b1d */ /* 0x000fe20000010000 */
[----:B0-----:R-:W-:-:S05]  /*43e0*/  IMAD.WIDE.U32 R2, R89, c[0x0][0x2f8], R6 ;  /* 0x0000be0059027a25 */ /* 0x001fca00078e0006 */
        /* <DEDUP_REMOVED lines=8> */
[----:B------:R2:W-:Y:S01]  /*4470*/  STS.128 [R29.X16+0x30], R48 ;  /* 0x000030301d007388 */ /* 0x0005e2000000cc00 */
[----:B------:R-:W-:-:S06]  /*4480*/  NOP ;  /* 0x0000000000007918 */ /* 0x000fcc0000000000 */
[----:B------:R-:W3:Y:S01]  /*4490*/  LDS.128 R8, [R104.X16] ;  /* 0x0000000068087984 */ /* 0x000ee2000000cc00 */
[----:B0-----:R-:W-:Y:S01]  /*44a0*/  FADD.FTZ R41, R4, R41 ;  /* 0x0000002904297221 */ /* 0x001fe20000010000 */
[C---:B------:R-:W-:Y:S02]  /*44b0*/  LEA R4, P0, R2.reuse, c[0x0][0x340], 0x2 ;  /* 0x0000d00002047a11 */ /* 0x040fe400078010ff */
[----:B------:R-:W0:Y:S01]  /*44c0*/  LDS.128 R12, [R104.X16+0x200] ;  /* 0x00020000680c7984 */ /* 0x000e22000000cc00 */
[----:B------:R-:W-:Y:S01]  /*44d0*/  FADD.FTZ R42, R41, R42 ;  /* 0x0000002a292a7221 */ /* 0x000fe20000010000 */
[----:B------:R-:W-:Y:S02]  /*44e0*/  LEA.HI.X R5, R2, c[0x0][0x344], R3, 0x2, P0 ;  /* 0x0000d10002057a11 */ /* 0x000fe400000f1403 */
[----:B------:R-:W4:Y:S01]  /*44f0*/  LDS.128 R16, [R104.X16+0x400] ;  /* 0x0004000068107984 */ /* 0x000f22000000cc00 */
[----:B------:R-:W-:Y:S01]  /*4500*/  FADD.FTZ R43, R42, R43 ;  /* 0x0000002b2a2b7221 */ /* 0x000fe20000010000 */
[C---:B------:R-:W-:Y:S01]  /*4510*/  ISETP.GT.AND P0, PT, R100.reuse, 0x1, PT ;  /* 0x000000016400780c */ /* 0x040fe20003f04270 */
[----:B------:R-:W-:Y:S01]  /*4520*/  IMAD.WIDE R2, R103, 0x10, R4 ;  /* 0x0000001067027825 */ /* 0x000fe200078e0204 */
[----:B------:R-:W5:Y:S01]  /*4530*/  LDS.128 R20, [R104.X16+0x600] ;  /* 0x0006000068147984 */ /* 0x000f62000000cc00 */
[----:B------:R-:W-:-:S02]  /*4540*/  IADD3 R100, R100, -0x1, RZ ;  /* 0xffffffff64647810 */ /* 0x000fc40007ffe0ff */
[----:B-1----:R-:W-:-:S04]  /*4550*/  FADD.FTZ R36, R43, R36 ;  /* 0x000000242b247221 */ /* 0x002fc80000010000 */
[----:B------:R-:W-:-:S04]  /*4560*/  FADD.FTZ R37, R36, R37 ;  /* 0x0000002524257221 */ /* 0x000fc80000010000 */
[----:B------:R-:W-:-:S04]  /*4570*/  FADD.FTZ R38, R37, R38 ;  /* 0x0000002625267221 */ /* 0x000fc80000010000 */
[----:B------:R-:W-:-:S04]  /*4580*/  FADD.FTZ R39, R38, R39 ;  /* 0x0000002726277221 */ /* 0x000fc80000010000 */
[----:B--2---:R-:W-:-:S04]  /*4590*/  FADD.FTZ R48, R39, R48 ;  /* 0x0000003027307221 */ /* 0x004fc80000010000 */
[----:B------:R-:W-:-:S04]  /*45a0*/  FADD.FTZ R49, R48, R49 ;  /* 0x0000003130317221 */ /* 0x000fc80000010000 */
[----:B------:R-:W-:Y:S01]  /*45b0*/  FADD.FTZ R50, R49, R50 ;  /* 0x0000003231327221 */ /* 0x000fe20000010000 */
[----:B---3--:R1:W-:Y:S03]  /*45c0*/  STG.E.128 [R2.64], R8 ;  /* 0x0000000802007986 */ /* 0x0083e6000c101d04 */
[----:B------:R-:W-:Y:S01]  /*45d0*/  FADD.FTZ R91, R50, R51 ;  /* 0x00000033325b7221 */ /* 0x000fe20000010000 */
[----:B0-----:R1:W-:Y:S04]  /*45e0*/  STG.E.128 [R2.64+0x200], R12 ;  /* 0x0002000c02007986 */ /* 0x0013e8000c101d04 */
[----:B----4-:R1:W-:Y:S04]  /*45f0*/  STG.E.128 [R2.64+0x400], R16 ;  /* 0x0004001002007986 */ /* 0x0103e8000c101d04 */
[----:B-----5:R1:W-:Y:S02]  /*4600*/  STG.E.128 [R2.64+0x600], R20 ;  /* 0x0006001402007986 */ /* 0x0203e4000c101d04 */
[----:B-1----:R-:W-:Y:S01]  /*4610*/  @!P0 CALL.REL.NOINC `(.L_x_3672) ;  /* 0x0000001000008944 */ /* 0x002fe20003c00000 */
[----:B------:R-:W-:Y:S05]  /*4620*/  BRA `(.L_x_3691) ;  /* 0xffffbf3000007947 */ /* 0x000fea000383ffff */
.L_x_3672:
        /* <DEDUP_REMOVED lines=29> */
.L_x_3693:
[----:B------:R-:W-:Y:S05]  /*4800*/  BSYNC B0 ;  /* 0x0000000000007941 */ /* 0x000fea0003800000 */
.L_x_3692:
        /* <DEDUP_REMOVED lines=28> */
.L_x_3695:
[----:B------:R-:W1:Y:S02]  /*49d0*/  S2R R21, SR_TID.X ;  /* 0x0000000000157919 */ /* 0x000e640000002100 */
.L_x_3696:
[----:B------:R-:W-:Y:S05]  /*49e0*/  BSYNC B0 ;  /* 0x0000000000007941 */ /* 0x000fea0003800000 */
.L_x_3694:
[----:B-1----:R-:W-:-:S13]  /*49f0*/  ISETP.GE.AND P0, PT, R21, c[0x0][0x16c], PT ;  /* 0x00005b0015007a0c */ /* 0x002fda0003f06270 */
[----:B------:R-:W-:Y:S05]  /*4a00*/  @P0 EXIT ;  /* 0x000000000000094d */ /* 0x000fea0003800000 */
[C---:B------:R-:W-:Y:S02]  /*4a10*/  IMAD R9, R79.reuse, c[0x0][0x2c8], RZ ;  /* 0x0000b2004f097a24 */ /* 0x040fe400078e02ff */
[C---:B------:R-:W-:Y:S02]  /*4a20*/  IMAD R11, R79.reuse, c[0x0][0x2a8], RZ ;  /* 0x0000aa004f0b7a24 */ /* 0x040fe400078e02ff */
[C---:B------:R-:W-:Y:S02]  /*4a30*/  IMAD R13, R79.reuse, c[0x0][0x288], RZ ;  /* 0x0000a2004f0d7a24 */ /* 0x040fe400078e02ff */
[C---:B------:R-:W-:Y:S02]  /*4a40*/  IMAD R15, R79.reuse, c[0x0][0x198], RZ ;  /* 0x000066004f0f7a24 */ /* 0x040fe400078e02ff */
[----:B------:R-:W-:Y:S02]  /*4a50*/  IMAD R79, R79, c[0x0][0x1b8], RZ ;  /* 0x00006e004f4f7a24 */ /* 0x000fe400078e02ff */
[----:B------:R-:W-:-:S04]  /*4a60*/  IMAD.WIDE.U32 R2, R0, c[0x0][0x2c8], RZ ;  /* 0x0000b20000027a25 */ /* 0x000fc800078e00ff */
[----:B------:R-:W-:-:S04]  /*4a70*/  IMAD.WIDE.U32 R4, R0, c[0x0][0x2a8], RZ ;  /* 0x0000aa0000047a25 */ /* 0x000fc800078e00ff */
[----:B0-----:R-:W-:-:S04]  /*4a80*/  IMAD.WIDE.U32 R6, R0, c[0x0][0x288], RZ ;  /* 0x0000a20000067a25 */ /* 0x001fc800078e00ff */
[----:B------:R-:W-:-:S04]  /*4a90*/  IMAD.WIDE.U32 R16, R0, c[0x0][0x198], RZ ;  /* 0x0000660000107a25 */ /* 0x000fc800078e00ff */
[C---:B------:R-:W-:Y:S02]  /*4aa0*/  IMAD R9, R0.reuse, c[0x0][0x2cc], R9 ;  /* 0x0000b30000097a24 */ /* 0x040fe400078e0209 */
[C---:B------:R-:W-:Y:S02]  /*4ab0*/  IMAD R11, R0.reuse, c[0x0][0x2ac], R11 ;  /* 0x0000ab00000b7a24 */ /* 0x040fe400078e020b */
[C---:B------:R-:W-:Y:S01]  /*4ac0*/  IMAD R13, R0.reuse, c[0x0][0x28c], R13 ;  /* 0x0000a300000d7a24 */ /* 0x040fe200078e020d */
[----:B------:R-:W-:Y:S01]  /*4ad0*/  IADD3 R31, R3, R9, RZ ;  /* 0x00000009031f7210 */ /* 0x000fe20007ffe0ff */
[C---:B------:R-:W-:Y:S01]  /*4ae0*/  IMAD R15, R0.reuse, c[0x0][0x19c], R15 ;  /* 0x00006700000f7a24 */ /* 0x040fe200078e020f */
[----:B------:R-:W-:Y:S01]  /*4af0*/  IADD3 R29, R5, R11, RZ ;  /* 0x0000000b051d7210 */ /* 0x000fe20007ffe0ff */
[C---:B------:R-:W-:Y:S01]  /*4b00*/  IMAD R79, R0.reuse, c[0x0][0x1bc], R79 ;  /* 0x00006f00004f7a24 */ /* 0x040fe200078e024f */
[----:B------:R-:W-:Y:S01]  /*4b10*/  IADD3 R27, R7, R13, RZ ;  /* 0x0000000d071b7210 */ /* 0x000fe20007ffe0ff */
[----:B------:R-:W-:Y:S01]  /*4b20*/  IMAD.WIDE.U32 R18, R0, c[0x0][0x1b8], RZ ;  /* 0x00006e0000127a25 */ /* 0x000fe200078e00ff */
[----:B------:R-:W-:-:S04]  /*4b30*/  IADD3 R37, R17, R15, RZ ;  /* 0x0000000f11257210 */ /* 0x000fc80007ffe0ff */
[----:B------:R-:W-:Y:S02]  /*4b40*/  IADD3 R79, R19, R79, RZ ;  /* 0x0000004f134f7210 */ /* 0x000fe40007ffe0ff */
.L_x_3697:
        /* <DEDUP_REMOVED lines=55> */
.L_x_3679:
[----:B------:R-:W-:Y:S01]  /*4ec0*/  HFMA2.MMA R171, -RZ, RZ, 0, 5.9604644775390625e-08 ;  /* 0x00000001ffab7435 */ /* 0x000fe200000001ff */
[----:B------:R-:W-:Y:S02]  /*4ed0*/  MOV R170, R22 ;  /* 0x0000001600aa7202 */ /* 0x000fe40000000f00 */
[----:B------:R-:W-:-:S02]  /*4ee0*/  MOV R172, RZ ;  /* 0x000000ff00ac7202 */ /* 0x000fc40000000f00 */
[----:B------:R-:W-:Y:S02]  /*4ef0*/  MOV R173, 0xffffffff ;  /* 0xffffffff00ad7802 */ /* 0x000fe40000000f00 */
[----:B------:R-:W-:Y:S02]  /*4f00*/  MOV R20, 0x4f20 ;  /* 0x00004f2000147802 */ /* 0x000fe40000000f00 */
[----:B-1---5:R-:W-:Y:S05]  /*4f10*/  CALL.REL.NOINC `($__internal_149_$__cuda_sm70_shflsync_up) ;  /* 0x00000ee000007944 */ /* 0x022fea0003c00000 */
[----:B-1----:R-:W-:Y:S01]  /*4f20*/  MOV R169, R170 ;  /* 0x000000aa00a97202 */ /* 0x002fe20000000f00 */
[----:B0-----:R-:W-:Y:S05]  /*4f30*/  BRA `(.L_x_3698) ;  /* 0xffffda4000007947 */ /* 0x001fea000383ffff */
.L_x_3680:
[----:B------:R-:W-:Y:S01]  /*4f40*/  HFMA2.MMA R171, -RZ, RZ, 0, 5.9604644775390625e-08 ;  /* 0x00000001ffab7435 */ /* 0x000fe200000001ff */
[----:B------:R-:W-:Y:S02]  /*4f50*/  MOV R170, R23 ;  /* 0x0000001700aa7202 */ /* 0x000fe40000000f00 */
[----:B------:R-:W-:Y:S02]  /*4f60*/  MOV R172, RZ ;  /* 0x000000ff00ac7202 */ /* 0x000fe40000000f00 */
[----:B------:R-:W-:Y:S02]  /*4f70*/  MOV R173, 0xffffffff ;  /* 0xffffffff00ad7802 */ /* 0x000fe40000000f00 */
[----:B------:R-:W-:-:S02]  /*4f80*/  MOV R20, 0x4fa0 ;  /* 0x00004fa000147802 */ /* 0x000fc40000000f00 */
[----:B012--5:R-:W-:Y:S05]  /*4f90*/  CALL.REL.NOINC `($__internal_149_$__cuda_sm70_shflsync_up) ;  /* 0x00000e6000007944 */ /* 0x027fea0003c00000 */
        /* <DEDUP_REMOVED lines=10> */
[----:B------:R-:W-:Y:S05]  /*5040*/  CALL.REL.NOINC `($__internal_149_$__cuda_sm70_shflsync_up) ;  /* 0x00000db000007944 */ /* 0x000fea0003c00000 */
[----:B0-----:R-:W-:Y:S01]  /*5050*/  HFMA2.MMA R171, -RZ, RZ, 0, 1.1920928955078125e-07 ;  /* 0x00000002ffab7435 */ /* 0x001fe200000001ff */
[----:B-1----:R-:W-:Y:S02]  /*5060*/  MOV R22, R170 ;  /* 0x000000aa00167202 */ /* 0x002fe40000000f00 */
[----:B------:R-:W-:-:S02]  /*5070*/  MOV R170, R23 ;  /* 0x0000001700aa7202 */ /* 0x000fc40000000f00 */
[----:B------:R-:W-:Y:S02]  /*5080*/  MOV R172, RZ ;  /* 0x000000ff00ac7202 */ /* 0x000fe40000000f00 */
[----:B------:R-:W-:Y:S02]  /*5090*/  MOV R173, 0xffffffff ;  /* 0xffffffff00ad7802 */ /* 0x000fe40000000f00 */
[----:B------:R-:W-:Y:S02]  /*50a0*/  MOV R20, 0x50c0 ;  /* 0x000050c000147802 */ /* 0x000fe40000000f00 */
[----:B------:R-:W-:Y:S05]  /*50b0*/  CALL.REL.NOINC `($__internal_149_$__cuda_sm70_shflsync_up) ;  /* 0x00000d4000007944 */ /* 0x000fea0003c00000 */
        /* <DEDUP_REMOVED lines=8> */
[----:B------:R-:W-:Y:S05]  /*5140*/  CALL.REL.NOINC `($__internal_149_$__cuda_sm70_shflsync_up) ;  /* 0x00000cb000007944 */ /* 0x000fea0003c00000 */
[----:B0-----:R-:W-:Y:S01]  /*5150*/  HFMA2.MMA R171, -RZ, RZ, 0, 2.384185791015625e-07 ;  /* 0x00000004ffab7435 */ /* 0x001fe200000001ff */
[----:B-1----:R-:W-:Y:S02]  /*5160*/  MOV R22, R170 ;  /* 0x000000aa00167202 */ /* 0x002fe40000000f00 */
[----:B------:R-:W-:Y:S02]  /*5170*/  MOV R170, R23 ;  /* 0x0000001700aa7202 */ /* 0x000fe40000000f00 */
[----:B------:R-:W-:Y:S02]  /*5180*/  MOV R172, RZ ;  /* 0x000000ff00ac7202 */ /* 0x000fe40000000f00 */
[----:B------:R-:W-:Y:S02]  /*5190*/  MOV R173, 0xffffffff ;  /* 0xffffffff00ad7802 */ /* 0x000fe40000000f00 */
[----:B------:R-:W-:Y:S02]  /*51a0*/  MOV R20, 0x51c0 ;  /* 0x000051c000147802 */ /* 0x000fe40000000f00 */
[----:B------:R-:W-:Y:S05]  /*51b0*/  CALL.REL.NOINC `($__internal_149_$__cuda_sm70_shflsync_up) ;  /* 0x00000c4000007944 */ /* 0x000fea0003c00000 */
        /* <DEDUP_REMOVED lines=8> */
[----:B------:R-:W-:Y:S05]  /*5240*/  CALL.REL.NOINC `($__internal_149_$__cuda_sm70_shflsync_up) ;  /* 0x00000bb000007944 */ /* 0x000fea0003c00000 */
[----:B0-----:R-:W-:Y:S01]  /*5250*/  HFMA2.MMA R171, -RZ, RZ, 0, 4.76837158203125e-07 ;  /* 0x00000008ffab7435 */ /* 0x001fe200000001ff */
[----:B-1----:R-:W-:Y:S02]  /*5260*/  MOV R22, R170 ;  /* 0x000000aa00167202 */ /* 0x002fe40000000f00 */
[----:B------:R-:W-:Y:S02]  /*5270*/  MOV R170, R23 ;  /* 0x0000001700aa7202 */ /* 0x000fe40000000f00 */
[----:B------:R-:W-:Y:S02]  /*5280*/  MOV R172, RZ ;  /* 0x000000ff00ac7202 */ /* 0x000fe40000000f00 */
[----:B------:R-:W-:Y:S02]  /*5290*/  MOV R173, 0xffffffff ;  /* 0xffffffff00ad7802 */ /* 0x000fe40000000f00 */
[----:B------:R-:W-:Y:S02]  /*52a0*/  MOV R20, 0x52c0 ;  /* 0x000052c000147802 */ /* 0x000fe40000000f00 */
[----:B------:R-:W-:Y:S05]  /*52b0*/  CALL.REL.NOINC `($__internal_149_$__cuda_sm70_shflsync_up) ;  /* 0x00000b4000007944 */ /* 0x000fea0003c00000 */
        /* <DEDUP_REMOVED lines=10> */
[----:B------:R-:W-:Y:S05]  /*5360*/  CALL.REL.NOINC `($__internal_149_$__cuda_sm70_shflsync_up) ;  /* 0x00000a9000007944 */ /* 0x000fea0003c00000 */
[----:B0-----:R-:W-:Y:S01]  /*5370*/  HFMA2.MMA R171, -RZ, RZ, 0, 9.5367431640625e-07 ;  /* 0x00000010ffab7435 */ /* 0x001fe200000001ff */
[----:B-1----:R-:W-:Y:S02]  /*5380*/  MOV R169, R170 ;  /* 0x000000aa00a97202 */ /* 0x002fe40000000f00 */
[----:B------:R-:W-:Y:S02]  /*5390*/  MOV R170, R23 ;  /* 0x0000001700aa7202 */ /* 0x000fe40000000f00 */
[----:B------:R-:W-:Y:S02]  /*53a0*/  MOV R172, RZ ;  /* 0x000000ff00ac7202 */ /* 0x000fe40000000f00 */
[----:B------:R-:W-:-:S02]  /*53b0*/  MOV R173, 0xffffffff ;  /* 0xffffffff00ad7802 */ /* 0x000fc40000000f00 */
[----:B------:R-:W-:Y:S02]  /*53c0*/  MOV R20, 0x53e0 ;  /* 0x000053e000147802 */ /* 0x000fe40000000f00 */
[----:B------:R-:W-:Y:S05]  /*53d0*/  CALL.REL.NOINC `($__internal_149_$__cuda_sm70_shflsync_up) ;  /* 0x00000a2000007944 */ /* 0x000fea0003c00000 */
[----:B-1----:R-:W-:Y:S01]  /*53e0*/  MOV R20, R170 ;  /* 0x000000aa00147202 */ /* 0x002fe20000000f00 */
[----:B0-----:R-:W-:Y:S05]  /*53f0*/  BRA `(.L_x_3699) ;  /* 0xffffd70000007947 */ /* 0x001fea000383ffff */
.L_x_3683:
[----:B------:R-:W-:Y:S01]  /*5400*/  HFMA2.MMA R171, -RZ, RZ, 0, 5.9604644775390625e-08 ;  /* 0x00000001ffab7435 */ /* 0x000fe200000001ff */
[----:B------:R-:W-:Y:S02]  /*5410*/  MOV R170, R166 ;  /* 0x000000a600aa7202 */ /* 0x000fe40000000f00 */
[----:B------:R-:W-:Y:S02]  /*5420*/  MOV R172, RZ ;  /* 0x000000ff00ac7202 */ /* 0x000fe40000000f00 */
[----:B------:R-:W-:Y:S02]  /*5430*/  MOV R173, 0xffffffff ;  /* 0xffffffff00ad7802 */ /* 0x000fe40000000f00 */
[----:B------:R-:W-:Y:S02]  /*5440*/  MOV R20, 0x5460 ;  /* 0x0000546000147802 */ /* 0x000fe40000000f00 */
[----:B01---5:R-:W-:Y:S05]  /*5450*/  CALL.REL.NOINC `($__internal_149_$__cuda_sm70_shflsync_up) ;  /* 0x000009a000007944 */ /* 0x023fea0003c00000 */
[----:B0-----:R-:W-:Y:S01]  /*5460*/  HFMA2.MMA R171, -RZ, RZ, 0, 5.9604644775390625e-08 ;  /* 0x00000001ffab7435 */ /* 0x001fe200000001ff */
[----:B-1----:R-:W-:Y:S02]  /*5470*/  MOV R22, R170 ;  /* 0x000000aa00167202 */ /* 0x002fe40000000f00 */
[----:B------:R-:W-:-:S02]  /*5480*/  MOV R170, R23 ;  /* 0x0000001700aa7202 */ /* 0x000fc40000000f00 */
[----:B------:R-:W-:Y:S02]  /*5490*/  MOV R172, RZ ;  /* 0x000000ff00ac7202 */ /* 0x000fe40000000f00 */
[----:B------:R-:W-:Y:S02]  /*54a0*/  MOV R173, 0xffffffff ;  /* 0xffffffff00ad7802 */ /* 0x000fe40000000f00 */
[----:B------:R-:W-:Y:S02]  /*54b0*/  MOV R20, 0x54d0 ;  /* 0x000054d000147802 */ /* 0x000fe40000000f00 */
[----:B------:R-:W-:Y:S05]  /*54c0*/  CALL.REL.NOINC `($__internal_149_$__cuda_sm70_shflsync_up) ;  /* 0x0000093000007944 */ /* 0x000fea0003c00000 */
[----:B------:R-:W-:Y:S01]  /*54d0*/  HFMA2.MMA R183, -RZ, RZ, 0, 0 ;  /* 0x00000000ffb77435 */ /* 0x000fe200000001ff */
[----:B------:R-:W-:Y:S02]  /*54e0*/  MOV R166, R22 ;  /* 0x0000001600a67202 */ /* 0x000fe40000000f00 */
[----:B-1----:R-:W-:Y:S02]  /*54f0*/  MOV R168, R170 ;  /* 0x000000aa00a87202 */ /* 0x002fe40000000f00 */
[----:B------:R-:W-:Y:S02]  /*5500*/  MOV R184, R24 ;  /* 0x0000001800b87202 */ /* 0x000fe40000000f00 */
[----:B------:R-:W-:-:S02]  /*5510*/  MOV R185, 0x1f ;  /* 0x0000001f00b97802 */ /* 0x000fc40000000f00 */
[----:B------:R-:W-:Y:S02]  /*5520*/  MOV R186, 0xffffffff ;  /* 0xffffffff00ba7802 */ /* 0x000fe40000000f00 */
[----:B------:R-:W-:Y:S02]  /*5530*/  MOV R20, 0x5550 ;  /* 0x0000555000147802 */ /* 0x000fe40000000f00 */
[----:B0-----:R-:W-:Y:S05]  /*5540*/  CALL.REL.NOINC `($__internal_148_$__cuda_sm70_shflsync_idx_p) ;  /* 0x0000087000007944 */ /* 0x001fea0003c00000 */
[----:B-1----:R-:W-:Y:S01]  /*5550*/  MOV R24, R183 ;  /* 0x000000b700187202 */ /* 0x002fe20000000f00 */
[----:B------:R-:W-:Y:S01]  /*5560*/  HFMA2.MMA R183, -RZ, RZ, 0, 0 ;  /* 0x00000000ffb77435 */ /* 0x000fe200000001ff */
[----:B0-----:R-:W-:Y:S02]  /*5570*/  MOV R184, R25 ;  /* 0x0000001900b87202 */ /* 0x001fe40000000f00 */
[----:B------:R-:W-:Y:S02]  /*5580*/  MOV R185, 0x1f ;  /* 0x0000001f00b97802 */ /* 0x000fe40000000f00 */
[----:B------:R-:W-:Y:S02]  /*5590*/  MOV R186, 0xffffffff ;  /* 0xffffffff00ba7802 */ /* 0x000fe40000000f00 */
[----:B------:R-:W-:-:S02]  /*55a0*/  MOV R20, 0x55c0 ;  /* 0x000055c000147802 */ /* 0x000fc40000000f00 */
[----:B------:R-:W-:Y:S05]  /*55b0*/  CALL.REL.NOINC `($__internal_148_$__cuda_sm70_shflsync_idx_p) ;  /* 0x0000080000007944 */ /* 0x000fea0003c00000 */
[----:B-1----:R-:W-:Y:S01]  /*55c0*/  MOV R21, R183 ;  /* 0x000000b700157202 */ /* 0x002fe20000000f00 */
[----:B0-----:R-:W-:Y:S05]  /*55d0*/  BRA `(.L_x_3700) ;  /* 0xffffd6a000007947 */ /* 0x001fea000383ffff */
.L_x_3686:
[----:B------:R-:W-:Y:S01]  /*55e0*/  HFMA2.MMA R183, -RZ, RZ, 0, 5.9604644775390625e-08 ;  /* 0x00000001ffb77435 */ /* 0x000fe200000001ff */
[----:B------:R-:W-:-:S02]  /*55f0*/  MOV R180, R22 ;  /* 0x0000001600b47202 */ /* 0x000fc40000000f00 */
[----:B------:R-:W-:Y:S02]  /*5600*/  MOV R182, 0x1f ;  /* 0x0000001f00b67802 */ /* 0x000fe40000000f00 */
[----:B------:R-:W-:Y:S02]  /*5610*/  MOV R185, 0xffffffff ;  /* 0xffffffff00b97802 */ /* 0x000fe40000000f00 */
[----:B------:R-:W-:Y:S02]  /*5620*/  MOV R20, 0x5640 ;  /* 0x0000564000147802 */ /* 0x000fe40000000f00 */
[----:B------:R-:W-:Y:S05]  /*5630*/  CALL.REL.NOINC `($__internal_147_$__cuda_sm70_shflsync_down) ;  /* 0x0000074000007944 */ /* 0x000fea0003c00000 */
[----:B-1----:R-:W-:Y:S01]  /*5640*/  MOV R179, R180 ;  /* 0x000000b400b37202 */ /* 0x002fe20000000f00 */
[----:B0-----:R-:W-:Y:S05]  /*5650*/  BRA `(.L_x_3701) ;  /* 0xffffdb0000007947 */ /* 0x001fea000383ffff */
.L_x_3687:
[----:B------:R-:W-:Y:S01]  /*5660*/  HFMA2.MMA R183, -RZ, RZ, 0, 5.9604644775390625e-08 ;  /* 0x00000001ffb77435 */ /* 0x000fe200000001ff */
[----:B------:R-:W-:Y:S02]  /*5670*/  MOV R180, R23 ;  /* 0x0000001700b47202 */ /* 0x000fe40000000f00 */
[----:B------:R-:W-:Y:S02]  /*5680*/  MOV R182, 0x1f ;  /* 0x0000001f00b67802 */ /* 0x000fe40000000f00 */
[----:B------:R-:W-:-:S02]  /*5690*/  MOV R185, 0xffffffff ;  /* 0xffffffff00b97802 */ /* 0x000fc40000000f00 */
[----:B------:R-:W-:Y:S02]  /*56a0*/  MOV R20, 0x56c0 ;  /* 0x000056c000147802 */ /* 0x000fe40000000f00 */
[----:B01----:R-:W-:Y:S05]  /*56b0*/  CALL.REL.NOINC `($__internal_147_$__cuda_sm70_shflsync_down) ;  /* 0x000006c000007944 */ /* 0x003fea0003c00000 */
        /* <DEDUP_REMOVED lines=9> */
[----:B------:R-:W-:Y:S05]  /*5750*/  CALL.REL.NOINC `($__internal_147_$__cuda_sm70_shflsync_down) ;  /* 0x0000062000007944 */ /* 0x000fea0003c00000 */
[----:B0-----:R-:W-:Y:S01]  /*5760*/  HFMA2.MMA R183, -RZ, RZ, 0, 1.1920928955078125e-07 ;  /* 0x00000002ffb77435 */ /* 0x001fe200000001ff */
[----:B-1----:R-:W-:Y:S02]  /*5770*/  MOV R22, R180 ;  /* 0x000000b400167202 */ /* 0x002fe40000000f00 */
[----:B------:R-:W-:Y:S02]  /*5780*/  MOV R180, R23 ;  /* 0x0000001700b47202 */ /* 0x000fe40000000f00 */
[----:B------:R-:W-:Y:S02]  /*5790*/  MOV R182, 0x1f ;  /* 0x0000001f00b67802 */ /* 0x000fe40000000f00 */
[----:B------:R-:W-:Y:S02]  /*57a0*/  MOV R185, 0xffffffff ;  /* 0xffffffff00b97802 */ /* 0x000fe40000000f00 */
[----:B------:R-:W-:Y:S02]  /*57b0*/  MOV R20, 0x57d0 ;  /* 0x000057d000147802 */ /* 0x000fe40000000f00 */
[----:B------:R-:W-:Y:S05]  /*57c0*/  CALL.REL.NOINC `($__internal_147_$__cuda_sm70_shflsync_down) ;  /* 0x000005b000007944 */ /* 0x000fea0003c00000 */
[----:B-1----:R-:W-:Y:S01]  /*57d0*/  @!P3 FFMA.FTZ R23, R179, R180, R23 ;  /* 0x000000b4b317b223 */ /* 0x002fe20000010017 */
[----:B0-----:R-:W-:Y:S01]  /*57e0*/  HFMA2.MMA R183, -RZ, RZ, 0, 2.384185791015625e-07 ;  /* 0x00000004ffb77435 */ /* 0x001fe200000001ff */
[----:B------:R-:W-:Y:S01]  /*57f0*/  @!P3 FMUL.FTZ R179, R22, R179 ;  /* 0x000000b316b3b220 */ /* 0x000fe20000410000 */
[----:B------:R-:W-:-:S02]  /*5800*/  MOV R182, 0x1f ;  /* 0x0000001f00b67802 */ /* 0x000fc40000000f00 */
[----:B------:R-:W-:Y:S02]  /*5810*/  MOV R185, 0xffffffff ;  /* 0xffffffff00b97802 */ /* 0x000fe40000000f00 */
[----:B------:R-:W-:Y:S02]  /*5820*/  MOV R180, R179 ;  /* 0x000000b300b47202 */ /* 0x000fe40000000f00 */
[----:B------:R-:W-:Y:S02]  /*5830*/  MOV R20, 0x5850 ;  /* 0x0000585000147802 */ /* 0x000fe40000000f00 */
[----:B------:R-:W-:Y:S05]  /*5840*/  CALL.REL.NOINC `($__internal_147_$__cuda_sm70_shflsync_down) ;  /* 0x0000053000007944 */ /* 0x000fea0003c00000 */
[----:B0-----:R-:W-:Y:S01]  /*5850*/  HFMA2.MMA R183, -RZ, RZ, 0, 2.384185791015625e-07 ;  /* 0x00000004ffb77435 */ /* 0x001fe200000001ff */
[----:B-1----:R-:W-:Y:S02]  /*5860*/  MOV R22, R180 ;  /* 0x000000b400167202 */ /* 0x002fe40000000f00 */
[----:B------:R-:W-:Y:S02]  /*5870*/  MOV R180, R23 ;  /* 0x0000001700b47202 */ /* 0x000fe40000000f00 */
[----:B------:R-:W-:Y:S02]  /*5880*/  MOV R182, 0x1f ;  /* 0x0000001f00b67802 */ /* 0x000fe40000000f00 */
[----:B------:R-:W-:-:S02]  /*5890*/  MOV R185, 0xffffffff ;  /* 0xffffffff00b97802 */ /* 0x000fc40000000f00 */
[----:B------:R-:W-:Y:S02]  /*58a0*/  MOV R20, 0x58c0 ;  /* 0x000058c000147802 */ /* 0x000fe40000000f00 */
[----:B------:R-:W-:Y:S05]  /*58b0*/  CALL.REL.NOINC `($__internal_147_$__cuda_sm70_shflsync_down) ;  /* 0x000004c000007944 */ /* 0x000fea0003c00000 */
[----:B-1----:R-:W-:Y:S01]  /*58c0*/  @!P2 FFMA.FTZ R23, R179, R180, R23 ;  /* 0x000000b4b317a223 */ /* 0x002fe20000010017 */
[----:B0-----:R-:W-:Y:S01]  /*58d0*/  HFMA2.MMA R183, -RZ, RZ, 0, 4.76837158203125e-07 ;  /* 0x00000008ffb77435 */ /* 0x001fe200000001ff */
[----:B------:R-:W-:Y:S01]  /*58e0*/  @!P2 FMUL.FTZ R179, R22, R179 ;  /* 0x000000b316b3a220 */ /* 0x000fe20000410000 */
[----:B------:R-:W-:Y:S02]  /*58f0*/  MOV R182, 0x1f ;  /* 0x0000001f00b67802 */ /* 0x000fe40000000f00 */
[----:B------:R-:W-:Y:S02]  /*5900*/  MOV R185, 0xffffffff ;  /* 0xffffffff00b97802 */ /* 0x000fe40000000f00 */
[----:B------:R-:W-:Y:S02]  /*5910*/  MOV R180, R179 ;  /* 0x000000b300b47202 */ /* 0x000fe40000000f00 */
[----:B------:R-:W-:Y:S02]  /*5920*/  MOV R20, 0x5940 ;  /* 0x0000594000147802 */ /* 0x000fe40000000f00 */
[----:B------:R-:W-:Y:S05]  /*5930*/  CALL.REL.NOINC `($__internal_147_$__cuda_sm70_shflsync_down) ;  /* 0x0000044000007944 */ /* 0x000fea0003c00000 */
[----:B0-----:R-:W-:Y:S01]  /*5940*/  HFMA2.MMA R183, -RZ, RZ, 0, 4.76837158203125e-07 ;  /* 0x00000008ffb77435 */ /* 0x001fe200000001ff */
[----:B-1----:R-:W-:-:S02]  /*5950*/  MOV R22, R180 ;  /* 0x000000b400167202 */ /* 0x002fc40000000f00 */
[----:B------:R-:W-:Y:S02]  /*5960*/  MOV R180, R23 ;  /* 0x0000001700b47202 */ /* 0x000fe40000000f00 */
[----:B------:R-:W-:Y:S02]  /*5970*/  MOV R182, 0x1f ;  /* 0x0000001f00b67802 */ /* 0x000fe40000000f00 */
[----:B------:R-:W-:Y:S02]  /*5980*/  MOV R185, 0xffffffff ;  /* 0xffffffff00b97802 */ /* 0x000fe40000000f00 */
[----:B------:R-:W-:Y:S02]  /*5990*/  MOV R20, 0x59b0 ;  /* 0x000059b000147802 */ /* 0x000fe40000000f00 */
[----:B------:R-:W-:Y:S05]  /*59a0*/  CALL.REL.NOINC `($__internal_147_$__cuda_sm70_shflsync_down) ;  /* 0x000003d000007944 */ /* 0x000fea0003c00000 */
        /* <DEDUP_REMOVED lines=8> */
[----:B------:R-:W-:Y:S05]  /*5a30*/  CALL.REL.NOINC `($__internal_147_$__cuda_sm70_shflsync_down) ;  /* 0x0000034000007944 */ /* 0x000fea0003c00000 */
[----:B0-----:R-:W-:Y:S01]  /*5a40*/  HFMA2.MMA R183, -RZ, RZ, 0, 9.5367431640625e-07 ;  /* 0x00000010ffb77435 */ /* 0x001fe200000001ff */
[----:B-1----:R-:W-:Y:S02]  /*5a50*/  MOV R22, R180 ;  /* 0x000000b400167202 */ /* 0x002fe40000000f00 */
[----:B------:R-:W-:Y:S02]  /*5a60*/  MOV R180, R23 ;  /* 0x0000001700b47202 */ /* 0x000fe40000000f00 */
[----:B------:R-:W-:Y:S02]  /*5a70*/  MOV R182, 0x1f ;  /* 0x0000001f00b67802 */ /* 0x000fe40000000f00 */
[----:B------:R-:W-:Y:S02]  /*5a80*/  MOV R185, 0xffffffff ;  /* 0xffffffff00b97802 */ /* 0x000fe40000000f00 */
[----:B------:R-:W-:Y:S02]  /*5a90*/  MOV R20, 0x5ab0 ;  /* 0x00005ab000147802 */ /* 0x000fe40000000f00 */
[----:B------:R-:W-:Y:S05]  /*5aa0*/  CALL.REL.NOINC `($__internal_147_$__cuda_sm70_shflsync_down) ;  /* 0x000002d000007944 */ /* 0x000fea0003c00000 */
[----:B-1----:R-:W-:Y:S01]  /*5ab0*/  @!P0 FFMA.FTZ R23, R181, R180, R23 ;  /* 0x000000b4b5178223 */ /* 0x002fe20000010017 */
[----:B0-----:R-:W-:Y:S01]  /*5ac0*/  HFMA2.MMA R183, -RZ, RZ, 0, 0 ;  /* 0x00000000ffb77435 */ /* 0x001fe200000001ff */
[----:B------:R-:W-:Y:S01]  /*5ad0*/  @!P0 FMUL.FTZ R181, R22, R181 ;  /* 0x000000b516b58220 */ /* 0x000fe20000410000 */
[----:B------:R-:W-:-:S02]  /*5ae0*/  MOV R185, 0x1f ;  /* 0x0000001f00b97802 */ /* 0x000fc40000000f00 */
[----:B------:R-:W-:Y:S02]  /*5af0*/  MOV R186, 0xffffffff ;  /* 0xffffffff00ba7802 */ /* 0x000fe40000000f00 */
[----:B------:R-:W-:Y:S02]  /*5b00*/  MOV R184, R181 ;  /* 0x000000b500b87202 */ /* 0x000fe40000000f00 */
[----:B------:R-:W-:Y:S02]  /*5b10*/  MOV R20, 0x5b30 ;  /* 0x00005b3000147802 */ /* 0x000fe40000000f00 */
[----:B------:R-:W-:Y:S05]  /*5b20*/  CALL.REL.NOINC `($__internal_148_$__cuda_sm70_shflsync_idx_p) ;  /* 0x0000029000007944 */ /* 0x000fea0003c00000 */
[----:B-1----:R-:W-:Y:S01]  /*5b30*/  MOV R22, R183 ;  /* 0x000000b700167202 */ /* 0x002fe20000000f00 */
[----:B------:R-:W-:Y:S01]  /*5b40*/  HFMA2.MMA R183, -RZ, RZ, 0, 0 ;  /* 0x00000000ffb77435 */ /* 0x000fe200000001ff */
[----:B0-----:R-:W-:Y:S02]  /*5b50*/  MOV R184, R23 ;  /* 0x0000001700b87202 */ /* 0x001fe40000000f00 */
[----:B------:R-:W-:Y:S02]  /*5b60*/  MOV R185, 0x1f ;  /* 0x0000001f00b97802 */ /* 0x000fe40000000f00 */
[----:B------:R-:W-:-:S02]  /*5b70*/  MOV R186, 0xffffffff ;  /* 0xffffffff00ba7802 */ /* 0x000fc40000000f00 */
[----:B------:R-:W-:Y:S02]  /*5b80*/  MOV R20, 0x5ba0 ;  /* 0x00005ba000147802 */ /* 0x000fe40000000f00 */
[----:B------:R-:W-:Y:S05]  /*5b90*/  CALL.REL.NOINC `($__internal_148_$__cuda_sm70_shflsync_idx_p) ;  /* 0x0000022000007944 */ /* 0x000fea0003c00000 */
[----:B-1----:R-:W-:Y:S01]  /*5ba0*/  MOV R179, R183 ;  /* 0x000000b700b37202 */ /* 0x002fe20000000f00 */
[----:B------:R-:W-:Y:S01]  /*5bb0*/  HFMA2.MMA R183, -RZ, RZ, 0, 5.9604644775390625e-08 ;  /* 0x00000001ffb77435 */ /* 0x000fe200000001ff */
[----:B------:R-:W-:Y:S02]  /*5bc0*/  MOV R178, R22 ;  /* 0x0000001600b27202 */ /* 0x000fe40000000f00 */
[----:B------:R-:W-:Y:S02]  /*5bd0*/  MOV R180, R181 ;  /* 0x000000b500b47202 */ /* 0x000fe40000000f00 */
[----:B------:R-:W-:Y:S02]  /*5be0*/  MOV R182, 0x1f ;  /* 0x0000001f00b67802 */ /* 0x000fe40000000f00 */
[----:B0-----:R-:W-:Y:S02]  /*5bf0*/  MOV R185, 0xffffffff ;  /* 0xffffffff00b97802 */ /* 0x001fe40000000f00 */
[----:B------:R-:W-:-:S02]  /*5c00*/  MOV R20, 0x5c20 ;  /* 0x00005c2000147802 */ /* 0x000fc40000000f00 */
[----:B------:R-:W-:Y:S05]  /*5c10*/  CALL.REL.NOINC `($__internal_147_$__cuda_sm70_shflsync_down) ;  /* 0x0000016000007944 */ /* 0x000fea0003c00000 */
[----:B0-----:R-:W-:Y:S01]  /*5c20*/  HFMA2.MMA R183, -RZ, RZ, 0, 5.9604644775390625e-08 ;  /* 0x00000001ffb77435 */ /* 0x001fe200000001ff */
[----:B-1----:R-:W-:-:S02]  /*5c30*/  MOV R22, R180 ;  /* 0x000000b400167202 */ /* 0x002fc40000000f00 */
[----:B------:R-:W-:Y:S02]  /*5c40*/  MOV R180, R23 ;  /* 0x0000001700b47202 */ /* 0x000fe40000000f00 */
[----:B------:R-:W-:Y:S02]  /*5c50*/  MOV R182, 0x1f ;  /* 0x0000001f00b67802 */ /* 0x000fe40000000f00 */
[----:B------:R-:W-:Y:S02]  /*5c60*/  MOV R185, 0xffffffff ;  /* 0xffffffff00b97802 */ /* 0x000fe40000000f00 */
[----:B------:R-:W-:Y:S02]  /*5c70*/  MOV R20, 0x5c90 ;  /* 0x00005c9000147802 */ /* 0x000fe40000000f00 */
[----:B------:R-:W-:Y:S05]  /*5c80*/  CALL.REL.NOINC `($__internal_147_$__cuda_sm70_shflsync_down) ;  /* 0x000000f000007944 */ /* 0x000fea0003c00000 */
[----:B0-----:R-:W-:Y:S01]  /*5c90*/  HFMA2.MMA R183, -RZ, RZ, 0, 0 ;  /* 0x00000000ffb77435 */ /* 0x001fe200000001ff */
[----:B------:R-:W-:Y:S02]  /*5ca0*/  MOV R181, R22 ;  /* 0x0000001600b57202 */ /* 0x000fe40000000f00 */
[----:B------:R-:W-:Y:S02]  /*5cb0*/  MOV R184, R24 ;  /* 0x0000001800b87202 */ /* 0x000fe40000000f00 */
[----:B------:R-:W-:-:S02]  /*5cc0*/  MOV R185, 0x1f ;  /* 0x0000001f00b97802 */ /* 0x000fc40000000f00 */
[----:B------:R-:W-:Y:S02]  /*5cd0*/  MOV R186, 0xffffffff ;  /* 0xffffffff00ba7802 */ /* 0x000fe40000000f00 */
[----:B------:R-:W-:Y:S02]  /*5ce0*/  MOV R20, 0x5d00 ;  /* 0x00005d0000147802 */ /* 0x000fe40000000f00 */
[----:B-1----:R-:W-:Y:S05]  /*5cf0*/  CALL.REL.NOINC `($__internal_148_$__cuda_sm70_shflsync_idx_p) ;  /* 0x000000c000007944 */ /* 0x002fea0003c00000 */
[----:B-1----:R-:W-:Y:S01]  /*5d00*/  MOV R182, R183 ;  /* 0x000000b700b67202 */ /* 0x002fe20000000f00 */
[----:B------:R-:W-:Y:S01]  /*5d10*/  HFMA2.MMA R183, -RZ, RZ, 0, 0 ;  /* 0x00000000ffb77435 */ /* 0x000fe200000001ff */
[----:B0-----:R-:W-:Y:S02]  /*5d20*/  MOV R184, R25 ;  /* 0x0000001900b87202 */ /* 0x001fe40000000f00 */
[----:B------:R-:W-:Y:S02]  /*5d30*/  MOV R185, 0x1f ;  /* 0x0000001f00b97802 */ /* 0x000fe40000000f00 */
[----:B------:R-:W-:Y:S02]  /*5d40*/  MOV R186, 0xffffffff ;  /* 0xffffffff00ba7802 */ /* 0x000fe40000000f00 */
[----:B------:R-:W-:-:S02]  /*5d50*/  MOV R20, 0x5d70 ;  /* 0x00005d7000147802 */ /* 0x000fc40000000f00 */
[----:B------:R-:W-:Y:S05]  /*5d60*/  CALL.REL.NOINC `($__internal_148_$__cuda_sm70_shflsync_idx_p) ;  /* 0x0000005000007944 */ /* 0x000fea0003c00000 */
[----:B01----:R-:W-:Y:S05]  /*5d70*/  BRA `(.L_x_3702) ;  /* 0xffffd58000007947 */ /* 0x003fea000383ffff */
        .weak           $__internal_147_$__cuda_sm70_shflsync_down
        .type           $__internal_147_$__cuda_sm70_shflsync_down,@function
        .size           $__internal_147_$__cuda_sm70_shflsync_down,($__internal_148_$__cuda_sm70_shflsync_idx_p - $__internal_147_$__cuda_sm70_shflsync_down)
$__internal_147_$__cuda_sm70_shflsync_down:
[----:B------:R-:W-:Y:S01]  /*5d80*/  HFMA2.MMA R21, -RZ, RZ, 0, 0 ;  /* 0x00000000ff157435 */ /* 0x000fe200000001ff */
[----:B------:R-:W-:Y:S04]  /*5d90*/  WARPSYNC R185 ;  /* 0x000000b900007348 */ /* 0x000fe80003800000 */
[----:B------:R0:W1:Y:S01]  /*5da0*/  SHFL.DOWN PT, R180, R180, R183, R182 ;  /* 0x080000b7b4b47389 */ /* 0x00006200000e00b6 */
[----:B------:R-:W-:Y:S05]  /*5db0*/  RET.REL.NODEC R20 `(_Z25selective_scan_bwd_kernelI32Selective_Scan_bwd_kernel_traitsILi64ELi16ELb1ELb0ELb0ELb0ELb1EffEEv12SSMParamsBwd) ;  /* 0xffffa24014007950 */ /* 0x000fea0003c3ffff */
        .weak           $__internal_148_$__cuda_sm70_shflsync_idx_p
        .type           $__internal_148_$__cuda_sm70_shflsync_idx_p,@function
        .size           $__internal_148_$__cuda_sm70_shflsync_idx_p,($__internal_149_$__cuda_sm70_shflsync_up - $__internal_148_$__cuda_sm70_shflsync_idx_p)
$__internal_148_$__cuda_sm70_shflsync_idx_p:
[----:B------:R-:W-:Y:S01]  /*5dc0*/  MOV R21, 0x0 ;  /* 0x0000000000157802 */ /* 0x000fe20000000f00 */
[----:B------:R-:W-:Y:S04]  /*5dd0*/  WARPSYNC R186 ;  /* 0x000000ba00007348 */ /* 0x000fe80003800000 */
[----:B------:R0:W1:Y:S01]  /*5de0*/  SHFL.IDX PT, R183, R184, R183, R185 ;  /* 0x000000b7b8b77389 */ /* 0x00006200000e00b9 */
[----:B------:R-:W-:Y:S05]  /*5df0*/  RET.REL.NODEC R20 `(_Z25selective_scan_bwd_kernelI32Selective_Scan_bwd_kernel_traitsILi64ELi16ELb1ELb0ELb0ELb0ELb1EffEEv12SSMParamsBwd) ;  /* 0xffffa20014007950 */ /* 0x000fea0003c3ffff */
        .weak           $__internal_149_$__cuda_sm70_shflsync_up
        .type           $__internal_149_$__cuda_sm70_shflsync_up,@function
        .size           $__internal_149_$__cuda_sm70_shflsync_up,(.L_x_8965 - $__internal_149_$__cuda_sm70_shflsync_up)
$__internal_149_$__cuda_sm70_shflsync_up:
[----:B------:R-:W-:Y:S01]  /*5e00*/  HFMA2.MMA R21, -RZ, RZ, 0, 0 ;  /* 0x00000000ff157435 */ /* 0x000fe200000001ff */
[----:B------:R-:W-:Y:S04]  /*5e10*/  WARPSYNC R173 ;  /* 0x000000ad00007348 */ /* 0x000fe80003800000 */
[----:B------:R0:W1:Y:S01]  /*5e20*/  SHFL.UP PT, R170, R170, R171, R172 ;  /* 0x040000abaaaa7389 */ /* 0x00006200000e00ac */
[----:B------:R-:W-:Y:S05]  /*5e30*/  RET.REL.NODEC R20 `(_Z25selective_scan_bwd_kernelI32Selective_Scan_bwd_kernel_traitsILi64ELi16ELb1ELb0ELb0ELb0ELb1EffEEv12SSMParamsBwd) ;  /* 0xffffa1c014007950 */ /* 0x000fea0003c3ffff */
.L_x_3703:
        /* <DEDUP_REMOVED lines=12> */
.L_x_8965:


//--------------------- .text._Z25selective_scan_bwd_kernelI32Selective_Scan_bwd_kernel_traitsILi64ELi16ELb1ELb0ELb0ELb1ELb0EffEEv12SSMParamsBwd --------------------------
	.section	.text._Z25selective_scan_bwd_kernelI32Selective_Scan_bwd_kernel_traitsILi64ELi16ELb1ELb0ELb0ELb1ELb0EffEEv12SSMParamsBwd,"ax",@progbits
	.sectioninfo	@"SHI_REGISTERS=208"
	.align	128
        .global         _Z25selective_scan_bwd_kernelI32Selective_Scan_bwd_kernel_traitsILi64ELi16ELb1ELb0ELb0ELb1ELb0EffEEv12SSMParamsBwd
        .type           _Z25selective_scan_bwd_kernelI32Selective_Scan_bwd_kernel_traitsILi64ELi16ELb1ELb0ELb0ELb1ELb0EffEEv12SSMParamsBwd,@function
        .size           _Z25selective_scan_bwd_kernelI32Selective_Scan_bwd_kernel_traitsILi64ELi16ELb1ELb0ELb0ELb1ELb0EffEEv12SSMParamsBwd,(.L_x_8968 - _Z25selective_scan_bwd_kernelI32Selective_Scan_bwd_kernel_traitsILi64ELi16ELb1ELb0ELb0ELb1ELb0EffEEv12SSMParamsBwd)
        .other          _Z25selective_scan_bwd_kernelI32Selective_Scan_bwd_kernel_traitsILi64ELi16ELb1ELb0ELb0ELb1ELb0EffEEv12SSMParamsBwd,@"STO_CUDA_ENTRY STV_DEFAULT"
_Z25selective_scan_bwd_kernelI32Selective_Scan_bwd_kernel_traitsILi64ELi16ELb1ELb0ELb0ELb1ELb0EffEEv12SSMParamsBwd:
.text._Z25selective_scan_bwd_kernelI32Selective_Scan_bwd_kernel_traitsILi64ELi16ELb1ELb0ELb0ELb1ELb0EffEEv12SSMParamsBwd:
        /* <DEDUP_REMOVED lines=11> */
[----:B-1----:R-:W-:-:S03]  /*00b0*/  SHF.R.S32.HI R81, RZ, 0x1f, R0 ;  /* 0x0000001fff517819 */ /* 0x002fc60000011400 */
[----:B------:R-:W-:Y:S02]  /*00c0*/  IMAD R4, R84, c[0x0][0x1d0], RZ ;  /* 0x0000740054047a24 */ /* 0x000fe400078e02ff */
[C---:B------:R-:W-:Y:S02]  /*00d0*/  @P0 LEA R6, P2, R0.reuse, c[0x0][0x238], 0x2 ;  /* 0x00008e0000060a11 */ /* 0x040fe400078410ff */
[----:B------:R-:W-:Y:S01]  /*00e0*/  @P1 LEA R8, P3, R0, c[0x0][0x250], 0x2 ;  /* 0x0000940000081a11 */ /* 0x000fe200078610ff */
[----:B------:R-:W-:Y:S01]  /*00f0*/  IMAD R10, R84, c[0x0][0x1e0], RZ ;  /* 0x00007800540a7a24 */ /* 0x000fe200078e02ff */
[C-C-:B------:R-:W-:Y:S01]  /*0100*/  @P0 LEA.HI.X R7, R0.reuse, c[0x0][0x23c], R81.reuse, 0x2, P2 ;  /* 0x00008f0000070a11 */ /* 0x140fe200010f1451 */
[----:B------:R-:W-:Y:S01]  /*0110*/  IMAD.WIDE.U32 R2, R83, c[0x0][0x1d0], RZ ;  /* 0x0000740053027a25 */ /* 0x000fe200078e00ff */
[----:B------:R-:W-:-:S03]  /*0120*/  @P1 LEA.HI.X R9, R0, c[0x0][0x254], R81, 0x2, P3 ;  /* 0x0000950000091a11 */ /* 0x000fc600018f1451 */
[C---:B------:R-:W-:Y:S01]  /*0130*/  IMAD R11, R83.reuse, c[0x0][0x1d4], R4 ;  /* 0x00007500530b7a24 */ /* 0x040fe200078e0204 */
[----:B------:R0:W5:Y:S01]  /*0140*/  @P0 LDG.E R80, [R6.64] ;  /* 0x0000000606500981 */ /* 0x000162000c1e1900 */
[----:B------:R-:W-:Y:S02]  /*0150*/  IMAD R12, R84, c[0x0][0x278], RZ ;  /* 0x00009e00540c7a24 */ /* 0x000fe400078e02ff */
[----:B------:R-:W-:Y:S01]  /*0160*/  IMAD.WIDE.U32 R4, R83, c[0x0][0x1e0], RZ ;  /* 0x0000780053047a25 */ /* 0x000fe200078e00ff */
[----:B------:R1:W5:Y:S01]  /*0170*/  @P1 LDG.E R82, [R8.64] ;  /* 0x0000000608521981 */ /* 0x000362000c1e1900 */
[----:B------:R-:W-:Y:S01]  /*0180*/  IADD3 R3, R3, R11, RZ ;  /* 0x0000000b03037210 */ /* 0x000fe20007ffe0ff */
[----:B------:R-:W-:Y:S01]  /*0190*/  CS2R R74, SRZ ;  /* 0x00000000004a7805 */ /* 0x000fe2000001ff00 */
[----:B------:R-:W-:Y:S01]  /*01a0*/  IMAD R13, R83, c[0x0][0x1e4], R10 ;  /* 0x00007900530d7a24 */ /* 0x000fe200078e020a */
[----:B------:R-:W-:Y:S01]  /*01b0*/  ISETP.NE.U32.AND P0, PT, RZ, c[0x0][0x260], PT ;  /* 0x00009800ff007a0c */ /* 0x000fe20003f05070 */
[----:B------:R-:W-:Y:S01]  /*01c0*/  IMAD R15, R81, c[0x0][0x1e8], RZ ;  /* 0x00007a00510f7a24 */ /* 0x000fe200078e02ff */
[----:B------:R-:W-:Y:S01]  /*01d0*/  CS2R R72, SRZ ;  /* 0x0000000000487805 */ /* 0x000fe2000001ff00 */
[----:B0-----:R-:W-:Y:S01]  /*01e0*/  IMAD.WIDE.U32 R6, R83, c[0x0][0x278], RZ ;  /* 0x00009e0053067a25 */ /* 0x001fe200078e00ff */
[----:B------:R-:W-:Y:S01]  /*01f0*/  IADD3 R5, R5, R13, RZ ;  /* 0x0000000d05057210 */ /* 0x000fe20007ffe0ff */
[----:B------:R-:W-:Y:S01]  /*0200*/  HFMA2.MMA R85, -RZ, RZ, 0, 0 ;  /* 0x00000000ff557435 */ /* 0x000fe200000001ff */
[----:B-1----:R-:W-:Y:S01]  /*0210*/  MOV R8, c[0x0][0x174] ;  /* 0x00005d0000087a02 */ /* 0x002fe20000000f00 */
[----:B------:R-:W-:Y:S01]  /*0220*/  IMAD R9, R83, c[0x0][0x27c], R12 ;  /* 0x00009f0053097a24 */ /* 0x000fe200078e020c */
[----:B------:R-:W-:Y:S01]  /*0230*/  ISETP.NE.AND.EX P0, PT, RZ, c[0x0][0x264], PT, P0 ;  /* 0x00009900ff007a0c */ /* 0x000fe20003f05300 */
[----:B------:R-:W-:Y:S01]  /*0240*/  IMAD.WIDE.U32 R2, R0, c[0x0][0x1d8], R2 ;  /* 0x0000760000027a25 */ /* 0x000fe200078e0002 */
[----:B------:R-:W-:-:S02]  /*0250*/  ISETP.GE.AND P3, PT, R8, 0x1, PT ;  /* 0x000000010800780c */ /* 0x000fc40003f66270 */
[----:B------:R-:W-:Y:S01]  /*0260*/  IADD3 R7, R7, R9, RZ ;  /* 0x0000000907077210 */ /* 0x000fe20007ffe0ff */
[----:B------:R-:W-:Y:S01]  /*0270*/  IMAD R13, R81, c[0x0][0x1d8], RZ ;  /* 0x00007600510d7a24 */ /* 0x000fe200078e02ff */
[----:B------:R-:W-:Y:S01]  /*0280*/  LEA R9, R8, 0xfffffc00, 0xa ;  /* 0xfffffc0008097811 */ /* 0x000fe200078e50ff */
[C---:B------:R-:W-:Y:S01]  /*0290*/  IMAD.WIDE.U32 R4, R0.reuse, c[0x0][0x1e8], R4 ;  /* 0x00007a0000047a25 */ /* 0x040fe200078e0004 */
[----:B------:R-:W-:Y:S02]  /*02a0*/  MOV R87, RZ ;  /* 0x000000ff00577202 */ /* 0x000fe40000000f00 */
[C---:B------:R-:W-:Y:S01]  /*02b0*/  IADD3 R91, P1, R9.reuse, R2, RZ ;  /* 0x00000002095b7210 */ /* 0x040fe20007f3e0ff */
[C---:B------:R-:W-:Y:S01]  /*02c0*/  IMAD R13, R0.reuse, c[0x0][0x1dc], R13 ;  /* 0x00007700000d7a24 */ /* 0x040fe200078e020d */
[----:B------:R-:W-:Y:S01]  /*02d0*/  SHF.R.S32.HI R11, RZ, 0x1f, R9 ;  /* 0x0000001fff0b7819 */ /* 0x000fe20000011409 */
[C---:B------:R-:W-:Y:S01]  /*02e0*/  IMAD R15, R0.reuse, c[0x0][0x1ec], R15 ;  /* 0x00007b00000f7a24 */ /* 0x040fe200078e020f */
[----:B------:R-:W-:Y:S01]  /*02f0*/  IADD3 R2, P2, R9, R4, RZ ;  /* 0x0000000409027210 */ /* 0x000fe20007f5e0ff */
[----:B------:R-:W-:Y:S01]  /*0300*/  IMAD R17, R81, c[0x0][0x280], RZ ;  /* 0x0000a00051117a24 */ /* 0x000fe200078e02ff */
[C---:B------:R-:W-:Y:S01]  /*0310*/  IADD3.X R4, R11.reuse, R3, R13, P1, !PT ;  /* 0x000000030b047210 */ /* 0x040fe20000ffe40d */
[----:B------:R-:W-:Y:S01]  /*0320*/  IMAD.WIDE.U32 R6, R0, c[0x0][0x280], R6 ;  /* 0x0000a00000067a25 */ /* 0x000fe200078e0006 */
[----:B------:R-:W-:-:S02]  /*0330*/  IADD3.X R5, R11, R5, R15, P2, !PT ;  /* 0x000000050b057210 */ /* 0x000fc400017fe40f */
[----:B------:R-:W-:Y:S01]  /*0340*/  ISETP.NE.U32.AND P1, PT, RZ, c[0x0][0x328], PT ;  /* 0x0000ca00ff007a0c */ /* 0x000fe20003f25070 */
[----:B------:R-:W-:Y:S01]  /*0350*/  IMAD R17, R0, c[0x0][0x284], R17 ;  /* 0x0000a10000117a24 */ /* 0x000fe200078e0211 */
[----:B------:R-:W-:Y:S02]  /*0360*/  ISETP.NE.U32.AND P2, PT, RZ, c[0x0][0x348], PT ;  /* 0x0000d200ff007a0c */ /* 0x000fe40003f45070 */
[----:B------:R-:W-:Y:S02]  /*0370*/  IADD3 R9, P4, R9, R6, RZ ;  /* 0x0000000609097210 */ /* 0x000fe40007f9e0ff */
[----:B------:R-:W-:Y:S02]  /*0380*/  LEA R3, P5, R2, c[0x0][0x248], 0x2 ;  /* 0x0000920002037a11 */ /* 0x000fe400078a10ff */
[----:B------:R-:W-:Y:S02]  /*0390*/  ISETP.NE.AND.EX P1, PT, RZ, c[0x0][0x32c], PT, P1 ;  /* 0x0000cb00ff007a0c */ /* 0x000fe40003f25310 */
[----:B------:R-:W-:-:S02]  /*03a0*/  ISETP.NE.AND.EX P2, PT, RZ, c[0x0][0x34c], PT, P2 ;  /* 0x0000d300ff007a0c */ /* 0x000fc40003f45320 */
[----:B------:R-:W-:Y:S02]  /*03b0*/  IADD3.X R6, R11, R7, R17, P4, !PT ;  /* 0x000000070b067210 */ /* 0x000fe400027fe411 */
[----:B------:R-:W-:Y:S01]  /*03c0*/  LEA.HI.X R7, R2, c[0x0][0x24c], R5, 0x2, P5 ;  /* 0x0000930002077a11 */ /* 0x000fe200028f1405 */
[----:B------:R-:W-:Y:S01]  /*03d0*/  @P0 IMAD R2, R83, c[0x0][0x164], R0 ;  /* 0x0000590053020a24 */ /* 0x000fe200078e0200 */
[C---:B------:R-:W-:Y:S02]  /*03e0*/  LEA R90, P4, R91.reuse, c[0x0][0x240], 0x2 ;  /* 0x000090005b5a7a11 */ /* 0x040fe400078810ff */
[----:B------:R-:W-:Y:S01]  /*03f0*/  @P0 MOV R77, 0x8 ;  /* 0x00000008004d0802 */ /* 0x000fe20000000f00 */
[----:B------:R-:W-:Y:S01]  /*0400*/  @P0 IMAD R2, R2, c[0x0][0x174], RZ ;  /* 0x00005d0002020a24 */ /* 0x000fe200078e02ff */
[----:B------:R-:W-:Y:S02]  /*0410*/  LEA.HI.X R91, R91, c[0x0][0x244], R4, 0x2, P4 ;  /* 0x000091005b5b7a11 */ /* 0x000fe400020f1404 */
[----:B------:R-:W-:Y:S01]  /*0420*/  LEA R92, P6, R9, c[0x0][0x308], 0x2 ;  /* 0x0000c200095c7a11 */ /* 0x000fe200078c10ff */
[----:B------:R-:W-:Y:S01]  /*0430*/  @P0 IMAD R2, R2, c[0x0][0x16c], RZ ;  /* 0x00005b0002020a24 */ /* 0x000fe200078e02ff */
[----:B------:R-:W-:-:S02]  /*0440*/  @P1 LEA R74, P4, R0, c[0x0][0x328], 0x2 ;  /* 0x0000ca00004a1a11 */ /* 0x000fc400078810ff */
[----:B------:R-:W-:Y:S01]  /*0450*/  @P2 LEA R72, P5, R0, c[0x0][0x348], 0x2 ;  /* 0x0000d20000482a11 */ /* 0x000fe200078a10ff */
[----:B------:R-:W-:Y:S01]  /*0460*/  @P0 IMAD.WIDE R76, R2, R77, c[0x0][0x260] ;  /* 0x00009800024c0625 */ /* 0x000fe200078e024d */
[----:B------:R-:W-:Y:S01]  /*0470*/  LEA.HI.X R93, R9, c[0x0][0x30c], R6, 0x2, P6 ;  /* 0x0000c300095d7a11 */ /* 0x000fe200030f1406 */
[----:B------:R-:W-:Y:S01]  /*0480*/  @!P0 CS2R R76, SRZ ;  /* 0x00000000004c8805 */ /* 0x000fe2000001ff00 */
[C-C-:B------:R-:W-:Y:S02]  /*0490*/  @P1 LEA.HI.X R75, R0.reuse, c[0x0][0x32c], R81.reuse, 0x2, P4 ;  /* 0x0000cb00004b1a11 */ /* 0x140fe400020f1451 */
[----:B------:R-:W-:Y:S01]  /*04a0*/  @P2 LEA.HI.X R73, R0, c[0x0][0x34c], R81, 0x2, P5 ;  /* 0x0000d30000492a11 */ /* 0x000fe200028f1451 */
[----:B------:R-:W-:Y:S05]  /*04b0*/  @!P3 BRA `(.L_x_3704) ;  /* 0x00005bb00000b947 */ /* 0x000fea0003800000 */
[----:B------:R-:W0:Y:S01]  /*04c0*/  S2R R86, SR_TID.X ;  /* 0x0000000000567919 */ /* 0x000e220000002100 */
[----:B------:R-:W-:Y:S02]  /*04d0*/  MOV R6, R3 ;  /* 0x0000000300067202 */ /* 0x000fe40000000f00 */
[----:B------:R-:W-:Y:S01]  /*04e0*/  MOV R89, c[0x0][0x174] ;  /* 0x00005d0000597a02 */ /* 0x000fe20000000f00 */
[----:B------:R-:W1:Y:S01]  /*04f0*/  S2R R88, SR_LANEID ;  /* 0x0000000000587919 */ /* 0x000e620000000000 */
[----:B------:R-:W-:-:S02]  /*0500*/  MOV R87, RZ ;  /* 0x000000ff00577202 */ /* 0x000fc40000000f00 */
[----:B------:R-:W-:Y:S02]  /*0510*/  MOV R85, RZ ;  /* 0x000000ff00557202 */ /* 0x000fe40000000f00 */
[----:B0-----:R-:W-:Y:S02]  /*0520*/  SHF.R.S32.HI R3, RZ, 0x1f, R86 ;  /* 0x0000001fff037819 */ /* 0x001fe40000011456 */
[----:B------:R-:W-:Y:S02]  /*0530*/  SHF.L.U32 R95, R86, 0x2, RZ ;  /* 0x00000002565f7819 */ /* 0x000fe400000006ff */
[----:B------:R-:W-:Y:S02]  /*0540*/  LEA.HI R3, R3, R86, RZ, 0x5 ;  /* 0x0000005603037211 */ /* 0x000fe400078f28ff */
[----:B------:R-:W-:Y:S02]  /*0550*/  LOP3.LUT R95, R95, 0xffffff80, RZ, 0xc0, !PT ;  /* 0xffffff805f5f7812 */ /* 0x000fe400078ec0ff */
[----:B-1----:R-:W-:-:S02]  /*0560*/  SHF.R.S32.HI R94, RZ, 0x5, R3 ;  /* 0x00000005ff5e7819 */ /* 0x002fc40000011403 */
.L_x_3754:
[----:B------:R-:W-:Y:S01]  /*0570*/  BAR.SYNC.DEFER_BLOCKING 0x0 ;  /* 0x0000000000007b1d */ /* 0x000fe20000010000 */
[----:B------:R-:W-:-:S05]  /*0580*/  LOP3.LUT R49, R95, 0x1f, R86, 0xf8, !PT ;  /* 0x0000001f5f317812 */ /* 0x000fca00078ef856 */
[----:B------:R-:W-:-:S05]  /*0590*/  IMAD.WIDE R2, R49, 0x10, R90 ;  /* 0x0000001031027825 */ /* 0x000fca00078e025a */
[----:B------:R0:W2:Y:S04]  /*05a0*/  LDG.E.128 R8, [R2.64] ;  /* 0x0000000602087981 */ /* 0x0000a8000c1e1d00 */
[----:B------:R0:W3:Y:S04]  /*05b0*/  LDG.E.128 R12, [R2.64+0x200] ;  /* 0x00020006020c7981 */ /* 0x0000e8000c1e1d00 */
[----:B------:R0:W4:Y:S04]  /*05c0*/  LDG.E.128 R16, [R2.64+0x400] ;  /* 0x0004000602107981 */ /* 0x000128000c1e1d00 */
[----:B------:R0:W4:Y:S01]  /*05d0*/  LDG.E.128 R36, [R2.64+0x600] ;  /* 0x0006000602247981 */ /* 0x000122000c1e1d00 */
[----:B------:R-:W-:-:S05]  /*05e0*/  IADD3 R97, R95, R88, RZ ;  /* 0x000000585f617210 */ /* 0x000fca0007ffe0ff */
[----:B------:R-:W-:Y:S01]  /*05f0*/  IMAD R96, R88, 0x3, R97 ;  /* 0x0000000358607824 */ /* 0x000fe200078e0261 */
[----:B0-----:R-:W-:Y:S02]  /*0600*/  MOV R2, R6 ;  /* 0x0000000600027202 */ /* 0x001fe40000000f00 */
[----:B------:R-:W-:-:S05]  /*0610*/  MOV R3, R7 ;  /* 0x0000000700037202 */ /* 0x000fca0000000f00 */
[----:B------:R-:W-:Y:S01]  /*0620*/  IMAD.WIDE R4, R49, 0x10, R2 ;  /* 0x0000001031047825 */ /* 0x000fe200078e0202 */
[----:B--2---:R0:W-:Y:S04]  /*0630*/  STS.128 [R97.X16], R8 ;  /* 0x0000000861007388 */ /* 0x0041e8000000cc00 */
[----:B---3--:R1:W-:Y:S04]  /*0640*/  STS.128 [R97.X16+0x200], R12 ;  /* 0x0002000c61007388 */ /* 0x0083e8000000cc00 */
[----:B----4-:R2:W-:Y:S04]  /*0650*/  STS.128 [R97.X16+0x400], R16 ;  /* 0x0004001061007388 */ /* 0x0105e8000000cc00 */
[----:B------:R-:W-:Y:S01]  /*0660*/  STS.128 [R97.X16+0x600], R36 ;  /* 0x0006002461007388 */ /* 0x000fe2000000cc00 */
[----:B------:R-:W-:-:S06]  /*0670*/  NOP ;  /* 0x0000000000007918 */ /* 0x000fcc0000000000 */
[----:B------:R-:W-:Y:S04]  /*0680*/  LDS.128 R32, [R96.X16] ;  /* 0x0000000060207984 */ /* 0x000fe8000000cc00 */
[----:B------:R-:W-:Y:S04]  /*0690*/  LDS.128 R28, [R96.X16+0x10] ;  /* 0x00001000601c7984 */ /* 0x000fe8000000cc00 */
[----:B------:R-:W-:Y:S04]  /*06a0*/  LDS.128 R24, [R96.X16+0x20] ;  /* 0x0000200060187984 */ /* 0x000fe8000000cc00 */
[----:B------:R-:W-:Y:S04]  /*06b0*/  LDS.128 R20, [R96.X16+0x30] ;  /* 0x0000300060147984 */ /* 0x000fe8000000cc00 */
[----:B------:R-:W-:Y:S06]  /*06c0*/  BAR.SYNC.DEFER_BLOCKING 0x0 ;  /* 0x0000000000007b1d */ /* 0x000fec0000010000 */
[----:B0-----:R-:W3:Y:S04]  /*06d0*/  LDG.E.128 R8, [R4.64] ;  /* 0x0000000604087981 */ /* 0x001ee8000c1e1d00 */
[----:B-1----:R-:W4:Y:S04]  /*06e0*/  LDG.E.128 R12, [R4.64+0x200] ;  /* 0x00020006040c7981 */ /* 0x002f28000c1e1d00 */
[----:B--2---:R-:W2:Y:S04]  /*06f0*/  LDG.E.128 R16, [R4.64+0x400] ;  /* 0x0004000604107981 */ /* 0x004ea8000c1e1d00 */
[----:B------:R-:W2:Y:S01]  /*0700*/  LDG.E.128 R52, [R4.64+0x600] ;  /* 0x0006000604347981 */ /* 0x000ea2000c1e1d00 */
[----:B------:R-:W-:-:S03]  /*0710*/  IMAD.WIDE R48, R49, 0x10, R92 ;  /* 0x0000001031307825 */ /* 0x000fc600078e025c */
[----:B---3--:R-:W-:Y:S04]  /*0720*/  STS.128 [R97.X16], R8 ;  /* 0x0000000861007388 */ /* 0x008fe8000000cc00 */
[----:B----4-:R-:W-:Y:S04]  /*0730*/  STS.128 [R97.X16+0x200], R12 ;  /* 0x0002000c61007388 */ /* 0x010fe8000000cc00 */
[----:B--2---:R-:W-:Y:S04]  /*0740*/  STS.128 [R97.X16+0x400], R16 ;  /* 0x0004001061007388 */ /* 0x004fe8000000cc00 */
[----:B------:R-:W-:Y:S01]  /*0750*/  STS.128 [R97.X16+0x600], R52 ;  /* 0x0006003461007388 */ /* 0x000fe2000000cc00 */
[----:B------:R-:W-:-:S06]  /*0760*/  NOP ;  /* 0x0000000000007918 */ /* 0x000fcc0000000000 */
[----:B------:R-:W-:Y:S04]  /*0770*/  LDS.128 R56, [R96.X16+0x10] ;  /* 0x0000100060387984 */ /* 0x000fe8000000cc00 */
[----:B------:R-:W-:Y:S04]  /*0780*/  LDS.128 R40, [R96.X16+0x20] ;  /* 0x0000200060287984 */ /* 0x000fe8000000cc00 */
[----:B------:R-:W-:Y:S04]  /*0790*/  LDS.128 R36, [R96.X16+0x30] ;  /* 0x0000300060247984 */ /* 0x000fe8000000cc00 */
[----:B------:R-:W0:Y:S04]  /*07a0*/  LDS.128 R44, [R96.X16] ;  /* 0x00000000602c7984 */ /* 0x000e28000000cc00 */
[----:B------:R-:W-:Y:S06]  /*07b0*/  BAR.SYNC.DEFER_BLOCKING 0x0 ;  /* 0x0000000000007b1d */ /* 0x000fec0000010000 */
[----:B------:R-:W2:Y:S04]  /*07c0*/  LDG.E.128 R60, [R48.64] ;  /* 0x00000006303c7981 */ /* 0x000ea8000c1e1d00 */
[----:B------:R-:W3:Y:S04]  /*07d0*/  LDG.E.128 R64, [R48.64+0x200] ;  /* 0x0002000630407981 */ /* 0x000ee8000c1e1d00 */
[----:B------:R-:W4:Y:S04]  /*07e0*/  LDG.E.128 R68, [R48.64+0x400] ;  /* 0x0004000630447981 */ /* 0x000f28000c1e1d00 */
[----:B------:R-:W4:Y:S01]  /*07f0*/  LDG.E.128 R104, [R48.64+0x600] ;  /* 0x0006000630687981 */ /* 0x000f22000c1e1d00 */
[--C-:B0----5:R-:W-:Y:S01]  /*0800*/  FADD.FTZ R103, R44, R82.reuse ;  /* 0x000000522c677221 */ /* 0x121fe20000010000 */
[----:B------:R-:W-:Y:S01]  /*0810*/  MOV R50, c[0x0][0x16c] ;  /* 0x00005b0000327a02 */ /* 0x000fe20000000f00 */
[--C-:B------:R-:W-:Y:S01]  /*0820*/  FADD.FTZ R99, R56, R82.reuse ;  /* 0x0000005238637221 */ /* 0x100fe20000010000 */
[----:B------:R-:W-:Y:S01]  /*0830*/  BSSY B0, `(.L_x_3705) ;  /* 0x0000036000007945 */ /* 0x000fe20003800000 */
[--C-:B------:R-:W-:Y:S01]  /*0840*/  FADD.FTZ R98, R57, R82.reuse ;  /* 0x0000005239627221 */ /* 0x100fe20000010000 */
[----:B------:R-:W-:Y:S01]  /*0850*/  FSETP.GTU.FTZ.AND P2, PT, R103, 20, PT ;  /* 0x41a000006700780b */ /* 0x000fe20003f5c000 */
[--C-:B------:R-:W-:Y:S01]  /*0860*/  FADD.FTZ R101, R58, R82.reuse ;  /* 0x000000523a657221 */ /* 0x100fe20000010000 */
[----:B------:R-:W-:Y:S01]  /*0870*/  ISETP.GE.AND P5, PT, R50, 0x1, PT ;  /* 0x000000013200780c */ /* 0x000fe20003fa6270 */
[--C-:B------:R-:W-:Y:S01]  /*0880*/  FADD.FTZ R100, R59, R82.reuse ;  /* 0x000000523b647221 */ /* 0x100fe20000010000 */
[----:B------:R-:W-:Y:S01]  /*0890*/  FSETP.GTU.FTZ.AND P0, PT, R99, 20, PT ;  /* 0x41a000006300780b */ /* 0x000fe20003f1c000 */
[----:B------:R-:W-:Y:S01]  /*08a0*/  FADD.FTZ R102, R45, R82 ;  /* 0x000000522d667221 */ /* 0x000fe20000010000 */
[----:B------:R-:W-:-:S02]  /*08b0*/  FSETP.GTU.FTZ.AND P6, PT, R98, 20, PT ;  /* 0x41a000006200780b */ /* 0x000fc40003fdc000 */
[----:B------:R-:W-:Y:S02]  /*08c0*/  FSETP.GTU.FTZ.AND P4, PT, R101, 20, PT ;  /* 0x41a000006500780b */ /* 0x000fe40003f9c000 */
[----:B------:R-:W-:Y:S02]  /*08d0*/  FSETP.GTU.FTZ.AND P3, PT, R100, 20, PT ;  /* 0x41a000006400780b */ /* 0x000fe40003f7c000 */
[----:B------:R-:W-:Y:S01]  /*08e0*/  FSETP.GTU.FTZ.AND P1, PT, R102, 20, PT ;  /* 0x41a000006600780b */ /* 0x000fe20003f3c000 */
[----:B--2---:R-:W-:Y:S04]  /*08f0*/  STS.128 [R97.X16], R60 ;  /* 0x0000003c61007388 */ /* 0x004fe8000000cc00 */
[----:B---3--:R-:W-:Y:S04]  /*0900*/  STS.128 [R97.X16+0x200], R64 ;  /* 0x0002004061007388 */ /* 0x008fe8000000cc00 */
[----:B----4-:R-:W-:Y:S04]  /*0910*/  STS.128 [R97.X16+0x400], R68 ;  /* 0x0004004461007388 */ /* 0x010fe8000000cc00 */
[----:B------:R0:W-:Y:S01]  /*0920*/  STS.128 [R97.X16+0x600], R104 ;  /* 0x0006006861007388 */ /* 0x0001e2000000cc00 */
[----:B------:R-:W-:-:S06]  /*0930*/  NOP ;  /* 0x0000000000007918 */ /* 0x000fcc0000000000 */
[----:B------:R1:W2:Y:S04]  /*0940*/  LDS.128 R16, [R96.X16+0x10] ;  /* 0x0000100060107984 */ /* 0x0002a8000000cc00 */
[----:B------:R1:W3:Y:S04]  /*0950*/  LDS.128 R12, [R96.X16+0x20] ;  /* 0x00002000600c7984 */ /* 0x0002e8000000cc00 */
[----:B------:R1:W4:Y:S01]  /*0960*/  LDS.128 R8, [R96.X16+0x30] ;  /* 0x0000300060087984 */ /* 0x000322000000cc00 */
[----:B0-----:R-:W-:-:S03]  /*0970*/  FADD.FTZ R105, R46, R82 ;  /* 0x000000522e697221 */ /* 0x001fc60000010000 */
[----:B------:R1:W0:Y:S01]  /*0980*/  LDS.128 R4, [R96.X16] ;  /* 0x0000000060047984 */ /* 0x000222000000cc00 */
[----:B------:R-:W-:Y:S05]  /*0990*/  @P2 BRA `(.L_x_3706) ;  /* 0x000001f000002947 */ /* 0x000fea0003800000 */
        /* <DEDUP_REMOVED lines=14> */
[C---:B------:R-:W-:Y:S02]  /*0a80*/  FFMA.FTZ R46, R45.reuse, R46, -0.13229703903198242188 ;  /* 0xbe0778e02d2e7423 */ /* 0x040fe4000001002e */
        /* <DEDUP_REMOVED lines=16> */
.L_x_3706:
[----:B------:R-:W-:Y:S05]  /*0b90*/  BSYNC B0 ;  /* 0x0000000000007941 */ /* 0x000fea0003800000 */
.L_x_3705:
[----:B------:R-:W-:Y:S01]  /*0ba0*/  BSSY B0, `(.L_x_3707) ;  /* 0x0000023000007945 */ /* 0x000fe20003800000 */
[----:B------:R-:W-:Y:S01]  /*0bb0*/  FSETP.GTU.FTZ.AND P2, PT, R105, 20, PT ;  /* 0x41a000006900780b */ /* 0x000fe20003f5c000 */
[----:B------:R-:W-:Y:S01]  /*0bc0*/  FADD.FTZ R104, R47, R82 ;  /* 0x000000522f687221 */ /* 0x000fe20000010000 */
        /* <DEDUP_REMOVED lines=32> */
.L_x_3708:
[----:B------:R-:W-:Y:S05]  /*0dd0*/  BSYNC B0 ;  /* 0x0000000000007941 */ /* 0x000fea0003800000 */
.L_x_3707:
        /* <DEDUP_REMOVED lines=35> */
.L_x_3710:
[----:B------:R-:W-:Y:S05]  /*1010*/  BSYNC B0 ;  /* 0x0000000000007941 */ /* 0x000fea0003800000 */
.L_x_3709:
        /* <DEDUP_REMOVED lines=35> */
.L_x_3712:
[----:B------:R-:W-:Y:S05]  /*1250*/  BSYNC B0 ;  /* 0x0000000000007941 */ /* 0x000fea0003800000 */
.L_x_3711:
        /* <DEDUP_REMOVED lines=35> */
.L_x_3714:
[----:B------:R-:W-:Y:S05]  /*1490*/  BSYNC B0 ;  /* 0x0000000000007941 */ /* 0x000fea0003800000 */
.L_x_3713:
[----:B------:R-:W-:Y:S01]  /*14a0*/  BSSY B0, `(.L_x_3715) ;  /* 0x0000028000007945 */ /* 0x000fe20003800000 */
[----:B------:R-:W-:Y:S01]  /*14b0*/  FSETP.GTU.FTZ.AND P0, PT, R109, 20, PT ;  /* 0x41a000006d00780b */ /* 0x000fe20003f1c000 */
[--C-:B------:R-:W-:Y:S02]  /*14c0*/  FADD.FTZ R108, R43, R82.reuse ;  /* 0x000000522b6c7221 */ /* 0x100fe40000010000 */
[--C-:B------:R-:W-:Y:S02]  /*14d0*/  FADD.FTZ R111, R36, R82.reuse ;  /* 0x00000052246f7221 */ /* 0x100fe40000010000 */
[--C-:B------:R-:W-:Y:S02]  /*14e0*/  FADD.FTZ R110, R37, R82.reuse ;  /* 0x00000052256e7221 */ /* 0x100fe40000010000 */
[--C-:B------:R-:W-:Y:S02]  /*14f0*/  FADD.FTZ R113, R38, R82.reuse ;  /* 0x0000005226717221 */ /* 0x100fe40000010000 */
[----:B------:R-:W-:-:S02]  /*1500*/  FADD.FTZ R118, R39, R82 ;  /* 0x0000005227767221 */ /* 0x000fc40000010000 */
        /* <DEDUP_REMOVED lines=33> */
.L_x_3716:
[----:B------:R-:W-:Y:S05]  /*1720*/  BSYNC B0 ;  /* 0x0000000000007941 */ /* 0x000fea0003800000 */
.L_x_3715:
        /* <DEDUP_REMOVED lines=38> */
.L_x_3718:
[----:B------:R-:W-:Y:S05]  /*1990*/  BSYNC B0 ;  /* 0x0000000000007941 */ /* 0x000fea0003800000 */
.L_x_3717:
        /* <DEDUP_REMOVED lines=38> */
.L_x_3720:
[----:B------:R-:W-:Y:S05]  /*1c00*/  BSYNC B0 ;  /* 0x0000000000007941 */ /* 0x000fea0003800000 */
.L_x_3719:
        /* <DEDUP_REMOVED lines=38> */
.L_x_3722:
[----:B------:R-:W-:Y:S05]  /*1e70*/  BSYNC B0 ;  /* 0x0000000000007941 */ /* 0x000fea0003800000 */
.L_x_3721:
        /* <DEDUP_REMOVED lines=38> */
.L_x_3724:
[----:B------:R-:W-:Y:S05]  /*20e0*/  BSYNC B0 ;  /* 0x0000000000007941 */ /* 0x000fea0003800000 */
.L_x_3723:
        /* <DEDUP_REMOVED lines=40> */
.L_x_3726:
[----:B------:R-:W-:Y:S05]  /*2370*/  BSYNC B0 ;  /* 0x0000000000007941 */ /* 0x000fea0003800000 */
.L_x_3725:
        /* <DEDUP_REMOVED lines=33> */
.L_x_3728:
[----:B------:R-:W-:Y:S05]  /*2590*/  BSYNC B0 ;  /* 0x0000000000007941 */ /* 0x000fea0003800000 */
.L_x_3727:
        /* <DEDUP_REMOVED lines=33> */
.L_x_3730:
[----:B------:R-:W-:Y:S05]  /*27b0*/  BSYNC B0 ;  /* 0x0000000000007941 */ /* 0x000fea0003800000 */
.L_x_3729:
        /* <DEDUP_REMOVED lines=33> */
.L_x_3732:
[----:B------:R-:W-:Y:S05]  /*29d0*/  BSYNC B0 ;  /* 0x0000000000007941 */ /* 0x000fea0003800000 */
.L_x_3731:
        /* <DEDUP_REMOVED lines=33> */
.L_x_3734:
[----:B------:R-:W-:Y:S05]  /*2bf0*/  BSYNC B0 ;  /* 0x0000000000007941 */ /* 0x000fea0003800000 */
.L_x_3733:
        /* <DEDUP_REMOVED lines=33> */
.L_x_3736:
[----:B------:R-:W-:Y:S05]  /*2e10*/  BSYNC B0 ;  /* 0x0000000000007941 */ /* 0x000fea0003800000 */
.L_x_3735:
[----:B------:R-:W-:Y:S01]  /*2e20*/  FFMA.FTZ R59, R27, R15, R60 ;  /* 0x0000000f1b3b7223 */ /* 0x000fe2000001003c */
[----:B------:R-:W-:Y:S01]  /*2e30*/  BAR.SYNC.DEFER_BLOCKING 0x0 ;  /* 0x0000000000007b1d */ /* 0x000fe20000010000 */
[----:B------:R-:W-:Y:S02]  /*2e40*/  FMUL.FTZ R56, R12, R80 ;  /* 0x000000500c387220 */ /* 0x000fe40000410000 */
[----:B----4-:R-:W-:Y:S02]  /*2e50*/  FFMA.FTZ R62, R20, R8, R59 ;  /* 0x00000008143e7223 */ /* 0x010fe4000001003b */
        /* <DEDUP_REMOVED lines=15> */
[----:B------:R-:W-:Y:S01]  /*2f50*/  IMAD R115, R81, c[0x0][0x180], RZ ;  /* 0x0000600051737a24 */ /* 0x000fe200078e02ff */
[----:B------:R-:W-:Y:S01]  /*2f60*/  IADD3 R39, R89, -0x1, RZ ;  /* 0xffffffff59277810 */ /* 0x000fe20007ffe0ff */
[----:B------:R-:W-:Y:S01]  /*2f70*/  IMAD R119, R81, c[0x0][0x198], RZ ;  /* 0x0000660051777a24 */ /* 0x000fe200078e02ff */
[----:B------:R-:W-:Y:S01]  /*2f80*/  IADD3 R112, R89, -0x2, RZ ;  /* 0xfffffffe59707810 */ /* 0x000fe20007ffe0ff */
[----:B------:R-:W-:Y:S01]  /*2f90*/  IMAD R121, R81, c[0x0][0x1b8], RZ ;  /* 0x00006e0051797a24 */ /* 0x000fe200078e02ff */
[----:B------:R-:W-:Y:S01]  /*2fa0*/  HFMA2.MMA R174, -RZ, RZ, 0, 0 ;  /* 0x00000000ffae7435 */ /* 0x000fe200000001ff */
[C---:B------:R-:W-:Y:S01]  /*2fb0*/  IMAD R117, R0.reuse, c[0x0][0x184], R115 ;  /* 0x0000610000757a24 */ /* 0x040fe200078e0273 */
[----:B------:R-:W-:Y:S01]  /*2fc0*/  LEA.HI R115, R39, R39, RZ, 0x1 ;  /* 0x0000002727737211 */ /* 0x000fe200078f08ff */
[C---:B------:R-:W-:Y:S01]  /*2fd0*/  IMAD.WIDE.U32 R68, R0.reuse, c[0x0][0x180], RZ ;  /* 0x0000600000447a25 */ /* 0x040fe200078e00ff */
[----:B------:R-:W-:Y:S01]  /*2fe0*/  MOV R138, RZ ;  /* 0x000000ff008a7202 */ /* 0x000fe20000000f00 */
[----:B------:R-:W-:Y:S01]  /*2ff0*/  UMOV UR4, URZ ;  /* 0x0000003f00047c82 */ /* 0x000fe20008000000 */
[----:B------:R-:W-:Y:S01]  /*3000*/  LOP3.LUT R122, R115, 0xfffffe, RZ, 0xc0, !PT ;  /* 0x00fffffe737a7812 */ /* 0x000fe200078ec0ff */
[----:B------:R-:W-:Y:S01]  /*3010*/  IMAD.WIDE.U32 R70, R0, c[0x0][0x198], RZ ;  /* 0x0000660000467a25 */ /* 0x000fe200078e00ff */
[----:B------:R-:W-:-:S02]  /*3020*/  IADD3 R117, R69, R117, RZ ;  /* 0x0000007545757210 */ /* 0x000fc40007ffe0ff */
[----:B------:R-:W-:Y:S01]  /*3030*/  LEA R116, P0, R68, c[0x0][0x220], 0x2 ;  /* 0x0000880044747a11 */ /* 0x000fe200078010ff */
[----:B------:R-:W-:Y:S01]  /*3040*/  IMAD R119, R0, c[0x0][0x19c], R119 ;  /* 0x0000670000777a24 */ /* 0x000fe200078e0277 */
[----:B------:R-:W-:Y:S01]  /*3050*/  LEA R114, P1, R70, c[0x0][0x228], 0x2 ;  /* 0x00008a0046727a11 */ /* 0x000fe200078210ff */
[C---:B------:R-:W-:Y:S01]  /*3060*/  IMAD.WIDE.U32 R78, R0.reuse, c[0x0][0x1b8], RZ ;  /* 0x00006e00004e7a25 */ /* 0x040fe200078e00ff */
[----:B------:R-:W-:Y:S01]  /*3070*/  IADD3 R139, R39, -R122, RZ ;  /* 0x8000007a278b7210 */ /* 0x000fe20007ffe0ff */
[----:B------:R-:W-:Y:S01]  /*3080*/  HFMA2.MMA R39, -RZ, RZ, 0, 0 ;  /* 0x00000000ff277435 */ /* 0x000fe200000001ff */
[----:B------:R-:W-:Y:S01]  /*3090*/  IADD3 R69, R71, R119, RZ ;  /* 0x0000007747457210 */ /* 0x000fe20007ffe0ff */
[----:B------:R-:W-:Y:S01]  /*30a0*/  IMAD R123, R0, c[0x0][0x1bc], R121 ;  /* 0x00006f00007b7a24 */ /* 0x000fe200078e0279 */
[----:B------:R-:W-:Y:S01]  /*30b0*/  LEA.HI.X R117, R68, c[0x0][0x224], R117, 0x2, P0 ;  /* 0x0000890044757a11 */ /* 0x000fe200000f1475 */
[----:B------:R-:W-:Y:S01]  /*30c0*/  IMAD R121, R112, c[0x0][0x16c], RZ ;  /* 0x00005b0070797a24 */ /* 0x000fe200078e02ff */
[----:B------:R-:W-:Y:S01]  /*30d0*/  LEA R112, P2, R78, c[0x0][0x230], 0x2 ;  /* 0x00008c004e707a11 */ /* 0x000fe200078410ff */
[----:B------:R-:W-:Y:S01]  /*30e0*/  FMUL.FTZ R122, R32, R103 ;  /* 0x00000067207a7220 */ /* 0x000fe20000410000 */
[----:B------:R-:W-:Y:S01]  /*30f0*/  IADD3 R119, R79, R123, RZ ;  /* 0x0000007b4f777210 */ /* 0x000fe20007ffe0ff */
[----:B------:R-:W-:Y:S01]  /*3100*/  IMAD.WIDE R120, R121, 0x8, R76 ;  /* 0x0000000879787825 */ /* 0x000fe200078e024c */
[----:B------:R-:W-:-:S02]  /*3110*/  LEA.HI.X R115, R70, c[0x0][0x22c], R69, 0x2, P1 ;  /* 0x00008b0046737a11 */ /* 0x000fc400008f1445 */
[----:B------:R-:W-:Y:S01]  /*3120*/  LEA.HI.X R119, R78, c[0x0][0x234], R119, 0x2, P2 ;  /* 0x00008d004e777a11 */ /* 0x000fe200010f1477 */
[----:B------:R-:W-:Y:S01]  /*3130*/  FMUL.FTZ R123, R33, R102 ;  /* 0x00000066217b7220 */ /* 0x000fe20000410000 */
[----:B------:R-:W-:Y:S01]  /*3140*/  SHF.L.U32 R139, R139, 0x8, RZ ;  /* 0x000000088b8b7819 */ /* 0x000fe200000006ff */
        /* <DEDUP_REMOVED lines=14> */
.L_x_3753:
[----:B------:R-:W2:Y:S01]  /*3230*/  LDG.E R140, [R116.64] ;  /* 0x00000006748c7981 */ /* 0x000ea2000c1e1900 */
[----:B------:R-:W-:Y:S02]  /*3240*/  MOV R68, R112 ;  /* 0x0000007000447202 */ /* 0x000fe40000000f00 */
[----:B------:R-:W-:Y:S01]  /*3250*/  MOV R69, R119 ;  /* 0x0000007700457202 */ /* 0x000fe20000000f00 */
[----:B------:R-:W3:Y:S01]  /*3260*/  LDG.E R71, [R114.64] ;  /* 0x0000000672477981 */ /* 0x000ee2000c1e1900 */
[C---:B------:R-:W-:Y:S02]  /*3270*/  ISETP.NE.AND P1, PT, R86.reuse, RZ, PT ;  /* 0x000000ff5600720c */ /* 0x040fe40003f25270 */
[C---:B------:R-:W-:Y:S01]  /*3280*/  IADD3 R78, R86.reuse, 0x200, RZ ;  /* 0x00000200564e7810 */ /* 0x040fe20007ffe0ff */
[----:B------:R0:W3:Y:S01]  /*3290*/  LDG.E R68, [R68.64] ;  /* 0x0000000644447981 */ /* 0x0000e2000c1e1900 */
[----:B------:R-:W-:-:S02]  /*32a0*/  LOP3.LUT P0, RZ, R86, 0x1f, RZ, 0xc0, !PT ;  /* 0x0000001f56ff7812 */ /* 0x000fc4000780c0ff */
[----:B------:R-:W-:Y:S02]  /*32b0*/  SEL R144, R139, R78, !P1 ;  /* 0x0000004e8b907207 */ /* 0x000fe40004800000 */
[----:B------:R-:W-:Y:S02]  /*32c0*/  ISETP.LT.OR P0, PT, R89, 0x2, P0 ;  /* 0x000000025900780c */ /* 0x000fe40000701670 */
[----:B------:R-:W-:Y:S02]  /*32d0*/  MOV R79, RZ ;  /* 0x000000ff004f7202 */ /* 0x000fe40000000f00 */
[----:B------:R-:W-:Y:S01]  /*32e0*/  MOV R78, 0x3f800000 ;  /* 0x3f800000004e7802 */ /* 0x000fe20000000f00 */
[----:B------:R-:W-:Y:S01]  /*32f0*/  BSSY B0, `(.L_x_3738) ;  /* 0x000004f000007945 */ /* 0x000fe20003800000 */
[----:B--2---:R-:W-:-:S04]  /*3300*/  FMUL.FTZ R70, R140, 1.4426950216293334961 ;  /* 0x3fb8aa3b8c467820 */ /* 0x004fc80000410000 */
[----:B------:R-:W-:-:S06]  /*3310*/  FMUL.FTZ R155, R70, R103 ;  /* 0x00000067469b7220 */ /* 0x000fcc0000410000 */
[----:B------:R-:W2:Y:S01]  /*3320*/  MUFU.EX2 R155, R155 ;  /* 0x0000009b009b7308 */ /* 0x000ea20000000800 */
[C---:B------:R-:W-:Y:S02]  /*3330*/  FMUL.FTZ R141, R70.reuse, R102 ;  /* 0x00000066468d7220 */ /* 0x040fe40000410000 */
[C---:B------:R-:W-:Y:S02]  /*3340*/  FMUL.FTZ R143, R70.reuse, R105 ;  /* 0x00000069468f7220 */ /* 0x040fe40000410000 */
[----:B------:R-:W-:-:S03]  /*3350*/  FMUL.FTZ R142, R70, R104 ;  /* 0x00000068468e7220 */ /* 0x000fc60000410000 */
[----:B------:R-:W4:Y:S01]  /*3360*/  MUFU.EX2 R141, R141 ;  /* 0x0000008d008d7308 */ /* 0x000f220000000800 */
[----:B--2---:R2:W-:Y:S04]  /*3370*/  STS [R144.X4+0x14d0], R155 ;  /* 0x0014d09b90007388 */ /* 0x0045e80000004800 */
[----:B------:R-:W-:Y:S01]  /*3380*/  BAR.SYNC.DEFER_BLOCKING 0x0 ;  /* 0x0000000000007b1d */ /* 0x000fe20000010000 */
[----:B------:R-:W-:-:S05]  /*3390*/  FMUL.FTZ R145, R70, R99 ;  /* 0x0000006346917220 */ /* 0x000fca0000410000 */
[----:B------:R-:W1:Y:S01]  /*33a0*/  MUFU.EX2 R143, R143 ;  /* 0x0000008f008f7308 */ /* 0x000e620000000800 */
[----:B--2---:R-:W-:-:S07]  /*33b0*/  FMUL.FTZ R144, R70, R98 ;  /* 0x0000006246907220 */ /* 0x004fce0000410000 */
[----:B------:R-:W2:Y:S01]  /*33c0*/  MUFU.EX2 R142, R142 ;  /* 0x0000008e008e7308 */ /* 0x000ea20000000800 */
[----:B------:R-:W-:Y:S02]  /*33d0*/  FMUL.FTZ R147, R70, R101 ;  /* 0x0000006546937220 */ /* 0x000fe40000410000 */
[----:B----4-:R-:W-:-:S05]  /*33e0*/  FMUL.FTZ R152, R155, R141 ;  /* 0x0000008d9b987220 */ /* 0x010fca0000410000 */
[----:B------:R-:W4:Y:S01]  /*33f0*/  MUFU.EX2 R145, R145 ;  /* 0x0000009100917308 */ /* 0x000f220000000800 */
[----:B0-----:R-:W-:Y:S01]  /*3400*/  FFMA.FTZ R69, R122, R141, R123 ;  /* 0x0000008d7a457223 */ /* 0x001fe2000001007b */
[----:B------:R0:W5:Y:S01]  /*3410*/  @!P0 LDG.E.64 R78, [R120.64] ;  /* 0x00000006784e8981 */ /* 0x000162000c1e1b00 */
[----:B------:R-:W-:-:S05]  /*3420*/  FMUL.FTZ R146, R70, R100 ;  /* 0x0000006446927220 */ /* 0x000fca0000410000 */
        /* <DEDUP_REMOVED lines=10> */
[C---:B----4-:R-:W-:Y:S01]  /*34d0*/  FMUL.FTZ R157, R145.reuse, R152 ;  /* 0x00000098919d7220 */ /* 0x050fe20000410000 */
[----:B------:R4:W3:Y:S01]  /*34e0*/  @P0 LDS R163, [R86.X4+0x1cd4] ;  /* 0x001cd40056a30984 */ /* 0x0008e20000004800 */
        /* <DEDUP_REMOVED lines=32> */
[----:B------:R-:W-:Y:S02]  /*36f0*/  FFMA.FTZ R69, R152, R69, R135 ;  /* 0x0000004598457223 */ /* 0x000fe40000010087 */
[C---:B-1----:R-:W-:Y:S02]  /*3700*/  FMUL.FTZ R159, R157.reuse, R70 ;  /* 0x000000469d9f7220 */ /* 0x042fe40000410000 */
[----:B------:R-:W-:-:S02]  /*3710*/  FFMA.FTZ R69, R157, R69, R136 ;  /* 0x000000459d457223 */ /* 0x000fc40000010088 */
[----:B---3--:R-:W-:Y:S02]  /*3720*/  FMUL.FTZ R68, R71, R68 ;  /* 0x0000004447447220 */ /* 0x008fe40000410000 */
[C---:B--2---:R-:W-:Y:S02]  /*3730*/  FMUL.FTZ R166, R154.reuse, R159 ;  /* 0x0000009f9aa67220 */ /* 0x044fe40000410000 */
[----:B------:R-:W-:Y:S01]  /*3740*/  FFMA.FTZ R167, R154, R69, R137 ;  /* 0x000000459aa77223 */ /* 0x000fe20000010089 */
        /* <DEDUP_REMOVED lines=9> */
.L_x_3739:
[----:B----4-:R-:W-:Y:S05]  /*37e0*/  BSYNC B0 ;  /* 0x0000000000007941 */ /* 0x010fea0003800000 */
.L_x_3738:
        /* <DEDUP_REMOVED lines=26> */
.L_x_3761:
        /* <DEDUP_REMOVED lines=24> */
.L_x_3762:
        /* <DEDUP_REMOVED lines=11> */
[----:B-1---5:R-:W-:Y:S05]  /*3bc0*/  CALL.REL.NOINC `($__internal_151_$__cuda_sm70_shflsync_idx_p) ;  /* 0x00003c2000007944 */ /* 0x022fea0003c00000 */
.L_x_3744:
[----:B------:R-:W-:Y:S05]  /*3bd0*/  BRA.CONV ~URZ, `(.L_x_3745) ;  /* 0x000000637f007947 */ /* 0x000fea000b800000 */
[----:B-1----:R-:W-:Y:S01]  /*3be0*/  HFMA2.MMA R184, -RZ, RZ, 0, 1.847743988037109375e-06 ;  /* 0x0000001fffb87435 */ /* 0x002fe200000001ff */
[----:B0-----:R-:W-:-:S02]  /*3bf0*/  MOV R186, R71 ;  /* 0x0000004700ba7202 */ /* 0x001fc40000000f00 */
[----:B------:R-:W-:Y:S02]  /*3c00*/  MOV R191, 0x1f ;  /* 0x0000001f00bf7802 */ /* 0x000fe40000000f00 */
[----:B------:R-:W-:Y:S02]  /*3c10*/  MOV R193, 0xffffffff ;  /* 0xffffffff00c17802 */ /* 0x000fe40000000f00 */
[----:B------:R-:W-:Y:S02]  /*3c20*/  MOV R68, 0x3c40 ;  /* 0x00003c4000447802 */ /* 0x000fe40000000f00 */
[----:B-----5:R-:W-:Y:S05]  /*3c30*/  CALL.REL.NOINC `($__internal_151_$__cuda_sm70_shflsync_idx_p) ;  /* 0x00003bb000007944 */ /* 0x020fea0003c00000 */
.L_x_3745:
[----:B------:R-:W-:Y:S05]  /*3c40*/  BRA.DIV ~URZ, `(.L_x_3746) ;  /* 0x000031f27f007947 */ /* 0x000fea000b800000 */
[----:B-----5:R-:W2:Y:S04]  /*3c50*/  SHFL.IDX PT, R78, R78, RZ, 0x1f ;  /* 0x00001fff4e4e7589 */ /* 0x020ea800000e0000 */
[----:B------:R3:W4:Y:S04]  /*3c60*/  SHFL.IDX PT, R69, R79, RZ, 0x1f ;  /* 0x00001fff4f457589 */ /* 0x00072800000e0000 */
[----:B------:R-:W0:Y:S04]  /*3c70*/  SHFL.UP PT, R175, R175, 0x1, RZ ;  /* 0x04200000afaf7989 */ /* 0x000e2800000e00ff */
[----:B------:R3:W1:Y:S02]  /*3c80*/  SHFL.UP PT, R176, R71, 0x1, RZ ;  /* 0x0420000047b07989 */ /* 0x00066400000e00ff */
.L_x_3763:
[----:B---3--:R-:W3:Y:S01]  /*3c90*/  LDS.64 R70, [R86.X16+0x10c0] ;  /* 0x0010c00056467984 */ /* 0x008ee2000000ca00 */
[----:B--2---:R-:W-:Y:S01]  /*3ca0*/  MOV R68, R78 ;  /* 0x0000004e00447202 */ /* 0x004fe20000000f00 */
[----:B01--4-:R-:W-:-:S04]  /*3cb0*/  @P1 FFMA.FTZ R69, R69, R175, R176 ;  /* 0x000000af45451223 */ /* 0x013fc800000100b0 */
[----:B------:R-:W-:Y:S02]  /*3cc0*/  @P1 FMUL.FTZ R68, R68, R175 ;  /* 0x000000af44441220 */ /* 0x000fe40000410000 */
[C---:B---3--:R-:W-:Y:S02]  /*3cd0*/  FFMA.FTZ R71, R70.reuse, R69, R71 ;  /* 0x0000004546477223 */ /* 0x048fe40000010047 */
[----:B------:R-:W-:-:S05]  /*3ce0*/  FMUL.FTZ R70, R70, R68 ;  /* 0x0000004446467220 */ /* 0x000fca0000410000 */
[----:B------:R0:W-:Y:S02]  /*3cf0*/  STS.128 [R86.X16+0x10c0], R68 ;  /* 0x0010c04456007388 */ /* 0x0001e4000000cc00 */
.L_x_3741:
[----:B------:R-:W-:Y:S05]  /*3d00*/  BSYNC B0 ;  /* 0x0000000000007941 */ /* 0x000fea0003800000 */
.L_x_3740:
[----:B------:R-:W-:Y:S01]  /*3d10*/  WARPSYNC 0xffffffff ;  /* 0xffffffff00007948 */ /* 0x000fe20003800000 */
[----:B------:R-:W-:Y:S01]  /*3d20*/  BAR.SYNC.DEFER_BLOCKING 0x0 ;  /* 0x0000000000007b1d */ /* 0x000fe20000010000 */
[----:B01----:R-:W-:Y:S01]  /*3d30*/  FMUL.FTZ R70, R154, R163 ;  /* 0x000000a39a467220 */ /* 0x003fe20000410000 */
        /* <DEDUP_REMOVED lines=14> */
[----:B------:R-:W-:Y:S02]  /*3e20*/  FMUL.FTZ R71, R151, R70 ;  /* 0x0000004697477220 */ /* 0x000fe40000410000 */
[----:B------:R-:W-:Y:S01]  /*3e30*/  FMUL.FTZ R70, R33, R102 ;  /* 0x0000006621467220 */ /* 0x000fe20000410000 */
[----:B------:R-:W0:Y:S01]  /*3e40*/  LDS R68, [R86.X8+0x10c4] ;  /* 0x0010c40056447984 */ /* 0x000e220000008800 */
[----:B------:R-:W-:-:S02]  /*3e50*/  FMUL.FTZ R175, R35, R104 ;  /* 0x0000006823af7220 */ /* 0x000fc40000410000 */
[----:B------:R-:W-:Y:S01]  /*3e60*/  FFMA.FTZ R69, R151, R69, R166 ;  /* 0x0000004597457223 */ /* 0x000fe200000100a6 */
[----:B------:R-:W1:Y:S01]  /*3e70*/  @!P0 LDS.64 R78, [UR4+0x1dd0] ;  /* 0x001dd004ff4e8984 */ /* 0x000e620008000a00 */
        /* <DEDUP_REMOVED lines=53> */
.L_x_3764:
        /* <DEDUP_REMOVED lines=26> */
.L_x_3765:
        /* <DEDUP_REMOVED lines=11> */
.L_x_3748:
[----:B01----:R-:W-:Y:S05]  /*4420*/  BSYNC B0 ;  /* 0x0000000000007941 */ /* 0x003fea0003800000 */
.L_x_3747:
[----:B------:R-:W-:Y:S01]  /*4430*/  WARPSYNC 0xffffffff ;  /* 0xffffffff00007948 */ /* 0x000fe20003800000 */
[----:B------:R-:W-:Y:S01]  /*4440*/  BAR.SYNC.DEFER_BLOCKING 0x0 ;  /* 0x0000000000007b1d */ /* 0x000fe20000010000 */
[----:B------:R-:W-:Y:S01]  /*4450*/  FMUL.FTZ R70, R33, R102 ;  /* 0x0000006621467220 */ /* 0x000fe20000410000 */
[C---:B------:R-:W-:Y:S01]  /*4460*/  ISETP.GT.AND P0, PT, R88.reuse, 0x1e, PT ;  /* 0x0000001e5800780c */ /* 0x040fe20003f04270 */
[----:B------:R-:W-:Y:S01]  /*4470*/  FMUL.FTZ R176, R35, R104 ;  /* 0x0000006823b07220 */ /* 0x000fe20000410000 */
[C---:B------:R-:W-:Y:S01]  /*4480*/  ISETP.GT.AND P1, PT, R88.reuse, 0x1d, PT ;  /* 0x0000001d5800780c */ /* 0x040fe20003f24270 */
[----:B------:R-:W-:Y:S01]  /*4490*/  FFMA.FTZ R71, R141, R155, R70 ;  /* 0x0000009b8d477223 */ /* 0x000fe20000010046 */
[----:B------:R-:W-:Y:S01]  /*44a0*/  ISETP.GT.AND P2, PT, R88, 0x1b, PT ;  /* 0x0000001b5800780c */ /* 0x000fe20003f44270 */
[----:B------:R-:W-:Y:S01]  /*44b0*/  FFMA.FTZ R191, R142, R179, R176 ;  /* 0x000000b38ebf7223 */ /* 0x000fe200000100b0 */
[----:B------:R-:W-:Y:S01]  /*44c0*/  ISETP.NE.AND P3, PT, R86, RZ, PT ;  /* 0x000000ff5600720c */ /* 0x000fe20003f65270 */
[----:B------:R-:W-:Y:S01]  /*44d0*/  FMUL.FTZ R189, R29, R98 ;  /* 0x000000621dbd7220 */ /* 0x000fe20000410000 */
[----:B------:R-:W-:Y:S01]  /*44e0*/  BSSY B0, `(.L_x_3751) ;  /* 0x00000d3000007945 */ /* 0x000fe20003800000 */
[----:B------:R-:W-:-:S02]  /*44f0*/  FMUL.FTZ R193, R31, R100 ;  /* 0x000000641fc17220 */ /* 0x000fc40000410000 */
[----:B------:R-:W-:Y:S02]  /*4500*/  FMUL.FTZ R199, R23, R118 ;  /* 0x0000007617c77220 */ /* 0x000fe40000410000 */
[----:B------:R-:W-:Y:S01]  /*4510*/  FADD.FTZ R195, -R130, R181 ;  /* 0x000000b582c37221 */ /* 0x000fe20000010100 */
[----:B------:R-:W0:Y:S05]  /*4520*/  LDS R68, [R86.X8+0x12d4] ;  /* 0x0012d40056447984 */ /* 0x000e2a0000008800 */
[----:B------:R-:W-:Y:S01]  /*4530*/  @!P3 STS.64 [UR4+0x1dd0], R78 ;  /* 0x001dd04eff00b988 */ /* 0x000fe20008000a04 */
[----:B0-----:R-:W-:Y:S02]  /*4540*/  FFMA.FTZ R163, R68, R163, R172 ;  /* 0x000000a344a37223 */ /* 0x001fe400000100ac */
[----:B------:R-:W-:-:S02]  /*4550*/  FFMA.FTZ R68, R4, R155, RZ ;  /* 0x0000009b04447223 */ /* 0x000fc400000100ff */
        /* <DEDUP_REMOVED lines=34> */
[----:B------:R-:W-:Y:S02]  /*4780*/  FADD.FTZ R142, -R122, R155 ;  /* 0x0000009b7a8e7221 */ /* 0x000fe40000010100 */
[----:B------:R-:W-:-:S02]  /*4790*/  FMUL.FTZ R69, R141, R103 ;  /* 0x000000678d457220 */ /* 0x000fc40000410000 */
[-C--:B------:R-:W-:Y:S02]  /*47a0*/  FFMA.FTZ R201, R152, R185.reuse, R172 ;  /* 0x000000b998c97223 */ /* 0x080fe400000100ac */
        /* <DEDUP_REMOVED lines=8> */
[----:B------:R-:W-:Y:S02]  /*4830*/  FADD.FTZ R179, R191, -R176 ;  /* 0x800000b0bfb37221 */ /* 0x000fe40000010000 */
[----:B------:R-:W-:Y:S02]  /*4840*/  FMUL.FTZ R144, R145, R104 ;  /* 0x0000006891907220 */ /* 0x000fe40000410000 */
[----:B------:R-:W-:-:S02]  /*4850*/  FFMA.FTZ R150, R71, R146, R155 ;  /* 0x0000009247967223 */ /* 0x000fc4000001009b */
[----:B------:R-:W-:Y:S02]  /*4860*/  FADD.FTZ R158, -R126, R175 ;  /* 0x000000af7e9e7221 */ /* 0x000fe40000010100 */
[----:B------:R-:W-:Y:S02]  /*4870*/  FMUL.FTZ R155, R161, R99 ;  /* 0x00000063a19b7220 */ /* 0x000fe40000410000 */
[----:B------:R-:W-:Y:S02]  /*4880*/  FFMA.FTZ R152, R144, R179, R150 ;  /* 0x000000b390987223 */ /* 0x000fe40000010096 */
[----:B------:R-:W-:Y:S02]  /*4890*/  FADD.FTZ R189, R168, -R189 ;  /* 0x800000bda8bd7221 */ /* 0x000fe40000010000 */
[----:B------:R-:W-:Y:S02]  /*48a0*/  FMUL.FTZ R150, R147, R98 ;  /* 0x0000006293967220 */ /* 0x000fe40000410000 */
[----:B------:R-:W-:-:S02]  /*48b0*/  FFMA.FTZ R152, R155, R158, R152 ;  /* 0x0000009e9b987223 */ /* 0x000fc40000010098 */
[----:B------:R-:W-:Y:S02]  /*48c0*/  FFMA.FTZ R160, R154, R183, R199 ;  /* 0x000000b79aa07223 */ /* 0x000fe400000100c7 */
[----:B------:R-:W-:Y:S02]  /*48d0*/  FADD.FTZ R162, -R128, R177 ;  /* 0x000000b180a27221 */ /* 0x000fe40000010100 */
[----:B------:R-:W-:Y:S02]  /*48e0*/  FMUL.FTZ R175, R165, R101 ;  /* 0x00000065a5af7220 */ /* 0x000fe40000410000 */
[----:B------:R-:W-:Y:S02]  /*48f0*/  FFMA.FTZ R154, R150, R189, R152 ;  /* 0x000000bd969a7223 */ /* 0x000fe40000010098 */
[----:B------:R-:W-:Y:S02]  /*4900*/  FFMA.FTZ R148, R11, R160, R148 ;  /* 0x000000a00b947223 */ /* 0x000fe40000010094 */
[----:B------:R-:W-:-:S02]  /*4910*/  FADD.FTZ R193, R166, -R193 ;  /* 0x800000c1a6c17221 */ /* 0x000fc40000010000 */
[----:B------:R-:W-:Y:S01]  /*4920*/  FMUL.FTZ R152, R149, R100 ;  /* 0x0000006495987220 */ /* 0x000fe20000410000 */
[----:B------:R-:W0:Y:S01]  /*4930*/  SHFL.DOWN PT, R197, R148, 0x1, 0x1f ;  /* 0x08201f0094c57f89 */ /* 0x000e2200000e0000 */
[----:B------:R-:W-:Y:S02]  /*4940*/  FFMA.FTZ R191, R175, R162, R154 ;  /* 0x000000a2afbf7223 */ /* 0x000fe4000001009a */
[----:B------:R-:W-:Y:S02]  /*4950*/  FMUL.FTZ R177, R167, R107 ;  /* 0x0000006ba7b17220 */ /* 0x000fe40000410000 */
[----:B------:R-:W-:Y:S02]  /*4960*/  FFMA.FTZ R156, R152, R193, R191 ;  /* 0x000000c1989c7223 */ /* 0x000fe400000100bf */
[----:B------:R-:W-:Y:S02]  /*4970*/  FADD.FTZ R164, R205, -R164 ;  /* 0x800000a4cda47221 */ /* 0x000fe40000010000 */
[----:B------:R-:W-:-:S02]  /*4980*/  FMUL.FTZ R154, R151, R106 ;  /* 0x0000006a979a7220 */ /* 0x000fc40000410000 */
[----:B------:R-:W-:Y:S02]  /*4990*/  FFMA.FTZ R191, R177, R195, R156 ;  /* 0x000000c3b1bf7223 */ /* 0x000fe4000001009c */
[----:B------:R-:W-:Y:S02]  /*49a0*/  FADD.FTZ R168, -R132, R187 ;  /* 0x000000bb84a87221 */ /* 0x000fe40000010100 */
        /* <DEDUP_REMOVED lines=11> */
[----:B0-----:R-:W-:Y:S02]  /*4a60*/  @!P0 FADD.FTZ R148, R148, R197 ;  /* 0x000000c594948221 */ /* 0x001fe40000010000 */
[----:B------:R-:W-:Y:S02]  /*4a70*/  FADD.FTZ R197, -R136, R183 ;  /* 0x000000b788c57221 */ /* 0x000fe40000010100 */
[----:B------:R-:W-:Y:S01]  /*4a80*/  FMUL.FTZ R183, R173, R113 ;  /* 0x00000071adb77220 */ /* 0x000fe20000410000 */
[----:B------:R-:W0:Y:S01]  /*4a90*/  SHFL.DOWN PT, R203, R148, 0x2, 0x1f ;  /* 0x08401f0094cb7f89 */ /* 0x000e2200000e0000 */
[----:B------:R-:W-:Y:S02]  /*4aa0*/  FFMA.FTZ R166, R172, R187, R166 ;  /* 0x000000bbaca67223 */ /* 0x000fe400000100a6 */
[----:B------:R-:W-:-:S02]  /*4ab0*/  FADD.FTZ R199, R160, -R199 ;  /* 0x800000c7a0c77221 */ /* 0x000fc40000010000 */
[----:B------:R-:W-:Y:S02]  /*4ac0*/  FMUL.FTZ R176, R163, R118 ;  /* 0x00000076a3b07220 */ /* 0x000fe40000410000 */
[----:B------:R-:W-:Y:S02]  /*4ad0*/  FFMA.FTZ R166, R183, R197, R166 ;  /* 0x000000c5b7a67223 */ /* 0x000fe400000100a6 */
[----:B------:R-:W-:Y:S02]  /*4ae0*/  FMUL.FTZ R160, R140, R163 ;  /* 0x000000a38ca07220 */ /* 0x000fe40000410000 */
[-C--:B------:R-:W-:Y:S02]  /*4af0*/  FFMA.FTZ R180, R176, R199.reuse, R166 ;  /* 0x000000c7b0b47223 */ /* 0x080fe400000100a6 */
[----:B------:R-:W-:Y:S02]  /*4b00*/  FMUL.FTZ R178, R160, R199 ;  /* 0x000000c7a0b27220 */ /* 0x000fe40000410000 */
[C---:B------:R-:W-:Y:S01]  /*4b10*/  FMUL.FTZ R166, R140.reuse, R173 ;  /* 0x000000ad8ca67220 */ /* 0x040fe20000410000 */
[----:B------:R-:W1:Y:S01]  /*4b20*/  SHFL.DOWN PT, R201, R180, 0x1, 0x1f ;  /* 0x08201f00b4c97f89 */ /* 0x000e6200000e0000 */
[----:B------:R-:W-:-:S02]  /*4b30*/  FMUL.FTZ R160, R140, R157 ;  /* 0x0000009d8ca07220 */ /* 0x000fc40000410000 */
[----:B------:R-:W-:Y:S02]  /*4b40*/  FMUL.FTZ R79, R140, R151 ;  /* 0x000000978c4f7220 */ /* 0x000fe40000410000 */
[----:B------:R-:W-:Y:S02]  /*4b50*/  FFMA.FTZ R178, R23, R163, R178 ;  /* 0x000000a317b27223 */ /* 0x000fe400000100b2 */
[----:B------:R-:W-:Y:S02]  /*4b60*/  FMUL.FTZ R197, R166, R197 ;  /* 0x000000c5a6c57220 */ /* 0x000fe40000410000 */
[----:B0-----:R-:W-:Y:S02]  /*4b70*/  @!P1 FADD.FTZ R148, R148, R203 ;  /* 0x000000cb94949221 */ /* 0x001fe40000010000 */
[----:B------:R-:W-:Y:S02]  /*4b80*/  FMUL.FTZ R163, R140, R171 ;  /* 0x000000ab8ca37220 */ /* 0x000fe40000410000 */
[----:B------:R-:W-:Y:S01]  /*4b90*/  FMUL.FTZ R166, R160, R187 ;  /* 0x000000bba0a67220 */ /* 0x000fe20000410000 */
[----:B------:R-:W0:Y:S01]  /*4ba0*/  SHFL.DOWN PT, R203, R148, 0x4, 0x1f ;  /* 0x08801f0094cb7f89 */ /* 0x000e2200000e0000 */
[----:B------:R-:W-:-:S02]  /*4bb0*/  FMUL.FTZ R164, R79, R164 ;  /* 0x000000a44fa47220 */ /* 0x000fc40000410000 */
[----:B------:R-:W-:Y:S02]  /*4bc0*/  FMUL.FTZ R163, R163, R170 ;  /* 0x000000aaa3a37220 */ /* 0x000fe40000410000 */
[----:B------:R-:W-:Y:S02]  /*4bd0*/  FFMA.FTZ R170, R21, R157, R166 ;  /* 0x0000009d15aa7223 */ /* 0x000fe400000100a6 */
[----:B------:R-:W-:Y:S02]  /*4be0*/  FFMA.FTZ R166, R25, R151, R164 ;  /* 0x0000009719a67223 */ /* 0x000fe400000100a4 */
[----:B------:R-:W-:Y:S02]  /*4bf0*/  FMUL.FTZ R160, R140, R153 ;  /* 0x000000998ca07220 */ /* 0x000fe40000410000 */
[----:B-1----:R-:W-:Y:S01]  /*4c00*/  @!P0 FADD.FTZ R180, R180, R201 ;  /* 0x000000c9b4b48221 */ /* 0x002fe20000010000 */
[----:B------:R-:W-:Y:S01]  /*4c10*/  ISETP.GT.AND P0, PT, R88, 0x17, PT ;  /* 0x000000175800780c */ /* 0x000fe20003f04270 */
[----:B------:R-:W-:-:S02]  /*4c20*/  FMUL.FTZ R78, R140, R167 ;  /* 0x000000a78c4e7220 */ /* 0x000fc40000410000 */
[----:B------:R-:W-:Y:S01]  /*4c30*/  FMUL.FTZ R157, R140, R169 ;  /* 0x000000a98c9d7220 */ /* 0x000fe20000410000 */
[----:B------:R-:W1:Y:S01]  /*4c40*/  SHFL.DOWN PT, R201, R180, 0x2, 0x1f ;  /* 0x08401f00b4c97f89 */ /* 0x000e6200000e0000 */
[----:B------:R-:W-:Y:S02]  /*4c50*/  FMUL.FTZ R160, R160, R191 ;  /* 0x000000bfa0a07220 */ /* 0x000fe40000410000 */
[----:B------:R-:W-:Y:S02]  /*4c60*/  FMUL.FTZ R195, R78, R195 ;  /* 0x000000c34ec37220 */ /* 0x000fe40000410000 */
[----:B------:R-:W-:Y:S02]  /*4c70*/  FMUL.FTZ R78, R140, R149 ;  /* 0x000000958c4e7220 */ /* 0x000fe40000410000 */
[----:B------:R-:W-:Y:S02]  /*4c80*/  FMUL.FTZ R157, R157, R168 ;  /* 0x000000a89d9d7220 */ /* 0x000fe40000410000 */
[----:B0-----:R-:W-:-:S02]  /*4c90*/  @!P2 FADD.FTZ R148, R148, R203 ;  /* 0x000000cb9494a221 */ /* 0x001fc40000010000 */
[----:B------:R-:W-:Y:S02]  /*4ca0*/  FFMA.FTZ R168, R27, R153, R160 ;  /* 0x000000991ba87223 */ /* 0x000fe400000100a0 */
[----:B------:R-:W-:Y:S01]  /*4cb0*/  FMUL.FTZ R79, R140, R165 ;  /* 0x000000a58c4f7220 */ /* 0x000fe20000410000 */
[----:B------:R-:W0:Y:S01]  /*4cc0*/  SHFL.DOWN PT, R203, R148, 0x8, 0x1f ;  /* 0x09001f0094cb7f89 */ /* 0x000e2200000e0000 */
[----:B------:R-:W-:Y:S02]  /*4cd0*/  FMUL.FTZ R160, R78, R193 ;  /* 0x000000c14ea07220 */ /* 0x000fe40000410000 */
[----:B------:R-:W-:Y:S02]  /*4ce0*/  FMUL.FTZ R78, R140, R147 ;  /* 0x000000938c4e7220 */ /* 0x000fe40000410000 */
[----:B------:R-:W-:Y:S02]  /*4cf0*/  FMUL.FTZ R162, R79, R162 ;  /* 0x000000a24fa27220 */ /* 0x000fe40000410000 */
[----:B------:R-:W-:-:S02]  /*4d00*/  FFMA.FTZ R164, R31, R149, R160 ;  /* 0x000000951fa47223 */ /* 0x000fc400000100a0 */
[----:B------:R-:W-:Y:S02]  /*4d10*/  FMUL.FTZ R79, R140, R161 ;  /* 0x000000a18c4f7220 */ /* 0x000fe40000410000 */
[----:B-1----:R-:W-:Y:S01]  /*4d20*/  @!P1 FADD.FTZ R180, R180, R201 ;  /* 0x000000c9b4b49221 */ /* 0x002fe20000010000 */
[----:B------:R-:W-:Y:S01]  /*4d30*/  ISETP.GT.AND P1, PT, R88, 0xf, PT ;  /* 0x0000000f5800780c */ /* 0x000fe20003f24270 */
[----:B------:R-:W-:Y:S02]  /*4d40*/  FMUL.FTZ R160, R78, R189 ;  /* 0x000000bd4ea07220 */ /* 0x000fe40000410000 */
[----:B------:R-:W-:Y:S01]  /*4d50*/  FMUL.FTZ R158, R79, R158 ;  /* 0x0000009e4f9e7220 */ /* 0x000fe20000410000 */
[----:B------:R-:W1:Y:S01]  /*4d60*/  SHFL.DOWN PT, R201, R180, 0x4, 0x1f ;  /* 0x08801f00b4c97f89 */ /* 0x000e6200000e0000 */
[----:B------:R-:W-:Y:S02]  /*4d70*/  FFMA.FTZ R160, R29, R147, R160 ;  /* 0x000000931da07223 */ /* 0x000fe400000100a0 */
[----:B------:R-:W-:-:S02]  /*4d80*/  FMUL.FTZ R78, R140, R145 ;  /* 0x000000918c4e7220 */ /* 0x000fc40000410000 */
[C---:B------:R-:W-:Y:S02]  /*4d90*/  FMUL.FTZ R149, R140.reuse, R159 ;  /* 0x0000009f8c957220 */ /* 0x040fe40000410000 */
[----:B------:R-:W-:Y:S02]  /*4da0*/  FMUL.FTZ R147, R140, R143 ;  /* 0x0000008f8c937220 */ /* 0x000fe40000410000 */
[----:B0-----:R-:W-:Y:S02]  /*4db0*/  @!P0 FADD.FTZ R148, R148, R203 ;  /* 0x000000cb94948221 */ /* 0x001fe40000010000 */
[----:B------:R-:W-:Y:S02]  /*4dc0*/  FMUL.FTZ R79, R140, R141 ;  /* 0x0000008d8c4f7220 */ /* 0x000fe40000410000 */
[----:B------:R-:W-:Y:S01]  /*4dd0*/  FADD.FTZ R58, R181, R58 ;  /* 0x0000003ab53a7221 */ /* 0x000fe20000010000 */
[----:B------:R-:W0:Y:S01]  /*4de0*/  SHFL.DOWN PT, R203, R148, 0x10, 0x1f ;  /* 0x0a001f0094cb7f89 */ /* 0x000e2200000e0000 */
[----:B------:R-:W-:-:S02]  /*4df0*/  FMUL.FTZ R78, R78, R179 ;  /* 0x000000b34e4e7220 */ /* 0x000fc40000410000 */
[----:B------:R-:W-:Y:S02]  /*4e00*/  FMUL.FTZ R149, R149, R146 ;  /* 0x0000009295957220 */ /* 0x000fe40000410000 */
[----:B------:R-:W-:Y:S02]  /*4e10*/  FMUL.FTZ R68, R147, R68 ;  /* 0x0000004493447220 */ /* 0x000fe40000410000 */
[----:B------:R-:W-:Y:S02]  /*4e20*/  FMUL.FTZ R79, R79, R142 ;  /* 0x0000008e4f4f7220 */ /* 0x000fe40000410000 */
[----:B------:R-:W-:Y:S02]  /*4e30*/  FFMA.FTZ R197, R22, R173, R197 ;  /* 0x000000ad16c57223 */ /* 0x000fe400000100c5 */
[----:B-1----:R-:W-:Y:S02]  /*4e40*/  @!P2 FADD.FTZ R180, R180, R201 ;  /* 0x000000c9b4b4a221 */ /* 0x002fe40000010000 */
[----:B------:R-:W-:-:S02]  /*4e50*/  FFMA.FTZ R163, R20, R171, R163 ;  /* 0x000000ab14a37223 */ /* 0x000fc400000100a3 */
[----:B------:R-:W-:Y:S01]  /*4e60*/  FFMA.FTZ R157, R26, R169, R157 ;  /* 0x000000a91a9d7223 */ /* 0x000fe2000001009d */
[----:B------:R-:W1:Y:S01]  /*4e70*/  SHFL.DOWN PT, R201, R180, 0x8, 0x1f ;  /* 0x09001f00b4c97f89 */ /* 0x000e6200000e0000 */
[----:B------:R-:W-:Y:S02]  /*4e80*/  FFMA.FTZ R195, R24, R167, R195 ;  /* 0x000000a718c37223 */ /* 0x000fe400000100c3 */
[----:B------:R-:W-:Y:S02]  /*4e90*/  FFMA.FTZ R165, R30, R165, R162 ;  /* 0x000000a51ea57223 */ /* 0x000fe400000100a2 */
[----:B------:R-:W-:Y:S02]  /*4ea0*/  FFMA.FTZ R161, R28, R161, R158 ;  /* 0x000000a11ca17223 */ /* 0x000fe4000001009e */
[----:B------:R-:W-:Y:S02]  /*4eb0*/  FFMA.FTZ R78, R35, R145, R78 ;  /* 0x00000091234e7223 */ /* 0x000fe4000001004e */
[----:B0-----:R-:W-:-:S02]  /*4ec0*/  @!P1 FADD.FTZ R148, R148, R203 ;  /* 0x000000cb94949221 */ /* 0x001fc40000010000 */
[----:B------:R-:W-:Y:S02]  /*4ed0*/  FFMA.FTZ R149, R34, R159, R149 ;  /* 0x0000009f22957223 */ /* 0x000fe40000010095 */
[----:B------:R-:W-:Y:S01]  /*4ee0*/  FFMA.FTZ R68, R33, R143, R68 ;  /* 0x0000008f21447223 */ /* 0x000fe20000010044 */
[----:B------:R-:W-:Y:S01]  /*4ef0*/  MOV R181, R148 ;  /* 0x0000009400b57202 */ /* 0x000fe20000000f00 */
[----:B------:R-:W-:Y:S02]  /*4f00*/  FFMA.FTZ R79, R32, R141, R79 ;  /* 0x0000008d204f7223 */ /* 0x000fe4000001004f */
[----:B------:R-:W-:Y:S02]  /*4f10*/  FADD.FTZ R63, R176, R63 ;  /* 0x0000003fb03f7221 */ /* 0x000fe40000010000 */
[----:B------:R-:W-:Y:S02]  /*4f20*/  FADD.FTZ R62, R183, R62 ;  /* 0x0000003eb73e7221 */ /* 0x000fe40000010000 */
[----:B------:R-:W-:-:S02]  /*4f30*/  FADD.FTZ R61, R172, R61 ;  /* 0x0000003dac3d7221 */ /* 0x000fc40000010000 */
[----:B------:R-:W-:Y:S02]  /*4f40*/  FADD.FTZ R39, R178, R39 ;  /* 0x00000027b2277221 */ /* 0x000fe40000010000 */
[----:B-1----:R-:W-:Y:S01]  /*4f50*/  @!P0 FADD.FTZ R180, R180, R201 ;  /* 0x000000c9b4b48221 */ /* 0x002fe20000010000 */
        /* <DEDUP_REMOVED lines=19> */
[----:B------:R0:W-:Y:S01]  /*5090*/  @!P0 STS.64 [R94.X8+0x1098], R180 ;  /* 0x001098b45e008388 */ /* 0x0001e20000008a00 */
        /* <DEDUP_REMOVED lines=23> */
.L_x_3752:
[----:B0-----:R-:W-:Y:S05]  /*5210*/  BSYNC B0 ;  /* 0x0000000000007941 */ /* 0x001fea0003800000 */
.L_x_3751:
        /* <DEDUP_REMOVED lines=21> */
.L_x_3737:
[----:B------:R-:W-:Y:S01]  /*5370*/  BAR.SYNC.DEFER_BLOCKING 0x0 ;  /* 0x0000000000007b1d */ /* 0x000fe20000010000 */
[----:B------:R-:W-:-:S05]  /*5380*/  LOP3.LUT R69, R95, 0x1f, R86, 0xf8, !PT ;  /* 0x0000001f5f457812 */ /* 0x000fca00078ef856 */
[----:B------:R-:W-:-:S05]  /*5390*/  IMAD.WIDE R4, R69, 0x10, R2 ;  /* 0x0000001045047825 */ /* 0x000fca00078e0202 */
[----:B------:R-:W2:Y:S04]  /*53a0*/  LDG.E.128 R8, [R4.64] ;  /* 0x0000000604087981 */ /* 0x000ea8000c1e1d00 */
[----:B------:R-:W3:Y:S04]  /*53b0*/  LDG.E.128 R12, [R4.64+0x200] ;  /* 0x00020006040c7981 */ /* 0x000ee8000c1e1d00 */
[----:B------:R-:W4:Y:S04]  /*53c0*/  LDG.E.128 R16, [R4.64+0x400] ;  /* 0x0004000604107981 */ /* 0x000f28000c1e1d00 */
[----:B------:R-:W5:Y:S01]  /*53d0*/  LDG.E.128 R20, [R4.64+0x600] ;  /* 0x0006000604147981 */ /* 0x000f62000c1e1d00 */
[----:B------:R-:W-:-:S03]  /*53e0*/  IADD3 R68, R89, -0x1, RZ ;  /* 0xffffffff59447810 */ /* 0x000fc60007ffe0ff */
[----:B--2---:R-:W-:Y:S04]  /*53f0*/  STS.128 [R97.X16], R8 ;  /* 0x0000000861007388 */ /* 0x004fe8000000cc00 */
[----:B---3--:R-:W-:Y:S04]  /*5400*/  STS.128 [R97.X16+0x200], R12 ;  /* 0x0002000c61007388 */ /* 0x008fe8000000cc00 */
[----:B----4-:R-:W-:Y:S04]  /*5410*/  STS.128 [R97.X16+0x400], R16 ;  /* 0x0004001061007388 */ /* 0x010fe8000000cc00 */
[----:B-----5:R-:W-:Y:S01]  /*5420*/  STS.128 [R97.X16+0x600], R20 ;  /* 0x0006001461007388 */ /* 0x020fe2000000cc00 */
[----:B------:R-:W-:-:S06]  /*5430*/  NOP ;  /* 0x0000000000007918 */ /* 0x000fcc0000000000 */
[----:B------:R-:W0:Y:S04]  /*5440*/  LDS.128 R24, [R96.X16+0x10] ;  /* 0x0000100060187984 */ /* 0x000e28000000cc00 */
[----:B------:R-:W2:Y:S04]  /*5450*/  LDS.128 R28, [R96.X16+0x20] ;  /* 0x00002000601c7984 */ /* 0x000ea8000000cc00 */
[----:B------:R-:W3:Y:S01]  /*5460*/  LDS.128 R4, [R96.X16] ;  /* 0x0000000060047984 */ /* 0x000ee2000000cc00 */
[--C-:B0-----:R-:W-:Y:S02]  /*5470*/  FADD.FTZ R24, R24, R82.reuse ;  /* 0x0000005218187221 */ /* 0x101fe40000010000 */
[----:B------:R-:W-:-:S02]  /*5480*/  FADD.FTZ R25, R25, R82 ;  /* 0x0000005219197221 */ /* 0x000fc40000010000 */
[--C-:B------:R-:W-:Y:S01]  /*5490*/  FADD.FTZ R26, R26, R82.reuse ;  /* 0x000000521a1a7221 */ /* 0x100fe20000010000 */
[----:B------:R-:W-:Y:S01]  /*54a0*/  FSETP.GTU.FTZ.AND P3, PT, R24, 20, PT ;  /* 0x41a000001800780b */ /* 0x000fe20003f7c000 */
[--C-:B------:R-:W-:Y:S01]  /*54b0*/  FADD.FTZ R27, R27, R82.reuse ;  /* 0x000000521b1b7221 */ /* 0x100fe20000010000 */
[----:B------:R-:W-:Y:S01]  /*54c0*/  FSETP.GTU.FTZ.AND P4, PT, R25, 20, PT ;  /* 0x41a000001900780b */ /* 0x000fe20003f9c000 */
[--C-:B--2---:R-:W-:Y:S01]  /*54d0*/  FADD.FTZ R30, R30, R82.reuse ;  /* 0x000000521e1e7221 */ /* 0x104fe20000010000 */
[----:B------:R-:W-:Y:S01]  /*54e0*/  FSETP.GTU.FTZ.AND P5, PT, R26, 20, PT ;  /* 0x41a000001a00780b */ /* 0x000fe20003fbc000 */
[--C-:B------:R-:W-:Y:S01]  /*54f0*/  FADD.FTZ R29, R29, R82.reuse ;  /* 0x000000521d1d7221 */ /* 0x100fe20000010000 */
[----:B------:R-:W-:Y:S01]  /*5500*/  FSETP.GTU.FTZ.AND P6, PT, R27, 20, PT ;  /* 0x41a000001b00780b */ /* 0x000fe20003fdc000 */
[--C-:B------:R-:W-:Y:S01]  /*5510*/  FADD.FTZ R28, R28, R82.reuse ;  /* 0x000000521c1c7221 */ /* 0x100fe20000010000 */
[----:B------:R-:W-:Y:S01]  /*5520*/  FSETP.GTU.FTZ.AND P2, PT, R30, 20, PT ;  /* 0x41a000001e00780b */ /* 0x000fe20003f5c000 */
[--C-:B---3--:R-:W-:Y:S01]  /*5530*/  FADD.FTZ R4, R4, R82.reuse ;  /* 0x0000005204047221 */ /* 0x108fe20000010000 */
[----:B------:R-:W-:Y:S01]  /*5540*/  FSETP.GTU.FTZ.AND P1, PT, R29, 20, PT ;  /* 0x41a000001d00780b */ /* 0x000fe20003f3c000 */
[----:B------:R-:W-:Y:S01]  /*5550*/  FADD.FTZ R31, R31, R82 ;  /* 0x000000521f1f7221 */ /* 0x000fe20000010000 */
[----:B------:R-:W-:Y:S01]  /*5560*/  FSETP.GTU.FTZ.AND P0, PT, R28, 20, PT ;  /* 0x41a000001c00780b */ /* 0x000fe20003f1c000 */
[----:B------:R-:W-:-:S02]  /*5570*/  @!P3 FMUL.FTZ R8, R24, -1.4426950216293334961 ;  /* 0xbfb8aa3b1808b820 */ /* 0x000fc40000410000 */
[----:B------:R-:W-:Y:S02]  /*5580*/  @!P4 FMUL.FTZ R10, R25, -1.4426950216293334961 ;  /* 0xbfb8aa3b190ac820 */ /* 0x000fe40000410000 */
[----:B------:R-:W-:Y:S02]  /*5590*/  @!P5 FMUL.FTZ R11, R26, -1.4426950216293334961 ;  /* 0xbfb8aa3b1a0bd820 */ /* 0x000fe40000410000 */
[----:B------:R-:W0:Y:S01]  /*55a0*/  @!P3 MUFU.EX2 R8, R8 ;  /* 0x000000080008b308 */ /* 0x000e220000000800 */
[----:B------:R-:W-:Y:S02]  /*55b0*/  FADD.FTZ R7, R7, R82 ;  /* 0x0000005207077221 */ /* 0x000fe40000010000 */
[----:B------:R-:W-:Y:S02]  /*55c0*/  @!P2 FMUL.FTZ R18, R30, -1.4426950216293334961 ;  /* 0xbfb8aa3b1e12a820 */ /* 0x000fe40000410000 */
[----:B------:R-:W-:Y:S02]  /*55d0*/  @!P1 FMUL.FTZ R17, R29, -1.4426950216293334961 ;  /* 0xbfb8aa3b1d119820 */ /* 0x000fe40000410000 */
[----:B------:R-:W-:Y:S01]  /*55e0*/  @!P0 FMUL.FTZ R14, R28, -1.4426950216293334961 ;  /* 0xbfb8aa3b1c0e8820 */ /* 0x000fe20000410000 */
[----:B------:R-:W2:Y:S01]  /*55f0*/  @!P4 MUFU.EX2 R10, R10 ;  /* 0x0000000a000ac308 */ /* 0x000ea20000000800 */
[----:B0-----:R-:W-:-:S07]  /*5600*/  @!P3 FADD.FTZ R9, R8, 1 ;  /* 0x3f8000000809b421 */ /* 0x001fce0000010000 */
[----:B------:R-:W-:Y:S01]  /*5610*/  @!P5 MUFU.EX2 R12, R11 ;  /* 0x0000000b000cd308 */ /* 0x000fe20000000800 */
[----:B--2---:R-:W-:-:S07]  /*5620*/  @!P4 FADD.FTZ R8, R10, 1 ;  /* 0x3f8000000a08c421 */ /* 0x004fce0000010000 */
[----:B------:R-:W0:Y:S01]  /*5630*/  @!P3 MUFU.RCP R9, R9 ;  /* 0x000000090009b308 */ /* 0x000e220000001000 */
[----:B------:R-:W-:-:S07]  /*5640*/  @!P6 FMUL.FTZ R10, R27, -1.4426950216293334961 ;  /* 0xbfb8aa3b1b0ae820 */ /* 0x000fce0000410000 */
[----:B------:R-:W2:Y:S08]  /*5650*/  @!P4 MUFU.RCP R8, R8 ;  /* 0x000000080008c308 */ /* 0x000eb00000001000 */
[----:B------:R3:W4:Y:S01]  /*5660*/  @!P6 MUFU.EX2 R13, R10 ;  /* 0x0000000a000de308 */ /* 0x0007220000000800 */
[----:B0-----:R-:W-:Y:S01]  /*5670*/  @!P3 FMUL.FTZ R44, R44, R9 ;  /* 0x000000092c2cb220 */ /* 0x001fe20000410000 */
[----:B------:R-:W-:Y:S01]  /*5680*/  FSETP.GTU.FTZ.AND P3, PT, R31, 20, PT ;  /* 0x41a000001f00780b */ /* 0x000fe20003f7c000 */
[----:B--2---:R-:W-:Y:S01]  /*5690*/  @!P4 FMUL.FTZ R45, R45, R8 ;  /* 0x000000082d2dc220 */ /* 0x004fe20000410000 */
[----:B------:R-:W-:Y:S01]  /*56a0*/  FSETP.GTU.FTZ.AND P4, PT, R4, 20, PT ;  /* 0x41a000000400780b */ /* 0x000fe20003f9c000 */
[----:B---3--:R-:W0:Y:S03]  /*56b0*/  LDS.128 R8, [R96.X16+0x30] ;  /* 0x0000300060087984 */ /* 0x008e26000000cc00 */
[----:B------:R-:W2:Y:S07]  /*56c0*/  @!P2 MUFU.EX2 R18, R18 ;  /* 0x000000120012a308 */ /* 0x000eae0000000800 */
[----:B------:R-:W-:Y:S01]  /*56d0*/  @!P3 FMUL.FTZ R19, R31, -1.4426950216293334961 ;  /* 0xbfb8aa3b1f13b820 */ /* 0x000fe20000410000 */
[----:B------:R-:W-:Y:S01]  /*56e0*/  BAR.SYNC.DEFER_BLOCKING 0x0 ;  /* 0x0000000000007b1d */ /* 0x000fe20000010000 */
[----:B----4-:R-:W-:-:S05]  /*56f0*/  @!P6 FADD.FTZ R15, R13, 1 ;  /* 0x3f8000000d0fe421 */ /* 0x010fca0000010000 */
[----:B------:R3:W4:Y:S01]  /*5700*/  @!P0 MUFU.EX2 R16, R14 ;  /* 0x0000000e00108308 */ /* 0x0007220000000800 */
[----:B------:R-:W-:Y:S02]  /*5710*/  @!P4 FMUL.FTZ R4, R4, -1.4426950216293334961 ;  /* 0xbfb8aa3b0404c820 */ /* 0x000fe40000410000 */
[----:B--2---:R-:W-:-:S05]  /*5720*/  @!P2 FADD.FTZ R18, R18, 1 ;  /* 0x3f8000001212a421 */ /* 0x004fca0000010000 */
[----:B------:R-:W2:Y:S01]  /*5730*/  @!P1 MUFU.EX2 R17, R17 ;  /* 0x0000001100119308 */ /* 0x000ea20000000800 */
[----:B---3--:R-:W-:Y:S01]  /*5740*/  @!P5 FADD.FTZ R14, R12, 1 ;  /* 0x3f8000000c0ed421 */ /* 0x008fe20000010000 */
[----:B------:R-:W-:-:S04]  /*5750*/  SHF.L.U32 R12, R68, 0xa, RZ ;  /* 0x0000000a440c7819 */ /* 0x000fc800000006ff */
[----:B------:R-:W-:Y:S02]  /*5760*/  SHF.R.S32.HI R13, RZ, 0x1f, R12 ;  /* 0x0000001fff0d7819 */ /* 0x000fe4000001140c */
[----:B------:R-:W3:Y:S01]  /*5770*/  @!P6 MUFU.RCP R20, R15 ;  /* 0x0000000f0014e308 */ /* 0x000ee20000001000 */
[----:B----4-:R-:W-:-:S07]  /*5780*/  @!P0 FADD.FTZ R16, R16, 1 ;  /* 0x3f80000010108421 */ /* 0x010fce0000010000 */
[----:B------:R-:W4:Y:S01]  /*5790*/  @!P4 MUFU.EX2 R4, R4 ;  /* 0x000000040004c308 */ /* 0x000f220000000800 */
[----:B--2---:R-:W-:Y:S02]  /*57a0*/  @!P1 FADD.FTZ R17, R17, 1 ;  /* 0x3f80000011119421 */ /* 0x004fe40000010000 */
[----:B0-----:R-:W-:Y:S02]  /*57b0*/  FADD.FTZ R24, R8, R82 ;  /* 0x0000005208187221 */ /* 0x001fe40000010000 */
[----:B------:R-:W-:-:S03]  /*57c0*/  IMAD R8, R84, c[0x0][0x2d8], RZ ;  /* 0x0000b60054087a24 */ /* 0x000fc600078e02ff */
[----:B------:R-:W0:Y:S01]  /*57d0*/  @!P5 MUFU.RCP R21, R14 ;  /* 0x0000000e0015d308 */ /* 0x000e220000001000 */
[----:B---3--:R-:W-:Y:S02]  /*57e0*/  @!P6 FMUL.FTZ R47, R47, R20 ;  /* 0x000000142f2fe220 */ /* 0x008fe40000410000 */
[--C-:B------:R-:W-:Y:S02]  /*57f0*/  FADD.FTZ R20, R10, R82.reuse ;  /* 0x000000520a147221 */ /* 0x100fe40000010000 */
[----:B------:R-:W-:-:S03]  /*5800*/  FADD.FTZ R25, R9, R82 ;  /* 0x0000005209197221 */ /* 0x000fc60000010000 */
[----:B------:R-:W2:Y:S01]  /*5810*/  @!P2 MUFU.RCP R15, R18 ;  /* 0x00000012000fa308 */ /* 0x000ea20000001000 */
[----:B----4-:R-:W-:Y:S01]  /*5820*/  @!P4 FADD.FTZ R10, R4, 1 ;  /* 0x3f800000040ac421 */ /* 0x010fe20000010000 */
[----:B------:R-:W-:-:S06]  /*5830*/  FSETP.GTU.FTZ.AND P6, PT, R25, 20, PT ;  /* 0x41a000001900780b */ /* 0x000fcc0003fdc000 */
[----:B------:R-:W3:Y:S01]  /*5840*/  @!P3 MUFU.EX2 R19, R19 ;  /* 0x000000130013b308 */ /* 0x000ee20000000800 */
[----:B0-----:R-:W-:Y:S01]  /*5850*/  @!P5 FMUL.FTZ R46, R46, R21 ;  /* 0x000000152e2ed220 */ /* 0x001fe20000410000 */
[----:B------:R-:W-:Y:S01]  /*5860*/  FSETP.GTU.FTZ.AND P5, PT, R24, 20, PT ;  /* 0x41a000001800780b */ /* 0x000fe20003fbc000 */
[C---:B------:R-:W-:Y:S02]  /*5870*/  IMAD R21, R83.reuse, c[0x0][0x2dc], R8 ;  /* 0x0000b70053157a24 */ /* 0x040fe400078e0208 */
[----:B------:R-:W-:-:S03]  /*5880*/  IMAD.WIDE.U32 R8, R83, c[0x0][0x2d8], R12 ;  /* 0x0000b60053087a25 */ /* 0x000fc600078e000c */
[----:B------:R-:W0:Y:S01]  /*5890*/  @!P0 MUFU.RCP R23, R16 ;  /* 0x0000001000178308 */ /* 0x000e220000001000 */
[----:B--2---:R-:W-:Y:S01]  /*58a0*/  @!P2 FMUL.FTZ R42, R42, R15 ;  /* 0x0000000f2a2aa220 */ /* 0x004fe20000410000 */
[----:B------:R-:W-:Y:S01]  /*58b0*/  IADD3 R9, R9, R21, RZ ;  /* 0x0000001509097210 */ /* 0x000fe20007ffe0ff */
[--C-:B------:R-:W-:Y:S02]  /*58c0*/  FADD.FTZ R21, R11, R82.reuse ;  /* 0x000000520b157221 */ /* 0x100fe40000010000 */
[----:B------:R-:W-:Y:S02]  /*58d0*/  FADD.FTZ R18, R5, R82 ;  /* 0x0000005205127221 */ /* 0x000fe40000010000 */
[----:B------:R-:W-:Y:S01]  /*58e0*/  IMAD.WIDE.U32 R4, R0, c[0x0][0x2e0], R8 ;  /* 0x0000b80000047a25 */ /* 0x000fe200078e0008 */
[----:B------:R2:W4:Y:S03]  /*58f0*/  @!P1 MUFU.RCP R22, R17 ;  /* 0x0000001100169308 */ /* 0x0005260000001000 */
[----:B---3--:R-:W-:Y:S01]  /*5900*/  @!P3 FADD.FTZ R19, R19, 1 ;  /* 0x3f8000001313b421 */ /* 0x008fe20000010000 */
[----:B------:R-:W-:Y:S01]  /*5910*/  LEA R8, P2, R4, c[0x0][0x330], 0x2 ;  /* 0x0000cc0004087a11 */ /* 0x000fe200078410ff */
[----:B------:R-:W-:-:S02]  /*5920*/  @!P5 FMUL.FTZ R14, R24, -1.4426950216293334961 ;  /* 0xbfb8aa3b180ed820 */ /* 0x000fc40000410000 */
[----:B------:R-:W-:Y:S01]  /*5930*/  @!P6 FMUL.FTZ R11, R25, -1.4426950216293334961 ;  /* 0xbfb8aa3b190be820 */ /* 0x000fe20000410000 */
[----:B------:R3:W5:Y:S01]  /*5940*/  @!P3 MUFU.RCP R16, R19 ;  /* 0x000000130010b308 */ /* 0x0007620000001000 */
[----:B--2---:R-:W-:Y:S02]  /*5950*/  IMAD R17, R81, c[0x0][0x2e0], RZ ;  /* 0x0000b80051117a24 */ /* 0x004fe400078e02ff */
[----:B0-----:R-:W-:Y:S01]  /*5960*/  @!P0 FMUL.FTZ R40, R40, R23 ;  /* 0x0000001728288220 */ /* 0x001fe20000410000 */
[----:B------:R-:W-:Y:S01]  /*5970*/  FSETP.GTU.FTZ.AND P0, PT, R20, 20, PT ;  /* 0x41a000001400780b */ /* 0x000fe20003f1c000 */
[----:B------:R-:W-:Y:S02]  /*5980*/  IMAD R15, R0, c[0x0][0x2e4], R17 ;  /* 0x0000b900000f7a24 */ /* 0x000fe400078e0211 */
[----:B------:R-:W-:Y:S01]  /*5990*/  IMAD.WIDE.U32 R12, R83, c[0x0][0x2f8], R12 ;  /* 0x0000be00530c7a25 */ /* 0x000fe200078e000c */
[----:B------:R-:W0:Y:S02]  /*59a0*/  @!P4 MUFU.RCP R17, R10 ;  /* 0x0000000a0011c308 */ /* 0x000e240000001000 */
[----:B------:R-:W-:Y:S01]  /*59b0*/  IADD3 R5, R5, R15, RZ ;  /* 0x0000000f05057210 */ /* 0x000fe20007ffe0ff */
[----:B----4-:R-:W-:Y:S01]  /*59c0*/  @!P1 FMUL.FTZ R41, R41, R22 ;  /* 0x0000001629299220 */ /* 0x010fe20000410000 */
[----:B------:R-:W-:Y:S01]  /*59d0*/  FSETP.GTU.FTZ.AND P1, PT, R21, 20, PT ;  /* 0x41a000001500780b */ /* 0x000fe20003f3c000 */
[----:B---3--:R-:W-:Y:S01]  /*59e0*/  FADD.FTZ R19, R6, R82 ;  /* 0x0000005206137221 */ /* 0x008fe20000010000 */
[----:B------:R-:W-:Y:S01]  /*59f0*/  LEA.HI.X R9, R4, c[0x0][0x334], R5, 0x2, P2 ;  /* 0x0000cd0004097a11 */ /* 0x000fe200010f1405 */
[----:B-----5:R-:W-:Y:S01]  /*5a00*/  @!P3 FMUL.FTZ R43, R43, R16 ;  /* 0x000000102b2bb220 */ /* 0x020fe20000410000 */
[----:B------:R-:W-:Y:S01]  /*5a10*/  FSETP.GTU.FTZ.AND P3, PT, R18, 20, PT ;  /* 0x41a000001200780b */ /* 0x000fe20003f7c000 */
[----:B------:R-:W-:Y:S01]  /*5a20*/  @!P0 FMUL.FTZ R6, R20, -1.4426950216293334961 ;  /* 0xbfb8aa3b14068820 */ /* 0x000fe20000410000 */
[----:B------:R-:W-:Y:S01]  /*5a30*/  FSETP.GTU.FTZ.AND P2, PT, R19, 20, PT ;  /* 0x41a000001300780b */ /* 0x000fe20003f5c000 */
[----:B------:R-:W2:Y:S01]  /*5a40*/  @!P5 MUFU.EX2 R14, R14 ;  /* 0x0000000e000ed308 */ /* 0x000ea20000000800 */
[----:B0-----:R-:W-:Y:S01]  /*5a50*/  @!P4 FMUL.FTZ R48, R48, R17 ;  /* 0x000000113030c220 */ /* 0x001fe20000410000 */
[----:B------:R-:W-:-:S04]  /*5a60*/  LEA R17, R88, R95, 0x2 ;  /* 0x0000005f58117211 */ /* 0x000fc800078e10ff */
[----:B------:R-:W-:Y:S01]  /*5a70*/  @!P1 FMUL.FTZ R16, R21, -1.4426950216293334961 ;  /* 0xbfb8aa3b15109820 */ /* 0x000fe20000410000 */
[----:B------:R-:W-:Y:S01]  /*5a80*/  FSETP.GTU.FTZ.AND P4, PT, R7, 20, PT ;  /* 0x41a000000700780b */ /* 0x000fe20003f9c000 */
[----:B------:R0:W3:Y:S01]  /*5a90*/  @!P0 MUFU.EX2 R15, R6 ;  /* 0x00000006000f8308 */ /* 0x0000e20000000800 */
[----:B------:R-:W-:Y:S01]  /*5aa0*/  STS.128 [R17.X16], R64 ;  /* 0x0000004011007388 */ /* 0x000fe2000000cc00 */
[----:B------:R-:W-:Y:S02]  /*5ab0*/  @!P3 FMUL.FTZ R4, R18, -1.4426950216293334961 ;  /* 0xbfb8aa3b1204b820 */ /* 0x000fe40000410000 */
[----:B------:R-:W-:Y:S01]  /*5ac0*/  @!P2 FMUL.FTZ R5, R19, -1.4426950216293334961 ;  /* 0xbfb8aa3b1305a820 */ /* 0x000fe20000410000 */
[----:B------:R-:W-:Y:S03]  /*5ad0*/  STS.128 [R17.X16+0x10], R52 ;  /* 0x0000103411007388 */ /* 0x000fe6000000cc00 */
[----:B------:R-:W4:Y:S01]  /*5ae0*/  @!P1 MUFU.EX2 R16, R16 ;  /* 0x0000001000109308 */ /* 0x000f220000000800 */
[----:B--2---:R-:W-:Y:S01]  /*5af0*/  @!P5 FADD.FTZ R14, R14, 1 ;  /* 0x3f8000000e0ed421 */ /* 0x004fe20000010000 */
[----:B------:R-:W-:Y:S02]  /*5b00*/  STS.128 [R17.X16+0x20], R56 ;  /* 0x0000203811007388 */ /* 0x000fe4000000cc00 */
[----:B0-----:R-:W-:-:S02]  /*5b10*/  @!P4 FMUL.FTZ R6, R7, -1.4426950216293334961 ;  /* 0xbfb8aa3b0706c820 */ /* 0x001fc40000410000 */
[----:B------:R-:W-:Y:S01]  /*5b20*/  STS.128 [R17.X16+0x30], R60 ;  /* 0x0000303c11007388 */ /* 0x000fe2000000cc00 */
[----:B------:R-:W-:-:S06]  /*5b30*/  NOP ;  /* 0x0000000000007918 */ /* 0x000fcc0000000000 */
[----:B------:R-:W0:Y:S01]  /*5b40*/  LDS.128 R20, [R97.X16] ;  /* 0x0000000061147984 */ /* 0x000e22000000cc00 */
[----:B------:R-:W2:Y:S01]  /*5b50*/  @!P3 MUFU.EX2 R4, R4 ;  /* 0x000000040004b308 */ /* 0x000ea20000000800 */
[----:B---3--:R-:W-:Y:S02]  /*5b60*/  @!P0 FADD.FTZ R15, R15, 1 ;  /* 0x3f8000000f0f8421 */ /* 0x008fe40000010000 */
[----:B------:R-:W3:Y:S01]  /*5b70*/  LDS.128 R24, [R97.X16+0x200] ;  /* 0x0002000061187984 */ /* 0x000ee2000000cc00 */
[----:B----4-:R-:W-:-:S03]  /*5b80*/  @!P1 FADD.FTZ R16, R16, 1 ;  /* 0x3f80000010109421 */ /* 0x010fc60000010000 */
[----:B------:R-:W4:Y:S01]  /*5b90*/  LDS.128 R28, [R97.X16+0x400] ;  /* 0x00040000611c7984 */ /* 0x000f22000000cc00 */
[----:B------:R-:W5:Y:S03]  /*5ba0*/  @!P2 MUFU.EX2 R5, R5 ;  /* 0x000000050005a308 */ /* 0x000f660000000800 */
[----:B------:R-:W1:Y:S05]  /*5bb0*/  LDS.128 R32, [R97.X16+0x600] ;  /* 0x0006000061207984 */ /* 0x000e6a000000cc00 */
[----:B------:R2:W5:Y:S08]  /*5bc0*/  @!P4 MUFU.EX2 R10, R6 ;  /* 0x00000006000ac308 */ /* 0x0005700000000800 */
[----:B------:R-:W0:Y:S01]  /*5bd0*/  @!P6 MUFU.EX2 R11, R11 ;  /* 0x0000000b000be308 */ /* 0x000e220000000800 */
[----:B--2---:R-:W-:-:S02]  /*5be0*/  @!P3 FADD.FTZ R6, R4, 1 ;  /* 0x3f8000000406b421 */ /* 0x004fc40000010000 */
[----:B-----5:R-:W-:Y:S02]  /*5bf0*/  @!P2 FADD.FTZ R7, R5, 1 ;  /* 0x3f8000000507a421 */ /* 0x020fe40000010000 */
[----:B------:R-:W-:-:S03]  /*5c00*/  IMAD.WIDE R4, R69, 0x10, R8 ;  /* 0x0000001045047825 */ /* 0x000fc600078e0208 */
[----:B------:R-:W2:Y:S01]  /*5c10*/  @!P3 MUFU.RCP R6, R6 ;  /* 0x000000060006b308 */ /* 0x000ea20000001000 */
[----:B------:R-:W-:Y:S01]  /*5c20*/  @!P4 FADD.FTZ R10, R10, 1 ;  /* 0x3f8000000a0ac421 */ /* 0x000fe20000010000 */
[----:B0-----:R-:W-:Y:S01]  /*5c30*/  STG.E.128 [R4.64], R20 ;  /* 0x0000001404007986 */ /* 0x001fe2000c101d06 */
[----:B------:R-:W-:-:S05]  /*5c40*/  @!P6 FADD.FTZ R11, R11, 1 ;  /* 0x3f8000000b0be421 */ /* 0x000fca0000010000 */
[----:B------:R-:W0:Y:S01]  /*5c50*/  @!P5 MUFU.RCP R19, R14 ;  /* 0x0000000e0013d308 */ /* 0x000e220000001000 */
[----:B---3--:R-:W-:Y:S04]  /*5c60*/  STG.E.128 [R4.64+0x200], R24 ;  /* 0x0002001804007986 */ /* 0x008fe8000c101d06 */
[----:B----4-:R-:W-:Y:S01]  /*5c70*/  STG.E.128 [R4.64+0x400], R28 ;  /* 0x0004001c04007986 */ /* 0x010fe2000c101d06 */
[----:B--2---:R-:W-:Y:S02]  /*5c80*/  @!P3 FMUL.FTZ R49, R49, R6 ;  /* 0x000000063131b220 */ /* 0x004fe40000410000 */
[----:B------:R-:W2:Y:S01]  /*5c90*/  @!P6 MUFU.RCP R18, R11 ;  /* 0x0000000b0012e308 */ /* 0x000ea20000001000 */
[----:B------:R-:W-:Y:S01]  /*5ca0*/  FADD.FTZ R6, R48, R87 ;  /* 0x0000005730067221 */ /* 0x000fe20000010000 */
[----:B-1----:R1:W-:Y:S04]  /*5cb0*/  STG.E.128 [R4.64+0x600], R32 ;  /* 0x0006002004007986 */ /* 0x0023e8000c101d06 */
[----:B------:R-:W-:Y:S01]  /*5cc0*/  BAR.SYNC.DEFER_BLOCKING 0x0 ;  /* 0x0000000000007b1d */ /* 0x000fe20000010000 */
[----:B------:R-:W-:Y:S01]  /*5cd0*/  IADD3 R92, P3, R92, -0x1000, RZ ;  /* 0xfffff0005c5c7810 */ /* 0x000fe20007f7e0ff */
[----:B0-----:R-:W-:-:S03]  /*5ce0*/  @!P5 FMUL.FTZ R36, R36, R19 ;  /* 0x000000132424d220 */ /* 0x001fc60000410000 */
[----:B------:R-:W-:Y:S01]  /*5cf0*/  IADD3.X R93, R93, -0x1, RZ, P3, !PT ;  /* 0xffffffff5d5d7810 */ /* 0x000fe20001ffe4ff */
[----:B------:R-:W0:Y:S01]  /*5d00*/  @!P0 MUFU.RCP R15, R15 ;  /* 0x0000000f000f8308 */ /* 0x000e220000001000 */
[----:B--2---:R-:W-:-:S07]  /*5d10*/  @!P6 FMUL.FTZ R37, R37, R18 ;  /* 0x000000122525e220 */ /* 0x004fce0000410000 */
[----:B------:R-:W2:Y:S08]  /*5d20*/  @!P2 MUFU.RCP R7, R7 ;  /* 0x000000070007a308 */ /* 0x000eb00000001000 */
[----:B------:R-:W3:Y:S01]  /*5d30*/  @!P4 MUFU.RCP R10, R10 ;  /* 0x0000000a000ac308 */ /* 0x000ee20000001000 */
[----:B0-----:R-:W-:Y:S01]  /*5d40*/  @!P0 FMUL.FTZ R38, R38, R15 ;  /* 0x0000000f26268220 */ /* 0x001fe20000410000 */
[----:B------:R0:W-:Y:S04]  /*5d50*/  STS.128 [R17.X16+0x10], R44 ;  /* 0x0000102c11007388 */ /* 0x0001e8000000cc00 */
[----:B------:R4:W-:Y:S02]  /*5d60*/  STS.128 [R17.X16+0x20], R40 ;  /* 0x0000202811007388 */ /* 0x0009e4000000cc00 */
[----:B------:R-:W5:Y:S01]  /*5d70*/  @!P1 MUFU.RCP R16, R16 ;  /* 0x0000001000109308 */ /* 0x000f620000001000 */
[----:B--2---:R-:W-:Y:S01]  /*5d80*/  @!P2 FMUL.FTZ R50, R50, R7 ;  /* 0x000000073232a220 */ /* 0x004fe20000410000 */
[----:B------:R-:W-:Y:S01]  /*5d90*/  IADD3 R90, P2, R90, -0x1000, RZ ;  /* 0xfffff0005a5a7810 */ /* 0x000fe20007f5e0ff */
[----:B------:R-:W-:-:S03]  /*5da0*/  FADD.FTZ R7, R6, R49 ;  /* 0x0000003106077221 */ /* 0x000fc60000010000 */
[----:B------:R-:W-:Y:S01]  /*5db0*/  IADD3.X R91, R91, -0x1, RZ, P2, !PT ;  /* 0xffffffff5b5b7810 */ /* 0x000fe200017fe4ff */
[----:B------:R-:W-:Y:S02]  /*5dc0*/  FADD.FTZ R6, R7, R50 ;  /* 0x0000003207067221 */ /* 0x000fe40000010000 */
[----:B---3--:R-:W-:-:S04]  /*5dd0*/  @!P4 FMUL.FTZ R51, R51, R10 ;  /* 0x0000000a3333c220 */ /* 0x008fc80000410000 */
[----:B------:R-:W-:Y:S01]  /*5de0*/  FADD.FTZ R7, R6, R51 ;  /* 0x0000003306077221 */ /* 0x000fe20000010000 */
[----:B------:R-:W-:Y:S01]  /*5df0*/  STS.128 [R17.X16], R48 ;  /* 0x0000003011007388 */ /* 0x000fe2000000cc00 */
[----:B------:R-:W-:Y:S02]  /*5e00*/  IMAD R6, R84, c[0x0][0x2f8], RZ ;  /* 0x0000be0054067a24 */ /* 0x000fe400078e02ff */
[----:B-----5:R-:W-:Y:S02]  /*5e10*/  @!P1 FMUL.FTZ R39, R39, R16 ;  /* 0x0000001027279220 */ /* 0x020fe40000410000 */
[----:B-1----:R-:W-:Y:S02]  /*5e20*/  IMAD R5, R83, c[0x0][0x2fc], R6 ;  /* 0x0000bf0053057a24 */ /* 0x002fe400078e0206 */
[----:B------:R-:W-:Y:S01]  /*5e30*/  FADD.FTZ R4, R7, R44 ;  /* 0x0000002c07047221 */ /* 0x000fe20000010000 */
[----:B------:R-:W-:Y:S01]  /*5e40*/  STS.128 [R17.X16+0x30], R36 ;  /* 0x0000302411007388 */ /* 0x000fe2000000cc00 */
[----:B------:R-:W-:-:S06]  /*5e50*/  NOP ;  /* 0x0000000000007918 */ /* 0x000fcc0000000000 */
[----:B------:R-:W1:Y:S01]  /*5e60*/  LDS.128 R8, [R97.X16] ;  /* 0x0000000061087984 */ /* 0x000e62000000cc00 */
[----:B------:R-:W-:Y:S01]  /*5e70*/  IADD3 R13, R13, R5, RZ ;  /* 0x000000050d0d7210 */ /* 0x000fe20007ffe0ff */
[----:B------:R-:W-:Y:S02]  /*5e80*/  IMAD R5, R81, c[0x0][0x300], RZ ;  /* 0x0000c00051057a24 */ /* 0x000fe400078e02ff */
[----:B------:R-:W2:Y:S01]  /*5e90*/  LDS.128 R20, [R97.X16+0x200] ;  /* 0x0002000061147984 */ /* 0x000ea2000000cc00 */
[----:B0-----:R-:W-:Y:S02]  /*5ea0*/  FADD.FTZ R45, R4, R45 ;  /* 0x0000002d042d7221 */ /* 0x001fe40000010000 */
[C---:B------:R-:W-:Y:S01]  /*5eb0*/  IMAD R7, R0.reuse, c[0x0][0x304], R5 ;  /* 0x0000c10000077a24 */ /* 0x040fe200078e0205 */
[----:B------:R-:W0:Y:S01]  /*5ec0*/  LDS.128 R24, [R97.X16+0x400] ;  /* 0x0004000061187984 */ /* 0x000e22000000cc00 */
[----:B------:R-:W-:-:S03]  /*5ed0*/  IMAD.WIDE.U32 R4, R0, c[0x0][0x300], R12 ;  /* 0x0000c00000047a25 */ /* 0x000fc600078e000c */
[----:B------:R-:W3:Y:S01]  /*5ee0*/  LDS.128 R28, [R97.X16+0x600] ;  /* 0x00060000611c7984 */ /* 0x000ee2000000cc00 */
[----:B------:R-:W-:Y:S01]  /*5ef0*/  FADD.FTZ R46, R45, R46 ;  /* 0x0000002e2d2e7221 */ /* 0x000fe20000010000 */
[----:B------:R-:W-:Y:S02]  /*5f00*/  IADD3 R5, R5, R7, RZ ;  /* 0x0000000705057210 */ /* 0x000fe40007ffe0ff */
[----:B------:R-:W-:Y:S01]  /*5f10*/  LEA R6, P0, R4, c[0x0][0x340], 0x2 ;  /* 0x0000d00004067a11 */ /* 0x000fe200078010ff */
[----:B------:R-:W-:-:S03]  /*5f20*/  FADD.FTZ R47, R46, R47 ;  /* 0x0000002f2e2f7221 */ /* 0x000fc60000010000 */
[----:B------:R-:W-:Y:S01]  /*5f30*/  LEA.HI.X R7, R4, c[0x0][0x344], R5, 0x2, P0 ;  /* 0x0000d10004077a11 */ /* 0x000fe200000f1405 */
[----:B----4-:R-:W-:Y:S01]  /*5f40*/  FADD.FTZ R40, R47, R40 ;  /* 0x000000282f287221 */ /* 0x010fe20000010000 */
[----:B------:R-:W-:Y:S02]  /*5f50*/  ISETP.GT.AND P0, PT, R89, 0x1, PT ;  /* 0x000000015900780c */ /* 0x000fe40003f04270 */
[----:B------:R-:W-:Y:S01]  /*5f60*/  MOV R89, R68 ;  /* 0x0000004400597202 */ /* 0x000fe20000000f00 */
[----:B------:R-:W-:Y:S01]  /*5f70*/  IMAD.WIDE R4, R69, 0x10, R6 ;  /* 0x0000001045047825 */ /* 0x000fe200078e0206 */
[----:B------:R-:W-:-:S03]  /*5f80*/  IADD3 R6, P1, R2, -0x1000, RZ ;  /* 0xfffff00002067810 */ /* 0x000fc60007f3e0ff */
[----:B------:R-:W-:Y:S01]  /*5f90*/  FADD.FTZ R41, R40, R41 ;  /* 0x0000002928297221 */ /* 0x000fe20000010000 */
[----:B------:R-:W-:-:S03]  /*5fa0*/  IADD3.X R7, R3, -0x1, RZ, P1, !PT ;  /* 0xffffffff03077810 */ /* 0x000fc60000ffe4ff */
[----:B------:R-:W-:-:S04]  /*5fb0*/  FADD.FTZ R42, R41, R42 ;  /* 0x0000002a292a7221 */ /* 0x000fc80000010000 */
[----:B------:R-:W-:Y:S01]  /*5fc0*/  FADD.FTZ R43, R42, R43 ;  /* 0x0000002b2a2b7221 */ /* 0x000fe20000010000 */
[----:B-1----:R1:W-:Y:S03]  /*5fd0*/  STG.E.128 [R4.64], R8 ;  /* 0x0000000804007986 */ /* 0x0023e6000c101d06 */
[----:B------:R-:W-:Y:S01]  /*5fe0*/  FADD.FTZ R36, R43, R36 ;  /* 0x000000242b247221 */ /* 0x000fe20000010000 */
[----:B--2---:R1:W-:Y:S03]  /*5ff0*/  STG.E.128 [R4.64+0x200], R20 ;  /* 0x0002001404007986 */ /* 0x0043e6000c101d06 */
[----:B------:R-:W-:Y:S01]  /*6000*/  FADD.FTZ R37, R36, R37 ;  /* 0x0000002524257221 */ /* 0x000fe20000010000 */
[----:B0-----:R1:W-:Y:S03]  /*6010*/  STG.E.128 [R4.64+0x400], R24 ;  /* 0x0004001804007986 */ /* 0x0013e6000c101d06 */
[----:B------:R-:W-:Y:S01]  /*6020*/  FADD.FTZ R38, R37, R38 ;  /* 0x0000002625267221 */ /* 0x000fe20000010000 */
[----:B---3--:R1:W-:Y:S03]  /*6030*/  STG.E.128 [R4.64+0x600], R28 ;  /* 0x0006001c04007986 */ /* 0x0083e6000c101d06 */
[----:B------:R-:W-:Y:S01]  /*6040*/  FADD.FTZ R87, R38, R39 ;  /* 0x0000002726577221 */ /* 0x000fe20000010000 */
[----:B-1----:R-:W-:Y:S01]  /*6050*/  @!P0 CALL.REL.NOINC `(.L_x_3704) ;  /* 0x0000001000008944 */ /* 0x002fe20003c00000 */
[----:B------:R-:W-:Y:S05]  /*6060*/  BRA `(.L_x_3754) ;  /* 0xffffa50000007947 */ /* 0x000fea000383ffff */
.L_x_3704:
        /* <DEDUP_REMOVED lines=29> */
.L_x_3756:
[----:B------:R-:W-:Y:S05]  /*6240*/  BSYNC B0 ;  /* 0x0000000000007941 */ /* 0x000fea0003800000 */
.L_x_3755:
        /* <DEDUP_REMOVED lines=28> */
.L_x_3758:
[----:B------:R-:W1:Y:S02]  /*6410*/  S2R R21, SR_TID.X ;  /* 0x0000000000157919 */ /* 0x000e640000002100 */
.L_x_3759:
[----:B------:R-:W-:Y:S05]  /*6420*/  BSYNC B0 ;  /* 0x0000000000007941 */ /* 0x000fea0003800000 */
.L_x_3757:
        /* <DEDUP_REMOVED lines=8> */
[----:B------:R-:W-:-:S04]  /*64b0*/  IMAD.WIDE.U32 R2, R0, c[0x0][0x2c8], RZ ;  /* 0x0000b20000027a25 */ /* 0x000fc800078e00ff */
        /* <DEDUP_REMOVED lines=10> */
[----:B0-----:R-:W-:Y:S01]  /*6560*/  IMAD.WIDE.U32 R6, R0, c[0x0][0x2a8], RZ ;  /* 0x0000aa0000067a25 */ /* 0x001fe200078e00ff */
[----:B------:R-:W-:-:S04]  /*6570*/  IADD3 R39, R19, R13, RZ ;  /* 0x0000000d13277210 */ /* 0x000fc80007ffe0ff */
[----:B------:R-:W-:Y:S02]  /*6580*/  IADD3 R27, R7, R27, RZ ;  /* 0x0000001b071b7210 */ /* 0x000fe40007ffe0ff */
.L_x_3760:
        /* <DEDUP_REMOVED lines=55> */
.L_x_3742:
[----:B------:R-:W-:Y:S01]  /*6900*/  HFMA2.MMA R179, -RZ, RZ, 0, 5.9604644775390625e-08 ;  /* 0x00000001ffb37435 */ /* 0x000fe200000001ff */
[----:B------:R-:W-:Y:S02]  /*6910*/  MOV R178, R70 ;  /* 0x0000004600b27202 */ /* 0x000fe40000000f00 */
[----:B------:R-:W-:-:S02]  /*6920*/  MOV R180, RZ ;  /* 0x000000ff00b47202 */ /* 0x000fc40000000f00 */
[----:B------:R-:W-:Y:S02]  /*6930*/  MOV R181, 0xffffffff ;  /* 0xffffffff00b57802 */ /* 0x000fe40000000f00 */
[----:B------:R-:W-:Y:S02]  /*6940*/  MOV R68, 0x6960 ;  /* 0x0000696000447802 */ /* 0x000fe40000000f00 */
[----:B-1---5:R-:W-:Y:S05]  /*6950*/  CALL.REL.NOINC `($__internal_152_$__cuda_sm70_shflsync_up) ;  /* 0x00000ed000007944 */ /* 0x022fea0003c00000 */
[----:B-1----:R-:W-:Y:S01]  /*6960*/  MOV R175, R178 ;  /* 0x000000b200af7202 */ /* 0x002fe20000000f00 */
[----:B0-----:R-:W-:Y:S05]  /*6970*/  BRA `(.L_x_3761) ;  /* 0xffffd01000007947 */ /* 0x001fea000383ffff */
.L_x_3743:
[----:B------:R-:W-:Y:S01]  /*6980*/  HFMA2.MMA R179, -RZ, RZ, 0, 5.9604644775390625e-08 ;  /* 0x00000001ffb37435 */ /* 0x000fe200000001ff */
[----:B------:R-:W-:Y:S02]  /*6990*/  MOV R178, R71 ;  /* 0x0000004700b27202 */ /* 0x000fe40000000f00 */
[----:B------:R-:W-:Y:S02]  /*69a0*/  MOV R180, RZ ;  /* 0x000000ff00b47202 */ /* 0x000fe40000000f00 */
[----:B------:R-:W-:Y:S02]  /*69b0*/  MOV R181, 0xffffffff ;  /* 0xffffffff00b57802 */ /* 0x000fe40000000f00 */
[----:B------:R-:W-:-:S02]  /*69c0*/  MOV R68, 0x69e0 ;  /* 0x000069e000447802 */ /* 0x000fc40000000f00 */
[----:B012--5:R-:W-:Y:S05]  /*69d0*/  CALL.REL.NOINC `($__internal_152_$__cuda_sm70_shflsync_up) ;  /* 0x00000e5000007944 */ /* 0x027fea0003c00000 */
        /* <DEDUP_REMOVED lines=10> */
[----:B------:R-:W-:Y:S05]  /*6a80*/  CALL.REL.NOINC `($__internal_152_$__cuda_sm70_shflsync_up) ;  /* 0x00000da000007944 */ /* 0x000fea0003c00000 */
[----:B0-----:R-:W-:Y:S01]  /*6a90*/  HFMA2.MMA R179, -RZ, RZ, 0, 1.1920928955078125e-07 ;  /* 0x00000002ffb37435 */ /* 0x001fe200000001ff */
[----:B-1----:R-:W-:Y:S02]  /*6aa0*/  MOV R70, R178 ;  /* 0x000000b200467202 */ /* 0x002fe40000000f00 */
[----:B------:R-:W-:-:S02]  /*6ab0*/  MOV R178, R71 ;  /* 0x0000004700b27202 */ /* 0x000fc40000000f00 */
[----:B------:R-:W-:Y:S02]  /*6ac0*/  MOV R180, RZ ;  /* 0x000000ff00b47202 */ /* 0x000fe40000000f00 */
[----:B------:R-:W-:Y:S02]  /*6ad0*/  MOV R181, 0xffffffff ;  /* 0xffffffff00b57802 */ /* 0x000fe40000000f00 */
[----:B------:R-:W-:Y:S02]  /*6ae0*/  MOV R68, 0x6b00 ;  /* 0x00006b0000447802 */ /* 0x000fe40000000f00 */
[----:B------:R-:W-:Y:S05]  /*6af0*/  CALL.REL.NOINC `($__internal_152_$__cuda_sm70_shflsync_up) ;  /* 0x00000d3000007944 */ /* 0x000fea0003c00000 */
        /* <DEDUP_REMOVED lines=8> */
[----:B------:R-:W-:Y:S05]  /*6b80*/  CALL.REL.NOINC `($__internal_152_$__cuda_sm70_shflsync_up) ;  /* 0x00000ca000007944 */ /* 0x000fea0003c00000 */
[----:B0-----:R-:W-:Y:S01]  /*6b90*/  HFMA2.MMA R179, -RZ, RZ, 0, 2.384185791015625e-07 ;  /* 0x00000004ffb37435 */ /* 0x001fe200000001ff */
[----:B-1----:R-:W-:Y:S02]  /*6ba0*/  MOV R70, R178 ;  /* 0x000000b200467202 */ /* 0x002fe40000000f00 */
[----:B------:R-:W-:Y:S02]  /*6bb0*/  MOV R178, R71 ;  /* 0x0000004700b27202 */ /* 0x000fe40000000f00 */
[----:B------:R-:W-:Y:S02]  /*6bc0*/  MOV R180, RZ ;  /* 0x000000ff00b47202 */ /* 0x000fe40000000f00 */
[----:B------:R-:W-:Y:S02]  /*6bd0*/  MOV R181, 0xffffffff ;  /* 0xffffffff00b57802 */ /* 0x000fe40000000f00 */
[----:B------:R-:W-:Y:S02]  /*6be0*/  MOV R68, 0x6c00 ;  /* 0x00006c0000447802 */ /* 0x000fe40000000f00 */
[----:B------:R-:W-:Y:S05]  /*6bf0*/  CALL.REL.NOINC `($__internal_152_$__cuda_sm70_shflsync_up) ;  /* 0x00000c3000007944 */ /* 0x000fea0003c00000 */
        /* <DEDUP_REMOVED lines=9> */
[----:B------:R-:W-:Y:S05]  /*6c90*/  CALL.REL.NOINC `($__internal_152_$__cuda_sm70_shflsync_up) ;  /* 0x00000b9000007944 */ /* 0x000fea0003c00000 */
[----:B0-----:R-:W-:Y:S01]  /*6ca0*/  HFMA2.MMA R179, -RZ, RZ, 0, 4.76837158203125e-07 ;  /* 0x00000008ffb37435 */ /* 0x001fe200000001ff */
[----:B-1----:R-:W-:Y:S02]  /*6cb0*/  MOV R70, R178 ;  /* 0x000000b200467202 */ /* 0x002fe40000000f00 */
[----:B------:R-:W-:Y:S02]  /*6cc0*/  MOV R178, R71 ;  /* 0x0000004700b27202 */ /* 0x000fe40000000f00 */
[----:B------:R-:W-:Y:S02]  /*6cd0*/  MOV R180, RZ ;  /* 0x000000ff00b47202 */ /* 0x000fe40000000f00 */
[----:B------:R-:W-:Y:S02]  /*6ce0*/  MOV R181, 0xffffffff ;  /* 0xffffffff00b57802 */ /* 0x000fe40000000f00 */
[----:B------:R-:W-:Y:S02]  /*6cf0*/  MOV R68, 0x6d10 ;  /* 0x00006d1000447802 */ /* 0x000fe40000000f00 */
[----:B------:R-:W-:Y:S05]  /*6d00*/  CALL.REL.NOINC `($__internal_152_$__cuda_sm70_shflsync_up) ;  /* 0x00000b2000007944 */ /* 0x000fea0003c00000 */
        /* <DEDUP_REMOVED lines=9> */
[----:B------:R-:W-:Y:S05]  /*6da0*/  CALL.REL.NOINC `($__internal_152_$__cuda_sm70_shflsync_up) ;  /* 0x00000a8000007944 */ /* 0x000fea0003c00000 */
[----:B0-----:R-:W-:Y:S01]  /*6db0*/  HFMA2.MMA R179, -RZ, RZ, 0, 9.5367431640625e-07 ;  /* 0x00000010ffb37435 */ /* 0x001fe200000001ff */
[----:B-1----:R-:W-:Y:S02]  /*6dc0*/  MOV R177, R178 ;  /* 0x000000b200b17202 */ /* 0x002fe40000000f00 */
[----:B------:R-:W-:Y:S02]  /*6dd0*/  MOV R178, R71 ;  /* 0x0000004700b27202 */ /* 0x000fe40000000f00 */
[----:B------:R-:W-:Y:S02]  /*6de0*/  MOV R180, RZ ;  /* 0x000000ff00b47202 */ /* 0x000fe40000000f00 */
[----:B------:R-:W-:Y:S02]  /*6df0*/  MOV R181, 0xffffffff ;  /* 0xffffffff00b57802 */ /* 0x000fe40000000f00 */
[----:B------:R-:W-:-:S02]  /*6e00*/  MOV R68, 0x6e20 ;  /* 0x00006e2000447802 */ /* 0x000fc40000000f00 */
[----:B------:R-:W-:Y:S05]  /*6e10*/  CALL.REL.NOINC `($__internal_152_$__cuda_sm70_shflsync_up) ;  /* 0x00000a1000007944 */ /* 0x000fea0003c00000 */
[----:B-1----:R-:W-:Y:S01]  /*6e20*/  MOV R68, R178 ;  /* 0x000000b200447202 */ /* 0x002fe20000000f00 */
[----:B0-----:R-:W-:Y:S05]  /*6e30*/  BRA `(.L_x_3762) ;  /* 0xffffccd000007947 */ /* 0x001fea000383ffff */
.L_x_3746:
[----:B------:R-:W-:Y:S01]  /*6e40*/  HFMA2.MMA R179, -RZ, RZ, 0, 5.9604644775390625e-08 ;  /* 0x00000001ffb37435 */ /* 0x000fe200000001ff */
[----:B------:R-:W-:-:S02]  /*6e50*/  MOV R178, R175 ;  /* 0x000000af00b27202 */ /* 0x000fc40000000f00 */
[----:B------:R-:W-:Y:S02]  /*6e60*/  MOV R180, RZ ;  /* 0x000000ff00b47202 */ /* 0x000fe40000000f00 */
[----:B------:R-:W-:Y:S02]  /*6e70*/  MOV R181, 0xffffffff ;  /* 0xffffffff00b57802 */ /* 0x000fe40000000f00 */
[----:B------:R-:W-:Y:S02]  /*6e80*/  MOV R68, 0x6ea0 ;  /* 0x00006ea000447802 */ /* 0x000fe40000000f00 */
[----:B01---5:R-:W-:Y:S05]  /*6e90*/  CALL.REL.NOINC `($__internal_152_$__cuda_sm70_shflsync_up) ;  /* 0x0000099000007944 */ /* 0x023fea0003c00000 */
[----:B0-----:R-:W-:Y:S01]  /*6ea0*/  HFMA2.MMA R179, -RZ, RZ, 0, 5.9604644775390625e-08 ;  /* 0x00000001ffb37435 */ /* 0x001fe200000001ff */
[----:B-1----:R-:W-:Y:S02]  /*6eb0*/  MOV R70, R178 ;  /* 0x000000b200467202 */ /* 0x002fe40000000f00 */
[----:B------:R-:W-:Y:S02]  /*6ec0*/  MOV R178, R71 ;  /* 0x0000004700b27202 */ /* 0x000fe40000000f00 */
[----:B------:R-:W-:Y:S02]  /*6ed0*/  MOV R180, RZ ;  /* 0x000000ff00b47202 */ /* 0x000fe40000000f00 */
[----:B------:R-:W-:-:S02]  /*6ee0*/  MOV R181, 0xffffffff ;  /* 0xffffffff00b57802 */ /* 0x000fc40000000f00 */
[----:B------:R-:W-:Y:S02]  /*6ef0*/  MOV R68, 0x6f10 ;  /* 0x00006f1000447802 */ /* 0x000fe40000000f00 */
[----:B------:R-:W-:Y:S05]  /*6f00*/  CALL.REL.NOINC `($__internal_152_$__cuda_sm70_shflsync_up) ;  /* 0x0000092000007944 */ /* 0x000fea0003c00000 */
[----:B------:R-:W-:Y:S01]  /*6f10*/  HFMA2.MMA R191, -RZ, RZ, 0, 0 ;  /* 0x00000000ffbf7435 */ /* 0x000fe200000001ff */
[----:B------:R-:W-:Y:S02]  /*6f20*/  MOV R175, R70 ;  /* 0x0000004600af7202 */ /* 0x000fe40000000f00 */
[----:B-1----:R-:W-:Y:S02]  /*6f30*/  MOV R176, R178 ;  /* 0x000000b200b07202 */ /* 0x002fe40000000f00 */
[----:B------:R-:W-:Y:S02]  /*6f40*/  MOV R186, R78 ;  /* 0x0000004e00ba7202 */ /* 0x000fe40000000f00 */
[----:B------:R-:W-:Y:S02]  /*6f50*/  MOV R184, 0x1f ;  /* 0x0000001f00b87802 */ /* 0x000fe40000000f00 */
[----:B------:R-:W-:Y:S02]  /*6f60*/  MOV R193, 0xffffffff ;  /* 0xffffffff00c17802 */ /* 0x000fe40000000f00 */
[----:B------:R-:W-:-:S02]  /*6f70*/  MOV R68, 0x6f90 ;  /* 0x00006f9000447802 */ /* 0x000fc40000000f00 */
[----:B0-----:R-:W-:Y:S05]  /*6f80*/  CALL.REL.NOINC `($__internal_151_$__cuda_sm70_shflsync_idx_p) ;  /* 0x0000086000007944 */ /* 0x001fea0003c00000 */
[----:B0-----:R-:W-:Y:S01]  /*6f90*/  HFMA2.MMA R191, -RZ, RZ, 0, 0 ;  /* 0x00000000ffbf7435 */ /* 0x001fe200000001ff */
[----:B-1----:R-:W-:-:S02]  /*6fa0*/  MOV R78, R184 ;  /* 0x000000b8004e7202 */ /* 0x002fc40000000f00 */
[----:B------:R-:W-:Y:S02]  /*6fb0*/  MOV R186, R79 ;  /* 0x0000004f00ba7202 */ /* 0x000fe40000000f00 */
[----:B------:R-:W-:Y:S02]  /*6fc0*/  MOV R184, 0x1f ;  /* 0x0000001f00b87802 */ /* 0x000fe40000000f00 */
[----:B------:R-:W-:Y:S02]  /*6fd0*/  MOV R193, 0xffffffff ;  /* 0xffffffff00c17802 */ /* 0x000fe40000000f00 */
[----:B------:R-:W-:Y:S02]  /*6fe0*/  MOV R68, 0x7000 ;  /* 0x0000700000447802 */ /* 0x000fe40000000f00 */
[----:B------:R-:W-:Y:S05]  /*6ff0*/  CALL.REL.NOINC `($__internal_151_$__cuda_sm70_shflsync_idx_p) ;  /* 0x000007f000007944 */ /* 0x000fea0003c00000 */
[----:B-1----:R-:W-:Y:S01]  /*7000*/  MOV R69, R184 ;  /* 0x000000b800457202 */ /* 0x002fe20000000f00 */
[----:B0-----:R-:W-:Y:S05]  /*7010*/  BRA `(.L_x_3763) ;  /* 0xffffcc7000007947 */ /* 0x001fea000383ffff */
.L_x_3749:
[----:B------:R-:W-:Y:S01]  /*7020*/  HFMA2.MMA R191, -RZ, RZ, 0, 5.9604644775390625e-08 ;  /* 0x00000001ffbf7435 */ /* 0x000fe200000001ff */
[----:B------:R-:W-:Y:S02]  /*7030*/  MOV R180, R70 ;  /* 0x0000004600b47202 */ /* 0x000fe40000000f00 */
[----:B------:R-:W-:-:S02]  /*7040*/  MOV R182, 0x1f ;  /* 0x0000001f00b67802 */ /* 0x000fc40000000f00 */
[----:B------:R-:W-:Y:S02]  /*7050*/  MOV R193, 0xffffffff ;  /* 0xffffffff00c17802 */ /* 0x000fe40000000f00 */
[----:B------:R-:W-:Y:S02]  /*7060*/  MOV R68, 0x7080 ;  /* 0x0000708000447802 */ /* 0x000fe40000000f00 */
[----:B------:R-:W-:Y:S05]  /*7070*/  CALL.REL.NOINC `($__internal_150_$__cuda_sm70_shflsync_down) ;  /* 0x0000073000007944 */ /* 0x000fea0003c00000 */
[----:B-1----:R-:W-:Y:S01]  /*7080*/  MOV R189, R180 ;  /* 0x000000b400bd7202 */ /* 0x002fe20000000f00 */
[----:B0-----:R-:W-:Y:S05]  /*7090*/  BRA `(.L_x_3764) ;  /* 0xffffd13000007947 */ /* 0x001fea000383ffff */
.L_x_3750:
[----:B------:R-:W-:Y:S01]  /*70a0*/  HFMA2.MMA R191, -RZ, RZ, 0, 5.9604644775390625e-08 ;  /* 0x00000001ffbf7435 */ /* 0x000fe200000001ff */
[----:B------:R-:W-:Y:S02]  /*70b0*/  MOV R180, R71 ;  /* 0x0000004700b47202 */ /* 0x000fe40000000f00 */
[----:B------:R-:W-:Y:S02]  /*70c0*/  MOV R182, 0x1f ;  /* 0x0000001f00b67802 */ /* 0x000fe40000000f00 */
[----:B------:R-:W-:Y:S02]  /*70d0*/  MOV R193, 0xffffffff ;  /* 0xffffffff00c17802 */ /* 0x000fe40000000f00 */
[----:B------:R-:W-:-:S02]  /*70e0*/  MOV R68, 0x7100 ;  /* 0x0000710000447802 */ /* 0x000fc40000000f00 */
[----:B01----:R-:W-:Y:S05]  /*70f0*/  CALL.REL.NOINC `($__internal_150_$__cuda_sm70_shflsync_down) ;  /* 0x000006b000007944 */ /* 0x003fea0003c00000 */
        /* <DEDUP_REMOVED lines=9> */
[----:B------:R-:W-:Y:S05]  /*7190*/  CALL.REL.NOINC `($__internal_150_$__cuda_sm70_shflsync_down) ;  /* 0x0000061000007944 */ /* 0x000fea0003c00000 */
[----:B0-----:R-:W-:Y:S01]  /*71a0*/  HFMA2.MMA R191, -RZ, RZ, 0, 1.1920928955078125e-07 ;  /* 0x00000002ffbf7435 */ /* 0x001fe200000001ff */
[----:B-1----:R-:W-:Y:S02]  /*71b0*/  MOV R70, R180 ;  /* 0x000000b400467202 */ /* 0x002fe40000000f00 */
[----:B------:R-:W-:-:S02]  /*71c0*/  MOV R180, R71 ;  /* 0x0000004700b47202 */ /* 0x000fc40000000f00 */
[----:B------:R-:W-:Y:S02]  /*71d0*/  MOV R182, 0x1f ;  /* 0x0000001f00b67802 */ /* 0x000fe40000000f00 */
[----:B------:R-:W-:Y:S02]  /*71e0*/  MOV R193, 0xffffffff ;  /* 0xffffffff00c17802 */ /* 0x000fe40000000f00 */
[----:B------:R-:W-:Y:S02]  /*71f0*/  MOV R68, 0x7210 ;  /* 0x0000721000447802 */ /* 0x000fe40000000f00 */
[----:B------:R-:W-:Y:S05]  /*7200*/  CALL.REL.NOINC `($__internal_150_$__cuda_sm70_shflsync_down) ;  /* 0x000005a000007944 */ /* 0x000fea0003c00000 */
[----:B-1----:R-:W-:Y:S01]  /*7210*/  @!P3 FFMA.FTZ R71, R189, R180, R71 ;  /* 0x000000b4bd47b223 */ /* 0x002fe20000010047 */
[----:B0-----:R-:W-:Y:S01]  /*7220*/  HFMA2.MMA R191, -RZ, RZ, 0, 2.384185791015625e-07 ;  /* 0x00000004ffbf7435 */ /* 0x001fe200000001ff */
[----:B------:R-:W-:Y:S01]  /*7230*/  @!P3 FMUL.FTZ R189, R70, R189 ;  /* 0x000000bd46bdb220 */ /* 0x000fe20000410000 */
[----:B------:R-:W-:Y:S02]  /*7240*/  MOV R182, 0x1f ;  /* 0x0000001f00b67802 */ /* 0x000fe40000000f00 */
[----:B------:R-:W-:Y:S02]  /*7250*/  MOV R193, 0xffffffff ;  /* 0xffffffff00c17802 */ /* 0x000fe40000000f00 */
[----:B------:R-:W-:-:S02]  /*7260*/  MOV R180, R189 ;  /* 0x000000bd00b47202 */ /* 0x000fc40000000f00 */
[----:B------:R-:W-:Y:S02]  /*7270*/  MOV R68, 0x7290 ;  /* 0x0000729000447802 */ /* 0x000fe40000000f00 */
[----:B------:R-:W-:Y:S05]  /*7280*/  CALL.REL.NOINC `($__internal_150_$__cuda_sm70_shflsync_down) ;  /* 0x0000052000007944 */ /* 0x000fea0003c00000 */
[----:B0-----:R-:W-:Y:S01]  /*7290*/  HFMA2.MMA R191, -RZ, RZ, 0, 2.384185791015625e-07 ;  /* 0x00000004ffbf7435 */ /* 0x001fe200000001ff */
[----:B-1----:R-:W-:Y:S02]  /*72a0*/  MOV R70, R180 ;  /* 0x000000b400467202 */ /* 0x002fe40000000f00 */
[----:B------:R-:W-:Y:S02]  /*72b0*/  MOV R180, R71 ;  /* 0x0000004700b47202 */ /* 0x000fe40000000f00 */
[----:B------:R-:W-:Y:S02]  /*72c0*/  MOV R182, 0x1f ;  /* 0x0000001f00b67802 */ /* 0x000fe40000000f00 */
[----:B------:R-:W-:Y:S02]  /*72d0*/  MOV R193, 0xffffffff ;  /* 0xffffffff00c17802 */ /* 0x000fe40000000f00 */
[----:B------:R-:W-:Y:S02]  /*72e0*/  MOV R68, 0x7300 ;  /* 0x0000730000447802 */ /* 0x000fe40000000f00 */
[----:B------:R-:W-:Y:S05]  /*72f0*/  CALL.REL.NOINC `($__internal_150_$__cuda_sm70_shflsync_down) ;  /* 0x000004b000007944 */ /* 0x000fea0003c00000 */
[----:B-1----:R-:W-:Y:S01]  /*7300*/  @!P2 FFMA.FTZ R71, R189, R180, R71 ;  /* 0x000000b4bd47a223 */ /* 0x002fe20000010047 */
[----:B0-----:R-:W-:Y:S01]  /*7310*/  HFMA2.MMA R191, -RZ, RZ, 0, 4.76837158203125e-07 ;  /* 0x00000008ffbf7435 */ /* 0x001fe200000001ff */
[----:B------:R-:W-:Y:S01]  /*7320*/  @!P2 FMUL.FTZ R189, R70, R189 ;  /* 0x000000bd46bda220 */ /* 0x000fe20000410000 */
[----:B------:R-:W-:-:S02]  /*7330*/  MOV R182, 0x1f ;  /* 0x0000001f00b67802 */ /* 0x000fc40000000f00 */
[----:B------:R-:W-:Y:S02]  /*7340*/  MOV R193, 0xffffffff ;  /* 0xffffffff00c17802 */ /* 0x000fe40000000f00 */
[----:B------:R-:W-:Y:S02]  /*7350*/  MOV R180, R189 ;  /* 0x000000bd00b47202 */ /* 0x000fe40000000f00 */
[----:B------:R-:W-:Y:S02]  /*7360*/  MOV R68, 0x7380 ;  /* 0x0000738000447802 */ /* 0x000fe40000000f00 */
[----:B------:R-:W-:Y:S05]  /*7370*/  CALL.REL.NOINC `($__internal_150_$__cuda_sm70_shflsync_down) ;  /* 0x0000043000007944 */ /* 0x000fea0003c00000 */
[----:B0-----:R-:W-:Y:S01]  /*7380*/  HFMA2.MMA R191, -RZ, RZ, 0, 4.76837158203125e-07 ;  /* 0x00000008ffbf7435 */ /* 0x001fe200000001ff */
[----:B-1----:R-:W-:Y:S02]  /*7390*/  MOV R70, R180 ;  /* 0x000000b400467202 */ /* 0x002fe40000000f00 */
[----:B------:R-:W-:Y:S02]  /*73a0*/  MOV R180, R71 ;  /* 0x0000004700b47202 */ /* 0x000fe40000000f00 */
[----:B------:R-:W-:Y:S02]  /*73b0*/  MOV R182, 0x1f ;  /* 0x0000001f00b67802 */ /* 0x000fe40000000f00 */
[----:B------:R-:W-:-:S02]  /*73c0*/  MOV R193, 0xffffffff ;  /* 0xffffffff00c17802 */ /* 0x000fc40000000f00 */
[----:B------:R-:W-:Y:S02]  /*73d0*/  MOV R68, 0x73f0 ;  /* 0x000073f000447802 */ /* 0x000fe40000000f00 */
[----:B------:R-:W-:Y:S05]  /*73e0*/  CALL.REL.NOINC `($__internal_150_$__cuda_sm70_shflsync_down) ;  /* 0x000003c000007944 */ /* 0x000fea0003c00000 */
[----:B-1----:R-:W-:Y:S01]  /*73f0*/  @!P1 FFMA.FTZ R71, R189, R180, R71 ;  /* 0x000000b4bd479223 */ /* 0x002fe20000010047 */
[----:B0-----:R-:W-:Y:S01]  /*7400*/  HFMA2.MMA R191, -RZ, RZ, 0, 9.5367431640625e-07 ;  /* 0x00000010ffbf7435 */ /* 0x001fe200000001ff */
[----:B------:R-:W-:Y:S01]  /*7410*/  @!P1 FMUL.FTZ R189, R70, R189 ;  /* 0x000000bd46bd9220 */ /* 0x000fe20000410000 */
[----:B------:R-:W-:Y:S02]  /*7420*/  MOV R182, 0x1f ;  /* 0x0000001f00b67802 */ /* 0x000fe40000000f00 */
[----:B------:R-:W-:Y:S02]  /*7430*/  MOV R193, 0xffffffff ;  /* 0xffffffff00c17802 */ /* 0x000fe40000000f00 */
[----:B------:R-:W-:Y:S02]  /*7440*/  MOV R180, R189 ;  /* 0x000000bd00b47202 */ /* 0x000fe40000000f00 */
[----:B------:R-:W-:Y:S02]  /*7450*/  MOV R68, 0x7470 ;  /* 0x0000747000447802 */ /* 0x000fe40000000f00 */
[----:B------:R-:W-:Y:S05]  /*7460*/  CALL.REL.NOINC `($__internal_150_$__cuda_sm70_shflsync_down) ;  /* 0x0000034000007944 */ /* 0x000fea0003c00000 */
[----:B0-----:R-:W-:Y:S01]  /*7470*/  HFMA2.MMA R191, -RZ, RZ, 0, 9.5367431640625e-07 ;  /* 0x00000010ffbf7435 */ /* 0x001fe200000001ff */
[----:B-1----:R-:W-:-:S02]  /*7480*/  MOV R70, R180 ;  /* 0x000000b400467202 */ /* 0x002fc40000000f00 */
[----:B------:R-:W-:Y:S02]  /*7490*/  MOV R180, R71 ;  /* 0x0000004700b47202 */ /* 0x000fe40000000f00 */
[----:B------:R-:W-:Y:S02]  /*74a0*/  MOV R182, 0x1f ;  /* 0x0000001f00b67802 */ /* 0x000fe40000000f00 */
[----:B------:R-:W-:Y:S02]  /*74b0*/  MOV R193, 0xffffffff ;  /* 0xffffffff00c17802 */ /* 0x000fe40000000f00 */
[----:B------:R-:W-:Y:S02]  /*74c0*/  MOV R68, 0x74e0 ;  /* 0x000074e000447802 */ /* 0x000fe40000000f00 */
[----:B------:R-:W-:Y:S05]  /*74d0*/  CALL.REL.NOINC `($__internal_150_$__cuda_sm70_shflsync_down) ;  /* 0x000002d000007944 */ /* 0x000fea0003c00000 */
[----:B-1----:R-:W-:Y:S01]  /*74e0*/  @!P0 FFMA.FTZ R71, R189, R180, R71 ;  /* 0x000000b4bd478223 */ /* 0x002fe20000010047 */
[----:B0-----:R-:W-:Y:S01]  /*74f0*/  HFMA2.MMA R191, -RZ, RZ, 0, 0 ;  /* 0x00000000ffbf7435 */ /* 0x001fe200000001ff */
[----:B------:R-:W-:Y:S01]  /*7500*/  @!P0 FMUL.FTZ R189, R70, R189 ;  /* 0x000000bd46bd8220 */ /* 0x000fe20000410000 */
[----:B------:R-:W-:Y:S02]  /*7510*/  MOV R184, 0x1f ;  /* 0x0000001f00b87802 */ /* 0x000fe40000000f00 */
[----:B------:R-:W-:-:S02]  /*7520*/  MOV R193, 0xffffffff ;  /* 0xffffffff00c17802 */ /* 0x000fc40000000f00 */
[----:B------:R-:W-:Y:S02]  /*7530*/  MOV R186, R189 ;  /* 0x000000bd00ba7202 */ /* 0x000fe40000000f00 */
[----:B------:R-:W-:Y:S02]  /*7540*/  MOV R68, 0x7560 ;  /* 0x0000756000447802 */ /* 0x000fe40000000f00 */
[----:B------:R-:W-:Y:S05]  /*7550*/  CALL.REL.NOINC `($__internal_151_$__cuda_sm70_shflsync_idx_p) ;  /* 0x0000029000007944 */ /* 0x000fea0003c00000 */
[----:B0-----:R-:W-:Y:S01]  /*7560*/  HFMA2.MMA R191, -RZ, RZ, 0, 0 ;  /* 0x00000000ffbf7435 */ /* 0x001fe200000001ff */
[----:B-1----:R-:W-:Y:S02]  /*7570*/  MOV R70, R184 ;  /* 0x000000b800467202 */ /* 0x002fe40000000f00 */
[----:B------:R-:W-:Y:S02]  /*7580*/  MOV R186, R71 ;  /* 0x0000004700ba7202 */ /* 0x000fe40000000f00 */
[----:B------:R-:W-:Y:S02]  /*7590*/  MOV R184, 0x1f ;  /* 0x0000001f00b87802 */ /* 0x000fe40000000f00 */
[----:B------:R-:W-:Y:S02]  /*75a0*/  MOV R193, 0xffffffff ;  /* 0xffffffff00c17802 */ /* 0x000fe40000000f00 */
[----:B------:R-:W-:-:S02]  /*75b0*/  MOV R68, 0x75d0 ;  /* 0x000075d000447802 */ /* 0x000fc40000000f00 */
[----:B------:R-:W-:Y:S05]  /*75c0*/  CALL.REL.NOINC `($__internal_151_$__cuda_sm70_shflsync_idx_p) ;  /* 0x0000022000007944 */ /* 0x000fea0003c00000 */
[----:B0-----:R-:W-:Y:S01]  /*75d0*/  HFMA2.MMA R191, -RZ, RZ, 0, 5.9604644775390625e-08 ;  /* 0x00000001ffbf7435 */ /* 0x001fe200000001ff */
[----:B------:R-:W-:-:S02]  /*75e0*/  MOV R176, R70 ;  /* 0x0000004600b07202 */ /* 0x000fc40000000f00 */
[----:B-1----:R-:W-:Y:S02]  /*75f0*/  MOV R178, R184 ;  /* 0x000000b800b27202 */ /* 0x002fe40000000f00 */
[----:B------:R-:W-:Y:S02]  /*7600*/  MOV R180, R189 ;  /* 0x000000bd00b47202 */ /* 0x000fe40000000f00 */
[----:B------:R-:W-:Y:S02]  /*7610*/  MOV R182, 0x1f ;  /* 0x0000001f00b67802 */ /* 0x000fe40000000f00 */
[----:B------:R-:W-:Y:S02]  /*7620*/  MOV R193, 0xffffffff ;  /* 0xffffffff00c17802 */ /* 0x000fe40000000f00 */
[----:B------:R-:W-:Y:S02]  /*7630*/  MOV R68, 0x7650 ;  /* 0x0000765000447802 */ /* 0x000fe40000000f00 */
[----:B------:R-:W-:Y:S05]  /*7640*/  CALL.REL.NOINC `($__internal_150_$__cuda_sm70_shflsync_down) ;  /* 0x0000016000007944 */ /* 0x000fea0003c00000 */
[----:B0-----:R-:W-:Y:S01]  /*7650*/  HFMA2.MMA R191, -RZ, RZ, 0, 5.9604644775390625e-08 ;  /* 0x00000001ffbf7435 */ /* 0x001fe200000001ff */
[----:B-1----:R-:W-:Y:S02]  /*7660*/  MOV R70, R180 ;  /* 0x000000b400467202 */ /* 0x002fe40000000f00 */
[----:B------:R-:W-:-:S02]  /*7670*/  MOV R180, R71 ;  /* 0x0000004700b47202 */ /* 0x000fc40000000f00 */
[----:B------:R-:W-:Y:S02]  /*7680*/  MOV R182, 0x1f ;  /* 0x0000001f00b67802 */ /* 0x000fe40000000f00 */
[----:B------:R-:W-:Y:S02]  /*7690*/  MOV R193, 0xffffffff ;  /* 0xffffffff00c17802 */ /* 0x000fe40000000f00 */
[----:B------:R-:W-:Y:S02]  /*76a0*/  MOV R68, 0x76c0 ;  /* 0x000076c000447802 */ /* 0x000fe40000000f00 */
[----:B------:R-:W-:Y:S05]  /*76b0*/  CALL.REL.NOINC `($__internal_150_$__cuda_sm70_shflsync_down) ;  /* 0x000000f000007944 */ /* 0x000fea0003c00000 */
[----:B0-----:R-:W-:Y:S01]  /*76c0*/  HFMA2.MMA R191, -RZ, RZ, 0, 0 ;  /* 0x00000000ffbf7435 */ /* 0x001fe200000001ff */
[----:B------:R-:W-:Y:S02]  /*76d0*/  MOV R189, R70 ;  /* 0x0000004600bd7202 */ /* 0x000fe40000000f00 */
[----:B------:R-:W-:Y:S02]  /*76e0*/  MOV R186, R78 ;  /* 0x0000004e00ba7202 */ /* 0x000fe40000000f00 */
[----:B------:R-:W-:Y:S02]  /*76f0*/  MOV R184, 0x1f ;  /* 0x0000001f00b87802 */ /* 0x000fe40000000f00 */
[----:B------:R-:W-:-:S02]  /*7700*/  MOV R193, 0xffffffff ;  /* 0xffffffff00c17802 */ /* 0x000fc40000000f00 */
[----:B------:R-:W-:Y:S02]  /*7710*/  MOV R68, 0x7730 ;  /* 0x0000773000447802 */ /* 0x000fe40000000f00 */
[----:B-1----:R-:W-:Y:S05]  /*7720*/  CALL.REL.NOINC `($__internal_151_$__cuda_sm70_shflsync_idx_p) ;  /* 0x000000c000007944 */ /* 0x002fea0003c00000 */
[----:B0-----:R-:W-:Y:S01]  /*7730*/  HFMA2.MMA R191, -RZ, RZ, 0, 0 ;  /* 0x00000000ffbf7435 */ /* 0x001fe200000001ff */
[----:B-1----:R-:W-:Y:S02]  /*7740*/  MOV R182, R184 ;  /* 0x000000b800b67202 */ /* 0x002fe40000000f00 */
[----:B------:R-:W-:Y:S02]  /*7750*/  MOV R186, R79 ;  /* 0x0000004f00ba7202 */ /* 0x000fe40000000f00 */
[----:B------:R-:W-:Y:S02]  /*7760*/  MOV R184, 0x1f ;  /* 0x0000001f00b87802 */ /* 0x000fe40000000f00 */
[----:B------:R-:W-:Y:S02]  /*7770*/  MOV R193, 0xffffffff ;  /* 0xffffffff00c17802 */ /* 0x000fe40000000f00 */
[----:B------:R-:W-:Y:S02]  /*7780*/  MOV R68, 0x77a0 ;  /* 0x000077a000447802 */ /* 0x000fe40000000f00 */
[----:B------:R-:W-:Y:S05]  /*7790*/  CALL.REL.NOINC `($__internal_151_$__cuda_sm70_shflsync_idx_p) ;  /* 0x0000005000007944 */ /* 0x000fea0003c00000 */
[----:B01----:R-:W-:Y:S05]  /*77a0*/  BRA `(.L_x_3765) ;  /* 0xffffcbc000007947 */ /* 0x003fea000383ffff */
        .weak           $__internal_150_$__cuda_sm70_shflsync_down
        .type           $__internal_150_$__cuda_sm70_shflsync_down,@function
        .size           $__internal_150_$__cuda_sm70_shflsync_down,($__internal_151_$__cuda_sm70_shflsync_idx_p - $__internal_150_$__cuda_sm70_shflsync_down)
$__internal_150_$__cuda_sm70_shflsync_down:
[----:B------:R-:W-:Y:S01]  /*77b0*/  HFMA2.MMA R69, -RZ, RZ, 0, 0 ;  /* 0x00000000ff457435 */ /* 0x000fe200000001ff */
[----:B------:R-:W-:Y:S04]  /*77c0*/  WARPSYNC R193 ;  /* 0x000000c100007348 */ /* 0x000fe80003800000 */
[----:B------:R0:W1:Y:S01]  /*77d0*/  SHFL.DOWN PT, R180, R180, R191, R182 ;  /* 0x080000bfb4b47389 */ /* 0x00006200000e00b6 */
[----:B------:R-:W-:Y:S05]  /*77e0*/  RET.REL.NODEC R68 `(_Z25selective_scan_bwd_kernelI32Selective_Scan_bwd_kernel_traitsILi64ELi16ELb1ELb0ELb0ELb1ELb0EffEEv12SSMParamsBwd) ;  /* 0xffff881044007950 */ /* 0x000fea0003c3ffff */
        .weak           $__internal_151_$__cuda_sm70_shflsync_idx_p
        .type           $__internal_151_$__cuda_sm70_shflsync_idx_p,@function
        .size           $__internal_151_$__cuda_sm70_shflsync_idx_p,($__internal_152_$__cuda_sm70_shflsync_up - $__internal_151_$__cuda_sm70_shflsync_idx_p)
$__internal_151_$__cuda_sm70_shflsync_idx_p:
[----:B------:R-:W-:Y:S01]  /*77f0*/  MOV R69, 0x0 ;  /* 0x0000000000457802 */ /* 0x000fe20000000f00 */
[----:B------:R-:W-:Y:S04]  /*7800*/  WARPSYNC R193 ;  /* 0x000000c100007348 */ /* 0x000fe80003800000 */
[----:B------:R0:W1:Y:S01]  /*7810*/  SHFL.IDX PT, R184, R186, R191, R184 ;  /* 0x000000bfbab87389 */ /* 0x00006200000e00b8 */
[----:B------:R-:W-:Y:S05]  /*7820*/  RET.REL.NODEC R68 `(_Z25selective_scan_bwd_kernelI32Selective_Scan_bwd_kernel_traitsILi64ELi16ELb1ELb0ELb0ELb1ELb0EffEEv12SSMParamsBwd) ;  /* 0xffff87d044007950 */ /* 0x000fea0003c3ffff */
        .weak           $__internal_152_$__cuda_sm70_shflsync_up
        .type           $__internal_152_$__cuda_sm70_shflsync_up,@function
        .size           $__internal_152_$__cuda_sm70_shflsync_up,(.L_x_8968 - $__internal_152_$__cuda_sm70_shflsync_up)
$__internal_152_$__cuda_sm70_shflsync_up:
[----:B------:R-:W-:Y:S01]  /*7830*/  HFMA2.MMA R69, -RZ, RZ, 0, 0 ;  /* 0x00000000ff457435 */ /* 0x000fe200000001ff */
[----:B------:R-:W-:Y:S04]  /*7840*/  WARPSYNC R181 ;  /* 0x000000b500007348 */ /* 0x000fe80003800000 */
[----:B------:R0:W1:Y:S01]  /*7850*/  SHFL.UP PT, R178, R178, R179, R180 ;  /* 0x040000b3b2b27389 */ /* 0x00006200000e00b4 */
[----:B------:R-:W-:Y:S05]  /*7860*/  RET.REL.NODEC R68 `(_Z25selective_scan_bwd_kernelI32Selective_Scan_bwd_kernel_traitsILi64ELi16ELb1ELb0ELb0ELb1ELb0EffEEv12SSMParamsBwd) ;  /* 0xffff879044007950 */ /* 0x000fea0003c3ffff */
.L_x_3766:
        /* <DEDUP_REMOVED lines=9> */
.L_x_8968:


//--------------------- .text._Z25selective_scan_bwd_kernelI32Selective_Scan_bwd_kernel_traitsILi64ELi16ELb1ELb0ELb0ELb1ELb1EffEEv12SSMParamsBwd --------------------------
	.section	.text._Z25selective_scan_bwd_kernelI32Selective_Scan_bwd_kernel_traitsILi64ELi16ELb1ELb0ELb0ELb1ELb1EffEEv12SSMParamsBwd,"ax",@progbits
	.sectioninfo	@"SHI_REGISTERS=193"
	.align	128
        .global         _Z25selective_scan_bwd_kernelI32Selective_Scan_bwd_kernel_traitsILi64ELi16ELb1ELb0ELb0ELb1ELb1EffEEv12SSMParamsBwd
        .type           _Z25selective_scan_bwd_kernelI32Selective_Scan_bwd_kernel_traitsILi64ELi16ELb1ELb0ELb0ELb1ELb1EffEEv12SSMParamsBwd,@function
        .size           _Z25selective_scan_bwd_kernelI32Selective_Scan_bwd_kernel_traitsILi64ELi16ELb1ELb0ELb0ELb1ELb1EffEEv12SSMParamsBwd,(.L_x_8971 - _Z25selective_scan_bwd_kernelI32Selective_Scan_bwd_kernel_traitsILi64ELi16ELb1ELb0ELb0ELb1ELb1EffEEv12SSMParamsBwd)
        .other          _Z25selective_scan_bwd_kernelI32Selective_Scan_bwd_kernel_traitsILi64ELi16ELb1ELb0ELb0ELb1ELb1EffEEv12SSMParamsBwd,@"STO_CUDA_ENTRY STV_DEFAULT"
_Z25selective_scan_bwd_kernelI32Selective_Scan_bwd_kernel_traitsILi64ELi16ELb1ELb0ELb0ELb1ELb1EffEEv12SSMParamsBwd:
.text._Z25selective_scan_bwd_kernelI32Selective_Scan_bwd_kernel_traitsILi64ELi16ELb1ELb0ELb0ELb1ELb1EffEEv12SSMParamsBwd:
        /* <DEDUP_REMOVED lines=47> */
[----:B------:R-:W-:-:S03]  /*02f0*/  IMAD.WIDE.U32 R6, R0, c[0x0][0x280], R6 ;  /* 0x0000a00000067a25 */ /* 0x000fc600078e0006 */
[----:B------:R-:W-:Y:S01]  /*0300*/  LEA R36, P5, R37, c[0x0][0x248], 0x2 ;  /* 0x0000920025247a11 */ /* 0x000fe200078a10ff */
[C---:B------:R-:W-:Y:S01]  /*0310*/  IMAD R13, R0.reuse, c[0x0][0x1dc], R13 ;  /* 0x00007700000d7a24 */ /* 0x040fe200078e020d */
[----:B------:R-:W-:Y:S01]  /*0320*/  IADD3 R9, P4, R9, R6, RZ ;  /* 0x0000000609097210 */ /* 0x000fe20007f9e0ff */
[C---:B------:R-:W-:Y:S02]  /*0330*/  IMAD R15, R0.reuse, c[0x0][0x1ec], R15 ;  /* 0x00007b00000f7a24 */ /* 0x040fe400078e020f */
[----:B------:R-:W-:Y:S01]  /*0340*/  IMAD R17, R0, c[0x0][0x284], R17 ;  /* 0x0000a10000117a24 */ /* 0x000fe200078e0211 */
[C---:B------:R-:W-:Y:S02]  /*0350*/  IADD3.X R2, R11.reuse, R3, R13, P1, !PT ;  /* 0x000000030b027210 */ /* 0x040fe40000ffe40d */
[----:B------:R-:W-:Y:S02]  /*0360*/  IADD3.X R4, R11, R5, R15, P2, !PT ;  /* 0x000000050b047210 */ /* 0x000fe400017fe40f */
[----:B------:R-:W-:-:S02]  /*0370*/  ISETP.NE.U32.AND P1, PT, RZ, c[0x0][0x328], PT ;  /* 0x0000ca00ff007a0c */ /* 0x000fc40003f25070 */
[----:B------:R-:W-:Y:S02]  /*0380*/  ISETP.NE.U32.AND P2, PT, RZ, c[0x0][0x348], PT ;  /* 0x0000d200ff007a0c */ /* 0x000fe40003f45070 */
[----:B------:R-:W-:Y:S02]  /*0390*/  IADD3.X R6, R11, R7, R17, P4, !PT ;  /* 0x000000070b067210 */ /* 0x000fe400027fe411 */
[C---:B------:R-:W-:Y:S02]  /*03a0*/  LEA R94, P4, R95.reuse, c[0x0][0x240], 0x2 ;  /* 0x000090005f5e7a11 */ /* 0x040fe400078810ff */
[----:B------:R-:W-:Y:S02]  /*03b0*/  ISETP.NE.AND.EX P1, PT, RZ, c[0x0][0x32c], PT, P1 ;  /* 0x0000cb00ff007a0c */ /* 0x000fe40003f25310 */
[----:B------:R-:W-:Y:S02]  /*03c0*/  ISETP.NE.AND.EX P2, PT, RZ, c[0x0][0x34c], PT, P2 ;  /* 0x0000d300ff007a0c */ /* 0x000fe40003f45320 */
[----:B------:R-:W-:Y:S01]  /*03d0*/  LEA.HI.X R95, R95, c[0x0][0x244], R2, 0x2, P4 ;  /* 0x000091005f5f7a11 */ /* 0x000fe200020f1402 */
[----:B------:R-:W-:Y:S01]  /*03e0*/  @P0 IMAD R2, R89, c[0x0][0x164], R0 ;  /* 0x0000590059020a24 */ /* 0x000fe200078e0200 */
[----:B------:R-:W-:-:S02]  /*03f0*/  @P0 MOV R3, 0x8 ;  /* 0x0000000800030802 */ /* 0x000fc40000000f00 */
[----:B------:R-:W-:Y:S01]  /*0400*/  LEA.HI.X R37, R37, c[0x0][0x24c], R4, 0x2, P5 ;  /* 0x0000930025257a11 */ /* 0x000fe200028f1404 */
[----:B------:R-:W-:Y:S01]  /*0410*/  @P0 IMAD R2, R2, c[0x0][0x174], RZ ;  /* 0x00005d0002020a24 */ /* 0x000fe200078e02ff */
[----:B------:R-:W-:-:S03]  /*0420*/  LEA R96, P6, R9, c[0x0][0x308], 0x2 ;  /* 0x0000c20009607a11 */ /* 0x000fc600078c10ff */
[----:B------:R-:W-:Y:S01]  /*0430*/  @P0 IMAD R2, R2, c[0x0][0x16c], RZ ;  /* 0x00005b0002020a24 */ /* 0x000fe200078e02ff */
[C---:B------:R-:W-:Y:S02]  /*0440*/  @P1 LEA R32, P4, R0.reuse, c[0x0][0x328], 0x2 ;  /* 0x0000ca0000201a11 */ /* 0x040fe400078810ff */
        /* <DEDUP_REMOVED lines=17> */
.L_x_3818:
        /* <DEDUP_REMOVED lines=13> */
[----:B------:R0:W-:Y:S01]  /*0630*/  STS.128 [R102.X16+0x600], R44 ;  /* 0x0006002c66007388 */ /* 0x0001e2000000cc00 */
[----:B------:R-:W-:-:S06]  /*0640*/  NOP ;  /* 0x0000000000007918 */ /* 0x000fcc0000000000 */
[----:B------:R-:W-:Y:S04]  /*0650*/  LDS.128 R16, [R101.X16] ;  /* 0x0000000065107984 */ /* 0x000fe8000000cc00 */
[----:B------:R-:W-:Y:S04]  /*0660*/  LDS.128 R12, [R101.X16+0x10] ;  /* 0x00001000650c7984 */ /* 0x000fe8000000cc00 */
[----:B------:R-:W-:Y:S04]  /*0670*/  LDS.128 R8, [R101.X16+0x20] ;  /* 0x0000200065087984 */ /* 0x000fe8000000cc00 */
[----:B------:R-:W-:Y:S04]  /*0680*/  LDS.128 R4, [R101.X16+0x30] ;  /* 0x0000300065047984 */ /* 0x000fe8000000cc00 */
[----:B------:R-:W-:Y:S06]  /*0690*/  BAR.SYNC.DEFER_BLOCKING 0x0 ;  /* 0x0000000000007b1d */ /* 0x000fec0000010000 */
[----:B------:R-:W2:Y:S04]  /*06a0*/  LDG.E.128 R48, [R28.64] ;  /* 0x000000041c307981 */ /* 0x000ea8000c1e1d00 */
[----:B0-----:R-:W3:Y:S04]  /*06b0*/  LDG.E.128 R44, [R28.64+0x200] ;  /* 0x000200041c2c7981 */ /* 0x001ee8000c1e1d00 */
[----:B------:R-:W4:Y:S04]  /*06c0*/  LDG.E.128 R52, [R28.64+0x400] ;  /* 0x000400041c347981 */ /* 0x000f28000c1e1d00 */
[----:B------:R-:W4:Y:S01]  /*06d0*/  LDG.E.128 R56, [R28.64+0x600] ;  /* 0x000600041c387981 */ /* 0x000f22000c1e1d00 */
[----:B------:R-:W-:-:S03]  /*06e0*/  IMAD.WIDE R40, R141, 0x10, R96 ;  /* 0x000000108d287825 */ /* 0x000fc600078e0260 */
[----:B--2---:R-:W-:Y:S04]  /*06f0*/  STS.128 [R102.X16], R48 ;  /* 0x0000003066007388 */ /* 0x004fe8000000cc00 */
[----:B---3--:R-:W-:Y:S04]  /*0700*/  STS.128 [R102.X16+0x200], R44 ;  /* 0x0002002c66007388 */ /* 0x008fe8000000cc00 */
[----:B----4-:R-:W-:Y:S04]  /*0710*/  STS.128 [R102.X16+0x400], R52 ;  /* 0x0004003466007388 */ /* 0x010fe8000000cc00 */
[----:B------:R-:W-:Y:S01]  /*0720*/  STS.128 [R102.X16+0x600], R56 ;  /* 0x0006003866007388 */ /* 0x000fe2000000cc00 */
[----:B------:R-:W-:-:S06]  /*0730*/  NOP ;  /* 0x0000000000007918 */ /* 0x000fcc0000000000 */
[----:B------:R-:W-:Y:S04]  /*0740*/  LDS.128 R60, [R101.X16+0x10] ;  /* 0x00001000653c7984 */ /* 0x000fe8000000cc00 */
[----:B------:R-:W-:Y:S04]  /*0750*/  LDS.128 R24, [R101.X16+0x20] ;  /* 0x0000200065187984 */ /* 0x000fe8000000cc00 */
[----:B------:R-:W-:Y:S04]  /*0760*/  LDS.128 R20, [R101.X16+0x30] ;  /* 0x0000300065147984 */ /* 0x000fe8000000cc00 */
[----:B------:R-:W0:Y:S04]  /*0770*/  LDS.128 R28, [R101.X16] ;  /* 0x00000000651c7984 */ /* 0x000e28000000cc00 */
[----:B------:R-:W-:Y:S06]  /*0780*/  BAR.SYNC.DEFER_BLOCKING 0x0 ;  /* 0x0000000000007b1d */ /* 0x000fec0000010000 */
[----:B------:R1:W2:Y:S04]  /*0790*/  LDG.E.128 R64, [R40.64] ;  /* 0x0000000428407981 */ /* 0x0002a8000c1e1d00 */
[----:B------:R1:W3:Y:S04]  /*07a0*/  LDG.E.128 R68, [R40.64+0x200] ;  /* 0x0002000428447981 */ /* 0x0002e8000c1e1d00 */
[----:B------:R1:W4:Y:S04]  /*07b0*/  LDG.E.128 R72, [R40.64+0x400] ;  /* 0x0004000428487981 */ /* 0x000328000c1e1d00 */
[----:B------:R1:W4:Y:S01]  /*07c0*/  LDG.E.128 R76, [R40.64+0x600] ;  /* 0x00060004284c7981 */ /* 0x000322000c1e1d00 */
[----:B------:R-:W-:Y:S01]  /*07d0*/  LEA R120, R98, 0xfffffc00, 0xa ;  /* 0xfffffc0062787811 */ /* 0x000fe200078e50ff */
[----:B------:R-:W-:Y:S01]  /*07e0*/  IMAD R42, R90, c[0x0][0x1f0], RZ ;  /* 0x00007c005a2a7a24 */ /* 0x000fe200078e02ff */
[----:B------:R-:W-:Y:S01]  /*07f0*/  BSSY B0, `(.L_x_3768) ;  /* 0x0000043000007945 */ /* 0x000fe20003800000 */
[----:B0----5:R-:W-:Y:S01]  /*0800*/  FADD.FTZ R109, R28, R88 ;  /* 0x000000581c6d7221 */ /* 0x021fe20000010000 */
[----:B------:R-:W-:Y:S01]  /*0810*/  SHF.R.S32.HI R121, RZ, 0x1f, R120 ;  /* 0x0000001fff797819 */ /* 0x000fe20000011478 */
[----:B------:R-:W-:-:S02]  /*0820*/  IMAD R45, R89, c[0x0][0x1f4], R42 ;  /* 0x00007d00592d7a24 */ /* 0x000fc400078e022a */
[----:B------:R-:W-:Y:S01]  /*0830*/  IMAD R81, R39, c[0x0][0x1f8], RZ ;  /* 0x00007e0027517a24 */ /* 0x000fe200078e02ff */
[----:B------:R-:W-:Y:S01]  /*0840*/  FSETP.GTU.FTZ.AND P4, PT, R109, 20, PT ;  /* 0x41a000006d00780b */ /* 0x000fe20003f9c000 */
[----:B------:R-:W-:-:S04]  /*0850*/  IMAD.WIDE.U32 R42, R89, c[0x0][0x1f0], R120 ;  /* 0x00007c00592a7a25 */ /* 0x000fc800078e0078 */
[----:B-1----:R-:W-:Y:S01]  /*0860*/  IMAD R41, R0, c[0x0][0x1fc], R81 ;  /* 0x00007f0000297a24 */ /* 0x002fe200078e0251 */
[----:B------:R-:W-:Y:S01]  /*0870*/  IADD3 R43, R43, R45, RZ ;  /* 0x0000002d2b2b7210 */ /* 0x000fe20007ffe0ff */
[--C-:B------:R-:W-:Y:S02]  /*0880*/  FADD.FTZ R103, R60, R88.reuse ;  /* 0x000000583c677221 */ /* 0x100fe40000010000 */
[----:B------:R-:W-:Y:S02]  /*0890*/  FADD.FTZ R104, R61, R88 ;  /* 0x000000583d687221 */ /* 0x000fe40000010000 */
[----:B------:R-:W-:Y:S01]  /*08a0*/  IMAD.WIDE.U32 R42, R0, c[0x0][0x1f8], R42 ;  /* 0x00007e00002a7a25 */ /* 0x000fe200078e002a */
[----:B------:R-:W-:-:S03]  /*08b0*/  FSETP.GTU.FTZ.AND P6, PT, R103, 20, PT ;  /* 0x41a000006700780b */ /* 0x000fc60003fdc000 */
[--C-:B------:R-:W-:Y:S01]  /*08c0*/  FADD.FTZ R105, R62, R88.reuse ;  /* 0x000000583e697221 */ /* 0x100fe20000010000 */
[----:B------:R-:W-:Y:S01]  /*08d0*/  IADD3 R41, R43, R41, RZ ;  /* 0x000000292b297210 */ /* 0x000fe20007ffe0ff */
[--C-:B------:R-:W-:Y:S01]  /*08e0*/  FADD.FTZ R106, R63, R88.reuse ;  /* 0x000000583f6a7221 */ /* 0x100fe20000010000 */
[----:B------:R-:W-:Y:S01]  /*08f0*/  LEA R40, P0, R42, c[0x0][0x268], 0x2 ;  /* 0x00009a002a287a11 */ /* 0x000fe200078010ff */
[--C-:B------:R-:W-:Y:S01]  /*0900*/  FADD.FTZ R107, R24, R88.reuse ;  /* 0x00000058186b7221 */ /* 0x100fe20000010000 */
[----:B------:R-:W-:Y:S01]  /*0910*/  FSETP.GTU.FTZ.AND P1, PT, R105, 20, PT ;  /* 0x41a000006900780b */ /* 0x000fe20003f3c000 */
[--C-:B------:R-:W-:Y:S01]  /*0920*/  FADD.FTZ R108, R29, R88.reuse ;  /* 0x000000581d6c7221 */ /* 0x100fe20000010000 */
[----:B------:R-:W-:Y:S01]  /*0930*/  LEA.HI.X R41, R42, c[0x0][0x26c], R41, 0x2, P0 ;  /* 0x00009b002a297a11 */ /* 0x000fe200000f1429 */
[----:B------:R-:W-:Y:S01]  /*0940*/  FADD.FTZ R111, R30, R88 ;  /* 0x000000581e6f7221 */ /* 0x000fe20000010000 */
[----:B------:R-:W-:Y:S02]  /*0950*/  FSETP.GTU.FTZ.AND P0, PT, R104, 20, PT ;  /* 0x41a000006800780b */ /* 0x000fe40003f1c000 */
[----:B------:R-:W-:-:S02]  /*0960*/  FSETP.GTU.FTZ.AND P2, PT, R106, 20, PT ;  /* 0x41a000006a00780b */ /* 0x000fc40003f5c000 */
[----:B------:R-:W-:Y:S02]  /*0970*/  FSETP.GTU.FTZ.AND P3, PT, R107, 20, PT ;  /* 0x41a000006b00780b */ /* 0x000fe40003f7c000 */
[----:B------:R-:W-:Y:S01]  /*0980*/  FSETP.GTU.FTZ.AND P5, PT, R108, 20, PT ;  /* 0x41a000006c00780b */ /* 0x000fe20003fbc000 */
[----:B--2---:R0:W-:Y:S04]  /*0990*/  STS.128 [R102.X16], R64 ;  /* 0x0000004066007388 */ /* 0x0041e8000000cc00 */
[----:B---3--:R0:W-:Y:S04]  /*09a0*/  STS.128 [R102.X16+0x200], R68 ;  /* 0x0002004466007388 */ /* 0x0081e8000000cc00 */
[----:B----4-:R0:W-:Y:S04]  /*09b0*/  STS.128 [R102.X16+0x400], R72 ;  /* 0x0004004866007388 */ /* 0x0101e8000000cc00 */
[----:B------:R0:W-:Y:S01]  /*09c0*/  STS.128 [R102.X16+0x600], R76 ;  /* 0x0006004c66007388 */ /* 0x0001e2000000cc00 */
[----:B------:R-:W-:-:S06]  /*09d0*/  NOP ;  /* 0x0000000000007918 */ /* 0x000fcc0000000000 */
[----:B------:R0:W1:Y:S04]  /*09e0*/  LDS.128 R44, [R101.X16+0x10] ;  /* 0x00001000652c7984 */ /* 0x000068000000cc00 */
[----:B------:R0:W2:Y:S04]  /*09f0*/  LDS.128 R48, [R101.X16+0x20] ;  /* 0x0000200065307984 */ /* 0x0000a8000000cc00 */
[----:B------:R0:W3:Y:S04]  /*0a00*/  LDS.128 R56, [R101.X16+0x30] ;  /* 0x0000300065387984 */ /* 0x0000e8000000cc00 */
[----:B------:R0:W4:Y:S01]  /*0a10*/  LDS.128 R52, [R101.X16] ;  /* 0x0000000065347984 */ /* 0x000122000000cc00 */
[----:B------:R-:W-:Y:S05]  /*0a20*/  @P4 BRA `(.L_x_3769) ;  /* 0x000001f000004947 */ /* 0x000fea0003800000 */
[----:B------:R-:W-:Y:S01]  /*0a30*/  FMUL.FTZ R109, R109, 1.4426950216293334961 ;  /* 0x3fb8aa3b6d6d7820 */ /* 0x000fe20000410000 */
[----:B------:R-:W-:Y:S01]  /*0a40*/  HFMA2.MMA R30, -RZ, RZ, 1.625, 0 ;  /* 0x3e800000ff1e7435 */ /* 0x000fe200000001ff */
[----:B------:R-:W-:-:S02]  /*0a50*/  MOV R43, 0x3d39bf78 ;  /* 0x3d39bf78002b7802 */ /* 0x000fc40000000f00 */
        /* <DEDUP_REMOVED lines=28> */
.L_x_3769:
[----:B------:R-:W-:Y:S05]  /*0c20*/  BSYNC B0 ;  /* 0x0000000000007941 */ /* 0x000fea0003800000 */
.L_x_3768:
        /* <DEDUP_REMOVED lines=35> */
.L_x_3771:
[----:B------:R-:W-:Y:S05]  /*0e60*/  BSYNC B0 ;  /* 0x0000000000007941 */ /* 0x000fea0003800000 */
.L_x_3770:
        /* <DEDUP_REMOVED lines=35> */
.L_x_3773:
[----:B------:R-:W-:Y:S05]  /*10a0*/  BSYNC B0 ;  /* 0x0000000000007941 */ /* 0x000fea0003800000 */
.L_x_3772:
        /* <DEDUP_REMOVED lines=35> */
.L_x_3775:
[----:B------:R-:W-:Y:S05]  /*12e0*/  BSYNC B0 ;  /* 0x0000000000007941 */ /* 0x000fea0003800000 */
.L_x_3774:
        /* <DEDUP_REMOVED lines=35> */
.L_x_3777:
[----:B------:R-:W-:Y:S05]  /*1520*/  BSYNC B0 ;  /* 0x0000000000007941 */ /* 0x000fea0003800000 */
.L_x_3776:
        /* <DEDUP_REMOVED lines=35> */
.L_x_3779:
[----:B------:R-:W-:Y:S05]  /*1760*/  BSYNC B0 ;  /* 0x0000000000007941 */ /* 0x000fea0003800000 */
.L_x_3778:
        /* <DEDUP_REMOVED lines=35> */
.L_x_3781:
[----:B------:R-:W-:Y:S05]  /*19a0*/  BSYNC B0 ;  /* 0x0000000000007941 */ /* 0x000fea0003800000 */
.L_x_3780:
        /* <DEDUP_REMOVED lines=35> */
.L_x_3783:
[----:B------:R-:W-:Y:S05]  /*1be0*/  BSYNC B0 ;  /* 0x0000000000007941 */ /* 0x000fea0003800000 */
.L_x_3782:
        /* <DEDUP_REMOVED lines=35> */
.L_x_3785:
[----:B------:R-:W-:Y:S05]  /*1e20*/  BSYNC B0 ;  /* 0x0000000000007941 */ /* 0x000fea0003800000 */
.L_x_3784:
[----:B------:R-:W-:Y:S01]  /*1e30*/  BSSY B0, `(.L_x_3786) ;  /* 0x0000023000007945 */ /* 0x000fe20003800000 */
[----:B------:R-:W-:Y:S01]  /*1e40*/  FSETP.GTU.FTZ.AND P3, PT, R118, 20, PT ;  /* 0x41a000007600780b */ /* 0x000fe20003f7c000 */
[----:B------:R-:W-:Y:S01]  /*1e50*/  IMAD.WIDE R40, R141, 0x10, R40 ;  /* 0x000000108d287825 */ /* 0x000fe200078e0228 */
        /* <DEDUP_REMOVED lines=32> */
.L_x_3787:
[----:B------:R-:W-:Y:S05]  /*2060*/  BSYNC B0 ;  /* 0x0000000000007941 */ /* 0x000fea0003800000 */
.L_x_3786:
[----:B------:R-:W-:Y:S01]  /*2070*/  BSSY B0, `(.L_x_3788) ;  /* 0x0000021000007945 */ /* 0x000fe20003800000 */
        /* <DEDUP_REMOVED lines=32> */
.L_x_3789:
[----:B------:R-:W-:Y:S05]  /*2280*/  BSYNC B0 ;  /* 0x0000000000007941 */ /* 0x000fea0003800000 */
.L_x_3788:
        /* <DEDUP_REMOVED lines=33> */
.L_x_3791:
[----:B------:R-:W-:Y:S05]  /*24a0*/  BSYNC B0 ;  /* 0x0000000000007941 */ /* 0x000fea0003800000 */
.L_x_3790:
        /* <DEDUP_REMOVED lines=33> */
.L_x_3793:
[----:B------:R-:W-:Y:S05]  /*26c0*/  BSYNC B0 ;  /* 0x0000000000007941 */ /* 0x000fea0003800000 */
.L_x_3792:
        /* <DEDUP_REMOVED lines=33> */
.L_x_3795:
[----:B------:R-:W-:Y:S05]  /*28e0*/  BSYNC B0 ;  /* 0x0000000000007941 */ /* 0x000fea0003800000 */
.L_x_3794:
        /* <DEDUP_REMOVED lines=33> */
.L_x_3797:
[----:B------:R-:W-:Y:S05]  /*2b00*/  BSYNC B0 ;  /* 0x0000000000007941 */ /* 0x000fea0003800000 */
.L_x_3796:
        /* <DEDUP_REMOVED lines=33> */
.L_x_3799:
[----:B------:R-:W-:Y:S05]  /*2d20*/  BSYNC B0 ;  /* 0x0000000000007941 */ /* 0x000fea0003800000 */
.L_x_3798:
[----:B------:R-:W-:Y:S06]  /*2d30*/  BAR.SYNC.DEFER_BLOCKING 0x0 ;  /* 0x0000000000007b1d */ /* 0x000fec0000010000 */
[----:B----4-:R5:W4:Y:S04]  /*2d40*/  LDG.E.128 R28, [R40.64] ;  /* 0x00000004281c7981 */ /* 0x010b28000c1e1d00 */
[----:B---3--:R5:W3:Y:S04]  /*2d50*/  LDG.E.128 R24, [R40.64+0x200] ;  /* 0x0002000428187981 */ /* 0x008ae8000c1e1d00 */
[----:B--2---:R5:W2:Y:S04]  /*2d60*/  LDG.E.128 R20, [R40.64+0x400] ;  /* 0x0004000428147981 */ /* 0x004aa8000c1e1d00 */
[----:B0-----:R5:W2:Y:S01]  /*2d70*/  LDG.E.128 R76, [R40.64+0x600] ;  /* 0x00060004284c7981 */ /* 0x001aa2000c1e1d00 */
        /* <DEDUP_REMOVED lines=10> */
[----:B-----5:R-:W-:Y:S01]  /*2e20*/  IMAD.WIDE R40, R141, 0x10, R60 ;  /* 0x000000108d287825 */ /* 0x020fe200078e023c */
[----:B----4-:R0:W-:Y:S04]  /*2e30*/  STS.128 [R102.X16], R28 ;  /* 0x0000001c66007388 */ /* 0x0101e8000000cc00 */
[----:B---3--:R3:W-:Y:S04]  /*2e40*/  STS.128 [R102.X16+0x200], R24 ;  /* 0x0002001866007388 */ /* 0x0087e8000000cc00 */
[----:B--2---:R2:W-:Y:S04]  /*2e50*/  STS.128 [R102.X16+0x400], R20 ;  /* 0x0004001466007388 */ /* 0x0045e8000000cc00 */
[----:B------:R4:W-:Y:S01]  /*2e60*/  STS.128 [R102.X16+0x600], R76 ;  /* 0x0006004c66007388 */ /* 0x0009e2000000cc00 */
[----:B------:R-:W-:-:S06]  /*2e70*/  NOP ;  /* 0x0000000000007918 */ /* 0x000fcc0000000000 */
[----:B------:R-:W2:Y:S04]  /*2e80*/  LDS.128 R72, [R101.X16] ;  /* 0x0000000065487984 */ /* 0x000ea8000000cc00 */
[----:B------:R-:W1:Y:S04]  /*2e90*/  LDS.128 R60, [R101.X16+0x10] ;  /* 0x00001000653c7984 */ /* 0x000e68000000cc00 */
[----:B------:R-:W-:Y:S04]  /*2ea0*/  LDS.128 R64, [R101.X16+0x20] ;  /* 0x0000200065407984 */ /* 0x000fe8000000cc00 */
[----:B------:R-:W1:Y:S04]  /*2eb0*/  LDS.128 R68, [R101.X16+0x30] ;  /* 0x0000300065447984 */ /* 0x000e68000000cc00 */
[----:B------:R-:W-:Y:S06]  /*2ec0*/  BAR.SYNC.DEFER_BLOCKING 0x0 ;  /* 0x0000000000007b1d */ /* 0x000fec0000010000 */
[----:B0-----:R1:W5:Y:S04]  /*2ed0*/  LDG.E.128 R28, [R40.64] ;  /* 0x00000004281c7981 */ /* 0x001368000c1e1d00 */
[----:B---3--:R1:W3:Y:S04]  /*2ee0*/  LDG.E.128 R24, [R40.64+0x200] ;  /* 0x0002000428187981 */ /* 0x0082e8000c1e1d00 */
[----:B--2---:R1:W2:Y:S04]  /*2ef0*/  LDG.E.128 R20, [R40.64+0x400] ;  /* 0x0004000428147981 */ /* 0x0042a8000c1e1d00 */
[----:B----4-:R1:W4:Y:S01]  /*2f00*/  LDG.E.128 R76, [R40.64+0x600] ;  /* 0x00060004284c7981 */ /* 0x010322000c1e1d00 */
[----:B------:R-:W-:Y:S01]  /*2f10*/  FMUL.FTZ R42, R72, -1.4426950216293334961 ;  /* 0xbfb8aa3b482a7820 */ /* 0x000fe20000410000 */
[----:B------:R-:W-:Y:S01]  /*2f20*/  LEA R158, R93, R100, 0x2 ;  /* 0x000000645d9e7211 */ /* 0x000fe200078e10ff */
[----:B------:R-:W-:-:S02]  /*2f30*/  FMUL.FTZ R43, R73, -1.4426950216293334961 ;  /* 0xbfb8aa3b492b7820 */ /* 0x000fc40000410000 */
[----:B------:R-:W-:Y:S02]  /*2f40*/  FMUL.FTZ R80, R74, -1.4426950216293334961 ;  /* 0xbfb8aa3b4a507820 */ /* 0x000fe40000410000 */
[----:B------:R-:W0:Y:S01]  /*2f50*/  MUFU.EX2 R42, R42 ;  /* 0x0000002a002a7308 */ /* 0x000e220000000800 */
[----:B------:R-:W-:Y:S02]  /*2f60*/  FMUL.FTZ R81, R75, -1.4426950216293334961 ;  /* 0xbfb8aa3b4b517820 */ /* 0x000fe40000410000 */
[----:B-1----:R-:W-:Y:S02]  /*2f70*/  FMUL.FTZ R40, R61, -1.4426950216293334961 ;  /* 0xbfb8aa3b3d287820 */ /* 0x002fe40000410000 */
[----:B------:R-:W-:Y:S02]  /*2f80*/  FMUL.FTZ R41, R62, -1.4426950216293334961 ;  /* 0xbfb8aa3b3e297820 */ /* 0x000fe40000410000 */
[----:B------:R-:W-:Y:S01]  /*2f90*/  FMUL.FTZ R83, R60, -1.4426950216293334961 ;  /* 0xbfb8aa3b3c537820 */ /* 0x000fe20000410000 */
[----:B------:R-:W1:Y:S01]  /*2fa0*/  MUFU.EX2 R43, R43 ;  /* 0x0000002b002b7308 */ /* 0x000e620000000800 */
[----:B------:R-:W-:-:S02]  /*2fb0*/  FMUL.FTZ R122, R63, -1.4426950216293334961 ;  /* 0xbfb8aa3b3f7a7820 */ /* 0x000fc40000410000 */
[----:B------:R-:W-:Y:S02]  /*2fc0*/  FMUL.FTZ R123, R70, -1.4426950216293334961 ;  /* 0xbfb8aa3b467b7820 */ /* 0x000fe40000410000 */
[----:B------:R-:W-:-:S03]  /*2fd0*/  FMUL.FTZ R132, R71, -1.4426950216293334961 ;  /* 0xbfb8aa3b47847820 */ /* 0x000fc60000410000 */
[----:B------:R1:W1:Y:S01]  /*2fe0*/  MUFU.EX2 R82, R80 ;  /* 0x0000005000527308 */ /* 0x0002620000000800 */
[----:B0-----:R-:W-:-:S07]  /*2ff0*/  FADD.FTZ R42, R42, 1 ;  /* 0x3f8000002a2a7421 */ /* 0x001fce0000010000 */
[----:B------:R0:W0:Y:S01]  /*3000*/  MUFU.EX2 R84, R81 ;  /* 0x0000005100547308 */ /* 0x0000220000000800 */
[----:B-1----:R-:W-:Y:S02]  /*3010*/  FMUL.FTZ R80, R64, -1.4426950216293334961 ;  /* 0xbfb8aa3b40507820 */ /* 0x002fe40000410000 */
[----:B------:R-:W-:-:S05]  /*3020*/  FADD.FTZ R43, R43, 1 ;  /* 0x3f8000002b2b7421 */ /* 0x000fca0000010000 */
[----:B------:R1:W1:Y:S01]  /*3030*/  MUFU.EX2 R86, R40 ;  /* 0x0000002800567308 */ /* 0x0002620000000800 */
[----:B0-----:R-:W-:Y:S02]  /*3040*/  FMUL.FTZ R81, R65, -1.4426950216293334961 ;  /* 0xbfb8aa3b41517820 */ /* 0x001fe40000410000 */
[----:B------:R-:W-:-:S05]  /*3050*/  FADD.FTZ R82, R82, 1 ;  /* 0x3f80000052527421 */ /* 0x000fca0000010000 */
[----:B------:R0:W0:Y:S01]  /*3060*/  MUFU.EX2 R87, R41 ;  /* 0x0000002900577308 */ /* 0x0000220000000800 */
[----:B-1----:R-:W-:Y:S02]  /*3070*/  FMUL.FTZ R40, R67, -1.4426950216293334961 ;  /* 0xbfb8aa3b43287820 */ /* 0x002fe40000410000 */
[----:B------:R-:W-:-:S05]  /*3080*/  FADD.FTZ R84, R84, 1 ;  /* 0x3f80000054547421 */ /* 0x000fca0000010000 */
[----:B------:R-:W1:Y:S01]  /*3090*/  MUFU.EX2 R125, R80 ;  /* 0x00000050007d7308 */ /* 0x000e620000000800 */
[----:B0-----:R-:W-:Y:S02]  /*30a0*/  FMUL.FTZ R41, R68, -1.4426950216293334961 ;  /* 0xbfb8aa3b44297820 */ /* 0x001fe40000410000 */
[----:B------:R-:W-:-:S05]  /*30b0*/  FADD.FTZ R86, R86, 1 ;  /* 0x3f80000056567421 */ /* 0x000fca0000010000 */
[----:B------:R-:W0:Y:S01]  /*30c0*/  MUFU.EX2 R126, R81 ;  /* 0x00000051007e7308 */ /* 0x000e220000000800 */
[----:B------:R-:W-:-:S07]  /*30d0*/  FADD.FTZ R87, R87, 1 ;  /* 0x3f80000057577421 */ /* 0x000fce0000010000 */
[----:B------:R-:W0:Y:S01]  /*30e0*/  MUFU.EX2 R128, R40 ;  /* 0x0000002800807308 */ /* 0x000e220000000800 */
[----:B-1----:R-:W-:-:S07]  /*30f0*/  FADD.FTZ R125, R125, 1 ;  /* 0x3f8000007d7d7421 */ /* 0x002fce0000010000 */
[----:B------:R-:W1:Y:S01]  /*3100*/  MUFU.EX2 R129, R41 ;  /* 0x0000002900817308 */ /* 0x000e620000000800 */
[----:B0-----:R-:W-:-:S07]  /*3110*/  FADD.FTZ R126, R126, 1 ;  /* 0x3f8000007e7e7421 */ /* 0x001fce0000010000 */
[----:B------:R-:W0:Y:S01]  /*3120*/  MUFU.RCP R81, R42 ;  /* 0x0000002a00517308 */ /* 0x000e220000001000 */
[----:B------:R-:W-:-:S07]  /*3130*/  FADD.FTZ R128, R128, 1 ;  /* 0x3f80000080807421 */ /* 0x000fce0000010000 */
[----:B------:R-:W0:Y:S01]  /*3140*/  MUFU.RCP R80, R43 ;  /* 0x0000002b00507308 */ /* 0x000e220000001000 */
[----:B-1----:R-:W-:-:S07]  /*3150*/  FADD.FTZ R129, R129, 1 ;  /* 0x3f80000081817421 */ /* 0x002fce0000010000 */
[----:B------:R1:W1:Y:S01]  /*3160*/  MUFU.EX2 R85, R83 ;  /* 0x0000005300557308 */ /* 0x0002620000000800 */
[----:B0-----:R-:W-:-:S07]  /*3170*/  FMUL.FTZ R145, R72, R81 ;  /* 0x0000005148917220 */ /* 0x001fce0000410000 */
[----:B------:R0:W0:Y:S01]  /*3180*/  MUFU.EX2 R124, R122 ;  /* 0x0000007a007c7308 */ /* 0x0000220000000800 */
[----:B-1----:R-:W-:Y:S02]  /*3190*/  FMUL.FTZ R83, R66, -1.4426950216293334961 ;  /* 0xbfb8aa3b42537820 */ /* 0x002fe40000410000 */
[----:B------:R-:W-:-:S05]  /*31a0*/  FMUL.FTZ R140, R73, R80 ;  /* 0x00000050498c7220 */ /* 0x000fca0000410000 */
[----:B------:R-:W1:Y:S01]  /*31b0*/  MUFU.EX2 R127, R83 ;  /* 0x00000053007f7308 */ /* 0x000e620000000800 */
[----:B0-----:R-:W-:Y:S02]  /*31c0*/  FMUL.FTZ R122, R69, -1.4426950216293334961 ;  /* 0xbfb8aa3b457a7820 */ /* 0x001fe40000410000 */
[----:B------:R-:W-:-:S05]  /*31d0*/  FADD.FTZ R85, R85, 1 ;  /* 0x3f80000055557421 */ /* 0x000fca0000010000 */
[----:B------:R-:W0:Y:S01]  /*31e0*/  MUFU.RCP R83, R82 ;  /* 0x0000005200537308 */ /* 0x000e220000001000 */
[----:B------:R-:W-:-:S07]  /*31f0*/  FADD.FTZ R124, R124, 1 ;  /* 0x3f8000007c7c7421 */ /* 0x000fce0000010000 */
[----:B------:R-:W0:Y:S01]  /*3200*/  MUFU.EX2 R130, R122 ;  /* 0x0000007a00827308 */ /* 0x000e220000000800 */
[----:B-1----:R-:W-:-:S07]  /*3210*/  FADD.FTZ R127, R127, 1 ;  /* 0x3f8000007f7f7421 */ /* 0x002fce0000010000 */
[----:B------:R-:W1:Y:S01]  /*3220*/  MUFU.RCP R122, R84 ;  /* 0x00000054007a7308 */ /* 0x000e620000001000 */
[----:B0-----:R-:W-:-:S07]  /*3230*/  FMUL.FTZ R147, R74, R83 ;  /* 0x000000534a937220 */ /* 0x001fce0000410000 */
[----:B------:R-:W0:Y:S01]  /*3240*/  MUFU.EX2 R131, R123 ;  /* 0x0000007b00837308 */ /* 0x000e220000000800 */
[----:B------:R-:W-:-:S07]  /*3250*/  FADD.FTZ R130, R130, 1 ;  /* 0x3f80000082827421 */ /* 0x000fce0000010000 */
[----:B------:R-:W0:Y:S01]  /*3260*/  MUFU.RCP R123, R85 ;  /* 0x00000055007b7308 */ /* 0x000e220000001000 */
[----:B-1----:R-:W-:-:S07]  /*3270*/  FMUL.FTZ R150, R75, R122 ;  /* 0x0000007a4b967220 */ /* 0x002fce0000410000 */
[----:B------:R-:W-:Y:S01]  /*3280*/  MUFU.RCP R146, R124 ;  /* 0x0000007c00927308 */ /* 0x000fe20000001000 */
[----:B0-----:R-:W-:-:S07]  /*3290*/  FADD.FTZ R131, R131, 1 ;  /* 0x3f80000083837421 */ /* 0x001fce0000010000 */
[----:B------:R-:W-:Y:S01]  /*32a0*/  MUFU.RCP R149, R125 ;  /* 0x0000007d00957308 */ /* 0x000fe20000001000 */
[----:B------:R-:W-:-:S07]  /*32b0*/  FMUL.FTZ R153, R60, R123 ;  /* 0x0000007b3c997220 */ /* 0x000fce0000410000 */
[----:B------:R-:W-:Y:S08]  /*32c0*/  MUFU.RCP R144, R86 ;  /* 0x0000005600907308 */ /* 0x000ff00000001000 */
[----:B------:R-:W0:Y:S08]  /*32d0*/  MUFU.RCP R151, R87 ;  /* 0x0000005700977308 */ /* 0x000e300000001000 */
[----:B------:R-:W-:Y:S08]  /*32e0*/  MUFU.RCP R148, R126 ;  /* 0x0000007e00947308 */ /* 0x000ff00000001000 */
[----:B------:R-:W1:Y:S08]  /*32f0*/  MUFU.EX2 R132, R132 ;  /* 0x0000008400847308 */ /* 0x000e700000000800 */
[----:B------:R0:W0:Y:S08]  /*3300*/  MUFU.RCP R155, R127 ;  /* 0x0000007f009b7308 */ /* 0x0000300000001000 */
[----:B------:R0:W0:Y:S08]  /*3310*/  MUFU.RCP R152, R128 ;  /* 0x0000008000987308 */ /* 0x0000300000001000 */
[----:B------:R0:W0:Y:S08]  /*3320*/  MUFU.RCP R157, R129 ;  /* 0x00000081009d7308 */ /* 0x0000300000001000 */
[----:B------:R-:W0:Y:S08]  /*3330*/  MUFU.RCP R159, R131 ;  /* 0x00000083009f7308 */ /* 0x000e300000001000 */
[----:B------:R0:W0:Y:S01]  /*3340*/  MUFU.RCP R154, R130 ;  /* 0x00000082009a7308 */ /* 0x0000220000001000 */
[----:B-----5:R5:W-:Y:S04]  /*3350*/  STS.128 [R102.X16], R28 ;  /* 0x0000001c66007388 */ /* 0x020be8000000cc00 */
[----:B---3--:R3:W-:Y:S04]  /*3360*/  STS.128 [R102.X16+0x200], R24 ;  /* 0x0002001866007388 */ /* 0x0087e8000000cc00 */
[----:B--2---:R2:W-:Y:S04]  /*3370*/  STS.128 [R102.X16+0x400], R20 ;  /* 0x0004001466007388 */ /* 0x0045e8000000cc00 */
[----:B----4-:R0:W-:Y:S01]  /*3380*/  STS.128 [R102.X16+0x600], R76 ;  /* 0x0006004c66007388 */ /* 0x0101e2000000cc00 */
[----:B------:R-:W-:-:S06]  /*3390*/  NOP ;  /* 0x0000000000007918 */ /* 0x000fcc0000000000 */
[----:B------:R-:W4:Y:S01]  /*33a0*/  LDS.128 R40, [R101.X16] ;  /* 0x0000000065287984 */ /* 0x000f22000000cc00 */
[----:B-----5:R-:W-:-:S04]  /*33b0*/  IMAD R28, R90, c[0x0][0x2e8], RZ ;  /* 0x0000ba005a1c7a24 */ /* 0x020fc800078e02ff */
[C---:B---3--:R-:W-:Y:S01]  /*33c0*/  IMAD R25, R89.reuse, c[0x0][0x2ec], R28 ;  /* 0x0000bb0059197a24 */ /* 0x048fe200078e021c */
[----:B--2---:R-:W-:Y:S01]  /*33d0*/  MOV R22, c[0x0][0x16c] ;  /* 0x00005b0000167a02 */ /* 0x004fe20000000f00 */
[----:B------:R-:W-:Y:S01]  /*33e0*/  IMAD.WIDE.U32 R20, R89, c[0x0][0x2e8], R120 ;  /* 0x0000ba0059147a25 */ /* 0x000fe200078e0078 */
[----:B------:R-:W2:Y:S02]  /*33f0*/  LDS.128 R28, [R101.X16+0x10] ;  /* 0x00001000651c7984 */ /* 0x000ea4000000cc00 */
[----:B------:R-:W-:Y:S01]  /*3400*/  ISETP.GE.AND P1, PT, R22, 0x1, PT ;  /* 0x000000011600780c */ /* 0x000fe20003f26270 */
[----:B------:R-:W-:Y:S01]  /*3410*/  IMAD R23, R39, c[0x0][0x2f0], RZ ;  /* 0x0000bc0027177a24 */ /* 0x000fe200078e02ff */
[----:B------:R-:W-:Y:S01]  /*3420*/  IADD3 R21, R21, R25, RZ ;  /* 0x0000001915157210 */ /* 0x000fe20007ffe0ff */
[----:B------:R-:W-:Y:S01]  /*3430*/  FADD.FTZ R22, -R80, 1 ;  /* 0x3f80000050167421 */ /* 0x000fe20000010100 */
[----:B------:R-:W3:Y:S01]  /*3440*/  LDS.128 R24, [R101.X16+0x20] ;  /* 0x0000200065187984 */ /* 0x000ee2000000cc00 */
[----:B------:R-:W-:-:S02]  /*3450*/  IMAD R23, R0, c[0x0][0x2f4], R23 ;  /* 0x0000bd0000177a24 */ /* 0x000fc400078e0217 */
[----:B------:R-:W-:-:S04]  /*3460*/  IMAD.WIDE.U32 R20, R0, c[0x0][0x2f0], R20 ;  /* 0x0000bc0000147a25 */ /* 0x000fc800078e0014 */
[----:B------:R-:W-:Y:S01]  /*3470*/  FFMA.FTZ R22, R73, R22, 1 ;  /* 0x3f80000049167423 */ /* 0x000fe20000010016 */
[----:B------:R-:W-:Y:S01]  /*3480*/  IADD3 R23, R21, R23, RZ ;  /* 0x0000001715177210 */ /* 0x000fe20007ffe0ff */
[----:B------:R-:W-:Y:S01]  /*3490*/  FADD.FTZ R21, -R81, 1 ;  /* 0x3f80000051157421 */ /* 0x000fe20000010100 */
[----:B------:R-:W-:Y:S01]  /*34a0*/  LEA R142, P0, R20, c[0x0][0x338], 0x2 ;  /* 0x0000ce00148e7a11 */ /* 0x000fe200078010ff */
[----:B------:R-:W-:Y:S02]  /*34b0*/  FADD.FTZ R73, -R83, 1 ;  /* 0x3f80000053497421 */ /* 0x000fe40000010100 */
[----:B------:R-:W-:Y:S01]  /*34c0*/  FFMA.FTZ R21, R72, R21, 1 ;  /* 0x3f80000048157423 */ /* 0x000fe20000010015 */
[----:B------:R-:W-:Y:S01]  /*34d0*/  LEA.HI.X R143, R20, c[0x0][0x33c], R23, 0x2, P0 ;  /* 0x0000cf00148f7a11 */ /* 0x000fe200000f1417 */
[----:B------:R-:W-:Y:S01]  /*34e0*/  FFMA.FTZ R73, R74, R73, 1 ;  /* 0x3f8000004a497423 */ /* 0x000fe20000010049 */
[----:B------:R-:W-:Y:S01]  /*34f0*/  ISETP.NE.U32.AND P0, PT, RZ, c[0x0][0x270], PT ;  /* 0x00009c00ff007a0c */ /* 0x000fe20003f05070 */
[----:B------:R-:W-:-:S02]  /*3500*/  FADD.FTZ R74, -R122, 1 ;  /* 0x3f8000007a4a7421 */ /* 0x000fc40000010100 */
[----:B0-----:R-:W-:Y:S01]  /*3510*/  FADD.FTZ R79, -R151, 1 ;  /* 0x3f800000974f7421 */ /* 0x001fe20000010100 */
[----:B------:R-:W-:Y:S01]  /*3520*/  ISETP.NE.AND.EX P0, PT, RZ, c[0x0][0x274], PT, P0 ;  /* 0x00009d00ff007a0c */ /* 0x000fe20003f05300 */
[----:B------:R-:W-:Y:S02]  /*3530*/  FFMA.FTZ R74, R75, R74, 1 ;  /* 0x3f8000004b4a7423 */ /* 0x000fe4000001004a */
[----:B------:R-:W-:Y:S02]  /*3540*/  FFMA.FTZ R79, R62, R79, 1 ;  /* 0x3f8000003e4f7423 */ /* 0x000fe4000001004f */
[----:B-1----:R-:W-:Y:S02]  /*3550*/  FADD.FTZ R78, R132, 1 ;  /* 0x3f800000844e7421 */ /* 0x002fe40000010000 */
[----:B----4-:R-:W-:Y:S02]  /*3560*/  FMUL.FTZ R20, R52, R40 ;  /* 0x0000002834147220 */ /* 0x010fe40000410000 */
[----:B------:R-:W-:Y:S01]  /*3570*/  FMUL.FTZ R23, R53, R41 ;  /* 0x0000002935177220 */ /* 0x000fe20000410000 */
[----:B------:R-:W0:Y:S01]  /*3580*/  MUFU.RCP R156, R78 ;  /* 0x0000004e009c7308 */ /* 0x000e220000001000 */
[----:B------:R-:W-:-:S02]  /*3590*/  FMUL.FTZ R20, R81, R20 ;  /* 0x0000001451147220 */ /* 0x000fc40000410000 */
[----:B------:R-:W-:Y:S02]  /*35a0*/  FMUL.FTZ R23, R80, R23 ;  /* 0x0000001750177220 */ /* 0x000fe40000410000 */
[----:B------:R-:W-:Y:S02]  /*35b0*/  FMUL.FTZ R124, R20, R21 ;  /* 0x00000015147c7220 */ /* 0x000fe40000410000 */
[----:B------:R-:W-:Y:S02]  /*35c0*/  FMUL.FTZ R125, R23, R22 ;  /* 0x00000016177d7220 */ /* 0x000fe40000410000 */
[----:B------:R-:W1:Y:S01]  /*35d0*/  LDS.128 R20, [R101.X16+0x30] ;  /* 0x0000300065147984 */ /* 0x000e62000000cc00 */
[----:B------:R-:W-:Y:S02]  /*35e0*/  FMUL.FTZ R72, R54, R42 ;  /* 0x0000002a36487220 */ /* 0x000fe40000410000 */
[----:B------:R-:W-:Y:S02]  /*35f0*/  FMUL.FTZ R77, R55, R43 ;  /* 0x0000002b374d7220 */ /* 0x000fe40000410000 */
[----:B------:R-:W-:Y:S01]  /*3600*/  FMUL.FTZ R72, R83, R72 ;  /* 0x0000004853487220 */ /* 0x000fe20000410000 */
[----:B------:R-:W-:Y:S01]  /*3610*/  BAR.SYNC.DEFER_BLOCKING 0x0 ;  /* 0x0000000000007b1d */ /* 0x000fe20000010000 */
[----:B------:R-:W-:-:S02]  /*3620*/  FMUL.FTZ R77, R122, R77 ;  /* 0x0000004d7a4d7220 */ /* 0x000fc40000410000 */
[----:B------:R-:W-:Y:S02]  /*3630*/  FMUL.FTZ R126, R72, R73 ;  /* 0x00000049487e7220 */ /* 0x000fe40000410000 */
[----:B------:R-:W-:Y:S02]  /*3640*/  FADD.FTZ R73, -R123, 1 ;  /* 0x3f8000007b497421 */ /* 0x000fe40000010100 */
[----:B--2---:R-:W-:Y:S02]  /*3650*/  FMUL.FTZ R72, R44, R28 ;  /* 0x0000001c2c487220 */ /* 0x004fe40000410000 */
[----:B------:R-:W-:Y:S02]  /*3660*/  FMUL.FTZ R127, R77, R74 ;  /* 0x0000004a4d7f7220 */ /* 0x000fe40000410000 */
[----:B------:R-:W-:Y:S02]  /*3670*/  FADD.FTZ R74, -R144, 1 ;  /* 0x3f800000904a7421 */ /* 0x000fe40000010100 */
[----:B------:R-:W-:-:S02]  /*3680*/  FFMA.FTZ R73, R60, R73, 1 ;  /* 0x3f8000003c497423 */ /* 0x000fc40000010049 */
[----:B------:R-:W-:Y:S02]  /*3690*/  FMUL.FTZ R77, R45, R29 ;  /* 0x0000001d2d4d7220 */ /* 0x000fe40000410000 */
[----:B------:R-:W-:Y:S02]  /*36a0*/  FMUL.FTZ R72, R123, R72 ;  /* 0x000000487b487220 */ /* 0x000fe40000410000 */
[----:B------:R-:W-:Y:S02]  /*36b0*/  FFMA.FTZ R74, R61, R74, 1 ;  /* 0x3f8000003d4a7423 */ /* 0x000fe4000001004a */
[----:B------:R-:W-:Y:S02]  /*36c0*/  FMUL.FTZ R77, R144, R77 ;  /* 0x0000004d904d7220 */ /* 0x000fe40000410000 */
[----:B------:R-:W-:Y:S01]  /*36d0*/  FMUL.FTZ R128, R72, R73 ;  /* 0x0000004948807220 */ /* 0x000fe20000410000 */
[----:B------:R2:W-:Y:S01]  /*36e0*/  STS.128 [R158.X16], R124 ;  /* 0x0000007c9e007388 */ /* 0x0005e2000000cc00 */
[----:B------:R-:W-:-:S02]  /*36f0*/  FADD.FTZ R73, -R149, 1 ;  /* 0x3f80000095497421 */ /* 0x000fc40000010100 */
[----:B------:R-:W-:Y:S02]  /*3700*/  FMUL.FTZ R76, R46, R30 ;  /* 0x0000001e2e4c7220 */ /* 0x000fe40000410000 */
[----:B------:R-:W-:Y:S02]  /*3710*/  FMUL.FTZ R129, R77, R74 ;  /* 0x0000004a4d817220 */ /* 0x000fe40000410000 */
[----:B------:R-:W-:Y:S02]  /*3720*/  FFMA.FTZ R77, R64, R73, 1 ;  /* 0x3f800000404d7423 */ /* 0x000fe40000010049 */
[----:B------:R-:W-:Y:S02]  /*3730*/  FMUL.FTZ R76, R151, R76 ;  /* 0x0000004c974c7220 */ /* 0x000fe40000410000 */
[----:B------:R-:W-:Y:S02]  /*3740*/  FADD.FTZ R72, -R146, 1 ;  /* 0x3f80000092487421 */ /* 0x000fe40000010100 */
[----:B------:R-:W-:-:S02]  /*3750*/  FMUL.FTZ R73, R47, R31 ;  /* 0x0000001f2f497220 */ /* 0x000fc40000410000 */
[----:B------:R-:W-:Y:S02]  /*3760*/  FMUL.FTZ R130, R76, R79 ;  /* 0x0000004f4c827220 */ /* 0x000fe40000410000 */
[----:B------:R-:W-:Y:S02]  /*3770*/  FFMA.FTZ R72, R63, R72, 1 ;  /* 0x3f8000003f487423 */ /* 0x000fe40000010048 */
[----:B---3--:R-:W-:Y:S02]  /*3780*/  FMUL.FTZ R74, R48, R24 ;  /* 0x00000018304a7220 */ /* 0x008fe40000410000 */
[----:B------:R-:W-:Y:S02]  /*3790*/  FMUL.FTZ R73, R146, R73 ;  /* 0x0000004992497220 */ /* 0x000fe40000410000 */
[----:B------:R-:W-:Y:S02]  /*37a0*/  FADD.FTZ R76, -R148, 1 ;  /* 0x3f800000944c7421 */ /* 0x000fe40000010100 */
[----:B------:R-:W-:-:S02]  /*37b0*/  FMUL.FTZ R79, R49, R25 ;  /* 0x00000019314f7220 */ /* 0x000fc40000410000 */
[----:B------:R-:W-:Y:S02]  /*37c0*/  FMUL.FTZ R74, R149, R74 ;  /* 0x0000004a954a7220 */ /* 0x000fe40000410000 */
[----:B------:R-:W-:Y:S02]  /*37d0*/  FMUL.FTZ R131, R73, R72 ;  /* 0x0000004849837220 */ /* 0x000fe40000410000 */
[----:B------:R-:W-:Y:S02]  /*37e0*/  FFMA.FTZ R76, R65, R76, 1 ;  /* 0x3f800000414c7423 */ /* 0x000fe4000001004c */
[----:B------:R-:W-:Y:S01]  /*37f0*/  FMUL.FTZ R79, R148, R79 ;  /* 0x0000004f944f7220 */ /* 0x000fe20000410000 */
[----:B------:R3:W-:Y:S01]  /*3800*/  STS.128 [R158.X16+0x10], R128 ;  /* 0x000010809e007388 */ /* 0x0007e2000000cc00 */
[----:B------:R-:W-:Y:S02]  /*3810*/  FADD.FTZ R73, -R155, 1 ;  /* 0x3f8000009b497421 */ /* 0x000fe40000010100 */
[----:B------:R-:W-:-:S02]  /*3820*/  FMUL.FTZ R72, R50, R26 ;  /* 0x0000001a32487220 */ /* 0x000fc40000410000 */
[----:B------:R-:W-:Y:S02]  /*3830*/  FMUL.FTZ R132, R74, R77 ;  /* 0x0000004d4a847220 */ /* 0x000fe40000410000 */
[----:B------:R-:W-:Y:S02]  /*3840*/  FMUL.FTZ R133, R79, R76 ;  /* 0x0000004c4f857220 */ /* 0x000fe40000410000 */
[----:B------:R-:W-:Y:S02]  /*3850*/  FADD.FTZ R74, -R152, 1 ;  /* 0x3f800000984a7421 */ /* 0x000fe40000010100 */
[----:B------:R-:W-:Y:S02]  /*3860*/  FFMA.FTZ R73, R66, R73, 1 ;  /* 0x3f80000042497423 */ /* 0x000fe40000010049 */
[----:B------:R-:W-:Y:S02]  /*3870*/  FMUL.FTZ R77, R51, R27 ;  /* 0x0000001b334d7220 */ /* 0x000fe40000410000 */
[----:B------:R-:W-:-:S02]  /*3880*/  FMUL.FTZ R72, R155, R72 ;  /* 0x000000489b487220 */ /* 0x000fc40000410000 */
[----:B------:R-:W-:Y:S02]  /*3890*/  FADD.FTZ R79, -R157, 1 ;  /* 0x3f8000009d4f7421 */ /* 0x000fe40000010100 */
[----:B-1----:R-:W-:Y:S02]  /*38a0*/  FMUL.FTZ R76, R56, R20 ;  /* 0x00000014384c7220 */ /* 0x002fe40000410000 */
[----:B------:R-:W-:Y:S02]  /*38b0*/  FFMA.FTZ R74, R67, R74, 1 ;  /* 0x3f800000434a7423 */ /* 0x000fe4000001004a */
[----:B------:R-:W-:Y:S02]  /*38c0*/  FMUL.FTZ R77, R152, R77 ;  /* 0x0000004d984d7220 */ /* 0x000fe40000410000 */
[----:B------:R-:W-:Y:S02]  /*38d0*/  FMUL.FTZ R134, R72, R73 ;  /* 0x0000004948867220 */ /* 0x000fe40000410000 */
[----:B------:R-:W-:-:S02]  /*38e0*/  FFMA.FTZ R79, R68, R79, 1 ;  /* 0x3f800000444f7423 */ /* 0x000fc4000001004f */
[----:B------:R-:W-:Y:S02]  /*38f0*/  FMUL.FTZ R76, R157, R76 ;  /* 0x0000004c9d4c7220 */ /* 0x000fe40000410000 */
[----:B------:R-:W-:Y:S02]  /*3900*/  FADD.FTZ R73, -R159, 1 ;  /* 0x3f8000009f497421 */ /* 0x000fe40000010100 */
[----:B------:R-:W-:Y:S02]  /*3910*/  FMUL.FTZ R135, R77, R74 ;  /* 0x0000004a4d877220 */ /* 0x000fe40000410000 */
[----:B------:R-:W-:Y:S02]  /*3920*/  FMUL.FTZ R136, R76, R79 ;  /* 0x0000004f4c887220 */ /* 0x000fe40000410000 */
[----:B------:R-:W-:Y:S01]  /*3930*/  FFMA.FTZ R77, R70, R73, 1 ;  /* 0x3f800000464d7423 */ /* 0x000fe20000010049 */
[----:B------:R-:W-:Y:S01]  /*3940*/  STS.128 [R158.X16+0x20], R132 ;  /* 0x000020849e007388 */ /* 0x000fe2000000cc00 */
[----:B------:R-:W-:-:S02]  /*3950*/  FADD.FTZ R72, -R154, 1 ;  /* 0x3f8000009a487421 */ /* 0x000fc40000010100 */
[----:B0-----:R-:W-:Y:S02]  /*3960*/  FADD.FTZ R76, -R156, 1 ;  /* 0x3f8000009c4c7421 */ /* 0x001fe40000010100 */
        /* <DEDUP_REMOVED lines=11> */
[----:B------:R-:W-:-:S03]  /*3a20*/  IMAD.WIDE R142, R141, 0x10, R142 ;  /* 0x000000108d8e7825 */ /* 0x000fc600078e028e */
[----:B------:R-:W-:Y:S01]  /*3a30*/  STS.128 [R158.X16+0x30], R136 ;  /* 0x000030889e007388 */ /* 0x000fe2000000cc00 */
[----:B------:R-:W-:-:S06]  /*3a40*/  NOP ;  /* 0x0000000000007918 */ /* 0x000fcc0000000000 */
[----:B------:R-:W0:Y:S01]  /*3a50*/  LDS.128 R76, [R102.X16] ;  /* 0x00000000664c7984 */ /* 0x000e22000000cc00 */
[----:B------:R-:W-:Y:S02]  /*3a60*/  FMUL.FTZ R154, R69, R154 ;  /* 0x0000009a459a7220 */ /* 0x000fe40000410000 */
[----:B------:R-:W-:Y:S01]  /*3a70*/  FMUL.FTZ R69, R52, R145 ;  /* 0x0000009134457220 */ /* 0x000fe20000410000 */
[----:B------:R-:W1:Y:S01]  /*3a80*/  LDS.128 R80, [R102.X16+0x200] ;  /* 0x0002000066507984 */ /* 0x000e62000000cc00 */
[----:B------:R-:W-:Y:S02]  /*3a90*/  FMUL.FTZ R157, R68, R157 ;  /* 0x0000009d449d7220 */ /* 0x000fe40000410000 */
[----:B------:R-:W-:Y:S01]  /*3aa0*/  FMUL.FTZ R68, R53, R140 ;  /* 0x0000008c35447220 */ /* 0x000fe20000410000 */
[----:B------:R-:W4:Y:S01]  /*3ab0*/  LDS.128 R84, [R102.X16+0x400] ;  /* 0x0004000066547984 */ /* 0x000f22000000cc00 */
[----:B------:R-:W-:Y:S02]  /*3ac0*/  FFMA.FTZ R119, R16, R69, R119 ;  /* 0x0000004510777223 */ /* 0x000fe40000010077 */
[----:B--2---:R-:W-:Y:S01]  /*3ad0*/  FMUL.FTZ R127, R54, R147 ;  /* 0x00000093367f7220 */ /* 0x004fe20000410000 */
[----:B------:R-:W2:Y:S01]  /*3ae0*/  LDS.128 R72, [R102.X16+0x600] ;  /* 0x0006000066487984 */ /* 0x000ea2000000cc00 */
[----:B------:R-:W-:-:S02]  /*3af0*/  FFMA.FTZ R119, R17, R68, R119 ;  /* 0x0000004411777223 */ /* 0x000fc40000010077 */
        /* <DEDUP_REMOVED lines=9> */
[----:B---3--:R-:W-:Y:S02]  /*3b90*/  FMUL.FTZ R128, R55, R150 ;  /* 0x0000009637807220 */ /* 0x008fe40000410000 */
[----:B------:R-:W-:Y:S02]  /*3ba0*/  FFMA.FTZ R119, R18, R127, R119 ;  /* 0x0000007f12777223 */ /* 0x000fe40000010077 */
        /* <DEDUP_REMOVED lines=8> */
[----:B----4-:R0:W-:Y:S01]  /*3c30*/  STG.E.128 [R142.64+0x400], R84 ;  /* 0x000400548e007986 */ /* 0x0101e2000c101d04 */
[----:B------:R-:W-:-:S02]  /*3c40*/  FMUL.FTZ R67, R50, R155 ;  /* 0x0000009b32437220 */ /* 0x000fc40000410000 */
[----:B------:R-:W-:Y:S01]  /*3c50*/  FMUL.FTZ R66, R51, R152 ;  /* 0x0000009833427220 */ /* 0x000fe20000410000 */
[----:B--2---:R0:W-:Y:S01]  /*3c60*/  STG.E.128 [R142.64+0x600], R72 ;  /* 0x000600488e007986 */ /* 0x0041e2000c101d04 */
[----:B------:R-:W-:Y:S02]  /*3c70*/  FMUL.FTZ R71, R56, R157 ;  /* 0x0000009d38477220 */ /* 0x000fe40000410000 */
        /* <DEDUP_REMOVED lines=18> */
[----:B------:R1:W-:Y:S01]  /*3da0*/  STS.128 [R158.X16], R40 ;  /* 0x000000289e007388 */ /* 0x0003e2000000cc00 */
[----:B------:R-:W-:-:S02]  /*3db0*/  FMUL.FTZ R23, R23, R156 ;  /* 0x0000009c17177220 */ /* 0x000fc40000410000 */
[----:B------:R-:W-:Y:S01]  /*3dc0*/  FMUL.FTZ R22, R22, R159 ;  /* 0x0000009f16167220 */ /* 0x000fe20000410000 */
[----:B------:R-:W-:Y:S01]  /*3dd0*/  STS.128 [R158.X16+0x10], R28 ;  /* 0x0000101c9e007388 */ /* 0x000fe2000000cc00 */
[----:B------:R-:W-:Y:S02]  /*3de0*/  FMUL.FTZ R21, R21, R154 ;  /* 0x0000009a15157220 */ /* 0x000fe40000410000 */
[----:B------:R-:W-:Y:S01]  /*3df0*/  FMUL.FTZ R20, R157, R20 ;  /* 0x000000149d147220 */ /* 0x000fe20000410000 */
[----:B------:R2:W-:Y:S01]  /*3e00*/  STS.128 [R158.X16+0x20], R24 ;  /* 0x000020189e007388 */ /* 0x0005e2000000cc00 */
[----:B------:R-:W-:Y:S02]  /*3e10*/  IMAD R60, R90, c[0x0][0x210], RZ ;  /* 0x000084005a3c7a24 */ /* 0x000fe400078e02ff */
[----:B------:R-:W-:Y:S01]  /*3e20*/  IMAD.WIDE.U32 R120, R89, c[0x0][0x210], R120 ;  /* 0x0000840059787a25 */ /* 0x000fe200078e0078 */
[----:B------:R3:W-:Y:S01]  /*3e30*/  STS.128 [R158.X16+0x30], R20 ;  /* 0x000030149e007388 */ /* 0x0007e2000000cc00 */
[----:B------:R-:W-:-:S06]  /*3e40*/  NOP ;  /* 0x0000000000007918 */ /* 0x000fcc0000000000 */
[----:B------:R-:W4:Y:S01]  /*3e50*/  LDS.128 R44, [R102.X16] ;  /* 0x00000000662c7984 */ /* 0x000f22000000cc00 */
[----:B-1----:R-:W-:-:S03]  /*3e60*/  IMAD R41, R89, c[0x0][0x214], R60 ;  /* 0x0000850059297a24 */ /* 0x002fc600078e023c */
[----:B------:R-:W1:Y:S01]  /*3e70*/  LDS.128 R48, [R102.X16+0x200] ;  /* 0x0002000066307984 */ /* 0x000e62000000cc00 */
[----:B--2---:R-:W-:Y:S01]  /*3e80*/  IMAD R25, R39, c[0x0][0x218], RZ ;  /* 0x0000860027197a24 */ /* 0x004fe200078e02ff */
[----:B------:R-:W-:Y:S02]  /*3e90*/  IADD3 R121, R121, R41, RZ ;  /* 0x0000002979797210 */ /* 0x000fe40007ffe0ff */
[----:B------:R-:W2:Y:S01]  /*3ea0*/  LDS.128 R52, [R102.X16+0x400] ;  /* 0x0004000066347984 */ /* 0x000ea2000000cc00 */
[C---:B------:R-:W-:Y:S02]  /*3eb0*/  IMAD R25, R0.reuse, c[0x0][0x21c], R25 ;  /* 0x0000870000197a24 */ /* 0x040fe400078e0219 */
[----:B---3--:R-:W-:Y:S01]  /*3ec0*/  IMAD.WIDE.U32 R20, R0, c[0x0][0x218], R120 ;  /* 0x0000860000147a25 */ /* 0x008fe200078e0078 */
[----:B------:R-:W3:Y:S04]  /*3ed0*/  LDS.128 R56, [R102.X16+0x600] ;  /* 0x0006000066387984 */ /* 0x000ee8000000cc00 */
[----:B------:R-:W-:-:S02]  /*3ee0*/  IADD3 R21, R21, R25, RZ ;  /* 0x0000001915157210 */ /* 0x000fc40007ffe0ff */
[----:B------:R-:W-:-:S04]  /*3ef0*/  LEA R22, P0, R20, c[0x0][0x270], 0x2 ;  /* 0x00009c0014167a11 */ /* 0x000fc800078010ff */
[----:B------:R-:W-:-:S05]  /*3f00*/  LEA.HI.X R23, R20, c[0x0][0x274], R21, 0x2, P0 ;  /* 0x00009d0014177a11 */ /* 0x000fca00000f1415 */
[----:B------:R-:W-:-:S05]  /*3f10*/  IMAD.WIDE R20, R141, 0x10, R22 ;  /* 0x000000108d147825 */ /* 0x000fca00078e0216 */
[----:B----4-:R4:W-:Y:S04]  /*3f20*/  STG.E.128 [R20.64], R44 ;  /* 0x0000002c14007986 */ /* 0x0109e8000c101d04 */
[----:B-1----:R4:W-:Y:S04]  /*3f30*/  STG.E.128 [R20.64+0x200], R48 ;  /* 0x0002003014007986 */ /* 0x0029e8000c101d04 */
[----:B--2---:R4:W-:Y:S04]  /*3f40*/  STG.E.128 [R20.64+0x400], R52 ;  /* 0x0004003414007986 */ /* 0x0049e8000c101d04 */
[----:B---3--:R4:W-:Y:S02]  /*3f50*/  STG.E.128 [R20.64+0x600], R56 ;  /* 0x0006003814007986 */ /* 0x0089e4000c101d04 */
.L_x_3800:
[----:B------:R-:W-:Y:S01]  /*3f60*/  FFMA.FTZ R119, R12, R123, R119 ;  /* 0x0000007b0c777223 */ /* 0x000fe20000010077 */
[----:B------:R-:W-:Y:S01]  /*3f70*/  BAR.SYNC.DEFER_BLOCKING 0x0 ;  /* 0x0000000000007b1d */ /* 0x000fe20000010000 */
[----:B------:R-:W-:Y:S01]  /*3f80*/  CS2R R22, SRZ ;  /* 0x0000000000167805 */ /* 0x000fe2000001ff00 */
[----:B----4-:R-:W-:Y:S01]  /*3f90*/  CS2R R20, SRZ ;  /* 0x0000000000147805 */ /* 0x010fe2000001ff00 */
        /* <DEDUP_REMOVED lines=9> */
[-C--:B------:R-:W-:Y:S02]  /*4030*/  FMUL.FTZ R44, R69, R38.reuse ;  /* 0x00000026452c7220 */ /* 0x080fe40000410000 */
        /* <DEDUP_REMOVED lines=24> */
[----:B------:R-:W-:Y:S01]  /*41c0*/  HFMA2.MMA R130, -RZ, RZ, 0, 0 ;  /* 0x00000000ff827435 */ /* 0x000fe200000001ff */
[----:B0-----:R-:W-:Y:S01]  /*41d0*/  FMUL.FTZ R74, R16, R109 ;  /* 0x0000006d104a7220 */ /* 0x001fe20000410000 */
        /* <DEDUP_REMOVED lines=16> */
.L_x_3817:
        /* <DEDUP_REMOVED lines=53> */
[C---:B------:R-:W-:Y:S02]  /*4630*/  FMUL.FTZ R132, R146.reuse, R108 ;  /* 0x0000006c92847220 */ /* 0x040fe40000410000 */
[C---:B------:R-:W-:Y:S01]  /*4640*/  FMUL.FTZ R133, R146.reuse, R111 ;  /* 0x0000006f92857220 */ /* 0x040fe20000410000 */
[----:B-1----:R1:W-:Y:S04]  /*4650*/  STS [R136+0x14d0], R143 ;  /* 0x0014d08f88007388 */ /* 0x0023e80000000800 */
[----:B------:R-:W-:Y:S01]  /*4660*/  BAR.SYNC.DEFER_BLOCKING 0x0 ;  /* 0x0000000000007b1d */ /* 0x000fe20000010000 */
[----:B0-----:R-:W-:-:S05]  /*4670*/  FMUL.FTZ R134, R146, R110 ;  /* 0x0000006e92867220 */ /* 0x001fca0000410000 */
[----:B------:R-:W0:Y:S01]  /*4680*/  MUFU.EX2 R132, R132 ;  /* 0x0000008400847308 */ /* 0x000e220000000800 */
[----:B------:R-:W-:-:S07]  /*4690*/  FMUL.FTZ R135, R146, R103 ;  /* 0x0000006792877220 */ /* 0x000fce0000410000 */
[----:B------:R-:W2:Y:S01]  /*46a0*/  MUFU.EX2 R133, R133 ;  /* 0x0000008500857308 */ /* 0x000ea20000000800 */
[----:B-1----:R-:W-:-:S07]  /*46b0*/  FMUL.FTZ R136, R146, R104 ;  /* 0x0000006892887220 */ /* 0x002fce0000410000 */
[----:B------:R-:W1:Y:S01]  /*46c0*/  MUFU.EX2 R134, R134 ;  /* 0x0000008600867308 */ /* 0x000e620000000800 */
[----:B------:R-:W-:Y:S01]  /*46d0*/  FMUL.FTZ R137, R146, R105 ;  /* 0x0000006992897220 */ /* 0x000fe20000410000 */
[----:B------:R4:W5:Y:S01]  /*46e0*/  @!P0 LDG.E.64 R72, [R60.64] ;  /* 0x000000043c488981 */ /* 0x000962000c1e1b00 */
[----:B0-----:R-:W-:-:S05]  /*46f0*/  FMUL.FTZ R144, R143, R132 ;  /* 0x000000848f907220 */ /* 0x001fca0000410000 */
[----:B------:R-:W0:Y:S01]  /*4700*/  MUFU.EX2 R135, R135 ;  /* 0x0000008700877308 */ /* 0x000e220000000800 */
[----:B------:R-:W-:Y:S02]  /*4710*/  FMUL.FTZ R138, R146, R106 ;  /* 0x0000006a928a7220 */ /* 0x000fe40000410000 */
[----:B----4-:R-:W-:-:S05]  /*4720*/  FFMA.FTZ R60, R74, R132, R75 ;  /* 0x000000844a3c7223 */ /* 0x010fca000001004b */
[----:B------:R-:W4:Y:S01]  /*4730*/  MUFU.EX2 R136, R136 ;  /* 0x0000008800887308 */ /* 0x000f220000000800 */
[C---:B--2---:R-:W-:Y:S02]  /*4740*/  FMUL.FTZ R61, R133.reuse, R144 ;  /* 0x00000090853d7220 */ /* 0x044fe40000410000 */
[----:B------:R-:W-:Y:S01]  /*4750*/  FFMA.FTZ R60, R133, R60, R76 ;  /* 0x0000003c853c7223 */ /* 0x000fe2000001004c */
[----:B------:R-:W-:Y:S01]  /*4760*/  ISETP.NE.AND P0, PT, R92, 0x3f, PT ;  /* 0x0000003f5c00780c */ /* 0x000fe20003f05270 */
[----:B------:R-:W-:-:S03]  /*4770*/  FMUL.FTZ R139, R146, R107 ;  /* 0x0000006b928b7220 */ /* 0x000fc60000410000 */
[----:B------:R-:W2:Y:S01]  /*4780*/  MUFU.EX2 R137, R137 ;  /* 0x0000008900897308 */ /* 0x000ea20000000800 */
[C---:B-1----:R-:W-:Y:S02]  /*4790*/  FMUL.FTZ R144, R134.reuse, R61 ;  /* 0x0000003d86907220 */ /* 0x042fe40000410000 */
[----:B------:R-:W-:Y:S02]  /*47a0*/  FFMA.FTZ R60, R134, R60, R77 ;  /* 0x0000003c863c7223 */ /* 0x000fe4000001004d */
[----:B------:R-:W-:-:S03]  /*47b0*/  FMUL.FTZ R140, R146, R112 ;  /* 0x00000070928c7220 */ /* 0x000fc60000410000 */
[----:B------:R-:W1:Y:S01]  /*47c0*/  MUFU.EX2 R138, R138 ;  /* 0x0000008a008a7308 */ /* 0x000e620000000800 */
[C---:B0-----:R-:W-:Y:S01]  /*47d0*/  FMUL.FTZ R61, R135.reuse, R144 ;  /* 0x00000090873d7220 */ /* 0x041fe20000410000 */
[----:B------:R0:W0:Y:S01]  /*47e0*/  @P0 LDS R155, [R92.X4+0x1cd4] ;  /* 0x001cd4005c9b0984 */ /* 0x0000220000004800 */
[----:B------:R-:W-:Y:S02]  /*47f0*/  FFMA.FTZ R60, R135, R60, R78 ;  /* 0x0000003c873c7223 */ /* 0x000fe4000001004e */
[----:B------:R-:W-:-:S03]  /*4800*/  FMUL.FTZ R141, R146, R113 ;  /* 0x00000071928d7220 */ /* 0x000fc60000410000 */
[----:B------:R-:W1:Y:S01]  /*4810*/  MUFU.EX2 R139, R139 ;  /* 0x0000008b008b7308 */ /* 0x000e620000000800 */
[C---:B----4-:R-:W-:Y:S02]  /*4820*/  FMUL.FTZ R148, R136.reuse, R61 ;  /* 0x0000003d88947220 */ /* 0x050fe40000410000 */
[----:B------:R-:W-:Y:S02]  /*4830*/  FFMA.FTZ R60, R136, R60, R79 ;  /* 0x0000003c883c7223 */ /* 0x000fe4000001004f */
[----:B------:R-:W-:-:S03]  /*4840*/  FMUL.FTZ R142, R146, R114 ;  /* 0x00000072928e7220 */ /* 0x000fc60000410000 */
[----:B------:R-:W4:Y:S01]  /*4850*/  MUFU.EX2 R140, R140 ;  /* 0x0000008c008c7308 */ /* 0x000f220000000800 */
[C---:B--2---:R-:W-:Y:S02]  /*4860*/  FMUL.FTZ R61, R137.reuse, R148 ;  /* 0x00000094893d7220 */ /* 0x044fe40000410000 */
        /* <DEDUP_REMOVED lines=10> */
[----:B------:R-:W0:Y:S01]  /*4910*/  MUFU.EX2 R145, R145 ;  /* 0x0000009100917308 */ /* 0x000e220000000800 */
[C---:B----4-:R-:W-:Y:S02]  /*4920*/  FMUL.FTZ R148, R140.reuse, R61 ;  /* 0x0000003d8c947220 */ /* 0x050fe40000410000 */
[----:B------:R-:W-:Y:S02]  /*4930*/  FFMA.FTZ R60, R140, R60, R83 ;  /* 0x0000003c8c3c7223 */ /* 0x000fe40000010053 */
[----:B------:R-:W-:-:S03]  /*4940*/  FMUL.FTZ R146, R146, R118 ;  /* 0x0000007692927220 */ /* 0x000fc60000410000 */
[----:B------:R-:W4:Y:S01]  /*4950*/  MUFU.EX2 R144, R144 ;  /* 0x0000009000907308 */ /* 0x000f220000000800 */
[C---:B--2---:R-:W-:Y:S02]  /*4960*/  FMUL.FTZ R61, R141.reuse, R148 ;  /* 0x000000948d3d7220 */ /* 0x044fe40000410000 */
[----:B------:R-:W-:-:S05]  /*4970*/  FFMA.FTZ R60, R141, R60, R84 ;  /* 0x0000003c8d3c7223 */ /* 0x000fca0000010054 */
[----:B------:R-:W2:Y:S01]  /*4980*/  MUFU.EX2 R147, R147 ;  /* 0x0000009300937308 */ /* 0x000ea20000000800 */
[C---:B-1----:R-:W-:Y:S02]  /*4990*/  FMUL.FTZ R148, R142.reuse, R61 ;  /* 0x0000003d8e947220 */ /* 0x042fe40000410000 */
[----:B------:R-:W-:-:S05]  /*49a0*/  FFMA.FTZ R60, R142, R60, R85 ;  /* 0x0000003c8e3c7223 */ /* 0x000fca0000010055 */
[----:B------:R-:W1:Y:S01]  /*49b0*/  MUFU.EX2 R146, R146 ;  /* 0x0000009200927308 */ /* 0x000e620000000800 */
[C---:B0-----:R-:W-:Y:S02]  /*49c0*/  FMUL.FTZ R61, R145.reuse, R148 ;  /* 0x00000094913d7220 */ /* 0x041fe40000410000 */
[----:B------:R-:W-:Y:S02]  /*49d0*/  FFMA.FTZ R60, R145, R60, R86 ;  /* 0x0000003c913c7223 */ /* 0x000fe40000010056 */
[C---:B----4-:R-:W-:Y:S02]  /*49e0*/  FMUL.FTZ R148, R144.reuse, R61 ;  /* 0x0000003d90947220 */ /* 0x050fe40000410000 */
[----:B------:R-:W-:Y:S02]  /*49f0*/  FFMA.FTZ R60, R144, R60, R87 ;  /* 0x0000003c903c7223 */ /* 0x000fe40000010057 */
[C---:B--2---:R-:W-:Y:S02]  /*4a00*/  FMUL.FTZ R61, R147.reuse, R148 ;  /* 0x00000094933d7220 */ /* 0x044fe40000410000 */
[----:B------:R-:W-:-:S02]  /*4a10*/  FFMA.FTZ R60, R147, R60, R120 ;  /* 0x0000003c933c7223 */ /* 0x000fc40000010078 */
[----:B---3--:R-:W-:Y:S02]  /*4a20*/  FMUL.FTZ R62, R62, R149 ;  /* 0x000000953e3e7220 */ /* 0x008fe40000410000 */
[C---:B-1----:R-:W-:Y:S02]  /*4a30*/  FMUL.FTZ R158, R146.reuse, R61 ;  /* 0x0000003d929e7220 */ /* 0x042fe40000410000 */
[----:B------:R-:W-:Y:S01]  /*4a40*/  FFMA.FTZ R159, R146, R60, R121 ;  /* 0x0000003c929f7223 */ /* 0x000fe20000010079 */
[----:B------:R-:W-:Y:S05]  /*4a50*/  @P0 BRA `(.L_x_3803) ;  /* 0x0000007000000947 */ /* 0x000fea0003800000 */
[----:B------:R-:W-:Y:S01]  /*4a60*/  ISETP.NE.AND P0, PT, R98, c[0x0][0x174], PT ;  /* 0x00005d0062007a0c */ /* 0x000fe20003f05270 */
[----:B------:R-:W-:-:S12]  /*4a70*/  HFMA2.MMA R155, -RZ, RZ, 1.875, 0 ;  /* 0x3f800000ff9b7435 */ /* 0x000fd800000001ff */
[----:B------:R-:W-:-:S04]  /*4a80*/  @P0 LEA.HI R60, R98, R98, RZ, 0x1 ;  /* 0x00000062623c0211 */ /* 0x000fc800078f08ff */
[----:B------:R-:W-:-:S04]  /*4a90*/  @P0 LOP3.LUT R61, R60, 0xfffffe, RZ, 0xc0, !PT ;  /* 0x00fffffe3c3d0812 */ /* 0x000fc800078ec0ff */
[----:B------:R-:W-:-:S04]  /*4aa0*/  @P0 IADD3 R61, -R61, R98, RZ ;  /* 0x000000623d3d0210 */ /* 0x000fc80007ffe1ff */
[----:B------:R-:W-:-:S05]  /*4ab0*/  @P0 LEA R61, R61, R130, 0x8 ;  /* 0x000000823d3d0211 */ /* 0x000fca00078e40ff */
[----:B------:R0:W1:Y:S02]  /*4ac0*/  @P0 LDS R155, [R61.X4+0x14d0] ;  /* 0x0014d0003d9b0984 */ /* 0x0000640000004800 */
.L_x_3803:
[----:B------:R-:W-:Y:S05]  /*4ad0*/  BSYNC B0 ;  /* 0x0000000000007941 */ /* 0x000fea0003800000 */
.L_x_3802:
        /* <DEDUP_REMOVED lines=26> */
.L_x_3825:
        /* <DEDUP_REMOVED lines=24> */
.L_x_3826:
        /* <DEDUP_REMOVED lines=11> */
[----:B-1---5:R-:W-:Y:S05]  /*4eb0*/  CALL.REL.NOINC `($__internal_154_$__cuda_sm70_shflsync_idx_p) ;  /* 0x00003b2000007944 */ /* 0x022fea0003c00000 */
.L_x_3808:
[----:B------:R-:W-:Y:S05]  /*4ec0*/  BRA.CONV ~URZ, `(.L_x_3809) ;  /* 0x000000637f007947 */ /* 0x000fea000b800000 */
[----:B-1----:R-:W-:Y:S01]  /*4ed0*/  HFMA2.MMA R172, -RZ, RZ, 0, 1.847743988037109375e-06 ;  /* 0x0000001fffac7435 */ /* 0x002fe200000001ff */
[----:B0-----:R-:W-:-:S02]  /*4ee0*/  MOV R174, R63 ;  /* 0x0000003f00ae7202 */ /* 0x001fc40000000f00 */
[----:B------:R-:W-:Y:S02]  /*4ef0*/  MOV R183, 0x1f ;  /* 0x0000001f00b77802 */ /* 0x000fe40000000f00 */
[----:B------:R-:W-:Y:S02]  /*4f00*/  MOV R185, 0xffffffff ;  /* 0xffffffff00b97802 */ /* 0x000fe40000000f00 */
[----:B------:R-:W-:Y:S02]  /*4f10*/  MOV R60, 0x4f30 ;  /* 0x00004f30003c7802 */ /* 0x000fe40000000f00 */
[----:B-----5:R-:W-:Y:S05]  /*4f20*/  CALL.REL.NOINC `($__internal_154_$__cuda_sm70_shflsync_idx_p) ;  /* 0x00003ab000007944 */ /* 0x020fea0003c00000 */
.L_x_3809:
[----:B------:R-:W-:Y:S05]  /*4f30*/  BRA.DIV ~URZ, `(.L_x_3810) ;  /* 0x000030f27f007947 */ /* 0x000fea000b800000 */
[----:B-----5:R-:W2:Y:S04]  /*4f40*/  SHFL.IDX PT, R72, R72, RZ, 0x1f ;  /* 0x00001fff48487589 */ /* 0x020ea800000e0000 */
[----:B------:R3:W4:Y:S04]  /*4f50*/  SHFL.IDX PT, R61, R73, RZ, 0x1f ;  /* 0x00001fff493d7589 */ /* 0x00072800000e0000 */
[----:B------:R-:W0:Y:S04]  /*4f60*/  SHFL.UP PT, R164, R164, 0x1, RZ ;  /* 0x04200000a4a47989 */ /* 0x000e2800000e00ff */
[----:B------:R3:W1:Y:S02]  /*4f70*/  SHFL.UP PT, R166, R63, 0x1, RZ ;  /* 0x042000003fa67989 */ /* 0x00066400000e00ff */
.L_x_3827:
[----:B---3--:R-:W3:Y:S01]  /*4f80*/  LDS.64 R62, [R92.X16+0x10c0] ;  /* 0x0010c0005c3e7984 */ /* 0x008ee2000000ca00 */
[----:B--2---:R-:W-:Y:S01]  /*4f90*/  MOV R60, R72 ;  /* 0x00000048003c7202 */ /* 0x004fe20000000f00 */
[----:B01--4-:R-:W-:-:S04]  /*4fa0*/  @P1 FFMA.FTZ R61, R61, R164, R166 ;  /* 0x000000a43d3d1223 */ /* 0x013fc800000100a6 */
[----:B------:R-:W-:Y:S02]  /*4fb0*/  @P1 FMUL.FTZ R60, R60, R164 ;  /* 0x000000a43c3c1220 */ /* 0x000fe40000410000 */
[C---:B---3--:R-:W-:Y:S02]  /*4fc0*/  FFMA.FTZ R63, R62.reuse, R61, R63 ;  /* 0x0000003d3e3f7223 */ /* 0x048fe4000001003f */
[----:B------:R-:W-:-:S05]  /*4fd0*/  FMUL.FTZ R62, R62, R60 ;  /* 0x0000003c3e3e7220 */ /* 0x000fca0000410000 */
[----:B------:R0:W-:Y:S02]  /*4fe0*/  STS.128 [R92.X16+0x10c0], R60 ;  /* 0x0010c03c5c007388 */ /* 0x0001e4000000cc00 */
.L_x_3805:
[----:B------:R-:W-:Y:S05]  /*4ff0*/  BSYNC B0 ;  /* 0x0000000000007941 */ /* 0x000fea0003800000 */
.L_x_3804:
        /* <DEDUP_REMOVED lines=76> */
.L_x_3828:
        /* <DEDUP_REMOVED lines=26> */
.L_x_3829:
        /* <DEDUP_REMOVED lines=11> */
.L_x_3812:
[----:B-12---:R-:W-:Y:S05]  /*5710*/  BSYNC B0 ;  /* 0x0000000000007941 */ /* 0x006fea0003800000 */
.L_x_3811:
[----:B------:R-:W-:Y:S01]  /*5720*/  WARPSYNC 0xffffffff ;  /* 0xffffffff00007948 */ /* 0x000fe20003800000 */
[----:B------:R-:W-:Y:S01]  /*5730*/  BAR.SYNC.DEFER_BLOCKING 0x0 ;  /* 0x0000000000007b1d */ /* 0x000fe20000010000 */
[----:B0-----:R-:W-:Y:S01]  /*5740*/  FMUL.FTZ R63, R17, R108 ;  /* 0x0000006c113f7220 */ /* 0x001fe20000410000 */
[----:B------:R-:W-:Y:S01]  /*5750*/  ISETP.GT.AND P0, PT, R93, 0x1e, PT ;  /* 0x0000001e5d00780c */ /* 0x000fe20003f04270 */
[-C--:B------:R-:W-:Y:S01]  /*5760*/  FFMA.FTZ R61, R69, R143.reuse, RZ ;  /* 0x0000008f453d7223 */ /* 0x080fe200000100ff */
[C---:B------:R-:W-:Y:S01]  /*5770*/  ISETP.GT.AND P1, PT, R93.reuse, 0x1d, PT ;  /* 0x0000001d5d00780c */ /* 0x040fe20003f24270 */
[----:B------:R-:W-:Y:S01]  /*5780*/  FFMA.FTZ R182, R132, R143, R63 ;  /* 0x0000008f84b67223 */ /* 0x000fe2000001003f */
[----:B------:R-:W-:Y:S01]  /*5790*/  ISETP.GT.AND P2, PT, R93, 0x1b, PT ;  /* 0x0000001b5d00780c */ /* 0x000fe20003f44270 */
[----:B------:R-:W-:Y:S01]  /*57a0*/  FMUL.FTZ R174, R15, R106 ;  /* 0x0000006a0fae7220 */ /* 0x000fe20000410000 */
[----:B------:R-:W-:Y:S01]  /*57b0*/  ISETP.NE.AND P3, PT, R92, RZ, PT ;  /* 0x000000ff5c00720c */ /* 0x000fe20003f65270 */
[----:B------:R-:W-:Y:S01]  /*57c0*/  FFMA.FTZ R60, R68, R182, R61 ;  /* 0x000000b6443c7223 */ /* 0x000fe2000001003d */
[----:B------:R-:W-:Y:S01]  /*57d0*/  BSSY B0, `(.L_x_3815) ;  /* 0x00000d4000007945 */ /* 0x000fe20003800000 */
[----:B------:R-:W-:-:S02]  /*57e0*/  FMUL.FTZ R176, R9, R112 ;  /* 0x0000007009b07220 */ /* 0x000fc40000410000 */
[----:B------:R-:W-:Y:S02]  /*57f0*/  FFMA.FTZ R61, R127, R171, R60 ;  /* 0x000000ab7f3d7223 */ /* 0x000fe4000001003c */
[----:B------:R-:W-:Y:S02]  /*5800*/  FMUL.FTZ R180, R11, R114 ;  /* 0x000000720bb47220 */ /* 0x000fe40000410000 */
[----:B------:R-:W-:Y:S02]  /*5810*/  FMUL.FTZ R184, R5, R116 ;  /* 0x0000007405b87220 */ /* 0x000fe40000410000 */
[----:B------:R-:W-:Y:S02]  /*5820*/  FMUL.FTZ R188, R7, R118 ;  /* 0x0000007607bc7220 */ /* 0x000fe40000410000 */
[----:B------:R-:W-:Y:S01]  /*5830*/  FADD.FTZ R186, -R120, R179 ;  /* 0x000000b378ba7221 */ /* 0x000fe20000010100 */
[----:B------:R-:W0:Y:S04]  /*5840*/  LDS R168, [R92.X8+0x12d4] ;  /* 0x0012d4005ca87984 */ /* 0x000e280000008800 */
[----:B------:R-:W-:Y:S01]  /*5850*/  @!P3 STS.64 [R130.X8+0x1dd0], R72 ;  /* 0x001dd0488200b388 */ /* 0x000fe20000008a00 */
[----:B0-----:R-:W-:-:S02]  /*5860*/  FFMA.FTZ R168, R168, R155, R162 ;  /* 0x0000009ba8a87223 */ /* 0x001fc400000100a2 */
[--C-:B------:R-:W-:Y:S02]  /*5870*/  FFMA.FTZ R155, R144, R177, R184.reuse ;  /* 0x000000b1909b7223 */ /* 0x100fe400000100b8 */
[----:B------:R-:W-:Y:S02]  /*5880*/  FFMA.FTZ R166, R146, R168, R165 ;  /* 0x000000a892a67223 */ /* 0x000fe400000100a5 */
[----:B------:R-:W-:Y:S02]  /*5890*/  FADD.FTZ R184, R155, -R184 ;  /* 0x800000b89bb87221 */ /* 0x000fe40000010000 */
[----:B------:R-:W-:Y:S02]  /*58a0*/  FFMA.FTZ R164, R147, R166, R160 ;  /* 0x000000a693a47223 */ /* 0x000fe400000100a0 */
[----:B------:R-:W-:Y:S02]  /*58b0*/  FMUL.FTZ R147, R13, R104 ;  /* 0x000000680d937220 */ /* 0x000fe40000410000 */
[----:B------:R-:W-:-:S02]  /*58c0*/  FFMA.FTZ R162, R144, R164, R163 ;  /* 0x000000a490a27223 */ /* 0x000fc400000100a3 */
[----:B------:R-:W-:Y:S02]  /*58d0*/  FFMA.FTZ R172, R136, R167, R147 ;  /* 0x000000a788ac7223 */ /* 0x000fe40000010093 */
        /* <DEDUP_REMOVED lines=13> */
[-C--:B------:R-:W-:Y:S02]  /*59b0*/  FFMA.FTZ R159, R138, R169.reuse, R174 ;  /* 0x000000a98a9f7223 */ /* 0x080fe400000100ae */
[----:B------:R-:W-:Y:S02]  /*59c0*/  FFMA.FTZ R61, R125, R169, R170 ;  /* 0x000000a97d3d7223 */ /* 0x000fe400000100aa */
        /* <DEDUP_REMOVED lines=8> */
[----:B------:R-:W-:Y:S02]  /*5a50*/  FADD.FTZ R61, R182, -R63 ;  /* 0x8000003fb63d7221 */ /* 0x000fe40000010000 */
[-C--:B------:R-:W-:Y:S02]  /*5a60*/  FFMA.FTZ R153, R142, R175.reuse, R180 ;  /* 0x000000af8e997223 */ /* 0x080fe400000100b4 */
[----:B------:R-:W-:Y:S02]  /*5a70*/  FFMA.FTZ R63, R67, R175, R138 ;  /* 0x000000af433f7223 */ /* 0x000fe4000001008a */
[----:B------:R-:W-:Y:S02]  /*5a80*/  FFMA.FTZ R132, R132, R148, R149 ;  /* 0x0000009484847223 */ /* 0x000fe40000010095 */
[----:B------:R-:W-:Y:S02]  /*5a90*/  FFMA.FTZ R138, R66, R153, R63 ;  /* 0x00000099428a7223 */ /* 0x000fe4000001003f */
[----:B------:R-:W-:-:S02]  /*5aa0*/  FADD.FTZ R140, -R74, R143 ;  /* 0x0000008f4a8c7221 */ /* 0x000fc40000010100 */
[----:B------:R-:W-:Y:S02]  /*5ab0*/  FMUL.FTZ R63, R132, R109 ;  /* 0x0000006d843f7220 */ /* 0x000fe40000410000 */
        /* <DEDUP_REMOVED lines=11> */
[----:B------:R-:W-:Y:S02]  /*5b70*/  FFMA.FTZ R135, R126, R145, R137 ;  /* 0x000000917e877223 */ /* 0x000fe40000010089 */
[----:B------:R-:W-:Y:S02]  /*5b80*/  FADD.FTZ R167, -R78, R167 ;  /* 0x000000a74ea77221 */ /* 0x000fe40000010100 */
[----:B------:R-:W-:Y:S01]  /*5b90*/  FMUL.FTZ R137, R136, R103 ;  /* 0x0000006788897220 */ /* 0x000fe20000410000 */
[----:B------:R-:W0:Y:S01]  /*5ba0*/  SHFL.DOWN PT, R182, R135, 0x1, 0x1f ;  /* 0x08201f0087b67f89 */ /* 0x000e2200000e0000 */
        /* <DEDUP_REMOVED lines=27> */
[----:B------:R-:W-:-:S02]  /*5d60*/  FMUL.FTZ R161, R164, R116 ;  /* 0x00000074a4a17220 */ /* 0x000fc40000410000 */
[----:B------:R-:W-:Y:S02]  /*5d70*/  FFMA.FTZ R172, R157, R182, R172 ;  /* 0x000000b69dac7223 */ /* 0x000fe400000100ac */
[----:B------:R-:W-:Y:S02]  /*5d80*/  FMUL.FTZ R163, R166, R117 ;  /* 0x00000075a6a37220 */ /* 0x000fe40000410000 */
[----:B------:R-:W-:Y:S02]  /*5d90*/  FFMA.FTZ R172, R161, R184, R172 ;  /* 0x000000b8a1ac7223 */ /* 0x000fe400000100ac */
[----:B------:R-:W-:Y:S02]  /*5da0*/  FADD.FTZ R188, R145, -R188 ;  /* 0x800000bc91bc7221 */ /* 0x000fe40000010000 */
[----:B------:R-:W-:Y:S02]  /*5db0*/  FMUL.FTZ R171, R168, R118 ;  /* 0x00000076a8ab7220 */ /* 0x000fe40000410000 */
[----:B------:R-:W-:-:S02]  /*5dc0*/  FFMA.FTZ R172, R163, R186, R172 ;  /* 0x000000baa3ac7223 */ /* 0x000fc400000100ac */
[----:B------:R-:W-:Y:S02]  /*5dd0*/  FMUL.FTZ R155, R131, R168 ;  /* 0x000000a8839b7220 */ /* 0x000fe40000410000 */
[-C--:B------:R-:W-:Y:S02]  /*5de0*/  FFMA.FTZ R172, R171, R188.reuse, R172 ;  /* 0x000000bcabac7223 */ /* 0x080fe400000100ac */
[----:B------:R-:W-:Y:S02]  /*5df0*/  FMUL.FTZ R188, R155, R188 ;  /* 0x000000bc9bbc7220 */ /* 0x000fe40000410000 */
[----:B------:R-:W-:Y:S01]  /*5e00*/  FMUL.FTZ R155, R131, R164 ;  /* 0x000000a4839b7220 */ /* 0x000fe20000410000 */
[----:B------:R-:W1:Y:S01]  /*5e10*/  SHFL.DOWN PT, R145, R172, 0x1, 0x1f ;  /* 0x08201f00ac917f89 */ /* 0x000e6200000e0000 */
[----:B0-----:R-:W-:Y:S02]  /*5e20*/  @!P1 FADD.FTZ R135, R135, R190 ;  /* 0x000000be87879221 */ /* 0x001fe40000010000 */
[----:B------:R-:W-:-:S02]  /*5e30*/  FMUL.FTZ R184, R155, R184 ;  /* 0x000000b89bb87220 */ /* 0x000fc40000410000 */
[C---:B------:R-:W-:Y:S01]  /*5e40*/  FMUL.FTZ R155, R131.reuse, R160 ;  /* 0x000000a0839b7220 */ /* 0x040fe20000410000 */
[----:B------:R-:W0:Y:S01]  /*5e50*/  SHFL.DOWN PT, R190, R135, 0x4, 0x1f ;  /* 0x08801f0087be7f89 */ /* 0x000e2200000e0000 */
        /* <DEDUP_REMOVED lines=9> */
[----:B-1----:R-:W-:Y:S01]  /*5ef0*/  @!P0 FADD.FTZ R172, R172, R145 ;  /* 0x00000091acac8221 */ /* 0x002fe20000010000 */
[----:B------:R-:W-:Y:S01]  /*5f00*/  ISETP.GT.AND P0, PT, R93, 0x17, PT ;  /* 0x000000175d00780c */ /* 0x000fe20003f04270 */
[----:B------:R-:W-:-:S02]  /*5f10*/  FFMA.FTZ R173, R8, R62, R173 ;  /* 0x0000003e08ad7223 */ /* 0x000fc400000100ad */
[----:B------:R-:W-:Y:S01]  /*5f20*/  FFMA.FTZ R154, R15, R154, R73 ;  /* 0x0000009a0f9a7223 */ /* 0x000fe20000010049 */
[----:B------:R-:W1:Y:S01]  /*5f30*/  SHFL.DOWN PT, R145, R172, 0x2, 0x1f ;  /* 0x08401f00ac917f89 */ /* 0x000e6200000e0000 */
[----:B0-----:R-:W-:Y:S02]  /*5f40*/  @!P2 FADD.FTZ R135, R135, R190 ;  /* 0x000000be8787a221 */ /* 0x001fe40000010000 */
[C---:B------:R-:W-:Y:S02]  /*5f50*/  FMUL.FTZ R62, R131.reuse, R152 ;  /* 0x00000098833e7220 */ /* 0x040fe40000410000 */
[----:B------:R-:W-:Y:S01]  /*5f60*/  FMUL.FTZ R169, R72, R169 ;  /* 0x000000a948a97220 */ /* 0x000fe20000410000 */
[----:B------:R-:W0:Y:S01]  /*5f70*/  SHFL.DOWN PT, R190, R135, 0x8, 0x1f ;  /* 0x09001f0087be7f89 */ /* 0x000e2200000e0000 */
[----:B------:R-:W-:Y:S02]  /*5f80*/  FMUL.FTZ R73, R131, R134 ;  /* 0x0000008683497220 */ /* 0x000fe40000410000 */
[----:B------:R-:W-:-:S02]  /*5f90*/  FMUL.FTZ R147, R62, R147 ;  /* 0x000000933e937220 */ /* 0x000fc40000410000 */
[----:B------:R-:W-:Y:S02]  /*5fa0*/  FFMA.FTZ R169, R14, R60, R169 ;  /* 0x0000003c0ea97223 */ /* 0x000fe400000100a9 */
[----:B------:R-:W-:Y:S02]  /*5fb0*/  FMUL.FTZ R73, R73, R170 ;  /* 0x000000aa49497220 */ /* 0x000fe40000410000 */
[C---:B------:R-:W-:Y:S02]  /*5fc0*/  FMUL.FTZ R72, R131.reuse, R136 ;  /* 0x0000008883487220 */ /* 0x040fe40000410000 */
[C---:B------:R-:W-:Y:S02]  /*5fd0*/  FMUL.FTZ R62, R131.reuse, R150 ;  /* 0x00000096833e7220 */ /* 0x040fe40000410000 */
        /* <DEDUP_REMOVED lines=8> */
[----:B0-----:R-:W-:Y:S02]  /*6060*/  @!P0 FADD.FTZ R135, R135, R190 ;  /* 0x000000be87878221 */ /* 0x001fe40000010000 */
        /* <DEDUP_REMOVED lines=12> */
[----:B-1----:R-:W-:Y:S02]  /*6130*/  @!P2 FADD.FTZ R172, R172, R145 ;  /* 0x00000091acaca221 */ /* 0x002fe40000010000 */
[----:B------:R-:W-:-:S02]  /*6140*/  FMUL.FTZ R145, R131, R166 ;  /* 0x000000a683917220 */ /* 0x000fc40000410000 */
[----:B------:R-:W-:Y:S01]  /*6150*/  FADD.FTZ R56, R157, R56 ;  /* 0x000000389d387221 */ /* 0x000fe20000010000 */
[----:B------:R-:W1:Y:S01]  /*6160*/  SHFL.DOWN PT, R175, R172, 0x8, 0x1f ;  /* 0x09001f00acaf7f89 */ /* 0x000e6200000e0000 */
[----:B------:R-:W-:Y:S02]  /*6170*/  FMUL.FTZ R159, R145, R186 ;  /* 0x000000ba919f7220 */ /* 0x000fe40000410000 */
[----:B------:R-:W-:Y:S02]  /*6180*/  FMUL.FTZ R145, R131, R162 ;  /* 0x000000a283917220 */ /* 0x000fe40000410000 */
[----:B------:R-:W-:Y:S02]  /*6190*/  FFMA.FTZ R165, R6, R166, R159 ;  /* 0x000000a606a57223 */ /* 0x000fe4000001009f */
[----:B------:R-:W-:Y:S02]  /*61a0*/  FMUL.FTZ R159, R145, R182 ;  /* 0x000000b6919f7220 */ /* 0x000fe40000410000 */
[----:B------:R-:W-:-:S02]  /*61b0*/  FMUL.FTZ R145, R131, R158 ;  /* 0x0000009e83917220 */ /* 0x000fc40000410000 */
[----:B------:R-:W-:Y:S02]  /*61c0*/  FMUL.FTZ R131, R131, R132 ;  /* 0x0000008483837220 */ /* 0x000fe40000410000 */
[----:B0-----:R-:W-:Y:S02]  /*61d0*/  @!P1 FADD.FTZ R135, R135, R190 ;  /* 0x000000be87879221 */ /* 0x001fe40000010000 */
[----:B------:R-:W-:Y:S02]  /*61e0*/  FMUL.FTZ R145, R145, R178 ;  /* 0x000000b291917220 */ /* 0x000fe40000410000 */
[----:B------:R-:W-:Y:S02]  /*61f0*/  FMUL.FTZ R131, R131, R140 ;  /* 0x0000008c83837220 */ /* 0x000fe40000410000 */
[----:B------:R-:W-:Y:S02]  /*6200*/  FFMA.FTZ R159, R4, R162, R159 ;  /* 0x000000a2049f7223 */ /* 0x000fe4000001009f */
[----:B------:R-:W-:-:S02]  /*6210*/  FFMA.FTZ R145, R10, R158, R145 ;  /* 0x0000009e0a917223 */ /* 0x000fc40000010091 */
[----:B------:R-:W-:Y:S02]  /*6220*/  FFMA.FTZ R131, R16, R132, R131 ;  /* 0x0000008410837223 */ /* 0x000fe40000010083 */
        /* <DEDUP_REMOVED lines=46> */
.L_x_3816:
[----:B0-----:R-:W-:Y:S05]  /*6510*/  BSYNC B0 ;  /* 0x0000000000007941 */ /* 0x001fea0003800000 */
.L_x_3815:
[----:B------:R-:W-:-:S04]  /*6520*/  IADD3 R130, R130, 0x1, RZ ;  /* 0x0000000182827810 */ /* 0x000fc80007ffe0ff */
[----:B------:R-:W-:-:S13]  /*6530*/  ISETP.GE.AND P0, PT, R130, c[0x0][0x16c], PT ;  /* 0x00005b0082007a0c */ /* 0x000fda0003f06270 */
[----:B------:R-:W-:Y:S01]  /*6540*/  @P0 CALL.REL.NOINC `(.L_x_3801) ;  /* 0x0000001000000944 */ /* 0x000fe20003c00000 */
[----:B------:R-:W-:Y:S05]  /*6550*/  BRA `(.L_x_3817) ;  /* 0xffffdd8000007947 */ /* 0x000fea000383ffff */
.L_x_3801:
[----:B------:R-:W-:Y:S01]  /*6560*/  BAR.SYNC.DEFER_BLOCKING 0x0 ;  /* 0x0000000000007b1d */ /* 0x000fe20000010000 */
[----:B0-----:R-:W-:-:S05]  /*6570*/  LOP3.LUT R73, R100, 0x1f, R92, 0xf8, !PT ;  /* 0x0000001f64497812 */ /* 0x001fca00078ef85c */
[----:B------:R-:W-:-:S05]  /*6580*/  IMAD.WIDE R4, R73, 0x10, R36 ;  /* 0x0000001049047825 */ /* 0x000fca00078e0224 */
[----:B------:R-:W2:Y:S04]  /*6590*/  LDG.E.128 R8, [R4.64] ;  /* 0x0000000404087981 */ /* 0x000ea8000c1e1d00 */
[----:B------:R-:W3:Y:S04]  /*65a0*/  LDG.E.128 R12, [R4.64+0x200] ;  /* 0x00020004040c7981 */ /* 0x000ee8000c1e1d00 */
[----:B------:R-:W4:Y:S04]  /*65b0*/  LDG.E.128 R16, [R4.64+0x400] ;  /* 0x0004000404107981 */ /* 0x000f28000c1e1d00 */
[----:B------:R-:W5:Y:S01]  /*65c0*/  LDG.E.128 R60, [R4.64+0x600] ;  /* 0x00060004043c7981 */ /* 0x000f62000c1e1d00 */
[----:B------:R-:W-:-:S02]  /*65d0*/  IADD3 R74, R98, -0x1, RZ ;  /* 0xffffffff624a7810 */ /* 0x000fc40007ffe0ff */
[----:B------:R-:W-:Y:S01]  /*65e0*/  LEA R72, R93, R100, 0x2 ;  /* 0x000000645d487211 */ /* 0x000fe200078e10ff */
[----:B--2---:R-:W-:Y:S04]  /*65f0*/  STS.128 [R102.X16], R8 ;  /* 0x0000000866007388 */ /* 0x004fe8000000cc00 */
[----:B---3--:R-:W-:Y:S04]  /*6600*/  STS.128 [R102.X16+0x200], R12 ;  /* 0x0002000c66007388 */ /* 0x008fe8000000cc00 */
[----:B----4-:R-:W-:Y:S04]  /*6610*/  STS.128 [R102.X16+0x400], R16 ;  /* 0x0004001066007388 */ /* 0x010fe8000000cc00 */
[----:B-----5:R-:W-:Y:S01]  /*6620*/  STS.128 [R102.X16+0x600], R60 ;  /* 0x0006003c66007388 */ /* 0x020fe2000000cc00 */
[----:B------:R-:W-:-:S06]  /*6630*/  NOP ;  /* 0x0000000000007918 */ /* 0x000fcc0000000000 */
[----:B------:R-:W0:Y:S04]  /*6640*/  LDS.128 R64, [R101.X16+0x10] ;  /* 0x0000100065407984 */ /* 0x000e28000000cc00 */
[----:B------:R-:W1:Y:S04]  /*6650*/  LDS.128 R68, [R101.X16+0x20] ;  /* 0x0000200065447984 */ /* 0x000e68000000cc00 */
[----:B------:R-:W2:Y:S01]  /*6660*/  LDS.128 R4, [R101.X16] ;  /* 0x0000000065047984 */ /* 0x000ea2000000cc00 */
[--C-:B0-----:R-:W-:Y:S02]  /*6670*/  FADD.FTZ R64, R64, R88.reuse ;  /* 0x0000005840407221 */ /* 0x101fe40000010000 */
[----:B------:R-:W-:-:S02]  /*6680*/  FADD.FTZ R65, R65, R88 ;  /* 0x0000005841417221 */ /* 0x000fc40000010000 */
[--C-:B------:R-:W-:Y:S01]  /*6690*/  FADD.FTZ R66, R66, R88.reuse ;  /* 0x0000005842427221 */ /* 0x100fe20000010000 */
[----:B------:R-:W-:Y:S01]  /*66a0*/  FSETP.GTU.FTZ.AND P3, PT, R64, 20, PT ;  /* 0x41a000004000780b */ /* 0x000fe20003f7c000 */
[--C-:B------:R-:W-:Y:S01]  /*66b0*/  FADD.FTZ R67, R67, R88.reuse ;  /* 0x0000005843437221 */ /* 0x100fe20000010000 */
[----:B------:R-:W-:Y:S01]  /*66c0*/  FSETP.GTU.FTZ.AND P4, PT, R65, 20, PT ;  /* 0x41a000004100780b */ /* 0x000fe20003f9c000 */
[--C-:B-1----:R-:W-:Y:S01]  /*66d0*/  FADD.FTZ R69, R69, R88.reuse ;  /* 0x0000005845457221 */ /* 0x102fe20000010000 */
[----:B------:R-:W-:Y:S01]  /*66e0*/  FSETP.GTU.FTZ.AND P5, PT, R66, 20, PT ;  /* 0x41a000004200780b */ /* 0x000fe20003fbc000 */
[--C-:B------:R-:W-:Y:S01]  /*66f0*/  FADD.FTZ R70, R70, R88.reuse ;  /* 0x0000005846467221 */ /* 0x100fe20000010000 */
[----:B------:R-:W-:Y:S01]  /*6700*/  FSETP.GTU.FTZ.AND P6, PT, R67, 20, PT ;  /* 0x41a000004300780b */ /* 0x000fe20003fdc000 */
[--C-:B------:R-:W-:Y:S01]  /*6710*/  FADD.FTZ R68, R68, R88.reuse ;  /* 0x0000005844447221 */ /* 0x100fe20000010000 */
[----:B------:R-:W-:Y:S01]  /*6720*/  FSETP.GTU.FTZ.AND P1, PT, R69, 20, PT ;  /* 0x41a000004500780b */ /* 0x000fe20003f3c000 */
[--C-:B------:R-:W-:Y:S01]  /*6730*/  FADD.FTZ R71, R71, R88.reuse ;  /* 0x0000005847477221 */ /* 0x100fe20000010000 */
[----:B------:R-:W-:Y:S01]  /*6740*/  FSETP.GTU.FTZ.AND P2, PT, R70, 20, PT ;  /* 0x41a000004600780b */ /* 0x000fe20003f5c000 */
[----:B--2---:R-:W-:Y:S01]  /*6750*/  FADD.FTZ R4, R4, R88 ;  /* 0x0000005804047221 */ /* 0x004fe20000010000 */
        /* <DEDUP_REMOVED lines=9> */
[----:B------:R-:W1:Y:S01]  /*67f0*/  @!P4 MUFU.EX2 R10, R10 ;  /* 0x0000000a000ac308 */ /* 0x000e620000000800 */
[----:B0-----:R-:W-:-:S07]  /*6800*/  @!P3 FADD.FTZ R9, R8, 1 ;  /* 0x3f8000000809b421 */ /* 0x001fce0000010000 */
[----:B------:R-:W-:Y:S01]  /*6810*/  @!P5 MUFU.EX2 R12, R11 ;  /* 0x0000000b000cd308 */ /* 0x000fe20000000800 */
[----:B-1----:R-:W-:-:S07]  /*6820*/  @!P4 FADD.FTZ R8, R10, 1 ;  /* 0x3f8000000a08c421 */ /* 0x002fce0000010000 */
[----:B------:R-:W0:Y:S01]  /*6830*/  @!P3 MUFU.RCP R9, R9 ;  /* 0x000000090009b308 */ /* 0x000e220000001000 */
[----:B------:R-:W-:-:S07]  /*6840*/  @!P6 FMUL.FTZ R10, R67, -1.4426950216293334961 ;  /* 0xbfb8aa3b430ae820 */ /* 0x000fce0000410000 */
[----:B------:R-:W1:Y:S08]  /*6850*/  @!P4 MUFU.RCP R8, R8 ;  /* 0x000000080008c308 */ /* 0x000e700000001000 */
[----:B------:R2:W3:Y:S01]  /*6860*/  @!P6 MUFU.EX2 R13, R10 ;  /* 0x0000000a000de308 */ /* 0x0004e20000000800 */
[----:B0-----:R-:W-:Y:S01]  /*6870*/  @!P3 FMUL.FTZ R28, R28, R9 ;  /* 0x000000091c1cb220 */ /* 0x001fe20000410000 */
[----:B------:R-:W-:Y:S01]  /*6880*/  FSETP.GTU.FTZ.AND P3, PT, R71, 20, PT ;  /* 0x41a000004700780b */ /* 0x000fe20003f7c000 */
[----:B-1----:R-:W-:-:S05]  /*6890*/  @!P4 FMUL.FTZ R29, R29, R8 ;  /* 0x000000081d1dc220 */ /* 0x002fca0000410000 */
[----:B------:R0:W1:Y:S01]  /*68a0*/  @!P0 MUFU.EX2 R16, R14 ;  /* 0x0000000e00108308 */ /* 0x0000620000000800 */
[----:B--2---:R-:W2:Y:S01]  /*68b0*/  LDS.128 R8, [R101.X16+0x30] ;  /* 0x0000300065087984 */ /* 0x004ea2000000cc00 */
[----:B------:R-:W-:-:S03]  /*68c0*/  FSETP.GTU.FTZ.AND P4, PT, R4, 20, PT ;  /* 0x41a000000400780b */ /* 0x000fc60003f9c000 */
[----:B------:R-:W-:Y:S02]  /*68d0*/  BAR.SYNC.DEFER_BLOCKING 0x0 ;  /* 0x0000000000007b1d */ /* 0x000fe40000010000 */
[----:B------:R-:W-:Y:S02]  /*68e0*/  @!P3 FMUL.FTZ R19, R71, -1.4426950216293334961 ;  /* 0xbfb8aa3b4713b820 */ /* 0x000fe40000410000 */
[----:B---3--:R-:W-:Y:S02]  /*68f0*/  @!P6 FADD.FTZ R15, R13, 1 ;  /* 0x3f8000000d0fe421 */ /* 0x008fe40000010000 */
[----:B0-----:R-:W-:Y:S01]  /*6900*/  @!P5 FADD.FTZ R14, R12, 1 ;  /* 0x3f8000000c0ed421 */ /* 0x001fe20000010000 */
[----:B------:R-:W0:Y:S01]  /*6910*/  @!P1 MUFU.EX2 R17, R17 ;  /* 0x0000001100119308 */ /* 0x000e220000000800 */
[----:B------:R-:W-:Y:S02]  /*6920*/  SHF.L.U32 R12, R74, 0xa, RZ ;  /* 0x0000000a4a0c7819 */ /* 0x000fe400000006ff */
[----:B------:R-:W-:-:S02]  /*6930*/  @!P4 FMUL.FTZ R4, R4, -1.4426950216293334961 ;  /* 0xbfb8aa3b0404c820 */ /* 0x000fc40000410000 */
[----:B------:R-:W-:Y:S01]  /*6940*/  SHF.R.S32.HI R13, RZ, 0x1f, R12 ;  /* 0x0000001fff0d7819 */ /* 0x000fe2000001140c */
[----:B-1----:R-:W-:Y:S02]  /*6950*/  @!P0 FADD.FTZ R16, R16, 1 ;  /* 0x3f80000010108421 */ /* 0x002fe40000010000 */
[----:B------:R-:W1:Y:S08]  /*6960*/  @!P2 MUFU.EX2 R18, R18 ;  /* 0x000000120012a308 */ /* 0x000e700000000800 */
[----:B------:R-:W3:Y:S01]  /*6970*/  @!P5 MUFU.RCP R61, R14 ;  /* 0x0000000e003dd308 */ /* 0x000ee20000001000 */
[----:B0-----:R-:W-:Y:S01]  /*6980*/  @!P1 FADD.FTZ R17, R17, 1 ;  /* 0x3f80000011119421 */ /* 0x001fe20000010000 */
[----:B------:R-:W-:Y:S04]  /*6990*/  STS.128 [R72.X16], R44 ;  /* 0x0000002c48007388 */ /* 0x000fe8000000cc00 */
[----:B------:R-:W-:Y:S02]  /*69a0*/  STS.128 [R72.X16+0x10], R48 ;  /* 0x0000103048007388 */ /* 0x000fe4000000cc00 */
[----:B------:R-:W0:Y:S01]  /*69b0*/  @!P3 MUFU.EX2 R19, R19 ;  /* 0x000000130013b308 */ /* 0x000e220000000800 */
[----:B-1----:R-:W-:Y:S01]  /*69c0*/  @!P2 FADD.FTZ R18, R18, 1 ;  /* 0x3f8000001212a421 */ /* 0x002fe20000010000 */
[----:B------:R-:W-:Y:S01]  /*69d0*/  STS.128 [R72.X16+0x20], R52 ;  /* 0x0000203448007388 */ /* 0x000fe2000000cc00 */
[----:B--2---:R-:W-:-:S03]  /*69e0*/  FADD.FTZ R64, R8, R88 ;  /* 0x0000005808407221 */ /* 0x004fc60000010000 */
[----:B------:R-:W-:Y:S02]  /*69f0*/  STS.128 [R72.X16+0x30], R56 ;  /* 0x0000303848007388 */ /* 0x000fe4000000cc00 */
[----:B------:R-:W1:Y:S01]  /*6a00*/  @!P6 MUFU.RCP R60, R15 ;  /* 0x0000000f003ce308 */ /* 0x000e620000001000 */
[----:B------:R-:W-:Y:S01]  /*6a10*/  IMAD R8, R90, c[0x0][0x2d8], RZ ;  /* 0x0000b6005a087a24 */ /* 0x000fe200078e02ff */
[----:B------:R-:W-:-:S06]  /*6a20*/  NOP ;  /* 0x0000000000007918 */ /* 0x000fcc0000000000 */
[----:B------:R-:W2:Y:S01]  /*6a30*/  @!P4 MUFU.EX2 R4, R4 ;  /* 0x000000040004c308 */ /* 0x000ea20000000800 */
[----:B---3--:R-:W-:Y:S01]  /*6a40*/  @!P5 FMUL.FTZ R30, R30, R61 ;  /* 0x0000003d1e1ed220 */ /* 0x008fe20000410000 */
[----:B------:R-:W-:Y:S01]  /*6a50*/  FSETP.GTU.FTZ.AND P5, PT, R64, 20, PT ;  /* 0x41a000004000780b */ /* 0x000fe20003fbc000 */
[----:B------:R-:W-:Y:S01]  /*6a60*/  IMAD R61, R89, c[0x0][0x2dc], R8 ;  /* 0x0000b700593d7a24 */ /* 0x000fe200078e0208 */
[----:B------:R-:W-:Y:S01]  /*6a70*/  LDS.128 R68, [R102.X16+0x400] ;  /* 0x0004000066447984 */ /* 0x000fe2000000cc00 */
[----:B------:R-:W-:Y:S02]  /*6a80*/  FADD.FTZ R65, R9, R88 ;  /* 0x0000005809417221 */ /* 0x000fe40000010000 */
[----:B------:R-:W-:Y:S01]  /*6a90*/  IMAD.WIDE.U32 R8, R89, c[0x0][0x2d8], R12 ;  /* 0x0000b60059087a25 */ /* 0x000fe200078e000c */
[----:B------:R-:W3:Y:S01]  /*6aa0*/  @!P0 MUFU.RCP R63, R16 ;  /* 0x00000010003f8308 */ /* 0x000ee20000001000 */
[----:B------:R-:W-:Y:S02]  /*6ab0*/  LDS.128 R44, [R102.X16+0x600] ;  /* 0x00060000662c7984 */ /* 0x000fe4000000cc00 */
[----:B0-----:R-:W-:Y:S01]  /*6ac0*/  @!P3 FADD.FTZ R19, R19, 1 ;  /* 0x3f8000001313b421 */ /* 0x001fe20000010000 */
[----:B------:R-:W-:Y:S01]  /*6ad0*/  IADD3 R9, R9, R61, RZ ;  /* 0x0000003d09097210 */ /* 0x000fe20007ffe0ff */
[----:B-1----:R-:W-:Y:S01]  /*6ae0*/  @!P6 FMUL.FTZ R31, R31, R60 ;  /* 0x0000003c1f1fe220 */ /* 0x002fe20000410000 */
[----:B------:R-:W-:Y:S01]  /*6af0*/  FSETP.GTU.FTZ.AND P6, PT, R65, 20, PT ;  /* 0x41a000004100780b */ /* 0x000fe20003fdc000 */
[--C-:B------:R-:W-:Y:S01]  /*6b00*/  FADD.FTZ R60, R10, R88.reuse ;  /* 0x000000580a3c7221 */ /* 0x100fe20000010000 */
[----:B------:R0:W1:Y:S01]  /*6b10*/  @!P1 MUFU.RCP R62, R17 ;  /* 0x00000011003e9308 */ /* 0x0000620000001000 */
[----:B------:R-:W-:-:S02]  /*6b20*/  FADD.FTZ R61, R11, R88 ;  /* 0x000000580b3d7221 */ /* 0x000fc40000010000 */
[----:B--2---:R-:W-:Y:S02]  /*6b30*/  @!P4 FADD.FTZ R10, R4, 1 ;  /* 0x3f800000040ac421 */ /* 0x004fe40000010000 */
[----:B------:R-:W-:Y:S02]  /*6b40*/  @!P5 FMUL.FTZ R14, R64, -1.4426950216293334961 ;  /* 0xbfb8aa3b400ed820 */ /* 0x000fe40000410000 */
[----:B------:R-:W-:Y:S01]  /*6b50*/  IMAD.WIDE.U32 R12, R89, c[0x0][0x2f8], R12 ;  /* 0x0000be00590c7a25 */ /* 0x000fe200078e000c */
[----:B------:R2:W4:Y:S03]  /*6b60*/  @!P2 MUFU.RCP R15, R18 ;  /* 0x00000012000fa308 */ /* 0x0005260000001000 */
[----:B0-----:R-:W-:Y:S02]  /*6b70*/  IMAD R17, R39, c[0x0][0x2e0], RZ ;  /* 0x0000b80027117a24 */ /* 0x001fe400078e02ff */
[----:B---3--:R-:W-:Y:S01]  /*6b80*/  @!P0 FMUL.FTZ R24, R24, R63 ;  /* 0x0000003f18188220 */ /* 0x008fe20000410000 */
[----:B------:R-:W-:Y:S01]  /*6b90*/  FSETP.GTU.FTZ.AND P0, PT, R60, 20, PT ;  /* 0x41a000003c00780b */ /* 0x000fe20003f1c000 */
[----:B------:R-:W-:Y:S01]  /*6ba0*/  @!P6 FMUL.FTZ R11, R65, -1.4426950216293334961 ;  /* 0xbfb8aa3b410be820 */ /* 0x000fe20000410000 */
[----:B------:R0:W3:Y:S01]  /*6bb0*/  @!P3 MUFU.RCP R16, R19 ;  /* 0x000000130010b308 */ /* 0x0000e20000001000 */
[----:B-1----:R-:W-:Y:S01]  /*6bc0*/  @!P1 FMUL.FTZ R25, R25, R62 ;  /* 0x0000003e19199220 */ /* 0x002fe20000410000 */
[----:B------:R-:W-:Y:S01]  /*6bd0*/  FSETP.GTU.FTZ.AND P1, PT, R61, 20, PT ;  /* 0x41a000003d00780b */ /* 0x000fe20003f3c000 */
[----:B--2---:R-:W-:Y:S01]  /*6be0*/  FADD.FTZ R18, R5, R88 ;  /* 0x0000005805127221 */ /* 0x004fe20000010000 */
[----:B------:R-:W-:Y:S01]  /*6bf0*/  LDS.128 R64, [R102.X16+0x200] ;  /* 0x0002000066407984 */ /* 0x000fe2000000cc00 */
[----:B------:R-:W-:-:S03]  /*6c00*/  IMAD.WIDE.U32 R4, R0, c[0x0][0x2e0], R8 ;  /* 0x0000b80000047a25 */ /* 0x000fc600078e0008 */
[----:B------:R-:W1:Y:S01]  /*6c10*/  @!P5 MUFU.EX2 R14, R14 ;  /* 0x0000000e000ed308 */ /* 0x000e620000000800 */
[----:B----4-:R-:W-:Y:S01]  /*6c20*/  @!P2 FMUL.FTZ R26, R26, R15 ;  /* 0x0000000f1a1aa220 */ /* 0x010fe20000410000 */
[----:B------:R-:W-:Y:S01]  /*6c30*/  LEA R8, P2, R4, c[0x0][0x330], 0x2 ;  /* 0x0000cc0004087a11 */ /* 0x000fe200078410ff */
[----:B------:R-:W-:Y:S02]  /*6c40*/  IMAD R15, R0, c[0x0][0x2e4], R17 ;  /* 0x0000b900000f7a24 */ /* 0x000fe400078e0211 */
[----:B0-----:R-:W-:Y:S02]  /*6c50*/  FADD.FTZ R19, R6, R88 ;  /* 0x0000005806137221 */ /* 0x001fe40000010000 */
[----:B------:R-:W-:Y:S01]  /*6c60*/  @!P0 FMUL.FTZ R6, R60, -1.4426950216293334961 ;  /* 0xbfb8aa3b3c068820 */ /* 0x000fe20000410000 */
[----:B------:R-:W0:Y:S01]  /*6c70*/  @!P4 MUFU.RCP R17, R10 ;  /* 0x0000000a0011c308 */ /* 0x000e220000001000 */
[----:B------:R-:W-:Y:S01]  /*6c80*/  IADD3 R5, R5, R15, RZ ;  /* 0x0000000f05057210 */ /* 0x000fe20007ffe0ff */
[----:B---3--:R-:W-:Y:S01]  /*6c90*/  @!P3 FMUL.FTZ R27, R27, R16 ;  /* 0x000000101b1bb220 */ /* 0x008fe20000410000 */
[----:B------:R-:W-:Y:S01]  /*6ca0*/  FSETP.GTU.FTZ.AND P3, PT, R18, 20, PT ;  /* 0x41a000001200780b */ /* 0x000fe20003f7c000 */
[----:B------:R-:W-:Y:S01]  /*6cb0*/  @!P1 FMUL.FTZ R16, R61, -1.4426950216293334961 ;  /* 0xbfb8aa3b3d109820 */ /* 0x000fe20000410000 */
[----:B------:R-:W-:Y:S01]  /*6cc0*/  LEA.HI.X R9, R4, c[0x0][0x334], R5, 0x2, P2 ;  /* 0x0000cd0004097a11 */ /* 0x000fe200010f1405 */
[----:B------:R-:W2:Y:S01]  /*6cd0*/  LDS.128 R60, [R102.X16] ;  /* 0x00000000663c7984 */ /* 0x000ea2000000cc00 */
[----:B------:R-:W-:Y:S01]  /*6ce0*/  FSETP.GTU.FTZ.AND P2, PT, R19, 20, PT ;  /* 0x41a000001300780b */ /* 0x000fe20003f5c000 */
[----:B------:R-:W3:Y:S01]  /*6cf0*/  @!P0 MUFU.EX2 R15, R6 ;  /* 0x00000006000f8308 */ /* 0x000ee20000000800 */
[----:B-1----:R-:W-:-:S02]  /*6d00*/  @!P5 FADD.FTZ R14, R14, 1 ;  /* 0x3f8000000e0ed421 */ /* 0x002fc40000010000 */
[----:B0-----:R-:W-:Y:S01]  /*6d10*/  @!P4 FMUL.FTZ R40, R40, R17 ;  /* 0x000000112828c220 */ /* 0x001fe20000410000 */
[----:B------:R-:W-:-:S04]  /*6d20*/  FSETP.GTU.FTZ.AND P4, PT, R7, 20, PT ;  /* 0x41a000000700780b */ /* 0x000fc80003f9c000 */
[----:B------:R-:W-:Y:S01]  /*6d30*/  @!P3 FMUL.FTZ R4, R18, -1.4426950216293334961 ;  /* 0xbfb8aa3b1204b820 */ /* 0x000fe20000410000 */
[----:B------:R-:W0:Y:S03]  /*6d40*/  @!P1 MUFU.EX2 R16, R16 ;  /* 0x0000001000109308 */ /* 0x000e260000000800 */
[----:B------:R-:W-:Y:S02]  /*6d50*/  @!P2 FMUL.FTZ R5, R19, -1.4426950216293334961 ;  /* 0xbfb8aa3b1305a820 */ /* 0x000fe40000410000 */
[----:B---3--:R-:W-:-:S03]  /*6d60*/  @!P0 FADD.FTZ R15, R15, 1 ;  /* 0x3f8000000f0f8421 */ /* 0x008fc60000010000 */
[----:B------:R-:W1:Y:S01]  /*6d70*/  @!P3 MUFU.EX2 R4, R4 ;  /* 0x000000040004b308 */ /* 0x000e620000000800 */
[----:B------:R-:W-:-:S07]  /*6d80*/  @!P4 FMUL.FTZ R6, R7, -1.4426950216293334961 ;  /* 0xbfb8aa3b0706c820 */ /* 0x000fce0000410000 */
[----:B------:R-:W3:Y:S01]  /*6d90*/  @!P2 MUFU.EX2 R5, R5 ;  /* 0x000000050005a308 */ /* 0x000ee20000000800 */
[----:B0-----:R-:W-:-:S07]  /*6da0*/  @!P1 FADD.FTZ R16, R16, 1 ;  /* 0x3f80000010109421 */ /* 0x001fce0000010000 */
[----:B------:R1:W0:Y:S08]  /*6db0*/  @!P4 MUFU.EX2 R10, R6 ;  /* 0x00000006000ac308 */ /* 0x0002300000000800 */
[----:B------:R-:W4:Y:S01]  /*6dc0*/  @!P6 MUFU.EX2 R11, R11 ;  /* 0x0000000b000be308 */ /* 0x000f220000000800 */
[----:B-1----:R-:W-:Y:S02]  /*6dd0*/  @!P3 FADD.FTZ R6, R4, 1 ;  /* 0x3f8000000406b421 */ /* 0x002fe40000010000 */
[----:B---3--:R-:W-:-:S02]  /*6de0*/  @!P2 FADD.FTZ R7, R5, 1 ;  /* 0x3f8000000507a421 */ /* 0x008fc40000010000 */
[----:B------:R-:W-:-:S03]  /*6df0*/  IMAD.WIDE R4, R73, 0x10, R8 ;  /* 0x0000001049047825 */ /* 0x000fc600078e0208 */
[----:B------:R-:W1:Y:S01]  /*6e00*/  @!P3 MUFU.RCP R6, R6 ;  /* 0x000000060006b308 */ /* 0x000e620000001000 */
[----:B0-----:R-:W-:Y:S01]  /*6e10*/  @!P4 FADD.FTZ R10, R10, 1 ;  /* 0x3f8000000a0ac421 */ /* 0x001fe20000010000 */
[----:B--2---:R-:W-:Y:S04]  /*6e20*/  STG.E.128 [R4.64], R60 ;  /* 0x0000003c04007986 */ /* 0x004fe8000c101d04 */
[----:B------:R-:W-:Y:S01]  /*6e30*/  STG.E.128 [R4.64+0x200], R64 ;  /* 0x0002004004007986 */ /* 0x000fe2000c101d04 */
[----:B----4-:R-:W-:Y:S01]  /*6e40*/  @!P6 FADD.FTZ R11, R11, 1 ;  /* 0x3f8000000b0be421 */ /* 0x010fe20000010000 */
[----:B------:R-:W0:Y:S02]  /*6e50*/  @!P5 MUFU.RCP R17, R14 ;  /* 0x0000000e0011d308 */ /* 0x000e240000001000 */
[----:B------:R-:W-:Y:S04]  /*6e60*/  STG.E.128 [R4.64+0x400], R68 ;  /* 0x0004004404007986 */ /* 0x000fe8000c101d04 */
[----:B------:R2:W-:Y:S01]  /*6e70*/  STG.E.128 [R4.64+0x600], R44 ;  /* 0x0006002c04007986 */ /* 0x0005e2000c101d04 */
[----:B-1----:R-:W-:Y:S01]  /*6e80*/  @!P3 FMUL.FTZ R41, R41, R6 ;  /* 0x000000062929b220 */ /* 0x002fe20000410000 */
[----:B------:R-:W1:Y:S02]  /*6e90*/  @!P6 MUFU.RCP R18, R11 ;  /* 0x0000000b0012e308 */ /* 0x000e640000001000 */
[----:B------:R-:W-:Y:S01]  /*6ea0*/  BAR.SYNC.DEFER_BLOCKING 0x0 ;  /* 0x0000000000007b1d */ /* 0x000fe20000010000 */
[----:B------:R-:W-:Y:S01]  /*6eb0*/  FADD.FTZ R6, R40, R91 ;  /* 0x0000005b28067221 */ /* 0x000fe20000010000 */
[----:B------:R-:W-:-:S04]  /*6ec0*/  IADD3 R94, P3, R94, -0x1000, RZ ;  /* 0xfffff0005e5e7810 */ /* 0x000fc80007f7e0ff */
[----:B------:R-:W-:Y:S01]  /*6ed0*/  IADD3.X R95, R95, -0x1, RZ, P3, !PT ;  /* 0xffffffff5f5f7810 */ /* 0x000fe20001ffe4ff */
[----:B------:R-:W3:Y:S01]  /*6ee0*/  @!P0 MUFU.RCP R15, R15 ;  /* 0x0000000f000f8308 */ /* 0x000ee20000001000 */
[----:B0-----:R-:W-:-:S07]  /*6ef0*/  @!P5 FMUL.FTZ R20, R20, R17 ;  /* 0x000000111414d220 */ /* 0x001fce0000410000 */
[----:B------:R-:W0:Y:S01]  /*6f00*/  @!P2 MUFU.RCP R7, R7 ;  /* 0x000000070007a308 */ /* 0x000e220000001000 */
[----:B-1----:R-:W-:-:S07]  /*6f10*/  @!P6 FMUL.FTZ R21, R21, R18 ;  /* 0x000000121515e220 */ /* 0x002fce0000410000 */
[----:B------:R-:W1:Y:S01]  /*6f20*/  @!P4 MUFU.RCP R10, R10 ;  /* 0x0000000a000ac308 */ /* 0x000e620000001000 */
[----:B---3--:R-:W-:Y:S01]  /*6f30*/  @!P0 FMUL.FTZ R22, R22, R15 ;  /* 0x0000000f16168220 */ /* 0x008fe20000410000 */
[----:B------:R3:W-:Y:S04]  /*6f40*/  STS.128 [R72.X16+0x10], R28 ;  /* 0x0000101c48007388 */ /* 0x0007e8000000cc00 */
[----:B------:R4:W-:Y:S02]  /*6f50*/  STS.128 [R72.X16+0x20], R24 ;  /* 0x0000201848007388 */ /* 0x0009e4000000cc00 */
[----:B------:R-:W5:Y:S01]  /*6f60*/  @!P1 MUFU.RCP R16, R16 ;  /* 0x0000001000109308 */ /* 0x000f620000001000 */
[----:B0-----:R-:W-:Y:S01]  /*6f70*/  @!P2 FMUL.FTZ R42, R42, R7 ;  /* 0x000000072a2aa220 */ /* 0x001fe20000410000 */
[----:B------:R-:W-:Y:S01]  /*6f80*/  IADD3 R96, P2, R96, -0x1000, RZ ;  /* 0xfffff00060607810 */ /* 0x000fe20007f5e0ff */
[----:B------:R-:W-:-:S03]  /*6f90*/  FADD.FTZ R7, R6, R41 ;  /* 0x0000002906077221 */ /* 0x000fc60000010000 */
[----:B------:R-:W-:Y:S01]  /*6fa0*/  IADD3.X R97, R97, -0x1, RZ, P2, !PT ;  /* 0xffffffff61617810 */ /* 0x000fe200017fe4ff */
[----:B------:R-:W-:Y:S02]  /*6fb0*/  FADD.FTZ R6, R7, R42 ;  /* 0x0000002a07067221 */ /* 0x000fe40000010000 */
[----:B-1----:R-:W-:-:S04]  /*6fc0*/  @!P4 FMUL.FTZ R43, R43, R10 ;  /* 0x0000000a2b2bc220 */ /* 0x002fc80000410000 */
[----:B------:R-:W-:Y:S01]  /*6fd0*/  FADD.FTZ R7, R6, R43 ;  /* 0x0000002b06077221 */ /* 0x000fe20000010000 */
[----:B------:R-:W-:Y:S01]  /*6fe0*/  STS.128 [R72.X16], R40 ;  /* 0x0000002848007388 */ /* 0x000fe2000000cc00 */
[----:B------:R-:W-:Y:S02]  /*6ff0*/  IMAD R6, R90, c[0x0][0x2f8], RZ ;  /* 0x0000be005a067a24 */ /* 0x000fe400078e02ff */
[----:B-----5:R-:W-:Y:S01]  /*7000*/  @!P1 FMUL.FTZ R23, R23, R16 ;  /* 0x0000001017179220 */ /* 0x020fe20000410000 */
[----:B------:R-:W-:Y:S01]  /*7010*/  IADD3 R36, P1, R36, -0x1000, RZ ;  /* 0xfffff00024247810 */ /* 0x000fe20007f3e0ff */
[----:B--2---:R-:W-:Y:S02]  /*7020*/  IMAD R5, R89, c[0x0][0x2fc], R6 ;  /* 0x0000bf0059057a24 */ /* 0x004fe400078e0206 */
[----:B------:R-:W-:Y:S01]  /*7030*/  FADD.FTZ R4, R7, R28 ;  /* 0x0000001c07047221 */ /* 0x000fe20000010000 */
[----:B------:R-:W-:Y:S01]  /*7040*/  STS.128 [R72.X16+0x30], R20 ;  /* 0x0000301448007388 */ /* 0x000fe2000000cc00 */
[----:B------:R-:W-:-:S06]  /*7050*/  NOP ;  /* 0x0000000000007918 */ /* 0x000fcc0000000000 */
[----:B------:R-:W0:Y:S01]  /*7060*/  LDS.128 R8, [R102.X16] ;  /* 0x0000000066087984 */ /* 0x000e22000000cc00 */
[----:B------:R-:W-:Y:S01]  /*7070*/  IADD3 R13, R13, R5, RZ ;  /* 0x000000050d0d7210 */ /* 0x000fe20007ffe0ff */
[----:B------:R-:W-:Y:S01]  /*7080*/  IMAD R5, R39, c[0x0][0x300], RZ ;  /* 0x0000c00027057a24 */ /* 0x000fe200078e02ff */
[----:B------:R-:W-:Y:S01]  /*7090*/  IADD3.X R37, R37, -0x1, RZ, P1, !PT ;  /* 0xffffffff25257810 */ /* 0x000fe20000ffe4ff */
[----:B------:R-:W1:Y:S01]  /*70a0*/  LDS.128 R16, [R102.X16+0x200] ;  /* 0x0002000066107984 */ /* 0x000e62000000cc00 */
[----:B---3--:R-:W-:Y:S02]  /*70b0*/  FADD.FTZ R29, R4, R29 ;  /* 0x0000001d041d7221 */ /* 0x008fe40000010000 */
[C---:B------:R-:W-:Y:S01]  /*70c0*/  IMAD R7, R0.reuse, c[0x0][0x304], R5 ;  /* 0x0000c10000077a24 */ /* 0x040fe200078e0205 */
[----:B------:R-:W2:Y:S01]  /*70d0*/  LDS.128 R44, [R102.X16+0x400] ;  /* 0x00040000662c7984 */ /* 0x000ea2000000cc00 */
        /* <DEDUP_REMOVED lines=10> */
[----:B------:R-:W-:-:S04]  /*7180*/  IMAD.WIDE R4, R73, 0x10, R6 ;  /* 0x0000001049047825 */ /* 0x000fc800078e0206 */
[----:B------:R-:W-:-:S04]  /*7190*/  FADD.FTZ R25, R24, R25 ;  /* 0x0000001918197221 */ /* 0x000fc80000010000 */
[----:B------:R-:W-:-:S04]  /*71a0*/  FADD.FTZ R26, R25, R26 ;  /* 0x0000001a191a7221 */ /* 0x000fc80000010000 */
[----:B------:R-:W-:Y:S01]  /*71b0*/  FADD.FTZ R27, R26, R27 ;  /* 0x0000001b1a1b7221 */ /* 0x000fe20000010000 */
[----:B0-----:R0:W-:Y:S03]  /*71c0*/  STG.E.128 [R4.64], R8 ;  /* 0x0000000804007986 */ /* 0x0011e6000c101d04 */
[----:B------:R-:W-:Y:S01]  /*71d0*/  FADD.FTZ R20, R27, R20 ;  /* 0x000000141b147221 */ /* 0x000fe20000010000 */
[----:B-1----:R0:W-:Y:S03]  /*71e0*/  STG.E.128 [R4.64+0x200], R16 ;  /* 0x0002001004007986 */ /* 0x0021e6000c101d04 */
[----:B------:R-:W-:Y:S01]  /*71f0*/  FADD.FTZ R21, R20, R21 ;  /* 0x0000001514157221 */ /* 0x000fe20000010000 */
[----:B--2---:R0:W-:Y:S03]  /*7200*/  STG.E.128 [R4.64+0x400], R44 ;  /* 0x0004002c04007986 */ /* 0x0041e6000c101d04 */
[----:B------:R-:W-:Y:S01]  /*7210*/  FADD.FTZ R22, R21, R22 ;  /* 0x0000001615167221 */ /* 0x000fe20000010000 */
[----:B---3--:R0:W-:Y:S03]  /*7220*/  STG.E.128 [R4.64+0x600], R48 ;  /* 0x0006003004007986 */ /* 0x0081e6000c101d04 */
[----:B------:R-:W-:Y:S01]  /*7230*/  FADD.FTZ R91, R22, R23 ;  /* 0x00000017165b7221 */ /* 0x000fe20000010000 */
[----:B0-----:R-:W-:Y:S01]  /*7240*/  @!P0 CALL.REL.NOINC `(.L_x_3767) ;  /* 0x0000001000008944 */ /* 0x001fe20003c00000 */
[----:B------:R-:W-:Y:S05]  /*7250*/  BRA `(.L_x_3818) ;  /* 0xffff930000007947 */ /* 0x000fea000383ffff */
.L_x_3767:
        /* <DEDUP_REMOVED lines=29> */
.L_x_3820:
[----:B------:R-:W-:Y:S05]  /*7430*/  BSYNC B0 ;  /* 0x0000000000007941 */ /* 0x000fea0003800000 */
.L_x_3819:
        /* <DEDUP_REMOVED lines=28> */
.L_x_3822:
[----:B------:R-:W1:Y:S02]  /*7600*/  S2R R21, SR_TID.X ;  /* 0x0000000000157919 */ /* 0x000e640000002100 */
.L_x_3823:
[----:B------:R-:W-:Y:S05]  /*7610*/  BSYNC B0 ;  /* 0x0000000000007941 */ /* 0x000fea0003800000 */
.L_x_3821:
        /* <DEDUP_REMOVED lines=22> */
.L_x_3824:
        /* <DEDUP_REMOVED lines=55> */
.L_x_3806:
[----:B------:R-:W-:Y:S01]  /*7af0*/  HFMA2.MMA R169, -RZ, RZ, 0, 5.9604644775390625e-08 ;  /* 0x00000001ffa97435 */ /* 0x000fe200000001ff */
[----:B------:R-:W-:Y:S02]  /*7b00*/  MOV R168, R62 ;  /* 0x0000003e00a87202 */ /* 0x000fe40000000f00 */
[----:B------:R-:W-:-:S02]  /*7b10*/  MOV R170, RZ ;  /* 0x000000ff00aa7202 */ /* 0x000fc40000000f00 */
[----:B------:R-:W-:Y:S02]  /*7b20*/  MOV R171, 0xffffffff ;  /* 0xffffffff00ab7802 */ /* 0x000fe40000000f00 */
[----:B------:R-:W-:Y:S02]  /*7b30*/  MOV R60, 0x7b50 ;  /* 0x00007b50003c7802 */ /* 0x000fe40000000f00 */
[----:B-1---5:R-:W-:Y:S05]  /*7b40*/  CALL.REL.NOINC `($__internal_155_$__cuda_sm70_shflsync_up) ;  /* 0x00000ed000007944 */ /* 0x022fea0003c00000 */
[----:B-1----:R-:W-:Y:S01]  /*7b50*/  MOV R167, R168 ;  /* 0x000000a800a77202 */ /* 0x002fe20000000f00 */
[----:B0-----:R-:W-:Y:S05]  /*7b60*/  BRA `(.L_x_3825) ;  /* 0xffffd11000007947 */ /* 0x001fea000383ffff */
.L_x_3807:
[----:B------:R-:W-:Y:S01]  /*7b70*/  HFMA2.MMA R169, -RZ, RZ, 0, 5.9604644775390625e-08 ;  /* 0x00000001ffa97435 */ /* 0x000fe200000001ff */
[----:B------:R-:W-:Y:S02]  /*7b80*/  MOV R168, R63 ;  /* 0x0000003f00a87202 */ /* 0x000fe40000000f00 */
[----:B------:R-:W-:Y:S02]  /*7b90*/  MOV R170, RZ ;  /* 0x000000ff00aa7202 */ /* 0x000fe40000000f00 */
[----:B------:R-:W-:Y:S02]  /*7ba0*/  MOV R171, 0xffffffff ;  /* 0xffffffff00ab7802 */ /* 0x000fe40000000f00 */
[----:B------:R-:W-:-:S02]  /*7bb0*/  MOV R60, 0x7bd0 ;  /* 0x00007bd0003c7802 */ /* 0x000fc40000000f00 */
[----:B012--5:R-:W-:Y:S05]  /*7bc0*/  CALL.REL.NOINC `($__internal_155_$__cuda_sm70_shflsync_up) ;  /* 0x00000e5000007944 */ /* 0x027fea0003c00000 */
        /* <DEDUP_REMOVED lines=10> */
[----:B------:R-:W-:Y:S05]  /*7c70*/  CALL.REL.NOINC `($__internal_155_$__cuda_sm70_shflsync_up) ;  /* 0x00000da000007944 */ /* 0x000fea0003c00000 */
[----:B0-----:R-:W-:Y:S01]  /*7c80*/  HFMA2.MMA R169, -RZ, RZ, 0, 1.1920928955078125e-07 ;  /* 0x00000002ffa97435 */ /* 0x001fe200000001ff */
[----:B-1----:R-:W-:Y:S02]  /*7c90*/  MOV R62, R168 ;  /* 0x000000a8003e7202 */ /* 0x002fe40000000f00 */
[----:B------:R-:W-:-:S02]  /*7ca0*/  MOV R168, R63 ;  /* 0x0000003f00a87202 */ /* 0x000fc40000000f00 */
[----:B------:R-:W-:Y:S02]  /*7cb0*/  MOV R170, RZ ;  /* 0x000000ff00aa7202 */ /* 0x000fe40000000f00 */
[----:B------:R-:W-:Y:S02]  /*7cc0*/  MOV R171, 0xffffffff ;  /* 0xffffffff00ab7802 */ /* 0x000fe40000000f00 */
[----:B------:R-:W-:Y:S02]  /*7cd0*/  MOV R60, 0x7cf0 ;  /* 0x00007cf0003c7802 */ /* 0x000fe40000000f00 */
[----:B------:R-:W-:Y:S05]  /*7ce0*/  CALL.REL.NOINC `($__internal_155_$__cuda_sm70_shflsync_up) ;  /* 0x00000d3000007944 */ /* 0x000fea0003c00000 */
        /* <DEDUP_REMOVED lines=8> */
[----:B------:R-:W-:Y:S05]  /*7d70*/  CALL.REL.NOINC `($__internal_155_$__cuda_sm70_shflsync_up) ;  /* 0x00000ca000007944 */ /* 0x000fea0003c00000 */
[----:B0-----:R-:W-:Y:S01]  /*7d80*/  HFMA2.MMA R169, -RZ, RZ, 0, 2.384185791015625e-07 ;  /* 0x00000004ffa97435 */ /* 0x001fe200000001ff */
[----:B-1----:R-:W-:Y:S02]  /*7d90*/  MOV R62, R168 ;  /* 0x000000a8003e7202 */ /* 0x002fe40000000f00 */
[----:B------:R-:W-:Y:S02]  /*7da0*/  MOV R168, R63 ;  /* 0x0000003f00a87202 */ /* 0x000fe40000000f00 */
[----:B------:R-:W-:Y:S02]  /*7db0*/  MOV R170, RZ ;  /* 0x000000ff00aa7202 */ /* 0x000fe40000000f00 */
[----:B------:R-:W-:Y:S02]  /*7dc0*/  MOV R171, 0xffffffff ;  /* 0xffffffff00ab7802 */ /* 0x000fe40000000f00 */
[----:B------:R-:W-:Y:S02]  /*7dd0*/  MOV R60, 0x7df0 ;  /* 0x00007df0003c7802 */ /* 0x000fe40000000f00 */
[----:B------:R-:W-:Y:S05]  /*7de0*/  CALL.REL.NOINC `($__internal_155_$__cuda_sm70_shflsync_up) ;  /* 0x00000c3000007944 */ /* 0x000fea0003c00000 */
        /* <DEDUP_REMOVED lines=8> */
[----:B------:R-:W-:Y:S05]  /*7e70*/  CALL.REL.NOINC `($__internal_155_$__cuda_sm70_shflsync_up) ;  /* 0x00000ba000007944 */ /* 0x000fea0003c00000 */
[----:B0-----:R-:W-:Y:S01]  /*7e80*/  HFMA2.MMA R169, -RZ, RZ, 0, 4.76837158203125e-07 ;  /* 0x00000008ffa97435 */ /* 0x001fe200000001ff */
[----:B-1----:R-:W-:Y:S02]  /*7e90*/  MOV R62, R168 ;  /* 0x000000a8003e7202 */ /* 0x002fe40000000f00 */
[----:B------:R-:W-:Y:S02]  /*7ea0*/  MOV R168, R63 ;  /* 0x0000003f00a87202 */ /* 0x000fe40000000f00 */
[----:B------:R-:W-:Y:S02]  /*7eb0*/  MOV R170, RZ ;  /* 0x000000ff00aa7202 */ /* 0x000fe40000000f00 */
[----:B------:R-:W-:Y:S02]  /*7ec0*/  MOV R171, 0xffffffff ;  /* 0xffffffff00ab7802 */ /* 0x000fe40000000f00 */
[----:B------:R-:W-:Y:S02]  /*7ed0*/  MOV R60, 0x7ef0 ;  /* 0x00007ef0003c7802 */ /* 0x000fe40000000f00 */
[----:B------:R-:W-:Y:S05]  /*7ee0*/  CALL.REL.NOINC `($__internal_155_$__cuda_sm70_shflsync_up) ;  /* 0x00000b3000007944 */ /* 0x000fea0003c00000 */
        /* <DEDUP_REMOVED lines=10> */
[----:B------:R-:W-:Y:S05]  /*7f90*/  CALL.REL.NOINC `($__internal_155_$__cuda_sm70_shflsync_up) ;  /* 0x00000a8000007944 */ /* 0x000fea0003c00000 */
[----:B0-----:R-:W-:Y:S01]  /*7fa0*/  HFMA2.MMA R169, -RZ, RZ, 0, 9.5367431640625e-07 ;  /* 0x00000010ffa97435 */ /* 0x001fe200000001ff */
[----:B-1----:R-:W-:Y:S02]  /*7fb0*/  MOV R167, R168 ;  /* 0x000000a800a77202 */ /* 0x002fe40000000f00 */
[----:B------:R-:W-:Y:S02]  /*7fc0*/  MOV R168, R63 ;  /* 0x0000003f00a87202 */ /* 0x000fe40000000f00 */
[----:B------:R-:W-:Y:S02]  /*7fd0*/  MOV R170, RZ ;  /* 0x000000ff00aa7202 */ /* 0x000fe40000000f00 */
[----:B------:R-:W-:-:S02]  /*7fe0*/  MOV R171, 0xffffffff ;  /* 0xffffffff00ab7802 */ /* 0x000fc40000000f00 */
[----:B------:R-:W-:Y:S02]  /*7ff0*/  MOV R60, 0x8010 ;  /* 0x00008010003c7802 */ /* 0x000fe40000000f00 */
[----:B------:R-:W-:Y:S05]  /*8000*/  CALL.REL.NOINC `($__internal_155_$__cuda_sm70_shflsync_up) ;  /* 0x00000a1000007944 */ /* 0x000fea0003c00000 */
[----:B-1----:R-:W-:Y:S01]  /*8010*/  MOV R60, R168 ;  /* 0x000000a8003c7202 */ /* 0x002fe20000000f00 */
[----:B0-----:R-:W-:Y:S05]  /*8020*/  BRA `(.L_x_3826) ;  /* 0xffffcdd000007947 */ /* 0x001fea000383ffff */
.L_x_3810:
[----:B------:R-:W-:Y:S01]  /*8030*/  HFMA2.MMA R169, -RZ, RZ, 0, 5.9604644775390625e-08 ;  /* 0x00000001ffa97435 */ /* 0x000fe200000001ff */
[----:B------:R-:W-:Y:S02]  /*8040*/  MOV R168, R164 ;  /* 0x000000a400a87202 */ /* 0x000fe40000000f00 */
[----:B------:R-:W-:Y:S02]  /*8050*/  MOV R170, RZ ;  /* 0x000000ff00aa7202 */ /* 0x000fe40000000f00 */
[----:B------:R-:W-:Y:S02]  /*8060*/  MOV R171, 0xffffffff ;  /* 0xffffffff00ab7802 */ /* 0x000fe40000000f00 */
[----:B------:R-:W-:Y:S02]  /*8070*/  MOV R60, 0x8090 ;  /* 0x00008090003c7802 */ /* 0x000fe40000000f00 */
[----:B01---5:R-:W-:Y:S05]  /*8080*/  CALL.REL.NOINC `($__internal_155_$__cuda_sm70_shflsync_up) ;  /* 0x0000099000007944 */ /* 0x023fea0003c00000 */
[----:B0-----:R-:W-:Y:S01]  /*8090*/  HFMA2.MMA R169, -RZ, RZ, 0, 5.9604644775390625e-08 ;  /* 0x00000001ffa97435 */ /* 0x001fe200000001ff */
[----:B-1----:R-:W-:Y:S02]  /*80a0*/  MOV R62, R168 ;  /* 0x000000a8003e7202 */ /* 0x002fe40000000f00 */
[----:B------:R-:W-:-:S02]  /*80b0*/  MOV R168, R63 ;  /* 0x0000003f00a87202 */ /* 0x000fc40000000f00 */
[----:B------:R-:W-:Y:S02]  /*80c0*/  MOV R170, RZ ;  /* 0x000000ff00aa7202 */ /* 0x000fe40000000f00 */
[----:B------:R-:W-:Y:S02]  /*80d0*/  MOV R171, 0xffffffff ;  /* 0xffffffff00ab7802 */ /* 0x000fe40000000f00 */
[----:B------:R-:W-:Y:S02]  /*80e0*/  MOV R60, 0x8100 ;  /* 0x00008100003c7802 */ /* 0x000fe40000000f00 */
[----:B------:R-:W-:Y:S05]  /*80f0*/  CALL.REL.NOINC `($__internal_155_$__cuda_sm70_shflsync_up) ;  /* 0x0000092000007944 */ /* 0x000fea0003c00000 */
[----:B------:R-:W-:Y:S01]  /*8100*/  HFMA2.MMA R183, -RZ, RZ, 0, 0 ;  /* 0x00000000ffb77435 */ /* 0x000fe200000001ff */
[----:B------:R-:W-:Y:S02]  /*8110*/  MOV R164, R62 ;  /* 0x0000003e00a47202 */ /* 0x000fe40000000f00 */
[----:B-1----:R-:W-:Y:S02]  /*8120*/  MOV R166, R168 ;  /* 0x000000a800a67202 */ /* 0x002fe40000000f00 */
[----:B------:R-:W-:Y:S02]  /*8130*/  MOV R174, R72 ;  /* 0x0000004800ae7202 */ /* 0x000fe40000000f00 */
[----:B------:R-:W-:-:S02]  /*8140*/  MOV R172, 0x1f ;  /* 0x0000001f00ac7802 */ /* 0x000fc40000000f00 */
[----:B------:R-:W-:Y:S02]  /*8150*/  MOV R185, 0xffffffff ;  /* 0xffffffff00b97802 */ /* 0x000fe40000000f00 */
[----:B------:R-:W-:Y:S02]  /*8160*/  MOV R60, 0x8180 ;  /* 0x00008180003c7802 */ /* 0x000fe40000000f00 */
[----:B0-----:R-:W-:Y:S05]  /*8170*/  CALL.REL.NOINC `($__internal_154_$__cuda_sm70_shflsync_idx_p) ;  /* 0x0000086000007944 */ /* 0x001fea0003c00000 */
[----:B0-----:R-:W-:Y:S01]  /*8180*/  HFMA2.MMA R183, -RZ, RZ, 0, 0 ;  /* 0x00000000ffb77435 */ /* 0x001fe200000001ff */
[----:B-1----:R-:W-:Y:S02]  /*8190*/  MOV R72, R172 ;  /* 0x000000ac00487202 */ /* 0x002fe40000000f00 */
[----:B------:R-:W-:Y:S02]  /*81a0*/  MOV R174, R73 ;  /* 0x0000004900ae7202 */ /* 0x000fe40000000f00 */
[----:B------:R-:W-:Y:S02]  /*81b0*/  MOV R172, 0x1f ;  /* 0x0000001f00ac7802 */ /* 0x000fe40000000f00 */
[----:B------:R-:W-:Y:S02]  /*81c0*/  MOV R185, 0xffffffff ;  /* 0xffffffff00b97802 */ /* 0x000fe40000000f00 */
[----:B------:R-:W-:-:S02]  /*81d0*/  MOV R60, 0x81f0 ;  /* 0x000081f0003c7802 */ /* 0x000fc40000000f00 */
[----:B------:R-:W-:Y:S05]  /*81e0*/  CALL.REL.NOINC `($__internal_154_$__cuda_sm70_shflsync_idx_p) ;  /* 0x000007f000007944 */ /* 0x000fea0003c00000 */
[----:B-1----:R-:W-:Y:S01]  /*81f0*/  MOV R61, R172 ;  /* 0x000000ac003d7202 */ /* 0x002fe20000000f00 */
[----:B0-----:R-:W-:Y:S05]  /*8200*/  BRA `(.L_x_3827) ;  /* 0xffffcd7000007947 */ /* 0x001fea000383ffff */
.L_x_3813:
[----:B------:R-:W-:Y:S01]  /*8210*/  HFMA2.MMA R183, -RZ, RZ, 0, 5.9604644775390625e-08 ;  /* 0x00000001ffb77435 */ /* 0x000fe200000001ff */
[----:B------:R-:W-:-:S02]  /*8220*/  MOV R168, R62 ;  /* 0x0000003e00a87202 */ /* 0x000fc40000000f00 */
[----:B------:R-:W-:Y:S02]  /*8230*/  MOV R170, 0x1f ;  /* 0x0000001f00aa7802 */ /* 0x000fe40000000f00 */
[----:B------:R-:W-:Y:S02]  /*8240*/  MOV R185, 0xffffffff ;  /* 0xffffffff00b97802 */ /* 0x000fe40000000f00 */
[----:B------:R-:W-:Y:S02]  /*8250*/  MOV R60, 0x8270 ;  /* 0x00008270003c7802 */ /* 0x000fe40000000f00 */
[----:B------:R-:W-:Y:S05]  /*8260*/  CALL.REL.NOINC `($__internal_153_$__cuda_sm70_shflsync_down) ;  /* 0x0000073000007944 */ /* 0x000fea0003c00000 */
[----:B-1----:R-:W-:Y:S01]  /*8270*/  MOV R181, R168 ;  /* 0x000000a800b57202 */ /* 0x002fe20000000f00 */
[----:B0-----:R-:W-:Y:S05]  /*8280*/  BRA `(.L_x_3828) ;  /* 0xffffd23000007947 */ /* 0x001fea000383ffff */
.L_x_3814:
[----:B------:R-:W-:Y:S01]  /*8290*/  HFMA2.MMA R183, -RZ, RZ, 0, 5.9604644775390625e-08 ;  /* 0x00000001ffb77435 */ /* 0x000fe200000001ff */
[----:B------:R-:W-:Y:S02]  /*82a0*/  MOV R168, R63 ;  /* 0x0000003f00a87202 */ /* 0x000fe40000000f00 */
[----:B------:R-:W-:Y:S02]  /*82b0*/  MOV R170, 0x1f ;  /* 0x0000001f00aa7802 */ /* 0x000fe40000000f00 */
[----:B------:R-:W-:-:S02]  /*82c0*/  MOV R185, 0xffffffff ;  /* 0xffffffff00b97802 */ /* 0x000fc40000000f00 */
[----:B------:R-:W-:Y:S02]  /*82d0*/  MOV R60, 0x82f0 ;  /* 0x000082f0003c7802 */ /* 0x000fe40000000f00 */
[----:B01----:R-:W-:Y:S05]  /*82e0*/  CALL.REL.NOINC `($__internal_153_$__cuda_sm70_shflsync_down) ;  /* 0x000006b000007944 */ /* 0x003fea0003c00000 */
        /* <DEDUP_REMOVED lines=9> */
[----:B------:R-:W-:Y:S05]  /*8380*/  CALL.REL.NOINC `($__internal_153_$__cuda_sm70_shflsync_down) ;  /* 0x0000061000007944 */ /* 0x000fea0003c00000 */
[----:B0-----:R-:W-:Y:S01]  /*8390*/  HFMA2.MMA R183, -RZ, RZ, 0, 1.1920928955078125e-07 ;  /* 0x00000002ffb77435 */ /* 0x001fe200000001ff */
[----:B-1----:R-:W-:Y:S02]  /*83a0*/  MOV R62, R168 ;  /* 0x000000a8003e7202 */ /* 0x002fe40000000f00 */
[----:B------:R-:W-:Y:S02]  /*83b0*/  MOV R168, R63 ;  /* 0x0000003f00a87202 */ /* 0x000fe40000000f00 */
[----:B------:R-:W-:Y:S02]  /*83c0*/  MOV R170, 0x1f ;  /* 0x0000001f00aa7802 */ /* 0x000fe40000000f00 */
[----:B------:R-:W-:Y:S02]  /*83d0*/  MOV R185, 0xffffffff ;  /* 0xffffffff00b97802 */ /* 0x000fe40000000f00 */
[----:B------:R-:W-:Y:S02]  /*83e0*/  MOV R60, 0x8400 ;  /* 0x00008400003c7802 */ /* 0x000fe40000000f00 */
[----:B------:R-:W-:Y:S05]  /*83f0*/  CALL.REL.NOINC `($__internal_153_$__cuda_sm70_shflsync_down) ;  /* 0x000005a000007944 */ /* 0x000fea0003c00000 */
[----:B-1----:R-:W-:Y:S01]  /*8400*/  @!P3 FFMA.FTZ R63, R181, R168, R63 ;  /* 0x000000a8b53fb223 */ /* 0x002fe2000001003f */
[----:B0-----:R-:W-:Y:S01]  /*8410*/  HFMA2.MMA R183, -RZ, RZ, 0, 2.384185791015625e-07 ;  /* 0x00000004ffb77435 */ /* 0x001fe200000001ff */
[----:B------:R-:W-:Y:S01]  /*8420*/  @!P3 FMUL.FTZ R181, R62, R181 ;  /* 0x000000b53eb5b220 */ /* 0x000fe20000410000 */
[----:B------:R-:W-:-:S02]  /*8430*/  MOV R170, 0x1f ;  /* 0x0000001f00aa7802 */ /* 0x000fc40000000f00 */
[----:B------:R-:W-:Y:S02]  /*8440*/  MOV R185, 0xffffffff ;  /* 0xffffffff00b97802 */ /* 0x000fe40000000f00 */
[----:B------:R-:W-:Y:S02]  /*8450*/  MOV R168, R181 ;  /* 0x000000b500a87202 */ /* 0x000fe40000000f00 */
[----:B------:R-:W-:Y:S02]  /*8460*/  MOV R60, 0x8480 ;  /* 0x00008480003c7802 */ /* 0x000fe40000000f00 */
[----:B------:R-:W-:Y:S05]  /*8470*/  CALL.REL.NOINC `($__internal_153_$__cuda_sm70_shflsync_down) ;  /* 0x0000052000007944 */ /* 0x000fea0003c00000 */
[----:B0-----:R-:W-:Y:S01]  /*8480*/  HFMA2.MMA R183, -RZ, RZ, 0, 2.384185791015625e-07 ;  /* 0x00000004ffb77435 */ /* 0x001fe200000001ff */
[----:B-1----:R-:W-:Y:S02]  /*8490*/  MOV R62, R168 ;  /* 0x000000a8003e7202 */ /* 0x002fe40000000f00 */
[----:B------:R-:W-:Y:S02]  /*84a0*/  MOV R168, R63 ;  /* 0x0000003f00a87202 */ /* 0x000fe40000000f00 */
[----:B------:R-:W-:Y:S02]  /*84b0*/  MOV R170, 0x1f ;  /* 0x0000001f00aa7802 */ /* 0x000fe40000000f00 */
[----:B------:R-:W-:-:S02]  /*84c0*/  MOV R185, 0xffffffff ;  /* 0xffffffff00b97802 */ /* 0x000fc40000000f00 */
[----:B------:R-:W-:Y:S02]  /*84d0*/  MOV R60, 0x84f0 ;  /* 0x000084f0003c7802 */ /* 0x000fe40000000f00 */
[----:B------:R-:W-:Y:S05]  /*84e0*/  CALL.REL.NOINC `($__internal_153_$__cuda_sm70_shflsync_down) ;  /* 0x000004b000007944 */ /* 0x000fea0003c00000 */
[----:B-1----:R-:W-:Y:S01]  /*84f0*/  @!P2 FFMA.FTZ R63, R181, R168, R63 ;  /* 0x000000a8b53fa223 */ /* 0x002fe2000001003f */
[----:B0-----:R-:W-:Y:S01]  /*8500*/  HFMA2.MMA R183, -RZ, RZ, 0, 4.76837158203125e-07 ;  /* 0x00000008ffb77435 */ /* 0x001fe200000001ff */
[----:B------:R-:W-:Y:S01]  /*8510*/  @!P2 FMUL.FTZ R181, R62, R181 ;  /* 0x000000b53eb5a220 */ /* 0x000fe20000410000 */
[----:B------:R-:W-:Y:S02]  /*8520*/  MOV R170, 0x1f ;  /* 0x0000001f00aa7802 */ /* 0x000fe40000000f00 */
[----:B------:R-:W-:Y:S02]  /*8530*/  MOV R185, 0xffffffff ;  /* 0xffffffff00b97802 */ /* 0x000fe40000000f00 */
[----:B------:R-:W-:Y:S02]  /*8540*/  MOV R168, R181 ;  /* 0x000000b500a87202 */ /* 0x000fe40000000f00 */
[----:B------:R-:W-:Y:S02]  /*8550*/  MOV R60, 0x8570 ;  /* 0x00008570003c7802 */ /* 0x000fe40000000f00 */
[----:B------:R-:W-:Y:S05]  /*8560*/  CALL.REL.NOINC `($__internal_153_$__cuda_sm70_shflsync_down) ;  /* 0x0000043000007944 */ /* 0x000fea0003c00000 */
[----:B0-----:R-:W-:Y:S01]  /*8570*/  HFMA2.MMA R183, -RZ, RZ, 0, 4.76837158203125e-07 ;  /* 0x00000008ffb77435 */ /* 0x001fe200000001ff */
[----:B-1----:R-:W-:-:S02]  /*8580*/  MOV R62, R168 ;  /* 0x000000a8003e7202 */ /* 0x002fc40000000f00 */
[----:B------:R-:W-:Y:S02]  /*8590*/  MOV R168, R63 ;  /* 0x0000003f00a87202 */ /* 0x000fe40000000f00 */
[----:B------:R-:W-:Y:S02]  /*85a0*/  MOV R170, 0x1f ;  /* 0x0000001f00aa7802 */ /* 0x000fe40000000f00 */
[----:B------:R-:W-:Y:S02]  /*85b0*/  MOV R185, 0xffffffff ;  /* 0xffffffff00b97802 */ /* 0x000fe40000000f00 */
[----:B------:R-:W-:Y:S02]  /*85c0*/  MOV R60, 0x85e0 ;  /* 0x000085e0003c7802 */ /* 0x000fe40000000f00 */
[----:B------:R-:W-:Y:S05]  /*85d0*/  CALL.REL.NOINC `($__internal_153_$__cuda_sm70_shflsync_down) ;  /* 0x000003c000007944 */ /* 0x000fea0003c00000 */
[----:B-1----:R-:W-:Y:S01]  /*85e0*/  @!P1 FFMA.FTZ R63, R181, R168, R63 ;  /* 0x000000a8b53f9223 */ /* 0x002fe2000001003f */
[----:B0-----:R-:W-:Y:S01]  /*85f0*/  HFMA2.MMA R183, -RZ, RZ, 0, 9.5367431640625e-07 ;  /* 0x00000010ffb77435 */ /* 0x001fe200000001ff */
[----:B------:R-:W-:Y:S01]  /*8600*/  @!P1 FMUL.FTZ R181, R62, R181 ;  /* 0x000000b53eb59220 */ /* 0x000fe20000410000 */
[----:B------:R-:W-:Y:S02]  /*8610*/  MOV R170, 0x1f ;  /* 0x0000001f00aa7802 */ /* 0x000fe40000000f00 */
[----:B------:R-:W-:-:S02]  /*8620*/  MOV R185, 0xffffffff ;  /* 0xffffffff00b97802 */ /* 0x000fc40000000f00 */
[----:B------:R-:W-:Y:S02]  /*8630*/  MOV R168, R181 ;  /* 0x000000b500a87202 */ /* 0x000fe40000000f00 */
[----:B------:R-:W-:Y:S02]  /*8640*/  MOV R60, 0x8660 ;  /* 0x00008660003c7802 */ /* 0x000fe40000000f00 */
[----:B------:R-:W-:Y:S05]  /*8650*/  CALL.REL.NOINC `($__internal_153_$__cuda_sm70_shflsync_down) ;  /* 0x0000034000007944 */ /* 0x000fea0003c00000 */
[----:B0-----:R-:W-:Y:S01]  /*8660*/  HFMA2.MMA R183, -RZ, RZ, 0, 9.5367431640625e-07 ;  /* 0x00000010ffb77435 */ /* 0x001fe200000001ff */
[----:B-1----:R-:W-:Y:S02]  /*8670*/  MOV R62, R168 ;  /* 0x000000a8003e7202 */ /* 0x002fe40000000f00 */
[----:B------:R-:W-:Y:S02]  /*8680*/  MOV R168, R63 ;  /* 0x0000003f00a87202 */ /* 0x000fe40000000f00 */
[----:B------:R-:W-:Y:S02]  /*8690*/  MOV R170, 0x1f ;  /* 0x0000001f00aa7802 */ /* 0x000fe40000000f00 */
[----:B------:R-:W-:Y:S02]  /*86a0*/  MOV R185, 0xffffffff ;  /* 0xffffffff00b97802 */ /* 0x000fe40000000f00 */
[----:B------:R-:W-:-:S02]  /*86b0*/  MOV R60, 0x86d0 ;  /* 0x000086d0003c7802 */ /* 0x000fc40000000f00 */
[----:B------:R-:W-:Y:S05]  /*86c0*/  CALL.REL.NOINC `($__internal_153_$__cuda_sm70_shflsync_down) ;  /* 0x000002d000007944 */ /* 0x000fea0003c00000 */
[----:B-1----:R-:W-:Y:S01]  /*86d0*/  @!P0 FFMA.FTZ R63, R181, R168, R63 ;  /* 0x000000a8b53f8223 */ /* 0x002fe2000001003f */
[----:B0-----:R-:W-:Y:S01]  /*86e0*/  HFMA2.MMA R183, -RZ, RZ, 0, 0 ;  /* 0x00000000ffb77435 */ /* 0x001fe200000001ff */
[----:B------:R-:W-:Y:S01]  /*86f0*/  @!P0 FMUL.FTZ R181, R62, R181 ;  /* 0x000000b53eb58220 */ /* 0x000fe20000410000 */
[----:B------:R-:W-:-:S02]  /*8700*/  MOV R172, 0x1f ;  /* 0x0000001f00ac7802 */ /* 0x000fc40000000f00 */
[----:B------:R-:W-:Y:S02]  /*8710*/  MOV R185, 0xffffffff ;  /* 0xffffffff00b97802 */ /* 0x000fe40000000f00 */
[----:B------:R-:W-:Y:S02]  /*8720*/  MOV R174, R181 ;  /* 0x000000b500ae7202 */ /* 0x000fe40000000f00 */
[----:B------:R-:W-:Y:S02]  /*8730*/  MOV R60, 0x8750 ;  /* 0x00008750003c7802 */ /* 0x000fe40000000f00 */
[----:B------:R-:W-:Y:S05]  /*8740*/  CALL.REL.NOINC `($__internal_154_$__cuda_sm70_shflsync_idx_p) ;  /* 0x0000029000007944 */ /* 0x000fea0003c00000 */
[----:B0-----:R-:W-:Y:S01]  /*8750*/  HFMA2.MMA R183, -RZ, RZ, 0, 0 ;  /* 0x00000000ffb77435 */ /* 0x001fe200000001ff */
[----:B-1----:R-:W-:Y:S02]  /*8760*/  MOV R62, R172 ;  /* 0x000000ac003e7202 */ /* 0x002fe40000000f00 */
[----:B------:R-:W-:Y:S02]  /*8770*/  MOV R174, R63 ;  /* 0x0000003f00ae7202 */ /* 0x000fe40000000f00 */
[----:B------:R-:W-:Y:S02]  /*8780*/  MOV R172, 0x1f ;  /* 0x0000001f00ac7802 */ /* 0x000fe40000000f00 */
[----:B------:R-:W-:-:S02]  /*8790*/  MOV R185, 0xffffffff ;  /* 0xffffffff00b97802 */ /* 0x000fc40000000f00 */
[----:B------:R-:W-:Y:S02]  /*87a0*/  MOV R60, 0x87c0 ;  /* 0x000087c0003c7802 */ /* 0x000fe40000000f00 */
[----:B------:R-:W-:Y:S05]  /*87b0*/  CALL.REL.NOINC `($__internal_154_$__cuda_sm70_shflsync_idx_p) ;  /* 0x0000022000007944 */ /* 0x000fea0003c00000 */
[----:B0-----:R-:W-:Y:S01]  /*87c0*/  HFMA2.MMA R183, -RZ, RZ, 0, 5.9604644775390625e-08 ;  /* 0x00000001ffb77435 */ /* 0x001fe200000001ff */
[----:B------:R-:W-:Y:S02]  /*87d0*/  MOV R164, R62 ;  /* 0x0000003e00a47202 */ /* 0x000fe40000000f00 */
[----:B-1----:R-:W-:Y:S02]  /*87e0*/  MOV R166, R172 ;  /* 0x000000ac00a67202 */ /* 0x002fe40000000f00 */
[----:B------:R-:W-:Y:S02]  /*87f0*/  MOV R168, R181 ;  /* 0x000000b500a87202 */ /* 0x000fe40000000f00 */
[----:B------:R-:W-:Y:S02]  /*8800*/  MOV R170, 0x1f ;  /* 0x0000001f00aa7802 */ /* 0x000fe40000000f00 */
[----:B------:R-:W-:Y:S02]  /*8810*/  MOV R185, 0xffffffff ;  /* 0xffffffff00b97802 */ /* 0x000fe40000000f00 */
[----:B------:R-:W-:-:S02]  /*8820*/  MOV R60, 0x8840 ;  /* 0x00008840003c7802 */ /* 0x000fc40000000f00 */
[----:B------:R-:W-:Y:S05]  /*8830*/  CALL.REL.NOINC `($__internal_153_$__cuda_sm70_shflsync_down) ;  /* 0x0000016000007944 */ /* 0x000fea0003c00000 */
[----:B0-----:R-:W-:Y:S01]  /*8840*/  HFMA2.MMA R183, -RZ, RZ, 0, 5.9604644775390625e-08 ;  /* 0x00000001ffb77435 */ /* 0x001fe200000001ff */
[----:B-1----:R-:W-:-:S02]  /*8850*/  MOV R62, R168 ;  /* 0x000000a8003e7202 */ /* 0x002fc40000000f00 */
[----:B------:R-:W-:Y:S02]  /*8860*/  MOV R168, R63 ;  /* 0x0000003f00a87202 */ /* 0x000fe40000000f00 */
[----:B------:R-:W-:Y:S02]  /*8870*/  MOV R170, 0x1f ;  /* 0x0000001f00aa7802 */ /* 0x000fe40000000f00 */
[----:B------:R-:W-:Y:S02]  /*8880*/  MOV R185, 0xffffffff ;  /* 0xffffffff00b97802 */ /* 0x000fe40000000f00 */
[----:B------:R-:W-:Y:S02]  /*8890*/  MOV R60, 0x88b0 ;  /* 0x000088b0003c7802 */ /* 0x000fe40000000f00 */
[----:B------:R-:W-:Y:S05]  /*88a0*/  CALL.REL.NOINC `($__internal_153_$__cuda_sm70_shflsync_down) ;  /* 0x000000f000007944 */ /* 0x000fea0003c00000 */
[----:B0-----:R-:W-:Y:S01]  /*88b0*/  HFMA2.MMA R183, -RZ, RZ, 0, 0 ;  /* 0x00000000ffb77435 */ /* 0x001fe200000001ff */
[----:B------:R-:W-:Y:S02]  /*88c0*/  MOV R181, R62 ;  /* 0x0000003e00b57202 */ /* 0x000fe40000000f00 */
[----:B------:R-:W-:Y:S02]  /*88d0*/  MOV R174, R72 ;  /* 0x0000004800ae7202 */ /* 0x000fe40000000f00 */
[----:B------:R-:W-:-:S02]  /*88e0*/  MOV R172, 0x1f ;  /* 0x0000001f00ac7802 */ /* 0x000fc40000000f00 */
[----:B------:R-:W-:Y:S02]  /*88f0*/  MOV R185, 0xffffffff ;  /* 0xffffffff00b97802 */ /* 0x000fe40000000f00 */
[----:B------:R-:W-:Y:S02]  /*8900*/  MOV R60, 0x8920 ;  /* 0x00008920003c7802 */ /* 0x000fe40000000f00 */
[----:B-1----:R-:W-:Y:S05]  /*8910*/  CALL.REL.NOINC `($__internal_154_$__cuda_sm70_shflsync_idx_p) ;  /* 0x000000c000007944 */ /* 0x002fea0003c00000 */
[----:B0-----:R-:W-:Y:S01]  /*8920*/  HFMA2.MMA R183, -RZ, RZ, 0, 0 ;  /* 0x00000000ffb77435 */ /* 0x001fe200000001ff */
[----:B-1----:R-:W-:Y:S02]  /*8930*/  MOV R170, R172 ;  /* 0x000000ac00aa7202 */ /* 0x002fe40000000f00 */
[----:B------:R-:W-:Y:S02]  /*8940*/  MOV R174, R73 ;  /* 0x0000004900ae7202 */ /* 0x000fe40000000f00 */
[----:B------:R-:W-:Y:S02]  /*8950*/  MOV R172, 0x1f ;  /* 0x0000001f00ac7802 */ /* 0x000fe40000000f00 */
[----:B------:R-:W-:Y:S02]  /*8960*/  MOV R185, 0xffffffff ;  /* 0xffffffff00b97802 */ /* 0x000fe40000000f00 */
[----:B------:R-:W-:-:S02]  /*8970*/  MOV R60, 0x8990 ;  /* 0x00008990003c7802 */ /* 0x000fc40000000f00 */
[----:B------:R-:W-:Y:S05]  /*8980*/  CALL.REL.NOINC `($__internal_154_$__cuda_sm70_shflsync_idx_p) ;  /* 0x0000005000007944 */ /* 0x000fea0003c00000 */
[----:B01----:R-:W-:Y:S05]  /*8990*/  BRA `(.L_x_3829) ;  /* 0xffffccc000007947 */ /* 0x003fea000383ffff */
        .weak           $__internal_153_$__cuda_sm70_shflsync_down
        .type           $__internal_153_$__cuda_sm70_shflsync_down,@function
        .size           $__internal_153_$__cuda_sm70_shflsync_down,($__internal_154_$__cuda_sm70_shflsync_idx_p - $__internal_153_$__cuda_sm70_shflsync_down)
$__internal_153_$__cuda_sm70_shflsync_down:
[----:B------:R-:W-:Y:S01]  /*89a0*/  HFMA2.MMA R61, -RZ, RZ, 0, 0 ;  /* 0x00000000ff3d7435 */ /* 0x000fe200000001ff */
[----:B------:R-:W-:Y:S04]  /*89b0*/  WARPSYNC R185 ;  /* 0x000000b900007348 */ /* 0x000fe80003800000 */
[----:B------:R0:W1:Y:S01]  /*89c0*/  SHFL.DOWN PT, R168, R168, R183, R170 ;  /* 0x080000b7a8a87389 */ /* 0x00006200000e00aa */
[----:B------:R-:W-:Y:S05]  /*89d0*/  RET.REL.NODEC R60 `(_Z25selective_scan_bwd_kernelI32Selective_Scan_bwd_kernel_traitsILi64ELi16ELb1ELb0ELb0ELb1ELb1EffEEv12SSMParamsBwd) ;  /* 0xffff76203c007950 */ /* 0x000fea0003c3ffff */
        .weak           $__internal_154_$__cuda_sm70_shflsync_idx_p
        .type           $__internal_154_$__cuda_sm70_shflsync_idx_p,@function
        .size           $__internal_154_$__cuda_sm70_shflsync_idx_p,($__internal_155_$__cuda_sm70_shflsync_up - $__internal_154_$__cuda_sm70_shflsync_idx_p)
$__internal_154_$__cuda_sm70_shflsync_idx_p:
[----:B------:R-:W-:Y:S01]  /*89e0*/  MOV R61, 0x0 ;  /* 0x00000000003d7802 */ /* 0x000fe20000000f00 */
[----:B------:R-:W-:Y:S04]  /*89f0*/  WARPSYNC R185 ;  /* 0x000000b900007348 */ /* 0x000fe80003800000 */
[----:B------:R0:W1:Y:S01]  /*8a00*/  SHFL.IDX PT, R172, R174, R183, R172 ;  /* 0x000000b7aeac7389 */ /* 0x00006200000e00ac */
[----:B------:R-:W-:Y:S05]  /*8a10*/  RET.REL.NODEC R60 `(_Z25selective_scan_bwd_kernelI32Selective_Scan_bwd_kernel_traitsILi64ELi16ELb1ELb0ELb0ELb1ELb1EffEEv12SSMParamsBwd) ;  /* 0xffff75e03c007950 */ /* 0x000fea0003c3ffff */
        .weak           $__internal_155_$__cuda_sm70_shflsync_up
        .type           $__internal_155_$__cuda_sm70_shflsync_up,@function
        .size           $__internal_155_$__cuda_sm70_shflsync_up,(.L_x_8971 - $__internal_155_$__cuda_sm70_shflsync_up)
$__internal_155_$__cuda_sm70_shflsync_up:
[----:B------:R-:W-:Y:S01]  /*8a20*/  HFMA2.MMA R61, -RZ, RZ, 0, 0 ;  /* 0x00000000ff3d7435 */ /* 0x000fe200000001ff */
[----:B------:R-:W-:Y:S04]  /*8a30*/  WARPSYNC R171 ;  /* 0x000000ab00007348 */ /* 0x000fe80003800000 */
[----:B------:R0:W1:Y:S01]  /*8a40*/  SHFL.UP PT, R168, R168, R169, R170 ;  /* 0x040000a9a8a87389 */ /* 0x00006200000e00aa */
[----:B------:R-:W-:Y:S05]  /*8a50*/  RET.REL.NODEC R60 `(_Z25selective_scan_bwd_kernelI32Selective_Scan_bwd_kernel_traitsILi64ELi16ELb1ELb0ELb0ELb1ELb1EffEEv12SSMParamsBwd) ;  /* 0xffff75a03c007950 */ /* 0x000fea0003c3ffff */
.L_x_3830:
        /* <DEDUP_REMOVED lines=10> */
.L_x_8971:


//--------------------- .text._Z25selective_scan_bwd_kernelI32Selective_Scan_bwd_kernel_traitsILi64ELi16ELb1ELb0ELb1ELb0ELb0EffEEv12SSMParamsBwd --------------------------
	.section	.text._Z25selective_scan_bwd_kernelI32Selective_Scan_bwd_kernel_traitsILi64ELi16ELb1ELb0ELb1ELb0ELb0EffEEv12SSMParamsBwd,"ax",@progbits
	.sectioninfo	@"SHI_REGISTERS=214"
	.align	128
        .global         _Z25selective_scan_bwd_kernelI32Selective_Scan_bwd_kernel_traitsILi64ELi16ELb1ELb0ELb1ELb0ELb0EffEEv12SSMParamsBwd
        .type           _Z25selective_scan_bwd_kernelI32Selective_Scan_bwd_kernel_traitsILi64ELi16ELb1ELb0ELb1ELb0ELb0EffEEv12SSMParamsBwd,@function
        .size           _Z25selective_scan_bwd_kernelI32Selective_Scan_bwd_kernel_traitsILi64ELi16ELb1ELb0ELb1ELb0ELb0EffEEv12SSMParamsBwd,(.L_x_8974 - _Z25selective_scan_bwd_kernelI32Selective_Scan_bwd_kernel_traitsILi64ELi16ELb1ELb0ELb1ELb0ELb0EffEEv12SSMParamsBwd)
        .other          _Z25selective_scan_bwd_kernelI32Selective_Scan_bwd_kernel_traitsILi64ELi16ELb1ELb0ELb1ELb0ELb0EffEEv12SSMParamsBwd,@"STO_CUDA_ENTRY STV_DEFAULT"
_Z25selective_scan_bwd_kernelI32Selective_Scan_bwd_kernel_traitsILi64ELi16ELb1ELb0ELb1ELb0ELb0EffEEv12SSMParamsBwd:
.text._Z25selective_scan_bwd_kernelI32Selective_Scan_bwd_kernel_traitsILi64ELi16ELb1ELb0ELb1ELb0ELb0EffEEv12SSMParamsBwd:
        /* <DEDUP_REMOVED lines=17> */
[C---:B------:R-:W-:Y:S02]  /*0110*/  @P1 LEA.HI.X R5, R153.reuse, c[0x0][0x254], R152, 0x2, P3 ;  /* 0x0000950099051a11 */ /* 0x040fe400018f1498 */
        /* <DEDUP_REMOVED lines=12> */
[C---:B------:R-:W-:Y:S01]  /*01e0*/  ISETP.GE.AND P3, PT, R146.reuse, 0x1, PT ;  /* 0x000000019200780c */ /* 0x040fe20003f66270 */
[C---:B------:R-:W-:Y:S01]  /*01f0*/  IMAD R13, R151.reuse, c[0x0][0x1b4], R10 ;  /* 0x00006d00970d7a24 */ /* 0x040fe200078e020a */
[----:B------:R-:W-:Y:S01]  /*0200*/  SHF.L.U32 R146, R146, 0xa, RZ ;  /* 0x0000000a92927819 */ /* 0x000fe200000006ff */
[----:B--2---:R-:W-:Y:S01]  /*0210*/  IMAD R4, R184, c[0x0][0x1d0], RZ ;  /* 0x00007400b8047a24 */ /* 0x004fe200078e02ff */
[----:B------:R-:W-:Y:S01]  /*0220*/  CS2R R106, SRZ ;  /* 0x00000000006a7805 */ /* 0x000fe2000001ff00 */
[----:B------:R-:W-:Y:S01]  /*0230*/  IMAD R10, R152, c[0x0][0x1e8], RZ ;  /* 0x00007a00980a7a24 */ /* 0x000fe200078e02ff */
[----:B---3--:R-:W-:Y:S01]  /*0240*/  IADD3 R8, RZ, -R7, RZ ;  /* 0x80000007ff087210 */ /* 0x008fe20007ffe0ff */
[----:B------:R-:W-:Y:S01]  /*0250*/  IMAD R5, R151, c[0x0][0x1d4], R4 ;  /* 0x0000750097057a24 */ /* 0x000fe200078e0204 */
[----:B------:R-:W-:Y:S01]  /*0260*/  HFMA2.MMA R147, -RZ, RZ, 0, 0 ;  /* 0x00000000ff937435 */ /* 0x000fe200000001ff */
[C---:B------:R-:W-:Y:S01]  /*0270*/  IMAD R10, R153.reuse, c[0x0][0x1ec], R10 ;  /* 0x00007b00990a7a24 */ /* 0x040fe200078e020a */
[----:B------:R-:W-:Y:S01]  /*0280*/  MOV R145, RZ ;  /* 0x000000ff00917202 */ /* 0x000fe20000000f00 */
        /* <DEDUP_REMOVED lines=18> */
[----:B------:R-:W-:Y:S02]  /*03b0*/  @!P1 IADD3 R0, R0, -R11, RZ ;  /* 0x8000000b00009210 */ /* 0x000fe40007ffe0ff */
[----:B------:R-:W-:Y:S02]  /*03c0*/  @!P1 IADD3 R149, R149, 0x1, RZ ;  /* 0x0000000195959810 */ /* 0x000fe40007ffe0ff */
[----:B------:R-:W-:Y:S01]  /*03d0*/  IADD3 R7, R7, R9, RZ ;  /* 0x0000000907077210 */ /* 0x000fe20007ffe0ff */
[----:B------:R-:W-:Y:S01]  /*03e0*/  IMAD.WIDE.U32 R8, R151, c[0x0][0x1b0], RZ ;  /* 0x00006c0097087a25 */ /* 0x000fe200078e00ff */
[----:B------:R-:W-:Y:S02]  /*03f0*/  ISETP.GE.U32.AND P0, PT, R0, R11, PT ;  /* 0x0000000b0000720c */ /* 0x000fe40003f06070 */
[----:B------:R-:W-:Y:S01]  /*0400*/  IADD3 R11, R146, -0x400, RZ ;  /* 0xfffffc00920b7810 */ /* 0x000fe20007ffe0ff */
[----:B------:R-:W-:Y:S01]  /*0410*/  IMAD R0, R152, c[0x0][0x1d8], RZ ;  /* 0x0000760098007a24 */ /* 0x000fe200078e02ff */
[----:B------:R-:W-:-:S02]  /*0420*/  IADD3 R9, R9, R13, RZ ;  /* 0x0000000d09097210 */ /* 0x000fc40007ffe0ff */
[----:B------:R-:W-:Y:S01]  /*0430*/  SHF.R.S32.HI R13, RZ, 0x1f, R11 ;  /* 0x0000001fff0d7819 */ /* 0x000fe2000001140b */
[----:B------:R-:W-:Y:S01]  /*0440*/  IMAD R0, R153, c[0x0][0x1dc], R0 ;  /* 0x0000770099007a24 */ /* 0x000fe200078e0200 */
[----:B------:R-:W-:Y:S02]  /*0450*/  IADD3 R141, P4, R11, R2, RZ ;  /* 0x000000020b8d7210 */ /* 0x000fe40007f9e0ff */
[----:B------:R-:W-:Y:S02]  /*0460*/  ISETP.NE.AND P1, PT, RZ, c[0x0][0x178], PT ;  /* 0x00005e00ff007a0c */ /* 0x000fe40003f25270 */
[----:B------:R-:W-:Y:S01]  /*0470*/  IADD3.X R0, R13, R3, R0, P4, !PT ;  /* 0x000000030d007210 */ /* 0x000fe200027fe400 */
[----:B------:R-:W-:Y:S01]  /*0480*/  IMAD.WIDE.U32 R2, R153, c[0x0][0x1e8], R4 ;  /* 0x00007a0099027a25 */ /* 0x000fe200078e0004 */
[----:B------:R-:W-:-:S03]  /*0490*/  @P0 IADD3 R149, R149, 0x1, RZ ;  /* 0x0000000195950810 */ /* 0x000fc60007ffe0ff */
[----:B------:R-:W-:Y:S01]  /*04a0*/  IMAD.WIDE.U32 R4, R153, c[0x0][0x280], R6 ;  /* 0x0000a00099047a25 */ /* 0x000fe200078e0006 */
[----:B------:R-:W-:Y:S02]  /*04b0*/  IADD3 R139, P0, R11, R2, RZ ;  /* 0x000000020b8b7210 */ /* 0x000fe40007f1e0ff */
[----:B------:R-:W-:Y:S02]  /*04c0*/  @!P2 IADD3 R149, -R149, RZ, RZ ;  /* 0x000000ff9595a210 */ /* 0x000fe40007ffe1ff */
[----:B------:R-:W-:Y:S02]  /*04d0*/  IADD3 R137, P2, R11, R4, RZ ;  /* 0x000000040b897210 */ /* 0x000fe40007f5e0ff */
[----:B------:R-:W-:Y:S02]  /*04e0*/  IADD3.X R2, R13, R3, R10, P0, !PT ;  /* 0x000000030d027210 */ /* 0x000fe400007fe40a */
[----:B------:R-:W-:Y:S02]  /*04f0*/  ISETP.NE.U32.AND P0, PT, RZ, c[0x0][0x260], PT ;  /* 0x00009800ff007a0c */ /* 0x000fe40003f05070 */
[----:B------:R-:W-:-:S02]  /*0500*/  @!P1 LOP3.LUT R149, RZ, c[0x0][0x178], RZ, 0x33, !PT ;  /* 0x00005e00ff959a12 */ /* 0x000fc400078e33ff */
[----:B------:R-:W-:Y:S02]  /*0510*/  IADD3.X R4, R13, R5, R12, P2, !PT ;  /* 0x000000050d047210 */ /* 0x000fe400017fe40c */
[----:B------:R-:W-:Y:S01]  /*0520*/  LEA R142, P1, R141, c[0x0][0x240], 0x2 ;  /* 0x000090008d8e7a11 */ /* 0x000fe200078210ff */
[----:B------:R-:W-:Y:S01]  /*0530*/  IMAD.WIDE.U32 R8, R149, c[0x0][0x1c8], R8 ;  /* 0x0000720095087a25 */ /* 0x000fe200078e0008 */
[----:B------:R-:W-:Y:S02]  /*0540*/  LEA R140, P2, R139, c[0x0][0x248], 0x2 ;  /* 0x000092008b8c7a11 */ /* 0x000fe400078410ff */
[----:B------:R-:W-:Y:S02]  /*0550*/  ISETP.NE.AND.EX P0, PT, RZ, c[0x0][0x264], PT, P0 ;  /* 0x00009900ff007a0c */ /* 0x000fe40003f05300 */
[----:B------:R-:W-:Y:S02]  /*0560*/  SHF.R.S32.HI R182, RZ, 0x1f, R149 ;  /* 0x0000001fffb67819 */ /* 0x000fe40000011495 */
[----:B------:R-:W-:-:S02]  /*0570*/  LEA.HI.X R141, R141, c[0x0][0x244], R0, 0x2, P1 ;  /* 0x000091008d8d7a11 */ /* 0x000fc400008f1400 */
[----:B------:R-:W-:Y:S01]  /*0580*/  LEA.HI.X R139, R139, c[0x0][0x24c], R2, 0x2, P2 ;  /* 0x000093008b8b7a11 */ /* 0x000fe200010f1402 */
[----:B------:R-:W-:Y:S01]  /*0590*/  IMAD R0, R182, c[0x0][0x1c8], RZ ;  /* 0x00007200b6007a24 */ /* 0x000fe200078e02ff */
[----:B------:R-:W-:Y:S02]  /*05a0*/  ISETP.NE.U32.AND P1, PT, RZ, c[0x0][0x328], PT ;  /* 0x0000ca00ff007a0c */ /* 0x000fe40003f25070 */
[----:B------:R-:W-:Y:S01]  /*05b0*/  ISETP.NE.U32.AND P2, PT, RZ, c[0x0][0x348], PT ;  /* 0x0000d200ff007a0c */ /* 0x000fe20003f45070 */
[----:B------:R-:W-:Y:S01]  /*05c0*/  IMAD R3, R149, c[0x0][0x1cc], R0 ;  /* 0x0000730095037a24 */ /* 0x000fe200078e0200 */
[----:B------:R-:W-:Y:S01]  /*05d0*/  ISETP.NE.AND.EX P1, PT, RZ, c[0x0][0x32c], PT, P1 ;  /* 0x0000cb00ff007a0c */ /* 0x000fe20003f25310 */
[----:B------:R-:W-:Y:S01]  /*05e0*/  @P0 IMAD R0, R151, c[0x0][0x164], R153 ;  /* 0x0000590097000a24 */ /* 0x000fe200078e0299 */
[----:B------:R-:W-:Y:S02]  /*05f0*/  ISETP.NE.AND.EX P2, PT, RZ, c[0x0][0x34c], PT, P2 ;  /* 0x0000d300ff007a0c */ /* 0x000fe40003f45320 */
[----:B------:R-:W-:Y:S01]  /*0600*/  IADD3 R11, P5, R11, R8, RZ ;  /* 0x000000080b0b7210 */ /* 0x000fe20007fbe0ff */
[----:B------:R-:W-:Y:S01]  /*0610*/  @P0 IMAD R0, R0, c[0x0][0x174], RZ ;  /* 0x00005d0000000a24 */ /* 0x000fe200078e02ff */
[----:B------:R-:W-:-:S02]  /*0620*/  IADD3 R2, R9, R3, RZ ;  /* 0x0000000309027210 */ /* 0x000fc40007ffe0ff */
[----:B------:R-:W-:Y:S01]  /*0630*/  LEA R138, P4, R137, c[0x0][0x308], 0x2 ;  /* 0x0000c200898a7a11 */ /* 0x000fe200078810ff */
[----:B------:R-:W-:Y:S01]  /*0640*/  @P0 IMAD R0, R0, c[0x0][0x16c], RZ ;  /* 0x00005b0000000a24 */ /* 0x000fe200078e02ff */
[----:B------:R-:W-:Y:S02]  /*0650*/  IADD3.X R2, R13, R2, RZ, P5, !PT ;  /* 0x000000020d027210 */ /* 0x000fe40002ffe4ff */
[----:B------:R-:W-:Y:S02]  /*0660*/  @P0 MOV R3, 0x8 ;  /* 0x0000000800030802 */ /* 0x000fe40000000f00 */
[----:B------:R-:W-:Y:S02]  /*0670*/  LEA R136, P6, R11, c[0x0][0x230], 0x2 ;  /* 0x00008c000b887a11 */ /* 0x000fe400078c10ff */
[----:B------:R-:W-:Y:S02]  /*0680*/  LEA.HI.X R137, R137, c[0x0][0x30c], R4, 0x2, P4 ;  /* 0x0000c30089897a11 */ /* 0x000fe400020f1404 */
[----:B------:R-:W-:-:S02]  /*0690*/  @P1 LEA R104, P4, R153, c[0x0][0x328], 0x2 ;  /* 0x0000ca0099681a11 */ /* 0x000fc400078810ff */
[----:B------:R-:W-:Y:S02]  /*06a0*/  @P2 LEA R106, P5, R153, c[0x0][0x348], 0x2 ;  /* 0x0000d200996a2a11 */ /* 0x000fe400078a10ff */
[----:B------:R-:W-:Y:S01]  /*06b0*/  LEA.HI.X R135, R11, c[0x0][0x234], R2, 0x2, P6 ;  /* 0x00008d000b877a11 */ /* 0x000fe200030f1402 */
[----:B------:R-:W-:Y:S01]  /*06c0*/  @P0 IMAD.WIDE R2, R0, R3, c[0x0][0x260] ;  /* 0x0000980000020625 */ /* 0x000fe200078e0203 */
[C-C-:B------:R-:W-:Y:S01]  /*06d0*/  @P1 LEA.HI.X R105, R153.reuse, c[0x0][0x32c], R152.reuse, 0x2, P4 ;  /* 0x0000cb0099691a11 */ /* 0x140fe200020f1498 */
[----:B------:R-:W-:Y:S01]  /*06e0*/  @!P0 CS2R R2, SRZ ;  /* 0x0000000000028805 */ /* 0x000fe2000001ff00 */
[----:B------:R-:W-:Y:S01]  /*06f0*/  @P2 LEA.HI.X R107, R153, c[0x0][0x34c], R152, 0x2, P5 ;  /* 0x0000d300996b2a11 */ /* 0x000fe200028f1498 */
[----:B------:R-:W-:Y:S05]  /*0700*/  @!P3 BRA `(.L_x_3831) ;  /* 0x000043e00000b947 */ /* 0x000fea0003800000 */
[----:B------:R-:W0:Y:S01]  /*0710*/  S2R R144, SR_TID.X ;  /* 0x0000000000907919 */ /* 0x000e220000002100 */
[----:B------:R-:W-:Y:S02]  /*0720*/  MOV R134, c[0x0][0x174] ;  /* 0x00005d0000867a02 */ /* 0x000fe40000000f00 */
[----:B------:R-:W-:Y:S01]  /*0730*/  MOV R145, RZ ;  /* 0x000000ff00917202 */ /* 0x000fe20000000f00 */
[----:B------:R-:W1:Y:S01]  /*0740*/  S2R R143, SR_LANEID ;  /* 0x00000000008f7919 */ /* 0x000e620000000000 */
[----:B------:R-:W-:-:S02]  /*0750*/  MOV R133, RZ ;  /* 0x000000ff00857202 */ /* 0x000fc40000000f00 */
[----:B------:R-:W-:Y:S02]  /*0760*/  MOV R147, RZ ;  /* 0x000000ff00937202 */ /* 0x000fe40000000f00 */
[----:B0-----:R-:W-:-:S04]  /*0770*/  SHF.R.S32.HI R5, RZ, 0x1f, R144 ;  /* 0x0000001fff057819 */ /* 0x001fc80000011490 */
[----:B------:R-:W-:-:S04]  /*0780*/  LEA.HI R5, R5, R144, RZ, 0x5 ;  /* 0x0000009005057211 */ /* 0x000fc800078f28ff */
[----:B-1----:R-:W-:Y:S02]  /*0790*/  SHF.R.S32.HI R132, RZ, 0x5, R5 ;  /* 0x00000005ff847819 */ /* 0x002fe40000011405 */
.L_x_3882:
[----:B------:R-:W-:Y:S01]  /*07a0*/  BAR.SYNC.DEFER_BLOCKING 0x0 ;  /* 0x0000000000007b1d */ /* 0x000fe20000010000 */
[----:B------:R-:W-:Y:S02]  /*07b0*/  SHF.L.U32 R0, R144, 0x2, RZ ;  /* 0x0000000290007819 */ /* 0x000fe400000006ff */
[----:B------:R-:W-:Y:S02]  /*07c0*/  MOV R4, R142 ;  /* 0x0000008e00047202 */ /* 0x000fe40000000f00 */
[----:B------:R-:W-:Y:S02]  /*07d0*/  LOP3.LUT R0, R0, 0xffffff80, RZ, 0xc0, !PT ;  /* 0xffffff8000007812 */ /* 0x000fe400078ec0ff */
[----:B------:R-:W-:Y:S02]  /*07e0*/  MOV R5, R141 ;  /* 0x0000008d00057202 */ /* 0x000fe40000000f00 */
        /* <DEDUP_REMOVED lines=25> */
[----:B------:R-:W-:-:S02]  /*0980*/  MOV R4, R138 ;  /* 0x0000008a00047202 */ /* 0x000fc40000000f00 */
[----:B------:R-:W-:-:S05]  /*0990*/  MOV R5, R137 ;  /* 0x0000008900057202 */ /* 0x000fca0000000f00 */
[----:B------:R-:W-:Y:S01]  /*09a0*/  IMAD.WIDE R4, R131, 0x10, R4 ;  /* 0x0000001083047825 */ /* 0x000fe200078e0204 */
        /* <DEDUP_REMOVED lines=14> */
[----:B------:R-:W-:-:S03]  /*0a90*/  ISETP.LT.AND P0, PT, RZ, c[0x0][0x16c], PT ;  /* 0x00005b00ff007a0c */ /* 0x000fc60003f01270 */
[----:B----4-:R-:W-:Y:S04]  /*0aa0*/  STS.128 [R130.X16], R8 ;  /* 0x0000000882007388 */ /* 0x010fe8000000cc00 */
[----:B------:R-:W-:Y:S04]  /*0ab0*/  STS.128 [R130.X16+0x200], R12 ;  /* 0x0002000c82007388 */ /* 0x000fe8000000cc00 */
[----:B--2---:R-:W-:Y:S04]  /*0ac0*/  STS.128 [R130.X16+0x400], R16 ;  /* 0x0004001082007388 */ /* 0x004fe8000000cc00 */
[----:B---3--:R-:W-:Y:S01]  /*0ad0*/  STS.128 [R130.X16+0x600], R20 ;  /* 0x0006001482007388 */ /* 0x008fe2000000cc00 */
[----:B------:R-:W-:-:S06]  /*0ae0*/  NOP ;  /* 0x0000000000007918 */ /* 0x000fcc0000000000 */
[----:B------:R-:W0:Y:S04]  /*0af0*/  LDS.128 R48, [R0.X16] ;  /* 0x0000000000307984 */ /* 0x000e28000000cc00 */
[----:B------:R-:W1:Y:S04]  /*0b00*/  LDS.128 R44, [R0.X16+0x10] ;  /* 0x00001000002c7984 */ /* 0x000e68000000cc00 */
[----:B------:R-:W2:Y:S04]  /*0b10*/  LDS.128 R40, [R0.X16+0x20] ;  /* 0x0000200000287984 */ /* 0x000ea8000000cc00 */
[----:B------:R3:W4:Y:S01]  /*0b20*/  LDS.128 R36, [R0.X16+0x30] ;  /* 0x0000300000247984 */ /* 0x000722000000cc00 */
[----:B0-----:R-:W-:-:S02]  /*0b30*/  FFMA.FTZ R6, R80, R48, R147 ;  /* 0x0000003050067223 */ /* 0x001fc40000010093 */
[-C--:B-----5:R-:W-:Y:S02]  /*0b40*/  FMUL.FTZ R32, R48, R150.reuse ;  /* 0x0000009630207220 */ /* 0x0a0fe40000410000 */
[----:B------:R-:W-:Y:S02]  /*0b50*/  FFMA.FTZ R7, R81, R49, R6 ;  /* 0x0000003151077223 */ /* 0x000fe40000010006 */
[----:B------:R-:W-:Y:S02]  /*0b60*/  FMUL.FTZ R33, R49, R150 ;  /* 0x0000009631217220 */ /* 0x000fe40000410000 */
[----:B------:R-:W-:Y:S02]  /*0b70*/  FFMA.FTZ R4, R82, R50, R7 ;  /* 0x0000003252047223 */ /* 0x000fe40000010007 */
[----:B------:R-:W-:Y:S02]  /*0b80*/  FMUL.FTZ R34, R50, R150 ;  /* 0x0000009632227220 */ /* 0x000fe40000410000 */
[----:B------:R-:W-:-:S02]  /*0b90*/  FFMA.FTZ R5, R83, R51, R4 ;  /* 0x0000003353057223 */ /* 0x000fc40000010004 */
[----:B------:R-:W-:Y:S02]  /*0ba0*/  FMUL.FTZ R35, R51, R150 ;  /* 0x0000009633237220 */ /* 0x000fe40000410000 */
[----:B-1----:R-:W-:Y:S02]  /*0bb0*/  FFMA.FTZ R4, R76, R44, R5 ;  /* 0x0000002c4c047223 */ /* 0x002fe40000010005 */
[-C--:B------:R-:W-:Y:S02]  /*0bc0*/  FMUL.FTZ R28, R44, R150.reuse ;  /* 0x000000962c1c7220 */ /* 0x080fe40000410000 */
[----:B------:R-:W-:Y:S02]  /*0bd0*/  FFMA.FTZ R5, R77, R45, R4 ;  /* 0x0000002d4d057223 */ /* 0x000fe40000010004 */
[----:B------:R-:W-:Y:S02]  /*0be0*/  FMUL.FTZ R29, R45, R150 ;  /* 0x000000962d1d7220 */ /* 0x000fe40000410000 */
[----:B------:R-:W-:-:S02]  /*0bf0*/  FFMA.FTZ R4, R78, R46, R5 ;  /* 0x0000002e4e047223 */ /* 0x000fc40000010005 */
[-C--:B------:R-:W-:Y:S02]  /*0c00*/  FMUL.FTZ R30, R46, R150.reuse ;  /* 0x000000962e1e7220 */ /* 0x080fe40000410000 */
[----:B------:R-:W-:Y:S02]  /*0c10*/  FFMA.FTZ R5, R79, R47, R4 ;  /* 0x0000002f4f057223 */ /* 0x000fe40000010004 */
[----:B------:R-:W-:Y:S02]  /*0c20*/  FMUL.FTZ R31, R47, R150 ;  /* 0x000000962f1f7220 */ /* 0x000fe40000410000 */
[----:B--2---:R-:W-:Y:S02]  /*0c30*/  FFMA.FTZ R4, R72, R40, R5 ;  /* 0x0000002848047223 */ /* 0x004fe40000010005 */
[----:B------:R-:W-:Y:S02]  /*0c40*/  FMUL.FTZ R24, R40, R150 ;  /* 0x0000009628187220 */ /* 0x000fe40000410000 */
[----:B------:R-:W-:-:S02]  /*0c50*/  FFMA.FTZ R5, R73, R41, R4 ;  /* 0x0000002949057223 */ /* 0x000fc40000010004 */
[----:B------:R-:W-:Y:S02]  /*0c60*/  FMUL.FTZ R25, R41, R150 ;  /* 0x0000009629197220 */ /* 0x000fe40000410000 */
[----:B---3--:R-:W-:Y:S02]  /*0c70*/  FFMA.FTZ R0, R74, R42, R5 ;  /* 0x0000002a4a007223 */ /* 0x008fe40000010005 */
[-C--:B------:R-:W-:Y:S02]  /*0c80*/  FMUL.FTZ R26, R42, R150.reuse ;  /* 0x000000962a1a7220 */ /* 0x080fe40000410000 */
[----:B------:R-:W-:Y:S02]  /*0c90*/  FFMA.FTZ R5, R75, R43, R0 ;  /* 0x0000002b4b057223 */ /* 0x000fe40000010000 */
[----:B------:R-:W-:Y:S02]  /*0ca0*/  FMUL.FTZ R27, R43, R150 ;  /* 0x000000962b1b7220 */ /* 0x000fe40000410000 */
[----:B----4-:R-:W-:-:S02]  /*0cb0*/  FFMA.FTZ R0, R68, R36, R5 ;  /* 0x0000002444007223 */ /* 0x010fc40000010005 */
[-C--:B------:R-:W-:Y:S02]  /*0cc0*/  FMUL.FTZ R20, R36, R150.reuse ;  /* 0x0000009624147220 */ /* 0x080fe40000410000 */
[----:B------:R-:W-:Y:S02]  /*0cd0*/  FFMA.FTZ R5, R69, R37, R0 ;  /* 0x0000002545057223 */ /* 0x000fe40000010000 */
[----:B------:R-:W-:Y:S02]  /*0ce0*/  FMUL.FTZ R21, R37, R150 ;  /* 0x0000009625157220 */ /* 0x000fe40000410000 */
[----:B------:R-:W-:Y:S02]  /*0cf0*/  FFMA.FTZ R0, R70, R38, R5 ;  /* 0x0000002646007223 */ /* 0x000fe40000010005 */
[-C--:B------:R-:W-:Y:S02]  /*0d00*/  FMUL.FTZ R22, R38, R150.reuse ;  /* 0x0000009626167220 */ /* 0x080fe40000410000 */
[----:B------:R-:W-:-:S02]  /*0d10*/  FMUL.FTZ R23, R39, R150 ;  /* 0x0000009627177220 */ /* 0x000fc40000410000 */
        /* <DEDUP_REMOVED lines=12> */
.L_x_3832:
[--C-:B------:R-:W-:Y:S01]  /*0de0*/  FADD.FTZ R85, R64, R148.reuse ;  /* 0x0000009440557221 */ /* 0x100fe20000010000 */
[----:B------:R-:W-:Y:S01]  /*0df0*/  HFMA2.MMA R127, -RZ, RZ, 0, 0 ;  /* 0x00000000ff7f7435 */ /* 0x000fe200000001ff */
        /* <DEDUP_REMOVED lines=40> */
.L_x_3881:
[----:B------:R-:W-:Y:S01]  /*1080*/  IMAD R0, R152, c[0x0][0x180], RZ ;  /* 0x0000600098007a24 */ /* 0x000fe200078e02ff */
[----:B------:R-:W-:Y:S01]  /*1090*/  SHF.R.S32.HI R154, RZ, 0x1f, R129 ;  /* 0x0000001fff9a7819 */ /* 0x000fe20000011481 */
[----:B------:R-:W-:-:S04]  /*10a0*/  IMAD.WIDE.U32 R84, R153, c[0x0][0x180], RZ ;  /* 0x0000600099547a25 */ /* 0x000fc800078e00ff */
[----:B------:R-:W-:Y:S02]  /*10b0*/  IMAD R89, R153, c[0x0][0x184], R0 ;  /* 0x0000610099597a24 */ /* 0x000fe400078e0200 */
[----:B------:R-:W-:Y:S02]  /*10c0*/  IMAD R0, R154, c[0x0][0x1c0], RZ ;  /* 0x000070009a007a24 */ /* 0x000fe400078e02ff */
[----:B------:R-:W-:Y:S01]  /*10d0*/  IMAD.WIDE.U32 R86, R129, c[0x0][0x1c0], RZ ;  /* 0x0000700081567a25 */ /* 0x000fe200078e00ff */
[----:B------:R-:W-:-:S03]  /*10e0*/  IADD3 R85, R85, R89, RZ ;  /* 0x0000005955557210 */ /* 0x000fc60007ffe0ff */
[C---:B------:R-:W-:Y:S01]  /*10f0*/  IMAD R91, R129.reuse, c[0x0][0x1c4], R0 ;  /* 0x00007100815b7a24 */ /* 0x040fe200078e0200 */
[----:B------:R-:W-:Y:S01]  /*1100*/  LEA R96, P0, R86, R136, 0x2 ;  /* 0x0000008856607211 */ /* 0x000fe200078010ff */
[----:B------:R-:W-:Y:S02]  /*1110*/  IMAD R88, R154, c[0x0][0x188], RZ ;  /* 0x000062009a587a24 */ /* 0x000fe400078e02ff */
[----:B------:R-:W-:Y:S01]  /*1120*/  IMAD.WIDE.U32 R84, R129, c[0x0][0x188], R84 ;  /* 0x0000620081547a25 */ /* 0x000fe200078e0054 */
[----:B------:R-:W-:-:S03]  /*1130*/  IADD3 R0, R87, R91, RZ ;  /* 0x0000005b57007210 */ /* 0x000fc60007ffe0ff */
[----:B------:R-:W-:Y:S01]  /*1140*/  IMAD R87, R129, c[0x0][0x18c], R88 ;  /* 0x0000630081577a24 */ /* 0x000fe200078e0258 */
[----:B------:R-:W-:Y:S02]  /*1150*/  LEA.HI.X R97, R86, R135, R0, 0x2, P0 ;  /* 0x0000008756617211 */ /* 0x000fe400000f1400 */
[----:B------:R-:W-:Y:S02]  /*1160*/  LEA R98, P0, R84, c[0x0][0x220], 0x2 ;  /* 0x0000880054627a11 */ /* 0x000fe400078010ff */
[----:B------:R-:W-:Y:S01]  /*1170*/  IADD3 R85, R85, R87, RZ ;  /* 0x0000005755557210 */ /* 0x000fe20007ffe0ff */
[----:B------:R-:W-:-:S03]  /*1180*/  IMAD.WIDE R96, R131, 0x10, R96 ;  /* 0x0000001083607825 */ /* 0x000fc600078e0260 */
[----:B------:R-:W-:Y:S02]  /*1190*/  LEA.HI.X R99, R84, c[0x0][0x224], R85, 0x2, P0 ;  /* 0x0000890054637a11 */ /* 0x000fe400000f1455 */
[----:B------:R0:W2:Y:S04]  /*11a0*/  LDG.E.128 R84, [R96.64] ;  /* 0x0000000460547981 */ /* 0x0000a8000c1e1d00 */
[----:B------:R1:W3:Y:S04]  /*11b0*/  LDG.E R110, [R98.64] ;  /* 0x00000004626e7981 */ /* 0x0002e8000c1e1900 */
[----:B------:R0:W4:Y:S04]  /*11c0*/  LDG.E.128 R88, [R96.64+0x200] ;  /* 0x0002000460587981 */ /* 0x000128000c1e1d00 */
[----:B------:R0:W2:Y:S04]  /*11d0*/  LDG.E.128 R92, [R96.64+0x400] ;  /* 0x00040004605c7981 */ /* 0x0000a8000c1e1d00 */
[----:B------:R0:W4:Y:S01]  /*11e0*/  LDG.E.128 R100, [R96.64+0x600] ;  /* 0x0006000460647981 */ /* 0x000122000c1e1d00 */
[----:B------:R-:W-:-:S02]  /*11f0*/  IMAD R0, R152, c[0x0][0x198], RZ ;  /* 0x0000660098007a24 */ /* 0x000fc400078e02ff */
[----:B------:R-:W-:-:S04]  /*1200*/  IMAD.WIDE.U32 R108, R153, c[0x0][0x198], RZ ;  /* 0x00006600996c7a25 */ /* 0x000fc800078e00ff */
[----:B------:R-:W-:Y:S01]  /*1210*/  IMAD R155, R153, c[0x0][0x19c], R0 ;  /* 0x00006700999b7a24 */ /* 0x000fe200078e0200 */
[----:B------:R-:W-:Y:S01]  /*1220*/  IADD3 R0, R134, -0x1, RZ ;  /* 0xffffffff86007810 */ /* 0x000fe20007ffe0ff */
[----:B------:R-:W-:-:S03]  /*1230*/  IMAD R156, R154, c[0x0][0x1a0], RZ ;  /* 0x000068009a9c7a24 */ /* 0x000fc600078e02ff */
[----:B------:R-:W-:Y:S01]  /*1240*/  IADD3 R109, R109, R155, RZ ;  /* 0x0000009b6d6d7210 */ /* 0x000fe20007ffe0ff */
[----:B------:R-:W-:Y:S01]  /*1250*/  IMAD R155, R129, c[0x0][0x1a4], R156 ;  /* 0x00006900819b7a24 */ /* 0x000fe200078e029c */
[----:B------:R-:W-:-:S03]  /*1260*/  LEA.HI R154, R0, R0, RZ, 0x1 ;  /* 0x00000000009a7211 */ /* 0x000fc600078f08ff */
[----:B-1----:R-:W-:Y:S01]  /*1270*/  IMAD.WIDE.U32 R98, R129, c[0x0][0x1a0], R108 ;  /* 0x0000680081627a25 */ /* 0x002fe200078e006c */
[----:B0-----:R-:W-:-:S03]  /*1280*/  LOP3.LUT R97, R154, 0xfffffe, RZ, 0xc0, !PT ;  /* 0x00fffffe9a617812 */ /* 0x001fc600078ec0ff */
[----:B------:R-:W-:Y:S01]  /*1290*/  FADD.FTZ R195, R64, R148 ;  /* 0x0000009440c37221 */ /* 0x000fe20000010000 */
[----:B------:R-:W-:Y:S02]  /*12a0*/  IADD3 R99, R99, R155, RZ ;  /* 0x0000009b63637210 */ /* 0x000fe40007ffe0ff */
[----:B------:R-:W-:Y:S02]  /*12b0*/  LEA R96, P2, R98, c[0x0][0x228], 0x2 ;  /* 0x00008a0062607a11 */ /* 0x000fe400078410ff */
[----:B------:R-:W-:Y:S02]  /*12c0*/  ISETP.NE.AND P1, PT, R144, RZ, PT ;  /* 0x000000ff9000720c */ /* 0x000fe40003f25270 */
[----:B------:R-:W-:Y:S02]  /*12d0*/  IADD3 R0, R0, -R97, RZ ;  /* 0x8000006100007210 */ /* 0x000fe40007ffe0ff */
[----:B------:R-:W-:Y:S02]  /*12e0*/  LEA.HI.X R97, R98, c[0x0][0x22c], R99, 0x2, P2 ;  /* 0x00008b0062617a11 */ /* 0x000fe400010f1463 */
[----:B------:R-:W-:-:S04]  /*12f0*/  SHF.L.U32 R99, R144, 0x2, RZ ;  /* 0x0000000290637819 */ /* 0x000fc800000006ff */
[----:B------:R-:W-:Y:S02]  /*1300*/  LOP3.LUT R154, R99, 0xffffff80, RZ, 0xc0, !PT ;  /* 0xffffff80639a7812 */ /* 0x000fe400078ec0ff */
[----:B------:R-:W-:Y:S02]  /*1310*/  IADD3 R98, R144, 0x200, RZ ;  /* 0x0000020090627810 */ /* 0x000fe40007ffe0ff */
[----:B------:R-:W-:Y:S02]  /*1320*/  IADD3 R154, R154, R143, RZ ;  /* 0x0000008f9a9a7210 */ /* 0x000fe40007ffe0ff */
[----:B------:R-:W-:Y:S01]  /*1330*/  @!P1 LEA R98, R0, R129, 0x8 ;  /* 0x0000008100629211 */ /* 0x000fe200078e40ff */
[----:B------:R-:W-:Y:S01]  /*1340*/  FADD.FTZ R161, R65, R148 ;  /* 0x0000009441a17221 */ /* 0x000fe20000010000 */
[----:B------:R-:W-:Y:S01]  /*1350*/  LOP3.LUT P0, RZ, R144, 0x1f, RZ, 0xc0, !PT ;  /* 0x0000001f90ff7812 */ /* 0x000fe2000780c0ff */
[----:B------:R-:W-:Y:S01]  /*1360*/  IMAD R157, R143, 0x3, R154 ;  /* 0x000000038f9d7824 */ /* 0x000fe200078e029a */
[----:B------:R-:W-:Y:S01]  /*1370*/  SHF.L.U32 R156, R98, 0x2, RZ ;  /* 0x00000002629c7819 */ /* 0x000fe200000006ff */
[----:B------:R0:W5:Y:S01]  /*1380*/  LDG.E R0, [R96.64] ;  /* 0x0000000460007981 */ /* 0x000162000c1e1900 */
[--C-:B------:R-:W-:Y:S01]  /*1390*/  FADD.FTZ R163, R66, R148.reuse ;  /* 0x0000009442a37221 */ /* 0x100fe20000010000 */
[----:B------:R-:W-:Y:S01]  /*13a0*/  ISETP.LT.OR P0, PT, R134, 0x2, P0 ;  /* 0x000000028600780c */ /* 0x000fe20000701670 */
[----:B------:R-:W-:-:S02]  /*13b0*/  FADD.FTZ R159, R60, R148 ;  /* 0x000000943c9f7221 */ /* 0x000fc40000010000 */
[----:B------:R-:W-:Y:S01]  /*13c0*/  FADD.FTZ R167, R61, R148 ;  /* 0x000000943da77221 */ /* 0x000fe20000010000 */
[----:B------:R-:W-:-:S09]  /*13d0*/  MOV R109, RZ ;  /* 0x000000ff006d7202 */ /* 0x000fd20000000f00 */
[----:B------:R-:W-:-:S05]  /*13e0*/  @!P0 IADD3 R108, R134, -0x2, RZ ;  /* 0xfffffffe866c8810 */ /* 0x000fca0007ffe0ff */
[----:B------:R-:W-:Y:S01]  /*13f0*/  @!P0 IMAD R155, R108, c[0x0][0x16c], R129 ;  /* 0x00005b006c9b8a24 */ /* 0x000fe200078e0281 */
[----:B------:R-:W-:Y:S01]  /*1400*/  MOV R108, 0x3f800000 ;  /* 0x3f800000006c7802 */ /* 0x000fe20000000f00 */
[----:B------:R-:W-:Y:S02]  /*1410*/  FADD.FTZ R169, R56, R148 ;  /* 0x0000009438a97221 */ /* 0x000fe40000010000 */
[----:B------:R-:W-:-:S04]  /*1420*/  @!P0 IMAD.WIDE R154, R155, 0x8, R2 ;  /* 0x000000089b9a8825 */ /* 0x000fc800078e0202 */
[--C-:B------:R-:W-:Y:S02]  /*1430*/  FADD.FTZ R171, R57, R148.reuse ;  /* 0x0000009439ab7221 */ /* 0x100fe40000010000 */
[--C-:B------:R-:W-:Y:S02]  /*1440*/  FADD.FTZ R177, R58, R148.reuse ;  /* 0x000000943ab17221 */ /* 0x100fe40000010000 */
[--C-:B------:R-:W-:Y:S02]  /*1450*/  FADD.FTZ R175, R59, R148.reuse ;  /* 0x000000943baf7221 */ /* 0x100fe40000010000 */
[--C-:B------:R-:W-:Y:S02]  /*1460*/  FADD.FTZ R179, R52, R148.reuse ;  /* 0x0000009434b37221 */ /* 0x100fe40000010000 */
[----:B------:R-:W-:Y:S01]  /*1470*/  FADD.FTZ R183, R54, R148 ;  /* 0x0000009436b77221 */ /* 0x000fe20000010000 */
[----:B------:R-:W-:Y:S01]  /*1480*/  BSSY B0, `(.L_x_3834) ;  /* 0x000005c000007945 */ /* 0x000fe20003800000 */
[----:B------:R-:W-:Y:S01]  /*1490*/  ISETP.GT.U32.AND P2, PT, R144, 0x1f, PT ;  /* 0x0000001f9000780c */ /* 0x000fe20003f44070 */
[----:B---3--:R-:W-:-:S04]  /*14a0*/  FMUL.FTZ R158, R110, 1.4426950216293334961 ;  /* 0x3fb8aa3b6e9e7820 */ /* 0x008fc80000410000 */
[----:B------:R-:W-:-:S06]  /*14b0*/  FMUL.FTZ R195, R195, R158 ;  /* 0x0000009ec3c37220 */ /* 0x000fcc0000410000 */
[----:B------:R-:W1:Y:S01]  /*14c0*/  MUFU.EX2 R195, R195 ;  /* 0x000000c300c37308 */ /* 0x000e620000000800 */
[----:B--2---:R-:W-:Y:S01]  /*14d0*/  STS.128 [R130.X16], R84 ;  /* 0x0000005482007388 */ /* 0x004fe2000000cc00 */
[----:B------:R-:W-:-:S03]  /*14e0*/  FMUL.FTZ R161, R161, R158 ;  /* 0x0000009ea1a17220 */ /* 0x000fc60000410000 */
[----:B----4-:R-:W-:Y:S04]  /*14f0*/  STS.128 [R130.X16+0x200], R88 ;  /* 0x0002005882007388 */ /* 0x010fe8000000cc00 */
[----:B------:R-:W-:Y:S04]  /*1500*/  STS.128 [R130.X16+0x400], R92 ;  /* 0x0004005c82007388 */ /* 0x000fe8000000cc00 */
[----:B------:R2:W-:Y:S01]  /*1510*/  STS.128 [R130.X16+0x600], R100 ;  /* 0x0006006482007388 */ /* 0x0005e2000000cc00 */
[----:B------:R-:W-:-:S06]  /*1520*/  NOP ;  /* 0x0000000000007918 */ /* 0x000fcc0000000000 */
[----:B0-----:R-:W0:Y:S01]  /*1530*/  LDS.128 R96, [R157.X16] ;  /* 0x000000009d607984 */ /* 0x001e22000000cc00 */
[----:B------:R-:W-:-:S03]  /*1540*/  FMUL.FTZ R163, R163, R158 ;  /* 0x0000009ea3a37220 */ /* 0x000fc60000410000 */
[----:B------:R-:W3:Y:S04]  /*1550*/  LDS.128 R92, [R157.X16+0x10] ;  /* 0x000010009d5c7984 */ /* 0x000ee8000000cc00 */
[----:B------:R-:W4:Y:S01]  /*1560*/  LDS.128 R84, [R157.X16+0x20] ;  /* 0x000020009d547984 */ /* 0x000f22000000cc00 */
[----:B--2---:R-:W-:-:S03]  /*1570*/  FADD.FTZ R101, R67, R148 ;  /* 0x0000009443657221 */ /* 0x004fc60000010000 */
[----:B------:R2:W0:Y:S01]  /*1580*/  LDS.128 R88, [R157.X16+0x30] ;  /* 0x000030009d587984 */ /* 0x000422000000cc00 */
[----:B------:R-:W2:Y:S03]  /*1590*/  MUFU.EX2 R161, R161 ;  /* 0x000000a100a17308 */ /* 0x000ea60000000800 */
[----:B-1----:R1:W-:Y:S04]  /*15a0*/  STS [R156+0x2550], R195 ;  /* 0x002550c39c007388 */ /* 0x0023e80000000800 */
[----:B------:R-:W-:Y:S01]  /*15b0*/  BAR.SYNC.DEFER_BLOCKING 0x0 ;  /* 0x0000000000007b1d */ /* 0x000fe20000010000 */
[-C--:B------:R-:W-:Y:S02]  /*15c0*/  FMUL.FTZ R168, R101, R158.reuse ;  /* 0x0000009e65a87220 */ /* 0x080fe40000410000 */
[----:B------:R-:W-:-:S03]  /*15d0*/  FMUL.FTZ R159, R159, R158 ;  /* 0x0000009e9f9f7220 */ /* 0x000fc60000410000 */
[----:B------:R-:W1:Y:S01]  /*15e0*/  MUFU.EX2 R163, R163 ;  /* 0x000000a300a37308 */ /* 0x000e620000000800 */
[----:B------:R-:W-:Y:S02]  /*15f0*/  FMUL.FTZ R167, R167, R158 ;  /* 0x0000009ea7a77220 */ /* 0x000fe40000410000 */
[----:B--2---:R-:W-:-:S05]  /*1600*/  FADD.FTZ R157, R62, R148 ;  /* 0x000000943e9d7221 */ /* 0x004fca0000010000 */
[----:B------:R-:W2:Y:S01]  /*1610*/  MUFU.EX2 R168, R168 ;  /* 0x000000a800a87308 */ /* 0x000ea20000000800 */
[----:B------:R-:W-:Y:S02]  /*1620*/  FMUL.FTZ R157, R157, R158 ;  /* 0x0000009e9d9d7220 */ /* 0x000fe40000410000 */
[----:B------:R-:W-:-:S05]  /*1630*/  FADD.FTZ R101, R63, R148 ;  /* 0x000000943f657221 */ /* 0x000fca0000010000 */
[----:B------:R-:W0:Y:S01]  /*1640*/  MUFU.EX2 R159, R159 ;  /* 0x0000009f009f7308 */ /* 0x000e220000000800 */
[-C--:B------:R-:W-:Y:S01]  /*1650*/  FMUL.FTZ R102, R195, R161.reuse ;  /* 0x000000a1c3667220 */ /* 0x080fe20000410000 */
[----:B------:R0:W5:Y:S01]  /*1660*/  @!P0 LDG.E.64 R108, [R154.64] ;  /* 0x000000049a6c8981 */ /* 0x000162000c1e1b00 */
[----:B------:R-:W-:Y:S02]  /*1670*/  FFMA.FTZ R100, R126, R161, R125 ;  /* 0x000000a17e647223 */ /* 0x000fe4000001007d */
[----:B-1----:R-:W-:-:S03]  /*1680*/  FMUL.FTZ R156, R101, R158 ;  /* 0x0000009e659c7220 */ /* 0x002fc60000410000 */
[----:B------:R-:W1:Y:S01]  /*1690*/  MUFU.EX2 R167, R167 ;  /* 0x000000a700a77308 */ /* 0x000e620000000800 */
[C---:B------:R-:W-:Y:S02]  /*16a0*/  FMUL.FTZ R101, R163.reuse, R102 ;  /* 0x00000066a3657220 */ /* 0x040fe40000410000 */
        /* <DEDUP_REMOVED lines=8> */
[C---:B0-----:R-:W-:Y:S01]  /*1730*/  FMUL.FTZ R102, R159.reuse, R102 ;  /* 0x000000669f667220 */ /* 0x041fe20000410000 */
[----:B------:R0:W0:Y:S01]  /*1740*/  @P0 LDS R197, [R144.X4+0x2d54] ;  /* 0x002d540090c50984 */ /* 0x0000220000004800 */
[----:B------:R-:W-:Y:S02]  /*1750*/  FFMA.FTZ R100, R159, R100, R122 ;  /* 0x000000649f647223 */ /* 0x000fe4000001007a */
[----:B------:R-:W-:-:S03]  /*1760*/  FMUL.FTZ R177, R177, R158 ;  /* 0x0000009eb1b17220 */ /* 0x000fc60000410000 */
[----:B------:R-:W2:Y:S01]  /*1770*/  MUFU.EX2 R169, R169 ;  /* 0x000000a900a97308 */ /* 0x000ea20000000800 */
[----:B------:R-:W-:Y:S02]  /*1780*/  FADD.FTZ R101, R53, R148 ;  /* 0x0000009435657221 */ /* 0x000fe40000010000 */
[C---:B-1----:R-:W-:Y:S02]  /*1790*/  FMUL.FTZ R102, R167.reuse, R102 ;  /* 0x00000066a7667220 */ /* 0x042fe40000410000 */
[----:B------:R-:W-:-:S03]  /*17a0*/  FFMA.FTZ R100, R167, R100, R121 ;  /* 0x00000064a7647223 */ /* 0x000fc60000010079 */
[----:B------:R-:W1:Y:S01]  /*17b0*/  MUFU.EX2 R171, R171 ;  /* 0x000000ab00ab7308 */ /* 0x000e620000000800 */
[-C--:B------:R-:W-:Y:S02]  /*17c0*/  FMUL.FTZ R175, R175, R158.reuse ;  /* 0x0000009eafaf7220 */ /* 0x080fe40000410000 */
[----:B------:R-:W-:Y:S02]  /*17d0*/  FMUL.FTZ R176, R101, R158 ;  /* 0x0000009e65b07220 */ /* 0x000fe40000410000 */
[C---:B------:R-:W-:Y:S02]  /*17e0*/  FMUL.FTZ R101, R157.reuse, R102 ;  /* 0x000000669d657220 */ /* 0x040fe40000410000 */
[----:B------:R-:W-:Y:S01]  /*17f0*/  FFMA.FTZ R100, R157, R100, R120 ;  /* 0x000000649d647223 */ /* 0x000fe20000010078 */
[----:B------:R-:W0:Y:S01]  /*1800*/  MUFU.EX2 R177, R177 ;  /* 0x000000b100b17308 */ /* 0x000e220000000800 */
[----:B------:R-:W-:Y:S02]  /*1810*/  FMUL.FTZ R179, R179, R158 ;  /* 0x0000009eb3b37220 */ /* 0x000fe40000410000 */
[----:B--2---:R-:W-:-:S02]  /*1820*/  FMUL.FTZ R102, R156, R101 ;  /* 0x000000659c667220 */ /* 0x004fc40000410000 */
[----:B------:R-:W-:-:S03]  /*1830*/  FFMA.FTZ R100, R156, R100, R119 ;  /* 0x000000649c647223 */ /* 0x000fc60000010077 */
        /* <DEDUP_REMOVED lines=25> */
[----:B---34-:R-:W-:Y:S02]  /*19d0*/  ISETP.NE.AND P0, PT, R134, c[0x0][0x174], PT ;  /* 0x00005d0086007a0c */ /* 0x018fe40003f05270 */
[----:B------:R-:W-:-:S11]  /*19e0*/  MOV R197, 0x3f800000 ;  /* 0x3f80000000c57802 */ /* 0x000fd60000000f00 */
[----:B------:R-:W-:-:S04]  /*19f0*/  @P0 LEA.HI R100, R134, R134, RZ, 0x1 ;  /* 0x0000008686640211 */ /* 0x000fc800078f08ff */
[----:B------:R-:W-:-:S04]  /*1a00*/  @P0 LOP3.LUT R101, R100, 0xfffffe, RZ, 0xc0, !PT ;  /* 0x00fffffe64650812 */ /* 0x000fc800078ec0ff */
[----:B------:R-:W-:-:S04]  /*1a10*/  @P0 IADD3 R100, -R101, R134, RZ ;  /* 0x0000008665640210 */ /* 0x000fc80007ffe1ff */
[----:B------:R-:W-:-:S05]  /*1a20*/  @P0 LEA R100, R100, R129, 0x8 ;  /* 0x0000008164640211 */ /* 0x000fca00078e40ff */
[----:B------:R0:W1:Y:S02]  /*1a30*/  @P0 LDS R197, [R100.X4+0x2550] ;  /* 0x0025500064c50984 */ /* 0x0000640000004800 */
.L_x_3835:
[----:B---34-:R-:W-:Y:S05]  /*1a40*/  BSYNC B0 ;  /* 0x0000000000007941 */ /* 0x018fea0003800000 */
.L_x_3834:
[----:B------:R2:W-:Y:S01]  /*1a50*/  STS.64 [R144.X8+0x2140], R180 ;  /* 0x002140b490007388 */ /* 0x0005e20000008a00 */
[C---:B-----5:R-:W-:Y:S01]  /*1a60*/  FMUL.FTZ R173, R0.reuse, R84 ;  /* 0x0000005400ad7220 */ /* 0x060fe20000410000 */
[----:B------:R-:W-:Y:S01]  /*1a70*/  BSSY B0, `(.L_x_3836) ;  /* 0x000005e000007945 */ /* 0x000fe20003800000 */
        /* <DEDUP_REMOVED lines=8> */
[C---:B------:R-:W-:Y:S02]  /*1b00*/  FMUL.FTZ R155, R0.reuse, R94 ;  /* 0x0000005e009b7220 */ /* 0x040fe40000410000 */
[C---:B------:R-:W-:Y:S02]  /*1b10*/  FMUL.FTZ R170, R0.reuse, R95 ;  /* 0x0000005f00aa7220 */ /* 0x040fe40000410000 */
[----:B0-----:R-:W-:-:S02]  /*1b20*/  FMUL.FTZ R100, R0, R85 ;  /* 0x0000005500647220 */ /* 0x001fc40000410000 */
        /* <DEDUP_REMOVED lines=27> */
.L_x_3889:
        /* <DEDUP_REMOVED lines=24> */
.L_x_3890:
        /* <DEDUP_REMOVED lines=11> */
[----:B-1----:R-:W-:Y:S05]  /*1f10*/  CALL.REL.NOINC `($__internal_157_$__cuda_sm70_shflsync_idx_p) ;  /* 0x000040c000007944 */ /* 0x002fea0003c00000 */
.L_x_3840:
[----:B------:R-:W-:Y:S05]  /*1f20*/  BRA.CONV ~URZ, `(.L_x_3841) ;  /* 0x000000637f007947 */ /* 0x000fea000b800000 */
[----:B-1----:R-:W-:Y:S01]  /*1f30*/  HFMA2.MMA R196, -RZ, RZ, 0, 1.847743988037109375e-06 ;  /* 0x0000001fffc47435 */ /* 0x002fe200000001ff */
[----:B0-----:R-:W-:-:S02]  /*1f40*/  MOV R198, R103 ;  /* 0x0000006700c67202 */ /* 0x001fc40000000f00 */
[----:B------:R-:W-:Y:S02]  /*1f50*/  MOV R207, 0x1f ;  /* 0x0000001f00cf7802 */ /* 0x000fe40000000f00 */
[----:B------:R-:W-:Y:S02]  /*1f60*/  MOV R209, 0xffffffff ;  /* 0xffffffff00d17802 */ /* 0x000fe40000000f00 */
[----:B------:R-:W-:Y:S02]  /*1f70*/  MOV R100, 0x1f90 ;  /* 0x00001f9000647802 */ /* 0x000fe40000000f00 */
[----:B------:R-:W-:Y:S05]  /*1f80*/  CALL.REL.NOINC `($__internal_157_$__cuda_sm70_shflsync_idx_p) ;  /* 0x0000405000007944 */ /* 0x000fea0003c00000 */
.L_x_3841:
[----:B------:R-:W-:Y:S05]  /*1f90*/  BRA.DIV ~URZ, `(.L_x_3842) ;  /* 0x000036927f007947 */ /* 0x000fea000b800000 */
[----:B------:R-:W2:Y:S04]  /*1fa0*/  SHFL.IDX PT, R108, R108, RZ, 0x1f ;  /* 0x00001fff6c6c7589 */ /* 0x000ea800000e0000 */
[----:B------:R3:W4:Y:S04]  /*1fb0*/  SHFL.IDX PT, R101, R109, RZ, 0x1f ;  /* 0x00001fff6d657589 */ /* 0x00072800000e0000 */
[----:B------:R-:W0:Y:S04]  /*1fc0*/  SHFL.UP PT, R187, R187, 0x1, RZ ;  /* 0x04200000bbbb7989 */ /* 0x000e2800000e00ff */
[----:B------:R3:W1:Y:S02]  /*1fd0*/  SHFL.UP PT, R188, R103, 0x1, RZ ;  /* 0x0420000067bc7989 */ /* 0x00066400000e00ff */
.L_x_3891:
[----:B---3--:R-:W3:Y:S01]  /*1fe0*/  LDS.64 R102, [R144.X16+0x2140] ;  /* 0x0021400090667984 */ /* 0x008ee2000000ca00 */
[----:B--2---:R-:W-:Y:S01]  /*1ff0*/  MOV R100, R108 ;  /* 0x0000006c00647202 */ /* 0x004fe20000000f00 */
[----:B01--4-:R-:W-:-:S04]  /*2000*/  @P1 FFMA.FTZ R101, R101, R187, R188 ;  /* 0x000000bb65651223 */ /* 0x013fc800000100bc */
[----:B------:R-:W-:Y:S02]  /*2010*/  @P1 FMUL.FTZ R100, R100, R187 ;  /* 0x000000bb64641220 */ /* 0x000fe40000410000 */
[C---:B---3--:R-:W-:Y:S02]  /*2020*/  FFMA.FTZ R103, R102.reuse, R101, R103 ;  /* 0x0000006566677223 */ /* 0x048fe40000010067 */
[----:B------:R-:W-:-:S05]  /*2030*/  FMUL.FTZ R102, R102, R100 ;  /* 0x0000006466667220 */ /* 0x000fca0000410000 */
[----:B------:R0:W-:Y:S02]  /*2040*/  STS.128 [R144.X16+0x2140], R100 ;  /* 0x0021406490007388 */ /* 0x0001e4000000cc00 */
.L_x_3837:
[----:B------:R-:W-:Y:S05]  /*2050*/  BSYNC B0 ;  /* 0x0000000000007941 */ /* 0x000fea0003800000 */
.L_x_3836:
[----:B------:R-:W-:Y:S01]  /*2060*/  WARPSYNC 0xffffffff ;  /* 0xffffffff00007948 */ /* 0x000fe20003800000 */
[----:B------:R-:W-:Y:S01]  /*2070*/  BAR.SYNC.DEFER_BLOCKING 0x0 ;  /* 0x0000000000007b1d */ /* 0x000fe20000010000 */
[----:B01----:R-:W-:Y:S01]  /*2080*/  FMUL.FTZ R102, R174, R197 ;  /* 0x000000c5ae667220 */ /* 0x003fe20000410000 */
[----:B------:R-:W-:Y:S01]  /*2090*/  LOP3.LUT P0, RZ, R144, 0x1f, RZ, 0xc0, !PT ;  /* 0x0000001f90ff7812 */ /* 0x000fe2000780c0ff */
[----:B------:R-:W-:Y:S01]  /*20a0*/  FFMA.FTZ R101, R174, R186, R185 ;  /* 0x000000baae657223 */ /* 0x000fe200000100b9 */
[----:B------:R-:W-:Y:S01]  /*20b0*/  HFMA2.MMA R109, -RZ, RZ, 0, 0 ;  /* 0x00000000ff6d7435 */ /* 0x000fe200000001ff */
[C---:B------:R-:W-:Y:S01]  /*20c0*/  FMUL.FTZ R103, R183.reuse, R102 ;  /* 0x00000066b7677220 */ /* 0x040fe20000410000 */
[----:B------:R-:W-:Y:S01]  /*20d0*/  ISETP.GE.OR P0, PT, R134, c[0x0][0x174], P0 ;  /* 0x00005d0086007a0c */ /* 0x000fe20000706670 */
[----:B------:R-:W-:Y:S01]  /*20e0*/  FFMA.FTZ R101, R183, R101, R180 ;  /* 0x00000065b7657223 */ /* 0x000fe200000100b4 */
[----:B------:R-:W-:Y:S01]  /*20f0*/  BSSY B0, `(.L_x_3843) ;  /* 0x000006f000007945 */ /* 0x000fe20003800000 */
[----:B------:R-:W-:-:S02]  /*2100*/  FMUL.FTZ R102, R176, R103 ;  /* 0x00000067b0667220 */ /* 0x000fc40000410000 */
[----:B------:R-:W-:Y:S02]  /*2110*/  FADD.FTZ R194, R65, R148 ;  /* 0x0000009441c27221 */ /* 0x000fe40000010000 */
[----:B------:R-:W-:Y:S02]  /*2120*/  FFMA.FTZ R101, R176, R101, R181 ;  /* 0x00000065b0657223 */ /* 0x000fe400000100b5 */
[----:B------:R-:W-:Y:S02]  /*2130*/  FMUL.FTZ R102, R179, R102 ;  /* 0x00000066b3667220 */ /* 0x000fe40000410000 */
[----:B------:R-:W-:Y:S02]  /*2140*/  FMUL.FTZ R194, R81, R194 ;  /* 0x000000c251c27220 */ /* 0x000fe40000410000 */
[----:B------:R-:W-:Y:S02]  /*2150*/  FFMA.FTZ R101, R179, R101, R178 ;  /* 0x00000065b3657223 */ /* 0x000fe400000100b2 */
[----:B------:R-:W-:-:S02]  /*2160*/  FMUL.FTZ R102, R175, R102 ;  /* 0x00000066af667220 */ /* 0x000fc40000410000 */
[--C-:B------:R-:W-:Y:S01]  /*2170*/  FADD.FTZ R108, R67, R148.reuse ;  /* 0x00000094436c7221 */ /* 0x100fe20000010000 */
[----:B------:R-:W0:Y:S01]  /*2180*/  LDS R100, [R144.X8+0x2144] ;  /* 0x0021440090647984 */ /* 0x000e220000008800 */
[----:B------:R-:W-:Y:S02]  /*2190*/  FMUL.FTZ R102, R177, R102 ;  /* 0x00000066b1667220 */ /* 0x000fe40000410000 */
[----:B------:R-:W-:Y:S01]  /*21a0*/  FMUL.FTZ R189, R83, R108 ;  /* 0x0000006c53bd7220 */ /* 0x000fe20000410000 */
[----:B------:R-:W-:Y:S01]  /*21b0*/  MOV R108, 0x3f800000 ;  /* 0x3f800000006c7802 */ /* 0x000fe20000000f00 */
[----:B------:R-:W-:Y:S02]  /*21c0*/  FMUL.FTZ R102, R171, R102 ;  /* 0x00000066ab667220 */ /* 0x000fe40000410000 */
[--C-:B------:R-:W-:Y:S02]  /*21d0*/  FADD.FTZ R192, R61, R148.reuse ;  /* 0x000000943dc07221 */ /* 0x100fe40000010000 */
[----:B------:R-:W-:Y:S01]  /*21e0*/  FADD.FTZ R188, R63, R148 ;  /* 0x000000943fbc7221 */ /* 0x000fe20000010000 */
[----:B------:R1:W2:Y:S01]  /*21f0*/  @!P0 LDS.64 R108, [R129.X8+0x2e50] ;  /* 0x002e5000816c8984 */ /* 0x0002a20000008a00 */
[----:B------:R-:W-:Y:S01]  /*2200*/  FMUL.FTZ R192, R77, R192 ;  /* 0x000000c04dc07220 */ /* 0x000fe20000410000 */
[----:B------:R-:W-:Y:S01]  /*2210*/  ISETP.GT.U32.AND P0, PT, R144, 0x1f, PT ;  /* 0x0000001f9000780c */ /* 0x000fe20003f04070 */
[----:B------:R-:W-:-:S02]  /*2220*/  FMUL.FTZ R187, R79, R188 ;  /* 0x000000bc4fbb7220 */ /* 0x000fc40000410000 */
[--C-:B------:R-:W-:Y:S02]  /*2230*/  FADD.FTZ R190, R57, R148.reuse ;  /* 0x0000009439be7221 */ /* 0x100fe40000010000 */
[----:B------:R-:W-:Y:S02]  /*2240*/  FADD.FTZ R188, R59, R148 ;  /* 0x000000943bbc7221 */ /* 0x000fe40000010000 */
[----:B------:R-:W-:Y:S02]  /*2250*/  FMUL.FTZ R190, R73, R190 ;  /* 0x000000be49be7220 */ /* 0x000fe40000410000 */
[----:B------:R-:W-:Y:S02]  /*2260*/  FMUL.FTZ R188, R75, R188 ;  /* 0x000000bc4bbc7220 */ /* 0x000fe40000410000 */
[----:B0-----:R-:W-:Y:S02]  /*2270*/  FFMA.FTZ R195, R195, R100, R126 ;  /* 0x00000064c3c37223 */ /* 0x001fe4000001007e */
        /* <DEDUP_REMOVED lines=9> */
[C---:B------:R-:W-:Y:S02]  /*2310*/  FMUL.FTZ R102, R156.reuse, R101 ;  /* 0x000000659c667220 */ /* 0x040fe40000410000 */
[----:B------:R-:W-:Y:S02]  /*2320*/  FFMA.FTZ R193, R167, R189, R192 ;  /* 0x000000bda7c17223 */ /* 0x000fe400000100c0 */
[----:B------:R-:W-:Y:S02]  /*2330*/  FFMA.FTZ R100, R156, R100, R155 ;  /* 0x000000649c647223 */ /* 0x000fe4000001009b */
[----:B------:R-:W-:-:S02]  /*2340*/  FMUL.FTZ R102, R157, R102 ;  /* 0x000000669d667220 */ /* 0x000fc40000410000 */
[C---:B------:R-:W-:Y:S02]  /*2350*/  FFMA.FTZ R193, R157.reuse, R193, R120 ;  /* 0x000000c19dc17223 */ /* 0x040fe40000010078 */
[----:B------:R-:W-:Y:S02]  /*2360*/  FFMA.FTZ R100, R157, R100, R162 ;  /* 0x000000649d647223 */ /* 0x000fe400000100a2 */
        /* <DEDUP_REMOVED lines=10> */
[----:B------:R-:W-:Y:S02]  /*2410*/  FFMA.FTZ R203, R177, R203, R116 ;  /* 0x000000cbb1cb7223 */ /* 0x000fe40000010074 */
[----:B------:R-:W-:Y:S02]  /*2420*/  FFMA.FTZ R101, R163, R100, R166 ;  /* 0x00000064a3657223 */ /* 0x000fe400000100a6 */
[----:B------:R-:W-:Y:S02]  /*2430*/  FMUL.FTZ R100, R161, R102 ;  /* 0x00000066a1647220 */ /* 0x000fe40000410000 */
[----:B------:R-:W-:Y:S02]  /*2440*/  FADD.FTZ R102, R53, R148 ;  /* 0x0000009435667221 */ /* 0x000fe40000010000 */
[----:B------:R-:W-:Y:S02]  /*2450*/  FFMA.FTZ R201, R175, R203, R188 ;  /* 0x000000cbafc97223 */ /* 0x000fe400000100bc */
[----:B------:R-:W-:-:S02]  /*2460*/  FFMA.FTZ R101, R161, R101, R164 ;  /* 0x00000065a1657223 */ /* 0x000fc400000100a4 */
[----:B------:R-:W-:Y:S02]  /*2470*/  FMUL.FTZ R102, R69, R102 ;  /* 0x0000006645667220 */ /* 0x000fe40000410000 */
[----:B------:R-:W-:Y:S01]  /*2480*/  FFMA.FTZ R201, R179, R201, R114 ;  /* 0x000000c9b3c97223 */ /* 0x000fe20000010072 */
[----:B------:R1:W-:Y:S03]  /*2490*/  STS.64 [R144.X8+0x2350], R100 ;  /* 0x0023506490007388 */ /* 0x0003e60000008a00 */
        /* <DEDUP_REMOVED lines=15> */
.L_x_3892:
        /* <DEDUP_REMOVED lines=26> */
.L_x_3893:
        /* <DEDUP_REMOVED lines=11> */
.L_x_3844:
[----:B-12---:R-:W-:Y:S05]  /*27e0*/  BSYNC B0 ;  /* 0x0000000000007941 */ /* 0x006fea0003800000 */
.L_x_3843:
[----:B------:R-:W-:Y:S01]  /*27f0*/  WARPSYNC 0xffffffff ;  /* 0xffffffff00007948 */ /* 0x000fe20003800000 */
[----:B------:R-:W-:Y:S01]  /*2800*/  BAR.SYNC.DEFER_BLOCKING 0x0 ;  /* 0x0000000000007b1d */ /* 0x000fe20000010000 */
[--C-:B0-----:R-:W-:Y:S01]  /*2810*/  FADD.FTZ R100, R65, R148.reuse ;  /* 0x0000009441647221 */ /* 0x101fe20000010000 */
[----:B------:R-:W-:Y:S01]  /*2820*/  ISETP.NE.AND P1, PT, R144, RZ, PT ;  /* 0x000000ff9000720c */ /* 0x000fe20003f25270 */
[-C--:B------:R-:W-:Y:S02]  /*2830*/  FMUL.FTZ R103, R96, R195.reuse ;  /* 0x000000c360677220 */ /* 0x080fe40000410000 */
[----:B------:R-:W-:Y:S01]  /*2840*/  FMUL.FTZ R192, R81, R100 ;  /* 0x0000006451c07220 */ /* 0x000fe20000410000 */
[----:B------:R-:W-:Y:S01]  /*2850*/  BSSY B0, `(.L_x_3847) ;  /* 0x00000dc000007945 */ /* 0x000fe20003800000 */
[----:B------:R-:W-:Y:S02]  /*2860*/  FADD.FTZ R102, R67, R148 ;  /* 0x0000009443667221 */ /* 0x000fe40000010000 */
[----:B------:R-:W-:-:S02]  /*2870*/  FFMA.FTZ R101, R161, R195, R192 ;  /* 0x000000c3a1657223 */ /* 0x000fc400000100c0 */
[----:B------:R-:W-:Y:S02]  /*2880*/  FFMA.FTZ R96, R48, R103, RZ ;  /* 0x0000006730607223 */ /* 0x000fe400000100ff */
[----:B------:R-:W-:Y:S02]  /*2890*/  FMUL.FTZ R97, R97, R101 ;  /* 0x0000006561617220 */ /* 0x000fe40000410000 */
[----:B------:R-:W-:Y:S02]  /*28a0*/  FMUL.FTZ R103, R83, R102 ;  /* 0x0000006653677220 */ /* 0x000fe40000410000 */
[----:B------:R-:W-:Y:S02]  /*28b0*/  FMUL.FTZ R98, R98, R191 ;  /* 0x000000bf62627220 */ /* 0x000fe40000410000 */
[----:B------:R-:W-:Y:S02]  /*28c0*/  FFMA.FTZ R97, R49, R97, R96 ;  /* 0x0000006131617223 */ /* 0x000fe40000010060 */
[----:B------:R-:W-:-:S02]  /*28d0*/  FFMA.FTZ R194, R168, R191, R103 ;  /* 0x000000bfa8c27223 */ /* 0x000fc40000010067 */
[----:B------:R-:W-:Y:S01]  /*28e0*/  FFMA.FTZ R96, R50, R98, R97 ;  /* 0x0000006232607223 */ /* 0x000fe20000010061 */
[----:B------:R-:W0:Y:S01]  /*28f0*/  LDS R204, [R144.X8+0x2354] ;  /* 0x0023540090cc7984 */ /* 0x000e220000008800 */
[----:B------:R-:W-:Y:S01]  /*2900*/  FADD.FTZ R98, R61, R148 ;  /* 0x000000943d627221 */ /* 0x000fe20000010000 */
[----:B------:R-:W-:Y:S01]  /*2910*/  HFMA2.MMA R97, -RZ, RZ, 0, 0 ;  /* 0x00000000ff617435 */ /* 0x000fe200000001ff */
[----:B------:R-:W-:Y:S01]  /*2920*/  FMUL.FTZ R99, R99, R194 ;  /* 0x000000c263637220 */ /* 0x000fe20000410000 */
[----:B------:R-:W-:Y:S01]  /*2930*/  @!P1 STS.64 [R129.X8+0x2e50], R108 ;  /* 0x002e506c81009388 */ /* 0x000fe20000008a00 */
[----:B------:R-:W-:Y:S02]  /*2940*/  FMUL.FTZ R196, R77, R98 ;  /* 0x000000624dc47220 */ /* 0x000fe40000410000 */
[----:B------:R-:W-:Y:S01]  /*2950*/  FFMA.FTZ R205, R51, R99, R96 ;  /* 0x0000006333cd7223 */ /* 0x000fe20000010060 */
[----:B------:R-:W-:Y:S01]  /*2960*/  MOV R96, R144 ;  /* 0x0000009000607202 */ /* 0x000fe20000000f00 */
[----:B------:R-:W-:-:S02]  /*2970*/  FMUL.FTZ R92, R92, R189 ;  /* 0x000000bd5c5c7220 */ /* 0x000fc40000410000 */
[----:B------:R-:W-:Y:S02]  /*2980*/  FADD.FTZ R188, R63, R148 ;  /* 0x000000943fbc7221 */ /* 0x000fe40000010000 */
[----:B------:R-:W-:Y:S02]  /*2990*/  IMAD R190, R184, c[0x0][0x2b8], RZ ;  /* 0x0000ae00b8be7a24 */ /* 0x000fe400078e02ff */
[----:B------:R-:W-:Y:S02]  /*29a0*/  FFMA.FTZ R99, R167, R189, R196 ;  /* 0x000000bda7637223 */ /* 0x000fe400000100c4 */
[----:B------:R-:W-:Y:S02]  /*29b0*/  FFMA.FTZ R92, R44, R92, R205 ;  /* 0x0000005c2c5c7223 */ /* 0x000fe400000100cd */
[----:B------:R-:W-:-:S04]  /*29c0*/  IMAD.WIDE.U32 R96, R151, c[0x0][0x2b8], R96 ;  /* 0x0000ae0097607a25 */ /* 0x000fc800078e0060 */
[----:B------:R-:W-:Y:S02]  /*29d0*/  IMAD R207, R151, c[0x0][0x2bc], R190 ;  /* 0x0000af0097cf7a24 */ /* 0x000fe400078e02be */
[----:B------:R-:W-:Y:S02]  /*29e0*/  FMUL.FTZ R93, R93, R99 ;  /* 0x000000635d5d7220 */ /* 0x000fe40000410000 */
[----:B------:R-:W-:Y:S01]  /*29f0*/  FMUL.FTZ R205, R79, R188 ;  /* 0x000000bc4fcd7220 */ /* 0x000fe20000410000 */
[----:B------:R-:W-:Y:S01]  /*2a00*/  IADD3 R97, R97, R207, RZ ;  /* 0x000000cf61617210 */ /* 0x000fe20007ffe0ff */
[----:B------:R-:W-:Y:S02]  /*2a10*/  FFMA.FTZ R93, R45, R93, R92 ;  /* 0x0000005d2d5d7223 */ /* 0x000fe4000001005c */
[-C--:B------:R-:W-:Y:S02]  /*2a20*/  FFMA.FTZ R198, R156, R193.reuse, R205 ;  /* 0x000000c19cc67223 */ /* 0x080fe400000100cd */
[----:B------:R-:W-:-:S02]  /*2a30*/  FMUL.FTZ R94, R94, R193 ;  /* 0x000000c15e5e7220 */ /* 0x000fc40000410000 */
[----:B------:R-:W-:Y:S02]  /*2a40*/  FADD.FTZ R190, R57, R148 ;  /* 0x0000009439be7221 */ /* 0x000fe40000010000 */
[----:B------:R-:W-:Y:S02]  /*2a50*/  IMAD R92, R182, c[0x0][0x2c0], RZ ;  /* 0x0000b000b65c7a24 */ /* 0x000fe400078e02ff */
[----:B------:R-:W-:Y:S02]  /*2a60*/  FMUL.FTZ R95, R95, R198 ;  /* 0x000000c65f5f7220 */ /* 0x000fe40000410000 */
[----:B0-----:R-:W-:Y:S01]  /*2a70*/  FFMA.FTZ R186, R204, R197, R186 ;  /* 0x000000c5ccba7223 */ /* 0x001fe200000100ba */
[----:B------:R-:W-:Y:S01]  /*2a80*/  SHF.L.U64.HI R204, R128, 0x2, R127 ;  /* 0x0000000280cc7819 */ /* 0x000fe2000001027f */
[----:B------:R-:W-:Y:S01]  /*2a90*/  FFMA.FTZ R94, R46, R94, R93 ;  /* 0x0000005e2e5e7223 */ /* 0x000fe2000001005d */
[----:B------:R-:W-:Y:S01]  /*2aa0*/  SHF.L.U32 R197, R128, 0x2, RZ ;  /* 0x0000000280c57819 */ /* 0x000fe200000006ff */
[----:B------:R-:W-:-:S02]  /*2ab0*/  FFMA.FTZ R185, R174, R186, R185 ;  /* 0x000000baaeb97223 */ /* 0x000fc400000100b9 */
[----:B------:R-:W-:Y:S02]  /*2ac0*/  FMUL.FTZ R200, R73, R190 ;  /* 0x000000be49c87220 */ /* 0x000fe40000410000 */
[----:B------:R-:W-:Y:S02]  /*2ad0*/  FFMA.FTZ R180, R183, R185, R180 ;  /* 0x000000b9b7b47223 */ /* 0x000fe400000100b4 */
[C---:B------:R-:W-:Y:S02]  /*2ae0*/  IMAD R207, R149.reuse, c[0x0][0x2c4], R92 ;  /* 0x0000b10095cf7a24 */ /* 0x040fe400078e025c */
[----:B------:R-:W-:-:S04]  /*2af0*/  IMAD.WIDE.U32 R92, R149, c[0x0][0x2c0], R96 ;  /* 0x0000b000955c7a25 */ /* 0x000fc800078e0060 */
[----:B------:R-:W-:Y:S01]  /*2b00*/  FFMA.FTZ R181, R176, R180, R181 ;  /* 0x000000b4b0b57223 */ /* 0x000fe200000100b5 */
[----:B------:R-:W-:Y:S01]  /*2b10*/  IADD3 R93, R93, R207, RZ ;  /* 0x000000cf5d5d7210 */ /* 0x000fe20007ffe0ff */
[----:B------:R-:W-:Y:S01]  /*2b20*/  FFMA.FTZ R97, R47, R95, R94 ;  /* 0x0000005f2f617223 */ /* 0x000fe2000001005e */
[----:B------:R-:W-:Y:S01]  /*2b30*/  LEA R94, P0, R92, c[0x0][0x320], 0x2 ;  /* 0x0000c8005c5e7a11 */ /* 0x000fe200078010ff */
[-C--:B------:R-:W-:Y:S02]  /*2b40*/  FMUL.FTZ R84, R84, R187.reuse ;  /* 0x000000bb54547220 */ /* 0x080fe40000410000 */
[----:B------:R-:W-:Y:S01]  /*2b50*/  FFMA.FTZ R96, R171, R187, R200 ;  /* 0x000000bbab607223 */ /* 0x000fe200000100c8 */
[----:B------:R-:W-:Y:S01]  /*2b60*/  LEA.HI.X R95, R92, c[0x0][0x324], R93, 0x2, P0 ;  /* 0x0000c9005c5f7a11 */ /* 0x000fe200000f145d */
[----:B------:R-:W-:Y:S02]  /*2b70*/  FFMA.FTZ R179, R179, R181, R178 ;  /* 0x000000b5b3b37223 */ /* 0x000fe400000100b2 */
[----:B------:R-:W-:-:S02]  /*2b80*/  FFMA.FTZ R202, R40, R84, R97 ;  /* 0x0000005428ca7223 */ /* 0x000fc40000010061 */
[----:B------:R-:W-:Y:S02]  /*2b90*/  FMUL.FTZ R85, R85, R96 ;  /* 0x0000006055557220 */ /* 0x000fe40000410000 */
[----:B------:R-:W-:Y:S02]  /*2ba0*/  FADD.FTZ R84, R59, R148 ;  /* 0x000000943b547221 */ /* 0x000fe40000010000 */
[----:B------:R-:W-:Y:S02]  /*2bb0*/  FFMA.FTZ R172, R175, R179, R172 ;  /* 0x000000b3afac7223 */ /* 0x000fe400000100ac */
[----:B------:R-:W-:Y:S02]  /*2bc0*/  IMAD R97, R133, -0x400, R146 ;  /* 0xfffffc0085617824 */ /* 0x000fe400078e0292 */
[----:B------:R-:W-:Y:S02]  /*2bd0*/  FFMA.FTZ R85, R41, R85, R202 ;  /* 0x0000005529557223 */ /* 0x000fe400000100ca */
[----:B------:R-:W-:-:S02]  /*2be0*/  FMUL.FTZ R86, R86, R203 ;  /* 0x000000cb56567220 */ /* 0x000fc40000410000 */
[----:B------:R-:W-:Y:S02]  /*2bf0*/  FMUL.FTZ R202, R75, R84 ;  /* 0x000000544bca7220 */ /* 0x000fe40000410000 */
[----:B------:R-:W-:Y:S02]  /*2c00*/  IMAD R206, R204, c[0x0][0x2d0], RZ ;  /* 0x0000b400ccce7a24 */ /* 0x000fe400078e02ff */
[----:B------:R-:W-:Y:S02]  /*2c10*/  FFMA.FTZ R173, R177, R172, R173 ;  /* 0x000000acb1ad7223 */ /* 0x000fe400000100ad */
[----:B------:R-:W-:-:S04]  /*2c20*/  IMAD.WIDE R94, R97, 0x4, R94 ;  /* 0x00000004615e7825 */ /* 0x000fc800078e025e */
[----:B------:R-:W-:Y:S02]  /*2c30*/  FFMA.FTZ R204, R42, R86, R85 ;  /* 0x000000562acc7223 */ /* 0x000fe40000010055 */
[----:B------:R-:W-:Y:S02]  /*2c40*/  FFMA.FTZ R97, R175, R203, R202 ;  /* 0x000000cbaf617223 */ /* 0x000fe400000100ca */
[----:B------:R-:W-:Y:S02]  /*2c50*/  FADD.FTZ R86, R53, R148 ;  /* 0x0000009435567221 */ /* 0x000fe40000010000 */
[----:B------:R-:W-:Y:S02]  /*2c60*/  FFMA.FTZ R171, R171, R173, R154 ;  /* 0x000000adabab7223 */ /* 0x000fe4000001009a */
[----:B------:R-:W-:Y:S02]  /*2c70*/  FMUL.FTZ R87, R87, R97 ;  /* 0x0000006157577220 */ /* 0x000fe40000410000 */
[----:B------:R-:W-:-:S02]  /*2c80*/  FMUL.FTZ R183, R69, R86 ;  /* 0x0000005645b77220 */ /* 0x000fc40000410000 */
[----:B------:R-:W-:Y:S02]  /*2c90*/  FADD.FTZ R85, R55, R148 ;  /* 0x0000009437557221 */ /* 0x000fe40000010000 */
[----:B------:R-:W-:Y:S02]  /*2ca0*/  FFMA.FTZ R169, R169, R171, R170 ;  /* 0x000000aba9a97223 */ /* 0x000fe400000100aa */
[----:B------:R-:W-:Y:S02]  /*2cb0*/  FFMA.FTZ R87, R43, R87, R204 ;  /* 0x000000572b577223 */ /* 0x000fe400000100cc */
[-C--:B------:R-:W-:Y:S02]  /*2cc0*/  FMUL.FTZ R88, R88, R201.reuse ;  /* 0x000000c958587220 */ /* 0x080fe40000410000 */
[----:B------:R-:W-:Y:S02]  /*2cd0*/  FFMA.FTZ R176, R176, R201, R183 ;  /* 0x000000c9b0b07223 */ /* 0x000fe400000100b7 */
[----:B------:R-:W-:-:S02]  /*2ce0*/  FMUL.FTZ R178, R71, R85 ;  /* 0x0000005547b27220 */ /* 0x000fc40000410000 */
[----:B------:R-:W-:Y:S02]  /*2cf0*/  FFMA.FTZ R155, R156, R169, R155 ;  /* 0x000000a99c9b7223 */ /* 0x000fe4000001009b */
[----:B------:R-:W-:Y:S02]  /*2d00*/  FFMA.FTZ R88, R36, R88, R87 ;  /* 0x0000005824587223 */ /* 0x000fe40000010057 */
[----:B------:R-:W-:Y:S02]  /*2d10*/  FMUL.FTZ R89, R89, R176 ;  /* 0x000000b059597220 */ /* 0x000fe40000410000 */
[----:B------:R-:W-:Y:S02]  /*2d20*/  FFMA.FTZ R175, R174, R199, R178 ;  /* 0x000000c7aeaf7223 */ /* 0x000fe400000100b2 */
[----:B------:R-:W-:Y:S02]  /*2d30*/  FFMA.FTZ R157, R157, R155, R162 ;  /* 0x0000009b9d9d7223 */ /* 0x000fe400000100a2 */
[----:B------:R-:W-:Y:S01]  /*2d40*/  FFMA.FTZ R87, R37, R89, R88 ;  /* 0x0000005925577223 */ /* 0x000fe20000010058 */
[----:B------:R-:W-:Y:S01]  /*2d50*/  P2R R88, PR, RZ, 0x2 ;  /* 0x00000002ff587803 */ /* 0x000fe20000000000 */
[----:B------:R-:W-:Y:S01]  /*2d60*/  FMUL.FTZ R174, R91, R175 ;  /* 0x000000af5bae7220 */ /* 0x000fe20000410000 */
[----:B------:R-:W-:Y:S01]  /*2d70*/  SHF.L.U32 R88, R144, 0x4, RZ ;  /* 0x0000000490587819 */ /* 0x000fe200000006ff */
[----:B------:R-:W-:Y:S01]  /*2d80*/  FMUL.FTZ R91, R0, R195 ;  /* 0x000000c3005b7220 */ /* 0x000fe20000410000 */
[----:B------:R-:W-:Y:S01]  /*2d90*/  LEA R89, R134, 0xfffffc00, 0xa ;  /* 0xfffffc0086597811 */ /* 0x000fe200078e50ff */
[----:B------:R-:W-:Y:S01]  /*2da0*/  FFMA.FTZ R167, R167, R157, R158 ;  /* 0x0000009da7a77223 */ /* 0x000fe2000001009e */
[----:B------:R-:W-:Y:S01]  /*2db0*/  LEA.HI.SX32 R88, R88, R88, 0x1b ;  /* 0x0000005858587211 */ /* 0x000fe200078fdaff */
[----:B------:R-:W-:Y:S01]  /*2dc0*/  FMUL.FTZ R91, R48, R91 ;  /* 0x0000005b305b7220 */ /* 0x000fe20000410000 */
[----:B------:R-:W-:Y:S01]  /*2dd0*/  IADD3 R92, P0, R89, R92, RZ ;  /* 0x0000005c595c7210 */ /* 0x000fe20007f1e0ff */
[----:B------:R-:W-:-:S02]  /*2de0*/  FFMA.FTZ R159, R159, R167, R160 ;  /* 0x000000a79f9f7223 */ /* 0x000fc400000100a0 */
[----:B------:R-:W-:Y:S01]  /*2df0*/  FMUL.FTZ R90, R90, R199 ;  /* 0x000000c75a5a7220 */ /* 0x000fe20000410000 */
[----:B------:R0:W-:Y:S01]  /*2e00*/  STS [R88.X4+0x1090], R91 ;  /* 0x0010905b58007388 */ /* 0x0001e20000004800 */
[----:B------:R-:W-:Y:S01]  /*2e10*/  FFMA.FTZ R165, R168, R159, R165 ;  /* 0x0000009fa8a57223 */ /* 0x000fe200000100a5 */
[----:B------:R-:W-:Y:S01]  /*2e20*/  LEA.HI.X.SX32 R93, R89, R93, 0x1, P0 ;  /* 0x0000005d595d7211 */ /* 0x000fe200000f0eff */
[----:B------:R-:W-:Y:S02]  /*2e30*/  FFMA.FTZ R87, R38, R90, R87 ;  /* 0x0000005a26577223 */ /* 0x000fe40000010057 */
[----:B------:R-:W-:Y:S02]  /*2e40*/  FMUL.FTZ R90, R0, R101 ;  /* 0x00000065005a7220 */ /* 0x000fe40000410000 */
[----:B------:R-:W-:Y:S02]  /*2e50*/  FFMA.FTZ R163, R163, R165, R166 ;  /* 0x000000a5a3a37223 */ /* 0x000fe400000100a6 */
[----:B------:R-:W-:-:S02]  /*2e60*/  IMAD R207, R197, c[0x0][0x2d4], R206 ;  /* 0x0000b500c5cf7a24 */ /* 0x000fc400078e02ce */
[----:B0-----:R-:W-:Y:S02]  /*2e70*/  FMUL.FTZ R91, R0, R199 ;  /* 0x000000c7005b7220 */ /* 0x001fe40000410000 */
[----:B------:R-:W-:-:S04]  /*2e80*/  IMAD.WIDE.U32 R94, R197, c[0x0][0x2d0], R94 ;  /* 0x0000b400c55e7a25 */ /* 0x000fc800078e005e */
[C---:B------:R-:W-:Y:S01]  /*2e90*/  FMUL.FTZ R109, R0.reuse, R187 ;  /* 0x000000bb006d7220 */ /* 0x040fe20000410000 */
[----:B------:R-:W-:Y:S01]  /*2ea0*/  IADD3 R95, R95, R207, RZ ;  /* 0x000000cf5f5f7210 */ /* 0x000fe20007ffe0ff */
[----:B------:R-:W-:Y:S02]  /*2eb0*/  FADD.FTZ R202, R97, -R202 ;  /* 0x800000ca61ca7221 */ /* 0x000fe40000010000 */
[----:B------:R-:W-:Y:S02]  /*2ec0*/  FMUL.FTZ R158, R0, R97 ;  /* 0x00000061009e7220 */ /* 0x000fe40000410000 */
[----:B------:R-:W-:Y:S02]  /*2ed0*/  FMUL.FTZ R91, R38, R91 ;  /* 0x0000005b265b7220 */ /* 0x000fe40000410000 */
[----:B------:R-:W-:Y:S02]  /*2ee0*/  FMUL.FTZ R97, R49, R90 ;  /* 0x0000005a31617220 */ /* 0x000fe40000410000 */
[----:B------:R-:W-:Y:S01]  /*2ef0*/  FFMA.FTZ R161, R161, R163, R164 ;  /* 0x000000a3a1a17223 */ /* 0x000fe200000100a4 */
[----:B------:R0:W-:Y:S01]  /*2f00*/  STS [R88.X4+0x10c8], R91 ;  /* 0x0010c85b58007388 */ /* 0x0001e20000004800 */
[----:B------:R-:W-:-:S02]  /*2f10*/  FADD.FTZ R90, R64, R148 ;  /* 0x00000094405a7221 */ /* 0x000fc40000010000 */
[----:B------:R-:W-:Y:S01]  /*2f20*/  FMUL.FTZ R109, R40, R109 ;  /* 0x0000006d286d7220 */ /* 0x000fe20000410000 */
[----:B------:R-:W-:Y:S01]  /*2f30*/  STS [R88.X4+0x1094], R97 ;  /* 0x0010946158007388 */ /* 0x000fe20000004800 */
[----:B------:R-:W-:Y:S02]  /*2f40*/  FADD.FTZ R200, R96, -R200 ;  /* 0x800000c860c87221 */ /* 0x000fe40000010000 */
[----:B------:R-:W-:Y:S01]  /*2f50*/  FMUL.FTZ R156, R0, R96 ;  /* 0x00000060009c7220 */ /* 0x000fe20000410000 */
[----:B------:R1:W-:Y:S01]  /*2f60*/  STS [R88.X4+0x10b0], R109 ;  /* 0x0010b06d58007388 */ /* 0x0003e20000004800 */
[----:B------:R-:W-:Y:S02]  /*2f70*/  FADD.FTZ R103, R194, -R103 ;  /* 0x80000067c2677221 */ /* 0x000fe40000010000 */
[----:B------:R-:W-:Y:S02]  /*2f80*/  FADD.FTZ R205, R198, -R205 ;  /* 0x800000cdc6cd7221 */ /* 0x000fe40000010000 */
[----:B------:R-:W-:-:S02]  /*2f90*/  FADD.FTZ R96, R176, -R183 ;  /* 0x800000b7b0607221 */ /* 0x000fc40000010000 */
        /* <DEDUP_REMOVED lines=10> */
[----:B------:R-:W-:Y:S02]  /*3040*/  FADD.FTZ R0, -R126, R195 ;  /* 0x000000c37e007221 */ /* 0x000fe40000010100 */
[----:B0-----:R-:W-:-:S02]  /*3050*/  FMUL.FTZ R91, R90, R161 ;  /* 0x000000a15a5b7220 */ /* 0x001fc40000410000 */
[----:B------:R-:W-:Y:S02]  /*3060*/  FADD.FTZ R196, R99, -R196 ;  /* 0x800000c463c47221 */ /* 0x000fe40000010000 */
[----:B-1----:R-:W-:Y:S02]  /*3070*/  FMUL.FTZ R109, R45, R154 ;  /* 0x0000009a2d6d7220 */ /* 0x002fe40000410000 */
[----:B------:R-:W-:Y:S02]  /*3080*/  FADD.FTZ R192, R101, -R192 ;  /* 0x800000c065c07221 */ /* 0x000fe40000010000 */
[----:B------:R-:W-:Y:S01]  /*3090*/  FADD.FTZ R154, R66, R148 ;  /* 0x00000094429a7221 */ /* 0x000fe20000010000 */
[----:B------:R-:W-:Y:S01]  /*30a0*/  STS [R88.X4+0x10a4], R109 ;  /* 0x0010a46d58007388 */ /* 0x000fe20000004800 */
[----:B------:R-:W-:Y:S02]  /*30b0*/  FMUL.FTZ R100, R100, R163 ;  /* 0x000000a364647220 */ /* 0x000fe40000410000 */
[----:B------:R-:W-:-:S02]  /*30c0*/  FFMA.FTZ R99, R91, R0, RZ ;  /* 0x000000005b637223 */ /* 0x000fc400000100ff */
[----:B------:R-:W-:Y:S02]  /*30d0*/  FMUL.FTZ R177, R50, R177 ;  /* 0x000000b132b17220 */ /* 0x000fe40000410000 */
[----:B------:R-:W-:Y:S02]  /*30e0*/  FMUL.FTZ R101, R51, R194 ;  /* 0x000000c233657220 */ /* 0x000fe40000410000 */
[----:B------:R-:W-:Y:S01]  /*30f0*/  FADD.FTZ R90, -R124, R191 ;  /* 0x000000bf7c5a7221 */ /* 0x000fe20000010100 */
[----:B------:R0:W-:Y:S01]  /*3100*/  STS [R88.X4+0x1098], R177 ;  /* 0x001098b158007388 */ /* 0x0001e20000004800 */
[----:B------:R-:W-:Y:S02]  /*3110*/  FMUL.FTZ R97, R154, R165 ;  /* 0x000000a59a617220 */ /* 0x000fe40000410000 */
[----:B------:R-:W-:Y:S01]  /*3120*/  FFMA.FTZ R99, R100, R192, R99 ;  /* 0x000000c064637223 */ /* 0x000fe20000010063 */
[----:B------:R1:W-:Y:S01]  /*3130*/  STS [R88.X4+0x109c], R101 ;  /* 0x00109c6558007388 */ /* 0x0003e20000004800 */
[----:B------:R-:W-:-:S02]  /*3140*/  FMUL.FTZ R102, R102, R159 ;  /* 0x0000009f66667220 */ /* 0x000fc40000410000 */
[----:B------:R-:W-:Y:S02]  /*3150*/  FADD.FTZ R154, -R122, R189 ;  /* 0x000000bd7a9a7221 */ /* 0x000fe40000010100 */
[----:B------:R-:W-:Y:S02]  /*3160*/  FMUL.FTZ R183, R43, R158 ;  /* 0x0000009e2bb77220 */ /* 0x000fe40000410000 */
[----:B0-----:R-:W-:Y:S02]  /*3170*/  FMUL.FTZ R177, R41, R156 ;  /* 0x0000009c29b17220 */ /* 0x001fe40000410000 */
[----:B------:R-:W-:Y:S01]  /*3180*/  FADD.FTZ R156, R60, R148 ;  /* 0x000000943c9c7221 */ /* 0x000fe20000010000 */
[----:B------:R0:W-:Y:S01]  /*3190*/  STS [R88.X4+0x10bc], R183 ;  /* 0x0010bcb758007388 */ /* 0x0001e20000004800 */
[----:B-1----:R-:W-:Y:S02]  /*31a0*/  FFMA.FTZ R101, R97, R90, R99 ;  /* 0x0000005a61657223 */ /* 0x002fe40000010063 */
[----:B------:R-:W-:Y:S01]  /*31b0*/  FMUL.FTZ R99, R156, R167 ;  /* 0x000000a79c637220 */ /* 0x000fe20000410000 */
[----:B------:R-:W-:Y:S01]  /*31c0*/  STS [R88.X4+0x10b4], R177 ;  /* 0x0010b4b158007388 */ /* 0x000fe20000004800 */
[----:B------:R-:W-:-:S02]  /*31d0*/  FFMA.FTZ R101, R102, R103, R101 ;  /* 0x0000006766657223 */ /* 0x000fc40000010065 */
[----:B------:R-:W-:Y:S02]  /*31e0*/  FADD.FTZ R158, R62, R148 ;  /* 0x000000943e9e7221 */ /* 0x000fe40000010000 */
[----:B------:R-:W-:Y:S02]  /*31f0*/  FMUL.FTZ R98, R98, R157 ;  /* 0x0000009d62627220 */ /* 0x000fe40000410000 */
[----:B------:R-:W-:Y:S02]  /*3200*/  FFMA.FTZ R109, R99, R154, R101 ;  /* 0x0000009a636d7223 */ /* 0x000fe40000010065 */
[----:B------:R-:W-:Y:S02]  /*3210*/  FADD.FTZ R156, -R120, R193 ;  /* 0x000000c1789c7221 */ /* 0x000fe40000010100 */
[----:B------:R-:W-:Y:S02]  /*3220*/  FMUL.FTZ R101, R158, R155 ;  /* 0x0000009b9e657220 */ /* 0x000fe40000410000 */
[----:B------:R-:W-:-:S02]  /*3230*/  FFMA.FTZ R109, R98, R196, R109 ;  /* 0x000000c4626d7223 */ /* 0x000fc4000001006d */
[----:B------:R-:W-:Y:S02]  /*3240*/  FADD.FTZ R108, R175, -R178 ;  /* 0x800000b2af6c7221 */ /* 0x000fe40000010000 */
[----:B------:R-:W-:Y:S02]  /*3250*/  FMUL.FTZ R189, R39, R162 ;  /* 0x000000a227bd7220 */ /* 0x000fe40000410000 */
[----:B------:R-:W-:Y:S02]  /*3260*/  FMUL.FTZ R175, R47, R198 ;  /* 0x000000c62faf7220 */ /* 0x000fe40000410000 */
[----:B------:R-:W-:Y:S01]  /*3270*/  FADD.FTZ R162, R56, R148 ;  /* 0x0000009438a27221 */ /* 0x000fe20000010000 */
[----:B------:R-:W-:Y:S01]  /*3280*/  STS [R88.X4+0x10cc], R189 ;  /* 0x0010ccbd58007388 */ /* 0x000fe20000004800 */
[----:B------:R-:W-:Y:S02]  /*3290*/  FMUL.FTZ R188, R188, R169 ;  /* 0x000000a9bcbc7220 */ /* 0x000fe40000410000 */
[----:B------:R-:W-:Y:S01]  /*32a0*/  FFMA.FTZ R158, R101, R156, R109 ;  /* 0x0000009c659e7223 */ /* 0x000fe2000001006d */
[----:B------:R1:W-:Y:S01]  /*32b0*/  STS [R88.X4+0x10ac], R175 ;  /* 0x0010acaf58007388 */ /* 0x0003e20000004800 */
[----:B------:R-:W-:Y:S01]  /*32c0*/  FADD.FTZ R160, -R118, R187 ;  /* 0x000000bb76a07221 */ /* 0x000fe20000010100 */
[----:B------:R-:W-:Y:S01]  /*32d0*/  IADD3 R187, R144, 0x40, RZ ;  /* 0x0000004090bb7810 */ /* 0x000fe20007ffe0ff */
[----:B------:R-:W-:-:S02]  /*32e0*/  FMUL.FTZ R109, R162, R171 ;  /* 0x000000aba26d7220 */ /* 0x000fc40000410000 */
[----:B------:R-:W-:Y:S01]  /*32f0*/  FFMA.FTZ R158, R188, R205, R158 ;  /* 0x000000cdbc9e7223 */ /* 0x000fe2000001009e */
[----:B------:R-:W-:Y:S01]  /*3300*/  LEA.HI.SX32 R187, R187, R144, 0x1b ;  /* 0x00000090bbbb7211 */ /* 0x000fe200078fdaff */
[----:B------:R-:W-:Y:S02]  /*3310*/  FMUL.FTZ R174, R39, R174 ;  /* 0x000000ae27ae7220 */ /* 0x000fe40000410000 */
[----:B0-----:R-:W-:Y:S02]  /*3320*/  FADD.FTZ R183, R58, R148 ;  /* 0x000000943ab77221 */ /* 0x001fe40000010000 */
[----:B-1----:R-:W-:Y:S02]  /*3330*/  FMUL.FTZ R175, R37, R176 ;  /* 0x000000b025af7220 */ /* 0x002fe40000410000 */
[----:B------:R-:W-:Y:S02]  /*3340*/  FMUL.FTZ R190, R190, R173 ;  /* 0x000000adbebe7220 */ /* 0x000fe40000410000 */
[----:B------:R-:W-:Y:S01]  /*3350*/  FFMA.FTZ R177, R109, R160, R158 ;  /* 0x000000a06db17223 */ /* 0x000fe2000001009e */
[----:B------:R0:W-:Y:S01]  /*3360*/  STS [R88.X4+0x10c4], R175 ;  /* 0x0010c4af58007388 */ /* 0x0001e20000004800 */
[----:B------:R-:W-:-:S02]  /*3370*/  FMUL.FTZ R197, R44, R197 ;  /* 0x000000c52cc57220 */ /* 0x000fc40000410000 */
[----:B------:R-:W-:Y:S02]  /*3380*/  FMUL.FTZ R207, R46, R207 ;  /* 0x000000cf2ecf7220 */ /* 0x000fe40000410000 */
[----:B------:R-:W-:Y:S01]  /*3390*/  FMUL.FTZ R209, R42, R209 ;  /* 0x000000d12ad17220 */ /* 0x000fe20000410000 */
[----:B------:R-:W-:Y:S01]  /*33a0*/  STS [R88.X4+0x10a0], R197 ;  /* 0x0010a0c558007388 */ /* 0x000fe20000004800 */
[----:B------:R-:W-:Y:S02]  /*33b0*/  FMUL.FTZ R211, R36, R211 ;  /* 0x000000d324d37220 */ /* 0x000fe40000410000 */
[----:B------:R-:W-:Y:S01]  /*33c0*/  FADD.FTZ R87, R87, R174 ;  /* 0x000000ae57577221 */ /* 0x000fe20000010000 */
[----:B------:R-:W-:Y:S01]  /*33d0*/  IADD3 R174, -R89, c[0x0][0x168], -R144 ;  /* 0x00005a0059ae7a10 */ /* 0x000fe20007ffe990 */
[----:B------:R-:W-:Y:S01]  /*33e0*/  FADD.FTZ R162, -R116, R203 ;  /* 0x000000cb74a27221 */ /* 0x000fe20000010100 */
[----:B------:R-:W-:Y:S01]  /*33f0*/  STS [R88.X4+0x10a8], R207 ;  /* 0x0010a8cf58007388 */ /* 0x000fe20000004800 */
[----:B0-----:R-:W-:Y:S01]  /*3400*/  FMUL.FTZ R175, R183, R172 ;  /* 0x000000acb7af7220 */ /* 0x001fe20000410000 */
[----:B------:R-:W-:Y:S01]  /*3410*/  ISETP.GE.AND P0, PT, R174, 0x1, PT ;  /* 0x00000001ae00780c */ /* 0x000fe20003f06270 */
[----:B------:R-:W-:Y:S01]  /*3420*/  FFMA.FTZ R177, R190, R200, R177 ;  /* 0x000000c8beb17223 */ /* 0x000fe200000100b1 */
[----:B------:R-:W-:Y:S01]  /*3430*/  STS [R88.X4+0x10b8], R209 ;  /* 0x0010b8d158007388 */ /* 0x000fe20000004800 */
[----:B------:R-:W-:Y:S01]  /*3440*/  FADD.FTZ R158, R52, R148 ;  /* 0x00000094349e7221 */ /* 0x000fe20000010000 */
[----:B------:R-:W-:Y:S01]  /*3450*/  ISETP.GE.AND P1, PT, R174, 0x41, PT ;  /* 0x00000041ae00780c */ /* 0x000fe20003f26270 */
[----:B------:R-:W-:Y:S01]  /*3460*/  FFMA.FTZ R177, R175, R162, R177 ;  /* 0x000000a2afb17223 */ /* 0x000fe200000100b1 */
[----:B------:R0:W-:Y:S01]  /*3470*/  STS [R88.X4+0x10c0], R211 ;  /* 0x0010c0d358007388 */ /* 0x0001e20000004800 */
[----:B------:R-:W-:-:S02]  /*3480*/  FADD.FTZ R164, -R114, R201 ;  /* 0x000000c972a47221 */ /* 0x000fc40000010100 */
[----:B------:R-:W-:Y:S02]  /*3490*/  FMUL.FTZ R89, R158, R181 ;  /* 0x000000b59e597220 */ /* 0x000fe40000410000 */
[----:B------:R-:W-:Y:S02]  /*34a0*/  FADD.FTZ R168, R54, R148 ;  /* 0x0000009436a87221 */ /* 0x000fe40000010000 */
[----:B------:R-:W-:Y:S02]  /*34b0*/  FMUL.FTZ R86, R86, R180 ;  /* 0x000000b456567220 */ /* 0x000fe40000410000 */
[----:B------:R-:W-:Y:S02]  /*34c0*/  FADD.FTZ R166, -R112, R199 ;  /* 0x000000c770a67221 */ /* 0x000fe40000010100 */
[----:B0-----:R-:W-:Y:S02]  /*34d0*/  FMUL.FTZ R88, R84, R179 ;  /* 0x000000b354587220 */ /* 0x001fe40000410000 */
[----:B------:R-:W-:-:S02]  /*34e0*/  FMUL.FTZ R158, R85, R186 ;  /* 0x000000ba559e7220 */ /* 0x000fc40000410000 */
[----:B------:R-:W-:Y:S02]  /*34f0*/  FFMA.FTZ R177, R88, R202, R177 ;  /* 0x000000ca58b17223 */ /* 0x000fe400000100b1 */
[----:B------:R-:W-:Y:S02]  /*3500*/  FMUL.FTZ R189, R158, R108 ;  /* 0x0000006c9ebd7220 */ /* 0x000fe40000410000 */
        /* <DEDUP_REMOVED lines=16> */
.L_x_3848:
[----:B------:R-:W-:Y:S05]  /*3610*/  BSYNC B0 ;  /* 0x0000000000007941 */ /* 0x000fea0003800000 */
.L_x_3847:
[----:B------:R-:W1:Y:S01]  /*3620*/  LDS R187, [R187.X4+0x1190] ;  /* 0x00119000bbbb7984 */ /* 0x000e620000004800 */
[----:B------:R-:W-:Y:S01]  /*3630*/  BSSY B0, `(.L_x_3849) ;  /* 0x0000006000007945 */ /* 0x000fe20003800000 */
[----:B0-----:R-:W-:Y:S01]  /*3640*/  FADD.FTZ R84, R170, R189 ;  /* 0x000000bdaa547221 */ /* 0x001fe20000010000 */
[C---:B------:R-:W-:Y:S02]  /*3650*/  IADD3 R85, R144.reuse, 0x80, RZ ;  /* 0x0000008090557810 */ /* 0x040fe40007ffe0ff */
[----:B------:R-:W-:Y:S01]  /*3660*/  IADD3 R93, R144, 0xc0, RZ ;  /* 0x000000c0905d7810 */ /* 0x000fe20007ffe0ff */
[----:B------:R-:W-:Y:S05]  /*3670*/  @!P1 BRA `(.L_x_3850) ;  /* 0x0000001000009947 */ /* 0x000fea0003800000 */
[----:B-1----:R0:W-:Y:S02]  /*3680*/  RED.E.ADD.F32.FTZ.RN.STRONG.GPU [R94.64+-0xf00], R187 ;  /* 0xfff100bb5e00798e */ /* 0x0021e4000c10e784 */
.L_x_3850:
[----:B------:R-:W-:Y:S05]  /*3690*/  BSYNC B0 ;  /* 0x0000000000007941 */ /* 0x000fea0003800000 */
.L_x_3849:
[----:B------:R-:W-:Y:S01]  /*36a0*/  LEA.HI.SX32 R85, R85, R144, 0x1b ;  /* 0x0000009055557211 */ /* 0x000fe200078fdaff */
[----:B------:R-:W-:Y:S01]  /*36b0*/  BSSY B0, `(.L_x_3851) ;  /* 0x000000d000007945 */ /* 0x000fe20003800000 */
[----:B------:R-:W-:Y:S02]  /*36c0*/  ISETP.GE.AND P6, PT, R174, 0x81, PT ;  /* 0x00000081ae00780c */ /* 0x000fe40003fc6270 */
[----:B------:R-:W-:-:S02]  /*36d0*/  IADD3 R183, R144, 0x100, RZ ;  /* 0x0000010090b77810 */ /* 0x000fc40007ffe0ff */
[----:B------:R-:W2:Y:S01]  /*36e0*/  LDS R85, [R85.X4+0x1290] ;  /* 0x0012900055557984 */ /* 0x000ea20000004800 */
        /* <DEDUP_REMOVED lines=8> */
[----:B--2---:R2:W-:Y:S02]  /*3770*/  RED.E.ADD.F32.FTZ.RN.STRONG.GPU [R94.64+-0xe00], R85 ;  /* 0xfff200555e00798e */ /* 0x0045e4000c10e784 */
.L_x_3852:
[----:B------:R-:W-:Y:S05]  /*3780*/  BSYNC B0 ;  /* 0x0000000000007941 */ /* 0x000fea0003800000 */
.L_x_3851:
[----:B------:R-:W3:Y:S01]  /*3790*/  LDS R93, [R93.X4+0x1390] ;  /* 0x001390005d5d7984 */ /* 0x000ee20000004800 */
[----:B------:R-:W-:Y:S01]  /*37a0*/  BSSY B0, `(.L_x_3853) ;  /* 0x0000005000007945 */ /* 0x000fe20003800000 */
[----:B--2---:R-:W-:Y:S02]  /*37b0*/  IADD3 R85, R144, 0x140, RZ ;  /* 0x0000014090557810 */ /* 0x004fe40007ffe0ff */
[----:B------:R-:W-:Y:S01]  /*37c0*/  LEA.HI.SX32 R183, R183, R144, 0x1b ;  /* 0x00000090b7b77211 */ /* 0x000fe200078fdaff */
[----:B------:R-:W-:Y:S05]  /*37d0*/  @!P0 BRA `(.L_x_3854) ;  /* 0x0000001000008947 */ /* 0x000fea0003800000 */
[----:B---3--:R2:W-:Y:S02]  /*37e0*/  RED.E.ADD.F32.FTZ.RN.STRONG.GPU [R94.64+-0xd00], R93 ;  /* 0xfff3005d5e00798e */ /* 0x0085e4000c10e784 */
.L_x_3854:
[----:B------:R-:W-:Y:S05]  /*37f0*/  BSYNC B0 ;  /* 0x0000000000007941 */ /* 0x000fea0003800000 */
.L_x_3853:
[----:B------:R-:W4:Y:S01]  /*3800*/  LDS R183, [R183.X4+0x1490] ;  /* 0x00149000b7b77984 */ /* 0x000f220000004800 */
[----:B------:R-:W-:Y:S01]  /*3810*/  BSSY B0, `(.L_x_3855) ;  /* 0x0000005000007945 */ /* 0x000fe20003800000 */
[----:B--23--:R-:W-:Y:S02]  /*3820*/  IADD3 R93, R144, 0x180, RZ ;  /* 0x00000180905d7810 */ /* 0x00cfe40007ffe0ff */
[----:B------:R-:W-:Y:S01]  /*3830*/  LEA.HI.SX32 R85, R85, R144, 0x1b ;  /* 0x0000009055557211 */ /* 0x000fe200078fdaff */
[----:B------:R-:W-:Y:S05]  /*3840*/  @!P1 BRA `(.L_x_3856) ;  /* 0x0000001000009947 */ /* 0x000fea0003800000 */
[----:B----4-:R2:W-:Y:S02]  /*3850*/  RED.E.ADD.F32.FTZ.RN.STRONG.GPU [R94.64+-0xc00], R183 ;  /* 0xfff400b75e00798e */ /* 0x0105e4000c10e784 */
.L_x_3856:
[----:B------:R-:W-:Y:S05]  /*3860*/  BSYNC B0 ;  /* 0x0000000000007941 */ /* 0x000fea0003800000 */
.L_x_3855:
[----:B------:R-:W3:Y:S01]  /*3870*/  LDS R85, [R85.X4+0x1590] ;  /* 0x0015900055557984 */ /* 0x000ee20000004800 */
[----:B------:R-:W-:Y:S01]  /*3880*/  BSSY B0, `(.L_x_3857) ;  /* 0x0000005000007945 */ /* 0x000fe20003800000 */
[----:B--2-4-:R-:W-:-:S02]  /*3890*/  IADD3 R183, R144, 0x1c0, RZ ;  /* 0x000001c090b77810 */ /* 0x014fc40007ffe0ff */
[----:B------:R-:W-:Y:S01]  /*38a0*/  LEA.HI.SX32 R93, R93, R144, 0x1b ;  /* 0x000000905d5d7211 */ /* 0x000fe200078fdaff */
[----:B------:R-:W-:Y:S05]  /*38b0*/  @!P2 BRA `(.L_x_3858) ;  /* 0x000000100000a947 */ /* 0x000fea0003800000 */
[----:B---3--:R2:W-:Y:S02]  /*38c0*/  RED.E.ADD.F32.FTZ.RN.STRONG.GPU [R94.64+-0xb00], R85 ;  /* 0xfff500555e00798e */ /* 0x0085e4000c10e784 */
.L_x_3858:
[----:B------:R-:W-:Y:S05]  /*38d0*/  BSYNC B0 ;  /* 0x0000000000007941 */ /* 0x000fea0003800000 */
.L_x_3857:
[----:B------:R-:W4:Y:S01]  /*38e0*/  LDS R93, [R93.X4+0x1690] ;  /* 0x001690005d5d7984 */ /* 0x000f220000004800 */
[----:B------:R-:W-:Y:S01]  /*38f0*/  BSSY B0, `(.L_x_3859) ;  /* 0x0000005000007945 */ /* 0x000fe20003800000 */
[----:B--23--:R-:W-:Y:S02]  /*3900*/  IADD3 R85, R144, 0x200, RZ ;  /* 0x0000020090557810 */ /* 0x00cfe40007ffe0ff */
[----:B------:R-:W-:Y:S01]  /*3910*/  LEA.HI.SX32 R183, R183, R144, 0x1b ;  /* 0x00000090b7b77211 */ /* 0x000fe200078fdaff */
[----:B------:R-:W-:Y:S05]  /*3920*/  @!P3 BRA `(.L_x_3860) ;  /* 0x000000100000b947 */ /* 0x000fea0003800000 */
[----:B----4-:R2:W-:Y:S02]  /*3930*/  RED.E.ADD.F32.FTZ.RN.STRONG.GPU [R94.64+-0xa00], R93 ;  /* 0xfff6005d5e00798e */ /* 0x0105e4000c10e784 */
.L_x_3860:
[----:B------:R-:W-:Y:S05]  /*3940*/  BSYNC B0 ;  /* 0x0000000000007941 */ /* 0x000fea0003800000 */
.L_x_3859:
[----:B------:R-:W3:Y:S01]  /*3950*/  LDS R183, [R183.X4+0x1790] ;  /* 0x00179000b7b77984 */ /* 0x000ee20000004800 */
[----:B------:R-:W-:Y:S01]  /*3960*/  BSSY B0, `(.L_x_3861) ;  /* 0x0000004000007945 */ /* 0x000fe20003800000 */
[----:B------:R-:W-:Y:S01]  /*3970*/  LEA.HI.SX32 R85, R85, R144, 0x1b ;  /* 0x0000009055557211 */ /* 0x000fe200078fdaff */
[----:B------:R-:W-:Y:S05]  /*3980*/  @!P4 BRA `(.L_x_3862) ;  /* 0x000000100000c947 */ /* 0x000fea0003800000 */
[----:B---3--:R3:W-:Y:S02]  /*3990*/  RED.E.ADD.F32.FTZ.RN.STRONG.GPU [R94.64+-0x900], R183 ;  /* 0xfff700b75e00798e */ /* 0x0087e4000c10e784 */
.L_x_3862:
[----:B------:R-:W-:Y:S05]  /*39a0*/  BSYNC B0 ;  /* 0x0000000000007941 */ /* 0x000fea0003800000 */
.L_x_3861:
[----:B------:R-:W0:Y:S01]  /*39b0*/  LDS R85, [R85.X4+0x1890] ;  /* 0x0018900055557984 */ /* 0x000e220000004800 */
[----:B------:R-:W-:Y:S01]  /*39c0*/  BSSY B0, `(.L_x_3863) ;  /* 0x0000005000007945 */ /* 0x000fe20003800000 */
[----:B--2-4-:R-:W-:-:S02]  /*39d0*/  IADD3 R93, R144, 0x240, RZ ;  /* 0x00000240905d7810 */ /* 0x014fc40007ffe0ff */
[----:B---3--:R-:W-:Y:S01]  /*39e0*/  IADD3 R183, R144, 0x280, RZ ;  /* 0x0000028090b77810 */ /* 0x008fe20007ffe0ff */
[----:B------:R-:W-:Y:S05]  /*39f0*/  @!P5 BRA `(.L_x_3864) ;  /* 0x000000100000d947 */ /* 0x000fea0003800000 */
[----:B0-----:R0:W-:Y:S02]  /*3a00*/  RED.E.ADD.F32.FTZ.RN.STRONG.GPU [R94.64+-0x800], R85 ;  /* 0xfff800555e00798e */ /* 0x0011e4000c10e784 */
.L_x_3864:
[----:B------:R-:W-:Y:S05]  /*3a10*/  BSYNC B0 ;  /* 0x0000000000007941 */ /* 0x000fea0003800000 */
.L_x_3863:
        /* <DEDUP_REMOVED lines=14> */
.L_x_3866:
[----:B------:R-:W-:Y:S05]  /*3b00*/  BSYNC B0 ;  /* 0x0000000000007941 */ /* 0x000fea0003800000 */
.L_x_3865:
[----:B------:R-:W2:Y:S01]  /*3b10*/  LDS R183, [R183.X4+0x1a90] ;  /* 0x001a9000b7b77984 */ /* 0x000ea20000004800 */
[----:B------:R-:W-:Y:S01]  /*3b20*/  BSSY B0, `(.L_x_3867) ;  /* 0x0000005000007945 */ /* 0x000fe20003800000 */
[----:B0-----:R-:W-:-:S02]  /*3b30*/  IADD3 R93, R144, 0x300, RZ ;  /* 0x00000300905d7810 */ /* 0x001fc40007ffe0ff */
[----:B------:R-:W-:Y:S01]  /*3b40*/  LEA.HI.SX32 R85, R85, R144, 0x1b ;  /* 0x0000009055557211 */ /* 0x000fe200078fdaff */
[----:B------:R-:W-:Y:S05]  /*3b50*/  @!P0 BRA `(.L_x_3868) ;  /* 0x0000001000008947 */ /* 0x000fea0003800000 */
[----:B--2---:R0:W-:Y:S02]  /*3b60*/  RED.E.ADD.F32.FTZ.RN.STRONG.GPU [R94.64+-0x600], R183 ;  /* 0xfffa00b75e00798e */ /* 0x0041e4000c10e784 */
.L_x_3868:
[----:B------:R-:W-:Y:S05]  /*3b70*/  BSYNC B0 ;  /* 0x0000000000007941 */ /* 0x000fea0003800000 */
.L_x_3867:
[----:B------:R-:W3:Y:S01]  /*3b80*/  LDS R85, [R85.X4+0x1b90] ;  /* 0x001b900055557984 */ /* 0x000ee20000004800 */
[----:B------:R-:W-:Y:S01]  /*3b90*/  BSSY B0, `(.L_x_3869) ;  /* 0x0000005000007945 */ /* 0x000fe20003800000 */
[----:B0-2---:R-:W-:Y:S02]  /*3ba0*/  IADD3 R183, R144, 0x340, RZ ;  /* 0x0000034090b77810 */ /* 0x005fe40007ffe0ff */
[----:B------:R-:W-:Y:S01]  /*3bb0*/  LEA.HI.SX32 R93, R93, R144, 0x1b ;  /* 0x000000905d5d7211 */ /* 0x000fe200078fdaff */
[----:B------:R-:W-:Y:S05]  /*3bc0*/  @!P1 BRA `(.L_x_3870) ;  /* 0x0000001000009947 */ /* 0x000fea0003800000 */
[----:B---3--:R0:W-:Y:S02]  /*3bd0*/  RED.E.ADD.F32.FTZ.RN.STRONG.GPU [R94.64+-0x500], R85 ;  /* 0xfffb00555e00798e */ /* 0x0081e4000c10e784 */
.L_x_3870:
[----:B------:R-:W-:Y:S05]  /*3be0*/  BSYNC B0 ;  /* 0x0000000000007941 */ /* 0x000fea0003800000 */
.L_x_3869:
[----:B------:R-:W2:Y:S01]  /*3bf0*/  LDS R93, [R93.X4+0x1c90] ;  /* 0x001c90005d5d7984 */ /* 0x000ea20000004800 */
[----:B------:R-:W-:Y:S01]  /*3c00*/  BSSY B0, `(.L_x_3871) ;  /* 0x0000005000007945 */ /* 0x000fe20003800000 */
[----:B0--3--:R-:W-:Y:S02]  /*3c10*/  IADD3 R85, R144, 0x380, RZ ;  /* 0x0000038090557810 */ /* 0x009fe40007ffe0ff */
[----:B------:R-:W-:Y:S01]  /*3c20*/  LEA.HI.SX32 R183, R183, R144, 0x1b ;  /* 0x00000090b7b77211 */ /* 0x000fe200078fdaff */
[----:B------:R-:W-:Y:S05]  /*3c30*/  @!P2 BRA `(.L_x_3872) ;  /* 0x000000100000a947 */ /* 0x000fea0003800000 */
[----:B--2---:R0:W-:Y:S02]  /*3c40*/  RED.E.ADD.F32.FTZ.RN.STRONG.GPU [R94.64+-0x400], R93 ;  /* 0xfffc005d5e00798e */ /* 0x0041e4000c10e784 */
.L_x_3872:
[----:B------:R-:W-:Y:S05]  /*3c50*/  BSYNC B0 ;  /* 0x0000000000007941 */ /* 0x000fea0003800000 */
.L_x_3871:
[----:B------:R-:W3:Y:S01]  /*3c60*/  LDS R183, [R183.X4+0x1d90] ;  /* 0x001d9000b7b77984 */ /* 0x000ee20000004800 */
[----:B------:R-:W-:Y:S01]  /*3c70*/  BSSY B0, `(.L_x_3873) ;  /* 0x0000005000007945 */ /* 0x000fe20003800000 */
[----:B0-2---:R-:W-:-:S02]  /*3c80*/  IADD3 R93, R144, 0x3c0, RZ ;  /* 0x000003c0905d7810 */ /* 0x005fc40007ffe0ff */
[----:B------:R-:W-:Y:S01]  /*3c90*/  LEA.HI.SX32 R85, R85, R144, 0x1b ;  /* 0x0000009055557211 */ /* 0x000fe200078fdaff */
[----:B------:R-:W-:Y:S05]  /*3ca0*/  @!P3 BRA `(.L_x_3874) ;  /* 0x000000100000b947 */ /* 0x000fea0003800000 */
[----:B---3--:R0:W-:Y:S02]  /*3cb0*/  RED.E.ADD.F32.FTZ.RN.STRONG.GPU [R94.64+-0x300], R183 ;  /* 0xfffd00b75e00798e */ /* 0x0081e4000c10e784 */
.L_x_3874:
[----:B------:R-:W-:Y:S05]  /*3cc0*/  BSYNC B0 ;  /* 0x0000000000007941 */ /* 0x000fea0003800000 */
.L_x_3873:
[----:B------:R-:W2:Y:S01]  /*3cd0*/  LDS R85, [R85.X4+0x1e90] ;  /* 0x001e900055557984 */ /* 0x000ea20000004800 */
[----:B------:R-:W-:Y:S01]  /*3ce0*/  BSSY B0, `(.L_x_3875) ;  /* 0x0000004000007945 */ /* 0x000fe20003800000 */
[----:B------:R-:W-:Y:S01]  /*3cf0*/  LEA.HI.SX32 R93, R93, R144, 0x1b ;  /* 0x000000905d5d7211 */ /* 0x000fe200078fdaff */
[----:B------:R-:W-:Y:S05]  /*3d00*/  @!P4 BRA `(.L_x_3876) ;  /* 0x000000100000c947 */ /* 0x000fea0003800000 */
[----:B--2---:R2:W-:Y:S02]  /*3d10*/  RED.E.ADD.F32.FTZ.RN.STRONG.GPU [R94.64+-0x200], R85 ;  /* 0xfffe00555e00798e */ /* 0x0045e4000c10e784 */
.L_x_3876:
[----:B------:R-:W-:Y:S05]  /*3d20*/  BSYNC B0 ;  /* 0x0000000000007941 */ /* 0x000fea0003800000 */
.L_x_3875:
[----:B------:R-:W4:Y:S01]  /*3d30*/  LDS R93, [R93.X4+0x1f90] ;  /* 0x001f90005d5d7984 */ /* 0x000f220000004800 */
[----:B------:R-:W-:Y:S01]  /*3d40*/  BSSY B0, `(.L_x_3877) ;  /* 0x0000003000007945 */ /* 0x000fe20003800000 */
[----:B------:R-:W-:Y:S05]  /*3d50*/  @!P5 BRA `(.L_x_3878) ;  /* 0x000000100000d947 */ /* 0x000fea0003800000 */
[----:B----4-:R4:W-:Y:S02]  /*3d60*/  RED.E.ADD.F32.FTZ.RN.STRONG.GPU [R94.64+-0x100], R93 ;  /* 0xffff005d5e00798e */ /* 0x0109e4000c10e784 */
.L_x_3878:
[----:B------:R-:W-:Y:S05]  /*3d70*/  BSYNC B0 ;  /* 0x0000000000007941 */ /* 0x000fea0003800000 */
.L_x_3877:
[----:B--2---:R-:W2:Y:S01]  /*3d80*/  SHFL.DOWN PT, R85, R84, 0x1, 0x1f ;  /* 0x08201f0054557f89 */ /* 0x004ea200000e0000 */
[----:B------:R-:W-:Y:S01]  /*3d90*/  ISETP.GT.AND P0, PT, R143, 0x1e, PT ;  /* 0x0000001e8f00780c */ /* 0x000fe20003f04270 */
[----:B------:R-:W-:Y:S01]  /*3da0*/  FADD.FTZ R21, R86, R21 ;  /* 0x0000001556157221 */ /* 0x000fe20000010000 */
[----:B------:R-:W-:Y:S01]  /*3db0*/  ISETP.NE.AND P1, PT, R144, RZ, PT ;  /* 0x000000ff9000720c */ /* 0x000fe20003f25270 */
[----:B------:R-:W5:Y:S01]  /*3dc0*/  SHFL.DOWN PT, R92, R87, 0x1, 0x1f ;  /* 0x08201f00575c7f89 */ /* 0x000f6200000e0000 */
[----:B------:R-:W-:Y:S01]  /*3dd0*/  BSSY B0, `(.L_x_3879) ;  /* 0x0000076000007945 */ /* 0x000fe20003800000 */
        /* <DEDUP_REMOVED lines=9> */
[----:B--2---:R-:W-:Y:S02]  /*3e70*/  @!P0 FADD.FTZ R84, R84, R85 ;  /* 0x0000005554548221 */ /* 0x004fe40000010000 */
[----:B------:R-:W-:Y:S02]  /*3e80*/  FADD.FTZ R29, R98, R29 ;  /* 0x0000001d621d7221 */ /* 0x000fe40000010000 */
[----:B-----5:R-:W-:Y:S01]  /*3e90*/  @!P0 FADD.FTZ R87, R87, R92 ;  /* 0x0000005c57578221 */ /* 0x020fe20000010000 */
[----:B------:R-:W2:Y:S01]  /*3ea0*/  SHFL.DOWN PT, R85, R84, 0x2, 0x1f ;  /* 0x08401f0054557f89 */ /* 0x000ea200000e0000 */
[----:B------:R-:W-:Y:S01]  /*3eb0*/  ISETP.GT.AND P0, PT, R143, 0x1d, PT ;  /* 0x0000001d8f00780c */ /* 0x000fe20003f04270 */
[----:B------:R-:W-:-:S02]  /*3ec0*/  FADD.FTZ R28, R99, R28 ;  /* 0x0000001c631c7221 */ /* 0x000fc40000010000 */
[----:B------:R-:W5:Y:S01]  /*3ed0*/  SHFL.DOWN PT, R92, R87, 0x2, 0x1f ;  /* 0x08401f00575c7f89 */ /* 0x000f6200000e0000 */
[----:B------:R-:W-:Y:S02]  /*3ee0*/  FADD.FTZ R35, R102, R35 ;  /* 0x0000002366237221 */ /* 0x000fe40000010000 */
[----:B------:R-:W-:Y:S02]  /*3ef0*/  FADD.FTZ R34, R97, R34 ;  /* 0x0000002261227221 */ /* 0x000fe40000010000 */
[----:B------:R-:W-:Y:S02]  /*3f00*/  FADD.FTZ R33, R100, R33 ;  /* 0x0000002164217221 */ /* 0x000fe40000010000 */
[----:B------:R-:W-:-:S03]  /*3f10*/  FADD.FTZ R32, R91, R32 ;  /* 0x000000205b207221 */ /* 0x000fc60000010000 */
[----:B--2---:R-:W-:Y:S02]  /*3f20*/  @!P0 FADD.FTZ R84, R84, R85 ;  /* 0x0000005554548221 */ /* 0x004fe40000010000 */
[C---:B------:R-:W-:Y:S02]  /*3f30*/  FMUL.FTZ R85, R110.reuse, R186 ;  /* 0x000000ba6e557220 */ /* 0x040fe40000410000 */
[----:B-----5:R-:W-:Y:S01]  /*3f40*/  @!P0 FADD.FTZ R87, R87, R92 ;  /* 0x0000005c57578221 */ /* 0x020fe20000010000 */
[----:B----4-:R-:W2:Y:S01]  /*3f50*/  SHFL.DOWN PT, R93, R84, 0x4, 0x1f ;  /* 0x08801f00545d7f89 */ /* 0x010ea200000e0000 */
[----:B------:R-:W-:Y:S01]  /*3f60*/  ISETP.GT.AND P0, PT, R143, 0x1b, PT ;  /* 0x0000001b8f00780c */ /* 0x000fe20003f04270 */
[----:B------:R-:W-:Y:S02]  /*3f70*/  FMUL.FTZ R108, R85, R108 ;  /* 0x0000006c556c7220 */ /* 0x000fe40000410000 */
[----:B------:R-:W4:Y:S01]  /*3f80*/  SHFL.DOWN PT, R92, R87, 0x4, 0x1f ;  /* 0x08801f00575c7f89 */ /* 0x000f2200000e0000 */
[----:B------:R-:W-:-:S02]  /*3f90*/  FMUL.FTZ R85, R110, R185 ;  /* 0x000000b96e557220 */ /* 0x000fc40000410000 */
[----:B------:R-:W-:Y:S02]  /*3fa0*/  FFMA.FTZ R108, R71, R186, R108 ;  /* 0x000000ba476c7223 */ /* 0x000fe4000001006c */
[----:B------:R-:W-:Y:S02]  /*3fb0*/  FMUL.FTZ R166, R85, R166 ;  /* 0x000000a655a67220 */ /* 0x000fe40000410000 */
[----:B------:R-:W-:Y:S02]  /*3fc0*/  FMUL.FTZ R85, R110, R181 ;  /* 0x000000b56e557220 */ /* 0x000fe40000410000 */
[----:B------:R-:W-:Y:S02]  /*3fd0*/  FFMA.FTZ R185, R70, R185, R166 ;  /* 0x000000b946b97223 */ /* 0x000fe400000100a6 */
[----:B------:R-:W-:Y:S02]  /*3fe0*/  FMUL.FTZ R164, R85, R164 ;  /* 0x000000a455a47220 */ /* 0x000fe40000410000 */
[----:B------:R-:W-:-:S02]  /*3ff0*/  FMUL.FTZ R85, R110, R172 ;  /* 0x000000ac6e557220 */ /* 0x000fc40000410000 */
[----:B------:R-:W-:Y:S02]  /*4000*/  FFMA.FTZ R181, R68, R181, R164 ;  /* 0x000000b544b57223 */ /* 0x000fe400000100a4 */
[----:B0-----:R-:W-:Y:S02]  /*4010*/  FMUL.FTZ R95, R85, R162 ;  /* 0x000000a2555f7220 */ /* 0x001fe40000410000 */
[----:B------:R-:W-:Y:S02]  /*4020*/  FMUL.FTZ R85, R110, R171 ;  /* 0x000000ab6e557220 */ /* 0x000fe40000410000 */
[----:B--2---:R-:W-:Y:S02]  /*4030*/  @!P0 FADD.FTZ R84, R84, R93 ;  /* 0x0000005d54548221 */ /* 0x004fe40000010000 */
[----:B------:R-:W-:Y:S02]  /*4040*/  FMUL.FTZ R93, R110, R180 ;  /* 0x000000b46e5d7220 */ /* 0x000fe40000410000 */
[----:B----4-:R-:W-:Y:S01]  /*4050*/  @!P0 FADD.FTZ R87, R87, R92 ;  /* 0x0000005c57578221 */ /* 0x010fe20000010000 */
[----:B---3--:R-:W0:Y:S01]  /*4060*/  SHFL.DOWN PT, R183, R84, 0x8, 0x1f ;  /* 0x09001f0054b77f89 */ /* 0x008e2200000e0000 */
[----:B------:R-:W-:Y:S01]  /*4070*/  ISETP.GT.AND P0, PT, R143, 0x17, PT ;  /* 0x000000178f00780c */ /* 0x000fe20003f04270 */
[----:B------:R-:W-:-:S02]  /*4080*/  FMUL.FTZ R96, R93, R96 ;  /* 0x000000605d607220 */ /* 0x000fc40000410000 */
[----:B------:R-:W2:Y:S01]  /*4090*/  SHFL.DOWN PT, R94, R87, 0x8, 0x1f ;  /* 0x09001f00575e7f89 */ /* 0x000ea200000e0000 */
[C---:B------:R-:W-:Y:S02]  /*40a0*/  FMUL.FTZ R93, R110.reuse, R179 ;  /* 0x000000b36e5d7220 */ /* 0x040fe40000410000 */
[----:B------:R-:W-:Y:S02]  /*40b0*/  FMUL.FTZ R85, R85, R160 ;  /* 0x000000a055557220 */ /* 0x000fe40000410000 */
[----:B------:R-:W-:Y:S02]  /*40c0*/  FMUL.FTZ R202, R93, R202 ;  /* 0x000000ca5dca7220 */ /* 0x000fe40000410000 */
[----:B------:R-:W-:Y:S02]  /*40d0*/  FMUL.FTZ R93, R110, R173 ;  /* 0x000000ad6e5d7220 */ /* 0x000fe40000410000 */
[----:B------:R-:W-:Y:S02]  /*40e0*/  FFMA.FTZ R171, R72, R171, R85 ;  /* 0x000000ab48ab7223 */ /* 0x000fe40000010055 */
[----:B------:R-:W-:-:S02]  /*40f0*/  FMUL.FTZ R200, R93, R200 ;  /* 0x000000c85dc87220 */ /* 0x000fc40000410000 */
[C---:B------:R-:W-:Y:S02]  /*4100*/  FMUL.FTZ R85, R110.reuse, R155 ;  /* 0x0000009b6e557220 */ /* 0x040fe40000410000 */
[----:B------:R-:W-:Y:S02]  /*4110*/  FFMA.FTZ R200, R73, R173, R200 ;  /* 0x000000ad49c87223 */ /* 0x000fe400000100c8 */
[----:B------:R-:W-:Y:S02]  /*4120*/  FMUL.FTZ R92, R110, R169 ;  /* 0x000000a96e5c7220 */ /* 0x000fe40000410000 */
[----:B------:R-:W-:Y:S02]  /*4130*/  FMUL.FTZ R156, R85, R156 ;  /* 0x0000009c559c7220 */ /* 0x000fe40000410000 */
[----:B0-----:R-:W-:Y:S02]  /*4140*/  @!P0 FADD.FTZ R84, R84, R183 ;  /* 0x000000b754548221 */ /* 0x001fe40000010000 */
[----:B------:R-:W-:-:S02]  /*4150*/  FMUL.FTZ R92, R92, R205 ;  /* 0x000000cd5c5c7220 */ /* 0x000fc40000410000 */
[----:B--2---:R-:W-:Y:S01]  /*4160*/  @!P0 FADD.FTZ R87, R87, R94 ;  /* 0x0000005e57578221 */ /* 0x004fe20000010000 */
[----:B------:R-:W0:Y:S01]  /*4170*/  SHFL.DOWN PT, R173, R84, 0x10, 0x1f ;  /* 0x0a001f0054ad7f89 */ /* 0x000e2200000e0000 */
[----:B------:R-:W-:Y:S01]  /*4180*/  ISETP.GT.AND P0, PT, R143, 0xf, PT ;  /* 0x0000000f8f00780c */ /* 0x000fe20003f04270 */
[C---:B------:R-:W-:Y:S02]  /*4190*/  FMUL.FTZ R93, R110.reuse, R157 ;  /* 0x0000009d6e5d7220 */ /* 0x040fe40000410000 */
[----:B------:R-:W2:Y:S01]  /*41a0*/  SHFL.DOWN PT, R160, R87, 0x10, 0x1f ;  /* 0x0a001f0057a07f89 */ /* 0x000ea200000e0000 */
[----:B------:R-:W-:Y:S02]  /*41b0*/  FMUL.FTZ R85, R110, R167 ;  /* 0x000000a76e557220 */ /* 0x000fe40000410000 */
[----:B------:R-:W-:Y:S02]  /*41c0*/  FFMA.FTZ R202, R75, R179, R202 ;  /* 0x000000b34bca7223 */ /* 0x000fe400000100ca */
[----:B------:R-:W-:-:S02]  /*41d0*/  FFMA.FTZ R179, R74, R172, R95 ;  /* 0x000000ac4ab37223 */ /* 0x000fc4000001005f */
[----:B------:R-:W-:Y:S02]  /*41e0*/  FFMA.FTZ R94, R79, R169, R92 ;  /* 0x000000a94f5e7223 */ /* 0x000fe4000001005c */
[----:B------:R-:W-:Y:S02]  /*41f0*/  FMUL.FTZ R196, R93, R196 ;  /* 0x000000c45dc47220 */ /* 0x000fe40000410000 */
[----:B------:R-:W-:Y:S02]  /*4200*/  FMUL.FTZ R154, R85, R154 ;  /* 0x0000009a559a7220 */ /* 0x000fe40000410000 */
[C---:B------:R-:W-:Y:S02]  /*4210*/  FMUL.FTZ R92, R110.reuse, R159 ;  /* 0x0000009f6e5c7220 */ /* 0x040fe40000410000 */
[C---:B------:R-:W-:Y:S02]  /*4220*/  FMUL.FTZ R95, R110.reuse, R165 ;  /* 0x000000a56e5f7220 */ /* 0x040fe40000410000 */
[----:B------:R-:W-:-:S02]  /*4230*/  FMUL.FTZ R93, R110, R163 ;  /* 0x000000a36e5d7220 */ /* 0x000fc40000410000 */
[----:B------:R-:W-:Y:S02]  /*4240*/  FMUL.FTZ R85, R110, R161 ;  /* 0x000000a16e557220 */ /* 0x000fe40000410000 */
[----:B0-----:R-:W-:Y:S02]  /*4250*/  @!P0 FADD.FTZ R84, R84, R173 ;  /* 0x000000ad54548221 */ /* 0x001fe40000010000 */
[----:B------:R-:W-:Y:S02]  /*4260*/  FMUL.FTZ R92, R92, R103 ;  /* 0x000000675c5c7220 */ /* 0x000fe40000410000 */
[----:B--2---:R-:W-:Y:S01]  /*4270*/  @!P0 FADD.FTZ R87, R87, R160 ;  /* 0x000000a057578221 */ /* 0x004fe20000010000 */
[----:B------:R-:W-:Y:S01]  /*4280*/  ISETP.NE.AND P0, PT, R143, RZ, PT ;  /* 0x000000ff8f00720c */ /* 0x000fe20003f05270 */
[----:B------:R-:W-:Y:S01]  /*4290*/  FMUL.FTZ R95, R95, R90 ;  /* 0x0000005a5f5f7220 */ /* 0x000fe20000410000 */
[----:B------:R-:W-:Y:S01]  /*42a0*/  MOV R86, R84 ;  /* 0x0000005400567202 */ /* 0x000fe20000000f00 */
[----:B------:R-:W-:-:S02]  /*42b0*/  FMUL.FTZ R192, R93, R192 ;  /* 0x000000c05dc07220 */ /* 0x000fc40000410000 */
[----:B------:R-:W-:Y:S02]  /*42c0*/  FMUL.FTZ R85, R85, R0 ;  /* 0x0000000055557220 */ /* 0x000fe40000410000 */
[----:B------:R-:W-:Y:S02]  /*42d0*/  FFMA.FTZ R96, R69, R180, R96 ;  /* 0x000000b445607223 */ /* 0x000fe40000010060 */
[----:B------:R-:W-:Y:S02]  /*42e0*/  FFMA.FTZ R155, R78, R155, R156 ;  /* 0x0000009b4e9b7223 */ /* 0x000fe4000001009c */
[----:B------:R-:W-:Y:S02]  /*42f0*/  FFMA.FTZ R196, R77, R157, R196 ;  /* 0x0000009d4dc47223 */ /* 0x000fe400000100c4 */
[----:B------:R-:W-:Y:S01]  /*4300*/  FFMA.FTZ R167, R76, R167, R154 ;  /* 0x000000a74ca77223 */ /* 0x000fe2000001009a */
[----:B------:R0:W-:Y:S01]  /*4310*/  @!P0 STS.64 [R132.X8+0x2118], R86 ;  /* 0x0021185684008388 */ /* 0x0001e20000008a00 */
        /* <DEDUP_REMOVED lines=33> */
.L_x_3880:
[----:B0-----:R-:W-:Y:S05]  /*4530*/  BSYNC B0 ;  /* 0x0000000000007941 */ /* 0x001fea0003800000 */
.L_x_3879:
[----:B------:R-:W-:Y:S02]  /*4540*/  IADD3 R129, R129, 0x1, RZ ;  /* 0x0000000181817810 */ /* 0x000fe40007ffe0ff */
[----:B------:R-:W-:Y:S02]  /*4550*/  IADD3 R128, P1, R128, 0x1, RZ ;  /* 0x0000000180807810 */ /* 0x000fe40007f3e0ff */
[----:B------:R-:W-:Y:S02]  /*4560*/  ISETP.GE.AND P0, PT, R129, c[0x0][0x16c], PT ;  /* 0x00005b0081007a0c */ /* 0x000fe40003f06270 */
[----:B------:R-:W-:-:S11]  /*4570*/  IADD3.X R127, RZ, R127, RZ, P1, !PT ;  /* 0x0000007fff7f7210 */ /* 0x000fd60000ffe4ff */
[----:B-1----:R-:W-:Y:S01]  /*4580*/  @P0 CALL.REL.NOINC `(.L_x_3833) ;  /* 0x0000001000000944 */ /* 0x002fe20003c00000 */
[----:B------:R-:W-:Y:S05]  /*4590*/  BRA `(.L_x_3881) ;  /* 0xffffcae000007947 */ /* 0x000fea000383ffff */
.L_x_3833:
[----:B------:R-:W-:Y:S01]  /*45a0*/  BAR.SYNC.DEFER_BLOCKING 0x0 ;  /* 0x0000000000007b1d */ /* 0x000fe20000010000 */
[----:B------:R-:W-:Y:S02]  /*45b0*/  SHF.L.U32 R0, R144, 0x2, RZ ;  /* 0x0000000290007819 */ /* 0x000fe400000006ff */
[----:B------:R-:W-:Y:S02]  /*45c0*/  IADD3 R52, R134, -0x1, RZ ;  /* 0xffffffff86347810 */ /* 0x000fe40007ffe0ff */
[----:B------:R-:W-:Y:S02]  /*45d0*/  LOP3.LUT R0, R0, 0xffffff80, RZ, 0xc0, !PT ;  /* 0xffffff8000007812 */ /* 0x000fe400078ec0ff */
[----:B------:R-:W-:Y:S02]  /*45e0*/  SHF.L.U32 R36, R52, 0xa, RZ ;  /* 0x0000000a34247819 */ /* 0x000fe400000006ff */
[----:B------:R-:W-:Y:S01]  /*45f0*/  LEA R38, R143, R0, 0x2 ;  /* 0x000000008f267211 */ /* 0x000fe200078e10ff */
[----:B------:R-:W-:Y:S01]  /*4600*/  IMAD R0, R184, c[0x0][0x2d8], RZ ;  /* 0x0000b600b8007a24 */ /* 0x000fe200078e02ff */
[----:B------:R-:W-:-:S02]  /*4610*/  SHF.R.S32.HI R37, RZ, 0x1f, R36 ;  /* 0x0000001fff257819 */ /* 0x000fc40000011424 */
[----:B------:R-:W-:Y:S01]  /*4620*/  IADD3 R136, P1, R136, -0x1000, RZ ;  /* 0xfffff00088887810 */ /* 0x000fe20007f3e0ff */
[----:B------:R-:W-:Y:S01]  /*4630*/  IMAD R39, R151, c[0x0][0x2dc], R0 ;  /* 0x0000b70097277a24 */ /* 0x000fe200078e0200 */
[----:B------:R-:W-:Y:S01]  /*4640*/  IADD3 R138, P2, R138, -0x1000, RZ ;  /* 0xfffff0008a8a7810 */ /* 0x000fe20007f5e0ff */
[----:B------:R-:W-:Y:S01]  /*4650*/  IMAD R0, R152, c[0x0][0x2e0], RZ ;  /* 0x0000b80098007a24 */ /* 0x000fe200078e02ff */
[----:B------:R-:W-:Y:S02]  /*4660*/  IADD3 R140, P3, R140, -0x1000, RZ ;  /* 0xfffff0008c8c7810 */ /* 0x000fe40007f7e0ff */
[----:B------:R-:W-:Y:S02]  /*4670*/  IADD3 R142, P4, R142, -0x1000, RZ ;  /* 0xfffff0008e8e7810 */ /* 0x000fe40007f9e0ff */
[----:B------:R-:W-:Y:S02]  /*4680*/  IADD3 R133, R133, 0x1, RZ ;  /* 0x0000000185857810 */ /* 0x000fe40007ffe0ff */
[----:B------:R-:W-:Y:S01]  /*4690*/  IADD3.X R135, R135, -0x1, RZ, P1, !PT ;  /* 0xffffffff87877810 */ /* 0x000fe20000ffe4ff */
[----:B------:R-:W-:Y:S01]  /*46a0*/  STS.128 [R38.X16], R32 ;  /* 0x0000002026007388 */ /* 0x000fe2000000cc00 */
[----:B------:R-:W-:-:S02]  /*46b0*/  IADD3.X R137, R137, -0x1, RZ, P2, !PT ;  /* 0xffffffff89897810 */ /* 0x000fc400017fe4ff */
[----:B------:R-:W-:Y:S01]  /*46c0*/  IADD3.X R139, R139, -0x1, RZ, P3, !PT ;  /* 0xffffffff8b8b7810 */ /* 0x000fe20001ffe4ff */
[----:B------:R0:W-:Y:S01]  /*46d0*/  STS.128 [R38.X16+0x10], R28 ;  /* 0x0000101c26007388 */ /* 0x0001e2000000cc00 */
[----:B------:R-:W-:-:S03]  /*46e0*/  IADD3.X R141, R141, -0x1, RZ, P4, !PT ;  /* 0xffffffff8d8d7810 */ /* 0x000fc600027fe4ff */
[----:B------:R-:W-:Y:S04]  /*46f0*/  STS.128 [R38.X16+0x20], R24 ;  /* 0x0000201826007388 */ /* 0x000fe8000000cc00 */
[----:B------:R1:W-:Y:S01]  /*4700*/  STS.128 [R38.X16+0x30], R20 ;  /* 0x0000301426007388 */ /* 0x0003e2000000cc00 */
[----:B------:R-:W-:-:S06]  /*4710*/  NOP ;  /* 0x0000000000007918 */ /* 0x000fcc0000000000 */
[----:B------:R-:W2:Y:S01]  /*4720*/  LDS.128 R40, [R130.X16] ;  /* 0x0000000082287984 */ /* 0x000ea2000000cc00 */
[----:B0-----:R-:W-:-:S03]  /*4730*/  IMAD.WIDE.U32 R28, R151, c[0x0][0x2d8], R36 ;  /* 0x0000b600971c7a25 */ /* 0x001fc600078e0024 */
[----:B------:R-:W0:Y:S01]  /*4740*/  LDS.128 R44, [R130.X16+0x200] ;  /* 0x00020000822c7984 */ /* 0x000e22000000cc00 */
[----:B------:R-:W-:Y:S01]  /*4750*/  IMAD.WIDE.U32 R36, R151, c[0x0][0x2f8], R36 ;  /* 0x0000be0097247a25 */ /* 0x000fe200078e0024 */
[----:B------:R-:W-:Y:S02]  /*4760*/  IADD3 R29, R29, R39, RZ ;  /* 0x000000271d1d7210 */ /* 0x000fe40007ffe0ff */
[----:B------:R-:W3:Y:S01]  /*4770*/  LDS.128 R48, [R130.X16+0x400] ;  /* 0x0004000082307984 */ /* 0x000ee2000000cc00 */
[C---:B-1----:R-:W-:Y:S02]  /*4780*/  IMAD R23, R153.reuse, c[0x0][0x2e4], R0 ;  /* 0x0000b90099177a24 */ /* 0x042fe400078e0200 */
[----:B------:R-:W-:Y:S01]  /*4790*/  IMAD.WIDE.U32 R20, R153, c[0x0][0x2e0], R28 ;  /* 0x0000b80099147a25 */ /* 0x000fe200078e001c */
[----:B------:R-:W1:Y:S03]  /*47a0*/  LDS.128 R32, [R130.X16+0x600] ;  /* 0x0006000082207984 */ /* 0x000e66000000cc00 */
[----:B------:R-:W-:Y:S01]  /*47b0*/  FADD.FTZ R0, R145, R4 ;  /* 0x0000000491007221 */ /* 0x000fe20000010000 */
[----:B------:R-:W-:-:S02]  /*47c0*/  IADD3 R21, R21, R23, RZ ;  /* 0x0000001715157210 */ /* 0x000fc40007ffe0ff */
[----:B------:R-:W-:-:S04]  /*47d0*/  LEA R22, P0, R20, c[0x0][0x330], 0x2 ;  /* 0x0000cc0014167a11 */ /* 0x000fc800078010ff */
[----:B------:R-:W-:Y:S01]  /*47e0*/  LEA.HI.X R23, R20, c[0x0][0x334], R21, 0x2, P0 ;  /* 0x0000cd0014177a11 */ /* 0x000fe200000f1415 */
[----:B------:R-:W-:-:S04]  /*47f0*/  FADD.FTZ R21, R0, R5 ;  /* 0x0000000500157221 */ /* 0x000fc80000010000 */
[----:B------:R-:W-:Y:S02]  /*4800*/  FADD.FTZ R0, R21, R6 ;  /* 0x0000000615007221 */ /* 0x000fe40000010000 */
[----:B------:R-:W-:-:S04]  /*4810*/  IMAD.WIDE R20, R131, 0x10, R22 ;  /* 0x0000001083147825 */ /* 0x000fc800078e0216 */
[----:B------:R-:W-:-:S04]  /*4820*/  FADD.FTZ R23, R0, R7 ;  /* 0x0000000700177221 */ /* 0x000fc80000010000 */
[----:B------:R-:W-:Y:S01]  /*4830*/  FADD.FTZ R0, R23, R8 ;  /* 0x0000000817007221 */ /* 0x000fe20000010000 */
[----:B--2---:R-:W-:Y:S03]  /*4840*/  STG.E.128 [R20.64], R40 ;  /* 0x0000002814007986 */ /* 0x004fe6000c101d04 */
[----:B------:R-:W-:Y:S02]  /*4850*/  FADD.FTZ R23, R0, R9 ;  /* 0x0000000900177221 */ /* 0x000fe40000010000 */
[----:B------:R-:W-:Y:S01]  /*4860*/  IMAD R0, R184, c[0x0][0x2f8], RZ ;  /* 0x0000be00b8007a24 */ /* 0x000fe200078e02ff */
[----:B0-----:R-:W-:Y:S04]  /*4870*/  STG.E.128 [R20.64+0x200], R44 ;  /* 0x0002002c14007986 */ /* 0x001fe8000c101d04 */
[----:B---3--:R-:W-:Y:S04]  /*4880*/  STG.E.128 [R20.64+0x400], R48 ;  /* 0x0004003014007986 */ /* 0x008fe8000c101d04 */
[----:B-1----:R0:W-:Y:S04]  /*4890*/  STG.E.128 [R20.64+0x600], R32 ;  /* 0x0006002014007986 */ /* 0x0021e8000c101d04 */
[----:B------:R-:W-:Y:S01]  /*48a0*/  BAR.SYNC.DEFER_BLOCKING 0x0 ;  /* 0x0000000000007b1d */ /* 0x000fe20000010000 */
[----:B0-----:R-:W-:-:S02]  /*48b0*/  IMAD R21, R151, c[0x0][0x2fc], R0 ;  /* 0x0000bf0097157a24 */ /* 0x001fc400078e0200 */
[----:B------:R-:W-:-:S03]  /*48c0*/  IMAD R0, R152, c[0x0][0x300], RZ ;  /* 0x0000c00098007a24 */ /* 0x000fc600078e02ff */
[----:B------:R-:W-:Y:S01]  /*48d0*/  IADD3 R37, R37, R21, RZ ;  /* 0x0000001525257210 */ /* 0x000fe20007ffe0ff */
[----:B------:R0:W-:Y:S04]  /*48e0*/  STS.128 [R38.X16], R4 ;  /* 0x0000000426007388 */ /* 0x0001e8000000cc00 */
[----:B------:R1:W-:Y:S04]  /*48f0*/  STS.128 [R38.X16+0x10], R8 ;  /* 0x0000100826007388 */ /* 0x0003e8000000cc00 */
[----:B------:R2:W-:Y:S04]  /*4900*/  STS.128 [R38.X16+0x20], R12 ;  /* 0x0000200c26007388 */ /* 0x0005e8000000cc00 */
[----:B------:R3:W-:Y:S01]  /*4910*/  STS.128 [R38.X16+0x30], R16 ;  /* 0x0000301026007388 */ /* 0x0007e2000000cc00 */
[----:B------:R-:W-:-:S06]  /*4920*/  NOP ;  /* 0x0000000000007918 */ /* 0x000fcc0000000000 */
[----:B------:R-:W4:Y:S01]  /*4930*/  LDS.128 R24, [R130.X16] ;  /* 0x0000000082187984 */ /* 0x000f22000000cc00 */
[C---:B0-----:R-:W-:Y:S02]  /*4940*/  IMAD R7, R153.reuse, c[0x0][0x304], R0 ;  /* 0x0000c10099077a24 */ /* 0x041fe400078e0200 */
[----:B------:R-:W-:Y:S01]  /*4950*/  IMAD.WIDE.U32 R4, R153, c[0x0][0x300], R36 ;  /* 0x0000c00099047a25 */ /* 0x000fe200078e0024 */
[----:B------:R-:W0:Y:S03]  /*4960*/  LDS.128 R28, [R130.X16+0x200] ;  /* 0x00020000821c7984 */ /* 0x000e26000000cc00 */
[----:B-1----:R-:W-:Y:S01]  /*4970*/  FADD.FTZ R10, R23, R10 ;  /* 0x0000000a170a7221 */ /* 0x002fe20000010000 */
[----:B------:R-:W1:Y:S01]  /*4980*/  LDS.128 R32, [R130.X16+0x400] ;  /* 0x0004000082207984 */ /* 0x000e62000000cc00 */
[----:B------:R-:W-:Y:S02]  /*4990*/  IADD3 R5, R5, R7, RZ ;  /* 0x0000000705057210 */ /* 0x000fe40007ffe0ff */
[----:B------:R-:W-:Y:S01]  /*49a0*/  LEA R6, P0, R4, c[0x0][0x340], 0x2 ;  /* 0x0000d00004067a11 */ /* 0x000fe200078010ff */
[----:B------:R-:W5:Y:S01]  /*49b0*/  LDS.128 R40, [R130.X16+0x600] ;  /* 0x0006000082287984 */ /* 0x000f62000000cc00 */
[----:B------:R-:W-:-:S02]  /*49c0*/  FADD.FTZ R11, R10, R11 ;  /* 0x0000000b0a0b7221 */ /* 0x000fc40000010000 */
[----:B------:R-:W-:Y:S02]  /*49d0*/  LEA.HI.X R7, R4, c[0x0][0x344], R5, 0x2, P0 ;  /* 0x0000d10004077a11 */ /* 0x000fe400000f1405 */
[----:B--2---:R-:W-:Y:S01]  /*49e0*/  FADD.FTZ R12, R11, R12 ;  /* 0x0000000c0b0c7221 */ /* 0x004fe20000010000 */
[----:B------:R-:W-:Y:S02]  /*49f0*/  ISETP.GT.AND P0, PT, R134, 0x1, PT ;  /* 0x000000018600780c */ /* 0x000fe40003f04270 */
[----:B------:R-:W-:Y:S01]  /*4a00*/  IMAD.WIDE R4, R131, 0x10, R6 ;  /* 0x0000001083047825 */ /* 0x000fe200078e0206 */
[----:B------:R-:W-:-:S03]  /*4a10*/  MOV R134, R52 ;  /* 0x0000003400867202 */ /* 0x000fc60000000f00 */
[----:B------:R-:W-:-:S04]  /*4a20*/  FADD.FTZ R13, R12, R13 ;  /* 0x0000000d0c0d7221 */ /* 0x000fc80000010000 */
[----:B------:R-:W-:-:S04]  /*4a30*/  FADD.FTZ R14, R13, R14 ;  /* 0x0000000e0d0e7221 */ /* 0x000fc80000010000 */
[----:B------:R-:W-:-:S04]  /*4a40*/  FADD.FTZ R15, R14, R15 ;  /* 0x0000000f0e0f7221 */ /* 0x000fc80000010000 */
[----:B---3--:R-:W-:Y:S01]  /*4a50*/  FADD.FTZ R16, R15, R16 ;  /* 0x000000100f107221 */ /* 0x008fe20000010000 */
[----:B----4-:R2:W-:Y:S03]  /*4a60*/  STG.E.128 [R4.64], R24 ;  /* 0x0000001804007986 */ /* 0x0105e6000c101d04 */
[----:B------:R-:W-:Y:S01]  /*4a70*/  FADD.FTZ R17, R16, R17 ;  /* 0x0000001110117221 */ /* 0x000fe20000010000 */
[----:B0-----:R2:W-:Y:S03]  /*4a80*/  STG.E.128 [R4.64+0x200], R28 ;  /* 0x0002001c04007986 */ /* 0x0015e6000c101d04 */
[----:B------:R-:W-:Y:S01]  /*4a90*/  FADD.FTZ R18, R17, R18 ;  /* 0x0000001211127221 */ /* 0x000fe20000010000 */
[----:B-1----:R2:W-:Y:S03]  /*4aa0*/  STG.E.128 [R4.64+0x400], R32 ;  /* 0x0004002004007986 */ /* 0x0025e6000c101d04 */
[----:B------:R-:W-:Y:S01]  /*4ab0*/  FADD.FTZ R145, R18, R19 ;  /* 0x0000001312917221 */ /* 0x000fe20000010000 */
[----:B-----5:R2:W-:Y:S02]  /*4ac0*/  STG.E.128 [R4.64+0x600], R40 ;  /* 0x0006002804007986 */ /* 0x0205e4000c101d04 */
[----:B--2---:R-:W-:Y:S01]  /*4ad0*/  @!P0 CALL.REL.NOINC `(.L_x_3831) ;  /* 0x0000001000008944 */ /* 0x004fe20003c00000 */
[----:B------:R-:W-:Y:S05]  /*4ae0*/  BRA `(.L_x_3882) ;  /* 0xffffbcb000007947 */ /* 0x000fea000383ffff */
.L_x_3831:
        /* <DEDUP_REMOVED lines=29> */
.L_x_3884:
[----:B------:R-:W-:Y:S05]  /*4cc0*/  BSYNC B0 ;  /* 0x0000000000007941 */ /* 0x000fea0003800000 */
.L_x_3883:
        /* <DEDUP_REMOVED lines=28> */
.L_x_3886:
[----:B------:R-:W1:Y:S02]  /*4e90*/  S2R R15, SR_TID.X ;  /* 0x00000000000f7919 */ /* 0x000e640000002100 */
.L_x_3887:
[----:B------:R-:W-:Y:S05]  /*4ea0*/  BSYNC B0 ;  /* 0x0000000000007941 */ /* 0x000fea0003800000 */
.L_x_3885:
        /* <DEDUP_REMOVED lines=10> */
.L_x_3888:
        /* <DEDUP_REMOVED lines=26> */
.L_x_3838:
[----:B------:R-:W-:Y:S01]  /*50f0*/  HFMA2.MMA R191, -RZ, RZ, 0, 5.9604644775390625e-08 ;  /* 0x00000001ffbf7435 */ /* 0x000fe200000001ff */
[----:B------:R-:W-:Y:S02]  /*5100*/  MOV R190, R102 ;  /* 0x0000006600be7202 */ /* 0x000fe40000000f00 */
[----:B------:R-:W-:-:S02]  /*5110*/  MOV R192, RZ ;  /* 0x000000ff00c07202 */ /* 0x000fc40000000f00 */
[----:B------:R-:W-:Y:S02]  /*5120*/  MOV R193, 0xffffffff ;  /* 0xffffffff00c17802 */ /* 0x000fe40000000f00 */
[----:B------:R-:W-:Y:S02]  /*5130*/  MOV R100, 0x5150 ;  /* 0x0000515000647802 */ /* 0x000fe40000000f00 */
[----:B-1----:R-:W-:Y:S05]  /*5140*/  CALL.REL.NOINC `($__internal_158_$__cuda_sm70_shflsync_up) ;  /* 0x00000ed000007944 */ /* 0x002fea0003c00000 */
[----:B-1----:R-:W-:Y:S01]  /*5150*/  MOV R187, R190 ;  /* 0x000000be00bb7202 */ /* 0x002fe20000000f00 */
[----:B0-----:R-:W-:Y:S05]  /*5160*/  BRA `(.L_x_3889) ;  /* 0xffffcb7000007947 */ /* 0x001fea000383ffff */
.L_x_3839:
[----:B------:R-:W-:Y:S01]  /*5170*/  HFMA2.MMA R191, -RZ, RZ, 0, 5.9604644775390625e-08 ;  /* 0x00000001ffbf7435 */ /* 0x000fe200000001ff */
[----:B------:R-:W-:Y:S02]  /*5180*/  MOV R190, R103 ;  /* 0x0000006700be7202 */ /* 0x000fe40000000f00 */
[----:B------:R-:W-:Y:S02]  /*5190*/  MOV R192, RZ ;  /* 0x000000ff00c07202 */ /* 0x000fe40000000f00 */
[----:B------:R-:W-:Y:S02]  /*51a0*/  MOV R193, 0xffffffff ;  /* 0xffffffff00c17802 */ /* 0x000fe40000000f00 */
[----:B------:R-:W-:-:S02]  /*51b0*/  MOV R100, 0x51d0 ;  /* 0x000051d000647802 */ /* 0x000fc40000000f00 */
[----:B012---:R-:W-:Y:S05]  /*51c0*/  CALL.REL.NOINC `($__internal_158_$__cuda_sm70_shflsync_up) ;  /* 0x00000e5000007944 */ /* 0x007fea0003c00000 */
        /* <DEDUP_REMOVED lines=10> */
[----:B------:R-:W-:Y:S05]  /*5270*/  CALL.REL.NOINC `($__internal_158_$__cuda_sm70_shflsync_up) ;  /* 0x00000da000007944 */ /* 0x000fea0003c00000 */
[----:B0-----:R-:W-:Y:S01]  /*5280*/  HFMA2.MMA R191, -RZ, RZ, 0, 1.1920928955078125e-07 ;  /* 0x00000002ffbf7435 */ /* 0x001fe200000001ff */
[----:B-1----:R-:W-:Y:S02]  /*5290*/  MOV R102, R190 ;  /* 0x000000be00667202 */ /* 0x002fe40000000f00 */
[----:B------:R-:W-:-:S02]  /*52a0*/  MOV R190, R103 ;  /* 0x0000006700be7202 */ /* 0x000fc40000000f00 */
[----:B------:R-:W-:Y:S02]  /*52b0*/  MOV R192, RZ ;  /* 0x000000ff00c07202 */ /* 0x000fe40000000f00 */
[----:B------:R-:W-:Y:S02]  /*52c0*/  MOV R193, 0xffffffff ;  /* 0xffffffff00c17802 */ /* 0x000fe40000000f00 */
[----:B------:R-:W-:Y:S02]  /*52d0*/  MOV R100, 0x52f0 ;  /* 0x000052f000647802 */ /* 0x000fe40000000f00 */
[----:B------:R-:W-:Y:S05]  /*52e0*/  CALL.REL.NOINC `($__internal_158_$__cuda_sm70_shflsync_up) ;  /* 0x00000d3000007944 */ /* 0x000fea0003c00000 */
        /* <DEDUP_REMOVED lines=8> */
[----:B------:R-:W-:Y:S05]  /*5370*/  CALL.REL.NOINC `($__internal_158_$__cuda_sm70_shflsync_up) ;  /* 0x00000ca000007944 */ /* 0x000fea0003c00000 */
[----:B0-----:R-:W-:Y:S01]  /*5380*/  HFMA2.MMA R191, -RZ, RZ, 0, 2.384185791015625e-07 ;  /* 0x00000004ffbf7435 */ /* 0x001fe200000001ff */
[----:B-1----:R-:W-:Y:S02]  /*5390*/  MOV R102, R190 ;  /* 0x000000be00667202 */ /* 0x002fe40000000f00 */
[----:B------:R-:W-:Y:S02]  /*53a0*/  MOV R190, R103 ;  /* 0x0000006700be7202 */ /* 0x000fe40000000f00 */
[----:B------:R-:W-:Y:S02]  /*53b0*/  MOV R192, RZ ;  /* 0x000000ff00c07202 */ /* 0x000fe40000000f00 */
[----:B------:R-:W-:Y:S02]  /*53c0*/  MOV R193, 0xffffffff ;  /* 0xffffffff00c17802 */ /* 0x000fe40000000f00 */
[----:B------:R-:W-:Y:S02]  /*53d0*/  MOV R100, 0x53f0 ;  /* 0x000053f000647802 */ /* 0x000fe40000000f00 */
[----:B------:R-:W-:Y:S05]  /*53e0*/  CALL.REL.NOINC `($__internal_158_$__cuda_sm70_shflsync_up) ;  /* 0x00000c3000007944 */ /* 0x000fea0003c00000 */
        /* <DEDUP_REMOVED lines=9> */
[----:B------:R-:W-:Y:S05]  /*5480*/  CALL.REL.NOINC `($__internal_158_$__cuda_sm70_shflsync_up) ;  /* 0x00000b9000007944 */ /* 0x000fea0003c00000 */
[----:B0-----:R-:W-:Y:S01]  /*5490*/  HFMA2.MMA R191, -RZ, RZ, 0, 4.76837158203125e-07 ;  /* 0x00000008ffbf7435 */ /* 0x001fe200000001ff */
[----:B-1----:R-:W-:Y:S02]  /*54a0*/  MOV R102, R190 ;  /* 0x000000be00667202 */ /* 0x002fe40000000f00 */
[----:B------:R-:W-:Y:S02]  /*54b0*/  MOV R190, R103 ;  /* 0x0000006700be7202 */ /* 0x000fe40000000f00 */
[----:B------:R-:W-:Y:S02]  /*54c0*/  MOV R192, RZ ;  /* 0x000000ff00c07202 */ /* 0x000fe40000000f00 */
[----:B------:R-:W-:Y:S02]  /*54d0*/  MOV R193, 0xffffffff ;  /* 0xffffffff00c17802 */ /* 0x000fe40000000f00 */
[----:B------:R-:W-:Y:S02]  /*54e0*/  MOV R100, 0x5500 ;  /* 0x0000550000647802 */ /* 0x000fe40000000f00 */
[----:B------:R-:W-:Y:S05]  /*54f0*/  CALL.REL.NOINC `($__internal_158_$__cuda_sm70_shflsync_up) ;  /* 0x00000b2000007944 */ /* 0x000fea0003c00000 */
        /* <DEDUP_REMOVED lines=9> */
[----:B------:R-:W-:Y:S05]  /*5590*/  CALL.REL.NOINC `($__internal_158_$__cuda_sm70_shflsync_up) ;  /* 0x00000a8000007944 */ /* 0x000fea0003c00000 */
[----:B0-----:R-:W-:Y:S01]  /*55a0*/  HFMA2.MMA R191, -RZ, RZ, 0, 9.5367431640625e-07 ;  /* 0x00000010ffbf7435 */ /* 0x001fe200000001ff */
[----:B-1----:R-:W-:Y:S02]  /*55b0*/  MOV R189, R190 ;  /* 0x000000be00bd7202 */ /* 0x002fe40000000f00 */
[----:B------:R-:W-:Y:S02]  /*55c0*/  MOV R190, R103 ;  /* 0x0000006700be7202 */ /* 0x000fe40000000f00 */
[----:B------:R-:W-:Y:S02]  /*55d0*/  MOV R192, RZ ;  /* 0x000000ff00c07202 */ /* 0x000fe40000000f00 */
[----:B------:R-:W-:Y:S02]  /*55e0*/  MOV R193, 0xffffffff ;  /* 0xffffffff00c17802 */ /* 0x000fe40000000f00 */
[----:B------:R-:W-:-:S02]  /*55f0*/  MOV R100, 0x5610 ;  /* 0x0000561000647802 */ /* 0x000fc40000000f00 */
[----:B------:R-:W-:Y:S05]  /*5600*/  CALL.REL.NOINC `($__internal_158_$__cuda_sm70_shflsync_up) ;  /* 0x00000a1000007944 */ /* 0x000fea0003c00000 */
[----:B-1----:R-:W-:Y:S01]  /*5610*/  MOV R100, R190 ;  /* 0x000000be00647202 */ /* 0x002fe20000000f00 */
[----:B0-----:R-:W-:Y:S05]  /*5620*/  BRA `(.L_x_3890) ;  /* 0xffffc83000007947 */ /* 0x001fea000383ffff */
.L_x_3842:
[----:B------:R-:W-:Y:S01]  /*5630*/  HFMA2.MMA R191, -RZ, RZ, 0, 5.9604644775390625e-08 ;  /* 0x00000001ffbf7435 */ /* 0x000fe200000001ff */
[----:B------:R-:W-:-:S02]  /*5640*/  MOV R190, R187 ;  /* 0x000000bb00be7202 */ /* 0x000fc40000000f00 */
[----:B------:R-:W-:Y:S02]  /*5650*/  MOV R192, RZ ;  /* 0x000000ff00c07202 */ /* 0x000fe40000000f00 */
[----:B------:R-:W-:Y:S02]  /*5660*/  MOV R193, 0xffffffff ;  /* 0xffffffff00c17802 */ /* 0x000fe40000000f00 */
[----:B------:R-:W-:Y:S02]  /*5670*/  MOV R100, 0x5690 ;  /* 0x0000569000647802 */ /* 0x000fe40000000f00 */
[----:B01----:R-:W-:Y:S05]  /*5680*/  CALL.REL.NOINC `($__internal_158_$__cuda_sm70_shflsync_up) ;  /* 0x0000099000007944 */ /* 0x003fea0003c00000 */
[----:B0-----:R-:W-:Y:S01]  /*5690*/  HFMA2.MMA R191, -RZ, RZ, 0, 5.9604644775390625e-08 ;  /* 0x00000001ffbf7435 */ /* 0x001fe200000001ff */
[----:B-1----:R-:W-:Y:S02]  /*56a0*/  MOV R102, R190 ;  /* 0x000000be00667202 */ /* 0x002fe40000000f00 */
[----:B------:R-:W-:Y:S02]  /*56b0*/  MOV R190, R103 ;  /* 0x0000006700be7202 */ /* 0x000fe40000000f00 */
[----:B------:R-:W-:Y:S02]  /*56c0*/  MOV R192, RZ ;  /* 0x000000ff00c07202 */ /* 0x000fe40000000f00 */
[----:B------:R-:W-:-:S02]  /*56d0*/  MOV R193, 0xffffffff ;  /* 0xffffffff00c17802 */ /* 0x000fc40000000f00 */
[----:B------:R-:W-:Y:S02]  /*56e0*/  MOV R100, 0x5700 ;  /* 0x0000570000647802 */ /* 0x000fe40000000f00 */
[----:B------:R-:W-:Y:S05]  /*56f0*/  CALL.REL.NOINC `($__internal_158_$__cuda_sm70_shflsync_up) ;  /* 0x0000092000007944 */ /* 0x000fea0003c00000 */
[----:B------:R-:W-:Y:S01]  /*5700*/  HFMA2.MMA R207, -RZ, RZ, 0, 0 ;  /* 0x00000000ffcf7435 */ /* 0x000fe200000001ff */
[----:B------:R-:W-:Y:S02]  /*5710*/  MOV R187, R102 ;  /* 0x0000006600bb7202 */ /* 0x000fe40000000f00 */
[----:B-1----:R-:W-:Y:S02]  /*5720*/  MOV R188, R190 ;  /* 0x000000be00bc7202 */ /* 0x002fe40000000f00 */
[----:B------:R-:W-:Y:S02]  /*5730*/  MOV R198, R108 ;  /* 0x0000006c00c67202 */ /* 0x000fe40000000f00 */
[----:B------:R-:W-:Y:S02]  /*5740*/  MOV R196, 0x1f ;  /* 0x0000001f00c47802 */ /* 0x000fe40000000f00 */
[----:B------:R-:W-:Y:S02]  /*5750*/  MOV R209, 0xffffffff ;  /* 0xffffffff00d17802 */ /* 0x000fe40000000f00 */
[----:B------:R-:W-:-:S02]  /*5760*/  MOV R100, 0x5780 ;  /* 0x0000578000647802 */ /* 0x000fc40000000f00 */
[----:B0-----:R-:W-:Y:S05]  /*5770*/  CALL.REL.NOINC `($__internal_157_$__cuda_sm70_shflsync_idx_p) ;  /* 0x0000086000007944 */ /* 0x001fea0003c00000 */
[----:B0-----:R-:W-:Y:S01]  /*5780*/  HFMA2.MMA R207, -RZ, RZ, 0, 0 ;  /* 0x00000000ffcf7435 */ /* 0x001fe200000001ff */
[----:B-1----:R-:W-:-:S02]  /*5790*/  MOV R108, R196 ;  /* 0x000000c4006c7202 */ /* 0x002fc40000000f00 */
[----:B------:R-:W-:Y:S02]  /*57a0*/  MOV R198, R109 ;  /* 0x0000006d00c67202 */ /* 0x000fe40000000f00 */
[----:B------:R-:W-:Y:S02]  /*57b0*/  MOV R196, 0x1f ;  /* 0x0000001f00c47802 */ /* 0x000fe40000000f00 */
[----:B------:R-:W-:Y:S02]  /*57c0*/  MOV R209, 0xffffffff ;  /* 0xffffffff00d17802 */ /* 0x000fe40000000f00 */
[----:B------:R-:W-:Y:S02]  /*57d0*/  MOV R100, 0x57f0 ;  /* 0x000057f000647802 */ /* 0x000fe40000000f00 */
[----:B------:R-:W-:Y:S05]  /*57e0*/  CALL.REL.NOINC `($__internal_157_$__cuda_sm70_shflsync_idx_p) ;  /* 0x000007f000007944 */ /* 0x000fea0003c00000 */
[----:B-1----:R-:W-:Y:S01]  /*57f0*/  MOV R101, R196 ;  /* 0x000000c400657202 */ /* 0x002fe20000000f00 */
[----:B0-----:R-:W-:Y:S05]  /*5800*/  BRA `(.L_x_3891) ;  /* 0xffffc7d000007947 */ /* 0x001fea000383ffff */
.L_x_3845:
[----:B------:R-:W-:Y:S01]  /*5810*/  HFMA2.MMA R207, -RZ, RZ, 0, 5.9604644775390625e-08 ;  /* 0x00000001ffcf7435 */ /* 0x000fe200000001ff */
[----:B------:R-:W-:Y:S02]  /*5820*/  MOV R192, R102 ;  /* 0x0000006600c07202 */ /* 0x000fe40000000f00 */
[----:B------:R-:W-:-:S02]  /*5830*/  MOV R194, 0x1f ;  /* 0x0000001f00c27802 */ /* 0x000fc40000000f00 */
[----:B------:R-:W-:Y:S02]  /*5840*/  MOV R209, 0xffffffff ;  /* 0xffffffff00d17802 */ /* 0x000fe40000000f00 */
[----:B------:R-:W-:Y:S02]  /*5850*/  MOV R100, 0x5870 ;  /* 0x0000587000647802 */ /* 0x000fe40000000f00 */
[----:B------:R-:W-:Y:S05]  /*5860*/  CALL.REL.NOINC `($__internal_156_$__cuda_sm70_shflsync_down) ;  /* 0x0000073000007944 */ /* 0x000fea0003c00000 */
[----:B-1----:R-:W-:Y:S01]  /*5870*/  MOV R205, R192 ;  /* 0x000000c000cd7202 */ /* 0x002fe20000000f00 */
[----:B0-----:R-:W-:Y:S05]  /*5880*/  BRA `(.L_x_3892) ;  /* 0xffffcd0000007947 */ /* 0x001fea000383ffff */
.L_x_3846:
[----:B------:R-:W-:Y:S01]  /*5890*/  HFMA2.MMA R207, -RZ, RZ, 0, 5.9604644775390625e-08 ;  /* 0x00000001ffcf7435 */ /* 0x000fe200000001ff */
[----:B------:R-:W-:Y:S02]  /*58a0*/  MOV R192, R103 ;  /* 0x0000006700c07202 */ /* 0x000fe40000000f00 */
[----:B------:R-:W-:Y:S02]  /*58b0*/  MOV R194, 0x1f ;  /* 0x0000001f00c27802 */ /* 0x000fe40000000f00 */
[----:B------:R-:W-:Y:S02]  /*58c0*/  MOV R209, 0xffffffff ;  /* 0xffffffff00d17802 */ /* 0x000fe40000000f00 */
[----:B------:R-:W-:-:S02]  /*58d0*/  MOV R100, 0x58f0 ;  /* 0x000058f000647802 */ /* 0x000fc40000000f00 */
[----:B01----:R-:W-:Y:S05]  /*58e0*/  CALL.REL.NOINC `($__internal_156_$__cuda_sm70_shflsync_down) ;  /* 0x000006b000007944 */ /* 0x003fea0003c00000 */
        /* <DEDUP_REMOVED lines=9> */
[----:B------:R-:W-:Y:S05]  /*5980*/  CALL.REL.NOINC `($__internal_156_$__cuda_sm70_shflsync_down) ;  /* 0x0000061000007944 */ /* 0x000fea0003c00000 */
[----:B0-----:R-:W-:Y:S01]  /*5990*/  HFMA2.MMA R207, -RZ, RZ, 0, 1.1920928955078125e-07 ;  /* 0x00000002ffcf7435 */ /* 0x001fe200000001ff */
[----:B-1----:R-:W-:Y:S02]  /*59a0*/  MOV R102, R192 ;  /* 0x000000c000667202 */ /* 0x002fe40000000f00 */
[----:B------:R-:W-:-:S02]  /*59b0*/  MOV R192, R103 ;  /* 0x0000006700c07202 */ /* 0x000fc40000000f00 */
[----:B------:R-:W-:Y:S02]  /*59c0*/  MOV R194, 0x1f ;  /* 0x0000001f00c27802 */ /* 0x000fe40000000f00 */
[----:B------:R-:W-:Y:S02]  /*59d0*/  MOV R209, 0xffffffff ;  /* 0xffffffff00d17802 */ /* 0x000fe40000000f00 */
[----:B------:R-:W-:Y:S02]  /*59e0*/  MOV R100, 0x5a00 ;  /* 0x00005a0000647802 */ /* 0x000fe40000000f00 */
[----:B------:R-:W-:Y:S05]  /*59f0*/  CALL.REL.NOINC `($__internal_156_$__cuda_sm70_shflsync_down) ;  /* 0x000005a000007944 */ /* 0x000fea0003c00000 */
[----:B-1----:R-:W-:Y:S01]  /*5a00*/  @!P3 FFMA.FTZ R103, R205, R192, R103 ;  /* 0x000000c0cd67b223 */ /* 0x002fe20000010067 */
[----:B0-----:R-:W-:Y:S01]  /*5a10*/  HFMA2.MMA R207, -RZ, RZ, 0, 2.384185791015625e-07 ;  /* 0x00000004ffcf7435 */ /* 0x001fe200000001ff */
[----:B------:R-:W-:Y:S01]  /*5a20*/  @!P3 FMUL.FTZ R205, R102, R205 ;  /* 0x000000cd66cdb220 */ /* 0x000fe20000410000 */
[----:B------:R-:W-:Y:S02]  /*5a30*/  MOV R194, 0x1f ;  /* 0x0000001f00c27802 */ /* 0x000fe40000000f00 */
[----:B------:R-:W-:Y:S02]  /*5a40*/  MOV R209, 0xffffffff ;  /* 0xffffffff00d17802 */ /* 0x000fe40000000f00 */
[----:B------:R-:W-:-:S02]  /*5a50*/  MOV R192, R205 ;  /* 0x000000cd00c07202 */ /* 0x000fc40000000f00 */
[----:B------:R-:W-:Y:S02]  /*5a60*/  MOV R100, 0x5a80 ;  /* 0x00005a8000647802 */ /* 0x000fe40000000f00 */
[----:B------:R-:W-:Y:S05]  /*5a70*/  CALL.REL.NOINC `($__internal_156_$__cuda_sm70_shflsync_down) ;  /* 0x0000052000007944 */ /* 0x000fea0003c00000 */
[----:B0-----:R-:W-:Y:S01]  /*5a80*/  HFMA2.MMA R207, -RZ, RZ, 0, 2.384185791015625e-07 ;  /* 0x00000004ffcf7435 */ /* 0x001fe200000001ff */
[----:B-1----:R-:W-:Y:S02]  /*5a90*/  MOV R102, R192 ;  /* 0x000000c000667202 */ /* 0x002fe40000000f00 */
[----:B------:R-:W-:Y:S02]  /*5aa0*/  MOV R192, R103 ;  /* 0x0000006700c07202 */ /* 0x000fe40000000f00 */
[----:B------:R-:W-:Y:S02]  /*5ab0*/  MOV R194, 0x1f ;  /* 0x0000001f00c27802 */ /* 0x000fe40000000f00 */
[----:B------:R-:W-:Y:S02]  /*5ac0*/  MOV R209, 0xffffffff ;  /* 0xffffffff00d17802 */ /* 0x000fe40000000f00 */
[----:B------:R-:W-:Y:S02]  /*5ad0*/  MOV R100, 0x5af0 ;  /* 0x00005af000647802 */ /* 0x000fe40000000f00 */
[----:B------:R-:W-:Y:S05]  /*5ae0*/  CALL.REL.NOINC `($__internal_156_$__cuda_sm70_shflsync_down) ;  /* 0x000004b000007944 */ /* 0x000fea0003c00000 */
[----:B-1----:R-:W-:Y:S01]  /*5af0*/  @!P2 FFMA.FTZ R103, R205, R192, R103 ;  /* 0x000000c0cd67a223 */ /* 0x002fe20000010067 */
[----:B0-----:R-:W-:Y:S01]  /*5b00*/  HFMA2.MMA R207, -RZ, RZ, 0, 4.76837158203125e-07 ;  /* 0x00000008ffcf7435 */ /* 0x001fe200000001ff */
[----:B------:R-:W-:Y:S01]  /*5b10*/  @!P2 FMUL.FTZ R205, R102, R205 ;  /* 0x000000cd66cda220 */ /* 0x000fe20000410000 */
[----:B------:R-:W-:-:S02]  /*5b20*/  MOV R194, 0x1f ;  /* 0x0000001f00c27802 */ /* 0x000fc40000000f00 */
[----:B------:R-:W-:Y:S02]  /*5b30*/  MOV R209, 0xffffffff ;  /* 0xffffffff00d17802 */ /* 0x000fe40000000f00 */
[----:B------:R-:W-:Y:S02]  /*5b40*/  MOV R192, R205 ;  /* 0x000000cd00c07202 */ /* 0x000fe40000000f00 */
[----:B------:R-:W-:Y:S02]  /*5b50*/  MOV R100, 0x5b70 ;  /* 0x00005b7000647802 */ /* 0x000fe40000000f00 */
[----:B------:R-:W-:Y:S05]  /*5b60*/  CALL.REL.NOINC `($__internal_156_$__cuda_sm70_shflsync_down) ;  /* 0x0000043000007944 */ /* 0x000fea0003c00000 */
[----:B0-----:R-:W-:Y:S01]  /*5b70*/  HFMA2.MMA R207, -RZ, RZ, 0, 4.76837158203125e-07 ;  /* 0x00000008ffcf7435 */ /* 0x001fe200000001ff */
[----:B-1----:R-:W-:Y:S02]  /*5b80*/  MOV R102, R192 ;  /* 0x000000c000667202 */ /* 0x002fe40000000f00 */
[----:B------:R-:W-:Y:S02]  /*5b90*/  MOV R192, R103 ;  /* 0x0000006700c07202 */ /* 0x000fe40000000f00 */
[----:B------:R-:W-:Y:S02]  /*5ba0*/  MOV R194, 0x1f ;  /* 0x0000001f00c27802 */ /* 0x000fe40000000f00 */
[----:B------:R-:W-:-:S02]  /*5bb0*/  MOV R209, 0xffffffff ;  /* 0xffffffff00d17802 */ /* 0x000fc40000000f00 */
[----:B------:R-:W-:Y:S02]  /*5bc0*/  MOV R100, 0x5be0 ;  /* 0x00005be000647802 */ /* 0x000fe40000000f00 */
[----:B------:R-:W-:Y:S05]  /*5bd0*/  CALL.REL.NOINC `($__internal_156_$__cuda_sm70_shflsync_down) ;  /* 0x000003c000007944 */ /* 0x000fea0003c00000 */
[----:B-1----:R-:W-:Y:S01]  /*5be0*/  @!P1 FFMA.FTZ R103, R205, R192, R103 ;  /* 0x000000c0cd679223 */ /* 0x002fe20000010067 */
[----:B0-----:R-:W-:Y:S01]  /*5bf0*/  HFMA2.MMA R207, -RZ, RZ, 0, 9.5367431640625e-07 ;  /* 0x00000010ffcf7435 */ /* 0x001fe200000001ff */
[----:B------:R-:W-:Y:S01]  /*5c00*/  @!P1 FMUL.FTZ R205, R102, R205 ;  /* 0x000000cd66cd9220 */ /* 0x000fe20000410000 */
[----:B------:R-:W-:Y:S02]  /*5c10*/  MOV R194, 0x1f ;  /* 0x0000001f00c27802 */ /* 0x000fe40000000f00 */
[----:B------:R-:W-:Y:S02]  /*5c20*/  MOV R209, 0xffffffff ;  /* 0xffffffff00d17802 */ /* 0x000fe40000000f00 */
[----:B------:R-:W-:Y:S02]  /*5c30*/  MOV R192, R205 ;  /* 0x000000cd00c07202 */ /* 0x000fe40000000f00 */
[----:B------:R-:W-:Y:S02]  /*5c40*/  MOV R100, 0x5c60 ;  /* 0x00005c6000647802 */ /* 0x000fe40000000f00 */
[----:B------:R-:W-:Y:S05]  /*5c50*/  CALL.REL.NOINC `($__internal_156_$__cuda_sm70_shflsync_down) ;  /* 0x0000034000007944 */ /* 0x000fea0003c00000 */
[----:B0-----:R-:W-:Y:S01]  /*5c60*/  HFMA2.MMA R207, -RZ, RZ, 0, 9.5367431640625e-07 ;  /* 0x00000010ffcf7435 */ /* 0x001fe200000001ff */
[----:B-1----:R-:W-:-:S02]  /*5c70*/  MOV R102, R192 ;  /* 0x000000c000667202 */ /* 0x002fc40000000f00 */
[----:B------:R-:W-:Y:S02]  /*5c80*/  MOV R192, R103 ;  /* 0x0000006700c07202 */ /* 0x000fe40000000f00 */
[----:B------:R-:W-:Y:S02]  /*5c90*/  MOV R194, 0x1f ;  /* 0x0000001f00c27802 */ /* 0x000fe40000000f00 */
[----:B------:R-:W-:Y:S02]  /*5ca0*/  MOV R209, 0xffffffff ;  /* 0xffffffff00d17802 */ /* 0x000fe40000000f00 */
[----:B------:R-:W-:Y:S02]  /*5cb0*/  MOV R100, 0x5cd0 ;  /* 0x00005cd000647802 */ /* 0x000fe40000000f00 */
[----:B------:R-:W-:Y:S05]  /*5cc0*/  CALL.REL.NOINC `($__internal_156_$__cuda_sm70_shflsync_down) ;  /* 0x000002d000007944 */ /* 0x000fea0003c00000 */
[----:B-1----:R-:W-:Y:S01]  /*5cd0*/  @!P0 FFMA.FTZ R103, R205, R192, R103 ;  /* 0x000000c0cd678223 */ /* 0x002fe20000010067 */
[----:B0-----:R-:W-:Y:S01]  /*5ce0*/  HFMA2.MMA R207, -RZ, RZ, 0, 0 ;  /* 0x00000000ffcf7435 */ /* 0x001fe200000001ff */
[----:B------:R-:W-:Y:S01]  /*5cf0*/  @!P0 FMUL.FTZ R205, R102, R205 ;  /* 0x000000cd66cd8220 */ /* 0x000fe20000410000 */
[----:B------:R-:W-:Y:S02]  /*5d00*/  MOV R196, 0x1f ;  /* 0x0000001f00c47802 */ /* 0x000fe40000000f00 */
[----:B------:R-:W-:-:S02]  /*5d10*/  MOV R209, 0xffffffff ;  /* 0xffffffff00d17802 */ /* 0x000fc40000000f00 */
[----:B------:R-:W-:Y:S02]  /*5d20*/  MOV R198, R205 ;  /* 0x000000cd00c67202 */ /* 0x000fe40000000f00 */
[----:B------:R-:W-:Y:S02]  /*5d30*/  MOV R100, 0x5d50 ;  /* 0x00005d5000647802 */ /* 0x000fe40000000f00 */
[----:B------:R-:W-:Y:S05]  /*5d40*/  CALL.REL.NOINC `($__internal_157_$__cuda_sm70_shflsync_idx_p) ;  /* 0x0000029000007944 */ /* 0x000fea0003c00000 */
[----:B0-----:R-:W-:Y:S01]  /*5d50*/  HFMA2.MMA R207, -RZ, RZ, 0, 0 ;  /* 0x00000000ffcf7435 */ /* 0x001fe200000001ff */
[----:B-1----:R-:W-:Y:S02]  /*5d60*/  MOV R102, R196 ;  /* 0x000000c400667202 */ /* 0x002fe40000000f00 */
[----:B------:R-:W-:Y:S02]  /*5d70*/  MOV R198, R103 ;  /* 0x0000006700c67202 */ /* 0x000fe40000000f00 */
[----:B------:R-:W-:Y:S02]  /*5d80*/  MOV R196, 0x1f ;  /* 0x0000001f00c47802 */ /* 0x000fe40000000f00 */
[----:B------:R-:W-:Y:S02]  /*5d90*/  MOV R209, 0xffffffff ;  /* 0xffffffff00d17802 */ /* 0x000fe40000000f00 */
[----:B------:R-:W-:-:S02]  /*5da0*/  MOV R100, 0x5dc0 ;  /* 0x00005dc000647802 */ /* 0x000fc40000000f00 */
[----:B------:R-:W-:Y:S05]  /*5db0*/  CALL.REL.NOINC `($__internal_157_$__cuda_sm70_shflsync_idx_p) ;  /* 0x0000022000007944 */ /* 0x000fea0003c00000 */
[----:B0-----:R-:W-:Y:S01]  /*5dc0*/  HFMA2.MMA R207, -RZ, RZ, 0, 5.9604644775390625e-08 ;  /* 0x00000001ffcf7435 */ /* 0x001fe200000001ff */
[----:B------:R-:W-:-:S02]  /*5dd0*/  MOV R188, R102 ;  /* 0x0000006600bc7202 */ /* 0x000fc40000000f00 */
[----:B-1----:R-:W-:Y:S02]  /*5de0*/  MOV R190, R196 ;  /* 0x000000c400be7202 */ /* 0x002fe40000000f00 */
[----:B------:R-:W-:Y:S02]  /*5df0*/  MOV R192, R205 ;  /* 0x000000cd00c07202 */ /* 0x000fe40000000f00 */
[----:B------:R-:W-:Y:S02]  /*5e00*/  MOV R194, 0x1f ;  /* 0x0000001f00c27802 */ /* 0x000fe40000000f00 */
[----:B------:R-:W-:Y:S02]  /*5e10*/  MOV R209, 0xffffffff ;  /* 0xffffffff00d17802 */ /* 0x000fe40000000f00 */
[----:B------:R-:W-:Y:S02]  /*5e20*/  MOV R100, 0x5e40 ;  /* 0x00005e4000647802 */ /* 0x000fe40000000f00 */
[----:B------:R-:W-:Y:S05]  /*5e30*/  CALL.REL.NOINC `($__internal_156_$__cuda_sm70_shflsync_down) ;  /* 0x0000016000007944 */ /* 0x000fea0003c00000 */
[----:B0-----:R-:W-:Y:S01]  /*5e40*/  HFMA2.MMA R207, -RZ, RZ, 0, 5.9604644775390625e-08 ;  /* 0x00000001ffcf7435 */ /* 0x001fe200000001ff */
[----:B-1----:R-:W-:Y:S02]  /*5e50*/  MOV R102, R192 ;  /* 0x000000c000667202 */ /* 0x002fe40000000f00 */
[----:B------:R-:W-:-:S02]  /*5e60*/  MOV R192, R103 ;  /* 0x0000006700c07202 */ /* 0x000fc40000000f00 */
[----:B------:R-:W-:Y:S02]  /*5e70*/  MOV R194, 0x1f ;  /* 0x0000001f00c27802 */ /* 0x000fe40000000f00 */
[----:B------:R-:W-:Y:S02]  /*5e80*/  MOV R209, 0xffffffff ;  /* 0xffffffff00d17802 */ /* 0x000fe40000000f00 */
[----:B------:R-:W-:Y:S02]  /*5e90*/  MOV R100, 0x5eb0 ;  /* 0x00005eb000647802 */ /* 0x000fe40000000f00 */
[----:B------:R-:W-:Y:S05]  /*5ea0*/  CALL.REL.NOINC `($__internal_156_$__cuda_sm70_shflsync_down) ;  /* 0x000000f000007944 */ /* 0x000fea0003c00000 */
[----:B0-----:R-:W-:Y:S01]  /*5eb0*/  HFMA2.MMA R207, -RZ, RZ, 0, 0 ;  /* 0x00000000ffcf7435 */ /* 0x001fe200000001ff */
[----:B------:R-:W-:Y:S02]  /*5ec0*/  MOV R205, R102 ;  /* 0x0000006600cd7202 */ /* 0x000fe40000000f00 */
[----:B------:R-:W-:Y:S02]  /*5ed0*/  MOV R198, R108 ;  /* 0x0000006c00c67202 */ /* 0x000fe40000000f00 */
[----:B------:R-:W-:Y:S02]  /*5ee0*/  MOV R196, 0x1f ;  /* 0x0000001f00c47802 */ /* 0x000fe40000000f00 */
[----:B------:R-:W-:-:S02]  /*5ef0*/  MOV R209, 0xffffffff ;  /* 0xffffffff00d17802 */ /* 0x000fc40000000f00 */
[----:B------:R-:W-:Y:S02]  /*5f00*/  MOV R100, 0x5f20 ;  /* 0x00005f2000647802 */ /* 0x000fe40000000f00 */
[----:B-1----:R-:W-:Y:S05]  /*5f10*/  CALL.REL.NOINC `($__internal_157_$__cuda_sm70_shflsync_idx_p) ;  /* 0x000000c000007944 */ /* 0x002fea0003c00000 */
[----:B0-----:R-:W-:Y:S01]  /*5f20*/  HFMA2.MMA R207, -RZ, RZ, 0, 0 ;  /* 0x00000000ffcf7435 */ /* 0x001fe200000001ff */
[----:B-1----:R-:W-:Y:S02]  /*5f30*/  MOV R194, R196 ;  /* 0x000000c400c27202 */ /* 0x002fe40000000f00 */
[----:B------:R-:W-:Y:S02]  /*5f40*/  MOV R198, R109 ;  /* 0x0000006d00c67202 */ /* 0x000fe40000000f00 */
[----:B------:R-:W-:Y:S02]  /*5f50*/  MOV R196, 0x1f ;  /* 0x0000001f00c47802 */ /* 0x000fe40000000f00 */
[----:B------:R-:W-:Y:S02]  /*5f60*/  MOV R209, 0xffffffff ;  /* 0xffffffff00d17802 */ /* 0x000fe40000000f00 */
[----:B------:R-:W-:Y:S02]  /*5f70*/  MOV R100, 0x5f90 ;  /* 0x00005f9000647802 */ /* 0x000fe40000000f00 */
[----:B------:R-:W-:Y:S05]  /*5f80*/  CALL.REL.NOINC `($__internal_157_$__cuda_sm70_shflsync_idx_p) ;  /* 0x0000005000007944 */ /* 0x000fea0003c00000 */
[----:B01----:R-:W-:Y:S05]  /*5f90*/  BRA `(.L_x_3893) ;  /* 0xffffc79000007947 */ /* 0x003fea000383ffff */
        .weak           $__internal_156_$__cuda_sm70_shflsync_down
        .type           $__internal_156_$__cuda_sm70_shflsync_down,@function
        .size           $__internal_156_$__cuda_sm70_shflsync_down,($__internal_157_$__cuda_sm70_shflsync_idx_p - $__internal_156_$__cuda_sm70_shflsync_down)
$__internal_156_$__cuda_sm70_shflsync_down:
[----:B------:R-:W-:Y:S01]  /*5fa0*/  HFMA2.MMA R101, -RZ, RZ, 0, 0 ;  /* 0x00000000ff657435 */ /* 0x000fe200000001ff */
[----:B------:R-:W-:Y:S04]  /*5fb0*/  WARPSYNC R209 ;  /* 0x000000d100007348 */ /* 0x000fe80003800000 */
[----:B------:R0:W1:Y:S01]  /*5fc0*/  SHFL.DOWN PT, R192, R192, R207, R194 ;  /* 0x080000cfc0c07389 */ /* 0x00006200000e00c2 */
[----:B------:R-:W-:Y:S05]  /*5fd0*/  RET.REL.NODEC R100 `(_Z25selective_scan_bwd_kernelI32Selective_Scan_bwd_kernel_traitsILi64ELi16ELb1ELb0ELb1ELb0ELb0EffEEv12SSMParamsBwd) ;  /* 0xffffa02064007950 */ /* 0x000fea0003c3ffff */
        .weak           $__internal_157_$__cuda_sm70_shflsync_idx_p
        .type           $__internal_157_$__cuda_sm70_shflsync_idx_p,@function
        .size           $__internal_157_$__cuda_sm70_shflsync_idx_p,($__internal_158_$__cuda_sm70_shflsync_up - $__internal_157_$__cuda_sm70_shflsync_idx_p)
$__internal_157_$__cuda_sm70_shflsync_idx_p:
[----:B------:R-:W-:Y:S01]  /*5fe0*/  MOV R101, 0x0 ;  /* 0x0000000000657802 */ /* 0x000fe20000000f00 */
[----:B------:R-:W-:Y:S04]  /*5ff0*/  WARPSYNC R209 ;  /* 0x000000d100007348 */ /* 0x000fe80003800000 */
[----:B------:R0:W1:Y:S01]  /*6000*/  SHFL.IDX PT, R196, R198, R207, R196 ;  /* 0x000000cfc6c47389 */ /* 0x00006200000e00c4 */
[----:B------:R-:W-:Y:S05]  /*6010*/  RET.REL.NODEC R100 `(_Z25selective_scan_bwd_kernelI32Selective_Scan_bwd_kernel_traitsILi64ELi16ELb1ELb0ELb1ELb0ELb0EffEEv12SSMParamsBwd) ;  /* 0xffff9fe064007950 */ /* 0x000fea0003c3ffff */
        .weak           $__internal_158_$__cuda_sm70_shflsync_up
        .type           $__internal_158_$__cuda_sm70_shflsync_up,@function
        .size           $__internal_158_$__cuda_sm70_shflsync_up,(.L_x_8974 - $__internal_158_$__cuda_sm70_shflsync_up)
$__internal_158_$__cuda_sm70_shflsync_up:
[----:B------:R-:W-:Y:S01]  /*6020*/  HFMA2.MMA R101, -RZ, RZ, 0, 0 ;  /* 0x00000000ff657435 */ /* 0x000fe200000001ff */
[----:B------:R-:W-:Y:S04]  /*6030*/  WARPSYNC R193 ;  /* 0x000000c100007348 */ /* 0x000fe80003800000 */
[----:B------:R0:W1:Y:S01]  /*6040*/  SHFL.UP PT, R190, R190, R191, R192 ;  /* 0x040000bfbebe7389 */ /* 0x00006200000e00c0 */
[----:B------:R-:W-:Y:S05]  /*6050*/  RET.REL.NODEC R100 `(_Z25selective_scan_bwd_kernelI32Selective_Scan_bwd_kernel_traitsILi64ELi16ELb1ELb0ELb1ELb0ELb0EffEEv12SSMParamsBwd) ;  /* 0xffff9fa064007950 */ /* 0x000fea0003c3ffff */
.L_x_3894:
        /* <DEDUP_REMOVED lines=10> */
.L_x_8974:


//--------------------- .text._Z25selective_scan_bwd_kernelI32Selective_Scan_bwd_kernel_traitsILi64ELi16ELb1ELb0ELb1ELb0ELb1EffEEv12SSMParamsBwd --------------------------
	.section	.text._Z25selective_scan_bwd_kernelI32Selective_Scan_bwd_kernel_traitsILi64ELi16ELb1ELb0ELb1ELb0ELb1EffEEv12SSMParamsBwd,"ax",@progbits
	.sectioninfo	@"SHI_REGISTERS=222"
	.align	128
        .global         _Z25selective_scan_bwd_kernelI32Selective_Scan_bwd_kernel_traitsILi64ELi16ELb1ELb0ELb1ELb0ELb1EffEEv12SSMParamsBwd
        .type           _Z25selective_scan_bwd_kernelI32Selective_Scan_bwd_kernel_traitsILi64ELi16ELb1ELb0ELb1ELb0ELb1EffEEv12SSMParamsBwd,@function
        .size           _Z25selective_scan_bwd_kernelI32Selective_Scan_bwd_kernel_traitsILi64ELi16ELb1ELb0ELb1ELb0ELb1EffEEv12SSMParamsBwd,(.L_x_8977 - _Z25selective_scan_bwd_kernelI32Selective_Scan_bwd_kernel_traitsILi64ELi16ELb1ELb0ELb1ELb0ELb1EffEEv12SSMParamsBwd)
        .other          _Z25selective_scan_bwd_kernelI32Selective_Scan_bwd_kernel_traitsILi64ELi16ELb1ELb0ELb1ELb0ELb1EffEEv12SSMParamsBwd,@"STO_CUDA_ENTRY STV_DEFAULT"
_Z25selective_scan_bwd_kernelI32Selective_Scan_bwd_kernel_traitsILi64ELi16ELb1ELb0ELb1ELb0ELb1EffEEv12SSMParamsBwd:
.text._Z25selective_scan_bwd_kernelI32Selective_Scan_bwd_kernel_traitsILi64ELi16ELb1ELb0ELb1ELb0ELb1EffEEv12SSMParamsBwd:
        /* <DEDUP_REMOVED lines=28> */
[C---:B------:R-:W-:Y:S01]  /*01c0*/  IMAD R11, R125.reuse, c[0x0][0x278], RZ ;  /* 0x00009e007d0b7a24 */ /* 0x040fe200078e02ff */
[----:B-1----:R-:W-:Y:S01]  /*01d0*/  HFMA2.MMA R6, -RZ, RZ, 0, 0 ;  /* 0x00000000ff067435 */ /* 0x002fe200000001ff */
[C---:B------:R-:W-:Y:S01]  /*01e0*/  IMAD R9, R125.reuse, c[0x0][0x1e0], RZ ;  /* 0x000078007d097a24 */ /* 0x040fe200078e02ff */
[----:B------:R-:W-:Y:S01]  /*01f0*/  HFMA2.MMA R102, -RZ, RZ, 0, 0 ;  /* 0x00000000ff667435 */ /* 0x000fe200000001ff */
[----:B--2---:R-:W-:Y:S01]  /*0200*/  IMAD R5, R125, c[0x0][0x1d0], RZ ;  /* 0x000074007d057a24 */ /* 0x004fe200078e02ff */
[----:B------:R-:W-:Y:S01]  /*0210*/  MOV R101, RZ ;  /* 0x000000ff00657202 */ /* 0x000fe20000000f00 */
[C---:B------:R-:W-:Y:S01]  /*0220*/  IMAD R11, R104.reuse, c[0x0][0x27c], R11 ;  /* 0x00009f00680b7a24 */ /* 0x040fe200078e020b */
[----:B---3--:R-:W-:Y:S01]  /*0230*/  IADD3 R8, RZ, -R7, RZ ;  /* 0x80000007ff087210 */ /* 0x008fe20007ffe0ff */
[----:B------:R-:W-:-:S02]  /*0240*/  IMAD R9, R104, c[0x0][0x1e4], R9 ;  /* 0x0000790068097a24 */ /* 0x000fc400078e0209 */
[C---:B------:R-:W-:Y:S02]  /*0250*/  IMAD R10, R109.reuse, c[0x0][0x1ec], R10 ;  /* 0x00007b006d0a7a24 */ /* 0x040fe400078e020a */
[----:B------:R-:W-:Y:S01]  /*0260*/  IMAD R3, R8, R13, RZ ;  /* 0x0000000d08037224 */ /* 0x000fe200078e02ff */
[----:B------:R-:W-:Y:S01]  /*0270*/  MOV R8, c[0x0][0x174] ;  /* 0x00005d0000087a02 */ /* 0x000fe20000000f00 */
[----:B------:R-:W-:Y:S02]  /*0280*/  IMAD R12, R109, c[0x0][0x284], R12 ;  /* 0x0000a1006d0c7a24 */ /* 0x000fe400078e020c */
[----:B------:R-:W-:Y:S01]  /*0290*/  IMAD.HI.U32 R7, R7, R3, R6 ;  /* 0x0000000307077227 */ /* 0x000fe200078e0006 */
[----:B------:R-:W-:Y:S02]  /*02a0*/  LOP3.LUT R6, R109, c[0x0][0x178], RZ, 0x3c, !PT ;  /* 0x00005e006d067a12 */ /* 0x000fe400078e3cff */
[----:B------:R-:W-:Y:S02]  /*02b0*/  ISETP.GE.AND P3, PT, R8, 0x1, PT ;  /* 0x000000010800780c */ /* 0x000fe40003f66270 */
[----:B------:R-:W-:Y:S01]  /*02c0*/  ISETP.GE.AND P2, PT, R6, RZ, PT ;  /* 0x000000ff0600720c */ /* 0x000fe20003f46270 */
[----:B------:R-:W-:-:S04]  /*02d0*/  IMAD.HI.U32 R103, R7, R2, RZ ;  /* 0x0000000207677227 */ /* 0x000fc800078e00ff */
[C---:B------:R-:W-:Y:S01]  /*02e0*/  IMAD R7, R104.reuse, c[0x0][0x1d4], R5 ;  /* 0x0000750068077a24 */ /* 0x040fe200078e0205 */
[----:B------:R-:W-:Y:S01]  /*02f0*/  IADD3 R0, -R103, RZ, RZ ;  /* 0x000000ff67007210 */ /* 0x000fe20007ffe1ff */
[----:B------:R-:W-:-:S04]  /*0300*/  IMAD.WIDE.U32 R4, R104, c[0x0][0x1e0], RZ ;  /* 0x0000780068047a25 */ /* 0x000fc800078e00ff */
[----:B------:R-:W-:Y:S01]  /*0310*/  IMAD R0, R13, R0, R2 ;  /* 0x000000000d007224 */ /* 0x000fe200078e0202 */
[----:B------:R-:W-:Y:S01]  /*0320*/  IADD3 R5, R5, R9, RZ ;  /* 0x0000000905057210 */ /* 0x000fe20007ffe0ff */
[----:B------:R-:W-:-:S03]  /*0330*/  IMAD.WIDE.U32 R2, R104, c[0x0][0x1d0], RZ ;  /* 0x0000740068027a25 */ /* 0x000fc600078e00ff */
[----:B------:R-:W-:Y:S02]  /*0340*/  ISETP.GT.U32.AND P1, PT, R13, R0, PT ;  /* 0x000000000d00720c */ /* 0x000fe40003f24070 */
[----:B------:R-:W-:Y:S01]  /*0350*/  IADD3 R3, R3, R7, RZ ;  /* 0x0000000703037210 */ /* 0x000fe20007ffe0ff */
[----:B------:R-:W-:-:S04]  /*0360*/  IMAD.WIDE.U32 R6, R104, c[0x0][0x278], RZ ;  /* 0x00009e0068067a25 */ /* 0x000fc800078e00ff */
[----:B------:R-:W-:Y:S01]  /*0370*/  IMAD.WIDE.U32 R2, R109, c[0x0][0x1d8], R2 ;  /* 0x000076006d027a25 */ /* 0x000fe200078e0002 */
[----:B------:R-:W-:Y:S02]  /*0380*/  IADD3 R7, R7, R11, RZ ;  /* 0x0000000b07077210 */ /* 0x000fe40007ffe0ff */
[----:B------:R-:W-:Y:S01]  /*0390*/  LEA R11, R8, 0xfffffc00, 0xa ;  /* 0xfffffc00080b7811 */ /* 0x000fe200078e50ff */
[----:B------:R-:W-:Y:S02]  /*03a0*/  IMAD.WIDE.U32 R8, R104, c[0x0][0x1b0], RZ ;  /* 0x00006c0068087a25 */ /* 0x000fe400078e00ff */
[-C--:B------:R-:W-:Y:S02]  /*03b0*/  @!P1 IADD3 R0, R0, -R13.reuse, RZ ;  /* 0x8000000d00009210 */ /* 0x080fe40007ffe0ff */
[----:B------:R-:W-:Y:S02]  /*03c0*/  IADD3 R97, P4, R11, R2, RZ ;  /* 0x000000020b617210 */ /* 0x000fe40007f9e0ff */
[----:B------:R-:W-:Y:S01]  /*03d0*/  ISETP.GE.U32.AND P0, PT, R0, R13, PT ;  /* 0x0000000d0000720c */ /* 0x000fe20003f06070 */
[----:B------:R-:W-:Y:S01]  /*03e0*/  IMAD R13, R125, c[0x0][0x1b0], RZ ;  /* 0x00006c007d0d7a24 */ /* 0x000fe200078e02ff */
[----:B------:R-:W-:Y:S01]  /*03f0*/  @!P1 IADD3 R103, R103, 0x1, RZ ;  /* 0x0000000167679810 */ /* 0x000fe20007ffe0ff */
[----:B------:R-:W-:Y:S01]  /*0400*/  IMAD R0, R107, c[0x0][0x1d8], RZ ;  /* 0x000076006b007a24 */ /* 0x000fe200078e02ff */
[----:B------:R-:W-:Y:S01]  /*0410*/  ISETP.NE.AND P1, PT, RZ, c[0x0][0x178], PT ;  /* 0x00005e00ff007a0c */ /* 0x000fe20003f25270 */
[----:B------:R-:W-:Y:S01]  /*0420*/  IMAD R15, R104, c[0x0][0x1b4], R13 ;  /* 0x00006d00680f7a24 */ /* 0x000fe200078e020d */
[----:B------:R-:W-:Y:S01]  /*0430*/  SHF.R.S32.HI R13, RZ, 0x1f, R11 ;  /* 0x0000001fff0d7819 */ /* 0x000fe2000001140b */
[----:B------:R-:W-:-:S03]  /*0440*/  IMAD R0, R109, c[0x0][0x1dc], R0 ;  /* 0x000077006d007a24 */ /* 0x000fc600078e0200 */
[----:B------:R-:W-:Y:S02]  /*0450*/  IADD3 R9, R9, R15, RZ ;  /* 0x0000000f09097210 */ /* 0x000fe40007ffe0ff */
        /* <DEDUP_REMOVED lines=51> */
.L_x_3946:
[----:B------:R-:W-:Y:S01]  /*0790*/  BAR.SYNC.DEFER_BLOCKING 0x0 ;  /* 0x0000000000007b1d */ /* 0x000fe20000010000 */
[----:B------:R-:W-:Y:S02]  /*07a0*/  SHF.L.U32 R84, R100, 0x2, RZ ;  /* 0x0000000264547819 */ /* 0x000fe400000006ff */
[----:B------:R-:W-:Y:S02]  /*07b0*/  MOV R4, R98 ;  /* 0x0000006200047202 */ /* 0x000fe40000000f00 */
[----:B------:R-:W-:Y:S02]  /*07c0*/  LOP3.LUT R84, R84, 0xffffff80, RZ, 0xc0, !PT ;  /* 0xffffff8054547812 */ /* 0x000fe400078ec0ff */
[----:B------:R-:W-:Y:S02]  /*07d0*/  MOV R5, R97 ;  /* 0x0000006100057202 */ /* 0x000fe40000000f00 */
[----:B------:R-:W-:-:S05]  /*07e0*/  LOP3.LUT R87, R84, 0x1f, R100, 0xf8, !PT ;  /* 0x0000001f54577812 */ /* 0x000fca00078ef864 */
[----:B------:R-:W-:-:S05]  /*07f0*/  IMAD.WIDE R8, R87, 0x10, R4 ;  /* 0x0000001057087825 */ /* 0x000fca00078e0204 */
[----:B------:R-:W2:Y:S04]  /*0800*/  LDG.E.128 R16, [R8.64] ;  /* 0x0000000408107981 */ /* 0x000ea8000c1e1d00 */
[----:B------:R-:W3:Y:S04]  /*0810*/  LDG.E.128 R24, [R8.64+0x200] ;  /* 0x0002000408187981 */ /* 0x000ee8000c1e1d00 */
[----:B------:R-:W4:Y:S04]  /*0820*/  LDG.E.128 R28, [R8.64+0x400] ;  /* 0x00040004081c7981 */ /* 0x000f28000c1e1d00 */
[----:B------:R-:W4:Y:S01]  /*0830*/  LDG.E.128 R32, [R8.64+0x600] ;  /* 0x0006000408207981 */ /* 0x000f22000c1e1d00 */
[----:B------:R-:W-:-:S02]  /*0840*/  IADD3 R86, R84, R99, RZ ;  /* 0x0000006354567210 */ /* 0x000fc40007ffe0ff */
[----:B------:R-:W-:Y:S02]  /*0850*/  MOV R4, R96 ;  /* 0x0000006000047202 */ /* 0x000fe40000000f00 */
[----:B------:R-:W-:Y:S01]  /*0860*/  MOV R5, R95 ;  /* 0x0000005f00057202 */ /* 0x000fe20000000f00 */
[----:B------:R-:W-:-:S04]  /*0870*/  IMAD R0, R99, 0x3, R86 ;  /* 0x0000000363007824 */ /* 0x000fc800078e0256 */
[----:B------:R-:W-:Y:S01]  /*0880*/  IMAD.WIDE R20, R87, 0x10, R4 ;  /* 0x0000001057147825 */ /* 0x000fe200078e0204 */
[----:B--2---:R-:W-:Y:S04]  /*0890*/  STS.128 [R86.X16], R16 ;  /* 0x0000001056007388 */ /* 0x004fe8000000cc00 */
        /* <DEDUP_REMOVED lines=9> */
[----:B0-----:R0:W3:Y:S04]  /*0930*/  LDG.E.128 R24, [R20.64] ;  /* 0x0000000414187981 */ /* 0x0010e8000c1e1d00 */
[----:B-1----:R0:W4:Y:S04]  /*0940*/  LDG.E.128 R28, [R20.64+0x200] ;  /* 0x00020004141c7981 */ /* 0x002128000c1e1d00 */
[----:B--2---:R0:W2:Y:S04]  /*0950*/  LDG.E.128 R32, [R20.64+0x400] ;  /* 0x0004000414207981 */ /* 0x0040a8000c1e1d00 */
[----:B------:R0:W2:Y:S02]  /*0960*/  LDG.E.128 R36, [R20.64+0x600] ;  /* 0x0006000414247981 */ /* 0x0000a4000c1e1d00 */
[----:B0-----:R-:W-:-:S02]  /*0970*/  MOV R20, R94 ;  /* 0x0000005e00147202 */ /* 0x001fc40000000f00 */
[----:B------:R-:W-:-:S05]  /*0980*/  MOV R21, R93 ;  /* 0x0000005d00157202 */ /* 0x000fca0000000f00 */
[----:B------:R-:W-:Y:S01]  /*0990*/  IMAD.WIDE R22, R87, 0x10, R20 ;  /* 0x0000001057167825 */ /* 0x000fe200078e0214 */
[----:B---3--:R0:W-:Y:S04]  /*09a0*/  STS.128 [R86.X16], R24 ;  /* 0x0000001856007388 */ /* 0x0081e8000000cc00 */
[----:B----4-:R1:W-:Y:S04]  /*09b0*/  STS.128 [R86.X16+0x200], R28 ;  /* 0x0002001c56007388 */ /* 0x0103e8000000cc00 */
[----:B--2---:R2:W-:Y:S04]  /*09c0*/  STS.128 [R86.X16+0x400], R32 ;  /* 0x0004002056007388 */ /* 0x0045e8000000cc00 */
        /* <DEDUP_REMOVED lines=10> */
[----:B---3--:R0:W3:Y:S01]  /*0a70*/  LDG.E.128 R36, [R22.64+0x600] ;  /* 0x0006000416247981 */ /* 0x0080e2000c1e1d00 */
[----:B------:R-:W-:Y:S01]  /*0a80*/  MOV R76, c[0x0][0x174] ;  /* 0x00005d00004c7a02 */ /* 0x000fe20000000f00 */
[----:B------:R-:W-:-:S03]  /*0a90*/  IMAD R20, R107, c[0x0][0x1f8], RZ ;  /* 0x00007e006b147a24 */ /* 0x000fc600078e02ff */
[----:B------:R-:W-:Y:S01]  /*0aa0*/  LEA R76, R76, R89, 0xa ;  /* 0x000000594c4c7211 */ /* 0x000fe200078e50ff */
[----:B------:R-:W-:-:S03]  /*0ab0*/  IMAD R41, R109, c[0x0][0x1fc], R20 ;  /* 0x00007f006d297a24 */ /* 0x000fc600078e0214 */
[----:B------:R-:W-:-:S05]  /*0ac0*/  SHF.R.S32.HI R77, RZ, 0x1f, R76 ;  /* 0x0000001fff4d7819 */ /* 0x000fca000001144c */
[----:B------:R-:W-:-:S05]  /*0ad0*/  IMAD.WIDE.U32 R20, R109, c[0x0][0x1f8], R76 ;  /* 0x00007e006d147a25 */ /* 0x000fca00078e004c */
[----:B------:R-:W-:Y:S01]  /*0ae0*/  IADD3 R21, R21, R41, RZ ;  /* 0x0000002915157210 */ /* 0x000fe20007ffe0ff */
[----:B------:R-:W-:-:S04]  /*0af0*/  IMAD R41, R125, c[0x0][0x1f0], RZ ;  /* 0x00007c007d297a24 */ /* 0x000fc800078e02ff */
[C---:B------:R-:W-:Y:S02]  /*0b00*/  IMAD R41, R104.reuse, c[0x0][0x1f4], R41 ;  /* 0x00007d0068297a24 */ /* 0x040fe400078e0229 */
[----:B------:R-:W-:-:S05]  /*0b10*/  IMAD.WIDE.U32 R20, R104, c[0x0][0x1f0], R20 ;  /* 0x00007c0068147a25 */ /* 0x000fca00078e0014 */
[----:B------:R-:W-:Y:S02]  /*0b20*/  IADD3 R21, R21, R41, RZ ;  /* 0x0000002915157210 */ /* 0x000fe40007ffe0ff */
[----:B0-----:R-:W-:-:S04]  /*0b30*/  LEA R22, P0, R20, c[0x0][0x268], 0x2 ;  /* 0x00009a0014167a11 */ /* 0x001fc800078010ff */
[----:B------:R-:W-:-:S05]  /*0b40*/  LEA.HI.X R23, R20, c[0x0][0x26c], R21, 0x2, P0 ;  /* 0x00009b0014177a11 */ /* 0x000fca00000f1415 */
[----:B------:R-:W-:Y:S01]  /*0b50*/  IMAD.WIDE R20, R87, 0x10, R22 ;  /* 0x0000001057147825 */ /* 0x000fe200078e0216 */
[----:B----4-:R0:W-:Y:S04]  /*0b60*/  STS.128 [R86.X16], R24 ;  /* 0x0000001856007388 */ /* 0x0101e8000000cc00 */
[----:B------:R1:W-:Y:S04]  /*0b70*/  STS.128 [R86.X16+0x200], R28 ;  /* 0x0002001c56007388 */ /* 0x0003e8000000cc00 */
[----:B--2---:R-:W-:Y:S04]  /*0b80*/  STS.128 [R86.X16+0x400], R32 ;  /* 0x0004002056007388 */ /* 0x004fe8000000cc00 */
[----:B---3--:R2:W-:Y:S01]  /*0b90*/  STS.128 [R86.X16+0x600], R36 ;  /* 0x0006002456007388 */ /* 0x0085e2000000cc00 */
[----:B------:R-:W-:-:S06]  /*0ba0*/  NOP ;  /* 0x0000000000007918 */ /* 0x000fcc0000000000 */
[----:B------:R-:W-:Y:S04]  /*0bb0*/  LDS.128 R132, [R0.X16] ;  /* 0x0000000000847984 */ /* 0x000fe8000000cc00 */
[----:B------:R-:W-:Y:S04]  /*0bc0*/  LDS.128 R112, [R0.X16+0x10] ;  /* 0x0000100000707984 */ /* 0x000fe8000000cc00 */
[----:B------:R-:W-:Y:S04]  /*0bd0*/  LDS.128 R116, [R0.X16+0x20] ;  /* 0x0000200000747984 */ /* 0x000fe8000000cc00 */
[----:B------:R-:W-:Y:S04]  /*0be0*/  LDS.128 R68, [R0.X16+0x30] ;  /* 0x0000300000447984 */ /* 0x000fe8000000cc00 */
[----:B------:R-:W-:Y:S06]  /*0bf0*/  BAR.SYNC.DEFER_BLOCKING 0x0 ;  /* 0x0000000000007b1d */ /* 0x000fec0000010000 */
[----:B0-----:R-:W3:Y:S04]  /*0c00*/  LDG.E.128 R24, [R20.64+-0x1000] ;  /* 0xfff0000414187981 */ /* 0x001ee8000c1e1d00 */
[----:B-1----:R-:W4:Y:S04]  /*0c10*/  LDG.E.128 R28, [R20.64+-0xe00] ;  /* 0xfff20004141c7981 */ /* 0x002f28000c1e1d00 */
[----:B------:R-:W4:Y:S04]  /*0c20*/  LDG.E.128 R40, [R20.64+-0xc00] ;  /* 0xfff4000414287981 */ /* 0x000f28000c1e1d00 */
[----:B--2---:R-:W2:Y:S01]  /*0c30*/  LDG.E.128 R36, [R20.64+-0xa00] ;  /* 0xfff6000414247981 */ /* 0x004ea2000c1e1d00 */
        /* <DEDUP_REMOVED lines=11> */
[----:B---3--:R0:W-:Y:S04]  /*0cf0*/  STS.128 [R86.X16], R24 ;  /* 0x0000001856007388 */ /* 0x0081e8000000cc00 */
[----:B----4-:R1:W-:Y:S04]  /*0d00*/  STS.128 [R86.X16+0x200], R28 ;  /* 0x0002001c56007388 */ /* 0x0103e8000000cc00 */
[----:B------:R-:W-:Y:S04]  /*0d10*/  STS.128 [R86.X16+0x400], R40 ;  /* 0x0004002856007388 */ /* 0x000fe8000000cc00 */
[----:B--2---:R2:W-:Y:S01]  /*0d20*/  STS.128 [R86.X16+0x600], R36 ;  /* 0x0006002456007388 */ /* 0x0045e2000000cc00 */
[----:B------:R-:W-:-:S06]  /*0d30*/  NOP ;  /* 0x0000000000007918 */ /* 0x000fcc0000000000 */
[----:B------:R-:W3:Y:S04]  /*0d40*/  LDS.128 R48, [R0.X16] ;  /* 0x0000000000307984 */ /* 0x000ee8000000cc00 */
[----:B------:R-:W2:Y:S04]  /*0d50*/  LDS.128 R128, [R0.X16+0x10] ;  /* 0x0000100000807984 */ /* 0x000ea8000000cc00 */
[----:B------:R-:W-:Y:S04]  /*0d60*/  LDS.128 R120, [R0.X16+0x20] ;  /* 0x0000200000787984 */ /* 0x000fe8000000cc00 */
[----:B------:R-:W2:Y:S04]  /*0d70*/  LDS.128 R80, [R0.X16+0x30] ;  /* 0x0000300000507984 */ /* 0x000ea8000000cc00 */
[----:B------:R-:W-:Y:S06]  /*0d80*/  BAR.SYNC.DEFER_BLOCKING 0x0 ;  /* 0x0000000000007b1d */ /* 0x000fec0000010000 */
[----:B0-----:R2:W4:Y:S04]  /*0d90*/  LDG.E.128 R24, [R32.64+-0x1000] ;  /* 0xfff0000420187981 */ /* 0x001528000c1e1d00 */
[----:B-1----:R0:W4:Y:S04]  /*0da0*/  LDG.E.128 R28, [R32.64+-0xe00] ;  /* 0xfff20004201c7981 */ /* 0x002128000c1e1d00 */
[----:B------:R0:W4:Y:S04]  /*0db0*/  LDG.E.128 R20, [R32.64+-0xc00] ;  /* 0xfff4000420147981 */ /* 0x000128000c1e1d00 */
[----:B--2---:R0:W2:Y:S01]  /*0dc0*/  LDG.E.128 R36, [R32.64+-0xa00] ;  /* 0xfff6000420247981 */ /* 0x0040a2000c1e1d00 */
[----:B---3--:R-:W-:Y:S01]  /*0dd0*/  FMUL.FTZ R34, R48, -1.4426950216293334961 ;  /* 0xbfb8aa3b30227820 */ /* 0x008fe20000410000 */
[----:B------:R-:W-:Y:S01]  /*0de0*/  LEA R84, R99, R84, 0x2 ;  /* 0x0000005463547211 */ /* 0x000fe200078e10ff */
[----:B------:R-:W-:-:S02]  /*0df0*/  FMUL.FTZ R35, R49, -1.4426950216293334961 ;  /* 0xbfb8aa3b31237820 */ /* 0x000fc40000410000 */
[----:B------:R-:W-:Y:S02]  /*0e00*/  FMUL.FTZ R40, R50, -1.4426950216293334961 ;  /* 0xbfb8aa3b32287820 */ /* 0x000fe40000410000 */
[----:B------:R-:W1:Y:S01]  /*0e10*/  MUFU.EX2 R34, R34 ;  /* 0x0000002200227308 */ /* 0x000e620000000800 */
[----:B------:R-:W-:Y:S02]  /*0e20*/  FMUL.FTZ R41, R51, -1.4426950216293334961 ;  /* 0xbfb8aa3b33297820 */ /* 0x000fe40000410000 */
[----:B0-----:R-:W-:Y:S02]  /*0e30*/  FMUL.FTZ R32, R129, -1.4426950216293334961 ;  /* 0xbfb8aa3b81207820 */ /* 0x001fe40000410000 */
[----:B------:R-:W-:Y:S02]  /*0e40*/  FMUL.FTZ R33, R130, -1.4426950216293334961 ;  /* 0xbfb8aa3b82217820 */ /* 0x000fe40000410000 */
[----:B------:R-:W-:Y:S01]  /*0e50*/  FMUL.FTZ R43, R128, -1.4426950216293334961 ;  /* 0xbfb8aa3b802b7820 */ /* 0x000fe20000410000 */
[----:B------:R-:W0:Y:S01]  /*0e60*/  MUFU.EX2 R35, R35 ;  /* 0x0000002300237308 */ /* 0x000e220000000800 */
[----:B------:R-:W-:-:S02]  /*0e70*/  FMUL.FTZ R78, R131, -1.4426950216293334961 ;  /* 0xbfb8aa3b834e7820 */ /* 0x000fc40000410000 */
[----:B------:R-:W-:Y:S02]  /*0e80*/  FMUL.FTZ R108, R82, -1.4426950216293334961 ;  /* 0xbfb8aa3b526c7820 */ /* 0x000fe40000410000 */
[----:B------:R-:W-:-:S03]  /*0e90*/  FMUL.FTZ R110, R83, -1.4426950216293334961 ;  /* 0xbfb8aa3b536e7820 */ /* 0x000fc60000410000 */
[----:B------:R3:W0:Y:S01]  /*0ea0*/  MUFU.EX2 R42, R40 ;  /* 0x00000028002a7308 */ /* 0x0006220000000800 */
[----:B-1----:R-:W-:-:S07]  /*0eb0*/  FADD.FTZ R34, R34, 1 ;  /* 0x3f80000022227421 */ /* 0x002fce0000010000 */
[----:B------:R1:W1:Y:S01]  /*0ec0*/  MUFU.EX2 R44, R41 ;  /* 0x00000029002c7308 */ /* 0x0002620000000800 */
[----:B---3--:R-:W-:Y:S02]  /*0ed0*/  FMUL.FTZ R40, R120, -1.4426950216293334961 ;  /* 0xbfb8aa3b78287820 */ /* 0x008fe40000410000 */
[----:B0-----:R-:W-:-:S05]  /*0ee0*/  FADD.FTZ R35, R35, 1 ;  /* 0x3f80000023237421 */ /* 0x001fca0000010000 */
[----:B------:R0:W3:Y:S01]  /*0ef0*/  MUFU.EX2 R46, R32 ;  /* 0x00000020002e7308 */ /* 0x0000e20000000800 */
[----:B-1----:R-:W-:Y:S02]  /*0f00*/  FMUL.FTZ R41, R121, -1.4426950216293334961 ;  /* 0xbfb8aa3b79297820 */ /* 0x002fe40000410000 */
[----:B------:R-:W-:-:S05]  /*0f10*/  FADD.FTZ R42, R42, 1 ;  /* 0x3f8000002a2a7421 */ /* 0x000fca0000010000 */
[----:B------:R1:W3:Y:S01]  /*0f20*/  MUFU.EX2 R47, R33 ;  /* 0x00000021002f7308 */ /* 0x0002e20000000800 */
[----:B0-----:R-:W-:Y:S02]  /*0f30*/  FMUL.FTZ R32, R123, -1.4426950216293334961 ;  /* 0xbfb8aa3b7b207820 */ /* 0x001fe40000410000 */
[----:B------:R-:W-:-:S05]  /*0f40*/  FADD.FTZ R44, R44, 1 ;  /* 0x3f8000002c2c7421 */ /* 0x000fca0000010000 */
[----:B------:R-:W0:Y:S01]  /*0f50*/  MUFU.EX2 R85, R40 ;  /* 0x0000002800557308 */ /* 0x000e220000000800 */
[----:B-1----:R-:W-:Y:S02]  /*0f60*/  FMUL.FTZ R33, R80, -1.4426950216293334961 ;  /* 0xbfb8aa3b50217820 */ /* 0x002fe40000410000 */
[----:B---3--:R-:W-:-:S05]  /*0f70*/  FADD.FTZ R46, R46, 1 ;  /* 0x3f8000002e2e7421 */ /* 0x008fca0000010000 */
[----:B------:R-:W1:Y:S01]  /*0f80*/  MUFU.EX2 R126, R41 ;  /* 0x00000029007e7308 */ /* 0x000e620000000800 */
[----:B------:R-:W-:-:S07]  /*0f90*/  FADD.FTZ R47, R47, 1 ;  /* 0x3f8000002f2f7421 */ /* 0x000fce0000010000 */
[----:B------:R-:W3:Y:S01]  /*0fa0*/  MUFU.EX2 R136, R32 ;  /* 0x0000002000887308 */ /* 0x000ee20000000800 */
[----:B0-----:R-:W-:-:S07]  /*0fb0*/  FADD.FTZ R85, R85, 1 ;  /* 0x3f80000055557421 */ /* 0x001fce0000010000 */
[----:B------:R-:W-:Y:S01]  /*0fc0*/  MUFU.EX2 R137, R33 ;  /* 0x0000002100897308 */ /* 0x000fe20000000800 */
[----:B-1----:R-:W-:-:S07]  /*0fd0*/  FADD.FTZ R154, R126, 1 ;  /* 0x3f8000007e9a7421 */ /* 0x002fce0000010000 */
[----:B------:R-:W0:Y:S01]  /*0fe0*/  MUFU.RCP R41, R34 ;  /* 0x0000002200297308 */ /* 0x000e220000001000 */
[----:B---3--:R-:W-:-:S07]  /*0ff0*/  FADD.FTZ R136, R136, 1 ;  /* 0x3f80000088887421 */ /* 0x008fce0000010000 */
[----:B------:R-:W1:Y:S08]  /*1000*/  MUFU.RCP R40, R35 ;  /* 0x0000002300287308 */ /* 0x000e700000001000 */
[----:B------:R3:W1:Y:S01]  /*1010*/  MUFU.EX2 R45, R43 ;  /* 0x0000002b002d7308 */ /* 0x0006620000000800 */
[----:B0-----:R-:W-:-:S07]  /*1020*/  FMUL.FTZ R153, R48, R41 ;  /* 0x0000002930997220 */ /* 0x001fce0000410000 */
[----:B------:R0:W0:Y:S01]  /*1030*/  MUFU.EX2 R79, R78 ;  /* 0x0000004e004f7308 */ /* 0x0000220000000800 */
[----:B---3--:R-:W-:Y:S02]  /*1040*/  FMUL.FTZ R43, R122, -1.4426950216293334961 ;  /* 0xbfb8aa3b7a2b7820 */ /* 0x008fe40000410000 */
[----:B-1----:R-:W-:-:S05]  /*1050*/  FMUL.FTZ R152, R49, R40 ;  /* 0x0000002831987220 */ /* 0x002fca0000410000 */
[----:B------:R-:W1:Y:S01]  /*1060*/  MUFU.EX2 R127, R43 ;  /* 0x0000002b007f7308 */ /* 0x000e620000000800 */
[----:B0-----:R-:W-:Y:S02]  /*1070*/  FMUL.FTZ R78, R81, -1.4426950216293334961 ;  /* 0xbfb8aa3b514e7820 */ /* 0x001fe40000410000 */
[----:B------:R-:W-:-:S05]  /*1080*/  FADD.FTZ R45, R45, 1 ;  /* 0x3f8000002d2d7421 */ /* 0x000fca0000010000 */
[----:B------:R-:W0:Y:S01]  /*1090*/  MUFU.RCP R43, R42 ;  /* 0x0000002a002b7308 */ /* 0x000e220000001000 */
[----:B------:R-:W-:Y:S02]  /*10a0*/  FADD.FTZ R79, R79, 1 ;  /* 0x3f8000004f4f7421 */ /* 0x000fe40000010000 */
[----:B-1----:R-:W-:-:S05]  /*10b0*/  FADD.FTZ R161, R127, 1 ;  /* 0x3f8000007fa17421 */ /* 0x002fca0000010000 */
[----:B------:R-:W1:Y:S01]  /*10c0*/  MUFU.EX2 R138, R78 ;  /* 0x0000004e008a7308 */ /* 0x000e620000000800 */
[----:B0-----:R-:W-:-:S07]  /*10d0*/  FMUL.FTZ R159, R50, R43 ;  /* 0x0000002b329f7220 */ /* 0x001fce0000410000 */
[----:B------:R-:W0:Y:S08]  /*10e0*/  MUFU.RCP R78, R44 ;  /* 0x0000002c004e7308 */ /* 0x000e300000001000 */
[----:B------:R-:W-:Y:S01]  /*10f0*/  MUFU.RCP R111, R45 ;  /* 0x0000002d006f7308 */ /* 0x000fe20000001000 */
[----:B-1----:R-:W-:-:S07]  /*1100*/  FADD.FTZ R42, R138, 1 ;  /* 0x3f8000008a2a7421 */ /* 0x002fce0000010000 */
[----:B------:R-:W-:Y:S01]  /*1110*/  MUFU.RCP R158, R136 ;  /* 0x00000088009e7308 */ /* 0x000fe20000001000 */
[----:B0-----:R-:W-:-:S07]  /*1120*/  FMUL.FTZ R156, R51, R78 ;  /* 0x0000004e339c7220 */ /* 0x001fce0000410000 */
[----:B------:R-:W0:Y:S08]  /*1130*/  MUFU.EX2 R142, R108 ;  /* 0x0000006c008e7308 */ /* 0x000e300000000800 */
[----:B------:R-:W1:Y:S08]  /*1140*/  MUFU.RCP R108, R46 ;  /* 0x0000002e006c7308 */ /* 0x000e700000001000 */
[----:B------:R-:W3:Y:S08]  /*1150*/  MUFU.RCP R157, R47 ;  /* 0x0000002f009d7308 */ /* 0x000ef00000001000 */
[----:B------:R0:W1:Y:S08]  /*1160*/  MUFU.RCP R155, R85 ;  /* 0x00000055009b7308 */ /* 0x0000700000001000 */
[----:B------:R-:W-:Y:S01]  /*1170*/  MUFU.EX2 R143, R110 ;  /* 0x0000006e008f7308 */ /* 0x000fe20000000800 */
[----:B0-----:R-:W-:-:S04]  /*1180*/  FMUL.FTZ R85, R132, R153 ;  /* 0x0000009984557220 */ /* 0x001fc80000410000 */
[----:B------:R-:W-:-:S03]  /*1190*/  FFMA.FTZ R102, R4, R85, R102 ;  /* 0x0000005504667223 */ /* 0x000fc60000010066 */
[----:B------:R0:W1:Y:S08]  /*11a0*/  MUFU.RCP R110, R79 ;  /* 0x0000004f006e7308 */ /* 0x0000700000001000 */
[----:B------:R-:W1:Y:S01]  /*11b0*/  MUFU.RCP R154, R154 ;  /* 0x0000009a009a7308 */ /* 0x000e620000001000 */
[----:B0-----:R-:W-:-:S07]  /*11c0*/  FMUL.FTZ R79, R134, R159 ;  /* 0x0000009f864f7220 */ /* 0x001fce0000410000 */
[----:B------:R-:W0:Y:S08]  /*11d0*/  MUFU.RCP R161, R161 ;  /* 0x000000a100a17308 */ /* 0x000e300000001000 */
[----:B------:R0:W-:Y:S02]  /*11e0*/  MUFU.RCP R160, R42 ;  /* 0x0000002a00a07308 */ /* 0x0001e40000001000 */
[----:B0-----:R-:W-:-:S06]  /*11f0*/  FADD.FTZ R42, R142, 1 ;  /* 0x3f8000008e2a7421 */ /* 0x001fcc0000010000 */
[----:B------:R-:W-:Y:S01]  /*1200*/  MUFU.RCP R165, R42 ;  /* 0x0000002a00a57308 */ /* 0x000fe20000001000 */
[----:B----4-:R0:W-:Y:S04]  /*1210*/  STS.128 [R86.X16], R24 ;  /* 0x0000001856007388 */ /* 0x0101e8000000cc00 */
[----:B------:R-:W-:Y:S04]  /*1220*/  STS.128 [R86.X16+0x200], R28 ;  /* 0x0002001c56007388 */ /* 0x000fe8000000cc00 */
[----:B------:R4:W-:Y:S04]  /*1230*/  STS.128 [R86.X16+0x400], R20 ;  /* 0x0004001456007388 */ /* 0x0009e8000000cc00 */
[----:B--2---:R2:W-:Y:S01]  /*1240*/  STS.128 [R86.X16+0x600], R36 ;  /* 0x0006002456007388 */ /* 0x0045e2000000cc00 */
[----:B------:R-:W-:-:S06]  /*1250*/  NOP ;  /* 0x0000000000007918 */ /* 0x000fcc0000000000 */
[----:B------:R-:W1:Y:S01]  /*1260*/  LDS.128 R32, [R0.X16] ;  /* 0x0000000000207984 */ /* 0x000e62000000cc00 */
[----:B0-----:R-:W-:-:S03]  /*1270*/  IMAD R24, R107, c[0x0][0x2f0], RZ ;  /* 0x0000bc006b187a24 */ /* 0x001fc600078e02ff */
[----:B------:R-:W0:Y:S01]  /*1280*/  LDS.128 R28, [R0.X16+0x10] ;  /* 0x00001000001c7984 */ /* 0x000e22000000cc00 */
[C---:B------:R-:W-:Y:S01]  /*1290*/  IMAD R25, R109.reuse, c[0x0][0x2f4], R24 ;  /* 0x0000bd006d197a24 */ /* 0x040fe200078e0218 */
[----:B----4-:R-:W-:Y:S01]  /*12a0*/  MOV R22, c[0x0][0x16c] ;  /* 0x00005b0000167a02 */ /* 0x010fe20000000f00 */
[----:B------:R-:W-:-:S03]  /*12b0*/  IMAD.WIDE.U32 R20, R109, c[0x0][0x2f0], R76 ;  /* 0x0000bc006d147a25 */ /* 0x000fc600078e004c */
[----:B------:R-:W-:Y:S01]  /*12c0*/  ISETP.GE.AND P1, PT, R22, 0x1, PT ;  /* 0x000000011600780c */ /* 0x000fe20003f26270 */
[----:B------:R-:W-:Y:S01]  /*12d0*/  IMAD R23, R125, c[0x0][0x2e8], RZ ;  /* 0x0000ba007d177a24 */ /* 0x000fe200078e02ff */
[----:B------:R-:W-:Y:S01]  /*12e0*/  IADD3 R21, R21, R25, RZ ;  /* 0x0000001915157210 */ /* 0x000fe20007ffe0ff */
[----:B------:R-:W-:Y:S01]  /*12f0*/  FADD.FTZ R22, -R40, 1 ;  /* 0x3f80000028167421 */ /* 0x000fe20000010100 */
[----:B------:R-:W4:Y:S01]  /*1300*/  LDS.128 R24, [R0.X16+0x20] ;  /* 0x0000200000187984 */ /* 0x000f22000000cc00 */
[C---:B------:R-:W-:Y:S02]  /*1310*/  IMAD R23, R104.reuse, c[0x0][0x2ec], R23 ;  /* 0x0000bb0068177a24 */ /* 0x040fe400078e0217 */
[----:B------:R-:W-:-:S04]  /*1320*/  IMAD.WIDE.U32 R20, R104, c[0x0][0x2e8], R20 ;  /* 0x0000ba0068147a25 */ /* 0x000fc800078e0014 */
[----:B------:R-:W-:Y:S01]  /*1330*/  FFMA.FTZ R22, R49, R22, 1 ;  /* 0x3f80000031167423 */ /* 0x000fe20000010016 */
[----:B------:R-:W-:Y:S01]  /*1340*/  IADD3 R23, R21, R23, RZ ;  /* 0x0000001715177210 */ /* 0x000fe20007ffe0ff */
[----:B------:R-:W-:Y:S01]  /*1350*/  FADD.FTZ R21, -R41, 1 ;  /* 0x3f80000029157421 */ /* 0x000fe20000010100 */
[----:B------:R-:W-:Y:S01]  /*1360*/  LEA R126, P0, R20, c[0x0][0x338], 0x2 ;  /* 0x0000ce00147e7a11 */ /* 0x000fe200078010ff */
[----:B--2---:R-:W-:Y:S02]  /*1370*/  FADD.FTZ R37, -R43, 1 ;  /* 0x3f8000002b257421 */ /* 0x004fe40000010100 */
[----:B------:R-:W-:Y:S01]  /*1380*/  FFMA.FTZ R21, R48, R21, 1 ;  /* 0x3f80000030157423 */ /* 0x000fe20000010015 */
[----:B------:R-:W-:Y:S01]  /*1390*/  LEA.HI.X R127, R20, c[0x0][0x33c], R23, 0x2, P0 ;  /* 0x0000cf00147f7a11 */ /* 0x000fe200000f1417 */
[----:B------:R-:W-:Y:S01]  /*13a0*/  FFMA.FTZ R37, R50, R37, 1 ;  /* 0x3f80000032257423 */ /* 0x000fe20000010025 */
[----:B------:R-:W-:Y:S01]  /*13b0*/  ISETP.NE.U32.AND P0, PT, RZ, c[0x0][0x270], PT ;  /* 0x00009c00ff007a0c */ /* 0x000fe20003f05070 */
[----:B------:R-:W-:-:S02]  /*13c0*/  FADD.FTZ R38, -R78, 1 ;  /* 0x3f8000004e267421 */ /* 0x000fc40000010100 */
[----:B------:R-:W-:Y:S01]  /*13d0*/  IMAD.WIDE R126, R87, 0x10, R126 ;  /* 0x00000010577e7825 */ /* 0x000fe200078e027e */
[----:B------:R-:W-:-:S03]  /*13e0*/  ISETP.NE.AND.EX P0, PT, RZ, c[0x0][0x274], PT, P0 ;  /* 0x00009d00ff007a0c */ /* 0x000fc60003f05300 */
[----:B------:R-:W-:Y:S02]  /*13f0*/  FFMA.FTZ R38, R51, R38, 1 ;  /* 0x3f80000033267423 */ /* 0x000fe40000010026 */
[----:B-1----:R-:W-:Y:S02]  /*1400*/  FMUL.FTZ R20, R132, R32 ;  /* 0x0000002084147220 */ /* 0x002fe40000410000 */
[----:B------:R-:W-:Y:S02]  /*1410*/  FMUL.FTZ R23, R133, R33 ;  /* 0x0000002185177220 */ /* 0x000fe40000410000 */
[----:B------:R-:W-:Y:S02]  /*1420*/  FMUL.FTZ R20, R41, R20 ;  /* 0x0000001429147220 */ /* 0x000fe40000410000 */
[----:B------:R-:W-:Y:S02]  /*1430*/  FMUL.FTZ R23, R40, R23 ;  /* 0x0000001728177220 */ /* 0x000fe40000410000 */
[----:B------:R-:W-:-:S02]  /*1440*/  FADD.FTZ R40, R137, 1 ;  /* 0x3f80000089287421 */ /* 0x000fc40000010000 */
[----:B------:R-:W-:Y:S02]  /*1450*/  FMUL.FTZ R136, R20, R21 ;  /* 0x0000001514887220 */ /* 0x000fe40000410000 */
[----:B------:R-:W-:Y:S01]  /*1460*/  FMUL.FTZ R137, R23, R22 ;  /* 0x0000001617897220 */ /* 0x000fe20000410000 */
[----:B------:R1:W2:Y:S01]  /*1470*/  MUFU.RCP R163, R40 ;  /* 0x0000002800a37308 */ /* 0x0002a20000001000 */
[----:B------:R0:W2:Y:S01]  /*1480*/  LDS.128 R20, [R0.X16+0x30] ;  /* 0x0000300000147984 */ /* 0x0000a2000000cc00 */
[----:B------:R-:W-:Y:S02]  /*1490*/  FMUL.FTZ R36, R134, R34 ;  /* 0x0000002286247220 */ /* 0x000fe40000410000 */
[----:B------:R-:W-:Y:S02]  /*14a0*/  FMUL.FTZ R39, R135, R35 ;  /* 0x0000002387277220 */ /* 0x000fe40000410000 */
[----:B------:R-:W-:Y:S02]  /*14b0*/  FMUL.FTZ R36, R43, R36 ;  /* 0x000000242b247220 */ /* 0x000fe40000410000 */
[----:B------:R-:W-:-:S02]  /*14c0*/  FMUL.FTZ R39, R78, R39 ;  /* 0x000000274e277220 */ /* 0x000fc40000410000 */
[----:B------:R-:W-:Y:S02]  /*14d0*/  FMUL.FTZ R138, R36, R37 ;  /* 0x00000025248a7220 */ /* 0x000fe40000410000 */
[----:B------:R-:W-:Y:S02]  /*14e0*/  FADD.FTZ R37, -R111, 1 ;  /* 0x3f8000006f257421 */ /* 0x000fe40000010100 */
[----:B0-----:R-:W-:Y:S02]  /*14f0*/  FMUL.FTZ R36, R112, R28 ;  /* 0x0000001c70247220 */ /* 0x001fe40000410000 */
[----:B------:R-:W-:Y:S01]  /*1500*/  FMUL.FTZ R139, R39, R38 ;  /* 0x00000026278b7220 */ /* 0x000fe20000410000 */
[----:B------:R-:W-:Y:S01]  /*1510*/  BAR.SYNC.DEFER_BLOCKING 0x0 ;  /* 0x0000000000007b1d */ /* 0x000fe20000010000 */
[----:B------:R-:W-:Y:S02]  /*1520*/  FADD.FTZ R38, -R108, 1 ;  /* 0x3f8000006c267421 */ /* 0x000fe40000010100 */
[----:B------:R-:W-:-:S02]  /*1530*/  FFMA.FTZ R37, R128, R37, 1 ;  /* 0x3f80000080257423 */ /* 0x000fc40000010025 */
[----:B------:R-:W-:Y:S02]  /*1540*/  FMUL.FTZ R39, R113, R29 ;  /* 0x0000001d71277220 */ /* 0x000fe40000410000 */
[----:B------:R-:W-:Y:S02]  /*1550*/  FMUL.FTZ R36, R111, R36 ;  /* 0x000000246f247220 */ /* 0x000fe40000410000 */
[----:B---3--:R-:W-:Y:S02]  /*1560*/  FADD.FTZ R41, -R157, 1 ;  /* 0x3f8000009d297421 */ /* 0x008fe40000010100 */
[----:B------:R-:W-:Y:S02]  /*1570*/  FFMA.FTZ R38, R129, R38, 1 ;  /* 0x3f80000081267423 */ /* 0x000fe40000010026 */
[----:B-1----:R-:W-:Y:S02]  /*1580*/  FMUL.FTZ R40, R114, R30 ;  /* 0x0000001e72287220 */ /* 0x002fe40000410000 */
[----:B------:R-:W-:-:S02]  /*1590*/  FMUL.FTZ R39, R108, R39 ;  /* 0x000000276c277220 */ /* 0x000fc40000410000 */
[----:B------:R-:W-:Y:S02]  /*15a0*/  FMUL.FTZ R140, R36, R37 ;  /* 0x00000025248c7220 */ /* 0x000fe40000410000 */
[----:B------:R-:W-:Y:S02]  /*15b0*/  FADD.FTZ R37, -R155, 1 ;  /* 0x3f8000009b257421 */ /* 0x000fe40000010100 */
[----:B------:R-:W-:Y:S02]  /*15c0*/  FFMA.FTZ R41, R130, R41, 1 ;  /* 0x3f80000082297423 */ /* 0x000fe40000010029 */
[----:B------:R-:W-:Y:S01]  /*15d0*/  FMUL.FTZ R40, R157, R40 ;  /* 0x000000289d287220 */ /* 0x000fe20000410000 */
[----:B------:R-:W-:Y:S01]  /*15e0*/  STS.128 [R84.X16], R136 ;  /* 0x0000008854007388 */ /* 0x000fe2000000cc00 */
[----:B------:R-:W-:Y:S02]  /*15f0*/  FMUL.FTZ R141, R39, R38 ;  /* 0x00000026278d7220 */ /* 0x000fe40000410000 */
[----:B------:R-:W-:-:S02]  /*1600*/  FFMA.FTZ R39, R120, R37, 1 ;  /* 0x3f80000078277423 */ /* 0x000fc40000010025 */
[----:B------:R-:W-:Y:S02]  /*1610*/  FADD.FTZ R0, -R110, 1 ;  /* 0x3f8000006e007421 */ /* 0x000fe40000010100 */
[----:B------:R-:W-:Y:S02]  /*1620*/  FMUL.FTZ R37, R115, R31 ;  /* 0x0000001f73257220 */ /* 0x000fe40000410000 */
[----:B------:R-:W-:Y:S02]  /*1630*/  FMUL.FTZ R142, R40, R41 ;  /* 0x00000029288e7220 */ /* 0x000fe40000410000 */
[----:B------:R-:W-:Y:S02]  /*1640*/  FADD.FTZ R40, R143, 1 ;  /* 0x3f8000008f287421 */ /* 0x000fe40000010000 */
[----:B------:R-:W-:Y:S02]  /*1650*/  FFMA.FTZ R0, R131, R0, 1 ;  /* 0x3f80000083007423 */ /* 0x000fe40000010000 */
[----:B----4-:R-:W-:Y:S01]  /*1660*/  FMUL.FTZ R36, R116, R24 ;  /* 0x0000001874247220 */ /* 0x010fe20000410000 */
[----:B------:R-:W0:Y:S01]  /*1670*/  MUFU.RCP R162, R40 ;  /* 0x0000002800a27308 */ /* 0x000e220000001000 */
[----:B------:R-:W-:-:S02]  /*1680*/  FMUL.FTZ R37, R110, R37 ;  /* 0x000000256e257220 */ /* 0x000fc40000410000 */
[C---:B------:R-:W-:Y:S02]  /*1690*/  FADD.FTZ R38, -R154.reuse, 1 ;  /* 0x3f8000009a267421 */ /* 0x040fe40000010100 */
        /* <DEDUP_REMOVED lines=14> */
[----:B--2---:R-:W-:Y:S02]  /*1780*/  FADD.FTZ R41, -R163, 1 ;  /* 0x3f800000a3297421 */ /* 0x004fe40000010100 */
[----:B------:R-:W-:Y:S02]  /*1790*/  FMUL.FTZ R38, R68, R20 ;  /* 0x0000001444267220 */ /* 0x000fe40000410000 */
[----:B------:R-:W-:Y:S02]  /*17a0*/  FFMA.FTZ R36, R123, R36, 1 ;  /* 0x3f8000007b247423 */ /* 0x000fe40000010024 */
[----:B------:R-:W-:Y:S02]  /*17b0*/  FMUL.FTZ R39, R158, R39 ;  /* 0x000000279e277220 */ /* 0x000fe40000410000 */
[----:B------:R-:W-:-:S02]  /*17c0*/  FMUL.FTZ R146, R0, R37 ;  /* 0x0000002500927220 */ /* 0x000fc40000410000 */
[----:B------:R-:W-:Y:S02]  /*17d0*/  FFMA.FTZ R41, R80, R41, 1 ;  /* 0x3f80000050297423 */ /* 0x000fe40000010029 */
        /* <DEDUP_REMOVED lines=23> */
[----:B------:R-:W0:Y:S01]  /*1950*/  LDS.128 R36, [R86.X16] ;  /* 0x0000000056247984 */ /* 0x000e22000000cc00 */
[----:B------:R-:W-:Y:S02]  /*1960*/  FFMA.FTZ R102, R5, R78, R102 ;  /* 0x0000004e05667223 */ /* 0x000fe40000010066 */
[----:B------:R-:W-:Y:S01]  /*1970*/  FMUL.FTZ R128, R129, R108 ;  /* 0x0000006c81807220 */ /* 0x000fe20000410000 */
[----:B------:R-:W1:Y:S01]  /*1980*/  LDS.128 R40, [R86.X16+0x200] ;  /* 0x0002000056287984 */ /* 0x000e62000000cc00 */
[----:B------:R-:W-:Y:S02]  /*1990*/  FMUL.FTZ R157, R130, R157 ;  /* 0x0000009d829d7220 */ /* 0x000fe40000410000 */
[----:B------:R-:W-:Y:S01]  /*19a0*/  FMUL.FTZ R130, R131, R110 ;  /* 0x0000006e83827220 */ /* 0x000fe20000410000 */
[----:B------:R-:W2:Y:S01]  /*19b0*/  LDS.128 R44, [R86.X16+0x400] ;  /* 0x00040000562c7984 */ /* 0x000ea2000000cc00 */
[----:B------:R-:W-:Y:S02]  /*19c0*/  FMUL.FTZ R154, R121, R154 ;  /* 0x0000009a799a7220 */ /* 0x000fe40000410000 */
[----:B------:R-:W-:Y:S01]  /*19d0*/  FMUL.FTZ R0, R135, R156 ;  /* 0x0000009c87007220 */ /* 0x000fe20000410000 */
[----:B------:R-:W3:Y:S01]  /*19e0*/  LDS.128 R48, [R86.X16+0x600] ;  /* 0x0006000056307984 */ /* 0x000ee2000000cc00 */
        /* <DEDUP_REMOVED lines=13> */
[----:B------:R-:W-:Y:S01]  /*1ac0*/  FMUL.FTZ R115, R116, R155 ;  /* 0x0000009b74737220 */ /* 0x000fe20000410000 */
[----:B0-----:R0:W-:Y:S01]  /*1ad0*/  STG.E.128 [R126.64+-0x1000], R36 ;  /* 0xfff000247e007986 */ /* 0x0011e2000c101d04 */
[----:B------:R-:W-:Y:S02]  /*1ae0*/  FMUL.FTZ R117, R118, R161 ;  /* 0x000000a176757220 */ /* 0x000fe40000410000 */
[----:B------:R-:W-:Y:S01]  /*1af0*/  FMUL.FTZ R114, R119, R158 ;  /* 0x0000009e77727220 */ /* 0x000fe20000410000 */
[----:B-1----:R0:W-:Y:S01]  /*1b00*/  STG.E.128 [R126.64+-0xe00], R40 ;  /* 0xfff200287e007986 */ /* 0x0021e2000c101d04 */
[----:B------:R-:W-:Y:S02]  /*1b10*/  FMUL.FTZ R81, R68, R163 ;  /* 0x000000a344517220 */ /* 0x000fe40000410000 */
[----:B------:R-:W-:Y:S01]  /*1b20*/  FMUL.FTZ R80, R69, R160 ;  /* 0x000000a045507220 */ /* 0x000fe20000410000 */
[----:B--2---:R0:W-:Y:S01]  /*1b30*/  STG.E.128 [R126.64+-0xc00], R44 ;  /* 0xfff4002c7e007986 */ /* 0x0041e2000c101d04 */
[----:B------:R-:W-:-:S02]  /*1b40*/  FMUL.FTZ R83, R70, R165 ;  /* 0x000000a546537220 */ /* 0x000fc40000410000 */
[----:B------:R-:W-:Y:S01]  /*1b50*/  FMUL.FTZ R82, R71, R162 ;  /* 0x000000a247527220 */ /* 0x000fe20000410000 */
[----:B---3--:R0:W-:Y:S01]  /*1b60*/  STG.E.128 [R126.64+-0xa00], R48 ;  /* 0xfff600307e007986 */ /* 0x0081e2000c101d04 */
[----:B------:R-:W-:Y:S01]  /*1b70*/  FFMA.FTZ R102, R7, R0, R102 ;  /* 0x0000000007667223 */ /* 0x000fe20000010066 */
[----:B------:R-:W-:Y:S05]  /*1b80*/  @!P0 BRA `(.L_x_3896) ;  /* 0x0000029000008947 */ /* 0x000fea0003800000 */
[----:B------:R-:W-:Y:S01]  /*1b90*/  BAR.SYNC.DEFER_BLOCKING 0x0 ;  /* 0x0000000000007b1d */ /* 0x000fe20000010000 */
        /* <DEDUP_REMOVED lines=12> */
[----:B------:R1:W-:Y:S01]  /*1c60*/  STS.128 [R84.X16], R32 ;  /* 0x0000002054007388 */ /* 0x0003e2000000cc00 */
[----:B------:R-:W-:Y:S02]  /*1c70*/  FMUL.FTZ R71, R23, R162 ;  /* 0x000000a217477220 */ /* 0x000fe40000410000 */
[----:B------:R-:W-:Y:S01]  /*1c80*/  FMUL.FTZ R70, R22, R165 ;  /* 0x000000a516467220 */ /* 0x000fe20000410000 */
[----:B------:R-:W-:Y:S01]  /*1c90*/  STS.128 [R84.X16+0x10], R28 ;  /* 0x0000101c54007388 */ /* 0x000fe2000000cc00 */
[----:B------:R-:W-:Y:S02]  /*1ca0*/  FMUL.FTZ R69, R21, R160 ;  /* 0x000000a015457220 */ /* 0x000fe40000410000 */
[----:B------:R-:W-:Y:S01]  /*1cb0*/  FMUL.FTZ R68, R163, R20 ;  /* 0x00000014a3447220 */ /* 0x000fe20000410000 */
[----:B------:R2:W-:Y:S01]  /*1cc0*/  STS.128 [R84.X16+0x20], R24 ;  /* 0x0000201854007388 */ /* 0x0005e2000000cc00 */
[----:B0-----:R-:W-:-:S02]  /*1cd0*/  IMAD R50, R107, c[0x0][0x218], RZ ;  /* 0x000086006b327a24 */ /* 0x001fc400078e02ff */
[----:B------:R-:W-:Y:S01]  /*1ce0*/  IMAD.WIDE.U32 R48, R109, c[0x0][0x218], R76 ;  /* 0x000086006d307a25 */ /* 0x000fe200078e004c */
[----:B------:R-:W-:Y:S01]  /*1cf0*/  STS.128 [R84.X16+0x30], R68 ;  /* 0x0000304454007388 */ /* 0x000fe2000000cc00 */
[----:B------:R-:W-:-:S06]  /*1d00*/  NOP ;  /* 0x0000000000007918 */ /* 0x000fcc0000000000 */
[----:B------:R-:W0:Y:S01]  /*1d10*/  LDS.128 R20, [R86.X16] ;  /* 0x0000000056147984 */ /* 0x000e22000000cc00 */
[----:B-1----:R-:W-:-:S03]  /*1d20*/  IMAD R33, R109, c[0x0][0x21c], R50 ;  /* 0x000087006d217a24 */ /* 0x002fc600078e0232 */
[----:B------:R-:W1:Y:S01]  /*1d30*/  LDS.128 R36, [R86.X16+0x200] ;  /* 0x0002000056247984 */ /* 0x000e62000000cc00 */
[----:B--2---:R-:W-:Y:S01]  /*1d40*/  IMAD R25, R125, c[0x0][0x210], RZ ;  /* 0x000084007d197a24 */ /* 0x004fe200078e02ff */
[----:B------:R-:W-:Y:S02]  /*1d50*/  IADD3 R49, R49, R33, RZ ;  /* 0x0000002131317210 */ /* 0x000fe40007ffe0ff */
[----:B------:R-:W2:Y:S01]  /*1d60*/  LDS.128 R40, [R86.X16+0x400] ;  /* 0x0004000056287984 */ /* 0x000ea2000000cc00 */
[C---:B------:R-:W-:Y:S02]  /*1d70*/  IMAD R27, R104.reuse, c[0x0][0x214], R25 ;  /* 0x00008500681b7a24 */ /* 0x040fe400078e0219 */
[----:B------:R-:W-:Y:S01]  /*1d80*/  IMAD.WIDE.U32 R24, R104, c[0x0][0x210], R48 ;  /* 0x0000840068187a25 */ /* 0x000fe200078e0030 */
[----:B------:R-:W3:Y:S04]  /*1d90*/  LDS.128 R44, [R86.X16+0x600] ;  /* 0x00060000562c7984 */ /* 0x000ee8000000cc00 */
[----:B------:R-:W-:-:S02]  /*1da0*/  IADD3 R25, R25, R27, RZ ;  /* 0x0000001b19197210 */ /* 0x000fc40007ffe0ff */
[----:B------:R-:W-:-:S04]  /*1db0*/  LEA R26, P0, R24, c[0x0][0x270], 0x2 ;  /* 0x00009c00181a7a11 */ /* 0x000fc800078010ff */
[----:B------:R-:W-:-:S05]  /*1dc0*/  LEA.HI.X R27, R24, c[0x0][0x274], R25, 0x2, P0 ;  /* 0x00009d00181b7a11 */ /* 0x000fca00000f1419 */
[----:B------:R-:W-:-:S05]  /*1dd0*/  IMAD.WIDE R24, R87, 0x10, R26 ;  /* 0x0000001057187825 */ /* 0x000fca00078e021a */
[----:B0-----:R0:W-:Y:S04]  /*1de0*/  STG.E.128 [R24.64+-0x1000], R20 ;  /* 0xfff0001418007986 */ /* 0x0011e8000c101d04 */
[----:B-1----:R0:W-:Y:S04]  /*1df0*/  STG.E.128 [R24.64+-0xe00], R36 ;  /* 0xfff2002418007986 */ /* 0x0021e8000c101d04 */
[----:B--2---:R0:W-:Y:S04]  /*1e00*/  STG.E.128 [R24.64+-0xc00], R40 ;  /* 0xfff4002818007986 */ /* 0x0041e8000c101d04 */
[----:B---3--:R0:W-:Y:S02]  /*1e10*/  STG.E.128 [R24.64+-0xa00], R44 ;  /* 0xfff6002c18007986 */ /* 0x0081e4000c101d04 */
.L_x_3896:
        /* <DEDUP_REMOVED lines=41> */
[----:B------:R-:W-:Y:S01]  /*20b0*/  CS2R R154, SRZ ;  /* 0x00000000009a7805 */ /* 0x000fe2000001ff00 */
        /* <DEDUP_REMOVED lines=31> */
.L_x_3945:
[----:B------:R-:W-:Y:S01]  /*22b0*/  IMAD R54, R107, c[0x0][0x180], RZ ;  /* 0x000060006b367a24 */ /* 0x000fe200078e02ff */
[----:B------:R-:W-:Y:S01]  /*22c0*/  SHF.R.S32.HI R158, RZ, 0x1f, R157 ;  /* 0x0000001fff9e7819 */ /* 0x000fe2000001149d */
[----:B------:R-:W-:-:S04]  /*22d0*/  IMAD.WIDE.U32 R52, R109, c[0x0][0x180], RZ ;  /* 0x000060006d347a25 */ /* 0x000fc800078e00ff */
[----:B------:R-:W-:Y:S02]  /*22e0*/  IMAD R55, R109, c[0x0][0x184], R54 ;  /* 0x000061006d377a24 */ /* 0x000fe400078e0236 */
[C---:B------:R-:W-:Y:S02]  /*22f0*/  IMAD R58, R158.reuse, c[0x0][0x1c0], RZ ;  /* 0x000070009e3a7a24 */ /* 0x040fe400078e02ff */
[----:B------:R-:W-:Y:S01]  /*2300*/  IMAD R56, R158, c[0x0][0x188], RZ ;  /* 0x000062009e387a24 */ /* 0x000fe200078e02ff */
[----:B------:R-:W-:Y:S01]  /*2310*/  IADD3 R53, R53, R55, RZ ;  /* 0x0000003735357210 */ /* 0x000fe20007ffe0ff */
[----:B------:R-:W-:-:S04]  /*2320*/  IMAD.WIDE.U32 R54, R157, c[0x0][0x1c0], RZ ;  /* 0x000070009d367a25 */ /* 0x000fc800078e00ff */
[C---:B------:R-:W-:Y:S01]  /*2330*/  IMAD R59, R157.reuse, c[0x0][0x1c4], R58 ;  /* 0x000071009d3b7a24 */ /* 0x040fe200078e023a */
[----:B------:R-:W-:Y:S01]  /*2340*/  LEA R68, P0, R54, R92, 0x2 ;  /* 0x0000005c36447211 */ /* 0x000fe200078010ff */
[C---:B------:R-:W-:Y:S02]  /*2350*/  IMAD R57, R157.reuse, c[0x0][0x18c], R56 ;  /* 0x000063009d397a24 */ /* 0x040fe400078e0238 */
[----:B------:R-:W-:Y:S01]  /*2360*/  IMAD.WIDE.U32 R52, R157, c[0x0][0x188], R52 ;  /* 0x000062009d347a25 */ /* 0x000fe200078e0034 */
[----:B------:R-:W-:-:S04]  /*2370*/  IADD3 R55, R55, R59, RZ ;  /* 0x0000003b37377210 */ /* 0x000fc80007ffe0ff */
[----:B------:R-:W-:Y:S02]  /*2380*/  LEA.HI.X R69, R54, R91, R55, 0x2, P0 ;  /* 0x0000005b36457211 */ /* 0x000fe400000f1437 */
[----:B------:R-:W-:Y:S02]  /*2390*/  IADD3 R53, R53, R57, RZ ;  /* 0x0000003935357210 */ /* 0x000fe40007ffe0ff */
[----:B------:R-:W-:Y:S01]  /*23a0*/  LEA R70, P0, R52, c[0x0][0x220], 0x2 ;  /* 0x0000880034467a11 */ /* 0x000fe200078010ff */
        /* <DEDUP_REMOVED lines=16> */
[----:B0-----:R-:W-:-:S04]  /*24b0*/  LOP3.LUT R69, R158, 0xfffffe, RZ, 0xc0, !PT ;  /* 0x00fffffe9e457812 */ /* 0x001fc800078ec0ff */
[----:B------:R-:W-:Y:S02]  /*24c0*/  IADD3 R119, R71, R159, RZ ;  /* 0x0000009f47777210 */ /* 0x000fe40007ffe0ff */
[----:B------:R-:W-:Y:S02]  /*24d0*/  LEA R68, P2, R70, c[0x0][0x228], 0x2 ;  /* 0x00008a0046447a11 */ /* 0x000fe400078410ff */
[----:B------:R-:W-:Y:S02]  /*24e0*/  IADD3 R134, R134, -R69, RZ ;  /* 0x8000004586867210 */ /* 0x000fe40007ffe0ff */
[----:B------:R-:W-:Y:S02]  /*24f0*/  LEA.HI.X R69, R70, c[0x0][0x22c], R119, 0x2, P2 ;  /* 0x00008b0046457a11 */ /* 0x000fe400010f1477 */
[C---:B------:R-:W-:Y:S02]  /*2500*/  ISETP.NE.AND P1, PT, R100.reuse, RZ, PT ;  /* 0x000000ff6400720c */ /* 0x040fe40003f25270 */
[----:B------:R-:W-:-:S04]  /*2510*/  SHF.L.U32 R118, R100, 0x2, RZ ;  /* 0x0000000264767819 */ /* 0x000fc800000006ff */
[----:B------:R-:W-:Y:S02]  /*2520*/  LOP3.LUT R158, R118, 0xffffff80, RZ, 0xc0, !PT ;  /* 0xffffff80769e7812 */ /* 0x000fe400078ec0ff */
[----:B------:R-:W-:Y:S02]  /*2530*/  IADD3 R71, R100, 0x200, RZ ;  /* 0x0000020064477810 */ /* 0x000fe40007ffe0ff */
[----:B------:R-:W-:-:S03]  /*2540*/  IADD3 R158, R158, R99, RZ ;  /* 0x000000639e9e7210 */ /* 0x000fc60007ffe0ff */
[----:B------:R-:W-:Y:S02]  /*2550*/  @!P1 LEA R71, R134, R157, 0x8 ;  /* 0x0000009d86479211 */ /* 0x000fe400078e40ff */
[----:B------:R-:W-:Y:S01]  /*2560*/  LOP3.LUT P0, RZ, R100, 0x1f, RZ, 0xc0, !PT ;  /* 0x0000001f64ff7812 */ /* 0x000fe2000780c0ff */
[----:B------:R-:W-:Y:S01]  /*2570*/  IMAD R158, R99, 0x3, R158 ;  /* 0x00000003639e7824 */ /* 0x000fe200078e029e */
[----:B------:R-:W-:Y:S01]  /*2580*/  SHF.L.U32 R71, R71, 0x2, RZ ;  /* 0x0000000247477819 */ /* 0x000fe200000006ff */
[----:B------:R0:W5:Y:S01]  /*2590*/  LDG.E R134, [R68.64] ;  /* 0x0000000444867981 */ /* 0x000162000c1e1900 */
[----:B------:R-:W-:Y:S02]  /*25a0*/  ISETP.LT.OR P0, PT, R90, 0x2, P0 ;  /* 0x000000025a00780c */ /* 0x000fe40000701670 */
[----:B------:R-:W-:-:S11]  /*25b0*/  MOV R119, RZ ;  /* 0x000000ff00777202 */ /* 0x000fd60000000f00 */
[----:B------:R-:W-:-:S05]  /*25c0*/  @!P0 IADD3 R118, R90, -0x2, RZ ;  /* 0xfffffffe5a768810 */ /* 0x000fca0007ffe0ff */
[----:B0-----:R-:W-:Y:S01]  /*25d0*/  @!P0 IMAD R69, R118, c[0x0][0x16c], R157 ;  /* 0x00005b0076458a24 */ /* 0x001fe200078e029d */
[----:B------:R-:W-:-:S03]  /*25e0*/  MOV R118, 0x3f800000 ;  /* 0x3f80000000767802 */ /* 0x000fc60000000f00 */
[----:B------:R-:W-:Y:S01]  /*25f0*/  @!P0 IMAD.WIDE R68, R69, 0x8, R2 ;  /* 0x0000000845448825 */ /* 0x000fe200078e0202 */
[----:B------:R-:W-:Y:S01]  /*2600*/  BSSY B0, `(.L_x_3898) ;  /* 0x0000057000007945 */ /* 0x000fe20003800000 */
[----:B------:R-:W-:Y:S02]  /*2610*/  ISETP.GT.U32.AND P2, PT, R100, 0x1f, PT ;  /* 0x0000001f6400780c */ /* 0x000fe40003f44070 */
[----:B---3--:R-:W-:-:S04]  /*2620*/  FMUL.FTZ R70, R136, 1.4426950216293334961 ;  /* 0x3fb8aa3b88467820 */ /* 0x008fc80000410000 */
[----:B------:R-:W-:-:S06]  /*2630*/  FMUL.FTZ R188, R121, R70 ;  /* 0x0000004679bc7220 */ /* 0x000fcc0000410000 */
[----:B------:R-:W0:Y:S01]  /*2640*/  MUFU.EX2 R188, R188 ;  /* 0x000000bc00bc7308 */ /* 0x000e220000000800 */
[----:B--2---:R-:W-:Y:S04]  /*2650*/  STS.128 [R86.X16], R52 ;  /* 0x0000003456007388 */ /* 0x004fe8000000cc00 */
[----:B----4-:R-:W-:Y:S04]  /*2660*/  STS.128 [R86.X16+0x200], R56 ;  /* 0x0002003856007388 */ /* 0x010fe8000000cc00 */
[----:B------:R-:W-:Y:S04]  /*2670*/  STS.128 [R86.X16+0x400], R60 ;  /* 0x0004003c56007388 */ /* 0x000fe8000000cc00 */
[----:B------:R-:W-:Y:S01]  /*2680*/  STS.128 [R86.X16+0x600], R64 ;  /* 0x0006004056007388 */ /* 0x000fe2000000cc00 */
[----:B------:R-:W-:-:S06]  /*2690*/  NOP ;  /* 0x0000000000007918 */ /* 0x000fcc0000000000 */
[----:B------:R-:W1:Y:S04]  /*26a0*/  LDS.128 R52, [R158.X16] ;  /* 0x000000009e347984 */ /* 0x000e68000000cc00 */
[----:B------:R-:W2:Y:S04]  /*26b0*/  LDS.128 R56, [R158.X16+0x10] ;  /* 0x000010009e387984 */ /* 0x000ea8000000cc00 */
[----:B------:R-:W3:Y:S04]  /*26c0*/  LDS.128 R60, [R158.X16+0x20] ;  /* 0x000020009e3c7984 */ /* 0x000ee8000000cc00 */
[----:B------:R4:W1:Y:S04]  /*26d0*/  LDS.128 R64, [R158.X16+0x30] ;  /* 0x000030009e407984 */ /* 0x000868000000cc00 */
[----:B0-----:R0:W-:Y:S01]  /*26e0*/  STS [R71+0x2550], R188 ;  /* 0x002550bc47007388 */ /* 0x0011e20000000800 */
[----:B------:R-:W-:-:S03]  /*26f0*/  FMUL.FTZ R169, R116, R70 ;  /* 0x0000004674a97220 */ /* 0x000fc60000410000 */
[----:B------:R-:W-:Y:S01]  /*2700*/  BAR.SYNC.DEFER_BLOCKING 0x0 ;  /* 0x0000000000007b1d */ /* 0x000fe20000010000 */
[-C--:B------:R-:W-:Y:S02]  /*2710*/  FMUL.FTZ R168, R123, R70.reuse ;  /* 0x000000467ba87220 */ /* 0x080fe40000410000 */
[----:B------:R-:W-:-:S03]  /*2720*/  FMUL.FTZ R167, R120, R70 ;  /* 0x0000004678a77220 */ /* 0x000fc60000410000 */
[----:B------:R-:W0:Y:S01]  /*2730*/  MUFU.EX2 R169, R169 ;  /* 0x000000a900a97308 */ /* 0x000e220000000800 */
[----:B------:R-:W-:-:S07]  /*2740*/  FMUL.FTZ R166, R127, R70 ;  /* 0x000000467fa67220 */ /* 0x000fce0000410000 */
[----:B------:R-:W4:Y:S01]  /*2750*/  MUFU.EX2 R168, R168 ;  /* 0x000000a800a87308 */ /* 0x000f220000000800 */
[----:B------:R-:W-:-:S07]  /*2760*/  FMUL.FTZ R165, R122, R70 ;  /* 0x000000467aa57220 */ /* 0x000fce0000410000 */
[----:B------:R-:W1:Y:S01]  /*2770*/  MUFU.EX2 R167, R167 ;  /* 0x000000a700a77308 */ /* 0x000e620000000800 */
[-C--:B------:R-:W-:Y:S01]  /*2780*/  FMUL.FTZ R164, R129, R70.reuse ;  /* 0x0000004681a47220 */ /* 0x080fe20000410000 */
[----:B------:R0:W5:Y:S06]  /*2790*/  @!P0 LDG.E.64 R118, [R68.64] ;  /* 0x0000000444768981 */ /* 0x00016c000c1e1b00 */
[----:B------:R-:W1:Y:S01]  /*27a0*/  MUFU.EX2 R166, R166 ;  /* 0x000000a600a67308 */ /* 0x000e620000000800 */
[----:B------:R-:W-:Y:S02]  /*27b0*/  FMUL.FTZ R163, R126, R70 ;  /* 0x000000467ea37220 */ /* 0x000fe40000410000 */
[----:B0-----:R-:W-:-:S02]  /*27c0*/  FMUL.FTZ R69, R188, R169 ;  /* 0x000000a9bc457220 */ /* 0x001fc40000410000 */
[----:B------:R-:W-:-:S03]  /*27d0*/  FFMA.FTZ R68, R153, R169, R152 ;  /* 0x000000a999447223 */ /* 0x000fc60000010098 */
[----:B------:R-:W0:Y:S01]  /*27e0*/  MUFU.EX2 R165, R165 ;  /* 0x000000a500a57308 */ /* 0x000e220000000800 */
[C---:B----4-:R-:W-:Y:S02]  /*27f0*/  FMUL.FTZ R158, R168.reuse, R69 ;  /* 0x00000045a89e7220 */ /* 0x050fe40000410000 */
[----:B------:R-:W-:Y:S02]  /*2800*/  FFMA.FTZ R68, R168, R68, R151 ;  /* 0x00000044a8447223 */ /* 0x000fe40000010097 */
[----:B------:R-:W-:-:S03]  /*2810*/  FMUL.FTZ R162, R131, R70 ;  /* 0x0000004683a27220 */ /* 0x000fc60000410000 */
[----:B------:R-:W4:Y:S01]  /*2820*/  MUFU.EX2 R164, R164 ;  /* 0x000000a400a47308 */ /* 0x000f220000000800 */
[C---:B-1----:R-:W-:Y:S01]  /*2830*/  FMUL.FTZ R69, R167.reuse, R158 ;  /* 0x0000009ea7457220 */ /* 0x042fe20000410000 */
[----:B------:R-:W-:Y:S01]  /*2840*/  ISETP.NE.AND P0, PT, R100, 0x3f, PT ;  /* 0x0000003f6400780c */ /* 0x000fe20003f05270 */
[----:B------:R-:W-:Y:S02]  /*2850*/  FFMA.FTZ R68, R167, R68, R150 ;  /* 0x00000044a7447223 */ /* 0x000fe40000010096 */
[----:B------:R-:W-:-:S03]  /*2860*/  FMUL.FTZ R161, R128, R70 ;  /* 0x0000004680a17220 */ /* 0x000fc60000410000 */
[----:B------:R-:W1:Y:S01]  /*2870*/  MUFU.EX2 R163, R163 ;  /* 0x000000a300a37308 */ /* 0x000e620000000800 */
[C---:B------:R-:W-:Y:S02]  /*2880*/  FMUL.FTZ R170, R166.reuse, R69 ;  /* 0x00000045a6aa7220 */ /* 0x040fe40000410000 */
[----:B------:R-:W-:Y:S02]  /*2890*/  FFMA.FTZ R68, R166, R68, R149 ;  /* 0x00000044a6447223 */ /* 0x000fe40000010095 */
[----:B------:R-:W-:-:S03]  /*28a0*/  FMUL.FTZ R160, R133, R70 ;  /* 0x0000004685a07220 */ /* 0x000fc60000410000 */
[----:B------:R-:W1:Y:S01]  /*28b0*/  MUFU.EX2 R162, R162 ;  /* 0x000000a200a27308 */ /* 0x000e620000000800 */
[C---:B0-----:R-:W-:Y:S01]  /*28c0*/  FMUL.FTZ R69, R165.reuse, R170 ;  /* 0x000000aaa5457220 */ /* 0x041fe20000410000 */
[----:B------:R0:W0:Y:S01]  /*28d0*/  @P0 LDS R211, [R100.X4+0x2d54] ;  /* 0x002d540064d30984 */ /* 0x0000220000004800 */
[----:B------:R-:W-:Y:S02]  /*28e0*/  FFMA.FTZ R68, R165, R68, R148 ;  /* 0x00000044a5447223 */ /* 0x000fe40000010094 */
[----:B------:R-:W-:-:S03]  /*28f0*/  FMUL.FTZ R159, R130, R70 ;  /* 0x00000046829f7220 */ /* 0x000fc60000410000 */
[----:B------:R-:W2:Y:S01]  /*2900*/  MUFU.EX2 R161, R161 ;  /* 0x000000a100a17308 */ /* 0x000ea20000000800 */
[C---:B----4-:R-:W-:Y:S02]  /*2910*/  FMUL.FTZ R170, R164.reuse, R69 ;  /* 0x00000045a4aa7220 */ /* 0x050fe40000410000 */
[----:B------:R-:W-:Y:S02]  /*2920*/  FFMA.FTZ R68, R164, R68, R147 ;  /* 0x00000044a4447223 */ /* 0x000fe40000010093 */
[----:B------:R-:W-:-:S03]  /*2930*/  FMUL.FTZ R158, R135, R70 ;  /* 0x00000046879e7220 */ /* 0x000fc60000410000 */
[----:B------:R-:W4:Y:S01]  /*2940*/  MUFU.EX2 R160, R160 ;  /* 0x000000a000a07308 */ /* 0x000f220000000800 */
        /* <DEDUP_REMOVED lines=8> */
[C---:B--2---:R-:W-:Y:S02]  /*29d0*/  FMUL.FTZ R69, R161.reuse, R170 ;  /* 0x000000aaa1457220 */ /* 0x044fe40000410000 */
[----:B------:R-:W-:Y:S02]  /*29e0*/  FFMA.FTZ R68, R161, R68, R144 ;  /* 0x00000044a1447223 */ /* 0x000fe40000010090 */
[----:B------:R-:W-:-:S03]  /*29f0*/  FMUL.FTZ R186, R156, R70 ;  /* 0x000000469cba7220 */ /* 0x000fc60000410000 */
[----:B------:R-:W2:Y:S01]  /*2a00*/  MUFU.EX2 R183, R183 ;  /* 0x000000b700b77308 */ /* 0x000ea20000000800 */
[C---:B----4-:R-:W-:Y:S02]  /*2a10*/  FMUL.FTZ R70, R160.reuse, R69 ;  /* 0x00000045a0467220 */ /* 0x050fe40000410000 */
[----:B------:R-:W-:-:S05]  /*2a20*/  FFMA.FTZ R68, R160, R68, R143 ;  /* 0x00000044a0447223 */ /* 0x000fca000001008f */
[----:B------:R-:W4:Y:S01]  /*2a30*/  MUFU.EX2 R182, R182 ;  /* 0x000000b600b67308 */ /* 0x000f220000000800 */
[C---:B-1----:R-:W-:Y:S02]  /*2a40*/  FMUL.FTZ R69, R159.reuse, R70 ;  /* 0x000000469f457220 */ /* 0x042fe40000410000 */
[----:B------:R-:W-:-:S05]  /*2a50*/  FFMA.FTZ R68, R159, R68, R142 ;  /* 0x000000449f447223 */ /* 0x000fca000001008e */
[----:B------:R-:W1:Y:S01]  /*2a60*/  MUFU.EX2 R186, R186 ;  /* 0x000000ba00ba7308 */ /* 0x000e620000000800 */
[C---:B0-----:R-:W-:Y:S02]  /*2a70*/  FMUL.FTZ R70, R158.reuse, R69 ;  /* 0x000000459e467220 */ /* 0x041fe40000410000 */
[----:B------:R-:W-:Y:S02]  /*2a80*/  FFMA.FTZ R68, R158, R68, R141 ;  /* 0x000000449e447223 */ /* 0x000fe4000001008d */
[C---:B--2---:R-:W-:Y:S02]  /*2a90*/  FMUL.FTZ R69, R183.reuse, R70 ;  /* 0x00000046b7457220 */ /* 0x044fe40000410000 */
[----:B------:R-:W-:Y:S02]  /*2aa0*/  FFMA.FTZ R68, R183, R68, R140 ;  /* 0x00000044b7447223 */ /* 0x000fe4000001008c */
[C---:B----4-:R-:W-:Y:S02]  /*2ab0*/  FMUL.FTZ R69, R182.reuse, R69 ;  /* 0x00000045b6457220 */ /* 0x050fe40000410000 */
[----:B------:R-:W-:-:S02]  /*2ac0*/  FFMA.FTZ R71, R182, R68, R139 ;  /* 0x00000044b6477223 */ /* 0x000fc4000001008b */
[C---:B-1----:R-:W-:Y:S02]  /*2ad0*/  FMUL.FTZ R68, R186.reuse, R69 ;  /* 0x00000045ba447220 */ /* 0x042fe40000410000 */
[----:B------:R-:W-:Y:S01]  /*2ae0*/  FFMA.FTZ R69, R186, R71, R138 ;  /* 0x00000047ba457223 */ /* 0x000fe2000001008a */
[----:B------:R-:W-:Y:S05]  /*2af0*/  @P0 BRA `(.L_x_3899) ;  /* 0x0000007000000947 */ /* 0x000fea0003800000 */
[----:B---3--:R-:W-:Y:S01]  /*2b00*/  ISETP.NE.AND P0, PT, R90, c[0x0][0x174], PT ;  /* 0x00005d005a007a0c */ /* 0x008fe20003f05270 */
[----:B------:R-:W-:-:S12]  /*2b10*/  HFMA2.MMA R211, -RZ, RZ, 1.875, 0 ;  /* 0x3f800000ffd37435 */ /* 0x000fd800000001ff */
[----:B------:R-:W-:-:S04]  /*2b20*/  @P0 LEA.HI R70, R90, R90, RZ, 0x1 ;  /* 0x0000005a5a460211 */ /* 0x000fc800078f08ff */
[----:B------:R-:W-:-:S04]  /*2b30*/  @P0 LOP3.LUT R71, R70, 0xfffffe, RZ, 0xc0, !PT ;  /* 0x00fffffe46470812 */ /* 0x000fc800078ec0ff */
[----:B------:R-:W-:-:S04]  /*2b40*/  @P0 IADD3 R70, -R71, R90, RZ ;  /* 0x0000005a47460210 */ /* 0x000fc80007ffe1ff */
[----:B------:R-:W-:-:S05]  /*2b50*/  @P0 LEA R70, R70, R157, 0x8 ;  /* 0x0000009d46460211 */ /* 0x000fca00078e40ff */
[----:B------:R0:W1:Y:S02]  /*2b60*/  @P0 LDS R211, [R70.X4+0x2550] ;  /* 0x0025500046d30984 */ /* 0x0000640000004800 */
.L_x_3899:
[----:B---3--:R-:W-:Y:S05]  /*2b70*/  BSYNC B0 ;  /* 0x0000000000007941 */ /* 0x008fea0003800000 */
.L_x_3898:
        /* <DEDUP_REMOVED lines=16> */
[C---:B--2---:R-:W-:Y:S02]  /*2c80*/  FMUL.FTZ R68, R134.reuse, R66 ;  /* 0x0000004286447220 */ /* 0x044fe40000410000 */
        /* <DEDUP_REMOVED lines=24> */
.L_x_3953:
        /* <DEDUP_REMOVED lines=24> */
.L_x_3954:
        /* <DEDUP_REMOVED lines=10> */
[----:B-1----:R-:W-:Y:S05]  /*3030*/  CALL.REL.NOINC `($__internal_160_$__cuda_sm70_shflsync_idx_p) ;  /* 0x00003dc000007944 */ /* 0x002fea0003c00000 */
.L_x_3904:
[----:B------:R-:W-:Y:S05]  /*3040*/  BRA.CONV ~URZ, `(.L_x_3905) ;  /* 0x000000637f007947 */ /* 0x000fea000b800000 */
[----:B-1----:R-:W-:Y:S01]  /*3050*/  HFMA2.MMA R198, -RZ, RZ, 0, 1.847743988037109375e-06 ;  /* 0x0000001fffc67435 */ /* 0x002fe200000001ff */
[----:B0-----:R-:W-:-:S02]  /*3060*/  MOV R200, R71 ;  /* 0x0000004700c87202 */ /* 0x001fc40000000f00 */
[----:B------:R-:W-:Y:S02]  /*3070*/  MOV R217, 0x1f ;  /* 0x0000001f00d97802 */ /* 0x000fe40000000f00 */
[----:B------:R-:W-:Y:S02]  /*3080*/  MOV R219, 0xffffffff ;  /* 0xffffffff00db7802 */ /* 0x000fe40000000f00 */
[----:B------:R-:W-:Y:S02]  /*3090*/  MOV R68, 0x30b0 ;  /* 0x000030b000447802 */ /* 0x000fe40000000f00 */
[----:B------:R-:W-:Y:S05]  /*30a0*/  CALL.REL.NOINC `($__internal_160_$__cuda_sm70_shflsync_idx_p) ;  /* 0x00003d5000007944 */ /* 0x000fea0003c00000 */
.L_x_3905:
[----:B------:R-:W-:Y:S05]  /*30b0*/  BRA.DIV ~URZ, `(.L_x_3906) ;  /* 0x000033a27f007947 */ /* 0x000fea000b800000 */
[----:B------:R-:W2:Y:S04]  /*30c0*/  SHFL.IDX PT, R118, R118, RZ, 0x1f ;  /* 0x00001fff76767589 */ /* 0x000ea800000e0000 */
[----:B------:R3:W4:Y:S04]  /*30d0*/  SHFL.IDX PT, R69, R119, RZ, 0x1f ;  /* 0x00001fff77457589 */ /* 0x00072800000e0000 */
[----:B------:R3:W0:Y:S04]  /*30e0*/  SHFL.UP PT, R187, R189, 0x1, RZ ;  /* 0x04200000bdbb7989 */ /* 0x00062800000e00ff */
[----:B------:R3:W1:Y:S02]  /*30f0*/  SHFL.UP PT, R192, R71, 0x1, RZ ;  /* 0x0420000047c07989 */ /* 0x00066400000e00ff */
.L_x_3955:
[----:B---3--:R-:W3:Y:S01]  /*3100*/  LDS.64 R70, [R100.X16+0x2140] ;  /* 0x0021400064467984 */ /* 0x008ee2000000ca00 */
[----:B--2---:R-:W-:Y:S01]  /*3110*/  MOV R68, R118 ;  /* 0x0000007600447202 */ /* 0x004fe20000000f00 */
[----:B01--4-:R-:W-:-:S04]  /*3120*/  @P1 FFMA.FTZ R69, R69, R187, R192 ;  /* 0x000000bb45451223 */ /* 0x013fc800000100c0 */
[----:B------:R-:W-:Y:S02]  /*3130*/  @P1 FMUL.FTZ R68, R68, R187 ;  /* 0x000000bb44441220 */ /* 0x000fe40000410000 */
[C---:B---3--:R-:W-:Y:S02]  /*3140*/  FFMA.FTZ R71, R70.reuse, R69, R71 ;  /* 0x0000004546477223 */ /* 0x048fe40000010047 */
[----:B------:R-:W-:-:S05]  /*3150*/  FMUL.FTZ R70, R70, R68 ;  /* 0x0000004446467220 */ /* 0x000fca0000410000 */
[----:B------:R0:W-:Y:S02]  /*3160*/  STS.128 [R100.X16+0x2140], R68 ;  /* 0x0021404464007388 */ /* 0x0001e4000000cc00 */
.L_x_3901:
[----:B------:R-:W-:Y:S05]  /*3170*/  BSYNC B0 ;  /* 0x0000000000007941 */ /* 0x000fea0003800000 */
.L_x_3900:
[----:B------:R-:W-:Y:S01]  /*3180*/  WARPSYNC 0xffffffff ;  /* 0xffffffff00007948 */ /* 0x000fe20003800000 */
[----:B------:R-:W-:Y:S01]  /*3190*/  BAR.SYNC.DEFER_BLOCKING 0x0 ;  /* 0x0000000000007b1d */ /* 0x000fe20000010000 */
[----:B01----:R-:W-:Y:S01]  /*31a0*/  FMUL.FTZ R69, R186, R211 ;  /* 0x000000d3ba457220 */ /* 0x003fe20000410000 */
        /* <DEDUP_REMOVED lines=23> */
[C---:B------:R-:W-:Y:S02]  /*3320*/  FMUL.FTZ R71, R163.reuse, R70 ;  /* 0x00000046a3477220 */ /* 0x040fe40000410000 */
[----:B------:R-:W-:-:S04]  /*3330*/  FFMA.FTZ R69, R163, R69, R170 ;  /* 0x00000045a3457223 */ /* 0x000fc800000100aa */
[----:B------:R-:W-:-:S04]  /*3340*/  FFMA.FTZ R69, R164, R69, R177 ;  /* 0x00000045a4457223 */ /* 0x000fc800000100b1 */
[----:B------:R-:W-:-:S04]  /*3350*/  FFMA.FTZ R69, R165, R69, R172 ;  /* 0x00000045a5457223 */ /* 0x000fc800000100ac */
[----:B------:R-:W-:-:S04]  /*3360*/  FFMA.FTZ R69, R166, R69, R175 ;  /* 0x00000045a6457223 */ /* 0x000fc800000100af */
[----:B------:R-:W-:-:S04]  /*3370*/  FFMA.FTZ R69, R167, R69, R176 ;  /* 0x00000045a7457223 */ /* 0x000fc800000100b0 */
[----:B------:R-:W-:-:S04]  /*3380*/  FFMA.FTZ R69, R168, R69, R179 ;  /* 0x00000045a8457223 */ /* 0x000fc800000100b3 */
[----:B------:R-:W-:Y:S02]  /*3390*/  FFMA.FTZ R69, R169, R69, R174 ;  /* 0x00000045a9457223 */ /* 0x000fe400000100ae */
[----:B0-----:R-:W-:-:S04]  /*33a0*/  FFMA.FTZ R199, R188, R199, R153 ;  /* 0x000000c7bcc77223 */ /* 0x001fc80000010099 */
[----:B------:R-:W-:-:S04]  /*33b0*/  FFMA.FTZ R68, R169, R199, R152 ;  /* 0x000000c7a9447223 */ /* 0x000fc80000010098 */
[----:B------:R-:W-:-:S04]  /*33c0*/  FFMA.FTZ R68, R168, R68, R151 ;  /* 0x00000044a8447223 */ /* 0x000fc80000010097 */
[----:B------:R-:W-:Y:S02]  /*33d0*/  FFMA.FTZ R197, R167, R68, R150 ;  /* 0x00000044a7c57223 */ /* 0x000fe40000010096 */
[----:B------:R-:W-:Y:S02]  /*33e0*/  FMUL.FTZ R68, R164, R71 ;  /* 0x00000047a4447220 */ /* 0x000fe40000410000 */
[C---:B------:R-:W-:Y:S02]  /*33f0*/  FFMA.FTZ R195, R166.reuse, R197, R149 ;  /* 0x000000c5a6c37223 */ /* 0x040fe40000010095 */
[C---:B------:R-:W-:Y:S02]  /*3400*/  FMUL.FTZ R71, R165.reuse, R68 ;  /* 0x00000044a5477220 */ /* 0x040fe40000410000 */
        /* <DEDUP_REMOVED lines=29> */
.L_x_3956:
        /* <DEDUP_REMOVED lines=26> */
.L_x_3957:
        /* <DEDUP_REMOVED lines=11> */
.L_x_3908:
[----:B-12---:R-:W-:Y:S05]  /*3830*/  BSYNC B0 ;  /* 0x0000000000007941 */ /* 0x006fea0003800000 */
.L_x_3907:
[----:B------:R-:W-:Y:S01]  /*3840*/  WARPSYNC 0xffffffff ;  /* 0xffffffff00007948 */ /* 0x000fe20003800000 */
[----:B------:R-:W-:Y:S01]  /*3850*/  BAR.SYNC.DEFER_BLOCKING 0x0 ;  /* 0x0000000000007b1d */ /* 0x000fe20000010000 */
[-C--:B0-----:R-:W-:Y:S01]  /*3860*/  FFMA.FTZ R71, R169, R199.reuse, R152 ;  /* 0x000000c7a9477223 */ /* 0x081fe20000010098 */
[----:B------:R-:W-:Y:S01]  /*3870*/  ISETP.NE.AND P4, PT, R100, RZ, PT ;  /* 0x000000ff6400720c */ /* 0x000fe20003f85270 */
[----:B------:R-:W-:Y:S02]  /*3880*/  FMUL.FTZ R52, R52, R199 ;  /* 0x000000c734347220 */ /* 0x000fe40000410000 */
[-C--:B------:R-:W-:Y:S01]  /*3890*/  FMUL.FTZ R70, R53, R71.reuse ;  /* 0x0000004735467220 */ /* 0x080fe20000410000 */
[----:B------:R-:W-:Y:S01]  /*38a0*/  BSSY B0, `(.L_x_3911) ;  /* 0x00000c0000007945 */ /* 0x000fe20003800000 */
[----:B------:R-:W-:Y:S02]  /*38b0*/  FFMA.FTZ R53, R85, R52, RZ ;  /* 0x0000003455357223 */ /* 0x000fe400000100ff */
[----:B------:R-:W-:-:S02]  /*38c0*/  FFMA.FTZ R69, R168, R71, R151 ;  /* 0x00000047a8457223 */ /* 0x000fc40000010097 */
[----:B------:R-:W-:Y:S02]  /*38d0*/  FFMA.FTZ R70, R78, R70, R53 ;  /* 0x000000464e467223 */ /* 0x000fe40000010035 */
[----:B------:R-:W-:Y:S02]  /*38e0*/  FMUL.FTZ R54, R54, R69 ;  /* 0x0000004536367220 */ /* 0x000fe40000410000 */
[----:B------:R-:W-:Y:S02]  /*38f0*/  FMUL.FTZ R55, R55, R197 ;  /* 0x000000c537377220 */ /* 0x000fe40000410000 */
[----:B------:R-:W-:Y:S02]  /*3900*/  FFMA.FTZ R53, R79, R54, R70 ;  /* 0x000000364f357223 */ /* 0x000fe40000010046 */
[----:B------:R-:W-:Y:S02]  /*3910*/  FMUL.FTZ R56, R56, R195 ;  /* 0x000000c338387220 */ /* 0x000fe40000410000 */
[----:B------:R-:W-:-:S02]  /*3920*/  FFMA.FTZ R52, R0, R55, R53 ;  /* 0x0000003700347223 */ /* 0x000fc40000010035 */
[----:B------:R-:W-:Y:S01]  /*3930*/  FMUL.FTZ R57, R57, R193 ;  /* 0x000000c139397220 */ /* 0x000fe20000410000 */
[----:B------:R-:W0:Y:S01]  /*3940*/  LDS R68, [R100.X8+0x2354] ;  /* 0x0023540064447984 */ /* 0x000e220000008800 */
[----:B------:R-:W-:Y:S01]  /*3950*/  FFMA.FTZ R53, R111, R56, R52 ;  /* 0x000000386f357223 */ /* 0x000fe20000010034 */
[----:B------:R-:W-:Y:S01]  /*3960*/  MOV R52, R100 ;  /* 0x0000006400347202 */ /* 0x000fe20000000f00 */
[----:B------:R-:W-:Y:S01]  /*3970*/  IMAD R55, R125, c[0x0][0x2b8], RZ ;  /* 0x0000ae007d377a24 */ /* 0x000fe200078e02ff */
[----:B------:R-:W-:Y:S01]  /*3980*/  @!P4 STS.64 [R157.X8+0x2e50], R118 ;  /* 0x002e50769d00c388 */ /* 0x000fe20000008a00 */
[----:B------:R-:W-:Y:S01]  /*3990*/  FFMA.FTZ R54, R108, R57, R53 ;  /* 0x000000396c367223 */ /* 0x000fe20000010035 */
[----:B------:R-:W-:Y:S01]  /*39a0*/  HFMA2.MMA R53, -RZ, RZ, 0, 0 ;  /* 0x00000000ff357435 */ /* 0x000fe200000001ff */
[----:B------:R-:W-:Y:S02]  /*39b0*/  FMUL.FTZ R58, R58, R191 ;  /* 0x000000bf3a3a7220 */ /* 0x000fe40000410000 */
[----:B------:R-:W-:-:S02]  /*39c0*/  IMAD R57, R104, c[0x0][0x2bc], R55 ;  /* 0x0000af0068397a24 */ /* 0x000fc400078e0237 */
[----:B------:R-:W-:Y:S02]  /*39d0*/  FMUL.FTZ R59, R59, R189 ;  /* 0x000000bd3b3b7220 */ /* 0x000fe40000410000 */
[----:B------:R-:W-:Y:S01]  /*39e0*/  FFMA.FTZ R55, R113, R58, R54 ;  /* 0x0000003a71377223 */ /* 0x000fe20000010036 */
[----:B------:R-:W-:Y:S01]  /*39f0*/  SHF.L.U64.HI R58, R155, 0x2, R154 ;  /* 0x000000029b3a7819 */ /* 0x000fe2000001029a */
[----:B------:R-:W-:Y:S02]  /*3a00*/  FMUL.FTZ R60, R60, R187 ;  /* 0x000000bb3c3c7220 */ /* 0x000fe40000410000 */
[----:B------:R-:W-:Y:S02]  /*3a10*/  FFMA.FTZ R54, R110, R59, R55 ;  /* 0x0000003b6e367223 */ /* 0x000fe40000010037 */
[----:B------:R-:W-:-:S04]  /*3a20*/  IMAD.WIDE.U32 R52, R104, c[0x0][0x2b8], R52 ;  /* 0x0000ae0068347a25 */ /* 0x000fc800078e0034 */
[----:B------:R-:W-:Y:S01]  /*3a30*/  IMAD R56, R124, c[0x0][0x2c0], RZ ;  /* 0x0000b0007c387a24 */ /* 0x000fe200078e02ff */
[----:B------:R-:W-:Y:S01]  /*3a40*/  IADD3 R53, R53, R57, RZ ;  /* 0x0000003935357210 */ /* 0x000fe20007ffe0ff */
[----:B------:R-:W-:Y:S02]  /*3a50*/  FFMA.FTZ R57, R161, R187, R144 ;  /* 0x000000bba1397223 */ /* 0x000fe40000010090 */
[----:B------:R-:W-:Y:S02]  /*3a60*/  FFMA.FTZ R55, R115, R60, R54 ;  /* 0x0000003c73377223 */ /* 0x000fe40000010036 */
[----:B------:R-:W-:Y:S02]  /*3a70*/  FMUL.FTZ R61, R61, R57 ;  /* 0x000000393d3d7220 */ /* 0x000fe40000410000 */
[----:B------:R-:W-:-:S04]  /*3a80*/  IMAD.WIDE.U32 R52, R103, c[0x0][0x2c0], R52 ;  /* 0x0000b00067347a25 */ /* 0x000fc800078e0034 */
[----:B------:R-:W-:Y:S02]  /*3a90*/  IMAD R215, R103, c[0x0][0x2c4], R56 ;  /* 0x0000b10067d77a24 */ /* 0x000fe400078e0238 */
[----:B------:R-:W-:Y:S01]  /*3aa0*/  FFMA.FTZ R56, R112, R61, R55 ;  /* 0x0000003d70387223 */ /* 0x000fe20000010037 */
[----:B------:R-:W-:Y:S01]  /*3ab0*/  LEA R55, P0, R52, c[0x0][0x320], 0x2 ;  /* 0x0000c80034377a11 */ /* 0x000fe200078010ff */
[----:B------:R-:W-:Y:S01]  /*3ac0*/  FFMA.FTZ R61, R160, R57, R143 ;  /* 0x00000039a03d7223 */ /* 0x000fe2000001008f */
[----:B------:R-:W-:Y:S01]  /*3ad0*/  IADD3 R53, R53, R215, RZ ;  /* 0x000000d735357210 */ /* 0x000fe20007ffe0ff */
[----:B0-----:R-:W-:Y:S01]  /*3ae0*/  FFMA.FTZ R59, R68, R211, R190 ;  /* 0x000000d3443b7223 */ /* 0x001fe200000100be */
[----:B------:R-:W-:Y:S01]  /*3af0*/  LEA R54, P1, R76, R55, 0x2 ;  /* 0x000000374c367211 */ /* 0x000fe200078210ff */
[----:B------:R-:W-:Y:S01]  /*3b00*/  FMUL.FTZ R62, R62, R61 ;  /* 0x0000003d3e3e7220 */ /* 0x000fe20000410000 */
[----:B------:R-:W-:Y:S01]  /*3b10*/  LEA.HI.X R55, R52, c[0x0][0x324], R53, 0x2, P0 ;  /* 0x0000c90034377a11 */ /* 0x000fe200000f1435 */
[----:B------:R-:W-:Y:S01]  /*3b20*/  FFMA.FTZ R213, R186, R59, R213 ;  /* 0x0000003bbad57223 */ /* 0x000fe200000100d5 */
[----:B------:R-:W-:Y:S01]  /*3b30*/  SHF.L.U32 R211, R155, 0x2, RZ ;  /* 0x000000029bd37819 */ /* 0x000fe200000006ff */
[----:B------:R-:W-:Y:S01]  /*3b40*/  IMAD R60, R58, c[0x0][0x2d0], RZ ;  /* 0x0000b4003a3c7a24 */ /* 0x000fe200078e02ff */
[----:B------:R-:W-:Y:S01]  /*3b50*/  LEA.HI.X R55, R76, R55, R77, 0x2, P1 ;  /* 0x000000374c377211 */ /* 0x000fe200008f144d */
[----:B------:R-:W-:-:S02]  /*3b60*/  FFMA.FTZ R185, R182, R213, R185 ;  /* 0x000000d5b6b97223 */ /* 0x000fc400000100b9 */
[----:B------:R-:W-:Y:S02]  /*3b70*/  FMUL.FTZ R58, R63, R209 ;  /* 0x000000d13f3a7220 */ /* 0x000fe40000410000 */
[----:B------:R-:W-:Y:S02]  /*3b80*/  FFMA.FTZ R183, R183, R185, R184 ;  /* 0x000000b9b7b77223 */ /* 0x000fe400000100b8 */
[----:B------:R-:W-:Y:S02]  /*3b90*/  FFMA.FTZ R63, R117, R62, R56 ;  /* 0x0000003e753f7223 */ /* 0x000fe40000010038 */
[----:B------:R-:W-:Y:S02]  /*3ba0*/  FFMA.FTZ R171, R158, R183, R171 ;  /* 0x000000b79eab7223 */ /* 0x000fe400000100ab */
[----:B------:R-:W-:Y:S01]  /*3bb0*/  FFMA.FTZ R58, R114, R58, R63 ;  /* 0x0000003a723a7223 */ /* 0x000fe2000001003f */
[----:B------:R-:W-:Y:S01]  /*3bc0*/  IADD3 R63, P2, R76, -0x400, RZ ;  /* 0xfffffc004c3f7810 */ /* 0x000fe20007f5e0ff */
[----:B------:R-:W-:-:S02]  /*3bd0*/  FFMA.FTZ R159, R159, R171, R180 ;  /* 0x000000ab9f9f7223 */ /* 0x000fc400000100b4 */
[----:B------:R-:W-:Y:S01]  /*3be0*/  FMUL.FTZ R64, R64, R207 ;  /* 0x000000cf40407220 */ /* 0x000fe20000410000 */
[C---:B------:R-:W-:Y:S01]  /*3bf0*/  IADD3 R180, -R63.reuse, c[0x0][0x168], -R100 ;  /* 0x00005a003fb47a10 */ /* 0x040fe20007ffe964 */
[----:B------:R-:W-:Y:S01]  /*3c00*/  FFMA.FTZ R173, R160, R159, R173 ;  /* 0x0000009fa0ad7223 */ /* 0x000fe200000100ad */
[----:B------:R-:W-:Y:S01]  /*3c10*/  IADD3 R52, P3, R63, R52, RZ ;  /* 0x000000343f347210 */ /* 0x000fe20007f7e0ff */
[----:B------:R-:W-:Y:S01]  /*3c20*/  FMUL.FTZ R56, R65, R205 ;  /* 0x000000cd41387220 */ /* 0x000fe20000410000 */
[C---:B------:R-:W-:Y:S01]  /*3c30*/  ISETP.GE.AND P0, PT, R180.reuse, 0x1, PT ;  /* 0x00000001b400780c */ /* 0x040fe20003f06270 */
[----:B------:R-:W-:Y:S01]  /*3c40*/  FFMA.FTZ R161, R161, R173, R178 ;  /* 0x000000ada1a17223 */ /* 0x000fe200000100b2 */
[----:B------:R-:W-:Y:S01]  /*3c50*/  ISETP.GE.AND P1, PT, R180, 0x41, PT ;  /* 0x00000041b400780c */ /* 0x000fe20003f26270 */
[----:B------:R-:W-:Y:S01]  /*3c60*/  IMAD R215, R211, c[0x0][0x2d4], R60 ;  /* 0x0000b500d3d77a24 */ /* 0x000fe200078e023c */
[----:B------:R-:W-:Y:S01]  /*3c70*/  IADD3.X R53, R53, -0x1, R77, P3, P2 ;  /* 0xffffffff35357810 */ /* 0x000fe20001fe444d */
[----:B------:R-:W-:-:S02]  /*3c80*/  FFMA.FTZ R181, R162, R161, R181 ;  /* 0x000000a1a2b57223 */ /* 0x000fc400000100b5 */
[----:B------:R-:W-:-:S04]  /*3c90*/  IMAD.WIDE.U32 R54, R211, c[0x0][0x2d0], R54 ;  /* 0x0000b400d3367a25 */ /* 0x000fc800078e0036 */
[----:B------:R-:W-:Y:S01]  /*3ca0*/  FFMA.FTZ R163, R163, R181, R170 ;  /* 0x000000b5a3a37223 */ /* 0x000fe200000100aa */
[----:B------:R-:W-:Y:S01]  /*3cb0*/  IADD3 R55, R55, R215, RZ ;  /* 0x000000d737377210 */ /* 0x000fe20007ffe0ff */
[----:B------:R-:W-:Y:S01]  /*3cc0*/  FFMA.FTZ R65, R81, R64, R58 ;  /* 0x0000004051417223 */ /* 0x000fe2000001003a */
[----:B------:R-:W-:Y:S01]  /*3cd0*/  SHF.L.U32 R215, R100, 0x4, RZ ;  /* 0x0000000464d77819 */ /* 0x000fe200000006ff */
[----:B------:R-:W-:Y:S02]  /*3ce0*/  FFMA.FTZ R177, R164, R163, R177 ;  /* 0x000000a3a4b17223 */ /* 0x000fe400000100b1 */
[----:B------:R-:W-:Y:S01]  /*3cf0*/  FMUL.FTZ R66, R66, R203 ;  /* 0x000000cb42427220 */ /* 0x000fe20000410000 */
[----:B------:R-:W-:Y:S01]  /*3d00*/  LEA.HI.SX32 R215, R215, R215, 0x1b ;  /* 0x000000d7d7d77211 */ /* 0x000fe200078fdaff */
[----:B------:R-:W-:Y:S02]  /*3d10*/  FFMA.FTZ R56, R80, R56, R65 ;  /* 0x0000003850387223 */ /* 0x000fe40000010041 */
[----:B------:R-:W-:-:S02]  /*3d20*/  FMUL.FTZ R65, R134, R71 ;  /* 0x0000004786417220 */ /* 0x000fc40000410000 */
[----:B------:R-:W-:Y:S02]  /*3d30*/  FFMA.FTZ R165, R165, R177, R172 ;  /* 0x000000b1a5a57223 */ /* 0x000fe400000100ac */
[----:B------:R-:W-:Y:S01]  /*3d40*/  FFMA.FTZ R66, R83, R66, R56 ;  /* 0x0000004253427223 */ /* 0x000fe20000010038 */
[----:B------:R-:W-:Y:S01]  /*3d50*/  P2R R56, PR, RZ, 0x10 ;  /* 0x00000010ff387803 */ /* 0x000fe20000000000 */
[----:B------:R-:W-:Y:S02]  /*3d60*/  FMUL.FTZ R67, R67, R201 ;  /* 0x000000c943437220 */ /* 0x000fe40000410000 */
[----:B------:R-:W-:Y:S02]  /*3d70*/  FMUL.FTZ R56, R134, R199 ;  /* 0x000000c786387220 */ /* 0x000fe40000410000 */
[----:B------:R-:W-:Y:S02]  /*3d80*/  FMUL.FTZ R65, R78, R65 ;  /* 0x000000414e417220 */ /* 0x000fe40000410000 */
[----:B------:R-:W-:-:S02]  /*3d90*/  FFMA.FTZ R175, R166, R165, R175 ;  /* 0x000000a5a6af7223 */ /* 0x000fc400000100af */
[----:B------:R-:W-:Y:S01]  /*3da0*/  FMUL.FTZ R67, R82, R67 ;  /* 0x0000004352437220 */ /* 0x000fe20000410000 */
[----:B------:R0:W-:Y:S01]  /*3db0*/  STS [R215.X4+0x1094], R65 ;  /* 0x00109441d7007388 */ /* 0x0001e20000004800 */
[----:B------:R-:W-:Y:S02]  /*3dc0*/  FMUL.FTZ R56, R85, R56 ;  /* 0x0000003855387220 */ /* 0x000fe40000410000 */
[----:B------:R-:W-:Y:S02]  /*3dd0*/  FFMA.FTZ R167, R167, R175, R176 ;  /* 0x000000afa7a77223 */ /* 0x000fe400000100b0 */
[C---:B------:R-:W-:Y:S01]  /*3de0*/  FMUL.FTZ R60, R134.reuse, R69 ;  /* 0x00000045863c7220 */ /* 0x040fe20000410000 */
[----:B------:R1:W-:Y:S01]  /*3df0*/  STS [R215.X4+0x1090], R56 ;  /* 0x00109038d7007388 */ /* 0x0003e20000004800 */
[----:B------:R-:W-:Y:S02]  /*3e00*/  FMUL.FTZ R64, R134, R187 ;  /* 0x000000bb86407220 */ /* 0x000fe40000410000 */
[----:B------:R-:W-:-:S02]  /*3e10*/  FADD.FTZ R58, R66, R67 ;  /* 0x00000043423a7221 */ /* 0x000fc40000010000 */
[----:B0-----:R-:W-:Y:S02]  /*3e20*/  FMUL.FTZ R65, R134, R189 ;  /* 0x000000bd86417220 */ /* 0x001fe40000410000 */
[----:B------:R-:W-:Y:S02]  /*3e30*/  FFMA.FTZ R179, R168, R167, R179 ;  /* 0x000000a7a8b37223 */ /* 0x000fe400000100b3 */
[C---:B------:R-:W-:Y:S02]  /*3e40*/  FMUL.FTZ R67, R134.reuse, R197 ;  /* 0x000000c586437220 */ /* 0x040fe40000410000 */
[C---:B------:R-:W-:Y:S02]  /*3e50*/  FMUL.FTZ R62, R134.reuse, R195 ;  /* 0x000000c3863e7220 */ /* 0x040fe40000410000 */
[----:B------:R-:W-:Y:S02]  /*3e60*/  FMUL.FTZ R60, R79, R60 ;  /* 0x0000003c4f3c7220 */ /* 0x000fe40000410000 */
[----:B-1----:R-:W-:-:S02]  /*3e70*/  FMUL.FTZ R56, R134, R191 ;  /* 0x000000bf86387220 */ /* 0x002fc40000410000 */
[----:B------:R-:W-:Y:S01]  /*3e80*/  FMUL.FTZ R65, R110, R65 ;  /* 0x000000416e417220 */ /* 0x000fe20000410000 */
[----:B------:R0:W-:Y:S01]  /*3e90*/  STS [R215.X4+0x1098], R60 ;  /* 0x0010983cd7007388 */ /* 0x0001e20000004800 */
[----:B------:R-:W-:Y:S02]  /*3ea0*/  FMUL.FTZ R64, R115, R64 ;  /* 0x0000004073407220 */ /* 0x000fe40000410000 */
[----:B------:R-:W-:Y:S01]  /*3eb0*/  FFMA.FTZ R169, R169, R179, R174 ;  /* 0x000000b3a9a97223 */ /* 0x000fe200000100ae */
[----:B------:R1:W-:Y:S01]  /*3ec0*/  STS [R215.X4+0x10ac], R65 ;  /* 0x0010ac41d7007388 */ /* 0x0003e20000004800 */
[----:B------:R-:W-:Y:S02]  /*3ed0*/  FMUL.FTZ R67, R0, R67 ;  /* 0x0000004300437220 */ /* 0x000fe40000410000 */
[----:B------:R-:W-:Y:S01]  /*3ee0*/  FMUL.FTZ R62, R111, R62 ;  /* 0x0000003e6f3e7220 */ /* 0x000fe20000410000 */
[----:B------:R2:W-:Y:S01]  /*3ef0*/  STS [R215.X4+0x10b0], R64 ;  /* 0x0010b040d7007388 */ /* 0x0005e20000004800 */
[----:B------:R-:W-:-:S02]  /*3f00*/  FMUL.FTZ R56, R113, R56 ;  /* 0x0000003871387220 */ /* 0x000fc40000410000 */
[C---:B0-----:R-:W-:Y:S01]  /*3f10*/  FMUL.FTZ R60, R134.reuse, R61 ;  /* 0x0000003d863c7220 */ /* 0x041fe20000410000 */
[----:B------:R0:W-:Y:S01]  /*3f20*/  STS [R215.X4+0x109c], R67 ;  /* 0x00109c43d7007388 */ /* 0x0001e20000004800 */
[----:B------:R-:W-:Y:S02]  /*3f30*/  FMUL.FTZ R68, R134, R207 ;  /* 0x000000cf86447220 */ /* 0x000fe40000410000 */
[----:B-1----:R-:W-:Y:S01]  /*3f40*/  FMUL.FTZ R65, R121, R169 ;  /* 0x000000a979417220 */ /* 0x002fe20000410000 */
[----:B------:R1:W-:Y:S01]  /*3f50*/  STS [R215.X4+0x10a0], R62 ;  /* 0x0010a03ed7007388 */ /* 0x0003e20000004800 */
[----:B------:R-:W-:Y:S02]  /*3f60*/  FADD.FTZ R71, -R152, R71 ;  /* 0x0000004798477221 */ /* 0x000fe40000010100 */
[----:B--2---:R-:W-:Y:S01]  /*3f70*/  FADD.FTZ R64, -R153, R199 ;  /* 0x000000c799407221 */ /* 0x004fe20000010100 */
[----:B------:R2:W-:Y:S01]  /*3f80*/  STS [R215.X4+0x10a8], R56 ;  /* 0x0010a838d7007388 */ /* 0x0005e20000004800 */
[----:B------:R-:W-:-:S02]  /*3f90*/  FMUL.FTZ R70, R81, R68 ;  /* 0x0000004451467220 */ /* 0x000fc40000410000 */
[C---:B0-----:R-:W-:Y:S02]  /*3fa0*/  FMUL.FTZ R67, R134.reuse, R209 ;  /* 0x000000d186437220 */ /* 0x041fe40000410000 */
[----:B------:R-:W-:Y:S01]  /*3fb0*/  FMUL.FTZ R211, R134, R193 ;  /* 0x000000c186d37220 */ /* 0x000fe20000410000 */
[----:B------:R-:W-:Y:S01]  /*3fc0*/  STS [R215.X4+0x10c0], R70 ;  /* 0x0010c046d7007388 */ /* 0x000fe20000004800 */
[----:B-1----:R-:W-:Y:S02]  /*3fd0*/  FMUL.FTZ R62, R117, R60 ;  /* 0x0000003c753e7220 */ /* 0x002fe40000410000 */
[----:B------:R-:W-:Y:S02]  /*3fe0*/  FMUL.FTZ R60, R116, R179 ;  /* 0x000000b3743c7220 */ /* 0x000fe40000410000 */
[----:B--2---:R-:W-:Y:S01]  /*3ff0*/  FFMA.FTZ R56, R65, R64, RZ ;  /* 0x0000004041387223 */ /* 0x004fe200000100ff */
[----:B------:R0:W-:Y:S01]  /*4000*/  STS [R215.X4+0x10b8], R62 ;  /* 0x0010b83ed7007388 */ /* 0x0001e20000004800 */
[----:B------:R-:W-:-:S02]  /*4010*/  FMUL.FTZ R66, R114, R67 ;  /* 0x0000004372427220 */ /* 0x000fc40000410000 */
[----:B------:R-:W-:Y:S02]  /*4020*/  FMUL.FTZ R119, R134, R57 ;  /* 0x0000003986777220 */ /* 0x000fe40000410000 */
[----:B------:R-:W-:Y:S01]  /*4030*/  FADD.FTZ R68, -R151, R69 ;  /* 0x0000004597447221 */ /* 0x000fe20000010100 */
[----:B------:R1:W-:Y:S01]  /*4040*/  STS [R215.X4+0x10bc], R66 ;  /* 0x0010bc42d7007388 */ /* 0x0003e20000004800 */
[----:B------:R-:W-:Y:S02]  /*4050*/  FMUL.FTZ R67, R123, R167 ;  /* 0x000000a77b437220 */ /* 0x000fe40000410000 */
[----:B------:R-:W-:Y:S02]  /*4060*/  FFMA.FTZ R56, R60, R71, R56 ;  /* 0x000000473c387223 */ /* 0x000fe40000010038 */
[----:B------:R-:W-:Y:S02]  /*4070*/  FMUL.FTZ R211, R108, R211 ;  /* 0x000000d36cd37220 */ /* 0x000fe40000410000 */
[----:B------:R-:W-:-:S02]  /*4080*/  FMUL.FTZ R119, R112, R119 ;  /* 0x0000007770777220 */ /* 0x000fc40000410000 */
[----:B------:R-:W-:Y:S01]  /*4090*/  FADD.FTZ R197, -R150, R197 ;  /* 0x000000c596c57221 */ /* 0x000fe20000010100 */
[----:B------:R2:W-:Y:S01]  /*40a0*/  STS [R215.X4+0x10a4], R211 ;  /* 0x0010a4d3d7007388 */ /* 0x0005e20000004800 */
[----:B0-----:R-:W-:Y:S02]  /*40b0*/  FMUL.FTZ R62, R120, R175 ;  /* 0x000000af783e7220 */ /* 0x001fe40000410000 */
[----:B------:R-:W-:Y:S01]  /*40c0*/  FFMA.FTZ R56, R67, R68, R56 ;  /* 0x0000004443387223 */ /* 0x000fe20000010038 */
[----:B------:R0:W-:Y:S01]  /*40d0*/  STS [R215.X4+0x10b4], R119 ;  /* 0x0010b477d7007388 */ /* 0x0001e20000004800 */
[----:B-1----:R-:W-:Y:S02]  /*40e0*/  FMUL.FTZ R66, R134, R203 ;  /* 0x000000cb86427220 */ /* 0x002fe40000410000 */
[----:B------:R-:W-:Y:S02]  /*40f0*/  FADD.FTZ R118, -R149, R195 ;  /* 0x000000c395767221 */ /* 0x000fe40000010100 */
[----:B------:R-:W-:-:S02]  /*4100*/  FMUL.FTZ R69, R127, R165 ;  /* 0x000000a57f457220 */ /* 0x000fc40000410000 */
[----:B------:R-:W-:Y:S02]  /*4110*/  FFMA.FTZ R56, R62, R197, R56 ;  /* 0x000000c53e387223 */ /* 0x000fe40000010038 */
[C---:B--2---:R-:W-:Y:S02]  /*4120*/  FMUL.FTZ R211, R134.reuse, R205 ;  /* 0x000000cd86d37220 */ /* 0x044fe40000410000 */
[----:B0-----:R-:W-:Y:S02]  /*4130*/  FMUL.FTZ R119, R134, R201 ;  /* 0x000000c986777220 */ /* 0x001fe40000410000 */
[----:B------:R-:W-:Y:S02]  /*4140*/  FMUL.FTZ R134, R83, R66 ;  /* 0x0000004253867220 */ /* 0x000fe40000410000 */
[----:B------:R-:W-:Y:S02]  /*4150*/  FADD.FTZ R193, -R148, R193 ;  /* 0x000000c194c17221 */ /* 0x000fe40000010100 */
[----:B------:R-:W-:Y:S01]  /*4160*/  FMUL.FTZ R66, R122, R177 ;  /* 0x000000b17a427220 */ /* 0x000fe20000410000 */
[----:B------:R0:W-:Y:S01]  /*4170*/  STS [R215.X4+0x10c8], R134 ;  /* 0x0010c886d7007388 */ /* 0x0001e20000004800 */
[----:B------:R-:W-:-:S02]  /*4180*/  FFMA.FTZ R56, R69, R118, R56 ;  /* 0x0000007645387223 */ /* 0x000fc40000010038 */
[----:B------:R-:W-:Y:S02]  /*4190*/  FMUL.FTZ R158, R82, R119 ;  /* 0x00000077529e7220 */ /* 0x000fe40000410000 */
[----:B------:R-:W-:Y:S02]  /*41a0*/  FADD.FTZ R164, -R147, R191 ;  /* 0x000000bf93a47221 */ /* 0x000fe40000010100 */
[----:B------:R-:W-:Y:S01]  /*41b0*/  FMUL.FTZ R119, R129, R163 ;  /* 0x000000a381777220 */ /* 0x000fe20000410000 */
[----:B------:R1:W-:Y:S01]  /*41c0*/  STS [R215.X4+0x10cc], R158 ;  /* 0x0010cc9ed7007388 */ /* 0x0003e20000004800 */
[----:B------:R-:W-:Y:S02]  /*41d0*/  FFMA.FTZ R56, R66, R193, R56 ;  /* 0x000000c142387223 */ /* 0x000fe40000010038 */
[----:B------:R-:W-:Y:S02]  /*41e0*/  FADD.FTZ R191, -R146, R189 ;  /* 0x000000bd92bf7221 */ /* 0x000fe40000010100 */
[----:B------:R-:W-:-:S02]  /*41f0*/  FMUL.FTZ R70, R126, R181 ;  /* 0x000000b57e467220 */ /* 0x000fc40000410000 */
[----:B------:R-:W-:Y:S02]  /*4200*/  FFMA.FTZ R56, R119, R164, R56 ;  /* 0x000000a477387223 */ /* 0x000fe40000010038 */
[----:B------:R-:W-:Y:S02]  /*4210*/  FADD.FTZ R166, -R145, R187 ;  /* 0x000000bb91a67221 */ /* 0x000fe40000010100 */
[----:B------:R-:W-:Y:S02]  /*4220*/  FMUL.FTZ R187, R131, R161 ;  /* 0x000000a183bb7220 */ /* 0x000fe40000410000 */
[----:B------:R-:W-:Y:S02]  /*4230*/  FFMA.FTZ R56, R70, R191, R56 ;  /* 0x000000bf46387223 */ /* 0x000fe40000010038 */
[----:B------:R-:W-:Y:S01]  /*4240*/  FADD.FTZ R195, -R144, R57 ;  /* 0x0000003990c37221 */ /* 0x000fe20000010100 */
[----:B------:R-:W-:Y:S01]  /*4250*/  IADD3 R57, R100, 0x40, RZ ;  /* 0x0000004064397810 */ /* 0x000fe20007ffe0ff */
[----:B0-----:R-:W-:-:S02]  /*4260*/  FMUL.FTZ R134, R128, R173 ;  /* 0x000000ad80867220 */ /* 0x001fc40000410000 */
[----:B------:R-:W-:Y:S01]  /*4270*/  FFMA.FTZ R56, R187, R166, R56 ;  /* 0x000000a6bb387223 */ /* 0x000fe20000010038 */
[----:B------:R-:W-:Y:S01]  /*4280*/  LEA.HI.SX32 R174, R57, R100, 0x1b ;  /* 0x0000006439ae7211 */ /* 0x000fe200078fdaff */
[----:B------:R-:W-:Y:S02]  /*4290*/  FADD.FTZ R168, -R143, R61 ;  /* 0x0000003d8fa87221 */ /* 0x000fe40000010100 */
[----:B------:R-:W-:Y:S02]  /*42a0*/  FMUL.FTZ R61, R133, R159 ;  /* 0x0000009f853d7220 */ /* 0x000fe40000410000 */
[----:B------:R-:W-:Y:S02]  /*42b0*/  FFMA.FTZ R56, R134, R195, R56 ;  /* 0x000000c386387223 */ /* 0x000fe40000010038 */
[----:B------:R-:W-:Y:S02]  /*42c0*/  FADD.FTZ R209, -R142, R209 ;  /* 0x000000d18ed17221 */ /* 0x000fe40000010100 */
[----:B-1----:R-:W-:-:S02]  /*42d0*/  FMUL.FTZ R158, R130, R171 ;  /* 0x000000ab829e7220 */ /* 0x002fc40000410000 */
[----:B------:R-:W-:Y:S02]  /*42e0*/  FFMA.FTZ R56, R61, R168, R56 ;  /* 0x000000a83d387223 */ /* 0x000fe40000010038 */
[----:B------:R-:W-:Y:S02]  /*42f0*/  FADD.FTZ R170, -R141, R207 ;  /* 0x000000cf8daa7221 */ /* 0x000fe40000010100 */
[----:B------:R-:W-:Y:S02]  /*4300*/  FMUL.FTZ R63, R135, R183 ;  /* 0x000000b7873f7220 */ /* 0x000fe40000410000 */
[----:B------:R-:W-:Y:S02]  /*4310*/  FFMA.FTZ R56, R158, R209, R56 ;  /* 0x000000d19e387223 */ /* 0x000fe40000010038 */
[----:B------:R-:W-:Y:S02]  /*4320*/  FMUL.FTZ R211, R80, R211 ;  /* 0x000000d350d37220 */ /* 0x000fe40000410000 */
[----:B------:R-:W-:-:S02]  /*4330*/  FADD.FTZ R205, -R140, R205 ;  /* 0x000000cd8ccd7221 */ /* 0x000fc40000010100 */
[----:B------:R-:W-:Y:S01]  /*4340*/  FMUL.FTZ R160, R132, R185 ;  /* 0x000000b984a07220 */ /* 0x000fe20000410000 */
[----:B------:R0:W-:Y:S01]  /*4350*/  STS [R215.X4+0x10c4], R211 ;  /* 0x0010c4d3d7007388 */ /* 0x0001e20000004800 */
[----:B------:R-:W-:Y:S02]  /*4360*/  FFMA.FTZ R56, R63, R170, R56 ;  /* 0x000000aa3f387223 */ /* 0x000fe40000010038 */
[----:B------:R-:W-:Y:S02]  /*4370*/  FADD.FTZ R172, -R139, R203 ;  /* 0x000000cb8bac7221 */ /* 0x000fe40000010100 */
[----:B------:R-:W-:Y:S02]  /*4380*/  FADD.FTZ R201, -R138, R201 ;  /* 0x000000c98ac97221 */ /* 0x000fe40000010100 */
[----:B------:R-:W-:Y:S02]  /*4390*/  FMUL.FTZ R162, R156, R59 ;  /* 0x0000003b9ca27220 */ /* 0x000fe40000410000 */
[----:B------:R-:W-:-:S02]  /*43a0*/  FMUL.FTZ R189, R137, R213 ;  /* 0x000000d589bd7220 */ /* 0x000fc40000410000 */
[----:B------:R-:W-:Y:S02]  /*43b0*/  FFMA.FTZ R56, R160, R205, R56 ;  /* 0x000000cda0387223 */ /* 0x000fe40000010038 */
[----:B------:R-:W-:Y:S02]  /*43c0*/  FMUL.FTZ R203, R162, R201 ;  /* 0x000000c9a2cb7220 */ /* 0x000fe40000410000 */
[----:B------:R-:W-:Y:S01]  /*43d0*/  FFMA.FTZ R178, R189, R172, R56 ;  /* 0x000000acbdb27223 */ /* 0x000fe20000010038 */
        /* <DEDUP_REMOVED lines=12> */
.L_x_3912:
[----:B0-----:R-:W-:Y:S05]  /*44a0*/  BSYNC B0 ;  /* 0x0000000000007941 */ /* 0x001fea0003800000 */
.L_x_3911:
[----:B------:R0:W1:Y:S01]  /*44b0*/  LDS R53, [R174.X4+0x1190] ;  /* 0x00119000ae357984 */ /* 0x0000620000004800 */
[----:B------:R-:W-:Y:S01]  /*44c0*/  BSSY B0, `(.L_x_3913) ;  /* 0x0000006000007945 */ /* 0x000fe20003800000 */
[----:B------:R-:W-:Y:S01]  /*44d0*/  FADD.FTZ R52, R178, R203 ;  /* 0x000000cbb2347221 */ /* 0x000fe20000010000 */
[C---:B------:R-:W-:Y:S02]  /*44e0*/  IADD3 R57, R100.reuse, 0x80, RZ ;  /* 0x0000008064397810 */ /* 0x040fe40007ffe0ff */
[----:B------:R-:W-:Y:S01]  /*44f0*/  IADD3 R199, R100, 0xc0, RZ ;  /* 0x000000c064c77810 */ /* 0x000fe20007ffe0ff */
[----:B------:R-:W-:Y:S05]  /*4500*/  @!P1 BRA `(.L_x_3914) ;  /* 0x0000001000009947 */ /* 0x000fea0003800000 */
[----:B-1----:R1:W-:Y:S02]  /*4510*/  RED.E.ADD.F32.FTZ.RN.STRONG.GPU [R54.64+-0xf00], R53 ;  /* 0xfff100353600798e */ /* 0x0023e4000c10e784 */
.L_x_3914:
[----:B------:R-:W-:Y:S05]  /*4520*/  BSYNC B0 ;  /* 0x0000000000007941 */ /* 0x000fea0003800000 */
.L_x_3913:
[----:B------:R-:W-:Y:S01]  /*4530*/  LEA.HI.SX32 R57, R57, R100, 0x1b ;  /* 0x0000006439397211 */ /* 0x000fe200078fdaff */
[----:B------:R-:W-:Y:S01]  /*4540*/  BSSY B0, `(.L_x_3915) ;  /* 0x000000d000007945 */ /* 0x000fe20003800000 */
[----:B------:R-:W-:Y:S02]  /*4550*/  ISETP.GE.AND P6, PT, R180, 0x81, PT ;  /* 0x00000081b400780c */ /* 0x000fe40003fc6270 */
[----:B-1----:R-:W-:-:S02]  /*4560*/  IADD3 R53, R100, 0x100, RZ ;  /* 0x0000010064357810 */ /* 0x002fc40007ffe0ff */
        /* <DEDUP_REMOVED lines=10> */
.L_x_3916:
[----:B------:R-:W-:Y:S05]  /*4610*/  BSYNC B0 ;  /* 0x0000000000007941 */ /* 0x000fea0003800000 */
.L_x_3915:
[----:B------:R-:W2:Y:S01]  /*4620*/  LDS R199, [R199.X4+0x1390] ;  /* 0x00139000c7c77984 */ /* 0x000ea20000004800 */
[----:B------:R-:W-:Y:S01]  /*4630*/  BSSY B0, `(.L_x_3917) ;  /* 0x0000005000007945 */ /* 0x000fe20003800000 */
[----:B-1----:R-:W-:Y:S02]  /*4640*/  IADD3 R57, R100, 0x140, RZ ;  /* 0x0000014064397810 */ /* 0x002fe40007ffe0ff */
[----:B------:R-:W-:Y:S01]  /*4650*/  LEA.HI.SX32 R53, R53, R100, 0x1b ;  /* 0x0000006435357211 */ /* 0x000fe200078fdaff */
[----:B------:R-:W-:Y:S05]  /*4660*/  @!P0 BRA `(.L_x_3918) ;  /* 0x0000001000008947 */ /* 0x000fea0003800000 */
[----:B--2---:R1:W-:Y:S02]  /*4670*/  RED.E.ADD.F32.FTZ.RN.STRONG.GPU [R54.64+-0xd00], R199 ;  /* 0xfff300c73600798e */ /* 0x0043e4000c10e784 */
.L_x_3918:
[----:B------:R-:W-:Y:S05]  /*4680*/  BSYNC B0 ;  /* 0x0000000000007941 */ /* 0x000fea0003800000 */
.L_x_3917:
[----:B------:R-:W3:Y:S01]  /*4690*/  LDS R53, [R53.X4+0x1490] ;  /* 0x0014900035357984 */ /* 0x000ee20000004800 */
[----:B------:R-:W-:Y:S01]  /*46a0*/  BSSY B0, `(.L_x_3919) ;  /* 0x0000005000007945 */ /* 0x000fe20003800000 */
[----:B-12---:R-:W-:Y:S02]  /*46b0*/  IADD3 R199, R100, 0x180, RZ ;  /* 0x0000018064c77810 */ /* 0x006fe40007ffe0ff */
[----:B------:R-:W-:Y:S01]  /*46c0*/  LEA.HI.SX32 R57, R57, R100, 0x1b ;  /* 0x0000006439397211 */ /* 0x000fe200078fdaff */
[----:B------:R-:W-:Y:S05]  /*46d0*/  @!P1 BRA `(.L_x_3920) ;  /* 0x0000001000009947 */ /* 0x000fea0003800000 */
[----:B---3--:R1:W-:Y:S02]  /*46e0*/  RED.E.ADD.F32.FTZ.RN.STRONG.GPU [R54.64+-0xc00], R53 ;  /* 0xfff400353600798e */ /* 0x0083e4000c10e784 */
.L_x_3920:
[----:B------:R-:W-:Y:S05]  /*46f0*/  BSYNC B0 ;  /* 0x0000000000007941 */ /* 0x000fea0003800000 */
.L_x_3919:
[----:B------:R-:W2:Y:S01]  /*4700*/  LDS R57, [R57.X4+0x1590] ;  /* 0x0015900039397984 */ /* 0x000ea20000004800 */
[----:B------:R-:W-:Y:S01]  /*4710*/  BSSY B0, `(.L_x_3921) ;  /* 0x0000005000007945 */ /* 0x000fe20003800000 */
[----:B-1-3--:R-:W-:-:S02]  /*4720*/  IADD3 R53, R100, 0x1c0, RZ ;  /* 0x000001c064357810 */ /* 0x00afc40007ffe0ff */
[----:B------:R-:W-:Y:S01]  /*4730*/  LEA.HI.SX32 R199, R199, R100, 0x1b ;  /* 0x00000064c7c77211 */ /* 0x000fe200078fdaff */
[----:B------:R-:W-:Y:S05]  /*4740*/  @!P2 BRA `(.L_x_3922) ;  /* 0x000000100000a947 */ /* 0x000fea0003800000 */
[----:B--2---:R1:W-:Y:S02]  /*4750*/  RED.E.ADD.F32.FTZ.RN.STRONG.GPU [R54.64+-0xb00], R57 ;  /* 0xfff500393600798e */ /* 0x0043e4000c10e784 */
.L_x_3922:
[----:B------:R-:W-:Y:S05]  /*4760*/  BSYNC B0 ;  /* 0x0000000000007941 */ /* 0x000fea0003800000 */
.L_x_3921:
[----:B------:R-:W3:Y:S01]  /*4770*/  LDS R199, [R199.X4+0x1690] ;  /* 0x00169000c7c77984 */ /* 0x000ee20000004800 */
[----:B------:R-:W-:Y:S01]  /*4780*/  BSSY B0, `(.L_x_3923) ;  /* 0x0000005000007945 */ /* 0x000fe20003800000 */
[----:B-12---:R-:W-:Y:S02]  /*4790*/  IADD3 R57, R100, 0x200, RZ ;  /* 0x0000020064397810 */ /* 0x006fe40007ffe0ff */
[----:B------:R-:W-:Y:S01]  /*47a0*/  LEA.HI.SX32 R53, R53, R100, 0x1b ;  /* 0x0000006435357211 */ /* 0x000fe200078fdaff */
[----:B------:R-:W-:Y:S05]  /*47b0*/  @!P3 BRA `(.L_x_3924) ;  /* 0x000000100000b947 */ /* 0x000fea0003800000 */
[----:B---3--:R1:W-:Y:S02]  /*47c0*/  RED.E.ADD.F32.FTZ.RN.STRONG.GPU [R54.64+-0xa00], R199 ;  /* 0xfff600c73600798e */ /* 0x0083e4000c10e784 */
.L_x_3924:
[----:B------:R-:W-:Y:S05]  /*47d0*/  BSYNC B0 ;  /* 0x0000000000007941 */ /* 0x000fea0003800000 */
.L_x_3923:
[----:B------:R-:W2:Y:S01]  /*47e0*/  LDS R53, [R53.X4+0x1790] ;  /* 0x0017900035357984 */ /* 0x000ea20000004800 */
[----:B------:R-:W-:Y:S01]  /*47f0*/  BSSY B0, `(.L_x_3925) ;  /* 0x0000004000007945 */ /* 0x000fe20003800000 */
[----:B------:R-:W-:Y:S01]  /*4800*/  LEA.HI.SX32 R56, R57, R100, 0x1b ;  /* 0x0000006439387211 */ /* 0x000fe200078fdaff */
[----:B------:R-:W-:Y:S05]  /*4810*/  @!P4 BRA `(.L_x_3926) ;  /* 0x000000100000c947 */ /* 0x000fea0003800000 */
[----:B--2---:R2:W-:Y:S02]  /*4820*/  RED.E.ADD.F32.FTZ.RN.STRONG.GPU [R54.64+-0x900], R53 ;  /* 0xfff700353600798e */ /* 0x0045e4000c10e784 */
.L_x_3926:
[----:B------:R-:W-:Y:S05]  /*4830*/  BSYNC B0 ;  /* 0x0000000000007941 */ /* 0x000fea0003800000 */
.L_x_3925:
[----:B--2---:R2:W4:Y:S01]  /*4840*/  LDS R53, [R56.X4+0x1890] ;  /* 0x0018900038357984 */ /* 0x0045220000004800 */
[----:B------:R-:W-:Y:S01]  /*4850*/  BSSY B0, `(.L_x_3927) ;  /* 0x0000005000007945 */ /* 0x000fe20003800000 */
[----:B------:R-:W-:-:S02]  /*4860*/  IADD3 R57, R100, 0x240, RZ ;  /* 0x0000024064397810 */ /* 0x000fc40007ffe0ff */
[----:B-1-3--:R-:W-:Y:S01]  /*4870*/  IADD3 R199, R100, 0x280, RZ ;  /* 0x0000028064c77810 */ /* 0x00afe20007ffe0ff */
[----:B------:R-:W-:Y:S05]  /*4880*/  @!P5 BRA `(.L_x_3928) ;  /* 0x000000100000d947 */ /* 0x000fea0003800000 */
[----:B----4-:R1:W-:Y:S02]  /*4890*/  RED.E.ADD.F32.FTZ.RN.STRONG.GPU [R54.64+-0x800], R53 ;  /* 0xfff800353600798e */ /* 0x0103e4000c10e784 */
.L_x_3928:
[----:B------:R-:W-:Y:S05]  /*48a0*/  BSYNC B0 ;  /* 0x0000000000007941 */ /* 0x000fea0003800000 */
.L_x_3927:
        /* <DEDUP_REMOVED lines=14> */
.L_x_3930:
[----:B------:R-:W-:Y:S05]  /*4990*/  BSYNC B0 ;  /* 0x0000000000007941 */ /* 0x000fea0003800000 */
.L_x_3929:
[----:B------:R-:W3:Y:S01]  /*49a0*/  LDS R199, [R199.X4+0x1a90] ;  /* 0x001a9000c7c77984 */ /* 0x000ee20000004800 */
[----:B------:R-:W-:Y:S01]  /*49b0*/  BSSY B0, `(.L_x_3931) ;  /* 0x0000005000007945 */ /* 0x000fe20003800000 */
[----:B-1----:R-:W-:-:S02]  /*49c0*/  IADD3 R57, R100, 0x300, RZ ;  /* 0x0000030064397810 */ /* 0x002fc40007ffe0ff */
[----:B------:R-:W-:Y:S01]  /*49d0*/  LEA.HI.SX32 R53, R53, R100, 0x1b ;  /* 0x0000006435357211 */ /* 0x000fe200078fdaff */
[----:B------:R-:W-:Y:S05]  /*49e0*/  @!P0 BRA `(.L_x_3932) ;  /* 0x0000001000008947 */ /* 0x000fea0003800000 */
[----:B---3--:R1:W-:Y:S02]  /*49f0*/  RED.E.ADD.F32.FTZ.RN.STRONG.GPU [R54.64+-0x600], R199 ;  /* 0xfffa00c73600798e */ /* 0x0083e4000c10e784 */
.L_x_3932:
[----:B------:R-:W-:Y:S05]  /*4a00*/  BSYNC B0 ;  /* 0x0000000000007941 */ /* 0x000fea0003800000 */
.L_x_3931:
[----:B------:R-:W4:Y:S01]  /*4a10*/  LDS R53, [R53.X4+0x1b90] ;  /* 0x001b900035357984 */ /* 0x000f220000004800 */
[----:B------:R-:W-:Y:S01]  /*4a20*/  BSSY B0, `(.L_x_3933) ;  /* 0x0000005000007945 */ /* 0x000fe20003800000 */
[----:B-1-3--:R-:W-:Y:S02]  /*4a30*/  IADD3 R199, R100, 0x340, RZ ;  /* 0x0000034064c77810 */ /* 0x00afe40007ffe0ff */
[----:B------:R-:W-:Y:S01]  /*4a40*/  LEA.HI.SX32 R57, R57, R100, 0x1b ;  /* 0x0000006439397211 */ /* 0x000fe200078fdaff */
[----:B------:R-:W-:Y:S05]  /*4a50*/  @!P1 BRA `(.L_x_3934) ;  /* 0x0000001000009947 */ /* 0x000fea0003800000 */
[----:B----4-:R1:W-:Y:S02]  /*4a60*/  RED.E.ADD.F32.FTZ.RN.STRONG.GPU [R54.64+-0x500], R53 ;  /* 0xfffb00353600798e */ /* 0x0103e4000c10e784 */
.L_x_3934:
[----:B------:R-:W-:Y:S05]  /*4a70*/  BSYNC B0 ;  /* 0x0000000000007941 */ /* 0x000fea0003800000 */
.L_x_3933:
[----:B------:R-:W3:Y:S01]  /*4a80*/  LDS R57, [R57.X4+0x1c90] ;  /* 0x001c900039397984 */ /* 0x000ee20000004800 */
[----:B------:R-:W-:Y:S01]  /*4a90*/  BSSY B0, `(.L_x_3935) ;  /* 0x0000005000007945 */ /* 0x000fe20003800000 */
[----:B-1--4-:R-:W-:Y:S02]  /*4aa0*/  IADD3 R53, R100, 0x380, RZ ;  /* 0x0000038064357810 */ /* 0x012fe40007ffe0ff */
[----:B------:R-:W-:Y:S01]  /*4ab0*/  LEA.HI.SX32 R199, R199, R100, 0x1b ;  /* 0x00000064c7c77211 */ /* 0x000fe200078fdaff */
[----:B------:R-:W-:Y:S05]  /*4ac0*/  @!P2 BRA `(.L_x_3936) ;  /* 0x000000100000a947 */ /* 0x000fea0003800000 */
[----:B---3--:R1:W-:Y:S02]  /*4ad0*/  RED.E.ADD.F32.FTZ.RN.STRONG.GPU [R54.64+-0x400], R57 ;  /* 0xfffc00393600798e */ /* 0x0083e4000c10e784 */
.L_x_3936:
[----:B------:R-:W-:Y:S05]  /*4ae0*/  BSYNC B0 ;  /* 0x0000000000007941 */ /* 0x000fea0003800000 */
.L_x_3935:
[----:B------:R-:W4:Y:S01]  /*4af0*/  LDS R199, [R199.X4+0x1d90] ;  /* 0x001d9000c7c77984 */ /* 0x000f220000004800 */
[----:B------:R-:W-:Y:S01]  /*4b00*/  BSSY B0, `(.L_x_3937) ;  /* 0x0000005000007945 */ /* 0x000fe20003800000 */
[----:B-1-3--:R-:W-:-:S02]  /*4b10*/  IADD3 R57, R100, 0x3c0, RZ ;  /* 0x000003c064397810 */ /* 0x00afc40007ffe0ff */
[----:B------:R-:W-:Y:S01]  /*4b20*/  LEA.HI.SX32 R53, R53, R100, 0x1b ;  /* 0x0000006435357211 */ /* 0x000fe200078fdaff */
[----:B------:R-:W-:Y:S05]  /*4b30*/  @!P3 BRA `(.L_x_3938) ;  /* 0x000000100000b947 */ /* 0x000fea0003800000 */
[----:B----4-:R1:W-:Y:S02]  /*4b40*/  RED.E.ADD.F32.FTZ.RN.STRONG.GPU [R54.64+-0x300], R199 ;  /* 0xfffd00c73600798e */ /* 0x0103e4000c10e784 */
.L_x_3938:
[----:B------:R-:W-:Y:S05]  /*4b50*/  BSYNC B0 ;  /* 0x0000000000007941 */ /* 0x000fea0003800000 */
.L_x_3937:
[----:B------:R-:W3:Y:S01]  /*4b60*/  LDS R53, [R53.X4+0x1e90] ;  /* 0x001e900035357984 */ /* 0x000ee20000004800 */
[----:B------:R-:W-:Y:S01]  /*4b70*/  BSSY B0, `(.L_x_3939) ;  /* 0x0000004000007945 */ /* 0x000fe20003800000 */
[----:B------:R-:W-:Y:S01]  /*4b80*/  LEA.HI.SX32 R57, R57, R100, 0x1b ;  /* 0x0000006439397211 */ /* 0x000fe200078fdaff */
[----:B------:R-:W-:Y:S05]  /*4b90*/  @!P4 BRA `(.L_x_3940) ;  /* 0x000000100000c947 */ /* 0x000fea0003800000 */
[----:B---3--:R3:W-:Y:S02]  /*4ba0*/  RED.E.ADD.F32.FTZ.RN.STRONG.GPU [R54.64+-0x200], R53 ;  /* 0xfffe00353600798e */ /* 0x0087e4000c10e784 */
.L_x_3940:
[----:B------:R-:W-:Y:S05]  /*4bb0*/  BSYNC B0 ;  /* 0x0000000000007941 */ /* 0x000fea0003800000 */
.L_x_3939:
[----:B------:R-:W0:Y:S01]  /*4bc0*/  LDS R57, [R57.X4+0x1f90] ;  /* 0x001f900039397984 */ /* 0x000e220000004800 */
[----:B------:R-:W-:Y:S01]  /*4bd0*/  BSSY B0, `(.L_x_3941) ;  /* 0x0000003000007945 */ /* 0x000fe20003800000 */
[----:B------:R-:W-:Y:S05]  /*4be0*/  @!P5 BRA `(.L_x_3942) ;  /* 0x000000100000d947 */ /* 0x000fea0003800000 */
[----:B0-----:R0:W-:Y:S02]  /*4bf0*/  RED.E.ADD.F32.FTZ.RN.STRONG.GPU [R54.64+-0x100], R57 ;  /* 0xffff00393600798e */ /* 0x0011e4000c10e784 */
.L_x_3942:
[----:B------:R-:W-:Y:S05]  /*4c00*/  BSYNC B0 ;  /* 0x0000000000007941 */ /* 0x000fea0003800000 */
.L_x_3941:
[----:B---3--:R-:W3:Y:S01]  /*4c10*/  SHFL.DOWN PT, R53, R52, 0x1, 0x1f ;  /* 0x08201f0034357f89 */ /* 0x008ee200000e0000 */
[----:B------:R-:W-:Y:S01]  /*4c20*/  ISETP.GT.AND P0, PT, R99, 0x1e, PT ;  /* 0x0000001e6300780c */ /* 0x000fe20003f04270 */
[----:B01----:R-:W-:Y:S01]  /*4c30*/  FMUL.FTZ R54, R136, R59 ;  /* 0x0000003b88367220 */ /* 0x003fe20000410000 */
[----:B------:R-:W-:Y:S01]  /*4c40*/  ISETP.NE.AND P1, PT, R100, RZ, PT ;  /* 0x000000ff6400720c */ /* 0x000fe20003f25270 */
[----:B------:R-:W0:Y:S01]  /*4c50*/  SHFL.DOWN PT, R55, R58, 0x1, 0x1f ;  /* 0x08201f003a377f89 */ /* 0x000e2200000e0000 */
[----:B------:R-:W-:Y:S01]  /*4c60*/  BSSY B0, `(.L_x_3943) ;  /* 0x0000076000007945 */ /* 0x000fe20003800000 */
[----:B--2---:R-:W-:-:S02]  /*4c70*/  FMUL.FTZ R56, R54, R201 ;  /* 0x000000c936387220 */ /* 0x004fc40000410000 */
[----:B------:R-:W-:Y:S02]  /*4c80*/  FMUL.FTZ R54, R136, R185 ;  /* 0x000000b988367220 */ /* 0x000fe40000410000 */
[----:B------:R-:W-:Y:S02]  /*4c90*/  FFMA.FTZ R174, R19, R59, R56 ;  /* 0x0000003b13ae7223 */ /* 0x000fe40000010038 */
[----:B------:R-:W-:Y:S02]  /*4ca0*/  FMUL.FTZ R56, R54, R205 ;  /* 0x000000cd36387220 */ /* 0x000fe40000410000 */
[----:B------:R-:W-:Y:S02]  /*4cb0*/  FMUL.FTZ R54, R136, R171 ;  /* 0x000000ab88367220 */ /* 0x000fe40000410000 */
[----:B------:R-:W-:Y:S02]  /*4cc0*/  FADD.FTZ R51, R162, R51 ;  /* 0x00000033a2337221 */ /* 0x000fe40000010000 */
[----:B------:R-:W-:-:S02]  /*4cd0*/  FADD.FTZ R50, R189, R50 ;  /* 0x00000032bd327221 */ /* 0x000fc40000010000 */
[----:B------:R-:W-:Y:S02]  /*4ce0*/  FADD.FTZ R49, R160, R49 ;  /* 0x00000031a0317221 */ /* 0x000fe40000010000 */
[----:B------:R-:W-:Y:S02]  /*4cf0*/  FADD.FTZ R35, R174, R35 ;  /* 0x00000023ae237221 */ /* 0x000fe40000010000 */
[----:B---3--:R-:W-:Y:S02]  /*4d00*/  @!P0 FADD.FTZ R52, R52, R53 ;  /* 0x0000003534348221 */ /* 0x008fe40000010000 */
[----:B------:R-:W-:Y:S02]  /*4d10*/  FADD.FTZ R48, R63, R48 ;  /* 0x000000303f307221 */ /* 0x000fe40000010000 */
[----:B0-----:R-:W-:Y:S01]  /*4d20*/  @!P0 FADD.FTZ R58, R58, R55 ;  /* 0x000000373a3a8221 */ /* 0x001fe20000010000 */
        /* <DEDUP_REMOVED lines=16> */
[----:B-1----:R-:W-:Y:S01]  /*4e30*/  @!P0 FADD.FTZ R58, R58, R55 ;  /* 0x000000373a3a8221 */ /* 0x002fe20000010000 */
        /* <DEDUP_REMOVED lines=8> */
[----:B------:R-:W-:Y:S02]  /*4ec0*/  FMUL.FTZ R172, R53, R172 ;  /* 0x000000ac35ac7220 */ /* 0x000fe40000410000 */
[----:B------:R-:W-:Y:S01]  /*4ed0*/  FMUL.FTZ R53, R136, R183 ;  /* 0x000000b788357220 */ /* 0x000fe20000410000 */
[----:B------:R-:W1:Y:S01]  /*4ee0*/  SHFL.DOWN PT, R57, R58, 0x8, 0x1f ;  /* 0x09001f003a397f89 */ /* 0x000e6200000e0000 */
[----:B------:R-:W-:Y:S02]  /*4ef0*/  FFMA.FTZ R213, R18, R213, R172 ;  /* 0x000000d512d57223 */ /* 0x000fe400000100ac */
        /* <DEDUP_REMOVED lines=8> */
[----:B------:R-:W-:Y:S02]  /*4f80*/  FFMA.FTZ R183, R16, R183, R170 ;  /* 0x000000b710b77223 */ /* 0x000fe400000100aa */
[----:B0-----:R-:W-:Y:S02]  /*4f90*/  @!P0 FADD.FTZ R52, R52, R55 ;  /* 0x0000003734348221 */ /* 0x001fe40000010000 */
[----:B------:R-:W-:Y:S02]  /*4fa0*/  FFMA.FTZ R170, R15, R171, R56 ;  /* 0x000000ab0faa7223 */ /* 0x000fe40000010038 */
[----:B-1----:R-:W-:Y:S01]  /*4fb0*/  @!P0 FADD.FTZ R58, R58, R57 ;  /* 0x000000393a3a8221 */ /* 0x002fe20000010000 */
[----:B------:R-:W-:Y:S01]  /*4fc0*/  ISETP.GT.AND P0, PT, R99, 0xf, PT ;  /* 0x0000000f6300780c */ /* 0x000fe20003f04270 */
[----:B------:R-:W0:Y:S01]  /*4fd0*/  SHFL.DOWN PT, R57, R52, 0x10, 0x1f ;  /* 0x0a001f0034397f89 */ /* 0x000e2200000e0000 */
[----:B------:R-:W-:-:S02]  /*4fe0*/  FFMA.FTZ R161, R12, R161, R53 ;  /* 0x000000a10ca17223 */ /* 0x000fc40000010035 */
[----:B------:R-:W-:Y:S01]  /*4ff0*/  FMUL.FTZ R56, R54, R195 ;  /* 0x000000c336387220 */ /* 0x000fe20000410000 */
[----:B------:R-:W1:Y:S01]  /*5000*/  SHFL.DOWN PT, R59, R58, 0x10, 0x1f ;  /* 0x0a001f003a3b7f89 */ /* 0x000e6200000e0000 */
[C---:B------:R-:W-:Y:S02]  /*5010*/  FMUL.FTZ R53, R136.reuse, R163 ;  /* 0x000000a388357220 */ /* 0x040fe40000410000 */
[----:B------:R-:W-:Y:S02]  /*5020*/  FMUL.FTZ R54, R136, R181 ;  /* 0x000000b588367220 */ /* 0x000fe40000410000 */
[----:B------:R-:W-:Y:S02]  /*5030*/  FFMA.FTZ R159, R14, R159, R168 ;  /* 0x0000009f0e9f7223 */ /* 0x000fe400000100a8 */
[----:B------:R-:W-:Y:S02]  /*5040*/  FFMA.FTZ R168, R13, R173, R56 ;  /* 0x000000ad0da87223 */ /* 0x000fe40000010038 */
[----:B------:R-:W-:-:S02]  /*5050*/  FMUL.FTZ R164, R53, R164 ;  /* 0x000000a435a47220 */ /* 0x000fc40000410000 */
[----:B------:R-:W-:Y:S02]  /*5060*/  FMUL.FTZ R56, R54, R191 ;  /* 0x000000bf36387220 */ /* 0x000fe40000410000 */
[C---:B------:R-:W-:Y:S02]  /*5070*/  FMUL.FTZ R53, R136.reuse, R165 ;  /* 0x000000a588357220 */ /* 0x040fe40000410000 */
[----:B------:R-:W-:Y:S02]  /*5080*/  FMUL.FTZ R54, R136, R177 ;  /* 0x000000b188367220 */ /* 0x000fe40000410000 */
[----:B------:R-:W-:Y:S02]  /*5090*/  FFMA.FTZ R166, R11, R181, R56 ;  /* 0x000000b50ba67223 */ /* 0x000fe40000010038 */
[----:B------:R-:W-:Y:S02]  /*50a0*/  FMUL.FTZ R118, R53, R118 ;  /* 0x0000007635767220 */ /* 0x000fe40000410000 */
[----:B------:R-:W-:-:S02]  /*50b0*/  FMUL.FTZ R56, R54, R193 ;  /* 0x000000c136387220 */ /* 0x000fc40000410000 */
[----:B------:R-:W-:Y:S02]  /*50c0*/  FMUL.FTZ R53, R136, R169 ;  /* 0x000000a988357220 */ /* 0x000fe40000410000 */
[----:B0-----:R-:W-:Y:S02]  /*50d0*/  @!P0 FADD.FTZ R52, R52, R57 ;  /* 0x0000003934348221 */ /* 0x001fe40000010000 */
[----:B-1----:R-:W-:Y:S01]  /*50e0*/  @!P0 FADD.FTZ R58, R58, R59 ;  /* 0x0000003b3a3a8221 */ /* 0x002fe20000010000 */
[----:B------:R-:W-:Y:S01]  /*50f0*/  ISETP.NE.AND P0, PT, R99, RZ, PT ;  /* 0x000000ff6300720c */ /* 0x000fe20003f05270 */
[----:B------:R-:W-:Y:S02]  /*5100*/  FMUL.FTZ R54, R136, R175 ;  /* 0x000000af88367220 */ /* 0x000fe40000410000 */
[----:B------:R-:W-:Y:S02]  /*5110*/  FFMA.FTZ R163, R10, R163, R164 ;  /* 0x000000a30aa37223 */ /* 0x000fe400000100a4 */
[----:B------:R-:W-:-:S02]  /*5120*/  FFMA.FTZ R164, R9, R177, R56 ;  /* 0x000000b109a47223 */ /* 0x000fc40000010038 */
[----:B------:R-:W-:Y:S02]  /*5130*/  FMUL.FTZ R53, R53, R64 ;  /* 0x0000004035357220 */ /* 0x000fe40000410000 */
[----:B------:R-:W-:Y:S02]  /*5140*/  FMUL.FTZ R56, R54, R197 ;  /* 0x000000c536387220 */ /* 0x000fe40000410000 */
[C---:B------:R-:W-:Y:S02]  /*5150*/  FMUL.FTZ R55, R136.reuse, R167 ;  /* 0x000000a788377220 */ /* 0x040fe40000410000 */
[----:B------:R-:W-:Y:S02]  /*5160*/  FMUL.FTZ R54, R136, R179 ;  /* 0x000000b388367220 */ /* 0x000fe40000410000 */
[----:B------:R-:W-:Y:S01]  /*5170*/  FFMA.FTZ R169, R4, R169, R53 ;  /* 0x000000a904a97223 */ /* 0x000fe20000010035 */
[----:B------:R-:W-:Y:S01]  /*5180*/  MOV R53, R58 ;  /* 0x0000003a00357202 */ /* 0x000fe20000000f00 */
[----:B------:R-:W-:-:S02]  /*5190*/  FMUL.FTZ R55, R55, R68 ;  /* 0x0000004437377220 */ /* 0x000fc40000410000 */
[----:B------:R-:W-:Y:S02]  /*51a0*/  FMUL.FTZ R54, R54, R71 ;  /* 0x0000004736367220 */ /* 0x000fe40000410000 */
[----:B------:R-:W-:Y:S01]  /*51b0*/  FFMA.FTZ R165, R8, R165, R118 ;  /* 0x000000a508a57223 */ /* 0x000fe20000010076 */
[----:B------:R0:W-:Y:S01]  /*51c0*/  @!P0 STS.64 [R88.X8+0x2118], R52 ;  /* 0x0021183458008388 */ /* 0x0001e20000008a00 */
        /* <DEDUP_REMOVED lines=31> */
.L_x_3944:
[----:B0-----:R-:W-:Y:S05]  /*53c0*/  BSYNC B0 ;  /* 0x0000000000007941 */ /* 0x001fea0003800000 */
.L_x_3943:
[----:B------:R-:W-:Y:S02]  /*53d0*/  IADD3 R157, R157, 0x1, RZ ;  /* 0x000000019d9d7810 */ /* 0x000fe40007ffe0ff */
[----:B------:R-:W-:Y:S02]  /*53e0*/  IADD3 R155, P1, R155, 0x1, RZ ;  /* 0x000000019b9b7810 */ /* 0x000fe40007f3e0ff */
[----:B------:R-:W-:Y:S02]  /*53f0*/  ISETP.GE.AND P0, PT, R157, c[0x0][0x16c], PT ;  /* 0x00005b009d007a0c */ /* 0x000fe40003f06270 */
[----:B------:R-:W-:-:S11]  /*5400*/  IADD3.X R154, RZ, R154, RZ, P1, !PT ;  /* 0x0000009aff9a7210 */ /* 0x000fd60000ffe4ff */
[----:B----4-:R-:W-:Y:S01]  /*5410*/  @P0 CALL.REL.NOINC `(.L_x_3897) ;  /* 0x0000001000000944 */ /* 0x010fe20003c00000 */
[----:B------:R-:W-:Y:S05]  /*5420*/  BRA `(.L_x_3945) ;  /* 0xffffce8000007947 */ /* 0x000fea000383ffff */
.L_x_3897:
[----:B------:R-:W-:Y:S01]  /*5430*/  BAR.SYNC.DEFER_BLOCKING 0x0 ;  /* 0x0000000000007b1d */ /* 0x000fe20000010000 */
[----:B------:R-:W-:Y:S01]  /*5440*/  IMAD R0, R107, c[0x0][0x2e0], RZ ;  /* 0x0000b8006b007a24 */ /* 0x000fe200078e02ff */
[----:B------:R-:W-:Y:S01]  /*5450*/  IADD3 R92, P1, R92, -0x1000, RZ ;  /* 0xfffff0005c5c7810 */ /* 0x000fe20007f3e0ff */
[C---:B------:R-:W-:Y:S01]  /*5460*/  IMAD.WIDE.U32 R4, R109.reuse, c[0x0][0x2e0], R76 ;  /* 0x0000b8006d047a25 */ /* 0x040fe200078e004c */
[----:B------:R-:W-:Y:S02]  /*5470*/  IADD3 R98, P2, R98, -0x1000, RZ ;  /* 0xfffff00062627810 */ /* 0x000fe40007f5e0ff */
[----:B------:R-:W-:Y:S01]  /*5480*/  IADD3 R96, P3, R96, -0x1000, RZ ;  /* 0xfffff00060607810 */ /* 0x000fe20007f7e0ff */
[----:B------:R-:W-:Y:S01]  /*5490*/  IMAD R7, R109, c[0x0][0x2e4], R0 ;  /* 0x0000b9006d077a24 */ /* 0x000fe200078e0200 */
[----:B------:R-:W-:Y:S01]  /*54a0*/  IADD3 R94, P4, R94, -0x1000, RZ ;  /* 0xfffff0005e5e7810 */ /* 0x000fe20007f9e0ff */
[----:B------:R-:W-:Y:S01]  /*54b0*/  FADD.FTZ R0, R101, R20 ;  /* 0x0000001465007221 */ /* 0x000fe20000010000 */
[----:B------:R-:W-:-:S02]  /*54c0*/  IADD3 R89, R89, -0x400, RZ ;  /* 0xfffffc0059597810 */ /* 0x000fc40007ffe0ff */
[----:B------:R-:W-:Y:S01]  /*54d0*/  IADD3 R5, R5, R7, RZ ;  /* 0x0000000705057210 */ /* 0x000fe20007ffe0ff */
[----:B------:R-:W-:Y:S01]  /*54e0*/  IMAD R7, R125, c[0x0][0x2d8], RZ ;  /* 0x0000b6007d077a24 */ /* 0x000fe200078e02ff */
[----:B------:R-:W-:Y:S02]  /*54f0*/  IADD3.X R91, R91, -0x1, RZ, P1, !PT ;  /* 0xffffffff5b5b7810 */ /* 0x000fe40000ffe4ff */
[----:B------:R-:W-:Y:S01]  /*5500*/  IADD3.X R97, R97, -0x1, RZ, P2, !PT ;  /* 0xffffffff61617810 */ /* 0x000fe200017fe4ff */
[C---:B------:R-:W-:Y:S01]  /*5510*/  IMAD R7, R104.reuse, c[0x0][0x2dc], R7 ;  /* 0x0000b70068077a24 */ /* 0x040fe200078e0207 */
[----:B------:R-:W-:Y:S01]  /*5520*/  IADD3.X R95, R95, -0x1, RZ, P3, !PT ;  /* 0xffffffff5f5f7810 */ /* 0x000fe20001ffe4ff */
[----:B------:R-:W-:Y:S01]  /*5530*/  IMAD.WIDE.U32 R4, R104, c[0x0][0x2d8], R4 ;  /* 0x0000b60068047a25 */ /* 0x000fe200078e0004 */
[----:B------:R-:W-:Y:S01]  /*5540*/  IADD3.X R93, R93, -0x1, RZ, P4, !PT ;  /* 0xffffffff5d5d7810 */ /* 0x000fe200027fe4ff */
[----:B------:R-:W-:Y:S03]  /*5550*/  STS.128 [R84.X16], R36 ;  /* 0x0000002454007388 */ /* 0x000fe6000000cc00 */
[----:B------:R-:W-:-:S02]  /*5560*/  IADD3 R5, R5, R7, RZ ;  /* 0x0000000705057210 */ /* 0x000fc40007ffe0ff */
[C---:B------:R-:W-:Y:S01]  /*5570*/  LEA R6, P0, R4.reuse, c[0x0][0x330], 0x2 ;  /* 0x0000cc0004067a11 */ /* 0x040fe200078010ff */
[----:B------:R-:W-:Y:S03]  /*5580*/  STS.128 [R84.X16+0x10], R40 ;  /* 0x0000102854007388 */ /* 0x000fe6000000cc00 */
[----:B------:R-:W-:Y:S01]  /*5590*/  LEA.HI.X R7, R4, c[0x0][0x334], R5, 0x2, P0 ;  /* 0x0000cd0004077a11 */ /* 0x000fe200000f1405 */
[----:B------:R-:W-:Y:S01]  /*55a0*/  STS.128 [R84.X16+0x20], R44 ;  /* 0x0000202c54007388 */ /* 0x000fe2000000cc00 */
[----:B------:R-:W-:-:S03]  /*55b0*/  FADD.FTZ R5, R0, R21 ;  /* 0x0000001500057221 */ /* 0x000fc60000010000 */
        /* <DEDUP_REMOVED lines=11> */
[----:B------:R-:W-:Y:S01]  /*5670*/  IMAD R0, R107, c[0x0][0x300], RZ ;  /* 0x0000c0006b007a24 */ /* 0x000fe200078e02ff */
[----:B0-----:R-:W-:Y:S04]  /*5680*/  STG.E.128 [R4.64+-0x1000], R8 ;  /* 0xfff0000804007986 */ /* 0x001fe8000c101d04 */
[----:B-1----:R-:W-:Y:S04]  /*5690*/  STG.E.128 [R4.64+-0xe00], R12 ;  /* 0xfff2000c04007986 */ /* 0x002fe8000c101d04 */
[----:B--2---:R-:W-:Y:S04]  /*56a0*/  STG.E.128 [R4.64+-0xc00], R16 ;  /* 0xfff4001004007986 */ /* 0x004fe8000c101d04 */
[----:B---3--:R0:W-:Y:S04]  /*56b0*/  STG.E.128 [R4.64+-0xa00], R52 ;  /* 0xfff6003404007986 */ /* 0x0081e8000c101d04 */
[----:B------:R-:W-:Y:S01]  /*56c0*/  BAR.SYNC.DEFER_BLOCKING 0x0 ;  /* 0x0000000000007b1d */ /* 0x000fe20000010000 */
[----:B0-----:R-:W-:-:S05]  /*56d0*/  IMAD.WIDE.U32 R4, R109, c[0x0][0x300], R76 ;  /* 0x0000c0006d047a25 */ /* 0x001fca00078e004c */
[----:B------:R0:W-:Y:S04]  /*56e0*/  STS.128 [R84.X16], R20 ;  /* 0x0000001454007388 */ /* 0x0001e8000000cc00 */
[----:B------:R1:W-:Y:S04]  /*56f0*/  STS.128 [R84.X16+0x10], R24 ;  /* 0x0000101854007388 */ /* 0x0003e8000000cc00 */
[----:B------:R2:W-:Y:S04]  /*5700*/  STS.128 [R84.X16+0x20], R28 ;  /* 0x0000201c54007388 */ /* 0x0005e8000000cc00 */
[----:B------:R3:W-:Y:S01]  /*5710*/  STS.128 [R84.X16+0x30], R32 ;  /* 0x0000302054007388 */ /* 0x0007e2000000cc00 */
[----:B------:R-:W-:-:S06]  /*5720*/  NOP ;  /* 0x0000000000007918 */ /* 0x000fcc0000000000 */
[----:B------:R-:W4:Y:S01]  /*5730*/  LDS.128 R8, [R86.X16] ;  /* 0x0000000056087984 */ /* 0x000f22000000cc00 */
[----:B0-----:R-:W-:Y:S02]  /*5740*/  IMAD R21, R109, c[0x0][0x304], R0 ;  /* 0x0000c1006d157a24 */ /* 0x001fe400078e0200 */
[----:B-1----:R-:W-:Y:S01]  /*5750*/  FADD.FTZ R26, R7, R26 ;  /* 0x0000001a071a7221 */ /* 0x002fe20000010000 */
[----:B------:R-:W0:Y:S01]  /*5760*/  LDS.128 R12, [R86.X16+0x200] ;  /* 0x00020000560c7984 */ /* 0x000e22000000cc00 */
[----:B------:R-:W-:Y:S01]  /*5770*/  IMAD R7, R125, c[0x0][0x2f8], RZ ;  /* 0x0000be007d077a24 */ /* 0x000fe200078e02ff */
[----:B------:R-:W-:Y:S01]  /*5780*/  IADD3 R5, R5, R21, RZ ;  /* 0x0000001505057210 */ /* 0x000fe20007ffe0ff */
[----:B------:R-:W-:Y:S01]  /*5790*/  FADD.FTZ R27, R26, R27 ;  /* 0x0000001b1a1b7221 */ /* 0x000fe20000010000 */
[----:B------:R-:W1:Y:S01]  /*57a0*/  LDS.128 R16, [R86.X16+0x400] ;  /* 0x0004000056107984 */ /* 0x000e62000000cc00 */
[C---:B------:R-:W-:Y:S02]  /*57b0*/  IMAD R7, R104.reuse, c[0x0][0x2fc], R7 ;  /* 0x0000bf0068077a24 */ /* 0x040fe400078e0207 */
[----:B------:R-:W-:Y:S01]  /*57c0*/  IMAD.WIDE.U32 R4, R104, c[0x0][0x2f8], R4 ;  /* 0x0000be0068047a25 */ /* 0x000fe200078e0004 */
[----:B------:R-:W5:Y:S03]  /*57d0*/  LDS.128 R36, [R86.X16+0x600] ;  /* 0x0006000056247984 */ /* 0x000f66000000cc00 */
[----:B--2---:R-:W-:Y:S01]  /*57e0*/  FADD.FTZ R28, R27, R28 ;  /* 0x0000001c1b1c7221 */ /* 0x004fe20000010000 */
[----:B------:R-:W-:-:S02]  /*57f0*/  IADD3 R5, R5, R7, RZ ;  /* 0x0000000705057210 */ /* 0x000fc40007ffe0ff */
[----:B------:R-:W-:Y:S01]  /*5800*/  LEA R6, P0, R4, c[0x0][0x340], 0x2 ;  /* 0x0000d00004067a11 */ /* 0x000fe200078010ff */
[----:B------:R-:W-:-:S03]  /*5810*/  FADD.FTZ R29, R28, R29 ;  /* 0x0000001d1c1d7221 */ /* 0x000fc60000010000 */
[----:B------:R-:W-:Y:S01]  /*5820*/  LEA.HI.X R7, R4, c[0x0][0x344], R5, 0x2, P0 ;  /* 0x0000d10004077a11 */ /* 0x000fe200000f1405 */
[----:B------:R-:W-:Y:S01]  /*5830*/  FADD.FTZ R30, R29, R30 ;  /* 0x0000001e1d1e7221 */ /* 0x000fe20000010000 */
[C---:B------:R-:W-:Y:S02]  /*5840*/  ISETP.GT.AND P0, PT, R90.reuse, 0x1, PT ;  /* 0x000000015a00780c */ /* 0x040fe40003f04270 */
[----:B------:R-:W-:Y:S01]  /*5850*/  IADD3 R90, R90, -0x1, RZ ;  /* 0xffffffff5a5a7810 */ /* 0x000fe20007ffe0ff */
[----:B------:R-:W-:-:S04]  /*5860*/  IMAD.WIDE R4, R87, 0x10, R6 ;  /* 0x0000001057047825 */ /* 0x000fc800078e0206 */
[----:B------:R-:W-:-:S04]  /*5870*/  FADD.FTZ R31, R30, R31 ;  /* 0x0000001f1e1f7221 */ /* 0x000fc80000010000 */
[----:B---3--:R-:W-:-:S04]  /*5880*/  FADD.FTZ R32, R31, R32 ;  /* 0x000000201f207221 */ /* 0x008fc80000010000 */
[----:B------:R-:W-:Y:S01]  /*5890*/  FADD.FTZ R33, R32, R33 ;  /* 0x0000002120217221 */ /* 0x000fe20000010000 */
[----:B----4-:R2:W-:Y:S03]  /*58a0*/  STG.E.128 [R4.64+-0x1000], R8 ;  /* 0xfff0000804007986 */ /* 0x0105e6000c101d04 */
[----:B------:R-:W-:Y:S01]  /*58b0*/  FADD.FTZ R34, R33, R34 ;  /* 0x0000002221227221 */ /* 0x000fe20000010000 */
[----:B0-----:R2:W-:Y:S03]  /*58c0*/  STG.E.128 [R4.64+-0xe00], R12 ;  /* 0xfff2000c04007986 */ /* 0x0015e6000c101d04 */
[----:B------:R-:W-:Y:S01]  /*58d0*/  FADD.FTZ R101, R34, R35 ;  /* 0x0000002322657221 */ /* 0x000fe20000010000 */
[----:B-1----:R2:W-:Y:S04]  /*58e0*/  STG.E.128 [R4.64+-0xc00], R16 ;  /* 0xfff4001004007986 */ /* 0x0025e8000c101d04 */
[----:B-----5:R2:W-:Y:S02]  /*58f0*/  STG.E.128 [R4.64+-0xa00], R36 ;  /* 0xfff6002404007986 */ /* 0x0205e4000c101d04 */
[----:B--2---:R-:W-:Y:S01]  /*5900*/  @!P0 CALL.REL.NOINC `(.L_x_3895) ;  /* 0x0000001000008944 */ /* 0x004fe20003c00000 */
[----:B------:R-:W-:Y:S05]  /*5910*/  BRA `(.L_x_3946) ;  /* 0xffffae7000007947 */ /* 0x000fea000383ffff */
.L_x_3895:
        /* <DEDUP_REMOVED lines=29> */
.L_x_3948:
[----:B------:R-:W-:Y:S05]  /*5af0*/  BSYNC B0 ;  /* 0x0000000000007941 */ /* 0x000fea0003800000 */
.L_x_3947:
        /* <DEDUP_REMOVED lines=28> */
.L_x_3950:
[----:B------:R-:W1:Y:S02]  /*5cc0*/  S2R R15, SR_TID.X ;  /* 0x00000000000f7919 */ /* 0x000e640000002100 */
.L_x_3951:
[----:B------:R-:W-:Y:S05]  /*5cd0*/  BSYNC B0 ;  /* 0x0000000000007941 */ /* 0x000fea0003800000 */
.L_x_3949:
[----:B-1----:R-:W-:-:S13]  /*5ce0*/  ISETP.GE.AND P0, PT, R15, c[0x0][0x16c], PT ;  /* 0x00005b000f007a0c */ /* 0x002fda0003f06270 */
[----:B------:R-:W-:Y:S05]  /*5cf0*/  @P0 EXIT ;  /* 0x000000000000094d */ /* 0x000fea0003800000 */
[C---:B0-----:R-:W-:Y:S02]  /*5d00*/  IMAD R4, R107.reuse, c[0x0][0x288], RZ ;  /* 0x0000a2006b047a24 */ /* 0x041fe400078e02ff */
[----:B------:R-:W-:Y:S02]  /*5d10*/  IMAD R0, R107, c[0x0][0x2a8], RZ ;  /* 0x0000aa006b007a24 */ /* 0x000fe400078e02ff */
[C---:B------:R-:W-:Y:S02]  /*5d20*/  IMAD R21, R109.reuse, c[0x0][0x28c], R4 ;  /* 0x0000a3006d157a24 */ /* 0x040fe400078e0204 */
[----:B------:R-:W-:-:S04]  /*5d30*/  IMAD.WIDE.U32 R2, R109, c[0x0][0x2a8], RZ ;  /* 0x0000aa006d027a25 */ /* 0x000fc800078e00ff */
[C---:B------:R-:W-:Y:S02]  /*5d40*/  IMAD R23, R109.reuse, c[0x0][0x2ac], R0 ;  /* 0x0000ab006d177a24 */ /* 0x040fe400078e0200 */
[----:B------:R-:W-:-:S03]  /*5d50*/  IMAD.WIDE.U32 R4, R109, c[0x0][0x288], RZ ;  /* 0x0000a2006d047a25 */ /* 0x000fc600078e00ff */
[----:B------:R-:W-:Y:S02]  /*5d60*/  IADD3 R23, R3, R23, RZ ;  /* 0x0000001703177210 */ /* 0x000fe40007ffe0ff */
[----:B------:R-:W-:Y:S02]  /*5d70*/  IADD3 R21, R5, R21, RZ ;  /* 0x0000001505157210 */ /* 0x000fe40007ffe0ff */
.L_x_3952:
        /* <DEDUP_REMOVED lines=26> */
.L_x_3902:
[----:B------:R-:W-:Y:S01]  /*5f20*/  HFMA2.MMA R193, -RZ, RZ, 0, 5.9604644775390625e-08 ;  /* 0x00000001ffc17435 */ /* 0x000fe200000001ff */
[----:B------:R-:W-:Y:S02]  /*5f30*/  MOV R192, R70 ;  /* 0x0000004600c07202 */ /* 0x000fe40000000f00 */
[----:B------:R-:W-:-:S02]  /*5f40*/  MOV R194, RZ ;  /* 0x000000ff00c27202 */ /* 0x000fc40000000f00 */
[----:B------:R-:W-:Y:S02]  /*5f50*/  MOV R195, 0xffffffff ;  /* 0xffffffff00c37802 */ /* 0x000fe40000000f00 */
[----:B------:R-:W-:Y:S02]  /*5f60*/  MOV R68, 0x5f80 ;  /* 0x00005f8000447802 */ /* 0x000fe40000000f00 */
[----:B-1----:R-:W-:Y:S05]  /*5f70*/  CALL.REL.NOINC `($__internal_161_$__cuda_sm70_shflsync_up) ;  /* 0x00000ec000007944 */ /* 0x002fea0003c00000 */
[----:B-1----:R-:W-:Y:S01]  /*5f80*/  MOV R187, R192 ;  /* 0x000000c000bb7202 */ /* 0x002fe20000000f00 */
[----:B0-----:R-:W-:Y:S05]  /*5f90*/  BRA `(.L_x_3953) ;  /* 0xffffce7000007947 */ /* 0x001fea000383ffff */
.L_x_3903:
[----:B------:R-:W-:Y:S01]  /*5fa0*/  HFMA2.MMA R193, -RZ, RZ, 0, 5.9604644775390625e-08 ;  /* 0x00000001ffc17435 */ /* 0x000fe200000001ff */
[----:B------:R-:W-:Y:S02]  /*5fb0*/  MOV R192, R71 ;  /* 0x0000004700c07202 */ /* 0x000fe40000000f00 */
[----:B------:R-:W-:Y:S02]  /*5fc0*/  MOV R194, RZ ;  /* 0x000000ff00c27202 */ /* 0x000fe40000000f00 */
[----:B------:R-:W-:Y:S02]  /*5fd0*/  MOV R195, 0xffffffff ;  /* 0xffffffff00c37802 */ /* 0x000fe40000000f00 */
[----:B------:R-:W-:-:S02]  /*5fe0*/  MOV R68, 0x6000 ;  /* 0x0000600000447802 */ /* 0x000fc40000000f00 */
[----:B012---:R-:W-:Y:S05]  /*5ff0*/  CALL.REL.NOINC `($__internal_161_$__cuda_sm70_shflsync_up) ;  /* 0x00000e4000007944 */ /* 0x007fea0003c00000 */
        /* <DEDUP_REMOVED lines=10> */
[----:B------:R-:W-:Y:S05]  /*60a0*/  CALL.REL.NOINC `($__internal_161_$__cuda_sm70_shflsync_up) ;  /* 0x00000d9000007944 */ /* 0x000fea0003c00000 */
[----:B0-----:R-:W-:Y:S01]  /*60b0*/  HFMA2.MMA R193, -RZ, RZ, 0, 1.1920928955078125e-07 ;  /* 0x00000002ffc17435 */ /* 0x001fe200000001ff */
[----:B-1----:R-:W-:Y:S02]  /*60c0*/  MOV R70, R192 ;  /* 0x000000c000467202 */ /* 0x002fe40000000f00 */
[----:B------:R-:W-:-:S02]  /*60d0*/  MOV R192, R71 ;  /* 0x0000004700c07202 */ /* 0x000fc40000000f00 */
[----:B------:R-:W-:Y:S02]  /*60e0*/  MOV R194, RZ ;  /* 0x000000ff00c27202 */ /* 0x000fe40000000f00 */
[----:B------:R-:W-:Y:S02]  /*60f0*/  MOV R195, 0xffffffff ;  /* 0xffffffff00c37802 */ /* 0x000fe40000000f00 */
[----:B------:R-:W-:Y:S02]  /*6100*/  MOV R68, 0x6120 ;  /* 0x0000612000447802 */ /* 0x000fe40000000f00 */
[----:B------:R-:W-:Y:S05]  /*6110*/  CALL.REL.NOINC `($__internal_161_$__cuda_sm70_shflsync_up) ;  /* 0x00000d2000007944 */ /* 0x000fea0003c00000 */
        /* <DEDUP_REMOVED lines=8> */
[----:B------:R-:W-:Y:S05]  /*61a0*/  CALL.REL.NOINC `($__internal_161_$__cuda_sm70_shflsync_up) ;  /* 0x00000c9000007944 */ /* 0x000fea0003c00000 */
[----:B0-----:R-:W-:Y:S01]  /*61b0*/  HFMA2.MMA R193, -RZ, RZ, 0, 2.384185791015625e-07 ;  /* 0x00000004ffc17435 */ /* 0x001fe200000001ff */
[----:B-1----:R-:W-:Y:S02]  /*61c0*/  MOV R70, R192 ;  /* 0x000000c000467202 */ /* 0x002fe40000000f00 */
[----:B------:R-:W-:Y:S02]  /*61d0*/  MOV R192, R71 ;  /* 0x0000004700c07202 */ /* 0x000fe40000000f00 */
[----:B------:R-:W-:Y:S02]  /*61e0*/  MOV R194, RZ ;  /* 0x000000ff00c27202 */ /* 0x000fe40000000f00 */
[----:B------:R-:W-:Y:S02]  /*61f0*/  MOV R195, 0xffffffff ;  /* 0xffffffff00c37802 */ /* 0x000fe40000000f00 */
[----:B------:R-:W-:Y:S02]  /*6200*/  MOV R68, 0x6220 ;  /* 0x0000622000447802 */ /* 0x000fe40000000f00 */
[----:B------:R-:W-:Y:S05]  /*6210*/  CALL.REL.NOINC `($__internal_161_$__cuda_sm70_shflsync_up) ;  /* 0x00000c2000007944 */ /* 0x000fea0003c00000 */
        /* <DEDUP_REMOVED lines=9> */
[----:B------:R-:W-:Y:S05]  /*62b0*/  CALL.REL.NOINC `($__internal_161_$__cuda_sm70_shflsync_up) ;  /* 0x00000b8000007944 */ /* 0x000fea0003c00000 */
[----:B0-----:R-:W-:Y:S01]  /*62c0*/  HFMA2.MMA R193, -RZ, RZ, 0, 4.76837158203125e-07 ;  /* 0x00000008ffc17435 */ /* 0x001fe200000001ff */
[----:B-1----:R-:W-:Y:S02]  /*62d0*/  MOV R70, R192 ;  /* 0x000000c000467202 */ /* 0x002fe40000000f00 */
[----:B------:R-:W-:Y:S02]  /*62e0*/  MOV R192, R71 ;  /* 0x0000004700c07202 */ /* 0x000fe40000000f00 */
[----:B------:R-:W-:Y:S02]  /*62f0*/  MOV R194, RZ ;  /* 0x000000ff00c27202 */ /* 0x000fe40000000f00 */
[----:B------:R-:W-:Y:S02]  /*6300*/  MOV R195, 0xffffffff ;  /* 0xffffffff00c37802 */ /* 0x000fe40000000f00 */
[----:B------:R-:W-:Y:S02]  /*6310*/  MOV R68, 0x6330 ;  /* 0x0000633000447802 */ /* 0x000fe40000000f00 */
[----:B------:R-:W-:Y:S05]  /*6320*/  CALL.REL.NOINC `($__internal_161_$__cuda_sm70_shflsync_up) ;  /* 0x00000b1000007944 */ /* 0x000fea0003c00000 */
        /* <DEDUP_REMOVED lines=9> */
[----:B------:R-:W-:Y:S05]  /*63c0*/  CALL.REL.NOINC `($__internal_161_$__cuda_sm70_shflsync_up) ;  /* 0x00000a7000007944 */ /* 0x000fea0003c00000 */
[----:B0-----:R-:W-:Y:S01]  /*63d0*/  HFMA2.MMA R193, -RZ, RZ, 0, 9.5367431640625e-07 ;  /* 0x00000010ffc17435 */ /* 0x001fe200000001ff */
[----:B-1----:R-:W-:Y:S02]  /*63e0*/  MOV R191, R192 ;  /* 0x000000c000bf7202 */ /* 0x002fe40000000f00 */
[----:B------:R-:W-:Y:S02]  /*63f0*/  MOV R192, R71 ;  /* 0x0000004700c07202 */ /* 0x000fe40000000f00 */
[----:B------:R-:W-:Y:S02]  /*6400*/  MOV R194, RZ ;  /* 0x000000ff00c27202 */ /* 0x000fe40000000f00 */
[----:B------:R-:W-:Y:S02]  /*6410*/  MOV R195, 0xffffffff ;  /* 0xffffffff00c37802 */ /* 0x000fe40000000f00 */
[----:B------:R-:W-:-:S02]  /*6420*/  MOV R68, 0x6440 ;  /* 0x0000644000447802 */ /* 0x000fc40000000f00 */
[----:B------:R-:W-:Y:S05]  /*6430*/  CALL.REL.NOINC `($__internal_161_$__cuda_sm70_shflsync_up) ;  /* 0x00000a0000007944 */ /* 0x000fea0003c00000 */
[----:B-1----:R-:W-:Y:S01]  /*6440*/  MOV R68, R192 ;  /* 0x000000c000447202 */ /* 0x002fe20000000f00 */
[----:B0-----:R-:W-:Y:S05]  /*6450*/  BRA `(.L_x_3954) ;  /* 0xffffcb3000007947 */ /* 0x001fea000383ffff */
.L_x_3906:
[----:B------:R-:W-:Y:S01]  /*6460*/  HFMA2.MMA R193, -RZ, RZ, 0, 5.9604644775390625e-08 ;  /* 0x00000001ffc17435 */ /* 0x000fe200000001ff */
[----:B------:R-:W-:-:S02]  /*6470*/  MOV R192, R189 ;  /* 0x000000bd00c07202 */ /* 0x000fc40000000f00 */
[----:B------:R-:W-:Y:S02]  /*6480*/  MOV R194, RZ ;  /* 0x000000ff00c27202 */ /* 0x000fe40000000f00 */
[----:B------:R-:W-:Y:S02]  /*6490*/  MOV R195, 0xffffffff ;  /* 0xffffffff00c37802 */ /* 0x000fe40000000f00 */
[----:B------:R-:W-:Y:S02]  /*64a0*/  MOV R68, 0x64c0 ;  /* 0x000064c000447802 */ /* 0x000fe40000000f00 */
[----:B01----:R-:W-:Y:S05]  /*64b0*/  CALL.REL.NOINC `($__internal_161_$__cuda_sm70_shflsync_up) ;  /* 0x0000098000007944 */ /* 0x003fea0003c00000 */
[----:B0-----:R-:W-:Y:S01]  /*64c0*/  HFMA2.MMA R193, -RZ, RZ, 0, 5.9604644775390625e-08 ;  /* 0x00000001ffc17435 */ /* 0x001fe200000001ff */
[----:B-1----:R-:W-:Y:S02]  /*64d0*/  MOV R70, R192 ;  /* 0x000000c000467202 */ /* 0x002fe40000000f00 */
[----:B------:R-:W-:Y:S02]  /*64e0*/  MOV R192, R71 ;  /* 0x0000004700c07202 */ /* 0x000fe40000000f00 */
[----:B------:R-:W-:Y:S02]  /*64f0*/  MOV R194, RZ ;  /* 0x000000ff00c27202 */ /* 0x000fe40000000f00 */
[----:B------:R-:W-:-:S02]  /*6500*/  MOV R195, 0xffffffff ;  /* 0xffffffff00c37802 */ /* 0x000fc40000000f00 */
[----:B------:R-:W-:Y:S02]  /*6510*/  MOV R68, 0x6530 ;  /* 0x0000653000447802 */ /* 0x000fe40000000f00 */
[----:B------:R-:W-:Y:S05]  /*6520*/  CALL.REL.NOINC `($__internal_161_$__cuda_sm70_shflsync_up) ;  /* 0x0000091000007944 */ /* 0x000fea0003c00000 */
[----:B------:R-:W-:Y:S01]  /*6530*/  HFMA2.MMA R217, -RZ, RZ, 0, 0 ;  /* 0x00000000ffd97435 */ /* 0x000fe200000001ff */
[----:B------:R-:W-:Y:S02]  /*6540*/  MOV R187, R70 ;  /* 0x0000004600bb7202 */ /* 0x000fe40000000f00 */
[----:B------:R-:W-:Y:S02]  /*6550*/  MOV R200, R118 ;  /* 0x0000007600c87202 */ /* 0x000fe40000000f00 */
[----:B------:R-:W-:Y:S02]  /*6560*/  MOV R198, 0x1f ;  /* 0x0000001f00c67802 */ /* 0x000fe40000000f00 */
[----:B------:R-:W-:Y:S02]  /*6570*/  MOV R219, 0xffffffff ;  /* 0xffffffff00db7802 */ /* 0x000fe40000000f00 */
[----:B------:R-:W-:Y:S02]  /*6580*/  MOV R68, 0x65a0 ;  /* 0x000065a000447802 */ /* 0x000fe40000000f00 */
[----:B01----:R-:W-:Y:S05]  /*6590*/  CALL.REL.NOINC `($__internal_160_$__cuda_sm70_shflsync_idx_p) ;  /* 0x0000086000007944 */ /* 0x003fea0003c00000 */
[----:B0-----:R-:W-:Y:S01]  /*65a0*/  HFMA2.MMA R217, -RZ, RZ, 0, 0 ;  /* 0x00000000ffd97435 */ /* 0x001fe200000001ff */
[----:B-1----:R-:W-:-:S02]  /*65b0*/  MOV R118, R198 ;  /* 0x000000c600767202 */ /* 0x002fc40000000f00 */
[----:B------:R-:W-:Y:S02]  /*65c0*/  MOV R200, R119 ;  /* 0x0000007700c87202 */ /* 0x000fe40000000f00 */
[----:B------:R-:W-:Y:S02]  /*65d0*/  MOV R198, 0x1f ;  /* 0x0000001f00c67802 */ /* 0x000fe40000000f00 */
[----:B------:R-:W-:Y:S02]  /*65e0*/  MOV R219, 0xffffffff ;  /* 0xffffffff00db7802 */ /* 0x000fe40000000f00 */
[----:B------:R-:W-:Y:S02]  /*65f0*/  MOV R68, 0x6610 ;  /* 0x0000661000447802 */ /* 0x000fe40000000f00 */
[----:B------:R-:W-:Y:S05]  /*6600*/  CALL.REL.NOINC `($__internal_160_$__cuda_sm70_shflsync_idx_p) ;  /* 0x000007f000007944 */ /* 0x000fea0003c00000 */
[----:B-1----:R-:W-:Y:S01]  /*6610*/  MOV R69, R198 ;  /* 0x000000c600457202 */ /* 0x002fe20000000f00 */
[----:B0-----:R-:W-:Y:S05]  /*6620*/  BRA `(.L_x_3955) ;  /* 0xffffcad000007947 */ /* 0x001fea000383ffff */
.L_x_3909:
[----:B------:R-:W-:Y:S01]  /*6630*/  HFMA2.MMA R217, -RZ, RZ, 0, 5.9604644775390625e-08 ;  /* 0x00000001ffd97435 */ /* 0x000fe200000001ff */
[----:B------:R-:W-:Y:S02]  /*6640*/  MOV R194, R70 ;  /* 0x0000004600c27202 */ /* 0x000fe40000000f00 */
[----:B------:R-:W-:-:S02]  /*6650*/  MOV R196, 0x1f ;  /* 0x0000001f00c47802 */ /* 0x000fc40000000f00 */
[----:B------:R-:W-:Y:S02]  /*6660*/  MOV R219, 0xffffffff ;  /* 0xffffffff00db7802 */ /* 0x000fe40000000f00 */
[----:B------:R-:W-:Y:S02]  /*6670*/  MOV R68, 0x6690 ;  /* 0x0000669000447802 */ /* 0x000fe40000000f00 */
[----:B------:R-:W-:Y:S05]  /*6680*/  CALL.REL.NOINC `($__internal_159_$__cuda_sm70_shflsync_down) ;  /* 0x0000073000007944 */ /* 0x000fea0003c00000 */
[----:B-1----:R-:W-:Y:S01]  /*6690*/  MOV R215, R194 ;  /* 0x000000c200d77202 */ /* 0x002fe20000000f00 */
[----:B0-----:R-:W-:Y:S05]  /*66a0*/  BRA `(.L_x_3956) ;  /* 0xffffcf3000007947 */ /* 0x001fea000383ffff */
.L_x_3910:
[----:B------:R-:W-:Y:S01]  /*66b0*/  HFMA2.MMA R217, -RZ, RZ, 0, 5.9604644775390625e-08 ;  /* 0x00000001ffd97435 */ /* 0x000fe200000001ff */
[----:B------:R-:W-:Y:S02]  /*66c0*/  MOV R194, R71 ;  /* 0x0000004700c27202 */ /* 0x000fe40000000f00 */
[----:B------:R-:W-:Y:S02]  /*66d0*/  MOV R196, 0x1f ;  /* 0x0000001f00c47802 */ /* 0x000fe40000000f00 */
[----:B------:R-:W-:Y:S02]  /*66e0*/  MOV R219, 0xffffffff ;  /* 0xffffffff00db7802 */ /* 0x000fe40000000f00 */
[----:B------:R-:W-:-:S02]  /*66f0*/  MOV R68, 0x6710 ;  /* 0x0000671000447802 */ /* 0x000fc40000000f00 */
[----:B01----:R-:W-:Y:S05]  /*6700*/  CALL.REL.NOINC `($__internal_159_$__cuda_sm70_shflsync_down) ;  /* 0x000006b000007944 */ /* 0x003fea0003c00000 */
        /* <DEDUP_REMOVED lines=9> */
[----:B------:R-:W-:Y:S05]  /*67a0*/  CALL.REL.NOINC `($__internal_159_$__cuda_sm70_shflsync_down) ;  /* 0x0000061000007944 */ /* 0x000fea0003c00000 */
[----:B0-----:R-:W-:Y:S01]  /*67b0*/  HFMA2.MMA R217, -RZ, RZ, 0, 1.1920928955078125e-07 ;  /* 0x00000002ffd97435 */ /* 0x001fe200000001ff */
[----:B-1----:R-:W-:Y:S02]  /*67c0*/  MOV R70, R194 ;  /* 0x000000c200467202 */ /* 0x002fe40000000f00 */
[----:B------:R-:W-:-:S02]  /*67d0*/  MOV R194, R71 ;  /* 0x0000004700c27202 */ /* 0x000fc40000000f00 */
[----:B------:R-:W-:Y:S02]  /*67e0*/  MOV R196, 0x1f ;  /* 0x0000001f00c47802 */ /* 0x000fe40000000f00 */
[----:B------:R-:W-:Y:S02]  /*67f0*/  MOV R219, 0xffffffff ;  /* 0xffffffff00db7802 */ /* 0x000fe40000000f00 */
[----:B------:R-:W-:Y:S02]  /*6800*/  MOV R68, 0x6820 ;  /* 0x0000682000447802 */ /* 0x000fe40000000f00 */
[----:B------:R-:W-:Y:S05]  /*6810*/  CALL.REL.NOINC `($__internal_159_$__cuda_sm70_shflsync_down) ;  /* 0x000005a000007944 */ /* 0x000fea0003c00000 */
[----:B-1----:R-:W-:Y:S01]  /*6820*/  @!P3 FFMA.FTZ R71, R215, R194, R71 ;  /* 0x000000c2d747b223 */ /* 0x002fe20000010047 */
[----:B0-----:R-:W-:Y:S01]  /*6830*/  HFMA2.MMA R217, -RZ, RZ, 0, 2.384185791015625e-07 ;  /* 0x00000004ffd97435 */ /* 0x001fe200000001ff */
[----:B------:R-:W-:Y:S01]  /*6840*/  @!P3 FMUL.FTZ R215, R70, R215 ;  /* 0x000000d746d7b220 */ /* 0x000fe20000410000 */
[----:B------:R-:W-:Y:S02]  /*6850*/  MOV R196, 0x1f ;  /* 0x0000001f00c47802 */ /* 0x000fe40000000f00 */
[----:B------:R-:W-:Y:S02]  /*6860*/  MOV R219, 0xffffffff ;  /* 0xffffffff00db7802 */ /* 0x000fe40000000f00 */
[----:B------:R-:W-:-:S02]  /*6870*/  MOV R194, R215 ;  /* 0x000000d700c27202 */ /* 0x000fc40000000f00 */
[----:B------:R-:W-:Y:S02]  /*6880*/  MOV R68, 0x68a0 ;  /* 0x000068a000447802 */ /* 0x000fe40000000f00 */
[----:B------:R-:W-:Y:S05]  /*6890*/  CALL.REL.NOINC `($__internal_159_$__cuda_sm70_shflsync_down) ;  /* 0x0000052000007944 */ /* 0x000fea0003c00000 */
[----:B0-----:R-:W-:Y:S01]  /*68a0*/  HFMA2.MMA R217, -RZ, RZ, 0, 2.384185791015625e-07 ;  /* 0x00000004ffd97435 */ /* 0x001fe200000001ff */
[----:B-1----:R-:W-:Y:S02]  /*68b0*/  MOV R70, R194 ;  /* 0x000000c200467202 */ /* 0x002fe40000000f00 */
[----:B------:R-:W-:Y:S02]  /*68c0*/  MOV R194, R71 ;  /* 0x0000004700c27202 */ /* 0x000fe40000000f00 */
[----:B------:R-:W-:Y:S02]  /*68d0*/  MOV R196, 0x1f ;  /* 0x0000001f00c47802 */ /* 0x000fe40000000f00 */
[----:B------:R-:W-:Y:S02]  /*68e0*/  MOV R219, 0xffffffff ;  /* 0xffffffff00db7802 */ /* 0x000fe40000000f00 */
[----:B------:R-:W-:Y:S02]  /*68f0*/  MOV R68, 0x6910 ;  /* 0x0000691000447802 */ /* 0x000fe40000000f00 */
[----:B------:R-:W-:Y:S05]  /*6900*/  CALL.REL.NOINC `($__internal_159_$__cuda_sm70_shflsync_down) ;  /* 0x000004b000007944 */ /* 0x000fea0003c00000 */
[----:B-1----:R-:W-:Y:S01]  /*6910*/  @!P2 FFMA.FTZ R71, R215, R194, R71 ;  /* 0x000000c2d747a223 */ /* 0x002fe20000010047 */
[----:B0-----:R-:W-:Y:S01]  /*6920*/  HFMA2.MMA R217, -RZ, RZ, 0, 4.76837158203125e-07 ;  /* 0x00000008ffd97435 */ /* 0x001fe200000001ff */
[----:B------:R-:W-:Y:S01]  /*6930*/  @!P2 FMUL.FTZ R215, R70, R215 ;  /* 0x000000d746d7a220 */ /* 0x000fe20000410000 */
[----:B------:R-:W-:-:S02]  /*6940*/  MOV R196, 0x1f ;  /* 0x0000001f00c47802 */ /* 0x000fc40000000f00 */
[----:B------:R-:W-:Y:S02]  /*6950*/  MOV R219, 0xffffffff ;  /* 0xffffffff00db7802 */ /* 0x000fe40000000f00 */
[----:B------:R-:W-:Y:S02]  /*6960*/  MOV R194, R215 ;  /* 0x000000d700c27202 */ /* 0x000fe40000000f00 */
[----:B------:R-:W-:Y:S02]  /*6970*/  MOV R68, 0x6990 ;  /* 0x0000699000447802 */ /* 0x000fe40000000f00 */
[----:B------:R-:W-:Y:S05]  /*6980*/  CALL.REL.NOINC `($__internal_159_$__cuda_sm70_shflsync_down) ;  /* 0x0000043000007944 */ /* 0x000fea0003c00000 */
[----:B0-----:R-:W-:Y:S01]  /*6990*/  HFMA2.MMA R217, -RZ, RZ, 0, 4.76837158203125e-07 ;  /* 0x00000008ffd97435 */ /* 0x001fe200000001ff */
[----:B-1----:R-:W-:Y:S02]  /*69a0*/  MOV R70, R194 ;  /* 0x000000c200467202 */ /* 0x002fe40000000f00 */
[----:B------:R-:W-:Y:S02]  /*69b0*/  MOV R194, R71 ;  /* 0x0000004700c27202 */ /* 0x000fe40000000f00 */
[----:B------:R-:W-:Y:S02]  /*69c0*/  MOV R196, 0x1f ;  /* 0x0000001f00c47802 */ /* 0x000fe40000000f00 */
[----:B------:R-:W-:-:S02]  /*69d0*/  MOV R219, 0xffffffff ;  /* 0xffffffff00db7802 */ /* 0x000fc40000000f00 */
[----:B------:R-:W-:Y:S02]  /*69e0*/  MOV R68, 0x6a00 ;  /* 0x00006a0000447802 */ /* 0x000fe40000000f00 */
[----:B------:R-:W-:Y:S05]  /*69f0*/  CALL.REL.NOINC `($__internal_159_$__cuda_sm70_shflsync_down) ;  /* 0x000003c000007944 */ /* 0x000fea0003c00000 */
[----:B-1----:R-:W-:Y:S01]  /*6a00*/  @!P1 FFMA.FTZ R71, R215, R194, R71 ;  /* 0x000000c2d7479223 */ /* 0x002fe20000010047 */
[----:B0-----:R-:W-:Y:S01]  /*6a10*/  HFMA2.MMA R217, -RZ, RZ, 0, 9.5367431640625e-07 ;  /* 0x00000010ffd97435 */ /* 0x001fe200000001ff */
[----:B------:R-:W-:Y:S01]  /*6a20*/  @!P1 FMUL.FTZ R215, R70, R215 ;  /* 0x000000d746d79220 */ /* 0x000fe20000410000 */
[----:B------:R-:W-:Y:S02]  /*6a30*/  MOV R196, 0x1f ;  /* 0x0000001f00c47802 */ /* 0x000fe40000000f00 */
[----:B------:R-:W-:Y:S02]  /*6a40*/  MOV R219, 0xffffffff ;  /* 0xffffffff00db7802 */ /* 0x000fe40000000f00 */
[----:B------:R-:W-:Y:S02]  /*6a50*/  MOV R194, R215 ;  /* 0x000000d700c27202 */ /* 0x000fe40000000f00 */
[----:B------:R-:W-:Y:S02]  /*6a60*/  MOV R68, 0x6a80 ;  /* 0x00006a8000447802 */ /* 0x000fe40000000f00 */
[----:B------:R-:W-:Y:S05]  /*6a70*/  CALL.REL.NOINC `($__internal_159_$__cuda_sm70_shflsync_down) ;  /* 0x0000034000007944 */ /* 0x000fea0003c00000 */
[----:B0-----:R-:W-:Y:S01]  /*6a80*/  HFMA2.MMA R217, -RZ, RZ, 0, 9.5367431640625e-07 ;  /* 0x00000010ffd97435 */ /* 0x001fe200000001ff */
[----:B-1----:R-:W-:-:S02]  /*6a90*/  MOV R70, R194 ;  /* 0x000000c200467202 */ /* 0x002fc40000000f00 */
[----:B------:R-:W-:Y:S02]  /*6aa0*/  MOV R194, R71 ;  /* 0x0000004700c27202 */ /* 0x000fe40000000f00 */
[----:B------:R-:W-:Y:S02]  /*6ab0*/  MOV R196, 0x1f ;  /* 0x0000001f00c47802 */ /* 0x000fe40000000f00 */
[----:B------:R-:W-:Y:S02]  /*6ac0*/  MOV R219, 0xffffffff ;  /* 0xffffffff00db7802 */ /* 0x000fe40000000f00 */
[----:B------:R-:W-:Y:S02]  /*6ad0*/  MOV R68, 0x6af0 ;  /* 0x00006af000447802 */ /* 0x000fe40000000f00 */
[----:B------:R-:W-:Y:S05]  /*6ae0*/  CALL.REL.NOINC `($__internal_159_$__cuda_sm70_shflsync_down) ;  /* 0x000002d000007944 */ /* 0x000fea0003c00000 */
[----:B-1----:R-:W-:Y:S01]  /*6af0*/  @!P0 FFMA.FTZ R71, R215, R194, R71 ;  /* 0x000000c2d7478223 */ /* 0x002fe20000010047 */
[----:B0-----:R-:W-:Y:S01]  /*6b00*/  HFMA2.MMA R217, -RZ, RZ, 0, 0 ;  /* 0x00000000ffd97435 */ /* 0x001fe200000001ff */
[----:B------:R-:W-:Y:S01]  /*6b10*/  @!P0 FMUL.FTZ R215, R70, R215 ;  /* 0x000000d746d78220 */ /* 0x000fe20000410000 */
[----:B------:R-:W-:Y:S02]  /*6b20*/  MOV R198, 0x1f ;  /* 0x0000001f00c67802 */ /* 0x000fe40000000f00 */
[----:B------:R-:W-:-:S02]  /*6b30*/  MOV R219, 0xffffffff ;  /* 0xffffffff00db7802 */ /* 0x000fc40000000f00 */
[----:B------:R-:W-:Y:S02]  /*6b40*/  MOV R200, R215 ;  /* 0x000000d700c87202 */ /* 0x000fe40000000f00 */
[----:B------:R-:W-:Y:S02]  /*6b50*/  MOV R68, 0x6b70 ;  /* 0x00006b7000447802 */ /* 0x000fe40000000f00 */
[----:B------:R-:W-:Y:S05]  /*6b60*/  CALL.REL.NOINC `($__internal_160_$__cuda_sm70_shflsync_idx_p) ;  /* 0x0000029000007944 */ /* 0x000fea0003c00000 */
[----:B0-----:R-:W-:Y:S01]  /*6b70*/  HFMA2.MMA R217, -RZ, RZ, 0, 0 ;  /* 0x00000000ffd97435 */ /* 0x001fe200000001ff */
[----:B-1----:R-:W-:Y:S02]  /*6b80*/  MOV R70, R198 ;  /* 0x000000c600467202 */ /* 0x002fe40000000f00 */
[----:B------:R-:W-:Y:S02]  /*6b90*/  MOV R200, R71 ;  /* 0x0000004700c87202 */ /* 0x000fe40000000f00 */
[----:B------:R-:W-:Y:S02]  /*6ba0*/  MOV R198, 0x1f ;  /* 0x0000001f00c67802 */ /* 0x000fe40000000f00 */
[----:B------:R-:W-:Y:S02]  /*6bb0*/  MOV R219, 0xffffffff ;  /* 0xffffffff00db7802 */ /* 0x000fe40000000f00 */
[----:B------:R-:W-:-:S02]  /*6bc0*/  MOV R68, 0x6be0 ;  /* 0x00006be000447802 */ /* 0x000fc40000000f00 */
[----:B------:R-:W-:Y:S05]  /*6bd0*/  CALL.REL.NOINC `($__internal_160_$__cuda_sm70_shflsync_idx_p) ;  /* 0x0000022000007944 */ /* 0x000fea0003c00000 */
[----:B0-----:R-:W-:Y:S01]  /*6be0*/  HFMA2.MMA R217, -RZ, RZ, 0, 5.9604644775390625e-08 ;  /* 0x00000001ffd97435 */ /* 0x001fe200000001ff */
[----:B------:R-:W-:-:S02]  /*6bf0*/  MOV R188, R70 ;  /* 0x0000004600bc7202 */ /* 0x000fc40000000f00 */
[----:B-1----:R-:W-:Y:S02]  /*6c00*/  MOV R192, R198 ;  /* 0x000000c600c07202 */ /* 0x002fe40000000f00 */
[----:B------:R-:W-:Y:S02]  /*6c10*/  MOV R194, R215 ;  /* 0x000000d700c27202 */ /* 0x000fe40000000f00 */
[----:B------:R-:W-:Y:S02]  /*6c20*/  MOV R196, 0x1f ;  /* 0x0000001f00c47802 */ /* 0x000fe40000000f00 */
[----:B------:R-:W-:Y:S02]  /*6c30*/  MOV R219, 0xffffffff ;  /* 0xffffffff00db7802 */ /* 0x000fe40000000f00 */
[----:B------:R-:W-:Y:S02]  /*6c40*/  MOV R68, 0x6c60 ;  /* 0x00006c6000447802 */ /* 0x000fe40000000f00 */
[----:B------:R-:W-:Y:S05]  /*6c50*/  CALL.REL.NOINC `($__internal_159_$__cuda_sm70_shflsync_down) ;  /* 0x0000016000007944 */ /* 0x000fea0003c00000 */
[----:B0-----:R-:W-:Y:S01]  /*6c60*/  HFMA2.MMA R217, -RZ, RZ, 0, 5.9604644775390625e-08 ;  /* 0x00000001ffd97435 */ /* 0x001fe200000001ff */
[----:B-1----:R-:W-:Y:S02]  /*6c70*/  MOV R70, R194 ;  /* 0x000000c200467202 */ /* 0x002fe40000000f00 */
[----:B------:R-:W-:-:S02]  /*6c80*/  MOV R194, R71 ;  /* 0x0000004700c27202 */ /* 0x000fc40000000f00 */
[----:B------:R-:W-:Y:S02]  /*6c90*/  MOV R196, 0x1f ;  /* 0x0000001f00c47802 */ /* 0x000fe40000000f00 */
[----:B------:R-:W-:Y:S02]  /*6ca0*/  MOV R219, 0xffffffff ;  /* 0xffffffff00db7802 */ /* 0x000fe40000000f00 */
[----:B------:R-:W-:Y:S02]  /*6cb0*/  MOV R68, 0x6cd0 ;  /* 0x00006cd000447802 */ /* 0x000fe40000000f00 */
[----:B------:R-:W-:Y:S05]  /*6cc0*/  CALL.REL.NOINC `($__internal_159_$__cuda_sm70_shflsync_down) ;  /* 0x000000f000007944 */ /* 0x000fea0003c00000 */
[----:B0-----:R-:W-:Y:S01]  /*6cd0*/  HFMA2.MMA R217, -RZ, RZ, 0, 0 ;  /* 0x00000000ffd97435 */ /* 0x001fe200000001ff */
[----:B------:R-:W-:Y:S02]  /*6ce0*/  MOV R215, R70 ;  /* 0x0000004600d77202 */ /* 0x000fe40000000f00 */
[----:B------:R-:W-:Y:S02]  /*6cf0*/  MOV R200, R118 ;  /* 0x0000007600c87202 */ /* 0x000fe40000000f00 */
[----:B------:R-:W-:Y:S02]  /*6d00*/  MOV R198, 0x1f ;  /* 0x0000001f00c67802 */ /* 0x000fe40000000f00 */
[----:B------:R-:W-:-:S02]  /*6d10*/  MOV R219, 0xffffffff ;  /* 0xffffffff00db7802 */ /* 0x000fc40000000f00 */
[----:B------:R-:W-:Y:S02]  /*6d20*/  MOV R68, 0x6d40 ;  /* 0x00006d4000447802 */ /* 0x000fe40000000f00 */
[----:B-1----:R-:W-:Y:S05]  /*6d30*/  CALL.REL.NOINC `($__internal_160_$__cuda_sm70_shflsync_idx_p) ;  /* 0x000000c000007944 */ /* 0x002fea0003c00000 */
[----:B0-----:R-:W-:Y:S01]  /*6d40*/  HFMA2.MMA R217, -RZ, RZ, 0, 0 ;  /* 0x00000000ffd97435 */ /* 0x001fe200000001ff */
[----:B-1----:R-:W-:Y:S02]  /*6d50*/  MOV R196, R198 ;  /* 0x000000c600c47202 */ /* 0x002fe40000000f00 */
[----:B------:R-:W-:Y:S02]  /*6d60*/  MOV R200, R119 ;  /* 0x0000007700c87202 */ /* 0x000fe40000000f00 */
[----:B------:R-:W-:Y:S02]  /*6d70*/  MOV R198, 0x1f ;  /* 0x0000001f00c67802 */ /* 0x000fe40000000f00 */
[----:B------:R-:W-:Y:S02]  /*6d80*/  MOV R219, 0xffffffff ;  /* 0xffffffff00db7802 */ /* 0x000fe40000000f00 */
[----:B------:R-:W-:Y:S02]  /*6d90*/  MOV R68, 0x6db0 ;  /* 0x00006db000447802 */ /* 0x000fe40000000f00 */
[----:B------:R-:W-:Y:S05]  /*6da0*/  CALL.REL.NOINC `($__internal_160_$__cuda_sm70_shflsync_idx_p) ;  /* 0x0000005000007944 */ /* 0x000fea0003c00000 */
[----:B01----:R-:W-:Y:S05]  /*6db0*/  BRA `(.L_x_3957) ;  /* 0xffffc9c000007947 */ /* 0x003fea000383ffff */
        .weak           $__internal_159_$__cuda_sm70_shflsync_down
        .type           $__internal_159_$__cuda_sm70_shflsync_down,@function
        .size           $__internal_159_$__cuda_sm70_shflsync_down,($__internal_160_$__cuda_sm70_shflsync_idx_p - $__internal_159_$__cuda_sm70_shflsync_down)
$__internal_159_$__cuda_sm70_shflsync_down:
[----:B------:R-:W-:Y:S01]  /*6dc0*/  HFMA2.MMA R69, -RZ, RZ, 0, 0 ;  /* 0x00000000ff457435 */ /* 0x000fe200000001ff */
[----:B------:R-:W-:Y:S04]  /*6dd0*/  WARPSYNC R219 ;  /* 0x000000db00007348 */ /* 0x000fe80003800000 */
[----:B------:R0:W1:Y:S01]  /*6de0*/  SHFL.DOWN PT, R194, R194, R217, R196 ;  /* 0x080000d9c2c27389 */ /* 0x00006200000e00c4 */
[----:B------:R-:W-:Y:S05]  /*6df0*/  RET.REL.NODEC R68 `(_Z25selective_scan_bwd_kernelI32Selective_Scan_bwd_kernel_traitsILi64ELi16ELb1ELb0ELb1ELb0ELb1EffEEv12SSMParamsBwd) ;  /* 0xffff920044007950 */ /* 0x000fea0003c3ffff */
        .weak           $__internal_160_$__cuda_sm70_shflsync_idx_p
        .type           $__internal_160_$__cuda_sm70_shflsync_idx_p,@function
        .size           $__internal_160_$__cuda_sm70_shflsync_idx_p,($__internal_161_$__cuda_sm70_shflsync_up - $__internal_160_$__cuda_sm70_shflsync_idx_p)
$__internal_160_$__cuda_sm70_shflsync_idx_p:
[----:B------:R-:W-:Y:S01]  /*6e00*/  MOV R69, 0x0 ;  /* 0x0000000000457802 */ /* 0x000fe20000000f00 */
[----:B------:R-:W-:Y:S04]  /*6e10*/  WARPSYNC R219 ;  /* 0x000000db00007348 */ /* 0x000fe80003800000 */
[----:B------:R0:W1:Y:S01]  /*6e20*/  SHFL.IDX PT, R198, R200, R217, R198 ;  /* 0x000000d9c8c67389 */ /* 0x00006200000e00c6 */
[----:B------:R-:W-:Y:S05]  /*6e30*/  RET.REL.NODEC R68 `(_Z25selective_scan_bwd_kernelI32Selective_Scan_bwd_kernel_traitsILi64ELi16ELb1ELb0ELb1ELb0ELb1EffEEv12SSMParamsBwd) ;  /* 0xffff91c044007950 */ /* 0x000fea0003c3ffff */
        .weak           $__internal_161_$__cuda_sm70_shflsync_up
        .type           $__internal_161_$__cuda_sm70_shflsync_up,@function
        .size           $__internal_161_$__cuda_sm70_shflsync_up,(.L_x_8977 - $__internal_161_$__cuda_sm70_shflsync_up)
$__internal_161_$__cuda_sm70_shflsync_up:
[----:B------:R-:W-:Y:S01]  /*6e40*/  HFMA2.MMA R69, -RZ, RZ, 0, 0 ;  /* 0x00000000ff457435 */ /* 0x000fe200000001ff */
[----:B------:R-:W-:Y:S04]  /*6e50*/  WARPSYNC R195 ;  /* 0x000000c300007348 */ /* 0x000fe80003800000 */
[----:B------:R0:W1:Y:S01]  /*6e60*/  SHFL.UP PT, R192, R192, R193, R194 ;  /* 0x040000c1c0c07389 */ /* 0x00006200000e00c2 */
[----:B------:R-:W-:Y:S05]  /*6e70*/  RET.REL.NODEC R68 `(_Z25selective_scan_bwd_kernelI32Selective_Scan_bwd_kernel_traitsILi64ELi16ELb1ELb0ELb1ELb0ELb1EffEEv12SSMParamsBwd) ;  /* 0xffff918044007950 */ /* 0x000fea0003c3ffff */
.L_x_3958:
        /* <DEDUP_REMOVED lines=16> */
.L_x_8977:


//--------------------- .text._Z25selective_scan_bwd_kernelI32Selective_Scan_bwd_kernel_traitsILi64ELi16ELb1ELb0ELb1ELb1ELb0EffEEv12SSMParamsBwd --------------------------
	.section	.text._Z25selective_scan_bwd_kernelI32Selective_Scan_bwd_kernel_traitsILi64ELi16ELb1ELb0ELb1ELb1ELb0EffEEv12SSMParamsBwd,"ax",@progbits
	.sectioninfo	@"SHI_REGISTERS=211"
	.align	128
        .global         _Z25selective_scan_bwd_kernelI32Selective_Scan_bwd_kernel_traitsILi64ELi16ELb1ELb0ELb1ELb1ELb0EffEEv12SSMParamsBwd
        .type           _Z25selective_scan_bwd_kernelI32Selective_Scan_bwd_kernel_traitsILi64ELi16ELb1ELb0ELb1ELb1ELb0EffEEv12SSMParamsBwd,@function
        .size           _Z25selective_scan_bwd_kernelI32Selective_Scan_bwd_kernel_traitsILi64ELi16ELb1ELb0ELb1ELb1ELb0EffEEv12SSMParamsBwd,(.L_x_8980 - _Z25selective_scan_bwd_kernelI32Selective_Scan_bwd_kernel_traitsILi64ELi16ELb1ELb0ELb1ELb1ELb0EffEEv12SSMParamsBwd)
        .other          _Z25selective_scan_bwd_kernelI32Selective_Scan_bwd_kernel_traitsILi64ELi16ELb1ELb0ELb1ELb1ELb0EffEEv12SSMParamsBwd,@"STO_CUDA_ENTRY STV_DEFAULT"
_Z25selective_scan_bwd_kernelI32Selective_Scan_bwd_kernel_traitsILi64ELi16ELb1ELb0ELb1ELb1ELb0EffEEv12SSMParamsBwd:
.text._Z25selective_scan_bwd_kernelI32Selective_Scan_bwd_kernel_traitsILi64ELi16ELb1ELb0ELb1ELb1ELb0EffEEv12SSMParamsBwd:
[----:B------:R-:W-:Y:S02]  /*0000*/  MOV R1, c[0x0][0x28] ;  /* 0x00000a0000017a02 */ /* 0x000fe40000000f00 */
[----:B------:R-:W-:Y:S01]  /*0010*/  IABS R11, c[0x0][0x178] ;  /* 0x00005e00000b7a13 */ /* 0x000fe20000000000 */
[----:B------:R-:W0:Y:S01]  /*0020*/  S2R R161, SR_CTAID.Y ;  /* 0x0000000000a17919 */ /* 0x000e220000002600 */
[----:B------:R-:W-:Y:S01]  /*0030*/  ISETP.NE.U32.AND P0, PT, RZ, c[0x0][0x238], PT ;  /* 0x00008e00ff007a0c */ /* 0x000fe20003f05070 */
[----:B------:R-:W-:Y:S01]  /*0040*/  CS2R R154, SRZ ;  /* 0x00000000009a7805 */ /* 0x000fe2000001ff00 */
[----:B------:R-:W1:Y:S01]  /*0050*/  I2F.RP R0, R11 ;  /* 0x0000000b00007306 */ /* 0x000e620000209400 */
[----:B------:R-:W-:Y:S01]  /*0060*/  ULDC.64 UR4, c[0x0][0x118] ;  /* 0x0000460000047ab9 */ /* 0x000fe20000000a00 */
[----:B------:R-:W-:Y:S01]  /*0070*/  ISETP.NE.AND.EX P0, PT, RZ, c[0x0][0x23c], PT, P0 ;  /* 0x00008f00ff007a0c */ /* 0x000fe20003f05300 */
[----:B------:R-:W-:Y:S01]  /*0080*/  CS2R R152, SRZ ;  /* 0x0000000000987805 */ /* 0x000fe2000001ff00 */
[----:B------:R-:W-:Y:S01]  /*0090*/  ISETP.NE.U32.AND P1, PT, RZ, c[0x0][0x250], PT ;  /* 0x00009400ff007a0c */ /* 0x000fe20003f25070 */
[----:B------:R-:W2:Y:S03]  /*00a0*/  S2R R159, SR_CTAID.X ;  /* 0x00000000009f7919 */ /* 0x000ea60000002500 */
[----:B------:R-:W-:Y:S01]  /*00b0*/  ISETP.NE.AND.EX P1, PT, RZ, c[0x0][0x254], PT, P1 ;  /* 0x00009500ff007a0c */ /* 0x000fe20003f25310 */
[----:B-1----:R-:W1:Y:S01]  /*00c0*/  MUFU.RCP R0, R0 ;  /* 0x0000000000007308 */ /* 0x002e620000001000 */
[----:B0-----:R-:W-:-:S05]  /*00d0*/  SHF.R.S32.HI R156, RZ, 0x1f, R161 ;  /* 0x0000001fff9c7819 */ /* 0x001fca00000114a1 */
[----:B------:R-:W-:-:S06]  /*00e0*/  @P0 LEA R2, P2, R161, c[0x0][0x238], 0x2 ;  /* 0x00008e00a1020a11 */ /* 0x000fcc00078410ff */
[C---:B------:R-:W-:Y:S02]  /*00f0*/  @P1 LEA R4, P3, R161.reuse, c[0x0][0x250], 0x2 ;  /* 0x00009400a1041a11 */ /* 0x040fe400078610ff */
[C-C-:B------:R-:W-:Y:S02]  /*0100*/  @P0 LEA.HI.X R3, R161.reuse, c[0x0][0x23c], R156.reuse, 0x2, P2 ;  /* 0x00008f00a1030a11 */ /* 0x140fe400010f149c */
[C---:B------:R-:W-:Y:S02]  /*0110*/  @P1 LEA.HI.X R5, R161.reuse, c[0x0][0x254], R156, 0x2, P3 ;  /* 0x00009500a1051a11 */ /* 0x040fe400018f149c */
[----:B-1----:R-:W-:Y:S01]  /*0120*/  IADD3 R6, R0, 0xffffffe, RZ ;  /* 0x0ffffffe00067810 */ /* 0x002fe20007ffe0ff */
[----:B------:R0:W5:Y:S03]  /*0130*/  @P0 LDG.E R154, [R2.64] ;  /* 0x00000004029a0981 */ /* 0x000166000c1e1900 */
[----:B------:R1:W3:Y:S01]  /*0140*/  F2I.FTZ.U32.TRUNC.NTZ R7, R6 ;  /* 0x0000000600077305 */ /* 0x0002e2000021f000 */
[----:B------:R4:W5:Y:S01]  /*0150*/  @P1 LDG.E R152, [R4.64] ;  /* 0x0000000404981981 */ /* 0x000962000c1e1900 */
[----:B--2---:R-:W-:Y:S01]  /*0160*/  SHF.R.S32.HI R184, RZ, 0x1f, R159 ;  /* 0x0000001fffb87819 */ /* 0x004fe2000001149f */
[C---:B------:R-:W-:Y:S01]  /*0170*/  IMAD R10, R156.reuse, c[0x0][0x1e8], RZ ;  /* 0x00007a009c0a7a24 */ /* 0x040fe200078e02ff */
[----:B------:R-:W-:Y:S01]  /*0180*/  CS2R R92, SRZ ;  /* 0x00000000005c7805 */ /* 0x000fe2000001ff00 */
[----:B------:R-:W-:Y:S01]  /*0190*/  IMAD R12, R156, c[0x0][0x280], RZ ;  /* 0x0000a0009c0c7a24 */ /* 0x000fe200078e02ff */
[----:B0-----:R-:W-:Y:S01]  /*01a0*/  IABS R2, R161 ;  /* 0x000000a100027213 */ /* 0x001fe20000000000 */
[C---:B------:R-:W-:Y:S01]  /*01b0*/  IMAD R10, R161.reuse, c[0x0][0x1ec], R10 ;  /* 0x00007b00a10a7a24 */ /* 0x040fe200078e020a */
[----:B-1----:R-:W-:Y:S01]  /*01c0*/  HFMA2.MMA R6, -RZ, RZ, 0, 0 ;  /* 0x00000000ff067435 */ /* 0x002fe200000001ff */
[----:B------:R-:W-:-:S02]  /*01d0*/  IMAD R12, R161, c[0x0][0x284], R12 ;  /* 0x0000a100a10c7a24 */ /* 0x000fc400078e020c */
[----:B----4-:R-:W-:Y:S01]  /*01e0*/  IMAD R4, R184, c[0x0][0x1d0], RZ ;  /* 0x00007400b8047a24 */ /* 0x010fe200078e02ff */
        /* <DEDUP_REMOVED lines=26> */
[----:B------:R-:W-:Y:S01]  /*0390*/  @!P1 IADD3 R157, R157, 0x1, RZ ;  /* 0x000000019d9d9810 */ /* 0x000fe20007ffe0ff */
[----:B------:R-:W-:Y:S01]  /*03a0*/  IMAD R15, R159, c[0x0][0x1b4], R0 ;  /* 0x00006d009f0f7a24 */ /* 0x000fe200078e0200 */
[----:B------:R-:W-:Y:S01]  /*03b0*/  SHF.R.S32.HI R13, RZ, 0x1f, R11 ;  /* 0x0000001fff0d7819 */ /* 0x000fe2000001140b */
[----:B------:R-:W-:Y:S01]  /*03c0*/  IMAD R0, R156, c[0x0][0x1d8], RZ ;  /* 0x000076009c007a24 */ /* 0x000fe200078e02ff */
[----:B------:R-:W-:Y:S02]  /*03d0*/  IADD3 R149, P4, R11, R2, RZ ;  /* 0x000000020b957210 */ /* 0x000fe40007f9e0ff */
[----:B------:R-:W-:Y:S01]  /*03e0*/  ISETP.NE.AND P1, PT, RZ, c[0x0][0x178], PT ;  /* 0x00005e00ff007a0c */ /* 0x000fe20003f25270 */
[----:B------:R-:W-:Y:S01]  /*03f0*/  IMAD R0, R161, c[0x0][0x1dc], R0 ;  /* 0x00007700a1007a24 */ /* 0x000fe200078e0200 */
[----:B------:R-:W-:Y:S01]  /*0400*/  ISETP.GE.AND P3, PT, R8, 0x1, PT ;  /* 0x000000010800780c */ /* 0x000fe20003f66270 */
[----:B------:R-:W-:Y:S01]  /*0410*/  IMAD.WIDE.U32 R8, R159, c[0x0][0x1b0], RZ ;  /* 0x00006c009f087a25 */ /* 0x000fe200078e00ff */
[----:B------:R-:W-:-:S02]  /*0420*/  @P0 IADD3 R157, R157, 0x1, RZ ;  /* 0x000000019d9d0810 */ /* 0x000fc40007ffe0ff */
[----:B------:R-:W-:Y:S01]  /*0430*/  IADD3.X R0, R13, R3, R0, P4, !PT ;  /* 0x000000030d007210 */ /* 0x000fe200027fe400 */
[----:B------:R-:W-:Y:S01]  /*0440*/  IMAD.WIDE.U32 R2, R161, c[0x0][0x1e8], R4 ;  /* 0x00007a00a1027a25 */ /* 0x000fe200078e0004 */
[----:B------:R-:W-:Y:S02]  /*0450*/  @!P2 IADD3 R157, -R157, RZ, RZ ;  /* 0x000000ff9d9da210 */ /* 0x000fe40007ffe1ff */
[----:B------:R-:W-:Y:S01]  /*0460*/  IADD3 R9, R9, R15, RZ ;  /* 0x0000000f09097210 */ /* 0x000fe20007ffe0ff */
[----:B------:R-:W-:Y:S01]  /*0470*/  IMAD.WIDE.U32 R4, R161, c[0x0][0x280], R6 ;  /* 0x0000a000a1047a25 */ /* 0x000fe200078e0006 */
[C---:B------:R-:W-:Y:S02]  /*0480*/  IADD3 R147, P0, R11.reuse, R2, RZ ;  /* 0x000000020b937210 */ /* 0x040fe40007f1e0ff */
[----:B------:R-:W-:Y:S02]  /*0490*/  @!P1 LOP3.LUT R157, RZ, c[0x0][0x178], RZ, 0x33, !PT ;  /* 0x00005e00ff9d9a12 */ /* 0x000fe400078e33ff */
[----:B------:R-:W-:-:S02]  /*04a0*/  IADD3 R145, P2, R11, R4, RZ ;  /* 0x000000040b917210 */ /* 0x000fc40007f5e0ff */
[----:B------:R-:W-:Y:S01]  /*04b0*/  IADD3.X R2, R13, R3, R10, P0, !PT ;  /* 0x000000030d027210 */ /* 0x000fe200007fe40a */
[----:B------:R-:W-:Y:S01]  /*04c0*/  IMAD.WIDE.U32 R8, R157, c[0x0][0x1c8], R8 ;  /* 0x000072009d087a25 */ /* 0x000fe200078e0008 */
[----:B------:R-:W-:Y:S02]  /*04d0*/  ISETP.NE.U32.AND P0, PT, RZ, c[0x0][0x260], PT ;  /* 0x00009800ff007a0c */ /* 0x000fe40003f05070 */
[----:B------:R-:W-:Y:S02]  /*04e0*/  IADD3.X R4, R13, R5, R12, P2, !PT ;  /* 0x000000050d047210 */ /* 0x000fe400017fe40c */
[----:B------:R-:W-:Y:S02]  /*04f0*/  LEA R148, P1, R149, c[0x0][0x240], 0x2 ;  /* 0x0000900095947a11 */ /* 0x000fe400078210ff */
[----:B------:R-:W-:Y:S02]  /*0500*/  LEA R146, P2, R147, c[0x0][0x248], 0x2 ;  /* 0x0000920093927a11 */ /* 0x000fe400078410ff */
[----:B------:R-:W-:-:S02]  /*0510*/  ISETP.NE.AND.EX P0, PT, RZ, c[0x0][0x264], PT, P0 ;  /* 0x00009900ff007a0c */ /* 0x000fc40003f05300 */
        /* <DEDUP_REMOVED lines=15> */
[----:B------:R-:W-:Y:S01]  /*0610*/  CS2R R2, SRZ ;  /* 0x0000000000027805 */ /* 0x000fe2000001ff00 */
[----:B------:R-:W-:Y:S02]  /*0620*/  @P0 MOV R95, 0x8 ;  /* 0x00000008005f0802 */ /* 0x000fe40000000f00 */
[----:B------:R-:W-:Y:S02]  /*0630*/  LEA.HI.X R145, R145, c[0x0][0x30c], R4, 0x2, P4 ;  /* 0x0000c30091917a11 */ /* 0x000fe400020f1404 */
[----:B------:R-:W-:Y:S01]  /*0640*/  IADD3.X R142, R13, R142, RZ, P5, !PT ;  /* 0x0000008e0d8e7210 */ /* 0x000fe20002ffe4ff */
[----:B------:R-:W-:Y:S01]  /*0650*/  @P0 IMAD.WIDE R94, R0, R95, c[0x0][0x260] ;  /* 0x00009800005e0625 */ /* 0x000fe200078e025f */
[----:B------:R-:W-:Y:S01]  /*0660*/  LEA R143, P6, R11, c[0x0][0x230], 0x2 ;  /* 0x00008c000b8f7a11 */ /* 0x000fe200078c10ff */
[----:B------:R-:W-:Y:S01]  /*0670*/  @!P0 CS2R R94, SRZ ;  /* 0x00000000005e8805 */ /* 0x000fe2000001ff00 */
[----:B------:R-:W-:-:S02]  /*0680*/  @P1 LEA R92, P4, R161, c[0x0][0x328], 0x2 ;  /* 0x0000ca00a15c1a11 */ /* 0x000fc400078810ff */
[----:B------:R-:W-:Y:S02]  /*0690*/  @P2 LEA R2, P5, R161, c[0x0][0x348], 0x2 ;  /* 0x0000d200a1022a11 */ /* 0x000fe400078a10ff */
[----:B------:R-:W-:Y:S02]  /*06a0*/  LEA.HI.X R142, R11, c[0x0][0x234], R142, 0x2, P6 ;  /* 0x00008d000b8e7a11 */ /* 0x000fe400030f148e */
[C-C-:B------:R-:W-:Y:S02]  /*06b0*/  @P1 LEA.HI.X R93, R161.reuse, c[0x0][0x32c], R156.reuse, 0x2, P4 ;  /* 0x0000cb00a15d1a11 */ /* 0x140fe400020f149c */
        /* <DEDUP_REMOVED lines=11> */
.L_x_4041:
        /* <DEDUP_REMOVED lines=28> */
[----:B---3--:R0:W-:Y:S04]  /*0930*/  STS.128 [R137.X16+0x200], R20 ;  /* 0x0002001489007388 */ /* 0x0081e8000000cc00 */
[----:B----4-:R1:W-:Y:S04]  /*0940*/  STS.128 [R137.X16+0x400], R28 ;  /* 0x0004001c89007388 */ /* 0x0103e8000000cc00 */
[----:B------:R2:W-:Y:S01]  /*0950*/  STS.128 [R137.X16+0x600], R32 ;  /* 0x0006002089007388 */ /* 0x0005e2000000cc00 */
[----:B------:R-:W-:-:S06]  /*0960*/  NOP ;  /* 0x0000000000007918 */ /* 0x000fcc0000000000 */
[----:B------:R-:W-:Y:S04]  /*0970*/  LDS.128 R68, [R136.X16+0x10] ;  /* 0x0000100088447984 */ /* 0x000fe8000000cc00 */
[----:B------:R-:W-:Y:S04]  /*0980*/  LDS.128 R8, [R136.X16+0x20] ;  /* 0x0000200088087984 */ /* 0x000fe8000000cc00 */
[----:B------:R-:W-:Y:S04]  /*0990*/  LDS.128 R4, [R136.X16+0x30] ;  /* 0x0000300088047984 */ /* 0x000fe8000000cc00 */
[----:B------:R-:W3:Y:S04]  /*09a0*/  LDS.128 R12, [R136.X16] ;  /* 0x00000000880c7984 */ /* 0x000ee8000000cc00 */
[----:B------:R-:W-:Y:S06]  /*09b0*/  BAR.SYNC.DEFER_BLOCKING 0x0 ;  /* 0x0000000000007b1d */ /* 0x000fec0000010000 */
[----:B0-----:R-:W4:Y:S04]  /*09c0*/  LDG.E.128 R20, [R16.64] ;  /* 0x0000000410147981 */ /* 0x001f28000c1e1d00 */
[----:B------:R-:W4:Y:S04]  /*09d0*/  LDG.E.128 R24, [R16.64+0x200] ;  /* 0x0002000410187981 */ /* 0x000f28000c1e1d00 */
[----:B-1----:R-:W4:Y:S04]  /*09e0*/  LDG.E.128 R28, [R16.64+0x400] ;  /* 0x00040004101c7981 */ /* 0x002f28000c1e1d00 */
[----:B--2---:R-:W2:Y:S01]  /*09f0*/  LDG.E.128 R32, [R16.64+0x600] ;  /* 0x0006000410207981 */ /* 0x004ea2000c1e1d00 */
[--C-:B---3-5:R-:W-:Y:S01]  /*0a00*/  FADD.FTZ R131, R12, R152.reuse ;  /* 0x000000980c837221 */ /* 0x128fe20000010000 */
        /* <DEDUP_REMOVED lines=9> */
[--C-:B------:R-:W-:Y:S01]  /*0aa0*/  FADD.FTZ R130, R13, R152.reuse ;  /* 0x000000980d827221 */ /* 0x100fe20000010000 */
[----:B------:R-:W-:Y:S01]  /*0ab0*/  FSETP.GTU.FTZ.AND P6, PT, R134, 20, PT ;  /* 0x41a000008600780b */ /* 0x000fe20003fdc000 */
[----:B------:R-:W-:Y:S01]  /*0ac0*/  FADD.FTZ R129, R14, R152 ;  /* 0x000000980e817221 */ /* 0x000fe20000010000 */
[----:B------:R-:W-:-:S02]  /*0ad0*/  FSETP.GTU.FTZ.AND P4, PT, R133, 20, PT ;  /* 0x41a000008500780b */ /* 0x000fc40003f9c000 */
[----:B------:R-:W-:Y:S02]  /*0ae0*/  FSETP.GTU.FTZ.AND P3, PT, R132, 20, PT ;  /* 0x41a000008400780b */ /* 0x000fe40003f7c000 */
[----:B------:R-:W-:Y:S01]  /*0af0*/  FSETP.GTU.FTZ.AND P1, PT, R130, 20, PT ;  /* 0x41a000008200780b */ /* 0x000fe20003f3c000 */
[----:B----4-:R0:W-:Y:S04]  /*0b00*/  STS.128 [R137.X16], R20 ;  /* 0x0000001489007388 */ /* 0x0101e8000000cc00 */
[----:B------:R0:W-:Y:S04]  /*0b10*/  STS.128 [R137.X16+0x200], R24 ;  /* 0x0002001889007388 */ /* 0x0001e8000000cc00 */
[----:B------:R0:W-:Y:S04]  /*0b20*/  STS.128 [R137.X16+0x400], R28 ;  /* 0x0004001c89007388 */ /* 0x0001e8000000cc00 */
[----:B--2---:R0:W-:Y:S01]  /*0b30*/  STS.128 [R137.X16+0x600], R32 ;  /* 0x0006002089007388 */ /* 0x0041e2000000cc00 */
        /* <DEDUP_REMOVED lines=37> */
.L_x_3961:
[----:B------:R-:W-:Y:S05]  /*0d90*/  BSYNC B0 ;  /* 0x0000000000007941 */ /* 0x000fea0003800000 */
.L_x_3960:
        /* <DEDUP_REMOVED lines=35> */
.L_x_3963:
[----:B------:R-:W-:Y:S05]  /*0fd0*/  BSYNC B0 ;  /* 0x0000000000007941 */ /* 0x000fea0003800000 */
.L_x_3962:
        /* <DEDUP_REMOVED lines=35> */
.L_x_3965:
[----:B------:R-:W-:Y:S05]  /*1210*/  BSYNC B0 ;  /* 0x0000000000007941 */ /* 0x000fea0003800000 */
.L_x_3964:
        /* <DEDUP_REMOVED lines=35> */
.L_x_3967:
[----:B------:R-:W-:Y:S05]  /*1450*/  BSYNC B0 ;  /* 0x0000000000007941 */ /* 0x000fea0003800000 */
.L_x_3966:
        /* <DEDUP_REMOVED lines=35> */
.L_x_3969:
[----:B------:R-:W-:Y:S05]  /*1690*/  BSYNC B0 ;  /* 0x0000000000007941 */ /* 0x000fea0003800000 */
.L_x_3968:
[----:B------:R-:W-:Y:S01]  /*16a0*/  BSSY B0, `(.L_x_3970) ;  /* 0x0000028000007945 */ /* 0x000fe20003800000 */
[--C-:B------:R-:W-:Y:S01]  /*16b0*/  FADD.FTZ R121, R6, R152.reuse ;  /* 0x0000009806797221 */ /* 0x100fe20000010000 */
[----:B------:R-:W-:Y:S01]  /*16c0*/  FSETP.GTU.FTZ.AND P0, PT, R125, 20, PT ;  /* 0x41a000007d00780b */ /* 0x000fe20003f1c000 */
[--C-:B------:R-:W-:Y:S02]  /*16d0*/  FADD.FTZ R124, R11, R152.reuse ;  /* 0x000000980b7c7221 */ /* 0x100fe40000010000 */
[--C-:B------:R-:W-:Y:S02]  /*16e0*/  FADD.FTZ R123, R4, R152.reuse ;  /* 0x00000098047b7221 */ /* 0x100fe40000010000 */
[--C-:B------:R-:W-:Y:S02]  /*16f0*/  FADD.FTZ R122, R5, R152.reuse ;  /* 0x00000098057a7221 */ /* 0x100fe40000010000 */
[----:B------:R-:W-:Y:S02]  /*1700*/  FADD.FTZ R120, R7, R152 ;  /* 0x0000009807787221 */ /* 0x000fe40000010000 */
[----:B----4-:R-:W-:Y:S01]  /*1710*/  FFMA.FTZ R6, R64, R36, R155 ;  /* 0x0000002440067223 */ /* 0x010fe2000001009b */
[----:B------:R-:W-:Y:S05]  /*1720*/  @P6 BRA `(.L_x_3971) ;  /* 0x000001f000006947 */ /* 0x000fea0003800000 */
[----:B------:R-:W-:Y:S01]  /*1730*/  FMUL.FTZ R134, R134, 1.4426950216293334961 ;  /* 0x3fb8aa3b86867820 */ /* 0x000fe20000410000 */
[----:B------:R-:W-:Y:S01]  /*1740*/  HFMA2.MMA R8, -RZ, RZ, 1.625, 0 ;  /* 0x3e800000ff087435 */ /* 0x000fe200000001ff */
[----:B------:R-:W-:-:S02]  /*1750*/  MOV R9, 0x3d39bf78 ;  /* 0x3d39bf7800097802 */ /* 0x000fc40000000f00 */
        /* <DEDUP_REMOVED lines=11> */
[----:B------:R-:W-:Y:S02]  /*1810*/  FFMA.FTZ R5, R4, R5, -0.13229703903198242188 ;  /* 0xbe0778e004057423 */ /* 0x000fe40000010005 */
        /* <DEDUP_REMOVED lines=16> */
.L_x_3971:
[----:B------:R-:W-:Y:S05]  /*1920*/  BSYNC B0 ;  /* 0x0000000000007941 */ /* 0x000fea0003800000 */
.L_x_3970:
[----:B------:R-:W-:Y:S01]  /*1930*/  FFMA.FTZ R5, R65, R37, R6 ;  /* 0x0000002541057223 */ /* 0x000fe20000010006 */
[----:B------:R-:W-:Y:S01]  /*1940*/  BSSY B0, `(.L_x_3972) ;  /* 0x0000025000007945 */ /* 0x000fe20003800000 */
[----:B------:R-:W-:Y:S01]  /*1950*/  FSETP.GTU.FTZ.AND P6, PT, R124, 20, PT ;  /* 0x41a000007c00780b */ /* 0x000fe20003fdc000 */
[----:B0-----:R-:W-:Y:S01]  /*1960*/  CS2R R34, SRZ ;  /* 0x0000000000227805 */ /* 0x001fe2000001ff00 */
        /* <DEDUP_REMOVED lines=34> */
.L_x_3973:
[----:B------:R-:W-:Y:S05]  /*1b90*/  BSYNC B0 ;  /* 0x0000000000007941 */ /* 0x000fea0003800000 */
.L_x_3972:
        /* <DEDUP_REMOVED lines=38> */
.L_x_3975:
[----:B------:R-:W-:Y:S05]  /*1e00*/  BSYNC B0 ;  /* 0x0000000000007941 */ /* 0x000fea0003800000 */
.L_x_3974:
        /* <DEDUP_REMOVED lines=38> */
.L_x_3977:
[----:B------:R-:W-:Y:S05]  /*2070*/  BSYNC B0 ;  /* 0x0000000000007941 */ /* 0x000fea0003800000 */
.L_x_3976:
        /* <DEDUP_REMOVED lines=38> */
.L_x_3979:
[----:B------:R-:W-:Y:S05]  /*22e0*/  BSYNC B0 ;  /* 0x0000000000007941 */ /* 0x000fea0003800000 */
.L_x_3978:
        /* <DEDUP_REMOVED lines=40> */
.L_x_3981:
[----:B------:R-:W-:Y:S05]  /*2570*/  BSYNC B0 ;  /* 0x0000000000007941 */ /* 0x000fea0003800000 */
.L_x_3980:
        /* <DEDUP_REMOVED lines=33> */
.L_x_3983:
[----:B------:R-:W-:Y:S05]  /*2790*/  BSYNC B0 ;  /* 0x0000000000007941 */ /* 0x000fea0003800000 */
.L_x_3982:
        /* <DEDUP_REMOVED lines=33> */
.L_x_3985:
[----:B------:R-:W-:Y:S05]  /*29b0*/  BSYNC B0 ;  /* 0x0000000000007941 */ /* 0x000fea0003800000 */
.L_x_3984:
        /* <DEDUP_REMOVED lines=33> */
.L_x_3987:
[----:B------:R-:W-:Y:S05]  /*2bd0*/  BSYNC B0 ;  /* 0x0000000000007941 */ /* 0x000fea0003800000 */
.L_x_3986:
        /* <DEDUP_REMOVED lines=33> */
.L_x_3989:
[----:B------:R-:W-:Y:S05]  /*2df0*/  BSYNC B0 ;  /* 0x0000000000007941 */ /* 0x000fea0003800000 */
.L_x_3988:
        /* <DEDUP_REMOVED lines=33> */
.L_x_3991:
[----:B------:R-:W-:Y:S05]  /*3010*/  BSYNC B0 ;  /* 0x0000000000007941 */ /* 0x000fea0003800000 */
.L_x_3990:
[----:B------:R-:W-:Y:S01]  /*3020*/  FFMA.FTZ R5, R59, R47, R6 ;  /* 0x0000002f3b057223 */ /* 0x000fe20000010006 */
[----:B------:R-:W-:Y:S01]  /*3030*/  BAR.SYNC.DEFER_BLOCKING 0x0 ;  /* 0x0000000000007b1d */ /* 0x000fe20000010000 */
[----:B------:R-:W-:Y:S02]  /*3040*/  FMUL.FTZ R12, R44, R154 ;  /* 0x0000009a2c0c7220 */ /* 0x000fe40000410000 */
[----:B---3--:R-:W-:Y:S02]  /*3050*/  FFMA.FTZ R0, R52, R40, R5 ;  /* 0x0000002834007223 */ /* 0x008fe40000010005 */
        /* <DEDUP_REMOVED lines=15> */
[----:B------:R-:W-:Y:S01]  /*3150*/  HFMA2.MMA R101, -RZ, RZ, 0, 0 ;  /* 0x00000000ff657435 */ /* 0x000fe200000001ff */
[----:B------:R-:W-:Y:S01]  /*3160*/  FMUL.FTZ R119, R64, R131 ;  /* 0x0000008340777220 */ /* 0x000fe20000410000 */
[----:B------:R-:W-:Y:S01]  /*3170*/  CS2R R102, SRZ ;  /* 0x0000000000667805 */ /* 0x000fe2000001ff00 */
[----:B------:R-:W-:Y:S01]  /*3180*/  FMUL.FTZ R118, R65, R130 ;  /* 0x0000008241767220 */ /* 0x000fe20000410000 */
        /* <DEDUP_REMOVED lines=15> */
.L_x_4040:
[----:B------:R-:W-:Y:S01]  /*3280*/  IMAD R0, R156, c[0x0][0x180], RZ ;  /* 0x000060009c007a24 */ /* 0x000fe200078e02ff */
[----:B------:R-:W-:Y:S01]  /*3290*/  SHF.R.S32.HI R82, RZ, 0x1f, R103 ;  /* 0x0000001fff527819 */ /* 0x000fe20000011467 */
[----:B------:R-:W-:-:S04]  /*32a0*/  IMAD.WIDE.U32 R68, R161, c[0x0][0x180], RZ ;  /* 0x00006000a1447a25 */ /* 0x000fc800078e00ff */
[----:B------:R-:W-:Y:S02]  /*32b0*/  IMAD R71, R161, c[0x0][0x184], R0 ;  /* 0x00006100a1477a24 */ /* 0x000fe400078e0200 */
[C---:B------:R-:W-:Y:S02]  /*32c0*/  IMAD R0, R82.reuse, c[0x0][0x188], RZ ;  /* 0x0000620052007a24 */ /* 0x040fe400078e02ff */
[----:B------:R-:W-:Y:S01]  /*32d0*/  IMAD R72, R82, c[0x0][0x1c0], RZ ;  /* 0x0000700052487a24 */ /* 0x000fe200078e02ff */
[----:B------:R-:W-:Y:S01]  /*32e0*/  IADD3 R69, R69, R71, RZ ;  /* 0x0000004745457210 */ /* 0x000fe20007ffe0ff */
[C---:B------:R-:W-:Y:S02]  /*32f0*/  IMAD R73, R103.reuse, c[0x0][0x18c], R0 ;  /* 0x0000630067497a24 */ /* 0x040fe400078e0200 */
[----:B------:R-:W-:-:S04]  /*3300*/  IMAD.WIDE.U32 R70, R103, c[0x0][0x1c0], RZ ;  /* 0x0000700067467a25 */ /* 0x000fc800078e00ff */
[----:B------:R-:W-:Y:S01]  /*3310*/  IMAD.WIDE.U32 R68, R103, c[0x0][0x188], R68 ;  /* 0x0000620067447a25 */ /* 0x000fe200078e0044 */
[----:B------:R-:W-:-:S03]  /*3320*/  LEA R76, P1, R70, R143, 0x2 ;  /* 0x0000008f464c7211 */ /* 0x000fc600078210ff */
[----:B------:R-:W-:Y:S01]  /*3330*/  IMAD R75, R103, c[0x0][0x1c4], R72 ;  /* 0x00007100674b7a24 */ /* 0x000fe200078e0248 */
[----:B------:R-:W-:Y:S02]  /*3340*/  IADD3 R69, R69, R73, RZ ;  /* 0x0000004945457210 */ /* 0x000fe40007ffe0ff */
[C---:B------:R-:W-:Y:S02]  /*3350*/  LEA R78, P0, R68.reuse, c[0x0][0x220], 0x2 ;  /* 0x00008800444e7a11 */ /* 0x040fe400078010ff */
[----:B------:R-:W-:Y:S02]  /*3360*/  IADD3 R71, R71, R75, RZ ;  /* 0x0000004b47477210 */ /* 0x000fe40007ffe0ff */
[----:B------:R-:W-:Y:S02]  /*3370*/  LEA.HI.X R79, R68, c[0x0][0x224], R69, 0x2, P0 ;  /* 0x00008900444f7a11 */ /* 0x000fe400000f1445 */
[----:B------:R-:W-:-:S03]  /*3380*/  LEA.HI.X R77, R70, R142, R71, 0x2, P1 ;  /* 0x0000008e464d7211 */ /* 0x000fc600008f1447 */
[----:B------:R0:W2:Y:S02]  /*3390*/  LDG.E R100, [R78.64] ;  /* 0x000000044e647981 */ /* 0x0000a4000c1e1900 */
[----:B------:R-:W-:-:S05]  /*33a0*/  IMAD.WIDE R76, R138, 0x10, R76 ;  /* 0x000000108a4c7825 */ /* 0x000fca00078e024c */
[----:B------:R1:W3:Y:S04]  /*33b0*/  LDG.E.128 R68, [R76.64] ;  /* 0x000000044c447981 */ /* 0x0002e8000c1e1d00 */
[----:B------:R1:W4:Y:S04]  /*33c0*/  LDG.E.128 R72, [R76.64+0x200] ;  /* 0x000200044c487981 */ /* 0x000328000c1e1d00 */
[----:B------:R1:W4:Y:S04]  /*33d0*/  LDG.E.128 R84, [R76.64+0x400] ;  /* 0x000400044c547981 */ /* 0x000328000c1e1d00 */
[----:B------:R1:W4:Y:S01]  /*33e0*/  LDG.E.128 R88, [R76.64+0x600] ;  /* 0x000600044c587981 */ /* 0x000322000c1e1d00 */
[----:B------:R-:W-:-:S02]  /*33f0*/  IMAD R0, R156, c[0x0][0x198], RZ ;  /* 0x000066009c007a24 */ /* 0x000fc400078e02ff */
[----:B------:R-:W-:Y:S01]  /*3400*/  IMAD.WIDE.U32 R80, R161, c[0x0][0x198], RZ ;  /* 0x00006600a1507a25 */ /* 0x000fe200078e00ff */
[----:B------:R-:W-:-:S03]  /*3410*/  LOP3.LUT P0, RZ, R151, 0x1f, RZ, 0xc0, !PT ;  /* 0x0000001f97ff7812 */ /* 0x000fc6000780c0ff */
[----:B------:R-:W-:Y:S01]  /*3420*/  IMAD R83, R161, c[0x0][0x19c], R0 ;  /* 0x00006700a1537a24 */ /* 0x000fe200078e0200 */
[----:B------:R-:W-:Y:S01]  /*3430*/  IADD3 R0, R141, -0x1, RZ ;  /* 0xffffffff8d007810 */ /* 0x000fe20007ffe0ff */
[----:B------:R-:W-:Y:S01]  /*3440*/  IMAD R82, R82, c[0x0][0x1a0], RZ ;  /* 0x0000680052527a24 */ /* 0x000fe200078e02ff */
[----:B------:R-:W-:Y:S02]  /*3450*/  ISETP.NE.AND P1, PT, R151, RZ, PT ;  /* 0x000000ff9700720c */ /* 0x000fe40003f25270 */
[----:B------:R-:W-:Y:S02]  /*3460*/  IADD3 R81, R81, R83, RZ ;  /* 0x0000005351517210 */ /* 0x000fe40007ffe0ff */
[----:B0-----:R-:W-:Y:S02]  /*3470*/  LEA.HI R78, R0, R0, RZ, 0x1 ;  /* 0x00000000004e7211 */ /* 0x001fe400078f08ff */
[----:B------:R-:W-:Y:S01]  /*3480*/  ISETP.LT.OR P0, PT, R141, 0x2, P0 ;  /* 0x000000028d00780c */ /* 0x000fe20000701670 */
[C---:B------:R-:W-:Y:S01]  /*3490*/  IMAD R83, R103.reuse, c[0x0][0x1a4], R82 ;  /* 0x0000690067537a24 */ /* 0x040fe200078e0252 */
[----:B------:R-:W-:Y:S01]  /*34a0*/  LOP3.LUT R79, R78, 0xfffffe, RZ, 0xc0, !PT ;  /* 0x00fffffe4e4f7812 */ /* 0x000fe200078ec0ff */
[----:B-1----:R-:W-:-:S03]  /*34b0*/  IMAD.WIDE.U32 R76, R103, c[0x0][0x1a0], R80 ;  /* 0x00006800674c7a25 */ /* 0x002fc600078e0050 */
[----:B------:R-:W-:Y:S02]  /*34c0*/  IADD3 R0, R0, -R79, RZ ;  /* 0x8000004f00007210 */ /* 0x000fe40007ffe0ff */
[----:B------:R-:W-:Y:S02]  /*34d0*/  IADD3 R81, R77, R83, RZ ;  /* 0x000000534d517210 */ /* 0x000fe40007ffe0ff */
[----:B------:R-:W-:Y:S02]  /*34e0*/  LEA R78, P2, R76, c[0x0][0x228], 0x2 ;  /* 0x00008a004c4e7a11 */ /* 0x000fe400078410ff */
[----:B------:R-:W-:Y:S02]  /*34f0*/  IADD3 R77, R151, 0x200, RZ ;  /* 0x00000200974d7810 */ /* 0x000fe40007ffe0ff */
[----:B------:R-:W-:Y:S02]  /*3500*/  @!P1 LEA R77, R0, R103, 0x8 ;  /* 0x00000067004d9211 */ /* 0x000fe400078e40ff */
[----:B------:R-:W-:-:S02]  /*3510*/  LEA.HI.X R79, R76, c[0x0][0x22c], R81, 0x2, P2 ;  /* 0x00008b004c4f7a11 */ /* 0x000fc400010f1451 */
[----:B------:R-:W-:Y:S02]  /*3520*/  @!P0 IADD3 R76, R141, -0x2, RZ ;  /* 0xfffffffe8d4c8810 */ /* 0x000fe40007ffe0ff */
[----:B------:R-:W-:Y:S01]  /*3530*/  SHF.L.U32 R163, R77, 0x2, RZ ;  /* 0x000000024da37819 */ /* 0x000fe200000006ff */
[----:B------:R0:W5:Y:S02]  /*3540*/  LDG.E R0, [R78.64] ;  /* 0x000000044e007981 */ /* 0x000164000c1e1900 */
[----:B------:R-:W-:Y:S01]  /*3550*/  @!P0 IMAD R169, R76, c[0x0][0x16c], R103 ;  /* 0x00005b004ca98a24 */ /* 0x000fe200078e0267 */
[----:B------:R-:W-:Y:S02]  /*3560*/  MOV R99, RZ ;  /* 0x000000ff00637202 */ /* 0x000fe40000000f00 */
[----:B------:R-:W-:Y:S01]  /*3570*/  MOV R98, 0x3f800000 ;  /* 0x3f80000000627802 */ /* 0x000fe20000000f00 */
[----:B------:R-:W-:Y:S01]  /*3580*/  @!P0 IMAD.WIDE R168, R169, 0x8, R94 ;  /* 0x00000008a9a88825 */ /* 0x000fe200078e025e */
[----:B------:R-:W-:Y:S01]  /*3590*/  BSSY B0, `(.L_x_3993) ;  /* 0x0000057000007945 */ /* 0x000fe20003800000 */
[----:B------:R-:W-:-:S02]  /*35a0*/  ISETP.GT.U32.AND P2, PT, R151, 0x1f, PT ;  /* 0x0000001f9700780c */ /* 0x000fc40003f44070 */
[----:B--2---:R-:W-:-:S04]  /*35b0*/  FMUL.FTZ R170, R100, 1.4426950216293334961 ;  /* 0x3fb8aa3b64aa7820 */ /* 0x004fc80000410000 */
[----:B------:R-:W-:-:S06]  /*35c0*/  FMUL.FTZ R190, R170, R131 ;  /* 0x00000083aabe7220 */ /* 0x000fcc0000410000 */
[----:B------:R-:W1:Y:S01]  /*35d0*/  MUFU.EX2 R190, R190 ;  /* 0x000000be00be7308 */ /* 0x000e620000000800 */
[C---:B------:R-:W-:Y:S01]  /*35e0*/  FMUL.FTZ R166, R170.reuse, R130 ;  /* 0x00000082aaa67220 */ /* 0x040fe20000410000 */
[----:B---3--:R-:W-:Y:S01]  /*35f0*/  STS.128 [R137.X16], R68 ;  /* 0x0000004489007388 */ /* 0x008fe2000000cc00 */
[----:B------:R-:W-:-:S03]  /*3600*/  FMUL.FTZ R164, R170, R129 ;  /* 0x00000081aaa47220 */ /* 0x000fc60000410000 */
[----:B----4-:R-:W-:Y:S04]  /*3610*/  STS.128 [R137.X16+0x200], R72 ;  /* 0x0002004889007388 */ /* 0x010fe8000000cc00 */
[----:B------:R2:W-:Y:S04]  /*3620*/  STS.128 [R137.X16+0x400], R84 ;  /* 0x0004005489007388 */ /* 0x0005e8000000cc00 */
[----:B------:R-:W-:Y:S01]  /*3630*/  STS.128 [R137.X16+0x600], R88 ;  /* 0x0006005889007388 */ /* 0x000fe2000000cc00 */
[----:B------:R-:W-:-:S06]  /*3640*/  NOP ;  /* 0x0000000000007918 */ /* 0x000fcc0000000000 */
[----:B------:R-:W3:Y:S01]  /*3650*/  LDS.128 R80, [R136.X16] ;  /* 0x0000000088507984 */ /* 0x000ee2000000cc00 */
[----:B------:R-:W2:Y:S03]  /*3660*/  MUFU.EX2 R166, R166 ;  /* 0x000000a600a67308 */ /* 0x000ea60000000800 */
[----:B0-----:R-:W0:Y:S04]  /*3670*/  LDS.128 R76, [R136.X16+0x10] ;  /* 0x00001000884c7984 */ /* 0x001e28000000cc00 */
[----:B------:R-:W4:Y:S04]  /*3680*/  LDS.128 R72, [R136.X16+0x20] ;  /* 0x0000200088487984 */ /* 0x000f28000000cc00 */
[----:B------:R-:W0:Y:S04]  /*3690*/  LDS.128 R68, [R136.X16+0x30] ;  /* 0x0000300088447984 */ /* 0x000e28000000cc00 */
[----:B-1----:R1:W-:Y:S01]  /*36a0*/  STS [R163+0x2550], R190 ;  /* 0x002550bea3007388 */ /* 0x0023e20000000800 */
[----:B------:R-:W-:-:S03]  /*36b0*/  FMUL.FTZ R167, R170, R128 ;  /* 0x00000080aaa77220 */ /* 0x000fc60000410000 */
[----:B------:R-:W-:Y:S01]  /*36c0*/  BAR.SYNC.DEFER_BLOCKING 0x0 ;  /* 0x0000000000007b1d */ /* 0x000fe20000010000 */
[----:B------:R-:W-:-:S05]  /*36d0*/  FMUL.FTZ R162, R170, R135 ;  /* 0x00000087aaa27220 */ /* 0x000fca0000410000 */
[----:B------:R-:W1:Y:S01]  /*36e0*/  MUFU.EX2 R164, R164 ;  /* 0x000000a400a47308 */ /* 0x000e620000000800 */
[----:B------:R-:W-:-:S07]  /*36f0*/  FMUL.FTZ R165, R170, R134 ;  /* 0x00000086aaa57220 */ /* 0x000fce0000410000 */
[----:B------:R-:W0:Y:S01]  /*3700*/  MUFU.EX2 R167, R167 ;  /* 0x000000a700a77308 */ /* 0x000e220000000800 */
[----:B------:R-:W-:Y:S02]  /*3710*/  FMUL.FTZ R160, R170, R133 ;  /* 0x00000085aaa07220 */ /* 0x000fe40000410000 */
[----:B--2---:R-:W-:-:S05]  /*3720*/  FMUL.FTZ R85, R190, R166 ;  /* 0x000000a6be557220 */ /* 0x004fca0000410000 */
[----:B------:R-:W2:Y:S01]  /*3730*/  MUFU.EX2 R162, R162 ;  /* 0x000000a200a27308 */ /* 0x000ea20000000800 */
[----:B------:R-:W-:Y:S01]  /*3740*/  FFMA.FTZ R84, R119, R166, R118 ;  /* 0x000000a677547223 */ /* 0x000fe20000010076 */
[----:B------:R0:W5:Y:S01]  /*3750*/  @!P0 LDG.E.64 R98, [R168.64] ;  /* 0x00000004a8628981 */ /* 0x000162000c1e1b00 */
[----:B-1----:R-:W-:-:S05]  /*3760*/  FMUL.FTZ R163, R170, R132 ;  /* 0x00000084aaa37220 */ /* 0x002fca0000410000 */
[----:B------:R-:W1:Y:S01]  /*3770*/  MUFU.EX2 R165, R165 ;  /* 0x000000a500a57308 */ /* 0x000e620000000800 */
[C---:B------:R-:W-:Y:S02]  /*3780*/  FMUL.FTZ R86, R164.reuse, R85 ;  /* 0x00000055a4567220 */ /* 0x040fe40000410000 */
[----:B------:R-:W-:Y:S02]  /*3790*/  FFMA.FTZ R84, R164, R84, R117 ;  /* 0x00000054a4547223 */ /* 0x000fe40000010075 */
[----:B------:R-:W-:-:S03]  /*37a0*/  FMUL.FTZ R158, R170, R127 ;  /* 0x0000007faa9e7220 */ /* 0x000fc60000410000 */
[----:B------:R-:W1:Y:S01]  /*37b0*/  MUFU.EX2 R160, R160 ;  /* 0x000000a000a07308 */ /* 0x000e620000000800 */
[----:B0-----:R-:W-:Y:S01]  /*37c0*/  FMUL.FTZ R85, R167, R86 ;  /* 0x00000056a7557220 */ /* 0x001fe20000410000 */
[----:B------:R-:W-:Y:S01]  /*37d0*/  ISETP.NE.AND P0, PT, R151, 0x3f, PT ;  /* 0x0000003f9700780c */ /* 0x000fe20003f05270 */
[----:B------:R-:W-:Y:S02]  /*37e0*/  FFMA.FTZ R84, R167, R84, R116 ;  /* 0x00000054a7547223 */ /* 0x000fe40000010074 */
[----:B------:R-:W-:-:S03]  /*37f0*/  FMUL.FTZ R91, R170, R126 ;  /* 0x0000007eaa5b7220 */ /* 0x000fc60000410000 */
[----:B------:R-:W0:Y:S01]  /*3800*/  MUFU.EX2 R163, R163 ;  /* 0x000000a300a37308 */ /* 0x000e220000000800 */
[C---:B--2---:R-:W-:Y:S02]  /*3810*/  FMUL.FTZ R86, R162.reuse, R85 ;  /* 0x00000055a2567220 */ /* 0x044fe40000410000 */
[----:B------:R-:W-:Y:S02]  /*3820*/  FFMA.FTZ R84, R162, R84, R115 ;  /* 0x00000054a2547223 */ /* 0x000fe40000010073 */
[----:B------:R-:W-:-:S03]  /*3830*/  FMUL.FTZ R90, R170, R125 ;  /* 0x0000007daa5a7220 */ /* 0x000fc60000410000 */
[----:B------:R-:W2:Y:S01]  /*3840*/  MUFU.EX2 R158, R158 ;  /* 0x0000009e009e7308 */ /* 0x000ea20000000800 */
[C---:B-1----:R-:W-:Y:S01]  /*3850*/  FMUL.FTZ R85, R165.reuse, R86 ;  /* 0x00000056a5557220 */ /* 0x042fe20000410000 */
[----:B------:R1:W1:Y:S01]  /*3860*/  @P0 LDS R188, [R151.X4+0x2d54] ;  /* 0x002d540097bc0984 */ /* 0x0002620000004800 */
[----:B------:R-:W-:Y:S02]  /*3870*/  FFMA.FTZ R84, R165, R84, R114 ;  /* 0x00000054a5547223 */ /* 0x000fe40000010072 */
[----:B------:R-:W-:-:S03]  /*3880*/  FMUL.FTZ R183, R170, R124 ;  /* 0x0000007caab77220 */ /* 0x000fc60000410000 */
[----:B------:R-:W2:Y:S01]  /*3890*/  MUFU.EX2 R91, R91 ;  /* 0x0000005b005b7308 */ /* 0x000ea20000000800 */
        /* <DEDUP_REMOVED lines=15> */
[----:B------:R-:W1:Y:S01]  /*3990*/  MUFU.EX2 R181, R181 ;  /* 0x000000b500b57308 */ /* 0x000e620000000800 */
[C---:B---3--:R-:W-:Y:S02]  /*39a0*/  FMUL.FTZ R86, R90.reuse, R85 ;  /* 0x000000555a567220 */ /* 0x048fe40000410000 */
[----:B------:R-:W-:-:S05]  /*39b0*/  FFMA.FTZ R84, R90, R84, R109 ;  /* 0x000000545a547223 */ /* 0x000fca000001006d */
[----:B------:R-:W3:Y:S01]  /*39c0*/  MUFU.EX2 R186, R186 ;  /* 0x000000ba00ba7308 */ /* 0x000ee20000000800 */
[C---:B0-----:R-:W-:Y:S02]  /*39d0*/  FMUL.FTZ R85, R183.reuse, R86 ;  /* 0x00000056b7557220 */ /* 0x041fe40000410000 */
[----:B------:R-:W-:Y:S02]  /*39e0*/  FFMA.FTZ R84, R183, R84, R108 ;  /* 0x00000054b7547223 */ /* 0x000fe4000001006c */
[----:B--2---:R-:W-:-:S03]  /*39f0*/  FMUL.FTZ R86, R176, R85 ;  /* 0x00000055b0567220 */ /* 0x004fc60000410000 */
[----:B------:R-:W0:Y:S01]  /*3a00*/  MUFU.EX2 R185, R185 ;  /* 0x000000b900b97308 */ /* 0x000e220000000800 */
[----:B------:R-:W-:Y:S02]  /*3a10*/  FFMA.FTZ R84, R176, R84, R107 ;  /* 0x00000054b0547223 */ /* 0x000fe4000001006b */
[C---:B-1----:R-:W-:Y:S02]  /*3a20*/  FMUL.FTZ R85, R181.reuse, R86 ;  /* 0x00000056b5557220 */ /* 0x042fe40000410000 */
[----:B------:R-:W-:Y:S02]  /*3a30*/  FFMA.FTZ R84, R181, R84, R106 ;  /* 0x00000054b5547223 */ /* 0x000fe4000001006a */
[C---:B---3--:R-:W-:Y:S02]  /*3a40*/  FMUL.FTZ R86, R186.reuse, R85 ;  /* 0x00000055ba567220 */ /* 0x048fe40000410000 */
[----:B------:R-:W-:Y:S02]  /*3a50*/  FFMA.FTZ R85, R186, R84, R105 ;  /* 0x00000054ba557223 */ /* 0x000fe40000010069 */
[----:B0-----:R-:W-:-:S02]  /*3a60*/  FMUL.FTZ R84, R185, R86 ;  /* 0x00000056b9547220 */ /* 0x001fc40000410000 */
[----:B------:R-:W-:Y:S01]  /*3a70*/  FFMA.FTZ R85, R185, R85, R104 ;  /* 0x00000055b9557223 */ /* 0x000fe20000010068 */
[----:B------:R-:W-:Y:S05]  /*3a80*/  @P0 BRA `(.L_x_3994) ;  /* 0x0000007000000947 */ /* 0x000fea0003800000 */
[----:B----4-:R-:W-:Y:S01]  /*3a90*/  ISETP.NE.AND P0, PT, R141, c[0x0][0x174], PT ;  /* 0x00005d008d007a0c */ /* 0x010fe20003f05270 */
[----:B------:R-:W-:-:S12]  /*3aa0*/  HFMA2.MMA R188, -RZ, RZ, 1.875, 0 ;  /* 0x3f800000ffbc7435 */ /* 0x000fd800000001ff */
[----:B------:R-:W-:-:S04]  /*3ab0*/  @P0 LEA.HI R86, R141, R141, RZ, 0x1 ;  /* 0x0000008d8d560211 */ /* 0x000fc800078f08ff */
[----:B------:R-:W-:-:S04]  /*3ac0*/  @P0 LOP3.LUT R86, R86, 0xfffffe, RZ, 0xc0, !PT ;  /* 0x00fffffe56560812 */ /* 0x000fc800078ec0ff */
[----:B------:R-:W-:-:S04]  /*3ad0*/  @P0 IADD3 R86, -R86, R141, RZ ;  /* 0x0000008d56560210 */ /* 0x000fc80007ffe1ff */
[----:B------:R-:W-:-:S05]  /*3ae0*/  @P0 LEA R86, R86, R103, 0x8 ;  /* 0x0000006756560211 */ /* 0x000fca00078e40ff */
[----:B------:R0:W1:Y:S02]  /*3af0*/  @P0 LDS R188, [R86.X4+0x2550] ;  /* 0x0025500056bc0984 */ /* 0x0000640000004800 */
.L_x_3994:
[----:B----4-:R-:W-:Y:S05]  /*3b00*/  BSYNC B0 ;  /* 0x0000000000007941 */ /* 0x010fea0003800000 */
.L_x_3993:
        /* <DEDUP_REMOVED lines=8> */
[----:B------:R-:W-:Y:S02]  /*3b90*/  FMUL.FTZ R175, R49, R172 ;  /* 0x000000ac31af7220 */ /* 0x000fe40000410000 */
[C---:B------:R-:W-:Y:S02]  /*3ba0*/  FMUL.FTZ R169, R0.reuse, R80 ;  /* 0x0000005000a97220 */ /* 0x040fe40000410000 */
[C---:B0-----:R-:W-:Y:S02]  /*3bb0*/  FMUL.FTZ R86, R0.reuse, R81 ;  /* 0x0000005100567220 */ /* 0x041fe40000410000 */
[C---:B------:R-:W-:Y:S02]  /*3bc0*/  FMUL.FTZ R87, R0.reuse, R82 ;  /* 0x0000005200577220 */ /* 0x040fe40000410000 */
[C---:B------:R-:W-:Y:S02]  /*3bd0*/  FMUL.FTZ R88, R0.reuse, R83 ;  /* 0x0000005300587220 */ /* 0x040fe40000410000 */
[----:B------:R-:W-:-:S02]  /*3be0*/  FMUL.FTZ R89, R0, R76 ;  /* 0x0000004c00597220 */ /* 0x000fc40000410000 */
[C---:B--2---:R-:W-:Y:S02]  /*3bf0*/  FMUL.FTZ R85, R0.reuse, R74 ;  /* 0x0000004a00557220 */ /* 0x044fe40000410000 */
[C---:B------:R-:W-:Y:S02]  /*3c00*/  FMUL.FTZ R84, R0.reuse, R75 ;  /* 0x0000004b00547220 */ /* 0x040fe40000410000 */
[C---:B------:R-:W-:Y:S02]  /*3c10*/  FMUL.FTZ R192, R0.reuse, R69 ;  /* 0x0000004500c07220 */ /* 0x040fe40000410000 */
[C---:B------:R-:W-:Y:S02]  /*3c20*/  FMUL.FTZ R191, R0.reuse, R70 ;  /* 0x0000004600bf7220 */ /* 0x040fe40000410000 */
        /* <DEDUP_REMOVED lines=23> */
.L_x_4048:
        /* <DEDUP_REMOVED lines=24> */
.L_x_4049:
        /* <DEDUP_REMOVED lines=11> */
[----:B-1----:R-:W-:Y:S05]  /*3fd0*/  CALL.REL.NOINC `($__internal_163_$__cuda_sm70_shflsync_idx_p) ;  /* 0x0000475000007944 */ /* 0x002fea0003c00000 */
.L_x_3999:
[----:B------:R-:W-:Y:S05]  /*3fe0*/  BRA.CONV ~URZ, `(.L_x_4000) ;  /* 0x000000637f007947 */ /* 0x000fea000b800000 */
[----:B-1----:R-:W-:Y:S01]  /*3ff0*/  HFMA2.MMA R201, -RZ, RZ, 0, 1.847743988037109375e-06 ;  /* 0x0000001fffc97435 */ /* 0x002fe200000001ff */
[----:B0-----:R-:W-:-:S02]  /*4000*/  MOV R203, R87 ;  /* 0x0000005700cb7202 */ /* 0x001fc40000000f00 */
[----:B------:R-:W-:Y:S02]  /*4010*/  MOV R206, 0x1f ;  /* 0x0000001f00ce7802 */ /* 0x000fe40000000f00 */
[----:B------:R-:W-:Y:S02]  /*4020*/  MOV R208, 0xffffffff ;  /* 0xffffffff00d07802 */ /* 0x000fe40000000f00 */
[----:B------:R-:W-:Y:S02]  /*4030*/  MOV R84, 0x4050 ;  /* 0x0000405000547802 */ /* 0x000fe40000000f00 */
[----:B------:R-:W-:Y:S05]  /*4040*/  CALL.REL.NOINC `($__internal_163_$__cuda_sm70_shflsync_idx_p) ;  /* 0x000046e000007944 */ /* 0x000fea0003c00000 */
.L_x_4000:
[----:B------:R-:W-:Y:S05]  /*4050*/  BRA.DIV ~URZ, `(.L_x_4001) ;  /* 0x00003d127f007947 */ /* 0x000fea000b800000 */
[----:B------:R-:W2:Y:S04]  /*4060*/  SHFL.IDX PT, R98, R98, RZ, 0x1f ;  /* 0x00001fff62627589 */ /* 0x000ea800000e0000 */
[----:B------:R3:W4:Y:S04]  /*4070*/  SHFL.IDX PT, R85, R99, RZ, 0x1f ;  /* 0x00001fff63557589 */ /* 0x00072800000e0000 */
[----:B------:R-:W0:Y:S04]  /*4080*/  SHFL.UP PT, R88, R88, 0x1, RZ ;  /* 0x0420000058587989 */ /* 0x000e2800000e00ff */
[----:B------:R3:W1:Y:S02]  /*4090*/  SHFL.UP PT, R89, R87, 0x1, RZ ;  /* 0x0420000057597989 */ /* 0x00066400000e00ff */
.L_x_4050:
[----:B---3--:R-:W3:Y:S01]  /*40a0*/  LDS.64 R86, [R151.X16+0x2140] ;  /* 0x0021400097567984 */ /* 0x008ee2000000ca00 */
[----:B--2---:R-:W-:Y:S01]  /*40b0*/  MOV R84, R98 ;  /* 0x0000006200547202 */ /* 0x004fe20000000f00 */
[----:B01--4-:R-:W-:-:S04]  /*40c0*/  @P1 FFMA.FTZ R85, R85, R88, R89 ;  /* 0x0000005855551223 */ /* 0x013fc80000010059 */
[----:B------:R-:W-:Y:S02]  /*40d0*/  @P1 FMUL.FTZ R84, R84, R88 ;  /* 0x0000005854541220 */ /* 0x000fe40000410000 */
[C---:B---3--:R-:W-:Y:S02]  /*40e0*/  FFMA.FTZ R87, R86.reuse, R85, R87 ;  /* 0x0000005556577223 */ /* 0x048fe40000010057 */
[----:B------:R-:W-:-:S05]  /*40f0*/  FMUL.FTZ R86, R86, R84 ;  /* 0x0000005456567220 */ /* 0x000fca0000410000 */
[----:B------:R0:W-:Y:S02]  /*4100*/  STS.128 [R151.X16+0x2140], R84 ;  /* 0x0021405497007388 */ /* 0x0001e4000000cc00 */
.L_x_3996:
[----:B------:R-:W-:Y:S05]  /*4110*/  BSYNC B0 ;  /* 0x0000000000007941 */ /* 0x000fea0003800000 */
.L_x_3995:
        /* <DEDUP_REMOVED lines=27> */
[----:B------:R-:W-:Y:S02]  /*42d0*/  FFMA.FTZ R84, R158, R84, R177 ;  /* 0x000000549e547223 */ /* 0x000fe400000100b1 */
[----:B------:R-:W-:-:S02]  /*42e0*/  FMUL.FTZ R85, R163, R86 ;  /* 0x00000056a3557220 */ /* 0x000fc40000410000 */
[----:B------:R-:W-:Y:S02]  /*42f0*/  FFMA.FTZ R84, R163, R84, R172 ;  /* 0x00000054a3547223 */ /* 0x000fe400000100ac */
[----:B------:R-:W-:Y:S02]  /*4300*/  FMUL.FTZ R98, R63, R132 ;  /* 0x000000843f627220 */ /* 0x000fe40000410000 */
[C---:B------:R-:W-:Y:S02]  /*4310*/  FMUL.FTZ R86, R160.reuse, R85 ;  /* 0x00000055a0567220 */ /* 0x040fe40000410000 */
[----:B------:R-:W-:Y:S02]  /*4320*/  FFMA.FTZ R84, R160, R84, R175 ;  /* 0x00000054a0547223 */ /* 0x000fe400000100af */
[C---:B------:R-:W-:Y:S02]  /*4330*/  FMUL.FTZ R85, R165.reuse, R86 ;  /* 0x00000056a5557220 */ /* 0x040fe40000410000 */
[----:B------:R-:W-:-:S02]  /*4340*/  FFMA.FTZ R84, R165, R84, R170 ;  /* 0x00000054a5547223 */ /* 0x000fc400000100aa */
[----:B------:R-:W-:Y:S02]  /*4350*/  FMUL.FTZ R198, R57, R126 ;  /* 0x0000007e39c67220 */ /* 0x000fe40000410000 */
[C---:B------:R-:W-:Y:S02]  /*4360*/  FMUL.FTZ R86, R162.reuse, R85 ;  /* 0x00000055a2567220 */ /* 0x040fe40000410000 */
[----:B------:R-:W-:Y:S02]  /*4370*/  FFMA.FTZ R84, R162, R84, R173 ;  /* 0x00000054a2547223 */ /* 0x000fe400000100ad */
[C---:B------:R-:W-:Y:S02]  /*4380*/  FMUL.FTZ R85, R167.reuse, R86 ;  /* 0x00000056a7557220 */ /* 0x040fe40000410000 */
[----:B------:R-:W-:Y:S02]  /*4390*/  FFMA.FTZ R84, R167, R84, R168 ;  /* 0x00000054a7547223 */ /* 0x000fe400000100a8 */
[----:B------:R-:W-:-:S02]  /*43a0*/  FMUL.FTZ R196, R59, R124 ;  /* 0x0000007c3bc47220 */ /* 0x000fc40000410000 */
[----:B------:R-:W-:Y:S02]  /*43b0*/  FMUL.FTZ R85, R164, R85 ;  /* 0x00000055a4557220 */ /* 0x000fe40000410000 */
[----:B0-----:R-:W-:Y:S02]  /*43c0*/  FFMA.FTZ R99, R190, R99, R119 ;  /* 0x00000063be637223 */ /* 0x001fe40000010077 */
[----:B------:R-:W-:Y:S02]  /*43d0*/  FMUL.FTZ R190, R61, R134 ;  /* 0x000000863dbe7220 */ /* 0x000fe40000410000 */
[----:B------:R-:W-:Y:S02]  /*43e0*/  FFMA.FTZ R194, R166, R99, R194 ;  /* 0x00000063a6c27223 */ /* 0x000fe400000100c2 */
[C---:B------:R-:W-:Y:S02]  /*43f0*/  FFMA.FTZ R86, R164.reuse, R84, R171 ;  /* 0x00000054a4567223 */ /* 0x040fe400000100ab */
[----:B------:R-:W-:-:S02]  /*4400*/  FFMA.FTZ R194, R164, R194, R117 ;  /* 0x000000c2a4c27223 */ /* 0x000fc40000010075 */
[C---:B------:R-:W-:Y:S02]  /*4410*/  FMUL.FTZ R84, R166.reuse, R85 ;  /* 0x00000055a6547220 */ /* 0x040fe40000410000 */
[----:B------:R-:W-:Y:S02]  /*4420*/  FFMA.FTZ R192, R167, R194, R192 ;  /* 0x000000c2a7c07223 */ /* 0x000fe400000100c0 */
        /* <DEDUP_REMOVED lines=27> */
.L_x_4051:
        /* <DEDUP_REMOVED lines=26> */
.L_x_4052:
        /* <DEDUP_REMOVED lines=11> */
.L_x_4003:
[----:B-12---:R-:W-:Y:S05]  /*4830*/  BSYNC B0 ;  /* 0x0000000000007941 */ /* 0x006fea0003800000 */
.L_x_4002:
        /* <DEDUP_REMOVED lines=11> */
[----:B------:R-:W-:Y:S01]  /*48f0*/  FFMA.FTZ R81, R37, R81, R80 ;  /* 0x0000005125517223 */ /* 0x000fe20000010050 */
[----:B------:R-:W-:Y:S01]  /*4900*/  MOV R80, R151 ;  /* 0x0000009700507202 */ /* 0x000fe20000000f00 */
[----:B------:R-:W-:Y:S02]  /*4910*/  FMUL.FTZ R84, R67, R128 ;  /* 0x0000008043547220 */ /* 0x000fe40000410000 */
[----:B------:R-:W-:Y:S01]  /*4920*/  FFMA.FTZ R202, R38, R82, R81 ;  /* 0x0000005226ca7223 */ /* 0x000fe20000010051 */
[----:B------:R-:W-:Y:S01]  /*4930*/  HFMA2.MMA R81, -RZ, RZ, 0, 0 ;  /* 0x00000000ff517435 */ /* 0x000fe200000001ff */
[----:B------:R-:W-:Y:S02]  /*4940*/  FFMA.FTZ R85, R167, R194, R84 ;  /* 0x000000c2a7557223 */ /* 0x000fe40000010054 */
[----:B------:R-:W-:-:S02]  /*4950*/  IMAD R204, R184, c[0x0][0x2b8], RZ ;  /* 0x0000ae00b8cc7a24 */ /* 0x000fc400078e02ff */
[----:B------:R-:W-:Y:S01]  /*4960*/  FMUL.FTZ R83, R83, R85 ;  /* 0x0000005553537220 */ /* 0x000fe20000410000 */
[----:B------:R-:W0:Y:S01]  /*4970*/  LDS R199, [R151.X8+0x2354] ;  /* 0x0023540097c77984 */ /* 0x000e220000008800 */
[----:B------:R-:W-:Y:S02]  /*4980*/  FMUL.FTZ R82, R61, R134 ;  /* 0x000000863d527220 */ /* 0x000fe40000410000 */
[C---:B------:R-:W-:Y:S01]  /*4990*/  IMAD R197, R159.reuse, c[0x0][0x2bc], R204 ;  /* 0x0000af009fc57a24 */ /* 0x040fe200078e02cc */
[----:B------:R1:W-:Y:S01]  /*49a0*/  @!P1 STS.64 [R103.X8+0x2e50], R88 ;  /* 0x002e505867009388 */ /* 0x0003e20000008a00 */
[----:B------:R-:W-:-:S04]  /*49b0*/  IMAD.WIDE.U32 R80, R159, c[0x0][0x2b8], R80 ;  /* 0x0000ae009f507a25 */ /* 0x000fc800078e0050 */
[----:B------:R-:W-:Y:S01]  /*49c0*/  FFMA.FTZ R83, R39, R83, R202 ;  /* 0x0000005327537223 */ /* 0x000fe200000100ca */
[----:B------:R-:W-:Y:S01]  /*49d0*/  IADD3 R81, R81, R197, RZ ;  /* 0x000000c551517210 */ /* 0x000fe20007ffe0ff */
[-C--:B------:R-:W-:Y:S02]  /*49e0*/  FMUL.FTZ R76, R76, R192.reuse ;  /* 0x000000c04c4c7220 */ /* 0x080fe40000410000 */
[----:B------:R-:W-:Y:S02]  /*49f0*/  FFMA.FTZ R87, R165, R192, R82 ;  /* 0x000000c0a5577223 */ /* 0x000fe40000010052 */
[----:B------:R-:W-:Y:S02]  /*4a00*/  FFMA.FTZ R76, R48, R76, R83 ;  /* 0x0000004c304c7223 */ /* 0x000fe40000010053 */
[----:B------:R-:W-:Y:S02]  /*4a10*/  FMUL.FTZ R77, R77, R87 ;  /* 0x000000574d4d7220 */ /* 0x000fe40000410000 */
[----:B------:R-:W-:-:S02]  /*4a20*/  IMAD R202, R182, c[0x0][0x2c0], RZ ;  /* 0x0000b000b6ca7a24 */ /* 0x000fc400078e02ff */
[----:B------:R-:W-:Y:S02]  /*4a30*/  FFMA.FTZ R197, R49, R77, R76 ;  /* 0x0000004d31c57223 */ /* 0x000fe4000001004c */
[----:B------:R-:W-:Y:S02]  /*4a40*/  FMUL.FTZ R83, R63, R132 ;  /* 0x000000843f537220 */ /* 0x000fe40000410000 */
[----:B------:R-:W-:Y:S02]  /*4a50*/  FMUL.FTZ R78, R78, R190 ;  /* 0x000000be4e4e7220 */ /* 0x000fe40000410000 */
[C---:B------:R-:W-:Y:S02]  /*4a60*/  IMAD R201, R157.reuse, c[0x0][0x2c4], R202 ;  /* 0x0000b1009dc97a24 */ /* 0x040fe400078e02ca */
[----:B------:R-:W-:-:S04]  /*4a70*/  IMAD.WIDE.U32 R76, R157, c[0x0][0x2c0], R80 ;  /* 0x0000b0009d4c7a25 */ /* 0x000fc800078e0050 */
[----:B------:R-:W-:Y:S01]  /*4a80*/  FFMA.FTZ R202, R163, R190, R83 ;  /* 0x000000bea3ca7223 */ /* 0x000fe20000010053 */
[----:B------:R-:W-:Y:S01]  /*4a90*/  IADD3 R77, R77, R201, RZ ;  /* 0x000000c94d4d7210 */ /* 0x000fe20007ffe0ff */
[----:B------:R-:W-:Y:S01]  /*4aa0*/  FFMA.FTZ R80, R50, R78, R197 ;  /* 0x0000004e32507223 */ /* 0x000fe200000100c5 */
[----:B------:R-:W-:Y:S01]  /*4ab0*/  LEA R78, P0, R76, c[0x0][0x320], 0x2 ;  /* 0x0000c8004c4e7a11 */ /* 0x000fe200078010ff */
[----:B------:R-:W-:Y:S01]  /*4ac0*/  FMUL.FTZ R81, R79, R202 ;  /* 0x000000ca4f517220 */ /* 0x000fe20000410000 */
[----:B------:R-:W-:Y:S01]  /*4ad0*/  IADD3 R197, R140, -c[0x0][0x174], RZ ;  /* 0x80005d008cc57a10 */ /* 0x000fe20007ffe0ff */
[----:B------:R-:W-:Y:S01]  /*4ae0*/  FMUL.FTZ R72, R72, R98 ;  /* 0x0000006248487220 */ /* 0x000fe20000410000 */
[----:B------:R-:W-:Y:S01]  /*4af0*/  LEA.HI.X R79, R76, c[0x0][0x324], R77, 0x2, P0 ;  /* 0x0000c9004c4f7a11 */ /* 0x000fe200000f144d */
[----:B------:R-:W-:Y:S01]  /*4b00*/  FFMA.FTZ R81, R51, R81, R80 ;  /* 0x0000005133517223 */ /* 0x000fe20000010050 */
[----:B------:R-:W-:Y:S01]  /*4b10*/  SHF.L.U32 R201, R102, 0x2, RZ ;  /* 0x0000000266c97819 */ /* 0x000fe200000006ff */
[----:B------:R-:W-:-:S02]  /*4b20*/  IMAD R197, R197, -0x400, RZ ;  /* 0xfffffc00c5c57824 */ /* 0x000fc400078e02ff */
[----:B------:R-:W-:Y:S02]  /*4b30*/  FFMA.FTZ R72, R44, R72, R81 ;  /* 0x000000482c487223 */ /* 0x000fe40000010051 */
[----:B------:R-:W-:-:S04]  /*4b40*/  IMAD.WIDE R78, R197, 0x4, R78 ;  /* 0x00000004c54e7825 */ /* 0x000fc800078e024e */
[----:B------:R-:W-:Y:S02]  /*4b50*/  FMUL.FTZ R197, R57, R126 ;  /* 0x0000007e39c57220 */ /* 0x000fe40000410000 */
[----:B0-----:R-:W-:Y:S02]  /*4b60*/  FFMA.FTZ R81, R199, R188, R193 ;  /* 0x000000bcc7517223 */ /* 0x001fe400000100c1 */
[----:B------:R-:W-:Y:S02]  /*4b70*/  FMUL.FTZ R193, R59, R124 ;  /* 0x0000007c3bc17220 */ /* 0x000fe40000410000 */
[----:B------:R-:W-:Y:S02]  /*4b80*/  FFMA.FTZ R188, R91, R98, R197 ;  /* 0x000000625bbc7223 */ /* 0x000fe400000100c5 */
[-C--:B------:R-:W-:Y:S02]  /*4b90*/  FMUL.FTZ R199, R74, R198.reuse ;  /* 0x000000c64ac77220 */ /* 0x080fe40000410000 */
[----:B------:R-:W-:-:S02]  /*4ba0*/  FFMA.FTZ R80, R183, R198, R193 ;  /* 0x000000c6b7507223 */ /* 0x000fc400000100c1 */
[----:B------:R-:W-:Y:S02]  /*4bb0*/  FMUL.FTZ R74, R73, R188 ;  /* 0x000000bc494a7220 */ /* 0x000fe40000410000 */
[----:B------:R-:W-:Y:S02]  /*4bc0*/  FFMA.FTZ R73, R185, R81, R200 ;  /* 0x00000051b9497223 */ /* 0x000fe400000100c8 */
[----:B------:R-:W-:Y:S02]  /*4bd0*/  FMUL.FTZ R200, R75, R80 ;  /* 0x000000504bc87220 */ /* 0x000fe40000410000 */
        /* <DEDUP_REMOVED lines=10> */
[----:B------:R-:W-:Y:S01]  /*4c80*/  FMUL.FTZ R176, R68, R196 ;  /* 0x000000c444b07220 */ /* 0x000fe20000410000 */
[----:B------:R-:W-:Y:S01]  /*4c90*/  LEA R68, R141, 0xfffffc00, 0xa ;  /* 0xfffffc008d447811 */ /* 0x000fe200078e50ff */
[----:B------:R-:W-:Y:S01]  /*4ca0*/  FFMA.FTZ R91, R91, R179, R174 ;  /* 0x000000b35b5b7223 */ /* 0x000fe200000100ae */
[----:B------:R-:W-:Y:S01]  /*4cb0*/  SHF.L.U32 R174, R151, 0x4, RZ ;  /* 0x0000000497ae7819 */ /* 0x000fe200000006ff */
[----:B------:R-:W-:Y:S01]  /*4cc0*/  FMUL.FTZ R72, R55, R120 ;  /* 0x0000007837487220 */ /* 0x000fe20000410000 */
[----:B------:R-:W-:Y:S01]  /*4cd0*/  IADD3 R76, P0, R68, R76, RZ ;  /* 0x0000004c444c7210 */ /* 0x000fe20007f1e0ff */
[----:B------:R-:W-:Y:S02]  /*4ce0*/  FFMA.FTZ R177, R158, R91, R177 ;  /* 0x0000005b9eb17223 */ /* 0x000fe400000100b1 */
[----:B------:R-:W-:Y:S01]  /*4cf0*/  FMUL.FTZ R69, R69, R181 ;  /* 0x000000b545457220 */ /* 0x000fe20000410000 */
[----:B------:R-:W-:Y:S01]  /*4d00*/  LEA.HI.X.SX32 R77, R68, R77, 0x1, P0 ;  /* 0x0000004d444d7211 */ /* 0x000fe200000f0eff */
[----:B------:R-:W-:-:S02]  /*4d10*/  FFMA.FTZ R163, R163, R177, R172 ;  /* 0x000000b1a3a37223 */ /* 0x000fc400000100ac */
[----:B------:R-:W-:Y:S02]  /*4d20*/  FFMA.FTZ R176, R40, R176, R199 ;  /* 0x000000b028b07223 */ /* 0x000fe400000100c7 */
[----:B------:R-:W-:Y:S02]  /*4d30*/  FFMA.FTZ R175, R160, R163, R175 ;  /* 0x000000a3a0af7223 */ /* 0x000fe400000100af */
[-C--:B------:R-:W-:Y:S02]  /*4d40*/  FFMA.FTZ R185, R185, R191.reuse, R72 ;  /* 0x000000bfb9b97223 */ /* 0x080fe40000010048 */
[----:B------:R-:W-:Y:S02]  /*4d50*/  FMUL.FTZ R70, R70, R191 ;  /* 0x000000bf46467220 */ /* 0x000fe40000410000 */
[----:B------:R-:W-:Y:S02]  /*4d60*/  FFMA.FTZ R69, R41, R69, R176 ;  /* 0x0000004529457223 */ /* 0x000fe400000100b0 */
[----:B------:R-:W-:Y:S01]  /*4d70*/  FFMA.FTZ R165, R165, R175, R170 ;  /* 0x000000afa5a57223 */ /* 0x000fe200000100aa */
[----:B------:R-:W-:Y:S01]  /*4d80*/  IADD3 R170, -R68, c[0x0][0x168], -R151 ;  /* 0x00005a0044aa7a10 */ /* 0x000fe20007ffe997 */
[----:B------:R-:W-:-:S02]  /*4d90*/  FMUL.FTZ R180, R71, R185 ;  /* 0x000000b947b47220 */ /* 0x000fc40000410000 */
[----:B------:R-:W-:Y:S01]  /*4da0*/  FFMA.FTZ R70, R42, R70, R69 ;  /* 0x000000462a467223 */ /* 0x000fe20000010045 */
[----:B------:R-:W-:Y:S01]  /*4db0*/  P2R R69, PR, RZ, 0x2 ;  /* 0x00000002ff457803 */ /* 0x000fe20000000000 */
[----:B------:R-:W-:Y:S01]  /*4dc0*/  FMUL.FTZ R69, R0, R99 ;  /* 0x0000006300457220 */ /* 0x000fe20000410000 */
[----:B------:R-:W-:Y:S01]  /*4dd0*/  ISETP.GE.AND P0, PT, R170, 0x1, PT ;  /* 0x00000001aa00780c */ /* 0x000fe20003f06270 */
[----:B------:R-:W-:Y:S01]  /*4de0*/  FFMA.FTZ R173, R162, R165, R173 ;  /* 0x000000a5a2ad7223 */ /* 0x000fe200000100ad */
[----:B------:R-:W-:Y:S01]  /*4df0*/  ISETP.GE.AND P1, PT, R170, 0x41, PT ;  /* 0x00000041aa00780c */ /* 0x000fe20003f26270 */
[----:B------:R-:W-:Y:S02]  /*4e00*/  FMUL.FTZ R199, R43, R180 ;  /* 0x000000b42bc77220 */ /* 0x000fe40000410000 */
[----:B------:R-:W-:Y:S02]  /*4e10*/  FADD.FTZ R71, R195, -R86 ;  /* 0x80000056c3477221 */ /* 0x000fe40000010000 */
[----:B------:R-:W-:Y:S01]  /*4e20*/  FMUL.FTZ R86, R36, R69 ;  /* 0x0000004524567220 */ /* 0x000fe20000410000 */
[----:B------:R-:W-:Y:S01]  /*4e30*/  LEA.HI.SX32 R69, R174, R174, 0x1b ;  /* 0x000000aeae457211 */ /* 0x000fe200078fdaff */
[----:B------:R-:W-:-:S02]  /*4e40*/  FFMA.FTZ R167, R167, R173, R168 ;  /* 0x000000ada7a77223 */ /* 0x000fc400000100a8 */
[----:B------:R-:W-:Y:S02]  /*4e50*/  FADD.FTZ R70, R70, R199 ;  /* 0x000000c746467221 */ /* 0x000fe40000010000 */
[C---:B------:R-:W-:Y:S01]  /*4e60*/  FMUL.FTZ R90, R0.reuse, R195 ;  /* 0x000000c3005a7220 */ /* 0x040fe20000410000 */
[----:B------:R0:W-:Y:S01]  /*4e70*/  STS [R69.X4+0x1090], R86 ;  /* 0x0010905645007388 */ /* 0x0001e20000004800 */
[C---:B------:R-:W-:Y:S02]  /*4e80*/  FMUL.FTZ R199, R0.reuse, R192 ;  /* 0x000000c000c77220 */ /* 0x040fe40000410000 */
[----:B------:R-:W-:Y:S02]  /*4e90*/  FMUL.FTZ R195, R0, R194 ;  /* 0x000000c200c37220 */ /* 0x000fe40000410000 */
[----:B------:R-:W-:Y:S02]  /*4ea0*/  FFMA.FTZ R171, R164, R167, R171 ;  /* 0x000000a7a4ab7223 */ /* 0x000fe400000100ab */
[----:B-1----:R-:W-:-:S02]  /*4eb0*/  FMUL.FTZ R88, R48, R199 ;  /* 0x000000c730587220 */ /* 0x002fc40000410000 */
[----:B------:R-:W-:Y:S02]  /*4ec0*/  FMUL.FTZ R158, R38, R195 ;  /* 0x000000c3269e7220 */ /* 0x000fe40000410000 */
[----:B0-----:R-:W-:Y:S01]  /*4ed0*/  FADD.FTZ R86, R202, -R83 ;  /* 0x80000053ca567221 */ /* 0x001fe20000010000 */
[----:B------:R0:W-:Y:S01]  /*4ee0*/  STS [R69.X4+0x10a0], R88 ;  /* 0x0010a05845007388 */ /* 0x0001e20000004800 */
[C---:B------:R-:W-:Y:S02]  /*4ef0*/  FMUL.FTZ R83, R0.reuse, R198 ;  /* 0x000000c600537220 */ /* 0x040fe40000410000 */
[----:B------:R-:W-:Y:S01]  /*4f00*/  FMUL.FTZ R90, R37, R90 ;  /* 0x0000005a255a7220 */ /* 0x000fe20000410000 */
[----:B------:R1:W-:Y:S01]  /*4f10*/  STS [R69.X4+0x1098], R158 ;  /* 0x0010989e45007388 */ /* 0x0003e20000004800 */
[----:B------:R-:W-:Y:S02]  /*4f20*/  FADD.FTZ R82, R87, -R82 ;  /* 0x8000005257527221 */ /* 0x000fe40000010000 */
[----:B------:R-:W-:Y:S01]  /*4f30*/  FMUL.FTZ R174, R0, R87 ;  /* 0x0000005700ae7220 */ /* 0x000fe20000410000 */
[----:B------:R2:W-:Y:S01]  /*4f40*/  STS [R69.X4+0x1094], R90 ;  /* 0x0010945a45007388 */ /* 0x0005e20000004800 */
[----:B------:R-:W-:-:S02]  /*4f50*/  FFMA.FTZ R169, R166, R171, R169 ;  /* 0x000000aba6a97223 */ /* 0x000fc400000100a9 */
[----:B------:R-:W-:Y:S02]  /*4f60*/  FADD.FTZ R84, R85, -R84 ;  /* 0x8000005455547221 */ /* 0x000fe40000010000 */
[C---:B------:R-:W-:Y:S02]  /*4f70*/  FMUL.FTZ R172, R0.reuse, R85 ;  /* 0x0000005500ac7220 */ /* 0x040fe40000410000 */
[C---:B------:R-:W-:Y:S02]  /*4f80*/  FMUL.FTZ R87, R0.reuse, R98 ;  /* 0x0000006200577220 */ /* 0x040fe40000410000 */
[----:B------:R-:W-:Y:S02]  /*4f90*/  FMUL.FTZ R85, R0, R190 ;  /* 0x000000be00557220 */ /* 0x000fe40000410000 */
[----:B------:R-:W-:Y:S02]  /*4fa0*/  FADD.FTZ R193, R80, -R193 ;  /* 0x800000c150c17221 */ /* 0x000fe40000010000 */
[----:B------:R-:W-:-:S02]  /*4fb0*/  FMUL.FTZ R80, R0, R80 ;  /* 0x0000005000507220 */ /* 0x000fc40000410000 */
[----:B------:R-:W-:Y:S02]  /*4fc0*/  FMUL.FTZ R160, R46, R83 ;  /* 0x000000532ea07220 */ /* 0x000fe40000410000 */
[----:B0-----:R-:W-:Y:S02]  /*4fd0*/  FADD.FTZ R88, -R119, R99 ;  /* 0x0000006377587221 */ /* 0x001fe40000010100 */
[----:B------:R-:W-:Y:S01]  /*4fe0*/  FMUL.FTZ R83, R169, R131 ;  /* 0x00000083a9537220 */ /* 0x000fe20000410000 */
[----:B------:R-:W-:Y:S01]  /*4ff0*/  STS [R69.X4+0x10b8], R160 ;  /* 0x0010b8a045007388 */ /* 0x000fe20000004800 */
[----:B-1----:R-:W-:Y:S02]  /*5000*/  FMUL.FTZ R158, R44, R87 ;  /* 0x000000572c9e7220 */ /* 0x002fe40000410000 */
[----:B--2---:R-:W-:Y:S02]  /*5010*/  FMUL.FTZ R90, R50, R85 ;  /* 0x00000055325a7220 */ /* 0x004fe40000410000 */
[----:B------:R-:W-:Y:S01]  /*5020*/  FMUL.FTZ R85, R0, R196 ;  /* 0x000000c400557220 */ /* 0x000fe20000410000 */
[----:B------:R0:W-:Y:S01]  /*5030*/  STS [R69.X4+0x10b0], R158 ;  /* 0x0010b09e45007388 */ /* 0x0001e20000004800 */
[----:B------:R-:W-:-:S02]  /*5040*/  FMUL.FTZ R162, R47, R80 ;  /* 0x000000502fa27220 */ /* 0x000fc40000410000 */
[----:B------:R-:W-:Y:S01]  /*5050*/  FMUL.FTZ R80, R171, R130 ;  /* 0x00000082ab507220 */ /* 0x000fe20000410000 */
[----:B------:R1:W-:Y:S01]  /*5060*/  STS [R69.X4+0x10a8], R90 ;  /* 0x0010a85a45007388 */ /* 0x0003e20000004800 */
[----:B------:R-:W-:Y:S02]  /*5070*/  FFMA.FTZ R87, R83, R88, RZ ;  /* 0x0000005853577223 */ /* 0x000fe400000100ff */
[----:B------:R-:W-:Y:S01]  /*5080*/  FADD.FTZ R194, -R117, R194 ;  /* 0x000000c275c27221 */ /* 0x000fe20000010100 */
[----:B------:R-:W-:Y:S01]  /*5090*/  STS [R69.X4+0x10bc], R162 ;  /* 0x0010bca245007388 */ /* 0x000fe20000004800 */
[----:B------:R-:W-:Y:S02]  /*50a0*/  FFMA.FTZ R89, R80, R71, R87 ;  /* 0x0000004750597223 */ /* 0x000fe40000010057 */
[----:B0-----:R-:W-:Y:S02]  /*50b0*/  FMUL.FTZ R158, R40, R85 ;  /* 0x00000055289e7220 */ /* 0x001fe40000410000 */
[----:B------:R-:W-:-:S02]  /*50c0*/  FMUL.FTZ R85, R167, R129 ;  /* 0x00000081a7557220 */ /* 0x000fc40000410000 */
[----:B------:R-:W-:Y:S01]  /*50d0*/  FMUL.FTZ R87, R173, R128 ;  /* 0x00000080ad577220 */ /* 0x000fe20000410000 */
[----:B------:R0:W-:Y:S01]  /*50e0*/  STS [R69.X4+0x10c0], R158 ;  /* 0x0010c09e45007388 */ /* 0x0001e20000004800 */
[----:B-1----:R-:W-:Y:S02]  /*50f0*/  FFMA.FTZ R90, R85, R194, R89 ;  /* 0x000000c2555a7223 */ /* 0x002fe40000010059 */
[----:B------:R-:W-:Y:S02]  /*5100*/  FADD.FTZ R192, -R115, R192 ;  /* 0x000000c073c07221 */ /* 0x000fe40000010100 */
[----:B------:R-:W-:Y:S02]  /*5110*/  FMUL.FTZ R89, R165, R135 ;  /* 0x00000087a5597220 */ /* 0x000fe40000410000 */
[----:B------:R-:W-:Y:S02]  /*5120*/  FFMA.FTZ R90, R87, R84, R90 ;  /* 0x00000054575a7223 */ /* 0x000fe4000001005a */
[----:B------:R-:W-:-:S02]  /*5130*/  FADD.FTZ R160, -R111, R98 ;  /* 0x000000626fa07221 */ /* 0x000fc40000010100 */
[----:B------:R-:W-:Y:S02]  /*5140*/  FADD.FTZ R199, R181, -R74 ;  /* 0x8000004ab5c77221 */ /* 0x000fe40000010000 */
[----:B------:R-:W-:Y:S02]  /*5150*/  FMUL.FTZ R98, R0, R181 ;  /* 0x000000b500627220 */ /* 0x000fe40000410000 */
[----:B------:R-:W-:Y:S02]  /*5160*/  FMUL.FTZ R74, R175, R134 ;  /* 0x00000086af4a7220 */ /* 0x000fe40000410000 */
[----:B------:R-:W-:Y:S02]  /*5170*/  FFMA.FTZ R181, R89, R192, R90 ;  /* 0x000000c059b57223 */ /* 0x000fe4000001005a */
[----:B------:R-:W-:Y:S02]  /*5180*/  IMAD R204, R203, c[0x0][0x2d0], RZ ;  /* 0x0000b400cbcc7a24 */ /* 0x000fe400078e02ff */
[----:B------:R-:W-:-:S02]  /*5190*/  FADD.FTZ R190, -R113, R190 ;  /* 0x000000be71be7221 */ /* 0x000fc40000010100 */
[----:B------:R-:W-:Y:S02]  /*51a0*/  FMUL.FTZ R99, R163, R133 ;  /* 0x00000085a3637220 */ /* 0x000fe40000410000 */
[----:B------:R-:W-:Y:S02]  /*51b0*/  FFMA.FTZ R181, R74, R82, R181 ;  /* 0x000000524ab57223 */ /* 0x000fe400000100b5 */
[C---:B------:R-:W-:Y:S02]  /*51c0*/  IMAD R203, R201.reuse, c[0x0][0x2d4], R204 ;  /* 0x0000b500c9cb7a24 */ /* 0x040fe400078e02cc */
[----:B------:R-:W-:-:S04]  /*51d0*/  IMAD.WIDE.U32 R78, R201, c[0x0][0x2d0], R78 ;  /* 0x0000b400c94e7a25 */ /* 0x000fc800078e004e */
[----:B------:R-:W-:Y:S01]  /*51e0*/  FADD.FTZ R197, R188, -R197 ;  /* 0x800000c5bcc57221 */ /* 0x000fe20000010000 */
[----:B------:R-:W-:Y:S01]  /*51f0*/  IADD3 R79, R79, R203, RZ ;  /* 0x000000cb4f4f7210 */ /* 0x000fe20007ffe0ff */
[----:B------:R-:W-:Y:S02]  /*5200*/  FADD.FTZ R201, R185, -R72 ;  /* 0x80000048b9c97221 */ /* 0x000fe40000010000 */
[C---:B------:R-:W-:Y:S02]  /*5210*/  FMUL.FTZ R202, R0.reuse, R202 ;  /* 0x000000ca00ca7220 */ /* 0x040fe40000410000 */
[C---:B------:R-:W-:Y:S02]  /*5220*/  FMUL.FTZ R188, R0.reuse, R188 ;  /* 0x000000bc00bc7220 */ /* 0x040fe40000410000 */
[C---:B------:R-:W-:Y:S02]  /*5230*/  FMUL.FTZ R72, R0.reuse, R185 ;  /* 0x000000b900487220 */ /* 0x040fe40000410000 */
[----:B------:R-:W-:-:S02]  /*5240*/  FMUL.FTZ R195, R0, R191 ;  /* 0x000000bf00c37220 */ /* 0x000fc40000410000 */
[----:B------:R-:W-:Y:S02]  /*5250*/  FMUL.FTZ R0, R177, R132 ;  /* 0x00000084b1007220 */ /* 0x000fe40000410000 */
[----:B------:R-:W-:Y:S02]  /*5260*/  FFMA.FTZ R185, R99, R190, R181 ;  /* 0x000000be63b97223 */ /* 0x000fe400000100b5 */
[----:B------:R-:W-:Y:S02]  /*5270*/  FMUL.FTZ R181, R91, R127 ;  /* 0x0000007f5bb57220 */ /* 0x000fe40000410000 */
[----:B------:R-:W-:Y:S02]  /*5280*/  FFMA.FTZ R185, R0, R86, R185 ;  /* 0x0000005600b97223 */ /* 0x000fe400000100b9 */
[----:B------:R-:W-:Y:S02]  /*5290*/  FMUL.FTZ R166, R43, R72 ;  /* 0x000000482ba67220 */ /* 0x000fe40000410000 */
[----:B------:R-:W-:-:S02]  /*52a0*/  FMUL.FTZ R72, R179, R126 ;  /* 0x0000007eb3487220 */ /* 0x000fc40000410000 */
[----:B------:R-:W-:Y:S01]  /*52b0*/  FFMA.FTZ R90, R181, R160, R185 ;  /* 0x000000a0b55a7223 */ /* 0x000fe200000100b9 */
[----:B------:R-:W-:Y:S01]  /*52c0*/  STS [R69.X4+0x10cc], R166 ;  /* 0x0010cca645007388 */ /* 0x000fe20000004800 */
[----:B0-----:R-:W-:Y:S02]  /*52d0*/  FMUL.FTZ R158, R41, R98 ;  /* 0x00000062299e7220 */ /* 0x001fe40000410000 */
[----:B------:R-:W-:Y:S02]  /*52e0*/  FADD.FTZ R198, -R109, R198 ;  /* 0x000000c66dc67221 */ /* 0x000fe40000010100 */
[----:B------:R-:W-:Y:S01]  /*52f0*/  FMUL.FTZ R185, R183, R125 ;  /* 0x0000007db7b97220 */ /* 0x000fe20000410000 */
[----:B------:R0:W-:Y:S01]  /*5300*/  STS [R69.X4+0x10c4], R158 ;  /* 0x0010c49e45007388 */ /* 0x0001e20000004800 */
[----:B------:R-:W-:Y:S02]  /*5310*/  FFMA.FTZ R98, R72, R197, R90 ;  /* 0x000000c548627223 */ /* 0x000fe4000001005a */
[----:B------:R-:W-:-:S02]  /*5320*/  FMUL.FTZ R90, R187, R124 ;  /* 0x0000007cbb5a7220 */ /* 0x000fc40000410000 */
[----:B------:R-:W-:Y:S02]  /*5330*/  FFMA.FTZ R98, R185, R198, R98 ;  /* 0x000000c6b9627223 */ /* 0x000fe40000010062 */
[----:B------:R-:W-:Y:S02]  /*5340*/  FADD.FTZ R162, -R105, R191 ;  /* 0x000000bf69a27221 */ /* 0x000fe40000010100 */
[----:B------:R-:W-:Y:S02]  /*5350*/  FADD.FTZ R196, -R107, R196 ;  /* 0x000000c46bc47221 */ /* 0x000fe40000010100 */
[----:B------:R-:W-:Y:S02]  /*5360*/  FMUL.FTZ R191, R75, R123 ;  /* 0x0000007b4bbf7220 */ /* 0x000fe40000410000 */
[----:B------:R-:W-:Y:S02]  /*5370*/  FFMA.FTZ R68, R90, R193, R98 ;  /* 0x000000c15a447223 */ /* 0x000fe40000010062 */
[----:B------:R-:W-:-:S02]  /*5380*/  FMUL.FTZ R164, R42, R195 ;  /* 0x000000c32aa47220 */ /* 0x000fc40000410000 */
[----:B------:R-:W-:Y:S02]  /*5390*/  FMUL.FTZ R172, R39, R172 ;  /* 0x000000ac27ac7220 */ /* 0x000fe40000410000 */
[----:B------:R-:W-:Y:S01]  /*53a0*/  FMUL.FTZ R174, R49, R174 ;  /* 0x000000ae31ae7220 */ /* 0x000fe20000410000 */
[----:B------:R1:W-:Y:S01]  /*53b0*/  STS [R69.X4+0x10c8], R164 ;  /* 0x0010c8a445007388 */ /* 0x0003e20000004800 */
[----:B------:R-:W-:Y:S02]  /*53c0*/  FMUL.FTZ R202, R51, R202 ;  /* 0x000000ca33ca7220 */ /* 0x000fe40000410000 */
[----:B------:R-:W-:Y:S01]  /*53d0*/  FMUL.FTZ R188, R45, R188 ;  /* 0x000000bc2dbc7220 */ /* 0x000fe20000410000 */
[----:B------:R2:W-:Y:S01]  /*53e0*/  STS [R69.X4+0x109c], R172 ;  /* 0x00109cac45007388 */ /* 0x0005e20000004800 */
[----:B------:R-:W-:Y:S02]  /*53f0*/  FMUL.FTZ R98, R189, R122 ;  /* 0x0000007abd627220 */ /* 0x000fe40000410000 */
[----:B------:R-:W-:Y:S01]  /*5400*/  FFMA.FTZ R68, R191, R196, R68 ;  /* 0x000000c4bf447223 */ /* 0x000fe20000010044 */
[----:B------:R2:W-:Y:S01]  /*5410*/  STS [R69.X4+0x10a4], R174 ;  /* 0x0010a4ae45007388 */ /* 0x0005e20000004800 */
[----:B0-----:R-:W-:Y:S01]  /*5420*/  FMUL.FTZ R158, R81, R120 ;  /* 0x00000078519e7220 */ /* 0x001fe20000410000 */
[----:B-1----:R-:W-:Y:S01]  /*5430*/  IADD3 R164, R151, 0x40, RZ ;  /* 0x0000004097a47810 */ /* 0x002fe20007ffe0ff */
[----:B------:R-:W-:Y:S01]  /*5440*/  FMUL.FTZ R195, R73, R121 ;  /* 0x0000007949c37220 */ /* 0x000fe20000410000 */
[----:B------:R2:W-:Y:S01]  /*5450*/  STS [R69.X4+0x10ac], R202 ;  /* 0x0010acca45007388 */ /* 0x0005e20000004800 */
[----:B------:R-:W-:Y:S01]  /*5460*/  FFMA.FTZ R68, R98, R199, R68 ;  /* 0x000000c762447223 */ /* 0x000fe20000010044 */
[----:B------:R-:W-:Y:S01]  /*5470*/  LEA.HI.SX32 R164, R164, R151, 0x1b ;  /* 0x00000097a4a47211 */ /* 0x000fe200078fdaff */
[----:B------:R-:W-:Y:S01]  /*5480*/  FMUL.FTZ R205, R158, R201 ;  /* 0x000000c99ecd7220 */ /* 0x000fe20000410000 */
[----:B------:R2:W-:Y:S01]  /*5490*/  STS [R69.X4+0x10b4], R188 ;  /* 0x0010b4bc45007388 */ /* 0x0005e20000004800 */
[----:B------:R-:W-:-:S03]  /*54a0*/  FFMA.FTZ R168, R195, R162, R68 ;  /* 0x000000a2c3a87223 */ /* 0x000fc60000010044 */
[----:B------:R-:W-:Y:S06]  /*54b0*/  BAR.SYNC.DEFER_BLOCKING 0x0 ;  /* 0x0000000000007b1d */ /* 0x000fec0000010000 */
[----:B------:R-:W-:Y:S05]  /*54c0*/  @!P0 BRA `(.L_x_4007) ;  /* 0x000000a000008947 */ /* 0x000fea0003800000 */
[----:B--2---:R-:W-:Y:S01]  /*54d0*/  LEA.HI.SX32 R166, R151, R151, 0x1b ;  /* 0x0000009797a67211 */ /* 0x004fe200078fdaff */
        /* <DEDUP_REMOVED lines=9> */
.L_x_4007:
[----:B--2---:R-:W-:Y:S05]  /*5570*/  BSYNC B0 ;  /* 0x0000000000007941 */ /* 0x004fea0003800000 */
.L_x_4006:
[----:B0-----:R0:W1:Y:S01]  /*5580*/  LDS R69, [R164.X4+0x1190] ;  /* 0x00119000a4457984 */ /* 0x0010620000004800 */
[----:B------:R-:W-:Y:S01]  /*5590*/  BSSY B0, `(.L_x_4008) ;  /* 0x0000006000007945 */ /* 0x000fe20003800000 */
[----:B------:R-:W-:Y:S01]  /*55a0*/  FADD.FTZ R68, R168, R205 ;  /* 0x000000cda8447221 */ /* 0x000fe20000010000 */
[C---:B------:R-:W-:Y:S02]  /*55b0*/  IADD3 R76, R151.reuse, 0x80, RZ ;  /* 0x00000080974c7810 */ /* 0x040fe40007ffe0ff */
[----:B------:R-:W-:Y:S01]  /*55c0*/  IADD3 R166, R151, 0xc0, RZ ;  /* 0x000000c097a67810 */ /* 0x000fe20007ffe0ff */
[----:B------:R-:W-:Y:S05]  /*55d0*/  @!P1 BRA `(.L_x_4009) ;  /* 0x0000001000009947 */ /* 0x000fea0003800000 */
[----:B-1----:R1:W-:Y:S02]  /*55e0*/  RED.E.ADD.F32.FTZ.RN.STRONG.GPU [R78.64+-0xf00], R69 ;  /* 0xfff100454e00798e */ /* 0x0023e4000c10e784 */
.L_x_4009:
[----:B------:R-:W-:Y:S05]  /*55f0*/  BSYNC B0 ;  /* 0x0000000000007941 */ /* 0x000fea0003800000 */
.L_x_4008:
[-C--:B------:R-:W-:Y:S01]  /*5600*/  LEA.HI.SX32 R76, R76, R151.reuse, 0x1b ;  /* 0x000000974c4c7211 */ /* 0x080fe200078fdaff */
[----:B------:R-:W-:Y:S01]  /*5610*/  BSSY B0, `(.L_x_4010) ;  /* 0x000000d000007945 */ /* 0x000fe20003800000 */
[----:B------:R-:W-:Y:S02]  /*5620*/  ISETP.GE.AND P6, PT, R170, 0x81, PT ;  /* 0x00000081aa00780c */ /* 0x000fe40003fc6270 */
[----:B0-----:R-:W-:Y:S01]  /*5630*/  IADD3 R164, R151, 0x100, RZ ;  /* 0x0000010097a47810 */ /* 0x001fe20007ffe0ff */
[----:B-1----:R0:W1:Y:S01]  /*5640*/  LDS R69, [R76.X4+0x1290] ;  /* 0x001290004c457984 */ /* 0x0020620000004800 */
        /* <DEDUP_REMOVED lines=8> */
[----:B01----:R0:W-:Y:S02]  /*56d0*/  RED.E.ADD.F32.FTZ.RN.STRONG.GPU [R78.64+-0xe00], R69 ;  /* 0xfff200454e00798e */ /* 0x0031e4000c10e784 */
.L_x_4011:
[----:B0-----:R-:W-:Y:S05]  /*56e0*/  BSYNC B0 ;  /* 0x0000000000007941 */ /* 0x001fea0003800000 */
.L_x_4010:
[----:B-1----:R0:W1:Y:S01]  /*56f0*/  LDS R69, [R166.X4+0x1390] ;  /* 0x00139000a6457984 */ /* 0x0020620000004800 */
[----:B------:R-:W-:Y:S01]  /*5700*/  BSSY B0, `(.L_x_4012) ;  /* 0x0000005000007945 */ /* 0x000fe20003800000 */
[----:B------:R-:W-:-:S02]  /*5710*/  IADD3 R76, R151, 0x140, RZ ;  /* 0x00000140974c7810 */ /* 0x000fc40007ffe0ff */
[----:B------:R-:W-:Y:S01]  /*5720*/  LEA.HI.SX32 R164, R164, R151, 0x1b ;  /* 0x00000097a4a47211 */ /* 0x000fe200078fdaff */
[----:B------:R-:W-:Y:S05]  /*5730*/  @!P0 BRA `(.L_x_4013) ;  /* 0x0000001000008947 */ /* 0x000fea0003800000 */
[----:B-1----:R1:W-:Y:S02]  /*5740*/  RED.E.ADD.F32.FTZ.RN.STRONG.GPU [R78.64+-0xd00], R69 ;  /* 0xfff300454e00798e */ /* 0x0023e4000c10e784 */
.L_x_4013:
[----:B------:R-:W-:Y:S05]  /*5750*/  BSYNC B0 ;  /* 0x0000000000007941 */ /* 0x000fea0003800000 */
.L_x_4012:
[----:B-1----:R1:W2:Y:S01]  /*5760*/  LDS R69, [R164.X4+0x1490] ;  /* 0x00149000a4457984 */ /* 0x0022a20000004800 */
[----:B------:R-:W-:Y:S01]  /*5770*/  BSSY B0, `(.L_x_4014) ;  /* 0x0000005000007945 */ /* 0x000fe20003800000 */
[----:B0-----:R-:W-:Y:S02]  /*5780*/  IADD3 R166, R151, 0x180, RZ ;  /* 0x0000018097a67810 */ /* 0x001fe40007ffe0ff */
[----:B------:R-:W-:Y:S01]  /*5790*/  LEA.HI.SX32 R76, R76, R151, 0x1b ;  /* 0x000000974c4c7211 */ /* 0x000fe200078fdaff */
[----:B------:R-:W-:Y:S05]  /*57a0*/  @!P1 BRA `(.L_x_4015) ;  /* 0x0000001000009947 */ /* 0x000fea0003800000 */
[----:B--2---:R0:W-:Y:S02]  /*57b0*/  RED.E.ADD.F32.FTZ.RN.STRONG.GPU [R78.64+-0xc00], R69 ;  /* 0xfff400454e00798e */ /* 0x0041e4000c10e784 */
.L_x_4015:
[----:B------:R-:W-:Y:S05]  /*57c0*/  BSYNC B0 ;  /* 0x0000000000007941 */ /* 0x000fea0003800000 */
.L_x_4014:
[----:B0-2---:R0:W2:Y:S01]  /*57d0*/  LDS R69, [R76.X4+0x1590] ;  /* 0x001590004c457984 */ /* 0x0050a20000004800 */
[----:B------:R-:W-:Y:S01]  /*57e0*/  BSSY B0, `(.L_x_4016) ;  /* 0x0000005000007945 */ /* 0x000fe20003800000 */
[----:B-1----:R-:W-:Y:S02]  /*57f0*/  IADD3 R164, R151, 0x1c0, RZ ;  /* 0x000001c097a47810 */ /* 0x002fe40007ffe0ff */
[----:B------:R-:W-:Y:S01]  /*5800*/  LEA.HI.SX32 R166, R166, R151, 0x1b ;  /* 0x00000097a6a67211 */ /* 0x000fe200078fdaff */
[----:B------:R-:W-:Y:S05]  /*5810*/  @!P2 BRA `(.L_x_4017) ;  /* 0x000000100000a947 */ /* 0x000fea0003800000 */
[----:B--2---:R1:W-:Y:S02]  /*5820*/  RED.E.ADD.F32.FTZ.RN.STRONG.GPU [R78.64+-0xb00], R69 ;  /* 0xfff500454e00798e */ /* 0x0043e4000c10e784 */
.L_x_4017:
[----:B------:R-:W-:Y:S05]  /*5830*/  BSYNC B0 ;  /* 0x0000000000007941 */ /* 0x000fea0003800000 */
.L_x_4016:
[----:B-12---:R1:W2:Y:S01]  /*5840*/  LDS R69, [R166.X4+0x1690] ;  /* 0x00169000a6457984 */ /* 0x0062a20000004800 */
[----:B------:R-:W-:Y:S01]  /*5850*/  BSSY B0, `(.L_x_4018) ;  /* 0x0000005000007945 */ /* 0x000fe20003800000 */
[----:B0-----:R-:W-:-:S02]  /*5860*/  IADD3 R76, R151, 0x200, RZ ;  /* 0x00000200974c7810 */ /* 0x001fc40007ffe0ff */
[----:B------:R-:W-:Y:S01]  /*5870*/  LEA.HI.SX32 R164, R164, R151, 0x1b ;  /* 0x00000097a4a47211 */ /* 0x000fe200078fdaff */
[----:B------:R-:W-:Y:S05]  /*5880*/  @!P3 BRA `(.L_x_4019) ;  /* 0x000000100000b947 */ /* 0x000fea0003800000 */
[----:B--2---:R0:W-:Y:S02]  /*5890*/  RED.E.ADD.F32.FTZ.RN.STRONG.GPU [R78.64+-0xa00], R69 ;  /* 0xfff600454e00798e */ /* 0x0041e4000c10e784 */
.L_x_4019:
[----:B------:R-:W-:Y:S05]  /*58a0*/  BSYNC B0 ;  /* 0x0000000000007941 */ /* 0x000fea0003800000 */
.L_x_4018:
[----:B0-2---:R0:W2:Y:S01]  /*58b0*/  LDS R69, [R164.X4+0x1790] ;  /* 0x00179000a4457984 */ /* 0x0050a20000004800 */
[----:B------:R-:W-:Y:S01]  /*58c0*/  BSSY B0, `(.L_x_4020) ;  /* 0x0000004000007945 */ /* 0x000fe20003800000 */
[----:B------:R-:W-:Y:S01]  /*58d0*/  LEA.HI.SX32 R76, R76, R151, 0x1b ;  /* 0x000000974c4c7211 */ /* 0x000fe200078fdaff */
[----:B------:R-:W-:Y:S05]  /*58e0*/  @!P4 BRA `(.L_x_4021) ;  /* 0x000000100000c947 */ /* 0x000fea0003800000 */
[----:B--2---:R2:W-:Y:S02]  /*58f0*/  RED.E.ADD.F32.FTZ.RN.STRONG.GPU [R78.64+-0x900], R69 ;  /* 0xfff700454e00798e */ /* 0x0045e4000c10e784 */
.L_x_4021:
[----:B------:R-:W-:Y:S05]  /*5900*/  BSYNC B0 ;  /* 0x0000000000007941 */ /* 0x000fea0003800000 */
.L_x_4020:
[----:B--2---:R2:W3:Y:S01]  /*5910*/  LDS R69, [R76.X4+0x1890] ;  /* 0x001890004c457984 */ /* 0x0044e20000004800 */
[----:B------:R-:W-:Y:S01]  /*5920*/  BSSY B0, `(.L_x_4022) ;  /* 0x0000005000007945 */ /* 0x000fe20003800000 */
[C---:B0-----:R-:W-:Y:S02]  /*5930*/  IADD3 R164, R151.reuse, 0x240, RZ ;  /* 0x0000024097a47810 */ /* 0x041fe40007ffe0ff */
[----:B-1----:R-:W-:Y:S01]  /*5940*/  IADD3 R166, R151, 0x280, RZ ;  /* 0x0000028097a67810 */ /* 0x002fe20007ffe0ff */
[----:B------:R-:W-:Y:S05]  /*5950*/  @!P5 BRA `(.L_x_4023) ;  /* 0x000000100000d947 */ /* 0x000fea0003800000 */
[----:B---3--:R0:W-:Y:S02]  /*5960*/  RED.E.ADD.F32.FTZ.RN.STRONG.GPU [R78.64+-0x800], R69 ;  /* 0xfff800454e00798e */ /* 0x0081e4000c10e784 */
.L_x_4023:
[----:B------:R-:W-:Y:S05]  /*5970*/  BSYNC B0 ;  /* 0x0000000000007941 */ /* 0x000fea0003800000 */
.L_x_4022:
[----:B------:R-:W-:Y:S01]  /*5980*/  LEA.HI.SX32 R164, R164, R151, 0x1b ;  /* 0x00000097a4a47211 */ /* 0x000fe200078fdaff */
[----:B------:R-:W-:Y:S01]  /*5990*/  BSSY B0, `(.L_x_4024) ;  /* 0x000000d000007945 */ /* 0x000fe20003800000 */
[----:B------:R-:W-:-:S02]  /*59a0*/  ISETP.GE.AND P6, PT, R170, 0x241, PT ;  /* 0x00000241aa00780c */ /* 0x000fc40003fc6270 */
[----:B--2---:R-:W-:Y:S01]  /*59b0*/  IADD3 R76, R151, 0x2c0, RZ ;  /* 0x000002c0974c7810 */ /* 0x004fe20007ffe0ff */
[----:B0--3--:R0:W1:Y:S01]  /*59c0*/  LDS R69, [R164.X4+0x1990] ;  /* 0x00199000a4457984 */ /* 0x0090620000004800 */
        /* <DEDUP_REMOVED lines=8> */
[----:B01----:R0:W-:Y:S02]  /*5a50*/  RED.E.ADD.F32.FTZ.RN.STRONG.GPU [R78.64+-0x700], R69 ;  /* 0xfff900454e00798e */ /* 0x0031e4000c10e784 */
.L_x_4025:
[----:B0-----:R-:W-:Y:S05]  /*5a60*/  BSYNC B0 ;  /* 0x0000000000007941 */ /* 0x001fea0003800000 */
.L_x_4024:
[----:B-1----:R0:W1:Y:S01]  /*5a70*/  LDS R69, [R166.X4+0x1a90] ;  /* 0x001a9000a6457984 */ /* 0x0020620000004800 */
[----:B------:R-:W-:Y:S01]  /*5a80*/  BSSY B0, `(.L_x_4026) ;  /* 0x0000005000007945 */ /* 0x000fe20003800000 */
[----:B------:R-:W-:Y:S02]  /*5a90*/  IADD3 R164, R151, 0x300, RZ ;  /* 0x0000030097a47810 */ /* 0x000fe40007ffe0ff */
[----:B------:R-:W-:Y:S01]  /*5aa0*/  LEA.HI.SX32 R76, R76, R151, 0x1b ;  /* 0x000000974c4c7211 */ /* 0x000fe200078fdaff */
[----:B------:R-:W-:Y:S05]  /*5ab0*/  @!P0 BRA `(.L_x_4027) ;  /* 0x0000001000008947 */ /* 0x000fea0003800000 */
[----:B-1----:R1:W-:Y:S02]  /*5ac0*/  RED.E.ADD.F32.FTZ.RN.STRONG.GPU [R78.64+-0x600], R69 ;  /* 0xfffa00454e00798e */ /* 0x0023e4000c10e784 */
.L_x_4027:
[----:B------:R-:W-:Y:S05]  /*5ad0*/  BSYNC B0 ;  /* 0x0000000000007941 */ /* 0x000fea0003800000 */
.L_x_4026:
[----:B-1----:R1:W2:Y:S01]  /*5ae0*/  LDS R69, [R76.X4+0x1b90] ;  /* 0x001b90004c457984 */ /* 0x0022a20000004800 */
[----:B------:R-:W-:Y:S01]  /*5af0*/  BSSY B0, `(.L_x_4028) ;  /* 0x0000005000007945 */ /* 0x000fe20003800000 */
[----:B0-----:R-:W-:-:S02]  /*5b00*/  IADD3 R166, R151, 0x340, RZ ;  /* 0x0000034097a67810 */ /* 0x001fc40007ffe0ff */
[----:B------:R-:W-:Y:S01]  /*5b10*/  LEA.HI.SX32 R164, R164, R151, 0x1b ;  /* 0x00000097a4a47211 */ /* 0x000fe200078fdaff */
[----:B------:R-:W-:Y:S05]  /*5b20*/  @!P1 BRA `(.L_x_4029) ;  /* 0x0000001000009947 */ /* 0x000fea0003800000 */
[----:B--2---:R0:W-:Y:S02]  /*5b30*/  RED.E.ADD.F32.FTZ.RN.STRONG.GPU [R78.64+-0x500], R69 ;  /* 0xfffb00454e00798e */ /* 0x0041e4000c10e784 */
.L_x_4029:
[----:B------:R-:W-:Y:S05]  /*5b40*/  BSYNC B0 ;  /* 0x0000000000007941 */ /* 0x000fea0003800000 */
.L_x_4028:
[----:B0-2---:R0:W2:Y:S01]  /*5b50*/  LDS R69, [R164.X4+0x1c90] ;  /* 0x001c9000a4457984 */ /* 0x0050a20000004800 */
[----:B------:R-:W-:Y:S01]  /*5b60*/  BSSY B0, `(.L_x_4030) ;  /* 0x0000005000007945 */ /* 0x000fe20003800000 */
[----:B-1----:R-:W-:Y:S02]  /*5b70*/  IADD3 R76, R151, 0x380, RZ ;  /* 0x00000380974c7810 */ /* 0x002fe40007ffe0ff */
[----:B------:R-:W-:Y:S01]  /*5b80*/  LEA.HI.SX32 R166, R166, R151, 0x1b ;  /* 0x00000097a6a67211 */ /* 0x000fe200078fdaff */
[----:B------:R-:W-:Y:S05]  /*5b90*/  @!P2 BRA `(.L_x_4031) ;  /* 0x000000100000a947 */ /* 0x000fea0003800000 */
[----:B--2---:R1:W-:Y:S02]  /*5ba0*/  RED.E.ADD.F32.FTZ.RN.STRONG.GPU [R78.64+-0x400], R69 ;  /* 0xfffc00454e00798e */ /* 0x0043e4000c10e784 */
.L_x_4031:
[----:B------:R-:W-:Y:S05]  /*5bb0*/  BSYNC B0 ;  /* 0x0000000000007941 */ /* 0x000fea0003800000 */
.L_x_4030:
[----:B-12---:R1:W2:Y:S01]  /*5bc0*/  LDS R69, [R166.X4+0x1d90] ;  /* 0x001d9000a6457984 */ /* 0x0062a20000004800 */
[----:B------:R-:W-:Y:S01]  /*5bd0*/  BSSY B0, `(.L_x_4032) ;  /* 0x0000005000007945 */ /* 0x000fe20003800000 */
[----:B0-----:R-:W-:Y:S02]  /*5be0*/  IADD3 R164, R151, 0x3c0, RZ ;  /* 0x000003c097a47810 */ /* 0x001fe40007ffe0ff */
[----:B------:R-:W-:Y:S01]  /*5bf0*/  LEA.HI.SX32 R76, R76, R151, 0x1b ;  /* 0x000000974c4c7211 */ /* 0x000fe200078fdaff */
[----:B------:R-:W-:Y:S05]  /*5c00*/  @!P3 BRA `(.L_x_4033) ;  /* 0x000000100000b947 */ /* 0x000fea0003800000 */
[----:B--2---:R0:W-:Y:S02]  /*5c10*/  RED.E.ADD.F32.FTZ.RN.STRONG.GPU [R78.64+-0x300], R69 ;  /* 0xfffd00454e00798e */ /* 0x0041e4000c10e784 */
.L_x_4033:
[----:B------:R-:W-:Y:S05]  /*5c20*/  BSYNC B0 ;  /* 0x0000000000007941 */ /* 0x000fea0003800000 */
.L_x_4032:
[----:B0-2---:R0:W2:Y:S01]  /*5c30*/  LDS R69, [R76.X4+0x1e90] ;  /* 0x001e90004c457984 */ /* 0x0050a20000004800 */
[----:B------:R-:W-:Y:S01]  /*5c40*/  BSSY B0, `(.L_x_4034) ;  /* 0x0000004000007945 */ /* 0x000fe20003800000 */
[----:B------:R-:W-:Y:S01]  /*5c50*/  LEA.HI.SX32 R164, R164, R151, 0x1b ;  /* 0x00000097a4a47211 */ /* 0x000fe200078fdaff */
[----:B------:R-:W-:Y:S05]  /*5c60*/  @!P4 BRA `(.L_x_4035) ;  /* 0x000000100000c947 */ /* 0x000fea0003800000 */
[----:B--2---:R2:W-:Y:S02]  /*5c70*/  RED.E.ADD.F32.FTZ.RN.STRONG.GPU [R78.64+-0x200], R69 ;  /* 0xfffe00454e00798e */ /* 0x0045e4000c10e784 */
.L_x_4035:
[----:B------:R-:W-:Y:S05]  /*5c80*/  BSYNC B0 ;  /* 0x0000000000007941 */ /* 0x000fea0003800000 */
.L_x_4034:
[----:B--2---:R2:W3:Y:S01]  /*5c90*/  LDS R69, [R164.X4+0x1f90] ;  /* 0x001f9000a4457984 */ /* 0x0044e20000004800 */
[----:B------:R-:W-:Y:S01]  /*5ca0*/  BSSY B0, `(.L_x_4036) ;  /* 0x0000003000007945 */ /* 0x000fe20003800000 */
[----:B------:R-:W-:Y:S05]  /*5cb0*/  @!P5 BRA `(.L_x_4037) ;  /* 0x000000100000d947 */ /* 0x000fea0003800000 */
[----:B---3--:R3:W-:Y:S02]  /*5cc0*/  RED.E.ADD.F32.FTZ.RN.STRONG.GPU [R78.64+-0x100], R69 ;  /* 0xffff00454e00798e */ /* 0x0087e4000c10e784 */
.L_x_4037:
[----:B------:R-:W-:Y:S05]  /*5cd0*/  BSYNC B0 ;  /* 0x0000000000007941 */ /* 0x000fea0003800000 */
.L_x_4036:
[----:B---3--:R-:W3:Y:S01]  /*5ce0*/  SHFL.DOWN PT, R69, R68, 0x1, 0x1f ;  /* 0x08201f0044457f89 */ /* 0x008ee200000e0000 */
[----:B------:R-:W-:Y:S01]  /*5cf0*/  ISETP.GT.AND P0, PT, R150, 0x1e, PT ;  /* 0x0000001e9600780c */ /* 0x000fe20003f04270 */
[----:B0-----:R-:W-:Y:S01]  /*5d00*/  FMUL.FTZ R76, R100, R81 ;  /* 0x00000051644c7220 */ /* 0x001fe20000410000 */
[----:B------:R-:W-:Y:S01]  /*5d10*/  ISETP.NE.AND P1, PT, R151, RZ, PT ;  /* 0x000000ff9700720c */ /* 0x000fe20003f25270 */
[----:B------:R-:W0:Y:S01]  /*5d20*/  SHFL.DOWN PT, R77, R70, 0x1, 0x1f ;  /* 0x08201f00464d7f89 */ /* 0x000e2200000e0000 */
[----:B------:R-:W-:Y:S01]  /*5d30*/  BSSY B0, `(.L_x_4038) ;  /* 0x0000077000007945 */ /* 0x000fe20003800000 */
[----:B------:R-:W-:-:S02]  /*5d40*/  FMUL.FTZ R78, R76, R201 ;  /* 0x000000c94c4e7220 */ /* 0x000fc40000410000 */
[----:B------:R-:W-:Y:S02]  /*5d50*/  FMUL.FTZ R76, R100, R189 ;  /* 0x000000bd644c7220 */ /* 0x000fe40000410000 */
[----:B-1----:R-:W-:Y:S02]  /*5d60*/  FFMA.FTZ R166, R55, R81, R78 ;  /* 0x0000005137a67223 */ /* 0x002fe4000001004e */
[----:B------:R-:W-:Y:S02]  /*5d70*/  FMUL.FTZ R78, R76, R199 ;  /* 0x000000c74c4e7220 */ /* 0x000fe40000410000 */
[----:B------:R-:W-:Y:S02]  /*5d80*/  FMUL.FTZ R76, R100, R187 ;  /* 0x000000bb644c7220 */ /* 0x000fe40000410000 */
[----:B--2---:R-:W-:Y:S02]  /*5d90*/  FFMA.FTZ R164, R53, R189, R78 ;  /* 0x000000bd35a47223 */ /* 0x004fe4000001004e */
[----:B------:R-:W-:-:S02]  /*5da0*/  FMUL.FTZ R78, R76, R193 ;  /* 0x000000c14c4e7220 */ /* 0x000fc40000410000 */
[----:B------:R-:W-:Y:S02]  /*5db0*/  FMUL.FTZ R76, R100, R179 ;  /* 0x000000b3644c7220 */ /* 0x000fe40000410000 */
[----:B------:R-:W-:Y:S02]  /*5dc0*/  FADD.FTZ R35, R166, R35 ;  /* 0x00000023a6237221 */ /* 0x000fe40000010000 */
[----:B---3--:R-:W-:Y:S02]  /*5dd0*/  @!P0 FADD.FTZ R68, R68, R69 ;  /* 0x0000004544448221 */ /* 0x008fe40000010000 */
[----:B------:R-:W-:Y:S02]  /*5de0*/  FMUL.FTZ R76, R76, R197 ;  /* 0x000000c54c4c7220 */ /* 0x000fe40000410000 */
        /* <DEDUP_REMOVED lines=19> */
[----:B------:R-:W-:Y:S01]  /*5f20*/  ISETP.GT.AND P0, PT, R150, 0x1b, PT ;  /* 0x0000001b9600780c */ /* 0x000fe20003f04270 */
[----:B------:R-:W-:Y:S02]  /*5f30*/  FADD.FTZ R16, R89, R16 ;  /* 0x0000001059107221 */ /* 0x000fe40000010000 */
[----:B------:R-:W1:Y:S01]  /*5f40*/  SHFL.DOWN PT, R77, R70, 0x4, 0x1f ;  /* 0x08801f00464d7f89 */ /* 0x000e6200000e0000 */
[----:B------:R-:W-:Y:S02]  /*5f50*/  FADD.FTZ R7, R87, R7 ;  /* 0x0000000757077221 */ /* 0x000fe40000010000 */
[----:B------:R-:W-:Y:S02]  /*5f60*/  FADD.FTZ R6, R85, R6 ;  /* 0x0000000655067221 */ /* 0x000fe40000010000 */
[----:B------:R-:W-:-:S02]  /*5f70*/  FADD.FTZ R5, R80, R5 ;  /* 0x0000000550057221 */ /* 0x000fc40000010000 */
[----:B------:R-:W-:-:S03]  /*5f80*/  FADD.FTZ R4, R83, R4 ;  /* 0x0000000453047221 */ /* 0x000fc60000010000 */
        /* <DEDUP_REMOVED lines=10> */
[C---:B------:R-:W-:Y:S02]  /*6030*/  FMUL.FTZ R69, R100.reuse, R183 ;  /* 0x000000b764457220 */ /* 0x040fe40000410000 */
[C---:B------:R-:W-:Y:S02]  /*6040*/  FMUL.FTZ R73, R100.reuse, R163 ;  /* 0x000000a364497220 */ /* 0x040fe40000410000 */
        /* <DEDUP_REMOVED lines=12> */
[C---:B------:R-:W-:Y:S02]  /*6110*/  FMUL.FTZ R69, R100.reuse, R175 ;  /* 0x000000af64457220 */ /* 0x040fe40000410000 */
[----:B------:R-:W-:Y:S02]  /*6120*/  FMUL.FTZ R192, R73, R192 ;  /* 0x000000c049c07220 */ /* 0x000fe40000410000 */
[----:B------:R-:W-:Y:S02]  /*6130*/  FMUL.FTZ R82, R69, R82 ;  /* 0x0000005245527220 */ /* 0x000fe40000410000 */
[C---:B------:R-:W-:Y:S02]  /*6140*/  FMUL.FTZ R73, R100.reuse, R167 ;  /* 0x000000a764497220 */ /* 0x040fe40000410000 */
[----:B------:R-:W-:Y:S02]  /*6150*/  FMUL.FTZ R69, R100, R173 ;  /* 0x000000ad64457220 */ /* 0x000fe40000410000 */
[----:B------:R-:W-:-:S02]  /*6160*/  FFMA.FTZ R162, R59, R187, R78 ;  /* 0x000000bb3ba27223 */ /* 0x000fc4000001004e */
[----:B------:R-:W-:Y:S02]  /*6170*/  FMUL.FTZ R73, R73, R194 ;  /* 0x000000c249497220 */ /* 0x000fe40000410000 */
[----:B------:R-:W-:Y:S02]  /*6180*/  FFMA.FTZ R78, R57, R179, R76 ;  /* 0x000000b3394e7223 */ /* 0x000fe4000001004c */
[----:B------:R-:W-:Y:S02]  /*6190*/  FMUL.FTZ R84, R69, R84 ;  /* 0x0000005445547220 */ /* 0x000fe40000410000 */
[----:B------:R-:W-:Y:S02]  /*61a0*/  FMUL.FTZ R76, R100, R171 ;  /* 0x000000ab644c7220 */ /* 0x000fe40000410000 */
[----:B0-----:R-:W-:Y:S02]  /*61b0*/  @!P0 FADD.FTZ R68, R68, R79 ;  /* 0x0000004f44448221 */ /* 0x001fe40000010000 */
[----:B------:R-:W-:-:S02]  /*61c0*/  FMUL.FTZ R69, R100, R169 ;  /* 0x000000a964457220 */ /* 0x000fc40000410000 */
[----:B-1----:R-:W-:Y:S01]  /*61d0*/  @!P0 FADD.FTZ R70, R70, R81 ;  /* 0x0000005146468221 */ /* 0x002fe20000010000 */
[----:B------:R-:W-:Y:S01]  /*61e0*/  ISETP.NE.AND P0, PT, R150, RZ, PT ;  /* 0x000000ff9600720c */ /* 0x000fe20003f05270 */
[----:B------:R-:W-:Y:S01]  /*61f0*/  FFMA.FTZ R73, R66, R167, R73 ;  /* 0x000000a742497223 */ /* 0x000fe20000010049 */
[----:B------:R-:W-:Y:S01]  /*6200*/  MOV R166, R68 ;  /* 0x0000004400a67202 */ /* 0x000fe20000000f00 */
[----:B------:R-:W-:Y:S01]  /*6210*/  FMUL.FTZ R76, R76, R71 ;  /* 0x000000474c4c7220 */ /* 0x000fe20000410000 */
[----:B------:R-:W-:Y:S01]  /*6220*/  MOV R167, R70 ;  /* 0x0000004600a77202 */ /* 0x000fe20000000f00 */
[----:B------:R-:W-:Y:S02]  /*6230*/  FMUL.FTZ R69, R69, R88 ;  /* 0x0000005845457220 */ /* 0x000fe40000410000 */
[----:B------:R-:W-:Y:S02]  /*6240*/  FFMA.FTZ R75, R52, R75, R196 ;  /* 0x0000004b344b7223 */ /* 0x000fe400000100c4 */
[----:B------:R-:W-:-:S02]  /*6250*/  FFMA.FTZ R183, R58, R183, R198 ;  /* 0x000000b73ab77223 */ /* 0x000fc400000100c6 */
[----:B------:R-:W-:Y:S02]  /*6260*/  FFMA.FTZ R91, R56, R91, R160 ;  /* 0x0000005b385b7223 */ /* 0x000fe400000100a0 */
[----:B------:R-:W-:Y:S01]  /*6270*/  FFMA.FTZ R86, R63, R177, R86 ;  /* 0x000000b13f567223 */ /* 0x000fe20000010056 */
[----:B------:R0:W-:Y:S01]  /*6280*/  @!P0 STS.64 [R139.X8+0x2118], R166 ;  /* 0x002118a68b008388 */ /* 0x0001e20000008a00 */
        /* <DEDUP_REMOVED lines=33> */
.L_x_4039:
[----:B0-----:R-:W-:Y:S05]  /*64a0*/  BSYNC B0 ;  /* 0x0000000000007941 */ /* 0x001fea0003800000 */
.L_x_4038:
[----:B------:R-:W-:Y:S02]  /*64b0*/  IADD3 R103, R103, 0x1, RZ ;  /* 0x0000000167677810 */ /* 0x000fe40007ffe0ff */
[----:B------:R-:W-:Y:S02]  /*64c0*/  IADD3 R102, P1, R102, 0x1, RZ ;  /* 0x0000000166667810 */ /* 0x000fe40007f3e0ff */
[----:B------:R-:W-:Y:S02]  /*64d0*/  ISETP.GE.AND P0, PT, R103, c[0x0][0x16c], PT ;  /* 0x00005b0067007a0c */ /* 0x000fe40003f06270 */
[----:B------:R-:W-:-:S11]  /*64e0*/  IADD3.X R101, RZ, R101, RZ, P1, !PT ;  /* 0x00000065ff657210 */ /* 0x000fd60000ffe4ff */
[----:B------:R-:W-:Y:S01]  /*64f0*/  @P0 CALL.REL.NOINC `(.L_x_3992) ;  /* 0x0000001000000944 */ /* 0x000fe20003c00000 */
[----:B------:R-:W-:Y:S05]  /*6500*/  BRA `(.L_x_4040) ;  /* 0xffffcd7000007947 */ /* 0x000fea000383ffff */
.L_x_3992:
[----:B------:R-:W-:Y:S06]  /*6510*/  BAR.SYNC.DEFER_BLOCKING 0x0 ;  /* 0x0000000000007b1d */ /* 0x000fec0000010000 */
[----:B------:R-:W2:Y:S04]  /*6520*/  LDG.E.128 R36, [R96.64] ;  /* 0x0000000460247981 */ /* 0x000ea8000c1e1d00 */
[----:B------:R-:W3:Y:S04]  /*6530*/  LDG.E.128 R40, [R96.64+0x200] ;  /* 0x0002000460287981 */ /* 0x000ee8000c1e1d00 */
[----:B------:R-:W4:Y:S04]  /*6540*/  LDG.E.128 R44, [R96.64+0x400] ;  /* 0x00040004602c7981 */ /* 0x000f28000c1e1d00 */
[----:B------:R-:W5:Y:S01]  /*6550*/  LDG.E.128 R48, [R96.64+0x600] ;  /* 0x0006000460307981 */ /* 0x000f62000c1e1d00 */
[----:B------:R-:W-:-:S02]  /*6560*/  IADD3 R68, R141, -0x1, RZ ;  /* 0xffffffff8d447810 */ /* 0x000fc40007ffe0ff */
[----:B------:R-:W-:Y:S01]  /*6570*/  IADD3 R140, R140, 0x1, RZ ;  /* 0x000000018c8c7810 */ /* 0x000fe20007ffe0ff */
        /* <DEDUP_REMOVED lines=20> */
[--C-:B--2---:R-:W-:Y:S01]  /*66c0*/  FADD.FTZ R37, R37, R152.reuse ;  /* 0x0000009825257221 */ /* 0x104fe20000010000 */
[----:B------:R-:W-:Y:S01]  /*66d0*/  FSETP.GTU.FTZ.AND P4, PT, R58, 20, PT ;  /* 0x41a000003a00780b */ /* 0x000fe20003f9c000 */
[----:B------:R-:W-:Y:S01]  /*66e0*/  FADD.FTZ R59, R59, R152 ;  /* 0x000000983b3b7221 */ /* 0x000fe20000010000 */
[----:B------:R-:W-:Y:S01]  /*66f0*/  FSETP.GTU.FTZ.AND P5, PT, R57, 20, PT ;  /* 0x41a000003900780b */ /* 0x000fe20003fbc000 */
[----:B------:R-:W-:-:S02]  /*6700*/  @!P0 FMUL.FTZ R40, R53, -1.4426950216293334961 ;  /* 0xbfb8aa3b35288820 */ /* 0x000fc40000410000 */
[----:B------:R-:W-:Y:S02]  /*6710*/  @!P3 FMUL.FTZ R41, R54, -1.4426950216293334961 ;  /* 0xbfb8aa3b3629b820 */ /* 0x000fe40000410000 */
[----:B------:R-:W-:Y:S02]  /*6720*/  @!P1 FMUL.FTZ R0, R52, -1.4426950216293334961 ;  /* 0xbfb8aa3b34009820 */ /* 0x000fe40000410000 */
[----:B------:R-:W0:Y:S01]  /*6730*/  @!P0 MUFU.EX2 R40, R40 ;  /* 0x0000002800288308 */ /* 0x000e220000000800 */
[----:B------:R-:W-:Y:S02]  /*6740*/  @!P2 FMUL.FTZ R42, R55, -1.4426950216293334961 ;  /* 0xbfb8aa3b372aa820 */ /* 0x000fe40000410000 */
[----:B------:R-:W-:-:S03]  /*6750*/  @!P6 FMUL.FTZ R43, R56, -1.4426950216293334961 ;  /* 0xbfb8aa3b382be820 */ /* 0x000fc60000410000 */
[----:B------:R-:W-:Y:S02]  /*6760*/  @!P5 FMUL.FTZ R48, R57, -1.4426950216293334961 ;  /* 0xbfb8aa3b3930d820 */ /* 0x000fe40000410000 */
[----:B------:R-:W1:Y:S08]  /*6770*/  @!P3 MUFU.EX2 R41, R41 ;  /* 0x000000290029b308 */ /* 0x000e700000000800 */
[----:B------:R-:W2:Y:S01]  /*6780*/  @!P1 MUFU.EX2 R0, R0 ;  /* 0x0000000000009308 */ /* 0x000ea20000000800 */
[----:B0-----:R-:W-:-:S07]  /*6790*/  @!P0 FADD.FTZ R44, R40, 1 ;  /* 0x3f800000282c8421 */ /* 0x001fce0000010000 */
[----:B------:R-:W0:Y:S01]  /*67a0*/  @!P0 MUFU.RCP R44, R44 ;  /* 0x0000002c002c8308 */ /* 0x000e220000001000 */
[----:B-1----:R-:W-:-:S07]  /*67b0*/  @!P3 FADD.FTZ R45, R41, 1 ;  /* 0x3f800000292db421 */ /* 0x002fce0000010000 */
[----:B------:R-:W-:Y:S01]  /*67c0*/  @!P2 MUFU.EX2 R46, R42 ;  /* 0x0000002a002ea308 */ /* 0x000fe20000000800 */
[----:B--2---:R-:W-:-:S07]  /*67d0*/  @!P1 FADD.FTZ R0, R0, 1 ;  /* 0x3f80000000009421 */ /* 0x004fce0000010000 */
[----:B------:R1:W2:Y:S01]  /*67e0*/  @!P6 MUFU.EX2 R47, R43 ;  /* 0x0000002b002fe308 */ /* 0x0002a20000000800 */
[----:B0-----:R-:W-:-:S07]  /*67f0*/  @!P0 FMUL.FTZ R25, R25, R44 ;  /* 0x0000002c19198220 */ /* 0x001fce0000410000 */
[----:B------:R0:W3:Y:S01]  /*6800*/  @!P1 MUFU.RCP R49, R0 ;  /* 0x0000000000319308 */ /* 0x0000e20000001000 */
[----:B-1----:R-:W1:Y:S07]  /*6810*/  LDS.128 R40, [R136.X16+0x30] ;  /* 0x0000300088287984 */ /* 0x002e6e000000cc00 */
[----:B------:R-:W4:Y:S01]  /*6820*/  @!P3 MUFU.RCP R45, R45 ;  /* 0x0000002d002db308 */ /* 0x000f220000001000 */
[----:B0-----:R-:W-:Y:S02]  /*6830*/  FADD.FTZ R0, R36, R152 ;  /* 0x0000009824007221 */ /* 0x001fe40000010000 */
[----:B------:R-:W-:-:S02]  /*6840*/  @!P4 FMUL.FTZ R36, R58, -1.4426950216293334961 ;  /* 0xbfb8aa3b3a24c820 */ /* 0x000fc40000410000 */
[----:B--2---:R-:W-:Y:S01]  /*6850*/  @!P6 FADD.FTZ R47, R47, 1 ;  /* 0x3f8000002f2fe421 */ /* 0x004fe20000010000 */
[----:B------:R-:W-:Y:S01]  /*6860*/  BAR.SYNC.DEFER_BLOCKING 0x0 ;  /* 0x0000000000007b1d */ /* 0x000fe20000010000 */
[----:B------:R-:W-:Y:S01]  /*6870*/  FSETP.GTU.FTZ.AND P0, PT, R0, 20, PT ;  /* 0x41a000000000780b */ /* 0x000fe20003f1c000 */
[----:B---3--:R-:W-:Y:S01]  /*6880*/  @!P1 FMUL.FTZ R24, R24, R49 ;  /* 0x0000003118189220 */ /* 0x008fe20000410000 */
[----:B------:R-:W-:-:S03]  /*6890*/  FSETP.GTU.FTZ.AND P1, PT, R59, 20, PT ;  /* 0x41a000003b00780b */ /* 0x000fc60003f3c000 */
[----:B------:R0:W2:Y:S01]  /*68a0*/  @!P4 MUFU.EX2 R49, R36 ;  /* 0x000000240031c308 */ /* 0x0000a20000000800 */
[----:B----4-:R-:W-:Y:S01]  /*68b0*/  @!P3 FMUL.FTZ R26, R26, R45 ;  /* 0x0000002d1a1ab220 */ /* 0x010fe20000410000 */
[----:B------:R-:W-:Y:S01]  /*68c0*/  FSETP.GTU.FTZ.AND P3, PT, R37, 20, PT ;  /* 0x41a000002500780b */ /* 0x000fe20003f7c000 */
[----:B------:R-:W-:-:S05]  /*68d0*/  @!P2 FADD.FTZ R45, R46, 1 ;  /* 0x3f8000002e2da421 */ /* 0x000fca0000010000 */
[----:B------:R-:W-:Y:S01]  /*68e0*/  @!P0 FMUL.FTZ R0, R0, -1.4426950216293334961 ;  /* 0xbfb8aa3b00008820 */ /* 0x000fe20000410000 */
[----:B------:R-:W3:Y:S01]  /*68f0*/  @!P5 MUFU.EX2 R48, R48 ;  /* 0x000000300030d308 */ /* 0x000ee20000000800 */
[----:B0-----:R-:W-:Y:S01]  /*6900*/  SHF.L.U32 R36, R68, 0xa, RZ ;  /* 0x0000000a44247819 */ /* 0x001fe200000006ff */
[----:B------:R-:W-:Y:S02]  /*6910*/  @!P1 FMUL.FTZ R50, R59, -1.4426950216293334961 ;  /* 0xbfb8aa3b3b329820 */ /* 0x000fe40000410000 */
[----:B--2---:R-:W-:-:S04]  /*6920*/  @!P4 FADD.FTZ R49, R49, 1 ;  /* 0x3f8000003131c421 */ /* 0x004fc80000010000 */
[----:B------:R-:W0:Y:S01]  /*6930*/  @!P2 MUFU.RCP R52, R45 ;  /* 0x0000002d0034a308 */ /* 0x000e220000001000 */
[----:B------:R-:W-:Y:S01]  /*6940*/  @!P3 FMUL.FTZ R44, R37, -1.4426950216293334961 ;  /* 0xbfb8aa3b252cb820 */ /* 0x000fe20000410000 */
[----:B------:R-:W-:Y:S01]  /*6950*/  SHF.R.S32.HI R37, RZ, 0x1f, R36 ;  /* 0x0000001fff257819 */ /* 0x000fe20000011424 */
[----:B-1----:R-:W-:Y:S02]  /*6960*/  FADD.FTZ R54, R40, R152 ;  /* 0x0000009828367221 */ /* 0x002fe40000010000 */
[----:B------:R-:W-:-:S03]  /*6970*/  IMAD R40, R184, c[0x0][0x2d8], RZ ;  /* 0x0000b600b8287a24 */ /* 0x000fc600078e02ff */
[----:B------:R-:W1:Y:S01]  /*6980*/  @!P0 MUFU.EX2 R0, R0 ;  /* 0x0000000000008308 */ /* 0x000e620000000800 */
[----:B---3--:R-:W-:Y:S02]  /*6990*/  @!P5 FADD.FTZ R48, R48, 1 ;  /* 0x3f8000003030d421 */ /* 0x008fe40000010000 */
[----:B------:R-:W-:Y:S02]  /*69a0*/  IMAD R55, R159, c[0x0][0x2dc], R40 ;  /* 0x0000b7009f377a24 */ /* 0x000fe400078e0228 */
[----:B------:R-:W-:-:S03]  /*69b0*/  IMAD R40, R156, c[0x0][0x2e0], RZ ;  /* 0x0000b8009c287a24 */ /* 0x000fc600078e02ff */
[----:B------:R2:W3:Y:S01]  /*69c0*/  @!P3 MUFU.EX2 R46, R44 ;  /* 0x0000002c002eb308 */ /* 0x0004e20000000800 */
[----:B0-----:R-:W-:Y:S01]  /*69d0*/  @!P2 FMUL.FTZ R27, R27, R52 ;  /* 0x000000341b1ba220 */ /* 0x001fe20000410000 */
[----:B------:R-:W-:Y:S01]  /*69e0*/  FSETP.GTU.FTZ.AND P2, PT, R54, 20, PT ;  /* 0x41a000003600780b */ /* 0x000fe20003f5c000 */
[----:B------:R-:W-:-:S05]  /*69f0*/  FADD.FTZ R52, R41, R152 ;  /* 0x0000009829347221 */ /* 0x000fca0000010000 */
[----:B------:R-:W0:Y:S01]  /*6a00*/  @!P4 MUFU.RCP R53, R49 ;  /* 0x000000310035c308 */ /* 0x000e220000001000 */
[----:B--2---:R-:W-:-:S04]  /*6a10*/  IMAD.WIDE.U32 R44, R159, c[0x0][0x2d8], R36 ;  /* 0x0000b6009f2c7a25 */ /* 0x004fc800078e0024 */
[----:B-1----:R-:W-:Y:S01]  /*6a20*/  @!P0 FADD.FTZ R0, R0, 1 ;  /* 0x3f80000000008421 */ /* 0x002fe20000010000 */
[----:B------:R-:W-:Y:S01]  /*6a30*/  IADD3 R45, R45, R55, RZ ;  /* 0x000000372d2d7210 */ /* 0x000fe20007ffe0ff */
[----:B------:R-:W-:Y:S01]  /*6a40*/  FADD.FTZ R55, R43, R152 ;  /* 0x000000982b377221 */ /* 0x000fe20000010000 */
[----:B------:R1:W2:Y:S01]  /*6a50*/  @!P6 MUFU.RCP R51, R47 ;  /* 0x0000002f0033e308 */ /* 0x0002a20000001000 */
[C---:B------:R-:W-:Y:S02]  /*6a60*/  IMAD R43, R161.reuse, c[0x0][0x2e4], R40 ;  /* 0x0000b900a12b7a24 */ /* 0x040fe400078e0228 */
[----:B------:R-:W-:Y:S01]  /*6a70*/  IMAD.WIDE.U32 R40, R161, c[0x0][0x2e0], R44 ;  /* 0x0000b800a1287a25 */ /* 0x000fe200078e002c */
[----:B------:R-:W-:-:S03]  /*6a80*/  SHF.L.U32 R44, R151, 0x2, RZ ;  /* 0x00000002972c7819 */ /* 0x000fc600000006ff */
[----:B---3--:R-:W-:Y:S01]  /*6a90*/  @!P3 FADD.FTZ R46, R46, 1 ;  /* 0x3f8000002e2eb421 */ /* 0x008fe20000010000 */
[----:B------:R-:W3:Y:S01]  /*6aa0*/  @!P5 MUFU.RCP R48, R48 ;  /* 0x000000300030d308 */ /* 0x000ee20000001000 */
[----:B-1----:R-:W-:Y:S01]  /*6ab0*/  @!P2 FMUL.FTZ R47, R54, -1.4426950216293334961 ;  /* 0xbfb8aa3b362fa820 */ /* 0x002fe20000410000 */
[----:B------:R-:W-:Y:S01]  /*6ac0*/  IADD3 R43, R41, R43, RZ ;  /* 0x0000002b292b7210 */ /* 0x000fe20007ffe0ff */
[--C-:B------:R-:W-:Y:S02]  /*6ad0*/  FADD.FTZ R54, R42, R152.reuse ;  /* 0x000000982a367221 */ /* 0x100fe40000010000 */
[----:B0-----:R-:W-:Y:S01]  /*6ae0*/  @!P4 FMUL.FTZ R30, R30, R53 ;  /* 0x000000351e1ec220 */ /* 0x001fe20000410000 */
[----:B------:R-:W-:Y:S01]  /*6af0*/  LEA R42, P4, R40, c[0x0][0x330], 0x2 ;  /* 0x0000cc00282a7a11 */ /* 0x000fe200078810ff */
[----:B------:R-:W-:Y:S01]  /*6b00*/  FADD.FTZ R45, R39, R152 ;  /* 0x00000098272d7221 */ /* 0x000fe20000010000 */
[----:B------:R0:W1:Y:S01]  /*6b10*/  @!P0 MUFU.RCP R49, R0 ;  /* 0x0000000000318308 */ /* 0x0000620000001000 */
[----:B--2---:R-:W-:Y:S01]  /*6b20*/  @!P6 FMUL.FTZ R28, R28, R51 ;  /* 0x000000331c1ce220 */ /* 0x004fe20000410000 */
[----:B------:R-:W-:Y:S01]  /*6b30*/  LEA.HI.X R43, R40, c[0x0][0x334], R43, 0x2, P4 ;  /* 0x0000cd00282b7a11 */ /* 0x000fe200020f142b */
[----:B------:R-:W-:Y:S01]  /*6b40*/  IMAD.WIDE.U32 R36, R159, c[0x0][0x2f8], R36 ;  /* 0x0000be009f247a25 */ /* 0x000fe200078e0024 */
[----:B------:R-:W-:-:S02]  /*6b50*/  FSETP.GTU.FTZ.AND P6, PT, R52, 20, PT ;  /* 0x41a000003400780b */ /* 0x000fc40003fdc000 */
[----:B------:R-:W-:Y:S01]  /*6b60*/  FSETP.GTU.FTZ.AND P4, PT, R55, 20, PT ;  /* 0x41a000003700780b */ /* 0x000fe20003f9c000 */
[----:B---3--:R-:W-:Y:S01]  /*6b70*/  @!P5 FMUL.FTZ R29, R29, R48 ;  /* 0x000000301d1dd220 */ /* 0x008fe20000410000 */
[----:B------:R-:W-:Y:S01]  /*6b80*/  FSETP.GTU.FTZ.AND P5, PT, R54, 20, PT ;  /* 0x41a000003600780b */ /* 0x000fe20003fbc000 */
[----:B------:R-:W2:Y:S01]  /*6b90*/  @!P3 MUFU.RCP R46, R46 ;  /* 0x0000002e002eb308 */ /* 0x000ea20000001000 */
[----:B0-----:R-:W-:Y:S02]  /*6ba0*/  FADD.FTZ R0, R38, R152 ;  /* 0x0000009826007221 */ /* 0x001fe40000010000 */
[----:B-1----:R-:W-:Y:S01]  /*6bb0*/  @!P0 FMUL.FTZ R20, R20, R49 ;  /* 0x0000003114148220 */ /* 0x002fe20000410000 */
[----:B------:R-:W-:-:S04]  /*6bc0*/  LOP3.LUT R49, R44, 0xffffff80, RZ, 0xc0, !PT ;  /* 0xffffff802c317812 */ /* 0x000fc800078ec0ff */
[----:B------:R-:W-:Y:S01]  /*6bd0*/  @!P6 FMUL.FTZ R41, R52, -1.4426950216293334961 ;  /* 0xbfb8aa3b3429e820 */ /* 0x000fe20000410000 */
[----:B------:R-:W-:Y:S01]  /*6be0*/  FSETP.GTU.FTZ.AND P0, PT, R0, 20, PT ;  /* 0x41a000000000780b */ /* 0x000fe20003f1c000 */
[----:B------:R-:W-:Y:S01]  /*6bf0*/  @!P4 FMUL.FTZ R39, R55, -1.4426950216293334961 ;  /* 0xbfb8aa3b3727c820 */ /* 0x000fe20000410000 */
[----:B------:R-:W-:Y:S01]  /*6c00*/  LEA R44, R150, R49, 0x2 ;  /* 0x00000031962c7211 */ /* 0x000fe200078e10ff */
[----:B------:R-:W-:Y:S01]  /*6c10*/  @!P5 FMUL.FTZ R38, R54, -1.4426950216293334961 ;  /* 0xbfb8aa3b3626d820 */ /* 0x000fe20000410000 */
[----:B------:R-:W0:Y:S03]  /*6c20*/  @!P1 MUFU.EX2 R50, R50 ;  /* 0x0000003200329308 */ /* 0x000e260000000800 */
[----:B------:R1:W-:Y:S01]  /*6c30*/  STS.128 [R44.X16], R4 ;  /* 0x000000042c007388 */ /* 0x0003e2000000cc00 */
[----:B--2---:R-:W-:Y:S01]  /*6c40*/  @!P3 FMUL.FTZ R21, R21, R46 ;  /* 0x0000002e1515b220 */ /* 0x004fe20000410000 */
[----:B------:R-:W-:-:S02]  /*6c50*/  FSETP.GTU.FTZ.AND P3, PT, R45, 20, PT ;  /* 0x41a000002d00780b */ /* 0x000fc40003f7c000 */
[----:B------:R-:W-:Y:S01]  /*6c60*/  STS.128 [R44.X16+0x10], R16 ;  /* 0x000010102c007388 */ /* 0x000fe2000000cc00 */
[----:B------:R2:W3:Y:S01]  /*6c70*/  @!P5 MUFU.EX2 R40, R38 ;  /* 0x000000260028d308 */ /* 0x0004e20000000800 */
[----:B------:R-:W-:Y:S02]  /*6c80*/  @!P0 FMUL.FTZ R0, R0, -1.4426950216293334961 ;  /* 0xbfb8aa3b00008820 */ /* 0x000fe40000410000 */
[----:B------:R-:W-:Y:S04]  /*6c90*/  STS.128 [R44.X16+0x20], R12 ;  /* 0x0000200c2c007388 */ /* 0x000fe8000000cc00 */
[----:B------:R-:W-:Y:S01]  /*6ca0*/  STS.128 [R44.X16+0x30], R8 ;  /* 0x000030082c007388 */ /* 0x000fe2000000cc00 */
[----:B------:R-:W-:-:S06]  /*6cb0*/  NOP ;  /* 0x0000000000007918 */ /* 0x000fcc0000000000 */
[----:B------:R-:W4:Y:S01]  /*6cc0*/  LDS.128 R52, [R137.X16] ;  /* 0x0000000089347984 */ /* 0x000f22000000cc00 */
[----:B--2---:R-:W-:Y:S01]  /*6cd0*/  @!P3 FMUL.FTZ R38, R45, -1.4426950216293334961 ;  /* 0xbfb8aa3b2d26b820 */ /* 0x004fe20000410000 */
[----:B------:R-:W2:Y:S01]  /*6ce0*/  @!P0 MUFU.EX2 R0, R0 ;  /* 0x0000000000008308 */ /* 0x000ea20000000800 */
[----:B-1----:R-:W-:Y:S01]  /*6cf0*/  IMAD.WIDE R4, R138, 0x10, R42 ;  /* 0x000000108a047825 */ /* 0x002fe200078e022a */
[----:B------:R-:W1:Y:S03]  /*6d00*/  LDS.128 R56, [R137.X16+0x200] ;  /* 0x0002000089387984 */ /* 0x000e66000000cc00 */
[----:B0-----:R-:W-:Y:S01]  /*6d10*/  @!P1 FADD.FTZ R50, R50, 1 ;  /* 0x3f80000032329421 */ /* 0x001fe20000010000 */
[----:B------:R-:W0:Y:S01]  /*6d20*/  LDS.128 R60, [R137.X16+0x400] ;  /* 0x00040000893c7984 */ /* 0x000e22000000cc00 */
[----:B---3--:R-:W-:Y:S01]  /*6d30*/  @!P5 FADD.FTZ R40, R40, 1 ;  /* 0x3f8000002828d421 */ /* 0x008fe20000010000 */
[----:B------:R-:W3:Y:S01]  /*6d40*/  @!P2 MUFU.EX2 R47, R47 ;  /* 0x0000002f002fa308 */ /* 0x000ee20000000800 */
[----:B------:R-:W-:Y:S01]  /*6d50*/  FADD.FTZ R6, R20, R153 ;  /* 0x0000009914067221 */ /* 0x000fe20000010000 */
[----:B------:R-:W5:Y:S06]  /*6d60*/  LDS.128 R64, [R137.X16+0x600] ;  /* 0x0006000089407984 */ /* 0x000f6c000000cc00 */
[----:B------:R-:W4:Y:S01]  /*6d70*/  @!P3 MUFU.EX2 R38, R38 ;  /* 0x000000260026b308 */ /* 0x000f220000000800 */
[----:B--2---:R-:W-:-:S07]  /*6d80*/  @!P0 FADD.FTZ R0, R0, 1 ;  /* 0x3f80000000008421 */ /* 0x004fce0000010000 */
[----:B------:R-:W2:Y:S01]  /*6d90*/  @!P6 MUFU.EX2 R41, R41 ;  /* 0x000000290029e308 */ /* 0x000ea20000000800 */
[----:B---3--:R-:W-:-:S07]  /*6da0*/  @!P2 FADD.FTZ R47, R47, 1 ;  /* 0x3f8000002f2fa421 */ /* 0x008fce0000010000 */
[----:B------:R-:W3:Y:S01]  /*6db0*/  @!P4 MUFU.EX2 R39, R39 ;  /* 0x000000270027c308 */ /* 0x000ee20000000800 */
[----:B----4-:R-:W-:Y:S01]  /*6dc0*/  @!P3 FADD.FTZ R38, R38, 1 ;  /* 0x3f8000002626b421 */ /* 0x010fe20000010000 */
[----:B------:R-:W-:Y:S01]  /*6dd0*/  STG.E.128 [R4.64], R52 ;  /* 0x0000003404007986 */ /* 0x000fe2000c101d04 */
[----:B--2---:R-:W-:-:S05]  /*6de0*/  @!P6 FADD.FTZ R41, R41, 1 ;  /* 0x3f8000002929e421 */ /* 0x004fca0000010000 */
[----:B------:R-:W2:Y:S01]  /*6df0*/  @!P0 MUFU.RCP R7, R0 ;  /* 0x0000000000078308 */ /* 0x000ea20000001000 */
[----:B-1----:R-:W-:Y:S04]  /*6e00*/  STG.E.128 [R4.64+0x200], R56 ;  /* 0x0002003804007986 */ /* 0x002fe8000c101d04 */
[----:B0-----:R-:W-:Y:S01]  /*6e10*/  STG.E.128 [R4.64+0x400], R60 ;  /* 0x0004003c04007986 */ /* 0x001fe2000c101d04 */
[----:B---3--:R-:W-:Y:S02]  /*6e20*/  @!P4 FADD.FTZ R39, R39, 1 ;  /* 0x3f8000002727c421 */ /* 0x008fe40000010000 */
[----:B------:R-:W0:Y:S01]  /*6e30*/  @!P1 MUFU.RCP R50, R50 ;  /* 0x0000003200329308 */ /* 0x000e220000001000 */
[----:B-----5:R1:W-:Y:S04]  /*6e40*/  STG.E.128 [R4.64+0x600], R64 ;  /* 0x0006004004007986 */ /* 0x0203e8000c101d04 */
[----:B------:R-:W-:Y:S01]  /*6e50*/  BAR.SYNC.DEFER_BLOCKING 0x0 ;  /* 0x0000000000007b1d */ /* 0x000fe20000010000 */
[----:B--2---:R-:W-:-:S02]  /*6e60*/  @!P0 FMUL.FTZ R22, R22, R7 ;  /* 0x0000000716168220 */ /* 0x004fc40000410000 */
[----:B------:R-:W-:-:S03]  /*6e70*/  FADD.FTZ R7, R6, R21 ;  /* 0x0000001506077221 */ /* 0x000fc60000010000 */
[----:B------:R-:W2:Y:S01]  /*6e80*/  @!P2 MUFU.RCP R47, R47 ;  /* 0x0000002f002fa308 */ /* 0x000ea20000001000 */
[----:B------:R-:W-:Y:S02]  /*6e90*/  FADD.FTZ R0, R7, R22 ;  /* 0x0000001607007221 */ /* 0x000fe40000010000 */
[----:B0-----:R-:W-:Y:S01]  /*6ea0*/  @!P1 FMUL.FTZ R31, R31, R50 ;  /* 0x000000321f1f9220 */ /* 0x001fe20000410000 */
[----:B------:R-:W-:-:S04]  /*6eb0*/  IADD3 R146, P1, R146, -0x1000, RZ ;  /* 0xfffff00092927810 */ /* 0x000fc80007f3e0ff */
[----:B------:R-:W0:Y:S01]  /*6ec0*/  @!P6 MUFU.RCP R8, R41 ;  /* 0x000000290008e308 */ /* 0x000e220000001000 */
[----:B-1----:R-:W-:Y:S01]  /*6ed0*/  IMAD R4, R184, c[0x0][0x2f8], RZ ;  /* 0x0000be00b8047a24 */ /* 0x002fe200078e02ff */
[----:B------:R-:W-:-:S06]  /*6ee0*/  IADD3.X R147, R147, -0x1, RZ, P1, !PT ;  /* 0xffffffff93937810 */ /* 0x000fcc0000ffe4ff */
[----:B------:R-:W1:Y:S01]  /*6ef0*/  @!P5 MUFU.RCP R9, R40 ;  /* 0x000000280009d308 */ /* 0x000e620000001000 */
[----:B--2---:R-:W-:Y:S01]  /*6f00*/  @!P2 FMUL.FTZ R32, R32, R47 ;  /* 0x0000002f2020a220 */ /* 0x004fe20000410000 */
[----:B------:R2:W-:Y:S01]  /*6f10*/  STS.128 [R44.X16+0x10], R24 ;  /* 0x000010182c007388 */ /* 0x0005e2000000cc00 */
[----:B------:R-:W-:-:S03]  /*6f20*/  IADD3 R143, P2, R143, -0x1000, RZ ;  /* 0xfffff0008f8f7810 */ /* 0x000fc60007f5e0ff */
[----:B------:R3:W-:Y:S01]  /*6f30*/  STS.128 [R44.X16+0x20], R28 ;  /* 0x0000201c2c007388 */ /* 0x0007e2000000cc00 */
[----:B------:R-:W-:Y:S01]  /*6f40*/  IADD3.X R142, R142, -0x1, RZ, P2, !PT ;  /* 0xffffffff8e8e7810 */ /* 0x000fe200017fe4ff */
[----:B------:R-:W4:Y:S01]  /*6f50*/  @!P3 MUFU.RCP R38, R38 ;  /* 0x000000260026b308 */ /* 0x000f220000001000 */
[----:B0-----:R-:W-:-:S07]  /*6f60*/  @!P6 FMUL.FTZ R33, R33, R8 ;  /* 0x000000082121e220 */ /* 0x001fce0000410000 */
[----:B------:R-:W0:Y:S01]  /*6f70*/  @!P4 MUFU.RCP R10, R39 ;  /* 0x00000027000ac308 */ /* 0x000e220000001000 */
[----:B-1----:R-:W-:Y:S02]  /*6f80*/  @!P5 FMUL.FTZ R34, R34, R9 ;  /* 0x000000092222d220 */ /* 0x002fe40000410000 */
[----:B----4-:R-:W-:Y:S01]  /*6f90*/  @!P3 FMUL.FTZ R23, R23, R38 ;  /* 0x000000261717b220 */ /* 0x010fe20000410000 */
[----:B------:R-:W-:-:S03]  /*6fa0*/  IADD3 R148, P3, R148, -0x1000, RZ ;  /* 0xfffff00094947810 */ /* 0x000fc60007f7e0ff */
[----:B------:R-:W-:Y:S01]  /*6fb0*/  FADD.FTZ R7, R0, R23 ;  /* 0x0000001700077221 */ /* 0x000fe20000010000 */
[----:B------:R-:W-:Y:S01]  /*6fc0*/  STS.128 [R44.X16], R20 ;  /* 0x000000142c007388 */ /* 0x000fe2000000cc00 */
[----:B------:R-:W-:Y:S01]  /*6fd0*/  IADD3.X R149, R149, -0x1, RZ, P3, !PT ;  /* 0xffffffff95957810 */ /* 0x000fe20001ffe4ff */
[----:B0-----:R-:W-:Y:S01]  /*6fe0*/  @!P4 FMUL.FTZ R35, R35, R10 ;  /* 0x0000000a2323c220 */ /* 0x001fe20000410000 */
[----:B------:R-:W-:Y:S01]  /*6ff0*/  IADD3 R144, P4, R144, -0x1000, RZ ;  /* 0xfffff00090907810 */ /* 0x000fe20007f9e0ff */
[----:B------:R-:W-:Y:S02]  /*7000*/  FADD.FTZ R0, R7, R24 ;  /* 0x0000001807007221 */ /* 0x000fe40000010000 */
[----:B------:R-:W-:Y:S01]  /*7010*/  IMAD R7, R159, c[0x0][0x2fc], R4 ;  /* 0x0000bf009f077a24 */ /* 0x000fe200078e0204 */
[----:B------:R0:W-:Y:S01]  /*7020*/  STS.128 [R44.X16+0x30], R32 ;  /* 0x000030202c007388 */ /* 0x0001e2000000cc00 */
[----:B------:R-:W-:-:S06]  /*7030*/  NOP ;  /* 0x0000000000007918 */ /* 0x000fcc0000000000 */
[----:B------:R-:W1:Y:S01]  /*7040*/  LDS.128 R8, [R137.X16] ;  /* 0x0000000089087984 */ /* 0x000e62000000cc00 */
[----:B------:R-:W-:Y:S01]  /*7050*/  FADD.FTZ R5, R0, R25 ;  /* 0x0000001900057221 */ /* 0x000fe20000010000 */
[----:B------:R-:W-:Y:S01]  /*7060*/  IADD3 R37, R37, R7, RZ ;  /* 0x0000000725257210 */ /* 0x000fe20007ffe0ff */
[----:B------:R-:W-:Y:S01]  /*7070*/  IMAD R0, R156, c[0x0][0x300], RZ ;  /* 0x0000c0009c007a24 */ /* 0x000fe200078e02ff */
[----:B------:R-:W4:Y:S01]  /*7080*/  LDS.128 R12, [R137.X16+0x200] ;  /* 0x00020000890c7984 */ /* 0x000f22000000cc00 */
[----:B--2---:R-:W-:Y:S01]  /*7090*/  FADD.FTZ R26, R5, R26 ;  /* 0x0000001a051a7221 */ /* 0x004fe20000010000 */
[----:B------:R-:W-:Y:S01]  /*70a0*/  IADD3.X R145, R145, -0x1, RZ, P4, !PT ;  /* 0xffffffff91917810 */ /* 0x000fe200027fe4ff */
[C---:B------:R-:W-:Y:S01]  /*70b0*/  IMAD R7, R161.reuse, c[0x0][0x304], R0 ;  /* 0x0000c100a1077a24 */ /* 0x040fe200078e0200 */
[----:B------:R-:W2:Y:S01]  /*70c0*/  LDS.128 R16, [R137.X16+0x400] ;  /* 0x0004000089107984 */ /* 0x000ea2000000cc00 */
[----:B------:R-:W-:-:S03]  /*70d0*/  IMAD.WIDE.U32 R4, R161, c[0x0][0x300], R36 ;  /* 0x0000c000a1047a25 */ /* 0x000fc600078e0024 */
[----:B------:R-:W5:Y:S01]  /*70e0*/  LDS.128 R20, [R137.X16+0x600] ;  /* 0x0006000089147984 */ /* 0x000f62000000cc00 */
[----:B------:R-:W-:Y:S01]  /*70f0*/  FADD.FTZ R27, R26, R27 ;  /* 0x0000001b1a1b7221 */ /* 0x000fe20000010000 */
[----:B------:R-:W-:Y:S02]  /*7100*/  IADD3 R5, R5, R7, RZ ;  /* 0x0000000705057210 */ /* 0x000fe40007ffe0ff */
[----:B------:R-:W-:Y:S01]  /*7110*/  LEA R6, P0, R4, c[0x0][0x340], 0x2 ;  /* 0x0000d00004067a11 */ /* 0x000fe200078010ff */
[----:B---3--:R-:W-:-:S03]  /*7120*/  FADD.FTZ R28, R27, R28 ;  /* 0x0000001c1b1c7221 */ /* 0x008fc60000010000 */
[----:B------:R-:W-:Y:S01]  /*7130*/  LEA.HI.X R7, R4, c[0x0][0x344], R5, 0x2, P0 ;  /* 0x0000d10004077a11 */ /* 0x000fe200000f1405 */
[----:B------:R-:W-:Y:S01]  /*7140*/  FADD.FTZ R29, R28, R29 ;  /* 0x0000001d1c1d7221 */ /* 0x000fe20000010000 */
[----:B------:R-:W-:Y:S02]  /*7150*/  ISETP.GT.AND P0, PT, R141, 0x1, PT ;  /* 0x000000018d00780c */ /* 0x000fe40003f04270 */
[----:B------:R-:W-:Y:S01]  /*7160*/  MOV R141, R68 ;  /* 0x00000044008d7202 */ /* 0x000fe20000000f00 */
[----:B------:R-:W-:-:S04]  /*7170*/  IMAD.WIDE R4, R138, 0x10, R6 ;  /* 0x000000108a047825 */ /* 0x000fc800078e0206 */
[----:B------:R-:W-:-:S04]  /*7180*/  FADD.FTZ R30, R29, R30 ;  /* 0x0000001e1d1e7221 */ /* 0x000fc80000010000 */
[----:B------:R-:W-:-:S04]  /*7190*/  FADD.FTZ R31, R30, R31 ;  /* 0x0000001f1e1f7221 */ /* 0x000fc80000010000 */
[----:B0-----:R-:W-:Y:S01]  /*71a0*/  FADD.FTZ R32, R31, R32 ;  /* 0x000000201f207221 */ /* 0x001fe20000010000 */
[----:B-1----:R0:W-:Y:S03]  /*71b0*/  STG.E.128 [R4.64], R8 ;  /* 0x0000000804007986 */ /* 0x0021e6000c101d04 */
[----:B------:R-:W-:Y:S01]  /*71c0*/  FADD.FTZ R33, R32, R33 ;  /* 0x0000002120217221 */ /* 0x000fe20000010000 */
[----:B----4-:R0:W-:Y:S03]  /*71d0*/  STG.E.128 [R4.64+0x200], R12 ;  /* 0x0002000c04007986 */ /* 0x0101e6000c101d04 */
[----:B------:R-:W-:Y:S01]  /*71e0*/  FADD.FTZ R34, R33, R34 ;  /* 0x0000002221227221 */ /* 0x000fe20000010000 */
[----:B--2---:R0:W-:Y:S03]  /*71f0*/  STG.E.128 [R4.64+0x400], R16 ;  /* 0x0004001004007986 */ /* 0x0041e6000c101d04 */
[----:B------:R-:W-:Y:S01]  /*7200*/  FADD.FTZ R153, R34, R35 ;  /* 0x0000002322997221 */ /* 0x000fe20000010000 */
[----:B-----5:R0:W-:Y:S02]  /*7210*/  STG.E.128 [R4.64+0x600], R20 ;  /* 0x0006001404007986 */ /* 0x0201e4000c101d04 */
[----:B0-----:R-:W-:Y:S01]  /*7220*/  @!P0 CALL.REL.NOINC `(.L_x_3959) ;  /* 0x0000001000008944 */ /* 0x001fe20003c00000 */
[----:B------:R-:W-:Y:S05]  /*7230*/  BRA `(.L_x_4041) ;  /* 0xffff953000007947 */ /* 0x000fea000383ffff */
.L_x_3959:
        /* <DEDUP_REMOVED lines=29> */
.L_x_4043:
[----:B------:R-:W-:Y:S05]  /*7410*/  BSYNC B0 ;  /* 0x0000000000007941 */ /* 0x000fea0003800000 */
.L_x_4042:
        /* <DEDUP_REMOVED lines=28> */
.L_x_4045:
[----:B------:R-:W1:Y:S02]  /*75e0*/  S2R R15, SR_TID.X ;  /* 0x00000000000f7919 */ /* 0x000e640000002100 */
.L_x_4046:
[----:B------:R-:W-:Y:S05]  /*75f0*/  BSYNC B0 ;  /* 0x0000000000007941 */ /* 0x000fea0003800000 */
.L_x_4044:
[----:B-1----:R-:W-:-:S13]  /*7600*/  ISETP.GE.AND P0, PT, R15, c[0x0][0x16c], PT ;  /* 0x00005b000f007a0c */ /* 0x002fda0003f06270 */
[----:B------:R-:W-:Y:S05]  /*7610*/  @P0 EXIT ;  /* 0x000000000000094d */ /* 0x000fea0003800000 */
[C---:B------:R-:W-:Y:S02]  /*7620*/  IMAD R0, R156.reuse, c[0x0][0x2a8], RZ ;  /* 0x0000aa009c007a24 */ /* 0x040fe400078e02ff */
[----:B------:R-:W-:Y:S02]  /*7630*/  IMAD R156, R156, c[0x0][0x288], RZ ;  /* 0x0000a2009c9c7a24 */ /* 0x000fe400078e02ff */
[----:B0-----:R-:W-:-:S04]  /*7640*/  IMAD.WIDE.U32 R2, R161, c[0x0][0x2a8], RZ ;  /* 0x0000aa00a1027a25 */ /* 0x001fc800078e00ff */
[C---:B------:R-:W-:Y:S02]  /*7650*/  IMAD R23, R161.reuse, c[0x0][0x2ac], R0 ;  /* 0x0000ab00a1177a24 */ /* 0x040fe400078e0200 */
[C---:B------:R-:W-:Y:S02]  /*7660*/  IMAD R21, R161.reuse, c[0x0][0x28c], R156 ;  /* 0x0000a300a1157a24 */ /* 0x040fe400078e029c */
[----:B------:R-:W-:Y:S01]  /*7670*/  IMAD.WIDE.U32 R4, R161, c[0x0][0x288], RZ ;  /* 0x0000a200a1047a25 */ /* 0x000fe200078e00ff */
[----:B------:R-:W-:-:S04]  /*7680*/  IADD3 R23, R3, R23, RZ ;  /* 0x0000001703177210 */ /* 0x000fc80007ffe0ff */
[----:B------:R-:W-:Y:S02]  /*7690*/  IADD3 R21, R5, R21, RZ ;  /* 0x0000001505157210 */ /* 0x000fe40007ffe0ff */
.L_x_4047:
        /* <DEDUP_REMOVED lines=26> */
.L_x_3997:
[----:B------:R-:W-:Y:S01]  /*7840*/  HFMA2.MMA R195, -RZ, RZ, 0, 5.9604644775390625e-08 ;  /* 0x00000001ffc37435 */ /* 0x000fe200000001ff */
[----:B------:R-:W-:Y:S02]  /*7850*/  MOV R192, R86 ;  /* 0x0000005600c07202 */ /* 0x000fe40000000f00 */
[----:B------:R-:W-:-:S02]  /*7860*/  MOV R194, RZ ;  /* 0x000000ff00c27202 */ /* 0x000fc40000000f00 */
[----:B------:R-:W-:Y:S02]  /*7870*/  MOV R197, 0xffffffff ;  /* 0xffffffff00c57802 */ /* 0x000fe40000000f00 */
[----:B------:R-:W-:Y:S02]  /*7880*/  MOV R84, 0x78a0 ;  /* 0x000078a000547802 */ /* 0x000fe40000000f00 */
[----:B-1----:R-:W-:Y:S05]  /*7890*/  CALL.REL.NOINC `($__internal_164_$__cuda_sm70_shflsync_up) ;  /* 0x00000ed000007944 */ /* 0x002fea0003c00000 */
[----:B-1----:R-:W-:Y:S01]  /*78a0*/  MOV R89, R192 ;  /* 0x000000c000597202 */ /* 0x002fe20000000f00 */
[----:B0-----:R-:W-:Y:S05]  /*78b0*/  BRA `(.L_x_4048) ;  /* 0xffffc4e000007947 */ /* 0x001fea000383ffff */
.L_x_3998:
[----:B------:R-:W-:Y:S01]  /*78c0*/  HFMA2.MMA R195, -RZ, RZ, 0, 5.9604644775390625e-08 ;  /* 0x00000001ffc37435 */ /* 0x000fe200000001ff */
[----:B------:R-:W-:Y:S02]  /*78d0*/  MOV R192, R87 ;  /* 0x0000005700c07202 */ /* 0x000fe40000000f00 */
[----:B------:R-:W-:Y:S02]  /*78e0*/  MOV R194, RZ ;  /* 0x000000ff00c27202 */ /* 0x000fe40000000f00 */
[----:B------:R-:W-:Y:S02]  /*78f0*/  MOV R197, 0xffffffff ;  /* 0xffffffff00c57802 */ /* 0x000fe40000000f00 */
[----:B------:R-:W-:-:S02]  /*7900*/  MOV R84, 0x7920 ;  /* 0x0000792000547802 */ /* 0x000fc40000000f00 */
[----:B012---:R-:W-:Y:S05]  /*7910*/  CALL.REL.NOINC `($__internal_164_$__cuda_sm70_shflsync_up) ;  /* 0x00000e5000007944 */ /* 0x007fea0003c00000 */
        /* <DEDUP_REMOVED lines=10> */
[----:B------:R-:W-:Y:S05]  /*79c0*/  CALL.REL.NOINC `($__internal_164_$__cuda_sm70_shflsync_up) ;  /* 0x00000da000007944 */ /* 0x000fea0003c00000 */
[----:B0-----:R-:W-:Y:S01]  /*79d0*/  HFMA2.MMA R195, -RZ, RZ, 0, 1.1920928955078125e-07 ;  /* 0x00000002ffc37435 */ /* 0x001fe200000001ff */
[----:B-1----:R-:W-:Y:S02]  /*79e0*/  MOV R86, R192 ;  /* 0x000000c000567202 */ /* 0x002fe40000000f00 */
[----:B------:R-:W-:-:S02]  /*79f0*/  MOV R192, R87 ;  /* 0x0000005700c07202 */ /* 0x000fc40000000f00 */
[----:B------:R-:W-:Y:S02]  /*7a00*/  MOV R194, RZ ;  /* 0x000000ff00c27202 */ /* 0x000fe40000000f00 */
[----:B------:R-:W-:Y:S02]  /*7a10*/  MOV R197, 0xffffffff ;  /* 0xffffffff00c57802 */ /* 0x000fe40000000f00 */
[----:B------:R-:W-:Y:S02]  /*7a20*/  MOV R84, 0x7a40 ;  /* 0x00007a4000547802 */ /* 0x000fe40000000f00 */
[----:B------:R-:W-:Y:S05]  /*7a30*/  CALL.REL.NOINC `($__internal_164_$__cuda_sm70_shflsync_up) ;  /* 0x00000d3000007944 */ /* 0x000fea0003c00000 */
        /* <DEDUP_REMOVED lines=8> */
[----:B------:R-:W-:Y:S05]  /*7ac0*/  CALL.REL.NOINC `($__internal_164_$__cuda_sm70_shflsync_up) ;  /* 0x00000ca000007944 */ /* 0x000fea0003c00000 */
[----:B0-----:R-:W-:Y:S01]  /*7ad0*/  HFMA2.MMA R195, -RZ, RZ, 0, 2.384185791015625e-07 ;  /* 0x00000004ffc37435 */ /* 0x001fe200000001ff */
[----:B-1----:R-:W-:Y:S02]  /*7ae0*/  MOV R86, R192 ;  /* 0x000000c000567202 */ /* 0x002fe40000000f00 */
[----:B------:R-:W-:Y:S02]  /*7af0*/  MOV R192, R87 ;  /* 0x0000005700c07202 */ /* 0x000fe40000000f00 */
[----:B------:R-:W-:Y:S02]  /*7b00*/  MOV R194, RZ ;  /* 0x000000ff00c27202 */ /* 0x000fe40000000f00 */
[----:B------:R-:W-:Y:S02]  /*7b10*/  MOV R197, 0xffffffff ;  /* 0xffffffff00c57802 */ /* 0x000fe40000000f00 */
[----:B------:R-:W-:Y:S02]  /*7b20*/  MOV R84, 0x7b40 ;  /* 0x00007b4000547802 */ /* 0x000fe40000000f00 */
[----:B------:R-:W-:Y:S05]  /*7b30*/  CALL.REL.NOINC `($__internal_164_$__cuda_sm70_shflsync_up) ;  /* 0x00000c3000007944 */ /* 0x000fea0003c00000 */
        /* <DEDUP_REMOVED lines=8> */
[----:B------:R-:W-:Y:S05]  /*7bc0*/  CALL.REL.NOINC `($__internal_164_$__cuda_sm70_shflsync_up) ;  /* 0x00000ba000007944 */ /* 0x000fea0003c00000 */
[----:B0-----:R-:W-:Y:S01]  /*7bd0*/  HFMA2.MMA R195, -RZ, RZ, 0, 4.76837158203125e-07 ;  /* 0x00000008ffc37435 */ /* 0x001fe200000001ff */
[----:B-1----:R-:W-:Y:S02]  /*7be0*/  MOV R86, R192 ;  /* 0x000000c000567202 */ /* 0x002fe40000000f00 */
[----:B------:R-:W-:Y:S02]  /*7bf0*/  MOV R192, R87 ;  /* 0x0000005700c07202 */ /* 0x000fe40000000f00 */
[----:B------:R-:W-:Y:S02]  /*7c00*/  MOV R194, RZ ;  /* 0x000000ff00c27202 */ /* 0x000fe40000000f00 */
[----:B------:R-:W-:Y:S02]  /*7c10*/  MOV R197, 0xffffffff ;  /* 0xffffffff00c57802 */ /* 0x000fe40000000f00 */
[----:B------:R-:W-:Y:S02]  /*7c20*/  MOV R84, 0x7c40 ;  /* 0x00007c4000547802 */ /* 0x000fe40000000f00 */
[----:B------:R-:W-:Y:S05]  /*7c30*/  CALL.REL.NOINC `($__internal_164_$__cuda_sm70_shflsync_up) ;  /* 0x00000b3000007944 */ /* 0x000fea0003c00000 */
        /* <DEDUP_REMOVED lines=9> */
[----:B------:R-:W-:Y:S05]  /*7cd0*/  CALL.REL.NOINC `($__internal_164_$__cuda_sm70_shflsync_up) ;  /* 0x00000a9000007944 */ /* 0x000fea0003c00000 */
[----:B0-----:R-:W-:Y:S01]  /*7ce0*/  HFMA2.MMA R195, -RZ, RZ, 0, 9.5367431640625e-07 ;  /* 0x00000010ffc37435 */ /* 0x001fe200000001ff */
[----:B-1----:R-:W-:Y:S02]  /*7cf0*/  MOV R191, R192 ;  /* 0x000000c000bf7202 */ /* 0x002fe40000000f00 */
[----:B------:R-:W-:Y:S02]  /*7d00*/  MOV R192, R87 ;  /* 0x0000005700c07202 */ /* 0x000fe40000000f00 */
[----:B------:R-:W-:Y:S02]  /*7d10*/  MOV R194, RZ ;  /* 0x000000ff00c27202 */ /* 0x000fe40000000f00 */
[----:B------:R-:W-:Y:S02]  /*7d20*/  MOV R197, 0xffffffff ;  /* 0xffffffff00c57802 */ /* 0x000fe40000000f00 */
[----:B------:R-:W-:-:S02]  /*7d30*/  MOV R84, 0x7d50 ;  /* 0x00007d5000547802 */ /* 0x000fc40000000f00 */
[----:B------:R-:W-:Y:S05]  /*7d40*/  CALL.REL.NOINC `($__internal_164_$__cuda_sm70_shflsync_up) ;  /* 0x00000a2000007944 */ /* 0x000fea0003c00000 */
[----:B-1----:R-:W-:Y:S01]  /*7d50*/  MOV R84, R192 ;  /* 0x000000c000547202 */ /* 0x002fe20000000f00 */
[----:B0-----:R-:W-:Y:S05]  /*7d60*/  BRA `(.L_x_4049) ;  /* 0xffffc1b000007947 */ /* 0x001fea000383ffff */
.L_x_4001:
[----:B------:R-:W-:Y:S01]  /*7d70*/  HFMA2.MMA R195, -RZ, RZ, 0, 5.9604644775390625e-08 ;  /* 0x00000001ffc37435 */ /* 0x000fe200000001ff */
[----:B------:R-:W-:-:S02]  /*7d80*/  MOV R192, R88 ;  /* 0x0000005800c07202 */ /* 0x000fc40000000f00 */
[----:B------:R-:W-:Y:S02]  /*7d90*/  MOV R194, RZ ;  /* 0x000000ff00c27202 */ /* 0x000fe40000000f00 */
[----:B------:R-:W-:Y:S02]  /*7da0*/  MOV R197, 0xffffffff ;  /* 0xffffffff00c57802 */ /* 0x000fe40000000f00 */
[----:B------:R-:W-:Y:S02]  /*7db0*/  MOV R84, 0x7dd0 ;  /* 0x00007dd000547802 */ /* 0x000fe40000000f00 */
[----:B01----:R-:W-:Y:S05]  /*7dc0*/  CALL.REL.NOINC `($__internal_164_$__cuda_sm70_shflsync_up) ;  /* 0x000009a000007944 */ /* 0x003fea0003c00000 */
[----:B0-----:R-:W-:Y:S01]  /*7dd0*/  HFMA2.MMA R195, -RZ, RZ, 0, 5.9604644775390625e-08 ;  /* 0x00000001ffc37435 */ /* 0x001fe200000001ff */
[----:B-1----:R-:W-:Y:S02]  /*7de0*/  MOV R86, R192 ;  /* 0x000000c000567202 */ /* 0x002fe40000000f00 */
[----:B------:R-:W-:Y:S02]  /*7df0*/  MOV R192, R87 ;  /* 0x0000005700c07202 */ /* 0x000fe40000000f00 */
[----:B------:R-:W-:Y:S02]  /*7e00*/  MOV R194, RZ ;  /* 0x000000ff00c27202 */ /* 0x000fe40000000f00 */
[----:B------:R-:W-:-:S02]  /*7e10*/  MOV R197, 0xffffffff ;  /* 0xffffffff00c57802 */ /* 0x000fc40000000f00 */
[----:B------:R-:W-:Y:S02]  /*7e20*/  MOV R84, 0x7e40 ;  /* 0x00007e4000547802 */ /* 0x000fe40000000f00 */
[----:B------:R-:W-:Y:S05]  /*7e30*/  CALL.REL.NOINC `($__internal_164_$__cuda_sm70_shflsync_up) ;  /* 0x0000093000007944 */ /* 0x000fea0003c00000 */
[----:B------:R-:W-:Y:S01]  /*7e40*/  HFMA2.MMA R206, -RZ, RZ, 0, 0 ;  /* 0x00000000ffce7435 */ /* 0x000fe200000001ff */
[----:B------:R-:W-:Y:S02]  /*7e50*/  MOV R88, R86 ;  /* 0x0000005600587202 */ /* 0x000fe40000000f00 */
[----:B-1----:R-:W-:Y:S02]  /*7e60*/  MOV R89, R192 ;  /* 0x000000c000597202 */ /* 0x002fe40000000f00 */
[----:B------:R-:W-:Y:S02]  /*7e70*/  MOV R203, R98 ;  /* 0x0000006200cb7202 */ /* 0x000fe40000000f00 */
[----:B------:R-:W-:Y:S02]  /*7e80*/  MOV R201, 0x1f ;  /* 0x0000001f00c97802 */ /* 0x000fe40000000f00 */
[----:B------:R-:W-:Y:S02]  /*7e90*/  MOV R208, 0xffffffff ;  /* 0xffffffff00d07802 */ /* 0x000fe40000000f00 */
[----:B------:R-:W-:-:S02]  /*7ea0*/  MOV R84, 0x7ec0 ;  /* 0x00007ec000547802 */ /* 0x000fc40000000f00 */
[----:B0-----:R-:W-:Y:S05]  /*7eb0*/  CALL.REL.NOINC `($__internal_163_$__cuda_sm70_shflsync_idx_p) ;  /* 0x0000087000007944 */ /* 0x001fea0003c00000 */
[----:B0-----:R-:W-:Y:S01]  /*7ec0*/  HFMA2.MMA R206, -RZ, RZ, 0, 0 ;  /* 0x00000000ffce7435 */ /* 0x001fe200000001ff */
[----:B-1----:R-:W-:-:S02]  /*7ed0*/  MOV R98, R201 ;  /* 0x000000c900627202 */ /* 0x002fc40000000f00 */
[----:B------:R-:W-:Y:S02]  /*7ee0*/  MOV R203, R99 ;  /* 0x0000006300cb7202 */ /* 0x000fe40000000f00 */
[----:B------:R-:W-:Y:S02]  /*7ef0*/  MOV R201, 0x1f ;  /* 0x0000001f00c97802 */ /* 0x000fe40000000f00 */
[----:B------:R-:W-:Y:S02]  /*7f00*/  MOV R208, 0xffffffff ;  /* 0xffffffff00d07802 */ /* 0x000fe40000000f00 */
[----:B------:R-:W-:Y:S02]  /*7f10*/  MOV R84, 0x7f30 ;  /* 0x00007f3000547802 */ /* 0x000fe40000000f00 */
[----:B------:R-:W-:Y:S05]  /*7f20*/  CALL.REL.NOINC `($__internal_163_$__cuda_sm70_shflsync_idx_p) ;  /* 0x0000080000007944 */ /* 0x000fea0003c00000 */
[----:B-1----:R-:W-:Y:S01]  /*7f30*/  MOV R85, R201 ;  /* 0x000000c900557202 */ /* 0x002fe20000000f00 */
[----:B0-----:R-:W-:Y:S05]  /*7f40*/  BRA `(.L_x_4050) ;  /* 0xffffc15000007947 */ /* 0x001fea000383ffff */
.L_x_4004:
[----:B------:R-:W-:Y:S01]  /*7f50*/  HFMA2.MMA R206, -RZ, RZ, 0, 5.9604644775390625e-08 ;  /* 0x00000001ffce7435 */ /* 0x000fe200000001ff */
[----:B------:R-:W-:Y:S02]  /*7f60*/  MOV R199, R86 ;  /* 0x0000005600c77202 */ /* 0x000fe40000000f00 */
[----:B------:R-:W-:-:S02]  /*7f70*/  MOV R204, 0x1f ;  /* 0x0000001f00cc7802 */ /* 0x000fc40000000f00 */
[----:B------:R-:W-:Y:S02]  /*7f80*/  MOV R201, 0xffffffff ;  /* 0xffffffff00c97802 */ /* 0x000fe40000000f00 */
[----:B------:R-:W-:Y:S02]  /*7f90*/  MOV R84, 0x7fb0 ;  /* 0x00007fb000547802 */ /* 0x000fe40000000f00 */
[----:B------:R-:W-:Y:S05]  /*7fa0*/  CALL.REL.NOINC `($__internal_162_$__cuda_sm70_shflsync_down) ;  /* 0x0000074000007944 */ /* 0x000fea0003c00000 */
[----:B-1----:R-:W-:Y:S01]  /*7fb0*/  MOV R195, R204 ;  /* 0x000000cc00c37202 */ /* 0x002fe20000000f00 */
[----:B0-----:R-:W-:Y:S05]  /*7fc0*/  BRA `(.L_x_4051) ;  /* 0xffffc61000007947 */ /* 0x001fea000383ffff */
.L_x_4005:
[----:B------:R-:W-:Y:S01]  /*7fd0*/  HFMA2.MMA R206, -RZ, RZ, 0, 5.9604644775390625e-08 ;  /* 0x00000001ffce7435 */ /* 0x000fe200000001ff */
[----:B------:R-:W-:Y:S02]  /*7fe0*/  MOV R199, R87 ;  /* 0x0000005700c77202 */ /* 0x000fe40000000f00 */
[----:B------:R-:W-:Y:S02]  /*7ff0*/  MOV R204, 0x1f ;  /* 0x0000001f00cc7802 */ /* 0x000fe40000000f00 */
[----:B------:R-:W-:Y:S02]  /*8000*/  MOV R201, 0xffffffff ;  /* 0xffffffff00c97802 */ /* 0x000fe40000000f00 */
[----:B------:R-:W-:-:S02]  /*8010*/  MOV R84, 0x8030 ;  /* 0x0000803000547802 */ /* 0x000fc40000000f00 */
[----:B01----:R-:W-:Y:S05]  /*8020*/  CALL.REL.NOINC `($__internal_162_$__cuda_sm70_shflsync_down) ;  /* 0x000006c000007944 */ /* 0x003fea0003c00000 */
        /* <DEDUP_REMOVED lines=9> */
[----:B------:R-:W-:Y:S05]  /*80c0*/  CALL.REL.NOINC `($__internal_162_$__cuda_sm70_shflsync_down) ;  /* 0x0000062000007944 */ /* 0x000fea0003c00000 */
[----:B0-----:R-:W-:Y:S01]  /*80d0*/  HFMA2.MMA R206, -RZ, RZ, 0, 1.1920928955078125e-07 ;  /* 0x00000002ffce7435 */ /* 0x001fe200000001ff */
[----:B-1----:R-:W-:Y:S02]  /*80e0*/  MOV R86, R204 ;  /* 0x000000cc00567202 */ /* 0x002fe40000000f00 */
[----:B------:R-:W-:-:S02]  /*80f0*/  MOV R199, R87 ;  /* 0x0000005700c77202 */ /* 0x000fc40000000f00 */
[----:B------:R-:W-:Y:S02]  /*8100*/  MOV R204, 0x1f ;  /* 0x0000001f00cc7802 */ /* 0x000fe40000000f00 */
[----:B------:R-:W-:Y:S02]  /*8110*/  MOV R201, 0xffffffff ;  /* 0xffffffff00c97802 */ /* 0x000fe40000000f00 */
[----:B------:R-:W-:Y:S02]  /*8120*/  MOV R84, 0x8140 ;  /* 0x0000814000547802 */ /* 0x000fe40000000f00 */
[----:B------:R-:W-:Y:S05]  /*8130*/  CALL.REL.NOINC `($__internal_162_$__cuda_sm70_shflsync_down) ;  /* 0x000005b000007944 */ /* 0x000fea0003c00000 */
[----:B-1----:R-:W-:Y:S01]  /*8140*/  @!P3 FFMA.FTZ R87, R195, R204, R87 ;  /* 0x000000ccc357b223 */ /* 0x002fe20000010057 */
[----:B0-----:R-:W-:Y:S01]  /*8150*/  HFMA2.MMA R206, -RZ, RZ, 0, 2.384185791015625e-07 ;  /* 0x00000004ffce7435 */ /* 0x001fe200000001ff */
[----:B------:R-:W-:Y:S01]  /*8160*/  @!P3 FMUL.FTZ R195, R86, R195 ;  /* 0x000000c356c3b220 */ /* 0x000fe20000410000 */
[----:B------:R-:W-:Y:S02]  /*8170*/  MOV R204, 0x1f ;  /* 0x0000001f00cc7802 */ /* 0x000fe40000000f00 */
[----:B------:R-:W-:Y:S02]  /*8180*/  MOV R201, 0xffffffff ;  /* 0xffffffff00c97802 */ /* 0x000fe40000000f00 */
[----:B------:R-:W-:-:S02]  /*8190*/  MOV R199, R195 ;  /* 0x000000c300c77202 */ /* 0x000fc40000000f00 */
[----:B------:R-:W-:Y:S02]  /*81a0*/  MOV R84, 0x81c0 ;  /* 0x000081c000547802 */ /* 0x000fe40000000f00 */
[----:B------:R-:W-:Y:S05]  /*81b0*/  CALL.REL.NOINC `($__internal_162_$__cuda_sm70_shflsync_down) ;  /* 0x0000053000007944 */ /* 0x000fea0003c00000 */
[----:B0-----:R-:W-:Y:S01]  /*81c0*/  HFMA2.MMA R206, -RZ, RZ, 0, 2.384185791015625e-07 ;  /* 0x00000004ffce7435 */ /* 0x001fe200000001ff */
[----:B-1----:R-:W-:Y:S02]  /*81d0*/  MOV R86, R204 ;  /* 0x000000cc00567202 */ /* 0x002fe40000000f00 */
[----:B------:R-:W-:Y:S02]  /*81e0*/  MOV R199, R87 ;  /* 0x0000005700c77202 */ /* 0x000fe40000000f00 */
[----:B------:R-:W-:Y:S02]  /*81f0*/  MOV R204, 0x1f ;  /* 0x0000001f00cc7802 */ /* 0x000fe40000000f00 */
[----:B------:R-:W-:Y:S02]  /*8200*/  MOV R201, 0xffffffff ;  /* 0xffffffff00c97802 */ /* 0x000fe40000000f00 */
[----:B------:R-:W-:Y:S02]  /*8210*/  MOV R84, 0x8230 ;  /* 0x0000823000547802 */ /* 0x000fe40000000f00 */
[----:B------:R-:W-:Y:S05]  /*8220*/  CALL.REL.NOINC `($__internal_162_$__cuda_sm70_shflsync_down) ;  /* 0x000004c000007944 */ /* 0x000fea0003c00000 */
[----:B-1----:R-:W-:Y:S01]  /*8230*/  @!P2 FFMA.FTZ R87, R195, R204, R87 ;  /* 0x000000ccc357a223 */ /* 0x002fe20000010057 */
[----:B0-----:R-:W-:Y:S01]  /*8240*/  HFMA2.MMA R206, -RZ, RZ, 0, 4.76837158203125e-07 ;  /* 0x00000008ffce7435 */ /* 0x001fe200000001ff */
[----:B------:R-:W-:Y:S01]  /*8250*/  @!P2 FMUL.FTZ R195, R86, R195 ;  /* 0x000000c356c3a220 */ /* 0x000fe20000410000 */
[----:B------:R-:W-:-:S02]  /*8260*/  MOV R204, 0x1f ;  /* 0x0000001f00cc7802 */ /* 0x000fc40000000f00 */
[----:B------:R-:W-:Y:S02]  /*8270*/  MOV R201, 0xffffffff ;  /* 0xffffffff00c97802 */ /* 0x000fe40000000f00 */
[----:B------:R-:W-:Y:S02]  /*8280*/  MOV R199, R195 ;  /* 0x000000c300c77202 */ /* 0x000fe40000000f00 */
[----:B------:R-:W-:Y:S02]  /*8290*/  MOV R84, 0x82b0 ;  /* 0x000082b000547802 */ /* 0x000fe40000000f00 */
[----:B------:R-:W-:Y:S05]  /*82a0*/  CALL.REL.NOINC `($__internal_162_$__cuda_sm70_shflsync_down) ;  /* 0x0000044000007944 */ /* 0x000fea0003c00000 */
[----:B0-----:R-:W-:Y:S01]  /*82b0*/  HFMA2.MMA R206, -RZ, RZ, 0, 4.76837158203125e-07 ;  /* 0x00000008ffce7435 */ /* 0x001fe200000001ff */
[----:B-1----:R-:W-:Y:S02]  /*82c0*/  MOV R86, R204 ;  /* 0x000000cc00567202 */ /* 0x002fe40000000f00 */
[----:B------:R-:W-:Y:S02]  /*82d0*/  MOV R199, R87 ;  /* 0x0000005700c77202 */ /* 0x000fe40000000f00 */
[----:B------:R-:W-:Y:S02]  /*82e0*/  MOV R204, 0x1f ;  /* 0x0000001f00cc7802 */ /* 0x000fe40000000f00 */
[----:B------:R-:W-:-:S02]  /*82f0*/  MOV R201, 0xffffffff ;  /* 0xffffffff00c97802 */ /* 0x000fc40000000f00 */
[----:B------:R-:W-:Y:S02]  /*8300*/  MOV R84, 0x8320 ;  /* 0x0000832000547802 */ /* 0x000fe40000000f00 */
[----:B------:R-:W-:Y:S05]  /*8310*/  CALL.REL.NOINC `($__internal_162_$__cuda_sm70_shflsync_down) ;  /* 0x000003d000007944 */ /* 0x000fea0003c00000 */
        /* <DEDUP_REMOVED lines=8> */
[----:B------:R-:W-:Y:S05]  /*83a0*/  CALL.REL.NOINC `($__internal_162_$__cuda_sm70_shflsync_down) ;  /* 0x0000034000007944 */ /* 0x000fea0003c00000 */
[----:B0-----:R-:W-:Y:S01]  /*83b0*/  HFMA2.MMA R206, -RZ, RZ, 0, 9.5367431640625e-07 ;  /* 0x00000010ffce7435 */ /* 0x001fe200000001ff */
[----:B-1----:R-:W-:Y:S02]  /*83c0*/  MOV R86, R204 ;  /* 0x000000cc00567202 */ /* 0x002fe40000000f00 */
[----:B------:R-:W-:Y:S02]  /*83d0*/  MOV R199, R87 ;  /* 0x0000005700c77202 */ /* 0x000fe40000000f00 */
[----:B------:R-:W-:Y:S02]  /*83e0*/  MOV R204, 0x1f ;  /* 0x0000001f00cc7802 */ /* 0x000fe40000000f00 */
[----:B------:R-:W-:Y:S02]  /*83f0*/  MOV R201, 0xffffffff ;  /* 0xffffffff00c97802 */ /* 0x000fe40000000f00 */
[----:B------:R-:W-:Y:S02]  /*8400*/  MOV R84, 0x8420 ;  /* 0x0000842000547802 */ /* 0x000fe40000000f00 */
[----:B------:R-:W-:Y:S05]  /*8410*/  CALL.REL.NOINC `($__internal_162_$__cuda_sm70_shflsync_down) ;  /* 0x000002d000007944 */ /* 0x000fea0003c00000 */
[----:B-1----:R-:W-:Y:S01]  /*8420*/  @!P0 FFMA.FTZ R87, R197, R204, R87 ;  /* 0x000000ccc5578223 */ /* 0x002fe20000010057 */
[----:B0-----:R-:W-:Y:S01]  /*8430*/  HFMA2.MMA R206, -RZ, RZ, 0, 0 ;  /* 0x00000000ffce7435 */ /* 0x001fe200000001ff */
[----:B------:R-:W-:Y:S01]  /*8440*/  @!P0 FMUL.FTZ R197, R86, R197 ;  /* 0x000000c556c58220 */ /* 0x000fe20000410000 */
[----:B------:R-:W-:-:S02]  /*8450*/  MOV R201, 0x1f ;  /* 0x0000001f00c97802 */ /* 0x000fc40000000f00 */
[----:B------:R-:W-:Y:S02]  /*8460*/  MOV R208, 0xffffffff ;  /* 0xffffffff00d07802 */ /* 0x000fe40000000f00 */
[----:B------:R-:W-:Y:S02]  /*8470*/  MOV R203, R197 ;  /* 0x000000c500cb7202 */ /* 0x000fe40000000f00 */
[----:B------:R-:W-:Y:S02]  /*8480*/  MOV R84, 0x84a0 ;  /* 0x000084a000547802 */ /* 0x000fe40000000f00 */
[----:B------:R-:W-:Y:S05]  /*8490*/  CALL.REL.NOINC `($__internal_163_$__cuda_sm70_shflsync_idx_p) ;  /* 0x0000029000007944 */ /* 0x000fea0003c00000 */
[----:B0-----:R-:W-:Y:S01]  /*84a0*/  HFMA2.MMA R206, -RZ, RZ, 0, 0 ;  /* 0x00000000ffce7435 */ /* 0x001fe200000001ff */
[----:B-1----:R-:W-:Y:S02]  /*84b0*/  MOV R86, R201 ;  /* 0x000000c900567202 */ /* 0x002fe40000000f00 */
[----:B------:R-:W-:Y:S02]  /*84c0*/  MOV R203, R87 ;  /* 0x0000005700cb7202 */ /* 0x000fe40000000f00 */
[----:B------:R-:W-:Y:S02]  /*84d0*/  MOV R201, 0x1f ;  /* 0x0000001f00c97802 */ /* 0x000fe40000000f00 */
[----:B------:R-:W-:-:S02]  /*84e0*/  MOV R208, 0xffffffff ;  /* 0xffffffff00d07802 */ /* 0x000fc40000000f00 */
[----:B------:R-:W-:Y:S02]  /*84f0*/  MOV R84, 0x8510 ;  /* 0x0000851000547802 */ /* 0x000fe40000000f00 */
[----:B------:R-:W-:Y:S05]  /*8500*/  CALL.REL.NOINC `($__internal_163_$__cuda_sm70_shflsync_idx_p) ;  /* 0x0000022000007944 */ /* 0x000fea0003c00000 */
[----:B0-----:R-:W-:Y:S01]  /*8510*/  HFMA2.MMA R206, -RZ, RZ, 0, 5.9604644775390625e-08 ;  /* 0x00000001ffce7435 */ /* 0x001fe200000001ff */
[----:B-1----:R-:W-:Y:S02]  /*8520*/  MOV R202, R201 ;  /* 0x000000c900ca7202 */ /* 0x002fe40000000f00 */
[----:B------:R-:W-:Y:S02]  /*8530*/  MOV R195, R86 ;  /* 0x0000005600c37202 */ /* 0x000fe40000000f00 */
[----:B------:R-:W-:Y:S02]  /*8540*/  MOV R199, R197 ;  /* 0x000000c500c77202 */ /* 0x000fe40000000f00 */
[----:B------:R-:W-:Y:S02]  /*8550*/  MOV R204, 0x1f ;  /* 0x0000001f00cc7802 */ /* 0x000fe40000000f00 */
[----:B------:R-:W-:Y:S02]  /*8560*/  MOV R201, 0xffffffff ;  /* 0xffffffff00c97802 */ /* 0x000fe40000000f00 */
[----:B------:R-:W-:-:S02]  /*8570*/  MOV R84, 0x8590 ;  /* 0x0000859000547802 */ /* 0x000fc40000000f00 */
[----:B------:R-:W-:Y:S05]  /*8580*/  CALL.REL.NOINC `($__internal_162_$__cuda_sm70_shflsync_down) ;  /* 0x0000016000007944 */ /* 0x000fea0003c00000 */
[----:B0-----:R-:W-:Y:S01]  /*8590*/  HFMA2.MMA R206, -RZ, RZ, 0, 5.9604644775390625e-08 ;  /* 0x00000001ffce7435 */ /* 0x001fe200000001ff */
[----:B-1----:R-:W-:-:S02]  /*85a0*/  MOV R86, R204 ;  /* 0x000000cc00567202 */ /* 0x002fc40000000f00 */
[----:B------:R-:W-:Y:S02]  /*85b0*/  MOV R199, R87 ;  /* 0x0000005700c77202 */ /* 0x000fe40000000f00 */
[----:B------:R-:W-:Y:S02]  /*85c0*/  MOV R204, 0x1f ;  /* 0x0000001f00cc7802 */ /* 0x000fe40000000f00 */
[----:B------:R-:W-:Y:S02]  /*85d0*/  MOV R201, 0xffffffff ;  /* 0xffffffff00c97802 */ /* 0x000fe40000000f00 */
[----:B------:R-:W-:Y:S02]  /*85e0*/  MOV R84, 0x8600 ;  /* 0x0000860000547802 */ /* 0x000fe40000000f00 */
[----:B------:R-:W-:Y:S05]  /*85f0*/  CALL.REL.NOINC `($__internal_162_$__cuda_sm70_shflsync_down) ;  /* 0x000000f000007944 */ /* 0x000fea0003c00000 */
[----:B0-----:R-:W-:Y:S01]  /*8600*/  HFMA2.MMA R206, -RZ, RZ, 0, 0 ;  /* 0x00000000ffce7435 */ /* 0x001fe200000001ff */
[----:B------:R-:W-:Y:S02]  /*8610*/  MOV R197, R86 ;  /* 0x0000005600c57202 */ /* 0x000fe40000000f00 */
[----:B------:R-:W-:Y:S02]  /*8620*/  MOV R203, R88 ;  /* 0x0000005800cb7202 */ /* 0x000fe40000000f00 */
[----:B------:R-:W-:-:S02]  /*8630*/  MOV R201, 0x1f ;  /* 0x0000001f00c97802 */ /* 0x000fc40000000f00 */
[----:B------:R-:W-:Y:S02]  /*8640*/  MOV R208, 0xffffffff ;  /* 0xffffffff00d07802 */ /* 0x000fe40000000f00 */
[----:B------:R-:W-:Y:S02]  /*8650*/  MOV R84, 0x8670 ;  /* 0x0000867000547802 */ /* 0x000fe40000000f00 */
[----:B-1----:R-:W-:Y:S05]  /*8660*/  CALL.REL.NOINC `($__internal_163_$__cuda_sm70_shflsync_idx_p) ;  /* 0x000000c000007944 */ /* 0x002fea0003c00000 */
[----:B0-----:R-:W-:Y:S01]  /*8670*/  HFMA2.MMA R206, -RZ, RZ, 0, 0 ;  /* 0x00000000ffce7435 */ /* 0x001fe200000001ff */
[----:B-1----:R-:W-:Y:S02]  /*8680*/  MOV R199, R201 ;  /* 0x000000c900c77202 */ /* 0x002fe40000000f00 */
[----:B------:R-:W-:Y:S02]  /*8690*/  MOV R203, R89 ;  /* 0x0000005900cb7202 */ /* 0x000fe40000000f00 */
[----:B------:R-:W-:Y:S02]  /*86a0*/  MOV R201, 0x1f ;  /* 0x0000001f00c97802 */ /* 0x000fe40000000f00 */
[----:B------:R-:W-:Y:S02]  /*86b0*/  MOV R208, 0xffffffff ;  /* 0xffffffff00d07802 */ /* 0x000fe40000000f00 */
[----:B------:R-:W-:-:S02]  /*86c0*/  MOV R84, 0x86e0 ;  /* 0x000086e000547802 */ /* 0x000fc40000000f00 */
[----:B------:R-:W-:Y:S05]  /*86d0*/  CALL.REL.NOINC `($__internal_163_$__cuda_sm70_shflsync_idx_p) ;  /* 0x0000005000007944 */ /* 0x000fea0003c00000 */
[----:B01----:R-:W-:Y:S05]  /*86e0*/  BRA `(.L_x_4052) ;  /* 0xffffc09000007947 */ /* 0x003fea000383ffff */
        .weak           $__internal_162_$__cuda_sm70_shflsync_down
        .type           $__internal_162_$__cuda_sm70_shflsync_down,@function
        .size           $__internal_162_$__cuda_sm70_shflsync_down,($__internal_163_$__cuda_sm70_shflsync_idx_p - $__internal_162_$__cuda_sm70_shflsync_down)
$__internal_162_$__cuda_sm70_shflsync_down:
[----:B------:R-:W-:Y:S01]  /*86f0*/  HFMA2.MMA R85, -RZ, RZ, 0, 0 ;  /* 0x00000000ff557435 */ /* 0x000fe200000001ff */
[----:B------:R-:W-:Y:S04]  /*8700*/  WARPSYNC R201 ;  /* 0x000000c900007348 */ /* 0x000fe80003800000 */
[----:B------:R0:W1:Y:S01]  /*8710*/  SHFL.DOWN PT, R204, R199, R206, R204 ;  /* 0x080000cec7cc7389 */ /* 0x00006200000e00cc */
[----:B------:R-:W-:Y:S05]  /*8720*/  RET.REL.NODEC R84 `(_Z25selective_scan_bwd_kernelI32Selective_Scan_bwd_kernel_traitsILi64ELi16ELb1ELb0ELb1ELb1ELb0EffEEv12SSMParamsBwd) ;  /* 0xffff78d054007950 */ /* 0x000fea0003c3ffff */
        .weak           $__internal_163_$__cuda_sm70_shflsync_idx_p
        .type           $__internal_163_$__cuda_sm70_shflsync_idx_p,@function
        .size           $__internal_163_$__cuda_sm70_shflsync_idx_p,($__internal_164_$__cuda_sm70_shflsync_up - $__internal_163_$__cuda_sm70_shflsync_idx_p)
$__internal_163_$__cuda_sm70_shflsync_idx_p:
[----:B------:R-:W-:Y:S01]  /*8730*/  MOV R85, 0x0 ;  /* 0x0000000000557802 */ /* 0x000fe20000000f00 */
[----:B------:R-:W-:Y:S04]  /*8740*/  WARPSYNC R208 ;  /* 0x000000d000007348 */ /* 0x000fe80003800000 */
[----:B------:R0:W1:Y:S01]  /*8750*/  SHFL.IDX PT, R201, R203, R206, R201 ;  /* 0x000000cecbc97389 */ /* 0x00006200000e00c9 */
[----:B------:R-:W-:Y:S05]  /*8760*/  RET.REL.NODEC R84 `(_Z25selective_scan_bwd_kernelI32Selective_Scan_bwd_kernel_traitsILi64ELi16ELb1ELb0ELb1ELb1ELb0EffEEv12SSMParamsBwd) ;  /* 0xffff789054007950 */ /* 0x000fea0003c3ffff */
        .weak           $__internal_164_$__cuda_sm70_shflsync_up
        .type           $__internal_164_$__cuda_sm70_shflsync_up,@function
        .size           $__internal_164_$__cuda_sm70_shflsync_up,(.L_x_8980 - $__internal_164_$__cuda_sm70_shflsync_up)
$__internal_164_$__cuda_sm70_shflsync_up:
[----:B------:R-:W-:Y:S01]  /*8770*/  HFMA2.MMA R85, -RZ, RZ, 0, 0 ;  /* 0x00000000ff557435 */ /* 0x000fe200000001ff */
[----:B------:R-:W-:Y:S04]  /*8780*/  WARPSYNC R197 ;  /* 0x000000c500007348 */ /* 0x000fe80003800000 */
[----:B------:R0:W1:Y:S01]  /*8790*/  SHFL.UP PT, R192, R192, R195, R194 ;  /* 0x040000c3c0c07389 */ /* 0x00006200000e00c2 */
[----:B------:R-:W-:Y:S05]  /*87a0*/  RET.REL.NODEC R84 `(_Z25selective_scan_bwd_kernelI32Selective_Scan_bwd_kernel_traitsILi64ELi16ELb1ELb0ELb1ELb1ELb0EffEEv12SSMParamsBwd) ;  /* 0xffff785054007950 */ /* 0x000fea0003c3ffff */
.L_x_4053:
        /* <DEDUP_REMOVED lines=13> */
.L_x_8980:


//--------------------- .text._Z25selective_scan_bwd_kernelI32Selective_Scan_bwd_kernel_traitsILi64ELi16ELb1ELb0ELb1ELb1ELb1EffEEv12SSMParamsBwd --------------------------
	.section	.text._Z25selective_scan_bwd_kernelI32Selective_Scan_bwd_kernel_traitsILi64ELi16ELb1ELb0ELb1ELb1ELb1EffEEv12SSMParamsBwd,"ax",@progbits
	.sectioninfo	@"SHI_REGISTERS=219"
	.align	128
        .global         _Z25selective_scan_bwd_kernelI32Selective_Scan_bwd_kernel_traitsILi64ELi16ELb1ELb0ELb1ELb1ELb1EffEEv12SSMParamsBwd
        .type           _Z25selective_scan_bwd_kernelI32Selective_Scan_bwd_kernel_traitsILi64ELi16ELb1ELb0ELb1ELb1ELb1EffEEv12SSMParamsBwd,@function
        .size           _Z25selective_scan_bwd_kernelI32Selective_Scan_bwd_kernel_traitsILi64ELi16ELb1ELb0ELb1ELb1ELb1EffEEv12SSMParamsBwd,(.L_x_8983 - _Z25selective_scan_bwd_kernelI32Selective_Scan_bwd_kernel_traitsILi64ELi16ELb1ELb0ELb1ELb1ELb1EffEEv12SSMParamsBwd)
        .other          _Z25selective_scan_bwd_kernelI32Selective_Scan_bwd_kernel_traitsILi64ELi16ELb1ELb0ELb1ELb1ELb1EffEEv12SSMParamsBwd,@"STO_CUDA_ENTRY STV_DEFAULT"
_Z25selective_scan_bwd_kernelI32Selective_Scan_bwd_kernel_traitsILi64ELi16ELb1ELb0ELb1ELb1ELb1EffEEv12SSMParamsBwd:
.text._Z25selective_scan_bwd_kernelI32Selective_Scan_bwd_kernel_traitsILi64ELi16ELb1ELb0ELb1ELb1ELb1EffEEv12SSMParamsBwd:
        /* <DEDUP_REMOVED lines=26> */
[----:B------:R-:W-:Y:S01]  /*01a0*/  CS2R R22, SRZ ;  /* 0x0000000000167805 */ /* 0x000fe2000001ff00 */
[----:B0-----:R-:W-:Y:S01]  /*01b0*/  IABS R2, R0 ;  /* 0x0000000000027213 */ /* 0x001fe20000000000 */
[----:B------:R-:W-:Y:S01]  /*01c0*/  HFMA2.MMA R145, -RZ, RZ, 0, 0 ;  /* 0x00000000ff917435 */ /* 0x000fe200000001ff */
[----:B------:R-:W-:Y:S01]  /*01d0*/  ISETP.GE.AND P3, PT, R12, 0x1, PT ;  /* 0x000000010c00780c */ /* 0x000fe20003f66270 */
[----:B-1----:R-:W-:Y:S01]  /*01e0*/  HFMA2.MMA R6, -RZ, RZ, 0, 0 ;  /* 0x00000000ff067435 */ /* 0x002fe200000001ff */
[----:B------:R-:W-:Y:S01]  /*01f0*/  MOV R109, RZ ;  /* 0x000000ff006d7202 */ /* 0x000fe20000000f00 */
[----:B--2---:R-:W-:Y:S01]  /*0200*/  IMAD R4, R143, c[0x0][0x1d0], RZ ;  /* 0x000074008f047a24 */ /* 0x004fe200078e02ff */
[----:B---3--:R-:W-:-:S05]  /*0210*/  IADD3 R10, RZ, -R7, RZ ;  /* 0x80000007ff0a7210 */ /* 0x008fca0007ffe0ff */
[----:B------:R-:W-:Y:S01]  /*0220*/  IMAD R3, R10, R11, RZ ;  /* 0x0000000b0a037224 */ /* 0x000fe200078e02ff */
[----:B------:R-:W-:-:S03]  /*0230*/  LOP3.LUT R10, R0, c[0x0][0x178], RZ, 0x3c, !PT ;  /* 0x00005e00000a7a12 */ /* 0x000fc600078e3cff */
[----:B------:R-:W-:Y:S01]  /*0240*/  IMAD.HI.U32 R7, R7, R3, R6 ;  /* 0x0000000307077227 */ /* 0x000fe200078e0006 */
[----:B------:R-:W-:-:S03]  /*0250*/  ISETP.GE.AND P2, PT, R10, RZ, PT ;  /* 0x000000ff0a00720c */ /* 0x000fc60003f46270 */
[----:B------:R-:W-:Y:S02]  /*0260*/  IMAD R6, R143, c[0x0][0x1e0], RZ ;  /* 0x000078008f067a24 */ /* 0x000fe400078e02ff */
[----:B------:R-:W-:-:S04]  /*0270*/  IMAD.HI.U32 R108, R7, R2, RZ ;  /* 0x00000002076c7227 */ /* 0x000fc800078e00ff */
[C---:B------:R-:W-:Y:S01]  /*0280*/  IMAD R7, R107.reuse, c[0x0][0x1d4], R4 ;  /* 0x000075006b077a24 */ /* 0x040fe200078e0204 */
        /* <DEDUP_REMOVED lines=10> */
[----:B------:R-:W-:Y:S02]  /*0330*/  IMAD R9, R107, c[0x0][0x27c], R10 ;  /* 0x00009f006b097a24 */ /* 0x000fe400078e020a */
[----:B------:R-:W-:Y:S02]  /*0340*/  IMAD R10, R143, c[0x0][0x1b0], RZ ;  /* 0x00006c008f0a7a24 */ /* 0x000fe400078e02ff */
[----:B------:R-:W-:Y:S01]  /*0350*/  @!P1 IADD3 R8, R8, -R11, RZ ;  /* 0x8000000b08089210 */ /* 0x000fe20007ffe0ff */
[----:B------:R-:W-:Y:S01]  /*0360*/  IMAD.WIDE.U32 R2, R0, c[0x0][0x1d8], R2 ;  /* 0x0000760000027a25 */ /* 0x000fe200078e0002 */
[----:B------:R-:W-:Y:S02]  /*0370*/  IADD3 R7, R7, R9, RZ ;  /* 0x0000000907077210 */ /* 0x000fe40007ffe0ff */
[----:B------:R-:W-:Y:S01]  /*0380*/  ISETP.GE.U32.AND P0, PT, R8, R11, PT ;  /* 0x0000000b0800720c */ /* 0x000fe20003f06070 */
[C---:B------:R-:W-:Y:S01]  /*0390*/  IMAD R17, R107.reuse, c[0x0][0x1b4], R10 ;  /* 0x00006d006b117a24 */ /* 0x040fe200078e020a */
[----:B------:R-:W-:Y:S01]  /*03a0*/  LEA R11, R12, 0xfffffc00, 0xa ;  /* 0xfffffc000c0b7811 */ /* 0x000fe200078e50ff */
[----:B------:R-:W-:Y:S01]  /*03b0*/  IMAD R10, R0, c[0x0][0x1dc], R15 ;  /* 0x00007700000a7a24 */ /* 0x000fe200078e020f */
[----:B------:R-:W-:Y:S01]  /*03c0*/  @!P1 IADD3 R108, R108, 0x1, RZ ;  /* 0x000000016c6c9810 */ /* 0x000fe20007ffe0ff */
[----:B------:R-:W-:Y:S01]  /*03d0*/  IMAD.WIDE.U32 R8, R107, c[0x0][0x1b0], RZ ;  /* 0x00006c006b087a25 */ /* 0x000fe200078e00ff */
[----:B------:R-:W-:-:S02]  /*03e0*/  SHF.R.S32.HI R13, RZ, 0x1f, R11 ;  /* 0x0000001fff0d7819 */ /* 0x000fc4000001140b */
[----:B------:R-:W-:Y:S01]  /*03f0*/  IADD3 R113, P4, R11, R2, RZ ;  /* 0x000000020b717210 */ /* 0x000fe20007f9e0ff */
[----:B------:R-:W-:Y:S01]  /*0400*/  IMAD R15, R105, c[0x0][0x1e8], RZ ;  /* 0x00007a00690f7a24 */ /* 0x000fe200078e02ff */
[----:B------:R-:W-:Y:S02]  /*0410*/  ISETP.NE.AND P1, PT, RZ, c[0x0][0x178], PT ;  /* 0x00005e00ff007a0c */ /* 0x000fe40003f25270 */
[----:B------:R-:W-:Y:S01]  /*0420*/  IADD3.X R10, R13, R3, R10, P4, !PT ;  /* 0x000000030d0a7210 */ /* 0x000fe200027fe40a */
[----:B------:R-:W-:Y:S01]  /*0430*/  IMAD.WIDE.U32 R2, R0, c[0x0][0x1e8], R4 ;  /* 0x00007a0000027a25 */ /* 0x000fe200078e0004 */
[----:B------:R-:W-:Y:S02]  /*0440*/  IADD3 R9, R9, R17, RZ ;  /* 0x0000001109097210 */ /* 0x000fe40007ffe0ff */
[----:B------:R-:W-:Y:S01]  /*0450*/  @P0 IADD3 R108, R108, 0x1, RZ ;  /* 0x000000016c6c0810 */ /* 0x000fe20007ffe0ff */
[----:B------:R-:W-:Y:S01]  /*0460*/  IMAD R17, R105, c[0x0][0x280], RZ ;  /* 0x0000a00069117a24 */ /* 0x000fe200078e02ff */
[----:B------:R-:W-:Y:S01]  /*0470*/  IADD3 R115, P0, R11, R2, RZ ;  /* 0x000000020b737210 */ /* 0x000fe20007f1e0ff */
[----:B------:R-:W-:Y:S01]  /*0480*/  IMAD.WIDE.U32 R4, R0, c[0x0][0x280], R6 ;  /* 0x0000a00000047a25 */ /* 0x000fe200078e0006 */
[----:B------:R-:W-:-:S03]  /*0490*/  @!P2 IADD3 R108, -R108, RZ, RZ ;  /* 0x000000ff6c6ca210 */ /* 0x000fc60007ffe1ff */
[C---:B------:R-:W-:Y:S01]  /*04a0*/  IMAD R15, R0.reuse, c[0x0][0x1ec], R15 ;  /* 0x00007b00000f7a24 */ /* 0x040fe200078e020f */
[----:B------:R-:W-:Y:S01]  /*04b0*/  IADD3 R117, P2, R11, R4, RZ ;  /* 0x000000040b757210 */ /* 0x000fe20007f5e0ff */
[----:B------:R-:W-:Y:S01]  /*04c0*/  IMAD R17, R0, c[0x0][0x284], R17 ;  /* 0x0000a10000117a24 */ /* 0x000fe200078e0211 */
[----:B------:R-:W-:Y:S02]  /*04d0*/  @!P1 LOP3.LUT R108, RZ, c[0x0][0x178], RZ, 0x33, !PT ;  /* 0x00005e00ff6c9a12 */ /* 0x000fe400078e33ff */
[C---:B------:R-:W-:Y:S02]  /*04e0*/  IADD3.X R2, R13.reuse, R3, R15, P0, !PT ;  /* 0x000000030d027210 */ /* 0x040fe400007fe40f */
[----:B------:R-:W-:Y:S01]  /*04f0*/  ISETP.NE.U32.AND P0, PT, RZ, c[0x0][0x260], PT ;  /* 0x00009800ff007a0c */ /* 0x000fe20003f05070 */
[----:B------:R-:W-:Y:S01]  /*0500*/  IMAD.WIDE.U32 R8, R108, c[0x0][0x1c8], R8 ;  /* 0x000072006c087a25 */ /* 0x000fe200078e0008 */
[----:B------:R-:W-:Y:S02]  /*0510*/  IADD3.X R4, R13, R5, R17, P2, !PT ;  /* 0x000000050d047210 */ /* 0x000fe400017fe411 */
[----:B------:R-:W-:-:S02]  /*0520*/  LEA R112, P1, R113, c[0x0][0x240], 0x2 ;  /* 0x0000900071707a11 */ /* 0x000fc400078210ff */
[----:B------:R-:W-:Y:S02]  /*0530*/  LEA R114, P2, R115, c[0x0][0x248], 0x2 ;  /* 0x0000920073727a11 */ /* 0x000fe400078410ff */
[----:B------:R-:W-:Y:S02]  /*0540*/  ISETP.NE.AND.EX P0, PT, RZ, c[0x0][0x264], PT, P0 ;  /* 0x00009900ff007a0c */ /* 0x000fe40003f05300 */
[----:B------:R-:W-:Y:S02]  /*0550*/  SHF.R.S32.HI R144, RZ, 0x1f, R108 ;  /* 0x0000001fff907819 */ /* 0x000fe4000001146c */
[----:B------:R-:W-:Y:S02]  /*0560*/  LEA.HI.X R113, R113, c[0x0][0x244], R10, 0x2, P1 ;  /* 0x0000910071717a11 */ /* 0x000fe400008f140a */
[----:B------:R-:W-:Y:S01]  /*0570*/  LEA.HI.X R115, R115, c[0x0][0x24c], R2, 0x2, P2 ;  /* 0x0000930073737a11 */ /* 0x000fe200010f1402 */
[----:B------:R-:W-:Y:S01]  /*0580*/  IMAD R3, R144, c[0x0][0x1c8], RZ ;  /* 0x0000720090037a24 */ /* 0x000fe200078e02ff */
[----:B------:R-:W-:-:S02]  /*0590*/  ISETP.NE.U32.AND P1, PT, RZ, c[0x0][0x328], PT ;  /* 0x0000ca00ff007a0c */ /* 0x000fc40003f25070 */
[----:B------:R-:W-:Y:S01]  /*05a0*/  ISETP.NE.U32.AND P2, PT, RZ, c[0x0][0x348], PT ;  /* 0x0000d200ff007a0c */ /* 0x000fe20003f45070 */
[----:B------:R-:W-:Y:S01]  /*05b0*/  IMAD R3, R108, c[0x0][0x1cc], R3 ;  /* 0x000073006c037a24 */ /* 0x000fe200078e0203 */
[----:B------:R-:W-:Y:S01]  /*05c0*/  ISETP.NE.AND.EX P1, PT, RZ, c[0x0][0x32c], PT, P1 ;  /* 0x0000cb00ff007a0c */ /* 0x000fe20003f25310 */
[----:B------:R-:W-:Y:S01]  /*05d0*/  @P0 IMAD R2, R107, c[0x0][0x164], R0 ;  /* 0x000059006b020a24 */ /* 0x000fe200078e0200 */
[----:B------:R-:W-:Y:S02]  /*05e0*/  ISETP.NE.AND.EX P2, PT, RZ, c[0x0][0x34c], PT, P2 ;  /* 0x0000d300ff007a0c */ /* 0x000fe40003f45320 */
[----:B------:R-:W-:Y:S01]  /*05f0*/  LEA R116, P4, R117, c[0x0][0x308], 0x2 ;  /* 0x0000c20075747a11 */ /* 0x000fe200078810ff */
[----:B------:R-:W-:Y:S01]  /*0600*/  @P0 IMAD R2, R2, c[0x0][0x174], RZ ;  /* 0x00005d0002020a24 */ /* 0x000fe200078e02ff */
[----:B------:R-:W-:Y:S02]  /*0610*/  IADD3 R11, P5, R11, R8, RZ ;  /* 0x000000080b0b7210 */ /* 0x000fe40007fbe0ff */
[----:B------:R-:W-:Y:S01]  /*0620*/  IADD3 R8, R9, R3, RZ ;  /* 0x0000000309087210 */ /* 0x000fe20007ffe0ff */
[----:B------:R-:W-:Y:S01]  /*0630*/  @P0 IMAD R2, R2, c[0x0][0x16c], RZ ;  /* 0x00005b0002020a24 */ /* 0x000fe200078e02ff */
[----:B------:R-:W-:-:S02]  /*0640*/  LEA.HI.X R117, R117, c[0x0][0x30c], R4, 0x2, P4 ;  /* 0x0000c30075757a11 */ /* 0x000fc400020f1404 */
[----:B------:R-:W-:Y:S02]  /*0650*/  @P0 MOV R27, 0x8 ;  /* 0x00000008001b0802 */ /* 0x000fe40000000f00 */
[----:B------:R-:W-:Y:S02]  /*0660*/  IADD3.X R4, R13, R8, RZ, P5, !PT ;  /* 0x000000080d047210 */ /* 0x000fe40002ffe4ff */
[C---:B------:R-:W-:Y:S01]  /*0670*/  LEA R118, P6, R11.reuse, c[0x0][0x230], 0x2 ;  /* 0x00008c000b767a11 */ /* 0x040fe200078c10ff */
[----:B------:R-:W-:Y:S01]  /*0680*/  @P0 IMAD.WIDE R26, R2, R27, c[0x0][0x260] ;  /* 0x00009800021a0625 */ /* 0x000fe200078e021b */
[C---:B------:R-:W-:Y:S01]  /*0690*/  @P1 LEA R24, P4, R0.reuse, c[0x0][0x328], 0x2 ;  /* 0x0000ca0000181a11 */ /* 0x040fe200078810ff */
[----:B------:R-:W-:Y:S01]  /*06a0*/  @!P0 CS2R R26, SRZ ;  /* 0x00000000001a8805 */ /* 0x000fe2000001ff00 */
[----:B------:R-:W-:Y:S02]  /*06b0*/  @P2 LEA R22, P5, R0, c[0x0][0x348], 0x2 ;  /* 0x0000d20000162a11 */ /* 0x000fe400078a10ff */
[----:B------:R-:W-:-:S02]  /*06c0*/  LEA.HI.X R119, R11, c[0x0][0x234], R4, 0x2, P6 ;  /* 0x00008d000b777a11 */ /* 0x000fc400030f1404 */
[C-C-:B------:R-:W-:Y:S02]  /*06d0*/  @P1 LEA.HI.X R25, R0.reuse, c[0x0][0x32c], R105.reuse, 0x2, P4 ;  /* 0x0000cb0000191a11 */ /* 0x140fe400020f1469 */
[----:B------:R-:W-:Y:S01]  /*06e0*/  @P2 LEA.HI.X R23, R0, c[0x0][0x34c], R105, 0x2, P5 ;  /* 0x0000d30000172a11 */ /* 0x000fe200028f1469 */
        /* <DEDUP_REMOVED lines=9> */
.L_x_4137:
        /* <DEDUP_REMOVED lines=23> */
[----:B-1----:R-:W3:Y:S04]  /*08f0*/  LDG.E.128 R36, [R20.64+0x200] ;  /* 0x0002000414247981 */ /* 0x002ee8000c1e1d00 */
[----:B------:R-:W4:Y:S04]  /*0900*/  LDG.E.128 R40, [R20.64+0x400] ;  /* 0x0004000414287981 */ /* 0x000f28000c1e1d00 */
[----:B------:R-:W4:Y:S01]  /*0910*/  LDG.E.128 R56, [R20.64+0x600] ;  /* 0x0006000414387981 */ /* 0x000f22000c1e1d00 */
[----:B------:R-:W-:-:S03]  /*0920*/  IMAD.WIDE R28, R122, 0x10, R116 ;  /* 0x000000107a1c7825 */ /* 0x000fc600078e0274 */
[----:B--2---:R0:W-:Y:S04]  /*0930*/  STS.128 [R124.X16], R32 ;  /* 0x000000207c007388 */ /* 0x0041e8000000cc00 */
[----:B---3--:R-:W-:Y:S04]  /*0940*/  STS.128 [R124.X16+0x200], R36 ;  /* 0x000200247c007388 */ /* 0x008fe8000000cc00 */
[----:B----4-:R-:W-:Y:S04]  /*0950*/  STS.128 [R124.X16+0x400], R40 ;  /* 0x000400287c007388 */ /* 0x010fe8000000cc00 */
[----:B------:R-:W-:Y:S01]  /*0960*/  STS.128 [R124.X16+0x600], R56 ;  /* 0x000600387c007388 */ /* 0x000fe2000000cc00 */
[----:B------:R-:W-:-:S06]  /*0970*/  NOP ;  /* 0x0000000000007918 */ /* 0x000fcc0000000000 */
[----:B------:R-:W-:Y:S04]  /*0980*/  LDS.128 R60, [R123.X16+0x10] ;  /* 0x000010007b3c7984 */ /* 0x000fe8000000cc00 */
[----:B------:R-:W-:Y:S04]  /*0990*/  LDS.128 R48, [R123.X16+0x20] ;  /* 0x000020007b307984 */ /* 0x000fe8000000cc00 */
[----:B------:R-:W-:Y:S04]  /*09a0*/  LDS.128 R44, [R123.X16+0x30] ;  /* 0x000030007b2c7984 */ /* 0x000fe8000000cc00 */
[----:B------:R-:W1:Y:S04]  /*09b0*/  LDS.128 R52, [R123.X16] ;  /* 0x000000007b347984 */ /* 0x000e68000000cc00 */
[----:B------:R-:W-:Y:S06]  /*09c0*/  BAR.SYNC.DEFER_BLOCKING 0x0 ;  /* 0x0000000000007b1d */ /* 0x000fec0000010000 */
[----:B0-----:R-:W2:Y:S04]  /*09d0*/  LDG.E.128 R32, [R28.64] ;  /* 0x000000041c207981 */ /* 0x001ea8000c1e1d00 */
[----:B------:R-:W3:Y:S04]  /*09e0*/  LDG.E.128 R64, [R28.64+0x200] ;  /* 0x000200041c407981 */ /* 0x000ee8000c1e1d00 */
[----:B------:R-:W4:Y:S04]  /*09f0*/  LDG.E.128 R68, [R28.64+0x400] ;  /* 0x000400041c447981 */ /* 0x000f28000c1e1d00 */
[----:B------:R-:W4:Y:S01]  /*0a00*/  LDG.E.128 R72, [R28.64+0x600] ;  /* 0x000600041c487981 */ /* 0x000f22000c1e1d00 */
[----:B------:R-:W-:Y:S01]  /*0a10*/  IADD3 R125, -R120, c[0x0][0x174], RZ ;  /* 0x00005d00787d7a10 */ /* 0x000fe20007ffe1ff */
[----:B------:R-:W-:Y:S01]  /*0a20*/  IMAD R30, R143, c[0x0][0x1f0], RZ ;  /* 0x00007c008f1e7a24 */ /* 0x000fe200078e02ff */
[----:B------:R-:W-:Y:S01]  /*0a30*/  BSSY B0, `(.L_x_4055) ;  /* 0x0000044000007945 */ /* 0x000fe20003800000 */
[----:B-1---5:R-:W-:Y:S01]  /*0a40*/  FADD.FTZ R133, R52, R106 ;  /* 0x0000006a34857221 */ /* 0x022fe20000010000 */
[----:B------:R-:W-:Y:S01]  /*0a50*/  LEA R2, R125, 0xfffffc00, 0xa ;  /* 0xfffffc007d027811 */ /* 0x000fe200078e50ff */
[----:B------:R-:W-:-:S02]  /*0a60*/  IMAD R31, R107, c[0x0][0x1f4], R30 ;  /* 0x00007d006b1f7a24 */ /* 0x000fc400078e021e */
[----:B------:R-:W-:Y:S01]  /*0a70*/  IMAD R59, R105, c[0x0][0x1f8], RZ ;  /* 0x00007e00693b7a24 */ /* 0x000fe200078e02ff */
[----:B------:R-:W-:Y:S01]  /*0a80*/  SHF.R.S32.HI R3, RZ, 0x1f, R2 ;  /* 0x0000001fff037819 */ /* 0x000fe20000011402 */
[--C-:B------:R-:W-:Y:S01]  /*0a90*/  FADD.FTZ R127, R60, R106.reuse ;  /* 0x0000006a3c7f7221 */ /* 0x100fe20000010000 */
[----:B------:R-:W-:Y:S01]  /*0aa0*/  FSETP.GTU.FTZ.AND P4, PT, R133, 20, PT ;  /* 0x41a000008500780b */ /* 0x000fe20003f9c000 */
[----:B------:R-:W-:Y:S02]  /*0ab0*/  FADD.FTZ R126, R61, R106 ;  /* 0x0000006a3d7e7221 */ /* 0x000fe40000010000 */
[----:B------:R-:W-:Y:S01]  /*0ac0*/  IMAD.WIDE.U32 R56, R107, c[0x0][0x1f0], R2 ;  /* 0x00007c006b387a25 */ /* 0x000fe200078e0002 */
[----:B------:R-:W-:-:S03]  /*0ad0*/  FSETP.GTU.FTZ.AND P6, PT, R127, 20, PT ;  /* 0x41a000007f00780b */ /* 0x000fc60003fdc000 */
[--C-:B------:R-:W-:Y:S01]  /*0ae0*/  FADD.FTZ R129, R62, R106.reuse ;  /* 0x0000006a3e817221 */ /* 0x100fe20000010000 */
[----:B------:R-:W-:Y:S01]  /*0af0*/  IADD3 R57, R57, R31, RZ ;  /* 0x0000001f39397210 */ /* 0x000fe20007ffe0ff */
[--C-:B------:R-:W-:Y:S02]  /*0b00*/  FADD.FTZ R128, R63, R106.reuse ;  /* 0x0000006a3f807221 */ /* 0x100fe40000010000 */
[--C-:B------:R-:W-:Y:S01]  /*0b10*/  FADD.FTZ R131, R48, R106.reuse ;  /* 0x0000006a30837221 */ /* 0x100fe20000010000 */
[----:B------:R-:W-:Y:S01]  /*0b20*/  FSETP.GTU.FTZ.AND P1, PT, R129, 20, PT ;  /* 0x41a000008100780b */ /* 0x000fe20003f3c000 */
[--C-:B------:R-:W-:Y:S01]  /*0b30*/  FADD.FTZ R130, R53, R106.reuse ;  /* 0x0000006a35827221 */ /* 0x100fe20000010000 */
[----:B------:R-:W-:Y:S01]  /*0b40*/  FSETP.GTU.FTZ.AND P2, PT, R128, 20, PT ;  /* 0x41a000008000780b */ /* 0x000fe20003f5c000 */
[----:B------:R-:W-:Y:S01]  /*0b50*/  FADD.FTZ R135, R54, R106 ;  /* 0x0000006a36877221 */ /* 0x000fe20000010000 */
[----:B------:R-:W-:Y:S02]  /*0b60*/  FSETP.GTU.FTZ.AND P3, PT, R131, 20, PT ;  /* 0x41a000008300780b */ /* 0x000fe40003f7c000 */
[----:B------:R-:W-:Y:S01]  /*0b70*/  FSETP.GTU.FTZ.AND P5, PT, R130, 20, PT ;  /* 0x41a000008200780b */ /* 0x000fe20003fbc000 */
[----:B--2---:R-:W-:Y:S04]  /*0b80*/  STS.128 [R124.X16], R32 ;  /* 0x000000207c007388 */ /* 0x004fe8000000cc00 */
[----:B---3--:R0:W-:Y:S04]  /*0b90*/  STS.128 [R124.X16+0x200], R64 ;  /* 0x000200407c007388 */ /* 0x0081e8000000cc00 */
[----:B----4-:R1:W-:Y:S04]  /*0ba0*/  STS.128 [R124.X16+0x400], R68 ;  /* 0x000400447c007388 */ /* 0x0103e8000000cc00 */
[----:B------:R1:W-:Y:S01]  /*0bb0*/  STS.128 [R124.X16+0x600], R72 ;  /* 0x000600487c007388 */ /* 0x0003e2000000cc00 */
[----:B------:R-:W-:-:S06]  /*0bc0*/  NOP ;  /* 0x0000000000007918 */ /* 0x000fcc0000000000 */
[----:B------:R1:W2:Y:S01]  /*0bd0*/  LDS.128 R40, [R123.X16+0x10] ;  /* 0x000010007b287984 */ /* 0x0002a2000000cc00 */
[C---:B0-----:R-:W-:Y:S02]  /*0be0*/  IMAD R65, R0.reuse, c[0x0][0x1fc], R59 ;  /* 0x00007f0000417a24 */ /* 0x041fe400078e023b */
[----:B------:R-:W-:Y:S01]  /*0bf0*/  IMAD.WIDE.U32 R58, R0, c[0x0][0x1f8], R56 ;  /* 0x00007e00003a7a25 */ /* 0x000fe200078e0038 */
[----:B------:R1:W0:Y:S04]  /*0c00*/  LDS.128 R36, [R123.X16+0x20] ;  /* 0x000020007b247984 */ /* 0x000228000000cc00 */
[----:B------:R1:W3:Y:S01]  /*0c10*/  LDS.128 R32, [R123.X16+0x30] ;  /* 0x000030007b207984 */ /* 0x0002e2000000cc00 */
[----:B------:R-:W-:Y:S02]  /*0c20*/  IADD3 R57, R59, R65, RZ ;  /* 0x000000413b397210 */ /* 0x000fe40007ffe0ff */
[C---:B------:R-:W-:Y:S01]  /*0c30*/  LEA R56, P0, R58.reuse, c[0x0][0x268], 0x2 ;  /* 0x00009a003a387a11 */ /* 0x040fe200078010ff */
[----:B------:R1:W4:Y:S03]  /*0c40*/  LDS.128 R28, [R123.X16] ;  /* 0x000000007b1c7984 */ /* 0x000326000000cc00 */
[----:B------:R-:W-:-:S02]  /*0c50*/  LEA.HI.X R57, R58, c[0x0][0x26c], R57, 0x2, P0 ;  /* 0x00009b003a397a11 */ /* 0x000fc400000f1439 */
[----:B------:R-:W-:Y:S01]  /*0c60*/  FSETP.GTU.FTZ.AND P0, PT, R126, 20, PT ;  /* 0x41a000007e00780b */ /* 0x000fe20003f1c000 */
[----:B------:R-:W-:Y:S07]  /*0c70*/  @P4 BRA `(.L_x_4056) ;  /* 0x000001f000004947 */ /* 0x000fee0003800000 */
        /* <DEDUP_REMOVED lines=31> */
.L_x_4056:
[----:B------:R-:W-:Y:S05]  /*0e70*/  BSYNC B0 ;  /* 0x0000000000007941 */ /* 0x000fea0003800000 */
.L_x_4055:
        /* <DEDUP_REMOVED lines=35> */
.L_x_4058:
[----:B------:R-:W-:Y:S05]  /*10b0*/  BSYNC B0 ;  /* 0x0000000000007941 */ /* 0x000fea0003800000 */
.L_x_4057:
        /* <DEDUP_REMOVED lines=35> */
.L_x_4060:
[----:B------:R-:W-:Y:S05]  /*12f0*/  BSYNC B0 ;  /* 0x0000000000007941 */ /* 0x000fea0003800000 */
.L_x_4059:
        /* <DEDUP_REMOVED lines=35> */
.L_x_4062:
[----:B------:R-:W-:Y:S05]  /*1530*/  BSYNC B0 ;  /* 0x0000000000007941 */ /* 0x000fea0003800000 */
.L_x_4061:
        /* <DEDUP_REMOVED lines=35> */
.L_x_4064:
[----:B------:R-:W-:Y:S05]  /*1770*/  BSYNC B0 ;  /* 0x0000000000007941 */ /* 0x000fea0003800000 */
.L_x_4063:
        /* <DEDUP_REMOVED lines=35> */
.L_x_4066:
[----:B------:R-:W-:Y:S05]  /*19b0*/  BSYNC B0 ;  /* 0x0000000000007941 */ /* 0x000fea0003800000 */
.L_x_4065:
        /* <DEDUP_REMOVED lines=35> */
.L_x_4068:
[----:B------:R-:W-:Y:S05]  /*1bf0*/  BSYNC B0 ;  /* 0x0000000000007941 */ /* 0x000fea0003800000 */
.L_x_4067:
        /* <DEDUP_REMOVED lines=35> */
.L_x_4070:
[----:B------:R-:W-:Y:S05]  /*1e30*/  BSYNC B0 ;  /* 0x0000000000007941 */ /* 0x000fea0003800000 */
.L_x_4069:
        /* <DEDUP_REMOVED lines=35> */
.L_x_4072:
[----:B------:R-:W-:Y:S05]  /*2070*/  BSYNC B0 ;  /* 0x0000000000007941 */ /* 0x000fea0003800000 */
.L_x_4071:
        /* <DEDUP_REMOVED lines=35> */
.L_x_4074:
[----:B------:R-:W-:Y:S05]  /*22b0*/  BSYNC B0 ;  /* 0x0000000000007941 */ /* 0x000fea0003800000 */
.L_x_4073:
        /* <DEDUP_REMOVED lines=33> */
.L_x_4076:
[----:B------:R-:W-:Y:S05]  /*24d0*/  BSYNC B0 ;  /* 0x0000000000007941 */ /* 0x000fea0003800000 */
.L_x_4075:
        /* <DEDUP_REMOVED lines=33> */
.L_x_4078:
[----:B------:R-:W-:Y:S05]  /*26f0*/  BSYNC B0 ;  /* 0x0000000000007941 */ /* 0x000fea0003800000 */
.L_x_4077:
        /* <DEDUP_REMOVED lines=33> */
.L_x_4080:
[----:B------:R-:W-:Y:S05]  /*2910*/  BSYNC B0 ;  /* 0x0000000000007941 */ /* 0x000fea0003800000 */
.L_x_4079:
        /* <DEDUP_REMOVED lines=33> */
.L_x_4082:
[----:B------:R-:W-:Y:S05]  /*2b30*/  BSYNC B0 ;  /* 0x0000000000007941 */ /* 0x000fea0003800000 */
.L_x_4081:
        /* <DEDUP_REMOVED lines=33> */
.L_x_4084:
[----:B------:R-:W-:Y:S05]  /*2d50*/  BSYNC B0 ;  /* 0x0000000000007941 */ /* 0x000fea0003800000 */
.L_x_4083:
        /* <DEDUP_REMOVED lines=33> */
.L_x_4086:
[----:B------:R-:W-:Y:S05]  /*2f70*/  BSYNC B0 ;  /* 0x0000000000007941 */ /* 0x000fea0003800000 */
.L_x_4085:
[----:B------:R-:W-:Y:S06]  /*2f80*/  BAR.SYNC.DEFER_BLOCKING 0x0 ;  /* 0x0000000000007b1d */ /* 0x000fec0000010000 */
[----:B------:R-:W5:Y:S04]  /*2f90*/  LDG.E.128 R48, [R56.64] ;  /* 0x0000000438307981 */ /* 0x000f68000c1e1d00 */
[----:B----4-:R-:W4:Y:S04]  /*2fa0*/  LDG.E.128 R52, [R56.64+0x200] ;  /* 0x0002000438347981 */ /* 0x010f28000c1e1d00 */
[----:B---3--:R-:W3:Y:S04]  /*2fb0*/  LDG.E.128 R44, [R56.64+0x400] ;  /* 0x00040004382c7981 */ /* 0x008ee8000c1e1d00 */
[----:B--2---:R-:W2:Y:S01]  /*2fc0*/  LDG.E.128 R76, [R56.64+0x600] ;  /* 0x00060004384c7981 */ /* 0x004ea2000c1e1d00 */
        /* <DEDUP_REMOVED lines=11> */
[----:B-----5:R5:W-:Y:S04]  /*3080*/  STS.128 [R124.X16], R48 ;  /* 0x000000307c007388 */ /* 0x020be8000000cc00 */
[----:B----4-:R4:W-:Y:S04]  /*3090*/  STS.128 [R124.X16+0x200], R52 ;  /* 0x000200347c007388 */ /* 0x0109e8000000cc00 */
[----:B---3--:R-:W-:Y:S04]  /*30a0*/  STS.128 [R124.X16+0x400], R44 ;  /* 0x0004002c7c007388 */ /* 0x008fe8000000cc00 */
[----:B--2---:R2:W-:Y:S01]  /*30b0*/  STS.128 [R124.X16+0x600], R76 ;  /* 0x0006004c7c007388 */ /* 0x0045e2000000cc00 */
[----:B------:R-:W-:-:S06]  /*30c0*/  NOP ;  /* 0x0000000000007918 */ /* 0x000fcc0000000000 */
[----:B-1----:R-:W1:Y:S04]  /*30d0*/  LDS.128 R72, [R123.X16] ;  /* 0x000000007b487984 */ /* 0x002e68000000cc00 */
[----:B------:R-:W3:Y:S04]  /*30e0*/  LDS.128 R60, [R123.X16+0x10] ;  /* 0x000010007b3c7984 */ /* 0x000ee8000000cc00 */
[----:B------:R-:W0:Y:S04]  /*30f0*/  LDS.128 R64, [R123.X16+0x20] ;  /* 0x000020007b407984 */ /* 0x000e28000000cc00 */
[----:B------:R-:W0:Y:S04]  /*3100*/  LDS.128 R68, [R123.X16+0x30] ;  /* 0x000030007b447984 */ /* 0x000e28000000cc00 */
[----:B------:R-:W-:Y:S06]  /*3110*/  BAR.SYNC.DEFER_BLOCKING 0x0 ;  /* 0x0000000000007b1d */ /* 0x000fec0000010000 */
[----:B-----5:R2:W5:Y:S04]  /*3120*/  LDG.E.128 R48, [R80.64] ;  /* 0x0000000450307981 */ /* 0x020568000c1e1d00 */
[----:B----4-:R4:W5:Y:S04]  /*3130*/  LDG.E.128 R52, [R80.64+0x200] ;  /* 0x0002000450347981 */ /* 0x010968000c1e1d00 */
[----:B------:R4:W5:Y:S04]  /*3140*/  LDG.E.128 R56, [R80.64+0x400] ;  /* 0x0004000450387981 */ /* 0x000968000c1e1d00 */
[----:B--2---:R4:W2:Y:S01]  /*3150*/  LDG.E.128 R76, [R80.64+0x600] ;  /* 0x00060004504c7981 */ /* 0x0048a2000c1e1d00 */
[----:B-1----:R-:W-:Y:S01]  /*3160*/  FMUL.FTZ R44, R72, -1.4426950216293334961 ;  /* 0xbfb8aa3b482c7820 */ /* 0x002fe20000410000 */
[----:B------:R-:W-:Y:S01]  /*3170*/  LEA R142, R111, R142, 0x2 ;  /* 0x0000008e6f8e7211 */ /* 0x000fe200078e10ff */
[----:B------:R-:W-:-:S02]  /*3180*/  FMUL.FTZ R45, R73, -1.4426950216293334961 ;  /* 0xbfb8aa3b492d7820 */ /* 0x000fc40000410000 */
[----:B------:R-:W-:Y:S02]  /*3190*/  FMUL.FTZ R46, R74, -1.4426950216293334961 ;  /* 0xbfb8aa3b4a2e7820 */ /* 0x000fe40000410000 */
[----:B------:R-:W-:Y:S01]  /*31a0*/  FMUL.FTZ R47, R75, -1.4426950216293334961 ;  /* 0xbfb8aa3b4b2f7820 */ /* 0x000fe20000410000 */
[----:B------:R-:W1:Y:S01]  /*31b0*/  MUFU.EX2 R44, R44 ;  /* 0x0000002c002c7308 */ /* 0x000e620000000800 */
[----:B---3--:R-:W-:Y:S02]  /*31c0*/  FMUL.FTZ R82, R60, -1.4426950216293334961 ;  /* 0xbfb8aa3b3c527820 */ /* 0x008fe40000410000 */
[----:B----4-:R-:W-:Y:S02]  /*31d0*/  FMUL.FTZ R80, R61, -1.4426950216293334961 ;  /* 0xbfb8aa3b3d507820 */ /* 0x010fe40000410000 */
[----:B------:R-:W-:Y:S02]  /*31e0*/  FMUL.FTZ R81, R62, -1.4426950216293334961 ;  /* 0xbfb8aa3b3e517820 */ /* 0x000fe40000410000 */
[----:B------:R-:W-:Y:S01]  /*31f0*/  FMUL.FTZ R83, R63, -1.4426950216293334961 ;  /* 0xbfb8aa3b3f537820 */ /* 0x000fe20000410000 */
[----:B------:R-:W3:Y:S01]  /*3200*/  MUFU.EX2 R45, R45 ;  /* 0x0000002d002d7308 */ /* 0x000ee20000000800 */
[----:B0-----:R-:W-:-:S02]  /*3210*/  FMUL.FTZ R88, R64, -1.4426950216293334961 ;  /* 0xbfb8aa3b40587820 */ /* 0x001fc40000410000 */
[----:B------:R-:W-:Y:S02]  /*3220*/  FMUL.FTZ R89, R65, -1.4426950216293334961 ;  /* 0xbfb8aa3b41597820 */ /* 0x000fe40000410000 */
[----:B------:R-:W-:Y:S02]  /*3230*/  FMUL.FTZ R92, R68, -1.4426950216293334961 ;  /* 0xbfb8aa3b445c7820 */ /* 0x000fe40000410000 */
[----:B------:R-:W-:Y:S01]  /*3240*/  FMUL.FTZ R94, R70, -1.4426950216293334961 ;  /* 0xbfb8aa3b465e7820 */ /* 0x000fe20000410000 */
[----:B------:R-:W-:Y:S01]  /*3250*/  MUFU.EX2 R46, R46 ;  /* 0x0000002e002e7308 */ /* 0x000fe20000000800 */
[----:B-1----:R-:W-:Y:S02]  /*3260*/  FADD.FTZ R44, R44, 1 ;  /* 0x3f8000002c2c7421 */ /* 0x002fe40000010000 */
[----:B------:R-:W-:Y:S02]  /*3270*/  FMUL.FTZ R93, R69, -1.4426950216293334961 ;  /* 0xbfb8aa3b455d7820 */ /* 0x000fe40000410000 */
[----:B------:R-:W-:-:S03]  /*3280*/  FMUL.FTZ R95, R71, -1.4426950216293334961 ;  /* 0xbfb8aa3b475f7820 */ /* 0x000fc60000410000 */
[----:B------:R-:W0:Y:S01]  /*3290*/  MUFU.EX2 R47, R47 ;  /* 0x0000002f002f7308 */ /* 0x000e220000000800 */
[----:B---3--:R-:W-:-:S07]  /*32a0*/  FADD.FTZ R45, R45, 1 ;  /* 0x3f8000002d2d7421 */ /* 0x008fce0000010000 */
[----:B------:R1:W3:Y:S08]  /*32b0*/  MUFU.EX2 R85, R80 ;  /* 0x0000005000557308 */ /* 0x0002f00000000800 */
[----:B------:R4:W3:Y:S01]  /*32c0*/  MUFU.EX2 R84, R82 ;  /* 0x0000005200547308 */ /* 0x0008e20000000800 */
[----:B-1----:R-:W-:Y:S02]  /*32d0*/  FMUL.FTZ R80, R67, -1.4426950216293334961 ;  /* 0xbfb8aa3b43507820 */ /* 0x002fe40000410000 */
[----:B0-----:R-:W-:-:S05]  /*32e0*/  FADD.FTZ R148, R47, 1 ;  /* 0x3f8000002f947421 */ /* 0x001fca0000010000 */
[----:B------:R-:W0:Y:S01]  /*32f0*/  MUFU.EX2 R86, R81 ;  /* 0x0000005100567308 */ /* 0x000e220000000800 */
[----:B----4-:R-:W-:Y:S02]  /*3300*/  FMUL.FTZ R82, R66, -1.4426950216293334961 ;  /* 0xbfb8aa3b42527820 */ /* 0x010fe40000410000 */
[----:B---3--:R-:W-:-:S05]  /*3310*/  FADD.FTZ R85, R85, 1 ;  /* 0x3f80000055557421 */ /* 0x008fca0000010000 */
[----:B------:R1:W3:Y:S01]  /*3320*/  MUFU.EX2 R90, R82 ;  /* 0x00000052005a7308 */ /* 0x0002e20000000800 */
[----:B------:R-:W-:-:S07]  /*3330*/  FADD.FTZ R84, R84, 1 ;  /* 0x3f80000054547421 */ /* 0x000fce0000010000 */
[----:B------:R-:W4:Y:S01]  /*3340*/  MUFU.EX2 R91, R80 ;  /* 0x00000050005b7308 */ /* 0x000f220000000800 */
[----:B-1----:R-:W-:Y:S02]  /*3350*/  FADD.FTZ R82, R46, 1 ;  /* 0x3f8000002e527421 */ /* 0x002fe40000010000 */
[----:B0-----:R-:W-:-:S05]  /*3360*/  FADD.FTZ R86, R86, 1 ;  /* 0x3f80000056567421 */ /* 0x001fca0000010000 */
[----:B------:R-:W0:Y:S01]  /*3370*/  MUFU.RCP R81, R44 ;  /* 0x0000002c00517308 */ /* 0x000e220000001000 */
[----:B---3--:R-:W-:-:S07]  /*3380*/  FADD.FTZ R90, R90, 1 ;  /* 0x3f8000005a5a7421 */ /* 0x008fce0000010000 */
[----:B------:R-:W1:Y:S01]  /*3390*/  MUFU.RCP R80, R45 ;  /* 0x0000002d00507308 */ /* 0x000e620000001000 */
[----:B----4-:R-:W-:-:S07]  /*33a0*/  FADD.FTZ R91, R91, 1 ;  /* 0x3f8000005b5b7421 */ /* 0x010fce0000010000 */
[----:B------:R-:W3:Y:S01]  /*33b0*/  MUFU.EX2 R87, R83 ;  /* 0x0000005300577308 */ /* 0x000ee20000000800 */
[----:B0-----:R-:W-:-:S07]  /*33c0*/  FMUL.FTZ R151, R72, R81 ;  /* 0x0000005148977220 */ /* 0x001fce0000410000 */
[----:B------:R-:W0:Y:S01]  /*33d0*/  MUFU.RCP R83, R82 ;  /* 0x0000005200537308 */ /* 0x000e220000001000 */
[----:B-1----:R-:W-:-:S07]  /*33e0*/  FMUL.FTZ R150, R73, R80 ;  /* 0x0000005049967220 */ /* 0x002fce0000410000 */
[----:B------:R-:W1:Y:S01]  /*33f0*/  MUFU.EX2 R88, R88 ;  /* 0x0000005800587308 */ /* 0x000e620000000800 */
[----:B---3--:R-:W-:-:S07]  /*3400*/  FADD.FTZ R87, R87, 1 ;  /* 0x3f80000057577421 */ /* 0x008fce0000010000 */
[----:B------:R-:W3:Y:S01]  /*3410*/  MUFU.RCP R148, R148 ;  /* 0x0000009400947308 */ /* 0x000ee20000001000 */
[----:B0-----:R-:W-:-:S07]  /*3420*/  FMUL.FTZ R155, R74, R83 ;  /* 0x000000534a9b7220 */ /* 0x001fce0000410000 */
[----:B------:R-:W0:Y:S01]  /*3430*/  MUFU.EX2 R89, R89 ;  /* 0x0000005900597308 */ /* 0x000e220000000800 */
[----:B-1----:R-:W-:-:S07]  /*3440*/  FADD.FTZ R88, R88, 1 ;  /* 0x3f80000058587421 */ /* 0x002fce0000010000 */
[----:B------:R-:W-:Y:S01]  /*3450*/  MUFU.RCP R153, R84 ;  /* 0x0000005400997308 */ /* 0x000fe20000001000 */
[----:B---3--:R-:W-:-:S07]  /*3460*/  FMUL.FTZ R158, R75, R148 ;  /* 0x000000944b9e7220 */ /* 0x008fce0000410000 */
[----:B------:R-:W-:Y:S01]  /*3470*/  MUFU.RCP R157, R86 ;  /* 0x00000056009d7308 */ /* 0x000fe20000001000 */
[----:B0-----:R-:W-:-:S07]  /*3480*/  FADD.FTZ R89, R89, 1 ;  /* 0x3f80000059597421 */ /* 0x001fce0000010000 */
[----:B------:R-:W0:Y:S08]  /*3490*/  MUFU.EX2 R92, R92 ;  /* 0x0000005c005c7308 */ /* 0x000e300000000800 */
[----:B------:R-:W-:Y:S08]  /*34a0*/  MUFU.RCP R152, R85 ;  /* 0x0000005500987308 */ /* 0x000ff00000001000 */
[----:B------:R-:W-:Y:S01]  /*34b0*/  MUFU.RCP R149, R88 ;  /* 0x0000005800957308 */ /* 0x000fe20000001000 */
[----:B0-----:R-:W-:-:S07]  /*34c0*/  FADD.FTZ R92, R92, 1 ;  /* 0x3f8000005c5c7421 */ /* 0x001fce0000010000 */
[----:B------:R-:W0:Y:S08]  /*34d0*/  MUFU.EX2 R94, R94 ;  /* 0x0000005e005e7308 */ /* 0x000e300000000800 */
[----:B------:R-:W-:Y:S08]  /*34e0*/  MUFU.RCP R154, R87 ;  /* 0x00000057009a7308 */ /* 0x000ff00000001000 */
[----:B------:R-:W1:Y:S01]  /*34f0*/  MUFU.EX2 R93, R93 ;  /* 0x0000005d005d7308 */ /* 0x000e620000000800 */
[----:B0-----:R-:W-:-:S07]  /*3500*/  FADD.FTZ R94, R94, 1 ;  /* 0x3f8000005e5e7421 */ /* 0x001fce0000010000 */
[----:B------:R-:W0:Y:S08]  /*3510*/  MUFU.EX2 R95, R95 ;  /* 0x0000005f005f7308 */ /* 0x000e300000000800 */
[----:B------:R-:W3:Y:S01]  /*3520*/  MUFU.RCP R156, R89 ;  /* 0x00000059009c7308 */ /* 0x000ee20000001000 */
[----:B-1----:R-:W-:-:S07]  /*3530*/  FADD.FTZ R93, R93, 1 ;  /* 0x3f8000005d5d7421 */ /* 0x002fce0000010000 */
[----:B------:R-:W-:Y:S01]  /*3540*/  MUFU.RCP R159, R90 ;  /* 0x0000005a009f7308 */ /* 0x000fe20000001000 */
[----:B0-----:R-:W-:-:S07]  /*3550*/  FADD.FTZ R95, R95, 1 ;  /* 0x3f8000005f5f7421 */ /* 0x001fce0000010000 */
[----:B------:R-:W-:Y:S01]  /*3560*/  MUFU.RCP R160, R91 ;  /* 0x0000005b00a07308 */ /* 0x000fe20000001000 */
[----:B---3--:R-:W-:-:S04]  /*3570*/  FADD.FTZ R84, -R156, 1 ;  /* 0x3f8000009c547421 */ /* 0x008fc80000010100 */
[----:B------:R-:W-:-:S03]  /*3580*/  FFMA.FTZ R87, R65, R84, 1 ;  /* 0x3f80000041577423 */ /* 0x000fc60000010054 */
[----:B------:R-:W0:Y:S08]  /*3590*/  MUFU.RCP R161, R92 ;  /* 0x0000005c00a17308 */ /* 0x000e300000001000 */
[----:B------:R-:W-:Y:S08]  /*35a0*/  MUFU.RCP R163, R94 ;  /* 0x0000005e00a37308 */ /* 0x000ff00000001000 */
[----:B------:R-:W-:Y:S01]  /*35b0*/  MUFU.RCP R162, R93 ;  /* 0x0000005d00a27308 */ /* 0x000fe20000001000 */
[----:B0-----:R-:W-:-:S04]  /*35c0*/  FADD.FTZ R89, -R161, 1 ;  /* 0x3f800000a1597421 */ /* 0x001fc80000010100 */
[----:B------:R-:W-:-:S03]  /*35d0*/  FFMA.FTZ R89, R68, R89, 1 ;  /* 0x3f80000044597423 */ /* 0x000fc60000010059 */
[----:B------:R-:W0:Y:S02]  /*35e0*/  MUFU.RCP R164, R95 ;  /* 0x0000005f00a47308 */ /* 0x000e240000001000 */
[----:B0-----:R-:W-:-:S04]  /*35f0*/  FADD.FTZ R90, -R164, 1 ;  /* 0x3f800000a45a7421 */ /* 0x001fc80000010100 */
[----:B------:R-:W-:Y:S01]  /*3600*/  FFMA.FTZ R93, R71, R90, 1 ;  /* 0x3f800000475d7423 */ /* 0x000fe2000001005a */
[----:B-----5:R0:W-:Y:S04]  /*3610*/  STS.128 [R124.X16], R48 ;  /* 0x000000307c007388 */ /* 0x0201e8000000cc00 */
[----:B------:R1:W-:Y:S04]  /*3620*/  STS.128 [R124.X16+0x200], R52 ;  /* 0x000200347c007388 */ /* 0x0003e8000000cc00 */
[----:B------:R3:W-:Y:S04]  /*3630*/  STS.128 [R124.X16+0x400], R56 ;  /* 0x000400387c007388 */ /* 0x0007e8000000cc00 */
[----:B--2---:R-:W-:Y:S01]  /*3640*/  STS.128 [R124.X16+0x600], R76 ;  /* 0x0006004c7c007388 */ /* 0x004fe2000000cc00 */
[----:B------:R-:W-:-:S06]  /*3650*/  NOP ;  /* 0x0000000000007918 */ /* 0x000fcc0000000000 */
[----:B------:R-:W2:Y:S01]  /*3660*/  LDS.128 R44, [R123.X16] ;  /* 0x000000007b2c7984 */ /* 0x000ea2000000cc00 */
[----:B0-----:R-:W-:Y:S01]  /*3670*/  IMAD R48, R143, c[0x0][0x2e8], RZ ;  /* 0x0000ba008f307a24 */ /* 0x001fe200078e02ff */
[----:B-1----:R-:W-:-:S03]  /*3680*/  MOV R54, c[0x0][0x16c] ;  /* 0x00005b0000367a02 */ /* 0x002fc60000000f00 */
[C---:B------:R-:W-:Y:S01]  /*3690*/  IMAD R51, R107.reuse, c[0x0][0x2ec], R48 ;  /* 0x0000bb006b337a24 */ /* 0x040fe200078e0230 */
[----:B------:R-:W-:Y:S01]  /*36a0*/  ISETP.GE.AND P1, PT, R54, 0x1, PT ;  /* 0x000000013600780c */ /* 0x000fe20003f26270 */
[----:B------:R-:W-:-:S04]  /*36b0*/  IMAD.WIDE.U32 R48, R107, c[0x0][0x2e8], R2 ;  /* 0x0000ba006b307a25 */ /* 0x000fc800078e0002 */
[----:B------:R-:W-:Y:S01]  /*36c0*/  FADD.FTZ R54, -R80, 1 ;  /* 0x3f80000050367421 */ /* 0x000fe20000010100 */
[----:B------:R-:W-:Y:S01]  /*36d0*/  IADD3 R49, R49, R51, RZ ;  /* 0x0000003331317210 */ /* 0x000fe20007ffe0ff */
[----:B------:R-:W-:Y:S02]  /*36e0*/  IMAD R51, R105, c[0x0][0x2f0], RZ ;  /* 0x0000bc0069337a24 */ /* 0x000fe400078e02ff */
[----:B---3--:R-:W-:Y:S02]  /*36f0*/  FFMA.FTZ R56, R73, R54, 1 ;  /* 0x3f80000049387423 */ /* 0x008fe40000010036 */
[C---:B------:R-:W-:Y:S02]  /*3700*/  IMAD R51, R0.reuse, c[0x0][0x2f4], R51 ;  /* 0x0000bd0000337a24 */ /* 0x040fe400078e0233 */
[----:B------:R-:W-:-:S04]  /*3710*/  IMAD.WIDE.U32 R52, R0, c[0x0][0x2f0], R48 ;  /* 0x0000bc0000347a25 */ /* 0x000fc800078e0030 */
[----:B------:R-:W-:Y:S01]  /*3720*/  FADD.FTZ R59, -R83, 1 ;  /* 0x3f800000533b7421 */ /* 0x000fe20000010100 */
[----:B------:R-:W-:Y:S01]  /*3730*/  IADD3 R55, R53, R51, RZ ;  /* 0x0000003335377210 */ /* 0x000fe20007ffe0ff */
[----:B------:R-:W-:Y:S01]  /*3740*/  FADD.FTZ R53, -R81, 1 ;  /* 0x3f80000051357421 */ /* 0x000fe20000010100 */
[----:B------:R-:W0:Y:S01]  /*3750*/  LDS.128 R48, [R123.X16+0x10] ;  /* 0x000010007b307984 */ /* 0x000e22000000cc00 */
[----:B------:R-:W-:Y:S01]  /*3760*/  LEA R146, P0, R52, c[0x0][0x338], 0x2 ;  /* 0x0000ce0034927a11 */ /* 0x000fe200078010ff */
[----:B------:R-:W-:Y:S02]  /*3770*/  FFMA.FTZ R59, R74, R59, 1 ;  /* 0x3f8000004a3b7423 */ /* 0x000fe4000001003b */
[----:B------:R-:W-:Y:S01]  /*3780*/  FFMA.FTZ R57, R72, R53, 1 ;  /* 0x3f80000048397423 */ /* 0x000fe20000010035 */
[----:B------:R-:W-:Y:S01]  /*3790*/  LEA.HI.X R147, R52, c[0x0][0x33c], R55, 0x2, P0 ;  /* 0x0000cf0034937a11 */ /* 0x000fe200000f1437 */
[----:B------:R-:W-:Y:S01]  /*37a0*/  FADD.FTZ R72, -R148, 1 ;  /* 0x3f80000094487421 */ /* 0x000fe20000010100 */
[----:B------:R-:W-:Y:S01]  /*37b0*/  ISETP.NE.U32.AND P0, PT, RZ, c[0x0][0x270], PT ;  /* 0x00009c00ff007a0c */ /* 0x000fe20003f05070 */
[----:B------:R-:W-:-:S02]  /*37c0*/  FADD.FTZ R74, -R152, 1 ;  /* 0x3f800000984a7421 */ /* 0x000fc40000010100 */
[----:B------:R-:W-:Y:S01]  /*37d0*/  FFMA.FTZ R72, R75, R72, 1 ;  /* 0x3f8000004b487423 */ /* 0x000fe20000010048 */
[----:B------:R-:W-:Y:S01]  /*37e0*/  ISETP.NE.AND.EX P0, PT, RZ, c[0x0][0x274], PT, P0 ;  /* 0x00009d00ff007a0c */ /* 0x000fe20003f05300 */
[----:B------:R-:W-:Y:S02]  /*37f0*/  FFMA.FTZ R74, R61, R74, 1 ;  /* 0x3f8000003d4a7423 */ /* 0x000fe4000001004a */
[----:B--2---:R-:W-:Y:S02]  /*3800*/  FMUL.FTZ R52, R28, R44 ;  /* 0x0000002c1c347220 */ /* 0x004fe40000410000 */
[----:B------:R-:W-:Y:S02]  /*3810*/  FMUL.FTZ R53, R29, R45 ;  /* 0x0000002d1d357220 */ /* 0x000fe40000410000 */
[----:B------:R-:W-:Y:S02]  /*3820*/  FMUL.FTZ R76, R81, R52 ;  /* 0x00000034514c7220 */ /* 0x000fe40000410000 */
[----:B------:R-:W-:-:S02]  /*3830*/  FMUL.FTZ R77, R80, R53 ;  /* 0x00000035504d7220 */ /* 0x000fc40000410000 */
[----:B------:R-:W1:Y:S01]  /*3840*/  LDS.128 R52, [R123.X16+0x20] ;  /* 0x000020007b347984 */ /* 0x000e62000000cc00 */
[----:B------:R-:W-:Y:S02]  /*3850*/  FMUL.FTZ R58, R30, R46 ;  /* 0x0000002e1e3a7220 */ /* 0x000fe40000410000 */
[----:B------:R-:W-:Y:S02]  /*3860*/  FMUL.FTZ R76, R76, R57 ;  /* 0x000000394c4c7220 */ /* 0x000fe40000410000 */
[----:B------:R-:W-:Y:S02]  /*3870*/  FMUL.FTZ R58, R83, R58 ;  /* 0x0000003a533a7220 */ /* 0x000fe40000410000 */
[----:B------:R-:W-:Y:S02]  /*3880*/  FMUL.FTZ R77, R77, R56 ;  /* 0x000000384d4d7220 */ /* 0x000fe40000410000 */
[----:B------:R-:W-:Y:S02]  /*3890*/  FMUL.FTZ R78, R58, R59 ;  /* 0x0000003b3a4e7220 */ /* 0x000fe40000410000 */
[----:B------:R-:W2:Y:S01]  /*38a0*/  LDS.128 R56, [R123.X16+0x30] ;  /* 0x000030007b387984 */ /* 0x000ea2000000cc00 */
[----:B------:R-:W-:-:S02]  /*38b0*/  FMUL.FTZ R73, R31, R47 ;  /* 0x0000002f1f497220 */ /* 0x000fc40000410000 */
[----:B------:R-:W-:Y:S02]  /*38c0*/  FADD.FTZ R83, -R157, 1 ;  /* 0x3f8000009d537421 */ /* 0x000fe40000010100 */
[----:B------:R-:W-:Y:S02]  /*38d0*/  FMUL.FTZ R73, R148, R73 ;  /* 0x0000004994497220 */ /* 0x000fe40000410000 */
[----:B0-----:R-:W-:Y:S02]  /*38e0*/  FMUL.FTZ R80, R42, R50 ;  /* 0x000000322a507220 */ /* 0x001fe40000410000 */
[----:B------:R-:W-:Y:S01]  /*38f0*/  FMUL.FTZ R79, R73, R72 ;  /* 0x00000048494f7220 */ /* 0x000fe20000410000 */
[----:B------:R-:W-:Y:S01]  /*3900*/  BAR.SYNC.DEFER_BLOCKING 0x0 ;  /* 0x0000000000007b1d */ /* 0x000fe20000010000 */
[----:B------:R-:W-:Y:S02]  /*3910*/  FADD.FTZ R73, -R153, 1 ;  /* 0x3f80000099497421 */ /* 0x000fe40000010100 */
[----:B------:R-:W-:-:S02]  /*3920*/  FMUL.FTZ R72, R40, R48 ;  /* 0x0000003028487220 */ /* 0x000fc40000410000 */
[----:B------:R-:W-:Y:S02]  /*3930*/  FFMA.FTZ R73, R60, R73, 1 ;  /* 0x3f8000003c497423 */ /* 0x000fe40000010049 */
[----:B------:R-:W-:Y:S02]  /*3940*/  FMUL.FTZ R72, R153, R72 ;  /* 0x0000004899487220 */ /* 0x000fe40000410000 */
[----:B------:R-:W-:Y:S02]  /*3950*/  FMUL.FTZ R82, R157, R80 ;  /* 0x000000509d527220 */ /* 0x000fe40000410000 */
[----:B------:R-:W-:Y:S02]  /*3960*/  FMUL.FTZ R81, R41, R49 ;  /* 0x0000003129517220 */ /* 0x000fe40000410000 */
[----:B------:R-:W-:Y:S02]  /*3970*/  FMUL.FTZ R80, R72, R73 ;  /* 0x0000004948507220 */ /* 0x000fe40000410000 */
[----:B------:R-:W-:-:S02]  /*3980*/  FADD.FTZ R73, -R149, 1 ;  /* 0x3f80000095497421 */ /* 0x000fc40000010100 */
[----:B------:R-:W-:Y:S02]  /*3990*/  FMUL.FTZ R81, R152, R81 ;  /* 0x0000005198517220 */ /* 0x000fe40000410000 */
[----:B------:R-:W-:Y:S02]  /*39a0*/  FFMA.FTZ R83, R62, R83, 1 ;  /* 0x3f8000003e537423 */ /* 0x000fe40000010053 */
[----:B------:R-:W-:Y:S02]  /*39b0*/  FFMA.FTZ R85, R64, R73, 1 ;  /* 0x3f80000040557423 */ /* 0x000fe40000010049 */
[----:B------:R-:W-:Y:S01]  /*39c0*/  FADD.FTZ R72, -R154, 1 ;  /* 0x3f8000009a487421 */ /* 0x000fe20000010100 */
[----:B------:R-:W-:Y:S01]  /*39d0*/  STS.128 [R142.X16], R76 ;  /* 0x0000004c8e007388 */ /* 0x000fe2000000cc00 */
[----:B------:R-:W-:Y:S02]  /*39e0*/  FMUL.FTZ R73, R43, R51 ;  /* 0x000000332b497220 */ /* 0x000fe40000410000 */
[----:B------:R-:W-:-:S02]  /*39f0*/  FMUL.FTZ R81, R81, R74 ;  /* 0x0000004a51517220 */ /* 0x000fc40000410000 */
[----:B------:R-:W-:Y:S02]  /*3a00*/  FMUL.FTZ R82, R82, R83 ;  /* 0x0000005352527220 */ /* 0x000fe40000410000 */
[----:B-1----:R-:W-:Y:S02]  /*3a10*/  FMUL.FTZ R74, R36, R52 ;  /* 0x00000034244a7220 */ /* 0x002fe40000410000 */
[----:B------:R-:W-:Y:S02]  /*3a20*/  FMUL.FTZ R83, R37, R53 ;  /* 0x0000003525537220 */ /* 0x000fe40000410000 */
[----:B------:R-:W-:Y:S02]  /*3a30*/  FFMA.FTZ R72, R63, R72, 1 ;  /* 0x3f8000003f487423 */ /* 0x000fe40000010048 */
[----:B------:R-:W-:Y:S02]  /*3a40*/  FMUL.FTZ R73, R154, R73 ;  /* 0x000000499a497220 */ /* 0x000fe40000410000 */
[----:B------:R-:W-:-:S02]  /*3a50*/  FMUL.FTZ R74, R149, R74 ;  /* 0x0000004a954a7220 */ /* 0x000fc40000410000 */
[----:B------:R-:W-:Y:S02]  /*3a60*/  FMUL.FTZ R86, R156, R83 ;  /* 0x000000539c567220 */ /* 0x000fe40000410000 */
[----:B------:R-:W-:Y:S02]  /*3a70*/  FMUL.FTZ R83, R73, R72 ;  /* 0x0000004849537220 */ /* 0x000fe40000410000 */
[----:B------:R-:W-:Y:S02]  /*3a80*/  FADD.FTZ R73, -R159, 1 ;  /* 0x3f8000009f497421 */ /* 0x000fe40000010100 */
[----:B------:R-:W-:Y:S01]  /*3a90*/  FMUL.FTZ R72, R38, R54 ;  /* 0x0000003626487220 */ /* 0x000fe20000410000 */
[----:B------:R0:W-:Y:S01]  /*3aa0*/  STS.128 [R142.X16+0x10], R80 ;  /* 0x000010508e007388 */ /* 0x0001e2000000cc00 */
[----:B------:R-:W-:Y:S02]  /*3ab0*/  FMUL.FTZ R84, R74, R85 ;  /* 0x000000554a547220 */ /* 0x000fe40000410000 */
[----:B------:R-:W-:-:S02]  /*3ac0*/  FMUL.FTZ R85, R86, R87 ;  /* 0x0000005756557220 */ /* 0x000fc40000410000 */
[----:B------:R-:W-:Y:S02]  /*3ad0*/  FADD.FTZ R74, -R160, 1 ;  /* 0x3f800000a04a7421 */ /* 0x000fe40000010100 */
[----:B------:R-:W-:Y:S02]  /*3ae0*/  FFMA.FTZ R73, R66, R73, 1 ;  /* 0x3f80000042497423 */ /* 0x000fe40000010049 */
[----:B------:R-:W-:Y:S02]  /*3af0*/  FMUL.FTZ R87, R39, R55 ;  /* 0x0000003727577220 */ /* 0x000fe40000410000 */
[----:B------:R-:W-:Y:S02]  /*3b00*/  FMUL.FTZ R72, R159, R72 ;  /* 0x000000489f487220 */ /* 0x000fe40000410000 */
[----:B--2---:R-:W-:Y:S02]  /*3b10*/  FMUL.FTZ R88, R32, R56 ;  /* 0x0000003820587220 */ /* 0x004fe40000410000 */
[----:B------:R-:W-:-:S02]  /*3b20*/  FFMA.FTZ R74, R67, R74, 1 ;  /* 0x3f800000434a7423 */ /* 0x000fc4000001004a */
[----:B------:R-:W-:Y:S02]  /*3b30*/  FMUL.FTZ R87, R160, R87 ;  /* 0x00000057a0577220 */ /* 0x000fe40000410000 */
[----:B------:R-:W-:Y:S02]  /*3b40*/  FMUL.FTZ R86, R72, R73 ;  /* 0x0000004948567220 */ /* 0x000fe40000410000 */
[----:B------:R-:W-:Y:S02]  /*3b50*/  FMUL.FTZ R88, R161, R88 ;  /* 0x00000058a1587220 */ /* 0x000fe40000410000 */
[----:B------:R-:W-:Y:S02]  /*3b60*/  FADD.FTZ R73, -R163, 1 ;  /* 0x3f800000a3497421 */ /* 0x000fe40000010100 */
[----:B------:R-:W-:Y:S02]  /*3b70*/  FMUL.FTZ R87, R87, R74 ;  /* 0x0000004a57577220 */ /* 0x000fe40000410000 */
[----:B------:R-:W-:-:S02]  /*3b80*/  FMUL.FTZ R88, R88, R89 ;  /* 0x0000005958587220 */ /* 0x000fc40000410000 */
[----:B------:R-:W-:Y:S01]  /*3b90*/  FFMA.FTZ R91, R70, R73, 1 ;  /* 0x3f800000465b7423 */ /* 0x000fe20000010049 */
[----:B------:R1:W-:Y:S01]  /*3ba0*/  STS.128 [R142.X16+0x20], R84 ;  /* 0x000020548e007388 */ /* 0x0003e2000000cc00 */
[----:B------:R-:W-:Y:S02]  /*3bb0*/  FMUL.FTZ R74, R34, R58 ;  /* 0x0000003a224a7220 */ /* 0x000fe40000410000 */
[----:B------:R-:W-:Y:S02]  /*3bc0*/  FADD.FTZ R72, -R162, 1 ;  /* 0x3f800000a2487421 */ /* 0x000fe40000010100 */
[----:B------:R-:W-:Y:S02]  /*3bd0*/  FMUL.FTZ R73, R33, R57 ;  /* 0x0000003921497220 */ /* 0x000fe40000410000 */
[----:B------:R-:W-:Y:S02]  /*3be0*/  FMUL.FTZ R89, R35, R59 ;  /* 0x0000003b23597220 */ /* 0x000fe40000410000 */
[----:B------:R-:W-:-:S02]  /*3bf0*/  FMUL.FTZ R74, R163, R74 ;  /* 0x0000004aa34a7220 */ /* 0x000fc40000410000 */
[----:B------:R-:W-:Y:S02]  /*3c00*/  FFMA.FTZ R72, R69, R72, 1 ;  /* 0x3f80000045487423 */ /* 0x000fe40000010048 */
[----:B------:R-:W-:Y:S02]  /*3c10*/  FMUL.FTZ R73, R162, R73 ;  /* 0x00000049a2497220 */ /* 0x000fe40000410000 */
[----:B------:R-:W-:Y:S02]  /*3c20*/  FMUL.FTZ R92, R164, R89 ;  /* 0x00000059a45c7220 */ /* 0x000fe40000410000 */
[----:B------:R-:W-:Y:S02]  /*3c30*/  FMUL.FTZ R90, R74, R91 ;  /* 0x0000005b4a5a7220 */ /* 0x000fe40000410000 */
[----:B------:R-:W-:Y:S02]  /*3c40*/  FMUL.FTZ R89, R73, R72 ;  /* 0x0000004849597220 */ /* 0x000fe40000410000 */
[----:B------:R-:W-:-:S02]  /*3c50*/  FMUL.FTZ R91, R92, R93 ;  /* 0x0000005d5c5b7220 */ /* 0x000fc40000410000 */
[----:B------:R-:W-:Y:S02]  /*3c60*/  FMUL.FTZ R152, R61, R152 ;  /* 0x000000983d987220 */ /* 0x000fe40000410000 */
[----:B------:R-:W-:Y:S01]  /*3c70*/  FMUL.FTZ R156, R65, R156 ;  /* 0x0000009c419c7220 */ /* 0x000fe20000410000 */
[----:B------:R2:W-:Y:S01]  /*3c80*/  STS.128 [R142.X16+0x30], R88 ;  /* 0x000030588e007388 */ /* 0x0005e2000000cc00 */
[----:B------:R-:W-:-:S06]  /*3c90*/  NOP ;  /* 0x0000000000007918 */ /* 0x000fcc0000000000 */
[----:B------:R-:W3:Y:S01]  /*3ca0*/  LDS.128 R92, [R124.X16] ;  /* 0x000000007c5c7984 */ /* 0x000ee2000000cc00 */
[----:B0-----:R-:W-:Y:S02]  /*3cb0*/  FMUL.FTZ R80, R41, R152 ;  /* 0x0000009829507220 */ /* 0x001fe40000410000 */
[----:B------:R-:W-:Y:S01]  /*3cc0*/  FMUL.FTZ R41, R64, R149 ;  /* 0x0000009540297220 */ /* 0x000fe20000410000 */
[----:B------:R-:W0:Y:S01]  /*3cd0*/  LDS.128 R96, [R124.X16+0x200] ;  /* 0x000200007c607984 */ /* 0x000e22000000cc00 */
[----:B-1----:R-:W-:Y:S02]  /*3ce0*/  FMUL.FTZ R84, R37, R156 ;  /* 0x0000009c25547220 */ /* 0x002fe40000410000 */
[----:B------:R-:W-:Y:S01]  /*3cf0*/  FMUL.FTZ R85, R36, R41 ;  /* 0x0000002924557220 */ /* 0x000fe20000410000 */
[----:B------:R-:W1:Y:S01]  /*3d00*/  LDS.128 R100, [R124.X16+0x400] ;  /* 0x000400007c647984 */ /* 0x000e62000000cc00 */
[----:B------:R-:W-:-:S03]  /*3d10*/  IMAD.WIDE R36, R122, 0x10, R146 ;  /* 0x000000107a247825 */ /* 0x000fc600078e0292 */
[----:B------:R-:W4:Y:S01]  /*3d20*/  LDS.128 R72, [R124.X16+0x600] ;  /* 0x000600007c487984 */ /* 0x000f22000000cc00 */
[----:B--2---:R-:W-:Y:S02]  /*3d30*/  FMUL.FTZ R89, R28, R151 ;  /* 0x000000971c597220 */ /* 0x004fe40000410000 */
[----:B------:R-:W-:Y:S02]  /*3d40*/  FMUL.FTZ R88, R29, R150 ;  /* 0x000000961d587220 */ /* 0x000fe40000410000 */
[----:B------:R-:W-:Y:S02]  /*3d50*/  FFMA.FTZ R145, R4, R89, R145 ;  /* 0x0000005904917223 */ /* 0x000fe40000010091 */
        /* <DEDUP_REMOVED lines=11> */
[----:B---3--:R2:W-:Y:S01]  /*3e10*/  STG.E.128 [R36.64], R92 ;  /* 0x0000005c24007986 */ /* 0x0085e2000c101d04 */
[----:B------:R-:W-:Y:S02]  /*3e20*/  FMUL.FTZ R148, R31, R158 ;  /* 0x0000009e1f947220 */ /* 0x000fe40000410000 */
[----:B------:R-:W-:Y:S01]  /*3e30*/  FFMA.FTZ R145, R6, R147, R145 ;  /* 0x0000009306917223 */ /* 0x000fe20000010091 */
[----:B0-----:R2:W-:Y:S01]  /*3e40*/  STG.E.128 [R36.64+0x200], R96 ;  /* 0x0002006024007986 */ /* 0x0015e2000c101d04 */
[----:B------:R-:W-:Y:S02]  /*3e50*/  FMUL.FTZ R81, R40, R153 ;  /* 0x0000009928517220 */ /* 0x000fe40000410000 */
[----:B------:R-:W-:Y:S01]  /*3e60*/  FMUL.FTZ R83, R42, R157 ;  /* 0x0000009d2a537220 */ /* 0x000fe20000410000 */
[----:B-1----:R2:W-:Y:S01]  /*3e70*/  STG.E.128 [R36.64+0x400], R100 ;  /* 0x0004006424007986 */ /* 0x0025e2000c101d04 */
[----:B------:R-:W-:-:S02]  /*3e80*/  FMUL.FTZ R82, R43, R154 ;  /* 0x0000009a2b527220 */ /* 0x000fc40000410000 */
[----:B------:R-:W-:Y:S01]  /*3e90*/  FMUL.FTZ R87, R38, R159 ;  /* 0x0000009f26577220 */ /* 0x000fe20000410000 */
[----:B----4-:R2:W-:Y:S01]  /*3ea0*/  STG.E.128 [R36.64+0x600], R72 ;  /* 0x0006004824007986 */ /* 0x0105e2000c101d04 */
[----:B------:R-:W-:Y:S02]  /*3eb0*/  FMUL.FTZ R86, R39, R160 ;  /* 0x000000a027567220 */ /* 0x000fe40000410000 */
[----:B------:R-:W-:Y:S02]  /*3ec0*/  FMUL.FTZ R91, R32, R161 ;  /* 0x000000a1205b7220 */ /* 0x000fe40000410000 */
[----:B------:R-:W-:Y:S02]  /*3ed0*/  FMUL.FTZ R90, R33, R162 ;  /* 0x000000a2215a7220 */ /* 0x000fe40000410000 */
[----:B------:R-:W-:Y:S02]  /*3ee0*/  FMUL.FTZ R149, R34, R163 ;  /* 0x000000a322957220 */ /* 0x000fe40000410000 */
[----:B------:R-:W-:-:S02]  /*3ef0*/  FMUL.FTZ R146, R35, R164 ;  /* 0x000000a423927220 */ /* 0x000fc40000410000 */
[----:B------:R-:W-:Y:S01]  /*3f00*/  FFMA.FTZ R145, R7, R148, R145 ;  /* 0x0000009407917223 */ /* 0x000fe20000010091 */
[----:B------:R-:W-:Y:S05]  /*3f10*/  @!P0 BRA `(.L_x_4087) ;  /* 0x0000029000008947 */ /* 0x000fea0003800000 */
[----:B------:R-:W-:Y:S01]  /*3f20*/  BAR.SYNC.DEFER_BLOCKING 0x0 ;  /* 0x0000000000007b1d */ /* 0x000fe20000010000 */
        /* <DEDUP_REMOVED lines=12> */
[----:B------:R0:W-:Y:S01]  /*3ff0*/  STS.128 [R142.X16], R44 ;  /* 0x0000002c8e007388 */ /* 0x0001e2000000cc00 */
[----:B------:R-:W-:Y:S02]  /*4000*/  FMUL.FTZ R59, R59, R164 ;  /* 0x000000a43b3b7220 */ /* 0x000fe40000410000 */
[----:B------:R-:W-:Y:S01]  /*4010*/  FMUL.FTZ R58, R58, R163 ;  /* 0x000000a33a3a7220 */ /* 0x000fe20000410000 */
[----:B------:R-:W-:Y:S01]  /*4020*/  STS.128 [R142.X16+0x10], R48 ;  /* 0x000010308e007388 */ /* 0x000fe2000000cc00 */
[----:B------:R-:W-:Y:S02]  /*4030*/  FMUL.FTZ R57, R57, R162 ;  /* 0x000000a239397220 */ /* 0x000fe40000410000 */
[----:B------:R-:W-:Y:S01]  /*4040*/  FMUL.FTZ R56, R161, R56 ;  /* 0x00000038a1387220 */ /* 0x000fe20000410000 */
[----:B------:R-:W-:Y:S01]  /*4050*/  STS.128 [R142.X16+0x20], R52 ;  /* 0x000020348e007388 */ /* 0x000fe2000000cc00 */
[----:B------:R-:W-:-:S02]  /*4060*/  IMAD R62, R143, c[0x0][0x210], RZ ;  /* 0x000084008f3e7a24 */ /* 0x000fc400078e02ff */
[----:B------:R-:W-:Y:S01]  /*4070*/  IMAD.WIDE.U32 R60, R107, c[0x0][0x210], R2 ;  /* 0x000084006b3c7a25 */ /* 0x000fe200078e0002 */
[----:B------:R-:W-:Y:S01]  /*4080*/  STS.128 [R142.X16+0x30], R56 ;  /* 0x000030388e007388 */ /* 0x000fe2000000cc00 */
[----:B------:R-:W-:-:S06]  /*4090*/  NOP ;  /* 0x0000000000007918 */ /* 0x000fcc0000000000 */
[----:B------:R-:W1:Y:S01]  /*40a0*/  LDS.128 R28, [R124.X16] ;  /* 0x000000007c1c7984 */ /* 0x000e62000000cc00 */
[----:B0-----:R-:W-:-:S03]  /*40b0*/  IMAD R45, R107, c[0x0][0x214], R62 ;  /* 0x000085006b2d7a24 */ /* 0x001fc600078e023e */
[----:B------:R-:W0:Y:S02]  /*40c0*/  LDS.128 R32, [R124.X16+0x200] ;  /* 0x000200007c207984 */ /* 0x000e24000000cc00 */
[----:B------:R-:W-:Y:S01]  /*40d0*/  IADD3 R61, R61, R45, RZ ;  /* 0x0000002d3d3d7210 */ /* 0x000fe20007ffe0ff */
[----:B------:R-:W-:Y:S01]  /*40e0*/  IMAD R45, R105, c[0x0][0x218], RZ ;  /* 0x00008600692d7a24 */ /* 0x000fe200078e02ff */
[----:B--2---:R-:W2:Y:S03]  /*40f0*/  LDS.128 R36, [R124.X16+0x400] ;  /* 0x000400007c247984 */ /* 0x004ea6000000cc00 */
[C---:B------:R-:W-:Y:S01]  /*4100*/  IMAD R47, R0.reuse, c[0x0][0x21c], R45 ;  /* 0x00008700002f7a24 */ /* 0x040fe200078e022d */
[----:B------:R-:W3:Y:S01]  /*4110*/  LDS.128 R40, [R124.X16+0x600] ;  /* 0x000600007c287984 */ /* 0x000ee2000000cc00 */
[----:B------:R-:W-:-:S05]  /*4120*/  IMAD.WIDE.U32 R44, R0, c[0x0][0x218], R60 ;  /* 0x00008600002c7a25 */ /* 0x000fca00078e003c */
[----:B------:R-:W-:Y:S02]  /*4130*/  IADD3 R45, R45, R47, RZ ;  /* 0x0000002f2d2d7210 */ /* 0x000fe40007ffe0ff */
[----:B------:R-:W-:-:S04]  /*4140*/  LEA R46, P0, R44, c[0x0][0x270], 0x2 ;  /* 0x00009c002c2e7a11 */ /* 0x000fc800078010ff */
[----:B------:R-:W-:-:S05]  /*4150*/  LEA.HI.X R47, R44, c[0x0][0x274], R45, 0x2, P0 ;  /* 0x00009d002c2f7a11 */ /* 0x000fca00000f142d */
[----:B------:R-:W-:-:S05]  /*4160*/  IMAD.WIDE R44, R122, 0x10, R46 ;  /* 0x000000107a2c7825 */ /* 0x000fca00078e022e */
[----:B-1----:R1:W-:Y:S04]  /*4170*/  STG.E.128 [R44.64], R28 ;  /* 0x0000001c2c007986 */ /* 0x0023e8000c101d04 */
[----:B0-----:R1:W-:Y:S04]  /*4180*/  STG.E.128 [R44.64+0x200], R32 ;  /* 0x000200202c007986 */ /* 0x0013e8000c101d04 */
[----:B--2---:R1:W-:Y:S04]  /*4190*/  STG.E.128 [R44.64+0x400], R36 ;  /* 0x000400242c007986 */ /* 0x0043e8000c101d04 */
[----:B---3--:R1:W-:Y:S02]  /*41a0*/  STG.E.128 [R44.64+0x600], R40 ;  /* 0x000600282c007986 */ /* 0x0083e4000c101d04 */
.L_x_4087:
[----:B------:R-:W-:Y:S01]  /*41b0*/  FFMA.FTZ R145, R8, R81, R145 ;  /* 0x0000005108917223 */ /* 0x000fe20000010091 */
[----:B------:R-:W-:Y:S01]  /*41c0*/  BAR.SYNC.DEFER_BLOCKING 0x0 ;  /* 0x0000000000007b1d */ /* 0x000fe20000010000 */
[----:B-1----:R-:W-:Y:S01]  /*41d0*/  CS2R R30, SRZ ;  /* 0x00000000001e7805 */ /* 0x002fe2000001ff00 */
[----:B------:R-:W-:Y:S01]  /*41e0*/  CS2R R28, SRZ ;  /* 0x00000000001c7805 */ /* 0x000fe2000001ff00 */
[----:B------:R-:W-:Y:S01]  /*41f0*/  FFMA.FTZ R145, R9, R80, R145 ;  /* 0x0000005009917223 */ /* 0x000fe20000010091 */
[----:B------:R-:W-:Y:S01]  /*4200*/  CS2R R34, SRZ ;  /* 0x0000000000227805 */ /* 0x000fe2000001ff00 */
[----:B------:R-:W-:Y:S01]  /*4210*/  CS2R R32, SRZ ;  /* 0x0000000000207805 */ /* 0x000fe2000001ff00 */
[----:B------:R-:W-:Y:S01]  /*4220*/  CS2R R38, SRZ ;  /* 0x0000000000267805 */ /* 0x000fe2000001ff00 */
[----:B------:R-:W-:Y:S01]  /*4230*/  FFMA.FTZ R145, R10, R83, R145 ;  /* 0x000000530a917223 */ /* 0x000fe20000010091 */
[----:B--2---:R-:W-:Y:S01]  /*4240*/  CS2R R36, SRZ ;  /* 0x0000000000247805 */ /* 0x004fe2000001ff00 */
        /* <DEDUP_REMOVED lines=30> */
[----:B------:R-:W-:Y:S01]  /*4430*/  FMUL.FTZ R162, R4, R133 ;  /* 0x0000008504a27220 */ /* 0x000fe20000410000 */
[----:B------:R-:W-:Y:S01]  /*4440*/  CS2R R96, SRZ ;  /* 0x0000000000607805 */ /* 0x000fe2000001ff00 */
[----:B------:R-:W-:Y:S01]  /*4450*/  LEA.HI R31, R160, R160, RZ, 0x1 ;  /* 0x000000a0a01f7211 */ /* 0x000fe200078f08ff */
[----:B------:R-:W-:-:S02]  /*4460*/  FMUL.FTZ R159, R5, R130 ;  /* 0x00000082059f7220 */ /* 0x000fc40000410000 */
[----:B------:R-:W-:Y:S01]  /*4470*/  FMUL.FTZ R158, R6, R135 ;  /* 0x00000087069e7220 */ /* 0x000fe20000410000 */
[----:B------:R-:W-:Y:S01]  /*4480*/  LOP3.LUT R31, R31, 0xfffffe, RZ, 0xc0, !PT ;  /* 0x00fffffe1f1f7812 */ /* 0x000fe200078ec0ff */
[----:B------:R-:W-:Y:S02]  /*4490*/  FMUL.FTZ R157, R7, R132 ;  /* 0x00000084079d7220 */ /* 0x000fe40000410000 */
[----:B------:R-:W-:Y:S01]  /*44a0*/  FMUL.FTZ R156, R8, R127 ;  /* 0x0000007f089c7220 */ /* 0x000fe20000410000 */
[----:B------:R-:W-:Y:S01]  /*44b0*/  IADD3 R160, R160, -R31, RZ ;  /* 0x8000001fa0a07210 */ /* 0x000fe20007ffe0ff */
[----:B------:R-:W-:Y:S01]  /*44c0*/  FMUL.FTZ R155, R9, R126 ;  /* 0x0000007e099b7220 */ /* 0x000fe20000410000 */
[----:B------:R-:W-:Y:S01]  /*44d0*/  MOV R31, RZ ;  /* 0x000000ff001f7202 */ /* 0x000fe20000000f00 */
        /* <DEDUP_REMOVED lines=10> */
.L_x_4136:
        /* <DEDUP_REMOVED lines=21> */
[----:B------:R0:W4:Y:S04]  /*46d0*/  LDG.E.128 R68, [R76.64+0x400] ;  /* 0x000400044c447981 */ /* 0x000128000c1e1d00 */
[----:B------:R0:W4:Y:S01]  /*46e0*/  LDG.E.128 R72, [R76.64+0x600] ;  /* 0x000600044c487981 */ /* 0x000122000c1e1d00 */
[----:B------:R-:W-:Y:S01]  /*46f0*/  IMAD R161, R105, c[0x0][0x198], RZ ;  /* 0x0000660069a17a24 */ /* 0x000fe200078e02ff */
[----:B------:R-:W-:Y:S01]  /*4700*/  LOP3.LUT P0, RZ, R110, 0x1f, RZ, 0xc0, !PT ;  /* 0x0000001f6eff7812 */ /* 0x000fe2000780c0ff */
[----:B------:R-:W-:-:S03]  /*4710*/  IMAD.WIDE.U32 R92, R0, c[0x0][0x198], RZ ;  /* 0x00006600005c7a25 */ /* 0x000fc600078e00ff */
[----:B------:R-:W-:Y:S01]  /*4720*/  ISETP.LT.OR P0, PT, R125, 0x2, P0 ;  /* 0x000000027d00780c */ /* 0x000fe20000701670 */
[----:B------:R-:W-:Y:S02]  /*4730*/  IMAD R161, R0, c[0x0][0x19c], R161 ;  /* 0x0000670000a17a24 */ /* 0x000fe400078e02a1 */
[----:B------:R-:W-:-:S03]  /*4740*/  IMAD R94, R94, c[0x0][0x1a0], RZ ;  /* 0x000068005e5e7a24 */ /* 0x000fc600078e02ff */
[----:B------:R-:W-:Y:S01]  /*4750*/  IADD3 R93, R93, R161, RZ ;  /* 0x000000a15d5d7210 */ /* 0x000fe20007ffe0ff */
[----:B------:R-:W-:-:S04]  /*4760*/  IMAD R161, R99, c[0x0][0x1a4], R94 ;  /* 0x0000690063a17a24 */ /* 0x000fc800078e025e */
[----:B-1----:R-:W-:-:S05]  /*4770*/  IMAD.WIDE.U32 R78, R99, c[0x0][0x1a0], R92 ;  /* 0x00006800634e7a25 */ /* 0x002fca00078e005c */
[----:B------:R-:W-:Y:S02]  /*4780*/  IADD3 R79, R79, R161, RZ ;  /* 0x000000a14f4f7210 */ /* 0x000fe40007ffe0ff */
[----:B0-----:R-:W-:-:S04]  /*4790*/  LEA R76, P1, R78, c[0x0][0x228], 0x2 ;  /* 0x00008a004e4c7a11 */ /* 0x001fc800078210ff */
[----:B------:R-:W-:Y:S02]  /*47a0*/  LEA.HI.X R77, R78, c[0x0][0x22c], R79, 0x2, P1 ;  /* 0x00008b004e4d7a11 */ /* 0x000fe400008f144f */
[C---:B------:R-:W-:Y:S02]  /*47b0*/  ISETP.NE.AND P1, PT, R110.reuse, RZ, PT ;  /* 0x000000ff6e00720c */ /* 0x040fe40003f25270 */
[----:B------:R-:W-:Y:S01]  /*47c0*/  IADD3 R79, R110, 0x200, RZ ;  /* 0x000002006e4f7810 */ /* 0x000fe20007ffe0ff */
[----:B------:R0:W5:Y:S01]  /*47d0*/  LDG.E R94, [R76.64] ;  /* 0x000000044c5e7981 */ /* 0x000162000c1e1900 */
[----:B------:R-:W-:Y:S02]  /*47e0*/  @!P0 IADD3 R92, R125, -0x2, RZ ;  /* 0xfffffffe7d5c8810 */ /* 0x000fe40007ffe0ff */
[----:B------:R-:W-:-:S07]  /*47f0*/  MOV R93, RZ ;  /* 0x000000ff005d7202 */ /* 0x000fce0000000f00 */
[----:B------:R-:W-:Y:S01]  /*4800*/  @!P1 LEA R79, R160, R99, 0x8 ;  /* 0x00000063a04f9211 */ /* 0x000fe200078e40ff */
[----:B0-----:R-:W-:Y:S01]  /*4810*/  @!P0 IMAD R77, R92, c[0x0][0x16c], R99 ;  /* 0x00005b005c4d8a24 */ /* 0x001fe200078e0263 */
[----:B------:R-:W-:Y:S02]  /*4820*/  MOV R92, 0x3f800000 ;  /* 0x3f800000005c7802 */ /* 0x000fe40000000f00 */
[----:B------:R-:W-:Y:S01]  /*4830*/  SHF.L.U32 R164, R79, 0x2, RZ ;  /* 0x000000024fa47819 */ /* 0x000fe200000006ff */
[----:B------:R-:W-:Y:S01]  /*4840*/  @!P0 IMAD.WIDE R76, R77, 0x8, R26 ;  /* 0x000000084d4c8825 */ /* 0x000fe200078e021a */
[----:B------:R-:W-:Y:S01]  /*4850*/  BSSY B0, `(.L_x_4089) ;  /* 0x0000058000007945 */ /* 0x000fe20003800000 */
[----:B------:R-:W-:Y:S01]  /*4860*/  ISETP.GT.U32.AND P2, PT, R110, 0x1f, PT ;  /* 0x0000001f6e00780c */ /* 0x000fe20003f44070 */
[----:B--2---:R-:W-:Y:S01]  /*4870*/  STS.128 [R124.X16], R60 ;  /* 0x0000003c7c007388 */ /* 0x004fe2000000cc00 */
[----:B---3--:R-:W-:-:S04]  /*4880*/  FMUL.FTZ R78, R95, 1.4426950216293334961 ;  /* 0x3fb8aa3b5f4e7820 */ /* 0x008fc80000410000 */
[----:B------:R-:W-:Y:S01]  /*4890*/  FMUL.FTZ R201, R78, R133 ;  /* 0x000000854ec97220 */ /* 0x000fe20000410000 */
[----:B----4-:R-:W-:Y:S04]  /*48a0*/  STS.128 [R124.X16+0x200], R64 ;  /* 0x000200407c007388 */ /* 0x010fe8000000cc00 */
[----:B------:R-:W-:Y:S01]  /*48b0*/  STS.128 [R124.X16+0x400], R68 ;  /* 0x000400447c007388 */ /* 0x000fe2000000cc00 */
[----:B------:R-:W0:Y:S03]  /*48c0*/  MUFU.EX2 R201, R201 ;  /* 0x000000c900c97308 */ /* 0x000e260000000800 */
[----:B------:R-:W-:Y:S01]  /*48d0*/  STS.128 [R124.X16+0x600], R72 ;  /* 0x000600487c007388 */ /* 0x000fe2000000cc00 */
[----:B------:R-:W-:-:S06]  /*48e0*/  NOP ;  /* 0x0000000000007918 */ /* 0x000fcc0000000000 */
[----:B------:R-:W1:Y:S04]  /*48f0*/  LDS.128 R60, [R123.X16] ;  /* 0x000000007b3c7984 */ /* 0x000e68000000cc00 */
[----:B------:R-:W2:Y:S04]  /*4900*/  LDS.128 R64, [R123.X16+0x10] ;  /* 0x000010007b407984 */ /* 0x000ea8000000cc00 */
[----:B------:R-:W3:Y:S04]  /*4910*/  LDS.128 R68, [R123.X16+0x20] ;  /* 0x000020007b447984 */ /* 0x000ee8000000cc00 */
[----:B------:R-:W4:Y:S04]  /*4920*/  LDS.128 R72, [R123.X16+0x30] ;  /* 0x000030007b487984 */ /* 0x000f28000000cc00 */
[----:B0-----:R0:W-:Y:S01]  /*4930*/  STS [R164+0x2550], R201 ;  /* 0x002550c9a4007388 */ /* 0x0011e20000000800 */
[----:B------:R-:W-:-:S03]  /*4940*/  FMUL.FTZ R171, R78, R130 ;  /* 0x000000824eab7220 */ /* 0x000fc60000410000 */
[----:B------:R-:W-:Y:S01]  /*4950*/  BAR.SYNC.DEFER_BLOCKING 0x0 ;  /* 0x0000000000007b1d */ /* 0x000fe20000010000 */
[C---:B------:R-:W-:Y:S02]  /*4960*/  FMUL.FTZ R169, R78.reuse, R135 ;  /* 0x000000874ea97220 */ /* 0x040fe40000410000 */
[----:B------:R-:W-:-:S03]  /*4970*/  FMUL.FTZ R172, R78, R132 ;  /* 0x000000844eac7220 */ /* 0x000fc60000410000 */
[----:B------:R-:W0:Y:S01]  /*4980*/  MUFU.EX2 R171, R171 ;  /* 0x000000ab00ab7308 */ /* 0x000e220000000800 */
[----:B------:R-:W-:-:S07]  /*4990*/  FMUL.FTZ R167, R78, R127 ;  /* 0x0000007f4ea77220 */ /* 0x000fce0000410000 */
[----:B------:R-:W1:Y:S01]  /*49a0*/  MUFU.EX2 R169, R169 ;  /* 0x000000a900a97308 */ /* 0x000e620000000800 */
[----:B------:R-:W-:-:S07]  /*49b0*/  FMUL.FTZ R170, R78, R126 ;  /* 0x0000007e4eaa7220 */ /* 0x000fce0000410000 */
[----:B------:R-:W2:Y:S01]  /*49c0*/  MUFU.EX2 R172, R172 ;  /* 0x000000ac00ac7308 */ /* 0x000ea20000000800 */
[----:B------:R-:W-:Y:S01]  /*49d0*/  FMUL.FTZ R165, R78, R129 ;  /* 0x000000814ea57220 */ /* 0x000fe20000410000 */
[----:B------:R1:W5:Y:S01]  /*49e0*/  @!P0 LDG.E.64 R92, [R76.64] ;  /* 0x000000044c5c8981 */ /* 0x000362000c1e1b00 */
[----:B0-----:R-:W-:Y:S01]  /*49f0*/  FMUL.FTZ R174, R201, R171 ;  /* 0x000000abc9ae7220 */ /* 0x001fe20000410000 */
[----:B------:R-:W-:Y:S01]  /*4a00*/  ISETP.NE.AND P0, PT, R110, 0x3f, PT ;  /* 0x0000003f6e00780c */ /* 0x000fe20003f05270 */
[C---:B------:R-:W-:Y:S02]  /*4a10*/  FMUL.FTZ R168, R78.reuse, R128 ;  /* 0x000000804ea87220 */ /* 0x040fe40000410000 */
[C---:B------:R-:W-:Y:S01]  /*4a20*/  FMUL.FTZ R163, R78.reuse, R131 ;  /* 0x000000834ea37220 */ /* 0x040fe20000410000 */
[----:B------:R-:W0:Y:S01]  /*4a30*/  MUFU.EX2 R167, R167 ;  /* 0x000000a700a77308 */ /* 0x000e220000000800 */
[C---:B------:R-:W-:Y:S02]  /*4a40*/  FMUL.FTZ R166, R78.reuse, R134 ;  /* 0x000000864ea67220 */ /* 0x040fe40000410000 */
[----:B------:R-:W-:-:S02]  /*4a50*/  FMUL.FTZ R161, R78, R137 ;  /* 0x000000894ea17220 */ /* 0x000fc40000410000 */
[----:B-1----:R-:W-:Y:S02]  /*4a60*/  FFMA.FTZ R76, R162, R171, R159 ;  /* 0x000000aba24c7223 */ /* 0x002fe4000001009f */
[C---:B------:R-:W-:Y:S01]  /*4a70*/  FMUL.FTZ R77, R169.reuse, R174 ;  /* 0x000000aea94d7220 */ /* 0x040fe20000410000 */
[----:B------:R-:W1:Y:S01]  /*4a80*/  MUFU.EX2 R170, R170 ;  /* 0x000000aa00aa7308 */ /* 0x000e620000000800 */
[----:B------:R-:W-:Y:S01]  /*4a90*/  FFMA.FTZ R76, R169, R76, R158 ;  /* 0x0000004ca94c7223 */ /* 0x000fe2000001009e */
[----:B------:R1:W3:Y:S01]  /*4aa0*/  @P0 LDS R192, [R110.X4+0x2d54] ;  /* 0x002d54006ec00984 */ /* 0x0002e20000004800 */
[C---:B--2---:R-:W-:Y:S02]  /*4ab0*/  FMUL.FTZ R174, R172.reuse, R77 ;  /* 0x0000004dacae7220 */ /* 0x044fe40000410000 */
[----:B------:R-:W-:Y:S02]  /*4ac0*/  FFMA.FTZ R76, R172, R76, R157 ;  /* 0x0000004cac4c7223 */ /* 0x000fe4000001009d */
[----:B------:R-:W-:Y:S01]  /*4ad0*/  FMUL.FTZ R164, R78, R136 ;  /* 0x000000884ea47220 */ /* 0x000fe20000410000 */
[----:B------:R-:W2:Y:S01]  /*4ae0*/  MUFU.EX2 R165, R165 ;  /* 0x000000a500a57308 */ /* 0x000ea20000000800 */
[----:B0-----:R-:W-:-:S02]  /*4af0*/  FMUL.FTZ R77, R167, R174 ;  /* 0x000000aea74d7220 */ /* 0x001fc40000410000 */
[----:B------:R-:W-:Y:S02]  /*4b00*/  FFMA.FTZ R76, R167, R76, R156 ;  /* 0x0000004ca74c7223 */ /* 0x000fe4000001009c */
[C---:B------:R-:W-:Y:S02]  /*4b10*/  FMUL.FTZ R183, R78.reuse, R139 ;  /* 0x0000008b4eb77220 */ /* 0x040fe40000410000 */
[----:B------:R-:W-:Y:S01]  /*4b20*/  FMUL.FTZ R188, R78, R138 ;  /* 0x0000008a4ebc7220 */ /* 0x000fe20000410000 */
[----:B------:R-:W0:Y:S01]  /*4b30*/  MUFU.EX2 R168, R168 ;  /* 0x000000a800a87308 */ /* 0x000e220000000800 */
[C---:B-1----:R-:W-:Y:S02]  /*4b40*/  FMUL.FTZ R174, R170.reuse, R77 ;  /* 0x0000004daaae7220 */ /* 0x042fe40000410000 */
[----:B------:R-:W-:Y:S02]  /*4b50*/  FFMA.FTZ R76, R170, R76, R155 ;  /* 0x0000004caa4c7223 */ /* 0x000fe4000001009b */
[----:B------:R-:W-:-:S02]  /*4b60*/  FMUL.FTZ R187, R78, R141 ;  /* 0x0000008d4ebb7220 */ /* 0x000fc40000410000 */
[----:B------:R-:W-:Y:S01]  /*4b70*/  FMUL.FTZ R189, R78, R140 ;  /* 0x0000008c4ebd7220 */ /* 0x000fe20000410000 */
[----:B------:R-:W1:Y:S01]  /*4b80*/  MUFU.EX2 R163, R163 ;  /* 0x000000a300a37308 */ /* 0x000e620000000800 */
[C---:B--2---:R-:W-:Y:S02]  /*4b90*/  FMUL.FTZ R77, R165.reuse, R174 ;  /* 0x000000aea54d7220 */ /* 0x044fe40000410000 */
[----:B------:R-:W-:-:S05]  /*4ba0*/  FFMA.FTZ R76, R165, R76, R154 ;  /* 0x0000004ca54c7223 */ /* 0x000fca000001009a */
[----:B------:R-:W2:Y:S01]  /*4bb0*/  MUFU.EX2 R166, R166 ;  /* 0x000000a600a67308 */ /* 0x000ea20000000800 */
[C---:B0-----:R-:W-:Y:S02]  /*4bc0*/  FMUL.FTZ R174, R168.reuse, R77 ;  /* 0x0000004da8ae7220 */ /* 0x041fe40000410000 */
[----:B------:R-:W-:-:S05]  /*4bd0*/  FFMA.FTZ R76, R168, R76, R153 ;  /* 0x0000004ca84c7223 */ /* 0x000fca0000010099 */
[----:B------:R-:W0:Y:S01]  /*4be0*/  MUFU.EX2 R161, R161 ;  /* 0x000000a100a17308 */ /* 0x000e220000000800 */
[C---:B-1----:R-:W-:Y:S02]  /*4bf0*/  FMUL.FTZ R77, R163.reuse, R174 ;  /* 0x000000aea34d7220 */ /* 0x042fe40000410000 */
[----:B------:R-:W-:-:S05]  /*4c00*/  FFMA.FTZ R76, R163, R76, R152 ;  /* 0x0000004ca34c7223 */ /* 0x000fca0000010098 */
        /* <DEDUP_REMOVED lines=14> */
[----:B------:R-:W-:Y:S02]  /*4cf0*/  FFMA.FTZ R76, R188, R76, R101 ;  /* 0x0000004cbc4c7223 */ /* 0x000fe40000010065 */
[C---:B-1----:R-:W-:Y:S02]  /*4d00*/  FMUL.FTZ R78, R187.reuse, R78 ;  /* 0x0000004ebb4e7220 */ /* 0x042fe40000410000 */
[----:B------:R-:W-:Y:S02]  /*4d10*/  FFMA.FTZ R77, R187, R76, R100 ;  /* 0x0000004cbb4d7223 */ /* 0x000fe40000010064 */
[C---:B--2---:R-:W-:Y:S02]  /*4d20*/  FMUL.FTZ R76, R189.reuse, R78 ;  /* 0x0000004ebd4c7220 */ /* 0x044fe40000410000 */
[----:B------:R-:W-:Y:S01]  /*4d30*/  FFMA.FTZ R77, R189, R77, R98 ;  /* 0x0000004dbd4d7223 */ /* 0x000fe20000010062 */
[----:B------:R-:W-:Y:S05]  /*4d40*/  @P0 BRA `(.L_x_4090) ;  /* 0x0000008000000947 */ /* 0x000fea0003800000 */
[----:B---34-:R-:W-:Y:S01]  /*4d50*/  ISETP.NE.AND P0, PT, R125, c[0x0][0x174], PT ;  /* 0x00005d007d007a0c */ /* 0x018fe20003f05270 */
[----:B------:R-:W-:-:S12]  /*4d60*/  HFMA2.MMA R192, -RZ, RZ, 1.875, 0 ;  /* 0x3f800000ffc07435 */ /* 0x000fd800000001ff */
[----:B------:R-:W-:-:S04]  /*4d70*/  @P0 IADD3 R79, -R120, c[0x0][0x174], RZ ;  /* 0x00005d00784f0a10 */ /* 0x000fc80007ffe1ff */
[----:B------:R-:W-:-:S04]  /*4d80*/  @P0 LEA.HI R78, R79, R79, RZ, 0x1 ;  /* 0x0000004f4f4e0211 */ /* 0x000fc800078f08ff */
[----:B------:R-:W-:-:S04]  /*4d90*/  @P0 LOP3.LUT R78, R78, 0xfffffe, RZ, 0xc0, !PT ;  /* 0x00fffffe4e4e0812 */ /* 0x000fc800078ec0ff */
[----:B------:R-:W-:-:S04]  /*4da0*/  @P0 IADD3 R78, -R78, R79, RZ ;  /* 0x0000004f4e4e0210 */ /* 0x000fc80007ffe1ff */
[----:B------:R-:W-:-:S05]  /*4db0*/  @P0 LEA R78, R78, R99, 0x8 ;  /* 0x000000634e4e0211 */ /* 0x000fca00078e40ff */
[----:B------:R0:W1:Y:S02]  /*4dc0*/  @P0 LDS R192, [R78.X4+0x2550] ;  /* 0x002550004ec00984 */ /* 0x0000640000004800 */
.L_x_4090:
[----:B---34-:R-:W-:Y:S05]  /*4dd0*/  BSYNC B0 ;  /* 0x0000000000007941 */ /* 0x018fea0003800000 */
.L_x_4089:
        /* <DEDUP_REMOVED lines=13> */
[----:B0-----:R-:W-:-:S02]  /*4eb0*/  FMUL.FTZ R78, R94, R62 ;  /* 0x0000003e5e4e7220 */ /* 0x001fc40000410000 */
        /* <DEDUP_REMOVED lines=27> */
.L_x_4144:
        /* <DEDUP_REMOVED lines=24> */
.L_x_4145:
        /* <DEDUP_REMOVED lines=10> */
[----:B-1----:R-:W-:Y:S05]  /*5290*/  CALL.REL.NOINC `($__internal_166_$__cuda_sm70_shflsync_idx_p) ;  /* 0x000046e000007944 */ /* 0x002fea0003c00000 */
.L_x_4095:
[----:B------:R-:W-:Y:S05]  /*52a0*/  BRA.CONV ~URZ, `(.L_x_4096) ;  /* 0x000000637f007947 */ /* 0x000fea000b800000 */
[----:B-1----:R-:W-:Y:S01]  /*52b0*/  HFMA2.MMA R204, -RZ, RZ, 0, 1.847743988037109375e-06 ;  /* 0x0000001fffcc7435 */ /* 0x002fe200000001ff */
[----:B0-----:R-:W-:-:S02]  /*52c0*/  MOV R206, R79 ;  /* 0x0000004f00ce7202 */ /* 0x001fc40000000f00 */
[----:B------:R-:W-:Y:S02]  /*52d0*/  MOV R211, 0x1f ;  /* 0x0000001f00d37802 */ /* 0x000fe40000000f00 */
[----:B------:R-:W-:Y:S02]  /*52e0*/  MOV R213, 0xffffffff ;  /* 0xffffffff00d57802 */ /* 0x000fe40000000f00 */
[----:B------:R-:W-:Y:S02]  /*52f0*/  MOV R76, 0x5310 ;  /* 0x00005310004c7802 */ /* 0x000fe40000000f00 */
[----:B------:R-:W-:Y:S05]  /*5300*/  CALL.REL.NOINC `($__internal_166_$__cuda_sm70_shflsync_idx_p) ;  /* 0x0000467000007944 */ /* 0x000fea0003c00000 */
.L_x_4096:
[----:B------:R-:W-:Y:S05]  /*5310*/  BRA.DIV ~URZ, `(.L_x_4097) ;  /* 0x00003cb27f007947 */ /* 0x000fea000b800000 */
[----:B------:R-:W2:Y:S04]  /*5320*/  SHFL.IDX PT, R92, R92, RZ, 0x1f ;  /* 0x00001fff5c5c7589 */ /* 0x000ea800000e0000 */
[----:B------:R3:W4:Y:S04]  /*5330*/  SHFL.IDX PT, R77, R93, RZ, 0x1f ;  /* 0x00001fff5d4d7589 */ /* 0x00072800000e0000 */
[----:B------:R3:W0:Y:S04]  /*5340*/  SHFL.UP PT, R193, R195, 0x1, RZ ;  /* 0x04200000c3c17989 */ /* 0x00062800000e00ff */
[----:B------:R3:W1:Y:S02]  /*5350*/  SHFL.UP PT, R196, R79, 0x1, RZ ;  /* 0x042000004fc47989 */ /* 0x00066400000e00ff */
.L_x_4146:
[----:B---3--:R-:W3:Y:S01]  /*5360*/  LDS.64 R78, [R110.X16+0x2140] ;  /* 0x002140006e4e7984 */ /* 0x008ee2000000ca00 */
[----:B--2---:R-:W-:Y:S01]  /*5370*/  MOV R76, R92 ;  /* 0x0000005c004c7202 */ /* 0x004fe20000000f00 */
[----:B01--4-:R-:W-:-:S04]  /*5380*/  @P1 FFMA.FTZ R77, R77, R193, R196 ;  /* 0x000000c14d4d1223 */ /* 0x013fc800000100c4 */
[----:B------:R-:W-:Y:S02]  /*5390*/  @P1 FMUL.FTZ R76, R76, R193 ;  /* 0x000000c14c4c1220 */ /* 0x000fe40000410000 */
[C---:B---3--:R-:W-:Y:S02]  /*53a0*/  FFMA.FTZ R79, R78.reuse, R77, R79 ;  /* 0x0000004d4e4f7223 */ /* 0x048fe4000001004f */
[----:B------:R-:W-:-:S05]  /*53b0*/  FMUL.FTZ R78, R78, R76 ;  /* 0x0000004c4e4e7220 */ /* 0x000fca0000410000 */
[----:B------:R0:W-:Y:S02]  /*53c0*/  STS.128 [R110.X16+0x2140], R76 ;  /* 0x0021404c6e007388 */ /* 0x0001e4000000cc00 */
.L_x_4092:
[----:B------:R-:W-:Y:S05]  /*53d0*/  BSYNC B0 ;  /* 0x0000000000007941 */ /* 0x000fea0003800000 */
.L_x_4091:
        /* <DEDUP_REMOVED lines=76> */
.L_x_4147:
        /* <DEDUP_REMOVED lines=26> */
.L_x_4148:
        /* <DEDUP_REMOVED lines=11> */
.L_x_4099:
[----:B-12---:R-:W-:Y:S05]  /*5af0*/  BSYNC B0 ;  /* 0x0000000000007941 */ /* 0x006fea0003800000 */
.L_x_4098:
[----:B------:R-:W-:Y:S01]  /*5b00*/  WARPSYNC 0xffffffff ;  /* 0xffffffff00007948 */ /* 0x000fe20003800000 */
[----:B------:R-:W-:Y:S01]  /*5b10*/  BAR.SYNC.DEFER_BLOCKING 0x0 ;  /* 0x0000000000007b1d */ /* 0x000fe20000010000 */
[----:B------:R-:W-:Y:S01]  /*5b20*/  FMUL.FTZ R196, R5, R130 ;  /* 0x0000008205c47220 */ /* 0x000fe20000410000 */
[----:B------:R-:W-:Y:S01]  /*5b30*/  IADD3 R204, R120, -c[0x0][0x174], RZ ;  /* 0x80005d0078cc7a10 */ /* 0x000fe20007ffe0ff */
[-C--:B------:R-:W-:Y:S01]  /*5b40*/  FMUL.FTZ R60, R60, R201.reuse ;  /* 0x000000c93c3c7220 */ /* 0x080fe20000410000 */
[----:B------:R-:W-:Y:S01]  /*5b50*/  ISETP.NE.AND P1, PT, R110, RZ, PT ;  /* 0x000000ff6e00720c */ /* 0x000fe20003f25270 */
[----:B0-----:R-:W-:Y:S01]  /*5b60*/  FFMA.FTZ R78, R171, R201, R196 ;  /* 0x000000c9ab4e7223 */ /* 0x001fe200000100c4 */
[----:B------:R-:W-:Y:S01]  /*5b70*/  BSSY B0, `(.L_x_4102) ;  /* 0x00000cd000007945 */ /* 0x000fe20003800000 */
[----:B------:R-:W-:Y:S02]  /*5b80*/  FMUL.FTZ R76, R7, R132 ;  /* 0x00000084074c7220 */ /* 0x000fe40000410000 */
[----:B------:R-:W-:-:S02]  /*5b90*/  FFMA.FTZ R77, R89, R60, RZ ;  /* 0x0000003c594d7223 */ /* 0x000fc400000100ff */
[----:B------:R-:W-:Y:S02]  /*5ba0*/  FMUL.FTZ R61, R61, R78 ;  /* 0x0000004e3d3d7220 */ /* 0x000fe40000410000 */
[-C--:B------:R-:W-:Y:S02]  /*5bb0*/  FFMA.FTZ R79, R172, R199.reuse, R76 ;  /* 0x000000c7ac4f7223 */ /* 0x080fe4000001004c */
[----:B------:R-:W-:Y:S02]  /*5bc0*/  FMUL.FTZ R62, R62, R199 ;  /* 0x000000c73e3e7220 */ /* 0x000fe40000410000 */
[----:B------:R-:W-:Y:S02]  /*5bd0*/  FFMA.FTZ R60, R88, R61, R77 ;  /* 0x0000003d583c7223 */ /* 0x000fe4000001004d */
[----:B------:R-:W-:Y:S02]  /*5be0*/  FMUL.FTZ R63, R63, R79 ;  /* 0x0000004f3f3f7220 */ /* 0x000fe40000410000 */
[----:B------:R-:W-:-:S02]  /*5bf0*/  FFMA.FTZ R61, R147, R62, R60 ;  /* 0x0000003e933d7223 */ /* 0x000fc4000001003c */
[----:B------:R-:W-:Y:S02]  /*5c00*/  FMUL.FTZ R77, R9, R126 ;  /* 0x0000007e094d7220 */ /* 0x000fe40000410000 */
[----:B------:R-:W-:Y:S02]  /*5c10*/  FFMA.FTZ R60, R148, R63, R61 ;  /* 0x0000003f943c7223 */ /* 0x000fe4000001003d */
[----:B------:R-:W0:Y:S01]  /*5c20*/  LDS R63, [R110.X8+0x2354] ;  /* 0x002354006e3f7984 */ /* 0x000e220000008800 */
[-C--:B------:R-:W-:Y:S02]  /*5c30*/  FMUL.FTZ R64, R64, R197.reuse ;  /* 0x000000c540407220 */ /* 0x080fe40000410000 */
[----:B------:R-:W-:Y:S01]  /*5c40*/  FFMA.FTZ R198, R170, R197, R77 ;  /* 0x000000c5aac67223 */ /* 0x000fe2000001004d */
[----:B------:R-:W-:Y:S01]  /*5c50*/  @!P1 STS.64 [R99.X8+0x2e50], R92 ;  /* 0x002e505c63009388 */ /* 0x000fe20000008a00 */
[----:B------:R-:W-:Y:S02]  /*5c60*/  FFMA.FTZ R61, R81, R64, R60 ;  /* 0x00000040513d7223 */ /* 0x000fe4000001003c */
[----:B------:R-:W-:-:S02]  /*5c70*/  FMUL.FTZ R65, R65, R198 ;  /* 0x000000c641417220 */ /* 0x000fc40000410000 */
[----:B------:R-:W-:Y:S02]  /*5c80*/  FMUL.FTZ R202, R11, R128 ;  /* 0x000000800bca7220 */ /* 0x000fe40000410000 */
[----:B------:R-:W-:Y:S02]  /*5c90*/  FMUL.FTZ R66, R66, R195 ;  /* 0x000000c342427220 */ /* 0x000fe40000410000 */
[----:B------:R-:W-:Y:S02]  /*5ca0*/  FFMA.FTZ R60, R80, R65, R61 ;  /* 0x00000041503c7223 */ /* 0x000fe4000001003d */
[----:B------:R-:W-:Y:S02]  /*5cb0*/  FFMA.FTZ R211, R168, R195, R202 ;  /* 0x000000c3a8d37223 */ /* 0x000fe400000100ca */
[----:B------:R-:W-:Y:S01]  /*5cc0*/  FFMA.FTZ R61, R83, R66, R60 ;  /* 0x00000042533d7223 */ /* 0x000fe2000001003c */
[----:B------:R-:W-:Y:S01]  /*5cd0*/  MOV R60, R110 ;  /* 0x0000006e003c7202 */ /* 0x000fe20000000f00 */
[----:B------:R-:W-:-:S02]  /*5ce0*/  FMUL.FTZ R67, R67, R211 ;  /* 0x000000d343437220 */ /* 0x000fc40000410000 */
[----:B------:R-:W-:Y:S02]  /*5cf0*/  FMUL.FTZ R209, R13, R134 ;  /* 0x000000860dd17220 */ /* 0x000fe40000410000 */
[----:B------:R-:W-:Y:S01]  /*5d00*/  FFMA.FTZ R62, R82, R67, R61 ;  /* 0x00000043523e7223 */ /* 0x000fe2000001003d */
[----:B------:R-:W-:Y:S01]  /*5d10*/  HFMA2.MMA R61, -RZ, RZ, 0, 0 ;  /* 0x00000000ff3d7435 */ /* 0x000fe200000001ff */
[-C--:B------:R-:W-:Y:S02]  /*5d20*/  FMUL.FTZ R64, R68, R193.reuse ;  /* 0x000000c144407220 */ /* 0x080fe40000410000 */
[----:B------:R-:W-:Y:S02]  /*5d30*/  IMAD R66, R143, c[0x0][0x2b8], RZ ;  /* 0x0000ae008f427a24 */ /* 0x000fe400078e02ff */
[----:B------:R-:W-:Y:S02]  /*5d40*/  FFMA.FTZ R200, R166, R193, R209 ;  /* 0x000000c1a6c87223 */ /* 0x000fe400000100d1 */
[----:B------:R-:W-:-:S02]  /*5d50*/  FMUL.FTZ R68, R15, R136 ;  /* 0x000000880f447220 */ /* 0x000fc40000410000 */
[C---:B------:R-:W-:Y:S02]  /*5d60*/  IMAD R67, R107.reuse, c[0x0][0x2bc], R66 ;  /* 0x0000af006b437a24 */ /* 0x040fe400078e0242 */
[----:B------:R-:W-:-:S04]  /*5d70*/  IMAD.WIDE.U32 R60, R107, c[0x0][0x2b8], R60 ;  /* 0x0000ae006b3c7a25 */ /* 0x000fc800078e003c */
[----:B------:R-:W-:Y:S01]  /*5d80*/  FFMA.FTZ R65, R85, R64, R62 ;  /* 0x0000004055417223 */ /* 0x000fe2000001003e */
[----:B------:R-:W-:Y:S01]  /*5d90*/  IADD3 R61, R61, R67, RZ ;  /* 0x000000433d3d7210 */ /* 0x000fe20007ffe0ff */
[----:B0-----:R-:W-:Y:S02]  /*5da0*/  FFMA.FTZ R192, R63, R192, R191 ;  /* 0x000000c03fc07223 */ /* 0x001fe400000100bf */
[----:B------:R-:W-:Y:S02]  /*5db0*/  FMUL.FTZ R62, R69, R200 ;  /* 0x000000c8453e7220 */ /* 0x000fe40000410000 */
[----:B------:R-:W-:Y:S02]  /*5dc0*/  FFMA.FTZ R194, R189, R192, R194 ;  /* 0x000000c0bdc27223 */ /* 0x000fe400000100c2 */
[----:B------:R-:W-:Y:S02]  /*5dd0*/  FFMA.FTZ R69, R164, R205, R68 ;  /* 0x000000cda4457223 */ /* 0x000fe40000010044 */
[----:B------:R-:W-:-:S02]  /*5de0*/  FFMA.FTZ R62, R84, R62, R65 ;  /* 0x0000003e543e7223 */ /* 0x000fc40000010041 */
[----:B------:R-:W-:Y:S02]  /*5df0*/  FMUL.FTZ R70, R70, R205 ;  /* 0x000000cd46467220 */ /* 0x000fe40000410000 */
[----:B------:R-:W-:Y:S02]  /*5e00*/  FMUL.FTZ R67, R17, R138 ;  /* 0x0000008a11437220 */ /* 0x000fe40000410000 */
[----:B------:R-:W-:Y:S01]  /*5e10*/  FFMA.FTZ R190, R187, R194, R190 ;  /* 0x000000c2bbbe7223 */ /* 0x000fe200000100be */
[----:B------:R-:W-:Y:S01]  /*5e20*/  SHF.L.U32 R187, R97, 0x2, RZ ;  /* 0x0000000261bb7819 */ /* 0x000fe200000006ff */
[----:B------:R-:W-:Y:S02]  /*5e30*/  FMUL.FTZ R66, R71, R69 ;  /* 0x0000004547427220 */ /* 0x000fe40000410000 */
[----:B------:R-:W-:Y:S02]  /*5e40*/  FFMA.FTZ R71, R87, R70, R62 ;  /* 0x0000004657477223 */ /* 0x000fe4000001003e */
[----:B------:R-:W-:-:S02]  /*5e50*/  FFMA.FTZ R70, R188, R207, R67 ;  /* 0x000000cfbc467223 */ /* 0x000fc40000010043 */
[----:B------:R-:W-:Y:S02]  /*5e60*/  FFMA.FTZ R188, R188, R190, R185 ;  /* 0x000000bebcbc7223 */ /* 0x000fe400000100b9 */
[----:B------:R-:W-:Y:S02]  /*5e70*/  IMAD R65, R144, c[0x0][0x2c0], RZ ;  /* 0x0000b00090417a24 */ /* 0x000fe400078e02ff */
[----:B------:R-:W-:Y:S02]  /*5e80*/  FFMA.FTZ R186, R183, R188, R186 ;  /* 0x000000bcb7ba7223 */ /* 0x000fe400000100ba */
[C---:B------:R-:W-:Y:S02]  /*5e90*/  IMAD R213, R108.reuse, c[0x0][0x2c4], R65 ;  /* 0x0000b1006cd57a24 */ /* 0x040fe400078e0241 */
[----:B------:R-:W-:-:S04]  /*5ea0*/  IMAD.WIDE.U32 R60, R108, c[0x0][0x2c0], R60 ;  /* 0x0000b0006c3c7a25 */ /* 0x000fc800078e003c */
[----:B------:R-:W-:Y:S01]  /*5eb0*/  FFMA.FTZ R164, R164, R186, R177 ;  /* 0x000000baa4a47223 */ /* 0x000fe200000100b1 */
[----:B------:R-:W-:Y:S01]  /*5ec0*/  IADD3 R61, R61, R213, RZ ;  /* 0x000000d53d3d7210 */ /* 0x000fe20007ffe0ff */
[----:B------:R-:W-:Y:S01]  /*5ed0*/  FMUL.FTZ R64, R19, R140 ;  /* 0x0000008c13407220 */ /* 0x000fe20000410000 */
[----:B------:R-:W-:Y:S01]  /*5ee0*/  LEA R62, P0, R60, c[0x0][0x320], 0x2 ;  /* 0x0000c8003c3e7a11 */ /* 0x000fe200078010ff */
[----:B------:R-:W-:Y:S02]  /*5ef0*/  FFMA.FTZ R174, R161, R164, R174 ;  /* 0x000000a4a1ae7223 */ /* 0x000fe400000100ae */
[----:B------:R-:W-:Y:S01]  /*5f00*/  FFMA.FTZ R66, R86, R66, R71 ;  /* 0x0000004256427223 */ /* 0x000fe20000010047 */
[----:B------:R-:W-:Y:S01]  /*5f10*/  LEA.HI.X R63, R60, c[0x0][0x324], R61, 0x2, P0 ;  /* 0x0000c9003c3f7a11 */ /* 0x000fe200000f143d */
[----:B------:R-:W-:Y:S01]  /*5f20*/  IMAD R71, R204, -0x400, RZ ;  /* 0xfffffc00cc477824 */ /* 0x000fe200078e02ff */
[----:B------:R-:W-:Y:S01]  /*5f30*/  IADD3 R60, P2, R2, R60, RZ ;  /* 0x0000003c023c7210 */ /* 0x000fe20007f5e0ff */
[----:B------:R-:W-:-:S02]  /*5f40*/  FFMA.FTZ R166, R166, R174, R181 ;  /* 0x000000aea6a67223 */ /* 0x000fc400000100b5 */
[----:B------:R-:W-:Y:S01]  /*5f50*/  FMUL.FTZ R72, R72, R207 ;  /* 0x000000cf48487220 */ /* 0x000fe20000410000 */
[----:B------:R-:W-:Y:S01]  /*5f60*/  IADD3.X R61, R3, R61, RZ, P2, !PT ;  /* 0x0000003d033d7210 */ /* 0x000fe200017fe4ff */
[----:B------:R-:W-:Y:S01]  /*5f70*/  FFMA.FTZ R65, R189, R203, R64 ;  /* 0x000000cbbd417223 */ /* 0x000fe20000010040 */
[----:B------:R-:W-:Y:S01]  /*5f80*/  SHF.L.U64.HI R189, R97, 0x2, R96 ;  /* 0x0000000261bd7819 */ /* 0x000fe20000010260 */
[----:B------:R-:W-:-:S04]  /*5f90*/  IMAD.WIDE R62, R71, 0x4, R62 ;  /* 0x00000004473e7825 */ /* 0x000fc800078e023e */
[----:B------:R-:W-:Y:S02]  /*5fa0*/  FFMA.FTZ R184, R163, R166, R184 ;  /* 0x000000a6a3b87223 */ /* 0x000fe400000100b8 */
[----:B------:R-:W-:Y:S02]  /*5fb0*/  FMUL.FTZ R73, R73, R70 ;  /* 0x0000004649497220 */ /* 0x000fe40000410000 */
[----:B------:R-:W-:Y:S02]  /*5fc0*/  FFMA.FTZ R71, R91, R72, R66 ;  /* 0x000000485b477223 */ /* 0x000fe40000010042 */
[----:B------:R-:W-:Y:S02]  /*5fd0*/  IMAD R72, R189, c[0x0][0x2d0], RZ ;  /* 0x0000b400bd487a24 */ /* 0x000fe400078e02ff */
[----:B------:R-:W-:Y:S02]  /*5fe0*/  FFMA.FTZ R168, R168, R184, R173 ;  /* 0x000000b8a8a87223 */ /* 0x000fe400000100ad */
[----:B------:R-:W-:-:S02]  /*5ff0*/  FMUL.FTZ R74, R74, R203 ;  /* 0x000000cb4a4a7220 */ /* 0x000fc40000410000 */
[----:B------:R-:W-:Y:S01]  /*6000*/  FFMA.FTZ R66, R90, R73, R71 ;  /* 0x000000495a427223 */ /* 0x000fe20000010047 */
[----:B------:R-:W-:Y:S01]  /*6010*/  SHF.L.U32 R73, R110, 0x4, RZ ;  /* 0x000000046e497819 */ /* 0x000fe200000006ff */
[C---:B------:R-:W-:Y:S01]  /*6020*/  IMAD R71, R187.reuse, c[0x0][0x2d4], R72 ;  /* 0x0000b500bb477a24 */ /* 0x040fe200078e0248 */
[----:B------:R-:W-:Y:S01]  /*6030*/  P2R R72, PR, RZ, 0x2 ;  /* 0x00000002ff487803 */ /* 0x000fe20000000000 */
[----:B------:R-:W-:-:S04]  /*6040*/  IMAD.WIDE.U32 R62, R187, c[0x0][0x2d0], R62 ;  /* 0x0000b400bb3e7a25 */ /* 0x000fc800078e003e */
[----:B------:R-:W-:Y:S01]  /*6050*/  FFMA.FTZ R182, R165, R168, R182 ;  /* 0x000000a8a5b67223 */ /* 0x000fe200000100b6 */
[----:B------:R-:W-:Y:S01]  /*6060*/  IADD3 R63, R63, R71, RZ ;  /* 0x000000473f3f7210 */ /* 0x000fe20007ffe0ff */
[----:B------:R-:W-:Y:S01]  /*6070*/  FFMA.FTZ R74, R149, R74, R66 ;  /* 0x0000004a954a7223 */ /* 0x000fe20000010042 */
[----:B------:R-:W-:Y:S01]  /*6080*/  LEA.HI.SX32 R71, R73, R73, 0x1b ;  /* 0x0000004949477211 */ /* 0x000fe200078fdaff */
[----:B------:R-:W-:Y:S02]  /*6090*/  FMUL.FTZ R66, R94, R201 ;  /* 0x000000c95e427220 */ /* 0x000fe40000410000 */
[----:B------:R-:W-:Y:S02]  /*60a0*/  FFMA.FTZ R170, R170, R182, R175 ;  /* 0x000000b6aaaa7223 */ /* 0x000fe400000100af */
[----:B------:R-:W-:Y:S02]  /*60b0*/  FMUL.FTZ R75, R75, R65 ;  /* 0x000000414b4b7220 */ /* 0x000fe40000410000 */
[----:B------:R-:W-:-:S02]  /*60c0*/  FMUL.FTZ R72, R89, R66 ;  /* 0x0000004259487220 */ /* 0x000fc40000410000 */
[----:B------:R-:W-:Y:S02]  /*60d0*/  FADD.FTZ R76, R79, -R76 ;  /* 0x8000004c4f4c7221 */ /* 0x000fe40000010000 */
[----:B------:R-:W-:Y:S01]  /*60e0*/  FMUL.FTZ R79, R94, R79 ;  /* 0x0000004f5e4f7220 */ /* 0x000fe20000410000 */
[----:B------:R0:W-:Y:S01]  /*60f0*/  STS [R71.X4+0x1090], R72 ;  /* 0x0010904847007388 */ /* 0x0001e20000004800 */
[----:B------:R-:W-:Y:S02]  /*6100*/  FFMA.FTZ R176, R167, R170, R176 ;  /* 0x000000aaa7b07223 */ /* 0x000fe400000100b0 */
[----:B------:R-:W-:Y:S02]  /*6110*/  FMUL.FTZ R75, R146, R75 ;  /* 0x0000004b924b7220 */ /* 0x000fe40000410000 */
[----:B------:R-:W-:Y:S02]  /*6120*/  FMUL.FTZ R73, R94, R78 ;  /* 0x0000004e5e497220 */ /* 0x000fe40000410000 */
[----:B------:R-:W-:-:S02]  /*6130*/  FFMA.FTZ R172, R172, R176, R179 ;  /* 0x000000b0acac7223 */ /* 0x000fc400000100b3 */
[----:B------:R-:W-:Y:S02]  /*6140*/  FADD.FTZ R66, R74, R75 ;  /* 0x0000004b4a427221 */ /* 0x000fe40000010000 */
[----:B0-----:R-:W-:Y:S02]  /*6150*/  FMUL.FTZ R72, R148, R79 ;  /* 0x0000004f94487220 */ /* 0x001fe40000410000 */
[----:B------:R-:W-:Y:S02]  /*6160*/  FADD.FTZ R202, R211, -R202 ;  /* 0x800000cad3ca7221 */ /* 0x000fe40000010000 */
[----:B------:R-:W-:Y:S01]  /*6170*/  FMUL.FTZ R74, R88, R73 ;  /* 0x00000049584a7220 */ /* 0x000fe20000410000 */
[----:B------:R0:W-:Y:S01]  /*6180*/  STS [R71.X4+0x109c], R72 ;  /* 0x00109c4847007388 */ /* 0x0001e20000004800 */
[C---:B------:R-:W-:Y:S02]  /*6190*/  FMUL.FTZ R211, R94.reuse, R211 ;  /* 0x000000d35ed37220 */ /* 0x040fe40000410000 */
[----:B------:R-:W-:Y:S01]  /*61a0*/  FMUL.FTZ R73, R94, R198 ;  /* 0x000000c65e497220 */ /* 0x000fe20000410000 */
[----:B------:R1:W-:Y:S01]  /*61b0*/  STS [R71.X4+0x1094], R74 ;  /* 0x0010944a47007388 */ /* 0x0003e20000004800 */
[----:B------:R-:W-:-:S02]  /*61c0*/  FFMA.FTZ R180, R169, R172, R180 ;  /* 0x000000aca9b47223 */ /* 0x000fc400000100b4 */
[----:B------:R-:W-:Y:S02]  /*61d0*/  FADD.FTZ R161, R69, -R68 ;  /* 0x8000004445a17221 */ /* 0x000fe40000010000 */
[----:B------:R-:W-:Y:S02]  /*61e0*/  FMUL.FTZ R69, R94, R69 ;  /* 0x000000455e457220 */ /* 0x000fe40000410000 */
[----:B0-----:R-:W-:Y:S02]  /*61f0*/  FMUL.FTZ R72, R82, R211 ;  /* 0x000000d352487220 */ /* 0x001fe40000410000 */
[----:B------:R-:W-:Y:S01]  /*6200*/  FFMA.FTZ R178, R171, R180, R178 ;  /* 0x000000b4abb27223 */ /* 0x000fe200000100b2 */
[----:B------:R-:W-:Y:S01]  /*6210*/  IADD3 R171, R110, 0x40, RZ ;  /* 0x000000406eab7810 */ /* 0x000fe20007ffe0ff */
[----:B-1----:R-:W-:Y:S01]  /*6220*/  FMUL.FTZ R74, R80, R73 ;  /* 0x00000049504a7220 */ /* 0x002fe20000410000 */
[----:B------:R0:W-:Y:S01]  /*6230*/  STS [R71.X4+0x10ac], R72 ;  /* 0x0010ac4847007388 */ /* 0x0001e20000004800 */
[----:B------:R-:W-:Y:S01]  /*6240*/  FADD.FTZ R209, R200, -R209 ;  /* 0x800000d1c8d17221 */ /* 0x000fe20000010000 */
[----:B------:R-:W-:Y:S01]  /*6250*/  LEA.HI.SX32 R171, R171, R110, 0x1b ;  /* 0x0000006eabab7211 */ /* 0x000fe200078fdaff */
[----:B------:R-:W-:Y:S01]  /*6260*/  FMUL.FTZ R73, R94, R200 ;  /* 0x000000c85e497220 */ /* 0x000fe20000410000 */
[----:B------:R1:W-:Y:S01]  /*6270*/  STS [R71.X4+0x10a4], R74 ;  /* 0x0010a44a47007388 */ /* 0x0003e20000004800 */
[----:B------:R-:W-:-:S02]  /*6280*/  FMUL.FTZ R200, R86, R69 ;  /* 0x0000004556c87220 */ /* 0x000fc40000410000 */
[----:B------:R-:W-:Y:S02]  /*6290*/  FMUL.FTZ R69, R178, R133 ;  /* 0x00000085b2457220 */ /* 0x000fe40000410000 */
[----:B------:R-:W-:Y:S01]  /*62a0*/  FADD.FTZ R196, R78, -R196 ;  /* 0x800000c44ec47221 */ /* 0x000fe20000010000 */
[----:B------:R-:W-:Y:S01]  /*62b0*/  STS [R71.X4+0x10bc], R200 ;  /* 0x0010bcc847007388 */ /* 0x000fe20000004800 */
[----:B0-----:R-:W-:Y:S02]  /*62c0*/  FADD.FTZ R72, -R162, R201 ;  /* 0x000000c9a2487221 */ /* 0x001fe40000010100 */
[----:B------:R-:W-:Y:S02]  /*62d0*/  FMUL.FTZ R68, R180, R130 ;  /* 0x00000082b4447220 */ /* 0x000fe40000410000 */
[----:B-1----:R-:W-:Y:S02]  /*62e0*/  FMUL.FTZ R74, R84, R73 ;  /* 0x00000049544a7220 */ /* 0x002fe40000410000 */
[----:B------:R-:W-:-:S02]  /*62f0*/  FFMA.FTZ R75, R69, R72, RZ ;  /* 0x00000048454b7223 */ /* 0x000fc400000100ff */
[C---:B------:R-:W-:Y:S01]  /*6300*/  FMUL.FTZ R92, R94.reuse, R195 ;  /* 0x000000c35e5c7220 */ /* 0x040fe20000410000 */
[----:B------:R0:W-:Y:S01]  /*6310*/  STS [R71.X4+0x10b4], R74 ;  /* 0x0010b44a47007388 */ /* 0x0001e20000004800 */
[C---:B------:R-:W-:Y:S02]  /*6320*/  FMUL.FTZ R204, R94.reuse, R199 ;  /* 0x000000c75ecc7220 */ /* 0x040fe40000410000 */
[----:B------:R-:W-:Y:S02]  /*6330*/  FMUL.FTZ R78, R94, R197 ;  /* 0x000000c55e4e7220 */ /* 0x000fe40000410000 */
[----:B------:R-:W-:Y:S02]  /*6340*/  FMUL.FTZ R73, R172, R135 ;  /* 0x00000087ac497220 */ /* 0x000fe40000410000 */
[----:B------:R-:W-:Y:S02]  /*6350*/  FFMA.FTZ R75, R68, R196, R75 ;  /* 0x000000c4444b7223 */ /* 0x000fe4000001004b */
[----:B------:R-:W-:-:S02]  /*6360*/  FMUL.FTZ R92, R83, R92 ;  /* 0x0000005c535c7220 */ /* 0x000fc40000410000 */
[----:B0-----:R-:W-:Y:S02]  /*6370*/  FADD.FTZ R74, -R158, R199 ;  /* 0x000000c79e4a7221 */ /* 0x001fe40000010100 */
[----:B------:R-:W-:Y:S01]  /*6380*/  FMUL.FTZ R204, R147, R204 ;  /* 0x000000cc93cc7220 */ /* 0x000fe20000410000 */
[----:B------:R0:W-:Y:S01]  /*6390*/  STS [R71.X4+0x10a8], R92 ;  /* 0x0010a85c47007388 */ /* 0x0001e20000004800 */
[----:B------:R-:W-:Y:S02]  /*63a0*/  FADD.FTZ R167, R70, -R67 ;  /* 0x8000004346a77221 */ /* 0x000fe40000010000 */
[----:B------:R-:W-:Y:S01]  /*63b0*/  FMUL.FTZ R79, R94, R70 ;  /* 0x000000465e4f7220 */ /* 0x000fe20000410000 */
[----:B------:R1:W-:Y:S01]  /*63c0*/  STS [R71.X4+0x1098], R204 ;  /* 0x001098cc47007388 */ /* 0x0003e20000004800 */
[----:B------:R-:W-:Y:S02]  /*63d0*/  FMUL.FTZ R78, R81, R78 ;  /* 0x0000004e514e7220 */ /* 0x000fe40000410000 */
[----:B------:R-:W-:-:S02]  /*63e0*/  FADD.FTZ R77, R198, -R77 ;  /* 0x8000004dc64d7221 */ /* 0x000fc40000010000 */
[----:B------:R-:W-:Y:S01]  /*63f0*/  FMUL.FTZ R67, R176, R132 ;  /* 0x00000084b0437220 */ /* 0x000fe20000410000 */
[----:B------:R2:W-:Y:S01]  /*6400*/  STS [R71.X4+0x10a0], R78 ;  /* 0x0010a04e47007388 */ /* 0x0005e20000004800 */
[----:B------:R-:W-:Y:S02]  /*6410*/  FFMA.FTZ R70, R73, R74, R75 ;  /* 0x0000004a49467223 */ /* 0x000fe4000001004b */
[----:B------:R-:W-:Y:S02]  /*6420*/  FMUL.FTZ R198, R94, R193 ;  /* 0x000000c15ec67220 */ /* 0x000fe40000410000 */
[----:B------:R-:W-:Y:S02]  /*6430*/  FADD.FTZ R169, R65, -R64 ;  /* 0x8000004041a97221 */ /* 0x000fe40000010000 */
[----:B0-----:R-:W-:Y:S02]  /*6440*/  FADD.FTZ R92, -R156, R197 ;  /* 0x000000c59c5c7221 */ /* 0x001fe40000010100 */
[----:B------:R-:W-:-:S02]  /*6450*/  FMUL.FTZ R75, R170, R127 ;  /* 0x0000007faa4b7220 */ /* 0x000fc40000410000 */
[----:B------:R-:W-:Y:S02]  /*6460*/  FFMA.FTZ R64, R67, R76, R70 ;  /* 0x0000004c43407223 */ /* 0x000fe40000010046 */
[----:B------:R-:W-:Y:S02]  /*6470*/  FMUL.FTZ R198, R85, R198 ;  /* 0x000000c655c67220 */ /* 0x000fe40000410000 */
[C---:B-1----:R-:W-:Y:S02]  /*6480*/  FMUL.FTZ R204, R94.reuse, R207 ;  /* 0x000000cf5ecc7220 */ /* 0x042fe40000410000 */
[----:B--2---:R-:W-:Y:S01]  /*6490*/  FMUL.FTZ R78, R94, R205 ;  /* 0x000000cd5e4e7220 */ /* 0x004fe20000410000 */
[----:B------:R0:W-:Y:S01]  /*64a0*/  STS [R71.X4+0x10b0], R198 ;  /* 0x0010b0c647007388 */ /* 0x0001e20000004800 */
[----:B------:R-:W-:Y:S02]  /*64b0*/  FMUL.FTZ R70, R182, R126 ;  /* 0x0000007eb6467220 */ /* 0x000fe40000410000 */
[----:B------:R-:W-:-:S02]  /*64c0*/  FFMA.FTZ R64, R75, R92, R64 ;  /* 0x0000005c4b407223 */ /* 0x000fc40000010040 */
[----:B------:R-:W-:Y:S02]  /*64d0*/  FMUL.FTZ R204, R91, R204 ;  /* 0x000000cc5bcc7220 */ /* 0x000fe40000410000 */
[----:B------:R-:W-:Y:S02]  /*64e0*/  FMUL.FTZ R78, R87, R78 ;  /* 0x0000004e574e7220 */ /* 0x000fe40000410000 */
[----:B------:R-:W-:Y:S01]  /*64f0*/  FMUL.FTZ R65, R94, R65 ;  /* 0x000000415e417220 */ /* 0x000fe20000410000 */
[----:B------:R1:W-:Y:S01]  /*6500*/  STS [R71.X4+0x10c0], R204 ;  /* 0x0010c0cc47007388 */ /* 0x0003e20000004800 */
[----:B0-----:R-:W-:Y:S02]  /*6510*/  FMUL.FTZ R198, R90, R79 ;  /* 0x0000004f5ac67220 */ /* 0x001fe40000410000 */
[----:B------:R-:W-:Y:S01]  /*6520*/  FADD.FTZ R206, -R154, R195 ;  /* 0x000000c39ace7221 */ /* 0x000fe20000010100 */
[----:B------:R0:W-:Y:S01]  /*6530*/  STS [R71.X4+0x10b8], R78 ;  /* 0x0010b84e47007388 */ /* 0x0001e20000004800 */
[----:B------:R-:W-:-:S02]  /*6540*/  FMUL.FTZ R79, R168, R129 ;  /* 0x00000081a84f7220 */ /* 0x000fc40000410000 */
[----:B------:R-:W-:Y:S01]  /*6550*/  FFMA.FTZ R64, R70, R77, R64 ;  /* 0x0000004d46407223 */ /* 0x000fe20000010040 */
[----:B------:R2:W-:Y:S01]  /*6560*/  STS [R71.X4+0x10c4], R198 ;  /* 0x0010c4c647007388 */ /* 0x0005e20000004800 */
[----:B------:R-:W-:Y:S02]  /*6570*/  FMUL.FTZ R94, R94, R203 ;  /* 0x000000cb5e5e7220 */ /* 0x000fe40000410000 */
[----:B-1----:R-:W-:Y:S02]  /*6580*/  FMUL.FTZ R204, R146, R65 ;  /* 0x0000004192cc7220 */ /* 0x002fe40000410000 */
[----:B------:R-:W-:Y:S01]  /*6590*/  FFMA.FTZ R65, R79, R206, R64 ;  /* 0x000000ce4f417223 */ /* 0x000fe20000010040 */
[----:B------:R-:W-:Y:S01]  /*65a0*/  IADD3 R64, -R120, c[0x0][0x174], RZ ;  /* 0x00005d0078407a10 */ /* 0x000fe20007ffe1ff */
[----:B0-----:R-:W-:Y:S01]  /*65b0*/  FMUL.FTZ R78, R184, R128 ;  /* 0x00000080b84e7220 */ /* 0x001fe20000410000 */
[----:B------:R-:W-:Y:S01]  /*65c0*/  STS [R71.X4+0x10cc], R204 ;  /* 0x0010cccc47007388 */ /* 0x000fe20000004800 */
[----:B------:R-:W-:Y:S01]  /*65d0*/  FADD.FTZ R208, -R152, R193 ;  /* 0x000000c198d07221 */ /* 0x000fe20000010100 */
[----:B------:R-:W-:Y:S01]  /*65e0*/  LEA R177, R64, 0xfffffc00, 0xa ;  /* 0xfffffc0040b17811 */ /* 0x000fe200078e50ff */
[----:B------:R-:W-:-:S02]  /*65f0*/  FMUL.FTZ R93, R166, R131 ;  /* 0x00000083a65d7220 */ /* 0x000fc40000410000 */
[----:B------:R-:W-:Y:S01]  /*6600*/  FFMA.FTZ R65, R78, R202, R65 ;  /* 0x000000ca4e417223 */ /* 0x000fe20000010041 */
[----:B------:R-:W-:Y:S01]  /*6610*/  IADD3 R177, -R177, c[0x0][0x168], -R110 ;  /* 0x00005a00b1b17a10 */ /* 0x000fe20007ffe96e */
[----:B------:R-:W-:Y:S02]  /*6620*/  FMUL.FTZ R200, R149, R94 ;  /* 0x0000005e95c87220 */ /* 0x000fe40000410000 */
[----:B------:R-:W-:Y:S01]  /*6630*/  FMUL.FTZ R94, R174, R134 ;  /* 0x00000086ae5e7220 */ /* 0x000fe20000410000 */
[----:B------:R-:W-:Y:S01]  /*6640*/  ISETP.GE.AND P0, PT, R177, 0x1, PT ;  /* 0x00000001b100780c */ /* 0x000fe20003f06270 */
[----:B------:R-:W-:Y:S01]  /*6650*/  FFMA.FTZ R65, R93, R208, R65 ;  /* 0x000000d05d417223 */ /* 0x000fe20000010041 */
[----:B------:R0:W-:Y:S01]  /*6660*/  STS [R71.X4+0x10c8], R200 ;  /* 0x0010c8c847007388 */ /* 0x0001e20000004800 */
[----:B------:R-:W-:Y:S01]  /*6670*/  FADD.FTZ R210, -R150, R205 ;  /* 0x000000cd96d27221 */ /* 0x000fe20000010100 */
[----:B------:R-:W-:Y:S01]  /*6680*/  ISETP.GE.AND P1, PT, R177, 0x41, PT ;  /* 0x00000041b100780c */ /* 0x000fe20003f26270 */
[----:B------:R-:W-:-:S02]  /*6690*/  FMUL.FTZ R163, R164, R137 ;  /* 0x00000089a4a37220 */ /* 0x000fc40000410000 */
[----:B------:R-:W-:Y:S02]  /*66a0*/  FFMA.FTZ R65, R94, R209, R65 ;  /* 0x000000d15e417223 */ /* 0x000fe40000010041 */
[----:B--2---:R-:W-:Y:S02]  /*66b0*/  FMUL.FTZ R198, R186, R136 ;  /* 0x00000088bac67220 */ /* 0x004fe40000410000 */
[----:B------:R-:W-:Y:S02]  /*66c0*/  FFMA.FTZ R65, R163, R210, R65 ;  /* 0x000000d2a3417223 */ /* 0x000fe40000010041 */
[----:B------:R-:W-:Y:S02]  /*66d0*/  FADD.FTZ R212, -R102, R207 ;  /* 0x000000cf66d47221 */ /* 0x000fe40000010100 */
[----:B0-----:R-:W-:Y:S02]  /*66e0*/  FMUL.FTZ R71, R188, R139 ;  /* 0x0000008bbc477220 */ /* 0x001fe40000410000 */
[----:B------:R-:W-:-:S02]  /*66f0*/  FFMA.FTZ R65, R198, R161, R65 ;  /* 0x000000a1c6417223 */ /* 0x000fc40000010041 */
[----:B------:R-:W-:Y:S02]  /*6700*/  FMUL.FTZ R200, R190, R138 ;  /* 0x0000008abec87220 */ /* 0x000fe40000410000 */
[----:B------:R-:W-:Y:S02]  /*6710*/  FFMA.FTZ R65, R71, R212, R65 ;  /* 0x000000d447417223 */ /* 0x000fe40000010041 */
[----:B------:R-:W-:Y:S02]  /*6720*/  FADD.FTZ R214, -R100, R203 ;  /* 0x000000cb64d67221 */ /* 0x000fe40000010100 */
[----:B------:R-:W-:Y:S02]  /*6730*/  FMUL.FTZ R204, R192, R140 ;  /* 0x0000008cc0cc7220 */ /* 0x000fe40000410000 */
[----:B------:R-:W-:Y:S02]  /*6740*/  FMUL.FTZ R165, R194, R141 ;  /* 0x0000008dc2a57220 */ /* 0x000fe40000410000 */
[----:B------:R-:W-:-:S02]  /*6750*/  FFMA.FTZ R65, R200, R167, R65 ;  /* 0x000000a7c8417223 */ /* 0x000fc40000010041 */
        /* <DEDUP_REMOVED lines=14> */
.L_x_4103:
[----:B------:R-:W-:Y:S05]  /*6840*/  BSYNC B0 ;  /* 0x0000000000007941 */ /* 0x000fea0003800000 */
.L_x_4102:
[----:B------:R-:W1:Y:S01]  /*6850*/  LDS R171, [R171.X4+0x1190] ;  /* 0x00119000abab7984 */ /* 0x000e620000004800 */
[----:B------:R-:W-:Y:S01]  /*6860*/  BSSY B0, `(.L_x_4104) ;  /* 0x0000006000007945 */ /* 0x000fe20003800000 */
[----:B------:R-:W-:Y:S01]  /*6870*/  FADD.FTZ R60, R175, R216 ;  /* 0x000000d8af3c7221 */ /* 0x000fe20000010000 */
[C---:B------:R-:W-:Y:S02]  /*6880*/  IADD3 R61, R110.reuse, 0x80, RZ ;  /* 0x000000806e3d7810 */ /* 0x040fe40007ffe0ff */
[----:B0-----:R-:W-:Y:S01]  /*6890*/  IADD3 R65, R110, 0xc0, RZ ;  /* 0x000000c06e417810 */ /* 0x001fe20007ffe0ff */
[----:B------:R-:W-:Y:S05]  /*68a0*/  @!P1 BRA `(.L_x_4105) ;  /* 0x0000001000009947 */ /* 0x000fea0003800000 */
[----:B-1----:R0:W-:Y:S02]  /*68b0*/  RED.E.ADD.F32.FTZ.RN.STRONG.GPU [R62.64+-0xf00], R171 ;  /* 0xfff100ab3e00798e */ /* 0x0021e4000c10e784 */
.L_x_4105:
[----:B------:R-:W-:Y:S05]  /*68c0*/  BSYNC B0 ;  /* 0x0000000000007941 */ /* 0x000fea0003800000 */
.L_x_4104:
[----:B------:R-:W-:Y:S01]  /*68d0*/  LEA.HI.SX32 R61, R61, R110, 0x1b ;  /* 0x0000006e3d3d7211 */ /* 0x000fe200078fdaff */
[----:B------:R-:W-:Y:S01]  /*68e0*/  BSSY B0, `(.L_x_4106) ;  /* 0x000000d000007945 */ /* 0x000fe20003800000 */
[----:B------:R-:W-:Y:S02]  /*68f0*/  ISETP.GE.AND P6, PT, R177, 0x81, PT ;  /* 0x00000081b100780c */ /* 0x000fe40003fc6270 */
[----:B01----:R-:W-:-:S02]  /*6900*/  IADD3 R171, R110, 0x100, RZ ;  /* 0x000001006eab7810 */ /* 0x003fc40007ffe0ff */
[----:B------:R-:W0:Y:S01]  /*6910*/  LDS R61, [R61.X4+0x1290] ;  /* 0x001290003d3d7984 */ /* 0x000e220000004800 */
        /* <DEDUP_REMOVED lines=8> */
[----:B0-----:R0:W-:Y:S02]  /*69a0*/  RED.E.ADD.F32.FTZ.RN.STRONG.GPU [R62.64+-0xe00], R61 ;  /* 0xfff2003d3e00798e */ /* 0x0011e4000c10e784 */
.L_x_4107:
[----:B------:R-:W-:Y:S05]  /*69b0*/  BSYNC B0 ;  /* 0x0000000000007941 */ /* 0x000fea0003800000 */
.L_x_4106:
[----:B------:R-:W1:Y:S01]  /*69c0*/  LDS R65, [R65.X4+0x1390] ;  /* 0x0013900041417984 */ /* 0x000e620000004800 */
[----:B------:R-:W-:Y:S01]  /*69d0*/  BSSY B0, `(.L_x_4108) ;  /* 0x0000005000007945 */ /* 0x000fe20003800000 */
[----:B0-----:R-:W-:Y:S02]  /*69e0*/  IADD3 R61, R110, 0x140, RZ ;  /* 0x000001406e3d7810 */ /* 0x001fe40007ffe0ff */
[----:B------:R-:W-:Y:S01]  /*69f0*/  LEA.HI.SX32 R171, R171, R110, 0x1b ;  /* 0x0000006eabab7211 */ /* 0x000fe200078fdaff */
[----:B------:R-:W-:Y:S05]  /*6a00*/  @!P0 BRA `(.L_x_4109) ;  /* 0x0000001000008947 */ /* 0x000fea0003800000 */
[----:B-1----:R0:W-:Y:S02]  /*6a10*/  RED.E.ADD.F32.FTZ.RN.STRONG.GPU [R62.64+-0xd00], R65 ;  /* 0xfff300413e00798e */ /* 0x0021e4000c10e784 */
.L_x_4109:
[----:B------:R-:W-:Y:S05]  /*6a20*/  BSYNC B0 ;  /* 0x0000000000007941 */ /* 0x000fea0003800000 */
.L_x_4108:
[----:B------:R-:W2:Y:S01]  /*6a30*/  LDS R171, [R171.X4+0x1490] ;  /* 0x00149000abab7984 */ /* 0x000ea20000004800 */
[----:B------:R-:W-:Y:S01]  /*6a40*/  BSSY B0, `(.L_x_4110) ;  /* 0x0000005000007945 */ /* 0x000fe20003800000 */
[----:B01----:R-:W-:Y:S02]  /*6a50*/  IADD3 R65, R110, 0x180, RZ ;  /* 0x000001806e417810 */ /* 0x003fe40007ffe0ff */
[----:B------:R-:W-:Y:S01]  /*6a60*/  LEA.HI.SX32 R61, R61, R110, 0x1b ;  /* 0x0000006e3d3d7211 */ /* 0x000fe200078fdaff */
[----:B------:R-:W-:Y:S05]  /*6a70*/  @!P1 BRA `(.L_x_4111) ;  /* 0x0000001000009947 */ /* 0x000fea0003800000 */
[----:B--2---:R0:W-:Y:S02]  /*6a80*/  RED.E.ADD.F32.FTZ.RN.STRONG.GPU [R62.64+-0xc00], R171 ;  /* 0xfff400ab3e00798e */ /* 0x0041e4000c10e784 */
.L_x_4111:
[----:B------:R-:W-:Y:S05]  /*6a90*/  BSYNC B0 ;  /* 0x0000000000007941 */ /* 0x000fea0003800000 */
.L_x_4110:
[----:B------:R-:W1:Y:S01]  /*6aa0*/  LDS R61, [R61.X4+0x1590] ;  /* 0x001590003d3d7984 */ /* 0x000e620000004800 */
[----:B------:R-:W-:Y:S01]  /*6ab0*/  BSSY B0, `(.L_x_4112) ;  /* 0x0000005000007945 */ /* 0x000fe20003800000 */
[----:B0-2---:R-:W-:-:S02]  /*6ac0*/  IADD3 R171, R110, 0x1c0, RZ ;  /* 0x000001c06eab7810 */ /* 0x005fc40007ffe0ff */
[----:B------:R-:W-:Y:S01]  /*6ad0*/  LEA.HI.SX32 R65, R65, R110, 0x1b ;  /* 0x0000006e41417211 */ /* 0x000fe200078fdaff */
[----:B------:R-:W-:Y:S05]  /*6ae0*/  @!P2 BRA `(.L_x_4113) ;  /* 0x000000100000a947 */ /* 0x000fea0003800000 */
[----:B-1----:R0:W-:Y:S02]  /*6af0*/  RED.E.ADD.F32.FTZ.RN.STRONG.GPU [R62.64+-0xb00], R61 ;  /* 0xfff5003d3e00798e */ /* 0x0021e4000c10e784 */
.L_x_4113:
[----:B------:R-:W-:Y:S05]  /*6b00*/  BSYNC B0 ;  /* 0x0000000000007941 */ /* 0x000fea0003800000 */
.L_x_4112:
[----:B------:R-:W2:Y:S01]  /*6b10*/  LDS R65, [R65.X4+0x1690] ;  /* 0x0016900041417984 */ /* 0x000ea20000004800 */
[----:B------:R-:W-:Y:S01]  /*6b20*/  BSSY B0, `(.L_x_4114) ;  /* 0x0000005000007945 */ /* 0x000fe20003800000 */
[----:B01----:R-:W-:Y:S02]  /*6b30*/  IADD3 R61, R110, 0x200, RZ ;  /* 0x000002006e3d7810 */ /* 0x003fe40007ffe0ff */
[----:B------:R-:W-:Y:S01]  /*6b40*/  LEA.HI.SX32 R171, R171, R110, 0x1b ;  /* 0x0000006eabab7211 */ /* 0x000fe200078fdaff */
[----:B------:R-:W-:Y:S05]  /*6b50*/  @!P3 BRA `(.L_x_4115) ;  /* 0x000000100000b947 */ /* 0x000fea0003800000 */
[----:B--2---:R0:W-:Y:S02]  /*6b60*/  RED.E.ADD.F32.FTZ.RN.STRONG.GPU [R62.64+-0xa00], R65 ;  /* 0xfff600413e00798e */ /* 0x0041e4000c10e784 */
.L_x_4115:
[----:B------:R-:W-:Y:S05]  /*6b70*/  BSYNC B0 ;  /* 0x0000000000007941 */ /* 0x000fea0003800000 */
.L_x_4114:
[----:B------:R-:W1:Y:S01]  /*6b80*/  LDS R171, [R171.X4+0x1790] ;  /* 0x00179000abab7984 */ /* 0x000e620000004800 */
[----:B------:R-:W-:Y:S01]  /*6b90*/  BSSY B0, `(.L_x_4116) ;  /* 0x0000004000007945 */ /* 0x000fe20003800000 */
[----:B------:R-:W-:Y:S01]  /*6ba0*/  LEA.HI.SX32 R61, R61, R110, 0x1b ;  /* 0x0000006e3d3d7211 */ /* 0x000fe200078fdaff */
[----:B------:R-:W-:Y:S05]  /*6bb0*/  @!P4 BRA `(.L_x_4117) ;  /* 0x000000100000c947 */ /* 0x000fea0003800000 */
[----:B-1----:R1:W-:Y:S02]  /*6bc0*/  RED.E.ADD.F32.FTZ.RN.STRONG.GPU [R62.64+-0x900], R171 ;  /* 0xfff700ab3e00798e */ /* 0x0023e4000c10e784 */
.L_x_4117:
[----:B------:R-:W-:Y:S05]  /*6bd0*/  BSYNC B0 ;  /* 0x0000000000007941 */ /* 0x000fea0003800000 */
.L_x_4116:
[----:B------:R-:W3:Y:S01]  /*6be0*/  LDS R61, [R61.X4+0x1890] ;  /* 0x001890003d3d7984 */ /* 0x000ee20000004800 */
[----:B------:R-:W-:Y:S01]  /*6bf0*/  BSSY B0, `(.L_x_4118) ;  /* 0x0000005000007945 */ /* 0x000fe20003800000 */
[----:B0-2---:R-:W-:-:S02]  /*6c00*/  IADD3 R65, R110, 0x240, RZ ;  /* 0x000002406e417810 */ /* 0x005fc40007ffe0ff */
[----:B-1----:R-:W-:Y:S01]  /*6c10*/  IADD3 R171, R110, 0x280, RZ ;  /* 0x000002806eab7810 */ /* 0x002fe20007ffe0ff */
[----:B------:R-:W-:Y:S05]  /*6c20*/  @!P5 BRA `(.L_x_4119) ;  /* 0x000000100000d947 */ /* 0x000fea0003800000 */
[----:B---3--:R0:W-:Y:S02]  /*6c30*/  RED.E.ADD.F32.FTZ.RN.STRONG.GPU [R62.64+-0x800], R61 ;  /* 0xfff8003d3e00798e */ /* 0x0081e4000c10e784 */
.L_x_4119:
[----:B------:R-:W-:Y:S05]  /*6c40*/  BSYNC B0 ;  /* 0x0000000000007941 */ /* 0x000fea0003800000 */
.L_x_4118:
[-C--:B------:R-:W-:Y:S01]  /*6c50*/  LEA.HI.SX32 R65, R65, R110.reuse, 0x1b ;  /* 0x0000006e41417211 */ /* 0x080fe200078fdaff */
[----:B------:R-:W-:Y:S01]  /*6c60*/  BSSY B0, `(.L_x_4120) ;  /* 0x000000d000007945 */ /* 0x000fe20003800000 */
[----:B------:R-:W-:Y:S02]  /*6c70*/  ISETP.GE.AND P6, PT, R177, 0x241, PT ;  /* 0x00000241b100780c */ /* 0x000fe40003fc6270 */
[----:B0--3--:R-:W-:Y:S02]  /*6c80*/  IADD3 R61, R110, 0x2c0, RZ ;  /* 0x000002c06e3d7810 */ /* 0x009fe40007ffe0ff */
        /* <DEDUP_REMOVED lines=10> */
.L_x_4121:
[----:B------:R-:W-:Y:S05]  /*6d30*/  BSYNC B0 ;  /* 0x0000000000007941 */ /* 0x000fea0003800000 */
.L_x_4120:
[----:B------:R-:W1:Y:S01]  /*6d40*/  LDS R171, [R171.X4+0x1a90] ;  /* 0x001a9000abab7984 */ /* 0x000e620000004800 */
[----:B------:R-:W-:Y:S01]  /*6d50*/  BSSY B0, `(.L_x_4122) ;  /* 0x0000005000007945 */ /* 0x000fe20003800000 */
[----:B0-----:R-:W-:-:S02]  /*6d60*/  IADD3 R65, R110, 0x300, RZ ;  /* 0x000003006e417810 */ /* 0x001fc40007ffe0ff */
[----:B------:R-:W-:Y:S01]  /*6d70*/  LEA.HI.SX32 R61, R61, R110, 0x1b ;  /* 0x0000006e3d3d7211 */ /* 0x000fe200078fdaff */
[----:B------:R-:W-:Y:S05]  /*6d80*/  @!P0 BRA `(.L_x_4123) ;  /* 0x0000001000008947 */ /* 0x000fea0003800000 */
[----:B-1----:R0:W-:Y:S02]  /*6d90*/  RED.E.ADD.F32.FTZ.RN.STRONG.GPU [R62.64+-0x600], R171 ;  /* 0xfffa00ab3e00798e */ /* 0x0021e4000c10e784 */
.L_x_4123:
[----:B------:R-:W-:Y:S05]  /*6da0*/  BSYNC B0 ;  /* 0x0000000000007941 */ /* 0x000fea0003800000 */
.L_x_4122:
[----:B------:R-:W2:Y:S01]  /*6db0*/  LDS R61, [R61.X4+0x1b90] ;  /* 0x001b90003d3d7984 */ /* 0x000ea20000004800 */
[----:B------:R-:W-:Y:S01]  /*6dc0*/  BSSY B0, `(.L_x_4124) ;  /* 0x0000005000007945 */ /* 0x000fe20003800000 */
[----:B01----:R-:W-:Y:S02]  /*6dd0*/  IADD3 R171, R110, 0x340, RZ ;  /* 0x000003406eab7810 */ /* 0x003fe40007ffe0ff */
[----:B------:R-:W-:Y:S01]  /*6de0*/  LEA.HI.SX32 R65, R65, R110, 0x1b ;  /* 0x0000006e41417211 */ /* 0x000fe200078fdaff */
[----:B------:R-:W-:Y:S05]  /*6df0*/  @!P1 BRA `(.L_x_4125) ;  /* 0x0000001000009947 */ /* 0x000fea0003800000 */
[----:B--2---:R0:W-:Y:S02]  /*6e00*/  RED.E.ADD.F32.FTZ.RN.STRONG.GPU [R62.64+-0x500], R61 ;  /* 0xfffb003d3e00798e */ /* 0x0041e4000c10e784 */
.L_x_4125:
[----:B------:R-:W-:Y:S05]  /*6e10*/  BSYNC B0 ;  /* 0x0000000000007941 */ /* 0x000fea0003800000 */
.L_x_4124:
[----:B------:R-:W1:Y:S01]  /*6e20*/  LDS R65, [R65.X4+0x1c90] ;  /* 0x001c900041417984 */ /* 0x000e620000004800 */
[----:B------:R-:W-:Y:S01]  /*6e30*/  BSSY B0, `(.L_x_4126) ;  /* 0x0000005000007945 */ /* 0x000fe20003800000 */
[----:B0-2---:R-:W-:Y:S02]  /*6e40*/  IADD3 R61, R110, 0x380, RZ ;  /* 0x000003806e3d7810 */ /* 0x005fe40007ffe0ff */
[----:B------:R-:W-:Y:S01]  /*6e50*/  LEA.HI.SX32 R171, R171, R110, 0x1b ;  /* 0x0000006eabab7211 */ /* 0x000fe200078fdaff */
[----:B------:R-:W-:Y:S05]  /*6e60*/  @!P2 BRA `(.L_x_4127) ;  /* 0x000000100000a947 */ /* 0x000fea0003800000 */
[----:B-1----:R0:W-:Y:S02]  /*6e70*/  RED.E.ADD.F32.FTZ.RN.STRONG.GPU [R62.64+-0x400], R65 ;  /* 0xfffc00413e00798e */ /* 0x0021e4000c10e784 */
.L_x_4127:
[----:B------:R-:W-:Y:S05]  /*6e80*/  BSYNC B0 ;  /* 0x0000000000007941 */ /* 0x000fea0003800000 */
.L_x_4126:
[----:B------:R-:W2:Y:S01]  /*6e90*/  LDS R171, [R171.X4+0x1d90] ;  /* 0x001d9000abab7984 */ /* 0x000ea20000004800 */
[----:B------:R-:W-:Y:S01]  /*6ea0*/  BSSY B0, `(.L_x_4128) ;  /* 0x0000005000007945 */ /* 0x000fe20003800000 */
[----:B01----:R-:W-:-:S02]  /*6eb0*/  IADD3 R65, R110, 0x3c0, RZ ;  /* 0x000003c06e417810 */ /* 0x003fc40007ffe0ff */
[----:B------:R-:W-:Y:S01]  /*6ec0*/  LEA.HI.SX32 R61, R61, R110, 0x1b ;  /* 0x0000006e3d3d7211 */ /* 0x000fe200078fdaff */
[----:B------:R-:W-:Y:S05]  /*6ed0*/  @!P3 BRA `(.L_x_4129) ;  /* 0x000000100000b947 */ /* 0x000fea0003800000 */
[----:B--2---:R0:W-:Y:S02]  /*6ee0*/  RED.E.ADD.F32.FTZ.RN.STRONG.GPU [R62.64+-0x300], R171 ;  /* 0xfffd00ab3e00798e */ /* 0x0041e4000c10e784 */
.L_x_4129:
[----:B------:R-:W-:Y:S05]  /*6ef0*/  BSYNC B0 ;  /* 0x0000000000007941 */ /* 0x000fea0003800000 */
.L_x_4128:
[----:B------:R-:W1:Y:S01]  /*6f00*/  LDS R61, [R61.X4+0x1e90] ;  /* 0x001e90003d3d7984 */ /* 0x000e620000004800 */
[----:B------:R-:W-:Y:S01]  /*6f10*/  BSSY B0, `(.L_x_4130) ;  /* 0x0000004000007945 */ /* 0x000fe20003800000 */
[----:B------:R-:W-:Y:S01]  /*6f20*/  LEA.HI.SX32 R65, R65, R110, 0x1b ;  /* 0x0000006e41417211 */ /* 0x000fe200078fdaff */
[----:B------:R-:W-:Y:S05]  /*6f30*/  @!P4 BRA `(.L_x_4131) ;  /* 0x000000100000c947 */ /* 0x000fea0003800000 */
[----:B-1----:R1:W-:Y:S02]  /*6f40*/  RED.E.ADD.F32.FTZ.RN.STRONG.GPU [R62.64+-0x200], R61 ;  /* 0xfffe003d3e00798e */ /* 0x0023e4000c10e784 */
.L_x_4131:
[----:B------:R-:W-:Y:S05]  /*6f50*/  BSYNC B0 ;  /* 0x0000000000007941 */ /* 0x000fea0003800000 */
.L_x_4130:
[----:B------:R-:W3:Y:S01]  /*6f60*/  LDS R65, [R65.X4+0x1f90] ;  /* 0x001f900041417984 */ /* 0x000ee20000004800 */
[----:B------:R-:W-:Y:S01]  /*6f70*/  BSSY B0, `(.L_x_4132) ;  /* 0x0000003000007945 */ /* 0x000fe20003800000 */
[----:B------:R-:W-:Y:S05]  /*6f80*/  @!P5 BRA `(.L_x_4133) ;  /* 0x000000100000d947 */ /* 0x000fea0003800000 */
[----:B---3--:R3:W-:Y:S02]  /*6f90*/  RED.E.ADD.F32.FTZ.RN.STRONG.GPU [R62.64+-0x100], R65 ;  /* 0xffff00413e00798e */ /* 0x0087e4000c10e784 */
.L_x_4133:
[----:B------:R-:W-:Y:S05]  /*6fa0*/  BSYNC B0 ;  /* 0x0000000000007941 */ /* 0x000fea0003800000 */
.L_x_4132:
[----:B-1----:R-:W1:Y:S01]  /*6fb0*/  SHFL.DOWN PT, R61, R60, 0x1, 0x1f ;  /* 0x08201f003c3d7f89 */ /* 0x002e6200000e0000 */
[----:B------:R-:W-:Y:S01]  /*6fc0*/  ISETP.GT.AND P0, PT, R111, 0x1e, PT ;  /* 0x0000001e6f00780c */ /* 0x000fe20003f04270 */
[----:B0--3--:R-:W-:Y:S01]  /*6fd0*/  FMUL.FTZ R62, R95, R192 ;  /* 0x000000c05f3e7220 */ /* 0x009fe20000410000 */
[----:B------:R-:W-:Y:S01]  /*6fe0*/  ISETP.NE.AND P1, PT, R110, RZ, PT ;  /* 0x000000ff6e00720c */ /* 0x000fe20003f25270 */
[----:B------:R-:W0:Y:S01]  /*6ff0*/  SHFL.DOWN PT, R63, R66, 0x1, 0x1f ;  /* 0x08201f00423f7f89 */ /* 0x000e2200000e0000 */
[----:B------:R-:W-:Y:S01]  /*7000*/  BSSY B0, `(.L_x_4134) ;  /* 0x0000076000007945 */ /* 0x000fe20003800000 */
        /* <DEDUP_REMOVED lines=9> */
[----:B-1----:R-:W-:Y:S02]  /*70a0*/  @!P0 FADD.FTZ R60, R60, R61 ;  /* 0x0000003d3c3c8221 */ /* 0x002fe40000010000 */
[----:B------:R-:W-:Y:S02]  /*70b0*/  FMUL.FTZ R62, R62, R209 ;  /* 0x000000d13e3e7220 */ /* 0x000fe40000410000 */
[----:B0-----:R-:W-:Y:S01]  /*70c0*/  @!P0 FADD.FTZ R66, R66, R63 ;  /* 0x0000003f42428221 */ /* 0x001fe20000010000 */
[----:B------:R-:W0:Y:S01]  /*70d0*/  SHFL.DOWN PT, R61, R60, 0x2, 0x1f ;  /* 0x08401f003c3d7f89 */ /* 0x000e2200000e0000 */
[----:B------:R-:W-:Y:S01]  /*70e0*/  ISETP.GT.AND P0, PT, R111, 0x1d, PT ;  /* 0x0000001d6f00780c */ /* 0x000fe20003f04270 */
[----:B------:R-:W-:-:S02]  /*70f0*/  FFMA.FTZ R174, R13, R174, R62 ;  /* 0x000000ae0dae7223 */ /* 0x000fc4000001003e */
[----:B------:R-:W1:Y:S01]  /*7100*/  SHFL.DOWN PT, R63, R66, 0x2, 0x1f ;  /* 0x08401f00423f7f89 */ /* 0x000e6200000e0000 */
[-C--:B------:R-:W-:Y:S02]  /*7110*/  FMUL.FTZ R62, R95, R182.reuse ;  /* 0x000000b65f3e7220 */ /* 0x080fe40000410000 */
[----:B------:R-:W-:Y:S02]  /*7120*/  FADD.FTZ R59, R204, R59 ;  /* 0x0000003bcc3b7221 */ /* 0x000fe40000010000 */
[----:B------:R-:W-:Y:S02]  /*7130*/  FMUL.FTZ R62, R62, R77 ;  /* 0x0000004d3e3e7220 */ /* 0x000fe40000410000 */
[----:B------:R-:W-:Y:S02]  /*7140*/  FADD.FTZ R58, R165, R58 ;  /* 0x0000003aa53a7221 */ /* 0x000fe40000010000 */
[----:B------:R-:W-:Y:S02]  /*7150*/  FFMA.FTZ R62, R9, R182, R62 ;  /* 0x000000b6093e7223 */ /* 0x000fe4000001003e */
        /* <DEDUP_REMOVED lines=30> */
[----:B--2---:R-:W-:Y:S02]  /*7340*/  FFMA.FTZ R171, R18, R194, R63 ;  /* 0x000000c212ab7223 */ /* 0x004fe4000001003f */
        /* <DEDUP_REMOVED lines=10> */
[----:B-1----:R-:W-:Y:S01]  /*73f0*/  @!P0 FADD.FTZ R66, R66, R173 ;  /* 0x000000ad42428221 */ /* 0x002fe20000010000 */
[----:B------:R-:W-:Y:S01]  /*7400*/  ISETP.GT.AND P0, PT, R111, 0xf, PT ;  /* 0x0000000f6f00780c */ /* 0x000fe20003f04270 */
[----:B------:R-:W0:Y:S01]  /*7410*/  SHFL.DOWN PT, R173, R60, 0x10, 0x1f ;  /* 0x0a001f003cad7f89 */ /* 0x000e2200000e0000 */
[----:B------:R-:W-:-:S02]  /*7420*/  FMUL.FTZ R61, R95, R168 ;  /* 0x000000a85f3d7220 */ /* 0x000fc40000410000 */
[----:B------:R-:W-:Y:S01]  /*7430*/  FFMA.FTZ R161, R12, R166, R63 ;  /* 0x000000a60ca17223 */ /* 0x000fe2000001003f */
[----:B------:R-:W1:Y:S01]  /*7440*/  SHFL.DOWN PT, R175, R66, 0x10, 0x1f ;  /* 0x0a001f0042af7f89 */ /* 0x000e6200000e0000 */
[----:B------:R-:W-:Y:S02]  /*7450*/  FMUL.FTZ R61, R61, R206 ;  /* 0x000000ce3d3d7220 */ /* 0x000fe40000410000 */
[C---:B------:R-:W-:Y:S02]  /*7460*/  FMUL.FTZ R63, R95.reuse, R170 ;  /* 0x000000aa5f3f7220 */ /* 0x040fe40000410000 */
[----:B------:R-:W-:Y:S02]  /*7470*/  FFMA.FTZ R77, R10, R168, R61 ;  /* 0x000000a80a4d7223 */ /* 0x000fe4000001003d */
[----:B------:R-:W-:Y:S02]  /*7480*/  FMUL.FTZ R61, R95, R176 ;  /* 0x000000b05f3d7220 */ /* 0x000fe40000410000 */
[----:B------:R-:W-:-:S02]  /*7490*/  FMUL.FTZ R65, R63, R92 ;  /* 0x0000005c3f417220 */ /* 0x000fc40000410000 */
[----:B------:R-:W-:Y:S02]  /*74a0*/  FMUL.FTZ R76, R61, R76 ;  /* 0x0000004c3d4c7220 */ /* 0x000fe40000410000 */
[C---:B------:R-:W-:Y:S02]  /*74b0*/  FMUL.FTZ R61, R95.reuse, R180 ;  /* 0x000000b45f3d7220 */ /* 0x040fe40000410000 */
[----:B------:R-:W-:Y:S02]  /*74c0*/  FMUL.FTZ R63, R95, R172 ;  /* 0x000000ac5f3f7220 */ /* 0x000fe40000410000 */
[----:B------:R-:W-:Y:S02]  /*74d0*/  FMUL.FTZ R61, R61, R196 ;  /* 0x000000c43d3d7220 */ /* 0x000fe40000410000 */
[----:B------:R-:W-:Y:S02]  /*74e0*/  FMUL.FTZ R95, R95, R178 ;  /* 0x000000b25f5f7220 */ /* 0x000fe40000410000 */
[----:B0-----:R-:W-:-:S02]  /*74f0*/  @!P0 FADD.FTZ R60, R60, R173 ;  /* 0x000000ad3c3c8221 */ /* 0x001fc40000010000 */
[----:B------:R-:W-:Y:S02]  /*7500*/  FFMA.FTZ R180, R5, R180, R61 ;  /* 0x000000b405b47223 */ /* 0x000fe4000001003d */
[----:B-1----:R-:W-:Y:S01]  /*7510*/  @!P0 FADD.FTZ R66, R66, R175 ;  /* 0x000000af42428221 */ /* 0x002fe20000010000 */
[----:B------:R-:W-:Y:S01]  /*7520*/  ISETP.NE.AND P0, PT, R111, RZ, PT ;  /* 0x000000ff6f00720c */ /* 0x000fe20003f05270 */
[----:B------:R-:W-:Y:S02]  /*7530*/  FMUL.FTZ R63, R63, R74 ;  /* 0x0000004a3f3f7220 */ /* 0x000fe40000410000 */
[----:B------:R-:W-:Y:S01]  /*7540*/  FMUL.FTZ R95, R95, R72 ;  /* 0x000000485f5f7220 */ /* 0x000fe20000410000 */
[----:B------:R-:W-:Y:S01]  /*7550*/  MOV R61, R66 ;  /* 0x00000042003d7202 */ /* 0x000fe20000000f00 */
[----:B------:R-:W-:Y:S02]  /*7560*/  FFMA.FTZ R202, R11, R184, R202 ;  /* 0x000000b80bca7223 */ /* 0x000fe400000100ca */
[----:B------:R-:W-:-:S02]  /*7570*/  FFMA.FTZ R65, R8, R170, R65 ;  /* 0x000000aa08417223 */ /* 0x000fc40000010041 */
[----:B------:R-:W-:Y:S02]  /*7580*/  FFMA.FTZ R76, R7, R176, R76 ;  /* 0x000000b0074c7223 */ /* 0x000fe4000001004c */
[----:B------:R-:W-:Y:S02]  /*7590*/  FFMA.FTZ R63, R6, R172, R63 ;  /* 0x000000ac063f7223 */ /* 0x000fe4000001003f */
[----:B------:R-:W-:Y:S01]  /*75a0*/  FFMA.FTZ R95, R4, R178, R95 ;  /* 0x000000b2045f7223 */ /* 0x000fe2000001005f */
        /* <DEDUP_REMOVED lines=27> */
.L_x_4135:
[----:B0-----:R-:W-:Y:S05]  /*7760*/  BSYNC B0 ;  /* 0x0000000000007941 */ /* 0x001fea0003800000 */
.L_x_4134:
[----:B------:R-:W-:Y:S02]  /*7770*/  IADD3 R99, R99, 0x1, RZ ;  /* 0x0000000163637810 */ /* 0x000fe40007ffe0ff */
[----:B------:R-:W-:Y:S02]  /*7780*/  IADD3 R97, P1, R97, 0x1, RZ ;  /* 0x0000000161617810 */ /* 0x000fe40007f3e0ff */
[----:B------:R-:W-:Y:S02]  /*7790*/  ISETP.GE.AND P0, PT, R99, c[0x0][0x16c], PT ;  /* 0x00005b0063007a0c */ /* 0x000fe40003f06270 */
[----:B------:R-:W-:-:S11]  /*77a0*/  IADD3.X R96, RZ, R96, RZ, P1, !PT ;  /* 0x00000060ff607210 */ /* 0x000fd60000ffe4ff */
[----:B------:R-:W-:Y:S01]  /*77b0*/  @P0 CALL.REL.NOINC `(.L_x_4088) ;  /* 0x0000001000000944 */ /* 0x000fe20003c00000 */
[----:B------:R-:W-:Y:S05]  /*77c0*/  BRA `(.L_x_4136) ;  /* 0xffffcdb000007947 */ /* 0x000fea000383ffff */
.L_x_4088:
[----:B------:R-:W-:Y:S06]  /*77d0*/  BAR.SYNC.DEFER_BLOCKING 0x0 ;  /* 0x0000000000007b1d */ /* 0x000fec0000010000 */
[----:B------:R-:W2:Y:S04]  /*77e0*/  LDG.E.128 R4, [R20.64] ;  /* 0x0000000414047981 */ /* 0x000ea8000c1e1d00 */
[----:B------:R-:W3:Y:S04]  /*77f0*/  LDG.E.128 R8, [R20.64+0x200] ;  /* 0x0002000414087981 */ /* 0x000ee8000c1e1d00 */
[----:B------:R-:W4:Y:S04]  /*7800*/  LDG.E.128 R12, [R20.64+0x400] ;  /* 0x00040004140c7981 */ /* 0x000f28000c1e1d00 */
[----:B------:R-:W5:Y:S01]  /*7810*/  LDG.E.128 R16, [R20.64+0x600] ;  /* 0x0006000414107981 */ /* 0x000f62000c1e1d00 */
[----:B------:R-:W-:-:S03]  /*7820*/  IADD3 R120, R120, 0x1, RZ ;  /* 0x0000000178787810 */ /* 0x000fc60007ffe0ff */
        /* <DEDUP_REMOVED lines=22> */
[----:B--2---:R-:W-:-:S02]  /*7990*/  FADD.FTZ R4, R4, R106 ;  /* 0x0000006a04047221 */ /* 0x004fc40000010000 */
[----:B------:R-:W-:Y:S01]  /*79a0*/  @!P3 FMUL.FTZ R8, R60, -1.4426950216293334961 ;  /* 0xbfb8aa3b3c08b820 */ /* 0x000fe20000410000 */
[----:B------:R-:W-:Y:S01]  /*79b0*/  FSETP.GTU.FTZ.AND P1, PT, R65, 20, PT ;  /* 0x41a000004100780b */ /* 0x000fe20003f3c000 */
[----:B------:R-:W-:Y:S02]  /*79c0*/  @!P4 FMUL.FTZ R10, R61, -1.4426950216293334961 ;  /* 0xbfb8aa3b3d0ac820 */ /* 0x000fe40000410000 */
[----:B------:R-:W-:Y:S02]  /*79d0*/  @!P5 FMUL.FTZ R11, R62, -1.4426950216293334961 ;  /* 0xbfb8aa3b3e0bd820 */ /* 0x000fe40000410000 */
[----:B------:R-:W0:Y:S02]  /*79e0*/  @!P3 MUFU.EX2 R8, R8 ;  /* 0x000000080008b308 */ /* 0x000e240000000800 */
[----:B------:R-:W-:Y:S02]  /*79f0*/  @!P2 FMUL.FTZ R16, R66, -1.4426950216293334961 ;  /* 0xbfb8aa3b4210a820 */ /* 0x000fe40000410000 */
[----:B------:R-:W-:-:S04]  /*7a00*/  @!P0 FMUL.FTZ R14, R64, -1.4426950216293334961 ;  /* 0xbfb8aa3b400e8820 */ /* 0x000fc80000410000 */
[----:B------:R-:W1:Y:S01]  /*7a10*/  @!P4 MUFU.EX2 R10, R10 ;  /* 0x0000000a000ac308 */ /* 0x000e620000000800 */
[----:B------:R-:W-:Y:S02]  /*7a20*/  @!P1 FMUL.FTZ R15, R65, -1.4426950216293334961 ;  /* 0xbfb8aa3b410f9820 */ /* 0x000fe40000410000 */
[----:B0-----:R-:W-:-:S05]  /*7a30*/  @!P3 FADD.FTZ R9, R8, 1 ;  /* 0x3f8000000809b421 */ /* 0x001fca0000010000 */
[----:B------:R-:W0:Y:S01]  /*7a40*/  @!P5 MUFU.EX2 R12, R11 ;  /* 0x0000000b000cd308 */ /* 0x000e220000000800 */
[----:B-1----:R-:W-:-:S07]  /*7a50*/  @!P4 FADD.FTZ R8, R10, 1 ;  /* 0x3f8000000a08c421 */ /* 0x002fce0000010000 */
[----:B------:R-:W1:Y:S01]  /*7a60*/  @!P3 MUFU.RCP R9, R9 ;  /* 0x000000090009b308 */ /* 0x000e620000001000 */
[----:B------:R-:W-:-:S07]  /*7a70*/  @!P6 FMUL.FTZ R10, R63, -1.4426950216293334961 ;  /* 0xbfb8aa3b3f0ae820 */ /* 0x000fce0000410000 */
[----:B------:R-:W2:Y:S01]  /*7a80*/  @!P4 MUFU.RCP R8, R8 ;  /* 0x000000080008c308 */ /* 0x000ea20000001000 */
[----:B0-----:R-:W-:-:S07]  /*7a90*/  @!P5 FADD.FTZ R12, R12, 1 ;  /* 0x3f8000000c0cd421 */ /* 0x001fce0000010000 */
[----:B------:R0:W3:Y:S01]  /*7aa0*/  @!P6 MUFU.EX2 R13, R10 ;  /* 0x0000000a000de308 */ /* 0x0000e20000000800 */
[----:B-1----:R-:W-:Y:S01]  /*7ab0*/  @!P3 FMUL.FTZ R36, R36, R9 ;  /* 0x000000092424b220 */ /* 0x002fe20000410000 */
[----:B------:R-:W-:Y:S01]  /*7ac0*/  FSETP.GTU.FTZ.AND P3, PT, R67, 20, PT ;  /* 0x41a000004300780b */ /* 0x000fe20003f7c000 */
[----:B--2---:R-:W-:-:S05]  /*7ad0*/  @!P4 FMUL.FTZ R37, R37, R8 ;  /* 0x000000082525c220 */ /* 0x004fca0000410000 */
[----:B------:R-:W1:Y:S01]  /*7ae0*/  @!P2 MUFU.EX2 R16, R16 ;  /* 0x000000100010a308 */ /* 0x000e620000000800 */
[----:B0-----:R-:W0:Y:S01]  /*7af0*/  LDS.128 R8, [R123.X16+0x30] ;  /* 0x000030007b087984 */ /* 0x001e22000000cc00 */
[----:B------:R-:W-:-:S03]  /*7b00*/  FSETP.GTU.FTZ.AND P4, PT, R4, 20, PT ;  /* 0x41a000000400780b */ /* 0x000fc60003f9c000 */
[----:B------:R-:W-:Y:S02]  /*7b10*/  BAR.SYNC.DEFER_BLOCKING 0x0 ;  /* 0x0000000000007b1d */ /* 0x000fe40000010000 */
[----:B------:R-:W-:Y:S02]  /*7b20*/  @!P3 FMUL.FTZ R17, R67, -1.4426950216293334961 ;  /* 0xbfb8aa3b4311b820 */ /* 0x000fe40000410000 */
[----:B---3--:R-:W-:Y:S02]  /*7b30*/  @!P6 FADD.FTZ R13, R13, 1 ;  /* 0x3f8000000d0de421 */ /* 0x008fe40000010000 */
[----:B------:R-:W2:Y:S04]  /*7b40*/  @!P0 MUFU.EX2 R14, R14 ;  /* 0x0000000e000e8308 */ /* 0x000ea80000000800 */
[----:B------:R-:W-:-:S02]  /*7b50*/  @!P4 FMUL.FTZ R4, R4, -1.4426950216293334961 ;  /* 0xbfb8aa3b0404c820 */ /* 0x000fc40000410000 */
[----:B-1----:R-:W-:Y:S02]  /*7b60*/  @!P2 FADD.FTZ R16, R16, 1 ;  /* 0x3f8000001010a421 */ /* 0x002fe40000010000 */
[----:B------:R-:W1:Y:S08]  /*7b70*/  @!P3 MUFU.EX2 R17, R17 ;  /* 0x000000110011b308 */ /* 0x000e700000000800 */
[----:B------:R-:W3:Y:S01]  /*7b80*/  @!P5 MUFU.RCP R19, R12 ;  /* 0x0000000c0013d308 */ /* 0x000ee20000001000 */
[----:B--2---:R-:W-:Y:S01]  /*7b90*/  @!P0 FADD.FTZ R14, R14, 1 ;  /* 0x3f8000000e0e8421 */ /* 0x004fe20000010000 */
[----:B------:R-:W-:Y:S04]  /*7ba0*/  STS.128 [R142.X16], R44 ;  /* 0x0000002c8e007388 */ /* 0x000fe8000000cc00 */
[----:B------:R-:W-:Y:S02]  /*7bb0*/  STS.128 [R142.X16+0x10], R48 ;  /* 0x000010308e007388 */ /* 0x000fe4000000cc00 */
[----:B------:R-:W2:Y:S01]  /*7bc0*/  @!P1 MUFU.EX2 R15, R15 ;  /* 0x0000000f000f9308 */ /* 0x000ea20000000800 */
[----:B-1----:R-:W-:Y:S01]  /*7bd0*/  @!P3 FADD.FTZ R17, R17, 1 ;  /* 0x3f8000001111b421 */ /* 0x002fe20000010000 */
[----:B------:R-:W-:Y:S01]  /*7be0*/  STS.128 [R142.X16+0x20], R52 ;  /* 0x000020348e007388 */ /* 0x000fe2000000cc00 */
[----:B0-----:R-:W-:-:S03]  /*7bf0*/  FADD.FTZ R60, R8, R106 ;  /* 0x0000006a083c7221 */ /* 0x001fc60000010000 */
[----:B------:R-:W-:Y:S02]  /*7c00*/  STS.128 [R142.X16+0x30], R56 ;  /* 0x000030388e007388 */ /* 0x000fe4000000cc00 */
[----:B------:R-:W0:Y:S01]  /*7c10*/  @!P6 MUFU.RCP R18, R13 ;  /* 0x0000000d0012e308 */ /* 0x000e220000001000 */
[----:B------:R-:W-:Y:S01]  /*7c20*/  IMAD R8, R143, c[0x0][0x2d8], RZ ;  /* 0x0000b6008f087a24 */ /* 0x000fe200078e02ff */
[----:B------:R-:W-:-:S06]  /*7c30*/  NOP ;  /* 0x0000000000007918 */ /* 0x000fcc0000000000 */
[----:B------:R-:W1:Y:S01]  /*7c40*/  @!P2 MUFU.RCP R13, R16 ;  /* 0x00000010000da308 */ /* 0x000e620000001000 */
[----:B---3--:R-:W-:Y:S01]  /*7c50*/  @!P5 FMUL.FTZ R38, R38, R19 ;  /* 0x000000132626d220 */ /* 0x008fe20000410000 */
[----:B------:R-:W-:Y:S01]  /*7c60*/  FSETP.GTU.FTZ.AND P5, PT, R60, 20, PT ;  /* 0x41a000003c00780b */ /* 0x000fe20003fbc000 */
[----:B--2---:R-:W-:Y:S01]  /*7c70*/  @!P1 FADD.FTZ R15, R15, 1 ;  /* 0x3f8000000f0f9421 */ /* 0x004fe20000010000 */
[----:B------:R-:W2:Y:S01]  /*7c80*/  LDS.128 R64, [R124.X16+0x400] ;  /* 0x000400007c407984 */ /* 0x000ea2000000cc00 */
[----:B------:R-:W-:Y:S02]  /*7c90*/  FADD.FTZ R61, R9, R106 ;  /* 0x0000006a093d7221 */ /* 0x000fe40000010000 */
[C---:B------:R-:W-:Y:S01]  /*7ca0*/  IMAD R19, R107.reuse, c[0x0][0x2dc], R8 ;  /* 0x0000b7006b137a24 */ /* 0x040fe200078e0208 */
[----:B------:R-:W3:Y:S01]  /*7cb0*/  @!P0 MUFU.RCP R21, R14 ;  /* 0x0000000e00158308 */ /* 0x000ee20000001000 */
[----:B------:R-:W-:Y:S01]  /*7cc0*/  IMAD.WIDE.U32 R8, R107, c[0x0][0x2d8], R2 ;  /* 0x0000b6006b087a25 */ /* 0x000fe200078e0002 */
[----:B------:R-:W-:Y:S03]  /*7cd0*/  LDS.128 R44, [R124.X16+0x600] ;  /* 0x000600007c2c7984 */ /* 0x000fe6000000cc00 */
[----:B0-----:R-:W-:Y:S01]  /*7ce0*/  @!P6 FMUL.FTZ R39, R39, R18 ;  /* 0x000000122727e220 */ /* 0x001fe20000410000 */
[----:B------:R-:W-:Y:S01]  /*7cf0*/  IADD3 R9, R9, R19, RZ ;  /* 0x0000001309097210 */ /* 0x000fe20007ffe0ff */
[----:B------:R-:W-:Y:S01]  /*7d00*/  FADD.FTZ R18, R10, R106 ;  /* 0x0000006a0a127221 */ /* 0x000fe20000010000 */
[----:B------:R-:W0:Y:S01]  /*7d10*/  @!P3 MUFU.RCP R14, R17 ;  /* 0x00000011000eb308 */ /* 0x000e220000001000 */
[----:B-1----:R-:W-:Y:S01]  /*7d20*/  @!P2 FMUL.FTZ R34, R34, R13 ;  /* 0x0000000d2222a220 */ /* 0x002fe20000410000 */
[----:B------:R-:W-:Y:S01]  /*7d30*/  FSETP.GTU.FTZ.AND P6, PT, R61, 20, PT ;  /* 0x41a000003d00780b */ /* 0x000fe20003fdc000 */
[----:B------:R-:W-:-:S04]  /*7d40*/  IMAD.WIDE.U32 R8, R0, c[0x0][0x2e0], R8 ;  /* 0x0000b80000087a25 */ /* 0x000fc800078e0008 */
[--C-:B------:R-:W-:Y:S01]  /*7d50*/  FADD.FTZ R19, R11, R106.reuse ;  /* 0x0000006a0b137221 */ /* 0x100fe20000010000 */
[----:B------:R-:W1:Y:S01]  /*7d60*/  @!P4 MUFU.EX2 R4, R4 ;  /* 0x000000040004c308 */ /* 0x000e620000000800 */
[--C-:B------:R-:W-:Y:S02]  /*7d70*/  FADD.FTZ R16, R6, R106.reuse ;  /* 0x0000006a06107221 */ /* 0x100fe40000010000 */
[----:B---3--:R-:W-:Y:S01]  /*7d80*/  @!P0 FMUL.FTZ R32, R32, R21 ;  /* 0x0000001520208220 */ /* 0x008fe20000410000 */
[----:B------:R-:W-:Y:S01]  /*7d90*/  FSETP.GTU.FTZ.AND P0, PT, R18, 20, PT ;  /* 0x41a000001200780b */ /* 0x000fe20003f1c000 */
[----:B------:R-:W-:Y:S02]  /*7da0*/  @!P5 FMUL.FTZ R12, R60, -1.4426950216293334961 ;  /* 0xbfb8aa3b3c0cd820 */ /* 0x000fe40000410000 */
[----:B------:R-:W-:Y:S01]  /*7db0*/  @!P6 FMUL.FTZ R11, R61, -1.4426950216293334961 ;  /* 0xbfb8aa3b3d0be820 */ /* 0x000fe20000410000 */
[----:B------:R3:W4:Y:S01]  /*7dc0*/  @!P1 MUFU.RCP R20, R15 ;  /* 0x0000000f00149308 */ /* 0x0007220000001000 */
[----:B0-----:R-:W-:Y:S01]  /*7dd0*/  @!P3 FMUL.FTZ R35, R35, R14 ;  /* 0x0000000e2323b220 */ /* 0x001fe20000410000 */
[----:B------:R-:W0:Y:S01]  /*7de0*/  LDS.128 R60, [R124.X16+0x200] ;  /* 0x000200007c3c7984 */ /* 0x000e22000000cc00 */
[----:B------:R-:W-:-:S02]  /*7df0*/  FADD.FTZ R14, R5, R106 ;  /* 0x0000006a050e7221 */ /* 0x000fc40000010000 */
[----:B------:R-:W-:-:S03]  /*7e00*/  IMAD.WIDE.U32 R2, R107, c[0x0][0x2f8], R2 ;  /* 0x0000be006b027a25 */ /* 0x000fc600078e0002 */
[----:B------:R-:W-:Y:S01]  /*7e10*/  FSETP.GTU.FTZ.AND P3, PT, R14, 20, PT ;  /* 0x41a000000e00780b */ /* 0x000fe20003f7c000 */
[----:B---3--:R-:W-:Y:S01]  /*7e20*/  IMAD R15, R105, c[0x0][0x2e0], RZ ;  /* 0x0000b800690f7a24 */ /* 0x008fe200078e02ff */
[----:B------:R-:W3:Y:S01]  /*7e30*/  @!P5 MUFU.EX2 R12, R12 ;  /* 0x0000000c000cd308 */ /* 0x000ee20000000800 */
[----:B-1----:R-:W-:Y:S01]  /*7e40*/  @!P4 FADD.FTZ R10, R4, 1 ;  /* 0x3f800000040ac421 */ /* 0x002fe20000010000 */
[----:B------:R-:W-:Y:S01]  /*7e50*/  LEA R4, P2, R8, c[0x0][0x330], 0x2 ;  /* 0x0000cc0008047a11 */ /* 0x000fe200078410ff */
[----:B------:R-:W-:Y:S02]  /*7e60*/  IMAD R13, R0, c[0x0][0x2e4], R15 ;  /* 0x0000b900000d7a24 */ /* 0x000fe400078e020f */
[----:B----4-:R-:W-:Y:S01]  /*7e70*/  @!P1 FMUL.FTZ R33, R33, R20 ;  /* 0x0000001421219220 */ /* 0x010fe20000410000 */
[----:B------:R-:W-:Y:S02]  /*7e80*/  FSETP.GTU.FTZ.AND P1, PT, R19, 20, PT ;  /* 0x41a000001300780b */ /* 0x000fe40003f3c000 */
[----:B------:R-:W1:Y:S01]  /*7e90*/  @!P4 MUFU.RCP R15, R10 ;  /* 0x0000000a000fc308 */ /* 0x000e620000001000 */
[----:B------:R-:W-:Y:S01]  /*7ea0*/  IADD3 R5, R9, R13, RZ ;  /* 0x0000000d09057210 */ /* 0x000fe20007ffe0ff */
[----:B------:R-:W-:-:S02]  /*7eb0*/  @!P0 FMUL.FTZ R9, R18, -1.4426950216293334961 ;  /* 0xbfb8aa3b12098820 */ /* 0x000fc40000410000 */
[----:B------:R-:W-:Y:S01]  /*7ec0*/  @!P3 FMUL.FTZ R6, R14, -1.4426950216293334961 ;  /* 0xbfb8aa3b0e06b820 */ /* 0x000fe20000410000 */
[----:B------:R-:W-:Y:S01]  /*7ed0*/  LEA.HI.X R5, R8, c[0x0][0x334], R5, 0x2, P2 ;  /* 0x0000cd0008057a11 */ /* 0x000fe200010f1405 */
[----:B------:R-:W-:Y:S01]  /*7ee0*/  FADD.FTZ R8, R7, R106 ;  /* 0x0000006a07087221 */ /* 0x000fe20000010000 */
[----:B------:R-:W-:Y:S01]  /*7ef0*/  FSETP.GTU.FTZ.AND P2, PT, R16, 20, PT ;  /* 0x41a000001000780b */ /* 0x000fe20003f5c000 */
[----:B------:R-:W4:Y:S01]  /*7f00*/  @!P0 MUFU.EX2 R9, R9 ;  /* 0x0000000900098308 */ /* 0x000f220000000800 */
[----:B---3--:R-:W-:Y:S02]  /*7f10*/  @!P5 FADD.FTZ R12, R12, 1 ;  /* 0x3f8000000c0cd421 */ /* 0x008fe40000010000 */
[----:B------:R-:W-:-:S04]  /*7f20*/  IMAD.WIDE R4, R122, 0x10, R4 ;  /* 0x000000107a047825 */ /* 0x000fc800078e0204 */
[----:B------:R-:W-:Y:S01]  /*7f30*/  @!P1 FMUL.FTZ R13, R19, -1.4426950216293334961 ;  /* 0xbfb8aa3b130d9820 */ /* 0x000fe20000410000 */
[----:B------:R-:W3:Y:S01]  /*7f40*/  @!P3 MUFU.EX2 R6, R6 ;  /* 0x000000060006b308 */ /* 0x000ee20000000800 */
[----:B-1----:R-:W-:Y:S01]  /*7f50*/  @!P4 FMUL.FTZ R40, R40, R15 ;  /* 0x0000000f2828c220 */ /* 0x002fe20000410000 */
[----:B------:R-:W-:Y:S01]  /*7f60*/  FSETP.GTU.FTZ.AND P4, PT, R8, 20, PT ;  /* 0x41a000000800780b */ /* 0x000fe20003f9c000 */
[----:B--2---:R-:W-:Y:S01]  /*7f70*/  STG.E.128 [R4.64+0x400], R64 ;  /* 0x0004004004007986 */ /* 0x004fe2000c101d04 */
[----:B------:R-:W-:-:S03]  /*7f80*/  @!P2 FMUL.FTZ R7, R16, -1.4426950216293334961 ;  /* 0xbfb8aa3b1007a820 */ /* 0x000fc60000410000 */
[----:B------:R-:W1:Y:S01]  /*7f90*/  LDS.128 R16, [R124.X16] ;  /* 0x000000007c107984 */ /* 0x000e62000000cc00 */
[----:B------:R-:W2:Y:S01]  /*7fa0*/  @!P6 MUFU.EX2 R11, R11 ;  /* 0x0000000b000be308 */ /* 0x000ea20000000800 */
[----:B----4-:R-:W-:Y:S02]  /*7fb0*/  @!P0 FADD.FTZ R9, R9, 1 ;  /* 0x3f80000009098421 */ /* 0x010fe40000010000 */
[----:B0-----:R-:W-:Y:S04]  /*7fc0*/  STG.E.128 [R4.64+0x200], R60 ;  /* 0x0002003c04007986 */ /* 0x001fe8000c101d04 */
[----:B------:R-:W-:Y:S01]  /*7fd0*/  @!P4 FMUL.FTZ R8, R8, -1.4426950216293334961 ;  /* 0xbfb8aa3b0808c820 */ /* 0x000fe20000410000 */
[----:B------:R-:W0:Y:S01]  /*7fe0*/  @!P2 MUFU.EX2 R7, R7 ;  /* 0x000000070007a308 */ /* 0x000e220000000800 */
[----:B---3--:R-:W-:Y:S01]  /*7ff0*/  @!P3 FADD.FTZ R6, R6, 1 ;  /* 0x3f8000000606b421 */ /* 0x008fe20000010000 */
[----:B------:R-:W-:Y:S06]  /*8000*/  STG.E.128 [R4.64+0x600], R44 ;  /* 0x0006002c04007986 */ /* 0x000fec000c101d04 */
[----:B------:R-:W3:Y:S01]  /*8010*/  @!P4 MUFU.EX2 R8, R8 ;  /* 0x000000080008c308 */ /* 0x000ee20000000800 */
[----:B--2---:R-:W-:-:S07]  /*8020*/  @!P6 FADD.FTZ R11, R11, 1 ;  /* 0x3f8000000b0be421 */ /* 0x004fce0000010000 */
[----:B------:R-:W2:Y:S01]  /*8030*/  @!P1 MUFU.EX2 R13, R13 ;  /* 0x0000000d000d9308 */ /* 0x000ea20000000800 */
[----:B0-----:R-:W-:Y:S02]  /*8040*/  @!P2 FADD.FTZ R7, R7, 1 ;  /* 0x3f8000000707a421 */ /* 0x001fe40000010000 */
[----:B---3--:R-:W-:-:S05]  /*8050*/  @!P4 FADD.FTZ R8, R8, 1 ;  /* 0x3f8000000808c421 */ /* 0x008fca0000010000 */
[----:B------:R-:W0:Y:S01]  /*8060*/  @!P5 MUFU.RCP R15, R12 ;  /* 0x0000000c000fd308 */ /* 0x000e220000001000 */
[----:B-1----:R1:W-:Y:S01]  /*8070*/  STG.E.128 [R4.64], R16 ;  /* 0x0000001004007986 */ /* 0x0023e2000c101d04 */
[----:B--2---:R-:W-:-:S06]  /*8080*/  @!P1 FADD.FTZ R13, R13, 1 ;  /* 0x3f8000000d0d9421 */ /* 0x004fcc0000010000 */
[----:B------:R-:W2:Y:S01]  /*8090*/  @!P6 MUFU.RCP R10, R11 ;  /* 0x0000000b000ae308 */ /* 0x000ea20000001000 */
[----:B------:R-:W-:Y:S07]  /*80a0*/  BAR.SYNC.DEFER_BLOCKING 0x0 ;  /* 0x0000000000007b1d */ /* 0x000fee0000010000 */
[----:B------:R-:W3:Y:S01]  /*80b0*/  @!P0 MUFU.RCP R9, R9 ;  /* 0x0000000900098308 */ /* 0x000ee20000001000 */
[----:B0-----:R-:W-:-:S07]  /*80c0*/  @!P5 FMUL.FTZ R28, R28, R15 ;  /* 0x0000000f1c1cd220 */ /* 0x001fce0000410000 */
[----:B------:R-:W0:Y:S01]  /*80d0*/  @!P3 MUFU.RCP R6, R6 ;  /* 0x000000060006b308 */ /* 0x000e220000001000 */
[----:B--2---:R-:W-:-:S07]  /*80e0*/  @!P6 FMUL.FTZ R29, R29, R10 ;  /* 0x0000000a1d1de220 */ /* 0x004fce0000410000 */
[----:B------:R-:W2:Y:S01]  /*80f0*/  @!P2 MUFU.RCP R7, R7 ;  /* 0x000000070007a308 */ /* 0x000ea20000001000 */
[----:B---3--:R-:W-:Y:S01]  /*8100*/  @!P0 FMUL.FTZ R30, R30, R9 ;  /* 0x000000091e1e8220 */ /* 0x008fe20000410000 */
[----:B------:R3:W-:Y:S04]  /*8110*/  STS.128 [R142.X16+0x10], R36 ;  /* 0x000010248e007388 */ /* 0x0007e8000000cc00 */
[----:B------:R4:W-:Y:S02]  /*8120*/  STS.128 [R142.X16+0x20], R32 ;  /* 0x000020208e007388 */ /* 0x0009e4000000cc00 */
[----:B------:R-:W5:Y:S01]  /*8130*/  @!P4 MUFU.RCP R8, R8 ;  /* 0x000000080008c308 */ /* 0x000f620000001000 */
[----:B0-----:R-:W-:Y:S01]  /*8140*/  @!P3 FMUL.FTZ R41, R41, R6 ;  /* 0x000000062929b220 */ /* 0x001fe20000410000 */
[----:B------:R-:W-:Y:S01]  /*8150*/  IADD3 R116, P3, R116, -0x1000, RZ ;  /* 0xfffff00074747810 */ /* 0x000fe20007f7e0ff */
[----:B------:R-:W-:-:S03]  /*8160*/  FADD.FTZ R6, R40, R109 ;  /* 0x0000006d28067221 */ /* 0x000fc60000010000 */
[----:B------:R-:W-:Y:S02]  /*8170*/  IADD3.X R117, R117, -0x1, RZ, P3, !PT ;  /* 0xffffffff75757810 */ /* 0x000fe40001ffe4ff */
[----:B------:R-:W0:Y:S01]  /*8180*/  @!P1 MUFU.RCP R12, R13 ;  /* 0x0000000d000c9308 */ /* 0x000e220000001000 */
[----:B--2---:R-:W-:Y:S01]  /*8190*/  @!P2 FMUL.FTZ R42, R42, R7 ;  /* 0x000000072a2aa220 */ /* 0x004fe20000410000 */
[----:B------:R-:W-:Y:S01]  /*81a0*/  IADD3 R118, P2, R118, -0x1000, RZ ;  /* 0xfffff00076767810 */ /* 0x000fe20007f5e0ff */
[----:B------:R-:W-:-:S03]  /*81b0*/  FADD.FTZ R7, R6, R41 ;  /* 0x0000002906077221 */ /* 0x000fc60000010000 */
[----:B------:R-:W-:Y:S01]  /*81c0*/  IADD3.X R119, R119, -0x1, RZ, P2, !PT ;  /* 0xffffffff77777810 */ /* 0x000fe200017fe4ff */
[----:B------:R-:W-:Y:S02]  /*81d0*/  FADD.FTZ R6, R7, R42 ;  /* 0x0000002a07067221 */ /* 0x000fe40000010000 */
[----:B-----5:R-:W-:Y:S01]  /*81e0*/  @!P4 FMUL.FTZ R43, R43, R8 ;  /* 0x000000082b2bc220 */ /* 0x020fe20000410000 */
[----:B------:R-:W-:-:S03]  /*81f0*/  IADD3 R112, P4, R112, -0x1000, RZ ;  /* 0xfffff00070707810 */ /* 0x000fc60007f9e0ff */
[----:B------:R-:W-:Y:S01]  /*8200*/  FADD.FTZ R7, R6, R43 ;  /* 0x0000002b06077221 */ /* 0x000fe20000010000 */
[----:B------:R-:W-:Y:S01]  /*8210*/  STS.128 [R142.X16], R40 ;  /* 0x000000288e007388 */ /* 0x000fe2000000cc00 */
[----:B------:R-:W-:Y:S01]  /*8220*/  IMAD R6, R143, c[0x0][0x2f8], RZ ;  /* 0x0000be008f067a24 */ /* 0x000fe200078e02ff */
[----:B------:R-:W-:Y:S01]  /*8230*/  IADD3.X R113, R113, -0x1, RZ, P4, !PT ;  /* 0xffffffff71717810 */ /* 0x000fe200027fe4ff */
[----:B0-----:R-:W-:Y:S01]  /*8240*/  @!P1 FMUL.FTZ R31, R31, R12 ;  /* 0x0000000c1f1f9220 */ /* 0x001fe20000410000 */
[----:B------:R-:W-:Y:S01]  /*8250*/  IADD3 R114, P1, R114, -0x1000, RZ ;  /* 0xfffff00072727810 */ /* 0x000fe20007f3e0ff */
[----:B-1----:R-:W-:Y:S02]  /*8260*/  IMAD R5, R107, c[0x0][0x2fc], R6 ;  /* 0x0000bf006b057a24 */ /* 0x002fe400078e0206 */
        /* <DEDUP_REMOVED lines=19> */
[----:B------:R-:W-:-:S03]  /*83a0*/  ISETP.GT.AND P0, PT, R125, 0x1, PT ;  /* 0x000000017d00780c */ /* 0x000fc60003f04270 */
        /* <DEDUP_REMOVED lines=14> */
.L_x_4054:
        /* <DEDUP_REMOVED lines=29> */
.L_x_4139:
[----:B------:R-:W-:Y:S05]  /*8660*/  BSYNC B0 ;  /* 0x0000000000007941 */ /* 0x000fea0003800000 */
.L_x_4138:
        /* <DEDUP_REMOVED lines=28> */
.L_x_4141:
[----:B------:R-:W1:Y:S02]  /*8830*/  S2R R15, SR_TID.X ;  /* 0x00000000000f7919 */ /* 0x000e640000002100 */
.L_x_4142:
[----:B------:R-:W-:Y:S05]  /*8840*/  BSYNC B0 ;  /* 0x0000000000007941 */ /* 0x000fea0003800000 */
.L_x_4140:
[----:B-1----:R-:W-:-:S13]  /*8850*/  ISETP.GE.AND P0, PT, R15, c[0x0][0x16c], PT ;  /* 0x00005b000f007a0c */ /* 0x002fda0003f06270 */
[----:B------:R-:W-:Y:S05]  /*8860*/  @P0 EXIT ;  /* 0x000000000000094d */ /* 0x000fea0003800000 */
[C---:B------:R-:W-:Y:S02]  /*8870*/  IMAD R5, R105.reuse, c[0x0][0x2a8], RZ ;  /* 0x0000aa0069057a24 */ /* 0x040fe400078e02ff */
[----:B------:R-:W-:Y:S02]  /*8880*/  IMAD R105, R105, c[0x0][0x288], RZ ;  /* 0x0000a20069697a24 */ /* 0x000fe400078e02ff */
[C---:B0-----:R-:W-:Y:S02]  /*8890*/  IMAD R23, R0.reuse, c[0x0][0x2ac], R5 ;  /* 0x0000ab0000177a24 */ /* 0x041fe400078e0205 */
[----:B------:R-:W-:-:S04]  /*88a0*/  IMAD.WIDE.U32 R2, R0, c[0x0][0x2a8], RZ ;  /* 0x0000aa0000027a25 */ /* 0x000fc800078e00ff */
[C---:B------:R-:W-:Y:S01]  /*88b0*/  IMAD R21, R0.reuse, c[0x0][0x28c], R105 ;  /* 0x0000a30000157a24 */ /* 0x040fe200078e0269 */
[----:B------:R-:W-:Y:S01]  /*88c0*/  IADD3 R23, R3, R23, RZ ;  /* 0x0000001703177210 */ /* 0x000fe20007ffe0ff */
[----:B------:R-:W-:-:S05]  /*88d0*/  IMAD.WIDE.U32 R4, R0, c[0x0][0x288], RZ ;  /* 0x0000a20000047a25 */ /* 0x000fca00078e00ff */
[----:B------:R-:W-:Y:S02]  /*88e0*/  IADD3 R21, R5, R21, RZ ;  /* 0x0000001505157210 */ /* 0x000fe40007ffe0ff */
.L_x_4143:
        /* <DEDUP_REMOVED lines=26> */
.L_x_4093:
[----:B------:R-:W-:Y:S01]  /*8a90*/  HFMA2.MMA R198, -RZ, RZ, 0, 5.9604644775390625e-08 ;  /* 0x00000001ffc67435 */ /* 0x000fe200000001ff */
[----:B------:R-:W-:Y:S02]  /*8aa0*/  MOV R197, R78 ;  /* 0x0000004e00c57202 */ /* 0x000fe40000000f00 */
[----:B------:R-:W-:-:S02]  /*8ab0*/  MOV R199, RZ ;  /* 0x000000ff00c77202 */ /* 0x000fc40000000f00 */
[----:B------:R-:W-:Y:S02]  /*8ac0*/  MOV R200, 0xffffffff ;  /* 0xffffffff00c87802 */ /* 0x000fe40000000f00 */
[----:B------:R-:W-:Y:S02]  /*8ad0*/  MOV R76, 0x8af0 ;  /* 0x00008af0004c7802 */ /* 0x000fe40000000f00 */
[----:B-1----:R-:W-:Y:S05]  /*8ae0*/  CALL.REL.NOINC `($__internal_167_$__cuda_sm70_shflsync_up) ;  /* 0x00000ed000007944 */ /* 0x002fea0003c00000 */
[----:B-1----:R-:W-:Y:S01]  /*8af0*/  MOV R193, R197 ;  /* 0x000000c500c17202 */ /* 0x002fe20000000f00 */
[----:B0-----:R-:W-:Y:S05]  /*8b00*/  BRA `(.L_x_4144) ;  /* 0xffffc56000007947 */ /* 0x001fea000383ffff */
.L_x_4094:
[----:B------:R-:W-:Y:S01]  /*8b10*/  HFMA2.MMA R198, -RZ, RZ, 0, 5.9604644775390625e-08 ;  /* 0x00000001ffc67435 */ /* 0x000fe200000001ff */
[----:B------:R-:W-:Y:S02]  /*8b20*/  MOV R197, R79 ;  /* 0x0000004f00c57202 */ /* 0x000fe40000000f00 */
[----:B------:R-:W-:Y:S02]  /*8b30*/  MOV R199, RZ ;  /* 0x000000ff00c77202 */ /* 0x000fe40000000f00 */
[----:B------:R-:W-:Y:S02]  /*8b40*/  MOV R200, 0xffffffff ;  /* 0xffffffff00c87802 */ /* 0x000fe40000000f00 */
[----:B------:R-:W-:-:S02]  /*8b50*/  MOV R76, 0x8b70 ;  /* 0x00008b70004c7802 */ /* 0x000fc40000000f00 */
[----:B012---:R-:W-:Y:S05]  /*8b60*/  CALL.REL.NOINC `($__internal_167_$__cuda_sm70_shflsync_up) ;  /* 0x00000e5000007944 */ /* 0x007fea0003c00000 */
        /* <DEDUP_REMOVED lines=10> */
[----:B------:R-:W-:Y:S05]  /*8c10*/  CALL.REL.NOINC `($__internal_167_$__cuda_sm70_shflsync_up) ;  /* 0x00000da000007944 */ /* 0x000fea0003c00000 */
[----:B0-----:R-:W-:Y:S01]  /*8c20*/  HFMA2.MMA R198, -RZ, RZ, 0, 1.1920928955078125e-07 ;  /* 0x00000002ffc67435 */ /* 0x001fe200000001ff */
[----:B-1----:R-:W-:Y:S02]  /*8c30*/  MOV R78, R197 ;  /* 0x000000c5004e7202 */ /* 0x002fe40000000f00 */
[----:B------:R-:W-:-:S02]  /*8c40*/  MOV R197, R196 ;  /* 0x000000c400c57202 */ /* 0x000fc40000000f00 */
[----:B------:R-:W-:Y:S02]  /*8c50*/  MOV R199, RZ ;  /* 0x000000ff00c77202 */ /* 0x000fe40000000f00 */
[----:B------:R-:W-:Y:S02]  /*8c60*/  MOV R200, 0xffffffff ;  /* 0xffffffff00c87802 */ /* 0x000fe40000000f00 */
[----:B------:R-:W-:Y:S02]  /*8c70*/  MOV R76, 0x8c90 ;  /* 0x00008c90004c7802 */ /* 0x000fe40000000f00 */
[----:B------:R-:W-:Y:S05]  /*8c80*/  CALL.REL.NOINC `($__internal_167_$__cuda_sm70_shflsync_up) ;  /* 0x00000d3000007944 */ /* 0x000fea0003c00000 */
        /* <DEDUP_REMOVED lines=8> */
[----:B------:R-:W-:Y:S05]  /*8d10*/  CALL.REL.NOINC `($__internal_167_$__cuda_sm70_shflsync_up) ;  /* 0x00000ca000007944 */ /* 0x000fea0003c00000 */
[----:B0-----:R-:W-:Y:S01]  /*8d20*/  HFMA2.MMA R198, -RZ, RZ, 0, 2.384185791015625e-07 ;  /* 0x00000004ffc67435 */ /* 0x001fe200000001ff */
[----:B-1----:R-:W-:Y:S02]  /*8d30*/  MOV R78, R197 ;  /* 0x000000c5004e7202 */ /* 0x002fe40000000f00 */
[----:B------:R-:W-:Y:S02]  /*8d40*/  MOV R197, R196 ;  /* 0x000000c400c57202 */ /* 0x000fe40000000f00 */
[----:B------:R-:W-:Y:S02]  /*8d50*/  MOV R199, RZ ;  /* 0x000000ff00c77202 */ /* 0x000fe40000000f00 */
[----:B------:R-:W-:Y:S02]  /*8d60*/  MOV R200, 0xffffffff ;  /* 0xffffffff00c87802 */ /* 0x000fe40000000f00 */
[----:B------:R-:W-:Y:S02]  /*8d70*/  MOV R76, 0x8d90 ;  /* 0x00008d90004c7802 */ /* 0x000fe40000000f00 */
[----:B------:R-:W-:Y:S05]  /*8d80*/  CALL.REL.NOINC `($__internal_167_$__cuda_sm70_shflsync_up) ;  /* 0x00000c3000007944 */ /* 0x000fea0003c00000 */
[----:B------:R-:W-:Y:S01]  /*8d90*/  ISETP.GE.AND P0, PT, R111, 0x4, PT ;  /* 0x000000046f00780c */ /* 0x000fe20003f06270 */
[----:B0-----:R-:W-:Y:S01]  /*8da0*/  HFMA2.MMA R198, -RZ, RZ, 0, 4.76837158203125e-07 ;  /* 0x00000008ffc67435 */ /* 0x001fe200000001ff */
[----:B------:R-:W-:Y:S01]  /*8db0*/  MOV R200, 0xffffffff ;  /* 0xffffffff00c87802 */ /* 0x000fe20000000f00 */
[----:B------:R-:W-:Y:S01]  /*8dc0*/  HFMA2.MMA R199, -RZ, RZ, 0, 0 ;  /* 0x00000000ffc77435 */ /* 0x000fe200000001ff */
[----:B------:R-:W-:-:S09]  /*8dd0*/  MOV R76, 0x8e40 ;  /* 0x00008e40004c7802 */ /* 0x000fd20000000f00 */
[----:B-1----:R-:W-:Y:S02]  /*8de0*/  @P0 FFMA.FTZ R196, R193, R197, R196 ;  /* 0x000000c5c1c40223 */ /* 0x002fe400000100c4 */
[----:B------:R-:W-:-:S05]  /*8df0*/  @P0 FMUL.FTZ R193, R78, R193 ;  /* 0x000000c14ec10220 */ /* 0x000fca0000410000 */
[----:B------:R-:W-:Y:S02]  /*8e00*/  MOV R195, R193 ;  /* 0x000000c100c37202 */ /* 0x000fe40000000f00 */
[----:B------:R-:W-:Y:S02]  /*8e10*/  MOV R193, R196 ;  /* 0x000000c400c17202 */ /* 0x000fe40000000f00 */
[----:B------:R-:W-:Y:S02]  /*8e20*/  MOV R197, R195 ;  /* 0x000000c300c57202 */ /* 0x000fe40000000f00 */
[----:B------:R-:W-:Y:S05]  /*8e30*/  CALL.REL.NOINC `($__internal_167_$__cuda_sm70_shflsync_up) ;  /* 0x00000b8000007944 */ /* 0x000fea0003c00000 */
[----:B0-----:R-:W-:Y:S01]  /*8e40*/  HFMA2.MMA R198, -RZ, RZ, 0, 4.76837158203125e-07 ;  /* 0x00000008ffc67435 */ /* 0x001fe200000001ff */
[----:B-1----:R-:W-:Y:S02]  /*8e50*/  MOV R78, R197 ;  /* 0x000000c5004e7202 */ /* 0x002fe40000000f00 */
[----:B------:R-:W-:Y:S02]  /*8e60*/  MOV R197, R193 ;  /* 0x000000c100c57202 */ /* 0x000fe40000000f00 */
[----:B------:R-:W-:Y:S02]  /*8e70*/  MOV R199, RZ ;  /* 0x000000ff00c77202 */ /* 0x000fe40000000f00 */
[----:B------:R-:W-:-:S02]  /*8e80*/  MOV R200, 0xffffffff ;  /* 0xffffffff00c87802 */ /* 0x000fc40000000f00 */
[----:B------:R-:W-:Y:S02]  /*8e90*/  MOV R76, 0x8eb0 ;  /* 0x00008eb0004c7802 */ /* 0x000fe40000000f00 */
[----:B------:R-:W-:Y:S05]  /*8ea0*/  CALL.REL.NOINC `($__internal_167_$__cuda_sm70_shflsync_up) ;  /* 0x00000b1000007944 */ /* 0x000fea0003c00000 */
[----:B------:R-:W-:Y:S01]  /*8eb0*/  ISETP.GE.AND P0, PT, R111, 0x8, PT ;  /* 0x000000086f00780c */ /* 0x000fe20003f06270 */
[----:B0-----:R-:W-:Y:S01]  /*8ec0*/  HFMA2.MMA R198, -RZ, RZ, 0, 9.5367431640625e-07 ;  /* 0x00000010ffc67435 */ /* 0x001fe200000001ff */
[----:B------:R-:W-:Y:S02]  /*8ed0*/  MOV R199, RZ ;  /* 0x000000ff00c77202 */ /* 0x000fe40000000f00 */
[----:B------:R-:W-:Y:S02]  /*8ee0*/  MOV R200, 0xffffffff ;  /* 0xffffffff00c87802 */ /* 0x000fe40000000f00 */
[----:B------:R-:W-:-:S07]  /*8ef0*/  MOV R76, 0x8f40 ;  /* 0x00008f40004c7802 */ /* 0x000fce0000000f00 */
[----:B-1----:R-:W-:Y:S02]  /*8f00*/  @P0 FFMA.FTZ R193, R195, R197, R193 ;  /* 0x000000c5c3c10223 */ /* 0x002fe400000100c1 */
[----:B------:R-:W-:-:S05]  /*8f10*/  @P0 FMUL.FTZ R195, R78, R195 ;  /* 0x000000c34ec30220 */ /* 0x000fca0000410000 */
[----:B------:R-:W-:Y:S02]  /*8f20*/  MOV R197, R195 ;  /* 0x000000c300c57202 */ /* 0x000fe40000000f00 */
[----:B------:R-:W-:Y:S05]  /*8f30*/  CALL.REL.NOINC `($__internal_167_$__cuda_sm70_shflsync_up) ;  /* 0x00000a8000007944 */ /* 0x000fea0003c00000 */
[----:B0-----:R-:W-:Y:S01]  /*8f40*/  HFMA2.MMA R198, -RZ, RZ, 0, 9.5367431640625e-07 ;  /* 0x00000010ffc67435 */ /* 0x001fe200000001ff */
[----:B-1----:R-:W-:Y:S02]  /*8f50*/  MOV R196, R197 ;  /* 0x000000c500c47202 */ /* 0x002fe40000000f00 */
[----:B------:R-:W-:Y:S02]  /*8f60*/  MOV R197, R193 ;  /* 0x000000c100c57202 */ /* 0x000fe40000000f00 */
[----:B------:R-:W-:Y:S02]  /*8f70*/  MOV R199, RZ ;  /* 0x000000ff00c77202 */ /* 0x000fe40000000f00 */
[----:B------:R-:W-:Y:S02]  /*8f80*/  MOV R200, 0xffffffff ;  /* 0xffffffff00c87802 */ /* 0x000fe40000000f00 */
[----:B------:R-:W-:Y:S02]  /*8f90*/  MOV R76, 0x8fb0 ;  /* 0x00008fb0004c7802 */ /* 0x000fe40000000f00 */
[----:B------:R-:W-:Y:S05]  /*8fa0*/  CALL.REL.NOINC `($__internal_167_$__cuda_sm70_shflsync_up) ;  /* 0x00000a1000007944 */ /* 0x000fea0003c00000 */
[----:B-1----:R-:W-:Y:S01]  /*8fb0*/  MOV R76, R197 ;  /* 0x000000c5004c7202 */ /* 0x002fe20000000f00 */
[----:B0-----:R-:W-:Y:S05]  /*8fc0*/  BRA `(.L_x_4145) ;  /* 0xffffc22000007947 */ /* 0x001fea000383ffff */
.L_x_4097:
[----:B------:R-:W-:Y:S01]  /*8fd0*/  HFMA2.MMA R198, -RZ, RZ, 0, 5.9604644775390625e-08 ;  /* 0x00000001ffc67435 */ /* 0x000fe200000001ff */
[----:B------:R-:W-:-:S02]  /*8fe0*/  MOV R197, R195 ;  /* 0x000000c300c57202 */ /* 0x000fc40000000f00 */
[----:B------:R-:W-:Y:S02]  /*8ff0*/  MOV R199, RZ ;  /* 0x000000ff00c77202 */ /* 0x000fe40000000f00 */
[----:B------:R-:W-:Y:S02]  /*9000*/  MOV R200, 0xffffffff ;  /* 0xffffffff00c87802 */ /* 0x000fe40000000f00 */
[----:B------:R-:W-:Y:S02]  /*9010*/  MOV R76, 0x9030 ;  /* 0x00009030004c7802 */ /* 0x000fe40000000f00 */
[----:B01----:R-:W-:Y:S05]  /*9020*/  CALL.REL.NOINC `($__internal_167_$__cuda_sm70_shflsync_up) ;  /* 0x0000099000007944 */ /* 0x003fea0003c00000 */
[----:B0-----:R-:W-:Y:S01]  /*9030*/  HFMA2.MMA R198, -RZ, RZ, 0, 5.9604644775390625e-08 ;  /* 0x00000001ffc67435 */ /* 0x001fe200000001ff */
[----:B-1----:R-:W-:Y:S02]  /*9040*/  MOV R78, R197 ;  /* 0x000000c5004e7202 */ /* 0x002fe40000000f00 */
[----:B------:R-:W-:Y:S02]  /*9050*/  MOV R197, R79 ;  /* 0x0000004f00c57202 */ /* 0x000fe40000000f00 */
[----:B------:R-:W-:Y:S02]  /*9060*/  MOV R199, RZ ;  /* 0x000000ff00c77202 */ /* 0x000fe40000000f00 */
[----:B------:R-:W-:-:S02]  /*9070*/  MOV R200, 0xffffffff ;  /* 0xffffffff00c87802 */ /* 0x000fc40000000f00 */
[----:B------:R-:W-:Y:S02]  /*9080*/  MOV R76, 0x90a0 ;  /* 0x000090a0004c7802 */ /* 0x000fe40000000f00 */
[----:B------:R-:W-:Y:S05]  /*9090*/  CALL.REL.NOINC `($__internal_167_$__cuda_sm70_shflsync_up) ;  /* 0x0000092000007944 */ /* 0x000fea0003c00000 */
[----:B------:R-:W-:Y:S01]  /*90a0*/  HFMA2.MMA R211, -RZ, RZ, 0, 0 ;  /* 0x00000000ffd37435 */ /* 0x000fe200000001ff */
[----:B------:R-:W-:Y:S02]  /*90b0*/  MOV R193, R78 ;  /* 0x0000004e00c17202 */ /* 0x000fe40000000f00 */
[----:B-1----:R-:W-:Y:S02]  /*90c0*/  MOV R196, R197 ;  /* 0x000000c500c47202 */ /* 0x002fe40000000f00 */
[----:B------:R-:W-:Y:S02]  /*90d0*/  MOV R206, R92 ;  /* 0x0000005c00ce7202 */ /* 0x000fe40000000f00 */
[----:B------:R-:W-:Y:S02]  /*90e0*/  MOV R204, 0x1f ;  /* 0x0000001f00cc7802 */ /* 0x000fe40000000f00 */
[----:B------:R-:W-:Y:S02]  /*90f0*/  MOV R213, 0xffffffff ;  /* 0xffffffff00d57802 */ /* 0x000fe40000000f00 */
[----:B------:R-:W-:-:S02]  /*9100*/  MOV R76, 0x9120 ;  /* 0x00009120004c7802 */ /* 0x000fc40000000f00 */
[----:B0-----:R-:W-:Y:S05]  /*9110*/  CALL.REL.NOINC `($__internal_166_$__cuda_sm70_shflsync_idx_p) ;  /* 0x0000086000007944 */ /* 0x001fea0003c00000 */
[----:B0-----:R-:W-:Y:S01]  /*9120*/  HFMA2.MMA R211, -RZ, RZ, 0, 0 ;  /* 0x00000000ffd37435 */ /* 0x001fe200000001ff */
[----:B-1----:R-:W-:-:S02]  /*9130*/  MOV R92, R204 ;  /* 0x000000cc005c7202 */ /* 0x002fc40000000f00 */
[----:B------:R-:W-:Y:S02]  /*9140*/  MOV R206, R93 ;  /* 0x0000005d00ce7202 */ /* 0x000fe40000000f00 */
[----:B------:R-:W-:Y:S02]  /*9150*/  MOV R204, 0x1f ;  /* 0x0000001f00cc7802 */ /* 0x000fe40000000f00 */
[----:B------:R-:W-:Y:S02]  /*9160*/  MOV R213, 0xffffffff ;  /* 0xffffffff00d57802 */ /* 0x000fe40000000f00 */
[----:B------:R-:W-:Y:S02]  /*9170*/  MOV R76, 0x9190 ;  /* 0x00009190004c7802 */ /* 0x000fe40000000f00 */
[----:B------:R-:W-:Y:S05]  /*9180*/  CALL.REL.NOINC `($__internal_166_$__cuda_sm70_shflsync_idx_p) ;  /* 0x000007f000007944 */ /* 0x000fea0003c00000 */
[----:B-1----:R-:W-:Y:S01]  /*9190*/  MOV R77, R204 ;  /* 0x000000cc004d7202 */ /* 0x002fe20000000f00 */
[----:B0-----:R-:W-:Y:S05]  /*91a0*/  BRA `(.L_x_4146) ;  /* 0xffffc1b000007947 */ /* 0x001fea000383ffff */
.L_x_4100:
[----:B------:R-:W-:Y:S01]  /*91b0*/  HFMA2.MMA R211, -RZ, RZ, 0, 5.9604644775390625e-08 ;  /* 0x00000001ffd37435 */ /* 0x000fe200000001ff */
[----:B------:R-:W-:Y:S02]  /*91c0*/  MOV R200, R78 ;  /* 0x0000004e00c87202 */ /* 0x000fe40000000f00 */
[----:B------:R-:W-:-:S02]  /*91d0*/  MOV R202, 0x1f ;  /* 0x0000001f00ca7802 */ /* 0x000fc40000000f00 */
[----:B------:R-:W-:Y:S02]  /*91e0*/  MOV R213, 0xffffffff ;  /* 0xffffffff00d57802 */ /* 0x000fe40000000f00 */
[----:B------:R-:W-:Y:S02]  /*91f0*/  MOV R76, 0x9210 ;  /* 0x00009210004c7802 */ /* 0x000fe40000000f00 */
[----:B------:R-:W-:Y:S05]  /*9200*/  CALL.REL.NOINC `($__internal_165_$__cuda_sm70_shflsync_down) ;  /* 0x0000073000007944 */ /* 0x000fea0003c00000 */
[----:B-1----:R-:W-:Y:S01]  /*9210*/  MOV R209, R200 ;  /* 0x000000c800d17202 */ /* 0x002fe20000000f00 */
[----:B0-----:R-:W-:Y:S05]  /*9220*/  BRA `(.L_x_4147) ;  /* 0xffffc67000007947 */ /* 0x001fea000383ffff */
.L_x_4101:
[----:B------:R-:W-:Y:S01]  /*9230*/  HFMA2.MMA R211, -RZ, RZ, 0, 5.9604644775390625e-08 ;  /* 0x00000001ffd37435 */ /* 0x000fe200000001ff */
[----:B------:R-:W-:Y:S02]  /*9240*/  MOV R200, R79 ;  /* 0x0000004f00c87202 */ /* 0x000fe40000000f00 */
[----:B------:R-:W-:Y:S02]  /*9250*/  MOV R202, 0x1f ;  /* 0x0000001f00ca7802 */ /* 0x000fe40000000f00 */
[----:B------:R-:W-:Y:S02]  /*9260*/  MOV R213, 0xffffffff ;  /* 0xffffffff00d57802 */ /* 0x000fe40000000f00 */
[----:B------:R-:W-:-:S02]  /*9270*/  MOV R76, 0x9290 ;  /* 0x00009290004c7802 */ /* 0x000fc40000000f00 */
[----:B01----:R-:W-:Y:S05]  /*9280*/  CALL.REL.NOINC `($__internal_165_$__cuda_sm70_shflsync_down) ;  /* 0x000006b000007944 */ /* 0x003fea0003c00000 */
        /* <DEDUP_REMOVED lines=9> */
[----:B------:R-:W-:Y:S05]  /*9320*/  CALL.REL.NOINC `($__internal_165_$__cuda_sm70_shflsync_down) ;  /* 0x0000061000007944 */ /* 0x000fea0003c00000 */
[----:B0-----:R-:W-:Y:S01]  /*9330*/  HFMA2.MMA R211, -RZ, RZ, 0, 1.1920928955078125e-07 ;  /* 0x00000002ffd37435 */ /* 0x001fe200000001ff */
[----:B-1----:R-:W-:Y:S02]  /*9340*/  MOV R78, R200 ;  /* 0x000000c8004e7202 */ /* 0x002fe40000000f00 */
[----:B------:R-:W-:-:S02]  /*9350*/  MOV R200, R79 ;  /* 0x0000004f00c87202 */ /* 0x000fc40000000f00 */
[----:B------:R-:W-:Y:S02]  /*9360*/  MOV R202, 0x1f ;  /* 0x0000001f00ca7802 */ /* 0x000fe40000000f00 */
[----:B------:R-:W-:Y:S02]  /*9370*/  MOV R213, 0xffffffff ;  /* 0xffffffff00d57802 */ /* 0x000fe40000000f00 */
[----:B------:R-:W-:Y:S02]  /*9380*/  MOV R76, 0x93a0 ;  /* 0x000093a0004c7802 */ /* 0x000fe40000000f00 */
[----:B------:R-:W-:Y:S05]  /*9390*/  CALL.REL.NOINC `($__internal_165_$__cuda_sm70_shflsync_down) ;  /* 0x000005a000007944 */ /* 0x000fea0003c00000 */
[----:B-1----:R-:W-:Y:S01]  /*93a0*/  @!P3 FFMA.FTZ R79, R209, R200, R79 ;  /* 0x000000c8d14fb223 */ /* 0x002fe2000001004f */
[----:B0-----:R-:W-:Y:S01]  /*93b0*/  HFMA2.MMA R211, -RZ, RZ, 0, 2.384185791015625e-07 ;  /* 0x00000004ffd37435 */ /* 0x001fe200000001ff */
[----:B------:R-:W-:Y:S01]  /*93c0*/  @!P3 FMUL.FTZ R209, R78, R209 ;  /* 0x000000d14ed1b220 */ /* 0x000fe20000410000 */
[----:B------:R-:W-:Y:S02]  /*93d0*/  MOV R202, 0x1f ;  /* 0x0000001f00ca7802 */ /* 0x000fe40000000f00 */
[----:B------:R-:W-:Y:S02]  /*93e0*/  MOV R213, 0xffffffff ;  /* 0xffffffff00d57802 */ /* 0x000fe40000000f00 */
[----:B------:R-:W-:-:S02]  /*93f0*/  MOV R200, R209 ;  /* 0x000000d100c87202 */ /* 0x000fc40000000f00 */
[----:B------:R-:W-:Y:S02]  /*9400*/  MOV R76, 0x9420 ;  /* 0x00009420004c7802 */ /* 0x000fe40000000f00 */
[----:B------:R-:W-:Y:S05]  /*9410*/  CALL.REL.NOINC `($__internal_165_$__cuda_sm70_shflsync_down) ;  /* 0x0000052000007944 */ /* 0x000fea0003c00000 */
[----:B0-----:R-:W-:Y:S01]  /*9420*/  HFMA2.MMA R211, -RZ, RZ, 0, 2.384185791015625e-07 ;  /* 0x00000004ffd37435 */ /* 0x001fe200000001ff */
[----:B-1----:R-:W-:Y:S02]  /*9430*/  MOV R78, R200 ;  /* 0x000000c8004e7202 */ /* 0x002fe40000000f00 */
[----:B------:R-:W-:Y:S02]  /*9440*/  MOV R200, R79 ;  /* 0x0000004f00c87202 */ /* 0x000fe40000000f00 */
[----:B------:R-:W-:Y:S02]  /*9450*/  MOV R202, 0x1f ;  /* 0x0000001f00ca7802 */ /* 0x000fe40000000f00 */
[----:B------:R-:W-:Y:S02]  /*9460*/  MOV R213, 0xffffffff ;  /* 0xffffffff00d57802 */ /* 0x000fe40000000f00 */
[----:B------:R-:W-:Y:S02]  /*9470*/  MOV R76, 0x9490 ;  /* 0x00009490004c7802 */ /* 0x000fe40000000f00 */
[----:B------:R-:W-:Y:S05]  /*9480*/  CALL.REL.NOINC `($__internal_165_$__cuda_sm70_shflsync_down) ;  /* 0x000004b000007944 */ /* 0x000fea0003c00000 */
[----:B-1----:R-:W-:Y:S01]  /*9490*/  @!P2 FFMA.FTZ R79, R209, R200, R79 ;  /* 0x000000c8d14fa223 */ /* 0x002fe2000001004f */
[----:B0-----:R-:W-:Y:S01]  /*94a0*/  HFMA2.MMA R211, -RZ, RZ, 0, 4.76837158203125e-07 ;  /* 0x00000008ffd37435 */ /* 0x001fe200000001ff */
[----:B------:R-:W-:Y:S01]  /*94b0*/  @!P2 FMUL.FTZ R209, R78, R209 ;  /* 0x000000d14ed1a220 */ /* 0x000fe20000410000 */
[----:B------:R-:W-:-:S02]  /*94c0*/  MOV R202, 0x1f ;  /* 0x0000001f00ca7802 */ /* 0x000fc40000000f00 */
[----:B------:R-:W-:Y:S02]  /*94d0*/  MOV R213, 0xffffffff ;  /* 0xffffffff00d57802 */ /* 0x000fe40000000f00 */
[----:B------:R-:W-:Y:S02]  /*94e0*/  MOV R200, R209 ;  /* 0x000000d100c87202 */ /* 0x000fe40000000f00 */
[----:B------:R-:W-:Y:S02]  /*94f0*/  MOV R76, 0x9510 ;  /* 0x00009510004c7802 */ /* 0x000fe40000000f00 */
[----:B------:R-:W-:Y:S05]  /*9500*/  CALL.REL.NOINC `($__internal_165_$__cuda_sm70_shflsync_down) ;  /* 0x0000043000007944 */ /* 0x000fea0003c00000 */
[----:B0-----:R-:W-:Y:S01]  /*9510*/  HFMA2.MMA R211, -RZ, RZ, 0, 4.76837158203125e-07 ;  /* 0x00000008ffd37435 */ /* 0x001fe200000001ff */
[----:B-1----:R-:W-:Y:S02]  /*9520*/  MOV R78, R200 ;  /* 0x000000c8004e7202 */ /* 0x002fe40000000f00 */
[----:B------:R-:W-:Y:S02]  /*9530*/  MOV R200, R79 ;  /* 0x0000004f00c87202 */ /* 0x000fe40000000f00 */
[----:B------:R-:W-:Y:S02]  /*9540*/  MOV R202, 0x1f ;  /* 0x0000001f00ca7802 */ /* 0x000fe40000000f00 */
[----:B------:R-:W-:-:S02]  /*9550*/  MOV R213, 0xffffffff ;  /* 0xffffffff00d57802 */ /* 0x000fc40000000f00 */
[----:B------:R-:W-:Y:S02]  /*9560*/  MOV R76, 0x9580 ;  /* 0x00009580004c7802 */ /* 0x000fe40000000f00 */
[----:B------:R-:W-:Y:S05]  /*9570*/  CALL.REL.NOINC `($__internal_165_$__cuda_sm70_shflsync_down) ;  /* 0x000003c000007944 */ /* 0x000fea0003c00000 */
[----:B-1----:R-:W-:Y:S01]  /*9580*/  @!P1 FFMA.FTZ R79, R209, R200, R79 ;  /* 0x000000c8d14f9223 */ /* 0x002fe2000001004f */
[----:B0-----:R-:W-:Y:S01]  /*9590*/  HFMA2.MMA R211, -RZ, RZ, 0, 9.5367431640625e-07 ;  /* 0x00000010ffd37435 */ /* 0x001fe200000001ff */
[----:B------:R-:W-:Y:S01]  /*95a0*/  @!P1 FMUL.FTZ R209, R78, R209 ;  /* 0x000000d14ed19220 */ /* 0x000fe20000410000 */
[----:B------:R-:W-:Y:S02]  /*95b0*/  MOV R202, 0x1f ;  /* 0x0000001f00ca7802 */ /* 0x000fe40000000f00 */
[----:B------:R-:W-:Y:S02]  /*95c0*/  MOV R213, 0xffffffff ;  /* 0xffffffff00d57802 */ /* 0x000fe40000000f00 */
[----:B------:R-:W-:Y:S02]  /*95d0*/  MOV R200, R209 ;  /* 0x000000d100c87202 */ /* 0x000fe40000000f00 */
[----:B------:R-:W-:Y:S02]  /*95e0*/  MOV R76, 0x9600 ;  /* 0x00009600004c7802 */ /* 0x000fe40000000f00 */
[----:B------:R-:W-:Y:S05]  /*95f0*/  CALL.REL.NOINC `($__internal_165_$__cuda_sm70_shflsync_down) ;  /* 0x0000034000007944 */ /* 0x000fea0003c00000 */
[----:B0-----:R-:W-:Y:S01]  /*9600*/  HFMA2.MMA R211, -RZ, RZ, 0, 9.5367431640625e-07 ;  /* 0x00000010ffd37435 */ /* 0x001fe200000001ff */
[----:B-1----:R-:W-:-:S02]  /*9610*/  MOV R78, R200 ;  /* 0x000000c8004e7202 */ /* 0x002fc40000000f00 */
[----:B------:R-:W-:Y:S02]  /*9620*/  MOV R200, R79 ;  /* 0x0000004f00c87202 */ /* 0x000fe40000000f00 */
[----:B------:R-:W-:Y:S02]  /*9630*/  MOV R202, 0x1f ;  /* 0x0000001f00ca7802 */ /* 0x000fe40000000f00 */
[----:B------:R-:W-:Y:S02]  /*9640*/  MOV R213, 0xffffffff ;  /* 0xffffffff00d57802 */ /* 0x000fe40000000f00 */
[----:B------:R-:W-:Y:S02]  /*9650*/  MOV R76, 0x9670 ;  /* 0x00009670004c7802 */ /* 0x000fe40000000f00 */
[----:B------:R-:W-:Y:S05]  /*9660*/  CALL.REL.NOINC `($__internal_165_$__cuda_sm70_shflsync_down) ;  /* 0x000002d000007944 */ /* 0x000fea0003c00000 */
[----:B-1----:R-:W-:Y:S01]  /*9670*/  @!P0 FFMA.FTZ R79, R209, R200, R79 ;  /* 0x000000c8d14f8223 */ /* 0x002fe2000001004f */
[----:B0-----:R-:W-:Y:S01]  /*9680*/  HFMA2.MMA R211, -RZ, RZ, 0, 0 ;  /* 0x00000000ffd37435 */ /* 0x001fe200000001ff */
[----:B------:R-:W-:Y:S01]  /*9690*/  @!P0 FMUL.FTZ R209, R78, R209 ;  /* 0x000000d14ed18220 */ /* 0x000fe20000410000 */
[----:B------:R-:W-:Y:S02]  /*96a0*/  MOV R204, 0x1f ;  /* 0x0000001f00cc7802 */ /* 0x000fe40000000f00 */
[----:B------:R-:W-:-:S02]  /*96b0*/  MOV R213, 0xffffffff ;  /* 0xffffffff00d57802 */ /* 0x000fc40000000f00 */
[----:B------:R-:W-:Y:S02]  /*96c0*/  MOV R206, R209 ;  /* 0x000000d100ce7202 */ /* 0x000fe40000000f00 */
[----:B------:R-:W-:Y:S02]  /*96d0*/  MOV R76, 0x96f0 ;  /* 0x000096f0004c7802 */ /* 0x000fe40000000f00 */
[----:B------:R-:W-:Y:S05]  /*96e0*/  CALL.REL.NOINC `($__internal_166_$__cuda_sm70_shflsync_idx_p) ;  /* 0x0000029000007944 */ /* 0x000fea0003c00000 */
[----:B0-----:R-:W-:Y:S01]  /*96f0*/  HFMA2.MMA R211, -RZ, RZ, 0, 0 ;  /* 0x00000000ffd37435 */ /* 0x001fe200000001ff */
[----:B-1----:R-:W-:Y:S02]  /*9700*/  MOV R78, R204 ;  /* 0x000000cc004e7202 */ /* 0x002fe40000000f00 */
[----:B------:R-:W-:Y:S02]  /*9710*/  MOV R206, R79 ;  /* 0x0000004f00ce7202 */ /* 0x000fe40000000f00 */
[----:B------:R-:W-:Y:S02]  /*9720*/  MOV R204, 0x1f ;  /* 0x0000001f00cc7802 */ /* 0x000fe40000000f00 */
[----:B------:R-:W-:Y:S02]  /*9730*/  MOV R213, 0xffffffff ;  /* 0xffffffff00d57802 */ /* 0x000fe40000000f00 */
[----:B------:R-:W-:-:S02]  /*9740*/  MOV R76, 0x9760 ;  /* 0x00009760004c7802 */ /* 0x000fc40000000f00 */
[----:B------:R-:W-:Y:S05]  /*9750*/  CALL.REL.NOINC `($__internal_166_$__cuda_sm70_shflsync_idx_p) ;  /* 0x0000022000007944 */ /* 0x000fea0003c00000 */
[----:B0-----:R-:W-:Y:S01]  /*9760*/  HFMA2.MMA R211, -RZ, RZ, 0, 5.9604644775390625e-08 ;  /* 0x00000001ffd37435 */ /* 0x001fe200000001ff */
[----:B------:R-:W-:-:S02]  /*9770*/  MOV R196, R78 ;  /* 0x0000004e00c47202 */ /* 0x000fc40000000f00 */
[----:B-1----:R-:W-:Y:S02]  /*9780*/  MOV R198, R204 ;  /* 0x000000cc00c67202 */ /* 0x002fe40000000f00 */
[----:B------:R-:W-:Y:S02]  /*9790*/  MOV R200, R209 ;  /* 0x000000d100c87202 */ /* 0x000fe40000000f00 */
[----:B------:R-:W-:Y:S02]  /*97a0*/  MOV R202, 0x1f ;  /* 0x0000001f00ca7802 */ /* 0x000fe40000000f00 */
[----:B------:R-:W-:Y:S02]  /*97b0*/  MOV R213, 0xffffffff ;  /* 0xffffffff00d57802 */ /* 0x000fe40000000f00 */
[----:B------:R-:W-:Y:S02]  /*97c0*/  MOV R76, 0x97e0 ;  /* 0x000097e0004c7802 */ /* 0x000fe40000000f00 */
[----:B------:R-:W-:Y:S05]  /*97d0*/  CALL.REL.NOINC `($__internal_165_$__cuda_sm70_shflsync_down) ;  /* 0x0000016000007944 */ /* 0x000fea0003c00000 */
[----:B0-----:R-:W-:Y:S01]  /*97e0*/  HFMA2.MMA R211, -RZ, RZ, 0, 5.9604644775390625e-08 ;  /* 0x00000001ffd37435 */ /* 0x001fe200000001ff */
[----:B-1----:R-:W-:Y:S02]  /*97f0*/  MOV R78, R200 ;  /* 0x000000c8004e7202 */ /* 0x002fe40000000f00 */
[----:B------:R-:W-:-:S02]  /*9800*/  MOV R200, R79 ;  /* 0x0000004f00c87202 */ /* 0x000fc40000000f00 */
[----:B------:R-:W-:Y:S02]  /*9810*/  MOV R202, 0x1f ;  /* 0x0000001f00ca7802 */ /* 0x000fe40000000f00 */
[----:B------:R-:W-:Y:S02]  /*9820*/  MOV R213, 0xffffffff ;  /* 0xffffffff00d57802 */ /* 0x000fe40000000f00 */
[----:B------:R-:W-:Y:S02]  /*9830*/  MOV R76, 0x9850 ;  /* 0x00009850004c7802 */ /* 0x000fe40000000f00 */
[----:B------:R-:W-:Y:S05]  /*9840*/  CALL.REL.NOINC `($__internal_165_$__cuda_sm70_shflsync_down) ;  /* 0x000000f000007944 */ /* 0x000fea0003c00000 */
[----:B0-----:R-:W-:Y:S01]  /*9850*/  HFMA2.MMA R211, -RZ, RZ, 0, 0 ;  /* 0x00000000ffd37435 */ /* 0x001fe200000001ff */
[----:B------:R-:W-:Y:S02]  /*9860*/  MOV R209, R78 ;  /* 0x0000004e00d17202 */ /* 0x000fe40000000f00 */
[----:B------:R-:W-:Y:S02]  /*9870*/  MOV R206, R92 ;  /* 0x0000005c00ce7202 */ /* 0x000fe40000000f00 */
[----:B------:R-:W-:Y:S02]  /*9880*/  MOV R204, 0x1f ;  /* 0x0000001f00cc7802 */ /* 0x000fe40000000f00 */
[----:B------:R-:W-:-:S02]  /*9890*/  MOV R213, 0xffffffff ;  /* 0xffffffff00d57802 */ /* 0x000fc40000000f00 */
[----:B------:R-:W-:Y:S02]  /*98a0*/  MOV R76, 0x98c0 ;  /* 0x000098c0004c7802 */ /* 0x000fe40000000f00 */
[----:B-1----:R-:W-:Y:S05]  /*98b0*/  CALL.REL.NOINC `($__internal_166_$__cuda_sm70_shflsync_idx_p) ;  /* 0x000000c000007944 */ /* 0x002fea0003c00000 */
[----:B0-----:R-:W-:Y:S01]  /*98c0*/  HFMA2.MMA R211, -RZ, RZ, 0, 0 ;  /* 0x00000000ffd37435 */ /* 0x001fe200000001ff */
[----:B-1----:R-:W-:Y:S02]  /*98d0*/  MOV R202, R204 ;  /* 0x000000cc00ca7202 */ /* 0x002fe40000000f00 */
[----:B------:R-:W-:Y:S02]  /*98e0*/  MOV R206, R93 ;  /* 0x0000005d00ce7202 */ /* 0x000fe40000000f00 */
[----:B------:R-:W-:Y:S02]  /*98f0*/  MOV R204, 0x1f ;  /* 0x0000001f00cc7802 */ /* 0x000fe40000000f00 */
[----:B------:R-:W-:Y:S02]  /*9900*/  MOV R213, 0xffffffff ;  /* 0xffffffff00d57802 */ /* 0x000fe40000000f00 */
[----:B------:R-:W-:Y:S02]  /*9910*/  MOV R76, 0x9930 ;  /* 0x00009930004c7802 */ /* 0x000fe40000000f00 */
[----:B------:R-:W-:Y:S05]  /*9920*/  CALL.REL.NOINC `($__internal_166_$__cuda_sm70_shflsync_idx_p) ;  /* 0x0000005000007944 */ /* 0x000fea0003c00000 */
[----:B01----:R-:W-:Y:S05]  /*9930*/  BRA `(.L_x_4148) ;  /* 0xffffc10000007947 */ /* 0x003fea000383ffff */
        .weak           $__internal_165_$__cuda_sm70_shflsync_down
        .type           $__internal_165_$__cuda_sm70_shflsync_down,@function
        .size           $__internal_165_$__cuda_sm70_shflsync_down,($__internal_166_$__cuda_sm70_shflsync_idx_p - $__internal_165_$__cuda_sm70_shflsync_down)
$__internal_165_$__cuda_sm70_shflsync_down:
[----:B------:R-:W-:Y:S01]  /*9940*/  HFMA2.MMA R77, -RZ, RZ, 0, 0 ;  /* 0x00000000ff4d7435 */ /* 0x000fe200000001ff */
[----:B------:R-:W-:Y:S04]  /*9950*/  WARPSYNC R213 ;  /* 0x000000d500007348 */ /* 0x000fe80003800000 */
[----:B------:R0:W1:Y:S01]  /*9960*/  SHFL.DOWN PT, R200, R200, R211, R202 ;  /* 0x080000d3c8c87389 */ /* 0x00006200000e00ca */
[----:B------:R-:W-:Y:S05]  /*9970*/  RET.REL.NODEC R76 `(_Z25selective_scan_bwd_kernelI32Selective_Scan_bwd_kernel_traitsILi64ELi16ELb1ELb0ELb1ELb1ELb1EffEEv12SSMParamsBwd) ;  /* 0xffff66804c007950 */ /* 0x000fea0003c3ffff */
        .weak           $__internal_166_$__cuda_sm70_shflsync_idx_p
        .type           $__internal_166_$__cuda_sm70_shflsync_idx_p,@function
        .size           $__internal_166_$__cuda_sm70_shflsync_idx_p,($__internal_167_$__cuda_sm70_shflsync_up - $__internal_166_$__cuda_sm70_shflsync_idx_p)
$__internal_166_$__cuda_sm70_shflsync_idx_p:
[----:B------:R-:W-:Y:S01]  /*9980*/  MOV R77, 0x0 ;  /* 0x00000000004d7802 */ /* 0x000fe20000000f00 */
[----:B------:R-:W-:Y:S04]  /*9990*/  WARPSYNC R213 ;  /* 0x000000d500007348 */ /* 0x000fe80003800000 */
[----:B------:R0:W1:Y:S01]  /*99a0*/  SHFL.IDX PT, R204, R206, R211, R204 ;  /* 0x000000d3cecc7389 */ /* 0x00006200000e00cc */
[----:B------:R-:W-:Y:S05]  /*99b0*/  RET.REL.NODEC R76 `(_Z25selective_scan_bwd_kernelI32Selective_Scan_bwd_kernel_traitsILi64ELi16ELb1ELb0ELb1ELb1ELb1EffEEv12SSMParamsBwd) ;  /* 0xffff66404c007950 */ /* 0x000fea0003c3ffff */
        .weak           $__internal_167_$__cuda_sm70_shflsync_up
        .type           $__internal_167_$__cuda_sm70_shflsync_up,@function
        .size           $__internal_167_$__cuda_sm70_shflsync_up,(.L_x_8983 - $__internal_167_$__cuda_sm70_shflsync_up)
$__internal_167_$__cuda_sm70_shflsync_up:
[----:B------:R-:W-:Y:S01]  /*99c0*/  HFMA2.MMA R77, -RZ, RZ, 0, 0 ;  /* 0x00000000ff4d7435 */ /* 0x000fe200000001ff */
[----:B------:R-:W-:Y:S04]  /*99d0*/  WARPSYNC R200 ;  /* 0x000000c800007348 */ /* 0x000fe80003800000 */
[----:B------:R0:W1:Y:S01]  /*99e0*/  SHFL.UP PT, R197, R197, R198, R199 ;  /* 0x040000c6c5c57389 */ /* 0x00006200000e00c7 */
[----:B------:R-:W-:Y:S05]  /*99f0*/  RET.REL.NODEC R76 `(_Z25selective_scan_bwd_kernelI32Selective_Scan_bwd_kernel_traitsILi64ELi16ELb1ELb0ELb1ELb1ELb1EffEEv12SSMParamsBwd) ;  /* 0xffff66004c007950 */ /* 0x000fea0003c3ffff */
.L_x_4149:
        /* <DEDUP_REMOVED lines=16> */
.L_x_8983:


//--------------------- .text._Z25selective_scan_bwd_kernelI32Selective_Scan_bwd_kernel_traitsILi64ELi16ELb1ELb1ELb0ELb0ELb0EffEEv12SSMParamsBwd --------------------------
	.section	.text._Z25selective_scan_bwd_kernelI32Selective_Scan_bwd_kernel_traitsILi64ELi16ELb1ELb1ELb0ELb0ELb0EffEEv12SSMParamsBwd,"ax",@progbits
	.sectioninfo	@"SHI_REGISTERS=212"
	.align	128
        .global         _Z25selective_scan_bwd_kernelI32Selective_Scan_bwd_kernel_traitsILi64ELi16ELb1ELb1ELb0ELb0ELb0EffEEv12SSMParamsBwd
        .type           _Z25selective_scan_bwd_kernelI32Selective_Scan_bwd_kernel_traitsILi64ELi16ELb1ELb1ELb0ELb0ELb0EffEEv12SSMParamsBwd,@function
        .size           _Z25selective_scan_bwd_kernelI32Selective_Scan_bwd_kernel_traitsILi64ELi16ELb1ELb1ELb0ELb0ELb0EffEEv12SSMParamsBwd,(.L_x_8986 - _Z25selective_scan_bwd_kernelI32Selective_Scan_bwd_kernel_traitsILi64ELi16ELb1ELb1ELb0ELb0ELb0EffEEv12SSMParamsBwd)
        .other          _Z25selective_scan_bwd_kernelI32Selective_Scan_bwd_kernel_traitsILi64ELi16ELb1ELb1ELb0ELb0ELb0EffEEv12SSMParamsBwd,@"STO_CUDA_ENTRY STV_DEFAULT"
_Z25selective_scan_bwd_kernelI32Selective_Scan_bwd_kernel_traitsILi64ELi16ELb1ELb1ELb0ELb0ELb0EffEEv12SSMParamsBwd:
.text._Z25selective_scan_bwd_kernelI32Selective_Scan_bwd_kernel_traitsILi64ELi16ELb1ELb1ELb0ELb0ELb0EffEEv12SSMParamsBwd:
        /* <DEDUP_REMOVED lines=21> */
[----:B------:R4:W5:Y:S01]  /*0150*/  @P1 LDG.E R133, [R4.64] ;  /* 0x0000000404851981 */ /* 0x000962000c1e1900 */
[----:B--2---:R-:W-:Y:S01]  /*0160*/  SHF.R.S32.HI R182, RZ, 0x1f, R132 ;  /* 0x0000001fffb67819 */ /* 0x004fe20000011484 */
[C---:B------:R-:W-:Y:S01]  /*0170*/  IMAD R13, R135.reuse, c[0x0][0x1d8], RZ ;  /* 0x00007600870d7a24 */ /* 0x040fe200078e02ff */
[----:B------:R-:W-:Y:S01]  /*0180*/  MOV R131, c[0x0][0x174] ;  /* 0x00005d0000837a02 */ /* 0x000fe20000000f00 */
[----:B------:R-:W-:Y:S01]  /*0190*/  IMAD R17, R135, c[0x0][0x280], RZ ;  /* 0x0000a00087117a24 */ /* 0x000fe200078e02ff */
[----:B------:R-:W-:Y:S01]  /*01a0*/  CS2R R104, SRZ ;  /* 0x0000000000687805 */ /* 0x000fe2000001ff00 */
[----:B0-----:R-:W-:Y:S01]  /*01b0*/  IABS R2, R136 ;  /* 0x0000008800027213 */ /* 0x001fe20000000000 */
[C---:B------:R-:W-:Y:S01]  /*01c0*/  IMAD R9, R182.reuse, c[0x0][0x278], RZ ;  /* 0x00009e00b6097a24 */ /* 0x040fe200078e02ff */
[----:B-1----:R-:W-:Y:S01]  /*01d0*/  HFMA2.MMA R6, -RZ, RZ, 0, 0 ;  /* 0x00000000ff067435 */ /* 0x002fe200000001ff */
[C---:B------:R-:W-:Y:S01]  /*01e0*/  ISETP.GE.AND P3, PT, R131.reuse, 0x1, PT ;  /* 0x000000018300780c */ /* 0x040fe20003f66270 */
[----:B----4-:R-:W-:Y:S01]  /*01f0*/  IMAD R5, R182, c[0x0][0x1d0], RZ ;  /* 0x00007400b6057a24 */ /* 0x010fe200078e02ff */
[----:B------:R-:W-:Y:S01]  /*0200*/  SHF.L.U32 R131, R131, 0xa, RZ ;  /* 0x0000000a83837819 */ /* 0x000fe200000006ff */
[C---:B------:R-:W-:Y:S01]  /*0210*/  IMAD R9, R132.reuse, c[0x0][0x27c], R9 ;  /* 0x00009f0084097a24 */ /* 0x040fe200078e0209 */
[----:B------:R-:W-:Y:S01]  /*0220*/  CS2R R106, SRZ ;  /* 0x00000000006a7805 */ /* 0x000fe2000001ff00 */
[----:B------:R-:W-:Y:S01]  /*0230*/  IMAD R5, R132, c[0x0][0x1d4], R5 ;  /* 0x0000750084057a24 */ /* 0x000fe200078e0205 */
[----:B---3--:R-:W-:Y:S01]  /*0240*/  IADD3 R8, RZ, -R7, RZ ;  /* 0x80000007ff087210 */ /* 0x008fe20007ffe0ff */
[----:B------:R-:W-:Y:S01]  /*0250*/  IMAD R17, R136, c[0x0][0x284], R17 ;  /* 0x0000a10088117a24 */ /* 0x000fe200078e0211 */
[----:B------:R-:W-:Y:S01]  /*0260*/  HFMA2.MMA R129, -RZ, RZ, 0, 0 ;  /* 0x00000000ff817435 */ /* 0x000fe200000001ff */
[----:B------:R-:W-:-:S02]  /*0270*/  MOV R127, RZ ;  /* 0x000000ff007f7202 */ /* 0x000fc40000000f00 */
[----:B------:R-:W-:-:S04]  /*0280*/  IMAD R3, R8, R11, RZ ;  /* 0x0000000b08037224 */ /* 0x000fc800078e02ff */
[----:B------:R-:W-:Y:S01]  /*0290*/  IMAD.HI.U32 R7, R7, R3, R6 ;  /* 0x0000000307077227 */ /* 0x000fe200078e0006 */
[----:B------:R-:W-:-:S04]  /*02a0*/  LOP3.LUT R6, R136, c[0x0][0x178], RZ, 0x3c, !PT ;  /* 0x00005e0088067a12 */ /* 0x000fc800078e3cff */
[----:B------:R-:W-:Y:S01]  /*02b0*/  ISETP.GE.AND P2, PT, R6, RZ, PT ;  /* 0x000000ff0600720c */ /* 0x000fe20003f46270 */
[----:B------:R-:W-:-:S04]  /*02c0*/  IMAD.HI.U32 R130, R7, R2, RZ ;  /* 0x0000000207827227 */ /* 0x000fc800078e00ff */
[----:B------:R-:W-:Y:S01]  /*02d0*/  IMAD R7, R182, c[0x0][0x1e0], RZ ;  /* 0x00007800b6077a24 */ /* 0x000fe200078e02ff */
[----:B------:R-:W-:-:S03]  /*02e0*/  IADD3 R0, -R130, RZ, RZ ;  /* 0x000000ff82007210 */ /* 0x000fc60007ffe1ff */
[C---:B------:R-:W-:Y:S02]  /*02f0*/  IMAD R7, R132.reuse, c[0x0][0x1e4], R7 ;  /* 0x0000790084077a24 */ /* 0x040fe400078e0207 */
[----:B------:R-:W-:Y:S02]  /*0300*/  IMAD R0, R11, R0, R2 ;  /* 0x000000000b007224 */ /* 0x000fe400078e0202 */
[----:B------:R-:W-:-:S03]  /*0310*/  IMAD.WIDE.U32 R2, R132, c[0x0][0x1d0], RZ ;  /* 0x0000740084027a25 */ /* 0x000fc600078e00ff */
[----:B------:R-:W-:Y:S02]  /*0320*/  ISETP.GT.U32.AND P1, PT, R11, R0, PT ;  /* 0x000000000b00720c */ /* 0x000fe40003f24070 */
        /* <DEDUP_REMOVED lines=11> */
[----:B------:R-:W-:-:S03]  /*03e0*/  ISETP.NE.AND P1, PT, RZ, c[0x0][0x178], PT ;  /* 0x00005e00ff007a0c */ /* 0x000fc60003f25270 */
[----:B------:R-:W-:Y:S01]  /*03f0*/  IMAD R15, R132, c[0x0][0x194], R11 ;  /* 0x00006500840f7a24 */ /* 0x000fe200078e020b */
[----:B------:R-:W-:Y:S01]  /*0400*/  IADD3 R11, R131, -0x400, RZ ;  /* 0xfffffc00830b7810 */ /* 0x000fe20007ffe0ff */
[----:B------:R-:W-:-:S03]  /*0410*/  IMAD R0, R136, c[0x0][0x1dc], R13 ;  /* 0x0000770088007a24 */ /* 0x000fc600078e020d */
[----:B------:R-:W-:Y:S02]  /*0420*/  SHF.R.S32.HI R13, RZ, 0x1f, R11 ;  /* 0x0000001fff0d7819 */ /* 0x000fe4000001140b */
[----:B------:R-:W-:Y:S02]  /*0430*/  IADD3 R125, P4, R11, R2, RZ ;  /* 0x000000020b7d7210 */ /* 0x000fe40007f9e0ff */
[----:B------:R-:W-:Y:S01]  /*0440*/  IADD3 R9, R9, R15, RZ ;  /* 0x0000000f09097210 */ /* 0x000fe20007ffe0ff */
[----:B------:R-:W-:Y:S01]  /*0450*/  IMAD R15, R135, c[0x0][0x1e8], RZ ;  /* 0x00007a00870f7a24 */ /* 0x000fe200078e02ff */
[----:B------:R-:W-:Y:S01]  /*0460*/  IADD3.X R0, R13, R3, R0, P4, !PT ;  /* 0x000000030d007210 */ /* 0x000fe200027fe400 */
[----:B------:R-:W-:Y:S01]  /*0470*/  IMAD.WIDE.U32 R2, R136, c[0x0][0x1e8], R4 ;  /* 0x00007a0088027a25 */ /* 0x000fe200078e0004 */
[----:B------:R-:W-:-:S03]  /*0480*/  @P0 IADD3 R130, R130, 0x1, RZ ;  /* 0x0000000182820810 */ /* 0x000fc60007ffe0ff */
[----:B------:R-:W-:Y:S01]  /*0490*/  IMAD.WIDE.U32 R4, R136, c[0x0][0x280], R6 ;  /* 0x0000a00088047a25 */ /* 0x000fe200078e0006 */
[C---:B------:R-:W-:Y:S02]  /*04a0*/  IADD3 R123, P0, R11.reuse, R2, RZ ;  /* 0x000000020b7b7210 */ /* 0x040fe40007f1e0ff */
[----:B------:R-:W-:Y:S01]  /*04b0*/  @!P2 IADD3 R130, -R130, RZ, RZ ;  /* 0x000000ff8282a210 */ /* 0x000fe20007ffe1ff */
[----:B------:R-:W-:Y:S01]  /*04c0*/  IMAD R15, R136, c[0x0][0x1ec], R15 ;  /* 0x00007b00880f7a24 */ /* 0x000fe200078e020f */
[----:B------:R-:W-:Y:S02]  /*04d0*/  IADD3 R121, P2, R11, R4, RZ ;  /* 0x000000040b797210 */ /* 0x000fe40007f5e0ff */
[----:B------:R-:W-:Y:S02]  /*04e0*/  @!P1 LOP3.LUT R130, RZ, c[0x0][0x178], RZ, 0x33, !PT ;  /* 0x00005e00ff829a12 */ /* 0x000fe400078e33ff */
[C---:B------:R-:W-:Y:S02]  /*04f0*/  IADD3.X R2, R13.reuse, R3, R15, P0, !PT ;  /* 0x000000030d027210 */ /* 0x040fe400007fe40f */
[----:B------:R-:W-:Y:S01]  /*0500*/  ISETP.NE.U32.AND P0, PT, RZ, c[0x0][0x260], PT ;  /* 0x00009800ff007a0c */ /* 0x000fe20003f05070 */
[----:B------:R-:W-:Y:S01]  /*0510*/  IMAD.WIDE.U32 R8, R130, c[0x0][0x1a8], R8 ;  /* 0x00006a0082087a25 */ /* 0x000fe200078e0008 */
[----:B------:R-:W-:-:S02]  /*0520*/  IADD3.X R4, R13, R5, R17, P2, !PT ;  /* 0x000000050d047210 */ /* 0x000fc400017fe411 */
[----:B------:R-:W-:Y:S02]  /*0530*/  LEA R124, P1, R125, c[0x0][0x240], 0x2 ;  /* 0x000090007d7c7a11 */ /* 0x000fe400078210ff */
        /* <DEDUP_REMOVED lines=17> */
[----:B------:R-:W-:-:S02]  /*0650*/  @P0 MOV R3, 0x8 ;  /* 0x0000000800030802 */ /* 0x000fc40000000f00 */
[----:B------:R-:W-:Y:S02]  /*0660*/  LEA.HI.X R121, R121, c[0x0][0x30c], R4, 0x2, P4 ;  /* 0x0000c30079797a11 */ /* 0x000fe400020f1404 */
[----:B------:R-:W-:Y:S01]  /*0670*/  IADD3.X R118, R13, R118, RZ, P5, !PT ;  /* 0x000000760d767210 */ /* 0x000fe20002ffe4ff */
[----:B------:R-:W-:Y:S01]  /*0680*/  @P0 IMAD.WIDE R2, R0, R3, c[0x0][0x260] ;  /* 0x0000980000020625 */ /* 0x000fe200078e0203 */
[C---:B------:R-:W-:Y:S01]  /*0690*/  LEA R119, P6, R11.reuse, c[0x0][0x228], 0x2 ;  /* 0x00008a000b777a11 */ /* 0x040fe200078c10ff */
        /* <DEDUP_REMOVED lines=8> */
[----:B------:R-:W-:Y:S02]  /*0720*/  MOV R117, c[0x0][0x174] ;  /* 0x00005d0000757a02 */ /* 0x000fe40000000f00 */
[----:B------:R-:W-:Y:S01]  /*0730*/  MOV R127, RZ ;  /* 0x000000ff007f7202 */ /* 0x000fe20000000f00 */
[----:B------:R-:W1:Y:S01]  /*0740*/  S2R R126, SR_LANEID ;  /* 0x00000000007e7919 */ /* 0x000e620000000000 */
[----:B------:R-:W-:Y:S02]  /*0750*/  MOV R116, RZ ;  /* 0x000000ff00747202 */ /* 0x000fe40000000f00 */
[----:B------:R-:W-:-:S02]  /*0760*/  MOV R129, RZ ;  /* 0x000000ff00817202 */ /* 0x000fc40000000f00 */
[----:B0-----:R-:W-:-:S04]  /*0770*/  SHF.R.S32.HI R5, RZ, 0x1f, R128 ;  /* 0x0000001fff057819 */ /* 0x001fc80000011480 */
[----:B------:R-:W-:-:S04]  /*0780*/  LEA.HI R5, R5, R128, RZ, 0x5 ;  /* 0x0000008005057211 */ /* 0x000fc800078f28ff */
[----:B-1----:R-:W-:Y:S02]  /*0790*/  SHF.R.S32.HI R115, RZ, 0x5, R5 ;  /* 0x00000005ff737819 */ /* 0x002fe40000011405 */
.L_x_4201:
        /* <DEDUP_REMOVED lines=39> */
[----:B0-----:R-:W4:Y:S04]  /*0a10*/  LDG.E.128 R52, [R48.64+0x400] ;  /* 0x0004000430347981 */ /* 0x001f28000c1e1d00 */
[----:B------:R-:W4:Y:S01]  /*0a20*/  LDG.E.128 R64, [R48.64+0x600] ;  /* 0x0006000430407981 */ /* 0x000f22000c1e1d00 */
[----:B------:R-:W-:-:S03]  /*0a30*/  ISETP.LT.AND P0, PT, RZ, c[0x0][0x16c], PT ;  /* 0x00005b00ff007a0c */ /* 0x000fc60003f01270 */
[----:B--2---:R-:W-:Y:S04]  /*0a40*/  STS.128 [R113.X16], R56 ;  /* 0x0000003871007388 */ /* 0x004fe8000000cc00 */
[----:B---3--:R-:W-:Y:S04]  /*0a50*/  STS.128 [R113.X16+0x200], R60 ;  /* 0x0002003c71007388 */ /* 0x008fe8000000cc00 */
[----:B----4-:R-:W-:Y:S04]  /*0a60*/  STS.128 [R113.X16+0x400], R52 ;  /* 0x0004003471007388 */ /* 0x010fe8000000cc00 */
[----:B------:R-:W-:Y:S01]  /*0a70*/  STS.128 [R113.X16+0x600], R64 ;  /* 0x0006004071007388 */ /* 0x000fe2000000cc00 */
[----:B------:R-:W-:-:S06]  /*0a80*/  NOP ;  /* 0x0000000000007918 */ /* 0x000fcc0000000000 */
[----:B------:R-:W0:Y:S04]  /*0a90*/  LDS.128 R36, [R0.X16] ;  /* 0x0000000000247984 */ /* 0x000e28000000cc00 */
[----:B------:R-:W1:Y:S04]  /*0aa0*/  LDS.128 R40, [R0.X16+0x10] ;  /* 0x0000100000287984 */ /* 0x000e68000000cc00 */
[----:B------:R-:W2:Y:S01]  /*0ab0*/  LDS.128 R44, [R0.X16+0x20] ;  /* 0x00002000002c7984 */ /* 0x000ea2000000cc00 */
[----:B0-----:R-:W-:Y:S02]  /*0ac0*/  FFMA.FTZ R50, R4, R36, R129 ;  /* 0x0000002404327223 */ /* 0x001fe40000010081 */
[----:B-----5:R-:W-:-:S02]  /*0ad0*/  FMUL.FTZ R54, R38, R134 ;  /* 0x0000008626367220 */ /* 0x020fc40000410000 */
[----:B------:R-:W-:Y:S02]  /*0ae0*/  FFMA.FTZ R69, R5, R37, R50 ;  /* 0x0000002505457223 */ /* 0x000fe40000010032 */
[----:B------:R0:W3:Y:S01]  /*0af0*/  LDS.128 R48, [R0.X16+0x30] ;  /* 0x0000300000307984 */ /* 0x0000e2000000cc00 */
[----:B------:R-:W-:Y:S02]  /*0b00*/  FMUL.FTZ R55, R39, R134 ;  /* 0x0000008627377220 */ /* 0x000fe40000410000 */
[----:B------:R-:W-:Y:S02]  /*0b10*/  FFMA.FTZ R56, R6, R38, R69 ;  /* 0x0000002606387223 */ /* 0x000fe40000010045 */
[-C--:B-1----:R-:W-:Y:S02]  /*0b20*/  FMUL.FTZ R58, R42, R134.reuse ;  /* 0x000000862a3a7220 */ /* 0x082fe40000410000 */
[----:B------:R-:W-:Y:S02]  /*0b30*/  FFMA.FTZ R57, R7, R39, R56 ;  /* 0x0000002707397223 */ /* 0x000fe40000010038 */
[----:B------:R-:W-:-:S02]  /*0b40*/  FMUL.FTZ R56, R40, R134 ;  /* 0x0000008628387220 */ /* 0x000fc40000410000 */
[----:B------:R-:W-:Y:S02]  /*0b50*/  FFMA.FTZ R52, R8, R40, R57 ;  /* 0x0000002808347223 */ /* 0x000fe40000010039 */
[-C--:B------:R-:W-:Y:S02]  /*0b60*/  FMUL.FTZ R57, R41, R134.reuse ;  /* 0x0000008629397220 */ /* 0x080fe40000410000 */
[----:B------:R-:W-:Y:S02]  /*0b70*/  FFMA.FTZ R53, R9, R41, R52 ;  /* 0x0000002909357223 */ /* 0x000fe40000010034 */
[----:B--2---:R-:W-:Y:S02]  /*0b80*/  FMUL.FTZ R60, R44, R134 ;  /* 0x000000862c3c7220 */ /* 0x004fe40000410000 */
        /* <DEDUP_REMOVED lines=8> */
[----:B0-----:R-:W-:Y:S02]  /*0c10*/  FFMA.FTZ R0, R14, R46, R53 ;  /* 0x0000002e0e007223 */ /* 0x001fe40000010035 */
[-C--:B------:R-:W-:Y:S02]  /*0c20*/  FMUL.FTZ R53, R37, R134.reuse ;  /* 0x0000008625357220 */ /* 0x080fe40000410000 */
[----:B------:R-:W-:Y:S02]  /*0c30*/  FFMA.FTZ R59, R15, R47, R0 ;  /* 0x0000002f0f3b7223 */ /* 0x000fe40000010000 */
[----:B---3--:R-:W-:Y:S02]  /*0c40*/  FMUL.FTZ R64, R48, R134 ;  /* 0x0000008630407220 */ /* 0x008fe40000410000 */
[----:B------:R-:W-:Y:S02]  /*0c50*/  FFMA.FTZ R0, R16, R48, R59 ;  /* 0x0000003010007223 */ /* 0x000fe4000001003b */
[----:B------:R-:W-:-:S02]  /*0c60*/  FMUL.FTZ R59, R43, R134 ;  /* 0x000000862b3b7220 */ /* 0x000fc40000410000 */
[----:B------:R-:W-:Y:S02]  /*0c70*/  FFMA.FTZ R65, R17, R49, R0 ;  /* 0x0000003111417223 */ /* 0x000fe40000010000 */
[----:B------:R-:W-:Y:S02]  /*0c80*/  FMUL.FTZ R66, R50, R134 ;  /* 0x0000008632427220 */ /* 0x000fe40000410000 */
[----:B------:R-:W-:Y:S02]  /*0c90*/  FFMA.FTZ R0, R18, R50, R65 ;  /* 0x0000003212007223 */ /* 0x000fe40000010041 */
[-C--:B------:R-:W-:Y:S02]  /*0ca0*/  FMUL.FTZ R65, R49, R134.reuse ;  /* 0x0000008631417220 */ /* 0x080fe40000410000 */
[----:B------:R-:W-:Y:S02]  /*0cb0*/  FMUL.FTZ R67, R51, R134 ;  /* 0x0000008633437220 */ /* 0x000fe40000410000 */
        /* <DEDUP_REMOVED lines=12> */
.L_x_4151:
[----:B------:R-:W-:Y:S01]  /*0d80*/  HFMA2.MMA R112, -RZ, RZ, 0, 0 ;  /* 0x00000000ff707435 */ /* 0x000fe200000001ff */
        /* <DEDUP_REMOVED lines=8> */
[----:B------:R-:W-:-:S02]  /*0e10*/  CS2R R80, SRZ ;  /* 0x0000000000507805 */ /* 0x000fc4000001ff00 */
.L_x_4200:
[----:B------:R-:W-:Y:S01]  /*0e20*/  IMAD R87, R135, c[0x0][0x180], RZ ;  /* 0x0000600087577a24 */ /* 0x000fe200078e02ff */
[----:B------:R-:W-:Y:S01]  /*0e30*/  SHF.R.S32.HI R139, RZ, 0x1f, R112 ;  /* 0x0000001fff8b7819 */ /* 0x000fe20000011470 */
[----:B------:R-:W-:-:S04]  /*0e40*/  IMAD.WIDE.U32 R84, R136, c[0x0][0x180], RZ ;  /* 0x0000600088547a25 */ /* 0x000fc800078e00ff */
[----:B------:R-:W-:Y:S02]  /*0e50*/  IMAD R89, R136, c[0x0][0x184], R87 ;  /* 0x0000610088597a24 */ /* 0x000fe400078e0257 */
[----:B------:R-:W-:Y:S02]  /*0e60*/  IMAD R91, R139, c[0x0][0x1a0], RZ ;  /* 0x000068008b5b7a24 */ /* 0x000fe400078e02ff */
[----:B------:R-:W-:Y:S01]  /*0e70*/  IMAD.WIDE.U32 R86, R112, c[0x0][0x1a0], RZ ;  /* 0x0000680070567a25 */ /* 0x000fe200078e00ff */
[----:B------:R-:W-:-:S03]  /*0e80*/  IADD3 R85, R85, R89, RZ ;  /* 0x0000005955557210 */ /* 0x000fc60007ffe0ff */
[----:B------:R-:W-:Y:S01]  /*0e90*/  IMAD R91, R112, c[0x0][0x1a4], R91 ;  /* 0x00006900705b7a24 */ /* 0x000fe200078e025b */
        /* <DEDUP_REMOVED lines=13> */
[----:B------:R0:W4:Y:S04]  /*0f70*/  LDG.E.128 R92, [R100.64+0x400] ;  /* 0x00040004645c7981 */ /* 0x000128000c1e1d00 */
[----:B------:R0:W4:Y:S01]  /*0f80*/  LDG.E.128 R96, [R100.64+0x600] ;  /* 0x0006000464607981 */ /* 0x000122000c1e1d00 */
        /* <DEDUP_REMOVED lines=8> */
[----:B-1----:R-:W-:-:S04]  /*1010*/  LEA R102, P2, R100, c[0x0][0x230], 0x2 ;  /* 0x00008c0064667a11 */ /* 0x002fc800078410ff */
[----:B------:R-:W-:Y:S02]  /*1020*/  LEA.HI.X R103, R100, c[0x0][0x234], R101, 0x2, P2 ;  /* 0x00008d0064677a11 */ /* 0x000fe400010f1465 */
[----:B------:R-:W-:Y:S01]  /*1030*/  SHF.L.U32 R100, R128, 0x2, RZ ;  /* 0x0000000280647819 */ /* 0x000fe200000006ff */
[----:B------:R-:W-:-:S03]  /*1040*/  FADD.FTZ R149, R20, R133 ;  /* 0x0000008514957221 */ /* 0x000fc60000010000 */
[----:B------:R-:W-:Y:S02]  /*1050*/  LOP3.LUT R101, R100, 0xffffff80, RZ, 0xc0, !PT ;  /* 0xffffff8064657812 */ /* 0x000fe400078ec0ff */
[----:B------:R-:W-:Y:S02]  /*1060*/  IADD3 R137, R117, -0x1, RZ ;  /* 0xffffffff75897810 */ /* 0x000fe40007ffe0ff */
[----:B------:R-:W-:Y:S02]  /*1070*/  IADD3 R109, R101, R126, RZ ;  /* 0x0000007e656d7210 */ /* 0x000fe40007ffe0ff */
[----:B------:R-:W-:Y:S02]  /*1080*/  ISETP.NE.AND P1, PT, R128, RZ, PT ;  /* 0x000000ff8000720c */ /* 0x000fe40003f25270 */
[----:B------:R-:W-:Y:S01]  /*1090*/  LEA.HI R138, R137, R137, RZ, 0x1 ;  /* 0x00000089898a7211 */ /* 0x000fe200078f08ff */
[----:B------:R-:W-:-:S03]  /*10a0*/  IMAD R142, R126, 0x3, R109 ;  /* 0x000000037e8e7824 */ /* 0x000fc600078e026d */
[----:B------:R-:W-:-:S04]  /*10b0*/  LOP3.LUT R138, R138, 0xfffffe, RZ, 0xc0, !PT ;  /* 0x00fffffe8a8a7812 */ /* 0x000fc800078ec0ff */
[----:B------:R-:W-:Y:S02]  /*10c0*/  IADD3 R137, R137, -R138, RZ ;  /* 0x8000008a89897210 */ /* 0x000fe40007ffe0ff */
[C---:B------:R-:W-:Y:S02]  /*10d0*/  IADD3 R138, R128.reuse, 0x200, RZ ;  /* 0x00000200808a7810 */ /* 0x040fe40007ffe0ff */
[----:B------:R-:W-:Y:S02]  /*10e0*/  @!P1 LEA R138, R137, R112, 0x8 ;  /* 0x00000070898a9211 */ /* 0x000fe400078e40ff */
[----:B------:R-:W-:Y:S02]  /*10f0*/  LOP3.LUT P0, RZ, R128, 0x1f, RZ, 0xc0, !PT ;  /* 0x0000001f80ff7812 */ /* 0x000fe4000780c0ff */
[----:B------:R-:W-:Y:S02]  /*1100*/  SHF.L.U32 R143, R138, 0x2, RZ ;  /* 0x000000028a8f7819 */ /* 0x000fe400000006ff */
[----:B------:R-:W-:Y:S01]  /*1110*/  ISETP.LT.OR P0, PT, R117, 0x2, P0 ;  /* 0x000000027500780c */ /* 0x000fe20000701670 */
[----:B------:R-:W-:-:S02]  /*1120*/  FADD.FTZ R156, R21, R133 ;  /* 0x00000085159c7221 */ /* 0x000fc40000010000 */
[--C-:B------:R-:W-:Y:S02]  /*1130*/  FADD.FTZ R139, R22, R133.reuse ;  /* 0x00000085168b7221 */ /* 0x100fe40000010000 */
[--C-:B------:R-:W-:Y:S02]  /*1140*/  FADD.FTZ R158, R23, R133.reuse ;  /* 0x00000085179e7221 */ /* 0x100fe40000010000 */
[----:B------:R-:W-:-:S06]  /*1150*/  FADD.FTZ R155, R24, R133 ;  /* 0x00000085189b7221 */ /* 0x000fcc0000010000 */
[----:B------:R-:W-:Y:S01]  /*1160*/  @!P0 IADD3 R101, R117, -0x2, RZ ;  /* 0xfffffffe75658810 */ /* 0x000fe20007ffe0ff */
[----:B------:R-:W-:Y:S01]  /*1170*/  FADD.FTZ R138, R25, R133 ;  /* 0x00000085198a7221 */ /* 0x000fe20000010000 */
[----:B------:R-:W-:-:S03]  /*1180*/  MOV R109, RZ ;  /* 0x000000ff006d7202 */ /* 0x000fc60000000f00 */
[----:B------:R-:W-:Y:S01]  /*1190*/  @!P0 IMAD R101, R101, c[0x0][0x16c], R112 ;  /* 0x00005b0065658a24 */ /* 0x000fe200078e0270 */
[----:B------:R-:W-:Y:S01]  /*11a0*/  MOV R108, 0x3f800000 ;  /* 0x3f800000006c7802 */ /* 0x000fe20000000f00 */
[----:B------:R-:W-:Y:S02]  /*11b0*/  FADD.FTZ R157, R28, R133 ;  /* 0x000000851c9d7221 */ /* 0x000fe40000010000 */
[----:B------:R-:W-:-:S04]  /*11c0*/  @!P0 IMAD.WIDE R100, R101, 0x8, R2 ;  /* 0x0000000865648825 */ /* 0x000fc800078e0202 */
[----:B------:R-:W-:Y:S02]  /*11d0*/  FMUL.FTZ R160, R5, R156 ;  /* 0x0000009c05a07220 */ /* 0x000fe40000410000 */
[--C-:B------:R-:W-:Y:S02]  /*11e0*/  FADD.FTZ R151, R30, R133.reuse ;  /* 0x000000851e977221 */ /* 0x100fe40000010000 */
[----:B------:R-:W-:Y:S02]  /*11f0*/  FMUL.FTZ R167, R12, R157 ;  /* 0x0000009d0ca77220 */ /* 0x000fe40000410000 */
[----:B------:R-:W-:Y:S02]  /*1200*/  FMUL.FTZ R159, R6, R139 ;  /* 0x0000008b069f7220 */ /* 0x000fe40000410000 */
[----:B------:R-:W-:Y:S02]  /*1210*/  FADD.FTZ R154, R29, R133 ;  /* 0x000000851d9a7221 */ /* 0x000fe40000010000 */
[----:B------:R-:W-:-:S02]  /*1220*/  FMUL.FTZ R161, R8, R155 ;  /* 0x0000009b08a17220 */ /* 0x000fc40000410000 */
[----:B------:R-:W-:Y:S02]  /*1230*/  FMUL.FTZ R162, R7, R158 ;  /* 0x0000009e07a27220 */ /* 0x000fe40000410000 */
[----:B------:R-:W-:-:S04]  /*1240*/  FADD.FTZ R148, R31, R133 ;  /* 0x000000851f947221 */ /* 0x000fc80000010000 */
[----:B------:R-:W-:Y:S02]  /*1250*/  FMUL.FTZ R170, R15, R148 ;  /* 0x000000940faa7220 */ /* 0x000fe40000410000 */
[--C-:B------:R-:W-:Y:S02]  /*1260*/  FADD.FTZ R145, R32, R133.reuse ;  /* 0x0000008520917221 */ /* 0x100fe40000010000 */
[----:B------:R-:W-:Y:S01]  /*1270*/  FADD.FTZ R144, R33, R133 ;  /* 0x0000008521907221 */ /* 0x000fe20000010000 */
[----:B------:R-:W-:Y:S01]  /*1280*/  BSSY B0, `(.L_x_4153) ;  /* 0x0000075000007945 */ /* 0x000fe20003800000 */
[----:B---3--:R-:W-:-:S04]  /*1290*/  FMUL.FTZ R169, R0, 1.4426950216293334961 ;  /* 0x3fb8aa3b00a97820 */ /* 0x008fc80000410000 */
[----:B------:R-:W-:Y:S01]  /*12a0*/  FMUL.FTZ R152, R149, R169 ;  /* 0x000000a995987220 */ /* 0x000fe20000410000 */
[----:B--2---:R-:W-:Y:S04]  /*12b0*/  STS.128 [R113.X16], R88 ;  /* 0x0000005871007388 */ /* 0x004fe8000000cc00 */
[----:B----4-:R-:W-:Y:S01]  /*12c0*/  STS.128 [R113.X16+0x200], R84 ;  /* 0x0002005471007388 */ /* 0x010fe2000000cc00 */
[----:B------:R-:W0:Y:S03]  /*12d0*/  MUFU.EX2 R152, R152 ;  /* 0x0000009800987308 */ /* 0x000e260000000800 */
[----:B------:R-:W-:Y:S04]  /*12e0*/  STS.128 [R113.X16+0x400], R92 ;  /* 0x0004005c71007388 */ /* 0x000fe8000000cc00 */
[----:B------:R-:W-:Y:S01]  /*12f0*/  STS.128 [R113.X16+0x600], R96 ;  /* 0x0006006071007388 */ /* 0x000fe2000000cc00 */
[----:B------:R-:W-:-:S06]  /*1300*/  NOP ;  /* 0x0000000000007918 */ /* 0x000fcc0000000000 */
[----:B------:R-:W1:Y:S04]  /*1310*/  LDS.128 R84, [R142.X16] ;  /* 0x000000008e547984 */ /* 0x000e68000000cc00 */
[----:B------:R-:W2:Y:S04]  /*1320*/  LDS.128 R88, [R142.X16+0x10] ;  /* 0x000010008e587984 */ /* 0x000ea8000000cc00 */
[----:B------:R-:W3:Y:S04]  /*1330*/  LDS.128 R92, [R142.X16+0x20] ;  /* 0x000020008e5c7984 */ /* 0x000ee8000000cc00 */
[----:B------:R4:W2:Y:S04]  /*1340*/  LDS.128 R96, [R142.X16+0x30] ;  /* 0x000030008e607984 */ /* 0x0008a8000000cc00 */
[----:B------:R1:W5:Y:S04]  /*1350*/  LDG.E R141, [R102.64] ;  /* 0x00000004668d7981 */ /* 0x000368000c1e1900 */
[----:B0-----:R0:W-:Y:S04]  /*1360*/  STS [R143+0x2550], R152 ;  /* 0x002550988f007388 */ /* 0x0011e80000000800 */
[----:B------:R-:W-:Y:S01]  /*1370*/  BAR.SYNC.DEFER_BLOCKING 0x0 ;  /* 0x0000000000007b1d */ /* 0x000fe20000010000 */
[----:B------:R-:W-:-:S02]  /*1380*/  FMUL.FTZ R140, R156, R169 ;  /* 0x000000a99c8c7220 */ /* 0x000fc40000410000 */
[-C--:B------:R-:W-:Y:S02]  /*1390*/  FMUL.FTZ R137, R139, R169.reuse ;  /* 0x000000a98b897220 */ /* 0x080fe40000410000 */
[-C--:B----4-:R-:W-:Y:S02]  /*13a0*/  FMUL.FTZ R142, R158, R169.reuse ;  /* 0x000000a99e8e7220 */ /* 0x090fe40000410000 */
[----:B------:R-:W4:Y:S01]  /*13b0*/  MUFU.EX2 R140, R140 ;  /* 0x0000008c008c7308 */ /* 0x000f220000000800 */
[----:B0-----:R-:W-:Y:S02]  /*13c0*/  FMUL.FTZ R143, R155, R169 ;  /* 0x000000a99b8f7220 */ /* 0x001fe40000410000 */
[----:B------:R-:W-:-:S05]  /*13d0*/  FMUL.FTZ R149, R4, R149 ;  /* 0x0000009504957220 */ /* 0x000fca0000410000 */
[----:B------:R-:W0:Y:S01]  /*13e0*/  MUFU.EX2 R137, R137 ;  /* 0x0000008900897308 */ /* 0x000e220000000800 */
[----:B------:R-:W-:Y:S02]  /*13f0*/  FMUL.FTZ R146, R138, R169 ;  /* 0x000000a98a927220 */ /* 0x000fe40000410000 */
[----:B-1----:R-:W-:-:S05]  /*1400*/  FADD.FTZ R103, R26, R133 ;  /* 0x000000851a677221 */ /* 0x002fca0000010000 */
[----:B------:R-:W1:Y:S01]  /*1410*/  MUFU.EX2 R142, R142 ;  /* 0x0000008e008e7308 */ /* 0x000e620000000800 */
[----:B------:R-:W-:Y:S01]  /*1420*/  FMUL.FTZ R153, R157, R169 ;  /* 0x000000a99d997220 */ /* 0x000fe20000410000 */
[----:B------:R0:W5:Y:S01]  /*1430*/  @!P0 LDG.E.64 R108, [R100.64] ;  /* 0x00000004646c8981 */ /* 0x000162000c1e1b00 */
[----:B------:R-:W-:Y:S02]  /*1440*/  FMUL.FTZ R149, R149, R84 ;  /* 0x0000005495957220 */ /* 0x000fe40000410000 */
[----:B------:R-:W-:-:S03]  /*1450*/  FMUL.FTZ R157, R160, R85 ;  /* 0x00000055a09d7220 */ /* 0x000fc60000410000 */
[----:B------:R-:W1:Y:S01]  /*1460*/  MUFU.EX2 R143, R143 ;  /* 0x0000008f008f7308 */ /* 0x000e620000000800 */
[----:B------:R-:W-:Y:S02]  /*1470*/  FMUL.FTZ R147, R103, R169 ;  /* 0x000000a967937220 */ /* 0x000fe40000410000 */
[----:B0-----:R-:W-:Y:S02]  /*1480*/  FADD.FTZ R100, R27, R133 ;  /* 0x000000851b647221 */ /* 0x001fe40000010000 */
[----:B------:R-:W-:-:S03]  /*1490*/  FMUL.FTZ R155, R14, R151 ;  /* 0x000000970e9b7220 */ /* 0x000fc60000410000 */
[----:B------:R-:W0:Y:S01]  /*14a0*/  MUFU.EX2 R146, R146 ;  /* 0x0000009200927308 */ /* 0x000e220000000800 */
[-C--:B------:R-:W-:Y:S02]  /*14b0*/  FMUL.FTZ R139, R151, R169.reuse ;  /* 0x000000a9978b7220 */ /* 0x080fe40000410000 */
[----:B----4-:R-:W-:Y:S02]  /*14c0*/  FMUL.FTZ R164, R152, R140 ;  /* 0x0000008c98a47220 */ /* 0x010fe40000410000 */
[----:B------:R-:W-:Y:S02]  /*14d0*/  FMUL.FTZ R158, R9, R138 ;  /* 0x0000008a099e7220 */ /* 0x000fe40000410000 */
[----:B------:R-:W-:Y:S02]  /*14e0*/  FMUL.FTZ R160, R159, R86 ;  /* 0x000000569fa07220 */ /* 0x000fe40000410000 */
[----:B------:R-:W-:Y:S02]  /*14f0*/  FFMA.FTZ R151, R149, R140, R157 ;  /* 0x0000008c95977223 */ /* 0x000fe4000001009d */
[----:B------:R-:W-:-:S02]  /*1500*/  FMUL.FTZ R150, R100, R169 ;  /* 0x000000a964967220 */ /* 0x000fc40000410000 */
[----:B------:R-:W-:Y:S01]  /*1510*/  FMUL.FTZ R138, R154, R169 ;  /* 0x000000a99a8a7220 */ /* 0x000fe20000410000 */
[----:B------:R-:W4:Y:S01]  /*1520*/  MUFU.EX2 R147, R147 ;  /* 0x0000009300937308 */ /* 0x000f220000000800 */
[----:B------:R-:W-:Y:S02]  /*1530*/  FMUL.FTZ R165, R137, R164 ;  /* 0x000000a489a57220 */ /* 0x000fe40000410000 */
[----:B------:R-:W-:Y:S02]  /*1540*/  FMUL.FTZ R156, R13, R154 ;  /* 0x0000009a0d9c7220 */ /* 0x000fe40000410000 */
[----:B------:R-:W-:Y:S02]  /*1550*/  FMUL.FTZ R159, R162, R87 ;  /* 0x00000057a29f7220 */ /* 0x000fe40000410000 */
[----:B------:R-:W-:Y:S01]  /*1560*/  FFMA.FTZ R151, R137, R151, R160 ;  /* 0x0000009789977223 */ /* 0x000fe200000100a0 */
[----:B------:R0:W-:Y:S01]  /*1570*/  MUFU.EX2 R154, R138 ;  /* 0x0000008a009a7308 */ /* 0x0001e20000000800 */
[----:B------:R-:W-:Y:S01]  /*1580*/  ISETP.NE.AND P0, PT, R128, 0x3f, PT ;  /* 0x0000003f8000780c */ /* 0x000fe20003f05270 */
[----:B--2---:R-:W-:-:S02]  /*1590*/  FMUL.FTZ R164, R161, R88 ;  /* 0x00000058a1a47220 */ /* 0x004fc40000410000 */
[----:B-1----:R-:W-:-:S04]  /*15a0*/  FFMA.FTZ R151, R142, R151, R159 ;  /* 0x000000978e977223 */ /* 0x002fc8000001009f */
[----:B------:R-:W1:Y:S01]  /*15b0*/  MUFU.EX2 R150, R150 ;  /* 0x0000009600967308 */ /* 0x000e620000000800 */
[----:B0-----:R-:W-:Y:S02]  /*15c0*/  FMUL.FTZ R138, R148, R169 ;  /* 0x000000a9948a7220 */ /* 0x001fe40000410000 */
[----:B------:R-:W-:Y:S02]  /*15d0*/  FMUL.FTZ R148, R142, R165 ;  /* 0x000000a58e947220 */ /* 0x000fe40000410000 */
[----:B------:R-:W-:Y:S02]  /*15e0*/  FMUL.FTZ R163, R10, R103 ;  /* 0x000000670aa37220 */ /* 0x000fe40000410000 */
[----:B------:R-:W-:Y:S01]  /*15f0*/  FMUL.FTZ R166, R11, R100 ;  /* 0x000000640ba67220 */ /* 0x000fe20000410000 */
[----:B------:R-:W0:Y:S01]  /*1600*/  MUFU.EX2 R153, R153 ;  /* 0x0000009900997308 */ /* 0x000e220000000800 */
[----:B------:R-:W-:Y:S02]  /*1610*/  FMUL.FTZ R165, R143, R148 ;  /* 0x000000948fa57220 */ /* 0x000fe40000410000 */
[----:B------:R-:W-:-:S02]  /*1620*/  FMUL.FTZ R161, R158, R89 ;  /* 0x000000599ea17220 */ /* 0x000fc40000410000 */
[----:B------:R-:W-:Y:S02]  /*1630*/  FFMA.FTZ R151, R143, R151, R164 ;  /* 0x000000978f977223 */ /* 0x000fe400000100a4 */
[----:B------:R-:W-:Y:S02]  /*1640*/  FMUL.FTZ R162, R163, R90 ;  /* 0x0000005aa3a27220 */ /* 0x000fe40000410000 */
[----:B------:R-:W-:Y:S02]  /*1650*/  FMUL.FTZ R148, R146, R165 ;  /* 0x000000a592947220 */ /* 0x000fe40000410000 */
[----:B------:R-:W-:Y:S02]  /*1660*/  FMUL.FTZ R163, R166, R91 ;  /* 0x0000005ba6a37220 */ /* 0x000fe40000410000 */
[----:B------:R-:W-:Y:S02]  /*1670*/  FFMA.FTZ R151, R146, R151, R161 ;  /* 0x0000009792977223 */ /* 0x000fe400000100a1 */
[----:B---3--:R-:W-:-:S02]  /*1680*/  FMUL.FTZ R166, R167, R92 ;  /* 0x0000005ca7a67220 */ /* 0x008fc40000410000 */
[----:B------:R-:W-:Y:S01]  /*1690*/  FMUL.FTZ R167, R156, R93 ;  /* 0x0000005d9ca77220 */ /* 0x000fe20000410000 */
[----:B------:R-:W2:Y:S01]  /*16a0*/  MUFU.EX2 R139, R139 ;  /* 0x0000008b008b7308 */ /* 0x000ea20000000800 */
[----:B------:R-:W-:Y:S02]  /*16b0*/  FMUL.FTZ R156, R155, R94 ;  /* 0x0000005e9b9c7220 */ /* 0x000fe40000410000 */
[C---:B----4-:R-:W-:Y:S02]  /*16c0*/  FMUL.FTZ R171, R147.reuse, R148 ;  /* 0x0000009493ab7220 */ /* 0x050fe40000410000 */
[----:B------:R-:W-:Y:S02]  /*16d0*/  FMUL.FTZ R155, R170, R95 ;  /* 0x0000005faa9b7220 */ /* 0x000fe40000410000 */
[----:B------:R-:W-:Y:S01]  /*16e0*/  FFMA.FTZ R151, R147, R151, R162 ;  /* 0x0000009793977223 */ /* 0x000fe200000100a2 */
[----:B------:R3:W4:Y:S01]  /*16f0*/  @P0 LDS R170, [R128.X4+0x2d54] ;  /* 0x002d540080aa0984 */ /* 0x0007220000004800 */
[----:B------:R-:W-:-:S02]  /*1700*/  FMUL.FTZ R103, R16, R145 ;  /* 0x0000009110677220 */ /* 0x000fc40000410000 */
[----:B------:R-:W-:Y:S02]  /*1710*/  FMUL.FTZ R100, R17, R144 ;  /* 0x0000009011647220 */ /* 0x000fe40000410000 */
[-C--:B------:R-:W-:Y:S02]  /*1720*/  FMUL.FTZ R145, R145, R169.reuse ;  /* 0x000000a991917220 */ /* 0x080fe40000410000 */
[----:B------:R-:W-:Y:S01]  /*1730*/  FMUL.FTZ R165, R144, R169 ;  /* 0x000000a990a57220 */ /* 0x000fe20000410000 */
[----:B------:R-:W2:Y:S01]  /*1740*/  MUFU.EX2 R138, R138 ;  /* 0x0000008a008a7308 */ /* 0x000ea20000000800 */
[C---:B-1----:R-:W-:Y:S02]  /*1750*/  FMUL.FTZ R144, R150.reuse, R171 ;  /* 0x000000ab96907220 */ /* 0x042fe40000410000 */
[----:B------:R-:W-:Y:S02]  /*1760*/  FFMA.FTZ R151, R150, R151, R163 ;  /* 0x0000009796977223 */ /* 0x000fe400000100a3 */
[----:B------:R-:W-:-:S03]  /*1770*/  FADD.FTZ R101, R34, R133 ;  /* 0x0000008522657221 */ /* 0x000fc60000010000 */
[----:B------:R1:W2:Y:S01]  /*1780*/  MUFU.EX2 R158, R145 ;  /* 0x00000091009e7308 */ /* 0x0002a20000000800 */
[----:B0-----:R-:W-:Y:S02]  /*1790*/  FFMA.FTZ R151, R153, R151, R166 ;  /* 0x0000009799977223 */ /* 0x001fe400000100a6 */
[----:B------:R-:W-:Y:S02]  /*17a0*/  FADD.FTZ R102, R35, R133 ;  /* 0x0000008523667221 */ /* 0x000fe40000010000 */
[----:B------:R-:W-:Y:S02]  /*17b0*/  FMUL.FTZ R168, R101, R169 ;  /* 0x000000a965a87220 */ /* 0x000fe40000410000 */
[----:B-1----:R-:W-:Y:S01]  /*17c0*/  FMUL.FTZ R145, R153, R144 ;  /* 0x0000009099917220 */ /* 0x002fe20000410000 */
[----:B------:R-:W0:Y:S01]  /*17d0*/  MUFU.EX2 R165, R165 ;  /* 0x000000a500a57308 */ /* 0x000e220000000800 */
[C---:B------:R-:W-:Y:S02]  /*17e0*/  FFMA.FTZ R151, R154.reuse, R151, R167 ;  /* 0x000000979a977223 */ /* 0x040fe400000100a7 */
[----:B------:R-:W-:-:S02]  /*17f0*/  FMUL.FTZ R144, R154, R145 ;  /* 0x000000919a907220 */ /* 0x000fc40000410000 */
[----:B------:R-:W-:Y:S02]  /*1800*/  FMUL.FTZ R169, R102, R169 ;  /* 0x000000a966a97220 */ /* 0x000fe40000410000 */
[C---:B--2---:R-:W-:Y:S01]  /*1810*/  FMUL.FTZ R145, R139.reuse, R144 ;  /* 0x000000908b917220 */ /* 0x044fe20000410000 */
[----:B------:R-:W1:Y:S01]  /*1820*/  MUFU.EX2 R168, R168 ;  /* 0x000000a800a87308 */ /* 0x000e620000000800 */
[----:B------:R-:W-:Y:S02]  /*1830*/  FFMA.FTZ R144, R139, R151, R156 ;  /* 0x000000978b907223 */ /* 0x000fe4000001009c */
[----:B------:R-:W-:Y:S02]  /*1840*/  FMUL.FTZ R151, R103, R96 ;  /* 0x0000006067977220 */ /* 0x000fe40000410000 */
[C---:B------:R-:W-:Y:S02]  /*1850*/  FMUL.FTZ R103, R138.reuse, R145 ;  /* 0x000000918a677220 */ /* 0x040fe40000410000 */
[----:B------:R-:W-:Y:S01]  /*1860*/  FFMA.FTZ R144, R138, R144, R155 ;  /* 0x000000908a907223 */ /* 0x000fe2000001009b */
[----:B------:R-:W2:Y:S01]  /*1870*/  MUFU.EX2 R169, R169 ;  /* 0x000000a900a97308 */ /* 0x000ea20000000800 */
[----:B------:R-:W-:-:S02]  /*1880*/  FMUL.FTZ R145, R18, R101 ;  /* 0x0000006512917220 */ /* 0x000fc40000410000 */
[----:B------:R-:W-:Y:S02]  /*1890*/  FMUL.FTZ R148, R100, R97 ;  /* 0x0000006164947220 */ /* 0x000fe40000410000 */
[C---:B------:R-:W-:Y:S02]  /*18a0*/  FMUL.FTZ R100, R158.reuse, R103 ;  /* 0x000000679e647220 */ /* 0x040fe40000410000 */
[----:B------:R-:W-:Y:S02]  /*18b0*/  FFMA.FTZ R101, R158, R144, R151 ;  /* 0x000000909e657223 */ /* 0x000fe40000010097 */
[----:B------:R-:W-:Y:S02]  /*18c0*/  FMUL.FTZ R144, R19, R102 ;  /* 0x0000006613907220 */ /* 0x000fe40000410000 */
[----:B------:R-:W-:Y:S02]  /*18d0*/  FMUL.FTZ R145, R145, R98 ;  /* 0x0000006291917220 */ /* 0x000fe40000410000 */
[----:B0-----:R-:W-:-:S02]  /*18e0*/  FMUL.FTZ R103, R165, R100 ;  /* 0x00000064a5677220 */ /* 0x001fc40000410000 */
[----:B------:R-:W-:Y:S02]  /*18f0*/  FFMA.FTZ R101, R165, R101, R148 ;  /* 0x00000065a5657223 */ /* 0x000fe40000010094 */
[----:B------:R-:W-:Y:S02]  /*1900*/  FMUL.FTZ R144, R144, R99 ;  /* 0x0000006390907220 */ /* 0x000fe40000410000 */
[C---:B-1----:R-:W-:Y:S02]  /*1910*/  FMUL.FTZ R100, R168.reuse, R103 ;  /* 0x00000067a8647220 */ /* 0x042fe40000410000 */
[----:B------:R-:W-:Y:S02]  /*1920*/  FFMA.FTZ R101, R168, R101, R145 ;  /* 0x00000065a8657223 */ /* 0x000fe40000010091 */
        /* <DEDUP_REMOVED lines=10> */
.L_x_4154:
[----:B---34-:R-:W-:Y:S05]  /*19d0*/  BSYNC B0 ;  /* 0x0000000000007941 */ /* 0x018fea0003800000 */
.L_x_4153:
        /* <DEDUP_REMOVED lines=10> */
.L_x_4208:
        /* <DEDUP_REMOVED lines=24> */
.L_x_4209:
[----:B------:R-:W-:-:S13]  /*1c00*/  ISETP.GE.AND P0, PT, R126, 0x10, PT ;  /* 0x000000107e00780c */ /* 0x000fda0003f06270 */
        /* <DEDUP_REMOVED lines=8> */
[----:B01---5:R-:W-:Y:S05]  /*1c90*/  CALL.REL.NOINC `($__internal_169_$__cuda_sm70_shflsync_idx_p) ;  /* 0x00003ff000007944 */ /* 0x023fea0003c00000 */
.L_x_4159:
[----:B------:R-:W-:Y:S05]  /*1ca0*/  BRA.CONV ~URZ, `(.L_x_4160) ;  /* 0x000000637f007947 */ /* 0x000fea000b800000 */
[----:B0-----:R-:W-:Y:S01]  /*1cb0*/  HFMA2.MMA R195, -RZ, RZ, 0, 1.847743988037109375e-06 ;  /* 0x0000001fffc37435 */ /* 0x001fe200000001ff */
[----:B------:R-:W-:-:S02]  /*1cc0*/  MOV R194, R171 ;  /* 0x000000ab00c27202 */ /* 0x000fc40000000f00 */
[----:B-1----:R-:W-:Y:S02]  /*1cd0*/  MOV R193, 0x1f ;  /* 0x0000001f00c17802 */ /* 0x002fe40000000f00 */
[----:B------:R-:W-:Y:S02]  /*1ce0*/  MOV R196, 0xffffffff ;  /* 0xffffffff00c47802 */ /* 0x000fe40000000f00 */
[----:B------:R-:W-:Y:S02]  /*1cf0*/  MOV R100, 0x1d10 ;  /* 0x00001d1000647802 */ /* 0x000fe40000000f00 */
[----:B-----5:R-:W-:Y:S05]  /*1d00*/  CALL.REL.NOINC `($__internal_169_$__cuda_sm70_shflsync_idx_p) ;  /* 0x00003f8000007944 */ /* 0x020fea0003c00000 */
.L_x_4160:
[----:B------:R-:W-:Y:S05]  /*1d10*/  BRA.DIV ~URZ, `(.L_x_4161) ;  /* 0x000035c27f007947 */ /* 0x000fea000b800000 */
[----:B-----5:R-:W2:Y:S04]  /*1d20*/  SHFL.IDX PT, R108, R108, RZ, 0x1f ;  /* 0x00001fff6c6c7589 */ /* 0x020ea800000e0000 */
[----:B------:R3:W4:Y:S04]  /*1d30*/  SHFL.IDX PT, R101, R109, RZ, 0x1f ;  /* 0x00001fff6d657589 */ /* 0x00072800000e0000 */
[----:B0-----:R3:W0:Y:S04]  /*1d40*/  SHFL.UP PT, R102, R172, 0x1, RZ ;  /* 0x04200000ac667989 */ /* 0x00162800000e00ff */
[----:B------:R3:W1:Y:S02]  /*1d50*/  SHFL.UP PT, R103, R171, 0x1, RZ ;  /* 0x04200000ab677989 */ /* 0x00066400000e00ff */
.L_x_4210:
[----:B---3--:R-:W3:Y:S01]  /*1d60*/  LDS.64 R172, [R128.X16+0x2140] ;  /* 0x0021400080ac7984 */ /* 0x008ee2000000ca00 */
[----:B--2---:R-:W-:Y:S01]  /*1d70*/  MOV R100, R108 ;  /* 0x0000006c00647202 */ /* 0x004fe20000000f00 */
[----:B01--4-:R-:W-:-:S04]  /*1d80*/  @P1 FFMA.FTZ R101, R101, R102, R103 ;  /* 0x0000006665651223 */ /* 0x013fc80000010067 */
[----:B------:R-:W-:Y:S02]  /*1d90*/  @P1 FMUL.FTZ R100, R100, R102 ;  /* 0x0000006664641220 */ /* 0x000fe40000410000 */
[C---:B---3--:R-:W-:Y:S02]  /*1da0*/  FFMA.FTZ R103, R172.reuse, R101, R173 ;  /* 0x00000065ac677223 */ /* 0x048fe400000100ad */
[----:B------:R-:W-:-:S05]  /*1db0*/  FMUL.FTZ R102, R172, R100 ;  /* 0x00000064ac667220 */ /* 0x000fca0000410000 */
[----:B------:R0:W-:Y:S02]  /*1dc0*/  STS.128 [R128.X16+0x2140], R100 ;  /* 0x0021406480007388 */ /* 0x0001e4000000cc00 */
.L_x_4156:
[----:B--2---:R-:W-:Y:S05]  /*1dd0*/  BSYNC B0 ;  /* 0x0000000000007941 */ /* 0x004fea0003800000 */
.L_x_4155:
[----:B------:R-:W-:Y:S01]  /*1de0*/  WARPSYNC 0xffffffff ;  /* 0xffffffff00007948 */ /* 0x000fe20003800000 */
[----:B------:R-:W-:Y:S01]  /*1df0*/  BAR.SYNC.DEFER_BLOCKING 0x0 ;  /* 0x0000000000007b1d */ /* 0x000fe20000010000 */
[-C--:B0----5:R-:W-:Y:S01]  /*1e00*/  FMUL.FTZ R102, R50, R141.reuse ;  /* 0x0000008d32667220 */ /* 0x0a1fe20000410000 */
[----:B------:R-:W-:Y:S01]  /*1e10*/  LOP3.LUT P0, RZ, R128, 0x1f, RZ, 0xc0, !PT ;  /* 0x0000001f80ff7812 */ /* 0x000fe2000780c0ff */
[-C--:B------:R-:W-:Y:S01]  /*1e20*/  FMUL.FTZ R103, R51, R141.reuse ;  /* 0x0000008d33677220 */ /* 0x080fe20000410000 */
[----:B------:R-:W-:Y:S01]  /*1e30*/  HFMA2.MMA R109, -RZ, RZ, 0, 0 ;  /* 0x00000000ff6d7435 */ /* 0x000fe200000001ff */
[----:B------:R-:W-:Y:S01]  /*1e40*/  FMUL.FTZ R101, R49, R141 ;  /* 0x0000008d31657220 */ /* 0x000fe20000410000 */
[----:B------:R-:W-:Y:S01]  /*1e50*/  ISETP.GE.OR P0, PT, R117, c[0x0][0x174], P0 ;  /* 0x00005d0075007a0c */ /* 0x000fe20000706670 */
[----:B------:R-:W-:Y:S01]  /*1e60*/  FFMA.FTZ R103, R169, R103, R102 ;  /* 0x00000067a9677223 */ /* 0x000fe20000010066 */
[----:B------:R-:W-:Y:S01]  /*1e70*/  BSSY B0, `(.L_x_4162) ;  /* 0x0000072000007945 */ /* 0x000fe20003800000 */
[----:B------:R-:W-:-:S02]  /*1e80*/  FMUL.FTZ R102, R48, R141 ;  /* 0x0000008d30667220 */ /* 0x000fc40000410000 */
[----:B------:R-:W-:Y:S02]  /*1e90*/  FFMA.FTZ R103, R168, R103, R101 ;  /* 0x00000067a8677223 */ /* 0x000fe40000010065 */
[----:B------:R-:W-:Y:S02]  /*1ea0*/  FMUL.FTZ R101, R47, R141 ;  /* 0x0000008d2f657220 */ /* 0x000fe40000410000 */
[----:B------:R-:W-:Y:S02]  /*1eb0*/  FFMA.FTZ R102, R165, R103, R102 ;  /* 0x00000067a5667223 */ /* 0x000fe40000010066 */
[----:B-1----:R-:W-:Y:S02]  /*1ec0*/  FMUL.FTZ R103, R169, R170 ;  /* 0x000000aaa9677220 */ /* 0x002fe40000410000 */
[----:B------:R-:W-:Y:S02]  /*1ed0*/  FFMA.FTZ R102, R158, R102, R101 ;  /* 0x000000669e667223 */ /* 0x000fe40000010065 */
[----:B------:R-:W-:-:S02]  /*1ee0*/  FMUL.FTZ R101, R46, R141 ;  /* 0x0000008d2e657220 */ /* 0x000fc40000410000 */
[----:B------:R-:W-:Y:S01]  /*1ef0*/  FMUL.FTZ R108, R168, R103 ;  /* 0x00000067a86c7220 */ /* 0x000fe20000410000 */
[----:B------:R-:W0:Y:S01]  /*1f00*/  LDS R100, [R128.X8+0x2144] ;  /* 0x0021440080647984 */ /* 0x000e220000008800 */
        /* <DEDUP_REMOVED lines=11> */
[----:B------:R-:W-:Y:S01]  /*1fc0*/  FMUL.FTZ R103, R139, R108 ;  /* 0x0000006c8b677220 */ /* 0x000fe20000410000 */
[----:B------:R-:W-:Y:S01]  /*1fd0*/  MOV R108, 0x3f800000 ;  /* 0x3f800000006c7802 */ /* 0x000fe20000000f00 */
[----:B------:R-:W-:Y:S02]  /*1fe0*/  FFMA.FTZ R101, R150, R102, R101 ;  /* 0x0000006696657223 */ /* 0x000fe40000010065 */
[----:B------:R-:W-:-:S03]  /*1ff0*/  FMUL.FTZ R102, R154, R103 ;  /* 0x000000679a667220 */ /* 0x000fc60000410000 */
[----:B------:R1:W2:Y:S01]  /*2000*/  @!P0 LDS.64 R108, [R112.X8+0x2e50] ;  /* 0x002e5000706c8984 */ /* 0x0002a20000008a00 */
[----:B------:R-:W-:Y:S01]  /*2010*/  FMUL.FTZ R103, R153, R102 ;  /* 0x0000006699677220 */ /* 0x000fe20000410000 */
[----:B------:R-:W-:-:S03]  /*2020*/  ISETP.GT.U32.AND P0, PT, R128, 0x1f, PT ;  /* 0x0000001f8000780c */ /* 0x000fc60003f04070 */
[----:B------:R-:W-:-:S04]  /*2030*/  FMUL.FTZ R102, R150, R103 ;  /* 0x0000006796667220 */ /* 0x000fc80000410000 */
[----:B------:R-:W-:Y:S02]  /*2040*/  FMUL.FTZ R103, R147, R102 ;  /* 0x0000006693677220 */ /* 0x000fe40000410000 */
[----:B0-----:R-:W-:Y:S02]  /*2050*/  FFMA.FTZ R152, R152, R100, R149 ;  /* 0x0000006498987223 */ /* 0x001fe40000010095 */
[----:B------:R-:W-:Y:S02]  /*2060*/  FMUL.FTZ R100, R41, R141 ;  /* 0x0000008d29647220 */ /* 0x000fe40000410000 */
[----:B------:R-:W-:Y:S02]  /*2070*/  FFMA.FTZ R184, R140, R152, R157 ;  /* 0x000000988cb87223 */ /* 0x000fe4000001009d */
[----:B------:R-:W-:Y:S02]  /*2080*/  FFMA.FTZ R100, R147, R101, R100 ;  /* 0x0000006593647223 */ /* 0x000fe40000010064 */
[----:B------:R-:W-:-:S02]  /*2090*/  FFMA.FTZ R183, R137, R184, R160 ;  /* 0x000000b889b77223 */ /* 0x000fc400000100a0 */
[----:B------:R-:W-:Y:S02]  /*20a0*/  FMUL.FTZ R101, R40, R141 ;  /* 0x0000008d28657220 */ /* 0x000fe40000410000 */
[----:B------:R-:W-:Y:S02]  /*20b0*/  FFMA.FTZ R188, R142, R183, R159 ;  /* 0x000000b78ebc7223 */ /* 0x000fe4000001009f */
[C---:B------:R-:W-:Y:S02]  /*20c0*/  FFMA.FTZ R101, R146.reuse, R100, R101 ;  /* 0x0000006492657223 */ /* 0x040fe40000010065 */
[----:B------:R-:W-:Y:S02]  /*20d0*/  FFMA.FTZ R185, R143, R188, R164 ;  /* 0x000000bc8fb97223 */ /* 0x000fe400000100a4 */
[----:B------:R-:W-:Y:S02]  /*20e0*/  FMUL.FTZ R100, R39, R141 ;  /* 0x0000008d27647220 */ /* 0x000fe40000410000 */
[----:B------:R-:W-:-:S02]  /*20f0*/  FFMA.FTZ R186, R146, R185, R161 ;  /* 0x000000b992ba7223 */ /* 0x000fc400000100a1 */
[----:B------:R-:W-:Y:S02]  /*2100*/  FFMA.FTZ R171, R143, R101, R100 ;  /* 0x000000658fab7223 */ /* 0x000fe40000010064 */
[----:B------:R-:W-:Y:S02]  /*2110*/  FFMA.FTZ R177, R147, R186, R162 ;  /* 0x000000ba93b17223 */ /* 0x000fe400000100a2 */
[----:B------:R-:W-:Y:S02]  /*2120*/  FMUL.FTZ R101, R38, R141 ;  /* 0x0000008d26657220 */ /* 0x000fe40000410000 */
        /* <DEDUP_REMOVED lines=8> */
[----:B------:R-:W-:-:S02]  /*21b0*/  FMUL.FTZ R102, R142, R101 ;  /* 0x000000658e667220 */ /* 0x000fc40000410000 */
[----:B------:R-:W-:Y:S02]  /*21c0*/  FFMA.FTZ R176, R138, R175, R155 ;  /* 0x000000af8ab07223 */ /* 0x000fe4000001009b */
[C---:B------:R-:W-:Y:S02]  /*21d0*/  FFMA.FTZ R100, R137.reuse, R171, R100 ;  /* 0x000000ab89647223 */ /* 0x040fe40000010064 */
[----:B------:R-:W-:Y:S02]  /*21e0*/  FMUL.FTZ R101, R36, R141 ;  /* 0x0000008d24657220 */ /* 0x000fe40000410000 */
        /* <DEDUP_REMOVED lines=21> */
.L_x_4211:
        /* <DEDUP_REMOVED lines=26> */
.L_x_4212:
        /* <DEDUP_REMOVED lines=11> */
.L_x_4163:
[----:B-12---:R-:W-:Y:S05]  /*2590*/  BSYNC B0 ;  /* 0x0000000000007941 */ /* 0x006fea0003800000 */
.L_x_4162:
[----:B------:R-:W-:Y:S01]  /*25a0*/  WARPSYNC 0xffffffff ;  /* 0xffffffff00007948 */ /* 0x000fe20003800000 */
[----:B------:R-:W-:Y:S01]  /*25b0*/  BAR.SYNC.DEFER_BLOCKING 0x0 ;  /* 0x0000000000007b1d */ /* 0x000fe20000010000 */
[----:B0-----:R-:W-:Y:S01]  /*25c0*/  FFMA.FTZ R100, R36, R152, RZ ;  /* 0x0000009824647223 */ /* 0x001fe200000100ff */
[C---:B------:R-:W-:Y:S01]  /*25d0*/  ISETP.NE.AND P2, PT, R128.reuse, RZ, PT ;  /* 0x000000ff8000720c */ /* 0x040fe20003f45270 */
[----:B------:R-:W-:Y:S01]  /*25e0*/  FMUL.FTZ R102, R51, R141 ;  /* 0x0000008d33667220 */ /* 0x000fe20000410000 */
[----:B------:R-:W-:Y:S01]  /*25f0*/  SHF.L.U32 R209, R128, 0x4, RZ ;  /* 0x0000000480d17819 */ /* 0x000fe200000006ff */
[----:B------:R-:W-:Y:S01]  /*2600*/  FFMA.FTZ R100, R37, R184, R100 ;  /* 0x000000b825647223 */ /* 0x000fe20000010064 */
[----:B------:R-:W-:Y:S01]  /*2610*/  BSSY B0, `(.L_x_4166) ;  /* 0x00000bb000007945 */ /* 0x000fe20003800000 */
[----:B------:R-:W-:Y:S01]  /*2620*/  FADD.FTZ R164, -R164, R185 ;  /* 0x000000b9a4a47221 */ /* 0x000fe20000010100 */
[----:B------:R-:W-:Y:S01]  /*2630*/  LEA.HI.SX32 R209, R209, R209, 0x1b ;  /* 0x000000d1d1d17211 */ /* 0x000fe200078fdaff */
[----:B------:R-:W-:-:S02]  /*2640*/  FFMA.FTZ R100, R38, R183, R100 ;  /* 0x000000b726647223 */ /* 0x000fc40000010064 */
[----:B------:R-:W-:Y:S02]  /*2650*/  IMAD R103, R182, c[0x0][0x298], RZ ;  /* 0x0000a600b6677a24 */ /* 0x000fe400078e02ff */
[----:B------:R-:W-:Y:S02]  /*2660*/  FFMA.FTZ R100, R39, R188, R100 ;  /* 0x000000bc27647223 */ /* 0x000fe40000010064 */
[----:B------:R-:W-:Y:S02]  /*2670*/  IMAD R103, R132, c[0x0][0x29c], R103 ;  /* 0x0000a70084677a24 */ /* 0x000fe400078e0267 */
[----:B------:R-:W-:Y:S01]  /*2680*/  FFMA.FTZ R185, R40, R185, R100 ;  /* 0x000000b928b97223 */ /* 0x000fe20000010064 */
[----:B------:R-:W-:Y:S01]  /*2690*/  MOV R100, R128 ;  /* 0x0000008000647202 */ /* 0x000fe20000000f00 */
[----:B------:R-:W-:Y:S02]  /*26a0*/  FADD.FTZ R149, -R149, R152 ;  /* 0x0000009895957221 */ /* 0x000fe40000010100 */
[----:B------:R-:W-:-:S02]  /*26b0*/  FFMA.FTZ R185, R41, R186, R185 ;  /* 0x000000ba29b97223 */ /* 0x000fc400000100b9 */
[----:B------:R-:W-:Y:S01]  /*26c0*/  FADD.FTZ R152, -R157, R184 ;  /* 0x000000b89d987221 */ /* 0x000fe20000010100 */
[----:B------:R-:W0:Y:S01]  /*26d0*/  LDS R101, [R128.X8+0x2354] ;  /* 0x0023540080657984 */ /* 0x000e220000008800 */
[----:B------:R-:W-:Y:S02]  /*26e0*/  FFMA.FTZ R185, R42, R177, R185 ;  /* 0x000000b12ab97223 */ /* 0x000fe400000100b9 */
[----:B------:R-:W-:Y:S01]  /*26f0*/  FMUL.FTZ R157, R47, R141 ;  /* 0x0000008d2f9d7220 */ /* 0x000fe20000410000 */
[----:B------:R1:W-:Y:S01]  /*2700*/  @!P2 STS.64 [R112.X8+0x2e50], R108 ;  /* 0x002e506c7000a388 */ /* 0x0003e20000008a00 */
[----:B------:R-:W-:Y:S02]  /*2710*/  FFMA.FTZ R185, R43, R180, R185 ;  /* 0x000000b42bb97223 */ /* 0x000fe400000100b9 */
[----:B------:R-:W-:Y:S02]  /*2720*/  FADD.FTZ R162, -R162, R177 ;  /* 0x000000b1a2a27221 */ /* 0x000fe40000010100 */
[----:B------:R-:W-:-:S02]  /*2730*/  FADD.FTZ R166, -R166, R179 ;  /* 0x000000b3a6a67221 */ /* 0x000fc40000010100 */
[----:B------:R-:W-:Y:S02]  /*2740*/  FFMA.FTZ R185, R44, R179, R185 ;  /* 0x000000b32cb97223 */ /* 0x000fe400000100b9 */
[C---:B------:R-:W-:Y:S02]  /*2750*/  FMUL.FTZ R177, R46.reuse, R141 ;  /* 0x0000008d2eb17220 */ /* 0x040fe40000410000 */
[----:B------:R-:W-:Y:S02]  /*2760*/  FADD.FTZ R167, -R167, R178 ;  /* 0x000000b2a7a77221 */ /* 0x000fe40000010100 */
[----:B------:R-:W-:Y:S01]  /*2770*/  FFMA.FTZ R178, R45, R178, R185 ;  /* 0x000000b22db27223 */ /* 0x000fe200000100b9 */
[----:B------:R-:W-:Y:S01]  /*2780*/  LEA R185, R117, 0xfffffc00, 0xa ;  /* 0xfffffc0075b97811 */ /* 0x000fe200078e50ff */
[----:B------:R-:W-:Y:S02]  /*2790*/  FADD.FTZ R163, -R163, R180 ;  /* 0x000000b4a3a37221 */ /* 0x000fe40000010100 */
[----:B------:R-:W-:-:S02]  /*27a0*/  FFMA.FTZ R178, R46, R175, R178 ;  /* 0x000000af2eb27223 */ /* 0x000fc400000100b2 */
[----:B------:R-:W-:Y:S02]  /*27b0*/  FADD.FTZ R180, -R155, R176 ;  /* 0x000000b09bb47221 */ /* 0x000fe40000010100 */
[----:B------:R-:W-:Y:S02]  /*27c0*/  IMAD R155, R116, -0x400, R131 ;  /* 0xfffffc00749b7824 */ /* 0x000fe400078e0283 */
[----:B------:R-:W-:Y:S02]  /*27d0*/  FADD.FTZ R184, -R151, R174 ;  /* 0x000000ae97b87221 */ /* 0x000fe40000010100 */
[----:B------:R-:W-:Y:S02]  /*27e0*/  FADD.FTZ R161, -R161, R186 ;  /* 0x000000baa1a17221 */ /* 0x000fe40000010100 */
[----:B------:R-:W-:Y:S02]  /*27f0*/  FADD.FTZ R186, -R148, R173 ;  /* 0x000000ad94ba7221 */ /* 0x000fe40000010100 */
[----:B------:R-:W-:-:S02]  /*2800*/  FMUL.FTZ R148, R40, R141 ;  /* 0x0000008d28947220 */ /* 0x000fc40000410000 */
[----:B------:R-:W-:Y:S02]  /*2810*/  FADD.FTZ R156, -R156, R175 ;  /* 0x000000af9c9c7221 */ /* 0x000fe40000010100 */
[----:B------:R-:W-:Y:S02]  /*2820*/  FADD.FTZ R187, -R145, R172 ;  /* 0x000000ac91bb7221 */ /* 0x000fe40000010100 */
[-C--:B------:R-:W-:Y:S02]  /*2830*/  FMUL.FTZ R175, R39, R141.reuse ;  /* 0x0000008d27af7220 */ /* 0x080fe40000410000 */
[----:B0-----:R-:W-:Y:S01]  /*2840*/  FFMA.FTZ R170, R101, R170, R102 ;  /* 0x000000aa65aa7223 */ /* 0x001fe20000010066 */
[----:B------:R-:W-:Y:S01]  /*2850*/  HFMA2.MMA R101, -RZ, RZ, 0, 0 ;  /* 0x00000000ff657435 */ /* 0x000fe200000001ff */
[----:B------:R-:W-:Y:S02]  /*2860*/  FMUL.FTZ R102, R50, R141 ;  /* 0x0000008d32667220 */ /* 0x000fe40000410000 */
[----:B------:R-:W-:-:S02]  /*2870*/  FADD.FTZ R160, -R160, R183 ;  /* 0x000000b7a0a07221 */ /* 0x000fc40000010100 */
[----:B------:R-:W-:Y:S02]  /*2880*/  FFMA.FTZ R169, R169, R170, R102 ;  /* 0x000000aaa9a97223 */ /* 0x000fe40000010066 */
[-C--:B------:R-:W-:Y:S02]  /*2890*/  FMUL.FTZ R102, R49, R141.reuse ;  /* 0x0000008d31667220 */ /* 0x080fe40000410000 */
[----:B------:R-:W-:Y:S02]  /*28a0*/  FMUL.FTZ R183, R37, R141 ;  /* 0x0000008d25b77220 */ /* 0x000fe40000410000 */
[----:B------:R-:W-:-:S04]  /*28b0*/  IMAD.WIDE.U32 R100, R132, c[0x0][0x298], R100 ;  /* 0x0000a60084647a25 */ /* 0x000fc800078e0064 */
[----:B------:R-:W-:Y:S01]  /*28c0*/  FFMA.FTZ R168, R168, R169, R102 ;  /* 0x000000a9a8a87223 */ /* 0x000fe20000010066 */
[----:B------:R-:W-:Y:S01]  /*28d0*/  IADD3 R101, R101, R103, RZ ;  /* 0x0000006765657210 */ /* 0x000fe20007ffe0ff */
[----:B------:R-:W-:Y:S02]  /*28e0*/  FMUL.FTZ R102, R48, R141 ;  /* 0x0000008d30667220 */ /* 0x000fe40000410000 */
[----:B------:R-:W-:Y:S02]  /*28f0*/  IMAD R103, R181, c[0x0][0x2a0], RZ ;  /* 0x0000a800b5677a24 */ /* 0x000fe400078e02ff */
[----:B------:R-:W-:Y:S02]  /*2900*/  FFMA.FTZ R165, R165, R168, R102 ;  /* 0x000000a8a5a57223 */ /* 0x000fe40000010066 */
[----:B------:R-:W-:Y:S02]  /*2910*/  IMAD R179, R130, c[0x0][0x2a4], R103 ;  /* 0x0000a90082b37a24 */ /* 0x000fe400078e0267 */
[----:B------:R-:W-:-:S02]  /*2920*/  FFMA.FTZ R157, R158, R165, R157 ;  /* 0x000000a59e9d7223 */ /* 0x000fc4000001009d */
[----:B------:R-:W-:-:S04]  /*2930*/  IMAD.WIDE.U32 R102, R130, c[0x0][0x2a0], R100 ;  /* 0x0000a80082667a25 */ /* 0x000fc800078e0064 */
[----:B------:R-:W-:Y:S01]  /*2940*/  FFMA.FTZ R177, R138, R157, R177 ;  /* 0x0000009d8ab17223 */ /* 0x000fe200000100b1 */
[----:B------:R-:W-:Y:S01]  /*2950*/  IADD3 R101, R103, R179, RZ ;  /* 0x000000b367657210 */ /* 0x000fe20007ffe0ff */
[-C--:B------:R-:W-:Y:S01]  /*2960*/  FMUL.FTZ R100, R45, R141.reuse ;  /* 0x0000008d2d647220 */ /* 0x080fe20000410000 */
[----:B------:R-:W-:Y:S01]  /*2970*/  LEA R138, P1, R102, c[0x0][0x318], 0x2 ;  /* 0x0000c600668a7a11 */ /* 0x000fe200078210ff */
[----:B------:R-:W-:Y:S02]  /*2980*/  FMUL.FTZ R103, R44, R141 ;  /* 0x0000008d2c677220 */ /* 0x000fe40000410000 */
[----:B------:R-:W-:Y:S01]  /*2990*/  FFMA.FTZ R179, R139, R177, R100 ;  /* 0x000000b18bb37223 */ /* 0x000fe20000010064 */
[C---:B------:R-:W-:Y:S01]  /*29a0*/  IADD3 R100, P0, R185.reuse, R102, RZ ;  /* 0x00000066b9647210 */ /* 0x040fe20007f1e0ff */
[----:B------:R-:W-:Y:S01]  /*29b0*/  FMUL.FTZ R158, R42, R141 ;  /* 0x0000008d2a9e7220 */ /* 0x000fe20000410000 */
[----:B------:R-:W-:Y:S01]  /*29c0*/  LEA.HI.X R139, R102, c[0x0][0x31c], R101, 0x2, P1 ;  /* 0x0000c700668b7a11 */ /* 0x000fe200008f1465 */
[----:B------:R-:W-:Y:S01]  /*29d0*/  FFMA.FTZ R154, R154, R179, R103 ;  /* 0x000000b39a9a7223 */ /* 0x000fe20000010067 */
[----:B------:R-:W-:Y:S01]  /*29e0*/  LEA.HI.X.SX32 R101, R185, R101, 0x1, P0 ;  /* 0x00000065b9657211 */ /* 0x000fe200000f0eff */
[----:B------:R-:W-:-:S02]  /*29f0*/  FMUL.FTZ R102, R43, R141 ;  /* 0x0000008d2b667220 */ /* 0x000fc40000410000 */
[----:B------:R-:W-:Y:S02]  /*2a00*/  FFMA.FTZ R103, R47, R176, R178 ;  /* 0x000000b02f677223 */ /* 0x000fe400000100b2 */
[----:B------:R-:W-:Y:S02]  /*2a10*/  FFMA.FTZ R153, R153, R154, R102 ;  /* 0x0000009a99997223 */ /* 0x000fe40000010066 */
[----:B------:R-:W-:-:S04]  /*2a20*/  IMAD.WIDE R138, R155, 0x4, R138 ;  /* 0x000000049b8a7825 */ /* 0x000fc800078e028a */
[----:B------:R-:W-:Y:S01]  /*2a30*/  FFMA.FTZ R102, R48, R174, R103 ;  /* 0x000000ae30667223 */ /* 0x000fe20000010067 */
[C---:B------:R-:W-:Y:S01]  /*2a40*/  SHF.L.U32 R103, R111.reuse, 0x2, RZ ;  /* 0x000000026f677819 */ /* 0x040fe200000006ff */
[----:B------:R-:W-:Y:S01]  /*2a50*/  FFMA.FTZ R174, R150, R153, R158 ;  /* 0x0000009996ae7223 */ /* 0x000fe2000001009e */
[----:B------:R-:W-:Y:S01]  /*2a60*/  SHF.L.U64.HI R150, R111, 0x2, R110 ;  /* 0x000000026f967819 */ /* 0x000fe2000001026e */
[----:B------:R-:W-:Y:S02]  /*2a70*/  FMUL.FTZ R155, R41, R141 ;  /* 0x0000008d299b7220 */ /* 0x000fe40000410000 */
[----:B------:R-:W-:Y:S02]  /*2a80*/  FFMA.FTZ R173, R49, R173, R102 ;  /* 0x000000ad31ad7223 */ /* 0x000fe40000010066 */
[----:B------:R-:W-:Y:S02]  /*2a90*/  FFMA.FTZ R155, R147, R174, R155 ;  /* 0x000000ae939b7223 */ /* 0x000fe4000001009b */
[----:B------:R-:W-:-:S02]  /*2aa0*/  FFMA.FTZ R173, R50, R172, R173 ;  /* 0x000000ac32ad7223 */ /* 0x000fc400000100ad */
[----:B------:R-:W-:Y:S02]  /*2ab0*/  FFMA.FTZ R172, R146, R155, R148 ;  /* 0x0000009b92ac7223 */ /* 0x000fe40000010094 */
[----:B------:R-:W-:Y:S02]  /*2ac0*/  IMAD R150, R150, c[0x0][0x2b0], RZ ;  /* 0x0000ac0096967a24 */ /* 0x000fe400078e02ff */
[----:B------:R-:W-:Y:S02]  /*2ad0*/  FFMA.FTZ R175, R143, R172, R175 ;  /* 0x000000ac8faf7223 */ /* 0x000fe400000100af */
[----:B------:R-:W-:Y:S02]  /*2ae0*/  FMUL.FTZ R178, R38, R141 ;  /* 0x0000008d26b27220 */ /* 0x000fe40000410000 */
[----:B------:R-:W-:Y:S02]  /*2af0*/  IMAD R147, R103, c[0x0][0x2b4], R150 ;  /* 0x0000ad0067937a24 */ /* 0x000fe400078e0296 */
[----:B------:R-:W-:-:S02]  /*2b00*/  FFMA.FTZ R178, R142, R175, R178 ;  /* 0x000000af8eb27223 */ /* 0x000fc400000100b2 */
[----:B------:R-:W-:Y:S01]  /*2b10*/  IMAD.WIDE.U32 R102, R103, c[0x0][0x2b0], R138 ;  /* 0x0000ac0067667a25 */ /* 0x000fe200078e008a */
[----:B------:R-:W-:-:S03]  /*2b20*/  P2R R138, PR, RZ, 0x4 ;  /* 0x00000004ff8a7803 */ /* 0x000fc60000000000 */
[----:B------:R-:W-:Y:S01]  /*2b30*/  FADD.FTZ R159, -R159, R188 ;  /* 0x000000bc9f9f7221 */ /* 0x000fe20000010100 */
[----:B------:R-:W-:Y:S01]  /*2b40*/  IADD3 R103, R103, R147, RZ ;  /* 0x0000009367677210 */ /* 0x000fe20007ffe0ff */
[----:B------:R-:W-:Y:S02]  /*2b50*/  FADD.FTZ R188, -R144, R171 ;  /* 0x000000ab90bc7221 */ /* 0x000fe40000010100 */
[----:B------:R-:W-:Y:S02]  /*2b60*/  FMUL.FTZ R138, R51, R171 ;  /* 0x000000ab338a7220 */ /* 0x000fe40000410000 */
[----:B------:R-:W-:Y:S02]  /*2b70*/  FFMA.FTZ R183, R137, R178, R183 ;  /* 0x000000b289b77223 */ /* 0x000fe400000100b7 */
[----:B------:R-:W-:Y:S02]  /*2b80*/  FMUL.FTZ R171, R36, R141 ;  /* 0x0000008d24ab7220 */ /* 0x000fe40000410000 */
[----:B------:R-:W-:-:S02]  /*2b90*/  FADD.FTZ R137, R20, R133 ;  /* 0x0000008514897221 */ /* 0x000fc40000010000 */
[----:B------:R-:W-:Y:S02]  /*2ba0*/  FFMA.FTZ R171, R140, R183, R171 ;  /* 0x000000b78cab7223 */ /* 0x000fe400000100ab */
[--C-:B------:R-:W-:Y:S02]  /*2bb0*/  FADD.FTZ R140, R21, R133.reuse ;  /* 0x00000085158c7221 */ /* 0x100fe40000010000 */
[----:B-1----:R-:W-:Y:S02]  /*2bc0*/  FMUL.FTZ R108, R137, R171 ;  /* 0x000000ab896c7220 */ /* 0x002fe40000410000 */
[--C-:B------:R-:W-:Y:S02]  /*2bd0*/  FADD.FTZ R145, R35, R133.reuse ;  /* 0x0000008523917221 */ /* 0x100fe40000010000 */
[----:B------:R-:W-:Y:S02]  /*2be0*/  FADD.FTZ R139, R22, R133 ;  /* 0x00000085168b7221 */ /* 0x000fe40000010000 */
[----:B------:R-:W-:-:S02]  /*2bf0*/  FMUL.FTZ R190, R140, R183 ;  /* 0x000000b78cbe7220 */ /* 0x000fc40000410000 */
[----:B------:R-:W-:Y:S02]  /*2c00*/  FFMA.FTZ R109, R149, R108, RZ ;  /* 0x0000006c956d7223 */ /* 0x000fe400000100ff */
[--C-:B------:R-:W-:Y:S02]  /*2c10*/  FADD.FTZ R146, R34, R133.reuse ;  /* 0x0000008522927221 */ /* 0x100fe40000010000 */
[----:B------:R-:W-:Y:S02]  /*2c20*/  FMUL.FTZ R208, R145, R170 ;  /* 0x000000aa91d07220 */ /* 0x000fe40000410000 */
[----:B------:R-:W-:Y:S02]  /*2c30*/  FADD.FTZ R142, R23, R133 ;  /* 0x00000085178e7221 */ /* 0x000fe40000010000 */
[----:B------:R-:W-:Y:S02]  /*2c40*/  FMUL.FTZ R189, R139, R178 ;  /* 0x000000b28bbd7220 */ /* 0x000fe40000410000 */
[----:B------:R-:W-:-:S02]  /*2c50*/  FFMA.FTZ R109, R152, R190, R109 ;  /* 0x000000be986d7223 */ /* 0x000fc4000001006d */
[--C-:B------:R-:W-:Y:S02]  /*2c60*/  FADD.FTZ R147, R33, R133.reuse ;  /* 0x0000008521937221 */ /* 0x100fe40000010000 */
[----:B------:R-:W-:Y:S02]  /*2c70*/  FMUL.FTZ R207, R146, R169 ;  /* 0x000000a992cf7220 */ /* 0x000fe40000410000 */
[----:B------:R-:W-:Y:S02]  /*2c80*/  FMUL.FTZ R144, R19, R208 ;  /* 0x000000d013907220 */ /* 0x000fe40000410000 */
[----:B------:R-:W-:Y:S02]  /*2c90*/  FADD.FTZ R141, R24, R133 ;  /* 0x00000085188d7221 */ /* 0x000fe40000010000 */
[----:B------:R-:W-:Y:S01]  /*2ca0*/  FMUL.FTZ R192, R142, R175 ;  /* 0x000000af8ec07220 */ /* 0x000fe20000410000 */
[----:B------:R0:W-:Y:S01]  /*2cb0*/  STS [R209.X4+0x10cc], R144 ;  /* 0x0010cc90d1007388 */ /* 0x0001e20000004800 */
[----:B------:R-:W-:-:S02]  /*2cc0*/  FFMA.FTZ R176, R160, R189, R109 ;  /* 0x000000bda0b07223 */ /* 0x000fc4000001006d */
[----:B------:R-:W-:Y:S02]  /*2cd0*/  FMUL.FTZ R206, R147, R168 ;  /* 0x000000a893ce7220 */ /* 0x000fe40000410000 */
[----:B------:R-:W-:Y:S02]  /*2ce0*/  FMUL.FTZ R143, R18, R207 ;  /* 0x000000cf128f7220 */ /* 0x000fe40000410000 */
[----:B------:R-:W-:Y:S02]  /*2cf0*/  FMUL.FTZ R191, R141, R172 ;  /* 0x000000ac8dbf7220 */ /* 0x000fe40000410000 */
[----:B------:R-:W-:Y:S01]  /*2d00*/  FFMA.FTZ R109, R159, R192, R176 ;  /* 0x000000c09f6d7223 */ /* 0x000fe200000100b0 */
[----:B------:R1:W-:Y:S01]  /*2d10*/  STS [R209.X4+0x10c8], R143 ;  /* 0x0010c88fd1007388 */ /* 0x0003e20000004800 */
[----:B0-----:R-:W-:Y:S02]  /*2d20*/  FADD.FTZ R144, R25, R133 ;  /* 0x0000008519907221 */ /* 0x001fe40000010000 */
[----:B------:R-:W-:-:S02]  /*2d30*/  FMUL.FTZ R148, R17, R206 ;  /* 0x000000ce11947220 */ /* 0x000fc40000410000 */
[----:B------:R-:W-:Y:S02]  /*2d40*/  FMUL.FTZ R196, R144, R155 ;  /* 0x0000009b90c47220 */ /* 0x000fe40000410000 */
[----:B------:R-:W-:Y:S01]  /*2d50*/  FFMA.FTZ R194, R164, R191, R109 ;  /* 0x000000bfa4c27223 */ /* 0x000fe2000001006d */
[----:B------:R0:W-:Y:S01]  /*2d60*/  STS [R209.X4+0x10c4], R148 ;  /* 0x0010c494d1007388 */ /* 0x0001e20000004800 */
[--C-:B------:R-:W-:Y:S02]  /*2d70*/  FADD.FTZ R151, R28, R133.reuse ;  /* 0x000000851c977221 */ /* 0x100fe40000010000 */
[----:B-1----:R-:W-:Y:S02]  /*2d80*/  FADD.FTZ R143, R26, R133 ;  /* 0x000000851a8f7221 */ /* 0x002fe40000010000 */
[----:B------:R-:W-:Y:S02]  /*2d90*/  FFMA.FTZ R109, R161, R196, R194 ;  /* 0x000000c4a16d7223 */ /* 0x000fe400000100c2 */
[----:B------:R-:W-:-:S02]  /*2da0*/  FMUL.FTZ R193, R143, R174 ;  /* 0x000000ae8fc17220 */ /* 0x000fc40000410000 */
[--C-:B------:R-:W-:Y:S02]  /*2db0*/  FADD.FTZ R150, R29, R133.reuse ;  /* 0x000000851d967221 */ /* 0x100fe40000010000 */
[----:B0-----:R-:W-:Y:S02]  /*2dc0*/  FADD.FTZ R148, R27, R133 ;  /* 0x000000851b947221 */ /* 0x001fe40000010000 */
[----:B------:R-:W-:Y:S02]  /*2dd0*/  FFMA.FTZ R194, R162, R193, R109 ;  /* 0x000000c1a2c27223 */ /* 0x000fe4000001006d */
[----:B------:R-:W-:Y:S02]  /*2de0*/  FMUL.FTZ R198, R148, R153 ;  /* 0x0000009994c67220 */ /* 0x000fe40000410000 */
[----:B------:R-:W-:Y:S02]  /*2df0*/  FMUL.FTZ R195, R151, R154 ;  /* 0x0000009a97c37220 */ /* 0x000fe40000410000 */
[----:B------:R-:W-:-:S02]  /*2e00*/  FFMA.FTZ R109, R163, R198, R194 ;  /* 0x000000c6a36d7223 */ /* 0x000fc400000100c2 */
[----:B------:R-:W-:Y:S02]  /*2e10*/  FADD.FTZ R158, R30, R133 ;  /* 0x000000851e9e7221 */ /* 0x000fe40000010000 */
[----:B------:R-:W-:Y:S02]  /*2e20*/  FMUL.FTZ R200, R150, R179 ;  /* 0x000000b396c87220 */ /* 0x000fe40000410000 */
[----:B------:R-:W-:Y:S02]  /*2e30*/  FFMA.FTZ R194, R166, R195, R109 ;  /* 0x000000c3a6c27223 */ /* 0x000fe4000001006d */
[----:B------:R-:W-:Y:S02]  /*2e40*/  FMUL.FTZ R193, R10, R193 ;  /* 0x000000c10ac17220 */ /* 0x000fe40000410000 */
[----:B------:R-:W-:Y:S02]  /*2e50*/  FADD.FTZ R176, R31, R133 ;  /* 0x000000851fb07221 */ /* 0x000fe40000010000 */
[----:B------:R-:W-:Y:S01]  /*2e60*/  FMUL.FTZ R199, R158, R177 ;  /* 0x000000b19ec77220 */ /* 0x000fe20000410000 */
[----:B------:R0:W-:Y:S01]  /*2e70*/  STS [R209.X4+0x10a8], R193 ;  /* 0x0010a8c1d1007388 */ /* 0x0001e20000004800 */
[----:B------:R-:W-:-:S02]  /*2e80*/  FFMA.FTZ R109, R167, R200, R194 ;  /* 0x000000c8a76d7223 */ /* 0x000fc400000100c2 */
[----:B------:R-:W-:Y:S02]  /*2e90*/  FADD.FTZ R138, R173, R138 ;  /* 0x0000008aad8a7221 */ /* 0x000fe40000010000 */
[----:B------:R-:W-:Y:S02]  /*2ea0*/  FADD.FTZ R173, R32, R133 ;  /* 0x0000008520ad7221 */ /* 0x000fe40000010000 */
[----:B------:R-:W-:Y:S02]  /*2eb0*/  FMUL.FTZ R202, R176, R157 ;  /* 0x0000009db0ca7220 */ /* 0x000fe40000410000 */
[----:B------:R-:W-:Y:S01]  /*2ec0*/  FFMA.FTZ R109, R156, R199, R109 ;  /* 0x000000c79c6d7223 */ /* 0x000fe2000001006d */
[----:B0-----:R-:W-:Y:S01]  /*2ed0*/  IADD3 R193, -R185, c[0x0][0x168], -R128 ;  /* 0x00005a00b9c17a10 */ /* 0x001fe20007ffe980 */
[----:B------:R-:W-:Y:S02]  /*2ee0*/  FMUL.FTZ R205, R173, R165 ;  /* 0x000000a5adcd7220 */ /* 0x000fe40000410000 */
[-C--:B------:R-:W-:Y:S01]  /*2ef0*/  FFMA.FTZ R109, R180, R202.reuse, R109 ;  /* 0x000000cab46d7223 */ /* 0x080fe2000001006d */
[C---:B------:R-:W-:Y:S01]  /*2f00*/  ISETP.GE.AND P0, PT, R193.reuse, 0x1, PT ;  /* 0x00000001c100780c */ /* 0x040fe20003f06270 */
[----:B------:R-:W-:Y:S01]  /*2f10*/  FMUL.FTZ R204, R16, R205 ;  /* 0x000000cd10cc7220 */ /* 0x000fe20000410000 */
[----:B------:R-:W-:Y:S01]  /*2f20*/  ISETP.GE.AND P1, PT, R193, 0x41, PT ;  /* 0x00000041c100780c */ /* 0x000fe20003f26270 */
[----:B------:R-:W-:-:S02]  /*2f30*/  FMUL.FTZ R203, R15, R202 ;  /* 0x000000ca0fcb7220 */ /* 0x000fc40000410000 */
[----:B------:R-:W-:Y:S01]  /*2f40*/  FMUL.FTZ R201, R14, R199 ;  /* 0x000000c70ec97220 */ /* 0x000fe20000410000 */
[----:B------:R-:W-:Y:S01]  /*2f50*/  STS [R209.X4+0x10c0], R204 ;  /* 0x0010c0ccd1007388 */ /* 0x000fe20000004800 */
[----:B------:R-:W-:Y:S02]  /*2f60*/  FMUL.FTZ R197, R13, R200 ;  /* 0x000000c80dc57220 */ /* 0x000fe40000410000 */
[----:B------:R-:W-:Y:S01]  /*2f70*/  FMUL.FTZ R195, R12, R195 ;  /* 0x000000c30cc37220 */ /* 0x000fe20000410000 */
[----:B------:R-:W-:Y:S01]  /*2f80*/  STS [R209.X4+0x10bc], R203 ;  /* 0x0010bccbd1007388 */ /* 0x000fe20000004800 */
[----:B------:R-:W-:Y:S02]  /*2f90*/  FMUL.FTZ R198, R11, R198 ;  /* 0x000000c60bc67220 */ /* 0x000fe40000410000 */
[----:B------:R-:W-:Y:S01]  /*2fa0*/  FMUL.FTZ R196, R9, R196 ;  /* 0x000000c409c47220 */ /* 0x000fe20000410000 */
[----:B------:R-:W-:Y:S01]  /*2fb0*/  STS [R209.X4+0x10b8], R201 ;  /* 0x0010b8c9d1007388 */ /* 0x000fe20000004800 */
[----:B------:R-:W-:-:S02]  /*2fc0*/  FMUL.FTZ R191, R8, R191 ;  /* 0x000000bf08bf7220 */ /* 0x000fc40000410000 */
[----:B------:R-:W-:Y:S01]  /*2fd0*/  FMUL.FTZ R192, R7, R192 ;  /* 0x000000c007c07220 */ /* 0x000fe20000410000 */
[----:B------:R-:W-:Y:S01]  /*2fe0*/  STS [R209.X4+0x10b4], R197 ;  /* 0x0010b4c5d1007388 */ /* 0x000fe20000004800 */
[----:B------:R-:W-:Y:S02]  /*2ff0*/  FMUL.FTZ R189, R6, R189 ;  /* 0x000000bd06bd7220 */ /* 0x000fe40000410000 */
[----:B------:R-:W-:Y:S01]  /*3000*/  FFMA.FTZ R109, R184, R205, R109 ;  /* 0x000000cdb86d7223 */ /* 0x000fe2000001006d */
[----:B------:R-:W-:Y:S01]  /*3010*/  STS [R209.X4+0x10b0], R195 ;  /* 0x0010b0c3d1007388 */ /* 0x000fe20000004800 */
[----:B------:R-:W-:Y:S02]  /*3020*/  FMUL.FTZ R190, R5, R190 ;  /* 0x000000be05be7220 */ /* 0x000fe40000410000 */
[----:B------:R-:W-:Y:S01]  /*3030*/  FMUL.FTZ R108, R4, R108 ;  /* 0x0000006c046c7220 */ /* 0x000fe20000410000 */
[----:B------:R-:W-:Y:S01]  /*3040*/  STS [R209.X4+0x10ac], R198 ;  /* 0x0010acc6d1007388 */ /* 0x000fe20000004800 */
[----:B------:R-:W-:Y:S01]  /*3050*/  FFMA.FTZ R206, R186, R206, R109 ;  /* 0x000000cebace7223 */ /* 0x000fe2000001006d */
[----:B------:R-:W-:-:S02]  /*3060*/  IADD3 R109, R128, 0x40, RZ ;  /* 0x00000040806d7810 */ /* 0x000fc40007ffe0ff */
[----:B------:R-:W-:Y:S01]  /*3070*/  STS [R209.X4+0x10a4], R196 ;  /* 0x0010a4c4d1007388 */ /* 0x000fe20000004800 */
[----:B------:R-:W-:Y:S01]  /*3080*/  FFMA.FTZ R206, R187, R207, R206 ;  /* 0x000000cfbbce7223 */ /* 0x000fe200000100ce */
[----:B------:R-:W-:Y:S02]  /*3090*/  LEA.HI.SX32 R185, R109, R128, 0x1b ;  /* 0x000000806db97211 */ /* 0x000fe400078fdaff */
[----:B------:R0:W-:Y:S04]  /*30a0*/  STS [R209.X4+0x10a0], R191 ;  /* 0x0010a0bfd1007388 */ /* 0x0001e80000004800 */
[----:B------:R1:W-:Y:S04]  /*30b0*/  STS [R209.X4+0x109c], R192 ;  /* 0x00109cc0d1007388 */ /* 0x0003e80000004800 */
[----:B------:R1:W-:Y:S01]  /*30c0*/  STS [R209.X4+0x1098], R189 ;  /* 0x001098bdd1007388 */ /* 0x0003e20000004800 */
[----:B0-----:R-:W-:-:S03]  /*30d0*/  FMUL.FTZ R191, R188, R208 ;  /* 0x000000d0bcbf7220 */ /* 0x001fc60000410000 */
[----:B------:R1:W-:Y:S04]  /*30e0*/  STS [R209.X4+0x1094], R190 ;  /* 0x001094bed1007388 */ /* 0x0003e80000004800 */
[----:B------:R1:W-:Y:S04]  /*30f0*/  STS [R209.X4+0x1090], R108 ;  /* 0x0010906cd1007388 */ /* 0x0003e80000004800 */
[----:B------:R-:W-:Y:S06]  /*3100*/  BAR.SYNC.DEFER_BLOCKING 0x0 ;  /* 0x0000000000007b1d */ /* 0x000fec0000010000 */
[----:B------:R-:W-:Y:S05]  /*3110*/  @!P0 BRA `(.L_x_4167) ;  /* 0x000000a000008947 */ /* 0x000fea0003800000 */
[----:B-1----:R-:W-:Y:S01]  /*3120*/  LEA.HI.SX32 R189, R128, R128, 0x1b ;  /* 0x0000008080bd7211 */ /* 0x002fe200078fdaff */
[----:B------:R-:W-:Y:S01]  /*3130*/  IMAD.WIDE.U32 R100, R112, c[0x0][0x2b0], R100 ;  /* 0x0000ac0070647a25 */ /* 0x000fe200078e0064 */
[----:B------:R-:W-:-:S04]  /*3140*/  SHF.R.S32.HI R109, RZ, 0x1f, R112 ;  /* 0x0000001fff6d7819 */ /* 0x000fc80000011470 */
[----:B------:R-:W0:Y:S01]  /*3150*/  LDS R189, [R189.X4+0x1090] ;  /* 0x00109000bdbd7984 */ /* 0x000e220000004800 */
[----:B------:R-:W-:Y:S01]  /*3160*/  IMAD R109, R109, c[0x0][0x2b0], RZ ;  /* 0x0000ac006d6d7a24 */ /* 0x000fe200078e02ff */
[----:B------:R-:W-:-:S03]  /*3170*/  LEA R108, P0, R100, c[0x0][0x318], 0x2 ;  /* 0x0000c600646c7a11 */ /* 0x000fc600078010ff */
[----:B------:R-:W-:-:S05]  /*3180*/  IMAD R109, R112, c[0x0][0x2b4], R109 ;  /* 0x0000ad00706d7a24 */ /* 0x000fca00078e026d */
[----:B------:R-:W-:-:S04]  /*3190*/  IADD3 R109, R101, R109, RZ ;  /* 0x0000006d656d7210 */ /* 0x000fc80007ffe0ff */
[----:B------:R-:W-:-:S05]  /*31a0*/  LEA.HI.X R109, R100, c[0x0][0x31c], R109, 0x2, P0 ;  /* 0x0000c700646d7a11 */ /* 0x000fca00000f146d */
[----:B0-----:R0:W-:Y:S02]  /*31b0*/  RED.E.ADD.F32.FTZ.RN.STRONG.GPU [R108.64], R189 ;  /* 0x000000bd6c00798e */ /* 0x0011e4000c10e784 */
.L_x_4167:
[----:B-1----:R-:W-:Y:S05]  /*31c0*/  BSYNC B0 ;  /* 0x0000000000007941 */ /* 0x002fea0003800000 */
.L_x_4166:
[----:B------:R-:W1:Y:S01]  /*31d0*/  LDS R185, [R185.X4+0x1190] ;  /* 0x00119000b9b97984 */ /* 0x000e620000004800 */
[----:B------:R-:W-:Y:S01]  /*31e0*/  BSSY B0, `(.L_x_4168) ;  /* 0x0000006000007945 */ /* 0x000fe20003800000 */
[----:B------:R-:W-:Y:S01]  /*31f0*/  FADD.FTZ R100, R206, R191 ;  /* 0x000000bfce647221 */ /* 0x000fe20000010000 */
[C---:B------:R-:W-:Y:S02]  /*3200*/  IADD3 R101, R128.reuse, 0x80, RZ ;  /* 0x0000008080657810 */ /* 0x040fe40007ffe0ff */
[----:B0-----:R-:W-:Y:S01]  /*3210*/  IADD3 R109, R128, 0xc0, RZ ;  /* 0x000000c0806d7810 */ /* 0x001fe20007ffe0ff */
[----:B------:R-:W-:Y:S05]  /*3220*/  @!P1 BRA `(.L_x_4169) ;  /* 0x0000001000009947 */ /* 0x000fea0003800000 */
[----:B-1----:R0:W-:Y:S02]  /*3230*/  RED.E.ADD.F32.FTZ.RN.STRONG.GPU [R102.64+-0xf00], R185 ;  /* 0xfff100b96600798e */ /* 0x0021e4000c10e784 */
.L_x_4169:
[----:B------:R-:W-:Y:S05]  /*3240*/  BSYNC B0 ;  /* 0x0000000000007941 */ /* 0x000fea0003800000 */
.L_x_4168:
        /* <DEDUP_REMOVED lines=14> */
.L_x_4171:
[----:B------:R-:W-:Y:S05]  /*3330*/  BSYNC B0 ;  /* 0x0000000000007941 */ /* 0x000fea0003800000 */
.L_x_4170:
[----:B------:R-:W1:Y:S01]  /*3340*/  LDS R109, [R109.X4+0x1390] ;  /* 0x001390006d6d7984 */ /* 0x000e620000004800 */
[----:B------:R-:W-:Y:S01]  /*3350*/  BSSY B0, `(.L_x_4172) ;  /* 0x0000005000007945 */ /* 0x000fe20003800000 */
[----:B0-----:R-:W-:Y:S02]  /*3360*/  IADD3 R101, R128, 0x140, RZ ;  /* 0x0000014080657810 */ /* 0x001fe40007ffe0ff */
[----:B------:R-:W-:Y:S01]  /*3370*/  LEA.HI.SX32 R185, R185, R128, 0x1b ;  /* 0x00000080b9b97211 */ /* 0x000fe200078fdaff */
[----:B------:R-:W-:Y:S05]  /*3380*/  @!P0 BRA `(.L_x_4173) ;  /* 0x0000001000008947 */ /* 0x000fea0003800000 */
[----:B-1----:R0:W-:Y:S02]  /*3390*/  RED.E.ADD.F32.FTZ.RN.STRONG.GPU [R102.64+-0xd00], R109 ;  /* 0xfff3006d6600798e */ /* 0x0021e4000c10e784 */
.L_x_4173:
[----:B------:R-:W-:Y:S05]  /*33a0*/  BSYNC B0 ;  /* 0x0000000000007941 */ /* 0x000fea0003800000 */
.L_x_4172:
[----:B------:R-:W2:Y:S01]  /*33b0*/  LDS R185, [R185.X4+0x1490] ;  /* 0x00149000b9b97984 */ /* 0x000ea20000004800 */
[----:B------:R-:W-:Y:S01]  /*33c0*/  BSSY B0, `(.L_x_4174) ;  /* 0x0000005000007945 */ /* 0x000fe20003800000 */
[----:B01----:R-:W-:Y:S02]  /*33d0*/  IADD3 R109, R128, 0x180, RZ ;  /* 0x00000180806d7810 */ /* 0x003fe40007ffe0ff */
[----:B------:R-:W-:Y:S01]  /*33e0*/  LEA.HI.SX32 R101, R101, R128, 0x1b ;  /* 0x0000008065657211 */ /* 0x000fe200078fdaff */
[----:B------:R-:W-:Y:S05]  /*33f0*/  @!P1 BRA `(.L_x_4175) ;  /* 0x0000001000009947 */ /* 0x000fea0003800000 */
[----:B--2---:R0:W-:Y:S02]  /*3400*/  RED.E.ADD.F32.FTZ.RN.STRONG.GPU [R102.64+-0xc00], R185 ;  /* 0xfff400b96600798e */ /* 0x0041e4000c10e784 */
.L_x_4175:
[----:B------:R-:W-:Y:S05]  /*3410*/  BSYNC B0 ;  /* 0x0000000000007941 */ /* 0x000fea0003800000 */
.L_x_4174:
[----:B------:R-:W1:Y:S01]  /*3420*/  LDS R101, [R101.X4+0x1590] ;  /* 0x0015900065657984 */ /* 0x000e620000004800 */
[----:B------:R-:W-:Y:S01]  /*3430*/  BSSY B0, `(.L_x_4176) ;  /* 0x0000005000007945 */ /* 0x000fe20003800000 */
[----:B0-2---:R-:W-:-:S02]  /*3440*/  IADD3 R185, R128, 0x1c0, RZ ;  /* 0x000001c080b97810 */ /* 0x005fc40007ffe0ff */
[----:B------:R-:W-:Y:S01]  /*3450*/  LEA.HI.SX32 R109, R109, R128, 0x1b ;  /* 0x000000806d6d7211 */ /* 0x000fe200078fdaff */
[----:B------:R-:W-:Y:S05]  /*3460*/  @!P2 BRA `(.L_x_4177) ;  /* 0x000000100000a947 */ /* 0x000fea0003800000 */
[----:B-1----:R0:W-:Y:S02]  /*3470*/  RED.E.ADD.F32.FTZ.RN.STRONG.GPU [R102.64+-0xb00], R101 ;  /* 0xfff500656600798e */ /* 0x0021e4000c10e784 */
.L_x_4177:
[----:B------:R-:W-:Y:S05]  /*3480*/  BSYNC B0 ;  /* 0x0000000000007941 */ /* 0x000fea0003800000 */
.L_x_4176:
[----:B------:R-:W2:Y:S01]  /*3490*/  LDS R109, [R109.X4+0x1690] ;  /* 0x001690006d6d7984 */ /* 0x000ea20000004800 */
[----:B------:R-:W-:Y:S01]  /*34a0*/  BSSY B0, `(.L_x_4178) ;  /* 0x0000005000007945 */ /* 0x000fe20003800000 */
[----:B01----:R-:W-:Y:S02]  /*34b0*/  IADD3 R101, R128, 0x200, RZ ;  /* 0x0000020080657810 */ /* 0x003fe40007ffe0ff */
[----:B------:R-:W-:Y:S01]  /*34c0*/  LEA.HI.SX32 R185, R185, R128, 0x1b ;  /* 0x00000080b9b97211 */ /* 0x000fe200078fdaff */
[----:B------:R-:W-:Y:S05]  /*34d0*/  @!P3 BRA `(.L_x_4179) ;  /* 0x000000100000b947 */ /* 0x000fea0003800000 */
[----:B--2---:R0:W-:Y:S02]  /*34e0*/  RED.E.ADD.F32.FTZ.RN.STRONG.GPU [R102.64+-0xa00], R109 ;  /* 0xfff6006d6600798e */ /* 0x0041e4000c10e784 */
.L_x_4179:
[----:B------:R-:W-:Y:S05]  /*34f0*/  BSYNC B0 ;  /* 0x0000000000007941 */ /* 0x000fea0003800000 */
.L_x_4178:
[----:B------:R-:W1:Y:S01]  /*3500*/  LDS R185, [R185.X4+0x1790] ;  /* 0x00179000b9b97984 */ /* 0x000e620000004800 */
[----:B------:R-:W-:Y:S01]  /*3510*/  BSSY B0, `(.L_x_4180) ;  /* 0x0000004000007945 */ /* 0x000fe20003800000 */
[----:B------:R-:W-:Y:S01]  /*3520*/  LEA.HI.SX32 R101, R101, R128, 0x1b ;  /* 0x0000008065657211 */ /* 0x000fe200078fdaff */
[----:B------:R-:W-:Y:S05]  /*3530*/  @!P4 BRA `(.L_x_4181) ;  /* 0x000000100000c947 */ /* 0x000fea0003800000 */
[----:B-1----:R1:W-:Y:S02]  /*3540*/  RED.E.ADD.F32.FTZ.RN.STRONG.GPU [R102.64+-0x900], R185 ;  /* 0xfff700b96600798e */ /* 0x0023e4000c10e784 */
.L_x_4181:
[----:B------:R-:W-:Y:S05]  /*3550*/  BSYNC B0 ;  /* 0x0000000000007941 */ /* 0x000fea0003800000 */
.L_x_4180:
[----:B------:R-:W3:Y:S01]  /*3560*/  LDS R101, [R101.X4+0x1890] ;  /* 0x0018900065657984 */ /* 0x000ee20000004800 */
[----:B------:R-:W-:Y:S01]  /*3570*/  BSSY B0, `(.L_x_4182) ;  /* 0x0000005000007945 */ /* 0x000fe20003800000 */
[----:B0-2---:R-:W-:-:S02]  /*3580*/  IADD3 R109, R128, 0x240, RZ ;  /* 0x00000240806d7810 */ /* 0x005fc40007ffe0ff */
[----:B-1----:R-:W-:Y:S01]  /*3590*/  IADD3 R185, R128, 0x280, RZ ;  /* 0x0000028080b97810 */ /* 0x002fe20007ffe0ff */
[----:B------:R-:W-:Y:S05]  /*35a0*/  @!P5 BRA `(.L_x_4183) ;  /* 0x000000100000d947 */ /* 0x000fea0003800000 */
[----:B---3--:R0:W-:Y:S02]  /*35b0*/  RED.E.ADD.F32.FTZ.RN.STRONG.GPU [R102.64+-0x800], R101 ;  /* 0xfff800656600798e */ /* 0x0081e4000c10e784 */
.L_x_4183:
[----:B------:R-:W-:Y:S05]  /*35c0*/  BSYNC B0 ;  /* 0x0000000000007941 */ /* 0x000fea0003800000 */
.L_x_4182:
        /* <DEDUP_REMOVED lines=14> */
.L_x_4185:
[----:B------:R-:W-:Y:S05]  /*36b0*/  BSYNC B0 ;  /* 0x0000000000007941 */ /* 0x000fea0003800000 */
.L_x_4184:
[----:B------:R-:W1:Y:S01]  /*36c0*/  LDS R185, [R185.X4+0x1a90] ;  /* 0x001a9000b9b97984 */ /* 0x000e620000004800 */
[----:B------:R-:W-:Y:S01]  /*36d0*/  BSSY B0, `(.L_x_4186) ;  /* 0x0000005000007945 */ /* 0x000fe20003800000 */
[----:B0-----:R-:W-:-:S02]  /*36e0*/  IADD3 R109, R128, 0x300, RZ ;  /* 0x00000300806d7810 */ /* 0x001fc40007ffe0ff */
[----:B------:R-:W-:Y:S01]  /*36f0*/  LEA.HI.SX32 R101, R101, R128, 0x1b ;  /* 0x0000008065657211 */ /* 0x000fe200078fdaff */
[----:B------:R-:W-:Y:S05]  /*3700*/  @!P0 BRA `(.L_x_4187) ;  /* 0x0000001000008947 */ /* 0x000fea0003800000 */
[----:B-1----:R0:W-:Y:S02]  /*3710*/  RED.E.ADD.F32.FTZ.RN.STRONG.GPU [R102.64+-0x600], R185 ;  /* 0xfffa00b96600798e */ /* 0x0021e4000c10e784 */
.L_x_4187:
[----:B------:R-:W-:Y:S05]  /*3720*/  BSYNC B0 ;  /* 0x0000000000007941 */ /* 0x000fea0003800000 */
.L_x_4186:
[----:B------:R-:W2:Y:S01]  /*3730*/  LDS R101, [R101.X4+0x1b90] ;  /* 0x001b900065657984 */ /* 0x000ea20000004800 */
[----:B------:R-:W-:Y:S01]  /*3740*/  BSSY B0, `(.L_x_4188) ;  /* 0x0000005000007945 */ /* 0x000fe20003800000 */
[----:B01----:R-:W-:Y:S02]  /*3750*/  IADD3 R185, R128, 0x340, RZ ;  /* 0x0000034080b97810 */ /* 0x003fe40007ffe0ff */
[----:B------:R-:W-:Y:S01]  /*3760*/  LEA.HI.SX32 R109, R109, R128, 0x1b ;  /* 0x000000806d6d7211 */ /* 0x000fe200078fdaff */
[----:B------:R-:W-:Y:S05]  /*3770*/  @!P1 BRA `(.L_x_4189) ;  /* 0x0000001000009947 */ /* 0x000fea0003800000 */
[----:B--2---:R0:W-:Y:S02]  /*3780*/  RED.E.ADD.F32.FTZ.RN.STRONG.GPU [R102.64+-0x500], R101 ;  /* 0xfffb00656600798e */ /* 0x0041e4000c10e784 */
.L_x_4189:
[----:B------:R-:W-:Y:S05]  /*3790*/  BSYNC B0 ;  /* 0x0000000000007941 */ /* 0x000fea0003800000 */
.L_x_4188:
[----:B------:R-:W1:Y:S01]  /*37a0*/  LDS R109, [R109.X4+0x1c90] ;  /* 0x001c90006d6d7984 */ /* 0x000e620000004800 */
[----:B------:R-:W-:Y:S01]  /*37b0*/  BSSY B0, `(.L_x_4190) ;  /* 0x0000005000007945 */ /* 0x000fe20003800000 */
[----:B0-2---:R-:W-:Y:S02]  /*37c0*/  IADD3 R101, R128, 0x380, RZ ;  /* 0x0000038080657810 */ /* 0x005fe40007ffe0ff */
[----:B------:R-:W-:Y:S01]  /*37d0*/  LEA.HI.SX32 R185, R185, R128, 0x1b ;  /* 0x00000080b9b97211 */ /* 0x000fe200078fdaff */
[----:B------:R-:W-:Y:S05]  /*37e0*/  @!P2 BRA `(.L_x_4191) ;  /* 0x000000100000a947 */ /* 0x000fea0003800000 */
[----:B-1----:R0:W-:Y:S02]  /*37f0*/  RED.E.ADD.F32.FTZ.RN.STRONG.GPU [R102.64+-0x400], R109 ;  /* 0xfffc006d6600798e */ /* 0x0021e4000c10e784 */
.L_x_4191:
[----:B------:R-:W-:Y:S05]  /*3800*/  BSYNC B0 ;  /* 0x0000000000007941 */ /* 0x000fea0003800000 */
.L_x_4190:
[----:B------:R-:W2:Y:S01]  /*3810*/  LDS R185, [R185.X4+0x1d90] ;  /* 0x001d9000b9b97984 */ /* 0x000ea20000004800 */
[----:B------:R-:W-:Y:S01]  /*3820*/  BSSY B0, `(.L_x_4192) ;  /* 0x0000005000007945 */ /* 0x000fe20003800000 */
[----:B01----:R-:W-:-:S02]  /*3830*/  IADD3 R109, R128, 0x3c0, RZ ;  /* 0x000003c0806d7810 */ /* 0x003fc40007ffe0ff */
[----:B------:R-:W-:Y:S01]  /*3840*/  LEA.HI.SX32 R101, R101, R128, 0x1b ;  /* 0x0000008065657211 */ /* 0x000fe200078fdaff */
[----:B------:R-:W-:Y:S05]  /*3850*/  @!P3 BRA `(.L_x_4193) ;  /* 0x000000100000b947 */ /* 0x000fea0003800000 */
[----:B--2---:R0:W-:Y:S02]  /*3860*/  RED.E.ADD.F32.FTZ.RN.STRONG.GPU [R102.64+-0x300], R185 ;  /* 0xfffd00b96600798e */ /* 0x0041e4000c10e784 */
.L_x_4193:
[----:B------:R-:W-:Y:S05]  /*3870*/  BSYNC B0 ;  /* 0x0000000000007941 */ /* 0x000fea0003800000 */
.L_x_4192:
[----:B------:R-:W1:Y:S01]  /*3880*/  LDS R101, [R101.X4+0x1e90] ;  /* 0x001e900065657984 */ /* 0x000e620000004800 */
[----:B------:R-:W-:Y:S01]  /*3890*/  BSSY B0, `(.L_x_4194) ;  /* 0x0000004000007945 */ /* 0x000fe20003800000 */
[----:B------:R-:W-:Y:S01]  /*38a0*/  LEA.HI.SX32 R109, R109, R128, 0x1b ;  /* 0x000000806d6d7211 */ /* 0x000fe200078fdaff */
[----:B------:R-:W-:Y:S05]  /*38b0*/  @!P4 BRA `(.L_x_4195) ;  /* 0x000000100000c947 */ /* 0x000fea0003800000 */
[----:B-1----:R1:W-:Y:S02]  /*38c0*/  RED.E.ADD.F32.FTZ.RN.STRONG.GPU [R102.64+-0x200], R101 ;  /* 0xfffe00656600798e */ /* 0x0023e4000c10e784 */
.L_x_4195:
[----:B------:R-:W-:Y:S05]  /*38d0*/  BSYNC B0 ;  /* 0x0000000000007941 */ /* 0x000fea0003800000 */
.L_x_4194:
[----:B------:R-:W3:Y:S01]  /*38e0*/  LDS R109, [R109.X4+0x1f90] ;  /* 0x001f90006d6d7984 */ /* 0x000ee20000004800 */
[----:B------:R-:W-:Y:S01]  /*38f0*/  BSSY B0, `(.L_x_4196) ;  /* 0x0000003000007945 */ /* 0x000fe20003800000 */
[----:B------:R-:W-:Y:S05]  /*3900*/  @!P5 BRA `(.L_x_4197) ;  /* 0x000000100000d947 */ /* 0x000fea0003800000 */
[----:B---3--:R3:W-:Y:S02]  /*3910*/  RED.E.ADD.F32.FTZ.RN.STRONG.GPU [R102.64+-0x100], R109 ;  /* 0xffff006d6600798e */ /* 0x0087e4000c10e784 */
.L_x_4197:
[----:B------:R-:W-:Y:S05]  /*3920*/  BSYNC B0 ;  /* 0x0000000000007941 */ /* 0x000fea0003800000 */
.L_x_4196:
[----:B-1----:R-:W1:Y:S01]  /*3930*/  SHFL.DOWN PT, R101, R100, 0x1, 0x1f ;  /* 0x08201f0064657f89 */ /* 0x002e6200000e0000 */
[----:B------:R-:W-:Y:S01]  /*3940*/  ISETP.GT.AND P0, PT, R126, 0x1e, PT ;  /* 0x0000001e7e00780c */ /* 0x000fe20003f04270 */
[----:B0--3--:R-:W-:Y:S01]  /*3950*/  FMUL.FTZ R102, R99, R170 ;  /* 0x000000aa63667220 */ /* 0x009fe20000410000 */
[----:B------:R-:W-:Y:S01]  /*3960*/  ISETP.NE.AND P1, PT, R128, RZ, PT ;  /* 0x000000ff8000720c */ /* 0x000fe20003f25270 */
[----:B------:R-:W0:Y:S01]  /*3970*/  SHFL.DOWN PT, R103, R138, 0x1, 0x1f ;  /* 0x08201f008a677f89 */ /* 0x000e2200000e0000 */
[-C--:B------:R-:W-:Y:S01]  /*3980*/  FMUL.FTZ R99, R0, R168.reuse ;  /* 0x000000a800637220 */ /* 0x080fe20000410000 */
        /* <DEDUP_REMOVED lines=10> */
[----:B-1----:R-:W-:Y:S02]  /*3a30*/  @!P0 FADD.FTZ R100, R100, R101 ;  /* 0x0000006564648221 */ /* 0x002fe40000010000 */
[----:B------:R-:W-:Y:S02]  /*3a40*/  FMUL.FTZ R96, R93, R179 ;  /* 0x000000b35d607220 */ /* 0x000fe40000410000 */
[----:B0-----:R-:W-:Y:S01]  /*3a50*/  @!P0 FADD.FTZ R138, R138, R103 ;  /* 0x000000678a8a8221 */ /* 0x001fe20000010000 */
        /* <DEDUP_REMOVED lines=21> */
[C---:B------:R-:W-:Y:S02]  /*3bb0*/  FMUL.FTZ R90, R0.reuse, R175 ;  /* 0x000000af005a7220 */ /* 0x040fe40000410000 */
[----:B------:R-:W-:Y:S02]  /*3bc0*/  FMUL.FTZ R183, R0, R183 ;  /* 0x000000b700b77220 */ /* 0x000fe40000410000 */
        /* <DEDUP_REMOVED lines=8> */
[----:B0-----:R-:W-:Y:S02]  /*3c50*/  @!P0 FADD.FTZ R100, R100, R101 ;  /* 0x0000006564648221 */ /* 0x001fe40000010000 */
[-C--:B------:R-:W-:Y:S02]  /*3c60*/  FMUL.FTZ R101, R98, R169.reuse ;  /* 0x000000a962657220 */ /* 0x080fe40000410000 */
[----:B-1----:R-:W-:Y:S01]  /*3c70*/  @!P0 FADD.FTZ R138, R138, R103 ;  /* 0x000000678a8a8221 */ /* 0x002fe20000010000 */
[----:B------:R-:W0:Y:S01]  /*3c80*/  SHFL.DOWN PT, R109, R100, 0x8, 0x1f ;  /* 0x09001f00646d7f89 */ /* 0x000e2200000e0000 */
[----:B------:R-:W-:Y:S01]  /*3c90*/  ISETP.GT.AND P0, PT, R126, 0x17, PT ;  /* 0x000000177e00780c */ /* 0x000fe20003f04270 */
[C---:B------:R-:W-:Y:S02]  /*3ca0*/  FMUL.FTZ R98, R0.reuse, R169 ;  /* 0x000000a900627220 */ /* 0x040fe40000410000 */
[----:B--2---:R-:W1:Y:S01]  /*3cb0*/  SHFL.DOWN PT, R185, R138, 0x8, 0x1f ;  /* 0x09001f008ab97f89 */ /* 0x004e6200000e0000 */
        /* <DEDUP_REMOVED lines=9> */
[----:B------:R-:W-:Y:S02]  /*3d50*/  FFMA.FTZ R85, R12, R95, R166 ;  /* 0x0000005f0c557223 */ /* 0x000fe400000100a6 */
[----:B0-----:R-:W-:Y:S02]  /*3d60*/  @!P0 FADD.FTZ R100, R100, R109 ;  /* 0x0000006d64648221 */ /* 0x001fe40000010000 */
[----:B------:R-:W-:Y:S02]  /*3d70*/  FMUL.FTZ R164, R89, R164 ;  /* 0x000000a459a47220 */ /* 0x000fe40000410000 */
[----:B-1----:R-:W-:Y:S01]  /*3d80*/  @!P0 FADD.FTZ R138, R138, R185 ;  /* 0x000000b98a8a8221 */ /* 0x002fe20000010000 */
[----:B------:R-:W0:Y:S01]  /*3d90*/  SHFL.DOWN PT, R109, R100, 0x10, 0x1f ;  /* 0x0a001f00646d7f89 */ /* 0x000e2200000e0000 */
[----:B------:R-:W-:Y:S01]  /*3da0*/  ISETP.GT.AND P0, PT, R126, 0xf, PT ;  /* 0x0000000f7e00780c */ /* 0x000fe20003f04270 */
[----:B------:R-:W-:-:S02]  /*3db0*/  FMUL.FTZ R89, R0, R178 ;  /* 0x000000b200597220 */ /* 0x000fc40000410000 */
[----:B------:R-:W1:Y:S01]  /*3dc0*/  SHFL.DOWN PT, R153, R138, 0x10, 0x1f ;  /* 0x0a001f008a997f89 */ /* 0x000e6200000e0000 */
[-C--:B------:R-:W-:Y:S02]  /*3dd0*/  FMUL.FTZ R0, R0, R171.reuse ;  /* 0x000000ab00007220 */ /* 0x080fe40000410000 */
[----:B------:R-:W-:Y:S02]  /*3de0*/  FMUL.FTZ R171, R84, R171 ;  /* 0x000000ab54ab7220 */ /* 0x000fe40000410000 */
[----:B------:R-:W-:Y:S02]  /*3df0*/  FFMA.FTZ R84, R19, R102, R103 ;  /* 0x0000006613547223 */ /* 0x000fe40000010067 */
[----:B------:R-:W-:Y:S02]  /*3e00*/  FFMA.FTZ R187, R18, R101, R187 ;  /* 0x0000006512bb7223 */ /* 0x000fe400000100bb */
[----:B------:R-:W-:Y:S02]  /*3e10*/  FADD.FTZ R71, R84, R71 ;  /* 0x0000004754477221 */ /* 0x000fe40000010000 */
[----:B------:R-:W-:-:S02]  /*3e20*/  FFMA.FTZ R84, R13, R96, R167 ;  /* 0x000000600d547223 */ /* 0x000fc400000100a7 */
[----:B------:R-:W-:Y:S02]  /*3e30*/  FFMA.FTZ R66, R146, R101, R66 ;  /* 0x0000006592427223 */ /* 0x000fe40000010042 */
[----:B------:R-:W-:Y:S02]  /*3e40*/  FADD.FTZ R73, R84, R73 ;  /* 0x0000004954497221 */ /* 0x000fe40000010000 */
[----:B------:R-:W-:Y:S02]  /*3e50*/  FADD.FTZ R72, R85, R72 ;  /* 0x0000004855487221 */ /* 0x000fe40000010000 */
[----:B------:R-:W-:Y:S02]  /*3e60*/  FFMA.FTZ R84, R9, R92, R161 ;  /* 0x0000005c09547223 */ /* 0x000fe400000100a1 */
[----:B0-----:R-:W-:Y:S02]  /*3e70*/  @!P0 FADD.FTZ R100, R100, R109 ;  /* 0x0000006d64648221 */ /* 0x001fe40000010000 */
[----:B------:R-:W-:-:S02]  /*3e80*/  FFMA.FTZ R85, R8, R91, R164 ;  /* 0x0000005b08557223 */ /* 0x000fc400000100a4 */
[----:B-1----:R-:W-:Y:S01]  /*3e90*/  @!P0 FADD.FTZ R138, R138, R153 ;  /* 0x000000998a8a8221 */ /* 0x002fe20000010000 */
[----:B------:R-:W-:Y:S01]  /*3ea0*/  ISETP.NE.AND P0, PT, R126, RZ, PT ;  /* 0x000000ff7e00720c */ /* 0x000fe20003f05270 */
[----:B------:R-:W-:Y:S02]  /*3eb0*/  FMUL.FTZ R89, R89, R160 ;  /* 0x000000a059597220 */ /* 0x000fe40000410000 */
[----:B------:R-:W-:Y:S01]  /*3ec0*/  FMUL.FTZ R0, R0, R149 ;  /* 0x0000009500007220 */ /* 0x000fe20000410000 */
[----:B------:R-:W-:Y:S01]  /*3ed0*/  MOV R101, R138 ;  /* 0x0000008a00657202 */ /* 0x000fe20000000f00 */
[----:B------:R-:W-:Y:S02]  /*3ee0*/  FFMA.FTZ R60, R151, R95, R60 ;  /* 0x0000005f973c7223 */ /* 0x000fe4000001003c */
[----:B------:R-:W-:Y:S02]  /*3ef0*/  FADD.FTZ R77, R84, R77 ;  /* 0x0000004d544d7221 */ /* 0x000fe40000010000 */
[----:B------:R-:W-:-:S02]  /*3f00*/  FADD.FTZ R76, R85, R76 ;  /* 0x0000004c554c7221 */ /* 0x000fc40000010000 */
        /* <DEDUP_REMOVED lines=15> */
[----:B------:R-:W-:Y:S02]  /*4000*/  FADD.FTZ R68, R165, R68 ;  /* 0x00000044a5447221 */ /* 0x000fe40000010000 */
[----:B------:R-:W-:Y:S02]  /*4010*/  FADD.FTZ R75, R180, R75 ;  /* 0x0000004bb44b7221 */ /* 0x000fe40000010000 */
[----:B------:R-:W-:Y:S02]  /*4020*/  FADD.FTZ R74, R177, R74 ;  /* 0x0000004ab14a7221 */ /* 0x000fe40000010000 */
[----:B------:R-:W-:-:S02]  /*4030*/  FFMA.FTZ R59, R148, R94, R59 ;  /* 0x0000005e943b7223 */ /* 0x000fc4000001003b */
[----:B------:R-:W-:Y:S02]  /*4040*/  FFMA.FTZ R58, R143, R93, R58 ;  /* 0x0000005d8f3a7223 */ /* 0x000fe4000001003a */
[----:B------:R-:W-:Y:S02]  /*4050*/  FFMA.FTZ R57, R144, R92, R57 ;  /* 0x0000005c90397223 */ /* 0x000fe40000010039 */
[----:B------:R-:W-:Y:S02]  /*4060*/  FADD.FTZ R79, R96, R79 ;  /* 0x0000004f604f7221 */ /* 0x000fe40000010000 */
[----:B------:R-:W-:Y:S02]  /*4070*/  FFMA.FTZ R56, R141, R91, R56 ;  /* 0x0000005b8d387223 */ /* 0x000fe40000010038 */
[----:B------:R-:W-:Y:S02]  /*4080*/  FADD.FTZ R78, R95, R78 ;  /* 0x0000004e5f4e7221 */ /* 0x000fe40000010000 */
[----:B------:R-:W-:-:S02]  /*4090*/  FFMA.FTZ R55, R142, R88, R55 ;  /* 0x000000588e377223 */ /* 0x000fc40000010037 */
[----:B------:R-:W-:Y:S02]  /*40a0*/  FFMA.FTZ R54, R139, R87, R54 ;  /* 0x000000578b367223 */ /* 0x000fe40000010036 */
        /* <DEDUP_REMOVED lines=19> */
.L_x_4199:
[----:B0-----:R-:W-:Y:S05]  /*41e0*/  BSYNC B0 ;  /* 0x0000000000007941 */ /* 0x001fea0003800000 */
.L_x_4198:
[----:B------:R-:W-:Y:S02]  /*41f0*/  IADD3 R112, R112, 0x1, RZ ;  /* 0x0000000170707810 */ /* 0x000fe40007ffe0ff */
[----:B------:R-:W-:Y:S02]  /*4200*/  IADD3 R111, P1, R111, 0x1, RZ ;  /* 0x000000016f6f7810 */ /* 0x000fe40007f3e0ff */
[----:B------:R-:W-:Y:S02]  /*4210*/  ISETP.GE.AND P0, PT, R112, c[0x0][0x16c], PT ;  /* 0x00005b0070007a0c */ /* 0x000fe40003f06270 */
[----:B------:R-:W-:-:S11]  /*4220*/  IADD3.X R110, RZ, R110, RZ, P1, !PT ;  /* 0x0000006eff6e7210 */ /* 0x000fd60000ffe4ff */
[----:B------:R-:W-:Y:S01]  /*4230*/  @P0 CALL.REL.NOINC `(.L_x_4152) ;  /* 0x0000001000000944 */ /* 0x000fe20003c00000 */
[----:B------:R-:W-:Y:S05]  /*4240*/  BRA `(.L_x_4200) ;  /* 0xffffcbd000007947 */ /* 0x000fea000383ffff */
.L_x_4152:
[----:B------:R-:W-:Y:S01]  /*4250*/  BAR.SYNC.DEFER_BLOCKING 0x0 ;  /* 0x0000000000007b1d */ /* 0x000fe20000010000 */
[----:B------:R-:W-:Y:S01]  /*4260*/  SHF.L.U32 R0, R128, 0x2, RZ ;  /* 0x0000000280007819 */ /* 0x000fe200000006ff */
[----:B------:R-:W-:Y:S01]  /*4270*/  IMAD R11, R182, c[0x0][0x2f8], RZ ;  /* 0x0000be00b60b7a24 */ /* 0x000fe200078e02ff */
[----:B------:R-:W-:Y:S02]  /*4280*/  IADD3 R28, R117, -0x1, RZ ;  /* 0xffffffff751c7810 */ /* 0x000fe40007ffe0ff */
[----:B------:R-:W-:Y:S01]  /*4290*/  LOP3.LUT R5, R0, 0xffffff80, RZ, 0xc0, !PT ;  /* 0xffffff8000057812 */ /* 0x000fe200078ec0ff */
[----:B------:R-:W-:Y:S01]  /*42a0*/  FADD.FTZ R0, R127, R80 ;  /* 0x000000507f007221 */ /* 0x000fe20000010000 */
[----:B------:R-:W-:Y:S01]  /*42b0*/  SHF.L.U32 R6, R28, 0xa, RZ ;  /* 0x0000000a1c067819 */ /* 0x000fe200000006ff */
[----:B------:R-:W-:Y:S01]  /*42c0*/  IMAD R11, R132, c[0x0][0x2fc], R11 ;  /* 0x0000bf00840b7a24 */ /* 0x000fe200078e020b */
[----:B------:R-:W-:Y:S01]  /*42d0*/  LEA R10, R126, R5, 0x2 ;  /* 0x000000057e0a7211 */ /* 0x000fe200078e10ff */
[----:B------:R-:W-:Y:S01]  /*42e0*/  IMAD R5, R182, c[0x0][0x2d8], RZ ;  /* 0x0000b600b6057a24 */ /* 0x000fe200078e02ff */
[----:B------:R-:W-:-:S02]  /*42f0*/  SHF.R.S32.HI R7, RZ, 0x1f, R6 ;  /* 0x0000001fff077819 */ /* 0x000fc40000011406 */
[----:B------:R-:W-:Y:S01]  /*4300*/  IADD3 R119, P1, R119, -0x1000, RZ ;  /* 0xfffff00077777810 */ /* 0x000fe20007f3e0ff */
[----:B------:R-:W-:Y:S01]  /*4310*/  IMAD R9, R132, c[0x0][0x2dc], R5 ;  /* 0x0000b70084097a24 */ /* 0x000fe200078e0205 */
[----:B------:R-:W-:Y:S01]  /*4320*/  IADD3 R120, P2, R120, -0x1000, RZ ;  /* 0xfffff00078787810 */ /* 0x000fe20007f5e0ff */
[--C-:B------:R-:W-:Y:S01]  /*4330*/  IMAD.WIDE.U32 R4, R132, c[0x0][0x2d8], R6.reuse ;  /* 0x0000b60084047a25 */ /* 0x100fe200078e0006 */
[----:B------:R-:W-:Y:S02]  /*4340*/  IADD3 R122, P3, R122, -0x1000, RZ ;  /* 0xfffff0007a7a7810 */ /* 0x000fe40007f7e0ff */
[----:B------:R-:W-:Y:S01]  /*4350*/  IADD3 R124, P4, R124, -0x1000, RZ ;  /* 0xfffff0007c7c7810 */ /* 0x000fe20007f9e0ff */
[----:B------:R-:W-:Y:S01]  /*4360*/  IMAD.WIDE.U32 R6, R132, c[0x0][0x2f8], R6 ;  /* 0x0000be0084067a25 */ /* 0x000fe200078e0006 */
[----:B------:R-:W-:Y:S02]  /*4370*/  IADD3 R5, R5, R9, RZ ;  /* 0x0000000905057210 */ /* 0x000fe40007ffe0ff */
[----:B------:R-:W-:Y:S01]  /*4380*/  IADD3 R116, R116, 0x1, RZ ;  /* 0x0000000174747810 */ /* 0x000fe20007ffe0ff */
[----:B------:R-:W-:Y:S01]  /*4390*/  STS.128 [R10.X16], R52 ;  /* 0x000000340a007388 */ /* 0x000fe2000000cc00 */
[----:B------:R-:W-:Y:S01]  /*43a0*/  IMAD R9, R135, c[0x0][0x2e0], RZ ;  /* 0x0000b80087097a24 */ /* 0x000fe200078e02ff */
[----:B------:R-:W-:Y:S01]  /*43b0*/  IADD3 R7, R7, R11, RZ ;  /* 0x0000000b07077210 */ /* 0x000fe20007ffe0ff */
[----:B------:R-:W-:Y:S01]  /*43c0*/  IMAD.WIDE.U32 R4, R136, c[0x0][0x2e0], R4 ;  /* 0x0000b80088047a25 */ /* 0x000fe200078e0004 */
[----:B------:R-:W-:Y:S01]  /*43d0*/  STS.128 [R10.X16+0x10], R56 ;  /* 0x000010380a007388 */ /* 0x000fe2000000cc00 */
[----:B------:R-:W-:-:S02]  /*43e0*/  IADD3.X R118, R118, -0x1, RZ, P1, !PT ;  /* 0xffffffff76767810 */ /* 0x000fc40000ffe4ff */
[----:B------:R-:W-:Y:S01]  /*43f0*/  IMAD R9, R136, c[0x0][0x2e4], R9 ;  /* 0x0000b90088097a24 */ /* 0x000fe200078e0209 */
[----:B------:R-:W-:Y:S01]  /*4400*/  STS.128 [R10.X16+0x20], R60 ;  /* 0x0000203c0a007388 */ /* 0x000fe2000000cc00 */
[----:B------:R-:W-:Y:S02]  /*4410*/  LEA R8, P0, R4, c[0x0][0x330], 0x2 ;  /* 0x0000cc0004087a11 */ /* 0x000fe400078010ff */
[----:B------:R-:W-:Y:S01]  /*4420*/  IADD3.X R121, R121, -0x1, RZ, P2, !PT ;  /* 0xffffffff79797810 */ /* 0x000fe200017fe4ff */
[----:B------:R-:W-:Y:S01]  /*4430*/  STS.128 [R10.X16+0x30], R64 ;  /* 0x000030400a007388 */ /* 0x000fe2000000cc00 */
[----:B------:R-:W-:-:S06]  /*4440*/  NOP ;  /* 0x0000000000007918 */ /* 0x000fcc0000000000 */
[----:B------:R-:W0:Y:S01]  /*4450*/  LDS.128 R12, [R113.X16] ;  /* 0x00000000710c7984 */ /* 0x000e22000000cc00 */
[----:B------:R-:W-:Y:S02]  /*4460*/  IADD3 R5, R5, R9, RZ ;  /* 0x0000000905057210 */ /* 0x000fe40007ffe0ff */
[----:B------:R-:W-:Y:S01]  /*4470*/  IADD3.X R123, R123, -0x1, RZ, P3, !PT ;  /* 0xffffffff7b7b7810 */ /* 0x000fe20001ffe4ff */
[----:B------:R-:W1:Y:S01]  /*4480*/  LDS.128 R16, [R113.X16+0x200] ;  /* 0x0002000071107984 */ /* 0x000e62000000cc00 */
[----:B------:R-:W-:Y:S01]  /*4490*/  LEA.HI.X R9, R4, c[0x0][0x334], R5, 0x2, P0 ;  /* 0x0000cd0004097a11 */ /* 0x000fe200000f1405 */
[----:B------:R-:W-:Y:S01]  /*44a0*/  FADD.FTZ R5, R0, R81 ;  /* 0x0000005100057221 */ /* 0x000fe20000010000 */
[----:B------:R-:W-:Y:S01]  /*44b0*/  IADD3.X R125, R125, -0x1, RZ, P4, !PT ;  /* 0xffffffff7d7d7810 */ /* 0x000fe200027fe4ff */
[----:B------:R-:W2:Y:S02]  /*44c0*/  LDS.128 R20, [R113.X16+0x400] ;  /* 0x0004000071147984 */ /* 0x000ea4000000cc00 */
[----:B------:R-:W-:-:S02]  /*44d0*/  FADD.FTZ R0, R5, R82 ;  /* 0x0000005205007221 */ /* 0x000fc40000010000 */
[----:B------:R-:W3:Y:S01]  /*44e0*/  LDS.128 R24, [R113.X16+0x600] ;  /* 0x0006000071187984 */ /* 0x000ee2000000cc00 */
[----:B------:R-:W-:-:S04]  /*44f0*/  IMAD.WIDE R4, R114, 0x10, R8 ;  /* 0x0000001072047825 */ /* 0x000fc800078e0208 */
[----:B------:R-:W-:-:S04]  /*4500*/  FADD.FTZ R9, R0, R83 ;  /* 0x0000005300097221 */ /* 0x000fc80000010000 */
[----:B------:R-:W-:-:S04]  /*4510*/  FADD.FTZ R0, R9, R76 ;  /* 0x0000004c09007221 */ /* 0x000fc80000010000 */
[----:B------:R-:W-:Y:S01]  /*4520*/  FADD.FTZ R9, R0, R77 ;  /* 0x0000004d00097221 */ /* 0x000fe20000010000 */
[----:B0-----:R-:W-:Y:S04]  /*4530*/  STG.E.128 [R4.64], R12 ;  /* 0x0000000c04007986 */ /* 0x001fe8000c101d04 */
[----:B-1----:R-:W-:Y:S04]  /*4540*/  STG.E.128 [R4.64+0x200], R16 ;  /* 0x0002001004007986 */ /* 0x002fe8000c101d04 */
[----:B--2---:R-:W-:Y:S04]  /*4550*/  STG.E.128 [R4.64+0x400], R20 ;  /* 0x0004001404007986 */ /* 0x004fe8000c101d04 */
[----:B---3--:R0:W-:Y:S04]  /*4560*/  STG.E.128 [R4.64+0x600], R24 ;  /* 0x0006001804007986 */ /* 0x0081e8000c101d04 */
[----:B------:R-:W-:Y:S01]  /*4570*/  BAR.SYNC.DEFER_BLOCKING 0x0 ;  /* 0x0000000000007b1d */ /* 0x000fe20000010000 */
[----:B0-----:R-:W-:-:S05]  /*4580*/  IMAD R5, R135, c[0x0][0x300], RZ ;  /* 0x0000c00087057a24 */ /* 0x001fca00078e02ff */
[----:B------:R-:W-:Y:S04]  /*4590*/  STS.128 [R10.X16], R80 ;  /* 0x000000500a007388 */ /* 0x000fe8000000cc00 */
[----:B------:R0:W-:Y:S04]  /*45a0*/  STS.128 [R10.X16+0x10], R76 ;  /* 0x0000104c0a007388 */ /* 0x0001e8000000cc00 */
[----:B------:R1:W-:Y:S04]  /*45b0*/  STS.128 [R10.X16+0x20], R72 ;  /* 0x000020480a007388 */ /* 0x0003e8000000cc00 */
[----:B------:R2:W-:Y:S01]  /*45c0*/  STS.128 [R10.X16+0x30], R68 ;  /* 0x000030440a007388 */ /* 0x0005e2000000cc00 */
[----:B------:R-:W-:-:S06]  /*45d0*/  NOP ;  /* 0x0000000000007918 */ /* 0x000fcc0000000000 */
[----:B------:R-:W3:Y:S01]  /*45e0*/  LDS.128 R12, [R113.X16] ;  /* 0x00000000710c7984 */ /* 0x000ee2000000cc00 */
[----:B0-----:R-:W-:Y:S02]  /*45f0*/  FADD.FTZ R78, R9, R78 ;  /* 0x0000004e094e7221 */ /* 0x001fe40000010000 */
[C---:B------:R-:W-:Y:S01]  /*4600*/  IMAD R9, R136.reuse, c[0x0][0x304], R5 ;  /* 0x0000c10088097a24 */ /* 0x040fe200078e0205 */
[----:B------:R-:W0:Y:S01]  /*4610*/  LDS.128 R16, [R113.X16+0x200] ;  /* 0x0002000071107984 */ /* 0x000e22000000cc00 */
[----:B------:R-:W-:-:S03]  /*4620*/  IMAD.WIDE.U32 R4, R136, c[0x0][0x300], R6 ;  /* 0x0000c00088047a25 */ /* 0x000fc600078e0006 */
[----:B------:R-:W4:Y:S01]  /*4630*/  LDS.128 R20, [R113.X16+0x400] ;  /* 0x0004000071147984 */ /* 0x000f22000000cc00 */
[----:B------:R-:W-:Y:S01]  /*4640*/  FADD.FTZ R79, R78, R79 ;  /* 0x0000004f4e4f7221 */ /* 0x000fe20000010000 */
[----:B------:R-:W-:Y:S02]  /*4650*/  IADD3 R5, R5, R9, RZ ;  /* 0x0000000905057210 */ /* 0x000fe40007ffe0ff */
[----:B------:R-:W5:Y:S01]  /*4660*/  LDS.128 R24, [R113.X16+0x600] ;  /* 0x0006000071187984 */ /* 0x000f62000000cc00 */
[----:B------:R-:W-:Y:S01]  /*4670*/  LEA R6, P0, R4, c[0x0][0x340], 0x2 ;  /* 0x0000d00004067a11 */ /* 0x000fe200078010ff */
[----:B-1----:R-:W-:-:S03]  /*4680*/  FADD.FTZ R72, R79, R72 ;  /* 0x000000484f487221 */ /* 0x002fc60000010000 */
[----:B------:R-:W-:Y:S01]  /*4690*/  LEA.HI.X R7, R4, c[0x0][0x344], R5, 0x2, P0 ;  /* 0x0000d10004077a11 */ /* 0x000fe200000f1405 */
[----:B------:R-:W-:Y:S01]  /*46a0*/  FADD.FTZ R73, R72, R73 ;  /* 0x0000004948497221 */ /* 0x000fe20000010000 */
[----:B------:R-:W-:Y:S02]  /*46b0*/  ISETP.GT.AND P0, PT, R117, 0x1, PT ;  /* 0x000000017500780c */ /* 0x000fe40003f04270 */
[----:B------:R-:W-:Y:S01]  /*46c0*/  MOV R117, R28 ;  /* 0x0000001c00757202 */ /* 0x000fe20000000f00 */
[----:B------:R-:W-:-:S04]  /*46d0*/  IMAD.WIDE R4, R114, 0x10, R6 ;  /* 0x0000001072047825 */ /* 0x000fc800078e0206 */
[----:B------:R-:W-:-:S04]  /*46e0*/  FADD.FTZ R74, R73, R74 ;  /* 0x0000004a494a7221 */ /* 0x000fc80000010000 */
[----:B------:R-:W-:-:S04]  /*46f0*/  FADD.FTZ R75, R74, R75 ;  /* 0x0000004b4a4b7221 */ /* 0x000fc80000010000 */
[----:B--2---:R-:W-:-:S04]  /*4700*/  FADD.FTZ R68, R75, R68 ;  /* 0x000000444b447221 */ /* 0x004fc80000010000 */
[----:B------:R-:W-:Y:S01]  /*4710*/  FADD.FTZ R69, R68, R69 ;  /* 0x0000004544457221 */ /* 0x000fe20000010000 */
[----:B---3--:R1:W-:Y:S03]  /*4720*/  STG.E.128 [R4.64], R12 ;  /* 0x0000000c04007986 */ /* 0x0083e6000c101d04 */
[----:B------:R-:W-:Y:S01]  /*4730*/  FADD.FTZ R70, R69, R70 ;  /* 0x0000004645467221 */ /* 0x000fe20000010000 */
[----:B0-----:R1:W-:Y:S03]  /*4740*/  STG.E.128 [R4.64+0x200], R16 ;  /* 0x0002001004007986 */ /* 0x0013e6000c101d04 */
[----:B------:R-:W-:Y:S01]  /*4750*/  FADD.FTZ R127, R70, R71 ;  /* 0x00000047467f7221 */ /* 0x000fe20000010000 */
[----:B----4-:R1:W-:Y:S04]  /*4760*/  STG.E.128 [R4.64+0x400], R20 ;  /* 0x0004001404007986 */ /* 0x0103e8000c101d04 */
[----:B-----5:R1:W-:Y:S02]  /*4770*/  STG.E.128 [R4.64+0x600], R24 ;  /* 0x0006001804007986 */ /* 0x0203e4000c101d04 */
[----:B-1----:R-:W-:Y:S01]  /*4780*/  @!P0 CALL.REL.NOINC `(.L_x_4150) ;  /* 0x0000001000008944 */ /* 0x002fe20003c00000 */
[----:B------:R-:W-:Y:S05]  /*4790*/  BRA `(.L_x_4201) ;  /* 0xffffc00000007947 */ /* 0x000fea000383ffff */
.L_x_4150:
        /* <DEDUP_REMOVED lines=29> */
.L_x_4203:
[----:B------:R-:W-:Y:S05]  /*4970*/  BSYNC B0 ;  /* 0x0000000000007941 */ /* 0x000fea0003800000 */
.L_x_4202:
        /* <DEDUP_REMOVED lines=28> */
.L_x_4205:
[----:B------:R-:W1:Y:S02]  /*4b40*/  S2R R13, SR_TID.X ;  /* 0x00000000000d7919 */ /* 0x000e640000002100 */
.L_x_4206:
[----:B------:R-:W-:Y:S05]  /*4b50*/  BSYNC B0 ;  /* 0x0000000000007941 */ /* 0x000fea0003800000 */
.L_x_4204:
        /* <DEDUP_REMOVED lines=10> */
.L_x_4207:
[----:B0-----:R-:W1:Y:S01]  /*4c00*/  LDS R15, [R13.X4+0x3650] ;  /* 0x003650000d0f7984 */ /* 0x001e620000004800 */
[----:B------:R-:W-:Y:S01]  /*4c10*/  SHF.R.S32.HI R0, RZ, 0x1f, R13 ;  /* 0x0000001fff007819 */ /* 0x000fe2000001140d */
[----:B------:R-:W-:Y:S01]  /*4c20*/  YIELD ;  /* 0x0000000000007946 */ /* 0x000fe20003800000 */
[----:B------:R-:W-:Y:S01]  /*4c30*/  MOV R6, R2 ;  /* 0x0000000200067202 */ /* 0x000fe20000000f00 */
[----:B------:R2:W3:Y:S01]  /*4c40*/  LDS R17, [R13.X4+0x3a50] ;  /* 0x003a50000d117984 */ /* 0x0004e20000004800 */
[----:B------:R-:W-:Y:S01]  /*4c50*/  MOV R7, R21 ;  /* 0x0000001500077202 */ /* 0x000fe20000000f00 */
[C---:B------:R-:W-:Y:S01]  /*4c60*/  IMAD R10, R0.reuse, c[0x0][0x290], RZ ;  /* 0x0000a400000a7a24 */ /* 0x040fe200078e02ff */
[----:B0-----:R-:W-:Y:S01]  /*4c70*/  MOV R4, R136 ;  /* 0x0000008800047202 */ /* 0x001fe20000000f00 */
        /* <DEDUP_REMOVED lines=18> */
.L_x_4157:
[----:B------:R-:W-:Y:S01]  /*4da0*/  HFMA2.MMA R175, -RZ, RZ, 0, 5.9604644775390625e-08 ;  /* 0x00000001ffaf7435 */ /* 0x000fe200000001ff */
[----:B------:R-:W-:Y:S02]  /*4db0*/  MOV R174, R102 ;  /* 0x0000006600ae7202 */ /* 0x000fe40000000f00 */
[----:B------:R-:W-:-:S02]  /*4dc0*/  MOV R176, RZ ;  /* 0x000000ff00b07202 */ /* 0x000fc40000000f00 */
[----:B------:R-:W-:Y:S02]  /*4dd0*/  MOV R177, 0xffffffff ;  /* 0xffffffff00b17802 */ /* 0x000fe40000000f00 */
[----:B------:R-:W-:Y:S02]  /*4de0*/  MOV R100, 0x4e00 ;  /* 0x00004e0000647802 */ /* 0x000fe40000000f00 */
[----:B-1---5:R-:W-:Y:S05]  /*4df0*/  CALL.REL.NOINC `($__internal_170_$__cuda_sm70_shflsync_up) ;  /* 0x00000ed000007944 */ /* 0x022fea0003c00000 */
[----:B-1----:R-:W-:Y:S01]  /*4e00*/  MOV R171, R174 ;  /* 0x000000ae00ab7202 */ /* 0x002fe20000000f00 */
[----:B0-----:R-:W-:Y:S05]  /*4e10*/  BRA `(.L_x_4208) ;  /* 0xffffcc6000007947 */ /* 0x001fea000383ffff */
.L_x_4158:
[----:B------:R-:W-:Y:S01]  /*4e20*/  HFMA2.MMA R175, -RZ, RZ, 0, 5.9604644775390625e-08 ;  /* 0x00000001ffaf7435 */ /* 0x000fe200000001ff */
[----:B------:R-:W-:Y:S02]  /*4e30*/  MOV R174, R103 ;  /* 0x0000006700ae7202 */ /* 0x000fe40000000f00 */
[----:B------:R-:W-:Y:S02]  /*4e40*/  MOV R176, RZ ;  /* 0x000000ff00b07202 */ /* 0x000fe40000000f00 */
[----:B------:R-:W-:Y:S02]  /*4e50*/  MOV R177, 0xffffffff ;  /* 0xffffffff00b17802 */ /* 0x000fe40000000f00 */
[----:B------:R-:W-:-:S02]  /*4e60*/  MOV R100, 0x4e80 ;  /* 0x00004e8000647802 */ /* 0x000fc40000000f00 */
[----:B012--5:R-:W-:Y:S05]  /*4e70*/  CALL.REL.NOINC `($__internal_170_$__cuda_sm70_shflsync_up) ;  /* 0x00000e5000007944 */ /* 0x027fea0003c00000 */
        /* <DEDUP_REMOVED lines=10> */
[----:B------:R-:W-:Y:S05]  /*4f20*/  CALL.REL.NOINC `($__internal_170_$__cuda_sm70_shflsync_up) ;  /* 0x00000da000007944 */ /* 0x000fea0003c00000 */
[----:B0-----:R-:W-:Y:S01]  /*4f30*/  HFMA2.MMA R175, -RZ, RZ, 0, 1.1920928955078125e-07 ;  /* 0x00000002ffaf7435 */ /* 0x001fe200000001ff */
[----:B-1----:R-:W-:Y:S02]  /*4f40*/  MOV R102, R174 ;  /* 0x000000ae00667202 */ /* 0x002fe40000000f00 */
[----:B------:R-:W-:-:S02]  /*4f50*/  MOV R174, R103 ;  /* 0x0000006700ae7202 */ /* 0x000fc40000000f00 */
[----:B------:R-:W-:Y:S02]  /*4f60*/  MOV R176, RZ ;  /* 0x000000ff00b07202 */ /* 0x000fe40000000f00 */
[----:B------:R-:W-:Y:S02]  /*4f70*/  MOV R177, 0xffffffff ;  /* 0xffffffff00b17802 */ /* 0x000fe40000000f00 */
[----:B------:R-:W-:Y:S02]  /*4f80*/  MOV R100, 0x4fa0 ;  /* 0x00004fa000647802 */ /* 0x000fe40000000f00 */
[----:B------:R-:W-:Y:S05]  /*4f90*/  CALL.REL.NOINC `($__internal_170_$__cuda_sm70_shflsync_up) ;  /* 0x00000d3000007944 */ /* 0x000fea0003c00000 */
        /* <DEDUP_REMOVED lines=8> */
[----:B------:R-:W-:Y:S05]  /*5020*/  CALL.REL.NOINC `($__internal_170_$__cuda_sm70_shflsync_up) ;  /* 0x00000ca000007944 */ /* 0x000fea0003c00000 */
[----:B0-----:R-:W-:Y:S01]  /*5030*/  HFMA2.MMA R175, -RZ, RZ, 0, 2.384185791015625e-07 ;  /* 0x00000004ffaf7435 */ /* 0x001fe200000001ff */
[----:B-1----:R-:W-:Y:S02]  /*5040*/  MOV R102, R174 ;  /* 0x000000ae00667202 */ /* 0x002fe40000000f00 */
[----:B------:R-:W-:Y:S02]  /*5050*/  MOV R174, R103 ;  /* 0x0000006700ae7202 */ /* 0x000fe40000000f00 */
[----:B------:R-:W-:Y:S02]  /*5060*/  MOV R176, RZ ;  /* 0x000000ff00b07202 */ /* 0x000fe40000000f00 */
[----:B------:R-:W-:Y:S02]  /*5070*/  MOV R177, 0xffffffff ;  /* 0xffffffff00b17802 */ /* 0x000fe40000000f00 */
[----:B------:R-:W-:Y:S02]  /*5080*/  MOV R100, 0x50a0 ;  /* 0x000050a000647802 */ /* 0x000fe40000000f00 */
[----:B------:R-:W-:Y:S05]  /*5090*/  CALL.REL.NOINC `($__internal_170_$__cuda_sm70_shflsync_up) ;  /* 0x00000c3000007944 */ /* 0x000fea0003c00000 */
        /* <DEDUP_REMOVED lines=9> */
[----:B------:R-:W-:Y:S05]  /*5130*/  CALL.REL.NOINC `($__internal_170_$__cuda_sm70_shflsync_up) ;  /* 0x00000b9000007944 */ /* 0x000fea0003c00000 */
[----:B0-----:R-:W-:Y:S01]  /*5140*/  HFMA2.MMA R175, -RZ, RZ, 0, 4.76837158203125e-07 ;  /* 0x00000008ffaf7435 */ /* 0x001fe200000001ff */
[----:B-1----:R-:W-:Y:S02]  /*5150*/  MOV R102, R174 ;  /* 0x000000ae00667202 */ /* 0x002fe40000000f00 */
[----:B------:R-:W-:Y:S02]  /*5160*/  MOV R174, R103 ;  /* 0x0000006700ae7202 */ /* 0x000fe40000000f00 */
[----:B------:R-:W-:Y:S02]  /*5170*/  MOV R176, RZ ;  /* 0x000000ff00b07202 */ /* 0x000fe40000000f00 */
[----:B------:R-:W-:Y:S02]  /*5180*/  MOV R177, 0xffffffff ;  /* 0xffffffff00b17802 */ /* 0x000fe40000000f00 */
[----:B------:R-:W-:Y:S02]  /*5190*/  MOV R100, 0x51b0 ;  /* 0x000051b000647802 */ /* 0x000fe40000000f00 */
[----:B------:R-:W-:Y:S05]  /*51a0*/  CALL.REL.NOINC `($__internal_170_$__cuda_sm70_shflsync_up) ;  /* 0x00000b2000007944 */ /* 0x000fea0003c00000 */
        /* <DEDUP_REMOVED lines=9> */
[----:B------:R-:W-:Y:S05]  /*5240*/  CALL.REL.NOINC `($__internal_170_$__cuda_sm70_shflsync_up) ;  /* 0x00000a8000007944 */ /* 0x000fea0003c00000 */
[----:B0-----:R-:W-:Y:S01]  /*5250*/  HFMA2.MMA R175, -RZ, RZ, 0, 9.5367431640625e-07 ;  /* 0x00000010ffaf7435 */ /* 0x001fe200000001ff */
[----:B-1----:R-:W-:Y:S02]  /*5260*/  MOV R173, R174 ;  /* 0x000000ae00ad7202 */ /* 0x002fe40000000f00 */
[----:B------:R-:W-:Y:S02]  /*5270*/  MOV R174, R103 ;  /* 0x0000006700ae7202 */ /* 0x000fe40000000f00 */
[----:B------:R-:W-:Y:S02]  /*5280*/  MOV R176, RZ ;  /* 0x000000ff00b07202 */ /* 0x000fe40000000f00 */
[----:B------:R-:W-:Y:S02]  /*5290*/  MOV R177, 0xffffffff ;  /* 0xffffffff00b17802 */ /* 0x000fe40000000f00 */
[----:B------:R-:W-:-:S02]  /*52a0*/  MOV R100, 0x52c0 ;  /* 0x000052c000647802 */ /* 0x000fc40000000f00 */
[----:B------:R-:W-:Y:S05]  /*52b0*/  CALL.REL.NOINC `($__internal_170_$__cuda_sm70_shflsync_up) ;  /* 0x00000a1000007944 */ /* 0x000fea0003c00000 */
[----:B-1----:R-:W-:Y:S01]  /*52c0*/  MOV R100, R174 ;  /* 0x000000ae00647202 */ /* 0x002fe20000000f00 */
[----:B0-----:R-:W-:Y:S05]  /*52d0*/  BRA `(.L_x_4209) ;  /* 0xffffc92000007947 */ /* 0x001fea000383ffff */
.L_x_4161:
[----:B------:R-:W-:Y:S01]  /*52e0*/  HFMA2.MMA R175, -RZ, RZ, 0, 5.9604644775390625e-08 ;  /* 0x00000001ffaf7435 */ /* 0x000fe200000001ff */
[----:B------:R-:W-:-:S02]  /*52f0*/  MOV R174, R172 ;  /* 0x000000ac00ae7202 */ /* 0x000fc40000000f00 */
[----:B------:R-:W-:Y:S02]  /*5300*/  MOV R176, RZ ;  /* 0x000000ff00b07202 */ /* 0x000fe40000000f00 */
[----:B------:R-:W-:Y:S02]  /*5310*/  MOV R177, 0xffffffff ;  /* 0xffffffff00b17802 */ /* 0x000fe40000000f00 */
[----:B------:R-:W-:Y:S02]  /*5320*/  MOV R100, 0x5340 ;  /* 0x0000534000647802 */ /* 0x000fe40000000f00 */
[----:B01---5:R-:W-:Y:S05]  /*5330*/  CALL.REL.NOINC `($__internal_170_$__cuda_sm70_shflsync_up) ;  /* 0x0000099000007944 */ /* 0x023fea0003c00000 */
[----:B0-----:R-:W-:Y:S01]  /*5340*/  HFMA2.MMA R175, -RZ, RZ, 0, 5.9604644775390625e-08 ;  /* 0x00000001ffaf7435 */ /* 0x001fe200000001ff */
[----:B-1----:R-:W-:Y:S02]  /*5350*/  MOV R102, R174 ;  /* 0x000000ae00667202 */ /* 0x002fe40000000f00 */
[----:B------:R-:W-:Y:S02]  /*5360*/  MOV R174, R171 ;  /* 0x000000ab00ae7202 */ /* 0x000fe40000000f00 */
[----:B------:R-:W-:Y:S02]  /*5370*/  MOV R176, RZ ;  /* 0x000000ff00b07202 */ /* 0x000fe40000000f00 */
[----:B------:R-:W-:-:S02]  /*5380*/  MOV R177, 0xffffffff ;  /* 0xffffffff00b17802 */ /* 0x000fc40000000f00 */
[----:B------:R-:W-:Y:S02]  /*5390*/  MOV R100, 0x53b0 ;  /* 0x000053b000647802 */ /* 0x000fe40000000f00 */
[----:B------:R-:W-:Y:S05]  /*53a0*/  CALL.REL.NOINC `($__internal_170_$__cuda_sm70_shflsync_up) ;  /* 0x0000092000007944 */ /* 0x000fea0003c00000 */
[----:B------:R-:W-:Y:S01]  /*53b0*/  HFMA2.MMA R193, -RZ, RZ, 0, 0 ;  /* 0x00000000ffc17435 */ /* 0x000fe200000001ff */
[----:B-1----:R-:W-:Y:S02]  /*53c0*/  MOV R103, R174 ;  /* 0x000000ae00677202 */ /* 0x002fe40000000f00 */
[----:B------:R-:W-:Y:S02]  /*53d0*/  MOV R194, R108 ;  /* 0x0000006c00c27202 */ /* 0x000fe40000000f00 */
[----:B------:R-:W-:Y:S02]  /*53e0*/  MOV R195, 0x1f ;  /* 0x0000001f00c37802 */ /* 0x000fe40000000f00 */
[----:B------:R-:W-:Y:S02]  /*53f0*/  MOV R196, 0xffffffff ;  /* 0xffffffff00c47802 */ /* 0x000fe40000000f00 */
[----:B------:R-:W-:Y:S02]  /*5400*/  MOV R100, 0x5420 ;  /* 0x0000542000647802 */ /* 0x000fe40000000f00 */
[----:B0-----:R-:W-:Y:S05]  /*5410*/  CALL.REL.NOINC `($__internal_169_$__cuda_sm70_shflsync_idx_p) ;  /* 0x0000087000007944 */ /* 0x001fea0003c00000 */
[----:B-1----:R-:W-:Y:S01]  /*5420*/  MOV R108, R193 ;  /* 0x000000c1006c7202 */ /* 0x002fe20000000f00 */
[----:B------:R-:W-:Y:S01]  /*5430*/  HFMA2.MMA R193, -RZ, RZ, 0, 0 ;  /* 0x00000000ffc17435 */ /* 0x000fe200000001ff */
[----:B0-----:R-:W-:-:S02]  /*5440*/  MOV R194, R109 ;  /* 0x0000006d00c27202 */ /* 0x001fc40000000f00 */
[----:B------:R-:W-:Y:S02]  /*5450*/  MOV R195, 0x1f ;  /* 0x0000001f00c37802 */ /* 0x000fe40000000f00 */
[----:B------:R-:W-:Y:S02]  /*5460*/  MOV R196, 0xffffffff ;  /* 0xffffffff00c47802 */ /* 0x000fe40000000f00 */
[----:B------:R-:W-:Y:S02]  /*5470*/  MOV R100, 0x5490 ;  /* 0x0000549000647802 */ /* 0x000fe40000000f00 */
[----:B------:R-:W-:Y:S05]  /*5480*/  CALL.REL.NOINC `($__internal_169_$__cuda_sm70_shflsync_idx_p) ;  /* 0x0000080000007944 */ /* 0x000fea0003c00000 */
[----:B-1----:R-:W-:Y:S01]  /*5490*/  MOV R101, R193 ;  /* 0x000000c100657202 */ /* 0x002fe20000000f00 */
[----:B0-----:R-:W-:Y:S05]  /*54a0*/  BRA `(.L_x_4210) ;  /* 0xffffc8b000007947 */ /* 0x001fea000383ffff */
.L_x_4164:
[----:B------:R-:W-:Y:S01]  /*54b0*/  HFMA2.MMA R194, -RZ, RZ, 0, 5.9604644775390625e-08 ;  /* 0x00000001ffc27435 */ /* 0x000fe200000001ff */
[----:B------:R-:W-:Y:S02]  /*54c0*/  MOV R191, R102 ;  /* 0x0000006600bf7202 */ /* 0x000fe40000000f00 */
[----:B------:R-:W-:Y:S02]  /*54d0*/  MOV R192, 0x1f ;  /* 0x0000001f00c07802 */ /* 0x000fe40000000f00 */
[----:B------:R-:W-:-:S02]  /*54e0*/  MOV R193, 0xffffffff ;  /* 0xffffffff00c17802 */ /* 0x000fc40000000f00 */
[----:B------:R-:W-:Y:S02]  /*54f0*/  MOV R100, 0x5510 ;  /* 0x0000551000647802 */ /* 0x000fe40000000f00 */
[----:B------:R-:W-:Y:S05]  /*5500*/  CALL.REL.NOINC `($__internal_168_$__cuda_sm70_shflsync_down) ;  /* 0x0000074000007944 */ /* 0x000fea0003c00000 */
[----:B-1----:R-:W-:Y:S01]  /*5510*/  MOV R187, R192 ;  /* 0x000000c000bb7202 */ /* 0x002fe20000000f00 */
[----:B0-----:R-:W-:Y:S05]  /*5520*/  BRA `(.L_x_4211) ;  /* 0xffffce1000007947 */ /* 0x001fea000383ffff */
.L_x_4165:
[----:B------:R-:W-:Y:S01]  /*5530*/  HFMA2.MMA R194, -RZ, RZ, 0, 5.9604644775390625e-08 ;  /* 0x00000001ffc27435 */ /* 0x000fe200000001ff */
[----:B------:R-:W-:Y:S02]  /*5540*/  MOV R191, R103 ;  /* 0x0000006700bf7202 */ /* 0x000fe40000000f00 */
[----:B------:R-:W-:Y:S02]  /*5550*/  MOV R192, 0x1f ;  /* 0x0000001f00c07802 */ /* 0x000fe40000000f00 */
[----:B------:R-:W-:Y:S02]  /*5560*/  MOV R193, 0xffffffff ;  /* 0xffffffff00c17802 */ /* 0x000fe40000000f00 */
[----:B------:R-:W-:Y:S02]  /*5570*/  MOV R100, 0x5590 ;  /* 0x0000559000647802 */ /* 0x000fe40000000f00 */
[----:B01----:R-:W-:Y:S05]  /*5580*/  CALL.REL.NOINC `($__internal_168_$__cuda_sm70_shflsync_down) ;  /* 0x000006c000007944 */ /* 0x003fea0003c00000 */
        /* <DEDUP_REMOVED lines=9> */
[----:B------:R-:W-:Y:S05]  /*5620*/  CALL.REL.NOINC `($__internal_168_$__cuda_sm70_shflsync_down) ;  /* 0x0000062000007944 */ /* 0x000fea0003c00000 */
[----:B0-----:R-:W-:Y:S01]  /*5630*/  HFMA2.MMA R194, -RZ, RZ, 0, 1.1920928955078125e-07 ;  /* 0x00000002ffc27435 */ /* 0x001fe200000001ff */
[----:B-1----:R-:W-:Y:S02]  /*5640*/  MOV R102, R192 ;  /* 0x000000c000667202 */ /* 0x002fe40000000f00 */
[----:B------:R-:W-:-:S02]  /*5650*/  MOV R191, R103 ;  /* 0x0000006700bf7202 */ /* 0x000fc40000000f00 */
[----:B------:R-:W-:Y:S02]  /*5660*/  MOV R192, 0x1f ;  /* 0x0000001f00c07802 */ /* 0x000fe40000000f00 */
[----:B------:R-:W-:Y:S02]  /*5670*/  MOV R193, 0xffffffff ;  /* 0xffffffff00c17802 */ /* 0x000fe40000000f00 */
[----:B------:R-:W-:Y:S02]  /*5680*/  MOV R100, 0x56a0 ;  /* 0x000056a000647802 */ /* 0x000fe40000000f00 */
[----:B------:R-:W-:Y:S05]  /*5690*/  CALL.REL.NOINC `($__internal_168_$__cuda_sm70_shflsync_down) ;  /* 0x000005b000007944 */ /* 0x000fea0003c00000 */
[----:B-1----:R-:W-:Y:S01]  /*56a0*/  @!P3 FFMA.FTZ R103, R187, R192, R103 ;  /* 0x000000c0bb67b223 */ /* 0x002fe20000010067 */
[----:B0-----:R-:W-:Y:S01]  /*56b0*/  HFMA2.MMA R194, -RZ, RZ, 0, 2.384185791015625e-07 ;  /* 0x00000004ffc27435 */ /* 0x001fe200000001ff */
[----:B------:R-:W-:Y:S01]  /*56c0*/  @!P3 FMUL.FTZ R187, R102, R187 ;  /* 0x000000bb66bbb220 */ /* 0x000fe20000410000 */
[----:B------:R-:W-:Y:S02]  /*56d0*/  MOV R192, 0x1f ;  /* 0x0000001f00c07802 */ /* 0x000fe40000000f00 */
[----:B------:R-:W-:Y:S02]  /*56e0*/  MOV R193, 0xffffffff ;  /* 0xffffffff00c17802 */ /* 0x000fe40000000f00 */
[----:B------:R-:W-:-:S02]  /*56f0*/  MOV R191, R187 ;  /* 0x000000bb00bf7202 */ /* 0x000fc40000000f00 */
[----:B------:R-:W-:Y:S02]  /*5700*/  MOV R100, 0x5720 ;  /* 0x0000572000647802 */ /* 0x000fe40000000f00 */
[----:B------:R-:W-:Y:S05]  /*5710*/  CALL.REL.NOINC `($__internal_168_$__cuda_sm70_shflsync_down) ;  /* 0x0000053000007944 */ /* 0x000fea0003c00000 */
[----:B0-----:R-:W-:Y:S01]  /*5720*/  HFMA2.MMA R194, -RZ, RZ, 0, 2.384185791015625e-07 ;  /* 0x00000004ffc27435 */ /* 0x001fe200000001ff */
[----:B-1----:R-:W-:Y:S02]  /*5730*/  MOV R102, R192 ;  /* 0x000000c000667202 */ /* 0x002fe40000000f00 */
[----:B------:R-:W-:Y:S02]  /*5740*/  MOV R191, R103 ;  /* 0x0000006700bf7202 */ /* 0x000fe40000000f00 */
[----:B------:R-:W-:Y:S02]  /*5750*/  MOV R192, 0x1f ;  /* 0x0000001f00c07802 */ /* 0x000fe40000000f00 */
[----:B------:R-:W-:Y:S02]  /*5760*/  MOV R193, 0xffffffff ;  /* 0xffffffff00c17802 */ /* 0x000fe40000000f00 */
[----:B------:R-:W-:Y:S02]  /*5770*/  MOV R100, 0x5790 ;  /* 0x0000579000647802 */ /* 0x000fe40000000f00 */
[----:B------:R-:W-:Y:S05]  /*5780*/  CALL.REL.NOINC `($__internal_168_$__cuda_sm70_shflsync_down) ;  /* 0x000004c000007944 */ /* 0x000fea0003c00000 */
[----:B-1----:R-:W-:Y:S01]  /*5790*/  @!P2 FFMA.FTZ R103, R187, R192, R103 ;  /* 0x000000c0bb67a223 */ /* 0x002fe20000010067 */
[----:B0-----:R-:W-:Y:S01]  /*57a0*/  HFMA2.MMA R194, -RZ, RZ, 0, 4.76837158203125e-07 ;  /* 0x00000008ffc27435 */ /* 0x001fe200000001ff */
[----:B------:R-:W-:Y:S01]  /*57b0*/  @!P2 FMUL.FTZ R187, R102, R187 ;  /* 0x000000bb66bba220 */ /* 0x000fe20000410000 */
[----:B------:R-:W-:-:S02]  /*57c0*/  MOV R192, 0x1f ;  /* 0x0000001f00c07802 */ /* 0x000fc40000000f00 */
[----:B------:R-:W-:Y:S02]  /*57d0*/  MOV R193, 0xffffffff ;  /* 0xffffffff00c17802 */ /* 0x000fe40000000f00 */
[----:B------:R-:W-:Y:S02]  /*57e0*/  MOV R191, R187 ;  /* 0x000000bb00bf7202 */ /* 0x000fe40000000f00 */
[----:B------:R-:W-:Y:S02]  /*57f0*/  MOV R100, 0x5810 ;  /* 0x0000581000647802 */ /* 0x000fe40000000f00 */
[----:B------:R-:W-:Y:S05]  /*5800*/  CALL.REL.NOINC `($__internal_168_$__cuda_sm70_shflsync_down) ;  /* 0x0000044000007944 */ /* 0x000fea0003c00000 */
[----:B0-----:R-:W-:Y:S01]  /*5810*/  HFMA2.MMA R194, -RZ, RZ, 0, 4.76837158203125e-07 ;  /* 0x00000008ffc27435 */ /* 0x001fe200000001ff */
[----:B-1----:R-:W-:Y:S02]  /*5820*/  MOV R102, R192 ;  /* 0x000000c000667202 */ /* 0x002fe40000000f00 */
[----:B------:R-:W-:Y:S02]  /*5830*/  MOV R191, R103 ;  /* 0x0000006700bf7202 */ /* 0x000fe40000000f00 */
[----:B------:R-:W-:Y:S02]  /*5840*/  MOV R192, 0x1f ;  /* 0x0000001f00c07802 */ /* 0x000fe40000000f00 */
[----:B------:R-:W-:-:S02]  /*5850*/  MOV R193, 0xffffffff ;  /* 0xffffffff00c17802 */ /* 0x000fc40000000f00 */
[----:B------:R-:W-:Y:S02]  /*5860*/  MOV R100, 0x5880 ;  /* 0x0000588000647802 */ /* 0x000fe40000000f00 */
[----:B------:R-:W-:Y:S05]  /*5870*/  CALL.REL.NOINC `($__internal_168_$__cuda_sm70_shflsync_down) ;  /* 0x000003d000007944 */ /* 0x000fea0003c00000 */
        /* <DEDUP_REMOVED lines=8> */
[----:B------:R-:W-:Y:S05]  /*5900*/  CALL.REL.NOINC `($__internal_168_$__cuda_sm70_shflsync_down) ;  /* 0x0000034000007944 */ /* 0x000fea0003c00000 */
[----:B0-----:R-:W-:Y:S01]  /*5910*/  HFMA2.MMA R194, -RZ, RZ, 0, 9.5367431640625e-07 ;  /* 0x00000010ffc27435 */ /* 0x001fe200000001ff */
[----:B-1----:R-:W-:Y:S02]  /*5920*/  MOV R102, R192 ;  /* 0x000000c000667202 */ /* 0x002fe40000000f00 */
[----:B------:R-:W-:Y:S02]  /*5930*/  MOV R191, R103 ;  /* 0x0000006700bf7202 */ /* 0x000fe40000000f00 */
[----:B------:R-:W-:Y:S02]  /*5940*/  MOV R192, 0x1f ;  /* 0x0000001f00c07802 */ /* 0x000fe40000000f00 */
[----:B------:R-:W-:Y:S02]  /*5950*/  MOV R193, 0xffffffff ;  /* 0xffffffff00c17802 */ /* 0x000fe40000000f00 */
[----:B------:R-:W-:Y:S02]  /*5960*/  MOV R100, 0x5980 ;  /* 0x0000598000647802 */ /* 0x000fe40000000f00 */
[----:B------:R-:W-:Y:S05]  /*5970*/  CALL.REL.NOINC `($__internal_168_$__cuda_sm70_shflsync_down) ;  /* 0x000002d000007944 */ /* 0x000fea0003c00000 */
[----:B-1----:R-:W-:Y:S01]  /*5980*/  @!P0 FFMA.FTZ R103, R189, R192, R103 ;  /* 0x000000c0bd678223 */ /* 0x002fe20000010067 */
[----:B0-----:R-:W-:Y:S01]  /*5990*/  HFMA2.MMA R193, -RZ, RZ, 0, 0 ;  /* 0x00000000ffc17435 */ /* 0x001fe200000001ff */
[----:B------:R-:W-:Y:S01]  /*59a0*/  @!P0 FMUL.FTZ R189, R102, R189 ;  /* 0x000000bd66bd8220 */ /* 0x000fe20000410000 */
[----:B------:R-:W-:-:S02]  /*59b0*/  MOV R195, 0x1f ;  /* 0x0000001f00c37802 */ /* 0x000fc40000000f00 */
[----:B------:R-:W-:Y:S02]  /*59c0*/  MOV R196, 0xffffffff ;  /* 0xffffffff00c47802 */ /* 0x000fe40000000f00 */
[----:B------:R-:W-:Y:S02]  /*59d0*/  MOV R194, R189 ;  /* 0x000000bd00c27202 */ /* 0x000fe40000000f00 */
[----:B------:R-:W-:Y:S02]  /*59e0*/  MOV R100, 0x5a00 ;  /* 0x00005a0000647802 */ /* 0x000fe40000000f00 */
[----:B------:R-:W-:Y:S05]  /*59f0*/  CALL.REL.NOINC `($__internal_169_$__cuda_sm70_shflsync_idx_p) ;  /* 0x0000029000007944 */ /* 0x000fea0003c00000 */
[----:B-1----:R-:W-:Y:S01]  /*5a00*/  MOV R102, R193 ;  /* 0x000000c100667202 */ /* 0x002fe20000000f00 */
[----:B------:R-:W-:Y:S01]  /*5a10*/  HFMA2.MMA R193, -RZ, RZ, 0, 0 ;  /* 0x00000000ffc17435 */ /* 0x000fe200000001ff */
[----:B0-----:R-:W-:Y:S02]  /*5a20*/  MOV R194, R103 ;  /* 0x0000006700c27202 */ /* 0x001fe40000000f00 */
[----:B------:R-:W-:Y:S02]  /*5a30*/  MOV R195, 0x1f ;  /* 0x0000001f00c37802 */ /* 0x000fe40000000f00 */
[----:B------:R-:W-:-:S02]  /*5a40*/  MOV R196, 0xffffffff ;  /* 0xffffffff00c47802 */ /* 0x000fc40000000f00 */
[----:B------:R-:W-:Y:S02]  /*5a50*/  MOV R100, 0x5a70 ;  /* 0x00005a7000647802 */ /* 0x000fe40000000f00 */
[----:B------:R-:W-:Y:S05]  /*5a60*/  CALL.REL.NOINC `($__internal_169_$__cuda_sm70_shflsync_idx_p) ;  /* 0x0000022000007944 */ /* 0x000fea0003c00000 */
[----:B0-----:R-:W-:Y:S01]  /*5a70*/  HFMA2.MMA R194, -RZ, RZ, 0, 5.9604644775390625e-08 ;  /* 0x00000001ffc27435 */ /* 0x001fe200000001ff */
[----:B-1----:R-:W-:Y:S02]  /*5a80*/  MOV R190, R193 ;  /* 0x000000c100be7202 */ /* 0x002fe40000000f00 */
[----:B------:R-:W-:Y:S02]  /*5a90*/  MOV R187, R102 ;  /* 0x0000006600bb7202 */ /* 0x000fe40000000f00 */
[----:B------:R-:W-:Y:S02]  /*5aa0*/  MOV R191, R189 ;  /* 0x000000bd00bf7202 */ /* 0x000fe40000000f00 */
[----:B------:R-:W-:Y:S02]  /*5ab0*/  MOV R192, 0x1f ;  /* 0x0000001f00c07802 */ /* 0x000fe40000000f00 */
[----:B------:R-:W-:Y:S02]  /*5ac0*/  MOV R193, 0xffffffff ;  /* 0xffffffff00c17802 */ /* 0x000fe40000000f00 */
[----:B------:R-:W-:-:S02]  /*5ad0*/  MOV R100, 0x5af0 ;  /* 0x00005af000647802 */ /* 0x000fc40000000f00 */
[----:B------:R-:W-:Y:S05]  /*5ae0*/  CALL.REL.NOINC `($__internal_168_$__cuda_sm70_shflsync_down) ;  /* 0x0000016000007944 */ /* 0x000fea0003c00000 */
[----:B0-----:R-:W-:Y:S01]  /*5af0*/  HFMA2.MMA R194, -RZ, RZ, 0, 5.9604644775390625e-08 ;  /* 0x00000001ffc27435 */ /* 0x001fe200000001ff */
[----:B-1----:R-:W-:-:S02]  /*5b00*/  MOV R102, R192 ;  /* 0x000000c000667202 */ /* 0x002fc40000000f00 */
[----:B------:R-:W-:Y:S02]  /*5b10*/  MOV R191, R103 ;  /* 0x0000006700bf7202 */ /* 0x000fe40000000f00 */
[----:B------:R-:W-:Y:S02]  /*5b20*/  MOV R192, 0x1f ;  /* 0x0000001f00c07802 */ /* 0x000fe40000000f00 */
[----:B------:R-:W-:Y:S02]  /*5b30*/  MOV R193, 0xffffffff ;  /* 0xffffffff00c17802 */ /* 0x000fe40000000f00 */
[----:B------:R-:W-:Y:S02]  /*5b40*/  MOV R100, 0x5b60 ;  /* 0x00005b6000647802 */ /* 0x000fe40000000f00 */
[----:B------:R-:W-:Y:S05]  /*5b50*/  CALL.REL.NOINC `($__internal_168_$__cuda_sm70_shflsync_down) ;  /* 0x000000f000007944 */ /* 0x000fea0003c00000 */
[----:B0-----:R-:W-:Y:S01]  /*5b60*/  HFMA2.MMA R193, -RZ, RZ, 0, 0 ;  /* 0x00000000ffc17435 */ /* 0x001fe200000001ff */
[----:B------:R-:W-:Y:S02]  /*5b70*/  MOV R189, R102 ;  /* 0x0000006600bd7202 */ /* 0x000fe40000000f00 */
[----:B------:R-:W-:Y:S02]  /*5b80*/  MOV R194, R108 ;  /* 0x0000006c00c27202 */ /* 0x000fe40000000f00 */
[----:B------:R-:W-:-:S02]  /*5b90*/  MOV R195, 0x1f ;  /* 0x0000001f00c37802 */ /* 0x000fc40000000f00 */
[----:B------:R-:W-:Y:S02]  /*5ba0*/  MOV R196, 0xffffffff ;  /* 0xffffffff00c47802 */ /* 0x000fe40000000f00 */
[----:B------:R-:W-:Y:S02]  /*5bb0*/  MOV R100, 0x5bd0 ;  /* 0x00005bd000647802 */ /* 0x000fe40000000f00 */
[----:B-1----:R-:W-:Y:S05]  /*5bc0*/  CALL.REL.NOINC `($__internal_169_$__cuda_sm70_shflsync_idx_p) ;  /* 0x000000c000007944 */ /* 0x002fea0003c00000 */
[----:B-1----:R-:W-:Y:S01]  /*5bd0*/  MOV R191, R193 ;  /* 0x000000c100bf7202 */ /* 0x002fe20000000f00 */
[----:B------:R-:W-:Y:S01]  /*5be0*/  HFMA2.MMA R193, -RZ, RZ, 0, 0 ;  /* 0x00000000ffc17435 */ /* 0x000fe200000001ff */
[----:B0-----:R-:W-:Y:S02]  /*5bf0*/  MOV R194, R109 ;  /* 0x0000006d00c27202 */ /* 0x001fe40000000f00 */
[----:B------:R-:W-:Y:S02]  /*5c00*/  MOV R195, 0x1f ;  /* 0x0000001f00c37802 */ /* 0x000fe40000000f00 */
[----:B------:R-:W-:Y:S02]  /*5c10*/  MOV R196, 0xffffffff ;  /* 0xffffffff00c47802 */ /* 0x000fe40000000f00 */
[----:B------:R-:W-:-:S02]  /*5c20*/  MOV R100, 0x5c40 ;  /* 0x00005c4000647802 */ /* 0x000fc40000000f00 */
[----:B------:R-:W-:Y:S05]  /*5c30*/  CALL.REL.NOINC `($__internal_169_$__cuda_sm70_shflsync_idx_p) ;  /* 0x0000005000007944 */ /* 0x000fea0003c00000 */
[----:B01----:R-:W-:Y:S05]  /*5c40*/  BRA `(.L_x_4212) ;  /* 0xffffc89000007947 */ /* 0x003fea000383ffff */
        .weak           $__internal_168_$__cuda_sm70_shflsync_down
        .type           $__internal_168_$__cuda_sm70_shflsync_down,@function
        .size           $__internal_168_$__cuda_sm70_shflsync_down,($__internal_169_$__cuda_sm70_shflsync_idx_p - $__internal_168_$__cuda_sm70_shflsync_down)
$__internal_168_$__cuda_sm70_shflsync_down:
[----:B------:R-:W-:Y:S01]  /*5c50*/  HFMA2.MMA R101, -RZ, RZ, 0, 0 ;  /* 0x00000000ff657435 */ /* 0x000fe200000001ff */
[----:B------:R-:W-:Y:S04]  /*5c60*/  WARPSYNC R193 ;  /* 0x000000c100007348 */ /* 0x000fe80003800000 */
[----:B------:R0:W1:Y:S01]  /*5c70*/  SHFL.DOWN PT, R192, R191, R194, R192 ;  /* 0x080000c2bfc07389 */ /* 0x00006200000e00c0 */
[----:B------:R-:W-:Y:S05]  /*5c80*/  RET.REL.NODEC R100 `(_Z25selective_scan_bwd_kernelI32Selective_Scan_bwd_kernel_traitsILi64ELi16ELb1ELb1ELb0ELb0ELb0EffEEv12SSMParamsBwd) ;  /* 0xffffa37064007950 */ /* 0x000fea0003c3ffff */
        .weak           $__internal_169_$__cuda_sm70_shflsync_idx_p
        .type           $__internal_169_$__cuda_sm70_shflsync_idx_p,@function
        .size           $__internal_169_$__cuda_sm70_shflsync_idx_p,($__internal_170_$__cuda_sm70_shflsync_up - $__internal_169_$__cuda_sm70_shflsync_idx_p)
$__internal_169_$__cuda_sm70_shflsync_idx_p:
[----:B------:R-:W-:Y:S01]  /*5c90*/  MOV R101, 0x0 ;  /* 0x0000000000657802 */ /* 0x000fe20000000f00 */
[----:B------:R-:W-:Y:S04]  /*5ca0*/  WARPSYNC R196 ;  /* 0x000000c400007348 */ /* 0x000fe80003800000 */
[----:B------:R0:W1:Y:S01]  /*5cb0*/  SHFL.IDX PT, R193, R194, R193, R195 ;  /* 0x000000c1c2c17389 */ /* 0x00006200000e00c3 */
[----:B------:R-:W-:Y:S05]  /*5cc0*/  RET.REL.NODEC R100 `(_Z25selective_scan_bwd_kernelI32Selective_Scan_bwd_kernel_traitsILi64ELi16ELb1ELb1ELb0ELb0ELb0EffEEv12SSMParamsBwd) ;  /* 0xffffa33064007950 */ /* 0x000fea0003c3ffff */
        .weak           $__internal_170_$__cuda_sm70_shflsync_up
        .type           $__internal_170_$__cuda_sm70_shflsync_up,@function
        .size           $__internal_170_$__cuda_sm70_shflsync_up,(.L_x_8986 - $__internal_170_$__cuda_sm70_shflsync_up)
$__internal_170_$__cuda_sm70_shflsync_up:
[----:B------:R-:W-:Y:S01]  /*5cd0*/  HFMA2.MMA R101, -RZ, RZ, 0, 0 ;  /* 0x00000000ff657435 */ /* 0x000fe200000001ff */
[----:B------:R-:W-:Y:S04]  /*5ce0*/  WARPSYNC R177 ;  /* 0x000000b100007348 */ /* 0x000fe80003800000 */
[----:B------:R0:W1:Y:S01]  /*5cf0*/  SHFL.UP PT, R174, R174, R175, R176 ;  /* 0x040000afaeae7389 */ /* 0x00006200000e00b0 */
[----:B------:R-:W-:Y:S05]  /*5d00*/  RET.REL.NODEC R100 `(_Z25selective_scan_bwd_kernelI32Selective_Scan_bwd_kernel_traitsILi64ELi16ELb1ELb1ELb0ELb0ELb0EffEEv12SSMParamsBwd) ;  /* 0xffffa2f064007950 */ /* 0x000fea0003c3ffff */
.L_x_4213:
        /* <DEDUP_REMOVED lines=15> */
.L_x_8986:


//--------------------- .text._Z25selective_scan_bwd_kernelI32Selective_Scan_bwd_kernel_traitsILi64ELi16ELb1ELb1ELb0ELb0ELb1EffEEv12SSMParamsBwd --------------------------
	.section	.text._Z25selective_scan_bwd_kernelI32Selective_Scan_bwd_kernel_traitsILi64ELi16ELb1ELb1ELb0ELb0ELb1EffEEv12SSMParamsBwd,"ax",@progbits
	.sectioninfo	@"SHI_REGISTERS=234"
	.align	128
        .global         _Z25selective_scan_bwd_kernelI32Selective_Scan_bwd_kernel_traitsILi64ELi16ELb1ELb1ELb0ELb0ELb1EffEEv12SSMParamsBwd
        .type           _Z25selective_scan_bwd_kernelI32Selective_Scan_bwd_kernel_traitsILi64ELi16ELb1ELb1ELb0ELb0ELb1EffEEv12SSMParamsBwd,@function
        .size           _Z25selective_scan_bwd_kernelI32Selective_Scan_bwd_kernel_traitsILi64ELi16ELb1ELb1ELb0ELb0ELb1EffEEv12SSMParamsBwd,(.L_x_8989 - _Z25selective_scan_bwd_kernelI32Selective_Scan_bwd_kernel_traitsILi64ELi16ELb1ELb1ELb0ELb0ELb1EffEEv12SSMParamsBwd)
        .other          _Z25selective_scan_bwd_kernelI32Selective_Scan_bwd_kernel_traitsILi64ELi16ELb1ELb1ELb0ELb0ELb1EffEEv12SSMParamsBwd,@"STO_CUDA_ENTRY STV_DEFAULT"
_Z25selective_scan_bwd_kernelI32Selective_Scan_bwd_kernel_traitsILi64ELi16ELb1ELb1ELb0ELb0ELb1EffEEv12SSMParamsBwd:
.text._Z25selective_scan_bwd_kernelI32Selective_Scan_bwd_kernel_traitsILi64ELi16ELb1ELb1ELb0ELb0ELb1EffEEv12SSMParamsBwd:
        /* <DEDUP_REMOVED lines=121> */
.L_x_4265:
        /* <DEDUP_REMOVED lines=361> */
.L_x_4215:
        /* <DEDUP_REMOVED lines=41> */
[----:B------:R-:W-:Y:S01]  /*20b0*/  HFMA2.MMA R152, -RZ, RZ, 0, 0 ;  /* 0x00000000ff987435 */ /* 0x000fe200000001ff */
[--C-:B------:R-:W-:Y:S01]  /*20c0*/  FADD.FTZ R123, R66, R105.reuse ;  /* 0x00000069427b7221 */ /* 0x100fe20000010000 */
[----:B------:R-:W-:Y:S01]  /*20d0*/  MOV R155, RZ ;  /* 0x000000ff009b7202 */ /* 0x000fe20000000f00 */
        /* <DEDUP_REMOVED lines=30> */
.L_x_4264:
        /* <DEDUP_REMOVED lines=31> */
[----:B0-----:R-:W-:Y:S01]  /*24b0*/  IMAD.WIDE.U32 R68, R157, c[0x0][0x1c0], R118 ;  /* 0x000070009d447a25 */ /* 0x001fe200078e0076 */
[----:B-1----:R-:W-:-:S04]  /*24c0*/  LOP3.LUT R71, R158, 0xfffffe, RZ, 0xc0, !PT ;  /* 0x00fffffe9e477812 */ /* 0x002fc800078ec0ff */
[----:B------:R-:W-:Y:S02]  /*24d0*/  IADD3 R69, R69, R159, RZ ;  /* 0x0000009f45457210 */ /* 0x000fe40007ffe0ff */
[----:B------:R-:W-:Y:S02]  /*24e0*/  LEA R70, P2, R68, c[0x0][0x230], 0x2 ;  /* 0x00008c0044467a11 */ /* 0x000fe400078410ff */
[----:B------:R-:W-:Y:S02]  /*24f0*/  IADD3 R156, R156, -R71, RZ ;  /* 0x800000479c9c7210 */ /* 0x000fe40007ffe0ff */
[----:B------:R-:W-:Y:S02]  /*2500*/  ISETP.NE.AND P1, PT, R100, RZ, PT ;  /* 0x000000ff6400720c */ /* 0x000fe40003f25270 */
[----:B------:R-:W-:Y:S02]  /*2510*/  LEA.HI.X R71, R68, c[0x0][0x234], R69, 0x2, P2 ;  /* 0x00008d0044477a11 */ /* 0x000fe400010f1445 */
[----:B------:R-:W-:-:S04]  /*2520*/  SHF.L.U32 R68, R100, 0x2, RZ ;  /* 0x0000000264447819 */ /* 0x000fc800000006ff */
[----:B------:R-:W-:-:S04]  /*2530*/  LOP3.LUT R68, R68, 0xffffff80, RZ, 0xc0, !PT ;  /* 0xffffff8044447812 */ /* 0x000fc800078ec0ff */
[----:B------:R-:W-:Y:S02]  /*2540*/  IADD3 R118, R68, R99, RZ ;  /* 0x0000006344767210 */ /* 0x000fe40007ffe0ff */
[----:B------:R-:W-:Y:S02]  /*2550*/  IADD3 R158, R100, 0x200, RZ ;  /* 0x00000200649e7810 */ /* 0x000fe40007ffe0ff */
[----:B------:R-:W-:Y:S01]  /*2560*/  @!P1 LEA R158, R156, R157, 0x8 ;  /* 0x0000009d9c9e9211 */ /* 0x000fe200078e40ff */
[----:B------:R-:W-:Y:S01]  /*2570*/  IMAD R156, R99, 0x3, R118 ;  /* 0x00000003639c7824 */ /* 0x000fe200078e0276 */
[----:B------:R-:W-:Y:S02]  /*2580*/  LOP3.LUT P0, RZ, R100, 0x1f, RZ, 0xc0, !PT ;  /* 0x0000001f64ff7812 */ /* 0x000fe4000780c0ff */
[----:B------:R-:W-:Y:S02]  /*2590*/  SHF.L.U32 R158, R158, 0x2, RZ ;  /* 0x000000029e9e7819 */ /* 0x000fe400000006ff */
[----:B------:R-:W-:-:S02]  /*25a0*/  ISETP.LT.OR P0, PT, R90, 0x2, P0 ;  /* 0x000000025a00780c */ /* 0x000fc40000701670 */
[----:B------:R-:W-:Y:S02]  /*25b0*/  MOV R119, RZ ;  /* 0x000000ff00777202 */ /* 0x000fe40000000f00 */
[----:B------:R-:W-:-:S09]  /*25c0*/  MOV R118, 0x3f800000 ;  /* 0x3f80000000767802 */ /* 0x000fd20000000f00 */
[----:B------:R-:W-:-:S05]  /*25d0*/  @!P0 IADD3 R68, R90, -0x2, RZ ;  /* 0xfffffffe5a448810 */ /* 0x000fca0007ffe0ff */
[----:B------:R-:W-:-:S04]  /*25e0*/  @!P0 IMAD R69, R68, c[0x0][0x16c], R157 ;  /* 0x00005b0044458a24 */ /* 0x000fc800078e029d */
[----:B------:R-:W-:Y:S01]  /*25f0*/  @!P0 IMAD.WIDE R68, R69, 0x8, R2 ;  /* 0x0000000845448825 */ /* 0x000fe200078e0202 */
[----:B------:R-:W-:Y:S03]  /*2600*/  BSSY B0, `(.L_x_4217) ;  /* 0x0000067000007945 */ /* 0x000fe60003800000 */
        /* <DEDUP_REMOVED lines=11> */
[----:B------:R-:W4:Y:S04]  /*26c0*/  LDS.128 R64, [R156.X16+0x30] ;  /* 0x000030009c407984 */ /* 0x000f28000000cc00 */
[----:B------:R1:W5:Y:S04]  /*26d0*/  LDG.E R70, [R70.64] ;  /* 0x0000000446467981 */ /* 0x000368000c1e1900 */
[----:B0-----:R0:W-:Y:S04]  /*26e0*/  STS [R158+0x2550], R185 ;  /* 0x002550b99e007388 */ /* 0x0011e80000000800 */
[----:B------:R-:W-:Y:S01]  /*26f0*/  BAR.SYNC.DEFER_BLOCKING 0x0 ;  /* 0x0000000000007b1d */ /* 0x000fe20000010000 */
[----:B------:R-:W-:-:S02]  /*2700*/  FMUL.FTZ R162, R116, R163 ;  /* 0x000000a374a27220 */ /* 0x000fc40000410000 */
[----:B------:R-:W-:-:S04]  /*2710*/  FMUL.FTZ R161, R123, R163 ;  /* 0x000000a37ba17220 */ /* 0x000fc80000410000 */
[----:B------:R-:W1:Y:S01]  /*2720*/  MUFU.EX2 R162, R162 ;  /* 0x000000a200a27308 */ /* 0x000e620000000800 */
[-C--:B------:R-:W-:Y:S02]  /*2730*/  FMUL.FTZ R160, R120, R163.reuse ;  /* 0x000000a378a07220 */ /* 0x080fe40000410000 */
[----:B------:R-:W-:-:S05]  /*2740*/  FMUL.FTZ R159, R127, R163 ;  /* 0x000000a37f9f7220 */ /* 0x000fca0000410000 */
[----:B------:R-:W1:Y:S01]  /*2750*/  MUFU.EX2 R161, R161 ;  /* 0x000000a100a17308 */ /* 0x000e620000000800 */
[----:B0-----:R-:W-:-:S07]  /*2760*/  FMUL.FTZ R158, R122, R163 ;  /* 0x000000a37a9e7220 */ /* 0x001fce0000410000 */
        /* <DEDUP_REMOVED lines=9> */
[----:B------:R-:W-:Y:S02]  /*2800*/  FFMA.FTZ R68, R161, R69, R68 ;  /* 0x00000045a1447223 */ /* 0x000fe40000010044 */
[----:B------:R-:W-:Y:S02]  /*2810*/  FMUL.FTZ R69, R148, R55 ;  /* 0x0000003794457220 */ /* 0x000fe40000410000 */
[----:B------:R-:W-:Y:S01]  /*2820*/  FMUL.FTZ R168, R126, R163 ;  /* 0x000000a37ea87220 */ /* 0x000fe20000410000 */
[----:B------:R-:W3:Y:S01]  /*2830*/  MUFU.EX2 R169, R169 ;  /* 0x000000a900a97308 */ /* 0x000ee20000000800 */
[----:B0-----:R-:W-:-:S02]  /*2840*/  FFMA.FTZ R69, R160, R68, R69 ;  /* 0x00000044a0457223 */ /* 0x001fc40000010045 */
[----:B--2---:R-:W-:Y:S02]  /*2850*/  FMUL.FTZ R68, R149, R56 ;  /* 0x0000003895447220 */ /* 0x004fe40000410000 */
        /* <DEDUP_REMOVED lines=11> */
[----:B---3--:R-:W-:Y:S01]  /*2910*/  FFMA.FTZ R68, R169, R69, R68 ;  /* 0x00000045a9447223 */ /* 0x008fe20000010044 */
[----:B------:R-:W2:Y:S01]  /*2920*/  MUFU.EX2 R172, R172 ;  /* 0x000000ac00ac7308 */ /* 0x000ea20000000800 */
[----:B------:R-:W-:Y:S01]  /*2930*/  FMUL.FTZ R69, R144, R59 ;  /* 0x0000003b90457220 */ /* 0x000fe20000410000 */
[----:B------:R-:W-:Y:S01]  /*2940*/  ISETP.NE.AND P0, PT, R100, 0x3f, PT ;  /* 0x0000003f6400780c */ /* 0x000fe20003f05270 */
[----:B------:R-:W-:-:S02]  /*2950*/  FMUL.FTZ R156, R160, R71 ;  /* 0x00000047a09c7220 */ /* 0x000fc40000410000 */
[----:B0-----:R-:W-:Y:S02]  /*2960*/  FFMA.FTZ R69, R168, R68, R69 ;  /* 0x00000044a8457223 */ /* 0x001fe40000010045 */
[----:B------:R-:W-:Y:S01]  /*2970*/  FMUL.FTZ R68, R145, R60 ;  /* 0x0000003c91447220 */ /* 0x000fe20000410000 */
[----:B------:R-:W0:Y:S01]  /*2980*/  MUFU.EX2 R186, R186 ;  /* 0x000000ba00ba7308 */ /* 0x000e220000000800 */
[----:B------:R-:W-:Y:S02]  /*2990*/  FMUL.FTZ R71, R159, R156 ;  /* 0x0000009c9f477220 */ /* 0x000fe40000410000 */
[----:B------:R-:W-:Y:S02]  /*29a0*/  FMUL.FTZ R193, R130, R163 ;  /* 0x000000a382c17220 */ /* 0x000fe40000410000 */
[----:B-1----:R-:W-:Y:S02]  /*29b0*/  FFMA.FTZ R156, R173, R69, R68 ;  /* 0x00000045ad9c7223 */ /* 0x002fe40000010044 */
[----:B------:R-:W-:Y:S01]  /*29c0*/  FMUL.FTZ R68, R158, R71 ;  /* 0x000000479e447220 */ /* 0x000fe20000410000 */
[----:B------:R1:W3:Y:S01]  /*29d0*/  @P0 LDS R191, [R100.X4+0x2d54] ;  /* 0x002d540064bf0984 */ /* 0x0002e20000004800 */
[----:B------:R-:W-:Y:S01]  /*29e0*/  FMUL.FTZ R69, R142, R61 ;  /* 0x0000003d8e457220 */ /* 0x000fe20000410000 */
[----:B------:R-:W1:Y:S01]  /*29f0*/  MUFU.EX2 R193, R193 ;  /* 0x000000c100c17308 */ /* 0x000e620000000800 */
[----:B------:R-:W-:-:S02]  /*2a00*/  FMUL.FTZ R188, R135, R163 ;  /* 0x000000a387bc7220 */ /* 0x000fc40000410000 */
[----:B------:R-:W-:Y:S02]  /*2a10*/  FMUL.FTZ R71, R169, R68 ;  /* 0x00000044a9477220 */ /* 0x000fe40000410000 */
[----:B--2---:R-:W-:Y:S02]  /*2a20*/  FFMA.FTZ R165, R172, R156, R69 ;  /* 0x0000009caca57223 */ /* 0x004fe40000010045 */
[----:B------:R-:W-:Y:S01]  /*2a30*/  FMUL.FTZ R69, R143, R62 ;  /* 0x0000003e8f457220 */ /* 0x000fe20000410000 */
[----:B------:R-:W2:Y:S01]  /*2a40*/  MUFU.EX2 R188, R188 ;  /* 0x000000bc00bc7308 */ /* 0x000ea20000000800 */
[----:B------:R-:W-:Y:S02]  /*2a50*/  FMUL.FTZ R156, R132, R163 ;  /* 0x000000a3849c7220 */ /* 0x000fe40000410000 */
[----:B------:R-:W-:Y:S02]  /*2a60*/  FMUL.FTZ R164, R168, R71 ;  /* 0x00000047a8a47220 */ /* 0x000fe40000410000 */
[----:B0-----:R-:W-:-:S02]  /*2a70*/  FFMA.FTZ R165, R186, R165, R69 ;  /* 0x000000a5baa57223 */ /* 0x001fc40000010045 */
[----:B------:R-:W-:Y:S01]  /*2a80*/  FMUL.FTZ R69, R173, R164 ;  /* 0x000000a4ad457220 */ /* 0x000fe20000410000 */
[----:B------:R-:W0:Y:S01]  /*2a90*/  MUFU.EX2 R156, R156 ;  /* 0x0000009c009c7308 */ /* 0x000e220000000800 */
[----:B------:R-:W-:Y:S02]  /*2aa0*/  FMUL.FTZ R190, R137, R163 ;  /* 0x000000a389be7220 */ /* 0x000fe40000410000 */
[----:B------:R-:W-:Y:S02]  /*2ab0*/  FMUL.FTZ R68, R140, R63 ;  /* 0x0000003f8c447220 */ /* 0x000fe40000410000 */
[----:B------:R-:W-:Y:S02]  /*2ac0*/  FMUL.FTZ R71, R172, R69 ;  /* 0x00000045ac477220 */ /* 0x000fe40000410000 */
[----:B------:R-:W-:Y:S01]  /*2ad0*/  FMUL.FTZ R192, R154, R163 ;  /* 0x000000a39ac07220 */ /* 0x000fe20000410000 */
[----:B------:R-:W3:Y:S01]  /*2ae0*/  MUFU.EX2 R190, R190 ;  /* 0x000000be00be7308 */ /* 0x000ee20000000800 */
[----:B-1----:R-:W-:-:S02]  /*2af0*/  FFMA.FTZ R165, R193, R165, R68 ;  /* 0x000000a5c1a57223 */ /* 0x002fc40000010044 */
[----:B------:R-:W-:Y:S02]  /*2b00*/  FMUL.FTZ R68, R186, R71 ;  /* 0x00000047ba447220 */ /* 0x000fe40000410000 */
[----:B----4-:R-:W-:Y:S02]  /*2b10*/  FMUL.FTZ R69, R141, R64 ;  /* 0x000000408d457220 */ /* 0x010fe40000410000 */
[----:B------:R-:W-:Y:S01]  /*2b20*/  FMUL.FTZ R71, R193, R68 ;  /* 0x00000044c1477220 */ /* 0x000fe20000410000 */
[----:B------:R-:W1:Y:S01]  /*2b30*/  MUFU.EX2 R192, R192 ;  /* 0x000000c000c07308 */ /* 0x000e620000000800 */
[----:B--2---:R-:W-:Y:S02]  /*2b40*/  FFMA.FTZ R165, R188, R165, R69 ;  /* 0x000000a5bca57223 */ /* 0x004fe40000010045 */
[----:B------:R-:W-:Y:S02]  /*2b50*/  FMUL.FTZ R69, R138, R65 ;  /* 0x000000418a457220 */ /* 0x000fe40000410000 */
[----:B------:R-:W-:-:S02]  /*2b60*/  FMUL.FTZ R71, R188, R71 ;  /* 0x00000047bc477220 */ /* 0x000fc40000410000 */
[C---:B0-----:R-:W-:Y:S02]  /*2b70*/  FFMA.FTZ R165, R156.reuse, R165, R69 ;  /* 0x000000a59ca57223 */ /* 0x041fe40000010045 */
[----:B------:R-:W-:Y:S02]  /*2b80*/  FMUL.FTZ R69, R139, R66 ;  /* 0x000000428b457220 */ /* 0x000fe40000410000 */
[----:B------:R-:W-:Y:S02]  /*2b90*/  FMUL.FTZ R71, R156, R71 ;  /* 0x000000479c477220 */ /* 0x000fe40000410000 */
[----:B---3--:R-:W-:Y:S02]  /*2ba0*/  FFMA.FTZ R165, R190, R165, R69 ;  /* 0x000000a5bea57223 */ /* 0x008fe40000010045 */
[----:B------:R-:W-:Y:S02]  /*2bb0*/  FMUL.FTZ R69, R136, R67 ;  /* 0x0000004388457220 */ /* 0x000fe40000410000 */
[----:B------:R-:W-:-:S02]  /*2bc0*/  FMUL.FTZ R71, R190, R71 ;  /* 0x00000047be477220 */ /* 0x000fc40000410000 */
[C---:B-1----:R-:W-:Y:S02]  /*2bd0*/  FFMA.FTZ R69, R192.reuse, R165, R69 ;  /* 0x000000a5c0457223 */ /* 0x042fe40000010045 */
[----:B------:R-:W-:Y:S01]  /*2be0*/  FMUL.FTZ R68, R192, R71 ;  /* 0x00000047c0447220 */ /* 0x000fe20000410000 */
        /* <DEDUP_REMOVED lines=8> */
.L_x_4218:
[----:B------:R-:W-:Y:S05]  /*2c70*/  BSYNC B0 ;  /* 0x0000000000007941 */ /* 0x000fea0003800000 */
.L_x_4217:
        /* <DEDUP_REMOVED lines=26> */
.L_x_4272:
        /* <DEDUP_REMOVED lines=24> */
.L_x_4273:
        /* <DEDUP_REMOVED lines=10> */
[----:B-1----:R-:W-:Y:S05]  /*3040*/  CALL.REL.NOINC `($__internal_172_$__cuda_sm70_shflsync_idx_p) ;  /* 0x00003e0000007944 */ /* 0x002fea0003c00000 */
.L_x_4223:
[----:B------:R-:W-:Y:S05]  /*3050*/  BRA.CONV ~URZ, `(.L_x_4224) ;  /* 0x000000637f007947 */ /* 0x000fea000b800000 */
[----:B0-----:R-:W-:Y:S01]  /*3060*/  HFMA2.MMA R208, -RZ, RZ, 0, 1.847743988037109375e-06 ;  /* 0x0000001fffd07435 */ /* 0x001fe200000001ff */
[----:B------:R-:W-:-:S02]  /*3070*/  MOV R207, R71 ;  /* 0x0000004700cf7202 */ /* 0x000fc40000000f00 */
[----:B-1----:R-:W-:Y:S02]  /*3080*/  MOV R206, 0x1f ;  /* 0x0000001f00ce7802 */ /* 0x002fe40000000f00 */
[----:B------:R-:W-:Y:S02]  /*3090*/  MOV R209, 0xffffffff ;  /* 0xffffffff00d17802 */ /* 0x000fe40000000f00 */
[----:B------:R-:W-:Y:S02]  /*30a0*/  MOV R68, 0x30c0 ;  /* 0x000030c000447802 */ /* 0x000fe40000000f00 */
[----:B------:R-:W-:Y:S05]  /*30b0*/  CALL.REL.NOINC `($__internal_172_$__cuda_sm70_shflsync_idx_p) ;  /* 0x00003d9000007944 */ /* 0x000fea0003c00000 */
.L_x_4224:
[----:B------:R-:W-:Y:S05]  /*30c0*/  BRA.DIV ~URZ, `(.L_x_4225) ;  /* 0x000033d27f007947 */ /* 0x000fea000b800000 */
[----:B------:R2:W3:Y:S04]  /*30d0*/  SHFL.UP PT, R176, R177, 0x1, RZ ;  /* 0x04200000b1b07989 */ /* 0x0004e800000e00ff */
[----:B------:R-:W4:Y:S04]  /*30e0*/  SHFL.IDX PT, R118, R118, RZ, 0x1f ;  /* 0x00001fff76767589 */ /* 0x000f2800000e0000 */
[----:B------:R2:W0:Y:S04]  /*30f0*/  SHFL.IDX PT, R69, R119, RZ, 0x1f ;  /* 0x00001fff77457589 */ /* 0x00042800000e0000 */
[----:B------:R2:W1:Y:S02]  /*3100*/  SHFL.UP PT, R177, R71, 0x1, RZ ;  /* 0x0420000047b17989 */ /* 0x00046400000e00ff */
.L_x_4274:
[----:B--2---:R-:W2:Y:S01]  /*3110*/  LDS.64 R70, [R100.X16+0x2140] ;  /* 0x0021400064467984 */ /* 0x004ea2000000ca00 */
[----:B----4-:R-:W-:Y:S01]  /*3120*/  MOV R68, R118 ;  /* 0x0000007600447202 */ /* 0x010fe20000000f00 */
[----:B01-3--:R-:W-:-:S04]  /*3130*/  @P1 FFMA.FTZ R69, R69, R176, R177 ;  /* 0x000000b045451223 */ /* 0x00bfc800000100b1 */
[----:B------:R-:W-:Y:S02]  /*3140*/  @P1 FMUL.FTZ R68, R68, R176 ;  /* 0x000000b044441220 */ /* 0x000fe40000410000 */
[C---:B--2---:R-:W-:Y:S02]  /*3150*/  FFMA.FTZ R71, R70.reuse, R69, R71 ;  /* 0x0000004546477223 */ /* 0x044fe40000010047 */
[----:B------:R-:W-:-:S05]  /*3160*/  FMUL.FTZ R70, R70, R68 ;  /* 0x0000004446467220 */ /* 0x000fca0000410000 */
[----:B------:R0:W-:Y:S02]  /*3170*/  STS.128 [R100.X16+0x2140], R68 ;  /* 0x0021404464007388 */ /* 0x0001e4000000cc00 */
.L_x_4220:
[----:B--2---:R-:W-:Y:S05]  /*3180*/  BSYNC B0 ;  /* 0x0000000000007941 */ /* 0x004fea0003800000 */
.L_x_4219:
[----:B------:R-:W-:Y:S01]  /*3190*/  WARPSYNC 0xffffffff ;  /* 0xffffffff00007948 */ /* 0x000fe20003800000 */
[----:B------:R-:W-:Y:S01]  /*31a0*/  BAR.SYNC.DEFER_BLOCKING 0x0 ;  /* 0x0000000000007b1d */ /* 0x000fe20000010000 */
[----:B0-----:R-:W-:Y:S01]  /*31b0*/  FFMA.FTZ R69, R192, R196, R203 ;  /* 0x000000c4c0457223 */ /* 0x001fe200000100cb */
[----:B------:R-:W-:Y:S01]  /*31c0*/  LOP3.LUT P0, RZ, R100, 0x1f, RZ, 0xc0, !PT ;  /* 0x0000001f64ff7812 */ /* 0x000fe2000780c0ff */
[----:B------:R-:W-:Y:S01]  /*31d0*/  FMUL.FTZ R70, R153, R52 ;  /* 0x0000003499467220 */ /* 0x000fe20000410000 */
[----:B------:R-:W-:Y:S01]  /*31e0*/  HFMA2.MMA R119, -RZ, RZ, 0, 0 ;  /* 0x00000000ff777435 */ /* 0x000fe200000001ff */
[----:B------:R-:W-:Y:S01]  /*31f0*/  FFMA.FTZ R69, R190, R69, R201 ;  /* 0x00000045be457223 */ /* 0x000fe200000100c9 */
[----:B------:R-:W-:Y:S01]  /*3200*/  ISETP.GE.OR P0, PT, R90, c[0x0][0x174], P0 ;  /* 0x00005d005a007a0c */ /* 0x000fe20000706670 */
[----:B-1----:R-:W-:Y:S01]  /*3210*/  FMUL.FTZ R71, R192, R191 ;  /* 0x000000bfc0477220 */ /* 0x002fe20000410000 */
[----:B------:R-:W-:Y:S01]  /*3220*/  MOV R118, 0x3f800000 ;  /* 0x3f80000000767802 */ /* 0x000fe20000000f00 */
[----:B------:R-:W-:Y:S01]  /*3230*/  FFMA.FTZ R69, R156, R69, R199 ;  /* 0x000000459c457223 */ /* 0x000fe200000100c7 */
[----:B------:R-:W-:Y:S01]  /*3240*/  BSSY B0, `(.L_x_4226) ;  /* 0x0000070000007945 */ /* 0x000fe20003800000 */
[----:B------:R-:W-:-:S02]  /*3250*/  FMUL.FTZ R71, R190, R71 ;  /* 0x00000047be477220 */ /* 0x000fc40000410000 */
        /* <DEDUP_REMOVED lines=23> */
[----:B0-----:R-:W-:Y:S02]  /*33d0*/  FFMA.FTZ R185, R185, R68, R70 ;  /* 0x00000044b9b97223 */ /* 0x001fe40000010046 */
[----:B------:R-:W-:Y:S02]  /*33e0*/  FMUL.FTZ R68, R150, R53 ;  /* 0x0000003596447220 */ /* 0x000fe40000410000 */
[----:B------:R-:W-:Y:S02]  /*33f0*/  FMUL.FTZ R70, R147, R58 ;  /* 0x0000003a93467220 */ /* 0x000fe40000410000 */
        /* <DEDUP_REMOVED lines=25> */
[----:B------:R-:W-:Y:S02]  /*3590*/  FFMA.FTZ R70, R161, R70, R166 ;  /* 0x00000046a1467223 */ /* 0x000fe400000100a6 */
[----:B------:R-:W-:Y:S02]  /*35a0*/  FMUL.FTZ R68, R162, R71 ;  /* 0x00000047a2447220 */ /* 0x000fe40000410000 */
        /* <DEDUP_REMOVED lines=20> */
.L_x_4275:
        /* <DEDUP_REMOVED lines=26> */
.L_x_4276:
        /* <DEDUP_REMOVED lines=11> */
.L_x_4227:
[----:B-12---:R-:W-:Y:S05]  /*3940*/  BSYNC B0 ;  /* 0x0000000000007941 */ /* 0x006fea0003800000 */
.L_x_4226:
[----:B------:R-:W-:Y:S01]  /*3950*/  WARPSYNC 0xffffffff ;  /* 0xffffffff00007948 */ /* 0x000fe20003800000 */
[----:B------:R-:W-:Y:S01]  /*3960*/  BAR.SYNC.DEFER_BLOCKING 0x0 ;  /* 0x0000000000007b1d */ /* 0x000fe20000010000 */
[----:B0-----:R-:W-:Y:S01]  /*3970*/  HFMA2.MMA R69, -RZ, RZ, 0, 0 ;  /* 0x00000000ff457435 */ /* 0x001fe200000001ff */
[----:B------:R-:W-:Y:S01]  /*3980*/  FFMA.FTZ R71, R85, R185, RZ ;  /* 0x000000b955477223 */ /* 0x000fe200000100ff */
[----:B------:R-:W-:Y:S01]  /*3990*/  SHF.L.U32 R209, R155, 0x2, RZ ;  /* 0x000000029bd17819 */ /* 0x000fe200000006ff */
[----:B------:R-:W-:Y:S01]  /*39a0*/  IMAD R205, R125, c[0x0][0x298], RZ ;  /* 0x0000a6007dcd7a24 */ /* 0x000fe200078e02ff */
[----:B------:R-:W-:Y:S01]  /*39b0*/  ISETP.NE.AND P4, PT, R100, RZ, PT ;  /* 0x000000ff6400720c */ /* 0x000fe20003f85270 */
[----:B------:R-:W-:Y:S02]  /*39c0*/  BSSY B0, `(.L_x_4230) ;  /* 0x00000a3000007945 */ /* 0x000fe40003800000 */
[----:B------:R-:W-:Y:S01]  /*39d0*/  IMAD R205, R104, c[0x0][0x29c], R205 ;  /* 0x0000a70068cd7a24 */ /* 0x000fe200078e02cd */
[----:B------:R-:W0:Y:S09]  /*39e0*/  LDS R68, [R100.X8+0x2354] ;  /* 0x0023540064447984 */ /* 0x000e320000008800 */
[----:B------:R1:W-:Y:S01]  /*39f0*/  @!P4 STS.64 [R157.X8+0x2e50], R118 ;  /* 0x002e50769d00c388 */ /* 0x0003e20000008a00 */
[----:B0-----:R-:W-:Y:S01]  /*3a00*/  FFMA.FTZ R191, R68, R191, R196 ;  /* 0x000000bf44bf7223 */ /* 0x001fe200000100c4 */
[----:B------:R-:W-:Y:S01]  /*3a10*/  MOV R68, R100 ;  /* 0x0000006400447202 */ /* 0x000fe20000000f00 */
[----:B------:R-:W-:-:S02]  /*3a20*/  FMUL.FTZ R196, R150, R53 ;  /* 0x0000003596c47220 */ /* 0x000fc40000410000 */
[----:B------:R-:W-:Y:S02]  /*3a30*/  FFMA.FTZ R203, R192, R191, R203 ;  /* 0x000000bfc0cb7223 */ /* 0x000fe400000100cb */
[----:B------:R-:W-:Y:S02]  /*3a40*/  FFMA.FTZ R207, R162, R185, R196 ;  /* 0x000000b9a2cf7223 */ /* 0x000fe400000100c4 */
[----:B------:R-:W-:Y:S02]  /*3a50*/  FFMA.FTZ R201, R190, R203, R201 ;  /* 0x000000cbbec97223 */ /* 0x000fe400000100c9 */
[----:B------:R-:W-:Y:S02]  /*3a60*/  FFMA.FTZ R70, R78, R207, R71 ;  /* 0x000000cf4e467223 */ /* 0x000fe40000010047 */
[----:B------:R-:W-:-:S04]  /*3a70*/  IMAD.WIDE.U32 R68, R104, c[0x0][0x298], R68 ;  /* 0x0000a60068447a25 */ /* 0x000fc800078e0044 */
[----:B------:R-:W-:Y:S01]  /*3a80*/  FFMA.FTZ R199, R156, R201, R199 ;  /* 0x000000c99cc77223 */ /* 0x000fe200000100c7 */
[----:B------:R-:W-:Y:S01]  /*3a90*/  IADD3 R69, R69, R205, RZ ;  /* 0x000000cd45457210 */ /* 0x000fe20007ffe0ff */
[----:B------:R-:W-:Y:S02]  /*3aa0*/  FFMA.FTZ R71, R79, R183, R70 ;  /* 0x000000b74f477223 */ /* 0x000fe40000010046 */
[----:B------:R-:W-:Y:S02]  /*3ab0*/  FFMA.FTZ R197, R188, R199, R197 ;  /* 0x000000c7bcc57223 */ /* 0x000fe400000100c5 */
[----:B------:R-:W-:Y:S02]  /*3ac0*/  FMUL.FTZ R192, R146, R57 ;  /* 0x0000003992c07220 */ /* 0x000fe40000410000 */
[----:B------:R-:W-:Y:S02]  /*3ad0*/  FFMA.FTZ R70, R0, R182, R71 ;  /* 0x000000b600467223 */ /* 0x000fe40000010047 */
[----:B------:R-:W-:-:S02]  /*3ae0*/  IMAD R188, R124, c[0x0][0x2a0], RZ ;  /* 0x0000a8007cbc7a24 */ /* 0x000fc400078e02ff */
[----:B------:R-:W-:Y:S02]  /*3af0*/  FFMA.FTZ R193, R193, R197, R194 ;  /* 0x000000c5c1c17223 */ /* 0x000fe400000100c2 */
[-C--:B------:R-:W-:Y:S02]  /*3b00*/  FFMA.FTZ R205, R158, R181.reuse, R192 ;  /* 0x000000b59ecd7223 */ /* 0x080fe400000100c0 */
[----:B------:R-:W-:Y:S02]  /*3b10*/  FFMA.FTZ R71, R111, R181, R70 ;  /* 0x000000b56f477223 */ /* 0x000fe40000010046 */
[----:B------:R-:W-:-:S04]  /*3b20*/  IMAD.WIDE.U32 R68, R103, c[0x0][0x2a0], R68 ;  /* 0x0000a80067447a25 */ /* 0x000fc800078e0044 */
[----:B------:R-:W-:Y:S02]  /*3b30*/  FADD.FTZ R190, -R196, R207 ;  /* 0x000000cfc4be7221 */ /* 0x000fe40000010100 */
[----:B------:R-:W-:Y:S02]  /*3b40*/  IMAD R207, R103, c[0x0][0x2a4], R188 ;  /* 0x0000a90067cf7a24 */ /* 0x000fe400078e02bc */
[----:B------:R-:W-:Y:S01]  /*3b50*/  FFMA.FTZ R195, R186, R193, R195 ;  /* 0x000000c1bac37223 */ /* 0x000fe200000100c3 */
[----:B------:R-:W-:Y:S01]  /*3b60*/  SHF.L.U64.HI R186, R155, 0x2, R152 ;  /* 0x000000029bba7819 */ /* 0x000fe20000010298 */
[----:B------:R-:W-:Y:S01]  /*3b70*/  FADD.FTZ R188, -R192, R205 ;  /* 0x000000cdc0bc7221 */ /* 0x000fe20000010100 */
[----:B------:R-:W-:Y:S01]  /*3b80*/  IADD3 R69, R69, R207, RZ ;  /* 0x000000cf45457210 */ /* 0x000fe20007ffe0ff */
[----:B------:R-:W-:Y:S01]  /*3b90*/  FFMA.FTZ R71, R108, R205, R71 ;  /* 0x000000cd6c477223 */ /* 0x000fe20000010047 */
[----:B------:R-:W-:Y:S01]  /*3ba0*/  LEA R205, P0, R68, c[0x0][0x318], 0x2 ;  /* 0x0000c60044cd7a11 */ /* 0x000fe200078010ff */
[----:B------:R-:W-:-:S02]  /*3bb0*/  FFMA.FTZ R175, R172, R195, R175 ;  /* 0x000000c3acaf7223 */ /* 0x000fc400000100af */
[----:B------:R-:W-:Y:S01]  /*3bc0*/  IMAD R192, R186, c[0x0][0x2b0], RZ ;  /* 0x0000ac00bac07a24 */ /* 0x000fe200078e02ff */
[----:B------:R-:W-:Y:S01]  /*3bd0*/  LEA R70, P1, R76, R205, 0x2 ;  /* 0x000000cd4c467211 */ /* 0x000fe200078210ff */
[----:B------:R-:W-:Y:S01]  /*3be0*/  FFMA.FTZ R205, R113, R180, R71 ;  /* 0x000000b471cd7223 */ /* 0x000fe20000010047 */
[----:B------:R-:W-:Y:S01]  /*3bf0*/  LEA.HI.X R207, R68, c[0x0][0x31c], R69, 0x2, P0 ;  /* 0x0000c70044cf7a11 */ /* 0x000fe200000f1445 */
[----:B------:R-:W-:Y:S02]  /*3c00*/  FFMA.FTZ R173, R173, R175, R174 ;  /* 0x000000afadad7223 */ /* 0x000fe400000100ae */
[----:B------:R-:W-:Y:S01]  /*3c10*/  FMUL.FTZ R194, R142, R61 ;  /* 0x0000003d8ec27220 */ /* 0x000fe20000410000 */
[----:B------:R-:W-:Y:S01]  /*3c20*/  LEA.HI.X R71, R76, R207, R77, 0x2, P1 ;  /* 0x000000cf4c477211 */ /* 0x000fe200008f144d */
[----:B------:R-:W-:Y:S02]  /*3c30*/  FFMA.FTZ R186, R110, R178, R205 ;  /* 0x000000b26eba7223 */ /* 0x000fe400000100cd */
[----:B------:R-:W-:-:S02]  /*3c40*/  FFMA.FTZ R171, R168, R173, R171 ;  /* 0x000000ada8ab7223 */ /* 0x000fc400000100ab */
[-C--:B------:R-:W-:Y:S02]  /*3c50*/  FFMA.FTZ R211, R172, R179.reuse, R194 ;  /* 0x000000b3acd37223 */ /* 0x080fe400000100c2 */
[----:B------:R-:W-:Y:S02]  /*3c60*/  FFMA.FTZ R205, R115, R179, R186 ;  /* 0x000000b373cd7223 */ /* 0x000fe400000100ba */
[----:B------:R-:W-:Y:S02]  /*3c70*/  FFMA.FTZ R169, R169, R171, R170 ;  /* 0x000000aba9a97223 */ /* 0x000fe400000100aa */
[----:B------:R-:W-:Y:S01]  /*3c80*/  FFMA.FTZ R172, R112, R211, R205 ;  /* 0x000000d370ac7223 */ /* 0x000fe200000100cd */
[----:B------:R-:W-:Y:S01]  /*3c90*/  IADD3 R205, P2, R76, -0x400, RZ ;  /* 0xfffffc004ccd7810 */ /* 0x000fe20007f5e0ff */
[----:B------:R-:W-:Y:S02]  /*3ca0*/  FFMA.FTZ R163, R158, R169, R163 ;  /* 0x000000a99ea37223 */ /* 0x000fe400000100a3 */
[----:B------:R-:W-:Y:S01]  /*3cb0*/  FFMA.FTZ R172, R117, R176, R172 ;  /* 0x000000b075ac7223 */ /* 0x000fe200000100ac */
[----:B------:R-:W-:Y:S01]  /*3cc0*/  IADD3 R68, P3, R205, R68, RZ ;  /* 0x00000044cd447210 */ /* 0x000fe20007f7e0ff */
[----:B------:R-:W-:Y:S01]  /*3cd0*/  FFMA.FTZ R159, R159, R163, R164 ;  /* 0x000000a39f9f7223 */ /* 0x000fe200000100a4 */
[----:B------:R-:W-:Y:S01]  /*3ce0*/  SHF.L.U32 R164, R100, 0x4, RZ ;  /* 0x0000000464a47819 */ /* 0x000fe200000006ff */
[----:B------:R-:W-:Y:S01]  /*3cf0*/  IMAD R207, R209, c[0x0][0x2b4], R192 ;  /* 0x0000ad00d1cf7a24 */ /* 0x000fe200078e02c0 */
[----:B------:R-:W-:Y:S01]  /*3d00*/  IADD3.X R69, R69, -0x1, R77, P3, P2 ;  /* 0xffffffff45457810 */ /* 0x000fe20001fe444d */
[----:B------:R-:W-:Y:S01]  /*3d10*/  IMAD.WIDE.U32 R70, R209, c[0x0][0x2b0], R70 ;  /* 0x0000ac00d1467a25 */ /* 0x000fe200078e0046 */
[----:B------:R-:W-:-:S03]  /*3d20*/  LEA.HI.SX32 R164, R164, R164, 0x1b ;  /* 0x000000a4a4a47211 */ /* 0x000fc600078fdaff */
[----:B------:R-:W-:Y:S01]  /*3d30*/  FMUL.FTZ R170, R138, R65 ;  /* 0x000000418aaa7220 */ /* 0x000fe20000410000 */
[----:B------:R-:W-:Y:S01]  /*3d40*/  IADD3 R71, R71, R207, RZ ;  /* 0x000000cf47477210 */ /* 0x000fe20007ffe0ff */
[----:B------:R-:W-:Y:S02]  /*3d50*/  FFMA.FTZ R172, R114, R177, R172 ;  /* 0x000000b172ac7223 */ /* 0x000fe400000100ac */
[----:B------:R-:W-:Y:S02]  /*3d60*/  FFMA.FTZ R165, R160, R159, R165 ;  /* 0x0000009fa0a57223 */ /* 0x000fe400000100a5 */
[-C--:B------:R-:W-:Y:S02]  /*3d70*/  FFMA.FTZ R209, R156, R189.reuse, R170 ;  /* 0x000000bd9cd17223 */ /* 0x080fe400000100aa */
[----:B------:R-:W-:Y:S02]  /*3d80*/  FFMA.FTZ R207, R81, R189, R172 ;  /* 0x000000bd51cf7223 */ /* 0x000fe400000100ac */
[----:B------:R-:W-:-:S02]  /*3d90*/  FFMA.FTZ R161, R161, R165, R166 ;  /* 0x000000a5a1a17223 */ /* 0x000fc400000100a6 */
[----:B------:R-:W-:Y:S02]  /*3da0*/  FFMA.FTZ R156, R80, R209, R207 ;  /* 0x000000d1509c7223 */ /* 0x000fe400000100cf */
[----:B------:R-:W-:Y:S02]  /*3db0*/  FFMA.FTZ R167, R162, R161, R167 ;  /* 0x000000a1a2a77223 */ /* 0x000fe400000100a7 */
[----:B------:R-:W-:Y:S01]  /*3dc0*/  FADD.FTZ R158, -R170, R209 ;  /* 0x000000d1aa9e7221 */ /* 0x000fe20000010100 */
[----:B------:R-:W-:Y:S01]  /*3dd0*/  P2R R170, PR, RZ, 0x10 ;  /* 0x00000010ffaa7803 */ /* 0x000fe20000000000 */
[----:B------:R-:W-:Y:S02]  /*3de0*/  FMUL.FTZ R209, R82, R187 ;  /* 0x000000bb52d17220 */ /* 0x000fe40000410000 */
[----:B------:R-:W-:Y:S02]  /*3df0*/  FFMA.FTZ R156, R83, R184, R156 ;  /* 0x000000b8539c7223 */ /* 0x000fe4000001009c */
[----:B------:R-:W-:-:S02]  /*3e00*/  FFMA.FTZ R185, -R153, R52, R185 ;  /* 0x0000003499b97223 */ /* 0x000fc400000101b9 */
[----:B------:R-:W-:Y:S02]  /*3e10*/  FMUL.FTZ R162, R121, R167 ;  /* 0x000000a779a27220 */ /* 0x000fe40000410000 */
[----:B------:R-:W-:Y:S02]  /*3e20*/  FADD.FTZ R156, R156, R209 ;  /* 0x000000d19c9c7221 */ /* 0x000fe40000010000 */
[----:B------:R-:W-:Y:S02]  /*3e30*/  FMUL.FTZ R166, R116, R161 ;  /* 0x000000a174a67220 */ /* 0x000fe40000410000 */
[----:B------:R-:W-:Y:S02]  /*3e40*/  FFMA.FTZ R209, R185, R162, RZ ;  /* 0x000000a2b9d17223 */ /* 0x000fe400000100ff */
[----:B------:R-:W-:Y:S02]  /*3e50*/  FMUL.FTZ R207, R137, R203 ;  /* 0x000000cb89cf7220 */ /* 0x000fe40000410000 */
[----:B------:R-:W-:-:S02]  /*3e60*/  FFMA.FTZ R183, -R151, R54, R183 ;  /* 0x0000003697b77223 */ /* 0x000fc400000101b7 */
[----:B-1----:R-:W-:Y:S02]  /*3e70*/  FMUL.FTZ R119, R123, R165 ;  /* 0x000000a57b777220 */ /* 0x002fe40000410000 */
[----:B------:R-:W-:Y:S02]  /*3e80*/  FFMA.FTZ R118, R190, R166, R209 ;  /* 0x000000a6be767223 */ /* 0x000fe400000100d1 */
[----:B------:R-:W-:Y:S02]  /*3e90*/  FADD.FTZ R168, -R194, R211 ;  /* 0x000000d3c2a87221 */ /* 0x000fe40000010100 */
[----:B------:R-:W-:Y:S02]  /*3ea0*/  FMUL.FTZ R211, R18, R207 ;  /* 0x000000cf12d37220 */ /* 0x000fe40000410000 */
[----:B------:R-:W-:Y:S02]  /*3eb0*/  FFMA.FTZ R182, -R148, R55, R182 ;  /* 0x0000003794b67223 */ /* 0x000fe400000101b6 */
[----:B------:R-:W-:Y:S01]  /*3ec0*/  FMUL.FTZ R170, R120, R159 ;  /* 0x0000009f78aa7220 */ /* 0x000fe20000410000 */
[----:B------:R0:W-:Y:S01]  /*3ed0*/  STS [R164.X4+0x10c8], R211 ;  /* 0x0010c8d3a4007388 */ /* 0x0001e20000004800 */
[----:B------:R-:W-:-:S02]  /*3ee0*/  FFMA.FTZ R209, R183, R119, R118 ;  /* 0x00000077b7d17223 */ /* 0x000fc40000010076 */
[----:B------:R-:W-:Y:S02]  /*3ef0*/  FMUL.FTZ R160, R154, R191 ;  /* 0x000000bf9aa07220 */ /* 0x000fe40000410000 */
[----:B------:R-:W-:Y:S02]  /*3f00*/  FMUL.FTZ R194, R132, R201 ;  /* 0x000000c984c27220 */ /* 0x000fe40000410000 */
[----:B------:R-:W-:Y:S02]  /*3f10*/  FFMA.FTZ R181, -R149, R56, R181 ;  /* 0x0000003895b57223 */ /* 0x000fe400000101b5 */
[----:B------:R-:W-:Y:S02]  /*3f20*/  FFMA.FTZ R118, R182, R170, R209 ;  /* 0x000000aab6767223 */ /* 0x000fe400000100d1 */
[----:B0-----:R-:W-:Y:S02]  /*3f30*/  FMUL.FTZ R211, R127, R163 ;  /* 0x000000a37fd37220 */ /* 0x001fe40000410000 */
[----:B------:R-:W-:-:S02]  /*3f40*/  FMUL.FTZ R215, R19, R160 ;  /* 0x000000a013d77220 */ /* 0x000fc40000410000 */
[----:B------:R-:W-:Y:S02]  /*3f50*/  FMUL.FTZ R213, R17, R194 ;  /* 0x000000c211d57220 */ /* 0x000fe40000410000 */
[----:B------:R-:W-:Y:S01]  /*3f60*/  FMUL.FTZ R231, R135, R199 ;  /* 0x000000c787e77220 */ /* 0x000fe20000410000 */
[----:B------:R0:W-:Y:S01]  /*3f70*/  STS [R164.X4+0x10cc], R215 ;  /* 0x0010ccd7a4007388 */ /* 0x0001e20000004800 */
[----:B------:R-:W-:Y:S02]  /*3f80*/  FMUL.FTZ R172, R122, R169 ;  /* 0x000000a97aac7220 */ /* 0x000fe40000410000 */
[----:B------:R-:W-:Y:S01]  /*3f90*/  FFMA.FTZ R209, R181, R211, R118 ;  /* 0x000000d3b5d17223 */ /* 0x000fe20000010076 */
[----:B------:R1:W-:Y:S01]  /*3fa0*/  STS [R164.X4+0x10c4], R213 ;  /* 0x0010c4d5a4007388 */ /* 0x0003e20000004800 */
[----:B------:R-:W-:Y:S02]  /*3fb0*/  FFMA.FTZ R180, -R147, R58, R180 ;  /* 0x0000003a93b47223 */ /* 0x000fe400000101b4 */
[----:B------:R-:W-:-:S02]  /*3fc0*/  FFMA.FTZ R209, R188, R172, R209 ;  /* 0x000000acbcd17223 */ /* 0x000fc400000100d1 */
[----:B------:R-:W-:Y:S02]  /*3fd0*/  FFMA.FTZ R178, -R144, R59, R178 ;  /* 0x0000003b90b27223 */ /* 0x000fe400000101b2 */
[----:B0-----:R-:W-:Y:S02]  /*3fe0*/  FMUL.FTZ R215, R16, R231 ;  /* 0x000000e710d77220 */ /* 0x001fe40000410000 */
[----:B------:R-:W-:Y:S02]  /*3ff0*/  FMUL.FTZ R118, R126, R173 ;  /* 0x000000ad7e767220 */ /* 0x000fe40000410000 */
[----:B-1----:R-:W-:Y:S01]  /*4000*/  FMUL.FTZ R213, R129, R171 ;  /* 0x000000ab81d57220 */ /* 0x002fe20000410000 */
[----:B------:R0:W-:Y:S01]  /*4010*/  STS [R164.X4+0x10c0], R215 ;  /* 0x0010c0d7a4007388 */ /* 0x0001e20000004800 */
[----:B------:R-:W-:Y:S02]  /*4020*/  FFMA.FTZ R179, -R145, R60, R179 ;  /* 0x0000003c91b37223 */ /* 0x000fe400000101b3 */
[----:B------:R-:W-:-:S02]  /*4030*/  FFMA.FTZ R209, R180, R213, R209 ;  /* 0x000000d5b4d17223 */ /* 0x000fc400000100d1 */
[----:B------:R-:W-:Y:S02]  /*4040*/  FMUL.FTZ R186, R128, R195 ;  /* 0x000000c380ba7220 */ /* 0x000fe40000410000 */
[----:B------:R-:W-:Y:S02]  /*4050*/  FFMA.FTZ R174, R178, R118, R209 ;  /* 0x00000076b2ae7223 */ /* 0x000fe400000100d1 */
[----:B------:R-:W-:Y:S02]  /*4060*/  FMUL.FTZ R225, R133, R193 ;  /* 0x000000c185e17220 */ /* 0x000fe40000410000 */
[----:B0-----:R-:W-:Y:S02]  /*4070*/  FMUL.FTZ R215, R131, R175 ;  /* 0x000000af83d77220 */ /* 0x001fe40000410000 */
[----:B------:R-:W-:Y:S02]  /*4080*/  FFMA.FTZ R176, -R143, R62, R176 ;  /* 0x0000003e8fb07223 */ /* 0x000fe400000101b0 */
[----:B------:R-:W-:-:S02]  /*4090*/  FMUL.FTZ R209, R12, R215 ;  /* 0x000000d70cd17220 */ /* 0x000fc40000410000 */
[----:B------:R-:W-:Y:S02]  /*40a0*/  FFMA.FTZ R215, R179, R215, R174 ;  /* 0x000000d7b3d77223 */ /* 0x000fe400000100ae */
[----:B------:R-:W-:Y:S01]  /*40b0*/  FMUL.FTZ R221, R11, R118 ;  /* 0x000000760bdd7220 */ /* 0x000fe20000410000 */
[----:B------:R0:W-:Y:S01]  /*40c0*/  STS [R164.X4+0x10b0], R209 ;  /* 0x0010b0d1a4007388 */ /* 0x0001e20000004800 */
[----:B------:R-:W-:Y:S02]  /*40d0*/  FFMA.FTZ R215, R168, R186, R215 ;  /* 0x000000baa8d77223 */ /* 0x000fe400000100d7 */
[----:B------:R-:W-:Y:S01]  /*40e0*/  FMUL.FTZ R192, R130, R197 ;  /* 0x000000c582c07220 */ /* 0x000fe20000410000 */
[----:B------:R1:W-:Y:S01]  /*40f0*/  STS [R164.X4+0x10ac], R221 ;  /* 0x0010acdda4007388 */ /* 0x0003e20000004800 */
[----:B------:R-:W-:Y:S02]  /*4100*/  FFMA.FTZ R118, R176, R225, R215 ;  /* 0x000000e1b0767223 */ /* 0x000fe400000100d7 */
[----:B------:R-:W-:-:S02]  /*4110*/  FFMA.FTZ R177, -R140, R63, R177 ;  /* 0x0000003f8cb17223 */ /* 0x000fc400000101b1 */
[----:B------:R-:W-:Y:S02]  /*4120*/  FFMA.FTZ R189, -R141, R64, R189 ;  /* 0x000000408dbd7223 */ /* 0x000fe400000101bd */
[----:B0-----:R-:W-:Y:S01]  /*4130*/  FMUL.FTZ R209, R5, R166 ;  /* 0x000000a605d17220 */ /* 0x001fe20000410000 */
[----:B------:R-:W-:Y:S01]  /*4140*/  IADD3 R166, -R205, c[0x0][0x168], -R100 ;  /* 0x00005a00cda67a10 */ /* 0x000fe20007ffe964 */
[-C--:B------:R-:W-:Y:S01]  /*4150*/  FFMA.FTZ R118, R177, R192.reuse, R118 ;  /* 0x000000c0b1767223 */ /* 0x080fe20000010076 */
[----:B------:R-:W-:Y:S01]  /*4160*/  IADD3 R205, R100, 0x40, RZ ;  /* 0x0000004064cd7810 */ /* 0x000fe20007ffe0ff */
[----:B------:R-:W-:Y:S01]  /*4170*/  FMUL.FTZ R215, R8, R211 ;  /* 0x000000d308d77220 */ /* 0x000fe20000410000 */
[----:B------:R-:W-:Y:S01]  /*4180*/  ISETP.GE.AND P0, PT, R166, 0x1, PT ;  /* 0x00000001a600780c */ /* 0x000fe20003f06270 */
[----:B------:R-:W-:Y:S01]  /*4190*/  FMUL.FTZ R219, R10, R213 ;  /* 0x000000d50adb7220 */ /* 0x000fe20000410000 */
[----:B------:R1:W-:Y:S01]  /*41a0*/  STS [R164.X4+0x1094], R209 ;  /* 0x001094d1a4007388 */ /* 0x0003e20000004800 */
[----:B------:R-:W-:Y:S01]  /*41b0*/  FMUL.FTZ R211, R6, R119 ;  /* 0x0000007706d37220 */ /* 0x000fe20000410000 */
[----:B------:R-:W-:Y:S01]  /*41c0*/  ISETP.GE.AND P1, PT, R166, 0x41, PT ;  /* 0x00000041a600780c */ /* 0x000fe20003f26270 */
[----:B------:R-:W-:Y:S01]  /*41d0*/  FMUL.FTZ R229, R15, R192 ;  /* 0x000000c00fe57220 */ /* 0x000fe20000410000 */
[----:B------:R1:W-:Y:S01]  /*41e0*/  STS [R164.X4+0x10a8], R219 ;  /* 0x0010a8dba4007388 */ /* 0x0003e20000004800 */
[----:B------:R-:W-:Y:S01]  /*41f0*/  FMUL.FTZ R227, R14, R225 ;  /* 0x000000e10ee37220 */ /* 0x000fe20000410000 */
[----:B------:R-:W-:Y:S01]  /*4200*/  LEA.HI.SX32 R205, R205, R100, 0x1b ;  /* 0x00000064cdcd7211 */ /* 0x000fe200078fdaff */
[----:B------:R-:W-:Y:S01]  /*4210*/  FMUL.FTZ R223, R13, R186 ;  /* 0x000000ba0ddf7220 */ /* 0x000fe20000410000 */
[----:B------:R1:W-:Y:S01]  /*4220*/  STS [R164.X4+0x10bc], R229 ;  /* 0x0010bce5a4007388 */ /* 0x0003e20000004800 */
[----:B------:R-:W-:-:S02]  /*4230*/  FMUL.FTZ R217, R9, R172 ;  /* 0x000000ac09d97220 */ /* 0x000fc40000410000 */
[----:B------:R-:W-:Y:S01]  /*4240*/  FMUL.FTZ R213, R7, R170 ;  /* 0x000000aa07d57220 */ /* 0x000fe20000410000 */
[----:B------:R1:W-:Y:S01]  /*4250*/  STS [R164.X4+0x10b8], R227 ;  /* 0x0010b8e3a4007388 */ /* 0x0003e20000004800 */
[----:B------:R-:W-:Y:S02]  /*4260*/  FMUL.FTZ R119, R4, R162 ;  /* 0x000000a204777220 */ /* 0x000fe40000410000 */
[----:B------:R-:W-:Y:S01]  /*4270*/  FFMA.FTZ R231, R189, R231, R118 ;  /* 0x000000e7bde77223 */ /* 0x000fe20000010076 */
[----:B------:R1:W-:Y:S01]  /*4280*/  STS [R164.X4+0x10b4], R223 ;  /* 0x0010b4dfa4007388 */ /* 0x0003e20000004800 */
[----:B------:R-:W-:Y:S02]  /*4290*/  FFMA.FTZ R184, -R139, R66, R184 ;  /* 0x000000428bb87223 */ /* 0x000fe400000101b8 */
[----:B------:R-:W-:Y:S01]  /*42a0*/  FFMA.FTZ R231, R158, R194, R231 ;  /* 0x000000c29ee77223 */ /* 0x000fe200000100e7 */
[----:B------:R1:W-:Y:S01]  /*42b0*/  STS [R164.X4+0x10a4], R217 ;  /* 0x0010a4d9a4007388 */ /* 0x0003e20000004800 */
[----:B------:R-:W-:-:S02]  /*42c0*/  FFMA.FTZ R187, -R136, R67, R187 ;  /* 0x0000004388bb7223 */ /* 0x000fc400000101bb */
[----:B------:R-:W-:Y:S01]  /*42d0*/  FFMA.FTZ R231, R184, R207, R231 ;  /* 0x000000cfb8e77223 */ /* 0x000fe200000100e7 */
[----:B------:R1:W-:Y:S01]  /*42e0*/  STS [R164.X4+0x10a0], R215 ;  /* 0x0010a0d7a4007388 */ /* 0x0003e20000004800 */
[----:B------:R-:W-:-:S03]  /*42f0*/  FMUL.FTZ R162, R187, R160 ;  /* 0x000000a0bba27220 */ /* 0x000fc60000410000 */
[----:B------:R1:W-:Y:S04]  /*4300*/  STS [R164.X4+0x109c], R213 ;  /* 0x00109cd5a4007388 */ /* 0x0003e80000004800 */
[----:B------:R1:W-:Y:S04]  /*4310*/  STS [R164.X4+0x1098], R211 ;  /* 0x001098d3a4007388 */ /* 0x0003e80000004800 */
[----:B------:R1:W-:Y:S04]  /*4320*/  STS [R164.X4+0x1090], R119 ;  /* 0x00109077a4007388 */ /* 0x0003e80000004800 */
[----:B------:R-:W-:Y:S06]  /*4330*/  BAR.SYNC.DEFER_BLOCKING 0x0 ;  /* 0x0000000000007b1d */ /* 0x000fec0000010000 */
[----:B------:R-:W-:Y:S05]  /*4340*/  @!P0 BRA `(.L_x_4231) ;  /* 0x000000a000008947 */ /* 0x000fea0003800000 */
[----:B-1----:R-:W-:Y:S01]  /*4350*/  LEA.HI.SX32 R160, R100, R100, 0x1b ;  /* 0x0000006464a07211 */ /* 0x002fe200078fdaff */
        /* <DEDUP_REMOVED lines=9> */
.L_x_4231:
[----:B-1----:R-:W-:Y:S05]  /*43f0*/  BSYNC B0 ;  /* 0x0000000000007941 */ /* 0x002fea0003800000 */
.L_x_4230:
[----:B------:R-:W1:Y:S01]  /*4400*/  LDS R205, [R205.X4+0x1190] ;  /* 0x00119000cdcd7984 */ /* 0x000e620000004800 */
[----:B------:R-:W-:Y:S01]  /*4410*/  BSSY B0, `(.L_x_4232) ;  /* 0x0000006000007945 */ /* 0x000fe20003800000 */
[----:B------:R-:W-:Y:S01]  /*4420*/  FADD.FTZ R68, R231, R162 ;  /* 0x000000a2e7447221 */ /* 0x000fe20000010000 */
[C---:B------:R-:W-:Y:S02]  /*4430*/  IADD3 R69, R100.reuse, 0x80, RZ ;  /* 0x0000008064457810 */ /* 0x040fe40007ffe0ff */
[----:B0-----:R-:W-:Y:S01]  /*4440*/  IADD3 R119, R100, 0xc0, RZ ;  /* 0x000000c064777810 */ /* 0x001fe20007ffe0ff */
[----:B------:R-:W-:Y:S05]  /*4450*/  @!P1 BRA `(.L_x_4233) ;  /* 0x0000001000009947 */ /* 0x000fea0003800000 */
[----:B-1----:R0:W-:Y:S02]  /*4460*/  RED.E.ADD.F32.FTZ.RN.STRONG.GPU [R70.64+-0xf00], R205 ;  /* 0xfff100cd4600798e */ /* 0x0021e4000c10e784 */
.L_x_4233:
[----:B------:R-:W-:Y:S05]  /*4470*/  BSYNC B0 ;  /* 0x0000000000007941 */ /* 0x000fea0003800000 */
.L_x_4232:
        /* <DEDUP_REMOVED lines=14> */
.L_x_4235:
[----:B------:R-:W-:Y:S05]  /*4560*/  BSYNC B0 ;  /* 0x0000000000007941 */ /* 0x000fea0003800000 */
.L_x_4234:
[----:B------:R-:W1:Y:S01]  /*4570*/  LDS R119, [R119.X4+0x1390] ;  /* 0x0013900077777984 */ /* 0x000e620000004800 */
[----:B------:R-:W-:Y:S01]  /*4580*/  BSSY B0, `(.L_x_4236) ;  /* 0x0000005000007945 */ /* 0x000fe20003800000 */
[----:B0-----:R-:W-:Y:S02]  /*4590*/  IADD3 R69, R100, 0x140, RZ ;  /* 0x0000014064457810 */ /* 0x001fe40007ffe0ff */
[----:B------:R-:W-:Y:S01]  /*45a0*/  LEA.HI.SX32 R205, R205, R100, 0x1b ;  /* 0x00000064cdcd7211 */ /* 0x000fe200078fdaff */
[----:B------:R-:W-:Y:S05]  /*45b0*/  @!P0 BRA `(.L_x_4237) ;  /* 0x0000001000008947 */ /* 0x000fea0003800000 */
[----:B-1----:R0:W-:Y:S02]  /*45c0*/  RED.E.ADD.F32.FTZ.RN.STRONG.GPU [R70.64+-0xd00], R119 ;  /* 0xfff300774600798e */ /* 0x0021e4000c10e784 */
.L_x_4237:
[----:B------:R-:W-:Y:S05]  /*45d0*/  BSYNC B0 ;  /* 0x0000000000007941 */ /* 0x000fea0003800000 */
.L_x_4236:
[----:B------:R-:W2:Y:S01]  /*45e0*/  LDS R205, [R205.X4+0x1490] ;  /* 0x00149000cdcd7984 */ /* 0x000ea20000004800 */
[----:B------:R-:W-:Y:S01]  /*45f0*/  BSSY B0, `(.L_x_4238) ;  /* 0x0000005000007945 */ /* 0x000fe20003800000 */
[----:B01----:R-:W-:Y:S02]  /*4600*/  IADD3 R119, R100, 0x180, RZ ;  /* 0x0000018064777810 */ /* 0x003fe40007ffe0ff */
[----:B------:R-:W-:Y:S01]  /*4610*/  LEA.HI.SX32 R69, R69, R100, 0x1b ;  /* 0x0000006445457211 */ /* 0x000fe200078fdaff */
[----:B------:R-:W-:Y:S05]  /*4620*/  @!P1 BRA `(.L_x_4239) ;  /* 0x0000001000009947 */ /* 0x000fea0003800000 */
[----:B--2---:R0:W-:Y:S02]  /*4630*/  RED.E.ADD.F32.FTZ.RN.STRONG.GPU [R70.64+-0xc00], R205 ;  /* 0xfff400cd4600798e */ /* 0x0041e4000c10e784 */
.L_x_4239:
[----:B------:R-:W-:Y:S05]  /*4640*/  BSYNC B0 ;  /* 0x0000000000007941 */ /* 0x000fea0003800000 */
.L_x_4238:
[----:B------:R-:W1:Y:S01]  /*4650*/  LDS R69, [R69.X4+0x1590] ;  /* 0x0015900045457984 */ /* 0x000e620000004800 */
[----:B------:R-:W-:Y:S01]  /*4660*/  BSSY B0, `(.L_x_4240) ;  /* 0x0000005000007945 */ /* 0x000fe20003800000 */
[----:B0-2---:R-:W-:-:S02]  /*4670*/  IADD3 R205, R100, 0x1c0, RZ ;  /* 0x000001c064cd7810 */ /* 0x005fc40007ffe0ff */
[----:B------:R-:W-:Y:S01]  /*4680*/  LEA.HI.SX32 R119, R119, R100, 0x1b ;  /* 0x0000006477777211 */ /* 0x000fe200078fdaff */
[----:B------:R-:W-:Y:S05]  /*4690*/  @!P2 BRA `(.L_x_4241) ;  /* 0x000000100000a947 */ /* 0x000fea0003800000 */
[----:B-1----:R0:W-:Y:S02]  /*46a0*/  RED.E.ADD.F32.FTZ.RN.STRONG.GPU [R70.64+-0xb00], R69 ;  /* 0xfff500454600798e */ /* 0x0021e4000c10e784 */
.L_x_4241:
[----:B------:R-:W-:Y:S05]  /*46b0*/  BSYNC B0 ;  /* 0x0000000000007941 */ /* 0x000fea0003800000 */
.L_x_4240:
[----:B------:R-:W2:Y:S01]  /*46c0*/  LDS R119, [R119.X4+0x1690] ;  /* 0x0016900077777984 */ /* 0x000ea20000004800 */
[----:B------:R-:W-:Y:S01]  /*46d0*/  BSSY B0, `(.L_x_4242) ;  /* 0x0000005000007945 */ /* 0x000fe20003800000 */
[----:B01----:R-:W-:Y:S02]  /*46e0*/  IADD3 R69, R100, 0x200, RZ ;  /* 0x0000020064457810 */ /* 0x003fe40007ffe0ff */
[----:B------:R-:W-:Y:S01]  /*46f0*/  LEA.HI.SX32 R205, R205, R100, 0x1b ;  /* 0x00000064cdcd7211 */ /* 0x000fe200078fdaff */
[----:B------:R-:W-:Y:S05]  /*4700*/  @!P3 BRA `(.L_x_4243) ;  /* 0x000000100000b947 */ /* 0x000fea0003800000 */
[----:B--2---:R0:W-:Y:S02]  /*4710*/  RED.E.ADD.F32.FTZ.RN.STRONG.GPU [R70.64+-0xa00], R119 ;  /* 0xfff600774600798e */ /* 0x0041e4000c10e784 */
.L_x_4243:
[----:B------:R-:W-:Y:S05]  /*4720*/  BSYNC B0 ;  /* 0x0000000000007941 */ /* 0x000fea0003800000 */
.L_x_4242:
[----:B------:R-:W1:Y:S01]  /*4730*/  LDS R205, [R205.X4+0x1790] ;  /* 0x00179000cdcd7984 */ /* 0x000e620000004800 */
[----:B------:R-:W-:Y:S01]  /*4740*/  BSSY B0, `(.L_x_4244) ;  /* 0x0000004000007945 */ /* 0x000fe20003800000 */
[----:B------:R-:W-:Y:S01]  /*4750*/  LEA.HI.SX32 R69, R69, R100, 0x1b ;  /* 0x0000006445457211 */ /* 0x000fe200078fdaff */
[----:B------:R-:W-:Y:S05]  /*4760*/  @!P4 BRA `(.L_x_4245) ;  /* 0x000000100000c947 */ /* 0x000fea0003800000 */
[----:B-1----:R1:W-:Y:S02]  /*4770*/  RED.E.ADD.F32.FTZ.RN.STRONG.GPU [R70.64+-0x900], R205 ;  /* 0xfff700cd4600798e */ /* 0x0023e4000c10e784 */
.L_x_4245:
[----:B------:R-:W-:Y:S05]  /*4780*/  BSYNC B0 ;  /* 0x0000000000007941 */ /* 0x000fea0003800000 */
.L_x_4244:
[----:B------:R-:W3:Y:S01]  /*4790*/  LDS R69, [R69.X4+0x1890] ;  /* 0x0018900045457984 */ /* 0x000ee20000004800 */
[----:B------:R-:W-:Y:S01]  /*47a0*/  BSSY B0, `(.L_x_4246) ;  /* 0x0000005000007945 */ /* 0x000fe20003800000 */
[----:B0-2---:R-:W-:-:S02]  /*47b0*/  IADD3 R119, R100, 0x240, RZ ;  /* 0x0000024064777810 */ /* 0x005fc40007ffe0ff */
[----:B-1----:R-:W-:Y:S01]  /*47c0*/  IADD3 R205, R100, 0x280, RZ ;  /* 0x0000028064cd7810 */ /* 0x002fe20007ffe0ff */
[----:B------:R-:W-:Y:S05]  /*47d0*/  @!P5 BRA `(.L_x_4247) ;  /* 0x000000100000d947 */ /* 0x000fea0003800000 */
[----:B---3--:R0:W-:Y:S02]  /*47e0*/  RED.E.ADD.F32.FTZ.RN.STRONG.GPU [R70.64+-0x800], R69 ;  /* 0xfff800454600798e */ /* 0x0081e4000c10e784 */
.L_x_4247:
[----:B------:R-:W-:Y:S05]  /*47f0*/  BSYNC B0 ;  /* 0x0000000000007941 */ /* 0x000fea0003800000 */
.L_x_4246:
        /* <DEDUP_REMOVED lines=14> */
.L_x_4249:
[----:B------:R-:W-:Y:S05]  /*48e0*/  BSYNC B0 ;  /* 0x0000000000007941 */ /* 0x000fea0003800000 */
.L_x_4248:
[----:B------:R-:W1:Y:S01]  /*48f0*/  LDS R205, [R205.X4+0x1a90] ;  /* 0x001a9000cdcd7984 */ /* 0x000e620000004800 */
[----:B------:R-:W-:Y:S01]  /*4900*/  BSSY B0, `(.L_x_4250) ;  /* 0x0000005000007945 */ /* 0x000fe20003800000 */
[----:B0-----:R-:W-:-:S02]  /*4910*/  IADD3 R119, R100, 0x300, RZ ;  /* 0x0000030064777810 */ /* 0x001fc40007ffe0ff */
[----:B------:R-:W-:Y:S01]  /*4920*/  LEA.HI.SX32 R69, R69, R100, 0x1b ;  /* 0x0000006445457211 */ /* 0x000fe200078fdaff */
[----:B------:R-:W-:Y:S05]  /*4930*/  @!P0 BRA `(.L_x_4251) ;  /* 0x0000001000008947 */ /* 0x000fea0003800000 */
[----:B-1----:R0:W-:Y:S02]  /*4940*/  RED.E.ADD.F32.FTZ.RN.STRONG.GPU [R70.64+-0x600], R205 ;  /* 0xfffa00cd4600798e */ /* 0x0021e4000c10e784 */
.L_x_4251:
[----:B------:R-:W-:Y:S05]  /*4950*/  BSYNC B0 ;  /* 0x0000000000007941 */ /* 0x000fea0003800000 */
.L_x_4250:
[----:B------:R-:W2:Y:S01]  /*4960*/  LDS R69, [R69.X4+0x1b90] ;  /* 0x001b900045457984 */ /* 0x000ea20000004800 */
[----:B------:R-:W-:Y:S01]  /*4970*/  BSSY B0, `(.L_x_4252) ;  /* 0x0000005000007945 */ /* 0x000fe20003800000 */
[----:B01----:R-:W-:Y:S02]  /*4980*/  IADD3 R205, R100, 0x340, RZ ;  /* 0x0000034064cd7810 */ /* 0x003fe40007ffe0ff */
[----:B------:R-:W-:Y:S01]  /*4990*/  LEA.HI.SX32 R119, R119, R100, 0x1b ;  /* 0x0000006477777211 */ /* 0x000fe200078fdaff */
[----:B------:R-:W-:Y:S05]  /*49a0*/  @!P1 BRA `(.L_x_4253) ;  /* 0x0000001000009947 */ /* 0x000fea0003800000 */
[----:B--2---:R0:W-:Y:S02]  /*49b0*/  RED.E.ADD.F32.FTZ.RN.STRONG.GPU [R70.64+-0x500], R69 ;  /* 0xfffb00454600798e */ /* 0x0041e4000c10e784 */
.L_x_4253:
[----:B------:R-:W-:Y:S05]  /*49c0*/  BSYNC B0 ;  /* 0x0000000000007941 */ /* 0x000fea0003800000 */
.L_x_4252:
[----:B------:R-:W1:Y:S01]  /*49d0*/  LDS R119, [R119.X4+0x1c90] ;  /* 0x001c900077777984 */ /* 0x000e620000004800 */
[----:B------:R-:W-:Y:S01]  /*49e0*/  BSSY B0, `(.L_x_4254) ;  /* 0x0000005000007945 */ /* 0x000fe20003800000 */
[----:B0-2---:R-:W-:Y:S02]  /*49f0*/  IADD3 R69, R100, 0x380, RZ ;  /* 0x0000038064457810 */ /* 0x005fe40007ffe0ff */
[----:B------:R-:W-:Y:S01]  /*4a00*/  LEA.HI.SX32 R205, R205, R100, 0x1b ;  /* 0x00000064cdcd7211 */ /* 0x000fe200078fdaff */
[----:B------:R-:W-:Y:S05]  /*4a10*/  @!P2 BRA `(.L_x_4255) ;  /* 0x000000100000a947 */ /* 0x000fea0003800000 */
[----:B-1----:R0:W-:Y:S02]  /*4a20*/  RED.E.ADD.F32.FTZ.RN.STRONG.GPU [R70.64+-0x400], R119 ;  /* 0xfffc00774600798e */ /* 0x0021e4000c10e784 */
.L_x_4255:
[----:B------:R-:W-:Y:S05]  /*4a30*/  BSYNC B0 ;  /* 0x0000000000007941 */ /* 0x000fea0003800000 */
.L_x_4254:
[----:B------:R-:W2:Y:S01]  /*4a40*/  LDS R205, [R205.X4+0x1d90] ;  /* 0x001d9000cdcd7984 */ /* 0x000ea20000004800 */
[----:B------:R-:W-:Y:S01]  /*4a50*/  BSSY B0, `(.L_x_4256) ;  /* 0x0000005000007945 */ /* 0x000fe20003800000 */
[----:B01----:R-:W-:-:S02]  /*4a60*/  IADD3 R119, R100, 0x3c0, RZ ;  /* 0x000003c064777810 */ /* 0x003fc40007ffe0ff */
[----:B------:R-:W-:Y:S01]  /*4a70*/  LEA.HI.SX32 R69, R69, R100, 0x1b ;  /* 0x0000006445457211 */ /* 0x000fe200078fdaff */
[----:B------:R-:W-:Y:S05]  /*4a80*/  @!P3 BRA `(.L_x_4257) ;  /* 0x000000100000b947 */ /* 0x000fea0003800000 */
[----:B--2---:R0:W-:Y:S02]  /*4a90*/  RED.E.ADD.F32.FTZ.RN.STRONG.GPU [R70.64+-0x300], R205 ;  /* 0xfffd00cd4600798e */ /* 0x0041e4000c10e784 */
.L_x_4257:
[----:B------:R-:W-:Y:S05]  /*4aa0*/  BSYNC B0 ;  /* 0x0000000000007941 */ /* 0x000fea0003800000 */
.L_x_4256:
[----:B------:R-:W1:Y:S01]  /*4ab0*/  LDS R69, [R69.X4+0x1e90] ;  /* 0x001e900045457984 */ /* 0x000e620000004800 */
[----:B------:R-:W-:Y:S01]  /*4ac0*/  BSSY B0, `(.L_x_4258) ;  /* 0x0000004000007945 */ /* 0x000fe20003800000 */
[----:B------:R-:W-:Y:S01]  /*4ad0*/  LEA.HI.SX32 R119, R119, R100, 0x1b ;  /* 0x0000006477777211 */ /* 0x000fe200078fdaff */
[----:B------:R-:W-:Y:S05]  /*4ae0*/  @!P4 BRA `(.L_x_4259) ;  /* 0x000000100000c947 */ /* 0x000fea0003800000 */
[----:B-1----:R1:W-:Y:S02]  /*4af0*/  RED.E.ADD.F32.FTZ.RN.STRONG.GPU [R70.64+-0x200], R69 ;  /* 0xfffe00454600798e */ /* 0x0023e4000c10e784 */
.L_x_4259:
[----:B------:R-:W-:Y:S05]  /*4b00*/  BSYNC B0 ;  /* 0x0000000000007941 */ /* 0x000fea0003800000 */
.L_x_4258:
[----:B------:R-:W3:Y:S01]  /*4b10*/  LDS R119, [R119.X4+0x1f90] ;  /* 0x001f900077777984 */ /* 0x000ee20000004800 */
[----:B------:R-:W-:Y:S01]  /*4b20*/  BSSY B0, `(.L_x_4260) ;  /* 0x0000003000007945 */ /* 0x000fe20003800000 */
[----:B------:R-:W-:Y:S05]  /*4b30*/  @!P5 BRA `(.L_x_4261) ;  /* 0x000000100000d947 */ /* 0x000fea0003800000 */
[----:B---3--:R3:W-:Y:S02]  /*4b40*/  RED.E.ADD.F32.FTZ.RN.STRONG.GPU [R70.64+-0x100], R119 ;  /* 0xffff00774600798e */ /* 0x0087e4000c10e784 */
.L_x_4261:
[----:B------:R-:W-:Y:S05]  /*4b50*/  BSYNC B0 ;  /* 0x0000000000007941 */ /* 0x000fea0003800000 */
.L_x_4260:
[----:B-1----:R-:W1:Y:S01]  /*4b60*/  SHFL.DOWN PT, R69, R68, 0x1, 0x1f ;  /* 0x08201f0044457f89 */ /* 0x002e6200000e0000 */
[----:B------:R-:W-:Y:S01]  /*4b70*/  ISETP.GT.AND P0, PT, R99, 0x1e, PT ;  /* 0x0000001e6300780c */ /* 0x000fe20003f04270 */
[----:B------:R-:W-:Y:S01]  /*4b80*/  FMUL.FTZ R118, R65, R201 ;  /* 0x000000c941767220 */ /* 0x000fe20000410000 */
[----:B------:R-:W-:Y:S01]  /*4b90*/  ISETP.NE.AND P1, PT, R100, RZ, PT ;  /* 0x000000ff6400720c */ /* 0x000fe20003f25270 */
[----:B0--3--:R-:W0:Y:S01]  /*4ba0*/  SHFL.DOWN PT, R71, R156, 0x1, 0x1f ;  /* 0x08201f009c477f89 */ /* 0x009e2200000e0000 */
[----:B------:R-:W-:Y:S01]  /*4bb0*/  FMUL.FTZ R65, R64, R199 ;  /* 0x000000c740417220 */ /* 0x000fe20000410000 */
[----:B------:R-:W-:Y:S01]  /*4bc0*/  BSSY B0, `(.L_x_4262) ;  /* 0x0000086000007945 */ /* 0x000fe20003800000 */
[----:B------:R-:W-:-:S02]  /*4bd0*/  FMUL.FTZ R64, R134, R197 ;  /* 0x000000c586407220 */ /* 0x000fc40000410000 */
[----:B------:R-:W-:Y:S02]  /*4be0*/  FMUL.FTZ R160, R67, R191 ;  /* 0x000000bf43a07220 */ /* 0x000fe40000410000 */
[----:B------:R-:W-:Y:S02]  /*4bf0*/  FMUL.FTZ R177, R64, R177 ;  /* 0x000000b140b17220 */ /* 0x000fe40000410000 */
[C---:B------:R-:W-:Y:S02]  /*4c00*/  FMUL.FTZ R70, R134.reuse, R191 ;  /* 0x000000bf86467220 */ /* 0x040fe40000410000 */
        /* <DEDUP_REMOVED lines=13> */
[C---:B------:R-:W-:Y:S02]  /*4ce0*/  FMUL.FTZ R70, R134.reuse, R199 ;  /* 0x000000c786467220 */ /* 0x040fe40000410000 */
[C---:B------:R-:W-:Y:S02]  /*4cf0*/  FMUL.FTZ R195, R134.reuse, R195 ;  /* 0x000000c386c37220 */ /* 0x040fe40000410000 */
[C---:B------:R-:W-:Y:S02]  /*4d00*/  FMUL.FTZ R171, R134.reuse, R171 ;  /* 0x000000ab86ab7220 */ /* 0x040fe40000410000 */
[----:B------:R-:W-:Y:S02]  /*4d10*/  FMUL.FTZ R161, R134, R161 ;  /* 0x000000a186a17220 */ /* 0x000fe40000410000 */
[----:B------:R-:W-:-:S02]  /*4d20*/  FMUL.FTZ R70, R70, R189 ;  /* 0x000000bd46467220 */ /* 0x000fc40000410000 */
[----:B------:R-:W-:Y:S02]  /*4d30*/  FMUL.FTZ R195, R195, R168 ;  /* 0x000000a8c3c37220 */ /* 0x000fe40000410000 */
[----:B------:R-:W-:Y:S02]  /*4d40*/  FFMA.FTZ R53, R16, R65, R70 ;  /* 0x0000004110357223 */ /* 0x000fe40000010046 */
[----:B------:R-:W-:Y:S02]  /*4d50*/  FMUL.FTZ R171, R171, R180 ;  /* 0x000000b4abab7220 */ /* 0x000fe40000410000 */
[----:B------:R-:W-:Y:S02]  /*4d60*/  FADD.FTZ R32, R53, R32 ;  /* 0x0000002035207221 */ /* 0x000fe40000010000 */
[----:B0-----:R-:W-:Y:S02]  /*4d70*/  @!P0 FADD.FTZ R68, R68, R69 ;  /* 0x0000004544448221 */ /* 0x001fe40000010000 */
[----:B------:R-:W-:-:S02]  /*4d80*/  FMUL.FTZ R161, R161, R190 ;  /* 0x000000bea1a17220 */ /* 0x000fc40000410000 */
[----:B-1----:R-:W-:Y:S01]  /*4d90*/  @!P0 FADD.FTZ R156, R156, R71 ;  /* 0x000000479c9c8221 */ /* 0x002fe20000010000 */
[----:B------:R-:W0:Y:S01]  /*4da0*/  SHFL.DOWN PT, R69, R68, 0x4, 0x1f ;  /* 0x08801f0044457f89 */ /* 0x000e2200000e0000 */
[----:B------:R-:W-:Y:S01]  /*4db0*/  ISETP.GT.AND P0, PT, R99, 0x1b, PT ;  /* 0x0000001b6300780c */ /* 0x000fe20003f04270 */
[----:B------:R-:W-:Y:S02]  /*4dc0*/  FFMA.FTZ R45, R128, R64, R45 ;  /* 0x00000040802d7223 */ /* 0x000fe4000001002d */
[----:B------:R-:W1:Y:S01]  /*4dd0*/  SHFL.DOWN PT, R71, R156, 0x4, 0x1f ;  /* 0x08801f009c477f89 */ /* 0x000e6200000e0000 */
[----:B------:R-:W-:Y:S02]  /*4de0*/  FFMA.FTZ R38, R123, R55, R38 ;  /* 0x000000377b267223 */ /* 0x000fe40000010026 */
[----:B------:R-:W-:Y:S02]  /*4df0*/  FFMA.FTZ R158, R19, R160, R187 ;  /* 0x000000a0139e7223 */ /* 0x000fe400000100bb */
        /* <DEDUP_REMOVED lines=8> */
[----:B0-----:R-:W-:Y:S02]  /*4e80*/  @!P0 FADD.FTZ R68, R68, R69 ;  /* 0x0000004544448221 */ /* 0x001fe40000010000 */
[----:B------:R-:W-:Y:S02]  /*4e90*/  FMUL.FTZ R69, R66, R203 ;  /* 0x000000cb42457220 */ /* 0x000fe40000410000 */
[----:B-1----:R-:W-:Y:S01]  /*4ea0*/  @!P0 FADD.FTZ R156, R156, R71 ;  /* 0x000000479c9c8221 */ /* 0x002fe20000010000 */
[----:B------:R-:W-:Y:S01]  /*4eb0*/  ISETP.GT.AND P0, PT, R99, 0x17, PT ;  /* 0x000000176300780c */ /* 0x000fe20003f04270 */
[----:B------:R-:W0:Y:S01]  /*4ec0*/  SHFL.DOWN PT, R71, R68, 0x8, 0x1f ;  /* 0x09001f0044477f89 */ /* 0x000e2200000e0000 */
[----:B------:R-:W-:Y:S02]  /*4ed0*/  FMUL.FTZ R66, R63, R197 ;  /* 0x000000c53f427220 */ /* 0x000fe40000410000 */
[----:B------:R-:W-:Y:S01]  /*4ee0*/  FMUL.FTZ R63, R62, R193 ;  /* 0x000000c13e3f7220 */ /* 0x000fe20000410000 */
[----:B------:R-:W1:Y:S01]  /*4ef0*/  SHFL.DOWN PT, R119, R156, 0x8, 0x1f ;  /* 0x09001f009c777f89 */ /* 0x000e6200000e0000 */
[----:B------:R-:W-:-:S02]  /*4f00*/  FMUL.FTZ R62, R134, R175 ;  /* 0x000000af863e7220 */ /* 0x000fc40000410000 */
[----:B------:R-:W-:Y:S02]  /*4f10*/  FMUL.FTZ R175, R60, R175 ;  /* 0x000000af3caf7220 */ /* 0x000fe40000410000 */
[----:B------:R-:W-:Y:S02]  /*4f20*/  FMUL.FTZ R179, R62, R179 ;  /* 0x000000b33eb37220 */ /* 0x000fe40000410000 */
[----:B------:R-:W-:Y:S02]  /*4f30*/  FMUL.FTZ R62, R59, R173 ;  /* 0x000000ad3b3e7220 */ /* 0x000fe40000410000 */
[-C--:B------:R-:W-:Y:S02]  /*4f40*/  FMUL.FTZ R59, R134, R169.reuse ;  /* 0x000000a9863b7220 */ /* 0x080fe40000410000 */
[----:B------:R-:W-:Y:S02]  /*4f50*/  FMUL.FTZ R60, R57, R169 ;  /* 0x000000a9393c7220 */ /* 0x000fe40000410000 */
[----:B------:R-:W-:-:S02]  /*4f60*/  FMUL.FTZ R188, R59, R188 ;  /* 0x000000bc3bbc7220 */ /* 0x000fc40000410000 */
[-C--:B------:R-:W-:Y:S02]  /*4f70*/  FMUL.FTZ R59, R56, R163.reuse ;  /* 0x000000a3383b7220 */ /* 0x080fe40000410000 */
[C---:B------:R-:W-:Y:S02]  /*4f80*/  FMUL.FTZ R56, R134.reuse, R163 ;  /* 0x000000a386387220 */ /* 0x040fe40000410000 */
        /* <DEDUP_REMOVED lines=9> */
[C---:B------:R-:W-:Y:S02]  /*5020*/  FMUL.FTZ R57, R134.reuse, R159 ;  /* 0x0000009f86397220 */ /* 0x040fe40000410000 */
[C---:B------:R-:W-:Y:S02]  /*5030*/  FMUL.FTZ R56, R134.reuse, R165 ;  /* 0x000000a586387220 */ /* 0x040fe40000410000 */
[-C--:B------:R-:W-:Y:S02]  /*5040*/  FMUL.FTZ R134, R134, R167.reuse ;  /* 0x000000a786867220 */ /* 0x080fe40000410000 */
[----:B------:R-:W-:Y:S02]  /*5050*/  FMUL.FTZ R167, R52, R167 ;  /* 0x000000a734a77220 */ /* 0x000fe40000410000 */
[----:B------:R-:W-:-:S02]  /*5060*/  FFMA.FTZ R52, R17, R118, R67 ;  /* 0x0000007611347223 */ /* 0x000fc40000010043 */
[----:B------:R-:W-:Y:S02]  /*5070*/  FMUL.FTZ R57, R57, R182 ;  /* 0x000000b639397220 */ /* 0x000fe40000410000 */
[----:B------:R-:W-:Y:S02]  /*5080*/  FADD.FTZ R33, R52, R33 ;  /* 0x0000002134217221 */ /* 0x000fe40000010000 */
[----:B------:R-:W-:Y:S02]  /*5090*/  FFMA.FTZ R52, R13, R64, R195 ;  /* 0x000000400d347223 */ /* 0x000fe400000100c3 */
[----:B------:R-:W-:Y:S02]  /*50a0*/  FMUL.FTZ R56, R56, R183 ;  /* 0x000000b738387220 */ /* 0x000fe40000410000 */
[----:B0-----:R-:W-:Y:S02]  /*50b0*/  @!P0 FADD.FTZ R68, R68, R71 ;  /* 0x0000004744448221 */ /* 0x001fe40000010000 */
[----:B------:R-:W-:-:S02]  /*50c0*/  FADD.FTZ R29, R52, R29 ;  /* 0x0000001d341d7221 */ /* 0x000fc40000010000 */
[----:B-1----:R-:W-:Y:S01]  /*50d0*/  @!P0 FADD.FTZ R156, R156, R119 ;  /* 0x000000779c9c8221 */ /* 0x002fe20000010000 */
[----:B------:R-:W-:Y:S01]  /*50e0*/  ISETP.NE.AND P0, PT, R99, RZ, PT ;  /* 0x000000ff6300720c */ /* 0x000fe20003f05270 */
[----:B------:R-:W-:Y:S01]  /*50f0*/  FMUL.FTZ R203, R203, R184 ;  /* 0x000000b8cbcb7220 */ /* 0x000fe20000410000 */
[----:B------:R-:W-:Y:S01]  /*5100*/  MOV R52, R68 ;  /* 0x0000004400347202 */ /* 0x000fe20000000f00 */
[----:B------:R-:W-:Y:S01]  /*5110*/  FMUL.FTZ R193, R193, R176 ;  /* 0x000000b0c1c17220 */ /* 0x000fe20000410000 */
[----:B------:R-:W-:Y:S01]  /*5120*/  MOV R53, R156 ;  /* 0x0000009c00357202 */ /* 0x000fe20000000f00 */
[----:B------:R-:W-:Y:S02]  /*5130*/  FMUL.FTZ R173, R173, R178 ;  /* 0x000000b2adad7220 */ /* 0x000fe40000410000 */
[----:B------:R-:W-:Y:S02]  /*5140*/  FMUL.FTZ R134, R134, R185 ;  /* 0x000000b986867220 */ /* 0x000fe40000410000 */
        /* <DEDUP_REMOVED lines=25> */
[----:B------:R-:W-:-:S02]  /*52e0*/  FADD.FTZ R24, R181, R24 ;  /* 0x00000018b5187221 */ /* 0x000fc40000010000 */
[----:B------:R-:W-:Y:S02]  /*52f0*/  FFMA.FTZ R37, R116, R54, R37 ;  /* 0x0000003674257223 */ /* 0x000fe40000010025 */
        /* <DEDUP_REMOVED lines=11> */
[----:B------:R-:W3:Y:S01]  /*53b0*/  @P0 LDS R57, [R58+0x3650] ;  /* 0x003650003a390984 */ /* 0x000ee20000000800 */
[----:B0-----:R-:W-:Y:S02]  /*53c0*/  FADD.FTZ R53, R53, R55 ;  /* 0x0000003735357221 */ /* 0x001fe40000010000 */
[----:B------:R-:W-:Y:S02]  /*53d0*/  FADD.FTZ R52, R52, R54 ;  /* 0x0000003634347221 */ /* 0x000fe40000010000 */
[----:B-1----:R-:W-:Y:S02]  /*53e0*/  @P0 FADD.FTZ R53, R53, R56 ;  /* 0x0000003835350221 */ /* 0x002fe40000010000 */
[----:B---3--:R-:W-:-:S03]  /*53f0*/  @P0 FADD.FTZ R52, R52, R57 ;  /* 0x0000003934340221 */ /* 0x008fc60000010000 */
[----:B------:R0:W-:Y:S04]  /*5400*/  STS [R58+0x3a50], R53 ;  /* 0x003a50353a007388 */ /* 0x0001e80000000800 */
[----:B------:R0:W-:Y:S02]  /*5410*/  STS [R58+0x3650], R52 ;  /* 0x003650343a007388 */ /* 0x0001e40000000800 */
.L_x_4263:
[----:B0-----:R-:W-:Y:S05]  /*5420*/  BSYNC B0 ;  /* 0x0000000000007941 */ /* 0x001fea0003800000 */
.L_x_4262:
[----:B------:R-:W-:Y:S02]  /*5430*/  IADD3 R157, R157, 0x1, RZ ;  /* 0x000000019d9d7810 */ /* 0x000fe40007ffe0ff */
[----:B------:R-:W-:Y:S02]  /*5440*/  IADD3 R155, P1, R155, 0x1, RZ ;  /* 0x000000019b9b7810 */ /* 0x000fe40007f3e0ff */
[----:B------:R-:W-:Y:S02]  /*5450*/  ISETP.GE.AND P0, PT, R157, c[0x0][0x16c], PT ;  /* 0x00005b009d007a0c */ /* 0x000fe40003f06270 */
[----:B------:R-:W-:-:S11]  /*5460*/  IADD3.X R152, RZ, R152, RZ, P1, !PT ;  /* 0x00000098ff987210 */ /* 0x000fd60000ffe4ff */
[----:B--2---:R-:W-:Y:S01]  /*5470*/  @P0 CALL.REL.NOINC `(.L_x_4216) ;  /* 0x0000001000000944 */ /* 0x004fe20003c00000 */
[----:B------:R-:W-:Y:S05]  /*5480*/  BRA `(.L_x_4264) ;  /* 0xffffce3000007947 */ /* 0x000fea000383ffff */
.L_x_4216:
        /* <DEDUP_REMOVED lines=79> */
.L_x_4214:
        /* <DEDUP_REMOVED lines=29> */
.L_x_4267:
[----:B------:R-:W-:Y:S05]  /*5b50*/  BSYNC B0 ;  /* 0x0000000000007941 */ /* 0x000fea0003800000 */
.L_x_4266:
        /* <DEDUP_REMOVED lines=28> */
.L_x_4269:
[----:B------:R-:W1:Y:S02]  /*5d20*/  S2R R15, SR_TID.X ;  /* 0x00000000000f7919 */ /* 0x000e640000002100 */
.L_x_4270:
[----:B------:R-:W-:Y:S05]  /*5d30*/  BSYNC B0 ;  /* 0x0000000000007941 */ /* 0x000fea0003800000 */
.L_x_4268:
        /* <DEDUP_REMOVED lines=10> */
.L_x_4271:
        /* <DEDUP_REMOVED lines=26> */
.L_x_4221:
[----:B------:R-:W-:Y:S01]  /*5f80*/  HFMA2.MMA R180, -RZ, RZ, 0, 5.9604644775390625e-08 ;  /* 0x00000001ffb47435 */ /* 0x000fe200000001ff */
[----:B------:R-:W-:Y:S02]  /*5f90*/  MOV R179, R70 ;  /* 0x0000004600b37202 */ /* 0x000fe40000000f00 */
[----:B------:R-:W-:-:S02]  /*5fa0*/  MOV R181, RZ ;  /* 0x000000ff00b57202 */ /* 0x000fc40000000f00 */
[----:B------:R-:W-:Y:S02]  /*5fb0*/  MOV R182, 0xffffffff ;  /* 0xffffffff00b67802 */ /* 0x000fe40000000f00 */
[----:B------:R-:W-:Y:S02]  /*5fc0*/  MOV R68, 0x5fe0 ;  /* 0x00005fe000447802 */ /* 0x000fe40000000f00 */
[----:B-1----:R-:W-:Y:S05]  /*5fd0*/  CALL.REL.NOINC `($__internal_173_$__cuda_sm70_shflsync_up) ;  /* 0x00000eb000007944 */ /* 0x002fea0003c00000 */
[----:B-1----:R-:W-:Y:S01]  /*5fe0*/  MOV R177, R179 ;  /* 0x000000b300b17202 */ /* 0x002fe20000000f00 */
[----:B0-----:R-:W-:Y:S05]  /*5ff0*/  BRA `(.L_x_4272) ;  /* 0xffffce2000007947 */ /* 0x001fea000383ffff */
.L_x_4222:
[----:B------:R-:W-:Y:S01]  /*6000*/  HFMA2.MMA R180, -RZ, RZ, 0, 5.9604644775390625e-08 ;  /* 0x00000001ffb47435 */ /* 0x000fe200000001ff */
[----:B------:R-:W-:Y:S02]  /*6010*/  MOV R179, R71 ;  /* 0x0000004700b37202 */ /* 0x000fe40000000f00 */
[----:B------:R-:W-:Y:S02]  /*6020*/  MOV R181, RZ ;  /* 0x000000ff00b57202 */ /* 0x000fe40000000f00 */
[----:B------:R-:W-:Y:S02]  /*6030*/  MOV R182, 0xffffffff ;  /* 0xffffffff00b67802 */ /* 0x000fe40000000f00 */
[----:B------:R-:W-:-:S02]  /*6040*/  MOV R68, 0x6060 ;  /* 0x0000606000447802 */ /* 0x000fc40000000f00 */
[----:B012---:R-:W-:Y:S05]  /*6050*/  CALL.REL.NOINC `($__internal_173_$__cuda_sm70_shflsync_up) ;  /* 0x00000e3000007944 */ /* 0x007fea0003c00000 */
        /* <DEDUP_REMOVED lines=10> */
[----:B------:R-:W-:Y:S05]  /*6100*/  CALL.REL.NOINC `($__internal_173_$__cuda_sm70_shflsync_up) ;  /* 0x00000d8000007944 */ /* 0x000fea0003c00000 */
[----:B0-----:R-:W-:Y:S01]  /*6110*/  HFMA2.MMA R180, -RZ, RZ, 0, 1.1920928955078125e-07 ;  /* 0x00000002ffb47435 */ /* 0x001fe200000001ff */
[----:B-1----:R-:W-:Y:S02]  /*6120*/  MOV R70, R179 ;  /* 0x000000b300467202 */ /* 0x002fe40000000f00 */
[----:B------:R-:W-:-:S02]  /*6130*/  MOV R179, R176 ;  /* 0x000000b000b37202 */ /* 0x000fc40000000f00 */
[----:B------:R-:W-:Y:S02]  /*6140*/  MOV R181, RZ ;  /* 0x000000ff00b57202 */ /* 0x000fe40000000f00 */
[----:B------:R-:W-:Y:S02]  /*6150*/  MOV R182, 0xffffffff ;  /* 0xffffffff00b67802 */ /* 0x000fe40000000f00 */
[----:B------:R-:W-:Y:S02]  /*6160*/  MOV R68, 0x6180 ;  /* 0x0000618000447802 */ /* 0x000fe40000000f00 */
[----:B------:R-:W-:Y:S05]  /*6170*/  CALL.REL.NOINC `($__internal_173_$__cuda_sm70_shflsync_up) ;  /* 0x00000d1000007944 */ /* 0x000fea0003c00000 */
        /* <DEDUP_REMOVED lines=8> */
[----:B------:R-:W-:Y:S05]  /*6200*/  CALL.REL.NOINC `($__internal_173_$__cuda_sm70_shflsync_up) ;  /* 0x00000c8000007944 */ /* 0x000fea0003c00000 */
[----:B0-----:R-:W-:Y:S01]  /*6210*/  HFMA2.MMA R180, -RZ, RZ, 0, 2.384185791015625e-07 ;  /* 0x00000004ffb47435 */ /* 0x001fe200000001ff */
[----:B-1----:R-:W-:Y:S02]  /*6220*/  MOV R70, R179 ;  /* 0x000000b300467202 */ /* 0x002fe40000000f00 */
[----:B------:R-:W-:Y:S02]  /*6230*/  MOV R179, R176 ;  /* 0x000000b000b37202 */ /* 0x000fe40000000f00 */
[----:B------:R-:W-:Y:S02]  /*6240*/  MOV R181, RZ ;  /* 0x000000ff00b57202 */ /* 0x000fe40000000f00 */
[----:B------:R-:W-:Y:S02]  /*6250*/  MOV R182, 0xffffffff ;  /* 0xffffffff00b67802 */ /* 0x000fe40000000f00 */
[----:B------:R-:W-:Y:S02]  /*6260*/  MOV R68, 0x6280 ;  /* 0x0000628000447802 */ /* 0x000fe40000000f00 */
[----:B------:R-:W-:Y:S05]  /*6270*/  CALL.REL.NOINC `($__internal_173_$__cuda_sm70_shflsync_up) ;  /* 0x00000c1000007944 */ /* 0x000fea0003c00000 */
        /* <DEDUP_REMOVED lines=8> */
[----:B------:R-:W-:Y:S05]  /*6300*/  CALL.REL.NOINC `($__internal_173_$__cuda_sm70_shflsync_up) ;  /* 0x00000b8000007944 */ /* 0x000fea0003c00000 */
[----:B0-----:R-:W-:Y:S01]  /*6310*/  HFMA2.MMA R180, -RZ, RZ, 0, 4.76837158203125e-07 ;  /* 0x00000008ffb47435 */ /* 0x001fe200000001ff */
[----:B-1----:R-:W-:Y:S02]  /*6320*/  MOV R70, R179 ;  /* 0x000000b300467202 */ /* 0x002fe40000000f00 */
[----:B------:R-:W-:Y:S02]  /*6330*/  MOV R179, R176 ;  /* 0x000000b000b37202 */ /* 0x000fe40000000f00 */
[----:B------:R-:W-:Y:S02]  /*6340*/  MOV R181, RZ ;  /* 0x000000ff00b57202 */ /* 0x000fe40000000f00 */
[----:B------:R-:W-:Y:S02]  /*6350*/  MOV R182, 0xffffffff ;  /* 0xffffffff00b67802 */ /* 0x000fe40000000f00 */
[----:B------:R-:W-:Y:S02]  /*6360*/  MOV R68, 0x6380 ;  /* 0x0000638000447802 */ /* 0x000fe40000000f00 */
[----:B------:R-:W-:Y:S05]  /*6370*/  CALL.REL.NOINC `($__internal_173_$__cuda_sm70_shflsync_up) ;  /* 0x00000b1000007944 */ /* 0x000fea0003c00000 */
        /* <DEDUP_REMOVED lines=8> */
[----:B------:R-:W-:Y:S05]  /*6400*/  CALL.REL.NOINC `($__internal_173_$__cuda_sm70_shflsync_up) ;  /* 0x00000a8000007944 */ /* 0x000fea0003c00000 */
[----:B0-----:R-:W-:Y:S01]  /*6410*/  HFMA2.MMA R180, -RZ, RZ, 0, 9.5367431640625e-07 ;  /* 0x00000010ffb47435 */ /* 0x001fe200000001ff */
[----:B-1----:R-:W-:Y:S02]  /*6420*/  MOV R178, R179 ;  /* 0x000000b300b27202 */ /* 0x002fe40000000f00 */
[----:B------:R-:W-:Y:S02]  /*6430*/  MOV R179, R176 ;  /* 0x000000b000b37202 */ /* 0x000fe40000000f00 */
[----:B------:R-:W-:Y:S02]  /*6440*/  MOV R181, RZ ;  /* 0x000000ff00b57202 */ /* 0x000fe40000000f00 */
[----:B------:R-:W-:Y:S02]  /*6450*/  MOV R182, 0xffffffff ;  /* 0xffffffff00b67802 */ /* 0x000fe40000000f00 */
[----:B------:R-:W-:Y:S02]  /*6460*/  MOV R68, 0x6480 ;  /* 0x0000648000447802 */ /* 0x000fe40000000f00 */
[----:B------:R-:W-:Y:S05]  /*6470*/  CALL.REL.NOINC `($__internal_173_$__cuda_sm70_shflsync_up) ;  /* 0x00000a1000007944 */ /* 0x000fea0003c00000 */
[----:B-1----:R-:W-:Y:S01]  /*6480*/  MOV R68, R179 ;  /* 0x000000b300447202 */ /* 0x002fe20000000f00 */
[----:B0-----:R-:W-:Y:S05]  /*6490*/  BRA `(.L_x_4273) ;  /* 0xffffcb0000007947 */ /* 0x001fea000383ffff */
.L_x_4225:
[----:B------:R-:W-:Y:S01]  /*64a0*/  HFMA2.MMA R180, -RZ, RZ, 0, 5.9604644775390625e-08 ;  /* 0x00000001ffb47435 */ /* 0x000fe200000001ff */
[----:B------:R-:W-:-:S02]  /*64b0*/  MOV R179, R177 ;  /* 0x000000b100b37202 */ /* 0x000fc40000000f00 */
[----:B------:R-:W-:Y:S02]  /*64c0*/  MOV R181, RZ ;  /* 0x000000ff00b57202 */ /* 0x000fe40000000f00 */
[----:B------:R-:W-:Y:S02]  /*64d0*/  MOV R182, 0xffffffff ;  /* 0xffffffff00b67802 */ /* 0x000fe40000000f00 */
[----:B------:R-:W-:Y:S02]  /*64e0*/  MOV R68, 0x6500 ;  /* 0x0000650000447802 */ /* 0x000fe40000000f00 */
[----:B01----:R-:W-:Y:S05]  /*64f0*/  CALL.REL.NOINC `($__internal_173_$__cuda_sm70_shflsync_up) ;  /* 0x0000099000007944 */ /* 0x003fea0003c00000 */
[----:B0-----:R-:W-:Y:S01]  /*6500*/  HFMA2.MMA R180, -RZ, RZ, 0, 5.9604644775390625e-08 ;  /* 0x00000001ffb47435 */ /* 0x001fe200000001ff */
[----:B-1----:R-:W-:Y:S02]  /*6510*/  MOV R70, R179 ;  /* 0x000000b300467202 */ /* 0x002fe40000000f00 */
[----:B------:R-:W-:Y:S02]  /*6520*/  MOV R179, R71 ;  /* 0x0000004700b37202 */ /* 0x000fe40000000f00 */
[----:B------:R-:W-:Y:S02]  /*6530*/  MOV R181, RZ ;  /* 0x000000ff00b57202 */ /* 0x000fe40000000f00 */
[----:B------:R-:W-:-:S02]  /*6540*/  MOV R182, 0xffffffff ;  /* 0xffffffff00b67802 */ /* 0x000fc40000000f00 */
[----:B------:R-:W-:Y:S02]  /*6550*/  MOV R68, 0x6570 ;  /* 0x0000657000447802 */ /* 0x000fe40000000f00 */
[----:B------:R-:W-:Y:S05]  /*6560*/  CALL.REL.NOINC `($__internal_173_$__cuda_sm70_shflsync_up) ;  /* 0x0000092000007944 */ /* 0x000fea0003c00000 */
[----:B------:R-:W-:Y:S01]  /*6570*/  HFMA2.MMA R206, -RZ, RZ, 0, 0 ;  /* 0x00000000ffce7435 */ /* 0x000fe200000001ff */
[----:B------:R-:W-:Y:S02]  /*6580*/  MOV R176, R70 ;  /* 0x0000004600b07202 */ /* 0x000fe40000000f00 */
[----:B-1----:R-:W-:Y:S02]  /*6590*/  MOV R177, R179 ;  /* 0x000000b300b17202 */ /* 0x002fe40000000f00 */
[----:B------:R-:W-:Y:S02]  /*65a0*/  MOV R207, R118 ;  /* 0x0000007600cf7202 */ /* 0x000fe40000000f00 */
[----:B------:R-:W-:Y:S02]  /*65b0*/  MOV R208, 0x1f ;  /* 0x0000001f00d07802 */ /* 0x000fe40000000f00 */
[----:B------:R-:W-:Y:S02]  /*65c0*/  MOV R209, 0xffffffff ;  /* 0xffffffff00d17802 */ /* 0x000fe40000000f00 */
[----:B------:R-:W-:-:S02]  /*65d0*/  MOV R68, 0x65f0 ;  /* 0x000065f000447802 */ /* 0x000fc40000000f00 */
[----:B0-----:R-:W-:Y:S05]  /*65e0*/  CALL.REL.NOINC `($__internal_172_$__cuda_sm70_shflsync_idx_p) ;  /* 0x0000086000007944 */ /* 0x001fea0003c00000 */
[----:B-1----:R-:W-:Y:S01]  /*65f0*/  MOV R118, R206 ;  /* 0x000000ce00767202 */ /* 0x002fe20000000f00 */
[----:B------:R-:W-:Y:S01]  /*6600*/  HFMA2.MMA R206, -RZ, RZ, 0, 0 ;  /* 0x00000000ffce7435 */ /* 0x000fe200000001ff */
[----:B0-----:R-:W-:-:S02]  /*6610*/  MOV R207, R119 ;  /* 0x0000007700cf7202 */ /* 0x001fc40000000f00 */
[----:B------:R-:W-:Y:S02]  /*6620*/  MOV R208, 0x1f ;  /* 0x0000001f00d07802 */ /* 0x000fe40000000f00 */
[----:B------:R-:W-:Y:S02]  /*6630*/  MOV R209, 0xffffffff ;  /* 0xffffffff00d17802 */ /* 0x000fe40000000f00 */
[----:B------:R-:W-:Y:S02]  /*6640*/  MOV R68, 0x6660 ;  /* 0x0000666000447802 */ /* 0x000fe40000000f00 */
[----:B------:R-:W-:Y:S05]  /*6650*/  CALL.REL.NOINC `($__internal_172_$__cuda_sm70_shflsync_idx_p) ;  /* 0x000007f000007944 */ /* 0x000fea0003c00000 */
[----:B-1----:R-:W-:Y:S01]  /*6660*/  MOV R69, R206 ;  /* 0x000000ce00457202 */ /* 0x002fe20000000f00 */
[----:B0-----:R-:W-:Y:S05]  /*6670*/  BRA `(.L_x_4274) ;  /* 0xffffca9000007947 */ /* 0x001fea000383ffff */
.L_x_4228:
[----:B------:R-:W-:Y:S01]  /*6680*/  HFMA2.MMA R207, -RZ, RZ, 0, 5.9604644775390625e-08 ;  /* 0x00000001ffcf7435 */ /* 0x000fe200000001ff */
[----:B------:R-:W-:Y:S02]  /*6690*/  MOV R202, R70 ;  /* 0x0000004600ca7202 */ /* 0x000fe40000000f00 */
[----:B------:R-:W-:Y:S02]  /*66a0*/  MOV R204, 0x1f ;  /* 0x0000001f00cc7802 */ /* 0x000fe40000000f00 */
[----:B------:R-:W-:-:S02]  /*66b0*/  MOV R209, 0xffffffff ;  /* 0xffffffff00d17802 */ /* 0x000fc40000000f00 */
[----:B------:R-:W-:Y:S02]  /*66c0*/  MOV R68, 0x66e0 ;  /* 0x000066e000447802 */ /* 0x000fe40000000f00 */
[----:B------:R-:W-:Y:S05]  /*66d0*/  CALL.REL.NOINC `($__internal_171_$__cuda_sm70_shflsync_down) ;  /* 0x0000073000007944 */ /* 0x000fea0003c00000 */
[----:B-1----:R-:W-:Y:S01]  /*66e0*/  MOV R205, R202 ;  /* 0x000000ca00cd7202 */ /* 0x002fe20000000f00 */
[----:B0-----:R-:W-:Y:S05]  /*66f0*/  BRA `(.L_x_4275) ;  /* 0xffffcff000007947 */ /* 0x001fea000383ffff */
.L_x_4229:
[----:B------:R-:W-:Y:S01]  /*6700*/  HFMA2.MMA R207, -RZ, RZ, 0, 5.9604644775390625e-08 ;  /* 0x00000001ffcf7435 */ /* 0x000fe200000001ff */
[----:B------:R-:W-:Y:S02]  /*6710*/  MOV R202, R71 ;  /* 0x0000004700ca7202 */ /* 0x000fe40000000f00 */
[----:B------:R-:W-:Y:S02]  /*6720*/  MOV R204, 0x1f ;  /* 0x0000001f00cc7802 */ /* 0x000fe40000000f00 */
[----:B------:R-:W-:Y:S02]  /*6730*/  MOV R209, 0xffffffff ;  /* 0xffffffff00d17802 */ /* 0x000fe40000000f00 */
[----:B------:R-:W-:Y:S02]  /*6740*/  MOV R68, 0x6760 ;  /* 0x0000676000447802 */ /* 0x000fe40000000f00 */
[----:B01----:R-:W-:Y:S05]  /*6750*/  CALL.REL.NOINC `($__internal_171_$__cuda_sm70_shflsync_down) ;  /* 0x000006b000007944 */ /* 0x003fea0003c00000 */
        /* <DEDUP_REMOVED lines=9> */
[----:B------:R-:W-:Y:S05]  /*67f0*/  CALL.REL.NOINC `($__internal_171_$__cuda_sm70_shflsync_down) ;  /* 0x0000061000007944 */ /* 0x000fea0003c00000 */
[----:B0-----:R-:W-:Y:S01]  /*6800*/  HFMA2.MMA R207, -RZ, RZ, 0, 1.1920928955078125e-07 ;  /* 0x00000002ffcf7435 */ /* 0x001fe200000001ff */
[----:B-1----:R-:W-:Y:S02]  /*6810*/  MOV R70, R202 ;  /* 0x000000ca00467202 */ /* 0x002fe40000000f00 */
[----:B------:R-:W-:-:S02]  /*6820*/  MOV R202, R71 ;  /* 0x0000004700ca7202 */ /* 0x000fc40000000f00 */
[----:B------:R-:W-:Y:S02]  /*6830*/  MOV R204, 0x1f ;  /* 0x0000001f00cc7802 */ /* 0x000fe40000000f00 */
[----:B------:R-:W-:Y:S02]  /*6840*/  MOV R209, 0xffffffff ;  /* 0xffffffff00d17802 */ /* 0x000fe40000000f00 */
[----:B------:R-:W-:Y:S02]  /*6850*/  MOV R68, 0x6870 ;  /* 0x0000687000447802 */ /* 0x000fe40000000f00 */
[----:B------:R-:W-:Y:S05]  /*6860*/  CALL.REL.NOINC `($__internal_171_$__cuda_sm70_shflsync_down) ;  /* 0x000005a000007944 */ /* 0x000fea0003c00000 */
[----:B-1----:R-:W-:Y:S01]  /*6870*/  @!P3 FFMA.FTZ R71, R205, R202, R71 ;  /* 0x000000cacd47b223 */ /* 0x002fe20000010047 */
[----:B0-----:R-:W-:Y:S01]  /*6880*/  HFMA2.MMA R207, -RZ, RZ, 0, 2.384185791015625e-07 ;  /* 0x00000004ffcf7435 */ /* 0x001fe200000001ff */
[----:B------:R-:W-:Y:S01]  /*6890*/  @!P3 FMUL.FTZ R205, R70, R205 ;  /* 0x000000cd46cdb220 */ /* 0x000fe20000410000 */
[----:B------:R-:W-:Y:S02]  /*68a0*/  MOV R204, 0x1f ;  /* 0x0000001f00cc7802 */ /* 0x000fe40000000f00 */
[----:B------:R-:W-:Y:S02]  /*68b0*/  MOV R209, 0xffffffff ;  /* 0xffffffff00d17802 */ /* 0x000fe40000000f00 */
[----:B------:R-:W-:-:S02]  /*68c0*/  MOV R202, R205 ;  /* 0x000000cd00ca7202 */ /* 0x000fc40000000f00 */
[----:B------:R-:W-:Y:S02]  /*68d0*/  MOV R68, 0x68f0 ;  /* 0x000068f000447802 */ /* 0x000fe40000000f00 */
[----:B------:R-:W-:Y:S05]  /*68e0*/  CALL.REL.NOINC `($__internal_171_$__cuda_sm70_shflsync_down) ;  /* 0x0000052000007944 */ /* 0x000fea0003c00000 */
[----:B0-----:R-:W-:Y:S01]  /*68f0*/  HFMA2.MMA R207, -RZ, RZ, 0, 2.384185791015625e-07 ;  /* 0x00000004ffcf7435 */ /* 0x001fe200000001ff */
[----:B-1----:R-:W-:Y:S02]  /*6900*/  MOV R70, R202 ;  /* 0x000000ca00467202 */ /* 0x002fe40000000f00 */
[----:B------:R-:W-:Y:S02]  /*6910*/  MOV R202, R71 ;  /* 0x0000004700ca7202 */ /* 0x000fe40000000f00 */
[----:B------:R-:W-:Y:S02]  /*6920*/  MOV R204, 0x1f ;  /* 0x0000001f00cc7802 */ /* 0x000fe40000000f00 */
[----:B------:R-:W-:Y:S02]  /*6930*/  MOV R209, 0xffffffff ;  /* 0xffffffff00d17802 */ /* 0x000fe40000000f00 */
[----:B------:R-:W-:Y:S02]  /*6940*/  MOV R68, 0x6960 ;  /* 0x0000696000447802 */ /* 0x000fe40000000f00 */
[----:B------:R-:W-:Y:S05]  /*6950*/  CALL.REL.NOINC `($__internal_171_$__cuda_sm70_shflsync_down) ;  /* 0x000004b000007944 */ /* 0x000fea0003c00000 */
[----:B-1----:R-:W-:Y:S01]  /*6960*/  @!P2 FFMA.FTZ R71, R205, R202, R71 ;  /* 0x000000cacd47a223 */ /* 0x002fe20000010047 */
[----:B0-----:R-:W-:Y:S01]  /*6970*/  HFMA2.MMA R207, -RZ, RZ, 0, 4.76837158203125e-07 ;  /* 0x00000008ffcf7435 */ /* 0x001fe200000001ff */
[----:B------:R-:W-:Y:S01]  /*6980*/  @!P2 FMUL.FTZ R205, R70, R205 ;  /* 0x000000cd46cda220 */ /* 0x000fe20000410000 */
[----:B------:R-:W-:-:S02]  /*6990*/  MOV R204, 0x1f ;  /* 0x0000001f00cc7802 */ /* 0x000fc40000000f00 */
[----:B------:R-:W-:Y:S02]  /*69a0*/  MOV R209, 0xffffffff ;  /* 0xffffffff00d17802 */ /* 0x000fe40000000f00 */
[----:B------:R-:W-:Y:S02]  /*69b0*/  MOV R202, R205 ;  /* 0x000000cd00ca7202 */ /* 0x000fe40000000f00 */
[----:B------:R-:W-:Y:S02]  /*69c0*/  MOV R68, 0x69e0 ;  /* 0x000069e000447802 */ /* 0x000fe40000000f00 */
[----:B------:R-:W-:Y:S05]  /*69d0*/  CALL.REL.NOINC `($__internal_171_$__cuda_sm70_shflsync_down) ;  /* 0x0000043000007944 */ /* 0x000fea0003c00000 */
[----:B0-----:R-:W-:Y:S01]  /*69e0*/  HFMA2.MMA R207, -RZ, RZ, 0, 4.76837158203125e-07 ;  /* 0x00000008ffcf7435 */ /* 0x001fe200000001ff */
[----:B-1----:R-:W-:Y:S02]  /*69f0*/  MOV R70, R202 ;  /* 0x000000ca00467202 */ /* 0x002fe40000000f00 */
[----:B------:R-:W-:Y:S02]  /*6a00*/  MOV R202, R71 ;  /* 0x0000004700ca7202 */ /* 0x000fe40000000f00 */
[----:B------:R-:W-:Y:S02]  /*6a10*/  MOV R204, 0x1f ;  /* 0x0000001f00cc7802 */ /* 0x000fe40000000f00 */
[----:B------:R-:W-:-:S02]  /*6a20*/  MOV R209, 0xffffffff ;  /* 0xffffffff00d17802 */ /* 0x000fc40000000f00 */
[----:B------:R-:W-:Y:S02]  /*6a30*/  MOV R68, 0x6a50 ;  /* 0x00006a5000447802 */ /* 0x000fe40000000f00 */
[----:B------:R-:W-:Y:S05]  /*6a40*/  CALL.REL.NOINC `($__internal_171_$__cuda_sm70_shflsync_down) ;  /* 0x000003c000007944 */ /* 0x000fea0003c00000 */
[----:B-1----:R-:W-:Y:S01]  /*6a50*/  @!P1 FFMA.FTZ R71, R205, R202, R71 ;  /* 0x000000cacd479223 */ /* 0x002fe20000010047 */
[----:B0-----:R-:W-:Y:S01]  /*6a60*/  HFMA2.MMA R207, -RZ, RZ, 0, 9.5367431640625e-07 ;  /* 0x00000010ffcf7435 */ /* 0x001fe200000001ff */
[----:B------:R-:W-:Y:S01]  /*6a70*/  @!P1 FMUL.FTZ R205, R70, R205 ;  /* 0x000000cd46cd9220 */ /* 0x000fe20000410000 */
[----:B------:R-:W-:Y:S02]  /*6a80*/  MOV R204, 0x1f ;  /* 0x0000001f00cc7802 */ /* 0x000fe40000000f00 */
[----:B------:R-:W-:Y:S02]  /*6a90*/  MOV R209, 0xffffffff ;  /* 0xffffffff00d17802 */ /* 0x000fe40000000f00 */
[----:B------:R-:W-:Y:S02]  /*6aa0*/  MOV R202, R205 ;  /* 0x000000cd00ca7202 */ /* 0x000fe40000000f00 */
[----:B------:R-:W-:Y:S02]  /*6ab0*/  MOV R68, 0x6ad0 ;  /* 0x00006ad000447802 */ /* 0x000fe40000000f00 */
[----:B------:R-:W-:Y:S05]  /*6ac0*/  CALL.REL.NOINC `($__internal_171_$__cuda_sm70_shflsync_down) ;  /* 0x0000034000007944 */ /* 0x000fea0003c00000 */
[----:B0-----:R-:W-:Y:S01]  /*6ad0*/  HFMA2.MMA R207, -RZ, RZ, 0, 9.5367431640625e-07 ;  /* 0x00000010ffcf7435 */ /* 0x001fe200000001ff */
[----:B-1----:R-:W-:-:S02]  /*6ae0*/  MOV R70, R202 ;  /* 0x000000ca00467202 */ /* 0x002fc40000000f00 */
[----:B------:R-:W-:Y:S02]  /*6af0*/  MOV R202, R71 ;  /* 0x0000004700ca7202 */ /* 0x000fe40000000f00 */
[----:B------:R-:W-:Y:S02]  /*6b00*/  MOV R204, 0x1f ;  /* 0x0000001f00cc7802 */ /* 0x000fe40000000f00 */
[----:B------:R-:W-:Y:S02]  /*6b10*/  MOV R209, 0xffffffff ;  /* 0xffffffff00d17802 */ /* 0x000fe40000000f00 */
[----:B------:R-:W-:Y:S02]  /*6b20*/  MOV R68, 0x6b40 ;  /* 0x00006b4000447802 */ /* 0x000fe40000000f00 */
[----:B------:R-:W-:Y:S05]  /*6b30*/  CALL.REL.NOINC `($__internal_171_$__cuda_sm70_shflsync_down) ;  /* 0x000002d000007944 */ /* 0x000fea0003c00000 */
[----:B-1----:R-:W-:Y:S01]  /*6b40*/  @!P0 FFMA.FTZ R71, R205, R202, R71 ;  /* 0x000000cacd478223 */ /* 0x002fe20000010047 */
[----:B------:R-:W-:Y:S01]  /*6b50*/  HFMA2.MMA R206, -RZ, RZ, 0, 0 ;  /* 0x00000000ffce7435 */ /* 0x000fe200000001ff */
[----:B------:R-:W-:Y:S01]  /*6b60*/  @!P0 FMUL.FTZ R205, R70, R205 ;  /* 0x000000cd46cd8220 */ /* 0x000fe20000410000 */
[----:B------:R-:W-:Y:S02]  /*6b70*/  MOV R208, 0x1f ;  /* 0x0000001f00d07802 */ /* 0x000fe40000000f00 */
[----:B0-----:R-:W-:-:S02]  /*6b80*/  MOV R209, 0xffffffff ;  /* 0xffffffff00d17802 */ /* 0x001fc40000000f00 */
[----:B------:R-:W-:Y:S02]  /*6b90*/  MOV R207, R205 ;  /* 0x000000cd00cf7202 */ /* 0x000fe40000000f00 */
[----:B------:R-:W-:Y:S02]  /*6ba0*/  MOV R68, 0x6bc0 ;  /* 0x00006bc000447802 */ /* 0x000fe40000000f00 */
[----:B------:R-:W-:Y:S05]  /*6bb0*/  CALL.REL.NOINC `($__internal_172_$__cuda_sm70_shflsync_idx_p) ;  /* 0x0000029000007944 */ /* 0x000fea0003c00000 */
[----:B-1----:R-:W-:Y:S01]  /*6bc0*/  MOV R70, R206 ;  /* 0x000000ce00467202 */ /* 0x002fe20000000f00 */
[----:B------:R-:W-:Y:S01]  /*6bd0*/  HFMA2.MMA R206, -RZ, RZ, 0, 0 ;  /* 0x00000000ffce7435 */ /* 0x000fe200000001ff */
[----:B0-----:R-:W-:Y:S02]  /*6be0*/  MOV R207, R71 ;  /* 0x0000004700cf7202 */ /* 0x001fe40000000f00 */
[----:B------:R-:W-:Y:S02]  /*6bf0*/  MOV R208, 0x1f ;  /* 0x0000001f00d07802 */ /* 0x000fe40000000f00 */
[----:B------:R-:W-:Y:S02]  /*6c00*/  MOV R209, 0xffffffff ;  /* 0xffffffff00d17802 */ /* 0x000fe40000000f00 */
[----:B------:R-:W-:-:S02]  /*6c10*/  MOV R68, 0x6c30 ;  /* 0x00006c3000447802 */ /* 0x000fc40000000f00 */
[----:B------:R-:W-:Y:S05]  /*6c20*/  CALL.REL.NOINC `($__internal_172_$__cuda_sm70_shflsync_idx_p) ;  /* 0x0000022000007944 */ /* 0x000fea0003c00000 */
[----:B0-----:R-:W-:Y:S01]  /*6c30*/  HFMA2.MMA R207, -RZ, RZ, 0, 5.9604644775390625e-08 ;  /* 0x00000001ffcf7435 */ /* 0x001fe200000001ff */
[----:B------:R-:W-:-:S02]  /*6c40*/  MOV R198, R70 ;  /* 0x0000004600c67202 */ /* 0x000fc40000000f00 */
[----:B-1----:R-:W-:Y:S02]  /*6c50*/  MOV R200, R206 ;  /* 0x000000ce00c87202 */ /* 0x002fe40000000f00 */
[----:B------:R-:W-:Y:S02]  /*6c60*/  MOV R202, R205 ;  /* 0x000000cd00ca7202 */ /* 0x000fe40000000f00 */
[----:B------:R-:W-:Y:S02]  /*6c70*/  MOV R204, 0x1f ;  /* 0x0000001f00cc7802 */ /* 0x000fe40000000f00 */
[----:B------:R-:W-:Y:S02]  /*6c80*/  MOV R209, 0xffffffff ;  /* 0xffffffff00d17802 */ /* 0x000fe40000000f00 */
[----:B------:R-:W-:Y:S02]  /*6c90*/  MOV R68, 0x6cb0 ;  /* 0x00006cb000447802 */ /* 0x000fe40000000f00 */
[----:B------:R-:W-:Y:S05]  /*6ca0*/  CALL.REL.NOINC `($__internal_171_$__cuda_sm70_shflsync_down) ;  /* 0x0000016000007944 */ /* 0x000fea0003c00000 */
[----:B0-----:R-:W-:Y:S01]  /*6cb0*/  HFMA2.MMA R207, -RZ, RZ, 0, 5.9604644775390625e-08 ;  /* 0x00000001ffcf7435 */ /* 0x001fe200000001ff */
[----:B-1----:R-:W-:Y:S02]  /*6cc0*/  MOV R70, R202 ;  /* 0x000000ca00467202 */ /* 0x002fe40000000f00 */
[----:B------:R-:W-:-:S02]  /*6cd0*/  MOV R202, R71 ;  /* 0x0000004700ca7202 */ /* 0x000fc40000000f00 */
[----:B------:R-:W-:Y:S02]  /*6ce0*/  MOV R204, 0x1f ;  /* 0x0000001f00cc7802 */ /* 0x000fe40000000f00 */
[----:B------:R-:W-:Y:S02]  /*6cf0*/  MOV R209, 0xffffffff ;  /* 0xffffffff00d17802 */ /* 0x000fe40000000f00 */
[----:B------:R-:W-:Y:S02]  /*6d00*/  MOV R68, 0x6d20 ;  /* 0x00006d2000447802 */ /* 0x000fe40000000f00 */
[----:B------:R-:W-:Y:S05]  /*6d10*/  CALL.REL.NOINC `($__internal_171_$__cuda_sm70_shflsync_down) ;  /* 0x000000f000007944 */ /* 0x000fea0003c00000 */
[----:B------:R-:W-:Y:S01]  /*6d20*/  HFMA2.MMA R206, -RZ, RZ, 0, 0 ;  /* 0x00000000ffce7435 */ /* 0x000fe200000001ff */
[----:B------:R-:W-:Y:S02]  /*6d30*/  MOV R205, R70 ;  /* 0x0000004600cd7202 */ /* 0x000fe40000000f00 */
[----:B0-----:R-:W-:Y:S02]  /*6d40*/  MOV R207, R118 ;  /* 0x0000007600cf7202 */ /* 0x001fe40000000f00 */
[----:B------:R-:W-:Y:S02]  /*6d50*/  MOV R208, 0x1f ;  /* 0x0000001f00d07802 */ /* 0x000fe40000000f00 */
[----:B------:R-:W-:-:S02]  /*6d60*/  MOV R209, 0xffffffff ;  /* 0xffffffff00d17802 */ /* 0x000fc40000000f00 */
[----:B------:R-:W-:Y:S02]  /*6d70*/  MOV R68, 0x6d90 ;  /* 0x00006d9000447802 */ /* 0x000fe40000000f00 */
[----:B-1----:R-:W-:Y:S05]  /*6d80*/  CALL.REL.NOINC `($__internal_172_$__cuda_sm70_shflsync_idx_p) ;  /* 0x000000c000007944 */ /* 0x002fea0003c00000 */
[----:B-1----:R-:W-:Y:S01]  /*6d90*/  MOV R204, R206 ;  /* 0x000000ce00cc7202 */ /* 0x002fe20000000f00 */
[----:B------:R-:W-:Y:S01]  /*6da0*/  HFMA2.MMA R206, -RZ, RZ, 0, 0 ;  /* 0x00000000ffce7435 */ /* 0x000fe200000001ff */
[----:B0-----:R-:W-:Y:S02]  /*6db0*/  MOV R207, R119 ;  /* 0x0000007700cf7202 */ /* 0x001fe40000000f00 */
[----:B------:R-:W-:Y:S02]  /*6dc0*/  MOV R208, 0x1f ;  /* 0x0000001f00d07802 */ /* 0x000fe40000000f00 */
[----:B------:R-:W-:Y:S02]  /*6dd0*/  MOV R209, 0xffffffff ;  /* 0xffffffff00d17802 */ /* 0x000fe40000000f00 */
[----:B------:R-:W-:Y:S02]  /*6de0*/  MOV R68, 0x6e00 ;  /* 0x00006e0000447802 */ /* 0x000fe40000000f00 */
[----:B------:R-:W-:Y:S05]  /*6df0*/  CALL.REL.NOINC `($__internal_172_$__cuda_sm70_shflsync_idx_p) ;  /* 0x0000005000007944 */ /* 0x000fea0003c00000 */
[----:B01----:R-:W-:Y:S05]  /*6e00*/  BRA `(.L_x_4276) ;  /* 0xffffca8000007947 */ /* 0x003fea000383ffff */
        .weak           $__internal_171_$__cuda_sm70_shflsync_down
        .type           $__internal_171_$__cuda_sm70_shflsync_down,@function
        .size           $__internal_171_$__cuda_sm70_shflsync_down,($__internal_172_$__cuda_sm70_shflsync_idx_p - $__internal_171_$__cuda_sm70_shflsync_down)
$__internal_171_$__cuda_sm70_shflsync_down:
[----:B------:R-:W-:Y:S01]  /*6e10*/  HFMA2.MMA R69, -RZ, RZ, 0, 0 ;  /* 0x00000000ff457435 */ /* 0x000fe200000001ff */
[----:B------:R-:W-:Y:S04]  /*6e20*/  WARPSYNC R209 ;  /* 0x000000d100007348 */ /* 0x000fe80003800000 */
[----:B------:R0:W1:Y:S01]  /*6e30*/  SHFL.DOWN PT, R202, R202, R207, R204 ;  /* 0x080000cfcaca7389 */ /* 0x00006200000e00cc */
[----:B------:R-:W-:Y:S05]  /*6e40*/  RET.REL.NODEC R68 `(_Z25selective_scan_bwd_kernelI32Selective_Scan_bwd_kernel_traitsILi64ELi16ELb1ELb1ELb0ELb0ELb1EffEEv12SSMParamsBwd) ;  /* 0xffff91b044007950 */ /* 0x000fea0003c3ffff */
        .weak           $__internal_172_$__cuda_sm70_shflsync_idx_p
        .type           $__internal_172_$__cuda_sm70_shflsync_idx_p,@function
        .size           $__internal_172_$__cuda_sm70_shflsync_idx_p,($__internal_173_$__cuda_sm70_shflsync_up - $__internal_172_$__cuda_sm70_shflsync_idx_p)
$__internal_172_$__cuda_sm70_shflsync_idx_p:
[----:B------:R-:W-:Y:S01]  /*6e50*/  MOV R69, 0x0 ;  /* 0x0000000000457802 */ /* 0x000fe20000000f00 */
[----:B------:R-:W-:Y:S04]  /*6e60*/  WARPSYNC R209 ;  /* 0x000000d100007348 */ /* 0x000fe80003800000 */
[----:B------:R0:W1:Y:S01]  /*6e70*/  SHFL.IDX PT, R206, R207, R206, R208 ;  /* 0x000000cecfce7389 */ /* 0x00006200000e00d0 */
[----:B------:R-:W-:Y:S05]  /*6e80*/  RET.REL.NODEC R68 `(_Z25selective_scan_bwd_kernelI32Selective_Scan_bwd_kernel_traitsILi64ELi16ELb1ELb1ELb0ELb0ELb1EffEEv12SSMParamsBwd) ;  /* 0xffff917044007950 */ /* 0x000fea0003c3ffff */
        .weak           $__internal_173_$__cuda_sm70_shflsync_up
        .type           $__internal_173_$__cuda_sm70_shflsync_up,@function
        .size           $__internal_173_$__cuda_sm70_shflsync_up,(.L_x_8989 - $__internal_173_$__cuda_sm70_shflsync_up)
$__internal_173_$__cuda_sm70_shflsync_up:
[----:B------:R-:W-:Y:S01]  /*6e90*/  HFMA2.MMA R69, -RZ, RZ, 0, 0 ;  /* 0x00000000ff457435 */ /* 0x000fe200000001ff */
[----:B------:R-:W-:Y:S04]  /*6ea0*/  WARPSYNC R182 ;  /* 0x000000b600007348 */ /* 0x000fe80003800000 */
[----:B------:R0:W1:Y:S01]  /*6eb0*/  SHFL.UP PT, R179, R179, R180, R181 ;  /* 0x040000b4b3b37389 */ /* 0x00006200000e00b5 */
[----:B------:R-:W-:Y:S05]  /*6ec0*/  RET.REL.NODEC R68 `(_Z25selective_scan_bwd_kernelI32Selective_Scan_bwd_kernel_traitsILi64ELi16ELb1ELb1ELb0ELb0ELb1EffEEv12SSMParamsBwd) ;  /* 0xffff913044007950 */ /* 0x000fea0003c3ffff */
.L_x_4277:
        /* <DEDUP_REMOVED lines=11> */
.L_x_8989:


//--------------------- .text._Z25selective_scan_bwd_kernelI32Selective_Scan_bwd_kernel_traitsILi64ELi16ELb1ELb1ELb0ELb1ELb0EffEEv12SSMParamsBwd --------------------------
	.section	.text._Z25selective_scan_bwd_kernelI32Selective_Scan_bwd_kernel_traitsILi64ELi16ELb1ELb1ELb0ELb1ELb0EffEEv12SSMParamsBwd,"ax",@progbits
	.sectioninfo	@"SHI_REGISTERS=213"
	.align	128
        .global         _Z25selective_scan_bwd_kernelI32Selective_Scan_bwd_kernel_traitsILi64ELi16ELb1ELb1ELb0ELb1ELb0EffEEv12SSMParamsBwd
        .type           _Z25selective_scan_bwd_kernelI32Selective_Scan_bwd_kernel_traitsILi64ELi16ELb1ELb1ELb0ELb1ELb0EffEEv12SSMParamsBwd,@function
        .size           _Z25selective_scan_bwd_kernelI32Selective_Scan_bwd_kernel_traitsILi64ELi16ELb1ELb1ELb0ELb1ELb0EffEEv12SSMParamsBwd,(.L_x_8992 - _Z25selective_scan_bwd_kernelI32Selective_Scan_bwd_kernel_traitsILi64ELi16ELb1ELb1ELb0ELb1ELb0EffEEv12SSMParamsBwd)
        .other          _Z25selective_scan_bwd_kernelI32Selective_Scan_bwd_kernel_traitsILi64ELi16ELb1ELb1ELb0ELb1ELb0EffEEv12SSMParamsBwd,@"STO_CUDA_ENTRY STV_DEFAULT"
_Z25selective_scan_bwd_kernelI32Selective_Scan_bwd_kernel_traitsILi64ELi16ELb1ELb1ELb0ELb1ELb0EffEEv12SSMParamsBwd:
.text._Z25selective_scan_bwd_kernelI32Selective_Scan_bwd_kernel_traitsILi64ELi16ELb1ELb1ELb0ELb1ELb0EffEEv12SSMParamsBwd:
        /* <DEDUP_REMOVED lines=23> */
[----:B------:R-:W-:Y:S01]  /*0170*/  IMAD R15, R103, c[0x0][0x1d8], RZ ;  /* 0x00007600670f7a24 */ /* 0x000fe200078e02ff */
[----:B------:R-:W-:Y:S01]  /*0180*/  CS2R R90, SRZ ;  /* 0x00000000005a7805 */ /* 0x000fe2000001ff00 */
[----:B------:R-:W-:Y:S01]  /*0190*/  CS2R R88, SRZ ;  /* 0x0000000000587805 */ /* 0x000fe2000001ff00 */
[----:B------:R-:W-:Y:S01]  /*01a0*/  HFMA2.MMA R109, -RZ, RZ, 0, 0 ;  /* 0x00000000ff6d7435 */ /* 0x000fe200000001ff */
[----:B0-----:R-:W-:Y:S01]  /*01b0*/  IABS R2, R98 ;  /* 0x0000006200027213 */ /* 0x001fe20000000000 */
[----:B-1----:R-:W-:Y:S01]  /*01c0*/  HFMA2.MMA R6, -RZ, RZ, 0, 0 ;  /* 0x00000000ff067435 */ /* 0x002fe200000001ff */
[----:B------:R-:W-:Y:S01]  /*01d0*/  MOV R111, RZ ;  /* 0x000000ff006f7202 */ /* 0x000fe20000000f00 */
        /* <DEDUP_REMOVED lines=28> */
[----:B------:R-:W-:Y:S01]  /*03a0*/  IMAD R17, R105, c[0x0][0x194], R0 ;  /* 0x0000650069117a24 */ /* 0x000fe200078e0200 */
[----:B------:R-:W-:Y:S01]  /*03b0*/  SHF.R.S32.HI R13, RZ, 0x1f, R11 ;  /* 0x0000001fff0d7819 */ /* 0x000fe2000001140b */
[C---:B------:R-:W-:Y:S01]  /*03c0*/  IMAD R0, R98.reuse, c[0x0][0x1dc], R15 ;  /* 0x0000770062007a24 */ /* 0x040fe200078e020f */
[----:B------:R-:W-:Y:S01]  /*03d0*/  IADD3 R113, P4, R11, R2, RZ ;  /* 0x000000020b717210 */ /* 0x000fe20007f9e0ff */
[----:B------:R-:W-:Y:S01]  /*03e0*/  IMAD.WIDE.U32 R8, R105, c[0x0][0x190], RZ ;  /* 0x0000640069087a25 */ /* 0x000fe200078e00ff */
[----:B------:R-:W-:Y:S02]  /*03f0*/  @!P1 IADD3 R107, R107, 0x1, RZ ;  /* 0x000000016b6b9810 */ /* 0x000fe40007ffe0ff */
[----:B------:R-:W-:Y:S01]  /*0400*/  IADD3.X R0, R13, R3, R0, P4, !PT ;  /* 0x000000030d007210 */ /* 0x000fe200027fe400 */
[----:B------:R-:W-:Y:S01]  /*0410*/  IMAD R15, R103, c[0x0][0x1e8], RZ ;  /* 0x00007a00670f7a24 */ /* 0x000fe200078e02ff */
[----:B------:R-:W-:Y:S01]  /*0420*/  ISETP.NE.AND P1, PT, RZ, c[0x0][0x178], PT ;  /* 0x00005e00ff007a0c */ /* 0x000fe20003f25270 */
[----:B------:R-:W-:Y:S01]  /*0430*/  IMAD.WIDE.U32 R2, R98, c[0x0][0x1e8], R4 ;  /* 0x00007a0062027a25 */ /* 0x000fe200078e0004 */
[----:B------:R-:W-:-:S02]  /*0440*/  IADD3 R9, R9, R17, RZ ;  /* 0x0000001109097210 */ /* 0x000fc40007ffe0ff */
        /* <DEDUP_REMOVED lines=9> */
[----:B------:R-:W-:Y:S02]  /*04e0*/  IADD3.X R2, R13, R3, R15, P0, !PT ;  /* 0x000000030d027210 */ /* 0x000fe400007fe40f */
        /* <DEDUP_REMOVED lines=42> */
.L_x_4360:
        /* <DEDUP_REMOVED lines=29> */
[----:B------:R-:W2:Y:S04]  /*0960*/  LDG.E.128 R32, [R2.64+0x600] ;  /* 0x0006000402207981 */ /* 0x000ea8000c1e1d00 */
[----:B---3--:R0:W-:Y:S04]  /*0970*/  STS.128 [R123.X16], R20 ;  /* 0x000000147b007388 */ /* 0x0081e8000000cc00 */
[----:B----4-:R-:W-:Y:S04]  /*0980*/  STS.128 [R123.X16+0x200], R24 ;  /* 0x000200187b007388 */ /* 0x010fe8000000cc00 */
[----:B--2---:R-:W-:Y:S04]  /*0990*/  STS.128 [R123.X16+0x400], R28 ;  /* 0x0004001c7b007388 */ /* 0x004fe8000000cc00 */
[----:B------:R-:W-:Y:S01]  /*09a0*/  STS.128 [R123.X16+0x600], R32 ;  /* 0x000600207b007388 */ /* 0x000fe2000000cc00 */
[----:B------:R-:W-:-:S06]  /*09b0*/  NOP ;  /* 0x0000000000007918 */ /* 0x000fcc0000000000 */
[----:B------:R-:W-:Y:S01]  /*09c0*/  LDS.128 R52, [R122.X16+0x10] ;  /* 0x000010007a347984 */ /* 0x000fe2000000cc00 */
[----:B0-----:R-:W-:Y:S02]  /*09d0*/  MOV R20, R112 ;  /* 0x0000007000147202 */ /* 0x001fe40000000f00 */
[----:B------:R-:W-:Y:S01]  /*09e0*/  MOV R21, R117 ;  /* 0x0000007500157202 */ /* 0x000fe20000000f00 */
[----:B------:R-:W-:Y:S04]  /*09f0*/  LDS.128 R40, [R122.X16+0x20] ;  /* 0x000020007a287984 */ /* 0x000fe8000000cc00 */
[----:B------:R-:W-:Y:S01]  /*0a00*/  LDS.128 R36, [R122.X16+0x30] ;  /* 0x000030007a247984 */ /* 0x000fe2000000cc00 */
[----:B------:R-:W-:-:S03]  /*0a10*/  IMAD.WIDE R48, R121, 0x10, R20 ;  /* 0x0000001079307825 */ /* 0x000fc600078e0214 */
        /* <DEDUP_REMOVED lines=63> */
.L_x_4280:
[----:B------:R-:W-:Y:S05]  /*0e10*/  BSYNC B0 ;  /* 0x0000000000007941 */ /* 0x000fea0003800000 */
.L_x_4279:
        /* <DEDUP_REMOVED lines=35> */
.L_x_4282:
[----:B------:R-:W-:Y:S05]  /*1050*/  BSYNC B0 ;  /* 0x0000000000007941 */ /* 0x000fea0003800000 */
.L_x_4281:
        /* <DEDUP_REMOVED lines=35> */
.L_x_4284:
[----:B------:R-:W-:Y:S05]  /*1290*/  BSYNC B0 ;  /* 0x0000000000007941 */ /* 0x000fea0003800000 */
.L_x_4283:
        /* <DEDUP_REMOVED lines=35> */
.L_x_4286:
[----:B------:R-:W-:Y:S05]  /*14d0*/  BSYNC B0 ;  /* 0x0000000000007941 */ /* 0x000fea0003800000 */
.L_x_4285:
        /* <DEDUP_REMOVED lines=35> */
.L_x_4288:
[----:B------:R-:W-:Y:S05]  /*1710*/  BSYNC B0 ;  /* 0x0000000000007941 */ /* 0x000fea0003800000 */
.L_x_4287:
[----:B------:R-:W-:Y:S01]  /*1720*/  BSSY B0, `(.L_x_4289) ;  /* 0x0000028000007945 */ /* 0x000fe20003800000 */
[----:B------:R-:W-:Y:S01]  /*1730*/  FSETP.GTU.FTZ.AND P0, PT, R129, 20, PT ;  /* 0x41a000008100780b */ /* 0x000fe20003f1c000 */
[--C-:B------:R-:W-:Y:S02]  /*1740*/  FADD.FTZ R130, R43, R102.reuse ;  /* 0x000000662b827221 */ /* 0x100fe40000010000 */
[--C-:B------:R-:W-:Y:S02]  /*1750*/  FADD.FTZ R131, R36, R102.reuse ;  /* 0x0000006624837221 */ /* 0x100fe40000010000 */
[--C-:B------:R-:W-:Y:S02]  /*1760*/  FADD.FTZ R132, R37, R102.reuse ;  /* 0x0000006625847221 */ /* 0x100fe40000010000 */
[--C-:B------:R-:W-:Y:S02]  /*1770*/  FADD.FTZ R133, R38, R102.reuse ;  /* 0x0000006626857221 */ /* 0x100fe40000010000 */
[----:B------:R-:W-:-:S02]  /*1780*/  FADD.FTZ R138, R39, R102 ;  /* 0x00000066278a7221 */ /* 0x000fc40000010000 */
[----:B----4-:R-:W-:Y:S01]  /*1790*/  FFMA.FTZ R40, R4, R32, R109 ;  /* 0x0000002004287223 */ /* 0x010fe2000001006d */
[----:B------:R-:W-:Y:S05]  /*17a0*/  @P6 BRA `(.L_x_4290) ;  /* 0x000001f000006947 */ /* 0x000fea0003800000 */
        /* <DEDUP_REMOVED lines=31> */
.L_x_4290:
[----:B------:R-:W-:Y:S05]  /*19a0*/  BSYNC B0 ;  /* 0x0000000000007941 */ /* 0x000fea0003800000 */
.L_x_4289:
        /* <DEDUP_REMOVED lines=38> */
.L_x_4292:
[----:B------:R-:W-:Y:S05]  /*1c10*/  BSYNC B0 ;  /* 0x0000000000007941 */ /* 0x000fea0003800000 */
.L_x_4291:
        /* <DEDUP_REMOVED lines=38> */
.L_x_4294:
[----:B------:R-:W-:Y:S05]  /*1e80*/  BSYNC B0 ;  /* 0x0000000000007941 */ /* 0x000fea0003800000 */
.L_x_4293:
        /* <DEDUP_REMOVED lines=38> */
.L_x_4296:
[----:B------:R-:W-:Y:S05]  /*20f0*/  BSYNC B0 ;  /* 0x0000000000007941 */ /* 0x000fea0003800000 */
.L_x_4295:
[----:B------:R-:W-:Y:S01]  /*2100*/  FFMA.FTZ R53, R11, R23, R52 ;  /* 0x000000170b357223 */ /* 0x000fe20000010034 */
[----:B------:R-:W-:Y:S01]  /*2110*/  BSSY B0, `(.L_x_4297) ;  /* 0x0000025000007945 */ /* 0x000fe20003800000 */
[----:B------:R-:W-:Y:S01]  /*2120*/  FSETP.GTU.FTZ.AND P2, PT, R133, 20, PT ;  /* 0x41a000008500780b */ /* 0x000fe20003f5c000 */
[----:B------:R-:W-:Y:S01]  /*2130*/  CS2R R50, SRZ ;  /* 0x0000000000327805 */ /* 0x000fe2000001ff00 */
[----:B------:R-:W-:Y:S01]  /*2140*/  CS2R R48, SRZ ;  /* 0x0000000000307805 */ /* 0x000fe2000001ff00 */
[----:B0-2---:R-:W-:Y:S01]  /*2150*/  FFMA.FTZ R56, R12, R24, R53 ;  /* 0x000000180c387223 */ /* 0x005fe20000010035 */
        /* <DEDUP_REMOVED lines=32> */
.L_x_4298:
[----:B------:R-:W-:Y:S05]  /*2360*/  BSYNC B0 ;  /* 0x0000000000007941 */ /* 0x000fea0003800000 */
.L_x_4297:
        /* <DEDUP_REMOVED lines=40> */
.L_x_4300:
[----:B------:R-:W-:Y:S05]  /*25f0*/  BSYNC B0 ;  /* 0x0000000000007941 */ /* 0x000fea0003800000 */
.L_x_4299:
        /* <DEDUP_REMOVED lines=33> */
.L_x_4302:
[----:B------:R-:W-:Y:S05]  /*2810*/  BSYNC B0 ;  /* 0x0000000000007941 */ /* 0x000fea0003800000 */
.L_x_4301:
        /* <DEDUP_REMOVED lines=33> */
.L_x_4304:
[----:B------:R-:W-:Y:S05]  /*2a30*/  BSYNC B0 ;  /* 0x0000000000007941 */ /* 0x000fea0003800000 */
.L_x_4303:
        /* <DEDUP_REMOVED lines=33> */
.L_x_4306:
[----:B------:R-:W-:Y:S05]  /*2c50*/  BSYNC B0 ;  /* 0x0000000000007941 */ /* 0x000fea0003800000 */
.L_x_4305:
        /* <DEDUP_REMOVED lines=33> */
.L_x_4308:
[----:B------:R-:W-:Y:S05]  /*2e70*/  BSYNC B0 ;  /* 0x0000000000007941 */ /* 0x000fea0003800000 */
.L_x_4307:
        /* <DEDUP_REMOVED lines=33> */
.L_x_4310:
[----:B------:R-:W-:Y:S05]  /*3090*/  BSYNC B0 ;  /* 0x0000000000007941 */ /* 0x000fea0003800000 */
.L_x_4309:
        /* <DEDUP_REMOVED lines=20> */
[----:B------:R-:W-:Y:S01]  /*31e0*/  CS2R R136, SRZ ;  /* 0x0000000000887805 */ /* 0x000fe2000001ff00 */
[----:B------:R-:W-:-:S04]  /*31f0*/  MOV R39, RZ ;  /* 0x000000ff00277202 */ /* 0x000fc80000000f00 */
.L_x_4359:
        /* <DEDUP_REMOVED lines=19> */
[----:B------:R0:W3:Y:S04]  /*3330*/  LDG.E.128 R72, [R84.64+0x200] ;  /* 0x0002000454487981 */ /* 0x0000e8000c1e1d00 */
[----:B------:R0:W4:Y:S04]  /*3340*/  LDG.E.128 R76, [R84.64+0x400] ;  /* 0x00040004544c7981 */ /* 0x000128000c1e1d00 */
[----:B------:R0:W4:Y:S04]  /*3350*/  LDG.E.128 R80, [R84.64+0x600] ;  /* 0x0006000454507981 */ /* 0x000128000c1e1d00 */
[----:B------:R1:W4:Y:S01]  /*3360*/  LDG.E R134, [R86.64] ;  /* 0x0000000456867981 */ /* 0x000322000c1e1900 */
[----:B------:R-:W-:-:S02]  /*3370*/  IMAD R139, R103, c[0x0][0x1b8], RZ ;  /* 0x00006e00678b7a24 */ /* 0x000fc400078e02ff */
[----:B------:R-:W-:-:S04]  /*3380*/  IMAD.WIDE.U32 R94, R98, c[0x0][0x1b8], RZ ;  /* 0x00006e00625e7a25 */ /* 0x000fc800078e00ff */
[----:B------:R-:W-:Y:S01]  /*3390*/  IMAD R139, R98, c[0x0][0x1bc], R139 ;  /* 0x00006f00628b7a24 */ /* 0x000fe200078e028b */
[----:B------:R-:W-:-:S04]  /*33a0*/  ISETP.NE.AND P1, PT, R104, RZ, PT ;  /* 0x000000ff6800720c */ /* 0x000fc80003f25270 */
[----:B------:R-:W-:Y:S02]  /*33b0*/  IADD3 R95, R95, R139, RZ ;  /* 0x0000008b5f5f7210 */ /* 0x000fe40007ffe0ff */
[----:B------:R-:W-:-:S04]  /*33c0*/  IADD3 R139, R118, -0x1, RZ ;  /* 0xffffffff768b7810 */ /* 0x000fc80007ffe0ff */
[----:B-1----:R-:W-:-:S04]  /*33d0*/  LEA.HI R86, R139, R139, RZ, 0x1 ;  /* 0x0000008b8b567211 */ /* 0x002fc800078f08ff */
[----:B------:R-:W-:-:S04]  /*33e0*/  LOP3.LUT R86, R86, 0xfffffe, RZ, 0xc0, !PT ;  /* 0x00fffffe56567812 */ /* 0x000fc800078ec0ff */
[----:B------:R-:W-:Y:S02]  /*33f0*/  IADD3 R86, R139, -R86, RZ ;  /* 0x800000568b567210 */ /* 0x000fe40007ffe0ff */
[----:B------:R-:W-:Y:S02]  /*3400*/  IADD3 R87, R104, 0x200, RZ ;  /* 0x0000020068577810 */ /* 0x000fe40007ffe0ff */
[----:B------:R-:W-:Y:S01]  /*3410*/  @!P1 LEA R87, R86, R137, 0x8 ;  /* 0x0000008956579211 */ /* 0x000fe200078e40ff */
[----:B------:R-:W-:Y:S02]  /*3420*/  IMAD R140, R140, c[0x0][0x1c0], RZ ;  /* 0x000070008c8c7a24 */ /* 0x000fe400078e02ff */
[----:B0-----:R-:W-:-:S04]  /*3430*/  IMAD.WIDE.U32 R84, R137, c[0x0][0x1c0], R94 ;  /* 0x0000700089547a25 */ /* 0x001fc800078e005e */
[----:B------:R-:W-:Y:S01]  /*3440*/  IMAD R141, R137, c[0x0][0x1c4], R140 ;  /* 0x00007100898d7a24 */ /* 0x000fe200078e028c */
[----:B------:R-:W-:-:S04]  /*3450*/  LEA R142, P2, R84, c[0x0][0x230], 0x2 ;  /* 0x00008c00548e7a11 */ /* 0x000fc800078410ff */
[----:B------:R-:W-:Y:S02]  /*3460*/  IADD3 R85, R85, R141, RZ ;  /* 0x0000008d55557210 */ /* 0x000fe40007ffe0ff */
[----:B------:R-:W-:Y:S02]  /*3470*/  LOP3.LUT P0, RZ, R104, 0x1f, RZ, 0xc0, !PT ;  /* 0x0000001f68ff7812 */ /* 0x000fe4000780c0ff */
[----:B------:R-:W-:Y:S02]  /*3480*/  LEA.HI.X R143, R84, c[0x0][0x234], R85, 0x2, P2 ;  /* 0x00008d00548f7a11 */ /* 0x000fe400010f1455 */
[----:B------:R-:W-:Y:S02]  /*3490*/  SHF.L.U32 R87, R87, 0x2, RZ ;  /* 0x0000000257577819 */ /* 0x000fe400000006ff */
[----:B------:R-:W-:Y:S01]  /*34a0*/  ISETP.LT.OR P0, PT, R118, 0x2, P0 ;  /* 0x000000027600780c */ /* 0x000fe20000701670 */
[----:B------:R-:W-:Y:S02]  /*34b0*/  FMUL.FTZ R181, R4, R97 ;  /* 0x0000006104b57220 */ /* 0x000fe40000410000 */
[----:B------:R-:W-:-:S02]  /*34c0*/  FMUL.FTZ R182, R5, R124 ;  /* 0x0000007c05b67220 */ /* 0x000fc40000410000 */
[----:B------:R-:W-:-:S08]  /*34d0*/  FMUL.FTZ R179, R6, R125 ;  /* 0x0000007d06b37220 */ /* 0x000fd00000410000 */
[----:B------:R-:W-:Y:S01]  /*34e0*/  @!P0 IADD3 R84, R118, -0x2, RZ ;  /* 0xfffffffe76548810 */ /* 0x000fe20007ffe0ff */
[----:B------:R-:W-:Y:S01]  /*34f0*/  FMUL.FTZ R180, R7, R126 ;  /* 0x0000007e07b47220 */ /* 0x000fe20000410000 */
[----:B------:R-:W-:-:S03]  /*3500*/  MOV R95, RZ ;  /* 0x000000ff005f7202 */ /* 0x000fc60000000f00 */
[----:B------:R-:W-:Y:S01]  /*3510*/  @!P0 IMAD R85, R84, c[0x0][0x16c], R137 ;  /* 0x00005b0054558a24 */ /* 0x000fe200078e0289 */
[----:B------:R-:W-:-:S03]  /*3520*/  MOV R94, 0x3f800000 ;  /* 0x3f800000005e7802 */ /* 0x000fc60000000f00 */
[----:B------:R-:W-:-:S04]  /*3530*/  @!P0 IMAD.WIDE R84, R85, 0x8, R92 ;  /* 0x0000000855548825 */ /* 0x000fc800078e025c */
[----:B------:R-:W-:Y:S02]  /*3540*/  FMUL.FTZ R175, R8, R101 ;  /* 0x0000006508af7220 */ /* 0x000fe40000410000 */
[----:B------:R-:W-:Y:S02]  /*3550*/  FMUL.FTZ R178, R9, R96 ;  /* 0x0000006009b27220 */ /* 0x000fe40000410000 */
[----:B------:R-:W-:Y:S02]  /*3560*/  FMUL.FTZ R161, R10, R99 ;  /* 0x000000630aa17220 */ /* 0x000fe40000410000 */
[----:B------:R-:W-:Y:S02]  /*3570*/  FMUL.FTZ R164, R11, R0 ;  /* 0x000000000ba47220 */ /* 0x000fe40000410000 */
[----:B------:R-:W-:Y:S02]  /*3580*/  FMUL.FTZ R154, R13, R128 ;  /* 0x000000800d9a7220 */ /* 0x000fe40000410000 */
[----:B------:R-:W-:-:S02]  /*3590*/  FMUL.FTZ R153, R14, R129 ;  /* 0x000000810e997220 */ /* 0x000fc40000410000 */
[----:B------:R-:W-:Y:S01]  /*35a0*/  FMUL.FTZ R144, R17, R132 ;  /* 0x0000008411907220 */ /* 0x000fe20000410000 */
[----:B------:R-:W-:Y:S01]  /*35b0*/  BSSY B0, `(.L_x_4312) ;  /* 0x000006c000007945 */ /* 0x000fe20003800000 */
[----:B--2---:R-:W-:Y:S04]  /*35c0*/  STS.128 [R123.X16], R68 ;  /* 0x000000447b007388 */ /* 0x004fe8000000cc00 */
[----:B---3--:R-:W-:Y:S04]  /*35d0*/  STS.128 [R123.X16+0x200], R72 ;  /* 0x000200487b007388 */ /* 0x008fe8000000cc00 */
[----:B----4-:R-:W-:Y:S04]  /*35e0*/  STS.128 [R123.X16+0x400], R76 ;  /* 0x0004004c7b007388 */ /* 0x010fe8000000cc00 */
[----:B------:R-:W-:Y:S01]  /*35f0*/  STS.128 [R123.X16+0x600], R80 ;  /* 0x000600507b007388 */ /* 0x000fe2000000cc00 */
[----:B------:R-:W-:-:S06]  /*3600*/  NOP ;  /* 0x0000000000007918 */ /* 0x000fcc0000000000 */
[----:B------:R-:W-:Y:S01]  /*3610*/  FMUL.FTZ R86, R134, 1.4426950216293334961 ;  /* 0x3fb8aa3b86567820 */ /* 0x000fe20000410000 */
[----:B------:R-:W0:Y:S03]  /*3620*/  LDS.128 R68, [R122.X16] ;  /* 0x000000007a447984 */ /* 0x000e26000000cc00 */
[C---:B------:R-:W-:Y:S01]  /*3630*/  FMUL.FTZ R170, R86.reuse, R97 ;  /* 0x0000006156aa7220 */ /* 0x040fe20000410000 */
[----:B------:R-:W1:Y:S04]  /*3640*/  LDS.128 R72, [R122.X16+0x10] ;  /* 0x000010007a487984 */ /* 0x000e68000000cc00 */
[----:B------:R-:W2:Y:S01]  /*3650*/  LDS.128 R76, [R122.X16+0x20] ;  /* 0x000020007a4c7984 */ /* 0x000ea2000000cc00 */
[----:B------:R-:W3:Y:S01]  /*3660*/  MUFU.EX2 R170, R170 ;  /* 0x000000aa00aa7308 */ /* 0x000ee20000000800 */
[----:B------:R-:W-:-:S02]  /*3670*/  FMUL.FTZ R141, R86, R124 ;  /* 0x0000007c568d7220 */ /* 0x000fc40000410000 */
[----:B------:R-:W4:Y:S01]  /*3680*/  LDS.128 R80, [R122.X16+0x30] ;  /* 0x000030007a507984 */ /* 0x000f22000000cc00 */
[----:B------:R-:W-:-:S03]  /*3690*/  FMUL.FTZ R140, R86, R125 ;  /* 0x0000007d568c7220 */ /* 0x000fc60000410000 */
[----:B------:R0:W5:Y:S01]  /*36a0*/  LDG.E R142, [R142.64] ;  /* 0x000000048e8e7981 */ /* 0x000162000c1e1900 */
[----:B------:R-:W0:Y:S01]  /*36b0*/  MUFU.EX2 R141, R141 ;  /* 0x0000008d008d7308 */ /* 0x000e220000000800 */
[C---:B------:R-:W-:Y:S02]  /*36c0*/  FMUL.FTZ R145, R86.reuse, R126 ;  /* 0x0000007e56917220 */ /* 0x040fe40000410000 */
[----:B---3--:R3:W-:Y:S04]  /*36d0*/  STS [R87+0x2550], R170 ;  /* 0x002550aa57007388 */ /* 0x0087e80000000800 */
[----:B------:R-:W-:Y:S01]  /*36e0*/  BAR.SYNC.DEFER_BLOCKING 0x0 ;  /* 0x0000000000007b1d */ /* 0x000fe20000010000 */
[----:B------:R-:W-:-:S05]  /*36f0*/  FMUL.FTZ R150, R86, R101 ;  /* 0x0000006556967220 */ /* 0x000fca0000410000 */
[----:B------:R-:W1:Y:S01]  /*3700*/  MUFU.EX2 R140, R140 ;  /* 0x0000008c008c7308 */ /* 0x000e620000000800 */
[----:B------:R-:W-:-:S07]  /*3710*/  FMUL.FTZ R149, R86, R96 ;  /* 0x0000006056957220 */ /* 0x000fce0000410000 */
[----:B------:R-:W1:Y:S01]  /*3720*/  MUFU.EX2 R145, R145 ;  /* 0x0000009100917308 */ /* 0x000e620000000800 */
[----:B0-----:R-:W-:Y:S02]  /*3730*/  FMUL.FTZ R181, R181, R68 ;  /* 0x00000044b5b57220 */ /* 0x001fe40000410000 */
[----:B------:R-:W-:Y:S02]  /*3740*/  FMUL.FTZ R182, R182, R69 ;  /* 0x00000045b6b67220 */ /* 0x000fe40000410000 */
[----:B------:R-:W-:-:S03]  /*3750*/  FMUL.FTZ R148, R86, R99 ;  /* 0x0000006356947220 */ /* 0x000fc60000410000 */
[----:B------:R-:W0:Y:S01]  /*3760*/  MUFU.EX2 R150, R150 ;  /* 0x0000009600967308 */ /* 0x000e220000000800 */
[-C--:B------:R-:W-:Y:S01]  /*3770*/  FMUL.FTZ R143, R170, R141.reuse ;  /* 0x0000008daa8f7220 */ /* 0x080fe20000410000 */
[----:B------:R0:W5:Y:S01]  /*3780*/  @!P0 LDG.E.64 R94, [R84.64] ;  /* 0x00000004545e8981 */ /* 0x000162000c1e1b00 */
[----:B------:R-:W-:Y:S02]  /*3790*/  FMUL.FTZ R179, R179, R70 ;  /* 0x00000046b3b37220 */ /* 0x000fe40000410000 */
[----:B------:R-:W-:-:S03]  /*37a0*/  FFMA.FTZ R139, R181, R141, R182 ;  /* 0x0000008db58b7223 */ /* 0x000fc600000100b6 */
[----:B------:R-:W0:Y:S01]  /*37b0*/  MUFU.EX2 R149, R149 ;  /* 0x0000009500957308 */ /* 0x000e220000000800 */
[----:B------:R-:W-:Y:S02]  /*37c0*/  FMUL.FTZ R155, R86, R0 ;  /* 0x00000000569b7220 */ /* 0x000fe40000410000 */
[----:B-1----:R-:W-:Y:S02]  /*37d0*/  FMUL.FTZ R146, R140, R143 ;  /* 0x0000008f8c927220 */ /* 0x002fe40000410000 */
[----:B------:R-:W-:Y:S02]  /*37e0*/  FMUL.FTZ R180, R180, R71 ;  /* 0x00000047b4b47220 */ /* 0x000fe40000410000 */
[----:B------:R-:W-:Y:S01]  /*37f0*/  FFMA.FTZ R139, R140, R139, R179 ;  /* 0x0000008b8c8b7223 */ /* 0x000fe200000100b3 */
[----:B------:R-:W1:Y:S01]  /*3800*/  MUFU.EX2 R148, R148 ;  /* 0x0000009400947308 */ /* 0x000e620000000800 */
[----:B------:R-:W-:Y:S01]  /*3810*/  FMUL.FTZ R157, R86, R127 ;  /* 0x0000007f569d7220 */ /* 0x000fe20000410000 */
[----:B------:R-:W-:Y:S01]  /*3820*/  ISETP.NE.AND P0, PT, R104, 0x3f, PT ;  /* 0x0000003f6800780c */ /* 0x000fe20003f05270 */
[----:B------:R-:W-:-:S02]  /*3830*/  FMUL.FTZ R143, R145, R146 ;  /* 0x00000092918f7220 */ /* 0x000fc40000410000 */
[----:B------:R-:W-:Y:S02]  /*3840*/  FMUL.FTZ R175, R175, R72 ;  /* 0x00000048afaf7220 */ /* 0x000fe40000410000 */
[----:B------:R-:W-:Y:S01]  /*3850*/  FFMA.FTZ R139, R145, R139, R180 ;  /* 0x0000008b918b7223 */ /* 0x000fe200000100b4 */
[----:B------:R-:W1:Y:S01]  /*3860*/  MUFU.EX2 R155, R155 ;  /* 0x0000009b009b7308 */ /* 0x000e620000000800 */
[----:B------:R-:W-:Y:S02]  /*3870*/  FMUL.FTZ R159, R86, R128 ;  /* 0x00000080569f7220 */ /* 0x000fe40000410000 */
[----:B0-----:R-:W-:Y:S02]  /*3880*/  FMUL.FTZ R146, R150, R143 ;  /* 0x0000008f96927220 */ /* 0x001fe40000410000 */
[----:B------:R-:W-:Y:S02]  /*3890*/  FMUL.FTZ R178, R178, R73 ;  /* 0x00000049b2b27220 */ /* 0x000fe40000410000 */
[----:B------:R-:W-:Y:S01]  /*38a0*/  FFMA.FTZ R139, R150, R139, R175 ;  /* 0x0000008b968b7223 */ /* 0x000fe200000100af */
[----:B------:R-:W0:Y:S01]  /*38b0*/  MUFU.EX2 R157, R157 ;  /* 0x0000009d009d7308 */ /* 0x000e220000000800 */
[----:B------:R-:W-:Y:S01]  /*38c0*/  FMUL.FTZ R168, R86, R129 ;  /* 0x0000008156a87220 */ /* 0x000fe20000410000 */
[----:B------:R0:W4:Y:S01]  /*38d0*/  @P0 LDS R167, [R104.X4+0x2d54] ;  /* 0x002d540068a70984 */ /* 0x0001220000004800 */
[----:B------:R-:W-:-:S02]  /*38e0*/  FMUL.FTZ R143, R149, R146 ;  /* 0x00000092958f7220 */ /* 0x000fc40000410000 */
[----:B------:R-:W-:Y:S02]  /*38f0*/  FMUL.FTZ R161, R161, R74 ;  /* 0x0000004aa1a17220 */ /* 0x000fe40000410000 */
[----:B------:R-:W-:Y:S01]  /*3900*/  FFMA.FTZ R139, R149, R139, R178 ;  /* 0x0000008b958b7223 */ /* 0x000fe200000100b2 */
[----:B------:R-:W0:Y:S01]  /*3910*/  MUFU.EX2 R159, R159 ;  /* 0x0000009f009f7308 */ /* 0x000e220000000800 */
[----:B------:R-:W-:Y:S02]  /*3920*/  FMUL.FTZ R166, R86, R130 ;  /* 0x0000008256a67220 */ /* 0x000fe40000410000 */
[----:B-1----:R-:W-:Y:S02]  /*3930*/  FMUL.FTZ R146, R148, R143 ;  /* 0x0000008f94927220 */ /* 0x002fe40000410000 */
[----:B---3--:R-:W-:Y:S02]  /*3940*/  FMUL.FTZ R87, R12, R127 ;  /* 0x0000007f0c577220 */ /* 0x008fe40000410000 */
[----:B------:R-:W-:Y:S01]  /*3950*/  FMUL.FTZ R164, R164, R75 ;  /* 0x0000004ba4a47220 */ /* 0x000fe20000410000 */
[----:B------:R-:W1:Y:S01]  /*3960*/  MUFU.EX2 R168, R168 ;  /* 0x000000a800a87308 */ /* 0x000e620000000800 */
[----:B------:R-:W-:-:S02]  /*3970*/  FFMA.FTZ R139, R148, R139, R161 ;  /* 0x0000008b948b7223 */ /* 0x000fc400000100a1 */
[C---:B------:R-:W-:Y:S02]  /*3980*/  FMUL.FTZ R173, R86.reuse, R131 ;  /* 0x0000008356ad7220 */ /* 0x040fe40000410000 */
[----:B------:R-:W-:Y:S02]  /*3990*/  FMUL.FTZ R146, R155, R146 ;  /* 0x000000929b927220 */ /* 0x000fe40000410000 */
[----:B--2---:R-:W-:Y:S01]  /*39a0*/  FMUL.FTZ R156, R87, R76 ;  /* 0x0000004c579c7220 */ /* 0x004fe20000410000 */
[----:B------:R-:W2:Y:S01]  /*39b0*/  MUFU.EX2 R166, R166 ;  /* 0x000000a600a67308 */ /* 0x000ea20000000800 */
[----:B------:R-:W-:Y:S02]  /*39c0*/  FFMA.FTZ R139, R155, R139, R164 ;  /* 0x0000008b9b8b7223 */ /* 0x000fe400000100a4 */
[----:B------:R-:W-:Y:S02]  /*39d0*/  FMUL.FTZ R177, R86, R132 ;  /* 0x0000008456b17220 */ /* 0x000fe40000410000 */
[----:B0-----:R-:W-:-:S02]  /*39e0*/  FMUL.FTZ R146, R157, R146 ;  /* 0x000000929d927220 */ /* 0x001fc40000410000 */
[----:B------:R-:W-:Y:S01]  /*39f0*/  FMUL.FTZ R154, R154, R77 ;  /* 0x0000004d9a9a7220 */ /* 0x000fe20000410000 */
[----:B------:R-:W0:Y:S01]  /*3a00*/  MUFU.EX2 R173, R173 ;  /* 0x000000ad00ad7308 */ /* 0x000e220000000800 */
[----:B------:R-:W-:Y:S02]  /*3a10*/  FFMA.FTZ R139, R157, R139, R156 ;  /* 0x0000008b9d8b7223 */ /* 0x000fe4000001009c */
[----:B------:R-:W-:Y:S02]  /*3a20*/  FMUL.FTZ R184, R86, R133 ;  /* 0x0000008556b87220 */ /* 0x000fe40000410000 */
[----:B------:R-:W-:Y:S02]  /*3a30*/  FMUL.FTZ R87, R159, R146 ;  /* 0x000000929f577220 */ /* 0x000fe40000410000 */
[----:B------:R-:W-:Y:S01]  /*3a40*/  FMUL.FTZ R84, R15, R130 ;  /* 0x000000820f547220 */ /* 0x000fe20000410000 */
[----:B------:R-:W3:Y:S01]  /*3a50*/  MUFU.EX2 R177, R177 ;  /* 0x000000b100b17308 */ /* 0x000ee20000000800 */
[----:B------:R-:W-:-:S02]  /*3a60*/  FMUL.FTZ R153, R153, R78 ;  /* 0x0000004e99997220 */ /* 0x000fc40000410000 */
[----:B------:R-:W-:Y:S02]  /*3a70*/  FFMA.FTZ R139, R159, R139, R154 ;  /* 0x0000008b9f8b7223 */ /* 0x000fe4000001009a */
[----:B------:R-:W-:Y:S02]  /*3a80*/  FMUL.FTZ R186, R86, R138 ;  /* 0x0000008a56ba7220 */ /* 0x000fe40000410000 */
[----:B-1----:R-:W-:Y:S01]  /*3a90*/  FMUL.FTZ R87, R168, R87 ;  /* 0x00000057a8577220 */ /* 0x002fe20000410000 */
[----:B------:R-:W1:Y:S01]  /*3aa0*/  MUFU.EX2 R184, R184 ;  /* 0x000000b800b87308 */ /* 0x000e620000000800 */
[----:B------:R-:W-:Y:S02]  /*3ab0*/  FMUL.FTZ R85, R16, R131 ;  /* 0x0000008310557220 */ /* 0x000fe40000410000 */
[----:B------:R-:W-:Y:S02]  /*3ac0*/  FMUL.FTZ R147, R84, R79 ;  /* 0x0000004f54937220 */ /* 0x000fe40000410000 */
[----:B------:R-:W-:-:S02]  /*3ad0*/  FFMA.FTZ R139, R168, R139, R153 ;  /* 0x0000008ba88b7223 */ /* 0x000fc40000010099 */
[C---:B--2---:R-:W-:Y:S01]  /*3ae0*/  FMUL.FTZ R84, R166.reuse, R87 ;  /* 0x00000057a6547220 */ /* 0x044fe20000410000 */
[----:B------:R-:W2:Y:S01]  /*3af0*/  MUFU.EX2 R186, R186 ;  /* 0x000000ba00ba7308 */ /* 0x000ea20000000800 */
[----:B----4-:R-:W-:Y:S02]  /*3b00*/  FMUL.FTZ R146, R85, R80 ;  /* 0x0000005055927220 */ /* 0x010fe40000410000 */
[----:B------:R-:W-:Y:S02]  /*3b10*/  FFMA.FTZ R139, R166, R139, R147 ;  /* 0x0000008ba68b7223 */ /* 0x000fe40000010093 */
[----:B0-----:R-:W-:Y:S02]  /*3b20*/  FMUL.FTZ R86, R173, R84 ;  /* 0x00000054ad567220 */ /* 0x001fe40000410000 */
[----:B------:R-:W-:Y:S02]  /*3b30*/  FMUL.FTZ R143, R18, R133 ;  /* 0x00000085128f7220 */ /* 0x000fe40000410000 */
[----:B------:R-:W-:-:S02]  /*3b40*/  FMUL.FTZ R144, R144, R81 ;  /* 0x0000005190907220 */ /* 0x000fc40000410000 */
[----:B------:R-:W-:Y:S02]  /*3b50*/  FFMA.FTZ R139, R173, R139, R146 ;  /* 0x0000008bad8b7223 */ /* 0x000fe40000010092 */
[----:B---3--:R-:W-:Y:S02]  /*3b60*/  FMUL.FTZ R85, R177, R86 ;  /* 0x00000056b1557220 */ /* 0x008fe40000410000 */
[----:B------:R-:W-:Y:S02]  /*3b70*/  FMUL.FTZ R84, R19, R138 ;  /* 0x0000008a13547220 */ /* 0x000fe40000410000 */
[----:B------:R-:W-:Y:S02]  /*3b80*/  FMUL.FTZ R143, R143, R82 ;  /* 0x000000528f8f7220 */ /* 0x000fe40000410000 */
[----:B------:R-:W-:Y:S02]  /*3b90*/  FFMA.FTZ R86, R177, R139, R144 ;  /* 0x0000008bb1567223 */ /* 0x000fe40000010090 */
[----:B-1----:R-:W-:-:S02]  /*3ba0*/  FMUL.FTZ R85, R184, R85 ;  /* 0x00000055b8557220 */ /* 0x002fc40000410000 */
[----:B------:R-:W-:Y:S02]  /*3bb0*/  FMUL.FTZ R139, R84, R83 ;  /* 0x00000053548b7220 */ /* 0x000fe40000410000 */
[----:B------:R-:W-:Y:S02]  /*3bc0*/  FFMA.FTZ R86, R184, R86, R143 ;  /* 0x00000056b8567223 */ /* 0x000fe4000001008f */
[C---:B--2---:R-:W-:Y:S02]  /*3bd0*/  FMUL.FTZ R84, R186.reuse, R85 ;  /* 0x00000055ba547220 */ /* 0x044fe40000410000 */
        /* <DEDUP_REMOVED lines=9> */
.L_x_4313:
[----:B------:R-:W-:Y:S05]  /*3c70*/  BSYNC B0 ;  /* 0x0000000000007941 */ /* 0x000fea0003800000 */
.L_x_4312:
        /* <DEDUP_REMOVED lines=14> */
[----:B------:R-:W-:Y:S01]  /*3d60*/  FMUL.FTZ R192, R31, R142 ;  /* 0x0000008e1fc07220 */ /* 0x000fe20000410000 */
[----:B------:R-:W-:Y:S06]  /*3d70*/  BAR.SYNC.DEFER_BLOCKING 0x0 ;  /* 0x0000000000007b1d */ /* 0x000fec0000010000 */
[----:B------:R-:W-:Y:S05]  /*3d80*/  @P0 BRA `(.L_x_4315) ;  /* 0x000003c000000947 */ /* 0x000fea0003800000 */
[----:B0-2---:R-:W0:Y:S02]  /*3d90*/  LDS.128 R84, [R104.X16+0x2140] ;  /* 0x0021400068547984 */ /* 0x005e24000000cc00 */
[-C--:B0-----:R-:W-:Y:S02]  /*3da0*/  FFMA.FTZ R87, R85, R86.reuse, R87 ;  /* 0x0000005655577223 */ /* 0x081fe40000010057 */
[----:B------:R-:W-:Y:S01]  /*3db0*/  FMUL.FTZ R86, R84, R86 ;  /* 0x0000005654567220 */ /* 0x000fe20000410000 */
[----:B------:R-:W-:Y:S05]  /*3dc0*/  BRA.DIV ~URZ, `(.L_x_4316) ;  /* 0x000038c27f007947 */ /* 0x000fea000b800000 */
[----:B------:R0:W2:Y:S02]  /*3dd0*/  SHFL.UP PT, R165, R86, 0x1, RZ ;  /* 0x0420000056a57989 */ /* 0x0000a400000e00ff */
.L_x_4367:
        /* <DEDUP_REMOVED lines=24> */
.L_x_4368:
        /* <DEDUP_REMOVED lines=11> */
[----:B-1----:R-:W-:Y:S05]  /*4010*/  CALL.REL.NOINC `($__internal_175_$__cuda_sm70_shflsync_idx_p) ;  /* 0x0000457000007944 */ /* 0x002fea0003c00000 */
.L_x_4318:
[----:B------:R-:W-:Y:S05]  /*4020*/  BRA.CONV ~URZ, `(.L_x_4319) ;  /* 0x000000637f007947 */ /* 0x000fea000b800000 */
[----:B0-----:R-:W-:Y:S01]  /*4030*/  HFMA2.MMA R209, -RZ, RZ, 0, 1.847743988037109375e-06 ;  /* 0x0000001fffd17435 */ /* 0x001fe200000001ff */
[----:B------:R-:W-:-:S02]  /*4040*/  MOV R208, R87 ;  /* 0x0000005700d07202 */ /* 0x000fc40000000f00 */
[----:B-1----:R-:W-:Y:S02]  /*4050*/  MOV R207, 0x1f ;  /* 0x0000001f00cf7802 */ /* 0x002fe40000000f00 */
[----:B------:R-:W-:Y:S02]  /*4060*/  MOV R210, 0xffffffff ;  /* 0xffffffff00d27802 */ /* 0x000fe40000000f00 */
[----:B------:R-:W-:Y:S02]  /*4070*/  MOV R84, 0x4090 ;  /* 0x0000409000547802 */ /* 0x000fe40000000f00 */
[----:B------:R-:W-:Y:S05]  /*4080*/  CALL.REL.NOINC `($__internal_175_$__cuda_sm70_shflsync_idx_p) ;  /* 0x0000450000007944 */ /* 0x000fea0003c00000 */
.L_x_4319:
[----:B------:R-:W-:Y:S05]  /*4090*/  BRA.DIV ~URZ, `(.L_x_4320) ;  /* 0x00003b327f007947 */ /* 0x000fea000b800000 */
[----:B------:R-:W2:Y:S04]  /*40a0*/  SHFL.IDX PT, R94, R94, RZ, 0x1f ;  /* 0x00001fff5e5e7589 */ /* 0x000ea800000e0000 */
[----:B------:R3:W4:Y:S04]  /*40b0*/  SHFL.IDX PT, R85, R95, RZ, 0x1f ;  /* 0x00001fff5f557589 */ /* 0x00072800000e0000 */
[----:B------:R-:W0:Y:S04]  /*40c0*/  SHFL.UP PT, R165, R165, 0x1, RZ ;  /* 0x04200000a5a57989 */ /* 0x000e2800000e00ff */
[----:B------:R3:W1:Y:S02]  /*40d0*/  SHFL.UP PT, R172, R87, 0x1, RZ ;  /* 0x0420000057ac7989 */ /* 0x00066400000e00ff */
.L_x_4369:
[----:B---3--:R-:W3:Y:S01]  /*40e0*/  LDS.64 R86, [R104.X16+0x2140] ;  /* 0x0021400068567984 */ /* 0x008ee2000000ca00 */
[----:B--2---:R-:W-:Y:S01]  /*40f0*/  MOV R84, R94 ;  /* 0x0000005e00547202 */ /* 0x004fe20000000f00 */
[----:B01--4-:R-:W-:-:S04]  /*4100*/  @P1 FFMA.FTZ R85, R85, R165, R172 ;  /* 0x000000a555551223 */ /* 0x013fc800000100ac */
[----:B------:R-:W-:Y:S02]  /*4110*/  @P1 FMUL.FTZ R84, R84, R165 ;  /* 0x000000a554541220 */ /* 0x000fe40000410000 */
[C---:B---3--:R-:W-:Y:S02]  /*4120*/  FFMA.FTZ R87, R86.reuse, R85, R87 ;  /* 0x0000005556577223 */ /* 0x048fe40000010057 */
[----:B------:R-:W-:-:S05]  /*4130*/  FMUL.FTZ R86, R86, R84 ;  /* 0x0000005456567220 */ /* 0x000fca0000410000 */
[----:B------:R0:W-:Y:S02]  /*4140*/  STS.128 [R104.X16+0x2140], R84 ;  /* 0x0021405468007388 */ /* 0x0001e4000000cc00 */
.L_x_4315:
[----:B--2---:R-:W-:Y:S05]  /*4150*/  BSYNC B0 ;  /* 0x0000000000007941 */ /* 0x004fea0003800000 */
.L_x_4314:
[----:B------:R-:W-:Y:S01]  /*4160*/  WARPSYNC 0xffffffff ;  /* 0xffffffff00007948 */ /* 0x000fe20003800000 */
[----:B------:R-:W-:Y:S01]  /*4170*/  BAR.SYNC.DEFER_BLOCKING 0x0 ;  /* 0x0000000000007b1d */ /* 0x000fe20000010000 */
[----:B0-----:R-:W-:Y:S01]  /*4180*/  FFMA.FTZ R84, R186, R192, R187 ;  /* 0x000000c0ba547223 */ /* 0x001fe200000100bb */
[----:B------:R-:W-:Y:S01]  /*4190*/  LOP3.LUT P0, RZ, R104, 0x1f, RZ, 0xc0, !PT ;  /* 0x0000001f68ff7812 */ /* 0x000fe2000780c0ff */
[----:B-1----:R-:W-:Y:S01]  /*41a0*/  FMUL.FTZ R85, R186, R167 ;  /* 0x000000a7ba557220 */ /* 0x002fe20000410000 */
[----:B------:R-:W-:Y:S01]  /*41b0*/  HFMA2.MMA R95, -RZ, RZ, 0, 0 ;  /* 0x00000000ff5f7435 */ /* 0x000fe200000001ff */
[----:B------:R-:W-:Y:S01]  /*41c0*/  FFMA.FTZ R84, R184, R84, R185 ;  /* 0x00000054b8547223 */ /* 0x000fe200000100b9 */
[----:B------:R-:W-:Y:S01]  /*41d0*/  ISETP.GE.OR P0, PT, R118, c[0x0][0x174], P0 ;  /* 0x00005d0076007a0c */ /* 0x000fe20000706670 */
[----:B------:R-:W-:Y:S01]  /*41e0*/  BSSY B0, `(.L_x_4321) ;  /* 0x0000067000007945 */ /* 0x000fe20003800000 */
[----:B------:R-:W-:Y:S01]  /*41f0*/  MOV R94, 0x3f800000 ;  /* 0x3f800000005e7802 */ /* 0x000fe20000000f00 */
[----:B------:R-:W-:-:S04]  /*4200*/  FFMA.FTZ R84, R177, R84, R190 ;  /* 0x00000054b1547223 */ /* 0x000fc800000100be */
[----:B------:R-:W-:Y:S02]  /*4210*/  FFMA.FTZ R86, R173, R84, R188 ;  /* 0x00000054ad567223 */ /* 0x000fe400000100bc */
[----:B------:R-:W-:Y:S02]  /*4220*/  FMUL.FTZ R84, R184, R85 ;  /* 0x00000055b8547220 */ /* 0x000fe40000410000 */
[----:B------:R-:W-:Y:S02]  /*4230*/  FFMA.FTZ R86, R166, R86, R183 ;  /* 0x00000056a6567223 */ /* 0x000fe400000100b7 */
[----:B------:R-:W-:Y:S02]  /*4240*/  FMUL.FTZ R84, R177, R84 ;  /* 0x00000054b1547220 */ /* 0x000fe40000410000 */
[----:B------:R-:W-:Y:S02]  /*4250*/  FFMA.FTZ R86, R168, R86, R163 ;  /* 0x00000056a8567223 */ /* 0x000fe400000100a3 */
[----:B------:R-:W-:Y:S01]  /*4260*/  FMUL.FTZ R85, R173, R84 ;  /* 0x00000054ad557220 */ /* 0x000fe20000410000 */
[----:B------:R-:W0:Y:S01]  /*4270*/  LDS R200, [R104.X8+0x2144] ;  /* 0x0021440068c87984 */ /* 0x000e220000008800 */
[----:B------:R-:W-:-:S02]  /*4280*/  FFMA.FTZ R86, R159, R86, R162 ;  /* 0x000000569f567223 */ /* 0x000fc400000100a2 */
[----:B------:R-:W-:Y:S01]  /*4290*/  FMUL.FTZ R85, R166, R85 ;  /* 0x00000055a6557220 */ /* 0x000fe20000410000 */
[----:B------:R1:W2:Y:S01]  /*42a0*/  @!P0 LDS.64 R94, [R137.X8+0x2e50] ;  /* 0x002e5000895e8984 */ /* 0x0002a20000008a00 */
[----:B------:R-:W-:Y:S01]  /*42b0*/  FFMA.FTZ R86, R157, R86, R160 ;  /* 0x000000569d567223 */ /* 0x000fe200000100a0 */
[----:B------:R-:W-:Y:S01]  /*42c0*/  ISETP.GT.U32.AND P0, PT, R104, 0x1f, PT ;  /* 0x0000001f6800780c */ /* 0x000fe20003f04070 */
        /* <DEDUP_REMOVED lines=20> */
[C---:B------:R-:W-:Y:S02]  /*4410*/  FMUL.FTZ R86, R140.reuse, R87 ;  /* 0x000000578c567220 */ /* 0x040fe40000410000 */
[----:B------:R-:W-:-:S02]  /*4420*/  FFMA.FTZ R196, R140, R201, R179 ;  /* 0x000000c98cc47223 */ /* 0x000fc400000100b3 */
[----:B------:R-:W-:Y:S02]  /*4430*/  FFMA.FTZ R85, R141, R85, R84 ;  /* 0x000000558d557223 */ /* 0x000fe40000010054 */
        /* <DEDUP_REMOVED lines=28> */
.L_x_4370:
        /* <DEDUP_REMOVED lines=26> */
.L_x_4371:
        /* <DEDUP_REMOVED lines=11> */
.L_x_4322:
[----:B-12---:R-:W-:Y:S05]  /*4850*/  BSYNC B0 ;  /* 0x0000000000007941 */ /* 0x006fea0003800000 */
.L_x_4321:
[----:B------:R-:W-:Y:S01]  /*4860*/  WARPSYNC 0xffffffff ;  /* 0xffffffff00007948 */ /* 0x000fe20003800000 */
[----:B------:R-:W-:Y:S01]  /*4870*/  BAR.SYNC.DEFER_BLOCKING 0x0 ;  /* 0x0000000000007b1d */ /* 0x000fe20000010000 */
[----:B------:R-:W-:Y:S01]  /*4880*/  FADD.FTZ R161, -R161, R198 ;  /* 0x000000c6a1a17221 */ /* 0x000fe20000010100 */
[----:B------:R-:W-:Y:S01]  /*4890*/  ISETP.NE.AND P2, PT, R104, RZ, PT ;  /* 0x000000ff6800720c */ /* 0x000fe20003f45270 */
[----:B------:R-:W-:Y:S01]  /*48a0*/  FADD.FTZ R164, -R164, R195 ;  /* 0x000000c3a4a47221 */ /* 0x000fe20000010100 */
[----:B------:R-:W-:Y:S01]  /*48b0*/  SHF.L.U32 R205, R104, 0x4, RZ ;  /* 0x0000000468cd7819 */ /* 0x000fe200000006ff */
[----:B------:R-:W-:Y:S01]  /*48c0*/  FADD.FTZ R175, -R175, R197 ;  /* 0x000000c5afaf7221 */ /* 0x000fe20000010100 */
[----:B------:R-:W-:Y:S01]  /*48d0*/  BSSY B0, `(.L_x_4325) ;  /* 0x00000a0000007945 */ /* 0x000fe20003800000 */
[----:B------:R-:W-:Y:S01]  /*48e0*/  FADD.FTZ R146, -R146, R165 ;  /* 0x000000a592927221 */ /* 0x000fe20000010100 */
[----:B------:R-:W-:Y:S01]  /*48f0*/  LEA.HI.SX32 R205, R205, R205, 0x1b ;  /* 0x000000cdcdcd7211 */ /* 0x000fe200078fdaff */
[----:B------:R-:W-:-:S02]  /*4900*/  FADD.FTZ R181, -R181, R200 ;  /* 0x000000c8b5b57221 */ /* 0x000fc40000010100 */
[----:B------:R-:W-:Y:S02]  /*4910*/  FADD.FTZ R182, -R182, R201 ;  /* 0x000000c9b6b67221 */ /* 0x000fe40000010100 */
[----:B------:R-:W-:Y:S02]  /*4920*/  FADD.FTZ R179, -R179, R196 ;  /* 0x000000c4b3b37221 */ /* 0x000fe40000010100 */
[----:B------:R-:W-:Y:S02]  /*4930*/  FADD.FTZ R180, -R180, R199 ;  /* 0x000000c7b4b47221 */ /* 0x000fe40000010100 */
[----:B------:R-:W-:Y:S02]  /*4940*/  FADD.FTZ R147, -R147, R176 ;  /* 0x000000b093937221 */ /* 0x000fe40000010100 */
[----:B------:R-:W-:Y:S02]  /*4950*/  FADD.FTZ R178, -R178, R194 ;  /* 0x000000c2b2b27221 */ /* 0x000fe40000010100 */
[----:B------:R-:W-:-:S02]  /*4960*/  FADD.FTZ R153, -R153, R189 ;  /* 0x000000bd99997221 */ /* 0x000fc40000010100 */
[----:B------:R-:W-:Y:S01]  /*4970*/  FADD.FTZ R144, -R144, R174 ;  /* 0x000000ae90907221 */ /* 0x000fe20000010100 */
[----:B0-----:R-:W0:Y:S01]  /*4980*/  LDS R84, [R104.X8+0x2354] ;  /* 0x0023540068547984 */ /* 0x001e220000008800 */
[----:B------:R-:W-:Y:S02]  /*4990*/  FADD.FTZ R154, -R154, R191 ;  /* 0x000000bf9a9a7221 */ /* 0x000fe40000010100 */
[----:B------:R-:W-:Y:S01]  /*49a0*/  FADD.FTZ R143, -R143, R172 ;  /* 0x000000ac8f8f7221 */ /* 0x000fe20000010100 */
[----:B------:R1:W-:Y:S01]  /*49b0*/  @!P2 STS.64 [R137.X8+0x2e50], R94 ;  /* 0x002e505e8900a388 */ /* 0x0003e20000008a00 */
[----:B0-----:R-:W-:Y:S02]  /*49c0*/  FFMA.FTZ R167, R84, R167, R192 ;  /* 0x000000a754a77223 */ /* 0x001fe400000100c0 */
[----:B------:R-:W-:Y:S02]  /*49d0*/  FFMA.FTZ R84, R32, R200, RZ ;  /* 0x000000c820547223 */ /* 0x000fe400000100ff */
[----:B------:R-:W-:-:S02]  /*49e0*/  FFMA.FTZ R187, R186, R167, R187 ;  /* 0x000000a7babb7223 */ /* 0x000fc400000100bb */
[----:B------:R-:W-:Y:S01]  /*49f0*/  FFMA.FTZ R85, R33, R201, R84 ;  /* 0x000000c921557223 */ /* 0x000fe20000010054 */
[----:B------:R-:W-:Y:S01]  /*4a00*/  MOV R84, R104 ;  /* 0x0000006800547202 */ /* 0x000fe20000000f00 */
[----:B------:R-:W-:Y:S02]  /*4a10*/  FFMA.FTZ R185, R184, R187, R185 ;  /* 0x000000bbb8b97223 */ /* 0x000fe400000100b9 */
[----:B------:R-:W-:Y:S01]  /*4a20*/  FFMA.FTZ R86, R34, R196, R85 ;  /* 0x000000c422567223 */ /* 0x000fe20000010055 */
[----:B------:R-:W-:Y:S01]  /*4a30*/  HFMA2.MMA R85, -RZ, RZ, 0, 0 ;  /* 0x00000000ff557435 */ /* 0x000fe200000001ff */
[----:B------:R-:W-:Y:S02]  /*4a40*/  IMAD R184, R169, c[0x0][0x298], RZ ;  /* 0x0000a600a9b87a24 */ /* 0x000fe400078e02ff */
[----:B------:R-:W-:Y:S02]  /*4a50*/  FFMA.FTZ R86, R35, R199, R86 ;  /* 0x000000c723567223 */ /* 0x000fe40000010056 */
[----:B------:R-:W-:-:S02]  /*4a60*/  IMAD R87, R105, c[0x0][0x29c], R184 ;  /* 0x0000a70069577a24 */ /* 0x000fc400078e02b8 */
[----:B------:R-:W-:Y:S01]  /*4a70*/  FFMA.FTZ R86, R20, R197, R86 ;  /* 0x000000c514567223 */ /* 0x000fe20000010056 */
[----:B------:R-:W-:Y:S01]  /*4a80*/  LEA R197, R118, 0xfffffc00, 0xa ;  /* 0xfffffc0076c57811 */ /* 0x000fe200078e50ff */
[----:B------:R-:W-:Y:S02]  /*4a90*/  FFMA.FTZ R177, R177, R185, R190 ;  /* 0x000000b9b1b17223 */ /* 0x000fe400000100be */
[----:B------:R-:W-:-:S04]  /*4aa0*/  IMAD.WIDE.U32 R84, R105, c[0x0][0x298], R84 ;  /* 0x0000a60069547a25 */ /* 0x000fc800078e0054 */
[----:B------:R-:W-:Y:S01]  /*4ab0*/  FFMA.FTZ R173, R173, R177, R188 ;  /* 0x000000b1adad7223 */ /* 0x000fe200000100bc */
[----:B------:R-:W-:Y:S01]  /*4ac0*/  IADD3 R85, R85, R87, RZ ;  /* 0x0000005755557210 */ /* 0x000fe20007ffe0ff */
[----:B------:R-:W-:Y:S02]  /*4ad0*/  FFMA.FTZ R87, R21, R194, R86 ;  /* 0x000000c215577223 */ /* 0x000fe40000010056 */
[----:B------:R-:W-:Y:S02]  /*4ae0*/  FFMA.FTZ R183, R166, R173, R183 ;  /* 0x000000ada6b77223 */ /* 0x000fe400000100b7 */
[----:B------:R-:W-:Y:S02]  /*4af0*/  FFMA.FTZ R198, R22, R198, R87 ;  /* 0x000000c616c67223 */ /* 0x000fe40000010057 */
[----:B------:R-:W-:Y:S02]  /*4b00*/  IMAD R86, R171, c[0x0][0x2a0], RZ ;  /* 0x0000a800ab567a24 */ /* 0x000fe400078e02ff */
[----:B------:R-:W-:-:S02]  /*4b10*/  FFMA.FTZ R198, R23, R195, R198 ;  /* 0x000000c317c67223 */ /* 0x000fc400000100c6 */
[----:B------:R-:W-:Y:S02]  /*4b20*/  FFMA.FTZ R195, R168, R183, R163 ;  /* 0x000000b7a8c37223 */ /* 0x000fe400000100a3 */
[----:B------:R-:W-:Y:S02]  /*4b30*/  FADD.FTZ R163, -R156, R193 ;  /* 0x000000c19ca37221 */ /* 0x000fe40000010100 */
[----:B------:R-:W-:Y:S02]  /*4b40*/  FFMA.FTZ R198, R24, R193, R198 ;  /* 0x000000c118c67223 */ /* 0x000fe400000100c6 */
[----:B------:R-:W-:Y:S02]  /*4b50*/  FFMA.FTZ R193, R159, R195, R162 ;  /* 0x000000c39fc17223 */ /* 0x000fe400000100a2 */
[C---:B------:R-:W-:Y:S02]  /*4b60*/  IMAD R87, R107.reuse, c[0x0][0x2a4], R86 ;  /* 0x0000a9006b577a24 */ /* 0x040fe400078e0256 */
[----:B------:R-:W-:-:S04]  /*4b70*/  IMAD.WIDE.U32 R84, R107, c[0x0][0x2a0], R84 ;  /* 0x0000a8006b547a25 */ /* 0x000fc800078e0054 */
[----:B------:R-:W-:Y:S01]  /*4b80*/  FFMA.FTZ R159, R157, R193, R160 ;  /* 0x000000c19d9f7223 */ /* 0x000fe200000100a0 */
[----:B------:R-:W-:Y:S01]  /*4b90*/  IADD3 R85, R85, R87, RZ ;  /* 0x0000005755557210 */ /* 0x000fe20007ffe0ff */
[----:B------:R-:W-:Y:S01]  /*4ba0*/  FFMA.FTZ R198, R25, R191, R198 ;  /* 0x000000bf19c67223 */ /* 0x000fe200000100c6 */
[----:B------:R-:W-:Y:S01]  /*4bb0*/  LEA R156, P1, R84, c[0x0][0x318], 0x2 ;  /* 0x0000c600549c7a11 */ /* 0x000fe200078210ff */
[----:B------:R-:W-:Y:S01]  /*4bc0*/  FFMA.FTZ R155, R155, R159, R158 ;  /* 0x0000009f9b9b7223 */ /* 0x000fe2000001009e */
[----:B------:R-:W-:Y:S01]  /*4bd0*/  IADD3 R87, R119, -c[0x0][0x174], RZ ;  /* 0x80005d0077577a10 */ /* 0x000fe20007ffe0ff */
[----:B------:R-:W-:Y:S01]  /*4be0*/  FFMA.FTZ R198, R26, R189, R198 ;  /* 0x000000bd1ac67223 */ /* 0x000fe200000100c6 */
[----:B------:R-:W-:Y:S01]  /*4bf0*/  LEA.HI.X R157, R84, c[0x0][0x31c], R85, 0x2, P1 ;  /* 0x0000c700549d7a11 */ /* 0x000fe200008f1455 */
[----:B------:R-:W-:Y:S01]  /*4c00*/  FFMA.FTZ R151, R148, R155, R151 ;  /* 0x0000009b94977223 */ /* 0x000fe20000010097 */
[----:B------:R-:W-:Y:S01]  /*4c10*/  IADD3 R86, P0, R197, R84, RZ ;  /* 0x00000054c5567210 */ /* 0x000fe20007f1e0ff */
[----:B------:R-:W-:Y:S01]  /*4c20*/  IMAD R87, R87, -0x400, RZ ;  /* 0xfffffc0057577824 */ /* 0x000fe200078e02ff */
[----:B------:R-:W-:Y:S01]  /*4c30*/  SHF.L.U64.HI R84, R136, 0x2, R135 ;  /* 0x0000000288547819 */ /* 0x000fe20000010287 */
[----:B------:R-:W-:-:S02]  /*4c40*/  FFMA.FTZ R149, R149, R151, R152 ;  /* 0x0000009795957223 */ /* 0x000fc40000010098 */
[----:B------:R-:W-:Y:S02]  /*4c50*/  FMUL.FTZ R148, R35, R142 ;  /* 0x0000008e23947220 */ /* 0x000fe40000410000 */
[----:B------:R-:W-:Y:S01]  /*4c60*/  IMAD.WIDE R156, R87, 0x4, R156 ;  /* 0x00000004579c7825 */ /* 0x000fe200078e029c */
[----:B------:R-:W-:-:S03]  /*4c70*/  SHF.L.U32 R87, R136, 0x2, RZ ;  /* 0x0000000288577819 */ /* 0x000fc600000006ff */
[----:B------:R-:W-:Y:S02]  /*4c80*/  FFMA.FTZ R198, R27, R176, R198 ;  /* 0x000000b01bc67223 */ /* 0x000fe400000100c6 */
[----:B------:R-:W-:Y:S02]  /*4c90*/  IMAD R84, R84, c[0x0][0x2b0], RZ ;  /* 0x0000ac0054547a24 */ /* 0x000fe400078e02ff */
[----:B------:R-:W-:Y:S02]  /*4ca0*/  FFMA.FTZ R150, R150, R149, R148 ;  /* 0x0000009596967223 */ /* 0x000fe40000010094 */
[----:B------:R-:W-:Y:S02]  /*4cb0*/  FMUL.FTZ R148, R34, R142 ;  /* 0x0000008e22947220 */ /* 0x000fe40000410000 */
[----:B------:R-:W-:Y:S02]  /*4cc0*/  FFMA.FTZ R198, R28, R165, R198 ;  /* 0x000000a51cc67223 */ /* 0x000fe400000100c6 */
[----:B------:R-:W-:-:S02]  /*4cd0*/  IMAD R165, R87, c[0x0][0x2b4], R84 ;  /* 0x0000ad0057a57a24 */ /* 0x000fc400078e0254 */
[----:B------:R-:W-:Y:S01]  /*4ce0*/  FFMA.FTZ R145, R145, R150, R148 ;  /* 0x0000009691917223 */ /* 0x000fe20000010094 */
[----:B------:R-:W-:Y:S01]  /*4cf0*/  P2R R148, PR, RZ, 0x4 ;  /* 0x00000004ff947803 */ /* 0x000fe20000000000 */
[----:B------:R-:W-:Y:S02]  /*4d00*/  FMUL.FTZ R84, R33, R142 ;  /* 0x0000008e21547220 */ /* 0x000fe40000410000 */
[----:B------:R-:W-:-:S04]  /*4d10*/  IMAD.WIDE.U32 R156, R87, c[0x0][0x2b0], R156 ;  /* 0x0000ac00579c7a25 */ /* 0x000fc800078e009c */
[----:B------:R-:W-:Y:S01]  /*4d20*/  FFMA.FTZ R140, R140, R145, R84 ;  /* 0x000000918c8c7223 */ /* 0x000fe20000010054 */
[----:B------:R-:W-:Y:S01]  /*4d30*/  IADD3 R157, R157, R165, RZ ;  /* 0x000000a59d9d7210 */ /* 0x000fe20007ffe0ff */
[----:B------:R-:W-:Y:S02]  /*4d40*/  FMUL.FTZ R84, R32, R142 ;  /* 0x0000008e20547220 */ /* 0x000fe40000410000 */
[----:B------:R-:W-:Y:S02]  /*4d50*/  FFMA.FTZ R87, R29, R174, R198 ;  /* 0x000000ae1d577223 */ /* 0x000fe400000100c6 */
[----:B------:R-:W-:Y:S02]  /*4d60*/  FFMA.FTZ R141, R141, R140, R84 ;  /* 0x0000008c8d8d7223 */ /* 0x000fe40000010054 */
[----:B------:R-:W-:Y:S02]  /*4d70*/  FADD.FTZ R142, -R139, R170 ;  /* 0x000000aa8b8e7221 */ /* 0x000fe40000010100 */
[----:B------:R-:W-:-:S02]  /*4d80*/  FFMA.FTZ R87, R30, R172, R87 ;  /* 0x000000ac1e577223 */ /* 0x000fc40000010057 */
[----:B------:R-:W-:Y:S02]  /*4d90*/  FMUL.FTZ R170, R31, R170 ;  /* 0x000000aa1faa7220 */ /* 0x000fe40000410000 */
[----:B------:R-:W-:Y:S02]  /*4da0*/  FMUL.FTZ R84, R141, R97 ;  /* 0x000000618d547220 */ /* 0x000fe40000410000 */
[----:B------:R-:W-:Y:S02]  /*4db0*/  FADD.FTZ R139, R87, R170 ;  /* 0x000000aa578b7221 */ /* 0x000fe40000010000 */
[----:B------:R-:W-:Y:S02]  /*4dc0*/  FMUL.FTZ R148, R140, R124 ;  /* 0x0000007c8c947220 */ /* 0x000fe40000410000 */
[----:B------:R-:W-:Y:S02]  /*4dd0*/  FFMA.FTZ R87, R181, R84, RZ ;  /* 0x00000054b5577223 */ /* 0x000fe400000100ff */
[----:B------:R-:W-:-:S02]  /*4de0*/  FMUL.FTZ R165, R145, R125 ;  /* 0x0000007d91a57220 */ /* 0x000fc40000410000 */
[----:B------:R-:W-:Y:S02]  /*4df0*/  FFMA.FTZ R152, R182, R148, R87 ;  /* 0x00000094b6987223 */ /* 0x000fe40000010057 */
[----:B-1----:R-:W-:Y:S02]  /*4e00*/  FMUL.FTZ R94, R150, R126 ;  /* 0x0000007e965e7220 */ /* 0x002fe40000410000 */
        /* <DEDUP_REMOVED lines=8> */
[----:B------:R-:W-:Y:S01]  /*4e90*/  FFMA.FTZ R152, R178, R158, R87 ;  /* 0x0000009eb2987223 */ /* 0x000fe20000010057 */
[----:B------:R0:W-:Y:S01]  /*4ea0*/  STS [R205.X4+0x10cc], R160 ;  /* 0x0010cca0cd007388 */ /* 0x0001e20000004800 */
[----:B------:R-:W-:-:S02]  /*4eb0*/  FMUL.FTZ R174, R185, R132 ;  /* 0x00000084b9ae7220 */ /* 0x000fc40000410000 */
[----:B------:R-:W-:Y:S02]  /*4ec0*/  FFMA.FTZ R87, R161, R189, R152 ;  /* 0x000000bda1577223 */ /* 0x000fe40000010098 */
[----:B------:R-:W-:Y:S02]  /*4ed0*/  FMUL.FTZ R162, R17, R174 ;  /* 0x000000ae11a27220 */ /* 0x000fe40000410000 */
[----:B------:R-:W-:Y:S02]  /*4ee0*/  FMUL.FTZ R191, R193, R127 ;  /* 0x0000007fc1bf7220 */ /* 0x000fe40000410000 */
[----:B------:R-:W-:Y:S01]  /*4ef0*/  FMUL.FTZ R199, R183, R129 ;  /* 0x00000081b7c77220 */ /* 0x000fe20000410000 */
[----:B------:R1:W-:Y:S01]  /*4f00*/  STS [R205.X4+0x10c4], R162 ;  /* 0x0010c4a2cd007388 */ /* 0x0003e20000004800 */
[----:B0-----:R-:W-:Y:S02]  /*4f10*/  FMUL.FTZ R160, R159, R0 ;  /* 0x000000009fa07220 */ /* 0x001fe40000410000 */
[----:B------:R-:W-:-:S02]  /*4f20*/  FMUL.FTZ R168, R173, R130 ;  /* 0x00000082ada87220 */ /* 0x000fc40000410000 */
[----:B------:R-:W-:Y:S02]  /*4f30*/  FFMA.FTZ R152, R164, R160, R87 ;  /* 0x000000a0a4987223 */ /* 0x000fe40000010057 */
[----:B------:R-:W-:Y:S02]  /*4f40*/  FMUL.FTZ R201, R177, R131 ;  /* 0x00000083b1c97220 */ /* 0x000fe40000410000 */
[----:B------:R-:W-:Y:S02]  /*4f50*/  FFMA.FTZ R87, R163, R191, R152 ;  /* 0x000000bfa3577223 */ /* 0x000fe40000010098 */
[----:B-1----:R-:W-:Y:S02]  /*4f60*/  FMUL.FTZ R162, R195, R128 ;  /* 0x00000080c3a27220 */ /* 0x002fe40000410000 */
[----:B------:R-:W-:Y:S02]  /*4f70*/  FMUL.FTZ R203, R187, R133 ;  /* 0x00000085bbcb7220 */ /* 0x000fe40000410000 */
[----:B------:R-:W-:-:S02]  /*4f80*/  FMUL.FTZ R152, R13, R162 ;  /* 0x000000a20d987220 */ /* 0x000fc40000410000 */
[----:B------:R-:W-:Y:S02]  /*4f90*/  FFMA.FTZ R162, R154, R162, R87 ;  /* 0x000000a29aa27223 */ /* 0x000fe40000010057 */
[----:B------:R-:W-:Y:S01]  /*4fa0*/  FMUL.FTZ R166, R18, R203 ;  /* 0x000000cb12a67220 */ /* 0x000fe20000410000 */
[----:B------:R-:W-:Y:S01]  /*4fb0*/  STS [R205.X4+0x10b4], R152 ;  /* 0x0010b498cd007388 */ /* 0x000fe20000004800 */
[----:B------:R-:W-:Y:S02]  /*4fc0*/  FFMA.FTZ R162, R153, R199, R162 ;  /* 0x000000c799a27223 */ /* 0x000fe400000100a2 */
[-C--:B------:R-:W-:Y:S01]  /*4fd0*/  FMUL.FTZ R172, R16, R201.reuse ;  /* 0x000000c910ac7220 */ /* 0x080fe20000410000 */
[----:B------:R0:W-:Y:S01]  /*4fe0*/  STS [R205.X4+0x10c8], R166 ;  /* 0x0010c8a6cd007388 */ /* 0x0001e20000004800 */
[-C--:B------:R-:W-:Y:S02]  /*4ff0*/  FFMA.FTZ R87, R147, R168.reuse, R162 ;  /* 0x000000a893577223 */ /* 0x080fe400000100a2 */
[----:B------:R-:W-:Y:S01]  /*5000*/  FMUL.FTZ R170, R15, R168 ;  /* 0x000000a80faa7220 */ /* 0x000fe20000410000 */
[----:B------:R-:W-:Y:S01]  /*5010*/  STS [R205.X4+0x10c0], R172 ;  /* 0x0010c0accd007388 */ /* 0x000fe20000004800 */
[----:B------:R-:W-:-:S02]  /*5020*/  FFMA.FTZ R87, R146, R201, R87 ;  /* 0x000000c992577223 */ /* 0x000fc40000010057 */
[----:B------:R-:W-:Y:S01]  /*5030*/  FMUL.FTZ R191, R12, R191 ;  /* 0x000000bf0cbf7220 */ /* 0x000fe20000410000 */
[----:B------:R-:W-:Y:S01]  /*5040*/  STS [R205.X4+0x10bc], R170 ;  /* 0x0010bcaacd007388 */ /* 0x000fe20000004800 */
[----:B------:R-:W-:Y:S01]  /*5050*/  FFMA.FTZ R174, R144, R174, R87 ;  /* 0x000000ae90ae7223 */ /* 0x000fe20000010057 */
[C---:B------:R-:W-:Y:S01]  /*5060*/  LEA.HI.X.SX32 R87, R197.reuse, R85, 0x1, P0 ;  /* 0x00000055c5577211 */ /* 0x040fe200000f0eff */
[----:B0-----:R-:W-:Y:S01]  /*5070*/  FMUL.FTZ R166, R14, R199 ;  /* 0x000000c70ea67220 */ /* 0x001fe20000410000 */
[----:B------:R-:W-:Y:S01]  /*5080*/  IADD3 R197, -R197, c[0x0][0x168], -R104 ;  /* 0x00005a00c5c57a10 */ /* 0x000fe20007ffe968 */
[----:B------:R-:W-:Y:S01]  /*5090*/  FMUL.FTZ R160, R11, R160 ;  /* 0x000000a00ba07220 */ /* 0x000fe20000410000 */
[----:B------:R-:W-:Y:S01]  /*50a0*/  STS [R205.X4+0x10b0], R191 ;  /* 0x0010b0bfcd007388 */ /* 0x000fe20000004800 */
[----:B------:R-:W-:Y:S01]  /*50b0*/  FMUL.FTZ R189, R10, R189 ;  /* 0x000000bd0abd7220 */ /* 0x000fe20000410000 */
[----:B------:R-:W-:Y:S01]  /*50c0*/  ISETP.GE.AND P0, PT, R197, 0x1, PT ;  /* 0x00000001c500780c */ /* 0x000fe20003f06270 */
[----:B------:R-:W-:Y:S01]  /*50d0*/  FMUL.FTZ R158, R9, R158 ;  /* 0x0000009e099e7220 */ /* 0x000fe20000410000 */
[----:B------:R-:W-:Y:S01]  /*50e0*/  STS [R205.X4+0x10b8], R166 ;  /* 0x0010b8a6cd007388 */ /* 0x000fe20000004800 */
[----:B------:R-:W-:Y:S01]  /*50f0*/  FMUL.FTZ R95, R8, R95 ;  /* 0x0000005f085f7220 */ /* 0x000fe20000410000 */
[----:B------:R-:W-:Y:S01]  /*5100*/  IADD3 R85, R104, 0x40, RZ ;  /* 0x0000004068557810 */ /* 0x000fe20007ffe0ff */
[----:B------:R-:W-:Y:S01]  /*5110*/  FMUL.FTZ R94, R7, R94 ;  /* 0x0000005e075e7220 */ /* 0x000fe20000410000 */
[----:B------:R-:W-:Y:S01]  /*5120*/  STS [R205.X4+0x10ac], R160 ;  /* 0x0010aca0cd007388 */ /* 0x000fe20000004800 */
[----:B------:R-:W-:Y:S01]  /*5130*/  FMUL.FTZ R165, R6, R165 ;  /* 0x000000a506a57220 */ /* 0x000fe20000410000 */
[----:B------:R-:W-:Y:S01]  /*5140*/  ISETP.GE.AND P1, PT, R197, 0x41, PT ;  /* 0x00000041c500780c */ /* 0x000fe20003f26270 */
[----:B------:R-:W-:Y:S01]  /*5150*/  FMUL.FTZ R148, R5, R148 ;  /* 0x0000009405947220 */ /* 0x000fe20000410000 */
[----:B------:R-:W-:Y:S01]  /*5160*/  STS [R205.X4+0x10a8], R189 ;  /* 0x0010a8bdcd007388 */ /* 0x000fe20000004800 */
[----:B------:R-:W-:-:S02]  /*5170*/  FMUL.FTZ R84, R4, R84 ;  /* 0x0000005404547220 */ /* 0x000fc40000410000 */
[----:B------:R-:W-:Y:S01]  /*5180*/  FFMA.FTZ R174, R143, R203, R174 ;  /* 0x000000cb8fae7223 */ /* 0x000fe200000100ae */
[----:B------:R-:W-:Y:S04]  /*5190*/  STS [R205.X4+0x10a4], R158 ;  /* 0x0010a49ecd007388 */ /* 0x000fe80000004800 */
[----:B------:R-:W-:Y:S04]  /*51a0*/  STS [R205.X4+0x10a0], R95 ;  /* 0x0010a05fcd007388 */ /* 0x000fe80000004800 */
[----:B------:R0:W-:Y:S04]  /*51b0*/  STS [R205.X4+0x109c], R94 ;  /* 0x00109c5ecd007388 */ /* 0x0001e80000004800 */
[----:B------:R1:W-:Y:S04]  /*51c0*/  STS [R205.X4+0x1098], R165 ;  /* 0x001098a5cd007388 */ /* 0x0003e80000004800 */
[----:B------:R2:W-:Y:S01]  /*51d0*/  STS [R205.X4+0x1094], R148 ;  /* 0x00109494cd007388 */ /* 0x0005e20000004800 */
[----:B0-----:R-:W-:-:S03]  /*51e0*/  LEA.HI.SX32 R94, R85, R104, 0x1b ;  /* 0x00000068555e7211 */ /* 0x001fc600078fdaff */
[----:B------:R2:W-:Y:S01]  /*51f0*/  STS [R205.X4+0x1090], R84 ;  /* 0x00109054cd007388 */ /* 0x0005e20000004800 */
[----:B-1----:R-:W-:-:S03]  /*5200*/  FMUL.FTZ R165, R142, R176 ;  /* 0x000000b08ea57220 */ /* 0x002fc60000410000 */
[----:B------:R-:W-:Y:S06]  /*5210*/  BAR.SYNC.DEFER_BLOCKING 0x0 ;  /* 0x0000000000007b1d */ /* 0x000fec0000010000 */
[----:B------:R-:W-:Y:S05]  /*5220*/  @!P0 BRA `(.L_x_4326) ;  /* 0x000000a000008947 */ /* 0x000fea0003800000 */
[----:B--2---:R-:W-:Y:S01]  /*5230*/  LEA.HI.SX32 R95, R104, R104, 0x1b ;  /* 0x00000068685f7211 */ /* 0x004fe200078fdaff */
        /* <DEDUP_REMOVED lines=9> */
.L_x_4326:
[----:B--2---:R-:W-:Y:S05]  /*52d0*/  BSYNC B0 ;  /* 0x0000000000007941 */ /* 0x004fea0003800000 */
.L_x_4325:
[----:B0-----:R0:W1:Y:S01]  /*52e0*/  LDS R85, [R94.X4+0x1190] ;  /* 0x001190005e557984 */ /* 0x0010620000004800 */
[----:B------:R-:W-:Y:S01]  /*52f0*/  BSSY B0, `(.L_x_4327) ;  /* 0x0000006000007945 */ /* 0x000fe20003800000 */
[----:B------:R-:W-:Y:S01]  /*5300*/  FADD.FTZ R84, R174, R165 ;  /* 0x000000a5ae547221 */ /* 0x000fe20000010000 */
[C---:B------:R-:W-:Y:S02]  /*5310*/  IADD3 R87, R104.reuse, 0x80, RZ ;  /* 0x0000008068577810 */ /* 0x040fe40007ffe0ff */
[----:B------:R-:W-:Y:S01]  /*5320*/  IADD3 R95, R104, 0xc0, RZ ;  /* 0x000000c0685f7810 */ /* 0x000fe20007ffe0ff */
[----:B------:R-:W-:Y:S05]  /*5330*/  @!P1 BRA `(.L_x_4328) ;  /* 0x0000001000009947 */ /* 0x000fea0003800000 */
[----:B-1----:R1:W-:Y:S02]  /*5340*/  RED.E.ADD.F32.FTZ.RN.STRONG.GPU [R156.64+-0xf00], R85 ;  /* 0xfff100559c00798e */ /* 0x0023e4000c10e784 */
.L_x_4328:
[----:B------:R-:W-:Y:S05]  /*5350*/  BSYNC B0 ;  /* 0x0000000000007941 */ /* 0x000fea0003800000 */
.L_x_4327:
        /* <DEDUP_REMOVED lines=14> */
.L_x_4330:
[----:B------:R-:W-:Y:S05]  /*5440*/  BSYNC B0 ;  /* 0x0000000000007941 */ /* 0x000fea0003800000 */
.L_x_4329:
[----:B------:R-:W2:Y:S01]  /*5450*/  LDS R95, [R95.X4+0x1390] ;  /* 0x001390005f5f7984 */ /* 0x000ea20000004800 */
[----:B------:R-:W-:Y:S01]  /*5460*/  BSSY B0, `(.L_x_4331) ;  /* 0x0000005000007945 */ /* 0x000fe20003800000 */
[----:B-1----:R-:W-:Y:S02]  /*5470*/  IADD3 R87, R104, 0x140, RZ ;  /* 0x0000014068577810 */ /* 0x002fe40007ffe0ff */
[----:B------:R-:W-:Y:S01]  /*5480*/  LEA.HI.SX32 R85, R85, R104, 0x1b ;  /* 0x0000006855557211 */ /* 0x000fe200078fdaff */
[----:B------:R-:W-:Y:S05]  /*5490*/  @!P0 BRA `(.L_x_4332) ;  /* 0x0000001000008947 */ /* 0x000fea0003800000 */
[----:B--2---:R1:W-:Y:S02]  /*54a0*/  RED.E.ADD.F32.FTZ.RN.STRONG.GPU [R156.64+-0xd00], R95 ;  /* 0xfff3005f9c00798e */ /* 0x0043e4000c10e784 */
.L_x_4332:
[----:B------:R-:W-:Y:S05]  /*54b0*/  BSYNC B0 ;  /* 0x0000000000007941 */ /* 0x000fea0003800000 */
.L_x_4331:
[----:B------:R-:W3:Y:S01]  /*54c0*/  LDS R85, [R85.X4+0x1490] ;  /* 0x0014900055557984 */ /* 0x000ee20000004800 */
[----:B------:R-:W-:Y:S01]  /*54d0*/  BSSY B0, `(.L_x_4333) ;  /* 0x0000005000007945 */ /* 0x000fe20003800000 */
[----:B-12---:R-:W-:Y:S02]  /*54e0*/  IADD3 R95, R104, 0x180, RZ ;  /* 0x00000180685f7810 */ /* 0x006fe40007ffe0ff */
[----:B------:R-:W-:Y:S01]  /*54f0*/  LEA.HI.SX32 R87, R87, R104, 0x1b ;  /* 0x0000006857577211 */ /* 0x000fe200078fdaff */
[----:B------:R-:W-:Y:S05]  /*5500*/  @!P1 BRA `(.L_x_4334) ;  /* 0x0000001000009947 */ /* 0x000fea0003800000 */
[----:B---3--:R1:W-:Y:S02]  /*5510*/  RED.E.ADD.F32.FTZ.RN.STRONG.GPU [R156.64+-0xc00], R85 ;  /* 0xfff400559c00798e */ /* 0x0083e4000c10e784 */
.L_x_4334:
[----:B------:R-:W-:Y:S05]  /*5520*/  BSYNC B0 ;  /* 0x0000000000007941 */ /* 0x000fea0003800000 */
.L_x_4333:
[----:B------:R-:W2:Y:S01]  /*5530*/  LDS R87, [R87.X4+0x1590] ;  /* 0x0015900057577984 */ /* 0x000ea20000004800 */
[----:B------:R-:W-:Y:S01]  /*5540*/  BSSY B0, `(.L_x_4335) ;  /* 0x0000005000007945 */ /* 0x000fe20003800000 */
[----:B-1-3--:R-:W-:-:S02]  /*5550*/  IADD3 R85, R104, 0x1c0, RZ ;  /* 0x000001c068557810 */ /* 0x00afc40007ffe0ff */
[----:B------:R-:W-:Y:S01]  /*5560*/  LEA.HI.SX32 R95, R95, R104, 0x1b ;  /* 0x000000685f5f7211 */ /* 0x000fe200078fdaff */
[----:B------:R-:W-:Y:S05]  /*5570*/  @!P2 BRA `(.L_x_4336) ;  /* 0x000000100000a947 */ /* 0x000fea0003800000 */
[----:B--2---:R1:W-:Y:S02]  /*5580*/  RED.E.ADD.F32.FTZ.RN.STRONG.GPU [R156.64+-0xb00], R87 ;  /* 0xfff500579c00798e */ /* 0x0043e4000c10e784 */
.L_x_4336:
[----:B------:R-:W-:Y:S05]  /*5590*/  BSYNC B0 ;  /* 0x0000000000007941 */ /* 0x000fea0003800000 */
.L_x_4335:
[----:B------:R-:W3:Y:S01]  /*55a0*/  LDS R95, [R95.X4+0x1690] ;  /* 0x001690005f5f7984 */ /* 0x000ee20000004800 */
[----:B------:R-:W-:Y:S01]  /*55b0*/  BSSY B0, `(.L_x_4337) ;  /* 0x0000005000007945 */ /* 0x000fe20003800000 */
[----:B-12---:R-:W-:Y:S02]  /*55c0*/  IADD3 R87, R104, 0x200, RZ ;  /* 0x0000020068577810 */ /* 0x006fe40007ffe0ff */
[----:B------:R-:W-:Y:S01]  /*55d0*/  LEA.HI.SX32 R85, R85, R104, 0x1b ;  /* 0x0000006855557211 */ /* 0x000fe200078fdaff */
[----:B------:R-:W-:Y:S05]  /*55e0*/  @!P3 BRA `(.L_x_4338) ;  /* 0x000000100000b947 */ /* 0x000fea0003800000 */
[----:B---3--:R1:W-:Y:S02]  /*55f0*/  RED.E.ADD.F32.FTZ.RN.STRONG.GPU [R156.64+-0xa00], R95 ;  /* 0xfff6005f9c00798e */ /* 0x0083e4000c10e784 */
.L_x_4338:
[----:B------:R-:W-:Y:S05]  /*5600*/  BSYNC B0 ;  /* 0x0000000000007941 */ /* 0x000fea0003800000 */
.L_x_4337:
[----:B------:R-:W2:Y:S01]  /*5610*/  LDS R85, [R85.X4+0x1790] ;  /* 0x0017900055557984 */ /* 0x000ea20000004800 */
[----:B------:R-:W-:Y:S01]  /*5620*/  BSSY B0, `(.L_x_4339) ;  /* 0x0000004000007945 */ /* 0x000fe20003800000 */
[----:B------:R-:W-:Y:S01]  /*5630*/  LEA.HI.SX32 R86, R87, R104, 0x1b ;  /* 0x0000006857567211 */ /* 0x000fe200078fdaff */
[----:B------:R-:W-:Y:S05]  /*5640*/  @!P4 BRA `(.L_x_4340) ;  /* 0x000000100000c947 */ /* 0x000fea0003800000 */
[----:B--2---:R2:W-:Y:S02]  /*5650*/  RED.E.ADD.F32.FTZ.RN.STRONG.GPU [R156.64+-0x900], R85 ;  /* 0xfff700559c00798e */ /* 0x0045e4000c10e784 */
.L_x_4340:
[----:B------:R-:W-:Y:S05]  /*5660*/  BSYNC B0 ;  /* 0x0000000000007941 */ /* 0x000fea0003800000 */
.L_x_4339:
[----:B--2---:R2:W4:Y:S01]  /*5670*/  LDS R85, [R86.X4+0x1890] ;  /* 0x0018900056557984 */ /* 0x0045220000004800 */
[----:B------:R-:W-:Y:S01]  /*5680*/  BSSY B0, `(.L_x_4341) ;  /* 0x0000005000007945 */ /* 0x000fe20003800000 */
[----:B------:R-:W-:-:S02]  /*5690*/  IADD3 R87, R104, 0x240, RZ ;  /* 0x0000024068577810 */ /* 0x000fc40007ffe0ff */
[----:B-1-3--:R-:W-:Y:S01]  /*56a0*/  IADD3 R95, R104, 0x280, RZ ;  /* 0x00000280685f7810 */ /* 0x00afe20007ffe0ff */
[----:B------:R-:W-:Y:S05]  /*56b0*/  @!P5 BRA `(.L_x_4342) ;  /* 0x000000100000d947 */ /* 0x000fea0003800000 */
[----:B----4-:R1:W-:Y:S02]  /*56c0*/  RED.E.ADD.F32.FTZ.RN.STRONG.GPU [R156.64+-0x800], R85 ;  /* 0xfff800559c00798e */ /* 0x0103e4000c10e784 */
.L_x_4342:
[----:B------:R-:W-:Y:S05]  /*56d0*/  BSYNC B0 ;  /* 0x0000000000007941 */ /* 0x000fea0003800000 */
.L_x_4341:
        /* <DEDUP_REMOVED lines=14> */
.L_x_4344:
[----:B------:R-:W-:Y:S05]  /*57c0*/  BSYNC B0 ;  /* 0x0000000000007941 */ /* 0x000fea0003800000 */
.L_x_4343:
[----:B------:R-:W3:Y:S01]  /*57d0*/  LDS R95, [R95.X4+0x1a90] ;  /* 0x001a90005f5f7984 */ /* 0x000ee20000004800 */
[----:B------:R-:W-:Y:S01]  /*57e0*/  BSSY B0, `(.L_x_4345) ;  /* 0x0000005000007945 */ /* 0x000fe20003800000 */
[----:B-1----:R-:W-:-:S02]  /*57f0*/  IADD3 R87, R104, 0x300, RZ ;  /* 0x0000030068577810 */ /* 0x002fc40007ffe0ff */
[----:B------:R-:W-:Y:S01]  /*5800*/  LEA.HI.SX32 R85, R85, R104, 0x1b ;  /* 0x0000006855557211 */ /* 0x000fe200078fdaff */
[----:B------:R-:W-:Y:S05]  /*5810*/  @!P0 BRA `(.L_x_4346) ;  /* 0x0000001000008947 */ /* 0x000fea0003800000 */
[----:B---3--:R1:W-:Y:S02]  /*5820*/  RED.E.ADD.F32.FTZ.RN.STRONG.GPU [R156.64+-0x600], R95 ;  /* 0xfffa005f9c00798e */ /* 0x0083e4000c10e784 */
.L_x_4346:
[----:B------:R-:W-:Y:S05]  /*5830*/  BSYNC B0 ;  /* 0x0000000000007941 */ /* 0x000fea0003800000 */
.L_x_4345:
[----:B------:R-:W4:Y:S01]  /*5840*/  LDS R85, [R85.X4+0x1b90] ;  /* 0x001b900055557984 */ /* 0x000f220000004800 */
[----:B------:R-:W-:Y:S01]  /*5850*/  BSSY B0, `(.L_x_4347) ;  /* 0x0000005000007945 */ /* 0x000fe20003800000 */
[----:B-1-3--:R-:W-:Y:S02]  /*5860*/  IADD3 R95, R104, 0x340, RZ ;  /* 0x00000340685f7810 */ /* 0x00afe40007ffe0ff */
[----:B------:R-:W-:Y:S01]  /*5870*/  LEA.HI.SX32 R87, R87, R104, 0x1b ;  /* 0x0000006857577211 */ /* 0x000fe200078fdaff */
[----:B------:R-:W-:Y:S05]  /*5880*/  @!P1 BRA `(.L_x_4348) ;  /* 0x0000001000009947 */ /* 0x000fea0003800000 */
[----:B----4-:R1:W-:Y:S02]  /*5890*/  RED.E.ADD.F32.FTZ.RN.STRONG.GPU [R156.64+-0x500], R85 ;  /* 0xfffb00559c00798e */ /* 0x0103e4000c10e784 */
.L_x_4348:
[----:B------:R-:W-:Y:S05]  /*58a0*/  BSYNC B0 ;  /* 0x0000000000007941 */ /* 0x000fea0003800000 */
.L_x_4347:
[----:B------:R-:W3:Y:S01]  /*58b0*/  LDS R87, [R87.X4+0x1c90] ;  /* 0x001c900057577984 */ /* 0x000ee20000004800 */
[----:B------:R-:W-:Y:S01]  /*58c0*/  BSSY B0, `(.L_x_4349) ;  /* 0x0000005000007945 */ /* 0x000fe20003800000 */
[----:B-1--4-:R-:W-:Y:S02]  /*58d0*/  IADD3 R85, R104, 0x380, RZ ;  /* 0x0000038068557810 */ /* 0x012fe40007ffe0ff */
[----:B------:R-:W-:Y:S01]  /*58e0*/  LEA.HI.SX32 R95, R95, R104, 0x1b ;  /* 0x000000685f5f7211 */ /* 0x000fe200078fdaff */
[----:B------:R-:W-:Y:S05]  /*58f0*/  @!P2 BRA `(.L_x_4350) ;  /* 0x000000100000a947 */ /* 0x000fea0003800000 */
[----:B---3--:R1:W-:Y:S02]  /*5900*/  RED.E.ADD.F32.FTZ.RN.STRONG.GPU [R156.64+-0x400], R87 ;  /* 0xfffc00579c00798e */ /* 0x0083e4000c10e784 */
.L_x_4350:
[----:B------:R-:W-:Y:S05]  /*5910*/  BSYNC B0 ;  /* 0x0000000000007941 */ /* 0x000fea0003800000 */
.L_x_4349:
[----:B------:R-:W4:Y:S01]  /*5920*/  LDS R95, [R95.X4+0x1d90] ;  /* 0x001d90005f5f7984 */ /* 0x000f220000004800 */
[----:B------:R-:W-:Y:S01]  /*5930*/  BSSY B0, `(.L_x_4351) ;  /* 0x0000005000007945 */ /* 0x000fe20003800000 */
[----:B-1-3--:R-:W-:-:S02]  /*5940*/  IADD3 R87, R104, 0x3c0, RZ ;  /* 0x000003c068577810 */ /* 0x00afc40007ffe0ff */
[----:B------:R-:W-:Y:S01]  /*5950*/  LEA.HI.SX32 R85, R85, R104, 0x1b ;  /* 0x0000006855557211 */ /* 0x000fe200078fdaff */
[----:B------:R-:W-:Y:S05]  /*5960*/  @!P3 BRA `(.L_x_4352) ;  /* 0x000000100000b947 */ /* 0x000fea0003800000 */
[----:B----4-:R1:W-:Y:S02]  /*5970*/  RED.E.ADD.F32.FTZ.RN.STRONG.GPU [R156.64+-0x300], R95 ;  /* 0xfffd005f9c00798e */ /* 0x0103e4000c10e784 */
.L_x_4352:
[----:B------:R-:W-:Y:S05]  /*5980*/  BSYNC B0 ;  /* 0x0000000000007941 */ /* 0x000fea0003800000 */
.L_x_4351:
[----:B------:R-:W3:Y:S01]  /*5990*/  LDS R85, [R85.X4+0x1e90] ;  /* 0x001e900055557984 */ /* 0x000ee20000004800 */
[----:B------:R-:W-:Y:S01]  /*59a0*/  BSSY B0, `(.L_x_4353) ;  /* 0x0000004000007945 */ /* 0x000fe20003800000 */
[----:B------:R-:W-:Y:S01]  /*59b0*/  LEA.HI.SX32 R87, R87, R104, 0x1b ;  /* 0x0000006857577211 */ /* 0x000fe200078fdaff */
[----:B------:R-:W-:Y:S05]  /*59c0*/  @!P4 BRA `(.L_x_4354) ;  /* 0x000000100000c947 */ /* 0x000fea0003800000 */
[----:B---3--:R3:W-:Y:S02]  /*59d0*/  RED.E.ADD.F32.FTZ.RN.STRONG.GPU [R156.64+-0x200], R85 ;  /* 0xfffe00559c00798e */ /* 0x0087e4000c10e784 */
.L_x_4354:
[----:B------:R-:W-:Y:S05]  /*59e0*/  BSYNC B0 ;  /* 0x0000000000007941 */ /* 0x000fea0003800000 */
.L_x_4353:
[----:B------:R-:W0:Y:S01]  /*59f0*/  LDS R87, [R87.X4+0x1f90] ;  /* 0x001f900057577984 */ /* 0x000e220000004800 */
[----:B------:R-:W-:Y:S01]  /*5a00*/  BSSY B0, `(.L_x_4355) ;  /* 0x0000003000007945 */ /* 0x000fe20003800000 */
[----:B------:R-:W-:Y:S05]  /*5a10*/  @!P5 BRA `(.L_x_4356) ;  /* 0x000000100000d947 */ /* 0x000fea0003800000 */
[----:B0-----:R0:W-:Y:S02]  /*5a20*/  RED.E.ADD.F32.FTZ.RN.STRONG.GPU [R156.64+-0x100], R87 ;  /* 0xffff00579c00798e */ /* 0x0011e4000c10e784 */
.L_x_4356:
[----:B------:R-:W-:Y:S05]  /*5a30*/  BSYNC B0 ;  /* 0x0000000000007941 */ /* 0x000fea0003800000 */
.L_x_4355:
[----:B---3--:R-:W3:Y:S01]  /*5a40*/  SHFL.DOWN PT, R85, R84, 0x1, 0x1f ;  /* 0x08201f0054557f89 */ /* 0x008ee200000e0000 */
[----:B------:R-:W-:Y:S01]  /*5a50*/  ISETP.GT.AND P0, PT, R106, 0x1e, PT ;  /* 0x0000001e6a00780c */ /* 0x000fe20003f04270 */
[-C--:B------:R-:W-:Y:S01]  /*5a60*/  FMUL.FTZ R148, R83, R167.reuse ;  /* 0x000000a753947220 */ /* 0x080fe20000410000 */
[----:B------:R-:W-:Y:S01]  /*5a70*/  ISETP.NE.AND P1, PT, R104, RZ, PT ;  /* 0x000000ff6800720c */ /* 0x000fe20003f25270 */
[----:B--2---:R-:W2:Y:S01]  /*5a80*/  SHFL.DOWN PT, R86, R139, 0x1, 0x1f ;  /* 0x08201f008b567f89 */ /* 0x004ea200000e0000 */
[----:B------:R-:W-:Y:S01]  /*5a90*/  FMUL.FTZ R167, R134, R167 ;  /* 0x000000a786a77220 */ /* 0x000fe20000410000 */
[----:B------:R-:W-:Y:S01]  /*5aa0*/  BSSY B0, `(.L_x_4357) ;  /* 0x0000085000007945 */ /* 0x000fe20003800000 */
[----:B0-----:R-:W-:-:S02]  /*5ab0*/  FMUL.FTZ R94, R81, R185 ;  /* 0x000000b9515e7220 */ /* 0x001fc40000410000 */
        /* <DEDUP_REMOVED lines=8> */
[----:B---3--:R-:W-:Y:S02]  /*5b40*/  @!P0 FADD.FTZ R84, R84, R85 ;  /* 0x0000005554548221 */ /* 0x008fe40000010000 */
[-C--:B------:R-:W-:Y:S02]  /*5b50*/  FMUL.FTZ R73, R134, R150.reuse ;  /* 0x0000009686497220 */ /* 0x080fe40000410000 */
[----:B--2---:R-:W-:Y:S01]  /*5b60*/  @!P0 FADD.FTZ R139, R139, R86 ;  /* 0x000000568b8b8221 */ /* 0x004fe20000010000 */
[----:B------:R-:W0:Y:S01]  /*5b70*/  SHFL.DOWN PT, R85, R84, 0x2, 0x1f ;  /* 0x08401f0054557f89 */ /* 0x000e2200000e0000 */
[----:B------:R-:W-:Y:S01]  /*5b80*/  ISETP.GT.AND P0, PT, R106, 0x1d, PT ;  /* 0x0000001d6a00780c */ /* 0x000fe20003f04270 */
[----:B------:R-:W-:-:S02]  /*5b90*/  FMUL.FTZ R150, R71, R150 ;  /* 0x0000009647967220 */ /* 0x000fc40000410000 */
[----:B------:R-:W2:Y:S01]  /*5ba0*/  SHFL.DOWN PT, R86, R139, 0x2, 0x1f ;  /* 0x08401f008b567f89 */ /* 0x000ea200000e0000 */
[----:B------:R-:W-:Y:S02]  /*5bb0*/  FMUL.FTZ R71, R70, R145 ;  /* 0x0000009146477220 */ /* 0x000fe40000410000 */
[-C--:B------:R-:W-:Y:S02]  /*5bc0*/  FMUL.FTZ R70, R69, R140.reuse ;  /* 0x0000008c45467220 */ /* 0x080fe40000410000 */
        /* <DEDUP_REMOVED lines=8> */
[----:B0-----:R-:W-:Y:S02]  /*5c50*/  @!P0 FADD.FTZ R84, R84, R85 ;  /* 0x0000005554548221 */ /* 0x001fe40000010000 */
[----:B------:R-:W-:-:S02]  /*5c60*/  FFMA.FTZ R177, R16, R81, R177 ;  /* 0x0000005110b17223 */ /* 0x000fc400000100b1 */
[----:B--2---:R-:W-:Y:S01]  /*5c70*/  @!P0 FADD.FTZ R139, R139, R86 ;  /* 0x000000568b8b8221 */ /* 0x004fe20000010000 */
[----:B------:R-:W0:Y:S01]  /*5c80*/  SHFL.DOWN PT, R85, R84, 0x4, 0x1f ;  /* 0x08801f0054557f89 */ /* 0x000e2200000e0000 */
[----:B------:R-:W-:Y:S01]  /*5c90*/  ISETP.GT.AND P0, PT, R106, 0x1b, PT ;  /* 0x0000001b6a00780c */ /* 0x000fe20003f04270 */
[----:B------:R-:W-:Y:S02]  /*5ca0*/  FFMA.FTZ R60, R81, R131, R60 ;  /* 0x00000083513c7223 */ /* 0x000fe4000001003c */
[----:B------:R-:W2:Y:S01]  /*5cb0*/  SHFL.DOWN PT, R86, R139, 0x4, 0x1f ;  /* 0x08801f008b567f89 */ /* 0x000ea200000e0000 */
[----:B------:R-:W-:Y:S02]  /*5cc0*/  FFMA.FTZ R53, R74, R96, R53 ;  /* 0x000000604a357223 */ /* 0x000fe40000010035 */
[----:B------:R-:W-:Y:S02]  /*5cd0*/  FFMA.FTZ R140, R17, R94, R83 ;  /* 0x0000005e118c7223 */ /* 0x000fe40000010053 */
[----:B------:R-:W-:-:S02]  /*5ce0*/  FFMA.FTZ R63, R148, R138, R63 ;  /* 0x0000008a943f7223 */ /* 0x000fc4000001003f */
[----:B------:R-:W-:Y:S02]  /*5cf0*/  FFMA.FTZ R61, R94, R132, R61 ;  /* 0x000000845e3d7223 */ /* 0x000fe4000001003d */
[----:B------:R-:W-:Y:S02]  /*5d00*/  FADD.FTZ R37, R140, R37 ;  /* 0x000000258c257221 */ /* 0x000fe40000010000 */
        /* <DEDUP_REMOVED lines=20> */
[-C--:B------:R-:W-:Y:S02]  /*5e50*/  FMUL.FTZ R75, R72, R149.reuse ;  /* 0x00000095484b7220 */ /* 0x080fe40000410000 */
        /* <DEDUP_REMOVED lines=8> */
[C---:B------:R-:W-:Y:S02]  /*5ee0*/  FMUL.FTZ R82, R134.reuse, R183 ;  /* 0x000000b786527220 */ /* 0x040fe40000410000 */
[C---:B------:R-:W-:Y:S02]  /*5ef0*/  FMUL.FTZ R159, R134.reuse, R159 ;  /* 0x0000009f869f7220 */ /* 0x040fe40000410000 */
[C---:B------:R-:W-:Y:S02]  /*5f00*/  FMUL.FTZ R76, R134.reuse, R155 ;  /* 0x0000009b864c7220 */ /* 0x040fe40000410000 */
[C---:B------:R-:W-:Y:S02]  /*5f10*/  FMUL.FTZ R72, R134.reuse, R145 ;  /* 0x0000009186487220 */ /* 0x040fe40000410000 */
[-C--:B------:R-:W-:Y:S02]  /*5f20*/  FMUL.FTZ R134, R134, R141.reuse ;  /* 0x0000008d86867220 */ /* 0x080fe40000410000 */
[----:B------:R-:W-:-:S02]  /*5f30*/  FMUL.FTZ R141, R68, R141 ;  /* 0x0000008d448d7220 */ /* 0x000fc40000410000 */
[----:B------:R-:W-:Y:S02]  /*5f40*/  FFMA.FTZ R68, R19, R148, R167 ;  /* 0x0000009413447223 */ /* 0x000fe400000100a7 */
[----:B------:R-:W-:Y:S02]  /*5f50*/  FMUL.FTZ R159, R159, R164 ;  /* 0x000000a49f9f7220 */ /* 0x000fe40000410000 */
[----:B------:R-:W-:Y:S02]  /*5f60*/  FADD.FTZ R39, R68, R39 ;  /* 0x0000002744277221 */ /* 0x000fe40000010000 */
[----:B------:R-:W-:Y:S02]  /*5f70*/  FFMA.FTZ R68, R15, R86, R147 ;  /* 0x000000560f447223 */ /* 0x000fe40000010093 */
[----:B0-----:R-:W-:Y:S02]  /*5f80*/  @!P0 FADD.FTZ R84, R84, R87 ;  /* 0x0000005754548221 */ /* 0x001fe40000010000 */
[----:B------:R-:W-:-:S02]  /*5f90*/  FADD.FTZ R43, R68, R43 ;  /* 0x0000002b442b7221 */ /* 0x000fc40000010000 */
[----:B--2---:R-:W-:Y:S01]  /*5fa0*/  @!P0 FADD.FTZ R139, R139, R142 ;  /* 0x0000008e8b8b8221 */ /* 0x004fe20000010000 */
[----:B------:R-:W-:Y:S01]  /*5fb0*/  ISETP.NE.AND P0, PT, R106, RZ, PT ;  /* 0x000000ff6a00720c */ /* 0x000fe20003f05270 */
[----:B------:R-:W-:Y:S02]  /*5fc0*/  FFMA.FTZ R143, R18, R85, R143 ;  /* 0x00000055128f7223 */ /* 0x000fe4000001008f */
[----:B------:R-:W-:Y:S01]  /*5fd0*/  FFMA.FTZ R62, R85, R133, R62 ;  /* 0x00000085553e7223 */ /* 0x000fe2000001003e */
[----:B------:R-:W-:Y:S01]  /*5fe0*/  MOV R85, R139 ;  /* 0x0000008b00557202 */ /* 0x000fe20000000f00 */
[----:B------:R-:W-:Y:S02]  /*5ff0*/  FFMA.FTZ R68, R11, R78, R159 ;  /* 0x0000004e0b447223 */ /* 0x000fe4000001009f */
[----:B------:R-:W-:Y:S02]  /*6000*/  FMUL.FTZ R82, R82, R153 ;  /* 0x0000009952527220 */ /* 0x000fe40000410000 */
[----:B------:R-:W-:-:S02]  /*6010*/  FMUL.FTZ R76, R76, R161 ;  /* 0x000000a14c4c7220 */ /* 0x000fc40000410000 */
[----:B------:R-:W-:Y:S02]  /*6020*/  FMUL.FTZ R72, R72, R179 ;  /* 0x000000b348487220 */ /* 0x000fe40000410000 */
[----:B------:R-:W-:Y:S01]  /*6030*/  FMUL.FTZ R134, R134, R181 ;  /* 0x000000b586867220 */ /* 0x000fe20000410000 */
[----:B------:R0:W-:Y:S01]  /*6040*/  @!P0 STS.64 [R120.X8+0x2118], R84 ;  /* 0x0021185478008388 */ /* 0x0001e20000008a00 */
[----:B------:R-:W-:Y:S02]  /*6050*/  FFMA.FTZ R178, R9, R74, R178 ;  /* 0x0000004a09b27223 */ /* 0x000fe400000100b2 */
[----:B------:R-:W-:Y:S02]  /*6060*/  FADD.FTZ R47, R68, R47 ;  /* 0x0000002f442f7221 */ /* 0x000fe40000010000 */
        /* <DEDUP_REMOVED lines=40> */
.L_x_4358:
[----:B0-----:R-:W-:Y:S05]  /*62f0*/  BSYNC B0 ;  /* 0x0000000000007941 */ /* 0x001fea0003800000 */
.L_x_4357:
[----:B------:R-:W-:Y:S02]  /*6300*/  IADD3 R137, R137, 0x1, RZ ;  /* 0x0000000189897810 */ /* 0x000fe40007ffe0ff */
[----:B------:R-:W-:Y:S02]  /*6310*/  IADD3 R136, P1, R136, 0x1, RZ ;  /* 0x0000000188887810 */ /* 0x000fe40007f3e0ff */
[----:B------:R-:W-:Y:S02]  /*6320*/  ISETP.GE.AND P0, PT, R137, c[0x0][0x16c], PT ;  /* 0x00005b0089007a0c */ /* 0x000fe40003f06270 */
[----:B------:R-:W-:-:S11]  /*6330*/  IADD3.X R135, RZ, R135, RZ, P1, !PT ;  /* 0x00000087ff877210 */ /* 0x000fd60000ffe4ff */
[----:B-1--4-:R-:W-:Y:S01]  /*6340*/  @P0 CALL.REL.NOINC `(.L_x_4311) ;  /* 0x0000001000000944 */ /* 0x012fe20003c00000 */
[----:B------:R-:W-:Y:S05]  /*6350*/  BRA `(.L_x_4359) ;  /* 0xffffcea000007947 */ /* 0x000fea000383ffff */
.L_x_4311:
        /* <DEDUP_REMOVED lines=25> */
[--C-:B--2---:R-:W-:Y:S01]  /*64f0*/  FADD.FTZ R4, R4, R102.reuse ;  /* 0x0000006604047221 */ /* 0x104fe20000010000 */
[----:B------:R-:W-:Y:S01]  /*6500*/  FSETP.GTU.FTZ.AND P6, PT, R24, 20, PT ;  /* 0x41a000001800780b */ /* 0x000fe20003fdc000 */
[--C-:B------:R-:W-:Y:S01]  /*6510*/  FADD.FTZ R19, R5, R102.reuse ;  /* 0x0000006605137221 */ /* 0x100fe20000010000 */
[----:B------:R-:W-:Y:S01]  /*6520*/  FSETP.GTU.FTZ.AND P5, PT, R25, 20, PT ;  /* 0x41a000001900780b */ /* 0x000fe20003fbc000 */
[----:B------:R-:W-:-:S02]  /*6530*/  FADD.FTZ R26, R26, R102 ;  /* 0x000000661a1a7221 */ /* 0x000fc40000010000 */
[----:B------:R-:W-:Y:S02]  /*6540*/  @!P1 FMUL.FTZ R0, R20, -1.4426950216293334961 ;  /* 0xbfb8aa3b14009820 */ /* 0x000fe40000410000 */
[----:B------:R-:W-:Y:S01]  /*6550*/  @!P0 FMUL.FTZ R2, R21, -1.4426950216293334961 ;  /* 0xbfb8aa3b15028820 */ /* 0x000fe20000410000 */
[----:B------:R-:W-:Y:S01]  /*6560*/  FSETP.GTU.FTZ.AND P4, PT, R26, 20, PT ;  /* 0x41a000001a00780b */ /* 0x000fe20003f9c000 */
[----:B------:R-:W-:Y:S02]  /*6570*/  @!P3 FMUL.FTZ R3, R22, -1.4426950216293334961 ;  /* 0xbfb8aa3b1603b820 */ /* 0x000fe40000410000 */
[----:B------:R-:W0:Y:S01]  /*6580*/  @!P1 MUFU.EX2 R0, R0 ;  /* 0x0000000000009308 */ /* 0x000e220000000800 */
[----:B------:R-:W-:Y:S02]  /*6590*/  @!P2 FMUL.FTZ R8, R23, -1.4426950216293334961 ;  /* 0xbfb8aa3b1708a820 */ /* 0x000fe40000410000 */
[----:B------:R-:W-:Y:S02]  /*65a0*/  @!P6 FMUL.FTZ R9, R24, -1.4426950216293334961 ;  /* 0xbfb8aa3b1809e820 */ /* 0x000fe40000410000 */
[----:B------:R-:W-:-:S02]  /*65b0*/  @!P5 FMUL.FTZ R14, R25, -1.4426950216293334961 ;  /* 0xbfb8aa3b190ed820 */ /* 0x000fc40000410000 */
[----:B------:R-:W-:Y:S01]  /*65c0*/  FADD.FTZ R27, R27, R102 ;  /* 0x000000661b1b7221 */ /* 0x000fe20000010000 */
[----:B------:R-:W1:Y:S08]  /*65d0*/  @!P0 MUFU.EX2 R2, R2 ;  /* 0x0000000200028308 */ /* 0x000e700000000800 */
[----:B------:R-:W2:Y:S01]  /*65e0*/  @!P3 MUFU.EX2 R3, R3 ;  /* 0x000000030003b308 */ /* 0x000ea20000000800 */
[----:B0-----:R-:W-:-:S02]  /*65f0*/  @!P1 FADD.FTZ R0, R0, 1 ;  /* 0x3f80000000009421 */ /* 0x001fc40000010000 */
[----:B-1----:R-:W-:-:S05]  /*6600*/  @!P0 FADD.FTZ R2, R2, 1 ;  /* 0x3f80000002028421 */ /* 0x002fca0000010000 */
[----:B------:R-:W0:Y:S01]  /*6610*/  @!P1 MUFU.RCP R11, R0 ;  /* 0x00000000000b9308 */ /* 0x000e220000001000 */
[----:B--2---:R-:W-:-:S07]  /*6620*/  @!P3 FADD.FTZ R3, R3, 1 ;  /* 0x3f8000000303b421 */ /* 0x004fce0000010000 */
[----:B------:R-:W1:Y:S08]  /*6630*/  @!P0 MUFU.RCP R2, R2 ;  /* 0x0000000200028308 */ /* 0x000e700000001000 */
[----:B------:R2:W3:Y:S01]  /*6640*/  @!P3 MUFU.RCP R17, R3 ;  /* 0x000000030011b308 */ /* 0x0004e20000001000 */
[----:B0-----:R-:W-:Y:S01]  /*6650*/  @!P1 FMUL.FTZ R44, R44, R11 ;  /* 0x0000000b2c2c9220 */ /* 0x001fe20000410000 */
[----:B------:R-:W-:-:S06]  /*6660*/  FSETP.GTU.FTZ.AND P1, PT, R27, 20, PT ;  /* 0x41a000001b00780b */ /* 0x000fcc0003f3c000 */
[----:B------:R-:W0:Y:S01]  /*6670*/  @!P2 MUFU.EX2 R12, R8 ;  /* 0x00000008000ca308 */ /* 0x000e220000000800 */
[----:B-1----:R-:W-:Y:S01]  /*6680*/  @!P0 FMUL.FTZ R45, R45, R2 ;  /* 0x000000022d2d8220 */ /* 0x002fe20000410000 */
[----:B------:R-:W-:Y:S01]  /*6690*/  FSETP.GTU.FTZ.AND P0, PT, R4, 20, PT ;  /* 0x41a000000400780b */ /* 0x000fe20003f1c000 */
[----:B------:R-:W-:-:S04]  /*66a0*/  @!P4 FMUL.FTZ R2, R26, -1.4426950216293334961 ;  /* 0xbfb8aa3b1a02c820 */ /* 0x000fc80000410000 */
[----:B--2---:R-:W-:Y:S01]  /*66b0*/  @!P1 FMUL.FTZ R3, R27, -1.4426950216293334961 ;  /* 0xbfb8aa3b1b039820 */ /* 0x004fe20000410000 */
[----:B------:R1:W2:Y:S01]  /*66c0*/  @!P6 MUFU.EX2 R13, R9 ;  /* 0x00000009000de308 */ /* 0x0002a20000000800 */
[----:B---3--:R-:W-:Y:S01]  /*66d0*/  @!P3 FMUL.FTZ R46, R46, R17 ;  /* 0x000000112e2eb220 */ /* 0x008fe20000410000 */
[----:B------:R-:W-:-:S05]  /*66e0*/  FSETP.GTU.FTZ.AND P3, PT, R19, 20, PT ;  /* 0x41a000001300780b */ /* 0x000fca0003f7c000 */
[----:B------:R-:W-:Y:S01]  /*66f0*/  @!P0 FMUL.FTZ R0, R4, -1.4426950216293334961 ;  /* 0xbfb8aa3b04008820 */ /* 0x000fe20000410000 */
[----:B------:R-:W3:Y:S01]  /*6700*/  @!P5 MUFU.EX2 R14, R14 ;  /* 0x0000000e000ed308 */ /* 0x000ee20000000800 */
[----:B-1----:R-:W1:Y:S01]  /*6710*/  LDS.128 R8, [R122.X16+0x30] ;  /* 0x000030007a087984 */ /* 0x002e62000000cc00 */
[----:B0-----:R-:W-:-:S05]  /*6720*/  @!P2 FADD.FTZ R5, R12, 1 ;  /* 0x3f8000000c05a421 */ /* 0x001fca0000010000 */
[----:B------:R-:W-:Y:S01]  /*6730*/  @!P3 FMUL.FTZ R4, R19, -1.4426950216293334961 ;  /* 0xbfb8aa3b1304b820 */ /* 0x000fe20000410000 */
[----:B------:R0:W4:Y:S01]  /*6740*/  @!P4 MUFU.EX2 R15, R2 ;  /* 0x00000002000fc308 */ /* 0x0001220000000800 */
[----:B--2---:R-:W-:-:S07]  /*6750*/  @!P6 FADD.FTZ R13, R13, 1 ;  /* 0x3f8000000d0de421 */ /* 0x004fce0000010000 */
[----:B------:R-:W2:Y:S01]  /*6760*/  @!P3 MUFU.EX2 R12, R4 ;  /* 0x00000004000cb308 */ /* 0x000ea20000000800 */
[----:B---3--:R-:W-:Y:S01]  /*6770*/  @!P5 FADD.FTZ R14, R14, 1 ;  /* 0x3f8000000e0ed421 */ /* 0x008fe20000010000 */
[----:B0-----:R-:W-:-:S06]  /*6780*/  SHF.L.U32 R2, R68, 0xa, RZ ;  /* 0x0000000a44027819 */ /* 0x001fcc00000006ff */
[----:B------:R-:W0:Y:S01]  /*6790*/  @!P2 MUFU.RCP R18, R5 ;  /* 0x000000050012a308 */ /* 0x000e220000001000 */
[----:B----4-:R-:W-:Y:S02]  /*67a0*/  @!P4 FADD.FTZ R15, R15, 1 ;  /* 0x3f8000000f0fc421 */ /* 0x010fe40000010000 */
[----:B--2---:R-:W-:-:S05]  /*67b0*/  @!P3 FADD.FTZ R12, R12, 1 ;  /* 0x3f8000000c0cb421 */ /* 0x004fca0000010000 */
[----:B------:R-:W2:Y:S01]  /*67c0*/  @!P5 MUFU.RCP R14, R14 ;  /* 0x0000000e000ed308 */ /* 0x000ea20000001000 */
[----:B0-----:R-:W-:-:S07]  /*67d0*/  @!P2 FMUL.FTZ R47, R47, R18 ;  /* 0x000000122f2fa220 */ /* 0x001fce0000410000 */
[----:B------:R0:W-:Y:S01]  /*67e0*/  @!P1 MUFU.EX2 R16, R3 ;  /* 0x0000000300109308 */ /* 0x0001e20000000800 */
[--C-:B-1----:R-:W-:Y:S02]  /*67f0*/  FADD.FTZ R20, R8, R102.reuse ;  /* 0x0000006608147221 */ /* 0x102fe40000010000 */
[----:B------:R-:W-:Y:S02]  /*6800*/  IMAD R8, R169, c[0x0][0x2d8], RZ ;  /* 0x0000b600a9087a24 */ /* 0x000fe400078e02ff */
[----:B------:R-:W-:Y:S01]  /*6810*/  FADD.FTZ R10, R10, R102 ;  /* 0x000000660a0a7221 */ /* 0x000fe20000010000 */
[----:B------:R-:W-:Y:S01]  /*6820*/  FSETP.GTU.FTZ.AND P2, PT, R20, 20, PT ;  /* 0x41a000001400780b */ /* 0x000fe20003f5c000 */
[----:B------:R-:W-:Y:S01]  /*6830*/  IMAD R19, R105, c[0x0][0x2dc], R8 ;  /* 0x0000b70069137a24 */ /* 0x000fe200078e0208 */
[----:B------:R-:W1:Y:S01]  /*6840*/  @!P0 MUFU.EX2 R0, R0 ;  /* 0x0000000000008308 */ /* 0x000e620000000800 */
[----:B0-----:R-:W-:Y:S01]  /*6850*/  SHF.R.S32.HI R3, RZ, 0x1f, R2 ;  /* 0x0000001fff037819 */ /* 0x001fe20000011402 */
[----:B------:R-:W-:-:S02]  /*6860*/  FADD.FTZ R18, R9, R102 ;  /* 0x0000006609127221 */ /* 0x000fc40000010000 */
[----:B------:R-:W-:Y:S02]  /*6870*/  IMAD R9, R103, c[0x0][0x2e0], RZ ;  /* 0x0000b80067097a24 */ /* 0x000fe400078e02ff */
[----:B------:R-:W-:Y:S02]  /*6880*/  IMAD.WIDE.U32 R4, R105, c[0x0][0x2d8], R2 ;  /* 0x0000b60069047a25 */ /* 0x000fe400078e0002 */
[----:B------:R-:W0:Y:S02]  /*6890*/  @!P3 MUFU.RCP R12, R12 ;  /* 0x0000000c000cb308 */ /* 0x000e240000001000 */
[----:B--2---:R-:W-:Y:S01]  /*68a0*/  @!P5 FMUL.FTZ R41, R41, R14 ;  /* 0x0000000e2929d220 */ /* 0x004fe20000410000 */
[----:B------:R-:W-:Y:S01]  /*68b0*/  IADD3 R5, R5, R19, RZ ;  /* 0x0000001305057210 */ /* 0x000fe20007ffe0ff */
[----:B------:R-:W-:Y:S01]  /*68c0*/  @!P2 FMUL.FTZ R8, R20, -1.4426950216293334961 ;  /* 0xbfb8aa3b1408a820 */ /* 0x000fe20000410000 */
[----:B------:R-:W-:Y:S01]  /*68d0*/  BAR.SYNC.DEFER_BLOCKING 0x0 ;  /* 0x0000000000007b1d */ /* 0x000fe20000010000 */
[----:B------:R-:W-:Y:S01]  /*68e0*/  FSETP.GTU.FTZ.AND P5, PT, R10, 20, PT ;  /* 0x41a000000a00780b */ /* 0x000fe20003fbc000 */
[----:B------:R-:W-:-:S02]  /*68f0*/  IMAD R9, R98, c[0x0][0x2e4], R9 ;  /* 0x0000b90062097a24 */ /* 0x000fc400078e0209 */
[----:B------:R-:W-:Y:S02]  /*6900*/  IMAD.WIDE.U32 R4, R98, c[0x0][0x2e0], R4 ;  /* 0x0000b80062047a25 */ /* 0x000fe400078e0004 */
[----:B------:R-:W2:Y:S02]  /*6910*/  @!P4 MUFU.RCP R15, R15 ;  /* 0x0000000f000fc308 */ /* 0x000ea40000001000 */
[----:B-1----:R-:W-:Y:S01]  /*6920*/  @!P0 FADD.FTZ R0, R0, 1 ;  /* 0x3f80000000008421 */ /* 0x002fe20000010000 */
[----:B------:R-:W-:Y:S01]  /*6930*/  IADD3 R9, R5, R9, RZ ;  /* 0x0000000905097210 */ /* 0x000fe20007ffe0ff */
[----:B------:R-:W-:Y:S02]  /*6940*/  FADD.FTZ R19, R11, R102 ;  /* 0x000000660b137221 */ /* 0x000fe40000010000 */
[----:B0-----:R-:W-:Y:S01]  /*6950*/  @!P3 FMUL.FTZ R49, R49, R12 ;  /* 0x0000000c3131b220 */ /* 0x001fe20000410000 */
[----:B------:R-:W-:Y:S01]  /*6960*/  SHF.L.U32 R12, R104, 0x2, RZ ;  /* 0x00000002680c7819 */ /* 0x000fe200000006ff */
[----:B------:R-:W0:Y:S01]  /*6970*/  @!P6 MUFU.RCP R17, R13 ;  /* 0x0000000d0011e308 */ /* 0x000e220000001000 */
[----:B------:R-:W-:-:S02]  /*6980*/  @!P1 FADD.FTZ R16, R16, 1 ;  /* 0x3f80000010109421 */ /* 0x000fc40000010000 */
[----:B------:R-:W-:-:S05]  /*6990*/  IMAD.WIDE.U32 R2, R105, c[0x0][0x2f8], R2 ;  /* 0x0000be0069027a25 */ /* 0x000fca00078e0002 */
[----:B------:R1:W3:Y:S01]  /*69a0*/  @!P2 MUFU.EX2 R13, R8 ;  /* 0x00000008000da308 */ /* 0x0002e20000000800 */
[----:B--2---:R-:W-:Y:S01]  /*69b0*/  @!P4 FMUL.FTZ R42, R42, R15 ;  /* 0x0000000f2a2ac220 */ /* 0x004fe20000410000 */
[----:B------:R-:W-:-:S04]  /*69c0*/  LOP3.LUT R15, R12, 0xffffff80, RZ, 0xc0, !PT ;  /* 0xffffff800c0f7812 */ /* 0x000fc800078ec0ff */
[----:B------:R-:W-:Y:S02]  /*69d0*/  LEA R12, R106, R15, 0x2 ;  /* 0x0000000f6a0c7211 */ /* 0x000fe400078e10ff */
[----:B------:R2:W4:Y:S01]  /*69e0*/  @!P0 MUFU.RCP R11, R0 ;  /* 0x00000000000b8308 */ /* 0x0005220000001000 */
[----:B-1----:R-:W-:Y:S01]  /*69f0*/  LEA R8, P4, R4, c[0x0][0x330], 0x2 ;  /* 0x0000cc0004087a11 */ /* 0x002fe200078810ff */
[----:B0-----:R-:W-:Y:S01]  /*6a00*/  @!P6 FMUL.FTZ R40, R40, R17 ;  /* 0x000000112828e220 */ /* 0x001fe20000410000 */
[----:B------:R-:W-:Y:S01]  /*6a10*/  STS.128 [R12.X16], R64 ;  /* 0x000000400c007388 */ /* 0x000fe2000000cc00 */
[----:B------:R-:W-:Y:S02]  /*6a20*/  FSETP.GTU.FTZ.AND P6, PT, R18, 20, PT ;  /* 0x41a000001200780b */ /* 0x000fe40003fdc000 */
[----:B------:R-:W-:Y:S01]  /*6a30*/  LEA.HI.X R9, R4, c[0x0][0x334], R9, 0x2, P4 ;  /* 0x0000cd0004097a11 */ /* 0x000fe200020f1409 */
[----:B------:R-:W-:Y:S01]  /*6a40*/  @!P5 FMUL.FTZ R4, R10, -1.4426950216293334961 ;  /* 0xbfb8aa3b0a04d820 */ /* 0x000fe20000410000 */
[----:B------:R-:W-:Y:S01]  /*6a50*/  STS.128 [R12.X16+0x10], R52 ;  /* 0x000010340c007388 */ /* 0x000fe2000000cc00 */
[--C-:B------:R-:W-:Y:S01]  /*6a60*/  FADD.FTZ R10, R7, R102.reuse ;  /* 0x00000066070a7221 */ /* 0x100fe20000010000 */
[----:B------:R-:W-:Y:S01]  /*6a70*/  FSETP.GTU.FTZ.AND P4, PT, R19, 20, PT ;  /* 0x41a000001300780b */ /* 0x000fe20003f9c000 */
[----:B--2---:R-:W-:Y:S01]  /*6a80*/  FADD.FTZ R0, R6, R102 ;  /* 0x0000006606007221 */ /* 0x004fe20000010000 */
[----:B------:R-:W-:Y:S01]  /*6a90*/  STS.128 [R12.X16+0x20], R56 ;  /* 0x000020380c007388 */ /* 0x000fe2000000cc00 */
[----:B------:R0:W1:Y:S01]  /*6aa0*/  @!P5 MUFU.EX2 R6, R4 ;  /* 0x000000040006d308 */ /* 0x0000620000000800 */
[----:B------:R-:W-:Y:S01]  /*6ab0*/  FSETP.GTU.FTZ.AND P3, PT, R10, 20, PT ;  /* 0x41a000000a00780b */ /* 0x000fe20003f7c000 */
[----:B---3--:R-:W-:Y:S01]  /*6ac0*/  @!P2 FADD.FTZ R13, R13, 1 ;  /* 0x3f8000000d0da421 */ /* 0x008fe20000010000 */
[----:B------:R-:W-:Y:S01]  /*6ad0*/  STS.128 [R12.X16+0x30], R60 ;  /* 0x0000303c0c007388 */ /* 0x000fe2000000cc00 */
[----:B------:R-:W-:-:S06]  /*6ae0*/  NOP ;  /* 0x0000000000007918 */ /* 0x000fcc0000000000 */
[----:B------:R-:W2:Y:S01]  /*6af0*/  LDS.128 R20, [R123.X16] ;  /* 0x000000007b147984 */ /* 0x000ea2000000cc00 */
[----:B----4-:R-:W-:Y:S01]  /*6b00*/  @!P0 FMUL.FTZ R48, R48, R11 ;  /* 0x0000000b30308220 */ /* 0x010fe20000410000 */
[----:B------:R-:W-:Y:S01]  /*6b10*/  FSETP.GTU.FTZ.AND P0, PT, R0, 20, PT ;  /* 0x41a000000000780b */ /* 0x000fe20003f1c000 */
[----:B------:R-:W-:Y:S01]  /*6b20*/  @!P6 FMUL.FTZ R5, R18, -1.4426950216293334961 ;  /* 0xbfb8aa3b1205e820 */ /* 0x000fe20000410000 */
[----:B------:R-:W3:Y:S01]  /*6b30*/  LDS.128 R24, [R123.X16+0x200] ;  /* 0x000200007b187984 */ /* 0x000ee2000000cc00 */
[----:B0-----:R-:W-:Y:S01]  /*6b40*/  @!P3 FMUL.FTZ R4, R10, -1.4426950216293334961 ;  /* 0xbfb8aa3b0a04b820 */ /* 0x001fe20000410000 */
[----:B------:R-:W0:Y:S01]  /*6b50*/  @!P1 MUFU.RCP R16, R16 ;  /* 0x0000001000109308 */ /* 0x000e220000001000 */
[----:B------:R-:W-:Y:S01]  /*6b60*/  @!P4 FMUL.FTZ R7, R19, -1.4426950216293334961 ;  /* 0xbfb8aa3b1307c820 */ /* 0x000fe20000410000 */
[----:B------:R-:W4:Y:S01]  /*6b70*/  LDS.128 R28, [R123.X16+0x400] ;  /* 0x000400007b1c7984 */ /* 0x000f22000000cc00 */
[----:B-1----:R-:W-:-:S03]  /*6b80*/  @!P5 FADD.FTZ R10, R6, 1 ;  /* 0x3f800000060ad421 */ /* 0x002fc60000010000 */
[----:B------:R-:W1:Y:S02]  /*6b90*/  LDS.128 R32, [R123.X16+0x600] ;  /* 0x000600007b207984 */ /* 0x000e64000000cc00 */
[----:B------:R-:W5:Y:S01]  /*6ba0*/  @!P6 MUFU.EX2 R5, R5 ;  /* 0x000000050005e308 */ /* 0x000f620000000800 */
[----:B------:R-:W-:-:S07]  /*6bb0*/  @!P0 FMUL.FTZ R0, R0, -1.4426950216293334961 ;  /* 0xbfb8aa3b00008820 */ /* 0x000fce0000410000 */
[----:B------:R-:W2:Y:S01]  /*6bc0*/  @!P3 MUFU.EX2 R4, R4 ;  /* 0x000000040004b308 */ /* 0x000ea20000000800 */
[----:B0-----:R-:W-:Y:S01]  /*6bd0*/  @!P1 FMUL.FTZ R43, R43, R16 ;  /* 0x000000102b2b9220 */ /* 0x001fe20000410000 */
[----:B------:R-:W-:-:S04]  /*6be0*/  IADD3 R110, P1, R110, -0x1000, RZ ;  /* 0xfffff0006e6e7810 */ /* 0x000fc80007f3e0ff */
[----:B------:R-:W-:Y:S02]  /*6bf0*/  IADD3.X R115, R115, -0x1, RZ, P1, !PT ;  /* 0xffffffff73737810 */ /* 0x000fe40000ffe4ff */
[----:B------:R5:W0:Y:S08]  /*6c00*/  @!P4 MUFU.EX2 R11, R7 ;  /* 0x00000007000bc308 */ /* 0x000a300000000800 */
[----:B------:R-:W1:Y:S01]  /*6c10*/  @!P0 MUFU.EX2 R0, R0 ;  /* 0x0000000000008308 */ /* 0x000e620000000800 */
[----:B-----5:R-:W-:-:S02]  /*6c20*/  @!P6 FADD.FTZ R7, R5, 1 ;  /* 0x3f8000000507e421 */ /* 0x020fc40000010000 */
[----:B--2---:R-:W-:Y:S02]  /*6c30*/  @!P3 FADD.FTZ R6, R4, 1 ;  /* 0x3f8000000406b421 */ /* 0x004fe40000010000 */
[----:B------:R-:W-:-:S03]  /*6c40*/  IMAD.WIDE R4, R121, 0x10, R8 ;  /* 0x0000001079047825 */ /* 0x000fc600078e0208 */
[----:B------:R-:W2:Y:S01]  /*6c50*/  @!P2 MUFU.RCP R13, R13 ;  /* 0x0000000d000da308 */ /* 0x000ea20000001000 */
[----:B0-----:R-:W-:Y:S01]  /*6c60*/  @!P4 FADD.FTZ R11, R11, 1 ;  /* 0x3f8000000b0bc421 */ /* 0x001fe20000010000 */
[----:B------:R-:W-:Y:S01]  /*6c70*/  STG.E.128 [R4.64], R20 ;  /* 0x0000001404007986 */ /* 0x000fe2000c101d04 */
[----:B------:R-:W-:-:S03]  /*6c80*/  FADD.FTZ R8, R48, R111 ;  /* 0x0000006f30087221 */ /* 0x000fc60000010000 */
[----:B---3--:R-:W-:Y:S01]  /*6c90*/  STG.E.128 [R4.64+0x200], R24 ;  /* 0x0002001804007986 */ /* 0x008fe2000c101d04 */
[----:B-1----:R-:W-:Y:S01]  /*6ca0*/  @!P0 FADD.FTZ R0, R0, 1 ;  /* 0x3f80000000008421 */ /* 0x002fe20000010000 */
[----:B------:R0:W1:Y:S02]  /*6cb0*/  @!P6 MUFU.RCP R14, R7 ;  /* 0x00000007000ee308 */ /* 0x0000640000001000 */
[----:B----4-:R-:W-:Y:S04]  /*6cc0*/  STG.E.128 [R4.64+0x400], R28 ;  /* 0x0004001c04007986 */ /* 0x010fe8000c101d04 */
[----:B------:R3:W-:Y:S01]  /*6cd0*/  STG.E.128 [R4.64+0x600], R32 ;  /* 0x0006002004007986 */ /* 0x0007e2000c101d04 */
[----:B--2---:R-:W-:Y:S01]  /*6ce0*/  @!P2 FMUL.FTZ R36, R36, R13 ;  /* 0x0000000d2424a220 */ /* 0x004fe20000410000 */
[----:B------:R-:W2:Y:S02]  /*6cf0*/  @!P5 MUFU.RCP R17, R10 ;  /* 0x0000000a0011d308 */ /* 0x000ea40000001000 */
[----:B------:R-:W-:Y:S01]  /*6d00*/  BAR.SYNC.DEFER_BLOCKING 0x0 ;  /* 0x0000000000007b1d */ /* 0x000fe20000010000 */
[----:B0-----:R-:W-:Y:S01]  /*6d10*/  FADD.FTZ R7, R8, R49 ;  /* 0x0000003108077221 */ /* 0x001fe20000010000 */
[----:B------:R-:W-:-:S04]  /*6d20*/  IADD3 R114, P2, R114, -0x1000, RZ ;  /* 0xfffff00072727810 */ /* 0x000fc80007f5e0ff */
[----:B------:R-:W-:Y:S01]  /*6d30*/  IADD3.X R116, R116, -0x1, RZ, P2, !PT ;  /* 0xffffffff74747810 */ /* 0x000fe200017fe4ff */
[----:B------:R-:W0:Y:S01]  /*6d40*/  @!P0 MUFU.RCP R15, R0 ;  /* 0x00000000000f8308 */ /* 0x000e220000001000 */
[----:B-1----:R-:W-:Y:S02]  /*6d50*/  @!P6 FMUL.FTZ R37, R37, R14 ;  /* 0x0000000e2525e220 */ /* 0x002fe40000410000 */
[----:B---3--:R-:W-:-:S05]  /*6d60*/  IMAD R4, R169, c[0x0][0x2f8], RZ ;  /* 0x0000be00a9047a24 */ /* 0x008fca00078e02ff */
[----:B------:R-:W1:Y:S01]  /*6d70*/  @!P3 MUFU.RCP R6, R6 ;  /* 0x000000060006b308 */ /* 0x000e620000001000 */
[----:B--2---:R-:W-:-:S07]  /*6d80*/  @!P5 FMUL.FTZ R38, R38, R17 ;  /* 0x000000112626d220 */ /* 0x004fce0000410000 */
[----:B------:R-:W2:Y:S01]  /*6d90*/  @!P4 MUFU.RCP R18, R11 ;  /* 0x0000000b0012c308 */ /* 0x000ea20000001000 */
[----:B0-----:R-:W-:Y:S01]  /*6da0*/  @!P0 FMUL.FTZ R50, R50, R15 ;  /* 0x0000000f32328220 */ /* 0x001fe20000410000 */
[----:B------:R0:W-:Y:S03]  /*6db0*/  STS.128 [R12.X16+0x10], R44 ;  /* 0x0000102c0c007388 */ /* 0x0001e6000000cc00 */
[----:B------:R-:W-:Y:S01]  /*6dc0*/  FADD.FTZ R0, R7, R50 ;  /* 0x0000003207007221 */ /* 0x000fe20000010000 */
[----:B------:R3:W-:Y:S01]  /*6dd0*/  STS.128 [R12.X16+0x20], R40 ;  /* 0x000020280c007388 */ /* 0x0007e2000000cc00 */
[----:B-1----:R-:W-:Y:S01]  /*6de0*/  @!P3 FMUL.FTZ R51, R51, R6 ;  /* 0x000000063333b220 */ /* 0x002fe20000410000 */
[----:B------:R-:W-:-:S03]  /*6df0*/  IADD3 R108, P3, R108, -0x1000, RZ ;  /* 0xfffff0006c6c7810 */ /* 0x000fc60007f7e0ff */
[----:B------:R-:W-:Y:S01]  /*6e00*/  FADD.FTZ R7, R0, R51 ;  /* 0x0000003300077221 */ /* 0x000fe20000010000 */
[----:B------:R-:W-:Y:S01]  /*6e10*/  STS.128 [R12.X16], R48 ;  /* 0x000000300c007388 */ /* 0x000fe2000000cc00 */
[----:B------:R-:W-:Y:S01]  /*6e20*/  IADD3.X R113, R113, -0x1, RZ, P3, !PT ;  /* 0xffffffff71717810 */ /* 0x000fe20001ffe4ff */
[----:B--2---:R-:W-:Y:S01]  /*6e30*/  @!P4 FMUL.FTZ R39, R39, R18 ;  /* 0x000000122727c220 */ /* 0x004fe20000410000 */
[----:B------:R-:W-:Y:S01]  /*6e40*/  IADD3 R112, P4, R112, -0x1000, RZ ;  /* 0xfffff00070707810 */ /* 0x000fe20007f9e0ff */
[----:B------:R-:W-:Y:S02]  /*6e50*/  FADD.FTZ R0, R7, R44 ;  /* 0x0000002c07007221 */ /* 0x000fe40000010000 */
[----:B------:R-:W-:Y:S01]  /*6e60*/  IMAD R7, R105, c[0x0][0x2fc], R4 ;  /* 0x0000bf0069077a24 */ /* 0x000fe200078e0204 */
[----:B------:R1:W-:Y:S01]  /*6e70*/  STS.128 [R12.X16+0x30], R36 ;  /* 0x000030240c007388 */ /* 0x0003e2000000cc00 */
[----:B------:R-:W-:-:S06]  /*6e80*/  NOP ;  /* 0x0000000000007918 */ /* 0x000fcc0000000000 */
[----:B------:R-:W2:Y:S01]  /*6e90*/  LDS.128 R8, [R123.X16] ;  /* 0x000000007b087984 */ /* 0x000ea2000000cc00 */
[----:B------:R-:W-:Y:S01]  /*6ea0*/  FADD.FTZ R5, R0, R45 ;  /* 0x0000002d00057221 */ /* 0x000fe20000010000 */
[----:B------:R-:W-:Y:S02]  /*6eb0*/  IADD3 R3, R3, R7, RZ ;  /* 0x0000000703037210 */ /* 0x000fe40007ffe0ff */
[----:B------:R-:W4:Y:S01]  /*6ec0*/  LDS.128 R16, [R123.X16+0x200] ;  /* 0x000200007b107984 */ /* 0x000f22000000cc00 */
[----:B0-----:R-:W-:Y:S01]  /*6ed0*/  FADD.FTZ R46, R5, R46 ;  /* 0x0000002e052e7221 */ /* 0x001fe20000010000 */
[----:B------:R-:W-:Y:S01]  /*6ee0*/  IADD3.X R117, R117, -0x1, RZ, P4, !PT ;  /* 0xffffffff75757810 */ /* 0x000fe200027fe4ff */
[----:B------:R-:W-:Y:S01]  /*6ef0*/  IMAD R5, R103, c[0x0][0x300], RZ ;  /* 0x0000c00067057a24 */ /* 0x000fe200078e02ff */
[----:B------:R-:W0:Y:S01]  /*6f00*/  LDS.128 R20, [R123.X16+0x400] ;  /* 0x000400007b147984 */ /* 0x000e22000000cc00 */
[----:B------:R-:W-:-:S03]  /*6f10*/  IMAD.WIDE.U32 R2, R98, c[0x0][0x300], R2 ;  /* 0x0000c00062027a25 */ /* 0x000fc600078e0002 */
[----:B------:R-:W5:Y:S01]  /*6f20*/  LDS.128 R24, [R123.X16+0x600] ;  /* 0x000600007b187984 */ /* 0x000f62000000cc00 */
[----:B------:R-:W-:Y:S01]  /*6f30*/  IMAD R5, R98, c[0x0][0x304], R5 ;  /* 0x0000c10062057a24 */ /* 0x000fe200078e0205 */
[----:B------:R-:W-:Y:S01]  /*6f40*/  LEA R4, P0, R2, c[0x0][0x340], 0x2 ;  /* 0x0000d00002047a11 */ /* 0x000fe200078010ff */
[----:B------:R-:W-:-:S03]  /*6f50*/  FADD.FTZ R47, R46, R47 ;  /* 0x0000002f2e2f7221 */ /* 0x000fc60000010000 */
[----:B------:R-:W-:Y:S01]  /*6f60*/  IADD3 R3, R3, R5, RZ ;  /* 0x0000000503037210 */ /* 0x000fe20007ffe0ff */
        /* <DEDUP_REMOVED lines=8> */
[----:B-1----:R-:W-:Y:S01]  /*6ff0*/  FADD.FTZ R36, R43, R36 ;  /* 0x000000242b247221 */ /* 0x002fe20000010000 */
[----:B--2---:R1:W-:Y:S03]  /*7000*/  STG.E.128 [R2.64], R8 ;  /* 0x0000000802007986 */ /* 0x0043e6000c101d04 */
[----:B------:R-:W-:Y:S01]  /*7010*/  FADD.FTZ R37, R36, R37 ;  /* 0x0000002524257221 */ /* 0x000fe20000010000 */
[----:B----4-:R1:W-:Y:S03]  /*7020*/  STG.E.128 [R2.64+0x200], R16 ;  /* 0x0002001002007986 */ /* 0x0103e6000c101d04 */
[----:B------:R-:W-:Y:S01]  /*7030*/  FADD.FTZ R38, R37, R38 ;  /* 0x0000002625267221 */ /* 0x000fe20000010000 */
[----:B0-----:R1:W-:Y:S03]  /*7040*/  STG.E.128 [R2.64+0x400], R20 ;  /* 0x0004001402007986 */ /* 0x0013e6000c101d04 */
[----:B------:R-:W-:Y:S01]  /*7050*/  FADD.FTZ R111, R38, R39 ;  /* 0x00000027266f7221 */ /* 0x000fe20000010000 */
[----:B-----5:R1:W-:Y:S02]  /*7060*/  STG.E.128 [R2.64+0x600], R24 ;  /* 0x0006001802007986 */ /* 0x0203e4000c101d04 */
[----:B-1----:R-:W-:Y:S01]  /*7070*/  @!P0 CALL.REL.NOINC `(.L_x_4278) ;  /* 0x0000001000008944 */ /* 0x002fe20003c00000 */
[----:B------:R-:W-:Y:S05]  /*7080*/  BRA `(.L_x_4360) ;  /* 0xffff970000007947 */ /* 0x000fea000383ffff */
.L_x_4278:
        /* <DEDUP_REMOVED lines=29> */
.L_x_4362:
[----:B------:R-:W-:Y:S05]  /*7260*/  BSYNC B0 ;  /* 0x0000000000007941 */ /* 0x000fea0003800000 */
.L_x_4361:
        /* <DEDUP_REMOVED lines=28> */
.L_x_4364:
[----:B------:R-:W1:Y:S02]  /*7430*/  S2R R13, SR_TID.X ;  /* 0x00000000000d7919 */ /* 0x000e640000002100 */
.L_x_4365:
[----:B------:R-:W-:Y:S05]  /*7440*/  BSYNC B0 ;  /* 0x0000000000007941 */ /* 0x000fea0003800000 */
.L_x_4363:
        /* <DEDUP_REMOVED lines=10> */
.L_x_4366:
        /* <DEDUP_REMOVED lines=26> */
.L_x_4316:
[----:B------:R-:W-:Y:S01]  /*7690*/  HFMA2.MMA R189, -RZ, RZ, 0, 5.9604644775390625e-08 ;  /* 0x00000001ffbd7435 */ /* 0x000fe200000001ff */
[----:B------:R-:W-:Y:S02]  /*76a0*/  MOV R176, R86 ;  /* 0x0000005600b07202 */ /* 0x000fe40000000f00 */
[----:B------:R-:W-:-:S02]  /*76b0*/  MOV R191, RZ ;  /* 0x000000ff00bf7202 */ /* 0x000fc40000000f00 */
[----:B------:R-:W-:Y:S02]  /*76c0*/  MOV R194, 0xffffffff ;  /* 0xffffffff00c27802 */ /* 0x000fe40000000f00 */
[----:B------:R-:W-:Y:S02]  /*76d0*/  MOV R84, 0x76f0 ;  /* 0x000076f000547802 */ /* 0x000fe40000000f00 */
[----:B-1----:R-:W-:Y:S05]  /*76e0*/  CALL.REL.NOINC `($__internal_176_$__cuda_sm70_shflsync_up) ;  /* 0x00000ee000007944 */ /* 0x002fea0003c00000 */
[----:B-1----:R-:W-:Y:S01]  /*76f0*/  MOV R165, R176 ;  /* 0x000000b000a57202 */ /* 0x002fe20000000f00 */
[----:B0-----:R-:W-:Y:S05]  /*7700*/  BRA `(.L_x_4367) ;  /* 0xffffc6d000007947 */ /* 0x001fea000383ffff */
.L_x_4317:
[----:B------:R-:W-:Y:S01]  /*7710*/  HFMA2.MMA R189, -RZ, RZ, 0, 5.9604644775390625e-08 ;  /* 0x00000001ffbd7435 */ /* 0x000fe200000001ff */
[----:B------:R-:W-:Y:S02]  /*7720*/  MOV R176, R87 ;  /* 0x0000005700b07202 */ /* 0x000fe40000000f00 */
[----:B------:R-:W-:Y:S02]  /*7730*/  MOV R191, RZ ;  /* 0x000000ff00bf7202 */ /* 0x000fe40000000f00 */
[----:B------:R-:W-:Y:S02]  /*7740*/  MOV R194, 0xffffffff ;  /* 0xffffffff00c27802 */ /* 0x000fe40000000f00 */
[----:B------:R-:W-:-:S02]  /*7750*/  MOV R84, 0x7770 ;  /* 0x0000777000547802 */ /* 0x000fc40000000f00 */
[----:B012---:R-:W-:Y:S05]  /*7760*/  CALL.REL.NOINC `($__internal_176_$__cuda_sm70_shflsync_up) ;  /* 0x00000e6000007944 */ /* 0x007fea0003c00000 */
        /* <DEDUP_REMOVED lines=10> */
[----:B------:R-:W-:Y:S05]  /*7810*/  CALL.REL.NOINC `($__internal_176_$__cuda_sm70_shflsync_up) ;  /* 0x00000db000007944 */ /* 0x000fea0003c00000 */
[----:B0-----:R-:W-:Y:S01]  /*7820*/  HFMA2.MMA R189, -RZ, RZ, 0, 1.1920928955078125e-07 ;  /* 0x00000002ffbd7435 */ /* 0x001fe200000001ff */
[----:B-1----:R-:W-:Y:S02]  /*7830*/  MOV R86, R176 ;  /* 0x000000b000567202 */ /* 0x002fe40000000f00 */
[----:B------:R-:W-:-:S02]  /*7840*/  MOV R176, R87 ;  /* 0x0000005700b07202 */ /* 0x000fc40000000f00 */
[----:B------:R-:W-:Y:S02]  /*7850*/  MOV R191, RZ ;  /* 0x000000ff00bf7202 */ /* 0x000fe40000000f00 */
[----:B------:R-:W-:Y:S02]  /*7860*/  MOV R194, 0xffffffff ;  /* 0xffffffff00c27802 */ /* 0x000fe40000000f00 */
[----:B------:R-:W-:Y:S02]  /*7870*/  MOV R84, 0x7890 ;  /* 0x0000789000547802 */ /* 0x000fe40000000f00 */
[----:B------:R-:W-:Y:S05]  /*7880*/  CALL.REL.NOINC `($__internal_176_$__cuda_sm70_shflsync_up) ;  /* 0x00000d4000007944 */ /* 0x000fea0003c00000 */
        /* <DEDUP_REMOVED lines=8> */
[----:B------:R-:W-:Y:S05]  /*7910*/  CALL.REL.NOINC `($__internal_176_$__cuda_sm70_shflsync_up) ;  /* 0x00000cb000007944 */ /* 0x000fea0003c00000 */
[----:B0-----:R-:W-:Y:S01]  /*7920*/  HFMA2.MMA R189, -RZ, RZ, 0, 2.384185791015625e-07 ;  /* 0x00000004ffbd7435 */ /* 0x001fe200000001ff */
[----:B-1----:R-:W-:Y:S02]  /*7930*/  MOV R86, R176 ;  /* 0x000000b000567202 */ /* 0x002fe40000000f00 */
[----:B------:R-:W-:Y:S02]  /*7940*/  MOV R176, R87 ;  /* 0x0000005700b07202 */ /* 0x000fe40000000f00 */
[----:B------:R-:W-:Y:S02]  /*7950*/  MOV R191, RZ ;  /* 0x000000ff00bf7202 */ /* 0x000fe40000000f00 */
[----:B------:R-:W-:Y:S02]  /*7960*/  MOV R194, 0xffffffff ;  /* 0xffffffff00c27802 */ /* 0x000fe40000000f00 */
[----:B------:R-:W-:Y:S02]  /*7970*/  MOV R84, 0x7990 ;  /* 0x0000799000547802 */ /* 0x000fe40000000f00 */
[----:B------:R-:W-:Y:S05]  /*7980*/  CALL.REL.NOINC `($__internal_176_$__cuda_sm70_shflsync_up) ;  /* 0x00000c4000007944 */ /* 0x000fea0003c00000 */
        /* <DEDUP_REMOVED lines=9> */
[----:B------:R-:W-:Y:S05]  /*7a20*/  CALL.REL.NOINC `($__internal_176_$__cuda_sm70_shflsync_up) ;  /* 0x00000ba000007944 */ /* 0x000fea0003c00000 */
[----:B0-----:R-:W-:Y:S01]  /*7a30*/  HFMA2.MMA R189, -RZ, RZ, 0, 4.76837158203125e-07 ;  /* 0x00000008ffbd7435 */ /* 0x001fe200000001ff */
[----:B-1----:R-:W-:Y:S02]  /*7a40*/  MOV R86, R176 ;  /* 0x000000b000567202 */ /* 0x002fe40000000f00 */
[----:B------:R-:W-:Y:S02]  /*7a50*/  MOV R176, R87 ;  /* 0x0000005700b07202 */ /* 0x000fe40000000f00 */
[----:B------:R-:W-:Y:S02]  /*7a60*/  MOV R191, RZ ;  /* 0x000000ff00bf7202 */ /* 0x000fe40000000f00 */
[----:B------:R-:W-:Y:S02]  /*7a70*/  MOV R194, 0xffffffff ;  /* 0xffffffff00c27802 */ /* 0x000fe40000000f00 */
[----:B------:R-:W-:Y:S02]  /*7a80*/  MOV R84, 0x7aa0 ;  /* 0x00007aa000547802 */ /* 0x000fe40000000f00 */
[----:B------:R-:W-:Y:S05]  /*7a90*/  CALL.REL.NOINC `($__internal_176_$__cuda_sm70_shflsync_up) ;  /* 0x00000b3000007944 */ /* 0x000fea0003c00000 */
        /* <DEDUP_REMOVED lines=9> */
[----:B------:R-:W-:Y:S05]  /*7b30*/  CALL.REL.NOINC `($__internal_176_$__cuda_sm70_shflsync_up) ;  /* 0x00000a9000007944 */ /* 0x000fea0003c00000 */
[----:B0-----:R-:W-:Y:S01]  /*7b40*/  HFMA2.MMA R189, -RZ, RZ, 0, 9.5367431640625e-07 ;  /* 0x00000010ffbd7435 */ /* 0x001fe200000001ff */
[----:B-1----:R-:W-:Y:S02]  /*7b50*/  MOV R174, R176 ;  /* 0x000000b000ae7202 */ /* 0x002fe40000000f00 */
[----:B------:R-:W-:Y:S02]  /*7b60*/  MOV R176, R87 ;  /* 0x0000005700b07202 */ /* 0x000fe40000000f00 */
[----:B------:R-:W-:Y:S02]  /*7b70*/  MOV R191, RZ ;  /* 0x000000ff00bf7202 */ /* 0x000fe40000000f00 */
[----:B------:R-:W-:Y:S02]  /*7b80*/  MOV R194, 0xffffffff ;  /* 0xffffffff00c27802 */ /* 0x000fe40000000f00 */
[----:B------:R-:W-:-:S02]  /*7b90*/  MOV R84, 0x7bb0 ;  /* 0x00007bb000547802 */ /* 0x000fc40000000f00 */
[----:B------:R-:W-:Y:S05]  /*7ba0*/  CALL.REL.NOINC `($__internal_176_$__cuda_sm70_shflsync_up) ;  /* 0x00000a2000007944 */ /* 0x000fea0003c00000 */
[----:B-1----:R-:W-:Y:S01]  /*7bb0*/  MOV R84, R176 ;  /* 0x000000b000547202 */ /* 0x002fe20000000f00 */
[----:B0-----:R-:W-:Y:S05]  /*7bc0*/  BRA `(.L_x_4368) ;  /* 0xffffc39000007947 */ /* 0x001fea000383ffff */
.L_x_4320:
[----:B------:R-:W-:Y:S01]  /*7bd0*/  HFMA2.MMA R189, -RZ, RZ, 0, 5.9604644775390625e-08 ;  /* 0x00000001ffbd7435 */ /* 0x000fe200000001ff */
[----:B------:R-:W-:-:S02]  /*7be0*/  MOV R176, R165 ;  /* 0x000000a500b07202 */ /* 0x000fc40000000f00 */
[----:B------:R-:W-:Y:S02]  /*7bf0*/  MOV R191, RZ ;  /* 0x000000ff00bf7202 */ /* 0x000fe40000000f00 */
[----:B------:R-:W-:Y:S02]  /*7c00*/  MOV R194, 0xffffffff ;  /* 0xffffffff00c27802 */ /* 0x000fe40000000f00 */
[----:B------:R-:W-:Y:S02]  /*7c10*/  MOV R84, 0x7c30 ;  /* 0x00007c3000547802 */ /* 0x000fe40000000f00 */
[----:B01----:R-:W-:Y:S05]  /*7c20*/  CALL.REL.NOINC `($__internal_176_$__cuda_sm70_shflsync_up) ;  /* 0x000009a000007944 */ /* 0x003fea0003c00000 */
[----:B0-----:R-:W-:Y:S01]  /*7c30*/  HFMA2.MMA R189, -RZ, RZ, 0, 5.9604644775390625e-08 ;  /* 0x00000001ffbd7435 */ /* 0x001fe200000001ff */
[----:B-1----:R-:W-:Y:S02]  /*7c40*/  MOV R86, R176 ;  /* 0x000000b000567202 */ /* 0x002fe40000000f00 */
[----:B------:R-:W-:Y:S02]  /*7c50*/  MOV R176, R87 ;  /* 0x0000005700b07202 */ /* 0x000fe40000000f00 */
[----:B------:R-:W-:Y:S02]  /*7c60*/  MOV R191, RZ ;  /* 0x000000ff00bf7202 */ /* 0x000fe40000000f00 */
[----:B------:R-:W-:-:S02]  /*7c70*/  MOV R194, 0xffffffff ;  /* 0xffffffff00c27802 */ /* 0x000fc40000000f00 */
[----:B------:R-:W-:Y:S02]  /*7c80*/  MOV R84, 0x7ca0 ;  /* 0x00007ca000547802 */ /* 0x000fe40000000f00 */
[----:B------:R-:W-:Y:S05]  /*7c90*/  CALL.REL.NOINC `($__internal_176_$__cuda_sm70_shflsync_up) ;  /* 0x0000093000007944 */ /* 0x000fea0003c00000 */
[----:B------:R-:W-:Y:S01]  /*7ca0*/  HFMA2.MMA R207, -RZ, RZ, 0, 0 ;  /* 0x00000000ffcf7435 */ /* 0x000fe200000001ff */
[----:B------:R-:W-:Y:S02]  /*7cb0*/  MOV R165, R86 ;  /* 0x0000005600a57202 */ /* 0x000fe40000000f00 */
[----:B-1----:R-:W-:Y:S02]  /*7cc0*/  MOV R172, R176 ;  /* 0x000000b000ac7202 */ /* 0x002fe40000000f00 */
[----:B------:R-:W-:Y:S02]  /*7cd0*/  MOV R208, R94 ;  /* 0x0000005e00d07202 */ /* 0x000fe40000000f00 */
[----:B------:R-:W-:Y:S02]  /*7ce0*/  MOV R209, 0x1f ;  /* 0x0000001f00d17802 */ /* 0x000fe40000000f00 */
[----:B------:R-:W-:Y:S02]  /*7cf0*/  MOV R210, 0xffffffff ;  /* 0xffffffff00d27802 */ /* 0x000fe40000000f00 */
[----:B------:R-:W-:-:S02]  /*7d00*/  MOV R84, 0x7d20 ;  /* 0x00007d2000547802 */ /* 0x000fc40000000f00 */
[----:B0-----:R-:W-:Y:S05]  /*7d10*/  CALL.REL.NOINC `($__internal_175_$__cuda_sm70_shflsync_idx_p) ;  /* 0x0000087000007944 */ /* 0x001fea0003c00000 */
[----:B-1----:R-:W-:Y:S01]  /*7d20*/  MOV R94, R207 ;  /* 0x000000cf005e7202 */ /* 0x002fe20000000f00 */
[----:B------:R-:W-:Y:S01]  /*7d30*/  HFMA2.MMA R207, -RZ, RZ, 0, 0 ;  /* 0x00000000ffcf7435 */ /* 0x000fe200000001ff */
[----:B0-----:R-:W-:-:S02]  /*7d40*/  MOV R208, R95 ;  /* 0x0000005f00d07202 */ /* 0x001fc40000000f00 */
[----:B------:R-:W-:Y:S02]  /*7d50*/  MOV R209, 0x1f ;  /* 0x0000001f00d17802 */ /* 0x000fe40000000f00 */
[----:B------:R-:W-:Y:S02]  /*7d60*/  MOV R210, 0xffffffff ;  /* 0xffffffff00d27802 */ /* 0x000fe40000000f00 */
[----:B------:R-:W-:Y:S02]  /*7d70*/  MOV R84, 0x7d90 ;  /* 0x00007d9000547802 */ /* 0x000fe40000000f00 */
[----:B------:R-:W-:Y:S05]  /*7d80*/  CALL.REL.NOINC `($__internal_175_$__cuda_sm70_shflsync_idx_p) ;  /* 0x0000080000007944 */ /* 0x000fea0003c00000 */
[----:B-1----:R-:W-:Y:S01]  /*7d90*/  MOV R85, R207 ;  /* 0x000000cf00557202 */ /* 0x002fe20000000f00 */
[----:B0-----:R-:W-:Y:S05]  /*7da0*/  BRA `(.L_x_4369) ;  /* 0xffffc33000007947 */ /* 0x001fea000383ffff */
.L_x_4323:
[----:B------:R-:W-:Y:S01]  /*7db0*/  HFMA2.MMA R207, -RZ, RZ, 0, 5.9604644775390625e-08 ;  /* 0x00000001ffcf7435 */ /* 0x000fe200000001ff */
[----:B------:R-:W-:Y:S02]  /*7dc0*/  MOV R204, R86 ;  /* 0x0000005600cc7202 */ /* 0x000fe40000000f00 */
[----:B------:R-:W-:Y:S02]  /*7dd0*/  MOV R206, 0x1f ;  /* 0x0000001f00ce7802 */ /* 0x000fe40000000f00 */
[----:B------:R-:W-:-:S02]  /*7de0*/  MOV R209, 0xffffffff ;  /* 0xffffffff00d17802 */ /* 0x000fc40000000f00 */
[----:B------:R-:W-:Y:S02]  /*7df0*/  MOV R84, 0x7e10 ;  /* 0x00007e1000547802 */ /* 0x000fe40000000f00 */
[----:B------:R-:W-:Y:S05]  /*7e00*/  CALL.REL.NOINC `($__internal_174_$__cuda_sm70_shflsync_down) ;  /* 0x0000074000007944 */ /* 0x000fea0003c00000 */
[----:B-1----:R-:W-:Y:S01]  /*7e10*/  MOV R203, R204 ;  /* 0x000000cc00cb7202 */ /* 0x002fe20000000f00 */
[----:B0-----:R-:W-:Y:S05]  /*7e20*/  BRA `(.L_x_4370) ;  /* 0xffffc7d000007947 */ /* 0x001fea000383ffff */
.L_x_4324:
[----:B------:R-:W-:Y:S01]  /*7e30*/  HFMA2.MMA R207, -RZ, RZ, 0, 5.9604644775390625e-08 ;  /* 0x00000001ffcf7435 */ /* 0x000fe200000001ff */
[----:B------:R-:W-:Y:S02]  /*7e40*/  MOV R204, R87 ;  /* 0x0000005700cc7202 */ /* 0x000fe40000000f00 */
[----:B------:R-:W-:Y:S02]  /*7e50*/  MOV R206, 0x1f ;  /* 0x0000001f00ce7802 */ /* 0x000fe40000000f00 */
[----:B------:R-:W-:Y:S02]  /*7e60*/  MOV R209, 0xffffffff ;  /* 0xffffffff00d17802 */ /* 0x000fe40000000f00 */
[----:B------:R-:W-:Y:S02]  /*7e70*/  MOV R84, 0x7e90 ;  /* 0x00007e9000547802 */ /* 0x000fe40000000f00 */
[----:B01----:R-:W-:Y:S05]  /*7e80*/  CALL.REL.NOINC `($__internal_174_$__cuda_sm70_shflsync_down) ;  /* 0x000006c000007944 */ /* 0x003fea0003c00000 */
        /* <DEDUP_REMOVED lines=9> */
[----:B------:R-:W-:Y:S05]  /*7f20*/  CALL.REL.NOINC `($__internal_174_$__cuda_sm70_shflsync_down) ;  /* 0x0000062000007944 */ /* 0x000fea0003c00000 */
[----:B0-----:R-:W-:Y:S01]  /*7f30*/  HFMA2.MMA R207, -RZ, RZ, 0, 1.1920928955078125e-07 ;  /* 0x00000002ffcf7435 */ /* 0x001fe200000001ff */
[----:B-1----:R-:W-:Y:S02]  /*7f40*/  MOV R86, R204 ;  /* 0x000000cc00567202 */ /* 0x002fe40000000f00 */
[----:B------:R-:W-:-:S02]  /*7f50*/  MOV R204, R87 ;  /* 0x0000005700cc7202 */ /* 0x000fc40000000f00 */
[----:B------:R-:W-:Y:S02]  /*7f60*/  MOV R206, 0x1f ;  /* 0x0000001f00ce7802 */ /* 0x000fe40000000f00 */
[----:B------:R-:W-:Y:S02]  /*7f70*/  MOV R209, 0xffffffff ;  /* 0xffffffff00d17802 */ /* 0x000fe40000000f00 */
[----:B------:R-:W-:Y:S02]  /*7f80*/  MOV R84, 0x7fa0 ;  /* 0x00007fa000547802 */ /* 0x000fe40000000f00 */
[----:B------:R-:W-:Y:S05]  /*7f90*/  CALL.REL.NOINC `($__internal_174_$__cuda_sm70_shflsync_down) ;  /* 0x000005b000007944 */ /* 0x000fea0003c00000 */
[----:B-1----:R-:W-:Y:S01]  /*7fa0*/  @!P3 FFMA.FTZ R87, R203, R204, R87 ;  /* 0x000000cccb57b223 */ /* 0x002fe20000010057 */
[----:B0-----:R-:W-:Y:S01]  /*7fb0*/  HFMA2.MMA R207, -RZ, RZ, 0, 2.384185791015625e-07 ;  /* 0x00000004ffcf7435 */ /* 0x001fe200000001ff */
[----:B------:R-:W-:Y:S01]  /*7fc0*/  @!P3 FMUL.FTZ R203, R86, R203 ;  /* 0x000000cb56cbb220 */ /* 0x000fe20000410000 */
[----:B------:R-:W-:Y:S02]  /*7fd0*/  MOV R206, 0x1f ;  /* 0x0000001f00ce7802 */ /* 0x000fe40000000f00 */
[----:B------:R-:W-:Y:S02]  /*7fe0*/  MOV R209, 0xffffffff ;  /* 0xffffffff00d17802 */ /* 0x000fe40000000f00 */
[----:B------:R-:W-:-:S02]  /*7ff0*/  MOV R204, R203 ;  /* 0x000000cb00cc7202 */ /* 0x000fc40000000f00 */
[----:B------:R-:W-:Y:S02]  /*8000*/  MOV R84, 0x8020 ;  /* 0x0000802000547802 */ /* 0x000fe40000000f00 */
[----:B------:R-:W-:Y:S05]  /*8010*/  CALL.REL.NOINC `($__internal_174_$__cuda_sm70_shflsync_down) ;  /* 0x0000053000007944 */ /* 0x000fea0003c00000 */
[----:B0-----:R-:W-:Y:S01]  /*8020*/  HFMA2.MMA R207, -RZ, RZ, 0, 2.384185791015625e-07 ;  /* 0x00000004ffcf7435 */ /* 0x001fe200000001ff */
[----:B-1----:R-:W-:Y:S02]  /*8030*/  MOV R86, R204 ;  /* 0x000000cc00567202 */ /* 0x002fe40000000f00 */
[----:B------:R-:W-:Y:S02]  /*8040*/  MOV R204, R87 ;  /* 0x0000005700cc7202 */ /* 0x000fe40000000f00 */
[----:B------:R-:W-:Y:S02]  /*8050*/  MOV R206, 0x1f ;  /* 0x0000001f00ce7802 */ /* 0x000fe40000000f00 */
[----:B------:R-:W-:Y:S02]  /*8060*/  MOV R209, 0xffffffff ;  /* 0xffffffff00d17802 */ /* 0x000fe40000000f00 */
[----:B------:R-:W-:Y:S02]  /*8070*/  MOV R84, 0x8090 ;  /* 0x0000809000547802 */ /* 0x000fe40000000f00 */
[----:B------:R-:W-:Y:S05]  /*8080*/  CALL.REL.NOINC `($__internal_174_$__cuda_sm70_shflsync_down) ;  /* 0x000004c000007944 */ /* 0x000fea0003c00000 */
[----:B-1----:R-:W-:Y:S01]  /*8090*/  @!P2 FFMA.FTZ R87, R203, R204, R87 ;  /* 0x000000cccb57a223 */ /* 0x002fe20000010057 */
[----:B0-----:R-:W-:Y:S01]  /*80a0*/  HFMA2.MMA R207, -RZ, RZ, 0, 4.76837158203125e-07 ;  /* 0x00000008ffcf7435 */ /* 0x001fe200000001ff */
[----:B------:R-:W-:Y:S01]  /*80b0*/  @!P2 FMUL.FTZ R203, R86, R203 ;  /* 0x000000cb56cba220 */ /* 0x000fe20000410000 */
[----:B------:R-:W-:-:S02]  /*80c0*/  MOV R206, 0x1f ;  /* 0x0000001f00ce7802 */ /* 0x000fc40000000f00 */
[----:B------:R-:W-:Y:S02]  /*80d0*/  MOV R209, 0xffffffff ;  /* 0xffffffff00d17802 */ /* 0x000fe40000000f00 */
[----:B------:R-:W-:Y:S02]  /*80e0*/  MOV R204, R203 ;  /* 0x000000cb00cc7202 */ /* 0x000fe40000000f00 */
[----:B------:R-:W-:Y:S02]  /*80f0*/  MOV R84, 0x8110 ;  /* 0x0000811000547802 */ /* 0x000fe40000000f00 */
[----:B------:R-:W-:Y:S05]  /*8100*/  CALL.REL.NOINC `($__internal_174_$__cuda_sm70_shflsync_down) ;  /* 0x0000044000007944 */ /* 0x000fea0003c00000 */
[----:B0-----:R-:W-:Y:S01]  /*8110*/  HFMA2.MMA R207, -RZ, RZ, 0, 4.76837158203125e-07 ;  /* 0x00000008ffcf7435 */ /* 0x001fe200000001ff */
[----:B-1----:R-:W-:Y:S02]  /*8120*/  MOV R86, R204 ;  /* 0x000000cc00567202 */ /* 0x002fe40000000f00 */
[----:B------:R-:W-:Y:S02]  /*8130*/  MOV R204, R87 ;  /* 0x0000005700cc7202 */ /* 0x000fe40000000f00 */
[----:B------:R-:W-:Y:S02]  /*8140*/  MOV R206, 0x1f ;  /* 0x0000001f00ce7802 */ /* 0x000fe40000000f00 */
[----:B------:R-:W-:-:S02]  /*8150*/  MOV R209, 0xffffffff ;  /* 0xffffffff00d17802 */ /* 0x000fc40000000f00 */
[----:B------:R-:W-:Y:S02]  /*8160*/  MOV R84, 0x8180 ;  /* 0x0000818000547802 */ /* 0x000fe40000000f00 */
[----:B------:R-:W-:Y:S05]  /*8170*/  CALL.REL.NOINC `($__internal_174_$__cuda_sm70_shflsync_down) ;  /* 0x000003d000007944 */ /* 0x000fea0003c00000 */
        /* <DEDUP_REMOVED lines=8> */
[----:B------:R-:W-:Y:S05]  /*8200*/  CALL.REL.NOINC `($__internal_174_$__cuda_sm70_shflsync_down) ;  /* 0x0000034000007944 */ /* 0x000fea0003c00000 */
[----:B0-----:R-:W-:Y:S01]  /*8210*/  HFMA2.MMA R207, -RZ, RZ, 0, 9.5367431640625e-07 ;  /* 0x00000010ffcf7435 */ /* 0x001fe200000001ff */
[----:B-1----:R-:W-:Y:S02]  /*8220*/  MOV R86, R204 ;  /* 0x000000cc00567202 */ /* 0x002fe40000000f00 */
[----:B------:R-:W-:Y:S02]  /*8230*/  MOV R204, R87 ;  /* 0x0000005700cc7202 */ /* 0x000fe40000000f00 */
[----:B------:R-:W-:Y:S02]  /*8240*/  MOV R206, 0x1f ;  /* 0x0000001f00ce7802 */ /* 0x000fe40000000f00 */
[----:B------:R-:W-:Y:S02]  /*8250*/  MOV R209, 0xffffffff ;  /* 0xffffffff00d17802 */ /* 0x000fe40000000f00 */
[----:B------:R-:W-:Y:S02]  /*8260*/  MOV R84, 0x8280 ;  /* 0x0000828000547802 */ /* 0x000fe40000000f00 */
[----:B------:R-:W-:Y:S05]  /*8270*/  CALL.REL.NOINC `($__internal_174_$__cuda_sm70_shflsync_down) ;  /* 0x000002d000007944 */ /* 0x000fea0003c00000 */
[----:B-1----:R-:W-:Y:S01]  /*8280*/  @!P0 FFMA.FTZ R87, R205, R204, R87 ;  /* 0x000000cccd578223 */ /* 0x002fe20000010057 */
[----:B0-----:R-:W-:Y:S01]  /*8290*/  HFMA2.MMA R207, -RZ, RZ, 0, 0 ;  /* 0x00000000ffcf7435 */ /* 0x001fe200000001ff */
[----:B------:R-:W-:Y:S01]  /*82a0*/  @!P0 FMUL.FTZ R205, R86, R205 ;  /* 0x000000cd56cd8220 */ /* 0x000fe20000410000 */
[----:B------:R-:W-:-:S02]  /*82b0*/  MOV R209, 0x1f ;  /* 0x0000001f00d17802 */ /* 0x000fc40000000f00 */
[----:B------:R-:W-:Y:S02]  /*82c0*/  MOV R210, 0xffffffff ;  /* 0xffffffff00d27802 */ /* 0x000fe40000000f00 */
[----:B------:R-:W-:Y:S02]  /*82d0*/  MOV R208, R205 ;  /* 0x000000cd00d07202 */ /* 0x000fe40000000f00 */
[----:B------:R-:W-:Y:S02]  /*82e0*/  MOV R84, 0x8300 ;  /* 0x0000830000547802 */ /* 0x000fe40000000f00 */
[----:B------:R-:W-:Y:S05]  /*82f0*/  CALL.REL.NOINC `($__internal_175_$__cuda_sm70_shflsync_idx_p) ;  /* 0x0000029000007944 */ /* 0x000fea0003c00000 */
[----:B-1----:R-:W-:Y:S01]  /*8300*/  MOV R86, R207 ;  /* 0x000000cf00567202 */ /* 0x002fe20000000f00 */
[----:B------:R-:W-:Y:S01]  /*8310*/  HFMA2.MMA R207, -RZ, RZ, 0, 0 ;  /* 0x00000000ffcf7435 */ /* 0x000fe200000001ff */
[----:B0-----:R-:W-:Y:S02]  /*8320*/  MOV R208, R87 ;  /* 0x0000005700d07202 */ /* 0x001fe40000000f00 */
[----:B------:R-:W-:Y:S02]  /*8330*/  MOV R209, 0x1f ;  /* 0x0000001f00d17802 */ /* 0x000fe40000000f00 */
[----:B------:R-:W-:-:S02]  /*8340*/  MOV R210, 0xffffffff ;  /* 0xffffffff00d27802 */ /* 0x000fc40000000f00 */
[----:B------:R-:W-:Y:S02]  /*8350*/  MOV R84, 0x8370 ;  /* 0x0000837000547802 */ /* 0x000fe40000000f00 */
[----:B------:R-:W-:Y:S05]  /*8360*/  CALL.REL.NOINC `($__internal_175_$__cuda_sm70_shflsync_idx_p) ;  /* 0x0000022000007944 */ /* 0x000fea0003c00000 */
[----:B-1----:R-:W-:Y:S01]  /*8370*/  MOV R203, R207 ;  /* 0x000000cf00cb7202 */ /* 0x002fe20000000f00 */
[----:B------:R-:W-:Y:S01]  /*8380*/  HFMA2.MMA R207, -RZ, RZ, 0, 5.9604644775390625e-08 ;  /* 0x00000001ffcf7435 */ /* 0x000fe200000001ff */
[----:B------:R-:W-:Y:S02]  /*8390*/  MOV R202, R86 ;  /* 0x0000005600ca7202 */ /* 0x000fe40000000f00 */
[----:B------:R-:W-:Y:S02]  /*83a0*/  MOV R204, R205 ;  /* 0x000000cd00cc7202 */ /* 0x000fe40000000f00 */
[----:B------:R-:W-:Y:S02]  /*83b0*/  MOV R206, 0x1f ;  /* 0x0000001f00ce7802 */ /* 0x000fe40000000f00 */
[----:B0-----:R-:W-:Y:S02]  /*83c0*/  MOV R209, 0xffffffff ;  /* 0xffffffff00d17802 */ /* 0x001fe40000000f00 */
[----:B------:R-:W-:-:S02]  /*83d0*/  MOV R84, 0x83f0 ;  /* 0x000083f000547802 */ /* 0x000fc40000000f00 */
[----:B------:R-:W-:Y:S05]  /*83e0*/  CALL.REL.NOINC `($__internal_174_$__cuda_sm70_shflsync_down) ;  /* 0x0000016000007944 */ /* 0x000fea0003c00000 */
[----:B0-----:R-:W-:Y:S01]  /*83f0*/  HFMA2.MMA R207, -RZ, RZ, 0, 5.9604644775390625e-08 ;  /* 0x00000001ffcf7435 */ /* 0x001fe200000001ff */
[----:B-1----:R-:W-:-:S02]  /*8400*/  MOV R86, R204 ;  /* 0x000000cc00567202 */ /* 0x002fc40000000f00 */
[----:B------:R-:W-:Y:S02]  /*8410*/  MOV R204, R87 ;  /* 0x0000005700cc7202 */ /* 0x000fe40000000f00 */
[----:B------:R-:W-:Y:S02]  /*8420*/  MOV R206, 0x1f ;  /* 0x0000001f00ce7802 */ /* 0x000fe40000000f00 */
[----:B------:R-:W-:Y:S02]  /*8430*/  MOV R209, 0xffffffff ;  /* 0xffffffff00d17802 */ /* 0x000fe40000000f00 */
[----:B------:R-:W-:Y:S02]  /*8440*/  MOV R84, 0x8460 ;  /* 0x0000846000547802 */ /* 0x000fe40000000f00 */
[----:B------:R-:W-:Y:S05]  /*8450*/  CALL.REL.NOINC `($__internal_174_$__cuda_sm70_shflsync_down) ;  /* 0x000000f000007944 */ /* 0x000fea0003c00000 */
[----:B0-----:R-:W-:Y:S01]  /*8460*/  HFMA2.MMA R207, -RZ, RZ, 0, 0 ;  /* 0x00000000ffcf7435 */ /* 0x001fe200000001ff */
[----:B------:R-:W-:Y:S02]  /*8470*/  MOV R205, R86 ;  /* 0x0000005600cd7202 */ /* 0x000fe40000000f00 */
[----:B------:R-:W-:Y:S02]  /*8480*/  MOV R208, R94 ;  /* 0x0000005e00d07202 */ /* 0x000fe40000000f00 */
[----:B------:R-:W-:-:S02]  /*8490*/  MOV R209, 0x1f ;  /* 0x0000001f00d17802 */ /* 0x000fc40000000f00 */
[----:B------:R-:W-:Y:S02]  /*84a0*/  MOV R210, 0xffffffff ;  /* 0xffffffff00d27802 */ /* 0x000fe40000000f00 */
[----:B------:R-:W-:Y:S02]  /*84b0*/  MOV R84, 0x84d0 ;  /* 0x000084d000547802 */ /* 0x000fe40000000f00 */
[----:B-1----:R-:W-:Y:S05]  /*84c0*/  CALL.REL.NOINC `($__internal_175_$__cuda_sm70_shflsync_idx_p) ;  /* 0x000000c000007944 */ /* 0x002fea0003c00000 */
[----:B-1----:R-:W-:Y:S01]  /*84d0*/  MOV R206, R207 ;  /* 0x000000cf00ce7202 */ /* 0x002fe20000000f00 */
[----:B------:R-:W-:Y:S01]  /*84e0*/  HFMA2.MMA R207, -RZ, RZ, 0, 0 ;  /* 0x00000000ffcf7435 */ /* 0x000fe200000001ff */
[----:B0-----:R-:W-:Y:S02]  /*84f0*/  MOV R208, R95 ;  /* 0x0000005f00d07202 */ /* 0x001fe40000000f00 */
[----:B------:R-:W-:Y:S02]  /*8500*/  MOV R209, 0x1f ;  /* 0x0000001f00d17802 */ /* 0x000fe40000000f00 */
[----:B------:R-:W-:Y:S02]  /*8510*/  MOV R210, 0xffffffff ;  /* 0xffffffff00d27802 */ /* 0x000fe40000000f00 */
[----:B------:R-:W-:-:S02]  /*8520*/  MOV R84, 0x8540 ;  /* 0x0000854000547802 */ /* 0x000fc40000000f00 */
[----:B------:R-:W-:Y:S05]  /*8530*/  CALL.REL.NOINC `($__internal_175_$__cuda_sm70_shflsync_idx_p) ;  /* 0x0000005000007944 */ /* 0x000fea0003c00000 */
[----:B01----:R-:W-:Y:S05]  /*8540*/  BRA `(.L_x_4371) ;  /* 0xffffc25000007947 */ /* 0x003fea000383ffff */
        .weak           $__internal_174_$__cuda_sm70_shflsync_down
        .type           $__internal_174_$__cuda_sm70_shflsync_down,@function
        .size           $__internal_174_$__cuda_sm70_shflsync_down,($__internal_175_$__cuda_sm70_shflsync_idx_p - $__internal_174_$__cuda_sm70_shflsync_down)
$__internal_174_$__cuda_sm70_shflsync_down:
[----:B------:R-:W-:Y:S01]  /*8550*/  HFMA2.MMA R85, -RZ, RZ, 0, 0 ;  /* 0x00000000ff557435 */ /* 0x000fe200000001ff */
[----:B------:R-:W-:Y:S04]  /*8560*/  WARPSYNC R209 ;  /* 0x000000d100007348 */ /* 0x000fe80003800000 */
[----:B------:R0:W1:Y:S01]  /*8570*/  SHFL.DOWN PT, R204, R204, R207, R206 ;  /* 0x080000cfcccc7389 */ /* 0x00006200000e00ce */
[----:B------:R-:W-:Y:S05]  /*8580*/  RET.REL.NODEC R84 `(_Z25selective_scan_bwd_kernelI32Selective_Scan_bwd_kernel_traitsILi64ELi16ELb1ELb1ELb0ELb1ELb0EffEEv12SSMParamsBwd) ;  /* 0xffff7a7054007950 */ /* 0x000fea0003c3ffff */
        .weak           $__internal_175_$__cuda_sm70_shflsync_idx_p
        .type           $__internal_175_$__cuda_sm70_shflsync_idx_p,@function
        .size           $__internal_175_$__cuda_sm70_shflsync_idx_p,($__internal_176_$__cuda_sm70_shflsync_up - $__internal_175_$__cuda_sm70_shflsync_idx_p)
$__internal_175_$__cuda_sm70_shflsync_idx_p:
[----:B------:R-:W-:Y:S01]  /*8590*/  MOV R85, 0x0 ;  /* 0x0000000000557802 */ /* 0x000fe20000000f00 */
[----:B------:R-:W-:Y:S04]  /*85a0*/  WARPSYNC R210 ;  /* 0x000000d200007348 */ /* 0x000fe80003800000 */
[----:B------:R0:W1:Y:S01]  /*85b0*/  SHFL.IDX PT, R207, R208, R207, R209 ;  /* 0x000000cfd0cf7389 */ /* 0x00006200000e00d1 */
[----:B------:R-:W-:Y:S05]  /*85c0*/  RET.REL.NODEC R84 `(_Z25selective_scan_bwd_kernelI32Selective_Scan_bwd_kernel_traitsILi64ELi16ELb1ELb1ELb0ELb1ELb0EffEEv12SSMParamsBwd) ;  /* 0xffff7a3054007950 */ /* 0x000fea0003c3ffff */
        .weak           $__internal_176_$__cuda_sm70_shflsync_up
        .type           $__internal_176_$__cuda_sm70_shflsync_up,@function
        .size           $__internal_176_$__cuda_sm70_shflsync_up,(.L_x_8992 - $__internal_176_$__cuda_sm70_shflsync_up)
$__internal_176_$__cuda_sm70_shflsync_up:
[----:B------:R-:W-:Y:S01]  /*85d0*/  HFMA2.MMA R85, -RZ, RZ, 0, 0 ;  /* 0x00000000ff557435 */ /* 0x000fe200000001ff */
[----:B------:R-:W-:Y:S04]  /*85e0*/  WARPSYNC R194 ;  /* 0x000000c200007348 */ /* 0x000fe80003800000 */
[----:B------:R0:W1:Y:S01]  /*85f0*/  SHFL.UP PT, R176, R176, R189, R191 ;  /* 0x040000bdb0b07389 */ /* 0x00006200000e00bf */
[----:B------:R-:W-:Y:S05]  /*8600*/  RET.REL.NODEC R84 `(_Z25selective_scan_bwd_kernelI32Selective_Scan_bwd_kernel_traitsILi64ELi16ELb1ELb1ELb0ELb1ELb0EffEEv12SSMParamsBwd) ;  /* 0xffff79f054007950 */ /* 0x000fea0003c3ffff */
.L_x_4372:
        /* <DEDUP_REMOVED lines=15> */
.L_x_8992:


//--------------------- .text._Z25selective_scan_bwd_kernelI32Selective_Scan_bwd_kernel_traitsILi64ELi16ELb1ELb1ELb0ELb1ELb1EffEEv12SSMParamsBwd --------------------------
	.section	.text._Z25selective_scan_bwd_kernelI32Selective_Scan_bwd_kernel_traitsILi64ELi16ELb1ELb1ELb0ELb1ELb1EffEEv12SSMParamsBwd,"ax",@progbits
	.sectioninfo	@"SHI_REGISTERS=220"
	.align	128
        .global         _Z25selective_scan_bwd_kernelI32Selective_Scan_bwd_kernel_traitsILi64ELi16ELb1ELb1ELb0ELb1ELb1EffEEv12SSMParamsBwd
        .type           _Z25selective_scan_bwd_kernelI32Selective_Scan_bwd_kernel_traitsILi64ELi16ELb1ELb1ELb0ELb1ELb1EffEEv12SSMParamsBwd,@function
        .size           _Z25selective_scan_bwd_kernelI32Selective_Scan_bwd_kernel_traitsILi64ELi16ELb1ELb1ELb0ELb1ELb1EffEEv12SSMParamsBwd,(.L_x_8995 - _Z25selective_scan_bwd_kernelI32Selective_Scan_bwd_kernel_traitsILi64ELi16ELb1ELb1ELb0ELb1ELb1EffEEv12SSMParamsBwd)
        .other          _Z25selective_scan_bwd_kernelI32Selective_Scan_bwd_kernel_traitsILi64ELi16ELb1ELb1ELb0ELb1ELb1EffEEv12SSMParamsBwd,@"STO_CUDA_ENTRY STV_DEFAULT"
_Z25selective_scan_bwd_kernelI32Selective_Scan_bwd_kernel_traitsILi64ELi16ELb1ELb1ELb0ELb1ELb1EffEEv12SSMParamsBwd:
.text._Z25selective_scan_bwd_kernelI32Selective_Scan_bwd_kernel_traitsILi64ELi16ELb1ELb1ELb0ELb1ELb1EffEEv12SSMParamsBwd:
        /* <DEDUP_REMOVED lines=120> */
.L_x_4456:
        /* <DEDUP_REMOVED lines=111> */
.L_x_4375:
[----:B------:R-:W-:Y:S05]  /*0e70*/  BSYNC B0 ;  /* 0x0000000000007941 */ /* 0x000fea0003800000 */
.L_x_4374:
        /* <DEDUP_REMOVED lines=35> */
.L_x_4377:
[----:B------:R-:W-:Y:S05]  /*10b0*/  BSYNC B0 ;  /* 0x0000000000007941 */ /* 0x000fea0003800000 */
.L_x_4376:
        /* <DEDUP_REMOVED lines=35> */
.L_x_4379:
[----:B------:R-:W-:Y:S05]  /*12f0*/  BSYNC B0 ;  /* 0x0000000000007941 */ /* 0x000fea0003800000 */
.L_x_4378:
        /* <DEDUP_REMOVED lines=35> */
.L_x_4381:
[----:B------:R-:W-:Y:S05]  /*1530*/  BSYNC B0 ;  /* 0x0000000000007941 */ /* 0x000fea0003800000 */
.L_x_4380:
        /* <DEDUP_REMOVED lines=35> */
.L_x_4383:
[----:B------:R-:W-:Y:S05]  /*1770*/  BSYNC B0 ;  /* 0x0000000000007941 */ /* 0x000fea0003800000 */
.L_x_4382:
        /* <DEDUP_REMOVED lines=35> */
.L_x_4385:
[----:B------:R-:W-:Y:S05]  /*19b0*/  BSYNC B0 ;  /* 0x0000000000007941 */ /* 0x000fea0003800000 */
.L_x_4384:
        /* <DEDUP_REMOVED lines=35> */
.L_x_4387:
[----:B------:R-:W-:Y:S05]  /*1bf0*/  BSYNC B0 ;  /* 0x0000000000007941 */ /* 0x000fea0003800000 */
.L_x_4386:
        /* <DEDUP_REMOVED lines=35> */
.L_x_4389:
[----:B------:R-:W-:Y:S05]  /*1e30*/  BSYNC B0 ;  /* 0x0000000000007941 */ /* 0x000fea0003800000 */
.L_x_4388:
        /* <DEDUP_REMOVED lines=35> */
.L_x_4391:
[----:B------:R-:W-:Y:S05]  /*2070*/  BSYNC B0 ;  /* 0x0000000000007941 */ /* 0x000fea0003800000 */
.L_x_4390:
        /* <DEDUP_REMOVED lines=35> */
.L_x_4393:
[----:B------:R-:W-:Y:S05]  /*22b0*/  BSYNC B0 ;  /* 0x0000000000007941 */ /* 0x000fea0003800000 */
.L_x_4392:
        /* <DEDUP_REMOVED lines=33> */
.L_x_4395:
[----:B------:R-:W-:Y:S05]  /*24d0*/  BSYNC B0 ;  /* 0x0000000000007941 */ /* 0x000fea0003800000 */
.L_x_4394:
        /* <DEDUP_REMOVED lines=33> */
.L_x_4397:
[----:B------:R-:W-:Y:S05]  /*26f0*/  BSYNC B0 ;  /* 0x0000000000007941 */ /* 0x000fea0003800000 */
.L_x_4396:
        /* <DEDUP_REMOVED lines=33> */
.L_x_4399:
[----:B------:R-:W-:Y:S05]  /*2910*/  BSYNC B0 ;  /* 0x0000000000007941 */ /* 0x000fea0003800000 */
.L_x_4398:
        /* <DEDUP_REMOVED lines=33> */
.L_x_4401:
[----:B------:R-:W-:Y:S05]  /*2b30*/  BSYNC B0 ;  /* 0x0000000000007941 */ /* 0x000fea0003800000 */
.L_x_4400:
        /* <DEDUP_REMOVED lines=33> */
.L_x_4403:
[----:B------:R-:W-:Y:S05]  /*2d50*/  BSYNC B0 ;  /* 0x0000000000007941 */ /* 0x000fea0003800000 */
.L_x_4402:
        /* <DEDUP_REMOVED lines=33> */
.L_x_4405:
[----:B------:R-:W-:Y:S05]  /*2f70*/  BSYNC B0 ;  /* 0x0000000000007941 */ /* 0x000fea0003800000 */
.L_x_4404:
        /* <DEDUP_REMOVED lines=291> */
.L_x_4406:
        /* <DEDUP_REMOVED lines=42> */
[----:B------:R-:W-:-:S04]  /*4450*/  LEA.HI R31, R98, R98, RZ, 0x1 ;  /* 0x00000062621f7211 */ /* 0x000fc800078f08ff */
[----:B------:R-:W-:-:S04]  /*4460*/  LOP3.LUT R31, R31, 0xfffffe, RZ, 0xc0, !PT ;  /* 0x00fffffe1f1f7812 */ /* 0x000fc800078ec0ff */
[----:B------:R-:W-:Y:S02]  /*4470*/  IADD3 R98, R98, -R31, RZ ;  /* 0x8000001f62627210 */ /* 0x000fe40007ffe0ff */
[----:B------:R-:W-:Y:S02]  /*4480*/  MOV R31, RZ ;  /* 0x000000ff001f7202 */ /* 0x000fe40000000f00 */
.L_x_4455:
        /* <DEDUP_REMOVED lines=24> */
[----:B------:R-:W-:Y:S01]  /*4610*/  IMAD.WIDE.U32 R92, R0, c[0x0][0x1b8], RZ ;  /* 0x00006e00005c7a25 */ /* 0x000fe200078e00ff */
[----:B------:R-:W-:-:S03]  /*4620*/  ISETP.NE.AND P1, PT, R110, RZ, PT ;  /* 0x000000ff6e00720c */ /* 0x000fc60003f25270 */
[----:B------:R-:W-:Y:S02]  /*4630*/  IMAD R95, R0, c[0x0][0x1bc], R95 ;  /* 0x00006f00005f7a24 */ /* 0x000fe400078e025f */
[----:B------:R-:W-:-:S03]  /*4640*/  IMAD R94, R94, c[0x0][0x1c0], RZ ;  /* 0x000070005e5e7a24 */ /* 0x000fc600078e02ff */
[----:B------:R-:W-:Y:S01]  /*4650*/  IADD3 R93, R93, R95, RZ ;  /* 0x0000005f5d5d7210 */ /* 0x000fe20007ffe0ff */
[----:B------:R-:W-:-:S04]  /*4660*/  IMAD R95, R99, c[0x0][0x1c4], R94 ;  /* 0x00007100635f7a24 */ /* 0x000fc800078e025e */
[----:B-1----:R-:W-:Y:S01]  /*4670*/  IMAD.WIDE.U32 R78, R99, c[0x0][0x1c0], R92 ;  /* 0x00007000634e7a25 */ /* 0x002fe200078e005c */
[----:B0-----:R-:W-:Y:S02]  /*4680*/  IADD3 R76, R110, 0x200, RZ ;  /* 0x000002006e4c7810 */ /* 0x001fe40007ffe0ff */
[----:B------:R-:W-:Y:S02]  /*4690*/  @!P1 LEA R76, R98, R99, 0x8 ;  /* 0x00000063624c9211 */ /* 0x000fe400078e40ff */
[----:B------:R-:W-:Y:S02]  /*46a0*/  IADD3 R77, R79, R95, RZ ;  /* 0x0000005f4f4d7210 */ /* 0x000fe40007ffe0ff */
[----:B------:R-:W-:Y:S02]  /*46b0*/  LEA R94, P2, R78, c[0x0][0x230], 0x2 ;  /* 0x00008c004e5e7a11 */ /* 0x000fe400078410ff */
[----:B------:R-:W-:Y:S02]  /*46c0*/  LOP3.LUT P0, RZ, R110, 0x1f, RZ, 0xc0, !PT ;  /* 0x0000001f6eff7812 */ /* 0x000fe4000780c0ff */
[----:B------:R-:W-:-:S02]  /*46d0*/  LEA.HI.X R95, R78, c[0x0][0x234], R77, 0x2, P2 ;  /* 0x00008d004e5f7a11 */ /* 0x000fc400010f144d */
[----:B------:R-:W-:Y:S02]  /*46e0*/  SHF.L.U32 R102, R76, 0x2, RZ ;  /* 0x000000024c667819 */ /* 0x000fe400000006ff */
[----:B------:R-:W-:Y:S01]  /*46f0*/  ISETP.LT.OR P0, PT, R125, 0x2, P0 ;  /* 0x000000027d00780c */ /* 0x000fe20000701670 */
[----:B------:R-:W-:Y:S02]  /*4700*/  FMUL.FTZ R198, R5, R130 ;  /* 0x0000008205c67220 */ /* 0x000fe40000410000 */
[----:B------:R-:W-:Y:S01]  /*4710*/  FMUL.FTZ R181, R6, R135 ;  /* 0x0000008706b57220 */ /* 0x000fe20000410000 */
[----:B------:R-:W-:Y:S01]  /*4720*/  MOV R93, RZ ;  /* 0x000000ff005d7202 */ /* 0x000fe20000000f00 */
[----:B------:R-:W-:-:S08]  /*4730*/  FMUL.FTZ R184, R7, R132 ;  /* 0x0000008407b87220 */ /* 0x000fd00000410000 */
[----:B------:R-:W-:-:S05]  /*4740*/  @!P0 IADD3 R92, R125, -0x2, RZ ;  /* 0xfffffffe7d5c8810 */ /* 0x000fca0007ffe0ff */
        /* <DEDUP_REMOVED lines=31> */
[----:B------:R-:W-:Y:S02]  /*4940*/  FMUL.FTZ R95, R4, R133 ;  /* 0x00000085045f7220 */ /* 0x000fe40000410000 */
[----:B------:R-:W-:-:S05]  /*4950*/  FMUL.FTZ R160, R156, R126 ;  /* 0x0000007e9ca07220 */ /* 0x000fca0000410000 */
        /* <DEDUP_REMOVED lines=19> */
[----:B------:R-:W-:Y:S01]  /*4a90*/  FMUL.FTZ R182, R153, R64 ;  /* 0x0000004099b67220 */ /* 0x000fe20000410000 */
[----:B------:R-:W1:Y:S01]  /*4aa0*/  MUFU.EX2 R170, R170 ;  /* 0x000000aa00aa7308 */ /* 0x000e620000000800 */
[----:B------:R-:W-:Y:S02]  /*4ab0*/  FFMA.FTZ R158, R151, R158, R184 ;  /* 0x0000009e979e7223 */ /* 0x000fe400000100b8 */
[----:B------:R-:W-:Y:S02]  /*4ac0*/  FMUL.FTZ R168, R156, R134 ;  /* 0x000000869ca87220 */ /* 0x000fe40000410000 */
[C---:B0-----:R-:W-:Y:S02]  /*4ad0*/  FMUL.FTZ R153, R161.reuse, R162 ;  /* 0x000000a2a1997220 */ /* 0x041fe40000410000 */
[----:B------:R-:W-:Y:S01]  /*4ae0*/  FMUL.FTZ R175, R94, R65 ;  /* 0x000000415eaf7220 */ /* 0x000fe20000410000 */
[----:B------:R-:W0:Y:S01]  /*4af0*/  MUFU.EX2 R169, R169 ;  /* 0x000000a900a97308 */ /* 0x000e220000000800 */
[----:B------:R-:W-:Y:S01]  /*4b00*/  FFMA.FTZ R158, R161, R158, R182 ;  /* 0x0000009ea19e7223 */ /* 0x000fe200000100b6 */
[----:B------:R0:W4:Y:S01]  /*4b10*/  @P0 LDS R200, [R110.X4+0x2d54] ;  /* 0x002d54006ec80984 */ /* 0x0001220000004800 */
[----:B------:R-:W-:-:S02]  /*4b20*/  FMUL.FTZ R157, R156, R137 ;  /* 0x000000899c9d7220 */ /* 0x000fc40000410000 */
[C---:B------:R-:W-:Y:S02]  /*4b30*/  FMUL.FTZ R162, R160.reuse, R153 ;  /* 0x00000099a0a27220 */ /* 0x040fe40000410000 */
[----:B------:R-:W-:Y:S01]  /*4b40*/  FMUL.FTZ R94, R103, R66 ;  /* 0x00000042675e7220 */ /* 0x000fe20000410000 */
[----:B------:R-:W0:Y:S01]  /*4b50*/  MUFU.EX2 R168, R168 ;  /* 0x000000a800a87308 */ /* 0x000e220000000800 */
[----:B------:R-:W-:Y:S02]  /*4b60*/  FFMA.FTZ R158, R160, R158, R175 ;  /* 0x0000009ea09e7223 */ /* 0x000fe400000100af */
[----:B------:R-:W-:Y:S02]  /*4b70*/  FMUL.FTZ R176, R156, R136 ;  /* 0x000000889cb07220 */ /* 0x000fe40000410000 */
[C---:B-1----:R-:W-:Y:S02]  /*4b80*/  FMUL.FTZ R103, R159.reuse, R162 ;  /* 0x000000a29f677220 */ /* 0x042fe40000410000 */
[----:B------:R-:W-:Y:S01]  /*4b90*/  FMUL.FTZ R167, R154, R67 ;  /* 0x000000439aa77220 */ /* 0x000fe20000410000 */
[----:B------:R-:W1:Y:S01]  /*4ba0*/  MUFU.EX2 R95, R157 ;  /* 0x0000009d005f7308 */ /* 0x000e620000000800 */
[----:B------:R-:W-:-:S02]  /*4bb0*/  FFMA.FTZ R158, R159, R158, R94 ;  /* 0x0000009e9f9e7223 */ /* 0x000fc4000001005e */
[----:B------:R-:W-:Y:S02]  /*4bc0*/  FMUL.FTZ R180, R156, R139 ;  /* 0x0000008b9cb47220 */ /* 0x000fe40000410000 */
[----:B---3--:R-:W-:Y:S02]  /*4bd0*/  FMUL.FTZ R102, R13, R134 ;  /* 0x000000860d667220 */ /* 0x008fe40000410000 */
[C---:B------:R-:W-:Y:S01]  /*4be0*/  FMUL.FTZ R154, R170.reuse, R103 ;  /* 0x00000067aa9a7220 */ /* 0x040fe20000410000 */
[----:B------:R-:W3:Y:S01]  /*4bf0*/  MUFU.EX2 R176, R176 ;  /* 0x000000b000b07308 */ /* 0x000ee20000000800 */
[----:B--2---:R-:W-:Y:S02]  /*4c00*/  FMUL.FTZ R166, R79, R68 ;  /* 0x000000444fa67220 */ /* 0x004fe40000410000 */
[----:B------:R-:W-:Y:S02]  /*4c10*/  FFMA.FTZ R158, R170, R158, R167 ;  /* 0x0000009eaa9e7223 */ /* 0x000fe400000100a7 */
[----:B------:R-:W-:-:S02]  /*4c20*/  FMUL.FTZ R179, R156, R138 ;  /* 0x0000008a9cb37220 */ /* 0x000fc40000410000 */
[----:B------:R-:W-:Y:S01]  /*4c30*/  FMUL.FTZ R165, R102, R69 ;  /* 0x0000004566a57220 */ /* 0x000fe20000410000 */
[----:B------:R-:W2:Y:S01]  /*4c40*/  MUFU.EX2 R180, R180 ;  /* 0x000000b400b47308 */ /* 0x000ea20000000800 */
[C---:B0-----:R-:W-:Y:S02]  /*4c50*/  FMUL.FTZ R79, R169.reuse, R154 ;  /* 0x0000009aa94f7220 */ /* 0x041fe40000410000 */
[----:B------:R-:W-:Y:S02]  /*4c60*/  FMUL.FTZ R77, R14, R137 ;  /* 0x000000890e4d7220 */ /* 0x000fe40000410000 */
[----:B------:R-:W-:Y:S02]  /*4c70*/  FFMA.FTZ R102, R169, R158, R166 ;  /* 0x0000009ea9667223 */ /* 0x000fe400000100a6 */
[----:B------:R-:W-:Y:S01]  /*4c80*/  FMUL.FTZ R178, R156, R141 ;  /* 0x0000008d9cb27220 */ /* 0x000fe20000410000 */
[----:B------:R-:W0:Y:S01]  /*4c90*/  MUFU.EX2 R179, R179 ;  /* 0x000000b300b37308 */ /* 0x000e220000000800 */
[----:B------:R-:W-:-:S02]  /*4ca0*/  FMUL.FTZ R154, R168, R79 ;  /* 0x0000004fa89a7220 */ /* 0x000fc40000410000 */
[----:B------:R-:W-:Y:S02]  /*4cb0*/  FMUL.FTZ R76, R15, R136 ;  /* 0x000000880f4c7220 */ /* 0x000fe40000410000 */
[----:B------:R-:W-:Y:S02]  /*4cc0*/  FMUL.FTZ R158, R77, R70 ;  /* 0x000000464d9e7220 */ /* 0x000fe40000410000 */
[----:B------:R-:W-:Y:S02]  /*4cd0*/  FFMA.FTZ R102, R168, R102, R165 ;  /* 0x00000066a8667223 */ /* 0x000fe400000100a5 */
[----:B------:R-:W-:Y:S01]  /*4ce0*/  FMUL.FTZ R199, R156, R140 ;  /* 0x0000008c9cc77220 */ /* 0x000fe20000410000 */
[----:B------:R-:W0:Y:S01]  /*4cf0*/  MUFU.EX2 R178, R178 ;  /* 0x000000b200b27308 */ /* 0x000e220000000800 */
[----:B-1----:R-:W-:Y:S02]  /*4d00*/  FMUL.FTZ R77, R95, R154 ;  /* 0x0000009a5f4d7220 */ /* 0x002fe40000410000 */
[----:B------:R-:W-:-:S02]  /*4d10*/  FMUL.FTZ R157, R76, R71 ;  /* 0x000000474c9d7220 */ /* 0x000fc40000410000 */
[----:B------:R-:W-:Y:S02]  /*4d20*/  FFMA.FTZ R102, R95, R102, R158 ;  /* 0x000000665f667223 */ /* 0x000fe4000001009e */
[C---:B---3--:R-:W-:Y:S01]  /*4d30*/  FMUL.FTZ R77, R176.reuse, R77 ;  /* 0x0000004db04d7220 */ /* 0x048fe20000410000 */
[----:B------:R-:W1:Y:S01]  /*4d40*/  MUFU.EX2 R199, R199 ;  /* 0x000000c700c77308 */ /* 0x000e620000000800 */
[----:B----4-:R-:W-:Y:S02]  /*4d50*/  FMUL.FTZ R155, R155, R72 ;  /* 0x000000489b9b7220 */ /* 0x010fe40000410000 */
[----:B------:R-:W-:Y:S02]  /*4d60*/  FFMA.FTZ R102, R176, R102, R157 ;  /* 0x00000066b0667223 */ /* 0x000fe4000001009d */
[----:B--2---:R-:W-:Y:S02]  /*4d70*/  FMUL.FTZ R76, R180, R77 ;  /* 0x0000004db44c7220 */ /* 0x004fe40000410000 */
[----:B------:R-:W-:-:S02]  /*4d80*/  FMUL.FTZ R103, R18, R141 ;  /* 0x0000008d12677220 */ /* 0x000fc40000410000 */
[----:B------:R-:W-:Y:S02]  /*4d90*/  FMUL.FTZ R150, R150, R73 ;  /* 0x0000004996967220 */ /* 0x000fe40000410000 */
[----:B------:R-:W-:Y:S02]  /*4da0*/  FFMA.FTZ R77, R180, R102, R155 ;  /* 0x00000066b44d7223 */ /* 0x000fe4000001009b */
[----:B------:R-:W-:Y:S02]  /*4db0*/  FMUL.FTZ R102, R19, R140 ;  /* 0x0000008c13667220 */ /* 0x000fe40000410000 */
[----:B------:R-:W-:Y:S02]  /*4dc0*/  FMUL.FTZ R103, R103, R74 ;  /* 0x0000004a67677220 */ /* 0x000fe40000410000 */
[C---:B0-----:R-:W-:Y:S02]  /*4dd0*/  FMUL.FTZ R79, R179.reuse, R76 ;  /* 0x0000004cb34f7220 */ /* 0x041fe40000410000 */
[----:B------:R-:W-:-:S02]  /*4de0*/  FFMA.FTZ R77, R179, R77, R150 ;  /* 0x0000004db34d7223 */ /* 0x000fc40000010096 */
[----:B------:R-:W-:Y:S02]  /*4df0*/  FMUL.FTZ R102, R102, R75 ;  /* 0x0000004b66667220 */ /* 0x000fe40000410000 */
[C---:B------:R-:W-:Y:S02]  /*4e00*/  FMUL.FTZ R76, R178.reuse, R79 ;  /* 0x0000004fb24c7220 */ /* 0x040fe40000410000 */
[----:B------:R-:W-:Y:S02]  /*4e10*/  FFMA.FTZ R77, R178, R77, R103 ;  /* 0x0000004db24d7223 */ /* 0x000fe40000010067 */
[C---:B-1----:R-:W-:Y:S02]  /*4e20*/  FMUL.FTZ R76, R199.reuse, R76 ;  /* 0x0000004cc74c7220 */ /* 0x042fe40000410000 */
[----:B------:R-:W-:Y:S01]  /*4e30*/  FFMA.FTZ R77, R199, R77, R102 ;  /* 0x0000004dc74d7223 */ /* 0x000fe20000010066 */
[----:B------:R-:W-:Y:S05]  /*4e40*/  @P0 BRA `(.L_x_4409) ;  /* 0x0000008000000947 */ /* 0x000fea0003800000 */
[----:B------:R-:W-:Y:S01]  /*4e50*/  ISETP.NE.AND P0, PT, R125, c[0x0][0x174], PT ;  /* 0x00005d007d007a0c */ /* 0x000fe20003f05270 */
[----:B------:R-:W-:-:S12]  /*4e60*/  HFMA2.MMA R200, -RZ, RZ, 1.875, 0 ;  /* 0x3f800000ffc87435 */ /* 0x000fd800000001ff */
[----:B------:R-:W-:-:S04]  /*4e70*/  @P0 IADD3 R154, -R120, c[0x0][0x174], RZ ;  /* 0x00005d00789a0a10 */ /* 0x000fc80007ffe1ff */
[----:B------:R-:W-:-:S04]  /*4e80*/  @P0 LEA.HI R79, R154, R154, RZ, 0x1 ;  /* 0x0000009a9a4f0211 */ /* 0x000fc800078f08ff */
[----:B------:R-:W-:-:S04]  /*4e90*/  @P0 LOP3.LUT R79, R79, 0xfffffe, RZ, 0xc0, !PT ;  /* 0x00fffffe4f4f0812 */ /* 0x000fc800078ec0ff */
[----:B------:R-:W-:-:S04]  /*4ea0*/  @P0 IADD3 R154, -R79, R154, RZ ;  /* 0x0000009a4f9a0210 */ /* 0x000fc80007ffe1ff */
[----:B------:R-:W-:-:S05]  /*4eb0*/  @P0 LEA R154, R154, R99, 0x8 ;  /* 0x000000639a9a0211 */ /* 0x000fca00078e40ff */
[----:B------:R0:W1:Y:S02]  /*4ec0*/  @P0 LDS R200, [R154.X4+0x2550] ;  /* 0x002550009ac80984 */ /* 0x0000640000004800 */
.L_x_4409:
[----:B------:R-:W-:Y:S05]  /*4ed0*/  BSYNC B0 ;  /* 0x0000000000007941 */ /* 0x000fea0003800000 */
.L_x_4408:
[----:B------:R-:W-:Y:S01]  /*4ee0*/  ISETP.GT.U32.AND P0, PT, R110, 0x1f, PT ;  /* 0x0000001f6e00780c */ /* 0x000fe20003f04070 */
[----:B------:R2:W-:Y:S01]  /*4ef0*/  STS.64 [R110.X8+0x2140], R76 ;  /* 0x0021404c6e007388 */ /* 0x0005e20000008a00 */
[----:B------:R-:W-:Y:S01]  /*4f00*/  BSSY B0, `(.L_x_4410) ;  /* 0x000004e000007945 */ /* 0x000fe20003800000 */
[-C--:B0----5:R-:W-:Y:S02]  /*4f10*/  FMUL.FTZ R154, R89, R78.reuse ;  /* 0x0000004e599a7220 */ /* 0x0a1fe40000410000 */
        /* <DEDUP_REMOVED lines=22> */
.L_x_4463:
        /* <DEDUP_REMOVED lines=24> */
.L_x_4464:
        /* <DEDUP_REMOVED lines=10> */
[----:B-1----:R-:W-:Y:S05]  /*52a0*/  CALL.REL.NOINC `($__internal_178_$__cuda_sm70_shflsync_idx_p) ;  /* 0x0000446000007944 */ /* 0x002fea0003c00000 */
.L_x_4414:
[----:B------:R-:W-:Y:S05]  /*52b0*/  BRA.CONV ~URZ, `(.L_x_4415) ;  /* 0x000000637f007947 */ /* 0x000fea000b800000 */
[----:B0-----:R-:W-:Y:S01]  /*52c0*/  HFMA2.MMA R216, -RZ, RZ, 0, 1.847743988037109375e-06 ;  /* 0x0000001fffd87435 */ /* 0x001fe200000001ff */
[----:B------:R-:W-:-:S02]  /*52d0*/  MOV R215, R79 ;  /* 0x0000004f00d77202 */ /* 0x000fc40000000f00 */
[----:B-1----:R-:W-:Y:S02]  /*52e0*/  MOV R214, 0x1f ;  /* 0x0000001f00d67802 */ /* 0x002fe40000000f00 */
[----:B------:R-:W-:Y:S02]  /*52f0*/  MOV R217, 0xffffffff ;  /* 0xffffffff00d97802 */ /* 0x000fe40000000f00 */
[----:B------:R-:W-:Y:S02]  /*5300*/  MOV R76, 0x5320 ;  /* 0x00005320004c7802 */ /* 0x000fe40000000f00 */
[----:B------:R-:W-:Y:S05]  /*5310*/  CALL.REL.NOINC `($__internal_178_$__cuda_sm70_shflsync_idx_p) ;  /* 0x000043f000007944 */ /* 0x000fea0003c00000 */
.L_x_4415:
[----:B------:R-:W-:Y:S05]  /*5320*/  BRA.DIV ~URZ, `(.L_x_4416) ;  /* 0x00003a327f007947 */ /* 0x000fea000b800000 */
[----:B------:R2:W3:Y:S04]  /*5330*/  SHFL.UP PT, R188, R189, 0x1, RZ ;  /* 0x04200000bdbc7989 */ /* 0x0004e800000e00ff */
[----:B------:R-:W4:Y:S04]  /*5340*/  SHFL.IDX PT, R92, R92, RZ, 0x1f ;  /* 0x00001fff5c5c7589 */ /* 0x000f2800000e0000 */
[----:B------:R2:W0:Y:S04]  /*5350*/  SHFL.IDX PT, R77, R93, RZ, 0x1f ;  /* 0x00001fff5d4d7589 */ /* 0x00042800000e0000 */
[----:B------:R2:W1:Y:S02]  /*5360*/  SHFL.UP PT, R189, R79, 0x1, RZ ;  /* 0x042000004fbd7989 */ /* 0x00046400000e00ff */
.L_x_4465:
[----:B--2---:R-:W2:Y:S01]  /*5370*/  LDS.64 R78, [R110.X16+0x2140] ;  /* 0x002140006e4e7984 */ /* 0x004ea2000000ca00 */
[----:B----4-:R-:W-:Y:S01]  /*5380*/  MOV R76, R92 ;  /* 0x0000005c004c7202 */ /* 0x010fe20000000f00 */
[----:B01-3--:R-:W-:-:S04]  /*5390*/  @P1 FFMA.FTZ R77, R77, R188, R189 ;  /* 0x000000bc4d4d1223 */ /* 0x00bfc800000100bd */
[----:B------:R-:W-:Y:S02]  /*53a0*/  @P1 FMUL.FTZ R76, R76, R188 ;  /* 0x000000bc4c4c1220 */ /* 0x000fe40000410000 */
[C---:B--2---:R-:W-:Y:S02]  /*53b0*/  FFMA.FTZ R79, R78.reuse, R77, R79 ;  /* 0x0000004d4e4f7223 */ /* 0x044fe4000001004f */
[----:B------:R-:W-:-:S05]  /*53c0*/  FMUL.FTZ R78, R78, R76 ;  /* 0x0000004c4e4e7220 */ /* 0x000fca0000410000 */
[----:B------:R0:W-:Y:S02]  /*53d0*/  STS.128 [R110.X16+0x2140], R76 ;  /* 0x0021404c6e007388 */ /* 0x0001e4000000cc00 */
.L_x_4411:
[----:B--2---:R-:W-:Y:S05]  /*53e0*/  BSYNC B0 ;  /* 0x0000000000007941 */ /* 0x004fea0003800000 */
.L_x_4410:
[----:B------:R-:W-:Y:S01]  /*53f0*/  WARPSYNC 0xffffffff ;  /* 0xffffffff00007948 */ /* 0x000fe20003800000 */
[----:B------:R-:W-:Y:S01]  /*5400*/  BAR.SYNC.DEFER_BLOCKING 0x0 ;  /* 0x0000000000007b1d */ /* 0x000fe20000010000 */
[C---:B01----:R-:W-:Y:S01]  /*5410*/  FMUL.FTZ R77, R199.reuse, R200 ;  /* 0x000000c8c74d7220 */ /* 0x043fe20000410000 */
        /* <DEDUP_REMOVED lines=67> */
.L_x_4466:
        /* <DEDUP_REMOVED lines=26> */
.L_x_4467:
        /* <DEDUP_REMOVED lines=11> */
.L_x_4418:
[----:B-12---:R-:W-:Y:S05]  /*5aa0*/  BSYNC B0 ;  /* 0x0000000000007941 */ /* 0x006fea0003800000 */
.L_x_4417:
        /* <DEDUP_REMOVED lines=10> */
[----:B------:R-:W-:Y:S02]  /*5b50*/  IMAD R208, R143, c[0x0][0x298], RZ ;  /* 0x0000a6008fd07a24 */ /* 0x000fe400078e02ff */
[----:B------:R-:W-:Y:S02]  /*5b60*/  FFMA.FTZ R78, R148, R207, R78 ;  /* 0x000000cf944e7223 */ /* 0x000fe4000001004e */
[----:B------:R-:W-:Y:S02]  /*5b70*/  IMAD R79, R107, c[0x0][0x29c], R208 ;  /* 0x0000a7006b4f7a24 */ /* 0x000fe400078e02d0 */
        /* <DEDUP_REMOVED lines=10> */
[----:B------:R-:W-:-:S02]  /*5c20*/  FFMA.FTZ R204, R85, R194, R204 ;  /* 0x000000c255cc7223 */ /* 0x000fc400000100cc */
[----:B------:R-:W-:Y:S02]  /*5c30*/  FMUL.FTZ R187, R146, R187 ;  /* 0x000000bb92bb7220 */ /* 0x000fe40000410000 */
[----:B------:R-:W-:Y:S02]  /*5c40*/  FFMA.FTZ R204, R84, R193, R204 ;  /* 0x000000c154cc7223 */ /* 0x000fe400000100cc */
[----:B------:R-:W-:Y:S01]  /*5c50*/  FADD.FTZ R197, -R198, R209 ;  /* 0x000000d1c6c57221 */ /* 0x000fe20000010100 */
[----:B------:R-:W-:Y:S01]  /*5c60*/  SHF.L.U32 R209, R110, 0x4, RZ ;  /* 0x000000046ed17819 */ /* 0x000fe200000006ff */
[----:B------:R-:W-:Y:S02]  /*5c70*/  FFMA.FTZ R204, R87, R190, R204 ;  /* 0x000000be57cc7223 */ /* 0x000fe400000100cc */
[----:B------:R-:W-:Y:S01]  /*5c80*/  FADD.FTZ R181, -R181, R206 ;  /* 0x000000ceb5b57221 */ /* 0x000fe20000010100 */
[----:B------:R-:W-:Y:S01]  /*5c90*/  LEA.HI.SX32 R209, R209, R209, 0x1b ;  /* 0x000000d1d1d17211 */ /* 0x000fe200078fdaff */
[----:B------:R-:W-:-:S02]  /*5ca0*/  FFMA.FTZ R204, R86, R191, R204 ;  /* 0x000000bf56cc7223 */ /* 0x000fc400000100cc */
[----:B------:R-:W-:Y:S02]  /*5cb0*/  FADD.FTZ R150, -R150, R189 ;  /* 0x000000bd96967221 */ /* 0x000fe40000010100 */
[----:B------:R-:W-:Y:S02]  /*5cc0*/  FFMA.FTZ R204, R91, R192, R204 ;  /* 0x000000c05bcc7223 */ /* 0x000fe400000100cc */
[----:B------:R-:W-:Y:S02]  /*5cd0*/  FADD.FTZ R167, -R167, R201 ;  /* 0x000000c9a7a77221 */ /* 0x000fe40000010100 */
[----:B------:R-:W-:Y:S02]  /*5ce0*/  FFMA.FTZ R204, R90, R189, R204 ;  /* 0x000000bd5acc7223 */ /* 0x000fe400000100cc */
[----:B------:R-:W-:Y:S02]  /*5cf0*/  FADD.FTZ R165, -R165, R193 ;  /* 0x000000c1a5a57221 */ /* 0x000fe40000010100 */
[----:B------:R-:W-:-:S02]  /*5d00*/  FFMA.FTZ R204, R149, R188, R204 ;  /* 0x000000bc95cc7223 */ /* 0x000fc400000100cc */
[----:B------:R-:W-:Y:S02]  /*5d10*/  FADD.FTZ R166, -R166, R194 ;  /* 0x000000c2a6a67221 */ /* 0x000fe40000010100 */
[----:B------:R-:W-:Y:S02]  /*5d20*/  FADD.FTZ R158, -R158, R190 ;  /* 0x000000be9e9e7221 */ /* 0x000fe40000010100 */
[----:B------:R-:W-:Y:S02]  /*5d30*/  FADD.FTZ R155, -R155, R192 ;  /* 0x000000c09b9b7221 */ /* 0x000fe40000010100 */
[----:B0-----:R-:W-:Y:S01]  /*5d40*/  FFMA.FTZ R195, R76, R200, R195 ;  /* 0x000000c84cc37223 */ /* 0x001fe200000100c3 */
[----:B------:R-:W-:-:S03]  /*5d50*/  MOV R76, R110 ;  /* 0x0000006e004c7202 */ /* 0x000fc60000000f00 */
[----:B------:R-:W-:Y:S02]  /*5d60*/  FFMA.FTZ R199, R199, R195, R202 ;  /* 0x000000c3c7c77223 */ /* 0x000fe400000100ca */
[----:B------:R-:W-:-:S04]  /*5d70*/  IMAD.WIDE.U32 R76, R107, c[0x0][0x298], R76 ;  /* 0x0000a6006b4c7a25 */ /* 0x000fc800078e004c */
[----:B------:R-:W-:Y:S01]  /*5d80*/  FFMA.FTZ R183, R178, R199, R183 ;  /* 0x000000c7b2b77223 */ /* 0x000fe200000100b7 */
[----:B------:R-:W-:Y:S01]  /*5d90*/  IADD3 R77, R77, R79, RZ ;  /* 0x0000004f4d4d7210 */ /* 0x000fe20007ffe0ff */
[----:B------:R-:W-:Y:S02]  /*5da0*/  IMAD R79, R144, c[0x0][0x2a0], RZ ;  /* 0x0000a800904f7a24 */ /* 0x000fe400078e02ff */
        /* <DEDUP_REMOVED lines=9> */
[----:B------:R-:W-:Y:S01]  /*5e40*/  IADD3 R79, R120, -c[0x0][0x174], RZ ;  /* 0x80005d00784f7a10 */ /* 0x000fe20007ffe0ff */
[----:B------:R-:W-:Y:S01]  /*5e50*/  FMUL.FTZ R178, R183, R138 ;  /* 0x0000008ab7b27220 */ /* 0x000fe20000410000 */
[----:B------:R-:W-:Y:S01]  /*5e60*/  LEA.HI.X R95, R78, c[0x0][0x31c], R77, 0x2, P0 ;  /* 0x0000c7004e5f7a11 */ /* 0x000fe200000f144d */
[----:B------:R-:W-:Y:S01]  /*5e70*/  FFMA.FTZ R171, R168, R203, R171 ;  /* 0x000000cba8ab7223 */ /* 0x000fe200000100ab */
[----:B------:R-:W-:Y:S01]  /*5e80*/  IADD3 R76, P2, R2, R78, RZ ;  /* 0x0000004e024c7210 */ /* 0x000fe20007f5e0ff */
[----:B------:R-:W-:Y:S01]  /*5e90*/  IMAD R79, R79, -0x400, RZ ;  /* 0xfffffc004f4f7824 */ /* 0x000fe200078e02ff */
[C---:B------:R-:W-:Y:S01]  /*5ea0*/  SHF.L.U64.HI R78, R100.reuse, 0x2, R97 ;  /* 0x00000002644e7819 */ /* 0x040fe20000010261 */
[----:B------:R-:W-:Y:S01]  /*5eb0*/  FFMA.FTZ R169, R169, R171, R172 ;  /* 0x000000aba9a97223 */ /* 0x000fe200000100ac */
[----:B------:R-:W-:Y:S01]  /*5ec0*/  IADD3.X R77, R3, R77, RZ, P2, !PT ;  /* 0x0000004d034d7210 */ /* 0x000fe200017fe4ff */
[----:B------:R-:W-:Y:S01]  /*5ed0*/  IMAD.WIDE R94, R79, 0x4, R94 ;  /* 0x000000044f5e7825 */ /* 0x000fe200078e025e */
[----:B------:R-:W-:-:S03]  /*5ee0*/  SHF.L.U32 R79, R100, 0x2, RZ ;  /* 0x00000002644f7819 */ /* 0x000fc600000006ff */
[----:B------:R-:W-:Y:S02]  /*5ef0*/  FFMA.FTZ R173, R170, R169, R173 ;  /* 0x000000a9aaad7223 */ /* 0x000fe400000100ad */
[----:B------:R-:W-:Y:S02]  /*5f00*/  IMAD R78, R78, c[0x0][0x2b0], RZ ;  /* 0x0000ac004e4e7a24 */ /* 0x000fe400078e02ff */
[----:B------:R-:W-:Y:S02]  /*5f10*/  FFMA.FTZ R159, R159, R173, R162 ;  /* 0x000000ad9f9f7223 */ /* 0x000fe400000100a2 */
[C---:B------:R-:W-:Y:S01]  /*5f20*/  IMAD R191, R79.reuse, c[0x0][0x2b4], R78 ;  /* 0x0000ad004fbf7a24 */ /* 0x040fe200078e024e */
[----:B------:R-:W-:Y:S01]  /*5f30*/  P2R R78, PR, RZ, 0x2 ;  /* 0x00000002ff4e7803 */ /* 0x000fe20000000000 */
[----:B------:R-:W-:Y:S02]  /*5f40*/  FFMA.FTZ R163, R160, R159, R163 ;  /* 0x0000009fa0a37223 */ /* 0x000fe400000100a3 */
[----:B------:R-:W-:-:S04]  /*5f50*/  IMAD.WIDE.U32 R94, R79, c[0x0][0x2b0], R94 ;  /* 0x0000ac004f5e7a25 */ /* 0x000fc800078e005e */
[----:B------:R-:W-:Y:S01]  /*5f60*/  FFMA.FTZ R161, R161, R163, R164 ;  /* 0x000000a3a1a17223 */ /* 0x000fe200000100a4 */
[----:B------:R-:W-:Y:S01]  /*5f70*/  IADD3 R95, R95, R191, RZ ;  /* 0x000000bf5f5f7210 */ /* 0x000fe20007ffe0ff */
[----:B------:R-:W-:Y:S02]  /*5f80*/  FMUL.FTZ R189, R163, R127 ;  /* 0x0000007fa3bd7220 */ /* 0x000fe40000410000 */
[----:B------:R-:W-:Y:S02]  /*5f90*/  FFMA.FTZ R151, R151, R161, R156 ;  /* 0x000000a197977223 */ /* 0x000fe4000001009c */
[----:B------:R-:W-:Y:S02]  /*5fa0*/  FADD.FTZ R156, -R103, R188 ;  /* 0x000000bc679c7221 */ /* 0x000fe40000010100 */
[----:B------:R-:W-:Y:S02]  /*5fb0*/  FFMA.FTZ R153, R152, R151, R153 ;  /* 0x0000009798997223 */ /* 0x000fe40000010099 */
[----:B-1----:R-:W-:-:S02]  /*5fc0*/  FMUL.FTZ R92, R161, R132 ;  /* 0x00000084a15c7220 */ /* 0x002fc40000410000 */
[----:B------:R-:W-:Y:S02]  /*5fd0*/  FFMA.FTZ R103, R101, R153, R154 ;  /* 0x0000009965677223 */ /* 0x000fe4000001009a */
[----:B------:R-:W-:Y:S02]  /*5fe0*/  FMUL.FTZ R152, R153, R130 ;  /* 0x0000008299987220 */ /* 0x000fe40000410000 */
[----:B------:R-:W-:Y:S02]  /*5ff0*/  FMUL.FTZ R79, R103, R133 ;  /* 0x00000085674f7220 */ /* 0x000fe40000410000 */
[----:B------:R-:W-:Y:S02]  /*6000*/  FADD.FTZ R101, R204, R187 ;  /* 0x000000bbcc657221 */ /* 0x000fe40000010000 */
[----:B------:R-:W-:Y:S02]  /*6010*/  FFMA.FTZ R78, R196, R79, RZ ;  /* 0x0000004fc44e7223 */ /* 0x000fe400000100ff */
[----:B------:R-:W-:-:S02]  /*6020*/  FMUL.FTZ R187, R151, R135 ;  /* 0x0000008797bb7220 */ /* 0x000fc40000410000 */
[----:B------:R-:W-:Y:S02]  /*6030*/  FFMA.FTZ R78, R197, R152, R78 ;  /* 0x00000098c54e7223 */ /* 0x000fe4000001004e */
[----:B------:R-:W-:Y:S02]  /*6040*/  FMUL.FTZ R154, R159, R126 ;  /* 0x0000007e9f9a7220 */ /* 0x000fe40000410000 */
[----:B------:R-:W-:Y:S02]  /*6050*/  FFMA.FTZ R93, R181, R187, R78 ;  /* 0x000000bbb55d7223 */ /* 0x000fe4000001004e */
[----:B------:R-:W-:Y:S02]  /*6060*/  FMUL.FTZ R160, R17, R178 ;  /* 0x000000b211a07220 */ /* 0x000fe40000410000 */
[----:B------:R-:W-:Y:S02]  /*6070*/  FFMA.FTZ R93, R184, R92, R93 ;  /* 0x0000005cb85d7223 */ /* 0x000fe4000001005d */
[----:B------:R-:W-:Y:S01]  /*6080*/  FMUL.FTZ R191, R173, R129 ;  /* 0x00000081adbf7220 */ /* 0x000fe20000410000 */
[----:B------:R0:W-:Y:S01]  /*6090*/  STS [R209.X4+0x10c4], R160 ;  /* 0x0010c4a0d1007388 */ /* 0x0001e20000004800 */
[----:B------:R-:W-:-:S02]  /*60a0*/  FFMA.FTZ R78, R182, R189, R93 ;  /* 0x000000bdb64e7223 */ /* 0x000fc4000001005d */
[----:B------:R-:W-:Y:S02]  /*60b0*/  FMUL.FTZ R207, R199, R141 ;  /* 0x0000008dc7cf7220 */ /* 0x000fe40000410000 */
[----:B------:R-:W-:Y:S02]  /*60c0*/  FFMA.FTZ R93, R175, R154, R78 ;  /* 0x0000009aaf5d7223 */ /* 0x000fe4000001004e */
[----:B------:R-:W-:Y:S02]  /*60d0*/  FMUL.FTZ R164, R18, R207 ;  /* 0x000000cf12a47220 */ /* 0x000fe40000410000 */
[----:B------:R-:W-:Y:S02]  /*60e0*/  FFMA.FTZ R78, R176, R191, R93 ;  /* 0x000000bfb04e7223 */ /* 0x000fe4000001005d */
[----:B0-----:R-:W-:Y:S01]  /*60f0*/  FMUL.FTZ R160, R169, R128 ;  /* 0x00000080a9a07220 */ /* 0x001fe20000410000 */
[----:B------:R0:W-:Y:S01]  /*6100*/  STS [R209.X4+0x10c8], R164 ;  /* 0x0010c8a4d1007388 */ /* 0x0001e20000004800 */
[----:B------:R-:W-:-:S02]  /*6110*/  FMUL.FTZ R193, R171, R131 ;  /* 0x00000083abc17220 */ /* 0x000fc40000410000 */
[----:B------:R-:W-:Y:S02]  /*6120*/  FFMA.FTZ R93, R167, R160, R78 ;  /* 0x000000a0a75d7223 */ /* 0x000fe4000001004e */
[----:B------:R-:W-:Y:S02]  /*6130*/  FMUL.FTZ R201, R177, R137 ;  /* 0x00000089b1c97220 */ /* 0x000fe40000410000 */
[----:B------:R-:W-:Y:S02]  /*6140*/  FFMA.FTZ R78, R166, R193, R93 ;  /* 0x000000c1a64e7223 */ /* 0x000fe4000001005d */
[----:B------:R-:W-:Y:S02]  /*6150*/  FMUL.FTZ R180, R195, R140 ;  /* 0x0000008cc3b47220 */ /* 0x000fe40000410000 */
[----:B0-----:R-:W-:Y:S02]  /*6160*/  FMUL.FTZ R164, R203, R134 ;  /* 0x00000086cba47220 */ /* 0x001fe40000410000 */
[----:B------:R-:W-:-:S02]  /*6170*/  FMUL.FTZ R154, R9, R154 ;  /* 0x0000009a099a7220 */ /* 0x000fc40000410000 */
[----:B------:R-:W-:Y:S02]  /*6180*/  FFMA.FTZ R93, R165, R164, R78 ;  /* 0x000000a4a55d7223 */ /* 0x000fe4000001004e */
[----:B------:R-:W-:Y:S01]  /*6190*/  FMUL.FTZ R162, R19, R180 ;  /* 0x000000b413a27220 */ /* 0x000fe20000410000 */
[----:B------:R0:W-:Y:S01]  /*61a0*/  STS [R209.X4+0x10a4], R154 ;  /* 0x0010a49ad1007388 */ /* 0x0001e20000004800 */
[----:B------:R-:W-:Y:S01]  /*61b0*/  FFMA.FTZ R78, R158, R201, R93 ;  /* 0x000000c99e4e7223 */ /* 0x000fe2000001005d */
[----:B------:R-:W-:Y:S01]  /*61c0*/  IADD3 R93, -R120, c[0x0][0x174], RZ ;  /* 0x00005d00785d7a10 */ /* 0x000fe20007ffe1ff */
[----:B------:R-:W-:Y:S01]  /*61d0*/  FMUL.FTZ R205, R179, R139 ;  /* 0x0000008bb3cd7220 */ /* 0x000fe20000410000 */
[----:B------:R1:W-:Y:S01]  /*61e0*/  STS [R209.X4+0x10cc], R162 ;  /* 0x0010cca2d1007388 */ /* 0x0003e20000004800 */
[----:B------:R-:W-:Y:S01]  /*61f0*/  FMUL.FTZ R172, R185, R136 ;  /* 0x00000088b9ac7220 */ /* 0x000fe20000410000 */
[----:B------:R-:W-:Y:S01]  /*6200*/  LEA R93, R93, 0xfffffc00, 0xa ;  /* 0xfffffc005d5d7811 */ /* 0x000fe200078e50ff */
[----:B------:R-:W-:-:S02]  /*6210*/  FMUL.FTZ R170, R14, R201 ;  /* 0x000000c90eaa7220 */ /* 0x000fc40000410000 */
[-C--:B------:R-:W-:Y:S01]  /*6220*/  FFMA.FTZ R78, R157, R172.reuse, R78 ;  /* 0x000000ac9d4e7223 */ /* 0x080fe2000001004e */
[----:B0-----:R-:W-:Y:S01]  /*6230*/  IADD3 R154, -R93, c[0x0][0x168], -R110 ;  /* 0x00005a005d9a7a10 */ /* 0x001fe20007ffe96e */
[----:B------:R-:W-:Y:S01]  /*6240*/  FMUL.FTZ R174, R15, R172 ;  /* 0x000000ac0fae7220 */ /* 0x000fe20000410000 */
[----:B------:R-:W-:Y:S01]  /*6250*/  STS [R209.X4+0x10b8], R170 ;  /* 0x0010b8aad1007388 */ /* 0x000fe20000004800 */
[----:B------:R-:W-:Y:S01]  /*6260*/  FMUL.FTZ R168, R13, R164 ;  /* 0x000000a40da87220 */ /* 0x000fe20000410000 */
[----:B------:R-:W-:Y:S01]  /*6270*/  ISETP.GE.AND P0, PT, R154, 0x1, PT ;  /* 0x000000019a00780c */ /* 0x000fe20003f06270 */
[----:B-1----:R-:W-:Y:S01]  /*6280*/  FMUL.FTZ R162, R16, R205 ;  /* 0x000000cd10a27220 */ /* 0x002fe20000410000 */
[----:B------:R-:W-:Y:S01]  /*6290*/  STS [R209.X4+0x10bc], R174 ;  /* 0x0010bcaed1007388 */ /* 0x000fe20000004800 */
[----:B------:R-:W-:Y:S01]  /*62a0*/  FMUL.FTZ R160, R11, R160 ;  /* 0x000000a00ba07220 */ /* 0x000fe20000410000 */
[----:B------:R-:W-:Y:S01]  /*62b0*/  IADD3 R93, R110, 0x40, RZ ;  /* 0x000000406e5d7810 */ /* 0x000fe20007ffe0ff */
        /* <DEDUP_REMOVED lines=11> */
[----:B0-----:R-:W-:Y:S01]  /*6370*/  FMUL.FTZ R162, R12, R193 ;  /* 0x000000c10ca27220 */ /* 0x001fe20000410000 */
[----:B------:R1:W-:Y:S01]  /*6380*/  STS [R209.X4+0x10a8], R191 ;  /* 0x0010a8bfd1007388 */ /* 0x0003e20000004800 */
[----:B------:R-:W-:Y:S02]  /*6390*/  FFMA.FTZ R205, R155, R205, R78 ;  /* 0x000000cd9bcd7223 */ /* 0x000fe4000001004e */
[----:B------:R-:W-:Y:S01]  /*63a0*/  FMUL.FTZ R180, R102, R180 ;  /* 0x000000b466b47220 */ /* 0x000fe20000410000 */
[----:B------:R1:W-:Y:S01]  /*63b0*/  STS [R209.X4+0x10b0], R162 ;  /* 0x0010b0a2d1007388 */ /* 0x0003e20000004800 */
[----:B------:R-:W-:-:S03]  /*63c0*/  FFMA.FTZ R205, R150, R178, R205 ;  /* 0x000000b296cd7223 */ /* 0x000fc600000100cd */
[----:B------:R1:W-:Y:S01]  /*63d0*/  STS [R209.X4+0x10a0], R189 ;  /* 0x0010a0bdd1007388 */ /* 0x0003e20000004800 */
[----:B------:R-:W-:-:S03]  /*63e0*/  FFMA.FTZ R205, R156, R207, R205 ;  /* 0x000000cf9ccd7223 */ /* 0x000fc600000100cd */
[----:B------:R1:W-:Y:S04]  /*63f0*/  STS [R209.X4+0x109c], R92 ;  /* 0x00109c5cd1007388 */ /* 0x0003e80000004800 */
        /* <DEDUP_REMOVED lines=15> */
.L_x_4422:
[----:B-1----:R-:W-:Y:S05]  /*64f0*/  BSYNC B0 ;  /* 0x0000000000007941 */ /* 0x002fea0003800000 */
.L_x_4421:
[----:B------:R-:W1:Y:S01]  /*6500*/  LDS R93, [R93.X4+0x1190] ;  /* 0x001190005d5d7984 */ /* 0x000e620000004800 */
[----:B------:R-:W-:Y:S01]  /*6510*/  BSSY B0, `(.L_x_4423) ;  /* 0x0000006000007945 */ /* 0x000fe20003800000 */
[----:B------:R-:W-:Y:S01]  /*6520*/  FADD.FTZ R76, R205, R180 ;  /* 0x000000b4cd4c7221 */ /* 0x000fe20000010000 */
[C---:B------:R-:W-:Y:S02]  /*6530*/  IADD3 R77, R110.reuse, 0x80, RZ ;  /* 0x000000806e4d7810 */ /* 0x040fe40007ffe0ff */
[----:B0-----:R-:W-:Y:S01]  /*6540*/  IADD3 R79, R110, 0xc0, RZ ;  /* 0x000000c06e4f7810 */ /* 0x001fe20007ffe0ff */
[----:B------:R-:W-:Y:S05]  /*6550*/  @!P1 BRA `(.L_x_4424) ;  /* 0x0000001000009947 */ /* 0x000fea0003800000 */
[----:B-1----:R0:W-:Y:S02]  /*6560*/  RED.E.ADD.F32.FTZ.RN.STRONG.GPU [R94.64+-0xf00], R93 ;  /* 0xfff1005d5e00798e */ /* 0x0021e4000c10e784 */
.L_x_4424:
[----:B------:R-:W-:Y:S05]  /*6570*/  BSYNC B0 ;  /* 0x0000000000007941 */ /* 0x000fea0003800000 */
.L_x_4423:
        /* <DEDUP_REMOVED lines=14> */
.L_x_4426:
[----:B------:R-:W-:Y:S05]  /*6660*/  BSYNC B0 ;  /* 0x0000000000007941 */ /* 0x000fea0003800000 */
.L_x_4425:
[----:B------:R-:W1:Y:S01]  /*6670*/  LDS R79, [R79.X4+0x1390] ;  /* 0x001390004f4f7984 */ /* 0x000e620000004800 */
[----:B------:R-:W-:Y:S01]  /*6680*/  BSSY B0, `(.L_x_4427) ;  /* 0x0000005000007945 */ /* 0x000fe20003800000 */
[----:B0-----:R-:W-:Y:S02]  /*6690*/  IADD3 R77, R110, 0x140, RZ ;  /* 0x000001406e4d7810 */ /* 0x001fe40007ffe0ff */
[----:B------:R-:W-:Y:S01]  /*66a0*/  LEA.HI.SX32 R93, R93, R110, 0x1b ;  /* 0x0000006e5d5d7211 */ /* 0x000fe200078fdaff */
[----:B------:R-:W-:Y:S05]  /*66b0*/  @!P0 BRA `(.L_x_4428) ;  /* 0x0000001000008947 */ /* 0x000fea0003800000 */
[----:B-1----:R0:W-:Y:S02]  /*66c0*/  RED.E.ADD.F32.FTZ.RN.STRONG.GPU [R94.64+-0xd00], R79 ;  /* 0xfff3004f5e00798e */ /* 0x0021e4000c10e784 */
.L_x_4428:
[----:B------:R-:W-:Y:S05]  /*66d0*/  BSYNC B0 ;  /* 0x0000000000007941 */ /* 0x000fea0003800000 */
.L_x_4427:
[----:B------:R-:W2:Y:S01]  /*66e0*/  LDS R93, [R93.X4+0x1490] ;  /* 0x001490005d5d7984 */ /* 0x000ea20000004800 */
[----:B------:R-:W-:Y:S01]  /*66f0*/  BSSY B0, `(.L_x_4429) ;  /* 0x0000005000007945 */ /* 0x000fe20003800000 */
[----:B01----:R-:W-:Y:S02]  /*6700*/  IADD3 R79, R110, 0x180, RZ ;  /* 0x000001806e4f7810 */ /* 0x003fe40007ffe0ff */
[----:B------:R-:W-:Y:S01]  /*6710*/  LEA.HI.SX32 R77, R77, R110, 0x1b ;  /* 0x0000006e4d4d7211 */ /* 0x000fe200078fdaff */
[----:B------:R-:W-:Y:S05]  /*6720*/  @!P1 BRA `(.L_x_4430) ;  /* 0x0000001000009947 */ /* 0x000fea0003800000 */
[----:B--2---:R0:W-:Y:S02]  /*6730*/  RED.E.ADD.F32.FTZ.RN.STRONG.GPU [R94.64+-0xc00], R93 ;  /* 0xfff4005d5e00798e */ /* 0x0041e4000c10e784 */
.L_x_4430:
[----:B------:R-:W-:Y:S05]  /*6740*/  BSYNC B0 ;  /* 0x0000000000007941 */ /* 0x000fea0003800000 */
.L_x_4429:
[----:B------:R-:W1:Y:S01]  /*6750*/  LDS R77, [R77.X4+0x1590] ;  /* 0x001590004d4d7984 */ /* 0x000e620000004800 */
[----:B------:R-:W-:Y:S01]  /*6760*/  BSSY B0, `(.L_x_4431) ;  /* 0x0000005000007945 */ /* 0x000fe20003800000 */
[----:B0-2---:R-:W-:-:S02]  /*6770*/  IADD3 R93, R110, 0x1c0, RZ ;  /* 0x000001c06e5d7810 */ /* 0x005fc40007ffe0ff */
[----:B------:R-:W-:Y:S01]  /*6780*/  LEA.HI.SX32 R79, R79, R110, 0x1b ;  /* 0x0000006e4f4f7211 */ /* 0x000fe200078fdaff */
[----:B------:R-:W-:Y:S05]  /*6790*/  @!P2 BRA `(.L_x_4432) ;  /* 0x000000100000a947 */ /* 0x000fea0003800000 */
[----:B-1----:R0:W-:Y:S02]  /*67a0*/  RED.E.ADD.F32.FTZ.RN.STRONG.GPU [R94.64+-0xb00], R77 ;  /* 0xfff5004d5e00798e */ /* 0x0021e4000c10e784 */
.L_x_4432:
[----:B------:R-:W-:Y:S05]  /*67b0*/  BSYNC B0 ;  /* 0x0000000000007941 */ /* 0x000fea0003800000 */
.L_x_4431:
[----:B------:R-:W2:Y:S01]  /*67c0*/  LDS R79, [R79.X4+0x1690] ;  /* 0x001690004f4f7984 */ /* 0x000ea20000004800 */
[----:B------:R-:W-:Y:S01]  /*67d0*/  BSSY B0, `(.L_x_4433) ;  /* 0x0000005000007945 */ /* 0x000fe20003800000 */
[----:B01----:R-:W-:Y:S02]  /*67e0*/  IADD3 R77, R110, 0x200, RZ ;  /* 0x000002006e4d7810 */ /* 0x003fe40007ffe0ff */
[----:B------:R-:W-:Y:S01]  /*67f0*/  LEA.HI.SX32 R93, R93, R110, 0x1b ;  /* 0x0000006e5d5d7211 */ /* 0x000fe200078fdaff */
[----:B------:R-:W-:Y:S05]  /*6800*/  @!P3 BRA `(.L_x_4434) ;  /* 0x000000100000b947 */ /* 0x000fea0003800000 */
[----:B--2---:R0:W-:Y:S02]  /*6810*/  RED.E.ADD.F32.FTZ.RN.STRONG.GPU [R94.64+-0xa00], R79 ;  /* 0xfff6004f5e00798e */ /* 0x0041e4000c10e784 */
.L_x_4434:
[----:B------:R-:W-:Y:S05]  /*6820*/  BSYNC B0 ;  /* 0x0000000000007941 */ /* 0x000fea0003800000 */
.L_x_4433:
[----:B------:R-:W1:Y:S01]  /*6830*/  LDS R93, [R93.X4+0x1790] ;  /* 0x001790005d5d7984 */ /* 0x000e620000004800 */
[----:B------:R-:W-:Y:S01]  /*6840*/  BSSY B0, `(.L_x_4435) ;  /* 0x0000004000007945 */ /* 0x000fe20003800000 */
[----:B------:R-:W-:Y:S01]  /*6850*/  LEA.HI.SX32 R77, R77, R110, 0x1b ;  /* 0x0000006e4d4d7211 */ /* 0x000fe200078fdaff */
[----:B------:R-:W-:Y:S05]  /*6860*/  @!P4 BRA `(.L_x_4436) ;  /* 0x000000100000c947 */ /* 0x000fea0003800000 */
[----:B-1----:R1:W-:Y:S02]  /*6870*/  RED.E.ADD.F32.FTZ.RN.STRONG.GPU [R94.64+-0x900], R93 ;  /* 0xfff7005d5e00798e */ /* 0x0023e4000c10e784 */
.L_x_4436:
[----:B------:R-:W-:Y:S05]  /*6880*/  BSYNC B0 ;  /* 0x0000000000007941 */ /* 0x000fea0003800000 */
.L_x_4435:
[----:B------:R-:W3:Y:S01]  /*6890*/  LDS R77, [R77.X4+0x1890] ;  /* 0x001890004d4d7984 */ /* 0x000ee20000004800 */
[----:B------:R-:W-:Y:S01]  /*68a0*/  BSSY B0, `(.L_x_4437) ;  /* 0x0000005000007945 */ /* 0x000fe20003800000 */
[----:B0-2---:R-:W-:-:S02]  /*68b0*/  IADD3 R79, R110, 0x240, RZ ;  /* 0x000002406e4f7810 */ /* 0x005fc40007ffe0ff */
[----:B-1----:R-:W-:Y:S01]  /*68c0*/  IADD3 R93, R110, 0x280, RZ ;  /* 0x000002806e5d7810 */ /* 0x002fe20007ffe0ff */
[----:B------:R-:W-:Y:S05]  /*68d0*/  @!P5 BRA `(.L_x_4438) ;  /* 0x000000100000d947 */ /* 0x000fea0003800000 */
[----:B---3--:R0:W-:Y:S02]  /*68e0*/  RED.E.ADD.F32.FTZ.RN.STRONG.GPU [R94.64+-0x800], R77 ;  /* 0xfff8004d5e00798e */ /* 0x0081e4000c10e784 */
.L_x_4438:
[----:B------:R-:W-:Y:S05]  /*68f0*/  BSYNC B0 ;  /* 0x0000000000007941 */ /* 0x000fea0003800000 */
.L_x_4437:
        /* <DEDUP_REMOVED lines=14> */
.L_x_4440:
[----:B------:R-:W-:Y:S05]  /*69e0*/  BSYNC B0 ;  /* 0x0000000000007941 */ /* 0x000fea0003800000 */
.L_x_4439:
[----:B------:R-:W1:Y:S01]  /*69f0*/  LDS R93, [R93.X4+0x1a90] ;  /* 0x001a90005d5d7984 */ /* 0x000e620000004800 */
[----:B------:R-:W-:Y:S01]  /*6a00*/  BSSY B0, `(.L_x_4441) ;  /* 0x0000005000007945 */ /* 0x000fe20003800000 */
[----:B0-----:R-:W-:-:S02]  /*6a10*/  IADD3 R79, R110, 0x300, RZ ;  /* 0x000003006e4f7810 */ /* 0x001fc40007ffe0ff */
[----:B------:R-:W-:Y:S01]  /*6a20*/  LEA.HI.SX32 R77, R77, R110, 0x1b ;  /* 0x0000006e4d4d7211 */ /* 0x000fe200078fdaff */
[----:B------:R-:W-:Y:S05]  /*6a30*/  @!P0 BRA `(.L_x_4442) ;  /* 0x0000001000008947 */ /* 0x000fea0003800000 */
[----:B-1----:R0:W-:Y:S02]  /*6a40*/  RED.E.ADD.F32.FTZ.RN.STRONG.GPU [R94.64+-0x600], R93 ;  /* 0xfffa005d5e00798e */ /* 0x0021e4000c10e784 */
.L_x_4442:
[----:B------:R-:W-:Y:S05]  /*6a50*/  BSYNC B0 ;  /* 0x0000000000007941 */ /* 0x000fea0003800000 */
.L_x_4441:
[----:B------:R-:W2:Y:S01]  /*6a60*/  LDS R77, [R77.X4+0x1b90] ;  /* 0x001b90004d4d7984 */ /* 0x000ea20000004800 */
[----:B------:R-:W-:Y:S01]  /*6a70*/  BSSY B0, `(.L_x_4443) ;  /* 0x0000005000007945 */ /* 0x000fe20003800000 */
[----:B01----:R-:W-:Y:S02]  /*6a80*/  IADD3 R93, R110, 0x340, RZ ;  /* 0x000003406e5d7810 */ /* 0x003fe40007ffe0ff */
[----:B------:R-:W-:Y:S01]  /*6a90*/  LEA.HI.SX32 R79, R79, R110, 0x1b ;  /* 0x0000006e4f4f7211 */ /* 0x000fe200078fdaff */
[----:B------:R-:W-:Y:S05]  /*6aa0*/  @!P1 BRA `(.L_x_4444) ;  /* 0x0000001000009947 */ /* 0x000fea0003800000 */
[----:B--2---:R0:W-:Y:S02]  /*6ab0*/  RED.E.ADD.F32.FTZ.RN.STRONG.GPU [R94.64+-0x500], R77 ;  /* 0xfffb004d5e00798e */ /* 0x0041e4000c10e784 */
.L_x_4444:
[----:B------:R-:W-:Y:S05]  /*6ac0*/  BSYNC B0 ;  /* 0x0000000000007941 */ /* 0x000fea0003800000 */
.L_x_4443:
[----:B------:R-:W1:Y:S01]  /*6ad0*/  LDS R79, [R79.X4+0x1c90] ;  /* 0x001c90004f4f7984 */ /* 0x000e620000004800 */
[----:B------:R-:W-:Y:S01]  /*6ae0*/  BSSY B0, `(.L_x_4445) ;  /* 0x0000005000007945 */ /* 0x000fe20003800000 */
[----:B0-2---:R-:W-:Y:S02]  /*6af0*/  IADD3 R77, R110, 0x380, RZ ;  /* 0x000003806e4d7810 */ /* 0x005fe40007ffe0ff */
[----:B------:R-:W-:Y:S01]  /*6b00*/  LEA.HI.SX32 R93, R93, R110, 0x1b ;  /* 0x0000006e5d5d7211 */ /* 0x000fe200078fdaff */
[----:B------:R-:W-:Y:S05]  /*6b10*/  @!P2 BRA `(.L_x_4446) ;  /* 0x000000100000a947 */ /* 0x000fea0003800000 */
[----:B-1----:R0:W-:Y:S02]  /*6b20*/  RED.E.ADD.F32.FTZ.RN.STRONG.GPU [R94.64+-0x400], R79 ;  /* 0xfffc004f5e00798e */ /* 0x0021e4000c10e784 */
.L_x_4446:
[----:B------:R-:W-:Y:S05]  /*6b30*/  BSYNC B0 ;  /* 0x0000000000007941 */ /* 0x000fea0003800000 */
.L_x_4445:
[----:B------:R-:W2:Y:S01]  /*6b40*/  LDS R93, [R93.X4+0x1d90] ;  /* 0x001d90005d5d7984 */ /* 0x000ea20000004800 */
[----:B------:R-:W-:Y:S01]  /*6b50*/  BSSY B0, `(.L_x_4447) ;  /* 0x0000005000007945 */ /* 0x000fe20003800000 */
[----:B01----:R-:W-:-:S02]  /*6b60*/  IADD3 R79, R110, 0x3c0, RZ ;  /* 0x000003c06e4f7810 */ /* 0x003fc40007ffe0ff */
[----:B------:R-:W-:Y:S01]  /*6b70*/  LEA.HI.SX32 R77, R77, R110, 0x1b ;  /* 0x0000006e4d4d7211 */ /* 0x000fe200078fdaff */
[----:B------:R-:W-:Y:S05]  /*6b80*/  @!P3 BRA `(.L_x_4448) ;  /* 0x000000100000b947 */ /* 0x000fea0003800000 */
[----:B--2---:R0:W-:Y:S02]  /*6b90*/  RED.E.ADD.F32.FTZ.RN.STRONG.GPU [R94.64+-0x300], R93 ;  /* 0xfffd005d5e00798e */ /* 0x0041e4000c10e784 */
.L_x_4448:
[----:B------:R-:W-:Y:S05]  /*6ba0*/  BSYNC B0 ;  /* 0x0000000000007941 */ /* 0x000fea0003800000 */
.L_x_4447:
[----:B------:R-:W1:Y:S01]  /*6bb0*/  LDS R77, [R77.X4+0x1e90] ;  /* 0x001e90004d4d7984 */ /* 0x000e620000004800 */
[----:B------:R-:W-:Y:S01]  /*6bc0*/  BSSY B0, `(.L_x_4449) ;  /* 0x0000004000007945 */ /* 0x000fe20003800000 */
[----:B------:R-:W-:Y:S01]  /*6bd0*/  LEA.HI.SX32 R79, R79, R110, 0x1b ;  /* 0x0000006e4f4f7211 */ /* 0x000fe200078fdaff */
[----:B------:R-:W-:Y:S05]  /*6be0*/  @!P4 BRA `(.L_x_4450) ;  /* 0x000000100000c947 */ /* 0x000fea0003800000 */
[----:B-1----:R1:W-:Y:S02]  /*6bf0*/  RED.E.ADD.F32.FTZ.RN.STRONG.GPU [R94.64+-0x200], R77 ;  /* 0xfffe004d5e00798e */ /* 0x0023e4000c10e784 */
.L_x_4450:
[----:B------:R-:W-:Y:S05]  /*6c00*/  BSYNC B0 ;  /* 0x0000000000007941 */ /* 0x000fea0003800000 */
.L_x_4449:
[----:B------:R-:W3:Y:S01]  /*6c10*/  LDS R79, [R79.X4+0x1f90] ;  /* 0x001f90004f4f7984 */ /* 0x000ee20000004800 */
[----:B------:R-:W-:Y:S01]  /*6c20*/  BSSY B0, `(.L_x_4451) ;  /* 0x0000003000007945 */ /* 0x000fe20003800000 */
[----:B------:R-:W-:Y:S05]  /*6c30*/  @!P5 BRA `(.L_x_4452) ;  /* 0x000000100000d947 */ /* 0x000fea0003800000 */
[----:B---3--:R3:W-:Y:S02]  /*6c40*/  RED.E.ADD.F32.FTZ.RN.STRONG.GPU [R94.64+-0x100], R79 ;  /* 0xffff004f5e00798e */ /* 0x0087e4000c10e784 */
.L_x_4452:
[----:B------:R-:W-:Y:S05]  /*6c50*/  BSYNC B0 ;  /* 0x0000000000007941 */ /* 0x000fea0003800000 */
.L_x_4451:
[----:B-1----:R-:W1:Y:S01]  /*6c60*/  SHFL.DOWN PT, R77, R76, 0x1, 0x1f ;  /* 0x08201f004c4d7f89 */ /* 0x002e6200000e0000 */
[----:B------:R-:W-:Y:S01]  /*6c70*/  ISETP.GT.AND P0, PT, R111, 0x1e, PT ;  /* 0x0000001e6f00780c */ /* 0x000fe20003f04270 */
[-C--:B0--3--:R-:W-:Y:S01]  /*6c80*/  FMUL.FTZ R94, R75, R195.reuse ;  /* 0x000000c34b5e7220 */ /* 0x089fe20000410000 */
[----:B------:R-:W-:Y:S01]  /*6c90*/  ISETP.NE.AND P1, PT, R110, RZ, PT ;  /* 0x000000ff6e00720c */ /* 0x000fe20003f25270 */
[----:B------:R-:W0:Y:S01]  /*6ca0*/  SHFL.DOWN PT, R78, R101, 0x1, 0x1f ;  /* 0x08201f00654e7f89 */ /* 0x000e2200000e0000 */
        /* <DEDUP_REMOVED lines=9> */
[-C--:B------:R-:W-:Y:S02]  /*6d40*/  FMUL.FTZ R67, R64, R163.reuse ;  /* 0x000000a340437220 */ /* 0x080fe40000410000 */
        /* <DEDUP_REMOVED lines=10> */
[----:B------:R-:W-:Y:S02]  /*6df0*/  FFMA.FTZ R59, R94, R140, R59 ;  /* 0x0000008c5e3b7223 */ /* 0x000fe4000001003b */
[----:B------:R-:W-:Y:S02]  /*6e00*/  FFMA.FTZ R51, R72, R128, R51 ;  /* 0x0000008048337223 */ /* 0x000fe40000010033 */
[----:B------:R-:W-:Y:S02]  /*6e10*/  FFMA.FTZ R163, R8, R67, R163 ;  /* 0x0000004308a37223 */ /* 0x000fe400000100a3 */
[----:B------:R-:W-:-:S02]  /*6e20*/  FFMA.FTZ R57, R92, R138, R57 ;  /* 0x0000008a5c397223 */ /* 0x000fc40000010039 */
[----:B------:R-:W-:Y:S02]  /*6e30*/  FFMA.FTZ R56, R73, R139, R56 ;  /* 0x0000008b49387223 */ /* 0x000fe40000010038 */
[----:B------:R-:W-:Y:S02]  /*6e40*/  FFMA.FTZ R48, R67, R127, R48 ;  /* 0x0000007f43307223 */ /* 0x000fe40000010030 */
[----:B------:R-:W-:Y:S02]  /*6e50*/  FADD.FTZ R36, R163, R36 ;  /* 0x00000024a3247221 */ /* 0x000fe40000010000 */
[----:B0-----:R-:W-:Y:S02]  /*6e60*/  @!P0 FADD.FTZ R76, R76, R77 ;  /* 0x0000004d4c4c8221 */ /* 0x001fe40000010000 */
[----:B-1----:R-:W-:-:S03]  /*6e70*/  @!P0 FADD.FTZ R101, R101, R78 ;  /* 0x0000004e65658221 */ /* 0x002fc60000010000 */
[----:B------:R-:W0:Y:S01]  /*6e80*/  SHFL.DOWN PT, R77, R76, 0x4, 0x1f ;  /* 0x08801f004c4d7f89 */ /* 0x000e2200000e0000 */
[----:B------:R-:W-:-:S03]  /*6e90*/  ISETP.GT.AND P0, PT, R111, 0x1b, PT ;  /* 0x0000001b6f00780c */ /* 0x000fc60003f04270 */
[----:B------:R-:W1:Y:S10]  /*6ea0*/  SHFL.DOWN PT, R78, R101, 0x4, 0x1f ;  /* 0x08801f00654e7f89 */ /* 0x000e7400000e0000 */
        /* <DEDUP_REMOVED lines=9> */
[----:B------:R-:W-:Y:S02]  /*6f40*/  FMUL.FTZ R74, R69, R203 ;  /* 0x000000cb454a7220 */ /* 0x000fe40000410000 */
[-C--:B------:R-:W-:Y:S02]  /*6f50*/  FMUL.FTZ R69, R96, R171.reuse ;  /* 0x000000ab60457220 */ /* 0x080fe40000410000 */
[----:B------:R-:W-:Y:S02]  /*6f60*/  FMUL.FTZ R171, R68, R171 ;  /* 0x000000ab44ab7220 */ /* 0x000fe40000410000 */
[----:B------:R-:W-:Y:S02]  /*6f70*/  FMUL.FTZ R68, R96, R169 ;  /* 0x000000a960447220 */ /* 0x000fe40000410000 */
[----:B------:R-:W-:Y:S02]  /*6f80*/  FMUL.FTZ R71, R70, R177 ;  /* 0x000000b146477220 */ /* 0x000fe40000410000 */
[----:B------:R-:W-:-:S02]  /*6f90*/  FMUL.FTZ R167, R68, R167 ;  /* 0x000000a744a77220 */ /* 0x000fc40000410000 */
        /* <DEDUP_REMOVED lines=10> */
[----:B------:R-:W-:Y:S02]  /*7040*/  FFMA.FTZ R60, R19, R94, R195 ;  /* 0x0000005e133c7223 */ /* 0x000fe400000100c3 */
[C---:B------:R-:W-:Y:S02]  /*7050*/  FMUL.FTZ R70, R96.reuse, R203 ;  /* 0x000000cb60467220 */ /* 0x040fe40000410000 */
[----:B------:R-:W-:Y:S02]  /*7060*/  FMUL.FTZ R166, R69, R166 ;  /* 0x000000a645a67220 */ /* 0x000fe40000410000 */
[----:B------:R-:W-:Y:S02]  /*7070*/  FMUL.FTZ R199, R96, R199 ;  /* 0x000000c760c77220 */ /* 0x000fe40000410000 */
[----:B------:R-:W-:-:S02]  /*7080*/  FMUL.FTZ R69, R66, R173 ;  /* 0x000000ad42457220 */ /* 0x000fc40000410000 */
[----:B------:R-:W-:Y:S02]  /*7090*/  FMUL.FTZ R66, R96, R159 ;  /* 0x0000009f60427220 */ /* 0x000fe40000410000 */
[----:B------:R-:W-:Y:S02]  /*70a0*/  FADD.FTZ R31, R60, R31 ;  /* 0x0000001f3c1f7221 */ /* 0x000fe40000010000 */
[----:B------:R-:W-:Y:S02]  /*70b0*/  FMUL.FTZ R165, R70, R165 ;  /* 0x000000a546a57220 */ /* 0x000fe40000410000 */
[----:B------:R-:W-:Y:S02]  /*70c0*/  FFMA.FTZ R60, R15, R78, R157 ;  /* 0x0000004e0f3c7223 */ /* 0x000fe4000001009d */
[----:B0-----:R-:W-:Y:S02]  /*70d0*/  @!P0 FADD.FTZ R76, R76, R79 ;  /* 0x0000004f4c4c8221 */ /* 0x001fe40000010000 */
[----:B------:R-:W-:-:S02]  /*70e0*/  FMUL.FTZ R199, R199, R156 ;  /* 0x0000009cc7c77220 */ /* 0x000fc40000410000 */
[----:B-1----:R-:W-:Y:S01]  /*70f0*/  @!P0 FADD.FTZ R101, R101, R102 ;  /* 0x0000006665658221 */ /* 0x002fe20000010000 */
[----:B------:R-:W-:Y:S01]  /*7100*/  ISETP.NE.AND P0, PT, R111, RZ, PT ;  /* 0x000000ff6f00720c */ /* 0x000fe20003f05270 */
[----:B------:R-:W-:Y:S02]  /*7110*/  FMUL.FTZ R70, R65, R159 ;  /* 0x0000009f41467220 */ /* 0x000fe40000410000 */
[----:B------:R-:W-:Y:S02]  /*7120*/  FMUL.FTZ R177, R96, R177 ;  /* 0x000000b160b17220 */ /* 0x000fe40000410000 */
[----:B------:R-:W-:Y:S02]  /*7130*/  FMUL.FTZ R175, R66, R175 ;  /* 0x000000af42af7220 */ /* 0x000fe40000410000 */
[C---:B------:R-:W-:Y:S02]  /*7140*/  FMUL.FTZ R65, R96.reuse, R161 ;  /* 0x000000a160417220 */ /* 0x040fe40000410000 */
[----:B------:R-:W-:-:S02]  /*7150*/  FMUL.FTZ R173, R96, R173 ;  /* 0x000000ad60ad7220 */ /* 0x000fc40000410000 */
[----:B------:R-:W-:Y:S02]  /*7160*/  FMUL.FTZ R66, R96, R151 ;  /* 0x0000009760427220 */ /* 0x000fe40000410000 */
[----:B------:R-:W-:Y:S02]  /*7170*/  FADD.FTZ R35, R60, R35 ;  /* 0x000000233c237221 */ /* 0x000fe40000010000 */
[----:B------:R-:W-:Y:S02]  /*7180*/  FFMA.FTZ R199, R18, R77, R199 ;  /* 0x0000004d12c77223 */ /* 0x000fe400000100c7 */
[----:B------:R-:W-:Y:S01]  /*7190*/  FFMA.FTZ R58, R77, R141, R58 ;  /* 0x0000008d4d3a7223 */ /* 0x000fe2000001003a */
[----:B------:R-:W-:Y:S01]  /*71a0*/  MOV R77, R101 ;  /* 0x00000065004d7202 */ /* 0x000fe20000000f00 */
[----:B------:R-:W-:Y:S02]  /*71b0*/  FFMA.FTZ R60, R11, R72, R167 ;  /* 0x000000480b3c7223 */ /* 0x000fe400000100a7 */
[----:B------:R-:W-:-:S02]  /*71c0*/  FMUL.FTZ R177, R177, R158 ;  /* 0x0000009eb1b17220 */ /* 0x000fc40000410000 */
[----:B------:R-:W-:Y:S01]  /*71d0*/  FMUL.FTZ R65, R65, R184 ;  /* 0x000000b841417220 */ /* 0x000fe20000410000 */
[----:B------:R0:W-:Y:S01]  /*71e0*/  @!P0 STS.64 [R121.X8+0x2118], R76 ;  /* 0x0021184c79008388 */ /* 0x0001e20000008a00 */
[----:B------:R-:W-:Y:S02]  /*71f0*/  FMUL.FTZ R173, R173, R176 ;  /* 0x000000b0adad7220 */ /* 0x000fe40000410000 */
[----:B------:R-:W-:Y:S02]  /*7200*/  FMUL.FTZ R66, R66, R181 ;  /* 0x000000b542427220 */ /* 0x000fe40000410000 */
[----:B------:R-:W-:Y:S02]  /*7210*/  FMUL.FTZ R61, R61, R196 ;  /* 0x000000c43d3d7220 */ /* 0x000fe40000410000 */
[----:B------:R-:W-:Y:S02]  /*7220*/  FADD.FTZ R39, R60, R39 ;  /* 0x000000273c277221 */ /* 0x000fe40000010000 */
        /* <DEDUP_REMOVED lines=16> */
[----:B------:R-:W-:Y:S02]  /*7330*/  FFMA.FTZ R53, R74, R134, R53 ;  /* 0x000000864a357223 */ /* 0x000fe40000010035 */
[----:B------:R-:W-:Y:S02]  /*7340*/  FFMA.FTZ R52, R171, R131, R52 ;  /* 0x00000083ab347223 */ /* 0x000fe40000010034 */
[----:B------:R-:W-:-:S02]  /*7350*/  FADD.FTZ R34, R177, R34 ;  /* 0x00000022b1227221 */ /* 0x000fc40000010000 */
        /* <DEDUP_REMOVED lines=27> */
.L_x_4454:
[----:B0-----:R-:W-:Y:S05]  /*7510*/  BSYNC B0 ;  /* 0x0000000000007941 */ /* 0x001fea0003800000 */
.L_x_4453:
[----:B------:R-:W-:Y:S02]  /*7520*/  IADD3 R99, R99, 0x1, RZ ;  /* 0x0000000163637810 */ /* 0x000fe40007ffe0ff */
[----:B------:R-:W-:Y:S02]  /*7530*/  IADD3 R100, P1, R100, 0x1, RZ ;  /* 0x0000000164647810 */ /* 0x000fe40007f3e0ff */
[----:B------:R-:W-:Y:S02]  /*7540*/  ISETP.GE.AND P0, PT, R99, c[0x0][0x16c], PT ;  /* 0x00005b0063007a0c */ /* 0x000fe40003f06270 */
[----:B------:R-:W-:-:S11]  /*7550*/  IADD3.X R97, RZ, R97, RZ, P1, !PT ;  /* 0x00000061ff617210 */ /* 0x000fd60000ffe4ff */
[----:B--2---:R-:W-:Y:S01]  /*7560*/  @P0 CALL.REL.NOINC `(.L_x_4407) ;  /* 0x0000001000000944 */ /* 0x004fe20003c00000 */
[----:B------:R-:W-:Y:S05]  /*7570*/  BRA `(.L_x_4455) ;  /* 0xffffcf1000007947 */ /* 0x000fea000383ffff */
.L_x_4407:
        /* <DEDUP_REMOVED lines=204> */
.L_x_4373:
        /* <DEDUP_REMOVED lines=29> */
.L_x_4458:
[----:B------:R-:W-:Y:S05]  /*8410*/  BSYNC B0 ;  /* 0x0000000000007941 */ /* 0x000fea0003800000 */
.L_x_4457:
        /* <DEDUP_REMOVED lines=28> */
.L_x_4460:
[----:B------:R-:W1:Y:S02]  /*85e0*/  S2R R15, SR_TID.X ;  /* 0x00000000000f7919 */ /* 0x000e640000002100 */
.L_x_4461:
[----:B------:R-:W-:Y:S05]  /*85f0*/  BSYNC B0 ;  /* 0x0000000000007941 */ /* 0x000fea0003800000 */
.L_x_4459:
        /* <DEDUP_REMOVED lines=10> */
.L_x_4462:
        /* <DEDUP_REMOVED lines=26> */
.L_x_4412:
[----:B------:R-:W-:Y:S01]  /*8840*/  HFMA2.MMA R192, -RZ, RZ, 0, 5.9604644775390625e-08 ;  /* 0x00000001ffc07435 */ /* 0x000fe200000001ff */
[----:B------:R-:W-:Y:S02]  /*8850*/  MOV R191, R78 ;  /* 0x0000004e00bf7202 */ /* 0x000fe40000000f00 */
[----:B------:R-:W-:-:S02]  /*8860*/  MOV R193, RZ ;  /* 0x000000ff00c17202 */ /* 0x000fc40000000f00 */
[----:B------:R-:W-:Y:S02]  /*8870*/  MOV R194, 0xffffffff ;  /* 0xffffffff00c27802 */ /* 0x000fe40000000f00 */
[----:B------:R-:W-:Y:S02]  /*8880*/  MOV R76, 0x88a0 ;  /* 0x000088a0004c7802 */ /* 0x000fe40000000f00 */
[----:B-1----:R-:W-:Y:S05]  /*8890*/  CALL.REL.NOINC `($__internal_179_$__cuda_sm70_shflsync_up) ;  /* 0x00000eb000007944 */ /* 0x002fea0003c00000 */
[----:B-1----:R-:W-:Y:S01]  /*88a0*/  MOV R189, R191 ;  /* 0x000000bf00bd7202 */ /* 0x002fe20000000f00 */
[----:B0-----:R-:W-:Y:S05]  /*88b0*/  BRA `(.L_x_4463) ;  /* 0xffffc7c000007947 */ /* 0x001fea000383ffff */
.L_x_4413:
[----:B------:R-:W-:Y:S01]  /*88c0*/  HFMA2.MMA R192, -RZ, RZ, 0, 5.9604644775390625e-08 ;  /* 0x00000001ffc07435 */ /* 0x000fe200000001ff */
[----:B------:R-:W-:Y:S02]  /*88d0*/  MOV R191, R79 ;  /* 0x0000004f00bf7202 */ /* 0x000fe40000000f00 */
[----:B------:R-:W-:Y:S02]  /*88e0*/  MOV R193, RZ ;  /* 0x000000ff00c17202 */ /* 0x000fe40000000f00 */
[----:B------:R-:W-:Y:S02]  /*88f0*/  MOV R194, 0xffffffff ;  /* 0xffffffff00c27802 */ /* 0x000fe40000000f00 */
[----:B------:R-:W-:-:S02]  /*8900*/  MOV R76, 0x8920 ;  /* 0x00008920004c7802 */ /* 0x000fc40000000f00 */
[----:B012---:R-:W-:Y:S05]  /*8910*/  CALL.REL.NOINC `($__internal_179_$__cuda_sm70_shflsync_up) ;  /* 0x00000e3000007944 */ /* 0x007fea0003c00000 */
        /* <DEDUP_REMOVED lines=10> */
[----:B------:R-:W-:Y:S05]  /*89c0*/  CALL.REL.NOINC `($__internal_179_$__cuda_sm70_shflsync_up) ;  /* 0x00000d8000007944 */ /* 0x000fea0003c00000 */
[----:B0-----:R-:W-:Y:S01]  /*89d0*/  HFMA2.MMA R192, -RZ, RZ, 0, 1.1920928955078125e-07 ;  /* 0x00000002ffc07435 */ /* 0x001fe200000001ff */
[----:B-1----:R-:W-:Y:S02]  /*89e0*/  MOV R78, R191 ;  /* 0x000000bf004e7202 */ /* 0x002fe40000000f00 */
[----:B------:R-:W-:-:S02]  /*89f0*/  MOV R191, R188 ;  /* 0x000000bc00bf7202 */ /* 0x000fc40000000f00 */
[----:B------:R-:W-:Y:S02]  /*8a00*/  MOV R193, RZ ;  /* 0x000000ff00c17202 */ /* 0x000fe40000000f00 */
[----:B------:R-:W-:Y:S02]  /*8a10*/  MOV R194, 0xffffffff ;  /* 0xffffffff00c27802 */ /* 0x000fe40000000f00 */
[----:B------:R-:W-:Y:S02]  /*8a20*/  MOV R76, 0x8a40 ;  /* 0x00008a40004c7802 */ /* 0x000fe40000000f00 */
[----:B------:R-:W-:Y:S05]  /*8a30*/  CALL.REL.NOINC `($__internal_179_$__cuda_sm70_shflsync_up) ;  /* 0x00000d1000007944 */ /* 0x000fea0003c00000 */
        /* <DEDUP_REMOVED lines=8> */
[----:B------:R-:W-:Y:S05]  /*8ac0*/  CALL.REL.NOINC `($__internal_179_$__cuda_sm70_shflsync_up) ;  /* 0x00000c8000007944 */ /* 0x000fea0003c00000 */
[----:B0-----:R-:W-:Y:S01]  /*8ad0*/  HFMA2.MMA R192, -RZ, RZ, 0, 2.384185791015625e-07 ;  /* 0x00000004ffc07435 */ /* 0x001fe200000001ff */
[----:B-1----:R-:W-:Y:S02]  /*8ae0*/  MOV R78, R191 ;  /* 0x000000bf004e7202 */ /* 0x002fe40000000f00 */
[----:B------:R-:W-:Y:S02]  /*8af0*/  MOV R191, R188 ;  /* 0x000000bc00bf7202 */ /* 0x000fe40000000f00 */
[----:B------:R-:W-:Y:S02]  /*8b00*/  MOV R193, RZ ;  /* 0x000000ff00c17202 */ /* 0x000fe40000000f00 */
[----:B------:R-:W-:Y:S02]  /*8b10*/  MOV R194, 0xffffffff ;  /* 0xffffffff00c27802 */ /* 0x000fe40000000f00 */
[----:B------:R-:W-:Y:S02]  /*8b20*/  MOV R76, 0x8b40 ;  /* 0x00008b40004c7802 */ /* 0x000fe40000000f00 */
[----:B------:R-:W-:Y:S05]  /*8b30*/  CALL.REL.NOINC `($__internal_179_$__cuda_sm70_shflsync_up) ;  /* 0x00000c1000007944 */ /* 0x000fea0003c00000 */
        /* <DEDUP_REMOVED lines=8> */
[----:B------:R-:W-:Y:S05]  /*8bc0*/  CALL.REL.NOINC `($__internal_179_$__cuda_sm70_shflsync_up) ;  /* 0x00000b8000007944 */ /* 0x000fea0003c00000 */
[----:B0-----:R-:W-:Y:S01]  /*8bd0*/  HFMA2.MMA R192, -RZ, RZ, 0, 4.76837158203125e-07 ;  /* 0x00000008ffc07435 */ /* 0x001fe200000001ff */
[----:B-1----:R-:W-:Y:S02]  /*8be0*/  MOV R78, R191 ;  /* 0x000000bf004e7202 */ /* 0x002fe40000000f00 */
[----:B------:R-:W-:Y:S02]  /*8bf0*/  MOV R191, R188 ;  /* 0x000000bc00bf7202 */ /* 0x000fe40000000f00 */
[----:B------:R-:W-:Y:S02]  /*8c00*/  MOV R193, RZ ;  /* 0x000000ff00c17202 */ /* 0x000fe40000000f00 */
[----:B------:R-:W-:Y:S02]  /*8c10*/  MOV R194, 0xffffffff ;  /* 0xffffffff00c27802 */ /* 0x000fe40000000f00 */
[----:B------:R-:W-:Y:S02]  /*8c20*/  MOV R76, 0x8c40 ;  /* 0x00008c40004c7802 */ /* 0x000fe40000000f00 */
[----:B------:R-:W-:Y:S05]  /*8c30*/  CALL.REL.NOINC `($__internal_179_$__cuda_sm70_shflsync_up) ;  /* 0x00000b1000007944 */ /* 0x000fea0003c00000 */
        /* <DEDUP_REMOVED lines=8> */
[----:B------:R-:W-:Y:S05]  /*8cc0*/  CALL.REL.NOINC `($__internal_179_$__cuda_sm70_shflsync_up) ;  /* 0x00000a8000007944 */ /* 0x000fea0003c00000 */
[----:B0-----:R-:W-:Y:S01]  /*8cd0*/  HFMA2.MMA R192, -RZ, RZ, 0, 9.5367431640625e-07 ;  /* 0x00000010ffc07435 */ /* 0x001fe200000001ff */
[----:B-1----:R-:W-:Y:S02]  /*8ce0*/  MOV R190, R191 ;  /* 0x000000bf00be7202 */ /* 0x002fe40000000f00 */
[----:B------:R-:W-:Y:S02]  /*8cf0*/  MOV R191, R188 ;  /* 0x000000bc00bf7202 */ /* 0x000fe40000000f00 */
[----:B------:R-:W-:Y:S02]  /*8d00*/  MOV R193, RZ ;  /* 0x000000ff00c17202 */ /* 0x000fe40000000f00 */
[----:B------:R-:W-:Y:S02]  /*8d10*/  MOV R194, 0xffffffff ;  /* 0xffffffff00c27802 */ /* 0x000fe40000000f00 */
[----:B------:R-:W-:Y:S02]  /*8d20*/  MOV R76, 0x8d40 ;  /* 0x00008d40004c7802 */ /* 0x000fe40000000f00 */
[----:B------:R-:W-:Y:S05]  /*8d30*/  CALL.REL.NOINC `($__internal_179_$__cuda_sm70_shflsync_up) ;  /* 0x00000a1000007944 */ /* 0x000fea0003c00000 */
[----:B-1----:R-:W-:Y:S01]  /*8d40*/  MOV R76, R191 ;  /* 0x000000bf004c7202 */ /* 0x002fe20000000f00 */
[----:B0-----:R-:W-:Y:S05]  /*8d50*/  BRA `(.L_x_4464) ;  /* 0xffffc4a000007947 */ /* 0x001fea000383ffff */
.L_x_4416:
[----:B------:R-:W-:Y:S01]  /*8d60*/  HFMA2.MMA R192, -RZ, RZ, 0, 5.9604644775390625e-08 ;  /* 0x00000001ffc07435 */ /* 0x000fe200000001ff */
[----:B------:R-:W-:-:S02]  /*8d70*/  MOV R191, R189 ;  /* 0x000000bd00bf7202 */ /* 0x000fc40000000f00 */
[----:B------:R-:W-:Y:S02]  /*8d80*/  MOV R193, RZ ;  /* 0x000000ff00c17202 */ /* 0x000fe40000000f00 */
[----:B------:R-:W-:Y:S02]  /*8d90*/  MOV R194, 0xffffffff ;  /* 0xffffffff00c27802 */ /* 0x000fe40000000f00 */
[----:B------:R-:W-:Y:S02]  /*8da0*/  MOV R76, 0x8dc0 ;  /* 0x00008dc0004c7802 */ /* 0x000fe40000000f00 */
[----:B01----:R-:W-:Y:S05]  /*8db0*/  CALL.REL.NOINC `($__internal_179_$__cuda_sm70_shflsync_up) ;  /* 0x0000099000007944 */ /* 0x003fea0003c00000 */
[----:B0-----:R-:W-:Y:S01]  /*8dc0*/  HFMA2.MMA R192, -RZ, RZ, 0, 5.9604644775390625e-08 ;  /* 0x00000001ffc07435 */ /* 0x001fe200000001ff */
[----:B-1----:R-:W-:Y:S02]  /*8dd0*/  MOV R78, R191 ;  /* 0x000000bf004e7202 */ /* 0x002fe40000000f00 */
[----:B------:R-:W-:Y:S02]  /*8de0*/  MOV R191, R79 ;  /* 0x0000004f00bf7202 */ /* 0x000fe40000000f00 */
[----:B------:R-:W-:Y:S02]  /*8df0*/  MOV R193, RZ ;  /* 0x000000ff00c17202 */ /* 0x000fe40000000f00 */
[----:B------:R-:W-:-:S02]  /*8e00*/  MOV R194, 0xffffffff ;  /* 0xffffffff00c27802 */ /* 0x000fc40000000f00 */
[----:B------:R-:W-:Y:S02]  /*8e10*/  MOV R76, 0x8e30 ;  /* 0x00008e30004c7802 */ /* 0x000fe40000000f00 */
[----:B------:R-:W-:Y:S05]  /*8e20*/  CALL.REL.NOINC `($__internal_179_$__cuda_sm70_shflsync_up) ;  /* 0x0000092000007944 */ /* 0x000fea0003c00000 */
[----:B------:R-:W-:Y:S01]  /*8e30*/  HFMA2.MMA R214, -RZ, RZ, 0, 0 ;  /* 0x00000000ffd67435 */ /* 0x000fe200000001ff */
[----:B------:R-:W-:Y:S02]  /*8e40*/  MOV R188, R78 ;  /* 0x0000004e00bc7202 */ /* 0x000fe40000000f00 */
[----:B-1----:R-:W-:Y:S02]  /*8e50*/  MOV R189, R191 ;  /* 0x000000bf00bd7202 */ /* 0x002fe40000000f00 */
[----:B------:R-:W-:Y:S02]  /*8e60*/  MOV R215, R92 ;  /* 0x0000005c00d77202 */ /* 0x000fe40000000f00 */
[----:B------:R-:W-:Y:S02]  /*8e70*/  MOV R216, 0x1f ;  /* 0x0000001f00d87802 */ /* 0x000fe40000000f00 */
[----:B------:R-:W-:Y:S02]  /*8e80*/  MOV R217, 0xffffffff ;  /* 0xffffffff00d97802 */ /* 0x000fe40000000f00 */
[----:B------:R-:W-:-:S02]  /*8e90*/  MOV R76, 0x8eb0 ;  /* 0x00008eb0004c7802 */ /* 0x000fc40000000f00 */
[----:B0-----:R-:W-:Y:S05]  /*8ea0*/  CALL.REL.NOINC `($__internal_178_$__cuda_sm70_shflsync_idx_p) ;  /* 0x0000086000007944 */ /* 0x001fea0003c00000 */
[----:B-1----:R-:W-:Y:S01]  /*8eb0*/  MOV R92, R214 ;  /* 0x000000d6005c7202 */ /* 0x002fe20000000f00 */
[----:B------:R-:W-:Y:S01]  /*8ec0*/  HFMA2.MMA R214, -RZ, RZ, 0, 0 ;  /* 0x00000000ffd67435 */ /* 0x000fe200000001ff */
[----:B0-----:R-:W-:-:S02]  /*8ed0*/  MOV R215, R93 ;  /* 0x0000005d00d77202 */ /* 0x001fc40000000f00 */
[----:B------:R-:W-:Y:S02]  /*8ee0*/  MOV R216, 0x1f ;  /* 0x0000001f00d87802 */ /* 0x000fe40000000f00 */
[----:B------:R-:W-:Y:S02]  /*8ef0*/  MOV R217, 0xffffffff ;  /* 0xffffffff00d97802 */ /* 0x000fe40000000f00 */
[----:B------:R-:W-:Y:S02]  /*8f00*/  MOV R76, 0x8f20 ;  /* 0x00008f20004c7802 */ /* 0x000fe40000000f00 */
[----:B------:R-:W-:Y:S05]  /*8f10*/  CALL.REL.NOINC `($__internal_178_$__cuda_sm70_shflsync_idx_p) ;  /* 0x000007f000007944 */ /* 0x000fea0003c00000 */
[----:B-1----:R-:W-:Y:S01]  /*8f20*/  MOV R77, R214 ;  /* 0x000000d6004d7202 */ /* 0x002fe20000000f00 */
[----:B0-----:R-:W-:Y:S05]  /*8f30*/  BRA `(.L_x_4465) ;  /* 0xffffc43000007947 */ /* 0x001fea000383ffff */
.L_x_4419:
[----:B------:R-:W-:Y:S01]  /*8f40*/  HFMA2.MMA R213, -RZ, RZ, 0, 5.9604644775390625e-08 ;  /* 0x00000001ffd57435 */ /* 0x000fe200000001ff */
[----:B------:R-:W-:Y:S02]  /*8f50*/  MOV R212, R78 ;  /* 0x0000004e00d47202 */ /* 0x000fe40000000f00 */
[----:B------:R-:W-:Y:S02]  /*8f60*/  MOV R214, 0x1f ;  /* 0x0000001f00d67802 */ /* 0x000fe40000000f00 */
[----:B------:R-:W-:-:S02]  /*8f70*/  MOV R215, 0xffffffff ;  /* 0xffffffff00d77802 */ /* 0x000fc40000000f00 */
[----:B------:R-:W-:Y:S02]  /*8f80*/  MOV R76, 0x8fa0 ;  /* 0x00008fa0004c7802 */ /* 0x000fe40000000f00 */
[----:B------:R-:W-:Y:S05]  /*8f90*/  CALL.REL.NOINC `($__internal_177_$__cuda_sm70_shflsync_down) ;  /* 0x0000073000007944 */ /* 0x000fea0003c00000 */
[----:B-1----:R-:W-:Y:S01]  /*8fa0*/  MOV R211, R212 ;  /* 0x000000d400d37202 */ /* 0x002fe20000000f00 */
[----:B0-----:R-:W-:Y:S05]  /*8fb0*/  BRA `(.L_x_4466) ;  /* 0xffffc89000007947 */ /* 0x001fea000383ffff */
.L_x_4420:
[----:B------:R-:W-:Y:S01]  /*8fc0*/  HFMA2.MMA R213, -RZ, RZ, 0, 5.9604644775390625e-08 ;  /* 0x00000001ffd57435 */ /* 0x000fe200000001ff */
[----:B------:R-:W-:Y:S02]  /*8fd0*/  MOV R212, R79 ;  /* 0x0000004f00d47202 */ /* 0x000fe40000000f00 */
[----:B------:R-:W-:Y:S02]  /*8fe0*/  MOV R214, 0x1f ;  /* 0x0000001f00d67802 */ /* 0x000fe40000000f00 */
[----:B------:R-:W-:Y:S02]  /*8ff0*/  MOV R215, 0xffffffff ;  /* 0xffffffff00d77802 */ /* 0x000fe40000000f00 */
[----:B------:R-:W-:Y:S02]  /*9000*/  MOV R76, 0x9020 ;  /* 0x00009020004c7802 */ /* 0x000fe40000000f00 */
[----:B01----:R-:W-:Y:S05]  /*9010*/  CALL.REL.NOINC `($__internal_177_$__cuda_sm70_shflsync_down) ;  /* 0x000006b000007944 */ /* 0x003fea0003c00000 */
        /* <DEDUP_REMOVED lines=9> */
[----:B------:R-:W-:Y:S05]  /*90b0*/  CALL.REL.NOINC `($__internal_177_$__cuda_sm70_shflsync_down) ;  /* 0x0000061000007944 */ /* 0x000fea0003c00000 */
[----:B0-----:R-:W-:Y:S01]  /*90c0*/  HFMA2.MMA R213, -RZ, RZ, 0, 1.1920928955078125e-07 ;  /* 0x00000002ffd57435 */ /* 0x001fe200000001ff */
[----:B-1----:R-:W-:Y:S02]  /*90d0*/  MOV R78, R212 ;  /* 0x000000d4004e7202 */ /* 0x002fe40000000f00 */
[----:B------:R-:W-:-:S02]  /*90e0*/  MOV R212, R79 ;  /* 0x0000004f00d47202 */ /* 0x000fc40000000f00 */
[----:B------:R-:W-:Y:S02]  /*90f0*/  MOV R214, 0x1f ;  /* 0x0000001f00d67802 */ /* 0x000fe40000000f00 */
[----:B------:R-:W-:Y:S02]  /*9100*/  MOV R215, 0xffffffff ;  /* 0xffffffff00d77802 */ /* 0x000fe40000000f00 */
[----:B------:R-:W-:Y:S02]  /*9110*/  MOV R76, 0x9130 ;  /* 0x00009130004c7802 */ /* 0x000fe40000000f00 */
[----:B------:R-:W-:Y:S05]  /*9120*/  CALL.REL.NOINC `($__internal_177_$__cuda_sm70_shflsync_down) ;  /* 0x000005a000007944 */ /* 0x000fea0003c00000 */
[----:B-1----:R-:W-:Y:S01]  /*9130*/  @!P3 FFMA.FTZ R79, R211, R212, R79 ;  /* 0x000000d4d34fb223 */ /* 0x002fe2000001004f */
[----:B0-----:R-:W-:Y:S01]  /*9140*/  HFMA2.MMA R213, -RZ, RZ, 0, 2.384185791015625e-07 ;  /* 0x00000004ffd57435 */ /* 0x001fe200000001ff */
[----:B------:R-:W-:Y:S01]  /*9150*/  @!P3 FMUL.FTZ R211, R78, R211 ;  /* 0x000000d34ed3b220 */ /* 0x000fe20000410000 */
[----:B------:R-:W-:Y:S02]  /*9160*/  MOV R214, 0x1f ;  /* 0x0000001f00d67802 */ /* 0x000fe40000000f00 */
[----:B------:R-:W-:Y:S02]  /*9170*/  MOV R215, 0xffffffff ;  /* 0xffffffff00d77802 */ /* 0x000fe40000000f00 */
[----:B------:R-:W-:-:S02]  /*9180*/  MOV R212, R211 ;  /* 0x000000d300d47202 */ /* 0x000fc40000000f00 */
[----:B------:R-:W-:Y:S02]  /*9190*/  MOV R76, 0x91b0 ;  /* 0x000091b0004c7802 */ /* 0x000fe40000000f00 */
[----:B------:R-:W-:Y:S05]  /*91a0*/  CALL.REL.NOINC `($__internal_177_$__cuda_sm70_shflsync_down) ;  /* 0x0000052000007944 */ /* 0x000fea0003c00000 */
[----:B0-----:R-:W-:Y:S01]  /*91b0*/  HFMA2.MMA R213, -RZ, RZ, 0, 2.384185791015625e-07 ;  /* 0x00000004ffd57435 */ /* 0x001fe200000001ff */
[----:B-1----:R-:W-:Y:S02]  /*91c0*/  MOV R78, R212 ;  /* 0x000000d4004e7202 */ /* 0x002fe40000000f00 */
[----:B------:R-:W-:Y:S02]  /*91d0*/  MOV R212, R79 ;  /* 0x0000004f00d47202 */ /* 0x000fe40000000f00 */
[----:B------:R-:W-:Y:S02]  /*91e0*/  MOV R214, 0x1f ;  /* 0x0000001f00d67802 */ /* 0x000fe40000000f00 */
[----:B------:R-:W-:Y:S02]  /*91f0*/  MOV R215, 0xffffffff ;  /* 0xffffffff00d77802 */ /* 0x000fe40000000f00 */
[----:B------:R-:W-:Y:S02]  /*9200*/  MOV R76, 0x9220 ;  /* 0x00009220004c7802 */ /* 0x000fe40000000f00 */
[----:B------:R-:W-:Y:S05]  /*9210*/  CALL.REL.NOINC `($__internal_177_$__cuda_sm70_shflsync_down) ;  /* 0x000004b000007944 */ /* 0x000fea0003c00000 */
[----:B-1----:R-:W-:Y:S01]  /*9220*/  @!P2 FFMA.FTZ R79, R211, R212, R79 ;  /* 0x000000d4d34fa223 */ /* 0x002fe2000001004f */
[----:B0-----:R-:W-:Y:S01]  /*9230*/  HFMA2.MMA R213, -RZ, RZ, 0, 4.76837158203125e-07 ;  /* 0x00000008ffd57435 */ /* 0x001fe200000001ff */
[----:B------:R-:W-:Y:S01]  /*9240*/  @!P2 FMUL.FTZ R211, R78, R211 ;  /* 0x000000d34ed3a220 */ /* 0x000fe20000410000 */
[----:B------:R-:W-:-:S02]  /*9250*/  MOV R214, 0x1f ;  /* 0x0000001f00d67802 */ /* 0x000fc40000000f00 */
[----:B------:R-:W-:Y:S02]  /*9260*/  MOV R215, 0xffffffff ;  /* 0xffffffff00d77802 */ /* 0x000fe40000000f00 */
[----:B------:R-:W-:Y:S02]  /*9270*/  MOV R212, R211 ;  /* 0x000000d300d47202 */ /* 0x000fe40000000f00 */
[----:B------:R-:W-:Y:S02]  /*9280*/  MOV R76, 0x92a0 ;  /* 0x000092a0004c7802 */ /* 0x000fe40000000f00 */
[----:B------:R-:W-:Y:S05]  /*9290*/  CALL.REL.NOINC `($__internal_177_$__cuda_sm70_shflsync_down) ;  /* 0x0000043000007944 */ /* 0x000fea0003c00000 */
[----:B0-----:R-:W-:Y:S01]  /*92a0*/  HFMA2.MMA R213, -RZ, RZ, 0, 4.76837158203125e-07 ;  /* 0x00000008ffd57435 */ /* 0x001fe200000001ff */
[----:B-1----:R-:W-:Y:S02]  /*92b0*/  MOV R78, R212 ;  /* 0x000000d4004e7202 */ /* 0x002fe40000000f00 */
[----:B------:R-:W-:Y:S02]  /*92c0*/  MOV R212, R79 ;  /* 0x0000004f00d47202 */ /* 0x000fe40000000f00 */
[----:B------:R-:W-:Y:S02]  /*92d0*/  MOV R214, 0x1f ;  /* 0x0000001f00d67802 */ /* 0x000fe40000000f00 */
[----:B------:R-:W-:-:S02]  /*92e0*/  MOV R215, 0xffffffff ;  /* 0xffffffff00d77802 */ /* 0x000fc40000000f00 */
[----:B------:R-:W-:Y:S02]  /*92f0*/  MOV R76, 0x9310 ;  /* 0x00009310004c7802 */ /* 0x000fe40000000f00 */
[----:B------:R-:W-:Y:S05]  /*9300*/  CALL.REL.NOINC `($__internal_177_$__cuda_sm70_shflsync_down) ;  /* 0x000003c000007944 */ /* 0x000fea0003c00000 */
[----:B-1----:R-:W-:Y:S01]  /*9310*/  @!P1 FFMA.FTZ R79, R211, R212, R79 ;  /* 0x000000d4d34f9223 */ /* 0x002fe2000001004f */
[----:B0-----:R-:W-:Y:S01]  /*9320*/  HFMA2.MMA R213, -RZ, RZ, 0, 9.5367431640625e-07 ;  /* 0x00000010ffd57435 */ /* 0x001fe200000001ff */
[----:B------:R-:W-:Y:S01]  /*9330*/  @!P1 FMUL.FTZ R211, R78, R211 ;  /* 0x000000d34ed39220 */ /* 0x000fe20000410000 */
[----:B------:R-:W-:Y:S02]  /*9340*/  MOV R214, 0x1f ;  /* 0x0000001f00d67802 */ /* 0x000fe40000000f00 */
[----:B------:R-:W-:Y:S02]  /*9350*/  MOV R215, 0xffffffff ;  /* 0xffffffff00d77802 */ /* 0x000fe40000000f00 */
[----:B------:R-:W-:Y:S02]  /*9360*/  MOV R212, R211 ;  /* 0x000000d300d47202 */ /* 0x000fe40000000f00 */
[----:B------:R-:W-:Y:S02]  /*9370*/  MOV R76, 0x9390 ;  /* 0x00009390004c7802 */ /* 0x000fe40000000f00 */
[----:B------:R-:W-:Y:S05]  /*9380*/  CALL.REL.NOINC `($__internal_177_$__cuda_sm70_shflsync_down) ;  /* 0x0000034000007944 */ /* 0x000fea0003c00000 */
[----:B0-----:R-:W-:Y:S01]  /*9390*/  HFMA2.MMA R213, -RZ, RZ, 0, 9.5367431640625e-07 ;  /* 0x00000010ffd57435 */ /* 0x001fe200000001ff */
[----:B-1----:R-:W-:-:S02]  /*93a0*/  MOV R78, R212 ;  /* 0x000000d4004e7202 */ /* 0x002fc40000000f00 */
[----:B------:R-:W-:Y:S02]  /*93b0*/  MOV R212, R79 ;  /* 0x0000004f00d47202 */ /* 0x000fe40000000f00 */
[----:B------:R-:W-:Y:S02]  /*93c0*/  MOV R214, 0x1f ;  /* 0x0000001f00d67802 */ /* 0x000fe40000000f00 */
[----:B------:R-:W-:Y:S02]  /*93d0*/  MOV R215, 0xffffffff ;  /* 0xffffffff00d77802 */ /* 0x000fe40000000f00 */
[----:B------:R-:W-:Y:S02]  /*93e0*/  MOV R76, 0x9400 ;  /* 0x00009400004c7802 */ /* 0x000fe40000000f00 */
[----:B------:R-:W-:Y:S05]  /*93f0*/  CALL.REL.NOINC `($__internal_177_$__cuda_sm70_shflsync_down) ;  /* 0x000002d000007944 */ /* 0x000fea0003c00000 */
[----:B-1----:R-:W-:Y:S01]  /*9400*/  @!P0 FFMA.FTZ R79, R211, R212, R79 ;  /* 0x000000d4d34f8223 */ /* 0x002fe2000001004f */
[----:B0-----:R-:W-:Y:S01]  /*9410*/  HFMA2.MMA R214, -RZ, RZ, 0, 0 ;  /* 0x00000000ffd67435 */ /* 0x001fe200000001ff */
[----:B------:R-:W-:Y:S01]  /*9420*/  @!P0 FMUL.FTZ R211, R78, R211 ;  /* 0x000000d34ed38220 */ /* 0x000fe20000410000 */
[----:B------:R-:W-:Y:S02]  /*9430*/  MOV R216, 0x1f ;  /* 0x0000001f00d87802 */ /* 0x000fe40000000f00 */
[----:B------:R-:W-:-:S02]  /*9440*/  MOV R217, 0xffffffff ;  /* 0xffffffff00d97802 */ /* 0x000fc40000000f00 */
[----:B------:R-:W-:Y:S02]  /*9450*/  MOV R215, R211 ;  /* 0x000000d300d77202 */ /* 0x000fe40000000f00 */
[----:B------:R-:W-:Y:S02]  /*9460*/  MOV R76, 0x9480 ;  /* 0x00009480004c7802 */ /* 0x000fe40000000f00 */
[----:B------:R-:W-:Y:S05]  /*9470*/  CALL.REL.NOINC `($__internal_178_$__cuda_sm70_shflsync_idx_p) ;  /* 0x0000029000007944 */ /* 0x000fea0003c00000 */
[----:B-1----:R-:W-:Y:S01]  /*9480*/  MOV R78, R214 ;  /* 0x000000d6004e7202 */ /* 0x002fe20000000f00 */
[----:B------:R-:W-:Y:S01]  /*9490*/  HFMA2.MMA R214, -RZ, RZ, 0, 0 ;  /* 0x00000000ffd67435 */ /* 0x000fe200000001ff */
[----:B0-----:R-:W-:Y:S02]  /*94a0*/  MOV R215, R79 ;  /* 0x0000004f00d77202 */ /* 0x001fe40000000f00 */
[----:B------:R-:W-:Y:S02]  /*94b0*/  MOV R216, 0x1f ;  /* 0x0000001f00d87802 */ /* 0x000fe40000000f00 */
[----:B------:R-:W-:Y:S02]  /*94c0*/  MOV R217, 0xffffffff ;  /* 0xffffffff00d97802 */ /* 0x000fe40000000f00 */
[----:B------:R-:W-:-:S02]  /*94d0*/  MOV R76, 0x94f0 ;  /* 0x000094f0004c7802 */ /* 0x000fc40000000f00 */
[----:B------:R-:W-:Y:S05]  /*94e0*/  CALL.REL.NOINC `($__internal_178_$__cuda_sm70_shflsync_idx_p) ;  /* 0x0000022000007944 */ /* 0x000fea0003c00000 */
[----:B------:R-:W-:Y:S01]  /*94f0*/  HFMA2.MMA R213, -RZ, RZ, 0, 5.9604644775390625e-08 ;  /* 0x00000001ffd57435 */ /* 0x000fe200000001ff */
[----:B-1----:R-:W-:-:S02]  /*9500*/  MOV R210, R214 ;  /* 0x000000d600d27202 */ /* 0x002fc40000000f00 */
[----:B------:R-:W-:Y:S02]  /*9510*/  MOV R208, R78 ;  /* 0x0000004e00d07202 */ /* 0x000fe40000000f00 */
[----:B------:R-:W-:Y:S02]  /*9520*/  MOV R212, R211 ;  /* 0x000000d300d47202 */ /* 0x000fe40000000f00 */
[----:B------:R-:W-:Y:S02]  /*9530*/  MOV R214, 0x1f ;  /* 0x0000001f00d67802 */ /* 0x000fe40000000f00 */
[----:B0-----:R-:W-:Y:S02]  /*9540*/  MOV R215, 0xffffffff ;  /* 0xffffffff00d77802 */ /* 0x001fe40000000f00 */
[----:B------:R-:W-:Y:S02]  /*9550*/  MOV R76, 0x9570 ;  /* 0x00009570004c7802 */ /* 0x000fe40000000f00 */
[----:B------:R-:W-:Y:S05]  /*9560*/  CALL.REL.NOINC `($__internal_177_$__cuda_sm70_shflsync_down) ;  /* 0x0000016000007944 */ /* 0x000fea0003c00000 */
[----:B0-----:R-:W-:Y:S01]  /*9570*/  HFMA2.MMA R213, -RZ, RZ, 0, 5.9604644775390625e-08 ;  /* 0x00000001ffd57435 */ /* 0x001fe200000001ff */
[----:B-1----:R-:W-:Y:S02]  /*9580*/  MOV R78, R212 ;  /* 0x000000d4004e7202 */ /* 0x002fe40000000f00 */
[----:B------:R-:W-:-:S02]  /*9590*/  MOV R212, R79 ;  /* 0x0000004f00d47202 */ /* 0x000fc40000000f00 */
[----:B------:R-:W-:Y:S02]  /*95a0*/  MOV R214, 0x1f ;  /* 0x0000001f00d67802 */ /* 0x000fe40000000f00 */
[----:B------:R-:W-:Y:S02]  /*95b0*/  MOV R215, 0xffffffff ;  /* 0xffffffff00d77802 */ /* 0x000fe40000000f00 */
[----:B------:R-:W-:Y:S02]  /*95c0*/  MOV R76, 0x95e0 ;  /* 0x000095e0004c7802 */ /* 0x000fe40000000f00 */
[----:B------:R-:W-:Y:S05]  /*95d0*/  CALL.REL.NOINC `($__internal_177_$__cuda_sm70_shflsync_down) ;  /* 0x000000f000007944 */ /* 0x000fea0003c00000 */
[----:B0-----:R-:W-:Y:S01]  /*95e0*/  HFMA2.MMA R214, -RZ, RZ, 0, 0 ;  /* 0x00000000ffd67435 */ /* 0x001fe200000001ff */
[----:B------:R-:W-:Y:S02]  /*95f0*/  MOV R211, R78 ;  /* 0x0000004e00d37202 */ /* 0x000fe40000000f00 */
[----:B------:R-:W-:Y:S02]  /*9600*/  MOV R215, R92 ;  /* 0x0000005c00d77202 */ /* 0x000fe40000000f00 */
[----:B------:R-:W-:Y:S02]  /*9610*/  MOV R216, 0x1f ;  /* 0x0000001f00d87802 */ /* 0x000fe40000000f00 */
[----:B------:R-:W-:-:S02]  /*9620*/  MOV R217, 0xffffffff ;  /* 0xffffffff00d97802 */ /* 0x000fc40000000f00 */
[----:B------:R-:W-:Y:S02]  /*9630*/  MOV R76, 0x9650 ;  /* 0x00009650004c7802 */ /* 0x000fe40000000f00 */
[----:B-1----:R-:W-:Y:S05]  /*9640*/  CALL.REL.NOINC `($__internal_178_$__cuda_sm70_shflsync_idx_p) ;  /* 0x000000c000007944 */ /* 0x002fea0003c00000 */
[----:B-1----:R-:W-:Y:S01]  /*9650*/  MOV R213, R214 ;  /* 0x000000d600d57202 */ /* 0x002fe20000000f00 */
[----:B------:R-:W-:Y:S01]  /*9660*/  HFMA2.MMA R214, -RZ, RZ, 0, 0 ;  /* 0x00000000ffd67435 */ /* 0x000fe200000001ff */
[----:B0-----:R-:W-:Y:S02]  /*9670*/  MOV R215, R93 ;  /* 0x0000005d00d77202 */ /* 0x001fe40000000f00 */
[----:B------:R-:W-:Y:S02]  /*9680*/  MOV R216, 0x1f ;  /* 0x0000001f00d87802 */ /* 0x000fe40000000f00 */
[----:B------:R-:W-:Y:S02]  /*9690*/  MOV R217, 0xffffffff ;  /* 0xffffffff00d97802 */ /* 0x000fe40000000f00 */
[----:B------:R-:W-:Y:S02]  /*96a0*/  MOV R76, 0x96c0 ;  /* 0x000096c0004c7802 */ /* 0x000fe40000000f00 */
[----:B------:R-:W-:Y:S05]  /*96b0*/  CALL.REL.NOINC `($__internal_178_$__cuda_sm70_shflsync_idx_p) ;  /* 0x0000005000007944 */ /* 0x000fea0003c00000 */
[----:B01----:R-:W-:Y:S05]  /*96c0*/  BRA `(.L_x_4467) ;  /* 0xffffc32000007947 */ /* 0x003fea000383ffff */
        .weak           $__internal_177_$__cuda_sm70_shflsync_down
        .type           $__internal_177_$__cuda_sm70_shflsync_down,@function
        .size           $__internal_177_$__cuda_sm70_shflsync_down,($__internal_178_$__cuda_sm70_shflsync_idx_p - $__internal_177_$__cuda_sm70_shflsync_down)
$__internal_177_$__cuda_sm70_shflsync_down:
[----:B------:R-:W-:Y:S01]  /*96d0*/  HFMA2.MMA R77, -RZ, RZ, 0, 0 ;  /* 0x00000000ff4d7435 */ /* 0x000fe200000001ff */
[----:B------:R-:W-:Y:S04]  /*96e0*/  WARPSYNC R215 ;  /* 0x000000d700007348 */ /* 0x000fe80003800000 */
[----:B------:R0:W1:Y:S01]  /*96f0*/  SHFL.DOWN PT, R212, R212, R213, R214 ;  /* 0x080000d5d4d47389 */ /* 0x00006200000e00d6 */
[----:B------:R-:W-:Y:S05]  /*9700*/  RET.REL.NODEC R76 `(_Z25selective_scan_bwd_kernelI32Selective_Scan_bwd_kernel_traitsILi64ELi16ELb1ELb1ELb0ELb1ELb1EffEEv12SSMParamsBwd) ;  /* 0xffff68f04c007950 */ /* 0x000fea0003c3ffff */
        .weak           $__internal_178_$__cuda_sm70_shflsync_idx_p
        .type           $__internal_178_$__cuda_sm70_shflsync_idx_p,@function
        .size           $__internal_178_$__cuda_sm70_shflsync_idx_p,($__internal_179_$__cuda_sm70_shflsync_up - $__internal_178_$__cuda_sm70_shflsync_idx_p)
$__internal_178_$__cuda_sm70_shflsync_idx_p:
[----:B------:R-:W-:Y:S01]  /*9710*/  MOV R77, 0x0 ;  /* 0x00000000004d7802 */ /* 0x000fe20000000f00 */
[----:B------:R-:W-:Y:S04]  /*9720*/  WARPSYNC R217 ;  /* 0x000000d900007348 */ /* 0x000fe80003800000 */
[----:B------:R0:W1:Y:S01]  /*9730*/  SHFL.IDX PT, R214, R215, R214, R216 ;  /* 0x000000d6d7d67389 */ /* 0x00006200000e00d8 */
[----:B------:R-:W-:Y:S05]  /*9740*/  RET.REL.NODEC R76 `(_Z25selective_scan_bwd_kernelI32Selective_Scan_bwd_kernel_traitsILi64ELi16ELb1ELb1ELb0ELb1ELb1EffEEv12SSMParamsBwd) ;  /* 0xffff68b04c007950 */ /* 0x000fea0003c3ffff */
        .weak           $__internal_179_$__cuda_sm70_shflsync_up
        .type           $__internal_179_$__cuda_sm70_shflsync_up,@function
        .size           $__internal_179_$__cuda_sm70_shflsync_up,(.L_x_8995 - $__internal_179_$__cuda_sm70_shflsync_up)
$__internal_179_$__cuda_sm70_shflsync_up:
[----:B------:R-:W-:Y:S01]  /*9750*/  HFMA2.MMA R77, -RZ, RZ, 0, 0 ;  /* 0x00000000ff4d7435 */ /* 0x000fe200000001ff */
[----:B------:R-:W-:Y:S04]  /*9760*/  WARPSYNC R194 ;  /* 0x000000c200007348 */ /* 0x000fe80003800000 */
[----:B------:R0:W1:Y:S01]  /*9770*/  SHFL.UP PT, R191, R191, R192, R193 ;  /* 0x040000c0bfbf7389 */ /* 0x00006200000e00c1 */
[----:B------:R-:W-:Y:S05]  /*9780*/  RET.REL.NODEC R76 `(_Z25selective_scan_bwd_kernelI32Selective_Scan_bwd_kernel_traitsILi64ELi16ELb1ELb1ELb0ELb1ELb1EffEEv12SSMParamsBwd) ;  /* 0xffff68704c007950 */ /* 0x000fea0003c3ffff */
.L_x_4468:
        /* <DEDUP_REMOVED lines=15> */
.L_x_8995:


//--------------------- .text._Z25selective_scan_bwd_kernelI32Selective_Scan_bwd_kernel_traitsILi64ELi16ELb1ELb1ELb1ELb0ELb0EffEEv12SSMParamsBwd --------------------------
	.section	.text._Z25selective_scan_bwd_kernelI32Selective_Scan_bwd_kernel_traitsILi64ELi16ELb1ELb1ELb1ELb0ELb0EffEEv12SSMParamsBwd,"ax",@progbits
	.sectioninfo	@"SHI_REGISTERS=253"
	.align	128
        .global         _Z25selective_scan_bwd_kernelI32Selective_Scan_bwd_kernel_traitsILi64ELi16ELb1ELb1ELb1ELb0ELb0EffEEv12SSMParamsBwd
        .type           _Z25selective_scan_bwd_kernelI32Selective_Scan_bwd_kernel_traitsILi64ELi16ELb1ELb1ELb1ELb0ELb0EffEEv12SSMParamsBwd,@function
        .size           _Z25selective_scan_bwd_kernelI32Selective_Scan_bwd_kernel_traitsILi64ELi16ELb1ELb1ELb1ELb0ELb0EffEEv12SSMParamsBwd,(.L_x_8998 - _Z25selective_scan_bwd_kernelI32Selective_Scan_bwd_kernel_traitsILi64ELi16ELb1ELb1ELb1ELb0ELb0EffEEv12SSMParamsBwd)
        .other          _Z25selective_scan_bwd_kernelI32Selective_Scan_bwd_kernel_traitsILi64ELi16ELb1ELb1ELb1ELb0ELb0EffEEv12SSMParamsBwd,@"STO_CUDA_ENTRY STV_DEFAULT"
_Z25selective_scan_bwd_kernelI32Selective_Scan_bwd_kernel_traitsILi64ELi16ELb1ELb1ELb1ELb0ELb0EffEEv12SSMParamsBwd:
.text._Z25selective_scan_bwd_kernelI32Selective_Scan_bwd_kernel_traitsILi64ELi16ELb1ELb1ELb1ELb0ELb0EffEEv12SSMParamsBwd:
        /* <DEDUP_REMOVED lines=21> */
[----:B------:R-:W-:Y:S01]  /*0150*/  IMAD R9, R26, c[0x0][0x1d0], RZ ;  /* 0x000074001a097a24 */ /* 0x000fe200078e02ff */
[----:B------:R-:W-:Y:S01]  /*0160*/  LOP3.LUT R10, R32, c[0x0][0x178], RZ, 0x3c, !PT ;  /* 0x00005e00200a7a12 */ /* 0x000fe200078e3cff */
[C---:B------:R-:W-:Y:S01]  /*0170*/  IMAD R13, R26.reuse, c[0x0][0x1e0], RZ ;  /* 0x000078001a0d7a24 */ /* 0x040fe200078e02ff */
[----:B------:R1:W2:Y:S01]  /*0180*/  F2I.FTZ.U32.TRUNC.NTZ R7, R6 ;  /* 0x0000000600077305 */ /* 0x0002a2000021f000 */
[----:B------:R-:W-:Y:S01]  /*0190*/  IMAD R15, R26, c[0x0][0x278], RZ ;  /* 0x00009e001a0f7a24 */ /* 0x000fe200078e02ff */
[----:B------:R3:W5:Y:S01]  /*01a0*/  @P1 LDG.E R29, [R4.64] ;  /* 0x00000004041d1981 */ /* 0x000762000c1e1900 */
[----:B------:R-:W-:Y:S01]  /*01b0*/  IMAD R11, R28, c[0x0][0x1d4], R9 ;  /* 0x000075001c0b7a24 */ /* 0x000fe200078e0209 */
[----:B------:R-:W-:Y:S01]  /*01c0*/  MOV R27, c[0x0][0x174] ;  /* 0x00005d00001b7a02 */ /* 0x000fe20000000f00 */
[----:B------:R-:W-:Y:S01]  /*01d0*/  IMAD R17, R26, c[0x0][0x190], RZ ;  /* 0x000064001a117a24 */ /* 0x000fe200078e02ff */
[----:B0-----:R-:W-:Y:S01]  /*01e0*/  IABS R2, R32 ;  /* 0x0000002000027213 */ /* 0x001fe20000000000 */
[----:B------:R-:W-:Y:S01]  /*01f0*/  IMAD R13, R28, c[0x0][0x1e4], R13 ;  /* 0x000079001c0d7a24 */ /* 0x000fe200078e020d */
[----:B------:R-:W-:Y:S01]  /*0200*/  ISETP.GE.AND P1, PT, R10, RZ, PT ;  /* 0x000000ff0a00720c */ /* 0x000fe20003f26270 */
[----:B-1----:R-:W-:Y:S01]  /*0210*/  HFMA2.MMA R6, -RZ, RZ, 0, 0 ;  /* 0x00000000ff067435 */ /* 0x002fe200000001ff */
[C---:B------:R-:W-:Y:S01]  /*0220*/  IMAD R15, R28.reuse, c[0x0][0x27c], R15 ;  /* 0x00009f001c0f7a24 */ /* 0x040fe200078e020f */
[----:B------:R-:W-:Y:S01]  /*0230*/  ISETP.NE.AND P0, PT, RZ, c[0x0][0x178], PT ;  /* 0x00005e00ff007a0c */ /* 0x000fe20003f05270 */
[C---:B---3--:R-:W-:Y:S01]  /*0240*/  IMAD.WIDE.U32 R4, R28.reuse, c[0x0][0x1e0], RZ ;  /* 0x000078001c047a25 */ /* 0x048fe200078e00ff */
[C---:B------:R-:W-:Y:S01]  /*0250*/  ISETP.GE.AND P3, PT, R27.reuse, 0x1, PT ;  /* 0x000000011b00780c */ /* 0x040fe20003f66270 */
[----:B------:R-:W-:Y:S01]  /*0260*/  CS2R R158, SRZ ;  /* 0x00000000009e7805 */ /* 0x000fe2000001ff00 */
[----:B------:R-:W-:Y:S01]  /*0270*/  SHF.L.U32 R27, R27, 0xa, RZ ;  /* 0x0000000a1b1b7819 */ /* 0x000fe200000006ff */
[----:B------:R-:W-:Y:S01]  /*0280*/  IMAD R17, R28, c[0x0][0x194], R17 ;  /* 0x000065001c117a24 */ /* 0x000fe200078e0211 */
[----:B--2---:R-:W-:Y:S01]  /*0290*/  IADD3 R8, RZ, -R7, RZ ;  /* 0x80000007ff087210 */ /* 0x004fe20007ffe0ff */
[----:B------:R-:W-:Y:S01]  /*02a0*/  IMAD R21, R26, c[0x0][0x1b0], RZ ;  /* 0x00006c001a157a24 */ /* 0x000fe200078e02ff */
[----:B------:R-:W-:Y:S01]  /*02b0*/  IADD3 R5, R5, R13, RZ ;  /* 0x0000000d05057210 */ /* 0x000fe20007ffe0ff */
[----:B------:R-:W-:Y:S01]  /*02c0*/  CS2R R156, SRZ ;  /* 0x00000000009c7805 */ /* 0x000fe2000001ff00 */
[----:B------:R-:W-:Y:S01]  /*02d0*/  IADD3 R13, R27, -0x400, RZ ;  /* 0xfffffc001b0d7810 */ /* 0x000fe20007ffe0ff */
[----:B------:R-:W-:Y:S01]  /*02e0*/  IMAD R3, R8, R19, RZ ;  /* 0x0000001308037224 */ /* 0x000fe200078e02ff */
[----:B------:R-:W-:Y:S01]  /*02f0*/  HFMA2.MMA R23, -RZ, RZ, 0, 0 ;  /* 0x00000000ff177435 */ /* 0x000fe200000001ff */
[----:B------:R-:W-:-:S04]  /*0300*/  IMAD.WIDE.U32 R8, R28, c[0x0][0x190], RZ ;  /* 0x000064001c087a25 */ /* 0x000fc800078e00ff */
[----:B------:R-:W-:Y:S01]  /*0310*/  IMAD.HI.U32 R7, R7, R3, R6 ;  /* 0x0000000307077227 */ /* 0x000fe200078e0006 */
[----:B------:R-:W-:-:S03]  /*0320*/  IADD3 R9, R9, R17, RZ ;  /* 0x0000001109097210 */ /* 0x000fc60007ffe0ff */
[----:B------:R-:W-:Y:S02]  /*0330*/  IMAD R17, R31, c[0x0][0x1e8], RZ ;  /* 0x00007a001f117a24 */ /* 0x000fe400078e02ff */
[----:B------:R-:W-:-:S04]  /*0340*/  IMAD.HI.U32 R25, R7, R2, RZ ;  /* 0x0000000207197227 */ /* 0x000fc800078e00ff */
[----:B------:R-:W-:Y:S01]  /*0350*/  IMAD.WIDE.U32 R6, R28, c[0x0][0x278], RZ ;  /* 0x00009e001c067a25 */ /* 0x000fe200078e00ff */
[----:B------:R-:W-:-:S03]  /*0360*/  IADD3 R0, -R25, RZ, RZ ;  /* 0x000000ff19007210 */ /* 0x000fc60007ffe1ff */
[----:B------:R-:W-:Y:S01]  /*0370*/  IMAD.WIDE.U32 R4, R32, c[0x0][0x1e8], R4 ;  /* 0x00007a0020047a25 */ /* 0x000fe200078e0004 */
[----:B------:R-:W-:-:S03]  /*0380*/  IADD3 R7, R7, R15, RZ ;  /* 0x0000000f07077210 */ /* 0x000fc60007ffe0ff */
[----:B------:R-:W-:Y:S02]  /*0390*/  IMAD R0, R19, R0, R2 ;  /* 0x0000000013007224 */ /* 0x000fe400078e0202 */
[----:B------:R-:W-:-:S03]  /*03a0*/  IMAD.WIDE.U32 R2, R28, c[0x0][0x1d0], RZ ;  /* 0x000074001c027a25 */ /* 0x000fc600078e00ff */
[----:B------:R-:W-:Y:S01]  /*03b0*/  ISETP.GT.U32.AND P4, PT, R19, R0, PT ;  /* 0x000000001300720c */ /* 0x000fe20003f84070 */
[----:B------:R-:W-:Y:S01]  /*03c0*/  IMAD R15, R31, c[0x0][0x1d8], RZ ;  /* 0x000076001f0f7a24 */ /* 0x000fe200078e02ff */
[----:B------:R-:W-:Y:S01]  /*03d0*/  IADD3 R3, R3, R11, RZ ;  /* 0x0000000b03037210 */ /* 0x000fe20007ffe0ff */
[C---:B------:R-:W-:Y:S02]  /*03e0*/  IMAD R12, R32.reuse, c[0x0][0x1ec], R17 ;  /* 0x00007b00200c7a24 */ /* 0x040fe400078e0211 */
[----:B------:R-:W-:-:S04]  /*03f0*/  IMAD.WIDE.U32 R6, R32, c[0x0][0x280], R6 ;  /* 0x0000a00020067a25 */ /* 0x000fc800078e0006 */
[----:B------:R-:W-:-:S04]  /*0400*/  IMAD.WIDE.U32 R2, R32, c[0x0][0x1d8], R2 ;  /* 0x0000760020027a25 */ /* 0x000fc800078e0002 */
[-C--:B------:R-:W-:Y:S01]  /*0410*/  @!P4 IADD3 R0, R0, -R19.reuse, RZ ;  /* 0x800000130000c210 */ /* 0x080fe20007ffe0ff */
[----:B------:R-:W-:Y:S01]  /*0420*/  IMAD.WIDE.U32 R10, R28, c[0x0][0x1b0], RZ ;  /* 0x00006c001c0a7a25 */ /* 0x000fe200078e00ff */
[----:B------:R-:W-:Y:S02]  /*0430*/  @!P4 IADD3 R25, R25, 0x1, RZ ;  /* 0x000000011919c810 */ /* 0x000fe40007ffe0ff */
[----:B------:R-:W-:Y:S01]  /*0440*/  ISETP.GE.U32.AND P2, PT, R0, R19, PT ;  /* 0x000000130000720c */ /* 0x000fe20003f46070 */
[----:B------:R-:W-:Y:S01]  /*0450*/  IMAD R19, R31, c[0x0][0x280], RZ ;  /* 0x0000a0001f137a24 */ /* 0x000fe200078e02ff */
[----:B------:R-:W-:Y:S01]  /*0460*/  IADD3 R17, P4, R13, R4, RZ ;  /* 0x000000040d117210 */ /* 0x000fe20007f9e0ff */
[C---:B------:R-:W-:Y:S01]  /*0470*/  IMAD R0, R32.reuse, c[0x0][0x1dc], R15 ;  /* 0x0000770020007a24 */ /* 0x040fe200078e020f */
[----:B------:R-:W-:Y:S01]  /*0480*/  SHF.R.S32.HI R15, RZ, 0x1f, R13 ;  /* 0x0000001fff0f7819 */ /* 0x000fe2000001140d */
[----:B------:R-:W-:Y:S02]  /*0490*/  IMAD R14, R32, c[0x0][0x284], R19 ;  /* 0x0000a100200e7a24 */ /* 0x000fe400078e0213 */
[----:B------:R-:W-:Y:S01]  /*04a0*/  IMAD R21, R28, c[0x0][0x1b4], R21 ;  /* 0x00006d001c157a24 */ /* 0x000fe200078e0215 */
[----:B------:R-:W-:-:S04]  /*04b0*/  IADD3.X R4, R15, R5, R12, P4, !PT ;  /* 0x000000050f047210 */ /* 0x000fc800027fe40c */
[----:B------:R-:W-:Y:S02]  /*04c0*/  IADD3 R11, R11, R21, RZ ;  /* 0x000000150b0b7210 */ /* 0x000fe40007ffe0ff */
[----:B------:R-:W-:Y:S02]  /*04d0*/  @P2 IADD3 R25, R25, 0x1, RZ ;  /* 0x0000000119192810 */ /* 0x000fe40007ffe0ff */
[----:B------:R-:W-:Y:S02]  /*04e0*/  IADD3 R19, P2, R13, R2, RZ ;  /* 0x000000020d137210 */ /* 0x000fe40007f5e0ff */
[----:B------:R-:W-:Y:S02]  /*04f0*/  @!P1 IADD3 R25, -R25, RZ, RZ ;  /* 0x000000ff19199210 */ /* 0x000fe40007ffe1ff */
[----:B------:R-:W-:Y:S02]  /*0500*/  @!P0 LOP3.LUT R25, RZ, c[0x0][0x178], RZ, 0x33, !PT ;  /* 0x00005e00ff198a12 */ /* 0x000fe400078e33ff */
[----:B------:R-:W-:-:S02]  /*0510*/  IADD3.X R0, R15, R3, R0, P2, !PT ;  /* 0x000000030f007210 */ /* 0x000fc400017fe400 */
[----:B------:R-:W-:Y:S01]  /*0520*/  LEA R18, P0, R19, c[0x0][0x240], 0x2 ;  /* 0x0000900013127a11 */ /* 0x000fe200078010ff */
[----:B------:R-:W-:Y:S01]  /*0530*/  IMAD.WIDE.U32 R8, R25, c[0x0][0x1a8], R8 ;  /* 0x00006a0019087a25 */ /* 0x000fe200078e0008 */
[----:B------:R-:W-:Y:S02]  /*0540*/  SHF.R.S32.HI R24, RZ, 0x1f, R25 ;  /* 0x0000001fff187819 */ /* 0x000fe40000011419 */
[----:B------:R-:W-:Y:S01]  /*0550*/  LEA R16, P1, R17, c[0x0][0x248], 0x2 ;  /* 0x0000920011107a11 */ /* 0x000fe200078210ff */
[----:B------:R-:W-:Y:S01]  /*0560*/  IMAD.WIDE.U32 R10, R25, c[0x0][0x1c8], R10 ;  /* 0x00007200190a7a25 */ /* 0x000fe200078e000a */
[----:B------:R-:W-:Y:S02]  /*0570*/  IADD3 R2, P5, R13, R6, RZ ;  /* 0x000000060d027210 */ /* 0x000fe40007fbe0ff */
[----:B------:R-:W-:Y:S01]  /*0580*/  LEA.HI.X R19, R19, c[0x0][0x244], R0, 0x2, P0 ;  /* 0x0000910013137a11 */ /* 0x000fe200000f1400 */
[----:B------:R-:W-:Y:S01]  /*0590*/  IMAD R0, R24, c[0x0][0x1a8], RZ ;  /* 0x00006a0018007a24 */ /* 0x000fe200078e02ff */
[----:B------:R-:W-:-:S02]  /*05a0*/  ISETP.NE.U32.AND P0, PT, RZ, c[0x0][0x260], PT ;  /* 0x00009800ff007a0c */ /* 0x000fc40003f05070 */
[----:B------:R-:W-:Y:S01]  /*05b0*/  LEA.HI.X R17, R17, c[0x0][0x24c], R4, 0x2, P1 ;  /* 0x0000930011117a11 */ /* 0x000fe200008f1404 */
[----:B------:R-:W-:Y:S01]  /*05c0*/  IMAD R4, R24, c[0x0][0x1c8], RZ ;  /* 0x0000720018047a24 */ /* 0x000fe200078e02ff */
[----:B------:R-:W-:Y:S01]  /*05d0*/  IADD3.X R7, R15, R7, R14, P5, !PT ;  /* 0x000000070f077210 */ /* 0x000fe20002ffe40e */
[C---:B------:R-:W-:Y:S01]  /*05e0*/  IMAD R3, R25.reuse, c[0x0][0x1ac], R0 ;  /* 0x00006b0019037a24 */ /* 0x040fe200078e0200 */
[C---:B------:R-:W-:Y:S01]  /*05f0*/  LEA R14, P2, R2.reuse, c[0x0][0x308], 0x2 ;  /* 0x0000c200020e7a11 */ /* 0x040fe200078410ff */
[----:B------:R-:W-:Y:S01]  /*0600*/  IMAD R5, R25, c[0x0][0x1cc], R4 ;  /* 0x0000730019057a24 */ /* 0x000fe200078e0204 */
[----:B------:R-:W-:Y:S02]  /*0610*/  ISETP.NE.AND.EX P0, PT, RZ, c[0x0][0x264], PT, P0 ;  /* 0x00009900ff007a0c */ /* 0x000fe40003f05300 */
[----:B------:R-:W-:Y:S02]  /*0620*/  LEA.HI.X R2, R2, c[0x0][0x30c], R7, 0x2, P2 ;  /* 0x0000c30002027a11 */ /* 0x000fe400010f1407 */
[----:B------:R-:W-:-:S02]  /*0630*/  ISETP.NE.U32.AND P1, PT, RZ, c[0x0][0x328], PT ;  /* 0x0000ca00ff007a0c */ /* 0x000fc40003f25070 */
[----:B------:R-:W-:Y:S02]  /*0640*/  ISETP.NE.U32.AND P2, PT, RZ, c[0x0][0x348], PT ;  /* 0x0000d200ff007a0c */ /* 0x000fe40003f45070 */
[----:B------:R-:W-:Y:S02]  /*0650*/  IADD3 R12, P5, R13, R8, RZ ;  /* 0x000000080d0c7210 */ /* 0x000fe40007fbe0ff */
[----:B------:R-:W-:Y:S02]  /*0660*/  IADD3 R8, R9, R3, RZ ;  /* 0x0000000309087210 */ /* 0x000fe40007ffe0ff */
[----:B------:R-:W-:Y:S02]  /*0670*/  IADD3 R10, P4, R13, R10, RZ ;  /* 0x0000000a0d0a7210 */ /* 0x000fe40007f9e0ff */
[----:B------:R-:W-:Y:S02]  /*0680*/  IADD3 R0, R11, R5, RZ ;  /* 0x000000050b007210 */ /* 0x000fe40007ffe0ff */
[----:B------:R-:W-:-:S02]  /*0690*/  ISETP.NE.AND.EX P1, PT, RZ, c[0x0][0x32c], PT, P1 ;  /* 0x0000cb00ff007a0c */ /* 0x000fc40003f25310 */
[----:B------:R-:W-:Y:S02]  /*06a0*/  ISETP.NE.AND.EX P2, PT, RZ, c[0x0][0x34c], PT, P2 ;  /* 0x0000d300ff007a0c */ /* 0x000fe40003f45320 */
[C---:B------:R-:W-:Y:S02]  /*06b0*/  IADD3.X R3, R15.reuse, R8, RZ, P5, !PT ;  /* 0x000000080f037210 */ /* 0x040fe40002ffe4ff */
[----:B------:R-:W-:Y:S01]  /*06c0*/  IADD3.X R15, R15, R0, RZ, P4, !PT ;  /* 0x000000000f0f7210 */ /* 0x000fe200027fe4ff */
[----:B------:R-:W-:Y:S01]  /*06d0*/  @P0 IMAD R0, R28, c[0x0][0x164], R32 ;  /* 0x000059001c000a24 */ /* 0x000fe200078e0220 */
[----:B------:R-:W-:Y:S02]  /*06e0*/  LEA R13, P5, R12, c[0x0][0x228], 0x2 ;  /* 0x00008a000c0d7a11 */ /* 0x000fe400078a10ff */
[----:B------:R-:W-:Y:S01]  /*06f0*/  @P0 MOV R161, 0x8 ;  /* 0x0000000800a10802 */ /* 0x000fe20000000f00 */
[----:B------:R-:W-:Y:S01]  /*0700*/  @P0 IMAD R0, R0, c[0x0][0x174], RZ ;  /* 0x00005d0000000a24 */ /* 0x000fe200078e02ff */
[----:B------:R-:W-:-:S02]  /*0710*/  LEA.HI.X R12, R12, c[0x0][0x22c], R3, 0x2, P5 ;  /* 0x00008b000c0c7a11 */ /* 0x000fc400028f1403 */
[----:B------:R-:W-:Y:S01]  /*0720*/  LEA R11, P6, R10, c[0x0][0x230], 0x2 ;  /* 0x00008c000a0b7a11 */ /* 0x000fe200078c10ff */
[----:B------:R-:W-:Y:S01]  /*0730*/  @P0 IMAD R0, R0, c[0x0][0x16c], RZ ;  /* 0x00005b0000000a24 */ /* 0x000fe200078e02ff */
[C---:B------:R-:W-:Y:S02]  /*0740*/  @P1 LEA R158, P4, R32.reuse, c[0x0][0x328], 0x2 ;  /* 0x0000ca00209e1a11 */ /* 0x040fe400078810ff */
[----:B------:R-:W-:Y:S01]  /*0750*/  @P2 LEA R156, P5, R32, c[0x0][0x348], 0x2 ;  /* 0x0000d200209c2a11 */ /* 0x000fe200078a10ff */
[----:B------:R-:W-:Y:S01]  /*0760*/  @P0 IMAD.WIDE R160, R0, R161, c[0x0][0x260] ;  /* 0x0000980000a00625 */ /* 0x000fe200078e02a1 */
[----:B------:R-:W-:Y:S01]  /*0770*/  LEA.HI.X R10, R10, c[0x0][0x234], R15, 0x2, P6 ;  /* 0x00008d000a0a7a11 */ /* 0x000fe200030f140f */
[----:B------:R-:W-:Y:S01]  /*0780*/  @!P0 CS2R R160, SRZ ;  /* 0x0000000000a08805 */ /* 0x000fe2000001ff00 */
[C-C-:B------:R-:W-:Y:S02]  /*0790*/  @P1 LEA.HI.X R159, R32.reuse, c[0x0][0x32c], R31.reuse, 0x2, P4 ;  /* 0x0000cb00209f1a11 */ /* 0x140fe400020f141f */
[----:B------:R-:W-:-:S02]  /*07a0*/  @P2 LEA.HI.X R157, R32, c[0x0][0x34c], R31, 0x2, P5 ;  /* 0x0000d300209d2a11 */ /* 0x000fc400028f141f */
[----:B------:R-:W-:Y:S01]  /*07b0*/  MOV R21, RZ ;  /* 0x000000ff00157202 */ /* 0x000fe20000000f00 */
[----:B------:R-:W-:Y:S05]  /*07c0*/  @!P3 BRA `(.L_x_4469) ;  /* 0x000044000000b947 */ /* 0x000fea0003800000 */
[----:B------:R-:W0:Y:S01]  /*07d0*/  S2R R22, SR_TID.X ;  /* 0x0000000000167919 */ /* 0x000e220000002100 */
[----:B------:R-:W-:Y:S02]  /*07e0*/  MOV R15, R2 ;  /* 0x00000002000f7202 */ /* 0x000fe40000000f00 */
[----:B------:R-:W-:Y:S01]  /*07f0*/  MOV R9, c[0x0][0x174] ;  /* 0x00005d0000097a02 */ /* 0x000fe20000000f00 */
[----:B------:R-:W1:Y:S01]  /*0800*/  S2R R20, SR_LANEID ;  /* 0x0000000000147919 */ /* 0x000e620000000000 */
[----:B------:R-:W-:Y:S02]  /*0810*/  MOV R21, RZ ;  /* 0x000000ff00157202 */ /* 0x000fe40000000f00 */
[----:B------:R-:W-:Y:S02]  /*0820*/  MOV R8, RZ ;  /* 0x000000ff00087202 */ /* 0x000fe40000000f00 */
[----:B------:R-:W-:-:S02]  /*0830*/  MOV R23, RZ ;  /* 0x000000ff00177202 */ /* 0x000fc40000000f00 */
[----:B0-----:R-:W-:-:S04]  /*0840*/  SHF.R.S32.HI R3, RZ, 0x1f, R22 ;  /* 0x0000001fff037819 */ /* 0x001fc80000011416 */
[----:B------:R-:W-:-:S04]  /*0850*/  LEA.HI R3, R3, R22, RZ, 0x5 ;  /* 0x0000001603037211 */ /* 0x000fc800078f28ff */
[----:B-1----:R-:W-:Y:S02]  /*0860*/  SHF.R.S32.HI R7, RZ, 0x5, R3 ;  /* 0x00000005ff077819 */ /* 0x002fe40000011403 */
.L_x_4520:
        /* <DEDUP_REMOVED lines=10> */
[----:B------:R-:W-:-:S03]  /*0910*/  IMAD.WIDE R34, R6, 0x10, R16 ;  /* 0x0000001006227825 */ /* 0x000fc600078e0210 */
[----:B------:R-:W-:Y:S01]  /*0920*/  SHF.L.U32 R5, R33, 0x4, RZ ;  /* 0x0000000421057819 */ /* 0x000fe200000006ff */
[----:B------:R-:W-:-:S04]  /*0930*/  IMAD R33, R20, 0x3, R33 ;  /* 0x0000000314217824 */ /* 0x000fc800078e0221 */
[----:B--2---:R0:W-:Y:S04]  /*0940*/  STS.128 [R5], R36 ;  /* 0x0000002405007388 */ /* 0x0041e80000000c00 */
[----:B---3--:R1:W-:Y:S04]  /*0950*/  STS.128 [R5+0x200], R40 ;  /* 0x0002002805007388 */ /* 0x0083e80000000c00 */
[----:B----4-:R2:W-:Y:S04]  /*0960*/  STS.128 [R5+0x400], R44 ;  /* 0x0004002c05007388 */ /* 0x0105e80000000c00 */
[----:B------:R3:W-:Y:S01]  /*0970*/  STS.128 [R5+0x600], R48 ;  /* 0x0006003005007388 */ /* 0x0007e20000000c00 */
        /* <DEDUP_REMOVED lines=11> */
[----:B----4-:R0:W-:Y:S04]  /*0a30*/  STS.128 [R5], R36 ;  /* 0x0000002405007388 */ /* 0x0101e80000000c00 */
[----:B------:R1:W-:Y:S04]  /*0a40*/  STS.128 [R5+0x200], R40 ;  /* 0x0002002805007388 */ /* 0x0003e80000000c00 */
[----:B--2---:R2:W-:Y:S04]  /*0a50*/  STS.128 [R5+0x400], R44 ;  /* 0x0004002c05007388 */ /* 0x0045e80000000c00 */
[----:B---3--:R3:W-:Y:S01]  /*0a60*/  STS.128 [R5+0x600], R48 ;  /* 0x0006003005007388 */ /* 0x0087e20000000c00 */
        /* <DEDUP_REMOVED lines=11> */
[----:B----4-:R-:W-:Y:S04]  /*0b20*/  STS.128 [R5], R36 ;  /* 0x0000002405007388 */ /* 0x010fe80000000c00 */
[----:B------:R-:W-:Y:S04]  /*0b30*/  STS.128 [R5+0x200], R40 ;  /* 0x0002002805007388 */ /* 0x000fe80000000c00 */
[----:B--2---:R-:W-:Y:S04]  /*0b40*/  STS.128 [R5+0x400], R44 ;  /* 0x0004002c05007388 */ /* 0x004fe80000000c00 */
[----:B---3--:R-:W-:Y:S01]  /*0b50*/  STS.128 [R5+0x600], R48 ;  /* 0x0006003005007388 */ /* 0x008fe20000000c00 */
[----:B------:R-:W-:-:S06]  /*0b60*/  NOP ;  /* 0x0000000000007918 */ /* 0x000fcc0000000000 */
[----:B------:R-:W0:Y:S04]  /*0b70*/  LDS.128 R104, [R33.X16] ;  /* 0x0000000021687984 */ /* 0x000e28000000cc00 */
[----:B------:R-:W1:Y:S04]  /*0b80*/  LDS.128 R100, [R33.X16+0x10] ;  /* 0x0000100021647984 */ /* 0x000e68000000cc00 */
[----:B------:R-:W2:Y:S04]  /*0b90*/  LDS.128 R96, [R33.X16+0x20] ;  /* 0x0000200021607984 */ /* 0x000ea8000000cc00 */
[----:B------:R-:W3:Y:S01]  /*0ba0*/  LDS.128 R92, [R33.X16+0x30] ;  /* 0x00003000215c7984 */ /* 0x000ee2000000cc00 */
        /* <DEDUP_REMOVED lines=20> */
[----:B------:R-:W-:Y:S02]  /*0cf0*/  FFMA.FTZ R0, R130, R98, R3 ;  /* 0x0000006282007223 */ /* 0x000fe40000010003 */
[-C--:B------:R-:W-:Y:S02]  /*0d00*/  FMUL.FTZ R82, R98, R30.reuse ;  /* 0x0000001e62527220 */ /* 0x080fe40000410000 */
[----:B------:R-:W-:Y:S02]  /*0d10*/  FFMA.FTZ R3, R131, R99, R0 ;  /* 0x0000006383037223 */ /* 0x000fe40000010000 */
[----:B------:R-:W-:Y:S02]  /*0d20*/  FMUL.FTZ R83, R99, R30 ;  /* 0x0000001e63537220 */ /* 0x000fe40000410000 */
[----:B---3--:R-:W-:-:S02]  /*0d30*/  FFMA.FTZ R0, R124, R92, R3 ;  /* 0x0000005c7c007223 */ /* 0x008fc40000010003 */
        /* <DEDUP_REMOVED lines=18> */
.L_x_4470:
        /* <DEDUP_REMOVED lines=10> */
.L_x_4519:
[----:B------:R-:W-:Y:S01]  /*0f00*/  SHF.R.S32.HI R0, RZ, 0x1f, R4 ;  /* 0x0000001fff007819 */ /* 0x000fe20000011404 */
[----:B------:R-:W-:-:S04]  /*0f10*/  IMAD.WIDE.U32 R34, R4, c[0x0][0x1a0], RZ ;  /* 0x0000680004227a25 */ /* 0x000fc800078e00ff */
[----:B------:R-:W-:Y:S01]  /*0f20*/  IMAD R33, R0, c[0x0][0x1a0], RZ ;  /* 0x0000680000217a24 */ /* 0x000fe200078e02ff */
[----:B------:R-:W-:-:S03]  /*0f30*/  LEA R36, P0, R34, R13, 0x2 ;  /* 0x0000000d22247211 */ /* 0x000fc600078010ff */
[----:B------:R-:W-:-:S05]  /*0f40*/  IMAD R33, R4, c[0x0][0x1a4], R33 ;  /* 0x0000690004217a24 */ /* 0x000fca00078e0221 */
[----:B------:R-:W-:-:S04]  /*0f50*/  IADD3 R33, R35, R33, RZ ;  /* 0x0000002123217210 */ /* 0x000fc80007ffe0ff */
[----:B------:R-:W-:-:S05]  /*0f60*/  LEA.HI.X R37, R34, R12, R33, 0x2, P0 ;  /* 0x0000000c22257211 */ /* 0x000fca00000f1421 */
[----:B------:R-:W-:-:S05]  /*0f70*/  IMAD.WIDE R34, R6, 0x10, R36 ;  /* 0x0000001006227825 */ /* 0x000fca00078e0224 */
[----:B------:R0:W2:Y:S04]  /*0f80*/  LDG.E.128 R52, [R34.64] ;  /* 0x0000000422347981 */ /* 0x0000a8000c1e1d00 */
[----:B------:R0:W3:Y:S04]  /*0f90*/  LDG.E.128 R48, [R34.64+0x200] ;  /* 0x0002000422307981 */ /* 0x0000e8000c1e1d00 */
[----:B------:R0:W4:Y:S04]  /*0fa0*/  LDG.E.128 R44, [R34.64+0x400] ;  /* 0x00040004222c7981 */ /* 0x000128000c1e1d00 */
[----:B------:R0:W4:Y:S01]  /*0fb0*/  LDG.E.128 R56, [R34.64+0x600] ;  /* 0x0006000422387981 */ /* 0x000122000c1e1d00 */
[----:B------:R-:W-:-:S02]  /*0fc0*/  IMAD R33, R31, c[0x0][0x180], RZ ;  /* 0x000060001f217a24 */ /* 0x000fc400078e02ff */
[----:B------:R-:W-:-:S04]  /*0fd0*/  IMAD.WIDE.U32 R36, R32, c[0x0][0x180], RZ ;  /* 0x0000600020247a25 */ /* 0x000fc800078e00ff */
[----:B------:R-:W-:Y:S02]  /*0fe0*/  IMAD R33, R32, c[0x0][0x184], R33 ;  /* 0x0000610020217a24 */ /* 0x000fe400078e0221 */
[----:B------:R-:W-:Y:S02]  /*0ff0*/  IMAD R41, R0, c[0x0][0x1c0], RZ ;  /* 0x0000700000297a24 */ /* 0x000fe400078e02ff */
[----:B------:R-:W-:Y:S01]  /*1000*/  IMAD.WIDE.U32 R38, R4, c[0x0][0x1c0], RZ ;  /* 0x0000700004267a25 */ /* 0x000fe200078e00ff */
[----:B------:R-:W-:-:S03]  /*1010*/  IADD3 R37, R37, R33, RZ ;  /* 0x0000002125257210 */ /* 0x000fc60007ffe0ff */
[----:B------:R-:W-:Y:S02]  /*1020*/  IMAD R33, R0, c[0x0][0x188], RZ ;  /* 0x0000620000217a24 */ /* 0x000fe400078e02ff */
[----:B------:R-:W-:-:S04]  /*1030*/  IMAD.WIDE.U32 R36, R4, c[0x0][0x188], R36 ;  /* 0x0000620004247a25 */ /* 0x000fc800078e0024 */
[----:B------:R-:W-:Y:S01]  /*1040*/  IMAD R33, R4, c[0x0][0x18c], R33 ;  /* 0x0000630004217a24 */ /* 0x000fe200078e0221 */
[----:B------:R-:W-:Y:S01]  /*1050*/  LEA R144, P0, R36, c[0x0][0x220], 0x2 ;  /* 0x0000880024907a11 */ /* 0x000fe200078010ff */
[----:B------:R-:W-:-:S03]  /*1060*/  IMAD R41, R4, c[0x0][0x1c4], R41 ;  /* 0x0000710004297a24 */ /* 0x000fc600078e0229 */
[----:B------:R-:W-:-:S04]  /*1070*/  IADD3 R33, R37, R33, RZ ;  /* 0x0000002125217210 */ /* 0x000fc80007ffe0ff */
[----:B------:R-:W-:Y:S02]  /*1080*/  LEA.HI.X R145, R36, c[0x0][0x224], R33, 0x2, P0 ;  /* 0x0000890024917a11 */ /* 0x000fe400000f1421 */
[C---:B0-----:R-:W-:Y:S02]  /*1090*/  LEA R34, P0, R38.reuse, R11, 0x2 ;  /* 0x0000000b26227211 */ /* 0x041fe400078010ff */
[----:B------:R-:W-:Y:S01]  /*10a0*/  IADD3 R33, R39, R41, RZ ;  /* 0x0000002927217210 */ /* 0x000fe20007ffe0ff */
[----:B------:R0:W4:Y:S03]  /*10b0*/  LDG.E R0, [R144.64] ;  /* 0x0000000490007981 */ /* 0x000126000c1e1900 */
[----:B------:R-:W-:-:S05]  /*10c0*/  LEA.HI.X R35, R38, R10, R33, 0x2, P0 ;  /* 0x0000000a26237211 */ /* 0x000fca00000f1421 */
[----:B------:R-:W-:Y:S01]  /*10d0*/  IMAD.WIDE R34, R6, 0x10, R34 ;  /* 0x0000001006227825 */ /* 0x000fe200078e0222 */
[----:B--2---:R-:W-:Y:S04]  /*10e0*/  STS.128 [R5], R52 ;  /* 0x0000003405007388 */ /* 0x004fe80000000c00 */
[----:B---3--:R-:W-:Y:S04]  /*10f0*/  STS.128 [R5+0x200], R48 ;  /* 0x0002003005007388 */ /* 0x008fe80000000c00 */
[----:B----4-:R-:W-:Y:S04]  /*1100*/  STS.128 [R5+0x400], R44 ;  /* 0x0004002c05007388 */ /* 0x010fe80000000c00 */
[----:B------:R1:W-:Y:S01]  /*1110*/  STS.128 [R5+0x600], R56 ;  /* 0x0006003805007388 */ /* 0x0003e20000000c00 */
[----:B------:R-:W-:-:S06]  /*1120*/  NOP ;  /* 0x0000000000007918 */ /* 0x000fcc0000000000 */
[----:B------:R2:W3:Y:S04]  /*1130*/  LDG.E.128 R148, [R34.64+0x600] ;  /* 0x0006000422947981 */ /* 0x0004e8000c1e1d00 */
[----:B------:R2:W4:Y:S04]  /*1140*/  LDG.E.128 R36, [R34.64] ;  /* 0x0000000422247981 */ /* 0x000528000c1e1d00 */
[----:B------:R2:W4:Y:S04]  /*1150*/  LDG.E.128 R40, [R34.64+0x200] ;  /* 0x0002000422287981 */ /* 0x000528000c1e1d00 */
[----:B------:R2:W4:Y:S01]  /*1160*/  LDG.E.128 R140, [R34.64+0x400] ;  /* 0x00040004228c7981 */ /* 0x000522000c1e1d00 */
[----:B------:R-:W-:-:S02]  /*1170*/  IADD3 R33, R9, -0x1, RZ ;  /* 0xffffffff09217810 */ /* 0x000fc40007ffe0ff */
[C---:B-1----:R-:W-:Y:S02]  /*1180*/  SHF.L.U32 R5, R22.reuse, 0x2, RZ ;  /* 0x0000000216057819 */ /* 0x042fe400000006ff */
[----:B------:R-:W-:Y:S02]  /*1190*/  ISETP.NE.AND P1, PT, R22, RZ, PT ;  /* 0x000000ff1600720c */ /* 0x000fe40003f25270 */
[----:B------:R-:W-:Y:S02]  /*11a0*/  LEA.HI R48, R33, R33, RZ, 0x1 ;  /* 0x0000002121307211 */ /* 0x000fe400078f08ff */
[----:B------:R-:W-:Y:S02]  /*11b0*/  LOP3.LUT R5, R5, 0xffffff80, RZ, 0xc0, !PT ;  /* 0xffffff8005057812 */ /* 0x000fe400078ec0ff */
[----:B------:R-:W-:Y:S02]  /*11c0*/  LOP3.LUT R48, R48, 0xfffffe, RZ, 0xc0, !PT ;  /* 0x00fffffe30307812 */ /* 0x000fe400078ec0ff */
[----:B------:R-:W-:-:S02]  /*11d0*/  IADD3 R5, R5, R20, RZ ;  /* 0x0000001405057210 */ /* 0x000fc40007ffe0ff */
[----:B------:R-:W-:-:S03]  /*11e0*/  IADD3 R33, R33, -R48, RZ ;  /* 0x8000003021217210 */ /* 0x000fc60007ffe0ff */
[----:B------:R-:W-:Y:S01]  /*11f0*/  IMAD R153, R20, 0x3, R5 ;  /* 0x0000000314997824 */ /* 0x000fe200078e0205 */
[----:B0-----:R-:W-:Y:S01]  /*1200*/  IADD3 R144, R22, 0x200, RZ ;  /* 0x0000020016907810 */ /* 0x001fe20007ffe0ff */
[--C-:B------:R-:W-:Y:S01]  /*1210*/  FADD.FTZ R152, R120, R29.reuse ;  /* 0x0000001d78987221 */ /* 0x100fe20000010000 */
[----:B------:R-:W-:Y:S01]  /*1220*/  @!P1 LEA R144, R33, R4, 0x8 ;  /* 0x0000000421909211 */ /* 0x000fe200078e40ff */
[----:B------:R-:W-:Y:S01]  /*1230*/  FMUL.FTZ R33, R0, 1.4426950216293334961 ;  /* 0x3fb8aa3b00217820 */ /* 0x000fe20000410000 */
[----:B------:R-:W0:Y:S03]  /*1240*/  LDS.128 R56, [R153.X16] ;  /* 0x0000000099387984 */ /* 0x000e26000000cc00 */
[----:B------:R-:W-:Y:S01]  /*1250*/  FMUL.FTZ R179, R152, R33 ;  /* 0x0000002198b37220 */ /* 0x000fe20000410000 */
[----:B------:R-:W1:Y:S01]  /*1260*/  LDS.128 R52, [R153.X16+0x10] ;  /* 0x0000100099347984 */ /* 0x000e62000000cc00 */
[----:B------:R-:W-:Y:S01]  /*1270*/  SHF.L.U32 R5, R5, 0x4, RZ ;  /* 0x0000000405057819 */ /* 0x000fe200000006ff */
[----:B------:R-:W-:Y:S01]  /*1280*/  FADD.FTZ R178, R121, R29 ;  /* 0x0000001d79b27221 */ /* 0x000fe20000010000 */
[----:B------:R-:W-:Y:S01]  /*1290*/  LOP3.LUT P0, RZ, R22, 0x1f, RZ, 0xc0, !PT ;  /* 0x0000001f16ff7812 */ /* 0x000fe2000780c0ff */
[----:B------:R-:W1:Y:S01]  /*12a0*/  LDS.128 R48, [R153.X16+0x20] ;  /* 0x0000200099307984 */ /* 0x000e62000000cc00 */
[----:B------:R-:W0:Y:S01]  /*12b0*/  MUFU.EX2 R179, R179 ;  /* 0x000000b300b37308 */ /* 0x000e220000000800 */
[----:B------:R-:W-:-:S02]  /*12c0*/  SHF.L.U32 R154, R144, 0x2, RZ ;  /* 0x00000002909a7819 */ /* 0x000fc400000006ff */
[----:B------:R-:W1:Y:S01]  /*12d0*/  LDS.128 R44, [R153.X16+0x30] ;  /* 0x00003000992c7984 */ /* 0x000e62000000cc00 */
[--C-:B------:R-:W-:Y:S01]  /*12e0*/  FADD.FTZ R163, R122, R29.reuse ;  /* 0x0000001d7aa37221 */ /* 0x100fe20000010000 */
[----:B------:R-:W-:Y:S01]  /*12f0*/  ISETP.LT.OR P0, PT, R9, 0x2, P0 ;  /* 0x000000020900780c */ /* 0x000fe20000701670 */
[----:B------:R-:W-:Y:S02]  /*1300*/  FADD.FTZ R168, R123, R29 ;  /* 0x0000001d7ba87221 */ /* 0x000fe40000010000 */
[-C--:B------:R-:W-:Y:S02]  /*1310*/  FMUL.FTZ R223, R163, R33.reuse ;  /* 0x00000021a3df7220 */ /* 0x080fe40000410000 */
[----:B------:R-:W-:-:S04]  /*1320*/  FMUL.FTZ R225, R168, R33 ;  /* 0x00000021a8e17220 */ /* 0x000fc80000410000 */
[----:B------:R-:W-:Y:S01]  /*1330*/  MUFU.EX2 R223, R223 ;  /* 0x000000df00df7308 */ /* 0x000fe20000000800 */
[----:B------:R-:W-:Y:S02]  /*1340*/  FMUL.FTZ R173, R136, R152 ;  /* 0x0000009888ad7220 */ /* 0x000fe40000410000 */
[----:B------:R-:W-:Y:S01]  /*1350*/  FADD.FTZ R167, R118, R29 ;  /* 0x0000001d76a77221 */ /* 0x000fe20000010000 */
[----:B--2---:R-:W-:-:S04]  /*1360*/  @!P0 IADD3 R35, R9, -0x2, RZ ;  /* 0xfffffffe09238810 */ /* 0x004fc80007ffe0ff */
[----:B------:R-:W-:Y:S01]  /*1370*/  MUFU.EX2 R225, R225 ;  /* 0x000000e100e17308 */ /* 0x000fe20000000800 */
[----:B------:R-:W-:Y:S02]  /*1380*/  FMUL.FTZ R169, R138, R163 ;  /* 0x000000a38aa97220 */ /* 0x000fe40000410000 */
[----:B------:R-:W-:Y:S02]  /*1390*/  @!P0 IMAD R35, R35, c[0x0][0x16c], R4 ;  /* 0x00005b0023238a24 */ /* 0x000fe400078e0204 */
[----:B------:R-:W-:Y:S02]  /*13a0*/  FMUL.FTZ R155, R167, R33 ;  /* 0x00000021a79b7220 */ /* 0x000fe40000410000 */
[----:B------:R-:W-:Y:S02]  /*13b0*/  FADD.FTZ R176, R119, R29 ;  /* 0x0000001d77b07221 */ /* 0x000fe40000010000 */
[----:B0-----:R-:W-:Y:S01]  /*13c0*/  FMUL.FTZ R220, R173, R56 ;  /* 0x00000038addc7220 */ /* 0x001fe20000410000 */
[----:B------:R-:W-:Y:S01]  /*13d0*/  MOV R171, RZ ;  /* 0x000000ff00ab7202 */ /* 0x000fe20000000f00 */
[----:B------:R-:W-:Y:S01]  /*13e0*/  FMUL.FTZ R216, R139, R168 ;  /* 0x000000a88bd87220 */ /* 0x000fe20000410000 */
[----:B------:R-:W-:Y:S01]  /*13f0*/  MOV R170, 0x3f800000 ;  /* 0x3f80000000aa7802 */ /* 0x000fe20000000f00 */
[----:B------:R-:W-:-:S02]  /*1400*/  FMUL.FTZ R218, R169, R58 ;  /* 0x0000003aa9da7220 */ /* 0x000fc40000410000 */
[----:B------:R-:W-:Y:S01]  /*1410*/  @!P0 IMAD.WIDE R34, R35, 0x8, R160 ;  /* 0x0000000823228825 */ /* 0x000fe200078e02a0 */
[----:B------:R-:W-:Y:S03]  /*1420*/  MUFU.EX2 R155, R155 ;  /* 0x0000009b009b7308 */ /* 0x000fe60000000800 */
[--C-:B------:R-:W-:Y:S02]  /*1430*/  FADD.FTZ R174, R113, R29.reuse ;  /* 0x0000001d71ae7221 */ /* 0x100fe40000010000 */
[----:B------:R-:W-:Y:S02]  /*1440*/  FMUL.FTZ R166, R176, R33 ;  /* 0x00000021b0a67220 */ /* 0x000fe40000410000 */
[----:B------:R-:W-:Y:S02]  /*1450*/  FADD.FTZ R165, R112, R29 ;  /* 0x0000001d70a57221 */ /* 0x000fe40000010000 */
[----:B------:R-:W-:-:S02]  /*1460*/  FMUL.FTZ R216, R216, R59 ;  /* 0x0000003bd8d87220 */ /* 0x000fc40000410000 */
[-C--:B------:R-:W-:Y:S02]  /*1470*/  FMUL.FTZ R163, R174, R33.reuse ;  /* 0x00000021aea37220 */ /* 0x080fe40000410000 */
[----:B------:R-:W-:Y:S01]  /*1480*/  FMUL.FTZ R200, R129, R174 ;  /* 0x000000ae81c87220 */ /* 0x000fe20000410000 */
[----:B------:R-:W-:Y:S01]  /*1490*/  MUFU.EX2 R166, R166 ;  /* 0x000000a600a67308 */ /* 0x000fe20000000800 */
[----:B------:R-:W-:Y:S02]  /*14a0*/  FMUL.FTZ R175, R165, R33 ;  /* 0x00000021a5af7220 */ /* 0x000fe40000410000 */
[----:B------:R-:W-:Y:S02]  /*14b0*/  FMUL.FTZ R167, R134, R167 ;  /* 0x000000a786a77220 */ /* 0x000fe40000410000 */
[----:B------:R-:W-:-:S03]  /*14c0*/  FADD.FTZ R172, R115, R29 ;  /* 0x0000001d73ac7221 */ /* 0x000fc60000010000 */
[----:B------:R-:W-:Y:S01]  /*14d0*/  MUFU.EX2 R168, R175 ;  /* 0x000000af00a87308 */ /* 0x000fe20000000800 */
[----:B------:R-:W-:Y:S02]  /*14e0*/  FMUL.FTZ R176, R135, R176 ;  /* 0x000000b087b07220 */ /* 0x000fe40000410000 */
[----:B-1----:R-:W-:Y:S02]  /*14f0*/  FMUL.FTZ R212, R167, R54 ;  /* 0x00000036a7d47220 */ /* 0x002fe40000410000 */
[----:B------:R-:W-:-:S03]  /*1500*/  FMUL.FTZ R198, R131, R172 ;  /* 0x000000ac83c67220 */ /* 0x000fc60000410000 */
[----:B------:R-:W-:Y:S01]  /*1510*/  MUFU.EX2 R163, R163 ;  /* 0x000000a300a37308 */ /* 0x000fe20000000800 */
[----:B------:R-:W-:Y:S02]  /*1520*/  FMUL.FTZ R169, R172, R33 ;  /* 0x00000021aca97220 */ /* 0x000fe40000410000 */
[----:B------:R-:W-:Y:S02]  /*1530*/  FMUL.FTZ R201, R128, R165 ;  /* 0x000000a580c97220 */ /* 0x000fe40000410000 */
[----:B------:R-:W-:Y:S02]  /*1540*/  FMUL.FTZ R209, R176, R55 ;  /* 0x00000037b0d17220 */ /* 0x000fe40000410000 */
[----:B------:R-:W-:Y:S01]  /*1550*/  FMUL.FTZ R201, R201, R48 ;  /* 0x00000030c9c97220 */ /* 0x000fe20000410000 */
[----:B------:R-:W-:Y:S01]  /*1560*/  MUFU.EX2 R169, R169 ;  /* 0x000000a900a97308 */ /* 0x000fe20000000800 */
[----:B------:R-:W-:Y:S02]  /*1570*/  FMUL.FTZ R200, R200, R49 ;  /* 0x00000031c8c87220 */ /* 0x000fe40000410000 */
[----:B------:R-:W-:Y:S01]  /*1580*/  FMUL.FTZ R198, R198, R51 ;  /* 0x00000033c6c67220 */ /* 0x000fe20000410000 */
[----:B------:R-:W-:Y:S01]  /*1590*/  BSSY B0, `(.L_x_4472) ;  /* 0x000005c000007945 */ /* 0x000fe20003800000 */
[----:B---3--:R0:W-:Y:S04]  /*15a0*/  STS.128 [R5+0x1680], R148 ;  /* 0x0016809405007388 */ /* 0x0081e80000000c00 */
[----:B----4-:R-:W-:Y:S04]  /*15b0*/  STS.128 [R5+0x1080], R36 ;  /* 0x0010802405007388 */ /* 0x010fe80000000c00 */
[----:B------:R-:W-:Y:S04]  /*15c0*/  STS.128 [R5+0x1280], R40 ;  /* 0x0012802805007388 */ /* 0x000fe80000000c00 */
[----:B------:R-:W-:Y:S01]  /*15d0*/  STS.128 [R5+0x1480], R140 ;  /* 0x0014808c05007388 */ /* 0x000fe20000000c00 */
[----:B------:R-:W-:-:S06]  /*15e0*/  NOP ;  /* 0x0000000000007918 */ /* 0x000fcc0000000000 */
[----:B0-----:R-:W-:Y:S01]  /*15f0*/  FMUL.FTZ R150, R178, R33 ;  /* 0x00000021b2967220 */ /* 0x001fe20000410000 */
[----:B------:R-:W0:Y:S04]  /*1600*/  LDS.128 R36, [R153.X16+0x1080] ;  /* 0x0010800099247984 */ /* 0x000e28000000cc00 */
[----:B------:R-:W1:Y:S01]  /*1610*/  LDS.128 R40, [R153.X16+0x1090] ;  /* 0x0010900099287984 */ /* 0x000e62000000cc00 */
[----:B------:R-:W2:Y:S03]  /*1620*/  MUFU.EX2 R150, R150 ;  /* 0x0000009600967308 */ /* 0x000ea60000000800 */
[----:B------:R-:W3:Y:S04]  /*1630*/  LDS.128 R140, [R153.X16+0x10a0] ;  /* 0x0010a000998c7984 */ /* 0x000ee8000000cc00 */
[----:B------:R4:W0:Y:S04]  /*1640*/  LDS.128 R144, [R153.X16+0x10b0] ;  /* 0x0010b00099907984 */ /* 0x000828000000cc00 */
[----:B------:R0:W-:Y:S01]  /*1650*/  STS [R154+0x4640], R179 ;  /* 0x004640b39a007388 */ /* 0x0001e20000000800 */
[----:B------:R-:W-:-:S03]  /*1660*/  FADD.FTZ R149, R116, R29 ;  /* 0x0000001d74957221 */ /* 0x000fc60000010000 */
[----:B------:R-:W-:Y:S01]  /*1670*/  BAR.SYNC.DEFER_BLOCKING 0x0 ;  /* 0x0000000000007b1d */ /* 0x000fe20000010000 */
[-C--:B------:R-:W-:Y:S02]  /*1680*/  FMUL.FTZ R162, R149, R33.reuse ;  /* 0x0000002195a27220 */ /* 0x080fe40000410000 */
[----:B------:R-:W-:Y:S02]  /*1690*/  FADD.FTZ R148, R117, R29 ;  /* 0x0000001d75947221 */ /* 0x000fe40000010000 */
[----:B------:R-:W-:Y:S02]  /*16a0*/  FMUL.FTZ R178, R137, R178 ;  /* 0x000000b289b27220 */ /* 0x000fe40000410000 */
[----:B------:R-:W-:Y:S01]  /*16b0*/  FMUL.FTZ R164, R148, R33 ;  /* 0x0000002194a47220 */ /* 0x000fe20000410000 */
[----:B------:R-:W0:Y:S01]  /*16c0*/  MUFU.EX2 R162, R162 ;  /* 0x000000a200a27308 */ /* 0x000e220000000800 */
[----:B------:R-:W-:Y:S02]  /*16d0*/  FMUL.FTZ R219, R178, R57 ;  /* 0x00000039b2db7220 */ /* 0x000fe40000410000 */
[----:B------:R-:W-:-:S02]  /*16e0*/  FMUL.FTZ R215, R132, R149 ;  /* 0x0000009584d77220 */ /* 0x000fc40000410000 */
[-C--:B--2---:R-:W-:Y:S02]  /*16f0*/  FMUL.FTZ R152, R179, R150.reuse ;  /* 0x00000096b3987220 */ /* 0x084fe40000410000 */
[----:B------:R-:W-:Y:S01]  /*1700*/  FFMA.FTZ R149, R220, R150, R219 ;  /* 0x00000096dc957223 */ /* 0x000fe200000100db */
[----:B------:R-:W2:Y:S01]  /*1710*/  MUFU.EX2 R164, R164 ;  /* 0x000000a400a47308 */ /* 0x000ea20000000800 */
[----:B----4-:R-:W-:Y:S02]  /*1720*/  FADD.FTZ R153, R114, R29 ;  /* 0x0000001d72997221 */ /* 0x010fe40000010000 */
[C---:B------:R-:W-:Y:S02]  /*1730*/  FMUL.FTZ R152, R223.reuse, R152 ;  /* 0x00000098df987220 */ /* 0x040fe40000410000 */
[----:B------:R-:W-:Y:S02]  /*1740*/  FFMA.FTZ R149, R223, R149, R218 ;  /* 0x00000095df957223 */ /* 0x000fe400000100da */
[----:B------:R-:W-:Y:S01]  /*1750*/  FMUL.FTZ R199, R130, R153 ;  /* 0x0000009982c77220 */ /* 0x000fe20000410000 */
[----:B------:R4:W5:Y:S01]  /*1760*/  @!P0 LDG.E.64 R170, [R34.64] ;  /* 0x0000000422aa8981 */ /* 0x000962000c1e1b00 */
[----:B------:R-:W-:Y:S01]  /*1770*/  FMUL.FTZ R174, R153, R33 ;  /* 0x0000002199ae7220 */ /* 0x000fe20000410000 */
[----:B------:R-:W-:Y:S01]  /*1780*/  ISETP.NE.AND P0, PT, R22, 0x3f, PT ;  /* 0x0000003f1600780c */ /* 0x000fe20003f05270 */
[----:B------:R-:W-:-:S02]  /*1790*/  FMUL.FTZ R153, R225, R152 ;  /* 0x00000098e1997220 */ /* 0x000fc40000410000 */
[----:B------:R-:W-:Y:S02]  /*17a0*/  FMUL.FTZ R148, R133, R148 ;  /* 0x0000009485947220 */ /* 0x000fe40000410000 */
[----:B------:R-:W-:Y:S02]  /*17b0*/  FMUL.FTZ R215, R215, R52 ;  /* 0x00000034d7d77220 */ /* 0x000fe40000410000 */
[----:B------:R-:W-:Y:S02]  /*17c0*/  FFMA.FTZ R149, R225, R149, R216 ;  /* 0x00000095e1957223 */ /* 0x000fe400000100d8 */
[----:B0-----:R-:W-:Y:S02]  /*17d0*/  FMUL.FTZ R153, R162, R153 ;  /* 0x00000099a2997220 */ /* 0x001fe40000410000 */
[----:B------:R-:W-:Y:S02]  /*17e0*/  FMUL.FTZ R213, R148, R53 ;  /* 0x0000003594d57220 */ /* 0x000fe40000410000 */
[----:B------:R-:W-:-:S02]  /*17f0*/  FFMA.FTZ R149, R162, R149, R215 ;  /* 0x00000095a2957223 */ /* 0x000fc400000100d7 */
[----:B------:R-:W-:Y:S01]  /*1800*/  FADD.FTZ R151, R108, R29 ;  /* 0x0000001d6c977221 */ /* 0x000fe20000010000 */
[----:B------:R-:W0:Y:S01]  /*1810*/  MUFU.EX2 R174, R174 ;  /* 0x000000ae00ae7308 */ /* 0x000e220000000800 */
[C---:B--2---:R-:W-:Y:S01]  /*1820*/  FMUL.FTZ R148, R164.reuse, R153 ;  /* 0x00000099a4947220 */ /* 0x044fe20000410000 */
[----:B------:R2:W1:Y:S01]  /*1830*/  @P0 LDS R177, [R22.X4+0x4e44] ;  /* 0x004e440016b10984 */ /* 0x0004620000004800 */
[----:B------:R-:W-:Y:S02]  /*1840*/  FFMA.FTZ R149, R164, R149, R213 ;  /* 0x00000095a4957223 */ /* 0x000fe400000100d5 */
[----:B------:R-:W-:Y:S02]  /*1850*/  FMUL.FTZ R197, R124, R151 ;  /* 0x000000977cc57220 */ /* 0x000fe40000410000 */
[----:B------:R-:W-:Y:S02]  /*1860*/  FMUL.FTZ R172, R151, R33 ;  /* 0x0000002197ac7220 */ /* 0x000fe40000410000 */
[----:B------:R-:W-:-:S02]  /*1870*/  FMUL.FTZ R151, R155, R148 ;  /* 0x000000949b977220 */ /* 0x000fc40000410000 */
[----:B------:R-:W-:Y:S02]  /*1880*/  FFMA.FTZ R149, R155, R149, R212 ;  /* 0x000000959b957223 */ /* 0x000fe400000100d4 */
[----:B------:R-:W-:Y:S02]  /*1890*/  FADD.FTZ R154, R109, R29 ;  /* 0x0000001d6d9a7221 */ /* 0x000fe40000010000 */
[C---:B------:R-:W-:Y:S02]  /*18a0*/  FMUL.FTZ R151, R166.reuse, R151 ;  /* 0x00000097a6977220 */ /* 0x040fe40000410000 */
[----:B------:R-:W-:Y:S02]  /*18b0*/  FFMA.FTZ R149, R166, R149, R209 ;  /* 0x00000095a6957223 */ /* 0x000fe400000100d1 */
[----:B----4-:R-:W-:Y:S02]  /*18c0*/  FADD.FTZ R35, R110, R29 ;  /* 0x0000001d6e237221 */ /* 0x010fe40000010000 */
[----:B------:R-:W-:Y:S01]  /*18d0*/  FMUL.FTZ R173, R154, R33 ;  /* 0x000000219aad7220 */ /* 0x000fe20000410000 */
[----:B------:R-:W4:Y:S01]  /*18e0*/  MUFU.EX2 R172, R172 ;  /* 0x000000ac00ac7308 */ /* 0x000f220000000800 */
[----:B------:R-:W-:-:S02]  /*18f0*/  FMUL.FTZ R148, R168, R151 ;  /* 0x00000097a8947220 */ /* 0x000fc40000410000 */
[----:B------:R-:W-:Y:S02]  /*1900*/  FFMA.FTZ R149, R168, R149, R201 ;  /* 0x00000095a8957223 */ /* 0x000fe400000100c9 */
[----:B------:R-:W-:Y:S02]  /*1910*/  FADD.FTZ R34, R111, R29 ;  /* 0x0000001d6f227221 */ /* 0x000fe40000010000 */
[----:B------:R-:W-:Y:S01]  /*1920*/  FMUL.FTZ R176, R35, R33 ;  /* 0x0000002123b07220 */ /* 0x000fe20000410000 */
[----:B------:R-:W1:Y:S01]  /*1930*/  MUFU.EX2 R173, R173 ;  /* 0x000000ad00ad7308 */ /* 0x000e620000000800 */
[----:B------:R-:W-:Y:S02]  /*1940*/  FMUL.FTZ R151, R163, R148 ;  /* 0x00000094a3977220 */ /* 0x000fe40000410000 */
[----:B------:R-:W-:Y:S02]  /*1950*/  FMUL.FTZ R199, R199, R50 ;  /* 0x00000032c7c77220 */ /* 0x000fe40000410000 */
[----:B------:R-:W-:-:S02]  /*1960*/  FFMA.FTZ R149, R163, R149, R200 ;  /* 0x00000095a3957223 */ /* 0x000fc400000100c8 */
[----:B------:R-:W-:Y:S01]  /*1970*/  FMUL.FTZ R178, R34, R33 ;  /* 0x0000002122b27220 */ /* 0x000fe20000410000 */
[----:B------:R-:W1:Y:S01]  /*1980*/  MUFU.EX2 R176, R176 ;  /* 0x000000b000b07308 */ /* 0x000e620000000800 */
[C---:B0-----:R-:W-:Y:S02]  /*1990*/  FMUL.FTZ R148, R174.reuse, R151 ;  /* 0x00000097ae947220 */ /* 0x041fe40000410000 */
[----:B------:R-:W-:Y:S02]  /*19a0*/  FFMA.FTZ R149, R174, R149, R199 ;  /* 0x00000095ae957223 */ /* 0x000fe400000100c7 */
[----:B------:R-:W-:Y:S02]  /*19b0*/  FMUL.FTZ R33, R169, R148 ;  /* 0x00000094a9217220 */ /* 0x000fe40000410000 */
[----:B------:R-:W-:Y:S01]  /*19c0*/  FMUL.FTZ R196, R125, R154 ;  /* 0x0000009a7dc47220 */ /* 0x000fe20000410000 */
[----:B------:R-:W0:Y:S01]  /*19d0*/  MUFU.EX2 R178, R178 ;  /* 0x000000b200b27308 */ /* 0x000e220000000800 */
[----:B------:R-:W-:-:S02]  /*19e0*/  FMUL.FTZ R197, R197, R44 ;  /* 0x0000002cc5c57220 */ /* 0x000fc40000410000 */
[----:B------:R-:W-:Y:S02]  /*19f0*/  FFMA.FTZ R149, R169, R149, R198 ;  /* 0x00000095a9957223 */ /* 0x000fe400000100c6 */
[----:B----4-:R-:W-:Y:S02]  /*1a00*/  FMUL.FTZ R148, R172, R33 ;  /* 0x00000021ac947220 */ /* 0x010fe40000410000 */
[----:B------:R-:W-:Y:S02]  /*1a10*/  FMUL.FTZ R195, R126, R35 ;  /* 0x000000237ec37220 */ /* 0x000fe40000410000 */
[----:B------:R-:W-:Y:S02]  /*1a20*/  FMUL.FTZ R196, R196, R45 ;  /* 0x0000002dc4c47220 */ /* 0x000fe40000410000 */
[----:B------:R-:W-:Y:S02]  /*1a30*/  FFMA.FTZ R149, R172, R149, R197 ;  /* 0x00000095ac957223 */ /* 0x000fe400000100c5 */
[----:B-1----:R-:W-:-:S02]  /*1a40*/  FMUL.FTZ R35, R173, R148 ;  /* 0x00000094ad237220 */ /* 0x002fc40000410000 */
[----:B------:R-:W-:Y:S02]  /*1a50*/  FMUL.FTZ R34, R127, R34 ;  /* 0x000000227f227220 */ /* 0x000fe40000410000 */
[----:B------:R-:W-:Y:S02]  /*1a60*/  FMUL.FTZ R195, R195, R46 ;  /* 0x0000002ec3c37220 */ /* 0x000fe40000410000 */
[----:B------:R-:W-:Y:S02]  /*1a70*/  FFMA.FTZ R149, R173, R149, R196 ;  /* 0x00000095ad957223 */ /* 0x000fe400000100c4 */
[----:B------:R-:W-:Y:S02]  /*1a80*/  FMUL.FTZ R35, R176, R35 ;  /* 0x00000023b0237220 */ /* 0x000fe40000410000 */
[----:B------:R-:W-:Y:S02]  /*1a90*/  FMUL.FTZ R33, R34, R47 ;  /* 0x0000002f22217220 */ /* 0x000fe40000410000 */
[----:B------:R-:W-:-:S02]  /*1aa0*/  FFMA.FTZ R149, R176, R149, R195 ;  /* 0x00000095b0957223 */ /* 0x000fc400000100c3 */
[C---:B0-----:R-:W-:Y:S02]  /*1ab0*/  FMUL.FTZ R34, R178.reuse, R35 ;  /* 0x00000023b2227220 */ /* 0x041fe40000410000 */
[----:B------:R-:W-:Y:S01]  /*1ac0*/  FFMA.FTZ R35, R178, R149, R33 ;  /* 0x00000095b2237223 */ /* 0x000fe20000010021 */
[----:B------:R-:W-:Y:S05]  /*1ad0*/  @P0 BRA `(.L_x_4473) ;  /* 0x0000007000000947 */ /* 0x000fea0003800000 */
[----:B--23--:R-:W-:Y:S02]  /*1ae0*/  ISETP.NE.AND P0, PT, R9, c[0x0][0x174], PT ;  /* 0x00005d0009007a0c */ /* 0x00cfe40003f05270 */
[----:B------:R-:W-:-:S11]  /*1af0*/  MOV R177, 0x3f800000 ;  /* 0x3f80000000b17802 */ /* 0x000fd60000000f00 */
[----:B------:R-:W-:-:S04]  /*1b00*/  @P0 LEA.HI R148, R9, R9, RZ, 0x1 ;  /* 0x0000000909940211 */ /* 0x000fc800078f08ff */
[----:B------:R-:W-:-:S04]  /*1b10*/  @P0 LOP3.LUT R148, R148, 0xfffffe, RZ, 0xc0, !PT ;  /* 0x00fffffe94940812 */ /* 0x000fc800078ec0ff */
[----:B------:R-:W-:-:S04]  /*1b20*/  @P0 IADD3 R149, -R148, R9, RZ ;  /* 0x0000000994950210 */ /* 0x000fc80007ffe1ff */
[----:B------:R-:W-:-:S05]  /*1b30*/  @P0 LEA R149, R149, R4, 0x8 ;  /* 0x0000000495950211 */ /* 0x000fca00078e40ff */
[----:B------:R0:W1:Y:S02]  /*1b40*/  @P0 LDS R177, [R149.X4+0x4640] ;  /* 0x0046400095b10984 */ /* 0x0000640000004800 */
.L_x_4473:
[----:B--23--:R-:W-:Y:S05]  /*1b50*/  BSYNC B0 ;  /* 0x0000000000007941 */ /* 0x00cfea0003800000 */
.L_x_4472:
        /* <DEDUP_REMOVED lines=26> */
.L_x_4527:
        /* <DEDUP_REMOVED lines=24> */
.L_x_4528:
[----:B------:R-:W-:-:S13]  /*1e80*/  ISETP.GE.AND P0, PT, R20, 0x10, PT ;  /* 0x000000101400780c */ /* 0x000fda0003f06270 */
[-C--:B---3--:R-:W-:Y:S02]  /*1e90*/  @P0 FFMA.FTZ R38, R34, R39.reuse, R38 ;  /* 0x0000002722260223 */ /* 0x088fe40000010026 */
[----:B----4-:R-:W-:Y:S01]  /*1ea0*/  @P0 FMUL.FTZ R39, R143, R39 ;  /* 0x000000278f270220 */ /* 0x010fe20000410000 */
[----:B------:R-:W-:Y:S05]  /*1eb0*/  BRA.CONV ~URZ, `(.L_x_4478) ;  /* 0x000000637f007947 */ /* 0x000fea000b800000 */
[----:B--2---:R-:W-:Y:S01]  /*1ec0*/  HFMA2.MMA R37, -RZ, RZ, 0, 1.847743988037109375e-06 ;  /* 0x0000001fff257435 */ /* 0x004fe200000001ff */
[----:B------:R-:W-:Y:S02]  /*1ed0*/  MOV R147, R39 ;  /* 0x0000002700937202 */ /* 0x000fe40000000f00 */
[----:B------:R-:W-:Y:S02]  /*1ee0*/  MOV R186, 0x1f ;  /* 0x0000001f00ba7802 */ /* 0x000fe40000000f00 */
[----:B------:R-:W-:Y:S02]  /*1ef0*/  MOV R188, 0xffffffff ;  /* 0xffffffff00bc7802 */ /* 0x000fe40000000f00 */
[----:B------:R-:W-:-:S02]  /*1f00*/  MOV R34, 0x1f20 ;  /* 0x00001f2000227802 */ /* 0x000fc40000000f00 */
[----:B01---5:R-:W-:Y:S05]  /*1f10*/  CALL.REL.NOINC `($__internal_181_$__cuda_sm70_shflsync_idx_p) ;  /* 0x000040c000007944 */ /* 0x023fea0003c00000 */
.L_x_4478:
[----:B------:R-:W-:Y:S05]  /*1f20*/  BRA.CONV ~URZ, `(.L_x_4479) ;  /* 0x000000637f007947 */ /* 0x000fea000b800000 */
[----:B-12---:R-:W-:Y:S01]  /*1f30*/  HFMA2.MMA R37, -RZ, RZ, 0, 1.847743988037109375e-06 ;  /* 0x0000001fff257435 */ /* 0x006fe200000001ff */
[----:B0-----:R-:W-:-:S02]  /*1f40*/  MOV R147, R38 ;  /* 0x0000002600937202 */ /* 0x001fc40000000f00 */
[----:B------:R-:W-:Y:S02]  /*1f50*/  MOV R186, 0x1f ;  /* 0x0000001f00ba7802 */ /* 0x000fe40000000f00 */
[----:B------:R-:W-:Y:S02]  /*1f60*/  MOV R188, 0xffffffff ;  /* 0xffffffff00bc7802 */ /* 0x000fe40000000f00 */
[----:B------:R-:W-:Y:S02]  /*1f70*/  MOV R34, 0x1f90 ;  /* 0x00001f9000227802 */ /* 0x000fe40000000f00 */
[----:B-----5:R-:W-:Y:S05]  /*1f80*/  CALL.REL.NOINC `($__internal_181_$__cuda_sm70_shflsync_idx_p) ;  /* 0x0000405000007944 */ /* 0x020fea0003c00000 */
.L_x_4479:
[----:B------:R-:W-:Y:S05]  /*1f90*/  BRA.DIV ~URZ, `(.L_x_4480) ;  /* 0x000036827f007947 */ /* 0x000fea000b800000 */
[----:B--2--5:R2:W3:Y:S04]  /*1fa0*/  SHFL.IDX PT, R36, R170, RZ, 0x1f ;  /* 0x00001fffaa247589 */ /* 0x0244e800000e0000 */
[----:B-1----:R2:W1:Y:S04]  /*1fb0*/  SHFL.IDX PT, R37, R171, RZ, 0x1f ;  /* 0x00001fffab257589 */ /* 0x00246800000e0000 */
[----:B------:R2:W4:Y:S04]  /*1fc0*/  SHFL.UP PT, R143, R39, 0x1, RZ ;  /* 0x04200000278f7989 */ /* 0x00052800000e00ff */
[----:B------:R2:W0:Y:S02]  /*1fd0*/  SHFL.UP PT, R144, R38, 0x1, RZ ;  /* 0x0420000026907989 */ /* 0x00042400000e00ff */
.L_x_4529:
[----:B--2---:R-:W2:Y:S01]  /*1fe0*/  LDS.64 R38, [R22.X16+0x4230] ;  /* 0x0042300016267984 */ /* 0x004ea2000000ca00 */
[----:B01--4-:R-:W-:-:S02]  /*1ff0*/  @P1 FFMA.FTZ R37, R37, R143, R144 ;  /* 0x0000008f25251223 */ /* 0x013fc40000010090 */
[----:B---3--:R-:W-:Y:S02]  /*2000*/  @P1 FMUL.FTZ R36, R36, R143 ;  /* 0x0000008f24241220 */ /* 0x008fe40000410000 */
[C---:B--2---:R-:W-:Y:S02]  /*2010*/  FFMA.FTZ R39, R38.reuse, R37, R39 ;  /* 0x0000002526277223 */ /* 0x044fe40000010027 */
[----:B------:R-:W-:-:S05]  /*2020*/  FMUL.FTZ R38, R38, R36 ;  /* 0x0000002426267220 */ /* 0x000fca0000410000 */
[----:B------:R0:W-:Y:S02]  /*2030*/  STS.128 [R22.X16+0x4230], R36 ;  /* 0x0042302416007388 */ /* 0x0001e4000000cc00 */
.L_x_4475:
[----:B--2---:R-:W-:Y:S05]  /*2040*/  BSYNC B0 ;  /* 0x0000000000007941 */ /* 0x004fea0003800000 */
.L_x_4474:
[----:B------:R-:W-:Y:S01]  /*2050*/  WARPSYNC 0xffffffff ;  /* 0xffffffff00007948 */ /* 0x000fe20003800000 */
[----:B------:R-:W-:Y:S01]  /*2060*/  BAR.SYNC.DEFER_BLOCKING 0x0 ;  /* 0x0000000000007b1d */ /* 0x000fe20000010000 */
[----:B-1----:R-:W-:Y:S01]  /*2070*/  FMUL.FTZ R35, R178, R177 ;  /* 0x000000b1b2237220 */ /* 0x002fe20000410000 */
[----:B------:R-:W-:Y:S01]  /*2080*/  LOP3.LUT P0, RZ, R22, 0x1f, RZ, 0xc0, !PT ;  /* 0x0000001f16ff7812 */ /* 0x000fe2000780c0ff */
[----:B------:R-:W-:Y:S01]  /*2090*/  FFMA.FTZ R34, R178, R142, R141 ;  /* 0x0000008eb2227223 */ /* 0x000fe2000001008d */
[----:B0-----:R-:W-:Y:S01]  /*20a0*/  HFMA2.MMA R149, -RZ, RZ, 0, 0 ;  /* 0x00000000ff957435 */ /* 0x001fe200000001ff */
        /* <DEDUP_REMOVED lines=64> */
.L_x_4530:
[----:B------:R-:W-:Y:S05]  /*24b0*/  BRA.DIV ~URZ, `(.L_x_4484) ;  /* 0x000033a27f007947 */ /* 0x000fea000b800000 */
[----:B------:R-:W2:Y:S04]  /*24c0*/  SHFL.DOWN PT, R34, R37, 0x1, 0x1f ;  /* 0x08201f0025227f89 */ /* 0x000ea800000e0000 */
[----:B------:R-:W-:Y:S01]  /*24d0*/  SHFL.IDX PT, R38, R148, RZ, 0x1f ;  /* 0x00001fff94267589 */ /* 0x000fe200000e0000 */
[----:B--2---:R-:W-:-:S02]  /*24e0*/  @P4 FFMA.FTZ R37, R36, R34, R37 ;  /* 0x0000002224254223 */ /* 0x004fc40000010025 */
[----:B01----:R-:W-:Y:S02]  /*24f0*/  @P4 FMUL.FTZ R36, R36, R39 ;  /* 0x0000002724244220 */ /* 0x003fe40000410000 */
[----:B------:R-:W-:Y:S04]  /*2500*/  SHFL.IDX PT, R39, R149, RZ, 0x1f ;  /* 0x00001fff95277589 */ /* 0x000fe800000e0000 */
[----:B------:R-:W0:Y:S04]  /*2510*/  SHFL.DOWN PT, R34, R37, 0x2, 0x1f ;  /* 0x08401f0025227f89 */ /* 0x000e2800000e0000 */
[----:B------:R-:W1:Y:S01]  /*2520*/  SHFL.DOWN PT, R35, R36, 0x2, 0x1f ;  /* 0x08401f0024237f89 */ /* 0x000e6200000e0000 */
[----:B0-----:R-:W-:-:S02]  /*2530*/  @!P3 FFMA.FTZ R37, R34, R36, R37 ;  /* 0x000000242225b223 */ /* 0x001fc40000010025 */
        /* <DEDUP_REMOVED lines=17> */
.L_x_4531:
[----:B0-----:R-:W0:Y:S01]  /*2650*/  LDS.64 R36, [R22.X16+0x4448] ;  /* 0x0044480016247984 */ /* 0x001e22000000ca00 */
[----:B------:R-:W-:Y:S01]  /*2660*/  ISETP.NE.AND P0, PT, R22, 0x1f, PT ;  /* 0x0000001f1600780c */ /* 0x000fe20003f05270 */
[----:B-1-3--:R-:W-:-:S02]  /*2670*/  FFMA.FTZ R149, R149, R143, R144 ;  /* 0x0000008f95957223 */ /* 0x00afc40000010090 */
[----:B------:R-:W-:-:S10]  /*2680*/  FMUL.FTZ R148, R148, R143 ;  /* 0x0000008f94947220 */ /* 0x000fd40000410000 */
[-C--:B--2-4-:R-:W-:Y:S02]  /*2690*/  @P0 FFMA.FTZ R39, R39, R145.reuse, R146 ;  /* 0x0000009127270223 */ /* 0x094fe40000010092 */
[----:B------:R-:W-:Y:S02]  /*26a0*/  @P0 FMUL.FTZ R38, R38, R145 ;  /* 0x0000009126260220 */ /* 0x000fe40000410000 */
[C---:B0-----:R-:W-:Y:S02]  /*26b0*/  FFMA.FTZ R37, R36.reuse, R39, R37 ;  /* 0x0000002724257223 */ /* 0x041fe40000010025 */
[----:B------:R-:W-:-:S05]  /*26c0*/  FMUL.FTZ R36, R36, R38 ;  /* 0x0000002624247220 */ /* 0x000fca0000410000 */
[----:B------:R0:W-:Y:S02]  /*26d0*/  STS.128 [R22.X16+0x4440], R36 ;  /* 0x0044402416007388 */ /* 0x0001e4000000cc00 */
.L_x_4482:
[----:B-12---:R-:W-:Y:S05]  /*26e0*/  BSYNC B0 ;  /* 0x0000000000007941 */ /* 0x006fea0003800000 */
.L_x_4481:
[----:B------:R-:W-:Y:S01]  /*26f0*/  WARPSYNC 0xffffffff ;  /* 0xffffffff00007948 */ /* 0x000fe20003800000 */
[----:B------:R-:W-:Y:S01]  /*2700*/  BAR.SYNC.DEFER_BLOCKING 0x0 ;  /* 0x0000000000007b1d */ /* 0x000fe20000010000 */
[----:B0-----:R-:W-:Y:S01]  /*2710*/  HFMA2.MMA R39, -RZ, RZ, 0, 0 ;  /* 0x00000000ff277435 */ /* 0x001fe200000001ff */
[C---:B------:R-:W-:Y:S01]  /*2720*/  IMAD R143, R26.reuse, c[0x0][0x298], RZ ;  /* 0x0000a6001a8f7a24 */ /* 0x040fe200078e02ff */
[-C--:B------:R-:W-:Y:S01]  /*2730*/  MOV R38, R22.reuse ;  /* 0x0000001600267202 */ /* 0x080fe20000000f00 */
[----:B------:R-:W-:Y:S01]  /*2740*/  IMAD R147, R26, c[0x0][0x2b8], RZ ;  /* 0x0000ae001a937a24 */ /* 0x000fe200078e02ff */
[----:B------:R-:W-:Y:S01]  /*2750*/  LEA R239, R9, 0xfffffc00, 0xa ;  /* 0xfffffc0009ef7811 */ /* 0x000fe200078e50ff */
[----:B------:R-:W-:Y:S01]  /*2760*/  IMAD R34, R24, c[0x0][0x2a0], RZ ;  /* 0x0000a80018227a24 */ /* 0x000fe200078e02ff */
[----:B------:R-:W-:Y:S01]  /*2770*/  ISETP.NE.AND P3, PT, R22, RZ, PT ;  /* 0x000000ff1600720c */ /* 0x000fe20003f65270 */
[----:B------:R-:W-:Y:S01]  /*2780*/  IMAD R147, R28, c[0x0][0x2bc], R147 ;  /* 0x0000af001c937a24 */ /* 0x000fe200078e0293 */
[----:B------:R-:W-:Y:S01]  /*2790*/  SHF.L.U32 R241, R22, 0x4, RZ ;  /* 0x0000000416f17819 */ /* 0x000fe200000006ff */
[----:B------:R-:W-:Y:S01]  /*27a0*/  IMAD R36, R24, c[0x0][0x2c0], RZ ;  /* 0x0000b00018247a24 */ /* 0x000fe200078e02ff */
[----:B------:R-:W-:Y:S01]  /*27b0*/  IADD3 R193, R22, 0x40, RZ ;  /* 0x0000004016c17810 */ /* 0x000fe20007ffe0ff */
[----:B------:R-:W-:Y:S01]  /*27c0*/  IMAD.WIDE.U32 R144, R28, c[0x0][0x298], R38 ;  /* 0x0000a6001c907a25 */ /* 0x000fe200078e0026 */
[----:B------:R-:W-:Y:S01]  /*27d0*/  LEA.HI.SX32 R241, R241, R241, 0x1b ;  /* 0x000000f1f1f17211 */ /* 0x000fe200078fdaff */
[----:B------:R-:W-:Y:S01]  /*27e0*/  BSSY B0, `(.L_x_4485) ;  /* 0x00000f8000007945 */ /* 0x000fe20003800000 */
[----:B------:R-:W-:Y:S01]  /*27f0*/  IADD3 R191, R22, 0xc0, RZ ;  /* 0x000000c016bf7810 */ /* 0x000fe20007ffe0ff */
[--C-:B------:R-:W-:Y:S01]  /*2800*/  FADD.FTZ R217, R120, R29.reuse ;  /* 0x0000001d78d97221 */ /* 0x100fe20000010000 */
[C---:B------:R-:W-:Y:S01]  /*2810*/  IADD3 R189, R22.reuse, 0x140, RZ ;  /* 0x0000014016bd7810 */ /* 0x040fe20007ffe0ff */
[----:B------:R-:W-:Y:S01]  /*2820*/  FADD.FTZ R222, R115, R29 ;  /* 0x0000001d73de7221 */ /* 0x000fe20000010000 */
[----:B------:R-:W-:Y:S01]  /*2830*/  IADD3 R187, R22, 0x1c0, RZ ;  /* 0x000001c016bb7810 */ /* 0x000fe20007ffe0ff */
[----:B------:R-:W-:Y:S01]  /*2840*/  FADD.FTZ R220, -R220, R151 ;  /* 0x00000097dcdc7221 */ /* 0x000fe20000010100 */
[C---:B------:R-:W-:Y:S01]  /*2850*/  IADD3 R243, R22.reuse, 0x200, RZ ;  /* 0x0000020016f37810 */ /* 0x040fe20007ffe0ff */
[--C-:B------:R-:W-:Y:S01]  /*2860*/  FADD.FTZ R214, R121, R29.reuse ;  /* 0x0000001d79d67221 */ /* 0x100fe20000010000 */
[C---:B------:R-:W-:Y:S01]  /*2870*/  IADD3 R185, R22.reuse, 0x240, RZ ;  /* 0x0000024016b97810 */ /* 0x040fe20007ffe0ff */
[----:B------:R-:W0:Y:S01]  /*2880*/  LDS R35, [R22.X8+0x4444] ;  /* 0x0044440016237984 */ /* 0x000e220000008800 */
[----:B------:R-:W-:Y:S01]  /*2890*/  FADD.FTZ R219, -R219, R180 ;  /* 0x000000b4dbdb7221 */ /* 0x000fe20000010100 */
[----:B-----5:R-:W-:Y:S01]  /*28a0*/  IADD3 R171, R22, 0x2c0, RZ ;  /* 0x000002c016ab7810 */ /* 0x020fe20007ffe0ff */
[--C-:B------:R-:W-:Y:S01]  /*28b0*/  FADD.FTZ R211, R122, R29.reuse ;  /* 0x0000001d7ad37221 */ /* 0x100fe20000010000 */
[----:B------:R1:W-:Y:S01]  /*28c0*/  @!P3 STS.64 [R4.X8+0x4f40], R148 ;  /* 0x004f40940400b388 */ /* 0x0003e20000008a00 */
[----:B------:R-:W-:Y:S01]  /*28d0*/  FADD.FTZ R224, R108, R29 ;  /* 0x0000001d6ce07221 */ /* 0x000fe20000010000 */
[-C--:B------:R-:W-:Y:S01]  /*28e0*/  LEA.HI.SX32 R242, R22, R22.reuse, 0x1b ;  /* 0x0000001616f27211 */ /* 0x080fe200078fdaff */
[----:B------:R-:W-:Y:S01]  /*28f0*/  FADD.FTZ R218, -R218, R181 ;  /* 0x000000b5dada7221 */ /* 0x000fe20000010100 */
[-C--:B------:R-:W-:Y:S01]  /*2900*/  LEA.HI.SX32 R193, R193, R22.reuse, 0x1b ;  /* 0x00000016c1c17211 */ /* 0x080fe200078fdaff */
[--C-:B------:R-:W-:Y:S01]  /*2910*/  FADD.FTZ R210, R123, R29.reuse ;  /* 0x0000001d7bd27221 */ /* 0x100fe20000010000 */
[-C--:B------:R-:W-:Y:S01]  /*2920*/  LEA.HI.SX32 R191, R191, R22.reuse, 0x1b ;  /* 0x00000016bfbf7211 */ /* 0x080fe200078fdaff */
[----:B------:R-:W-:Y:S01]  /*2930*/  FADD.FTZ R216, -R216, R182 ;  /* 0x000000b6d8d87221 */ /* 0x000fe20000010100 */
[-C--:B------:R-:W-:Y:S01]  /*2940*/  LEA.HI.SX32 R189, R189, R22.reuse, 0x1b ;  /* 0x00000016bdbd7211 */ /* 0x080fe200078fdaff */
[--C-:B------:R-:W-:Y:S01]  /*2950*/  FADD.FTZ R208, R116, R29.reuse ;  /* 0x0000001d74d07221 */ /* 0x100fe20000010000 */
[-C--:B------:R-:W-:Y:S01]  /*2960*/  LEA.HI.SX32 R187, R187, R22.reuse, 0x1b ;  /* 0x00000016bbbb7211 */ /* 0x080fe200078fdaff */
[----:B------:R-:W-:Y:S01]  /*2970*/  FADD.FTZ R226, R109, R29 ;  /* 0x0000001d6de27221 */ /* 0x000fe20000010000 */
[-C--:B------:R-:W-:Y:S01]  /*2980*/  LEA.HI.SX32 R185, R185, R22.reuse, 0x1b ;  /* 0x00000016b9b97211 */ /* 0x080fe200078fdaff */
[----:B------:R-:W-:Y:S01]  /*2990*/  FADD.FTZ R215, -R215, R183 ;  /* 0x000000b7d7d77221 */ /* 0x000fe20000010100 */
[----:B------:R-:W-:Y:S01]  /*29a0*/  LEA.HI.SX32 R171, R171, R22, 0x1b ;  /* 0x00000016abab7211 */ /* 0x000fe200078fdaff */
[----:B------:R-:W-:-:S02]  /*29b0*/  FADD.FTZ R207, R117, R29 ;  /* 0x0000001d75cf7221 */ /* 0x000fc40000010000 */
[----:B------:R-:W-:Y:S02]  /*29c0*/  FADD.FTZ R213, -R213, R230 ;  /* 0x000000e6d5d57221 */ /* 0x000fe40000010100 */
[----:B------:R-:W-:Y:S02]  /*29d0*/  FADD.FTZ R206, R118, R29 ;  /* 0x0000001d76ce7221 */ /* 0x000fe40000010000 */
[----:B------:R-:W-:Y:S02]  /*29e0*/  FADD.FTZ R212, -R212, R229 ;  /* 0x000000e5d4d47221 */ /* 0x000fe40000010100 */
[--C-:B------:R-:W-:Y:S02]  /*29f0*/  FADD.FTZ R205, R119, R29.reuse ;  /* 0x0000001d77cd7221 */ /* 0x100fe40000010000 */
[----:B------:R-:W-:Y:S02]  /*2a00*/  FADD.FTZ R209, -R209, R232 ;  /* 0x000000e8d1d17221 */ /* 0x000fe40000010100 */
[----:B------:R-:W-:-:S02]  /*2a10*/  FADD.FTZ R204, R112, R29 ;  /* 0x0000001d70cc7221 */ /* 0x000fc40000010000 */
[----:B------:R-:W-:Y:S02]  /*2a20*/  FADD.FTZ R202, R113, R29 ;  /* 0x0000001d71ca7221 */ /* 0x000fe40000010000 */
[----:B------:R-:W-:Y:S02]  /*2a30*/  FADD.FTZ R201, -R201, R231 ;  /* 0x000000e7c9c97221 */ /* 0x000fe40000010100 */
[--C-:B------:R-:W-:Y:S02]  /*2a40*/  FADD.FTZ R203, R114, R29.reuse ;  /* 0x0000001d72cb7221 */ /* 0x100fe40000010000 */
[----:B------:R-:W-:Y:S02]  /*2a50*/  FADD.FTZ R200, -R200, R234 ;  /* 0x000000eac8c87221 */ /* 0x000fe40000010100 */
[----:B0-----:R-:W-:Y:S02]  /*2a60*/  FFMA.FTZ R35, R35, R177, R142 ;  /* 0x000000b123237223 */ /* 0x001fe4000001008e */
[----:B------:R-:W-:-:S02]  /*2a70*/  FADD.FTZ R228, R110, R29 ;  /* 0x0000001d6ee47221 */ /* 0x000fc40000010000 */
[----:B------:R-:W-:Y:S02]  /*2a80*/  FFMA.FTZ R37, R178, R35, R141 ;  /* 0x00000023b2257223 */ /* 0x000fe4000001008d */
[C---:B------:R-:W-:Y:S02]  /*2a90*/  IMAD R141, R28.reuse, c[0x0][0x29c], R143 ;  /* 0x0000a7001c8d7a24 */ /* 0x040fe400078e028f */
[----:B------:R-:W-:Y:S01]  /*2aa0*/  IMAD.WIDE.U32 R142, R28, c[0x0][0x2b8], R38 ;  /* 0x0000ae001c8e7a25 */ /* 0x000fe200078e0026 */
[----:B------:R-:W-:Y:S02]  /*2ab0*/  SHF.R.S32.HI R38, RZ, 0x1f, R239 ;  /* 0x0000001fff267819 */ /* 0x000fe400000114ef */
[----:B------:R-:W-:Y:S01]  /*2ac0*/  IADD3 R145, R145, R141, RZ ;  /* 0x0000008d91917210 */ /* 0x000fe20007ffe0ff */
[----:B------:R-:W-:Y:S01]  /*2ad0*/  FFMA.FTZ R39, R176, R37, R41 ;  /* 0x00000025b0277223 */ /* 0x000fe20000010029 */
[----:B------:R-:W-:Y:S01]  /*2ae0*/  IADD3 R143, R143, R147, RZ ;  /* 0x000000938f8f7210 */ /* 0x000fe20007ffe0ff */
[----:B------:R-:W-:-:S02]  /*2af0*/  IMAD R147, R25, c[0x0][0x2a4], R34 ;  /* 0x0000a90019937a24 */ /* 0x000fc400078e0222 */
[----:B------:R-:W-:Y:S02]  /*2b00*/  FFMA.FTZ R41, R173, R39, R184 ;  /* 0x00000027ad297223 */ /* 0x000fe400000100b8 */
[----:B------:R-:W-:-:S04]  /*2b10*/  IMAD.WIDE.U32 R144, R25, c[0x0][0x2a0], R144 ;  /* 0x0000a80019907a25 */ /* 0x000fc800078e0090 */
[----:B------:R-:W-:Y:S01]  /*2b20*/  FFMA.FTZ R43, R172, R41, R43 ;  /* 0x00000029ac2b7223 */ /* 0x000fe2000001002b */
[----:B------:R-:W-:Y:S01]  /*2b30*/  IADD3 R147, R145, R147, RZ ;  /* 0x0000009391937210 */ /* 0x000fe20007ffe0ff */
[----:B------:R-:W-:Y:S01]  /*2b40*/  IMAD.WIDE.U32 R142, R25, c[0x0][0x2c0], R142 ;  /* 0x0000b000198e7a25 */ /* 0x000fe200078e008e */
[C---:B------:R-:W-:Y:S02]  /*2b50*/  LEA R172, P1, R144.reuse, c[0x0][0x318], 0x2 ;  /* 0x0000c60090ac7a11 */ /* 0x040fe400078210ff */
[----:B------:R-:W-:Y:S01]  /*2b60*/  IADD3 R176, P0, R239, R144, RZ ;  /* 0x00000090efb07210 */ /* 0x000fe20007f1e0ff */
[----:B------:R-:W-:Y:S01]  /*2b70*/  FFMA.FTZ R141, R169, R43, R42 ;  /* 0x0000002ba98d7223 */ /* 0x000fe2000001002a */
[----:B------:R-:W-:Y:S01]  /*2b80*/  LEA.HI.X R173, R144, c[0x0][0x31c], R147, 0x2, P1 ;  /* 0x0000c70090ad7a11 */ /* 0x000fe200008f1493 */
[----:B------:R-:W-:Y:S01]  /*2b90*/  IMAD R169, R25, c[0x0][0x2c4], R36 ;  /* 0x0000b10019a97a24 */ /* 0x000fe200078e0224 */
[----:B------:R-:W-:Y:S01]  /*2ba0*/  IADD3 R178, P1, R239, R142, RZ ;  /* 0x0000008eefb27210 */ /* 0x000fe20007f3e0ff */
[----:B------:R-:W-:Y:S01]  /*2bb0*/  FFMA.FTZ R34, R174, R141, R175 ;  /* 0x0000008dae227223 */ /* 0x000fe200000100af */
[----:B------:R-:W-:Y:S01]  /*2bc0*/  LEA R174, P2, R142, c[0x0][0x320], 0x2 ;  /* 0x0000c8008eae7a11 */ /* 0x000fe200078410ff */
[----:B-1----:R-:W-:Y:S01]  /*2bd0*/  FMUL.FTZ R148, R222, R43 ;  /* 0x0000002bde947220 */ /* 0x002fe20000410000 */
[----:B------:R-:W-:Y:S01]  /*2be0*/  IADD3 R145, R143, R169, RZ ;  /* 0x000000a98f917210 */ /* 0x000fe20007ffe0ff */
[----:B------:R-:W-:Y:S01]  /*2bf0*/  FFMA.FTZ R143, R163, R34, R140 ;  /* 0x00000022a38f7223 */ /* 0x000fe2000001008c */
[----:B------:R-:W-:Y:S01]  /*2c00*/  IADD3.X R177, R38, R147, RZ, P0, !PT ;  /* 0x0000009326b17210 */ /* 0x000fe200007fe4ff */
[----:B------:R-:W-:Y:S01]  /*2c10*/  IMAD R147, R8, -0x400, R27 ;  /* 0xfffffc0008937824 */ /* 0x000fe200078e021b */
[----:B------:R-:W-:Y:S01]  /*2c20*/  LEA.HI.X R175, R142, c[0x0][0x324], R145, 0x2, P2 ;  /* 0x0000c9008eaf7a11 */ /* 0x000fe200010f1491 */
[----:B------:R-:W-:Y:S01]  /*2c30*/  FFMA.FTZ R36, R168, R143, R167 ;  /* 0x0000008fa8247223 */ /* 0x000fe200000100a7 */
[----:B------:R-:W-:Y:S01]  /*2c40*/  SHF.L.U64.HI R142, R3, 0x2, R2 ;  /* 0x00000002038e7819 */ /* 0x000fe20000010202 */
[----:B------:R-:W-:Y:S01]  /*2c50*/  IMAD.WIDE R172, R147, 0x4, R172 ;  /* 0x0000000493ac7825 */ /* 0x000fe200078e02ac */
[----:B------:R-:W-:-:S02]  /*2c60*/  IADD3.X R179, R38, R145, RZ, P1, !PT ;  /* 0x0000009126b37210 */ /* 0x000fc40000ffe4ff */
[----:B------:R-:W-:Y:S01]  /*2c70*/  P2R R42, PR, RZ, 0x8 ;  /* 0x00000008ff2a7803 */ /* 0x000fe20000000000 */
[----:B------:R-:W-:Y:S01]  /*2c80*/  FFMA.FTZ R145, R166, R36, R165 ;  /* 0x00000024a6917223 */ /* 0x000fe200000100a5 */
[----:B------:R-:W-:Y:S01]  /*2c90*/  IADD3 R239, -R239, c[0x0][0x168], -R22 ;  /* 0x00005a00efef7a10 */ /* 0x000fe20007ffe916 */
[----:B------:R-:W-:Y:S01]  /*2ca0*/  IMAD.WIDE R174, R147, 0x4, R174 ;  /* 0x0000000493ae7825 */ /* 0x000fe200078e02ae */
[----:B------:R-:W-:Y:S02]  /*2cb0*/  SHF.L.U32 R147, R3, 0x2, RZ ;  /* 0x0000000203937819 */ /* 0x000fe400000006ff */
[C---:B------:R-:W-:Y:S01]  /*2cc0*/  ISETP.GE.AND P0, PT, R239.reuse, 0x1, PT ;  /* 0x00000001ef00780c */ /* 0x040fe20003f06270 */
[C---:B------:R-:W-:Y:S01]  /*2cd0*/  IMAD R140, R142.reuse, c[0x0][0x2b0], RZ ;  /* 0x0000ac008e8c7a24 */ /* 0x040fe200078e02ff */
[C---:B------:R-:W-:Y:S01]  /*2ce0*/  ISETP.GE.AND P1, PT, R239.reuse, 0x41, PT ;  /* 0x00000041ef00780c */ /* 0x040fe20003f26270 */
[----:B------:R-:W-:Y:S01]  /*2cf0*/  IMAD R142, R142, c[0x0][0x2d0], RZ ;  /* 0x0000b4008e8e7a24 */ /* 0x000fe200078e02ff */
[----:B------:R-:W-:Y:S01]  /*2d00*/  ISETP.GE.AND P2, PT, R239, 0x81, PT ;  /* 0x00000081ef00780c */ /* 0x000fe20003f46270 */
[----:B------:R-:W-:-:S02]  /*2d10*/  FFMA.FTZ R38, R155, R145, R40 ;  /* 0x000000919b267223 */ /* 0x000fc40000010028 */
[C---:B------:R-:W-:Y:S02]  /*2d20*/  IMAD R140, R147.reuse, c[0x0][0x2b4], R140 ;  /* 0x0000ad00938c7a24 */ /* 0x040fe400078e028c */
[C---:B------:R-:W-:Y:S02]  /*2d30*/  IMAD R142, R147.reuse, c[0x0][0x2d4], R142 ;  /* 0x0000b500938e7a24 */ /* 0x040fe400078e028e */
[----:B------:R-:W-:-:S04]  /*2d40*/  IMAD.WIDE.U32 R172, R147, c[0x0][0x2b0], R172 ;  /* 0x0000ac0093ac7a25 */ /* 0x000fc800078e00ac */
[----:B------:R-:W-:-:S04]  /*2d50*/  IMAD.WIDE.U32 R174, R147, c[0x0][0x2d0], R174 ;  /* 0x0000b40093ae7a25 */ /* 0x000fc800078e00ae */
[----:B------:R-:W-:Y:S02]  /*2d60*/  FFMA.FTZ R147, R164, R38, R153 ;  /* 0x00000026a4937223 */ /* 0x000fe40000010099 */
[----:B------:R-:W-:Y:S02]  /*2d70*/  FMUL.FTZ R146, R224, R41 ;  /* 0x00000029e0927220 */ /* 0x000fe40000410000 */
[----:B------:R-:W-:Y:S02]  /*2d80*/  FFMA.FTZ R227, R162, R147, R227 ;  /* 0x00000093a2e37223 */ /* 0x000fe400000100e3 */
[----:B------:R-:W-:Y:S02]  /*2d90*/  FMUL.FTZ R162, R124, R146 ;  /* 0x000000927ca27220 */ /* 0x000fe40000410000 */
[----:B------:R-:W-:Y:S02]  /*2da0*/  FFMA.FTZ R225, R225, R227, R154 ;  /* 0x000000e3e1e17223 */ /* 0x000fe4000001009a */
[----:B------:R-:W-:Y:S01]  /*2db0*/  FMUL.FTZ R154, R131, R148 ;  /* 0x00000094839a7220 */ /* 0x000fe20000410000 */
[----:B------:R-:W-:Y:S01]  /*2dc0*/  STS [R241.X4+0x2130], R162 ;  /* 0x002130a2f1007388 */ /* 0x000fe20000004800 */
[----:B------:R-:W-:-:S02]  /*2dd0*/  FFMA.FTZ R223, R223, R225, R152 ;  /* 0x000000e1dfdf7223 */ /* 0x000fc40000010098 */
[----:B------:R-:W-:Y:S01]  /*2de0*/  FMUL.FTZ R153, R211, R225 ;  /* 0x000000e1d3997220 */ /* 0x000fe20000410000 */
[----:B------:R0:W-:Y:S01]  /*2df0*/  STS [R241.X4+0x212c], R154 ;  /* 0x00212c9af1007388 */ /* 0x0001e20000004800 */
[-C--:B------:R-:W-:Y:S02]  /*2e00*/  FFMA.FTZ R221, R150, R223.reuse, R221 ;  /* 0x000000df96dd7223 */ /* 0x080fe400000100dd */
[----:B------:R-:W-:Y:S02]  /*2e10*/  FMUL.FTZ R150, R214, R223 ;  /* 0x000000dfd6967220 */ /* 0x000fe40000410000 */
[----:B------:R-:W-:Y:S02]  /*2e20*/  FMUL.FTZ R149, R217, R221 ;  /* 0x000000ddd9957220 */ /* 0x000fe40000410000 */
[----:B------:R-:W-:Y:S02]  /*2e30*/  FMUL.FTZ R163, R208, R147 ;  /* 0x00000093d0a37220 */ /* 0x000fe40000410000 */
[----:B------:R-:W-:-:S02]  /*2e40*/  FFMA.FTZ R152, R220, R149, RZ ;  /* 0x00000095dc987223 */ /* 0x000fc400000100ff */
[----:B0-----:R-:W-:Y:S02]  /*2e50*/  FMUL.FTZ R154, R210, R227 ;  /* 0x000000e3d29a7220 */ /* 0x001fe40000410000 */
[----:B------:R-:W-:Y:S02]  /*2e60*/  FFMA.FTZ R152, R219, R150, R152 ;  /* 0x00000096db987223 */ /* 0x000fe40000010098 */
[----:B------:R-:W-:Y:S02]  /*2e70*/  FMUL.FTZ R144, R226, R39 ;  /* 0x00000027e2907220 */ /* 0x000fe40000410000 */
[----:B------:R-:W-:Y:S02]  /*2e80*/  FFMA.FTZ R155, R218, R153, R152 ;  /* 0x00000099da9b7223 */ /* 0x000fe40000010098 */
[----:B------:R-:W-:Y:S02]  /*2e90*/  FMUL.FTZ R162, R207, R38 ;  /* 0x00000026cfa27220 */ /* 0x000fe40000410000 */
[----:B------:R-:W-:-:S02]  /*2ea0*/  FFMA.FTZ R152, R216, R154, R155 ;  /* 0x0000009ad8987223 */ /* 0x000fc4000001009b */
[----:B------:R-:W-:Y:S02]  /*2eb0*/  FMUL.FTZ R164, R125, R144 ;  /* 0x000000907da47220 */ /* 0x000fe40000410000 */
[----:B------:R-:W-:Y:S02]  /*2ec0*/  FFMA.FTZ R152, R215, R163, R152 ;  /* 0x000000a3d7987223 */ /* 0x000fe40000010098 */
[----:B------:R-:W-:Y:S01]  /*2ed0*/  FMUL.FTZ R165, R206, R145 ;  /* 0x00000091cea57220 */ /* 0x000fe20000410000 */
[----:B------:R0:W-:Y:S01]  /*2ee0*/  STS [R241.X4+0x2134], R164 ;  /* 0x002134a4f1007388 */ /* 0x0001e20000004800 */
[----:B------:R-:W-:Y:S02]  /*2ef0*/  FFMA.FTZ R155, R213, R162, R152 ;  /* 0x000000a2d59b7223 */ /* 0x000fe40000010098 */
[----:B------:R-:W-:Y:S02]  /*2f00*/  FMUL.FTZ R170, R202, R34 ;  /* 0x00000022caaa7220 */ /* 0x000fe40000410000 */
[----:B------:R-:W-:-:S02]  /*2f10*/  FFMA.FTZ R152, R212, R165, R155 ;  /* 0x000000a5d4987223 */ /* 0x000fc4000001009b */
[----:B------:R-:W-:Y:S02]  /*2f20*/  FMUL.FTZ R155, R204, R143 ;  /* 0x0000008fcc9b7220 */ /* 0x000fe40000410000 */
[----:B------:R-:W-:Y:S02]  /*2f30*/  FADD.FTZ R40, R111, R29 ;  /* 0x0000001d6f287221 */ /* 0x000fe40000010000 */
[----:B0-----:R-:W-:Y:S02]  /*2f40*/  FMUL.FTZ R164, R205, R36 ;  /* 0x00000024cda47220 */ /* 0x001fe40000410000 */
[----:B------:R-:W-:Y:S02]  /*2f50*/  FMUL.FTZ R169, R203, R141 ;  /* 0x0000008dcba97220 */ /* 0x000fe40000410000 */
[----:B------:R-:W-:Y:S02]  /*2f60*/  FFMA.FTZ R152, R209, R164, R152 ;  /* 0x000000a4d1987223 */ /* 0x000fe40000010098 */
[----:B------:R-:W-:-:S02]  /*2f70*/  FMUL.FTZ R184, R129, R170 ;  /* 0x000000aa81b87220 */ /* 0x000fc40000410000 */
[----:B------:R-:W-:Y:S02]  /*2f80*/  FFMA.FTZ R167, R201, R155, R152 ;  /* 0x0000009bc9a77223 */ /* 0x000fe40000010098 */
[----:B------:R-:W-:Y:S01]  /*2f90*/  FADD.FTZ R199, -R199, R233 ;  /* 0x000000e9c7c77221 */ /* 0x000fe20000010100 */
[----:B------:R-:W-:Y:S01]  /*2fa0*/  STS [R241.X4+0x2124], R184 ;  /* 0x002124b8f1007388 */ /* 0x000fe20000004800 */
[----:B------:R-:W-:Y:S01]  /*2fb0*/  FFMA.FTZ R170, R200, R170, R167 ;  /* 0x000000aac8aa7223 */ /* 0x000fe200000100a7 */
[----:B------:R-:W-:Y:S01]  /*2fc0*/  IADD3 R167, R22, 0x3c0, RZ ;  /* 0x000003c016a77810 */ /* 0x000fe20007ffe0ff */
[----:B------:R-:W-:Y:S02]  /*2fd0*/  FMUL.FTZ R194, R228, R37 ;  /* 0x00000025e4c27220 */ /* 0x000fe40000410000 */
[----:B------:R-:W-:Y:S01]  /*2fe0*/  FMUL.FTZ R42, R40, R35 ;  /* 0x00000023282a7220 */ /* 0x000fe20000410000 */
[----:B------:R-:W-:Y:S01]  /*2ff0*/  LEA.HI.SX32 R167, R167, R22, 0x1b ;  /* 0x00000016a7a77211 */ /* 0x000fe200078fdaff */
[----:B------:R-:W-:-:S02]  /*3000*/  FMUL.FTZ R186, R130, R169 ;  /* 0x000000a982ba7220 */ /* 0x000fc40000410000 */
[----:B------:R-:W-:Y:S02]  /*3010*/  FFMA.FTZ R169, R199, R169, R170 ;  /* 0x000000a9c7a97223 */ /* 0x000fe400000100aa */
[----:B------:R-:W-:Y:S01]  /*3020*/  FADD.FTZ R198, -R198, R236 ;  /* 0x000000ecc6c67221 */ /* 0x000fe20000010100 */
[----:B------:R0:W-:Y:S01]  /*3030*/  STS [R241.X4+0x2128], R186 ;  /* 0x002128baf1007388 */ /* 0x0001e20000004800 */
[----:B------:R-:W-:Y:S02]  /*3040*/  FMUL.FTZ R166, R126, R194 ;  /* 0x000000c27ea67220 */ /* 0x000fe40000410000 */
[----:B------:R-:W-:Y:S02]  /*3050*/  FMUL.FTZ R168, R127, R42 ;  /* 0x0000002a7fa87220 */ /* 0x000fe40000410000 */
[----:B------:R-:W-:Y:S01]  /*3060*/  FFMA.FTZ R169, R198, R148, R169 ;  /* 0x00000094c6a97223 */ /* 0x000fe200000100a9 */
[----:B------:R1:W-:Y:S01]  /*3070*/  STS [R241.X4+0x2138], R166 ;  /* 0x002138a6f1007388 */ /* 0x0003e20000004800 */
[----:B------:R-:W-:-:S02]  /*3080*/  FADD.FTZ R197, -R197, R235 ;  /* 0x000000ebc5c57221 */ /* 0x000fc40000010100 */
[----:B------:R-:W-:Y:S01]  /*3090*/  FMUL.FTZ R162, R133, R162 ;  /* 0x000000a285a27220 */ /* 0x000fe20000410000 */
[----:B------:R2:W-:Y:S01]  /*30a0*/  STS [R241.X4+0x213c], R168 ;  /* 0x00213ca8f1007388 */ /* 0x0005e20000004800 */
[----:B------:R-:W-:Y:S01]  /*30b0*/  FFMA.FTZ R169, R197, R146, R169 ;  /* 0x00000092c5a97223 */ /* 0x000fe200000100a9 */
[----:B0-----:R-:W-:Y:S01]  /*30c0*/  LEA.HI.SX32 R186, R243, R22, 0x1b ;  /* 0x00000016f3ba7211 */ /* 0x001fe200078fdaff */
[----:B------:R-:W-:Y:S01]  /*30d0*/  FMUL.FTZ R152, R132, R163 ;  /* 0x000000a384987220 */ /* 0x000fe20000410000 */
[----:B------:R-:W-:Y:S01]  /*30e0*/  STS [R241.X4+0x2114], R162 ;  /* 0x002114a2f1007388 */ /* 0x000fe20000004800 */
[----:B------:R-:W-:Y:S01]  /*30f0*/  FMUL.FTZ R154, R139, R154 ;  /* 0x0000009a8b9a7220 */ /* 0x000fe20000410000 */
[----:B------:R-:W-:Y:S01]  /*3100*/  IADD3 R163, R22, 0x300, RZ ;  /* 0x0000030016a37810 */ /* 0x000fe20007ffe0ff */
[----:B-1----:R-:W-:Y:S01]  /*3110*/  FMUL.FTZ R166, R135, R164 ;  /* 0x000000a487a67220 */ /* 0x002fe20000410000 */
[----:B------:R-:W-:Y:S01]  /*3120*/  STS [R241.X4+0x2110], R152 ;  /* 0x00211098f1007388 */ /* 0x000fe20000004800 */
[----:B------:R-:W-:Y:S01]  /*3130*/  FMUL.FTZ R164, R134, R165 ;  /* 0x000000a586a47220 */ /* 0x000fe20000410000 */
[----:B------:R-:W-:Y:S01]  /*3140*/  IADD3 R165, R22, 0x380, RZ ;  /* 0x0000038016a57810 */ /* 0x000fe20007ffe0ff */
[----:B--2---:R-:W-:Y:S01]  /*3150*/  FMUL.FTZ R168, R128, R155 ;  /* 0x0000009b80a87220 */ /* 0x004fe20000410000 */
[----:B------:R-:W-:Y:S01]  /*3160*/  STS [R241.X4+0x211c], R166 ;  /* 0x00211ca6f1007388 */ /* 0x000fe20000004800 */
[----:B------:R-:W-:Y:S01]  /*3170*/  FMUL.FTZ R148, R138, R153 ;  /* 0x000000998a947220 */ /* 0x000fe20000410000 */
[----:B------:R-:W-:Y:S01]  /*3180*/  IADD3 R153, R22, 0x180, RZ ;  /* 0x0000018016997810 */ /* 0x000fe20007ffe0ff */
[----:B------:R-:W-:Y:S01]  /*3190*/  FMUL.FTZ R150, R137, R150 ;  /* 0x0000009689967220 */ /* 0x000fe20000410000 */
[----:B------:R0:W-:Y:S01]  /*31a0*/  STS [R241.X4+0x2120], R168 ;  /* 0x002120a8f1007388 */ /* 0x0001e20000004800 */
[----:B------:R-:W-:Y:S01]  /*31b0*/  FMUL.FTZ R146, R136, R149 ;  /* 0x0000009588927220 */ /* 0x000fe20000410000 */
[----:B------:R-:W-:Y:S01]  /*31c0*/  IADD3 R149, R22, 0x80, RZ ;  /* 0x0000008016957810 */ /* 0x000fe20007ffe0ff */
[----:B------:R-:W-:Y:S01]  /*31d0*/  FADD.FTZ R196, -R196, R238 ;  /* 0x000000eec4c47221 */ /* 0x000fe20000010100 */
[----:B------:R-:W-:Y:S01]  /*31e0*/  STS [R241.X4+0x2118], R164 ;  /* 0x002118a4f1007388 */ /* 0x000fe20000004800 */
[----:B------:R-:W-:Y:S01]  /*31f0*/  FADD.FTZ R195, -R195, R237 ;  /* 0x000000edc3c37221 */ /* 0x000fe20000010100 */
        /* <DEDUP_REMOVED lines=9> */
[-C--:B------:R-:W-:Y:S01]  /*3290*/  LEA.HI.SX32 R192, R149, R22.reuse, 0x1b ;  /* 0x0000001695c07211 */ /* 0x080fe200078fdaff */
[----:B------:R-:W-:Y:S01]  /*32a0*/  STS [R241.X4+0x2104], R150 ;  /* 0x00210496f1007388 */ /* 0x000fe20000004800 */
[----:B------:R-:W-:Y:S01]  /*32b0*/  LEA.HI.SX32 R190, R151, R22, 0x1b ;  /* 0x0000001697be7211 */ /* 0x000fe200078fdaff */
[----:B------:R-:W-:Y:S01]  /*32c0*/  FMUL.FTZ R182, R107, R182 ;  /* 0x000000b66bb67220 */ /* 0x000fe20000410000 */
[-C--:B------:R-:W-:Y:S01]  /*32d0*/  LEA.HI.SX32 R188, R153, R22.reuse, 0x1b ;  /* 0x0000001699bc7211 */ /* 0x080fe200078fdaff */
[----:B------:R-:W-:Y:S01]  /*32e0*/  STS [R241.X4+0x2100], R146 ;  /* 0x00210092f1007388 */ /* 0x000fe20000004800 */
[----:B------:R-:W-:Y:S01]  /*32f0*/  LEA.HI.SX32 R184, R155, R22, 0x1b ;  /* 0x000000169bb87211 */ /* 0x000fe200078fdaff */
[----:B------:R-:W-:Y:S01]  /*3300*/  FMUL.FTZ R230, R101, R230 ;  /* 0x000000e665e67220 */ /* 0x000fe20000410000 */
[-C--:B------:R-:W-:Y:S01]  /*3310*/  LEA.HI.SX32 R170, R163, R22.reuse, 0x1b ;  /* 0x00000016a3aa7211 */ /* 0x080fe200078fdaff */
[----:B------:R-:W-:Y:S01]  /*3320*/  BAR.SYNC.DEFER_BLOCKING 0x0 ;  /* 0x0000000000007b1d */ /* 0x000fe20000010000 */
[-C--:B------:R-:W-:Y:S01]  /*3330*/  LEA.HI.SX32 R169, R169, R22.reuse, 0x1b ;  /* 0x00000016a9a97211 */ /* 0x080fe200078fdaff */
[----:B------:R-:W-:Y:S01]  /*3340*/  FADD.FTZ R33, -R33, R240 ;  /* 0x000000f021217221 */ /* 0x000fe20000010100 */
[----:B0-----:R-:W-:Y:S01]  /*3350*/  LEA.HI.SX32 R168, R165, R22, 0x1b ;  /* 0x00000016a5a87211 */ /* 0x001fe200078fdaff */
        /* <DEDUP_REMOVED lines=27> */
[----:B-1----:R-:W-:Y:S01]  /*3510*/  FMUL.FTZ R244, R96, R231 ;  /* 0x000000e760f47220 */ /* 0x002fe20000410000 */
[----:B------:R-:W-:-:S02]  /*3520*/  IADD3 R231, R173, R140, RZ ;  /* 0x0000008cade77210 */ /* 0x000fc40007ffe0ff */
[----:B------:R1:W-:Y:S01]  /*3530*/  STS [R241.X4+0x3194], R230 ;  /* 0x003194e6f1007388 */ /* 0x0003e20000004800 */
[----:B--2---:R-:W-:Y:S01]  /*3540*/  FMUL.FTZ R180, R98, R233 ;  /* 0x000000e962b47220 */ /* 0x004fe20000410000 */
[----:B------:R-:W-:Y:S02]  /*3550*/  IADD3 R233, R175, R142, RZ ;  /* 0x0000008eafe97210 */ /* 0x000fe40007ffe0ff */
[----:B------:R2:W-:Y:S01]  /*3560*/  STS [R241.X4+0x3188], R246 ;  /* 0x003188f6f1007388 */ /* 0x0005e20000004800 */
[----:B---3--:R-:W-:-:S03]  /*3570*/  FMUL.FTZ R182, R92, R235 ;  /* 0x000000eb5cb67220 */ /* 0x008fc60000410000 */
[----:B------:R2:W-:Y:S01]  /*3580*/  STS [R241.X4+0x3190], R248 ;  /* 0x003190f8f1007388 */ /* 0x0005e20000004800 */
[----:B-1----:R-:W-:-:S03]  /*3590*/  FMUL.FTZ R230, R94, R237 ;  /* 0x000000ed5ee67220 */ /* 0x002fc60000410000 */
        /* <DEDUP_REMOVED lines=10> */
[----:B------:R-:W-:Y:S06]  /*3640*/  BAR.SYNC.DEFER_BLOCKING 0x0 ;  /* 0x0000000000007b1d */ /* 0x000fec0000010000 */
[----:B------:R-:W-:Y:S05]  /*3650*/  @!P0 BRA `(.L_x_4486) ;  /* 0x0000010000008947 */ /* 0x000fea0003800000 */
[----:B0-2-4-:R-:W0:Y:S01]  /*3660*/  LDS R229, [R242.X4+0x3180] ;  /* 0x00318000f2e57984 */ /* 0x015e220000004800 */
[----:B------:R-:W-:Y:S01]  /*3670*/  SHF.R.S32.HI R183, RZ, 0x1f, R4 ;  /* 0x0000001fffb77819 */ /* 0x000fe20000011404 */
[----:B------:R-:W-:-:S04]  /*3680*/  IMAD.WIDE.U32 R176, R4, c[0x0][0x2b0], R176 ;  /* 0x0000ac0004b07a25 */ /* 0x000fc800078e00b0 */
[C---:B------:R-:W-:Y:S01]  /*3690*/  IMAD R181, R183.reuse, c[0x0][0x2b0], RZ ;  /* 0x0000ac00b7b57a24 */ /* 0x040fe200078e02ff */
[----:B------:R-:W-:Y:S01]  /*36a0*/  LEA R180, P0, R176, c[0x0][0x318], 0x2 ;  /* 0x0000c600b0b47a11 */ /* 0x000fe200078010ff */
[----:B------:R-:W-:Y:S02]  /*36b0*/  IMAD R183, R183, c[0x0][0x2d0], RZ ;  /* 0x0000b400b7b77a24 */ /* 0x000fe400078e02ff */
[C---:B------:R-:W-:Y:S02]  /*36c0*/  IMAD R181, R4.reuse, c[0x0][0x2b4], R181 ;  /* 0x0000ad0004b57a24 */ /* 0x040fe400078e02b5 */
[----:B------:R-:W-:-:S03]  /*36d0*/  IMAD.WIDE.U32 R178, R4, c[0x0][0x2d0], R178 ;  /* 0x0000b40004b27a25 */ /* 0x000fc600078e00b2 */
[----:B------:R-:W-:Y:S01]  /*36e0*/  IADD3 R181, R177, R181, RZ ;  /* 0x000000b5b1b57210 */ /* 0x000fe20007ffe0ff */
[----:B------:R-:W-:Y:S01]  /*36f0*/  IMAD R183, R4, c[0x0][0x2d4], R183 ;  /* 0x0000b50004b77a24 */ /* 0x000fe200078e02b7 */
[----:B------:R-:W-:Y:S02]  /*3700*/  LEA R182, P3, R178, c[0x0][0x320], 0x2 ;  /* 0x0000c800b2b67a11 */ /* 0x000fe400078610ff */
[----:B------:R-:W-:Y:S02]  /*3710*/  LEA.HI.X R181, R176, c[0x0][0x31c], R181, 0x2, P0 ;  /* 0x0000c700b0b57a11 */ /* 0x000fe400000f14b5 */
[----:B------:R-:W-:-:S03]  /*3720*/  IADD3 R183, R179, R183, RZ ;  /* 0x000000b7b3b77210 */ /* 0x000fc60007ffe0ff */
[----:B------:R1:W-:Y:S01]  /*3730*/  RED.E.ADD.F32.FTZ.RN.STRONG.GPU [R180.64], R243 ;  /* 0x000000f3b400798e */ /* 0x0003e2000c10e784 */
[----:B------:R-:W-:-:S05]  /*3740*/  LEA.HI.X R183, R178, c[0x0][0x324], R183, 0x2, P3 ;  /* 0x0000c900b2b77a11 */ /* 0x000fca00018f14b7 */
[----:B0-----:R1:W-:Y:S02]  /*3750*/  RED.E.ADD.F32.FTZ.RN.STRONG.GPU [R182.64], R229 ;  /* 0x000000e5b600798e */ /* 0x0013e4000c10e784 */
.L_x_4486:
[----:B0-2-4-:R-:W-:Y:S05]  /*3760*/  BSYNC B0 ;  /* 0x0000000000007941 */ /* 0x015fea0003800000 */
.L_x_4485:
[----:B------:R-:W0:Y:S01]  /*3770*/  LDS R193, [R193.X4+0x3280] ;  /* 0x00328000c1c17984 */ /* 0x000e220000004800 */
[----:B------:R-:W-:Y:S01]  /*3780*/  BSSY B0, `(.L_x_4487) ;  /* 0x0000008000007945 */ /* 0x000fe20003800000 */
[----:B------:R-:W-:Y:S02]  /*3790*/  MOV R176, R172 ;  /* 0x000000ac00b07202 */ /* 0x000fe40000000f00 */
[----:B------:R-:W-:Y:S02]  /*37a0*/  MOV R177, R231 ;  /* 0x000000e700b17202 */ /* 0x000fe40000000f00 */
[----:B------:R-:W-:Y:S02]  /*37b0*/  MOV R178, R174 ;  /* 0x000000ae00b27202 */ /* 0x000fe40000000f00 */
[----:B------:R-:W-:Y:S01]  /*37c0*/  MOV R179, R233 ;  /* 0x000000e900b37202 */ /* 0x000fe20000000f00 */
[----:B------:R-:W-:Y:S05]  /*37d0*/  @!P1 BRA `(.L_x_4488) ;  /* 0x0000002000009947 */ /* 0x000fea0003800000 */
[----:B------:R2:W-:Y:S04]  /*37e0*/  RED.E.ADD.F32.FTZ.RN.STRONG.GPU [R176.64+-0xf00], R166 ;  /* 0xfff100a6b000798e */ /* 0x0005e8000c10e784 */
[----:B0-----:R2:W-:Y:S02]  /*37f0*/  RED.E.ADD.F32.FTZ.RN.STRONG.GPU [R178.64+-0xf00], R193 ;  /* 0xfff100c1b200798e */ /* 0x0015e4000c10e784 */
.L_x_4488:
[----:B------:R-:W-:Y:S05]  /*3800*/  BSYNC B0 ;  /* 0x0000000000007941 */ /* 0x000fea0003800000 */
.L_x_4487:
[----:B-1----:R1:W3:Y:S01]  /*3810*/  LDS R181, [R192.X4+0x3380] ;  /* 0x00338000c0b57984 */ /* 0x0022e20000004800 */
[----:B------:R-:W-:Y:S01]  /*3820*/  BSSY B0, `(.L_x_4489) ;  /* 0x0000005000007945 */ /* 0x000fe20003800000 */
[----:B------:R-:W-:Y:S01]  /*3830*/  FMUL.FTZ R183, R33, R42 ;  /* 0x0000002a21b77220 */ /* 0x000fe20000410000 */
[----:B------:R-:W-:Y:S05]  /*3840*/  @!P2 BRA `(.L_x_4490) ;  /* 0x000000200000a947 */ /* 0x000fea0003800000 */
[----:B------:R4:W-:Y:S04]  /*3850*/  RED.E.ADD.F32.FTZ.RN.STRONG.GPU [R176.64+-0xe00], R165 ;  /* 0xfff200a5b000798e */ /* 0x0009e8000c10e784 */
[----:B---3--:R4:W-:Y:S02]  /*3860*/  RED.E.ADD.F32.FTZ.RN.STRONG.GPU [R178.64+-0xe00], R181 ;  /* 0xfff200b5b200798e */ /* 0x0089e4000c10e784 */
.L_x_4490:
[----:B------:R-:W-:Y:S05]  /*3870*/  BSYNC B0 ;  /* 0x0000000000007941 */ /* 0x000fea0003800000 */
.L_x_4489:
[----:B------:R-:W1:Y:S01]  /*3880*/  LDS R191, [R191.X4+0x3480] ;  /* 0x00348000bfbf7984 */ /* 0x000e620000004800 */
[C---:B------:R-:W-:Y:S01]  /*3890*/  ISETP.GE.AND P6, PT, R239.reuse, 0xc1, PT ;  /* 0x000000c1ef00780c */ /* 0x040fe20003fc6270 */
        /* <DEDUP_REMOVED lines=11> */
.L_x_4492:
[----:B------:R-:W-:Y:S05]  /*3950*/  BSYNC B0 ;  /* 0x0000000000007941 */ /* 0x000fea0003800000 */
.L_x_4491:
[----:B----4-:R4:W2:Y:S01]  /*3960*/  LDS R165, [R190.X4+0x3580] ;  /* 0x00358000bea57984 */ /* 0x0108a20000004800 */
[----:B------:R-:W-:Y:S01]  /*3970*/  BSSY B0, `(.L_x_4493) ;  /* 0x0000004000007945 */ /* 0x000fe20003800000 */
[----:B------:R-:W-:Y:S05]  /*3980*/  @!P1 BRA `(.L_x_4494) ;  /* 0x0000002000009947 */ /* 0x000fea0003800000 */
[----:B------:R4:W-:Y:S04]  /*3990*/  RED.E.ADD.F32.FTZ.RN.STRONG.GPU [R176.64+-0xc00], R163 ;  /* 0xfff400a3b000798e */ /* 0x0009e8000c10e784 */
[----:B--2---:R4:W-:Y:S02]  /*39a0*/  RED.E.ADD.F32.FTZ.RN.STRONG.GPU [R178.64+-0xc00], R165 ;  /* 0xfff400a5b200798e */ /* 0x0049e4000c10e784 */
.L_x_4494:
[----:B------:R-:W-:Y:S05]  /*39b0*/  BSYNC B0 ;  /* 0x0000000000007941 */ /* 0x000fea0003800000 */
.L_x_4493:
[----:B------:R-:W4:Y:S01]  /*39c0*/  LDS R189, [R189.X4+0x3680] ;  /* 0x00368000bdbd7984 */ /* 0x000f220000004800 */
[----:B------:R-:W-:Y:S01]  /*39d0*/  BSSY B0, `(.L_x_4495) ;  /* 0x0000004000007945 */ /* 0x000fe20003800000 */
[----:B------:R-:W-:Y:S05]  /*39e0*/  @!P2 BRA `(.L_x_4496) ;  /* 0x000000200000a947 */ /* 0x000fea0003800000 */
[----:B------:R4:W-:Y:S04]  /*39f0*/  RED.E.ADD.F32.FTZ.RN.STRONG.GPU [R176.64+-0xb00], R162 ;  /* 0xfff500a2b000798e */ /* 0x0009e8000c10e784 */
[----:B----4-:R4:W-:Y:S02]  /*3a00*/  RED.E.ADD.F32.FTZ.RN.STRONG.GPU [R178.64+-0xb00], R189 ;  /* 0xfff500bdb200798e */ /* 0x0109e4000c10e784 */
.L_x_4496:
[----:B------:R-:W-:Y:S05]  /*3a10*/  BSYNC B0 ;  /* 0x0000000000007941 */ /* 0x000fea0003800000 */
.L_x_4495:
[----:B----4-:R4:W3:Y:S01]  /*3a20*/  LDS R163, [R188.X4+0x3780] ;  /* 0x00378000bca37984 */ /* 0x0108e20000004800 */
[----:B------:R-:W-:Y:S01]  /*3a30*/  BSSY B0, `(.L_x_4497) ;  /* 0x0000004000007945 */ /* 0x000fe20003800000 */
[----:B------:R-:W-:Y:S05]  /*3a40*/  @!P3 BRA `(.L_x_4498) ;  /* 0x000000200000b947 */ /* 0x000fea0003800000 */
[----:B------:R4:W-:Y:S04]  /*3a50*/  RED.E.ADD.F32.FTZ.RN.STRONG.GPU [R176.64+-0xa00], R155 ;  /* 0xfff6009bb000798e */ /* 0x0009e8000c10e784 */
[----:B---3--:R4:W-:Y:S02]  /*3a60*/  RED.E.ADD.F32.FTZ.RN.STRONG.GPU [R178.64+-0xa00], R163 ;  /* 0xfff600a3b200798e */ /* 0x0089e4000c10e784 */
.L_x_4498:
[----:B------:R-:W-:Y:S05]  /*3a70*/  BSYNC B0 ;  /* 0x0000000000007941 */ /* 0x000fea0003800000 */
.L_x_4497:
[----:B------:R-:W4:Y:S01]  /*3a80*/  LDS R187, [R187.X4+0x3880] ;  /* 0x00388000bbbb7984 */ /* 0x000f220000004800 */
[----:B------:R-:W-:Y:S01]  /*3a90*/  BSSY B0, `(.L_x_4499) ;  /* 0x0000004000007945 */ /* 0x000fe20003800000 */
[----:B------:R-:W-:Y:S05]  /*3aa0*/  @!P4 BRA `(.L_x_4500) ;  /* 0x000000200000c947 */ /* 0x000fea0003800000 */
[----:B------:R4:W-:Y:S04]  /*3ab0*/  RED.E.ADD.F32.FTZ.RN.STRONG.GPU [R176.64+-0x900], R154 ;  /* 0xfff7009ab000798e */ /* 0x0009e8000c10e784 */
[----:B----4-:R4:W-:Y:S02]  /*3ac0*/  RED.E.ADD.F32.FTZ.RN.STRONG.GPU [R178.64+-0x900], R187 ;  /* 0xfff700bbb200798e */ /* 0x0109e4000c10e784 */
.L_x_4500:
[----:B------:R-:W-:Y:S05]  /*3ad0*/  BSYNC B0 ;  /* 0x0000000000007941 */ /* 0x000fea0003800000 */
.L_x_4499:
[----:B----4-:R4:W3:Y:S01]  /*3ae0*/  LDS R155, [R186.X4+0x3980] ;  /* 0x00398000ba9b7984 */ /* 0x0108e20000004800 */
[----:B------:R-:W-:Y:S01]  /*3af0*/  BSSY B0, `(.L_x_4501) ;  /* 0x0000004000007945 */ /* 0x000fe20003800000 */
[----:B------:R-:W-:Y:S05]  /*3b00*/  @!P5 BRA `(.L_x_4502) ;  /* 0x000000200000d947 */ /* 0x000fea0003800000 */
[----:B------:R4:W-:Y:S04]  /*3b10*/  RED.E.ADD.F32.FTZ.RN.STRONG.GPU [R176.64+-0x800], R153 ;  /* 0xfff80099b000798e */ /* 0x0009e8000c10e784 */
[----:B---3--:R4:W-:Y:S02]  /*3b20*/  RED.E.ADD.F32.FTZ.RN.STRONG.GPU [R178.64+-0x800], R155 ;  /* 0xfff8009bb200798e */ /* 0x0089e4000c10e784 */
.L_x_4502:
[----:B------:R-:W-:Y:S05]  /*3b30*/  BSYNC B0 ;  /* 0x0000000000007941 */ /* 0x000fea0003800000 */
.L_x_4501:
[----:B------:R-:W4:Y:S01]  /*3b40*/  LDS R185, [R185.X4+0x3a80] ;  /* 0x003a8000b9b97984 */ /* 0x000f220000004800 */
        /* <DEDUP_REMOVED lines=10> */
.L_x_4504:
[----:B------:R-:W-:Y:S05]  /*3bf0*/  BSYNC B0 ;  /* 0x0000000000007941 */ /* 0x000fea0003800000 */
.L_x_4503:
[----:B----4-:R4:W3:Y:S01]  /*3c00*/  LDS R153, [R184.X4+0x3b80] ;  /* 0x003b8000b8997984 */ /* 0x0108e20000004800 */
[----:B------:R-:W-:Y:S01]  /*3c10*/  BSSY B0, `(.L_x_4505) ;  /* 0x0000004000007945 */ /* 0x000fe20003800000 */
[----:B------:R-:W-:Y:S05]  /*3c20*/  @!P1 BRA `(.L_x_4506) ;  /* 0x0000002000009947 */ /* 0x000fea0003800000 */
[----:B------:R4:W-:Y:S04]  /*3c30*/  RED.E.ADD.F32.FTZ.RN.STRONG.GPU [R176.64+-0x600], R151 ;  /* 0xfffa0097b000798e */ /* 0x0009e8000c10e784 */
[----:B---3--:R4:W-:Y:S02]  /*3c40*/  RED.E.ADD.F32.FTZ.RN.STRONG.GPU [R178.64+-0x600], R153 ;  /* 0xfffa0099b200798e */ /* 0x0089e4000c10e784 */
.L_x_4506:
[----:B------:R-:W-:Y:S05]  /*3c50*/  BSYNC B0 ;  /* 0x0000000000007941 */ /* 0x000fea0003800000 */
.L_x_4505:
[----:B------:R-:W4:Y:S01]  /*3c60*/  LDS R171, [R171.X4+0x3c80] ;  /* 0x003c8000abab7984 */ /* 0x000f220000004800 */
[----:B------:R-:W-:Y:S01]  /*3c70*/  BSSY B0, `(.L_x_4507) ;  /* 0x0000004000007945 */ /* 0x000fe20003800000 */
[----:B------:R-:W-:Y:S05]  /*3c80*/  @!P2 BRA `(.L_x_4508) ;  /* 0x000000200000a947 */ /* 0x000fea0003800000 */
[----:B------:R4:W-:Y:S04]  /*3c90*/  RED.E.ADD.F32.FTZ.RN.STRONG.GPU [R176.64+-0x500], R150 ;  /* 0xfffb0096b000798e */ /* 0x0009e8000c10e784 */
[----:B----4-:R4:W-:Y:S02]  /*3ca0*/  RED.E.ADD.F32.FTZ.RN.STRONG.GPU [R178.64+-0x500], R171 ;  /* 0xfffb00abb200798e */ /* 0x0109e4000c10e784 */
.L_x_4508:
[----:B------:R-:W-:Y:S05]  /*3cb0*/  BSYNC B0 ;  /* 0x0000000000007941 */ /* 0x000fea0003800000 */
.L_x_4507:
[----:B----4-:R4:W3:Y:S01]  /*3cc0*/  LDS R151, [R170.X4+0x3d80] ;  /* 0x003d8000aa977984 */ /* 0x0108e20000004800 */
[----:B------:R-:W-:Y:S01]  /*3cd0*/  BSSY B0, `(.L_x_4509) ;  /* 0x0000004000007945 */ /* 0x000fe20003800000 */
[----:B------:R-:W-:Y:S05]  /*3ce0*/  @!P3 BRA `(.L_x_4510) ;  /* 0x000000200000b947 */ /* 0x000fea0003800000 */
[----:B------:R4:W-:Y:S04]  /*3cf0*/  RED.E.ADD.F32.FTZ.RN.STRONG.GPU [R176.64+-0x400], R149 ;  /* 0xfffc0095b000798e */ /* 0x0009e8000c10e784 */
[----:B---3--:R4:W-:Y:S02]  /*3d00*/  RED.E.ADD.F32.FTZ.RN.STRONG.GPU [R178.64+-0x400], R151 ;  /* 0xfffc0097b200798e */ /* 0x0089e4000c10e784 */
.L_x_4510:
[----:B------:R-:W-:Y:S05]  /*3d10*/  BSYNC B0 ;  /* 0x0000000000007941 */ /* 0x000fea0003800000 */
.L_x_4509:
[----:B------:R-:W4:Y:S01]  /*3d20*/  LDS R169, [R169.X4+0x3e80] ;  /* 0x003e8000a9a97984 */ /* 0x000f220000004800 */
[----:B------:R-:W-:Y:S01]  /*3d30*/  BSSY B0, `(.L_x_4511) ;  /* 0x0000004000007945 */ /* 0x000fe20003800000 */
[----:B------:R-:W-:Y:S05]  /*3d40*/  @!P4 BRA `(.L_x_4512) ;  /* 0x000000200000c947 */ /* 0x000fea0003800000 */
[----:B------:R4:W-:Y:S04]  /*3d50*/  RED.E.ADD.F32.FTZ.RN.STRONG.GPU [R176.64+-0x300], R148 ;  /* 0xfffd0094b000798e */ /* 0x0009e8000c10e784 */
[----:B----4-:R4:W-:Y:S02]  /*3d60*/  RED.E.ADD.F32.FTZ.RN.STRONG.GPU [R178.64+-0x300], R169 ;  /* 0xfffd00a9b200798e */ /* 0x0109e4000c10e784 */
.L_x_4512:
[----:B------:R-:W-:Y:S05]  /*3d70*/  BSYNC B0 ;  /* 0x0000000000007941 */ /* 0x000fea0003800000 */
.L_x_4511:
[----:B----4-:R4:W3:Y:S01]  /*3d80*/  LDS R149, [R168.X4+0x3f80] ;  /* 0x003f8000a8957984 */ /* 0x0108e20000004800 */
[----:B------:R-:W-:Y:S01]  /*3d90*/  BSSY B0, `(.L_x_4513) ;  /* 0x0000004000007945 */ /* 0x000fe20003800000 */
[----:B------:R-:W-:Y:S05]  /*3da0*/  @!P5 BRA `(.L_x_4514) ;  /* 0x000000200000d947 */ /* 0x000fea0003800000 */
[----:B------:R4:W-:Y:S04]  /*3db0*/  RED.E.ADD.F32.FTZ.RN.STRONG.GPU [R176.64+-0x200], R146 ;  /* 0xfffe0092b000798e */ /* 0x0009e8000c10e784 */
[----:B---3--:R4:W-:Y:S02]  /*3dc0*/  RED.E.ADD.F32.FTZ.RN.STRONG.GPU [R178.64+-0x200], R149 ;  /* 0xfffe0095b200798e */ /* 0x0089e4000c10e784 */
.L_x_4514:
[----:B------:R-:W-:Y:S05]  /*3dd0*/  BSYNC B0 ;  /* 0x0000000000007941 */ /* 0x000fea0003800000 */
.L_x_4513:
[----:B------:R-:W4:Y:S01]  /*3de0*/  LDS R167, [R167.X4+0x4080] ;  /* 0x00408000a7a77984 */ /* 0x000f220000004800 */
[----:B------:R-:W-:Y:S01]  /*3df0*/  BSSY B0, `(.L_x_4515) ;  /* 0x0000008000007945 */ /* 0x000fe20003800000 */
[----:B---34-:R-:W-:-:S02]  /*3e00*/  IADD3 R149, R140, R173, RZ ;  /* 0x000000ad8c957210 */ /* 0x018fc40007ffe0ff */
[----:B------:R-:W-:Y:S01]  /*3e10*/  IADD3 R151, R142, R175, RZ ;  /* 0x000000af8e977210 */ /* 0x000fe20007ffe0ff */
[----:B------:R-:W-:Y:S05]  /*3e20*/  @!P6 BRA `(.L_x_4516) ;  /* 0x000000400000e947 */ /* 0x000fea0003800000 */
[----:B------:R-:W-:Y:S02]  /*3e30*/  MOV R173, R149 ;  /* 0x0000009500ad7202 */ /* 0x000fe40000000f00 */
[----:B------:R-:W-:-:S03]  /*3e40*/  MOV R175, R151 ;  /* 0x0000009700af7202 */ /* 0x000fc60000000f00 */
[----:B------:R3:W-:Y:S04]  /*3e50*/  RED.E.ADD.F32.FTZ.RN.STRONG.GPU [R172.64+-0x100], R144 ;  /* 0xffff0090ac00798e */ /* 0x0007e8000c10e784 */
[----:B------:R3:W-:Y:S02]  /*3e60*/  RED.E.ADD.F32.FTZ.RN.STRONG.GPU [R174.64+-0x100], R167 ;  /* 0xffff00a7ae00798e */ /* 0x0007e4000c10e784 */
.L_x_4516:
[----:B------:R-:W-:Y:S05]  /*3e70*/  BSYNC B0 ;  /* 0x0000000000007941 */ /* 0x000fea0003800000 */
.L_x_4515:
[----:B------:R-:W4:Y:S01]  /*3e80*/  SHFL.DOWN P0, R149, R194, 0x1, 0x1f ;  /* 0x08201f00c2957f89 */ /* 0x000f220000000000 */
[-C--:B------:R-:W-:Y:S01]  /*3e90*/  FMUL.FTZ R142, R45, R39.reuse ;  /* 0x000000272d8e7220 */ /* 0x080fe20000410000 */
[----:B------:R-:W-:Y:S01]  /*3ea0*/  ISETP.NE.AND P1, PT, R22, RZ, PT ;  /* 0x000000ff1600720c */ /* 0x000fe20003f25270 */
[C---:B------:R-:W-:Y:S01]  /*3eb0*/  FMUL.FTZ R39, R0.reuse, R39 ;  /* 0x0000002700277220 */ /* 0x040fe20000410000 */
[----:B------:R-:W-:Y:S01]  /*3ec0*/  BSSY B0, `(.L_x_4517) ;  /* 0x0000073000007945 */ /* 0x000fe20003800000 */
[----:B------:R-:W-:Y:S02]  /*3ed0*/  FMUL.FTZ R42, R0, R35 ;  /* 0x00000023002a7220 */ /* 0x000fe40000410000 */
[----:B------:R-:W-:-:S02]  /*3ee0*/  FMUL.FTZ R196, R39, R196 ;  /* 0x000000c427c47220 */ /* 0x000fc40000410000 */
[----:B------:R-:W-:Y:S02]  /*3ef0*/  FMUL.FTZ R39, R48, R143 ;  /* 0x0000008f30277220 */ /* 0x000fe40000410000 */
[----:B------:R-:W-:Y:S02]  /*3f00*/  FMUL.FTZ R146, R42, R33 ;  /* 0x000000212a927220 */ /* 0x000fe40000410000 */
[----:B------:R-:W-:Y:S02]  /*3f10*/  FMUL.FTZ R33, R0, R34 ;  /* 0x0000002200217220 */ /* 0x000fe40000410000 */
[----:B---3--:R-:W-:Y:S02]  /*3f20*/  FMUL.FTZ R144, R47, R35 ;  /* 0x000000232f907220 */ /* 0x008fe40000410000 */
[-C--:B------:R-:W-:Y:S02]  /*3f30*/  FMUL.FTZ R47, R46, R37.reuse ;  /* 0x000000252e2f7220 */ /* 0x080fe40000410000 */
[----:B------:R-:W-:-:S02]  /*3f40*/  FMUL.FTZ R46, R0, R37 ;  /* 0x00000025002e7220 */ /* 0x000fc40000410000 */
[----:B------:R-:W-:Y:S02]  /*3f50*/  FMUL.FTZ R42, R0, R41 ;  /* 0x00000029002a7220 */ /* 0x000fe40000410000 */
[----:B------:R-:W-:Y:S02]  /*3f60*/  FMUL.FTZ R200, R33, R200 ;  /* 0x000000c821c87220 */ /* 0x000fe40000410000 */
[----:B----4-:R-:W-:Y:S02]  /*3f70*/  @P0 FADD R149, R194, R149 ;  /* 0x00000095c2950221 */ /* 0x010fe40000000000 */
[----:B------:R-:W-:Y:S02]  /*3f80*/  FMUL.FTZ R33, R0, R145 ;  /* 0x0000009100217220 */ /* 0x000fe40000410000 */
[----:B------:R-:W-:Y:S01]  /*3f90*/  FMUL.FTZ R195, R46, R195 ;  /* 0x000000c32ec37220 */ /* 0x000fe20000410000 */
[----:B------:R-:W3:Y:S01]  /*3fa0*/  SHFL.DOWN P0, R140, R149, 0x2, 0x1f ;  /* 0x08401f00958c7f89 */ /* 0x000ee20000000000 */
[----:B------:R-:W-:-:S02]  /*3fb0*/  FMUL.FTZ R197, R42, R197 ;  /* 0x000000c52ac57220 */ /* 0x000fc40000410000 */
[----:B------:R-:W-:Y:S02]  /*3fc0*/  FMUL.FTZ R45, R44, R41 ;  /* 0x000000292c2d7220 */ /* 0x000fe40000410000 */
[C---:B------:R-:W-:Y:S02]  /*3fd0*/  FMUL.FTZ R42, R0.reuse, R141 ;  /* 0x0000008d002a7220 */ /* 0x040fe40000410000 */
[----:B------:R-:W-:Y:S02]  /*3fe0*/  FMUL.FTZ R46, R49, R34 ;  /* 0x00000022312e7220 */ /* 0x000fe40000410000 */
[----:B------:R-:W-:Y:S02]  /*3ff0*/  FMUL.FTZ R34, R0, R143 ;  /* 0x0000008f00227220 */ /* 0x000fe40000410000 */
[----:B------:R-:W-:Y:S02]  /*4000*/  FMUL.FTZ R44, R55, R36 ;  /* 0x00000024372c7220 */ /* 0x000fe40000410000 */
[----:B------:R-:W-:-:S02]  /*4010*/  FMUL.FTZ R212, R33, R212 ;  /* 0x000000d421d47220 */ /* 0x000fc40000410000 */
[C---:B------:R-:W-:Y:S02]  /*4020*/  FMUL.FTZ R36, R0.reuse, R36 ;  /* 0x0000002400247220 */ /* 0x040fe40000410000 */
[----:B------:R-:W-:Y:S02]  /*4030*/  FMUL.FTZ R33, R0, R227 ;  /* 0x000000e300217220 */ /* 0x000fe40000410000 */
[----:B------:R-:W-:Y:S02]  /*4040*/  FMUL.FTZ R199, R42, R199 ;  /* 0x000000c72ac77220 */ /* 0x000fe40000410000 */
[----:B------:R-:W-:Y:S02]  /*4050*/  FMUL.FTZ R201, R34, R201 ;  /* 0x000000c922c97220 */ /* 0x000fe40000410000 */
[----:B------:R-:W-:Y:S02]  /*4060*/  FMUL.FTZ R42, R53, R38 ;  /* 0x00000026352a7220 */ /* 0x000fe40000410000 */
[----:B---3--:R-:W-:-:S02]  /*4070*/  @P0 FADD R140, R149, R140 ;  /* 0x0000008c958c0221 */ /* 0x008fc40000000000 */
[----:B------:R-:W-:Y:S02]  /*4080*/  FMUL.FTZ R209, R36, R209 ;  /* 0x000000d124d17220 */ /* 0x000fe40000410000 */
[C---:B------:R-:W-:Y:S01]  /*4090*/  FMUL.FTZ R38, R0.reuse, R38 ;  /* 0x0000002600267220 */ /* 0x040fe20000410000 */
[----:B------:R-:W3:Y:S01]  /*40a0*/  SHFL.DOWN P0, R151, R140, 0x4, 0x1f ;  /* 0x08801f008c977f89 */ /* 0x000ee20000000000 */
[----:B------:R-:W-:Y:S02]  /*40b0*/  FMUL.FTZ R34, R0, R147 ;  /* 0x0000009300227220 */ /* 0x000fe40000410000 */
[----:B------:R-:W-:Y:S02]  /*40c0*/  FMUL.FTZ R216, R33, R216 ;  /* 0x000000d821d87220 */ /* 0x000fe40000410000 */
[-C--:B------:R-:W-:Y:S02]  /*40d0*/  FMUL.FTZ R35, R58, R225.reuse ;  /* 0x000000e13a237220 */ /* 0x080fe40000410000 */
        /* <DEDUP_REMOVED lines=8> */
[----:B------:R-:W-:Y:S02]  /*4160*/  FMUL.FTZ R38, R59, R227 ;  /* 0x000000e33b267220 */ /* 0x000fe40000410000 */
[----:B---3--:R-:W-:Y:S02]  /*4170*/  @P0 FADD R151, R140, R151 ;  /* 0x000000978c970221 */ /* 0x008fe40000000000 */
[-C--:B------:R-:W-:Y:S02]  /*4180*/  FMUL.FTZ R140, R51, R43.reuse ;  /* 0x0000002b338c7220 */ /* 0x080fe40000410000 */
[----:B------:R-:W-:Y:S01]  /*4190*/  FMUL.FTZ R43, R0, R43 ;  /* 0x0000002b002b7220 */ /* 0x000fe20000410000 */
[----:B------:R-:W3:Y:S01]  /*41a0*/  SHFL.DOWN P0, R148, R151, 0x8, 0x1f ;  /* 0x09001f0097947f89 */ /* 0x000ee20000000000 */
[----:B------:R-:W-:-:S02]  /*41b0*/  FMUL.FTZ R34, R57, R223 ;  /* 0x000000df39227220 */ /* 0x000fc40000410000 */
[----:B------:R-:W-:Y:S02]  /*41c0*/  FMUL.FTZ R43, R43, R198 ;  /* 0x000000c62b2b7220 */ /* 0x000fe40000410000 */
[----:B------:R-:W-:Y:S02]  /*41d0*/  FMUL.FTZ R225, R225, R218 ;  /* 0x000000dae1e17220 */ /* 0x000fe40000410000 */
[----:B------:R-:W-:Y:S02]  /*41e0*/  FFMA.FTZ R0, R131, R140, R43 ;  /* 0x0000008c83007223 */ /* 0x000fe4000001002b */
[----:B------:R-:W-:Y:S02]  /*41f0*/  FMUL.FTZ R221, R56, R221 ;  /* 0x000000dd38dd7220 */ /* 0x000fe40000410000 */
[----:B------:R-:W-:Y:S02]  /*4200*/  FMUL.FTZ R36, R36, R219 ;  /* 0x000000db24247220 */ /* 0x000fe40000410000 */
[----:B------:R-:W-:-:S02]  /*4210*/  FMUL.FTZ R33, R33, R220 ;  /* 0x000000dc21217220 */ /* 0x000fc40000410000 */
[-C--:B------:R-:W-:Y:S02]  /*4220*/  FFMA.FTZ R79, R40, R144.reuse, R79 ;  /* 0x00000090284f7223 */ /* 0x080fe4000001004f */
[----:B------:R-:W-:Y:S02]  /*4230*/  FADD.FTZ R71, R0, R71 ;  /* 0x0000004700477221 */ /* 0x000fe40000010000 */
[-C--:B------:R-:W-:Y:S02]  /*4240*/  FFMA.FTZ R201, R128, R39.reuse, R201 ;  /* 0x0000002780c97223 */ /* 0x080fe400000100c9 */
        /* <DEDUP_REMOVED lines=18> */
[----:B---3--:R-:W-:Y:S01]  /*4370*/  @P0 FADD R48, R148, R48 ;  /* 0x0000003094300221 */ /* 0x008fe20000000000 */
[----:B------:R-:W-:Y:S01]  /*4380*/  ISETP.NE.AND P0, PT, R20, RZ, PT ;  /* 0x000000ff1400720c */ /* 0x000fe20003f05270 */
[----:B------:R-:W-:Y:S02]  /*4390*/  FFMA.FTZ R77, R226, R142, R77 ;  /* 0x0000008ee24d7223 */ /* 0x000fe4000001004d */
[----:B------:R-:W-:Y:S02]  /*43a0*/  FADD.FTZ R75, R146, R75 ;  /* 0x0000004b924b7221 */ /* 0x000fe40000010000 */
[----:B------:R-:W-:-:S02]  /*43b0*/  FFMA.FTZ R76, R224, R45, R76 ;  /* 0x0000002de04c7223 */ /* 0x000fc4000001004c */
[----:B------:R-:W-:Y:S02]  /*43c0*/  FADD.FTZ R74, R195, R74 ;  /* 0x0000004ac34a7221 */ /* 0x000fe40000010000 */
[----:B------:R-:W-:Y:S02]  /*43d0*/  FFMA.FTZ R83, R222, R140, R83 ;  /* 0x0000008cde537223 */ /* 0x000fe40000010053 */
[----:B------:R-:W-:Y:S02]  /*43e0*/  FADD.FTZ R73, R196, R73 ;  /* 0x00000049c4497221 */ /* 0x000fe40000010000 */
[----:B------:R3:W-:Y:S01]  /*43f0*/  @!P0 STS [R7.X4+0x4204], R48 ;  /* 0x0042043007008388 */ /* 0x0007e20000004800 */
        /* <DEDUP_REMOVED lines=24> */
[----:B---3--:R-:W-:Y:S01]  /*4580*/  ISETP.NE.AND P0, PT, R9, c[0x0][0x174], PT ;  /* 0x00005d0009007a0c */ /* 0x008fe20003f05270 */
[----:B------:R-:W3:Y:S01]  /*4590*/  LDS R33, [0x4208] ;  /* 0x00420800ff217984 */ /* 0x000ee20000000800 */
[----:B------:R-:W-:-:S11]  /*45a0*/  SHF.L.U32 R37, R4, 0x2, RZ ;  /* 0x0000000204257819 */ /* 0x000fd600000006ff */
[----:B------:R-:W4:Y:S01]  /*45b0*/  @P0 LDS R35, [R37+0x5740] ;  /* 0x0057400025230984 */ /* 0x000f220000000800 */
[----:B---3--:R-:W-:-:S04]  /*45c0*/  FADD.FTZ R48, R48, R33 ;  /* 0x0000002130307221 */ /* 0x008fc80000010000 */
[----:B----4-:R-:W-:-:S05]  /*45d0*/  @P0 FADD.FTZ R48, R48, R35 ;  /* 0x0000002330300221 */ /* 0x010fca0000010000 */
[----:B------:R3:W-:Y:S02]  /*45e0*/  STS [R37+0x5740], R48 ;  /* 0x0057403025007388 */ /* 0x0007e40000000800 */
.L_x_4518:
[----:B---3--:R-:W-:Y:S05]  /*45f0*/  BSYNC B0 ;  /* 0x0000000000007941 */ /* 0x008fea0003800000 */
.L_x_4517:
[----:B------:R-:W-:Y:S02]  /*4600*/  IADD3 R4, R4, 0x1, RZ ;  /* 0x0000000104047810 */ /* 0x000fe40007ffe0ff */
[----:B------:R-:W-:Y:S02]  /*4610*/  IADD3 R3, P1, R3, 0x1, RZ ;  /* 0x0000000103037810 */ /* 0x000fe40007f3e0ff */
[----:B------:R-:W-:Y:S02]  /*4620*/  ISETP.GE.AND P0, PT, R4, c[0x0][0x16c], PT ;  /* 0x00005b0004007a0c */ /* 0x000fe40003f06270 */
[----:B------:R-:W-:-:S11]  /*4630*/  IADD3.X R2, RZ, R2, RZ, P1, !PT ;  /* 0x00000002ff027210 */ /* 0x000fd60000ffe4ff */
[----:B012---:R-:W-:Y:S01]  /*4640*/  @P0 CALL.REL.NOINC `(.L_x_4471) ;  /* 0x0000001000000944 */ /* 0x007fe20003c00000 */
[----:B------:R-:W-:Y:S05]  /*4650*/  BRA `(.L_x_4519) ;  /* 0xffffc8a000007947 */ /* 0x000fea000383ffff */
.L_x_4471:
[----:B------:R-:W-:Y:S01]  /*4660*/  BAR.SYNC.DEFER_BLOCKING 0x0 ;  /* 0x0000000000007b1d */ /* 0x000fe20000010000 */
[----:B------:R-:W-:Y:S02]  /*4670*/  SHF.L.U32 R0, R22, 0x2, RZ ;  /* 0x0000000216007819 */ /* 0x000fe400000006ff */
[----:B------:R-:W-:Y:S02]  /*4680*/  IADD3 R56, R9, -0x1, RZ ;  /* 0xffffffff09387810 */ /* 0x000fe40007ffe0ff */
[----:B------:R-:W-:Y:S01]  /*4690*/  LOP3.LUT R3, R0, 0xffffff80, RZ, 0xc0, !PT ;  /* 0xffffff8000037812 */ /* 0x000fe200078ec0ff */
[----:B------:R-:W-:Y:S01]  /*46a0*/  FADD.FTZ R0, R21, R60 ;  /* 0x0000003c15007221 */ /* 0x000fe20000010000 */
[----:B------:R-:W-:Y:S02]  /*46b0*/  SHF.L.U32 R34, R56, 0xa, RZ ;  /* 0x0000000a38227819 */ /* 0x000fe400000006ff */
[----:B------:R-:W-:Y:S01]  /*46c0*/  LEA R4, R20, R3, 0x2 ;  /* 0x0000000314047211 */ /* 0x000fe200078e10ff */
[----:B------:R-:W-:Y:S01]  /*46d0*/  IMAD R3, R26, c[0x0][0x2d8], RZ ;  /* 0x0000b6001a037a24 */ /* 0x000fe200078e02ff */
[----:B------:R-:W-:-:S02]  /*46e0*/  SHF.R.S32.HI R35, RZ, 0x1f, R34 ;  /* 0x0000001fff237819 */ /* 0x000fc40000011422 */
[----:B------:R-:W-:Y:S01]  /*46f0*/  IADD3 R13, P1, R13, -0x1000, RZ ;  /* 0xfffff0000d0d7810 */ /* 0x000fe20007f3e0ff */
[C---:B------:R-:W-:Y:S01]  /*4700*/  IMAD R33, R28.reuse, c[0x0][0x2dc], R3 ;  /* 0x0000b7001c217a24 */ /* 0x040fe200078e0203 */
[----:B------:R-:W-:Y:S01]  /*4710*/  IADD3 R11, P2, R11, -0x1000, RZ ;  /* 0xfffff0000b0b7810 */ /* 0x000fe20007f5e0ff */
[--C-:B------:R-:W-:Y:S01]  /*4720*/  IMAD.WIDE.U32 R2, R28, c[0x0][0x2d8], R34.reuse ;  /* 0x0000b6001c027a25 */ /* 0x100fe200078e0022 */
[----:B------:R-:W-:Y:S02]  /*4730*/  IADD3 R14, P3, R14, -0x1000, RZ ;  /* 0xfffff0000e0e7810 */ /* 0x000fe40007f7e0ff */
[----:B------:R-:W-:Y:S01]  /*4740*/  IADD3 R16, P4, R16, -0x1000, RZ ;  /* 0xfffff00010107810 */ /* 0x000fe20007f9e0ff */
[----:B------:R-:W-:Y:S01]  /*4750*/  IMAD.WIDE.U32 R34, R28, c[0x0][0x2f8], R34 ;  /* 0x0000be001c227a25 */ /* 0x000fe200078e0022 */
[----:B------:R-:W-:Y:S02]  /*4760*/  IADD3 R3, R3, R33, RZ ;  /* 0x0000002103037210 */ /* 0x000fe40007ffe0ff */
[----:B------:R-:W-:Y:S01]  /*4770*/  IADD3 R18, P5, R18, -0x1000, RZ ;  /* 0xfffff00012127810 */ /* 0x000fe20007fbe0ff */
[----:B------:R-:W-:Y:S01]  /*4780*/  STS.128 [R4.X16], R88 ;  /* 0x0000005804007388 */ /* 0x000fe2000000cc00 */
[----:B------:R-:W-:Y:S01]  /*4790*/  IMAD R33, R31, c[0x0][0x2e0], RZ ;  /* 0x0000b8001f217a24 */ /* 0x000fe200078e02ff */
[----:B------:R-:W-:Y:S01]  /*47a0*/  IADD3 R8, R8, 0x1, RZ ;  /* 0x0000000108087810 */ /* 0x000fe20007ffe0ff */
        /* <DEDUP_REMOVED lines=9> */
[----:B------:R-:W0:Y:S01]  /*4840*/  LDS.128 R40, [R5] ;  /* 0x0000000005287984 */ /* 0x000e220000000c00 */
[----:B------:R-:W-:Y:S01]  /*4850*/  IADD3 R3, R3, R33, RZ ;  /* 0x0000002103037210 */ /* 0x000fe20007ffe0ff */
[----:B------:R-:W-:Y:S01]  /*4860*/  IMAD R33, R26, c[0x0][0x2f8], RZ ;  /* 0x0000be001a217a24 */ /* 0x000fe200078e02ff */
[----:B------:R-:W-:Y:S01]  /*4870*/  IADD3.X R15, R15, -0x1, RZ, P3, !PT ;  /* 0xffffffff0f0f7810 */ /* 0x000fe20001ffe4ff */
[----:B------:R-:W1:Y:S01]  /*4880*/  LDS.128 R44, [R5+0x200] ;  /* 0x00020000052c7984 */ /* 0x000e620000000c00 */
[----:B------:R-:W-:Y:S01]  /*4890*/  LEA.HI.X R37, R2, c[0x0][0x334], R3, 0x2, P0 ;  /* 0x0000cd0002257a11 */ /* 0x000fe200000f1403 */
[----:B------:R-:W-:Y:S01]  /*48a0*/  FADD.FTZ R3, R0, R61 ;  /* 0x0000003d00037221 */ /* 0x000fe20000010000 */
[----:B------:R-:W-:Y:S01]  /*48b0*/  IADD3.X R17, R17, -0x1, RZ, P4, !PT ;  /* 0xffffffff11117810 */ /* 0x000fe200027fe4ff */
[----:B------:R-:W2:Y:S01]  /*48c0*/  LDS.128 R48, [R5+0x400] ;  /* 0x0004000005307984 */ /* 0x000ea20000000c00 */
[----:B------:R-:W-:Y:S01]  /*48d0*/  IMAD R33, R28, c[0x0][0x2fc], R33 ;  /* 0x0000bf001c217a24 */ /* 0x000fe200078e0221 */
[----:B------:R-:W-:Y:S01]  /*48e0*/  IADD3.X R19, R19, -0x1, RZ, P5, !PT ;  /* 0xffffffff13137810 */ /* 0x000fe20002ffe4ff */
[----:B------:R-:W-:Y:S01]  /*48f0*/  FADD.FTZ R0, R3, R62 ;  /* 0x0000003e03007221 */ /* 0x000fe20000010000 */
[----:B------:R-:W3:Y:S01]  /*4900*/  LDS.128 R52, [R5+0x600] ;  /* 0x0006000005347984 */ /* 0x000ee20000000c00 */
[----:B------:R-:W-:Y:S01]  /*4910*/  IMAD.WIDE R2, R6, 0x10, R36 ;  /* 0x0000001006027825 */ /* 0x000fe200078e0224 */
[----:B------:R-:W-:-:S03]  /*4920*/  IADD3 R35, R35, R33, RZ ;  /* 0x0000002123237210 */ /* 0x000fc60007ffe0ff */
        /* <DEDUP_REMOVED lines=11> */
[----:B------:R-:W-:Y:S04]  /*49e0*/  STS.128 [R4.X16+0x20], R68 ;  /* 0x0000204404007388 */ /* 0x000fe8000000cc00 */
[----:B------:R1:W-:Y:S01]  /*49f0*/  STS.128 [R4.X16+0x30], R72 ;  /* 0x0000304804007388 */ /* 0x0003e2000000cc00 */
[----:B------:R-:W-:-:S06]  /*4a00*/  NOP ;  /* 0x0000000000007918 */ /* 0x000fcc0000000000 */
[----:B------:R-:W2:Y:S01]  /*4a10*/  LDS.128 R36, [R5] ;  /* 0x0000000005247984 */ /* 0x000ea20000000c00 */
[----:B0-----:R-:W-:Y:S02]  /*4a20*/  FADD.FTZ R66, R21, R66 ;  /* 0x0000004215427221 */ /* 0x001fe40000010000 */
[C---:B------:R-:W-:Y:S01]  /*4a30*/  IMAD R21, R32.reuse, c[0x0][0x304], R3 ;  /* 0x0000c10020157a24 */ /* 0x040fe200078e0203 */
[----:B------:R-:W0:Y:S01]  /*4a40*/  LDS.128 R40, [R5+0x200] ;  /* 0x0002000005287984 */ /* 0x000e220000000c00 */
[----:B------:R-:W-:-:S03]  /*4a50*/  IMAD.WIDE.U32 R2, R32, c[0x0][0x300], R34 ;  /* 0x0000c00020027a25 */ /* 0x000fc600078e0022 */
[----:B------:R-:W3:Y:S01]  /*4a60*/  LDS.128 R44, [R5+0x400] ;  /* 0x00040000052c7984 */ /* 0x000ee20000000c00 */
[----:B------:R-:W-:Y:S01]  /*4a70*/  FADD.FTZ R67, R66, R67 ;  /* 0x0000004342437221 */ /* 0x000fe20000010000 */
[----:B------:R-:W-:Y:S02]  /*4a80*/  IADD3 R3, R3, R21, RZ ;  /* 0x0000001503037210 */ /* 0x000fe40007ffe0ff */
[----:B------:R4:W5:Y:S01]  /*4a90*/  LDS.128 R48, [R5+0x600] ;  /* 0x0006000005307984 */ /* 0x0009620000000c00 */
[----:B-1----:R-:W-:Y:S01]  /*4aa0*/  LEA R4, P0, R2, c[0x0][0x340], 0x2 ;  /* 0x0000d00002047a11 */ /* 0x002fe200078010ff */
[----:B------:R-:W-:-:S04]  /*4ab0*/  FADD.FTZ R68, R67, R68 ;  /* 0x0000004443447221 */ /* 0x000fc80000010000 */
[----:B------:R-:W-:Y:S01]  /*4ac0*/  FADD.FTZ R69, R68, R69 ;  /* 0x0000004544457221 */ /* 0x000fe20000010000 */
[----:B----4-:R-:W-:-:S03]  /*4ad0*/  LEA.HI.X R5, R2, c[0x0][0x344], R3, 0x2, P0 ;  /* 0x0000d10002057a11 */ /* 0x010fc600000f1403 */
[----:B------:R-:W-:Y:S01]  /*4ae0*/  FADD.FTZ R70, R69, R70 ;  /* 0x0000004645467221 */ /* 0x000fe20000010000 */
[----:B------:R-:W-:Y:S01]  /*4af0*/  ISETP.GT.AND P0, PT, R9, 0x1, PT ;  /* 0x000000010900780c */ /* 0x000fe20003f04270 */
[----:B------:R-:W-:Y:S01]  /*4b00*/  IMAD.WIDE R2, R6, 0x10, R4 ;  /* 0x0000001006027825 */ /* 0x000fe200078e0204 */
[----:B------:R-:W-:-:S03]  /*4b10*/  MOV R9, R56 ;  /* 0x0000003800097202 */ /* 0x000fc60000000f00 */
        /* <DEDUP_REMOVED lines=11> */
.L_x_4469:
        /* <DEDUP_REMOVED lines=29> */
.L_x_4522:
[----:B------:R-:W-:Y:S05]  /*4da0*/  BSYNC B0 ;  /* 0x0000000000007941 */ /* 0x000fea0003800000 */
.L_x_4521:
        /* <DEDUP_REMOVED lines=28> */
.L_x_4524:
[----:B------:R-:W1:Y:S02]  /*4f70*/  S2R R9, SR_TID.X ;  /* 0x0000000000097919 */ /* 0x000e640000002100 */
.L_x_4525:
[----:B------:R-:W-:Y:S05]  /*4f80*/  BSYNC B0 ;  /* 0x0000000000007941 */ /* 0x000fea0003800000 */
.L_x_4523:
[----:B-1----:R-:W-:-:S13]  /*4f90*/  ISETP.GE.AND P0, PT, R9, c[0x0][0x16c], PT ;  /* 0x00005b0009007a0c */ /* 0x002fda0003f06270 */
[----:B------:R-:W-:Y:S05]  /*4fa0*/  @P0 EXIT ;  /* 0x000000000000094d */ /* 0x000fea0003800000 */
[----:B------:R-:W-:Y:S02]  /*4fb0*/  IMAD R31, R31, c[0x0][0x288], RZ ;  /* 0x0000a2001f1f7a24 */ /* 0x000fe400078e02ff */
[----:B------:R-:W-:-:S04]  /*4fc0*/  IMAD.WIDE.U32 R2, R32, c[0x0][0x288], RZ ;  /* 0x0000a20020027a25 */ /* 0x000fc800078e00ff */
[----:B------:R-:W-:-:S05]  /*4fd0*/  IMAD R13, R32, c[0x0][0x28c], R31 ;  /* 0x0000a300200d7a24 */ /* 0x000fca00078e021f */
[----:B------:R-:W-:Y:S02]  /*4fe0*/  IADD3 R13, R3, R13, RZ ;  /* 0x0000000d030d7210 */ /* 0x000fe40007ffe0ff */
.L_x_4526:
        /* <DEDUP_REMOVED lines=16> */
.L_x_4476:
[----:B------:R-:W-:Y:S01]  /*50f0*/  HFMA2.MMA R145, -RZ, RZ, 0, 5.9604644775390625e-08 ;  /* 0x00000001ff917435 */ /* 0x000fe200000001ff */
[----:B------:R-:W-:-:S02]  /*5100*/  MOV R144, R36 ;  /* 0x0000002400907202 */ /* 0x000fc40000000f00 */
[----:B------:R-:W-:Y:S02]  /*5110*/  MOV R146, RZ ;  /* 0x000000ff00927202 */ /* 0x000fe40000000f00 */
[----:B------:R-:W-:Y:S02]  /*5120*/  MOV R147, 0xffffffff ;  /* 0xffffffff00937802 */ /* 0x000fe40000000f00 */
[----:B------:R-:W-:Y:S02]  /*5130*/  MOV R34, 0x5150 ;  /* 0x0000515000227802 */ /* 0x000fe40000000f00 */
[----:B01---5:R-:W-:Y:S05]  /*5140*/  CALL.REL.NOINC `($__internal_182_$__cuda_sm70_shflsync_up) ;  /* 0x00000ed000007944 */ /* 0x023fea0003c00000 */
[----:B-1----:R-:W-:Y:S01]  /*5150*/  MOV R39, R144 ;  /* 0x0000009000277202 */ /* 0x002fe20000000f00 */
[----:B0-----:R-:W-:Y:S05]  /*5160*/  BRA `(.L_x_4527) ;  /* 0xffffcb9000007947 */ /* 0x001fea000383ffff */
.L_x_4477:
[----:B------:R-:W-:Y:S01]  /*5170*/  HFMA2.MMA R145, -RZ, RZ, 0, 5.9604644775390625e-08 ;  /* 0x00000001ff917435 */ /* 0x000fe200000001ff */
[----:B------:R-:W-:Y:S02]  /*5180*/  MOV R144, R37 ;  /* 0x0000002500907202 */ /* 0x000fe40000000f00 */
[----:B------:R-:W-:Y:S02]  /*5190*/  MOV R146, RZ ;  /* 0x000000ff00927202 */ /* 0x000fe40000000f00 */
[----:B------:R-:W-:-:S02]  /*51a0*/  MOV R147, 0xffffffff ;  /* 0xffffffff00937802 */ /* 0x000fc40000000f00 */
[----:B------:R-:W-:Y:S02]  /*51b0*/  MOV R34, 0x51d0 ;  /* 0x000051d000227802 */ /* 0x000fe40000000f00 */
[----:B0123-5:R-:W-:Y:S05]  /*51c0*/  CALL.REL.NOINC `($__internal_182_$__cuda_sm70_shflsync_up) ;  /* 0x00000e5000007944 */ /* 0x02ffea0003c00000 */
        /* <DEDUP_REMOVED lines=10> */
[----:B------:R-:W-:Y:S05]  /*5270*/  CALL.REL.NOINC `($__internal_182_$__cuda_sm70_shflsync_up) ;  /* 0x00000da000007944 */ /* 0x000fea0003c00000 */
[----:B0-----:R-:W-:Y:S01]  /*5280*/  HFMA2.MMA R145, -RZ, RZ, 0, 1.1920928955078125e-07 ;  /* 0x00000002ff917435 */ /* 0x001fe200000001ff */
[----:B-1----:R-:W-:Y:S02]  /*5290*/  MOV R36, R144 ;  /* 0x0000009000247202 */ /* 0x002fe40000000f00 */
[----:B------:R-:W-:Y:S02]  /*52a0*/  MOV R144, R37 ;  /* 0x0000002500907202 */ /* 0x000fe40000000f00 */
[----:B------:R-:W-:Y:S02]  /*52b0*/  MOV R146, RZ ;  /* 0x000000ff00927202 */ /* 0x000fe40000000f00 */
[----:B------:R-:W-:Y:S02]  /*52c0*/  MOV R147, 0xffffffff ;  /* 0xffffffff00937802 */ /* 0x000fe40000000f00 */
[----:B------:R-:W-:-:S02]  /*52d0*/  MOV R34, 0x52f0 ;  /* 0x000052f000227802 */ /* 0x000fc40000000f00 */
[----:B------:R-:W-:Y:S05]  /*52e0*/  CALL.REL.NOINC `($__internal_182_$__cuda_sm70_shflsync_up) ;  /* 0x00000d3000007944 */ /* 0x000fea0003c00000 */
        /* <DEDUP_REMOVED lines=8> */
[----:B------:R-:W-:Y:S05]  /*5370*/  CALL.REL.NOINC `($__internal_182_$__cuda_sm70_shflsync_up) ;  /* 0x00000ca000007944 */ /* 0x000fea0003c00000 */
[----:B0-----:R-:W-:Y:S01]  /*5380*/  HFMA2.MMA R145, -RZ, RZ, 0, 2.384185791015625e-07 ;  /* 0x00000004ff917435 */ /* 0x001fe200000001ff */
[----:B-1----:R-:W-:Y:S02]  /*5390*/  MOV R36, R144 ;  /* 0x0000009000247202 */ /* 0x002fe40000000f00 */
[----:B------:R-:W-:Y:S02]  /*53a0*/  MOV R144, R37 ;  /* 0x0000002500907202 */ /* 0x000fe40000000f00 */
[----:B------:R-:W-:Y:S02]  /*53b0*/  MOV R146, RZ ;  /* 0x000000ff00927202 */ /* 0x000fe40000000f00 */
[----:B------:R-:W-:Y:S02]  /*53c0*/  MOV R147, 0xffffffff ;  /* 0xffffffff00937802 */ /* 0x000fe40000000f00 */
[----:B------:R-:W-:Y:S02]  /*53d0*/  MOV R34, 0x53f0 ;  /* 0x000053f000227802 */ /* 0x000fe40000000f00 */
[----:B------:R-:W-:Y:S05]  /*53e0*/  CALL.REL.NOINC `($__internal_182_$__cuda_sm70_shflsync_up) ;  /* 0x00000c3000007944 */ /* 0x000fea0003c00000 */
        /* <DEDUP_REMOVED lines=8> */
[----:B------:R-:W-:Y:S05]  /*5470*/  CALL.REL.NOINC `($__internal_182_$__cuda_sm70_shflsync_up) ;  /* 0x00000ba000007944 */ /* 0x000fea0003c00000 */
[----:B0-----:R-:W-:Y:S01]  /*5480*/  HFMA2.MMA R145, -RZ, RZ, 0, 4.76837158203125e-07 ;  /* 0x00000008ff917435 */ /* 0x001fe200000001ff */
[----:B-1----:R-:W-:Y:S02]  /*5490*/  MOV R36, R144 ;  /* 0x0000009000247202 */ /* 0x002fe40000000f00 */
[----:B------:R-:W-:Y:S02]  /*54a0*/  MOV R144, R37 ;  /* 0x0000002500907202 */ /* 0x000fe40000000f00 */
[----:B------:R-:W-:Y:S02]  /*54b0*/  MOV R146, RZ ;  /* 0x000000ff00927202 */ /* 0x000fe40000000f00 */
[----:B------:R-:W-:Y:S02]  /*54c0*/  MOV R147, 0xffffffff ;  /* 0xffffffff00937802 */ /* 0x000fe40000000f00 */
[----:B------:R-:W-:Y:S02]  /*54d0*/  MOV R34, 0x54f0 ;  /* 0x000054f000227802 */ /* 0x000fe40000000f00 */
[----:B------:R-:W-:Y:S05]  /*54e0*/  CALL.REL.NOINC `($__internal_182_$__cuda_sm70_shflsync_up) ;  /* 0x00000b3000007944 */ /* 0x000fea0003c00000 */
        /* <DEDUP_REMOVED lines=9> */
[----:B------:R-:W-:Y:S05]  /*5580*/  CALL.REL.NOINC `($__internal_182_$__cuda_sm70_shflsync_up) ;  /* 0x00000a9000007944 */ /* 0x000fea0003c00000 */
[----:B0-----:R-:W-:Y:S01]  /*5590*/  HFMA2.MMA R145, -RZ, RZ, 0, 9.5367431640625e-07 ;  /* 0x00000010ff917435 */ /* 0x001fe200000001ff */
[----:B-1----:R-:W-:Y:S02]  /*55a0*/  MOV R143, R144 ;  /* 0x00000090008f7202 */ /* 0x002fe40000000f00 */
[----:B------:R-:W-:Y:S02]  /*55b0*/  MOV R144, R37 ;  /* 0x0000002500907202 */ /* 0x000fe40000000f00 */
[----:B------:R-:W-:Y:S02]  /*55c0*/  MOV R146, RZ ;  /* 0x000000ff00927202 */ /* 0x000fe40000000f00 */
[----:B------:R-:W-:Y:S02]  /*55d0*/  MOV R147, 0xffffffff ;  /* 0xffffffff00937802 */ /* 0x000fe40000000f00 */
[----:B------:R-:W-:-:S02]  /*55e0*/  MOV R34, 0x5600 ;  /* 0x0000560000227802 */ /* 0x000fc40000000f00 */
[----:B------:R-:W-:Y:S05]  /*55f0*/  CALL.REL.NOINC `($__internal_182_$__cuda_sm70_shflsync_up) ;  /* 0x00000a2000007944 */ /* 0x000fea0003c00000 */
[----:B-1----:R-:W-:Y:S01]  /*5600*/  MOV R34, R144 ;  /* 0x0000009000227202 */ /* 0x002fe20000000f00 */
[----:B0-----:R-:W-:Y:S05]  /*5610*/  BRA `(.L_x_4528) ;  /* 0xffffc86000007947 */ /* 0x001fea000383ffff */
.L_x_4480:
[----:B------:R-:W-:Y:S01]  /*5620*/  HFMA2.MMA R145, -RZ, RZ, 0, 5.9604644775390625e-08 ;  /* 0x00000001ff917435 */ /* 0x000fe200000001ff */
[----:B------:R-:W-:-:S02]  /*5630*/  MOV R144, R39 ;  /* 0x0000002700907202 */ /* 0x000fc40000000f00 */
[----:B------:R-:W-:Y:S02]  /*5640*/  MOV R146, RZ ;  /* 0x000000ff00927202 */ /* 0x000fe40000000f00 */
[----:B0-----:R-:W-:Y:S02]  /*5650*/  MOV R147, 0xffffffff ;  /* 0xffffffff00937802 */ /* 0x001fe40000000f00 */
[----:B------:R-:W-:Y:S02]  /*5660*/  MOV R34, 0x5680 ;  /* 0x0000568000227802 */ /* 0x000fe40000000f00 */
[----:B-12--5:R-:W-:Y:S05]  /*5670*/  CALL.REL.NOINC `($__internal_182_$__cuda_sm70_shflsync_up) ;  /* 0x000009a000007944 */ /* 0x026fea0003c00000 */
[----:B0-----:R-:W-:Y:S01]  /*5680*/  HFMA2.MMA R145, -RZ, RZ, 0, 5.9604644775390625e-08 ;  /* 0x00000001ff917435 */ /* 0x001fe200000001ff */
[----:B-1----:R-:W-:Y:S02]  /*5690*/  MOV R36, R144 ;  /* 0x0000009000247202 */ /* 0x002fe40000000f00 */
[----:B------:R-:W-:Y:S02]  /*56a0*/  MOV R144, R38 ;  /* 0x0000002600907202 */ /* 0x000fe40000000f00 */
[----:B------:R-:W-:Y:S02]  /*56b0*/  MOV R146, RZ ;  /* 0x000000ff00927202 */ /* 0x000fe40000000f00 */
[----:B------:R-:W-:-:S02]  /*56c0*/  MOV R147, 0xffffffff ;  /* 0xffffffff00937802 */ /* 0x000fc40000000f00 */
[----:B------:R-:W-:Y:S02]  /*56d0*/  MOV R34, 0x56f0 ;  /* 0x000056f000227802 */ /* 0x000fe40000000f00 */
[----:B------:R-:W-:Y:S05]  /*56e0*/  CALL.REL.NOINC `($__internal_182_$__cuda_sm70_shflsync_up) ;  /* 0x0000093000007944 */ /* 0x000fea0003c00000 */
[----:B------:R-:W-:Y:S01]  /*56f0*/  HFMA2.MMA R186, -RZ, RZ, 0, 0 ;  /* 0x00000000ffba7435 */ /* 0x000fe200000001ff */
[----:B------:R-:W-:Y:S02]  /*5700*/  MOV R143, R36 ;  /* 0x00000024008f7202 */ /* 0x000fe40000000f00 */
[----:B0-----:R-:W-:Y:S02]  /*5710*/  MOV R147, R170 ;  /* 0x000000aa00937202 */ /* 0x001fe40000000f00 */
[----:B------:R-:W-:Y:S02]  /*5720*/  MOV R37, 0x1f ;  /* 0x0000001f00257802 */ /* 0x000fe40000000f00 */
[----:B------:R-:W-:Y:S02]  /*5730*/  MOV R188, 0xffffffff ;  /* 0xffffffff00bc7802 */ /* 0x000fe40000000f00 */
[----:B------:R-:W-:Y:S02]  /*5740*/  MOV R34, 0x5760 ;  /* 0x0000576000227802 */ /* 0x000fe40000000f00 */
[----:B-1----:R-:W-:Y:S05]  /*5750*/  CALL.REL.NOINC `($__internal_181_$__cuda_sm70_shflsync_idx_p) ;  /* 0x0000088000007944 */ /* 0x002fea0003c00000 */
[----:B0-----:R-:W-:Y:S01]  /*5760*/  HFMA2.MMA R186, -RZ, RZ, 0, 0 ;  /* 0x00000000ffba7435 */ /* 0x001fe200000001ff */
[----:B-1----:R-:W-:-:S02]  /*5770*/  MOV R36, R37 ;  /* 0x0000002500247202 */ /* 0x002fc40000000f00 */
[----:B------:R-:W-:Y:S02]  /*5780*/  MOV R147, R171 ;  /* 0x000000ab00937202 */ /* 0x000fe40000000f00 */
[----:B------:R-:W-:Y:S02]  /*5790*/  MOV R37, 0x1f ;  /* 0x0000001f00257802 */ /* 0x000fe40000000f00 */
[----:B------:R-:W-:Y:S02]  /*57a0*/  MOV R188, 0xffffffff ;  /* 0xffffffff00bc7802 */ /* 0x000fe40000000f00 */
[----:B------:R-:W-:Y:S02]  /*57b0*/  MOV R34, 0x57d0 ;  /* 0x000057d000227802 */ /* 0x000fe40000000f00 */
[----:B------:R-:W-:Y:S05]  /*57c0*/  CALL.REL.NOINC `($__internal_181_$__cuda_sm70_shflsync_idx_p) ;  /* 0x0000081000007944 */ /* 0x000fea0003c00000 */
[----:B01----:R-:W-:Y:S05]  /*57d0*/  BRA `(.L_x_4529) ;  /* 0xffffc80000007947 */ /* 0x003fea000383ffff */
.L_x_4483:
[----:B------:R-:W-:Y:S01]  /*57e0*/  HFMA2.MMA R147, -RZ, RZ, 0, 5.9604644775390625e-08 ;  /* 0x00000001ff937435 */ /* 0x000fe200000001ff */
[----:B------:R-:W-:Y:S02]  /*57f0*/  MOV R38, R36 ;  /* 0x0000002400267202 */ /* 0x000fe40000000f00 */
[----:B------:R-:W-:Y:S02]  /*5800*/  MOV R146, 0x1f ;  /* 0x0000001f00927802 */ /* 0x000fe40000000f00 */
[----:B-----5:R-:W-:-:S02]  /*5810*/  MOV R171, 0xffffffff ;  /* 0xffffffff00ab7802 */ /* 0x020fc40000000f00 */
[----:B------:R-:W-:Y:S02]  /*5820*/  MOV R34, 0x5840 ;  /* 0x0000584000227802 */ /* 0x000fe40000000f00 */
[----:B------:R-:W-:Y:S05]  /*5830*/  CALL.REL.NOINC `($__internal_180_$__cuda_sm70_shflsync_down) ;  /* 0x0000076000007944 */ /* 0x000fea0003c00000 */
[----:B-1----:R-:W-:Y:S01]  /*5840*/  MOV R39, R146 ;  /* 0x0000009200277202 */ /* 0x002fe20000000f00 */
[----:B0-----:R-:W-:Y:S05]  /*5850*/  BRA `(.L_x_4530) ;  /* 0xffffcc5000007947 */ /* 0x001fea000383ffff */
.L_x_4484:
[----:B------:R-:W-:Y:S01]  /*5860*/  HFMA2.MMA R147, -RZ, RZ, 0, 5.9604644775390625e-08 ;  /* 0x00000001ff937435 */ /* 0x000fe200000001ff */
[----:B------:R-:W-:Y:S02]  /*5870*/  MOV R38, R37 ;  /* 0x0000002500267202 */ /* 0x000fe40000000f00 */
[----:B------:R-:W-:Y:S02]  /*5880*/  MOV R146, 0x1f ;  /* 0x0000001f00927802 */ /* 0x000fe40000000f00 */
[----:B-----5:R-:W-:Y:S02]  /*5890*/  MOV R171, 0xffffffff ;  /* 0xffffffff00ab7802 */ /* 0x020fe40000000f00 */
[----:B------:R-:W-:Y:S02]  /*58a0*/  MOV R34, 0x58c0 ;  /* 0x000058c000227802 */ /* 0x000fe40000000f00 */
[----:B01----:R-:W-:Y:S05]  /*58b0*/  CALL.REL.NOINC `($__internal_180_$__cuda_sm70_shflsync_down) ;  /* 0x000006e000007944 */ /* 0x003fea0003c00000 */
        /* <DEDUP_REMOVED lines=9> */
[----:B------:R-:W-:Y:S05]  /*5950*/  CALL.REL.NOINC `($__internal_180_$__cuda_sm70_shflsync_down) ;  /* 0x0000064000007944 */ /* 0x000fea0003c00000 */
[----:B0-----:R-:W-:Y:S01]  /*5960*/  HFMA2.MMA R147, -RZ, RZ, 0, 1.1920928955078125e-07 ;  /* 0x00000002ff937435 */ /* 0x001fe200000001ff */
[----:B-1----:R-:W-:Y:S02]  /*5970*/  MOV R36, R146 ;  /* 0x0000009200247202 */ /* 0x002fe40000000f00 */
[----:B------:R-:W-:-:S02]  /*5980*/  MOV R38, R37 ;  /* 0x0000002500267202 */ /* 0x000fc40000000f00 */
[----:B------:R-:W-:Y:S02]  /*5990*/  MOV R146, 0x1f ;  /* 0x0000001f00927802 */ /* 0x000fe40000000f00 */
[----:B------:R-:W-:Y:S02]  /*59a0*/  MOV R171, 0xffffffff ;  /* 0xffffffff00ab7802 */ /* 0x000fe40000000f00 */
[----:B------:R-:W-:Y:S02]  /*59b0*/  MOV R34, 0x59d0 ;  /* 0x000059d000227802 */ /* 0x000fe40000000f00 */
[----:B------:R-:W-:Y:S05]  /*59c0*/  CALL.REL.NOINC `($__internal_180_$__cuda_sm70_shflsync_down) ;  /* 0x000005d000007944 */ /* 0x000fea0003c00000 */
[----:B-1----:R-:W-:Y:S01]  /*59d0*/  @!P3 FFMA.FTZ R37, R39, R146, R37 ;  /* 0x000000922725b223 */ /* 0x002fe20000010025 */
[----:B0-----:R-:W-:Y:S01]  /*59e0*/  HFMA2.MMA R147, -RZ, RZ, 0, 2.384185791015625e-07 ;  /* 0x00000004ff937435 */ /* 0x001fe200000001ff */
[----:B------:R-:W-:Y:S01]  /*59f0*/  @!P3 FMUL.FTZ R39, R36, R39 ;  /* 0x000000272427b220 */ /* 0x000fe20000410000 */
[----:B------:R-:W-:Y:S02]  /*5a00*/  MOV R146, 0x1f ;  /* 0x0000001f00927802 */ /* 0x000fe40000000f00 */
[----:B------:R-:W-:Y:S02]  /*5a10*/  MOV R171, 0xffffffff ;  /* 0xffffffff00ab7802 */ /* 0x000fe40000000f00 */
[----:B------:R-:W-:-:S02]  /*5a20*/  MOV R38, R39 ;  /* 0x0000002700267202 */ /* 0x000fc40000000f00 */
[----:B------:R-:W-:Y:S02]  /*5a30*/  MOV R34, 0x5a50 ;  /* 0x00005a5000227802 */ /* 0x000fe40000000f00 */
[----:B------:R-:W-:Y:S05]  /*5a40*/  CALL.REL.NOINC `($__internal_180_$__cuda_sm70_shflsync_down) ;  /* 0x0000055000007944 */ /* 0x000fea0003c00000 */
[----:B0-----:R-:W-:Y:S01]  /*5a50*/  HFMA2.MMA R147, -RZ, RZ, 0, 2.384185791015625e-07 ;  /* 0x00000004ff937435 */ /* 0x001fe200000001ff */
[----:B-1----:R-:W-:Y:S02]  /*5a60*/  MOV R36, R146 ;  /* 0x0000009200247202 */ /* 0x002fe40000000f00 */
[----:B------:R-:W-:Y:S02]  /*5a70*/  MOV R38, R37 ;  /* 0x0000002500267202 */ /* 0x000fe40000000f00 */
[----:B------:R-:W-:Y:S02]  /*5a80*/  MOV R146, 0x1f ;  /* 0x0000001f00927802 */ /* 0x000fe40000000f00 */
[----:B------:R-:W-:Y:S02]  /*5a90*/  MOV R171, 0xffffffff ;  /* 0xffffffff00ab7802 */ /* 0x000fe40000000f00 */
[----:B------:R-:W-:Y:S02]  /*5aa0*/  MOV R34, 0x5ac0 ;  /* 0x00005ac000227802 */ /* 0x000fe40000000f00 */
[----:B------:R-:W-:Y:S05]  /*5ab0*/  CALL.REL.NOINC `($__internal_180_$__cuda_sm70_shflsync_down) ;  /* 0x000004e000007944 */ /* 0x000fea0003c00000 */
[----:B-1----:R-:W-:Y:S01]  /*5ac0*/  @!P2 FFMA.FTZ R37, R39, R146, R37 ;  /* 0x000000922725a223 */ /* 0x002fe20000010025 */
[----:B0-----:R-:W-:Y:S01]  /*5ad0*/  HFMA2.MMA R147, -RZ, RZ, 0, 4.76837158203125e-07 ;  /* 0x00000008ff937435 */ /* 0x001fe200000001ff */
[----:B------:R-:W-:Y:S01]  /*5ae0*/  @!P2 FMUL.FTZ R39, R36, R39 ;  /* 0x000000272427a220 */ /* 0x000fe20000410000 */
[----:B------:R-:W-:-:S02]  /*5af0*/  MOV R146, 0x1f ;  /* 0x0000001f00927802 */ /* 0x000fc40000000f00 */
[----:B------:R-:W-:Y:S02]  /*5b00*/  MOV R171, 0xffffffff ;  /* 0xffffffff00ab7802 */ /* 0x000fe40000000f00 */
[----:B------:R-:W-:Y:S02]  /*5b10*/  MOV R38, R39 ;  /* 0x0000002700267202 */ /* 0x000fe40000000f00 */
[----:B------:R-:W-:Y:S02]  /*5b20*/  MOV R34, 0x5b40 ;  /* 0x00005b4000227802 */ /* 0x000fe40000000f00 */
[----:B------:R-:W-:Y:S05]  /*5b30*/  CALL.REL.NOINC `($__internal_180_$__cuda_sm70_shflsync_down) ;  /* 0x0000046000007944 */ /* 0x000fea0003c00000 */
[----:B0-----:R-:W-:Y:S01]  /*5b40*/  HFMA2.MMA R147, -RZ, RZ, 0, 4.76837158203125e-07 ;  /* 0x00000008ff937435 */ /* 0x001fe200000001ff */
[----:B-1----:R-:W-:Y:S02]  /*5b50*/  MOV R36, R146 ;  /* 0x0000009200247202 */ /* 0x002fe40000000f00 */
[----:B------:R-:W-:Y:S02]  /*5b60*/  MOV R38, R37 ;  /* 0x0000002500267202 */ /* 0x000fe40000000f00 */
[----:B------:R-:W-:Y:S02]  /*5b70*/  MOV R146, 0x1f ;  /* 0x0000001f00927802 */ /* 0x000fe40000000f00 */
[----:B------:R-:W-:-:S02]  /*5b80*/  MOV R171, 0xffffffff ;  /* 0xffffffff00ab7802 */ /* 0x000fc40000000f00 */
[----:B------:R-:W-:Y:S02]  /*5b90*/  MOV R34, 0x5bb0 ;  /* 0x00005bb000227802 */ /* 0x000fe40000000f00 */
[----:B------:R-:W-:Y:S05]  /*5ba0*/  CALL.REL.NOINC `($__internal_180_$__cuda_sm70_shflsync_down) ;  /* 0x000003f000007944 */ /* 0x000fea0003c00000 */
[----:B-1----:R-:W-:Y:S01]  /*5bb0*/  @!P1 FFMA.FTZ R37, R39, R146, R37 ;  /* 0x0000009227259223 */ /* 0x002fe20000010025 */
[----:B0-----:R-:W-:Y:S01]  /*5bc0*/  HFMA2.MMA R147, -RZ, RZ, 0, 9.5367431640625e-07 ;  /* 0x00000010ff937435 */ /* 0x001fe200000001ff */
[----:B------:R-:W-:Y:S01]  /*5bd0*/  @!P1 FMUL.FTZ R39, R36, R39 ;  /* 0x0000002724279220 */ /* 0x000fe20000410000 */
[----:B------:R-:W-:Y:S01]  /*5be0*/  HFMA2.MMA R146, -RZ, RZ, 0, 1.847743988037109375e-06 ;  /* 0x0000001fff927435 */ /* 0x000fe200000001ff */
[----:B------:R-:W-:Y:S02]  /*5bf0*/  MOV R171, 0xffffffff ;  /* 0xffffffff00ab7802 */ /* 0x000fe40000000f00 */
[----:B------:R-:W-:Y:S02]  /*5c00*/  MOV R34, 0x5c50 ;  /* 0x00005c5000227802 */ /* 0x000fe40000000f00 */
[----:B------:R-:W-:Y:S02]  /*5c10*/  MOV R145, R39 ;  /* 0x0000002700917202 */ /* 0x000fe40000000f00 */
[----:B------:R-:W-:-:S02]  /*5c20*/  MOV R39, R37 ;  /* 0x0000002500277202 */ /* 0x000fc40000000f00 */
[----:B------:R-:W-:Y:S02]  /*5c30*/  MOV R38, R145 ;  /* 0x0000009100267202 */ /* 0x000fe40000000f00 */
[----:B------:R-:W-:Y:S05]  /*5c40*/  CALL.REL.NOINC `($__internal_180_$__cuda_sm70_shflsync_down) ;  /* 0x0000035000007944 */ /* 0x000fea0003c00000 */
[----:B0-----:R-:W-:Y:S01]  /*5c50*/  HFMA2.MMA R147, -RZ, RZ, 0, 9.5367431640625e-07 ;  /* 0x00000010ff937435 */ /* 0x001fe200000001ff */
[----:B-1----:R-:W-:Y:S02]  /*5c60*/  MOV R36, R146 ;  /* 0x0000009200247202 */ /* 0x002fe40000000f00 */
[----:B------:R-:W-:Y:S02]  /*5c70*/  MOV R38, R39 ;  /* 0x0000002700267202 */ /* 0x000fe40000000f00 */
[----:B------:R-:W-:Y:S02]  /*5c80*/  MOV R146, 0x1f ;  /* 0x0000001f00927802 */ /* 0x000fe40000000f00 */
[----:B------:R-:W-:Y:S02]  /*5c90*/  MOV R171, 0xffffffff ;  /* 0xffffffff00ab7802 */ /* 0x000fe40000000f00 */
[----:B------:R-:W-:Y:S02]  /*5ca0*/  MOV R34, 0x5cc0 ;  /* 0x00005cc000227802 */ /* 0x000fe40000000f00 */
[----:B------:R-:W-:Y:S05]  /*5cb0*/  CALL.REL.NOINC `($__internal_180_$__cuda_sm70_shflsync_down) ;  /* 0x000002e000007944 */ /* 0x000fea0003c00000 */
[----:B-1----:R-:W-:Y:S01]  /*5cc0*/  @!P0 FFMA.FTZ R39, R145, R146, R39 ;  /* 0x0000009291278223 */ /* 0x002fe20000010027 */
[----:B------:R-:W-:Y:S01]  /*5cd0*/  HFMA2.MMA R186, -RZ, RZ, 0, 0 ;  /* 0x00000000ffba7435 */ /* 0x000fe200000001ff */
[----:B------:R-:W-:Y:S01]  /*5ce0*/  @!P0 FMUL.FTZ R145, R36, R145 ;  /* 0x0000009124918220 */ /* 0x000fe20000410000 */
[----:B------:R-:W-:-:S02]  /*5cf0*/  MOV R37, 0x1f ;  /* 0x0000001f00257802 */ /* 0x000fc40000000f00 */
[----:B------:R-:W-:Y:S02]  /*5d00*/  MOV R188, 0xffffffff ;  /* 0xffffffff00bc7802 */ /* 0x000fe40000000f00 */
[----:B0-----:R-:W-:Y:S02]  /*5d10*/  MOV R147, R145 ;  /* 0x0000009100937202 */ /* 0x001fe40000000f00 */
[----:B------:R-:W-:Y:S02]  /*5d20*/  MOV R34, 0x5d40 ;  /* 0x00005d4000227802 */ /* 0x000fe40000000f00 */
[----:B------:R-:W-:Y:S05]  /*5d30*/  CALL.REL.NOINC `($__internal_181_$__cuda_sm70_shflsync_idx_p) ;  /* 0x000002a000007944 */ /* 0x000fea0003c00000 */
[----:B0-----:R-:W-:Y:S01]  /*5d40*/  HFMA2.MMA R186, -RZ, RZ, 0, 0 ;  /* 0x00000000ffba7435 */ /* 0x001fe200000001ff */
[----:B-1----:R-:W-:Y:S02]  /*5d50*/  MOV R36, R37 ;  /* 0x0000002500247202 */ /* 0x002fe40000000f00 */
[----:B------:R-:W-:Y:S02]  /*5d60*/  MOV R147, R39 ;  /* 0x0000002700937202 */ /* 0x000fe40000000f00 */
[----:B------:R-:W-:Y:S02]  /*5d70*/  MOV R37, 0x1f ;  /* 0x0000001f00257802 */ /* 0x000fe40000000f00 */
[----:B------:R-:W-:-:S02]  /*5d80*/  MOV R188, 0xffffffff ;  /* 0xffffffff00bc7802 */ /* 0x000fc40000000f00 */
[----:B------:R-:W-:Y:S02]  /*5d90*/  MOV R34, 0x5db0 ;  /* 0x00005db000227802 */ /* 0x000fe40000000f00 */
[----:B------:R-:W-:Y:S05]  /*5da0*/  CALL.REL.NOINC `($__internal_181_$__cuda_sm70_shflsync_idx_p) ;  /* 0x0000023000007944 */ /* 0x000fea0003c00000 */
[----:B0-----:R-:W-:Y:S01]  /*5db0*/  HFMA2.MMA R147, -RZ, RZ, 0, 5.9604644775390625e-08 ;  /* 0x00000001ff937435 */ /* 0x001fe200000001ff */
[----:B------:R-:W-:Y:S02]  /*5dc0*/  MOV R143, R36 ;  /* 0x00000024008f7202 */ /* 0x000fe40000000f00 */
[----:B-1----:R-:W-:Y:S02]  /*5dd0*/  MOV R144, R37 ;  /* 0x0000002500907202 */ /* 0x002fe40000000f00 */
[----:B------:R-:W-:Y:S02]  /*5de0*/  MOV R38, R145 ;  /* 0x0000009100267202 */ /* 0x000fe40000000f00 */
[----:B------:R-:W-:Y:S02]  /*5df0*/  MOV R146, 0x1f ;  /* 0x0000001f00927802 */ /* 0x000fe40000000f00 */
[----:B------:R-:W-:Y:S02]  /*5e00*/  MOV R171, 0xffffffff ;  /* 0xffffffff00ab7802 */ /* 0x000fe40000000f00 */
[----:B------:R-:W-:-:S02]  /*5e10*/  MOV R34, 0x5e30 ;  /* 0x00005e3000227802 */ /* 0x000fc40000000f00 */
[----:B------:R-:W-:Y:S05]  /*5e20*/  CALL.REL.NOINC `($__internal_180_$__cuda_sm70_shflsync_down) ;  /* 0x0000017000007944 */ /* 0x000fea0003c00000 */
[----:B0-----:R-:W-:Y:S01]  /*5e30*/  HFMA2.MMA R147, -RZ, RZ, 0, 5.9604644775390625e-08 ;  /* 0x00000001ff937435 */ /* 0x001fe200000001ff */
[----:B-1----:R-:W-:-:S02]  /*5e40*/  MOV R36, R146 ;  /* 0x0000009200247202 */ /* 0x002fc40000000f00 */
[----:B------:R-:W-:Y:S02]  /*5e50*/  MOV R38, R39 ;  /* 0x0000002700267202 */ /* 0x000fe40000000f00 */
[----:B------:R-:W-:Y:S02]  /*5e60*/  MOV R146, 0x1f ;  /* 0x0000001f00927802 */ /* 0x000fe40000000f00 */
[----:B------:R-:W-:Y:S02]  /*5e70*/  MOV R171, 0xffffffff ;  /* 0xffffffff00ab7802 */ /* 0x000fe40000000f00 */
[----:B------:R-:W-:Y:S02]  /*5e80*/  MOV R34, 0x5ea0 ;  /* 0x00005ea000227802 */ /* 0x000fe40000000f00 */
[----:B------:R-:W-:Y:S05]  /*5e90*/  CALL.REL.NOINC `($__internal_180_$__cuda_sm70_shflsync_down) ;  /* 0x0000010000007944 */ /* 0x000fea0003c00000 */
[----:B------:R-:W-:Y:S01]  /*5ea0*/  HFMA2.MMA R186, -RZ, RZ, 0, 0 ;  /* 0x00000000ffba7435 */ /* 0x000fe200000001ff */
[----:B------:R-:W-:Y:S02]  /*5eb0*/  MOV R145, R36 ;  /* 0x0000002400917202 */ /* 0x000fe40000000f00 */
[----:B0-----:R-:W-:Y:S02]  /*5ec0*/  MOV R147, R148 ;  /* 0x0000009400937202 */ /* 0x001fe40000000f00 */
[----:B------:R-:W-:-:S02]  /*5ed0*/  MOV R37, 0x1f ;  /* 0x0000001f00257802 */ /* 0x000fc40000000f00 */
[----:B------:R-:W-:Y:S02]  /*5ee0*/  MOV R188, 0xffffffff ;  /* 0xffffffff00bc7802 */ /* 0x000fe40000000f00 */
[----:B------:R-:W-:Y:S02]  /*5ef0*/  MOV R34, 0x5f10 ;  /* 0x00005f1000227802 */ /* 0x000fe40000000f00 */
[----:B-1----:R-:W-:Y:S05]  /*5f00*/  CALL.REL.NOINC `($__internal_181_$__cuda_sm70_shflsync_idx_p) ;  /* 0x000000d000007944 */ /* 0x002fea0003c00000 */
[----:B0-----:R-:W-:Y:S01]  /*5f10*/  HFMA2.MMA R186, -RZ, RZ, 0, 0 ;  /* 0x00000000ffba7435 */ /* 0x001fe200000001ff */
[----:B-1----:R-:W-:Y:S02]  /*5f20*/  MOV R38, R37 ;  /* 0x0000002500267202 */ /* 0x002fe40000000f00 */
[----:B------:R-:W-:Y:S02]  /*5f30*/  MOV R147, R149 ;  /* 0x0000009500937202 */ /* 0x000fe40000000f00 */
[----:B------:R-:W-:Y:S02]  /*5f40*/  MOV R37, 0x1f ;  /* 0x0000001f00257802 */ /* 0x000fe40000000f00 */
[----:B------:R-:W-:Y:S02]  /*5f50*/  MOV R188, 0xffffffff ;  /* 0xffffffff00bc7802 */ /* 0x000fe40000000f00 */
[----:B------:R-:W-:-:S02]  /*5f60*/  MOV R34, 0x5f80 ;  /* 0x00005f8000227802 */ /* 0x000fc40000000f00 */
[----:B------:R-:W-:Y:S05]  /*5f70*/  CALL.REL.NOINC `($__internal_181_$__cuda_sm70_shflsync_idx_p) ;  /* 0x0000006000007944 */ /* 0x000fea0003c00000 */
[----:B-1----:R-:W-:Y:S01]  /*5f80*/  MOV R39, R37 ;  /* 0x0000002500277202 */ /* 0x002fe20000000f00 */
[----:B0-----:R-:W-:Y:S05]  /*5f90*/  BRA `(.L_x_4531) ;  /* 0xffffc6b000007947 */ /* 0x001fea000383ffff */
        .weak           $__internal_180_$__cuda_sm70_shflsync_down
        .type           $__internal_180_$__cuda_sm70_shflsync_down,@function
        .size           $__internal_180_$__cuda_sm70_shflsync_down,($__internal_181_$__cuda_sm70_shflsync_idx_p - $__internal_180_$__cuda_sm70_shflsync_down)
$__internal_180_$__cuda_sm70_shflsync_down:
[----:B------:R-:W-:Y:S01]  /*5fa0*/  HFMA2.MMA R35, -RZ, RZ, 0, 0 ;  /* 0x00000000ff237435 */ /* 0x000fe200000001ff */
[----:B------:R-:W-:Y:S04]  /*5fb0*/  WARPSYNC R171 ;  /* 0x000000ab00007348 */ /* 0x000fe80003800000 */
[----:B------:R0:W1:Y:S01]  /*5fc0*/  SHFL.DOWN PT, R146, R38, R147, R146 ;  /* 0x0800009326927389 */ /* 0x00006200000e0092 */
[----:B------:R-:W-:Y:S05]  /*5fd0*/  RET.REL.NODEC R34 `(_Z25selective_scan_bwd_kernelI32Selective_Scan_bwd_kernel_traitsILi64ELi16ELb1ELb1ELb1ELb0ELb0EffEEv12SSMParamsBwd) ;  /* 0xffffa02022007950 */ /* 0x000fea0003c3ffff */
        .weak           $__internal_181_$__cuda_sm70_shflsync_idx_p
        .type           $__internal_181_$__cuda_sm70_shflsync_idx_p,@function
        .size           $__internal_181_$__cuda_sm70_shflsync_idx_p,($__internal_182_$__cuda_sm70_shflsync_up - $__internal_181_$__cuda_sm70_shflsync_idx_p)
$__internal_181_$__cuda_sm70_shflsync_idx_p:
[----:B------:R-:W-:Y:S01]  /*5fe0*/  MOV R35, 0x0 ;  /* 0x0000000000237802 */ /* 0x000fe20000000f00 */
[----:B------:R-:W-:Y:S04]  /*5ff0*/  WARPSYNC R188 ;  /* 0x000000bc00007348 */ /* 0x000fe80003800000 */
[----:B------:R0:W1:Y:S01]  /*6000*/  SHFL.IDX PT, R37, R147, R186, R37 ;  /* 0x000000ba93257389 */ /* 0x00006200000e0025 */
[----:B------:R-:W-:Y:S05]  /*6010*/  RET.REL.NODEC R34 `(_Z25selective_scan_bwd_kernelI32Selective_Scan_bwd_kernel_traitsILi64ELi16ELb1ELb1ELb1ELb0ELb0EffEEv12SSMParamsBwd) ;  /* 0xffff9fe022007950 */ /* 0x000fea0003c3ffff */
        .weak           $__internal_182_$__cuda_sm70_shflsync_up
        .type           $__internal_182_$__cuda_sm70_shflsync_up,@function
        .size           $__internal_182_$__cuda_sm70_shflsync_up,(.L_x_8998 - $__internal_182_$__cuda_sm70_shflsync_up)
$__internal_182_$__cuda_sm70_shflsync_up:
[----:B------:R-:W-:Y:S01]  /*6020*/  HFMA2.MMA R35, -RZ, RZ, 0, 0 ;  /* 0x00000000ff237435 */ /* 0x000fe200000001ff */
[----:B------:R-:W-:Y:S04]  /*6030*/  WARPSYNC R147 ;  /* 0x0000009300007348 */ /* 0x000fe80003800000 */
[----:B------:R0:W1:Y:S01]  /*6040*/  SHFL.UP PT, R144, R144, R145, R146 ;  /* 0x0400009190907389 */ /* 0x00006200000e0092 */
[----:B------:R-:W-:Y:S05]  /*6050*/  RET.REL.NODEC R34 `(_Z25selective_scan_bwd_kernelI32Selective_Scan_bwd_kernel_traitsILi64ELi16ELb1ELb1ELb1ELb0ELb0EffEEv12SSMParamsBwd) ;  /* 0xffff9fa022007950 */ /* 0x000fea0003c3ffff */
.L_x_4532:
        /* <DEDUP_REMOVED lines=10> */
.L_x_8998:


//--------------------- .text._Z25selective_scan_bwd_kernelI32Selective_Scan_bwd_kernel_traitsILi64ELi16ELb1ELb1ELb1ELb0ELb1EffEEv12SSMParamsBwd --------------------------
	.section	.text._Z25selective_scan_bwd_kernelI32Selective_Scan_bwd_kernel_traitsILi64ELi16ELb1ELb1ELb1ELb0ELb1EffEEv12SSMParamsBwd,"ax",@progbits
	.sectioninfo	@"SHI_REGISTERS=254"
	.align	128
        .global         _Z25selective_scan_bwd_kernelI32Selective_Scan_bwd_kernel_traitsILi64ELi16ELb1ELb1ELb1ELb0ELb1EffEEv12SSMParamsBwd
        .type           _Z25selective_scan_bwd_kernelI32Selective_Scan_bwd_kernel_traitsILi64ELi16ELb1ELb1ELb1ELb0ELb1EffEEv12SSMParamsBwd,@function
        .size           _Z25selective_scan_bwd_kernelI32Selective_Scan_bwd_kernel_traitsILi64ELi16ELb1ELb1ELb1ELb0ELb1EffEEv12SSMParamsBwd,(.L_x_9001 - _Z25selective_scan_bwd_kernelI32Selective_Scan_bwd_kernel_traitsILi64ELi16ELb1ELb1ELb1ELb0ELb1EffEEv12SSMParamsBwd)
        .other          _Z25selective_scan_bwd_kernelI32Selective_Scan_bwd_kernel_traitsILi64ELi16ELb1ELb1ELb1ELb0ELb1EffEEv12SSMParamsBwd,@"STO_CUDA_ENTRY STV_DEFAULT"
_Z25selective_scan_bwd_kernelI32Selective_Scan_bwd_kernel_traitsILi64ELi16ELb1ELb1ELb1ELb0ELb1EffEEv12SSMParamsBwd:
.text._Z25selective_scan_bwd_kernelI32Selective_Scan_bwd_kernel_traitsILi64ELi16ELb1ELb1ELb1ELb0ELb1EffEEv12SSMParamsBwd:
        /* <DEDUP_REMOVED lines=18> */
[C---:B------:R-:W-:Y:S01]  /*0120*/  @P1 LEA.HI.X R5, R131.reuse, c[0x0][0x254], R129, 0x2, P3 ;  /* 0x0000950083051a11 */ /* 0x040fe200018f1481 */
[----:B------:R0:W5:Y:S01]  /*0130*/  @P0 LDG.E R128, [R2.64] ;  /* 0x0000000402800981 */ /* 0x000162000c1e1900 */
[----:B-1----:R-:W-:Y:S01]  /*0140*/  IADD3 R6, R0, 0xffffffe, RZ ;  /* 0x0ffffffe00067810 */ /* 0x002fe20007ffe0ff */
[C---:B------:R-:W-:Y:S01]  /*0150*/  IMAD R9, R148.reuse, c[0x0][0x1d0], RZ ;  /* 0x0000740094097a24 */ /* 0x040fe200078e02ff */
[----:B------:R-:W-:Y:S01]  /*0160*/  LOP3.LUT R10, R131, c[0x0][0x178], RZ, 0x3c, !PT ;  /* 0x00005e00830a7a12 */ /* 0x000fe200078e3cff */
[----:B------:R-:W-:Y:S01]  /*0170*/  IMAD R13, R148, c[0x0][0x1e0], RZ ;  /* 0x00007800940d7a24 */ /* 0x000fe200078e02ff */
[----:B------:R1:W2:Y:S01]  /*0180*/  F2I.FTZ.U32.TRUNC.NTZ R7, R6 ;  /* 0x0000000600077305 */ /* 0x0002a2000021f000 */
[----:B------:R3:W5:Y:S01]  /*0190*/  @P1 LDG.E R127, [R4.64] ;  /* 0x00000004047f1981 */ /* 0x000762000c1e1900 */
[----:B------:R-:W-:Y:S01]  /*01a0*/  ISETP.GE.AND P1, PT, R10, RZ, PT ;  /* 0x000000ff0a00720c */ /* 0x000fe20003f26270 */
[C---:B------:R-:W-:Y:S01]  /*01b0*/  IMAD R11, R126.reuse, c[0x0][0x1d4], R9 ;  /* 0x000075007e0b7a24 */ /* 0x040fe200078e0209 */
[----:B------:R-:W-:Y:S01]  /*01c0*/  ISETP.NE.AND P0, PT, RZ, c[0x0][0x178], PT ;  /* 0x00005e00ff007a0c */ /* 0x000fe20003f05270 */
[----:B------:R-:W-:Y:S01]  /*01d0*/  IMAD R13, R126, c[0x0][0x1e4], R13 ;  /* 0x000079007e0d7a24 */ /* 0x000fe200078e020d */
[----:B0-----:R-:W-:Y:S01]  /*01e0*/  IABS R2, R131 ;  /* 0x0000008300027213 */ /* 0x001fe20000000000 */
[C---:B------:R-:W-:Y:S01]  /*01f0*/  IMAD R15, R148.reuse, c[0x0][0x278], RZ ;  /* 0x00009e00940f7a24 */ /* 0x040fe200078e02ff */
[----:B------:R-:W-:Y:S01]  /*0200*/  CS2R R68, SRZ ;  /* 0x0000000000447805 */ /* 0x000fe2000001ff00 */
[----:B-1----:R-:W-:Y:S01]  /*0210*/  HFMA2.MMA R6, -RZ, RZ, 0, 0 ;  /* 0x00000000ff067435 */ /* 0x002fe200000001ff */
[----:B------:R-:W-:Y:S01]  /*0220*/  IMAD R17, R148, c[0x0][0x190], RZ ;  /* 0x0000640094117a24 */ /* 0x000fe200078e02ff */
[----:B------:R-:W-:Y:S01]  /*0230*/  CS2R R70, SRZ ;  /* 0x0000000000467805 */ /* 0x000fe2000001ff00 */
[----:B---3--:R-:W-:Y:S01]  /*0240*/  IMAD.WIDE.U32 R4, R126, c[0x0][0x1e0], RZ ;  /* 0x000078007e047a25 */ /* 0x008fe200078e00ff */
[----:B------:R-:W-:Y:S01]  /*0250*/  HFMA2.MMA R124, -RZ, RZ, 0, 0 ;  /* 0x00000000ff7c7435 */ /* 0x000fe200000001ff */
[----:B------:R-:W-:-:S02]  /*0260*/  MOV R123, RZ ;  /* 0x000000ff007b7202 */ /* 0x000fc40000000f00 */
[----:B--2---:R-:W-:Y:S01]  /*0270*/  IADD3 R8, RZ, -R7, RZ ;  /* 0x80000007ff087210 */ /* 0x004fe20007ffe0ff */
[C---:B------:R-:W-:Y:S01]  /*0280*/  IMAD R15, R126.reuse, c[0x0][0x27c], R15 ;  /* 0x00009f007e0f7a24 */ /* 0x040fe200078e020f */
[----:B------:R-:W-:Y:S01]  /*0290*/  IADD3 R5, R5, R13, RZ ;  /* 0x0000000d05057210 */ /* 0x000fe20007ffe0ff */
[----:B------:R-:W-:Y:S01]  /*02a0*/  IMAD R17, R126, c[0x0][0x194], R17 ;  /* 0x000065007e117a24 */ /* 0x000fe200078e0211 */
[----:B------:R-:W-:Y:S01]  /*02b0*/  MOV R13, c[0x0][0x174] ;  /* 0x00005d00000d7a02 */ /* 0x000fe20000000f00 */
[----:B------:R-:W-:Y:S02]  /*02c0*/  IMAD R3, R8, R19, RZ ;  /* 0x0000001308037224 */ /* 0x000fe400078e02ff */
[----:B------:R-:W-:Y:S01]  /*02d0*/  IMAD.WIDE.U32 R8, R126, c[0x0][0x190], RZ ;  /* 0x000064007e087a25 */ /* 0x000fe200078e00ff */
[C---:B------:R-:W-:Y:S02]  /*02e0*/  ISETP.GE.AND P3, PT, R13.reuse, 0x1, PT ;  /* 0x000000010d00780c */ /* 0x040fe40003f66270 */
[----:B------:R-:W-:Y:S01]  /*02f0*/  LEA R13, R13, 0xfffffc00, 0xa ;  /* 0xfffffc000d0d7811 */ /* 0x000fe200078e50ff */
[----:B------:R-:W-:Y:S01]  /*0300*/  IMAD.HI.U32 R7, R7, R3, R6 ;  /* 0x0000000307077227 */ /* 0x000fe200078e0006 */
[----:B------:R-:W-:-:S03]  /*0310*/  IADD3 R9, R9, R17, RZ ;  /* 0x0000001109097210 */ /* 0x000fc60007ffe0ff */
[----:B------:R-:W-:Y:S02]  /*0320*/  IMAD R12, R129, c[0x0][0x1e8], RZ ;  /* 0x00007a00810c7a24 */ /* 0x000fe400078e02ff */
[----:B------:R-:W-:-:S04]  /*0330*/  IMAD.HI.U32 R125, R7, R2, RZ ;  /* 0x00000002077d7227 */ /* 0x000fc800078e00ff */
[----:B------:R-:W-:Y:S01]  /*0340*/  IMAD.WIDE.U32 R6, R126, c[0x0][0x278], RZ ;  /* 0x00009e007e067a25 */ /* 0x000fe200078e00ff */
[----:B------:R-:W-:-:S03]  /*0350*/  IADD3 R0, -R125, RZ, RZ ;  /* 0x000000ff7d007210 */ /* 0x000fc60007ffe1ff */
[----:B------:R-:W-:Y:S01]  /*0360*/  IMAD R14, R129, c[0x0][0x280], RZ ;  /* 0x0000a000810e7a24 */ /* 0x000fe200078e02ff */
[----:B------:R-:W-:Y:S01]  /*0370*/  IADD3 R7, R7, R15, RZ ;  /* 0x0000000f07077210 */ /* 0x000fe20007ffe0ff */
[----:B------:R-:W-:Y:S01]  /*0380*/  IMAD R0, R19, R0, R2 ;  /* 0x0000000013007224 */ /* 0x000fe200078e0202 */
[----:B------:R-:W-:Y:S01]  /*0390*/  SHF.R.S32.HI R15, RZ, 0x1f, R13 ;  /* 0x0000001fff0f7819 */ /* 0x000fe2000001140d */
[----:B------:R-:W-:-:S03]  /*03a0*/  IMAD.WIDE.U32 R2, R126, c[0x0][0x1d0], RZ ;  /* 0x000074007e027a25 */ /* 0x000fc600078e00ff */
[----:B------:R-:W-:Y:S01]  /*03b0*/  ISETP.GT.U32.AND P4, PT, R19, R0, PT ;  /* 0x000000001300720c */ /* 0x000fe20003f84070 */
[----:B------:R-:W-:Y:S01]  /*03c0*/  IMAD.WIDE.U32 R4, R131, c[0x0][0x1e8], R4 ;  /* 0x00007a0083047a25 */ /* 0x000fe200078e0004 */
[----:B------:R-:W-:-:S03]  /*03d0*/  IADD3 R3, R3, R11, RZ ;  /* 0x0000000b03037210 */ /* 0x000fc60007ffe0ff */
[----:B------:R-:W-:-:S04]  /*03e0*/  IMAD.WIDE.U32 R6, R131, c[0x0][0x280], R6 ;  /* 0x0000a00083067a25 */ /* 0x000fc800078e0006 */
[----:B------:R-:W-:Y:S01]  /*03f0*/  IMAD.WIDE.U32 R2, R131, c[0x0][0x1d8], R2 ;  /* 0x0000760083027a25 */ /* 0x000fe200078e0002 */
[----:B------:R-:W-:-:S03]  /*0400*/  IADD3 R115, P5, R13, R6, RZ ;  /* 0x000000060d737210 */ /* 0x000fc60007fbe0ff */
[-C--:B------:R-:W-:Y:S01]  /*0410*/  @!P4 IADD3 R0, R0, -R19.reuse, RZ ;  /* 0x800000130000c210 */ /* 0x080fe20007ffe0ff */
[----:B------:R-:W-:Y:S01]  /*0420*/  IMAD R12, R131, c[0x0][0x1ec], R12 ;  /* 0x00007b00830c7a24 */ /* 0x000fe200078e020c */
[----:B------:R-:W-:Y:S01]  /*0430*/  @!P4 IADD3 R125, R125, 0x1, RZ ;  /* 0x000000017d7dc810 */ /* 0x000fe20007ffe0ff */
[----:B------:R-:W-:Y:S01]  /*0440*/  IMAD R14, R131, c[0x0][0x284], R14 ;  /* 0x0000a100830e7a24 */ /* 0x000fe200078e020e */
[----:B------:R-:W-:Y:S01]  /*0450*/  ISETP.GE.U32.AND P2, PT, R0, R19, PT ;  /* 0x000000130000720c */ /* 0x000fe20003f46070 */
[----:B------:R-:W-:Y:S01]  /*0460*/  IMAD R0, R129, c[0x0][0x1d8], RZ ;  /* 0x0000760081007a24 */ /* 0x000fe200078e02ff */
[----:B------:R-:W-:Y:S01]  /*0470*/  IADD3 R117, P4, R13, R4, RZ ;  /* 0x000000040d757210 */ /* 0x000fe20007f9e0ff */
[----:B------:R-:W-:Y:S01]  /*0480*/  IMAD R17, R148, c[0x0][0x1b0], RZ ;  /* 0x00006c0094117a24 */ /* 0x000fe200078e02ff */
[----:B------:R-:W-:Y:S01]  /*0490*/  IADD3.X R6, R15, R7, R14, P5, !PT ;  /* 0x000000070f067210 */ /* 0x000fe20002ffe40e */
[----:B------:R-:W-:Y:S01]  /*04a0*/  IMAD R0, R131, c[0x0][0x1dc], R0 ;  /* 0x0000770083007a24 */ /* 0x000fe200078e0200 */
[----:B------:R-:W-:Y:S01]  /*04b0*/  IADD3.X R4, R15, R5, R12, P4, !PT ;  /* 0x000000050f047210 */ /* 0x000fe200027fe40c */
[----:B------:R-:W-:-:S04]  /*04c0*/  IMAD.WIDE.U32 R10, R126, c[0x0][0x1b0], RZ ;  /* 0x00006c007e0a7a25 */ /* 0x000fc800078e00ff */
[----:B------:R-:W-:Y:S02]  /*04d0*/  IMAD R17, R126, c[0x0][0x1b4], R17 ;  /* 0x00006d007e117a24 */ /* 0x000fe400078e0211 */
[----:B------:R-:W-:Y:S02]  /*04e0*/  @P2 IADD3 R125, R125, 0x1, RZ ;  /* 0x000000017d7d2810 */ /* 0x000fe40007ffe0ff */
[----:B------:R-:W-:Y:S02]  /*04f0*/  IADD3 R119, P2, R13, R2, RZ ;  /* 0x000000020d777210 */ /* 0x000fe40007f5e0ff */
[----:B------:R-:W-:Y:S02]  /*0500*/  @!P1 IADD3 R125, -R125, RZ, RZ ;  /* 0x000000ff7d7d9210 */ /* 0x000fe40007ffe1ff */
[----:B------:R-:W-:Y:S02]  /*0510*/  @!P0 LOP3.LUT R125, RZ, c[0x0][0x178], RZ, 0x33, !PT ;  /* 0x00005e00ff7d8a12 */ /* 0x000fe400078e33ff */
[----:B------:R-:W-:-:S02]  /*0520*/  IADD3.X R2, R15, R3, R0, P2, !PT ;  /* 0x000000030f027210 */ /* 0x000fc400017fe400 */
[----:B------:R-:W-:Y:S01]  /*0530*/  SHF.R.S32.HI R146, RZ, 0x1f, R125 ;  /* 0x0000001fff927819 */ /* 0x000fe2000001147d */
[----:B------:R-:W-:Y:S01]  /*0540*/  IMAD.WIDE.U32 R8, R125, c[0x0][0x1a8], R8 ;  /* 0x00006a007d087a25 */ /* 0x000fe200078e0008 */
[----:B------:R-:W-:Y:S02]  /*0550*/  LEA R120, P0, R119, c[0x0][0x240], 0x2 ;  /* 0x0000900077787a11 */ /* 0x000fe400078010ff */
[----:B------:R-:W-:Y:S01]  /*0560*/  LEA R118, P1, R117, c[0x0][0x248], 0x2 ;  /* 0x0000920075767a11 */ /* 0x000fe200078210ff */
[C---:B------:R-:W-:Y:S01]  /*0570*/  IMAD R0, R146.reuse, c[0x0][0x1a8], RZ ;  /* 0x00006a0092007a24 */ /* 0x040fe200078e02ff */
[----:B------:R-:W-:Y:S01]  /*0580*/  LEA.HI.X R119, R119, c[0x0][0x244], R2, 0x2, P0 ;  /* 0x0000910077777a11 */ /* 0x000fe200000f1402 */
[----:B------:R-:W-:Y:S01]  /*0590*/  IMAD R2, R146, c[0x0][0x1c8], RZ ;  /* 0x0000720092027a24 */ /* 0x000fe200078e02ff */
[----:B------:R-:W-:Y:S01]  /*05a0*/  ISETP.NE.U32.AND P0, PT, RZ, c[0x0][0x260], PT ;  /* 0x00009800ff007a0c */ /* 0x000fe20003f05070 */
[----:B------:R-:W-:Y:S01]  /*05b0*/  IMAD R3, R125, c[0x0][0x1ac], R0 ;  /* 0x00006b007d037a24 */ /* 0x000fe200078e0200 */
[----:B------:R-:W-:Y:S01]  /*05c0*/  LEA R116, P2, R115, c[0x0][0x308], 0x2 ;  /* 0x0000c20073747a11 */ /* 0x000fe200078410ff */
[----:B------:R-:W-:Y:S01]  /*05d0*/  IMAD R5, R125, c[0x0][0x1cc], R2 ;  /* 0x000073007d057a24 */ /* 0x000fe200078e0202 */
[----:B------:R-:W-:-:S02]  /*05e0*/  ISETP.NE.AND.EX P0, PT, RZ, c[0x0][0x264], PT, P0 ;  /* 0x00009900ff007a0c */ /* 0x000fc40003f05300 */
[----:B------:R-:W-:Y:S02]  /*05f0*/  IADD3 R113, P5, R13, R8, RZ ;  /* 0x000000080d717210 */ /* 0x000fe40007fbe0ff */
[----:B------:R-:W-:Y:S02]  /*0600*/  IADD3 R0, R9, R3, RZ ;  /* 0x0000000309007210 */ /* 0x000fe40007ffe0ff */
[----:B------:R-:W-:Y:S02]  /*0610*/  LEA.HI.X R117, R117, c[0x0][0x24c], R4, 0x2, P1 ;  /* 0x0000930075757a11 */ /* 0x000fe400008f1404 */
[----:B------:R-:W-:Y:S02]  /*0620*/  LEA.HI.X R115, R115, c[0x0][0x30c], R6, 0x2, P2 ;  /* 0x0000c30073737a11 */ /* 0x000fe400010f1406 */
[----:B------:R-:W-:Y:S02]  /*0630*/  ISETP.NE.U32.AND P1, PT, RZ, c[0x0][0x328], PT ;  /* 0x0000ca00ff007a0c */ /* 0x000fe40003f25070 */
[----:B------:R-:W-:-:S02]  /*0640*/  ISETP.NE.U32.AND P2, PT, RZ, c[0x0][0x348], PT ;  /* 0x0000d200ff007a0c */ /* 0x000fc40003f45070 */
[----:B------:R-:W-:Y:S02]  /*0650*/  IADD3 R11, R11, R17, RZ ;  /* 0x000000110b0b7210 */ /* 0x000fe40007ffe0ff */
[----:B------:R-:W-:Y:S02]  /*0660*/  IADD3.X R0, R15, R0, RZ, P5, !PT ;  /* 0x000000000f007210 */ /* 0x000fe40002ffe4ff */
[----:B------:R-:W-:Y:S01]  /*0670*/  LEA R114, P5, R113, c[0x0][0x228], 0x2 ;  /* 0x00008a0071727a11 */ /* 0x000fe200078a10ff */
[----:B------:R-:W-:Y:S01]  /*0680*/  IMAD.WIDE.U32 R10, R125, c[0x0][0x1c8], R10 ;  /* 0x000072007d0a7a25 */ /* 0x000fe200078e000a */
[----:B------:R-:W-:Y:S02]  /*0690*/  ISETP.NE.AND.EX P1, PT, RZ, c[0x0][0x32c], PT, P1 ;  /* 0x0000cb00ff007a0c */ /* 0x000fe40003f25310 */
[----:B------:R-:W-:Y:S02]  /*06a0*/  ISETP.NE.AND.EX P2, PT, RZ, c[0x0][0x34c], PT, P2 ;  /* 0x0000d300ff007a0c */ /* 0x000fe40003f45320 */
[----:B------:R-:W-:Y:S01]  /*06b0*/  LEA.HI.X R113, R113, c[0x0][0x22c], R0, 0x2, P5 ;  /* 0x00008b0071717a11 */ /* 0x000fe200028f1400 */
[----:B------:R-:W-:Y:S01]  /*06c0*/  @P0 IMAD R0, R126, c[0x0][0x164], R131 ;  /* 0x000059007e000a24 */ /* 0x000fe200078e0283 */
[----:B------:R-:W-:-:S02]  /*06d0*/  IADD3 R13, P4, R13, R10, RZ ;  /* 0x0000000a0d0d7210 */ /* 0x000fc40007f9e0ff */
[----:B------:R-:W-:Y:S01]  /*06e0*/  IADD3 R2, R11, R5, RZ ;  /* 0x000000050b027210 */ /* 0x000fe20007ffe0ff */
[----:B------:R-:W-:Y:S01]  /*06f0*/  @P0 IMAD R0, R0, c[0x0][0x174], RZ ;  /* 0x00005d0000000a24 */ /* 0x000fe200078e02ff */
[----:B------:R-:W-:Y:S02]  /*0700*/  @P0 MOV R3, 0x8 ;  /* 0x0000000800030802 */ /* 0x000fe40000000f00 */
[----:B------:R-:W-:Y:S01]  /*0710*/  IADD3.X R2, R15, R2, RZ, P4, !PT ;  /* 0x000000020f027210 */ /* 0x000fe200027fe4ff */
[----:B------:R-:W-:Y:S01]  /*0720*/  @P0 IMAD R0, R0, c[0x0][0x16c], RZ ;  /* 0x00005b0000000a24 */ /* 0x000fe200078e02ff */
[----:B------:R-:W-:Y:S02]  /*0730*/  LEA R112, P6, R13, c[0x0][0x230], 0x2 ;  /* 0x00008c000d707a11 */ /* 0x000fe400078c10ff */
[C---:B------:R-:W-:Y:S02]  /*0740*/  @P1 LEA R68, P4, R131.reuse, c[0x0][0x328], 0x2 ;  /* 0x0000ca0083441a11 */ /* 0x040fe400078810ff */
[----:B------:R-:W-:-:S02]  /*0750*/  @P2 LEA R70, P5, R131, c[0x0][0x348], 0x2 ;  /* 0x0000d20083462a11 */ /* 0x000fc400078a10ff */
        /* <DEDUP_REMOVED lines=15> */
.L_x_4584:
        /* <DEDUP_REMOVED lines=11> */
[----:B------:R-:W-:-:S04]  /*0900*/  IADD3 R0, R104, R121, RZ ;  /* 0x0000007968007210 */ /* 0x000fc80007ffe0ff */
[----:B------:R-:W-:Y:S01]  /*0910*/  SHF.L.U32 R106, R0, 0x4, RZ ;  /* 0x00000004006a7819 */ /* 0x000fe200000006ff */
[----:B------:R-:W-:Y:S01]  /*0920*/  IMAD R0, R121, 0x3, R0 ;  /* 0x0000000379007824 */ /* 0x000fe200078e0200 */
[----:B0-----:R-:W-:Y:S02]  /*0930*/  MOV R4, R118 ;  /* 0x0000007600047202 */ /* 0x001fe40000000f00 */
[----:B------:R-:W-:-:S05]  /*0940*/  MOV R5, R117 ;  /* 0x0000007500057202 */ /* 0x000fca0000000f00 */
[----:B------:R-:W-:Y:S01]  /*0950*/  IMAD.WIDE R20, R107, 0x10, R4 ;  /* 0x000000106b147825 */ /* 0x000fe200078e0204 */
[----:B--2---:R-:W-:Y:S04]  /*0960*/  STS.128 [R106], R16 ;  /* 0x000000106a007388 */ /* 0x004fe80000000c00 */
        /* <DEDUP_REMOVED lines=16> */
[----:B---3--:R0:W-:Y:S04]  /*0a70*/  STS.128 [R106], R24 ;  /* 0x000000186a007388 */ /* 0x0081e80000000c00 */
[----:B----4-:R1:W-:Y:S04]  /*0a80*/  STS.128 [R106+0x200], R28 ;  /* 0x0002001c6a007388 */ /* 0x0103e80000000c00 */
[----:B--2---:R2:W-:Y:S04]  /*0a90*/  STS.128 [R106+0x400], R32 ;  /* 0x000400206a007388 */ /* 0x0045e80000000c00 */
[----:B------:R3:W-:Y:S01]  /*0aa0*/  STS.128 [R106+0x600], R36 ;  /* 0x000600246a007388 */ /* 0x0007e20000000c00 */
        /* <DEDUP_REMOVED lines=24> */
[----:B----4-:R0:W-:Y:S04]  /*0c30*/  STS.128 [R106], R24 ;  /* 0x000000186a007388 */ /* 0x0101e80000000c00 */
[----:B------:R-:W-:Y:S04]  /*0c40*/  STS.128 [R106+0x200], R28 ;  /* 0x0002001c6a007388 */ /* 0x000fe80000000c00 */
[----:B--2---:R-:W-:Y:S04]  /*0c50*/  STS.128 [R106+0x400], R32 ;  /* 0x000400206a007388 */ /* 0x004fe80000000c00 */
[----:B---3--:R1:W-:Y:S01]  /*0c60*/  STS.128 [R106+0x600], R36 ;  /* 0x000600246a007388 */ /* 0x0083e20000000c00 */
[----:B------:R-:W-:-:S06]  /*0c70*/  NOP ;  /* 0x0000000000007918 */ /* 0x000fcc0000000000 */
[----:B------:R-:W-:Y:S04]  /*0c80*/  LDS.128 R132, [R0.X16] ;  /* 0x0000000000847984 */ /* 0x000fe8000000cc00 */
[----:B------:R-:W-:Y:S04]  /*0c90*/  LDS.128 R92, [R0.X16+0x10] ;  /* 0x00001000005c7984 */ /* 0x000fe8000000cc00 */
[----:B------:R-:W-:Y:S04]  /*0ca0*/  LDS.128 R84, [R0.X16+0x20] ;  /* 0x0000200000547984 */ /* 0x000fe8000000cc00 */
[----:B------:R-:W-:Y:S04]  /*0cb0*/  LDS.128 R76, [R0.X16+0x30] ;  /* 0x00003000004c7984 */ /* 0x000fe8000000cc00 */
[----:B------:R-:W-:Y:S06]  /*0cc0*/  BAR.SYNC.DEFER_BLOCKING 0x0 ;  /* 0x0000000000007b1d */ /* 0x000fec0000010000 */
[----:B0-----:R-:W2:Y:S04]  /*0cd0*/  LDG.E.128 R24, [R20.64+-0x1000] ;  /* 0xfff0000414187981 */ /* 0x001ea8000c1e1d00 */
[----:B------:R-:W3:Y:S04]  /*0ce0*/  LDG.E.128 R40, [R20.64+-0xe00] ;  /* 0xfff2000414287981 */ /* 0x000ee8000c1e1d00 */
[----:B------:R-:W4:Y:S04]  /*0cf0*/  LDG.E.128 R44, [R20.64+-0xc00] ;  /* 0xfff40004142c7981 */ /* 0x000f28000c1e1d00 */
[----:B-1----:R-:W4:Y:S01]  /*0d00*/  LDG.E.128 R36, [R20.64+-0xa00] ;  /* 0xfff6000414247981 */ /* 0x002f22000c1e1d00 */
        /* <DEDUP_REMOVED lines=11> */
[----:B--2---:R0:W-:Y:S04]  /*0dc0*/  STS.128 [R106], R24 ;  /* 0x000000186a007388 */ /* 0x0041e80000000c00 */
[----:B---3--:R-:W-:Y:S04]  /*0dd0*/  STS.128 [R106+0x200], R40 ;  /* 0x000200286a007388 */ /* 0x008fe80000000c00 */
[----:B----4-:R-:W-:Y:S04]  /*0de0*/  STS.128 [R106+0x400], R44 ;  /* 0x0004002c6a007388 */ /* 0x010fe80000000c00 */
[----:B------:R1:W-:Y:S01]  /*0df0*/  STS.128 [R106+0x600], R36 ;  /* 0x000600246a007388 */ /* 0x0003e20000000c00 */
[----:B------:R-:W-:-:S06]  /*0e00*/  NOP ;  /* 0x0000000000007918 */ /* 0x000fcc0000000000 */
[----:B------:R-:W2:Y:S04]  /*0e10*/  LDS.128 R48, [R0.X16] ;  /* 0x0000000000307984 */ /* 0x000ea8000000cc00 */
[----:B------:R-:W3:Y:S04]  /*0e20*/  LDS.128 R96, [R0.X16+0x10] ;  /* 0x0000100000607984 */ /* 0x000ee8000000cc00 */
[----:B------:R-:W-:Y:S04]  /*0e30*/  LDS.128 R88, [R0.X16+0x20] ;  /* 0x0000200000587984 */ /* 0x000fe8000000cc00 */
[----:B------:R-:W2:Y:S04]  /*0e40*/  LDS.128 R80, [R0.X16+0x30] ;  /* 0x0000300000507984 */ /* 0x000ea8000000cc00 */
[----:B------:R-:W-:Y:S06]  /*0e50*/  BAR.SYNC.DEFER_BLOCKING 0x0 ;  /* 0x0000000000007b1d */ /* 0x000fec0000010000 */
[----:B------:R3:W4:Y:S04]  /*0e60*/  LDG.E.128 R28, [R32.64+-0x1000] ;  /* 0xfff00004201c7981 */ /* 0x000728000c1e1d00 */
[----:B0-----:R3:W4:Y:S04]  /*0e70*/  LDG.E.128 R24, [R32.64+-0xe00] ;  /* 0xfff2000420187981 */ /* 0x001728000c1e1d00 */
[----:B------:R3:W4:Y:S04]  /*0e80*/  LDG.E.128 R20, [R32.64+-0xc00] ;  /* 0xfff4000420147981 */ /* 0x000728000c1e1d00 */
[----:B-1----:R3:W4:Y:S01]  /*0e90*/  LDG.E.128 R36, [R32.64+-0xa00] ;  /* 0xfff6000420247981 */ /* 0x002722000c1e1d00 */
        /* <DEDUP_REMOVED lines=12> */
[----:B------:R-:W-:-:S03]  /*0f60*/  FMUL.FTZ R130, R83, -1.4426950216293334961 ;  /* 0xbfb8aa3b53827820 */ /* 0x000fc60000410000 */
        /* <DEDUP_REMOVED lines=24> */
[----:B------:R1:W3:Y:S01]  /*10f0*/  MUFU.EX2 R45, R43 ;  /* 0x0000002b002d7308 */ /* 0x0002e20000000800 */
[----:B0-----:R-:W-:-:S07]  /*1100*/  FMUL.FTZ R147, R48, R41 ;  /* 0x0000002930937220 */ /* 0x001fce0000410000 */
[----:B------:R0:W3:Y:S01]  /*1110*/  MUFU.EX2 R100, R74 ;  /* 0x0000004a00647308 */ /* 0x0000e20000000800 */
[----:B-1----:R-:W-:Y:S02]  /*1120*/  FMUL.FTZ R43, R90, -1.4426950216293334961 ;  /* 0xbfb8aa3b5a2b7820 */ /* 0x002fe40000410000 */
[----:B--2---:R-:W-:-:S05]  /*1130*/  FMUL.FTZ R150, R49, R40 ;  /* 0x0000002831967220 */ /* 0x004fca0000410000 */
[----:B------:R-:W1:Y:S01]  /*1140*/  MUFU.EX2 R103, R43 ;  /* 0x0000002b00677308 */ /* 0x000e620000000800 */
[----:B0-----:R-:W-:Y:S02]  /*1150*/  FMUL.FTZ R74, R81, -1.4426950216293334961 ;  /* 0xbfb8aa3b514a7820 */ /* 0x001fe40000410000 */
[----:B---3--:R-:W-:-:S05]  /*1160*/  FADD.FTZ R45, R45, 1 ;  /* 0x3f8000002d2d7421 */ /* 0x008fca0000010000 */
[----:B------:R-:W0:Y:S01]  /*1170*/  MUFU.RCP R43, R42 ;  /* 0x0000002a002b7308 */ /* 0x000e220000001000 */
[----:B------:R-:W-:-:S07]  /*1180*/  FADD.FTZ R100, R100, 1 ;  /* 0x3f80000064647421 */ /* 0x000fce0000010000 */
[----:B------:R-:W2:Y:S01]  /*1190*/  MUFU.EX2 R137, R74 ;  /* 0x0000004a00897308 */ /* 0x000ea20000000800 */
[----:B-1----:R-:W-:-:S07]  /*11a0*/  FADD.FTZ R103, R103, 1 ;  /* 0x3f80000067677421 */ /* 0x002fce0000010000 */
[----:B------:R-:W1:Y:S01]  /*11b0*/  MUFU.RCP R74, R44 ;  /* 0x0000002c004a7308 */ /* 0x000e620000001000 */
[----:B0-----:R-:W-:-:S07]  /*11c0*/  FMUL.FTZ R157, R50, R43 ;  /* 0x0000002b329d7220 */ /* 0x001fce0000410000 */
[----:B------:R-:W0:Y:S01]  /*11d0*/  MUFU.EX2 R138, R75 ;  /* 0x0000004b008a7308 */ /* 0x000e220000000800 */
[----:B--2---:R-:W-:-:S07]  /*11e0*/  FADD.FTZ R137, R137, 1 ;  /* 0x3f80000089897421 */ /* 0x004fce0000010000 */
[----:B------:R-:W2:Y:S01]  /*11f0*/  MUFU.RCP R75, R45 ;  /* 0x0000002d004b7308 */ /* 0x000ea20000001000 */
[----:B-1----:R-:W-:-:S07]  /*1200*/  FMUL.FTZ R160, R51, R74 ;  /* 0x0000004a33a07220 */ /* 0x002fce0000410000 */
[----:B------:R-:W-:Y:S01]  /*1210*/  MUFU.RCP R156, R100 ;  /* 0x00000064009c7308 */ /* 0x000fe20000001000 */
[----:B0-----:R-:W-:-:S07]  /*1220*/  FADD.FTZ R42, R138, 1 ;  /* 0x3f8000008a2a7421 */ /* 0x001fce0000010000 */
[----:B------:R-:W-:Y:S08]  /*1230*/  MUFU.RCP R149, R101 ;  /* 0x0000006500957308 */ /* 0x000ff00000001000 */
[----:B------:R-:W-:Y:S08]  /*1240*/  MUFU.EX2 R139, R130 ;  /* 0x00000082008b7308 */ /* 0x000ff00000000800 */
[----:B------:R-:W0:Y:S08]  /*1250*/  MUFU.RCP R130, R46 ;  /* 0x0000002e00827308 */ /* 0x000e300000001000 */
[----:B------:R-:W1:Y:S08]  /*1260*/  MUFU.RCP R151, R47 ;  /* 0x0000002f00977308 */ /* 0x000e700000001000 */
[----:B------:R-:W3:Y:S08]  /*1270*/  MUFU.RCP R158, R102 ;  /* 0x00000066009e7308 */ /* 0x000ef00000001000 */
[----:B------:R-:W0:Y:S08]  /*1280*/  MUFU.RCP R159, R103 ;  /* 0x00000067009f7308 */ /* 0x000e300000001000 */
[----:B------:R-:W-:Y:S08]  /*1290*/  MUFU.RCP R161, R136 ;  /* 0x0000008800a17308 */ /* 0x000ff00000001000 */
[----:B------:R0:W1:Y:S08]  /*12a0*/  MUFU.RCP R162, R105 ;  /* 0x0000006900a27308 */ /* 0x0000700000001000 */
[----:B------:R1:W-:Y:S01]  /*12b0*/  MUFU.RCP R164, R137 ;  /* 0x0000008900a47308 */ /* 0x0003e20000001000 */
[----:B0-----:R-:W-:-:S04]  /*12c0*/  FMUL.FTZ R105, R132, R147 ;  /* 0x0000009384697220 */ /* 0x001fc80000410000 */
[----:B------:R-:W-:-:S03]  /*12d0*/  FFMA.FTZ R124, R4, R105, R124 ;  /* 0x00000069047c7223 */ /* 0x000fc6000001007c */
[----:B------:R-:W0:Y:S01]  /*12e0*/  MUFU.RCP R163, R42 ;  /* 0x0000002a00a37308 */ /* 0x000e220000001000 */
[----:B----4-:R4:W-:Y:S04]  /*12f0*/  STS.128 [R106], R28 ;  /* 0x0000001c6a007388 */ /* 0x0109e80000000c00 */
[----:B------:R0:W-:Y:S04]  /*1300*/  STS.128 [R106+0x200], R24 ;  /* 0x000200186a007388 */ /* 0x0001e80000000c00 */
[----:B------:R0:W-:Y:S04]  /*1310*/  STS.128 [R106+0x400], R20 ;  /* 0x000400146a007388 */ /* 0x0001e80000000c00 */
[----:B------:R1:W-:Y:S01]  /*1320*/  STS.128 [R106+0x600], R36 ;  /* 0x000600246a007388 */ /* 0x0003e20000000c00 */
[----:B------:R-:W-:-:S06]  /*1330*/  NOP ;  /* 0x0000000000007918 */ /* 0x000fcc0000000000 */
[----:B------:R-:W2:Y:S01]  /*1340*/  LDS.128 R32, [R0.X16] ;  /* 0x0000000000207984 */ /* 0x000ea2000000cc00 */
        /* <DEDUP_REMOVED lines=25> */
[----:B--2---:R-:W-:Y:S02]  /*14e0*/  FMUL.FTZ R20, R132, R32 ;  /* 0x0000002084147220 */ /* 0x004fe40000410000 */
        /* <DEDUP_REMOVED lines=29> */
[----:B------:R-:W-:Y:S02]  /*16c0*/  FFMA.FTZ R39, R88, R37, 1 ;  /* 0x3f80000058277423 */ /* 0x000fe40000010025 */
[----:B-1----:R-:W-:-:S02]  /*16d0*/  FADD.FTZ R0, -R156, 1 ;  /* 0x3f8000009c007421 */ /* 0x002fc40000010100 */
[----:B------:R-:W-:Y:S02]  /*16e0*/  FMUL.FTZ R37, R95, R31 ;  /* 0x0000001f5f257220 */ /* 0x000fe40000410000 */
[----:B------:R-:W-:Y:S02]  /*16f0*/  FMUL.FTZ R138, R40, R41 ;  /* 0x00000029288a7220 */ /* 0x000fe40000410000 */
[----:B------:R-:W-:Y:S02]  /*1700*/  FADD.FTZ R40, R139, 1 ;  /* 0x3f8000008b287421 */ /* 0x000fe40000010000 */
[----:B------:R-:W-:Y:S02]  /*1710*/  FFMA.FTZ R0, R99, R0, 1 ;  /* 0x3f80000063007423 */ /* 0x000fe40000010000 */
[----:B----4-:R-:W-:Y:S01]  /*1720*/  FMUL.FTZ R36, R84, R24 ;  /* 0x0000001854247220 */ /* 0x010fe20000410000 */
[----:B------:R-:W1:Y:S01]  /*1730*/  MUFU.RCP R166, R40 ;  /* 0x0000002800a67308 */ /* 0x000e620000001000 */
[----:B------:R-:W-:-:S02]  /*1740*/  FMUL.FTZ R37, R156, R37 ;  /* 0x000000259c257220 */ /* 0x000fc40000410000 */
[C---:B---3--:R-:W-:Y:S02]  /*1750*/  FADD.FTZ R38, -R158.reuse, 1 ;  /* 0x3f8000009e267421 */ /* 0x048fe40000010100 */
[----:B------:R-:W-:Y:S02]  /*1760*/  FMUL.FTZ R41, R85, R25 ;  /* 0x0000001955297220 */ /* 0x000fe40000410000 */
[----:B------:R-:W-:Y:S02]  /*1770*/  FMUL.FTZ R36, R149, R36 ;  /* 0x0000002495247220 */ /* 0x000fe40000410000 */
[----:B------:R-:W-:Y:S02]  /*1780*/  FMUL.FTZ R139, R37, R0 ;  /* 0x00000000258b7220 */ /* 0x000fe40000410000 */
[----:B------:R-:W-:Y:S02]  /*1790*/  FFMA.FTZ R38, R89, R38, 1 ;  /* 0x3f80000059267423 */ /* 0x000fe40000010026 */
[----:B------:R-:W-:Y:S01]  /*17a0*/  FMUL.FTZ R41, R158, R41 ;  /* 0x000000299e297220 */ /* 0x000fe20000410000 */
[----:B------:R3:W-:Y:S01]  /*17b0*/  STS.128 [R104.X16+0x10], R136 ;  /* 0x0000108868007388 */ /* 0x0007e2000000cc00 */
        /* <DEDUP_REMOVED lines=21> */
[----:B-1----:R-:W-:Y:S02]  /*1910*/  FADD.FTZ R38, -R166, 1 ;  /* 0x3f800000a6267421 */ /* 0x002fe40000010100 */
        /* <DEDUP_REMOVED lines=11> */
[----:B0-----:R-:W-:Y:S02]  /*19d0*/  FMUL.FTZ R102, R133, R150 ;  /* 0x0000009685667220 */ /* 0x001fe40000410000 */
[----:B------:R-:W-:Y:S01]  /*19e0*/  FMUL.FTZ R103, R134, R157 ;  /* 0x0000009d86677220 */ /* 0x000fe20000410000 */
[----:B------:R-:W-:Y:S01]  /*19f0*/  STS.128 [R104.X16+0x30], R152 ;  /* 0x0000309868007388 */ /* 0x000fe2000000cc00 */
[----:B------:R-:W-:-:S06]  /*1a00*/  NOP ;  /* 0x0000000000007918 */ /* 0x000fcc0000000000 */
[----:B------:R-:W0:Y:S01]  /*1a10*/  LDS.128 R36, [R106] ;  /* 0x000000006a247984 */ /* 0x000e220000000c00 */
[----:B------:R-:W-:Y:S02]  /*1a20*/  FFMA.FTZ R124, R5, R102, R124 ;  /* 0x00000066057c7223 */ /* 0x000fe4000001007c */
[----:B------:R-:W-:Y:S01]  /*1a30*/  FMUL.FTZ R100, R135, R160 ;  /* 0x000000a087647220 */ /* 0x000fe20000410000 */
[----:B------:R-:W1:Y:S01]  /*1a40*/  LDS.128 R40, [R106+0x200] ;  /* 0x000200006a287984 */ /* 0x000e620000000c00 */
[----:B---3--:R-:W-:Y:S02]  /*1a50*/  FMUL.FTZ R137, R96, R75 ;  /* 0x0000004b60897220 */ /* 0x008fe40000410000 */
[----:B------:R-:W-:Y:S01]  /*1a60*/  FMUL.FTZ R134, R97, R130 ;  /* 0x0000008261867220 */ /* 0x000fe20000410000 */
[----:B------:R-:W2:Y:S01]  /*1a70*/  LDS.128 R44, [R106+0x400] ;  /* 0x000400006a2c7984 */ /* 0x000ea20000000c00 */
[----:B------:R-:W-:Y:S02]  /*1a80*/  FMUL.FTZ R151, R98, R151 ;  /* 0x0000009762977220 */ /* 0x000fe40000410000 */
[----:B------:R-:W-:Y:S01]  /*1a90*/  FMUL.FTZ R156, R99, R156 ;  /* 0x0000009c639c7220 */ /* 0x000fe20000410000 */
[----:B------:R-:W3:Y:S01]  /*1aa0*/  LDS.128 R48, [R106+0x600] ;  /* 0x000600006a307984 */ /* 0x000ee20000000c00 */
        /* <DEDUP_REMOVED lines=24> */
[----:B------:R-:W-:Y:S02]  /*1c30*/  FMUL.FTZ R132, R79, R166 ;  /* 0x000000a64f847220 */ /* 0x000fe40000410000 */
[----:B------:R-:W-:Y:S01]  /*1c40*/  FFMA.FTZ R124, R7, R100, R124 ;  /* 0x00000064077c7223 */ /* 0x000fe2000001007c */
[----:B------:R-:W-:Y:S05]  /*1c50*/  @!P0 BRA `(.L_x_4534) ;  /* 0x0000029000008947 */ /* 0x000fea0003800000 */
[----:B------:R-:W-:Y:S01]  /*1c60*/  BAR.SYNC.DEFER_BLOCKING 0x0 ;  /* 0x0000000000007b1d */ /* 0x000fe20000010000 */
[----:B------:R-:W-:Y:S02]  /*1c70*/  FMUL.FTZ R35, R35, R160 ;  /* 0x000000a023237220 */ /* 0x000fe40000410000 */
        /* <DEDUP_REMOVED lines=8> */
[----:B------:R-:W-:Y:S02]  /*1d00*/  FMUL.FTZ R46, R26, R159 ;  /* 0x0000009f1a2e7220 */ /* 0x000fe40000410000 */
[----:B------:R-:W-:Y:S02]  /*1d10*/  FMUL.FTZ R45, R25, R158 ;  /* 0x0000009e192d7220 */ /* 0x000fe40000410000 */
[----:B------:R-:W-:Y:S01]  /*1d20*/  FMUL.FTZ R44, R149, R24 ;  /* 0x00000018952c7220 */ /* 0x000fe20000410000 */
[----:B------:R0:W-:Y:S01]  /*1d30*/  STS.128 [R104.X16], R32 ;  /* 0x0000002068007388 */ /* 0x0001e2000000cc00 */
[----:B------:R-:W-:Y:S02]  /*1d40*/  FMUL.FTZ R51, R23, R166 ;  /* 0x000000a617337220 */ /* 0x000fe40000410000 */
[----:B------:R-:W-:Y:S01]  /*1d50*/  FMUL.FTZ R50, R22, R163 ;  /* 0x000000a316327220 */ /* 0x000fe20000410000 */
[----:B------:R-:W-:Y:S01]  /*1d60*/  STS.128 [R104.X16+0x10], R40 ;  /* 0x0000102868007388 */ /* 0x000fe2000000cc00 */
[----:B------:R-:W-:-:S02]  /*1d70*/  FMUL.FTZ R49, R21, R164 ;  /* 0x000000a415317220 */ /* 0x000fc40000410000 */
[----:B------:R-:W-:Y:S01]  /*1d80*/  FMUL.FTZ R48, R161, R20 ;  /* 0x00000014a1307220 */ /* 0x000fe20000410000 */
[----:B------:R-:W-:Y:S01]  /*1d90*/  STS.128 [R104.X16+0x20], R44 ;  /* 0x0000202c68007388 */ /* 0x000fe2000000cc00 */
[----:B------:R-:W-:Y:S02]  /*1da0*/  IMAD R78, R129, c[0x0][0x218], RZ ;  /* 0x00008600814e7a24 */ /* 0x000fe400078e02ff */
[----:B------:R-:W-:Y:S01]  /*1db0*/  IMAD.WIDE.U32 R76, R131, c[0x0][0x218], R72 ;  /* 0x00008600834c7a25 */ /* 0x000fe200078e0048 */
[----:B------:R-:W-:Y:S01]  /*1dc0*/  STS.128 [R104.X16+0x30], R48 ;  /* 0x0000303068007388 */ /* 0x000fe2000000cc00 */
[----:B------:R-:W-:-:S06]  /*1dd0*/  NOP ;  /* 0x0000000000007918 */ /* 0x000fcc0000000000 */
[----:B------:R-:W1:Y:S01]  /*1de0*/  LDS.128 R36, [R106] ;  /* 0x000000006a247984 */ /* 0x000e620000000c00 */
[----:B0-----:R-:W-:-:S03]  /*1df0*/  IMAD R33, R131, c[0x0][0x21c], R78 ;  /* 0x0000870083217a24 */ /* 0x001fc600078e024e */
[----:B------:R-:W0:Y:S02]  /*1e00*/  LDS.128 R28, [R106+0x200] ;  /* 0x000200006a1c7984 */ /* 0x000e240000000c00 */
[----:B------:R-:W-:Y:S01]  /*1e10*/  IADD3 R77, R77, R33, RZ ;  /* 0x000000214d4d7210 */ /* 0x000fe20007ffe0ff */
[----:B------:R-:W-:Y:S01]  /*1e20*/  IMAD R33, R148, c[0x0][0x210], RZ ;  /* 0x0000840094217a24 */ /* 0x000fe200078e02ff */
[----:B------:R-:W2:Y:S03]  /*1e30*/  LDS.128 R24, [R106+0x400] ;  /* 0x000400006a187984 */ /* 0x000ea60000000c00 */
[C---:B------:R-:W-:Y:S01]  /*1e40*/  IMAD R35, R126.reuse, c[0x0][0x214], R33 ;  /* 0x000085007e237a24 */ /* 0x040fe200078e0221 */
[----:B------:R-:W3:Y:S01]  /*1e50*/  LDS.128 R20, [R106+0x600] ;  /* 0x000600006a147984 */ /* 0x000ee20000000c00 */
[----:B------:R-:W-:-:S05]  /*1e60*/  IMAD.WIDE.U32 R32, R126, c[0x0][0x210], R76 ;  /* 0x000084007e207a25 */ /* 0x000fca00078e004c */
[----:B------:R-:W-:Y:S02]  /*1e70*/  IADD3 R33, R33, R35, RZ ;  /* 0x0000002321217210 */ /* 0x000fe40007ffe0ff */
[----:B------:R-:W-:-:S04]  /*1e80*/  LEA R34, P0, R32, c[0x0][0x270], 0x2 ;  /* 0x00009c0020227a11 */ /* 0x000fc800078010ff */
[----:B------:R-:W-:-:S05]  /*1e90*/  LEA.HI.X R35, R32, c[0x0][0x274], R33, 0x2, P0 ;  /* 0x00009d0020237a11 */ /* 0x000fca00000f1421 */
[----:B------:R-:W-:-:S05]  /*1ea0*/  IMAD.WIDE R32, R107, 0x10, R34 ;  /* 0x000000106b207825 */ /* 0x000fca00078e0222 */
[----:B-1----:R1:W-:Y:S04]  /*1eb0*/  STG.E.128 [R32.64+-0x1000], R36 ;  /* 0xfff0002420007986 */ /* 0x0023e8000c101d04 */
[----:B0-----:R1:W-:Y:S04]  /*1ec0*/  STG.E.128 [R32.64+-0xe00], R28 ;  /* 0xfff2001c20007986 */ /* 0x0013e8000c101d04 */
[----:B--2---:R1:W-:Y:S04]  /*1ed0*/  STG.E.128 [R32.64+-0xc00], R24 ;  /* 0xfff4001820007986 */ /* 0x0043e8000c101d04 */
[----:B---3--:R1:W-:Y:S02]  /*1ee0*/  STG.E.128 [R32.64+-0xa00], R20 ;  /* 0xfff6001420007986 */ /* 0x0083e4000c101d04 */
.L_x_4534:
        /* <DEDUP_REMOVED lines=13> */
[-C--:B0----5:R-:W-:Y:S02]  /*1fc0*/  FMUL.FTZ R36, R105, R128.reuse ;  /* 0x0000008069247220 */ /* 0x0a1fe40000410000 */
        /* <DEDUP_REMOVED lines=59> */
.L_x_4583:
        /* <DEDUP_REMOVED lines=15> */
[----:B------:R-:W-:-:S03]  /*2470*/  IMAD R82, R80, c[0x0][0x188], RZ ;  /* 0x0000620050527a24 */ /* 0x000fc600078e02ff */
[----:B------:R-:W-:Y:S01]  /*2480*/  IADD3 R79, R79, R81, RZ ;  /* 0x000000514f4f7210 */ /* 0x000fe20007ffe0ff */
[C---:B------:R-:W-:Y:S02]  /*2490*/  IMAD R83, R157.reuse, c[0x0][0x18c], R82 ;  /* 0x000063009d537a24 */ /* 0x040fe400078e0252 */
[----:B------:R-:W-:Y:S02]  /*24a0*/  IMAD R82, R80, c[0x0][0x1c0], RZ ;  /* 0x0000700050527a24 */ /* 0x000fe400078e02ff */
[----:B------:R-:W-:-:S04]  /*24b0*/  IMAD.WIDE.U32 R78, R157, c[0x0][0x188], R78 ;  /* 0x000062009d4e7a25 */ /* 0x000fc800078e004e */
[----:B------:R-:W-:Y:S01]  /*24c0*/  IMAD.WIDE.U32 R80, R157, c[0x0][0x1c0], RZ ;  /* 0x000070009d507a25 */ /* 0x000fe200078e00ff */
[----:B0-----:R-:W-:Y:S02]  /*24d0*/  IADD3 R77, R79, R83, RZ ;  /* 0x000000534f4d7210 */ /* 0x001fe40007ffe0ff */
[----:B------:R-:W-:Y:S01]  /*24e0*/  LEA R176, P0, R78, c[0x0][0x220], 0x2 ;  /* 0x000088004eb07a11 */ /* 0x000fe200078010ff */
[----:B------:R-:W-:-:S03]  /*24f0*/  IMAD R79, R157, c[0x0][0x1c4], R82 ;  /* 0x000071009d4f7a24 */ /* 0x000fc600078e0252 */
[----:B------:R-:W-:Y:S02]  /*2500*/  LEA.HI.X R177, R78, c[0x0][0x224], R77, 0x2, P0 ;  /* 0x000089004eb17a11 */ /* 0x000fe400000f144d */
[C---:B------:R-:W-:Y:S02]  /*2510*/  LEA R88, P0, R80.reuse, R112, 0x2 ;  /* 0x0000007050587211 */ /* 0x040fe400078010ff */
[----:B------:R-:W-:Y:S01]  /*2520*/  IADD3 R76, R81, R79, RZ ;  /* 0x0000004f514c7210 */ /* 0x000fe20007ffe0ff */
[----:B------:R-:W4:Y:S03]  /*2530*/  LDG.E R176, [R176.64] ;  /* 0x00000004b0b07981 */ /* 0x000f26000c1e1900 */
[----:B------:R-:W-:-:S05]  /*2540*/  LEA.HI.X R89, R80, R111, R76, 0x2, P0 ;  /* 0x0000006f50597211 */ /* 0x000fca00000f144c */
[----:B------:R-:W-:Y:S01]  /*2550*/  IMAD.WIDE R88, R107, 0x10, R88 ;  /* 0x000000106b587825 */ /* 0x000fe200078e0258 */
[----:B--2---:R0:W-:Y:S04]  /*2560*/  STS.128 [R106], R52 ;  /* 0x000000346a007388 */ /* 0x0041e80000000c00 */
[----:B---3--:R-:W-:Y:S04]  /*2570*/  STS.128 [R106+0x200], R56 ;  /* 0x000200386a007388 */ /* 0x008fe80000000c00 */
[----:B----4-:R-:W-:Y:S04]  /*2580*/  STS.128 [R106+0x400], R60 ;  /* 0x0004003c6a007388 */ /* 0x010fe80000000c00 */
[----:B------:R1:W-:Y:S01]  /*2590*/  STS.128 [R106+0x600], R64 ;  /* 0x000600406a007388 */ /* 0x0003e20000000c00 */
[----:B------:R-:W-:-:S06]  /*25a0*/  NOP ;  /* 0x0000000000007918 */ /* 0x000fcc0000000000 */
[----:B------:R2:W3:Y:S04]  /*25b0*/  LDG.E.128 R76, [R88.64] ;  /* 0x00000004584c7981 */ /* 0x0004e8000c1e1d00 */
[----:B------:R2:W4:Y:S04]  /*25c0*/  LDG.E.128 R80, [R88.64+0x200] ;  /* 0x0002000458507981 */ /* 0x000528000c1e1d00 */
[----:B------:R2:W4:Y:S04]  /*25d0*/  LDG.E.128 R84, [R88.64+0x400] ;  /* 0x0004000458547981 */ /* 0x000528000c1e1d00 */
[----:B------:R2:W4:Y:S01]  /*25e0*/  LDG.E.128 R92, [R88.64+0x600] ;  /* 0x00060004585c7981 */ /* 0x000522000c1e1d00 */
[----:B0-----:R-:W-:-:S02]  /*25f0*/  SHF.L.U32 R54, R122, 0x2, RZ ;  /* 0x000000027a367819 */ /* 0x001fc400000006ff */
[----:B------:R-:W-:Y:S02]  /*2600*/  IADD3 R90, R110, -0x1, RZ ;  /* 0xffffffff6e5a7810 */ /* 0x000fe40007ffe0ff */
[----:B------:R-:W-:Y:S02]  /*2610*/  LOP3.LUT R54, R54, 0xffffff80, RZ, 0xc0, !PT ;  /* 0xffffff8036367812 */ /* 0x000fe400078ec0ff */
[----:B------:R-:W-:Y:S02]  /*2620*/  LEA.HI R52, R90, R90, RZ, 0x1 ;  /* 0x0000005a5a347211 */ /* 0x000fe400078f08ff */
[----:B------:R-:W-:Y:S02]  /*2630*/  IADD3 R54, R54, R121, RZ ;  /* 0x0000007936367210 */ /* 0x000fe40007ffe0ff */
[----:B------:R-:W-:-:S03]  /*2640*/  LOP3.LUT R53, R52, 0xfffffe, RZ, 0xc0, !PT ;  /* 0x00fffffe34357812 */ /* 0x000fc600078ec0ff */
[----:B------:R-:W-:Y:S02]  /*2650*/  IMAD R183, R121, 0x3, R54 ;  /* 0x0000000379b77824 */ /* 0x000fe400078e0236 */
[----:B------:R-:W-:Y:S01]  /*2660*/  FMUL.FTZ R182, R176, 1.4426950216293334961 ;  /* 0x3fb8aa3bb0b67820 */ /* 0x000fe20000410000 */
[C---:B------:R-:W-:Y:S02]  /*2670*/  LOP3.LUT P0, RZ, R122.reuse, 0x1f, RZ, 0xc0, !PT ;  /* 0x0000001f7aff7812 */ /* 0x040fe4000780c0ff */
[----:B------:R-:W-:Y:S01]  /*2680*/  ISETP.NE.AND P1, PT, R122, RZ, PT ;  /* 0x000000ff7a00720c */ /* 0x000fe20003f25270 */
[----:B------:R-:W-:Y:S01]  /*2690*/  FMUL.FTZ R204, R141, R182 ;  /* 0x000000b68dcc7220 */ /* 0x000fe20000410000 */
[----:B------:R-:W-:Y:S01]  /*26a0*/  IADD3 R90, R90, -R53, RZ ;  /* 0x800000355a5a7210 */ /* 0x000fe20007ffe0ff */
[----:B------:R-:W-:Y:S01]  /*26b0*/  LDS.128 R56, [R183.X16+0x10] ;  /* 0x00001000b7387984 */ /* 0x000fe2000000cc00 */
[----:B-1----:R-:W-:Y:S02]  /*26c0*/  SHF.L.U32 R106, R54, 0x4, RZ ;  /* 0x00000004366a7819 */ /* 0x002fe400000006ff */
[----:B------:R-:W-:Y:S01]  /*26d0*/  ISETP.LT.OR P0, PT, R110, 0x2, P0 ;  /* 0x000000026e00780c */ /* 0x000fe20000701670 */
[----:B------:R-:W0:Y:S01]  /*26e0*/  LDS.128 R52, [R183.X16] ;  /* 0x00000000b7347984 */ /* 0x000e22000000cc00 */
[----:B------:R-:W1:Y:S01]  /*26f0*/  MUFU.EX2 R204, R204 ;  /* 0x000000cc00cc7308 */ /* 0x000e620000000800 */
[----:B--2---:R-:W-:-:S02]  /*2700*/  IADD3 R88, R122, 0x200, RZ ;  /* 0x000002007a587810 */ /* 0x004fc40007ffe0ff */
[----:B------:R-:W2:Y:S02]  /*2710*/  LDS.128 R60, [R183.X16+0x20] ;  /* 0x00002000b73c7984 */ /* 0x000ea4000000cc00 */
[----:B------:R-:W-:Y:S02]  /*2720*/  @!P1 LEA R88, R90, R157, 0x8 ;  /* 0x0000009d5a589211 */ /* 0x000fe400078e40ff */
[----:B------:R-:W0:Y:S02]  /*2730*/  LDS.128 R64, [R183.X16+0x30] ;  /* 0x00003000b7407984 */ /* 0x000e24000000cc00 */
[----:B------:R-:W-:Y:S02]  /*2740*/  SHF.L.U32 R177, R88, 0x2, RZ ;  /* 0x0000000258b17819 */ /* 0x000fe400000006ff */
[----:B------:R-:W-:Y:S01]  /*2750*/  @!P0 IADD3 R90, R110, -0x2, RZ ;  /* 0xfffffffe6e5a8810 */ /* 0x000fe20007ffe0ff */
[----:B------:R-:W-:-:S04]  /*2760*/  FMUL.FTZ R181, R134, R182 ;  /* 0x000000b686b57220 */ /* 0x000fc80000410000 */
[----:B------:R-:W-:Y:S02]  /*2770*/  @!P0 IMAD R139, R90, c[0x0][0x16c], R157 ;  /* 0x00005b005a8b8a24 */ /* 0x000fe400078e029d */
[-C--:B------:R-:W-:Y:S01]  /*2780*/  FMUL.FTZ R180, R143, R182.reuse ;  /* 0x000000b68fb47220 */ /* 0x080fe20000410000 */
[----:B------:R-:W0:Y:S01]  /*2790*/  MUFU.EX2 R181, R181 ;  /* 0x000000b500b57308 */ /* 0x000e220000000800 */
[-C--:B------:R-:W-:Y:S02]  /*27a0*/  FMUL.FTZ R179, R140, R182.reuse ;  /* 0x000000b68cb37220 */ /* 0x080fe40000410000 */
[----:B------:R-:W-:-:S05]  /*27b0*/  FMUL.FTZ R178, R145, R182 ;  /* 0x000000b691b27220 */ /* 0x000fca0000410000 */
[----:B------:R-:W0:Y:S01]  /*27c0*/  MUFU.EX2 R180, R180 ;  /* 0x000000b400b47308 */ /* 0x000e220000000800 */
[----:B------:R-:W-:Y:S01]  /*27d0*/  MOV R137, RZ ;  /* 0x000000ff00897202 */ /* 0x000fe20000000f00 */
[----:B------:R-:W-:Y:S01]  /*27e0*/  @!P0 IMAD.WIDE R138, R139, 0x8, R2 ;  /* 0x000000088b8a8825 */ /* 0x000fe200078e0202 */
[----:B------:R-:W-:-:S05]  /*27f0*/  MOV R136, 0x3f800000 ;  /* 0x3f80000000887802 */ /* 0x000fca0000000f00 */
[----:B------:R-:W0:Y:S08]  /*2800*/  MUFU.EX2 R179, R179 ;  /* 0x000000b300b37308 */ /* 0x000e300000000800 */
[----:B------:R-:W0:Y:S01]  /*2810*/  MUFU.EX2 R178, R178 ;  /* 0x000000b200b27308 */ /* 0x000e220000000800 */
[----:B------:R-:W-:-:S07]  /*2820*/  FMUL.FTZ R186, R149, R182 ;  /* 0x000000b695ba7220 */ /* 0x000fce0000410000 */
[----:B------:R-:W-:Y:S01]  /*2830*/  MUFU.EX2 R186, R186 ;  /* 0x000000ba00ba7308 */ /* 0x000fe20000000800 */
[-C--:B------:R-:W-:Y:S02]  /*2840*/  FMUL.FTZ R190, R151, R182.reuse ;  /* 0x000000b697be7220 */ /* 0x080fe40000410000 */
[----:B------:R-:W-:-:S05]  /*2850*/  FMUL.FTZ R189, R152, R182 ;  /* 0x000000b698bd7220 */ /* 0x000fca0000410000 */
[----:B------:R-:W-:Y:S01]  /*2860*/  MUFU.EX2 R190, R190 ;  /* 0x000000be00be7308 */ /* 0x000fe20000000800 */
[----:B------:R-:W-:-:S07]  /*2870*/  FMUL.FTZ R191, R153, R182 ;  /* 0x000000b699bf7220 */ /* 0x000fce0000410000 */
[----:B------:R-:W-:Y:S01]  /*2880*/  MUFU.EX2 R189, R189 ;  /* 0x000000bd00bd7308 */ /* 0x000fe20000000800 */
[----:B------:R-:W-:-:S07]  /*2890*/  FMUL.FTZ R194, R155, R182 ;  /* 0x000000b69bc27220 */ /* 0x000fce0000410000 */
[----:B------:R-:W-:Y:S01]  /*28a0*/  MUFU.EX2 R191, R191 ;  /* 0x000000bf00bf7308 */ /* 0x000fe20000000800 */
[----:B------:R-:W-:-:S07]  /*28b0*/  FMUL.FTZ R195, R156, R182 ;  /* 0x000000b69cc37220 */ /* 0x000fce0000410000 */
[----:B------:R-:W-:Y:S08]  /*28c0*/  MUFU.EX2 R194, R194 ;  /* 0x000000c200c27308 */ /* 0x000ff00000000800 */
[----:B------:R-:W-:Y:S01]  /*28d0*/  MUFU.EX2 R195, R195 ;  /* 0x000000c300c37308 */ /* 0x000fe20000000800 */
[----:B------:R-:W-:Y:S01]  /*28e0*/  BSSY B0, `(.L_x_4536) ;  /* 0x000004f000007945 */ /* 0x000fe20003800000 */
[----:B---3--:R-:W-:Y:S04]  /*28f0*/  STS.128 [R106+0x1080], R76 ;  /* 0x0010804c6a007388 */ /* 0x008fe80000000c00 */
[----:B----4-:R-:W-:Y:S04]  /*2900*/  STS.128 [R106+0x1280], R80 ;  /* 0x001280506a007388 */ /* 0x010fe80000000c00 */
[----:B------:R-:W-:Y:S04]  /*2910*/  STS.128 [R106+0x1480], R84 ;  /* 0x001480546a007388 */ /* 0x000fe80000000c00 */
[----:B------:R0:W-:Y:S01]  /*2920*/  STS.128 [R106+0x1680], R92 ;  /* 0x0016805c6a007388 */ /* 0x0001e20000000c00 */
[----:B------:R-:W-:-:S06]  /*2930*/  NOP ;  /* 0x0000000000007918 */ /* 0x000fcc0000000000 */
[----:B------:R-:W3:Y:S04]  /*2940*/  LDS.128 R76, [R183.X16+0x1080] ;  /* 0x00108000b74c7984 */ /* 0x000ee8000000cc00 */
[----:B------:R-:W4:Y:S04]  /*2950*/  LDS.128 R80, [R183.X16+0x1090] ;  /* 0x00109000b7507984 */ /* 0x000f28000000cc00 */
[----:B------:R-:W2:Y:S04]  /*2960*/  LDS.128 R84, [R183.X16+0x10a0] ;  /* 0x0010a000b7547984 */ /* 0x000ea8000000cc00 */
[----:B------:R-:W2:Y:S04]  /*2970*/  LDS.128 R88, [R183.X16+0x10b0] ;  /* 0x0010b000b7587984 */ /* 0x000ea8000000cc00 */
[----:B-1----:R1:W-:Y:S04]  /*2980*/  STS [R177+0x4640], R204 ;  /* 0x004640ccb1007388 */ /* 0x0023e80000000800 */
[----:B------:R-:W-:Y:S01]  /*2990*/  BAR.SYNC.DEFER_BLOCKING 0x0 ;  /* 0x0000000000007b1d */ /* 0x000fe20000010000 */
[----:B0-----:R-:W-:-:S02]  /*29a0*/  FMUL.FTZ R92, R160, R53 ;  /* 0x00000035a05c7220 */ /* 0x001fc40000410000 */
[----:B------:R-:W-:Y:S02]  /*29b0*/  FMUL.FTZ R93, R161, R52 ;  /* 0x00000034a15d7220 */ /* 0x000fe40000410000 */
[----:B-1----:R-:W-:Y:S02]  /*29c0*/  FMUL.FTZ R177, R142, R182 ;  /* 0x000000b68eb17220 */ /* 0x002fe40000410000 */
[----:B------:R-:W-:Y:S02]  /*29d0*/  FFMA.FTZ R92, R181, R93, R92 ;  /* 0x0000005db55c7223 */ /* 0x000fe4000001005c */
[----:B------:R-:W-:Y:S02]  /*29e0*/  FMUL.FTZ R93, R163, R54 ;  /* 0x00000036a35d7220 */ /* 0x000fe40000410000 */
[----:B------:R-:W0:Y:S02]  /*29f0*/  MUFU.EX2 R177, R177 ;  /* 0x000000b100b17308 */ /* 0x000e240000000800 */
[----:B------:R-:W-:-:S02]  /*2a00*/  FFMA.FTZ R93, R180, R92, R93 ;  /* 0x0000005cb45d7223 */ /* 0x000fc4000001005d */
[----:B------:R-:W-:Y:S01]  /*2a10*/  FMUL.FTZ R92, R162, R55 ;  /* 0x00000037a25c7220 */ /* 0x000fe20000410000 */
[----:B------:R1:W5:Y:S03]  /*2a20*/  @!P0 LDG.E.64 R136, [R138.64] ;  /* 0x000000048a888981 */ /* 0x000366000c1e1b00 */
[----:B------:R-:W-:Y:S02]  /*2a30*/  FFMA.FTZ R92, R179, R93, R92 ;  /* 0x0000005db35c7223 */ /* 0x000fe4000001005c */
[-C--:B-1----:R-:W-:Y:S02]  /*2a40*/  FMUL.FTZ R138, R147, R182.reuse ;  /* 0x000000b6938a7220 */ /* 0x082fe40000410000 */
[----:B------:R-:W-:Y:S02]  /*2a50*/  FMUL.FTZ R139, R144, R182 ;  /* 0x000000b6908b7220 */ /* 0x000fe40000410000 */
[----:B------:R-:W-:-:S02]  /*2a60*/  FMUL.FTZ R93, R165, R56 ;  /* 0x00000038a55d7220 */ /* 0x000fc40000410000 */
[----:B------:R-:W1:Y:S02]  /*2a70*/  MUFU.EX2 R138, R138 ;  /* 0x0000008a008a7308 */ /* 0x000e640000000800 */
[----:B------:R-:W-:Y:S02]  /*2a80*/  FFMA.FTZ R93, R178, R92, R93 ;  /* 0x0000005cb25d7223 */ /* 0x000fe4000001005d */
[----:B------:R-:W-:-:S04]  /*2a90*/  FMUL.FTZ R92, R164, R57 ;  /* 0x00000039a45c7220 */ /* 0x000fc80000410000 */
[----:B------:R-:W2:Y:S01]  /*2aa0*/  MUFU.EX2 R139, R139 ;  /* 0x0000008b008b7308 */ /* 0x000ea20000000800 */
[----:B------:R-:W-:Y:S02]  /*2ab0*/  FMUL.FTZ R95, R150, R182 ;  /* 0x000000b6965f7220 */ /* 0x000fe40000410000 */
[----:B0-----:R-:W-:Y:S02]  /*2ac0*/  FFMA.FTZ R92, R177, R93, R92 ;  /* 0x0000005db15c7223 */ /* 0x001fe4000001005c */
[----:B------:R-:W-:Y:S02]  /*2ad0*/  FMUL.FTZ R93, R167, R58 ;  /* 0x0000003aa75d7220 */ /* 0x000fe40000410000 */
[----:B------:R-:W-:Y:S01]  /*2ae0*/  FMUL.FTZ R183, R204, R181 ;  /* 0x000000b5ccb77220 */ /* 0x000fe20000410000 */
[----:B------:R-:W0:Y:S01]  /*2af0*/  MUFU.EX2 R95, R95 ;  /* 0x0000005f005f7308 */ /* 0x000e220000000800 */
[----:B-1----:R-:W-:Y:S02]  /*2b00*/  FFMA.FTZ R93, R138, R92, R93 ;  /* 0x0000005c8a5d7223 */ /* 0x002fe4000001005d */
[----:B------:R-:W-:-:S02]  /*2b10*/  FMUL.FTZ R94, R180, R183 ;  /* 0x000000b7b45e7220 */ /* 0x000fc40000410000 */
[----:B------:R-:W-:Y:S01]  /*2b20*/  FMUL.FTZ R92, R166, R59 ;  /* 0x0000003ba65c7220 */ /* 0x000fe20000410000 */
[----:B------:R-:W-:Y:S01]  /*2b30*/  ISETP.NE.AND P0, PT, R122, 0x3f, PT ;  /* 0x0000003f7a00780c */ /* 0x000fe20003f05270 */
[----:B------:R-:W-:Y:S02]  /*2b40*/  FMUL.FTZ R183, R179, R94 ;  /* 0x0000005eb3b77220 */ /* 0x000fe40000410000 */
[----:B--2---:R-:W-:Y:S02]  /*2b50*/  FFMA.FTZ R92, R139, R93, R92 ;  /* 0x0000005d8b5c7223 */ /* 0x004fe4000001005c */
[----:B------:R-:W-:Y:S02]  /*2b60*/  FMUL.FTZ R93, R169, R60 ;  /* 0x0000003ca95d7220 */ /* 0x000fe40000410000 */
[----:B------:R-:W-:Y:S02]  /*2b70*/  FMUL.FTZ R94, R178, R183 ;  /* 0x000000b7b25e7220 */ /* 0x000fe40000410000 */
[----:B------:R-:W-:-:S02]  /*2b80*/  FFMA.FTZ R183, R186, R92, R93 ;  /* 0x0000005cbab77223 */ /* 0x000fc4000001005d */
[----:B------:R-:W-:Y:S02]  /*2b90*/  FMUL.FTZ R92, R168, R61 ;  /* 0x0000003da85c7220 */ /* 0x000fe40000410000 */
[----:B------:R-:W-:Y:S01]  /*2ba0*/  FMUL.FTZ R93, R177, R94 ;  /* 0x0000005eb15d7220 */ /* 0x000fe20000410000 */
[----:B------:R1:W2:Y:S01]  /*2bb0*/  @P0 LDS R196, [R122.X4+0x4e44] ;  /* 0x004e44007ac40984 */ /* 0x0002a20000004800 */
[----:B0-----:R-:W-:Y:S02]  /*2bc0*/  FFMA.FTZ R184, R95, R183, R92 ;  /* 0x000000b75fb87223 */ /* 0x001fe4000001005c */
[----:B------:R-:W-:Y:S02]  /*2bd0*/  FMUL.FTZ R92, R138, R93 ;  /* 0x0000005d8a5c7220 */ /* 0x000fe40000410000 */
[----:B------:R-:W-:Y:S02]  /*2be0*/  FMUL.FTZ R94, R154, R182 ;  /* 0x000000b69a5e7220 */ /* 0x000fe40000410000 */
[----:B------:R-:W-:-:S02]  /*2bf0*/  FMUL.FTZ R93, R171, R62 ;  /* 0x0000003eab5d7220 */ /* 0x000fc40000410000 */
[----:B------:R-:W-:Y:S02]  /*2c00*/  FMUL.FTZ R183, R139, R92 ;  /* 0x0000005c8bb77220 */ /* 0x000fe40000410000 */
[----:B------:R-:W-:Y:S02]  /*2c10*/  FFMA.FTZ R93, R190, R184, R93 ;  /* 0x000000b8be5d7223 */ /* 0x000fe4000001005d */
[----:B------:R-:W-:Y:S01]  /*2c20*/  FMUL.FTZ R92, R170, R63 ;  /* 0x0000003faa5c7220 */ /* 0x000fe20000410000 */
[----:B------:R-:W0:Y:S01]  /*2c30*/  MUFU.EX2 R94, R94 ;  /* 0x0000005e005e7308 */ /* 0x000e220000000800 */
        /* <DEDUP_REMOVED lines=9> */
[C---:B0-----:R-:W-:Y:S02]  /*2cd0*/  FFMA.FTZ R92, R94.reuse, R92, R93 ;  /* 0x0000005c5e5c7223 */ /* 0x041fe4000001005d */
[----:B------:R-:W-:Y:S02]  /*2ce0*/  FMUL.FTZ R93, R175, R66 ;  /* 0x00000042af5d7220 */ /* 0x000fe40000410000 */
[----:B------:R-:W-:Y:S02]  /*2cf0*/  FMUL.FTZ R183, R94, R183 ;  /* 0x000000b75eb77220 */ /* 0x000fe40000410000 */
[----:B------:R-:W-:Y:S02]  /*2d00*/  FFMA.FTZ R93, R194, R92, R93 ;  /* 0x0000005cc25d7223 */ /* 0x000fe4000001005d */
[----:B------:R-:W-:Y:S02]  /*2d10*/  FMUL.FTZ R92, R174, R67 ;  /* 0x00000043ae5c7220 */ /* 0x000fe40000410000 */
[----:B------:R-:W-:-:S02]  /*2d20*/  FMUL.FTZ R182, R194, R183 ;  /* 0x000000b7c2b67220 */ /* 0x000fc40000410000 */
[C---:B------:R-:W-:Y:S02]  /*2d30*/  FFMA.FTZ R93, R195.reuse, R93, R92 ;  /* 0x0000005dc35d7223 */ /* 0x040fe4000001005c */
[----:B------:R-:W-:Y:S01]  /*2d40*/  FMUL.FTZ R92, R195, R182 ;  /* 0x000000b6c35c7220 */ /* 0x000fe20000410000 */
[----:B------:R-:W-:Y:S05]  /*2d50*/  @P0 BRA `(.L_x_4537) ;  /* 0x0000007000000947 */ /* 0x000fea0003800000 */
[----:B-1234-:R-:W-:Y:S01]  /*2d60*/  ISETP.NE.AND P0, PT, R110, c[0x0][0x174], PT ;  /* 0x00005d006e007a0c */ /* 0x01efe20003f05270 */
[----:B------:R-:W-:-:S12]  /*2d70*/  HFMA2.MMA R196, -RZ, RZ, 1.875, 0 ;  /* 0x3f800000ffc47435 */ /* 0x000fd800000001ff */
[----:B------:R-:W-:-:S04]  /*2d80*/  @P0 LEA.HI R182, R110, R110, RZ, 0x1 ;  /* 0x0000006e6eb60211 */ /* 0x000fc800078f08ff */
[----:B------:R-:W-:-:S04]  /*2d90*/  @P0 LOP3.LUT R183, R182, 0xfffffe, RZ, 0xc0, !PT ;  /* 0x00fffffeb6b70812 */ /* 0x000fc800078ec0ff */
[----:B------:R-:W-:-:S04]  /*2da0*/  @P0 IADD3 R182, -R183, R110, RZ ;  /* 0x0000006eb7b60210 */ /* 0x000fc80007ffe1ff */
[----:B------:R-:W-:-:S05]  /*2db0*/  @P0 LEA R182, R182, R157, 0x8 ;  /* 0x0000009db6b60211 */ /* 0x000fca00078e40ff */
[----:B------:R0:W1:Y:S02]  /*2dc0*/  @P0 LDS R196, [R182.X4+0x4640] ;  /* 0x00464000b6c40984 */ /* 0x0000640000004800 */
.L_x_4537:
[----:B-1234-:R-:W-:Y:S05]  /*2dd0*/  BSYNC B0 ;  /* 0x0000000000007941 */ /* 0x01efea0003800000 */
.L_x_4536:
[----:B------:R-:W-:Y:S01]  /*2de0*/  ISETP.GT.U32.AND P0, PT, R122, 0x1f, PT ;  /* 0x0000001f7a00780c */ /* 0x000fe20003f04070 */
[----:B------:R1:W-:Y:S01]  /*2df0*/  STS.64 [R122.X8+0x4230], R92 ;  /* 0x0042305c7a007388 */ /* 0x0003e20000008a00 */
[----:B------:R-:W-:Y:S01]  /*2e00*/  BSSY B0, `(.L_x_4538) ;  /* 0x000004e000007945 */ /* 0x000fe20003800000 */
[----:B0-----:R-:W-:Y:S02]  /*2e10*/  FMUL.FTZ R182, R105, R76 ;  /* 0x0000004c69b67220 */ /* 0x001fe40000410000 */
[----:B------:R-:W-:Y:S02]  /*2e20*/  FMUL.FTZ R183, R102, R77 ;  /* 0x0000004d66b77220 */ /* 0x000fe40000410000 */
[----:B------:R-:W-:Y:S02]  /*2e30*/  FMUL.FTZ R184, R103, R78 ;  /* 0x0000004e67b87220 */ /* 0x000fe40000410000 */
        /* <DEDUP_REMOVED lines=19> */
[----:B------:R0:W1:Y:S02]  /*2f70*/  SHFL.UP PT, R81, R78, 0x1, RZ ;  /* 0x042000004e517989 */ /* 0x00006400000e00ff */
.L_x_4591:
        /* <DEDUP_REMOVED lines=24> */
.L_x_4592:
        /* <DEDUP_REMOVED lines=10> */
[----:B-----5:R-:W-:Y:S05]  /*31a0*/  CALL.REL.NOINC `($__internal_184_$__cuda_sm70_shflsync_idx_p) ;  /* 0x000040c000007944 */ /* 0x020fea0003c00000 */
.L_x_4542:
[----:B------:R-:W-:Y:S05]  /*31b0*/  BRA.CONV ~URZ, `(.L_x_4543) ;  /* 0x000000637f007947 */ /* 0x000fea000b800000 */
[----:B-1----:R-:W-:Y:S01]  /*31c0*/  HFMA2.MMA R205, -RZ, RZ, 0, 1.847743988037109375e-06 ;  /* 0x0000001fffcd7435 */ /* 0x002fe200000001ff */
[----:B0-----:R-:W-:-:S02]  /*31d0*/  MOV R207, R79 ;  /* 0x0000004f00cf7202 */ /* 0x001fc40000000f00 */
[----:B------:R-:W-:Y:S02]  /*31e0*/  MOV R212, 0x1f ;  /* 0x0000001f00d47802 */ /* 0x000fe40000000f00 */
[----:B------:R-:W-:Y:S02]  /*31f0*/  MOV R214, 0xffffffff ;  /* 0xffffffff00d67802 */ /* 0x000fe40000000f00 */
[----:B------:R-:W-:Y:S02]  /*3200*/  MOV R76, 0x3220 ;  /* 0x00003220004c7802 */ /* 0x000fe40000000f00 */
[----:B-----5:R-:W-:Y:S05]  /*3210*/  CALL.REL.NOINC `($__internal_184_$__cuda_sm70_shflsync_idx_p) ;  /* 0x0000405000007944 */ /* 0x020fea0003c00000 */
.L_x_4543:
[----:B------:R-:W-:Y:S05]  /*3220*/  BRA.DIV ~URZ, `(.L_x_4544) ;  /* 0x000036827f007947 */ /* 0x000fea000b800000 */
[----:B------:R2:W3:Y:S04]  /*3230*/  SHFL.UP PT, R80, R81, 0x1, RZ ;  /* 0x0420000051507989 */ /* 0x0004e800000e00ff */
[----:B-----5:R-:W4:Y:S04]  /*3240*/  SHFL.IDX PT, R136, R136, RZ, 0x1f ;  /* 0x00001fff88887589 */ /* 0x020f2800000e0000 */
[----:B------:R2:W0:Y:S04]  /*3250*/  SHFL.IDX PT, R77, R137, RZ, 0x1f ;  /* 0x00001fff894d7589 */ /* 0x00042800000e0000 */
[----:B------:R2:W1:Y:S02]  /*3260*/  SHFL.UP PT, R81, R79, 0x1, RZ ;  /* 0x042000004f517989 */ /* 0x00046400000e00ff */
.L_x_4593:
[----:B--2---:R-:W2:Y:S01]  /*3270*/  LDS.64 R78, [R122.X16+0x4230] ;  /* 0x004230007a4e7984 */ /* 0x004ea2000000ca00 */
[----:B----4-:R-:W-:Y:S01]  /*3280*/  MOV R76, R136 ;  /* 0x00000088004c7202 */ /* 0x010fe20000000f00 */
[----:B01-3--:R-:W-:-:S04]  /*3290*/  @P1 FFMA.FTZ R77, R77, R80, R81 ;  /* 0x000000504d4d1223 */ /* 0x00bfc80000010051 */
[----:B------:R-:W-:Y:S02]  /*32a0*/  @P1 FMUL.FTZ R76, R76, R80 ;  /* 0x000000504c4c1220 */ /* 0x000fe40000410000 */
[C---:B--2---:R-:W-:Y:S02]  /*32b0*/  FFMA.FTZ R79, R78.reuse, R77, R79 ;  /* 0x0000004d4e4f7223 */ /* 0x044fe4000001004f */
[----:B------:R-:W-:-:S05]  /*32c0*/  FMUL.FTZ R78, R78, R76 ;  /* 0x0000004c4e4e7220 */ /* 0x000fca0000410000 */
[----:B------:R0:W-:Y:S02]  /*32d0*/  STS.128 [R122.X16+0x4230], R76 ;  /* 0x0042304c7a007388 */ /* 0x0001e4000000cc00 */
.L_x_4539:
[----:B------:R-:W-:Y:S05]  /*32e0*/  BSYNC B0 ;  /* 0x0000000000007941 */ /* 0x000fea0003800000 */
.L_x_4538:
[----:B------:R-:W-:Y:S01]  /*32f0*/  WARPSYNC 0xffffffff ;  /* 0xffffffff00007948 */ /* 0x000fe20003800000 */
[----:B------:R-:W-:Y:S01]  /*3300*/  BAR.SYNC.DEFER_BLOCKING 0x0 ;  /* 0x0000000000007b1d */ /* 0x000fe20000010000 */
[----:B0-----:R-:W-:Y:S01]  /*3310*/  FMUL.FTZ R78, R161, R52 ;  /* 0x00000034a14e7220 */ /* 0x001fe20000410000 */
[----:B------:R-:W-:Y:S01]  /*3320*/  LOP3.LUT P0, RZ, R122, 0x1f, RZ, 0xc0, !PT ;  /* 0x0000001f7aff7812 */ /* 0x000fe2000780c0ff */
[C---:B------:R-:W-:Y:S01]  /*3330*/  FMUL.FTZ R79, R195.reuse, R196 ;  /* 0x000000c4c34f7220 */ /* 0x040fe20000410000 */
[----:B------:R-:W-:Y:S01]  /*3340*/  HFMA2.MMA R81, -RZ, RZ, 0, 0 ;  /* 0x00000000ff517435 */ /* 0x000fe200000001ff */
[----:B------:R-:W-:Y:S01]  /*3350*/  FFMA.FTZ R76, R195, R199, R208 ;  /* 0x000000c7c34c7223 */ /* 0x000fe200000100d0 */
[----:B------:R-:W-:Y:S01]  /*3360*/  ISETP.GE.OR P0, PT, R110, c[0x0][0x174], P0 ;  /* 0x00005d006e007a0c */ /* 0x000fe20000706670 */
        /* <DEDUP_REMOVED lines=17> */
[----:B-----5:R-:W-:Y:S02]  /*3480*/  FMUL.FTZ R136, R169, R60 ;  /* 0x0000003ca9887220 */ /* 0x020fe40000410000 */
        /* <DEDUP_REMOVED lines=12> */
[----:B0-----:R-:W-:Y:S02]  /*3550*/  FFMA.FTZ R204, R204, R77, R78 ;  /* 0x0000004dcccc7223 */ /* 0x001fe4000001004e */
[----:B------:R-:W-:Y:S02]  /*3560*/  FMUL.FTZ R77, R160, R53 ;  /* 0x00000035a04d7220 */ /* 0x000fe40000410000 */
        /* <DEDUP_REMOVED lines=16> */
[----:B------:R-:W-:-:S04]  /*3670*/  FMUL.FTZ R78, R138, R77 ;  /* 0x0000004d8a4e7220 */ /* 0x000fc80000410000 */
[----:B------:R-:W-:-:S04]  /*3680*/  FMUL.FTZ R77, R177, R78 ;  /* 0x0000004eb14d7220 */ /* 0x000fc80000410000 */
[----:B------:R-:W-:Y:S02]  /*3690*/  FMUL.FTZ R78, R178, R77 ;  /* 0x0000004db24e7220 */ /* 0x000fe40000410000 */
[----:B------:R-:W-:Y:S02]  /*36a0*/  FFMA.FTZ R77, R95, R136, R82 ;  /* 0x000000885f4d7223 */ /* 0x000fe40000010052 */
[----:B------:R-:W-:Y:S02]  /*36b0*/  FMUL.FTZ R79, R179, R78 ;  /* 0x0000004eb34f7220 */ /* 0x000fe40000410000 */
[----:B------:R-:W-:Y:S02]  /*36c0*/  FFMA.FTZ R90, R190, R77, R90 ;  /* 0x0000004dbe5a7223 */ /* 0x000fe4000001005a */
[C---:B------:R-:W-:Y:S02]  /*36d0*/  FMUL.FTZ R78, R180.reuse, R79 ;  /* 0x0000004fb44e7220 */ /* 0x040fe40000410000 */
[----:B------:R-:W-:-:S02]  /*36e0*/  FFMA.FTZ R79, R180, R76, R183 ;  /* 0x0000004cb44f7223 */ /* 0x000fc400000100b7 */
[----:B------:R-:W-:Y:S02]  /*36f0*/  FFMA.FTZ R88, R189, R90, R88 ;  /* 0x0000005abd587223 */ /* 0x000fe40000010058 */
[----:B------:R-:W-:Y:S02]  /*3700*/  FFMA.FTZ R77, R181, R79, R182 ;  /* 0x0000004fb54d7223 */ /* 0x000fe400000100b6 */
        /* <DEDUP_REMOVED lines=20> */
.L_x_4594:
        /* <DEDUP_REMOVED lines=26> */
.L_x_4595:
        /* <DEDUP_REMOVED lines=11> */
.L_x_4546:
[----:B-12---:R-:W-:Y:S05]  /*3aa0*/  BSYNC B0 ;  /* 0x0000000000007941 */ /* 0x006fea0003800000 */
.L_x_4545:
[----:B------:R-:W-:Y:S01]  /*3ab0*/  WARPSYNC 0xffffffff ;  /* 0xffffffff00007948 */ /* 0x000fe20003800000 */
[----:B------:R-:W-:Y:S01]  /*3ac0*/  BAR.SYNC.DEFER_BLOCKING 0x0 ;  /* 0x0000000000007b1d */ /* 0x000fe20000010000 */
[----:B0-----:R-:W-:Y:S01]  /*3ad0*/  HFMA2.MMA R79, -RZ, RZ, 0, 0 ;  /* 0x00000000ff4f7435 */ /* 0x001fe200000001ff */
[C---:B------:R-:W-:Y:S01]  /*3ae0*/  IMAD R77, R148.reuse, c[0x0][0x298], RZ ;  /* 0x0000a600944d7a24 */ /* 0x040fe200078e02ff */
[----:B------:R-:W-:Y:S01]  /*3af0*/  MOV R78, R122 ;  /* 0x0000007a004e7202 */ /* 0x000fe20000000f00 */
[----:B------:R-:W-:Y:S01]  /*3b00*/  IMAD R203, R148, c[0x0][0x2b8], RZ ;  /* 0x0000ae0094cb7a24 */ /* 0x000fe200078e02ff */
[----:B------:R-:W-:Y:S01]  /*3b10*/  SHF.L.U32 R207, R158, 0x2, RZ ;  /* 0x000000029ecf7819 */ /* 0x000fe200000006ff */
[----:B------:R-:W-:Y:S01]  /*3b20*/  IMAD R83, R126, c[0x0][0x29c], R77 ;  /* 0x0000a7007e537a24 */ /* 0x000fe200078e024d */
[----:B------:R-:W-:Y:S01]  /*3b30*/  ISETP.NE.AND P5, PT, R122, RZ, PT ;  /* 0x000000ff7a00720c */ /* 0x000fe20003fa5270 */
[----:B------:R-:W-:Y:S01]  /*3b40*/  IMAD R203, R126, c[0x0][0x2bc], R203 ;  /* 0x0000af007ecb7a24 */ /* 0x000fe200078e02cb */
[----:B------:R-:W-:Y:S01]  /*3b50*/  IADD3 R239, R122, 0x200, RZ ;  /* 0x000002007aef7810 */ /* 0x000fe20007ffe0ff */
[----:B------:R-:W-:Y:S01]  /*3b60*/  IMAD R210, R146, c[0x0][0x2a0], RZ ;  /* 0x0000a80092d27a24 */ /* 0x000fe200078e02ff */
[----:B------:R-:W-:Y:S01]  /*3b70*/  IADD3 R231, R122, 0x300, RZ ;  /* 0x000003007ae77810 */ /* 0x000fe20007ffe0ff */
[--C-:B------:R-:W-:Y:S01]  /*3b80*/  IMAD.WIDE.U32 R76, R126, c[0x0][0x298], R78.reuse ;  /* 0x0000a6007e4c7a25 */ /* 0x100fe200078e004e */
[C---:B------:R-:W-:Y:S01]  /*3b90*/  IADD3 R233, R122.reuse, 0x340, RZ ;  /* 0x000003407ae97810 */ /* 0x040fe20007ffe0ff */
[----:B------:R-:W-:Y:S01]  /*3ba0*/  BSSY B0, `(.L_x_4549) ;  /* 0x00000f3000007945 */ /* 0x000fe20003800000 */
[----:B------:R-:W-:Y:S01]  /*3bb0*/  IADD3 R235, R122, 0x380, RZ ;  /* 0x000003807aeb7810 */ /* 0x000fe20007ffe0ff */
[----:B------:R-:W-:Y:S01]  /*3bc0*/  IMAD.WIDE.U32 R78, R126, c[0x0][0x2b8], R78 ;  /* 0x0000ae007e4e7a25 */ /* 0x000fe200078e004e */
[----:B------:R-:W-:-:S02]  /*3bd0*/  IADD3 R77, R77, R83, RZ ;  /* 0x000000534d4d7210 */ /* 0x000fc40007ffe0ff */
[----:B------:R-:W-:Y:S01]  /*3be0*/  IADD3 R237, R122, 0x3c0, RZ ;  /* 0x000003c07aed7810 */ /* 0x000fe20007ffe0ff */
[----:B------:R-:W-:Y:S01]  /*3bf0*/  IMAD R212, R146, c[0x0][0x2c0], RZ ;  /* 0x0000b00092d47a24 */ /* 0x000fe200078e02ff */
[----:B------:R-:W-:Y:S01]  /*3c00*/  IADD3 R83, R79, R203, RZ ;  /* 0x000000cb4f537210 */ /* 0x000fe20007ffe0ff */
[C---:B------:R-:W-:Y:S01]  /*3c10*/  IMAD R211, R125.reuse, c[0x0][0x2a4], R210 ;  /* 0x0000a9007dd37a24 */ /* 0x040fe200078e02d2 */
[----:B------:R-:W-:Y:S01]  /*3c20*/  MOV R82, R78 ;  /* 0x0000004e00527202 */ /* 0x000fe20000000f00 */
[----:B------:R-:W0:Y:S01]  /*3c30*/  LDS R201, [R122.X8+0x4444] ;  /* 0x004444007ac97984 */ /* 0x000e220000008800 */
[C---:B------:R-:W-:Y:S01]  /*3c40*/  IMAD.WIDE.U32 R78, R125.reuse, c[0x0][0x2a0], R76 ;  /* 0x0000a8007d4e7a25 */ /* 0x040fe200078e004c */
[----:B------:R-:W-:Y:S02]  /*3c50*/  LEA.HI.SX32 R236, R122, R122, 0x1b ;  /* 0x0000007a7aec7211 */ /* 0x000fe400078fdaff */
[----:B------:R-:W-:Y:S01]  /*3c60*/  @!P5 STS.64 [R157.X8+0x4f40], R80 ;  /* 0x004f40509d00d388 */ /* 0x000fe20000008a00 */
[----:B------:R-:W-:Y:S01]  /*3c70*/  IMAD R209, R125, c[0x0][0x2c4], R212 ;  /* 0x0000b1007dd17a24 */ /* 0x000fe200078e02d4 */
[----:B------:R-:W-:Y:S01]  /*3c80*/  IADD3 R211, R79, R211, RZ ;  /* 0x000000d34fd37210 */ /* 0x000fe20007ffe0ff */
[----:B------:R-:W-:Y:S01]  /*3c90*/  IMAD.WIDE.U32 R82, R125, c[0x0][0x2c0], R82 ;  /* 0x0000b0007d527a25 */ /* 0x000fe200078e0052 */
[----:B------:R-:W-:-:S02]  /*3ca0*/  LEA R203, P2, R78, c[0x0][0x318], 0x2 ;  /* 0x0000c6004ecb7a11 */ /* 0x000fc400078410ff */
[----:B------:R-:W-:Y:S01]  /*3cb0*/  LEA.HI.SX32 R220, R239, R122, 0x1b ;  /* 0x0000007aefdc7211 */ /* 0x000fe200078fdaff */
[----:B------:R-:W-:Y:S01]  /*3cc0*/  FMUL.FTZ R216, R168, R61 ;  /* 0x0000003da8d87220 */ /* 0x000fe20000410000 */
[----:B------:R-:W-:Y:S01]  /*3cd0*/  IADD3 R209, R83, R209, RZ ;  /* 0x000000d153d17210 */ /* 0x000fe20007ffe0ff */
[----:B------:R-:W-:Y:S01]  /*3ce0*/  FMUL.FTZ R249, R105, R204 ;  /* 0x000000cc69f97220 */ /* 0x000fe20000410000 */
[----:B------:R-:W-:Y:S01]  /*3cf0*/  LEA R77, P3, R82, c[0x0][0x320], 0x2 ;  /* 0x0000c800524d7a11 */ /* 0x000fe200078610ff */
[----:B------:R-:W-:Y:S01]  /*3d00*/  FFMA.FTZ R247, R95, R136, R216 ;  /* 0x000000885ff77223 */ /* 0x000fe200000100d8 */
[----:B------:R-:W-:Y:S01]  /*3d10*/  LEA.HI.X R205, R78, c[0x0][0x31c], R211, 0x2, P2 ;  /* 0x0000c7004ecd7a11 */ /* 0x000fe200010f14d3 */
[----:B------:R-:W-:Y:S01]  /*3d20*/  FMUL.FTZ R251, R103, R202 ;  /* 0x000000ca67fb7220 */ /* 0x000fe20000410000 */
[----:B------:R-:W-:Y:S01]  /*3d30*/  LEA.HI.X R79, R82, c[0x0][0x324], R209, 0x2, P3 ;  /* 0x0000c900524f7a11 */ /* 0x000fe200018f14d1 */
[----:B0-----:R-:W-:Y:S01]  /*3d40*/  FFMA.FTZ R196, R201, R196, R199 ;  /* 0x000000c4c9c47223 */ /* 0x001fe200000100c7 */
[----:B------:R-:W-:-:S03]  /*3d50*/  IADD3 R201, P0, R72, -0x400, RZ ;  /* 0xfffffc0048c97810 */ /* 0x000fc60007f1e0ff */
[----:B------:R-:W-:Y:S01]  /*3d60*/  FFMA.FTZ R195, R195, R196, R208 ;  /* 0x000000c4c3c37223 */ /* 0x000fe200000100d0 */
[C---:B------:R-:W-:Y:S02]  /*3d70*/  IADD3 R76, P1, R201.reuse, R78, RZ ;  /* 0x0000004ec94c7210 */ /* 0x040fe40007f3e0ff */
[C---:B------:R-:W-:Y:S01]  /*3d80*/  IADD3 R78, P2, R201.reuse, R82, RZ ;  /* 0x00000052c94e7210 */ /* 0x040fe20007f5e0ff */
[----:B------:R-:W-:Y:S01]  /*3d90*/  FFMA.FTZ R197, R194, R195, R197 ;  /* 0x000000c3c2c57223 */ /* 0x000fe200000100c5 */
[----:B------:R-:W-:Y:S02]  /*3da0*/  SHF.L.U32 R194, R72, 0x2, RZ ;  /* 0x0000000248c27819 */ /* 0x000fe400000006ff */
[----:B------:R-:W-:Y:S01]  /*3db0*/  SHF.L.U64.HI R208, R158, 0x2, R159 ;  /* 0x000000029ed07819 */ /* 0x000fe2000001029f */
[----:B------:R-:W-:Y:S01]  /*3dc0*/  FFMA.FTZ R199, R94, R197, R85 ;  /* 0x000000c55ec77223 */ /* 0x000fe20000010055 */
[----:B------:R-:W-:Y:S02]  /*3dd0*/  IADD3 R82, P3, R194, R203, RZ ;  /* 0x000000cbc2527210 */ /* 0x000fe40007f7e0ff */
[----:B------:R-:W-:Y:S01]  /*3de0*/  IADD3 R201, -R201, c[0x0][0x168], -R122 ;  /* 0x00005a00c9c97a10 */ /* 0x000fe20007ffe97a */
[----:B------:R-:W-:Y:S01]  /*3df0*/  FFMA.FTZ R191, R191, R199, R84 ;  /* 0x000000c7bfbf7223 */ /* 0x000fe20000010054 */
[----:B------:R-:W-:Y:S01]  /*3e00*/  IADD3 R84, P4, R77, R194, RZ ;  /* 0x000000c24d547210 */ /* 0x000fe20007f9e0ff */
[----:B------:R-:W-:Y:S01]  /*3e10*/  IMAD R210, R208, c[0x0][0x2b0], RZ ;  /* 0x0000ac00d0d27a24 */ /* 0x000fe200078e02ff */
[----:B------:R-:W-:Y:S01]  /*3e20*/  SHF.L.U64.HI R194, R72, 0x2, R73 ;  /* 0x0000000248c27819 */ /* 0x000fe20000010249 */
[----:B------:R-:W-:Y:S01]  /*3e30*/  FFMA.FTZ R189, R189, R191, R86 ;  /* 0x000000bfbdbd7223 */ /* 0x000fe20000010056 */
[----:B------:R-:W-:Y:S01]  /*3e40*/  IADD3.X R86, R73, -0x1, RZ, P0, !PT ;  /* 0xffffffff49567810 */ /* 0x000fe200007fe4ff */
[----:B------:R-:W-:Y:S01]  /*3e50*/  IMAD R208, R208, c[0x0][0x2d0], RZ ;  /* 0x0000b400d0d07a24 */ /* 0x000fe200078e02ff */
[----:B------:R-:W-:Y:S01]  /*3e60*/  IADD3.X R83, R194, R205, RZ, P3, !PT ;  /* 0x000000cdc2537210 */ /* 0x000fe20001ffe4ff */
[----:B------:R-:W-:Y:S01]  /*3e70*/  FFMA.FTZ R93, R190, R189, R93 ;  /* 0x000000bdbe5d7223 */ /* 0x000fe2000001005d */
[----:B------:R-:W-:Y:S01]  /*3e80*/  IADD3.X R85, R79, R194, RZ, P4, !PT ;  /* 0x000000c24f557210 */ /* 0x000fe200027fe4ff */
[----:B------:R-:W-:Y:S01]  /*3e90*/  IMAD R205, R207, c[0x0][0x2b4], R210 ;  /* 0x0000ad00cfcd7a24 */ /* 0x000fe200078e02d2 */
[-C--:B------:R-:W-:Y:S01]  /*3ea0*/  IADD3.X R79, R209, R86.reuse, RZ, P2, !PT ;  /* 0x00000056d14f7210 */ /* 0x080fe200017fe4ff */
[----:B------:R-:W-:Y:S01]  /*3eb0*/  FFMA.FTZ R203, R95, R93, R92 ;  /* 0x0000005d5fcb7223 */ /* 0x000fe2000001005c */
[----:B------:R-:W-:Y:S01]  /*3ec0*/  SHF.L.U32 R92, R122, 0x4, RZ ;  /* 0x000000047a5c7819 */ /* 0x000fe200000006ff */
[----:B------:R-:W-:Y:S01]  /*3ed0*/  IMAD.WIDE.U32 R82, R207, c[0x0][0x2b0], R82 ;  /* 0x0000ac00cf527a25 */ /* 0x000fe200078e0052 */
[----:B------:R-:W-:-:S02]  /*3ee0*/  IADD3.X R77, R211, R86, RZ, P1, !PT ;  /* 0x00000056d34d7210 */ /* 0x000fc40000ffe4ff */
[----:B------:R-:W-:Y:S01]  /*3ef0*/  LEA.HI.SX32 R92, R92, R92, 0x1b ;  /* 0x0000005c5c5c7211 */ /* 0x000fe200078fdaff */
[----:B------:R-:W-:Y:S01]  /*3f00*/  FFMA.FTZ R193, R186, R203, R193 ;  /* 0x000000cbbac17223 */ /* 0x000fe200000100c1 */
[----:B------:R-:W-:Y:S01]  /*3f10*/  IADD3 R83, R83, R205, RZ ;  /* 0x000000cd53537210 */ /* 0x000fe20007ffe0ff */
[----:B------:R-:W-:Y:S01]  /*3f20*/  IMAD R205, R207, c[0x0][0x2d4], R208 ;  /* 0x0000b500cfcd7a24 */ /* 0x000fe200078e02d0 */
[----:B------:R-:W-:Y:S01]  /*3f30*/  P2R R86, PR, RZ, 0x20 ;  /* 0x00000020ff567803 */ /* 0x000fe20000000000 */
[----:B------:R-:W-:Y:S01]  /*3f40*/  FFMA.FTZ R139, R139, R193, R192 ;  /* 0x000000c18b8b7223 */ /* 0x000fe200000100c0 */
[----:B------:R-:W-:Y:S01]  /*3f50*/  ISETP.GE.AND P0, PT, R201, 0x1, PT ;  /* 0x00000001c900780c */ /* 0x000fe20003f06270 */
[----:B------:R-:W-:Y:S01]  /*3f60*/  IMAD.WIDE.U32 R84, R207, c[0x0][0x2d0], R84 ;  /* 0x0000b400cf547a25 */ /* 0x000fe200078e0054 */
[C---:B------:R-:W-:Y:S02]  /*3f70*/  ISETP.GE.AND P1, PT, R201.reuse, 0x41, PT ;  /* 0x00000041c900780c */ /* 0x040fe40003f26270 */
[----:B------:R-:W-:Y:S01]  /*3f80*/  ISETP.GE.AND P2, PT, R201, 0x81, PT ;  /* 0x00000081c900780c */ /* 0x000fe20003f46270 */
[----:B------:R-:W-:Y:S01]  /*3f90*/  FFMA.FTZ R187, R138, R139, R187 ;  /* 0x0000008b8abb7223 */ /* 0x000fe200000100bb */
[----:B------:R-:W-:Y:S01]  /*3fa0*/  IADD3 R85, R85, R205, RZ ;  /* 0x000000cd55557210 */ /* 0x000fe20007ffe0ff */
        /* <DEDUP_REMOVED lines=10> */
[----:B------:R-:W-:Y:S02]  /*4050*/  FMUL.FTZ R213, R17, R208 ;  /* 0x000000d011d57220 */ /* 0x000fe40000410000 */
[----:B------:R-:W-:Y:S02]  /*4060*/  FMUL.FTZ R217, R19, R86 ;  /* 0x0000005613d97220 */ /* 0x000fe40000410000 */
[----:B------:R-:W-:Y:S01]  /*4070*/  FMUL.FTZ R180, R160, R53 ;  /* 0x00000035a0b47220 */ /* 0x000fe20000410000 */
[----:B------:R1:W-:Y:S01]  /*4080*/  STS [R92.X4+0x2134], R213 ;  /* 0x002134d55c007388 */ /* 0x0003e20000004800 */
[----:B0-----:R-:W-:-:S02]  /*4090*/  FFMA.FTZ R209, R181, R183, R182 ;  /* 0x000000b7b5d17223 */ /* 0x001fc400000100b6 */
[----:B------:R-:W-:Y:S01]  /*40a0*/  FMUL.FTZ R211, R152, R191 ;  /* 0x000000bf98d37220 */ /* 0x000fe20000410000 */
[----:B------:R0:W-:Y:S01]  /*40b0*/  STS [R92.X4+0x213c], R217 ;  /* 0x00213cd95c007388 */ /* 0x0001e20000004800 */
[----:B------:R-:W-:Y:S02]  /*40c0*/  FMUL.FTZ R215, R16, R210 ;  /* 0x000000d210d77220 */ /* 0x000fe40000410000 */
[----:B------:R-:W-:Y:S02]  /*40d0*/  FFMA.FTZ R81, R181, R204, R180 ;  /* 0x000000ccb5517223 */ /* 0x000fe400000100b4 */
[----:B------:R-:W-:Y:S01]  /*40e0*/  FFMA.FTZ R182, -R161, R52, R204 ;  /* 0x00000034a1b67223 */ /* 0x000fe200000101cc */
[----:B------:R2:W-:Y:S01]  /*40f0*/  STS [R92.X4+0x2130], R215 ;  /* 0x002130d75c007388 */ /* 0x0005e20000004800 */
[----:B-1----:R-:W-:Y:S01]  /*4100*/  FMUL.FTZ R213, R141, R209 ;  /* 0x000000d18dd57220 */ /* 0x002fe20000410000 */
[----:B------:R-:W-:Y:S01]  /*4110*/  LEA.HI.SX32 R204, R237, R122, 0x1b ;  /* 0x0000007aedcc7211 */ /* 0x000fe200078fdaff */
[----:B------:R-:W-:-:S02]  /*4120*/  FADD.FTZ R180, -R180, R81 ;  /* 0x00000051b4b47221 */ /* 0x000fc40000010100 */
[----:B0-----:R-:W-:Y:S02]  /*4130*/  FMUL.FTZ R217, R15, R211 ;  /* 0x000000d30fd97220 */ /* 0x001fe40000410000 */
[----:B------:R-:W-:Y:S02]  /*4140*/  FMUL.FTZ R80, R134, R183 ;  /* 0x000000b786507220 */ /* 0x000fe40000410000 */
[----:B------:R-:W-:Y:S01]  /*4150*/  FMUL.FTZ R229, R151, R189 ;  /* 0x000000bd97e57220 */ /* 0x000fe20000410000 */
[----:B------:R0:W-:Y:S01]  /*4160*/  STS [R92.X4+0x212c], R217 ;  /* 0x00212cd95c007388 */ /* 0x0001e20000004800 */
[----:B--2---:R-:W-:Y:S02]  /*4170*/  FFMA.FTZ R215, R182, R213, RZ ;  /* 0x000000d5b6d77223 */ /* 0x004fe400000100ff */
[----:B------:R-:W-:Y:S02]  /*4180*/  FFMA.FTZ R181, -R163, R54, R202 ;  /* 0x00000036a3b57223 */ /* 0x000fe400000101ca */
[----:B------:R-:W-:-:S02]  /*4190*/  FFMA.FTZ R138, R180, R80, R215 ;  /* 0x00000050b48a7223 */ /* 0x000fc400000100d7 */
[----:B------:R-:W-:Y:S02]  /*41a0*/  FMUL.FTZ R219, R14, R229 ;  /* 0x000000e50edb7220 */ /* 0x000fe40000410000 */
[----:B------:R-:W-:Y:S02]  /*41b0*/  FFMA.FTZ R178, -R162, R55, R91 ;  /* 0x00000037a2b27223 */ /* 0x000fe4000001015b */
[----:B0-----:R-:W-:Y:S01]  /*41c0*/  FMUL.FTZ R217, R143, R179 ;  /* 0x000000b38fd97220 */ /* 0x001fe20000410000 */
[----:B------:R0:W-:Y:S01]  /*41d0*/  STS [R92.X4+0x2128], R219 ;  /* 0x002128db5c007388 */ /* 0x0001e20000004800 */
[----:B------:R-:W-:Y:S02]  /*41e0*/  FMUL.FTZ R188, R164, R57 ;  /* 0x00000039a4bc7220 */ /* 0x000fe40000410000 */
[----:B------:R-:W-:Y:S02]  /*41f0*/  FMUL.FTZ R190, R140, R185 ;  /* 0x000000b98cbe7220 */ /* 0x000fe40000410000 */
[----:B------:R-:W-:-:S02]  /*4200*/  FFMA.FTZ R215, R181, R217, R138 ;  /* 0x000000d9b5d77223 */ /* 0x000fc4000001008a */
[----:B------:R-:W-:Y:S02]  /*4210*/  FFMA.FTZ R138, -R165, R56, R200 ;  /* 0x00000038a58a7223 */ /* 0x000fe400000101c8 */
[----:B------:R-:W-:Y:S02]  /*4220*/  FFMA.FTZ R243, R177, R200, R188 ;  /* 0x000000c8b1f37223 */ /* 0x000fe400000100bc */
[----:B0-----:R-:W-:Y:S02]  /*4230*/  FMUL.FTZ R219, R145, R205 ;  /* 0x000000cd91db7220 */ /* 0x001fe40000410000 */
[----:B------:R-:W-:Y:S02]  /*4240*/  FFMA.FTZ R215, R178, R190, R215 ;  /* 0x000000beb2d77223 */ /* 0x000fe400000100d7 */
[----:B------:R-:W-:Y:S02]  /*4250*/  FADD.FTZ R188, -R188, R243 ;  /* 0x000000f3bcbc7221 */ /* 0x000fe40000010100 */
[----:B------:R-:W-:-:S02]  /*4260*/  FMUL.FTZ R192, R142, R187 ;  /* 0x000000bb8ec07220 */ /* 0x000fc40000410000 */
[----:B------:R-:W-:Y:S02]  /*4270*/  FFMA.FTZ R215, R138, R219, R215 ;  /* 0x000000db8ad77223 */ /* 0x000fe400000100d7 */
[----:B------:R-:W-:Y:S02]  /*4280*/  FFMA.FTZ R186, -R167, R58, R198 ;  /* 0x0000003aa7ba7223 */ /* 0x000fe400000101c6 */
[----:B------:R-:W-:Y:S02]  /*4290*/  FMUL.FTZ R221, R147, R139 ;  /* 0x0000008b93dd7220 */ /* 0x000fe40000410000 */
[----:B------:R-:W-:Y:S02]  /*42a0*/  FFMA.FTZ R215, R188, R192, R215 ;  /* 0x000000c0bcd77223 */ /* 0x000fe400000100d7 */
[----:B------:R-:W-:Y:S02]  /*42b0*/  FMUL.FTZ R214, R150, R93 ;  /* 0x0000005d96d67220 */ /* 0x000fe40000410000 */
[----:B------:R-:W-:-:S02]  /*42c0*/  FFMA.FTZ R184, -R166, R59, R89 ;  /* 0x0000003ba6b87223 */ /* 0x000fc40000010159 */
[----:B------:R-:W-:Y:S02]  /*42d0*/  FMUL.FTZ R194, R144, R193 ;  /* 0x000000c190c27220 */ /* 0x000fe40000410000 */
[----:B------:R-:W-:Y:S02]  /*42e0*/  FFMA.FTZ R215, R186, R221, R215 ;  /* 0x000000ddbad77223 */ /* 0x000fe400000100d7 */
[----:B------:R-:W-:Y:S02]  /*42f0*/  FMUL.FTZ R223, R13, R214 ;  /* 0x000000d60ddf7220 */ /* 0x000fe40000410000 */
[----:B------:R-:W-:Y:S02]  /*4300*/  FMUL.FTZ R225, R149, R203 ;  /* 0x000000cb95e17220 */ /* 0x000fe40000410000 */
[----:B------:R-:W-:Y:S01]  /*4310*/  FFMA.FTZ R177, -R169, R60, R136 ;  /* 0x0000003ca9b17223 */ /* 0x000fe20000010188 */
[----:B------:R0:W-:Y:S01]  /*4320*/  STS [R92.X4+0x2124], R223 ;  /* 0x002124df5c007388 */ /* 0x0001e20000004800 */
[----:B------:R-:W-:-:S02]  /*4330*/  FFMA.FTZ R212, R184, R194, R215 ;  /* 0x000000c2b8d47223 */ /* 0x000fc400000100d7 */
[-C--:B------:R-:W-:Y:S02]  /*4340*/  FMUL.FTZ R227, R12, R225.reuse ;  /* 0x000000e10ce37220 */ /* 0x080fe40000410000 */
[----:B------:R-:W-:Y:S02]  /*4350*/  FFMA.FTZ R225, R177, R225, R212 ;  /* 0x000000e1b1e17223 */ /* 0x000fe400000100d4 */
[----:B------:R-:W-:Y:S01]  /*4360*/  FMUL.FTZ R95, R10, R221 ;  /* 0x000000dd0a5f7220 */ /* 0x000fe20000410000 */
[----:B------:R1:W-:Y:S01]  /*4370*/  STS [R92.X4+0x2120], R227 ;  /* 0x002120e35c007388 */ /* 0x0003e20000004800 */
[----:B------:R-:W-:Y:S02]  /*4380*/  FMUL.FTZ R221, R9, R192 ;  /* 0x000000c009dd7220 */ /* 0x000fe40000410000 */
[----:B0-----:R-:W-:Y:S01]  /*4390*/  FMUL.FTZ R223, R11, R194 ;  /* 0x000000c20bdf7220 */ /* 0x001fe20000410000 */
[----:B------:R-:W-:Y:S01]  /*43a0*/  STS [R92.X4+0x2118], R95 ;  /* 0x0021185f5c007388 */ /* 0x000fe20000004800 */
[----:B------:R-:W-:-:S02]  /*43b0*/  FADD.FTZ R194, -R216, R247 ;  /* 0x000000f7d8c27221 */ /* 0x000fc40000010100 */
[----:B------:R-:W-:Y:S01]  /*43c0*/  FFMA.FTZ R192, -R171, R62, R90 ;  /* 0x0000003eabc07223 */ /* 0x000fe2000001015a */
[----:B------:R0:W-:Y:S01]  /*43d0*/  STS [R92.X4+0x211c], R223 ;  /* 0x00211cdf5c007388 */ /* 0x0001e20000004800 */
[----:B------:R-:W-:Y:S01]  /*43e0*/  FFMA.FTZ R225, R194, R214, R225 ;  /* 0x000000d6c2e17223 */ /* 0x000fe200000100e1 */
[----:B-1----:R-:W-:Y:S01]  /*43f0*/  IADD3 R227, R122, 0x180, RZ ;  /* 0x000001807ae37810 */ /* 0x002fe20007ffe0ff */
[----:B------:R-:W-:Y:S01]  /*4400*/  FMUL.FTZ R215, R7, R190 ;  /* 0x000000be07d77220 */ /* 0x000fe20000410000 */
[----:B------:R1:W-:Y:S01]  /*4410*/  STS [R92.X4+0x2114], R221 ;  /* 0x002114dd5c007388 */ /* 0x0003e20000004800 */
[----:B------:R-:W-:Y:S01]  /*4420*/  FFMA.FTZ R225, R192, R229, R225 ;  /* 0x000000e5c0e17223 */ /* 0x000fe200000100e1 */
[----:B------:R-:W-:Y:S01]  /*4430*/  IADD3 R229, R122, 0x2c0, RZ ;  /* 0x000002c07ae57810 */ /* 0x000fe20007ffe0ff */
[----:B------:R-:W-:Y:S01]  /*4440*/  FFMA.FTZ R190, -R170, R63, R88 ;  /* 0x0000003faabe7223 */ /* 0x000fe20000010158 */
[----:B------:R2:W-:Y:S01]  /*4450*/  STS [R92.X4+0x210c], R215 ;  /* 0x00210cd75c007388 */ /* 0x0005e20000004800 */
[----:B------:R-:W-:Y:S01]  /*4460*/  FMUL.FTZ R219, R8, R219 ;  /* 0x000000db08db7220 */ /* 0x000fe20000410000 */
[----:B0-----:R-:W-:Y:S01]  /*4470*/  IADD3 R223, R122, 0x100, RZ ;  /* 0x000001007adf7810 */ /* 0x001fe20007ffe0ff */
[----:B------:R-:W-:Y:S01]  /*4480*/  FFMA.FTZ R225, R190, R211, R225 ;  /* 0x000000d3bee17223 */ /* 0x000fe200000100e1 */
[----:B------:R-:W-:Y:S01]  /*4490*/  LEA.HI.SX32 R224, R227, R122, 0x1b ;  /* 0x0000007ae3e07211 */ /* 0x000fe200078fdaff */
[----:B------:R-:W-:Y:S01]  /*44a0*/  FMUL.FTZ R217, R6, R217 ;  /* 0x000000d906d97220 */ /* 0x000fe20000410000 */
[----:B------:R0:W-:Y:S01]  /*44b0*/  STS [R92.X4+0x2110], R219 ;  /* 0x002110db5c007388 */ /* 0x0001e20000004800 */
[----:B------:R-:W-:Y:S01]  /*44c0*/  FMUL.FTZ R211, R5, R80 ;  /* 0x0000005005d37220 */ /* 0x000fe20000410000 */
[----:B-1----:R-:W-:Y:S01]  /*44d0*/  IADD3 R221, R122, 0xc0, RZ ;  /* 0x000000c07add7810 */ /* 0x002fe20007ffe0ff */
[----:B------:R-:W-:Y:S01]  /*44e0*/  FMUL.FTZ R213, R4, R213 ;  /* 0x000000d504d57220 */ /* 0x000fe20000410000 */
[----:B------:R1:W-:Y:S01]  /*44f0*/  STS [R92.X4+0x2108], R217 ;  /* 0x002108d95c007388 */ /* 0x0003e20000004800 */
[----:B------:R-:W-:Y:S01]  /*4500*/  FMUL.FTZ R212, R172, R65 ;  /* 0x00000041acd47220 */ /* 0x000fe20000410000 */
[----:B--2---:R-:W-:Y:S01]  /*4510*/  IADD3 R215, R122, 0x40, RZ ;  /* 0x000000407ad77810 */ /* 0x004fe20007ffe0ff */
[----:B------:R-:W-:Y:S01]  /*4520*/  FFMA.FTZ R95, -R173, R64, R137 ;  /* 0x00000040ad5f7223 */ /* 0x000fe20000010189 */
[----:B------:R2:W-:Y:S01]  /*4530*/  STS [R92.X4+0x2104], R211 ;  /* 0x002104d35c007388 */ /* 0x0005e20000004800 */
[----:B------:R-:W-:Y:S01]  /*4540*/  FFMA.FTZ R245, R94, R137, R212 ;  /* 0x000000895ef57223 */ /* 0x000fe200000100d4 */
[----:B0-----:R-:W-:Y:S01]  /*4550*/  IADD3 R219, R122, 0x80, RZ ;  /* 0x000000807adb7810 */ /* 0x001fe20007ffe0ff */
[----:B------:R-:W-:Y:S01]  /*4560*/  FFMA.FTZ R225, R95, R210, R225 ;  /* 0x000000d25fe17223 */ /* 0x000fe200000100e1 */
[----:B------:R0:W-:Y:S01]  /*4570*/  STS [R92.X4+0x2100], R213 ;  /* 0x002100d55c007388 */ /* 0x0001e20000004800 */
[----:B------:R-:W-:Y:S01]  /*4580*/  FADD.FTZ R94, -R212, R245 ;  /* 0x000000f5d45e7221 */ /* 0x000fe20000010100 */
[----:B-1----:R-:W-:Y:S01]  /*4590*/  IADD3 R217, R122, 0x1c0, RZ ;  /* 0x000001c07ad97810 */ /* 0x002fe20007ffe0ff */
[----:B------:R-:W-:Y:S01]  /*45a0*/  FMUL.FTZ R81, R102, R81 ;  /* 0x0000005166517220 */ /* 0x000fe20000410000 */
[----:B------:R-:W-:Y:S01]  /*45b0*/  BAR.SYNC.DEFER_BLOCKING 0x0 ;  /* 0x0000000000007b1d */ /* 0x000fe20000010000 */
[----:B------:R-:W-:Y:S01]  /*45c0*/  FFMA.FTZ R80, R94, R208, R225 ;  /* 0x000000d05e507223 */ /* 0x000fe200000100e1 */
[----:B------:R-:W-:Y:S01]  /*45d0*/  IADD3 R225, R122, 0x140, RZ ;  /* 0x000001407ae17810 */ /* 0x000fe20007ffe0ff */
[----:B------:R-:W-:Y:S01]  /*45e0*/  FMUL.FTZ R91, R100, R91 ;  /* 0x0000005b645b7220 */ /* 0x000fe20000410000 */
[----:B--2---:R-:W-:Y:S01]  /*45f0*/  IADD3 R211, R122, 0x240, RZ ;  /* 0x000002407ad37810 */ /* 0x004fe20007ffe0ff */
[----:B------:R-:W-:Y:S01]  /*4600*/  FMUL.FTZ R243, R98, R243 ;  /* 0x000000f362f37220 */ /* 0x000fe20000410000 */
[----:B0-----:R-:W-:Y:S01]  /*4610*/  IADD3 R213, R122, 0x280, RZ ;  /* 0x000002807ad57810 */ /* 0x001fe20007ffe0ff */
[----:B------:R-:W-:Y:S01]  /*4620*/  FMUL.FTZ R89, R96, R89 ;  /* 0x0000005960597220 */ /* 0x000fe20000410000 */
[----:B------:R-:W-:Y:S01]  /*4630*/  LEA.HI.SX32 R234, R215, R122, 0x1b ;  /* 0x0000007ad7ea7211 */ /* 0x000fe200078fdaff */
[----:B------:R-:W-:Y:S01]  /*4640*/  FMUL.FTZ R200, R101, R200 ;  /* 0x000000c865c87220 */ /* 0x000fe20000410000 */
[----:B------:R-:W-:Y:S01]  /*4650*/  LEA.HI.SX32 R232, R219, R122, 0x1b ;  /* 0x0000007adbe87211 */ /* 0x000fe200078fdaff */
[----:B------:R-:W-:Y:S01]  /*4660*/  FMUL.FTZ R198, R99, R198 ;  /* 0x000000c663c67220 */ /* 0x000fe20000410000 */
[-C--:B------:R-:W-:Y:S01]  /*4670*/  LEA.HI.SX32 R230, R221, R122.reuse, 0x1b ;  /* 0x0000007adde67211 */ /* 0x080fe200078fdaff */
[----:B------:R-:W-:Y:S01]  /*4680*/  FMUL.FTZ R247, R74, R247 ;  /* 0x000000f74af77220 */ /* 0x000fe20000410000 */
[-C--:B------:R-:W-:Y:S01]  /*4690*/  LEA.HI.SX32 R228, R223, R122.reuse, 0x1b ;  /* 0x0000007adfe47211 */ /* 0x080fe200078fdaff */
[----:B------:R-:W-:Y:S01]  /*46a0*/  FMUL.FTZ R137, R133, R137 ;  /* 0x0000008985897220 */ /* 0x000fe20000410000 */
[-C--:B------:R-:W-:Y:S01]  /*46b0*/  LEA.HI.SX32 R226, R225, R122.reuse, 0x1b ;  /* 0x0000007ae1e27211 */ /* 0x080fe200078fdaff */
        /* <DEDUP_REMOVED lines=9> */
[----:B------:R-:W-:-:S03]  /*4750*/  LEA.HI.SX32 R208, R235, R122, 0x1b ;  /* 0x0000007aebd07211 */ /* 0x000fc600078fdaff */
        /* <DEDUP_REMOVED lines=19> */
[----:B-1----:R-:W-:-:S03]  /*4890*/  FMUL.FTZ R81, R75, R90 ;  /* 0x0000005a4b517220 */ /* 0x002fc60000410000 */
[----:B------:R1:W-:Y:S01]  /*48a0*/  STS [R92.X4+0x319c], R89 ;  /* 0x00319c595c007388 */ /* 0x0003e20000004800 */
[----:B------:R-:W-:Y:S02]  /*48b0*/  FFMA.FTZ R90, -R175, R66, R206 ;  /* 0x00000042af5a7223 */ /* 0x000fe400000101ce */
[----:B--2---:R-:W-:Y:S01]  /*48c0*/  FMUL.FTZ R91, R0, R88 ;  /* 0x00000058005b7220 */ /* 0x004fe20000410000 */
[----:B------:R2:W-:Y:S01]  /*48d0*/  STS [R92.X4+0x3188], R251 ;  /* 0x003188fb5c007388 */ /* 0x0005e20000004800 */
[----:B------:R-:W-:Y:S02]  /*48e0*/  FFMA.FTZ R207, R90, R207, R80 ;  /* 0x000000cf5acf7223 */ /* 0x000fe40000010050 */
[----:B-----5:R-:W-:Y:S01]  /*48f0*/  FMUL.FTZ R243, R132, R87 ;  /* 0x0000005784f37220 */ /* 0x020fe20000410000 */
        /* <DEDUP_REMOVED lines=13> */
[----:B0-234-:R-:W0:Y:S01]  /*49d0*/  LDS R91, [R236.X4+0x3180] ;  /* 0x00318000ec5b7984 */ /* 0x01de220000004800 */
[----:B------:R-:W-:Y:S01]  /*49e0*/  SHF.R.S32.HI R88, RZ, 0x1f, R157 ;  /* 0x0000001fff587819 */ /* 0x000fe2000001149d */
[----:B------:R-:W-:-:S04]  /*49f0*/  IMAD.WIDE.U32 R76, R157, c[0x0][0x2b0], R76 ;  /* 0x0000ac009d4c7a25 */ /* 0x000fc800078e004c */
[C---:B------:R-:W-:Y:S02]  /*4a00*/  IMAD R80, R88.reuse, c[0x0][0x2b0], RZ ;  /* 0x0000ac0058507a24 */ /* 0x040fe400078e02ff */
[----:B------:R-:W-:Y:S02]  /*4a10*/  IMAD R88, R88, c[0x0][0x2d0], RZ ;  /* 0x0000b40058587a24 */ /* 0x000fe400078e02ff */
[C---:B------:R-:W-:Y:S01]  /*4a20*/  IMAD R81, R157.reuse, c[0x0][0x2b4], R80 ;  /* 0x0000ad009d517a24 */ /* 0x040fe200078e0250 */
[----:B------:R-:W-:Y:S01]  /*4a30*/  LEA R80, P0, R76, c[0x0][0x318], 0x2 ;  /* 0x0000c6004c507a11 */ /* 0x000fe200078010ff */
        /* <DEDUP_REMOVED lines=9> */
.L_x_4550:
[----:B0-234-:R-:W-:Y:S05]  /*4ad0*/  BSYNC B0 ;  /* 0x0000000000007941 */ /* 0x01dfea0003800000 */
.L_x_4549:
[----:B------:R0:W2:Y:S01]  /*4ae0*/  LDS R77, [R234.X4+0x3280] ;  /* 0x00328000ea4d7984 */ /* 0x0000a20000004800 */
[----:B------:R-:W-:Y:S01]  /*4af0*/  BSSY B0, `(.L_x_4551) ;  /* 0x0000005000007945 */ /* 0x000fe20003800000 */
[----:B------:R-:W-:Y:S01]  /*4b00*/  FFMA.FTZ R87, -R174, R67, R87 ;  /* 0x00000043ae577223 */ /* 0x000fe20000010157 */
[----:B------:R-:W-:Y:S05]  /*4b10*/  @!P1 BRA `(.L_x_4552) ;  /* 0x0000002000009947 */ /* 0x000fea0003800000 */
[----:B------:R3:W-:Y:S04]  /*4b20*/  RED.E.ADD.F32.FTZ.RN.STRONG.GPU [R82.64+-0xf00], R239 ;  /* 0xfff100ef5200798e */ /* 0x0007e8000c10e784 */
[----:B--2---:R3:W-:Y:S02]  /*4b30*/  RED.E.ADD.F32.FTZ.RN.STRONG.GPU [R84.64+-0xf00], R77 ;  /* 0xfff1004d5400798e */ /* 0x0047e4000c10e784 */
.L_x_4552:
[----:B------:R-:W-:Y:S05]  /*4b40*/  BSYNC B0 ;  /* 0x0000000000007941 */ /* 0x000fea0003800000 */
.L_x_4551:
[----:B--23--:R2:W3:Y:S01]  /*4b50*/  LDS R77, [R232.X4+0x3380] ;  /* 0x00338000e84d7984 */ /* 0x00c4e20000004800 */
[----:B------:R-:W-:Y:S01]  /*4b60*/  BSSY B0, `(.L_x_4553) ;  /* 0x0000005000007945 */ /* 0x000fe20003800000 */
[----:B------:R-:W-:Y:S01]  /*4b70*/  FMUL.FTZ R86, R87, R86 ;  /* 0x0000005657567220 */ /* 0x000fe20000410000 */
[----:B------:R-:W-:Y:S05]  /*4b80*/  @!P2 BRA `(.L_x_4554) ;  /* 0x000000200000a947 */ /* 0x000fea0003800000 */
[----:B------:R4:W-:Y:S04]  /*4b90*/  RED.E.ADD.F32.FTZ.RN.STRONG.GPU [R82.64+-0xe00], R237 ;  /* 0xfff200ed5200798e */ /* 0x0009e8000c10e784 */
[----:B---3--:R4:W-:Y:S02]  /*4ba0*/  RED.E.ADD.F32.FTZ.RN.STRONG.GPU [R84.64+-0xe00], R77 ;  /* 0xfff2004d5400798e */ /* 0x0089e4000c10e784 */
.L_x_4554:
[----:B------:R-:W-:Y:S05]  /*4bb0*/  BSYNC B0 ;  /* 0x0000000000007941 */ /* 0x000fea0003800000 */
.L_x_4553:
[----:B---34-:R3:W4:Y:S01]  /*4bc0*/  LDS R77, [R230.X4+0x3480] ;  /* 0x00348000e64d7984 */ /* 0x0187220000004800 */
        /* <DEDUP_REMOVED lines=10> */
[----:B---3--:R3:W-:Y:S04]  /*4c70*/  RED.E.ADD.F32.FTZ.RN.STRONG.GPU [R82.64+-0xd00], R235 ;  /* 0xfff300eb5200798e */ /* 0x0087e8000c10e784 */
[----:B----4-:R3:W-:Y:S02]  /*4c80*/  RED.E.ADD.F32.FTZ.RN.STRONG.GPU [R84.64+-0xd00], R77 ;  /* 0xfff3004d5400798e */ /* 0x0107e4000c10e784 */
.L_x_4556:
[----:B---3--:R-:W-:Y:S05]  /*4c90*/  BSYNC B0 ;  /* 0x0000000000007941 */ /* 0x008fea0003800000 */
.L_x_4555:
[----:B----4-:R3:W4:Y:S01]  /*4ca0*/  LDS R77, [R228.X4+0x3580] ;  /* 0x00358000e44d7984 */ /* 0x0107220000004800 */
[----:B------:R-:W-:Y:S01]  /*4cb0*/  BSSY B0, `(.L_x_4557) ;  /* 0x0000004000007945 */ /* 0x000fe20003800000 */
[----:B------:R-:W-:Y:S05]  /*4cc0*/  @!P1 BRA `(.L_x_4558) ;  /* 0x0000002000009947 */ /* 0x000fea0003800000 */
[----:B------:R0:W-:Y:S04]  /*4cd0*/  RED.E.ADD.F32.FTZ.RN.STRONG.GPU [R82.64+-0xc00], R233 ;  /* 0xfff400e95200798e */ /* 0x0001e8000c10e784 */
[----:B----4-:R0:W-:Y:S02]  /*4ce0*/  RED.E.ADD.F32.FTZ.RN.STRONG.GPU [R84.64+-0xc00], R77 ;  /* 0xfff4004d5400798e */ /* 0x0101e4000c10e784 */
.L_x_4558:
[----:B------:R-:W-:Y:S05]  /*4cf0*/  BSYNC B0 ;  /* 0x0000000000007941 */ /* 0x000fea0003800000 */
.L_x_4557:
[----:B0---4-:R0:W4:Y:S01]  /*4d00*/  LDS R77, [R226.X4+0x3680] ;  /* 0x00368000e24d7984 */ /* 0x0111220000004800 */
[----:B------:R-:W-:Y:S01]  /*4d10*/  BSSY B0, `(.L_x_4559) ;  /* 0x0000004000007945 */ /* 0x000fe20003800000 */
[----:B------:R-:W-:Y:S05]  /*4d20*/  @!P2 BRA `(.L_x_4560) ;  /* 0x000000200000a947 */ /* 0x000fea0003800000 */
[----:B------:R0:W-:Y:S04]  /*4d30*/  RED.E.ADD.F32.FTZ.RN.STRONG.GPU [R82.64+-0xb00], R231 ;  /* 0xfff500e75200798e */ /* 0x0001e8000c10e784 */
[----:B----4-:R0:W-:Y:S02]  /*4d40*/  RED.E.ADD.F32.FTZ.RN.STRONG.GPU [R84.64+-0xb00], R77 ;  /* 0xfff5004d5400798e */ /* 0x0101e4000c10e784 */
.L_x_4560:
[----:B------:R-:W-:Y:S05]  /*4d50*/  BSYNC B0 ;  /* 0x0000000000007941 */ /* 0x000fea0003800000 */
.L_x_4559:
[----:B0---4-:R0:W4:Y:S01]  /*4d60*/  LDS R77, [R224.X4+0x3780] ;  /* 0x00378000e04d7984 */ /* 0x0111220000004800 */
[----:B------:R-:W-:Y:S01]  /*4d70*/  BSSY B0, `(.L_x_4561) ;  /* 0x0000004000007945 */ /* 0x000fe20003800000 */
[----:B------:R-:W-:Y:S05]  /*4d80*/  @!P3 BRA `(.L_x_4562) ;  /* 0x000000200000b947 */ /* 0x000fea0003800000 */
[----:B------:R0:W-:Y:S04]  /*4d90*/  RED.E.ADD.F32.FTZ.RN.STRONG.GPU [R82.64+-0xa00], R229 ;  /* 0xfff600e55200798e */ /* 0x0001e8000c10e784 */
[----:B----4-:R0:W-:Y:S02]  /*4da0*/  RED.E.ADD.F32.FTZ.RN.STRONG.GPU [R84.64+-0xa00], R77 ;  /* 0xfff6004d5400798e */ /* 0x0101e4000c10e784 */
.L_x_4562:
[----:B------:R-:W-:Y:S05]  /*4db0*/  BSYNC B0 ;  /* 0x0000000000007941 */ /* 0x000fea0003800000 */
.L_x_4561:
[----:B0---4-:R0:W4:Y:S01]  /*4dc0*/  LDS R77, [R222.X4+0x3880] ;  /* 0x00388000de4d7984 */ /* 0x0111220000004800 */
[----:B------:R-:W-:Y:S01]  /*4dd0*/  BSSY B0, `(.L_x_4563) ;  /* 0x0000004000007945 */ /* 0x000fe20003800000 */
[----:B------:R-:W-:Y:S05]  /*4de0*/  @!P4 BRA `(.L_x_4564) ;  /* 0x000000200000c947 */ /* 0x000fea0003800000 */
[----:B------:R0:W-:Y:S04]  /*4df0*/  RED.E.ADD.F32.FTZ.RN.STRONG.GPU [R82.64+-0x900], R227 ;  /* 0xfff700e35200798e */ /* 0x0001e8000c10e784 */
[----:B----4-:R0:W-:Y:S02]  /*4e00*/  RED.E.ADD.F32.FTZ.RN.STRONG.GPU [R84.64+-0x900], R77 ;  /* 0xfff7004d5400798e */ /* 0x0101e4000c10e784 */
.L_x_4564:
[----:B------:R-:W-:Y:S05]  /*4e10*/  BSYNC B0 ;  /* 0x0000000000007941 */ /* 0x000fea0003800000 */
.L_x_4563:
[----:B0---4-:R0:W4:Y:S01]  /*4e20*/  LDS R77, [R220.X4+0x3980] ;  /* 0x00398000dc4d7984 */ /* 0x0111220000004800 */
[----:B------:R-:W-:Y:S01]  /*4e30*/  BSSY B0, `(.L_x_4565) ;  /* 0x0000004000007945 */ /* 0x000fe20003800000 */
[----:B------:R-:W-:Y:S05]  /*4e40*/  @!P5 BRA `(.L_x_4566) ;  /* 0x000000200000d947 */ /* 0x000fea0003800000 */
[----:B------:R0:W-:Y:S04]  /*4e50*/  RED.E.ADD.F32.FTZ.RN.STRONG.GPU [R82.64+-0x800], R225 ;  /* 0xfff800e15200798e */ /* 0x0001e8000c10e784 */
[----:B----4-:R0:W-:Y:S02]  /*4e60*/  RED.E.ADD.F32.FTZ.RN.STRONG.GPU [R84.64+-0x800], R77 ;  /* 0xfff8004d5400798e */ /* 0x0101e4000c10e784 */
.L_x_4566:
[----:B------:R-:W-:Y:S05]  /*4e70*/  BSYNC B0 ;  /* 0x0000000000007941 */ /* 0x000fea0003800000 */
.L_x_4565:
[----:B0---4-:R0:W4:Y:S01]  /*4e80*/  LDS R77, [R218.X4+0x3a80] ;  /* 0x003a8000da4d7984 */ /* 0x0111220000004800 */
        /* <DEDUP_REMOVED lines=8> */
[----:B0-----:R0:W-:Y:S04]  /*4f10*/  RED.E.ADD.F32.FTZ.RN.STRONG.GPU [R82.64+-0x700], R223 ;  /* 0xfff900df5200798e */ /* 0x0011e8000c10e784 */
[----:B----4-:R0:W-:Y:S02]  /*4f20*/  RED.E.ADD.F32.FTZ.RN.STRONG.GPU [R84.64+-0x700], R77 ;  /* 0xfff9004d5400798e */ /* 0x0101e4000c10e784 */
.L_x_4568:
[----:B0-----:R-:W-:Y:S05]  /*4f30*/  BSYNC B0 ;  /* 0x0000000000007941 */ /* 0x001fea0003800000 */
.L_x_4567:
[----:B----4-:R0:W4:Y:S01]  /*4f40*/  LDS R77, [R216.X4+0x3b80] ;  /* 0x003b8000d84d7984 */ /* 0x0101220000004800 */
[----:B------:R-:W-:Y:S01]  /*4f50*/  BSSY B0, `(.L_x_4569) ;  /* 0x0000004000007945 */ /* 0x000fe20003800000 */
[----:B------:R-:W-:Y:S05]  /*4f60*/  @!P1 BRA `(.L_x_4570) ;  /* 0x0000002000009947 */ /* 0x000fea0003800000 */
[----:B------:R0:W-:Y:S04]  /*4f70*/  RED.E.ADD.F32.FTZ.RN.STRONG.GPU [R82.64+-0x600], R221 ;  /* 0xfffa00dd5200798e */ /* 0x0001e8000c10e784 */
[----:B----4-:R0:W-:Y:S02]  /*4f80*/  RED.E.ADD.F32.FTZ.RN.STRONG.GPU [R84.64+-0x600], R77 ;  /* 0xfffa004d5400798e */ /* 0x0101e4000c10e784 */
.L_x_4570:
[----:B------:R-:W-:Y:S05]  /*4f90*/  BSYNC B0 ;  /* 0x0000000000007941 */ /* 0x000fea0003800000 */
.L_x_4569:
[----:B0---4-:R0:W4:Y:S01]  /*4fa0*/  LDS R77, [R214.X4+0x3c80] ;  /* 0x003c8000d64d7984 */ /* 0x0111220000004800 */
[----:B------:R-:W-:Y:S01]  /*4fb0*/  BSSY B0, `(.L_x_4571) ;  /* 0x0000004000007945 */ /* 0x000fe20003800000 */
[----:B------:R-:W-:Y:S05]  /*4fc0*/  @!P2 BRA `(.L_x_4572) ;  /* 0x000000200000a947 */ /* 0x000fea0003800000 */
[----:B------:R0:W-:Y:S04]  /*4fd0*/  RED.E.ADD.F32.FTZ.RN.STRONG.GPU [R82.64+-0x500], R219 ;  /* 0xfffb00db5200798e */ /* 0x0001e8000c10e784 */
[----:B----4-:R0:W-:Y:S02]  /*4fe0*/  RED.E.ADD.F32.FTZ.RN.STRONG.GPU [R84.64+-0x500], R77 ;  /* 0xfffb004d5400798e */ /* 0x0101e4000c10e784 */
.L_x_4572:
[----:B------:R-:W-:Y:S05]  /*4ff0*/  BSYNC B0 ;  /* 0x0000000000007941 */ /* 0x000fea0003800000 */
.L_x_4571:
[----:B0---4-:R0:W4:Y:S01]  /*5000*/  LDS R77, [R212.X4+0x3d80] ;  /* 0x003d8000d44d7984 */ /* 0x0111220000004800 */
[----:B------:R-:W-:Y:S01]  /*5010*/  BSSY B0, `(.L_x_4573) ;  /* 0x0000004000007945 */ /* 0x000fe20003800000 */
[----:B------:R-:W-:Y:S05]  /*5020*/  @!P3 BRA `(.L_x_4574) ;  /* 0x000000200000b947 */ /* 0x000fea0003800000 */
[----:B------:R0:W-:Y:S04]  /*5030*/  RED.E.ADD.F32.FTZ.RN.STRONG.GPU [R82.64+-0x400], R217 ;  /* 0xfffc00d95200798e */ /* 0x0001e8000c10e784 */
[----:B----4-:R0:W-:Y:S02]  /*5040*/  RED.E.ADD.F32.FTZ.RN.STRONG.GPU [R84.64+-0x400], R77 ;  /* 0xfffc004d5400798e */ /* 0x0101e4000c10e784 */
.L_x_4574:
[----:B------:R-:W-:Y:S05]  /*5050*/  BSYNC B0 ;  /* 0x0000000000007941 */ /* 0x000fea0003800000 */
.L_x_4573:
[----:B0---4-:R0:W4:Y:S01]  /*5060*/  LDS R77, [R210.X4+0x3e80] ;  /* 0x003e8000d24d7984 */ /* 0x0111220000004800 */
[----:B------:R-:W-:Y:S01]  /*5070*/  BSSY B0, `(.L_x_4575) ;  /* 0x0000004000007945 */ /* 0x000fe20003800000 */
[----:B------:R-:W-:Y:S05]  /*5080*/  @!P4 BRA `(.L_x_4576) ;  /* 0x000000200000c947 */ /* 0x000fea0003800000 */
[----:B------:R0:W-:Y:S04]  /*5090*/  RED.E.ADD.F32.FTZ.RN.STRONG.GPU [R82.64+-0x300], R215 ;  /* 0xfffd00d75200798e */ /* 0x0001e8000c10e784 */
[----:B----4-:R0:W-:Y:S02]  /*50a0*/  RED.E.ADD.F32.FTZ.RN.STRONG.GPU [R84.64+-0x300], R77 ;  /* 0xfffd004d5400798e */ /* 0x0101e4000c10e784 */
.L_x_4576:
[----:B------:R-:W-:Y:S05]  /*50b0*/  BSYNC B0 ;  /* 0x0000000000007941 */ /* 0x000fea0003800000 */
.L_x_4575:
[----:B0---4-:R0:W4:Y:S01]  /*50c0*/  LDS R77, [R208.X4+0x3f80] ;  /* 0x003f8000d04d7984 */ /* 0x0111220000004800 */
[----:B------:R-:W-:Y:S01]  /*50d0*/  BSSY B0, `(.L_x_4577) ;  /* 0x0000004000007945 */ /* 0x000fe20003800000 */
[----:B------:R-:W-:Y:S05]  /*50e0*/  @!P5 BRA `(.L_x_4578) ;  /* 0x000000200000d947 */ /* 0x000fea0003800000 */
[----:B------:R0:W-:Y:S04]  /*50f0*/  RED.E.ADD.F32.FTZ.RN.STRONG.GPU [R82.64+-0x200], R213 ;  /* 0xfffe00d55200798e */ /* 0x0001e8000c10e784 */
[----:B----4-:R0:W-:Y:S02]  /*5100*/  RED.E.ADD.F32.FTZ.RN.STRONG.GPU [R84.64+-0x200], R77 ;  /* 0xfffe004d5400798e */ /* 0x0101e4000c10e784 */
.L_x_4578:
[----:B------:R-:W-:Y:S05]  /*5110*/  BSYNC B0 ;  /* 0x0000000000007941 */ /* 0x000fea0003800000 */
.L_x_4577:
[----:B0---4-:R0:W4:Y:S01]  /*5120*/  LDS R77, [R204.X4+0x4080] ;  /* 0x00408000cc4d7984 */ /* 0x0111220000004800 */
[----:B------:R-:W-:Y:S01]  /*5130*/  BSSY B0, `(.L_x_4579) ;  /* 0x0000004000007945 */ /* 0x000fe20003800000 */
[----:B------:R-:W-:Y:S05]  /*5140*/  @!P6 BRA `(.L_x_4580) ;  /* 0x000000200000e947 */ /* 0x000fea0003800000 */
[----:B------:R0:W-:Y:S04]  /*5150*/  RED.E.ADD.F32.FTZ.RN.STRONG.GPU [R82.64+-0x100], R211 ;  /* 0xffff00d35200798e */ /* 0x0001e8000c10e784 */
[----:B----4-:R0:W-:Y:S02]  /*5160*/  RED.E.ADD.F32.FTZ.RN.STRONG.GPU [R84.64+-0x100], R77 ;  /* 0xffff004d5400798e */ /* 0x0101e4000c10e784 */
.L_x_4580:
[----:B------:R-:W-:Y:S05]  /*5170*/  BSYNC B0 ;  /* 0x0000000000007941 */ /* 0x000fea0003800000 */
.L_x_4579:
[----:B------:R-:W5:Y:S01]  /*5180*/  SHFL.DOWN P0, R78, R207, 0x1, 0x1f ;  /* 0x08201f00cf4e7f89 */ /* 0x000f620000000000 */
        /* <DEDUP_REMOVED lines=14> */
[----:B-----5:R-:W-:Y:S02]  /*5270*/  @P0 FADD R78, R207, R78 ;  /* 0x0000004ecf4e0221 */ /* 0x020fe40000000000 */
[----:B------:R-:W-:Y:S02]  /*5280*/  FMUL.FTZ R139, R58, R139 ;  /* 0x0000008b3a8b7220 */ /* 0x000fe40000410000 */
[----:B------:R-:W-:Y:S01]  /*5290*/  FMUL.FTZ R95, R66, R95 ;  /* 0x0000005f425f7220 */ /* 0x000fe20000410000 */
[----:B0---4-:R-:W0:Y:S01]  /*52a0*/  SHFL.DOWN P0, R77, R78, 0x2, 0x1f ;  /* 0x08401f004e4d7f89 */ /* 0x011e220000000000 */
        /* <DEDUP_REMOVED lines=10> */
[----:B------:R-:W-:Y:S02]  /*5350*/  FMUL.FTZ R177, R60, R177 ;  /* 0x000000b13cb17220 */ /* 0x000fe40000410000 */
[----:B------:R-:W-:Y:S02]  /*5360*/  FFMA.FTZ R52, R17, R76, R197 ;  /* 0x0000004c11347223 */ /* 0x000fe400000100c5 */
[----:B0-----:R-:W-:-:S02]  /*5370*/  @P0 FADD R77, R78, R77 ;  /* 0x0000004d4e4d0221 */ /* 0x001fc40000000000 */
[----:B------:R-:W-:Y:S02]  /*5380*/  FMUL.FTZ R63, R63, R194 ;  /* 0x000000c23f3f7220 */ /* 0x000fe40000410000 */
[-C--:B------:R-:W-:Y:S01]  /*5390*/  FMUL.FTZ R60, R57, R187.reuse ;  /* 0x000000bb393c7220 */ /* 0x080fe20000410000 */
[----:B-1----:R-:W0:Y:S01]  /*53a0*/  SHFL.DOWN P0, R80, R77, 0x4, 0x1f ;  /* 0x08801f004d507f89 */ /* 0x002e220000000000 */
[----:B------:R-:W-:Y:S02]  /*53b0*/  FMUL.FTZ R187, R176, R187 ;  /* 0x000000bbb0bb7220 */ /* 0x000fe40000410000 */
[----:B------:R-:W-:Y:S02]  /*53c0*/  FADD.FTZ R33, R52, R33 ;  /* 0x0000002134217221 */ /* 0x000fe40000010000 */
[----:B------:R-:W-:Y:S02]  /*53d0*/  FMUL.FTZ R186, R59, R186 ;  /* 0x000000ba3bba7220 */ /* 0x000fe40000410000 */
[----:B------:R-:W-:-:S02]  /*53e0*/  FFMA.FTZ R52, R13, R64, R63 ;  /* 0x000000400d347223 */ /* 0x000fc4000001003f */
[----:B------:R-:W-:Y:S02]  /*53f0*/  FMUL.FTZ R59, R56, R205 ;  /* 0x000000cd383b7220 */ /* 0x000fe40000410000 */
[C---:B------:R-:W-:Y:S02]  /*5400*/  FMUL.FTZ R57, R176.reuse, R185 ;  /* 0x000000b9b0397220 */ /* 0x040fe40000410000 */
[----:B------:R-:W-:Y:S02]  /*5410*/  FMUL.FTZ R187, R187, R188 ;  /* 0x000000bcbbbb7220 */ /* 0x000fe40000410000 */
[C---:B------:R-:W-:Y:S02]  /*5420*/  FMUL.FTZ R195, R176.reuse, R195 ;  /* 0x000000c3b0c37220 */ /* 0x040fe40000410000 */
[C---:B------:R-:W-:Y:S02]  /*5430*/  FMUL.FTZ R191, R176.reuse, R191 ;  /* 0x000000bfb0bf7220 */ /* 0x040fe40000410000 */
[----:B------:R-:W-:-:S02]  /*5440*/  FMUL.FTZ R189, R176, R189 ;  /* 0x000000bdb0bd7220 */ /* 0x000fc40000410000 */
[C---:B------:R-:W-:Y:S02]  /*5450*/  FMUL.FTZ R193, R176.reuse, R193 ;  /* 0x000000c1b0c17220 */ /* 0x040fe40000410000 */
[C---:B------:R-:W-:Y:S02]  /*5460*/  FMUL.FTZ R205, R176.reuse, R205 ;  /* 0x000000cdb0cd7220 */ /* 0x040fe40000410000 */
[----:B0-----:R-:W-:Y:S02]  /*5470*/  @P0 FADD R80, R77, R80 ;  /* 0x000000504d500221 */ /* 0x001fe40000000000 */
[C---:B------:R-:W-:Y:S02]  /*5480*/  FMUL.FTZ R56, R176.reuse, R179 ;  /* 0x000000b3b0387220 */ /* 0x040fe40000410000 */
[----:B------:R-:W-:Y:S01]  /*5490*/  FMUL.FTZ R183, R176, R183 ;  /* 0x000000b7b0b77220 */ /* 0x000fe20000410000 */
[----:B------:R-:W0:Y:S01]  /*54a0*/  SHFL.DOWN P0, R79, R80, 0x8, 0x1f ;  /* 0x09001f00504f7f89 */ /* 0x000e220000000000 */
[----:B------:R-:W-:-:S02]  /*54b0*/  FADD.FTZ R29, R52, R29 ;  /* 0x0000001d341d7221 */ /* 0x000fc40000010000 */
        /* <DEDUP_REMOVED lines=11> */
[----:B0-----:R-:W-:-:S02]  /*5570*/  @P0 FADD R79, R80, R79 ;  /* 0x0000004f504f0221 */ /* 0x001fc40000000000 */
[----:B------:R-:W-:Y:S02]  /*5580*/  FFMA.FTZ R49, R154, R76, R49 ;  /* 0x0000004c9a317223 */ /* 0x000fe40000010031 */
[----:B------:R-:W-:Y:S01]  /*5590*/  FFMA.FTZ R45, R150, R64, R45 ;  /* 0x00000040962d7223 */ /* 0x000fe2000001002d */
[----:B------:R-:W0:Y:S01]  /*55a0*/  SHFL.DOWN P0, R77, R79, 0x10, 0x1f ;  /* 0x0a001f004f4d7f89 */ /* 0x000e220000000000 */
[-C--:B------:R-:W-:Y:S02]  /*55b0*/  FFMA.FTZ R177, R12, R61.reuse, R177 ;  /* 0x0000003d0cb17223 */ /* 0x080fe400000100b1 */
[----:B------:R-:W-:Y:S02]  /*55c0*/  FFMA.FTZ R44, R149, R61, R44 ;  /* 0x0000003d952c7223 */ /* 0x000fe4000001002c */
[----:B------:R-:W-:Y:S02]  /*55d0*/  FFMA.FTZ R60, R7, R58, R57 ;  /* 0x0000003a073c7223 */ /* 0x000fe40000010039 */
[----:B------:R-:W-:-:S02]  /*55e0*/  FADD.FTZ R25, R52, R25 ;  /* 0x0000001934197221 */ /* 0x000fc40000010000 */
        /* <DEDUP_REMOVED lines=8> */
[----:B0-----:R-:W-:Y:S01]  /*5670*/  @P0 FADD R77, R79, R77 ;  /* 0x0000004d4f4d0221 */ /* 0x001fe20000000000 */
[----:B------:R-:W-:Y:S01]  /*5680*/  ISETP.NE.AND P0, PT, R121, RZ, PT ;  /* 0x000000ff7900720c */ /* 0x000fe20003f05270 */
[----:B------:R-:W-:Y:S02]  /*5690*/  FFMA.FTZ R57, R6, R55, R56 ;  /* 0x0000003706397223 */ /* 0x000fe40000010038 */
[----:B------:R-:W-:Y:S02]  /*56a0*/  FFMA.FTZ R52, R5, R54, R183 ;  /* 0x0000003605347223 */ /* 0x000fe400000100b7 */
[----:B------:R-:W-:-:S02]  /*56b0*/  FFMA.FTZ R53, R4, R209, R53 ;  /* 0x000000d104357223 */ /* 0x000fc40000010035 */
[----:B------:R-:W-:Y:S02]  /*56c0*/  FFMA.FTZ R51, R156, R196, R51 ;  /* 0x000000c49c337223 */ /* 0x000fe40000010033 */
[----:B------:R-:W-:Y:S02]  /*56d0*/  FFMA.FTZ R50, R155, R67, R50 ;  /* 0x000000439b327223 */ /* 0x000fe40000010032 */
[----:B------:R-:W-:Y:S02]  /*56e0*/  FADD.FTZ R35, R78, R35 ;  /* 0x000000234e237221 */ /* 0x000fe40000010000 */
[----:B------:R0:W-:Y:S01]  /*56f0*/  @!P0 STS [R108.X4+0x4204], R77 ;  /* 0x0042044d6c008388 */ /* 0x0001e20000004800 */
[----:B------:R-:W-:Y:S02]  /*5700*/  FFMA.FTZ R48, R153, R199, R48 ;  /* 0x000000c799307223 */ /* 0x000fe40000010030 */
[----:B------:R-:W-:Y:S02]  /*5710*/  FADD.FTZ R34, R195, R34 ;  /* 0x00000022c3227221 */ /* 0x000fe40000010000 */
[----:B------:R-:W-:-:S02]  /*5720*/  FFMA.FTZ R47, R152, R66, R47 ;  /* 0x00000042982f7223 */ /* 0x000fc4000001002f */
[----:B------:R-:W-:Y:S02]  /*5730*/  FFMA.FTZ R46, R151, R65, R46 ;  /* 0x00000041972e7223 */ /* 0x000fe4000001002e */
[----:B------:R-:W-:Y:S02]  /*5740*/  FADD.FTZ R32, R95, R32 ;  /* 0x000000205f207221 */ /* 0x000fe40000010000 */
[----:B------:R-:W-:Y:S02]  /*5750*/  FADD.FTZ R31, R76, R31 ;  /* 0x0000001f4c1f7221 */ /* 0x000fe40000010000 */
[----:B------:R-:W-:Y:S02]  /*5760*/  FADD.FTZ R30, R189, R30 ;  /* 0x0000001ebd1e7221 */ /* 0x000fe40000010000 */
[----:B------:R-:W-:Y:S02]  /*5770*/  FFMA.FTZ R43, R144, R62, R43 ;  /* 0x0000003e902b7223 */ /* 0x000fe4000001002b */
[----:B------:R-:W-:-:S02]  /*5780*/  FFMA.FTZ R42, R147, R139, R42 ;  /* 0x0000008b932a7223 */ /* 0x000fc4000001002a */
[----:B------:R-:W-:Y:S02]  /*5790*/  FADD.FTZ R28, R177, R28 ;  /* 0x0000001cb11c7221 */ /* 0x000fe40000010000 */
[----:B------:R-:W-:Y:S02]  /*57a0*/  FADD.FTZ R27, R64, R27 ;  /* 0x0000001b401b7221 */ /* 0x000fe40000010000 */
[----:B------:R-:W-:Y:S02]  /*57b0*/  FFMA.FTZ R40, R145, R59, R40 ;  /* 0x0000003b91287223 */ /* 0x000fe40000010028 */
[----:B------:R-:W-:Y:S02]  /*57c0*/  FADD.FTZ R26, R61, R26 ;  /* 0x0000001a3d1a7221 */ /* 0x000fe40000010000 */
[----:B------:R-:W-:Y:S02]  /*57d0*/  FFMA.FTZ R39, R140, R58, R39 ;  /* 0x0000003a8c277223 */ /* 0x000fe40000010027 */
        /* <DEDUP_REMOVED lines=11> */
[----:B------:R-:W0:Y:S01]  /*5890*/  LDS R52, [0x4208] ;  /* 0x00420800ff347984 */ /* 0x000e220000000800 */
[----:B------:R-:W-:-:S11]  /*58a0*/  SHF.L.U32 R56, R157, 0x2, RZ ;  /* 0x000000029d387819 */ /* 0x000fd600000006ff */
[----:B------:R-:W1:Y:S01]  /*58b0*/  @P0 LDS R54, [R56+0x5740] ;  /* 0x0057400038360984 */ /* 0x000e620000000800 */
[----:B0-----:R-:W-:-:S04]  /*58c0*/  FADD.FTZ R77, R77, R52 ;  /* 0x000000344d4d7221 */ /* 0x001fc80000010000 */
[----:B-1----:R-:W-:-:S05]  /*58d0*/  @P0 FADD.FTZ R77, R77, R54 ;  /* 0x000000364d4d0221 */ /* 0x002fca0000010000 */
[----:B------:R0:W-:Y:S02]  /*58e0*/  STS [R56+0x5740], R77 ;  /* 0x0057404d38007388 */ /* 0x0001e40000000800 */
.L_x_4582:
[----:B0-----:R-:W-:Y:S05]  /*58f0*/  BSYNC B0 ;  /* 0x0000000000007941 */ /* 0x001fea0003800000 */
.L_x_4581:
[----:B------:R-:W-:Y:S02]  /*5900*/  IADD3 R157, R157, 0x1, RZ ;  /* 0x000000019d9d7810 */ /* 0x000fe40007ffe0ff */
[----:B------:R-:W-:Y:S02]  /*5910*/  IADD3 R158, P1, R158, 0x1, RZ ;  /* 0x000000019e9e7810 */ /* 0x000fe40007f3e0ff */
[----:B------:R-:W-:Y:S02]  /*5920*/  ISETP.GE.AND P0, PT, R157, c[0x0][0x16c], PT ;  /* 0x00005b009d007a0c */ /* 0x000fe40003f06270 */
[----:B------:R-:W-:-:S11]  /*5930*/  IADD3.X R159, RZ, R159, RZ, P1, !PT ;  /* 0x0000009fff9f7210 */ /* 0x000fd60000ffe4ff */
[----:B--23--:R-:W-:Y:S01]  /*5940*/  @P0 CALL.REL.NOINC `(.L_x_4535) ;  /* 0x0000001000000944 */ /* 0x00cfe20003c00000 */
[----:B------:R-:W-:Y:S05]  /*5950*/  BRA `(.L_x_4583) ;  /* 0xffffca2000007947 */ /* 0x000fea000383ffff */
.L_x_4535:
        /* <DEDUP_REMOVED lines=9> */
[----:B------:R-:W-:-:S02]  /*59f0*/  IADD3 R116, P5, R116, -0x1000, RZ ;  /* 0xfffff00074747810 */ /* 0x000fc40007fbe0ff */
[----:B------:R-:W-:Y:S01]  /*5a00*/  IADD3 R5, R5, R7, RZ ;  /* 0x0000000705057210 */ /* 0x000fe20007ffe0ff */
[----:B------:R-:W-:Y:S01]  /*5a10*/  IMAD R7, R148, c[0x0][0x2d8], RZ ;  /* 0x0000b60094077a24 */ /* 0x000fe200078e02ff */
[----:B------:R-:W-:Y:S02]  /*5a20*/  IADD3 R109, R109, -0x400, RZ ;  /* 0xfffffc006d6d7810 */ /* 0x000fe40007ffe0ff */
[----:B------:R-:W-:Y:S01]  /*5a30*/  IADD3.X R113, R113, -0x1, RZ, P1, !PT ;  /* 0xffffffff71717810 */ /* 0x000fe20000ffe4ff */
[C---:B------:R-:W-:Y:S01]  /*5a40*/  IMAD R7, R126.reuse, c[0x0][0x2dc], R7 ;  /* 0x0000b7007e077a24 */ /* 0x040fe200078e0207 */
[----:B------:R-:W-:Y:S01]  /*5a50*/  IADD3.X R111, R111, -0x1, RZ, P2, !PT ;  /* 0xffffffff6f6f7810 */ /* 0x000fe200017fe4ff */
[----:B------:R-:W-:Y:S01]  /*5a60*/  IMAD.WIDE.U32 R4, R126, c[0x0][0x2d8], R4 ;  /* 0x0000b6007e047a25 */ /* 0x000fe200078e0004 */
[----:B------:R-:W-:Y:S02]  /*5a70*/  IADD3.X R119, R119, -0x1, RZ, P3, !PT ;  /* 0xffffffff77777810 */ /* 0x000fe40001ffe4ff */
[----:B------:R-:W-:Y:S01]  /*5a80*/  IADD3.X R117, R117, -0x1, RZ, P4, !PT ;  /* 0xffffffff75757810 */ /* 0x000fe200027fe4ff */
[----:B------:R-:W-:Y:S01]  /*5a90*/  STS.128 [R104.X16], R36 ;  /* 0x0000002468007388 */ /* 0x000fe2000000cc00 */
[----:B------:R-:W-:Y:S01]  /*5aa0*/  IADD3 R7, R5, R7, RZ ;  /* 0x0000000705077210 */ /* 0x000fe20007ffe0ff */
[----:B------:R-:W-:Y:S01]  /*5ab0*/  FADD.FTZ R5, R0, R21 ;  /* 0x0000001500057221 */ /* 0x000fe20000010000 */
[C---:B------:R-:W-:Y:S01]  /*5ac0*/  LEA R6, P0, R4.reuse, c[0x0][0x330], 0x2 ;  /* 0x0000cc0004067a11 */ /* 0x040fe200078010ff */
[----:B------:R-:W-:Y:S01]  /*5ad0*/  STS.128 [R104.X16+0x10], R40 ;  /* 0x0000102868007388 */ /* 0x000fe2000000cc00 */
[----:B------:R-:W-:Y:S01]  /*5ae0*/  IADD3.X R115, R115, -0x1, RZ, P5, !PT ;  /* 0xffffffff73737810 */ /* 0x000fe20002ffe4ff */
[----:B------:R-:W-:Y:S01]  /*5af0*/  FADD.FTZ R0, R5, R22 ;  /* 0x0000001605007221 */ /* 0x000fe20000010000 */
[----:B------:R-:W-:Y:S01]  /*5b00*/  LEA.HI.X R7, R4, c[0x0][0x334], R7, 0x2, P0 ;  /* 0x0000cd0004077a11 */ /* 0x000fe200000f1407 */
[----:B------:R-:W-:Y:S02]  /*5b10*/  STS.128 [R104.X16+0x20], R44 ;  /* 0x0000202c68007388 */ /* 0x000fe4000000cc00 */
[----:B------:R-:W-:-:S02]  /*5b20*/  FADD.FTZ R9, R0, R23 ;  /* 0x0000001700097221 */ /* 0x000fc40000010000 */
[----:B------:R-:W-:Y:S01]  /*5b30*/  STS.128 [R104.X16+0x30], R48 ;  /* 0x0000303068007388 */ /* 0x000fe2000000cc00 */
[----:B------:R-:W-:-:S06]  /*5b40*/  NOP ;  /* 0x0000000000007918 */ /* 0x000fcc0000000000 */
[----:B------:R-:W0:Y:S01]  /*5b50*/  LDS.128 R12, [R106] ;  /* 0x000000006a0c7984 */ /* 0x000e220000000c00 */
[----:B------:R-:W-:-:S03]  /*5b60*/  IMAD.WIDE R4, R107, 0x10, R6 ;  /* 0x000000106b047825 */ /* 0x000fc600078e0206 */
[----:B------:R-:W1:Y:S01]  /*5b70*/  LDS.128 R16, [R106+0x200] ;  /* 0x000200006a107984 */ /* 0x000e620000000c00 */
[----:B------:R-:W-:Y:S02]  /*5b80*/  FADD.FTZ R0, R9, R24 ;  /* 0x0000001809007221 */ /* 0x000fe40000010000 */
[----:B------:R-:W-:Y:S01]  /*5b90*/  IMAD R6, R129, c[0x0][0x300], RZ ;  /* 0x0000c00081067a24 */ /* 0x000fe200078e02ff */
[----:B------:R-:W2:Y:S01]  /*5ba0*/  LDS.128 R52, [R106+0x400] ;  /* 0x000400006a347984 */ /* 0x000ea20000000c00 */
[----:B------:R-:W-:-:S03]  /*5bb0*/  FADD.FTZ R7, R0, R25 ;  /* 0x0000001900077221 */ /* 0x000fc60000010000 */
[----:B------:R-:W3:Y:S01]  /*5bc0*/  LDS.128 R56, [R106+0x600] ;  /* 0x000600006a387984 */ /* 0x000ee20000000c00 */
[----:B------:R-:W-:Y:S02]  /*5bd0*/  FADD.FTZ R0, R7, R26 ;  /* 0x0000001a07007221 */ /* 0x000fe40000010000 */
[C---:B------:R-:W-:Y:S01]  /*5be0*/  IMAD R7, R131.reuse, c[0x0][0x304], R6 ;  /* 0x0000c10083077a24 */ /* 0x040fe200078e0206 */
[----:B0-----:R-:W-:Y:S04]  /*5bf0*/  STG.E.128 [R4.64+-0x1000], R12 ;  /* 0xfff0000c04007986 */ /* 0x001fe8000c101d04 */
[----:B-1----:R-:W-:Y:S04]  /*5c00*/  STG.E.128 [R4.64+-0xe00], R16 ;  /* 0xfff2001004007986 */ /* 0x002fe8000c101d04 */
[----:B--2---:R-:W-:Y:S04]  /*5c10*/  STG.E.128 [R4.64+-0xc00], R52 ;  /* 0xfff4003404007986 */ /* 0x004fe8000c101d04 */
[----:B---3--:R0:W-:Y:S04]  /*5c20*/  STG.E.128 [R4.64+-0xa00], R56 ;  /* 0xfff6003804007986 */ /* 0x0081e8000c101d04 */
        /* <DEDUP_REMOVED lines=9> */
[----:B------:R-:W-:-:S02]  /*5cc0*/  IADD3 R5, R5, R7, RZ ;  /* 0x0000000705057210 */ /* 0x000fc40007ffe0ff */
[----:B------:R-:W-:Y:S01]  /*5cd0*/  LEA R6, P0, R4, c[0x0][0x340], 0x2 ;  /* 0x0000d00004067a11 */ /* 0x000fe200078010ff */
[----:B------:R2:W-:Y:S01]  /*5ce0*/  STS.128 [R104.X16+0x30], R32 ;  /* 0x0000302068007388 */ /* 0x0005e2000000cc00 */
[----:B------:R-:W-:-:S06]  /*5cf0*/  NOP ;  /* 0x0000000000007918 */ /* 0x000fcc0000000000 */
[----:B------:R-:W3:Y:S01]  /*5d00*/  LDS.128 R8, [R106] ;  /* 0x000000006a087984 */ /* 0x000ee20000000c00 */
[----:B0-----:R-:W-:Y:S01]  /*5d10*/  FADD.FTZ R27, R0, R27 ;  /* 0x0000001b001b7221 */ /* 0x001fe20000010000 */
[----:B------:R-:W-:Y:S02]  /*5d20*/  LEA.HI.X R7, R4, c[0x0][0x344], R5, 0x2, P0 ;  /* 0x0000d10004077a11 */ /* 0x000fe400000f1405 */
[----:B------:R-:W0:Y:S01]  /*5d30*/  LDS.128 R12, [R106+0x200] ;  /* 0x000200006a0c7984 */ /* 0x000e220000000c00 */
[----:B-1----:R-:W-:Y:S01]  /*5d40*/  FADD.FTZ R28, R27, R28 ;  /* 0x0000001c1b1c7221 */ /* 0x002fe20000010000 */
[C---:B------:R-:W-:Y:S01]  /*5d50*/  ISETP.GT.AND P0, PT, R110.reuse, 0x1, PT ;  /* 0x000000016e00780c */ /* 0x040fe20003f04270 */
[----:B------:R-:W-:Y:S01]  /*5d60*/  IMAD.WIDE R4, R107, 0x10, R6 ;  /* 0x000000106b047825 */ /* 0x000fe200078e0206 */
[----:B------:R-:W1:Y:S01]  /*5d70*/  LDS.128 R16, [R106+0x400] ;  /* 0x000400006a107984 */ /* 0x000e620000000c00 */
[----:B------:R-:W-:Y:S02]  /*5d80*/  IADD3 R110, R110, -0x1, RZ ;  /* 0xffffffff6e6e7810 */ /* 0x000fe40007ffe0ff */
[----:B------:R-:W-:Y:S01]  /*5d90*/  FADD.FTZ R29, R28, R29 ;  /* 0x0000001d1c1d7221 */ /* 0x000fe20000010000 */
[----:B------:R-:W4:Y:S03]  /*5da0*/  LDS.128 R36, [R106+0x600] ;  /* 0x000600006a247984 */ /* 0x000f260000000c00 */
[----:B------:R-:W-:-:S04]  /*5db0*/  FADD.FTZ R30, R29, R30 ;  /* 0x0000001e1d1e7221 */ /* 0x000fc80000010000 */
[----:B------:R-:W-:-:S04]  /*5dc0*/  FADD.FTZ R31, R30, R31 ;  /* 0x0000001f1e1f7221 */ /* 0x000fc80000010000 */
[----:B--2---:R-:W-:-:S04]  /*5dd0*/  FADD.FTZ R32, R31, R32 ;  /* 0x000000201f207221 */ /* 0x004fc80000010000 */
[----:B------:R-:W-:-:S04]  /*5de0*/  FADD.FTZ R33, R32, R33 ;  /* 0x0000002120217221 */ /* 0x000fc80000010000 */
[----:B------:R-:W-:-:S04]  /*5df0*/  FADD.FTZ R34, R33, R34 ;  /* 0x0000002221227221 */ /* 0x000fc80000010000 */
[----:B------:R-:W-:Y:S01]  /*5e00*/  FADD.FTZ R123, R34, R35 ;  /* 0x00000023227b7221 */ /* 0x000fe20000010000 */
[----:B---3--:R2:W-:Y:S04]  /*5e10*/  STG.E.128 [R4.64+-0x1000], R8 ;  /* 0xfff0000804007986 */ /* 0x0085e8000c101d04 */
[----:B0-----:R2:W-:Y:S04]  /*5e20*/  STG.E.128 [R4.64+-0xe00], R12 ;  /* 0xfff2000c04007986 */ /* 0x0015e8000c101d04 */
[----:B-1----:R2:W-:Y:S04]  /*5e30*/  STG.E.128 [R4.64+-0xc00], R16 ;  /* 0xfff4001004007986 */ /* 0x0025e8000c101d04 */
[----:B----4-:R2:W-:Y:S02]  /*5e40*/  STG.E.128 [R4.64+-0xa00], R36 ;  /* 0xfff6002404007986 */ /* 0x0105e4000c101d04 */
[----:B--2---:R-:W-:Y:S01]  /*5e50*/  @!P0 CALL.REL.NOINC `(.L_x_4533) ;  /* 0x0000001000008944 */ /* 0x004fe20003c00000 */
[----:B------:R-:W-:Y:S05]  /*5e60*/  BRA `(.L_x_4584) ;  /* 0xffffa9e000007947 */ /* 0x000fea000383ffff */
.L_x_4533:
        /* <DEDUP_REMOVED lines=29> */
.L_x_4586:
[----:B------:R-:W-:Y:S05]  /*6040*/  BSYNC B0 ;  /* 0x0000000000007941 */ /* 0x000fea0003800000 */
.L_x_4585:
        /* <DEDUP_REMOVED lines=28> */
.L_x_4588:
[----:B------:R-:W1:Y:S02]  /*6210*/  S2R R9, SR_TID.X ;  /* 0x0000000000097919 */ /* 0x000e640000002100 */
.L_x_4589:
[----:B------:R-:W-:Y:S05]  /*6220*/  BSYNC B0 ;  /* 0x0000000000007941 */ /* 0x000fea0003800000 */
.L_x_4587:
[----:B-1----:R-:W-:-:S13]  /*6230*/  ISETP.GE.AND P0, PT, R9, c[0x0][0x16c], PT ;  /* 0x00005b0009007a0c */ /* 0x002fda0003f06270 */
[----:B------:R-:W-:Y:S05]  /*6240*/  @P0 EXIT ;  /* 0x000000000000094d */ /* 0x000fea0003800000 */
[----:B------:R-:W-:Y:S02]  /*6250*/  IMAD R0, R129, c[0x0][0x288], RZ ;  /* 0x0000a20081007a24 */ /* 0x000fe400078e02ff */
[----:B------:R-:W-:-:S04]  /*6260*/  IMAD.WIDE.U32 R2, R131, c[0x0][0x288], RZ ;  /* 0x0000a20083027a25 */ /* 0x000fc800078e00ff */
[----:B------:R-:W-:-:S05]  /*6270*/  IMAD R13, R131, c[0x0][0x28c], R0 ;  /* 0x0000a300830d7a24 */ /* 0x000fca00078e0200 */
[----:B------:R-:W-:Y:S02]  /*6280*/  IADD3 R13, R3, R13, RZ ;  /* 0x0000000d030d7210 */ /* 0x000fe40007ffe0ff */
.L_x_4590:
        /* <DEDUP_REMOVED lines=16> */
.L_x_4540:
[----:B------:R-:W-:Y:S01]  /*6390*/  HFMA2.MMA R88, -RZ, RZ, 0, 5.9604644775390625e-08 ;  /* 0x00000001ff587435 */ /* 0x000fe200000001ff */
[----:B------:R-:W-:-:S02]  /*63a0*/  MOV R83, R78 ;  /* 0x0000004e00537202 */ /* 0x000fc40000000f00 */
[----:B------:R-:W-:Y:S02]  /*63b0*/  MOV R87, RZ ;  /* 0x000000ff00577202 */ /* 0x000fe40000000f00 */
[----:B------:R-:W-:Y:S02]  /*63c0*/  MOV R90, 0xffffffff ;  /* 0xffffffff005a7802 */ /* 0x000fe40000000f00 */
[----:B------:R-:W-:Y:S02]  /*63d0*/  MOV R76, 0x63f0 ;  /* 0x000063f0004c7802 */ /* 0x000fe40000000f00 */
[----:B-----5:R-:W-:Y:S05]  /*63e0*/  CALL.REL.NOINC `($__internal_185_$__cuda_sm70_shflsync_up) ;  /* 0x00000ec000007944 */ /* 0x020fea0003c00000 */
[----:B-1----:R-:W-:Y:S01]  /*63f0*/  MOV R81, R83 ;  /* 0x0000005300517202 */ /* 0x002fe20000000f00 */
[----:B0-----:R-:W-:Y:S05]  /*6400*/  BRA `(.L_x_4591) ;  /* 0xffffcb7000007947 */ /* 0x001fea000383ffff */
.L_x_4541:
[----:B------:R-:W-:Y:S01]  /*6410*/  HFMA2.MMA R88, -RZ, RZ, 0, 5.9604644775390625e-08 ;  /* 0x00000001ff587435 */ /* 0x000fe200000001ff */
[----:B------:R-:W-:Y:S02]  /*6420*/  MOV R83, R79 ;  /* 0x0000004f00537202 */ /* 0x000fe40000000f00 */
[----:B------:R-:W-:Y:S02]  /*6430*/  MOV R87, RZ ;  /* 0x000000ff00577202 */ /* 0x000fe40000000f00 */
[----:B------:R-:W-:-:S02]  /*6440*/  MOV R90, 0xffffffff ;  /* 0xffffffff005a7802 */ /* 0x000fc40000000f00 */
[----:B------:R-:W-:Y:S02]  /*6450*/  MOV R76, 0x6470 ;  /* 0x00006470004c7802 */ /* 0x000fe40000000f00 */
[----:B01---5:R-:W-:Y:S05]  /*6460*/  CALL.REL.NOINC `($__internal_185_$__cuda_sm70_shflsync_up) ;  /* 0x00000e4000007944 */ /* 0x023fea0003c00000 */
[C---:B------:R-:W-:Y:S01]  /*6470*/  FMUL.FTZ R81, R78.reuse, R81 ;  /* 0x000000514e517220 */ /* 0x040fe20000410000 */
        /* <DEDUP_REMOVED lines=9> */
[----:B------:R-:W-:Y:S05]  /*6510*/  CALL.REL.NOINC `($__internal_185_$__cuda_sm70_shflsync_up) ;  /* 0x00000d9000007944 */ /* 0x000fea0003c00000 */
[----:B0-----:R-:W-:Y:S01]  /*6520*/  HFMA2.MMA R88, -RZ, RZ, 0, 1.1920928955078125e-07 ;  /* 0x00000002ff587435 */ /* 0x001fe200000001ff */
[----:B-1----:R-:W-:Y:S02]  /*6530*/  MOV R78, R83 ;  /* 0x00000053004e7202 */ /* 0x002fe40000000f00 */
[----:B------:R-:W-:Y:S02]  /*6540*/  MOV R83, R80 ;  /* 0x0000005000537202 */ /* 0x000fe40000000f00 */
[----:B------:R-:W-:Y:S02]  /*6550*/  MOV R87, RZ ;  /* 0x000000ff00577202 */ /* 0x000fe40000000f00 */
[----:B------:R-:W-:Y:S02]  /*6560*/  MOV R90, 0xffffffff ;  /* 0xffffffff005a7802 */ /* 0x000fe40000000f00 */
[----:B------:R-:W-:-:S02]  /*6570*/  MOV R76, 0x6590 ;  /* 0x00006590004c7802 */ /* 0x000fc40000000f00 */
[----:B------:R-:W-:Y:S05]  /*6580*/  CALL.REL.NOINC `($__internal_185_$__cuda_sm70_shflsync_up) ;  /* 0x00000d2000007944 */ /* 0x000fea0003c00000 */
        /* <DEDUP_REMOVED lines=8> */
[----:B------:R-:W-:Y:S05]  /*6610*/  CALL.REL.NOINC `($__internal_185_$__cuda_sm70_shflsync_up) ;  /* 0x00000c9000007944 */ /* 0x000fea0003c00000 */
[----:B0-----:R-:W-:Y:S01]  /*6620*/  HFMA2.MMA R88, -RZ, RZ, 0, 2.384185791015625e-07 ;  /* 0x00000004ff587435 */ /* 0x001fe200000001ff */
[----:B-1----:R-:W-:Y:S02]  /*6630*/  MOV R78, R83 ;  /* 0x00000053004e7202 */ /* 0x002fe40000000f00 */
[----:B------:R-:W-:Y:S02]  /*6640*/  MOV R83, R80 ;  /* 0x0000005000537202 */ /* 0x000fe40000000f00 */
[----:B------:R-:W-:Y:S02]  /*6650*/  MOV R87, RZ ;  /* 0x000000ff00577202 */ /* 0x000fe40000000f00 */
[----:B------:R-:W-:Y:S02]  /*6660*/  MOV R90, 0xffffffff ;  /* 0xffffffff005a7802 */ /* 0x000fe40000000f00 */
[----:B------:R-:W-:Y:S02]  /*6670*/  MOV R76, 0x6690 ;  /* 0x00006690004c7802 */ /* 0x000fe40000000f00 */
[----:B------:R-:W-:Y:S05]  /*6680*/  CALL.REL.NOINC `($__internal_185_$__cuda_sm70_shflsync_up) ;  /* 0x00000c2000007944 */ /* 0x000fea0003c00000 */
        /* <DEDUP_REMOVED lines=8> */
[----:B------:R-:W-:Y:S05]  /*6710*/  CALL.REL.NOINC `($__internal_185_$__cuda_sm70_shflsync_up) ;  /* 0x00000b9000007944 */ /* 0x000fea0003c00000 */
[----:B0-----:R-:W-:Y:S01]  /*6720*/  HFMA2.MMA R88, -RZ, RZ, 0, 4.76837158203125e-07 ;  /* 0x00000008ff587435 */ /* 0x001fe200000001ff */
[----:B-1----:R-:W-:Y:S02]  /*6730*/  MOV R78, R83 ;  /* 0x00000053004e7202 */ /* 0x002fe40000000f00 */
[----:B------:R-:W-:Y:S02]  /*6740*/  MOV R83, R80 ;  /* 0x0000005000537202 */ /* 0x000fe40000000f00 */
[----:B------:R-:W-:Y:S02]  /*6750*/  MOV R87, RZ ;  /* 0x000000ff00577202 */ /* 0x000fe40000000f00 */
[----:B------:R-:W-:Y:S02]  /*6760*/  MOV R90, 0xffffffff ;  /* 0xffffffff005a7802 */ /* 0x000fe40000000f00 */
[----:B------:R-:W-:Y:S02]  /*6770*/  MOV R76, 0x6790 ;  /* 0x00006790004c7802 */ /* 0x000fe40000000f00 */
[----:B------:R-:W-:Y:S05]  /*6780*/  CALL.REL.NOINC `($__internal_185_$__cuda_sm70_shflsync_up) ;  /* 0x00000b2000007944 */ /* 0x000fea0003c00000 */
        /* <DEDUP_REMOVED lines=8> */
[----:B------:R-:W-:Y:S05]  /*6810*/  CALL.REL.NOINC `($__internal_185_$__cuda_sm70_shflsync_up) ;  /* 0x00000a9000007944 */ /* 0x000fea0003c00000 */
[----:B0-----:R-:W-:Y:S01]  /*6820*/  HFMA2.MMA R88, -RZ, RZ, 0, 9.5367431640625e-07 ;  /* 0x00000010ff587435 */ /* 0x001fe200000001ff */
[----:B-1----:R-:W-:Y:S02]  /*6830*/  MOV R82, R83 ;  /* 0x0000005300527202 */ /* 0x002fe40000000f00 */
[----:B------:R-:W-:Y:S02]  /*6840*/  MOV R83, R80 ;  /* 0x0000005000537202 */ /* 0x000fe40000000f00 */
[----:B------:R-:W-:Y:S02]  /*6850*/  MOV R87, RZ ;  /* 0x000000ff00577202 */ /* 0x000fe40000000f00 */
[----:B------:R-:W-:Y:S02]  /*6860*/  MOV R90, 0xffffffff ;  /* 0xffffffff005a7802 */ /* 0x000fe40000000f00 */
[----:B------:R-:W-:Y:S02]  /*6870*/  MOV R76, 0x6890 ;  /* 0x00006890004c7802 */ /* 0x000fe40000000f00 */
[----:B------:R-:W-:Y:S05]  /*6880*/  CALL.REL.NOINC `($__internal_185_$__cuda_sm70_shflsync_up) ;  /* 0x00000a2000007944 */ /* 0x000fea0003c00000 */
[----:B-1----:R-:W-:Y:S01]  /*6890*/  MOV R76, R83 ;  /* 0x00000053004c7202 */ /* 0x002fe20000000f00 */
[----:B0-----:R-:W-:Y:S05]  /*68a0*/  BRA `(.L_x_4592) ;  /* 0xffffc85000007947 */ /* 0x001fea000383ffff */
.L_x_4544:
[----:B------:R-:W-:Y:S01]  /*68b0*/  HFMA2.MMA R88, -RZ, RZ, 0, 5.9604644775390625e-08 ;  /* 0x00000001ff587435 */ /* 0x000fe200000001ff */
[----:B------:R-:W-:-:S02]  /*68c0*/  MOV R83, R81 ;  /* 0x0000005100537202 */ /* 0x000fc40000000f00 */
[----:B------:R-:W-:Y:S02]  /*68d0*/  MOV R87, RZ ;  /* 0x000000ff00577202 */ /* 0x000fe40000000f00 */
[----:B------:R-:W-:Y:S02]  /*68e0*/  MOV R90, 0xffffffff ;  /* 0xffffffff005a7802 */ /* 0x000fe40000000f00 */
[----:B------:R-:W-:Y:S02]  /*68f0*/  MOV R76, 0x6910 ;  /* 0x00006910004c7802 */ /* 0x000fe40000000f00 */
[----:B01---5:R-:W-:Y:S05]  /*6900*/  CALL.REL.NOINC `($__internal_185_$__cuda_sm70_shflsync_up) ;  /* 0x000009a000007944 */ /* 0x023fea0003c00000 */
[----:B0-----:R-:W-:Y:S01]  /*6910*/  HFMA2.MMA R88, -RZ, RZ, 0, 5.9604644775390625e-08 ;  /* 0x00000001ff587435 */ /* 0x001fe200000001ff */
[----:B-1----:R-:W-:Y:S02]  /*6920*/  MOV R78, R83 ;  /* 0x00000053004e7202 */ /* 0x002fe40000000f00 */
[----:B------:R-:W-:Y:S02]  /*6930*/  MOV R83, R79 ;  /* 0x0000004f00537202 */ /* 0x000fe40000000f00 */
[----:B------:R-:W-:Y:S02]  /*6940*/  MOV R87, RZ ;  /* 0x000000ff00577202 */ /* 0x000fe40000000f00 */
[----:B------:R-:W-:-:S02]  /*6950*/  MOV R90, 0xffffffff ;  /* 0xffffffff005a7802 */ /* 0x000fc40000000f00 */
[----:B------:R-:W-:Y:S02]  /*6960*/  MOV R76, 0x6980 ;  /* 0x00006980004c7802 */ /* 0x000fe40000000f00 */
[----:B------:R-:W-:Y:S05]  /*6970*/  CALL.REL.NOINC `($__internal_185_$__cuda_sm70_shflsync_up) ;  /* 0x0000093000007944 */ /* 0x000fea0003c00000 */
[----:B------:R-:W-:Y:S01]  /*6980*/  HFMA2.MMA R212, -RZ, RZ, 0, 0 ;  /* 0x00000000ffd47435 */ /* 0x000fe200000001ff */
[----:B------:R-:W-:Y:S02]  /*6990*/  MOV R80, R78 ;  /* 0x0000004e00507202 */ /* 0x000fe40000000f00 */
[----:B-1----:R-:W-:Y:S02]  /*69a0*/  MOV R81, R83 ;  /* 0x0000005300517202 */ /* 0x002fe40000000f00 */
[----:B------:R-:W-:Y:S02]  /*69b0*/  MOV R207, R136 ;  /* 0x0000008800cf7202 */ /* 0x000fe40000000f00 */
[----:B------:R-:W-:Y:S02]  /*69c0*/  MOV R205, 0x1f ;  /* 0x0000001f00cd7802 */ /* 0x000fe40000000f00 */
[----:B------:R-:W-:Y:S02]  /*69d0*/  MOV R214, 0xffffffff ;  /* 0xffffffff00d67802 */ /* 0x000fe40000000f00 */
[----:B------:R-:W-:-:S02]  /*69e0*/  MOV R76, 0x6a00 ;  /* 0x00006a00004c7802 */ /* 0x000fc40000000f00 */
[----:B0-----:R-:W-:Y:S05]  /*69f0*/  CALL.REL.NOINC `($__internal_184_$__cuda_sm70_shflsync_idx_p) ;  /* 0x0000087000007944 */ /* 0x001fea0003c00000 */
[----:B0-----:R-:W-:Y:S01]  /*6a00*/  HFMA2.MMA R212, -RZ, RZ, 0, 0 ;  /* 0x00000000ffd47435 */ /* 0x001fe200000001ff */
[----:B-1----:R-:W-:-:S02]  /*6a10*/  MOV R136, R205 ;  /* 0x000000cd00887202 */ /* 0x002fc40000000f00 */
[----:B------:R-:W-:Y:S02]  /*6a20*/  MOV R207, R137 ;  /* 0x0000008900cf7202 */ /* 0x000fe40000000f00 */
[----:B------:R-:W-:Y:S02]  /*6a30*/  MOV R205, 0x1f ;  /* 0x0000001f00cd7802 */ /* 0x000fe40000000f00 */
[----:B------:R-:W-:Y:S02]  /*6a40*/  MOV R214, 0xffffffff ;  /* 0xffffffff00d67802 */ /* 0x000fe40000000f00 */
[----:B------:R-:W-:Y:S02]  /*6a50*/  MOV R76, 0x6a70 ;  /* 0x00006a70004c7802 */ /* 0x000fe40000000f00 */
[----:B------:R-:W-:Y:S05]  /*6a60*/  CALL.REL.NOINC `($__internal_184_$__cuda_sm70_shflsync_idx_p) ;  /* 0x0000080000007944 */ /* 0x000fea0003c00000 */
[----:B-1----:R-:W-:Y:S01]  /*6a70*/  MOV R77, R205 ;  /* 0x000000cd004d7202 */ /* 0x002fe20000000f00 */
[----:B0-----:R-:W-:Y:S05]  /*6a80*/  BRA `(.L_x_4593) ;  /* 0xffffc7e000007947 */ /* 0x001fea000383ffff */
.L_x_4547:
[----:B------:R-:W-:Y:S01]  /*6a90*/  HFMA2.MMA R212, -RZ, RZ, 0, 5.9604644775390625e-08 ;  /* 0x00000001ffd47435 */ /* 0x000fe200000001ff */
[----:B------:R-:W-:Y:S02]  /*6aa0*/  MOV R203, R78 ;  /* 0x0000004e00cb7202 */ /* 0x000fe40000000f00 */
[----:B------:R-:W-:-:S02]  /*6ab0*/  MOV R210, 0x1f ;  /* 0x0000001f00d27802 */ /* 0x000fc40000000f00 */
[----:B------:R-:W-:Y:S02]  /*6ac0*/  MOV R205, 0xffffffff ;  /* 0xffffffff00cd7802 */ /* 0x000fe40000000f00 */
[----:B------:R-:W-:Y:S02]  /*6ad0*/  MOV R76, 0x6af0 ;  /* 0x00006af0004c7802 */ /* 0x000fe40000000f00 */
[----:B------:R-:W-:Y:S05]  /*6ae0*/  CALL.REL.NOINC `($__internal_183_$__cuda_sm70_shflsync_down) ;  /* 0x0000074000007944 */ /* 0x000fea0003c00000 */
[----:B-1----:R-:W-:Y:S01]  /*6af0*/  MOV R83, R210 ;  /* 0x000000d200537202 */ /* 0x002fe20000000f00 */
[----:B0-----:R-:W-:Y:S05]  /*6b00*/  BRA `(.L_x_4594) ;  /* 0xffffcd4000007947 */ /* 0x001fea000383ffff */
.L_x_4548:
[----:B------:R-:W-:Y:S01]  /*6b10*/  HFMA2.MMA R212, -RZ, RZ, 0, 5.9604644775390625e-08 ;  /* 0x00000001ffd47435 */ /* 0x000fe200000001ff */
[----:B------:R-:W-:Y:S02]  /*6b20*/  MOV R203, R79 ;  /* 0x0000004f00cb7202 */ /* 0x000fe40000000f00 */
[----:B------:R-:W-:Y:S02]  /*6b30*/  MOV R210, 0x1f ;  /* 0x0000001f00d27802 */ /* 0x000fe40000000f00 */
[----:B------:R-:W-:Y:S02]  /*6b40*/  MOV R205, 0xffffffff ;  /* 0xffffffff00cd7802 */ /* 0x000fe40000000f00 */
[----:B------:R-:W-:-:S02]  /*6b50*/  MOV R76, 0x6b70 ;  /* 0x00006b70004c7802 */ /* 0x000fc40000000f00 */
[----:B01----:R-:W-:Y:S05]  /*6b60*/  CALL.REL.NOINC `($__internal_183_$__cuda_sm70_shflsync_down) ;  /* 0x000006c000007944 */ /* 0x003fea0003c00000 */
        /* <DEDUP_REMOVED lines=9> */
[----:B------:R-:W-:Y:S05]  /*6c00*/  CALL.REL.NOINC `($__internal_183_$__cuda_sm70_shflsync_down) ;  /* 0x0000062000007944 */ /* 0x000fea0003c00000 */
[----:B0-----:R-:W-:Y:S01]  /*6c10*/  HFMA2.MMA R212, -RZ, RZ, 0, 1.1920928955078125e-07 ;  /* 0x00000002ffd47435 */ /* 0x001fe200000001ff */
[----:B-1----:R-:W-:Y:S02]  /*6c20*/  MOV R78, R210 ;  /* 0x000000d2004e7202 */ /* 0x002fe40000000f00 */
[----:B------:R-:W-:-:S02]  /*6c30*/  MOV R203, R79 ;  /* 0x0000004f00cb7202 */ /* 0x000fc40000000f00 */
[----:B------:R-:W-:Y:S02]  /*6c40*/  MOV R210, 0x1f ;  /* 0x0000001f00d27802 */ /* 0x000fe40000000f00 */
[----:B------:R-:W-:Y:S02]  /*6c50*/  MOV R205, 0xffffffff ;  /* 0xffffffff00cd7802 */ /* 0x000fe40000000f00 */
[----:B------:R-:W-:Y:S02]  /*6c60*/  MOV R76, 0x6c80 ;  /* 0x00006c80004c7802 */ /* 0x000fe40000000f00 */
[----:B------:R-:W-:Y:S05]  /*6c70*/  CALL.REL.NOINC `($__internal_183_$__cuda_sm70_shflsync_down) ;  /* 0x000005b000007944 */ /* 0x000fea0003c00000 */
[----:B-1----:R-:W-:Y:S01]  /*6c80*/  @!P3 FFMA.FTZ R79, R83, R210, R79 ;  /* 0x000000d2534fb223 */ /* 0x002fe2000001004f */
[----:B0-----:R-:W-:Y:S01]  /*6c90*/  HFMA2.MMA R212, -RZ, RZ, 0, 2.384185791015625e-07 ;  /* 0x00000004ffd47435 */ /* 0x001fe200000001ff */
[----:B------:R-:W-:Y:S01]  /*6ca0*/  @!P3 FMUL.FTZ R83, R78, R83 ;  /* 0x000000534e53b220 */ /* 0x000fe20000410000 */
[----:B------:R-:W-:Y:S02]  /*6cb0*/  MOV R210, 0x1f ;  /* 0x0000001f00d27802 */ /* 0x000fe40000000f00 */
[----:B------:R-:W-:Y:S02]  /*6cc0*/  MOV R205, 0xffffffff ;  /* 0xffffffff00cd7802 */ /* 0x000fe40000000f00 */
[----:B------:R-:W-:-:S02]  /*6cd0*/  MOV R203, R83 ;  /* 0x0000005300cb7202 */ /* 0x000fc40000000f00 */
[----:B------:R-:W-:Y:S02]  /*6ce0*/  MOV R76, 0x6d00 ;  /* 0x00006d00004c7802 */ /* 0x000fe40000000f00 */
[----:B------:R-:W-:Y:S05]  /*6cf0*/  CALL.REL.NOINC `($__internal_183_$__cuda_sm70_shflsync_down) ;  /* 0x0000053000007944 */ /* 0x000fea0003c00000 */
[----:B0-----:R-:W-:Y:S01]  /*6d00*/  HFMA2.MMA R212, -RZ, RZ, 0, 2.384185791015625e-07 ;  /* 0x00000004ffd47435 */ /* 0x001fe200000001ff */
[----:B-1----:R-:W-:Y:S02]  /*6d10*/  MOV R78, R210 ;  /* 0x000000d2004e7202 */ /* 0x002fe40000000f00 */
[----:B------:R-:W-:Y:S02]  /*6d20*/  MOV R203, R79 ;  /* 0x0000004f00cb7202 */ /* 0x000fe40000000f00 */
[----:B------:R-:W-:Y:S02]  /*6d30*/  MOV R210, 0x1f ;  /* 0x0000001f00d27802 */ /* 0x000fe40000000f00 */
[----:B------:R-:W-:Y:S02]  /*6d40*/  MOV R205, 0xffffffff ;  /* 0xffffffff00cd7802 */ /* 0x000fe40000000f00 */
[----:B------:R-:W-:Y:S02]  /*6d50*/  MOV R76, 0x6d70 ;  /* 0x00006d70004c7802 */ /* 0x000fe40000000f00 */
[----:B------:R-:W-:Y:S05]  /*6d60*/  CALL.REL.NOINC `($__internal_183_$__cuda_sm70_shflsync_down) ;  /* 0x000004c000007944 */ /* 0x000fea0003c00000 */
[----:B-1----:R-:W-:Y:S01]  /*6d70*/  @!P2 FFMA.FTZ R79, R83, R210, R79 ;  /* 0x000000d2534fa223 */ /* 0x002fe2000001004f */
[----:B0-----:R-:W-:Y:S01]  /*6d80*/  HFMA2.MMA R212, -RZ, RZ, 0, 4.76837158203125e-07 ;  /* 0x00000008ffd47435 */ /* 0x001fe200000001ff */
[----:B------:R-:W-:Y:S01]  /*6d90*/  @!P2 FMUL.FTZ R83, R78, R83 ;  /* 0x000000534e53a220 */ /* 0x000fe20000410000 */
[----:B------:R-:W-:-:S02]  /*6da0*/  MOV R210, 0x1f ;  /* 0x0000001f00d27802 */ /* 0x000fc40000000f00 */
[----:B------:R-:W-:Y:S02]  /*6db0*/  MOV R205, 0xffffffff ;  /* 0xffffffff00cd7802 */ /* 0x000fe40000000f00 */
[----:B------:R-:W-:Y:S02]  /*6dc0*/  MOV R203, R83 ;  /* 0x0000005300cb7202 */ /* 0x000fe40000000f00 */
[----:B------:R-:W-:Y:S02]  /*6dd0*/  MOV R76, 0x6df0 ;  /* 0x00006df0004c7802 */ /* 0x000fe40000000f00 */
[----:B------:R-:W-:Y:S05]  /*6de0*/  CALL.REL.NOINC `($__internal_183_$__cuda_sm70_shflsync_down) ;  /* 0x0000044000007944 */ /* 0x000fea0003c00000 */
[----:B0-----:R-:W-:Y:S01]  /*6df0*/  HFMA2.MMA R212, -RZ, RZ, 0, 4.76837158203125e-07 ;  /* 0x00000008ffd47435 */ /* 0x001fe200000001ff */
[----:B-1----:R-:W-:Y:S02]  /*6e00*/  MOV R78, R210 ;  /* 0x000000d2004e7202 */ /* 0x002fe40000000f00 */
[----:B------:R-:W-:Y:S02]  /*6e10*/  MOV R203, R79 ;  /* 0x0000004f00cb7202 */ /* 0x000fe40000000f00 */
[----:B------:R-:W-:Y:S02]  /*6e20*/  MOV R210, 0x1f ;  /* 0x0000001f00d27802 */ /* 0x000fe40000000f00 */
[----:B------:R-:W-:-:S02]  /*6e30*/  MOV R205, 0xffffffff ;  /* 0xffffffff00cd7802 */ /* 0x000fc40000000f00 */
[----:B------:R-:W-:Y:S02]  /*6e40*/  MOV R76, 0x6e60 ;  /* 0x00006e60004c7802 */ /* 0x000fe40000000f00 */
[----:B------:R-:W-:Y:S05]  /*6e50*/  CALL.REL.NOINC `($__internal_183_$__cuda_sm70_shflsync_down) ;  /* 0x000003d000007944 */ /* 0x000fea0003c00000 */
        /* <DEDUP_REMOVED lines=8> */
[----:B------:R-:W-:Y:S05]  /*6ee0*/  CALL.REL.NOINC `($__internal_183_$__cuda_sm70_shflsync_down) ;  /* 0x0000034000007944 */ /* 0x000fea0003c00000 */
[----:B0-----:R-:W-:Y:S01]  /*6ef0*/  HFMA2.MMA R212, -RZ, RZ, 0, 9.5367431640625e-07 ;  /* 0x00000010ffd47435 */ /* 0x001fe200000001ff */
[----:B-1----:R-:W-:Y:S02]  /*6f00*/  MOV R78, R210 ;  /* 0x000000d2004e7202 */ /* 0x002fe40000000f00 */
[----:B------:R-:W-:Y:S02]  /*6f10*/  MOV R203, R79 ;  /* 0x0000004f00cb7202 */ /* 0x000fe40000000f00 */
[----:B------:R-:W-:Y:S02]  /*6f20*/  MOV R210, 0x1f ;  /* 0x0000001f00d27802 */ /* 0x000fe40000000f00 */
[----:B------:R-:W-:Y:S02]  /*6f30*/  MOV R205, 0xffffffff ;  /* 0xffffffff00cd7802 */ /* 0x000fe40000000f00 */
[----:B------:R-:W-:Y:S02]  /*6f40*/  MOV R76, 0x6f60 ;  /* 0x00006f60004c7802 */ /* 0x000fe40000000f00 */
[----:B------:R-:W-:Y:S05]  /*6f50*/  CALL.REL.NOINC `($__internal_183_$__cuda_sm70_shflsync_down) ;  /* 0x000002d000007944 */ /* 0x000fea0003c00000 */
[----:B-1----:R-:W-:Y:S01]  /*6f60*/  @!P0 FFMA.FTZ R79, R201, R210, R79 ;  /* 0x000000d2c94f8223 */ /* 0x002fe2000001004f */
[----:B0-----:R-:W-:Y:S01]  /*6f70*/  HFMA2.MMA R212, -RZ, RZ, 0, 0 ;  /* 0x00000000ffd47435 */ /* 0x001fe200000001ff */
[----:B------:R-:W-:Y:S01]  /*6f80*/  @!P0 FMUL.FTZ R201, R78, R201 ;  /* 0x000000c94ec98220 */ /* 0x000fe20000410000 */
[----:B------:R-:W-:-:S02]  /*6f90*/  MOV R205, 0x1f ;  /* 0x0000001f00cd7802 */ /* 0x000fc40000000f00 */
[----:B------:R-:W-:Y:S02]  /*6fa0*/  MOV R214, 0xffffffff ;  /* 0xffffffff00d67802 */ /* 0x000fe40000000f00 */
[----:B------:R-:W-:Y:S02]  /*6fb0*/  MOV R207, R201 ;  /* 0x000000c900cf7202 */ /* 0x000fe40000000f00 */
[----:B------:R-:W-:Y:S02]  /*6fc0*/  MOV R76, 0x6fe0 ;  /* 0x00006fe0004c7802 */ /* 0x000fe40000000f00 */
[----:B------:R-:W-:Y:S05]  /*6fd0*/  CALL.REL.NOINC `($__internal_184_$__cuda_sm70_shflsync_idx_p) ;  /* 0x0000029000007944 */ /* 0x000fea0003c00000 */
[----:B0-----:R-:W-:Y:S01]  /*6fe0*/  HFMA2.MMA R212, -RZ, RZ, 0, 0 ;  /* 0x00000000ffd47435 */ /* 0x001fe200000001ff */
[----:B-1----:R-:W-:Y:S02]  /*6ff0*/  MOV R78, R205 ;  /* 0x000000cd004e7202 */ /* 0x002fe40000000f00 */
[----:B------:R-:W-:Y:S02]  /*7000*/  MOV R207, R79 ;  /* 0x0000004f00cf7202 */ /* 0x000fe40000000f00 */
[----:B------:R-:W-:Y:S02]  /*7010*/  MOV R205, 0x1f ;  /* 0x0000001f00cd7802 */ /* 0x000fe40000000f00 */
[----:B------:R-:W-:-:S02]  /*7020*/  MOV R214, 0xffffffff ;  /* 0xffffffff00d67802 */ /* 0x000fc40000000f00 */
[----:B------:R-:W-:Y:S02]  /*7030*/  MOV R76, 0x7050 ;  /* 0x00007050004c7802 */ /* 0x000fe40000000f00 */
[----:B------:R-:W-:Y:S05]  /*7040*/  CALL.REL.NOINC `($__internal_184_$__cuda_sm70_shflsync_idx_p) ;  /* 0x0000022000007944 */ /* 0x000fea0003c00000 */
[----:B0-----:R-:W-:Y:S01]  /*7050*/  HFMA2.MMA R212, -RZ, RZ, 0, 5.9604644775390625e-08 ;  /* 0x00000001ffd47435 */ /* 0x001fe200000001ff */
[----:B-1----:R-:W-:Y:S02]  /*7060*/  MOV R83, R205 ;  /* 0x000000cd00537202 */ /* 0x002fe40000000f00 */
[----:B------:R-:W-:Y:S02]  /*7070*/  MOV R82, R78 ;  /* 0x0000004e00527202 */ /* 0x000fe40000000f00 */
[----:B------:R-:W-:Y:S02]  /*7080*/  MOV R203, R201 ;  /* 0x000000c900cb7202 */ /* 0x000fe40000000f00 */
[----:B------:R-:W-:Y:S02]  /*7090*/  MOV R210, 0x1f ;  /* 0x0000001f00d27802 */ /* 0x000fe40000000f00 */
[----:B------:R-:W-:Y:S02]  /*70a0*/  MOV R205, 0xffffffff ;  /* 0xffffffff00cd7802 */ /* 0x000fe40000000f00 */
[----:B------:R-:W-:-:S02]  /*70b0*/  MOV R76, 0x70d0 ;  /* 0x000070d0004c7802 */ /* 0x000fc40000000f00 */
[----:B------:R-:W-:Y:S05]  /*70c0*/  CALL.REL.NOINC `($__internal_183_$__cuda_sm70_shflsync_down) ;  /* 0x0000016000007944 */ /* 0x000fea0003c00000 */
[----:B0-----:R-:W-:Y:S01]  /*70d0*/  HFMA2.MMA R212, -RZ, RZ, 0, 5.9604644775390625e-08 ;  /* 0x00000001ffd47435 */ /* 0x001fe200000001ff */
[----:B-1----:R-:W-:-:S02]  /*70e0*/  MOV R78, R210 ;  /* 0x000000d2004e7202 */ /* 0x002fc40000000f00 */
[----:B------:R-:W-:Y:S02]  /*70f0*/  MOV R203, R79 ;  /* 0x0000004f00cb7202 */ /* 0x000fe40000000f00 */
[----:B------:R-:W-:Y:S02]  /*7100*/  MOV R210, 0x1f ;  /* 0x0000001f00d27802 */ /* 0x000fe40000000f00 */
[----:B------:R-:W-:Y:S02]  /*7110*/  MOV R205, 0xffffffff ;  /* 0xffffffff00cd7802 */ /* 0x000fe40000000f00 */
[----:B------:R-:W-:Y:S02]  /*7120*/  MOV R76, 0x7140 ;  /* 0x00007140004c7802 */ /* 0x000fe40000000f00 */
[----:B------:R-:W-:Y:S05]  /*7130*/  CALL.REL.NOINC `($__internal_183_$__cuda_sm70_shflsync_down) ;  /* 0x000000f000007944 */ /* 0x000fea0003c00000 */
[----:B0-----:R-:W-:Y:S01]  /*7140*/  HFMA2.MMA R212, -RZ, RZ, 0, 0 ;  /* 0x00000000ffd47435 */ /* 0x001fe200000001ff */
[----:B------:R-:W-:Y:S02]  /*7150*/  MOV R201, R78 ;  /* 0x0000004e00c97202 */ /* 0x000fe40000000f00 */
[----:B------:R-:W-:Y:S02]  /*7160*/  MOV R207, R80 ;  /* 0x0000005000cf7202 */ /* 0x000fe40000000f00 */
[----:B------:R-:W-:-:S02]  /*7170*/  MOV R205, 0x1f ;  /* 0x0000001f00cd7802 */ /* 0x000fc40000000f00 */
[----:B------:R-:W-:Y:S02]  /*7180*/  MOV R214, 0xffffffff ;  /* 0xffffffff00d67802 */ /* 0x000fe40000000f00 */
[----:B------:R-:W-:Y:S02]  /*7190*/  MOV R76, 0x71b0 ;  /* 0x000071b0004c7802 */ /* 0x000fe40000000f00 */
[----:B-1----:R-:W-:Y:S05]  /*71a0*/  CALL.REL.NOINC `($__internal_184_$__cuda_sm70_shflsync_idx_p) ;  /* 0x000000c000007944 */ /* 0x002fea0003c00000 */
[----:B0-----:R-:W-:Y:S01]  /*71b0*/  HFMA2.MMA R212, -RZ, RZ, 0, 0 ;  /* 0x00000000ffd47435 */ /* 0x001fe200000001ff */
[----:B-1----:R-:W-:Y:S02]  /*71c0*/  MOV R203, R205 ;  /* 0x000000cd00cb7202 */ /* 0x002fe40000000f00 */
[----:B------:R-:W-:Y:S02]  /*71d0*/  MOV R207, R81 ;  /* 0x0000005100cf7202 */ /* 0x000fe40000000f00 */
[----:B------:R-:W-:Y:S02]  /*71e0*/  MOV R205, 0x1f ;  /* 0x0000001f00cd7802 */ /* 0x000fe40000000f00 */
[----:B------:R-:W-:Y:S02]  /*71f0*/  MOV R214, 0xffffffff ;  /* 0xffffffff00d67802 */ /* 0x000fe40000000f00 */
[----:B------:R-:W-:-:S02]  /*7200*/  MOV R76, 0x7220 ;  /* 0x00007220004c7802 */ /* 0x000fc40000000f00 */
[----:B------:R-:W-:Y:S05]  /*7210*/  CALL.REL.NOINC `($__internal_184_$__cuda_sm70_shflsync_idx_p) ;  /* 0x0000005000007944 */ /* 0x000fea0003c00000 */
[----:B01----:R-:W-:Y:S05]  /*7220*/  BRA `(.L_x_4595) ;  /* 0xffffc7c000007947 */ /* 0x003fea000383ffff */
        .weak           $__internal_183_$__cuda_sm70_shflsync_down
        .type           $__internal_183_$__cuda_sm70_shflsync_down,@function
        .size           $__internal_183_$__cuda_sm70_shflsync_down,($__internal_184_$__cuda_sm70_shflsync_idx_p - $__internal_183_$__cuda_sm70_shflsync_down)
$__internal_183_$__cuda_sm70_shflsync_down:
[----:B------:R-:W-:Y:S01]  /*7230*/  HFMA2.MMA R77, -RZ, RZ, 0, 0 ;  /* 0x00000000ff4d7435 */ /* 0x000fe200000001ff */
[----:B------:R-:W-:Y:S04]  /*7240*/  WARPSYNC R205 ;  /* 0x000000cd00007348 */ /* 0x000fe80003800000 */
[----:B------:R0:W1:Y:S01]  /*7250*/  SHFL.DOWN PT, R210, R203, R212, R210 ;  /* 0x080000d4cbd27389 */ /* 0x00006200000e00d2 */
[----:B------:R-:W-:Y:S05]  /*7260*/  RET.REL.NODEC R76 `(_Z25selective_scan_bwd_kernelI32Selective_Scan_bwd_kernel_traitsILi64ELi16ELb1ELb1ELb1ELb0ELb1EffEEv12SSMParamsBwd) ;  /* 0xffff8d904c007950 */ /* 0x000fea0003c3ffff */
        .weak           $__internal_184_$__cuda_sm70_shflsync_idx_p
        .type           $__internal_184_$__cuda_sm70_shflsync_idx_p,@function
        .size           $__internal_184_$__cuda_sm70_shflsync_idx_p,($__internal_185_$__cuda_sm70_shflsync_up - $__internal_184_$__cuda_sm70_shflsync_idx_p)
$__internal_184_$__cuda_sm70_shflsync_idx_p:
[----:B------:R-:W-:Y:S01]  /*7270*/  MOV R77, 0x0 ;  /* 0x00000000004d7802 */ /* 0x000fe20000000f00 */
[----:B------:R-:W-:Y:S04]  /*7280*/  WARPSYNC R214 ;  /* 0x000000d600007348 */ /* 0x000fe80003800000 */
[----:B------:R0:W1:Y:S01]  /*7290*/  SHFL.IDX PT, R205, R207, R212, R205 ;  /* 0x000000d4cfcd7389 */ /* 0x00006200000e00cd */
[----:B------:R-:W-:Y:S05]  /*72a0*/  RET.REL.NODEC R76 `(_Z25selective_scan_bwd_kernelI32Selective_Scan_bwd_kernel_traitsILi64ELi16ELb1ELb1ELb1ELb0ELb1EffEEv12SSMParamsBwd) ;  /* 0xffff8d504c007950 */ /* 0x000fea0003c3ffff */
        .weak           $__internal_185_$__cuda_sm70_shflsync_up
        .type           $__internal_185_$__cuda_sm70_shflsync_up,@function
        .size           $__internal_185_$__cuda_sm70_shflsync_up,(.L_x_9001 - $__internal_185_$__cuda_sm70_shflsync_up)
$__internal_185_$__cuda_sm70_shflsync_up:
[----:B------:R-:W-:Y:S01]  /*72b0*/  HFMA2.MMA R77, -RZ, RZ, 0, 0 ;  /* 0x00000000ff4d7435 */ /* 0x000fe200000001ff */
[----:B------:R-:W-:Y:S04]  /*72c0*/  WARPSYNC R90 ;  /* 0x0000005a00007348 */ /* 0x000fe80003800000 */
[----:B------:R0:W1:Y:S01]  /*72d0*/  SHFL.UP PT, R83, R83, R88, R87 ;  /* 0x0400005853537389 */ /* 0x00006200000e0057 */
[----:B------:R-:W-:Y:S05]  /*72e0*/  RET.REL.NODEC R76 `(_Z25selective_scan_bwd_kernelI32Selective_Scan_bwd_kernel_traitsILi64ELi16ELb1ELb1ELb1ELb0ELb1EffEEv12SSMParamsBwd) ;  /* 0xffff8d104c007950 */ /* 0x000fea0003c3ffff */
.L_x_4596:
        /* <DEDUP_REMOVED lines=9> */
.L_x_9001:


//--------------------- .text._Z25selective_scan_bwd_kernelI32Selective_Scan_bwd_kernel_traitsILi64ELi16ELb1ELb1ELb1ELb1ELb0EffEEv12SSMParamsBwd --------------------------
	.section	.text._Z25selective_scan_bwd_kernelI32Selective_Scan_bwd_kernel_traitsILi64ELi16ELb1ELb1ELb1ELb1ELb0EffEEv12SSMParamsBwd,"ax",@progbits
	.sectioninfo	@"SHI_REGISTERS=254"
	.align	128
        .global         _Z25selective_scan_bwd_kernelI32Selective_Scan_bwd_kernel_traitsILi64ELi16ELb1ELb1ELb1ELb1ELb0EffEEv12SSMParamsBwd
        .type           _Z25selective_scan_bwd_kernelI32Selective_Scan_bwd_kernel_traitsILi64ELi16ELb1ELb1ELb1ELb1ELb0EffEEv12SSMParamsBwd,@function
        .size           _Z25selective_scan_bwd_kernelI32Selective_Scan_bwd_kernel_traitsILi64ELi16ELb1ELb1ELb1ELb1ELb0EffEEv12SSMParamsBwd,(.L_x_9004 - _Z25selective_scan_bwd_kernelI32Selective_Scan_bwd_kernel_traitsILi64ELi16ELb1ELb1ELb1ELb1ELb0EffEEv12SSMParamsBwd)
        .other          _Z25selective_scan_bwd_kernelI32Selective_Scan_bwd_kernel_traitsILi64ELi16ELb1ELb1ELb1ELb1ELb0EffEEv12SSMParamsBwd,@"STO_CUDA_ENTRY STV_DEFAULT"
_Z25selective_scan_bwd_kernelI32Selective_Scan_bwd_kernel_traitsILi64ELi16ELb1ELb1ELb1ELb1ELb0EffEEv12SSMParamsBwd:
.text._Z25selective_scan_bwd_kernelI32Selective_Scan_bwd_kernel_traitsILi64ELi16ELb1ELb1ELb1ELb1ELb0EffEEv12SSMParamsBwd:
        /* <DEDUP_REMOVED lines=16> */
[C---:B------:R-:W-:Y:S02]  /*0100*/  @P0 LEA.HI.X R3, R0.reuse, c[0x0][0x23c], R107, 0x2, P2 ;  /* 0x00008f0000030a11 */ /* 0x040fe400010f146b */
[----:B--2---:R-:W-:Y:S02]  /*0110*/  SHF.R.S32.HI R174, RZ, 0x1f, R109 ;  /* 0x0000001fffae7819 */ /* 0x004fe4000001146d */
[----:B------:R-:W-:Y:S01]  /*0120*/  @P1 LEA.HI.X R5, R0, c[0x0][0x254], R107, 0x2, P3 ;  /* 0x0000950000051a11 */ /* 0x000fe200018f146b */
[----:B------:R0:W5:Y:S01]  /*0130*/  @P0 LDG.E R106, [R2.64] ;  /* 0x00000004026a0981 */ /* 0x000162000c1e1900 */
[----:B-1----:R-:W-:Y:S01]  /*0140*/  IADD3 R6, R8, 0xffffffe, RZ ;  /* 0x0ffffffe08067810 */ /* 0x002fe20007ffe0ff */
[----:B------:R-:W-:Y:S01]  /*0150*/  IMAD R12, R174, c[0x0][0x1e0], RZ ;  /* 0x00007800ae0c7a24 */ /* 0x000fe200078e02ff */
[----:B------:R-:W-:Y:S01]  /*0160*/  LOP3.LUT R18, R0, c[0x0][0x178], RZ, 0x3c, !PT ;  /* 0x00005e0000127a12 */ /* 0x000fe200078e3cff */
[----:B------:R1:W5:Y:S01]  /*0170*/  @P1 LDG.E R108, [R4.64] ;  /* 0x00000004046c1981 */ /* 0x000362000c1e1900 */
[----:B------:R2:W3:Y:S01]  /*0180*/  F2I.FTZ.U32.TRUNC.NTZ R7, R6 ;  /* 0x0000000600077305 */ /* 0x0004e2000021f000 */
[----:B------:R-:W-:Y:S01]  /*0190*/  IMAD R8, R174, c[0x0][0x1d0], RZ ;  /* 0x00007400ae087a24 */ /* 0x000fe200078e02ff */
[----:B------:R-:W-:Y:S01]  /*01a0*/  ISETP.GE.AND P1, PT, R18, RZ, PT ;  /* 0x000000ff1200720c */ /* 0x000fe20003f26270 */
[C---:B------:R-:W-:Y:S01]  /*01b0*/  IMAD R13, R109.reuse, c[0x0][0x1e4], R12 ;  /* 0x000079006d0d7a24 */ /* 0x040fe200078e020c */
[----:B------:R-:W-:Y:S01]  /*01c0*/  ISETP.NE.AND P0, PT, RZ, c[0x0][0x178], PT ;  /* 0x00005e00ff007a0c */ /* 0x000fe20003f05270 */
[C---:B------:R-:W-:Y:S01]  /*01d0*/  IMAD R11, R109.reuse, c[0x0][0x1d4], R8 ;  /* 0x000075006d0b7a24 */ /* 0x040fe200078e0208 */
[----:B------:R-:W-:Y:S01]  /*01e0*/  CS2R R100, SRZ ;  /* 0x0000000000647805 */ /* 0x000fe2000001ff00 */
[----:B------:R-:W-:Y:S01]  /*01f0*/  IMAD R14, R174, c[0x0][0x278], RZ ;  /* 0x00009e00ae0e7a24 */ /* 0x000fe200078e02ff */
[----:B------:R-:W-:Y:S01]  /*0200*/  CS2R R102, SRZ ;  /* 0x0000000000667805 */ /* 0x000fe2000001ff00 */
[----:B--2---:R-:W-:Y:S01]  /*0210*/  HFMA2.MMA R6, -RZ, RZ, 0, 0 ;  /* 0x00000000ff067435 */ /* 0x004fe200000001ff */
[----:B-1----:R-:W-:Y:S01]  /*0220*/  IMAD.WIDE.U32 R4, R109, c[0x0][0x1e0], RZ ;  /* 0x000078006d047a25 */ /* 0x002fe200078e00ff */
[----:B------:R-:W-:Y:S01]  /*0230*/  HFMA2.MMA R111, -RZ, RZ, 0, 0 ;  /* 0x00000000ff6f7435 */ /* 0x000fe200000001ff */
[----:B------:R-:W-:-:S02]  /*0240*/  MOV R113, RZ ;  /* 0x000000ff00717202 */ /* 0x000fc40000000f00 */
[----:B------:R-:W-:Y:S01]  /*0250*/  IMAD R16, R174, c[0x0][0x190], RZ ;  /* 0x00006400ae107a24 */ /* 0x000fe200078e02ff */
[----:B------:R-:W-:Y:S01]  /*0260*/  IADD3 R5, R5, R13, RZ ;  /* 0x0000000d05057210 */ /* 0x000fe20007ffe0ff */
[C---:B------:R-:W-:Y:S01]  /*0270*/  IMAD.WIDE.U32 R8, R109.reuse, c[0x0][0x190], RZ ;  /* 0x000064006d087a25 */ /* 0x040fe200078e00ff */
[----:B---3--:R-:W-:Y:S02]  /*0280*/  IADD3 R10, RZ, -R7, RZ ;  /* 0x80000007ff0a7210 */ /* 0x008fe40007ffe0ff */
[----:B------:R-:W-:Y:S01]  /*0290*/  MOV R13, c[0x0][0x174] ;  /* 0x00005d00000d7a02 */ /* 0x000fe20000000f00 */
[----:B------:R-:W-:Y:S02]  /*02a0*/  IMAD R15, R109, c[0x0][0x194], R16 ;  /* 0x000065006d0f7a24 */ /* 0x000fe400078e0210 */
[----:B0-----:R-:W-:Y:S01]  /*02b0*/  IMAD R3, R10, R17, RZ ;  /* 0x000000110a037224 */ /* 0x001fe200078e02ff */
[----:B------:R-:W-:Y:S01]  /*02c0*/  IABS R10, R0 ;  /* 0x00000000000a7213 */ /* 0x000fe20000000000 */
[----:B------:R-:W-:Y:S01]  /*02d0*/  IMAD R19, R107, c[0x0][0x1e8], RZ ;  /* 0x00007a006b137a24 */ /* 0x000fe200078e02ff */
[----:B------:R-:W-:Y:S01]  /*02e0*/  ISETP.GE.AND P3, PT, R13, 0x1, PT ;  /* 0x000000010d00780c */ /* 0x000fe20003f66270 */
[----:B------:R-:W-:Y:S01]  /*02f0*/  IMAD.HI.U32 R7, R7, R3, R6 ;  /* 0x0000000307077227 */ /* 0x000fe200078e0006 */
[----:B------:R-:W-:-:S02]  /*0300*/  LEA R13, R13, 0xfffffc00, 0xa ;  /* 0xfffffc000d0d7811 */ /* 0x000fc400078e50ff */
[----:B------:R-:W-:Y:S01]  /*0310*/  IADD3 R9, R9, R15, RZ ;  /* 0x0000000f09097210 */ /* 0x000fe20007ffe0ff */
[----:B------:R-:W-:Y:S01]  /*0320*/  IMAD R21, R107, c[0x0][0x280], RZ ;  /* 0x0000a0006b157a24 */ /* 0x000fe200078e02ff */
[----:B------:R-:W-:Y:S01]  /*0330*/  SHF.R.S32.HI R15, RZ, 0x1f, R13 ;  /* 0x0000001fff0f7819 */ /* 0x000fe2000001140d */
[----:B------:R-:W-:-:S04]  /*0340*/  IMAD.HI.U32 R110, R7, R10, RZ ;  /* 0x0000000a076e7227 */ /* 0x000fc800078e00ff */
[----:B------:R-:W-:Y:S01]  /*0350*/  IMAD.WIDE.U32 R6, R109, c[0x0][0x278], RZ ;  /* 0x00009e006d067a25 */ /* 0x000fe200078e00ff */
[----:B------:R-:W-:-:S03]  /*0360*/  IADD3 R2, -R110, RZ, RZ ;  /* 0x000000ff6e027210 */ /* 0x000fc60007ffe1ff */
[----:B------:R-:W-:-:S04]  /*0370*/  IMAD.WIDE.U32 R4, R0, c[0x0][0x1e8], R4 ;  /* 0x00007a0000047a25 */ /* 0x000fc800078e0004 */
[----:B------:R-:W-:Y:S02]  /*0380*/  IMAD R10, R17, R2, R10 ;  /* 0x00000002110a7224 */ /* 0x000fe400078e020a */
[----:B------:R-:W-:-:S03]  /*0390*/  IMAD.WIDE.U32 R2, R109, c[0x0][0x1d0], RZ ;  /* 0x000074006d027a25 */ /* 0x000fc600078e00ff */
[----:B------:R-:W-:Y:S01]  /*03a0*/  ISETP.GT.U32.AND P4, PT, R17, R10, PT ;  /* 0x0000000a1100720c */ /* 0x000fe20003f84070 */
[C---:B------:R-:W-:Y:S01]  /*03b0*/  IMAD R19, R0.reuse, c[0x0][0x1ec], R19 ;  /* 0x00007b0000137a24 */ /* 0x040fe200078e0213 */
[----:B------:R-:W-:Y:S01]  /*03c0*/  IADD3 R3, R3, R11, RZ ;  /* 0x0000000b03037210 */ /* 0x000fe20007ffe0ff */
[----:B------:R-:W-:Y:S02]  /*03d0*/  IMAD R11, R109, c[0x0][0x27c], R14 ;  /* 0x00009f006d0b7a24 */ /* 0x000fe400078e020e */
[C---:B------:R-:W-:Y:S02]  /*03e0*/  IMAD R21, R0.reuse, c[0x0][0x284], R21 ;  /* 0x0000a10000157a24 */ /* 0x040fe400078e0215 */
[----:B------:R-:W-:Y:S01]  /*03f0*/  IMAD.WIDE.U32 R2, R0, c[0x0][0x1d8], R2 ;  /* 0x0000760000027a25 */ /* 0x000fe200078e0002 */
[----:B------:R-:W-:-:S03]  /*0400*/  IADD3 R7, R7, R11, RZ ;  /* 0x0000000b07077210 */ /* 0x000fc60007ffe0ff */
[----:B------:R-:W-:Y:S02]  /*0410*/  IMAD R12, R174, c[0x0][0x1b0], RZ ;  /* 0x00006c00ae0c7a24 */ /* 0x000fe400078e02ff */
[-C--:B------:R-:W-:Y:S01]  /*0420*/  @!P4 IADD3 R10, R10, -R17.reuse, RZ ;  /* 0x800000110a0ac210 */ /* 0x080fe20007ffe0ff */
[----:B------:R-:W-:Y:S01]  /*0430*/  IMAD.WIDE.U32 R6, R0, c[0x0][0x280], R6 ;  /* 0x0000a00000067a25 */ /* 0x000fe200078e0006 */
[----:B------:R-:W-:Y:S02]  /*0440*/  @!P4 IADD3 R110, R110, 0x1, RZ ;  /* 0x000000016e6ec810 */ /* 0x000fe40007ffe0ff */
[----:B------:R-:W-:Y:S01]  /*0450*/  ISETP.GE.U32.AND P2, PT, R10, R17, PT ;  /* 0x000000110a00720c */ /* 0x000fe20003f46070 */
[----:B------:R-:W-:Y:S01]  /*0460*/  IMAD R17, R107, c[0x0][0x1d8], RZ ;  /* 0x000076006b117a24 */ /* 0x000fe200078e02ff */
[----:B------:R-:W-:Y:S01]  /*0470*/  IADD3 R119, P4, R13, R4, RZ ;  /* 0x000000040d777210 */ /* 0x000fe20007f9e0ff */
[----:B------:R-:W-:Y:S01]  /*0480*/  IMAD.WIDE.U32 R10, R109, c[0x0][0x1b0], RZ ;  /* 0x00006c006d0a7a25 */ /* 0x000fe200078e00ff */
[----:B------:R-:W-:-:S02]  /*0490*/  IADD3 R121, P5, R13, R6, RZ ;  /* 0x000000060d797210 */ /* 0x000fc40007fbe0ff */
[C---:B------:R-:W-:Y:S01]  /*04a0*/  IADD3.X R4, R15.reuse, R5, R19, P4, !PT ;  /* 0x000000050f047210 */ /* 0x040fe200027fe413 */
[----:B------:R-:W-:Y:S01]  /*04b0*/  IMAD R17, R0, c[0x0][0x1dc], R17 ;  /* 0x0000770000117a24 */ /* 0x000fe200078e0211 */
[----:B------:R-:W-:Y:S01]  /*04c0*/  IADD3.X R6, R15, R7, R21, P5, !PT ;  /* 0x000000070f067210 */ /* 0x000fe20002ffe415 */
[----:B------:R-:W-:-:S04]  /*04d0*/  IMAD R23, R109, c[0x0][0x1b4], R12 ;  /* 0x00006d006d177a24 */ /* 0x000fc800078e020c */
[----:B------:R-:W-:Y:S02]  /*04e0*/  @P2 IADD3 R110, R110, 0x1, RZ ;  /* 0x000000016e6e2810 */ /* 0x000fe40007ffe0ff */
[----:B------:R-:W-:Y:S02]  /*04f0*/  IADD3 R117, P2, R13, R2, RZ ;  /* 0x000000020d757210 */ /* 0x000fe40007f5e0ff */
[----:B------:R-:W-:Y:S02]  /*0500*/  @!P1 IADD3 R110, -R110, RZ, RZ ;  /* 0x000000ff6e6e9210 */ /* 0x000fe40007ffe1ff */
[----:B------:R-:W-:Y:S02]  /*0510*/  @!P0 LOP3.LUT R110, RZ, c[0x0][0x178], RZ, 0x33, !PT ;  /* 0x00005e00ff6e8a12 */ /* 0x000fe400078e33ff */
[----:B------:R-:W-:Y:S02]  /*0520*/  IADD3.X R2, R15, R3, R17, P2, !PT ;  /* 0x000000030f027210 */ /* 0x000fe400017fe411 */
[----:B------:R-:W-:Y:S01]  /*0530*/  LEA R116, P0, R117, c[0x0][0x240], 0x2 ;  /* 0x0000900075747a11 */ /* 0x000fe200078010ff */
[----:B------:R-:W-:Y:S01]  /*0540*/  IMAD.WIDE.U32 R8, R110, c[0x0][0x1a8], R8 ;  /* 0x00006a006e087a25 */ /* 0x000fe200078e0008 */
[----:B------:R-:W-:-:S02]  /*0550*/  SHF.R.S32.HI R175, RZ, 0x1f, R110 ;  /* 0x0000001fffaf7819 */ /* 0x000fc4000001146e */
[----:B------:R-:W-:Y:S02]  /*0560*/  LEA.HI.X R117, R117, c[0x0][0x244], R2, 0x2, P0 ;  /* 0x0000910075757a11 */ /* 0x000fe400000f1402 */
[----:B------:R-:W-:Y:S01]  /*0570*/  ISETP.NE.U32.AND P0, PT, RZ, c[0x0][0x260], PT ;  /* 0x00009800ff007a0c */ /* 0x000fe20003f05070 */
[----:B------:R-:W-:Y:S01]  /*0580*/  IMAD R3, R175, c[0x0][0x1a8], RZ ;  /* 0x00006a00af037a24 */ /* 0x000fe200078e02ff */
        /* <DEDUP_REMOVED lines=11> */
[----:B------:R-:W-:Y:S01]  /*0640*/  IADD3 R122, P5, R13, R8, RZ ;  /* 0x000000080d7a7210 */ /* 0x000fe20007fbe0ff */
[----:B------:R-:W-:Y:S01]  /*0650*/  @P0 IMAD R2, R109, c[0x0][0x164], R0 ;  /* 0x000059006d020a24 */ /* 0x000fe200078e0200 */
[----:B------:R-:W-:Y:S01]  /*0660*/  ISETP.NE.AND.EX P1, PT, RZ, c[0x0][0x32c], PT, P1 ;  /* 0x0000cb00ff007a0c */ /* 0x000fe20003f25310 */
[----:B------:R-:W-:Y:S01]  /*0670*/  IMAD.WIDE.U32 R10, R110, c[0x0][0x1c8], R10 ;  /* 0x000072006e0a7a25 */ /* 0x000fe200078e000a */
[----:B------:R-:W-:-:S02]  /*0680*/  ISETP.NE.AND.EX P2, PT, RZ, c[0x0][0x34c], PT, P2 ;  /* 0x0000d300ff007a0c */ /* 0x000fc40003f45320 */
[----:B------:R-:W-:Y:S01]  /*0690*/  IADD3 R8, R9, R3, RZ ;  /* 0x0000000309087210 */ /* 0x000fe20007ffe0ff */
[----:B------:R-:W-:Y:S01]  /*06a0*/  @P0 IMAD R2, R2, c[0x0][0x174], RZ ;  /* 0x00005d0002020a24 */ /* 0x000fe200078e02ff */
[----:B------:R-:W-:Y:S02]  /*06b0*/  IADD3 R13, P4, R13, R10, RZ ;  /* 0x0000000a0d0d7210 */ /* 0x000fe40007f9e0ff */
[----:B------:R-:W-:Y:S01]  /*06c0*/  IADD3.X R3, R15, R8, RZ, P5, !PT ;  /* 0x000000080f037210 */ /* 0x000fe20002ffe4ff */
[----:B------:R-:W-:Y:S01]  /*06d0*/  @P0 IMAD R2, R2, c[0x0][0x16c], RZ ;  /* 0x00005b0002020a24 */ /* 0x000fe200078e02ff */
[C---:B------:R-:W-:Y:S02]  /*06e0*/  LEA R115, P5, R122.reuse, c[0x0][0x228], 0x2 ;  /* 0x00008a007a737a11 */ /* 0x040fe400078a10ff */
[----:B------:R-:W-:Y:S02]  /*06f0*/  IADD3 R124, R11, R5, RZ ;  /* 0x000000050b7c7210 */ /* 0x000fe40007ffe0ff */
        /* <DEDUP_REMOVED lines=21> */
.L_x_4679:
        /* <DEDUP_REMOVED lines=12> */
[----:B------:R-:W-:-:S05]  /*0910*/  IMAD R7, R114, 0x3, R7 ;  /* 0x0000000372077824 */ /* 0x000fca00078e0207 */
[----:B------:R-:W-:Y:S01]  /*0920*/  SHF.L.U32 R130, R7, 0x4, RZ ;  /* 0x0000000407827819 */ /* 0x000fe200000006ff */
[----:B--2---:R-:W-:Y:S04]  /*0930*/  STS.128 [R129], R12 ;  /* 0x0000000c81007388 */ /* 0x004fe80000000c00 */
[----:B---3--:R-:W-:Y:S04]  /*0940*/  STS.128 [R129+0x200], R16 ;  /* 0x0002001081007388 */ /* 0x008fe80000000c00 */
[----:B----4-:R0:W-:Y:S04]  /*0950*/  STS.128 [R129+0x400], R20 ;  /* 0x0004001481007388 */ /* 0x0101e80000000c00 */
[----:B------:R1:W-:Y:S01]  /*0960*/  STS.128 [R129+0x600], R24 ;  /* 0x0006001881007388 */ /* 0x0003e20000000c00 */
[----:B------:R-:W-:-:S06]  /*0970*/  NOP ;  /* 0x0000000000007918 */ /* 0x000fcc0000000000 */
[----:B------:R-:W-:Y:S04]  /*0980*/  LDS.128 R4, [R130] ;  /* 0x0000000082047984 */ /* 0x000fe80000000c00 */
[----:B------:R-:W-:Y:S04]  /*0990*/  LDS.128 R8, [R130+0x10] ;  /* 0x0000100082087984 */ /* 0x000fe80000000c00 */
[----:B------:R-:W-:Y:S04]  /*09a0*/  LDS.128 R12, [R130+0x20] ;  /* 0x00002000820c7984 */ /* 0x000fe80000000c00 */
[----:B------:R-:W-:Y:S04]  /*09b0*/  LDS.128 R16, [R130+0x30] ;  /* 0x0000300082107984 */ /* 0x000fe80000000c00 */
[----:B------:R-:W-:Y:S06]  /*09c0*/  BAR.SYNC.DEFER_BLOCKING 0x0 ;  /* 0x0000000000007b1d */ /* 0x000fec0000010000 */
[----:B0-----:R-:W2:Y:S04]  /*09d0*/  LDG.E.128 R20, [R104.64] ;  /* 0x0000000468147981 */ /* 0x001ea8000c1e1d00 */
[----:B-1----:R-:W3:Y:S04]  /*09e0*/  LDG.E.128 R24, [R104.64+0x200] ;  /* 0x0002000468187981 */ /* 0x002ee8000c1e1d00 */
[----:B------:R-:W4:Y:S04]  /*09f0*/  LDG.E.128 R28, [R104.64+0x400] ;  /* 0x00040004681c7981 */ /* 0x000f28000c1e1d00 */
[----:B------:R-:W4:Y:S01]  /*0a00*/  LDG.E.128 R32, [R104.64+0x600] ;  /* 0x0006000468207981 */ /* 0x000f22000c1e1d00 */
[----:B------:R-:W-:-:S03]  /*0a10*/  IMAD.WIDE R48, R128, 0x10, R120 ;  /* 0x0000001080307825 */ /* 0x000fc600078e0278 */
[----:B--2---:R-:W-:Y:S04]  /*0a20*/  STS.128 [R129], R20 ;  /* 0x0000001481007388 */ /* 0x004fe80000000c00 */
[----:B---3--:R-:W-:Y:S04]  /*0a30*/  STS.128 [R129+0x200], R24 ;  /* 0x0002001881007388 */ /* 0x008fe80000000c00 */
[----:B----4-:R-:W-:Y:S04]  /*0a40*/  STS.128 [R129+0x400], R28 ;  /* 0x0004001c81007388 */ /* 0x010fe80000000c00 */
[----:B------:R-:W-:Y:S01]  /*0a50*/  STS.128 [R129+0x600], R32 ;  /* 0x0006002081007388 */ /* 0x000fe20000000c00 */
[----:B------:R-:W-:-:S06]  /*0a60*/  NOP ;  /* 0x0000000000007918 */ /* 0x000fcc0000000000 */
[----:B------:R-:W-:Y:S04]  /*0a70*/  LDS.128 R52, [R130+0x10] ;  /* 0x0000100082347984 */ /* 0x000fe80000000c00 */
[----:B------:R-:W-:Y:S04]  /*0a80*/  LDS.128 R40, [R130+0x20] ;  /* 0x0000200082287984 */ /* 0x000fe80000000c00 */
[----:B------:R-:W-:Y:S04]  /*0a90*/  LDS.128 R36, [R130+0x30] ;  /* 0x0000300082247984 */ /* 0x000fe80000000c00 */
[----:B------:R-:W0:Y:S04]  /*0aa0*/  LDS.128 R44, [R130] ;  /* 0x00000000822c7984 */ /* 0x000e280000000c00 */
        /* <DEDUP_REMOVED lines=21> */
[----:B--2---:R0:W-:Y:S04]  /*0c00*/  STS.128 [R129], R56 ;  /* 0x0000003881007388 */ /* 0x0041e80000000c00 */
[----:B---3--:R0:W-:Y:S04]  /*0c10*/  STS.128 [R129+0x200], R60 ;  /* 0x0002003c81007388 */ /* 0x0081e80000000c00 */
[----:B----4-:R0:W-:Y:S04]  /*0c20*/  STS.128 [R129+0x400], R64 ;  /* 0x0004004081007388 */ /* 0x0101e80000000c00 */
[----:B------:R0:W-:Y:S01]  /*0c30*/  STS.128 [R129+0x600], R68 ;  /* 0x0006004481007388 */ /* 0x0001e20000000c00 */
[----:B------:R-:W-:-:S06]  /*0c40*/  NOP ;  /* 0x0000000000007918 */ /* 0x000fcc0000000000 */
[----:B------:R0:W1:Y:S04]  /*0c50*/  LDS.128 R20, [R130+0x10] ;  /* 0x0000100082147984 */ /* 0x0000680000000c00 */
[----:B------:R0:W2:Y:S04]  /*0c60*/  LDS.128 R24, [R130+0x20] ;  /* 0x0000200082187984 */ /* 0x0000a80000000c00 */
[----:B------:R0:W3:Y:S04]  /*0c70*/  LDS.128 R28, [R130+0x30] ;  /* 0x00003000821c7984 */ /* 0x0000e80000000c00 */
[----:B------:R0:W4:Y:S01]  /*0c80*/  LDS.128 R32, [R130] ;  /* 0x0000000082207984 */ /* 0x0001220000000c00 */
        /* <DEDUP_REMOVED lines=32> */
.L_x_4599:
[----:B------:R-:W-:Y:S05]  /*0e90*/  BSYNC B0 ;  /* 0x0000000000007941 */ /* 0x000fea0003800000 */
.L_x_4598:
        /* <DEDUP_REMOVED lines=35> */
.L_x_4601:
[----:B------:R-:W-:Y:S05]  /*10d0*/  BSYNC B0 ;  /* 0x0000000000007941 */ /* 0x000fea0003800000 */
.L_x_4600:
        /* <DEDUP_REMOVED lines=35> */
.L_x_4603:
[----:B------:R-:W-:Y:S05]  /*1310*/  BSYNC B0 ;  /* 0x0000000000007941 */ /* 0x000fea0003800000 */
.L_x_4602:
        /* <DEDUP_REMOVED lines=35> */
.L_x_4605:
[----:B------:R-:W-:Y:S05]  /*1550*/  BSYNC B0 ;  /* 0x0000000000007941 */ /* 0x000fea0003800000 */
.L_x_4604:
        /* <DEDUP_REMOVED lines=35> */
.L_x_4607:
[----:B------:R-:W-:Y:S05]  /*1790*/  BSYNC B0 ;  /* 0x0000000000007941 */ /* 0x000fea0003800000 */
.L_x_4606:
        /* <DEDUP_REMOVED lines=40> */
.L_x_4609:
[----:B------:R-:W-:Y:S05]  /*1a20*/  BSYNC B0 ;  /* 0x0000000000007941 */ /* 0x000fea0003800000 */
.L_x_4608:
        /* <DEDUP_REMOVED lines=38> */
.L_x_4611:
[----:B------:R-:W-:Y:S05]  /*1c90*/  BSYNC B0 ;  /* 0x0000000000007941 */ /* 0x000fea0003800000 */
.L_x_4610:
        /* <DEDUP_REMOVED lines=38> */
.L_x_4613:
[----:B------:R-:W-:Y:S05]  /*1f00*/  BSYNC B0 ;  /* 0x0000000000007941 */ /* 0x000fea0003800000 */
.L_x_4612:
        /* <DEDUP_REMOVED lines=38> */
.L_x_4615:
[----:B------:R-:W-:Y:S05]  /*2170*/  BSYNC B0 ;  /* 0x0000000000007941 */ /* 0x000fea0003800000 */
.L_x_4614:
        /* <DEDUP_REMOVED lines=38> */
.L_x_4617:
[----:B------:R-:W-:Y:S05]  /*23e0*/  BSYNC B0 ;  /* 0x0000000000007941 */ /* 0x000fea0003800000 */
.L_x_4616:
        /* <DEDUP_REMOVED lines=40> */
.L_x_4619:
[----:B------:R-:W-:Y:S05]  /*2670*/  BSYNC B0 ;  /* 0x0000000000007941 */ /* 0x000fea0003800000 */
.L_x_4618:
        /* <DEDUP_REMOVED lines=33> */
.L_x_4621:
[----:B------:R-:W-:Y:S05]  /*2890*/  BSYNC B0 ;  /* 0x0000000000007941 */ /* 0x000fea0003800000 */
.L_x_4620:
        /* <DEDUP_REMOVED lines=33> */
.L_x_4623:
[----:B------:R-:W-:Y:S05]  /*2ab0*/  BSYNC B0 ;  /* 0x0000000000007941 */ /* 0x000fea0003800000 */
.L_x_4622:
        /* <DEDUP_REMOVED lines=33> */
.L_x_4625:
[----:B------:R-:W-:Y:S05]  /*2cd0*/  BSYNC B0 ;  /* 0x0000000000007941 */ /* 0x000fea0003800000 */
.L_x_4624:
        /* <DEDUP_REMOVED lines=33> */
.L_x_4627:
[----:B------:R-:W-:Y:S05]  /*2ef0*/  BSYNC B0 ;  /* 0x0000000000007941 */ /* 0x000fea0003800000 */
.L_x_4626:
        /* <DEDUP_REMOVED lines=33> */
.L_x_4629:
[----:B------:R-:W-:Y:S05]  /*3110*/  BSYNC B0 ;  /* 0x0000000000007941 */ /* 0x000fea0003800000 */
.L_x_4628:
        /* <DEDUP_REMOVED lines=21> */
[----:B------:R-:W-:-:S08]  /*3270*/  MOV R39, RZ ;  /* 0x000000ff00277202 */ /* 0x000fd00000000f00 */
.L_x_4678:
        /* <DEDUP_REMOVED lines=27> */
[----:B------:R0:W4:Y:S03]  /*3430*/  LDG.E R150, [R150.64] ;  /* 0x0000000496967981 */ /* 0x000126000c1e1900 */
[----:B------:R-:W-:-:S05]  /*3440*/  LEA.HI.X R153, R88, R124, R85, 0x2, P0 ;  /* 0x0000007c58997211 */ /* 0x000fca00000f1455 */
        /* <DEDUP_REMOVED lines=8> */
[----:B------:R3:W4:Y:S04]  /*34d0*/  LDG.E.128 R92, [R152.64+0x400] ;  /* 0x00040004985c7981 */ /* 0x000728000c1e1d00 */
[----:B------:R3:W4:Y:S01]  /*34e0*/  LDG.E.128 R96, [R152.64+0x600] ;  /* 0x0006000498607981 */ /* 0x000722000c1e1d00 */
[----:B0-----:R-:W-:-:S02]  /*34f0*/  IADD3 R151, R125, -0x1, RZ ;  /* 0xffffffff7d977810 */ /* 0x001fc40007ffe0ff */
[C---:B------:R-:W-:Y:S01]  /*3500*/  ISETP.NE.AND P1, PT, R112.reuse, RZ, PT ;  /* 0x000000ff7000720c */ /* 0x040fe20003f25270 */
[----:B------:R-:W-:Y:S01]  /*3510*/  LDS.128 R72, [R130+0x10] ;  /* 0x0000100082487984 */ /* 0x000fe20000000c00 */
[----:B-1----:R-:W-:Y:S02]  /*3520*/  LEA.HI R68, R151, R151, RZ, 0x1 ;  /* 0x0000009797447211 */ /* 0x002fe400078f08ff */
[----:B------:R-:W-:Y:S01]  /*3530*/  SHF.L.U32 R69, R112, 0x2, RZ ;  /* 0x0000000270457819 */ /* 0x000fe200000006ff */
[----:B------:R-:W-:Y:S01]  /*3540*/  LDS.128 R76, [R130+0x20] ;  /* 0x00002000824c7984 */ /* 0x000fe20000000c00 */
[----:B------:R-:W-:Y:S02]  /*3550*/  LOP3.LUT R68, R68, 0xfffffe, RZ, 0xc0, !PT ;  /* 0x00fffffe44447812 */ /* 0x000fe400078ec0ff */
[----:B------:R-:W-:Y:S01]  /*3560*/  LOP3.LUT R69, R69, 0xffffff80, RZ, 0xc0, !PT ;  /* 0xffffff8045457812 */ /* 0x000fe200078ec0ff */
[----:B------:R-:W-:Y:S01]  /*3570*/  LDS.128 R80, [R130+0x30] ;  /* 0x0000300082507984 */ /* 0x000fe20000000c00 */
[----:B------:R-:W-:Y:S01]  /*3580*/  IADD3 R68, R151, -R68, RZ ;  /* 0x8000004497447210 */ /* 0x000fe20007ffe0ff */
[----:B------:R-:W-:Y:S01]  /*3590*/  FMUL.FTZ R171, R150, 1.4426950216293334961 ;  /* 0x3fb8aa3b96ab7820 */ /* 0x000fe20000410000 */
[----:B------:R-:W-:-:S02]  /*35a0*/  IADD3 R151, R112, 0x200, RZ ;  /* 0x0000020070977810 */ /* 0x000fc40007ffe0ff */
[----:B---3--:R-:W-:Y:S02]  /*35b0*/  IADD3 R153, R69, R114, RZ ;  /* 0x0000007245997210 */ /* 0x008fe40007ffe0ff */
[----:B------:R-:W-:Y:S02]  /*35c0*/  @!P1 LEA R151, R68, R147, 0x8 ;  /* 0x0000009344979211 */ /* 0x000fe400078e40ff */
[----:B------:R0:W1:Y:S01]  /*35d0*/  LDS.128 R68, [R130] ;  /* 0x0000000082447984 */ /* 0x0000620000000c00 */
[----:B------:R-:W-:-:S06]  /*35e0*/  FMUL.FTZ R193, R171, R135 ;  /* 0x00000087abc17220 */ /* 0x000fcc0000410000 */
[----:B------:R-:W-:Y:S01]  /*35f0*/  MUFU.EX2 R193, R193 ;  /* 0x000000c100c17308 */ /* 0x000fe20000000800 */
[----:B------:R-:W-:Y:S01]  /*3600*/  IMAD R156, R114, 0x3, R153 ;  /* 0x00000003729c7824 */ /* 0x000fe200078e0299 */
[----:B--2---:R-:W-:Y:S02]  /*3610*/  SHF.L.U32 R129, R153, 0x4, RZ ;  /* 0x0000000499817819 */ /* 0x004fe400000006ff */
[----:B------:R-:W-:Y:S02]  /*3620*/  LOP3.LUT P0, RZ, R112, 0x1f, RZ, 0xc0, !PT ;  /* 0x0000001f70ff7812 */ /* 0x000fe4000780c0ff */
[----:B0-----:R-:W-:Y:S01]  /*3630*/  SHF.L.U32 R130, R156, 0x4, RZ ;  /* 0x000000049c827819 */ /* 0x001fe200000006ff */
[----:B------:R-:W-:Y:S01]  /*3640*/  FMUL.FTZ R157, R171, R136 ;  /* 0x00000088ab9d7220 */ /* 0x000fe20000410000 */
[----:B------:R-:W-:Y:S02]  /*3650*/  SHF.L.U32 R158, R151, 0x2, RZ ;  /* 0x00000002979e7819 */ /* 0x000fe400000006ff */
[----:B------:R-:W-:Y:S01]  /*3660*/  ISETP.LT.OR P0, PT, R125, 0x2, P0 ;  /* 0x000000027d00780c */ /* 0x000fe20000701670 */
[----:B------:R-:W-:-:S02]  /*3670*/  FMUL.FTZ R156, R171, R137 ;  /* 0x00000089ab9c7220 */ /* 0x000fc40000410000 */
[----:B------:R-:W0:Y:S01]  /*3680*/  MUFU.EX2 R157, R157 ;  /* 0x0000009d009d7308 */ /* 0x000e220000000800 */
[C---:B------:R-:W-:Y:S02]  /*3690*/  FMUL.FTZ R151, R171.reuse, R138 ;  /* 0x0000008aab977220 */ /* 0x040fe40000410000 */
[----:B------:R-:W-:-:S05]  /*36a0*/  FMUL.FTZ R176, R171, R131 ;  /* 0x00000083abb07220 */ /* 0x000fca0000410000 */
[----:B------:R-:W2:Y:S01]  /*36b0*/  MUFU.EX2 R156, R156 ;  /* 0x0000009c009c7308 */ /* 0x000ea20000000800 */
[----:B------:R-:W-:Y:S01]  /*36c0*/  FMUL.FTZ R163, R4, R135 ;  /* 0x0000008704a37220 */ /* 0x000fe20000410000 */
[----:B------:R-:W-:Y:S01]  /*36d0*/  @!P0 IADD3 R152, R125, -0x2, RZ ;  /* 0xfffffffe7d988810 */ /* 0x000fe20007ffe0ff */
[----:B------:R-:W-:Y:S02]  /*36e0*/  FMUL.FTZ R160, R5, R136 ;  /* 0x0000008805a07220 */ /* 0x000fe40000410000 */
[----:B------:R-:W-:-:S03]  /*36f0*/  FMUL.FTZ R182, R171, R132 ;  /* 0x00000084abb67220 */ /* 0x000fc60000410000 */
[----:B------:R-:W3:Y:S01]  /*3700*/  MUFU.EX2 R151, R151 ;  /* 0x0000009700977308 */ /* 0x000ee20000000800 */
[----:B------:R-:W-:Y:S02]  /*3710*/  FMUL.FTZ R159, R6, R137 ;  /* 0x00000089069f7220 */ /* 0x000fe40000410000 */
[----:B------:R-:W-:Y:S02]  /*3720*/  @!P0 IMAD R155, R152, c[0x0][0x16c], R147 ;  /* 0x00005b00989b8a24 */ /* 0x000fe400078e0293 */
[----:B-1----:R-:W-:-:S03]  /*3730*/  FMUL.FTZ R160, R160, R69 ;  /* 0x00000045a0a07220 */ /* 0x002fc60000410000 */
[----:B------:R-:W1:Y:S01]  /*3740*/  MUFU.EX2 R176, R176 ;  /* 0x000000b000b07308 */ /* 0x000e620000000800 */
[----:B------:R-:W-:Y:S01]  /*3750*/  FMUL.FTZ R181, R171, R133 ;  /* 0x00000085abb57220 */ /* 0x000fe20000410000 */
[----:B------:R-:W-:Y:S01]  /*3760*/  MOV R153, RZ ;  /* 0x000000ff00997202 */ /* 0x000fe20000000f00 */
[----:B0-----:R-:W-:Y:S01]  /*3770*/  FMUL.FTZ R173, R193, R157 ;  /* 0x0000009dc1ad7220 */ /* 0x001fe20000410000 */
[----:B------:R-:W-:Y:S01]  /*3780*/  MOV R152, 0x3f800000 ;  /* 0x3f80000000987802 */ /* 0x000fe20000000f00 */
[----:B------:R-:W-:Y:S02]  /*3790*/  FMUL.FTZ R162, R7, R138 ;  /* 0x0000008a07a27220 */ /* 0x000fe40000410000 */
[----:B------:R-:W-:Y:S01]  /*37a0*/  FMUL.FTZ R159, R159, R70 ;  /* 0x000000469f9f7220 */ /* 0x000fe20000410000 */
[----:B------:R-:W0:Y:S01]  /*37b0*/  MUFU.EX2 R182, R182 ;  /* 0x000000b600b67308 */ /* 0x000e220000000800 */
[----:B------:R-:W-:-:S04]  /*37c0*/  @!P0 IMAD.WIDE R154, R155, 0x8, R2 ;  /* 0x000000089b9a8825 */ /* 0x000fc800078e0202 */
[C---:B------:R-:W-:Y:S02]  /*37d0*/  FMUL.FTZ R184, R171.reuse, R134 ;  /* 0x00000086abb87220 */ /* 0x040fe40000410000 */
[----:B--2---:R-:W-:Y:S01]  /*37e0*/  FMUL.FTZ R172, R156, R173 ;  /* 0x000000ad9cac7220 */ /* 0x004fe20000410000 */
[----:B------:R-:W2:Y:S01]  /*37f0*/  MUFU.EX2 R181, R181 ;  /* 0x000000b500b57308 */ /* 0x000ea20000000800 */
[----:B------:R-:W-:Y:S02]  /*3800*/  FMUL.FTZ R161, R8, R131 ;  /* 0x0000008308a17220 */ /* 0x000fe40000410000 */
[----:B------:R-:W-:Y:S02]  /*3810*/  FMUL.FTZ R162, R162, R71 ;  /* 0x00000047a2a27220 */ /* 0x000fe40000410000 */
[----:B------:R-:W-:Y:S02]  /*3820*/  FMUL.FTZ R185, R171, R139 ;  /* 0x0000008babb97220 */ /* 0x000fe40000410000 */
[----:B---3--:R-:W-:Y:S01]  /*3830*/  FMUL.FTZ R173, R151, R172 ;  /* 0x000000ac97ad7220 */ /* 0x008fe20000410000 */
[----:B------:R-:W3:Y:S01]  /*3840*/  MUFU.EX2 R184, R184 ;  /* 0x000000b800b87308 */ /* 0x000ee20000000800 */
[----:B------:R-:W-:-:S02]  /*3850*/  FMUL.FTZ R164, R9, R132 ;  /* 0x0000008409a47220 */ /* 0x000fc40000410000 */
[----:B------:R-:W-:Y:S02]  /*3860*/  FMUL.FTZ R161, R161, R72 ;  /* 0x00000048a1a17220 */ /* 0x000fe40000410000 */
[C---:B------:R-:W-:Y:S02]  /*3870*/  FMUL.FTZ R188, R171.reuse, R140 ;  /* 0x0000008cabbc7220 */ /* 0x040fe40000410000 */
[----:B-1----:R-:W-:Y:S01]  /*3880*/  FMUL.FTZ R173, R176, R173 ;  /* 0x000000adb0ad7220 */ /* 0x002fe20000410000 */
[----:B------:R-:W1:Y:S01]  /*3890*/  MUFU.EX2 R185, R185 ;  /* 0x000000b900b97308 */ /* 0x000e620000000800 */
[----:B------:R-:W-:Y:S02]  /*38a0*/  FMUL.FTZ R165, R10, R133 ;  /* 0x000000850aa57220 */ /* 0x000fe40000410000 */
[----:B------:R-:W-:Y:S02]  /*38b0*/  FMUL.FTZ R187, R171, R141 ;  /* 0x0000008dabbb7220 */ /* 0x000fe40000410000 */
[----:B0-----:R-:W-:-:S02]  /*38c0*/  FMUL.FTZ R178, R182, R173 ;  /* 0x000000adb6b27220 */ /* 0x001fc40000410000 */
[----:B------:R-:W-:Y:S01]  /*38d0*/  FMUL.FTZ R166, R11, R134 ;  /* 0x000000860ba67220 */ /* 0x000fe20000410000 */
[----:B------:R-:W0:Y:S01]  /*38e0*/  MUFU.EX2 R188, R188 ;  /* 0x000000bc00bc7308 */ /* 0x000e220000000800 */
[----:B------:R-:W-:Y:S02]  /*38f0*/  FMUL.FTZ R190, R171, R142 ;  /* 0x0000008eabbe7220 */ /* 0x000fe40000410000 */
[----:B--2---:R-:W-:Y:S02]  /*3900*/  FMUL.FTZ R173, R181, R178 ;  /* 0x000000b2b5ad7220 */ /* 0x004fe40000410000 */
[----:B------:R-:W-:-:S03]  /*3910*/  FMUL.FTZ R167, R12, R139 ;  /* 0x0000008b0ca77220 */ /* 0x000fc60000410000 */
[----:B------:R-:W2:Y:S01]  /*3920*/  MUFU.EX2 R187, R187 ;  /* 0x000000bb00bb7308 */ /* 0x000ea20000000800 */
[----:B------:R-:W-:Y:S02]  /*3930*/  FMUL.FTZ R191, R171, R143 ;  /* 0x0000008fabbf7220 */ /* 0x000fe40000410000 */
[----:B---3--:R-:W-:Y:S02]  /*3940*/  FMUL.FTZ R178, R184, R173 ;  /* 0x000000adb8b27220 */ /* 0x008fe40000410000 */
[----:B------:R-:W-:-:S03]  /*3950*/  FMUL.FTZ R168, R13, R140 ;  /* 0x0000008c0da87220 */ /* 0x000fc60000410000 */
[----:B------:R-:W3:Y:S01]  /*3960*/  MUFU.EX2 R190, R190 ;  /* 0x000000be00be7308 */ /* 0x000ee20000000800 */
[----:B------:R-:W-:Y:S02]  /*3970*/  FMUL.FTZ R192, R171, R144 ;  /* 0x00000090abc07220 */ /* 0x000fe40000410000 */
[----:B-1----:R-:W-:Y:S02]  /*3980*/  FMUL.FTZ R173, R185, R178 ;  /* 0x000000b2b9ad7220 */ /* 0x002fe40000410000 */
[----:B------:R-:W-:-:S03]  /*3990*/  FMUL.FTZ R169, R14, R141 ;  /* 0x0000008d0ea97220 */ /* 0x000fc60000410000 */
[----:B------:R-:W1:Y:S01]  /*39a0*/  MUFU.EX2 R191, R191 ;  /* 0x000000bf00bf7308 */ /* 0x000e620000000800 */
[----:B------:R-:W-:Y:S02]  /*39b0*/  FMUL.FTZ R195, R171, R145 ;  /* 0x00000091abc37220 */ /* 0x000fe40000410000 */
[----:B0-----:R-:W-:Y:S02]  /*39c0*/  FMUL.FTZ R178, R188, R173 ;  /* 0x000000adbcb27220 */ /* 0x001fe40000410000 */
[----:B------:R-:W-:-:S03]  /*39d0*/  FMUL.FTZ R170, R15, R142 ;  /* 0x0000008e0faa7220 */ /* 0x000fc60000410000 */
[----:B------:R-:W0:Y:S01]  /*39e0*/  MUFU.EX2 R192, R192 ;  /* 0x000000c000c07308 */ /* 0x000e220000000800 */
[----:B------:R-:W-:Y:S02]  /*39f0*/  FMUL.FTZ R200, R171, R146 ;  /* 0x00000092abc87220 */ /* 0x000fe40000410000 */
[----:B--2---:R-:W-:-:S05]  /*3a00*/  FMUL.FTZ R171, R187, R178 ;  /* 0x000000b2bbab7220 */ /* 0x004fca0000410000 */
[----:B------:R-:W2:Y:S01]  /*3a10*/  MUFU.EX2 R195, R195 ;  /* 0x000000c300c37308 */ /* 0x000ea20000000800 */
[----:B---3--:R-:W-:-:S07]  /*3a20*/  FMUL.FTZ R178, R190, R171 ;  /* 0x000000abbeb27220 */ /* 0x008fce0000410000 */
[----:B------:R-:W3:Y:S01]  /*3a30*/  MUFU.EX2 R200, R200 ;  /* 0x000000c800c87308 */ /* 0x000ee20000000800 */
[----:B-1----:R-:W-:-:S04]  /*3a40*/  FMUL.FTZ R173, R191, R178 ;  /* 0x000000b2bfad7220 */ /* 0x002fc80000410000 */
[----:B0-----:R-:W-:Y:S01]  /*3a50*/  FMUL.FTZ R178, R192, R173 ;  /* 0x000000adc0b27220 */ /* 0x001fe20000410000 */
[----:B------:R-:W-:Y:S01]  /*3a60*/  BSSY B0, `(.L_x_4631) ;  /* 0x0000038000007945 */ /* 0x000fe20003800000 */
[----:B----4-:R-:W-:Y:S04]  /*3a70*/  STS.128 [R129+0x1080], R84 ;  /* 0x0010805481007388 */ /* 0x010fe80000000c00 */
[----:B------:R-:W-:Y:S04]  /*3a80*/  STS.128 [R129+0x1280], R88 ;  /* 0x0012805881007388 */ /* 0x000fe80000000c00 */
[----:B------:R-:W-:Y:S04]  /*3a90*/  STS.128 [R129+0x1480], R92 ;  /* 0x0014805c81007388 */ /* 0x000fe80000000c00 */
[----:B------:R-:W-:Y:S01]  /*3aa0*/  STS.128 [R129+0x1680], R96 ;  /* 0x0016806081007388 */ /* 0x000fe20000000c00 */
[----:B------:R-:W-:-:S06]  /*3ab0*/  NOP ;  /* 0x0000000000007918 */ /* 0x000fcc0000000000 */
[----:B------:R-:W0:Y:S04]  /*3ac0*/  LDS.128 R84, [R130+0x1080] ;  /* 0x0010800082547984 */ /* 0x000e280000000c00 */
[----:B------:R-:W1:Y:S04]  /*3ad0*/  LDS.128 R88, [R130+0x1090] ;  /* 0x0010900082587984 */ /* 0x000e680000000c00 */
[----:B------:R-:W4:Y:S04]  /*3ae0*/  LDS.128 R92, [R130+0x10a0] ;  /* 0x0010a000825c7984 */ /* 0x000f280000000c00 */
[----:B------:R-:W0:Y:S04]  /*3af0*/  LDS.128 R96, [R130+0x10b0] ;  /* 0x0010b00082607984 */ /* 0x000e280000000c00 */
[----:B------:R2:W-:Y:S04]  /*3b00*/  STS [R158+0x4640], R193 ;  /* 0x004640c19e007388 */ /* 0x0005e80000000800 */
[----:B------:R-:W-:Y:S01]  /*3b10*/  BAR.SYNC.DEFER_BLOCKING 0x0 ;  /* 0x0000000000007b1d */ /* 0x000fe20000010000 */
[----:B--2---:R-:W-:-:S04]  /*3b20*/  FMUL.FTZ R158, R163, R68 ;  /* 0x00000044a39e7220 */ /* 0x004fc80000410000 */
[----:B------:R-:W-:-:S04]  /*3b30*/  FFMA.FTZ R163, R158, R157, R160 ;  /* 0x0000009d9ea37223 */ /* 0x000fc800000100a0 */
[----:B------:R-:W-:-:S04]  /*3b40*/  FFMA.FTZ R163, R156, R163, R159 ;  /* 0x000000a39ca37223 */ /* 0x000fc8000001009f */
[----:B------:R-:W-:Y:S01]  /*3b50*/  FFMA.FTZ R172, R151, R163, R162 ;  /* 0x000000a397ac7223 */ /* 0x000fe200000100a2 */
[----:B------:R2:W5:Y:S01]  /*3b60*/  @!P0 LDG.E.64 R152, [R154.64] ;  /* 0x000000049a988981 */ /* 0x000562000c1e1b00 */
[----:B------:R-:W-:Y:S01]  /*3b70*/  ISETP.NE.AND P0, PT, R112, 0x3f, PT ;  /* 0x0000003f7000780c */ /* 0x000fe20003f05270 */
[----:B------:R-:W-:Y:S02]  /*3b80*/  FMUL.FTZ R163, R164, R73 ;  /* 0x00000049a4a37220 */ /* 0x000fe40000410000 */
[----:B------:R-:W-:Y:S02]  /*3b90*/  FFMA.FTZ R172, R176, R172, R161 ;  /* 0x000000acb0ac7223 */ /* 0x000fe400000100a1 */
[----:B------:R-:W-:Y:S02]  /*3ba0*/  FMUL.FTZ R164, R165, R74 ;  /* 0x0000004aa5a47220 */ /* 0x000fe40000410000 */
[----:B------:R-:W-:Y:S02]  /*3bb0*/  FFMA.FTZ R172, R182, R172, R163 ;  /* 0x000000acb6ac7223 */ /* 0x000fe400000100a3 */
[----:B------:R-:W-:-:S02]  /*3bc0*/  FMUL.FTZ R165, R166, R75 ;  /* 0x0000004ba6a57220 */ /* 0x000fc40000410000 */
[----:B------:R-:W-:Y:S02]  /*3bd0*/  FFMA.FTZ R172, R181, R172, R164 ;  /* 0x000000acb5ac7223 */ /* 0x000fe400000100a4 */
[----:B------:R0:W0:Y:S01]  /*3be0*/  @P0 LDS R201, [R112.X4+0x4e44] ;  /* 0x004e440070c90984 */ /* 0x0000220000004800 */
[----:B------:R-:W-:Y:S02]  /*3bf0*/  FMUL.FTZ R166, R167, R76 ;  /* 0x0000004ca7a67220 */ /* 0x000fe40000410000 */
[----:B------:R-:W-:Y:S02]  /*3c00*/  FFMA.FTZ R172, R184, R172, R165 ;  /* 0x000000acb8ac7223 */ /* 0x000fe400000100a5 */
[----:B------:R-:W-:Y:S02]  /*3c10*/  FMUL.FTZ R167, R168, R77 ;  /* 0x0000004da8a77220 */ /* 0x000fe40000410000 */
[----:B------:R-:W-:Y:S02]  /*3c20*/  FFMA.FTZ R172, R185, R172, R166 ;  /* 0x000000acb9ac7223 */ /* 0x000fe400000100a6 */
[----:B------:R-:W-:-:S02]  /*3c30*/  FMUL.FTZ R168, R169, R78 ;  /* 0x0000004ea9a87220 */ /* 0x000fc40000410000 */
[----:B------:R-:W-:Y:S02]  /*3c40*/  FFMA.FTZ R172, R188, R172, R167 ;  /* 0x000000acbcac7223 */ /* 0x000fe400000100a7 */
[----:B--2---:R-:W-:Y:S02]  /*3c50*/  FMUL.FTZ R155, R16, R143 ;  /* 0x0000008f109b7220 */ /* 0x004fe40000410000 */
        /* <DEDUP_REMOVED lines=14> */
[C---:B---3--:R-:W-:Y:S02]  /*3d40*/  FMUL.FTZ R154, R200.reuse, R155 ;  /* 0x0000009bc89a7220 */ /* 0x048fe40000410000 */
[----:B------:R-:W-:Y:S01]  /*3d50*/  FFMA.FTZ R155, R200, R177, R173 ;  /* 0x000000b1c89b7223 */ /* 0x000fe200000100ad */
[----:B------:R-:W-:Y:S05]  /*3d60*/  @P0 BRA `(.L_x_4632) ;  /* 0x0000007000000947 */ /* 0x000fea0003800000 */
[----:B01--4-:R-:W-:Y:S01]  /*3d70*/  ISETP.NE.AND P0, PT, R125, c[0x0][0x174], PT ;  /* 0x00005d007d007a0c */ /* 0x013fe20003f05270 */
[----:B------:R-:W-:-:S12]  /*3d80*/  HFMA2.MMA R201, -RZ, RZ, 1.875, 0 ;  /* 0x3f800000ffc97435 */ /* 0x000fd800000001ff */
[----:B------:R-:W-:-:S04]  /*3d90*/  @P0 LEA.HI R177, R125, R125, RZ, 0x1 ;  /* 0x0000007d7db10211 */ /* 0x000fc800078f08ff */
[----:B------:R-:W-:-:S04]  /*3da0*/  @P0 LOP3.LUT R178, R177, 0xfffffe, RZ, 0xc0, !PT ;  /* 0x00fffffeb1b20812 */ /* 0x000fc800078ec0ff */
[----:B------:R-:W-:-:S04]  /*3db0*/  @P0 IADD3 R178, -R178, R125, RZ ;  /* 0x0000007db2b20210 */ /* 0x000fc80007ffe1ff */
[----:B------:R-:W-:-:S05]  /*3dc0*/  @P0 LEA R178, R178, R147, 0x8 ;  /* 0x00000093b2b20211 */ /* 0x000fca00078e40ff */
[----:B------:R0:W1:Y:S02]  /*3dd0*/  @P0 LDS R201, [R178.X4+0x4640] ;  /* 0x00464000b2c90984 */ /* 0x0000640000004800 */
.L_x_4632:
[----:B01--4-:R-:W-:Y:S05]  /*3de0*/  BSYNC B0 ;  /* 0x0000000000007941 */ /* 0x013fea0003800000 */
.L_x_4631:
[----:B------:R-:W-:Y:S01]  /*3df0*/  ISETP.GT.U32.AND P0, PT, R112, 0x1f, PT ;  /* 0x0000001f7000780c */ /* 0x000fe20003f04070 */
[----:B------:R0:W-:Y:S01]  /*3e00*/  STS.64 [R112.X8+0x4230], R154 ;  /* 0x0042309a70007388 */ /* 0x0001e20000008a00 */
[----:B------:R-:W-:Y:S01]  /*3e10*/  FMUL.FTZ R189, R22, R90 ;  /* 0x0000005a16bd7220 */ /* 0x000fe20000410000 */
[----:B------:R-:W-:Y:S01]  /*3e20*/  BSSY B0, `(.L_x_4633) ;  /* 0x000004d000007945 */ /* 0x000fe20003800000 */
        /* <DEDUP_REMOVED lines=22> */
.L_x_4686:
        /* <DEDUP_REMOVED lines=24> */
.L_x_4687:
        /* <DEDUP_REMOVED lines=10> */
[----:B-----5:R-:W-:Y:S05]  /*41b0*/  CALL.REL.NOINC `($__internal_187_$__cuda_sm70_shflsync_idx_p) ;  /* 0x0000475000007944 */ /* 0x020fea0003c00000 */
.L_x_4637:
[----:B------:R-:W-:Y:S05]  /*41c0*/  BRA.CONV ~URZ, `(.L_x_4638) ;  /* 0x000000637f007947 */ /* 0x000fea000b800000 */
[----:B0-----:R-:W-:Y:S01]  /*41d0*/  HFMA2.MMA R214, -RZ, RZ, 0, 1.847743988037109375e-06 ;  /* 0x0000001fffd67435 */ /* 0x001fe200000001ff */
[----:B------:R-:W-:-:S02]  /*41e0*/  MOV R213, R87 ;  /* 0x0000005700d57202 */ /* 0x000fc40000000f00 */
[----:B-1----:R-:W-:Y:S02]  /*41f0*/  MOV R212, 0x1f ;  /* 0x0000001f00d47802 */ /* 0x002fe40000000f00 */
[----:B------:R-:W-:Y:S02]  /*4200*/  MOV R215, 0xffffffff ;  /* 0xffffffff00d77802 */ /* 0x000fe40000000f00 */
[----:B------:R-:W-:Y:S02]  /*4210*/  MOV R84, 0x4230 ;  /* 0x0000423000547802 */ /* 0x000fe40000000f00 */
[----:B-----5:R-:W-:Y:S05]  /*4220*/  CALL.REL.NOINC `($__internal_187_$__cuda_sm70_shflsync_idx_p) ;  /* 0x000046e000007944 */ /* 0x020fea0003c00000 */
.L_x_4638:
[----:B------:R-:W-:Y:S05]  /*4230*/  BRA.DIV ~URZ, `(.L_x_4639) ;  /* 0x00003d127f007947 */ /* 0x000fea000b800000 */
[----:B------:R2:W3:Y:S04]  /*4240*/  SHFL.UP PT, R88, R89, 0x1, RZ ;  /* 0x0420000059587989 */ /* 0x0004e800000e00ff */
[----:B-----5:R-:W4:Y:S04]  /*4250*/  SHFL.IDX PT, R152, R152, RZ, 0x1f ;  /* 0x00001fff98987589 */ /* 0x020f2800000e0000 */
[----:B------:R2:W0:Y:S04]  /*4260*/  SHFL.IDX PT, R85, R153, RZ, 0x1f ;  /* 0x00001fff99557589 */ /* 0x00042800000e0000 */
[----:B------:R2:W1:Y:S02]  /*4270*/  SHFL.UP PT, R89, R87, 0x1, RZ ;  /* 0x0420000057597989 */ /* 0x00046400000e00ff */
.L_x_4688:
[----:B--2---:R-:W2:Y:S01]  /*4280*/  LDS.64 R86, [R112.X16+0x4230] ;  /* 0x0042300070567984 */ /* 0x004ea2000000ca00 */
[----:B----4-:R-:W-:Y:S01]  /*4290*/  MOV R84, R152 ;  /* 0x0000009800547202 */ /* 0x010fe20000000f00 */
[----:B01-3--:R-:W-:-:S04]  /*42a0*/  @P1 FFMA.FTZ R85, R85, R88, R89 ;  /* 0x0000005855551223 */ /* 0x00bfc80000010059 */
[----:B------:R-:W-:Y:S02]  /*42b0*/  @P1 FMUL.FTZ R84, R84, R88 ;  /* 0x0000005854541220 */ /* 0x000fe40000410000 */
[C---:B--2---:R-:W-:Y:S02]  /*42c0*/  FFMA.FTZ R87, R86.reuse, R85, R87 ;  /* 0x0000005556577223 */ /* 0x044fe40000010057 */
[----:B------:R-:W-:-:S05]  /*42d0*/  FMUL.FTZ R86, R86, R84 ;  /* 0x0000005456567220 */ /* 0x000fca0000410000 */
[----:B------:R0:W-:Y:S02]  /*42e0*/  STS.128 [R112.X16+0x4230], R84 ;  /* 0x0042305470007388 */ /* 0x0001e4000000cc00 */
.L_x_4634:
[----:B0-----:R-:W-:Y:S05]  /*42f0*/  BSYNC B0 ;  /* 0x0000000000007941 */ /* 0x001fea0003800000 */
.L_x_4633:
[----:B------:R-:W-:Y:S01]  /*4300*/  WARPSYNC 0xffffffff ;  /* 0xffffffff00007948 */ /* 0x000fe20003800000 */
[----:B------:R-:W-:Y:S01]  /*4310*/  BAR.SYNC.DEFER_BLOCKING 0x0 ;  /* 0x0000000000007b1d */ /* 0x000fe20000010000 */
[----:B------:R-:W-:Y:S01]  /*4320*/  FMUL.FTZ R86, R200, R201 ;  /* 0x000000c9c8567220 */ /* 0x000fe20000410000 */
        /* <DEDUP_REMOVED lines=16> */
[----:B------:R-:W0:Y:S03]  /*4430*/  LDS R84, [R112.X8+0x4234] ;  /* 0x0042340070547984 */ /* 0x000e260000008800 */
[----:B------:R-:W-:Y:S01]  /*4440*/  FFMA.FTZ R85, R188, R85, R91 ;  /* 0x00000055bc557223 */ /* 0x000fe2000001005b */
[----:B------:R1:W2:Y:S01]  /*4450*/  @!P0 LDS.64 R88, [R147.X8+0x4f40] ;  /* 0x004f400093588984 */ /* 0x0002a20000008a00 */
[----:B------:R-:W-:-:S02]  /*4460*/  ISETP.GT.U32.AND P0, PT, R112, 0x1f, PT ;  /* 0x0000001f7000780c */ /* 0x000fc40003f04070 */
        /* <DEDUP_REMOVED lines=14> */
[----:B-----5:R-:W-:Y:S02]  /*4550*/  FFMA.FTZ R153, R151, R154, R162 ;  /* 0x0000009a97997223 */ /* 0x020fe400000100a2 */
        /* <DEDUP_REMOVED lines=32> */
.L_x_4689:
        /* <DEDUP_REMOVED lines=26> */
.L_x_4690:
        /* <DEDUP_REMOVED lines=11> */
.L_x_4641:
[----:B-12---:R-:W-:Y:S05]  /*49b0*/  BSYNC B0 ;  /* 0x0000000000007941 */ /* 0x006fea0003800000 */
.L_x_4640:
[----:B------:R-:W-:Y:S01]  /*49c0*/  WARPSYNC 0xffffffff ;  /* 0xffffffff00007948 */ /* 0x000fe20003800000 */
[----:B------:R-:W-:Y:S01]  /*49d0*/  BAR.SYNC.DEFER_BLOCKING 0x0 ;  /* 0x0000000000007b1d */ /* 0x000fe20000010000 */
[----:B0-----:R-:W-:Y:S01]  /*49e0*/  HFMA2.MMA R87, -RZ, RZ, 0, 0 ;  /* 0x00000000ff577435 */ /* 0x001fe200000001ff */
[-C--:B------:R-:W-:Y:S01]  /*49f0*/  MOV R86, R112.reuse ;  /* 0x0000007000567202 */ /* 0x080fe20000000f00 */
[----:B------:R-:W-:Y:S01]  /*4a00*/  FADD.FTZ R158, -R158, R193 ;  /* 0x000000c19e9e7221 */ /* 0x000fe20000010100 */
[----:B------:R-:W-:Y:S01]  /*4a10*/  ISETP.NE.AND P2, PT, R112, RZ, PT ;  /* 0x000000ff7000720c */ /* 0x000fe20003f45270 */
[----:B------:R-:W-:Y:S01]  /*4a20*/  FADD.FTZ R160, -R160, R155 ;  /* 0x0000009ba0a07221 */ /* 0x000fe20000010100 */
[C---:B------:R-:W-:Y:S01]  /*4a30*/  IADD3 R235, R112.reuse, 0x200, RZ ;  /* 0x0000020070eb7810 */ /* 0x040fe20007ffe0ff */
[----:B------:R-:W-:Y:S01]  /*4a40*/  FADD.FTZ R159, -R159, R154 ;  /* 0x0000009a9f9f7221 */ /* 0x000fe20000010100 */
[----:B------:R-:W-:Y:S01]  /*4a50*/  IADD3 R233, R112, 0x3c0, RZ ;  /* 0x000003c070e97810 */ /* 0x000fe20007ffe0ff */
        /* <DEDUP_REMOVED lines=9> */
[----:B------:R-:W-:Y:S01]  /*4af0*/  FADD.FTZ R168, -R168, R95 ;  /* 0x0000005fa8a87221 */ /* 0x000fe20000010100 */
[----:B------:R-:W0:Y:S01]  /*4b00*/  LDS R84, [R112.X8+0x4444] ;  /* 0x0044440070547984 */ /* 0x000e220000008800 */
[----:B------:R-:W-:-:S02]  /*4b10*/  FADD.FTZ R169, -R169, R194 ;  /* 0x000000c2a9a97221 */ /* 0x000fc40000010100 */
[----:B------:R-:W-:Y:S01]  /*4b20*/  FADD.FTZ R170, -R170, R197 ;  /* 0x000000c5aaaa7221 */ /* 0x000fe20000010100 */
[----:B------:R1:W-:Y:S01]  /*4b30*/  @!P2 STS.64 [R147.X8+0x4f40], R88 ;  /* 0x004f40589300a388 */ /* 0x0003e20000008a00 */
[----:B------:R-:W-:Y:S02]  /*4b40*/  FADD.FTZ R171, -R171, R196 ;  /* 0x000000c4abab7221 */ /* 0x000fe40000010100 */
[----:B------:R-:W-:Y:S02]  /*4b50*/  FADD.FTZ R172, -R172, R199 ;  /* 0x000000c7acac7221 */ /* 0x000fe40000010100 */
[----:B------:R-:W-:Y:S01]  /*4b60*/  FMUL.FTZ R247, R33, R155 ;  /* 0x0000009b21f77220 */ /* 0x000fe20000410000 */
[----:B------:R-:W-:Y:S01]  /*4b70*/  IADD3 R155, R112, 0x40, RZ ;  /* 0x00000040709b7810 */ /* 0x000fe20007ffe0ff */
[----:B------:R-:W-:Y:S01]  /*4b80*/  FMUL.FTZ R245, R32, R193 ;  /* 0x000000c120f57220 */ /* 0x000fe20000410000 */
[-C--:B------:R-:W-:Y:S01]  /*4b90*/  LEA.HI.SX32 R193, R112, R112.reuse, 0x1b ;  /* 0x0000007070c17211 */ /* 0x080fe200078fdaff */
[----:B------:R-:W-:Y:S01]  /*4ba0*/  FMUL.FTZ R99, R22, R99 ;  /* 0x0000006316637220 */ /* 0x000fe20000410000 */
[----:B------:R-:W-:Y:S01]  /*4bb0*/  LEA.HI.SX32 R155, R155, R112, 0x1b ;  /* 0x000000709b9b7211 */ /* 0x000fe200078fdaff */
        /* <DEDUP_REMOVED lines=8> */
[----:B------:R-:W-:Y:S02]  /*4c40*/  FADD.FTZ R173, -R173, R198 ;  /* 0x000000c6adad7221 */ /* 0x000fe40000010100 */
[----:B0-----:R-:W-:Y:S02]  /*4c50*/  FFMA.FTZ R201, R84, R201, R206 ;  /* 0x000000c954c97223 */ /* 0x001fe400000100ce */
[----:B------:R-:W-:Y:S02]  /*4c60*/  IMAD R84, R174, c[0x0][0x298], RZ ;  /* 0x0000a600ae547a24 */ /* 0x000fe400078e02ff */
[----:B------:R-:W-:Y:S02]  /*4c70*/  FFMA.FTZ R200, R200, R201, R205 ;  /* 0x000000c9c8c87223 */ /* 0x000fe400000100cd */
[----:B------:R-:W-:-:S02]  /*4c80*/  IMAD R206, R174, c[0x0][0x2b8], RZ ;  /* 0x0000ae00aece7a24 */ /* 0x000fc400078e02ff */
[----:B------:R-:W-:Y:S02]  /*4c90*/  FFMA.FTZ R195, R195, R200, R204 ;  /* 0x000000c8c3c37223 */ /* 0x000fe400000100cc */
[C---:B------:R-:W-:Y:S02]  /*4ca0*/  IMAD R205, R109.reuse, c[0x0][0x29c], R84 ;  /* 0x0000a7006dcd7a24 */ /* 0x040fe400078e0254 */
[----:B------:R-:W-:Y:S02]  /*4cb0*/  FFMA.FTZ R192, R192, R195, R203 ;  /* 0x000000c3c0c07223 */ /* 0x000fe400000100cb */
[----:B------:R-:W-:-:S04]  /*4cc0*/  IMAD.WIDE.U32 R84, R109, c[0x0][0x298], R86 ;  /* 0x0000a6006d547a25 */ /* 0x000fc800078e0056 */
[----:B------:R-:W-:Y:S01]  /*4cd0*/  IMAD.WIDE.U32 R86, R109, c[0x0][0x2b8], R86 ;  /* 0x0000ae006d567a25 */ /* 0x000fe200078e0056 */
[----:B------:R-:W-:-:S03]  /*4ce0*/  IADD3 R85, R85, R205, RZ ;  /* 0x000000cd55557210 */ /* 0x000fc60007ffe0ff */
[----:B------:R-:W-:Y:S02]  /*4cf0*/  IMAD R203, R109, c[0x0][0x2bc], R206 ;  /* 0x0000af006dcb7a24 */ /* 0x000fe400078e02ce */
[----:B------:R-:W-:Y:S02]  /*4d00*/  FFMA.FTZ R191, R191, R192, R202 ;  /* 0x000000c0bfbf7223 */ /* 0x000fe400000100ca */
[----:B------:R-:W-:Y:S01]  /*4d10*/  IMAD R205, R175, c[0x0][0x2c0], RZ ;  /* 0x0000b000afcd7a24 */ /* 0x000fe200078e02ff */
[----:B------:R-:W-:Y:S01]  /*4d20*/  IADD3 R87, R87, R203, RZ ;  /* 0x000000cb57577210 */ /* 0x000fe20007ffe0ff */
[----:B------:R-:W-:Y:S02]  /*4d30*/  FFMA.FTZ R203, R190, R191, R93 ;  /* 0x000000bfbecb7223 */ /* 0x000fe4000001005d */
[----:B------:R-:W-:Y:S02]  /*4d40*/  IMAD R207, R110, c[0x0][0x2c4], R205 ;  /* 0x0000b1006ecf7a24 */ /* 0x000fe400078e02cd */
[----:B------:R-:W-:-:S02]  /*4d50*/  FFMA.FTZ R187, R187, R203, R92 ;  /* 0x000000cbbbbb7223 */ /* 0x000fc4000001005c */
[----:B------:R-:W-:Y:S02]  /*4d60*/  IMAD R93, R175, c[0x0][0x2a0], RZ ;  /* 0x0000a800af5d7a24 */ /* 0x000fe400078e02ff */
[----:B------:R-:W-:Y:S02]  /*4d70*/  FFMA.FTZ R205, R188, R187, R91 ;  /* 0x000000bbbccd7223 */ /* 0x000fe4000001005b */
[C---:B------:R-:W-:Y:S02]  /*4d80*/  IMAD R93, R110.reuse, c[0x0][0x2a4], R93 ;  /* 0x0000a9006e5d7a24 */ /* 0x040fe400078e025d */
[----:B------:R-:W-:Y:S02]  /*4d90*/  FFMA.FTZ R185, R185, R205, R90 ;  /* 0x000000cdb9b97223 */ /* 0x000fe4000001005a */
[----:B------:R-:W-:-:S04]  /*4da0*/  IMAD.WIDE.U32 R84, R110, c[0x0][0x2a0], R84 ;  /* 0x0000a8006e547a25 */ /* 0x000fc800078e0054 */
[----:B------:R-:W-:Y:S01]  /*4db0*/  FFMA.FTZ R189, R184, R185, R189 ;  /* 0x000000b9b8bd7223 */ /* 0x000fe200000100bd */
[----:B------:R-:W-:Y:S01]  /*4dc0*/  IADD3 R190, R85, R93, RZ ;  /* 0x0000005d55be7210 */ /* 0x000fe20007ffe0ff */
[----:B------:R-:W-:Y:S01]  /*4dd0*/  IMAD.WIDE.U32 R86, R110, c[0x0][0x2c0], R86 ;  /* 0x0000b0006e567a25 */ /* 0x000fe200078e0056 */
[----:B------:R-:W-:Y:S02]  /*4de0*/  LEA R92, P0, R84, c[0x0][0x318], 0x2 ;  /* 0x0000c600545c7a11 */ /* 0x000fe400078010ff */
[----:B------:R-:W-:Y:S01]  /*4df0*/  IADD3 R85, R126, -c[0x0][0x174], RZ ;  /* 0x80005d007e557a10 */ /* 0x000fe20007ffe0ff */
[----:B------:R-:W-:Y:S01]  /*4e00*/  FFMA.FTZ R181, R181, R189, R186 ;  /* 0x000000bdb5b57223 */ /* 0x000fe200000100ba */
[----:B------:R-:W-:Y:S01]  /*4e10*/  IADD3 R188, R87, R207, RZ ;  /* 0x000000cf57bc7210 */ /* 0x000fe20007ffe0ff */
[----:B------:R-:W-:Y:S01]  /*4e20*/  FMUL.FTZ R231, R192, R143 ;  /* 0x0000008fc0e77220 */ /* 0x000fe20000410000 */
[----:B------:R-:W-:Y:S01]  /*4e30*/  LEA R90, P1, R86, c[0x0][0x320], 0x2 ;  /* 0x0000c800565a7a11 */ /* 0x000fe200078210ff */
[----:B------:R-:W-:Y:S01]  /*4e40*/  FFMA.FTZ R183, R182, R181, R183 ;  /* 0x000000b5b6b77223 */ /* 0x000fe200000100b7 */
[----:B------:R-:W-:Y:S01]  /*4e50*/  LEA.HI.X R93, R84, c[0x0][0x31c], R190, 0x2, P0 ;  /* 0x0000c700545d7a11 */ /* 0x000fe200000f14be */
[----:B------:R-:W-:Y:S01]  /*4e60*/  IMAD R85, R85, -0x400, RZ ;  /* 0xfffffc0055557824 */ /* 0x000fe200078e02ff */
[----:B------:R-:W-:Y:S01]  /*4e70*/  LEA.HI.X R91, R86, c[0x0][0x324], R188, 0x2, P1 ;  /* 0x0000c900565b7a11 */ /* 0x000fe200008f14bc */
[----:B------:R-:W-:Y:S01]  /*4e80*/  FFMA.FTZ R179, R176, R183, R179 ;  /* 0x000000b7b0b37223 */ /* 0x000fe200000100b3 */
[----:B------:R-:W-:Y:S01]  /*4e90*/  SHF.L.U64.HI R87, R148, 0x2, R149 ;  /* 0x0000000294577819 */ /* 0x000fe20000010295 */
[----:B------:R-:W-:Y:S01]  /*4ea0*/  IMAD.WIDE R92, R85, 0x4, R92 ;  /* 0x00000004555c7825 */ /* 0x000fe200078e025c */
[----:B------:R-:W-:-:S02]  /*4eb0*/  LEA R207, R125, 0xfffffc00, 0xa ;  /* 0xfffffc007dcf7811 */ /* 0x000fc400078e50ff */
[----:B------:R-:W-:Y:S01]  /*4ec0*/  P2R R176, PR, RZ, 0x4 ;  /* 0x00000004ffb07803 */ /* 0x000fe20000000000 */
[----:B------:R-:W-:Y:S01]  /*4ed0*/  IMAD.WIDE R90, R85, 0x4, R90 ;  /* 0x00000004555a7825 */ /* 0x000fe200078e025a */
[----:B------:R-:W-:Y:S02]  /*4ee0*/  SHF.L.U32 R85, R148, 0x2, RZ ;  /* 0x0000000294557819 */ /* 0x000fe400000006ff */
[----:B------:R-:W-:Y:S01]  /*4ef0*/  IADD3 R84, P0, R207, R84, RZ ;  /* 0x00000054cf547210 */ /* 0x000fe20007f1e0ff */
[----:B------:R-:W-:Y:S01]  /*4f00*/  FFMA.FTZ R151, R151, R179, R180 ;  /* 0x000000b397977223 */ /* 0x000fe200000100b4 */
[----:B------:R-:W-:Y:S01]  /*4f10*/  SHF.L.U32 R180, R112, 0x4, RZ ;  /* 0x0000000470b47819 */ /* 0x000fe200000006ff */
[----:B------:R-:W-:Y:S01]  /*4f20*/  IMAD R186, R87, c[0x0][0x2d0], RZ ;  /* 0x0000b40057ba7a24 */ /* 0x000fe200078e02ff */
[----:B------:R-:W-:Y:S01]  /*4f30*/  IADD3 R86, P1, R207, R86, RZ ;  /* 0x00000056cf567210 */ /* 0x000fe20007f3e0ff */
[----:B------:R-:W-:Y:S01]  /*4f40*/  FFMA.FTZ R177, R156, R151, R177 ;  /* 0x000000979cb17223 */ /* 0x000fe200000100b1 */
[----:B------:R-:W-:Y:S01]  /*4f50*/  LEA.HI.SX32 R180, R180, R180, 0x1b ;  /* 0x000000b4b4b47211 */ /* 0x000fe200078fdaff */
[----:B------:R-:W-:-:S02]  /*4f60*/  IMAD R211, R85, c[0x0][0x2d4], R186 ;  /* 0x0000b50055d37a24 */ /* 0x000fc400078e02ba */
[----:B------:R-:W-:-:S04]  /*4f70*/  IMAD.WIDE.U32 R90, R85, c[0x0][0x2d0], R90 ;  /* 0x0000b400555a7a25 */ /* 0x000fc800078e005a */
[----:B------:R-:W-:Y:S01]  /*4f80*/  IMAD R184, R87, c[0x0][0x2b0], RZ ;  /* 0x0000ac0057b87a24 */ /* 0x000fe200078e02ff */
[----:B------:R-:W-:Y:S01]  /*4f90*/  IADD3 R91, R91, R211, RZ ;  /* 0x000000d35b5b7210 */ /* 0x000fe20007ffe0ff */
[----:B------:R-:W-:Y:S01]  /*4fa0*/  FFMA.FTZ R157, R157, R177, R178 ;  /* 0x000000b19d9d7223 */ /* 0x000fe200000100b2 */
[----:B------:R-:W-:Y:S01]  /*4fb0*/  SHF.R.S32.HI R87, RZ, 0x1f, R207 ;  /* 0x0000001fff577819 */ /* 0x000fe200000114cf */
[----:B------:R-:W-:Y:S01]  /*4fc0*/  FMUL.FTZ R182, R195, R144 ;  /* 0x00000090c3b67220 */ /* 0x000fe20000410000 */
[----:B------:R-:W-:Y:S01]  /*4fd0*/  IADD3 R207, -R207, c[0x0][0x168], -R112 ;  /* 0x00005a00cfcf7a10 */ /* 0x000fe20007ffe970 */
[C---:B------:R-:W-:Y:S02]  /*4fe0*/  IMAD R209, R85.reuse, c[0x0][0x2b4], R184 ;  /* 0x0000ad0055d17a24 */ /* 0x040fe400078e02b8 */
[----:B------:R-:W-:Y:S01]  /*4ff0*/  IMAD.WIDE.U32 R92, R85, c[0x0][0x2b0], R92 ;  /* 0x0000ac00555c7a25 */ /* 0x000fe200078e005c */
[C---:B------:R-:W-:Y:S02]  /*5000*/  IADD3.X R85, R87.reuse, R190, RZ, P0, !PT ;  /* 0x000000be57557210 */ /* 0x040fe400007fe4ff */
[----:B------:R-:W-:Y:S01]  /*5010*/  IADD3.X R87, R87, R188, RZ, P1, !PT ;  /* 0x000000bc57577210 */ /* 0x000fe20000ffe4ff */
[----:B------:R-:W-:Y:S01]  /*5020*/  FMUL.FTZ R211, R157, R135 ;  /* 0x000000879dd37220 */ /* 0x000fe20000410000 */
[----:B------:R-:W-:Y:S01]  /*5030*/  IADD3 R93, R93, R209, RZ ;  /* 0x000000d15d5d7210 */ /* 0x000fe20007ffe0ff */
[----:B------:R-:W-:Y:S01]  /*5040*/  FMUL.FTZ R213, R17, R182 ;  /* 0x000000b611d57220 */ /* 0x000fe20000410000 */
[----:B------:R-:W-:Y:S01]  /*5050*/  ISETP.GE.AND P0, PT, R207, 0x1, PT ;  /* 0x00000001cf00780c */ /* 0x000fe20003f06270 */
[----:B-1----:R-:W-:Y:S01]  /*5060*/  FMUL.FTZ R88, R177, R136 ;  /* 0x00000088b1587220 */ /* 0x002fe20000410000 */
[C---:B------:R-:W-:Y:S01]  /*5070*/  ISETP.GE.AND P1, PT, R207.reuse, 0x41, PT ;  /* 0x00000041cf00780c */ /* 0x040fe20003f26270 */
[----:B------:R-:W-:Y:S01]  /*5080*/  FFMA.FTZ R89, R158, R211, RZ ;  /* 0x000000d39e597223 */ /* 0x000fe200000100ff */
[----:B------:R0:W-:Y:S01]  /*5090*/  STS [R180.X4+0x2134], R213 ;  /* 0x002134d5b4007388 */ /* 0x0001e20000004800 */
[----:B------:R-:W-:Y:S01]  /*50a0*/  FMUL.FTZ R209, R200, R145 ;  /* 0x00000091c8d17220 */ /* 0x000fe20000410000 */
[----:B------:R-:W-:Y:S01]  /*50b0*/  ISETP.GE.AND P2, PT, R207, 0x81, PT ;  /* 0x00000081cf00780c */ /* 0x000fe20003f46270 */
[----:B------:R-:W-:-:S02]  /*50c0*/  FFMA.FTZ R156, R160, R88, R89 ;  /* 0x00000058a09c7223 */ /* 0x000fc40000010059 */
[----:B------:R-:W-:Y:S02]  /*50d0*/  FMUL.FTZ R215, R18, R209 ;  /* 0x000000d112d77220 */ /* 0x000fe40000410000 */
[----:B------:R-:W-:Y:S02]  /*50e0*/  FMUL.FTZ R178, R179, R138 ;  /* 0x0000008ab3b27220 */ /* 0x000fe40000410000 */
[----:B------:R-:W-:Y:S01]  /*50f0*/  FMUL.FTZ R176, R201, R146 ;  /* 0x00000092c9b07220 */ /* 0x000fe20000410000 */
[----:B------:R1:W-:Y:S01]  /*5100*/  STS [R180.X4+0x2138], R215 ;  /* 0x002138d7b4007388 */ /* 0x0003e20000004800 */
[----:B0-----:R-:W-:Y:S02]  /*5110*/  FMUL.FTZ R213, R151, R137 ;  /* 0x0000008997d57220 */ /* 0x001fe40000410000 */
[----:B------:R-:W-:Y:S02]  /*5120*/  FMUL.FTZ R217, R16, R231 ;  /* 0x000000e710d97220 */ /* 0x000fe40000410000 */
[----:B------:R-:W-:-:S02]  /*5130*/  FFMA.FTZ R89, R159, R213, R156 ;  /* 0x000000d59f597223 */ /* 0x000fc4000001009c */
[----:B------:R-:W-:Y:S01]  /*5140*/  FMUL.FTZ R219, R19, R176 ;  /* 0x000000b013db7220 */ /* 0x000fe20000410000 */
[----:B------:R0:W-:Y:S01]  /*5150*/  STS [R180.X4+0x2130], R217 ;  /* 0x002130d9b4007388 */ /* 0x0001e20000004800 */
[----:B------:R-:W-:Y:S02]  /*5160*/  FFMA.FTZ R156, R162, R178, R89 ;  /* 0x000000b2a29c7223 */ /* 0x000fe40000010059 */
[----:B-1----:R-:W-:Y:S01]  /*5170*/  FMUL.FTZ R215, R183, R131 ;  /* 0x00000083b7d77220 */ /* 0x002fe20000410000 */
[----:B------:R1:W-:Y:S01]  /*5180*/  STS [R180.X4+0x213c], R219 ;  /* 0x00213cdbb4007388 */ /* 0x0003e20000004800 */
[----:B------:R-:W-:Y:S02]  /*5190*/  FMUL.FTZ R184, R181, R132 ;  /* 0x00000084b5b87220 */ /* 0x000fe40000410000 */
[----:B------:R-:W-:Y:S02]  /*51a0*/  FFMA.FTZ R156, R161, R215, R156 ;  /* 0x000000d7a19c7223 */ /* 0x000fe4000001009c */
[----:B------:R-:W-:-:S02]  /*51b0*/  FMUL.FTZ R190, R191, R142 ;  /* 0x0000008ebfbe7220 */ /* 0x000fc40000410000 */
[----:B0-----:R-:W-:Y:S02]  /*51c0*/  FMUL.FTZ R217, R189, R133 ;  /* 0x00000085bdd97220 */ /* 0x001fe40000410000 */
[----:B------:R-:W-:Y:S02]  /*51d0*/  FFMA.FTZ R89, R163, R184, R156 ;  /* 0x000000b8a3597223 */ /* 0x000fe4000001009c */
[----:B-1----:R-:W-:Y:S02]  /*51e0*/  FMUL.FTZ R219, R15, R190 ;  /* 0x000000be0fdb7220 */ /* 0x002fe40000410000 */
[----:B------:R-:W-:Y:S02]  /*51f0*/  FMUL.FTZ R186, R185, R134 ;  /* 0x00000086b9ba7220 */ /* 0x000fe40000410000 */
[----:B------:R-:W-:Y:S01]  /*5200*/  FFMA.FTZ R156, R164, R217, R89 ;  /* 0x000000d9a49c7223 */ /* 0x000fe20000010059 */
[----:B------:R0:W-:Y:S01]  /*5210*/  STS [R180.X4+0x212c], R219 ;  /* 0x00212cdbb4007388 */ /* 0x0001e20000004800 */
[----:B------:R-:W-:-:S02]  /*5220*/  FMUL.FTZ R188, R187, R140 ;  /* 0x0000008cbbbc7220 */ /* 0x000fc40000410000 */
[----:B------:R-:W-:Y:S02]  /*5230*/  FFMA.FTZ R89, R165, R186, R156 ;  /* 0x000000baa5597223 */ /* 0x000fe4000001009c */
[----:B------:R-:W-:Y:S02]  /*5240*/  FMUL.FTZ R227, R203, R141 ;  /* 0x0000008dcbe37220 */ /* 0x000fe40000410000 */
[----:B------:R-:W-:Y:S02]  /*5250*/  FMUL.FTZ R225, R13, R188 ;  /* 0x000000bc0de17220 */ /* 0x000fe40000410000 */
[----:B------:R-:W-:Y:S02]  /*5260*/  FMUL.FTZ R229, R14, R227 ;  /* 0x000000e30ee57220 */ /* 0x000fe40000410000 */
[----:B0-----:R-:W-:Y:S01]  /*5270*/  FMUL.FTZ R219, R205, R139 ;  /* 0x0000008bcddb7220 */ /* 0x001fe20000410000 */
[----:B------:R-:W-:Y:S01]  /*5280*/  STS [R180.X4+0x2124], R225 ;  /* 0x002124e1b4007388 */ /* 0x000fe20000004800 */
[----:B------:R-:W-:-:S02]  /*5290*/  FMUL.FTZ R221, R11, R186 ;  /* 0x000000ba0bdd7220 */ /* 0x000fc40000410000 */
[----:B------:R-:W-:Y:S01]  /*52a0*/  FFMA.FTZ R156, R166, R219, R89 ;  /* 0x000000dba69c7223 */ /* 0x000fe20000010059 */
[----:B------:R-:W-:Y:S01]  /*52b0*/  STS [R180.X4+0x2128], R229 ;  /* 0x002128e5b4007388 */ /* 0x000fe20000004800 */
[----:B------:R-:W-:Y:S02]  /*52c0*/  FMUL.FTZ R89, R10, R217 ;  /* 0x000000d90a597220 */ /* 0x000fe40000410000 */
[----:B------:R-:W-:Y:S01]  /*52d0*/  FFMA.FTZ R217, R167, R188, R156 ;  /* 0x000000bca7d97223 */ /* 0x000fe2000001009c */
[----:B------:R0:W-:Y:S01]  /*52e0*/  STS [R180.X4+0x211c], R221 ;  /* 0x00211cddb4007388 */ /* 0x0001e20000004800 */
[----:B------:R-:W-:Y:S02]  /*52f0*/  FMUL.FTZ R223, R12, R219 ;  /* 0x000000db0cdf7220 */ /* 0x000fe40000410000 */
[----:B------:R-:W-:Y:S01]  /*5300*/  FFMA.FTZ R156, R168, R227, R217 ;  /* 0x000000e3a89c7223 */ /* 0x000fe200000100d9 */
[----:B------:R1:W-:Y:S01]  /*5310*/  STS [R180.X4+0x2118], R89 ;  /* 0x00211859b4007388 */ /* 0x0003e20000004800 */
[----:B------:R-:W-:Y:S01]  /*5320*/  FMUL.FTZ R217, R8, R215 ;  /* 0x000000d708d97220 */ /* 0x000fe20000410000 */
[C---:B------:R-:W-:Y:S01]  /*5330*/  IADD3 R227, R112.reuse, 0x300, RZ ;  /* 0x0000030070e37810 */ /* 0x040fe20007ffe0ff */
[----:B------:R-:W-:Y:S01]  /*5340*/  FMUL.FTZ R219, R9, R184 ;  /* 0x000000b809db7220 */ /* 0x000fe20000410000 */
[----:B------:R2:W-:Y:S01]  /*5350*/  STS [R180.X4+0x2120], R223 ;  /* 0x002120dfb4007388 */ /* 0x0005e20000004800 */
[----:B------:R-:W-:Y:S01]  /*5360*/  FMUL.FTZ R215, R7, R178 ;  /* 0x000000b207d77220 */ /* 0x000fe20000410000 */
[----:B0-----:R-:W-:Y:S01]  /*5370*/  IADD3 R221, R112, 0x140, RZ ;  /* 0x0000014070dd7810 */ /* 0x001fe20007ffe0ff */
[----:B------:R-:W-:Y:S01]  /*5380*/  FMUL.FTZ R213, R6, R213 ;  /* 0x000000d506d57220 */ /* 0x000fe20000410000 */
[----:B------:R0:W-:Y:S01]  /*5390*/  STS [R180.X4+0x2114], R219 ;  /* 0x002114dbb4007388 */ /* 0x0001e20000004800 */
[----:B------:R-:W-:Y:S01]  /*53a0*/  FMUL.FTZ R211, R4, R211 ;  /* 0x000000d304d37220 */ /* 0x000fe20000410000 */
[C---:B------:R-:W-:Y:S01]  /*53b0*/  IADD3 R229, R112.reuse, 0x340, RZ ;  /* 0x0000034070e57810 */ /* 0x040fe20007ffe0ff */
[----:B-1----:R-:W-:Y:S01]  /*53c0*/  FMUL.FTZ R89, R5, R88 ;  /* 0x0000005805597220 */ /* 0x002fe20000410000 */
[----:B------:R1:W-:Y:S01]  /*53d0*/  STS [R180.X4+0x2110], R217 ;  /* 0x002110d9b4007388 */ /* 0x0003e20000004800 */
[----:B------:R-:W-:Y:S01]  /*53e0*/  FFMA.FTZ R225, R169, R190, R156 ;  /* 0x000000bea9e17223 */ /* 0x000fe2000001009c */
[----:B--2---:R-:W-:-:S02]  /*53f0*/  IADD3 R223, R112, 0x280, RZ ;  /* 0x0000028070df7810 */ /* 0x004fc40007ffe0ff */
[----:B------:R2:W-:Y:S01]  /*5400*/  STS [R180.X4+0x210c], R215 ;  /* 0x00210cd7b4007388 */ /* 0x0005e20000004800 */
[----:B------:R-:W-:Y:S01]  /*5410*/  FFMA.FTZ R225, R170, R231, R225 ;  /* 0x000000e7aae17223 */ /* 0x000fe200000100e1 */
[C---:B0-----:R-:W-:Y:S02]  /*5420*/  IADD3 R219, R112.reuse, 0x100, RZ ;  /* 0x0000010070db7810 */ /* 0x041fe40007ffe0ff */
[----:B------:R0:W-:Y:S01]  /*5430*/  STS [R180.X4+0x2108], R213 ;  /* 0x002108d5b4007388 */ /* 0x0001e20000004800 */
[----:B------:R-:W-:Y:S01]  /*5440*/  FFMA.FTZ R225, R171, R182, R225 ;  /* 0x000000b6abe17223 */ /* 0x000fe200000100e1 */
[----:B-1----:R-:W-:Y:S02]  /*5450*/  IADD3 R217, R112, 0xc0, RZ ;  /* 0x000000c070d97810 */ /* 0x002fe40007ffe0ff */
[----:B------:R1:W-:Y:S01]  /*5460*/  STS [R180.X4+0x2104], R89 ;  /* 0x00210459b4007388 */ /* 0x0003e20000004800 */
[----:B------:R-:W-:Y:S01]  /*5470*/  FFMA.FTZ R209, R172, R209, R225 ;  /* 0x000000d1acd17223 */ /* 0x000fe200000100e1 */
[----:B--2---:R-:W-:-:S02]  /*5480*/  IADD3 R215, R112, 0x80, RZ ;  /* 0x0000008070d77810 */ /* 0x004fc40007ffe0ff */
[----:B------:R2:W-:Y:S01]  /*5490*/  STS [R180.X4+0x2100], R211 ;  /* 0x002100d3b4007388 */ /* 0x0005e20000004800 */
[C---:B------:R-:W-:Y:S02]  /*54a0*/  IADD3 R225, R112.reuse, 0x2c0, RZ ;  /* 0x000002c070e17810 */ /* 0x040fe40007ffe0ff */
[C---:B0-----:R-:W-:Y:S01]  /*54b0*/  IADD3 R213, R112.reuse, 0x180, RZ ;  /* 0x0000018070d57810 */ /* 0x041fe20007ffe0ff */
[----:B------:R-:W-:Y:S01]  /*54c0*/  BAR.SYNC.DEFER_BLOCKING 0x0 ;  /* 0x0000000000007b1d */ /* 0x000fe20000010000 */
[C---:B------:R-:W-:Y:S02]  /*54d0*/  IADD3 R231, R112.reuse, 0x380, RZ ;  /* 0x0000038070e77810 */ /* 0x040fe40007ffe0ff */
[C---:B-1----:R-:W-:Y:S02]  /*54e0*/  IADD3 R89, R112.reuse, 0x1c0, RZ ;  /* 0x000001c070597810 */ /* 0x042fe40007ffe0ff */
[----:B------:R-:W-:Y:S02]  /*54f0*/  LEA.HI.SX32 R156, R215, R112, 0x1b ;  /* 0x00000070d79c7211 */ /* 0x000fe400078fdaff */
[----:B--2---:R-:W-:-:S02]  /*5500*/  IADD3 R211, R112, 0x240, RZ ;  /* 0x0000024070d37810 */ /* 0x004fc40007ffe0ff */
[-C--:B------:R-:W-:Y:S02]  /*5510*/  LEA.HI.SX32 R178, R217, R112.reuse, 0x1b ;  /* 0x00000070d9b27211 */ /* 0x080fe400078fdaff */
[-C--:B------:R-:W-:Y:S02]  /*5520*/  LEA.HI.SX32 R202, R211, R112.reuse, 0x1b ;  /* 0x00000070d3ca7211 */ /* 0x080fe400078fdaff */
[-C--:B------:R-:W-:Y:S02]  /*5530*/  LEA.HI.SX32 R182, R219, R112.reuse, 0x1b ;  /* 0x00000070dbb67211 */ /* 0x080fe400078fdaff */
[-C--:B------:R-:W-:Y:S02]  /*5540*/  LEA.HI.SX32 R184, R221, R112.reuse, 0x1b ;  /* 0x00000070ddb87211 */ /* 0x080fe400078fdaff */
[-C--:B------:R-:W-:Y:S02]  /*5550*/  LEA.HI.SX32 R186, R213, R112.reuse, 0x1b ;  /* 0x00000070d5ba7211 */ /* 0x080fe400078fdaff */
[----:B------:R-:W-:Y:S01]  /*5560*/  LEA.HI.SX32 R188, R89, R112, 0x1b ;  /* 0x0000007059bc7211 */ /* 0x000fe200078fdaff */
[----:B------:R-:W-:Y:S01]  /*5570*/  FMUL.FTZ R89, R34, R154 ;  /* 0x0000009a22597220 */ /* 0x000fe20000410000 */
[----:B------:R-:W-:-:S02]  /*5580*/  LEA.HI.SX32 R190, R235, R112, 0x1b ;  /* 0x00000070ebbe7211 */ /* 0x000fc400078fdaff */
[-C--:B------:R-:W-:Y:S01]  /*5590*/  LEA.HI.SX32 R204, R223, R112.reuse, 0x1b ;  /* 0x00000070dfcc7211 */ /* 0x080fe200078fdaff */
[----:B------:R-:W0:Y:S01]  /*55a0*/  LDS R243, [R193.X4+0x2100] ;  /* 0x00210000c1f37984 */ /* 0x000e220000004800 */
[-C--:B------:R-:W-:Y:S02]  /*55b0*/  LEA.HI.SX32 R206, R225, R112.reuse, 0x1b ;  /* 0x00000070e1ce7211 */ /* 0x080fe400078fdaff */
[-C--:B------:R-:W-:Y:S01]  /*55c0*/  LEA.HI.SX32 R208, R227, R112.reuse, 0x1b ;  /* 0x00000070e3d07211 */ /* 0x080fe200078fdaff */
[----:B------:R-:W1:Y:S01]  /*55d0*/  LDS R241, [R155.X4+0x2200] ;  /* 0x002200009bf17984 */ /* 0x000e620000004800 */
[-C--:B------:R-:W-:Y:S02]  /*55e0*/  LEA.HI.SX32 R210, R229, R112.reuse, 0x1b ;  /* 0x00000070e5d27211 */ /* 0x080fe400078fdaff */
[----:B------:R-:W-:Y:S01]  /*55f0*/  LEA.HI.SX32 R211, R231, R112, 0x1b ;  /* 0x00000070e7d37211 */ /* 0x000fe200078fdaff */
        /* <DEDUP_REMOVED lines=21> */
[----:B--2---:R-:W-:-:S03]  /*5750*/  FMUL.FTZ R89, R29, R196 ;  /* 0x000000c41d597220 */ /* 0x004fc60000410000 */
[----:B------:R1:W-:Y:S01]  /*5760*/  STS [R180.X4+0x3190], R249 ;  /* 0x003190f9b4007388 */ /* 0x0003e20000004800 */
[----:B-----5:R-:W-:-:S03]  /*5770*/  FMUL.FTZ R99, R31, R198 ;  /* 0x000000c61f637220 */ /* 0x020fc60000410000 */
        /* <DEDUP_REMOVED lines=28> */
.L_x_4645:
[----:B01-34-:R-:W-:Y:S05]  /*5940*/  BSYNC B0 ;  /* 0x0000000000007941 */ /* 0x01bfea0003800000 */
.L_x_4644:
[----:B------:R-:W0:Y:S01]  /*5950*/  LDS R155, [R155.X4+0x3280] ;  /* 0x003280009b9b7984 */ /* 0x000e220000004800 */
[----:B------:R-:W-:Y:S01]  /*5960*/  BSSY B0, `(.L_x_4646) ;  /* 0x0000004000007945 */ /* 0x000fe20003800000 */
[----:B------:R-:W-:Y:S05]  /*5970*/  @!P1 BRA `(.L_x_4647) ;  /* 0x0000002000009947 */ /* 0x000fea0003800000 */
[----:B------:R1:W-:Y:S04]  /*5980*/  RED.E.ADD.F32.FTZ.RN.STRONG.GPU [R92.64+-0xf00], R241 ;  /* 0xfff100f15c00798e */ /* 0x0003e8000c10e784 */
[----:B0-----:R1:W-:Y:S02]  /*5990*/  RED.E.ADD.F32.FTZ.RN.STRONG.GPU [R90.64+-0xf00], R155 ;  /* 0xfff1009b5a00798e */ /* 0x0013e4000c10e784 */
.L_x_4647:
[----:B------:R-:W-:Y:S05]  /*59a0*/  BSYNC B0 ;  /* 0x0000000000007941 */ /* 0x000fea0003800000 */
.L_x_4646:
[----:B------:R2:W3:Y:S01]  /*59b0*/  LDS R85, [R156.X4+0x3380] ;  /* 0x003380009c557984 */ /* 0x0004e20000004800 */
[----:B------:R-:W-:Y:S01]  /*59c0*/  BSSY B0, `(.L_x_4648) ;  /* 0x0000005000007945 */ /* 0x000fe20003800000 */
[----:B------:R-:W-:Y:S01]  /*59d0*/  FMUL.FTZ R176, R173, R176 ;  /* 0x000000b0adb07220 */ /* 0x000fe20000410000 */
[----:B------:R-:W-:Y:S05]  /*59e0*/  @!P2 BRA `(.L_x_4649) ;  /* 0x000000200000a947 */ /* 0x000fea0003800000 */
[----:B------:R4:W-:Y:S04]  /*59f0*/  RED.E.ADD.F32.FTZ.RN.STRONG.GPU [R92.64+-0xe00], R239 ;  /* 0xfff200ef5c00798e */ /* 0x0009e8000c10e784 */
[----:B---3--:R4:W-:Y:S02]  /*5a00*/  RED.E.ADD.F32.FTZ.RN.STRONG.GPU [R90.64+-0xe00], R85 ;  /* 0xfff200555a00798e */ /* 0x0089e4000c10e784 */
.L_x_4649:
[----:B------:R-:W-:Y:S05]  /*5a10*/  BSYNC B0 ;  /* 0x0000000000007941 */ /* 0x000fea0003800000 */
.L_x_4648:
        /* <DEDUP_REMOVED lines=13> */
.L_x_4651:
[----:B---3--:R-:W-:Y:S05]  /*5af0*/  BSYNC B0 ;  /* 0x0000000000007941 */ /* 0x008fea0003800000 */
.L_x_4650:
[----:B----4-:R3:W4:Y:S01]  /*5b00*/  LDS R85, [R182.X4+0x3580] ;  /* 0x00358000b6557984 */ /* 0x0107220000004800 */
[----:B------:R-:W-:Y:S01]  /*5b10*/  BSSY B0, `(.L_x_4652) ;  /* 0x0000004000007945 */ /* 0x000fe20003800000 */
[----:B------:R-:W-:Y:S05]  /*5b20*/  @!P1 BRA `(.L_x_4653) ;  /* 0x0000002000009947 */ /* 0x000fea0003800000 */
[----:B------:R1:W-:Y:S04]  /*5b30*/  RED.E.ADD.F32.FTZ.RN.STRONG.GPU [R92.64+-0xc00], R235 ;  /* 0xfff400eb5c00798e */ /* 0x0003e8000c10e784 */
[----:B----4-:R1:W-:Y:S02]  /*5b40*/  RED.E.ADD.F32.FTZ.RN.STRONG.GPU [R90.64+-0xc00], R85 ;  /* 0xfff400555a00798e */ /* 0x0103e4000c10e784 */
.L_x_4653:
[----:B------:R-:W-:Y:S05]  /*5b50*/  BSYNC B0 ;  /* 0x0000000000007941 */ /* 0x000fea0003800000 */
.L_x_4652:
[----:B-1--4-:R1:W4:Y:S01]  /*5b60*/  LDS R85, [R184.X4+0x3680] ;  /* 0x00368000b8557984 */ /* 0x0123220000004800 */
[----:B------:R-:W-:Y:S01]  /*5b70*/  BSSY B0, `(.L_x_4654) ;  /* 0x0000004000007945 */ /* 0x000fe20003800000 */
[----:B------:R-:W-:Y:S05]  /*5b80*/  @!P2 BRA `(.L_x_4655) ;  /* 0x000000200000a947 */ /* 0x000fea0003800000 */
[----:B------:R1:W-:Y:S04]  /*5b90*/  RED.E.ADD.F32.FTZ.RN.STRONG.GPU [R92.64+-0xb00], R233 ;  /* 0xfff500e95c00798e */ /* 0x0003e8000c10e784 */
[----:B----4-:R1:W-:Y:S02]  /*5ba0*/  RED.E.ADD.F32.FTZ.RN.STRONG.GPU [R90.64+-0xb00], R85 ;  /* 0xfff500555a00798e */ /* 0x0103e4000c10e784 */
.L_x_4655:
[----:B------:R-:W-:Y:S05]  /*5bb0*/  BSYNC B0 ;  /* 0x0000000000007941 */ /* 0x000fea0003800000 */
.L_x_4654:
[----:B-1--4-:R1:W4:Y:S01]  /*5bc0*/  LDS R85, [R186.X4+0x3780] ;  /* 0x00378000ba557984 */ /* 0x0123220000004800 */
[----:B------:R-:W-:Y:S01]  /*5bd0*/  BSSY B0, `(.L_x_4656) ;  /* 0x0000004000007945 */ /* 0x000fe20003800000 */
[----:B------:R-:W-:Y:S05]  /*5be0*/  @!P3 BRA `(.L_x_4657) ;  /* 0x000000200000b947 */ /* 0x000fea0003800000 */
[----:B------:R1:W-:Y:S04]  /*5bf0*/  RED.E.ADD.F32.FTZ.RN.STRONG.GPU [R92.64+-0xa00], R231 ;  /* 0xfff600e75c00798e */ /* 0x0003e8000c10e784 */
[----:B----4-:R1:W-:Y:S02]  /*5c00*/  RED.E.ADD.F32.FTZ.RN.STRONG.GPU [R90.64+-0xa00], R85 ;  /* 0xfff600555a00798e */ /* 0x0103e4000c10e784 */
.L_x_4657:
[----:B------:R-:W-:Y:S05]  /*5c10*/  BSYNC B0 ;  /* 0x0000000000007941 */ /* 0x000fea0003800000 */
.L_x_4656:
[----:B-1--4-:R1:W4:Y:S01]  /*5c20*/  LDS R85, [R188.X4+0x3880] ;  /* 0x00388000bc557984 */ /* 0x0123220000004800 */
[----:B------:R-:W-:Y:S01]  /*5c30*/  BSSY B0, `(.L_x_4658) ;  /* 0x0000004000007945 */ /* 0x000fe20003800000 */
[----:B------:R-:W-:Y:S05]  /*5c40*/  @!P4 BRA `(.L_x_4659) ;  /* 0x000000200000c947 */ /* 0x000fea0003800000 */
[----:B------:R1:W-:Y:S04]  /*5c50*/  RED.E.ADD.F32.FTZ.RN.STRONG.GPU [R92.64+-0x900], R229 ;  /* 0xfff700e55c00798e */ /* 0x0003e8000c10e784 */
[----:B----4-:R1:W-:Y:S02]  /*5c60*/  RED.E.ADD.F32.FTZ.RN.STRONG.GPU [R90.64+-0x900], R85 ;  /* 0xfff700555a00798e */ /* 0x0103e4000c10e784 */
.L_x_4659:
[----:B------:R-:W-:Y:S05]  /*5c70*/  BSYNC B0 ;  /* 0x0000000000007941 */ /* 0x000fea0003800000 */
.L_x_4658:
[----:B-1--4-:R1:W4:Y:S01]  /*5c80*/  LDS R85, [R190.X4+0x3980] ;  /* 0x00398000be557984 */ /* 0x0123220000004800 */
[----:B------:R-:W-:Y:S01]  /*5c90*/  BSSY B0, `(.L_x_4660) ;  /* 0x0000004000007945 */ /* 0x000fe20003800000 */
[----:B------:R-:W-:Y:S05]  /*5ca0*/  @!P5 BRA `(.L_x_4661) ;  /* 0x000000200000d947 */ /* 0x000fea0003800000 */
[----:B------:R1:W-:Y:S04]  /*5cb0*/  RED.E.ADD.F32.FTZ.RN.STRONG.GPU [R92.64+-0x800], R227 ;  /* 0xfff800e35c00798e */ /* 0x0003e8000c10e784 */
[----:B----4-:R1:W-:Y:S02]  /*5cc0*/  RED.E.ADD.F32.FTZ.RN.STRONG.GPU [R90.64+-0x800], R85 ;  /* 0xfff800555a00798e */ /* 0x0103e4000c10e784 */
.L_x_4661:
[----:B------:R-:W-:Y:S05]  /*5cd0*/  BSYNC B0 ;  /* 0x0000000000007941 */ /* 0x000fea0003800000 */
.L_x_4660:
[----:B-1--4-:R1:W4:Y:S01]  /*5ce0*/  LDS R85, [R202.X4+0x3a80] ;  /* 0x003a8000ca557984 */ /* 0x0123220000004800 */
        /* <DEDUP_REMOVED lines=8> */
[----:B-1----:R1:W-:Y:S04]  /*5d70*/  RED.E.ADD.F32.FTZ.RN.STRONG.GPU [R92.64+-0x700], R225 ;  /* 0xfff900e15c00798e */ /* 0x0023e8000c10e784 */
[----:B----4-:R1:W-:Y:S02]  /*5d80*/  RED.E.ADD.F32.FTZ.RN.STRONG.GPU [R90.64+-0x700], R85 ;  /* 0xfff900555a00798e */ /* 0x0103e4000c10e784 */
.L_x_4663:
[----:B-1----:R-:W-:Y:S05]  /*5d90*/  BSYNC B0 ;  /* 0x0000000000007941 */ /* 0x002fea0003800000 */
.L_x_4662:
[----:B----4-:R1:W4:Y:S01]  /*5da0*/  LDS R85, [R204.X4+0x3b80] ;  /* 0x003b8000cc557984 */ /* 0x0103220000004800 */
[----:B------:R-:W-:Y:S01]  /*5db0*/  BSSY B0, `(.L_x_4664) ;  /* 0x0000004000007945 */ /* 0x000fe20003800000 */
[----:B------:R-:W-:Y:S05]  /*5dc0*/  @!P1 BRA `(.L_x_4665) ;  /* 0x0000002000009947 */ /* 0x000fea0003800000 */
[----:B------:R1:W-:Y:S04]  /*5dd0*/  RED.E.ADD.F32.FTZ.RN.STRONG.GPU [R92.64+-0x600], R223 ;  /* 0xfffa00df5c00798e */ /* 0x0003e8000c10e784 */
[----:B----4-:R1:W-:Y:S02]  /*5de0*/  RED.E.ADD.F32.FTZ.RN.STRONG.GPU [R90.64+-0x600], R85 ;  /* 0xfffa00555a00798e */ /* 0x0103e4000c10e784 */
.L_x_4665:
[----:B------:R-:W-:Y:S05]  /*5df0*/  BSYNC B0 ;  /* 0x0000000000007941 */ /* 0x000fea0003800000 */
.L_x_4664:
[----:B-1--4-:R1:W4:Y:S01]  /*5e00*/  LDS R85, [R206.X4+0x3c80] ;  /* 0x003c8000ce557984 */ /* 0x0123220000004800 */
[----:B------:R-:W-:Y:S01]  /*5e10*/  BSSY B0, `(.L_x_4666) ;  /* 0x0000004000007945 */ /* 0x000fe20003800000 */
[----:B------:R-:W-:Y:S05]  /*5e20*/  @!P2 BRA `(.L_x_4667) ;  /* 0x000000200000a947 */ /* 0x000fea0003800000 */
[----:B------:R1:W-:Y:S04]  /*5e30*/  RED.E.ADD.F32.FTZ.RN.STRONG.GPU [R92.64+-0x500], R221 ;  /* 0xfffb00dd5c00798e */ /* 0x0003e8000c10e784 */
[----:B----4-:R1:W-:Y:S02]  /*5e40*/  RED.E.ADD.F32.FTZ.RN.STRONG.GPU [R90.64+-0x500], R85 ;  /* 0xfffb00555a00798e */ /* 0x0103e4000c10e784 */
.L_x_4667:
[----:B------:R-:W-:Y:S05]  /*5e50*/  BSYNC B0 ;  /* 0x0000000000007941 */ /* 0x000fea0003800000 */
.L_x_4666:
[----:B-1--4-:R1:W4:Y:S01]  /*5e60*/  LDS R85, [R208.X4+0x3d80] ;  /* 0x003d8000d0557984 */ /* 0x0123220000004800 */
[----:B------:R-:W-:Y:S01]  /*5e70*/  BSSY B0, `(.L_x_4668) ;  /* 0x0000004000007945 */ /* 0x000fe20003800000 */
[----:B------:R-:W-:Y:S05]  /*5e80*/  @!P3 BRA `(.L_x_4669) ;  /* 0x000000200000b947 */ /* 0x000fea0003800000 */
[----:B------:R1:W-:Y:S04]  /*5e90*/  RED.E.ADD.F32.FTZ.RN.STRONG.GPU [R92.64+-0x400], R219 ;  /* 0xfffc00db5c00798e */ /* 0x0003e8000c10e784 */
[----:B----4-:R1:W-:Y:S02]  /*5ea0*/  RED.E.ADD.F32.FTZ.RN.STRONG.GPU [R90.64+-0x400], R85 ;  /* 0xfffc00555a00798e */ /* 0x0103e4000c10e784 */
.L_x_4669:
[----:B------:R-:W-:Y:S05]  /*5eb0*/  BSYNC B0 ;  /* 0x0000000000007941 */ /* 0x000fea0003800000 */
.L_x_4668:
[----:B-1--4-:R1:W4:Y:S01]  /*5ec0*/  LDS R85, [R210.X4+0x3e80] ;  /* 0x003e8000d2557984 */ /* 0x0123220000004800 */
[----:B------:R-:W-:Y:S01]  /*5ed0*/  BSSY B0, `(.L_x_4670) ;  /* 0x0000004000007945 */ /* 0x000fe20003800000 */
[----:B------:R-:W-:Y:S05]  /*5ee0*/  @!P4 BRA `(.L_x_4671) ;  /* 0x000000200000c947 */ /* 0x000fea0003800000 */
[----:B------:R1:W-:Y:S04]  /*5ef0*/  RED.E.ADD.F32.FTZ.RN.STRONG.GPU [R92.64+-0x300], R217 ;  /* 0xfffd00d95c00798e */ /* 0x0003e8000c10e784 */
[----:B----4-:R1:W-:Y:S02]  /*5f00*/  RED.E.ADD.F32.FTZ.RN.STRONG.GPU [R90.64+-0x300], R85 ;  /* 0xfffd00555a00798e */ /* 0x0103e4000c10e784 */
.L_x_4671:
[----:B------:R-:W-:Y:S05]  /*5f10*/  BSYNC B0 ;  /* 0x0000000000007941 */ /* 0x000fea0003800000 */
.L_x_4670:
[----:B------:R-:W1:Y:S01]  /*5f20*/  LDS R211, [R211.X4+0x3f80] ;  /* 0x003f8000d3d37984 */ /* 0x000e620000004800 */
[----:B------:R-:W-:Y:S01]  /*5f30*/  BSSY B0, `(.L_x_4672) ;  /* 0x0000004000007945 */ /* 0x000fe20003800000 */
[----:B------:R-:W-:Y:S05]  /*5f40*/  @!P5 BRA `(.L_x_4673) ;  /* 0x000000200000d947 */ /* 0x000fea0003800000 */
[----:B------:R2:W-:Y:S04]  /*5f50*/  RED.E.ADD.F32.FTZ.RN.STRONG.GPU [R92.64+-0x200], R215 ;  /* 0xfffe00d75c00798e */ /* 0x0005e8000c10e784 */
[----:B-1----:R2:W-:Y:S02]  /*5f60*/  RED.E.ADD.F32.FTZ.RN.STRONG.GPU [R90.64+-0x200], R211 ;  /* 0xfffe00d35a00798e */ /* 0x0025e4000c10e784 */
.L_x_4673:
[----:B------:R-:W-:Y:S05]  /*5f70*/  BSYNC B0 ;  /* 0x0000000000007941 */ /* 0x000fea0003800000 */
.L_x_4672:
[----:B-1--4-:R1:W4:Y:S01]  /*5f80*/  LDS R85, [R212.X4+0x4080] ;  /* 0x00408000d4557984 */ /* 0x0123220000004800 */
[----:B------:R-:W-:Y:S01]  /*5f90*/  BSSY B0, `(.L_x_4674) ;  /* 0x0000004000007945 */ /* 0x000fe20003800000 */
[----:B------:R-:W-:Y:S05]  /*5fa0*/  @!P6 BRA `(.L_x_4675) ;  /* 0x000000200000e947 */ /* 0x000fea0003800000 */
[----:B------:R1:W-:Y:S04]  /*5fb0*/  RED.E.ADD.F32.FTZ.RN.STRONG.GPU [R92.64+-0x100], R213 ;  /* 0xffff00d55c00798e */ /* 0x0003e8000c10e784 */
[----:B----4-:R1:W-:Y:S02]  /*5fc0*/  RED.E.ADD.F32.FTZ.RN.STRONG.GPU [R90.64+-0x100], R85 ;  /* 0xffff00555a00798e */ /* 0x0103e4000c10e784 */
.L_x_4675:
[----:B------:R-:W-:Y:S05]  /*5fd0*/  BSYNC B0 ;  /* 0x0000000000007941 */ /* 0x000fea0003800000 */
.L_x_4674:
[----:B------:R-:W5:Y:S01]  /*5fe0*/  SHFL.DOWN P0, R88, R209, 0x1, 0x1f ;  /* 0x08201f00d1587f89 */ /* 0x000f620000000000 */
[----:B-1--4-:R-:W-:Y:S01]  /*5ff0*/  FMUL.FTZ R85, R82, R200 ;  /* 0x000000c852557220 */ /* 0x012fe20000410000 */
[----:B------:R-:W-:Y:S01]  /*6000*/  ISETP.NE.AND P1, PT, R112, RZ, PT ;  /* 0x000000ff7000720c */ /* 0x000fe20003f25270 */
[C---:B------:R-:W-:Y:S01]  /*6010*/  FMUL.FTZ R82, R150.reuse, R195 ;  /* 0x000000c396527220 */ /* 0x040fe20000410000 */
        /* <DEDUP_REMOVED lines=11> */
[----:B-----5:R-:W-:Y:S02]  /*60d0*/  @P0 FADD R88, R209, R88 ;  /* 0x00000058d1580221 */ /* 0x020fe40000000000 */
        /* <DEDUP_REMOVED lines=17> */
[----:B------:R-:W-:Y:S01]  /*61f0*/  FFMA.FTZ R68, R17, R84, R171 ;  /* 0x0000005411447223 */ /* 0x000fe200000100ab */
[----:B--2---:R-:W1:Y:S01]  /*6200*/  SHFL.DOWN P0, R90, R89, 0x4, 0x1f ;  /* 0x08801f00595a7f89 */ /* 0x004e620000000000 */
[-C--:B------:R-:W-:Y:S02]  /*6210*/  FMUL.FTZ R75, R72, R183.reuse ;  /* 0x000000b7484b7220 */ /* 0x080fe40000410000 */
[----:B------:R-:W-:Y:S02]  /*6220*/  FMUL.FTZ R72, R150, R183 ;  /* 0x000000b796487220 */ /* 0x000fe40000410000 */
[----:B------:R-:W-:Y:S02]  /*6230*/  FMUL.FTZ R165, R76, R165 ;  /* 0x000000a54ca57220 */ /* 0x000fe40000410000 */
[----:B------:R-:W-:-:S02]  /*6240*/  FADD.FTZ R37, R68, R37 ;  /* 0x0000002544257221 */ /* 0x000fc40000010000 */
[----:B------:R-:W-:Y:S02]  /*6250*/  FMUL.FTZ R76, R73, R181 ;  /* 0x000000b5494c7220 */ /* 0x000fe40000410000 */
[----:B------:R-:W-:Y:S02]  /*6260*/  FFMA.FTZ R68, R13, R80, R167 ;  /* 0x000000500d447223 */ /* 0x000fe400000100a7 */
[----:B------:R-:W-:Y:S02]  /*6270*/  FMUL.FTZ R86, R83, R201 ;  /* 0x000000c953567220 */ /* 0x000fe40000410000 */
[C---:B------:R-:W-:Y:S02]  /*6280*/  FMUL.FTZ R205, R150.reuse, R205 ;  /* 0x000000cd96cd7220 */ /* 0x040fe40000410000 */
[----:B------:R-:W-:Y:S02]  /*6290*/  FMUL.FTZ R73, R150, R179 ;  /* 0x000000b396497220 */ /* 0x000fe40000410000 */
[----:B------:R-:W-:-:S02]  /*62a0*/  FMUL.FTZ R161, R72, R161 ;  /* 0x000000a148a17220 */ /* 0x000fc40000410000 */
[C---:B------:R-:W-:Y:S02]  /*62b0*/  FMUL.FTZ R87, R150.reuse, R200 ;  /* 0x000000c896577220 */ /* 0x040fe40000410000 */
[C---:B------:R-:W-:Y:S02]  /*62c0*/  FMUL.FTZ R83, R150.reuse, R192 ;  /* 0x000000c096537220 */ /* 0x040fe40000410000 */
[----:B-1----:R-:W-:Y:S02]  /*62d0*/  @P0 FADD R90, R89, R90 ;  /* 0x0000005a595a0221 */ /* 0x002fe40000000000 */
[C---:B------:R-:W-:Y:S02]  /*62e0*/  FMUL.FTZ R203, R150.reuse, R203 ;  /* 0x000000cb96cb7220 */ /* 0x040fe40000410000 */
[C---:B------:R-:W-:Y:S01]  /*62f0*/  FMUL.FTZ R72, R150.reuse, R151 ;  /* 0x0000009796487220 */ /* 0x040fe20000410000 */
[----:B------:R-:W1:Y:S01]  /*6300*/  SHFL.DOWN P0, R91, R90, 0x8, 0x1f ;  /* 0x09001f005a5b7f89 */ /* 0x000e620000000000 */
[----:B------:R-:W-:-:S02]  /*6310*/  FMUL.FTZ R177, R150, R177 ;  /* 0x000000b196b17220 */ /* 0x000fc40000410000 */
[----:B------:R-:W-:Y:S02]  /*6320*/  FADD.FTZ R41, R68, R41 ;  /* 0x0000002944297221 */ /* 0x000fe40000010000 */
        /* <DEDUP_REMOVED lines=9> */
[----:B------:R-:W-:Y:S02]  /*63c0*/  FFMA.FTZ R53, R76, R132, R53 ;  /* 0x000000844c357223 */ /* 0x000fe40000010035 */
[----:B-1----:R-:W-:-:S02]  /*63d0*/  @P0 FADD R91, R90, R91 ;  /* 0x0000005b5a5b0221 */ /* 0x002fc40000000000 */
[----:B------:R-:W-:Y:S02]  /*63e0*/  FFMA.FTZ R61, R84, R144, R61 ;  /* 0x00000090543d7223 */ /* 0x000fe4000001003d */
[----:B------:R-:W-:Y:S01]  /*63f0*/  FFMA.FTZ R57, R80, R140, R57 ;  /* 0x0000008c50397223 */ /* 0x000fe20000010039 */
[----:B------:R-:W1:Y:S01]  /*6400*/  SHFL.DOWN P0, R90, R91, 0x10, 0x1f ;  /* 0x0a001f005b5a7f89 */ /* 0x000e620000000000 */
[----:B------:R-:W-:Y:S02]  /*6410*/  FFMA.FTZ R205, R12, R77, R205 ;  /* 0x0000004d0ccd7223 */ /* 0x000fe400000100cd */
        /* <DEDUP_REMOVED lines=11> */
[----:B-1----:R-:W-:Y:S01]  /*64d0*/  @P0 FADD R90, R91, R90 ;  /* 0x0000005a5b5a0221 */ /* 0x002fe20000000000 */
        /* <DEDUP_REMOVED lines=32> */
[----:B-1----:R-:W-:Y:S01]  /*66e0*/  ISETP.NE.AND P0, PT, R125, c[0x0][0x174], PT ;  /* 0x00005d007d007a0c */ /* 0x002fe20003f05270 */
[----:B------:R-:W1:Y:S01]  /*66f0*/  LDS R69, [0x4208] ;  /* 0x00420800ff457984 */ /* 0x000e620000000800 */
[----:B------:R-:W-:-:S11]  /*6700*/  SHF.L.U32 R73, R147, 0x2, RZ ;  /* 0x0000000293497819 */ /* 0x000fd600000006ff */
[----:B------:R-:W2:Y:S01]  /*6710*/  @P0 LDS R71, [R73+0x5740] ;  /* 0x0057400049470984 */ /* 0x000ea20000000800 */
[----:B-1----:R-:W-:-:S04]  /*6720*/  FADD.FTZ R90, R90, R69 ;  /* 0x000000455a5a7221 */ /* 0x002fc80000010000 */
[----:B--2---:R-:W-:-:S05]  /*6730*/  @P0 FADD.FTZ R90, R90, R71 ;  /* 0x000000475a5a0221 */ /* 0x004fca0000010000 */
[----:B------:R1:W-:Y:S02]  /*6740*/  STS [R73+0x5740], R90 ;  /* 0x0057405a49007388 */ /* 0x0003e40000000800 */
.L_x_4677:
[----:B-1----:R-:W-:Y:S05]  /*6750*/  BSYNC B0 ;  /* 0x0000000000007941 */ /* 0x002fea0003800000 */
.L_x_4676:
[----:B------:R-:W-:Y:S02]  /*6760*/  IADD3 R147, R147, 0x1, RZ ;  /* 0x0000000193937810 */ /* 0x000fe40007ffe0ff */
[----:B------:R-:W-:Y:S02]  /*6770*/  IADD3 R148, P1, R148, 0x1, RZ ;  /* 0x0000000194947810 */ /* 0x000fe40007f3e0ff */
[----:B------:R-:W-:Y:S02]  /*6780*/  ISETP.GE.AND P0, PT, R147, c[0x0][0x16c], PT ;  /* 0x00005b0093007a0c */ /* 0x000fe40003f06270 */
[----:B------:R-:W-:-:S11]  /*6790*/  IADD3.X R149, RZ, R149, RZ, P1, !PT ;  /* 0x00000095ff957210 */ /* 0x000fd60000ffe4ff */
[----:B0--3--:R-:W-:Y:S01]  /*67a0*/  @P0 CALL.REL.NOINC `(.L_x_4630) ;  /* 0x0000001000000944 */ /* 0x009fe20003c00000 */
[----:B------:R-:W-:Y:S05]  /*67b0*/  BRA `(.L_x_4678) ;  /* 0xffffcac000007947 */ /* 0x000fea000383ffff */
.L_x_4630:
[----:B------:R-:W-:Y:S06]  /*67c0*/  BAR.SYNC.DEFER_BLOCKING 0x0 ;  /* 0x0000000000007b1d */ /* 0x000fec0000010000 */
[----:B------:R-:W2:Y:S04]  /*67d0*/  LDG.E.128 R4, [R104.64] ;  /* 0x0000000468047981 */ /* 0x000ea8000c1e1d00 */
[----:B------:R-:W3:Y:S04]  /*67e0*/  LDG.E.128 R12, [R104.64+0x200] ;  /* 0x00020004680c7981 */ /* 0x000ee8000c1e1d00 */
[----:B------:R-:W4:Y:S04]  /*67f0*/  LDG.E.128 R16, [R104.64+0x400] ;  /* 0x0004000468107981 */ /* 0x000f28000c1e1d00 */
[----:B------:R-:W5:Y:S01]  /*6800*/  LDG.E.128 R20, [R104.64+0x600] ;  /* 0x0006000468147981 */ /* 0x000f62000c1e1d00 */
[----:B------:R-:W-:-:S02]  /*6810*/  IADD3 R68, R125, -0x1, RZ ;  /* 0xffffffff7d447810 */ /* 0x000fc40007ffe0ff */
[----:B------:R-:W-:Y:S01]  /*6820*/  IADD3 R126, R126, 0x1, RZ ;  /* 0x000000017e7e7810 */ /* 0x000fe20007ffe0ff */
[----:B--2---:R-:W-:Y:S04]  /*6830*/  STS.128 [R129], R4 ;  /* 0x0000000481007388 */ /* 0x004fe80000000c00 */
[----:B---3--:R-:W-:Y:S04]  /*6840*/  STS.128 [R129+0x200], R12 ;  /* 0x0002000c81007388 */ /* 0x008fe80000000c00 */
[----:B----4-:R-:W-:Y:S04]  /*6850*/  STS.128 [R129+0x400], R16 ;  /* 0x0004001081007388 */ /* 0x010fe80000000c00 */
[----:B-----5:R-:W-:Y:S01]  /*6860*/  STS.128 [R129+0x600], R20 ;  /* 0x0006001481007388 */ /* 0x020fe20000000c00 */
[----:B------:R-:W-:-:S06]  /*6870*/  NOP ;  /* 0x0000000000007918 */ /* 0x000fcc0000000000 */
[----:B------:R-:W0:Y:S04]  /*6880*/  LDS.128 R24, [R130+0x10] ;  /* 0x0000100082187984 */ /* 0x000e280000000c00 */
[----:B------:R-:W1:Y:S04]  /*6890*/  LDS.128 R8, [R130+0x20] ;  /* 0x0000200082087984 */ /* 0x000e680000000c00 */
[----:B------:R-:W2:Y:S01]  /*68a0*/  LDS.128 R4, [R130] ;  /* 0x0000000082047984 */ /* 0x000ea20000000c00 */
[--C-:B0-----:R-:W-:Y:S02]  /*68b0*/  FADD.FTZ R24, R24, R108.reuse ;  /* 0x0000006c18187221 */ /* 0x101fe40000010000 */
[----:B------:R-:W-:-:S02]  /*68c0*/  FADD.FTZ R25, R25, R108 ;  /* 0x0000006c19197221 */ /* 0x000fc40000010000 */
        /* <DEDUP_REMOVED lines=18> */
[--C-:B------:R-:W-:Y:S02]  /*69f0*/  FADD.FTZ R5, R5, R108.reuse ;  /* 0x0000006c05057221 */ /* 0x100fe40000010000 */
[----:B------:R-:W-:Y:S02]  /*6a00*/  @!P6 FMUL.FTZ R16, R16, -1.4426950216293334961 ;  /* 0xbfb8aa3b1010e820 */ /* 0x000fe40000410000 */
[----:B------:R-:W-:Y:S02]  /*6a10*/  @!P2 FMUL.FTZ R15, R27, -1.4426950216293334961 ;  /* 0xbfb8aa3b1b0fa820 */ /* 0x000fe40000410000 */
[----:B------:R-:W-:Y:S01]  /*6a20*/  FADD.FTZ R25, R7, R108 ;  /* 0x0000006c07197221 */ /* 0x000fe20000010000 */
[----:B------:R-:W1:Y:S08]  /*6a30*/  @!P0 MUFU.EX2 R8, R8 ;  /* 0x0000000800088308 */ /* 0x000e700000000800 */
[----:B------:R-:W2:Y:S01]  /*6a40*/  @!P3 MUFU.EX2 R14, R14 ;  /* 0x0000000e000eb308 */ /* 0x000ea20000000800 */
[----:B0-----:R-:W-:-:S07]  /*6a50*/  @!P1 FADD.FTZ R12, R12, 1 ;  /* 0x3f8000000c0c9421 */ /* 0x001fce0000010000 */
[----:B------:R0:W3:Y:S01]  /*6a60*/  @!P1 MUFU.RCP R17, R12 ;  /* 0x0000000c00119308 */ /* 0x0000e20000001000 */
[----:B-1----:R-:W-:-:S07]  /*6a70*/  @!P0 FADD.FTZ R13, R8, 1 ;  /* 0x3f800000080d8421 */ /* 0x002fce0000010000 */
[----:B------:R1:W4:Y:S01]  /*6a80*/  @!P0 MUFU.RCP R18, R13 ;  /* 0x0000000d00128308 */ /* 0x0003220000001000 */
[----:B0-----:R-:W-:Y:S02]  /*6a90*/  @!P5 FMUL.FTZ R12, R9, -1.4426950216293334961 ;  /* 0xbfb8aa3b090cd820 */ /* 0x001fe40000410000 */
[----:B------:R-:W0:Y:S01]  /*6aa0*/  LDS.128 R8, [R130+0x30] ;  /* 0x0000300082087984 */ /* 0x000e220000000c00 */
[----:B--2---:R-:W-:-:S04]  /*6ab0*/  @!P3 FADD.FTZ R14, R14, 1 ;  /* 0x3f8000000e0eb421 */ /* 0x004fc80000010000 */
[----:B------:R-:W2:Y:S01]  /*6ac0*/  @!P2 MUFU.EX2 R15, R15 ;  /* 0x0000000f000fa308 */ /* 0x000ea20000000800 */
[----:B-1----:R-:W-:Y:S01]  /*6ad0*/  @!P4 FMUL.FTZ R13, R20, -1.4426950216293334961 ;  /* 0xbfb8aa3b140dc820 */ /* 0x002fe20000410000 */
[----:B------:R-:W-:Y:S01]  /*6ae0*/  SHF.L.U32 R20, R68, 0xa, RZ ;  /* 0x0000000a44147819 */ /* 0x000fe200000006ff */
[----:B---3--:R-:W-:Y:S01]  /*6af0*/  @!P1 FMUL.FTZ R44, R44, R17 ;  /* 0x000000112c2c9220 */ /* 0x008fe20000410000 */
[----:B------:R-:W-:-:S04]  /*6b00*/  FSETP.GTU.FTZ.AND P1, PT, R21, 20, PT ;  /* 0x41a000001500780b */ /* 0x000fc80003f3c000 */
[----:B------:R1:W3:Y:S01]  /*6b10*/  @!P3 MUFU.RCP R19, R14 ;  /* 0x0000000e0013b308 */ /* 0x0002e20000001000 */
[----:B----4-:R-:W-:Y:S01]  /*6b20*/  @!P0 FMUL.FTZ R45, R45, R18 ;  /* 0x000000122d2d8220 */ /* 0x010fe20000410000 */
[----:B------:R-:W-:Y:S01]  /*6b30*/  FSETP.GTU.FTZ.AND P0, PT, R4, 20, PT ;  /* 0x41a000000400780b */ /* 0x000fe20003f1c000 */
[----:B--2---:R-:W-:-:S05]  /*6b40*/  @!P2 FADD.FTZ R15, R15, 1 ;  /* 0x3f8000000f0fa421 */ /* 0x004fca0000010000 */
[----:B------:R-:W2:Y:S01]  /*6b50*/  @!P5 MUFU.EX2 R17, R12 ;  /* 0x0000000c0011d308 */ /* 0x000ea20000000800 */
[----:B-1----:R-:W-:Y:S01]  /*6b60*/  @!P1 FMUL.FTZ R14, R21, -1.4426950216293334961 ;  /* 0xbfb8aa3b150e9820 */ /* 0x002fe20000410000 */
[----:B------:R-:W-:-:S05]  /*6b70*/  SHF.R.S32.HI R21, RZ, 0x1f, R20 ;  /* 0x0000001fff157819 */ /* 0x000fca0000011414 */
[----:B------:R-:W-:Y:S02]  /*6b80*/  @!P0 FMUL.FTZ R4, R4, -1.4426950216293334961 ;  /* 0xbfb8aa3b04048820 */ /* 0x000fe40000410000 */
[----:B---3--:R-:W-:Y:S01]  /*6b90*/  @!P3 FMUL.FTZ R46, R46, R19 ;  /* 0x000000132e2eb220 */ /* 0x008fe20000410000 */
[----:B------:R-:W-:Y:S01]  /*6ba0*/  FSETP.GTU.FTZ.AND P3, PT, R5, 20, PT ;  /* 0x41a000000500780b */ /* 0x000fe20003f7c000 */
[----:B------:R-:W1:Y:S01]  /*6bb0*/  @!P2 MUFU.RCP R22, R15 ;  /* 0x0000000f0016a308 */ /* 0x000e620000001000 */
[----:B--2---:R-:W-:-:S07]  /*6bc0*/  @!P5 FADD.FTZ R17, R17, 1 ;  /* 0x3f8000001111d421 */ /* 0x004fce0000010000 */
[----:B------:R-:W2:Y:S01]  /*6bd0*/  @!P4 MUFU.EX2 R18, R13 ;  /* 0x0000000d0012c308 */ /* 0x000ea20000000800 */
[--C-:B0-----:R-:W-:Y:S02]  /*6be0*/  FADD.FTZ R8, R8, R108.reuse ;  /* 0x0000006c08087221 */ /* 0x101fe40000010000 */
[----:B------:R-:W-:Y:S02]  /*6bf0*/  FADD.FTZ R10, R10, R108 ;  /* 0x0000006c0a0a7221 */ /* 0x000fe40000010000 */
[----:B------:R-:W-:-:S03]  /*6c00*/  @!P3 FMUL.FTZ R5, R5, -1.4426950216293334961 ;  /* 0xbfb8aa3b0505b820 */ /* 0x000fc60000410000 */
[----:B------:R-:W0:Y:S01]  /*6c10*/  @!P6 MUFU.EX2 R16, R16 ;  /* 0x000000100010e308 */ /* 0x000e220000000800 */
[----:B-1----:R-:W-:Y:S01]  /*6c20*/  @!P2 FMUL.FTZ R47, R47, R22 ;  /* 0x000000162f2fa220 */ /* 0x002fe20000410000 */
[----:B------:R-:W-:Y:S01]  /*6c30*/  BAR.SYNC.DEFER_BLOCKING 0x0 ;  /* 0x0000000000007b1d */ /* 0x000fe20000010000 */
[----:B------:R-:W-:-:S05]  /*6c40*/  FSETP.GTU.FTZ.AND P2, PT, R8, 20, PT ;  /* 0x41a000000800780b */ /* 0x000fca0003f5c000 */
[----:B------:R1:W3:Y:S01]  /*6c50*/  @!P0 MUFU.EX2 R12, R4 ;  /* 0x00000004000c8308 */ /* 0x0002e20000000800 */
[----:B--2---:R-:W-:-:S07]  /*6c60*/  @!P4 FADD.FTZ R18, R18, 1 ;  /* 0x3f8000001212c421 */ /* 0x004fce0000010000 */
[----:B------:R2:W4:Y:S01]  /*6c70*/  @!P3 MUFU.EX2 R13, R5 ;  /* 0x00000005000db308 */ /* 0x0005220000000800 */
[----:B-1----:R-:W-:Y:S02]  /*6c80*/  IMAD R4, R174, c[0x0][0x2d8], RZ ;  /* 0x0000b600ae047a24 */ /* 0x002fe400078e02ff */
[----:B0-----:R-:W-:Y:S02]  /*6c90*/  @!P6 FADD.FTZ R16, R16, 1 ;  /* 0x3f8000001010e421 */ /* 0x001fe40000010000 */
[C---:B------:R-:W-:Y:S02]  /*6ca0*/  IMAD R23, R109.reuse, c[0x0][0x2dc], R4 ;  /* 0x0000b7006d177a24 */ /* 0x040fe400078e0204 */
[----:B------:R-:W-:Y:S01]  /*6cb0*/  @!P2 FMUL.FTZ R8, R8, -1.4426950216293334961 ;  /* 0xbfb8aa3b0808a820 */ /* 0x000fe20000410000 */
[----:B------:R0:W1:Y:S01]  /*6cc0*/  @!P5 MUFU.RCP R22, R17 ;  /* 0x000000110016d308 */ /* 0x0000620000001000 */
[----:B--2---:R-:W-:-:S04]  /*6cd0*/  IMAD.WIDE.U32 R4, R109, c[0x0][0x2d8], R20 ;  /* 0x0000b6006d047a25 */ /* 0x004fc800078e0014 */
[----:B---3--:R-:W-:Y:S01]  /*6ce0*/  @!P0 FADD.FTZ R12, R12, 1 ;  /* 0x3f8000000c0c8421 */ /* 0x008fe20000010000 */
[----:B------:R-:W-:Y:S01]  /*6cf0*/  IADD3 R5, R5, R23, RZ ;  /* 0x0000001705057210 */ /* 0x000fe20007ffe0ff */
[----:B------:R-:W-:Y:S01]  /*6d00*/  IMAD.WIDE.U32 R20, R109, c[0x0][0x2f8], R20 ;  /* 0x0000be006d147a25 */ /* 0x000fe200078e0014 */
[----:B------:R-:W2:Y:S03]  /*6d10*/  @!P4 MUFU.RCP R15, R18 ;  /* 0x00000012000fc308 */ /* 0x000ea60000001000 */
[----:B0-----:R-:W-:Y:S02]  /*6d20*/  FADD.FTZ R17, R11, R108 ;  /* 0x0000006c0b117221 */ /* 0x001fe40000010000 */
[----:B------:R-:W-:Y:S02]  /*6d30*/  IMAD R11, R107, c[0x0][0x2e0], RZ ;  /* 0x0000b8006b0b7a24 */ /* 0x000fe400078e02ff */
[----:B----4-:R-:W-:Y:S01]  /*6d40*/  @!P3 FADD.FTZ R13, R13, 1 ;  /* 0x3f8000000d0db421 */ /* 0x010fe20000010000 */
[----:B------:R0:W3:Y:S01]  /*6d50*/  @!P6 MUFU.RCP R19, R16 ;  /* 0x000000100013e308 */ /* 0x0000e20000001000 */
[----:B------:R-:W-:-:S02]  /*6d60*/  IMAD R11, R0, c[0x0][0x2e4], R11 ;  /* 0x0000b900000b7a24 */ /* 0x000fc400078e020b */
[----:B------:R-:W-:-:S04]  /*6d70*/  IMAD.WIDE.U32 R4, R0, c[0x0][0x2e0], R4 ;  /* 0x0000b80000047a25 */ /* 0x000fc800078e0004 */
[----:B-1----:R-:W-:Y:S01]  /*6d80*/  @!P5 FMUL.FTZ R41, R41, R22 ;  /* 0x000000162929d220 */ /* 0x002fe20000410000 */
[----:B------:R-:W1:Y:S01]  /*6d90*/  @!P2 MUFU.EX2 R27, R8 ;  /* 0x00000008001ba308 */ /* 0x000e620000000800 */
[--C-:B0-----:R-:W-:Y:S01]  /*6da0*/  FADD.FTZ R16, R9, R108.reuse ;  /* 0x0000006c09107221 */ /* 0x101fe20000010000 */
[----:B------:R-:W-:Y:S01]  /*6db0*/  IADD3 R11, R5, R11, RZ ;  /* 0x0000000b050b7210 */ /* 0x000fe20007ffe0ff */
[----:B--2---:R-:W-:Y:S01]  /*6dc0*/  @!P4 FMUL.FTZ R42, R42, R15 ;  /* 0x0000000f2a2ac220 */ /* 0x004fe20000410000 */
[----:B------:R-:W-:Y:S02]  /*6dd0*/  LEA R22, P4, R4, c[0x0][0x330], 0x2 ;  /* 0x0000cc0004167a11 */ /* 0x000fe400078810ff */
[----:B------:R-:W-:Y:S02]  /*6de0*/  FSETP.GTU.FTZ.AND P5, PT, R10, 20, PT ;  /* 0x41a000000a00780b */ /* 0x000fe40003fbc000 */
[----:B------:R-:W0:Y:S01]  /*6df0*/  @!P0 MUFU.RCP R9, R12 ;  /* 0x0000000c00098308 */ /* 0x000e220000001000 */
[----:B------:R-:W-:Y:S01]  /*6e00*/  LEA.HI.X R23, R4, c[0x0][0x334], R11, 0x2, P4 ;  /* 0x0000cd0004177a11 */ /* 0x000fe200020f140b */
[----:B------:R-:W-:Y:S01]  /*6e10*/  FADD.FTZ R4, R6, R108 ;  /* 0x0000006c06047221 */ /* 0x000fe20000010000 */
[----:B------:R-:W-:Y:S01]  /*6e20*/  FSETP.GTU.FTZ.AND P4, PT, R17, 20, PT ;  /* 0x41a000001100780b */ /* 0x000fe20003f9c000 */
[----:B---3--:R-:W-:Y:S01]  /*6e30*/  @!P6 FMUL.FTZ R40, R40, R19 ;  /* 0x000000132828e220 */ /* 0x008fe20000410000 */
[----:B------:R-:W-:Y:S01]  /*6e40*/  FSETP.GTU.FTZ.AND P6, PT, R16, 20, PT ;  /* 0x41a000001000780b */ /* 0x000fe20003fdc000 */
[----:B------:R-:W-:-:S02]  /*6e50*/  IMAD.WIDE R22, R128, 0x10, R22 ;  /* 0x0000001080167825 */ /* 0x000fc400078e0216 */
[----:B------:R-:W2:Y:S02]  /*6e60*/  @!P3 MUFU.RCP R8, R13 ;  /* 0x0000000d0008b308 */ /* 0x000ea40000001000 */
[----:B-1----:R-:W-:Y:S02]  /*6e70*/  @!P2 FADD.FTZ R27, R27, 1 ;  /* 0x3f8000001b1ba421 */ /* 0x002fe40000010000 */
[----:B------:R-:W-:Y:S02]  /*6e80*/  @!P5 FMUL.FTZ R6, R10, -1.4426950216293334961 ;  /* 0xbfb8aa3b0a06d820 */ /* 0x000fe40000410000 */
[----:B0-----:R-:W-:Y:S01]  /*6e90*/  @!P0 FMUL.FTZ R48, R48, R9 ;  /* 0x0000000930308220 */ /* 0x001fe20000410000 */
[----:B------:R-:W-:Y:S01]  /*6ea0*/  FSETP.GTU.FTZ.AND P0, PT, R4, 20, PT ;  /* 0x41a000000400780b */ /* 0x000fe20003f1c000 */
[----:B------:R-:W0:Y:S02]  /*6eb0*/  @!P1 MUFU.EX2 R14, R14 ;  /* 0x0000000e000e9308 */ /* 0x000e240000000800 */
[----:B------:R-:W-:-:S02]  /*6ec0*/  @!P6 FMUL.FTZ R5, R16, -1.4426950216293334961 ;  /* 0xbfb8aa3b1005e820 */ /* 0x000fc40000410000 */
[----:B------:R-:W-:Y:S02]  /*6ed0*/  @!P4 FMUL.FTZ R7, R17, -1.4426950216293334961 ;  /* 0xbfb8aa3b1107c820 */ /* 0x000fe40000410000 */
[----:B--2---:R-:W-:Y:S01]  /*6ee0*/  @!P3 FMUL.FTZ R49, R49, R8 ;  /* 0x000000083131b220 */ /* 0x004fe20000410000 */
[----:B------:R-:W-:Y:S01]  /*6ef0*/  SHF.L.U32 R8, R112, 0x2, RZ ;  /* 0x0000000270087819 */ /* 0x000fe200000006ff */
[----:B------:R-:W1:Y:S01]  /*6f00*/  @!P6 MUFU.EX2 R28, R5 ;  /* 0x00000005001ce308 */ /* 0x000e620000000800 */
[----:B------:R-:W-:Y:S02]  /*6f10*/  FSETP.GTU.FTZ.AND P3, PT, R25, 20, PT ;  /* 0x41a000001900780b */ /* 0x000fe40003f7c000 */
[----:B------:R-:W-:Y:S01]  /*6f20*/  LOP3.LUT R31, R8, 0xffffff80, RZ, 0xc0, !PT ;  /* 0xffffff80081f7812 */ /* 0x000fe200078ec0ff */
[----:B------:R-:W-:-:S03]  /*6f30*/  @!P0 FMUL.FTZ R4, R4, -1.4426950216293334961 ;  /* 0xbfb8aa3b04048820 */ /* 0x000fc60000410000 */
[----:B------:R-:W-:Y:S01]  /*6f40*/  LEA R31, R114, R31, 0x2 ;  /* 0x0000001f721f7211 */ /* 0x000fe200078e10ff */
[----:B------:R-:W2:Y:S01]  /*6f50*/  @!P5 MUFU.EX2 R29, R6 ;  /* 0x00000006001dd308 */ /* 0x000ea20000000800 */
[----:B0-----:R-:W-:-:S03]  /*6f60*/  @!P1 FADD.FTZ R26, R14, 1 ;  /* 0x3f8000000e1a9421 */ /* 0x001fc60000010000 */
[----:B------:R-:W-:Y:S02]  /*6f70*/  STS.128 [R31.X16], R64 ;  /* 0x000000401f007388 */ /* 0x000fe4000000cc00 */
[----:B------:R-:W-:Y:S02]  /*6f80*/  @!P3 FMUL.FTZ R25, R25, -1.4426950216293334961 ;  /* 0xbfb8aa3b1919b820 */ /* 0x000fe40000410000 */
[----:B------:R-:W-:Y:S01]  /*6f90*/  STS.128 [R31.X16+0x10], R52 ;  /* 0x000010341f007388 */ /* 0x000fe2000000cc00 */
[----:B------:R-:W0:Y:S01]  /*6fa0*/  @!P4 MUFU.EX2 R30, R7 ;  /* 0x00000007001ec308 */ /* 0x000e220000000800 */
[----:B-1----:R-:W-:Y:S02]  /*6fb0*/  @!P6 FADD.FTZ R28, R28, 1 ;  /* 0x3f8000001c1ce421 */ /* 0x002fe40000010000 */
[----:B------:R-:W-:Y:S04]  /*6fc0*/  STS.128 [R31.X16+0x20], R56 ;  /* 0x000020381f007388 */ /* 0x000fe8000000cc00 */
[----:B------:R-:W-:Y:S01]  /*6fd0*/  STS.128 [R31.X16+0x30], R60 ;  /* 0x0000303c1f007388 */ /* 0x000fe2000000cc00 */
[----:B------:R-:W1:Y:S01]  /*6fe0*/  @!P0 MUFU.EX2 R24, R4 ;  /* 0x0000000400188308 */ /* 0x000e620000000800 */
[----:B------:R-:W-:-:S06]  /*6ff0*/  NOP ;  /* 0x0000000000007918 */ /* 0x000fcc0000000000 */
[----:B------:R-:W3:Y:S01]  /*7000*/  LDS.128 R16, [R129] ;  /* 0x0000000081107984 */ /* 0x000ee20000000c00 */
[----:B------:R-:W4:Y:S01]  /*7010*/  @!P3 MUFU.EX2 R25, R25 ;  /* 0x000000190019b308 */ /* 0x000f220000000800 */
[----:B--2---:R-:W-:Y:S02]  /*7020*/  @!P5 FADD.FTZ R29, R29, 1 ;  /* 0x3f8000001d1dd421 */ /* 0x004fe40000010000 */
[----:B------:R-:W2:Y:S01]  /*7030*/  LDS.128 R12, [R129+0x200] ;  /* 0x00020000810c7984 */ /* 0x000ea20000000c00 */
[----:B0-----:R-:W-:-:S03]  /*7040*/  @!P4 FADD.FTZ R30, R30, 1 ;  /* 0x3f8000001e1ec421 */ /* 0x001fc60000010000 */
[----:B------:R-:W0:Y:S01]  /*7050*/  LDS.128 R8, [R129+0x400] ;  /* 0x0004000081087984 */ /* 0x000e220000000c00 */
[----:B-1----:R-:W-:Y:S01]  /*7060*/  @!P0 FADD.FTZ R24, R24, 1 ;  /* 0x3f80000018188421 */ /* 0x002fe20000010000 */
[----:B------:R1:W5:Y:S02]  /*7070*/  @!P1 MUFU.RCP R34, R26 ;  /* 0x0000001a00229308 */ /* 0x0003640000001000 */
[----:B------:R-:W0:Y:S01]  /*7080*/  LDS.128 R4, [R129+0x600] ;  /* 0x0006000081047984 */ /* 0x000e220000000c00 */
[----:B----4-:R-:W-:-:S05]  /*7090*/  @!P3 FADD.FTZ R25, R25, 1 ;  /* 0x3f8000001919b421 */ /* 0x010fca0000010000 */
[----:B------:R-:W4:Y:S01]  /*70a0*/  @!P0 MUFU.RCP R33, R24 ;  /* 0x0000001800218308 */ /* 0x000f220000001000 */
[----:B-1----:R-:W-:-:S07]  /*70b0*/  FADD.FTZ R26, R48, R113 ;  /* 0x00000071301a7221 */ /* 0x002fce0000010000 */
[----:B------:R-:W1:Y:S01]  /*70c0*/  @!P3 MUFU.RCP R32, R25 ;  /* 0x000000190020b308 */ /* 0x000e620000001000 */
[----:B-----5:R-:W-:Y:S01]  /*70d0*/  @!P1 FMUL.FTZ R43, R43, R34 ;  /* 0x000000222b2b9220 */ /* 0x020fe20000410000 */
[----:B------:R-:W-:-:S04]  /*70e0*/  IADD3 R118, P1, R118, -0x1000, RZ ;  /* 0xfffff00076767810 */ /* 0x000fc80007f3e0ff */
[----:B------:R-:W-:Y:S02]  /*70f0*/  IADD3.X R119, R119, -0x1, RZ, P1, !PT ;  /* 0xffffffff77777810 */ /* 0x000fe40000ffe4ff */
[----:B------:R5:W0:Y:S01]  /*7100*/  @!P2 MUFU.RCP R35, R27 ;  /* 0x0000001b0023a308 */ /* 0x000a220000001000 */
[----:B----4-:R-:W-:Y:S01]  /*7110*/  @!P0 FMUL.FTZ R50, R50, R33 ;  /* 0x0000002132328220 */ /* 0x010fe20000410000 */
[----:B---3--:R-:W-:Y:S06]  /*7120*/  STG.E.128 [R22.64], R16 ;  /* 0x0000001016007986 */ /* 0x008fec000c101d04 */
[----:B------:R-:W3:Y:S01]  /*7130*/  @!P6 MUFU.RCP R28, R28 ;  /* 0x0000001c001ce308 */ /* 0x000ee20000001000 */
[----:B-----5:R-:W-:Y:S01]  /*7140*/  FADD.FTZ R27, R26, R49 ;  /* 0x000000311a1b7221 */ /* 0x020fe20000010000 */
[----:B--2---:R2:W-:Y:S01]  /*7150*/  STG.E.128 [R22.64+0x200], R12 ;  /* 0x0002000c16007986 */ /* 0x0045e2000c101d04 */
[----:B-1----:R-:W-:Y:S01]  /*7160*/  @!P3 FMUL.FTZ R51, R51, R32 ;  /* 0x000000203333b220 */ /* 0x002fe20000410000 */
[----:B------:R-:W-:Y:S01]  /*7170*/  IADD3 R123, P3, R123, -0x1000, RZ ;  /* 0xfffff0007b7b7810 */ /* 0x000fe20007f7e0ff */
[----:B------:R-:W-:Y:S01]  /*7180*/  FADD.FTZ R24, R27, R50 ;  /* 0x000000321b187221 */ /* 0x000fe20000010000 */
[----:B0-----:R-:W-:Y:S02]  /*7190*/  STG.E.128 [R22.64+0x400], R8 ;  /* 0x0004000816007986 */ /* 0x001fe4000c101d04 */
[----:B------:R-:W0:Y:S01]  /*71a0*/  @!P5 MUFU.RCP R29, R29 ;  /* 0x0000001d001dd308 */ /* 0x000e220000001000 */
[----:B------:R-:W-:Y:S01]  /*71b0*/  @!P2 FMUL.FTZ R36, R36, R35 ;  /* 0x000000232424a220 */ /* 0x000fe20000410000 */
[----:B------:R1:W-:Y:S04]  /*71c0*/  STG.E.128 [R22.64+0x600], R4 ;  /* 0x0006000416007986 */ /* 0x0003e8000c101d04 */
[----:B------:R-:W-:Y:S01]  /*71d0*/  BAR.SYNC.DEFER_BLOCKING 0x0 ;  /* 0x0000000000007b1d */ /* 0x000fe20000010000 */
[----:B------:R-:W-:Y:S01]  /*71e0*/  IADD3 R115, P2, R115, -0x1000, RZ ;  /* 0xfffff00073737810 */ /* 0x000fe20007f5e0ff */
[----:B---3--:R-:W-:Y:S01]  /*71f0*/  @!P6 FMUL.FTZ R37, R37, R28 ;  /* 0x0000001c2525e220 */ /* 0x008fe20000410000 */
[----:B------:R-:W-:-:S02]  /*7200*/  IADD3.X R124, R124, -0x1, RZ, P3, !PT ;  /* 0xffffffff7c7c7810 */ /* 0x000fc40001ffe4ff */
[----:B------:R-:W-:Y:S01]  /*7210*/  IADD3.X R122, R122, -0x1, RZ, P2, !PT ;  /* 0xffffffff7a7a7810 */ /* 0x000fe200017fe4ff */
[----:B------:R-:W3:Y:S01]  /*7220*/  @!P4 MUFU.RCP R30, R30 ;  /* 0x0000001e001ec308 */ /* 0x000ee20000001000 */
[----:B--2---:R-:W-:Y:S02]  /*7230*/  FADD.FTZ R13, R24, R51 ;  /* 0x00000033180d7221 */ /* 0x004fe40000010000 */
[----:B0-----:R-:W-:Y:S01]  /*7240*/  @!P5 FMUL.FTZ R38, R38, R29 ;  /* 0x0000001d2626d220 */ /* 0x001fe20000410000 */
[----:B------:R-:W-:Y:S01]  /*7250*/  IADD3 R120, P5, R120, -0x1000, RZ ;  /* 0xfffff00078787810 */ /* 0x000fe20007fbe0ff */
[----:B-1----:R-:W-:-:S03]  /*7260*/  FADD.FTZ R4, R13, R44 ;  /* 0x0000002c0d047221 */ /* 0x002fc60000010000 */
[----:B------:R-:W-:Y:S01]  /*7270*/  IADD3.X R121, R121, -0x1, RZ, P5, !PT ;  /* 0xffffffff79797810 */ /* 0x000fe20002ffe4ff */
[----:B------:R-:W-:Y:S02]  /*7280*/  IMAD R6, R174, c[0x0][0x2f8], RZ ;  /* 0x0000be00ae067a24 */ /* 0x000fe400078e02ff */
[----:B------:R-:W-:Y:S02]  /*7290*/  FADD.FTZ R5, R4, R45 ;  /* 0x0000002d04057221 */ /* 0x000fe40000010000 */
[----:B------:R-:W-:Y:S02]  /*72a0*/  IMAD R7, R109, c[0x0][0x2fc], R6 ;  /* 0x0000bf006d077a24 */ /* 0x000fe400078e0206 */
[----:B---3--:R-:W-:Y:S01]  /*72b0*/  @!P4 FMUL.FTZ R39, R39, R30 ;  /* 0x0000001e2727c220 */ /* 0x008fe20000410000 */
[----:B------:R-:W-:Y:S01]  /*72c0*/  IADD3 R116, P4, R116, -0x1000, RZ ;  /* 0xfffff00074747810 */ /* 0x000fe20007f9e0ff */
[----:B------:R-:W-:Y:S01]  /*72d0*/  STS.128 [R31.X16], R48 ;  /* 0x000000301f007388 */ /* 0x000fe2000000cc00 */
[----:B------:R-:W-:-:S02]  /*72e0*/  IADD3 R21, R21, R7, RZ ;  /* 0x0000000715157210 */ /* 0x000fc40007ffe0ff */
[----:B------:R-:W-:Y:S01]  /*72f0*/  IADD3.X R117, R117, -0x1, RZ, P4, !PT ;  /* 0xffffffff75757810 */ /* 0x000fe200027fe4ff */
[----:B------:R0:W-:Y:S04]  /*7300*/  STS.128 [R31.X16+0x10], R44 ;  /* 0x0000102c1f007388 */ /* 0x0001e8000000cc00 */
[----:B------:R1:W-:Y:S04]  /*7310*/  STS.128 [R31.X16+0x20], R40 ;  /* 0x000020281f007388 */ /* 0x0003e8000000cc00 */
[----:B------:R-:W-:Y:S01]  /*7320*/  STS.128 [R31.X16+0x30], R36 ;  /* 0x000030241f007388 */ /* 0x000fe2000000cc00 */
[----:B------:R-:W-:-:S06]  /*7330*/  NOP ;  /* 0x0000000000007918 */ /* 0x000fcc0000000000 */
[----:B------:R-:W2:Y:S01]  /*7340*/  LDS.128 R8, [R129] ;  /* 0x0000000081087984 */ /* 0x000ea20000000c00 */
[----:B0-----:R-:W-:Y:S02]  /*7350*/  FADD.FTZ R46, R5, R46 ;  /* 0x0000002e052e7221 */ /* 0x001fe40000010000 */
[----:B------:R-:W-:Y:S01]  /*7360*/  IMAD R5, R107, c[0x0][0x300], RZ ;  /* 0x0000c0006b057a24 */ /* 0x000fe200078e02ff */
[----:B------:R-:W0:Y:S01]  /*7370*/  LDS.128 R12, [R129+0x200] ;  /* 0x00020000810c7984 */ /* 0x000e220000000c00 */
[----:B------:R-:W-:Y:S02]  /*7380*/  FADD.FTZ R47, R46, R47 ;  /* 0x0000002f2e2f7221 */ /* 0x000fe40000010000 */
[C---:B------:R-:W-:Y:S01]  /*7390*/  IMAD R7, R0.reuse, c[0x0][0x304], R5 ;  /* 0x0000c10000077a24 */ /* 0x040fe200078e0205 */
[----:B------:R-:W3:Y:S01]  /*73a0*/  LDS.128 R16, [R129+0x400] ;  /* 0x0004000081107984 */ /* 0x000ee20000000c00 */
[----:B------:R-:W-:-:S03]  /*73b0*/  IMAD.WIDE.U32 R4, R0, c[0x0][0x300], R20 ;  /* 0x0000c00000047a25 */ /* 0x000fc600078e0014 */
[----:B------:R4:W5:Y:S01]  /*73c0*/  LDS.128 R24, [R129+0x600] ;  /* 0x0006000081187984 */ /* 0x0009620000000c00 */
[----:B-1----:R-:W-:Y:S01]  /*73d0*/  FADD.FTZ R40, R47, R40 ;  /* 0x000000282f287221 */ /* 0x002fe20000010000 */
[----:B------:R-:W-:Y:S02]  /*73e0*/  IADD3 R5, R5, R7, RZ ;  /* 0x0000000705057210 */ /* 0x000fe40007ffe0ff */
[----:B------:R-:W-:Y:S01]  /*73f0*/  LEA R6, P0, R4, c[0x0][0x340], 0x2 ;  /* 0x0000d00004067a11 */ /* 0x000fe200078010ff */
[----:B------:R-:W-:-:S03]  /*7400*/  FADD.FTZ R41, R40, R41 ;  /* 0x0000002928297221 */ /* 0x000fc60000010000 */
[----:B------:R-:W-:Y:S01]  /*7410*/  LEA.HI.X R7, R4, c[0x0][0x344], R5, 0x2, P0 ;  /* 0x0000d10004077a11 */ /* 0x000fe200000f1405 */
[----:B------:R-:W-:Y:S01]  /*7420*/  FADD.FTZ R42, R41, R42 ;  /* 0x0000002a292a7221 */ /* 0x000fe20000010000 */
[----:B------:R-:W-:Y:S02]  /*7430*/  ISETP.GT.AND P0, PT, R125, 0x1, PT ;  /* 0x000000017d00780c */ /* 0x000fe40003f04270 */
[----:B------:R-:W-:Y:S01]  /*7440*/  MOV R125, R68 ;  /* 0x00000044007d7202 */ /* 0x000fe20000000f00 */
[----:B----4-:R-:W-:-:S04]  /*7450*/  IMAD.WIDE R128, R128, 0x10, R6 ;  /* 0x0000001080807825 */ /* 0x010fc800078e0206 */
        /* <DEDUP_REMOVED lines=11> */
.L_x_4597:
        /* <DEDUP_REMOVED lines=29> */
.L_x_4681:
[----:B------:R-:W-:Y:S05]  /*76e0*/  BSYNC B0 ;  /* 0x0000000000007941 */ /* 0x000fea0003800000 */
.L_x_4680:
        /* <DEDUP_REMOVED lines=28> */
.L_x_4683:
[----:B------:R-:W1:Y:S02]  /*78b0*/  S2R R9, SR_TID.X ;  /* 0x0000000000097919 */ /* 0x000e640000002100 */
.L_x_4684:
[----:B------:R-:W-:Y:S05]  /*78c0*/  BSYNC B0 ;  /* 0x0000000000007941 */ /* 0x000fea0003800000 */
.L_x_4682:
[----:B-1----:R-:W-:-:S13]  /*78d0*/  ISETP.GE.AND P0, PT, R9, c[0x0][0x16c], PT ;  /* 0x00005b0009007a0c */ /* 0x002fda0003f06270 */
[----:B------:R-:W-:Y:S05]  /*78e0*/  @P0 EXIT ;  /* 0x000000000000094d */ /* 0x000fea0003800000 */
[----:B------:R-:W-:Y:S02]  /*78f0*/  IMAD R107, R107, c[0x0][0x288], RZ ;  /* 0x0000a2006b6b7a24 */ /* 0x000fe400078e02ff */
[----:B------:R-:W-:-:S04]  /*7900*/  IMAD.WIDE.U32 R2, R0, c[0x0][0x288], RZ ;  /* 0x0000a20000027a25 */ /* 0x000fc800078e00ff */
[----:B------:R-:W-:-:S05]  /*7910*/  IMAD R13, R0, c[0x0][0x28c], R107 ;  /* 0x0000a300000d7a24 */ /* 0x000fca00078e026b */
[----:B------:R-:W-:Y:S02]  /*7920*/  IADD3 R13, R3, R13, RZ ;  /* 0x0000000d030d7210 */ /* 0x000fe40007ffe0ff */
.L_x_4685:
[----:B0-----:R1:W2:Y:S01]  /*7930*/  LDS R11, [R9.X4+0x5740] ;  /* 0x00574000090b7984 */ /* 0x0012a20000004800 */
[----:B------:R-:W-:Y:S01]  /*7940*/  SHF.R.S32.HI R0, RZ, 0x1f, R9 ;  /* 0x0000001fff007819 */ /* 0x000fe20000011409 */
[----:B------:R-:W-:Y:S01]  /*7950*/  YIELD ;  /* 0x0000000000007946 */ /* 0x000fe20003800000 */
[----:B------:R-:W-:Y:S02]  /*7960*/  MOV R4, R2 ;  /* 0x0000000200047202 */ /* 0x000fe40000000f00 */
[----:B------:R-:W-:Y:S01]  /*7970*/  MOV R5, R13 ;  /* 0x0000000d00057202 */ /* 0x000fe20000000f00 */
[----:B------:R-:W-:-:S04]  /*7980*/  IMAD R0, R0, c[0x0][0x290], RZ ;  /* 0x0000a40000007a24 */ /* 0x000fc800078e02ff */
[----:B------:R-:W-:-:S04]  /*7990*/  IMAD.WIDE.U32 R4, R9, c[0x0][0x290], R4 ;  /* 0x0000a40009047a25 */ /* 0x000fc800078e0004 */
[C---:B------:R-:W-:Y:S01]  /*79a0*/  IMAD R7, R9.reuse, c[0x0][0x294], R0 ;  /* 0x0000a50009077a24 */ /* 0x040fe200078e0200 */
[----:B0-----:R-:W-:Y:S02]  /*79b0*/  LEA R6, P0, R4, c[0x0][0x310], 0x2 ;  /* 0x0000c40004067a11 */ /* 0x001fe400078010ff */
[----:B-1----:R-:W-:Y:S02]  /*79c0*/  IADD3 R9, R9, c[0x0][0x0], RZ ;  /* 0x0000000009097a10 */ /* 0x002fe40007ffe0ff */
[----:B------:R-:W-:-:S04]  /*79d0*/  IADD3 R5, R5, R7, RZ ;  /* 0x0000000705057210 */ /* 0x000fc80007ffe0ff */
[----:B------:R-:W-:Y:S02]  /*79e0*/  LEA.HI.X R7, R4, c[0x0][0x314], R5, 0x2, P0 ;  /* 0x0000c50004077a11 */ /* 0x000fe400000f1405 */
[----:B------:R-:W-:-:S03]  /*79f0*/  ISETP.GE.AND P0, PT, R9, c[0x0][0x16c], PT ;  /* 0x00005b0009007a0c */ /* 0x000fc60003f06270 */
[----:B--2---:R0:W-:Y:S10]  /*7a00*/  RED.E.ADD.F32.FTZ.RN.STRONG.GPU [R6.64], R11 ;  /* 0x0000000b0600798e */ /* 0x0041f4000c10e784 */
[----:B------:R-:W-:Y:S05]  /*7a10*/  @!P0 BRA `(.L_x_4685) ;  /* 0xffffff1000008947 */ /* 0x000fea000383ffff */
[----:B------:R-:W-:Y:S05]  /*7a20*/  EXIT ;  /* 0x000000000000794d */ /* 0x000fea0003800000 */
.L_x_4635:
[----:B------:R-:W-:Y:S01]  /*7a30*/  HFMA2.MMA R96, -RZ, RZ, 0, 5.9604644775390625e-08 ;  /* 0x00000001ff607435 */ /* 0x000fe200000001ff */
[----:B------:R-:W-:-:S02]  /*7a40*/  MOV R95, R86 ;  /* 0x00000056005f7202 */ /* 0x000fc40000000f00 */
[----:B------:R-:W-:Y:S02]  /*7a50*/  MOV R97, RZ ;  /* 0x000000ff00617202 */ /* 0x000fe40000000f00 */
[----:B------:R-:W-:Y:S02]  /*7a60*/  MOV R98, 0xffffffff ;  /* 0xffffffff00627802 */ /* 0x000fe40000000f00 */
[----:B------:R-:W-:Y:S02]  /*7a70*/  MOV R84, 0x7a90 ;  /* 0x00007a9000547802 */ /* 0x000fe40000000f00 */
[----:B-----5:R-:W-:Y:S05]  /*7a80*/  CALL.REL.NOINC `($__internal_188_$__cuda_sm70_shflsync_up) ;  /* 0x00000ec000007944 */ /* 0x020fea0003c00000 */
[----:B-1----:R-:W-:Y:S01]  /*7a90*/  MOV R89, R95 ;  /* 0x0000005f00597202 */ /* 0x002fe20000000f00 */
[----:B0-----:R-:W-:Y:S05]  /*7aa0*/  BRA `(.L_x_4686) ;  /* 0xffffc4e000007947 */ /* 0x001fea000383ffff */
.L_x_4636:
[----:B------:R-:W-:Y:S01]  /*7ab0*/  HFMA2.MMA R96, -RZ, RZ, 0, 5.9604644775390625e-08 ;  /* 0x00000001ff607435 */ /* 0x000fe200000001ff */
[----:B------:R-:W-:Y:S02]  /*7ac0*/  MOV R95, R87 ;  /* 0x00000057005f7202 */ /* 0x000fe40000000f00 */
[----:B------:R-:W-:Y:S02]  /*7ad0*/  MOV R97, RZ ;  /* 0x000000ff00617202 */ /* 0x000fe40000000f00 */
[----:B------:R-:W-:-:S02]  /*7ae0*/  MOV R98, 0xffffffff ;  /* 0xffffffff00627802 */ /* 0x000fc40000000f00 */
[----:B------:R-:W-:Y:S02]  /*7af0*/  MOV R84, 0x7b10 ;  /* 0x00007b1000547802 */ /* 0x000fe40000000f00 */
[----:B01---5:R-:W-:Y:S05]  /*7b00*/  CALL.REL.NOINC `($__internal_188_$__cuda_sm70_shflsync_up) ;  /* 0x00000e4000007944 */ /* 0x023fea0003c00000 */
        /* <DEDUP_REMOVED lines=10> */
[----:B------:R-:W-:Y:S05]  /*7bb0*/  CALL.REL.NOINC `($__internal_188_$__cuda_sm70_shflsync_up) ;  /* 0x00000d9000007944 */ /* 0x000fea0003c00000 */
[----:B0-----:R-:W-:Y:S01]  /*7bc0*/  HFMA2.MMA R96, -RZ, RZ, 0, 1.1920928955078125e-07 ;  /* 0x00000002ff607435 */ /* 0x001fe200000001ff */
[----:B-1----:R-:W-:Y:S02]  /*7bd0*/  MOV R86, R95 ;  /* 0x0000005f00567202 */ /* 0x002fe40000000f00 */
[----:B------:R-:W-:Y:S02]  /*7be0*/  MOV R95, R88 ;  /* 0x00000058005f7202 */ /* 0x000fe40000000f00 */
[----:B------:R-:W-:Y:S02]  /*7bf0*/  MOV R97, RZ ;  /* 0x000000ff00617202 */ /* 0x000fe40000000f00 */
[----:B------:R-:W-:Y:S02]  /*7c00*/  MOV R98, 0xffffffff ;  /* 0xffffffff00627802 */ /* 0x000fe40000000f00 */
[----:B------:R-:W-:-:S02]  /*7c10*/  MOV R84, 0x7c30 ;  /* 0x00007c3000547802 */ /* 0x000fc40000000f00 */
[----:B------:R-:W-:Y:S05]  /*7c20*/  CALL.REL.NOINC `($__internal_188_$__cuda_sm70_shflsync_up) ;  /* 0x00000d2000007944 */ /* 0x000fea0003c00000 */
        /* <DEDUP_REMOVED lines=8> */
[----:B------:R-:W-:Y:S05]  /*7cb0*/  CALL.REL.NOINC `($__internal_188_$__cuda_sm70_shflsync_up) ;  /* 0x00000c9000007944 */ /* 0x000fea0003c00000 */
[----:B0-----:R-:W-:Y:S01]  /*7cc0*/  HFMA2.MMA R96, -RZ, RZ, 0, 2.384185791015625e-07 ;  /* 0x00000004ff607435 */ /* 0x001fe200000001ff */
[----:B-1----:R-:W-:Y:S02]  /*7cd0*/  MOV R86, R95 ;  /* 0x0000005f00567202 */ /* 0x002fe40000000f00 */
[----:B------:R-:W-:Y:S02]  /*7ce0*/  MOV R95, R88 ;  /* 0x00000058005f7202 */ /* 0x000fe40000000f00 */
[----:B------:R-:W-:Y:S02]  /*7cf0*/  MOV R97, RZ ;  /* 0x000000ff00617202 */ /* 0x000fe40000000f00 */
[----:B------:R-:W-:Y:S02]  /*7d00*/  MOV R98, 0xffffffff ;  /* 0xffffffff00627802 */ /* 0x000fe40000000f00 */
[----:B------:R-:W-:Y:S02]  /*7d10*/  MOV R84, 0x7d30 ;  /* 0x00007d3000547802 */ /* 0x000fe40000000f00 */
[----:B------:R-:W-:Y:S05]  /*7d20*/  CALL.REL.NOINC `($__internal_188_$__cuda_sm70_shflsync_up) ;  /* 0x00000c2000007944 */ /* 0x000fea0003c00000 */
        /* <DEDUP_REMOVED lines=8> */
[----:B------:R-:W-:Y:S05]  /*7db0*/  CALL.REL.NOINC `($__internal_188_$__cuda_sm70_shflsync_up) ;  /* 0x00000b9000007944 */ /* 0x000fea0003c00000 */
[----:B0-----:R-:W-:Y:S01]  /*7dc0*/  HFMA2.MMA R96, -RZ, RZ, 0, 4.76837158203125e-07 ;  /* 0x00000008ff607435 */ /* 0x001fe200000001ff */
[----:B-1----:R-:W-:Y:S02]  /*7dd0*/  MOV R86, R95 ;  /* 0x0000005f00567202 */ /* 0x002fe40000000f00 */
[----:B------:R-:W-:Y:S02]  /*7de0*/  MOV R95, R88 ;  /* 0x00000058005f7202 */ /* 0x000fe40000000f00 */
[----:B------:R-:W-:Y:S02]  /*7df0*/  MOV R97, RZ ;  /* 0x000000ff00617202 */ /* 0x000fe40000000f00 */
[----:B------:R-:W-:Y:S02]  /*7e00*/  MOV R98, 0xffffffff ;  /* 0xffffffff00627802 */ /* 0x000fe40000000f00 */
[----:B------:R-:W-:Y:S02]  /*7e10*/  MOV R84, 0x7e30 ;  /* 0x00007e3000547802 */ /* 0x000fe40000000f00 */
[----:B------:R-:W-:Y:S05]  /*7e20*/  CALL.REL.NOINC `($__internal_188_$__cuda_sm70_shflsync_up) ;  /* 0x00000b2000007944 */ /* 0x000fea0003c00000 */
        /* <DEDUP_REMOVED lines=8> */
[----:B------:R-:W-:Y:S05]  /*7eb0*/  CALL.REL.NOINC `($__internal_188_$__cuda_sm70_shflsync_up) ;  /* 0x00000a9000007944 */ /* 0x000fea0003c00000 */
[----:B0-----:R-:W-:Y:S01]  /*7ec0*/  HFMA2.MMA R96, -RZ, RZ, 0, 9.5367431640625e-07 ;  /* 0x00000010ff607435 */ /* 0x001fe200000001ff */
[----:B-1----:R-:W-:Y:S02]  /*7ed0*/  MOV R94, R95 ;  /* 0x0000005f005e7202 */ /* 0x002fe40000000f00 */
[----:B------:R-:W-:Y:S02]  /*7ee0*/  MOV R95, R88 ;  /* 0x00000058005f7202 */ /* 0x000fe40000000f00 */
[----:B------:R-:W-:Y:S02]  /*7ef0*/  MOV R97, RZ ;  /* 0x000000ff00617202 */ /* 0x000fe40000000f00 */
[----:B------:R-:W-:Y:S02]  /*7f00*/  MOV R98, 0xffffffff ;  /* 0xffffffff00627802 */ /* 0x000fe40000000f00 */
[----:B------:R-:W-:Y:S02]  /*7f10*/  MOV R84, 0x7f30 ;  /* 0x00007f3000547802 */ /* 0x000fe40000000f00 */
[----:B------:R-:W-:Y:S05]  /*7f20*/  CALL.REL.NOINC `($__internal_188_$__cuda_sm70_shflsync_up) ;  /* 0x00000a2000007944 */ /* 0x000fea0003c00000 */
[----:B-1----:R-:W-:Y:S01]  /*7f30*/  MOV R84, R95 ;  /* 0x0000005f00547202 */ /* 0x002fe20000000f00 */
[----:B0-----:R-:W-:Y:S05]  /*7f40*/  BRA `(.L_x_4687) ;  /* 0xffffc1c000007947 */ /* 0x001fea000383ffff */
.L_x_4639:
[----:B------:R-:W-:Y:S01]  /*7f50*/  HFMA2.MMA R96, -RZ, RZ, 0, 5.9604644775390625e-08 ;  /* 0x00000001ff607435 */ /* 0x000fe200000001ff */
[----:B------:R-:W-:-:S02]  /*7f60*/  MOV R95, R89 ;  /* 0x00000059005f7202 */ /* 0x000fc40000000f00 */
[----:B------:R-:W-:Y:S02]  /*7f70*/  MOV R97, RZ ;  /* 0x000000ff00617202 */ /* 0x000fe40000000f00 */
[----:B------:R-:W-:Y:S02]  /*7f80*/  MOV R98, 0xffffffff ;  /* 0xffffffff00627802 */ /* 0x000fe40000000f00 */
[----:B------:R-:W-:Y:S02]  /*7f90*/  MOV R84, 0x7fb0 ;  /* 0x00007fb000547802 */ /* 0x000fe40000000f00 */
[----:B01---5:R-:W-:Y:S05]  /*7fa0*/  CALL.REL.NOINC `($__internal_188_$__cuda_sm70_shflsync_up) ;  /* 0x000009a000007944 */ /* 0x023fea0003c00000 */
[----:B0-----:R-:W-:Y:S01]  /*7fb0*/  HFMA2.MMA R96, -RZ, RZ, 0, 5.9604644775390625e-08 ;  /* 0x00000001ff607435 */ /* 0x001fe200000001ff */
[----:B-1----:R-:W-:Y:S02]  /*7fc0*/  MOV R86, R95 ;  /* 0x0000005f00567202 */ /* 0x002fe40000000f00 */
[----:B------:R-:W-:Y:S02]  /*7fd0*/  MOV R95, R87 ;  /* 0x00000057005f7202 */ /* 0x000fe40000000f00 */
[----:B------:R-:W-:Y:S02]  /*7fe0*/  MOV R97, RZ ;  /* 0x000000ff00617202 */ /* 0x000fe40000000f00 */
[----:B------:R-:W-:-:S02]  /*7ff0*/  MOV R98, 0xffffffff ;  /* 0xffffffff00627802 */ /* 0x000fc40000000f00 */
[----:B------:R-:W-:Y:S02]  /*8000*/  MOV R84, 0x8020 ;  /* 0x0000802000547802 */ /* 0x000fe40000000f00 */
[----:B------:R-:W-:Y:S05]  /*8010*/  CALL.REL.NOINC `($__internal_188_$__cuda_sm70_shflsync_up) ;  /* 0x0000093000007944 */ /* 0x000fea0003c00000 */
[----:B------:R-:W-:Y:S01]  /*8020*/  HFMA2.MMA R212, -RZ, RZ, 0, 0 ;  /* 0x00000000ffd47435 */ /* 0x000fe200000001ff */
[----:B------:R-:W-:Y:S02]  /*8030*/  MOV R88, R86 ;  /* 0x0000005600587202 */ /* 0x000fe40000000f00 */
[----:B-1----:R-:W-:Y:S02]  /*8040*/  MOV R89, R95 ;  /* 0x0000005f00597202 */ /* 0x002fe40000000f00 */
[----:B------:R-:W-:Y:S02]  /*8050*/  MOV R213, R152 ;  /* 0x0000009800d57202 */ /* 0x000fe40000000f00 */
[----:B------:R-:W-:Y:S02]  /*8060*/  MOV R214, 0x1f ;  /* 0x0000001f00d67802 */ /* 0x000fe40000000f00 */
[----:B------:R-:W-:Y:S02]  /*8070*/  MOV R215, 0xffffffff ;  /* 0xffffffff00d77802 */ /* 0x000fe40000000f00 */
[----:B------:R-:W-:-:S02]  /*8080*/  MOV R84, 0x80a0 ;  /* 0x000080a000547802 */ /* 0x000fc40000000f00 */
[----:B0-----:R-:W-:Y:S05]  /*8090*/  CALL.REL.NOINC `($__internal_187_$__cuda_sm70_shflsync_idx_p) ;  /* 0x0000087000007944 */ /* 0x001fea0003c00000 */
[----:B-1----:R-:W-:Y:S01]  /*80a0*/  MOV R152, R212 ;  /* 0x000000d400987202 */ /* 0x002fe20000000f00 */
[----:B------:R-:W-:Y:S01]  /*80b0*/  HFMA2.MMA R212, -RZ, RZ, 0, 0 ;  /* 0x00000000ffd47435 */ /* 0x000fe200000001ff */
[----:B0-----:R-:W-:-:S02]  /*80c0*/  MOV R213, R153 ;  /* 0x0000009900d57202 */ /* 0x001fc40000000f00 */
[----:B------:R-:W-:Y:S02]  /*80d0*/  MOV R214, 0x1f ;  /* 0x0000001f00d67802 */ /* 0x000fe40000000f00 */
[----:B------:R-:W-:Y:S02]  /*80e0*/  MOV R215, 0xffffffff ;  /* 0xffffffff00d77802 */ /* 0x000fe40000000f00 */
[----:B------:R-:W-:Y:S02]  /*80f0*/  MOV R84, 0x8110 ;  /* 0x0000811000547802 */ /* 0x000fe40000000f00 */
[----:B------:R-:W-:Y:S05]  /*8100*/  CALL.REL.NOINC `($__internal_187_$__cuda_sm70_shflsync_idx_p) ;  /* 0x0000080000007944 */ /* 0x000fea0003c00000 */
[----:B-1----:R-:W-:Y:S01]  /*8110*/  MOV R85, R212 ;  /* 0x000000d400557202 */ /* 0x002fe20000000f00 */
[----:B0-----:R-:W-:Y:S05]  /*8120*/  BRA `(.L_x_4688) ;  /* 0xffffc15000007947 */ /* 0x001fea000383ffff */
.L_x_4642:
[----:B------:R-:W-:Y:S01]  /*8130*/  HFMA2.MMA R211, -RZ, RZ, 0, 5.9604644775390625e-08 ;  /* 0x00000001ffd37435 */ /* 0x000fe200000001ff */
[----:B------:R-:W-:Y:S02]  /*8140*/  MOV R210, R86 ;  /* 0x0000005600d27202 */ /* 0x000fe40000000f00 */
[----:B------:R-:W-:Y:S02]  /*8150*/  MOV R212, 0x1f ;  /* 0x0000001f00d47802 */ /* 0x000fe40000000f00 */
[----:B------:R-:W-:-:S02]  /*8160*/  MOV R213, 0xffffffff ;  /* 0xffffffff00d57802 */ /* 0x000fc40000000f00 */
[----:B------:R-:W-:Y:S02]  /*8170*/  MOV R84, 0x8190 ;  /* 0x0000819000547802 */ /* 0x000fe40000000f00 */
[----:B------:R-:W-:Y:S05]  /*8180*/  CALL.REL.NOINC `($__internal_186_$__cuda_sm70_shflsync_down) ;  /* 0x0000074000007944 */ /* 0x000fea0003c00000 */
[----:B-1----:R-:W-:Y:S01]  /*8190*/  MOV R207, R210 ;  /* 0x000000d200cf7202 */ /* 0x002fe20000000f00 */
[----:B0-----:R-:W-:Y:S05]  /*81a0*/  BRA `(.L_x_4689) ;  /* 0xffffc5b000007947 */ /* 0x001fea000383ffff */
.L_x_4643:
[----:B------:R-:W-:Y:S01]  /*81b0*/  HFMA2.MMA R211, -RZ, RZ, 0, 5.9604644775390625e-08 ;  /* 0x00000001ffd37435 */ /* 0x000fe200000001ff */
[----:B------:R-:W-:Y:S02]  /*81c0*/  MOV R210, R87 ;  /* 0x0000005700d27202 */ /* 0x000fe40000000f00 */
[----:B------:R-:W-:Y:S02]  /*81d0*/  MOV R212, 0x1f ;  /* 0x0000001f00d47802 */ /* 0x000fe40000000f00 */
[----:B------:R-:W-:Y:S02]  /*81e0*/  MOV R213, 0xffffffff ;  /* 0xffffffff00d57802 */ /* 0x000fe40000000f00 */
[----:B------:R-:W-:Y:S02]  /*81f0*/  MOV R84, 0x8210 ;  /* 0x0000821000547802 */ /* 0x000fe40000000f00 */
[----:B01----:R-:W-:Y:S05]  /*8200*/  CALL.REL.NOINC `($__internal_186_$__cuda_sm70_shflsync_down) ;  /* 0x000006c000007944 */ /* 0x003fea0003c00000 */
        /* <DEDUP_REMOVED lines=9> */
[----:B------:R-:W-:Y:S05]  /*82a0*/  CALL.REL.NOINC `($__internal_186_$__cuda_sm70_shflsync_down) ;  /* 0x0000062000007944 */ /* 0x000fea0003c00000 */
[----:B0-----:R-:W-:Y:S01]  /*82b0*/  HFMA2.MMA R211, -RZ, RZ, 0, 1.1920928955078125e-07 ;  /* 0x00000002ffd37435 */ /* 0x001fe200000001ff */
[----:B-1----:R-:W-:Y:S02]  /*82c0*/  MOV R86, R210 ;  /* 0x000000d200567202 */ /* 0x002fe40000000f00 */
[----:B------:R-:W-:-:S02]  /*82d0*/  MOV R210, R87 ;  /* 0x0000005700d27202 */ /* 0x000fc40000000f00 */
[----:B------:R-:W-:Y:S02]  /*82e0*/  MOV R212, 0x1f ;  /* 0x0000001f00d47802 */ /* 0x000fe40000000f00 */
[----:B------:R-:W-:Y:S02]  /*82f0*/  MOV R213, 0xffffffff ;  /* 0xffffffff00d57802 */ /* 0x000fe40000000f00 */
[----:B------:R-:W-:Y:S02]  /*8300*/  MOV R84, 0x8320 ;  /* 0x0000832000547802 */ /* 0x000fe40000000f00 */
[----:B------:R-:W-:Y:S05]  /*8310*/  CALL.REL.NOINC `($__internal_186_$__cuda_sm70_shflsync_down) ;  /* 0x000005b000007944 */ /* 0x000fea0003c00000 */
[----:B-1----:R-:W-:Y:S01]  /*8320*/  @!P3 FFMA.FTZ R87, R207, R210, R87 ;  /* 0x000000d2cf57b223 */ /* 0x002fe20000010057 */
[----:B0-----:R-:W-:Y:S01]  /*8330*/  HFMA2.MMA R211, -RZ, RZ, 0, 2.384185791015625e-07 ;  /* 0x00000004ffd37435 */ /* 0x001fe200000001ff */
[----:B------:R-:W-:Y:S01]  /*8340*/  @!P3 FMUL.FTZ R207, R86, R207 ;  /* 0x000000cf56cfb220 */ /* 0x000fe20000410000 */
[----:B------:R-:W-:Y:S02]  /*8350*/  MOV R212, 0x1f ;  /* 0x0000001f00d47802 */ /* 0x000fe40000000f00 */
[----:B------:R-:W-:Y:S02]  /*8360*/  MOV R213, 0xffffffff ;  /* 0xffffffff00d57802 */ /* 0x000fe40000000f00 */
[----:B------:R-:W-:-:S02]  /*8370*/  MOV R210, R207 ;  /* 0x000000cf00d27202 */ /* 0x000fc40000000f00 */
[----:B------:R-:W-:Y:S02]  /*8380*/  MOV R84, 0x83a0 ;  /* 0x000083a000547802 */ /* 0x000fe40000000f00 */
[----:B------:R-:W-:Y:S05]  /*8390*/  CALL.REL.NOINC `($__internal_186_$__cuda_sm70_shflsync_down) ;  /* 0x0000053000007944 */ /* 0x000fea0003c00000 */
[----:B0-----:R-:W-:Y:S01]  /*83a0*/  HFMA2.MMA R211, -RZ, RZ, 0, 2.384185791015625e-07 ;  /* 0x00000004ffd37435 */ /* 0x001fe200000001ff */
[----:B-1----:R-:W-:Y:S02]  /*83b0*/  MOV R86, R210 ;  /* 0x000000d200567202 */ /* 0x002fe40000000f00 */
[----:B------:R-:W-:Y:S02]  /*83c0*/  MOV R210, R87 ;  /* 0x0000005700d27202 */ /* 0x000fe40000000f00 */
[----:B------:R-:W-:Y:S02]  /*83d0*/  MOV R212, 0x1f ;  /* 0x0000001f00d47802 */ /* 0x000fe40000000f00 */
[----:B------:R-:W-:Y:S02]  /*83e0*/  MOV R213, 0xffffffff ;  /* 0xffffffff00d57802 */ /* 0x000fe40000000f00 */
[----:B------:R-:W-:Y:S02]  /*83f0*/  MOV R84, 0x8410 ;  /* 0x0000841000547802 */ /* 0x000fe40000000f00 */
[----:B------:R-:W-:Y:S05]  /*8400*/  CALL.REL.NOINC `($__internal_186_$__cuda_sm70_shflsync_down) ;  /* 0x000004c000007944 */ /* 0x000fea0003c00000 */
[----:B-1----:R-:W-:Y:S01]  /*8410*/  @!P2 FFMA.FTZ R87, R207, R210, R87 ;  /* 0x000000d2cf57a223 */ /* 0x002fe20000010057 */
[----:B0-----:R-:W-:Y:S01]  /*8420*/  HFMA2.MMA R211, -RZ, RZ, 0, 4.76837158203125e-07 ;  /* 0x00000008ffd37435 */ /* 0x001fe200000001ff */
[----:B------:R-:W-:Y:S01]  /*8430*/  @!P2 FMUL.FTZ R207, R86, R207 ;  /* 0x000000cf56cfa220 */ /* 0x000fe20000410000 */
[----:B------:R-:W-:-:S02]  /*8440*/  MOV R212, 0x1f ;  /* 0x0000001f00d47802 */ /* 0x000fc40000000f00 */
[----:B------:R-:W-:Y:S02]  /*8450*/  MOV R213, 0xffffffff ;  /* 0xffffffff00d57802 */ /* 0x000fe40000000f00 */
[----:B------:R-:W-:Y:S02]  /*8460*/  MOV R210, R207 ;  /* 0x000000cf00d27202 */ /* 0x000fe40000000f00 */
[----:B------:R-:W-:Y:S02]  /*8470*/  MOV R84, 0x8490 ;  /* 0x0000849000547802 */ /* 0x000fe40000000f00 */
[----:B------:R-:W-:Y:S05]  /*8480*/  CALL.REL.NOINC `($__internal_186_$__cuda_sm70_shflsync_down) ;  /* 0x0000044000007944 */ /* 0x000fea0003c00000 */
[----:B0-----:R-:W-:Y:S01]  /*8490*/  HFMA2.MMA R211, -RZ, RZ, 0, 4.76837158203125e-07 ;  /* 0x00000008ffd37435 */ /* 0x001fe200000001ff */
[----:B-1----:R-:W-:Y:S02]  /*84a0*/  MOV R86, R210 ;  /* 0x000000d200567202 */ /* 0x002fe40000000f00 */
[----:B------:R-:W-:Y:S02]  /*84b0*/  MOV R210, R87 ;  /* 0x0000005700d27202 */ /* 0x000fe40000000f00 */
[----:B------:R-:W-:Y:S02]  /*84c0*/  MOV R212, 0x1f ;  /* 0x0000001f00d47802 */ /* 0x000fe40000000f00 */
[----:B------:R-:W-:-:S02]  /*84d0*/  MOV R213, 0xffffffff ;  /* 0xffffffff00d57802 */ /* 0x000fc40000000f00 */
[----:B------:R-:W-:Y:S02]  /*84e0*/  MOV R84, 0x8500 ;  /* 0x0000850000547802 */ /* 0x000fe40000000f00 */
[----:B------:R-:W-:Y:S05]  /*84f0*/  CALL.REL.NOINC `($__internal_186_$__cuda_sm70_shflsync_down) ;  /* 0x000003d000007944 */ /* 0x000fea0003c00000 */
        /* <DEDUP_REMOVED lines=8> */
[----:B------:R-:W-:Y:S05]  /*8580*/  CALL.REL.NOINC `($__internal_186_$__cuda_sm70_shflsync_down) ;  /* 0x0000034000007944 */ /* 0x000fea0003c00000 */
[----:B0-----:R-:W-:Y:S01]  /*8590*/  HFMA2.MMA R211, -RZ, RZ, 0, 9.5367431640625e-07 ;  /* 0x00000010ffd37435 */ /* 0x001fe200000001ff */
[----:B-1----:R-:W-:Y:S02]  /*85a0*/  MOV R86, R210 ;  /* 0x000000d200567202 */ /* 0x002fe40000000f00 */
[----:B------:R-:W-:Y:S02]  /*85b0*/  MOV R210, R87 ;  /* 0x0000005700d27202 */ /* 0x000fe40000000f00 */
[----:B------:R-:W-:Y:S02]  /*85c0*/  MOV R212, 0x1f ;  /* 0x0000001f00d47802 */ /* 0x000fe40000000f00 */
[----:B------:R-:W-:Y:S02]  /*85d0*/  MOV R213, 0xffffffff ;  /* 0xffffffff00d57802 */ /* 0x000fe40000000f00 */
[----:B------:R-:W-:Y:S02]  /*85e0*/  MOV R84, 0x8600 ;  /* 0x0000860000547802 */ /* 0x000fe40000000f00 */
[----:B------:R-:W-:Y:S05]  /*85f0*/  CALL.REL.NOINC `($__internal_186_$__cuda_sm70_shflsync_down) ;  /* 0x000002d000007944 */ /* 0x000fea0003c00000 */
[----:B-1----:R-:W-:Y:S01]  /*8600*/  @!P0 FFMA.FTZ R87, R209, R210, R87 ;  /* 0x000000d2d1578223 */ /* 0x002fe20000010057 */
[----:B0-----:R-:W-:Y:S01]  /*8610*/  HFMA2.MMA R212, -RZ, RZ, 0, 0 ;  /* 0x00000000ffd47435 */ /* 0x001fe200000001ff */
[----:B------:R-:W-:Y:S01]  /*8620*/  @!P0 FMUL.FTZ R209, R86, R209 ;  /* 0x000000d156d18220 */ /* 0x000fe20000410000 */
[----:B------:R-:W-:-:S02]  /*8630*/  MOV R214, 0x1f ;  /* 0x0000001f00d67802 */ /* 0x000fc40000000f00 */
[----:B------:R-:W-:Y:S02]  /*8640*/  MOV R215, 0xffffffff ;  /* 0xffffffff00d77802 */ /* 0x000fe40000000f00 */
[----:B------:R-:W-:Y:S02]  /*8650*/  MOV R213, R209 ;  /* 0x000000d100d57202 */ /* 0x000fe40000000f00 */
[----:B------:R-:W-:Y:S02]  /*8660*/  MOV R84, 0x8680 ;  /* 0x0000868000547802 */ /* 0x000fe40000000f00 */
[----:B------:R-:W-:Y:S05]  /*8670*/  CALL.REL.NOINC `($__internal_187_$__cuda_sm70_shflsync_idx_p) ;  /* 0x0000029000007944 */ /* 0x000fea0003c00000 */
[----:B-1----:R-:W-:Y:S01]  /*8680*/  MOV R86, R212 ;  /* 0x000000d400567202 */ /* 0x002fe20000000f00 */
[----:B------:R-:W-:Y:S01]  /*8690*/  HFMA2.MMA R212, -RZ, RZ, 0, 0 ;  /* 0x00000000ffd47435 */ /* 0x000fe200000001ff */
[----:B0-----:R-:W-:Y:S02]  /*86a0*/  MOV R213, R87 ;  /* 0x0000005700d57202 */ /* 0x001fe40000000f00 */
[----:B------:R-:W-:Y:S02]  /*86b0*/  MOV R214, 0x1f ;  /* 0x0000001f00d67802 */ /* 0x000fe40000000f00 */
[----:B------:R-:W-:-:S02]  /*86c0*/  MOV R215, 0xffffffff ;  /* 0xffffffff00d77802 */ /* 0x000fc40000000f00 */
[----:B------:R-:W-:Y:S02]  /*86d0*/  MOV R84, 0x86f0 ;  /* 0x000086f000547802 */ /* 0x000fe40000000f00 */
[----:B------:R-:W-:Y:S05]  /*86e0*/  CALL.REL.NOINC `($__internal_187_$__cuda_sm70_shflsync_idx_p) ;  /* 0x0000022000007944 */ /* 0x000fea0003c00000 */
[----:B------:R-:W-:Y:S01]  /*86f0*/  HFMA2.MMA R211, -RZ, RZ, 0, 5.9604644775390625e-08 ;  /* 0x00000001ffd37435 */ /* 0x000fe200000001ff */
[----:B-1----:R-:W-:Y:S02]  /*8700*/  MOV R208, R212 ;  /* 0x000000d400d07202 */ /* 0x002fe40000000f00 */
[----:B------:R-:W-:Y:S02]  /*8710*/  MOV R207, R86 ;  /* 0x0000005600cf7202 */ /* 0x000fe40000000f00 */
[----:B------:R-:W-:Y:S02]  /*8720*/  MOV R210, R209 ;  /* 0x000000d100d27202 */ /* 0x000fe40000000f00 */
[----:B------:R-:W-:Y:S02]  /*8730*/  MOV R212, 0x1f ;  /* 0x0000001f00d47802 */ /* 0x000fe40000000f00 */
[----:B0-----:R-:W-:Y:S02]  /*8740*/  MOV R213, 0xffffffff ;  /* 0xffffffff00d57802 */ /* 0x001fe40000000f00 */
[----:B------:R-:W-:-:S02]  /*8750*/  MOV R84, 0x8770 ;  /* 0x0000877000547802 */ /* 0x000fc40000000f00 */
[----:B------:R-:W-:Y:S05]  /*8760*/  CALL.REL.NOINC `($__internal_186_$__cuda_sm70_shflsync_down) ;  /* 0x0000016000007944 */ /* 0x000fea0003c00000 */
[----:B0-----:R-:W-:Y:S01]  /*8770*/  HFMA2.MMA R211, -RZ, RZ, 0, 5.9604644775390625e-08 ;  /* 0x00000001ffd37435 */ /* 0x001fe200000001ff */
[----:B-1----:R-:W-:-:S02]  /*8780*/  MOV R86, R210 ;  /* 0x000000d200567202 */ /* 0x002fc40000000f00 */
[----:B------:R-:W-:Y:S02]  /*8790*/  MOV R210, R87 ;  /* 0x0000005700d27202 */ /* 0x000fe40000000f00 */
[----:B------:R-:W-:Y:S02]  /*87a0*/  MOV R212, 0x1f ;  /* 0x0000001f00d47802 */ /* 0x000fe40000000f00 */
[----:B------:R-:W-:Y:S02]  /*87b0*/  MOV R213, 0xffffffff ;  /* 0xffffffff00d57802 */ /* 0x000fe40000000f00 */
[----:B------:R-:W-:Y:S02]  /*87c0*/  MOV R84, 0x87e0 ;  /* 0x000087e000547802 */ /* 0x000fe40000000f00 */
[----:B------:R-:W-:Y:S05]  /*87d0*/  CALL.REL.NOINC `($__internal_186_$__cuda_sm70_shflsync_down) ;  /* 0x000000f000007944 */ /* 0x000fea0003c00000 */
[----:B0-----:R-:W-:Y:S01]  /*87e0*/  HFMA2.MMA R212, -RZ, RZ, 0, 0 ;  /* 0x00000000ffd47435 */ /* 0x001fe200000001ff */
[----:B------:R-:W-:Y:S02]  /*87f0*/  MOV R209, R86 ;  /* 0x0000005600d17202 */ /* 0x000fe40000000f00 */
[----:B------:R-:W-:Y:S02]  /*8800*/  MOV R213, R88 ;  /* 0x0000005800d57202 */ /* 0x000fe40000000f00 */
[----:B------:R-:W-:-:S02]  /*8810*/  MOV R214, 0x1f ;  /* 0x0000001f00d67802 */ /* 0x000fc40000000f00 */
[----:B------:R-:W-:Y:S02]  /*8820*/  MOV R215, 0xffffffff ;  /* 0xffffffff00d77802 */ /* 0x000fe40000000f00 */
[----:B------:R-:W-:Y:S02]  /*8830*/  MOV R84, 0x8850 ;  /* 0x0000885000547802 */ /* 0x000fe40000000f00 */
[----:B-1----:R-:W-:Y:S05]  /*8840*/  CALL.REL.NOINC `($__internal_187_$__cuda_sm70_shflsync_idx_p) ;  /* 0x000000c000007944 */ /* 0x002fea0003c00000 */
[----:B-1----:R-:W-:Y:S01]  /*8850*/  MOV R211, R212 ;  /* 0x000000d400d37202 */ /* 0x002fe20000000f00 */
[----:B------:R-:W-:Y:S01]  /*8860*/  HFMA2.MMA R212, -RZ, RZ, 0, 0 ;  /* 0x00000000ffd47435 */ /* 0x000fe200000001ff */
[----:B0-----:R-:W-:Y:S02]  /*8870*/  MOV R213, R89 ;  /* 0x0000005900d57202 */ /* 0x001fe40000000f00 */
[----:B------:R-:W-:Y:S02]  /*8880*/  MOV R214, 0x1f ;  /* 0x0000001f00d67802 */ /* 0x000fe40000000f00 */
[----:B------:R-:W-:Y:S02]  /*8890*/  MOV R215, 0xffffffff ;  /* 0xffffffff00d77802 */ /* 0x000fe40000000f00 */
[----:B------:R-:W-:-:S02]  /*88a0*/  MOV R84, 0x88c0 ;  /* 0x000088c000547802 */ /* 0x000fc40000000f00 */
[----:B------:R-:W-:Y:S05]  /*88b0*/  CALL.REL.NOINC `($__internal_187_$__cuda_sm70_shflsync_idx_p) ;  /* 0x0000005000007944 */ /* 0x000fea0003c00000 */
[----:B01----:R-:W-:Y:S05]  /*88c0*/  BRA `(.L_x_4690) ;  /* 0xffffc03000007947 */ /* 0x003fea000383ffff */
        .weak           $__internal_186_$__cuda_sm70_shflsync_down
        .type           $__internal_186_$__cuda_sm70_shflsync_down,@function
        .size           $__internal_186_$__cuda_sm70_shflsync_down,($__internal_187_$__cuda_sm70_shflsync_idx_p - $__internal_186_$__cuda_sm70_shflsync_down)
$__internal_186_$__cuda_sm70_shflsync_down:
[----:B------:R-:W-:Y:S01]  /*88d0*/  HFMA2.MMA R85, -RZ, RZ, 0, 0 ;  /* 0x00000000ff557435 */ /* 0x000fe200000001ff */
[----:B------:R-:W-:Y:S04]  /*88e0*/  WARPSYNC R213 ;  /* 0x000000d500007348 */ /* 0x000fe80003800000 */
[----:B------:R0:W1:Y:S01]  /*88f0*/  SHFL.DOWN PT, R210, R210, R211, R212 ;  /* 0x080000d3d2d27389 */ /* 0x00006200000e00d4 */
[----:B------:R-:W-:Y:S05]  /*8900*/  RET.REL.NODEC R84 `(_Z25selective_scan_bwd_kernelI32Selective_Scan_bwd_kernel_traitsILi64ELi16ELb1ELb1ELb1ELb1ELb0EffEEv12SSMParamsBwd) ;  /* 0xffff76f054007950 */ /* 0x000fea0003c3ffff */
        .weak           $__internal_187_$__cuda_sm70_shflsync_idx_p
        .type           $__internal_187_$__cuda_sm70_shflsync_idx_p,@function
        .size           $__internal_187_$__cuda_sm70_shflsync_idx_p,($__internal_188_$__cuda_sm70_shflsync_up - $__internal_187_$__cuda_sm70_shflsync_idx_p)
$__internal_187_$__cuda_sm70_shflsync_idx_p:
[----:B------:R-:W-:Y:S01]  /*8910*/  MOV R85, 0x0 ;  /* 0x0000000000557802 */ /* 0x000fe20000000f00 */
[----:B------:R-:W-:Y:S04]  /*8920*/  WARPSYNC R215 ;  /* 0x000000d700007348 */ /* 0x000fe80003800000 */
[----:B------:R0:W1:Y:S01]  /*8930*/  SHFL.IDX PT, R212, R213, R212, R214 ;  /* 0x000000d4d5d47389 */ /* 0x00006200000e00d6 */
[----:B------:R-:W-:Y:S05]  /*8940*/  RET.REL.NODEC R84 `(_Z25selective_scan_bwd_kernelI32Selective_Scan_bwd_kernel_traitsILi64ELi16ELb1ELb1ELb1ELb1ELb0EffEEv12SSMParamsBwd) ;  /* 0xffff76b054007950 */ /* 0x000fea0003c3ffff */
        .weak           $__internal_188_$__cuda_sm70_shflsync_up
        .type           $__internal_188_$__cuda_sm70_shflsync_up,@function
        .size           $__internal_188_$__cuda_sm70_shflsync_up,(.L_x_9004 - $__internal_188_$__cuda_sm70_shflsync_up)
$__internal_188_$__cuda_sm70_shflsync_up:
[----:B------:R-:W-:Y:S01]  /*8950*/  HFMA2.MMA R85, -RZ, RZ, 0, 0 ;  /* 0x00000000ff557435 */ /* 0x000fe200000001ff */
[----:B------:R-:W-:Y:S04]  /*8960*/  WARPSYNC R98 ;  /* 0x0000006200007348 */ /* 0x000fe80003800000 */
[----:B------:R0:W1:Y:S01]  /*8970*/  SHFL.UP PT, R95, R95, R96, R97 ;  /* 0x040000605f5f7389 */ /* 0x00006200000e0061 */
[----:B------:R-:W-:Y:S05]  /*8980*/  RET.REL.NODEC R84 `(_Z25selective_scan_bwd_kernelI32Selective_Scan_bwd_kernel_traitsILi64ELi16ELb1ELb1ELb1ELb1ELb0EffEEv12SSMParamsBwd) ;  /* 0xffff767054007950 */ /* 0x000fea0003c3ffff */
.L_x_4691:
        /* <DEDUP_REMOVED lines=15> */
.L_x_9004:


//--------------------- .text._Z25selective_scan_bwd_kernelI32Selective_Scan_bwd_kernel_traitsILi64ELi16ELb1ELb1ELb1ELb1ELb1EffEEv12SSMParamsBwd --------------------------
	.section	.text._Z25selective_scan_bwd_kernelI32Selective_Scan_bwd_kernel_traitsILi64ELi16ELb1ELb1ELb1ELb1ELb1EffEEv12SSMParamsBwd,"ax",@progbits
	.sectioninfo	@"SHI_REGISTERS=254"
	.align	128
        .global         _Z25selective_scan_bwd_kernelI32Selective_Scan_bwd_kernel_traitsILi64ELi16ELb1ELb1ELb1ELb1ELb1EffEEv12SSMParamsBwd
        .type           _Z25selective_scan_bwd_kernelI32Selective_Scan_bwd_kernel_traitsILi64ELi16ELb1ELb1ELb1ELb1ELb1EffEEv12SSMParamsBwd,@function
        .size           _Z25selective_scan_bwd_kernelI32Selective_Scan_bwd_kernel_traitsILi64ELi16ELb1ELb1ELb1ELb1ELb1EffEEv12SSMParamsBwd,(.L_x_9007 - _Z25selective_scan_bwd_kernelI32Selective_Scan_bwd_kernel_traitsILi64ELi16ELb1ELb1ELb1ELb1ELb1EffEEv12SSMParamsBwd)
        .other          _Z25selective_scan_bwd_kernelI32Selective_Scan_bwd_kernel_traitsILi64ELi16ELb1ELb1ELb1ELb1ELb1EffEEv12SSMParamsBwd,@"STO_CUDA_ENTRY STV_DEFAULT"
_Z25selective_scan_bwd_kernelI32Selective_Scan_bwd_kernel_traitsILi64ELi16ELb1ELb1ELb1ELb1ELb1EffEEv12SSMParamsBwd:
.text._Z25selective_scan_bwd_kernelI32Selective_Scan_bwd_kernel_traitsILi64ELi16ELb1ELb1ELb1ELb1ELb1EffEEv12SSMParamsBwd:
        /* <DEDUP_REMOVED lines=8> */
[----:B------:R-:W-:Y:S02]  /*0080*/  ISETP.NE.AND.EX P0, PT, RZ, c[0x0][0x23c], PT, P0 ;  /* 0x00008f00ff007a0c */ /* 0x000fe40003f05300 */
[----:B------:R-:W-:Y:S02]  /*0090*/  ISETP.NE.AND.EX P1, PT, RZ, c[0x0][0x254], PT, P1 ;  /* 0x00009500ff007a0c */ /* 0x000fe40003f25310 */
[----:B------:R-:W-:Y:S01]  /*00a0*/  MOV R4, RZ ;  /* 0x000000ff00047202 */ /* 0x000fe20000000f00 */
[----:B-1----:R-:W1:Y:S01]  /*00b0*/  MUFU.RCP R12, R12 ;  /* 0x0000000c000c7308 */ /* 0x002e620000001000 */
[----:B0-----:R-:W-:-:S07]  /*00c0*/  SHF.R.S32.HI R3, RZ, 0x1f, R0 ;  /* 0x0000001fff037819 */ /* 0x001fce0000011400 */
[C---:B------:R-:W-:Y:S02]  /*00d0*/  @P0 LEA R6, P2, R0.reuse, c[0x0][0x238], 0x2 ;  /* 0x00008e0000060a11 */ /* 0x040fe400078410ff */
[C---:B------:R-:W-:Y:S02]  /*00e0*/  @P1 LEA R8, P3, R0.reuse, c[0x0][0x250], 0x2 ;  /* 0x0000940000081a11 */ /* 0x040fe400078610ff */
[C-C-:B------:R-:W-:Y:S02]  /*00f0*/  @P0 LEA.HI.X R7, R0.reuse, c[0x0][0x23c], R3.reuse, 0x2, P2 ;  /* 0x00008f0000070a11 */ /* 0x140fe400010f1403 */
[----:B------:R-:W-:Y:S02]  /*0100*/  IABS R16, R0 ;  /* 0x0000000000107213 */ /* 0x000fe40000000000 */
[----:B------:R-:W-:Y:S01]  /*0110*/  @P1 LEA.HI.X R9, R0, c[0x0][0x254], R3, 0x2, P3 ;  /* 0x0000950000091a11 */ /* 0x000fe200018f1403 */
[----:B------:R0:W5:Y:S01]  /*0120*/  @P0 LDG.E R2, [R6.64] ;  /* 0x0000000406020981 */ /* 0x000162000c1e1900 */
[----:B-1----:R-:W-:-:S03]  /*0130*/  IADD3 R10, R12, 0xffffffe, RZ ;  /* 0x0ffffffe0c0a7810 */ /* 0x002fc60007ffe0ff */
[----:B------:R-:W1:Y:S01]  /*0140*/  S2R R5, SR_CTAID.X ;  /* 0x0000000000057919 */ /* 0x000e620000002500 */
[----:B------:R2:W3:Y:S03]  /*0150*/  F2I.FTZ.U32.TRUNC.NTZ R11, R10 ;  /* 0x0000000a000b7305 */ /* 0x0004e6000021f000 */
[----:B------:R4:W5:Y:S01]  /*0160*/  @P1 LDG.E R4, [R8.64] ;  /* 0x0000000408041981 */ /* 0x000962000c1e1900 */
[----:B------:R-:W-:Y:S01]  /*0170*/  LOP3.LUT R24, R0, c[0x0][0x178], RZ, 0x3c, !PT ;  /* 0x00005e0000187a12 */ /* 0x000fe200078e3cff */
[C---:B------:R-:W-:Y:S01]  /*0180*/  IMAD R25, R3.reuse, c[0x0][0x1e8], RZ ;  /* 0x00007a0003197a24 */ /* 0x040fe200078e02ff */
[----:B------:R-:W-:Y:S01]  /*0190*/  ISETP.NE.AND P0, PT, RZ, c[0x0][0x178], PT ;  /* 0x00005e00ff007a0c */ /* 0x000fe20003f05270 */
[----:B------:R-:W-:Y:S01]  /*01a0*/  IMAD R27, R3, c[0x0][0x280], RZ ;  /* 0x0000a000031b7a24 */ /* 0x000fe200078e02ff */
[----:B------:R-:W-:Y:S01]  /*01b0*/  ISETP.GE.AND P1, PT, R24, RZ, PT ;  /* 0x000000ff1800720c */ /* 0x000fe20003f26270 */
[----:B--2---:R-:W-:Y:S01]  /*01c0*/  HFMA2.MMA R10, -RZ, RZ, 0, 0 ;  /* 0x00000000ff0a7435 */ /* 0x004fe200000001ff */
[----:B------:R-:W-:Y:S01]  /*01d0*/  CS2R R160, SRZ ;  /* 0x0000000000a07805 */ /* 0x000fe2000001ff00 */
[----:B------:R-:W-:Y:S01]  /*01e0*/  CS2R R158, SRZ ;  /* 0x00000000009e7805 */ /* 0x000fe2000001ff00 */
[----:B---3--:R-:W-:-:S05]  /*01f0*/  IADD3 R14, RZ, -R11, RZ ;  /* 0x8000000bff0e7210 */ /* 0x008fca0007ffe0ff */
[----:B0-----:R-:W-:Y:S01]  /*0200*/  IMAD R7, R14, R23, RZ ;  /* 0x000000170e077224 */ /* 0x001fe200078e02ff */
[----:B-1----:R-:W-:Y:S01]  /*0210*/  SHF.R.S32.HI R6, RZ, 0x1f, R5 ;  /* 0x0000001fff067819 */ /* 0x002fe20000011405 */
[----:B------:R-:W-:-:S04]  /*0220*/  IMAD.WIDE.U32 R12, R5, c[0x0][0x278], RZ ;  /* 0x00009e00050c7a25 */ /* 0x000fc800078e00ff */
[----:B------:R-:W-:-:S04]  /*0230*/  IMAD.HI.U32 R11, R11, R7, R10 ;  /* 0x000000070b0b7227 */ /* 0x000fc800078e000a */
[----:B------:R-:W-:Y:S02]  /*0240*/  IMAD R18, R6, c[0x0][0x1e0], RZ ;  /* 0x0000780006127a24 */ /* 0x000fe400078e02ff */
[----:B------:R-:W-:-:S04]  /*0250*/  IMAD.HI.U32 R7, R11, R16, RZ ;  /* 0x000000100b077227 */ /* 0x000fc800078e00ff */
[----:B------:R-:W-:Y:S01]  /*0260*/  IMAD R14, R6, c[0x0][0x1d0], RZ ;  /* 0x00007400060e7a24 */ /* 0x000fe200078e02ff */
[----:B----4-:R-:W-:Y:S01]  /*0270*/  IADD3 R8, -R7, RZ, RZ ;  /* 0x000000ff07087210 */ /* 0x010fe20007ffe1ff */
[----:B------:R-:W-:-:S04]  /*0280*/  IMAD.WIDE.U32 R10, R5, c[0x0][0x1e0], RZ ;  /* 0x00007800050a7a25 */ /* 0x000fc800078e00ff */
[----:B------:R-:W-:Y:S02]  /*0290*/  IMAD R16, R23, R8, R16 ;  /* 0x0000000817107224 */ /* 0x000fe400078e0210 */
[C---:B------:R-:W-:Y:S02]  /*02a0*/  IMAD R19, R5.reuse, c[0x0][0x1e4], R18 ;  /* 0x0000790005137a24 */ /* 0x040fe400078e0212 */
[----:B------:R-:W-:Y:S01]  /*02b0*/  IMAD.WIDE.U32 R8, R5, c[0x0][0x1d0], RZ ;  /* 0x0000740005087a25 */ /* 0x000fe200078e00ff */
[----:B------:R-:W-:Y:S02]  /*02c0*/  ISETP.GT.U32.AND P4, PT, R23, R16, PT ;  /* 0x000000101700720c */ /* 0x000fe40003f84070 */
[----:B------:R-:W-:Y:S01]  /*02d0*/  IADD3 R11, R11, R19, RZ ;  /* 0x000000130b0b7210 */ /* 0x000fe20007ffe0ff */
[----:B------:R-:W-:Y:S01]  /*02e0*/  IMAD R17, R5, c[0x0][0x1d4], R14 ;  /* 0x0000750005117a24 */ /* 0x000fe200078e020e */
[----:B------:R-:W-:Y:S01]  /*02f0*/  MOV R19, c[0x0][0x174] ;  /* 0x00005d0000137a02 */ /* 0x000fe20000000f00 */
[----:B------:R-:W-:-:S02]  /*0300*/  IMAD R22, R6, c[0x0][0x190], RZ ;  /* 0x0000640006167a24 */ /* 0x000fc400078e02ff */
[----:B------:R-:W-:Y:S01]  /*0310*/  IMAD R20, R6, c[0x0][0x278], RZ ;  /* 0x00009e0006147a24 */ /* 0x000fe200078e02ff */
[----:B------:R-:W-:Y:S01]  /*0320*/  IADD3 R9, R9, R17, RZ ;  /* 0x0000001109097210 */ /* 0x000fe20007ffe0ff */
[----:B------:R-:W-:Y:S01]  /*0330*/  IMAD.WIDE.U32 R14, R5, c[0x0][0x190], RZ ;  /* 0x00006400050e7a25 */ /* 0x000fe200078e00ff */
[C---:B------:R-:W-:Y:S02]  /*0340*/  ISETP.GE.AND P3, PT, R19.reuse, 0x1, PT ;  /* 0x000000011300780c */ /* 0x040fe40003f66270 */
[----:B------:R-:W-:Y:S01]  /*0350*/  LEA R19, R19, 0xfffffc00, 0xa ;  /* 0xfffffc0013137811 */ /* 0x000fe200078e50ff */
[----:B------:R-:W-:Y:S01]  /*0360*/  IMAD R21, R5, c[0x0][0x194], R22 ;  /* 0x0000650005157a24 */ /* 0x000fe200078e0216 */
[-C--:B------:R-:W-:Y:S01]  /*0370*/  @!P4 IADD3 R16, R16, -R23.reuse, RZ ;  /* 0x800000171010c210 */ /* 0x080fe20007ffe0ff */
[----:B------:R-:W-:Y:S01]  /*0380*/  IMAD.WIDE.U32 R10, R0, c[0x0][0x1e8], R10 ;  /* 0x00007a00000a7a25 */ /* 0x000fe200078e000a */
[----:B------:R-:W-:Y:S02]  /*0390*/  @!P4 IADD3 R7, R7, 0x1, RZ ;  /* 0x000000010707c810 */ /* 0x000fe40007ffe0ff */
[----:B------:R-:W-:Y:S01]  /*03a0*/  ISETP.GE.U32.AND P2, PT, R16, R23, PT ;  /* 0x000000171000720c */ /* 0x000fe20003f46070 */
[----:B------:R-:W-:Y:S01]  /*03b0*/  IMAD R17, R5, c[0x0][0x27c], R20 ;  /* 0x00009f0005117a24 */ /* 0x000fe200078e0214 */
[----:B------:R-:W-:Y:S01]  /*03c0*/  IADD3 R15, R15, R21, RZ ;  /* 0x000000150f0f7210 */ /* 0x000fe20007ffe0ff */
[----:B------:R-:W-:Y:S01]  /*03d0*/  IMAD R23, R3, c[0x0][0x1d8], RZ ;  /* 0x0000760003177a24 */ /* 0x000fe200078e02ff */
[----:B------:R-:W-:Y:S01]  /*03e0*/  SHF.R.S32.HI R21, RZ, 0x1f, R19 ;  /* 0x0000001fff157819 */ /* 0x000fe20000011413 */
[----:B------:R-:W-:Y:S01]  /*03f0*/  IMAD.WIDE.U32 R8, R0, c[0x0][0x1d8], R8 ;  /* 0x0000760000087a25 */ /* 0x000fe200078e0008 */
[----:B------:R-:W-:-:S03]  /*0400*/  IADD3 R13, R13, R17, RZ ;  /* 0x000000110d0d7210 */ /* 0x000fc60007ffe0ff */
[----:B------:R-:W-:Y:S02]  /*0410*/  IMAD R24, R6, c[0x0][0x1b0], RZ ;  /* 0x00006c0006187a24 */ /* 0x000fe400078e02ff */
[C---:B------:R-:W-:Y:S01]  /*0420*/  IMAD R18, R0.reuse, c[0x0][0x1ec], R25 ;  /* 0x00007b0000127a24 */ /* 0x040fe200078e0219 */
[----:B------:R-:W-:Y:S01]  /*0430*/  IADD3 R25, P4, R19, R10, RZ ;  /* 0x0000000a13197210 */ /* 0x000fe20007f9e0ff */
[C---:B------:R-:W-:Y:S01]  /*0440*/  IMAD R20, R0.reuse, c[0x0][0x1dc], R23 ;  /* 0x0000770000147a24 */ /* 0x040fe200078e0217 */
[----:B------:R-:W-:Y:S01]  /*0450*/  @P2 IADD3 R7, R7, 0x1, RZ ;  /* 0x0000000107072810 */ /* 0x000fe20007ffe0ff */
[C---:B------:R-:W-:Y:S01]  /*0460*/  IMAD R22, R0.reuse, c[0x0][0x284], R27 ;  /* 0x0000a10000167a24 */ /* 0x040fe200078e021b */
[----:B------:R-:W-:Y:S01]  /*0470*/  IADD3 R27, P2, R19, R8, RZ ;  /* 0x00000008131b7210 */ /* 0x000fe20007f5e0ff */
[----:B------:R-:W-:Y:S01]  /*0480*/  IMAD R29, R5, c[0x0][0x1b4], R24 ;  /* 0x00006d00051d7a24 */ /* 0x000fe200078e0218 */
[----:B------:R-:W-:Y:S01]  /*0490*/  @!P1 IADD3 R7, -R7, RZ, RZ ;  /* 0x000000ff07079210 */ /* 0x000fe20007ffe1ff */
[----:B------:R-:W-:Y:S01]  /*04a0*/  IMAD.WIDE.U32 R12, R0, c[0x0][0x280], R12 ;  /* 0x0000a000000c7a25 */ /* 0x000fe200078e000c */
[----:B------:R-:W-:-:S02]  /*04b0*/  @!P0 LOP3.LUT R7, RZ, c[0x0][0x178], RZ, 0x33, !PT ;  /* 0x00005e00ff078a12 */ /* 0x000fc400078e33ff */
[----:B------:R-:W-:Y:S01]  /*04c0*/  IADD3.X R10, R21, R11, R18, P4, !PT ;  /* 0x0000000b150a7210 */ /* 0x000fe200027fe412 */
[----:B------:R-:W-:Y:S01]  /*04d0*/  IMAD.WIDE.U32 R16, R5, c[0x0][0x1b0], RZ ;  /* 0x00006c0005107a25 */ /* 0x000fe200078e00ff */
[----:B------:R-:W-:Y:S02]  /*04e0*/  LEA R24, P1, R25, c[0x0][0x248], 0x2 ;  /* 0x0000920019187a11 */ /* 0x000fe400078210ff */
[----:B------:R-:W-:Y:S01]  /*04f0*/  SHF.R.S32.HI R8, RZ, 0x1f, R7 ;  /* 0x0000001fff087819 */ /* 0x000fe20000011407 */
[----:B------:R-:W-:Y:S01]  /*0500*/  IMAD.WIDE.U32 R14, R7, c[0x0][0x1a8], R14 ;  /* 0x00006a00070e7a25 */ /* 0x000fe200078e000e */
[----:B------:R-:W-:Y:S02]  /*0510*/  IADD3.X R20, R21, R9, R20, P2, !PT ;  /* 0x0000000915147210 */ /* 0x000fe400017fe414 */
[----:B------:R-:W-:Y:S02]  /*0520*/  LEA R26, P0, R27, c[0x0][0x240], 0x2 ;  /* 0x000090001b1a7a11 */ /* 0x000fe400078010ff */
[----:B------:R-:W-:Y:S01]  /*0530*/  LEA.HI.X R25, R25, c[0x0][0x24c], R10, 0x2, P1 ;  /* 0x0000930019197a11 */ /* 0x000fe200008f140a */
[----:B------:R-:W-:Y:S01]  /*0540*/  IMAD R10, R8, c[0x0][0x1a8], RZ ;  /* 0x00006a00080a7a24 */ /* 0x000fe200078e02ff */
[----:B------:R-:W-:-:S02]  /*0550*/  LEA.HI.X R27, R27, c[0x0][0x244], R20, 0x2, P0 ;  /* 0x000091001b1b7a11 */ /* 0x000fc400000f1414 */
[----:B------:R-:W-:Y:S01]  /*0560*/  ISETP.NE.U32.AND P0, PT, RZ, c[0x0][0x260], PT ;  /* 0x00009800ff007a0c */ /* 0x000fe20003f05070 */
[----:B------:R-:W-:Y:S01]  /*0570*/  IMAD R9, R7, c[0x0][0x1ac], R10 ;  /* 0x00006b0007097a24 */ /* 0x000fe200078e020a */
[----:B------:R-:W-:Y:S02]  /*0580*/  IADD3 R23, P5, R19, R12, RZ ;  /* 0x0000000c13177210 */ /* 0x000fe40007fbe0ff */
[----:B------:R-:W-:Y:S02]  /*0590*/  ISETP.NE.AND.EX P0, PT, RZ, c[0x0][0x264], PT, P0 ;  /* 0x00009900ff007a0c */ /* 0x000fe40003f05300 */
[----:B------:R-:W-:Y:S02]  /*05a0*/  IADD3.X R12, R21, R13, R22, P5, !PT ;  /* 0x0000000d150c7210 */ /* 0x000fe40002ffe416 */
[----:B------:R-:W-:Y:S02]  /*05b0*/  LEA R18, P2, R23, c[0x0][0x308], 0x2 ;  /* 0x0000c20017127a11 */ /* 0x000fe400078410ff */
[----:B------:R-:W-:-:S02]  /*05c0*/  IADD3 R20, P5, R19, R14, RZ ;  /* 0x0000000e13147210 */ /* 0x000fc40007fbe0ff */
[----:B------:R-:W-:Y:S02]  /*05d0*/  IADD3 R14, R15, R9, RZ ;  /* 0x000000090f0e7210 */ /* 0x000fe40007ffe0ff */
[----:B------:R-:W-:Y:S01]  /*05e0*/  LEA.HI.X R23, R23, c[0x0][0x30c], R12, 0x2, P2 ;  /* 0x0000c30017177a11 */ /* 0x000fe200010f140c */
[----:B------:R-:W-:Y:S01]  /*05f0*/  IMAD R12, R8, c[0x0][0x1c8], RZ ;  /* 0x00007200080c7a24 */ /* 0x000fe200078e02ff */
[----:B------:R-:W-:Y:S02]  /*0600*/  ISETP.NE.U32.AND P1, PT, RZ, c[0x0][0x328], PT ;  /* 0x0000ca00ff007a0c */ /* 0x000fe40003f25070 */
[----:B------:R-:W-:Y:S01]  /*0610*/  ISETP.NE.U32.AND P2, PT, RZ, c[0x0][0x348], PT ;  /* 0x0000d200ff007a0c */ /* 0x000fe20003f45070 */
[----:B------:R-:W-:Y:S01]  /*0620*/  IMAD R11, R7, c[0x0][0x1cc], R12 ;  /* 0x00007300070b7a24 */ /* 0x000fe200078e020c */
[----:B------:R-:W-:Y:S02]  /*0630*/  IADD3.X R9, R21, R14, RZ, P5, !PT ;  /* 0x0000000e15097210 */ /* 0x000fe40002ffe4ff */
[----:B------:R-:W-:-:S02]  /*0640*/  LEA R13, P5, R20, c[0x0][0x228], 0x2 ;  /* 0x00008a00140d7a11 */ /* 0x000fc400078a10ff */
[----:B------:R-:W-:Y:S02]  /*0650*/  IADD3 R17, R17, R29, RZ ;  /* 0x0000001d11117210 */ /* 0x000fe40007ffe0ff */
[----:B------:R-:W-:Y:S02]  /*0660*/  ISETP.NE.AND.EX P1, PT, RZ, c[0x0][0x32c], PT, P1 ;  /* 0x0000cb00ff007a0c */ /* 0x000fe40003f25310 */
[----:B------:R-:W-:Y:S01]  /*0670*/  ISETP.NE.AND.EX P2, PT, RZ, c[0x0][0x34c], PT, P2 ;  /* 0x0000d300ff007a0c */ /* 0x000fe20003f45320 */
[----:B------:R-:W-:Y:S01]  /*0680*/  IMAD.WIDE.U32 R16, R7, c[0x0][0x1c8], R16 ;  /* 0x0000720007107a25 */ /* 0x000fe200078e0010 */
[----:B------:R-:W-:Y:S02]  /*0690*/  LEA.HI.X R20, R20, c[0x0][0x22c], R9, 0x2, P5 ;  /* 0x00008b0014147a11 */ /* 0x000fe400028f1409 */
[----:B------:R-:W-:Y:S01]  /*06a0*/  @P0 MOV R162, 0x8 ;  /* 0x0000000800a20802 */ /* 0x000fe20000000f00 */
[----:B------:R-:W-:Y:S01]  /*06b0*/  @P0 IMAD R9, R5, c[0x0][0x164], R0 ;  /* 0x0000590005090a24 */ /* 0x000fe200078e0200 */
[----:B------:R-:W-:-:S02]  /*06c0*/  IADD3 R19, P4, R19, R16, RZ ;  /* 0x0000001013137210 */ /* 0x000fc40007f9e0ff */
[----:B------:R-:W-:Y:S01]  /*06d0*/  IADD3 R22, R17, R11, RZ ;  /* 0x0000000b11167210 */ /* 0x000fe20007ffe0ff */
[----:B------:R-:W-:Y:S01]  /*06e0*/  @P0 IMAD R9, R9, c[0x0][0x174], RZ ;  /* 0x00005d0009090a24 */ /* 0x000fe200078e02ff */
[----:B------:R-:W-:Y:S02]  /*06f0*/  MOV R10, RZ ;  /* 0x000000ff000a7202 */ /* 0x000fe40000000f00 */
[----:B------:R-:W-:Y:S01]  /*0700*/  IADD3.X R22, R21, R22, RZ, P4, !PT ;  /* 0x0000001615167210 */ /* 0x000fe200027fe4ff */
[----:B------:R-:W-:Y:S01]  /*0710*/  @P0 IMAD R9, R9, c[0x0][0x16c], RZ ;  /* 0x00005b0009090a24 */ /* 0x000fe200078e02ff */
[----:B------:R-:W-:Y:S02]  /*0720*/  LEA R21, P6, R19, c[0x0][0x230], 0x2 ;  /* 0x00008c0013157a11 */ /* 0x000fe400078c10ff */
[C---:B------:R-:W-:Y:S01]  /*0730*/  @P1 LEA R160, P4, R0.reuse, c[0x0][0x328], 0x2 ;  /* 0x0000ca0000a01a11 */ /* 0x040fe200078810ff */
[----:B------:R-:W-:Y:S01]  /*0740*/  @P0 IMAD.WIDE R162, R9, R162, c[0x0][0x260] ;  /* 0x0000980009a20625 */ /* 0x000fe200078e02a2 */
[C---:B------:R-:W-:Y:S01]  /*0750*/  @P2 LEA R158, P5, R0.reuse, c[0x0][0x348], 0x2 ;  /* 0x0000d200009e2a11 */ /* 0x040fe200078a10ff */
[----:B------:R-:W-:Y:S01]  /*0760*/  HFMA2.MMA R9, -RZ, RZ, 0, 0 ;  /* 0x00000000ff097435 */ /* 0x000fe200000001ff */
[----:B------:R-:W-:Y:S01]  /*0770*/  LEA.HI.X R22, R19, c[0x0][0x234], R22, 0x2, P6 ;  /* 0x00008d0013167a11 */ /* 0x000fe200030f1416 */
[----:B------:R-:W-:Y:S01]  /*0780*/  @!P0 CS2R R162, SRZ ;  /* 0x0000000000a28805 */ /* 0x000fe2000001ff00 */
[----:B------:R-:W-:-:S02]  /*0790*/  @P1 LEA.HI.X R161, R0, c[0x0][0x32c], R3, 0x2, P4 ;  /* 0x0000cb0000a11a11 */ /* 0x000fc400020f1403 */
[----:B------:R-:W-:Y:S01]  /*07a0*/  @P2 LEA.HI.X R159, R0, c[0x0][0x34c], R3, 0x2, P5 ;  /* 0x0000d300009f2a11 */ /* 0x000fe200028f1403 */
[----:B------:R-:W-:Y:S05]  /*07b0*/  @!P3 BRA `(.L_x_4692) ;  /* 0x00007fe00000b947 */ /* 0x000fea0003800000 */
[----:B------:R-:W0:Y:S01]  /*07c0*/  S2R R12, SR_TID.X ;  /* 0x00000000000c7919 */ /* 0x000e220000002100 */
[----:B------:R-:W-:Y:S02]  /*07d0*/  MOV R16, R24 ;  /* 0x0000001800107202 */ /* 0x000fe40000000f00 */
[----:B------:R-:W-:Y:S01]  /*07e0*/  MOV R19, R23 ;  /* 0x0000001700137202 */ /* 0x000fe20000000f00 */
[----:B------:R-:W1:Y:S01]  /*07f0*/  S2R R11, SR_LANEID ;  /* 0x00000000000b7919 */ /* 0x000e620000000000 */
[----:B------:R-:W-:Y:S02]  /*0800*/  MOV R14, R26 ;  /* 0x0000001a000e7202 */ /* 0x000fe40000000f00 */
[----:B------:R-:W-:Y:S02]  /*0810*/  MOV R15, R27 ;  /* 0x0000001b000f7202 */ /* 0x000fe40000000f00 */
[----:B------:R-:W-:-:S02]  /*0820*/  MOV R17, R25 ;  /* 0x0000001900117202 */ /* 0x000fc40000000f00 */
[----:B------:R-:W-:Y:S02]  /*0830*/  MOV R10, RZ ;  /* 0x000000ff000a7202 */ /* 0x000fe40000000f00 */
[----:B------:R-:W-:Y:S02]  /*0840*/  MOV R23, RZ ;  /* 0x000000ff00177202 */ /* 0x000fe40000000f00 */
[----:B0-----:R-:W-:-:S04]  /*0850*/  SHF.R.S32.HI R9, RZ, 0x1f, R12 ;  /* 0x0000001fff097819 */ /* 0x001fc8000001140c */
[----:B------:R-:W-:Y:S02]  /*0860*/  LEA.HI R24, R9, R12, RZ, 0x5 ;  /* 0x0000000c09187211 */ /* 0x000fe400078f28ff */
[----:B------:R-:W-:Y:S02]  /*0870*/  MOV R9, RZ ;  /* 0x000000ff00097202 */ /* 0x000fe40000000f00 */
[----:B-1----:R-:W-:Y:S02]  /*0880*/  SHF.R.S32.HI R24, RZ, 0x5, R24 ;  /* 0x00000005ff187819 */ /* 0x002fe40000011418 */
.L_x_4775:
        /* <DEDUP_REMOVED lines=29> */
[----:B--2---:R0:W-:Y:S04]  /*0a60*/  STS.128 [R43], R60 ;  /* 0x0000003c2b007388 */ /* 0x0041e80000000c00 */
[----:B---3--:R-:W-:Y:S04]  /*0a70*/  STS.128 [R43+0x200], R64 ;  /* 0x000200402b007388 */ /* 0x008fe80000000c00 */
[----:B----4-:R-:W-:Y:S04]  /*0a80*/  STS.128 [R43+0x400], R68 ;  /* 0x000400442b007388 */ /* 0x010fe80000000c00 */
[----:B------:R-:W-:Y:S01]  /*0a90*/  STS.128 [R43+0x600], R72 ;  /* 0x000600482b007388 */ /* 0x000fe20000000c00 */
[----:B------:R-:W-:-:S06]  /*0aa0*/  NOP ;  /* 0x0000000000007918 */ /* 0x000fcc0000000000 */
[----:B------:R-:W1:Y:S04]  /*0ab0*/  LDS.128 R28, [R26+0x10] ;  /* 0x000010001a1c7984 */ /* 0x000e680000000c00 */
[----:B------:R-:W-:Y:S04]  /*0ac0*/  LDS.128 R36, [R26+0x20] ;  /* 0x000020001a247984 */ /* 0x000fe80000000c00 */
[----:B------:R-:W-:Y:S04]  /*0ad0*/  LDS.128 R76, [R26+0x30] ;  /* 0x000030001a4c7984 */ /* 0x000fe80000000c00 */
[----:B------:R-:W2:Y:S04]  /*0ae0*/  LDS.128 R80, [R26] ;  /* 0x000000001a507984 */ /* 0x000ea80000000c00 */
[----:B------:R-:W-:Y:S06]  /*0af0*/  BAR.SYNC.DEFER_BLOCKING 0x0 ;  /* 0x0000000000007b1d */ /* 0x000fec0000010000 */
[----:B0-----:R0:W3:Y:S04]  /*0b00*/  LDG.E.128 R60, [R32.64] ;  /* 0x00000004203c7981 */ /* 0x0010e8000c1e1d00 */
[----:B------:R0:W4:Y:S04]  /*0b10*/  LDG.E.128 R84, [R32.64+0x200] ;  /* 0x0002000420547981 */ /* 0x000128000c1e1d00 */
[----:B------:R0:W4:Y:S04]  /*0b20*/  LDG.E.128 R88, [R32.64+0x400] ;  /* 0x0004000420587981 */ /* 0x000128000c1e1d00 */
[----:B------:R0:W4:Y:S01]  /*0b30*/  LDG.E.128 R92, [R32.64+0x600] ;  /* 0x00060004205c7981 */ /* 0x000122000c1e1d00 */
[----:B------:R-:W-:Y:S01]  /*0b40*/  IADD3 R27, -R23, c[0x0][0x174], RZ ;  /* 0x00005d00171b7a10 */ /* 0x000fe20007ffe1ff */
[----:B------:R-:W-:Y:S01]  /*0b50*/  IMAD R34, R6, c[0x0][0x1f0], RZ ;  /* 0x00007c0006227a24 */ /* 0x000fe200078e02ff */
[----:B------:R-:W-:Y:S01]  /*0b60*/  BSSY B0, `(.L_x_4693) ;  /* 0x0000044000007945 */ /* 0x000fe20003800000 */
[----:B-1---5:R-:W-:Y:S01]  /*0b70*/  FADD.FTZ R28, R28, R4 ;  /* 0x000000041c1c7221 */ /* 0x022fe20000010000 */
[----:B------:R-:W-:Y:S01]  /*0b80*/  LEA R156, R27, 0xfffffc00, 0xa ;  /* 0xfffffc001b9c7811 */ /* 0x000fe200078e50ff */
[----:B------:R-:W-:-:S02]  /*0b90*/  IMAD R41, R5, c[0x0][0x1f4], R34 ;  /* 0x00007d0005297a24 */ /* 0x000fc400078e0222 */
[----:B------:R-:W-:Y:S01]  /*0ba0*/  FADD.FTZ R29, R29, R4 ;  /* 0x000000041d1d7221 */ /* 0x000fe20000010000 */
[----:B------:R-:W-:Y:S01]  /*0bb0*/  SHF.R.S32.HI R157, RZ, 0x1f, R156 ;  /* 0x0000001fff9d7819 */ /* 0x000fe2000001149c */
[----:B0-----:R-:W-:Y:S01]  /*0bc0*/  IMAD R33, R3, c[0x0][0x1f8], RZ ;  /* 0x00007e0003217a24 */ /* 0x001fe200078e02ff */
[----:B------:R-:W-:Y:S01]  /*0bd0*/  FSETP.GTU.FTZ.AND P6, PT, R28, 20, PT ;  /* 0x41a000001c00780b */ /* 0x000fe20003fdc000 */
[----:B------:R-:W-:Y:S02]  /*0be0*/  FADD.FTZ R30, R30, R4 ;  /* 0x000000041e1e7221 */ /* 0x000fe40000010000 */
[----:B------:R-:W-:-:S03]  /*0bf0*/  IMAD.WIDE.U32 R34, R5, c[0x0][0x1f0], R156 ;  /* 0x00007c0005227a25 */ /* 0x000fc600078e009c */
[----:B------:R-:W-:Y:S01]  /*0c00*/  FSETP.GTU.FTZ.AND P1, PT, R30, 20, PT ;  /* 0x41a000001e00780b */ /* 0x000fe20003f3c000 */
[----:B------:R-:W-:Y:S01]  /*0c10*/  FADD.FTZ R31, R31, R4 ;  /* 0x000000041f1f7221 */ /* 0x000fe20000010000 */
[----:B------:R-:W-:Y:S01]  /*0c20*/  IADD3 R35, R35, R41, RZ ;  /* 0x0000002923237210 */ /* 0x000fe20007ffe0ff */
[----:B------:R-:W-:-:S03]  /*0c30*/  IMAD R41, R0, c[0x0][0x1fc], R33 ;  /* 0x00007f0000297a24 */ /* 0x000fc600078e0221 */
[----:B------:R-:W-:Y:S01]  /*0c40*/  FSETP.GTU.FTZ.AND P2, PT, R31, 20, PT ;  /* 0x41a000001f00780b */ /* 0x000fe20003f5c000 */
[----:B------:R-:W-:-:S04]  /*0c50*/  IMAD.WIDE.U32 R32, R0, c[0x0][0x1f8], R34 ;  /* 0x00007e0000207a25 */ /* 0x000fc800078e0022 */
[--C-:B--2---:R-:W-:Y:S01]  /*0c60*/  FADD.FTZ R34, R81, R4.reuse ;  /* 0x0000000451227221 */ /* 0x104fe20000010000 */
[----:B------:R-:W-:Y:S01]  /*0c70*/  IADD3 R33, R33, R41, RZ ;  /* 0x0000002921217210 */ /* 0x000fe20007ffe0ff */
[----:B------:R-:W-:-:S03]  /*0c80*/  FADD.FTZ R35, R82, R4 ;  /* 0x0000000452237221 */ /* 0x000fc60000010000 */
[----:B------:R-:W-:Y:S01]  /*0c90*/  FSETP.GTU.FTZ.AND P5, PT, R34, 20, PT ;  /* 0x41a000002200780b */ /* 0x000fe20003fbc000 */
[----:B---3--:R-:W-:Y:S04]  /*0ca0*/  STS.128 [R43], R60 ;  /* 0x0000003c2b007388 */ /* 0x008fe80000000c00 */
[----:B----4-:R0:W-:Y:S04]  /*0cb0*/  STS.128 [R43+0x200], R84 ;  /* 0x000200542b007388 */ /* 0x0101e80000000c00 */
[----:B------:R1:W-:Y:S04]  /*0cc0*/  STS.128 [R43+0x400], R88 ;  /* 0x000400582b007388 */ /* 0x0003e80000000c00 */
[----:B------:R1:W-:Y:S01]  /*0cd0*/  STS.128 [R43+0x600], R92 ;  /* 0x0006005c2b007388 */ /* 0x0003e20000000c00 */
[----:B------:R-:W-:-:S06]  /*0ce0*/  NOP ;  /* 0x0000000000007918 */ /* 0x000fcc0000000000 */
[----:B------:R1:W2:Y:S01]  /*0cf0*/  LDS.128 R72, [R26+0x10] ;  /* 0x000010001a487984 */ /* 0x0002a20000000c00 */
[----:B0-----:R-:W-:-:S03]  /*0d00*/  LEA R84, P0, R32, c[0x0][0x268], 0x2 ;  /* 0x00009a0020547a11 */ /* 0x001fc600078010ff */
[----:B------:R1:W0:Y:S01]  /*0d10*/  LDS.128 R68, [R26+0x20] ;  /* 0x000020001a447984 */ /* 0x0002220000000c00 */
[----:B------:R-:W-:Y:S01]  /*0d20*/  LEA.HI.X R85, R32, c[0x0][0x26c], R33, 0x2, P0 ;  /* 0x00009b0020557a11 */ /* 0x000fe200000f1421 */
[--C-:B------:R-:W-:Y:S01]  /*0d30*/  FADD.FTZ R33, R80, R4.reuse ;  /* 0x0000000450217221 */ /* 0x100fe20000010000 */
[----:B------:R-:W-:Y:S01]  /*0d40*/  FSETP.GTU.FTZ.AND P0, PT, R29, 20, PT ;  /* 0x41a000001d00780b */ /* 0x000fe20003f1c000 */
[----:B------:R1:W3:Y:S01]  /*0d50*/  LDS.128 R64, [R26+0x30] ;  /* 0x000030001a407984 */ /* 0x0002e20000000c00 */
[----:B------:R-:W-:Y:S02]  /*0d60*/  FADD.FTZ R32, R36, R4 ;  /* 0x0000000424207221 */ /* 0x000fe40000010000 */
[----:B------:R-:W-:Y:S01]  /*0d70*/  FSETP.GTU.FTZ.AND P4, PT, R33, 20, PT ;  /* 0x41a000002100780b */ /* 0x000fe20003f9c000 */
[----:B------:R1:W4:Y:S02]  /*0d80*/  LDS.128 R60, [R26] ;  /* 0x000000001a3c7984 */ /* 0x0003240000000c00 */
[----:B------:R-:W-:-:S10]  /*0d90*/  FSETP.GTU.FTZ.AND P3, PT, R32, 20, PT ;  /* 0x41a000002000780b */ /* 0x000fd40003f7c000 */
[----:B------:R-:W-:Y:S05]  /*0da0*/  @P4 BRA `(.L_x_4694) ;  /* 0x000001f000004947 */ /* 0x000fea0003800000 */
[----:B-1----:R-:W-:Y:S01]  /*0db0*/  FMUL.FTZ R33, R33, 1.4426950216293334961 ;  /* 0x3fb8aa3b21217820 */ /* 0x002fe20000410000 */
        /* <DEDUP_REMOVED lines=30> */
.L_x_4694:
[----:B-1----:R-:W-:Y:S05]  /*0fa0*/  BSYNC B0 ;  /* 0x0000000000007941 */ /* 0x002fea0003800000 */
.L_x_4693:
[----:B------:R-:W-:Y:S01]  /*0fb0*/  BSSY B0, `(.L_x_4695) ;  /* 0x0000023000007945 */ /* 0x000fe20003800000 */
[----:B------:R-:W-:Y:S01]  /*0fc0*/  FSETP.GTU.FTZ.AND P4, PT, R35, 20, PT ;  /* 0x41a000002300780b */ /* 0x000fe20003f9c000 */
[----:B------:R-:W-:Y:S01]  /*0fd0*/  FADD.FTZ R36, R83, R4 ;  /* 0x0000000453247221 */ /* 0x000fe20000010000 */
        /* <DEDUP_REMOVED lines=32> */
.L_x_4696:
[----:B------:R-:W-:Y:S05]  /*11e0*/  BSYNC B0 ;  /* 0x0000000000007941 */ /* 0x000fea0003800000 */
.L_x_4695:
        /* <DEDUP_REMOVED lines=35> */
.L_x_4698:
[----:B------:R-:W-:Y:S05]  /*1420*/  BSYNC B0 ;  /* 0x0000000000007941 */ /* 0x000fea0003800000 */
.L_x_4697:
        /* <DEDUP_REMOVED lines=35> */
.L_x_4700:
[----:B------:R-:W-:Y:S05]  /*1660*/  BSYNC B0 ;  /* 0x0000000000007941 */ /* 0x000fea0003800000 */
.L_x_4699:
        /* <DEDUP_REMOVED lines=35> */
.L_x_4702:
[----:B------:R-:W-:Y:S05]  /*18a0*/  BSYNC B0 ;  /* 0x0000000000007941 */ /* 0x000fea0003800000 */
.L_x_4701:
        /* <DEDUP_REMOVED lines=35> */
.L_x_4704:
[----:B------:R-:W-:Y:S05]  /*1ae0*/  BSYNC B0 ;  /* 0x0000000000007941 */ /* 0x000fea0003800000 */
.L_x_4703:
        /* <DEDUP_REMOVED lines=35> */
.L_x_4706:
[----:B------:R-:W-:Y:S05]  /*1d20*/  BSYNC B0 ;  /* 0x0000000000007941 */ /* 0x000fea0003800000 */
.L_x_4705:
        /* <DEDUP_REMOVED lines=35> */
.L_x_4708:
[----:B------:R-:W-:Y:S05]  /*1f60*/  BSYNC B0 ;  /* 0x0000000000007941 */ /* 0x000fea0003800000 */
.L_x_4707:
        /* <DEDUP_REMOVED lines=35> */
.L_x_4710:
[----:B------:R-:W-:Y:S05]  /*21a0*/  BSYNC B0 ;  /* 0x0000000000007941 */ /* 0x000fea0003800000 */
.L_x_4709:
[----:B------:R-:W-:Y:S01]  /*21b0*/  BSSY B0, `(.L_x_4711) ;  /* 0x0000023000007945 */ /* 0x000fe20003800000 */
[----:B------:R-:W-:Y:S01]  /*21c0*/  FSETP.GTU.FTZ.AND P3, PT, R124, 20, PT ;  /* 0x41a000007c00780b */ /* 0x000fe20003f7c000 */
[----:B------:R-:W-:Y:S01]  /*21d0*/  IMAD.WIDE R80, R25, 0x10, R84 ;  /* 0x0000001019507825 */ /* 0x000fe200078e0254 */
        /* <DEDUP_REMOVED lines=32> */
.L_x_4712:
[----:B------:R-:W-:Y:S05]  /*23e0*/  BSYNC B0 ;  /* 0x0000000000007941 */ /* 0x000fea0003800000 */
.L_x_4711:
        /* <DEDUP_REMOVED lines=33> */
.L_x_4714:
[----:B------:R-:W-:Y:S05]  /*2600*/  BSYNC B0 ;  /* 0x0000000000007941 */ /* 0x000fea0003800000 */
.L_x_4713:
        /* <DEDUP_REMOVED lines=33> */
.L_x_4716:
[----:B------:R-:W-:Y:S05]  /*2820*/  BSYNC B0 ;  /* 0x0000000000007941 */ /* 0x000fea0003800000 */
.L_x_4715:
        /* <DEDUP_REMOVED lines=33> */
.L_x_4718:
[----:B------:R-:W-:Y:S05]  /*2a40*/  BSYNC B0 ;  /* 0x0000000000007941 */ /* 0x000fea0003800000 */
.L_x_4717:
        /* <DEDUP_REMOVED lines=33> */
.L_x_4720:
[----:B------:R-:W-:Y:S05]  /*2c60*/  BSYNC B0 ;  /* 0x0000000000007941 */ /* 0x000fea0003800000 */
.L_x_4719:
        /* <DEDUP_REMOVED lines=33> */
.L_x_4722:
[----:B------:R-:W-:Y:S05]  /*2e80*/  BSYNC B0 ;  /* 0x0000000000007941 */ /* 0x000fea0003800000 */
.L_x_4721:
        /* <DEDUP_REMOVED lines=33> */
.L_x_4724:
[----:B------:R-:W-:Y:S05]  /*30a0*/  BSYNC B0 ;  /* 0x0000000000007941 */ /* 0x000fea0003800000 */
.L_x_4723:
        /* <DEDUP_REMOVED lines=16> */
[----:B-----5:R-:W-:Y:S04]  /*31b0*/  STS.128 [R43], R76 ;  /* 0x0000004c2b007388 */ /* 0x020fe80000000c00 */
[----:B----4-:R1:W-:Y:S04]  /*31c0*/  STS.128 [R43+0x200], R84 ;  /* 0x000200542b007388 */ /* 0x0103e80000000c00 */
[----:B---3--:R3:W-:Y:S04]  /*31d0*/  STS.128 [R43+0x400], R88 ;  /* 0x000400582b007388 */ /* 0x0087e80000000c00 */
[----:B--2---:R2:W-:Y:S01]  /*31e0*/  STS.128 [R43+0x600], R108 ;  /* 0x0006006c2b007388 */ /* 0x0045e20000000c00 */
[----:B------:R-:W-:-:S06]  /*31f0*/  NOP ;  /* 0x0000000000007918 */ /* 0x000fcc0000000000 */
[----:B------:R-:W4:Y:S04]  /*3200*/  LDS.128 R92, [R26] ;  /* 0x000000001a5c7984 */ /* 0x000f280000000c00 */
[----:B------:R-:W2:Y:S04]  /*3210*/  LDS.128 R96, [R26+0x10] ;  /* 0x000010001a607984 */ /* 0x000ea80000000c00 */
[----:B------:R-:W-:Y:S04]  /*3220*/  LDS.128 R100, [R26+0x20] ;  /* 0x000020001a647984 */ /* 0x000fe80000000c00 */
[----:B------:R-:W0:Y:S04]  /*3230*/  LDS.128 R104, [R26+0x30] ;  /* 0x000030001a687984 */ /* 0x000e280000000c00 */
[----:B------:R-:W-:Y:S06]  /*3240*/  BAR.SYNC.DEFER_BLOCKING 0x0 ;  /* 0x0000000000007b1d */ /* 0x000fec0000010000 */
[----:B------:R0:W5:Y:S04]  /*3250*/  LDG.E.128 R80, [R112.64] ;  /* 0x0000000470507981 */ /* 0x000168000c1e1d00 */
[----:B-1----:R0:W5:Y:S04]  /*3260*/  LDG.E.128 R84, [R112.64+0x200] ;  /* 0x0002000470547981 */ /* 0x002168000c1e1d00 */
[----:B---3--:R0:W3:Y:S04]  /*3270*/  LDG.E.128 R88, [R112.64+0x400] ;  /* 0x0004000470587981 */ /* 0x0080e8000c1e1d00 */
[----:B--2---:R0:W2:Y:S01]  /*3280*/  LDG.E.128 R108, [R112.64+0x600] ;  /* 0x00060004706c7981 */ /* 0x0040a2000c1e1d00 */
[----:B----4-:R-:W-:-:S02]  /*3290*/  FMUL.FTZ R76, R92, -1.4426950216293334961 ;  /* 0xbfb8aa3b5c4c7820 */ /* 0x010fc40000410000 */
[----:B------:R-:W-:Y:S02]  /*32a0*/  FMUL.FTZ R77, R93, -1.4426950216293334961 ;  /* 0xbfb8aa3b5d4d7820 */ /* 0x000fe40000410000 */
[----:B------:R-:W-:Y:S02]  /*32b0*/  FMUL.FTZ R78, R94, -1.4426950216293334961 ;  /* 0xbfb8aa3b5e4e7820 */ /* 0x000fe40000410000 */
[----:B------:R-:W-:Y:S01]  /*32c0*/  FMUL.FTZ R79, R95, -1.4426950216293334961 ;  /* 0xbfb8aa3b5f4f7820 */ /* 0x000fe20000410000 */
[----:B------:R-:W1:Y:S01]  /*32d0*/  MUFU.EX2 R76, R76 ;  /* 0x0000004c004c7308 */ /* 0x000e620000000800 */
[----:B------:R-:W-:Y:S02]  /*32e0*/  FMUL.FTZ R114, R96, -1.4426950216293334961 ;  /* 0xbfb8aa3b60727820 */ /* 0x000fe40000410000 */
[----:B0-----:R-:W-:Y:S02]  /*32f0*/  FMUL.FTZ R112, R97, -1.4426950216293334961 ;  /* 0xbfb8aa3b61707820 */ /* 0x001fe40000410000 */
[----:B------:R-:W-:-:S02]  /*3300*/  FMUL.FTZ R113, R98, -1.4426950216293334961 ;  /* 0xbfb8aa3b62717820 */ /* 0x000fc40000410000 */
[----:B------:R-:W-:Y:S01]  /*3310*/  FMUL.FTZ R126, R104, -1.4426950216293334961 ;  /* 0xbfb8aa3b687e7820 */ /* 0x000fe20000410000 */
[----:B------:R-:W0:Y:S01]  /*3320*/  MUFU.EX2 R77, R77 ;  /* 0x0000004d004d7308 */ /* 0x000e220000000800 */
[----:B------:R-:W-:Y:S02]  /*3330*/  FMUL.FTZ R115, R99, -1.4426950216293334961 ;  /* 0xbfb8aa3b63737820 */ /* 0x000fe40000410000 */
[----:B------:R-:W-:Y:S02]  /*3340*/  FMUL.FTZ R120, R100, -1.4426950216293334961 ;  /* 0xbfb8aa3b64787820 */ /* 0x000fe40000410000 */
[----:B------:R-:W-:Y:S02]  /*3350*/  FMUL.FTZ R121, R101, -1.4426950216293334961 ;  /* 0xbfb8aa3b65797820 */ /* 0x000fe40000410000 */
[----:B------:R-:W-:Y:S01]  /*3360*/  FMUL.FTZ R127, R105, -1.4426950216293334961 ;  /* 0xbfb8aa3b697f7820 */ /* 0x000fe20000410000 */
[----:B------:R-:W-:Y:S01]  /*3370*/  MUFU.EX2 R78, R78 ;  /* 0x0000004e004e7308 */ /* 0x000fe20000000800 */
[----:B-1----:R-:W-:-:S02]  /*3380*/  FADD.FTZ R76, R76, 1 ;  /* 0x3f8000004c4c7421 */ /* 0x002fc40000010000 */
[----:B------:R-:W-:Y:S02]  /*3390*/  FMUL.FTZ R130, R106, -1.4426950216293334961 ;  /* 0xbfb8aa3b6a827820 */ /* 0x000fe40000410000 */
[----:B------:R-:W-:-:S03]  /*33a0*/  FMUL.FTZ R131, R107, -1.4426950216293334961 ;  /* 0xbfb8aa3b6b837820 */ /* 0x000fc60000410000 */
[----:B------:R-:W-:Y:S01]  /*33b0*/  MUFU.EX2 R79, R79 ;  /* 0x0000004f004f7308 */ /* 0x000fe20000000800 */
[----:B0-----:R-:W-:-:S07]  /*33c0*/  FADD.FTZ R77, R77, 1 ;  /* 0x3f8000004d4d7421 */ /* 0x001fce0000010000 */
[----:B------:R0:W1:Y:S08]  /*33d0*/  MUFU.EX2 R117, R112 ;  /* 0x0000007000757308 */ /* 0x0000700000000800 */
[----:B------:R4:W1:Y:S01]  /*33e0*/  MUFU.EX2 R116, R114 ;  /* 0x0000007200747308 */ /* 0x0008620000000800 */
[----:B0-----:R-:W-:-:S07]  /*33f0*/  FMUL.FTZ R112, R103, -1.4426950216293334961 ;  /* 0xbfb8aa3b67707820 */ /* 0x001fce0000410000 */
[----:B------:R-:W0:Y:S01]  /*3400*/  MUFU.EX2 R118, R113 ;  /* 0x0000007100767308 */ /* 0x000e220000000800 */
[----:B----4-:R-:W-:Y:S02]  /*3410*/  FMUL.FTZ R114, R102, -1.4426950216293334961 ;  /* 0xbfb8aa3b66727820 */ /* 0x010fe40000410000 */
[----:B-1----:R-:W-:-:S05]  /*3420*/  FADD.FTZ R117, R117, 1 ;  /* 0x3f80000075757421 */ /* 0x002fca0000010000 */
[----:B------:R1:W4:Y:S01]  /*3430*/  MUFU.EX2 R123, R114 ;  /* 0x00000072007b7308 */ /* 0x0003220000000800 */
[----:B------:R-:W-:-:S07]  /*3440*/  FADD.FTZ R116, R116, 1 ;  /* 0x3f80000074747421 */ /* 0x000fce0000010000 */
[----:B------:R-:W4:Y:S01]  /*3450*/  MUFU.EX2 R125, R112 ;  /* 0x00000070007d7308 */ /* 0x000f220000000800 */
[----:B-1----:R-:W-:Y:S02]  /*3460*/  FADD.FTZ R114, R78, 1 ;  /* 0x3f8000004e727421 */ /* 0x002fe40000010000 */
[----:B0-----:R-:W-:-:S05]  /*3470*/  FADD.FTZ R118, R118, 1 ;  /* 0x3f80000076767421 */ /* 0x001fca0000010000 */
[----:B------:R0:W1:Y:S01]  /*3480*/  MUFU.EX2 R128, R126 ;  /* 0x0000007e00807308 */ /* 0x0000620000000800 */
[----:B----4-:R-:W-:-:S07]  /*3490*/  FADD.FTZ R123, R123, 1 ;  /* 0x3f8000007b7b7421 */ /* 0x010fce0000010000 */
[----:B------:R-:W4:Y:S01]  /*34a0*/  MUFU.RCP R113, R76 ;  /* 0x0000004c00717308 */ /* 0x000f220000001000 */
[----:B0-----:R-:W-:Y:S02]  /*34b0*/  FADD.FTZ R126, R79, 1 ;  /* 0x3f8000004f7e7421 */ /* 0x001fe40000010000 */
[----:B------:R-:W-:-:S05]  /*34c0*/  FADD.FTZ R125, R125, 1 ;  /* 0x3f8000007d7d7421 */ /* 0x000fca0000010000 */
[----:B------:R-:W0:Y:S01]  /*34d0*/  MUFU.RCP R112, R77 ;  /* 0x0000004d00707308 */ /* 0x000e220000001000 */
[----:B-1----:R-:W-:-:S07]  /*34e0*/  FADD.FTZ R128, R128, 1 ;  /* 0x3f80000080807421 */ /* 0x002fce0000010000 */
[----:B------:R-:W1:Y:S01]  /*34f0*/  MUFU.EX2 R119, R115 ;  /* 0x0000007300777308 */ /* 0x000e620000000800 */
[----:B----4-:R-:W-:-:S07]  /*3500*/  FMUL.FTZ R165, R92, R113 ;  /* 0x000000715ca57220 */ /* 0x010fce0000410000 */
[----:B------:R-:W4:Y:S01]  /*3510*/  MUFU.RCP R115, R114 ;  /* 0x0000007200737308 */ /* 0x000f220000001000 */
[----:B0-----:R-:W-:-:S07]  /*3520*/  FMUL.FTZ R164, R93, R112 ;  /* 0x000000705da47220 */ /* 0x001fce0000410000 */
[----:B------:R-:W0:Y:S01]  /*3530*/  MUFU.EX2 R120, R120 ;  /* 0x0000007800787308 */ /* 0x000e220000000800 */
[----:B-1----:R-:W-:-:S07]  /*3540*/  FADD.FTZ R119, R119, 1 ;  /* 0x3f80000077777421 */ /* 0x002fce0000010000 */
[----:B------:R-:W1:Y:S01]  /*3550*/  MUFU.RCP R126, R126 ;  /* 0x0000007e007e7308 */ /* 0x000e620000001000 */
[----:B----4-:R-:W-:-:S07]  /*3560*/  FMUL.FTZ R167, R94, R115 ;  /* 0x000000735ea77220 */ /* 0x010fce0000410000 */
[----:B------:R-:W4:Y:S01]  /*3570*/  MUFU.EX2 R121, R121 ;  /* 0x0000007900797308 */ /* 0x000f220000000800 */
[----:B0-----:R-:W-:-:S07]  /*3580*/  FADD.FTZ R120, R120, 1 ;  /* 0x3f80000078787421 */ /* 0x001fce0000010000 */
[----:B------:R-:W0:Y:S01]  /*3590*/  MUFU.EX2 R129, R127 ;  /* 0x0000007f00817308 */ /* 0x000e220000000800 */
[----:B-1----:R-:W-:-:S07]  /*35a0*/  FMUL.FTZ R166, R95, R126 ;  /* 0x0000007e5fa67220 */ /* 0x002fce0000410000 */
[----:B------:R-:W1:Y:S01]  /*35b0*/  MUFU.RCP R127, R116 ;  /* 0x00000074007f7308 */ /* 0x000e620000001000 */
[----:B----4-:R-:W-:-:S07]  /*35c0*/  FADD.FTZ R121, R121, 1 ;  /* 0x3f80000079797421 */ /* 0x010fce0000010000 */
[----:B------:R-:W-:Y:S01]  /*35d0*/  MUFU.RCP R141, R118 ;  /* 0x00000076008d7308 */ /* 0x000fe20000001000 */
[----:B0-----:R-:W-:-:S07]  /*35e0*/  FADD.FTZ R129, R129, 1 ;  /* 0x3f80000081817421 */ /* 0x001fce0000010000 */
[----:B------:R-:W-:Y:S01]  /*35f0*/  MUFU.RCP R140, R117 ;  /* 0x00000075008c7308 */ /* 0x000fe20000001000 */
[----:B-1----:R-:W-:-:S07]  /*3600*/  FMUL.FTZ R169, R96, R127 ;  /* 0x0000007f60a97220 */ /* 0x002fce0000410000 */
[----:B------:R-:W-:Y:S08]  /*3610*/  MUFU.RCP R143, R120 ;  /* 0x00000078008f7308 */ /* 0x000ff00000001000 */
[----:B------:R-:W0:Y:S08]  /*3620*/  MUFU.EX2 R130, R130 ;  /* 0x0000008200827308 */ /* 0x000e300000000800 */
[----:B------:R-:W-:Y:S08]  /*3630*/  MUFU.RCP R142, R119 ;  /* 0x00000077008e7308 */ /* 0x000ff00000001000 */
[----:B------:R-:W1:Y:S01]  /*3640*/  MUFU.EX2 R131, R131 ;  /* 0x0000008300837308 */ /* 0x000e620000000800 */
[----:B0-----:R-:W-:-:S07]  /*3650*/  FADD.FTZ R130, R130, 1 ;  /* 0x3f80000082827421 */ /* 0x001fce0000010000 */
[----:B------:R-:W0:Y:S08]  /*3660*/  MUFU.RCP R144, R121 ;  /* 0x0000007900907308 */ /* 0x000e300000001000 */
[----:B------:R-:W-:Y:S01]  /*3670*/  MUFU.RCP R145, R123 ;  /* 0x0000007b00917308 */ /* 0x000fe20000001000 */
[----:B-1----:R-:W-:-:S07]  /*3680*/  FADD.FTZ R131, R131, 1 ;  /* 0x3f80000083837421 */ /* 0x002fce0000010000 */
[----:B------:R1:W-:Y:S01]  /*3690*/  MUFU.RCP R146, R125 ;  /* 0x0000007d00927308 */ /* 0x0003e20000001000 */
[----:B0-----:R-:W-:-:S04]  /*36a0*/  FADD.FTZ R116, -R144, 1 ;  /* 0x3f80000090747421 */ /* 0x001fc80000010100 */
[----:B------:R-:W-:-:S03]  /*36b0*/  FFMA.FTZ R119, R101, R116, 1 ;  /* 0x3f80000065777423 */ /* 0x000fc60000010074 */
[----:B------:R-:W0:Y:S01]  /*36c0*/  MUFU.RCP R147, R128 ;  /* 0x0000008000937308 */ /* 0x000e220000001000 */
[----:B-1----:R-:W-:-:S07]  /*36d0*/  LEA R125, R11, R122, 0x2 ;  /* 0x0000007a0b7d7211 */ /* 0x002fce00078e10ff */
[----:B------:R-:W-:Y:S08]  /*36e0*/  MUFU.RCP R151, R130 ;  /* 0x0000008200977308 */ /* 0x000ff00000001000 */
[----:B------:R-:W1:Y:S01]  /*36f0*/  MUFU.RCP R152, R131 ;  /* 0x0000008300987308 */ /* 0x000e620000001000 */
[----:B0-----:R-:W-:-:S04]  /*3700*/  FADD.FTZ R121, -R147, 1 ;  /* 0x3f80000093797421 */ /* 0x001fc80000010100 */
[----:B------:R-:W-:-:S03]  /*3710*/  FFMA.FTZ R121, R104, R121, 1 ;  /* 0x3f80000068797423 */ /* 0x000fc60000010079 */
[----:B------:R0:W4:Y:S01]  /*3720*/  MUFU.RCP R150, R129 ;  /* 0x0000008100967308 */ /* 0x0001220000001000 */
[----:B-1----:R-:W-:-:S04]  /*3730*/  FADD.FTZ R128, -R152, 1 ;  /* 0x3f80000098807421 */ /* 0x002fc80000010100 */
[----:B0-----:R-:W-:Y:S01]  /*3740*/  FFMA.FTZ R129, R107, R128, 1 ;  /* 0x3f8000006b817423 */ /* 0x001fe20000010080 */
[----:B-----5:R0:W-:Y:S04]  /*3750*/  STS.128 [R43], R80 ;  /* 0x000000502b007388 */ /* 0x0201e80000000c00 */
[----:B------:R1:W-:Y:S04]  /*3760*/  STS.128 [R43+0x200], R84 ;  /* 0x000200542b007388 */ /* 0x0003e80000000c00 */
[----:B---3--:R3:W-:Y:S04]  /*3770*/  STS.128 [R43+0x400], R88 ;  /* 0x000400582b007388 */ /* 0x0087e80000000c00 */
[----:B--2---:R-:W-:Y:S01]  /*3780*/  STS.128 [R43+0x600], R108 ;  /* 0x0006006c2b007388 */ /* 0x004fe20000000c00 */
[----:B------:R-:W-:-:S06]  /*3790*/  NOP ;  /* 0x0000000000007918 */ /* 0x000fcc0000000000 */
[----:B------:R-:W2:Y:S01]  /*37a0*/  LDS.128 R76, [R26] ;  /* 0x000000001a4c7984 */ /* 0x000ea20000000c00 */
        /* <DEDUP_REMOVED lines=14> */
[----:B------:R-:W0:Y:S01]  /*3890*/  LDS.128 R80, [R26+0x10] ;  /* 0x000010001a507984 */ /* 0x000e220000000c00 */
        /* <DEDUP_REMOVED lines=14> */
[----:B------:R-:W1:Y:S01]  /*3980*/  LDS.128 R84, [R26+0x20] ;  /* 0x000020001a547984 */ /* 0x000e620000000c00 */
[----:B------:R-:W-:Y:S02]  /*3990*/  FMUL.FTZ R90, R62, R78 ;  /* 0x0000004e3e5a7220 */ /* 0x000fe40000410000 */
[----:B------:R-:W-:Y:S02]  /*39a0*/  FMUL.FTZ R108, R108, R89 ;  /* 0x000000596c6c7220 */ /* 0x000fe40000410000 */
[----:B------:R-:W-:Y:S02]  /*39b0*/  FMUL.FTZ R90, R115, R90 ;  /* 0x0000005a735a7220 */ /* 0x000fe40000410000 */
[----:B------:R-:W-:Y:S02]  /*39c0*/  FMUL.FTZ R109, R109, R88 ;  /* 0x000000586d6d7220 */ /* 0x000fe40000410000 */
[----:B------:R-:W-:Y:S02]  /*39d0*/  FMUL.FTZ R110, R90, R91 ;  /* 0x0000005b5a6e7220 */ /* 0x000fe40000410000 */
[----:B------:R-:W2:Y:S01]  /*39e0*/  LDS.128 R88, [R26+0x30] ;  /* 0x000030001a587984 */ /* 0x000ea20000000c00 */
        /* <DEDUP_REMOVED lines=31> */
[----:B------:R-:W-:Y:S01]  /*3be0*/  STS.128 [R125.X16+0x10], R112 ;  /* 0x000010707d007388 */ /* 0x000fe2000000cc00 */
        /* <DEDUP_REMOVED lines=15> */
[----:B------:R-:W-:Y:S01]  /*3ce0*/  STS.128 [R125.X16+0x20], R116 ;  /* 0x000020747d007388 */ /* 0x000fe2000000cc00 */
[----:B------:R-:W-:Y:S02]  /*3cf0*/  FMUL.FTZ R94, R66, R90 ;  /* 0x0000005a425e7220 */ /* 0x000fe40000410000 */
[----:B----4-:R-:W-:Y:S02]  /*3d00*/  FADD.FTZ R92, -R150, 1 ;  /* 0x3f800000965c7421 */ /* 0x010fe40000010100 */
        /* <DEDUP_REMOVED lines=13> */
[----:B------:R-:W0:Y:S01]  /*3de0*/  LDS.128 R136, [R43] ;  /* 0x000000002b887984 */ /* 0x000e220000000c00 */
[----:B------:R-:W-:Y:S02]  /*3df0*/  FMUL.FTZ R126, R73, R96 ;  /* 0x00000060497e7220 */ /* 0x000fe40000410000 */
[----:B------:R-:W-:Y:S01]  /*3e00*/  FMUL.FTZ R73, R100, R143 ;  /* 0x0000008f64497220 */ /* 0x000fe20000410000 */
[----:B------:R-:W1:Y:S01]  /*3e10*/  LDS.128 R132, [R43+0x200] ;  /* 0x000200002b847984 */ /* 0x000e620000000c00 */
[----:B------:R-:W-:Y:S02]  /*3e20*/  FMUL.FTZ R72, R101, R144 ;  /* 0x0000009065487220 */ /* 0x000fe40000410000 */
[----:B------:R-:W-:Y:S01]  /*3e30*/  FMUL.FTZ R97, R98, R141 ;  /* 0x0000008d62617220 */ /* 0x000fe20000410000 */
[----:B------:R-:W2:Y:S01]  /*3e40*/  LDS.128 R128, [R43+0x400] ;  /* 0x000400002b807984 */ /* 0x000ea20000000c00 */
[----:B------:R-:W-:Y:S02]  /*3e50*/  FMUL.FTZ R98, R99, R142 ;  /* 0x0000008e63627220 */ /* 0x000fe40000410000 */
[----:B------:R-:W-:Y:S01]  /*3e60*/  FMUL.FTZ R143, R68, R73 ;  /* 0x00000049448f7220 */ /* 0x000fe20000410000 */
[----:B------:R-:W3:Y:S01]  /*3e70*/  LDS.128 R92, [R43+0x600] ;  /* 0x000600002b5c7984 */ /* 0x000ee20000000c00 */
[----:B------:R-:W-:-:S02]  /*3e80*/  FMUL.FTZ R142, R69, R72 ;  /* 0x00000048458e7220 */ /* 0x000fc40000410000 */
        /* <DEDUP_REMOVED lines=11> */
[----:B------:R-:W-:Y:S01]  /*3f40*/  FMUL.FTZ R151, R62, R167 ;  /* 0x000000a73e977220 */ /* 0x000fe20000410000 */
[----:B0-----:R0:W-:Y:S01]  /*3f50*/  STG.E.128 [R68.64], R136 ;  /* 0x0000008844007986 */ /* 0x0011e2000c101d04 */
[----:B------:R-:W-:-:S02]  /*3f60*/  FFMA.FTZ R9, R57, R146, R9 ;  /* 0x0000009239097223 */ /* 0x000fc40000010009 */
[----:B------:R-:W-:Y:S01]  /*3f70*/  FMUL.FTZ R145, R70, R75 ;  /* 0x0000004b46917220 */ /* 0x000fe20000410000 */
[----:B-1----:R0:W-:Y:S01]  /*3f80*/  STG.E.128 [R68.64+0x200], R132 ;  /* 0x0002008444007986 */ /* 0x0021e2000c101d04 */
[----:B------:R-:W-:Y:S02]  /*3f90*/  FMUL.FTZ R100, R107, R152 ;  /* 0x000000986b647220 */ /* 0x000fe40000410000 */
[----:B------:R-:W-:Y:S01]  /*3fa0*/  FMUL.FTZ R70, R105, R150 ;  /* 0x0000009669467220 */ /* 0x000fe20000410000 */
[----:B--2---:R0:W-:Y:S01]  /*3fb0*/  STG.E.128 [R68.64+0x400], R128 ;  /* 0x0004008044007986 */ /* 0x0041e2000c101d04 */
[----:B------:R-:W-:Y:S02]  /*3fc0*/  FMUL.FTZ R152, R63, R166 ;  /* 0x000000a63f987220 */ /* 0x000fe40000410000 */
[----:B------:R-:W-:Y:S01]  /*3fd0*/  FFMA.FTZ R9, R58, R151, R9 ;  /* 0x000000973a097223 */ /* 0x000fe20000010009 */
[----:B---3--:R0:W-:Y:S01]  /*3fe0*/  STG.E.128 [R68.64+0x600], R92 ;  /* 0x0006005c44007986 */ /* 0x0081e2000c101d04 */
[----:B------:R-:W-:-:S02]  /*3ff0*/  FMUL.FTZ R149, R64, R71 ;  /* 0x0000004740957220 */ /* 0x000fc40000410000 */
[----:B------:R-:W-:Y:S02]  /*4000*/  FMUL.FTZ R148, R65, R70 ;  /* 0x0000004641947220 */ /* 0x000fe40000410000 */
[----:B------:R-:W-:Y:S02]  /*4010*/  FMUL.FTZ R153, R66, R99 ;  /* 0x0000006342997220 */ /* 0x000fe40000410000 */
[----:B------:R-:W-:Y:S02]  /*4020*/  FMUL.FTZ R150, R67, R100 ;  /* 0x0000006443967220 */ /* 0x000fe40000410000 */
[----:B------:R-:W-:Y:S01]  /*4030*/  FFMA.FTZ R9, R59, R152, R9 ;  /* 0x000000983b097223 */ /* 0x000fe20000010009 */
[----:B------:R-:W-:Y:S05]  /*4040*/  @!P0 BRA `(.L_x_4725) ;  /* 0x0000029000008947 */ /* 0x000fea0003800000 */
[----:B------:R-:W-:Y:S01]  /*4050*/  BAR.SYNC.DEFER_BLOCKING 0x0 ;  /* 0x0000000000007b1d */ /* 0x000fe20000010000 */
        /* <DEDUP_REMOVED lines=19> */
[----:B0-----:R-:W-:Y:S02]  /*4190*/  IMAD R94, R6, c[0x0][0x210], RZ ;  /* 0x00008400065e7a24 */ /* 0x001fe400078e02ff */
[----:B------:R-:W-:Y:S01]  /*41a0*/  IMAD.WIDE.U32 R92, R5, c[0x0][0x210], R156 ;  /* 0x00008400055c7a25 */ /* 0x000fe200078e009c */
[----:B------:R-:W-:Y:S01]  /*41b0*/  STS.128 [R125.X16+0x30], R88 ;  /* 0x000030587d007388 */ /* 0x000fe2000000cc00 */
[----:B------:R-:W-:-:S06]  /*41c0*/  NOP ;  /* 0x0000000000007918 */ /* 0x000fcc0000000000 */
[----:B------:R-:W0:Y:S01]  /*41d0*/  LDS.128 R60, [R43] ;  /* 0x000000002b3c7984 */ /* 0x000e220000000c00 */
[----:B-1----:R-:W-:-:S03]  /*41e0*/  IMAD R77, R5, c[0x0][0x214], R94 ;  /* 0x00008500054d7a24 */ /* 0x002fc600078e025e */
[----:B------:R-:W1:Y:S02]  /*41f0*/  LDS.128 R64, [R43+0x200] ;  /* 0x000200002b407984 */ /* 0x000e640000000c00 */
        /* <DEDUP_REMOVED lines=10> */
[----:B0-----:R0:W-:Y:S04]  /*42a0*/  STG.E.128 [R76.64], R60 ;  /* 0x0000003c4c007986 */ /* 0x0011e8000c101d04 */
[----:B-1----:R0:W-:Y:S04]  /*42b0*/  STG.E.128 [R76.64+0x200], R64 ;  /* 0x000200404c007986 */ /* 0x0021e8000c101d04 */
[----:B--2---:R0:W-:Y:S04]  /*42c0*/  STG.E.128 [R76.64+0x400], R68 ;  /* 0x000400444c007986 */ /* 0x0041e8000c101d04 */
[----:B---3--:R0:W-:Y:S02]  /*42d0*/  STG.E.128 [R76.64+0x600], R72 ;  /* 0x000600484c007986 */ /* 0x0081e4000c101d04 */
.L_x_4725:
[----:B------:R-:W-:Y:S01]  /*42e0*/  FFMA.FTZ R9, R52, R127, R9 ;  /* 0x0000007f34097223 */ /* 0x000fe20000010009 */
[----:B------:R-:W-:Y:S01]  /*42f0*/  BAR.SYNC.DEFER_BLOCKING 0x0 ;  /* 0x0000000000007b1d */ /* 0x000fe20000010000 */
[----:B------:R-:W-:Y:S01]  /*4300*/  CS2R R78, SRZ ;  /* 0x00000000004e7805 */ /* 0x000fe2000001ff00 */
[----:B0-----:R-:W-:Y:S01]  /*4310*/  CS2R R76, SRZ ;  /* 0x00000000004c7805 */ /* 0x001fe2000001ff00 */
        /* <DEDUP_REMOVED lines=36> */
[----:B------:R-:W-:Y:S01]  /*4560*/  CS2R R128, SRZ ;  /* 0x0000000000807805 */ /* 0x000fe2000001ff00 */
[----:B------:R-:W-:-:S02]  /*4570*/  MOV R79, RZ ;  /* 0x000000ff004f7202 */ /* 0x000fc40000000f00 */
[----:B------:R-:W-:-:S04]  /*4580*/  LEA.HI R60, R131, R131, RZ, 0x1 ;  /* 0x00000083833c7211 */ /* 0x000fc800078f08ff */
[----:B------:R-:W-:-:S04]  /*4590*/  LOP3.LUT R60, R60, 0xfffffe, RZ, 0xc0, !PT ;  /* 0x00fffffe3c3c7812 */ /* 0x000fc800078ec0ff */
[----:B------:R-:W-:Y:S02]  /*45a0*/  IADD3 R131, R131, -R60, RZ ;  /* 0x8000003c83837210 */ /* 0x000fe40007ffe0ff */
.L_x_4774:
        /* <DEDUP_REMOVED lines=17> */
[----:B------:R-:W-:Y:S02]  /*46c0*/  IMAD R113, R112, c[0x0][0x188], RZ ;  /* 0x0000620070717a24 */ /* 0x000fe400078e02ff */
[C---:B------:R-:W-:Y:S02]  /*46d0*/  IMAD R117, R128.reuse, c[0x0][0x1c4], R117 ;  /* 0x0000710080757a24 */ /* 0x040fe400078e0275 */
[C---:B------:R-:W-:Y:S02]  /*46e0*/  IMAD R115, R128.reuse, c[0x0][0x18c], R113 ;  /* 0x0000630080737a24 */ /* 0x040fe400078e0271 */
[----:B------:R-:W-:-:S04]  /*46f0*/  IMAD.WIDE.U32 R110, R128, c[0x0][0x188], R110 ;  /* 0x00006200806e7a25 */ /* 0x000fc800078e006e */
[----:B------:R-:W-:Y:S01]  /*4700*/  IMAD.WIDE.U32 R112, R128, c[0x0][0x1c0], RZ ;  /* 0x0000700080707a25 */ /* 0x000fe200078e00ff */
[----:B0-----:R-:W-:Y:S02]  /*4710*/  IADD3 R109, R111, R115, RZ ;  /* 0x000000736f6d7210 */ /* 0x001fe40007ffe0ff */
[----:B------:R-:W-:-:S04]  /*4720*/  LEA R132, P0, R110, c[0x0][0x220], 0x2 ;  /* 0x000088006e847a11 */ /* 0x000fc800078010ff */
        /* <DEDUP_REMOVED lines=15> */
[----:B0-----:R-:W-:-:S03]  /*4820*/  SHF.L.U32 R133, R12, 0x2, RZ ;  /* 0x000000020c857819 */ /* 0x001fc600000006ff */
[----:B------:R-:W0:Y:S01]  /*4830*/  LDS.128 R72, [R26] ;  /* 0x000000001a487984 */ /* 0x000e220000000c00 */
[----:B------:R-:W-:Y:S02]  /*4840*/  ISETP.NE.AND P1, PT, R12, RZ, PT ;  /* 0x000000ff0c00720c */ /* 0x000fe40003f25270 */
[----:B-1----:R-:W-:Y:S01]  /*4850*/  LOP3.LUT R60, R133, 0xffffff80, RZ, 0xc0, !PT ;  /* 0xffffff80853c7812 */ /* 0x002fe200078ec0ff */
[----:B------:R-:W1:Y:S01]  /*4860*/  LDS.128 R68, [R26+0x10] ;  /* 0x000010001a447984 */ /* 0x000e620000000c00 */
[----:B------:R-:W-:-:S03]  /*4870*/  FMUL.FTZ R181, R132, 1.4426950216293334961 ;  /* 0x3fb8aa3b84b57820 */ /* 0x000fc60000410000 */
[----:B------:R-:W0:Y:S01]  /*4880*/  LDS.128 R64, [R26+0x20] ;  /* 0x000020001a407984 */ /* 0x000e220000000c00 */
[----:B------:R-:W-:Y:S01]  /*4890*/  FMUL.FTZ R201, R181, R33 ;  /* 0x00000021b5c97220 */ /* 0x000fe20000410000 */
[----:B------:R-:W-:Y:S02]  /*48a0*/  IADD3 R136, R60, R11, RZ ;  /* 0x0000000b3c887210 */ /* 0x000fe40007ffe0ff */
[----:B------:R-:W-:Y:S01]  /*48b0*/  IADD3 R133, R12, 0x200, RZ ;  /* 0x000002000c857810 */ /* 0x000fe20007ffe0ff */
[----:B------:R3:W1:Y:S02]  /*48c0*/  LDS.128 R60, [R26+0x30] ;  /* 0x000030001a3c7984 */ /* 0x0006640000000c00 */
[----:B------:R-:W-:Y:S01]  /*48d0*/  MUFU.EX2 R201, R201 ;  /* 0x000000c900c97308 */ /* 0x000fe20000000800 */
[----:B------:R-:W-:Y:S01]  /*48e0*/  IMAD R139, R11, 0x3, R136 ;  /* 0x000000030b8b7824 */ /* 0x000fe200078e0288 */
[----:B------:R-:W-:Y:S02]  /*48f0*/  @!P1 LEA R133, R131, R128, 0x8 ;  /* 0x0000008083859211 */ /* 0x000fe400078e40ff */
[----:B--2---:R-:W-:-:S02]  /*4900*/  SHF.L.U32 R43, R136, 0x4, RZ ;  /* 0x00000004882b7819 */ /* 0x004fc400000006ff */
[----:B------:R-:W-:Y:S02]  /*4910*/  LOP3.LUT P0, RZ, R12, 0x1f, RZ, 0xc0, !PT ;  /* 0x0000001f0cff7812 */ /* 0x000fe4000780c0ff */
[----:B---3--:R-:W-:Y:S02]  /*4920*/  SHF.L.U32 R26, R139, 0x4, RZ ;  /* 0x000000048b1a7819 */ /* 0x008fe400000006ff */
[----:B------:R-:W-:Y:S01]  /*4930*/  SHF.L.U32 R138, R133, 0x2, RZ ;  /* 0x00000002858a7819 */ /* 0x000fe200000006ff */
[----:B------:R-:W-:Y:S01]  /*4940*/  FMUL.FTZ R180, R181, R34 ;  /* 0x00000022b5b47220 */ /* 0x000fe20000410000 */
[----:B------:R-:W-:Y:S01]  /*4950*/  ISETP.LT.OR P0, PT, R27, 0x2, P0 ;  /* 0x000000021b00780c */ /* 0x000fe20000701670 */
[C---:B------:R-:W-:Y:S02]  /*4960*/  FMUL.FTZ R177, R181.reuse, R35 ;  /* 0x00000023b5b17220 */ /* 0x040fe40000410000 */
[C---:B------:R-:W-:Y:S02]  /*4970*/  FMUL.FTZ R178, R181.reuse, R36 ;  /* 0x00000024b5b27220 */ /* 0x040fe40000410000 */
[----:B------:R-:W2:Y:S01]  /*4980*/  MUFU.EX2 R180, R180 ;  /* 0x000000b400b47308 */ /* 0x000ea20000000800 */
[----:B------:R-:W-:-:S02]  /*4990*/  FMUL.FTZ R179, R181, R28 ;  /* 0x0000001cb5b37220 */ /* 0x000fc40000410000 */
[----:B------:R-:W-:-:S05]  /*49a0*/  FMUL.FTZ R171, R56, R33 ;  /* 0x0000002138ab7220 */ /* 0x000fca0000410000 */
[----:B------:R-:W3:Y:S01]  /*49b0*/  MUFU.EX2 R177, R177 ;  /* 0x000000b100b17308 */ /* 0x000ee20000000800 */
[----:B------:R-:W-:Y:S01]  /*49c0*/  @!P0 IADD3 R135, R27, -0x2, RZ ;  /* 0xfffffffe1b878810 */ /* 0x000fe20007ffe0ff */
[----:B------:R-:W-:Y:S02]  /*49d0*/  FMUL.FTZ R172, R57, R34 ;  /* 0x0000002239ac7220 */ /* 0x000fe40000410000 */
[----:B------:R-:W-:-:S04]  /*49e0*/  FMUL.FTZ R184, R181, R29 ;  /* 0x0000001db5b87220 */ /* 0x000fc80000410000 */
[----:B------:R-:W1:Y:S01]  /*49f0*/  MUFU.EX2 R178, R178 ;  /* 0x000000b200b27308 */ /* 0x000e620000000800 */
[----:B------:R-:W-:Y:S02]  /*4a00*/  FMUL.FTZ R169, R58, R35 ;  /* 0x000000233aa97220 */ /* 0x000fe40000410000 */
[----:B0-----:R-:W-:Y:S02]  /*4a10*/  FMUL.FTZ R176, R171, R72 ;  /* 0x00000048abb07220 */ /* 0x001fe40000410000 */
[----:B------:R-:W-:Y:S02]  /*4a20*/  FMUL.FTZ R175, R172, R73 ;  /* 0x00000049acaf7220 */ /* 0x000fe40000410000 */
[----:B------:R-:W-:Y:S01]  /*4a30*/  @!P0 IMAD R137, R135, c[0x0][0x16c], R128 ;  /* 0x00005b0087898a24 */ /* 0x000fe200078e0280 */
[----:B------:R-:W0:Y:S01]  /*4a40*/  MUFU.EX2 R179, R179 ;  /* 0x000000b300b37308 */ /* 0x000e220000000800 */
[----:B------:R-:W-:Y:S01]  /*4a50*/  FMUL.FTZ R185, R181, R30 ;  /* 0x0000001eb5b97220 */ /* 0x000fe20000410000 */
[----:B------:R-:W-:Y:S01]  /*4a60*/  MOV R135, RZ ;  /* 0x000000ff00877202 */ /* 0x000fe20000000f00 */
[----:B------:R-:W-:Y:S01]  /*4a70*/  FMUL.FTZ R174, R169, R74 ;  /* 0x0000004aa9ae7220 */ /* 0x000fe20000410000 */
[----:B------:R-:W-:Y:S01]  /*4a80*/  MOV R134, 0x3f800000 ;  /* 0x3f80000000867802 */ /* 0x000fe20000000f00 */
[----:B------:R-:W-:-:S02]  /*4a90*/  FMUL.FTZ R170, R59, R36 ;  /* 0x000000243baa7220 */ /* 0x000fc40000410000 */
[-C--:B--2---:R-:W-:Y:S01]  /*4aa0*/  FMUL.FTZ R172, R201, R180.reuse ;  /* 0x000000b4c9ac7220 */ /* 0x084fe20000410000 */
[----:B------:R-:W2:Y:S01]  /*4ab0*/  MUFU.EX2 R184, R184 ;  /* 0x000000b800b87308 */ /* 0x000ea20000000800 */
[----:B------:R-:W-:Y:S02]  /*4ac0*/  FFMA.FTZ R169, R176, R180, R175 ;  /* 0x000000b4b0a97223 */ /* 0x000fe400000100af */
[----:B------:R-:W-:-:S04]  /*4ad0*/  @!P0 IMAD.WIDE R136, R137, 0x8, R162 ;  /* 0x0000000889888825 */ /* 0x000fc800078e02a2 */
[----:B------:R-:W-:Y:S01]  /*4ae0*/  FMUL.FTZ R188, R181, R31 ;  /* 0x0000001fb5bc7220 */ /* 0x000fe20000410000 */
[----:B------:R-:W0:Y:S01]  /*4af0*/  MUFU.EX2 R185, R185 ;  /* 0x000000b900b97308 */ /* 0x000e220000000800 */
[----:B------:R-:W-:Y:S02]  /*4b00*/  FMUL.FTZ R167, R52, R28 ;  /* 0x0000001c34a77220 */ /* 0x000fe40000410000 */
[----:B------:R-:W-:Y:S02]  /*4b10*/  FMUL.FTZ R173, R170, R75 ;  /* 0x0000004baaad7220 */ /* 0x000fe40000410000 */
[C---:B---3--:R-:W-:Y:S02]  /*4b20*/  FMUL.FTZ R171, R177.reuse, R172 ;  /* 0x000000acb1ab7220 */ /* 0x048fe40000410000 */
[----:B------:R-:W-:Y:S02]  /*4b30*/  FFMA.FTZ R169, R177, R169, R174 ;  /* 0x000000a9b1a97223 */ /* 0x000fe400000100ae */
[----:B------:R-:W-:Y:S01]  /*4b40*/  FMUL.FTZ R189, R181, R32 ;  /* 0x00000020b5bd7220 */ /* 0x000fe20000410000 */
[----:B------:R-:W3:Y:S01]  /*4b50*/  MUFU.EX2 R188, R188 ;  /* 0x000000bc00bc7308 */ /* 0x000ee20000000800 */
[----:B------:R-:W-:-:S02]  /*4b60*/  FMUL.FTZ R168, R53, R29 ;  /* 0x0000001d35a87220 */ /* 0x000fc40000410000 */
[----:B-1----:R-:W-:Y:S02]  /*4b70*/  FMUL.FTZ R172, R167, R68 ;  /* 0x00000044a7ac7220 */ /* 0x002fe40000410000 */
[C---:B------:R-:W-:Y:S02]  /*4b80*/  FMUL.FTZ R170, R178.reuse, R171 ;  /* 0x000000abb2aa7220 */ /* 0x040fe40000410000 */
[----:B------:R-:W-:Y:S02]  /*4b90*/  FFMA.FTZ R169, R178, R169, R173 ;  /* 0x000000a9b2a97223 */ /* 0x000fe400000100ad */
[----:B------:R-:W-:Y:S01]  /*4ba0*/  FMUL.FTZ R192, R181, R37 ;  /* 0x00000025b5c07220 */ /* 0x000fe20000410000 */
[----:B------:R-:W1:Y:S01]  /*4bb0*/  MUFU.EX2 R189, R189 ;  /* 0x000000bd00bd7308 */ /* 0x000e620000000800 */
[----:B------:R-:W-:Y:S02]  /*4bc0*/  FMUL.FTZ R165, R54, R30 ;  /* 0x0000001e36a57220 */ /* 0x000fe40000410000 */
[----:B------:R-:W-:-:S02]  /*4bd0*/  FMUL.FTZ R171, R168, R69 ;  /* 0x00000045a8ab7220 */ /* 0x000fc40000410000 */
[C---:B0-----:R-:W-:Y:S02]  /*4be0*/  FMUL.FTZ R167, R179.reuse, R170 ;  /* 0x000000aab3a77220 */ /* 0x041fe40000410000 */
[----:B------:R-:W-:Y:S02]  /*4bf0*/  FFMA.FTZ R169, R179, R169, R172 ;  /* 0x000000a9b3a97223 */ /* 0x000fe400000100ac */
[----:B------:R-:W-:Y:S01]  /*4c00*/  FMUL.FTZ R191, R181, R38 ;  /* 0x00000026b5bf7220 */ /* 0x000fe20000410000 */
[----:B------:R-:W0:Y:S01]  /*4c10*/  MUFU.EX2 R192, R192 ;  /* 0x000000c000c07308 */ /* 0x000e220000000800 */
[----:B------:R-:W-:Y:S02]  /*4c20*/  FMUL.FTZ R170, R165, R70 ;  /* 0x00000046a5aa7220 */ /* 0x000fe40000410000 */
[----:B------:R-:W-:Y:S02]  /*4c30*/  FMUL.FTZ R166, R55, R31 ;  /* 0x0000001f37a67220 */ /* 0x000fe40000410000 */
[----:B--2---:R-:W-:-:S02]  /*4c40*/  FMUL.FTZ R168, R184, R167 ;  /* 0x000000a7b8a87220 */ /* 0x004fc40000410000 */
[----:B------:R-:W-:Y:S02]  /*4c50*/  FFMA.FTZ R165, R184, R169, R171 ;  /* 0x000000a9b8a57223 */ /* 0x000fe400000100ab */
[----:B------:R-:W-:Y:S01]  /*4c60*/  FMUL.FTZ R194, R181, R39 ;  /* 0x00000027b5c27220 */ /* 0x000fe20000410000 */
[----:B------:R-:W2:Y:S01]  /*4c70*/  MUFU.EX2 R191, R191 ;  /* 0x000000bf00bf7308 */ /* 0x000ea20000000800 */
[----:B------:R-:W-:Y:S02]  /*4c80*/  FMUL.FTZ R139, R48, R32 ;  /* 0x00000020308b7220 */ /* 0x000fe40000410000 */
[----:B------:R-:W-:Y:S02]  /*4c90*/  FMUL.FTZ R169, R166, R71 ;  /* 0x00000047a6a97220 */ /* 0x000fe40000410000 */
[C---:B------:R-:W-:Y:S02]  /*4ca0*/  FMUL.FTZ R167, R185.reuse, R168 ;  /* 0x000000a8b9a77220 */ /* 0x040fe40000410000 */
[----:B------:R-:W-:-:S02]  /*4cb0*/  FFMA.FTZ R165, R185, R165, R170 ;  /* 0x000000a5b9a57223 */ /* 0x000fc400000100aa */
        /* <DEDUP_REMOVED lines=9> */
[C---:B-1----:R-:W-:Y:S02]  /*4d50*/  FMUL.FTZ R139, R189.reuse, R166 ;  /* 0x000000a6bd8b7220 */ /* 0x042fe40000410000 */
[----:B------:R-:W-:Y:S02]  /*4d60*/  FFMA.FTZ R165, R189, R165, R168 ;  /* 0x000000a5bda57223 */ /* 0x000fe400000100a8 */
[C---:B------:R-:W-:Y:S01]  /*4d70*/  FMUL.FTZ R197, R181.reuse, R42 ;  /* 0x0000002ab5c57220 */ /* 0x040fe20000410000 */
[----:B------:R-:W1:Y:S01]  /*4d80*/  MUFU.EX2 R198, R198 ;  /* 0x000000c600c67308 */ /* 0x000e620000000800 */
[----:B0-----:R-:W-:Y:S02]  /*4d90*/  FMUL.FTZ R164, R192, R139 ;  /* 0x0000008bc0a47220 */ /* 0x001fe40000410000 */
[----:B------:R-:W-:Y:S02]  /*4da0*/  FMUL.FTZ R204, R181, R124 ;  /* 0x0000007cb5cc7220 */ /* 0x000fe40000410000 */
[----:B------:R-:W-:-:S02]  /*4db0*/  FMUL.FTZ R133, R44, R40 ;  /* 0x000000282c857220 */ /* 0x000fc40000410000 */
[----:B--2---:R-:W-:Y:S01]  /*4dc0*/  FMUL.FTZ R139, R191, R164 ;  /* 0x000000a4bf8b7220 */ /* 0x004fe20000410000 */
[----:B------:R-:W0:Y:S01]  /*4dd0*/  MUFU.EX2 R197, R197 ;  /* 0x000000c500c57308 */ /* 0x000e220000000800 */
[----:B------:R-:W-:Y:S02]  /*4de0*/  FMUL.FTZ R164, R133, R60 ;  /* 0x0000003c85a47220 */ /* 0x000fe40000410000 */
[----:B------:R-:W-:-:S05]  /*4df0*/  FMUL.FTZ R133, R46, R42 ;  /* 0x0000002a2e857220 */ /* 0x000fca0000410000 */
[----:B------:R-:W2:Y:S01]  /*4e00*/  MUFU.EX2 R204, R204 ;  /* 0x000000cc00cc7308 */ /* 0x000ea20000000800 */
[----:B------:R-:W-:Y:S01]  /*4e10*/  BSSY B0, `(.L_x_4727) ;  /* 0x000002d000007945 */ /* 0x000fe20003800000 */
[----:B----4-:R-:W-:Y:S04]  /*4e20*/  STS.128 [R43+0x1080], R108 ;  /* 0x0010806c2b007388 */ /* 0x010fe80000000c00 */
[----:B------:R-:W-:Y:S04]  /*4e30*/  STS.128 [R43+0x1280], R112 ;  /* 0x001280702b007388 */ /* 0x000fe80000000c00 */
[----:B------:R-:W-:Y:S04]  /*4e40*/  STS.128 [R43+0x1480], R116 ;  /* 0x001480742b007388 */ /* 0x000fe80000000c00 */
[----:B------:R-:W-:Y:S01]  /*4e50*/  STS.128 [R43+0x1680], R120 ;  /* 0x001680782b007388 */ /* 0x000fe20000000c00 */
[----:B------:R-:W-:-:S06]  /*4e60*/  NOP ;  /* 0x0000000000007918 */ /* 0x000fcc0000000000 */
[----:B------:R-:W4:Y:S04]  /*4e70*/  LDS.128 R108, [R26+0x1080] ;  /* 0x001080001a6c7984 */ /* 0x000f280000000c00 */
[----:B------:R-:W0:Y:S04]  /*4e80*/  LDS.128 R112, [R26+0x1090] ;  /* 0x001090001a707984 */ /* 0x000e280000000c00 */
[----:B------:R-:W0:Y:S04]  /*4e90*/  LDS.128 R116, [R26+0x10a0] ;  /* 0x0010a0001a747984 */ /* 0x000e280000000c00 */
[----:B------:R-:W0:Y:S04]  /*4ea0*/  LDS.128 R120, [R26+0x10b0] ;  /* 0x0010b0001a787984 */ /* 0x000e280000000c00 */
[----:B------:R1:W-:Y:S04]  /*4eb0*/  STS [R138+0x4640], R201 ;  /* 0x004640c98a007388 */ /* 0x0003e80000000800 */
[----:B------:R-:W-:Y:S06]  /*4ec0*/  BAR.SYNC.DEFER_BLOCKING 0x0 ;  /* 0x0000000000007b1d */ /* 0x000fec0000010000 */
[----:B------:R0:W5:Y:S01]  /*4ed0*/  @!P0 LDG.E.64 R134, [R136.64] ;  /* 0x0000000488868981 */ /* 0x000162000c1e1b00 */
[----:B------:R-:W-:Y:S01]  /*4ee0*/  ISETP.NE.AND P0, PT, R12, 0x3f, PT ;  /* 0x0000003f0c00780c */ /* 0x000fe20003f05270 */
[----:B-1----:R-:W-:-:S12]  /*4ef0*/  FMUL.FTZ R138, R51, R39 ;  /* 0x00000027338a7220 */ /* 0x002fd80000410000 */
[----:B------:R1:W1:Y:S01]  /*4f00*/  @P0 LDS R202, [R12.X4+0x4e44] ;  /* 0x004e44000cca0984 */ /* 0x0002620000004800 */
[----:B0-----:R-:W-:-:S04]  /*4f10*/  FMUL.FTZ R137, R50, R38 ;  /* 0x0000002632897220 */ /* 0x001fc80000410000 */
        /* <DEDUP_REMOVED lines=8> */
[C---:B---3--:R-:W-:Y:S02]  /*4fa0*/  FMUL.FTZ R181, R195.reuse, R138 ;  /* 0x0000008ac3b57220 */ /* 0x048fe40000410000 */
[----:B------:R-:W-:Y:S02]  /*4fb0*/  FFMA.FTZ R137, R195, R137, R164 ;  /* 0x00000089c3897223 */ /* 0x000fe400000100a4 */
[----:B------:R-:W-:Y:S02]  /*4fc0*/  FMUL.FTZ R136, R47, R124 ;  /* 0x0000007c2f887220 */ /* 0x000fe40000410000 */
[----:B------:R-:W-:-:S02]  /*4fd0*/  FMUL.FTZ R138, R133, R62 ;  /* 0x0000003e858a7220 */ /* 0x000fc40000410000 */
[C---:B------:R-:W-:Y:S02]  /*4fe0*/  FMUL.FTZ R182, R198.reuse, R181 ;  /* 0x000000b5c6b67220 */ /* 0x040fe40000410000 */
[----:B------:R-:W-:Y:S02]  /*4ff0*/  FFMA.FTZ R137, R198, R137, R139 ;  /* 0x00000089c6897223 */ /* 0x000fe4000001008b */
[----:B------:R-:W-:Y:S02]  /*5000*/  FMUL.FTZ R133, R136, R63 ;  /* 0x0000003f88857220 */ /* 0x000fe40000410000 */
[C---:B------:R-:W-:Y:S02]  /*5010*/  FMUL.FTZ R181, R197.reuse, R182 ;  /* 0x000000b6c5b57220 */ /* 0x040fe40000410000 */
[----:B------:R-:W-:Y:S02]  /*5020*/  FFMA.FTZ R137, R197, R137, R138 ;  /* 0x00000089c5897223 */ /* 0x000fe4000001008a */
[----:B--2---:R-:W-:-:S02]  /*5030*/  FMUL.FTZ R136, R204, R181 ;  /* 0x000000b5cc887220 */ /* 0x004fc40000410000 */
[----:B------:R-:W-:Y:S01]  /*5040*/  FFMA.FTZ R137, R204, R137, R133 ;  /* 0x00000089cc897223 */ /* 0x000fe20000010085 */
[----:B------:R-:W-:Y:S05]  /*5050*/  @P0 BRA `(.L_x_4728) ;  /* 0x0000008000000947 */ /* 0x000fea0003800000 */
[----:B-1--4-:R-:W-:Y:S01]  /*5060*/  ISETP.NE.AND P0, PT, R27, c[0x0][0x174], PT ;  /* 0x00005d001b007a0c */ /* 0x012fe20003f05270 */
[----:B------:R-:W-:-:S12]  /*5070*/  HFMA2.MMA R202, -RZ, RZ, 1.875, 0 ;  /* 0x3f800000ffca7435 */ /* 0x000fd800000001ff */
[----:B------:R-:W-:-:S04]  /*5080*/  @P0 IADD3 R182, -R23, c[0x0][0x174], RZ ;  /* 0x00005d0017b60a10 */ /* 0x000fc80007ffe1ff */
[----:B------:R-:W-:-:S04]  /*5090*/  @P0 LEA.HI R181, R182, R182, RZ, 0x1 ;  /* 0x000000b6b6b50211 */ /* 0x000fc800078f08ff */
[----:B------:R-:W-:-:S04]  /*50a0*/  @P0 LOP3.LUT R181, R181, 0xfffffe, RZ, 0xc0, !PT ;  /* 0x00fffffeb5b50812 */ /* 0x000fc800078ec0ff */
[----:B------:R-:W-:-:S04]  /*50b0*/  @P0 IADD3 R181, -R181, R182, RZ ;  /* 0x000000b6b5b50210 */ /* 0x000fc80007ffe1ff */
[----:B------:R-:W-:-:S05]  /*50c0*/  @P0 LEA R181, R181, R128, 0x8 ;  /* 0x00000080b5b50211 */ /* 0x000fca00078e40ff */
[----:B------:R0:W1:Y:S02]  /*50d0*/  @P0 LDS R202, [R181.X4+0x4640] ;  /* 0x00464000b5ca0984 */ /* 0x0000640000004800 */
.L_x_4728:
[----:B-1--4-:R-:W-:Y:S05]  /*50e0*/  BSYNC B0 ;  /* 0x0000000000007941 */ /* 0x012fea0003800000 */
.L_x_4727:
        /* <DEDUP_REMOVED lines=21> */
[----:B-1----:R-:W0:Y:S02]  /*5240*/  LDS.128 R108, [R12.X16+0x4230] ;  /* 0x004230000c6c7984 */ /* 0x002e24000000cc00 */
[----:B0-----:R-:W-:-:S02]  /*5250*/  FFMA.FTZ R111, R109, R110, R111 ;  /* 0x0000006e6d6f7223 */ /* 0x001fc4000001006f */
[----:B------:R-:W-:Y:S01]  /*5260*/  FMUL.FTZ R110, R108, R110 ;  /* 0x0000006e6c6e7220 */ /* 0x000fe20000410000 */
[----:B------:R-:W-:Y:S05]  /*5270*/  BRA.DIV ~URZ, `(.L_x_4731) ;  /* 0x00003a427f007947 */ /* 0x000fea000b800000 */
[----:B------:R0:W1:Y:S02]  /*5280*/  SHFL.UP PT, R113, R110, 0x1, RZ ;  /* 0x042000006e717989 */ /* 0x00006400000e00ff */
.L_x_4782:
        /* <DEDUP_REMOVED lines=24> */
.L_x_4783:
        /* <DEDUP_REMOVED lines=10> */
[----:B-----5:R-:W-:Y:S05]  /*54b0*/  CALL.REL.NOINC `($__internal_190_$__cuda_sm70_shflsync_idx_p) ;  /* 0x000046d000007944 */ /* 0x020fea0003c00000 */
.L_x_4733:
[----:B------:R-:W-:Y:S05]  /*54c0*/  BRA.CONV ~URZ, `(.L_x_4734) ;  /* 0x000000637f007947 */ /* 0x000fea000b800000 */
[----:B0-----:R-:W-:Y:S01]  /*54d0*/  HFMA2.MMA R218, -RZ, RZ, 0, 1.847743988037109375e-06 ;  /* 0x0000001fffda7435 */ /* 0x001fe200000001ff */
[----:B------:R-:W-:-:S02]  /*54e0*/  MOV R217, R111 ;  /* 0x0000006f00d97202 */ /* 0x000fc40000000f00 */
[----:B-1----:R-:W-:Y:S02]  /*54f0*/  MOV R216, 0x1f ;  /* 0x0000001f00d87802 */ /* 0x002fe40000000f00 */
[----:B------:R-:W-:Y:S02]  /*5500*/  MOV R219, 0xffffffff ;  /* 0xffffffff00db7802 */ /* 0x000fe40000000f00 */
[----:B------:R-:W-:Y:S02]  /*5510*/  MOV R108, 0x5530 ;  /* 0x00005530006c7802 */ /* 0x000fe40000000f00 */
[----:B-----5:R-:W-:Y:S05]  /*5520*/  CALL.REL.NOINC `($__internal_190_$__cuda_sm70_shflsync_idx_p) ;  /* 0x0000466000007944 */ /* 0x020fea0003c00000 */
.L_x_4734:
[----:B------:R-:W-:Y:S05]  /*5530*/  BRA.DIV ~URZ, `(.L_x_4735) ;  /* 0x00003ca27f007947 */ /* 0x000fea000b800000 */
[----:B------:R2:W3:Y:S04]  /*5540*/  SHFL.UP PT, R112, R113, 0x1, RZ ;  /* 0x0420000071707989 */ /* 0x0004e800000e00ff */
[----:B-----5:R-:W4:Y:S04]  /*5550*/  SHFL.IDX PT, R134, R134, RZ, 0x1f ;  /* 0x00001fff86867589 */ /* 0x020f2800000e0000 */
[----:B------:R2:W0:Y:S04]  /*5560*/  SHFL.IDX PT, R109, R135, RZ, 0x1f ;  /* 0x00001fff876d7589 */ /* 0x00042800000e0000 */
[----:B------:R2:W1:Y:S02]  /*5570*/  SHFL.UP PT, R113, R111, 0x1, RZ ;  /* 0x042000006f717989 */ /* 0x00046400000e00ff */
.L_x_4784:
[----:B--2---:R-:W2:Y:S01]  /*5580*/  LDS.64 R110, [R12.X16+0x4230] ;  /* 0x004230000c6e7984 */ /* 0x004ea2000000ca00 */
[----:B----4-:R-:W-:Y:S01]  /*5590*/  MOV R108, R134 ;  /* 0x00000086006c7202 */ /* 0x010fe20000000f00 */
[----:B01-3--:R-:W-:-:S04]  /*55a0*/  @P1 FFMA.FTZ R109, R109, R112, R113 ;  /* 0x000000706d6d1223 */ /* 0x00bfc80000010071 */
[----:B------:R-:W-:Y:S02]  /*55b0*/  @P1 FMUL.FTZ R108, R108, R112 ;  /* 0x000000706c6c1220 */ /* 0x000fe40000410000 */
[C---:B--2---:R-:W-:Y:S02]  /*55c0*/  FFMA.FTZ R111, R110.reuse, R109, R111 ;  /* 0x0000006d6e6f7223 */ /* 0x044fe4000001006f */
[----:B------:R-:W-:-:S05]  /*55d0*/  FMUL.FTZ R110, R110, R108 ;  /* 0x0000006c6e6e7220 */ /* 0x000fca0000410000 */
[----:B------:R0:W-:Y:S02]  /*55e0*/  STS.128 [R12.X16+0x4230], R108 ;  /* 0x0042306c0c007388 */ /* 0x0001e4000000cc00 */
.L_x_4730:
[----:B-1----:R-:W-:Y:S05]  /*55f0*/  BSYNC B0 ;  /* 0x0000000000007941 */ /* 0x002fea0003800000 */
.L_x_4729:
[----:B------:R-:W-:Y:S01]  /*5600*/  WARPSYNC 0xffffffff ;  /* 0xffffffff00007948 */ /* 0x000fe20003800000 */
[----:B------:R-:W-:Y:S01]  /*5610*/  BAR.SYNC.DEFER_BLOCKING 0x0 ;  /* 0x0000000000007b1d */ /* 0x000fe20000010000 */
[----:B0-----:R-:W-:Y:S01]  /*5620*/  FMUL.FTZ R110, R204, R202 ;  /* 0x000000cacc6e7220 */ /* 0x001fe20000410000 */
        /* <DEDUP_REMOVED lines=38> */
[----:B-----5:R-:W-:-:S02]  /*5890*/  FFMA.FTZ R135, R184, R136, R171 ;  /* 0x00000088b8877223 */ /* 0x020fc400000100ab */
        /* <DEDUP_REMOVED lines=28> */
.L_x_4785:
        /* <DEDUP_REMOVED lines=26> */
.L_x_4786:
        /* <DEDUP_REMOVED lines=11> */
.L_x_4737:
[----:B-12---:R-:W-:Y:S05]  /*5cb0*/  BSYNC B0 ;  /* 0x0000000000007941 */ /* 0x006fea0003800000 */
.L_x_4736:
[----:B------:R-:W-:Y:S01]  /*5cc0*/  WARPSYNC 0xffffffff ;  /* 0xffffffff00007948 */ /* 0x000fe20003800000 */
[----:B------:R-:W-:Y:S01]  /*5cd0*/  BAR.SYNC.DEFER_BLOCKING 0x0 ;  /* 0x0000000000007b1d */ /* 0x000fe20000010000 */
[----:B0-----:R-:W-:Y:S01]  /*5ce0*/  HFMA2.MMA R111, -RZ, RZ, 0, 0 ;  /* 0x00000000ff6f7435 */ /* 0x001fe200000001ff */
[----:B------:R-:W-:Y:S01]  /*5cf0*/  MOV R110, R12 ;  /* 0x0000000c006e7202 */ /* 0x000fe20000000f00 */
[----:B------:R-:W-:Y:S01]  /*5d00*/  IMAD R210, R6, c[0x0][0x2b8], RZ ;  /* 0x0000ae0006d27a24 */ /* 0x000fe200078e02ff */
[----:B------:R-:W-:Y:S01]  /*5d10*/  ISETP.NE.AND P2, PT, R12, RZ, PT ;  /* 0x000000ff0c00720c */ /* 0x000fe20003f45270 */
[----:B------:R-:W-:Y:S01]  /*5d20*/  FADD.FTZ R176, -R176, R201 ;  /* 0x000000c9b0b07221 */ /* 0x000fe20000010100 */
[----:B------:R-:W-:Y:S01]  /*5d30*/  IADD3 R231, R12, 0x200, RZ ;  /* 0x000002000ce77810 */ /* 0x000fe20007ffe0ff */
[----:B------:R-:W-:Y:S01]  /*5d40*/  IMAD R215, R5, c[0x0][0x2bc], R210 ;  /* 0x0000af0005d77a24 */ /* 0x000fe200078e02d2 */
[----:B------:R-:W-:Y:S01]  /*5d50*/  BSSY B0, `(.L_x_4740) ;  /* 0x00000ef000007945 */ /* 0x000fe20003800000 */
        /* <DEDUP_REMOVED lines=8> */
[----:B------:R-:W0:Y:S01]  /*5de0*/  LDS R108, [R12.X8+0x4444] ;  /* 0x004444000c6c7984 */ /* 0x000e220000008800 */
[----:B------:R-:W-:Y:S02]  /*5df0*/  FADD.FTZ R167, -R167, R121 ;  /* 0x00000079a7a77221 */ /* 0x000fe40000010100 */
[----:B------:R-:W-:Y:S01]  /*5e00*/  FADD.FTZ R166, -R166, R120 ;  /* 0x00000078a6a67221 */ /* 0x000fe20000010100 */
[----:B------:R1:W-:Y:S01]  /*5e10*/  @!P2 STS.64 [R128.X8+0x4f40], R112 ;  /* 0x004f40708000a388 */ /* 0x0003e20000008a00 */
[----:B------:R-:W-:Y:S02]  /*5e20*/  FADD.FTZ R165, -R165, R203 ;  /* 0x000000cba5a57221 */ /* 0x000fe40000010100 */
[----:B------:R-:W-:Y:S02]  /*5e30*/  FADD.FTZ R164, -R164, R205 ;  /* 0x000000cda4a47221 */ /* 0x000fe40000010100 */
[----:B------:R-:W-:-:S02]  /*5e40*/  FADD.FTZ R139, -R139, R206 ;  /* 0x000000ce8b8b7221 */ /* 0x000fc40000010100 */
[----:B------:R-:W-:Y:S02]  /*5e50*/  FADD.FTZ R138, -R138, R207 ;  /* 0x000000cf8a8a7221 */ /* 0x000fe40000010100 */
[----:B------:R-:W-:Y:S01]  /*5e60*/  FMUL.FTZ R247, R147, R201 ;  /* 0x000000c993f77220 */ /* 0x000fe20000410000 */
[----:B------:R-:W-:Y:S01]  /*5e70*/  IADD3 R201, R12, 0xc0, RZ ;  /* 0x000000c00cc97810 */ /* 0x000fe20007ffe0ff */
[----:B------:R-:W-:Y:S02]  /*5e80*/  FMUL.FTZ R249, R146, R200 ;  /* 0x000000c892f97220 */ /* 0x000fe40000410000 */
[----:B------:R-:W-:Y:S01]  /*5e90*/  FMUL.FTZ R251, R151, R199 ;  /* 0x000000c797fb7220 */ /* 0x000fe20000410000 */
[----:B------:R-:W-:Y:S01]  /*5ea0*/  LEA.HI.SX32 R199, R12, R12, 0x1b ;  /* 0x0000000c0cc77211 */ /* 0x000fe200078fdaff */
[----:B------:R-:W-:Y:S02]  /*5eb0*/  FMUL.FTZ R135, R126, R135 ;  /* 0x000000877e877220 */ /* 0x000fe40000410000 */
[----:B------:R-:W-:-:S02]  /*5ec0*/  FMUL.FTZ R123, R140, R123 ;  /* 0x0000007b8c7b7220 */ /* 0x000fc40000410000 */
[----:B------:R-:W-:Y:S02]  /*5ed0*/  FMUL.FTZ R122, R143, R122 ;  /* 0x0000007a8f7a7220 */ /* 0x000fe40000410000 */
[----:B------:R-:W-:Y:S02]  /*5ee0*/  FMUL.FTZ R121, R142, R121 ;  /* 0x000000798e797220 */ /* 0x000fe40000410000 */
[----:B------:R-:W-:Y:S02]  /*5ef0*/  FMUL.FTZ R203, R144, R203 ;  /* 0x000000cb90cb7220 */ /* 0x000fe40000410000 */
[----:B------:R-:W-:Y:S02]  /*5f00*/  FMUL.FTZ R205, R149, R205 ;  /* 0x000000cd95cd7220 */ /* 0x000fe40000410000 */
[----:B------:R-:W-:Y:S02]  /*5f10*/  FMUL.FTZ R207, R153, R207 ;  /* 0x000000cf99cf7220 */ /* 0x000fe40000410000 */
[----:B------:R-:W-:-:S02]  /*5f20*/  FADD.FTZ R133, -R133, R208 ;  /* 0x000000d085857221 */ /* 0x000fc40000010100 */
[----:B0-----:R-:W-:Y:S02]  /*5f30*/  FFMA.FTZ R209, R108, R202, R209 ;  /* 0x000000ca6cd17223 */ /* 0x001fe400000100d1 */
[----:B------:R-:W-:Y:S02]  /*5f40*/  IMAD R108, R6, c[0x0][0x298], RZ ;  /* 0x0000a600066c7a24 */ /* 0x000fe400078e02ff */
[----:B------:R-:W-:Y:S02]  /*5f50*/  FFMA.FTZ R211, R204, R209, R211 ;  /* 0x000000d1ccd37223 */ /* 0x000fe400000100d3 */
[----:B------:R-:W-:Y:S02]  /*5f60*/  IMAD R213, R5, c[0x0][0x29c], R108 ;  /* 0x0000a70005d57a24 */ /* 0x000fe400078e026c */
[----:B------:R-:W-:Y:S02]  /*5f70*/  FFMA.FTZ R202, R197, R211, R118 ;  /* 0x000000d3c5ca7223 */ /* 0x000fe40000010076 */
[----:B------:R-:W-:-:S04]  /*5f80*/  IMAD.WIDE.U32 R108, R5, c[0x0][0x298], R110 ;  /* 0x0000a600056c7a25 */ /* 0x000fc800078e006e */
[----:B------:R-:W-:Y:S01]  /*5f90*/  FFMA.FTZ R197, R198, R202, R119 ;  /* 0x000000cac6c57223 */ /* 0x000fe20000010077 */
[----:B------:R-:W-:Y:S01]  /*5fa0*/  IADD3 R109, R109, R213, RZ ;  /* 0x000000d56d6d7210 */ /* 0x000fe20007ffe0ff */
[----:B------:R-:W-:-:S04]  /*5fb0*/  IMAD.WIDE.U32 R110, R5, c[0x0][0x2b8], R110 ;  /* 0x0000ae00056e7a25 */ /* 0x000fc800078e006e */
[----:B------:R-:W-:Y:S01]  /*5fc0*/  FFMA.FTZ R198, R195, R197, R116 ;  /* 0x000000c5c3c67223 */ /* 0x000fe20000010074 */
[----:B------:R-:W-:Y:S01]  /*5fd0*/  IADD3 R111, R111, R215, RZ ;  /* 0x000000d76f6f7210 */ /* 0x000fe20007ffe0ff */
[----:B------:R-:W-:Y:S02]  /*5fe0*/  IMAD R118, R8, c[0x0][0x2c0], RZ ;  /* 0x0000b00008767a24 */ /* 0x000fe400078e02ff */
[----:B------:R-:W-:Y:S02]  /*5ff0*/  FFMA.FTZ R195, R194, R198, R117 ;  /* 0x000000c6c2c37223 */ /* 0x000fe40000010075 */
[----:B------:R-:W-:Y:S02]  /*6000*/  IMAD R116, R8, c[0x0][0x2a0], RZ ;  /* 0x0000a80008747a24 */ /* 0x000fe400078e02ff */
[----:B------:R-:W-:Y:S02]  /*6010*/  FFMA.FTZ R194, R191, R195, R114 ;  /* 0x000000c3bfc27223 */ /* 0x000fe40000010072 */
[----:B------:R-:W-:-:S02]  /*6020*/  IMAD R119, R7, c[0x0][0x2c4], R118 ;  /* 0x0000b10007777a24 */ /* 0x000fc400078e0276 */
[----:B------:R-:W-:Y:S01]  /*6030*/  FFMA.FTZ R191, R192, R194, R115 ;  /* 0x000000c2c0bf7223 */ /* 0x000fe20000010073 */
[----:B------:R-:W-:Y:S01]  /*6040*/  SHF.L.U64.HI R192, R129, 0x2, R130 ;  /* 0x0000000281c07819 */ /* 0x000fe20000010282 */
[----:B------:R-:W-:-:S04]  /*6050*/  IMAD.WIDE.U32 R110, R7, c[0x0][0x2c0], R110 ;  /* 0x0000b000076e7a25 */ /* 0x000fc800078e006e */
[----:B------:R-:W-:Y:S01]  /*6060*/  FFMA.FTZ R196, R189, R191, R196 ;  /* 0x000000bfbdc47223 */ /* 0x000fe200000100c4 */
[----:B------:R-:W-:Y:S01]  /*6070*/  IADD3 R111, R111, R119, RZ ;  /* 0x000000776f6f7210 */ /* 0x000fe20007ffe0ff */
[----:B------:R-:W-:Y:S01]  /*6080*/  IMAD R117, R7, c[0x0][0x2a4], R116 ;  /* 0x0000a90007757a24 */ /* 0x000fe200078e0274 */
[----:B------:R-:W-:Y:S01]  /*6090*/  IADD3 R119, R23, -c[0x0][0x174], RZ ;  /* 0x80005d0017777a10 */ /* 0x000fe20007ffe0ff */
[----:B------:R-:W-:Y:S01]  /*60a0*/  FFMA.FTZ R193, R188, R196, R193 ;  /* 0x000000c4bcc17223 */ /* 0x000fe200000100c1 */
[C---:B------:R-:W-:Y:S01]  /*60b0*/  LEA R114, P1, R110.reuse, c[0x0][0x320], 0x2 ;  /* 0x0000c8006e727a11 */ /* 0x040fe200078210ff */
[----:B------:R-:W-:Y:S01]  /*60c0*/  IMAD.WIDE.U32 R108, R7, c[0x0][0x2a0], R108 ;  /* 0x0000a800076c7a25 */ /* 0x000fe200078e006c */
[----:B------:R-:W-:Y:S02]  /*60d0*/  SHF.L.U32 R189, R129, 0x2, RZ ;  /* 0x0000000281bd7819 */ /* 0x000fe400000006ff */
[----:B------:R-:W-:Y:S01]  /*60e0*/  LEA.HI.X R115, R110, c[0x0][0x324], R111, 0x2, P1 ;  /* 0x0000c9006e737a11 */ /* 0x000fe200008f146f */
[----:B------:R-:W-:Y:S01]  /*60f0*/  FFMA.FTZ R190, R185, R193, R190 ;  /* 0x000000c1b9be7223 */ /* 0x000fe200000100be */
[----:B------:R-:W-:Y:S01]  /*6100*/  IADD3 R109, R109, R117, RZ ;  /* 0x000000756d6d7210 */ /* 0x000fe20007ffe0ff */
[----:B------:R-:W-:Y:S01]  /*6110*/  IMAD R119, R119, -0x400, RZ ;  /* 0xfffffc0077777824 */ /* 0x000fe200078e02ff */
[----:B------:R-:W-:Y:S01]  /*6120*/  LEA R116, P0, R108, c[0x0][0x318], 0x2 ;  /* 0x0000c6006c747a11 */ /* 0x000fe200078010ff */
[----:B------:R-:W-:Y:S01]  /*6130*/  FFMA.FTZ R187, R184, R190, R187 ;  /* 0x000000beb8bb7223 */ /* 0x000fe200000100bb */
[----:B------:R-:W-:Y:S01]  /*6140*/  IADD3 R110, P4, R156, R110, RZ ;  /* 0x0000006e9c6e7210 */ /* 0x000fe20007f9e0ff */
[----:B------:R-:W-:Y:S01]  /*6150*/  FMUL.FTZ R184, R202, R41 ;  /* 0x00000029cab87220 */ /* 0x000fe20000410000 */
[----:B------:R-:W-:Y:S01]  /*6160*/  LEA.HI.X R117, R108, c[0x0][0x31c], R109, 0x2, P0 ;  /* 0x0000c7006c757a11 */ /* 0x000fe200000f146d */
[----:B------:R-:W-:Y:S01]  /*6170*/  FFMA.FTZ R179, R179, R187, R186 ;  /* 0x000000bbb3b37223 */ /* 0x000fe200000100ba */
[----:B------:R-:W-:Y:S01]  /*6180*/  IADD3 R108, P3, R156, R108, RZ ;  /* 0x0000006c9c6c7210 */ /* 0x000fe20007f7e0ff */
[----:B------:R-:W-:Y:S01]  /*6190*/  FMUL.FTZ R229, R197, R40 ;  /* 0x00000028c5e57220 */ /* 0x000fe20000410000 */
[----:B------:R-:W-:Y:S01]  /*61a0*/  IADD3.X R111, R157, R111, RZ, P4, !PT ;  /* 0x0000006f9d6f7210 */ /* 0x000fe200027fe4ff */
[----:B------:R-:W-:Y:S01]  /*61b0*/  IMAD.WIDE R116, R119, 0x4, R116 ;  /* 0x0000000477747825 */ /* 0x000fe200078e0274 */
[----:B------:R-:W-:-:S03]  /*61c0*/  IADD3.X R109, R157, R109, RZ, P3, !PT ;  /* 0x0000006d9d6d7210 */ /* 0x000fc60001ffe4ff */
[----:B------:R-:W-:-:S04]  /*61d0*/  IMAD.WIDE R118, R119, 0x4, R114 ;  /* 0x0000000477767825 */ /* 0x000fc800078e0272 */
[----:B------:R-:W-:Y:S02]  /*61e0*/  FFMA.FTZ R183, R178, R179, R183 ;  /* 0x000000b3b2b77223 */ /* 0x000fe400000100b7 */
[----:B------:R-:W-:Y:S02]  /*61f0*/  IMAD R114, R192, c[0x0][0x2b0], RZ ;  /* 0x0000ac00c0727a24 */ /* 0x000fe400078e02ff */
[----:B------:R-:W-:Y:S02]  /*6200*/  FFMA.FTZ R177, R177, R183, R182 ;  /* 0x000000b7b1b17223 */ /* 0x000fe400000100b6 */
[C---:B------:R-:W-:Y:S02]  /*6210*/  IMAD R185, R189.reuse, c[0x0][0x2b4], R114 ;  /* 0x0000ad00bdb97a24 */ /* 0x040fe400078e0272 */
[----:B------:R-:W-:-:S04]  /*6220*/  IMAD.WIDE.U32 R114, R189, c[0x0][0x2b0], R116 ;  /* 0x0000ac00bd727a25 */ /* 0x000fc800078e0074 */
[----:B------:R-:W-:Y:S01]  /*6230*/  IMAD.WIDE.U32 R116, R189, c[0x0][0x2d0], R118 ;  /* 0x0000b400bd747a25 */ /* 0x000fe200078e0076 */
[----:B------:R-:W-:Y:S02]  /*6240*/  P2R R118, PR, RZ, 0x4 ;  /* 0x00000004ff767803 */ /* 0x000fe40000000000 */
[----:B------:R-:W-:Y:S01]  /*6250*/  SHF.L.U32 R118, R12, 0x4, RZ ;  /* 0x000000040c767819 */ /* 0x000fe200000006ff */
[----:B------:R-:W-:Y:S01]  /*6260*/  FFMA.FTZ R181, R180, R177, R181 ;  /* 0x000000b1b4b57223 */ /* 0x000fe200000100b5 */
[----:B------:R-:W-:Y:S01]  /*6270*/  IADD3 R115, R115, R185, RZ ;  /* 0x000000b973737210 */ /* 0x000fe20007ffe0ff */
[----:B------:R-:W-:Y:S01]  /*6280*/  IMAD R192, R192, c[0x0][0x2d0], RZ ;  /* 0x0000b400c0c07a24 */ /* 0x000fe200078e02ff */
[----:B------:R-:W-:Y:S01]  /*6290*/  LEA.HI.SX32 R118, R118, R118, 0x1b ;  /* 0x0000007676767211 */ /* 0x000fe200078fdaff */
[----:B------:R-:W-:Y:S02]  /*62a0*/  FMUL.FTZ R185, R181, R33 ;  /* 0x00000021b5b97220 */ /* 0x000fe40000410000 */
[----:B------:R-:W-:-:S02]  /*62b0*/  IMAD R213, R189, c[0x0][0x2d4], R192 ;  /* 0x0000b500bdd57a24 */ /* 0x000fc400078e02c0 */
[----:B------:R-:W-:Y:S02]  /*62c0*/  FMUL.FTZ R189, R45, R184 ;  /* 0x000000b82dbd7220 */ /* 0x000fe40000410000 */
[----:B------:R-:W-:Y:S01]  /*62d0*/  FMUL.FTZ R180, R177, R34 ;  /* 0x00000022b1b47220 */ /* 0x000fe20000410000 */
[----:B------:R-:W-:Y:S01]  /*62e0*/  IADD3 R117, R117, R213, RZ ;  /* 0x000000d575757210 */ /* 0x000fe20007ffe0ff */
[----:B-1----:R-:W-:Y:S01]  /*62f0*/  FFMA.FTZ R112, R176, R185, RZ ;  /* 0x000000b9b0707223 */ /* 0x002fe200000100ff */
[----:B------:R0:W-:Y:S01]  /*6300*/  STS [R118.X4+0x2134], R189 ;  /* 0x002134bd76007388 */ /* 0x0001e20000004800 */
[----:B------:R-:W-:Y:S02]  /*6310*/  FMUL.FTZ R119, R211, R42 ;  /* 0x0000002ad3777220 */ /* 0x000fe40000410000 */
[----:B------:R-:W-:Y:S02]  /*6320*/  FFMA.FTZ R113, R175, R180, R112 ;  /* 0x000000b4af717223 */ /* 0x000fe40000010070 */
[----:B------:R-:W-:-:S02]  /*6330*/  FMUL.FTZ R213, R46, R119 ;  /* 0x000000772ed57220 */ /* 0x000fc40000410000 */
[----:B------:R-:W-:Y:S02]  /*6340*/  FMUL.FTZ R182, R179, R36 ;  /* 0x00000024b3b67220 */ /* 0x000fe40000410000 */
[----:B------:R-:W-:Y:S01]  /*6350*/  FMUL.FTZ R178, R209, R124 ;  /* 0x0000007cd1b27220 */ /* 0x000fe20000410000 */
[----:B------:R1:W-:Y:S01]  /*6360*/  STS [R118.X4+0x2138], R213 ;  /* 0x002138d576007388 */ /* 0x0003e20000004800 */
[----:B0-----:R-:W-:Y:S02]  /*6370*/  FMUL.FTZ R189, R183, R35 ;  /* 0x00000023b7bd7220 */ /* 0x001fe40000410000 */
[----:B------:R-:W-:Y:S02]  /*6380*/  FMUL.FTZ R215, R44, R229 ;  /* 0x000000e52cd77220 */ /* 0x000fe40000410000 */
[----:B------:R-:W-:Y:S02]  /*6390*/  FFMA.FTZ R112, R174, R189, R113 ;  /* 0x000000bdae707223 */ /* 0x000fe40000010071 */
[----:B------:R-:W-:Y:S01]  /*63a0*/  FMUL.FTZ R217, R47, R178 ;  /* 0x000000b22fd97220 */ /* 0x000fe20000410000 */
[----:B------:R0:W-:Y:S01]  /*63b0*/  STS [R118.X4+0x2130], R215 ;  /* 0x002130d776007388 */ /* 0x0001e20000004800 */
[----:B------:R-:W-:-:S02]  /*63c0*/  FFMA.FTZ R113, R173, R182, R112 ;  /* 0x000000b6ad717223 */ /* 0x000fc40000010070 */
[----:B-1----:R-:W-:Y:S01]  /*63d0*/  FMUL.FTZ R213, R187, R28 ;  /* 0x0000001cbbd57220 */ /* 0x002fe20000410000 */
[----:B------:R1:W-:Y:S01]  /*63e0*/  STS [R118.X4+0x213c], R217 ;  /* 0x00213cd976007388 */ /* 0x0003e20000004800 */
[----:B------:R-:W-:Y:S02]  /*63f0*/  FMUL.FTZ R186, R190, R29 ;  /* 0x0000001dbeba7220 */ /* 0x000fe40000410000 */
[----:B------:R-:W-:Y:S02]  /*6400*/  FFMA.FTZ R112, R172, R213, R113 ;  /* 0x000000d5ac707223 */ /* 0x000fe40000010071 */
[----:B------:R-:W-:Y:S02]  /*6410*/  FMUL.FTZ R204, R198, R39 ;  /* 0x00000027c6cc7220 */ /* 0x000fe40000410000 */
[----:B0-----:R-:W-:Y:S02]  /*6420*/  FMUL.FTZ R215, R193, R30 ;  /* 0x0000001ec1d77220 */ /* 0x001fe40000410000 */
[----:B------:R-:W-:-:S02]  /*6430*/  FFMA.FTZ R113, R171, R186, R112 ;  /* 0x000000baab717223 */ /* 0x000fc40000010070 */
[----:B-1----:R-:W-:Y:S02]  /*6440*/  FMUL.FTZ R217, R51, R204 ;  /* 0x000000cc33d97220 */ /* 0x002fe40000410000 */
[----:B------:R-:W-:Y:S02]  /*6450*/  FMUL.FTZ R188, R196, R31 ;  /* 0x0000001fc4bc7220 */ /* 0x000fe40000410000 */
[----:B------:R-:W-:Y:S01]  /*6460*/  FFMA.FTZ R112, R170, R215, R113 ;  /* 0x000000d7aa707223 */ /* 0x000fe20000010071 */
[----:B------:R0:W-:Y:S01]  /*6470*/  STS [R118.X4+0x212c], R217 ;  /* 0x00212cd976007388 */ /* 0x0001e20000004800 */
[----:B------:R-:W-:Y:S02]  /*6480*/  FMUL.FTZ R192, R194, R37 ;  /* 0x00000025c2c07220 */ /* 0x000fe40000410000 */
[----:B------:R-:W-:Y:S02]  /*6490*/  FFMA.FTZ R113, R169, R188, R112 ;  /* 0x000000bca9717223 */ /* 0x000fe40000010070 */
[----:B------:R-:W-:-:S02]  /*64a0*/  FMUL.FTZ R225, R195, R38 ;  /* 0x00000026c3e17220 */ /* 0x000fc40000410000 */
[----:B------:R-:W-:Y:S02]  /*64b0*/  FMUL.FTZ R223, R49, R192 ;  /* 0x000000c031df7220 */ /* 0x000fe40000410000 */
[----:B------:R-:W-:Y:S02]  /*64c0*/  FMUL.FTZ R227, R50, R225 ;  /* 0x000000e132e37220 */ /* 0x000fe40000410000 */
[----:B0-----:R-:W-:Y:S01]  /*64d0*/  FMUL.FTZ R217, R191, R32 ;  /* 0x00000020bfd97220 */ /* 0x001fe20000410000 */
[----:B------:R-:W-:Y:S01]  /*64e0*/  STS [R118.X4+0x2124], R223 ;  /* 0x002124df76007388 */ /* 0x000fe20000004800 */
[----:B------:R-:W-:Y:S02]  /*64f0*/  FMUL.FTZ R219, R55, R188 ;  /* 0x000000bc37db7220 */ /* 0x000fe40000410000 */
[----:B------:R-:W-:Y:S01]  /*6500*/  FFMA.FTZ R112, R168, R217, R113 ;  /* 0x000000d9a8707223 */ /* 0x000fe20000010071 */
[----:B------:R-:W-:Y:S01]  /*6510*/  STS [R118.X4+0x2128], R227 ;  /* 0x002128e376007388 */ /* 0x000fe20000004800 */
[----:B------:R-:W-:-:S02]  /*6520*/  FMUL.FTZ R113, R54, R215 ;  /* 0x000000d736717220 */ /* 0x000fc40000410000 */
[----:B------:R-:W-:Y:S01]  /*6530*/  FFMA.FTZ R215, R167, R192, R112 ;  /* 0x000000c0a7d77223 */ /* 0x000fe20000010070 */
[----:B------:R0:W-:Y:S01]  /*6540*/  STS [R118.X4+0x211c], R219 ;  /* 0x00211cdb76007388 */ /* 0x0001e20000004800 */
[----:B------:R-:W-:Y:S01]  /*6550*/  FMUL.FTZ R221, R48, R217 ;  /* 0x000000d930dd7220 */ /* 0x000fe20000410000 */
[----:B------:R-:W-:Y:S01]  /*6560*/  LEA.HI.SX32 R192, R231, R12, 0x1b ;  /* 0x0000000ce7c07211 */ /* 0x000fe200078fdaff */
        /* <DEDUP_REMOVED lines=9> */
[----:B------:R-:W-:Y:S01]  /*6600*/  STS [R118.X4+0x2114], R217 ;  /* 0x002114d976007388 */ /* 0x000fe20000004800 */
[----:B------:R-:W-:Y:S01]  /*6610*/  FMUL.FTZ R185, R56, R185 ;  /* 0x000000b938b97220 */ /* 0x000fe20000410000 */
[C---:B------:R-:W-:Y:S01]  /*6620*/  IADD3 R227, R12.reuse, 0x380, RZ ;  /* 0x000003800ce37810 */ /* 0x040fe20007ffe0ff */
[----:B-1----:R-:W-:Y:S01]  /*6630*/  FMUL.FTZ R113, R57, R180 ;  /* 0x000000b439717220 */ /* 0x002fe20000410000 */
[----:B------:R0:W-:Y:S01]  /*6640*/  STS [R118.X4+0x2110], R215 ;  /* 0x002110d776007388 */ /* 0x0001e20000004800 */
[----:B------:R-:W-:Y:S01]  /*6650*/  FFMA.FTZ R223, R165, R204, R112 ;  /* 0x000000cca5df7223 */ /* 0x000fe20000010070 */
[----:B--2---:R-:W-:Y:S01]  /*6660*/  IADD3 R221, R12, 0x2c0, RZ ;  /* 0x000002c00cdd7810 */ /* 0x004fe20007ffe0ff */
[----:B------:R-:W-:Y:S01]  /*6670*/  FMUL.FTZ R112, R152, R137 ;  /* 0x0000008998707220 */ /* 0x000fe20000410000 */
[----:B------:R1:W-:Y:S01]  /*6680*/  STS [R118.X4+0x210c], R213 ;  /* 0x00210cd576007388 */ /* 0x0003e20000004800 */
[----:B------:R-:W-:Y:S01]  /*6690*/  FFMA.FTZ R223, R164, R229, R223 ;  /* 0x000000e5a4df7223 */ /* 0x000fe200000100df */
[----:B------:R-:W-:-:S02]  /*66a0*/  IADD3 R137, R12, 0x40, RZ ;  /* 0x000000400c897810 */ /* 0x000fc40007ffe0ff */
[----:B------:R2:W-:Y:S01]  /*66b0*/  STS [R118.X4+0x2108], R189 ;  /* 0x002108bd76007388 */ /* 0x0005e20000004800 */
[----:B------:R-:W-:Y:S01]  /*66c0*/  FFMA.FTZ R180, R139, R184, R223 ;  /* 0x000000b88bb47223 */ /* 0x000fe200000100df */
[----:B0-----:R-:W-:Y:S02]  /*66d0*/  IADD3 R215, R12, 0x1c0, RZ ;  /* 0x000001c00cd77810 */ /* 0x001fe40007ffe0ff */
[----:B------:R0:W-:Y:S01]  /*66e0*/  STS [R118.X4+0x2104], R113 ;  /* 0x0021047176007388 */ /* 0x0001e20000004800 */
[----:B------:R-:W-:Y:S01]  /*66f0*/  FFMA.FTZ R180, R138, R119, R180 ;  /* 0x000000778ab47223 */ /* 0x000fe200000100b4 */
[C---:B-1----:R-:W-:Y:S02]  /*6700*/  IADD3 R213, R12.reuse, 0x180, RZ ;  /* 0x000001800cd57810 */ /* 0x042fe40007ffe0ff */
[----:B------:R1:W-:Y:S01]  /*6710*/  STS [R118.X4+0x2100], R185 ;  /* 0x002100b976007388 */ /* 0x0003e20000004800 */
[C---:B------:R-:W-:Y:S02]  /*6720*/  IADD3 R119, R12.reuse, 0x80, RZ ;  /* 0x000000800c777810 */ /* 0x040fe40007ffe0ff */
[C---:B--2---:R-:W-:Y:S01]  /*6730*/  IADD3 R189, R12.reuse, 0x100, RZ ;  /* 0x000001000cbd7810 */ /* 0x044fe20007ffe0ff */
[----:B------:R-:W-:Y:S01]  /*6740*/  BAR.SYNC.DEFER_BLOCKING 0x0 ;  /* 0x0000000000007b1d */ /* 0x000fe20000010000 */
[----:B------:R-:W-:-:S02]  /*6750*/  IADD3 R217, R12, 0x240, RZ ;  /* 0x000002400cd97810 */ /* 0x000fc40007ffe0ff */
[C---:B0-----:R-:W-:Y:S02]  /*6760*/  IADD3 R113, R12.reuse, 0x140, RZ ;  /* 0x000001400c717810 */ /* 0x041fe40007ffe0ff */
[C---:B------:R-:W-:Y:S02]  /*6770*/  IADD3 R223, R12.reuse, 0x300, RZ ;  /* 0x000003000cdf7810 */ /* 0x040fe40007ffe0ff */
[----:B------:R-:W-:Y:S02]  /*6780*/  IADD3 R229, R12, 0x3c0, RZ ;  /* 0x000003c00ce57810 */ /* 0x000fe40007ffe0ff */
[-C--:B------:R-:W-:Y:S02]  /*6790*/  LEA.HI.SX32 R184, R201, R12.reuse, 0x1b ;  /* 0x0000000cc9b87211 */ /* 0x080fe400078fdaff */
[-C--:B-1----:R-:W-:Y:S02]  /*67a0*/  LEA.HI.SX32 R185, R189, R12.reuse, 0x1b ;  /* 0x0000000cbdb97211 */ /* 0x082fe400078fdaff */
[----:B------:R-:W-:-:S02]  /*67b0*/  LEA.HI.SX32 R188, R213, R12, 0x1b ;  /* 0x0000000cd5bc7211 */ /* 0x000fc400078fdaff */
[-C--:B------:R-:W-:Y:S02]  /*67c0*/  LEA.HI.SX32 R137, R137, R12.reuse, 0x1b ;  /* 0x0000000c89897211 */ /* 0x080fe400078fdaff */
[----:B------:R-:W-:Y:S01]  /*67d0*/  LEA.HI.SX32 R182, R119, R12, 0x1b ;  /* 0x0000000c77b67211 */ /* 0x000fe200078fdaff */
[----:B------:R-:W-:Y:S01]  /*67e0*/  FMUL.FTZ R119, R141, R134 ;  /* 0x000000868d777220 */ /* 0x000fe20000410000 */
[----:B------:R-:W-:Y:S01]  /*67f0*/  LEA.HI.SX32 R186, R113, R12, 0x1b ;  /* 0x0000000c71ba7211 */ /* 0x000fe200078fdaff */
[----:B------:R-:W-:Y:S01]  /*6800*/  FMUL.FTZ R113, R127, R136 ;  /* 0x000000887f717220 */ /* 0x000fe20000410000 */
[-C--:B------:R-:W-:Y:S02]  /*6810*/  LEA.HI.SX32 R189, R215, R12.reuse, 0x1b ;  /* 0x0000000cd7bd7211 */ /* 0x080fe400078fdaff */
[-C--:B------:R-:W-:Y:S01]  /*6820*/  LEA.HI.SX32 R200, R217, R12.reuse, 0x1b ;  /* 0x0000000cd9c87211 */ /* 0x080fe200078fdaff */
[----:B------:R-:W0:Y:S01]  /*6830*/  LDS R215, [R199.X4+0x2100] ;  /* 0x00210000c7d77984 */ /* 0x000e220000004800 */
[----:B------:R-:W-:-:S02]  /*6840*/  LEA.HI.SX32 R201, R219, R12, 0x1b ;  /* 0x0000000cdbc97211 */ /* 0x000fc400078fdaff */
[-C--:B------:R-:W-:Y:S01]  /*6850*/  LEA.HI.SX32 R204, R221, R12.reuse, 0x1b ;  /* 0x0000000cddcc7211 */ /* 0x080fe200078fdaff */
[----:B------:R-:W1:Y:S01]  /*6860*/  LDS R217, [R137.X4+0x2200] ;  /* 0x0022000089d97984 */ /* 0x000e620000004800 */
[-C--:B------:R-:W-:Y:S02]  /*6870*/  LEA.HI.SX32 R210, R223, R12.reuse, 0x1b ;  /* 0x0000000cdfd27211 */ /* 0x080fe400078fdaff */
[-C--:B------:R-:W-:Y:S01]  /*6880*/  LEA.HI.SX32 R212, R225, R12.reuse, 0x1b ;  /* 0x0000000ce1d47211 */ /* 0x080fe200078fdaff */
[----:B------:R-:W2:Y:S01]  /*6890*/  LDS R219, [R182.X4+0x2300] ;  /* 0x00230000b6db7984 */ /* 0x000ea20000004800 */
[-C--:B------:R-:W-:Y:S02]  /*68a0*/  LEA.HI.SX32 R213, R227, R12.reuse, 0x1b ;  /* 0x0000000ce3d57211 */ /* 0x080fe400078fdaff */
[----:B------:R-:W-:Y:S01]  /*68b0*/  LEA.HI.SX32 R214, R229, R12, 0x1b ;  /* 0x0000000ce5d67211 */ /* 0x000fe200078fdaff */
        /* <DEDUP_REMOVED lines=16> */
[----:B-----5:R-:W-:-:S03]  /*69c0*/  IADD3 R112, -R23, c[0x0][0x174], RZ ;  /* 0x00005d0017707a10 */ /* 0x020fc60007ffe1ff */
[----:B------:R5:W-:Y:S01]  /*69d0*/  STS [R118.X4+0x3198], R119 ;  /* 0x0031987776007388 */ /* 0x000be20000004800 */
[----:B-1----:R-:W-:-:S03]  /*69e0*/  LEA R113, R112, 0xfffffc00, 0xa ;  /* 0xfffffc0070717811 */ /* 0x002fc600078e50ff */
[----:B------:R1:W-:Y:S01]  /*69f0*/  STS [R118.X4+0x3184], R249 ;  /* 0x003184f976007388 */ /* 0x0003e20000004800 */
[----:B--2---:R-:W-:Y:S01]  /*6a00*/  FMUL.FTZ R247, R145, R120 ;  /* 0x0000007891f77220 */ /* 0x004fe20000410000 */
[----:B------:R-:W-:Y:S01]  /*6a10*/  IADD3 R120, -R113, c[0x0][0x168], -R12 ;  /* 0x00005a0071787a10 */ /* 0x000fe20007ffe90c */
[----:B------:R-:W-:Y:S01]  /*6a20*/  FMUL.FTZ R113, R148, R206 ;  /* 0x000000ce94717220 */ /* 0x000fe20000410000 */
[----:B------:R1:W-:Y:S01]  /*6a30*/  STS [R118.X4+0x3188], R251 ;  /* 0x003188fb76007388 */ /* 0x0003e20000004800 */
[----:B-----5:R-:W-:Y:S01]  /*6a40*/  FMUL.FTZ R119, R150, R208 ;  /* 0x000000d096777220 */ /* 0x020fe20000410000 */
[C---:B------:R-:W-:Y:S02]  /*6a50*/  ISETP.GE.AND P2, PT, R120.reuse, 0x1, PT ;  /* 0x000000017800780c */ /* 0x040fe40003f46270 */
[----:B------:R1:W-:Y:S01]  /*6a60*/  STS [R118.X4+0x3194], R135 ;  /* 0x0031948776007388 */ /* 0x0003e20000004800 */
[C---:B------:R-:W-:Y:S02]  /*6a70*/  ISETP.GE.AND P0, PT, R120.reuse, 0x41, PT ;  /* 0x000000417800780c */ /* 0x040fe40003f06270 */
[----:B------:R-:W-:Y:S01]  /*6a80*/  ISETP.GE.AND P1, PT, R120, 0x81, PT ;  /* 0x000000817800780c */ /* 0x000fe20003f26270 */
        /* <DEDUP_REMOVED lines=27> */
.L_x_4741:
[----:B01-34-:R-:W-:Y:S05]  /*6c40*/  BSYNC B0 ;  /* 0x0000000000007941 */ /* 0x01bfea0003800000 */
.L_x_4740:
[----:B------:R-:W0:Y:S01]  /*6c50*/  LDS R137, [R137.X4+0x3280] ;  /* 0x0032800089897984 */ /* 0x000e220000004800 */
[----:B------:R-:W-:Y:S01]  /*6c60*/  BSSY B0, `(.L_x_4742) ;  /* 0x0000004000007945 */ /* 0x000fe20003800000 */
[----:B------:R-:W-:Y:S05]  /*6c70*/  @!P0 BRA `(.L_x_4743) ;  /* 0x0000002000008947 */ /* 0x000fea0003800000 */
[----:B------:R1:W-:Y:S04]  /*6c80*/  RED.E.ADD.F32.FTZ.RN.STRONG.GPU [R114.64+-0xf00], R217 ;  /* 0xfff100d97200798e */ /* 0x0003e8000c10e784 */
[----:B0-----:R1:W-:Y:S02]  /*6c90*/  RED.E.ADD.F32.FTZ.RN.STRONG.GPU [R116.64+-0xf00], R137 ;  /* 0xfff100897400798e */ /* 0x0013e4000c10e784 */
.L_x_4743:
[----:B------:R-:W-:Y:S05]  /*6ca0*/  BSYNC B0 ;  /* 0x0000000000007941 */ /* 0x000fea0003800000 */
.L_x_4742:
[----:B------:R2:W3:Y:S01]  /*6cb0*/  LDS R109, [R182.X4+0x3380] ;  /* 0x00338000b66d7984 */ /* 0x0004e20000004800 */
[----:B------:R-:W-:Y:S01]  /*6cc0*/  BSSY B0, `(.L_x_4744) ;  /* 0x0000005000007945 */ /* 0x000fe20003800000 */
[----:B------:R-:W-:Y:S01]  /*6cd0*/  FMUL.FTZ R111, R133, R178 ;  /* 0x000000b2856f7220 */ /* 0x000fe20000410000 */
[----:B------:R-:W-:Y:S05]  /*6ce0*/  @!P1 BRA `(.L_x_4745) ;  /* 0x0000002000009947 */ /* 0x000fea0003800000 */
[----:B------:R4:W-:Y:S04]  /*6cf0*/  RED.E.ADD.F32.FTZ.RN.STRONG.GPU [R114.64+-0xe00], R219 ;  /* 0xfff200db7200798e */ /* 0x0009e8000c10e784 */
[----:B---3--:R4:W-:Y:S02]  /*6d00*/  RED.E.ADD.F32.FTZ.RN.STRONG.GPU [R116.64+-0xe00], R109 ;  /* 0xfff2006d7400798e */ /* 0x0089e4000c10e784 */
.L_x_4745:
[----:B------:R-:W-:Y:S05]  /*6d10*/  BSYNC B0 ;  /* 0x0000000000007941 */ /* 0x000fea0003800000 */
.L_x_4744:
        /* <DEDUP_REMOVED lines=13> */
.L_x_4747:
[----:B---3--:R-:W-:Y:S05]  /*6df0*/  BSYNC B0 ;  /* 0x0000000000007941 */ /* 0x008fea0003800000 */
.L_x_4746:
[----:B------:R-:W3:Y:S01]  /*6e00*/  LDS R185, [R185.X4+0x3580] ;  /* 0x00358000b9b97984 */ /* 0x000ee20000004800 */
[----:B------:R-:W-:Y:S01]  /*6e10*/  BSSY B0, `(.L_x_4748) ;  /* 0x0000004000007945 */ /* 0x000fe20003800000 */
[----:B------:R-:W-:Y:S05]  /*6e20*/  @!P1 BRA `(.L_x_4749) ;  /* 0x0000002000009947 */ /* 0x000fea0003800000 */
[----:B------:R1:W-:Y:S04]  /*6e30*/  RED.E.ADD.F32.FTZ.RN.STRONG.GPU [R114.64+-0xc00], R223 ;  /* 0xfff400df7200798e */ /* 0x0003e8000c10e784 */
[----:B---3--:R1:W-:Y:S02]  /*6e40*/  RED.E.ADD.F32.FTZ.RN.STRONG.GPU [R116.64+-0xc00], R185 ;  /* 0xfff400b97400798e */ /* 0x0083e4000c10e784 */
.L_x_4749:
[----:B------:R-:W-:Y:S05]  /*6e50*/  BSYNC B0 ;  /* 0x0000000000007941 */ /* 0x000fea0003800000 */
.L_x_4748:
[----:B----4-:R4:W1:Y:S01]  /*6e60*/  LDS R109, [R186.X4+0x3680] ;  /* 0x00368000ba6d7984 */ /* 0x0108620000004800 */
[----:B------:R-:W-:Y:S01]  /*6e70*/  BSSY B0, `(.L_x_4750) ;  /* 0x0000004000007945 */ /* 0x000fe20003800000 */
[----:B------:R-:W-:Y:S05]  /*6e80*/  @!P2 BRA `(.L_x_4751) ;  /* 0x000000200000a947 */ /* 0x000fea0003800000 */
[----:B------:R2:W-:Y:S04]  /*6e90*/  RED.E.ADD.F32.FTZ.RN.STRONG.GPU [R114.64+-0xb00], R225 ;  /* 0xfff500e17200798e */ /* 0x0005e8000c10e784 */
[----:B-1----:R2:W-:Y:S02]  /*6ea0*/  RED.E.ADD.F32.FTZ.RN.STRONG.GPU [R116.64+-0xb00], R109 ;  /* 0xfff5006d7400798e */ /* 0x0025e4000c10e784 */
.L_x_4751:
[----:B------:R-:W-:Y:S05]  /*6eb0*/  BSYNC B0 ;  /* 0x0000000000007941 */ /* 0x000fea0003800000 */
.L_x_4750:
[----:B-12---:R1:W2:Y:S01]  /*6ec0*/  LDS R109, [R188.X4+0x3780] ;  /* 0x00378000bc6d7984 */ /* 0x0062a20000004800 */
[----:B------:R-:W-:Y:S01]  /*6ed0*/  BSSY B0, `(.L_x_4752) ;  /* 0x0000004000007945 */ /* 0x000fe20003800000 */
[----:B------:R-:W-:Y:S05]  /*6ee0*/  @!P3 BRA `(.L_x_4753) ;  /* 0x000000200000b947 */ /* 0x000fea0003800000 */
[----:B------:R1:W-:Y:S04]  /*6ef0*/  RED.E.ADD.F32.FTZ.RN.STRONG.GPU [R114.64+-0xa00], R227 ;  /* 0xfff600e37200798e */ /* 0x0003e8000c10e784 */
[----:B--2---:R1:W-:Y:S02]  /*6f00*/  RED.E.ADD.F32.FTZ.RN.STRONG.GPU [R116.64+-0xa00], R109 ;  /* 0xfff6006d7400798e */ /* 0x0043e4000c10e784 */
.L_x_4753:
[----:B------:R-:W-:Y:S05]  /*6f10*/  BSYNC B0 ;  /* 0x0000000000007941 */ /* 0x000fea0003800000 */
.L_x_4752:
[----:B------:R-:W1:Y:S01]  /*6f20*/  LDS R189, [R189.X4+0x3880] ;  /* 0x00388000bdbd7984 */ /* 0x000e620000004800 */
[----:B------:R-:W-:Y:S01]  /*6f30*/  BSSY B0, `(.L_x_4754) ;  /* 0x0000004000007945 */ /* 0x000fe20003800000 */
[----:B------:R-:W-:Y:S05]  /*6f40*/  @!P4 BRA `(.L_x_4755) ;  /* 0x000000200000c947 */ /* 0x000fea0003800000 */
[----:B------:R4:W-:Y:S04]  /*6f50*/  RED.E.ADD.F32.FTZ.RN.STRONG.GPU [R114.64+-0x900], R229 ;  /* 0xfff700e57200798e */ /* 0x0009e8000c10e784 */
[----:B-1----:R4:W-:Y:S02]  /*6f60*/  RED.E.ADD.F32.FTZ.RN.STRONG.GPU [R116.64+-0x900], R189 ;  /* 0xfff700bd7400798e */ /* 0x0029e4000c10e784 */
.L_x_4755:
[----:B------:R-:W-:Y:S05]  /*6f70*/  BSYNC B0 ;  /* 0x0000000000007941 */ /* 0x000fea0003800000 */
.L_x_4754:
[----:B-12---:R1:W2:Y:S01]  /*6f80*/  LDS R109, [R192.X4+0x3980] ;  /* 0x00398000c06d7984 */ /* 0x0062a20000004800 */
[----:B------:R-:W-:Y:S01]  /*6f90*/  BSSY B0, `(.L_x_4756) ;  /* 0x0000004000007945 */ /* 0x000fe20003800000 */
[----:B------:R-:W-:Y:S05]  /*6fa0*/  @!P5 BRA `(.L_x_4757) ;  /* 0x000000200000d947 */ /* 0x000fea0003800000 */
[----:B------:R1:W-:Y:S04]  /*6fb0*/  RED.E.ADD.F32.FTZ.RN.STRONG.GPU [R114.64+-0x800], R231 ;  /* 0xfff800e77200798e */ /* 0x0003e8000c10e784 */
[----:B--2---:R1:W-:Y:S02]  /*6fc0*/  RED.E.ADD.F32.FTZ.RN.STRONG.GPU [R116.64+-0x800], R109 ;  /* 0xfff8006d7400798e */ /* 0x0043e4000c10e784 */
.L_x_4757:
[----:B------:R-:W-:Y:S05]  /*6fd0*/  BSYNC B0 ;  /* 0x0000000000007941 */ /* 0x000fea0003800000 */
.L_x_4756:
[----:B-12---:R1:W2:Y:S01]  /*6fe0*/  LDS R109, [R200.X4+0x3a80] ;  /* 0x003a8000c86d7984 */ /* 0x0062a20000004800 */
        /* <DEDUP_REMOVED lines=9> */
[----:B--2---:R1:W-:Y:S02]  /*7080*/  RED.E.ADD.F32.FTZ.RN.STRONG.GPU [R116.64+-0x700], R109 ;  /* 0xfff9006d7400798e */ /* 0x0043e4000c10e784 */
.L_x_4759:
[----:B-1----:R-:W-:Y:S05]  /*7090*/  BSYNC B0 ;  /* 0x0000000000007941 */ /* 0x002fea0003800000 */
.L_x_4758:
[----:B------:R-:W1:Y:S01]  /*70a0*/  LDS R201, [R201.X4+0x3b80] ;  /* 0x003b8000c9c97984 */ /* 0x000e620000004800 */
[----:B------:R-:W-:Y:S01]  /*70b0*/  BSSY B0, `(.L_x_4760) ;  /* 0x0000004000007945 */ /* 0x000fe20003800000 */
[----:B------:R-:W-:Y:S05]  /*70c0*/  @!P1 BRA `(.L_x_4761) ;  /* 0x0000002000009947 */ /* 0x000fea0003800000 */
[----:B------:R4:W-:Y:S04]  /*70d0*/  RED.E.ADD.F32.FTZ.RN.STRONG.GPU [R114.64+-0x600], R235 ;  /* 0xfffa00eb7200798e */ /* 0x0009e8000c10e784 */
[----:B-1----:R4:W-:Y:S02]  /*70e0*/  RED.E.ADD.F32.FTZ.RN.STRONG.GPU [R116.64+-0x600], R201 ;  /* 0xfffa00c97400798e */ /* 0x0029e4000c10e784 */
.L_x_4761:
[----:B------:R-:W-:Y:S05]  /*70f0*/  BSYNC B0 ;  /* 0x0000000000007941 */ /* 0x000fea0003800000 */
.L_x_4760:
[----:B--2---:R2:W4:Y:S01]  /*7100*/  LDS R109, [R204.X4+0x3c80] ;  /* 0x003c8000cc6d7984 */ /* 0x0045220000004800 */
[----:B------:R-:W-:Y:S01]  /*7110*/  BSSY B0, `(.L_x_4762) ;  /* 0x0000004000007945 */ /* 0x000fe20003800000 */
[----:B------:R-:W-:Y:S05]  /*7120*/  @!P2 BRA `(.L_x_4763) ;  /* 0x000000200000a947 */ /* 0x000fea0003800000 */
[----:B------:R2:W-:Y:S04]  /*7130*/  RED.E.ADD.F32.FTZ.RN.STRONG.GPU [R114.64+-0x500], R237 ;  /* 0xfffb00ed7200798e */ /* 0x0005e8000c10e784 */
[----:B----4-:R2:W-:Y:S02]  /*7140*/  RED.E.ADD.F32.FTZ.RN.STRONG.GPU [R116.64+-0x500], R109 ;  /* 0xfffb006d7400798e */ /* 0x0105e4000c10e784 */
.L_x_4763:
[----:B------:R-:W-:Y:S05]  /*7150*/  BSYNC B0 ;  /* 0x0000000000007941 */ /* 0x000fea0003800000 */
.L_x_4762:
[----:B--2-4-:R2:W4:Y:S01]  /*7160*/  LDS R109, [R210.X4+0x3d80] ;  /* 0x003d8000d26d7984 */ /* 0x0145220000004800 */
[----:B------:R-:W-:Y:S01]  /*7170*/  BSSY B0, `(.L_x_4764) ;  /* 0x0000004000007945 */ /* 0x000fe20003800000 */
[----:B------:R-:W-:Y:S05]  /*7180*/  @!P3 BRA `(.L_x_4765) ;  /* 0x000000200000b947 */ /* 0x000fea0003800000 */
[----:B------:R2:W-:Y:S04]  /*7190*/  RED.E.ADD.F32.FTZ.RN.STRONG.GPU [R114.64+-0x400], R239 ;  /* 0xfffc00ef7200798e */ /* 0x0005e8000c10e784 */
[----:B----4-:R2:W-:Y:S02]  /*71a0*/  RED.E.ADD.F32.FTZ.RN.STRONG.GPU [R116.64+-0x400], R109 ;  /* 0xfffc006d7400798e */ /* 0x0105e4000c10e784 */
.L_x_4765:
[----:B------:R-:W-:Y:S05]  /*71b0*/  BSYNC B0 ;  /* 0x0000000000007941 */ /* 0x000fea0003800000 */
.L_x_4764:
[----:B--2-4-:R2:W4:Y:S01]  /*71c0*/  LDS R109, [R212.X4+0x3e80] ;  /* 0x003e8000d46d7984 */ /* 0x0145220000004800 */
[----:B------:R-:W-:Y:S01]  /*71d0*/  BSSY B0, `(.L_x_4766) ;  /* 0x0000004000007945 */ /* 0x000fe20003800000 */
[----:B------:R-:W-:Y:S05]  /*71e0*/  @!P4 BRA `(.L_x_4767) ;  /* 0x000000200000c947 */ /* 0x000fea0003800000 */
[----:B------:R2:W-:Y:S04]  /*71f0*/  RED.E.ADD.F32.FTZ.RN.STRONG.GPU [R114.64+-0x300], R241 ;  /* 0xfffd00f17200798e */ /* 0x0005e8000c10e784 */
[----:B----4-:R2:W-:Y:S02]  /*7200*/  RED.E.ADD.F32.FTZ.RN.STRONG.GPU [R116.64+-0x300], R109 ;  /* 0xfffd006d7400798e */ /* 0x0105e4000c10e784 */
.L_x_4767:
[----:B------:R-:W-:Y:S05]  /*7210*/  BSYNC B0 ;  /* 0x0000000000007941 */ /* 0x000fea0003800000 */
.L_x_4766:
[----:B------:R-:W2:Y:S01]  /*7220*/  LDS R213, [R213.X4+0x3f80] ;  /* 0x003f8000d5d57984 */ /* 0x000ea20000004800 */
[----:B------:R-:W-:Y:S01]  /*7230*/  BSSY B0, `(.L_x_4768) ;  /* 0x0000004000007945 */ /* 0x000fe20003800000 */
[----:B------:R-:W-:Y:S05]  /*7240*/  @!P5 BRA `(.L_x_4769) ;  /* 0x000000200000d947 */ /* 0x000fea0003800000 */
[----:B------:R4:W-:Y:S04]  /*7250*/  RED.E.ADD.F32.FTZ.RN.STRONG.GPU [R114.64+-0x200], R243 ;  /* 0xfffe00f37200798e */ /* 0x0009e8000c10e784 */
[----:B--2---:R4:W-:Y:S02]  /*7260*/  RED.E.ADD.F32.FTZ.RN.STRONG.GPU [R116.64+-0x200], R213 ;  /* 0xfffe00d57400798e */ /* 0x0049e4000c10e784 */
.L_x_4769:
[----:B------:R-:W-:Y:S05]  /*7270*/  BSYNC B0 ;  /* 0x0000000000007941 */ /* 0x000fea0003800000 */
.L_x_4768:
[----:B--2-4-:R2:W4:Y:S01]  /*7280*/  LDS R109, [R214.X4+0x4080] ;  /* 0x00408000d66d7984 */ /* 0x0145220000004800 */
[----:B------:R-:W-:Y:S01]  /*7290*/  BSSY B0, `(.L_x_4770) ;  /* 0x0000004000007945 */ /* 0x000fe20003800000 */
[----:B------:R-:W-:Y:S05]  /*72a0*/  @!P6 BRA `(.L_x_4771) ;  /* 0x000000200000e947 */ /* 0x000fea0003800000 */
[----:B------:R2:W-:Y:S04]  /*72b0*/  RED.E.ADD.F32.FTZ.RN.STRONG.GPU [R114.64+-0x100], R245 ;  /* 0xffff00f57200798e */ /* 0x0005e8000c10e784 */
[----:B----4-:R2:W-:Y:S02]  /*72c0*/  RED.E.ADD.F32.FTZ.RN.STRONG.GPU [R116.64+-0x100], R109 ;  /* 0xffff006d7400798e */ /* 0x0105e4000c10e784 */
.L_x_4771:
[----:B------:R-:W-:Y:S05]  /*72d0*/  BSYNC B0 ;  /* 0x0000000000007941 */ /* 0x000fea0003800000 */
.L_x_4770:
[----:B--2-4-:R-:W2:Y:S01]  /*72e0*/  SHFL.DOWN P0, R109, R180, 0x1, 0x1f ;  /* 0x08201f00b46d7f89 */ /* 0x014ea20000000000 */
[----:B------:R-:W-:Y:S01]  /*72f0*/  FMUL.FTZ R108, R132, R209 ;  /* 0x000000d1846c7220 */ /* 0x000fe20000410000 */
[----:B------:R-:W-:Y:S01]  /*7300*/  ISETP.NE.AND P1, PT, R12, RZ, PT ;  /* 0x000000ff0c00720c */ /* 0x000fe20003f25270 */
[----:B------:R-:W-:Y:S01]  /*7310*/  FMUL.FTZ R112, R61, R202 ;  /* 0x000000ca3d707220 */ /* 0x000fe20000410000 */
[----:B------:R-:W-:Y:S01]  /*7320*/  BSSY B0, `(.L_x_4772) ;  /* 0x0000073000007945 */ /* 0x000fe20003800000 */
[----:B------:R-:W-:-:S02]  /*7330*/  FMUL.FTZ R133, R108, R133 ;  /* 0x000000856c857220 */ /* 0x000fc40000410000 */
[----:B------:R-:W-:Y:S02]  /*7340*/  FMUL.FTZ R108, R71, R196 ;  /* 0x000000c4476c7220 */ /* 0x000fe40000410000 */
[-C--:B------:R-:W-:Y:S02]  /*7350*/  FMUL.FTZ R61, R132, R197.reuse ;  /* 0x000000c5843d7220 */ /* 0x080fe40000410000 */
[----:B------:R-:W-:Y:S02]  /*7360*/  FMUL.FTZ R197, R60, R197 ;  /* 0x000000c53cc57220 */ /* 0x000fe40000410000 */
[----:B------:R-:W-:Y:S02]  /*7370*/  FMUL.FTZ R164, R61, R164 ;  /* 0x000000a43da47220 */ /* 0x000fe40000410000 */
[C---:B------:R-:W-:Y:S02]  /*7380*/  FMUL.FTZ R60, R132.reuse, R194 ;  /* 0x000000c2843c7220 */ /* 0x040fe40000410000 */
        /* <DEDUP_REMOVED lines=11> */
[C---:B------:R-:W-:Y:S02]  /*7440*/  FMUL.FTZ R211, R132.reuse, R211 ;  /* 0x000000d384d37220 */ /* 0x040fe40000410000 */
[C---:B------:R-:W-:Y:S02]  /*7450*/  FMUL.FTZ R202, R132.reuse, R202 ;  /* 0x000000ca84ca7220 */ /* 0x040fe40000410000 */
[C---:B------:R-:W-:Y:S02]  /*7460*/  FMUL.FTZ R196, R132.reuse, R196 ;  /* 0x000000c484c47220 */ /* 0x040fe40000410000 */
[----:B------:R-:W-:-:S02]  /*7470*/  FMUL.FTZ R187, R132, R187 ;  /* 0x000000bb84bb7220 */ /* 0x000fc40000410000 */
[C---:B------:R-:W-:Y:S02]  /*7480*/  FMUL.FTZ R183, R132.reuse, R183 ;  /* 0x000000b784b77220 */ /* 0x040fe40000410000 */
[C---:B------:R-:W-:Y:S02]  /*7490*/  FMUL.FTZ R62, R132.reuse, R177 ;  /* 0x000000b1843e7220 */ /* 0x040fe40000410000 */
[----:B------:R-:W-:Y:S02]  /*74a0*/  FMUL.FTZ R61, R132, R181 ;  /* 0x000000b5843d7220 */ /* 0x000fe40000410000 */
[----:B------:R-:W-:Y:S02]  /*74b0*/  FMUL.FTZ R173, R60, R173 ;  /* 0x000000ad3cad7220 */ /* 0x000fe40000410000 */
[----:B------:R-:W-:Y:S02]  /*74c0*/  FFMA.FTZ R68, R47, R114, R133 ;  /* 0x000000722f447223 */ /* 0x000fe40000010085 */
[----:B--2---:R-:W-:-:S02]  /*74d0*/  @P0 FADD R110, R109, R110 ;  /* 0x0000006e6d6e0221 */ /* 0x004fc40000000000 */
[-C--:B------:R-:W-:Y:S02]  /*74e0*/  FMUL.FTZ R109, R66, R195.reuse ;  /* 0x000000c3426d7220 */ /* 0x080fe40000410000 */
[-C--:B------:R-:W-:Y:S01]  /*74f0*/  FMUL.FTZ R66, R69, R190.reuse ;  /* 0x000000be45427220 */ /* 0x080fe20000410000 */
[----:B------:R-:W2:Y:S01]  /*7500*/  SHFL.DOWN P0, R113, R110, 0x4, 0x1f ;  /* 0x08801f006e717f89 */ /* 0x000ea20000000000 */
        /* <DEDUP_REMOVED lines=12> */
[----:B--2---:R-:W-:Y:S02]  /*75d0*/  @P0 FADD R113, R110, R113 ;  /* 0x000000716e710221 */ /* 0x004fe40000000000 */
[----:B------:R-:W-:Y:S02]  /*75e0*/  FMUL.FTZ R110, R67, R198 ;  /* 0x000000c6436e7220 */ /* 0x000fe40000410000 */
[-C--:B------:R-:W-:Y:S01]  /*75f0*/  FMUL.FTZ R67, R64, R191.reuse ;  /* 0x000000bf40437220 */ /* 0x080fe20000410000 */
        /* <DEDUP_REMOVED lines=8> */
[----:B------:R-:W-:Y:S02]  /*7680*/  FADD.FTZ R79, R68, R79 ;  /* 0x0000004f444f7221 */ /* 0x000fe40000010000 */
[----:B------:R-:W-:Y:S02]  /*7690*/  FFMA.FTZ R191, R48, R67, R191 ;  /* 0x0000004330bf7223 */ /* 0x000fe400000100bf */
        /* <DEDUP_REMOVED lines=19> */
[----:B--2---:R-:W-:Y:S01]  /*77d0*/  @P0 FADD R71, R116, R71 ;  /* 0x0000004774470221 */ /* 0x004fe20000000000 */
[----:B------:R-:W-:Y:S01]  /*77e0*/  ISETP.NE.AND P0, PT, R11, RZ, PT ;  /* 0x000000ff0b00720c */ /* 0x000fe20003f05270 */
[----:B------:R-:W-:Y:S02]  /*77f0*/  FFMA.FTZ R106, R111, R42, R106 ;  /* 0x0000002a6f6a7223 */ /* 0x000fe4000001006a */
[----:B------:R-:W-:Y:S02]  /*7800*/  FFMA.FTZ R105, R112, R41, R105 ;  /* 0x0000002970697223 */ /* 0x000fe40000010069 */
        /* <DEDUP_REMOVED lines=9> */
[----:B------:R-:W-:Y:S02]  /*78a0*/  FADD.FTZ R82, R195, R82 ;  /* 0x00000052c3527221 */ /* 0x000fe40000010000 */
[----:B------:R-:W-:Y:S02]  /*78b0*/  FFMA.FTZ R99, R108, R31, R99 ;  /* 0x0000001f6c637223 */ /* 0x000fe40000010063 */
[----:B------:R-:W-:Y:S02]  /*78c0*/  FADD.FTZ R81, R68, R81 ;  /* 0x0000005144517221 */ /* 0x000fe40000010000 */
        /* <DEDUP_REMOVED lines=17> */
[----:B--2---:R-:W-:Y:S01]  /*79e0*/  ISETP.NE.AND P0, PT, R27, c[0x0][0x174], PT ;  /* 0x00005d001b007a0c */ /* 0x004fe20003f05270 */
[----:B------:R-:W2:Y:S01]  /*79f0*/  LDS R60, [0x4208] ;  /* 0x00420800ff3c7984 */ /* 0x000ea20000000800 */
[----:B------:R-:W-:-:S11]  /*7a00*/  SHF.L.U32 R64, R128, 0x2, RZ ;  /* 0x0000000280407819 */ /* 0x000fd600000006ff */
[----:B------:R-:W4:Y:S01]  /*7a10*/  @P0 LDS R62, [R64+0x5740] ;  /* 0x00574000403e0984 */ /* 0x000f220000000800 */
[----:B--2---:R-:W-:-:S04]  /*7a20*/  FADD.FTZ R71, R71, R60 ;  /* 0x0000003c47477221 */ /* 0x004fc80000010000 */
[----:B----4-:R-:W-:-:S05]  /*7a30*/  @P0 FADD.FTZ R71, R71, R62 ;  /* 0x0000003e47470221 */ /* 0x010fca0000010000 */
[----:B------:R2:W-:Y:S02]  /*7a40*/  STS [R64+0x5740], R71 ;  /* 0x0057404740007388 */ /* 0x0005e40000000800 */
.L_x_4773:
[----:B--2---:R-:W-:Y:S05]  /*7a50*/  BSYNC B0 ;  /* 0x0000000000007941 */ /* 0x004fea0003800000 */
.L_x_4772:
[----:B------:R-:W-:Y:S02]  /*7a60*/  IADD3 R128, R128, 0x1, RZ ;  /* 0x0000000180807810 */ /* 0x000fe40007ffe0ff */
[----:B------:R-:W-:Y:S02]  /*7a70*/  IADD3 R129, P1, R129, 0x1, RZ ;  /* 0x0000000181817810 */ /* 0x000fe40007f3e0ff */
[----:B------:R-:W-:Y:S02]  /*7a80*/  ISETP.GE.AND P0, PT, R128, c[0x0][0x16c], PT ;  /* 0x00005b0080007a0c */ /* 0x000fe40003f06270 */
[----:B------:R-:W-:-:S11]  /*7a90*/  IADD3.X R130, RZ, R130, RZ, P1, !PT ;  /* 0x00000082ff827210 */ /* 0x000fd60000ffe4ff */
[----:B01-3--:R-:W-:Y:S01]  /*7aa0*/  @P0 CALL.REL.NOINC `(.L_x_4726) ;  /* 0x0000001000000944 */ /* 0x00bfe20003c00000 */
[----:B------:R-:W-:Y:S05]  /*7ab0*/  BRA `(.L_x_4774) ;  /* 0xffffcaf000007947 */ /* 0x000fea000383ffff */
.L_x_4726:
[----:B------:R-:W-:Y:S06]  /*7ac0*/  BAR.SYNC.DEFER_BLOCKING 0x0 ;  /* 0x0000000000007b1d */ /* 0x000fec0000010000 */
[----:B------:R-:W2:Y:S04]  /*7ad0*/  LDG.E.128 R28, [R154.64] ;  /* 0x000000049a1c7981 */ /* 0x000ea8000c1e1d00 */
[----:B------:R-:W3:Y:S04]  /*7ae0*/  LDG.E.128 R36, [R154.64+0x200] ;  /* 0x000200049a247981 */ /* 0x000ee8000c1e1d00 */
[----:B------:R-:W4:Y:S04]  /*7af0*/  LDG.E.128 R44, [R154.64+0x400] ;  /* 0x000400049a2c7981 */ /* 0x000f28000c1e1d00 */
[----:B------:R-:W5:Y:S01]  /*7b00*/  LDG.E.128 R48, [R154.64+0x600] ;  /* 0x000600049a307981 */ /* 0x000f62000c1e1d00 */
[----:B------:R-:W-:-:S03]  /*7b10*/  IADD3 R23, R23, 0x1, RZ ;  /* 0x0000000117177810 */ /* 0x000fc60007ffe0ff */
        /* <DEDUP_REMOVED lines=34> */
[----:B0-----:R-:W-:-:S02]  /*7d40*/  @!P0 FADD.FTZ R37, R32, 1 ;  /* 0x3f80000020258421 */ /* 0x001fc40000010000 */
[----:B------:R-:W0:Y:S04]  /*7d50*/  LDS.128 R32, [R26+0x30] ;  /* 0x000030001a207984 */ /* 0x000e280000000c00 */
[----:B------:R-:W-:Y:S01]  /*7d60*/  BAR.SYNC.DEFER_BLOCKING 0x0 ;  /* 0x0000000000007b1d */ /* 0x000fe20000010000 */
[----:B-1----:R-:W-:-:S05]  /*7d70*/  @!P3 FADD.FTZ R38, R38, 1 ;  /* 0x3f8000002626b421 */ /* 0x002fca0000010000 */
[----:B------:R-:W1:Y:S01]  /*7d80*/  @!P0 MUFU.RCP R42, R37 ;  /* 0x00000025002a8308 */ /* 0x000e620000001000 */
[----:B--2---:R-:W-:-:S07]  /*7d90*/  @!P1 FADD.FTZ R36, R36, 1 ;  /* 0x3f80000024249421 */ /* 0x004fce0000010000 */
[----:B------:R-:W2:Y:S08]  /*7da0*/  @!P3 MUFU.RCP R45, R38 ;  /* 0x00000026002db308 */ /* 0x000eb00000001000 */
[----:B------:R3:W4:Y:S01]  /*7db0*/  @!P1 MUFU.RCP R41, R36 ;  /* 0x0000002400299308 */ /* 0x0007220000001000 */
[----:B-1----:R-:W-:Y:S01]  /*7dc0*/  @!P0 FMUL.FTZ R85, R85, R42 ;  /* 0x0000002a55558220 */ /* 0x002fe20000410000 */
[----:B------:R-:W-:Y:S01]  /*7dd0*/  FSETP.GTU.FTZ.AND P0, PT, R28, 20, PT ;  /* 0x41a000001c00780b */ /* 0x000fe20003f1c000 */
[----:B------:R-:W-:Y:S04]  /*7de0*/  STS.128 [R125.X16], R92 ;  /* 0x0000005c7d007388 */ /* 0x000fe8000000cc00 */
[----:B------:R-:W-:Y:S01]  /*7df0*/  STS.128 [R125.X16+0x10], R96 ;  /* 0x000010607d007388 */ /* 0x000fe2000000cc00 */
[----:B------:R-:W1:Y:S01]  /*7e00*/  @!P2 MUFU.EX2 R39, R39 ;  /* 0x000000270027a308 */ /* 0x000e620000000800 */
[----:B--2---:R-:W-:Y:S01]  /*7e10*/  @!P3 FMUL.FTZ R86, R86, R45 ;  /* 0x0000002d5656b220 */ /* 0x004fe20000410000 */
[----:B------:R-:W-:Y:S01]  /*7e20*/  FSETP.GTU.FTZ.AND P3, PT, R29, 20, PT ;  /* 0x41a000001d00780b */ /* 0x000fe20003f7c000 */
[----:B---3--:R-:W-:Y:S01]  /*7e30*/  @!P6 FMUL.FTZ R36, R44, -1.4426950216293334961 ;  /* 0xbfb8aa3b2c24e820 */ /* 0x008fe20000410000 */
[----:B------:R-:W-:Y:S01]  /*7e40*/  STS.128 [R125.X16+0x20], R100 ;  /* 0x000020647d007388 */ /* 0x000fe2000000cc00 */
[----:B0-----:R-:W-:-:S02]  /*7e50*/  FADD.FTZ R44, R32, R4 ;  /* 0x00000004202c7221 */ /* 0x001fc40000010000 */
[----:B----4-:R-:W-:Y:S01]  /*7e60*/  @!P1 FMUL.FTZ R84, R84, R41 ;  /* 0x0000002954549220 */ /* 0x010fe20000410000 */
[----:B------:R-:W0:Y:S01]  /*7e70*/  @!P5 MUFU.EX2 R40, R40 ;  /* 0x000000280028d308 */ /* 0x000e220000000800 */
[----:B------:R-:W-:Y:S01]  /*7e80*/  @!P4 FMUL.FTZ R41, R46, -1.4426950216293334961 ;  /* 0xbfb8aa3b2e29c820 */ /* 0x000fe20000410000 */
[----:B------:R-:W-:Y:S01]  /*7e90*/  FSETP.GTU.FTZ.AND P1, PT, R47, 20, PT ;  /* 0x41a000002f00780b */ /* 0x000fe20003f3c000 */
[----:B------:R-:W-:Y:S01]  /*7ea0*/  @!P0 FMUL.FTZ R26, R28, -1.4426950216293334961 ;  /* 0xbfb8aa3b1c1a8820 */ /* 0x000fe20000410000 */
[----:B------:R-:W-:Y:S01]  /*7eb0*/  STS.128 [R125.X16+0x30], R104 ;  /* 0x000030687d007388 */ /* 0x000fe2000000cc00 */
[----:B------:R-:W-:Y:S02]  /*7ec0*/  IMAD R32, R6, c[0x0][0x2d8], RZ ;  /* 0x0000b60006207a24 */ /* 0x000fe400078e02ff */
[----:B-1----:R-:W-:Y:S01]  /*7ed0*/  @!P2 FADD.FTZ R39, R39, 1 ;  /* 0x3f8000002727a421 */ /* 0x002fe20000010000 */
[----:B------:R-:W1:Y:S01]  /*7ee0*/  @!P4 MUFU.EX2 R41, R41 ;  /* 0x000000290029c308 */ /* 0x000e620000000800 */
[----:B------:R-:W-:-:S02]  /*7ef0*/  @!P3 FMUL.FTZ R28, R29, -1.4426950216293334961 ;  /* 0xbfb8aa3b1d1cb820 */ /* 0x000fc40000410000 */
[--C-:B------:R-:W-:Y:S02]  /*7f00*/  FADD.FTZ R34, R34, R4.reuse ;  /* 0x0000000422227221 */ /* 0x100fe40000010000 */
[----:B------:R-:W-:Y:S02]  /*7f10*/  FADD.FTZ R35, R35, R4 ;  /* 0x0000000423237221 */ /* 0x000fe40000010000 */
[----:B------:R-:W-:Y:S01]  /*7f20*/  @!P1 FMUL.FTZ R38, R47, -1.4426950216293334961 ;  /* 0xbfb8aa3b2f269820 */ /* 0x000fe20000410000 */
[----:B------:R-:W2:Y:S01]  /*7f30*/  @!P6 MUFU.EX2 R37, R36 ;  /* 0x000000240025e308 */ /* 0x000ea20000000800 */
[----:B0-----:R-:W-:-:S07]  /*7f40*/  @!P5 FADD.FTZ R40, R40, 1 ;  /* 0x3f8000002828d421 */ /* 0x001fce0000010000 */
[----:B------:R0:W3:Y:S01]  /*7f50*/  @!P2 MUFU.RCP R42, R39 ;  /* 0x00000027002aa308 */ /* 0x0000e20000001000 */
[----:B-1----:R-:W-:-:S07]  /*7f60*/  @!P4 FADD.FTZ R41, R41, 1 ;  /* 0x3f8000002929c421 */ /* 0x002fce0000010000 */
[----:B------:R1:W4:Y:S01]  /*7f70*/  @!P3 MUFU.EX2 R36, R28 ;  /* 0x0000001c0024b308 */ /* 0x0003220000000800 */
[----:B--2---:R-:W-:Y:S02]  /*7f80*/  @!P6 FADD.FTZ R37, R37, 1 ;  /* 0x3f8000002525e421 */ /* 0x004fe40000010000 */
[----:B0-----:R-:W-:-:S05]  /*7f90*/  IMAD R39, R5, c[0x0][0x2dc], R32 ;  /* 0x0000b70005277a24 */ /* 0x001fca00078e0220 */
[----:B------:R-:W0:Y:S01]  /*7fa0*/  @!P0 MUFU.EX2 R26, R26 ;  /* 0x0000001a001a8308 */ /* 0x000e220000000800 */
[----:B-1----:R-:W-:-:S04]  /*7fb0*/  IMAD.WIDE.U32 R28, R5, c[0x0][0x2d8], R156 ;  /* 0x0000b600051c7a25 */ /* 0x002fc800078e009c */
[----:B---3--:R-:W-:Y:S01]  /*7fc0*/  @!P2 FMUL.FTZ R87, R87, R42 ;  /* 0x0000002a5757a220 */ /* 0x008fe20000410000 */
[----:B------:R-:W-:Y:S01]  /*7fd0*/  FSETP.GTU.FTZ.AND P2, PT, R44, 20, PT ;  /* 0x41a000002c00780b */ /* 0x000fe20003f5c000 */
[----:B------:R-:W-:Y:S01]  /*7fe0*/  IMAD.WIDE.U32 R156, R5, c[0x0][0x2f8], R156 ;  /* 0x0000be00059c7a25 */ /* 0x000fe200078e009c */
[----:B------:R-:W1:Y:S01]  /*7ff0*/  @!P4 MUFU.RCP R41, R41 ;  /* 0x000000290029c308 */ /* 0x000e620000001000 */
[----:B------:R-:W-:Y:S02]  /*8000*/  IADD3 R29, R29, R39, RZ ;  /* 0x000000271d1d7210 */ /* 0x000fe40007ffe0ff */
[----:B----4-:R-:W-:Y:S02]  /*8010*/  @!P3 FADD.FTZ R36, R36, 1 ;  /* 0x3f8000002424b421 */ /* 0x010fe40000010000 */
[----:B------:R-:W-:Y:S02]  /*8020*/  FADD.FTZ R39, R33, R4 ;  /* 0x0000000421277221 */ /* 0x000fe40000010000 */
[----:B------:R-:W-:Y:S01]  /*8030*/  IMAD.WIDE.U32 R28, R0, c[0x0][0x2e0], R28 ;  /* 0x0000b800001c7a25 */ /* 0x000fe200078e001c */
[----:B------:R2:W3:Y:S03]  /*8040*/  @!P5 MUFU.RCP R45, R40 ;  /* 0x00000028002dd308 */ /* 0x0004e60000001000 */
[----:B0-----:R-:W-:-:S02]  /*8050*/  @!P0 FADD.FTZ R26, R26, 1 ;  /* 0x3f8000001a1a8421 */ /* 0x001fc40000010000 */
[----:B------:R-:W-:-:S03]  /*8060*/  @!P2 FMUL.FTZ R32, R44, -1.4426950216293334961 ;  /* 0xbfb8aa3b2c20a820 */ /* 0x000fc60000410000 */
[----:B------:R0:W4:Y:S01]  /*8070*/  @!P6 MUFU.RCP R42, R37 ;  /* 0x00000025002ae308 */ /* 0x0001220000001000 */
[----:B-1----:R-:W-:Y:S01]  /*8080*/  @!P4 FMUL.FTZ R82, R82, R41 ;  /* 0x000000295252c220 */ /* 0x002fe20000410000 */
[----:B--2---:R-:W-:-:S06]  /*8090*/  LEA R40, P4, R28, c[0x0][0x330], 0x2 ;  /* 0x0000cc001c287a11 */ /* 0x004fcc00078810ff */
[----:B------:R-:W1:Y:S01]  /*80a0*/  @!P0 MUFU.RCP R33, R26 ;  /* 0x0000001a00218308 */ /* 0x000e620000001000 */
[----:B0-----:R-:W-:Y:S02]  /*80b0*/  IMAD R37, R3, c[0x0][0x2e0], RZ ;  /* 0x0000b80003257a24 */ /* 0x001fe400078e02ff */
[----:B---3--:R-:W-:Y:S01]  /*80c0*/  @!P5 FMUL.FTZ R80, R80, R45 ;  /* 0x0000002d5050d220 */ /* 0x008fe20000410000 */
[----:B------:R-:W-:Y:S01]  /*80d0*/  FSETP.GTU.FTZ.AND P5, PT, R39, 20, PT ;  /* 0x41a000002700780b */ /* 0x000fe20003fbc000 */
[----:B------:R-:W-:Y:S01]  /*80e0*/  IMAD R37, R0, c[0x0][0x2e4], R37 ;  /* 0x0000b90000257a24 */ /* 0x000fe200078e0225 */
[----:B------:R-:W-:-:S06]  /*80f0*/  NOP ;  /* 0x0000000000007918 */ /* 0x000fcc0000000000 */
[----:B------:R-:W0:Y:S01]  /*8100*/  @!P3 MUFU.RCP R36, R36 ;  /* 0x000000240024b308 */ /* 0x000e220000001000 */
[----:B------:R-:W-:Y:S01]  /*8110*/  IADD3 R29, R29, R37, RZ ;  /* 0x000000251d1d7210 */ /* 0x000fe20007ffe0ff */
[----:B----4-:R-:W-:Y:S01]  /*8120*/  @!P6 FMUL.FTZ R81, R81, R42 ;  /* 0x0000002a5151e220 */ /* 0x010fe20000410000 */
[----:B------:R-:W-:Y:S01]  /*8130*/  FSETP.GTU.FTZ.AND P6, PT, R34, 20, PT ;  /* 0x41a000002200780b */ /* 0x000fe20003fdc000 */
[----:B-1----:R-:W-:Y:S01]  /*8140*/  @!P0 FMUL.FTZ R88, R88, R33 ;  /* 0x0000002158588220 */ /* 0x002fe20000410000 */
[----:B------:R-:W-:Y:S01]  /*8150*/  LEA.HI.X R41, R28, c[0x0][0x334], R29, 0x2, P4 ;  /* 0x0000cd001c297a11 */ /* 0x000fe200020f141d */
[----:B------:R-:W-:Y:S01]  /*8160*/  @!P5 FMUL.FTZ R28, R39, -1.4426950216293334961 ;  /* 0xbfb8aa3b271cd820 */ /* 0x000fe20000410000 */
[----:B------:R-:W-:Y:S01]  /*8170*/  FSETP.GTU.FTZ.AND P4, PT, R35, 20, PT ;  /* 0x41a000002300780b */ /* 0x000fe20003f9c000 */
[----:B------:R1:W2:Y:S01]  /*8180*/  @!P2 MUFU.EX2 R49, R32 ;  /* 0x000000200031a308 */ /* 0x0002a20000000800 */
[----:B------:R-:W3:Y:S01]  /*8190*/  LDS.128 R44, [R43] ;  /* 0x000000002b2c7984 */ /* 0x000ee20000000c00 */
[----:B------:R-:W-:-:S04]  /*81a0*/  IMAD.WIDE R40, R25, 0x10, R40 ;  /* 0x0000001019287825 */ /* 0x000fc800078e0228 */
[----:B------:R-:W-:Y:S02]  /*81b0*/  FADD.FTZ R10, R88, R10 ;  /* 0x0000000a580a7221 */ /* 0x000fe40000010000 */
[----:B------:R-:W4:Y:S01]  /*81c0*/  @!P1 MUFU.EX2 R38, R38 ;  /* 0x0000002600269308 */ /* 0x000f220000000800 */
[----:B-1----:R-:W-:Y:S02]  /*81d0*/  FADD.FTZ R32, R30, R4 ;  /* 0x000000041e207221 */ /* 0x002fe40000010000 */
[----:B0-----:R-:W-:Y:S01]  /*81e0*/  @!P3 FMUL.FTZ R89, R89, R36 ;  /* 0x000000245959b220 */ /* 0x001fe20000410000 */
[----:B------:R-:W-:Y:S01]  /*81f0*/  FSETP.GTU.FTZ.AND P3, PT, R31, 20, PT ;  /* 0x41a000001f00780b */ /* 0x000fe20003f7c000 */
[----:B------:R-:W-:Y:S01]  /*8200*/  @!P6 FMUL.FTZ R29, R34, -1.4426950216293334961 ;  /* 0xbfb8aa3b221de820 */ /* 0x000fe20000410000 */
[----:B------:R-:W-:Y:S01]  /*8210*/  FSETP.GTU.FTZ.AND P0, PT, R32, 20, PT ;  /* 0x41a000002000780b */ /* 0x000fe20003f1c000 */
[----:B------:R-:W-:Y:S01]  /*8220*/  @!P4 FMUL.FTZ R30, R35, -1.4426950216293334961 ;  /* 0xbfb8aa3b231ec820 */ /* 0x000fe20000410000 */
[----:B------:R-:W0:Y:S01]  /*8230*/  @!P5 MUFU.EX2 R50, R28 ;  /* 0x0000001c0032d308 */ /* 0x000e220000000800 */
[----:B--2---:R-:W-:-:S07]  /*8240*/  @!P2 FADD.FTZ R49, R49, 1 ;  /* 0x3f8000003131a421 */ /* 0x004fce0000010000 */
[----:B------:R-:W1:Y:S01]  /*8250*/  @!P6 MUFU.EX2 R51, R29 ;  /* 0x0000001d0033e308 */ /* 0x000e620000000800 */
[----:B------:R-:W-:Y:S02]  /*8260*/  @!P3 FMUL.FTZ R42, R31, -1.4426950216293334961 ;  /* 0xbfb8aa3b1f2ab820 */ /* 0x000fe40000410000 */
[----:B------:R-:W-:Y:S02]  /*8270*/  @!P0 FMUL.FTZ R26, R32, -1.4426950216293334961 ;  /* 0xbfb8aa3b201a8820 */ /* 0x000fe40000410000 */
[----:B----4-:R-:W-:Y:S01]  /*8280*/  @!P1 FADD.FTZ R48, R38, 1 ;  /* 0x3f80000026309421 */ /* 0x010fe20000010000 */
[----:B------:R-:W2:Y:S02]  /*8290*/  LDS.128 R32, [R43+0x400] ;  /* 0x000400002b207984 */ /* 0x000ea40000000c00 */
[----:B------:R4:W5:Y:S01]  /*82a0*/  @!P4 MUFU.EX2 R52, R30 ;  /* 0x0000001e0034c308 */ /* 0x0009620000000800 */
[----:B0-----:R-:W-:Y:S01]  /*82b0*/  @!P5 FADD.FTZ R50, R50, 1 ;  /* 0x3f8000003232d421 */ /* 0x001fe20000010000 */
[----:B------:R-:W0:Y:S06]  /*82c0*/  LDS.128 R36, [R43+0x200] ;  /* 0x000200002b247984 */ /* 0x000e2c0000000c00 */
[----:B------:R-:W5:Y:S01]  /*82d0*/  @!P0 MUFU.EX2 R26, R26 ;  /* 0x0000001a001a8308 */ /* 0x000f620000000800 */
[----:B----4-:R-:W4:Y:S01]  /*82e0*/  LDS.128 R28, [R43+0x600] ;  /* 0x000600002b1c7984 */ /* 0x010f220000000c00 */
[----:B-1----:R-:W-:-:S03]  /*82f0*/  @!P6 FADD.FTZ R51, R51, 1 ;  /* 0x3f8000003333e421 */ /* 0x002fc60000010000 */
[----:B---3--:R-:W-:Y:S03]  /*8300*/  STG.E.128 [R40.64], R44 ;  /* 0x0000002c28007986 */ /* 0x008fe6000c101d04 */
[----:B------:R-:W1:Y:S01]  /*8310*/  @!P3 MUFU.EX2 R42, R42 ;  /* 0x0000002a002ab308 */ /* 0x000e620000000800 */
[----:B-----5:R-:W-:Y:S02]  /*8320*/  @!P4 FADD.FTZ R52, R52, 1 ;  /* 0x3f8000003434c421 */ /* 0x020fe40000010000 */
[----:B------:R-:W-:-:S05]  /*8330*/  @!P0 FADD.FTZ R26, R26, 1 ;  /* 0x3f8000001a1a8421 */ /* 0x000fca0000010000 */
[----:B------:R-:W3:Y:S01]  /*8340*/  @!P1 MUFU.RCP R48, R48 ;  /* 0x0000003000309308 */ /* 0x000ee20000001000 */
[----:B-1----:R-:W-:-:S07]  /*8350*/  @!P3 FADD.FTZ R42, R42, 1 ;  /* 0x3f8000002a2ab421 */ /* 0x002fce0000010000 */
[----:B------:R1:W5:Y:S01]  /*8360*/  @!P0 MUFU.RCP R53, R26 ;  /* 0x0000001a00358308 */ /* 0x0003620000001000 */
[----:B--2---:R-:W-:Y:S07]  /*8370*/  STG.E.128 [R40.64+0x400], R32 ;  /* 0x0004002028007986 */ /* 0x004fee000c101d04 */
[----:B------:R-:W2:Y:S01]  /*8380*/  @!P3 MUFU.RCP R42, R42 ;  /* 0x0000002a002ab308 */ /* 0x000ea20000001000 */
[----:B0-----:R0:W-:Y:S01]  /*8390*/  STG.E.128 [R40.64+0x200], R36 ;  /* 0x0002002428007986 */ /* 0x0011e2000c101d04 */
[----:B---3--:R-:W-:Y:S01]  /*83a0*/  @!P1 FMUL.FTZ R83, R83, R48 ;  /* 0x0000003053539220 */ /* 0x008fe20000410000 */
[----:B------:R-:W-:Y:S01]  /*83b0*/  IADD3 R16, P1, R16, -0x1000, RZ ;  /* 0xfffff00010107810 */ /* 0x000fe20007f3e0ff */
[----:B-1----:R-:W-:-:S03]  /*83c0*/  IMAD R26, R6, c[0x0][0x2f8], RZ ;  /* 0x0000be00061a7a24 */ /* 0x002fc600078e02ff */
[----:B------:R-:W-:Y:S01]  /*83d0*/  IADD3.X R17, R17, -0x1, RZ, P1, !PT ;  /* 0xffffffff11117810 */ /* 0x000fe20000ffe4ff */
[----:B----4-:R1:W-:Y:S01]  /*83e0*/  STG.E.128 [R40.64+0x600], R28 ;  /* 0x0006001c28007986 */ /* 0x0103e2000c101d04 */
[----:B------:R3:W4:Y:S01]  /*83f0*/  @!P2 MUFU.RCP R55, R49 ;  /* 0x000000310037a308 */ /* 0x0007220000001000 */
[----:B-----5:R-:W-:Y:S02]  /*8400*/  @!P0 FMUL.FTZ R90, R90, R53 ;  /* 0x000000355a5a8220 */ /* 0x020fe40000410000 */
[----:B------:R-:W-:Y:S01]  /*8410*/  BAR.SYNC.DEFER_BLOCKING 0x0 ;  /* 0x0000000000007b1d */ /* 0x000fe20000010000 */
[----:B--2---:R-:W-:Y:S01]  /*8420*/  @!P3 FMUL.FTZ R91, R91, R42 ;  /* 0x0000002a5b5bb220 */ /* 0x004fe20000410000 */
[----:B------:R-:W-:-:S04]  /*8430*/  IADD3 R21, P3, R21, -0x1000, RZ ;  /* 0xfffff00015157810 */ /* 0x000fc80007f7e0ff */
[----:B------:R-:W2:Y:S01]  /*8440*/  @!P5 MUFU.RCP R50, R50 ;  /* 0x000000320032d308 */ /* 0x000ea20000001000 */
[----:B---3--:R-:W-:Y:S01]  /*8450*/  FADD.FTZ R49, R10, R89 ;  /* 0x000000590a317221 */ /* 0x008fe20000010000 */
[----:B------:R-:W-:-:S03]  /*8460*/  IADD3.X R22, R22, -0x1, RZ, P3, !PT ;  /* 0xffffffff16167810 */ /* 0x000fc60001ffe4ff */
[----:B------:R-:W-:Y:S02]  /*8470*/  FADD.FTZ R10, R49, R90 ;  /* 0x0000005a310a7221 */ /* 0x000fe40000010000 */
[----:B----4-:R-:W-:Y:S01]  /*8480*/  @!P2 FMUL.FTZ R76, R76, R55 ;  /* 0x000000374c4ca220 */ /* 0x010fe20000410000 */
[----:B------:R-:W3:Y:S01]  /*8490*/  @!P6 MUFU.RCP R51, R51 ;  /* 0x000000330033e308 */ /* 0x000ee20000001000 */
[----:B0-----:R-:W-:Y:S01]  /*84a0*/  FADD.FTZ R37, R10, R91 ;  /* 0x0000005b0a257221 */ /* 0x001fe20000010000 */
[----:B------:R-:W-:Y:S01]  /*84b0*/  IADD3 R13, P2, R13, -0x1000, RZ ;  /* 0xfffff0000d0d7810 */ /* 0x000fe20007f5e0ff */
[----:B-1----:R-:W-:Y:S02]  /*84c0*/  IMAD R31, R5, c[0x0][0x2fc], R26 ;  /* 0x0000bf00051f7a24 */ /* 0x002fe400078e021a */
[----:B------:R-:W-:Y:S01]  /*84d0*/  FADD.FTZ R10, R37, R84 ;  /* 0x00000054250a7221 */ /* 0x000fe20000010000 */
[----:B------:R-:W-:Y:S02]  /*84e0*/  IADD3.X R20, R20, -0x1, RZ, P2, !PT ;  /* 0xffffffff14147810 */ /* 0x000fe400017fe4ff */
[----:B------:R-:W0:Y:S01]  /*84f0*/  @!P4 MUFU.RCP R52, R52 ;  /* 0x000000340034c308 */ /* 0x000e220000001000 */
[----:B--2---:R-:W-:Y:S01]  /*8500*/  @!P5 FMUL.FTZ R77, R77, R50 ;  /* 0x000000324d4dd220 */ /* 0x004fe20000410000 */
[----:B------:R-:W-:Y:S01]  /*8510*/  STS.128 [R125.X16], R88 ;  /* 0x000000587d007388 */ /* 0x000fe2000000cc00 */
[----:B------:R-:W-:Y:S01]  /*8520*/  FADD.FTZ R29, R10, R85 ;  /* 0x000000550a1d7221 */ /* 0x000fe20000010000 */
[----:B------:R-:W-:-:S02]  /*8530*/  IADD3 R157, R157, R31, RZ ;  /* 0x0000001f9d9d7210 */ /* 0x000fc40007ffe0ff */
[----:B------:R1:W-:Y:S01]  /*8540*/  STS.128 [R125.X16+0x10], R84 ;  /* 0x000010547d007388 */ /* 0x0003e2000000cc00 */
[----:B------:R-:W-:Y:S01]  /*8550*/  IADD3 R14, P5, R14, -0x1000, RZ ;  /* 0xfffff0000e0e7810 */ /* 0x000fe20007fbe0ff */
[----:B---3--:R-:W-:Y:S02]  /*8560*/  @!P6 FMUL.FTZ R78, R78, R51 ;  /* 0x000000334e4ee220 */ /* 0x008fe40000410000 */
[----:B------:R2:W-:Y:S01]  /*8570*/  STS.128 [R125.X16+0x20], R80 ;  /* 0x000020507d007388 */ /* 0x0005e2000000cc00 */
[----:B------:R-:W-:Y:S01]  /*8580*/  IADD3.X R15, R15, -0x1, RZ, P5, !PT ;  /* 0xffffffff0f0f7810 */ /* 0x000fe20002ffe4ff */
[----:B0-----:R-:W-:Y:S01]  /*8590*/  @!P4 FMUL.FTZ R79, R79, R52 ;  /* 0x000000344f4fc220 */ /* 0x001fe20000410000 */
[----:B------:R-:W-:-:S04]  /*85a0*/  IADD3 R18, P4, R18, -0x1000, RZ ;  /* 0xfffff00012127810 */ /* 0x000fc80007f9e0ff */
[----:B------:R0:W-:Y:S01]  /*85b0*/  STS.128 [R125.X16+0x30], R76 ;  /* 0x0000304c7d007388 */ /* 0x0001e2000000cc00 */
[----:B------:R-:W-:-:S06]  /*85c0*/  NOP ;  /* 0x0000000000007918 */ /* 0x000fcc0000000000 */
[----:B------:R-:W3:Y:S01]  /*85d0*/  LDS.128 R32, [R43] ;  /* 0x000000002b207984 */ /* 0x000ee20000000c00 */
[----:B-1----:R-:W-:Y:S01]  /*85e0*/  FADD.FTZ R86, R29, R86 ;  /* 0x000000561d567221 */ /* 0x002fe20000010000 */
[----:B------:R-:W-:Y:S01]  /*85f0*/  IADD3.X R19, R19, -0x1, RZ, P4, !PT ;  /* 0xffffffff13137810 */ /* 0x000fe200027fe4ff */
[----:B------:R-:W-:Y:S01]  /*8600*/  IMAD R29, R3, c[0x0][0x300], RZ ;  /* 0x0000c000031d7a24 */ /* 0x000fe200078e02ff */
[----:B------:R-:W1:Y:S01]  /*8610*/  LDS.128 R36, [R43+0x200] ;  /* 0x000200002b247984 */ /* 0x000e620000000c00 */
[----:B------:R-:W-:Y:S02]  /*8620*/  FADD.FTZ R87, R86, R87 ;  /* 0x0000005756577221 */ /* 0x000fe40000010000 */
[C---:B------:R-:W-:Y:S01]  /*8630*/  IMAD R31, R0.reuse, c[0x0][0x304], R29 ;  /* 0x0000c100001f7a24 */ /* 0x040fe200078e021d */
[----:B------:R-:W4:Y:S01]  /*8640*/  LDS.128 R44, [R43+0x400] ;  /* 0x000400002b2c7984 */ /* 0x000f220000000c00 */
[----:B------:R-:W-:-:S03]  /*8650*/  IMAD.WIDE.U32 R28, R0, c[0x0][0x300], R156 ;  /* 0x0000c000001c7a25 */ /* 0x000fc600078e009c */
[----:B------:R-:W5:Y:S01]  /*8660*/  LDS.128 R48, [R43+0x600] ;  /* 0x000600002b307984 */ /* 0x000f620000000c00 */
[----:B--2---:R-:W-:Y:S01]  /*8670*/  FADD.FTZ R80, R87, R80 ;  /* 0x0000005057507221 */ /* 0x004fe20000010000 */
[----:B------:R-:W-:Y:S02]  /*8680*/  IADD3 R29, R29, R31, RZ ;  /* 0x0000001f1d1d7210 */ /* 0x000fe40007ffe0ff */
[----:B------:R-:W-:Y:S01]  /*8690*/  LEA R30, P0, R28, c[0x0][0x340], 0x2 ;  /* 0x0000d0001c1e7a11 */ /* 0x000fe200078010ff */
[----:B------:R-:W-:-:S03]  /*86a0*/  FADD.FTZ R81, R80, R81 ;  /* 0x0000005150517221 */ /* 0x000fc60000010000 */
[----:B------:R-:W-:Y:S01]  /*86b0*/  LEA.HI.X R31, R28, c[0x0][0x344], R29, 0x2, P0 ;  /* 0x0000d1001c1f7a11 */ /* 0x000fe200000f141d */
[----:B------:R-:W-:Y:S01]  /*86c0*/  FADD.FTZ R82, R81, R82 ;  /* 0x0000005251527221 */ /* 0x000fe20000010000 */
[----:B------:R-:W-:-:S03]  /*86d0*/  ISETP.GT.AND P0, PT, R27, 0x1, PT ;  /* 0x000000011b00780c */ /* 0x000fc60003f04270 */
[----:B------:R-:W-:-:S04]  /*86e0*/  IMAD.WIDE R28, R25, 0x10, R30 ;  /* 0x00000010191c7825 */ /* 0x000fc800078e021e */
[----:B------:R-:W-:-:S04]  /*86f0*/  FADD.FTZ R83, R82, R83 ;  /* 0x0000005352537221 */ /* 0x000fc80000010000 */
[----:B0-----:R-:W-:-:S04]  /*8700*/  FADD.FTZ R76, R83, R76 ;  /* 0x0000004c534c7221 */ /* 0x001fc80000010000 */
[----:B------:R-:W-:Y:S01]  /*8710*/  FADD.FTZ R77, R76, R77 ;  /* 0x0000004d4c4d7221 */ /* 0x000fe20000010000 */
[----:B---3--:R0:W-:Y:S03]  /*8720*/  STG.E.128 [R28.64], R32 ;  /* 0x000000201c007986 */ /* 0x0081e6000c101d04 */
[----:B------:R-:W-:Y:S01]  /*8730*/  FADD.FTZ R10, R77, R78 ;  /* 0x0000004e4d0a7221 */ /* 0x000fe20000010000 */
[----:B-1----:R0:W-:Y:S03]  /*8740*/  STG.E.128 [R28.64+0x200], R36 ;  /* 0x000200241c007986 */ /* 0x0021e6000c101d04 */
[----:B------:R-:W-:Y:S01]  /*8750*/  FADD.FTZ R10, R10, R79 ;  /* 0x0000004f0a0a7221 */ /* 0x000fe20000010000 */
[----:B----4-:R0:W-:Y:S04]  /*8760*/  STG.E.128 [R28.64+0x400], R44 ;  /* 0x0004002c1c007986 */ /* 0x0101e8000c101d04 */
[----:B-----5:R0:W-:Y:S02]  /*8770*/  STG.E.128 [R28.64+0x600], R48 ;  /* 0x000600301c007986 */ /* 0x0201e4000c101d04 */
[----:B0-----:R-:W-:Y:S01]  /*8780*/  @!P0 CALL.REL.NOINC `(.L_x_4692) ;  /* 0x0000001000008944 */ /* 0x001fe20003c00000 */
[----:B------:R-:W-:Y:S05]  /*8790*/  BRA `(.L_x_4775) ;  /* 0xffff80f000007947 */ /* 0x000fea000383ffff */
.L_x_4692:
[----:B------:R-:W-:Y:S02]  /*87a0*/  ISETP.NE.U32.AND P0, PT, RZ, c[0x0][0x328], PT ;  /* 0x0000ca00ff007a0c */ /* 0x000fe40003f05070 */
[----:B------:R-:W-:-:S02]  /*87b0*/  ISETP.NE.U32.AND P2, PT, RZ, c[0x0][0x348], PT ;  /* 0x0000d200ff007a0c */ /* 0x000fc40003f45070 */
[----:B------:R-:W-:Y:S02]  /*87c0*/  ISETP.NE.AND.EX P1, PT, RZ, c[0x0][0x32c], PT, P0 ;  /* 0x0000cb00ff007a0c */ /* 0x000fe40003f25300 */
[----:B------:R-:W-:-:S11]  /*87d0*/  ISETP.NE.AND.EX P0, PT, RZ, c[0x0][0x34c], PT, P2 ;  /* 0x0000d300ff007a0c */ /* 0x000fd60003f05320 */
[----:B------:R-:W-:Y:S05]  /*87e0*/  @!P1 BRA `(.L_x_4776) ;  /* 0x0000019000009947 */ /* 0x000fea0003800000 */
[----:B-----5:R-:W0:Y:S01]  /*87f0*/  SHFL.DOWN P1, R2, R9, 0x1, 0x1f ;  /* 0x08201f0009027f89 */ /* 0x020e220000020000 */
        /* <DEDUP_REMOVED lines=23> */
.L_x_4777:
[----:B------:R-:W-:Y:S05]  /*8970*/  BSYNC B0 ;  /* 0x0000000000007941 */ /* 0x000fea0003800000 */
.L_x_4776:
        /* <DEDUP_REMOVED lines=8> */
[----:B-----5:R-:W0:Y:S01]  /*8a00*/  SHFL.DOWN P0, R2, R5, 0x2, 0x1f ;  /* 0x08401f0005027f89 */ /* 0x020e220000000000 */
        /* <DEDUP_REMOVED lines=17> */
[----:B------:R-:W-:Y:S01]  /*8b20*/  MOV R9, RZ ;  /* 0x000000ff00097202 */ /* 0x000fe20000000f00 */
[----:B------:R-:W-:Y:S05]  /*8b30*/  BRA `(.L_x_4780) ;  /* 0x0000001000007947 */ /* 0x000fea0003800000 */
.L_x_4779:
[----:B------:R-:W1:Y:S02]  /*8b40*/  S2R R9, SR_TID.X ;  /* 0x0000000000097919 */ /* 0x000e640000002100 */
.L_x_4780:
[----:B------:R-:W-:Y:S05]  /*8b50*/  BSYNC B0 ;  /* 0x0000000000007941 */ /* 0x000fea0003800000 */
.L_x_4778:
[----:B-1----:R-:W-:-:S13]  /*8b60*/  ISETP.GE.AND P0, PT, R9, c[0x0][0x16c], PT ;  /* 0x00005b0009007a0c */ /* 0x002fda0003f06270 */
[----:B------:R-:W-:Y:S05]  /*8b70*/  @P0 EXIT ;  /* 0x000000000000094d */ /* 0x000fea0003800000 */
[----:B------:R-:W-:Y:S02]  /*8b80*/  IMAD R5, R3, c[0x0][0x288], RZ ;  /* 0x0000a20003057a24 */ /* 0x000fe400078e02ff */
[----:B-----5:R-:W-:-:S04]  /*8b90*/  IMAD.WIDE.U32 R2, R0, c[0x0][0x288], RZ ;  /* 0x0000a20000027a25 */ /* 0x020fc800078e00ff */
[----:B------:R-:W-:-:S05]  /*8ba0*/  IMAD R5, R0, c[0x0][0x28c], R5 ;  /* 0x0000a30000057a24 */ /* 0x000fca00078e0205 */
[----:B------:R-:W-:Y:S02]  /*8bb0*/  IADD3 R13, R3, R5, RZ ;  /* 0x00000005030d7210 */ /* 0x000fe40007ffe0ff */
.L_x_4781:
[----:B0-----:R0:W1:Y:S01]  /*8bc0*/  LDS R11, [R9.X4+0x5740] ;  /* 0x00574000090b7984 */ /* 0x0010620000004800 */
[----:B------:R-:W-:Y:S01]  /*8bd0*/  SHF.R.S32.HI R0, RZ, 0x1f, R9 ;  /* 0x0000001fff007819 */ /* 0x000fe20000011409 */
[----:B------:R-:W-:Y:S01]  /*8be0*/  YIELD ;  /* 0x0000000000007946 */ /* 0x000fe20003800000 */
[----:B------:R-:W-:Y:S02]  /*8bf0*/  MOV R4, R2 ;  /* 0x0000000200047202 */ /* 0x000fe40000000f00 */
[----:B------:R-:W-:Y:S01]  /*8c00*/  MOV R5, R13 ;  /* 0x0000000d00057202 */ /* 0x000fe20000000f00 */
[----:B------:R-:W-:-:S04]  /*8c10*/  IMAD R0, R0, c[0x0][0x290], RZ ;  /* 0x0000a40000007a24 */ /* 0x000fc800078e02ff */
[----:B------:R-:W-:-:S04]  /*8c20*/  IMAD.WIDE.U32 R4, R9, c[0x0][0x290], R4 ;  /* 0x0000a40009047a25 */ /* 0x000fc800078e0004 */
[C---:B------:R-:W-:Y:S01]  /*8c30*/  IMAD R7, R9.reuse, c[0x0][0x294], R0 ;  /* 0x0000a50009077a24 */ /* 0x040fe200078e0200 */
[----:B------:R-:W-:Y:S02]  /*8c40*/  LEA R6, P0, R4, c[0x0][0x310], 0x2 ;  /* 0x0000c40004067a11 */ /* 0x000fe400078010ff */
[----:B0-----:R-:W-:Y:S02]  /*8c50*/  IADD3 R9, R9, c[0x0][0x0], RZ ;  /* 0x0000000009097a10 */ /* 0x001fe40007ffe0ff */
[----:B------:R-:W-:-:S04]  /*8c60*/  IADD3 R5, R5, R7, RZ ;  /* 0x0000000705057210 */ /* 0x000fc80007ffe0ff */
[----:B------:R-:W-:Y:S02]  /*8c70*/  LEA.HI.X R7, R4, c[0x0][0x314], R5, 0x2, P0 ;  /* 0x0000c50004077a11 */ /* 0x000fe400000f1405 */
[----:B------:R-:W-:-:S03]  /*8c80*/  ISETP.GE.AND P0, PT, R9, c[0x0][0x16c], PT ;  /* 0x00005b0009007a0c */ /* 0x000fc60003f06270 */
[----:B-1----:R0:W-:Y:S10]  /*8c90*/  RED.E.ADD.F32.FTZ.RN.STRONG.GPU [R6.64], R11 ;  /* 0x0000000b0600798e */ /* 0x0021f4000c10e784 */
[----:B------:R-:W-:Y:S05]  /*8ca0*/  @!P0 BRA `(.L_x_4781) ;  /* 0xffffff1000008947 */ /* 0x000fea000383ffff */
[----:B------:R-:W-:Y:S05]  /*8cb0*/  EXIT ;  /* 0x000000000000794d */ /* 0x000fea0003800000 */
.L_x_4731:
[----:B------:R-:W-:Y:S01]  /*8cc0*/  HFMA2.MMA R122, -RZ, RZ, 0, 5.9604644775390625e-08 ;  /* 0x00000001ff7a7435 */ /* 0x000fe200000001ff */
[----:B------:R-:W-:-:S02]  /*8cd0*/  MOV R121, R110 ;  /* 0x0000006e00797202 */ /* 0x000fc40000000f00 */
[----:B------:R-:W-:Y:S02]  /*8ce0*/  MOV R123, RZ ;  /* 0x000000ff007b7202 */ /* 0x000fe40000000f00 */
[----:B------:R-:W-:Y:S02]  /*8cf0*/  MOV R136, 0xffffffff ;  /* 0xffffffff00887802 */ /* 0x000fe40000000f00 */
[----:B------:R-:W-:Y:S02]  /*8d00*/  MOV R108, 0x8d20 ;  /* 0x00008d20006c7802 */ /* 0x000fe40000000f00 */
[----:B-----5:R-:W-:Y:S05]  /*8d10*/  CALL.REL.NOINC `($__internal_191_$__cuda_sm70_shflsync_up) ;  /* 0x00000eb000007944 */ /* 0x020fea0003c00000 */
[----:B-1----:R-:W-:Y:S01]  /*8d20*/  MOV R113, R121 ;  /* 0x0000007900717202 */ /* 0x002fe20000000f00 */
[----:B0-----:R-:W-:Y:S05]  /*8d30*/  BRA `(.L_x_4782) ;  /* 0xffffc55000007947 */ /* 0x001fea000383ffff */
.L_x_4732:
[----:B------:R-:W-:Y:S01]  /*8d40*/  HFMA2.MMA R122, -RZ, RZ, 0, 5.9604644775390625e-08 ;  /* 0x00000001ff7a7435 */ /* 0x000fe200000001ff */
[----:B------:R-:W-:Y:S02]  /*8d50*/  MOV R121, R111 ;  /* 0x0000006f00797202 */ /* 0x000fe40000000f00 */
[----:B------:R-:W-:Y:S02]  /*8d60*/  MOV R123, RZ ;  /* 0x000000ff007b7202 */ /* 0x000fe40000000f00 */
[----:B------:R-:W-:-:S02]  /*8d70*/  MOV R136, 0xffffffff ;  /* 0xffffffff00887802 */ /* 0x000fc40000000f00 */
[----:B------:R-:W-:Y:S02]  /*8d80*/  MOV R108, 0x8da0 ;  /* 0x00008da0006c7802 */ /* 0x000fe40000000f00 */
[----:B01---5:R-:W-:Y:S05]  /*8d90*/  CALL.REL.NOINC `($__internal_191_$__cuda_sm70_shflsync_up) ;  /* 0x00000e3000007944 */ /* 0x023fea0003c00000 */
        /* <DEDUP_REMOVED lines=10> */
[----:B------:R-:W-:Y:S05]  /*8e40*/  CALL.REL.NOINC `($__internal_191_$__cuda_sm70_shflsync_up) ;  /* 0x00000d8000007944 */ /* 0x000fea0003c00000 */
[----:B0-----:R-:W-:Y:S01]  /*8e50*/  HFMA2.MMA R122, -RZ, RZ, 0, 1.1920928955078125e-07 ;  /* 0x00000002ff7a7435 */ /* 0x001fe200000001ff */
[----:B-1----:R-:W-:Y:S02]  /*8e60*/  MOV R110, R121 ;  /* 0x00000079006e7202 */ /* 0x002fe40000000f00 */
[----:B------:R-:W-:Y:S02]  /*8e70*/  MOV R121, R112 ;  /* 0x0000007000797202 */ /* 0x000fe40000000f00 */
[----:B------:R-:W-:Y:S02]  /*8e80*/  MOV R123, RZ ;  /* 0x000000ff007b7202 */ /* 0x000fe40000000f00 */
[----:B------:R-:W-:Y:S02]  /*8e90*/  MOV R136, 0xffffffff ;  /* 0xffffffff00887802 */ /* 0x000fe40000000f00 */
[----:B------:R-:W-:-:S02]  /*8ea0*/  MOV R108, 0x8ec0 ;  /* 0x00008ec0006c7802 */ /* 0x000fc40000000f00 */
[----:B------:R-:W-:Y:S05]  /*8eb0*/  CALL.REL.NOINC `($__internal_191_$__cuda_sm70_shflsync_up) ;  /* 0x00000d1000007944 */ /* 0x000fea0003c00000 */
        /* <DEDUP_REMOVED lines=8> */
[----:B------:R-:W-:Y:S05]  /*8f40*/  CALL.REL.NOINC `($__internal_191_$__cuda_sm70_shflsync_up) ;  /* 0x00000c8000007944 */ /* 0x000fea0003c00000 */
[----:B0-----:R-:W-:Y:S01]  /*8f50*/  HFMA2.MMA R122, -RZ, RZ, 0, 2.384185791015625e-07 ;  /* 0x00000004ff7a7435 */ /* 0x001fe200000001ff */
[----:B-1----:R-:W-:Y:S02]  /*8f60*/  MOV R110, R121 ;  /* 0x00000079006e7202 */ /* 0x002fe40000000f00 */
[----:B------:R-:W-:Y:S02]  /*8f70*/  MOV R121, R112 ;  /* 0x0000007000797202 */ /* 0x000fe40000000f00 */
[----:B------:R-:W-:Y:S02]  /*8f80*/  MOV R123, RZ ;  /* 0x000000ff007b7202 */ /* 0x000fe40000000f00 */
[----:B------:R-:W-:Y:S02]  /*8f90*/  MOV R136, 0xffffffff ;  /* 0xffffffff00887802 */ /* 0x000fe40000000f00 */
[----:B------:R-:W-:Y:S02]  /*8fa0*/  MOV R108, 0x8fc0 ;  /* 0x00008fc0006c7802 */ /* 0x000fe40000000f00 */
[----:B------:R-:W-:Y:S05]  /*8fb0*/  CALL.REL.NOINC `($__internal_191_$__cuda_sm70_shflsync_up) ;  /* 0x00000c1000007944 */ /* 0x000fea0003c00000 */
        /* <DEDUP_REMOVED lines=8> */
[----:B------:R-:W-:Y:S05]  /*9040*/  CALL.REL.NOINC `($__internal_191_$__cuda_sm70_shflsync_up) ;  /* 0x00000b8000007944 */ /* 0x000fea0003c00000 */
[----:B0-----:R-:W-:Y:S01]  /*9050*/  HFMA2.MMA R122, -RZ, RZ, 0, 4.76837158203125e-07 ;  /* 0x00000008ff7a7435 */ /* 0x001fe200000001ff */
[----:B-1----:R-:W-:Y:S02]  /*9060*/  MOV R110, R121 ;  /* 0x00000079006e7202 */ /* 0x002fe40000000f00 */
[----:B------:R-:W-:Y:S02]  /*9070*/  MOV R121, R112 ;  /* 0x0000007000797202 */ /* 0x000fe40000000f00 */
[----:B------:R-:W-:Y:S02]  /*9080*/  MOV R123, RZ ;  /* 0x000000ff007b7202 */ /* 0x000fe40000000f00 */
[----:B------:R-:W-:Y:S02]  /*9090*/  MOV R136, 0xffffffff ;  /* 0xffffffff00887802 */ /* 0x000fe40000000f00 */
[----:B------:R-:W-:Y:S02]  /*90a0*/  MOV R108, 0x90c0 ;  /* 0x000090c0006c7802 */ /* 0x000fe40000000f00 */
[----:B------:R-:W-:Y:S05]  /*90b0*/  CALL.REL.NOINC `($__internal_191_$__cuda_sm70_shflsync_up) ;  /* 0x00000b1000007944 */ /* 0x000fea0003c00000 */
        /* <DEDUP_REMOVED lines=8> */
[----:B------:R-:W-:Y:S05]  /*9140*/  CALL.REL.NOINC `($__internal_191_$__cuda_sm70_shflsync_up) ;  /* 0x00000a8000007944 */ /* 0x000fea0003c00000 */
[----:B0-----:R-:W-:Y:S01]  /*9150*/  HFMA2.MMA R122, -RZ, RZ, 0, 9.5367431640625e-07 ;  /* 0x00000010ff7a7435 */ /* 0x001fe200000001ff */
[----:B-1----:R-:W-:Y:S02]  /*9160*/  MOV R120, R121 ;  /* 0x0000007900787202 */ /* 0x002fe40000000f00 */
[----:B------:R-:W-:Y:S02]  /*9170*/  MOV R121, R112 ;  /* 0x0000007000797202 */ /* 0x000fe40000000f00 */
[----:B------:R-:W-:Y:S02]  /*9180*/  MOV R123, RZ ;  /* 0x000000ff007b7202 */ /* 0x000fe40000000f00 */
[----:B------:R-:W-:Y:S02]  /*9190*/  MOV R136, 0xffffffff ;  /* 0xffffffff00887802 */ /* 0x000fe40000000f00 */
[----:B------:R-:W-:Y:S02]  /*91a0*/  MOV R108, 0x91c0 ;  /* 0x000091c0006c7802 */ /* 0x000fe40000000f00 */
[----:B------:R-:W-:Y:S05]  /*91b0*/  CALL.REL.NOINC `($__internal_191_$__cuda_sm70_shflsync_up) ;  /* 0x00000a1000007944 */ /* 0x000fea0003c00000 */
[----:B-1----:R-:W-:Y:S01]  /*91c0*/  MOV R108, R121 ;  /* 0x00000079006c7202 */ /* 0x002fe20000000f00 */
[----:B0-----:R-:W-:Y:S05]  /*91d0*/  BRA `(.L_x_4783) ;  /* 0xffffc23000007947 */ /* 0x001fea000383ffff */
.L_x_4735:
[----:B------:R-:W-:Y:S01]  /*91e0*/  HFMA2.MMA R122, -RZ, RZ, 0, 5.9604644775390625e-08 ;  /* 0x00000001ff7a7435 */ /* 0x000fe200000001ff */
[----:B------:R-:W-:-:S02]  /*91f0*/  MOV R121, R113 ;  /* 0x0000007100797202 */ /* 0x000fc40000000f00 */
[----:B------:R-:W-:Y:S02]  /*9200*/  MOV R123, RZ ;  /* 0x000000ff007b7202 */ /* 0x000fe40000000f00 */
[----:B------:R-:W-:Y:S02]  /*9210*/  MOV R136, 0xffffffff ;  /* 0xffffffff00887802 */ /* 0x000fe40000000f00 */
[----:B------:R-:W-:Y:S02]  /*9220*/  MOV R108, 0x9240 ;  /* 0x00009240006c7802 */ /* 0x000fe40000000f00 */
[----:B01---5:R-:W-:Y:S05]  /*9230*/  CALL.REL.NOINC `($__internal_191_$__cuda_sm70_shflsync_up) ;  /* 0x0000099000007944 */ /* 0x023fea0003c00000 */
[----:B0-----:R-:W-:Y:S01]  /*9240*/  HFMA2.MMA R122, -RZ, RZ, 0, 5.9604644775390625e-08 ;  /* 0x00000001ff7a7435 */ /* 0x001fe200000001ff */
[----:B-1----:R-:W-:Y:S02]  /*9250*/  MOV R110, R121 ;  /* 0x00000079006e7202 */ /* 0x002fe40000000f00 */
[----:B------:R-:W-:Y:S02]  /*9260*/  MOV R121, R111 ;  /* 0x0000006f00797202 */ /* 0x000fe40000000f00 */
[----:B------:R-:W-:Y:S02]  /*9270*/  MOV R123, RZ ;  /* 0x000000ff007b7202 */ /* 0x000fe40000000f00 */
[----:B------:R-:W-:-:S02]  /*9280*/  MOV R136, 0xffffffff ;  /* 0xffffffff00887802 */ /* 0x000fc40000000f00 */
[----:B------:R-:W-:Y:S02]  /*9290*/  MOV R108, 0x92b0 ;  /* 0x000092b0006c7802 */ /* 0x000fe40000000f00 */
[----:B------:R-:W-:Y:S05]  /*92a0*/  CALL.REL.NOINC `($__internal_191_$__cuda_sm70_shflsync_up) ;  /* 0x0000092000007944 */ /* 0x000fea0003c00000 */
[----:B------:R-:W-:Y:S01]  /*92b0*/  HFMA2.MMA R216, -RZ, RZ, 0, 0 ;  /* 0x00000000ffd87435 */ /* 0x000fe200000001ff */
[----:B------:R-:W-:Y:S02]  /*92c0*/  MOV R112, R110 ;  /* 0x0000006e00707202 */ /* 0x000fe40000000f00 */
[----:B-1----:R-:W-:Y:S02]  /*92d0*/  MOV R113, R121 ;  /* 0x0000007900717202 */ /* 0x002fe40000000f00 */
[----:B------:R-:W-:Y:S02]  /*92e0*/  MOV R217, R134 ;  /* 0x0000008600d97202 */ /* 0x000fe40000000f00 */
[----:B------:R-:W-:Y:S02]  /*92f0*/  MOV R218, 0x1f ;  /* 0x0000001f00da7802 */ /* 0x000fe40000000f00 */
[----:B------:R-:W-:Y:S02]  /*9300*/  MOV R219, 0xffffffff ;  /* 0xffffffff00db7802 */ /* 0x000fe40000000f00 */
[----:B------:R-:W-:-:S02]  /*9310*/  MOV R108, 0x9330 ;  /* 0x00009330006c7802 */ /* 0x000fc40000000f00 */
[----:B0-----:R-:W-:Y:S05]  /*9320*/  CALL.REL.NOINC `($__internal_190_$__cuda_sm70_shflsync_idx_p) ;  /* 0x0000086000007944 */ /* 0x001fea0003c00000 */
[----:B-1----:R-:W-:Y:S01]  /*9330*/  MOV R134, R216 ;  /* 0x000000d800867202 */ /* 0x002fe20000000f00 */
[----:B------:R-:W-:Y:S01]  /*9340*/  HFMA2.MMA R216, -RZ, RZ, 0, 0 ;  /* 0x00000000ffd87435 */ /* 0x000fe200000001ff */
[----:B0-----:R-:W-:-:S02]  /*9350*/  MOV R217, R135 ;  /* 0x0000008700d97202 */ /* 0x001fc40000000f00 */
[----:B------:R-:W-:Y:S02]  /*9360*/  MOV R218, 0x1f ;  /* 0x0000001f00da7802 */ /* 0x000fe40000000f00 */
[----:B------:R-:W-:Y:S02]  /*9370*/  MOV R219, 0xffffffff ;  /* 0xffffffff00db7802 */ /* 0x000fe40000000f00 */
[----:B------:R-:W-:Y:S02]  /*9380*/  MOV R108, 0x93a0 ;  /* 0x000093a0006c7802 */ /* 0x000fe40000000f00 */
[----:B------:R-:W-:Y:S05]  /*9390*/  CALL.REL.NOINC `($__internal_190_$__cuda_sm70_shflsync_idx_p) ;  /* 0x000007f000007944 */ /* 0x000fea0003c00000 */
[----:B-1----:R-:W-:Y:S01]  /*93a0*/  MOV R109, R216 ;  /* 0x000000d8006d7202 */ /* 0x002fe20000000f00 */
[----:B0-----:R-:W-:Y:S05]  /*93b0*/  BRA `(.L_x_4784) ;  /* 0xffffc1c000007947 */ /* 0x001fea000383ffff */
.L_x_4738:
[----:B------:R-:W-:Y:S01]  /*93c0*/  HFMA2.MMA R215, -RZ, RZ, 0, 5.9604644775390625e-08 ;  /* 0x00000001ffd77435 */ /* 0x000fe200000001ff */
[----:B------:R-:W-:Y:S02]  /*93d0*/  MOV R214, R110 ;  /* 0x0000006e00d67202 */ /* 0x000fe40000000f00 */
[----:B------:R-:W-:Y:S02]  /*93e0*/  MOV R216, 0x1f ;  /* 0x0000001f00d87802 */ /* 0x000fe40000000f00 */
[----:B------:R-:W-:-:S02]  /*93f0*/  MOV R217, 0xffffffff ;  /* 0xffffffff00d97802 */ /* 0x000fc40000000f00 */
[----:B------:R-:W-:Y:S02]  /*9400*/  MOV R108, 0x9420 ;  /* 0x00009420006c7802 */ /* 0x000fe40000000f00 */
[----:B------:R-:W-:Y:S05]  /*9410*/  CALL.REL.NOINC `($__internal_189_$__cuda_sm70_shflsync_down) ;  /* 0x0000073000007944 */ /* 0x000fea0003c00000 */
[----:B-1----:R-:W-:Y:S01]  /*9420*/  MOV R213, R214 ;  /* 0x000000d600d57202 */ /* 0x002fe20000000f00 */
[----:B0-----:R-:W-:Y:S05]  /*9430*/  BRA `(.L_x_4785) ;  /* 0xffffc62000007947 */ /* 0x001fea000383ffff */
.L_x_4739:
[----:B------:R-:W-:Y:S01]  /*9440*/  HFMA2.MMA R215, -RZ, RZ, 0, 5.9604644775390625e-08 ;  /* 0x00000001ffd77435 */ /* 0x000fe200000001ff */
[----:B------:R-:W-:Y:S02]  /*9450*/  MOV R214, R111 ;  /* 0x0000006f00d67202 */ /* 0x000fe40000000f00 */
[----:B------:R-:W-:Y:S02]  /*9460*/  MOV R216, 0x1f ;  /* 0x0000001f00d87802 */ /* 0x000fe40000000f00 */
[----:B------:R-:W-:Y:S02]  /*9470*/  MOV R217, 0xffffffff ;  /* 0xffffffff00d97802 */ /* 0x000fe40000000f00 */
[----:B------:R-:W-:Y:S02]  /*9480*/  MOV R108, 0x94a0 ;  /* 0x000094a0006c7802 */ /* 0x000fe40000000f00 */
[----:B01----:R-:W-:Y:S05]  /*9490*/  CALL.REL.NOINC `($__internal_189_$__cuda_sm70_shflsync_down) ;  /* 0x000006b000007944 */ /* 0x003fea0003c00000 */
        /* <DEDUP_REMOVED lines=9> */
[----:B------:R-:W-:Y:S05]  /*9530*/  CALL.REL.NOINC `($__internal_189_$__cuda_sm70_shflsync_down) ;  /* 0x0000061000007944 */ /* 0x000fea0003c00000 */
[----:B0-----:R-:W-:Y:S01]  /*9540*/  HFMA2.MMA R215, -RZ, RZ, 0, 1.1920928955078125e-07 ;  /* 0x00000002ffd77435 */ /* 0x001fe200000001ff */
[----:B-1----:R-:W-:Y:S02]  /*9550*/  MOV R110, R214 ;  /* 0x000000d6006e7202 */ /* 0x002fe40000000f00 */
[----:B------:R-:W-:-:S02]  /*9560*/  MOV R214, R111 ;  /* 0x0000006f00d67202 */ /* 0x000fc40000000f00 */
[----:B------:R-:W-:Y:S02]  /*9570*/  MOV R216, 0x1f ;  /* 0x0000001f00d87802 */ /* 0x000fe40000000f00 */
[----:B------:R-:W-:Y:S02]  /*9580*/  MOV R217, 0xffffffff ;  /* 0xffffffff00d97802 */ /* 0x000fe40000000f00 */
[----:B------:R-:W-:Y:S02]  /*9590*/  MOV R108, 0x95b0 ;  /* 0x000095b0006c7802 */ /* 0x000fe40000000f00 */
[----:B------:R-:W-:Y:S05]  /*95a0*/  CALL.REL.NOINC `($__internal_189_$__cuda_sm70_shflsync_down) ;  /* 0x000005a000007944 */ /* 0x000fea0003c00000 */
[----:B-1----:R-:W-:Y:S01]  /*95b0*/  @!P3 FFMA.FTZ R111, R213, R214, R111 ;  /* 0x000000d6d56fb223 */ /* 0x002fe2000001006f */
[----:B0-----:R-:W-:Y:S01]  /*95c0*/  HFMA2.MMA R215, -RZ, RZ, 0, 2.384185791015625e-07 ;  /* 0x00000004ffd77435 */ /* 0x001fe200000001ff */
[----:B------:R-:W-:Y:S01]  /*95d0*/  @!P3 FMUL.FTZ R213, R110, R213 ;  /* 0x000000d56ed5b220 */ /* 0x000fe20000410000 */
[----:B------:R-:W-:Y:S02]  /*95e0*/  MOV R216, 0x1f ;  /* 0x0000001f00d87802 */ /* 0x000fe40000000f00 */
[----:B------:R-:W-:Y:S02]  /*95f0*/  MOV R217, 0xffffffff ;  /* 0xffffffff00d97802 */ /* 0x000fe40000000f00 */
[----:B------:R-:W-:-:S02]  /*9600*/  MOV R214, R213 ;  /* 0x000000d500d67202 */ /* 0x000fc40000000f00 */
[----:B------:R-:W-:Y:S02]  /*9610*/  MOV R108, 0x9630 ;  /* 0x00009630006c7802 */ /* 0x000fe40000000f00 */
[----:B------:R-:W-:Y:S05]  /*9620*/  CALL.REL.NOINC `($__internal_189_$__cuda_sm70_shflsync_down) ;  /* 0x0000052000007944 */ /* 0x000fea0003c00000 */
[----:B0-----:R-:W-:Y:S01]  /*9630*/  HFMA2.MMA R215, -RZ, RZ, 0, 2.384185791015625e-07 ;  /* 0x00000004ffd77435 */ /* 0x001fe200000001ff */
[----:B-1----:R-:W-:Y:S02]  /*9640*/  MOV R110, R214 ;  /* 0x000000d6006e7202 */ /* 0x002fe40000000f00 */
[----:B------:R-:W-:Y:S02]  /*9650*/  MOV R214, R111 ;  /* 0x0000006f00d67202 */ /* 0x000fe40000000f00 */
[----:B------:R-:W-:Y:S02]  /*9660*/  MOV R216, 0x1f ;  /* 0x0000001f00d87802 */ /* 0x000fe40000000f00 */
[----:B------:R-:W-:Y:S02]  /*9670*/  MOV R217, 0xffffffff ;  /* 0xffffffff00d97802 */ /* 0x000fe40000000f00 */
[----:B------:R-:W-:Y:S02]  /*9680*/  MOV R108, 0x96a0 ;  /* 0x000096a0006c7802 */ /* 0x000fe40000000f00 */
[----:B------:R-:W-:Y:S05]  /*9690*/  CALL.REL.NOINC `($__internal_189_$__cuda_sm70_shflsync_down) ;  /* 0x000004b000007944 */ /* 0x000fea0003c00000 */
[----:B-1----:R-:W-:Y:S01]  /*96a0*/  @!P2 FFMA.FTZ R111, R213, R214, R111 ;  /* 0x000000d6d56fa223 */ /* 0x002fe2000001006f */
[----:B0-----:R-:W-:Y:S01]  /*96b0*/  HFMA2.MMA R215, -RZ, RZ, 0, 4.76837158203125e-07 ;  /* 0x00000008ffd77435 */ /* 0x001fe200000001ff */
[----:B------:R-:W-:Y:S01]  /*96c0*/  @!P2 FMUL.FTZ R213, R110, R213 ;  /* 0x000000d56ed5a220 */ /* 0x000fe20000410000 */
[----:B------:R-:W-:-:S02]  /*96d0*/  MOV R216, 0x1f ;  /* 0x0000001f00d87802 */ /* 0x000fc40000000f00 */
[----:B------:R-:W-:Y:S02]  /*96e0*/  MOV R217, 0xffffffff ;  /* 0xffffffff00d97802 */ /* 0x000fe40000000f00 */
[----:B------:R-:W-:Y:S02]  /*96f0*/  MOV R214, R213 ;  /* 0x000000d500d67202 */ /* 0x000fe40000000f00 */
[----:B------:R-:W-:Y:S02]  /*9700*/  MOV R108, 0x9720 ;  /* 0x00009720006c7802 */ /* 0x000fe40000000f00 */
[----:B------:R-:W-:Y:S05]  /*9710*/  CALL.REL.NOINC `($__internal_189_$__cuda_sm70_shflsync_down) ;  /* 0x0000043000007944 */ /* 0x000fea0003c00000 */
[----:B0-----:R-:W-:Y:S01]  /*9720*/  HFMA2.MMA R215, -RZ, RZ, 0, 4.76837158203125e-07 ;  /* 0x00000008ffd77435 */ /* 0x001fe200000001ff */
[----:B-1----:R-:W-:Y:S02]  /*9730*/  MOV R110, R214 ;  /* 0x000000d6006e7202 */ /* 0x002fe40000000f00 */
[----:B------:R-:W-:Y:S02]  /*9740*/  MOV R214, R111 ;  /* 0x0000006f00d67202 */ /* 0x000fe40000000f00 */
[----:B------:R-:W-:Y:S02]  /*9750*/  MOV R216, 0x1f ;  /* 0x0000001f00d87802 */ /* 0x000fe40000000f00 */
[----:B------:R-:W-:-:S02]  /*9760*/  MOV R217, 0xffffffff ;  /* 0xffffffff00d97802 */ /* 0x000fc40000000f00 */
[----:B------:R-:W-:Y:S02]  /*9770*/  MOV R108, 0x9790 ;  /* 0x00009790006c7802 */ /* 0x000fe40000000f00 */
[----:B------:R-:W-:Y:S05]  /*9780*/  CALL.REL.NOINC `($__internal_189_$__cuda_sm70_shflsync_down) ;  /* 0x000003c000007944 */ /* 0x000fea0003c00000 */
[----:B-1----:R-:W-:Y:S01]  /*9790*/  @!P1 FFMA.FTZ R111, R213, R214, R111 ;  /* 0x000000d6d56f9223 */ /* 0x002fe2000001006f */
[----:B0-----:R-:W-:Y:S01]  /*97a0*/  HFMA2.MMA R215, -RZ, RZ, 0, 9.5367431640625e-07 ;  /* 0x00000010ffd77435 */ /* 0x001fe200000001ff */
[----:B------:R-:W-:Y:S01]  /*97b0*/  @!P1 FMUL.FTZ R213, R110, R213 ;  /* 0x000000d56ed59220 */ /* 0x000fe20000410000 */
[----:B------:R-:W-:Y:S02]  /*97c0*/  MOV R216, 0x1f ;  /* 0x0000001f00d87802 */ /* 0x000fe40000000f00 */
[----:B------:R-:W-:Y:S02]  /*97d0*/  MOV R217, 0xffffffff ;  /* 0xffffffff00d97802 */ /* 0x000fe40000000f00 */
[----:B------:R-:W-:Y:S02]  /*97e0*/  MOV R214, R213 ;  /* 0x000000d500d67202 */ /* 0x000fe40000000f00 */
[----:B------:R-:W-:Y:S02]  /*97f0*/  MOV R108, 0x9810 ;  /* 0x00009810006c7802 */ /* 0x000fe40000000f00 */
[----:B------:R-:W-:Y:S05]  /*9800*/  CALL.REL.NOINC `($__internal_189_$__cuda_sm70_shflsync_down) ;  /* 0x0000034000007944 */ /* 0x000fea0003c00000 */
[----:B0-----:R-:W-:Y:S01]  /*9810*/  HFMA2.MMA R215, -RZ, RZ, 0, 9.5367431640625e-07 ;  /* 0x00000010ffd77435 */ /* 0x001fe200000001ff */
[----:B-1----:R-:W-:-:S02]  /*9820*/  MOV R110, R214 ;  /* 0x000000d6006e7202 */ /* 0x002fc40000000f00 */
[----:B------:R-:W-:Y:S02]  /*9830*/  MOV R214, R111 ;  /* 0x0000006f00d67202 */ /* 0x000fe40000000f00 */
[----:B------:R-:W-:Y:S02]  /*9840*/  MOV R216, 0x1f ;  /* 0x0000001f00d87802 */ /* 0x000fe40000000f00 */
[----:B------:R-:W-:Y:S02]  /*9850*/  MOV R217, 0xffffffff ;  /* 0xffffffff00d97802 */ /* 0x000fe40000000f00 */
[----:B------:R-:W-:Y:S02]  /*9860*/  MOV R108, 0x9880 ;  /* 0x00009880006c7802 */ /* 0x000fe40000000f00 */
[----:B------:R-:W-:Y:S05]  /*9870*/  CALL.REL.NOINC `($__internal_189_$__cuda_sm70_shflsync_down) ;  /* 0x000002d000007944 */ /* 0x000fea0003c00000 */
[----:B-1----:R-:W-:Y:S01]  /*9880*/  @!P0 FFMA.FTZ R111, R213, R214, R111 ;  /* 0x000000d6d56f8223 */ /* 0x002fe2000001006f */
[----:B0-----:R-:W-:Y:S01]  /*9890*/  HFMA2.MMA R216, -RZ, RZ, 0, 0 ;  /* 0x00000000ffd87435 */ /* 0x001fe200000001ff */
[----:B------:R-:W-:Y:S01]  /*98a0*/  @!P0 FMUL.FTZ R213, R110, R213 ;  /* 0x000000d56ed58220 */ /* 0x000fe20000410000 */
[----:B------:R-:W-:Y:S02]  /*98b0*/  MOV R218, 0x1f ;  /* 0x0000001f00da7802 */ /* 0x000fe40000000f00 */
[----:B------:R-:W-:-:S02]  /*98c0*/  MOV R219, 0xffffffff ;  /* 0xffffffff00db7802 */ /* 0x000fc40000000f00 */
[----:B------:R-:W-:Y:S02]  /*98d0*/  MOV R217, R213 ;  /* 0x000000d500d97202 */ /* 0x000fe40000000f00 */
[----:B------:R-:W-:Y:S02]  /*98e0*/  MOV R108, 0x9900 ;  /* 0x00009900006c7802 */ /* 0x000fe40000000f00 */
[----:B------:R-:W-:Y:S05]  /*98f0*/  CALL.REL.NOINC `($__internal_190_$__cuda_sm70_shflsync_idx_p) ;  /* 0x0000029000007944 */ /* 0x000fea0003c00000 */
[----:B-1----:R-:W-:Y:S01]  /*9900*/  MOV R110, R216 ;  /* 0x000000d8006e7202 */ /* 0x002fe20000000f00 */
[----:B------:R-:W-:Y:S01]  /*9910*/  HFMA2.MMA R216, -RZ, RZ, 0, 0 ;  /* 0x00000000ffd87435 */ /* 0x000fe200000001ff */
[----:B0-----:R-:W-:Y:S02]  /*9920*/  MOV R217, R111 ;  /* 0x0000006f00d97202 */ /* 0x001fe40000000f00 */
[----:B------:R-:W-:Y:S02]  /*9930*/  MOV R218, 0x1f ;  /* 0x0000001f00da7802 */ /* 0x000fe40000000f00 */
[----:B------:R-:W-:Y:S02]  /*9940*/  MOV R219, 0xffffffff ;  /* 0xffffffff00db7802 */ /* 0x000fe40000000f00 */
[----:B------:R-:W-:-:S02]  /*9950*/  MOV R108, 0x9970 ;  /* 0x00009970006c7802 */ /* 0x000fc40000000f00 */
[----:B------:R-:W-:Y:S05]  /*9960*/  CALL.REL.NOINC `($__internal_190_$__cuda_sm70_shflsync_idx_p) ;  /* 0x0000022000007944 */ /* 0x000fea0003c00000 */
[----:B------:R-:W-:Y:S01]  /*9970*/  HFMA2.MMA R215, -RZ, RZ, 0, 5.9604644775390625e-08 ;  /* 0x00000001ffd77435 */ /* 0x000fe200000001ff */
[----:B-1----:R-:W-:-:S02]  /*9980*/  MOV R212, R216 ;  /* 0x000000d800d47202 */ /* 0x002fc40000000f00 */
[----:B------:R-:W-:Y:S02]  /*9990*/  MOV R210, R110 ;  /* 0x0000006e00d27202 */ /* 0x000fe40000000f00 */
[----:B------:R-:W-:Y:S02]  /*99a0*/  MOV R214, R213 ;  /* 0x000000d500d67202 */ /* 0x000fe40000000f00 */
[----:B------:R-:W-:Y:S02]  /*99b0*/  MOV R216, 0x1f ;  /* 0x0000001f00d87802 */ /* 0x000fe40000000f00 */
[----:B0-----:R-:W-:Y:S02]  /*99c0*/  MOV R217, 0xffffffff ;  /* 0xffffffff00d97802 */ /* 0x001fe40000000f00 */
[----:B------:R-:W-:Y:S02]  /*99d0*/  MOV R108, 0x99f0 ;  /* 0x000099f0006c7802 */ /* 0x000fe40000000f00 */
[----:B------:R-:W-:Y:S05]  /*99e0*/  CALL.REL.NOINC `($__internal_189_$__cuda_sm70_shflsync_down) ;  /* 0x0000016000007944 */ /* 0x000fea0003c00000 */
[----:B0-----:R-:W-:Y:S01]  /*99f0*/  HFMA2.MMA R215, -RZ, RZ, 0, 5.9604644775390625e-08 ;  /* 0x00000001ffd77435 */ /* 0x001fe200000001ff */
[----:B-1----:R-:W-:Y:S02]  /*9a00*/  MOV R110, R214 ;  /* 0x000000d6006e7202 */ /* 0x002fe40000000f00 */
[----:B------:R-:W-:-:S02]  /*9a10*/  MOV R214, R111 ;  /* 0x0000006f00d67202 */ /* 0x000fc40000000f00 */
[----:B------:R-:W-:Y:S02]  /*9a20*/  MOV R216, 0x1f ;  /* 0x0000001f00d87802 */ /* 0x000fe40000000f00 */
[----:B------:R-:W-:Y:S02]  /*9a30*/  MOV R217, 0xffffffff ;  /* 0xffffffff00d97802 */ /* 0x000fe40000000f00 */
[----:B------:R-:W-:Y:S02]  /*9a40*/  MOV R108, 0x9a60 ;  /* 0x00009a60006c7802 */ /* 0x000fe40000000f00 */
[----:B------:R-:W-:Y:S05]  /*9a50*/  CALL.REL.NOINC `($__internal_189_$__cuda_sm70_shflsync_down) ;  /* 0x000000f000007944 */ /* 0x000fea0003c00000 */
[----:B0-----:R-:W-:Y:S01]  /*9a60*/  HFMA2.MMA R216, -RZ, RZ, 0, 0 ;  /* 0x00000000ffd87435 */ /* 0x001fe200000001ff */
[----:B------:R-:W-:Y:S02]  /*9a70*/  MOV R213, R110 ;  /* 0x0000006e00d57202 */ /* 0x000fe40000000f00 */
[----:B------:R-:W-:Y:S02]  /*9a80*/  MOV R217, R112 ;  /* 0x0000007000d97202 */ /* 0x000fe40000000f00 */
[----:B------:R-:W-:Y:S02]  /*9a90*/  MOV R218, 0x1f ;  /* 0x0000001f00da7802 */ /* 0x000fe40000000f00 */
[----:B------:R-:W-:-:S02]  /*9aa0*/  MOV R219, 0xffffffff ;  /* 0xffffffff00db7802 */ /* 0x000fc40000000f00 */
[----:B------:R-:W-:Y:S02]  /*9ab0*/  MOV R108, 0x9ad0 ;  /* 0x00009ad0006c7802 */ /* 0x000fe40000000f00 */
[----:B-1----:R-:W-:Y:S05]  /*9ac0*/  CALL.REL.NOINC `($__internal_190_$__cuda_sm70_shflsync_idx_p) ;  /* 0x000000c000007944 */ /* 0x002fea0003c00000 */
[----:B-1----:R-:W-:Y:S01]  /*9ad0*/  MOV R215, R216 ;  /* 0x000000d800d77202 */ /* 0x002fe20000000f00 */
[----:B------:R-:W-:Y:S01]  /*9ae0*/  HFMA2.MMA R216, -RZ, RZ, 0, 0 ;  /* 0x00000000ffd87435 */ /* 0x000fe200000001ff */
[----:B0-----:R-:W-:Y:S02]  /*9af0*/  MOV R217, R113 ;  /* 0x0000007100d97202 */ /* 0x001fe40000000f00 */
[----:B------:R-:W-:Y:S02]  /*9b00*/  MOV R218, 0x1f ;  /* 0x0000001f00da7802 */ /* 0x000fe40000000f00 */
[----:B------:R-:W-:Y:S02]  /*9b10*/  MOV R219, 0xffffffff ;  /* 0xffffffff00db7802 */ /* 0x000fe40000000f00 */
[----:B------:R-:W-:Y:S02]  /*9b20*/  MOV R108, 0x9b40 ;  /* 0x00009b40006c7802 */ /* 0x000fe40000000f00 */
[----:B------:R-:W-:Y:S05]  /*9b30*/  CALL.REL.NOINC `($__internal_190_$__cuda_sm70_shflsync_idx_p) ;  /* 0x0000005000007944 */ /* 0x000fea0003c00000 */
[----:B01----:R-:W-:Y:S05]  /*9b40*/  BRA `(.L_x_4786) ;  /* 0xffffc0b000007947 */ /* 0x003fea000383ffff */
        .weak           $__internal_189_$__cuda_sm70_shflsync_down
        .type           $__internal_189_$__cuda_sm70_shflsync_down,@function
        .size           $__internal_189_$__cuda_sm70_shflsync_down,($__internal_190_$__cuda_sm70_shflsync_idx_p - $__internal_189_$__cuda_sm70_shflsync_down)
$__internal_189_$__cuda_sm70_shflsync_down:
[----:B------:R-:W-:Y:S01]  /*9b50*/  HFMA2.MMA R109, -RZ, RZ, 0, 0 ;  /* 0x00000000ff6d7435 */ /* 0x000fe200000001ff */
[----:B------:R-:W-:Y:S04]  /*9b60*/  WARPSYNC R217 ;  /* 0x000000d900007348 */ /* 0x000fe80003800000 */
[----:B------:R0:W1:Y:S01]  /*9b70*/  SHFL.DOWN PT, R214, R214, R215, R216 ;  /* 0x080000d7d6d67389 */ /* 0x00006200000e00d8 */
[----:B------:R-:W-:Y:S05]  /*9b80*/  RET.REL.NODEC R108 `(_Z25selective_scan_bwd_kernelI32Selective_Scan_bwd_kernel_traitsILi64ELi16ELb1ELb1ELb1ELb1ELb1EffEEv12SSMParamsBwd) ;  /* 0xffff64706c007950 */ /* 0x000fea0003c3ffff */
        .weak           $__internal_190_$__cuda_sm70_shflsync_idx_p
        .type           $__internal_190_$__cuda_sm70_shflsync_idx_p,@function
        .size           $__internal_190_$__cuda_sm70_shflsync_idx_p,($__internal_191_$__cuda_sm70_shflsync_up - $__internal_190_$__cuda_sm70_shflsync_idx_p)
$__internal_190_$__cuda_sm70_shflsync_idx_p:
[----:B------:R-:W-:Y:S01]  /*9b90*/  MOV R109, 0x0 ;  /* 0x00000000006d7802 */ /* 0x000fe20000000f00 */
[----:B------:R-:W-:Y:S04]  /*9ba0*/  WARPSYNC R219 ;  /* 0x000000db00007348 */ /* 0x000fe80003800000 */
[----:B------:R0:W1:Y:S01]  /*9bb0*/  SHFL.IDX PT, R216, R217, R216, R218 ;  /* 0x000000d8d9d87389 */ /* 0x00006200000e00da */
[----:B------:R-:W-:Y:S05]  /*9bc0*/  RET.REL.NODEC R108 `(_Z25selective_scan_bwd_kernelI32Selective_Scan_bwd_kernel_traitsILi64ELi16ELb1ELb1ELb1ELb1ELb1EffEEv12SSMParamsBwd) ;  /* 0xffff64306c007950 */ /* 0x000fea0003c3ffff */
        .weak           $__internal_191_$__cuda_sm70_shflsync_up
        .type           $__internal_191_$__cuda_sm70_shflsync_up,@function
        .size           $__internal_191_$__cuda_sm70_shflsync_up,(.L_x_9007 - $__internal_191_$__cuda_sm70_shflsync_up)
$__internal_191_$__cuda_sm70_shflsync_up:
[----:B------:R-:W-:Y:S01]  /*9bd0*/  HFMA2.MMA R109, -RZ, RZ, 0, 0 ;  /* 0x00000000ff6d7435 */ /* 0x000fe200000001ff */
[----:B------:R-:W-:Y:S04]  /*9be0*/  WARPSYNC R136 ;  /* 0x0000008800007348 */ /* 0x000fe80003800000 */
[----:B------:R0:W1:Y:S01]  /*9bf0*/  SHFL.UP PT, R121, R121, R122, R123 ;  /* 0x0400007a79797389 */ /* 0x00006200000e007b */
[----:B------:R-:W-:Y:S05]  /*9c00*/  RET.REL.NODEC R108 `(_Z25selective_scan_bwd_kernelI32Selective_Scan_bwd_kernel_traitsILi64ELi16ELb1ELb1ELb1ELb1ELb1EffEEv12SSMParamsBwd) ;  /* 0xffff63f06c007950 */ /* 0x000fea0003c3ffff */
.L_x_4787:
        /* <DEDUP_REMOVED lines=15> */
.L_x_9007:


//--------------------- .text._Z25selective_scan_bwd_kernelI32Selective_Scan_bwd_kernel_traitsILi32ELi16ELb0ELb0ELb0ELb0ELb0EffEEv12SSMParamsBwd --------------------------
	.section	.text._Z25selective_scan_bwd_kernelI32Selective_Scan_bwd_kernel_traitsILi32ELi16ELb0ELb0ELb0ELb0ELb0EffEEv12SSMParamsBwd,"ax",@progbits
	.sectioninfo	@"SHI_REGISTERS=233"
	.align	128
        .global         _Z25selective_scan_bwd_kernelI32Selective_Scan_bwd_kernel_traitsILi32ELi16ELb0ELb0ELb0ELb0ELb0EffEEv12SSMParamsBwd
        .type           _Z25selective_scan_bwd_kernelI32Selective_Scan_bwd_kernel_traitsILi32ELi16ELb0ELb0ELb0ELb0ELb0EffEEv12SSMParamsBwd,@function
        .size           _Z25selective_scan_bwd_kernelI32Selective_Scan_bwd_kernel_traitsILi32ELi16ELb0ELb0ELb0ELb0ELb0EffEEv12SSMParamsBwd,(.L_x_9072 - _Z25selective_scan_bwd_kernelI32Selective_Scan_bwd_kernel_traitsILi32ELi16ELb0ELb0ELb0ELb0ELb0EffEEv12SSMParamsBwd)
        .other          _Z25selective_scan_bwd_kernelI32Selective_Scan_bwd_kernel_traitsILi32ELi16ELb0ELb0ELb0ELb0ELb0EffEEv12SSMParamsBwd,@"STO_CUDA_ENTRY STV_DEFAULT"
_Z25selective_scan_bwd_kernelI32Selective_Scan_bwd_kernel_traitsILi32ELi16ELb0ELb0ELb0ELb0ELb0EffEEv12SSMParamsBwd:
.text._Z25selective_scan_bwd_kernelI32Selective_Scan_bwd_kernel_traitsILi32ELi16ELb0ELb0ELb0ELb0ELb0EffEEv12SSMParamsBwd:
[----:B------:R-:W-:Y:S02]  /*0000*/  MOV R1, c[0x0][0x28] ;  /* 0x00000a0000017a02 */ /* 0x000fe40000000f00 */
[----:B------:R-:W0:Y:S01]  /*0010*/  S2R R154, SR_CTAID.Y ;  /* 0x00000000009a7919 */ /* 0x000e220000002600 */
[----:B------:R-:W-:Y:S01]  /*0020*/  ISETP.NE.U32.AND P0, PT, RZ, c[0x0][0x238], PT ;  /* 0x00008e00ff007a0c */ /* 0x000fe20003f05070 */
[----:B------:R-:W-:Y:S01]  /*0030*/  HFMA2.MMA R152, -RZ, RZ, 0, 0 ;  /* 0x00000000ff987435 */ /* 0x000fe200000001ff */
[----:B------:R-:W-:Y:S01]  /*0040*/  ISETP.NE.U32.AND P1, PT, RZ, c[0x0][0x250], PT ;  /* 0x00009400ff007a0c */ /* 0x000fe20003f25070 */
[----:B------:R-:W1:Y:S01]  /*0050*/  S2R R149, SR_CTAID.X ;  /* 0x0000000000957919 */ /* 0x000e620000002500 */
[----:B------:R-:W-:Y:S01]  /*0060*/  ISETP.NE.AND.EX P0, PT, RZ, c[0x0][0x23c], PT, P0 ;  /* 0x00008f00ff007a0c */ /* 0x000fe20003f05300 */
[----:B------:R-:W-:Y:S01]  /*0070*/  ULDC.64 UR6, c[0x0][0x118] ;  /* 0x0000460000067ab9 */ /* 0x000fe20000000a00 */
[----:B------:R-:W-:Y:S02]  /*0080*/  ISETP.NE.AND.EX P1, PT, RZ, c[0x0][0x254], PT, P1 ;  /* 0x00009500ff007a0c */ /* 0x000fe40003f25310 */
[----:B------:R-:W-:Y:S02]  /*0090*/  MOV R151, RZ ;  /* 0x000000ff00977202 */ /* 0x000fe40000000f00 */
[----:B0-----:R-:W-:-:S07]  /*00a0*/  SHF.R.S32.HI R153, RZ, 0x1f, R154 ;  /* 0x0000001fff997819 */ /* 0x001fce000001149a */
[C---:B------:R-:W-:Y:S02]  /*00b0*/  @P0 LEA R8, P2, R154.reuse, c[0x0][0x238], 0x2 ;  /* 0x00008e009a080a11 */ /* 0x040fe400078410ff */
[----:B-1----:R-:W-:Y:S02]  /*00c0*/  SHF.R.S32.HI R147, RZ, 0x1f, R149 ;  /* 0x0000001fff937819 */ /* 0x002fe40000011495 */
[C---:B------:R-:W-:Y:S02]  /*00d0*/  @P1 LEA R10, P3, R154.reuse, c[0x0][0x250], 0x2 ;  /* 0x000094009a0a1a11 */ /* 0x040fe400078610ff */
[C-C-:B------:R-:W-:Y:S01]  /*00e0*/  @P0 LEA.HI.X R9, R154.reuse, c[0x0][0x23c], R153.reuse, 0x2, P2 ;  /* 0x00008f009a090a11 */ /* 0x140fe200010f1499 */
[C---:B------:R-:W-:Y:S01]  /*00f0*/  IMAD R0, R147.reuse, c[0x0][0x1d0], RZ ;  /* 0x0000740093007a24 */ /* 0x040fe200078e02ff */
[----:B------:R-:W-:Y:S01]  /*0100*/  @P1 LEA.HI.X R11, R154, c[0x0][0x254], R153, 0x2, P3 ;  /* 0x000095009a0b1a11 */ /* 0x000fe200018f1499 */
[----:B------:R-:W-:Y:S02]  /*0110*/  IMAD R12, R147, c[0x0][0x1e0], RZ ;  /* 0x00007800930c7a24 */ /* 0x000fe400078e02ff */
[----:B------:R0:W5:Y:S01]  /*0120*/  @P0 LDG.E R152, [R8.64] ;  /* 0x0000000608980981 */ /* 0x000162000c1e1900 */
[----:B------:R-:W-:-:S03]  /*0130*/  IMAD.WIDE.U32 R2, R149, c[0x0][0x1d0], RZ ;  /* 0x0000740095027a25 */ /* 0x000fc600078e00ff */
[----:B------:R1:W5:Y:S01]  /*0140*/  @P1 LDG.E R151, [R10.64] ;  /* 0x000000060a971981 */ /* 0x000362000c1e1900 */
[----:B------:R-:W-:Y:S01]  /*0150*/  IMAD R14, R147, c[0x0][0x278], RZ ;  /* 0x00009e00930e7a24 */ /* 0x000fe200078e02ff */
[----:B------:R-:W-:Y:S01]  /*0160*/  ISETP.NE.U32.AND P0, PT, RZ, c[0x0][0x260], PT ;  /* 0x00009800ff007a0c */ /* 0x000fe20003f05070 */
[C---:B------:R-:W-:Y:S01]  /*0170*/  IMAD R13, R149.reuse, c[0x0][0x1d4], R0 ;  /* 0x00007500950d7a24 */ /* 0x040fe200078e0200 */
[----:B------:R-:W-:Y:S01]  /*0180*/  HFMA2.MMA R148, -RZ, RZ, 0, 0 ;  /* 0x00000000ff947435 */ /* 0x000fe200000001ff */
[----:B------:R-:W-:Y:S01]  /*0190*/  IMAD.WIDE.U32 R4, R149, c[0x0][0x1e0], RZ ;  /* 0x0000780095047a25 */ /* 0x000fe200078e00ff */
[----:B0-----:R-:W-:Y:S02]  /*01a0*/  MOV R8, c[0x0][0x174] ;  /* 0x00005d0000087a02 */ /* 0x001fe40000000f00 */
[----:B------:R-:W-:Y:S01]  /*01b0*/  IADD3 R3, R3, R13, RZ ;  /* 0x0000000d03037210 */ /* 0x000fe20007ffe0ff */
[C---:B------:R-:W-:Y:S01]  /*01c0*/  IMAD R9, R149.reuse, c[0x0][0x1e4], R12 ;  /* 0x0000790095097a24 */ /* 0x040fe200078e020c */
[----:B------:R-:W-:Y:S01]  /*01d0*/  SHF.L.U32 R150, R8, 0x9, RZ ;  /* 0x0000000908967819 */ /* 0x000fe200000006ff */
[----:B------:R-:W-:Y:S01]  /*01e0*/  IMAD.WIDE.U32 R6, R149, c[0x0][0x278], RZ ;  /* 0x00009e0095067a25 */ /* 0x000fe200078e00ff */
[----:B------:R-:W-:-:S02]  /*01f0*/  ISETP.NE.AND.EX P0, PT, RZ, c[0x0][0x264], PT, P0 ;  /* 0x00009900ff007a0c */ /* 0x000fc40003f05300 */
[----:B------:R-:W-:Y:S01]  /*0200*/  IADD3 R5, R5, R9, RZ ;  /* 0x0000000905057210 */ /* 0x000fe20007ffe0ff */
[----:B-1----:R-:W-:Y:S01]  /*0210*/  IMAD R11, R149, c[0x0][0x27c], R14 ;  /* 0x00009f00950b7a24 */ /* 0x002fe200078e020e */
[----:B------:R-:W-:Y:S01]  /*0220*/  IADD3 R9, R150, -0x200, RZ ;  /* 0xfffffe0096097810 */ /* 0x000fe20007ffe0ff */
[----:B------:R-:W-:Y:S01]  /*0230*/  IMAD R13, R153, c[0x0][0x1e8], RZ ;  /* 0x00007a00990d7a24 */ /* 0x000fe200078e02ff */
[----:B------:R-:W-:Y:S01]  /*0240*/  ISETP.GE.AND P3, PT, R8, 0x1, PT ;  /* 0x000000010800780c */ /* 0x000fe20003f66270 */
[C---:B------:R-:W-:Y:S01]  /*0250*/  IMAD.WIDE.U32 R2, R154.reuse, c[0x0][0x1d8], R2 ;  /* 0x000076009a027a25 */ /* 0x040fe200078e0002 */
[----:B------:R-:W-:Y:S02]  /*0260*/  IADD3 R7, R7, R11, RZ ;  /* 0x0000000b07077210 */ /* 0x000fe40007ffe0ff */
[----:B------:R-:W-:Y:S01]  /*0270*/  MOV R145, RZ ;  /* 0x000000ff00917202 */ /* 0x000fe20000000f00 */
[----:B------:R-:W-:Y:S01]  /*0280*/  IMAD R11, R153, c[0x0][0x1d8], RZ ;  /* 0x00007600990b7a24 */ /* 0x000fe200078e02ff */
[----:B------:R-:W-:Y:S01]  /*0290*/  IADD3 R143, P1, R9, R2, RZ ;  /* 0x00000002098f7210 */ /* 0x000fe20007f3e0ff */
[----:B------:R-:W-:-:S04]  /*02a0*/  IMAD.WIDE.U32 R4, R154, c[0x0][0x1e8], R4 ;  /* 0x00007a009a047a25 */ /* 0x000fc800078e0004 */
[C---:B------:R-:W-:Y:S01]  /*02b0*/  IMAD R0, R154.reuse, c[0x0][0x1dc], R11 ;  /* 0x000077009a007a24 */ /* 0x040fe200078e020b */
[----:B------:R-:W-:Y:S01]  /*02c0*/  SHF.R.S32.HI R11, RZ, 0x1f, R9 ;  /* 0x0000001fff0b7819 */ /* 0x000fe20000011409 */
[C---:B------:R-:W-:Y:S01]  /*02d0*/  IMAD R13, R154.reuse, c[0x0][0x1ec], R13 ;  /* 0x00007b009a0d7a24 */ /* 0x040fe200078e020d */
[----:B------:R-:W-:Y:S01]  /*02e0*/  IADD3 R141, P2, R9, R4, RZ ;  /* 0x00000004098d7210 */ /* 0x000fe20007f5e0ff */
[----:B------:R-:W-:Y:S01]  /*02f0*/  IMAD R15, R153, c[0x0][0x280], RZ ;  /* 0x0000a000990f7a24 */ /* 0x000fe200078e02ff */
[C---:B------:R-:W-:Y:S01]  /*0300*/  IADD3.X R2, R11.reuse, R3, R0, P1, !PT ;  /* 0x000000030b027210 */ /* 0x040fe20000ffe400 */
[C---:B------:R-:W-:Y:S01]  /*0310*/  IMAD.WIDE.U32 R6, R154.reuse, c[0x0][0x280], R6 ;  /* 0x0000a0009a067a25 */ /* 0x040fe200078e0006 */
[----:B------:R-:W-:Y:S02]  /*0320*/  IADD3.X R4, R11, R5, R13, P2, !PT ;  /* 0x000000050b047210 */ /* 0x000fe400017fe40d */
[----:B------:R-:W-:Y:S01]  /*0330*/  ISETP.NE.U32.AND P1, PT, RZ, c[0x0][0x328], PT ;  /* 0x0000ca00ff007a0c */ /* 0x000fe20003f25070 */
[----:B------:R-:W-:Y:S01]  /*0340*/  IMAD R15, R154, c[0x0][0x284], R15 ;  /* 0x0000a1009a0f7a24 */ /* 0x000fe200078e020f */
[----:B------:R-:W-:Y:S01]  /*0350*/  ISETP.NE.U32.AND P2, PT, RZ, c[0x0][0x348], PT ;  /* 0x0000d200ff007a0c */ /* 0x000fe20003f45070 */
[----:B------:R-:W-:Y:S01]  /*0360*/  @P0 IMAD R0, R149, c[0x0][0x164], R154 ;  /* 0x0000590095000a24 */ /* 0x000fe200078e029a */
[----:B------:R-:W-:-:S02]  /*0370*/  ISETP.NE.AND.EX P1, PT, RZ, c[0x0][0x32c], PT, P1 ;  /* 0x0000cb00ff007a0c */ /* 0x000fc40003f25310 */
[----:B------:R-:W-:Y:S01]  /*0380*/  ISETP.NE.AND.EX P2, PT, RZ, c[0x0][0x34c], PT, P2 ;  /* 0x0000d300ff007a0c */ /* 0x000fe20003f45320 */
[----:B------:R-:W-:Y:S01]  /*0390*/  @P0 IMAD R0, R0, c[0x0][0x174], RZ ;  /* 0x00005d0000000a24 */ /* 0x000fe200078e02ff */
[----:B------:R-:W-:Y:S02]  /*03a0*/  IADD3 R9, P4, R9, R6, RZ ;  /* 0x0000000609097210 */ /* 0x000fe40007f9e0ff */
[----:B------:R-:W-:Y:S01]  /*03b0*/  LEA R140, P5, R141, c[0x0][0x248], 0x2 ;  /* 0x000092008d8c7a11 */ /* 0x000fe200078a10ff */
[----:B------:R-:W-:Y:S01]  /*03c0*/  @P0 IMAD R0, R0, c[0x0][0x16c], RZ ;  /* 0x00005b0000000a24 */ /* 0x000fe200078e02ff */
[----:B------:R-:W-:Y:S02]  /*03d0*/  IADD3.X R6, R11, R7, R15, P4, !PT ;  /* 0x000000070b067210 */ /* 0x000fe400027fe40f */
[----:B------:R-:W-:Y:S02]  /*03e0*/  LEA R142, P4, R143, c[0x0][0x240], 0x2 ;  /* 0x000090008f8e7a11 */ /* 0x000fe400078810ff */
[----:B------:R-:W-:-:S02]  /*03f0*/  LEA.HI.X R141, R141, c[0x0][0x24c], R4, 0x2, P5 ;  /* 0x000093008d8d7a11 */ /* 0x000fc400028f1404 */
[----:B------:R-:W-:Y:S01]  /*0400*/  LEA.HI.X R143, R143, c[0x0][0x244], R2, 0x2, P4 ;  /* 0x000091008f8f7a11 */ /* 0x000fe200020f1402 */
[----:B------:R-:W-:Y:S01]  /*0410*/  CS2R R4, SRZ ;  /* 0x0000000000047805 */ /* 0x000fe2000001ff00 */
[----:B------:R-:W-:Y:S01]  /*0420*/  CS2R R2, SRZ ;  /* 0x0000000000027805 */ /* 0x000fe2000001ff00 */
[----:B------:R-:W-:Y:S02]  /*0430*/  @P0 MOV R7, 0x8 ;  /* 0x0000000800070802 */ /* 0x000fe40000000f00 */
[C---:B------:R-:W-:Y:S02]  /*0440*/  LEA R138, P6, R9.reuse, c[0x0][0x308], 0x2 ;  /* 0x0000c200098a7a11 */ /* 0x040fe400078c10ff */
[C---:B------:R-:W-:Y:S02]  /*0450*/  @P1 LEA R4, P4, R154.reuse, c[0x0][0x328], 0x2 ;  /* 0x0000ca009a041a11 */ /* 0x040fe400078810ff */
        /* <DEDUP_REMOVED lines=8> */
[----:B------:R-:W-:-:S02]  /*04e0*/  MOV R145, RZ ;  /* 0x000000ff00917202 */ /* 0x000fc40000000f00 */
[----:B------:R-:W-:Y:S01]  /*04f0*/  MOV R137, RZ ;  /* 0x000000ff00897202 */ /* 0x000fe20000000f00 */
[----:B------:R-:W1:Y:S01]  /*0500*/  S2R R144, SR_LANEID ;  /* 0x0000000000907919 */ /* 0x000e620000000000 */
[----:B------:R-:W-:Y:S02]  /*0510*/  MOV R148, RZ ;  /* 0x000000ff00947202 */ /* 0x000fe40000000f00 */
[----:B0-----:R-:W-:-:S04]  /*0520*/  SHF.L.U32 R135, R146, 0x4, RZ ;  /* 0x0000000492877819 */ /* 0x001fc800000006ff */
[----:B-1----:R-:W-:Y:S02]  /*0530*/  LOP3.LUT R135, R135, 0xfffffe00, RZ, 0xc0, !PT ;  /* 0xfffffe0087877812 */ /* 0x002fe400078ec0ff */
.L_x_4799:
[----:B------:R-:W-:Y:S01]  /*0540*/  IADD3 R134, -R137, c[0x0][0x174], RZ ;  /* 0x00005d0089867a10 */ /* 0x000fe20007ffe1ff */
[----:B------:R-:W-:Y:S01]  /*0550*/  BAR.SYNC.DEFER_BLOCKING 0x0 ;  /* 0x0000000000007b1d */ /* 0x000fe20000010000 */
[----:B------:R-:W-:Y:S01]  /*0560*/  LOP3.LUT R136, R135, 0x1f, R146, 0xf8, !PT ;  /* 0x0000001f87887812 */ /* 0x000fe200078ef892 */
[----:B------:R-:W-:Y:S01]  /*0570*/  CS2R R10, SRZ ;  /* 0x00000000000a7805 */ /* 0x000fe2000001ff00 */
[----:B------:R-:W-:Y:S01]  /*0580*/  LEA R133, R134, 0xfffffe00, 0x9 ;  /* 0xfffffe0086857811 */ /* 0x000fe200078e48ff */
[----:B------:R-:W-:Y:S01]  /*0590*/  HFMA2.MMA R15, -RZ, RZ, 0, 0 ;  /* 0x00000000ff0f7435 */ /* 0x000fe200000001ff */
[C---:B------:R-:W-:Y:S01]  /*05a0*/  LOP3.LUT R0, R136.reuse, 0x20, RZ, 0xfc, !PT ;  /* 0x0000002088007812 */ /* 0x040fe200078efcff */
[C---:B0-----:R-:W-:Y:S01]  /*05b0*/  IMAD.WIDE R8, R136.reuse, 0x4, R142 ;  /* 0x0000000488087825 */ /* 0x041fe200078e028e */
[----:B------:R-:W-:Y:S01]  /*05c0*/  IADD3 R43, -R133, c[0x0][0x168], RZ ;  /* 0x00005a00852b7a10 */ /* 0x000fe20007ffe1ff */
[----:B------:R-:W-:Y:S01]  /*05d0*/  HFMA2.MMA R13, -RZ, RZ, 0, 0 ;  /* 0x00000000ff0d7435 */ /* 0x000fe200000001ff */
[C---:B------:R-:W-:Y:S01]  /*05e0*/  LOP3.LUT R18, R136.reuse, 0xa0, RZ, 0xfc, !PT ;  /* 0x000000a088127812 */ /* 0x040fe200078efcff */
[----:B------:R-:W-:Y:S01]  /*05f0*/  HFMA2.MMA R19, -RZ, RZ, 0, 0 ;  /* 0x00000000ff137435 */ /* 0x000fe200000001ff */
[-C--:B------:R-:W-:Y:S01]  /*0600*/  ISETP.GE.AND P0, PT, R136, R43.reuse, PT ;  /* 0x0000002b8800720c */ /* 0x080fe20003f06270 */
[----:B------:R-:W-:Y:S01]  /*0610*/  HFMA2.MMA R23, -RZ, RZ, 0, 0 ;  /* 0x00000000ff177435 */ /* 0x000fe200000001ff */
[----:B------:R-:W-:Y:S01]  /*0620*/  ISETP.GE.AND P2, PT, R0, R43, PT ;  /* 0x0000002b0000720c */ /* 0x000fe20003f46270 */
[----:B------:R-:W-:Y:S01]  /*0630*/  HFMA2.MMA R27, -RZ, RZ, 0, 0 ;  /* 0x00000000ff1b7435 */ /* 0x000fe200000001ff */
[----:B------:R-:W-:-:S02]  /*0640*/  LOP3.LUT R17, R136, 0x80, RZ, 0xfc, !PT ;  /* 0x0000008088117812 */ /* 0x000fc400078efcff */
[C---:B------:R-:W-:Y:S02]  /*0650*/  LOP3.LUT R12, R136.reuse, 0x40, RZ, 0xfc, !PT ;  /* 0x00000040880c7812 */ /* 0x040fe400078efcff */
[----:B------:R-:W-:Y:S02]  /*0660*/  LOP3.LUT R14, R136, 0x60, RZ, 0xfc, !PT ;  /* 0x00000060880e7812 */ /* 0x000fe400078efcff */
[-C--:B------:R-:W-:Y:S02]  /*0670*/  ISETP.GE.AND P6, PT, R18, R43.reuse, PT ;  /* 0x0000002b1200720c */ /* 0x080fe40003fc6270 */
[C---:B------:R-:W-:Y:S01]  /*0680*/  LOP3.LUT R21, R136.reuse, 0xc0, RZ, 0xfc, !PT ;  /* 0x000000c088157812 */ /* 0x040fe200078efcff */
        /* <DEDUP_REMOVED lines=10> */
[----:B------:R-:W-:Y:S02]  /*0730*/  ISETP.GE.AND P2, PT, R25, R43, PT ;  /* 0x0000002b1900720c */ /* 0x000fe40003f46270 */
[----:B------:R-:W-:Y:S01]  /*0740*/  MOV R20, RZ ;  /* 0x000000ff00147202 */ /* 0x000fe20000000f00 */
[----:B------:R0:W4:Y:S01]  /*0750*/  @!P3 LDG.E R13, [R8.64+0x100] ;  /* 0x00010006080db981 */ /* 0x000122000c1e1900 */
[----:B------:R-:W-:-:S02]  /*0760*/  MOV R16, RZ ;  /* 0x000000ff00107202 */ /* 0x000fc40000000f00 */
[C---:B------:R-:W-:Y:S02]  /*0770*/  LOP3.LUT R26, R136.reuse, 0x120, RZ, 0xfc, !PT ;  /* 0x00000120881a7812 */ /* 0x040fe400078efcff */
[C---:B------:R-:W-:Y:S01]  /*0780*/  LOP3.LUT R29, R136.reuse, 0x140, RZ, 0xfc, !PT ;  /* 0x00000140881d7812 */ /* 0x040fe200078efcff */
[----:B------:R0:W4:Y:S01]  /*0790*/  @!P6 LDG.E R20, [R8.64+0x280] ;  /* 0x000280060814e981 */ /* 0x000122000c1e1900 */
[----:B------:R-:W-:Y:S02]  /*07a0*/  MOV R24, RZ ;  /* 0x000000ff00187202 */ /* 0x000fe40000000f00 */
        /* <DEDUP_REMOVED lines=8> */
[C---:B------:R-:W-:Y:S02]  /*0830*/  LOP3.LUT R37, R136.reuse, 0x1c0, RZ, 0xfc, !PT ;  /* 0x000001c088257812 */ /* 0x040fe400078efcff */
        /* <DEDUP_REMOVED lines=8> */
[----:B------:R-:W-:Y:S01]  /*08c0*/  ISETP.GE.AND P2, PT, R38, R43, PT ;  /* 0x0000002b2600720c */ /* 0x000fe20003f46270 */
[----:B------:R0:W4:Y:S01]  /*08d0*/  @!P5 LDG.E R27, [R8.64+0x500] ;  /* 0x00050006081bd981 */ /* 0x000122000c1e1900 */
[----:B------:R-:W-:-:S02]  /*08e0*/  MOV R28, RZ ;  /* 0x000000ff001c7202 */ /* 0x000fc40000000f00 */
        /* <DEDUP_REMOVED lines=8> */
[----:B------:R0:W4:Y:S01]  /*0970*/  @!P2 LDG.E R40, [R8.64+0x780] ;  /* 0x000780060828a981 */ /* 0x000122000c1e1900 */
[----:B------:R-:W-:-:S02]  /*0980*/  IADD3 R131, R144, 0x20, RZ ;  /* 0x0000002090837810 */ /* 0x000fc40007ffe0ff */
[CC--:B------:R-:W-:Y:S02]  /*0990*/  LEA.HI.SX32 R132, R144.reuse, R144.reuse, 0x1b ;  /* 0x0000009090847211 */ /* 0x0c0fe400078fdaff */
[C---:B------:R-:W-:Y:S02]  /*09a0*/  IADD3 R39, R144.reuse, 0x40, RZ ;  /* 0x0000004090277810 */ /* 0x040fe40007ffe0ff */
[C---:B------:R-:W-:Y:S02]  /*09b0*/  IADD3 R129, R144.reuse, 0x60, RZ ;  /* 0x0000006090817810 */ /* 0x040fe40007ffe0ff */
[C---:B------:R-:W-:Y:S02]  /*09c0*/  IADD3 R41, R144.reuse, 0x80, RZ ;  /* 0x0000008090297810 */ /* 0x040fe40007ffe0ff */
[----:B------:R-:W-:Y:S02]  /*09d0*/  IADD3 R127, R144, 0xa0, RZ ;  /* 0x000000a0907f7810 */ /* 0x000fe40007ffe0ff */
[----:B------:R-:W-:-:S02]  /*09e0*/  LEA.HI.SX32 R131, R131, R144, 0x1b ;  /* 0x0000009083837211 */ /* 0x000fc400078fdaff */
[-C--:B------:R-:W-:Y:S02]  /*09f0*/  LEA.HI.SX32 R130, R39, R144.reuse, 0x1b ;  /* 0x0000009027827211 */ /* 0x080fe400078fdaff */
[C---:B0-----:R-:W-:Y:S02]  /*0a00*/  IADD3 R9, R144.reuse, 0xc0, RZ ;  /* 0x000000c090097810 */ /* 0x041fe40007ffe0ff */
[-C--:B------:R-:W-:Y:S02]  /*0a10*/  LEA.HI.SX32 R129, R129, R144.reuse, 0x1b ;  /* 0x0000009081817211 */ /* 0x080fe400078fdaff */
[----:B------:R-:W-:Y:S02]  /*0a20*/  IADD3 R125, R144, 0xe0, RZ ;  /* 0x000000e0907d7810 */ /* 0x000fe40007ffe0ff */
[-C--:B------:R-:W-:Y:S02]  /*0a30*/  LEA.HI.SX32 R128, R41, R144.reuse, 0x1b ;  /* 0x0000009029807211 */ /* 0x080fe400078fdaff */
[----:B------:R-:W-:-:S02]  /*0a40*/  LEA.HI.SX32 R127, R127, R144, 0x1b ;  /* 0x000000907f7f7211 */ /* 0x000fc400078fdaff */
[C---:B------:R-:W-:Y:S02]  /*0a50*/  IADD3 R123, R144.reuse, 0x120, RZ ;  /* 0x00000120907b7810 */ /* 0x040fe40007ffe0ff */
[C---:B------:R-:W-:Y:S02]  /*0a60*/  IADD3 R39, R144.reuse, 0x140, RZ ;  /* 0x0000014090277810 */ /* 0x040fe40007ffe0ff */
[-C--:B------:R-:W-:Y:S02]  /*0a70*/  LEA.HI.SX32 R126, R9, R144.reuse, 0x1b ;  /* 0x00000090097e7211 */ /* 0x080fe400078fdaff */
[----:B------:R-:W-:Y:S02]  /*0a80*/  LEA.HI.SX32 R125, R125, R144, 0x1b ;  /* 0x000000907d7d7211 */ /* 0x000fe400078fdaff */
[C---:B------:R-:W-:Y:S02]  /*0a90*/  IADD3 R121, R144.reuse, 0x160, RZ ;  /* 0x0000016090797810 */ /* 0x040fe40007ffe0ff */
[----:B------:R-:W-:-:S02]  /*0aa0*/  IADD3 R9, R144, 0x180, RZ ;  /* 0x0000018090097810 */ /* 0x000fc40007ffe0ff */
[-C--:B------:R-:W-:Y:S02]  /*0ab0*/  LEA.HI.SX32 R123, R123, R144.reuse, 0x1b ;  /* 0x000000907b7b7211 */ /* 0x080fe400078fdaff */
[C---:B------:R-:W-:Y:S02]  /*0ac0*/  IADD3 R119, R144.reuse, 0x1a0, RZ ;  /* 0x000001a090777810 */ /* 0x040fe40007ffe0ff */
[-C--:B------:R-:W-:Y:S02]  /*0ad0*/  LEA.HI.SX32 R122, R39, R144.reuse, 0x1b ;  /* 0x00000090277a7211 */ /* 0x080fe400078fdaff */
[-C--:B------:R-:W-:Y:S02]  /*0ae0*/  LEA.HI.SX32 R121, R121, R144.reuse, 0x1b ;  /* 0x0000009079797211 */ /* 0x080fe400078fdaff */
[----:B------:R-:W-:Y:S02]  /*0af0*/  IADD3 R117, R144, 0x1e0, RZ ;  /* 0x000001e090757810 */ /* 0x000fe40007ffe0ff */
[----:B------:R-:W-:-:S02]  /*0b00*/  LEA.HI.SX32 R120, R9, R144, 0x1b ;  /* 0x0000009009787211 */ /* 0x000fc400078fdaff */
[-C--:B------:R-:W-:Y:S02]  /*0b10*/  LEA.HI.SX32 R119, R119, R144.reuse, 0x1b ;  /* 0x0000009077777211 */ /* 0x080fe400078fdaff */
[----:B------:R-:W-:Y:S02]  /*0b20*/  SHF.L.U32 R116, R144, 0x4, RZ ;  /* 0x0000000490747819 */ /* 0x000fe400000006ff */
[----:B------:R-:W-:Y:S02]  /*0b30*/  LEA.HI.SX32 R117, R117, R144, 0x1b ;  /* 0x0000009075757211 */ /* 0x000fe400078fdaff */
[----:B------:R-:W-:Y:S02]  /*0b40*/  LEA.HI.SX32 R116, R116, R116, 0x1b ;  /* 0x0000007474747211 */ /* 0x000fe400078fdaff */
[-C--:B------:R-:W-:Y:S02]  /*0b50*/  ISETP.GE.AND P2, PT, R136, R43.reuse, PT ;  /* 0x0000002b8800720c */ /* 0x080fe40003f46270 */
[-C--:B------:R-:W-:Y:S01]  /*0b60*/  ISETP.GE.AND P1, PT, R0, R43.reuse, PT ;  /* 0x0000002b0000720c */ /* 0x080fe20003f26270 */
[----:B------:R-:W-:Y:S01]  /*0b70*/  IMAD.WIDE R8, R136, 0x4, R140 ;  /* 0x0000000488087825 */ /* 0x000fe200078e028c */
[----:B------:R-:W-:-:S02]  /*0b80*/  ISETP.GE.AND P0, PT, R12, R43, PT ;  /* 0x0000002b0c00720c */ /* 0x000fc40003f06270 */
[-C--:B------:R-:W-:Y:S02]  /*0b90*/  ISETP.GE.AND P4, PT, R14, R43.reuse, PT ;  /* 0x0000002b0e00720c */ /* 0x080fe40003f86270 */
[-C--:B------:R-:W-:Y:S02]  /*0ba0*/  ISETP.GE.AND P6, PT, R17, R43.reuse, PT ;  /* 0x0000002b1100720c */ /* 0x080fe40003fc6270 */
[-C--:B------:R-:W-:Y:S02]  /*0bb0*/  ISETP.GE.AND P5, PT, R18, R43.reuse, PT ;  /* 0x0000002b1200720c */ /* 0x080fe40003fa6270 */
[----:B------:R-:W-:Y:S01]  /*0bc0*/  ISETP.GE.AND P3, PT, R21, R43, PT ;  /* 0x0000002b1500720c */ /* 0x000fe20003f66270 */
[----:B--2---:R0:W-:Y:S04]  /*0bd0*/  STS [R132.X4], R11 ;  /* 0x0000000b84007388 */ /* 0x0041e80000004800 */
[----:B---3--:R1:W-:Y:S01]  /*0be0*/  STS [R131.X4+0x80], R10 ;  /* 0x0000800a83007388 */ /* 0x0083e20000004800 */
[----:B0-----:R-:W-:-:S04]  /*0bf0*/  IADD3 R11, R144, 0x100, RZ ;  /* 0x00000100900b7810 */ /* 0x001fc80007ffe0ff */
[----:B------:R-:W-:Y:S01]  /*0c00*/  LEA.HI.SX32 R124, R11, R144, 0x1b ;  /* 0x000000900b7c7211 */ /* 0x000fe200078fdaff */
[----:B----4-:R0:W-:Y:S01]  /*0c10*/  STS [R130.X4+0x100], R13 ;  /* 0x0001000d82007388 */ /* 0x0101e20000004800 */
[----:B------:R-:W-:-:S03]  /*0c20*/  IADD3 R11, R144, 0x1c0, RZ ;  /* 0x000001c0900b7810 */ /* 0x000fc60007ffe0ff */
[----:B------:R-:W-:Y:S04]  /*0c30*/  STS [R129.X4+0x180], R16 ;  /* 0x0001801081007388 */ /* 0x000fe80000004800 */
[----:B------:R2:W-:Y:S04]  /*0c40*/  STS [R128.X4+0x200], R15 ;  /* 0x0002000f80007388 */ /* 0x0005e80000004800 */
[----:B------:R-:W-:Y:S01]  /*0c50*/  STS [R127.X4+0x280], R20 ;  /* 0x000280147f007388 */ /* 0x000fe20000004800 */
[----:B------:R-:W-:-:S03]  /*0c60*/  LEA.HI.SX32 R118, R11, R144, 0x1b ;  /* 0x000000900b767211 */ /* 0x000fc600078fdaff */
        /* <DEDUP_REMOVED lines=29> */
[----:B0-----:R-:W-:Y:S02]  /*0e40*/  HFMA2.MMA R13, -RZ, RZ, 0, 0 ;  /* 0x00000000ff0d7435 */ /* 0x001fe400000001ff */
[----:B--2---:R-:W-:Y:S01]  /*0e50*/  HFMA2.MMA R15, -RZ, RZ, 0, 0 ;  /* 0x00000000ff0f7435 */ /* 0x004fe200000001ff */
[----:B------:R-:W-:Y:S01]  /*0e60*/  MOV R16, RZ ;  /* 0x000000ff00107202 */ /* 0x000fe20000000f00 */
[----:B---3--:R-:W-:Y:S01]  /*0e70*/  HFMA2.MMA R19, -RZ, RZ, 0, 0 ;  /* 0x00000000ff137435 */ /* 0x008fe200000001ff */
[----:B------:R-:W-:Y:S01]  /*0e80*/  MOV R20, RZ ;  /* 0x000000ff00147202 */ /* 0x000fe20000000f00 */
[----:B----4-:R-:W-:Y:S01]  /*0e90*/  HFMA2.MMA R23, -RZ, RZ, 0, 0 ;  /* 0x00000000ff177435 */ /* 0x010fe200000001ff */
[----:B------:R-:W-:Y:S01]  /*0ea0*/  MOV R24, RZ ;  /* 0x000000ff00187202 */ /* 0x000fe20000000f00 */
        /* <DEDUP_REMOVED lines=19> */
[----:B------:R-:W-:Y:S01]  /*0fe0*/  ISETP.GE.AND P1, PT, R38, R43, PT ;  /* 0x0000002b2600720c */ /* 0x000fe20003f26270 */
[----:B------:R-:W-:Y:S01]  /*0ff0*/  HFMA2.MMA R35, -RZ, RZ, 0, 0 ;  /* 0x00000000ff237435 */ /* 0x000fe200000001ff */
[----:B------:R-:W-:Y:S01]  /*1000*/  MOV R28, RZ ;  /* 0x000000ff001c7202 */ /* 0x000fe20000000f00 */
[----:B------:R0:W4:Y:S01]  /*1010*/  @!P4 LDG.E R27, [R8.64+0x500] ;  /* 0x00050006081bc981 */ /* 0x000122000c1e1900 */
        /* <DEDUP_REMOVED lines=12> */
[-C--:B------:R-:W-:Y:S01]  /*10e0*/  ISETP.GE.AND P4, PT, R17, R43.reuse, PT ;  /* 0x0000002b1100720c */ /* 0x080fe20003f86270 */
[----:B0-----:R-:W-:Y:S01]  /*10f0*/  IMAD.WIDE R8, R136, 0x4, R138 ;  /* 0x0000000488087825 */ /* 0x001fe200078e028a */
[-C--:B------:R-:W-:Y:S01]  /*1100*/  ISETP.GE.AND P6, PT, R14, R43.reuse, PT ;  /* 0x0000002b0e00720c */ /* 0x080fe20003fc6270 */
[----:B------:R-:W-:Y:S01]  /*1110*/  HFMA2.MMA R0, -RZ, RZ, 0, 0 ;  /* 0x00000000ff007435 */ /* 0x000fe200000001ff */
[-C--:B------:R-:W-:Y:S02]  /*1120*/  ISETP.GE.AND P5, PT, R21, R43.reuse, PT ;  /* 0x0000002b1500720c */ /* 0x080fe40003fa6270 */
[----:B------:R-:W-:-:S02]  /*1130*/  ISETP.GE.AND P3, PT, R18, R43, PT ;  /* 0x0000002b1200720c */ /* 0x000fc40003f66270 */
[----:B------:R-:W-:Y:S01]  /*1140*/  MOV R17, RZ ;  /* 0x000000ff00117202 */ /* 0x000fe20000000f00 */
[----:B------:R-:W-:Y:S01]  /*1150*/  HFMA2.MMA R21, -RZ, RZ, 0, 0 ;  /* 0x00000000ff157435 */ /* 0x000fe200000001ff */
        /* <DEDUP_REMOVED lines=38> */
[----:B------:R-:W-:-:S02]  /*13c0*/  MOV R16, RZ ;  /* 0x000000ff00107202 */ /* 0x000fc40000000f00 */
[----:B------:R0:W2:Y:S01]  /*13d0*/  @!P2 LDG.E R13, [R8.64+0x100] ;  /* 0x00010006080da981 */ /* 0x0000a2000c1e1900 */
[----:B------:R-:W-:-:S03]  /*13e0*/  ISETP.GE.AND P2, PT, R25, R43, PT ;  /* 0x0000002b1900720c */ /* 0x000fc60003f46270 */
[----:B------:R0:W4:Y:S01]  /*13f0*/  @!P1 LDG.E R11, [R8.64] ;  /* 0x00000006080b9981 */ /* 0x000122000c1e1900 */
        /* <DEDUP_REMOVED lines=14> */
[----:B------:R-:W-:Y:S01]  /*14e0*/  ISETP.GE.AND P1, PT, R38, R43, PT ;  /* 0x0000002b2600720c */ /* 0x000fe20003f26270 */
[----:B------:R-:W-:Y:S01]  /*14f0*/  HFMA2.MMA R25, -RZ, RZ, 0, 0 ;  /* 0x00000000ff197435 */ /* 0x000fe200000001ff */
[----:B---3--:R-:W-:Y:S01]  /*1500*/  CS2R R22, SRZ ;  /* 0x0000000000167805 */ /* 0x008fe2000001ff00 */
[----:B------:R-:W-:Y:S01]  /*1510*/  MOV R20, RZ ;  /* 0x000000ff00147202 */ /* 0x000fe20000000f00 */
[----:B------:R0:W3:Y:S04]  /*1520*/  @!P0 LDG.E R16, [R8.64+0x480] ;  /* 0x0004800608108981 */ /* 0x0000e8000c1e1900 */
[----:B------:R0:W3:Y:S04]  /*1530*/  @!P4 LDG.E R21, [R8.64+0x500] ;  /* 0x000500060815c981 */ /* 0x0000e8000c1e1900 */
[----:B------:R0:W3:Y:S04]  /*1540*/  @!P6 LDG.E R18, [R8.64+0x580] ;  /* 0x000580060812e981 */ /* 0x0000e8000c1e1900 */
[----:B------:R0:W3:Y:S04]  /*1550*/  @!P5 LDG.E R23, [R8.64+0x600] ;  /* 0x000600060817d981 */ /* 0x0000e8000c1e1900 */
[----:B------:R0:W3:Y:S04]  /*1560*/  @!P3 LDG.E R20, [R8.64+0x680] ;  /* 0x000680060814b981 */ /* 0x0000e8000c1e1900 */
[----:B------:R0:W3:Y:S04]  /*1570*/  @!P2 LDG.E R25, [R8.64+0x700] ;  /* 0x000700060819a981 */ /* 0x0000e8000c1e1900 */
[----:B------:R0:W3:Y:S02]  /*1580*/  @!P1 LDG.E R22, [R8.64+0x780] ;  /* 0x0007800608169981 */ /* 0x0000e4000c1e1900 */
        /* <DEDUP_REMOVED lines=8> */
[----:B------:R-:W-:Y:S01]  /*1610*/  CS2R R56, SRZ ;  /* 0x0000000000387805 */ /* 0x000fe2000001ff00 */
[----:B------:R-:W-:Y:S01]  /*1620*/  CS2R R54, SRZ ;  /* 0x0000000000367805 */ /* 0x000fe2000001ff00 */
[----:B------:R-:W-:Y:S01]  /*1630*/  CS2R R52, SRZ ;  /* 0x0000000000347805 */ /* 0x000fe2000001ff00 */
        /* <DEDUP_REMOVED lines=67> */
[C---:B------:R-:W-:Y:S01]  /*1a70*/  IMAD R13, R153.reuse, c[0x0][0x180], RZ ;  /* 0x00006000990d7a24 */ /* 0x040fe200078e02ff */
[C---:B------:R-:W-:Y:S01]  /*1a80*/  IADD3 R12, R134.reuse, -0x2, RZ ;  /* 0xfffffffe860c7810 */ /* 0x040fe20007ffe0ff */
[C---:B------:R-:W-:Y:S01]  /*1a90*/  IMAD R15, R153.reuse, c[0x0][0x198], RZ ;  /* 0x00006600990f7a24 */ /* 0x040fe200078e02ff */
[----:B------:R-:W-:Y:S01]  /*1aa0*/  IADD3 R0, R134, -0x1, RZ ;  /* 0xffffffff86007810 */ /* 0x000fe20007ffe0ff */
[----:B------:R-:W-:Y:S01]  /*1ab0*/  IMAD R19, R153, c[0x0][0x1b8], RZ ;  /* 0x00006e0099137a24 */ /* 0x000fe200078e02ff */
[----:B------:R-:W-:Y:S01]  /*1ac0*/  MOV R223, RZ ;  /* 0x000000ff00df7202 */ /* 0x000fe20000000f00 */
[C---:B------:R-:W-:Y:S01]  /*1ad0*/  IMAD.WIDE.U32 R10, R154.reuse, c[0x0][0x180], RZ ;  /* 0x000060009a0a7a25 */ /* 0x040fe200078e00ff */
[----:B------:R-:W-:Y:S01]  /*1ae0*/  MOV R69, RZ ;  /* 0x000000ff00457202 */ /* 0x000fe20000000f00 */
[----:B------:R-:W-:Y:S01]  /*1af0*/  CS2R R66, SRZ ;  /* 0x0000000000427805 */ /* 0x000fe2000001ff00 */
[----:B------:R-:W-:Y:S01]  /*1b00*/  MOV R64, RZ ;  /* 0x000000ff00407202 */ /* 0x000fe20000000f00 */
[----:B------:R-:W-:Y:S01]  /*1b10*/  IMAD R13, R154, c[0x0][0x184], R13 ;  /* 0x000061009a0d7a24 */ /* 0x000fe200078e020d */
[----:B------:R-:W-:Y:S01]  /*1b20*/  LEA R35, P0, R10, c[0x0][0x220], 0x2 ;  /* 0x000088000a237a11 */ /* 0x000fe200078010ff */
[C---:B------:R-:W-:Y:S01]  /*1b30*/  IMAD.WIDE.U32 R8, R154.reuse, c[0x0][0x198], RZ ;  /* 0x000066009a087a25 */ /* 0x040fe200078e00ff */
[----:B------:R-:W-:Y:S01]  /*1b40*/  CS2R R62, SRZ ;  /* 0x00000000003e7805 */ /* 0x000fe2000001ff00 */
[----:B------:R-:W-:Y:S01]  /*1b50*/  CS2R R60, SRZ ;  /* 0x00000000003c7805 */ /* 0x000fe2000001ff00 */
[----:B------:R-:W-:Y:S01]  /*1b60*/  CS2R R58, SRZ ;  /* 0x00000000003a7805 */ /* 0x000fe2000001ff00 */
[C---:B------:R-:W-:Y:S01]  /*1b70*/  IMAD R17, R154.reuse, c[0x0][0x19c], R15 ;  /* 0x000067009a117a24 */ /* 0x040fe200078e020f */
[----:B------:R-:W-:Y:S01]  /*1b80*/  IADD3 R15, R11, R13, RZ ;  /* 0x0000000d0b0f7210 */ /* 0x000fe20007ffe0ff */
[----:B------:R-:W-:Y:S01]  /*1b90*/  IMAD.WIDE.U32 R30, R154, c[0x0][0x1b8], RZ ;  /* 0x00006e009a1e7a25 */ /* 0x000fe200078e00ff */
[----:B------:R-:W-:Y:S01]  /*1ba0*/  LEA R34, P1, R8, c[0x0][0x228], 0x2 ;  /* 0x00008a0008227a11 */ /* 0x000fe200078210ff */
[----:B------:R-:W-:Y:S01]  /*1bb0*/  CS2R R56, SRZ ;  /* 0x0000000000387805 */ /* 0x000fe2000001ff00 */
[----:B------:R-:W-:Y:S01]  /*1bc0*/  IADD3 R13, R9, R17, RZ ;  /* 0x00000011090d7210 */ /* 0x000fe20007ffe0ff */
[----:B------:R-:W-:Y:S01]  /*1bd0*/  IMAD R19, R154, c[0x0][0x1bc], R19 ;  /* 0x00006f009a137a24 */ /* 0x000fe200078e0213 */
[----:B------:R-:W-:Y:S01]  /*1be0*/  LEA R33, P2, R30, c[0x0][0x230], 0x2 ;  /* 0x00008c001e217a11 */ /* 0x000fe200078410ff */
[----:B------:R-:W-:Y:S01]  /*1bf0*/  IMAD R29, R12, c[0x0][0x16c], RZ ;  /* 0x00005b000c1d7a24 */ /* 0x000fe200078e02ff */
[----:B------:R-:W-:Y:S01]  /*1c00*/  LEA.HI R12, R0, R0, RZ, 0x1 ;  /* 0x00000000000c7211 */ /* 0x000fe200078f08ff */
[----:B------:R-:W-:Y:S01]  /*1c10*/  FADD.FTZ R27, R84, R151 ;  /* 0x00000097541b7221 */ /* 0x000fe20000010000 */
[----:B------:R-:W-:Y:S01]  /*1c20*/  IADD3 R11, R31, R19, RZ ;  /* 0x000000131f0b7210 */ /* 0x000fe20007ffe0ff */
[----:B------:R-:W-:Y:S01]  /*1c30*/  IMAD.WIDE R28, R29, 0x8, R6 ;  /* 0x000000081d1c7825 */ /* 0x000fe200078e0206 */
[----:B------:R-:W-:Y:S01]  /*1c40*/  LOP3.LUT R9, R12, 0xfffffe, RZ, 0xc0, !PT ;  /* 0x00fffffe0c097812 */ /* 0x000fe200078ec0ff */
[----:B------:R-:W-:Y:S01]  /*1c50*/  CS2R R54, SRZ ;  /* 0x0000000000367805 */ /* 0x000fe2000001ff00 */
[----:B------:R-:W-:Y:S01]  /*1c60*/  LEA.HI.X R31, R8, c[0x0][0x22c], R13, 0x2, P1 ;  /* 0x00008b00081f7a11 */ /* 0x000fe200008f140d */
[--C-:B------:R-:W-:Y:S01]  /*1c70*/  FADD.FTZ R26, R85, R151.reuse ;  /* 0x00000097551a7221 */ /* 0x100fe20000010000 */
[----:B------:R-:W-:Y:S01]  /*1c80*/  LEA.HI R8, R134, R134, RZ, 0x1 ;  /* 0x0000008686087211 */ /* 0x000fe200078f08ff */
[--C-:B------:R-:W-:Y:S01]  /*1c90*/  FADD.FTZ R25, R86, R151.reuse ;  /* 0x0000009756197221 */ /* 0x100fe20000010000 */
[----:B------:R-:W-:Y:S01]  /*1ca0*/  IADD3 R0, R0, -R9, RZ ;  /* 0x8000000900007210 */ /* 0x000fe20007ffe0ff */
[--C-:B------:R-:W-:Y:S01]  /*1cb0*/  FADD.FTZ R24, R87, R151.reuse ;  /* 0x0000009757187221 */ /* 0x100fe20000010000 */
[----:B------:R-:W-:Y:S01]  /*1cc0*/  LOP3.LUT R9, R8, 0x3ffffe, RZ, 0xc0, !PT ;  /* 0x003ffffe08097812 */ /* 0x000fe200078ec0ff */
[----:B------:R-:W-:Y:S01]  /*1cd0*/  FADD.FTZ R23, R88, R151 ;  /* 0x0000009758177221 */ /* 0x000fe20000010000 */
[----:B------:R-:W-:Y:S01]  /*1ce0*/  LEA.HI.X R32, R10, c[0x0][0x224], R15, 0x2, P0 ;  /* 0x000089000a207a11 */ /* 0x000fe200000f140f */
[--C-:B------:R-:W-:Y:S01]  /*1cf0*/  FADD.FTZ R22, R89, R151.reuse ;  /* 0x0000009759167221 */ /* 0x100fe20000010000 */
[----:B------:R-:W-:Y:S01]  /*1d00*/  IADD3 R9, R134, -R9, RZ ;  /* 0x8000000986097210 */ /* 0x000fe20007ffe0ff */
[----:B------:R-:W-:Y:S01]  /*1d10*/  FADD.FTZ R21, R90, R151 ;  /* 0x000000975a157221 */ /* 0x000fe20000010000 */
[----:B------:R-:W-:Y:S01]  /*1d20*/  LEA.HI.X R30, R30, c[0x0][0x234], R11, 0x2, P2 ;  /* 0x00008d001e1e7a11 */ /* 0x000fe200010f140b */
[--C-:B------:R-:W-:Y:S01]  /*1d30*/  FADD.FTZ R20, R91, R151.reuse ;  /* 0x000000975b147221 */ /* 0x100fe20000010000 */
[----:B------:R-:W-:Y:S01]  /*1d40*/  MOV R11, RZ ;  /* 0x000000ff000b7202 */ /* 0x000fe20000000f00 */
[--C-:B------:R-:W-:Y:S01]  /*1d50*/  FADD.FTZ R19, R92, R151.reuse ;  /* 0x000000975c137221 */ /* 0x100fe20000010000 */
[----:B------:R-:W-:Y:S01]  /*1d60*/  CS2R R52, SRZ ;  /* 0x0000000000347805 */ /* 0x000fe2000001ff00 */
[--C-:B------:R-:W-:Y:S01]  /*1d70*/  FADD.FTZ R18, R93, R151.reuse ;  /* 0x000000975d127221 */ /* 0x100fe20000010000 */
[----:B------:R-:W-:Y:S01]  /*1d80*/  LEA R10, R9, 0xa88, 0xa ;  /* 0x00000a88090a7811 */ /* 0x000fe200078e50ff */
[--C-:B------:R-:W-:Y:S01]  /*1d90*/  FADD.FTZ R17, R94, R151.reuse ;  /* 0x000000975e117221 */ /* 0x100fe20000010000 */
[----:B------:R-:W-:Y:S01]  /*1da0*/  SHF.L.U32 R0, R0, 0x8, RZ ;  /* 0x0000000800007819 */ /* 0x000fe200000006ff */
[--C-:B------:R-:W-:Y:S01]  /*1db0*/  FADD.FTZ R16, R95, R151.reuse ;  /* 0x000000975f107221 */ /* 0x100fe20000010000 */
[----:B------:R-:W-:Y:S01]  /*1dc0*/  UMOV UR4, URZ ;  /* 0x0000003f00047c82 */ /* 0x000fe20008000000 */
[----:B------:R-:W-:-:S02]  /*1dd0*/  FADD.FTZ R15, R96, R151 ;  /* 0x00000097600f7221 */ /* 0x000fc40000010000 */
[--C-:B------:R-:W-:Y:S02]  /*1de0*/  FADD.FTZ R14, R97, R151.reuse ;  /* 0x00000097610e7221 */ /* 0x100fe40000010000 */
[--C-:B------:R-:W-:Y:S02]  /*1df0*/  FADD.FTZ R13, R98, R151.reuse ;  /* 0x00000097620d7221 */ /* 0x100fe40000010000 */
[----:B------:R-:W-:Y:S02]  /*1e00*/  FADD.FTZ R12, R99, R151 ;  /* 0x00000097630c7221 */ /* 0x000fe40000010000 */
.L_x_4794:
[----:B------:R-:W-:Y:S02]  /*1e10*/  MOV R8, R35 ;  /* 0x0000002300087202 */ /* 0x000fe40000000f00 */
[----:B------:R-:W-:-:S05]  /*1e20*/  MOV R9, R32 ;  /* 0x0000002000097202 */ /* 0x000fca0000000f00 */
[----:B------:R0:W2:Y:S01]  /*1e30*/  LDG.E R155, [R8.64] ;  /* 0x00000006089b7981 */ /* 0x0000a2000c1e1900 */
[----:B------:R-:W-:Y:S01]  /*1e40*/  FADD.FTZ R156, R99, R151 ;  /* 0x00000097639c7221 */ /* 0x000fe20000010000 */
[----:B------:R-:W-:Y:S02]  /*1e50*/  LOP3.LUT P0, RZ, R146, 0x1f, RZ, 0xc0, !PT ;  /* 0x0000001f92ff7812 */ /* 0x000fe4000780c0ff */
[----:B0-----:R-:W-:Y:S02]  /*1e60*/  MOV R8, R34 ;  /* 0x0000002200087202 */ /* 0x001fe40000000f00 */
[----:B------:R-:W-:-:S05]  /*1e70*/  MOV R9, R31 ;  /* 0x0000001f00097202 */ /* 0x000fca0000000f00 */
[----:B------:R0:W3:Y:S02]  /*1e80*/  LDG.E R189, [R8.64] ;  /* 0x0000000608bd7981 */ /* 0x0000e4000c1e1900 */
[----:B0-----:R-:W-:Y:S02]  /*1e90*/  MOV R8, R33 ;  /* 0x0000002100087202 */ /* 0x001fe40000000f00 */
[----:B------:R-:W-:-:S05]  /*1ea0*/  MOV R9, R30 ;  /* 0x0000001e00097202 */ /* 0x000fca0000000f00 */
[----:B------:R0:W3:Y:S01]  /*1eb0*/  LDG.E R184, [R8.64] ;  /* 0x0000000608b87981 */ /* 0x0000e2000c1e1900 */
[C---:B------:R-:W-:Y:S02]  /*1ec0*/  ISETP.NE.AND P1, PT, R146.reuse, RZ, PT ;  /* 0x000000ff9200720c */ /* 0x040fe40003f25270 */
[----:B------:R-:W-:-:S04]  /*1ed0*/  IADD3 R159, R146, 0x200, RZ ;  /* 0x00000200929f7810 */ /* 0x000fc80007ffe0ff */
[----:B------:R-:W-:Y:S01]  /*1ee0*/  SEL R158, R0, R159, !P1 ;  /* 0x0000009f009e7207 */ /* 0x000fe20004800000 */
[--C-:B------:R-:W-:Y:S02]  /*1ef0*/  FADD.FTZ R181, R98, R151.reuse ;  /* 0x0000009762b57221 */ /* 0x100fe40000010000 */
[--C-:B------:R-:W-:Y:S01]  /*1f00*/  FADD.FTZ R182, R97, R151.reuse ;  /* 0x0000009761b67221 */ /* 0x100fe20000010000 */
[----:B------:R-:W-:Y:S01]  /*1f10*/  ISETP.LT.OR P2, PT, R134, 0x2, P0 ;  /* 0x000000028600780c */ /* 0x000fe20000741670 */
[--C-:B------:R-:W-:Y:S02]  /*1f20*/  FADD.FTZ R179, R96, R151.reuse ;  /* 0x0000009760b37221 */ /* 0x100fe40000010000 */
[--C-:B------:R-:W-:Y:S01]  /*1f30*/  FADD.FTZ R178, R95, R151.reuse ;  /* 0x000000975fb27221 */ /* 0x100fe20000010000 */
[----:B------:R-:W-:Y:S01]  /*1f40*/  HFMA2.MMA R194, -RZ, RZ, 0, 0 ;  /* 0x00000000ffc27435 */ /* 0x000fe200000001ff */
[--C-:B------:R-:W-:Y:S02]  /*1f50*/  FADD.FTZ R175, R94, R151.reuse ;  /* 0x000000975eaf7221 */ /* 0x100fe40000010000 */
[----:B------:R-:W-:-:S02]  /*1f60*/  FADD.FTZ R172, R93, R151 ;  /* 0x000000975dac7221 */ /* 0x000fc40000010000 */
[----:B------:R-:W-:Y:S02]  /*1f70*/  FMUL.FTZ R199, R114, R13 ;  /* 0x0000000d72c77220 */ /* 0x000fe40000410000 */
[----:B------:R-:W-:Y:S02]  /*1f80*/  FMUL.FTZ R196, R115, R12 ;  /* 0x0000000c73c47220 */ /* 0x000fe40000410000 */
[----:B0-----:R-:W-:Y:S02]  /*1f90*/  @!P2 MOV R8, R28 ;  /* 0x0000001c0008a202 */ /* 0x001fe40000000f00 */
[----:B------:R-:W-:Y:S01]  /*1fa0*/  @!P2 MOV R9, R29 ;  /* 0x0000001d0009a202 */ /* 0x000fe20000000f00 */
[--C-:B------:R-:W-:Y:S02]  /*1fb0*/  FADD.FTZ R173, R92, R151.reuse ;  /* 0x000000975cad7221 */ /* 0x100fe40000010000 */
[----:B------:R-:W-:Y:S02]  /*1fc0*/  FMUL.FTZ R200, R113, R14 ;  /* 0x0000000e71c87220 */ /* 0x000fe40000410000 */
[----:B------:R-:W-:-:S02]  /*1fd0*/  FADD.FTZ R170, R91, R151 ;  /* 0x000000975baa7221 */ /* 0x000fc40000010000 */
[----:B------:R-:W-:Y:S02]  /*1fe0*/  FMUL.FTZ R203, R112, R15 ;  /* 0x0000000f70cb7220 */ /* 0x000fe40000410000 */
[--C-:B------:R-:W-:Y:S02]  /*1ff0*/  FADD.FTZ R171, R90, R151.reuse ;  /* 0x000000975aab7221 */ /* 0x100fe40000010000 */
[----:B------:R-:W-:Y:S02]  /*2000*/  FMUL.FTZ R205, R111, R16 ;  /* 0x000000106fcd7220 */ /* 0x000fe40000410000 */
        /* <DEDUP_REMOVED lines=10> */
[----:B------:R-:W-:Y:S02]  /*20b0*/  FADD.FTZ R161, R84, R151 ;  /* 0x0000009754a17221 */ /* 0x000fe40000010000 */
[----:B------:R-:W-:Y:S02]  /*20c0*/  FMUL.FTZ R226, R105, R22 ;  /* 0x0000001669e27220 */ /* 0x000fe40000410000 */
[----:B------:R-:W-:Y:S02]  /*20d0*/  FMUL.FTZ R188, R104, R23 ;  /* 0x0000001768bc7220 */ /* 0x000fe40000410000 */
[----:B------:R-:W-:Y:S02]  /*20e0*/  FMUL.FTZ R160, R103, R24 ;  /* 0x0000001867a07220 */ /* 0x000fe40000410000 */
[----:B------:R-:W-:Y:S01]  /*20f0*/  FMUL.FTZ R208, R100, R27 ;  /* 0x0000001b64d07220 */ /* 0x000fe20000410000 */
[----:B------:R-:W-:Y:S01]  /*2100*/  BSSY B0, `(.L_x_4790) ;  /* 0x0000046000007945 */ /* 0x000fe20003800000 */
[----:B--2---:R-:W-:-:S04]  /*2110*/  FMUL.FTZ R157, R155, 1.4426950216293334961 ;  /* 0x3fb8aa3b9b9d7820 */ /* 0x004fc80000410000 */
[----:B------:R-:W-:-:S06]  /*2120*/  FMUL.FTZ R197, R157, R156 ;  /* 0x0000009c9dc57220 */ /* 0x000fcc0000410000 */
[----:B------:R-:W0:Y:S01]  /*2130*/  MUFU.EX2 R197, R197 ;  /* 0x000000c500c57308 */ /* 0x000e220000000800 */
[C---:B------:R-:W-:Y:S02]  /*2140*/  FMUL.FTZ R180, R157.reuse, R181 ;  /* 0x000000b59db47220 */ /* 0x040fe40000410000 */
[C---:B------:R-:W-:Y:S01]  /*2150*/  FMUL.FTZ R177, R157.reuse, R182 ;  /* 0x000000b69db17220 */ /* 0x040fe20000410000 */
[----:B0-----:R0:W-:Y:S04]  /*2160*/  STS [R158.X4+0xa88], R197 ;  /* 0x000a88c59e007388 */ /* 0x0011e80000004800 */
[----:B------:R-:W-:Y:S01]  /*2170*/  BAR.SYNC.DEFER_BLOCKING 0x0 ;  /* 0x0000000000007b1d */ /* 0x000fe20000010000 */
[----:B------:R-:W-:-:S05]  /*2180*/  FMUL.FTZ R176, R157, R179 ;  /* 0x000000b39db07220 */ /* 0x000fca0000410000 */
[----:B------:R-:W1:Y:S01]  /*2190*/  MUFU.EX2 R180, R180 ;  /* 0x000000b400b47308 */ /* 0x000e620000000800 */
[----:B------:R-:W-:-:S07]  /*21a0*/  FMUL.FTZ R174, R157, R178 ;  /* 0x000000b29dae7220 */ /* 0x000fce0000410000 */
[----:B------:R-:W2:Y:S01]  /*21b0*/  MUFU.EX2 R177, R177 ;  /* 0x000000b100b17308 */ /* 0x000ea20000000800 */
[----:B------:R-:W-:-:S07]  /*21c0*/  FMUL.FTZ R190, R157, R175 ;  /* 0x000000af9dbe7220 */ /* 0x000fce0000410000 */
[----:B------:R-:W4:Y:S01]  /*21d0*/  MUFU.EX2 R176, R176 ;  /* 0x000000b000b07308 */ /* 0x000f220000000800 */
[C---:B------:R-:W-:Y:S01]  /*21e0*/  FMUL.FTZ R192, R157.reuse, R172 ;  /* 0x000000ac9dc07220 */ /* 0x040fe20000410000 */
[----:B------:R1:W5:Y:S06]  /*21f0*/  @!P2 LDG.E R194, [R8.64+0x4] ;  /* 0x0000040608c2a981 */ /* 0x00036c000c1e1900 */
[----:B------:R-:W0:Y:S01]  /*2200*/  MUFU.EX2 R174, R174 ;  /* 0x000000ae00ae7308 */ /* 0x000e220000000800 */
[----:B------:R-:W-:Y:S02]  /*2210*/  FMUL.FTZ R219, R157, R173 ;  /* 0x000000ad9ddb7220 */ /* 0x000fe40000410000 */
[----:B-1----:R-:W-:-:S05]  /*2220*/  FFMA.FTZ R8, R180, R196, R199 ;  /* 0x000000c4b4087223 */ /* 0x002fca00000100c7 */
[----:B------:R-:W1:Y:S01]  /*2230*/  MUFU.EX2 R190, R190 ;  /* 0x000000be00be7308 */ /* 0x000e620000000800 */
[----:B--2---:R-:W-:Y:S02]  /*2240*/  FFMA.FTZ R8, R177, R8, R200 ;  /* 0x00000008b1087223 */ /* 0x004fe400000100c8 */
[----:B------:R-:W-:-:S05]  /*2250*/  FMUL.FTZ R215, R157, R170 ;  /* 0x000000aa9dd77220 */ /* 0x000fca0000410000 */
[----:B------:R-:W2:Y:S01]  /*2260*/  MUFU.EX2 R192, R192 ;  /* 0x000000c000c07308 */ /* 0x000ea20000000800 */
[----:B----4-:R-:W-:Y:S02]  /*2270*/  FFMA.FTZ R8, R176, R8, R203 ;  /* 0x00000008b0087223 */ /* 0x010fe400000100cb */
[----:B------:R-:W-:Y:S01]  /*2280*/  FMUL.FTZ R221, R157, R171 ;  /* 0x000000ab9ddd7220 */ /* 0x000fe20000410000 */
[----:B------:R-:W-:-:S04]  /*2290*/  ISETP.NE.AND P2, PT, R146, 0x1f, PT ;  /* 0x0000001f9200780c */ /* 0x000fc80003f45270 */
[----:B------:R-:W4:Y:S01]  /*22a0*/  MUFU.EX2 R219, R219 ;  /* 0x000000db00db7308 */ /* 0x000f220000000800 */
[----:B0-----:R-:W-:Y:S02]  /*22b0*/  FFMA.FTZ R8, R174, R8, R205 ;  /* 0x00000008ae087223 */ /* 0x001fe400000100cd */
[----:B------:R-:W-:-:S05]  /*22c0*/  FMUL.FTZ R217, R157, R168 ;  /* 0x000000a89dd97220 */ /* 0x000fca0000410000 */
[----:B------:R-:W0:Y:S01]  /*22d0*/  MUFU.EX2 R215, R215 ;  /* 0x000000d700d77308 */ /* 0x000e220000000800 */
[----:B-1----:R-:W-:Y:S01]  /*22e0*/  FFMA.FTZ R8, R190, R8, R211 ;  /* 0x00000008be087223 */ /* 0x002fe200000100d3 */
[----:B------:R1:W1:Y:S01]  /*22f0*/  @P2 LDS R202, [R146.X4+0x128c] ;  /* 0x00128c0092ca2984 */ /* 0x0002620000004800 */
[----:B------:R-:W-:-:S05]  /*2300*/  FMUL.FTZ R191, R157, R169 ;  /* 0x000000a99dbf7220 */ /* 0x000fca0000410000 */
[----:B------:R-:W0:Y:S01]  /*2310*/  MUFU.EX2 R221, R221 ;  /* 0x000000dd00dd7308 */ /* 0x000e220000000800 */
[----:B--2---:R-:W-:Y:S02]  /*2320*/  FFMA.FTZ R8, R192, R8, R209 ;  /* 0x00000008c0087223 */ /* 0x004fe400000100d1 */
[----:B------:R-:W-:-:S05]  /*2330*/  FMUL.FTZ R165, R157, R166 ;  /* 0x000000a69da57220 */ /* 0x000fca0000410000 */
[----:B------:R-:W2:Y:S01]  /*2340*/  MUFU.EX2 R217, R217 ;  /* 0x000000d900d97308 */ /* 0x000ea20000000800 */
[----:B----4-:R-:W-:Y:S02]  /*2350*/  FFMA.FTZ R8, R219, R8, R214 ;  /* 0x00000008db087223 */ /* 0x010fe400000100d6 */
[----:B------:R-:W-:-:S05]  /*2360*/  FMUL.FTZ R163, R157, R167 ;  /* 0x000000a79da37220 */ /* 0x000fca0000410000 */
[----:B------:R-:W4:Y:S01]  /*2370*/  MUFU.EX2 R191, R191 ;  /* 0x000000bf00bf7308 */ /* 0x000f220000000800 */
[----:B0-----:R-:W-:Y:S02]  /*2380*/  FFMA.FTZ R8, R215, R8, R220 ;  /* 0x00000008d7087223 */ /* 0x001fe400000100dc */
[----:B------:R-:W-:-:S05]  /*2390*/  FMUL.FTZ R162, R157, R164 ;  /* 0x000000a49da27220 */ /* 0x000fca0000410000 */
[----:B------:R-:W0:Y:S01]  /*23a0*/  MUFU.EX2 R165, R165 ;  /* 0x000000a500a57308 */ /* 0x000e220000000800 */
[----:B------:R-:W-:Y:S02]  /*23b0*/  FFMA.FTZ R8, R221, R8, R222 ;  /* 0x00000008dd087223 */ /* 0x000fe400000100de */
[----:B------:R-:W-:-:S05]  /*23c0*/  FMUL.FTZ R159, R157, R161 ;  /* 0x000000a19d9f7220 */ /* 0x000fca0000410000 */
[----:B------:R-:W0:Y:S01]  /*23d0*/  MUFU.EX2 R163, R163 ;  /* 0x000000a300a37308 */ /* 0x000e220000000800 */
[----:B--2---:R-:W-:-:S07]  /*23e0*/  FFMA.FTZ R8, R217, R8, R226 ;  /* 0x00000008d9087223 */ /* 0x004fce00000100e2 */
[----:B------:R-:W2:Y:S01]  /*23f0*/  MUFU.EX2 R162, R162 ;  /* 0x000000a200a27308 */ /* 0x000ea20000000800 */
[----:B----4-:R-:W-:Y:S02]  /*2400*/  FFMA.FTZ R8, R191, R8, R188 ;  /* 0x00000008bf087223 */ /* 0x010fe400000100bc */
[----:B------:R-:W-:-:S05]  /*2410*/  FMUL.FTZ R158, R102, R25 ;  /* 0x00000019669e7220 */ /* 0x000fca0000410000 */
[----:B------:R-:W4:Y:S01]  /*2420*/  MUFU.EX2 R159, R159 ;  /* 0x0000009f009f7308 */ /* 0x000f220000000800 */
[----:B0-----:R-:W-:Y:S02]  /*2430*/  FFMA.FTZ R8, R165, R8, R160 ;  /* 0x00000008a5087223 */ /* 0x001fe400000100a0 */
[----:B------:R-:W-:Y:S02]  /*2440*/  FMUL.FTZ R157, R101, R26 ;  /* 0x0000001a659d7220 */ /* 0x000fe40000410000 */
[----:B------:R-:W-:Y:S02]  /*2450*/  FFMA.FTZ R8, R163, R8, R158 ;  /* 0x00000008a3087223 */ /* 0x000fe4000001009e */
[----:B---3--:R-:W-:Y:S02]  /*2460*/  FMUL.FTZ R189, R189, R184 ;  /* 0x000000b8bdbd7220 */ /* 0x008fe40000410000 */
[----:B--2---:R-:W-:Y:S02]  /*2470*/  FFMA.FTZ R9, R162, R8, R157 ;  /* 0x00000008a2097223 */ /* 0x004fe4000001009d */
[----:B------:R-:W-:-:S02]  /*2480*/  FMUL.FTZ R8, R197, R180 ;  /* 0x000000b4c5087220 */ /* 0x000fc40000410000 */
[-C--:B------:R-:W-:Y:S02]  /*2490*/  FMUL.FTZ R198, R68, R189.reuse ;  /* 0x000000bd44c67220 */ /* 0x080fe40000410000 */
[----:B------:R-:W-:Y:S02]  /*24a0*/  FMUL.FTZ R201, R65, R189 ;  /* 0x000000bd41c97220 */ /* 0x000fe40000410000 */
[----:B----4-:R-:W-:Y:S02]  /*24b0*/  FFMA.FTZ R208, R159, R9, R208 ;  /* 0x000000099fd07223 */ /* 0x010fe400000100d0 */
[----:B------:R-:W-:Y:S02]  /*24c0*/  FMUL.FTZ R9, R177, R8 ;  /* 0x00000008b1097220 */ /* 0x000fe40000410000 */
[-C--:B------:R-:W-:Y:S02]  /*24d0*/  FMUL.FTZ R204, R71, R189.reuse ;  /* 0x000000bd47cc7220 */ /* 0x080fe40000410000 */
[----:B------:R-:W-:-:S02]  /*24e0*/  FMUL.FTZ R207, R70, R189 ;  /* 0x000000bd46cf7220 */ /* 0x000fc40000410000 */
[----:B------:R-:W-:Y:S02]  /*24f0*/  FFMA.FTZ R8, R159, R201, R198 ;  /* 0x000000c99f087223 */ /* 0x000fe400000100c6 */
[----:B------:R-:W-:Y:S01]  /*2500*/  FMUL.FTZ R9, R176, R9 ;  /* 0x00000009b0097220 */ /* 0x000fe20000410000 */
[----:B------:R-:W-:Y:S05]  /*2510*/  @P2 BRA `(.L_x_4791) ;  /* 0x0000004000002947 */ /* 0x000fea0003800000 */
[----:B-1----:R-:W-:Y:S02]  /*2520*/  ISETP.NE.AND P3, PT, R134, c[0x0][0x174], PT ;  /* 0x00005d0086007a0c */ /* 0x002fe40003f65270 */
[----:B------:R-:W-:-:S11]  /*2530*/  MOV R202, 0x3f800000 ;  /* 0x3f80000000ca7802 */ /* 0x000fd60000000f00 */
[----:B------:R-:W-:-:S05]  /*2540*/  @P3 IADD3 R183, R10, R11, RZ ;  /* 0x0000000b0ab73210 */ /* 0x000fca0007ffe0ff */
[----:B------:R0:W1:Y:S02]  /*2550*/  @P3 LDS R202, [R183] ;  /* 0x00000000b7ca3984 */ /* 0x0000640000000800 */
.L_x_4791:
[----:B-1----:R-:W-:Y:S05]  /*2560*/  BSYNC B0 ;  /* 0x0000000000007941 */ /* 0x002fea0003800000 */
.L_x_4790:
[----:B0-----:R-:W-:Y:S01]  /*2570*/  FMUL.FTZ R183, R159, R202 ;  /* 0x000000ca9fb77220 */ /* 0x001fe20000410000 */
[----:B------:R-:W-:Y:S01]  /*2580*/  ISETP.GE.AND P3, PT, R144, 0x1, PT ;  /* 0x000000019000780c */ /* 0x000fe20003f66270 */
[----:B------:R-:W-:Y:S01]  /*2590*/  FFMA.FTZ R184, R162, R8, R207 ;  /* 0x00000008a2b87223 */ /* 0x000fe200000100cf */
[----:B------:R-:W-:Y:S01]  /*25a0*/  LOP3.LUT R230, R146, 0x1f, RZ, 0xc0, !PT ;  /* 0x0000001f92e67812 */ /* 0x000fe200078ec0ff */
[----:B------:R-:W-:Y:S01]  /*25b0*/  FMUL.FTZ R8, R162, R183 ;  /* 0x000000b7a2087220 */ /* 0x000fe20000410000 */
[----:B------:R-:W-:Y:S01]  /*25c0*/  ISETP.GE.OR P0, PT, R134, c[0x0][0x174], P0 ;  /* 0x00005d0086007a0c */ /* 0x000fe20000706670 */
[----:B------:R-:W-:Y:S01]  /*25d0*/  FMUL.FTZ R9, R174, R9 ;  /* 0x00000009ae097220 */ /* 0x000fe20000410000 */
[----:B------:R-:W-:Y:S01]  /*25e0*/  ISETP.NE.AND P4, PT, R230, 0x1f, PT ;  /* 0x0000001fe600780c */ /* 0x000fe20003f85270 */
[----:B------:R-:W-:Y:S01]  /*25f0*/  FMUL.FTZ R206, R72, R189 ;  /* 0x000000bd48ce7220 */ /* 0x000fe20000410000 */
[----:B------:R-:W-:Y:S01]  /*2600*/  BSSY B0, `(.L_x_4792) ;  /* 0x0000157000007945 */ /* 0x000fe20003800000 */
[----:B------:R-:W-:-:S02]  /*2610*/  FFMA.FTZ R183, R163, R184, R204 ;  /* 0x000000b8a3b77223 */ /* 0x000fc400000100cc */
[----:B------:R-:W-:Y:S02]  /*2620*/  FMUL.FTZ R184, R163, R8 ;  /* 0x00000008a3b87220 */ /* 0x000fe40000410000 */
[----:B------:R-:W-:Y:S02]  /*2630*/  FMUL.FTZ R9, R190, R9 ;  /* 0x00000009be097220 */ /* 0x000fe40000410000 */
[----:B------:R-:W-:Y:S02]  /*2640*/  FMUL.FTZ R210, R73, R189 ;  /* 0x000000bd49d27220 */ /* 0x000fe40000410000 */
[C---:B------:R-:W-:Y:S02]  /*2650*/  FFMA.FTZ R183, R165.reuse, R183, R206 ;  /* 0x000000b7a5b77223 */ /* 0x040fe400000100ce */
[----:B------:R-:W-:Y:S02]  /*2660*/  FMUL.FTZ R184, R165, R184 ;  /* 0x000000b8a5b87220 */ /* 0x000fe40000410000 */
[----:B------:R-:W-:-:S02]  /*2670*/  FMUL.FTZ R8, R192, R9 ;  /* 0x00000009c0087220 */ /* 0x000fc40000410000 */
[----:B------:R-:W-:Y:S02]  /*2680*/  FMUL.FTZ R228, R74, R189 ;  /* 0x000000bd4ae47220 */ /* 0x000fe40000410000 */
[C---:B------:R-:W-:Y:S02]  /*2690*/  FFMA.FTZ R183, R191.reuse, R183, R210 ;  /* 0x000000b7bfb77223 */ /* 0x040fe400000100d2 */
[----:B------:R-:W-:Y:S02]  /*26a0*/  FMUL.FTZ R184, R191, R184 ;  /* 0x000000b8bfb87220 */ /* 0x000fe40000410000 */
[----:B------:R-:W-:Y:S02]  /*26b0*/  FMUL.FTZ R8, R219, R8 ;  /* 0x00000008db087220 */ /* 0x000fe40000410000 */
[----:B------:R-:W-:Y:S02]  /*26c0*/  FMUL.FTZ R216, R75, R189 ;  /* 0x000000bd4bd87220 */ /* 0x000fe40000410000 */
[----:B------:R-:W-:-:S02]  /*26d0*/  FFMA.FTZ R183, R217, R183, R228 ;  /* 0x000000b7d9b77223 */ /* 0x000fc400000100e4 */
[----:B------:R-:W-:Y:S02]  /*26e0*/  FMUL.FTZ R184, R217, R184 ;  /* 0x000000b8d9b87220 */ /* 0x000fe40000410000 */
[----:B------:R-:W-:Y:S02]  /*26f0*/  FMUL.FTZ R8, R215, R8 ;  /* 0x00000008d7087220 */ /* 0x000fe40000410000 */
[----:B------:R-:W-:Y:S02]  /*2700*/  FMUL.FTZ R218, R76, R189 ;  /* 0x000000bd4cda7220 */ /* 0x000fe40000410000 */
[C---:B------:R-:W-:Y:S02]  /*2710*/  FFMA.FTZ R183, R221.reuse, R183, R216 ;  /* 0x000000b7ddb77223 */ /* 0x040fe400000100d8 */
[C---:B------:R-:W-:Y:S02]  /*2720*/  FMUL.FTZ R184, R221.reuse, R184 ;  /* 0x000000b8ddb87220 */ /* 0x040fe40000410000 */
        /* <DEDUP_REMOVED lines=26> */
[C---:B------:R-:W-:Y:S01]  /*28d0*/  FFMA.FTZ R183, R177.reuse, R9, R186 ;  /* 0x00000009b1b77223 */ /* 0x040fe200000100ba */
[----:B------:R-:W-:Y:S01]  /*28e0*/  SHFL.UP PT, R8, R213, 0x1, RZ ;  /* 0x04200000d5087989 */ /* 0x000fe200000e00ff */
[----:B------:R-:W-:Y:S02]  /*28f0*/  FMUL.FTZ R225, R177, R184 ;  /* 0x000000b8b1e17220 */ /* 0x000fe40000410000 */
[C---:B------:R-:W-:Y:S01]  /*2900*/  FFMA.FTZ R183, R180.reuse, R183, R189 ;  /* 0x000000b7b4b77223 */ /* 0x040fe200000100bd */
[----:B------:R-:W0:Y:S01]  /*2910*/  SHFL.UP PT, R9, R208, 0x1, RZ ;  /* 0x04200000d0097989 */ /* 0x000e2200000e00ff */
[----:B------:R-:W-:-:S03]  /*2920*/  FMUL.FTZ R184, R180, R225 ;  /* 0x000000e1b4b87220 */ /* 0x000fc60000410000 */
[----:B------:R-:W1:Y:S04]  /*2930*/  SHFL.DOWN PT, R212, R183, 0x1, 0x1f ;  /* 0x08201f00b7d47f89 */ /* 0x000e6800000e0000 */
[----:B------:R-:W2:Y:S01]  /*2940*/  SHFL.DOWN PT, R225, R184, 0x1, 0x1f ;  /* 0x08201f00b8e17f89 */ /* 0x000ea200000e0000 */
[C---:B0-----:R-:W-:Y:S02]  /*2950*/  @P3 FFMA.FTZ R208, R213.reuse, R9, R208 ;  /* 0x00000009d5d03223 */ /* 0x041fe400000100d0 */
[----:B------:R-:W-:Y:S01]  /*2960*/  @P3 FMUL.FTZ R213, R213, R8 ;  /* 0x00000008d5d53220 */ /* 0x000fe20000410000 */
[----:B------:R-:W-:Y:S01]  /*2970*/  ISETP.GE.AND P3, PT, R144, 0x2, PT ;  /* 0x000000029000780c */ /* 0x000fe20003f66270 */
[C---:B-1----:R-:W-:Y:S01]  /*2980*/  @P4 FFMA.FTZ R183, R184.reuse, R212, R183 ;  /* 0x000000d4b8b74223 */ /* 0x042fe200000100b7 */
[----:B------:R-:W0:Y:S01]  /*2990*/  SHFL.UP PT, R9, R208, 0x2, RZ ;  /* 0x04400000d0097989 */ /* 0x000e2200000e00ff */
[----:B--2---:R-:W-:-:S03]  /*29a0*/  @P4 FMUL.FTZ R184, R184, R225 ;  /* 0x000000e1b8b84220 */ /* 0x004fc60000410000 */
[----:B------:R-:W1:Y:S01]  /*29b0*/  SHFL.UP PT, R8, R213, 0x2, RZ ;  /* 0x04400000d5087989 */ /* 0x000e6200000e00ff */
[----:B------:R-:W-:-:S03]  /*29c0*/  ISETP.GE.U32.AND P4, PT, R230, 0x1e, PT ;  /* 0x0000001ee600780c */ /* 0x000fc60003f86070 */
[----:B------:R-:W2:Y:S04]  /*29d0*/  SHFL.DOWN PT, R212, R183, 0x2, 0x1f ;  /* 0x08401f00b7d47f89 */ /* 0x000ea800000e0000 */
[----:B------:R-:W3:Y:S01]  /*29e0*/  SHFL.DOWN PT, R225, R184, 0x2, 0x1f ;  /* 0x08401f00b8e17f89 */ /* 0x000ee200000e0000 */
[C---:B0-----:R-:W-:Y:S02]  /*29f0*/  @P3 FFMA.FTZ R208, R213.reuse, R9, R208 ;  /* 0x00000009d5d03223 */ /* 0x041fe400000100d0 */
[----:B-1----:R-:W-:-:S03]  /*2a00*/  @P3 FMUL.FTZ R213, R213, R8 ;  /* 0x00000008d5d53220 */ /* 0x002fc60000410000 */
[----:B------:R-:W0:Y:S01]  /*2a10*/  SHFL.UP PT, R9, R208, 0x4, RZ ;  /* 0x04800000d0097989 */ /* 0x000e2200000e00ff */
[----:B------:R-:W-:Y:S01]  /*2a20*/  ISETP.GE.AND P3, PT, R144, 0x4, PT ;  /* 0x000000049000780c */ /* 0x000fe20003f66270 */
[C---:B--2---:R-:W-:Y:S02]  /*2a30*/  @!P4 FFMA.FTZ R183, R184.reuse, R212, R183 ;  /* 0x000000d4b8b7c223 */ /* 0x044fe400000100b7 */
[----:B------:R-:W1:Y:S01]  /*2a40*/  SHFL.UP PT, R8, R213, 0x4, RZ ;  /* 0x04800000d5087989 */ /* 0x000e6200000e00ff */
[----:B---3--:R-:W-:-:S03]  /*2a50*/  @!P4 FMUL.FTZ R184, R184, R225 ;  /* 0x000000e1b8b8c220 */ /* 0x008fc60000410000 */
[----:B------:R-:W2:Y:S01]  /*2a60*/  SHFL.DOWN PT, R229, R183, 0x4, 0x1f ;  /* 0x08801f00b7e57f89 */ /* 0x000ea200000e0000 */
[----:B------:R-:W-:-:S03]  /*2a70*/  ISETP.GE.U32.AND P4, PT, R230, 0x1c, PT ;  /* 0x0000001ce600780c */ /* 0x000fc60003f86070 */
[----:B------:R-:W3:Y:S02]  /*2a80*/  SHFL.DOWN PT, R227, R184, 0x4, 0x1f ;  /* 0x08801f00b8e37f89 */ /* 0x000ee400000e0000 */
[C---:B0-----:R-:W-:Y:S01]  /*2a90*/  @P3 FFMA.FTZ R208, R213.reuse, R9, R208 ;  /* 0x00000009d5d03223 */ /* 0x041fe200000100d0 */
[----:B------:R-:W-:Y:S01]  /*2aa0*/  HFMA2.MMA R9, -RZ, RZ, 0, 0 ;  /* 0x00000000ff097435 */ /* 0x000fe200000001ff */
[----:B-1----:R-:W-:-:S03]  /*2ab0*/  @P3 FMUL.FTZ R213, R213, R8 ;  /* 0x00000008d5d53220 */ /* 0x002fc60000410000 */
[----:B------:R-:W0:Y:S01]  /*2ac0*/  SHFL.UP PT, R225, R208, 0x8, RZ ;  /* 0x05000000d0e17989 */ /* 0x000e2200000e00ff */
[----:B------:R-:W-:Y:S02]  /*2ad0*/  ISETP.GE.AND P3, PT, R144, 0x8, PT ;  /* 0x000000089000780c */ /* 0x000fe40003f66270 */
[C---:B--2---:R-:W-:Y:S01]  /*2ae0*/  @!P4 FFMA.FTZ R183, R184.reuse, R229, R183 ;  /* 0x000000e5b8b7c223 */ /* 0x044fe200000100b7 */
[----:B------:R-:W1:Y:S01]  /*2af0*/  SHFL.UP PT, R212, R213, 0x8, RZ ;  /* 0x05000000d5d47989 */ /* 0x000e6200000e00ff */
[----:B------:R-:W-:Y:S01]  /*2b00*/  MOV R8, 0x3f800000 ;  /* 0x3f80000000087802 */ /* 0x000fe20000000f00 */
[----:B---3--:R-:W-:Y:S02]  /*2b10*/  @!P4 FMUL.FTZ R184, R184, R227 ;  /* 0x000000e3b8b8c220 */ /* 0x008fe40000410000 */
[----:B------:R-:W2:Y:S01]  /*2b20*/  SHFL.DOWN PT, R229, R183, 0x8, 0x1f ;  /* 0x09001f00b7e57f89 */ /* 0x000ea200000e0000 */
[----:B------:R-:W-:-:S03]  /*2b30*/  ISETP.GE.U32.AND P4, PT, R230, 0x18, PT ;  /* 0x00000018e600780c */ /* 0x000fc60003f86070 */
[----:B------:R-:W3:Y:S04]  /*2b40*/  SHFL.DOWN PT, R227, R184, 0x8, 0x1f ;  /* 0x09001f00b8e37f89 */ /* 0x000ee800000e0000 */
[----:B------:R-:W-:Y:S01]  /*2b50*/  @!P0 LDS.64 R8, [UR4+0x1308] ;  /* 0x00130804ff088984 */ /* 0x000fe20008000a00 */
[----:B------:R-:W-:Y:S01]  /*2b60*/  ISETP.GE.AND P0, PT, R144, 0x10, PT ;  /* 0x000000109000780c */ /* 0x000fe20003f06270 */
[C---:B0-----:R-:W-:Y:S02]  /*2b70*/  @P3 FFMA.FTZ R208, R213.reuse, R225, R208 ;  /* 0x000000e1d5d03223 */ /* 0x041fe400000100d0 */
[----:B-1----:R-:W-:-:S03]  /*2b80*/  @P3 FMUL.FTZ R213, R213, R212 ;  /* 0x000000d4d5d53220 */ /* 0x002fc60000410000 */
[----:B------:R-:W0:Y:S01]  /*2b90*/  SHFL.UP PT, R225, R208, 0x10, RZ ;  /* 0x06000000d0e17989 */ /* 0x000e2200000e00ff */
[----:B------:R-:W-:Y:S01]  /*2ba0*/  ISETP.GE.U32.AND P3, PT, R230, 0x10, PT ;  /* 0x00000010e600780c */ /* 0x000fe20003f66070 */
[C---:B--2---:R-:W-:Y:S02]  /*2bb0*/  @!P4 FFMA.FTZ R183, R184.reuse, R229, R183 ;  /* 0x000000e5b8b7c223 */ /* 0x044fe400000100b7 */
[----:B------:R-:W1:Y:S01]  /*2bc0*/  SHFL.UP PT, R212, R213, 0x10, RZ ;  /* 0x06000000d5d47989 */ /* 0x000e6200000e00ff */
[----:B---3--:R-:W-:-:S03]  /*2bd0*/  @!P4 FMUL.FTZ R184, R184, R227 ;  /* 0x000000e3b8b8c220 */ /* 0x008fc60000410000 */
[----:B------:R-:W2:Y:S04]  /*2be0*/  SHFL.DOWN PT, R229, R183, 0x10, 0x1f ;  /* 0x0a001f00b7e57f89 */ /* 0x000ea800000e0000 */
[----:B------:R-:W3:Y:S01]  /*2bf0*/  SHFL.DOWN PT, R227, R184, 0x10, 0x1f ;  /* 0x0a001f00b8e37f89 */ /* 0x000ee200000e0000 */
[----:B0-----:R-:W-:-:S03]  /*2c00*/  @P0 FFMA.FTZ R208, R213, R225, R208 ;  /* 0x000000e1d5d00223 */ /* 0x001fc600000100d0 */
[----:B------:R-:W-:Y:S01]  /*2c10*/  SHFL.IDX PT, R225, R9, RZ, 0x1f ;  /* 0x00001fff09e17589 */ /* 0x000fe200000e0000 */
[----:B-1----:R-:W-:Y:S01]  /*2c20*/  @P0 FMUL.FTZ R213, R213, R212 ;  /* 0x000000d4d5d50220 */ /* 0x002fe20000410000 */
[----:B------:R-:W-:Y:S02]  /*2c30*/  ISETP.GT.AND P0, PT, R144, 0x1e, PT ;  /* 0x0000001e9000780c */ /* 0x000fe40003f04270 */
[----:B-----5:R-:W-:Y:S01]  /*2c40*/  SHFL.IDX PT, R212, R194, RZ, 0x1f ;  /* 0x00001fffc2d47589 */ /* 0x020fe200000e0000 */
[----:B--2---:R-:W-:-:S03]  /*2c50*/  @!P3 FFMA.FTZ R183, R184, R229, R183 ;  /* 0x000000e5b8b7b223 */ /* 0x004fc600000100b7 */
[----:B------:R-:W-:Y:S01]  /*2c60*/  SHFL.UP PT, R208, R208, 0x1, RZ ;  /* 0x04200000d0d07989 */ /* 0x000fe200000e00ff */
[----:B---3--:R-:W-:Y:S01]  /*2c70*/  @!P3 FMUL.FTZ R184, R184, R227 ;  /* 0x000000e3b8b8b220 */ /* 0x008fe20000410000 */
[----:B------:R-:W-:Y:S02]  /*2c80*/  ISETP.NE.AND P3, PT, R146, RZ, PT ;  /* 0x000000ff9200720c */ /* 0x000fe40003f65270 */
[----:B------:R-:W0:Y:S04]  /*2c90*/  SHFL.UP PT, R213, R213, 0x1, RZ ;  /* 0x04200000d5d57989 */ /* 0x000e2800000e00ff */
[----:B------:R-:W-:Y:S04]  /*2ca0*/  SHFL.DOWN PT, R227, R183, 0x1, 0x1f ;  /* 0x08201f00b7e37f89 */ /* 0x000fe800000e0000 */
[----:B------:R-:W1:Y:S04]  /*2cb0*/  SHFL.DOWN PT, R230, R184, 0x1, 0x1f ;  /* 0x08201f00b8e67f89 */ /* 0x000e6800000e0000 */
[----:B------:R-:W-:Y:S04]  /*2cc0*/  SHFL.IDX PT, R183, R183, RZ, 0x1f ;  /* 0x00001fffb7b77589 */ /* 0x000fe800000e0000 */
[----:B------:R-:W-:Y:S01]  /*2cd0*/  SHFL.IDX PT, R184, R184, RZ, 0x1f ;  /* 0x00001fffb8b87589 */ /* 0x000fe200000e0000 */
[----:B0-----:R-:W-:Y:S01]  /*2ce0*/  @P1 FFMA.FTZ R212, R213, R212, R208 ;  /* 0x000000d4d5d41223 */ /* 0x001fe200000100d0 */
[----:B------:R-:W-:-:S03]  /*2cf0*/  ISETP.GT.AND P1, PT, R144, 0x1d, PT ;  /* 0x0000001d9000780c */ /* 0x000fc60003f24270 */
[----:B------:R-:W-:Y:S02]  /*2d00*/  FFMA.FTZ R197, R197, R212, R196 ;  /* 0x000000d4c5c57223 */ /* 0x000fe400000100c4 */
[----:B------:R-:W-:Y:S02]  /*2d10*/  FMUL.FTZ R196, R114, R181 ;  /* 0x000000b572c47220 */ /* 0x000fe40000410000 */
[----:B-1----:R-:W-:Y:S01]  /*2d20*/  @P2 FFMA.FTZ R225, R230, R225, R227 ;  /* 0x000000e1e6e12223 */ /* 0x002fe200000100e3 */
[----:B------:R-:W-:Y:S01]  /*2d30*/  ISETP.GT.AND P2, PT, R144, 0x1b, PT ;  /* 0x0000001b9000780c */ /* 0x000fe20003f44270 */
[CC--:B------:R-:W-:Y:S02]  /*2d40*/  FFMA.FTZ R212, R180.reuse, R197.reuse, R199 ;  /* 0x000000c5b4d47223 */ /* 0x0c0fe400000100c7 */
[-C--:B------:R-:W-:Y:S02]  /*2d50*/  FFMA.FTZ R199, R180, R197.reuse, R196 ;  /* 0x000000c5b4c77223 */ /* 0x080fe400000100c4 */
[----:B------:R-:W-:-:S02]  /*2d60*/  FFMA.FTZ R208, R83, R197, RZ ;  /* 0x000000c553d07223 */ /* 0x000fc400000100ff */
        /* <DEDUP_REMOVED lines=24> */
[-C--:B------:R-:W-:Y:S02]  /*2ef0*/  FFMA.FTZ R225, R77, R212.reuse, R211 ;  /* 0x000000d44de17223 */ /* 0x080fe400000100d3 */
[----:B------:R-:W-:Y:S02]  /*2f00*/  FFMA.FTZ R211, R219, R212, R209 ;  /* 0x000000d4dbd37223 */ /* 0x000fe400000100d1 */
[C---:B------:R-:W-:Y:S02]  /*2f10*/  FFMA.FTZ R220, R215.reuse, R213, R220 ;  /* 0x000000d5d7dc7223 */ /* 0x040fe400000100dc */
[----:B------:R-:W-:Y:S02]  /*2f20*/  FFMA.FTZ R218, R215, R216, R218 ;  /* 0x000000d8d7da7223 */ /* 0x000fe400000100da */
[----:B------:R-:W-:Y:S02]  /*2f30*/  FFMA.FTZ R227, R76, R211, R225 ;  /* 0x000000d34ce37223 */ /* 0x000fe400000100e1 */
[----:B------:R-:W-:-:S02]  /*2f40*/  FMUL.FTZ R213, R106, R171 ;  /* 0x000000ab6ad57220 */ /* 0x000fc40000410000 */
[----:B------:R-:W-:Y:S02]  /*2f50*/  FFMA.FTZ R225, R221, R220, R222 ;  /* 0x000000dcdde17223 */ /* 0x000fe400000100de */
[----:B------:R-:W-:Y:S02]  /*2f60*/  FFMA.FTZ R222, R219, R218, R224 ;  /* 0x000000dadbde7223 */ /* 0x000fe400000100e0 */
[-C--:B------:R-:W-:Y:S02]  /*2f70*/  FFMA.FTZ R227, R75, R220.reuse, R227 ;  /* 0x000000dc4be37223 */ /* 0x080fe400000100e3 */
[----:B------:R-:W-:Y:S02]  /*2f80*/  FFMA.FTZ R215, R221, R220, R213 ;  /* 0x000000dcddd77223 */ /* 0x000fe400000100d5 */
[----:B------:R-:W-:Y:S02]  /*2f90*/  FFMA.FTZ R192, R192, R222, R195 ;  /* 0x000000dec0c07223 */ /* 0x000fe400000100c3 */
[----:B------:R-:W-:-:S02]  /*2fa0*/  FFMA.FTZ R226, R217, R225, R226 ;  /* 0x000000e1d9e27223 */ /* 0x000fc400000100e2 */
[----:B------:R-:W-:Y:S02]  /*2fb0*/  FFMA.FTZ R227, R74, R215, R227 ;  /* 0x000000d74ae37223 */ /* 0x000fe400000100e3 */
[----:B------:R-:W-:Y:S02]  /*2fc0*/  FMUL.FTZ R224, R104, R169 ;  /* 0x000000a968e07220 */ /* 0x000fe40000410000 */
[----:B------:R-:W-:Y:S02]  /*2fd0*/  FFMA.FTZ R190, R190, R192, R193 ;  /* 0x000000c0bebe7223 */ /* 0x000fe400000100c1 */
[-C--:B------:R-:W-:Y:S02]  /*2fe0*/  FFMA.FTZ R188, R191, R226.reuse, R188 ;  /* 0x000000e2bfbc7223 */ /* 0x080fe400000100bc */
[-C--:B------:R-:W-:Y:S02]  /*2ff0*/  FFMA.FTZ R227, R73, R226.reuse, R227 ;  /* 0x000000e249e37223 */ /* 0x080fe400000100e3 */
[----:B------:R-:W-:-:S02]  /*3000*/  FFMA.FTZ R191, R191, R226, R224 ;  /* 0x000000e2bfbf7223 */ /* 0x000fc400000100e0 */
[----:B------:R-:W-:Y:S02]  /*3010*/  FFMA.FTZ R174, R174, R190, R185 ;  /* 0x000000beaeae7223 */ /* 0x000fe400000100b9 */
        /* <DEDUP_REMOVED lines=8> */
[----:B------:R-:W-:Y:S02]  /*30a0*/  FFMA.FTZ R185, R162, R185, R157 ;  /* 0x000000b9a2b97223 */ /* 0x000fe4000001009d */
[----:B------:R-:W-:Y:S02]  /*30b0*/  FFMA.FTZ R227, R70, R163, R227 ;  /* 0x000000a346e37223 */ /* 0x000fe400000100e3 */
[----:B------:R-:W-:-:S02]  /*30c0*/  FMUL.FTZ R158, R100, R161 ;  /* 0x000000a1649e7220 */ /* 0x000fc40000410000 */
[----:B------:R-:W-:Y:S02]  /*30d0*/  FFMA.FTZ R180, R180, R186, R189 ;  /* 0x000000bab4b47223 */ /* 0x000fe400000100bd */
[-C--:B------:R-:W-:Y:S02]  /*30e0*/  FFMA.FTZ R162, R68, R185.reuse, R227 ;  /* 0x000000b944a27223 */ /* 0x080fe400000100e3 */
[----:B------:R-:W-:Y:S02]  /*30f0*/  FFMA.FTZ R159, R159, R185, R158 ;  /* 0x000000b99f9f7223 */ /* 0x000fe4000001009e */
[-C--:B------:R-:W-:Y:S02]  /*3100*/  FFMA.FTZ R197, R115, -R156.reuse, R197 ;  /* 0x8000009c73c57223 */ /* 0x080fe400000100c5 */
[----:B------:R-:W-:Y:S02]  /*3110*/  FMUL.FTZ R156, R180, R156 ;  /* 0x0000009cb49c7220 */ /* 0x000fe40000410000 */
[----:B------:R-:W-:-:S02]  /*3120*/  FFMA.FTZ R157, R65, R159, R162 ;  /* 0x0000009f419d7223 */ /* 0x000fc400000100a2 */
[----:B------:R-:W-:Y:S02]  /*3130*/  FADD.FTZ R196, -R196, R199 ;  /* 0x000000c7c4c47221 */ /* 0x000fe40000010100 */
[----:B------:R-:W-:Y:S01]  /*3140*/  FMUL.FTZ R181, R186, R181 ;  /* 0x000000b5bab57220 */ /* 0x000fe20000410000 */
[----:B------:R-:W0:Y:S01]  /*3150*/  SHFL.DOWN PT, R188, R157, 0x1, 0x1f ;  /* 0x08201f009dbc7f89 */ /* 0x000e2200000e0000 */
[----:B------:R-:W-:Y:S02]  /*3160*/  FFMA.FTZ R162, R156, R197, RZ ;  /* 0x000000c59ca27223 */ /* 0x000fe400000100ff */
[-C--:B------:R-:W-:Y:S02]  /*3170*/  FFMA.FTZ R200, R113, -R182.reuse, R200 ;  /* 0x800000b671c87223 */ /* 0x080fe400000100c8 */
[----:B------:R-:W-:Y:S02]  /*3180*/  FMUL.FTZ R182, R176, R182 ;  /* 0x000000b6b0b67220 */ /* 0x000fe40000410000 */
[----:B------:R-:W-:-:S02]  /*3190*/  FFMA.FTZ R177, R181, R196, R162 ;  /* 0x000000c4b5b17223 */ /* 0x000fc400000100a2 */
[----:B------:R-:W-:Y:S02]  /*31a0*/  FADD.FTZ R201, -R201, R203 ;  /* 0x000000cbc9c97221 */ /* 0x000fe40000010100 */
[----:B------:R-:W-:Y:S02]  /*31b0*/  FMUL.FTZ R179, R174, R179 ;  /* 0x000000b3aeb37220 */ /* 0x000fe40000410000 */
[----:B------:R-:W-:Y:S02]  /*31c0*/  FFMA.FTZ R162, R182, R200, R177 ;  /* 0x000000c8b6a27223 */ /* 0x000fe400000100b1 */
        /* <DEDUP_REMOVED lines=30> */
[----:B0-----:R-:W-:Y:S02]  /*33b0*/  @!P0 FADD.FTZ R157, R157, R188 ;  /* 0x000000bc9d9d8221 */ /* 0x001fe40000010000 */
[-C--:B------:R-:W-:Y:S02]  /*33c0*/  FFMA.FTZ R185, R101, -R164.reuse, R185 ;  /* 0x800000a465b97223 */ /* 0x080fe400000100b9 */
[----:B------:R-:W-:Y:S01]  /*33d0*/  FMUL.FTZ R164, R198, R164 ;  /* 0x000000a4c6a47220 */ /* 0x000fe20000410000 */
[----:B------:R-:W0:Y:S01]  /*33e0*/  SHFL.DOWN PT, R188, R157, 0x2, 0x1f ;  /* 0x08401f009dbc7f89 */ /* 0x000e2200000e0000 */
[----:B------:R-:W-:-:S02]  /*33f0*/  FFMA.FTZ R160, R167, R163, R160 ;  /* 0x000000a3a7a07223 */ /* 0x000fc400000100a0 */
[----:B------:R-:W-:Y:S02]  /*3400*/  FADD.FTZ R159, -R158, R159 ;  /* 0x0000009f9e9f7221 */ /* 0x000fe40000010100 */
[----:B------:R-:W-:Y:S02]  /*3410*/  FMUL.FTZ R161, R194, R161 ;  /* 0x000000a1c2a17220 */ /* 0x000fe40000410000 */
[----:B------:R-:W-:Y:S02]  /*3420*/  FFMA.FTZ R160, R164, R185, R160 ;  /* 0x000000b9a4a07223 */ /* 0x000fe400000100a0 */
[----:B------:R-:W-:Y:S02]  /*3430*/  FADD.FTZ R38, R167, R38 ;  /* 0x00000026a7267221 */ /* 0x000fe40000010000 */
[----:B------:R-:W-:Y:S02]  /*3440*/  FFMA.FTZ R158, R161, R159, R160 ;  /* 0x0000009fa19e7223 */ /* 0x000fe400000100a0 */
[----:B------:R-:W-:-:S02]  /*3450*/  FFMA.FTZ R9, R184, R9, R183 ;  /* 0x00000009b8097223 */ /* 0x000fc400000100b7 */
[----:B------:R-:W-:Y:S01]  /*3460*/  FMUL.FTZ R8, R184, R8 ;  /* 0x00000008b8087220 */ /* 0x000fe20000410000 */
[----:B------:R-:W1:Y:S01]  /*3470*/  SHFL.DOWN PT, R165, R158, 0x1, 0x1f ;  /* 0x08201f009ea57f89 */ /* 0x000e6200000e0000 */
[----:B------:R-:W-:Y:S02]  /*3480*/  FADD.FTZ R36, R161, R36 ;  /* 0x00000024a1247221 */ /* 0x000fe40000010000 */
[----:B------:R-:W-:Y:S01]  /*3490*/  FADD.FTZ R37, R164, R37 ;  /* 0x00000025a4257221 */ /* 0x000fe20000010000 */
[----:B------:R2:W-:Y:S01]  /*34a0*/  @!P3 STS.64 [UR4+0x1308], R8 ;  /* 0x00130808ff00b988 */ /* 0x0005e20008000a04 */
[----:B------:R-:W-:Y:S02]  /*34b0*/  FADD.FTZ R39, R166, R39 ;  /* 0x00000027a6277221 */ /* 0x000fe40000010000 */
[----:B------:R-:W-:Y:S02]  /*34c0*/  FADD.FTZ R40, R169, R40 ;  /* 0x00000028a9287221 */ /* 0x000fe40000010000 */
[----:B0-----:R-:W-:-:S02]  /*34d0*/  @!P1 FADD.FTZ R157, R157, R188 ;  /* 0x000000bc9d9d9221 */ /* 0x001fc40000010000 */
[----:B------:R-:W-:Y:S02]  /*34e0*/  FADD.FTZ R41, R168, R41 ;  /* 0x00000029a8297221 */ /* 0x000fe40000010000 */
[----:B------:R-:W-:Y:S01]  /*34f0*/  FADD.FTZ R42, R171, R42 ;  /* 0x0000002aab2a7221 */ /* 0x000fe20000010000 */
[----:B------:R-:W0:Y:S01]  /*3500*/  SHFL.DOWN PT, R160, R157, 0x4, 0x1f ;  /* 0x08801f009da07f89 */ /* 0x000e2200000e0000 */
[C---:B--2---:R-:W-:Y:S02]  /*3510*/  FMUL.FTZ R9, R155.reuse, R216 ;  /* 0x000000d89b097220 */ /* 0x044fe40000410000 */
[----:B------:R-:W-:Y:S02]  /*3520*/  FMUL.FTZ R8, R155, R210 ;  /* 0x000000d29b087220 */ /* 0x000fe40000410000 */
[----:B------:R-:W-:Y:S02]  /*3530*/  FMUL.FTZ R9, R9, R220 ;  /* 0x000000dc09097220 */ /* 0x000fe40000410000 */
[----:B------:R-:W-:-:S02]  /*3540*/  FMUL.FTZ R187, R8, R187 ;  /* 0x000000bb08bb7220 */ /* 0x000fc40000410000 */
[C---:B------:R-:W-:Y:S02]  /*3550*/  FMUL.FTZ R8, R155.reuse, R218 ;  /* 0x000000da9b087220 */ /* 0x040fe40000410000 */
[----:B-1----:R-:W-:Y:S01]  /*3560*/  @!P0 FADD.FTZ R158, R158, R165 ;  /* 0x000000a59e9e8221 */ /* 0x002fe20000010000 */
[----:B------:R-:W-:Y:S01]  /*3570*/  ISETP.GT.AND P0, PT, R144, 0x17, PT ;  /* 0x000000179000780c */ /* 0x000fe20003f04270 */
[----:B------:R-:W-:Y:S02]  /*3580*/  FMUL.FTZ R209, R8, R209 ;  /* 0x000000d108d17220 */ /* 0x000fe40000410000 */
[----:B------:R-:W-:Y:S01]  /*3590*/  FMUL.FTZ R8, R155, R204 ;  /* 0x000000cc9b087220 */ /* 0x000fe20000410000 */
[----:B------:R-:W1:Y:S01]  /*35a0*/  SHFL.DOWN PT, R165, R158, 0x2, 0x1f ;  /* 0x08401f009ea57f89 */ /* 0x000e6200000e0000 */
[----:B------:R-:W-:Y:S02]  /*35b0*/  FFMA.FTZ R187, R105, R210, R187 ;  /* 0x000000d269bb7223 */ /* 0x000fe400000100bb */
[----:B------:R-:W-:-:S02]  /*35c0*/  FMUL.FTZ R189, R8, R189 ;  /* 0x000000bd08bd7220 */ /* 0x000fc40000410000 */
[----:B------:R-:W-:Y:S02]  /*35d0*/  FMUL.FTZ R8, R155, R192 ;  /* 0x000000c09b087220 */ /* 0x000fe40000410000 */
[----:B------:R-:W-:Y:S02]  /*35e0*/  FFMA.FTZ R218, R108, R218, R209 ;  /* 0x000000da6cda7223 */ /* 0x000fe400000100d1 */
[----:B0-----:R-:W-:Y:S02]  /*35f0*/  @!P2 FADD.FTZ R157, R157, R160 ;  /* 0x000000a09d9da221 */ /* 0x001fe40000010000 */
[----:B------:R-:W-:Y:S02]  /*3600*/  FMUL.FTZ R207, R8, R207 ;  /* 0x000000cf08cf7220 */ /* 0x000fe40000410000 */
[----:B------:R-:W-:Y:S01]  /*3610*/  FMUL.FTZ R8, R155, R190 ;  /* 0x000000be9b087220 */ /* 0x000fe20000410000 */
[----:B------:R-:W0:Y:S01]  /*3620*/  SHFL.DOWN PT, R160, R157, 0x8, 0x1f ;  /* 0x09001f009da07f89 */ /* 0x000e2200000e0000 */
[----:B------:R-:W-:-:S02]  /*3630*/  FFMA.FTZ R189, R103, R204, R189 ;  /* 0x000000cc67bd7223 */ /* 0x000fc400000100bd */
[----:B------:R-:W-:Y:S02]  /*3640*/  FMUL.FTZ R205, R8, R205 ;  /* 0x000000cd08cd7220 */ /* 0x000fe40000410000 */
[----:B------:R-:W-:Y:S02]  /*3650*/  FMUL.FTZ R8, R155, R174 ;  /* 0x000000ae9b087220 */ /* 0x000fe40000410000 */
[----:B------:R-:W-:Y:S02]  /*3660*/  FFMA.FTZ R192, R110, R192, R207 ;  /* 0x000000c06ec07223 */ /* 0x000fe400000100cf */
[----:B------:R-:W-:Y:S02]  /*3670*/  FMUL.FTZ R201, R8, R201 ;  /* 0x000000c908c97220 */ /* 0x000fe40000410000 */
[----:B-1----:R-:W-:Y:S01]  /*3680*/  @!P1 FADD.FTZ R158, R158, R165 ;  /* 0x000000a59e9e9221 */ /* 0x002fe20000010000 */
[----:B------:R-:W-:Y:S01]  /*3690*/  ISETP.GT.AND P1, PT, R144, 0xf, PT ;  /* 0x0000000f9000780c */ /* 0x000fe20003f24270 */
[----:B------:R-:W-:-:S02]  /*36a0*/  FFMA.FTZ R205, R111, R190, R205 ;  /* 0x000000be6fcd7223 */ /* 0x000fc400000100cd */
[----:B------:R-:W-:Y:S01]  /*36b0*/  FFMA.FTZ R174, R112, R174, R201 ;  /* 0x000000ae70ae7223 */ /* 0x000fe200000100c9 */
[----:B------:R-:W1:Y:S01]  /*36c0*/  SHFL.DOWN PT, R165, R158, 0x4, 0x1f ;  /* 0x08801f009ea57f89 */ /* 0x000e6200000e0000 */
        /* <DEDUP_REMOVED lines=9> */
[----:B------:R-:W-:Y:S02]  /*3760*/  FADD.FTZ R47, R178, R47 ;  /* 0x0000002fb22f7221 */ /* 0x000fe40000010000 */
[----:B------:R-:W-:Y:S02]  /*3770*/  FADD.FTZ R48, R179, R48 ;  /* 0x00000030b3307221 */ /* 0x000fe40000010000 */
[----:B------:R-:W-:-:S02]  /*3780*/  FADD.FTZ R57, R192, R57 ;  /* 0x00000039c0397221 */ /* 0x000fc40000010000 */
[----:B------:R-:W-:Y:S02]  /*3790*/  FADD.FTZ R49, R182, R49 ;  /* 0x00000031b6317221 */ /* 0x000fe40000010000 */
[----:B-1----:R-:W-:Y:S02]  /*37a0*/  @!P2 FADD.FTZ R158, R158, R165 ;  /* 0x000000a59e9ea221 */ /* 0x002fe40000010000 */
[----:B------:R-:W-:Y:S02]  /*37b0*/  FADD.FTZ R56, R205, R56 ;  /* 0x00000038cd387221 */ /* 0x000fe40000010000 */
[----:B------:R-:W-:Y:S01]  /*37c0*/  FADD.FTZ R50, R181, R50 ;  /* 0x00000032b5327221 */ /* 0x000fe20000010000 */
[----:B------:R-:W1:Y:S01]  /*37d0*/  SHFL.DOWN PT, R167, R158, 0x8, 0x1f ;  /* 0x09001f009ea77f89 */ /* 0x000e6200000e0000 */
[----:B------:R-:W-:Y:S02]  /*37e0*/  FADD.FTZ R55, R174, R55 ;  /* 0x00000037ae377221 */ /* 0x000fe40000010000 */
[----:B------:R-:W-:-:S02]  /*37f0*/  FADD.FTZ R51, R156, R51 ;  /* 0x000000339c337221 */ /* 0x000fc40000010000 */
[----:B0-----:R-:W-:Y:S02]  /*3800*/  @!P1 FADD.FTZ R157, R157, R160 ;  /* 0x000000a09d9d9221 */ /* 0x001fe40000010000 */
[----:B------:R-:W-:-:S04]  /*3810*/  FMUL.FTZ R160, R155, R214 ;  /* 0x000000d69ba07220 */ /* 0x000fc80000410000 */
[----:B------:R-:W-:Y:S02]  /*3820*/  FMUL.FTZ R161, R160, R162 ;  /* 0x000000a2a0a17220 */ /* 0x000fe40000410000 */
[----:B------:R-:W-:Y:S02]  /*3830*/  FMUL.FTZ R160, R155, R206 ;  /* 0x000000ce9ba07220 */ /* 0x000fe40000410000 */
[----:B------:R-:W-:Y:S02]  /*3840*/  FFMA.FTZ R214, R106, R214, R161 ;  /* 0x000000d66ad67223 */ /* 0x000fe400000100a1 */
[----:B------:R-:W-:Y:S02]  /*3850*/  FFMA.FTZ R161, R107, R216, R9 ;  /* 0x000000d86ba17223 */ /* 0x000fe40000010009 */
[----:B------:R-:W-:Y:S02]  /*3860*/  FMUL.FTZ R9, R155, R222 ;  /* 0x000000de9b097220 */ /* 0x000fe40000410000 */
[----:B-1----:R-:W-:Y:S01]  /*3870*/  @!P0 FADD.FTZ R158, R158, R167 ;  /* 0x000000a79e9e8221 */ /* 0x002fe20000010000 */
[----:B------:R-:W-:Y:S01]  /*3880*/  ISETP.NE.AND P0, PT, R144, RZ, PT ;  /* 0x000000ff9000720c */ /* 0x000fe20003f05270 */
[----:B------:R-:W-:-:S02]  /*3890*/  FADD.FTZ R60, R161, R60 ;  /* 0x0000003ca13c7221 */ /* 0x000fc40000010000 */
[----:B------:R-:W-:Y:S01]  /*38a0*/  FMUL.FTZ R9, R9, R212 ;  /* 0x000000d409097220 */ /* 0x000fe20000410000 */
[----:B------:R-:W0:Y:S01]  /*38b0*/  SHFL.DOWN PT, R161, R158, 0x10, 0x1f ;  /* 0x0a001f009ea17f89 */ /* 0x000e2200000e0000 */
[----:B------:R-:W-:Y:S02]  /*38c0*/  FMUL.FTZ R165, R160, R224 ;  /* 0x000000e0a0a57220 */ /* 0x000fe40000410000 */
[----:B------:R-:W-:Y:S02]  /*38d0*/  FFMA.FTZ R9, R109, R222, R9 ;  /* 0x000000de6d097223 */ /* 0x000fe40000010009 */
[----:B------:R-:W-:Y:S02]  /*38e0*/  FMUL.FTZ R160, R155, R202 ;  /* 0x000000ca9ba07220 */ /* 0x000fe40000410000 */
[----:B------:R-:W-:Y:S01]  /*38f0*/  FADD.FTZ R58, R9, R58 ;  /* 0x0000003a093a7221 */ /* 0x000fe20000010000 */
[----:B------:R-:W-:Y:S01]  /*3900*/  MOV R9, R157 ;  /* 0x0000009d00097202 */ /* 0x000fe20000000f00 */
[----:B------:R-:W-:-:S02]  /*3910*/  FMUL.FTZ R157, R155, R176 ;  /* 0x000000b09b9d7220 */ /* 0x000fc40000410000 */
[----:B------:R-:W-:Y:S02]  /*3920*/  FMUL.FTZ R163, R160, R163 ;  /* 0x000000a3a0a37220 */ /* 0x000fe40000410000 */
[----:B------:R-:W-:Y:S02]  /*3930*/  FMUL.FTZ R162, R155, R194 ;  /* 0x000000c29ba27220 */ /* 0x000fe40000410000 */
[----:B------:R-:W-:Y:S02]  /*3940*/  FMUL.FTZ R200, R157, R200 ;  /* 0x000000c89dc87220 */ /* 0x000fe40000410000 */
[C---:B------:R-:W-:Y:S02]  /*3950*/  FMUL.FTZ R160, R155.reuse, R198 ;  /* 0x000000c69ba07220 */ /* 0x040fe40000410000 */
[----:B------:R-:W-:Y:S02]  /*3960*/  FMUL.FTZ R157, R155, R186 ;  /* 0x000000ba9b9d7220 */ /* 0x000fe40000410000 */
[----:B------:R-:W-:-:S02]  /*3970*/  FMUL.FTZ R159, R162, R159 ;  /* 0x0000009fa29f7220 */ /* 0x000fc40000410000 */
[----:B------:R-:W-:Y:S02]  /*3980*/  FMUL.FTZ R160, R160, R185 ;  /* 0x000000b9a0a07220 */ /* 0x000fe40000410000 */
[----:B0-----:R-:W-:Y:S02]  /*3990*/  @!P1 FADD.FTZ R158, R158, R161 ;  /* 0x000000a19e9e9221 */ /* 0x001fe40000010000 */
[----:B------:R-:W-:Y:S02]  /*39a0*/  FMUL.FTZ R157, R157, R196 ;  /* 0x000000c49d9d7220 */ /* 0x000fe40000410000 */
[----:B------:R-:W-:Y:S01]  /*39b0*/  FFMA.FTZ R194, R100, R194, R159 ;  /* 0x000000c264c27223 */ /* 0x000fe2000001009f */
[----:B------:R-:W-:Y:S01]  /*39c0*/  MOV R8, R158 ;  /* 0x0000009e00087202 */ /* 0x000fe20000000f00 */
[----:B------:R-:W-:Y:S02]  /*39d0*/  FMUL.FTZ R158, R155, R180 ;  /* 0x000000b49b9e7220 */ /* 0x000fe40000410000 */
[----:B------:R-:W-:-:S02]  /*39e0*/  FFMA.FTZ R206, R104, R206, R165 ;  /* 0x000000ce68ce7223 */ /* 0x000fc400000100a5 */
[----:B------:R-:W-:Y:S01]  /*39f0*/  FMUL.FTZ R158, R158, R197 ;  /* 0x000000c59e9e7220 */ /* 0x000fe20000410000 */
[----:B------:R0:W-:Y:S01]  /*3a00*/  @!P0 STS.64 [0x858], R8 ;  /* 0x00085808ff008388 */ /* 0x0001e20000000a00 */
        /* <DEDUP_REMOVED lines=15> */
[----:B0-----:R-:W-:-:S13]  /*3b00*/  ISETP.NE.AND P0, PT, R134, c[0x0][0x174], PT ;  /* 0x00005d0086007a0c */ /* 0x001fda0003f05270 */
[----:B------:R-:W0:Y:S04]  /*3b10*/  @P0 LDS R156, [R11+0x1f08] ;  /* 0x001f08000b9c0984 */ /* 0x000e280000000800 */
[----:B------:R-:W1:Y:S01]  /*3b20*/  @P0 LDS R155, [R11+0x1b08] ;  /* 0x001b08000b9b0984 */ /* 0x000e620000000800 */
[----:B0-----:R-:W-:Y:S02]  /*3b30*/  @P0 FADD.FTZ R9, R9, R156 ;  /* 0x0000009c09090221 */ /* 0x001fe40000010000 */
[----:B-1----:R-:W-:-:S03]  /*3b40*/  @P0 FADD.FTZ R8, R8, R155 ;  /* 0x0000009b08080221 */ /* 0x002fc60000010000 */
[----:B------:R0:W-:Y:S04]  /*3b50*/  STS [R11+0x1f08], R9 ;  /* 0x001f08090b007388 */ /* 0x0001e80000000800 */
[----:B------:R0:W-:Y:S02]  /*3b60*/  STS [R11+0x1b08], R8 ;  /* 0x001b08080b007388 */ /* 0x0001e40000000800 */
.L_x_4793:
[----:B0-----:R-:W-:Y:S05]  /*3b70*/  BSYNC B0 ;  /* 0x0000000000007941 */ /* 0x001fea0003800000 */
.L_x_4792:
        /* <DEDUP_REMOVED lines=12> */
[C---:B------:R-:W-:Y:S02]  /*3c40*/  LEA R34, P1, R8.reuse, R34, 0x2 ;  /* 0x0000002208227211 */ /* 0x040fe400078210ff */
[C---:B------:R-:W-:Y:S02]  /*3c50*/  LEA R35, P2, R155.reuse, R35, 0x2 ;  /* 0x000000239b237211 */ /* 0x040fe400078410ff */
[----:B------:R-:W-:Y:S02]  /*3c60*/  LEA.HI.X R31, R8, R31, R9, 0x2, P1 ;  /* 0x0000001f081f7211 */ /* 0x000fe400008f1409 */
[----:B------:R-:W-:Y:S02]  /*3c70*/  LEA.HI.X R32, R155, R32, R156, 0x2, P2 ;  /* 0x000000209b207211 */ /* 0x000fe400010f149c */
[----:B------:R-:W-:-:S02]  /*3c80*/  IADD3 R11, R11, 0x4, RZ ;  /* 0x000000040b0b7810 */ /* 0x000fc40007ffe0ff */
[----:B------:R-:W-:Y:S02]  /*3c90*/  IADD3 R0, R0, 0x1, RZ ;  /* 0x0000000100007810 */ /* 0x000fe40007ffe0ff */
[----:B------:R-:W-:Y:S01]  /*3ca0*/  IADD3.X R29, RZ, R29, RZ, P3, !PT ;  /* 0x0000001dff1d7210 */ /* 0x000fe20001ffe4ff */
[----:B------:R-:W-:Y:S01]  /*3cb0*/  @P0 CALL.REL.NOINC `(.L_x_4789) ;  /* 0x0000001000000944 */ /* 0x000fe20003c00000 */
[----:B------:R-:W-:Y:S05]  /*3cc0*/  BRA `(.L_x_4794) ;  /* 0xffffe14000007947 */ /* 0x000fea000383ffff */
.L_x_4789:
        /* <DEDUP_REMOVED lines=9> */
[C---:B------:R-:W-:Y:S01]  /*3d60*/  LOP3.LUT R20, R136.reuse, 0x20, RZ, 0xfc, !PT ;  /* 0x0000002088147812 */ /* 0x040fe200078efcff */
[----:B------:R-:W-:Y:S01]  /*3d70*/  IMAD R11, R153, c[0x0][0x2e0], RZ ;  /* 0x0000b800990b7a24 */ /* 0x000fe200078e02ff */
[----:B------:R-:W-:Y:S01]  /*3d80*/  LEA.HI.X R10, R136, c[0x0][0x334], R16, 0x2, P4 ;  /* 0x0000cd00880a7a11 */ /* 0x000fe200020f1410 */
[----:B------:R-:W-:Y:S01]  /*3d90*/  IMAD R65, R137, -0x200, R150 ;  /* 0xfffffe0089417824 */ /* 0x000fe200078e0296 */
[----:B------:R-:W-:Y:S01]  /*3da0*/  IADD3 R9, R9, R13, RZ ;  /* 0x0000000d09097210 */ /* 0x000fe20007ffe0ff */
[----:B------:R-:W-:Y:S01]  /*3db0*/  IMAD R11, R154, c[0x0][0x2e4], R11 ;  /* 0x0000b9009a0b7a24 */ /* 0x000fe200078e020b */
[----:B------:R-:W-:-:S02]  /*3dc0*/  LOP3.LUT R22, R136, 0x40, RZ, 0xfc, !PT ;  /* 0x0000004088167812 */ /* 0x000fc400078efcff */
[----:B------:R-:W-:Y:S01]  /*3dd0*/  SHF.R.S32.HI R71, RZ, 0x1f, R65 ;  /* 0x0000001fff477819 */ /* 0x000fe20000011441 */
[----:B------:R-:W-:-:S05]  /*3de0*/  IMAD.WIDE.U32 R8, R154, c[0x0][0x2e0], R8 ;  /* 0x0000b8009a087a25 */ /* 0x000fca00078e0008 */
[----:B------:R-:W-:Y:S01]  /*3df0*/  IADD3 R0, P1, R65, R8, RZ ;  /* 0x0000000841007210 */ /* 0x000fe20007f3e0ff */
[----:B------:R-:W-:Y:S01]  /*3e00*/  STS [R116.X4], R51 ;  /* 0x0000003374007388 */ /* 0x000fe20000004800 */
[----:B------:R-:W-:Y:S02]  /*3e10*/  IADD3 R8, P4, R136, R133, RZ ;  /* 0x0000008588087210 */ /* 0x000fe40007f9e0ff */
[----:B------:R-:W-:Y:S01]  /*3e20*/  IADD3.X R9, R71, R11, R9, P1, !PT ;  /* 0x0000000b47097210 */ /* 0x000fe20000ffe409 */
[----:B------:R-:W-:Y:S01]  /*3e30*/  STS [R116.X4+0x4], R50 ;  /* 0x0000043274007388 */ /* 0x000fe20000004800 */
[----:B------:R-:W-:-:S03]  /*3e40*/  LEA R14, P5, R0, R15, 0x2 ;  /* 0x0000000f000e7211 */ /* 0x000fc600078a10ff */
[----:B------:R-:W-:Y:S01]  /*3e50*/  STS [R116.X4+0x8], R49 ;  /* 0x0000083174007388 */ /* 0x000fe20000004800 */
[----:B------:R-:W-:Y:S02]  /*3e60*/  LEA.HI.X R15, R0, R10, R9, 0x2, P5 ;  /* 0x0000000a000f7211 */ /* 0x000fe400028f1409 */
[----:B------:R-:W-:Y:S01]  /*3e70*/  LEA.HI.X.SX32 R9, R133, R16, 0x1, P4 ;  /* 0x0000001085097211 */ /* 0x000fe200020f0eff */
        /* <DEDUP_REMOVED lines=35> */
[----:B------:R-:W-:-:S09]  /*40b0*/  ISETP.GE.AND P1, PT, R22, R49, PT ;  /* 0x000000311600720c */ /* 0x000fd20003f26270 */
        /* <DEDUP_REMOVED lines=10> */
.L_x_4796:
[----:B------:R-:W-:Y:S05]  /*4160*/  BSYNC B0 ;  /* 0x0000000000007941 */ /* 0x000fea0003800000 */
.L_x_4795:
[C---:B------:R-:W-:Y:S01]  /*4170*/  LOP3.LUT R24, R136.reuse, 0x60, RZ, 0xfc, !PT ;  /* 0x0000006088187812 */ /* 0x040fe200078efcff */
[----:B------:R-:W-:Y:S01]  /*4180*/  @!P2 STG.E [R14.64+-0x780], R19 ;  /* 0xfff880130e00a986 */ /* 0x000fe2000c101906 */
[----:B------:R-:W-:Y:S01]  /*4190*/  LOP3.LUT R26, R136, 0x80, RZ, 0xfc, !PT ;  /* 0x00000080881a7812 */ /* 0x000fe200078efcff */
[----:B------:R-:W-:Y:S01]  /*41a0*/  FADD.FTZ R0, R52, R145 ;  /* 0x0000009134007221 */ /* 0x000fe20000010000 */
[----:B------:R-:W-:Y:S01]  /*41b0*/  ISETP.GE.AND P4, PT, R24, R49, PT ;  /* 0x000000311800720c */ /* 0x000fe20003f86270 */
[----:B------:R-:W-:Y:S01]  /*41c0*/  @!P1 STG.E [R14.64+-0x700], R21 ;  /* 0xfff900150e009986 */ /* 0x000fe2000c101906 */
[----:B------:R-:W-:Y:S01]  /*41d0*/  LOP3.LUT R28, R136, 0xa0, RZ, 0xfc, !PT ;  /* 0x000000a0881c7812 */ /* 0x000fe200078efcff */
[----:B------:R-:W-:Y:S01]  /*41e0*/  FADD.FTZ R11, R0, R53 ;  /* 0x00000035000b7221 */ /* 0x000fe20000010000 */
[C---:B------:R-:W-:Y:S01]  /*41f0*/  LOP3.LUT R30, R136.reuse, 0xc0, RZ, 0xfc, !PT ;  /* 0x000000c0881e7812 */ /* 0x040fe200078efcff */
[----:B------:R-:W-:Y:S01]  /*4200*/  BSSY B0, `(.L_x_4797) ;  /* 0x0000067000007945 */ /* 0x000fe20003800000 */
[C---:B------:R-:W-:Y:S01]  /*4210*/  LOP3.LUT R32, R136.reuse, 0xe0, RZ, 0xfc, !PT ;  /* 0x000000e088207812 */ /* 0x040fe200078efcff */
[----:B------:R-:W-:Y:S01]  /*4220*/  FADD.FTZ R0, R11, R54 ;  /* 0x000000360b007221 */ /* 0x000fe20000010000 */
[----:B------:R-:W-:-:S02]  /*4230*/  LOP3.LUT R34, R136, 0x100, RZ, 0xfc, !PT ;  /* 0x0000010088227812 */ /* 0x000fc400078efcff */
[----:B------:R-:W-:Y:S01]  /*4240*/  LOP3.LUT R36, R136, 0x120, RZ, 0xfc, !PT ;  /* 0x0000012088247812 */ /* 0x000fe200078efcff */
[----:B------:R-:W-:Y:S01]  /*4250*/  FADD.FTZ R11, R0, R55 ;  /* 0x00000037000b7221 */ /* 0x000fe20000010000 */
[-C--:B------:R-:W-:Y:S01]  /*4260*/  ISETP.GE.AND P5, PT, R26, R49.reuse, PT ;  /* 0x000000311a00720c */ /* 0x080fe20003fa6270 */
[----:B------:R-:W-:Y:S01]  /*4270*/  @!P4 STG.E [R14.64+-0x680], R23 ;  /* 0xfff980170e00c986 */ /* 0x000fe2000c101906 */
[-C--:B------:R-:W-:Y:S01]  /*4280*/  ISETP.GE.AND P6, PT, R28, R49.reuse, PT ;  /* 0x000000311c00720c */ /* 0x080fe20003fc6270 */
[----:B------:R-:W-:Y:S01]  /*4290*/  FADD.FTZ R0, R11, R56 ;  /* 0x000000380b007221 */ /* 0x000fe20000010000 */
[-C--:B------:R-:W-:Y:S01]  /*42a0*/  ISETP.GE.AND P1, PT, R30, R49.reuse, PT ;  /* 0x000000311e00720c */ /* 0x080fe20003f26270 */
[----:B------:R-:W-:Y:S01]  /*42b0*/  IMAD.WIDE.U32 R10, R149, c[0x0][0x2f8], RZ ;  /* 0x0000be00950a7a25 */ /* 0x000fe200078e00ff */
[-C--:B------:R-:W-:Y:S02]  /*42c0*/  ISETP.GE.AND P2, PT, R32, R49.reuse, PT ;  /* 0x000000312000720c */ /* 0x080fe40003f46270 */
[----:B------:R-:W-:-:S02]  /*42d0*/  ISETP.GE.AND P3, PT, R34, R49, PT ;  /* 0x000000312200720c */ /* 0x000fc40003f66270 */
[----:B------:R-:W-:Y:S02]  /*42e0*/  ISETP.GE.AND P4, PT, R36, R49, PT ;  /* 0x000000312400720c */ /* 0x000fe40003f86270 */
        /* <DEDUP_REMOVED lines=38> */
[----:B0-----:R-:W-:Y:S02]  /*4550*/  IMAD R13, R149, c[0x0][0x2fc], R0 ;  /* 0x0000bf00950d7a24 */ /* 0x001fe400078e0200 */
[----:B---3--:R-:W-:Y:S01]  /*4560*/  FADD.FTZ R59, R58, R59 ;  /* 0x0000003b3a3b7221 */ /* 0x008fe20000010000 */
[----:B------:R0:W-:Y:S02]  /*4570*/  STS [R116.X4+0x28], R62 ;  /* 0x0000283e74007388 */ /* 0x0001e40000004800 */
[----:B------:R-:W-:Y:S01]  /*4580*/  IADD3 R35, R11, R13, RZ ;  /* 0x0000000d0b237210 */ /* 0x000fe20007ffe0ff */
[----:B-1----:R-:W-:Y:S01]  /*4590*/  FADD.FTZ R60, R59, R60 ;  /* 0x0000003c3b3c7221 */ /* 0x002fe20000010000 */
[----:B------:R1:W-:Y:S03]  /*45a0*/  STS [R116.X4+0x2c], R63 ;  /* 0x00002c3f74007388 */ /* 0x0003e60000004800 */
[----:B--2---:R-:W-:Y:S01]  /*45b0*/  FADD.FTZ R61, R60, R61 ;  /* 0x0000003d3c3d7221 */ /* 0x004fe20000010000 */
[----:B------:R-:W-:Y:S03]  /*45c0*/  STS [R116.X4+0x30], R64 ;  /* 0x0000304074007388 */ /* 0x000fe60000004800 */
[----:B0-----:R-:W-:Y:S01]  /*45d0*/  FADD.FTZ R62, R61, R62 ;  /* 0x0000003e3d3e7221 */ /* 0x001fe20000010000 */
[----:B------:R0:W-:Y:S03]  /*45e0*/  STS [R116.X4+0x34], R66 ;  /* 0x0000344274007388 */ /* 0x0001e60000004800 */
[----:B-1----:R-:W-:Y:S01]  /*45f0*/  FADD.FTZ R63, R62, R63 ;  /* 0x0000003f3e3f7221 */ /* 0x002fe20000010000 */
[----:B------:R-:W-:Y:S03]  /*4600*/  STS [R116.X4+0x38], R67 ;  /* 0x0000384374007388 */ /* 0x000fe60000004800 */
[----:B------:R-:W-:Y:S01]  /*4610*/  FADD.FTZ R63, R63, R64 ;  /* 0x000000403f3f7221 */ /* 0x000fe20000010000 */
[----:B------:R-:W-:Y:S01]  /*4620*/  STS [R116.X4+0x3c], R69 ;  /* 0x00003c4574007388 */ /* 0x000fe20000004800 */
[----:B------:R-:W-:-:S06]  /*4630*/  NOP ;  /* 0x0000000000007918 */ /* 0x000fcc0000000000 */
[----:B------:R-:W-:Y:S01]  /*4640*/  LDS R15, [R132.X4] ;  /* 0x00000000840f7984 */ /* 0x000fe20000004800 */
[----:B0-----:R-:W-:-:S03]  /*4650*/  FADD.FTZ R66, R63, R66 ;  /* 0x000000423f427221 */ /* 0x001fc60000010000 */
        /* <DEDUP_REMOVED lines=33> */
.L_x_4798:
[----:B------:R-:W-:Y:S05]  /*4870*/  BSYNC B0 ;  /* 0x0000000000007941 */ /* 0x000fea0003800000 */
.L_x_4797:
        /* <DEDUP_REMOVED lines=49> */
[----:B------:R-:W-:Y:S01]  /*4b90*/  @!P0 CALL.REL.NOINC `(.L_x_4788) ;  /* 0x0000001000008944 */ /* 0x000fe20003c00000 */
[----:B------:R-:W-:Y:S05]  /*4ba0*/  BRA `(.L_x_4799) ;  /* 0xffffb99000007947 */ /* 0x000fea000383ffff */
.L_x_4788:
[----:B------:R-:W-:Y:S02]  /*4bb0*/  ISETP.NE.U32.AND P0, PT, RZ, c[0x0][0x328], PT ;  /* 0x0000ca00ff007a0c */ /* 0x000fe40003f05070 */
[----:B------:R-:W-:-:S02]  /*4bc0*/  ISETP.NE.U32.AND P2, PT, RZ, c[0x0][0x348], PT ;  /* 0x0000d200ff007a0c */ /* 0x000fc40003f45070 */
[----:B------:R-:W-:Y:S02]  /*4bd0*/  ISETP.NE.AND.EX P1, PT, RZ, c[0x0][0x32c], PT, P0 ;  /* 0x0000cb00ff007a0c */ /* 0x000fe40003f25300 */
[----:B------:R-:W-:-:S11]  /*4be0*/  ISETP.NE.AND.EX P0, PT, RZ, c[0x0][0x34c], PT, P2 ;  /* 0x0000d300ff007a0c */ /* 0x000fd60003f05320 */
[----:B------:R-:W-:Y:S05]  /*4bf0*/  @!P1 BRA `(.L_x_4800) ;  /* 0x0000014000009947 */ /* 0x000fea0003800000 */
[----:B------:R-:W1:Y:S01]  /*4c00*/  SHFL.DOWN P1, R7, R148, 0x1, 0x1f ;  /* 0x08201f0094077f89 */ /* 0x000e620000020000 */
[----:B------:R-:W-:Y:S03]  /*4c10*/  BSSY B0, `(.L_x_4800) ;  /* 0x0000012000007945 */ /* 0x000fe60003800000 */
[----:B0-----:R-:W0:Y:S01]  /*4c20*/  S2R R8, SR_LANEID ;  /* 0x0000000000087919 */ /* 0x001e220000000000 */
[----:B-1----:R-:W-:Y:S01]  /*4c30*/  @P1 FADD R7, R7, R148 ;  /* 0x0000009407071221 */ /* 0x002fe20000000000 */
[----:B0-----:R-:W-:-:S04]  /*4c40*/  ISETP.NE.AND P2, PT, R8, RZ, PT ;  /* 0x000000ff0800720c */ /* 0x001fc80003f45270 */
[----:B------:R-:W0:Y:S04]  /*4c50*/  SHFL.DOWN P1, R0, R7, 0x2, 0x1f ;  /* 0x08401f0007007f89 */ /* 0x000e280000020000 */
[----:B------:R-:W1:Y:S01]  /*4c60*/  S2R R8, SR_TID.X ;  /* 0x0000000000087919 */ /* 0x000e620000002100 */
[----:B0-----:R-:W-:-:S05]  /*4c70*/  @P1 FADD R0, R7, R0 ;  /* 0x0000000007001221 */ /* 0x001fca0000000000 */
[----:B------:R-:W0:Y:S02]  /*4c80*/  SHFL.DOWN P1, R9, R0, 0x4, 0x1f ;  /* 0x08801f0000097f89 */ /* 0x000e240000020000 */
[----:B0-----:R-:W-:-:S05]  /*4c90*/  @P1 FADD R9, R0, R9 ;  /* 0x0000000900091221 */ /* 0x001fca0000000000 */
[----:B------:R-:W0:Y:S02]  /*4ca0*/  SHFL.DOWN P1, R6, R9, 0x8, 0x1f ;  /* 0x09001f0009067f89 */ /* 0x000e240000020000 */
[----:B0-----:R-:W-:-:S05]  /*4cb0*/  @P1 FADD R6, R9, R6 ;  /* 0x0000000609061221 */ /* 0x001fca0000000000 */
[----:B------:R-:W0:Y:S02]  /*4cc0*/  SHFL.DOWN P1, R11, R6, 0x10, 0x1f ;  /* 0x0a001f00060b7f89 */ /* 0x000e240000020000 */
[----:B0-----:R-:W-:Y:S01]  /*4cd0*/  @P1 FADD R11, R6, R11 ;  /* 0x0000000b060b1221 */ /* 0x001fe20000000000 */
[----:B-1----:R-:W-:-:S04]  /*4ce0*/  ISETP.NE.AND P1, PT, R8, RZ, PT ;  /* 0x000000ff0800720c */ /* 0x002fc80003f25270 */
[----:B------:R0:W-:Y:S04]  /*4cf0*/  @!P2 STS [0x854], R11 ;  /* 0x0008540bff00a388 */ /* 0x0001e80000000800 */
[----:B------:R-:W-:Y:S06]  /*4d00*/  BAR.SYNC.DEFER_BLOCKING 0x0 ;  /* 0x0000000000007b1d */ /* 0x000fec0000010000 */
[----:B------:R-:W-:Y:S05]  /*4d10*/  @P1 BRA `(.L_x_4801) ;  /* 0x0000001000001947 */ /* 0x000fea0003800000 */
[----:B0-----:R0:W-:Y:S02]  /*4d20*/  RED.E.ADD.F32.FTZ.RN.STRONG.GPU [R4.64], R11 ;  /* 0x0000000b0400798e */ /* 0x0011e4000c10e786 */
.L_x_4801:
[----:B0-----:R-:W-:Y:S05]  /*4d30*/  BSYNC B0 ;  /* 0x0000000000007941 */ /* 0x001fea0003800000 */
.L_x_4800:
        /* <DEDUP_REMOVED lines=16> */
[----:B--2---:R-:W-:-:S04]  /*4e40*/  ISETP.NE.AND P0, PT, R19, RZ, PT ;  /* 0x000000ff1300720c */ /* 0x004fc80003f05270 */
[----:B------:R0:W-:Y:S04]  /*4e50*/  @!P1 STS [0x854], R6 ;  /* 0x00085406ff009388 */ /* 0x0001e80000000800 */
[----:B------:R-:W-:Y:S06]  /*4e60*/  BAR.SYNC.DEFER_BLOCKING 0x0 ;  /* 0x0000000000007b1d */ /* 0x000fec0000010000 */
[----:B------:R-:W-:Y:S05]  /*4e70*/  @P0 BRA `(.L_x_4804) ;  /* 0x0000004000000947 */ /* 0x000fea0003800000 */
[----:B0-----:R0:W-:Y:S01]  /*4e80*/  RED.E.ADD.F32.FTZ.RN.STRONG.GPU [R2.64], R6 ;  /* 0x000000060200798e */ /* 0x0011e2000c10e786 */
[----:B------:R-:W-:Y:S01]  /*4e90*/  HFMA2.MMA R19, -RZ, RZ, 0, 0 ;  /* 0x00000000ff137435 */ /* 0x000fe200000001ff */
[----:B------:R-:W-:Y:S05]  /*4ea0*/  BRA `(.L_x_4804) ;  /* 0x0000001000007947 */ /* 0x000fea0003800000 */
.L_x_4803:
[----:B0-----:R-:W0:Y:S02]  /*4eb0*/  S2R R19, SR_TID.X ;  /* 0x0000000000137919 */ /* 0x001e240000002100 */
.L_x_4804:
[----:B0-----:R-:W-:Y:S05]  /*4ec0*/  BSYNC B0 ;  /* 0x0000000000007941 */ /* 0x001fea0003800000 */
.L_x_4802:
[----:B------:R-:W-:-:S13]  /*4ed0*/  ISETP.GE.AND P0, PT, R19, c[0x0][0x16c], PT ;  /* 0x00005b0013007a0c */ /* 0x000fda0003f06270 */
        /* <DEDUP_REMOVED lines=21> */
.L_x_4805:
        /* <DEDUP_REMOVED lines=55> */
.L_x_4806:
        /* <DEDUP_REMOVED lines=14> */
.L_x_9072:


//--------------------- .text._Z25selective_scan_bwd_kernelI32Selective_Scan_bwd_kernel_traitsILi32ELi16ELb0ELb0ELb0ELb0ELb1EffEEv12SSMParamsBwd --------------------------
	.section	.text._Z25selective_scan_bwd_kernelI32Selective_Scan_bwd_kernel_traitsILi32ELi16ELb0ELb0ELb0ELb0ELb1EffEEv12SSMParamsBwd,"ax",@progbits
	.sectioninfo	@"SHI_REGISTERS=254"
	.align	128
        .global         _Z25selective_scan_bwd_kernelI32Selective_Scan_bwd_kernel_traitsILi32ELi16ELb0ELb0ELb0ELb0ELb1EffEEv12SSMParamsBwd
        .type           _Z25selective_scan_bwd_kernelI32Selective_Scan_bwd_kernel_traitsILi32ELi16ELb0ELb0ELb0ELb0ELb1EffEEv12SSMParamsBwd,@function
        .size           _Z25selective_scan_bwd_kernelI32Selective_Scan_bwd_kernel_traitsILi32ELi16ELb0ELb0ELb0ELb0ELb1EffEEv12SSMParamsBwd,(.L_x_9073 - _Z25selective_scan_bwd_kernelI32Selective_Scan_bwd_kernel_traitsILi32ELi16ELb0ELb0ELb0ELb0ELb1EffEEv12SSMParamsBwd)
        .other          _Z25selective_scan_bwd_kernelI32Selective_Scan_bwd_kernel_traitsILi32ELi16ELb0ELb0ELb0ELb0ELb1EffEEv12SSMParamsBwd,@"STO_CUDA_ENTRY STV_DEFAULT"
_Z25selective_scan_bwd_kernelI32Selective_Scan_bwd_kernel_traitsILi32ELi16ELb0ELb0ELb0ELb0ELb1EffEEv12SSMParamsBwd:
.text._Z25selective_scan_bwd_kernelI32Selective_Scan_bwd_kernel_traitsILi32ELi16ELb0ELb0ELb0ELb0ELb1EffEEv12SSMParamsBwd:
        /* <DEDUP_REMOVED lines=14> */
[----:B------:R-:W-:Y:S01]  /*00e0*/  MOV R16, c[0x0][0x174] ;  /* 0x00005d0000107a02 */ /* 0x000fe20000000f00 */
[----:B------:R-:W-:Y:S01]  /*00f0*/  UMOV UR4, URZ ;  /* 0x0000003f00047c82 */ /* 0x000fe20008000000 */
[----:B------:R-:W-:Y:S01]  /*0100*/  CS2R R22, SRZ ;  /* 0x0000000000167805 */ /* 0x000fe2000001ff00 */
[----:B------:R-:W4:Y:S01]  /*0110*/  S2R R25, SR_CTAID.X ;  /* 0x0000000000197919 */ /* 0x000f220000002500 */
[----:B------:R-:W-:Y:S01]  /*0120*/  ISETP.GE.AND P5, PT, R16, 0x1, PT ;  /* 0x000000011000780c */ /* 0x000fe20003fa6270 */
[----:B------:R-:W-:Y:S01]  /*0130*/  UMOV UR5, URZ ;  /* 0x0000003f00057c82 */ /* 0x000fe20008000000 */
[----:B----4-:R-:W-:Y:S01]  /*0140*/  SHF.R.S32.HI R24, RZ, 0x1f, R25 ;  /* 0x0000001fff187819 */ /* 0x010fe20000011419 */
[----:B------:R-:W-:-:S04]  /*0150*/  IMAD.WIDE.U32 R2, R25, c[0x0][0x1d0], RZ ;  /* 0x0000740019027a25 */ /* 0x000fc800078e00ff */
[C---:B------:R-:W-:Y:S02]  /*0160*/  IMAD R10, R24.reuse, c[0x0][0x1d0], RZ ;  /* 0x00007400180a7a24 */ /* 0x040fe400078e02ff */
[C---:B------:R-:W-:Y:S02]  /*0170*/  IMAD R12, R24.reuse, c[0x0][0x278], RZ ;  /* 0x00009e00180c7a24 */ /* 0x040fe400078e02ff */
[C---:B------:R-:W-:Y:S02]  /*0180*/  IMAD R9, R25.reuse, c[0x0][0x1d4], R10 ;  /* 0x0000750019097a24 */ /* 0x040fe400078e020a */
[----:B------:R-:W-:Y:S02]  /*0190*/  IMAD R10, R24, c[0x0][0x1e0], RZ ;  /* 0x00007800180a7a24 */ /* 0x000fe400078e02ff */
[----:B0-----:R-:W-:Y:S01]  /*01a0*/  IMAD.WIDE.U32 R4, R25, c[0x0][0x1e0], RZ ;  /* 0x0000780019047a25 */ /* 0x001fe200078e00ff */
[----:B------:R-:W-:Y:S02]  /*01b0*/  IADD3 R3, R3, R9, RZ ;  /* 0x0000000903037210 */ /* 0x000fe40007ffe0ff */
[----:B------:R-:W-:Y:S01]  /*01c0*/  LEA R9, R16, 0xfffffe00, 0x9 ;  /* 0xfffffe0010097811 */ /* 0x000fe200078e48ff */
[----:B------:R-:W-:-:S02]  /*01d0*/  IMAD R13, R25, c[0x0][0x1e4], R10 ;  /* 0x00007900190d7a24 */ /* 0x000fc400078e020a */
[----:B------:R-:W-:Y:S01]  /*01e0*/  IMAD R10, R26, c[0x0][0x1d8], RZ ;  /* 0x000076001a0a7a24 */ /* 0x000fe200078e02ff */
[----:B------:R-:W-:Y:S01]  /*01f0*/  SHF.R.S32.HI R11, RZ, 0x1f, R9 ;  /* 0x0000001fff0b7819 */ /* 0x000fe20000011409 */
[----:B------:R-:W-:Y:S01]  /*0200*/  IMAD.WIDE.U32 R2, R27, c[0x0][0x1d8], R2 ;  /* 0x000076001b027a25 */ /* 0x000fe200078e0002 */
[----:B------:R-:W-:-:S03]  /*0210*/  IADD3 R5, R5, R13, RZ ;  /* 0x0000000d05057210 */ /* 0x000fc60007ffe0ff */
[----:B-1----:R-:W-:Y:S01]  /*0220*/  IMAD.WIDE.U32 R6, R25, c[0x0][0x278], RZ ;  /* 0x00009e0019067a25 */ /* 0x002fe200078e00ff */
[----:B------:R-:W-:-:S03]  /*0230*/  IADD3 R14, P0, R9, R2, RZ ;  /* 0x00000002090e7210 */ /* 0x000fc60007f1e0ff */
[----:B------:R-:W-:Y:S01]  /*0240*/  IMAD R15, R25, c[0x0][0x27c], R12 ;  /* 0x00009f00190f7a24 */ /* 0x000fe200078e020c */
[----:B------:R-:W-:Y:S01]  /*0250*/  LEA R13, P4, R14, c[0x0][0x240], 0x2 ;  /* 0x000090000e0d7a11 */ /* 0x000fe200078810ff */
[----:B------:R-:W-:Y:S02]  /*0260*/  IMAD R10, R27, c[0x0][0x1dc], R10 ;  /* 0x000077001b0a7a24 */ /* 0x000fe400078e020a */
[C---:B------:R-:W-:Y:S01]  /*0270*/  IMAD R16, R26.reuse, c[0x0][0x280], RZ ;  /* 0x0000a0001a107a24 */ /* 0x040fe200078e02ff */
[----:B------:R-:W-:Y:S02]  /*0280*/  IADD3 R7, R7, R15, RZ ;  /* 0x0000000f07077210 */ /* 0x000fe40007ffe0ff */
[----:B------:R-:W-:Y:S01]  /*0290*/  IADD3.X R15, R11, R3, R10, P0, !PT ;  /* 0x000000030b0f7210 */ /* 0x000fe200007fe40a */
[----:B------:R-:W-:Y:S01]  /*02a0*/  IMAD R10, R26, c[0x0][0x1e8], RZ ;  /* 0x00007a001a0a7a24 */ /* 0x000fe200078e02ff */
[----:B------:R-:W-:Y:S01]  /*02b0*/  ISETP.NE.U32.AND P0, PT, RZ, c[0x0][0x260], PT ;  /* 0x00009800ff007a0c */ /* 0x000fe20003f05070 */
[----:B------:R-:W-:Y:S01]  /*02c0*/  IMAD.WIDE.U32 R2, R27, c[0x0][0x1e8], R4 ;  /* 0x00007a001b027a25 */ /* 0x000fe200078e0004 */
[----:B------:R-:W-:-:S02]  /*02d0*/  LEA.HI.X R14, R14, c[0x0][0x244], R15, 0x2, P4 ;  /* 0x000091000e0e7a11 */ /* 0x000fc400020f140f */
[----:B------:R-:W-:Y:S01]  /*02e0*/  ISETP.NE.AND.EX P0, PT, RZ, c[0x0][0x264], PT, P0 ;  /* 0x00009900ff007a0c */ /* 0x000fe20003f05300 */
[----:B------:R-:W-:Y:S01]  /*02f0*/  IMAD.WIDE.U32 R4, R27, c[0x0][0x280], R6 ;  /* 0x0000a0001b047a25 */ /* 0x000fe200078e0006 */
[----:B------:R-:W-:Y:S01]  /*0300*/  IADD3 R12, P6, R9, R2, RZ ;  /* 0x00000002090c7210 */ /* 0x000fe20007fde0ff */
[----:B------:R-:W-:Y:S01]  /*0310*/  CS2R R6, SRZ ;  /* 0x0000000000067805 */ /* 0x000fe2000001ff00 */
[----:B------:R-:W-:Y:S01]  /*0320*/  ISETP.NE.U32.AND P4, PT, RZ, c[0x0][0x348], PT ;  /* 0x0000d200ff007a0c */ /* 0x000fe20003f85070 */
[----:B------:R-:W-:Y:S01]  /*0330*/  IMAD R10, R27, c[0x0][0x1ec], R10 ;  /* 0x00007b001b0a7a24 */ /* 0x000fe200078e020a */
[----:B------:R-:W-:Y:S01]  /*0340*/  IADD3 R9, P3, R9, R4, RZ ;  /* 0x0000000409097210 */ /* 0x000fe20007f7e0ff */
[----:B------:R-:W-:Y:S01]  /*0350*/  IMAD R16, R27, c[0x0][0x284], R16 ;  /* 0x0000a1001b107a24 */ /* 0x000fe200078e0210 */
[----:B------:R-:W-:Y:S02]  /*0360*/  ISETP.NE.AND.EX P4, PT, RZ, c[0x0][0x34c], PT, P4 ;  /* 0x0000d300ff007a0c */ /* 0x000fe40003f85340 */
[----:B------:R-:W-:-:S02]  /*0370*/  IADD3.X R3, R11, R3, R10, P6, !PT ;  /* 0x000000030b037210 */ /* 0x000fc400037fe40a */
[----:B------:R-:W-:Y:S01]  /*0380*/  IADD3.X R10, R11, R5, R16, P3, !PT ;  /* 0x000000050b0a7210 */ /* 0x000fe20001ffe410 */
[----:B------:R-:W-:Y:S01]  /*0390*/  @P0 IMAD R2, R25, c[0x0][0x164], R27 ;  /* 0x0000590019020a24 */ /* 0x000fe200078e021b */
[----:B------:R-:W-:Y:S01]  /*03a0*/  ISETP.NE.U32.AND P3, PT, RZ, c[0x0][0x328], PT ;  /* 0x0000ca00ff007a0c */ /* 0x000fe20003f65070 */
[----:B------:R-:W-:Y:S01]  /*03b0*/  CS2R R4, SRZ ;  /* 0x0000000000047805 */ /* 0x000fe2000001ff00 */
[----:B------:R-:W-:Y:S01]  /*03c0*/  LEA R11, P6, R12, c[0x0][0x248], 0x2 ;  /* 0x000092000c0b7a11 */ /* 0x000fe200078c10ff */
[----:B------:R-:W-:Y:S01]  /*03d0*/  @P0 IMAD R2, R2, c[0x0][0x174], RZ ;  /* 0x00005d0002020a24 */ /* 0x000fe200078e02ff */
[----:B------:R-:W-:Y:S02]  /*03e0*/  ISETP.NE.AND.EX P3, PT, RZ, c[0x0][0x32c], PT, P3 ;  /* 0x0000cb00ff007a0c */ /* 0x000fe40003f65330 */
[----:B------:R-:W-:Y:S01]  /*03f0*/  LEA.HI.X R12, R12, c[0x0][0x24c], R3, 0x2, P6 ;  /* 0x000093000c0c7a11 */ /* 0x000fe200030f1403 */
[----:B------:R-:W-:Y:S01]  /*0400*/  @P0 IMAD R2, R2, c[0x0][0x16c], RZ ;  /* 0x00005b0002020a24 */ /* 0x000fe200078e02ff */
[----:B------:R-:W-:-:S02]  /*0410*/  @P0 MOV R15, 0x8 ;  /* 0x00000008000f0802 */ /* 0x000fc40000000f00 */
[----:B------:R-:W-:-:S04]  /*0420*/  LEA R3, P6, R9, c[0x0][0x308], 0x2 ;  /* 0x0000c20009037a11 */ /* 0x000fc800078c10ff */
[----:B------:R-:W-:Y:S01]  /*0430*/  LEA.HI.X R10, R9, c[0x0][0x30c], R10, 0x2, P6 ;  /* 0x0000c300090a7a11 */ /* 0x000fe200030f140a */
[----:B--2---:R0:W1:Y:S02]  /*0440*/  @P1 R2UR UR4, R0 ;  /* 0x00000000000413c2 */ /* 0x00406400000e0000 */
[----:B------:R-:W-:-:S04]  /*0450*/  @P3 LEA R6, P1, R27, c[0x0][0x328], 0x2 ;  /* 0x0000ca001b063a11 */ /* 0x000fc800078210ff */
[C---:B------:R-:W-:Y:S02]  /*0460*/  @P3 LEA.HI.X R7, R27.reuse, c[0x0][0x32c], R26, 0x2, P1 ;  /* 0x0000cb001b073a11 */ /* 0x040fe400008f141a */
[----:B---3--:R2:W3:Y:S01]  /*0470*/  @P2 R2UR UR5, R8 ;  /* 0x00000000080523c2 */ /* 0x0084e200000e0000 */
[----:B------:R-:W-:-:S04]  /*0480*/  @P4 LEA R4, P2, R27, c[0x0][0x348], 0x2 ;  /* 0x0000d2001b044a11 */ /* 0x000fc800078410ff */
[----:B------:R-:W-:Y:S01]  /*0490*/  @P4 LEA.HI.X R5, R27, c[0x0][0x34c], R26, 0x2, P2 ;  /* 0x0000d3001b054a11 */ /* 0x000fe200010f141a */
[----:B--2---:R-:W-:Y:S01]  /*04a0*/  @P0 IMAD.WIDE R8, R2, R15, c[0x0][0x260] ;  /* 0x0000980002080625 */ /* 0x004fe200078e020f */
[----:B------:R-:W-:Y:S01]  /*04b0*/  @!P0 CS2R R8, SRZ ;  /* 0x0000000000088805 */ /* 0x000fe2000001ff00 */
[----:B------:R-:W-:Y:S05]  /*04c0*/  @!P5 BRA `(.L_x_4807) ;  /* 0x00006b100000d947 */ /* 0x000fea0003800000 */
[----:B0-----:R-:W0:Y:S01]  /*04d0*/  S2R R21, SR_TID.X ;  /* 0x0000000000157919 */ /* 0x001e220000002100 */
[----:B------:R2:W4:Y:S01]  /*04e0*/  R2UR UR14, R13 ;  /* 0x000000000d0e73c2 */ /* 0x00052200000e0000 */
[----:B------:R-:W-:Y:S01]  /*04f0*/  HFMA2.MMA R18, -RZ, RZ, 0, 0 ;  /* 0x00000000ff127435 */ /* 0x000fe200000001ff */
[----:B------:R-:W-:Y:S01]  /*0500*/  CS2R R22, SRZ ;  /* 0x0000000000167805 */ /* 0x000fe2000001ff00 */
[----:B------:R-:W3:Y:S05]  /*0510*/  S2R R19, SR_LANEID ;  /* 0x0000000000137919 */ /* 0x000eea0000000000 */
[----:B------:R2:W1:Y:S08]  /*0520*/  R2UR UR15, R14 ;  /* 0x000000000e0f73c2 */ /* 0x00047000000e0000 */
[----:B------:R2:W1:Y:S01]  /*0530*/  R2UR UR12, R11 ;  /* 0x000000000b0c73c2 */ /* 0x00046200000e0000 */
[----:B0-----:R-:W-:-:S07]  /*0540*/  SHF.L.U32 R0, R21, 0x4, RZ ;  /* 0x0000000415007819 */ /* 0x001fce00000006ff */
[----:B------:R2:W0:Y:S01]  /*0550*/  R2UR UR13, R12 ;  /* 0x000000000c0d73c2 */ /* 0x00042200000e0000 */
[----:B------:R-:W-:Y:S02]  /*0560*/  LOP3.LUT R16, R21, 0x1f, RZ, 0xc0, !PT ;  /* 0x0000001f15107812 */ /* 0x000fe400078ec0ff */
[----:B------:R-:W-:-:S04]  /*0570*/  LOP3.LUT R0, R0, 0xfffffe00, RZ, 0xc0, !PT ;  /* 0xfffffe0000007812 */ /* 0x000fc800078ec0ff */
[----:B------:R-:W-:Y:S01]  /*0580*/  LOP3.LUT R20, R0, 0x1f, R21, 0xf8, !PT ;  /* 0x0000001f00147812 */ /* 0x000fe200078ef815 */
[----:B------:R2:W0:Y:S03]  /*0590*/  R2UR UR10, R3 ;  /* 0x00000000030a73c2 */ /* 0x00042600000e0000 */
[----:B------:R-:W-:-:S05]  /*05a0*/  SHF.R.S32.HI R17, RZ, 0x1f, R20 ;  /* 0x0000001fff117819 */ /* 0x000fca0000011414 */
[----:B-1-34-:R2:W0:Y:S02]  /*05b0*/  R2UR UR11, R10 ;  /* 0x000000000a0b73c2 */ /* 0x01a42400000e0000 */
.L_x_4823:
[----:B------:R-:W-:Y:S01]  /*05c0*/  IADD3 R0, -R18, c[0x0][0x174], RZ ;  /* 0x00005d0012007a10 */ /* 0x000fe20007ffe1ff */
[----:B------:R-:W-:Y:S01]  /*05d0*/  BAR.SYNC.DEFER_BLOCKING 0x0 ;  /* 0x0000000000007b1d */ /* 0x000fe20000010000 */
[----:B------:R-:W-:Y:S01]  /*05e0*/  LOP3.LUT R106, R20, 0x20, RZ, 0xfc, !PT ;  /* 0x00000020146a7812 */ /* 0x000fe200078efcff */
[----:B0-2---:R-:W-:Y:S01]  /*05f0*/  CS2R R12, SRZ ;  /* 0x00000000000c7805 */ /* 0x005fe2000001ff00 */
[----:B------:R-:W-:Y:S01]  /*0600*/  LEA R2, R0, 0xfffffe00, 0x9 ;  /* 0xfffffe0000027811 */ /* 0x000fe200078e48ff */
[----:B------:R-:W-:Y:S01]  /*0610*/  CS2R R40, SRZ ;  /* 0x0000000000287805 */ /* 0x000fe2000001ff00 */
[----:B------:R-:W-:Y:S01]  /*0620*/  LEA R10, P1, R20, UR14, 0x2 ;  /* 0x0000000e140a7c11 */ /* 0x000fe2000f8210ff */
[----:B------:R-:W-:Y:S01]  /*0630*/  CS2R R14, SRZ ;  /* 0x00000000000e7805 */ /* 0x000fe2000001ff00 */
[----:B------:R-:W-:Y:S01]  /*0640*/  IADD3 R111, -R2, c[0x0][0x168], RZ ;  /* 0x00005a00026f7a10 */ /* 0x000fe20007ffe1ff */
[----:B------:R-:W-:Y:S01]  /*0650*/  CS2R R42, SRZ ;  /* 0x00000000002a7805 */ /* 0x000fe2000001ff00 */
[----:B------:R-:W-:-:S02]  /*0660*/  LOP3.LUT R110, R20, 0xa0, RZ, 0xfc, !PT ;  /* 0x000000a0146e7812 */ /* 0x000fc400078efcff */
[-C--:B------:R-:W-:Y:S02]  /*0670*/  ISETP.GE.AND P0, PT, R20, R111.reuse, PT ;  /* 0x0000006f1400720c */ /* 0x080fe40003f06270 */
[----:B------:R-:W-:Y:S02]  /*0680*/  ISETP.GE.AND P2, PT, R106, R111, PT ;  /* 0x0000006f6a00720c */ /* 0x000fe40003f46270 */
[----:B------:R-:W-:Y:S02]  /*0690*/  MOV R3, RZ ;  /* 0x000000ff00037202 */ /* 0x000fe40000000f00 */
[C---:B------:R-:W-:Y:S02]  /*06a0*/  LOP3.LUT R109, R20.reuse, 0x80, RZ, 0xfc, !PT ;  /* 0x00000080146d7812 */ /* 0x040fe400078efcff */
[C---:B------:R-:W-:Y:S02]  /*06b0*/  LOP3.LUT R107, R20.reuse, 0x40, RZ, 0xfc, !PT ;  /* 0x00000040146b7812 */ /* 0x040fe400078efcff */
[----:B------:R-:W-:-:S02]  /*06c0*/  LEA.HI.X R11, R20, UR15, R17, 0x2, P1 ;  /* 0x0000000f140b7c11 */ /* 0x000fc400088f1411 */
[C---:B------:R-:W-:Y:S02]  /*06d0*/  LOP3.LUT R108, R20.reuse, 0x60, RZ, 0xfc, !PT ;  /* 0x00000060146c7812 */ /* 0x040fe400078efcff */
[----:B------:R-:W-:Y:S01]  /*06e0*/  LOP3.LUT R101, R20, 0xc0, RZ, 0xfc, !PT ;  /* 0x000000c014657812 */ /* 0x000fe200078efcff */
[----:B------:R1:W2:Y:S01]  /*06f0*/  @!P0 LDG.E R3, [R10.64] ;  /* 0x000000080a038981 */ /* 0x0002a2000c1e1900 */
[-C--:B------:R-:W-:Y:S02]  /*0700*/  ISETP.GE.AND P6, PT, R110, R111.reuse, PT ;  /* 0x0000006f6e00720c */ /* 0x080fe40003fc6270 */
[----:B------:R-:W-:Y:S01]  /*0710*/  LOP3.LUT R102, R20, 0xe0, RZ, 0xfc, !PT ;  /* 0x000000e014667812 */ /* 0x000fe200078efcff */
[----:B------:R1:W3:Y:S01]  /*0720*/  @!P2 LDG.E R12, [R10.64+0x80] ;  /* 0x000080080a0ca981 */ /* 0x0002e2000c1e1900 */
[-C--:B------:R-:W-:Y:S02]  /*0730*/  ISETP.GE.AND P5, PT, R109, R111.reuse, PT ;  /* 0x0000006f6d00720c */ /* 0x080fe40003fa6270 */
[----:B------:R-:W-:-:S02]  /*0740*/  ISETP.GE.AND P3, PT, R107, R111, PT ;  /* 0x0000006f6b00720c */ /* 0x000fc40003f66270 */
[----:B------:R-:W-:Y:S02]  /*0750*/  LOP3.LUT R103, R20, 0x100, RZ, 0xfc, !PT ;  /* 0x0000010014677812 */ /* 0x000fe400078efcff */
[-C--:B------:R-:W-:Y:S02]  /*0760*/  ISETP.GE.AND P4, PT, R108, R111.reuse, PT ;  /* 0x0000006f6c00720c */ /* 0x080fe40003f86270 */
[-C--:B------:R-:W-:Y:S01]  /*0770*/  ISETP.GE.AND P0, PT, R101, R111.reuse, PT ;  /* 0x0000006f6500720c */ /* 0x080fe20003f06270 */
[----:B------:R1:W4:Y:S01]  /*0780*/  @!P6 LDG.E R40, [R10.64+0x280] ;  /* 0x000280080a28e981 */ /* 0x000322000c1e1900 */
[-C--:B------:R-:W-:Y:S02]  /*0790*/  ISETP.GE.AND P1, PT, R102, R111.reuse, PT ;  /* 0x0000006f6600720c */ /* 0x080fe40003f26270 */
[----:B------:R-:W-:Y:S01]  /*07a0*/  ISETP.GE.AND P2, PT, R103, R111, PT ;  /* 0x0000006f6700720c */ /* 0x000fe20003f46270 */
[----:B------:R1:W5:Y:S01]  /*07b0*/  @!P5 LDG.E R15, [R10.64+0x200] ;  /* 0x000200080a0fd981 */ /* 0x000362000c1e1900 */
[----:B------:R-:W-:-:S02]  /*07c0*/  LOP3.LUT R104, R20, 0x120, RZ, 0xfc, !PT ;  /* 0x0000012014687812 */ /* 0x000fc400078efcff */
[C---:B------:R-:W-:Y:S01]  /*07d0*/  LOP3.LUT R105, R20.reuse, 0x140, RZ, 0xfc, !PT ;  /* 0x0000014014697812 */ /* 0x040fe200078efcff */
[----:B------:R1:W4:Y:S01]  /*07e0*/  @!P3 LDG.E R13, [R10.64+0x100] ;  /* 0x000100080a0db981 */ /* 0x000322000c1e1900 */
[C---:B------:R-:W-:Y:S02]  /*07f0*/  LOP3.LUT R100, R20.reuse, 0x160, RZ, 0xfc, !PT ;  /* 0x0000016014647812 */ /* 0x040fe400078efcff */
[----:B------:R-:W-:Y:S01]  /*0800*/  LOP3.LUT R99, R20, 0x180, RZ, 0xfc, !PT ;  /* 0x0000018014637812 */ /* 0x000fe200078efcff */
[----:B------:R1:W5:Y:S01]  /*0810*/  @!P4 LDG.E R14, [R10.64+0x180] ;  /* 0x000180080a0ec981 */ /* 0x000362000c1e1900 */
[-C--:B------:R-:W-:Y:S02]  /*0820*/  ISETP.GE.AND P6, PT, R104, R111.reuse, PT ;  /* 0x0000006f6800720c */ /* 0x080fe40003fc6270 */
[----:B------:R-:W-:Y:S01]  /*0830*/  LOP3.LUT R98, R20, 0x1a0, RZ, 0xfc, !PT ;  /* 0x000001a014627812 */ /* 0x000fe200078efcff */
[----:B------:R1:W5:Y:S01]  /*0840*/  @!P0 LDG.E R41, [R10.64+0x300] ;  /* 0x000300080a298981 */ /* 0x000362000c1e1900 */
[----:B------:R-:W-:-:S02]  /*0850*/  ISETP.GE.AND P5, PT, R105, R111, PT ;  /* 0x0000006f6900720c */ /* 0x000fc40003fa6270 */
[C---:B------:R-:W-:Y:S01]  /*0860*/  LOP3.LUT R97, R20.reuse, 0x1c0, RZ, 0xfc, !PT ;  /* 0x000001c014617812 */ /* 0x040fe200078efcff */
[----:B------:R1:W5:Y:S01]  /*0870*/  @!P1 LDG.E R42, [R10.64+0x380] ;  /* 0x000380080a2a9981 */ /* 0x000362000c1e1900 */
[----:B------:R-:W-:Y:S02]  /*0880*/  LOP3.LUT R95, R20, 0x1e0, RZ, 0xfc, !PT ;  /* 0x000001e0145f7812 */ /* 0x000fe400078efcff */
[-C--:B------:R-:W-:Y:S01]  /*0890*/  ISETP.GE.AND P3, PT, R100, R111.reuse, PT ;  /* 0x0000006f6400720c */ /* 0x080fe20003f66270 */
[----:B------:R1:W5:Y:S01]  /*08a0*/  @!P2 LDG.E R43, [R10.64+0x400] ;  /* 0x000400080a2ba981 */ /* 0x000362000c1e1900 */
[-C--:B------:R-:W-:Y:S02]  /*08b0*/  ISETP.GE.AND P4, PT, R99, R111.reuse, PT ;  /* 0x0000006f6300720c */ /* 0x080fe40003f86270 */
[-C--:B------:R-:W-:Y:S02]  /*08c0*/  ISETP.GE.AND P0, PT, R98, R111.reuse, PT ;  /* 0x0000006f6200720c */ /* 0x080fe40003f06270 */
[-C--:B------:R-:W-:Y:S01]  /*08d0*/  ISETP.GE.AND P1, PT, R97, R111.reuse, PT ;  /* 0x0000006f6100720c */ /* 0x080fe20003f26270 */
[----:B------:R-:W-:Y:S01]  /*08e0*/  CS2R R44, SRZ ;  /* 0x00000000002c7805 */ /* 0x000fe2000001ff00 */
[----:B------:R-:W-:Y:S01]  /*08f0*/  ISETP.GE.AND P2, PT, R95, R111, PT ;  /* 0x0000006f5f00720c */ /* 0x000fe20003f46270 */
[----:B------:R-:W-:Y:S01]  /*0900*/  CS2R R46, SRZ ;  /* 0x00000000002e7805 */ /* 0x000fe2000001ff00 */
[----:B------:R-:W-:Y:S01]  /*0910*/  CS2R R48, SRZ ;  /* 0x0000000000307805 */ /* 0x000fe2000001ff00 */
[----:B------:R-:W-:-:S02]  /*0920*/  MOV R50, RZ ;  /* 0x000000ff00327202 */ /* 0x000fc40000000f00 */
[----:B------:R1:W5:Y:S04]  /*0930*/  @!P6 LDG.E R44, [R10.64+0x480] ;  /* 0x000480080a2ce981 */ /* 0x000368000c1e1900 */
[----:B------:R1:W5:Y:S04]  /*0940*/  @!P5 LDG.E R45, [R10.64+0x500] ;  /* 0x000500080a2dd981 */ /* 0x000368000c1e1900 */
[----:B------:R1:W5:Y:S04]  /*0950*/  @!P3 LDG.E R46, [R10.64+0x580] ;  /* 0x000580080a2eb981 */ /* 0x000368000c1e1900 */
[----:B------:R1:W5:Y:S04]  /*0960*/  @!P4 LDG.E R47, [R10.64+0x600] ;  /* 0x000600080a2fc981 */ /* 0x000368000c1e1900 */
[----:B------:R1:W5:Y:S04]  /*0970*/  @!P0 LDG.E R48, [R10.64+0x680] ;  /* 0x000680080a308981 */ /* 0x000368000c1e1900 */
[----:B------:R1:W5:Y:S04]  /*0980*/  @!P1 LDG.E R49, [R10.64+0x700] ;  /* 0x000700080a319981 */ /* 0x000368000c1e1900 */
[----:B------:R1:W5:Y:S01]  /*0990*/  @!P2 LDG.E R50, [R10.64+0x780] ;  /* 0x000780080a32a981 */ /* 0x000362000c1e1900 */
[----:B------:R-:W-:-:S02]  /*09a0*/  IADD3 R30, R19, 0x20, RZ ;  /* 0x00000020131e7810 */ /* 0x000fc40007ffe0ff */
[C---:B------:R-:W-:Y:S02]  /*09b0*/  IADD3 R32, R19.reuse, 0x40, RZ ;  /* 0x0000004013207810 */ /* 0x040fe40007ffe0ff */
[C---:B------:R-:W-:Y:S02]  /*09c0*/  IADD3 R34, R19.reuse, 0x60, RZ ;  /* 0x0000006013227810 */ /* 0x040fe40007ffe0ff */
[CC--:B------:R-:W-:Y:S02]  /*09d0*/  LEA.HI.SX32 R28, R19.reuse, R19.reuse, 0x1b ;  /* 0x00000013131c7211 */ /* 0x0c0fe400078fdaff */
[C---:B------:R-:W-:Y:S02]  /*09e0*/  IADD3 R36, R19.reuse, 0x80, RZ ;  /* 0x0000008013247810 */ /* 0x040fe40007ffe0ff */
[----:B------:R-:W-:Y:S02]  /*09f0*/  IADD3 R38, R19, 0xa0, RZ ;  /* 0x000000a013267810 */ /* 0x000fe40007ffe0ff */
[----:B------:R-:W-:-:S02]  /*0a00*/  LEA.HI.SX32 R29, R30, R19, 0x1b ;  /* 0x000000131e1d7211 */ /* 0x000fc400078fdaff */
[-C--:B------:R-:W-:Y:S02]  /*0a10*/  LEA.HI.SX32 R30, R32, R19.reuse, 0x1b ;  /* 0x00000013201e7211 */ /* 0x080fe400078fdaff */
[-C--:B------:R-:W-:Y:S02]  /*0a20*/  LEA.HI.SX32 R31, R34, R19.reuse, 0x1b ;  /* 0x00000013221f7211 */ /* 0x080fe400078fdaff */
[-C--:B------:R-:W-:Y:S02]  /*0a30*/  LEA.HI.SX32 R32, R36, R19.reuse, 0x1b ;  /* 0x0000001324207211 */ /* 0x080fe400078fdaff */
[C---:B-1----:R-:W-:Y:S02]  /*0a40*/  IADD3 R10, R19.reuse, 0xe0, RZ ;  /* 0x000000e0130a7810 */ /* 0x042fe40007ffe0ff */
[----:B------:R-:W-:Y:S02]  /*0a50*/  LEA.HI.SX32 R33, R38, R19, 0x1b ;  /* 0x0000001326217211 */ /* 0x000fe400078fdaff */
[----:B------:R-:W-:-:S02]  /*0a60*/  IADD3 R34, R19, 0xc0, RZ ;  /* 0x000000c013227810 */ /* 0x000fc40007ffe0ff */
[C---:B------:R-:W-:Y:S02]  /*0a70*/  IADD3 R36, R19.reuse, 0x100, RZ ;  /* 0x0000010013247810 */ /* 0x040fe40007ffe0ff */
[C---:B------:R-:W-:Y:S02]  /*0a80*/  IADD3 R38, R19.reuse, 0x120, RZ ;  /* 0x0000012013267810 */ /* 0x040fe40007ffe0ff */
[-C--:B------:R-:W-:Y:S02]  /*0a90*/  LEA.HI.SX32 R35, R10, R19.reuse, 0x1b ;  /* 0x000000130a237211 */ /* 0x080fe400078fdaff */
[C---:B------:R-:W-:Y:S02]  /*0aa0*/  IADD3 R52, R19.reuse, 0x140, RZ ;  /* 0x0000014013347810 */ /* 0x040fe40007ffe0ff */
[----:B------:R-:W-:Y:S02]  /*0ab0*/  LEA.HI.SX32 R34, R34, R19, 0x1b ;  /* 0x0000001322227211 */ /* 0x000fe400078fdaff */
[----:B------:R-:W-:-:S02]  /*0ac0*/  IADD3 R10, R19, 0x160, RZ ;  /* 0x00000160130a7810 */ /* 0x000fc40007ffe0ff */
[-C--:B------:R-:W-:Y:S02]  /*0ad0*/  LEA.HI.SX32 R36, R36, R19.reuse, 0x1b ;  /* 0x0000001324247211 */ /* 0x080fe400078fdaff */
[-C--:B------:R-:W-:Y:S02]  /*0ae0*/  LEA.HI.SX32 R37, R38, R19.reuse, 0x1b ;  /* 0x0000001326257211 */ /* 0x080fe400078fdaff */
[-C--:B------:R-:W-:Y:S02]  /*0af0*/  LEA.HI.SX32 R38, R52, R19.reuse, 0x1b ;  /* 0x0000001334267211 */ /* 0x080fe400078fdaff */
[----:B------:R-:W-:Y:S02]  /*0b00*/  LEA.HI.SX32 R39, R10, R19, 0x1b ;  /* 0x000000130a277211 */ /* 0x000fe400078fdaff */
[----:B------:R-:W-:Y:S02]  /*0b10*/  IADD3 R10, R19, 0x1e0, RZ ;  /* 0x000001e0130a7810 */ /* 0x000fe40007ffe0ff */
[----:B------:R-:W-:-:S02]  /*0b20*/  ISETP.GE.AND P2, PT, R20, R111, PT ;  /* 0x0000006f1400720c */ /* 0x000fc40003f46270 */
[-C--:B------:R-:W-:Y:S02]  /*0b30*/  ISETP.GE.AND P1, PT, R106, R111.reuse, PT ;  /* 0x0000006f6a00720c */ /* 0x080fe40003f26270 */
[-C--:B------:R-:W-:Y:S02]  /*0b40*/  ISETP.GE.AND P4, PT, R108, R111.reuse, PT ;  /* 0x0000006f6c00720c */ /* 0x080fe40003f86270 */
[-C--:B------:R-:W-:Y:S02]  /*0b50*/  ISETP.GE.AND P6, PT, R109, R111.reuse, PT ;  /* 0x0000006f6d00720c */ /* 0x080fe40003fc6270 */
[-C--:B------:R-:W-:Y:S02]  /*0b60*/  ISETP.GE.AND P5, PT, R110, R111.reuse, PT ;  /* 0x0000006f6e00720c */ /* 0x080fe40003fa6270 */
[----:B------:R-:W-:Y:S01]  /*0b70*/  ISETP.GE.AND P3, PT, R101, R111, PT ;  /* 0x0000006f6500720c */ /* 0x000fe20003f66270 */
[----:B------:R-:W-:Y:S01]  /*0b80*/  CS2R R64, SRZ ;  /* 0x0000000000407805 */ /* 0x000fe2000001ff00 */
[----:B------:R-:W-:Y:S01]  /*0b90*/  CS2R R66, SRZ ;  /* 0x0000000000427805 */ /* 0x000fe2000001ff00 */
[----:B------:R-:W-:Y:S01]  /*0ba0*/  MOV R63, RZ ;  /* 0x000000ff003f7202 */ /* 0x000fe20000000f00 */
[----:B------:R-:W-:Y:S01]  /*0bb0*/  CS2R R68, SRZ ;  /* 0x0000000000447805 */ /* 0x000fe2000001ff00 */
[----:B------:R-:W-:Y:S01]  /*0bc0*/  CS2R R70, SRZ ;  /* 0x0000000000467805 */ /* 0x000fe2000001ff00 */
[----:B------:R-:W-:-:S02]  /*0bd0*/  MOV R72, RZ ;  /* 0x000000ff00487202 */ /* 0x000fc40000000f00 */
[----:B------:R-:W-:Y:S01]  /*0be0*/  MOV R74, RZ ;  /* 0x000000ff004a7202 */ /* 0x000fe20000000f00 */
[----:B--2---:R-:W-:Y:S04]  /*0bf0*/  STS [R28.X4], R3 ;  /* 0x000000031c007388 */ /* 0x004fe80000004800 */
[----:B---3--:R1:W-:Y:S02]  /*0c00*/  STS [R29.X4+0x80], R12 ;  /* 0x0000800c1d007388 */ /* 0x0083e40000004800 */
[C---:B-1----:R-:W-:Y:S02]  /*0c10*/  IADD3 R12, R19.reuse, 0x1a0, RZ ;  /* 0x000001a0130c7810 */ /* 0x042fe40007ffe0ff */
[----:B----4-:R-:W-:Y:S04]  /*0c20*/  STS [R30.X4+0x100], R13 ;  /* 0x0001000d1e007388 */ /* 0x010fe80000004800 */
[----:B-----5:R1:W-:Y:S04]  /*0c30*/  STS [R31.X4+0x180], R14 ;  /* 0x0001800e1f007388 */ /* 0x0203e80000004800 */
[----:B------:R-:W-:Y:S04]  /*0c40*/  STS [R32.X4+0x200], R15 ;  /* 0x0002000f20007388 */ /* 0x000fe80000004800 */
[----:B------:R2:W-:Y:S01]  /*0c50*/  STS [R33.X4+0x280], R40 ;  /* 0x0002802821007388 */ /* 0x0005e20000004800 */
[----:B-1----:R-:W-:-:S03]  /*0c60*/  IADD3 R14, R19, 0x1c0, RZ ;  /* 0x000001c0130e7810 */ /* 0x002fc60007ffe0ff */
[----:B------:R1:W-:Y:S01]  /*0c70*/  STS [R34.X4+0x300], R41 ;  /* 0x0003002922007388 */ /* 0x0003e20000004800 */
[----:B--2---:R-:W-:-:S03]  /*0c80*/  IADD3 R40, R19, 0x180, RZ ;  /* 0x0000018013287810 */ /* 0x004fc60007ffe0ff */
[----:B------:R2:W-:Y:S01]  /*0c90*/  STS [R35.X4+0x380], R42 ;  /* 0x0003802a23007388 */ /* 0x0005e20000004800 */
[----:B------:R-:W-:-:S03]  /*0ca0*/  LEA.HI.SX32 R40, R40, R19, 0x1b ;  /* 0x0000001328287211 */ /* 0x000fc600078fdaff */
[----:B------:R3:W-:Y:S01]  /*0cb0*/  STS [R36.X4+0x400], R43 ;  /* 0x0004002b24007388 */ /* 0x0007e20000004800 */
[-C--:B-1----:R-:W-:Y:S02]  /*0cc0*/  LEA.HI.SX32 R41, R12, R19.reuse, 0x1b ;  /* 0x000000130c297211 */ /* 0x082fe400078fdaff */
[----:B------:R-:W-:Y:S01]  /*0cd0*/  SHF.L.U32 R12, R19, 0x4, RZ ;  /* 0x00000004130c7819 */ /* 0x000fe200000006ff */
[----:B------:R-:W-:Y:S01]  /*0ce0*/  STS [R37.X4+0x480], R44 ;  /* 0x0004802c25007388 */ /* 0x000fe20000004800 */
[----:B--2---:R-:W-:-:S03]  /*0cf0*/  LEA.HI.SX32 R42, R14, R19, 0x1b ;  /* 0x000000130e2a7211 */ /* 0x004fc600078fdaff */
[----:B------:R-:W-:Y:S01]  /*0d00*/  STS [R38.X4+0x500], R45 ;  /* 0x0005002d26007388 */ /* 0x000fe20000004800 */
[----:B---3--:R-:W-:-:S03]  /*0d10*/  LEA.HI.SX32 R43, R10, R19, 0x1b ;  /* 0x000000130a2b7211 */ /* 0x008fc600078fdaff */
[----:B------:R1:W-:Y:S04]  /*0d20*/  STS [R39.X4+0x580], R46 ;  /* 0x0005802e27007388 */ /* 0x0003e80000004800 */
[----:B------:R-:W-:Y:S04]  /*0d30*/  STS [R40.X4+0x600], R47 ;  /* 0x0006002f28007388 */ /* 0x000fe80000004800 */
[----:B------:R-:W-:Y:S01]  /*0d40*/  STS [R41.X4+0x680], R48 ;  /* 0x0006803029007388 */ /* 0x000fe20000004800 */
[----:B-1----:R-:W-:-:S03]  /*0d50*/  LEA.HI.SX32 R46, R12, R12, 0x1b ;  /* 0x0000000c0c2e7211 */ /* 0x002fc600078fdaff */
        /* <DEDUP_REMOVED lines=19> */
[----:B------:R-:W-:-:S02]  /*0e90*/  SHF.L.U32 R45, R20, 0x2, RZ ;  /* 0x00000002142d7819 */ /* 0x000fc400000006ff */
[----:B------:R-:W-:Y:S02]  /*0ea0*/  SHF.L.U64.HI R44, R20, 0x2, R17 ;  /* 0x00000002142c7819 */ /* 0x000fe40000010211 */
[----:B------:R-:W-:Y:S01]  /*0eb0*/  IADD3 R10, P0, R45, UR12, RZ ;  /* 0x0000000c2d0a7c10 */ /* 0x000fe2000ff1e0ff */
[----:B------:R-:W-:Y:S01]  /*0ec0*/  CS2R R14, SRZ ;  /* 0x00000000000e7805 */ /* 0x000fe2000001ff00 */
[----:B------:R-:W-:Y:S02]  /*0ed0*/  MOV R3, RZ ;  /* 0x000000ff00037202 */ /* 0x000fe40000000f00 */
[----:B0-----:R-:W-:Y:S01]  /*0ee0*/  IADD3.X R11, R44, UR13, RZ, P0, !PT ;  /* 0x0000000d2c0b7c10 */ /* 0x001fe200087fe4ff */
[----:B------:R-:W-:Y:S01]  /*0ef0*/  BAR.SYNC.DEFER_BLOCKING 0x0 ;  /* 0x0000000000007b1d */ /* 0x000fe20000010000 */
[----:B------:R-:W-:Y:S02]  /*0f00*/  ISETP.GE.AND P0, PT, R107, R111, PT ;  /* 0x0000006f6b00720c */ /* 0x000fe40003f06270 */
[----:B------:R-:W-:-:S03]  /*0f10*/  MOV R13, RZ ;  /* 0x000000ff000d7202 */ /* 0x000fc60000000f00 */
        /* <DEDUP_REMOVED lines=17> */
[-C--:B------:R-:W-:Y:S02]  /*1030*/  ISETP.GE.AND P1, PT, R95, R111.reuse, PT ;  /* 0x0000006f5f00720c */ /* 0x080fe40003f26270 */
        /* <DEDUP_REMOVED lines=10> */
[----:B------:R-:W-:Y:S01]  /*10e0*/  LEA R78, P0, R20, UR10, 0x2 ;  /* 0x0000000a144e7c11 */ /* 0x000fe2000f8010ff */
[----:B------:R-:W-:Y:S01]  /*10f0*/  CS2R R84, SRZ ;  /* 0x0000000000547805 */ /* 0x000fe2000001ff00 */
        /* <DEDUP_REMOVED lines=8> */
[----:B------:R-:W-:Y:S01]  /*1180*/  CS2R R90, SRZ ;  /* 0x00000000005a7805 */ /* 0x000fe2000001ff00 */
[----:B------:R-:W-:Y:S01]  /*1190*/  CS2R R92, SRZ ;  /* 0x00000000005c7805 */ /* 0x000fe2000001ff00 */
[----:B------:R-:W-:Y:S01]  /*11a0*/  CS2R R114, SRZ ;  /* 0x0000000000727805 */ /* 0x000fe2000001ff00 */
[----:B------:R-:W-:Y:S02]  /*11b0*/  MOV R94, RZ ;  /* 0x000000ff005e7202 */ /* 0x000fe40000000f00 */
[----:B------:R-:W-:-:S02]  /*11c0*/  MOV R117, RZ ;  /* 0x000000ff00757202 */ /* 0x000fc40000000f00 */
[----:B------:R-:W-:Y:S02]  /*11d0*/  MOV R96, RZ ;  /* 0x000000ff00607202 */ /* 0x000fe40000000f00 */
[----:B------:R-:W-:Y:S01]  /*11e0*/  MOV R119, RZ ;  /* 0x000000ff00777202 */ /* 0x000fe20000000f00 */
[----:B--2---:R0:W-:Y:S04]  /*11f0*/  STS [R28.X4], R3 ;  /* 0x000000031c007388 */ /* 0x0041e80000004800 */
        /* <DEDUP_REMOVED lines=33> */
[----:B------:R2:W3:Y:S01]  /*1410*/  @!P2 LDG.E R85, [R78.64] ;  /* 0x000000084e55a981 */ /* 0x0004e2000c1e1900 */
        /* <DEDUP_REMOVED lines=25> */
[----:B0-----:R-:W-:Y:S01]  /*15b0*/  SHF.R.S32.HI R3, RZ, 0x1f, R2 ;  /* 0x0000001fff037819 */ /* 0x001fe20000011402 */
[C---:B-1----:R-:W-:Y:S02]  /*15c0*/  IMAD R12, R24.reuse, c[0x0][0x1f0], RZ ;  /* 0x00007c00180c7a24 */ /* 0x042fe400078e02ff */
[----:B------:R-:W-:Y:S02]  /*15d0*/  IMAD R80, R24, c[0x0][0x200], RZ ;  /* 0x0000800018507a24 */ /* 0x000fe400078e02ff */
[----:B------:R-:W-:-:S04]  /*15e0*/  IMAD.WIDE.U32 R14, R25, c[0x0][0x200], RZ ;  /* 0x00008000190e7a25 */ /* 0x000fc800078e00ff */
[C---:B------:R-:W-:Y:S02]  /*15f0*/  IMAD.WIDE.U32 R10, R25.reuse, c[0x0][0x1f0], RZ ;  /* 0x00007c00190a7a25 */ /* 0x040fe400078e00ff */
[----:B--2---:R-:W-:Y:S02]  /*1600*/  @!P0 MOV R78, R2 ;  /* 0x00000002004e8202 */ /* 0x004fe40000000f00 */
[----:B------:R-:W-:Y:S01]  /*1610*/  @!P0 MOV R79, R3 ;  /* 0x00000003004f8202 */ /* 0x000fe20000000f00 */
[C---:B------:R-:W-:Y:S02]  /*1620*/  IMAD R81, R25.reuse, c[0x0][0x1f4], R12 ;  /* 0x00007d0019517a24 */ /* 0x040fe400078e020c */
[C---:B------:R-:W-:Y:S01]  /*1630*/  IMAD R113, R25.reuse, c[0x0][0x204], R80 ;  /* 0x0000810019717a24 */ /* 0x040fe200078e0250 */
[----:B------:R-:W-:Y:S01]  /*1640*/  MOV R82, R14 ;  /* 0x0000000e00527202 */ /* 0x000fe20000000f00 */
[----:B------:R-:W-:Y:S01]  /*1650*/  @!P0 IMAD.WIDE.U32 R78, R25, c[0x0][0x200], R78 ;  /* 0x00008000194e8a25 */ /* 0x000fe200078e004e */
[----:B------:R-:W-:-:S02]  /*1660*/  IADD3 R14, R18, -c[0x0][0x174], RZ ;  /* 0x80005d00120e7a10 */ /* 0x000fc40007ffe0ff */
[----:B------:R-:W-:Y:S01]  /*1670*/  IADD3 R11, R11, R81, RZ ;  /* 0x000000510b0b7210 */ /* 0x000fe20007ffe0ff */
[----:B------:R-:W-:Y:S01]  /*1680*/  @!P0 IMAD.WIDE.U32 R12, R25, c[0x0][0x1f0], R2 ;  /* 0x00007c00190c8a25 */ /* 0x000fe200078e0002 */
[----:B------:R-:W-:Y:S02]  /*1690*/  IADD3 R83, R15, R113, RZ ;  /* 0x000000710f537210 */ /* 0x000fe40007ffe0ff */
[----:B------:R-:W-:Y:S01]  /*16a0*/  @!P0 MOV R80, R78 ;  /* 0x0000004e00508202 */ /* 0x000fe20000000f00 */
[----:B------:R-:W-:Y:S01]  /*16b0*/  IMAD R78, R14, -0x200, RZ ;  /* 0xfffffe000e4e7824 */ /* 0x000fe200078e02ff */
[----:B------:R-:W-:Y:S01]  /*16c0*/  @!P0 IADD3 R13, R81, R13, RZ ;  /* 0x0000000d510d8210 */ /* 0x000fe20007ffe0ff */
[----:B------:R-:W-:Y:S01]  /*16d0*/  IMAD R112, R26, c[0x0][0x1f8], RZ ;  /* 0x00007e001a707a24 */ /* 0x000fe200078e02ff */
[----:B------:R-:W-:Y:S01]  /*16e0*/  @!P0 IADD3 R81, R113, R79, RZ ;  /* 0x0000004f71518210 */ /* 0x000fe20007ffe0ff */
[----:B------:R-:W-:-:S04]  /*16f0*/  IMAD.WIDE.U32 R14, R27, c[0x0][0x1f8], R10 ;  /* 0x00007e001b0e7a25 */ /* 0x000fc800078e000a */
[----:B------:R-:W-:Y:S02]  /*1700*/  IMAD R116, R26, c[0x0][0x208], RZ ;  /* 0x000082001a747a24 */ /* 0x000fe400078e02ff */
[C---:B------:R-:W-:Y:S01]  /*1710*/  IMAD.WIDE.U32 R82, R27.reuse, c[0x0][0x208], R82 ;  /* 0x000082001b527a25 */ /* 0x040fe200078e0052 */
[----:B------:R-:W-:Y:S02]  /*1720*/  SHF.R.S32.HI R79, RZ, 0x1f, R78 ;  /* 0x0000001fff4f7819 */ /* 0x000fe4000001144e */
[C---:B------:R-:W-:Y:S01]  /*1730*/  IADD3 R113, P1, R78.reuse, R14, RZ ;  /* 0x0000000e4e717210 */ /* 0x040fe20007f3e0ff */
[C---:B------:R-:W-:Y:S01]  /*1740*/  IMAD R121, R27.reuse, c[0x0][0x1fc], R112 ;  /* 0x00007f001b797a24 */ /* 0x040fe200078e0270 */
[----:B------:R-:W-:Y:S01]  /*1750*/  IADD3 R82, P2, R78, R82, RZ ;  /* 0x000000524e527210 */ /* 0x000fe20007f5e0ff */
[C---:B------:R-:W-:Y:S02]  /*1760*/  IMAD R120, R27.reuse, c[0x0][0x20c], R116 ;  /* 0x000083001b787a24 */ /* 0x040fe400078e0274 */
[----:B------:R-:W-:Y:S01]  /*1770*/  @!P0 IMAD.WIDE.U32 R10, R27, c[0x0][0x1f8], R12 ;  /* 0x00007e001b0a8a25 */ /* 0x000fe200078e000c */
[----:B------:R-:W-:-:S03]  /*1780*/  IADD3.X R116, R79, R121, R15, P1, !PT ;  /* 0x000000794f747210 */ /* 0x000fc60000ffe40f */
[----:B------:R-:W-:Y:S01]  /*1790*/  @!P0 IMAD.WIDE.U32 R12, R27, c[0x0][0x208], R80 ;  /* 0x000082001b0c8a25 */ /* 0x000fe200078e0050 */
[----:B------:R-:W-:Y:S02]  /*17a0*/  IADD3.X R83, R79, R120, R83, P2, !PT ;  /* 0x000000784f537210 */ /* 0x000fe400017fe453 */
[C---:B------:R-:W-:Y:S02]  /*17b0*/  @!P0 IADD3 R118, P1, R20.reuse, R10, RZ ;  /* 0x0000000a14768210 */ /* 0x040fe40007f3e0ff */
[C---:B------:R-:W-:Y:S02]  /*17c0*/  @!P0 IADD3 R112, P3, R20.reuse, R12, RZ ;  /* 0x0000000c14708210 */ /* 0x040fe40007f7e0ff */
[C---:B------:R-:W-:Y:S02]  /*17d0*/  LEA R14, P2, R20.reuse, c[0x0][0x268], 0x2 ;  /* 0x00009a00140e7a11 */ /* 0x040fe400078410ff */
[----:B------:R-:W-:Y:S02]  /*17e0*/  LEA R15, P4, R20, c[0x0][0x258], 0x2 ;  /* 0x00009600140f7a11 */ /* 0x000fe400078810ff */
[----:B------:R-:W-:-:S02]  /*17f0*/  @!P0 IADD3.X R121, R17, R11, R121, P1, !PT ;  /* 0x0000000b11798210 */ /* 0x000fc40000ffe479 */
[----:B------:R-:W-:Y:S02]  /*1800*/  @!P0 IADD3.X R13, R17, R13, R120, P3, !PT ;  /* 0x0000000d110d8210 */ /* 0x000fe40001ffe478 */
[C-C-:B------:R-:W-:Y:S02]  /*1810*/  LEA.HI.X R81, R20.reuse, c[0x0][0x26c], R17.reuse, 0x2, P2 ;  /* 0x00009b0014517a11 */ /* 0x140fe400010f1411 */
[----:B------:R-:W-:Y:S02]  /*1820*/  LEA.HI.X R11, R20, c[0x0][0x25c], R17, 0x2, P4 ;  /* 0x00009700140b7a11 */ /* 0x000fe400020f1411 */
[----:B------:R-:W-:Y:S02]  /*1830*/  LEA R14, P2, R113, R14, 0x2 ;  /* 0x0000000e710e7211 */ /* 0x000fe400078410ff */
[----:B------:R-:W-:Y:S02]  /*1840*/  LEA R10, P4, R82, R15, 0x2 ;  /* 0x0000000f520a7211 */ /* 0x000fe400078810ff */
[----:B------:R-:W-:-:S02]  /*1850*/  @!P0 LEA R12, P3, R112, c[0x0][0x258], 0x2 ;  /* 0x00009600700c8a11 */ /* 0x000fc400078610ff */
[----:B------:R-:W-:Y:S02]  /*1860*/  LEA.HI.X R15, R113, R81, R116, 0x2, P2 ;  /* 0x00000051710f7211 */ /* 0x000fe400010f1474 */
[----:B------:R-:W-:Y:S02]  /*1870*/  LEA.HI.X R11, R82, R11, R83, 0x2, P4 ;  /* 0x0000000b520b7211 */ /* 0x000fe400020f1453 */
[----:B------:R-:W-:Y:S02]  /*1880*/  @!P0 LEA.HI.X R13, R112, c[0x0][0x25c], R13, 0x2, P3 ;  /* 0x00009700700d8a11 */ /* 0x000fe400018f140d */
[----:B------:R-:W-:-:S04]  /*1890*/  @!P0 LEA R80, P1, R118, c[0x0][0x268], 0x2 ;  /* 0x00009a0076508a11 */ /* 0x000fc800078210ff */
[----:B------:R-:W-:Y:S02]  /*18a0*/  @!P0 LEA.HI.X R81, R118, c[0x0][0x26c], R121, 0x2, P1 ;  /* 0x00009b0076518a11 */ /* 0x000fe400008f1479 */
[-C--:B------:R-:W-:Y:S01]  /*18b0*/  ISETP.GE.AND P1, PT, R107, R111.reuse, PT ;  /* 0x0000006f6b00720c */ /* 0x080fe20003f26270 */
[----:B------:R-:W-:Y:S01]  /*18c0*/  CS2R R120, SRZ ;  /* 0x0000000000787805 */ /* 0x000fe2000001ff00 */
[----:B------:R-:W-:Y:S01]  /*18d0*/  CS2R R122, SRZ ;  /* 0x00000000007a7805 */ /* 0x000fe2000001ff00 */
[-C--:B------:R-:W-:Y:S02]  /*18e0*/  ISETP.GE.AND P2, PT, R109, R111.reuse, PT ;  /* 0x0000006f6d00720c */ /* 0x080fe40003f46270 */
[-C--:B------:R-:W-:Y:S02]  /*18f0*/  ISETP.GE.AND P3, PT, R106, R111.reuse, PT ;  /* 0x0000006f6a00720c */ /* 0x080fe40003f66270 */
[-C--:B------:R-:W-:Y:S02]  /*1900*/  ISETP.GE.AND P4, PT, R108, R111.reuse, PT ;  /* 0x0000006f6c00720c */ /* 0x080fe40003f86270 */
[----:B------:R-:W-:-:S02]  /*1910*/  ISETP.GE.AND P5, PT, R110, R111, PT ;  /* 0x0000006f6e00720c */ /* 0x000fc40003fa6270 */
[----:B------:R-:W-:Y:S02]  /*1920*/  ISETP.GE.AND P6, PT, R101, R111, PT ;  /* 0x0000006f6500720c */ /* 0x000fe40003fc6270 */
[----:B------:R-:W-:Y:S02]  /*1930*/  MOV R116, RZ ;  /* 0x000000ff00747202 */ /* 0x000fe40000000f00 */
[----:B------:R-:W-:Y:S01]  /*1940*/  MOV R118, RZ ;  /* 0x000000ff00767202 */ /* 0x000fe20000000f00 */
[----:B------:R-:W-:Y:S01]  /*1950*/  CS2R R124, SRZ ;  /* 0x00000000007c7805 */ /* 0x000fe2000001ff00 */
[----:B------:R-:W-:Y:S01]  /*1960*/  CS2R R126, SRZ ;  /* 0x00000000007e7805 */ /* 0x000fe2000001ff00 */
[----:B------:R-:W-:Y:S01]  /*1970*/  CS2R R128, SRZ ;  /* 0x0000000000807805 */ /* 0x000fe2000001ff00 */
[----:B---3--:R-:W-:Y:S04]  /*1980*/  STS [R28.X4], R85 ;  /* 0x000000551c007388 */ /* 0x008fe80000004800 */
        /* <DEDUP_REMOVED lines=33> */
[----:B0-----:R-:W-:-:S06]  /*1ba0*/  CS2R R114, SRZ ;  /* 0x0000000000727805 */ /* 0x001fcc000001ff00 */
[----:B------:R-:W2:Y:S01]  /*1bb0*/  @!P1 LDG.E R115, [R14.64+-0x700] ;  /* 0xfff900080e739981 */ /* 0x000ea2000c1e1900 */
[----:B------:R-:W-:Y:S02]  /*1bc0*/  ISETP.GE.AND P1, PT, R102, R111, PT ;  /* 0x0000006f6600720c */ /* 0x000fe40003f26270 */
[----:B------:R-:W-:Y:S01]  /*1bd0*/  MOV R117, RZ ;  /* 0x000000ff00757202 */ /* 0x000fe20000000f00 */
[----:B------:R-:W3:Y:S01]  /*1be0*/  @!P3 LDG.E R114, [R14.64+-0x780] ;  /* 0xfff880080e72b981 */ /* 0x000ee2000c1e1900 */
[----:B------:R-:W-:-:S03]  /*1bf0*/  MOV R119, RZ ;  /* 0x000000ff00777202 */ /* 0x000fc60000000f00 */
[----:B------:R-:W4:Y:S04]  /*1c00*/  @!P4 LDG.E R116, [R14.64+-0x680] ;  /* 0xfff980080e74c981 */ /* 0x000f28000c1e1900 */
[----:B------:R-:W5:Y:S04]  /*1c10*/  @!P0 LDG.E R121, [R80.64] ;  /* 0x0000000850798981 */ /* 0x000f68000c1e1900 */
[----:B------:R-:W2:Y:S01]  /*1c20*/  @!P1 LDG.E R120, [R14.64+-0x480] ;  /* 0xfffb80080e789981 */ /* 0x000ea2000c1e1900 */
[----:B------:R-:W-:-:S03]  /*1c30*/  ISETP.GE.AND P1, PT, R103, R111, PT ;  /* 0x0000006f6700720c */ /* 0x000fc60003f26270 */
[----:B------:R-:W2:Y:S01]  /*1c40*/  @!P2 LDG.E R117, [R14.64+-0x600] ;  /* 0xfffa00080e75a981 */ /* 0x000ea2000c1e1900 */
[----:B------:R-:W-:-:S03]  /*1c50*/  ISETP.GE.AND P3, PT, R99, R111, PT ;  /* 0x0000006f6300720c */ /* 0x000fc60003f66270 */
[----:B------:R-:W4:Y:S04]  /*1c60*/  @!P5 LDG.E R118, [R14.64+-0x580] ;  /* 0xfffa80080e76d981 */ /* 0x000f28000c1e1900 */
[----:B------:R-:W4:Y:S04]  /*1c70*/  @!P6 LDG.E R119, [R14.64+-0x500] ;  /* 0xfffb00080e77e981 */ /* 0x000f28000c1e1900 */
[----:B------:R-:W4:Y:S01]  /*1c80*/  @!P1 LDG.E R123, [R14.64+-0x400] ;  /* 0xfffc00080e7b9981 */ /* 0x000f22000c1e1900 */
[-C--:B------:R-:W-:Y:S02]  /*1c90*/  ISETP.GE.AND P1, PT, R104, R111.reuse, PT ;  /* 0x0000006f6800720c */ /* 0x080fe40003f26270 */
[-C--:B------:R-:W-:Y:S01]  /*1ca0*/  ISETP.GE.AND P2, PT, R100, R111.reuse, PT ;  /* 0x0000006f6400720c */ /* 0x080fe20003f46270 */
[----:B------:R-:W4:Y:S01]  /*1cb0*/  @!P3 LDG.E R127, [R14.64+-0x200] ;  /* 0xfffe00080e7fb981 */ /* 0x000f22000c1e1900 */
[----:B------:R-:W-:-:S02]  /*1cc0*/  ISETP.GE.AND P4, PT, R98, R111, PT ;  /* 0x0000006f6200720c */ /* 0x000fc40003f86270 */
[----:B------:R-:W-:-:S07]  /*1cd0*/  ISETP.GE.AND P5, PT, R97, R111, PT ;  /* 0x0000006f6100720c */ /* 0x000fce0003fa6270 */
[----:B------:R-:W4:Y:S01]  /*1ce0*/  @!P1 LDG.E R122, [R14.64+-0x380] ;  /* 0xfffc80080e7a9981 */ /* 0x000f22000c1e1900 */
[-C--:B------:R-:W-:Y:S02]  /*1cf0*/  ISETP.GE.AND P1, PT, R105, R111.reuse, PT ;  /* 0x0000006f6900720c */ /* 0x080fe40003f26270 */
[-C--:B------:R-:W-:Y:S01]  /*1d00*/  ISETP.GE.AND P6, PT, R95, R111.reuse, PT ;  /* 0x0000006f5f00720c */ /* 0x080fe20003fc6270 */
[----:B------:R-:W4:Y:S04]  /*1d10*/  @!P2 LDG.E R124, [R14.64+-0x280] ;  /* 0xfffd80080e7ca981 */ /* 0x000f28000c1e1900 */
[----:B------:R-:W4:Y:S04]  /*1d20*/  @!P4 LDG.E R126, [R14.64+-0x180] ;  /* 0xfffe80080e7ec981 */ /* 0x000f28000c1e1900 */
[----:B------:R-:W4:Y:S04]  /*1d30*/  @!P5 LDG.E R129, [R14.64+-0x100] ;  /* 0xffff00080e81d981 */ /* 0x000f28000c1e1900 */
[----:B------:R-:W4:Y:S04]  /*1d40*/  @!P1 LDG.E R125, [R14.64+-0x300] ;  /* 0xfffd00080e7d9981 */ /* 0x000f28000c1e1900 */
[----:B------:R-:W4:Y:S01]  /*1d50*/  @!P6 LDG.E R128, [R14.64+-0x80] ;  /* 0xffff80080e80e981 */ /* 0x000f22000c1e1900 */
[----:B------:R-:W-:Y:S01]  /*1d60*/  P2R R132, PR, RZ, 0x2 ;  /* 0x00000002ff847803 */ /* 0x000fe20000000000 */
[----:B------:R-:W-:Y:S01]  /*1d70*/  CS2R R130, SRZ ;  /* 0x0000000000827805 */ /* 0x000fe2000001ff00 */
[----:B------:R-:W-:-:S02]  /*1d80*/  ISETP.GE.AND P1, PT, R107, R111, PT ;  /* 0x0000006f6b00720c */ /* 0x000fc40003f26270 */
[----:B------:R-:W-:Y:S02]  /*1d90*/  MOV R133, RZ ;  /* 0x000000ff00857202 */ /* 0x000fe40000000f00 */
[----:B------:R-:W-:Y:S02]  /*1da0*/  MOV R138, RZ ;  /* 0x000000ff008a7202 */ /* 0x000fe40000000f00 */
[----:B------:R-:W-:Y:S01]  /*1db0*/  MOV R137, RZ ;  /* 0x000000ff00897202 */ /* 0x000fe20000000f00 */
[----:B------:R-:W-:Y:S01]  /*1dc0*/  CS2R R142, SRZ ;  /* 0x00000000008e7805 */ /* 0x000fe2000001ff00 */
[----:B------:R-:W-:Y:S01]  /*1dd0*/  MOV R140, RZ ;  /* 0x000000ff008c7202 */ /* 0x000fe20000000f00 */
[----:B------:R-:W-:Y:S01]  /*1de0*/  CS2R R144, SRZ ;  /* 0x0000000000907805 */ /* 0x000fe2000001ff00 */
[----:B-----5:R-:W-:Y:S04]  /*1df0*/  STS [R28.X4], R121 ;  /* 0x000000791c007388 */ /* 0x020fe80000004800 */
[----:B---3--:R-:W-:Y:S04]  /*1e00*/  STS [R29.X4+0x80], R114 ;  /* 0x000080721d007388 */ /* 0x008fe80000004800 */
        /* <DEDUP_REMOVED lines=16> */
[----:B------:R-:W2:Y:S04]  /*1f10*/  LDS R80, [R46.X4+0x4] ;  /* 0x000004002e507984 */ /* 0x000ea80000004800 */
[----:B------:R-:W3:Y:S04]  /*1f20*/  LDS R15, [R46.X4+0x8] ;  /* 0x000008002e0f7984 */ /* 0x000ee80000004800 */
[----:B------:R-:W-:Y:S04]  /*1f30*/  LDS R14, [R46.X4+0xc] ;  /* 0x00000c002e0e7984 */ /* 0x000fe80000004800 */
[----:B------:R-:W4:Y:S04]  /*1f40*/  LDS R125, [R46.X4+0x10] ;  /* 0x000010002e7d7984 */ /* 0x000f280000004800 */
[----:B------:R-:W-:Y:S04]  /*1f50*/  LDS R124, [R46.X4+0x14] ;  /* 0x000014002e7c7984 */ /* 0x000fe80000004800 */
[----:B------:R-:W2:Y:S04]  /*1f60*/  LDS R123, [R46.X4+0x18] ;  /* 0x000018002e7b7984 */ /* 0x000ea80000004800 */
[----:B------:R-:W-:Y:S04]  /*1f70*/  LDS R114, [R46.X4+0x1c] ;  /* 0x00001c002e727984 */ /* 0x000fe80000004800 */
[----:B------:R-:W2:Y:S04]  /*1f80*/  LDS R115, [R46.X4+0x20] ;  /* 0x000020002e737984 */ /* 0x000ea80000004800 */
[----:B------:R-:W-:Y:S04]  /*1f90*/  LDS R116, [R46.X4+0x24] ;  /* 0x000024002e747984 */ /* 0x000fe80000004800 */
[----:B------:R-:W-:Y:S04]  /*1fa0*/  LDS R117, [R46.X4+0x28] ;  /* 0x000028002e757984 */ /* 0x000fe80000004800 */
[----:B------:R-:W-:Y:S04]  /*1fb0*/  LDS R118, [R46.X4+0x2c] ;  /* 0x00002c002e767984 */ /* 0x000fe80000004800 */
[----:B------:R-:W-:Y:S04]  /*1fc0*/  LDS R119, [R46.X4+0x30] ;  /* 0x000030002e777984 */ /* 0x000fe80000004800 */
[----:B------:R-:W2:Y:S04]  /*1fd0*/  LDS R120, [R46.X4+0x34] ;  /* 0x000034002e787984 */ /* 0x000ea80000004800 */
[----:B------:R-:W-:Y:S04]  /*1fe0*/  LDS R121, [R46.X4+0x38] ;  /* 0x000038002e797984 */ /* 0x000fe80000004800 */
[----:B------:R-:W2:Y:S04]  /*1ff0*/  LDS R122, [R46.X4+0x3c] ;  /* 0x00003c002e7a7984 */ /* 0x000ea80000004800 */
[----:B------:R-:W-:Y:S01]  /*2000*/  BAR.SYNC.DEFER_BLOCKING 0x0 ;  /* 0x0000000000007b1d */ /* 0x000fe20000010000 */
[----:B0-----:R-:W-:Y:S01]  /*2010*/  CS2R R126, SRZ ;  /* 0x00000000007e7805 */ /* 0x001fe2000001ff00 */
[----:B-1----:R-:W-:-:S04]  /*2020*/  MOV R129, RZ ;  /* 0x000000ff00817202 */ /* 0x002fc80000000f00 */
        /* <DEDUP_REMOVED lines=29> */
[----:B------:R-:W-:Y:S01]  /*2200*/  MUFU.EX2 R134, R134 ;  /* 0x0000008600867308 */ /* 0x000fe20000000800 */
[----:B---3--:R-:W-:Y:S02]  /*2210*/  FMUL.FTZ R135, R15, -1.4426950216293334961 ;  /* 0xbfb8aa3b0f877820 */ /* 0x008fe40000410000 */
[----:B----4-:R-:W-:-:S05]  /*2220*/  FMUL.FTZ R141, R125, -1.4426950216293334961 ;  /* 0xbfb8aa3b7d8d7820 */ /* 0x010fca0000410000 */
[----:B------:R-:W0:Y:S01]  /*2230*/  MUFU.EX2 R128, R128 ;  /* 0x0000008000807308 */ /* 0x000e220000000800 */
[----:B------:R-:W-:Y:S02]  /*2240*/  FMUL.FTZ R139, R14, -1.4426950216293334961 ;  /* 0xbfb8aa3b0e8b7820 */ /* 0x000fe40000410000 */
[----:B-1----:R-:W-:-:S05]  /*2250*/  FMUL.FTZ R11, R123, -1.4426950216293334961 ;  /* 0xbfb8aa3b7b0b7820 */ /* 0x002fca0000410000 */
[----:B------:R1:W2:Y:S01]  /*2260*/  MUFU.EX2 R136, R135 ;  /* 0x0000008700887308 */ /* 0x0002a20000000800 */
[----:B------:R-:W-:-:S07]  /*2270*/  FMUL.FTZ R10, R124, -1.4426950216293334961 ;  /* 0xbfb8aa3b7c0a7820 */ /* 0x000fce0000410000 */
[----:B------:R-:W3:Y:S01]  /*2280*/  MUFU.EX2 R146, R141 ;  /* 0x0000008d00927308 */ /* 0x000ee20000000800 */
[----:B-1----:R-:W-:Y:S02]  /*2290*/  FMUL.FTZ R135, R115, -1.4426950216293334961 ;  /* 0xbfb8aa3b73877820 */ /* 0x002fe40000410000 */
[----:B------:R-:W-:-:S05]  /*22a0*/  FMUL.FTZ R147, R114, -1.4426950216293334961 ;  /* 0xbfb8aa3b72937820 */ /* 0x000fca0000410000 */
[----:B------:R1:W-:Y:S01]  /*22b0*/  MUFU.EX2 R148, R135 ;  /* 0x0000008700947308 */ /* 0x0003e20000000800 */
[----:B0-----:R-:W-:-:S07]  /*22c0*/  FADD.FTZ R128, R128, 1 ;  /* 0x3f80000080807421 */ /* 0x001fce0000010000 */
[----:B------:R-:W0:Y:S01]  /*22d0*/  MUFU.EX2 R139, R139 ;  /* 0x0000008b008b7308 */ /* 0x000e220000000800 */
[----:B-1----:R-:W-:-:S07]  /*22e0*/  FADD.FTZ R135, R134, 1 ;  /* 0x3f80000086877421 */ /* 0x002fce0000010000 */
[----:B------:R-:W1:Y:S01]  /*22f0*/  MUFU.EX2 R11, R11 ;  /* 0x0000000b000b7308 */ /* 0x000e620000000800 */
[----:B--2---:R-:W-:Y:S02]  /*2300*/  FADD.FTZ R134, R136, 1 ;  /* 0x3f80000088867421 */ /* 0x004fe40000010000 */
[----:B---3--:R-:W-:-:S05]  /*2310*/  FADD.FTZ R136, R146, 1 ;  /* 0x3f80000092887421 */ /* 0x008fca0000010000 */
[----:B------:R-:W2:Y:S01]  /*2320*/  MUFU.EX2 R10, R10 ;  /* 0x0000000a000a7308 */ /* 0x000ea20000000800 */
[----:B------:R-:W-:-:S07]  /*2330*/  FMUL.FTZ R153, R120, -1.4426950216293334961 ;  /* 0xbfb8aa3b78997820 */ /* 0x000fce0000410000 */
[----:B------:R-:W-:Y:S01]  /*2340*/  MUFU.RCP R135, R135 ;  /* 0x0000008700877308 */ /* 0x000fe20000001000 */
[----:B------:R-:W-:-:S07]  /*2350*/  FMUL.FTZ R141, R117, -1.4426950216293334961 ;  /* 0xbfb8aa3b758d7820 */ /* 0x000fce0000410000 */
[----:B------:R-:W3:Y:S01]  /*2360*/  MUFU.EX2 R147, R147 ;  /* 0x0000009300937308 */ /* 0x000ee20000000800 */
[----:B0-----:R-:W-:-:S07]  /*2370*/  FADD.FTZ R139, R139, 1 ;  /* 0x3f8000008b8b7421 */ /* 0x001fce0000010000 */
[----:B------:R-:W0:Y:S01]  /*2380*/  MUFU.RCP R128, R128 ;  /* 0x0000008000807308 */ /* 0x000e220000001000 */
[----:B-1----:R-:W-:-:S07]  /*2390*/  FADD.FTZ R11, R11, 1 ;  /* 0x3f8000000b0b7421 */ /* 0x002fce0000010000 */
[----:B------:R-:W-:Y:S01]  /*23a0*/  MUFU.RCP R136, R136 ;  /* 0x0000008800887308 */ /* 0x000fe20000001000 */
[----:B--2---:R-:W-:Y:S02]  /*23b0*/  FADD.FTZ R10, R10, 1 ;  /* 0x3f8000000a0a7421 */ /* 0x004fe40000010000 */
[----:B---3--:R-:W-:-:S05]  /*23c0*/  FADD.FTZ R147, R147, 1 ;  /* 0x3f80000093937421 */ /* 0x008fca0000010000 */
[----:B------:R-:W1:Y:S08]  /*23d0*/  MUFU.EX2 R150, R141 ;  /* 0x0000008d00967308 */ /* 0x000e700000000800 */
[----:B------:R-:W2:Y:S08]  /*23e0*/  MUFU.EX2 R153, R153 ;  /* 0x0000009900997308 */ /* 0x000eb00000000800 */
[----:B------:R-:W-:Y:S08]  /*23f0*/  MUFU.RCP R134, R134 ;  /* 0x0000008600867308 */ /* 0x000ff00000001000 */
[----:B------:R-:W3:Y:S01]  /*2400*/  MUFU.RCP R141, R139 ;  /* 0x0000008b008d7308 */ /* 0x000ee20000001000 */
[----:B------:R-:W-:-:S07]  /*2410*/  FMUL.FTZ R151, R118, -1.4426950216293334961 ;  /* 0xbfb8aa3b76977820 */ /* 0x000fce0000410000 */
[----:B------:R0:W4:Y:S01]  /*2420*/  MUFU.RCP R139, R10 ;  /* 0x0000000a008b7308 */ /* 0x0001220000001000 */
[----:B------:R-:W-:Y:S02]  /*2430*/  FMUL.FTZ R149, R116, -1.4426950216293334961 ;  /* 0xbfb8aa3b74957820 */ /* 0x000fe40000410000 */
[----:B0-----:R-:W-:-:S05]  /*2440*/  FADD.FTZ R10, -R128, 1 ;  /* 0x3f800000800a7421 */ /* 0x001fca0000010100 */
[----:B------:R-:W0:Y:S01]  /*2450*/  MUFU.RCP R147, R147 ;  /* 0x0000009300937308 */ /* 0x000e220000001000 */
[----:B------:R-:W-:Y:S02]  /*2460*/  FFMA.FTZ R10, R81, R10, 1 ;  /* 0x3f800000510a7423 */ /* 0x000fe4000001000a */
[----:B-1----:R-:W-:Y:S02]  /*2470*/  FADD.FTZ R146, R150, 1 ;  /* 0x3f80000096927421 */ /* 0x002fe40000010000 */
[----:B------:R-:W-:Y:S02]  /*2480*/  FMUL.FTZ R155, R122, -1.4426950216293334961 ;  /* 0xbfb8aa3b7a9b7820 */ /* 0x000fe40000410000 */
[----:B--2---:R-:W-:Y:S01]  /*2490*/  FADD.FTZ R150, R153, 1 ;  /* 0x3f80000099967421 */ /* 0x004fe20000010000 */
        /* <DEDUP_REMOVED lines=14> */
[----:B------:R-:W-:Y:S04]  /*2580*/  STS [R42.X4+0x700], R145 ;  /* 0x000700912a007388 */ /* 0x000fe80000004800 */
[----:B------:R-:W-:Y:S01]  /*2590*/  STS [R43.X4+0x780], R144 ;  /* 0x000780902b007388 */ /* 0x000fe20000004800 */
[----:B------:R-:W-:-:S06]  /*25a0*/  NOP ;  /* 0x0000000000007918 */ /* 0x000fcc0000000000 */
[----:B------:R-:W2:Y:S04]  /*25b0*/  LDS R127, [R46.X4+0x4] ;  /* 0x000004002e7f7984 */ /* 0x000ea80000004800 */
[----:B------:R-:W5:Y:S04]  /*25c0*/  LDS R126, [R46.X4] ;  /* 0x000000002e7e7984 */ /* 0x000f680000004800 */
[----:B------:R-:W0:Y:S04]  /*25d0*/  LDS R133, [R46.X4+0x8] ;  /* 0x000008002e857984 */ /* 0x000e280000004800 */
[----:B------:R-:W0:Y:S04]  /*25e0*/  LDS R131, [R46.X4+0xc] ;  /* 0x00000c002e837984 */ /* 0x000e280000004800 */
[----:B------:R-:W0:Y:S01]  /*25f0*/  LDS R129, [R46.X4+0x10] ;  /* 0x000010002e817984 */ /* 0x000e220000004800 */
[----:B-1----:R1:W-:Y:S03]  /*2600*/  MUFU.RCP R138, R11 ;  /* 0x0000000b008a7308 */ /* 0x0023e60000001000 */
[----:B------:R-:W0:Y:S04]  /*2610*/  LDS R130, [R46.X4+0x14] ;  /* 0x000014002e827984 */ /* 0x000e280000004800 */
[----:B------:R-:W4:Y:S01]  /*2620*/  LDS R137, [R46.X4+0x18] ;  /* 0x000018002e897984 */ /* 0x000f220000004800 */
[----:B-1----:R-:W-:-:S03]  /*2630*/  FADD.FTZ R11, -R135, 1 ;  /* 0x3f800000870b7421 */ /* 0x002fc60000010100 */
[----:B------:R-:W1:Y:S01]  /*2640*/  LDS R132, [R46.X4+0x1c] ;  /* 0x00001c002e847984 */ /* 0x000e620000004800 */
[----:B------:R-:W-:Y:S02]  /*2650*/  FFMA.FTZ R13, R80, R11, 1 ;  /* 0x3f800000500d7423 */ /* 0x000fe4000001000b */
[----:B---3--:R-:W-:Y:S01]  /*2660*/  FADD.FTZ R143, -R141, 1 ;  /* 0x3f8000008d8f7421 */ /* 0x008fe20000010100 */
[----:B------:R-:W3:Y:S01]  /*2670*/  LDS R140, [R46.X4+0x24] ;  /* 0x000024002e8c7984 */ /* 0x000ee20000004800 */
[----:B------:R-:W0:Y:S01]  /*2680*/  MUFU.EX2 R151, R151 ;  /* 0x0000009700977308 */ /* 0x000e220000000800 */
[----:B------:R-:W-:Y:S02]  /*2690*/  FMUL.FTZ R154, R121, -1.4426950216293334961 ;  /* 0xbfb8aa3b799a7820 */ /* 0x000fe40000410000 */
[----:B------:R-:W1:Y:S01]  /*26a0*/  LDS R145, [R46.X4+0x28] ;  /* 0x000028002e917984 */ /* 0x000e620000004800 */
[----:B--2---:R-:W-:-:S03]  /*26b0*/  FMUL.FTZ R12, R82, R127 ;  /* 0x0000007f520c7220 */ /* 0x004fc60000410000 */
[----:B------:R-:W-:Y:S01]  /*26c0*/  LDS R142, [R46.X4+0x2c] ;  /* 0x00002c002e8e7984 */ /* 0x000fe20000004800 */
[----:B------:R-:W-:Y:S02]  /*26d0*/  FMUL.FTZ R12, R135, R12 ;  /* 0x0000000c870c7220 */ /* 0x000fe40000410000 */
[----:B-----5:R-:W-:Y:S02]  /*26e0*/  FMUL.FTZ R11, R113, R126 ;  /* 0x0000007e710b7220 */ /* 0x020fe40000410000 */
[----:B------:R-:W-:Y:S02]  /*26f0*/  FMUL.FTZ R13, R12, R13 ;  /* 0x0000000d0c0d7220 */ /* 0x000fe40000410000 */
[----:B------:R-:W-:Y:S02]  /*2700*/  FMUL.FTZ R11, R128, R11 ;  /* 0x0000000b800b7220 */ /* 0x000fe40000410000 */
[----:B------:R-:W-:Y:S02]  /*2710*/  FADD.FTZ R12, -R136, 1 ;  /* 0x3f800000880c7421 */ /* 0x000fe40000010100 */
[----:B------:R-:W-:-:S02]  /*2720*/  FMUL.FTZ R11, R11, R10 ;  /* 0x0000000a0b0b7220 */ /* 0x000fc40000410000 */
[----:B------:R-:W-:Y:S02]  /*2730*/  FFMA.FTZ R159, R125, R12, 1 ;  /* 0x3f8000007d9f7423 */ /* 0x000fe4000001000c */
[----:B------:R-:W-:Y:S02]  /*2740*/  FADD.FTZ R10, -R134, 1 ;  /* 0x3f800000860a7421 */ /* 0x000fe40000010100 */
[----:B0-----:R-:W-:Y:S02]  /*2750*/  FMUL.FTZ R153, R84, R133 ;  /* 0x0000008554997220 */ /* 0x001fe40000410000 */
[----:B------:R-:W-:Y:S01]  /*2760*/  FMUL.FTZ R12, R112, R131 ;  /* 0x00000083700c7220 */ /* 0x000fe20000410000 */
[----:B------:R-:W0:Y:S01]  /*2770*/  MUFU.EX2 R149, R149 ;  /* 0x0000009500957308 */ /* 0x000e220000000800 */
[----:B------:R-:W-:Y:S02]  /*2780*/  FFMA.FTZ R10, R15, R10, 1 ;  /* 0x3f8000000f0a7423 */ /* 0x000fe4000001000a */
[----:B------:R-:W-:-:S02]  /*2790*/  FMUL.FTZ R153, R134, R153 ;  /* 0x0000009986997220 */ /* 0x000fc40000410000 */
[----:B------:R-:W-:-:S03]  /*27a0*/  FMUL.FTZ R12, R141, R12 ;  /* 0x0000000c8d0c7220 */ /* 0x000fc60000410000 */
[----:B------:R2:W-:Y:S01]  /*27b0*/  MUFU.EX2 R158, R155 ;  /* 0x0000009b009e7308 */ /* 0x0005e20000000800 */
[----:B------:R-:W-:Y:S02]  /*27c0*/  FMUL.FTZ R157, R86, R129 ;  /* 0x00000081569d7220 */ /* 0x000fe40000410000 */
[----:B------:R-:W-:Y:S02]  /*27d0*/  FADD.FTZ R144, R148, 1 ;  /* 0x3f80000094907421 */ /* 0x000fe40000010000 */
[----:B------:R-:W-:Y:S02]  /*27e0*/  FMUL.FTZ R161, R153, R10 ;  /* 0x0000000a99a17220 */ /* 0x000fe40000410000 */
[----:B--2---:R-:W-:Y:S02]  /*27f0*/  FFMA.FTZ R155, R14, R143, 1 ;  /* 0x3f8000000e9b7423 */ /* 0x004fe4000001008f */
[----:B------:R-:W2:Y:S01]  /*2800*/  LDS R143, [R46.X4+0x20] ;  /* 0x000020002e8f7984 */ /* 0x000ea20000004800 */
[----:B------:R-:W-:-:S02]  /*2810*/  FMUL.FTZ R148, R136, R157 ;  /* 0x0000009d88947220 */ /* 0x000fc40000410000 */
[----:B------:R-:W-:Y:S02]  /*2820*/  FMUL.FTZ R163, R12, R155 ;  /* 0x0000009b0ca37220 */ /* 0x000fe40000410000 */
[----:B----4-:R-:W-:Y:S02]  /*2830*/  FADD.FTZ R153, -R139, 1 ;  /* 0x3f8000008b997421 */ /* 0x010fe40000010100 */
[----:B------:R-:W-:Y:S01]  /*2840*/  FADD.FTZ R155, -R147, 1 ;  /* 0x3f800000939b7421 */ /* 0x000fe20000010100 */
[----:B------:R-:W4:Y:S01]  /*2850*/  MUFU.EX2 R154, R154 ;  /* 0x0000009a009a7308 */ /* 0x000f220000000800 */
[----:B------:R-:W-:Y:S02]  /*2860*/  FMUL.FTZ R152, R119, -1.4426950216293334961 ;  /* 0xbfb8aa3b77987820 */ /* 0x000fe40000410000 */
[----:B------:R-:W-:Y:S02]  /*2870*/  FMUL.FTZ R165, R148, R159 ;  /* 0x0000009f94a57220 */ /* 0x000fe40000410000 */
[----:B------:R-:W-:Y:S01]  /*2880*/  FFMA.FTZ R159, R124, R153, 1 ;  /* 0x3f8000007c9f7423 */ /* 0x000fe20000010099 */
[----:B------:R-:W-:Y:S01]  /*2890*/  LDS R148, [R46.X4+0x34] ;  /* 0x000034002e947984 */ /* 0x000fe20000004800 */
[----:B------:R-:W-:Y:S01]  /*28a0*/  FFMA.FTZ R171, R114, R155, 1 ;  /* 0x3f80000072ab7423 */ /* 0x000fe2000001009b */
[----:B------:R5:W-:Y:S02]  /*28b0*/  MUFU.RCP R157, R150 ;  /* 0x00000096009d7308 */ /* 0x000be40000001000 */
[----:B------:R-:W2:Y:S01]  /*28c0*/  LDS R153, [R46.X4+0x30] ;  /* 0x000030002e997984 */ /* 0x000ea20000004800 */
[----:B------:R-:W-:-:S03]  /*28d0*/  FADD.FTZ R151, R151, 1 ;  /* 0x3f80000097977421 */ /* 0x000fc60000010000 */
[----:B------:R-:W2:Y:S02]  /*28e0*/  LDS R155, [R46.X4+0x38] ;  /* 0x000038002e9b7984 */ /* 0x000ea40000004800 */
[----:B------:R-:W1:Y:S02]  /*28f0*/  MUFU.EX2 R152, R152 ;  /* 0x0000009800987308 */ /* 0x000e640000000800 */
[----:B-----5:R-:W5:Y:S01]  /*2900*/  LDS R150, [R46.X4+0x3c] ;  /* 0x00003c002e967984 */ /* 0x020f620000004800 */
[----:B0-----:R-:W-:Y:S02]  /*2910*/  FADD.FTZ R149, R149, 1 ;  /* 0x3f80000095957421 */ /* 0x001fe40000010000 */
[----:B------:R-:W-:Y:S01]  /*2920*/  FADD.FTZ R10, -R138, 1 ;  /* 0x3f8000008a0a7421 */ /* 0x000fe20000010100 */
[----:B------:R-:W-:Y:S06]  /*2930*/  BAR.SYNC.DEFER_BLOCKING 0x0 ;  /* 0x0000000000007b1d */ /* 0x000fec0000010000 */
[----:B------:R-:W0:Y:S01]  /*2940*/  MUFU.RCP R146, R146 ;  /* 0x0000009200927308 */ /* 0x000e220000001000 */
[----:B------:R-:W-:-:S02]  /*2950*/  FFMA.FTZ R169, R123, R10, 1 ;  /* 0x3f8000007ba97423 */ /* 0x000fc4000001000a */
[----:B------:R-:W-:Y:S02]  /*2960*/  FMUL.FTZ R10, R83, R130 ;  /* 0x00000082530a7220 */ /* 0x000fe40000410000 */
[----:B------:R-:W-:-:S03]  /*2970*/  FMUL.FTZ R167, R88, R137 ;  /* 0x0000008958a77220 */ /* 0x000fc60000410000 */
[----:B------:R-:W0:Y:S01]  /*2980*/  MUFU.RCP R151, R151 ;  /* 0x0000009700977308 */ /* 0x000e220000001000 */
[----:B----4-:R-:W-:Y:S02]  /*2990*/  FADD.FTZ R154, R154, 1 ;  /* 0x3f8000009a9a7421 */ /* 0x010fe40000010000 */
[----:B------:R-:W-:-:S05]  /*29a0*/  FMUL.FTZ R10, R139, R10 ;  /* 0x0000000a8b0a7220 */ /* 0x000fca0000410000 */
[----:B------:R-:W4:Y:S01]  /*29b0*/  MUFU.RCP R149, R149 ;  /* 0x0000009500957308 */ /* 0x000f220000001000 */
[----:B------:R-:W-:Y:S02]  /*29c0*/  FADD.FTZ R158, R158, 1 ;  /* 0x3f8000009e9e7421 */ /* 0x000fe40000010000 */
[----:B-1----:R-:W-:Y:S02]  /*29d0*/  FMUL.FTZ R156, R85, R132 ;  /* 0x00000084559c7220 */ /* 0x002fe40000410000 */
[----:B------:R-:W-:-:S03]  /*29e0*/  FMUL.FTZ R12, R138, R167 ;  /* 0x000000a78a0c7220 */ /* 0x000fc60000410000 */
[----:B------:R-:W1:Y:S01]  /*29f0*/  MUFU.RCP R144, R144 ;  /* 0x0000009000907308 */ /* 0x000e620000001000 */
[----:B------:R-:W-:Y:S02]  /*2a00*/  FADD.FTZ R152, R152, 1 ;  /* 0x3f80000098987421 */ /* 0x000fe40000010000 */
[----:B------:R-:W-:Y:S02]  /*2a10*/  FMUL.FTZ R167, R10, R159 ;  /* 0x0000009f0aa77220 */ /* 0x000fe40000410000 */
[----:B------:R-:W-:Y:S02]  /*2a20*/  FMUL.FTZ R156, R147, R156 ;  /* 0x0000009c939c7220 */ /* 0x000fe40000410000 */
[----:B------:R-:W-:Y:S01]  /*2a30*/  FMUL.FTZ R169, R12, R169 ;  /* 0x000000a90ca97220 */ /* 0x000fe20000410000 */
[----:B------:R-:W1:Y:S01]  /*2a40*/  MUFU.RCP R154, R154 ;  /* 0x0000009a009a7308 */ /* 0x000e620000001000 */
[----:B0-----:R-:W-:Y:S02]  /*2a50*/  FADD.FTZ R12, -R146, 1 ;  /* 0x3f800000920c7421 */ /* 0x001fe40000010100 */
[----:B------:R-:W-:-:S05]  /*2a60*/  FMUL.FTZ R171, R156, R171 ;  /* 0x000000ab9cab7220 */ /* 0x000fca0000410000 */
[----:B------:R0:W0:Y:S01]  /*2a70*/  MUFU.RCP R159, R158 ;  /* 0x0000009e009f7308 */ /* 0x0000220000001000 */
[----:B------:R-:W-:Y:S02]  /*2a80*/  FADD.FTZ R177, -R151, 1 ;  /* 0x3f80000097b17421 */ /* 0x000fe40000010100 */
[----:B------:R-:W-:Y:S02]  /*2a90*/  FFMA.FTZ R156, R117, R12, 1 ;  /* 0x3f800000759c7423 */ /* 0x000fe4000001000c */
[----:B----4-:R-:W-:-:S03]  /*2aa0*/  FADD.FTZ R173, -R149, 1 ;  /* 0x3f80000095ad7421 */ /* 0x010fc60000010100 */
[----:B------:R-:W4:Y:S01]  /*2ab0*/  MUFU.RCP R152, R152 ;  /* 0x0000009800987308 */ /* 0x000f220000001000 */
[----:B---3--:R-:W-:Y:S02]  /*2ac0*/  FMUL.FTZ R12, R87, R140 ;  /* 0x0000008c570c7220 */ /* 0x008fe40000410000 */
[----:B------:R-:W-:Y:S02]  /*2ad0*/  FFMA.FTZ R179, R118, R177, 1 ;  /* 0x3f80000076b37423 */ /* 0x000fe400000100b1 */
[----:B------:R-:W-:Y:S02]  /*2ae0*/  FFMA.FTZ R175, R116, R173, 1 ;  /* 0x3f80000074af7423 */ /* 0x000fe400000100ad */
[----:B------:R-:W-:Y:S02]  /*2af0*/  FMUL.FTZ R177, R92, R145 ;  /* 0x000000915cb17220 */ /* 0x000fe40000410000 */
[----:B------:R-:W-:Y:S02]  /*2b00*/  FMUL.FTZ R12, R149, R12 ;  /* 0x0000000c950c7220 */ /* 0x000fe40000410000 */
[----:B-1----:R-:W-:-:S02]  /*2b10*/  FADD.FTZ R10, -R144, 1 ;  /* 0x3f800000900a7421 */ /* 0x002fc40000010100 */
[----:B--2---:R-:W-:Y:S02]  /*2b20*/  FMUL.FTZ R173, R90, R143 ;  /* 0x0000008f5aad7220 */ /* 0x004fe40000410000 */
[----:B0-----:R-:W-:Y:S02]  /*2b30*/  FMUL.FTZ R158, R89, R142 ;  /* 0x0000008e599e7220 */ /* 0x001fe40000410000 */
[----:B------:R-:W-:Y:S02]  /*2b40*/  FMUL.FTZ R177, R146, R177 ;  /* 0x000000b192b17220 */ /* 0x000fe40000410000 */
[----:B------:R-:W-:Y:S02]  /*2b50*/  FMUL.FTZ R175, R12, R175 ;  /* 0x000000af0caf7220 */ /* 0x000fe40000410000 */
[----:B------:R-:W-:Y:S02]  /*2b60*/  FFMA.FTZ R10, R115, R10, 1 ;  /* 0x3f800000730a7423 */ /* 0x000fe4000001000a */
[----:B------:R-:W-:-:S02]  /*2b70*/  FMUL.FTZ R173, R144, R173 ;  /* 0x000000ad90ad7220 */ /* 0x000fc40000410000 */
[----:B------:R-:W-:Y:S02]  /*2b80*/  FMUL.FTZ R158, R151, R158 ;  /* 0x0000009e979e7220 */ /* 0x000fe40000410000 */
[----:B------:R-:W-:Y:S02]  /*2b90*/  FADD.FTZ R181, -R157, 1 ;  /* 0x3f8000009db57421 */ /* 0x000fe40000010100 */
[----:B------:R-:W-:Y:S02]  /*2ba0*/  FADD.FTZ R12, -R154, 1 ;  /* 0x3f8000009a0c7421 */ /* 0x000fe40000010100 */
[----:B------:R-:W-:Y:S02]  /*2bb0*/  FADD.FTZ R185, -R159, 1 ;  /* 0x3f8000009fb97421 */ /* 0x000fe40000010100 */
[----:B------:R-:W-:Y:S02]  /*2bc0*/  FMUL.FTZ R177, R177, R156 ;  /* 0x0000009cb1b17220 */ /* 0x000fe40000410000 */
[----:B------:R-:W-:-:S02]  /*2bd0*/  FMUL.FTZ R173, R173, R10 ;  /* 0x0000000aadad7220 */ /* 0x000fc40000410000 */
[----:B------:R-:W-:Y:S02]  /*2be0*/  FMUL.FTZ R179, R158, R179 ;  /* 0x000000b39eb37220 */ /* 0x000fe40000410000 */
[----:B------:R-:W-:Y:S02]  /*2bf0*/  FFMA.FTZ R183, R120, R181, 1 ;  /* 0x3f80000078b77423 */ /* 0x000fe400000100b5 */
[----:B------:R-:W-:Y:S02]  /*2c00*/  FFMA.FTZ R156, R121, R12, 1 ;  /* 0x3f800000799c7423 */ /* 0x000fe4000001000c */
[----:B------:R-:W-:Y:S02]  /*2c10*/  FFMA.FTZ R187, R122, R185, 1 ;  /* 0x3f8000007abb7423 */ /* 0x000fe400000100b9 */
[----:B----4-:R-:W-:Y:S02]  /*2c20*/  FADD.FTZ R10, -R152, 1 ;  /* 0x3f800000980a7421 */ /* 0x010fe40000010100 */
[----:B------:R-:W-:-:S02]  /*2c30*/  FMUL.FTZ R181, R94, R153 ;  /* 0x000000995eb57220 */ /* 0x000fc40000410000 */
[----:B------:R-:W-:Y:S02]  /*2c40*/  FMUL.FTZ R12, R91, R148 ;  /* 0x000000945b0c7220 */ /* 0x000fe40000410000 */
[----:B------:R-:W-:Y:S02]  /*2c50*/  FMUL.FTZ R185, R96, R155 ;  /* 0x0000009b60b97220 */ /* 0x000fe40000410000 */
[----:B-----5:R-:W-:Y:S01]  /*2c60*/  FMUL.FTZ R158, R93, R150 ;  /* 0x000000965d9e7220 */ /* 0x020fe20000410000 */
        /* <DEDUP_REMOVED lines=47> */
[----:B0-----:R-:W-:-:S04]  /*2f60*/  IMAD.WIDE.U32 R10, R25, c[0x0][0x2e8], RZ ;  /* 0x0000ba00190a7a25 */ /* 0x001fc800078e00ff */
[----:B------:R-:W-:-:S05]  /*2f70*/  IMAD R193, R25, c[0x0][0x2ec], R12 ;  /* 0x0000bb0019c17a24 */ /* 0x000fca00078e020c */
        /* <DEDUP_REMOVED lines=16> */
[----:B------:R-:W-:Y:S01]  /*3080*/  ISETP.GE.AND P0, PT, R108, R156, PT ;  /* 0x0000009c6c00720c */ /* 0x000fe20003f06270 */
        /* <DEDUP_REMOVED lines=14> */
.L_x_4809:
[----:B------:R-:W-:Y:S05]  /*3170*/  BSYNC B0 ;  /* 0x0000000000007941 */ /* 0x000fea0003800000 */
.L_x_4808:
        /* <DEDUP_REMOVED lines=38> */
[----:B0-----:R-:W-:Y:S02]  /*33e0*/  FMUL.FTZ R80, R113, R128 ;  /* 0x0000008071507220 */ /* 0x001fe40000410000 */
        /* <DEDUP_REMOVED lines=41> */
[C---:B0-----:R-:W-:Y:S01]  /*3680*/  IMAD.WIDE.U32 R12, R25.reuse, c[0x0][0x210], RZ ;  /* 0x00008400190c7a25 */ /* 0x041fe200078e00ff */
[----:B------:R-:W-:Y:S03]  /*3690*/  STS [R46.X4+0xc], R131 ;  /* 0x00000c832e007388 */ /* 0x000fe60000004800 */
[----:B------:R-:W-:Y:S01]  /*36a0*/  IMAD R145, R25, c[0x0][0x214], R14 ;  /* 0x0000850019917a24 */ /* 0x000fe200078e020e */
[----:B------:R-:W-:Y:S01]  /*36b0*/  STS [R46.X4+0x10], R125 ;  /* 0x0000107d2e007388 */ /* 0x000fe20000004800 */
[----:B------:R-:W-:-:S03]  /*36c0*/  IMAD R14, R26, c[0x0][0x218], RZ ;  /* 0x000086001a0e7a24 */ /* 0x000fc600078e02ff */
[----:B------:R0:W-:Y:S01]  /*36d0*/  STS [R46.X4+0x14], R15 ;  /* 0x0000140f2e007388 */ /* 0x0001e20000004800 */
[----:B------:R-:W-:Y:S01]  /*36e0*/  IADD3 R13, R13, R145, RZ ;  /* 0x000000910d0d7210 */ /* 0x000fe20007ffe0ff */
[C---:B------:R-:W-:Y:S02]  /*36f0*/  IMAD R114, R27.reuse, c[0x0][0x21c], R14 ;  /* 0x000087001b727a24 */ /* 0x040fe400078e020e */
[----:B------:R-:W-:Y:S02]  /*3700*/  STS [R46.X4+0x18], R123 ;  /* 0x0000187b2e007388 */ /* 0x000fe40000004800 */
[----:B------:R-:W-:Y:S02]  /*3710*/  IMAD.WIDE.U32 R12, R27, c[0x0][0x218], R12 ;  /* 0x000086001b0c7a25 */ /* 0x000fe400078e000c */
[----:B------:R-:W-:Y:S01]  /*3720*/  STS [R46.X4+0x1c], R113 ;  /* 0x00001c712e007388 */ /* 0x000fe20000004800 */
[----:B0-----:R-:W-:-:S03]  /*3730*/  LEA R15, P0, R20, c[0x0][0x270], 0x2 ;  /* 0x00009c00140f7a11 */ /* 0x001fc600078010ff */
[----:B------:R-:W-:Y:S01]  /*3740*/  STS [R46.X4+0x20], R115 ;  /* 0x000020732e007388 */ /* 0x000fe20000004800 */
[----:B------:R-:W-:-:S03]  /*3750*/  IADD3 R14, P2, R78, R12, RZ ;  /* 0x0000000c4e0e7210 */ /* 0x000fc60007f5e0ff */
[----:B------:R-:W-:Y:S01]  /*3760*/  STS [R46.X4+0x24], R129 ;  /* 0x000024812e007388 */ /* 0x000fe20000004800 */
[----:B------:R-:W-:-:S03]  /*3770*/  IADD3.X R13, R79, R114, R13, P2, !PT ;  /* 0x000000724f0d7210 */ /* 0x000fc600017fe40d */
        /* <DEDUP_REMOVED lines=25> */
[----:B0-----:R-:W-:-:S02]  /*3910*/  LEA.HI.X R111, R20, c[0x0][0x274], R17, 0x2, P0 ;  /* 0x00009d00146f7a11 */ /* 0x001fc400000f1411 */
        /* <DEDUP_REMOVED lines=21> */
.L_x_4812:
[----:B------:R-:W-:Y:S05]  /*3a70*/  BSYNC B0 ;  /* 0x0000000000007941 */ /* 0x000fea0003800000 */
.L_x_4811:
        /* <DEDUP_REMOVED lines=25> */
.L_x_4810:
[----:B-1----:R-:W-:Y:S01]  /*3c10*/  FFMA.FTZ R23, R48, R80, R23 ;  /* 0x0000005030177223 */ /* 0x002fe20000010017 */
[----:B------:R-:W-:Y:S01]  /*3c20*/  MOV R12, c[0x0][0x16c] ;  /* 0x00005b00000c7a02 */ /* 0x000fe20000000f00 */
[----:B------:R-:W-:Y:S01]  /*3c30*/  BAR.SYNC.DEFER_BLOCKING 0x0 ;  /* 0x0000000000007b1d */ /* 0x000fe20000010000 */
[----:B------:R-:W-:Y:S01]  /*3c40*/  HFMA2.MMA R181, -RZ, RZ, 0, 0 ;  /* 0x00000000ffb57435 */ /* 0x000fe200000001ff */
[----:B------:R-:W-:Y:S01]  /*3c50*/  FFMA.FTZ R23, R47, R82, R23 ;  /* 0x000000522f177223 */ /* 0x000fe20000010017 */
[----:B------:R-:W-:Y:S01]  /*3c60*/  ISETP.GE.AND P0, PT, R12, 0x1, PT ;  /* 0x000000010c00780c */ /* 0x000fe20003f06270 */
[----:B------:R-:W-:Y:S01]  /*3c70*/  HFMA2.MMA R127, -RZ, RZ, 0, 0 ;  /* 0x00000000ff7f7435 */ /* 0x000fe200000001ff */
[----:B------:R-:W-:Y:S01]  /*3c80*/  FMUL.FTZ R161, R80, UR4 ;  /* 0x0000000450a17c20 */ /* 0x000fe20008410000 */
[----:B0-----:R-:W-:Y:S01]  /*3c90*/  HFMA2.MMA R123, -RZ, RZ, 0, 0 ;  /* 0x00000000ff7b7435 */ /* 0x001fe200000001ff */
[----:B------:R-:W-:Y:S01]  /*3ca0*/  FFMA.FTZ R23, R49, R84, R23 ;  /* 0x0000005431177223 */ /* 0x000fe20000010017 */
[----:B------:R-:W-:Y:S01]  /*3cb0*/  HFMA2.MMA R119, -RZ, RZ, 0, 0 ;  /* 0x00000000ff777435 */ /* 0x000fe200000001ff */
[----:B------:R-:W-:Y:S01]  /*3cc0*/  FMUL.FTZ R159, R82, UR4 ;  /* 0x00000004529f7c20 */ /* 0x000fe20008410000 */
[----:B------:R-:W-:Y:S01]  /*3cd0*/  HFMA2.MMA R115, -RZ, RZ, 0, 0 ;  /* 0x00000000ff737435 */ /* 0x000fe200000001ff */
[----:B------:R-:W-:Y:S01]  /*3ce0*/  FFMA.FTZ R23, R50, R81, R23 ;  /* 0x0000005132177223 */ /* 0x000fe20000010017 */
[----:B------:R-:W-:Y:S01]  /*3cf0*/  HFMA2.MMA R111, -RZ, RZ, 0, 0 ;  /* 0x00000000ff6f7435 */ /* 0x000fe200000001ff */
[----:B------:R-:W-:Y:S01]  /*3d00*/  FMUL.FTZ R157, R84, UR4 ;  /* 0x00000004549d7c20 */ /* 0x000fe20008410000 */
[----:B------:R-:W-:Y:S01]  /*3d10*/  HFMA2.MMA R107, -RZ, RZ, 0, 0 ;  /* 0x00000000ff6b7435 */ /* 0x000fe200000001ff */
[----:B------:R-:W-:Y:S01]  /*3d20*/  FFMA.FTZ R23, R51, R86, R23 ;  /* 0x0000005633177223 */ /* 0x000fe20000010017 */
[----:B------:R-:W-:Y:S01]  /*3d30*/  HFMA2.MMA R103, -RZ, RZ, 0, 0 ;  /* 0x00000000ff677435 */ /* 0x000fe200000001ff */
[----:B------:R-:W-:Y:S01]  /*3d40*/  FMUL.FTZ R155, R81, UR4 ;  /* 0x00000004519b7c20 */ /* 0x000fe20008410000 */
[----:B------:R-:W-:Y:S01]  /*3d50*/  MOV R129, RZ ;  /* 0x000000ff00817202 */ /* 0x000fe20000000f00 */
[----:B------:R-:W-:Y:S01]  /*3d60*/  FFMA.FTZ R23, R52, R83, R23 ;  /* 0x0000005334177223 */ /* 0x000fe20000010017 */
[----:B------:R-:W-:Y:S01]  /*3d70*/  MOV R125, RZ ;  /* 0x000000ff007d7202 */ /* 0x000fe20000000f00 */
        /* <DEDUP_REMOVED lines=29> */
[----:B------:R-:W-:Y:S01]  /*3f50*/  IMAD R104, R26, c[0x0][0x198], RZ ;  /* 0x000066001a687a24 */ /* 0x000fe200078e02ff */
[C---:B------:R-:W-:Y:S01]  /*3f60*/  IADD3 R12, R0.reuse, -0x2, RZ ;  /* 0xfffffffe000c7810 */ /* 0x040fe20007ffe0ff */
[C---:B------:R-:W-:Y:S01]  /*3f70*/  IMAD.WIDE.U32 R98, R27.reuse, c[0x0][0x198], RZ ;  /* 0x000066001b627a25 */ /* 0x040fe200078e00ff */
[----:B------:R-:W-:Y:S01]  /*3f80*/  IADD3 R102, R0, -0x1, RZ ;  /* 0xffffffff00667810 */ /* 0x000fe20007ffe0ff */
[----:B------:R-:W-:Y:S01]  /*3f90*/  UMOV UR6, URZ ;  /* 0x0000003f00067c82 */ /* 0x000fe20008000000 */
[----:B------:R-:W-:Y:S01]  /*3fa0*/  MOV R181, RZ ;  /* 0x000000ff00b57202 */ /* 0x000fe20000000f00 */
[----:B------:R-:W-:Y:S01]  /*3fb0*/  IMAD R165, R27, c[0x0][0x19c], R104 ;  /* 0x000067001ba57a24 */ /* 0x000fe200078e0268 */
[----:B------:R-:W-:Y:S01]  /*3fc0*/  LEA R97, P2, R98, c[0x0][0x228], 0x2 ;  /* 0x00008a0062617a11 */ /* 0x000fe200078410ff */
[----:B------:R-:W-:Y:S01]  /*3fd0*/  IMAD R13, R12, c[0x0][0x16c], RZ ;  /* 0x00005b000c0d7a24 */ /* 0x000fe200078e02ff */
[----:B------:R-:W-:Y:S01]  /*3fe0*/  LEA.HI R12, R102, R102, RZ, 0x1 ;  /* 0x00000066660c7211 */ /* 0x000fe200078f08ff */
[C---:B------:R-:W-:Y:S01]  /*3ff0*/  IMAD R100, R26.reuse, c[0x0][0x180], RZ ;  /* 0x000060001a647a24 */ /* 0x040fe200078e02ff */
[----:B------:R-:W-:Y:S01]  /*4000*/  IADD3 R165, R99, R165, RZ ;  /* 0x000000a563a57210 */ /* 0x000fe20007ffe0ff */
[----:B------:R-:W-:Y:S01]  /*4010*/  IMAD R106, R26, c[0x0][0x1b8], RZ ;  /* 0x00006e001a6a7a24 */ /* 0x000fe200078e02ff */
[----:B------:R-:W-:Y:S01]  /*4020*/  LOP3.LUT R99, R12, 0xfffffe, RZ, 0xc0, !PT ;  /* 0x00fffffe0c637812 */ /* 0x000fe200078ec0ff */
[----:B------:R-:W-:Y:S01]  /*4030*/  IMAD.WIDE R12, R13, 0x8, R8 ;  /* 0x000000080d0c7825 */ /* 0x000fe200078e0208 */
[----:B------:R-:W-:Y:S01]  /*4040*/  LEA.HI.X R98, R98, c[0x0][0x22c], R165, 0x2, P2 ;  /* 0x00008b0062627a11 */ /* 0x000fe200010f14a5 */
[----:B------:R-:W-:Y:S01]  /*4050*/  UMOV UR7, URZ ;  /* 0x0000003f00077c82 */ /* 0x000fe20008000000 */
[----:B------:R-:W-:Y:S01]  /*4060*/  IADD3 R122, R102, -R99, RZ ;  /* 0x80000063667a7210 */ /* 0x000fe20007ffe0ff */
[----:B------:R-:W-:Y:S01]  /*4070*/  IMAD.WIDE.U32 R162, R27, c[0x0][0x180], RZ ;  /* 0x000060001ba27a25 */ /* 0x000fe200078e00ff */
[----:B------:R-:W-:-:S02]  /*4080*/  MOV R99, R12 ;  /* 0x0000000c00637202 */ /* 0x000fc40000000f00 */
[----:B------:R-:W-:Y:S01]  /*4090*/  LEA.HI R12, R0, R0, RZ, 0x1 ;  /* 0x00000000000c7211 */ /* 0x000fe200078f08ff */
[C---:B------:R-:W-:Y:S01]  /*40a0*/  IMAD R167, R27.reuse, c[0x0][0x184], R100 ;  /* 0x000061001ba77a24 */ /* 0x040fe200078e0264 */
[----:B------:R-:W-:Y:S01]  /*40b0*/  MOV R102, R13 ;  /* 0x0000000d00667202 */ /* 0x000fe20000000f00 */
[----:B------:R-:W-:Y:S01]  /*40c0*/  IMAD.WIDE.U32 R14, R27, c[0x0][0x1b8], RZ ;  /* 0x00006e001b0e7a25 */ /* 0x000fe200078e00ff */
[----:B------:R-:W-:Y:S02]  /*40d0*/  LOP3.LUT R13, R12, 0x3ffffe, RZ, 0xc0, !PT ;  /* 0x003ffffe0c0d7812 */ /* 0x000fe400078ec0ff */
[----:B------:R-:W-:Y:S01]  /*40e0*/  IADD3 R167, R163, R167, RZ ;  /* 0x000000a7a3a77210 */ /* 0x000fe20007ffe0ff */
[----:B------:R-:W-:Y:S01]  /*40f0*/  IMAD R169, R27, c[0x0][0x1bc], R106 ;  /* 0x00006f001ba97a24 */ /* 0x000fe200078e026a */
[----:B------:R-:W-:Y:S01]  /*4100*/  LEA R100, P0, R162, c[0x0][0x220], 0x2 ;  /* 0x00008800a2647a11 */ /* 0x000fe200078010ff */
[----:B------:R-:W-:Y:S01]  /*4110*/  FADD.FTZ R104, R76, UR5 ;  /* 0x000000054c687e21 */ /* 0x000fe20008010000 */
[----:B------:R-:W-:Y:S01]  /*4120*/  LEA R95, P3, R14, c[0x0][0x230], 0x2 ;  /* 0x00008c000e5f7a11 */ /* 0x000fe200078610ff */
[----:B------:R-:W-:Y:S01]  /*4130*/  FADD.FTZ R165, R75, UR5 ;  /* 0x000000054ba57e21 */ /* 0x000fe20008010000 */
[----:B------:R-:W-:Y:S01]  /*4140*/  IADD3 R163, R15, R169, RZ ;  /* 0x000000a90fa37210 */ /* 0x000fe20007ffe0ff */
[----:B------:R-:W-:Y:S01]  /*4150*/  FADD.FTZ R106, R74, UR5 ;  /* 0x000000054a6a7e21 */ /* 0x000fe20008010000 */
[----:B------:R-:W-:Y:S01]  /*4160*/  IADD3 R13, R0, -R13, RZ ;  /* 0x8000000d000d7210 */ /* 0x000fe20007ffe0ff */
[----:B------:R-:W-:Y:S01]  /*4170*/  FADD.FTZ R108, R72, UR5 ;  /* 0x00000005486c7e21 */ /* 0x000fe20008010000 */
[----:B------:R-:W-:Y:S01]  /*4180*/  LEA.HI.X R15, R162, c[0x0][0x224], R167, 0x2, P0 ;  /* 0x00008900a20f7a11 */ /* 0x000fe200000f14a7 */
[----:B------:R-:W-:Y:S01]  /*4190*/  FADD.FTZ R167, R73, UR5 ;  /* 0x0000000549a77e21 */ /* 0x000fe20008010000 */
[----:B------:R-:W-:Y:S01]  /*41a0*/  LEA.HI.X R14, R14, c[0x0][0x234], R163, 0x2, P3 ;  /* 0x00008d000e0e7a11 */ /* 0x000fe200018f14a3 */
[----:B------:R-:W-:Y:S01]  /*41b0*/  FADD.FTZ R163, R77, UR5 ;  /* 0x000000054da37e21 */ /* 0x000fe20008010000 */
[----:B------:R-:W-:Y:S01]  /*41c0*/  MOV R120, RZ ;  /* 0x000000ff00787202 */ /* 0x000fe20000000f00 */
[----:B------:R-:W-:Y:S01]  /*41d0*/  FADD.FTZ R169, R71, UR5 ;  /* 0x0000000547a97e21 */ /* 0x000fe20008010000 */
[----:B------:R-:W-:Y:S01]  /*41e0*/  LEA R179, R13, 0xa88, 0xa ;  /* 0x00000a880db37811 */ /* 0x000fe200078e50ff */
[----:B------:R-:W-:Y:S01]  /*41f0*/  FADD.FTZ R110, R70, UR5 ;  /* 0x00000005466e7e21 */ /* 0x000fe20008010000 */
[----:B------:R-:W-:Y:S01]  /*4200*/  SHF.L.U32 R122, R122, 0x8, RZ ;  /* 0x000000087a7a7819 */ /* 0x000fe200000006ff */
        /* <DEDUP_REMOVED lines=8> */
.L_x_4818:
[----:B------:R-:W-:Y:S02]  /*4290*/  MOV R12, R100 ;  /* 0x00000064000c7202 */ /* 0x000fe40000000f00 */
[----:B------:R-:W-:-:S05]  /*42a0*/  MOV R13, R15 ;  /* 0x0000000f000d7202 */ /* 0x000fca0000000f00 */
[----:B------:R0:W2:Y:S01]  /*42b0*/  LDG.E R124, [R12.64] ;  /* 0x000000080c7c7981 */ /* 0x0000a2000c1e1900 */
[----:B------:R-:W-:Y:S01]  /*42c0*/  FADD.FTZ R183, R182, UR5 ;  /* 0x00000005b6b77e21 */ /* 0x000fe20008010000 */
[----:B------:R-:W-:Y:S02]  /*42d0*/  ISETP.NE.AND P0, PT, R16, RZ, PT ;  /* 0x000000ff1000720c */ /* 0x000fe40003f05270 */
        /* <DEDUP_REMOVED lines=9> */
[----:B------:R-:W-:Y:S02]  /*4370*/  FADD.FTZ R126, R63, UR5 ;  /* 0x000000053f7e7e21 */ /* 0x000fe40008010000 */
[----:B------:R-:W-:Y:S01]  /*4380*/  FADD.FTZ R128, R64, UR5 ;  /* 0x0000000540807e21 */ /* 0x000fe20008010000 */
[----:B------:R-:W-:Y:S01]  /*4390*/  ISETP.LT.OR P3, PT, R0, 0x2, P0 ;  /* 0x000000020000780c */ /* 0x000fe20000761670 */
[----:B------:R-:W-:Y:S01]  /*43a0*/  FADD.FTZ R195, R65, UR5 ;  /* 0x0000000541c37e21 */ /* 0x000fe20008010000 */
[----:B------:R-:W-:Y:S01]  /*43b0*/  HFMA2.MMA R156, -RZ, RZ, 0, 0 ;  /* 0x00000000ff9c7435 */ /* 0x000fe200000001ff */
[----:B------:R-:W-:Y:S02]  /*43c0*/  FADD.FTZ R185, R67, UR5 ;  /* 0x0000000543b97e21 */ /* 0x000fe40008010000 */
[----:B------:R-:W-:Y:S02]  /*43d0*/  FADD.FTZ R132, R68, UR5 ;  /* 0x0000000544847e21 */ /* 0x000fe40008010000 */
[----:B------:R-:W-:-:S02]  /*43e0*/  FMUL.FTZ R211, R47, R118 ;  /* 0x000000762fd37220 */ /* 0x000fc40000410000 */
[----:B------:R-:W-:-:S04]  /*43f0*/  FMUL.FTZ R162, R48, R177 ;  /* 0x000000b130a27220 */ /* 0x000fc80000410000 */
[----:B0-----:R-:W-:Y:S02]  /*4400*/  @!P3 MOV R12, R99 ;  /* 0x00000063000cb202 */ /* 0x001fe40000000f00 */
[----:B------:R-:W-:Y:S01]  /*4410*/  @!P3 MOV R13, R102 ;  /* 0x00000066000db202 */ /* 0x000fe20000000f00 */
[----:B------:R-:W-:Y:S02]  /*4420*/  FADD.FTZ R187, R69, UR5 ;  /* 0x0000000545bb7e21 */ /* 0x000fe40008010000 */
[----:B------:R-:W-:Y:S02]  /*4430*/  FMUL.FTZ R219, R49, R116 ;  /* 0x0000007431db7220 */ /* 0x000fe40000410000 */
[----:B------:R-:W-:Y:S02]  /*4440*/  FADD.FTZ R134, R70, UR5 ;  /* 0x0000000546867e21 */ /* 0x000fe40008010000 */
[----:B------:R-:W-:Y:S02]  /*4450*/  FMUL.FTZ R166, R50, R175 ;  /* 0x000000af32a67220 */ /* 0x000fe40000410000 */
[----:B------:R-:W-:-:S02]  /*4460*/  FADD.FTZ R193, R71, UR5 ;  /* 0x0000000547c17e21 */ /* 0x000fc40008010000 */
[----:B------:R-:W-:Y:S02]  /*4470*/  FMUL.FTZ R168, R51, R114 ;  /* 0x0000007233a87220 */ /* 0x000fe40000410000 */
        /* <DEDUP_REMOVED lines=26> */
[----:B0-----:R-:W-:-:S04]  /*4620*/  FADD.FTZ R130, R66, UR5 ;  /* 0x0000000542827e21 */ /* 0x001fc80008010000 */
[----:B------:R-:W-:-:S03]  /*4630*/  FMUL.FTZ R215, R136, R130 ;  /* 0x0000008288d77220 */ /* 0x000fc60000410000 */
[----:B------:R-:W0:Y:S01]  /*4640*/  MUFU.EX2 R138, R138 ;  /* 0x0000008a008a7308 */ /* 0x000e220000000800 */
[----:B------:R-:W-:-:S07]  /*4650*/  FMUL.FTZ R184, R136, R185 ;  /* 0x000000b988b87220 */ /* 0x000fce0000410000 */
[----:B------:R-:W2:Y:S01]  /*4660*/  MUFU.EX2 R207, R207 ;  /* 0x000000cf00cf7308 */ /* 0x000ea20000000800 */
[C---:B------:R-:W-:Y:S01]  /*4670*/  FMUL.FTZ R188, R136.reuse, R132 ;  /* 0x0000008488bc7220 */ /* 0x040fe20000410000 */
[----:B------:R1:W5:Y:S06]  /*4680*/  @!P3 LDG.E R156, [R12.64+0x4] ;  /* 0x000004080c9cb981 */ /* 0x00036c000c1e1900 */
[----:B------:R-:W4:Y:S01]  /*4690*/  MUFU.EX2 R215, R215 ;  /* 0x000000d700d77308 */ /* 0x000f220000000800 */
[----:B------:R-:W-:Y:S02]  /*46a0*/  FMUL.FTZ R190, R136, R187 ;  /* 0x000000bb88be7220 */ /* 0x000fe40000410000 */
[----:B-1----:R-:W-:-:S05]  /*46b0*/  FFMA.FTZ R12, R146, R162, R211 ;  /* 0x000000a2920c7223 */ /* 0x002fca00000100d3 */
[----:B------:R-:W1:Y:S01]  /*46c0*/  MUFU.EX2 R184, R184 ;  /* 0x000000b800b87308 */ /* 0x000e620000000800 */
[----:B0-----:R-:W-:Y:S02]  /*46d0*/  FFMA.FTZ R12, R138, R12, R219 ;  /* 0x0000000c8a0c7223 */ /* 0x001fe400000100db */
[----:B------:R-:W-:-:S05]  /*46e0*/  FMUL.FTZ R180, R136, R134 ;  /* 0x0000008688b47220 */ /* 0x000fca0000410000 */
[----:B------:R-:W0:Y:S01]  /*46f0*/  MUFU.EX2 R188, R188 ;  /* 0x000000bc00bc7308 */ /* 0x000e220000000800 */
[----:B--2---:R-:W-:Y:S02]  /*4700*/  FFMA.FTZ R12, R207, R12, R166 ;  /* 0x0000000ccf0c7223 */ /* 0x004fe400000100a6 */
[----:B------:R-:W-:Y:S01]  /*4710*/  FMUL.FTZ R194, R136, R193 ;  /* 0x000000c188c27220 */ /* 0x000fe20000410000 */
[----:B------:R-:W-:-:S04]  /*4720*/  ISETP.NE.AND P3, PT, R21, 0x1f, PT ;  /* 0x0000001f1500780c */ /* 0x000fc80003f65270 */
[----:B------:R-:W2:Y:S01]  /*4730*/  MUFU.EX2 R190, R190 ;  /* 0x000000be00be7308 */ /* 0x000ea20000000800 */
[----:B----4-:R-:W-:Y:S02]  /*4740*/  FFMA.FTZ R12, R215, R12, R168 ;  /* 0x0000000cd70c7223 */ /* 0x010fe400000100a8 */
[----:B------:R-:W-:-:S05]  /*4750*/  FMUL.FTZ R192, R136, R144 ;  /* 0x0000009088c07220 */ /* 0x000fca0000410000 */
[----:B------:R-:W4:Y:S01]  /*4760*/  MUFU.EX2 R180, R180 ;  /* 0x000000b400b47308 */ /* 0x000f220000000800 */
[----:B-1----:R-:W-:Y:S01]  /*4770*/  FFMA.FTZ R12, R184, R12, R227 ;  /* 0x0000000cb80c7223 */ /* 0x002fe200000100e3 */
[----:B------:R1:W1:Y:S01]  /*4780*/  @P3 LDS R170, [R21.X4+0x128c] ;  /* 0x00128c0015aa3984 */ /* 0x0002620000004800 */
[----:B------:R-:W-:-:S05]  /*4790*/  FMUL.FTZ R245, R136, R189 ;  /* 0x000000bd88f57220 */ /* 0x000fca0000410000 */
[----:B------:R-:W3:Y:S01]  /*47a0*/  MUFU.EX2 R194, R194 ;  /* 0x000000c200c27308 */ /* 0x000ee20000000800 */
[----:B0-----:R-:W-:Y:S02]  /*47b0*/  FFMA.FTZ R12, R188, R12, R231 ;  /* 0x0000000cbc0c7223 */ /* 0x001fe400000100e7 */
        /* <DEDUP_REMOVED lines=8> */
[----:B---3--:R-:W-:Y:S02]  /*4840*/  FFMA.FTZ R12, R194, R12, R241 ;  /* 0x0000000cc20c7223 */ /* 0x008fe400000100f1 */
[----:B------:R-:W-:-:S05]  /*4850*/  FMUL.FTZ R136, R136, R197 ;  /* 0x000000c588887220 */ /* 0x000fca0000410000 */
[----:B------:R-:W3:Y:S01]  /*4860*/  MUFU.EX2 R154, R154 ;  /* 0x0000009a009a7308 */ /* 0x000ee20000000800 */
[----:B0-----:R-:W-:-:S07]  /*4870*/  FFMA.FTZ R12, R192, R12, R243 ;  /* 0x0000000cc00c7223 */ /* 0x001fce00000100f3 */
[----:B------:R-:W0:Y:S01]  /*4880*/  MUFU.EX2 R148, R148 ;  /* 0x0000009400947308 */ /* 0x000e220000000800 */
[----:B--2---:R-:W-:-:S07]  /*4890*/  FFMA.FTZ R12, R245, R12, R186 ;  /* 0x0000000cf50c7223 */ /* 0x004fce00000100ba */
[----:B------:R-:W2:Y:S01]  /*48a0*/  MUFU.EX2 R136, R136 ;  /* 0x0000008800887308 */ /* 0x000ea20000000800 */
[----:B----4-:R-:W-:-:S04]  /*48b0*/  FFMA.FTZ R12, R217, R12, R158 ;  /* 0x0000000cd90c7223 */ /* 0x010fc8000001009e */
[----:B---3--:R-:W-:Y:S02]  /*48c0*/  FFMA.FTZ R12, R154, R12, R209 ;  /* 0x0000000c9a0c7223 */ /* 0x008fe400000100d1 */
[----:B------:R-:W-:Y:S02]  /*48d0*/  FMUL.FTZ R13, R62, R163 ;  /* 0x000000a33e0d7220 */ /* 0x000fe40000410000 */
[----:B0-----:R-:W-:Y:S02]  /*48e0*/  FFMA.FTZ R12, R148, R12, R201 ;  /* 0x0000000c940c7223 */ /* 0x001fe400000100c9 */
[----:B------:R-:W-:Y:S02]  /*48f0*/  FMUL.FTZ R205, R205, R150 ;  /* 0x00000096cdcd7220 */ /* 0x000fe40000410000 */
[----:B------:R-:W-:Y:S02]  /*4900*/  FMUL.FTZ R199, R223, R146 ;  /* 0x00000092dfc77220 */ /* 0x000fe40000410000 */
[----:B------:R-:W-:-:S02]  /*4910*/  FMUL.FTZ R225, R96, R205 ;  /* 0x000000cd60e17220 */ /* 0x000fc40000410000 */
[----:B--2---:R-:W-:Y:S02]  /*4920*/  FFMA.FTZ R178, R136, R12, R13 ;  /* 0x0000000c88b27223 */ /* 0x004fe4000001000d */
[----:B------:R-:W-:Y:S02]  /*4930*/  FMUL.FTZ R164, R93, R205 ;  /* 0x000000cd5da47220 */ /* 0x000fe40000410000 */
[----:B------:R-:W-:Y:S02]  /*4940*/  FMUL.FTZ R12, R138, R199 ;  /* 0x000000c78a0c7220 */ /* 0x000fe40000410000 */
[-C--:B------:R-:W-:Y:S02]  /*4950*/  FMUL.FTZ R229, R94, R205.reuse ;  /* 0x000000cd5ee57220 */ /* 0x080fe40000410000 */
[----:B------:R-:W-:Y:S02]  /*4960*/  FMUL.FTZ R221, R91, R205 ;  /* 0x000000cd5bdd7220 */ /* 0x000fe40000410000 */
[----:B------:R-:W-:-:S02]  /*4970*/  FFMA.FTZ R13, R136, R164, R225 ;  /* 0x000000a4880d7223 */ /* 0x000fc400000100e1 */
[----:B------:R-:W-:Y:S01]  /*4980*/  FMUL.FTZ R12, R207, R12 ;  /* 0x0000000ccf0c7220 */ /* 0x000fe20000410000 */
[----:B------:R-:W-:Y:S05]  /*4990*/  @P3 BRA `(.L_x_4815) ;  /* 0x0000004000003947 */ /* 0x000fea0003800000 */
[----:B-1----:R-:W-:Y:S02]  /*49a0*/  ISETP.NE.AND P4, PT, R0, c[0x0][0x174], PT ;  /* 0x00005d0000007a0c */ /* 0x002fe40003f85270 */
[----:B------:R-:W-:-:S11]  /*49b0*/  MOV R170, 0x3f800000 ;  /* 0x3f80000000aa7802 */ /* 0x000fd60000000f00 */
[----:B------:R-:W-:-:S05]  /*49c0*/  @P4 IADD3 R150, R179, R120, RZ ;  /* 0x00000078b3964210 */ /* 0x000fca0007ffe0ff */
[----:B------:R0:W1:Y:S02]  /*49d0*/  @P4 LDS R170, [R150] ;  /* 0x0000000096aa4984 */ /* 0x0000640000000800 */
.L_x_4815:
[----:B-1----:R-:W-:Y:S05]  /*49e0*/  BSYNC B0 ;  /* 0x0000000000007941 */ /* 0x002fea0003800000 */
.L_x_4814:
[----:B------:R-:W-:Y:S01]  /*49f0*/  FMUL.FTZ R199, R136, R170 ;  /* 0x000000aa88c77220 */ /* 0x000fe20000410000 */
[----:B------:R-:W1:Y:S01]  /*4a00*/  SHFL.UP PT, R213, R178, 0x1, RZ ;  /* 0x04200000b2d57989 */ /* 0x000e6200000e00ff */
[C---:B0-----:R-:W-:Y:S01]  /*4a10*/  FFMA.FTZ R150, R148.reuse, R13, R221 ;  /* 0x0000000d94967223 */ /* 0x041fe200000100dd */
[----:B------:R-:W-:Y:S01]  /*4a20*/  ISETP.GE.AND P4, PT, R19, 0x1, PT ;  /* 0x000000011300780c */ /* 0x000fe20003f86270 */
[----:B------:R-:W-:Y:S01]  /*4a30*/  FMUL.FTZ R199, R148, R199 ;  /* 0x000000c794c77220 */ /* 0x000fe20000410000 */
[----:B------:R-:W-:Y:S01]  /*4a40*/  ISETP.NE.AND P5, PT, R16, 0x1f, PT ;  /* 0x0000001f1000780c */ /* 0x000fe20003fa5270 */
[----:B------:R-:W-:Y:S01]  /*4a50*/  FMUL.FTZ R13, R215, R12 ;  /* 0x0000000cd70d7220 */ /* 0x000fe20000410000 */
[----:B------:R-:W-:Y:S01]  /*4a60*/  ISETP.GE.OR P0, PT, R0, c[0x0][0x174], P0 ;  /* 0x00005d0000007a0c */ /* 0x000fe20000706670 */
        /* <DEDUP_REMOVED lines=47> */
[----:B------:R-:W0:Y:S01]  /*4d60*/  SHFL.UP PT, R13, R196, 0x1, RZ ;  /* 0x04200000c40d7989 */ /* 0x000e2200000e00ff */
[----:B------:R-:W-:Y:S02]  /*4d70*/  FMUL.FTZ R150, R138, R203 ;  /* 0x000000cb8a967220 */ /* 0x000fe40000410000 */
[C---:B------:R-:W-:Y:S02]  /*4d80*/  FFMA.FTZ R203, R146.reuse, R12, R205 ;  /* 0x0000000c92cb7223 */ /* 0x040fe400000100cd */
[----:B------:R-:W-:Y:S02]  /*4d90*/  FMUL.FTZ R150, R146, R150 ;  /* 0x0000009692967220 */ /* 0x000fe40000410000 */
[C---:B-1----:R-:W-:Y:S01]  /*4da0*/  @P4 FFMA.FTZ R178, R196.reuse, R213, R178 ;  /* 0x000000d5c4b24223 */ /* 0x042fe200000100b2 */
[----:B------:R-:W1:Y:S04]  /*4db0*/  SHFL.DOWN PT, R198, R203, 0x1, 0x1f ;  /* 0x08201f00cbc67f89 */ /* 0x000e6800000e0000 */
[----:B------:R-:W2:Y:S04]  /*4dc0*/  SHFL.DOWN PT, R12, R150, 0x1, 0x1f ;  /* 0x08201f00960c7f89 */ /* 0x000ea800000e0000 */
[----:B------:R-:W3:Y:S01]  /*4dd0*/  SHFL.UP PT, R213, R178, 0x2, RZ ;  /* 0x04400000b2d57989 */ /* 0x000ee200000e00ff */
[----:B0-----:R-:W-:Y:S01]  /*4de0*/  @P4 FMUL.FTZ R196, R196, R13 ;  /* 0x0000000dc4c44220 */ /* 0x001fe20000410000 */
[----:B------:R-:W-:-:S04]  /*4df0*/  ISETP.GE.AND P4, PT, R19, 0x2, PT ;  /* 0x000000021300780c */ /* 0x000fc80003f86270 */
[----:B------:R-:W0:Y:S01]  /*4e00*/  SHFL.UP PT, R13, R196, 0x2, RZ ;  /* 0x04400000c40d7989 */ /* 0x000e2200000e00ff */
[C---:B-1----:R-:W-:Y:S02]  /*4e10*/  @P5 FFMA.FTZ R203, R150.reuse, R198, R203 ;  /* 0x000000c696cb5223 */ /* 0x042fe400000100cb */
[----:B--2---:R-:W-:-:S03]  /*4e20*/  @P5 FMUL.FTZ R150, R150, R12 ;  /* 0x0000000c96965220 */ /* 0x004fc60000410000 */
[----:B------:R-:W1:Y:S01]  /*4e30*/  SHFL.DOWN PT, R198, R203, 0x2, 0x1f ;  /* 0x08401f00cbc67f89 */ /* 0x000e6200000e0000 */
[----:B------:R-:W-:Y:S02]  /*4e40*/  ISETP.GE.U32.AND P5, PT, R16, 0x1e, PT ;  /* 0x0000001e1000780c */ /* 0x000fe40003fa6070 */
[C---:B---3--:R-:W-:Y:S01]  /*4e50*/  @P4 FFMA.FTZ R178, R196.reuse, R213, R178 ;  /* 0x000000d5c4b24223 */ /* 0x048fe200000100b2 */
[----:B------:R-:W2:Y:S04]  /*4e60*/  SHFL.DOWN PT, R12, R150, 0x2, 0x1f ;  /* 0x08401f00960c7f89 */ /* 0x000ea800000e0000 */
[----:B------:R-:W3:Y:S01]  /*4e70*/  SHFL.UP PT, R213, R178, 0x4, RZ ;  /* 0x04800000b2d57989 */ /* 0x000ee200000e00ff */
[----:B0-----:R-:W-:Y:S01]  /*4e80*/  @P4 FMUL.FTZ R196, R196, R13 ;  /* 0x0000000dc4c44220 */ /* 0x001fe20000410000 */
[----:B------:R-:W-:-:S04]  /*4e90*/  ISETP.GE.AND P4, PT, R19, 0x4, PT ;  /* 0x000000041300780c */ /* 0x000fc80003f86270 */
[----:B------:R-:W0:Y:S01]  /*4ea0*/  SHFL.UP PT, R13, R196, 0x4, RZ ;  /* 0x04800000c40d7989 */ /* 0x000e2200000e00ff */
[C---:B-1----:R-:W-:Y:S02]  /*4eb0*/  @!P5 FFMA.FTZ R203, R150.reuse, R198, R203 ;  /* 0x000000c696cbd223 */ /* 0x042fe400000100cb */
[----:B--2---:R-:W-:-:S03]  /*4ec0*/  @!P5 FMUL.FTZ R150, R150, R12 ;  /* 0x0000000c9696d220 */ /* 0x004fc60000410000 */
[----:B------:R-:W1:Y:S01]  /*4ed0*/  SHFL.DOWN PT, R200, R203, 0x4, 0x1f ;  /* 0x08801f00cbc87f89 */ /* 0x000e6200000e0000 */
[----:B------:R-:W-:Y:S02]  /*4ee0*/  ISETP.GE.U32.AND P5, PT, R16, 0x1c, PT ;  /* 0x0000001c1000780c */ /* 0x000fe40003fa6070 */
[C---:B---3--:R-:W-:Y:S01]  /*4ef0*/  @P4 FFMA.FTZ R178, R196.reuse, R213, R178 ;  /* 0x000000d5c4b24223 */ /* 0x048fe200000100b2 */
[----:B------:R-:W2:Y:S04]  /*4f00*/  SHFL.DOWN PT, R12, R150, 0x4, 0x1f ;  /* 0x08801f00960c7f89 */ /* 0x000ea800000e0000 */
[----:B------:R-:W3:Y:S01]  /*4f10*/  SHFL.UP PT, R198, R178, 0x8, RZ ;  /* 0x05000000b2c67989 */ /* 0x000ee200000e00ff */
[----:B0-----:R-:W-:Y:S01]  /*4f20*/  @P4 FMUL.FTZ R196, R196, R13 ;  /* 0x0000000dc4c44220 */ /* 0x001fe20000410000 */
[----:B------:R-:W-:Y:S01]  /*4f30*/  ISETP.GE.AND P4, PT, R19, 0x8, PT ;  /* 0x000000081300780c */ /* 0x000fe20003f86270 */
[----:B------:R-:W-:-:S03]  /*4f40*/  HFMA2.MMA R13, -RZ, RZ, 0, 0 ;  /* 0x00000000ff0d7435 */ /* 0x000fc600000001ff */
[----:B------:R-:W0:Y:S01]  /*4f50*/  SHFL.UP PT, R213, R196, 0x8, RZ ;  /* 0x05000000c4d57989 */ /* 0x000e2200000e00ff */
[C---:B-1----:R-:W-:Y:S02]  /*4f60*/  @!P5 FFMA.FTZ R203, R150.reuse, R200, R203 ;  /* 0x000000c896cbd223 */ /* 0x042fe400000100cb */
[----:B--2---:R-:W-:-:S03]  /*4f70*/  @!P5 FMUL.FTZ R150, R150, R12 ;  /* 0x0000000c9696d220 */ /* 0x004fc60000410000 */
[----:B------:R-:W1:Y:S01]  /*4f80*/  SHFL.DOWN PT, R202, R203, 0x8, 0x1f ;  /* 0x09001f00cbca7f89 */ /* 0x000e6200000e0000 */
[----:B------:R-:W-:Y:S02]  /*4f90*/  ISETP.GE.U32.AND P5, PT, R16, 0x18, PT ;  /* 0x000000181000780c */ /* 0x000fe40003fa6070 */
[----:B------:R-:W-:Y:S01]  /*4fa0*/  MOV R12, 0x3f800000 ;  /* 0x3f800000000c7802 */ /* 0x000fe20000000f00 */
[----:B------:R-:W2:Y:S01]  /*4fb0*/  SHFL.DOWN PT, R200, R150, 0x8, 0x1f ;  /* 0x09001f0096c87f89 */ /* 0x000ea200000e0000 */
[----:B---3--:R-:W-:-:S04]  /*4fc0*/  @P4 FFMA.FTZ R178, R196, R198, R178 ;  /* 0x000000c6c4b24223 */ /* 0x008fc800000100b2 */
[----:B------:R-:W-:Y:S01]  /*4fd0*/  @!P0 LDS.64 R12, [UR6+0x1308] ;  /* 0x00130806ff0c8984 */ /* 0x000fe20008000a00 */
[----:B------:R-:W-:-:S03]  /*4fe0*/  ISETP.GE.AND P0, PT, R19, 0x10, PT ;  /* 0x000000101300780c */ /* 0x000fc60003f06270 */
[----:B------:R-:W3:Y:S01]  /*4ff0*/  SHFL.UP PT, R198, R178, 0x10, RZ ;  /* 0x06000000b2c67989 */ /* 0x000ee200000e00ff */
[----:B0-----:R-:W-:Y:S01]  /*5000*/  @P4 FMUL.FTZ R196, R196, R213 ;  /* 0x000000d5c4c44220 */ /* 0x001fe20000410000 */
[----:B------:R-:W-:-:S04]  /*5010*/  ISETP.GE.U32.AND P4, PT, R16, 0x10, PT ;  /* 0x000000101000780c */ /* 0x000fc80003f86070 */
[----:B------:R-:W0:Y:S01]  /*5020*/  SHFL.UP PT, R213, R196, 0x10, RZ ;  /* 0x06000000c4d57989 */ /* 0x000e2200000e00ff */
[C---:B-1----:R-:W-:Y:S02]  /*5030*/  @!P5 FFMA.FTZ R203, R150.reuse, R202, R203 ;  /* 0x000000ca96cbd223 */ /* 0x042fe400000100cb */
[----:B--2---:R-:W-:-:S03]  /*5040*/  @!P5 FMUL.FTZ R150, R150, R200 ;  /* 0x000000c89696d220 */ /* 0x004fc60000410000 */
[----:B------:R-:W1:Y:S04]  /*5050*/  SHFL.DOWN PT, R202, R203, 0x10, 0x1f ;  /* 0x0a001f00cbca7f89 */ /* 0x000e6800000e0000 */
[----:B------:R-:W2:Y:S01]  /*5060*/  SHFL.DOWN PT, R200, R150, 0x10, 0x1f ;  /* 0x0a001f0096c87f89 */ /* 0x000ea200000e0000 */
[----:B---3--:R-:W-:-:S03]  /*5070*/  @P0 FFMA.FTZ R178, R196, R198, R178 ;  /* 0x000000c6c4b20223 */ /* 0x008fc600000100b2 */
[----:B-----5:R-:W-:Y:S01]  /*5080*/  SHFL.IDX PT, R198, R156, RZ, 0x1f ;  /* 0x00001fff9cc67589 */ /* 0x020fe200000e0000 */
[----:B0-----:R-:W-:Y:S01]  /*5090*/  @P0 FMUL.FTZ R196, R196, R213 ;  /* 0x000000d5c4c40220 */ /* 0x001fe20000410000 */
[----:B------:R-:W-:Y:S02]  /*50a0*/  ISETP.GT.AND P0, PT, R19, 0x1e, PT ;  /* 0x0000001e1300780c */ /* 0x000fe40003f04270 */
[----:B------:R-:W-:Y:S04]  /*50b0*/  SHFL.UP PT, R213, R178, 0x1, RZ ;  /* 0x04200000b2d57989 */ /* 0x000fe800000e00ff */
[----:B------:R-:W0:Y:S01]  /*50c0*/  SHFL.UP PT, R196, R196, 0x1, RZ ;  /* 0x04200000c4c47989 */ /* 0x000e2200000e00ff */
[C---:B-1----:R-:W-:Y:S02]  /*50d0*/  @!P4 FFMA.FTZ R203, R150.reuse, R202, R203 ;  /* 0x000000ca96cbc223 */ /* 0x042fe400000100cb */
[----:B--2---:R-:W-:-:S03]  /*50e0*/  @!P4 FMUL.FTZ R150, R150, R200 ;  /* 0x000000c89696c220 */ /* 0x004fc60000410000 */
[----:B------:R-:W-:Y:S04]  /*50f0*/  SHFL.DOWN PT, R204, R203, 0x1, 0x1f ;  /* 0x08201f00cbcc7f89 */ /* 0x000fe800000e0000 */
[----:B------:R-:W-:Y:S04]  /*5100*/  SHFL.IDX PT, R200, R13, RZ, 0x1f ;  /* 0x00001fff0dc87589 */ /* 0x000fe800000e0000 */
[----:B------:R-:W1:Y:S04]  /*5110*/  SHFL.DOWN PT, R202, R150, 0x1, 0x1f ;  /* 0x08201f0096ca7f89 */ /* 0x000e6800000e0000 */
[----:B------:R-:W-:Y:S04]  /*5120*/  SHFL.IDX PT, R203, R203, RZ, 0x1f ;  /* 0x00001fffcbcb7589 */ /* 0x000fe800000e0000 */
[----:B------:R-:W-:Y:S01]  /*5130*/  SHFL.IDX PT, R150, R150, RZ, 0x1f ;  /* 0x00001fff96967589 */ /* 0x000fe200000e0000 */
[----:B0-----:R-:W-:Y:S01]  /*5140*/  @P2 FFMA.FTZ R198, R196, R198, R213 ;  /* 0x000000c6c4c62223 */ /* 0x001fe200000100d5 */
[----:B------:R-:W-:Y:S01]  /*5150*/  ISETP.GT.AND P2, PT, R19, 0x1d, PT ;  /* 0x0000001d1300780c */ /* 0x000fe20003f44270 */
[----:B------:R-:W-:-:S02]  /*5160*/  FMUL.FTZ R213, R47, R126 ;  /* 0x0000007e2fd57220 */ /* 0x000fc40000410000 */
[----:B------:R-:W-:-:S04]  /*5170*/  FFMA.FTZ R223, R223, R198, R162 ;  /* 0x000000c6dfdf7223 */ /* 0x000fc800000100a2 */
[CC--:B------:R-:W-:Y:S02]  /*5180*/  FFMA.FTZ R162, R146.reuse, R223.reuse, R211 ;  /* 0x000000df92a27223 */ /* 0x0c0fe400000100d3 */
[-C--:B------:R-:W-:Y:S02]  /*5190*/  FFMA.FTZ R156, R146, R223.reuse, R213 ;  /* 0x000000df929c7223 */ /* 0x080fe400000100d5 */
[----:B------:R-:W-:Y:S02]  /*51a0*/  FFMA.FTZ R178, R80, R223, RZ ;  /* 0x000000df50b27223 */ /* 0x000fe400000100ff */
[----:B------:R-:W-:Y:S02]  /*51b0*/  FFMA.FTZ R162, R138, R162, R219 ;  /* 0x000000a28aa27223 */ /* 0x000fe400000100db */
[----:B-1----:R-:W-:Y:S01]  /*51c0*/  @P3 FFMA.FTZ R200, R202, R200, R204 ;  /* 0x000000c8cac83223 */ /* 0x002fe200000100cc */
[----:B------:R-:W-:Y:S01]  /*51d0*/  ISETP.GT.AND P3, PT, R19, 0x1b, PT ;  /* 0x0000001b1300780c */ /* 0x000fe20003f64270 */
[----:B------:R-:W-:-:S02]  /*51e0*/  FFMA.FTZ R178, R82, R156, R178 ;  /* 0x0000009c52b27223 */ /* 0x000fc400000100b2 */
[----:B------:R-:W-:Y:S02]  /*51f0*/  FFMA.FTZ R211, R200, R170, R164 ;  /* 0x000000aac8d37223 */ /* 0x000fe400000100a4 */
[----:B------:R-:W-:Y:S02]  /*5200*/  FMUL.FTZ R164, R50, R195 ;  /* 0x000000c332a47220 */ /* 0x000fe40000410000 */
[----:B------:R-:W-:Y:S02]  /*5210*/  FFMA.FTZ R219, R136, R211, R225 ;  /* 0x000000d388db7223 */ /* 0x000fe400000100e1 */
[-C--:B------:R-:W-:Y:S02]  /*5220*/  FFMA.FTZ R225, R207, R162.reuse, R166 ;  /* 0x000000a2cfe17223 */ /* 0x080fe400000100a6 */
        /* <DEDUP_REMOVED lines=9> */
[----:B------:R-:W-:Y:S02]  /*52c0*/  FFMA.FTZ R231, R188, R178, R231 ;  /* 0x000000b2bce77223 */ /* 0x000fe400000100e7 */
[----:B------:R-:W-:Y:S02]  /*52d0*/  FFMA.FTZ R229, R245, R227, R174 ;  /* 0x000000e3f5e57223 */ /* 0x000fe400000100ae */
[-C--:B------:R-:W-:Y:S02]  /*52e0*/  FFMA.FTZ R196, R86, R225.reuse, R196 ;  /* 0x000000e156c47223 */ /* 0x080fe400000100c4 */
[----:B------:R-:W-:Y:S02]  /*52f0*/  FFMA.FTZ R172, R184, R225, R170 ;  /* 0x000000e1b8ac7223 */ /* 0x000fe400000100aa */
[----:B------:R-:W-:-:S02]  /*5300*/  FFMA.FTZ R178, R190, R231, R233 ;  /* 0x000000e7beb27223 */ /* 0x000fc400000100e9 */
[----:B------:R-:W-:Y:S02]  /*5310*/  FFMA.FTZ R233, R192, R229, R176 ;  /* 0x000000e5c0e97223 */ /* 0x000fe400000100b0 */
[----:B------:R-:W-:Y:S02]  /*5320*/  FFMA.FTZ R196, R83, R172, R196 ;  /* 0x000000ac53c47223 */ /* 0x000fe400000100c4 */
[----:B------:R-:W-:Y:S02]  /*5330*/  FMUL.FTZ R174, R54, R187 ;  /* 0x000000bb36ae7220 */ /* 0x000fe40000410000 */
[----:B------:R-:W-:Y:S02]  /*5340*/  FFMA.FTZ R235, R194, R233, R235 ;  /* 0x000000e9c2eb7223 */ /* 0x000fe400000100eb */
[-C--:B------:R-:W-:Y:S02]  /*5350*/  FFMA.FTZ R196, R88, R231.reuse, R196 ;  /* 0x000000e758c47223 */ /* 0x080fe400000100c4 */
[----:B------:R-:W-:-:S02]  /*5360*/  FFMA.FTZ R176, R190, R231, R174 ;  /* 0x000000e7beb07223 */ /* 0x000fc400000100ae */
[C---:B------:R-:W-:Y:S02]  /*5370*/  FFMA.FTZ R239, R180.reuse, R178, R239 ;  /* 0x000000b2b4ef7223 */ /* 0x040fe400000100ef */
[----:B------:R-:W-:Y:S02]  /*5380*/  FFMA.FTZ R237, R180, R235, R237 ;  /* 0x000000ebb4ed7223 */ /* 0x000fe400000100ed */
[----:B------:R-:W-:Y:S02]  /*5390*/  FFMA.FTZ R198, R85, R176, R196 ;  /* 0x000000b055c67223 */ /* 0x000fe400000100c4 */
        /* <DEDUP_REMOVED lines=27> */
[-C--:B------:R-:W-:Y:S02]  /*5550*/  FFMA.FTZ R223, R48, -R183.reuse, R223 ;  /* 0x800000b730df7223 */ /* 0x080fe400000100df */
[----:B------:R-:W-:Y:S02]  /*5560*/  FMUL.FTZ R136, R205, R183 ;  /* 0x000000b7cd887220 */ /* 0x000fe40000410000 */
[----:B------:R-:W-:Y:S02]  /*5570*/  FFMA.FTZ R198, R96, R209, R198 ;  /* 0x000000d160c67223 */ /* 0x000fe400000100c6 */
[----:B------:R-:W-:Y:S02]  /*5580*/  FADD.FTZ R156, -R213, R156 ;  /* 0x0000009cd59c7221 */ /* 0x000fe40000010100 */
[----:B------:R-:W-:Y:S02]  /*5590*/  FMUL.FTZ R126, R199, R126 ;  /* 0x0000007ec77e7220 */ /* 0x000fe40000410000 */
[----:B------:R-:W-:-:S02]  /*55a0*/  FFMA.FTZ R183, R136, R223, RZ ;  /* 0x000000df88b77223 */ /* 0x000fc400000100ff */
[----:B------:R-:W-:Y:S02]  /*55b0*/  FFMA.FTZ R138, R93, R148, R198 ;  /* 0x000000945d8a7223 */ /* 0x000fe400000100c6 */
[-C--:B------:R-:W-:Y:S02]  /*55c0*/  FFMA.FTZ R162, R49, -R128.reuse, R162 ;  /* 0x8000008031a27223 */ /* 0x080fe400000100a2 */
[----:B------:R-:W-:Y:S01]  /*55d0*/  FMUL.FTZ R128, R207, R128 ;  /* 0x00000080cf807220 */ /* 0x000fe20000410000 */
[----:B------:R-:W0:Y:S01]  /*55e0*/  SHFL.DOWN PT, R213, R138, 0x1, 0x1f ;  /* 0x08201f008ad57f89 */ /* 0x000e2200000e0000 */
[----:B------:R-:W-:Y:S02]  /*55f0*/  FFMA.FTZ R183, R126, R156, R183 ;  /* 0x0000009c7eb77223 */ /* 0x000fe400000100b7 */
[----:B------:R-:W-:Y:S02]  /*5600*/  FADD.FTZ R164, -R164, R166 ;  /* 0x000000a6a4a47221 */ /* 0x000fe40000010100 */
[----:B------:R-:W-:-:S02]  /*5610*/  FMUL.FTZ R195, R215, R195 ;  /* 0x000000c3d7c37220 */ /* 0x000fc40000410000 */
[----:B------:R-:W-:Y:S02]  /*5620*/  FFMA.FTZ R183, R128, R162, R183 ;  /* 0x000000a280b77223 */ /* 0x000fe400000100b7 */
[-C--:B------:R-:W-:Y:S02]  /*5630*/  FFMA.FTZ R225, R51, -R130.reuse, R225 ;  /* 0x8000008233e17223 */ /* 0x080fe400000100e1 */
[----:B------:R-:W-:Y:S02]  /*5640*/  FMUL.FTZ R130, R247, R130 ;  /* 0x00000082f7827220 */ /* 0x000fe40000410000 */
        /* <DEDUP_REMOVED lines=13> */
[----:B0-----:R-:W-:Y:S02]  /*5720*/  @!P0 FADD.FTZ R138, R138, R213 ;  /* 0x000000d58a8a8221 */ /* 0x001fe40000010000 */
[----:B------:R-:W-:-:S02]  /*5730*/  FADD.FTZ R213, -R178, R180 ;  /* 0x000000b4b2d57221 */ /* 0x000fc40000010100 */
[----:B------:R-:W-:Y:S01]  /*5740*/  FMUL.FTZ R152, R233, R193 ;  /* 0x000000c1e9987220 */ /* 0x000fe20000410000 */
[----:B------:R-:W0:Y:S01]  /*5750*/  SHFL.DOWN PT, R249, R138, 0x2, 0x1f ;  /* 0x08401f008af97f89 */ /* 0x000e2200000e0000 */
[----:B------:R-:W-:Y:S02]  /*5760*/  FFMA.FTZ R183, R146, R239, R183 ;  /* 0x000000ef92b77223 */ /* 0x000fe400000100b7 */
[-C--:B------:R-:W-:Y:S02]  /*5770*/  FFMA.FTZ R160, R57, -R144.reuse, R251 ;  /* 0x8000009039a07223 */ /* 0x080fe400000100fb */
[----:B------:R-:W-:Y:S02]  /*5780*/  FMUL.FTZ R144, R229, R144 ;  /* 0x00000090e5907220 */ /* 0x000fe40000410000 */
[----:B------:R-:W-:Y:S02]  /*5790*/  FFMA.FTZ R183, R152, R213, R183 ;  /* 0x000000d598b77223 */ /* 0x000fe400000100b7 */
[----:B------:R-:W-:-:S02]  /*57a0*/  FADD.FTZ R245, -R190, R245 ;  /* 0x000000f5bef57221 */ /* 0x000fc40000010100 */
[----:B------:R-:W-:Y:S02]  /*57b0*/  FMUL.FTZ R166, R227, R189 ;  /* 0x000000bde3a67220 */ /* 0x000fe40000410000 */
        /* <DEDUP_REMOVED lines=13> */
[----:B0-----:R-:W-:Y:S02]  /*5890*/  @!P2 FADD.FTZ R138, R138, R249 ;  /* 0x000000f98a8aa221 */ /* 0x001fe40000010000 */
[----:B------:R-:W-:Y:S02]  /*58a0*/  FFMA.FTZ R134, R158, R148, R183 ;  /* 0x000000949e867223 */ /* 0x000fe400000100b7 */
[C---:B------:R-:W-:Y:S01]  /*58b0*/  FFMA.FTZ R13, R150.reuse, R13, R203 ;  /* 0x0000000d960d7223 */ /* 0x040fe200000100cb */
[----:B------:R-:W0:Y:S01]  /*58c0*/  SHFL.DOWN PT, R191, R138, 0x4, 0x1f ;  /* 0x08801f008abf7f89 */ /* 0x000e2200000e0000 */
[----:B------:R-:W-:-:S02]  /*58d0*/  FMUL.FTZ R12, R150, R12 ;  /* 0x0000000c960c7220 */ /* 0x000fc40000410000 */
[----:B------:R-:W-:Y:S01]  /*58e0*/  FADD.FTZ R133, R140, R133 ;  /* 0x000000858c857221 */ /* 0x000fe20000010000 */
[----:B------:R-:W1:Y:S01]  /*58f0*/  SHFL.DOWN PT, R183, R134, 0x1, 0x1f ;  /* 0x08201f0086b77f89 */ /* 0x000e6200000e0000 */
[----:B------:R-:W-:Y:S02]  /*5900*/  FADD.FTZ R141, R144, R141 ;  /* 0x0000008d908d7221 */ /* 0x000fe40000010000 */
[----:B------:R-:W-:Y:S01]  /*5910*/  FADD.FTZ R147, R187, R147 ;  /* 0x00000093bb937221 */ /* 0x000fe20000010000 */
[----:B------:R2:W-:Y:S01]  /*5920*/  @!P1 STS.64 [UR6+0x1308], R12 ;  /* 0x0013080cff009988 */ /* 0x0005e20008000a06 */
[C---:B------:R-:W-:Y:S02]  /*5930*/  FMUL.FTZ R140, R124.reuse, R233 ;  /* 0x000000e97c8c7220 */ /* 0x040fe40000410000 */
[----:B------:R-:W-:Y:S02]  /*5940*/  FMUL.FTZ R144, R124, R227 ;  /* 0x000000e37c907220 */ /* 0x000fe40000410000 */
[----:B------:R-:W-:-:S02]  /*5950*/  FADD.FTZ R149, R132, R149 ;  /* 0x0000009584957221 */ /* 0x000fc40000010000 */
[----:B------:R-:W-:Y:S02]  /*5960*/  FMUL.FTZ R140, R140, R213 ;  /* 0x000000d58c8c7220 */ /* 0x000fe40000410000 */
[----:B------:R-:W-:Y:S02]  /*5970*/  FMUL.FTZ R144, R144, R245 ;  /* 0x000000f590907220 */ /* 0x000fe40000410000 */
[C---:B--2---:R-:W-:Y:S02]  /*5980*/  FMUL.FTZ R13, R124.reuse, R229 ;  /* 0x000000e57c0d7220 */ /* 0x044fe40000410000 */
[----:B------:R-:W-:Y:S02]  /*5990*/  FMUL.FTZ R12, R124, R235 ;  /* 0x000000eb7c0c7220 */ /* 0x000fe40000410000 */
[----:B------:R-:W-:Y:S02]  /*59a0*/  FMUL.FTZ R160, R13, R160 ;  /* 0x000000a00da07220 */ /* 0x000fe40000410000 */
        /* <DEDUP_REMOVED lines=8> */
[----:B------:R-:W-:-:S02]  /*5a30*/  FFMA.FTZ R132, R54, R237, R13 ;  /* 0x000000ed36847223 */ /* 0x000fc4000001000d */
[----:B------:R-:W-:Y:S02]  /*5a40*/  FMUL.FTZ R13, R124, R243 ;  /* 0x000000f37c0d7220 */ /* 0x000fe40000410000 */
[----:B------:R-:W-:Y:S02]  /*5a50*/  FADD.FTZ R137, R142, R137 ;  /* 0x000000898e897221 */ /* 0x000fe40000010000 */
[----:B------:R-:W-:Y:S02]  /*5a60*/  FFMA.FTZ R142, R56, R233, R140 ;  /* 0x000000e9388e7223 */ /* 0x000fe4000001008c */
[----:B------:R-:W-:Y:S02]  /*5a70*/  FFMA.FTZ R144, R58, R227, R144 ;  /* 0x000000e33a907223 */ /* 0x000fe40000010090 */
[----:B------:R-:W-:Y:S02]  /*5a80*/  FADD.FTZ R115, R132, R115 ;  /* 0x0000007384737221 */ /* 0x000fe40000010000 */
[----:B------:R-:W-:-:S02]  /*5a90*/  FFMA.FTZ R140, R55, R235, R12 ;  /* 0x000000eb378c7223 */ /* 0x000fc4000001000c */
[----:B------:R-:W-:Y:S02]  /*5aa0*/  FMUL.FTZ R132, R124, R219 ;  /* 0x000000db7c847220 */ /* 0x000fe40000410000 */
[----:B------:R-:W-:Y:S02]  /*5ab0*/  FMUL.FTZ R13, R13, R170 ;  /* 0x000000aa0d0d7220 */ /* 0x000fe40000410000 */
[----:B0-----:R-:W-:Y:S02]  /*5ac0*/  @!P0 FADD.FTZ R138, R138, R191 ;  /* 0x000000bf8a8a8221 */ /* 0x001fe40000010000 */
[----:B------:R-:W-:Y:S02]  /*5ad0*/  FMUL.FTZ R12, R124, R241 ;  /* 0x000000f17c0c7220 */ /* 0x000fe40000410000 */
[----:B-1----:R-:W-:Y:S01]  /*5ae0*/  @!P2 FADD.FTZ R134, R134, R183 ;  /* 0x000000b78686a221 */ /* 0x002fe20000010000 */
[----:B------:R-:W0:Y:S01]  /*5af0*/  SHFL.DOWN PT, R191, R138, 0x10, 0x1f ;  /* 0x0a001f008abf7f89 */ /* 0x000e2200000e0000 */
[----:B------:R-:W-:Y:S01]  /*5b00*/  ISETP.GT.AND P2, PT, R19, 0xf, PT ;  /* 0x0000000f1300780c */ /* 0x000fe20003f44270 */
[----:B------:R-:W-:-:S02]  /*5b10*/  FADD.FTZ R123, R144, R123 ;  /* 0x0000007b907b7221 */ /* 0x000fc40000010000 */
[----:B------:R-:W1:Y:S01]  /*5b20*/  SHFL.DOWN PT, R183, R134, 0x4, 0x1f ;  /* 0x08801f0086b77f89 */ /* 0x000e6200000e0000 */
[----:B------:R-:W-:Y:S02]  /*5b30*/  FADD.FTZ R117, R140, R117 ;  /* 0x000000758c757221 */ /* 0x000fe40000010000 */
[----:B------:R-:W-:Y:S02]  /*5b40*/  FMUL.FTZ R144, R132, R209 ;  /* 0x000000d184907220 */ /* 0x000fe40000410000 */
[----:B------:R-:W-:Y:S02]  /*5b50*/  FMUL.FTZ R140, R124, R221 ;  /* 0x000000dd7c8c7220 */ /* 0x000fe40000410000 */
[----:B------:R-:W-:Y:S02]  /*5b60*/  FFMA.FTZ R132, R52, R243, R13 ;  /* 0x000000f334847223 */ /* 0x000fe4000001000d */
[----:B------:R-:W-:Y:S02]  /*5b70*/  FMUL.FTZ R12, R12, R231 ;  /* 0x000000e70c0c7220 */ /* 0x000fe40000410000 */
[----:B------:R-:W-:-:S02]  /*5b80*/  FMUL.FTZ R189, R140, R189 ;  /* 0x000000bd8cbd7220 */ /* 0x000fc40000410000 */
[----:B------:R-:W-:Y:S02]  /*5b90*/  FADD.FTZ R111, R132, R111 ;  /* 0x0000006f846f7221 */ /* 0x000fe40000010000 */
[----:B------:R-:W-:Y:S02]  /*5ba0*/  FFMA.FTZ R140, R53, R241, R12 ;  /* 0x000000f1358c7223 */ /* 0x000fe4000001000c */
[----:B------:R-:W-:Y:S02]  /*5bb0*/  FADD.FTZ R119, R142, R119 ;  /* 0x000000778e777221 */ /* 0x000fe40000010000 */
[C---:B------:R-:W-:Y:S02]  /*5bc0*/  FMUL.FTZ R12, R124.reuse, R247 ;  /* 0x000000f77c0c7220 */ /* 0x040fe40000410000 */
[----:B------:R-:W-:Y:S02]  /*5bd0*/  FMUL.FTZ R142, R124, R168 ;  /* 0x000000a87c8e7220 */ /* 0x000fe40000410000 */
[----:B0-----:R-:W-:-:S02]  /*5be0*/  @!P2 FADD.FTZ R138, R138, R191 ;  /* 0x000000bf8a8aa221 */ /* 0x001fc40000010000 */
[----:B-1----:R-:W-:Y:S02]  /*5bf0*/  @!P3 FADD.FTZ R134, R134, R183 ;  /* 0x000000b78686b221 */ /* 0x002fe40000010000 */
[----:B------:R-:W-:Y:S02]  /*5c00*/  FMUL.FTZ R12, R12, R225 ;  /* 0x000000e10c0c7220 */ /* 0x000fe40000410000 */
[----:B------:R-:W-:Y:S01]  /*5c10*/  FMUL.FTZ R13, R124, R215 ;  /* 0x000000d77c0d7220 */ /* 0x000fe20000410000 */
[----:B------:R-:W0:Y:S01]  /*5c20*/  SHFL.DOWN PT, R183, R134, 0x8, 0x1f ;  /* 0x09001f0086b77f89 */ /* 0x000e2200000e0000 */
[----:B------:R-:W-:Y:S02]  /*5c30*/  FMUL.FTZ R142, R142, R217 ;  /* 0x000000d98e8e7220 */ /* 0x000fe40000410000 */
[----:B------:R-:W-:Y:S02]  /*5c40*/  FADD.FTZ R153, R130, R153 ;  /* 0x0000009982997221 */ /* 0x000fe40000010000 */
[----:B------:R-:W-:Y:S01]  /*5c50*/  FMUL.FTZ R164, R13, R164 ;  /* 0x000000a40da47220 */ /* 0x000fe20000410000 */
[----:B------:R-:W-:Y:S01]  /*5c60*/  MOV R13, R138 ;  /* 0x0000008a000d7202 */ /* 0x000fe20000000f00 */
[----:B------:R-:W-:-:S02]  /*5c70*/  FFMA.FTZ R130, R51, R247, R12 ;  /* 0x000000f733827223 */ /* 0x000fc4000001000c */
[----:B------:R-:W-:Y:S02]  /*5c80*/  FFMA.FTZ R142, R59, R168, R142 ;  /* 0x000000a83b8e7223 */ /* 0x000fe4000001008e */
[----:B------:R-:W-:Y:S02]  /*5c90*/  FFMA.FTZ R160, R57, R229, R160 ;  /* 0x000000e539a07223 */ /* 0x000fe400000100a0 */
[----:B------:R-:W-:Y:S02]  /*5ca0*/  FADD.FTZ R125, R142, R125 ;  /* 0x0000007d8e7d7221 */ /* 0x000fe40000010000 */
[----:B------:R-:W-:Y:S02]  /*5cb0*/  FFMA.FTZ R142, R60, R221, R189 ;  /* 0x000000dd3c8e7223 */ /* 0x000fe400000100bd */
[----:B------:R-:W-:Y:S02]  /*5cc0*/  FFMA.FTZ R144, R61, R219, R144 ;  /* 0x000000db3d907223 */ /* 0x000fe40000010090 */
[----:B------:R-:W-:-:S02]  /*5cd0*/  FFMA.FTZ R164, R50, R215, R164 ;  /* 0x000000d732a47223 */ /* 0x000fc400000100a4 */
[----:B------:R-:W-:Y:S02]  /*5ce0*/  FADD.FTZ R131, R158, R131 ;  /* 0x000000839e837221 */ /* 0x000fe40000010000 */
[----:B------:R-:W-:Y:S02]  /*5cf0*/  FADD.FTZ R135, R154, R135 ;  /* 0x000000879a877221 */ /* 0x000fe40000010000 */
[----:B0-----:R-:W-:Y:S01]  /*5d00*/  @!P0 FADD.FTZ R134, R134, R183 ;  /* 0x000000b786868221 */ /* 0x001fe20000010000 */
[----:B------:R-:W-:Y:S01]  /*5d10*/  ISETP.NE.AND P0, PT, R19, RZ, PT ;  /* 0x000000ff1300720c */ /* 0x000fe20003f05270 */
[----:B------:R-:W-:Y:S02]  /*5d20*/  FMUL.FTZ R183, R124, R211 ;  /* 0x000000d37cb77220 */ /* 0x000fe40000410000 */
[----:B------:R-:W-:Y:S01]  /*5d30*/  FADD.FTZ R139, R166, R139 ;  /* 0x0000008ba68b7221 */ /* 0x000fe20000010000 */
[----:B------:R-:W0:Y:S01]  /*5d40*/  SHFL.DOWN PT, R187, R134, 0x10, 0x1f ;  /* 0x0a001f0086bb7f89 */ /* 0x000e2200000e0000 */
[----:B------:R-:W-:-:S02]  /*5d50*/  FMUL.FTZ R183, R183, R148 ;  /* 0x00000094b7b77220 */ /* 0x000fc40000410000 */
[----:B------:R-:W-:Y:S02]  /*5d60*/  FADD.FTZ R143, R152, R143 ;  /* 0x0000008f988f7221 */ /* 0x000fe40000010000 */
[----:B------:R-:W-:Y:S02]  /*5d70*/  FFMA.FTZ R132, R62, R211, R183 ;  /* 0x000000d33e847223 */ /* 0x000fe400000100b7 */
[----:B------:R-:W-:Y:S02]  /*5d80*/  FMUL.FTZ R183, R124, R207 ;  /* 0x000000cf7cb77220 */ /* 0x000fe40000410000 */
[----:B------:R-:W-:Y:S02]  /*5d90*/  FADD.FTZ R145, R146, R145 ;  /* 0x0000009192917221 */ /* 0x000fe40000010000 */
[----:B------:R-:W-:Y:S02]  /*5da0*/  FMUL.FTZ R162, R183, R162 ;  /* 0x000000a2b7a27220 */ /* 0x000fe40000410000 */
[----:B------:R-:W-:-:S02]  /*5db0*/  FMUL.FTZ R183, R124, R199 ;  /* 0x000000c77cb77220 */ /* 0x000fc40000410000 */
[----:B------:R-:W-:Y:S02]  /*5dc0*/  FMUL.FTZ R124, R124, R205 ;  /* 0x000000cd7c7c7220 */ /* 0x000fe40000410000 */
[----:B------:R-:W-:Y:S02]  /*5dd0*/  FMUL.FTZ R156, R183, R156 ;  /* 0x0000009cb79c7220 */ /* 0x000fe40000410000 */
[----:B------:R-:W-:Y:S02]  /*5de0*/  FMUL.FTZ R124, R124, R223 ;  /* 0x000000df7c7c7220 */ /* 0x000fe40000410000 */
[----:B------:R-:W-:Y:S02]  /*5df0*/  FFMA.FTZ R162, R49, R207, R162 ;  /* 0x000000cf31a27223 */ /* 0x000fe400000100a2 */
[----:B------:R-:W-:Y:S02]  /*5e00*/  FFMA.FTZ R156, R47, R199, R156 ;  /* 0x000000c72f9c7223 */ /* 0x000fe4000001009c */
[----:B0-----:R-:W-:-:S02]  /*5e10*/  @!P2 FADD.FTZ R134, R134, R187 ;  /* 0x000000bb8686a221 */ /* 0x001fc40000010000 */
[----:B------:R-:W-:Y:S02]  /*5e20*/  FFMA.FTZ R124, R48, R205, R124 ;  /* 0x000000cd307c7223 */ /* 0x000fe4000001007c */
[----:B------:R-:W-:Y:S01]  /*5e30*/  FADD.FTZ R121, R160, R121 ;  /* 0x00000079a0797221 */ /* 0x000fe20000010000 */
[----:B------:R-:W-:Y:S01]  /*5e40*/  MOV R12, R134 ;  /* 0x00000086000c7202 */ /* 0x000fe20000000f00 */
[----:B------:R-:W-:Y:S02]  /*5e50*/  FADD.FTZ R151, R185, R151 ;  /* 0x00000097b9977221 */ /* 0x000fe40000010000 */
[----:B------:R-:W-:Y:S02]  /*5e60*/  FADD.FTZ R113, R140, R113 ;  /* 0x000000718c717221 */ /* 0x000fe40000010000 */
[----:B------:R0:W-:Y:S01]  /*5e70*/  @!P0 STS.64 [0x858], R12 ;  /* 0x0008580cff008388 */ /* 0x0001e20000000a00 */
        /* <DEDUP_REMOVED lines=21> */
.L_x_4817:
[----:B0-----:R-:W-:Y:S05]  /*5fd0*/  BSYNC B0 ;  /* 0x0000000000007941 */ /* 0x001fea0003800000 */
.L_x_4816:
[----:B------:R-:W-:Y:S01]  /*5fe0*/  UIADD3 UR7, UR7, 0x1, URZ ;  /* 0x0000000107077890 */ /* 0x000fe2000fffe03f */
[----:B------:R-:W-:Y:S01]  /*5ff0*/  MOV R12, c[0x0][0x1c0] ;  /* 0x00007000000c7a02 */ /* 0x000fe20000000f00 */
[----:B------:R-:W-:Y:S01]  /*6000*/  ULDC UR16, c[0x0][0x16c] ;  /* 0x00005b0000107ab9 */ /* 0x000fe20000000800 */
[----:B------:R-:W-:Y:S01]  /*6010*/  MOV R13, c[0x0][0x1c4] ;  /* 0x00007100000d7a02 */ /* 0x000fe20000000f00 */
[----:B------:R-:W-:Y:S01]  /*6020*/  UISETP.GE.AND UP0, UPT, UR7, UR16, UPT ;  /* 0x000000100700728c */ /* 0x000fe2000bf06270 */
[----:B------:R-:W-:Y:S01]  /*6030*/  LEA R95, P0, R12, R95, 0x2 ;  /* 0x0000005f0c5f7211 */ /* 0x000fe200078010ff */
[----:B------:R-:W-:Y:S01]  /*6040*/  UIADD3 UR6, UR6, 0x8, URZ ;  /* 0x0000000806067890 */ /* 0x000fe2000fffe03f */
[----:B------:R-:W-:-:S02]  /*6050*/  MOV R124, c[0x0][0x188] ;  /* 0x00006200007c7a02 */ /* 0x000fc40000000f00 */
[----:B------:R-:W-:Y:S02]  /*6060*/  LEA.HI.X R14, R12, R14, R13, 0x2, P0 ;  /* 0x0000000e0c0e7211 */ /* 0x000fe400000f140d */
[----:B------:R-:W-:Y:S02]  /*6070*/  PLOP3.LUT P4, PT, PT, PT, UP0, 0x80, 0x0 ;  /* 0x000000000000781c */ /* 0x000fe40003f8f008 */
[----:B------:R-:W-:Y:S02]  /*6080*/  MOV R12, c[0x0][0x1a0] ;  /* 0x00006800000c7a02 */ /* 0x000fe40000000f00 */
[----:B------:R-:W-:Y:S02]  /*6090*/  IADD3 R99, P3, R99, 0x8, RZ ;  /* 0x0000000863637810 */ /* 0x000fe40007f7e0ff */
[----:B------:R-:W-:Y:S02]  /*60a0*/  MOV R13, c[0x0][0x1a4] ;  /* 0x00006900000d7a02 */ /* 0x000fe40000000f00 */
[----:B------:R-:W-:-:S02]  /*60b0*/  MOV R126, c[0x0][0x18c] ;  /* 0x00006300007e7a02 */ /* 0x000fc40000000f00 */
[----:B------:R-:W-:Y:S02]  /*60c0*/  LEA R97, P0, R12, R97, 0x2 ;  /* 0x000000610c617211 */ /* 0x000fe400078010ff */
[----:B------:R-:W-:Y:S02]  /*60d0*/  LEA R100, P2, R124, R100, 0x2 ;  /* 0x000000647c647211 */ /* 0x000fe400078410ff */
[----:B------:R-:W-:Y:S02]  /*60e0*/  LEA.HI.X R98, R12, R98, R13, 0x2, P0 ;  /* 0x000000620c627211 */ /* 0x000fe400000f140d */
[----:B------:R-:W-:Y:S02]  /*60f0*/  LEA.HI.X R15, R124, R15, R126, 0x2, P2 ;  /* 0x0000000f7c0f7211 */ /* 0x000fe400010f147e */
[----:B------:R-:W-:Y:S02]  /*6100*/  IADD3 R120, R120, 0x4, RZ ;  /* 0x0000000478787810 */ /* 0x000fe40007ffe0ff */
[----:B------:R-:W-:-:S02]  /*6110*/  IADD3 R122, R122, 0x1, RZ ;  /* 0x000000017a7a7810 */ /* 0x000fc40007ffe0ff */
[----:B------:R-:W-:Y:S01]  /*6120*/  IADD3.X R102, RZ, R102, RZ, P3, !PT ;  /* 0x00000066ff667210 */ /* 0x000fe20001ffe4ff */
[----:B------:R-:W-:Y:S01]  /*6130*/  @P4 CALL.REL.NOINC `(.L_x_4813) ;  /* 0x0000001000004944 */ /* 0x000fe20003c00000 */
[----:B------:R-:W-:Y:S05]  /*6140*/  BRA `(.L_x_4818) ;  /* 0xffffe14000007947 */ /* 0x000fea000383ffff */
.L_x_4813:
[----:B------:R-:W-:Y:S01]  /*6150*/  BAR.SYNC.DEFER_BLOCKING 0x0 ;  /* 0x0000000000007b1d */ /* 0x000fe20000010000 */
[----:B------:R-:W-:Y:S01]  /*6160*/  IADD3 R48, -R2, c[0x0][0x168], RZ ;  /* 0x00005a0002307a10 */ /* 0x000fe20007ffe1ff */
[----:B------:R-:W-:Y:S01]  /*6170*/  IMAD R12, R24, c[0x0][0x2d8], RZ ;  /* 0x0000b600180c7a24 */ /* 0x000fe200078e02ff */
[C---:B------:R-:W-:Y:S01]  /*6180*/  LEA R15, P4, R20.reuse, c[0x0][0x330], 0x2 ;  /* 0x0000cc00140f7a11 */ /* 0x040fe200078810ff */
[C---:B------:R-:W-:Y:S01]  /*6190*/  IMAD.WIDE.U32 R2, R25.reuse, c[0x0][0x2d8], RZ ;  /* 0x0000b60019027a25 */ /* 0x040fe200078e00ff */
[C---:B------:R-:W-:Y:S01]  /*61a0*/  LOP3.LUT R50, R20.reuse, 0x20, RZ, 0xfc, !PT ;  /* 0x0000002014327812 */ /* 0x040fe200078efcff */
[----:B------:R-:W-:Y:S01]  /*61b0*/  BSSY B0, `(.L_x_4819) ;  /* 0x000003f000007945 */ /* 0x000fe20003800000 */
[----:B------:R-:W-:Y:S01]  /*61c0*/  LOP3.LUT R52, R20, 0x40, RZ, 0xfc, !PT ;  /* 0x0000004014347812 */ /* 0x000fe200078efcff */
        /* <DEDUP_REMOVED lines=61> */
.L_x_4820:
[----:B------:R-:W-:Y:S05]  /*65a0*/  BSYNC B0 ;  /* 0x0000000000007941 */ /* 0x000fea0003800000 */
.L_x_4819:
[C---:B------:R-:W-:Y:S01]  /*65b0*/  LOP3.LUT R54, R20.reuse, 0x60, RZ, 0xfc, !PT ;  /* 0x0000006014367812 */ /* 0x040fe200078efcff */
[----:B------:R-:W-:Y:S01]  /*65c0*/  @!P3 STG.E [R14.64+-0x780], R49 ;  /* 0xfff880310e00b986 */ /* 0x000fe2000c101908 */
[----:B------:R-:W-:Y:S01]  /*65d0*/  LOP3.LUT R56, R20, 0x80, RZ, 0xfc, !PT ;  /* 0x0000008014387812 */ /* 0x000fe200078efcff */
[----:B------:R-:W-:Y:S01]  /*65e0*/  FADD.FTZ R22, R101, R22 ;  /* 0x0000001665167221 */ /* 0x000fe20000010000 */
[-C--:B------:R-:W-:Y:S01]  /*65f0*/  ISETP.GE.AND P4, PT, R54, R81.reuse, PT ;  /* 0x000000513600720c */ /* 0x080fe20003f86270 */
[----:B------:R-:W-:Y:S01]  /*6600*/  @!P0 STG.E [R14.64+-0x700], R51 ;  /* 0xfff900330e008986 */ /* 0x000fe2000c101908 */
[----:B------:R-:W-:Y:S01]  /*6610*/  LOP3.LUT R58, R20, 0xa0, RZ, 0xfc, !PT ;  /* 0x000000a0143a7812 */ /* 0x000fe200078efcff */
[----:B------:R-:W-:Y:S01]  /*6620*/  FADD.FTZ R22, R22, R103 ;  /* 0x0000006716167221 */ /* 0x000fe20000010000 */
[----:B------:R-:W-:Y:S01]  /*6630*/  LOP3.LUT R60, R20, 0xc0, RZ, 0xfc, !PT ;  /* 0x000000c0143c7812 */ /* 0x000fe200078efcff */
[----:B0-----:R-:W-:Y:S01]  /*6640*/  IMAD R12, R24, c[0x0][0x2f8], RZ ;  /* 0x0000be00180c7a24 */ /* 0x001fe200078e02ff */
[----:B------:R-:W-:Y:S01]  /*6650*/  LOP3.LUT R62, R20, 0xe0, RZ, 0xfc, !PT ;  /* 0x000000e0143e7812 */ /* 0x000fe200078efcff */
[----:B------:R-:W-:Y:S01]  /*6660*/  FADD.FTZ R22, R22, R105 ;  /* 0x0000006916167221 */ /* 0x000fe20000010000 */
[C---:B------:R-:W-:Y:S01]  /*6670*/  LOP3.LUT R64, R20.reuse, 0x100, RZ, 0xfc, !PT ;  /* 0x0000010014407812 */ /* 0x040fe200078efcff */
[C---:B------:R-:W-:Y:S01]  /*6680*/  IMAD.WIDE.U32 R2, R25.reuse, c[0x0][0x2f8], RZ ;  /* 0x0000be0019027a25 */ /* 0x040fe200078e00ff */
[----:B------:R-:W-:Y:S01]  /*6690*/  LOP3.LUT R66, R20, 0x120, RZ, 0xfc, !PT ;  /* 0x0000012014427812 */ /* 0x000fe200078efcff */
[----:B------:R-:W-:Y:S01]  /*66a0*/  BSSY B0, `(.L_x_4821) ;  /* 0x000005f000007945 */ /* 0x000fe20003800000 */
[-C--:B------:R-:W-:Y:S01]  /*66b0*/  ISETP.GE.AND P5, PT, R56, R81.reuse, PT ;  /* 0x000000513800720c */ /* 0x080fe20003fa6270 */
[----:B------:R-:W-:Y:S01]  /*66c0*/  @!P4 STG.E [R14.64+-0x680], R53 ;  /* 0xfff980350e00c986 */ /* 0x000fe2000c101908 */
[-C--:B------:R-:W-:Y:S01]  /*66d0*/  ISETP.GE.AND P6, PT, R58, R81.reuse, PT ;  /* 0x000000513a00720c */ /* 0x080fe20003fc6270 */
[----:B------:R-:W-:Y:S01]  /*66e0*/  FADD.FTZ R22, R22, R107 ;  /* 0x0000006b16167221 */ /* 0x000fe20000010000 */
[-C--:B------:R-:W-:Y:S01]  /*66f0*/  ISETP.GE.AND P0, PT, R60, R81.reuse, PT ;  /* 0x000000513c00720c */ /* 0x080fe20003f06270 */
[----:B------:R-:W-:Y:S01]  /*6700*/  IMAD R13, R25, c[0x0][0x2fc], R12 ;  /* 0x0000bf00190d7a24 */ /* 0x000fe200078e020c */
[-C--:B------:R-:W-:Y:S01]  /*6710*/  ISETP.GE.AND P2, PT, R62, R81.reuse, PT ;  /* 0x000000513e00720c */ /* 0x080fe20003f46270 */
[----:B------:R-:W-:Y:S01]  /*6720*/  FADD.FTZ R22, R22, R109 ;  /* 0x0000006d16167221 */ /* 0x000fe20000010000 */
[----:B------:R-:W-:-:S02]  /*6730*/  ISETP.GE.AND P3, PT, R64, R81, PT ;  /* 0x000000514000720c */ /* 0x000fc40003f66270 */
[-C--:B------:R-:W-:Y:S01]  /*6740*/  ISETP.GE.AND P4, PT, R66, R81.reuse, PT ;  /* 0x000000514200720c */ /* 0x080fe20003f86270 */
[----:B------:R-:W-:Y:S01]  /*6750*/  FADD.FTZ R22, R22, R111 ;  /* 0x0000006f16167221 */ /* 0x000fe20000010000 */
[C---:B------:R-:W-:Y:S01]  /*6760*/  LOP3.LUT R68, R20.reuse, 0x140, RZ, 0xfc, !PT ;  /* 0x0000014014447812 */ /* 0x040fe200078efcff */
[----:B------:R-:W-:Y:S01]  /*6770*/  @!P5 STG.E [R14.64+-0x600], R55 ;  /* 0xfffa00370e00d986 */ /* 0x000fe2000c101908 */
[----:B------:R-:W-:Y:S01]  /*6780*/  LOP3.LUT R70, R20, 0x160, RZ, 0xfc, !PT ;  /* 0x0000016014467812 */ /* 0x000fe200078efcff */
        /* <DEDUP_REMOVED lines=9> */
[-C--:B------:R-:W-:Y:S01]  /*6820*/  ISETP.GE.AND P0, PT, R72, R81.reuse, PT ;  /* 0x000000514800720c */ /* 0x080fe20003f06270 */
[----:B------:R-:W-:Y:S01]  /*6830*/  @!P2 STG.E [R14.64+-0x480], R61 ;  /* 0xfffb803d0e00a986 */ /* 0x000fe2000c101908 */
[-C--:B------:R-:W-:Y:S01]  /*6840*/  ISETP.GE.AND P2, PT, R70, R81.reuse, PT ;  /* 0x000000514600720c */ /* 0x080fe20003f46270 */
[----:B------:R-:W-:Y:S01]  /*6850*/  FADD.FTZ R22, R22, R119 ;  /* 0x0000007716167221 */ /* 0x000fe20000010000 */
[-C--:B------:R-:W-:Y:S01]  /*6860*/  ISETP.GE.AND P5, PT, R76, R81.reuse, PT ;  /* 0x000000514c00720c */ /* 0x080fe20003fa6270 */
[----:B------:R0:W-:Y:S01]  /*6870*/  @!P3 STG.E [R14.64+-0x400], R63 ;  /* 0xfffc003f0e00b986 */ /* 0x0001e2000c101908 */
[-C--:B------:R-:W-:Y:S01]  /*6880*/  ISETP.GE.AND P3, PT, R68, R81.reuse, PT ;  /* 0x000000514400720c */ /* 0x080fe20003f66270 */
[----:B------:R-:W-:Y:S01]  /*6890*/  FADD.FTZ R22, R22, R121 ;  /* 0x0000007916167221 */ /* 0x000fe20000010000 */
[-C--:B------:R-:W-:Y:S01]  /*68a0*/  ISETP.GE.AND P6, PT, R80, R81.reuse, PT ;  /* 0x000000515000720c */ /* 0x080fe20003fc6270 */
[----:B------:R-:W-:Y:S01]  /*68b0*/  @!P4 STG.E [R14.64+-0x380], R65 ;  /* 0xfffc80410e00c986 */ /* 0x000fe2000c101908 */
[----:B------:R-:W-:Y:S01]  /*68c0*/  ISETP.GE.AND P4, PT, R74, R81, PT ;  /* 0x000000514a00720c */ /* 0x000fe20003f86270 */
[----:B------:R-:W-:-:S02]  /*68d0*/  FADD.FTZ R22, R22, R123 ;  /* 0x0000007b16167221 */ /* 0x000fc40000010000 */
[----:B------:R-:W-:Y:S02]  /*68e0*/  @!P0 STG.E [R14.64+-0x200], R71 ;  /* 0xfffe00470e008986 */ /* 0x000fe4000c101908 */
[----:B------:R-:W-:Y:S02]  /*68f0*/  FADD.FTZ R22, R22, R125 ;  /* 0x0000007d16167221 */ /* 0x000fe40000010000 */
[----:B------:R-:W-:Y:S01]  /*6900*/  @!P2 STG.E [R14.64+-0x280], R69 ;  /* 0xfffd80450e00a986 */ /* 0x000fe2000c101908 */
[----:B0-----:R-:W-:Y:S01]  /*6910*/  IADD3 R63, R3, R13, RZ ;  /* 0x0000000d033f7210 */ /* 0x001fe20007ffe0ff */
[----:B------:R-:W-:Y:S02]  /*6920*/  FADD.FTZ R22, R22, R127 ;  /* 0x0000007f16167221 */ /* 0x000fe40000010000 */
[----:B------:R-:W-:Y:S02]  /*6930*/  @!P3 STG.E [R14.64+-0x300], R67 ;  /* 0xfffd00430e00b986 */ /* 0x000fe4000c101908 */
[----:B------:R-:W-:-:S02]  /*6940*/  FADD.FTZ R22, R22, R129 ;  /* 0x0000008116167221 */ /* 0x000fc40000010000 */
[----:B------:R-:W-:Y:S02]  /*6950*/  @!P4 STG.E [R14.64+-0x180], R73 ;  /* 0xfffe80490e00c986 */ /* 0x000fe4000c101908 */
[----:B------:R-:W-:Y:S02]  /*6960*/  FADD.FTZ R22, R22, R181 ;  /* 0x000000b516167221 */ /* 0x000fe40000010000 */
        /* <DEDUP_REMOVED lines=50> */
.L_x_4822:
[----:B------:R-:W-:Y:S05]  /*6c90*/  BSYNC B0 ;  /* 0x0000000000007941 */ /* 0x000fea0003800000 */
.L_x_4821:
[----:B------:R-:W-:Y:S01]  /*6ca0*/  MOV R3, R63 ;  /* 0x0000003f00037202 */ /* 0x000fe20000000f00 */
[----:B------:R-:W-:Y:S01]  /*6cb0*/  IMAD R10, R26, c[0x0][0x300], RZ ;  /* 0x0000c0001a0a7a24 */ /* 0x000fe200078e02ff */
[----:B------:R-:W-:Y:S01]  /*6cc0*/  IADD3 R45, P0, R45, -0x780, RZ ;  /* 0xfffff8802d2d7810 */ /* 0x000fe20007f1e0ff */
[----:B------:R-:W-:Y:S01]  /*6cd0*/  UIADD3 UR14, UP0, UR14, -0x800, URZ ;  /* 0xfffff8000e0e7890 */ /* 0x000fe2000ff1e03f */
[-C--:B------:R-:W-:Y:S01]  /*6ce0*/  ISETP.GE.AND P3, PT, R50, R61.reuse, PT ;  /* 0x0000003d3200720c */ /* 0x080fe20003f66270 */
[C---:B------:R-:W-:Y:S01]  /*6cf0*/  IMAD.WIDE.U32 R2, R27.reuse, c[0x0][0x300], R2 ;  /* 0x0000c0001b027a25 */ /* 0x040fe200078e0002 */
[----:B------:R-:W-:Y:S01]  /*6d00*/  IADD3.X R44, R44, -0x1, RZ, P0, !PT ;  /* 0xffffffff2c2c7810 */ /* 0x000fe200007fe4ff */
[----:B------:R-:W-:Y:S01]  /*6d10*/  UIADD3 UR12, UP1, UR12, -0x800, URZ ;  /* 0xfffff8000c0c7890 */ /* 0x000fe2000ff3e03f */
[----:B------:R-:W-:Y:S01]  /*6d20*/  ISETP.GE.AND P4, PT, R52, R61, PT ;  /* 0x0000003d3400720c */ /* 0x000fe20003f86270 */
[----:B------:R-:W-:Y:S01]  /*6d30*/  IMAD R10, R27, c[0x0][0x304], R10 ;  /* 0x0000c1001b0a7a24 */ /* 0x000fe200078e020a */
        /* <DEDUP_REMOVED lines=39> */
[----:B------:R-:W-:-:S13]  /*6fb0*/  ISETP.GT.AND P0, PT, R0, 0x1, PT ;  /* 0x000000010000780c */ /* 0x000fda0003f04270 */
[----:B-1----:R-:W-:Y:S01]  /*6fc0*/  @!P0 CALL.REL.NOINC `(.L_x_4807) ;  /* 0x0000001000008944 */ /* 0x002fe20003c00000 */
[----:B------:R-:W-:Y:S05]  /*6fd0*/  BRA `(.L_x_4823) ;  /* 0xffff95e000007947 */ /* 0x000fea000383ffff */
.L_x_4807:
[----:B0-----:R-:W-:Y:S02]  /*6fe0*/  ISETP.NE.U32.AND P0, PT, RZ, c[0x0][0x328], PT ;  /* 0x0000ca00ff007a0c */ /* 0x001fe40003f05070 */
[----:B------:R-:W-:Y:S02]  /*6ff0*/  ISETP.NE.U32.AND P2, PT, RZ, c[0x0][0x348], PT ;  /* 0x0000d200ff007a0c */ /* 0x000fe40003f45070 */
[----:B------:R-:W-:Y:S02]  /*7000*/  ISETP.NE.AND.EX P1, PT, RZ, c[0x0][0x32c], PT, P0 ;  /* 0x0000cb00ff007a0c */ /* 0x000fe40003f25300 */
[----:B------:R-:W-:-:S11]  /*7010*/  ISETP.NE.AND.EX P0, PT, RZ, c[0x0][0x34c], PT, P2 ;  /* 0x0000d300ff007a0c */ /* 0x000fd60003f05320 */
[----:B------:R-:W-:Y:S05]  /*7020*/  @!P1 BRA `(.L_x_4824) ;  /* 0x0000014000009947 */ /* 0x000fea0003800000 */
[----:B------:R-:W0:Y:S01]  /*7030*/  SHFL.DOWN P1, R0, R23, 0x1, 0x1f ;  /* 0x08201f0017007f89 */ /* 0x000e220000020000 */
[----:B------:R-:W-:Y:S03]  /*7040*/  BSSY B0, `(.L_x_4824) ;  /* 0x0000012000007945 */ /* 0x000fe60003800000 */
[----:B------:R-:W2:Y:S01]  /*7050*/  S2R R10, SR_LANEID ;  /* 0x00000000000a7919 */ /* 0x000ea20000000000 */
[----:B0-----:R-:W-:Y:S01]  /*7060*/  @P1 FADD R0, R0, R23 ;  /* 0x0000001700001221 */ /* 0x001fe20000000000 */
[----:B--2---:R-:W-:-:S04]  /*7070*/  ISETP.NE.AND P2, PT, R10, RZ, PT ;  /* 0x000000ff0a00720c */ /* 0x004fc80003f45270 */
[----:B------:R-:W0:Y:S04]  /*7080*/  SHFL.DOWN P1, R3, R0, 0x2, 0x1f ;  /* 0x08401f0000037f89 */ /* 0x000e280000020000 */
[----:B------:R-:W2:Y:S01]  /*7090*/  S2R R10, SR_TID.X ;  /* 0x00000000000a7919 */ /* 0x000ea20000002100 */
        /* <DEDUP_REMOVED lines=11> */
[----:B0-----:R0:W-:Y:S02]  /*7150*/  RED.E.ADD.F32.FTZ.RN.STRONG.GPU [R6.64], R8 ;  /* 0x000000080600798e */ /* 0x0011e4000c10e788 */
.L_x_4825:
[----:B0-----:R-:W-:Y:S05]  /*7160*/  BSYNC B0 ;  /* 0x0000000000007941 */ /* 0x001fea0003800000 */
.L_x_4824:
[----:B------:R-:W-:Y:S01]  /*7170*/  BSSY B0, `(.L_x_4826) ;  /* 0x0000018000007945 */ /* 0x000fe20003800000 */
[----:B------:R-:W-:Y:S05]  /*7180*/  @!P0 BRA `(.L_x_4827) ;  /* 0x0000015000008947 */ /* 0x000fea0003800000 */
[----:B------:R-:W-:Y:S06]  /*7190*/  BAR.SYNC.DEFER_BLOCKING 0x0 ;  /* 0x0000000000007b1d */ /* 0x000fec0000010000 */
[----:B------:R-:W0:Y:S04]  /*71a0*/  SHFL.DOWN P0, R3, R22, 0x1, 0x1f ;  /* 0x08201f0016037f89 */ /* 0x000e280000000000 */
[----:B------:R-:W2:Y:S04]  /*71b0*/  S2R R6, SR_LANEID ;  /* 0x0000000000067919 */ /* 0x000ea80000000000 */
[----:B------:R-:W4:Y:S01]  /*71c0*/  S2R R21, SR_TID.X ;  /* 0x0000000000157919 */ /* 0x000f220000002100 */
[----:B0-----:R-:W-:Y:S01]  /*71d0*/  @P0 FADD R3, R3, R22 ;  /* 0x0000001603030221 */ /* 0x001fe20000000000 */
[----:B--2---:R-:W-:-:S04]  /*71e0*/  ISETP.NE.AND P1, PT, R6, RZ, PT ;  /* 0x000000ff0600720c */ /* 0x004fc80003f25270 */
        /* <DEDUP_REMOVED lines=8> */
[----:B----4-:R-:W-:-:S04]  /*7270*/  ISETP.NE.AND P0, PT, R21, RZ, PT ;  /* 0x000000ff1500720c */ /* 0x010fc80003f05270 */
[----:B------:R0:W-:Y:S04]  /*7280*/  @!P1 STS [0x854], R9 ;  /* 0x00085409ff009388 */ /* 0x0001e80000000800 */
[----:B------:R-:W-:Y:S06]  /*7290*/  BAR.SYNC.DEFER_BLOCKING 0x0 ;  /* 0x0000000000007b1d */ /* 0x000fec0000010000 */
[----:B------:R-:W-:Y:S05]  /*72a0*/  @P0 BRA `(.L_x_4828) ;  /* 0x0000004000000947 */ /* 0x000fea0003800000 */
[----:B0-----:R0:W-:Y:S01]  /*72b0*/  RED.E.ADD.F32.FTZ.RN.STRONG.GPU [R4.64], R9 ;  /* 0x000000090400798e */ /* 0x0011e2000c10e788 */
[----:B------:R-:W-:Y:S01]  /*72c0*/  HFMA2.MMA R21, -RZ, RZ, 0, 0 ;  /* 0x00000000ff157435 */ /* 0x000fe200000001ff */
[----:B------:R-:W-:Y:S05]  /*72d0*/  BRA `(.L_x_4828) ;  /* 0x0000001000007947 */ /* 0x000fea0003800000 */
.L_x_4827:
[----:B------:R-:W0:Y:S02]  /*72e0*/  S2R R21, SR_TID.X ;  /* 0x0000000000157919 */ /* 0x000e240000002100 */
.L_x_4828:
[----:B0-----:R-:W-:Y:S05]  /*72f0*/  BSYNC B0 ;  /* 0x0000000000007941 */ /* 0x001fea0003800000 */
.L_x_4826:
[----:B------:R-:W-:-:S13]  /*7300*/  ISETP.GE.AND P0, PT, R21, c[0x0][0x16c], PT ;  /* 0x00005b0015007a0c */ /* 0x000fda0003f06270 */
        /* <DEDUP_REMOVED lines=8> */
[----:B------:R-:W-:-:S04]  /*7390*/  IMAD.WIDE.U32 R16, R27, c[0x0][0x198], RZ ;  /* 0x000066001b107a25 */ /* 0x000fc800078e00ff */
[----:B------:R-:W-:-:S04]  /*73a0*/  IMAD.WIDE.U32 R4, R27, c[0x0][0x288], RZ ;  /* 0x0000a2001b047a25 */ /* 0x000fc800078e00ff */
[----:B------:R-:W-:Y:S01]  /*73b0*/  IMAD.WIDE.U32 R18, R27, c[0x0][0x1b8], RZ ;  /* 0x00006e001b127a25 */ /* 0x000fe200078e00ff */
[----:B------:R-:W-:-:S03]  /*73c0*/  IADD3 R29, R5, R29, RZ ;  /* 0x0000001d051d7210 */ /* 0x000fc60007ffe0ff */
[C---:B------:R-:W-:Y:S02]  /*73d0*/  IMAD R31, R27.reuse, c[0x0][0x2cc], R0 ;  /* 0x0000b3001b1f7a24 */ /* 0x040fe400078e0200 */
[C---:B------:R-:W-:Y:S02]  /*73e0*/  IMAD R11, R27.reuse, c[0x0][0x19c], R8 ;  /* 0x000067001b0b7a24 */ /* 0x040fe400078e0208 */
[----:B------:R-:W-:Y:S01]  /*73f0*/  IMAD R13, R27, c[0x0][0x1bc], R10 ;  /* 0x00006f001b0d7a24 */ /* 0x000fe200078e020a */
[----:B------:R-:W-:Y:S01]  /*7400*/  IADD3 R31, R3, R31, RZ ;  /* 0x0000001f031f7210 */ /* 0x000fe20007ffe0ff */
[----:B------:R-:W-:Y:S01]  /*7410*/  IMAD R9, R27, c[0x0][0x2ac], R26 ;  /* 0x0000ab001b097a24 */ /* 0x000fe200078e021a */
[----:B------:R-:W-:Y:S01]  /*7420*/  IADD3 R37, R17, R11, RZ ;  /* 0x0000000b11257210 */ /* 0x000fe20007ffe0ff */
[----:B------:R-:W-:Y:S01]  /*7430*/  IMAD.WIDE.U32 R6, R27, c[0x0][0x2a8], RZ ;  /* 0x0000aa001b067a25 */ /* 0x000fe200078e00ff */
[----:B------:R-:W-:-:S04]  /*7440*/  IADD3 R39, R19, R13, RZ ;  /* 0x0000000d13277210 */ /* 0x000fc80007ffe0ff */
[----:B------:R-:W-:Y:S02]  /*7450*/  IADD3 R27, R7, R9, RZ ;  /* 0x00000009071b7210 */ /* 0x000fe40007ffe0ff */
.L_x_4829:
[----:B0-----:R-:W0:Y:S01]  /*7460*/  LDS R23, [R21.X4+0x1b08] ;  /* 0x001b080015177984 */ /* 0x001e220000004800 */
[----:B------:R-:W-:Y:S01]  /*7470*/  SHF.R.S32.HI R20, RZ, 0x1f, R21 ;  /* 0x0000001fff147819 */ /* 0x000fe20000011415 */
[----:B------:R-:W-:Y:S01]  /*7480*/  YIELD ;  /* 0x0000000000007946 */ /* 0x000fe20003800000 */
[----:B------:R-:W-:Y:S01]  /*7490*/  MOV R10, R18 ;  /* 0x00000012000a7202 */ /* 0x000fe20000000f00 */
[----:B------:R-:W2:Y:S01]  /*74a0*/  LDS R25, [R21.X4+0x1f08] ;  /* 0x001f080015197984 */ /* 0x000ea20000004800 */
        /* <DEDUP_REMOVED lines=16> */
[----:B------:R4:W2:Y:S01]  /*75b0*/  LDG.E R0, [R14.64] ;  /* 0x000000080e007981 */ /* 0x0008a2000c1e1900 */
        /* <DEDUP_REMOVED lines=12> */
[----:B----4-:R-:W-:Y:S02]  /*7680*/  LEA R14, P1, R12, c[0x0][0x228], 0x2 ;  /* 0x00008a000c0e7a11 */ /* 0x010fe400078210ff */
[----:B------:R-:W-:Y:S02]  /*7690*/  IADD3 R9, R13, R35, RZ ;  /* 0x000000230d097210 */ /* 0x000fe40007ffe0ff */
[----:B------:R-:W-:-:S02]  /*76a0*/  LEA.HI.X R11, R8, c[0x0][0x31c], R11, 0x2, P0 ;  /* 0x0000c700080b7a11 */ /* 0x000fc400000f140b */
[----:B------:R-:W-:Y:S01]  /*76b0*/  LEA.HI.X R15, R12, c[0x0][0x22c], R9, 0x2, P1 ;  /* 0x00008b000c0f7a11 */ /* 0x000fe200008f1409 */
[----:B--2---:R-:W-:-:S05]  /*76c0*/  FMUL.FTZ R23, R0, R25 ;  /* 0x0000001900177220 */ /* 0x004fca0000410000 */
        /* <DEDUP_REMOVED lines=16> */
.L_x_4830:
        /* <DEDUP_REMOVED lines=11> */
.L_x_9073:


//--------------------- .text._Z25selective_scan_bwd_kernelI32Selective_Scan_bwd_kernel_traitsILi32ELi16ELb0ELb0ELb0ELb1ELb0EffEEv12SSMParamsBwd --------------------------
	.section	.text._Z25selective_scan_bwd_kernelI32Selective_Scan_bwd_kernel_traitsILi32ELi16ELb0ELb0ELb0ELb1ELb0EffEEv12SSMParamsBwd,"ax",@progbits
	.sectioninfo	@"SHI_REGISTERS=218"
	.align	128
        .global         _Z25selective_scan_bwd_kernelI32Selective_Scan_bwd_kernel_traitsILi32ELi16ELb0ELb0ELb0ELb1ELb0EffEEv12SSMParamsBwd
        .type           _Z25selective_scan_bwd_kernelI32Selective_Scan_bwd_kernel_traitsILi32ELi16ELb0ELb0ELb0ELb1ELb0EffEEv12SSMParamsBwd,@function
        .size           _Z25selective_scan_bwd_kernelI32Selective_Scan_bwd_kernel_traitsILi32ELi16ELb0ELb0ELb0ELb1ELb0EffEEv12SSMParamsBwd,(.L_x_9074 - _Z25selective_scan_bwd_kernelI32Selective_Scan_bwd_kernel_traitsILi32ELi16ELb0ELb0ELb0ELb1ELb0EffEEv12SSMParamsBwd)
        .other          _Z25selective_scan_bwd_kernelI32Selective_Scan_bwd_kernel_traitsILi32ELi16ELb0ELb0ELb0ELb1ELb0EffEEv12SSMParamsBwd,@"STO_CUDA_ENTRY STV_DEFAULT"
_Z25selective_scan_bwd_kernelI32Selective_Scan_bwd_kernel_traitsILi32ELi16ELb0ELb0ELb0ELb1ELb0EffEEv12SSMParamsBwd:
.text._Z25selective_scan_bwd_kernelI32Selective_Scan_bwd_kernel_traitsILi32ELi16ELb0ELb0ELb0ELb1ELb0EffEEv12SSMParamsBwd:
        /* <DEDUP_REMOVED lines=12> */
[C-C-:B------:R-:W-:Y:S02]  /*00c0*/  @P0 LEA.HI.X R9, R61.reuse, c[0x0][0x23c], R60.reuse, 0x2, P2 ;  /* 0x00008f003d090a11 */ /* 0x140fe400010f143c */
[C---:B------:R-:W-:Y:S01]  /*00d0*/  @P1 LEA R10, P3, R61.reuse, c[0x0][0x250], 0x2 ;  /* 0x000094003d0a1a11 */ /* 0x040fe200078610ff */
[C---:B------:R-:W-:Y:S02]  /*00e0*/  IMAD R0, R56.reuse, c[0x0][0x1d0], RZ ;  /* 0x0000740038007a24 */ /* 0x040fe400078e02ff */
[----:B------:R-:W-:Y:S01]  /*00f0*/  IMAD R12, R56, c[0x0][0x1e0], RZ ;  /* 0x00007800380c7a24 */ /* 0x000fe200078e02ff */
[----:B------:R0:W5:Y:S01]  /*0100*/  @P0 LDG.E R59, [R8.64] ;  /* 0x00000006083b0981 */ /* 0x000162000c1e1900 */
[----:B------:R-:W-:Y:S01]  /*0110*/  @P1 LEA.HI.X R11, R61, c[0x0][0x254], R60, 0x2, P3 ;  /* 0x000095003d0b1a11 */ /* 0x000fe200018f143c */
[----:B------:R-:W-:-:S04]  /*0120*/  IMAD.WIDE.U32 R2, R57, c[0x0][0x1d0], RZ ;  /* 0x0000740039027a25 */ /* 0x000fc800078e00ff */
[C---:B------:R-:W-:Y:S01]  /*0130*/  IMAD R13, R57.reuse, c[0x0][0x1d4], R0 ;  /* 0x00007500390d7a24 */ /* 0x040fe200078e0200 */
[----:B------:R1:W5:Y:S01]  /*0140*/  @P1 LDG.E R58, [R10.64] ;  /* 0x000000060a3a1981 */ /* 0x000362000c1e1900 */
[----:B------:R-:W-:-:S04]  /*0150*/  IMAD.WIDE.U32 R4, R57, c[0x0][0x1e0], RZ ;  /* 0x0000780039047a25 */ /* 0x000fc800078e00ff */
[----:B0-----:R-:W-:Y:S01]  /*0160*/  IMAD R9, R57, c[0x0][0x1e4], R12 ;  /* 0x0000790039097a24 */ /* 0x001fe200078e020c */
[----:B------:R-:W-:Y:S01]  /*0170*/  MOV R12, c[0x0][0x174] ;  /* 0x00005d00000c7a02 */ /* 0x000fe20000000f00 */
[----:B------:R-:W-:Y:S01]  /*0180*/  IMAD R14, R56, c[0x0][0x278], RZ ;  /* 0x00009e00380e7a24 */ /* 0x000fe200078e02ff */
[----:B------:R-:W-:Y:S01]  /*0190*/  IADD3 R3, R3, R13, RZ ;  /* 0x0000000d03037210 */ /* 0x000fe20007ffe0ff */
[----:B------:R-:W-:Y:S01]  /*01a0*/  IMAD.WIDE.U32 R6, R57, c[0x0][0x278], RZ ;  /* 0x00009e0039067a25 */ /* 0x000fe200078e00ff */
[----:B------:R-:W-:Y:S02]  /*01b0*/  IADD3 R5, R5, R9, RZ ;  /* 0x0000000905057210 */ /* 0x000fe40007ffe0ff */
[----:B------:R-:W-:Y:S01]  /*01c0*/  SHF.L.U32 R55, R12, 0x9, RZ ;  /* 0x000000090c377819 */ /* 0x000fe200000006ff */
[----:B-1----:R-:W-:Y:S01]  /*01d0*/  IMAD R11, R57, c[0x0][0x27c], R14 ;  /* 0x00009f00390b7a24 */ /* 0x002fe200078e020e */
[----:B------:R-:W-:Y:S01]  /*01e0*/  ISETP.NE.U32.AND P0, PT, RZ, c[0x0][0x260], PT ;  /* 0x00009800ff007a0c */ /* 0x000fe20003f05070 */
[C---:B------:R-:W-:Y:S01]  /*01f0*/  IMAD R0, R60.reuse, c[0x0][0x1d8], RZ ;  /* 0x000076003c007a24 */ /* 0x040fe200078e02ff */
[----:B------:R-:W-:Y:S01]  /*0200*/  IADD3 R9, R55, -0x200, RZ ;  /* 0xfffffe0037097810 */ /* 0x000fe20007ffe0ff */
[----:B------:R-:W-:Y:S01]  /*0210*/  IMAD R8, R60, c[0x0][0x1e8], RZ ;  /* 0x00007a003c087a24 */ /* 0x000fe200078e02ff */
[----:B------:R-:W-:Y:S01]  /*0220*/  IADD3 R7, R7, R11, RZ ;  /* 0x0000000b07077210 */ /* 0x000fe20007ffe0ff */
[----:B------:R-:W-:-:S04]  /*0230*/  IMAD.WIDE.U32 R2, R61, c[0x0][0x1d8], R2 ;  /* 0x000076003d027a25 */ /* 0x000fc800078e0002 */
[C---:B------:R-:W-:Y:S01]  /*0240*/  IMAD.WIDE.U32 R4, R61.reuse, c[0x0][0x1e8], R4 ;  /* 0x00007a003d047a25 */ /* 0x040fe200078e0004 */
[----:B------:R-:W-:Y:S02]  /*0250*/  ISETP.NE.AND.EX P0, PT, RZ, c[0x0][0x264], PT, P0 ;  /* 0x00009900ff007a0c */ /* 0x000fe40003f05300 */
[----:B------:R-:W-:Y:S01]  /*0260*/  SHF.R.S32.HI R11, RZ, 0x1f, R9 ;  /* 0x0000001fff0b7819 */ /* 0x000fe20000011409 */
[----:B------:R-:W-:Y:S01]  /*0270*/  IMAD R0, R61, c[0x0][0x1dc], R0 ;  /* 0x000077003d007a24 */ /* 0x000fe200078e0200 */
[----:B------:R-:W-:Y:S01]  /*0280*/  IADD3 R49, P1, R9, R2, RZ ;  /* 0x0000000209317210 */ /* 0x000fe20007f3e0ff */
[----:B------:R-:W-:Y:S01]  /*0290*/  IMAD R8, R61, c[0x0][0x1ec], R8 ;  /* 0x00007b003d087a24 */ /* 0x000fe200078e0208 */
[----:B------:R-:W-:Y:S01]  /*02a0*/  IADD3 R47, P2, R9, R4, RZ ;  /* 0x00000004092f7210 */ /* 0x000fe20007f5e0ff */
[----:B------:R-:W-:Y:S02]  /*02b0*/  IMAD R10, R60, c[0x0][0x280], RZ ;  /* 0x0000a0003c0a7a24 */ /* 0x000fe400078e02ff */
[----:B------:R-:W-:Y:S01]  /*02c0*/  IMAD.WIDE.U32 R6, R61, c[0x0][0x280], R6 ;  /* 0x0000a0003d067a25 */ /* 0x000fe200078e0006 */
[----:B------:R-:W-:-:S02]  /*02d0*/  IADD3.X R2, R11, R3, R0, P1, !PT ;  /* 0x000000030b027210 */ /* 0x000fc40000ffe400 */
[----:B------:R-:W-:Y:S01]  /*02e0*/  IADD3.X R4, R11, R5, R8, P2, !PT ;  /* 0x000000050b047210 */ /* 0x000fe200017fe408 */
[----:B------:R-:W-:Y:S01]  /*02f0*/  IMAD R10, R61, c[0x0][0x284], R10 ;  /* 0x0000a1003d0a7a24 */ /* 0x000fe200078e020a */
[----:B------:R-:W-:Y:S02]  /*0300*/  ISETP.NE.U32.AND P1, PT, RZ, c[0x0][0x328], PT ;  /* 0x0000ca00ff007a0c */ /* 0x000fe40003f25070 */
[----:B------:R-:W-:Y:S02]  /*0310*/  ISETP.NE.U32.AND P2, PT, RZ, c[0x0][0x348], PT ;  /* 0x0000d200ff007a0c */ /* 0x000fe40003f45070 */
[----:B------:R-:W-:Y:S02]  /*0320*/  IADD3 R9, P4, R9, R6, RZ ;  /* 0x0000000609097210 */ /* 0x000fe40007f9e0ff */
[----:B------:R-:W-:Y:S02]  /*0330*/  ISETP.NE.AND.EX P1, PT, RZ, c[0x0][0x32c], PT, P1 ;  /* 0x0000cb00ff007a0c */ /* 0x000fe40003f25310 */
[----:B------:R-:W-:-:S02]  /*0340*/  ISETP.NE.AND.EX P2, PT, RZ, c[0x0][0x34c], PT, P2 ;  /* 0x0000d300ff007a0c */ /* 0x000fc40003f45320 */
[----:B------:R-:W-:Y:S02]  /*0350*/  IADD3.X R6, R11, R7, R10, P4, !PT ;  /* 0x000000070b067210 */ /* 0x000fe400027fe40a */
[----:B------:R-:W-:Y:S02]  /*0360*/  ISETP.GE.AND P3, PT, R12, 0x1, PT ;  /* 0x000000010c00780c */ /* 0x000fe40003f66270 */
[----:B------:R-:W-:Y:S01]  /*0370*/  LEA R50, P4, R49, c[0x0][0x240], 0x2 ;  /* 0x0000900031327a11 */ /* 0x000fe200078810ff */
[----:B------:R-:W-:Y:S01]  /*0380*/  @P0 IMAD R0, R57, c[0x0][0x164], R61 ;  /* 0x0000590039000a24 */ /* 0x000fe200078e023d */
[----:B------:R-:W-:Y:S02]  /*0390*/  LEA R48, P5, R47, c[0x0][0x248], 0x2 ;  /* 0x000092002f307a11 */ /* 0x000fe400078a10ff */
[----:B------:R-:W-:Y:S01]  /*03a0*/  LEA.HI.X R49, R49, c[0x0][0x244], R2, 0x2, P4 ;  /* 0x0000910031317a11 */ /* 0x000fe200020f1402 */
[----:B------:R-:W-:Y:S01]  /*03b0*/  HFMA2.MMA R2, -RZ, RZ, 0, 0 ;  /* 0x00000000ff027435 */ /* 0x000fe200000001ff */
[----:B------:R-:W-:Y:S01]  /*03c0*/  @P0 IMAD R0, R0, c[0x0][0x174], RZ ;  /* 0x00005d0000000a24 */ /* 0x000fe200078e02ff */
[----:B------:R-:W-:-:S02]  /*03d0*/  LEA.HI.X R47, R47, c[0x0][0x24c], R4, 0x2, P5 ;  /* 0x000093002f2f7a11 */ /* 0x000fc400028f1404 */
[----:B------:R-:W-:Y:S01]  /*03e0*/  CS2R R4, SRZ ;  /* 0x0000000000047805 */ /* 0x000fe2000001ff00 */
[----:B------:R-:W-:Y:S01]  /*03f0*/  @P0 MOV R3, 0x8 ;  /* 0x0000000800030802 */ /* 0x000fe20000000f00 */
[----:B------:R-:W-:Y:S01]  /*0400*/  @P0 IMAD R0, R0, c[0x0][0x16c], RZ ;  /* 0x00005b0000000a24 */ /* 0x000fe200078e02ff */
[----:B------:R-:W-:Y:S02]  /*0410*/  LEA R46, P6, R9, c[0x0][0x308], 0x2 ;  /* 0x0000c200092e7a11 */ /* 0x000fe400078c10ff */
[C---:B------:R-:W-:Y:S02]  /*0420*/  @P1 LEA R2, P4, R61.reuse, c[0x0][0x328], 0x2 ;  /* 0x0000ca003d021a11 */ /* 0x040fe400078810ff */
[----:B------:R-:W-:Y:S01]  /*0430*/  @P2 LEA R4, P5, R61, c[0x0][0x348], 0x2 ;  /* 0x0000d2003d042a11 */ /* 0x000fe200078a10ff */
[----:B------:R-:W-:Y:S01]  /*0440*/  HFMA2.MMA R54, -RZ, RZ, 0, 0 ;  /* 0x00000000ff367435 */ /* 0x000fe200000001ff */
[----:B------:R-:W-:Y:S01]  /*0450*/  LEA.HI.X R45, R9, c[0x0][0x30c], R6, 0x2, P6 ;  /* 0x0000c300092d7a11 */ /* 0x000fe200030f1406 */
[----:B------:R-:W-:Y:S01]  /*0460*/  @P0 IMAD.WIDE R8, R0, R3, c[0x0][0x260] ;  /* 0x0000980000080625 */ /* 0x000fe200078e0203 */
[----:B------:R-:W-:Y:S01]  /*0470*/  MOV R7, RZ ;  /* 0x000000ff00077202 */ /* 0x000fe20000000f00 */
[----:B------:R-:W-:Y:S01]  /*0480*/  @!P0 CS2R R8, SRZ ;  /* 0x0000000000088805 */ /* 0x000fe2000001ff00 */
[----:B------:R-:W-:-:S02]  /*0490*/  @P1 LEA.HI.X R7, R61, c[0x0][0x32c], R60, 0x2, P4 ;  /* 0x0000cb003d071a11 */ /* 0x000fc400020f143c */
[----:B------:R-:W-:Y:S02]  /*04a0*/  @P2 LEA.HI.X R5, R61, c[0x0][0x34c], R60, 0x2, P5 ;  /* 0x0000d3003d052a11 */ /* 0x000fe400028f143c */
[----:B------:R-:W-:Y:S02]  /*04b0*/  MOV R52, RZ ;  /* 0x000000ff00347202 */ /* 0x000fe40000000f00 */
[----:B------:R-:W-:Y:S01]  /*04c0*/  MOV R6, R2 ;  /* 0x0000000200067202 */ /* 0x000fe20000000f00 */
[----:B------:R-:W-:Y:S05]  /*04d0*/  @!P3 BRA `(.L_x_4831) ;  /* 0x000075a00000b947 */ /* 0x000fea0003800000 */
[----:B------:R-:W0:Y:S01]  /*04e0*/  S2R R53, SR_TID.X ;  /* 0x0000000000357919 */ /* 0x000e220000002100 */
[----:B------:R-:W-:Y:S02]  /*04f0*/  MOV R52, RZ ;  /* 0x000000ff00347202 */ /* 0x000fe40000000f00 */
[----:B------:R-:W-:Y:S01]  /*0500*/  MOV R44, RZ ;  /* 0x000000ff002c7202 */ /* 0x000fe20000000f00 */
[----:B------:R-:W1:Y:S01]  /*0510*/  S2R R51, SR_LANEID ;  /* 0x0000000000337919 */ /* 0x000e620000000000 */
[----:B------:R-:W-:-:S02]  /*0520*/  MOV R54, RZ ;  /* 0x000000ff00367202 */ /* 0x000fc40000000f00 */
[----:B0-----:R-:W-:-:S04]  /*0530*/  SHF.L.U32 R42, R53, 0x4, RZ ;  /* 0x00000004352a7819 */ /* 0x001fc800000006ff */
[----:B-1----:R-:W-:Y:S02]  /*0540*/  LOP3.LUT R42, R42, 0xfffffe00, RZ, 0xc0, !PT ;  /* 0xfffffe002a2a7812 */ /* 0x002fe400078ec0ff */
.L_x_4874:
[----:B------:R-:W-:Y:S01]  /*0550*/  IADD3 R41, -R44, c[0x0][0x174], RZ ;  /* 0x00005d002c297a10 */ /* 0x000fe20007ffe1ff */
[----:B------:R-:W-:Y:S01]  /*0560*/  BAR.SYNC.DEFER_BLOCKING 0x0 ;  /* 0x0000000000007b1d */ /* 0x000fe20000010000 */
[----:B------:R-:W-:Y:S01]  /*0570*/  LOP3.LUT R43, R42, 0x1f, R53, 0xf8, !PT ;  /* 0x0000001f2a2b7812 */ /* 0x000fe200078ef835 */
[----:B------:R-:W-:Y:S01]  /*0580*/  HFMA2.MMA R11, -RZ, RZ, 0, 0 ;  /* 0x00000000ff0b7435 */ /* 0x000fe200000001ff */
[----:B------:R-:W-:Y:S01]  /*0590*/  LEA R0, R41, 0xfffffe00, 0x9 ;  /* 0xfffffe0029007811 */ /* 0x000fe200078e48ff */
[----:B------:R-:W-:Y:S01]  /*05a0*/  CS2R R12, SRZ ;  /* 0x00000000000c7805 */ /* 0x000fe2000001ff00 */
[C---:B------:R-:W-:Y:S01]  /*05b0*/  LOP3.LUT R10, R43.reuse, 0x20, RZ, 0xfc, !PT ;  /* 0x000000202b0a7812 */ /* 0x040fe200078efcff */
[----:B------:R-:W-:Y:S01]  /*05c0*/  CS2R R20, SRZ ;  /* 0x0000000000147805 */ /* 0x000fe2000001ff00 */
[----:B------:R-:W-:Y:S01]  /*05d0*/  IADD3 R96, -R0, c[0x0][0x168], RZ ;  /* 0x00005a0000607a10 */ /* 0x000fe20007ffe1ff */
[----:B------:R-:W-:Y:S01]  /*05e0*/  CS2R R16, SRZ ;  /* 0x0000000000107805 */ /* 0x000fe2000001ff00 */
[----:B0-----:R-:W-:Y:S01]  /*05f0*/  MOV R2, R50 ;  /* 0x0000003200027202 */ /* 0x001fe20000000f00 */
[----:B------:R-:W-:Y:S01]  /*0600*/  CS2R R24, SRZ ;  /* 0x0000000000187805 */ /* 0x000fe2000001ff00 */
[-C--:B------:R-:W-:Y:S01]  /*0610*/  ISETP.GE.AND P0, PT, R43, R96.reuse, PT ;  /* 0x000000602b00720c */ /* 0x080fe20003f06270 */
[----:B------:R-:W-:Y:S01]  /*0620*/  CS2R R66, SRZ ;  /* 0x0000000000427805 */ /* 0x000fe2000001ff00 */
[----:B------:R-:W-:-:S02]  /*0630*/  ISETP.GE.AND P2, PT, R10, R96, PT ;  /* 0x000000600a00720c */ /* 0x000fc40003f46270 */
[----:B------:R-:W-:Y:S02]  /*0640*/  MOV R3, R49 ;  /* 0x0000003100037202 */ /* 0x000fe40000000f00 */
[C---:B------:R-:W-:Y:S02]  /*0650*/  LOP3.LUT R19, R43.reuse, 0xa0, RZ, 0xfc, !PT ;  /* 0x000000a02b137812 */ /* 0x040fe400078efcff */
[C---:B------:R-:W-:Y:S01]  /*0660*/  LOP3.LUT R18, R43.reuse, 0x80, RZ, 0xfc, !PT ;  /* 0x000000802b127812 */ /* 0x040fe200078efcff */
[C---:B------:R-:W-:Y:S01]  /*0670*/  IMAD.WIDE R2, R43.reuse, 0x4, R2 ;  /* 0x000000042b027825 */ /* 0x040fe200078e0202 */
[C---:B------:R-:W-:Y:S02]  /*0680*/  LOP3.LUT R14, R43.reuse, 0x40, RZ, 0xfc, !PT ;  /* 0x000000402b0e7812 */ /* 0x040fe400078efcff */
[----:B------:R-:W-:Y:S02]  /*0690*/  LOP3.LUT R15, R43, 0x60, RZ, 0xfc, !PT ;  /* 0x000000602b0f7812 */ /* 0x000fe400078efcff */
[----:B------:R-:W-:Y:S01]  /*06a0*/  ISETP.GE.AND P6, PT, R19, R96, PT ;  /* 0x000000601300720c */ /* 0x000fe20003fc6270 */
[----:B------:R0:W2:Y:S01]  /*06b0*/  @!P0 LDG.E R11, [R2.64] ;  /* 0x00000006020b8981 */ /* 0x0000a2000c1e1900 */
[----:B------:R-:W-:-:S02]  /*06c0*/  LOP3.LUT R22, R43, 0xc0, RZ, 0xfc, !PT ;  /* 0x000000c02b167812 */ /* 0x000fc400078efcff */
[-C--:B------:R-:W-:Y:S01]  /*06d0*/  ISETP.GE.AND P5, PT, R18, R96.reuse, PT ;  /* 0x000000601200720c */ /* 0x080fe20003fa6270 */
[----:B------:R0:W3:Y:S01]  /*06e0*/  @!P2 LDG.E R12, [R2.64+0x80] ;  /* 0x00008006020ca981 */ /* 0x0000e2000c1e1900 */
[C---:B------:R-:W-:Y:S02]  /*06f0*/  LOP3.LUT R23, R43.reuse, 0xe0, RZ, 0xfc, !PT ;  /* 0x000000e02b177812 */ /* 0x040fe400078efcff */
[-C--:B------:R-:W-:Y:S02]  /*0700*/  ISETP.GE.AND P3, PT, R14, R96.reuse, PT ;  /* 0x000000600e00720c */ /* 0x080fe40003f66270 */
[----:B------:R-:W-:Y:S02]  /*0710*/  LOP3.LUT R63, R43, 0x100, RZ, 0xfc, !PT ;  /* 0x000001002b3f7812 */ /* 0x000fe400078efcff */
[-C--:B------:R-:W-:Y:S01]  /*0720*/  ISETP.GE.AND P4, PT, R15, R96.reuse, PT ;  /* 0x000000600f00720c */ /* 0x080fe20003f86270 */
[----:B------:R0:W4:Y:S01]  /*0730*/  @!P6 LDG.E R20, [R2.64+0x280] ;  /* 0x000280060214e981 */ /* 0x000122000c1e1900 */
[----:B------:R-:W-:-:S02]  /*0740*/  ISETP.GE.AND P0, PT, R22, R96, PT ;  /* 0x000000601600720c */ /* 0x000fc40003f06270 */
[-C--:B------:R-:W-:Y:S01]  /*0750*/  ISETP.GE.AND P1, PT, R23, R96.reuse, PT ;  /* 0x000000601700720c */ /* 0x080fe20003f26270 */
[----:B------:R0:W4:Y:S01]  /*0760*/  @!P5 LDG.E R17, [R2.64+0x200] ;  /* 0x000200060211d981 */ /* 0x000122000c1e1900 */
[----:B------:R-:W-:Y:S02]  /*0770*/  ISETP.GE.AND P2, PT, R63, R96, PT ;  /* 0x000000603f00720c */ /* 0x000fe40003f46270 */
        /* <DEDUP_REMOVED lines=11> */
[C---:B------:R-:W-:Y:S02]  /*0830*/  LOP3.LUT R81, R43.reuse, 0x1c0, RZ, 0xfc, !PT ;  /* 0x000001c02b517812 */ /* 0x040fe400078efcff */
[----:B------:R-:W-:Y:S01]  /*0840*/  LOP3.LUT R83, R43, 0x1e0, RZ, 0xfc, !PT ;  /* 0x000001e02b537812 */ /* 0x000fe200078efcff */
[----:B------:R0:W4:Y:S01]  /*0850*/  @!P2 LDG.E R25, [R2.64+0x400] ;  /* 0x000400060219a981 */ /* 0x000122000c1e1900 */
[----:B------:R-:W-:-:S02]  /*0860*/  ISETP.GE.AND P3, PT, R71, R96, PT ;  /* 0x000000604700720c */ /* 0x000fc40003f66270 */
[-C--:B------:R-:W-:Y:S01]  /*0870*/  ISETP.GE.AND P4, PT, R75, R96.reuse, PT ;  /* 0x000000604b00720c */ /* 0x080fe20003f86270 */
[----:B------:R-:W-:Y:S01]  /*0880*/  HFMA2.MMA R64, -RZ, RZ, 0, 0 ;  /* 0x00000000ff407435 */ /* 0x000fe200000001ff */
[-C--:B------:R-:W-:Y:S02]  /*0890*/  ISETP.GE.AND P0, PT, R77, R96.reuse, PT ;  /* 0x000000604d00720c */ /* 0x080fe40003f06270 */
[-C--:B------:R-:W-:Y:S01]  /*08a0*/  ISETP.GE.AND P1, PT, R81, R96.reuse, PT ;  /* 0x000000605100720c */ /* 0x080fe20003f26270 */
[----:B------:R-:W-:Y:S01]  /*08b0*/  HFMA2.MMA R79, -RZ, RZ, 0, 0 ;  /* 0x00000000ff4f7435 */ /* 0x000fe200000001ff */
[----:B------:R-:W-:Y:S01]  /*08c0*/  ISETP.GE.AND P2, PT, R83, R96, PT ;  /* 0x000000605300720c */ /* 0x000fe20003f46270 */
        /* <DEDUP_REMOVED lines=11> */
[C---:B------:R-:W-:Y:S02]  /*0980*/  IADD3 R10, R51.reuse, 0x20, RZ ;  /* 0x00000020330a7810 */ /* 0x040fe40007ffe0ff */
[C---:B------:R-:W-:Y:S02]  /*0990*/  IADD3 R38, R51.reuse, 0x40, RZ ;  /* 0x0000004033267810 */ /* 0x040fe40007ffe0ff */
[----:B------:R-:W-:Y:S02]  /*09a0*/  ISETP.GE.AND P0, PT, R14, R96, PT ;  /* 0x000000600e00720c */ /* 0x000fe40003f06270 */
[C---:B0-----:R-:W-:Y:S02]  /*09b0*/  IADD3 R2, R51.reuse, 0x60, RZ ;  /* 0x0000006033027810 */ /* 0x041fe40007ffe0ff */
[C---:B------:R-:W-:Y:S02]  /*09c0*/  LEA.HI.SX32 R40, R51.reuse, R51, 0x1b ;  /* 0x0000003333287211 */ /* 0x040fe400078fdaff */
[----:B------:R-:W-:-:S02]  /*09d0*/  IADD3 R36, R51, 0x80, RZ ;  /* 0x0000008033247810 */ /* 0x000fc40007ffe0ff */
[C---:B------:R-:W-:Y:S02]  /*09e0*/  IADD3 R14, R51.reuse, 0xa0, RZ ;  /* 0x000000a0330e7810 */ /* 0x040fe40007ffe0ff */
[-C--:B------:R-:W-:Y:S02]  /*09f0*/  LEA.HI.SX32 R39, R10, R51.reuse, 0x1b ;  /* 0x000000330a277211 */ /* 0x080fe400078fdaff */
[-C--:B------:R-:W-:Y:S02]  /*0a00*/  LEA.HI.SX32 R37, R2, R51.reuse, 0x1b ;  /* 0x0000003302257211 */ /* 0x080fe400078fdaff */
[----:B------:R-:W-:Y:S02]  /*0a10*/  LEA.HI.SX32 R38, R38, R51, 0x1b ;  /* 0x0000003326267211 */ /* 0x000fe400078fdaff */
[C---:B------:R-:W-:Y:S02]  /*0a20*/  IADD3 R34, R51.reuse, 0xc0, RZ ;  /* 0x000000c033227810 */ /* 0x040fe40007ffe0ff */
[----:B------:R-:W-:-:S02]  /*0a30*/  IADD3 R2, R51, 0xe0, RZ ;  /* 0x000000e033027810 */ /* 0x000fc40007ffe0ff */
[-C--:B------:R-:W-:Y:S02]  /*0a40*/  LEA.HI.SX32 R36, R36, R51.reuse, 0x1b ;  /* 0x0000003324247211 */ /* 0x080fe400078fdaff */
[C---:B------:R-:W-:Y:S02]  /*0a50*/  IADD3 R32, R51.reuse, 0x100, RZ ;  /* 0x0000010033207810 */ /* 0x040fe40007ffe0ff */
[C---:B------:R-:W-:Y:S02]  /*0a60*/  IADD3 R10, R51.reuse, 0x120, RZ ;  /* 0x00000120330a7810 */ /* 0x040fe40007ffe0ff */
[-C--:B------:R-:W-:Y:S02]  /*0a70*/  LEA.HI.SX32 R35, R14, R51.reuse, 0x1b ;  /* 0x000000330e237211 */ /* 0x080fe400078fdaff */
[----:B------:R-:W-:Y:S02]  /*0a80*/  IADD3 R30, R51, 0x140, RZ ;  /* 0x00000140331e7810 */ /* 0x000fe40007ffe0ff */
[----:B------:R-:W-:-:S02]  /*0a90*/  LEA.HI.SX32 R34, R34, R51, 0x1b ;  /* 0x0000003322227211 */ /* 0x000fc400078fdaff */
[-C--:B------:R-:W-:Y:S02]  /*0aa0*/  LEA.HI.SX32 R33, R2, R51.reuse, 0x1b ;  /* 0x0000003302217211 */ /* 0x080fe400078fdaff */
[C---:B------:R-:W-:Y:S02]  /*0ab0*/  IADD3 R2, R51.reuse, 0x160, RZ ;  /* 0x0000016033027810 */ /* 0x040fe40007ffe0ff */
[-C--:B------:R-:W-:Y:S02]  /*0ac0*/  LEA.HI.SX32 R32, R32, R51.reuse, 0x1b ;  /* 0x0000003320207211 */ /* 0x080fe400078fdaff */
[----:B------:R-:W-:Y:S02]  /*0ad0*/  LEA.HI.SX32 R31, R10, R51, 0x1b ;  /* 0x000000330a1f7211 */ /* 0x000fe400078fdaff */
[C---:B------:R-:W-:Y:S02]  /*0ae0*/  IADD3 R28, R51.reuse, 0x180, RZ ;  /* 0x00000180331c7810 */ /* 0x040fe40007ffe0ff */
[----:B------:R-:W-:-:S02]  /*0af0*/  IADD3 R10, R51, 0x1a0, RZ ;  /* 0x000001a0330a7810 */ /* 0x000fc40007ffe0ff */
[-C--:B------:R-:W-:Y:S02]  /*0b00*/  LEA.HI.SX32 R30, R30, R51.reuse, 0x1b ;  /* 0x000000331e1e7211 */ /* 0x080fe400078fdaff */
[----:B------:R-:W-:Y:S02]  /*0b10*/  IADD3 R26, R51, 0x1c0, RZ ;  /* 0x000001c0331a7810 */ /* 0x000fe40007ffe0ff */
[-C--:B------:R-:W-:Y:S02]  /*0b20*/  LEA.HI.SX32 R29, R2, R51.reuse, 0x1b ;  /* 0x00000033021d7211 */ /* 0x080fe400078fdaff */
[-C--:B------:R-:W-:Y:S02]  /*0b30*/  LEA.HI.SX32 R28, R28, R51.reuse, 0x1b ;  /* 0x000000331c1c7211 */ /* 0x080fe400078fdaff */
[-C--:B------:R-:W-:Y:S02]  /*0b40*/  LEA.HI.SX32 R27, R10, R51.reuse, 0x1b ;  /* 0x000000330a1b7211 */ /* 0x080fe400078fdaff */
[----:B------:R-:W-:-:S02]  /*0b50*/  LEA.HI.SX32 R26, R26, R51, 0x1b ;  /* 0x000000331a1a7211 */ /* 0x000fc400078fdaff */
[----:B------:R-:W-:Y:S02]  /*0b60*/  MOV R2, R48 ;  /* 0x0000003000027202 */ /* 0x000fe40000000f00 */
[----:B------:R-:W-:-:S05]  /*0b70*/  MOV R3, R47 ;  /* 0x0000002f00037202 */ /* 0x000fca0000000f00 */
[----:B------:R-:W-:Y:S01]  /*0b80*/  IMAD.WIDE R2, R43, 0x4, R2 ;  /* 0x000000042b027825 */ /* 0x000fe200078e0202 */
[----:B------:R-:W-:Y:S02]  /*0b90*/  P2R R99, PR, RZ, 0x1 ;  /* 0x00000001ff637803 */ /* 0x000fe40000000000 */
[-C--:B------:R-:W-:Y:S02]  /*0ba0*/  ISETP.GE.AND P3, PT, R18, R96.reuse, PT ;  /* 0x000000601200720c */ /* 0x080fe40003f66270 */
[-C--:B------:R-:W-:Y:S02]  /*0bb0*/  ISETP.GE.AND P5, PT, R19, R96.reuse, PT ;  /* 0x000000601300720c */ /* 0x080fe40003fa6270 */
[----:B------:R-:W-:Y:S01]  /*0bc0*/  CS2R R18, SRZ ;  /* 0x0000000000127805 */ /* 0x000fe2000001ff00 */
[-C--:B------:R-:W-:Y:S02]  /*0bd0*/  ISETP.GE.AND P2, PT, R43, R96.reuse, PT ;  /* 0x000000602b00720c */ /* 0x080fe40003f46270 */
[----:B------:R-:W-:-:S02]  /*0be0*/  ISETP.GE.AND P4, PT, R15, R96, PT ;  /* 0x000000600f00720c */ /* 0x000fc40003f86270 */
[----:B------:R-:W-:Y:S01]  /*0bf0*/  ISETP.GE.AND P6, PT, R22, R96, PT ;  /* 0x000000601600720c */ /* 0x000fe20003fc6270 */
[----:B------:R-:W-:Y:S01]  /*0c00*/  CS2R R14, SRZ ;  /* 0x00000000000e7805 */ /* 0x000fe2000001ff00 */
[----:B------:R-:W-:Y:S02]  /*0c10*/  P2R R98, PR, RZ, 0x2 ;  /* 0x00000002ff627803 */ /* 0x000fe40000000000 */
[----:B------:R-:W-:Y:S02]  /*0c20*/  P2R R100, PR, RZ, 0x8 ;  /* 0x00000008ff647803 */ /* 0x000fe40000000000 */
[----:B------:R-:W-:Y:S02]  /*0c30*/  P2R R85, PR, RZ, 0x10 ;  /* 0x00000010ff557803 */ /* 0x000fe40000000000 */
[----:B------:R-:W-:Y:S02]  /*0c40*/  P2R R87, PR, RZ, 0x20 ;  /* 0x00000020ff577803 */ /* 0x000fe40000000000 */
[----:B------:R-:W-:-:S02]  /*0c50*/  P2R R89, PR, RZ, 0x40 ;  /* 0x00000040ff597803 */ /* 0x000fc40000000000 */
[----:B------:R-:W-:Y:S02]  /*0c60*/  MOV R22, RZ ;  /* 0x000000ff00167202 */ /* 0x000fe40000000f00 */
[----:B------:R-:W-:Y:S02]  /*0c70*/  MOV R92, RZ ;  /* 0x000000ff005c7202 */ /* 0x000fe40000000f00 */
[----:B------:R-:W-:Y:S01]  /*0c80*/  MOV R94, RZ ;  /* 0x000000ff005e7202 */ /* 0x000fe20000000f00 */
[----:B--2---:R-:W-:Y:S04]  /*0c90*/  STS [R40.X4], R11 ;  /* 0x0000000b28007388 */ /* 0x004fe80000004800 */
[----:B---3--:R0:W-:Y:S02]  /*0ca0*/  STS [R39.X4+0x80], R12 ;  /* 0x0000800c27007388 */ /* 0x0081e40000004800 */
[----:B0-----:R-:W-:-:S02]  /*0cb0*/  IADD3 R12, R51, 0x1e0, RZ ;  /* 0x000001e0330c7810 */ /* 0x001fc40007ffe0ff */
[----:B----4-:R-:W-:Y:S04]  /*0cc0*/  STS [R38.X4+0x100], R13 ;  /* 0x0001000d26007388 */ /* 0x010fe80000004800 */
[----:B------:R-:W-:Y:S04]  /*0cd0*/  STS [R37.X4+0x180], R16 ;  /* 0x0001801025007388 */ /* 0x000fe80000004800 */
[----:B------:R-:W-:Y:S04]  /*0ce0*/  STS [R36.X4+0x200], R17 ;  /* 0x0002001124007388 */ /* 0x000fe80000004800 */
[----:B------:R-:W-:Y:S04]  /*0cf0*/  STS [R35.X4+0x280], R20 ;  /* 0x0002801423007388 */ /* 0x000fe80000004800 */
[----:B------:R-:W-:Y:S04]  /*0d00*/  STS [R34.X4+0x300], R21 ;  /* 0x0003001522007388 */ /* 0x000fe80000004800 */
[----:B------:R0:W-:Y:S04]  /*0d10*/  STS [R33.X4+0x380], R24 ;  /* 0x0003801821007388 */ /* 0x0001e80000004800 */
[----:B------:R1:W-:Y:S01]  /*0d20*/  STS [R32.X4+0x400], R25 ;  /* 0x0004001920007388 */ /* 0x0003e20000004800 */
[----:B0-----:R-:W-:-:S03]  /*0d30*/  SHF.L.U32 R24, R51, 0x4, RZ ;  /* 0x0000000433187819 */ /* 0x001fc600000006ff */
[----:B------:R-:W-:Y:S01]  /*0d40*/  STS [R31.X4+0x480], R62 ;  /* 0x0004803e1f007388 */ /* 0x000fe20000004800 */
[----:B-1----:R-:W-:-:S03]  /*0d50*/  LEA.HI.SX32 R25, R12, R51, 0x1b ;  /* 0x000000330c197211 */ /* 0x002fc600078fdaff */
[----:B------:R0:W-:Y:S01]  /*0d60*/  STS [R30.X4+0x500], R67 ;  /* 0x000500431e007388 */ /* 0x0001e20000004800 */
[----:B------:R-:W-:-:S03]  /*0d70*/  LEA.HI.SX32 R24, R24, R24, 0x1b ;  /* 0x0000001818187211 */ /* 0x000fc600078fdaff */
[----:B------:R-:W-:Y:S04]  /*0d80*/  STS [R29.X4+0x580], R64 ;  /* 0x000580401d007388 */ /* 0x000fe80000004800 */
[----:B------:R1:W-:Y:S04]  /*0d90*/  STS [R28.X4+0x600], R73 ;  /* 0x000600491c007388 */ /* 0x0003e80000004800 */
[----:B------:R-:W-:Y:S04]  /*0da0*/  STS [R27.X4+0x680], R66 ;  /* 0x000680421b007388 */ /* 0x000fe80000004800 */
        /* <DEDUP_REMOVED lines=20> */
[----:B------:R-:W-:-:S06]  /*0ef0*/  CS2R R12, SRZ ;  /* 0x00000000000c7805 */ /* 0x000fcc000001ff00 */
[----:B------:R-:W3:Y:S01]  /*0f00*/  @!P0 LDG.E R13, [R2.64+0x100] ;  /* 0x00010006020d8981 */ /* 0x000ee2000c1e1900 */
[----:B------:R-:W-:Y:S01]  /*0f10*/  ISETP.GE.AND P0, PT, R23, R96, PT ;  /* 0x000000601700720c */ /* 0x000fe20003f06270 */
[----:B------:R-:W-:Y:S01]  /*0f20*/  CS2R R10, SRZ ;  /* 0x00000000000a7805 */ /* 0x000fe2000001ff00 */
[----:B------:R-:W-:Y:S01]  /*0f30*/  HFMA2.MMA R17, -RZ, RZ, 0, 0 ;  /* 0x00000000ff117435 */ /* 0x000fe200000001ff */
[----:B------:R-:W4:Y:S01]  /*0f40*/  @!P3 LDG.E R15, [R2.64+0x200] ;  /* 0x00020006020fb981 */ /* 0x000f22000c1e1900 */
[----:B------:R-:W-:-:S03]  /*0f50*/  P2R R16, PR, RZ, 0x1 ;  /* 0x00000001ff107803 */ /* 0x000fc60000000000 */
[----:B------:R-:W3:Y:S01]  /*0f60*/  @!P1 LDG.E R10, [R2.64+0x80] ;  /* 0x00008006020a9981 */ /* 0x000ee2000c1e1900 */
[----:B0-----:R-:W-:-:S03]  /*0f70*/  HFMA2.MMA R67, -RZ, RZ, 0, 0 ;  /* 0x00000000ff437435 */ /* 0x001fc600000001ff */
[----:B------:R-:W3:Y:S04]  /*0f80*/  @!P4 LDG.E R12, [R2.64+0x180] ;  /* 0x00018006020cc981 */ /* 0x000ee8000c1e1900 */
[----:B------:R-:W3:Y:S01]  /*0f90*/  @!P0 LDG.E R18, [R2.64+0x380] ;  /* 0x0003800602128981 */ /* 0x000ee2000c1e1900 */
[-C--:B------:R-:W-:Y:S02]  /*0fa0*/  ISETP.GE.AND P0, PT, R63, R96.reuse, PT ;  /* 0x000000603f00720c */ /* 0x080fe40003f06270 */
[-C--:B------:R-:W-:Y:S01]  /*0fb0*/  ISETP.GE.AND P1, PT, R69, R96.reuse, PT ;  /* 0x000000604500720c */ /* 0x080fe20003f26270 */
[----:B------:R-:W3:Y:S01]  /*0fc0*/  @!P2 LDG.E R11, [R2.64] ;  /* 0x00000006020ba981 */ /* 0x000ee2000c1e1900 */
[----:B------:R-:W-:Y:S02]  /*0fd0*/  P2R R23, PR, RZ, 0x1 ;  /* 0x00000001ff177803 */ /* 0x000fe40000000000 */
[-C--:B------:R-:W-:Y:S01]  /*0fe0*/  ISETP.GE.AND P2, PT, R71, R96.reuse, PT ;  /* 0x000000604700720c */ /* 0x080fe20003f46270 */
[----:B------:R-:W4:Y:S01]  /*0ff0*/  @!P5 LDG.E R14, [R2.64+0x280] ;  /* 0x00028006020ed981 */ /* 0x000f22000c1e1900 */
[----:B------:R-:W-:Y:S01]  /*1000*/  ISETP.GE.AND P3, PT, R75, R96, PT ;  /* 0x000000604b00720c */ /* 0x000fe20003f66270 */
[----:B------:R-:W-:-:S02]  /*1010*/  CS2R R20, SRZ ;  /* 0x0000000000147805 */ /* 0x000fc4000001ff00 */
[----:B------:R-:W4:Y:S04]  /*1020*/  @!P6 LDG.E R17, [R2.64+0x300] ;  /* 0x000300060211e981 */ /* 0x000f28000c1e1900 */
[----:B------:R-:W4:Y:S01]  /*1030*/  @!P0 LDG.E R19, [R2.64+0x400] ;  /* 0x0004000602138981 */ /* 0x000f22000c1e1900 */
[-C--:B------:R-:W-:Y:S02]  /*1040*/  ISETP.GE.AND P0, PT, R65, R96.reuse, PT ;  /* 0x000000604100720c */ /* 0x080fe40003f06270 */
[-C--:B------:R-:W-:Y:S01]  /*1050*/  ISETP.GE.AND P4, PT, R77, R96.reuse, PT ;  /* 0x000000604d00720c */ /* 0x080fe20003f86270 */
[----:B-1----:R-:W-:Y:S01]  /*1060*/  HFMA2.MMA R73, -RZ, RZ, 0, 0 ;  /* 0x00000000ff497435 */ /* 0x002fe200000001ff */
        /* <DEDUP_REMOVED lines=23> */
[----:B--2---:R-:W-:Y:S02]  /*11e0*/  P2R R79, PR, RZ, 0x1 ;  /* 0x00000001ff4f7803 */ /* 0x004fe40000000000 */
[----:B------:R-:W-:-:S04]  /*11f0*/  ISETP.NE.AND P0, PT, R99, RZ, PT ;  /* 0x000000ff6300720c */ /* 0x000fc80003f05270 */
[----:B------:R-:W-:Y:S02]  /*1200*/  P2R R63, PR, RZ, 0x1 ;  /* 0x00000001ff3f7803 */ /* 0x000fe40000000000 */
[----:B------:R-:W-:Y:S01]  /*1210*/  ISETP.GE.AND P0, PT, R43, R96, PT ;  /* 0x000000602b00720c */ /* 0x000fe20003f06270 */
[----:B------:R-:W-:Y:S01]  /*1220*/  HFMA2.MMA R23, -RZ, RZ, 0, 0 ;  /* 0x00000000ff177435 */ /* 0x000fe200000001ff */
[----:B------:R-:W-:Y:S01]  /*1230*/  MOV R69, RZ ;  /* 0x000000ff00457202 */ /* 0x000fe20000000f00 */
[----:B------:R-:W-:Y:S01]  /*1240*/  HFMA2.MMA R75, -RZ, RZ, 0, 0 ;  /* 0x00000000ff4b7435 */ /* 0x000fe200000001ff */
[----:B------:R-:W-:Y:S01]  /*1250*/  MOV R71, RZ ;  /* 0x000000ff00477202 */ /* 0x000fe20000000f00 */
[----:B---3--:R-:W-:Y:S04]  /*1260*/  STS [R40.X4], R11 ;  /* 0x0000000b28007388 */ /* 0x008fe80000004800 */
[----:B------:R0:W-:Y:S04]  /*1270*/  STS [R39.X4+0x80], R10 ;  /* 0x0000800a27007388 */ /* 0x0001e80000004800 */
[----:B------:R-:W-:Y:S04]  /*1280*/  STS [R38.X4+0x100], R13 ;  /* 0x0001000d26007388 */ /* 0x000fe80000004800 */
[----:B------:R-:W-:Y:S04]  /*1290*/  STS [R37.X4+0x180], R12 ;  /* 0x0001800c25007388 */ /* 0x000fe80000004800 */
[----:B----4-:R-:W-:Y:S04]  /*12a0*/  STS [R36.X4+0x200], R15 ;  /* 0x0002000f24007388 */ /* 0x010fe80000004800 */
[----:B------:R-:W-:Y:S04]  /*12b0*/  STS [R35.X4+0x280], R14 ;  /* 0x0002800e23007388 */ /* 0x000fe80000004800 */
[----:B------:R1:W-:Y:S04]  /*12c0*/  STS [R34.X4+0x300], R17 ;  /* 0x0003001122007388 */ /* 0x0003e80000004800 */
[----:B------:R-:W-:Y:S01]  /*12d0*/  STS [R33.X4+0x380], R18 ;  /* 0x0003801221007388 */ /* 0x000fe20000004800 */
[----:B0-----:R-:W-:-:S03]  /*12e0*/  MOV R10, R46 ;  /* 0x0000002e000a7202 */ /* 0x001fc60000000f00 */
[----:B------:R-:W-:Y:S01]  /*12f0*/  STS [R32.X4+0x400], R19 ;  /* 0x0004001320007388 */ /* 0x000fe20000004800 */
[----:B------:R-:W-:-:S03]  /*1300*/  MOV R11, R45 ;  /* 0x0000002d000b7202 */ /* 0x000fc60000000f00 */
[----:B------:R-:W-:Y:S04]  /*1310*/  STS [R31.X4+0x480], R20 ;  /* 0x000480141f007388 */ /* 0x000fe80000004800 */
[----:B------:R0:W-:Y:S04]  /*1320*/  STS [R30.X4+0x500], R21 ;  /* 0x000500151e007388 */ /* 0x0001e80000004800 */
[----:B------:R-:W-:Y:S04]  /*1330*/  STS [R29.X4+0x580], R22 ;  /* 0x000580161d007388 */ /* 0x000fe80000004800 */
[----:B------:R2:W-:Y:S01]  /*1340*/  STS [R28.X4+0x600], R67 ;  /* 0x000600431c007388 */ /* 0x0005e20000004800 */
[----:B-1----:R-:W-:-:S03]  /*1350*/  IMAD.WIDE R16, R43, 0x4, R10 ;  /* 0x000000042b107825 */ /* 0x002fc600078e020a */
[----:B------:R-:W-:Y:S04]  /*1360*/  STS [R27.X4+0x680], R92 ;  /* 0x0006805c1b007388 */ /* 0x000fe80000004800 */
[----:B------:R1:W-:Y:S04]  /*1370*/  STS [R26.X4+0x700], R73 ;  /* 0x000700491a007388 */ /* 0x0003e80000004800 */
[----:B------:R3:W-:Y:S01]  /*1380*/  STS [R25.X4+0x780], R94 ;  /* 0x0007805e19007388 */ /* 0x0007e20000004800 */
[----:B------:R-:W-:-:S06]  /*1390*/  NOP ;  /* 0x0000000000007918 */ /* 0x000fcc0000000000 */
[----:B------:R-:W3:Y:S04]  /*13a0*/  LDS R19, [R24.X4] ;  /* 0x0000000018137984 */ /* 0x000ee80000004800 */
        /* <DEDUP_REMOVED lines=14> */
[----:B------:R-:W3:Y:S04]  /*1490*/  LDS R11, [R24.X4+0x3c] ;  /* 0x00003c00180b7984 */ /* 0x000ee80000004800 */
[----:B------:R-:W-:Y:S01]  /*14a0*/  BAR.SYNC.DEFER_BLOCKING 0x0 ;  /* 0x0000000000007b1d */ /* 0x000fe20000010000 */
[----:B0-----:R-:W-:Y:S01]  /*14b0*/  CS2R R20, SRZ ;  /* 0x0000000000147805 */ /* 0x001fe2000001ff00 */
[----:B------:R-:W-:-:S04]  /*14c0*/  HFMA2.MMA R10, -RZ, RZ, 0, 0 ;  /* 0x00000000ff0a7435 */ /* 0x000fc800000001ff */
[----:B------:R-:W4:Y:S01]  /*14d0*/  @!P0 LDG.E R23, [R16.64] ;  /* 0x0000000610178981 */ /* 0x000f22000c1e1900 */
[----:B------:R-:W-:Y:S01]  /*14e0*/  ISETP.NE.AND P0, PT, R63, RZ, PT ;  /* 0x000000ff3f00720c */ /* 0x000fe20003f05270 */
[----:B------:R-:W-:Y:S01]  /*14f0*/  HFMA2.MMA R12, -RZ, RZ, 0, 0 ;  /* 0x00000000ff0c7435 */ /* 0x000fe200000001ff */
[----:B--2---:R-:W-:Y:S01]  /*1500*/  MOV R67, RZ ;  /* 0x000000ff00437202 */ /* 0x004fe20000000f00 */
[----:B------:R-:W-:Y:S02]  /*1510*/  HFMA2.MMA R14, -RZ, RZ, 0, 0 ;  /* 0x00000000ff0e7435 */ /* 0x000fe400000001ff */
[----:B------:R-:W-:Y:S01]  /*1520*/  HFMA2.MMA R18, -RZ, RZ, 0, 0 ;  /* 0x00000000ff127435 */ /* 0x000fe200000001ff */
[----:B------:R-:W-:Y:S01]  /*1530*/  MOV R22, RZ ;  /* 0x000000ff00167202 */ /* 0x000fe20000000f00 */
[----:B-1----:R-:W-:Y:S01]  /*1540*/  HFMA2.MMA R73, -RZ, RZ, 0, 0 ;  /* 0x00000000ff497435 */ /* 0x002fe200000001ff */
[----:B------:R-:W-:Y:S01]  /*1550*/  MOV R63, RZ ;  /* 0x000000ff003f7202 */ /* 0x000fe20000000f00 */
[----:B---3--:R-:W-:Y:S01]  /*1560*/  HFMA2.MMA R94, -RZ, RZ, 0, 0 ;  /* 0x00000000ff5e7435 */ /* 0x008fe200000001ff */
[----:B------:R-:W-:Y:S01]  /*1570*/  MOV R92, RZ ;  /* 0x000000ff005c7202 */ /* 0x000fe20000000f00 */
[----:B------:R-:W2:Y:S04]  /*1580*/  @!P1 LDG.E R71, [R16.64+0x500] ;  /* 0x0005000610479981 */ /* 0x000ea8000c1e1900 */
[----:B------:R-:W3:Y:S01]  /*1590*/  @!P0 LDG.E R21, [R16.64+0x100] ;  /* 0x0001000610158981 */ /* 0x000ee2000c1e1900 */
[----:B------:R-:W-:-:S03]  /*15a0*/  ISETP.NE.AND P0, PT, R79, RZ, PT ;  /* 0x000000ff4f00720c */ /* 0x000fc60003f05270 */
        /* <DEDUP_REMOVED lines=73> */
[----:B-1----:R-:W0:Y:S02]  /*1a40*/  MUFU.EX2 R21, R118 ;  /* 0x0000007600157308 */ /* 0x002e240000000800 */
        /* <DEDUP_REMOVED lines=27> */
.L_x_4833:
[----:B--234-:R-:W-:Y:S05]  /*1c00*/  BSYNC B0 ;  /* 0x0000000000007941 */ /* 0x01cfea0003800000 */
.L_x_4832:
        /* <DEDUP_REMOVED lines=35> */
.L_x_4835:
[----:B------:R-:W-:Y:S05]  /*1e40*/  BSYNC B0 ;  /* 0x0000000000007941 */ /* 0x000fea0003800000 */
.L_x_4834:
        /* <DEDUP_REMOVED lines=35> */
.L_x_4837:
[----:B------:R-:W-:Y:S05]  /*2080*/  BSYNC B0 ;  /* 0x0000000000007941 */ /* 0x000fea0003800000 */
.L_x_4836:
        /* <DEDUP_REMOVED lines=35> */
.L_x_4839:
[----:B------:R-:W-:Y:S05]  /*22c0*/  BSYNC B0 ;  /* 0x0000000000007941 */ /* 0x000fea0003800000 */
.L_x_4838:
[----:B------:R-:W-:Y:S01]  /*22d0*/  BSSY B0, `(.L_x_4840) ;  /* 0x0000024000007945 */ /* 0x000fe20003800000 */
[----:B-1----:R-:W-:Y:S01]  /*22e0*/  HFMA2.MMA R63, -RZ, RZ, 0, 0 ;  /* 0x00000000ff3f7435 */ /* 0x002fe200000001ff */
        /* <DEDUP_REMOVED lines=34> */
.L_x_4841:
[----:B------:R-:W-:Y:S05]  /*2510*/  BSYNC B0 ;  /* 0x0000000000007941 */ /* 0x000fea0003800000 */
.L_x_4840:
        /* <DEDUP_REMOVED lines=38> */
.L_x_4843:
[----:B------:R-:W-:Y:S05]  /*2780*/  BSYNC B0 ;  /* 0x0000000000007941 */ /* 0x000fea0003800000 */
.L_x_4842:
        /* <DEDUP_REMOVED lines=39> */
.L_x_4845:
[----:B------:R-:W-:Y:S05]  /*2a00*/  BSYNC B0 ;  /* 0x0000000000007941 */ /* 0x000fea0003800000 */
.L_x_4844:
        /* <DEDUP_REMOVED lines=39> */
.L_x_4847:
[----:B------:R-:W-:Y:S05]  /*2c80*/  BSYNC B0 ;  /* 0x0000000000007941 */ /* 0x000fea0003800000 */
.L_x_4846:
        /* <DEDUP_REMOVED lines=40> */
.L_x_4849:
[----:B------:R-:W-:Y:S05]  /*2f10*/  BSYNC B0 ;  /* 0x0000000000007941 */ /* 0x000fea0003800000 */
.L_x_4848:
        /* <DEDUP_REMOVED lines=40> */
.L_x_4851:
[----:B------:R-:W-:Y:S05]  /*31a0*/  BSYNC B0 ;  /* 0x0000000000007941 */ /* 0x000fea0003800000 */
.L_x_4850:
        /* <DEDUP_REMOVED lines=40> */
.L_x_4853:
[----:B------:R-:W-:Y:S05]  /*3430*/  BSYNC B0 ;  /* 0x0000000000007941 */ /* 0x000fea0003800000 */
.L_x_4852:
        /* <DEDUP_REMOVED lines=33> */
.L_x_4855:
[----:B------:R-:W-:Y:S05]  /*3650*/  BSYNC B0 ;  /* 0x0000000000007941 */ /* 0x000fea0003800000 */
.L_x_4854:
        /* <DEDUP_REMOVED lines=33> */
.L_x_4857:
[----:B------:R-:W-:Y:S05]  /*3870*/  BSYNC B0 ;  /* 0x0000000000007941 */ /* 0x000fea0003800000 */
.L_x_4856:
        /* <DEDUP_REMOVED lines=33> */
.L_x_4859:
[----:B------:R-:W-:Y:S05]  /*3a90*/  BSYNC B0 ;  /* 0x0000000000007941 */ /* 0x000fea0003800000 */
.L_x_4858:
        /* <DEDUP_REMOVED lines=33> */
.L_x_4861:
[----:B------:R-:W-:Y:S05]  /*3cb0*/  BSYNC B0 ;  /* 0x0000000000007941 */ /* 0x000fea0003800000 */
.L_x_4860:
        /* <DEDUP_REMOVED lines=33> */
.L_x_4863:
[----:B------:R-:W-:Y:S05]  /*3ed0*/  BSYNC B0 ;  /* 0x0000000000007941 */ /* 0x000fea0003800000 */
.L_x_4862:
[----:B------:R-:W-:Y:S01]  /*3ee0*/  FFMA.FTZ R11, R82, R100, R11 ;  /* 0x00000064520b7223 */ /* 0x000fe2000001000b */
[----:B------:R-:W-:Y:S01]  /*3ef0*/  BAR.SYNC.DEFER_BLOCKING 0x0 ;  /* 0x0000000000007b1d */ /* 0x000fe20000010000 */
[-C--:B------:R-:W-:Y:S02]  /*3f00*/  FMUL.FTZ R93, R112, R59.reuse ;  /* 0x0000003b705d7220 */ /* 0x080fe40000410000 */
        /* <DEDUP_REMOVED lines=16> */
[C---:B------:R-:W-:Y:S01]  /*4010*/  IMAD R22, R60.reuse, c[0x0][0x198], RZ ;  /* 0x000066003c167a24 */ /* 0x040fe200078e02ff */
[C---:B------:R-:W-:Y:S01]  /*4020*/  IADD3 R12, R41.reuse, -0x2, RZ ;  /* 0xfffffffe290c7810 */ /* 0x040fe20007ffe0ff */
[----:B------:R-:W-:Y:S01]  /*4030*/  IMAD R120, R60, c[0x0][0x1b8], RZ ;  /* 0x00006e003c787a24 */ /* 0x000fe200078e02ff */
[----:B------:R-:W-:Y:S01]  /*4040*/  IADD3 R18, R41, -0x1, RZ ;  /* 0xffffffff29127810 */ /* 0x000fe20007ffe0ff */
[C---:B------:R-:W-:Y:S01]  /*4050*/  IMAD.WIDE.U32 R14, R61.reuse, c[0x0][0x198], RZ ;  /* 0x000066003d0e7a25 */ /* 0x040fe200078e00ff */
[----:B------:R-:W-:Y:S01]  /*4060*/  HFMA2.MMA R184, -RZ, RZ, 0, 0 ;  /* 0x00000000ffb87435 */ /* 0x000fe200000001ff */
[----:B------:R-:W-:Y:S01]  /*4070*/  MOV R126, RZ ;  /* 0x000000ff007e7202 */ /* 0x000fe20000000f00 */
[----:B------:R-:W-:Y:S01]  /*4080*/  HFMA2.MMA R101, -RZ, RZ, 0, 0 ;  /* 0x00000000ff657435 */ /* 0x000fe200000001ff */
[C---:B------:R-:W-:Y:S01]  /*4090*/  IMAD R149, R61.reuse, c[0x0][0x19c], R22 ;  /* 0x000067003d957a24 */ /* 0x040fe200078e0216 */
[----:B------:R-:W-:Y:S01]  /*40a0*/  LEA.HI R13, R18, R18, RZ, 0x1 ;  /* 0x00000012120d7211 */ /* 0x000fe200078f08ff */
[----:B------:R-:W-:Y:S01]  /*40b0*/  IMAD.WIDE.U32 R10, R61, c[0x0][0x1b8], RZ ;  /* 0x00006e003d0a7a25 */ /* 0x000fe200078e00ff */
[----:B------:R-:W-:Y:S01]  /*40c0*/  LEA R122, P1, R14, c[0x0][0x228], 0x2 ;  /* 0x00008a000e7a7a11 */ /* 0x000fe200078210ff */
[----:B------:R-:W-:Y:S01]  /*40d0*/  HFMA2.MMA R97, -RZ, RZ, 0, 0 ;  /* 0x00000000ff617435 */ /* 0x000fe200000001ff */
[----:B------:R-:W-:Y:S01]  /*40e0*/  IADD3 R149, R15, R149, RZ ;  /* 0x000000950f957210 */ /* 0x000fe20007ffe0ff */
[----:B------:R-:W-:Y:S01]  /*40f0*/  IMAD R19, R61, c[0x0][0x1bc], R120 ;  /* 0x00006f003d137a24 */ /* 0x000fe200078e0278 */
[----:B------:R-:W-:Y:S01]  /*4100*/  HFMA2.MMA R103, -RZ, RZ, 0, 0 ;  /* 0x00000000ff677435 */ /* 0x000fe200000001ff */
[----:B------:R-:W-:Y:S01]  /*4110*/  IMAD R151, R12, c[0x0][0x16c], RZ ;  /* 0x00005b000c977a24 */ /* 0x000fe200078e02ff */
[----:B------:R-:W-:Y:S01]  /*4120*/  LEA R12, P2, R10, c[0x0][0x230], 0x2 ;  /* 0x00008c000a0c7a11 */ /* 0x000fe200078410ff */
[----:B------:R-:W-:Y:S01]  /*4130*/  IMAD R20, R60, c[0x0][0x180], RZ ;  /* 0x000060003c147a24 */ /* 0x000fe200078e02ff */
[----:B------:R-:W-:Y:S01]  /*4140*/  IADD3 R15, R11, R19, RZ ;  /* 0x000000130b0f7210 */ /* 0x000fe20007ffe0ff */
[----:B------:R-:W-:Y:S01]  /*4150*/  IMAD.WIDE.U32 R16, R61, c[0x0][0x180], RZ ;  /* 0x000060003d107a25 */ /* 0x000fe200078e00ff */
[----:B------:R-:W-:Y:S01]  /*4160*/  LOP3.LUT R11, R13, 0xfffffe, RZ, 0xc0, !PT ;  /* 0x00fffffe0d0b7812 */ /* 0x000fe200078ec0ff */
[----:B------:R-:W-:Y:S01]  /*4170*/  CS2R R22, SRZ ;  /* 0x0000000000167805 */ /* 0x000fe2000001ff00 */
[----:B------:R-:W-:Y:S01]  /*4180*/  LEA.HI.X R13, R10, c[0x0][0x234], R15, 0x2, P2 ;  /* 0x00008d000a0d7a11 */ /* 0x000fe200010f140f */
[----:B------:R-:W-:Y:S01]  /*4190*/  IMAD R147, R61, c[0x0][0x184], R20 ;  /* 0x000061003d937a24 */ /* 0x000fe200078e0214 */
[----:B------:R-:W-:Y:S01]  /*41a0*/  LEA.HI R10, R41, R41, RZ, 0x1 ;  /* 0x00000029290a7211 */ /* 0x000fe200078f08ff */
[----:B------:R-:W-:Y:S01]  /*41b0*/  IMAD.WIDE R150, R151, 0x8, R8 ;  /* 0x0000000897967825 */ /* 0x000fe200078e0208 */
[----:B------:R-:W-:Y:S01]  /*41c0*/  LEA R120, P0, R16, c[0x0][0x220], 0x2 ;  /* 0x0000880010787a11 */ /* 0x000fe200078010ff */
[----:B------:R-:W-:Y:S01]  /*41d0*/  CS2R R20, SRZ ;  /* 0x0000000000147805 */ /* 0x000fe2000001ff00 */
[----:B------:R-:W-:Y:S01]  /*41e0*/  LOP3.LUT R10, R10, 0x3ffffe, RZ, 0xc0, !PT ;  /* 0x003ffffe0a0a7812 */ /* 0x000fe200078ec0ff */
[----:B------:R-:W-:Y:S01]  /*41f0*/  UMOV UR4, URZ ;  /* 0x0000003f00047c82 */ /* 0x000fe20008000000 */
[----:B------:R-:W-:-:S02]  /*4200*/  IADD3 R147, R17, R147, RZ ;  /* 0x0000009311937210 */ /* 0x000fc40007ffe0ff */
[----:B------:R-:W-:Y:S02]  /*4210*/  IADD3 R11, R18, -R11, RZ ;  /* 0x8000000b120b7210 */ /* 0x000fe40007ffe0ff */
[----:B------:R-:W-:Y:S01]  /*4220*/  IADD3 R10, R41, -R10, RZ ;  /* 0x8000000a290a7210 */ /* 0x000fe20007ffe0ff */
[----:B------:R-:W-:Y:S01]  /*4230*/  CS2R R18, SRZ ;  /* 0x0000000000127805 */ /* 0x000fe2000001ff00 */
[----:B------:R-:W-:Y:S02]  /*4240*/  LEA.HI.X R147, R16, c[0x0][0x224], R147, 0x2, P0 ;  /* 0x0000890010937a11 */ /* 0x000fe400000f1493 */
[----:B------:R-:W-:Y:S01]  /*4250*/  LEA.HI.X R149, R14, c[0x0][0x22c], R149, 0x2, P1 ;  /* 0x00008b000e957a11 */ /* 0x000fe200008f1495 */
[----:B------:R-:W-:Y:S01]  /*4260*/  CS2R R16, SRZ ;  /* 0x0000000000107805 */ /* 0x000fe2000001ff00 */
[----:B------:R-:W-:Y:S01]  /*4270*/  MOV R124, R150 ;  /* 0x00000096007c7202 */ /* 0x000fe20000000f00 */
[----:B------:R-:W-:Y:S01]  /*4280*/  CS2R R14, SRZ ;  /* 0x00000000000e7805 */ /* 0x000fe2000001ff00 */
[----:B------:R-:W-:-:S02]  /*4290*/  MOV R99, RZ ;  /* 0x000000ff00637202 */ /* 0x000fc40000000f00 */
[----:B------:R-:W-:Y:S02]  /*42a0*/  MOV R107, RZ ;  /* 0x000000ff006b7202 */ /* 0x000fe40000000f00 */
[----:B------:R-:W-:Y:S02]  /*42b0*/  MOV R105, RZ ;  /* 0x000000ff00697202 */ /* 0x000fe40000000f00 */
[----:B------:R-:W-:Y:S02]  /*42c0*/  LEA R153, R10, 0xa88, 0xa ;  /* 0x00000a880a997811 */ /* 0x000fe400078e50ff */
[----:B------:R-:W-:Y:S02]  /*42d0*/  SHF.L.U32 R128, R11, 0x8, RZ ;  /* 0x000000080b807819 */ /* 0x000fe400000006ff */
.L_x_4869:
[----:B------:R-:W-:Y:S01]  /*42e0*/  MOV R10, R120 ;  /* 0x00000078000a7202 */ /* 0x000fe20000000f00 */
[----:B------:R-:W2:Y:S01]  /*42f0*/  LDG.E R155, [R12.64] ;  /* 0x000000060c9b7981 */ /* 0x000ea2000c1e1900 */
[----:B------:R-:W-:-:S05]  /*4300*/  MOV R11, R147 ;  /* 0x00000093000b7202 */ /* 0x000fca0000000f00 */
[----:B------:R0:W3:Y:S02]  /*4310*/  LDG.E R130, [R10.64] ;  /* 0x000000060a827981 */ /* 0x0000e4000c1e1900 */
[----:B0-----:R-:W-:Y:S02]  /*4320*/  MOV R10, R122 ;  /* 0x0000007a000a7202 */ /* 0x001fe40000000f00 */
[----:B------:R-:W-:-:S05]  /*4330*/  MOV R11, R149 ;  /* 0x00000095000b7202 */ /* 0x000fca0000000f00 */
[----:B------:R0:W2:Y:S01]  /*4340*/  LDG.E R132, [R10.64] ;  /* 0x000000060a847981 */ /* 0x0000a2000c1e1900 */
[C---:B------:R-:W-:Y:S02]  /*4350*/  ISETP.NE.AND P1, PT, R53.reuse, RZ, PT ;  /* 0x000000ff3500720c */ /* 0x040fe40003f25270 */
[----:B------:R-:W-:-:S04]  /*4360*/  IADD3 R157, R53, 0x200, RZ ;  /* 0x00000200359d7810 */ /* 0x000fc80007ffe0ff */
[----:B------:R-:W-:Y:S02]  /*4370*/  SEL R134, R128, R157, !P1 ;  /* 0x0000009d80867207 */ /* 0x000fe40004800000 */
[----:B------:R-:W-:-:S04]  /*4380*/  LOP3.LUT P0, RZ, R53, 0x1f, RZ, 0xc0, !PT ;  /* 0x0000001f35ff7812 */ /* 0x000fc8000780c0ff */
[----:B------:R-:W-:Y:S02]  /*4390*/  ISETP.LT.OR P2, PT, R41, 0x2, P0 ;  /* 0x000000022900780c */ /* 0x000fe40000741670 */
[----:B------:R-:W-:-:S11]  /*43a0*/  MOV R148, RZ ;  /* 0x000000ff00947202 */ /* 0x000fd60000000f00 */
[----:B0-----:R-:W-:Y:S02]  /*43b0*/  @!P2 MOV R10, R124 ;  /* 0x0000007c000aa202 */ /* 0x001fe40000000f00 */
[----:B------:R-:W-:Y:S01]  /*43c0*/  @!P2 MOV R11, R151 ;  /* 0x00000097000ba202 */ /* 0x000fe20000000f00 */
        /* <DEDUP_REMOVED lines=14> */
[----:B---3--:R-:W-:-:S04]  /*44b0*/  FMUL.FTZ R168, R130, 1.4426950216293334961 ;  /* 0x3fb8aa3b82a87820 */ /* 0x008fc80000410000 */
[----:B------:R-:W-:-:S06]  /*44c0*/  FMUL.FTZ R159, R168, R118 ;  /* 0x00000076a89f7220 */ /* 0x000fcc0000410000 */
[----:B------:R-:W0:Y:S01]  /*44d0*/  MUFU.EX2 R159, R159 ;  /* 0x0000009f009f7308 */ /* 0x000e220000000800 */
[C---:B------:R-:W-:Y:S01]  /*44e0*/  FMUL.FTZ R167, R168.reuse, R145 ;  /* 0x00000091a8a77220 */ /* 0x040fe20000410000 */
[----:B0-----:R0:W-:Y:S04]  /*44f0*/  STS [R134.X4+0xa88], R159 ;  /* 0x000a889f86007388 */ /* 0x0011e80000004800 */
[----:B------:R-:W-:Y:S01]  /*4500*/  BAR.SYNC.DEFER_BLOCKING 0x0 ;  /* 0x0000000000007b1d */ /* 0x000fe20000010000 */
[----:B------:R-:W-:-:S05]  /*4510*/  FMUL.FTZ R173, R168, R143 ;  /* 0x0000008fa8ad7220 */ /* 0x000fca0000410000 */
[----:B------:R-:W1:Y:S08]  /*4520*/  MUFU.EX2 R167, R167 ;  /* 0x000000a700a77308 */ /* 0x000e700000000800 */
[----:B------:R-:W3:Y:S01]  /*4530*/  MUFU.EX2 R173, R173 ;  /* 0x000000ad00ad7308 */ /* 0x000ee20000000800 */
[----:B------:R2:W5:Y:S01]  /*4540*/  @!P2 LDG.E R148, [R10.64+0x4] ;  /* 0x000004060a94a981 */ /* 0x000562000c1e1900 */
[----:B------:R-:W-:Y:S01]  /*4550*/  ISETP.NE.AND P2, PT, R53, 0x1f, PT ;  /* 0x0000001f3500780c */ /* 0x000fe20003f45270 */
[----:B--2---:R-:W-:-:S04]  /*4560*/  FMUL.FTZ R11, R132, R155 ;  /* 0x0000009b840b7220 */ /* 0x004fc80000410000 */
[-C--:B------:R-:W-:Y:S02]  /*4570*/  FMUL.FTZ R174, R94, R11.reuse ;  /* 0x0000000b5eae7220 */ /* 0x080fe40000410000 */
[-C--:B------:R-:W-:Y:S02]  /*4580*/  FMUL.FTZ R178, R92, R11.reuse ;  /* 0x0000000b5cb27220 */ /* 0x080fe40000410000 */
[----:B------:R-:W-:Y:S02]  /*4590*/  FMUL.FTZ R176, R96, R11 ;  /* 0x0000000b60b07220 */ /* 0x000fe40000410000 */
[----:B-1----:R-:W-:Y:S02]  /*45a0*/  FFMA.FTZ R180, R167, R178, R174 ;  /* 0x000000b2a7b47223 */ /* 0x002fe400000100ae */
        /* <DEDUP_REMOVED lines=12> */
[----:B------:R-:W-:Y:S02]  /*4670*/  FMUL.FTZ R183, R168, R141 ;  /* 0x0000008da8b77220 */ /* 0x000fe40000410000 */
        /* <DEDUP_REMOVED lines=13> */
[----:B---3--:R-:W-:Y:S02]  /*4750*/  FFMA.FTZ R11, R173, R180, R176 ;  /* 0x000000b4ad0b7223 */ /* 0x008fe400000100b0 */
[----:B------:R1:W2:Y:S01]  /*4760*/  @P2 LDS R180, [R53.X4+0x128c] ;  /* 0x00128c0035b42984 */ /* 0x0002a20000004800 */
[----:B------:R-:W3:Y:S08]  /*4770*/  MUFU.EX2 R136, R136 ;  /* 0x0000008800887308 */ /* 0x000ef00000000800 */
[----:B------:R-:W4:Y:S01]  /*4780*/  MUFU.EX2 R140, R140 ;  /* 0x0000008c008c7308 */ /* 0x000f220000000800 */
[----:B------:R-:W-:-:S07]  /*4790*/  FMUL.FTZ R155, R62, R117 ;  /* 0x000000753e9b7220 */ /* 0x000fce0000410000 */
[----:B------:R-:W0:Y:S08]  /*47a0*/  MUFU.EX2 R142, R142 ;  /* 0x0000008e008e7308 */ /* 0x000e300000000800 */
        /* <DEDUP_REMOVED lines=8> */
[----:B------:R-:W1:Y:S08]  /*4830*/  MUFU.EX2 R175, R175 ;  /* 0x000000af00af7308 */ /* 0x000e700000000800 */
[----:B------:R-:W1:Y:S01]  /*4840*/  MUFU.EX2 R183, R183 ;  /* 0x000000b700b77308 */ /* 0x000e620000000800 */
[----:B---3--:R-:W-:-:S02]  /*4850*/  FMUL.FTZ R205, R159, R136 ;  /* 0x000000889fcd7220 */ /* 0x008fc40000410000 */
[----:B------:R-:W-:Y:S02]  /*4860*/  FFMA.FTZ R10, R136, R170, R155 ;  /* 0x000000aa880a7223 */ /* 0x000fe4000001009b */
[----:B------:R-:W-:Y:S02]  /*4870*/  FMUL.FTZ R132, R78, R133 ;  /* 0x000000854e847220 */ /* 0x000fe40000410000 */
[----:B0-----:R-:W-:Y:S02]  /*4880*/  FMUL.FTZ R134, R86, R141 ;  /* 0x0000008d56867220 */ /* 0x001fe40000410000 */
[C---:B----4-:R-:W-:Y:S02]  /*4890*/  FMUL.FTZ R205, R140.reuse, R205 ;  /* 0x000000cd8ccd7220 */ /* 0x050fe40000410000 */
[----:B------:R-:W-:Y:S01]  /*48a0*/  FFMA.FTZ R10, R140, R10, R203 ;  /* 0x0000000a8c0a7223 */ /* 0x000fe200000100cb */
[----:B------:R-:W-:Y:S05]  /*48b0*/  @P2 BRA `(.L_x_4866) ;  /* 0x0000004000002947 */ /* 0x000fea0003800000 */
[----:B--2---:R-:W-:Y:S01]  /*48c0*/  ISETP.NE.AND P3, PT, R41, c[0x0][0x174], PT ;  /* 0x00005d0029007a0c */ /* 0x004fe20003f65270 */
[----:B------:R-:W-:-:S12]  /*48d0*/  HFMA2.MMA R180, -RZ, RZ, 1.875, 0 ;  /* 0x3f800000ffb47435 */ /* 0x000fd800000001ff */
[----:B------:R-:W-:-:S05]  /*48e0*/  @P3 IADD3 R182, R153, R126, RZ ;  /* 0x0000007e99b63210 */ /* 0x000fca0007ffe0ff */
[----:B------:R0:W2:Y:S02]  /*48f0*/  @P3 LDS R180, [R182] ;  /* 0x00000000b6b43984 */ /* 0x0000a40000000800 */
.L_x_4866:
[----:B--2---:R-:W-:Y:S05]  /*4900*/  BSYNC B0 ;  /* 0x0000000000007941 */ /* 0x004fea0003800000 */
.L_x_4865:
[----:B0-----:R-:W-:Y:S01]  /*4910*/  FMUL.FTZ R182, R167, R180 ;  /* 0x000000b4a7b67220 */ /* 0x001fe20000410000 */
[----:B------:R-:W-:Y:S01]  /*4920*/  ISETP.GE.AND P3, PT, R51, 0x1, PT ;  /* 0x000000013300780c */ /* 0x000fe20003f66270 */
[C---:B------:R-:W-:Y:S01]  /*4930*/  FFMA.FTZ R10, R142.reuse, R10, R199 ;  /* 0x0000000a8e0a7223 */ /* 0x040fe200000100c7 */
[----:B------:R-:W-:Y:S01]  /*4940*/  LOP3.LUT R196, R53, 0x1f, RZ, 0xc0, !PT ;  /* 0x0000001f35c47812 */ /* 0x000fe200078ec0ff */
[----:B------:R-:W-:Y:S01]  /*4950*/  FMUL.FTZ R205, R142, R205 ;  /* 0x000000cd8ecd7220 */ /* 0x000fe20000410000 */
[----:B------:R-:W-:Y:S01]  /*4960*/  ISETP.GE.OR P0, PT, R41, c[0x0][0x174], P0 ;  /* 0x00005d0029007a0c */ /* 0x000fe20000706670 */
[----:B-1----:R-:W-:Y:S01]  /*4970*/  FFMA.FTZ R186, R183, R11, R172 ;  /* 0x0000000bb7ba7223 */ /* 0x002fe200000100ac */
[----:B------:R-:W-:Y:S01]  /*4980*/  ISETP.NE.AND P4, PT, R196, 0x1f, PT ;  /* 0x0000001fc400780c */ /* 0x000fe20003f85270 */
[----:B------:R-:W-:Y:S01]  /*4990*/  FMUL.FTZ R182, R173, R182 ;  /* 0x000000b6adb67220 */ /* 0x000fe20000410000 */
[----:B------:R-:W-:Y:S01]  /*49a0*/  BSSY B0, `(.L_x_4867) ;  /* 0x0000149000007945 */ /* 0x000fe20003800000 */
[----:B------:R-:W-:-:S02]  /*49b0*/  FFMA.FTZ R11, R144, R10, R197 ;  /* 0x0000000a900b7223 */ /* 0x000fc400000100c5 */
[----:B------:R-:W-:Y:S02]  /*49c0*/  FMUL.FTZ R10, R144, R205 ;  /* 0x000000cd900a7220 */ /* 0x000fe40000410000 */
[----:B------:R-:W-:Y:S02]  /*49d0*/  FFMA.FTZ R188, R175, R186, R168 ;  /* 0x000000baafbc7223 */ /* 0x000fe400000100a8 */
[----:B------:R-:W-:Y:S02]  /*49e0*/  FMUL.FTZ R186, R183, R182 ;  /* 0x000000b6b7ba7220 */ /* 0x000fe40000410000 */
[C---:B------:R-:W-:Y:S02]  /*49f0*/  FFMA.FTZ R182, R157.reuse, R11, R138 ;  /* 0x0000000b9db67223 */ /* 0x040fe4000001008a */
[----:B------:R-:W-:Y:S02]  /*4a00*/  FMUL.FTZ R11, R157, R10 ;  /* 0x0000000a9d0b7220 */ /* 0x000fe40000410000 */
[----:B------:R-:W-:-:S02]  /*4a10*/  FMUL.FTZ R205, R175, R186 ;  /* 0x000000baafcd7220 */ /* 0x000fc40000410000 */
[----:B------:R-:W-:Y:S02]  /*4a20*/  FFMA.FTZ R182, R146, R182, R193 ;  /* 0x000000b692b67223 */ /* 0x000fe400000100c1 */
[----:B------:R-:W-:Y:S02]  /*4a30*/  FFMA.FTZ R188, R160, R188, R201 ;  /* 0x000000bca0bc7223 */ /* 0x000fe400000100c9 */
[----:B------:R-:W-:Y:S02]  /*4a40*/  FMUL.FTZ R11, R146, R11 ;  /* 0x0000000b920b7220 */ /* 0x000fe40000410000 */
[----:B------:R-:W-:Y:S02]  /*4a50*/  FMUL.FTZ R205, R160, R205 ;  /* 0x000000cda0cd7220 */ /* 0x000fe40000410000 */
[----:B------:R-:W-:Y:S02]  /*4a60*/  FFMA.FTZ R182, R150, R182, R189 ;  /* 0x000000b696b67223 */ /* 0x000fe400000100bd */
[----:B------:R-:W-:-:S02]  /*4a70*/  FFMA.FTZ R188, R162, R188, R195 ;  /* 0x000000bca2bc7223 */ /* 0x000fc400000100c3 */
[----:B------:R-:W-:Y:S02]  /*4a80*/  FMUL.FTZ R11, R150, R11 ;  /* 0x0000000b960b7220 */ /* 0x000fe40000410000 */
[----:B------:R-:W-:Y:S02]  /*4a90*/  FMUL.FTZ R186, R162, R205 ;  /* 0x000000cda2ba7220 */ /* 0x000fe40000410000 */
[C---:B------:R-:W-:Y:S02]  /*4aa0*/  FFMA.FTZ R182, R152.reuse, R182, R187 ;  /* 0x000000b698b67223 */ /* 0x040fe400000100bb */
[C---:B------:R-:W-:Y:S02]  /*4ab0*/  FFMA.FTZ R188, R165.reuse, R188, R166 ;  /* 0x000000bca5bc7223 */ /* 0x040fe400000100a6 */
[----:B------:R-:W-:Y:S02]  /*4ac0*/  FMUL.FTZ R10, R152, R11 ;  /* 0x0000000b980a7220 */ /* 0x000fe40000410000 */
[----:B------:R-:W-:-:S02]  /*4ad0*/  FMUL.FTZ R205, R165, R186 ;  /* 0x000000baa5cd7220 */ /* 0x000fc40000410000 */
[C---:B------:R-:W-:Y:S02]  /*4ae0*/  FFMA.FTZ R182, R165.reuse, R182, R132 ;  /* 0x000000b6a5b67223 */ /* 0x040fe40000010084 */
[C---:B------:R-:W-:Y:S02]  /*4af0*/  FFMA.FTZ R188, R152.reuse, R188, R191 ;  /* 0x000000bc98bc7223 */ /* 0x040fe400000100bf */
[----:B------:R-:W-:Y:S02]  /*4b00*/  FMUL.FTZ R11, R165, R10 ;  /* 0x0000000aa50b7220 */ /* 0x000fe40000410000 */
[----:B------:R-:W-:Y:S02]  /*4b10*/  FMUL.FTZ R205, R152, R205 ;  /* 0x000000cd98cd7220 */ /* 0x000fe40000410000 */
[----:B------:R-:W-:Y:S02]  /*4b20*/  FFMA.FTZ R182, R162, R182, R179 ;  /* 0x000000b6a2b67223 */ /* 0x000fe400000100b3 */
[----:B------:R-:W-:-:S02]  /*4b30*/  FFMA.FTZ R188, R150, R188, R185 ;  /* 0x000000bc96bc7223 */ /* 0x000fc400000100b9 */
[----:B------:R-:W-:Y:S02]  /*4b40*/  FMUL.FTZ R11, R162, R11 ;  /* 0x0000000ba20b7220 */ /* 0x000fe40000410000 */
[----:B------:R-:W-:Y:S02]  /*4b50*/  FMUL.FTZ R205, R150, R205 ;  /* 0x000000cd96cd7220 */ /* 0x000fe40000410000 */
[----:B------:R-:W-:Y:S02]  /*4b60*/  FFMA.FTZ R182, R160, R182, R177 ;  /* 0x000000b6a0b67223 */ /* 0x000fe400000100b1 */
[----:B------:R-:W-:Y:S02]  /*4b70*/  FFMA.FTZ R188, R146, R188, R181 ;  /* 0x000000bc92bc7223 */ /* 0x000fe400000100b5 */
        /* <DEDUP_REMOVED lines=18> */
[C---:B------:R-:W-:Y:S01]  /*4ca0*/  FFMA.FTZ R182, R136.reuse, R188, R161 ;  /* 0x000000bc88b67223 */ /* 0x040fe200000100a1 */
[----:B------:R-:W0:Y:S01]  /*4cb0*/  SHFL.UP PT, R11, R186, 0x1, RZ ;  /* 0x04200000ba0b7989 */ /* 0x000e2200000e00ff */
[----:B------:R-:W-:-:S03]  /*4cc0*/  FMUL.FTZ R205, R136, R205 ;  /* 0x000000cd88cd7220 */ /* 0x000fc60000410000 */
[----:B------:R-:W1:Y:S04]  /*4cd0*/  SHFL.UP PT, R10, R207, 0x1, RZ ;  /* 0x04200000cf0a7989 */ /* 0x000e6800000e00ff */
[----:B------:R-:W2:Y:S04]  /*4ce0*/  SHFL.DOWN PT, R190, R182, 0x1, 0x1f ;  /* 0x08201f00b6be7f89 */ /* 0x000ea800000e0000 */
[----:B------:R-:W3:Y:S01]  /*4cf0*/  SHFL.DOWN PT, R188, R205, 0x1, 0x1f ;  /* 0x08201f00cdbc7f89 */ /* 0x000ee200000e0000 */
[C---:B0-----:R-:W-:Y:S02]  /*4d00*/  @P3 FFMA.FTZ R186, R207.reuse, R11, R186 ;  /* 0x0000000bcfba3223 */ /* 0x041fe400000100ba */
[----:B-1----:R-:W-:-:S03]  /*4d10*/  @P3 FMUL.FTZ R207, R207, R10 ;  /* 0x0000000acfcf3220 */ /* 0x002fc60000410000 */
[----:B------:R-:W0:Y:S01]  /*4d20*/  SHFL.UP PT, R11, R186, 0x2, RZ ;  /* 0x04400000ba0b7989 */ /* 0x000e2200000e00ff */
[----:B------:R-:W-:Y:S01]  /*4d30*/  ISETP.GE.AND P3, PT, R51, 0x2, PT ;  /* 0x000000023300780c */ /* 0x000fe20003f66270 */
[C---:B--2---:R-:W-:Y:S02]  /*4d40*/  @P4 FFMA.FTZ R182, R205.reuse, R190, R182 ;  /* 0x000000becdb64223 */ /* 0x044fe400000100b6 */
[----:B------:R-:W1:Y:S01]  /*4d50*/  SHFL.UP PT, R10, R207, 0x2, RZ ;  /* 0x04400000cf0a7989 */ /* 0x000e6200000e00ff */
[----:B---3--:R-:W-:-:S03]  /*4d60*/  @P4 FMUL.FTZ R205, R205, R188 ;  /* 0x000000bccdcd4220 */ /* 0x008fc60000410000 */
[----:B------:R-:W2:Y:S01]  /*4d70*/  SHFL.DOWN PT, R190, R182, 0x2, 0x1f ;  /* 0x08401f00b6be7f89 */ /* 0x000ea200000e0000 */
[----:B------:R-:W-:-:S03]  /*4d80*/  ISETP.GE.U32.AND P4, PT, R196, 0x1e, PT ;  /* 0x0000001ec400780c */ /* 0x000fc60003f86070 */
[----:B------:R-:W3:Y:S02]  /*4d90*/  SHFL.DOWN PT, R188, R205, 0x2, 0x1f ;  /* 0x08401f00cdbc7f89 */ /* 0x000ee400000e0000 */
[C---:B0-----:R-:W-:Y:S02]  /*4da0*/  @P3 FFMA.FTZ R186, R207.reuse, R11, R186 ;  /* 0x0000000bcfba3223 */ /* 0x041fe400000100ba */
[----:B-1----:R-:W-:-:S03]  /*4db0*/  @P3 FMUL.FTZ R207, R207, R10 ;  /* 0x0000000acfcf3220 */ /* 0x002fc60000410000 */
[----:B------:R-:W0:Y:S01]  /*4dc0*/  SHFL.UP PT, R11, R186, 0x4, RZ ;  /* 0x04800000ba0b7989 */ /* 0x000e2200000e00ff */
[----:B------:R-:W-:Y:S02]  /*4dd0*/  ISETP.GE.AND P3, PT, R51, 0x4, PT ;  /* 0x000000043300780c */ /* 0x000fe40003f66270 */
[C---:B--2---:R-:W-:Y:S01]  /*4de0*/  @!P4 FFMA.FTZ R182, R205.reuse, R190, R182 ;  /* 0x000000becdb6c223 */ /* 0x044fe200000100b6 */
[----:B------:R-:W1:Y:S01]  /*4df0*/  SHFL.UP PT, R10, R207, 0x4, RZ ;  /* 0x04800000cf0a7989 */ /* 0x000e6200000e00ff */
[----:B---3--:R-:W-:Y:S01]  /*4e00*/  @!P4 FMUL.FTZ R205, R205, R188 ;  /* 0x000000bccdcdc220 */ /* 0x008fe20000410000 */
[----:B------:R-:W-:Y:S02]  /*4e10*/  ISETP.GE.U32.AND P4, PT, R196, 0x1c, PT ;  /* 0x0000001cc400780c */ /* 0x000fe40003f86070 */
[----:B------:R-:W2:Y:S04]  /*4e20*/  SHFL.DOWN PT, R188, R182, 0x4, 0x1f ;  /* 0x08801f00b6bc7f89 */ /* 0x000ea800000e0000 */
[----:B------:R-:W3:Y:S02]  /*4e30*/  SHFL.DOWN PT, R192, R205, 0x4, 0x1f ;  /* 0x08801f00cdc07f89 */ /* 0x000ee400000e0000 */
[C---:B0-----:R-:W-:Y:S01]  /*4e40*/  @P3 FFMA.FTZ R186, R207.reuse, R11, R186 ;  /* 0x0000000bcfba3223 */ /* 0x041fe200000100ba */
[----:B------:R-:W-:Y:S01]  /*4e50*/  MOV R11, RZ ;  /* 0x000000ff000b7202 */ /* 0x000fe20000000f00 */
[----:B-1----:R-:W-:-:S03]  /*4e60*/  @P3 FMUL.FTZ R207, R207, R10 ;  /* 0x0000000acfcf3220 */ /* 0x002fc60000410000 */
[----:B------:R-:W0:Y:S01]  /*4e70*/  SHFL.UP PT, R190, R186, 0x8, RZ ;  /* 0x05000000babe7989 */ /* 0x000e2200000e00ff */
[----:B------:R-:W-:Y:S01]  /*4e80*/  ISETP.GE.AND P3, PT, R51, 0x8, PT ;  /* 0x000000083300780c */ /* 0x000fe20003f66270 */
[----:B------:R-:W-:Y:S01]  /*4e90*/  HFMA2.MMA R10, -RZ, RZ, 1.875, 0 ;  /* 0x3f800000ff0a7435 */ /* 0x000fe200000001ff */
[C---:B--2---:R-:W-:Y:S02]  /*4ea0*/  @!P4 FFMA.FTZ R182, R205.reuse, R188, R182 ;  /* 0x000000bccdb6c223 */ /* 0x044fe400000100b6 */
[----:B------:R-:W1:Y:S01]  /*4eb0*/  SHFL.UP PT, R188, R207, 0x8, RZ ;  /* 0x05000000cfbc7989 */ /* 0x000e6200000e00ff */
[----:B---3--:R-:W-:Y:S01]  /*4ec0*/  @!P4 FMUL.FTZ R205, R205, R192 ;  /* 0x000000c0cdcdc220 */ /* 0x008fe20000410000 */
[----:B------:R-:W-:Y:S02]  /*4ed0*/  ISETP.GE.U32.AND P4, PT, R196, 0x18, PT ;  /* 0x00000018c400780c */ /* 0x000fe40003f86070 */
[----:B------:R-:W2:Y:S04]  /*4ee0*/  SHFL.DOWN PT, R194, R182, 0x8, 0x1f ;  /* 0x09001f00b6c27f89 */ /* 0x000ea800000e0000 */
[----:B------:R-:W3:Y:S04]  /*4ef0*/  SHFL.DOWN PT, R192, R205, 0x8, 0x1f ;  /* 0x09001f00cdc07f89 */ /* 0x000ee800000e0000 */
[----:B------:R-:W-:Y:S01]  /*4f00*/  @!P0 LDS.64 R10, [UR4+0x1308] ;  /* 0x00130804ff0a8984 */ /* 0x000fe20008000a00 */
[----:B------:R-:W-:Y:S01]  /*4f10*/  ISETP.GE.AND P0, PT, R51, 0x10, PT ;  /* 0x000000103300780c */ /* 0x000fe20003f06270 */
[----:B0-----:R-:W-:-:S05]  /*4f20*/  @P3 FFMA.FTZ R186, R207, R190, R186 ;  /* 0x000000becfba3223 */ /* 0x001fca00000100ba */
[----:B------:R-:W0:Y:S01]  /*4f30*/  SHFL.UP PT, R190, R186, 0x10, RZ ;  /* 0x06000000babe7989 */ /* 0x000e2200000e00ff */
[----:B-1----:R-:W-:Y:S01]  /*4f40*/  @P3 FMUL.FTZ R207, R207, R188 ;  /* 0x000000bccfcf3220 */ /* 0x002fe20000410000 */
[----:B------:R-:W-:Y:S01]  /*4f50*/  ISETP.GE.U32.AND P3, PT, R196, 0x10, PT ;  /* 0x00000010c400780c */ /* 0x000fe20003f66070 */
[----:B--2---:R-:W-:-:S03]  /*4f60*/  @!P4 FFMA.FTZ R182, R205, R194, R182 ;  /* 0x000000c2cdb6c223 */ /* 0x004fc600000100b6 */
        /* <DEDUP_REMOVED lines=21> */
[----:B-1----:R-:W-:Y:S01]  /*50c0*/  @P2 FFMA.FTZ R209, R190, R209, R192 ;  /* 0x000000d1bed12223 */ /* 0x002fe200000100c0 */
[----:B------:R-:W-:Y:S01]  /*50d0*/  ISETP.GT.AND P2, PT, R51, 0x1b, PT ;  /* 0x0000001b3300780c */ /* 0x000fe20003f44270 */
[-C--:B------:R-:W-:Y:S02]  /*50e0*/  FFMA.FTZ R170, R136, R211.reuse, R155 ;  /* 0x000000d388aa7223 */ /* 0x080fe4000001009b */
[----:B------:R-:W-:Y:S02]  /*50f0*/  FFMA.FTZ R148, R116, R211, RZ ;  /* 0x000000d374947223 */ /* 0x000fe400000100ff */
        /* <DEDUP_REMOVED lines=20> */
[C---:B------:R-:W-:Y:S02]  /*5240*/  FFMA.FTZ R187, R165.reuse, R195, R166 ;  /* 0x000000c3a5bb7223 */ /* 0x040fe400000100a6 */
[----:B------:R-:W-:Y:S02]  /*5250*/  FFMA.FTZ R193, R108, R180, R193 ;  /* 0x000000b46cc17223 */ /* 0x000fe400000100c1 */
[----:B------:R-:W-:Y:S02]  /*5260*/  FFMA.FTZ R191, R152, R187, R191 ;  /* 0x000000bb98bf7223 */ /* 0x000fe400000100bf */
[-C--:B------:R-:W-:Y:S02]  /*5270*/  FFMA.FTZ R189, R165, R186.reuse, R132 ;  /* 0x000000baa5bd7223 */ /* 0x080fe40000010084 */
[----:B------:R-:W-:Y:S02]  /*5280*/  FFMA.FTZ R193, R106, R186, R193 ;  /* 0x000000ba6ac17223 */ /* 0x000fe400000100c1 */
[----:B------:R-:W-:-:S02]  /*5290*/  FFMA.FTZ R185, R150, R191, R185 ;  /* 0x000000bf96b97223 */ /* 0x000fc400000100b9 */
[-C--:B------:R-:W-:Y:S02]  /*52a0*/  FFMA.FTZ R166, R162, R189.reuse, R179 ;  /* 0x000000bda2a67223 */ /* 0x080fe400000100b3 */
        /* <DEDUP_REMOVED lines=44> */
[-C--:B------:R-:W-:Y:S02]  /*5570*/  FFMA.FTZ R179, R76, -R131.reuse, R186 ;  /* 0x800000834cb37223 */ /* 0x080fe400000100ba */
[----:B------:R-:W-:Y:S02]  /*5580*/  FMUL.FTZ R160, R187, R131 ;  /* 0x00000083bba07220 */ /* 0x000fe40000410000 */
[----:B------:R-:W-:Y:S02]  /*5590*/  FFMA.FTZ R173, R158, R177, R173 ;  /* 0x000000b19ead7223 */ /* 0x000fe400000100ad */
[----:B------:R-:W-:Y:S02]  /*55a0*/  FADD.FTZ R189, -R132, R189 ;  /* 0x000000bd84bd7221 */ /* 0x000fe40000010100 */
[----:B------:R-:W-:Y:S02]  /*55b0*/  FMUL.FTZ R132, R195, R133 ;  /* 0x00000085c3847220 */ /* 0x000fe40000410000 */
[----:B------:R-:W-:-:S02]  /*55c0*/  FFMA.FTZ R173, R160, R179, R173 ;  /* 0x000000b3a0ad7223 */ /* 0x000fc400000100ad */
[-C--:B------:R-:W-:Y:S02]  /*55d0*/  FMUL.FTZ R162, R201, R135.reuse ;  /* 0x00000087c9a27220 */ /* 0x080fe40000410000 */
[----:B------:R-:W-:Y:S02]  /*55e0*/  FFMA.FTZ R164, R80, -R135, R166 ;  /* 0x8000008750a47223 */ /* 0x000fe400000100a6 */
[----:B------:R-:W-:Y:S02]  /*55f0*/  FFMA.FTZ R173, R132, R189, R173 ;  /* 0x000000bd84ad7223 */ /* 0x000fe400000100ad */
[-C--:B------:R-:W-:Y:S02]  /*5600*/  FMUL.FTZ R166, R207, R137.reuse ;  /* 0x00000089cfa67220 */ /* 0x080fe40000410000 */
[----:B------:R-:W-:Y:S02]  /*5610*/  FFMA.FTZ R193, R82, -R137, R188 ;  /* 0x8000008952c17223 */ /* 0x000fe400000100bc */
[----:B------:R-:W-:-:S02]  /*5620*/  FFMA.FTZ R173, R162, R164, R173 ;  /* 0x000000a4a2ad7223 */ /* 0x000fc400000100ad */
[-C--:B------:R-:W-:Y:S02]  /*5630*/  FMUL.FTZ R168, R197, R139.reuse ;  /* 0x0000008bc5a87220 */ /* 0x080fe40000410000 */
[----:B------:R-:W-:Y:S02]  /*5640*/  FFMA.FTZ R209, R84, -R139, R209 ;  /* 0x8000008b54d17223 */ /* 0x000fe400000100d1 */
[----:B------:R-:W-:Y:S02]  /*5650*/  FFMA.FTZ R173, R166, R193, R173 ;  /* 0x000000c1a6ad7223 */ /* 0x000fe400000100ad */
[----:B------:R-:W-:Y:S02]  /*5660*/  FADD.FTZ R183, -R134, R183 ;  /* 0x000000b786b77221 */ /* 0x000fe40000010100 */
[----:B------:R-:W-:Y:S02]  /*5670*/  FMUL.FTZ R134, R199, R141 ;  /* 0x0000008dc7867220 */ /* 0x000fe40000410000 */
[----:B------:R-:W-:-:S02]  /*5680*/  FFMA.FTZ R173, R168, R209, R173 ;  /* 0x000000d1a8ad7223 */ /* 0x000fc400000100ad */
[-C--:B------:R-:W-:Y:S02]  /*5690*/  FMUL.FTZ R170, R203, R143.reuse ;  /* 0x0000008fcbaa7220 */ /* 0x080fe40000410000 */
[----:B------:R-:W-:Y:S02]  /*56a0*/  FFMA.FTZ R211, R88, -R143, R190 ;  /* 0x8000008f58d37223 */ /* 0x000fe400000100be */
[----:B------:R-:W-:Y:S02]  /*56b0*/  FFMA.FTZ R173, R134, R183, R173 ;  /* 0x000000b786ad7223 */ /* 0x000fe400000100ad */
[----:B0-----:R-:W-:Y:S02]  /*56c0*/  @!P1 FADD.FTZ R142, R142, R213 ;  /* 0x000000d58e8e9221 */ /* 0x001fe40000010000 */
[-C--:B------:R-:W-:Y:S02]  /*56d0*/  FMUL.FTZ R172, R159, R145.reuse ;  /* 0x000000919fac7220 */ /* 0x080fe40000410000 */
[----:B------:R-:W-:Y:S01]  /*56e0*/  FFMA.FTZ R213, R90, -R145, R192 ;  /* 0x800000915ad57223 */ /* 0x000fe200000100c0 */
[----:B------:R-:W0:Y:S01]  /*56f0*/  SHFL.DOWN PT, R215, R142, 0x4, 0x1f ;  /* 0x08801f008ed77f89 */ /* 0x000e2200000e0000 */
[----:B------:R-:W-:-:S02]  /*5700*/  FFMA.FTZ R173, R170, R211, R173 ;  /* 0x000000d3aaad7223 */ /* 0x000fc400000100ad */
[----:B------:R-:W-:Y:S02]  /*5710*/  FADD.FTZ R83, R162, R83 ;  /* 0x00000053a2537221 */ /* 0x000fe40000010000 */
[----:B------:R-:W-:Y:S02]  /*5720*/  FFMA.FTZ R173, R172, R213, R173 ;  /* 0x000000d5acad7223 */ /* 0x000fe400000100ad */
[C---:B------:R-:W-:Y:S02]  /*5730*/  FFMA.FTZ R11, R205.reuse, R11, R182 ;  /* 0x0000000bcd0b7223 */ /* 0x040fe400000100b6 */
[----:B------:R-:W-:Y:S01]  /*5740*/  FMUL.FTZ R10, R205, R10 ;  /* 0x0000000acd0a7220 */ /* 0x000fe20000410000 */
[----:B------:R-:W1:Y:S01]  /*5750*/  SHFL.DOWN PT, R174, R173, 0x1, 0x1f ;  /* 0x08201f00adae7f89 */ /* 0x000e6200000e0000 */
[----:B------:R-:W-:Y:S02]  /*5760*/  FADD.FTZ R67, R134, R67 ;  /* 0x0000004386437221 */ /* 0x000fe40000010000 */
[----:B------:R-:W-:Y:S01]  /*5770*/  FMUL.FTZ R134, R130, R195 ;  /* 0x000000c382867220 */ /* 0x000fe20000410000 */
[----:B------:R2:W-:Y:S01]  /*5780*/  @!P3 STS.64 [UR4+0x1308], R10 ;  /* 0x0013080aff00b988 */ /* 0x0005e20008000a04 */
[----:B------:R-:W-:-:S02]  /*5790*/  FADD.FTZ R75, R132, R75 ;  /* 0x0000004b844b7221 */ /* 0x000fc40000010000 */
[----:B------:R-:W-:Y:S02]  /*57a0*/  FMUL.FTZ R134, R134, R189 ;  /* 0x000000bd86867220 */ /* 0x000fe40000410000 */
[----:B------:R-:W-:Y:S02]  /*57b0*/  FMUL.FTZ R132, R130, R207 ;  /* 0x000000cf82847220 */ /* 0x000fe40000410000 */
[----:B------:R-:W-:Y:S02]  /*57c0*/  FFMA.FTZ R134, R78, R195, R134 ;  /* 0x000000c34e867223 */ /* 0x000fe40000010086 */
[----:B------:R-:W-:Y:S02]  /*57d0*/  FMUL.FTZ R132, R132, R193 ;  /* 0x000000c184847220 */ /* 0x000fe40000410000 */
[----:B0-----:R-:W-:Y:S02]  /*57e0*/  @!P2 FADD.FTZ R142, R142, R215 ;  /* 0x000000d78e8ea221 */ /* 0x001fe40000010000 */
[----:B--2---:R-:W-:-:S02]  /*57f0*/  FMUL.FTZ R10, R130, R187 ;  /* 0x000000bb820a7220 */ /* 0x004fc40000410000 */
[----:B------:R-:W-:Y:S01]  /*5800*/  FADD.FTZ R73, R156, R73 ;  /* 0x000000499c497221 */ /* 0x000fe20000010000 */
[----:B------:R-:W0:Y:S01]  /*5810*/  SHFL.DOWN PT, R215, R142, 0x8, 0x1f ;  /* 0x09001f008ed77f89 */ /* 0x000e2200000e0000 */
[----:B------:R-:W-:Y:S02]  /*5820*/  FMUL.FTZ R179, R10, R179 ;  /* 0x000000b30ab37220 */ /* 0x000fe40000410000 */
[----:B------:R-:W-:Y:S02]  /*5830*/  FMUL.FTZ R10, R130, R191 ;  /* 0x000000bf820a7220 */ /* 0x000fe40000410000 */
[----:B-1----:R-:W-:Y:S01]  /*5840*/  @!P0 FADD.FTZ R173, R173, R174 ;  /* 0x000000aeadad8221 */ /* 0x002fe20000010000 */
[----:B------:R-:W-:Y:S01]  /*5850*/  ISETP.GT.AND P0, PT, R51, 0x17, PT ;  /* 0x000000173300780c */ /* 0x000fe20003f04270 */
[----:B------:R-:W-:Y:S02]  /*5860*/  FADD.FTZ R17, R134, R17 ;  /* 0x0000001186117221 */ /* 0x000fe40000010000 */
[----:B------:R-:W-:Y:S01]  /*5870*/  FMUL.FTZ R11, R130, R201 ;  /* 0x000000c9820b7220 */ /* 0x000fe20000410000 */
[----:B------:R-:W1:Y:S01]  /*5880*/  SHFL.DOWN PT, R174, R173, 0x2, 0x1f ;  /* 0x08401f00adae7f89 */ /* 0x000e6200000e0000 */
[----:B------:R-:W-:-:S02]  /*5890*/  FFMA.FTZ R134, R82, R207, R132 ;  /* 0x000000cf52867223 */ /* 0x000fc40000010084 */
[----:B------:R-:W-:Y:S02]  /*58a0*/  FMUL.FTZ R177, R10, R177 ;  /* 0x000000b10ab17220 */ /* 0x000fe40000410000 */
[----:B------:R-:W-:Y:S02]  /*58b0*/  FMUL.FTZ R11, R11, R164 ;  /* 0x000000a40b0b7220 */ /* 0x000fe40000410000 */
[----:B------:R-:W-:Y:S02]  /*58c0*/  FADD.FTZ R19, R134, R19 ;  /* 0x0000001386137221 */ /* 0x000fe40000010000 */
[----:B------:R-:W-:Y:S02]  /*58d0*/  FFMA.FTZ R132, R74, R191, R177 ;  /* 0x000000bf4a847223 */ /* 0x000fe400000100b1 */
[----:B------:R-:W-:Y:S02]  /*58e0*/  FMUL.FTZ R134, R130, R199 ;  /* 0x000000c782867220 */ /* 0x000fe40000410000 */
[----:B------:R-:W-:-:S02]  /*58f0*/  FFMA.FTZ R11, R80, R201, R11 ;  /* 0x000000c9500b7223 */ /* 0x000fc4000001000b */
[----:B0-----:R-:W-:Y:S02]  /*5900*/  @!P0 FADD.FTZ R142, R142, R215 ;  /* 0x000000d78e8e8221 */ /* 0x001fe40000010000 */
[----:B------:R-:W-:Y:S02]  /*5910*/  FMUL.FTZ R134, R134, R183 ;  /* 0x000000b786867220 */ /* 0x000fe40000410000 */
[----:B------:R-:W-:Y:S01]  /*5920*/  FADD.FTZ R15, R132, R15 ;  /* 0x0000000f840f7221 */ /* 0x000fe20000010000 */
[----:B------:R-:W0:Y:S01]  /*5930*/  SHFL.DOWN PT, R215, R142, 0x10, 0x1f ;  /* 0x0a001f008ed77f89 */ /* 0x000e2200000e0000 */
[C---:B------:R-:W-:Y:S02]  /*5940*/  FMUL.FTZ R10, R130.reuse, R185 ;  /* 0x000000b9820a7220 */ /* 0x040fe40000410000 */
[----:B------:R-:W-:Y:S02]  /*5950*/  FMUL.FTZ R132, R130, R159 ;  /* 0x0000009f82847220 */ /* 0x000fe40000410000 */
[----:B-1----:R-:W-:Y:S01]  /*5960*/  @!P1 FADD.FTZ R173, R173, R174 ;  /* 0x000000aeadad9221 */ /* 0x002fe20000010000 */
[----:B------:R-:W-:Y:S01]  /*5970*/  ISETP.GT.AND P1, PT, R51, 0xf, PT ;  /* 0x0000000f3300780c */ /* 0x000fe20003f24270 */
[----:B------:R-:W-:-:S02]  /*5980*/  FADD.FTZ R18, R11, R18 ;  /* 0x000000120b127221 */ /* 0x000fc40000010000 */
[----:B------:R-:W-:Y:S01]  /*5990*/  FMUL.FTZ R11, R130, R181 ;  /* 0x000000b5820b7220 */ /* 0x000fe20000410000 */
[----:B------:R-:W1:Y:S01]  /*59a0*/  SHFL.DOWN PT, R174, R173, 0x4, 0x1f ;  /* 0x08801f00adae7f89 */ /* 0x000e6200000e0000 */
[----:B------:R-:W-:Y:S02]  /*59b0*/  FFMA.FTZ R134, R86, R199, R134 ;  /* 0x000000c756867223 */ /* 0x000fe40000010086 */
[----:B------:R-:W-:Y:S02]  /*59c0*/  FMUL.FTZ R10, R10, R175 ;  /* 0x000000af0a0a7220 */ /* 0x000fe40000410000 */
[----:B------:R-:W-:Y:S02]  /*59d0*/  FMUL.FTZ R132, R132, R213 ;  /* 0x000000d584847220 */ /* 0x000fe40000410000 */
[----:B------:R-:W-:Y:S02]  /*59e0*/  FMUL.FTZ R138, R11, R138 ;  /* 0x0000008a0b8a7220 */ /* 0x000fe40000410000 */
[----:B------:R-:W-:-:S02]  /*59f0*/  FADD.FTZ R21, R134, R21 ;  /* 0x0000001586157221 */ /* 0x000fc40000010000 */
[----:B------:R-:W-:Y:S02]  /*5a00*/  FFMA.FTZ R185, R72, R185, R10 ;  /* 0x000000b948b97223 */ /* 0x000fe4000001000a */
[----:B------:R-:W-:Y:S02]  /*5a10*/  FMUL.FTZ R11, R130, R157 ;  /* 0x0000009d820b7220 */ /* 0x000fe40000410000 */
[----:B------:R-:W-:Y:S02]  /*5a20*/  FFMA.FTZ R134, R90, R159, R132 ;  /* 0x0000009f5a867223 */ /* 0x000fe40000010084 */
[C---:B------:R-:W-:Y:S02]  /*5a30*/  FMUL.FTZ R10, R130.reuse, R203 ;  /* 0x000000cb820a7220 */ /* 0x040fe40000410000 */
[----:B------:R-:W-:Y:S02]  /*5a40*/  FMUL.FTZ R132, R130, R169 ;  /* 0x000000a982847220 */ /* 0x000fe40000410000 */
[----:B------:R-:W-:-:S02]  /*5a50*/  FMUL.FTZ R150, R11, R150 ;  /* 0x000000960b967220 */ /* 0x000fc40000410000 */
[----:B0-----:R-:W-:Y:S02]  /*5a60*/  @!P1 FADD.FTZ R142, R142, R215 ;  /* 0x000000d78e8e9221 */ /* 0x001fe40000010000 */
[----:B-1----:R-:W-:Y:S02]  /*5a70*/  @!P2 FADD.FTZ R173, R173, R174 ;  /* 0x000000aeadada221 */ /* 0x002fe40000010000 */
[----:B------:R-:W-:Y:S02]  /*5a80*/  FADD.FTZ R81, R158, R81 ;  /* 0x000000519e517221 */ /* 0x000fe40000010000 */
[----:B------:R-:W-:Y:S01]  /*5a90*/  FMUL.FTZ R10, R10, R211 ;  /* 0x000000d30a0a7220 */ /* 0x000fe20000410000 */
[----:B------:R-:W0:Y:S01]  /*5aa0*/  SHFL.DOWN PT, R162, R173, 0x8, 0x1f ;  /* 0x09001f00ada27f89 */ /* 0x000e2200000e0000 */
[----:B------:R-:W-:Y:S02]  /*5ab0*/  FMUL.FTZ R11, R130, R171 ;  /* 0x000000ab820b7220 */ /* 0x000fe40000410000 */
[----:B------:R-:W-:-:S02]  /*5ac0*/  FMUL.FTZ R167, R132, R167 ;  /* 0x000000a784a77220 */ /* 0x000fc40000410000 */
[C---:B------:R-:W-:Y:S02]  /*5ad0*/  FMUL.FTZ R158, R130.reuse, R197 ;  /* 0x000000c5829e7220 */ /* 0x040fe40000410000 */
[C---:B------:R-:W-:Y:S02]  /*5ae0*/  FMUL.FTZ R132, R130.reuse, R163 ;  /* 0x000000a382847220 */ /* 0x040fe40000410000 */
[----:B------:R-:W-:Y:S02]  /*5af0*/  FMUL.FTZ R130, R130, R161 ;  /* 0x000000a182827220 */ /* 0x000fe40000410000 */
[----:B------:R-:W-:Y:S02]  /*5b00*/  FFMA.FTZ R203, R88, R203, R10 ;  /* 0x000000cb58cb7223 */ /* 0x000fe4000001000a */
[----:B------:R-:W-:Y:S01]  /*5b10*/  FMUL.FTZ R146, R11, R146 ;  /* 0x000000920b927220 */ /* 0x000fe20000410000 */
[----:B------:R-:W-:Y:S01]  /*5b20*/  MOV R11, R142 ;  /* 0x0000008e000b7202 */ /* 0x000fe20000000f00 */
[----:B------:R-:W-:-:S02]  /*5b30*/  FMUL.FTZ R158, R158, R209 ;  /* 0x000000d19e9e7220 */ /* 0x000fc40000410000 */
[----:B------:R-:W-:Y:S02]  /*5b40*/  FMUL.FTZ R132, R132, R155 ;  /* 0x0000009b84847220 */ /* 0x000fe40000410000 */
[----:B------:R-:W-:Y:S02]  /*5b50*/  FMUL.FTZ R130, R130, R165 ;  /* 0x000000a582827220 */ /* 0x000fe40000410000 */
[----:B------:R-:W-:Y:S02]  /*5b60*/  FADD.FTZ R23, R134, R23 ;  /* 0x0000001786177221 */ /* 0x000fe40000010000 */
        /* <DEDUP_REMOVED lines=24> */
[----:B------:R0:W-:Y:S01]  /*5cf0*/  @!P0 STS.64 [0x858], R10 ;  /* 0x0008580aff008388 */ /* 0x0001e20000000a00 */
        /* <DEDUP_REMOVED lines=19> */
.L_x_4868:
[----:B0-----:R-:W-:Y:S05]  /*5e30*/  BSYNC B0 ;  /* 0x0000000000007941 */ /* 0x001fea0003800000 */
.L_x_4867:
        /* <DEDUP_REMOVED lines=21> */
.L_x_4864:
[----:B------:R-:W-:Y:S01]  /*5f90*/  BAR.SYNC.DEFER_BLOCKING 0x0 ;  /* 0x0000000000007b1d */ /* 0x000fe20000010000 */
[----:B------:R-:W-:Y:S01]  /*5fa0*/  IADD3 R109, -R0, c[0x0][0x168], RZ ;  /* 0x00005a00006d7a10 */ /* 0x000fe20007ffe1ff */
[----:B------:R-:W-:Y:S01]  /*5fb0*/  HFMA2.MMA R84, -RZ, RZ, 0, 0 ;  /* 0x00000000ff547435 */ /* 0x000fe200000001ff */
[C---:B------:R-:W-:Y:S01]  /*5fc0*/  LOP3.LUT R82, R43.reuse, 0x20, RZ, 0xfc, !PT ;  /* 0x000000202b527812 */ /* 0x040fe200078efcff */
[----:B------:R-:W-:Y:S01]  /*5fd0*/  HFMA2.MMA R86, -RZ, RZ, 0, 0 ;  /* 0x00000000ff567435 */ /* 0x000fe200000001ff */
[CC--:B------:R-:W-:Y:S01]  /*5fe0*/  ISETP.GE.AND P2, PT, R43.reuse, R109.reuse, PT ;  /* 0x0000006d2b00720c */ /* 0x0c0fe20003f46270 */
[----:B------:R-:W-:Y:S01]  /*5ff0*/  HFMA2.MMA R88, -RZ, RZ, 0, 0 ;  /* 0x00000000ff587435 */ /* 0x000fe200000001ff */
[----:B------:R-:W-:Y:S01]  /*6000*/  ISETP.GE.AND P1, PT, R82, R109, PT ;  /* 0x0000006d5200720c */ /* 0x000fe20003f26270 */
[----:B------:R-:W-:Y:S01]  /*6010*/  HFMA2.MMA R90, -RZ, RZ, 0, 0 ;  /* 0x00000000ff5a7435 */ /* 0x000fe200000001ff */
[C---:B------:R-:W-:Y:S01]  /*6020*/  LOP3.LUT R80, R43.reuse, 0x40, RZ, 0xfc, !PT ;  /* 0x000000402b507812 */ /* 0x040fe200078efcff */
[----:B------:R-:W-:Y:S01]  /*6030*/  HFMA2.MMA R92, -RZ, RZ, 0, 0 ;  /* 0x00000000ff5c7435 */ /* 0x000fe200000001ff */
[----:B------:R-:W-:-:S02]  /*6040*/  LOP3.LUT R78, R43, 0x60, RZ, 0xfc, !PT ;  /* 0x000000602b4e7812 */ /* 0x000fc400078efcff */
[C---:B------:R-:W-:Y:S02]  /*6050*/  LOP3.LUT R76, R43.reuse, 0x80, RZ, 0xfc, !PT ;  /* 0x000000802b4c7812 */ /* 0x040fe400078efcff */
[C---:B------:R-:W-:Y:S02]  /*6060*/  LOP3.LUT R74, R43.reuse, 0xa0, RZ, 0xfc, !PT ;  /* 0x000000a02b4a7812 */ /* 0x040fe400078efcff */
[C---:B------:R-:W-:Y:S02]  /*6070*/  LOP3.LUT R72, R43.reuse, 0xc0, RZ, 0xfc, !PT ;  /* 0x000000c02b487812 */ /* 0x040fe400078efcff */
        /* <DEDUP_REMOVED lines=13> */
[----:B------:R-:W-:Y:S02]  /*6150*/  MOV R113, RZ ;  /* 0x000000ff00717202 */ /* 0x000fe40000000f00 */
[C---:B------:R-:W-:Y:S01]  /*6160*/  LOP3.LUT R66, R43.reuse, 0x120, RZ, 0xfc, !PT ;  /* 0x000001202b427812 */ /* 0x040fe200078efcff */
[----:B------:R-:W5:Y:S01]  /*6170*/  @!P5 LDG.E R88, [R2.64+0x280] ;  /* 0x000280060258d981 */ /* 0x000f62000c1e1900 */
[----:B------:R-:W-:Y:S02]  /*6180*/  MOV R115, RZ ;  /* 0x000000ff00737202 */ /* 0x000fe40000000f00 */
[C---:B------:R-:W-:Y:S01]  /*6190*/  LOP3.LUT R64, R43.reuse, 0x140, RZ, 0xfc, !PT ;  /* 0x000001402b407812 */ /* 0x040fe200078efcff */
[----:B------:R-:W4:Y:S01]  /*61a0*/  @!P0 LDG.E R111, [R2.64+0x100] ;  /* 0x00010006026f8981 */ /* 0x000f22000c1e1900 */
[C---:B------:R-:W-:Y:S02]  /*61b0*/  LOP3.LUT R62, R43.reuse, 0x160, RZ, 0xfc, !PT ;  /* 0x000001602b3e7812 */ /* 0x040fe400078efcff */
[----:B------:R-:W-:Y:S01]  /*61c0*/  MOV R117, RZ ;  /* 0x000000ff00757202 */ /* 0x000fe20000000f00 */
[----:B------:R-:W5:Y:S01]  /*61d0*/  @!P6 LDG.E R113, [R2.64+0x200] ;  /* 0x000200060271e981 */ /* 0x000f62000c1e1900 */
[----:B------:R-:W-:-:S02]  /*61e0*/  LOP3.LUT R13, R43, 0x180, RZ, 0xfc, !PT ;  /* 0x000001802b0d7812 */ /* 0x000fc400078efcff */
[C---:B------:R-:W-:Y:S01]  /*61f0*/  LOP3.LUT R12, R43.reuse, 0x1a0, RZ, 0xfc, !PT ;  /* 0x000001a02b0c7812 */ /* 0x040fe200078efcff */
[----:B------:R-:W5:Y:S01]  /*6200*/  @!P3 LDG.E R115, [R2.64+0x300] ;  /* 0x000300060273b981 */ /* 0x000f62000c1e1900 */
[-C--:B------:R-:W-:Y:S02]  /*6210*/  ISETP.GE.AND P0, PT, R66, R109.reuse, PT ;  /* 0x0000006d4200720c */ /* 0x080fe40003f06270 */
[C---:B------:R-:W-:Y:S01]  /*6220*/  LOP3.LUT R11, R43.reuse, 0x1c0, RZ, 0xfc, !PT ;  /* 0x000001c02b0b7812 */ /* 0x040fe200078efcff */
[----:B------:R-:W5:Y:S01]  /*6230*/  @!P2 LDG.E R90, [R2.64+0x380] ;  /* 0x00038006025aa981 */ /* 0x000f62000c1e1900 */
[-C--:B------:R-:W-:Y:S02]  /*6240*/  ISETP.GE.AND P4, PT, R64, R109.reuse, PT ;  /* 0x0000006d4000720c */ /* 0x080fe40003f86270 */
[----:B------:R-:W-:Y:S01]  /*6250*/  LOP3.LUT R10, R43, 0x1e0, RZ, 0xfc, !PT ;  /* 0x000001e02b0a7812 */ /* 0x000fe200078efcff */
[----:B------:R-:W5:Y:S01]  /*6260*/  @!P1 LDG.E R117, [R2.64+0x400] ;  /* 0x0004000602759981 */ /* 0x000f62000c1e1900 */
[----:B------:R-:W-:-:S02]  /*6270*/  ISETP.GE.AND P6, PT, R62, R109, PT ;  /* 0x0000006d3e00720c */ /* 0x000fc40003fc6270 */
[-C--:B------:R-:W-:Y:S01]  /*6280*/  ISETP.GE.AND P5, PT, R13, R109.reuse, PT ;  /* 0x0000006d0d00720c */ /* 0x080fe20003fa6270 */
[----:B------:R-:W-:Y:S01]  /*6290*/  HFMA2.MMA R94, -RZ, RZ, 0, 0 ;  /* 0x00000000ff5e7435 */ /* 0x000fe200000001ff */
[-C--:B------:R-:W-:Y:S01]  /*62a0*/  ISETP.GE.AND P3, PT, R12, R109.reuse, PT ;  /* 0x0000006d0c00720c */ /* 0x080fe20003f66270 */
[----:B------:R-:W-:Y:S01]  /*62b0*/  HFMA2.MMA R96, -RZ, RZ, 0, 0 ;  /* 0x00000000ff607435 */ /* 0x000fe200000001ff */
[-C--:B------:R-:W-:Y:S01]  /*62c0*/  ISETP.GE.AND P2, PT, R11, R109.reuse, PT ;  /* 0x0000006d0b00720c */ /* 0x080fe20003f46270 */
[----:B------:R-:W-:Y:S01]  /*62d0*/  HFMA2.MMA R98, -RZ, RZ, 0, 0 ;  /* 0x00000000ff627435 */ /* 0x000fe200000001ff */
[----:B------:R-:W-:Y:S01]  /*62e0*/  ISETP.GE.AND P1, PT, R10, R109, PT ;  /* 0x0000006d0a00720c */ /* 0x000fe20003f26270 */
[----:B------:R-:W5:Y:S01]  /*62f0*/  @!P0 LDG.E R92, [R2.64+0x480] ;  /* 0x00048006025c8981 */ /* 0x000f62000c1e1900 */
        /* <DEDUP_REMOVED lines=34> */
[--C-:B-1----:R-:W-:Y:S01]  /*6520*/  FADD.FTZ R84, R63, R58.reuse ;  /* 0x0000003a3f547221 */ /* 0x102fe20000010000 */
[----:B------:R-:W-:Y:S02]  /*6530*/  FSETP.GTU.FTZ.AND P4, PT, R2, 20, PT ;  /* 0x41a000000200780b */ /* 0x000fe40003f9c000 */
[----:B------:R-:W-:Y:S02]  /*6540*/  LDS R63, [R24.X4+0x18] ;  /* 0x00001800183f7984 */ /* 0x000fe40000004800 */
[----:B------:R-:W-:Y:S01]  /*6550*/  FSETP.GTU.FTZ.AND P2, PT, R84, 20, PT ;  /* 0x41a000005400780b */ /* 0x000fe20003f5c000 */
[--C-:B--2---:R-:W-:Y:S02]  /*6560*/  FADD.FTZ R86, R111, R58.reuse ;  /* 0x0000003a6f567221 */ /* 0x104fe40000010000 */
[----:B---3--:R-:W-:Y:S01]  /*6570*/  FADD.FTZ R88, R113, R58 ;  /* 0x0000003a71587221 */ /* 0x008fe20000010000 */
[----:B------:R-:W1:Y:S04]  /*6580*/  LDS R111, [R24.X4+0x1c] ;  /* 0x00001c00186f7984 */ /* 0x000e680000004800 */
[----:B------:R-:W2:Y:S01]  /*6590*/  LDS R113, [R24.X4+0x20] ;  /* 0x0000200018717984 */ /* 0x000ea20000004800 */
[----:B------:R-:W-:-:S04]  /*65a0*/  @!P4 FMUL.FTZ R2, R2, -1.4426950216293334961 ;  /* 0xbfb8aa3b0202c820 */ /* 0x000fc80000410000 */
[----:B------:R-:W-:Y:S02]  /*65b0*/  @!P2 FMUL.FTZ R84, R84, -1.4426950216293334961 ;  /* 0xbfb8aa3b5454a820 */ /* 0x000fe40000410000 */
[----:B------:R-:W3:Y:S01]  /*65c0*/  @!P4 MUFU.EX2 R2, R2 ;  /* 0x000000020002c308 */ /* 0x000ee20000000800 */
[----:B------:R-:W-:-:S07]  /*65d0*/  FSETP.GTU.FTZ.AND P3, PT, R86, 20, PT ;  /* 0x41a000005600780b */ /* 0x000fce0003f7c000 */
[----:B------:R-:W4:Y:S01]  /*65e0*/  @!P2 MUFU.EX2 R84, R84 ;  /* 0x000000540054a308 */ /* 0x000f220000000800 */
[----:B---3--:R-:W-:-:S05]  /*65f0*/  @!P4 FADD.FTZ R2, R2, 1 ;  /* 0x3f8000000202c421 */ /* 0x008fca0000010000 */
[----:B------:R-:W-:Y:S02]  /*6600*/  @!P3 FMUL.FTZ R86, R86, -1.4426950216293334961 ;  /* 0xbfb8aa3b5656b820 */ /* 0x000fe40000410000 */
[----:B------:R-:W3:Y:S01]  /*6610*/  @!P4 MUFU.RCP R90, R2 ;  /* 0x00000002005ac308 */ /* 0x000ee20000001000 */
[----:B----4-:R-:W-:Y:S02]  /*6620*/  @!P2 FADD.FTZ R84, R84, 1 ;  /* 0x3f8000005454a421 */ /* 0x010fe40000010000 */
[----:B0-----:R-:W-:-:S05]  /*6630*/  FADD.FTZ R3, R3, R58 ;  /* 0x0000003a03037221 */ /* 0x001fca0000010000 */
[----:B------:R-:W0:Y:S01]  /*6640*/  @!P2 MUFU.RCP R92, R84 ;  /* 0x00000054005ca308 */ /* 0x000e220000001000 */
[----:B------:R-:W-:-:S07]  /*6650*/  FSETP.GTU.FTZ.AND P1, PT, R3, 20, PT ;  /* 0x41a000000300780b */ /* 0x000fce0003f3c000 */
[----:B------:R-:W4:Y:S01]  /*6660*/  @!P3 MUFU.EX2 R86, R86 ;  /* 0x000000560056b308 */ /* 0x000f220000000800 */
[--C-:B-1----:R-:W-:Y:S01]  /*6670*/  FADD.FTZ R111, R111, R58.reuse ;  /* 0x0000003a6f6f7221 */ /* 0x102fe20000010000 */
[----:B------:R-:W-:Y:S01]  /*6680*/  FSETP.GTU.FTZ.AND P0, PT, R88, 20, PT ;  /* 0x41a000005800780b */ /* 0x000fe20003f1c000 */
[--C-:B--2---:R-:W-:Y:S02]  /*6690*/  FADD.FTZ R113, R113, R58.reuse ;  /* 0x0000003a71717221 */ /* 0x104fe40000010000 */
[--C-:B------:R-:W-:Y:S01]  /*66a0*/  FADD.FTZ R115, R115, R58.reuse ;  /* 0x0000003a73737221 */ /* 0x100fe20000010000 */
[----:B------:R-:W-:Y:S01]  /*66b0*/  FSETP.GTU.FTZ.AND P5, PT, R111, 20, PT ;  /* 0x41a000006f00780b */ /* 0x000fe20003fbc000 */
[----:B---3--:R-:W-:Y:S01]  /*66c0*/  @!P4 FMUL.FTZ R103, R103, R90 ;  /* 0x0000005a6767c220 */ /* 0x008fe20000410000 */
[----:B------:R-:W-:Y:S01]  /*66d0*/  FSETP.GTU.FTZ.AND P4, PT, R113, 20, PT ;  /* 0x41a000007100780b */ /* 0x000fe20003f9c000 */
[----:B0-----:R-:W-:Y:S01]  /*66e0*/  @!P2 FMUL.FTZ R107, R107, R92 ;  /* 0x0000005c6b6ba220 */ /* 0x001fe20000410000 */
[----:B------:R-:W-:Y:S01]  /*66f0*/  FSETP.GTU.FTZ.AND P2, PT, R115, 20, PT ;  /* 0x41a000007300780b */ /* 0x000fe20003f5c000 */
[----:B------:R-:W-:-:S02]  /*6700*/  FADD.FTZ R63, R63, R58 ;  /* 0x0000003a3f3f7221 */ /* 0x000fc40000010000 */
[----:B------:R-:W-:Y:S02]  /*6710*/  @!P1 FMUL.FTZ R3, R3, -1.4426950216293334961 ;  /* 0xbfb8aa3b03039820 */ /* 0x000fe40000410000 */
[----:B----4-:R-:W-:Y:S01]  /*6720*/  @!P3 FADD.FTZ R86, R86, 1 ;  /* 0x3f8000005656b421 */ /* 0x010fe20000010000 */
[----:B------:R-:W-:Y:S01]  /*6730*/  FSETP.GTU.FTZ.AND P6, PT, R63, 20, PT ;  /* 0x41a000003f00780b */ /* 0x000fe20003fdc000 */
[----:B------:R0:W-:Y:S01]  /*6740*/  @!P1 MUFU.EX2 R2, R3 ;  /* 0x0000000300029308 */ /* 0x0001e20000000800 */
[----:B------:R-:W-:-:S03]  /*6750*/  @!P0 FMUL.FTZ R88, R88, -1.4426950216293334961 ;  /* 0xbfb8aa3b58588820 */ /* 0x000fc60000410000 */
[----:B------:R-:W-:Y:S02]  /*6760*/  @!P4 FMUL.FTZ R90, R113, -1.4426950216293334961 ;  /* 0xbfb8aa3b715ac820 */ /* 0x000fe40000410000 */
[----:B------:R-:W-:Y:S01]  /*6770*/  @!P2 FMUL.FTZ R92, R115, -1.4426950216293334961 ;  /* 0xbfb8aa3b735ca820 */ /* 0x000fe20000410000 */
[----:B------:R-:W-:Y:S01]  /*6780*/  LDS R113, [R24.X4+0x38] ;  /* 0x0000380018717984 */ /* 0x000fe20000004800 */
[----:B------:R1:W2:Y:S03]  /*6790*/  @!P3 MUFU.RCP R94, R86 ;  /* 0x00000056005eb308 */ /* 0x0002a60000001000 */
[----:B0-----:R-:W0:Y:S04]  /*67a0*/  LDS R3, [R24.X4+0x2c] ;  /* 0x00002c0018037984 */ /* 0x001e280000004800 */
[----:B------:R-:W-:Y:S01]  /*67b0*/  LDS R115, [R24.X4+0x3c] ;  /* 0x00003c0018737984 */ /* 0x000fe20000004800 */
[----:B-1----:R-:W-:Y:S01]  /*67c0*/  @!P5 FMUL.FTZ R86, R111, -1.4426950216293334961 ;  /* 0xbfb8aa3b6f56d820 */ /* 0x002fe20000410000 */
[----:B------:R-:W1:Y:S02]  /*67d0*/  @!P0 MUFU.EX2 R88, R88 ;  /* 0x0000005800588308 */ /* 0x000e640000000800 */
[----:B------:R-:W3:Y:S01]  /*67e0*/  LDS R111, [R24.X4+0x34] ;  /* 0x00003400186f7984 */ /* 0x000ee20000004800 */
[----:B------:R-:W-:-:S02]  /*67f0*/  @!P6 FMUL.FTZ R63, R63, -1.4426950216293334961 ;  /* 0xbfb8aa3b3f3fe820 */ /* 0x000fc40000410000 */
[----:B------:R-:W-:-:S03]  /*6800*/  FADD.FTZ R117, R117, R58 ;  /* 0x0000003a75757221 */ /* 0x000fc60000010000 */
[----:B------:R-:W4:Y:S01]  /*6810*/  @!P5 MUFU.EX2 R86, R86 ;  /* 0x000000560056d308 */ /* 0x000f220000000800 */
[----:B--2---:R-:W-:Y:S01]  /*6820*/  @!P3 FMUL.FTZ R97, R97, R94 ;  /* 0x0000005e6161b220 */ /* 0x004fe20000410000 */
[----:B------:R-:W-:-:S06]  /*6830*/  FSETP.GTU.FTZ.AND P3, PT, R117, 20, PT ;  /* 0x41a000007500780b */ /* 0x000fcc0003f7c000 */
[----:B------:R2:W5:Y:S08]  /*6840*/  @!P6 MUFU.EX2 R84, R63 ;  /* 0x0000003f0054e308 */ /* 0x0005700000000800 */
[----:B------:R-:W0:Y:S08]  /*6850*/  @!P4 MUFU.EX2 R90, R90 ;  /* 0x0000005a005ac308 */ /* 0x000e300000000800 */
[----:B------:R-:W3:Y:S01]  /*6860*/  @!P2 MUFU.EX2 R92, R92 ;  /* 0x0000005c005ca308 */ /* 0x000ee20000000800 */
[----:B-1----:R-:W-:Y:S01]  /*6870*/  @!P0 FADD.FTZ R88, R88, 1 ;  /* 0x3f80000058588421 */ /* 0x002fe20000010000 */
[----:B--2---:R-:W1:Y:S01]  /*6880*/  LDS R63, [R24.X4+0x30] ;  /* 0x00003000183f7984 */ /* 0x004e620000004800 */
[----:B----4-:R-:W-:-:S02]  /*6890*/  @!P5 FADD.FTZ R86, R86, 1 ;  /* 0x3f8000005656d421 */ /* 0x010fc40000010000 */
[----:B-----5:R-:W-:-:S03]  /*68a0*/  @!P6 FADD.FTZ R84, R84, 1 ;  /* 0x3f8000005454e421 */ /* 0x020fc60000010000 */
[----:B------:R-:W2:Y:S01]  /*68b0*/  @!P0 MUFU.RCP R88, R88 ;  /* 0x0000005800588308 */ /* 0x000ea20000001000 */
[----:B0-----:R-:W-:Y:S02]  /*68c0*/  @!P4 FADD.FTZ R90, R90, 1 ;  /* 0x3f8000005a5ac421 */ /* 0x001fe40000010000 */
[----:B------:R-:W-:Y:S02]  /*68d0*/  @!P3 FMUL.FTZ R94, R117, -1.4426950216293334961 ;  /* 0xbfb8aa3b755eb820 */ /* 0x000fe40000410000 */
[----:B------:R-:W0:Y:S01]  /*68e0*/  LDS R117, [R24.X4] ;  /* 0x0000000018757984 */ /* 0x000e220000004800 */
[----:B---3--:R-:W-:Y:S02]  /*68f0*/  @!P2 FADD.FTZ R92, R92, 1 ;  /* 0x3f8000005c5ca421 */ /* 0x008fe40000010000 */
[----:B------:R-:W3:Y:S01]  /*6900*/  @!P6 MUFU.RCP R119, R84 ;  /* 0x000000540077e308 */ /* 0x000ee20000001000 */
[----:B------:R-:W-:Y:S01]  /*6910*/  @!P1 FADD.FTZ R2, R2, 1 ;  /* 0x3f80000002029421 */ /* 0x000fe20000010000 */
[----:B------:R-:W-:Y:S06]  /*6920*/  BAR.SYNC.DEFER_BLOCKING 0x0 ;  /* 0x0000000000007b1d */ /* 0x000fec0000010000 */
[----:B------:R-:W4:Y:S01]  /*6930*/  @!P5 MUFU.RCP R86, R86 ;  /* 0x000000560056d308 */ /* 0x000f220000001000 */
[----:B------:R-:W-:-:S07]  /*6940*/  FADD.FTZ R3, R3, R58 ;  /* 0x0000003a03037221 */ /* 0x000fce0000010000 */
[----:B------:R-:W5:Y:S08]  /*6950*/  @!P4 MUFU.RCP R121, R90 ;  /* 0x0000005a0079c308 */ /* 0x000f700000001000 */
[----:B------:R-:W0:Y:S01]  /*6960*/  @!P2 MUFU.RCP R92, R92 ;  /* 0x0000005c005ca308 */ /* 0x000e220000001000 */
[----:B--2---:R-:W-:Y:S01]  /*6970*/  @!P0 FMUL.FTZ R99, R99, R88 ;  /* 0x0000005863638220 */ /* 0x004fe20000410000 */
[----:B------:R-:W-:-:S06]  /*6980*/  FSETP.GTU.FTZ.AND P0, PT, R3, 20, PT ;  /* 0x41a000000300780b */ /* 0x000fcc0003f1c000 */
[----:B------:R-:W2:Y:S01]  /*6990*/  @!P3 MUFU.EX2 R94, R94 ;  /* 0x0000005e005eb308 */ /* 0x000ea20000000800 */
[--C-:B------:R-:W-:Y:S02]  /*69a0*/  FADD.FTZ R111, R111, R58.reuse ;  /* 0x0000003a6f6f7221 */ /* 0x100fe40000010000 */
[----:B------:R-:W-:-:S05]  /*69b0*/  FADD.FTZ R113, R113, R58 ;  /* 0x0000003a71717221 */ /* 0x000fca0000010000 */
[----:B------:R-:W1:Y:S01]  /*69c0*/  @!P1 MUFU.RCP R2, R2 ;  /* 0x0000000200029308 */ /* 0x000e620000001000 */
[----:B------:R-:W-:Y:S02]  /*69d0*/  FADD.FTZ R115, R115, R58 ;  /* 0x0000003a73737221 */ /* 0x000fe40000010000 */
[----:B---3--:R-:W-:Y:S01]  /*69e0*/  @!P6 FMUL.FTZ R14, R14, R119 ;  /* 0x000000770e0ee220 */ /* 0x008fe20000410000 */
[----:B------:R-:W-:Y:S01]  /*69f0*/  FSETP.GTU.FTZ.AND P6, PT, R111, 20, PT ;  /* 0x41a000006f00780b */ /* 0x000fe20003fdc000 */
[----:B----4-:R-:W-:Y:S01]  /*6a00*/  @!P5 FMUL.FTZ R15, R15, R86 ;  /* 0x000000560f0fd220 */ /* 0x010fe20000410000 */
[----:B------:R-:W-:Y:S01]  /*6a10*/  FSETP.GTU.FTZ.AND P5, PT, R115, 20, PT ;  /* 0x41a000007300780b */ /* 0x000fe20003fbc000 */
[----:B-----5:R-:W-:Y:S01]  /*6a20*/  @!P4 FMUL.FTZ R16, R16, R121 ;  /* 0x000000791010c220 */ /* 0x020fe20000410000 */
[----:B------:R-:W-:Y:S01]  /*6a30*/  FSETP.GTU.FTZ.AND P4, PT, R113, 20, PT ;  /* 0x41a000007100780b */ /* 0x000fe20003f9c000 */
[----:B0-----:R-:W-:Y:S01]  /*6a40*/  @!P2 FMUL.FTZ R17, R17, R92 ;  /* 0x0000005c1111a220 */ /* 0x001fe20000410000 */
[----:B------:R-:W-:Y:S01]  /*6a50*/  ISETP.NE.AND P2, PT, R53, RZ, PT ;  /* 0x000000ff3500720c */ /* 0x000fe20003f45270 */
[----:B--2---:R-:W-:-:S02]  /*6a60*/  @!P3 FADD.FTZ R94, R94, 1 ;  /* 0x3f8000005e5eb421 */ /* 0x004fc40000010000 */
[----:B-1----:R-:W-:Y:S02]  /*6a70*/  @!P1 FMUL.FTZ R101, R101, R2 ;  /* 0x0000000265659220 */ /* 0x002fe40000410000 */
[----:B------:R-:W0:Y:S01]  /*6a80*/  @!P3 MUFU.RCP R123, R94 ;  /* 0x0000005e007bb308 */ /* 0x000e220000001000 */
[----:B------:R-:W-:Y:S01]  /*6a90*/  @!P0 FMUL.FTZ R2, R3, -1.4426950216293334961 ;  /* 0xbfb8aa3b03028820 */ /* 0x000fe20000410000 */
[----:B------:R1:W-:Y:S01]  /*6aa0*/  STS [R24.X4], R85 ;  /* 0x0000005518007388 */ /* 0x0003e20000004800 */
[----:B------:R-:W-:-:S03]  /*6ab0*/  @!P6 FMUL.FTZ R86, R111, -1.4426950216293334961 ;  /* 0xbfb8aa3b6f56e820 */ /* 0x000fc60000410000 */
[----:B------:R2:W-:Y:S02]  /*6ac0*/  STS [R24.X4+0x4], R87 ;  /* 0x0000045718007388 */ /* 0x0005e40000004800 */
[----:B------:R3:W-:Y:S02]  /*6ad0*/  @!P0 MUFU.EX2 R3, R2 ;  /* 0x0000000200038308 */ /* 0x0007e40000000800 */
[----:B------:R4:W-:Y:S01]  /*6ae0*/  STS [R24.X4+0x8], R89 ;  /* 0x0000085918007388 */ /* 0x0009e20000004800 */
[----:B------:R-:W-:Y:S02]  /*6af0*/  FADD.FTZ R63, R63, R58 ;  /* 0x0000003a3f3f7221 */ /* 0x000fe40000010000 */
[----:B-1----:R-:W-:Y:S01]  /*6b00*/  @!P5 FMUL.FTZ R85, R115, -1.4426950216293334961 ;  /* 0xbfb8aa3b7355d820 */ /* 0x002fe20000410000 */
[----:B------:R-:W-:Y:S01]  /*6b10*/  STS [R24.X4+0xc], R91 ;  /* 0x00000c5b18007388 */ /* 0x000fe20000004800 */
[----:B---3--:R-:W-:-:S03]  /*6b20*/  @!P4 FMUL.FTZ R2, R113, -1.4426950216293334961 ;  /* 0xbfb8aa3b7102c820 */ /* 0x008fc60000410000 */
        /* <DEDUP_REMOVED lines=30> */
[----:B------:R-:W-:Y:S01]  /*6d10*/  FSETP.GTU.FTZ.AND P1, PT, R63, 20, PT ;  /* 0x41a000003f00780b */ /* 0x000fe20003f3c000 */
[----:B------:R-:W-:-:S02]  /*6d20*/  FADD.FTZ R117, R117, R58 ;  /* 0x0000003a75757221 */ /* 0x000fc40000010000 */
[----:B0-----:R-:W-:-:S03]  /*6d30*/  @!P3 FMUL.FTZ R18, R18, R123 ;  /* 0x0000007b1212b220 */ /* 0x001fc60000410000 */
[----:B------:R-:W-:Y:S01]  /*6d40*/  FSETP.GTU.FTZ.AND P3, PT, R117, 20, PT ;  /* 0x41a000007500780b */ /* 0x000fe20003f7c000 */
[----:B------:R0:W-:Y:S06]  /*6d50*/  @!P4 MUFU.EX2 R88, R2 ;  /* 0x000000020058c308 */ /* 0x0001ec0000000800 */
[----:B------:R-:W-:-:S04]  /*6d60*/  @!P1 FMUL.FTZ R63, R63, -1.4426950216293334961 ;  /* 0xbfb8aa3b3f3f9820 */ /* 0x000fc80000410000 */
[----:B------:R-:W1:Y:S02]  /*6d70*/  @!P1 MUFU.EX2 R84, R63 ;  /* 0x0000003f00549308 */ /* 0x000e640000000800 */
[----:B0-----:R-:W-:Y:S01]  /*6d80*/  @!P3 FMUL.FTZ R2, R117, -1.4426950216293334961 ;  /* 0xbfb8aa3b7502b820 */ /* 0x001fe20000410000 */
[----:B------:R-:W-:Y:S06]  /*6d90*/  BAR.SYNC.DEFER_BLOCKING 0x0 ;  /* 0x0000000000007b1d */ /* 0x000fec0000010000 */
[----:B------:R-:W0:Y:S01]  /*6da0*/  @!P3 MUFU.EX2 R63, R2 ;  /* 0x00000002003fb308 */ /* 0x000e220000000800 */
[----:B------:R-:W3:Y:S01]  /*6db0*/  LDS R117, [0x840] ;  /* 0x00084000ff757984 */ /* 0x000ee20000000800 */
[----:B-1----:R-:W-:-:S06]  /*6dc0*/  @!P1 FADD.FTZ R84, R84, 1 ;  /* 0x3f80000054549421 */ /* 0x002fcc0000010000 */
[----:B------:R-:W1:Y:S01]  /*6dd0*/  @!P5 MUFU.EX2 R85, R85 ;  /* 0x000000550055d308 */ /* 0x000e620000000800 */
[----:B0-----:R-:W-:-:S07]  /*6de0*/  @!P3 FADD.FTZ R63, R63, 1 ;  /* 0x3f8000003f3fb421 */ /* 0x001fce0000010000 */
[----:B------:R-:W0:Y:S08]  /*6df0*/  @!P6 MUFU.EX2 R86, R86 ;  /* 0x000000560056e308 */ /* 0x000e300000000800 */
[----:B--2---:R2:W-:Y:S01]  /*6e00*/  @!P1 MUFU.RCP R87, R84 ;  /* 0x0000005400579308 */ /* 0x0045e20000001000 */
[----:B------:R-:W-:Y:S02]  /*6e10*/  @!P0 FADD.FTZ R3, R3, 1 ;  /* 0x3f80000003038421 */ /* 0x000fe40000010000 */
[----:B--2---:R-:W-:-:S04]  /*6e20*/  IMAD R84, R56, c[0x0][0x2d8], RZ ;  /* 0x0000b60038547a24 */ /* 0x004fc800078e02ff */
[----:B------:R-:W-:Y:S02]  /*6e30*/  IMAD R119, R57, c[0x0][0x2dc], R84 ;  /* 0x0000b70039777a24 */ /* 0x000fe400078e0254 */
[----:B------:R-:W2:Y:S01]  /*6e40*/  @!P3 MUFU.RCP R84, R63 ;  /* 0x0000003f0054b308 */ /* 0x000ea20000001000 */
[----:B------:R-:W-:Y:S02]  /*6e50*/  @!P4 FADD.FTZ R88, R88, 1 ;  /* 0x3f8000005858c421 */ /* 0x000fe40000010000 */
[----:B-1----:R-:W-:-:S05]  /*6e60*/  @!P5 FADD.FTZ R85, R85, 1 ;  /* 0x3f8000005555d421 */ /* 0x002fca0000010000 */
[----:B------:R1:W5:Y:S01]  /*6e70*/  @!P0 MUFU.RCP R90, R3 ;  /* 0x00000003005a8308 */ /* 0x0003620000001000 */
[----:B0-----:R-:W-:-:S07]  /*6e80*/  @!P6 FADD.FTZ R86, R86, 1 ;  /* 0x3f8000005656e421 */ /* 0x001fce0000010000 */
[----:B----4-:R-:W0:Y:S01]  /*6e90*/  @!P4 MUFU.RCP R89, R88 ;  /* 0x000000580059c308 */ /* 0x010e220000001000 */
[----:B-1----:R-:W-:-:S05]  /*6ea0*/  IMAD.WIDE.U32 R2, R57, c[0x0][0x2d8], RZ ;  /* 0x0000b60039027a25 */ /* 0x002fca00078e00ff */
[----:B------:R-:W-:Y:S02]  /*6eb0*/  IADD3 R3, R3, R119, RZ ;  /* 0x0000007703037210 */ /* 0x000fe40007ffe0ff */
[----:B------:R1:W4:Y:S01]  /*6ec0*/  @!P5 MUFU.RCP R92, R85 ;  /* 0x00000055005cd308 */ /* 0x0003220000001000 */
[----:B--2---:R-:W-:Y:S01]  /*6ed0*/  @!P3 FMUL.FTZ R105, R105, R84 ;  /* 0x000000546969b220 */ /* 0x004fe20000410000 */
[----:B---3--:R-:W-:Y:S01]  /*6ee0*/  ISETP.GE.AND P3, PT, R43, R117, PT ;  /* 0x000000752b00720c */ /* 0x008fe20003f66270 */
[----:B------:R-:W-:Y:S02]  /*6ef0*/  IMAD R94, R60, c[0x0][0x2e0], RZ ;  /* 0x0000b8003c5e7a24 */ /* 0x000fe400078e02ff */
[----:B------:R-:W-:-:S03]  /*6f00*/  IMAD R121, R44, -0x200, R55 ;  /* 0xfffffe002c797824 */ /* 0x000fc600078e0237 */
[----:B------:R-:W2:Y:S01]  /*6f10*/  @!P6 MUFU.RCP R86, R86 ;  /* 0x000000560056e308 */ /* 0x000ea20000001000 */
[----:B------:R-:W-:Y:S01]  /*6f20*/  IMAD.WIDE.U32 R2, R61, c[0x0][0x2e0], R2 ;  /* 0x0000b8003d027a25 */ /* 0x000fe200078e0002 */
[----:B------:R-:W-:-:S03]  /*6f30*/  SHF.R.S32.HI R123, RZ, 0x1f, R121 ;  /* 0x0000001fff7b7819 */ /* 0x000fc60000011479 */
[----:B-----5:R-:W-:Y:S01]  /*6f40*/  @!P0 FMUL.FTZ R19, R19, R90 ;  /* 0x0000005a13138220 */ /* 0x020fe20000410000 */
[----:B-1----:R-:W-:Y:S01]  /*6f50*/  IADD3 R85, P0, R121, R2, RZ ;  /* 0x0000000279557210 */ /* 0x002fe20007f1e0ff */
[----:B------:R-:W-:Y:S01]  /*6f60*/  IMAD R94, R61, c[0x0][0x2e4], R94 ;  /* 0x0000b9003d5e7a24 */ /* 0x000fe200078e025e */
[----:B------:R-:W-:Y:S01]  /*6f70*/  SHF.R.S32.HI R90, RZ, 0x1f, R43 ;  /* 0x0000001fff5a7819 */ /* 0x000fe2000001142b */
[----:B0-----:R-:W-:Y:S01]  /*6f80*/  @!P4 FMUL.FTZ R22, R22, R89 ;  /* 0x000000591616c220 */ /* 0x001fe20000410000 */
[----:B------:R-:W-:Y:S01]  /*6f90*/  LEA R88, P4, R43, c[0x0][0x330], 0x2 ;  /* 0x0000cc002b587a11 */ /* 0x000fe200078810ff */
[----:B----4-:R-:W-:Y:S01]  /*6fa0*/  @!P5 FMUL.FTZ R23, R23, R92 ;  /* 0x0000005c1717d220 */ /* 0x010fe20000410000 */
[----:B------:R-:W-:Y:S02]  /*6fb0*/  IADD3.X R94, R123, R94, R3, P0, !PT ;  /* 0x0000005e7b5e7210 */ /* 0x000fe400007fe403 */
[----:B------:R-:W-:Y:S02]  /*6fc0*/  LEA.HI.X R3, R43, c[0x0][0x334], R90, 0x2, P4 ;  /* 0x0000cd002b037a11 */ /* 0x000fe400020f145a */
[----:B------:R-:W-:Y:S01]  /*6fd0*/  LEA R88, P5, R85, R88, 0x2 ;  /* 0x0000005855587211 */ /* 0x000fe200078a10ff */
[----:B------:R-:W-:Y:S01]  /*6fe0*/  BSSY B0, `(.L_x_4870) ;  /* 0x0000013000007945 */ /* 0x000fe20003800000 */
[----:B------:R-:W-:Y:S01]  /*6ff0*/  IADD3 R2, P4, R43, R0, RZ ;  /* 0x000000002b027210 */ /* 0x000fe20007f9e0ff */
[----:B------:R-:W-:Y:S01]  /*7000*/  @!P1 FMUL.FTZ R20, R20, R87 ;  /* 0x0000005714149220 */ /* 0x000fe20000410000 */
[----:B------:R-:W-:Y:S01]  /*7010*/  LEA.HI.X R89, R85, R3, R94, 0x2, P5 ;  /* 0x0000000355597211 */ /* 0x000fe200028f145e */
[----:B--2---:R-:W-:Y:S01]  /*7020*/  @!P6 FMUL.FTZ R21, R21, R86 ;  /* 0x000000561515e220 */ /* 0x004fe20000410000 */
[----:B------:R-:W-:-:S02]  /*7030*/  ISETP.GE.AND P1, PT, R80, R117, PT ;  /* 0x000000755000720c */ /* 0x000fc40003f26270 */
        /* <DEDUP_REMOVED lines=13> */
.L_x_4871:
[----:B------:R-:W-:Y:S05]  /*7110*/  BSYNC B0 ;  /* 0x0000000000007941 */ /* 0x000fea0003800000 */
.L_x_4870:
        /* <DEDUP_REMOVED lines=12> */
[----:B------:R-:W-:Y:S01]  /*71e0*/  IMAD R0, R56, c[0x0][0x2f8], RZ ;  /* 0x0000be0038007a24 */ /* 0x000fe200078e02ff */
[----:B------:R-:W-:Y:S01]  /*71f0*/  BSSY B0, `(.L_x_4872) ;  /* 0x0000055000007945 */ /* 0x000fe20003800000 */
        /* <DEDUP_REMOVED lines=37> */
[----:B------:R-:W-:-:S03]  /*7450*/  IMAD.WIDE.U32 R14, R57, c[0x0][0x2f8], RZ ;  /* 0x0000be00390e7a25 */ /* 0x000fc600078e00ff */
[----:B------:R4:W-:Y:S01]  /*7460*/  STS [R24.X4+0x30], R20 ;  /* 0x0000301418007388 */ /* 0x0009e20000004800 */
[----:B--2---:R-:W-:-:S03]  /*7470*/  FADD.FTZ R17, R16, R17 ;  /* 0x0000001110117221 */ /* 0x004fc60000010000 */
[----:B------:R2:W-:Y:S01]  /*7480*/  STS [R24.X4+0x34], R21 ;  /* 0x0000341518007388 */ /* 0x0005e20000004800 */
[----:B---3--:R-:W-:Y:S02]  /*7490*/  FADD.FTZ R18, R17, R18 ;  /* 0x0000001211127221 */ /* 0x008fe40000010000 */
[----:B------:R-:W-:Y:S01]  /*74a0*/  IMAD R17, R57, c[0x0][0x2fc], R0 ;  /* 0x0000bf0039117a24 */ /* 0x000fe200078e0200 */
[----:B------:R3:W-:Y:S01]  /*74b0*/  STS [R24.X4+0x38], R22 ;  /* 0x0000381618007388 */ /* 0x0007e20000004800 */
[----:B-1----:R-:W-:-:S03]  /*74c0*/  FADD.FTZ R19, R18, R19 ;  /* 0x0000001312137221 */ /* 0x002fc60000010000 */
[----:B------:R-:W-:Y:S01]  /*74d0*/  STS [R24.X4+0x3c], R23 ;  /* 0x00003c1718007388 */ /* 0x000fe20000004800 */
[----:B------:R-:W-:-:S06]  /*74e0*/  NOP ;  /* 0x0000000000007918 */ /* 0x000fcc0000000000 */
[----:B------:R-:W-:Y:S01]  /*74f0*/  LDS R63, [R40.X4] ;  /* 0x00000000283f7984 */ /* 0x000fe20000004800 */
[----:B----4-:R-:W-:Y:S01]  /*7500*/  FADD.FTZ R20, R19, R20 ;  /* 0x0000001413147221 */ /* 0x010fe20000010000 */
[----:B------:R-:W-:Y:S02]  /*7510*/  IADD3 R19, R15, R17, RZ ;  /* 0x000000110f137210 */ /* 0x000fe40007ffe0ff */
[----:B------:R-:W-:Y:S01]  /*7520*/  LDS R39, [R39.X4+0x80] ;  /* 0x0000800027277984 */ /* 0x000fe20000004800 */
[----:B--2---:R-:W-:-:S03]  /*7530*/  FADD.FTZ R21, R20, R21 ;  /* 0x0000001514157221 */ /* 0x004fc60000010000 */
[----:B------:R-:W-:Y:S01]  /*7540*/  LDS R65, [R38.X4+0x100] ;  /* 0x0001000026417984 */ /* 0x000fe20000004800 */
[----:B---3--:R-:W-:-:S03]  /*7550*/  FADD.FTZ R22, R21, R22 ;  /* 0x0000001615167221 */ /* 0x008fc60000010000 */
        /* <DEDUP_REMOVED lines=30> */
.L_x_4873:
[----:B------:R-:W-:Y:S05]  /*7740*/  BSYNC B0 ;  /* 0x0000000000007941 */ /* 0x000fea0003800000 */
.L_x_4872:
        /* <DEDUP_REMOVED lines=51> */
.L_x_4831:
[----:B------:R-:W-:Y:S02]  /*7a80*/  ISETP.NE.U32.AND P0, PT, RZ, c[0x0][0x328], PT ;  /* 0x0000ca00ff007a0c */ /* 0x000fe40003f05070 */
[----:B------:R-:W-:-:S02]  /*7a90*/  ISETP.NE.U32.AND P2, PT, RZ, c[0x0][0x348], PT ;  /* 0x0000d200ff007a0c */ /* 0x000fc40003f45070 */
[----:B------:R-:W-:Y:S02]  /*7aa0*/  ISETP.NE.AND.EX P1, PT, RZ, c[0x0][0x32c], PT, P0 ;  /* 0x0000cb00ff007a0c */ /* 0x000fe40003f25300 */
[----:B------:R-:W-:-:S11]  /*7ab0*/  ISETP.NE.AND.EX P0, PT, RZ, c[0x0][0x34c], PT, P2 ;  /* 0x0000d300ff007a0c */ /* 0x000fd60003f05320 */
[----:B------:R-:W-:Y:S05]  /*7ac0*/  @!P1 BRA `(.L_x_4875) ;  /* 0x0000014000009947 */ /* 0x000fea0003800000 */
[----:B0-----:R-:W0:Y:S01]  /*7ad0*/  SHFL.DOWN P1, R3, R54, 0x1, 0x1f ;  /* 0x08201f0036037f89 */ /* 0x001e220000020000 */
[----:B------:R-:W-:Y:S03]  /*7ae0*/  BSSY B0, `(.L_x_4875) ;  /* 0x0000012000007945 */ /* 0x000fe60003800000 */
[----:B------:R-:W1:Y:S01]  /*7af0*/  S2R R8, SR_LANEID ;  /* 0x0000000000087919 */ /* 0x000e620000000000 */
[----:B0-----:R-:W-:Y:S01]  /*7b00*/  @P1 FADD R3, R3, R54 ;  /* 0x0000003603031221 */ /* 0x001fe20000000000 */
[----:B-1----:R-:W-:-:S04]  /*7b10*/  ISETP.NE.AND P2, PT, R8, RZ, PT ;  /* 0x000000ff0800720c */ /* 0x002fc80003f45270 */
        /* <DEDUP_REMOVED lines=14> */
.L_x_4876:
[----:B0-----:R-:W-:Y:S05]  /*7c00*/  BSYNC B0 ;  /* 0x0000000000007941 */ /* 0x001fea0003800000 */
.L_x_4875:
[----:B------:R-:W-:Y:S01]  /*7c10*/  BSSY B0, `(.L_x_4877) ;  /* 0x0000018000007945 */ /* 0x000fe20003800000 */
[----:B------:R-:W-:Y:S05]  /*7c20*/  @!P0 BRA `(.L_x_4878) ;  /* 0x0000015000008947 */ /* 0x000fea0003800000 */
[----:B------:R-:W-:Y:S06]  /*7c30*/  BAR.SYNC.DEFER_BLOCKING 0x0 ;  /* 0x0000000000007b1d */ /* 0x000fec0000010000 */
[----:B0-----:R-:W0:Y:S04]  /*7c40*/  SHFL.DOWN P0, R3, R52, 0x1, 0x1f ;  /* 0x08201f0034037f89 */ /* 0x001e280000000000 */
[----:B------:R-:W1:Y:S04]  /*7c50*/  S2R R6, SR_LANEID ;  /* 0x0000000000067919 */ /* 0x000e680000000000 */
[----:B------:R-:W2:Y:S01]  /*7c60*/  S2R R21, SR_TID.X ;  /* 0x0000000000157919 */ /* 0x000ea20000002100 */
[----:B0-----:R-:W-:Y:S01]  /*7c70*/  @P0 FADD R3, R3, R52 ;  /* 0x0000003403030221 */ /* 0x001fe20000000000 */
[----:B-1----:R-:W-:-:S04]  /*7c80*/  ISETP.NE.AND P1, PT, R6, RZ, PT ;  /* 0x000000ff0600720c */ /* 0x002fc80003f25270 */
        /* <DEDUP_REMOVED lines=15> */
.L_x_4878:
[----:B------:R-:W1:Y:S02]  /*7d80*/  S2R R21, SR_TID.X ;  /* 0x0000000000157919 */ /* 0x000e640000002100 */
.L_x_4879:
[----:B0-----:R-:W-:Y:S05]  /*7d90*/  BSYNC B0 ;  /* 0x0000000000007941 */ /* 0x001fea0003800000 */
.L_x_4877:
        /* <DEDUP_REMOVED lines=22> */
.L_x_4880:
        /* <DEDUP_REMOVED lines=55> */
.L_x_4881:
        /* <DEDUP_REMOVED lines=9> */
.L_x_9074:


//--------------------- .text._Z25selective_scan_bwd_kernelI32Selective_Scan_bwd_kernel_traitsILi32ELi16ELb0ELb0ELb0ELb1ELb1EffEEv12SSMParamsBwd --------------------------
	.section	.text._Z25selective_scan_bwd_kernelI32Selective_Scan_bwd_kernel_traitsILi32ELi16ELb0ELb0ELb0ELb1ELb1EffEEv12SSMParamsBwd,"ax",@progbits
	.sectioninfo	@"SHI_REGISTERS=235"
	.align	128
        .global         _Z25selective_scan_bwd_kernelI32Selective_Scan_bwd_kernel_traitsILi32ELi16ELb0ELb0ELb0ELb1ELb1EffEEv12SSMParamsBwd
        .type           _Z25selective_scan_bwd_kernelI32Selective_Scan_bwd_kernel_traitsILi32ELi16ELb0ELb0ELb0ELb1ELb1EffEEv12SSMParamsBwd,@function
        .size           _Z25selective_scan_bwd_kernelI32Selective_Scan_bwd_kernel_traitsILi32ELi16ELb0ELb0ELb0ELb1ELb1EffEEv12SSMParamsBwd,(.L_x_9075 - _Z25selective_scan_bwd_kernelI32Selective_Scan_bwd_kernel_traitsILi32ELi16ELb0ELb0ELb0ELb1ELb1EffEEv12SSMParamsBwd)
        .other          _Z25selective_scan_bwd_kernelI32Selective_Scan_bwd_kernel_traitsILi32ELi16ELb0ELb0ELb0ELb1ELb1EffEEv12SSMParamsBwd,@"STO_CUDA_ENTRY STV_DEFAULT"
_Z25selective_scan_bwd_kernelI32Selective_Scan_bwd_kernel_traitsILi32ELi16ELb0ELb0ELb0ELb1ELb1EffEEv12SSMParamsBwd:
.text._Z25selective_scan_bwd_kernelI32Selective_Scan_bwd_kernel_traitsILi32ELi16ELb0ELb0ELb0ELb1ELb1EffEEv12SSMParamsBwd:
        /* <DEDUP_REMOVED lines=12> */
[C---:B------:R-:W-:Y:S02]  /*00c0*/  @P0 LEA R6, P2, R73.reuse, c[0x0][0x238], 0x2 ;  /* 0x00008e0049060a11 */ /* 0x040fe400078410ff */
[----:B------:R-:W-:Y:S01]  /*00d0*/  @P1 LEA R8, P3, R73, c[0x0][0x250], 0x2 ;  /* 0x0000940049081a11 */ /* 0x000fe200078610ff */
[----:B------:R-:W-:Y:S01]  /*00e0*/  IMAD.WIDE.U32 R2, R69, c[0x0][0x1d0], RZ ;  /* 0x0000740045027a25 */ /* 0x000fe200078e00ff */
[C-C-:B------:R-:W-:Y:S02]  /*00f0*/  @P0 LEA.HI.X R7, R73.reuse, c[0x0][0x23c], R72.reuse, 0x2, P2 ;  /* 0x00008f0049070a11 */ /* 0x140fe400010f1448 */
[----:B------:R-:W-:Y:S01]  /*0100*/  @P1 LEA.HI.X R9, R73, c[0x0][0x254], R72, 0x2, P3 ;  /* 0x0000950049091a11 */ /* 0x000fe200018f1448 */
[C---:B------:R-:W-:Y:S02]  /*0110*/  IMAD R10, R68.reuse, c[0x0][0x1e0], RZ ;  /* 0x00007800440a7a24 */ /* 0x040fe400078e02ff */
[----:B------:R-:W-:Y:S01]  /*0120*/  IMAD R11, R69, c[0x0][0x1d4], R0 ;  /* 0x00007500450b7a24 */ /* 0x000fe200078e0200 */
[----:B------:R0:W5:Y:S01]  /*0130*/  @P0 LDG.E R71, [R6.64] ;  /* 0x0000000606470981 */ /* 0x000162000c1e1900 */
[----:B------:R-:W-:-:S02]  /*0140*/  IMAD R12, R68, c[0x0][0x278], RZ ;  /* 0x00009e00440c7a24 */ /* 0x000fc400078e02ff */
[----:B------:R-:W-:Y:S01]  /*0150*/  IMAD.WIDE.U32 R4, R69, c[0x0][0x1e0], RZ ;  /* 0x0000780045047a25 */ /* 0x000fe200078e00ff */
[----:B------:R1:W5:Y:S01]  /*0160*/  @P1 LDG.E R70, [R8.64] ;  /* 0x0000000608461981 */ /* 0x000362000c1e1900 */
[----:B------:R-:W-:Y:S01]  /*0170*/  IADD3 R3, R3, R11, RZ ;  /* 0x0000000b03037210 */ /* 0x000fe20007ffe0ff */
[----:B------:R-:W-:Y:S01]  /*0180*/  CS2R R66, SRZ ;  /* 0x0000000000427805 */ /* 0x000fe2000001ff00 */
[C---:B------:R-:W-:Y:S01]  /*0190*/  IMAD R13, R69.reuse, c[0x0][0x1e4], R10 ;  /* 0x00007900450d7a24 */ /* 0x040fe200078e020a */
[----:B------:R-:W-:Y:S01]  /*01a0*/  ISETP.NE.U32.AND P0, PT, RZ, c[0x0][0x260], PT ;  /* 0x00009800ff007a0c */ /* 0x000fe20003f05070 */
[----:B------:R-:W-:Y:S02]  /*01b0*/  IMAD R0, R72, c[0x0][0x1d8], RZ ;  /* 0x0000760048007a24 */ /* 0x000fe400078e02ff */
[----:B0-----:R-:W-:Y:S01]  /*01c0*/  IMAD.WIDE.U32 R6, R69, c[0x0][0x278], RZ ;  /* 0x00009e0045067a25 */ /* 0x001fe200078e00ff */
[----:B------:R-:W-:Y:S02]  /*01d0*/  IADD3 R5, R5, R13, RZ ;  /* 0x0000000d05057210 */ /* 0x000fe40007ffe0ff */
[----:B------:R-:W-:Y:S01]  /*01e0*/  ISETP.NE.AND.EX P0, PT, RZ, c[0x0][0x264], PT, P0 ;  /* 0x00009900ff007a0c */ /* 0x000fe20003f05300 */
[----:B-1----:R-:W-:Y:S01]  /*01f0*/  IMAD R9, R69, c[0x0][0x27c], R12 ;  /* 0x00009f0045097a24 */ /* 0x002fe200078e020c */
[----:B------:R-:W-:Y:S01]  /*0200*/  MOV R12, c[0x0][0x174] ;  /* 0x00005d00000c7a02 */ /* 0x000fe20000000f00 */
[----:B------:R-:W-:-:S03]  /*0210*/  IMAD.WIDE.U32 R2, R73, c[0x0][0x1d8], R2 ;  /* 0x0000760049027a25 */ /* 0x000fc600078e0002 */
[----:B------:R-:W-:Y:S01]  /*0220*/  IADD3 R7, R7, R9, RZ ;  /* 0x0000000907077210 */ /* 0x000fe20007ffe0ff */
[----:B------:R-:W-:Y:S01]  /*0230*/  IMAD R8, R72, c[0x0][0x1e8], RZ ;  /* 0x00007a0048087a24 */ /* 0x000fe200078e02ff */
[C---:B------:R-:W-:Y:S01]  /*0240*/  LEA R9, R12.reuse, 0xfffffe00, 0x9 ;  /* 0xfffffe000c097811 */ /* 0x040fe200078e48ff */
[C---:B------:R-:W-:Y:S01]  /*0250*/  IMAD R0, R73.reuse, c[0x0][0x1dc], R0 ;  /* 0x0000770049007a24 */ /* 0x040fe200078e0200 */
[----:B------:R-:W-:Y:S01]  /*0260*/  ISETP.GE.AND P3, PT, R12, 0x1, PT ;  /* 0x000000010c00780c */ /* 0x000fe20003f66270 */
[----:B------:R-:W-:Y:S01]  /*0270*/  IMAD.WIDE.U32 R4, R73, c[0x0][0x1e8], R4 ;  /* 0x00007a0049047a25 */ /* 0x000fe200078e0004 */
[----:B------:R-:W-:Y:S02]  /*0280*/  SHF.R.S32.HI R11, RZ, 0x1f, R9 ;  /* 0x0000001fff0b7819 */ /* 0x000fe40000011409 */
[----:B------:R-:W-:Y:S01]  /*0290*/  IADD3 R62, P1, R9, R2, RZ ;  /* 0x00000002093e7210 */ /* 0x000fe20007f3e0ff */
[----:B------:R-:W-:Y:S01]  /*02a0*/  IMAD R8, R73, c[0x0][0x1ec], R8 ;  /* 0x00007b0049087a24 */ /* 0x000fe200078e0208 */
[----:B------:R-:W-:Y:S01]  /*02b0*/  IADD3 R60, P2, R9, R4, RZ ;  /* 0x00000004093c7210 */ /* 0x000fe20007f5e0ff */
[----:B------:R-:W-:Y:S01]  /*02c0*/  IMAD R10, R72, c[0x0][0x280], RZ ;  /* 0x0000a000480a7a24 */ /* 0x000fe200078e02ff */
[----:B------:R-:W-:Y:S01]  /*02d0*/  IADD3.X R3, R11, R3, R0, P1, !PT ;  /* 0x000000030b037210 */ /* 0x000fe20000ffe400 */
[----:B------:R-:W-:Y:S01]  /*02e0*/  IMAD.WIDE.U32 R6, R73, c[0x0][0x280], R6 ;  /* 0x0000a00049067a25 */ /* 0x000fe200078e0006 */
[----:B------:R-:W-:-:S02]  /*02f0*/  ISETP.NE.U32.AND P1, PT, RZ, c[0x0][0x328], PT ;  /* 0x0000ca00ff007a0c */ /* 0x000fc40003f25070 */
[----:B------:R-:W-:Y:S01]  /*0300*/  IADD3.X R5, R11, R5, R8, P2, !PT ;  /* 0x000000050b057210 */ /* 0x000fe200017fe408 */
[----:B------:R-:W-:Y:S01]  /*0310*/  IMAD R10, R73, c[0x0][0x284], R10 ;  /* 0x0000a100490a7a24 */ /* 0x000fe200078e020a */
[----:B------:R-:W-:Y:S01]  /*0320*/  ISETP.NE.U32.AND P2, PT, RZ, c[0x0][0x348], PT ;  /* 0x0000d200ff007a0c */ /* 0x000fe20003f45070 */
[----:B------:R-:W-:Y:S01]  /*0330*/  HFMA2.MMA R8, -RZ, RZ, 0, 0 ;  /* 0x00000000ff087435 */ /* 0x000fe200000001ff */
[----:B------:R-:W-:Y:S01]  /*0340*/  ISETP.NE.AND.EX P1, PT, RZ, c[0x0][0x32c], PT, P1 ;  /* 0x0000cb00ff007a0c */ /* 0x000fe20003f25310 */
[----:B------:R-:W-:Y:S01]  /*0350*/  @P0 IMAD R0, R69, c[0x0][0x164], R73 ;  /* 0x0000590045000a24 */ /* 0x000fe200078e0249 */
[----:B------:R-:W-:Y:S02]  /*0360*/  IADD3 R9, P4, R9, R6, RZ ;  /* 0x0000000609097210 */ /* 0x000fe40007f9e0ff */
        /* <DEDUP_REMOVED lines=11> */
[----:B------:R-:W-:Y:S01]  /*0420*/  LEA R59, P6, R9, c[0x0][0x308], 0x2 ;  /* 0x0000c200093b7a11 */ /* 0x000fe200078c10ff */
[----:B------:R-:W-:Y:S01]  /*0430*/  @P0 IMAD.WIDE R10, R0, R11, c[0x0][0x260] ;  /* 0x00009800000a0625 */ /* 0x000fe200078e020b */
[C---:B------:R-:W-:Y:S01]  /*0440*/  @P2 LEA R2, P5, R73.reuse, c[0x0][0x348], 0x2 ;  /* 0x0000d20049022a11 */ /* 0x040fe200078a10ff */
[----:B------:R-:W-:Y:S01]  /*0450*/  @!P0 CS2R R10, SRZ ;  /* 0x00000000000a8805 */ /* 0x000fe2000001ff00 */
[----:B------:R-:W-:Y:S02]  /*0460*/  @P1 LEA.HI.X R3, R73, c[0x0][0x32c], R72, 0x2, P4 ;  /* 0x0000cb0049031a11 */ /* 0x000fe400020f1448 */
[----:B------:R-:W-:Y:S02]  /*0470*/  MOV R7, RZ ;  /* 0x000000ff00077202 */ /* 0x000fe40000000f00 */
[----:B------:R-:W-:Y:S02]  /*0480*/  LEA.HI.X R57, R9, c[0x0][0x30c], R6, 0x2, P6 ;  /* 0x0000c30009397a11 */ /* 0x000fe400030f1406 */
[----:B------:R-:W-:-:S02]  /*0490*/  @P2 LEA.HI.X R7, R73, c[0x0][0x34c], R72, 0x2, P5 ;  /* 0x0000d30049072a11 */ /* 0x000fc400028f1448 */
[----:B------:R-:W-:Y:S02]  /*04a0*/  MOV R9, R3 ;  /* 0x0000000300097202 */ /* 0x000fe40000000f00 */
[----:B------:R-:W-:Y:S01]  /*04b0*/  MOV R6, R2 ;  /* 0x0000000200067202 */ /* 0x000fe20000000f00 */
[----:B------:R-:W-:Y:S05]  /*04c0*/  @!P3 BRA `(.L_x_4882) ;  /* 0x000097e00000b947 */ /* 0x000fea0003800000 */
[----:B------:R-:W0:Y:S01]  /*04d0*/  S2R R65, SR_TID.X ;  /* 0x0000000000417919 */ /* 0x000e220000002100 */
[----:B------:R-:W-:Y:S01]  /*04e0*/  CS2R R66, SRZ ;  /* 0x0000000000427805 */ /* 0x000fe2000001ff00 */
[----:B------:R-:W-:Y:S02]  /*04f0*/  MOV R56, RZ ;  /* 0x000000ff00387202 */ /* 0x000fe40000000f00 */
[----:B------:R-:W1:Y:S01]  /*0500*/  S2R R64, SR_LANEID ;  /* 0x0000000000407919 */ /* 0x000e620000000000 */
[C---:B0-----:R-:W-:Y:S02]  /*0510*/  SHF.L.U32 R0, R65.reuse, 0x4, RZ ;  /* 0x0000000441007819 */ /* 0x041fe400000006ff */
[----:B------:R-:W-:-:S02]  /*0520*/  LOP3.LUT R165, R65, 0x1f, RZ, 0xc0, !PT ;  /* 0x0000001f41a57812 */ /* 0x000fc400078ec0ff */
[----:B------:R-:W-:-:S04]  /*0530*/  LOP3.LUT R0, R0, 0xfffffe00, RZ, 0xc0, !PT ;  /* 0xfffffe0000007812 */ /* 0x000fc800078ec0ff */
[----:B------:R-:W-:-:S04]  /*0540*/  LOP3.LUT R58, R0, 0x1f, R65, 0xf8, !PT ;  /* 0x0000001f003a7812 */ /* 0x000fc800078ef841 */
[----:B-1----:R-:W-:Y:S02]  /*0550*/  SHF.R.S32.HI R55, RZ, 0x1f, R58 ;  /* 0x0000001fff377819 */ /* 0x002fe4000001143a */
.L_x_4930:
[----:B------:R-:W-:Y:S01]  /*0560*/  IADD3 R54, -R56, c[0x0][0x174], RZ ;  /* 0x00005d0038367a10 */ /* 0x000fe20007ffe1ff */
[----:B------:R-:W-:Y:S01]  /*0570*/  BAR.SYNC.DEFER_BLOCKING 0x0 ;  /* 0x0000000000007b1d */ /* 0x000fe20000010000 */
[----:B------:R-:W-:Y:S01]  /*0580*/  LOP3.LUT R116, R58, 0x20, RZ, 0xfc, !PT ;  /* 0x000000203a747812 */ /* 0x000fe200078efcff */
[----:B------:R-:W-:Y:S01]  /*0590*/  HFMA2.MMA R0, -RZ, RZ, 0, 0 ;  /* 0x00000000ff007435 */ /* 0x000fe200000001ff */
[----:B------:R-:W-:Y:S01]  /*05a0*/  LEA R4, R54, 0xfffffe00, 0x9 ;  /* 0xfffffe0036047811 */ /* 0x000fe200078e48ff */
[----:B------:R-:W-:Y:S01]  /*05b0*/  CS2R R14, SRZ ;  /* 0x00000000000e7805 */ /* 0x000fe2000001ff00 */
[----:B-1----:R-:W-:Y:S01]  /*05c0*/  LEA R2, P1, R58, R63, 0x2 ;  /* 0x0000003f3a027211 */ /* 0x002fe200078210ff */
        /* <DEDUP_REMOVED lines=8> */
[C---:B------:R-:W-:Y:S02]  /*0650*/  LOP3.LUT R117, R58.reuse, 0x40, RZ, 0xfc, !PT ;  /* 0x000000403a757812 */ /* 0x040fe400078efcff */
[C---:B------:R-:W-:Y:S02]  /*0660*/  LEA.HI.X R3, R58.reuse, R62, R55, 0x2, P1 ;  /* 0x0000003e3a037211 */ /* 0x040fe400008f1437 */
[----:B------:R-:W-:Y:S02]  /*0670*/  MOV R5, RZ ;  /* 0x000000ff00057202 */ /* 0x000fe40000000f00 */
[C---:B------:R-:W-:Y:S01]  /*0680*/  LOP3.LUT R118, R58.reuse, 0x60, RZ, 0xfc, !PT ;  /* 0x000000603a767812 */ /* 0x040fe200078efcff */
[----:B0-----:R0:W2:Y:S01]  /*0690*/  @!P0 LDG.E R0, [R2.64] ;  /* 0x0000000602008981 */ /* 0x0010a2000c1e1900 */
[----:B------:R-:W-:-:S02]  /*06a0*/  LOP3.LUT R106, R58, 0xc0, RZ, 0xfc, !PT ;  /* 0x000000c03a6a7812 */ /* 0x000fc400078efcff */
[-C--:B------:R-:W-:Y:S01]  /*06b0*/  ISETP.GE.AND P6, PT, R120, R121.reuse, PT ;  /* 0x000000797800720c */ /* 0x080fe20003fc6270 */
[----:B------:R0:W3:Y:S01]  /*06c0*/  @!P2 LDG.E R5, [R2.64+0x80] ;  /* 0x000080060205a981 */ /* 0x0000e2000c1e1900 */
[C---:B------:R-:W-:Y:S02]  /*06d0*/  LOP3.LUT R107, R58.reuse, 0xe0, RZ, 0xfc, !PT ;  /* 0x000000e03a6b7812 */ /* 0x040fe400078efcff */
[-C--:B------:R-:W-:Y:S02]  /*06e0*/  ISETP.GE.AND P5, PT, R119, R121.reuse, PT ;  /* 0x000000797700720c */ /* 0x080fe40003fa6270 */
[-C--:B------:R-:W-:Y:S02]  /*06f0*/  ISETP.GE.AND P3, PT, R117, R121.reuse, PT ;  /* 0x000000797500720c */ /* 0x080fe40003f66270 */
[----:B------:R-:W-:Y:S02]  /*0700*/  LOP3.LUT R108, R58, 0x100, RZ, 0xfc, !PT ;  /* 0x000001003a6c7812 */ /* 0x000fe400078efcff */
        /* <DEDUP_REMOVED lines=12> */
[-C--:B------:R-:W-:Y:S02]  /*07d0*/  ISETP.GE.AND P6, PT, R109, R121.reuse, PT ;  /* 0x000000796d00720c */ /* 0x080fe40003fc6270 */
[----:B------:R-:W-:Y:S01]  /*07e0*/  LOP3.LUT R113, R58, 0x1a0, RZ, 0xfc, !PT ;  /* 0x000001a03a717812 */ /* 0x000fe200078efcff */
[----:B------:R0:W4:Y:S01]  /*07f0*/  @!P0 LDG.E R16, [R2.64+0x300] ;  /* 0x0003000602108981 */ /* 0x000122000c1e1900 */
[----:B------:R-:W-:Y:S02]  /*0800*/  ISETP.GE.AND P5, PT, R110, R121, PT ;  /* 0x000000796e00720c */ /* 0x000fe40003fa6270 */
[C---:B------:R-:W-:Y:S01]  /*0810*/  LOP3.LUT R114, R58.reuse, 0x1c0, RZ, 0xfc, !PT ;  /* 0x000001c03a727812 */ /* 0x040fe200078efcff */
        /* <DEDUP_REMOVED lines=18> */
[----:B------:R-:W-:-:S02]  /*0940*/  IADD3 R27, R64, 0x20, RZ ;  /* 0x00000020401b7810 */ /* 0x000fc40007ffe0ff */
[C---:B------:R-:W-:Y:S02]  /*0950*/  IADD3 R51, R64.reuse, 0x40, RZ ;  /* 0x0000004040337810 */ /* 0x040fe40007ffe0ff */
[C---:B------:R-:W-:Y:S02]  /*0960*/  IADD3 R29, R64.reuse, 0x60, RZ ;  /* 0x00000060401d7810 */ /* 0x040fe40007ffe0ff */
[CC--:B------:R-:W-:Y:S02]  /*0970*/  LEA.HI.SX32 R53, R64.reuse, R64.reuse, 0x1b ;  /* 0x0000004040357211 */ /* 0x0c0fe400078fdaff */
[C---:B------:R-:W-:Y:S02]  /*0980*/  IADD3 R49, R64.reuse, 0x80, RZ ;  /* 0x0000008040317810 */ /* 0x040fe40007ffe0ff */
[----:B------:R-:W-:Y:S02]  /*0990*/  IADD3 R31, R64, 0xa0, RZ ;  /* 0x000000a0401f7810 */ /* 0x000fe40007ffe0ff */
[----:B------:R-:W-:-:S02]  /*09a0*/  LEA.HI.SX32 R52, R27, R64, 0x1b ;  /* 0x000000401b347211 */ /* 0x000fc400078fdaff */
[C---:B0-----:R-:W-:Y:S02]  /*09b0*/  IADD3 R3, R64.reuse, 0xe0, RZ ;  /* 0x000000e040037810 */ /* 0x041fe40007ffe0ff */
[-C--:B------:R-:W-:Y:S02]  /*09c0*/  LEA.HI.SX32 R51, R51, R64.reuse, 0x1b ;  /* 0x0000004033337211 */ /* 0x080fe400078fdaff */
[C---:B------:R-:W-:Y:S02]  /*09d0*/  IADD3 R47, R64.reuse, 0xc0, RZ ;  /* 0x000000c0402f7810 */ /* 0x040fe40007ffe0ff */
[-C--:B------:R-:W-:Y:S02]  /*09e0*/  LEA.HI.SX32 R50, R29, R64.reuse, 0x1b ;  /* 0x000000401d327211 */ /* 0x080fe400078fdaff */
        /* <DEDUP_REMOVED lines=11> */
[-C--:B------:R-:W-:Y:S02]  /*0aa0*/  LEA.HI.SX32 R43, R43, R64.reuse, 0x1b ;  /* 0x000000402b2b7211 */ /* 0x080fe400078fdaff */
[----:B------:R-:W-:Y:S02]  /*0ab0*/  IADD3 R39, R64, 0x1c0, RZ ;  /* 0x000001c040277810 */ /* 0x000fe40007ffe0ff */
[----:B------:R-:W-:-:S02]  /*0ac0*/  LEA.HI.SX32 R42, R3, R64, 0x1b ;  /* 0x00000040032a7211 */ /* 0x000fc400078fdaff */
[C---:B------:R-:W-:Y:S02]  /*0ad0*/  IADD3 R3, R64.reuse, 0x1e0, RZ ;  /* 0x000001e040037810 */ /* 0x040fe40007ffe0ff */
[-C--:B------:R-:W-:Y:S02]  /*0ae0*/  LEA.HI.SX32 R41, R41, R64.reuse, 0x1b ;  /* 0x0000004029297211 */ /* 0x080fe400078fdaff */
[----:B------:R-:W-:Y:S02]  /*0af0*/  SHF.L.U32 R35, R64, 0x4, RZ ;  /* 0x0000000440237819 */ /* 0x000fe400000006ff */
[-C--:B------:R-:W-:Y:S02]  /*0b00*/  LEA.HI.SX32 R39, R39, R64.reuse, 0x1b ;  /* 0x0000004027277211 */ /* 0x080fe400078fdaff */
[----:B------:R-:W-:Y:S02]  /*0b10*/  LEA.HI.SX32 R38, R3, R64, 0x1b ;  /* 0x0000004003267211 */ /* 0x000fe400078fdaff */
[----:B------:R-:W-:-:S02]  /*0b20*/  LEA.HI.SX32 R35, R35, R35, 0x1b ;  /* 0x0000002323237211 */ /* 0x000fc400078fdaff */
        /* <DEDUP_REMOVED lines=16> */
[----:B---3--:R0:W-:Y:S02]  /*0c30*/  STS [R52.X4+0x80], R5 ;  /* 0x0000800534007388 */ /* 0x0081e40000004800 */
[----:B0-----:R-:W-:-:S04]  /*0c40*/  IADD3 R5, R64, 0x1a0, RZ ;  /* 0x000001a040057810 */ /* 0x001fc80007ffe0ff */
[----:B------:R-:W-:Y:S01]  /*0c50*/  LEA.HI.SX32 R40, R5, R64, 0x1b ;  /* 0x0000004005287211 */ /* 0x000fe200078fdaff */
        /* <DEDUP_REMOVED lines=32> */
[----:B------:R-:W-:Y:S01]  /*0e60*/  HFMA2.MMA R5, -RZ, RZ, 0, 0 ;  /* 0x00000000ff057435 */ /* 0x000fe200000001ff */
[----:B0-----:R-:W-:Y:S01]  /*0e70*/  CS2R R18, SRZ ;  /* 0x0000000000127805 */ /* 0x001fe2000001ff00 */
[----:B------:R-:W-:-:S04]  /*0e80*/  LEA R12, P1, R58, R59, 0x2 ;  /* 0x0000003b3a0c7211 */ /* 0x000fc800078210ff */
[----:B------:R-:W-:-:S04]  /*0e90*/  LEA.HI.X R13, R58, R57, R55, 0x2, P1 ;  /* 0x000000393a0d7211 */ /* 0x000fc800008f1437 */
[----:B------:R-:W2:Y:S01]  /*0ea0*/  @!P0 LDG.E R5, [R2.64+0x80] ;  /* 0x0000800602058981 */ /* 0x000ea2000c1e1900 */
[-C--:B------:R-:W-:Y:S02]  /*0eb0*/  ISETP.GE.AND P0, PT, R107, R121.reuse, PT ;  /* 0x000000796b00720c */ /* 0x080fe40003f06270 */
[-C--:B------:R-:W-:Y:S01]  /*0ec0*/  ISETP.GE.AND P1, PT, R58, R121.reuse, PT ;  /* 0x000000793a00720c */ /* 0x080fe20003f26270 */
[----:B------:R-:W-:Y:S01]  /*0ed0*/  CS2R R14, SRZ ;  /* 0x00000000000e7805 */ /* 0x000fe2000001ff00 */
[----:B------:R-:W-:Y:S01]  /*0ee0*/  CS2R R16, SRZ ;  /* 0x0000000000107805 */ /* 0x000fe2000001ff00 */
        /* <DEDUP_REMOVED lines=25> */
[----:B------:R-:W-:Y:S01]  /*1080*/  HFMA2.MMA R84, -RZ, RZ, 0, 0 ;  /* 0x00000000ff547435 */ /* 0x000fe200000001ff */
[----:B------:R-:W-:Y:S02]  /*1090*/  P2R R85, PR, RZ, 0x2 ;  /* 0x00000002ff557803 */ /* 0x000fe40000000000 */
[----:B------:R-:W-:Y:S01]  /*10a0*/  ISETP.GE.AND P1, PT, R117, R121, PT ;  /* 0x000000797500720c */ /* 0x000fe20003f26270 */
[----:B------:R-:W-:Y:S01]  /*10b0*/  CS2R R96, SRZ ;  /* 0x0000000000607805 */ /* 0x000fe2000001ff00 */
[----:B------:R-:W-:Y:S01]  /*10c0*/  MOV R99, RZ ;  /* 0x000000ff00637202 */ /* 0x000fe20000000f00 */
[----:B------:R-:W-:Y:S01]  /*10d0*/  HFMA2.MMA R105, -RZ, RZ, 0, 0 ;  /* 0x00000000ff697435 */ /* 0x000fe200000001ff */
[----:B------:R-:W-:Y:S02]  /*10e0*/  MOV R101, RZ ;  /* 0x000000ff00657202 */ /* 0x000fe40000000f00 */
[----:B------:R-:W-:-:S02]  /*10f0*/  MOV R103, RZ ;  /* 0x000000ff00677202 */ /* 0x000fc40000000f00 */
[----:B------:R-:W-:Y:S01]  /*1100*/  MOV R143, RZ ;  /* 0x000000ff008f7202 */ /* 0x000fe20000000f00 */
[----:B--2---:R-:W-:Y:S04]  /*1110*/  STS [R53.X4], R14 ;  /* 0x0000000e35007388 */ /* 0x004fe80000004800 */
[----:B------:R-:W-:Y:S04]  /*1120*/  STS [R52.X4+0x80], R5 ;  /* 0x0000800534007388 */ /* 0x000fe80000004800 */
[----:B---3--:R-:W-:Y:S04]  /*1130*/  STS [R51.X4+0x100], R16 ;  /* 0x0001001033007388 */ /* 0x008fe80000004800 */
[----:B------:R-:W-:Y:S04]  /*1140*/  STS [R50.X4+0x180], R15 ;  /* 0x0001800f32007388 */ /* 0x000fe80000004800 */
        /* <DEDUP_REMOVED lines=29> */
[----:B------:R-:W-:Y:S01]  /*1320*/  BAR.SYNC.DEFER_BLOCKING 0x0 ;  /* 0x0000000000007b1d */ /* 0x000fe20000010000 */
[----:B0-----:R-:W-:Y:S01]  /*1330*/  CS2R R78, SRZ ;  /* 0x00000000004e7805 */ /* 0x001fe2000001ff00 */
[----:B------:R-:W-:Y:S01]  /*1340*/  MOV R74, RZ ;  /* 0x000000ff004a7202 */ /* 0x000fe20000000f00 */
[----:B------:R-:W-:-:S03]  /*1350*/  HFMA2.MMA R76, -RZ, RZ, 0, 0 ;  /* 0x00000000ff4c7435 */ /* 0x000fc600000001ff */
[----:B------:R0:W3:Y:S01]  /*1360*/  @!P0 LDG.E R84, [R12.64] ;  /* 0x000000060c548981 */ /* 0x0000e2000c1e1900 */
[----:B------:R-:W-:-:S03]  /*1370*/  ISETP.GE.AND P0, PT, R116, R121, PT ;  /* 0x000000797400720c */ /* 0x000fc60003f06270 */
[----:B------:R0:W4:Y:S01]  /*1380*/  @!P1 LDG.E R74, [R12.64+0x100] ;  /* 0x000100060c4a9981 */ /* 0x000122000c1e1900 */
[-C--:B------:R-:W-:Y:S01]  /*1390*/  ISETP.GE.AND P1, PT, R119, R121.reuse, PT ;  /* 0x000000797700720c */ /* 0x080fe20003f26270 */
[----:B-1----:R-:W-:Y:S01]  /*13a0*/  CS2R R80, SRZ ;  /* 0x0000000000507805 */ /* 0x002fe2000001ff00 */
[----:B------:R-:W-:Y:S01]  /*13b0*/  HFMA2.MMA R82, -RZ, RZ, 0, 0 ;  /* 0x00000000ff527435 */ /* 0x000fe200000001ff */
[----:B------:R0:W4:Y:S04]  /*13c0*/  @!P2 LDG.E R103, [R12.64+0x580] ;  /* 0x000580060c67a981 */ /* 0x000128000c1e1900 */
[----:B------:R0:W4:Y:S04]  /*13d0*/  @!P4 LDG.E R105, [R12.64+0x680] ;  /* 0x000680060c69c981 */ /* 0x000128000c1e1900 */
[----:B------:R0:W4:Y:S01]  /*13e0*/  @!P0 LDG.E R79, [R12.64+0x80] ;  /* 0x000080060c4f8981 */ /* 0x000122000c1e1900 */
        /* <DEDUP_REMOVED lines=14> */
[----:B------:R-:W-:Y:S01]  /*14d0*/  ISETP.NE.AND P0, PT, R86, RZ, PT ;  /* 0x000000ff5600720c */ /* 0x000fe20003f05270 */
[----:B------:R-:W-:Y:S02]  /*14e0*/  HFMA2.MMA R86, -RZ, RZ, 0, 0 ;  /* 0x00000000ff567435 */ /* 0x000fe400000001ff */
[----:B------:R0:W4:Y:S08]  /*14f0*/  @!P1 LDG.E R82, [R12.64+0x500] ;  /* 0x000500060c529981 */ /* 0x000130000c1e1900 */
[----:B------:R0:W4:Y:S04]  /*1500*/  @!P3 LDG.E R86, [R12.64+0x600] ;  /* 0x000600060c56b981 */ /* 0x000128000c1e1900 */
[----:B------:R0:W4:Y:S01]  /*1510*/  @!P0 LDG.E R101, [R12.64+0x480] ;  /* 0x000480060c658981 */ /* 0x000122000c1e1900 */
[----:B------:R-:W-:Y:S01]  /*1520*/  ISETP.GE.AND P0, PT, R58, R121, PT ;  /* 0x000000793a00720c */ /* 0x000fe20003f06270 */
[----:B------:R-:W-:-:S02]  /*1530*/  IMAD R16, R68, c[0x0][0x1f0], RZ ;  /* 0x00007c0044107a24 */ /* 0x000fc400078e02ff */
[----:B------:R-:W-:Y:S02]  /*1540*/  IMAD R18, R68, c[0x0][0x200], RZ ;  /* 0x0000800044127a24 */ /* 0x000fe400078e02ff */
[C---:B------:R-:W-:Y:S02]  /*1550*/  IMAD R123, R69.reuse, c[0x0][0x1f4], R16 ;  /* 0x00007d00457b7a24 */ /* 0x040fe400078e0210 */
[----:B------:R-:W-:Y:S01]  /*1560*/  IMAD.WIDE.U32 R16, R69, c[0x0][0x200], RZ ;  /* 0x0000800045107a25 */ /* 0x000fe200078e00ff */
[----:B------:R-:W-:-:S03]  /*1570*/  SHF.R.S32.HI R5, RZ, 0x1f, R4 ;  /* 0x0000001fff057819 */ /* 0x000fc60000011404 */
[----:B------:R-:W-:Y:S02]  /*1580*/  IMAD R145, R69, c[0x0][0x204], R18 ;  /* 0x0000810045917a24 */ /* 0x000fe400078e0212 */
[C---:B0-----:R-:W-:Y:S02]  /*1590*/  IMAD R12, R72.reuse, c[0x0][0x1f8], RZ ;  /* 0x00007e00480c7a24 */ /* 0x041fe400078e02ff */
[----:B------:R-:W-:Y:S01]  /*15a0*/  IMAD R18, R72, c[0x0][0x208], RZ ;  /* 0x0000820048127a24 */ /* 0x000fe200078e02ff */
[----:B------:R-:W-:Y:S01]  /*15b0*/  IADD3 R17, R17, R145, RZ ;  /* 0x0000009111117210 */ /* 0x000fe20007ffe0ff */
[----:B------:R-:W-:-:S04]  /*15c0*/  IMAD.WIDE.U32 R14, R69, c[0x0][0x1f0], RZ ;  /* 0x00007c00450e7a25 */ /* 0x000fc800078e00ff */
[----:B------:R-:W-:Y:S02]  /*15d0*/  IMAD R128, R73, c[0x0][0x1fc], R12 ;  /* 0x00007f0049807a24 */ /* 0x000fe400078e020c */
[----:B------:R-:W-:Y:S01]  /*15e0*/  @!P0 IMAD.WIDE.U32 R12, R69, c[0x0][0x1f0], R4 ;  /* 0x00007c00450c8a25 */ /* 0x000fe200078e0004 */
[----:B------:R-:W-:-:S03]  /*15f0*/  IADD3 R15, R15, R123, RZ ;  /* 0x0000007b0f0f7210 */ /* 0x000fc60007ffe0ff */
[C---:B------:R-:W-:Y:S01]  /*1600*/  IMAD R130, R73.reuse, c[0x0][0x20c], R18 ;  /* 0x0000830049827a24 */ /* 0x040fe200078e0212 */
[----:B------:R-:W-:Y:S01]  /*1610*/  IADD3 R87, R56, -c[0x0][0x174], RZ ;  /* 0x80005d0038577a10 */ /* 0x000fe20007ffe0ff */
[----:B------:R-:W-:Y:S01]  /*1620*/  IMAD.WIDE.U32 R18, R73, c[0x0][0x208], R16 ;  /* 0x0000820049127a25 */ /* 0x000fe200078e0010 */
[----:B------:R-:W-:Y:S02]  /*1630*/  @!P0 MOV R16, R4 ;  /* 0x0000000400108202 */ /* 0x000fe40000000f00 */
[----:B------:R-:W-:Y:S02]  /*1640*/  @!P0 MOV R17, R5 ;  /* 0x0000000500118202 */ /* 0x000fe40000000f00 */
[----:B------:R-:W-:Y:S01]  /*1650*/  @!P0 IADD3 R13, R123, R13, RZ ;  /* 0x0000000d7b0d8210 */ /* 0x000fe20007ffe0ff */
[----:B------:R-:W-:Y:S02]  /*1660*/  IMAD R87, R87, -0x200, RZ ;  /* 0xfffffe0057577824 */ /* 0x000fe400078e02ff */
[----:B------:R-:W-:-:S04]  /*1670*/  IMAD.WIDE.U32 R14, R73, c[0x0][0x1f8], R14 ;  /* 0x00007e00490e7a25 */ /* 0x000fc800078e000e */
[----:B------:R-:W-:Y:S01]  /*1680*/  @!P0 IMAD.WIDE.U32 R16, R69, c[0x0][0x200], R16 ;  /* 0x0000800045108a25 */ /* 0x000fe200078e0010 */
[----:B------:R-:W-:Y:S02]  /*1690*/  SHF.R.S32.HI R85, RZ, 0x1f, R87 ;  /* 0x0000001fff557819 */ /* 0x000fe40000011457 */
[----:B------:R-:W-:Y:S02]  /*16a0*/  IADD3 R126, P1, R87, R14, RZ ;  /* 0x0000000e577e7210 */ /* 0x000fe40007f3e0ff */
[----:B------:R-:W-:Y:S02]  /*16b0*/  @!P0 IADD3 R17, R145, R17, RZ ;  /* 0x0000001191118210 */ /* 0x000fe40007ffe0ff */
[----:B------:R-:W-:Y:S01]  /*16c0*/  IADD3.X R147, R85, R128, R15, P1, !PT ;  /* 0x0000008055937210 */ /* 0x000fe20000ffe40f */
[----:B------:R-:W-:Y:S01]  /*16d0*/  @!P0 IMAD.WIDE.U32 R12, R73, c[0x0][0x1f8], R12 ;  /* 0x00007e00490c8a25 */ /* 0x000fe200078e000c */
[----:B------:R-:W-:-:S03]  /*16e0*/  IADD3 R124, P2, R87, R18, RZ ;  /* 0x00000012577c7210 */ /* 0x000fc60007f5e0ff */
[----:B------:R-:W-:Y:S01]  /*16f0*/  @!P0 IMAD.WIDE.U32 R14, R73, c[0x0][0x208], R16 ;  /* 0x00008200490e8a25 */ /* 0x000fe200078e0010 */
[----:B------:R-:W-:-:S03]  /*1700*/  IADD3.X R145, R85, R130, R19, P2, !PT ;  /* 0x0000008255917210 */ /* 0x000fc600017fe413 */
[----:B--2--5:R-:W-:Y:S01]  /*1710*/  FADD.FTZ R83, R83, R70 ;  /* 0x0000004653537221 */ /* 0x024fe20000010000 */
[C---:B------:R-:W-:Y:S02]  /*1720*/  LEA R19, P2, R58.reuse, c[0x0][0x268], 0x2 ;  /* 0x00009a003a137a11 */ /* 0x040fe400078410ff */
[----:B------:R-:W-:Y:S02]  /*1730*/  LEA R17, P4, R58, c[0x0][0x258], 0x2 ;  /* 0x000096003a117a11 */ /* 0x000fe400078810ff */
[----:B------:R-:W-:Y:S01]  /*1740*/  FSETP.GTU.FTZ.AND P5, PT, R83, 20, PT ;  /* 0x41a000005300780b */ /* 0x000fe20003fbc000 */
[----:B------:R-:W-:Y:S01]  /*1750*/  BSSY B0, `(.L_x_4883) ;  /* 0x000005b000007945 */ /* 0x000fe20003800000 */
[----:B---3--:R-:W-:Y:S04]  /*1760*/  STS [R53.X4], R84 ;  /* 0x0000005435007388 */ /* 0x008fe80000004800 */
[----:B----4-:R-:W-:Y:S04]  /*1770*/  STS [R52.X4+0x80], R79 ;  /* 0x0000804f34007388 */ /* 0x010fe80000004800 */
        /* <DEDUP_REMOVED lines=24> */
[----:B------:R3:W2:Y:S04]  /*1900*/  LDS R100, [R35.X4+0x24] ;  /* 0x0000240023647984 */ /* 0x0006a80000004800 */
[----:B------:R3:W2:Y:S04]  /*1910*/  LDS R99, [R35.X4+0x28] ;  /* 0x0000280023637984 */ /* 0x0006a80000004800 */
[----:B------:R3:W2:Y:S04]  /*1920*/  LDS R102, [R35.X4+0x2c] ;  /* 0x00002c0023667984 */ /* 0x0006a80000004800 */
[----:B------:R3:W3:Y:S04]  /*1930*/  LDS R101, [R35.X4+0x30] ;  /* 0x0000300023657984 */ /* 0x0006e80000004800 */
[----:B------:R0:W3:Y:S04]  /*1940*/  LDS R104, [R35.X4+0x34] ;  /* 0x0000340023687984 */ /* 0x0000e80000004800 */
[----:B------:R2:W3:Y:S04]  /*1950*/  LDS R103, [R35.X4+0x38] ;  /* 0x0000380023677984 */ /* 0x0004e80000004800 */
[----:B------:R2:W3:Y:S01]  /*1960*/  LDS R105, [R35.X4+0x3c] ;  /* 0x00003c0023697984 */ /* 0x0004e20000004800 */
[----:B0-----:R-:W-:-:S02]  /*1970*/  @!P0 IADD3 R74, P3, R58, R14, RZ ;  /* 0x0000000e3a4a8210 */ /* 0x001fc40007f7e0ff */
[C---:B-1----:R-:W-:Y:S02]  /*1980*/  @!P0 IADD3 R76, P1, R58.reuse, R12, RZ ;  /* 0x0000000c3a4c8210 */ /* 0x042fe40007f3e0ff */
        /* <DEDUP_REMOVED lines=9> */
[----:B------:R-:W-:Y:S01]  /*1a20*/  LEA.HI.X R15, R124, R13, R145, 0x2, P4 ;  /* 0x0000000d7c0f7211 */ /* 0x000fe200020f1491 */
[--C-:B--2---:R-:W-:Y:S01]  /*1a30*/  FADD.FTZ R82, R131, R70.reuse ;  /* 0x0000004683527221 */ /* 0x104fe20000010000 */
[----:B------:R-:W-:Y:S01]  /*1a40*/  @!P0 LEA.HI.X R17, R76, c[0x0][0x26c], R81, 0x2, P1 ;  /* 0x00009b004c118a11 */ /* 0x000fe200008f1451 */
[--C-:B------:R-:W-:Y:S01]  /*1a50*/  FADD.FTZ R81, R75, R70.reuse ;  /* 0x000000464b517221 */ /* 0x100fe20000010000 */
[----:B------:R-:W-:Y:S01]  /*1a60*/  @!P0 LEA.HI.X R13, R74, c[0x0][0x25c], R79, 0x2, P3 ;  /* 0x000097004a0d8a11 */ /* 0x000fe200018f144f */
[----:B------:R-:W-:-:S02]  /*1a70*/  FADD.FTZ R80, R133, R70 ;  /* 0x0000004685507221 */ /* 0x000fc40000010000 */
[--C-:B------:R-:W-:Y:S02]  /*1a80*/  FADD.FTZ R79, R77, R70.reuse ;  /* 0x000000464d4f7221 */ /* 0x100fe40000010000 */
[--C-:B------:R-:W-:Y:S01]  /*1a90*/  FADD.FTZ R78, R135, R70.reuse ;  /* 0x00000046874e7221 */ /* 0x100fe20000010000 */
[----:B------:R-:W-:Y:S01]  /*1aa0*/  FSETP.GTU.FTZ.AND P4, PT, R82, 20, PT ;  /* 0x41a000005200780b */ /* 0x000fe20003f9c000 */
[----:B------:R-:W-:Y:S01]  /*1ab0*/  FADD.FTZ R77, R137, R70 ;  /* 0x00000046894d7221 */ /* 0x000fe20000010000 */
[----:B------:R-:W-:Y:S02]  /*1ac0*/  FSETP.GTU.FTZ.AND P3, PT, R81, 20, PT ;  /* 0x41a000005100780b */ /* 0x000fe40003f7c000 */
[----:B------:R-:W-:Y:S02]  /*1ad0*/  FSETP.GTU.FTZ.AND P2, PT, R80, 20, PT ;  /* 0x41a000005000780b */ /* 0x000fe40003f5c000 */
[----:B------:R-:W-:Y:S02]  /*1ae0*/  FSETP.GTU.FTZ.AND P1, PT, R79, 20, PT ;  /* 0x41a000004f00780b */ /* 0x000fe40003f3c000 */
[----:B------:R-:W-:Y:S01]  /*1af0*/  FSETP.GTU.FTZ.AND P6, PT, R78, 20, PT ;  /* 0x41a000004e00780b */ /* 0x000fe20003fdc000 */
[----:B------:R-:W-:Y:S07]  /*1b00*/  @P5 BRA `(.L_x_4884) ;  /* 0x000001f000005947 */ /* 0x000fee0003800000 */
[----:B---34-:R-:W-:Y:S01]  /*1b10*/  FMUL.FTZ R83, R83, 1.4426950216293334961 ;  /* 0x3fb8aa3b53537820 */ /* 0x018fe20000410000 */
        /* <DEDUP_REMOVED lines=30> */
.L_x_4884:
[----:B---34-:R-:W-:Y:S05]  /*1d00*/  BSYNC B0 ;  /* 0x0000000000007941 */ /* 0x018fea0003800000 */
.L_x_4883:
        /* <DEDUP_REMOVED lines=35> */
.L_x_4886:
[----:B------:R-:W-:Y:S05]  /*1f40*/  BSYNC B0 ;  /* 0x0000000000007941 */ /* 0x000fea0003800000 */
.L_x_4885:
        /* <DEDUP_REMOVED lines=35> */
.L_x_4888:
[----:B------:R-:W-:Y:S05]  /*2180*/  BSYNC B0 ;  /* 0x0000000000007941 */ /* 0x000fea0003800000 */
.L_x_4887:
        /* <DEDUP_REMOVED lines=35> */
.L_x_4890:
[----:B------:R-:W-:Y:S05]  /*23c0*/  BSYNC B0 ;  /* 0x0000000000007941 */ /* 0x000fea0003800000 */
.L_x_4889:
        /* <DEDUP_REMOVED lines=35> */
.L_x_4892:
[----:B------:R-:W-:Y:S05]  /*2600*/  BSYNC B0 ;  /* 0x0000000000007941 */ /* 0x000fea0003800000 */
.L_x_4891:
        /* <DEDUP_REMOVED lines=35> */
.L_x_4894:
[----:B------:R-:W-:Y:S05]  /*2840*/  BSYNC B0 ;  /* 0x0000000000007941 */ /* 0x000fea0003800000 */
.L_x_4893:
        /* <DEDUP_REMOVED lines=35> */
.L_x_4896:
[----:B------:R-:W-:Y:S05]  /*2a80*/  BSYNC B0 ;  /* 0x0000000000007941 */ /* 0x000fea0003800000 */
.L_x_4895:
        /* <DEDUP_REMOVED lines=35> */
.L_x_4898:
[----:B------:R-:W-:Y:S05]  /*2cc0*/  BSYNC B0 ;  /* 0x0000000000007941 */ /* 0x000fea0003800000 */
.L_x_4897:
        /* <DEDUP_REMOVED lines=35> */
.L_x_4900:
[----:B------:R-:W-:Y:S05]  /*2f00*/  BSYNC B0 ;  /* 0x0000000000007941 */ /* 0x000fea0003800000 */
.L_x_4899:
        /* <DEDUP_REMOVED lines=35> */
.L_x_4902:
[----:B------:R-:W-:Y:S05]  /*3140*/  BSYNC B0 ;  /* 0x0000000000007941 */ /* 0x000fea0003800000 */
.L_x_4901:
        /* <DEDUP_REMOVED lines=35> */
.L_x_4904:
[----:B------:R-:W-:Y:S05]  /*3380*/  BSYNC B0 ;  /* 0x0000000000007941 */ /* 0x000fea0003800000 */
.L_x_4903:
        /* <DEDUP_REMOVED lines=33> */
.L_x_4906:
[----:B------:R-:W-:Y:S05]  /*35a0*/  BSYNC B0 ;  /* 0x0000000000007941 */ /* 0x000fea0003800000 */
.L_x_4905:
        /* <DEDUP_REMOVED lines=33> */
.L_x_4908:
[----:B------:R-:W-:Y:S05]  /*37c0*/  BSYNC B0 ;  /* 0x0000000000007941 */ /* 0x000fea0003800000 */
.L_x_4907:
        /* <DEDUP_REMOVED lines=33> */
.L_x_4910:
[----:B------:R-:W-:Y:S05]  /*39e0*/  BSYNC B0 ;  /* 0x0000000000007941 */ /* 0x000fea0003800000 */
.L_x_4909:
        /* <DEDUP_REMOVED lines=33> */
.L_x_4912:
[----:B------:R-:W-:Y:S05]  /*3c00*/  BSYNC B0 ;  /* 0x0000000000007941 */ /* 0x000fea0003800000 */
.L_x_4911:
        /* <DEDUP_REMOVED lines=33> */
.L_x_4914:
[----:B------:R-:W-:Y:S05]  /*3e20*/  BSYNC B0 ;  /* 0x0000000000007941 */ /* 0x000fea0003800000 */
.L_x_4913:
        /* <DEDUP_REMOVED lines=15> */
[----:B------:R-:W-:Y:S01]  /*3f20*/  CS2R R134, SRZ ;  /* 0x0000000000867805 */ /* 0x000fe2000001ff00 */
[----:B------:R-:W-:Y:S01]  /*3f30*/  HFMA2.MMA R139, -RZ, RZ, 0, 0 ;  /* 0x00000000ff8b7435 */ /* 0x000fe200000001ff */
        /* <DEDUP_REMOVED lines=24> */
[----:B------:R-:W-:Y:S01]  /*40c0*/  CS2R R142, SRZ ;  /* 0x00000000008e7805 */ /* 0x000fe2000001ff00 */
[----:B------:R-:W-:-:S02]  /*40d0*/  P2R R138, PR, RZ, 0x2 ;  /* 0x00000002ff8a7803 */ /* 0x000fc40000000000 */
[----:B------:R-:W-:Y:S01]  /*40e0*/  ISETP.GE.AND P1, PT, R116, R121, PT ;  /* 0x000000797400720c */ /* 0x000fe20003f26270 */
[----:B------:R-:W-:Y:S01]  /*40f0*/  HFMA2.MMA R141, -RZ, RZ, 0, 0 ;  /* 0x00000000ff8d7435 */ /* 0x000fe200000001ff */
[----:B------:R-:W-:Y:S01]  /*4100*/  MOV R144, RZ ;  /* 0x000000ff00907202 */ /* 0x000fe20000000f00 */
[----:B------:R-:W-:Y:S01]  /*4110*/  CS2R R146, SRZ ;  /* 0x0000000000927805 */ /* 0x000fe2000001ff00 */
[----:B------:R-:W-:Y:S01]  /*4120*/  CS2R R148, SRZ ;  /* 0x0000000000947805 */ /* 0x000fe2000001ff00 */
[----:B------:R-:W-:Y:S01]  /*4130*/  HFMA2.MMA R152, -RZ, RZ, 0, 0 ;  /* 0x00000000ff987435 */ /* 0x000fe200000001ff */
[----:B------:R-:W-:Y:S01]  /*4140*/  CS2R R150, SRZ ;  /* 0x0000000000967805 */ /* 0x000fe2000001ff00 */
        /* <DEDUP_REMOVED lines=18> */
[----:B------:R-:W1:Y:S04]  /*4270*/  LDS R18, [R35.X4+0x4] ;  /* 0x0000040023127984 */ /* 0x000e680000004800 */
[----:B------:R-:W2:Y:S04]  /*4280*/  LDS R17, [R35.X4+0x8] ;  /* 0x0000080023117984 */ /* 0x000ea80000004800 */
[----:B------:R-:W3:Y:S04]  /*4290*/  LDS R16, [R35.X4+0xc] ;  /* 0x00000c0023107984 */ /* 0x000ee80000004800 */
[----:B------:R-:W4:Y:S04]  /*42a0*/  LDS R135, [R35.X4+0x10] ;  /* 0x0000100023877984 */ /* 0x000f280000004800 */
[----:B------:R-:W-:Y:S04]  /*42b0*/  LDS R134, [R35.X4+0x14] ;  /* 0x0000140023867984 */ /* 0x000fe80000004800 */
[----:B------:R-:W2:Y:S04]  /*42c0*/  LDS R124, [R35.X4+0x18] ;  /* 0x00001800237c7984 */ /* 0x000ea80000004800 */
[----:B------:R-:W-:Y:S04]  /*42d0*/  LDS R125, [R35.X4+0x1c] ;  /* 0x00001c00237d7984 */ /* 0x000fe80000004800 */
[----:B------:R-:W1:Y:S04]  /*42e0*/  LDS R126, [R35.X4+0x20] ;  /* 0x00002000237e7984 */ /* 0x000e680000004800 */
[----:B------:R-:W-:Y:S04]  /*42f0*/  LDS R127, [R35.X4+0x24] ;  /* 0x00002400237f7984 */ /* 0x000fe80000004800 */
[----:B------:R-:W1:Y:S04]  /*4300*/  LDS R128, [R35.X4+0x28] ;  /* 0x0000280023807984 */ /* 0x000e680000004800 */
[----:B------:R-:W1:Y:S04]  /*4310*/  LDS R129, [R35.X4+0x2c] ;  /* 0x00002c0023817984 */ /* 0x000e680000004800 */
[----:B------:R-:W1:Y:S04]  /*4320*/  LDS R130, [R35.X4+0x30] ;  /* 0x0000300023827984 */ /* 0x000e680000004800 */
[----:B------:R-:W-:Y:S04]  /*4330*/  LDS R131, [R35.X4+0x34] ;  /* 0x0000340023837984 */ /* 0x000fe80000004800 */
[----:B------:R-:W-:Y:S04]  /*4340*/  LDS R132, [R35.X4+0x38] ;  /* 0x0000380023847984 */ /* 0x000fe80000004800 */
[----:B------:R-:W1:Y:S04]  /*4350*/  LDS R133, [R35.X4+0x3c] ;  /* 0x00003c0023857984 */ /* 0x000e680000004800 */
[----:B------:R-:W-:Y:S01]  /*4360*/  BAR.SYNC.DEFER_BLOCKING 0x0 ;  /* 0x0000000000007b1d */ /* 0x000fe20000010000 */
[----:B0-----:R-:W-:Y:S01]  /*4370*/  MOV R139, RZ ;  /* 0x000000ff008b7202 */ /* 0x001fe20000000f00 */
[----:B------:R-:W-:-:S04]  /*4380*/  CS2R R136, SRZ ;  /* 0x0000000000887805 */ /* 0x000fc8000001ff00 */
        /* <DEDUP_REMOVED lines=21> */
[----:B------:R-:W-:-:S09]  /*44e0*/  ISETP.NE.AND P1, PT, R138, RZ, PT ;  /* 0x000000ff8a00720c */ /* 0x000fd20003f25270 */
[----:B------:R0:W5:Y:S01]  /*44f0*/  @!P0 LDG.E R143, [R14.64+-0x380] ;  /* 0xfffc80060e8f8981 */ /* 0x000162000c1e1900 */
[----:B------:R-:W-:-:S03]  /*4500*/  ISETP.GE.AND P0, PT, R108, R121, PT ;  /* 0x000000796c00720c */ /* 0x000fc60003f06270 */
[----:B------:R0:W5:Y:S10]  /*4510*/  @!P1 LDG.E R148, [R14.64+-0x300] ;  /* 0xfffd00060e949981 */ /* 0x000174000c1e1900 */
[----:B------:R0:W5:Y:S01]  /*4520*/  @!P0 LDG.E R146, [R14.64+-0x400] ;  /* 0xfffc00060e928981 */ /* 0x000162000c1e1900 */
[----:B-1----:R-:W-:-:S02]  /*4530*/  FMUL.FTZ R140, R18, -1.4426950216293334961 ;  /* 0xbfb8aa3b128c7820 */ /* 0x002fc40000410000 */
[----:B------:R-:W-:-:S04]  /*4540*/  FMUL.FTZ R138, R19, -1.4426950216293334961 ;  /* 0xbfb8aa3b138a7820 */ /* 0x000fc80000410000 */
[----:B------:R-:W-:Y:S01]  /*4550*/  MUFU.EX2 R140, R140 ;  /* 0x0000008c008c7308 */ /* 0x000fe20000000800 */
[----:B--2---:R-:W-:Y:S02]  /*4560*/  FMUL.FTZ R145, R17, -1.4426950216293334961 ;  /* 0xbfb8aa3b11917820 */ /* 0x004fe40000410000 */
[----:B---3--:R-:W-:-:S05]  /*4570*/  FMUL.FTZ R154, R16, -1.4426950216293334961 ;  /* 0xbfb8aa3b109a7820 */ /* 0x008fca0000410000 */
[----:B------:R-:W1:Y:S01]  /*4580*/  MUFU.EX2 R138, R138 ;  /* 0x0000008a008a7308 */ /* 0x000e620000000800 */
[----:B----4-:R-:W-:Y:S02]  /*4590*/  FMUL.FTZ R155, R135, -1.4426950216293334961 ;  /* 0xbfb8aa3b879b7820 */ /* 0x010fe40000410000 */
[----:B0-----:R-:W-:-:S05]  /*45a0*/  FMUL.FTZ R15, R124, -1.4426950216293334961 ;  /* 0xbfb8aa3b7c0f7820 */ /* 0x001fca0000410000 */
[----:B------:R0:W-:Y:S02]  /*45b0*/  MUFU.EX2 R153, R145 ;  /* 0x0000009100997308 */ /* 0x0001e40000000800 */
[----:B0-----:R-:W-:-:S06]  /*45c0*/  FMUL.FTZ R145, R126, -1.4426950216293334961 ;  /* 0xbfb8aa3b7e917820 */ /* 0x001fcc0000410000 */
[----:B------:R-:W0:Y:S01]  /*45d0*/  MUFU.EX2 R154, R154 ;  /* 0x0000009a009a7308 */ /* 0x000e220000000800 */
[----:B------:R-:W-:-:S07]  /*45e0*/  FMUL.FTZ R14, R134, -1.4426950216293334961 ;  /* 0xbfb8aa3b860e7820 */ /* 0x000fce0000410000 */
[----:B------:R2:W-:Y:S01]  /*45f0*/  MUFU.EX2 R158, R145 ;  /* 0x00000091009e7308 */ /* 0x0005e20000000800 */
[----:B-1----:R-:W-:Y:S02]  /*4600*/  FADD.FTZ R138, R138, 1 ;  /* 0x3f8000008a8a7421 */ /* 0x002fe40000010000 */
[----:B------:R-:W-:Y:S02]  /*4610*/  FMUL.FTZ R156, R125, -1.4426950216293334961 ;  /* 0xbfb8aa3b7d9c7820 */ /* 0x000fe40000410000 */
[----:B--2---:R-:W-:-:S03]  /*4620*/  FADD.FTZ R145, R140, 1 ;  /* 0x3f8000008c917421 */ /* 0x004fc60000010000 */
[----:B------:R-:W-:Y:S08]  /*4630*/  MUFU.EX2 R155, R155 ;  /* 0x0000009b009b7308 */ /* 0x000ff00000000800 */
[----:B------:R-:W1:Y:S08]  /*4640*/  MUFU.EX2 R15, R15 ;  /* 0x0000000f000f7308 */ /* 0x000e700000000800 */
[----:B------:R-:W-:Y:S01]  /*4650*/  MUFU.RCP R145, R145 ;  /* 0x0000009100917308 */ /* 0x000fe20000001000 */
[----:B------:R-:W-:-:S07]  /*4660*/  FMUL.FTZ R159, R128, -1.4426950216293334961 ;  /* 0xbfb8aa3b809f7820 */ /* 0x000fce0000410000 */
[----:B------:R-:W2:Y:S01]  /*4670*/  MUFU.EX2 R14, R14 ;  /* 0x0000000e000e7308 */ /* 0x000ea20000000800 */
[----:B0-----:R-:W-:-:S07]  /*4680*/  FADD.FTZ R154, R154, 1 ;  /* 0x3f8000009a9a7421 */ /* 0x001fce0000010000 */
[----:B------:R-:W0:Y:S01]  /*4690*/  MUFU.RCP R138, R138 ;  /* 0x0000008a008a7308 */ /* 0x000e220000001000 */
[----:B------:R-:W-:-:S07]  /*46a0*/  FMUL.FTZ R157, R127, -1.4426950216293334961 ;  /* 0xbfb8aa3b7f9d7820 */ /* 0x000fce0000410000 */
[----:B------:R-:W3:Y:S01]  /*46b0*/  MUFU.EX2 R156, R156 ;  /* 0x0000009c009c7308 */ /* 0x000ee20000000800 */
[----:B------:R-:W-:Y:S02]  /*46c0*/  FMUL.FTZ R161, R129, -1.4426950216293334961 ;  /* 0xbfb8aa3b81a17820 */ /* 0x000fe40000410000 */
[----:B------:R-:W-:Y:S02]  /*46d0*/  FADD.FTZ R140, R153, 1 ;  /* 0x3f800000998c7421 */ /* 0x000fe40000010000 */
[----:B-1----:R-:W-:-:S03]  /*46e0*/  FADD.FTZ R15, R15, 1 ;  /* 0x3f8000000f0f7421 */ /* 0x002fc60000010000 */
[----:B------:R-:W-:Y:S01]  /*46f0*/  MUFU.EX2 R162, R159 ;  /* 0x0000009f00a27308 */ /* 0x000fe20000000800 */
[----:B--2---:R-:W-:-:S07]  /*4700*/  FADD.FTZ R14, R14, 1 ;  /* 0x3f8000000e0e7421 */ /* 0x004fce0000010000 */
[----:B------:R-:W-:Y:S01]  /*4710*/  MUFU.RCP R159, R154 ;  /* 0x0000009a009f7308 */ /* 0x000fe20000001000 */
[----:B------:R-:W-:-:S07]  /*4720*/  FMUL.FTZ R163, R130, -1.4426950216293334961 ;  /* 0xbfb8aa3b82a37820 */ /* 0x000fce0000410000 */
[----:B------:R1:W-:Y:S08]  /*4730*/  MUFU.EX2 R160, R157 ;  /* 0x0000009d00a07308 */ /* 0x0003f00000000800 */
[----:B------:R-:W-:Y:S01]  /*4740*/  MUFU.EX2 R164, R161 ;  /* 0x000000a100a47308 */ /* 0x000fe20000000800 */
[----:B-1----:R-:W-:-:S07]  /*4750*/  FMUL.FTZ R157, R133, -1.4426950216293334961 ;  /* 0xbfb8aa3b859d7820 */ /* 0x002fce0000410000 */
[----:B------:R-:W1:Y:S08]  /*4760*/  MUFU.RCP R140, R140 ;  /* 0x0000008c008c7308 */ /* 0x000e700000001000 */
[----:B------:R2:W-:Y:S01]  /*4770*/  MUFU.RCP R161, R15 ;  /* 0x0000000f00a17308 */ /* 0x0005e20000001000 */
[----:B------:R-:W-:-:S07]  /*4780*/  FMUL.FTZ R167, R131, -1.4426950216293334961 ;  /* 0xbfb8aa3b83a77820 */ /* 0x000fce0000410000 */
[----:B------:R-:W-:Y:S08]  /*4790*/  MUFU.EX2 R176, R157 ;  /* 0x0000009d00b07308 */ /* 0x000ff00000000800 */
[----:B------:R4:W-:Y:S01]  /*47a0*/  MUFU.RCP R157, R14 ;  /* 0x0000000e009d7308 */ /* 0x0009e20000001000 */
[----:B------:R-:W-:Y:S01]  /*47b0*/  FADD.FTZ R158, R158, 1 ;  /* 0x3f8000009e9e7421 */ /* 0x000fe20000010000 */
[----:B-----5:R5:W-:Y:S04]  /*47c0*/  STS [R53.X4], R142 ;  /* 0x0000008e35007388 */ /* 0x020be80000004800 */
        /* <DEDUP_REMOVED lines=16> */
[----:B------:R-:W4:Y:S04]  /*48d0*/  LDS R136, [R35.X4] ;  /* 0x0000000023887984 */ /* 0x000f280000004800 */
[----:B------:R-:W4:Y:S04]  /*48e0*/  LDS R137, [R35.X4+0x4] ;  /* 0x0000040023897984 */ /* 0x000f280000004800 */
[----:B------:R-:W4:Y:S04]  /*48f0*/  LDS R143, [R35.X4+0x8] ;  /* 0x00000800238f7984 */ /* 0x000f280000004800 */
[----:B------:R-:W4:Y:S04]  /*4900*/  LDS R141, [R35.X4+0xc] ;  /* 0x00000c00238d7984 */ /* 0x000f280000004800 */
[----:B------:R-:W4:Y:S01]  /*4910*/  LDS R139, [R35.X4+0x10] ;  /* 0x00001000238b7984 */ /* 0x000f220000004800 */
[----:B-----5:R-:W-:-:S02]  /*4920*/  FADD.FTZ R142, R155, 1 ;  /* 0x3f8000009b8e7421 */ /* 0x020fc40000010000 */
[----:B0-----:R-:W-:Y:S01]  /*4930*/  FADD.FTZ R13, -R145, 1 ;  /* 0x3f800000910d7421 */ /* 0x001fe20000010100 */
[----:B------:R-:W0:Y:S03]  /*4940*/  LDS R147, [R35.X4+0x14] ;  /* 0x0000140023937984 */ /* 0x000e260000004800 */
[----:B------:R-:W5:Y:S01]  /*4950*/  MUFU.RCP R142, R142 ;  /* 0x0000008e008e7308 */ /* 0x000f620000001000 */
[----:B--2---:R-:W-:Y:S01]  /*4960*/  FFMA.FTZ R15, R18, R13, 1 ;  /* 0x3f800000120f7423 */ /* 0x004fe2000001000d */
[----:B------:R-:W2:Y:S01]  /*4970*/  LDS R149, [R35.X4+0x18] ;  /* 0x0000180023957984 */ /* 0x000ea20000004800 */
[----:B------:R-:W-:Y:S02]  /*4980*/  FADD.FTZ R12, -R138, 1 ;  /* 0x3f8000008a0c7421 */ /* 0x000fe40000010100 */
[----:B---3--:R-:W-:Y:S01]  /*4990*/  FADD.FTZ R148, R156, 1 ;  /* 0x3f8000009c947421 */ /* 0x008fe20000010000 */
[----:B------:R-:W3:Y:S01]  /*49a0*/  LDS R151, [R35.X4+0x1c] ;  /* 0x00001c0023977984 */ /* 0x000ee20000004800 */
[----:B------:R-:W-:Y:S01]  /*49b0*/  FFMA.FTZ R12, R19, R12, 1 ;  /* 0x3f800000130c7423 */ /* 0x000fe2000001000c */
[----:B------:R-:W0:Y:S01]  /*49c0*/  MUFU.EX2 R166, R163 ;  /* 0x000000a300a67308 */ /* 0x000e220000000800 */
[----:B------:R-:W-:Y:S01]  /*49d0*/  FMUL.FTZ R169, R132, -1.4426950216293334961 ;  /* 0xbfb8aa3b84a97820 */ /* 0x000fe20000410000 */
[----:B------:R-:W0:Y:S01]  /*49e0*/  LDS R153, [R35.X4+0x24] ;  /* 0x0000240023997984 */ /* 0x000e220000004800 */
[----:B-1----:R-:W-:-:S05]  /*49f0*/  FADD.FTZ R144, -R140, 1 ;  /* 0x3f8000008c907421 */ /* 0x002fca0000010100 */
[----:B------:R-:W-:Y:S01]  /*4a00*/  MUFU.EX2 R168, R167 ;  /* 0x000000a700a87308 */ /* 0x000fe20000000800 */
[----:B----4-:R-:W-:Y:S01]  /*4a10*/  FMUL.FTZ R13, R123, R136 ;  /* 0x000000887b0d7220 */ /* 0x010fe20000410000 */
[----:B------:R-:W-:Y:S01]  /*4a20*/  LDS R155, [R35.X4+0x2c] ;  /* 0x00002c00239b7984 */ /* 0x000fe20000004800 */
[----:B------:R-:W-:Y:S02]  /*4a30*/  FMUL.FTZ R14, R88, R137 ;  /* 0x00000089580e7220 */ /* 0x000fe40000410000 */
[----:B------:R-:W-:-:S03]  /*4a40*/  FMUL.FTZ R13, R138, R13 ;  /* 0x0000000d8a0d7220 */ /* 0x000fc60000410000 */
[----:B------:R-:W1:Y:S01]  /*4a50*/  MUFU.RCP R148, R148 ;  /* 0x0000009400947308 */ /* 0x000e620000001000 */
[----:B------:R-:W-:Y:S02]  /*4a60*/  FMUL.FTZ R14, R145, R14 ;  /* 0x0000000e910e7220 */ /* 0x000fe40000410000 */
[----:B------:R-:W-:Y:S02]  /*4a70*/  FMUL.FTZ R12, R13, R12 ;  /* 0x0000000c0d0c7220 */ /* 0x000fe40000410000 */
[----:B------:R-:W-:Y:S02]  /*4a80*/  FADD.FTZ R13, -R159, 1 ;  /* 0x3f8000009f0d7421 */ /* 0x000fe40000010100 */
[----:B------:R-:W-:Y:S02]  /*4a90*/  FMUL.FTZ R14, R14, R15 ;  /* 0x0000000f0e0e7220 */ /* 0x000fe40000410000 */
[----:B-----5:R-:W-:Y:S02]  /*4aa0*/  FADD.FTZ R146, -R142, 1 ;  /* 0x3f8000008e927421 */ /* 0x020fe40000010100 */
[----:B------:R-:W-:-:S02]  /*4ab0*/  FFMA.FTZ R15, R16, R13, 1 ;  /* 0x3f800000100f7423 */ /* 0x000fc4000001000d */
[----:B------:R-:W-:Y:S01]  /*4ac0*/  FMUL.FTZ R13, R122, R143 ;  /* 0x0000008f7a0d7220 */ /* 0x000fe20000410000 */
[----:B------:R4:W-:Y:S01]  /*4ad0*/  MUFU.RCP R163, R158 ;  /* 0x0000009e00a37308 */ /* 0x0009e20000001000 */
[----:B------:R-:W-:Y:S02]  /*4ae0*/  FFMA.FTZ R154, R17, R144, 1 ;  /* 0x3f800000119a7423 */ /* 0x000fe40000010090 */
[----:B------:R-:W-:Y:S01]  /*4af0*/  FMUL.FTZ R13, R140, R13 ;  /* 0x0000000d8c0d7220 */ /* 0x000fe20000410000 */
[----:B------:R-:W-:Y:S01]  /*4b00*/  LDS R144, [R35.X4+0x20] ;  /* 0x0000200023907984 */ /* 0x000fe20000004800 */
[----:B------:R-:W-:-:S03]  /*4b10*/  FMUL.FTZ R156, R90, R141 ;  /* 0x0000008d5a9c7220 */ /* 0x000fc60000410000 */
[----:B------:R5:W1:Y:S01]  /*4b20*/  MUFU.EX2 R170, R169 ;  /* 0x000000a900aa7308 */ /* 0x000a620000000800 */
[----:B----4-:R-:W-:Y:S02]  /*4b30*/  FFMA.FTZ R158, R135, R146, 1 ;  /* 0x3f800000879e7423 */ /* 0x010fe40000010092 */
[----:B------:R-:W4:Y:S01]  /*4b40*/  LDS R146, [R35.X4+0x28] ;  /* 0x0000280023927984 */ /* 0x000f220000004800 */
[----:B------:R-:W-:Y:S02]  /*4b50*/  FADD.FTZ R152, R164, 1 ;  /* 0x3f800000a4987421 */ /* 0x000fe40000010000 */
[----:B------:R-:W-:Y:S02]  /*4b60*/  FMUL.FTZ R164, R13, R154 ;  /* 0x0000009a0da47220 */ /* 0x000fe40000410000 */
[----:B-----5:R-:W-:Y:S02]  /*4b70*/  FMUL.FTZ R169, R92, R139 ;  /* 0x0000008b5ca97220 */ /* 0x020fe40000410000 */
[----:B0-----:R-:W-:-:S02]  /*4b80*/  FADD.FTZ R166, R166, 1 ;  /* 0x3f800000a6a67421 */ /* 0x001fc40000010000 */
[----:B------:R-:W-:Y:S02]  /*4b90*/  FMUL.FTZ R156, R159, R156 ;  /* 0x0000009c9f9c7220 */ /* 0x000fe40000410000 */
[----:B------:R-:W-:Y:S02]  /*4ba0*/  FMUL.FTZ R169, R142, R169 ;  /* 0x000000a98ea97220 */ /* 0x000fe40000410000 */
[----:B-1----:R-:W-:Y:S01]  /*4bb0*/  FADD.FTZ R154, -R148, 1 ;  /* 0x3f800000949a7421 */ /* 0x002fe20000010100 */
[----:B------:R0:W-:Y:S01]  /*4bc0*/  MUFU.RCP R171, R166 ;  /* 0x000000a600ab7308 */ /* 0x0001e20000001000 */
[----:B------:R-:W-:Y:S02]  /*4bd0*/  FADD.FTZ R150, R160, 1 ;  /* 0x3f800000a0967421 */ /* 0x000fe40000010000 */
[----:B------:R-:W-:Y:S02]  /*4be0*/  FADD.FTZ R160, R168, 1 ;  /* 0x3f800000a8a07421 */ /* 0x000fe40000010000 */
[----:B------:R-:W-:-:S02]  /*4bf0*/  FMUL.FTZ R168, R169, R158 ;  /* 0x0000009ea9a87220 */ /* 0x000fc40000410000 */
[----:B------:R-:W-:Y:S01]  /*4c00*/  FFMA.FTZ R174, R125, R154, 1 ;  /* 0x3f8000007dae7423 */ /* 0x000fe2000001009a */
[----:B------:R-:W-:Y:S01]  /*4c10*/  LDS R169, [R35.X4+0x34] ;  /* 0x0000340023a97984 */ /* 0x000fe20000004800 */
[----:B0-----:R-:W-:Y:S02]  /*4c20*/  FMUL.FTZ R166, R156, R15 ;  /* 0x0000000f9ca67220 */ /* 0x001fe40000410000 */
[----:B------:R-:W-:Y:S01]  /*4c30*/  FADD.FTZ R162, R162, 1 ;  /* 0x3f800000a2a27421 */ /* 0x000fe20000010000 */
[----:B------:R-:W0:Y:S04]  /*4c40*/  LDS R154, [R35.X4+0x30] ;  /* 0x00003000239a7984 */ /* 0x000e280000004800 */
[----:B------:R-:W1:Y:S04]  /*4c50*/  LDS R156, [R35.X4+0x38] ;  /* 0x00003800239c7984 */ /* 0x000e680000004800 */
[----:B------:R-:W5:Y:S01]  /*4c60*/  LDS R158, [R35.X4+0x3c] ;  /* 0x00003c00239e7984 */ /* 0x000f620000004800 */
[----:B------:R2:W0:Y:S01]  /*4c70*/  MUFU.RCP R167, R162 ;  /* 0x000000a200a77308 */ /* 0x0004220000001000 */
[----:B------:R-:W-:-:S02]  /*4c80*/  FADD.FTZ R13, -R157, 1 ;  /* 0x3f8000009d0d7421 */ /* 0x000fc40000010100 */
[----:B------:R-:W-:Y:S01]  /*4c90*/  FADD.FTZ R173, R170, 1 ;  /* 0x3f800000aaad7421 */ /* 0x000fe20000010000 */
[----:B------:R-:W-:Y:S01]  /*4ca0*/  BAR.SYNC.DEFER_BLOCKING 0x0 ;  /* 0x0000000000007b1d */ /* 0x000fe20000010000 */
[----:B------:R-:W-:Y:S02]  /*4cb0*/  FADD.FTZ R15, -R161, 1 ;  /* 0x3f800000a10f7421 */ /* 0x000fe40000010100 */
[----:B--2---:R-:W-:-:S03]  /*4cc0*/  FMUL.FTZ R162, R94, R147 ;  /* 0x000000935ea27220 */ /* 0x004fc60000410000 */
[----:B------:R-:W2:Y:S01]  /*4cd0*/  MUFU.RCP R152, R152 ;  /* 0x0000009800987308 */ /* 0x000ea20000001000 */
[----:B------:R-:W-:Y:S02]  /*4ce0*/  FMUL.FTZ R170, R96, R149 ;  /* 0x0000009560aa7220 */ /* 0x000fe40000410000 */
[----:B------:R-:W-:-:S05]  /*4cf0*/  FMUL.FTZ R162, R157, R162 ;  /* 0x000000a29da27220 */ /* 0x000fca0000410000 */
[----:B------:R-:W0:Y:S01]  /*4d00*/  MUFU.RCP R150, R150 ;  /* 0x0000009600967308 */ /* 0x000e220000001000 */
[----:B------:R-:W-:Y:S02]  /*4d10*/  FFMA.FTZ R13, R134, R13, 1 ;  /* 0x3f800000860d7423 */ /* 0x000fe4000001000d */
[----:B------:R-:W-:Y:S02]  /*4d20*/  FFMA.FTZ R172, R124, R15, 1 ;  /* 0x3f8000007cac7423 */ /* 0x000fe4000001000f */
[----:B------:R-:W-:Y:S02]  /*4d30*/  FADD.FTZ R177, R176, 1 ;  /* 0x3f800000b0b17421 */ /* 0x000fe40000010000 */
[----:B---3--:R-:W-:Y:S02]  /*4d40*/  FMUL.FTZ R175, R98, R151 ;  /* 0x0000009762af7220 */ /* 0x008fe40000410000 */
[----:B------:R-:W-:Y:S01]  /*4d50*/  FMUL.FTZ R15, R161, R170 ;  /* 0x000000aaa10f7220 */ /* 0x000fe20000410000 */
[----:B------:R-:W3:Y:S01]  /*4d60*/  MUFU.RCP R160, R160 ;  /* 0x000000a000a07308 */ /* 0x000ee20000001000 */
[----:B------:R-:W-:-:S02]  /*4d70*/  FMUL.FTZ R170, R162, R13 ;  /* 0x0000000da2aa7220 */ /* 0x000fc40000410000 */
[----:B------:R-:W-:Y:S02]  /*4d80*/  FMUL.FTZ R175, R148, R175 ;  /* 0x000000af94af7220 */ /* 0x000fe40000410000 */
[----:B------:R-:W-:-:S03]  /*4d90*/  FMUL.FTZ R172, R15, R172 ;  /* 0x000000ac0fac7220 */ /* 0x000fc60000410000 */
[----:B------:R-:W1:Y:S01]  /*4da0*/  MUFU.RCP R173, R173 ;  /* 0x000000ad00ad7308 */ /* 0x000e620000001000 */
[----:B0-----:R-:W-:Y:S02]  /*4db0*/  FADD.FTZ R15, -R167, 1 ;  /* 0x3f800000a70f7421 */ /* 0x001fe40000010100 */
[----:B------:R-:W-:-:S05]  /*4dc0*/  FMUL.FTZ R174, R175, R174 ;  /* 0x000000aeafae7220 */ /* 0x000fca0000410000 */
[----:B------:R0:W0:Y:S01]  /*4dd0*/  MUFU.RCP R162, R177 ;  /* 0x000000b100a27308 */ /* 0x0000220000001000 */
[----:B--2---:R-:W-:Y:S02]  /*4de0*/  FADD.FTZ R180, -R152, 1 ;  /* 0x3f80000098b47421 */ /* 0x004fe40000010100 */
[----:B------:R-:W-:Y:S02]  /*4df0*/  FFMA.FTZ R175, R128, R15, 1 ;  /* 0x3f80000080af7423 */ /* 0x000fe4000001000f */
[----:B------:R-:W-:Y:S02]  /*4e00*/  FADD.FTZ R176, -R150, 1 ;  /* 0x3f80000096b07421 */ /* 0x000fe40000010100 */
[----:B------:R-:W-:Y:S02]  /*4e10*/  FMUL.FTZ R15, R100, R153 ;  /* 0x00000099640f7220 */ /* 0x000fe40000410000 */
[----:B------:R-:W-:Y:S02]  /*4e20*/  FFMA.FTZ R182, R129, R180, 1 ;  /* 0x3f80000081b67423 */ /* 0x000fe400000100b4 */
[----:B------:R-:W-:-:S02]  /*4e30*/  FFMA.FTZ R178, R127, R176, 1 ;  /* 0x3f8000007fb27423 */ /* 0x000fc400000100b0 */
[----:B----4-:R-:W-:Y:S02]  /*4e40*/  FMUL.FTZ R180, R99, R146 ;  /* 0x0000009263b47220 */ /* 0x010fe40000410000 */
[----:B------:R-:W-:Y:S02]  /*4e50*/  FMUL.FTZ R15, R150, R15 ;  /* 0x0000000f960f7220 */ /* 0x000fe40000410000 */
[----:B------:R-:W-:Y:S02]  /*4e60*/  FADD.FTZ R13, -R163, 1 ;  /* 0x3f800000a30d7421 */ /* 0x000fe40000010100 */
[----:B------:R-:W-:Y:S02]  /*4e70*/  FMUL.FTZ R176, R97, R144 ;  /* 0x0000009061b07220 */ /* 0x000fe40000410000 */
[----:B0-----:R-:W-:Y:S02]  /*4e80*/  FMUL.FTZ R177, R102, R155 ;  /* 0x0000009b66b17220 */ /* 0x001fe40000410000 */
[----:B------:R-:W-:-:S02]  /*4e90*/  FMUL.FTZ R180, R167, R180 ;  /* 0x000000b4a7b47220 */ /* 0x000fc40000410000 */
[----:B------:R-:W-:Y:S02]  /*4ea0*/  FMUL.FTZ R178, R15, R178 ;  /* 0x000000b20fb27220 */ /* 0x000fe40000410000 */
[----:B------:R-:W-:Y:S02]  /*4eb0*/  FFMA.FTZ R13, R126, R13, 1 ;  /* 0x3f8000007e0d7423 */ /* 0x000fe4000001000d */
[----:B------:R-:W-:Y:S02]  /*4ec0*/  FMUL.FTZ R176, R163, R176 ;  /* 0x000000b0a3b07220 */ /* 0x000fe40000410000 */
[----:B------:R-:W-:Y:S02]  /*4ed0*/  FMUL.FTZ R177, R152, R177 ;  /* 0x000000b198b17220 */ /* 0x000fe40000410000 */
[----:B---3--:R-:W-:Y:S02]  /*4ee0*/  FADD.FTZ R184, -R160, 1 ;  /* 0x3f800000a0b87421 */ /* 0x008fe40000010100 */
[----:B-1----:R-:W-:-:S02]  /*4ef0*/  FADD.FTZ R15, -R173, 1 ;  /* 0x3f800000ad0f7421 */ /* 0x002fc40000010100 */
        /* <DEDUP_REMOVED lines=11> */
[----:B-----5:R-:W-:Y:S01]  /*4fb0*/  FMUL.FTZ R177, R105, R158 ;  /* 0x0000009e69b17220 */ /* 0x020fe20000410000 */
        /* <DEDUP_REMOVED lines=80> */
.L_x_4916:
[----:B------:R-:W-:Y:S05]  /*54c0*/  BSYNC B0 ;  /* 0x0000000000007941 */ /* 0x000fea0003800000 */
.L_x_4915:
        /* <DEDUP_REMOVED lines=82> */
[----:B------:R0:W-:Y:S04]  /*59f0*/  STS [R35.X4+0x10], R122 ;  /* 0x0000107a23007388 */ /* 0x0001e80000004800 */
[----:B------:R-:W-:Y:S01]  /*5a00*/  STS [R35.X4+0x14], R134 ;  /* 0x0000148623007388 */ /* 0x000fe20000004800 */
[----:B-1----:R-:W-:-:S03]  /*5a10*/  IMAD R16, R68, c[0x0][0x210], RZ ;  /* 0x0000840044107a24 */ /* 0x002fc600078e02ff */
[----:B------:R-:W-:Y:S01]  /*5a20*/  STS [R35.X4+0x18], R124 ;  /* 0x0000187c23007388 */ /* 0x000fe20000004800 */
[----:B------:R-:W-:-:S03]  /*5a30*/  IMAD R157, R69, c[0x0][0x214], R16 ;  /* 0x00008500459d7a24 */ /* 0x000fc600078e0210 */
[----:B------:R-:W-:Y:S01]  /*5a40*/  STS [R35.X4+0x1c], R138 ;  /* 0x00001c8a23007388 */ /* 0x000fe20000004800 */
[----:B------:R-:W-:Y:S01]  /*5a50*/  IMAD R16, R72, c[0x0][0x218], RZ ;  /* 0x0000860048107a24 */ /* 0x000fe200078e02ff */
[----:B------:R-:W-:Y:S02]  /*5a60*/  IADD3 R15, R15, R157, RZ ;  /* 0x0000009d0f0f7210 */ /* 0x000fe40007ffe0ff */
[----:B------:R-:W-:Y:S01]  /*5a70*/  STS [R35.X4+0x20], R126 ;  /* 0x0000207e23007388 */ /* 0x000fe20000004800 */
[----:B0-----:R-:W-:-:S03]  /*5a80*/  IMAD R122, R73, c[0x0][0x21c], R16 ;  /* 0x00008700497a7a24 */ /* 0x001fc600078e0210 */
[----:B------:R-:W-:Y:S01]  /*5a90*/  STS [R35.X4+0x24], R142 ;  /* 0x0000248e23007388 */ /* 0x000fe20000004800 */
[----:B------:R-:W-:-:S03]  /*5aa0*/  IMAD.WIDE.U32 R14, R73, c[0x0][0x218], R14 ;  /* 0x00008600490e7a25 */ /* 0x000fc600078e000e */
[----:B------:R-:W-:Y:S02]  /*5ab0*/  STS [R35.X4+0x28], R128 ;  /* 0x0000288023007388 */ /* 0x000fe40000004800 */
[----:B------:R-:W-:Y:S02]  /*5ac0*/  IADD3 R16, P2, R87, R14, RZ ;  /* 0x0000000e57107210 */ /* 0x000fe40007f5e0ff */
[----:B------:R-:W-:Y:S02]  /*5ad0*/  STS [R35.X4+0x2c], R144 ;  /* 0x00002c9023007388 */ /* 0x000fe40000004800 */
[----:B------:R-:W-:Y:S02]  /*5ae0*/  IADD3.X R15, R85, R122, R15, P2, !PT ;  /* 0x0000007a550f7210 */ /* 0x000fe400017fe40f */
        /* <DEDUP_REMOVED lines=45> */
.L_x_4919:
[----:B------:R-:W-:Y:S05]  /*5dc0*/  BSYNC B0 ;  /* 0x0000000000007941 */ /* 0x000fea0003800000 */
.L_x_4918:
        /* <DEDUP_REMOVED lines=25> */
.L_x_4917:
[----:B-1----:R-:W-:Y:S01]  /*5f60*/  FFMA.FTZ R67, R34, R18, R67 ;  /* 0x0000001222437223 */ /* 0x002fe20000010043 */
[----:B------:R-:W-:Y:S01]  /*5f70*/  MOV R14, c[0x0][0x16c] ;  /* 0x00005b00000e7a02 */ /* 0x000fe20000000f00 */
[----:B------:R-:W-:Y:S01]  /*5f80*/  BAR.SYNC.DEFER_BLOCKING 0x0 ;  /* 0x0000000000007b1d */ /* 0x000fe20000010000 */
[----:B------:R-:W-:Y:S01]  /*5f90*/  HFMA2.MMA R168, -RZ, RZ, 0, 0 ;  /* 0x00000000ffa87435 */ /* 0x000fe200000001ff */
[----:B------:R-:W-:Y:S01]  /*5fa0*/  FFMA.FTZ R67, R33, R88, R67 ;  /* 0x0000005821437223 */ /* 0x000fe20000010043 */
[----:B------:R-:W-:Y:S01]  /*5fb0*/  ISETP.GE.AND P0, PT, R14, 0x1, PT ;  /* 0x000000010e00780c */ /* 0x000fe20003f06270 */
[----:B------:R-:W-:Y:S01]  /*5fc0*/  HFMA2.MMA R164, -RZ, RZ, 0, 0 ;  /* 0x00000000ffa47435 */ /* 0x000fe200000001ff */
[----:B------:R-:W-:Y:S01]  /*5fd0*/  FMUL.FTZ R138, R18, R71 ;  /* 0x00000047128a7220 */ /* 0x000fe20000410000 */
[----:B------:R-:W-:Y:S01]  /*5fe0*/  HFMA2.MMA R160, -RZ, RZ, 0, 0 ;  /* 0x00000000ffa07435 */ /* 0x000fe200000001ff */
[----:B------:R-:W-:Y:S01]  /*5ff0*/  FFMA.FTZ R67, R32, R19, R67 ;  /* 0x0000001320437223 */ /* 0x000fe20000010043 */
[----:B------:R-:W-:Y:S01]  /*6000*/  HFMA2.MMA R156, -RZ, RZ, 0, 0 ;  /* 0x00000000ff9c7435 */ /* 0x000fe200000001ff */
[-C--:B------:R-:W-:Y:S01]  /*6010*/  FMUL.FTZ R136, R88, R71.reuse ;  /* 0x0000004758887220 */ /* 0x080fe20000410000 */
        /* <DEDUP_REMOVED lines=8> */
[----:B------:R-:W-:Y:S01]  /*60a0*/  CS2R R106, SRZ ;  /* 0x00000000006a7805 */ /* 0x000fe2000001ff00 */
[----:B------:R-:W-:Y:S01]  /*60b0*/  FFMA.FTZ R67, R29, R94, R67 ;  /* 0x0000005e1d437223 */ /* 0x000fe20000010043 */
[----:B------:R-:W-:Y:S01]  /*60c0*/  MOV R166, RZ ;  /* 0x000000ff00a67202 */ /* 0x000fe20000000f00 */
[-C--:B------:R-:W-:Y:S01]  /*60d0*/  FMUL.FTZ R130, R92, R71.reuse ;  /* 0x000000475c827220 */ /* 0x080fe20000410000 */
[----:B------:R-:W-:Y:S01]  /*60e0*/  MOV R162, RZ ;  /* 0x000000ff00a27202 */ /* 0x000fe20000000f00 */
[----:B------:R-:W-:Y:S01]  /*60f0*/  FFMA.FTZ R67, R28, R96, R67 ;  /* 0x000000601c437223 */ /* 0x000fe20000010043 */
[----:B------:R-:W-:Y:S01]  /*6100*/  MOV R158, RZ ;  /* 0x000000ff009e7202 */ /* 0x000fe20000000f00 */
        /* <DEDUP_REMOVED lines=16> */
[-C--:B0-----:R-:W-:Y:S02]  /*6210*/  FMUL.FTZ R116, R102, R71.reuse ;  /* 0x0000004766747220 */ /* 0x081fe40000410000 */
        /* <DEDUP_REMOVED lines=9> */
[----:B------:R-:W-:Y:S01]  /*62b0*/  IMAD R142, R72, c[0x0][0x198], RZ ;  /* 0x00006600488e7a24 */ /* 0x000fe200078e02ff */
[----:B------:R-:W-:Y:S01]  /*62c0*/  IADD3 R107, R54, -0x1, RZ ;  /* 0xffffffff366b7810 */ /* 0x000fe20007ffe0ff */
[----:B------:R-:W-:Y:S01]  /*62d0*/  IMAD.WIDE.U32 R172, R73, c[0x0][0x198], RZ ;  /* 0x0000660049ac7a25 */ /* 0x000fe200078e00ff */
[----:B------:R-:W-:Y:S01]  /*62e0*/  MOV R175, RZ ;  /* 0x000000ff00af7202 */ /* 0x000fe20000000f00 */
[----:B------:R-:W-:Y:S01]  /*62f0*/  UMOV UR4, URZ ;  /* 0x0000003f00047c82 */ /* 0x000fe20008000000 */
[----:B------:R-:W-:Y:S01]  /*6300*/  MOV R168, RZ ;  /* 0x000000ff00a87202 */ /* 0x000fe20000000f00 */
[----:B------:R-:W-:Y:S01]  /*6310*/  IMAD R15, R14, c[0x0][0x16c], RZ ;  /* 0x00005b000e0f7a24 */ /* 0x000fe200078e02ff */
[----:B------:R-:W-:Y:S01]  /*6320*/  LEA.HI R14, R107, R107, RZ, 0x1 ;  /* 0x0000006b6b0e7211 */ /* 0x000fe200078f08ff */
[----:B------:R-:W-:Y:S01]  /*6330*/  IMAD R113, R73, c[0x0][0x19c], R142 ;  /* 0x0000670049717a24 */ /* 0x000fe200078e028e */
[----:B------:R-:W-:Y:S01]  /*6340*/  LEA R109, P2, R172, c[0x0][0x228], 0x2 ;  /* 0x00008a00ac6d7a11 */ /* 0x000fe200078410ff */
[----:B------:R-:W-:Y:S01]  /*6350*/  IMAD R16, R72, c[0x0][0x180], RZ ;  /* 0x0000600048107a24 */ /* 0x000fe200078e02ff */
[----:B------:R-:W-:Y:S01]  /*6360*/  LOP3.LUT R142, R14, 0xfffffe, RZ, 0xc0, !PT ;  /* 0x00fffffe0e8e7812 */ /* 0x000fe200078ec0ff */
[----:B------:R-:W-:Y:S01]  /*6370*/  IMAD.WIDE R14, R15, 0x8, R10 ;  /* 0x000000080f0e7825 */ /* 0x000fe200078e020a */
[----:B------:R-:W-:-:S02]  /*6380*/  IADD3 R113, R173, R113, RZ ;  /* 0x00000071ad717210 */ /* 0x000fc40007ffe0ff */
[----:B------:R-:W-:Y:S01]  /*6390*/  IADD3 R117, R107, -R142, RZ ;  /* 0x8000008e6b757210 */ /* 0x000fe20007ffe0ff */
[----:B------:R-:W-:Y:S01]  /*63a0*/  IMAD R144, R72, c[0x0][0x1b8], RZ ;  /* 0x00006e0048907a24 */ /* 0x000fe200078e02ff */
[----:B------:R-:W-:Y:S01]  /*63b0*/  LEA.HI.X R172, R172, c[0x0][0x22c], R113, 0x2, P2 ;  /* 0x00008b00acac7a11 */ /* 0x000fe200010f1471 */
[C---:B------:R-:W-:Y:S01]  /*63c0*/  IMAD.WIDE.U32 R170, R73.reuse, c[0x0][0x180], RZ ;  /* 0x0000600049aa7a25 */ /* 0x040fe200078e00ff */
[----:B------:R-:W-:Y:S02]  /*63d0*/  MOV R113, R14 ;  /* 0x0000000e00717202 */ /* 0x000fe40000000f00 */
[----:B------:R-:W-:Y:S01]  /*63e0*/  LEA.HI R14, R54, R54, RZ, 0x1 ;  /* 0x00000036360e7211 */ /* 0x000fe200078f08ff */
[C---:B------:R-:W-:Y:S01]  /*63f0*/  IMAD.WIDE.U32 R140, R73.reuse, c[0x0][0x1b8], RZ ;  /* 0x00006e00498c7a25 */ /* 0x040fe200078e00ff */
[----:B------:R-:W-:Y:S02]  /*6400*/  MOV R174, R15 ;  /* 0x0000000f00ae7202 */ /* 0x000fe40000000f00 */
[----:B------:R-:W-:Y:S01]  /*6410*/  LOP3.LUT R15, R14, 0x3ffffe, RZ, 0xc0, !PT ;  /* 0x003ffffe0e0f7812 */ /* 0x000fe200078ec0ff */
[C---:B------:R-:W-:Y:S01]  /*6420*/  IMAD R115, R73.reuse, c[0x0][0x184], R16 ;  /* 0x0000610049737a24 */ /* 0x040fe200078e0210 */
[----:B------:R-:W-:Y:S01]  /*6430*/  LEA R111, P0, R170, c[0x0][0x220], 0x2 ;  /* 0x00008800aa6f7a11 */ /* 0x000fe200078010ff */
[----:B------:R-:W-:Y:S01]  /*6440*/  IMAD R17, R73, c[0x0][0x1bc], R144 ;  /* 0x00006f0049117a24 */ /* 0x000fe200078e0290 */
[----:B------:R-:W-:-:S02]  /*6450*/  LEA R16, P3, R140, c[0x0][0x230], 0x2 ;  /* 0x00008c008c107a11 */ /* 0x000fc400078610ff */
[----:B------:R-:W-:Y:S02]  /*6460*/  IADD3 R115, R171, R115, RZ ;  /* 0x00000073ab737210 */ /* 0x000fe40007ffe0ff */
[----:B------:R-:W-:Y:S02]  /*6470*/  IADD3 R17, R141, R17, RZ ;  /* 0x000000118d117210 */ /* 0x000fe40007ffe0ff */
[----:B------:R-:W-:Y:S02]  /*6480*/  IADD3 R15, R54, -R15, RZ ;  /* 0x8000000f360f7210 */ /* 0x000fe40007ffe0ff */
[----:B------:R-:W-:Y:S02]  /*6490*/  LEA.HI.X R170, R170, c[0x0][0x224], R115, 0x2, P0 ;  /* 0x00008900aaaa7a11 */ /* 0x000fe400000f1473 */
[----:B------:R-:W-:Y:S02]  /*64a0*/  LEA.HI.X R17, R140, c[0x0][0x234], R17, 0x2, P3 ;  /* 0x00008d008c117a11 */ /* 0x000fe400018f1411 */
[----:B------:R-:W-:-:S02]  /*64b0*/  MOV R115, RZ ;  /* 0x000000ff00737202 */ /* 0x000fc40000000f00 */
[----:B------:R-:W-:Y:S02]  /*64c0*/  MOV R166, RZ ;  /* 0x000000ff00a67202 */ /* 0x000fe40000000f00 */
[----:B------:R-:W-:Y:S02]  /*64d0*/  MOV R164, RZ ;  /* 0x000000ff00a47202 */ /* 0x000fe40000000f00 */
[----:B------:R-:W-:Y:S02]  /*64e0*/  MOV R162, RZ ;  /* 0x000000ff00a27202 */ /* 0x000fe40000000f00 */
[----:B------:R-:W-:Y:S02]  /*64f0*/  MOV R160, RZ ;  /* 0x000000ff00a07202 */ /* 0x000fe40000000f00 */
[----:B------:R-:W-:Y:S02]  /*6500*/  MOV R158, RZ ;  /* 0x000000ff009e7202 */ /* 0x000fe40000000f00 */
        /* <DEDUP_REMOVED lines=10> */
[----:B------:R-:W-:Y:S02]  /*65b0*/  LEA R176, R15, 0xa88, 0xa ;  /* 0x00000a880fb07811 */ /* 0x000fe400078e50ff */
[----:B------:R-:W-:Y:S02]  /*65c0*/  SHF.L.U32 R117, R117, 0x8, RZ ;  /* 0x0000000875757819 */ /* 0x000fe400000006ff */
.L_x_4925:
        /* <DEDUP_REMOVED lines=10> */
[----:B------:R-:W-:-:S04]  /*6670*/  ISETP.NE.AND P0, PT, R165, RZ, PT ;  /* 0x000000ffa500720c */ /* 0x000fc80003f05270 */
[----:B------:R-:W-:Y:S01]  /*6680*/  ISETP.LT.OR P3, PT, R54, 0x2, P0 ;  /* 0x000000023600780c */ /* 0x000fe20000761670 */
[----:B------:R-:W-:-:S12]  /*6690*/  HFMA2.MMA R137, -RZ, RZ, 0, 0 ;  /* 0x00000000ff897435 */ /* 0x000fd800000001ff */
        /* <DEDUP_REMOVED lines=18> */
[----:B------:R-:W0:Y:S02]  /*67c0*/  MUFU.EX2 R182, R182 ;  /* 0x000000b600b67308 */ /* 0x000e240000000800 */
[----:B0-----:R0:W-:Y:S04]  /*67d0*/  STS [R123.X4+0xa88], R182 ;  /* 0x000a88b67b007388 */ /* 0x0011e80000004800 */
[----:B------:R-:W-:Y:S06]  /*67e0*/  BAR.SYNC.DEFER_BLOCKING 0x0 ;  /* 0x0000000000007b1d */ /* 0x000fec0000010000 */
[----:B------:R1:W5:Y:S01]  /*67f0*/  @!P3 LDG.E R137, [R14.64+0x4] ;  /* 0x000004060e89b981 */ /* 0x000362000c1e1900 */
[----:B------:R-:W-:Y:S01]  /*6800*/  ISETP.NE.AND P3, PT, R65, 0x1f, PT ;  /* 0x0000001f4100780c */ /* 0x000fe20003f65270 */
[----:B------:R-:W-:-:S02]  /*6810*/  FMUL.FTZ R125, R206, R82 ;  /* 0x00000052ce7d7220 */ /* 0x000fc40000410000 */
[----:B------:R-:W-:-:S10]  /*6820*/  FMUL.FTZ R190, R206, R95 ;  /* 0x0000005fcebe7220 */ /* 0x000fd40000410000 */
[----:B------:R3:W4:Y:S01]  /*6830*/  @P3 LDS R171, [R65.X4+0x128c] ;  /* 0x00128c0041ab3984 */ /* 0x0007220000004800 */
        /* <DEDUP_REMOVED lines=11> */
[C---:B------:R-:W-:Y:S02]  /*68f0*/  FMUL.FTZ R151, R206.reuse, R89 ;  /* 0x00000059ce977220 */ /* 0x040fe40000410000 */
[C---:B------:R-:W-:Y:S02]  /*6900*/  FMUL.FTZ R149, R206.reuse, R84 ;  /* 0x00000054ce957220 */ /* 0x040fe40000410000 */
[C---:B------:R-:W-:Y:S02]  /*6910*/  FMUL.FTZ R198, R206.reuse, R91 ;  /* 0x0000005bcec67220 */ /* 0x040fe40000410000 */
[----:B------:R-:W-:Y:S01]  /*6920*/  FMUL.FTZ R206, R206, R86 ;  /* 0x00000056cece7220 */ /* 0x000fe20000410000 */
[----:B------:R-:W0:Y:S01]  /*6930*/  MUFU.EX2 R129, R129 ;  /* 0x0000008100817308 */ /* 0x000e220000000800 */
[----:B--2---:R-:W-:-:S07]  /*6940*/  FMUL.FTZ R161, R121, R178 ;  /* 0x000000b279a17220 */ /* 0x004fce0000410000 */
[----:B------:R-:W2:Y:S01]  /*6950*/  MUFU.EX2 R196, R196 ;  /* 0x000000c400c47308 */ /* 0x000ea20000000800 */
[----:B------:R-:W-:Y:S02]  /*6960*/  FMUL.FTZ R178, R33, R82 ;  /* 0x0000005221b27220 */ /* 0x000fe40000410000 */
[----:B------:R-:W-:-:S05]  /*6970*/  FMUL.FTZ R167, R103, R161 ;  /* 0x000000a167a77220 */ /* 0x000fca0000410000 */
[----:B------:R-:W0:Y:S01]  /*6980*/  MUFU.EX2 R131, R131 ;  /* 0x0000008300837308 */ /* 0x000e220000000800 */
        /* <DEDUP_REMOVED lines=9> */
[----:B------:R-:W2:Y:S08]  /*6a20*/  MUFU.EX2 R198, R198 ;  /* 0x000000c600c67308 */ /* 0x000eb00000000800 */
[----:B------:R-:W2:Y:S01]  /*6a30*/  MUFU.EX2 R206, R206 ;  /* 0x000000ce00ce7308 */ /* 0x000ea20000000800 */
[----:B------:R-:W-:-:S02]  /*6a40*/  FMUL.FTZ R163, R104, R161 ;  /* 0x000000a168a37220 */ /* 0x000fc40000410000 */
[----:B0-----:R-:W-:Y:S02]  /*6a50*/  FMUL.FTZ R228, R182, R125 ;  /* 0x0000007db6e47220 */ /* 0x001fe40000410000 */
[----:B-1----:R-:W-:Y:S02]  /*6a60*/  FFMA.FTZ R14, R125, R159, R178 ;  /* 0x0000009f7d0e7223 */ /* 0x002fe400000100b2 */
[----:B------:R-:W-:Y:S02]  /*6a70*/  FFMA.FTZ R15, R190, R169, R167 ;  /* 0x000000a9be0f7223 */ /* 0x000fe400000100a7 */
        /* <DEDUP_REMOVED lines=13> */
[----:B------:R-:W-:Y:S02]  /*6b50*/  FMUL.FTZ R123, R21, R86 ;  /* 0x00000056157b7220 */ /* 0x000fe40000410000 */
[----:B------:R-:W-:-:S02]  /*6b60*/  FMUL.FTZ R161, R101, R161 ;  /* 0x000000a165a17220 */ /* 0x000fc40000410000 */
[C---:B------:R-:W-:Y:S02]  /*6b70*/  FMUL.FTZ R228, R129.reuse, R228 ;  /* 0x000000e481e47220 */ /* 0x040fe40000410000 */
[----:B------:R-:W-:Y:S02]  /*6b80*/  FFMA.FTZ R14, R129, R14, R224 ;  /* 0x0000000e810e7223 */ /* 0x000fe400000100e0 */
[----:B--2---:R-:W-:Y:S01]  /*6b90*/  FFMA.FTZ R173, R196, R15, R163 ;  /* 0x0000000fc4ad7223 */ /* 0x004fe200000100a3 */
[----:B------:R-:W-:Y:S05]  /*6ba0*/  @P3 BRA `(.L_x_4922) ;  /* 0x0000004000003947 */ /* 0x000fea0003800000 */
[----:B---34-:R-:W-:Y:S02]  /*6bb0*/  ISETP.NE.AND P4, PT, R54, c[0x0][0x174], PT ;  /* 0x00005d0036007a0c */ /* 0x018fe40003f85270 */
[----:B------:R-:W-:-:S11]  /*6bc0*/  MOV R171, 0x3f800000 ;  /* 0x3f80000000ab7802 */ /* 0x000fd60000000f00 */
[----:B------:R-:W-:-:S05]  /*6bd0*/  @P4 IADD3 R15, R176, R115, RZ ;  /* 0x00000073b00f4210 */ /* 0x000fca0007ffe0ff */
[----:B------:R0:W1:Y:S02]  /*6be0*/  @P4 LDS R171, [R15] ;  /* 0x000000000fab4984 */ /* 0x0000640000000800 */
.L_x_4922:
[----:B---34-:R-:W-:Y:S05]  /*6bf0*/  BSYNC B0 ;  /* 0x0000000000007941 */ /* 0x018fea0003800000 */
.L_x_4921:
[----:B01----:R-:W-:Y:S01]  /*6c00*/  FMUL.FTZ R15, R190, R171 ;  /* 0x000000abbe0f7220 */ /* 0x003fe20000410000 */
[----:B------:R-:W-:Y:S01]  /*6c10*/  ISETP.GE.AND P4, PT, R64, 0x1, PT ;  /* 0x000000014000780c */ /* 0x000fe20003f86270 */
[----:B------:R-:W-:Y:S01]  /*6c20*/  FFMA.FTZ R14, R131, R14, R222 ;  /* 0x0000000e830e7223 */ /* 0x000fe200000100de */
[----:B------:R-:W-:Y:S01]  /*6c30*/  ISETP.NE.AND P5, PT, R165, 0x1f, PT ;  /* 0x0000001fa500780c */ /* 0x000fe20003fa5270 */
[----:B------:R-:W-:Y:S01]  /*6c40*/  FMUL.FTZ R228, R131, R228 ;  /* 0x000000e483e47220 */ /* 0x000fe20000410000 */
[----:B------:R-:W-:Y:S01]  /*6c50*/  ISETP.GE.OR P0, PT, R54, c[0x0][0x174], P0 ;  /* 0x00005d0036007a0c */ /* 0x000fe20000706670 */
[----:B------:R-:W-:Y:S01]  /*6c60*/  FFMA.FTZ R177, R206, R173, R161 ;  /* 0x000000adceb17223 */ /* 0x000fe200000100a1 */
[----:B------:R-:W-:Y:S01]  /*6c70*/  BSSY B0, `(.L_x_4923) ;  /* 0x0000149000007945 */ /* 0x000fe20003800000 */
[----:B------:R-:W-:Y:S02]  /*6c80*/  FMUL.FTZ R173, R196, R15 ;  /* 0x0000000fc4ad7220 */ /* 0x000fe40000410000 */
        /* <DEDUP_REMOVED lines=74> */
[----:B------:R-:W-:Y:S01]  /*7130*/  MOV R14, 0x3f800000 ;  /* 0x3f800000000e7802 */ /* 0x000fe20000000f00 */
[----:B-1----:R-:W-:-:S03]  /*7140*/  @P4 FMUL.FTZ R230, R230, R15 ;  /* 0x0000000fe6e64220 */ /* 0x002fc60000410000 */
[----:B------:R-:W0:Y:S01]  /*7150*/  SHFL.UP PT, R181, R177, 0x8, RZ ;  /* 0x05000000b1b57989 */ /* 0x000e2200000e00ff */
[----:B------:R-:W-:Y:S01]  /*7160*/  ISETP.GE.AND P4, PT, R64, 0x8, PT ;  /* 0x000000084000780c */ /* 0x000fe20003f86270 */
[----:B------:R-:W-:Y:S01]  /*7170*/  HFMA2.MMA R15, -RZ, RZ, 0, 0 ;  /* 0x00000000ff0f7435 */ /* 0x000fe200000001ff */
        /* <DEDUP_REMOVED lines=24> */
[----:B---3--:R-:W-:-:S03]  /*7300*/  @!P4 FMUL.FTZ R228, R228, R183 ;  /* 0x000000b7e4e4c220 */ /* 0x008fc60000410000 */
        /* <DEDUP_REMOVED lines=10> */
[----:B------:R-:W-:Y:S02]  /*73b0*/  FFMA.FTZ R159, R125, R179, R178 ;  /* 0x000000b37d9f7223 */ /* 0x000fe400000100b2 */
[----:B------:R-:W-:Y:S02]  /*73c0*/  FFMA.FTZ R182, R232, R171, R169 ;  /* 0x000000abe8b67223 */ /* 0x000fe400000100a9 */
[----:B------:R-:W-:Y:S02]  /*73d0*/  FFMA.FTZ R137, R18, R179, RZ ;  /* 0x000000b312897223 */ /* 0x000fe400000100ff */
        /* <DEDUP_REMOVED lines=68> */
[----:B0-----:R-:W-:Y:S02]  /*7820*/  @!P0 FADD.FTZ R131, R131, R196 ;  /* 0x000000c483838221 */ /* 0x001fe40000010000 */
[-C--:B------:R-:W-:Y:S02]  /*7830*/  FFMA.FTZ R159, R26, -R75.reuse, R171 ;  /* 0x8000004b1a9f7223 */ /* 0x080fe400000100ab */
[----:B------:R-:W-:Y:S01]  /*7840*/  FMUL.FTZ R157, R210, R75 ;  /* 0x0000004bd29d7220 */ /* 0x000fe20000410000 */
[----:B------:R-:W0:Y:S01]  /*7850*/  SHFL.DOWN PT, R216, R131, 0x2, 0x1f ;  /* 0x08401f0083d87f89 */ /* 0x000e2200000e0000 */
[----:B------:R-:W-:Y:S02]  /*7860*/  FFMA.FTZ R190, R151, R153, R190 ;  /* 0x0000009997be7223 */ /* 0x000fe400000100be */
[----:B------:R-:W-:Y:S02]  /*7870*/  FADD.FTZ R196, -R121, R155 ;  /* 0x0000009b79c47221 */ /* 0x000fe40000010100 */
[----:B------:R-:W-:-:S02]  /*7880*/  FMUL.FTZ R121, R220, R74 ;  /* 0x0000004adc797220 */ /* 0x000fc40000410000 */
[----:B------:R-:W-:Y:S02]  /*7890*/  FFMA.FTZ R190, R157, R159, R190 ;  /* 0x0000009f9dbe7223 */ /* 0x000fe400000100be */
[-C--:B------:R-:W-:Y:S02]  /*78a0*/  FMUL.FTZ R155, R226, R89.reuse ;  /* 0x00000059e29b7220 */ /* 0x080fe40000410000 */
[----:B------:R-:W-:Y:S02]  /*78b0*/  FFMA.FTZ R198, R24, -R89, R202 ;  /* 0x8000005918c67223 */ /* 0x000fe400000100ca */
[----:B------:R-:W-:Y:S02]  /*78c0*/  FFMA.FTZ R190, R121, R196, R190 ;  /* 0x000000c479be7223 */ /* 0x000fe400000100be */
[-C--:B------:R-:W-:Y:S02]  /*78d0*/  FMUL.FTZ R161, R230, R84.reuse ;  /* 0x00000054e6a17220 */ /* 0x080fe40000410000 */
[----:B------:R-:W-:-:S02]  /*78e0*/  FFMA.FTZ R200, R23, -R84, R200 ;  /* 0x8000005417c87223 */ /* 0x000fc400000100c8 */
[----:B------:R-:W-:Y:S02]  /*78f0*/  FFMA.FTZ R190, R155, R198, R190 ;  /* 0x000000c69bbe7223 */ /* 0x000fe400000100be */
[-C--:B------:R-:W-:Y:S02]  /*7900*/  FMUL.FTZ R163, R218, R91.reuse ;  /* 0x0000005bdaa37220 */ /* 0x080fe40000410000 */
[----:B------:R-:W-:Y:S02]  /*7910*/  FFMA.FTZ R202, R22, -R91, R177 ;  /* 0x8000005b16ca7223 */ /* 0x000fe400000100b1 */
[----:B------:R-:W-:Y:S02]  /*7920*/  FFMA.FTZ R190, R161, R200, R190 ;  /* 0x000000c8a1be7223 */ /* 0x000fe400000100be */
[----:B------:R-:W-:Y:S02]  /*7930*/  FADD.FTZ R206, -R123, R206 ;  /* 0x000000ce7bce7221 */ /* 0x000fe40000010100 */
[----:B------:R-:W-:-:S02]  /*7940*/  FMUL.FTZ R123, R222, R86 ;  /* 0x00000056de7b7220 */ /* 0x000fc40000410000 */
[----:B------:R-:W-:Y:S02]  /*7950*/  FFMA.FTZ R190, R163, R202, R190 ;  /* 0x000000caa3be7223 */ /* 0x000fe400000100be */
[-C--:B------:R-:W-:Y:S02]  /*7960*/  FMUL.FTZ R167, R224, R93.reuse ;  /* 0x0000005de0a77220 */ /* 0x080fe40000410000 */
[----:B------:R-:W-:Y:S02]  /*7970*/  FFMA.FTZ R212, R20, -R93, R212 ;  /* 0x8000005d14d47223 */ /* 0x000fe400000100d4 */
[----:B------:R-:W-:Y:S02]  /*7980*/  FFMA.FTZ R190, R123, R206, R190 ;  /* 0x000000ce7bbe7223 */ /* 0x000fe400000100be */
[----:B0-----:R-:W-:Y:S02]  /*7990*/  @!P2 FADD.FTZ R131, R131, R216 ;  /* 0x000000d88383a221 */ /* 0x001fe40000010000 */
[----:B------:R-:W-:-:S02]  /*79a0*/  FMUL.FTZ R169, R182, R95 ;  /* 0x0000005fb6a97220 */ /* 0x000fc40000410000 */
[----:B------:R-:W-:Y:S01]  /*79b0*/  FFMA.FTZ R216, R0, -R95, R181 ;  /* 0x8000005f00d87223 */ /* 0x000fe200000100b5 */
[----:B------:R-:W0:Y:S01]  /*79c0*/  SHFL.DOWN PT, R232, R131, 0x4, 0x1f ;  /* 0x08801f0083e87f89 */ /* 0x000e2200000e0000 */
[----:B------:R-:W-:Y:S02]  /*79d0*/  FFMA.FTZ R190, R167, R212, R190 ;  /* 0x000000d4a7be7223 */ /* 0x000fe400000100be */
[----:B------:R-:W-:Y:S02]  /*79e0*/  FADD.FTZ R118, R155, R118 ;  /* 0x000000769b767221 */ /* 0x000fe40000010000 */
[----:B------:R-:W-:Y:S02]  /*79f0*/  FFMA.FTZ R190, R169, R216, R190 ;  /* 0x000000d8a9be7223 */ /* 0x000fe400000100be */
[C---:B------:R-:W-:Y:S02]  /*7a00*/  FFMA.FTZ R15, R228.reuse, R15, R173 ;  /* 0x0000000fe40f7223 */ /* 0x040fe400000100ad */
[----:B------:R-:W-:Y:S01]  /*7a10*/  FMUL.FTZ R14, R228, R14 ;  /* 0x0000000ee40e7220 */ /* 0x000fe20000410000 */
[----:B------:R-:W1:Y:S01]  /*7a20*/  SHFL.DOWN PT, R171, R190, 0x1, 0x1f ;  /* 0x08201f00beab7f89 */ /* 0x000e6200000e0000 */
[----:B------:R-:W-:-:S02]  /*7a30*/  FADD.FTZ R120, R121, R120 ;  /* 0x0000007879787221 */ /* 0x000fc40000010000 */
[----:B------:R-:W-:Y:S01]  /*7a40*/  FMUL.FTZ R121, R119, R230 ;  /* 0x000000e677797220 */ /* 0x000fe20000410000 */
[----:B------:R2:W-:Y:S01]  /*7a50*/  @!P1 STS.64 [UR4+0x1308], R14 ;  /* 0x0013080eff009988 */ /* 0x0005e20008000a04 */
[----:B------:R-:W-:Y:S02]  /*7a60*/  FADD.FTZ R126, R149, R126 ;  /* 0x0000007e957e7221 */ /* 0x000fe40000010000 */
[----:B------:R-:W-:Y:S02]  /*7a70*/  FADD.FTZ R112, R123, R112 ;  /* 0x000000707b707221 */ /* 0x000fe40000010000 */
[----:B------:R-:W-:Y:S02]  /*7a80*/  FMUL.FTZ R123, R119, R220 ;  /* 0x000000dc777b7220 */ /* 0x000fe40000410000 */
[----:B------:R-:W-:Y:S02]  /*7a90*/  FMUL.FTZ R121, R121, R200 ;  /* 0x000000c879797220 */ /* 0x000fe40000410000 */
[----:B------:R-:W-:-:S02]  /*7aa0*/  FMUL.FTZ R123, R123, R196 ;  /* 0x000000c47b7b7220 */ /* 0x000fc40000410000 */
[----:B0-----:R-:W-:Y:S02]  /*7ab0*/  @!P3 FADD.FTZ R131, R131, R232 ;  /* 0x000000e88383b221 */ /* 0x001fe40000010000 */
[C---:B--2---:R-:W-:Y:S02]  /*7ac0*/  FMUL.FTZ R14, R119.reuse, R210 ;  /* 0x000000d2770e7220 */ /* 0x044fe40000410000 */
[C---:B------:R-:W-:Y:S01]  /*7ad0*/  FMUL.FTZ R15, R119.reuse, R226 ;  /* 0x000000e2770f7220 */ /* 0x040fe20000410000 */
[----:B------:R-:W0:Y:S01]  /*7ae0*/  SHFL.DOWN PT, R232, R131, 0x8, 0x1f ;  /* 0x09001f0083e87f89 */ /* 0x000e2200000e0000 */
[----:B------:R-:W-:Y:S02]  /*7af0*/  FMUL.FTZ R159, R14, R159 ;  /* 0x0000009f0e9f7220 */ /* 0x000fe40000410000 */
[----:B------:R-:W-:Y:S02]  /*7b00*/  FMUL.FTZ R14, R119, R214 ;  /* 0x000000d6770e7220 */ /* 0x000fe40000410000 */
[----:B-1----:R-:W-:Y:S01]  /*7b10*/  @!P0 FADD.FTZ R190, R190, R171 ;  /* 0x000000abbebe8221 */ /* 0x002fe20000010000 */
[----:B------:R-:W-:Y:S01]  /*7b20*/  ISETP.GT.AND P0, PT, R64, 0x17, PT ;  /* 0x000000174000780c */ /* 0x000fe20003f04270 */
[----:B------:R-:W-:-:S02]  /*7b30*/  FMUL.FTZ R15, R15, R198 ;  /* 0x000000c60f0f7220 */ /* 0x000fc40000410000 */
[----:B------:R-:W-:Y:S01]  /*7b40*/  FMUL.FTZ R153, R14, R153 ;  /* 0x000000990e997220 */ /* 0x000fe20000410000 */
[----:B------:R-:W1:Y:S01]  /*7b50*/  SHFL.DOWN PT, R171, R190, 0x2, 0x1f ;  /* 0x08401f00beab7f89 */ /* 0x000e6200000e0000 */
[----:B------:R-:W-:Y:S02]  /*7b60*/  FFMA.FTZ R15, R24, R226, R15 ;  /* 0x000000e2180f7223 */ /* 0x000fe4000001000f */
[----:B------:R-:W-:Y:S02]  /*7b70*/  FMUL.FTZ R14, R119, R208 ;  /* 0x000000d0770e7220 */ /* 0x000fe40000410000 */
[----:B------:R-:W-:Y:S02]  /*7b80*/  FFMA.FTZ R121, R23, R230, R121 ;  /* 0x000000e617797223 */ /* 0x000fe40000010079 */
[----:B------:R-:W-:Y:S02]  /*7b90*/  FFMA.FTZ R123, R25, R220, R123 ;  /* 0x000000dc197b7223 */ /* 0x000fe4000001007b */
[----:B------:R-:W-:-:S02]  /*7ba0*/  FADD.FTZ R158, R15, R158 ;  /* 0x0000009e0f9e7221 */ /* 0x000fc40000010000 */
[----:B------:R-:W-:Y:S02]  /*7bb0*/  FMUL.FTZ R147, R14, R147 ;  /* 0x000000930e937220 */ /* 0x000fe40000410000 */
[----:B------:R-:W-:Y:S02]  /*7bc0*/  FADD.FTZ R160, R121, R160 ;  /* 0x000000a079a07221 */ /* 0x000fe40000010000 */
[----:B0-----:R-:W-:Y:S02]  /*7bd0*/  @!P0 FADD.FTZ R131, R131, R232 ;  /* 0x000000e883838221 */ /* 0x001fe40000010000 */
[C---:B------:R-:W-:Y:S02]  /*7be0*/  FMUL.FTZ R15, R119.reuse, R222 ;  /* 0x000000de770f7220 */ /* 0x040fe40000410000 */
[C---:B------:R-:W-:Y:S01]  /*7bf0*/  FMUL.FTZ R14, R119.reuse, R204 ;  /* 0x000000cc770e7220 */ /* 0x040fe20000410000 */
[----:B------:R-:W0:Y:S01]  /*7c00*/  SHFL.DOWN PT, R232, R131, 0x10, 0x1f ;  /* 0x0a001f0083e87f89 */ /* 0x000e2200000e0000 */
[----:B------:R-:W-:-:S02]  /*7c10*/  FMUL.FTZ R121, R119, R224 ;  /* 0x000000e077797220 */ /* 0x000fc40000410000 */
[----:B------:R-:W-:Y:S02]  /*7c20*/  FADD.FTZ R156, R123, R156 ;  /* 0x0000009c7b9c7221 */ /* 0x000fe40000010000 */
[----:B-1----:R-:W-:Y:S01]  /*7c30*/  @!P2 FADD.FTZ R190, R190, R171 ;  /* 0x000000abbebea221 */ /* 0x002fe20000010000 */
[----:B------:R-:W-:Y:S01]  /*7c40*/  ISETP.GT.AND P2, PT, R64, 0xf, PT ;  /* 0x0000000f4000780c */ /* 0x000fe20003f44270 */
[----:B------:R-:W-:Y:S02]  /*7c50*/  FMUL.FTZ R123, R119, R218 ;  /* 0x000000da777b7220 */ /* 0x000fe40000410000 */
[----:B------:R-:W-:Y:S01]  /*7c60*/  FMUL.FTZ R15, R15, R206 ;  /* 0x000000ce0f0f7220 */ /* 0x000fe20000410000 */
[----:B------:R-:W1:Y:S01]  /*7c70*/  SHFL.DOWN PT, R171, R190, 0x4, 0x1f ;  /* 0x08801f00beab7f89 */ /* 0x000e6200000e0000 */
[----:B------:R-:W-:Y:S02]  /*7c80*/  FMUL.FTZ R127, R14, R127 ;  /* 0x0000007f0e7f7220 */ /* 0x000fe40000410000 */
[----:B------:R-:W-:-:S02]  /*7c90*/  FMUL.FTZ R14, R119, R180 ;  /* 0x000000b4770e7220 */ /* 0x000fc40000410000 */
[----:B------:R-:W-:Y:S02]  /*7ca0*/  FMUL.FTZ R121, R121, R212 ;  /* 0x000000d479797220 */ /* 0x000fe40000410000 */
[----:B------:R-:W-:Y:S02]  /*7cb0*/  FMUL.FTZ R123, R123, R202 ;  /* 0x000000ca7b7b7220 */ /* 0x000fe40000410000 */
[----:B------:R-:W-:Y:S02]  /*7cc0*/  FFMA.FTZ R15, R21, R222, R15 ;  /* 0x000000de150f7223 */ /* 0x000fe4000001000f */
[----:B------:R-:W-:Y:S02]  /*7cd0*/  FMUL.FTZ R141, R14, R141 ;  /* 0x0000008d0e8d7220 */ /* 0x000fe40000410000 */
[----:B------:R-:W-:Y:S02]  /*7ce0*/  FFMA.FTZ R121, R20, R224, R121 ;  /* 0x000000e014797223 */ /* 0x000fe40000010079 */
[----:B------:R-:W-:-:S02]  /*7cf0*/  FFMA.FTZ R123, R22, R218, R123 ;  /* 0x000000da167b7223 */ /* 0x000fc4000001007b */
[----:B------:R-:W-:Y:S02]  /*7d00*/  FADD.FTZ R164, R15, R164 ;  /* 0x000000a40fa47221 */ /* 0x000fe40000010000 */
[----:B0-----:R-:W-:Y:S02]  /*7d10*/  @!P2 FADD.FTZ R131, R131, R232 ;  /* 0x000000e88383a221 */ /* 0x001fe40000010000 */
[C---:B------:R-:W-:Y:S02]  /*7d20*/  FMUL.FTZ R15, R119.reuse, R182 ;  /* 0x000000b6770f7220 */ /* 0x040fe40000410000 */
[----:B------:R-:W-:Y:S02]  /*7d30*/  FMUL.FTZ R14, R119, R194 ;  /* 0x000000c2770e7220 */ /* 0x000fe40000410000 */
[----:B-1----:R-:W-:Y:S02]  /*7d40*/  @!P3 FADD.FTZ R190, R190, R171 ;  /* 0x000000abbebeb221 */ /* 0x002fe40000010000 */
[----:B------:R-:W-:-:S02]  /*7d50*/  FFMA.FTZ R141, R30, R180, R141 ;  /* 0x000000b41e8d7223 */ /* 0x000fc4000001008d */
[----:B------:R-:W-:Y:S01]  /*7d60*/  FADD.FTZ R166, R121, R166 ;  /* 0x000000a679a67221 */ /* 0x000fe20000010000 */
[----:B------:R-:W0:Y:S01]  /*7d70*/  SHFL.DOWN PT, R155, R190, 0x8, 0x1f ;  /* 0x09001f00be9b7f89 */ /* 0x000e2200000e0000 */
[C---:B------:R-:W-:Y:S02]  /*7d80*/  FMUL.FTZ R180, R119.reuse, R192 ;  /* 0x000000c077b47220 */ /* 0x040fe40000410000 */
[C---:B------:R-:W-:Y:S02]  /*7d90*/  FMUL.FTZ R121, R119.reuse, R186 ;  /* 0x000000ba77797220 */ /* 0x040fe40000410000 */
[----:B------:R-:W-:Y:S02]  /*7da0*/  FMUL.FTZ R119, R119, R184 ;  /* 0x000000b877777220 */ /* 0x000fe40000410000 */
[----:B------:R-:W-:Y:S02]  /*7db0*/  FADD.FTZ R162, R123, R162 ;  /* 0x000000a27ba27221 */ /* 0x000fe40000010000 */
[----:B------:R-:W-:Y:S01]  /*7dc0*/  FMUL.FTZ R123, R15, R216 ;  /* 0x000000d80f7b7220 */ /* 0x000fe20000410000 */
[----:B------:R-:W-:Y:S01]  /*7dd0*/  MOV R15, R131 ;  /* 0x00000083000f7202 */ /* 0x000fe20000000f00 */
[----:B------:R-:W-:-:S02]  /*7de0*/  FMUL.FTZ R137, R14, R137 ;  /* 0x000000890e897220 */ /* 0x000fc40000410000 */
[----:B------:R-:W-:Y:S02]  /*7df0*/  FMUL.FTZ R133, R180, R133 ;  /* 0x00000085b4857220 */ /* 0x000fe40000410000 */
[----:B------:R-:W-:Y:S02]  /*7e00*/  FMUL.FTZ R121, R121, R178 ;  /* 0x000000b279797220 */ /* 0x000fe40000410000 */
[----:B------:R-:W-:Y:S02]  /*7e10*/  FMUL.FTZ R119, R119, R188 ;  /* 0x000000bc77777220 */ /* 0x000fe40000410000 */
[----:B------:R-:W-:Y:S02]  /*7e20*/  FFMA.FTZ R159, R26, R210, R159 ;  /* 0x000000d21a9f7223 */ /* 0x000fe4000001009f */
[----:B------:R-:W-:Y:S02]  /*7e30*/  FFMA.FTZ R153, R27, R214, R153 ;  /* 0x000000d61b997223 */ /* 0x000fe40000010099 */
[----:B------:R-:W-:-:S02]  /*7e40*/  FFMA.FTZ R147, R28, R208, R147 ;  /* 0x000000d01c937223 */ /* 0x000fc40000010093 */
[----:B0-----:R-:W-:Y:S01]  /*7e50*/  @!P0 FADD.FTZ R190, R190, R155 ;  /* 0x0000009bbebe8221 */ /* 0x001fe20000010000 */
[----:B------:R-:W-:Y:S01]  /*7e60*/  ISETP.NE.AND P0, PT, R64, RZ, PT ;  /* 0x000000ff4000720c */ /* 0x000fe20003f05270 */
[----:B------:R-:W-:Y:S02]  /*7e70*/  FFMA.FTZ R127, R29, R204, R127 ;  /* 0x000000cc1d7f7223 */ /* 0x000fe4000001007f */
[----:B------:R-:W-:Y:S01]  /*7e80*/  FFMA.FTZ R123, R0, R182, R123 ;  /* 0x000000b6007b7223 */ /* 0x000fe2000001007b */
[----:B------:R-:W0:Y:S01]  /*7e90*/  SHFL.DOWN PT, R149, R190, 0x10, 0x1f ;  /* 0x0a001f00be957f89 */ /* 0x000e2200000e0000 */
[----:B------:R-:W-:Y:S02]  /*7ea0*/  FFMA.FTZ R137, R31, R194, R137 ;  /* 0x000000c21f897223 */ /* 0x000fe40000010089 */
[----:B------:R-:W-:Y:S02]  /*7eb0*/  FFMA.FTZ R133, R32, R192, R133 ;  /* 0x000000c020857223 */ /* 0x000fe40000010085 */
[----:B------:R-:W-:-:S02]  /*7ec0*/  FFMA.FTZ R121, R33, R186, R121 ;  /* 0x000000ba21797223 */ /* 0x000fc40000010079 */
        /* <DEDUP_REMOVED lines=11> */
[----:B------:R-:W-:Y:S01]  /*7f80*/  FADD.FTZ R130, R143, R130 ;  /* 0x000000828f827221 */ /* 0x000fe20000010000 */
[----:B------:R-:W-:Y:S01]  /*7f90*/  MOV R14, R190 ;  /* 0x000000be000e7202 */ /* 0x000fe20000000f00 */
[----:B------:R-:W-:-:S02]  /*7fa0*/  FADD.FTZ R150, R147, R150 ;  /* 0x0000009693967221 */ /* 0x000fc40000010000 */
[----:B------:R-:W-:Y:S02]  /*7fb0*/  FADD.FTZ R132, R139, R132 ;  /* 0x000000848b847221 */ /* 0x000fe40000010000 */
[----:B------:R0:W-:Y:S01]  /*7fc0*/  @!P0 STS.64 [0x858], R14 ;  /* 0x0008580eff008388 */ /* 0x0001e20000000a00 */
        /* <DEDUP_REMOVED lines=19> */
.L_x_4924:
[----:B0-----:R-:W-:Y:S05]  /*8100*/  BSYNC B0 ;  /* 0x0000000000007941 */ /* 0x001fea0003800000 */
.L_x_4923:
        /* <DEDUP_REMOVED lines=21> */
.L_x_4920:
        /* <DEDUP_REMOVED lines=48> */
[----:B------:R-:W-:Y:S02]  /*8560*/  ISETP.GE.AND P5, PT, R0, R27, PT ;  /* 0x0000001b0000720c */ /* 0x000fe40003fa6270 */
        /* <DEDUP_REMOVED lines=36> */
[----:B------:R-:W-:Y:S01]  /*87b0*/  FSETP.GTU.FTZ.AND P2, PT, R2, 20, PT ;  /* 0x41a000000200780b */ /* 0x000fe20003f5c000 */
[----:B--2---:R-:W-:-:S03]  /*87c0*/  FADD.FTZ R26, R29, R70 ;  /* 0x000000461d1a7221 */ /* 0x004fc60000010000 */
[----:B------:R-:W-:Y:S01]  /*87d0*/  FSETP.GTU.FTZ.AND P0, PT, R33, 20, PT ;  /* 0x41a000002100780b */ /* 0x000fe20003f1c000 */
[----:B------:R-:W1:Y:S01]  /*87e0*/  LDS R29, [R35.X4+0x18] ;  /* 0x00001800231d7984 */ /* 0x000e620000004800 */
[----:B---3--:R-:W-:Y:S01]  /*87f0*/  FADD.FTZ R28, R31, R70 ;  /* 0x000000461f1c7221 */ /* 0x008fe20000010000 */
[----:B------:R-:W-:Y:S02]  /*8800*/  FSETP.GTU.FTZ.AND P4, PT, R26, 20, PT ;  /* 0x41a000001a00780b */ /* 0x000fe40003f9c000 */
[----:B------:R-:W2:Y:S02]  /*8810*/  LDS R31, [R35.X4+0x1c] ;  /* 0x00001c00231f7984 */ /* 0x000ea40000004800 */
[----:B------:R-:W-:Y:S02]  /*8820*/  FSETP.GTU.FTZ.AND P3, PT, R28, 20, PT ;  /* 0x41a000001c00780b */ /* 0x000fe40003f7c000 */
[----:B------:R-:W-:-:S04]  /*8830*/  @!P2 FMUL.FTZ R2, R2, -1.4426950216293334961 ;  /* 0xbfb8aa3b0202a820 */ /* 0x000fc80000410000 */
[----:B------:R-:W-:Y:S02]  /*8840*/  @!P0 FMUL.FTZ R30, R33, -1.4426950216293334961 ;  /* 0xbfb8aa3b211e8820 */ /* 0x000fe40000410000 */
[----:B------:R-:W3:Y:S01]  /*8850*/  LDS R33, [R35.X4+0x20] ;  /* 0x0000200023217984 */ /* 0x000ee20000004800 */
[----:B------:R-:W4:Y:S01]  /*8860*/  @!P2 MUFU.EX2 R2, R2 ;  /* 0x000000020002a308 */ /* 0x000f220000000800 */
[----:B------:R-:W-:-:S03]  /*8870*/  @!P4 FMUL.FTZ R26, R26, -1.4426950216293334961 ;  /* 0xbfb8aa3b1a1ac820 */ /* 0x000fc60000410000 */
[----:B------:R-:W-:-:S04]  /*8880*/  @!P3 FMUL.FTZ R28, R28, -1.4426950216293334961 ;  /* 0xbfb8aa3b1c1cb820 */ /* 0x000fc80000410000 */
[----:B------:R-:W5:Y:S08]  /*8890*/  @!P4 MUFU.EX2 R26, R26 ;  /* 0x0000001a001ac308 */ /* 0x000f700000000800 */
[----:B------:R-:W1:Y:S08]  /*88a0*/  @!P3 MUFU.EX2 R28, R28 ;  /* 0x0000001c001cb308 */ /* 0x000e700000000800 */
[----:B------:R-:W2:Y:S01]  /*88b0*/  @!P0 MUFU.EX2 R30, R30 ;  /* 0x0000001e001e8308 */ /* 0x000ea20000000800 */
[----:B----4-:R-:W-:-:S02]  /*88c0*/  @!P2 FADD.FTZ R2, R2, 1 ;  /* 0x3f8000000202a421 */ /* 0x010fc40000010000 */
[----:B-----5:R-:W-:Y:S02]  /*88d0*/  @!P4 FADD.FTZ R26, R26, 1 ;  /* 0x3f8000001a1ac421 */ /* 0x020fe40000010000 */
[----:B0-----:R-:W-:-:S03]  /*88e0*/  FADD.FTZ R3, R3, R70 ;  /* 0x0000004603037221 */ /* 0x001fc60000010000 */
[----:B------:R-:W0:Y:S01]  /*88f0*/  @!P2 MUFU.RCP R79, R2 ;  /* 0x00000002004fa308 */ /* 0x000e220000001000 */
[----:B-1----:R-:W-:Y:S02]  /*8900*/  @!P3 FADD.FTZ R28, R28, 1 ;  /* 0x3f8000001c1cb421 */ /* 0x002fe40000010000 */
[----:B------:R-:W-:Y:S02]  /*8910*/  FADD.FTZ R32, R29, R70 ;  /* 0x000000461d207221 */ /* 0x000fe40000010000 */
[----:B--2---:R-:W-:-:S03]  /*8920*/  @!P0 FADD.FTZ R30, R30, 1 ;  /* 0x3f8000001e1e8421 */ /* 0x004fc60000010000 */
[----:B------:R-:W1:Y:S01]  /*8930*/  @!P4 MUFU.RCP R81, R26 ;  /* 0x0000001a0051c308 */ /* 0x000e620000001000 */
[----:B------:R-:W-:Y:S02]  /*8940*/  FSETP.GTU.FTZ.AND P6, PT, R3, 20, PT ;  /* 0x41a000000300780b */ /* 0x000fe40003fdc000 */
[----:B------:R-:W-:-:S05]  /*8950*/  FSETP.GTU.FTZ.AND P5, PT, R32, 20, PT ;  /* 0x41a000002000780b */ /* 0x000fca0003fbc000 */
[----:B------:R-:W2:Y:S01]  /*8960*/  @!P3 MUFU.RCP R83, R28 ;  /* 0x0000001c0053b308 */ /* 0x000ea20000001000 */
[----:B------:R-:W-:-:S07]  /*8970*/  FADD.FTZ R31, R31, R70 ;  /* 0x000000461f1f7221 */ /* 0x000fce0000010000 */
[----:B------:R-:W4:Y:S01]  /*8980*/  @!P0 MUFU.RCP R29, R30 ;  /* 0x0000001e001d8308 */ /* 0x000f220000001000 */
[----:B0-----:R-:W-:Y:S01]  /*8990*/  @!P2 FMUL.FTZ R140, R140, R79 ;  /* 0x0000004f8c8ca220 */ /* 0x001fe20000410000 */
[----:B------:R-:W-:Y:S01]  /*89a0*/  FSETP.GTU.FTZ.AND P2, PT, R31, 20, PT ;  /* 0x41a000001f00780b */ /* 0x000fe20003f5c000 */
[--C-:B---3--:R-:W-:Y:S02]  /*89b0*/  FADD.FTZ R33, R33, R70.reuse ;  /* 0x0000004621217221 */ /* 0x108fe40000010000 */
[--C-:B------:R-:W-:Y:S02]  /*89c0*/  FADD.FTZ R75, R75, R70.reuse ;  /* 0x000000464b4b7221 */ /* 0x100fe40000010000 */
[----:B------:R-:W-:Y:S02]  /*89d0*/  FADD.FTZ R77, R77, R70 ;  /* 0x000000464d4d7221 */ /* 0x000fe40000010000 */
[----:B------:R-:W-:Y:S02]  /*89e0*/  @!P6 FMUL.FTZ R2, R3, -1.4426950216293334961 ;  /* 0xbfb8aa3b0302e820 */ /* 0x000fe40000410000 */
[----:B------:R-:W-:-:S02]  /*89f0*/  @!P5 FMUL.FTZ R3, R32, -1.4426950216293334961 ;  /* 0xbfb8aa3b2003d820 */ /* 0x000fc40000410000 */
[----:B-1----:R-:W-:Y:S01]  /*8a00*/  @!P4 FMUL.FTZ R142, R142, R81 ;  /* 0x000000518e8ec220 */ /* 0x002fe20000410000 */
[----:B------:R-:W-:Y:S01]  /*8a10*/  FSETP.GTU.FTZ.AND P4, PT, R33, 20, PT ;  /* 0x41a000002100780b */ /* 0x000fe20003f9c000 */
[----:B--2---:R-:W-:Y:S01]  /*8a20*/  @!P3 FMUL.FTZ R144, R144, R83 ;  /* 0x000000539090b220 */ /* 0x004fe20000410000 */
[----:B------:R-:W-:Y:S01]  /*8a30*/  FSETP.GTU.FTZ.AND P3, PT, R75, 20, PT ;  /* 0x41a000004b00780b */ /* 0x000fe20003f7c000 */
[----:B----4-:R-:W-:Y:S01]  /*8a40*/  @!P0 FMUL.FTZ R146, R146, R29 ;  /* 0x0000001d92928220 */ /* 0x010fe20000410000 */
[----:B------:R-:W-:Y:S01]  /*8a50*/  FSETP.GTU.FTZ.AND P0, PT, R77, 20, PT ;  /* 0x41a000004d00780b */ /* 0x000fe20003f1c000 */
[----:B------:R0:W-:Y:S01]  /*8a60*/  @!P5 MUFU.EX2 R26, R3 ;  /* 0x00000003001ad308 */ /* 0x0001e20000000800 */
[----:B------:R-:W-:Y:S01]  /*8a70*/  @!P2 FMUL.FTZ R28, R31, -1.4426950216293334961 ;  /* 0xbfb8aa3b1f1ca820 */ /* 0x000fe20000410000 */
[----:B------:R-:W-:Y:S04]  /*8a80*/  LDS R29, [R35.X4+0x30] ;  /* 0x00003000231d7984 */ /* 0x000fe80000004800 */
[----:B------:R-:W-:Y:S02]  /*8a90*/  LDS R31, [R35.X4+0x34] ;  /* 0x00003400231f7984 */ /* 0x000fe40000004800 */
[----:B------:R-:W1:Y:S02]  /*8aa0*/  @!P6 MUFU.EX2 R2, R2 ;  /* 0x000000020002e308 */ /* 0x000e640000000800 */
[----:B0-----:R-:W0:Y:S01]  /*8ab0*/  LDS R3, [R35.X4+0x2c] ;  /* 0x00002c0023037984 */ /* 0x001e220000004800 */
[----:B------:R-:W-:-:S02]  /*8ac0*/  @!P4 FMUL.FTZ R30, R33, -1.4426950216293334961 ;  /* 0xbfb8aa3b211ec820 */ /* 0x000fc40000410000 */
[----:B------:R-:W-:Y:S01]  /*8ad0*/  @!P3 FMUL.FTZ R32, R75, -1.4426950216293334961 ;  /* 0xbfb8aa3b4b20b820 */ /* 0x000fe20000410000 */
[----:B------:R-:W2:Y:S01]  /*8ae0*/  LDS R33, [R35.X4+0x38] ;  /* 0x0000380023217984 */ /* 0x000ea20000004800 */
[----:B------:R-:W-:-:S03]  /*8af0*/  @!P0 FMUL.FTZ R34, R77, -1.4426950216293334961 ;  /* 0xbfb8aa3b4d228820 */ /* 0x000fc60000410000 */
[----:B------:R-:W3:Y:S01]  /*8b00*/  LDS R75, [R35.X4+0x3c] ;  /* 0x00003c00234b7984 */ /* 0x000ee20000004800 */
[----:B------:R-:W4:Y:S03]  /*8b10*/  @!P2 MUFU.EX2 R28, R28 ;  /* 0x0000001c001ca308 */ /* 0x000f260000000800 */
[----:B------:R-:W5:Y:S01]  /*8b20*/  LDS R77, [R35.X4] ;  /* 0x00000000234d7984 */ /* 0x000f620000004800 */
[----:B-1----:R-:W-:Y:S02]  /*8b30*/  @!P6 FADD.FTZ R2, R2, 1 ;  /* 0x3f8000000202e421 */ /* 0x002fe40000010000 */
[----:B------:R-:W-:Y:S02]  /*8b40*/  @!P5 FADD.FTZ R26, R26, 1 ;  /* 0x3f8000001a1ad421 */ /* 0x000fe40000010000 */
[----:B------:R-:W1:Y:S01]  /*8b50*/  @!P4 MUFU.EX2 R30, R30 ;  /* 0x0000001e001ec308 */ /* 0x000e620000000800 */
[----:B------:R-:W-:Y:S07]  /*8b60*/  BAR.SYNC.DEFER_BLOCKING 0x0 ;  /* 0x0000000000007b1d */ /* 0x000fee0000010000 */
[----:B------:R-:W0:Y:S08]  /*8b70*/  @!P3 MUFU.EX2 R32, R32 ;  /* 0x000000200020b308 */ /* 0x000e300000000800 */
[----:B------:R-:W2:Y:S08]  /*8b80*/  @!P0 MUFU.EX2 R34, R34 ;  /* 0x0000002200228308 */ /* 0x000eb00000000800 */
[----:B------:R-:W3:Y:S01]  /*8b90*/  @!P6 MUFU.RCP R79, R2 ;  /* 0x00000002004fe308 */ /* 0x000ee20000001000 */
[----:B----4-:R-:W-:-:S02]  /*8ba0*/  @!P2 FADD.FTZ R28, R28, 1 ;  /* 0x3f8000001c1ca421 */ /* 0x010fc40000010000 */
[----:B-1----:R-:W-:Y:S02]  /*8bb0*/  @!P4 FADD.FTZ R30, R30, 1 ;  /* 0x3f8000001e1ec421 */ /* 0x002fe40000010000 */
[----:B0-----:R-:W-:-:S03]  /*8bc0*/  @!P3 FADD.FTZ R32, R32, 1 ;  /* 0x3f8000002020b421 */ /* 0x001fc60000010000 */
[----:B------:R-:W0:Y:S01]  /*8bd0*/  @!P5 MUFU.RCP R81, R26 ;  /* 0x0000001a0051d308 */ /* 0x000e220000001000 */
[----:B--2---:R-:W-:-:S07]  /*8be0*/  @!P0 FADD.FTZ R34, R34, 1 ;  /* 0x3f80000022228421 */ /* 0x004fce0000010000 */
[----:B------:R-:W1:Y:S01]  /*8bf0*/  @!P2 MUFU.RCP R83, R28 ;  /* 0x0000001c0053a308 */ /* 0x000e620000001000 */
[----:B---3--:R-:W-:Y:S02]  /*8c00*/  @!P6 FMUL.FTZ R148, R148, R79 ;  /* 0x0000004f9494e220 */ /* 0x008fe40000410000 */
[----:B------:R-:W-:-:S05]  /*8c10*/  FADD.FTZ R3, R3, R70 ;  /* 0x0000004603037221 */ /* 0x000fca0000010000 */
[----:B------:R-:W2:Y:S01]  /*8c20*/  @!P4 MUFU.RCP R89, R30 ;  /* 0x0000001e0059c308 */ /* 0x000ea20000001000 */
[----:B------:R-:W-:-:S07]  /*8c30*/  FSETP.GTU.FTZ.AND P6, PT, R3, 20, PT ;  /* 0x41a000000300780b */ /* 0x000fce0003fdc000 */
[----:B------:R-:W3:Y:S01]  /*8c40*/  @!P3 MUFU.RCP R91, R32 ;  /* 0x00000020005bb308 */ /* 0x000ee20000001000 */
[----:B------:R-:W-:-:S07]  /*8c50*/  FADD.FTZ R29, R29, R70 ;  /* 0x000000461d1d7221 */ /* 0x000fce0000010000 */
[----:B------:R-:W4:Y:S01]  /*8c60*/  @!P0 MUFU.RCP R79, R34 ;  /* 0x00000022004f8308 */ /* 0x000f220000001000 */
[--C-:B------:R-:W-:Y:S02]  /*8c70*/  FADD.FTZ R31, R31, R70.reuse ;  /* 0x000000461f1f7221 */ /* 0x100fe40000010000 */
[----:B0-----:R-:W-:Y:S01]  /*8c80*/  @!P5 FMUL.FTZ R150, R150, R81 ;  /* 0x000000519696d220 */ /* 0x001fe20000410000 */
[----:B------:R-:W-:Y:S01]  /*8c90*/  FSETP.GTU.FTZ.AND P5, PT, R29, 20, PT ;  /* 0x41a000001d00780b */ /* 0x000fe20003fbc000 */
[----:B-1----:R-:W-:Y:S01]  /*8ca0*/  @!P2 FMUL.FTZ R152, R152, R83 ;  /* 0x000000539898a220 */ /* 0x002fe20000410000 */
[----:B------:R-:W-:Y:S01]  /*8cb0*/  FSETP.GTU.FTZ.AND P2, PT, R31, 20, PT ;  /* 0x41a000001f00780b */ /* 0x000fe20003f5c000 */
[--C-:B------:R-:W-:Y:S02]  /*8cc0*/  FADD.FTZ R33, R33, R70.reuse ;  /* 0x0000004621217221 */ /* 0x100fe40000010000 */
[--C-:B------:R-:W-:Y:S02]  /*8cd0*/  FADD.FTZ R75, R75, R70.reuse ;  /* 0x000000464b4b7221 */ /* 0x100fe40000010000 */
[----:B-----5:R-:W-:-:S02]  /*8ce0*/  FADD.FTZ R77, R77, R70 ;  /* 0x000000464d4d7221 */ /* 0x020fc40000010000 */
[----:B--2---:R-:W-:Y:S01]  /*8cf0*/  @!P4 FMUL.FTZ R154, R154, R89 ;  /* 0x000000599a9ac220 */ /* 0x004fe20000410000 */
[----:B------:R-:W-:Y:S01]  /*8d00*/  FSETP.GTU.FTZ.AND P4, PT, R33, 20, PT ;  /* 0x41a000002100780b */ /* 0x000fe20003f9c000 */
[----:B---3--:R-:W-:Y:S01]  /*8d10*/  @!P3 FMUL.FTZ R156, R156, R91 ;  /* 0x0000005b9c9cb220 */ /* 0x008fe20000410000 */
[----:B------:R-:W-:Y:S01]  /*8d20*/  FSETP.GTU.FTZ.AND P3, PT, R75, 20, PT ;  /* 0x41a000004b00780b */ /* 0x000fe20003f7c000 */
[----:B----4-:R-:W-:Y:S01]  /*8d30*/  @!P0 FMUL.FTZ R158, R158, R79 ;  /* 0x0000004f9e9e8220 */ /* 0x010fe20000410000 */
[----:B------:R-:W-:Y:S01]  /*8d40*/  FSETP.GTU.FTZ.AND P0, PT, R77, 20, PT ;  /* 0x41a000004d00780b */ /* 0x000fe20003f1c000 */
[----:B------:R-:W-:Y:S02]  /*8d50*/  @!P6 FMUL.FTZ R2, R3, -1.4426950216293334961 ;  /* 0xbfb8aa3b0302e820 */ /* 0x000fe40000410000 */
[----:B------:R-:W-:Y:S02]  /*8d60*/  @!P5 FMUL.FTZ R26, R29, -1.4426950216293334961 ;  /* 0xbfb8aa3b1d1ad820 */ /* 0x000fe40000410000 */
[----:B------:R0:W-:Y:S01]  /*8d70*/  @!P6 MUFU.EX2 R3, R2 ;  /* 0x000000020003e308 */ /* 0x0001e20000000800 */
[----:B------:R-:W-:Y:S04]  /*8d80*/  STS [R35.X4], R138 ;  /* 0x0000008a23007388 */ /* 0x000fe80000004800 */
[----:B------:R-:W-:Y:S01]  /*8d90*/  STS [R35.X4+0x4], R136 ;  /* 0x0000048823007388 */ /* 0x000fe20000004800 */
[----:B0-----:R-:W-:-:S02]  /*8da0*/  @!P2 FMUL.FTZ R2, R31, -1.4426950216293334961 ;  /* 0xbfb8aa3b1f02a820 */ /* 0x001fc40000410000 */
[----:B------:R0:W-:Y:S01]  /*8db0*/  @!P5 MUFU.EX2 R28, R26 ;  /* 0x0000001a001cd308 */ /* 0x0001e20000000800 */
[----:B------:R-:W-:Y:S01]  /*8dc0*/  STS [R35.X4+0x8], R134 ;  /* 0x0000088623007388 */ /* 0x000fe20000004800 */
[----:B------:R-:W-:-:S03]  /*8dd0*/  @!P3 FMUL.FTZ R31, R75, -1.4426950216293334961 ;  /* 0xbfb8aa3b4b1fb820 */ /* 0x000fc60000410000 */
[----:B------:R-:W-:Y:S03]  /*8de0*/  STS [R35.X4+0xc], R132 ;  /* 0x00000c8423007388 */ /* 0x000fe60000004800 */
[----:B------:R1:W-:Y:S01]  /*8df0*/  @!P2 MUFU.EX2 R29, R2 ;  /* 0x00000002001da308 */ /* 0x0003e20000000800 */
[----:B------:R-:W-:Y:S01]  /*8e00*/  STS [R35.X4+0x10], R130 ;  /* 0x0000108223007388 */ /* 0x000fe20000004800 */
[----:B0-----:R-:W-:-:S03]  /*8e10*/  @!P4 FMUL.FTZ R26, R33, -1.4426950216293334961 ;  /* 0xbfb8aa3b211ac820 */ /* 0x001fc60000410000 */
[----:B------:R-:W-:Y:S04]  /*8e20*/  STS [R35.X4+0x14], R128 ;  /* 0x0000148023007388 */ /* 0x000fe80000004800 */
[----:B------:R-:W-:Y:S01]  /*8e30*/  STS [R35.X4+0x18], R126 ;  /* 0x0000187e23007388 */ /* 0x000fe20000004800 */
[----:B-1----:R-:W-:-:S03]  /*8e40*/  @!P0 FMUL.FTZ R2, R77, -1.4426950216293334961 ;  /* 0xbfb8aa3b4d028820 */ /* 0x002fc60000410000 */
        /* <DEDUP_REMOVED lines=28> */
[----:B------:R-:W0:Y:S01]  /*9010*/  @!P4 MUFU.EX2 R30, R26 ;  /* 0x0000001a001ec308 */ /* 0x000e220000000800 */
[----:B------:R-:W1:Y:S07]  /*9020*/  LDS R111, [0x840] ;  /* 0x00084000ff6f7984 */ /* 0x000e6e0000000800 */
[----:B------:R-:W2:Y:S01]  /*9030*/  @!P3 MUFU.EX2 R31, R31 ;  /* 0x0000001f001fb308 */ /* 0x000ea20000000800 */
[----:B0-----:R-:W-:-:S07]  /*9040*/  @!P4 FADD.FTZ R30, R30, 1 ;  /* 0x3f8000001e1ec421 */ /* 0x001fce0000010000 */
[----:B------:R-:W0:Y:S01]  /*9050*/  @!P0 MUFU.EX2 R26, R2 ;  /* 0x00000002001a8308 */ /* 0x000e220000000800 */
[----:B------:R-:W-:Y:S02]  /*9060*/  @!P6 FADD.FTZ R3, R3, 1 ;  /* 0x3f8000000303e421 */ /* 0x000fe40000010000 */
[----:B------:R-:W-:Y:S02]  /*9070*/  @!P5 FADD.FTZ R28, R28, 1 ;  /* 0x3f8000001c1cd421 */ /* 0x000fe40000010000 */
[----:B------:R-:W-:-:S03]  /*9080*/  IMAD R32, R68, c[0x0][0x2d8], RZ ;  /* 0x0000b60044207a24 */ /* 0x000fc600078e02ff */
[----:B------:R-:W3:Y:S01]  /*9090*/  @!P4 MUFU.RCP R117, R30 ;  /* 0x0000001e0075c308 */ /* 0x000ee20000001000 */
[----:B------:R-:W-:Y:S02]  /*90a0*/  IMAD R119, R69, c[0x0][0x2dc], R32 ;  /* 0x0000b70045777a24 */ /* 0x000fe400078e0220 */
[----:B------:R-:W-:-:S05]  /*90b0*/  @!P2 FADD.FTZ R29, R29, 1 ;  /* 0x3f8000001d1da421 */ /* 0x000fca0000010000 */
[----:B------:R4:W5:Y:S01]  /*90c0*/  @!P6 MUFU.RCP R113, R3 ;  /* 0x000000030071e308 */ /* 0x0009620000001000 */
[----:B--2---:R-:W-:Y:S02]  /*90d0*/  @!P3 FADD.FTZ R31, R31, 1 ;  /* 0x3f8000001f1fb421 */ /* 0x004fe40000010000 */
[----:B0-----:R-:W-:-:S05]  /*90e0*/  @!P0 FADD.FTZ R26, R26, 1 ;  /* 0x3f8000001a1a8421 */ /* 0x001fca0000010000 */
[----:B------:R0:W2:Y:S01]  /*90f0*/  @!P5 MUFU.RCP R115, R28 ;  /* 0x0000001c0073d308 */ /* 0x0000a20000001000 */
[----:B----4-:R-:W-:-:S05]  /*9100*/  IMAD.WIDE.U32 R2, R69, c[0x0][0x2d8], RZ ;  /* 0x0000b60045027a25 */ /* 0x010fca00078e00ff */
[----:B------:R-:W-:Y:S01]  /*9110*/  IADD3 R3, R3, R119, RZ ;  /* 0x0000007703037210 */ /* 0x000fe20007ffe0ff */
[----:B---3--:R-:W-:Y:S01]  /*9120*/  @!P4 FMUL.FTZ R166, R166, R117 ;  /* 0x00000075a6a6c220 */ /* 0x008fe20000410000 */
[----:B------:R-:W3:Y:S01]  /*9130*/  @!P2 MUFU.RCP R29, R29 ;  /* 0x0000001d001da308 */ /* 0x000ee20000001000 */
[----:B0-----:R-:W-:Y:S01]  /*9140*/  IMAD R28, R72, c[0x0][0x2e0], RZ ;  /* 0x0000b800481c7a24 */ /* 0x001fe200078e02ff */
[----:B-1----:R-:W-:Y:S01]  /*9150*/  ISETP.GE.AND P4, PT, R58, R111, PT ;  /* 0x0000006f3a00720c */ /* 0x002fe20003f86270 */
[----:B------:R-:W-:-:S05]  /*9160*/  IMAD.WIDE.U32 R2, R73, c[0x0][0x2e0], R2 ;  /* 0x0000b80049027a25 */ /* 0x000fca00078e0002 */
[----:B------:R-:W0:Y:S01]  /*9170*/  @!P3 MUFU.RCP R31, R31 ;  /* 0x0000001f001fb308 */ /* 0x000e220000001000 */
[----:B-----5:R-:W-:Y:S01]  /*9180*/  @!P6 FMUL.FTZ R160, R160, R113 ;  /* 0x00000071a0a0e220 */ /* 0x020fe20000410000 */
[----:B------:R-:W-:Y:S01]  /*9190*/  IADD3 R2, P6, R87, R2, RZ ;  /* 0x0000000257027210 */ /* 0x000fe20007fde0ff */
[----:B------:R-:W-:-:S05]  /*91a0*/  IMAD R28, R73, c[0x0][0x2e4], R28 ;  /* 0x0000b900491c7a24 */ /* 0x000fca00078e021c */
[----:B------:R-:W1:Y:S01]  /*91b0*/  @!P0 MUFU.RCP R26, R26 ;  /* 0x0000001a001a8308 */ /* 0x000e620000001000 */
[----:B--2---:R-:W-:Y:S01]  /*91c0*/  @!P5 FMUL.FTZ R162, R162, R115 ;  /* 0x00000073a2a2d220 */ /* 0x004fe20000410000 */
[C---:B------:R-:W-:Y:S02]  /*91d0*/  LEA R113, P5, R58.reuse, c[0x0][0x330], 0x2 ;  /* 0x0000cc003a717a11 */ /* 0x040fe400078a10ff */
[----:B------:R-:W-:Y:S02]  /*91e0*/  IADD3.X R3, R85, R28, R3, P6, !PT ;  /* 0x0000001c55037210 */ /* 0x000fe400037fe403 */
[----:B------:R-:W-:Y:S01]  /*91f0*/  LEA.HI.X R28, R58, c[0x0][0x334], R55, 0x2, P5 ;  /* 0x0000cd003a1c7a11 */ /* 0x000fe200028f1437 */
[----:B------:R-:W-:Y:S01]  /*9200*/  BSSY B0, `(.L_x_4926) ;  /* 0x0000015000007945 */ /* 0x000fe20003800000 */
[----:B------:R-:W-:Y:S01]  /*9210*/  LEA R30, P5, R2, R113, 0x2 ;  /* 0x00000071021e7211 */ /* 0x000fe200078a10ff */
[----:B---3--:R-:W-:Y:S01]  /*9220*/  @!P2 FMUL.FTZ R164, R164, R29 ;  /* 0x0000001da4a4a220 */ /* 0x008fe20000410000 */
[----:B------:R-:W-:Y:S01]  /*9230*/  ISETP.GE.AND P2, PT, R24, R111, PT ;  /* 0x0000006f1800720c */ /* 0x000fe20003f46270 */
[----:B0-----:R-:W-:Y:S01]  /*9240*/  @!P3 FMUL.FTZ R168, R168, R31 ;  /* 0x0000001fa8a8b220 */ /* 0x001fe20000410000 */
[----:B------:R-:W-:-:S02]  /*9250*/  ISETP.GE.AND P3, PT, R23, R111, PT ;  /* 0x0000006f1700720c */ /* 0x000fc40003f66270 */
[----:B------:R-:W-:Y:S02]  /*9260*/  ISETP.GE.AND P6, PT, R22, R111, PT ;  /* 0x0000006f1600720c */ /* 0x000fe40003fc6270 */
[----:B------:R-:W-:Y:S01]  /*9270*/  LEA.HI.X R31, R2, R28, R3, 0x2, P5 ;  /* 0x0000001c021f7211 */ /* 0x000fe200028f1403 */
[----:B-1----:R-:W-:Y:S01]  /*9280*/  @!P0 FMUL.FTZ R107, R107, R26 ;  /* 0x0000001a6b6b8220 */ /* 0x002fe20000410000 */
        /* <DEDUP_REMOVED lines=12> */
.L_x_4927:
[----:B------:R-:W-:Y:S05]  /*9350*/  BSYNC B0 ;  /* 0x0000000000007941 */ /* 0x000fea0003800000 */
.L_x_4926:
        /* <DEDUP_REMOVED lines=20> */
[----:B------:R1:W-:Y:S01]  /*94a0*/  @!P3 STG.E [R30.64+-0x480], R91 ;  /* 0xfffb805b1e00b986 */ /* 0x0003e2000c101906 */
        /* <DEDUP_REMOVED lines=9> */
[----:B------:R-:W-:Y:S01]  /*9540*/  ISETP.GE.AND P6, PT, R0, R111, PT ;  /* 0x0000006f0000720c */ /* 0x000fe20003fc6270 */
[----:B------:R-:W-:Y:S02]  /*9550*/  FADD.FTZ R3, R3, R154 ;  /* 0x0000009a03037221 */ /* 0x000fe40000010000 */
[----:B------:R-:W-:Y:S01]  /*9560*/  @!P3 STG.E [R30.64+-0x280], R99 ;  /* 0xfffd80631e00b986 */ /* 0x000fe2000c101906 */
[----:B-1----:R-:W-:Y:S02]  /*9570*/  IMAD R91, R69, c[0x0][0x2fc], R26 ;  /* 0x0000bf00455b7a24 */ /* 0x002fe400078e021a */
[----:B------:R-:W-:Y:S01]  /*9580*/  FADD.FTZ R3, R3, R156 ;  /* 0x0000009c03037221 */ /* 0x000fe20000010000 */
[----:B------:R-:W-:Y:S03]  /*9590*/  @!P2 STG.E [R30.64+-0x200], R101 ;  /* 0xfffe00651e00a986 */ /* 0x000fe6000c101906 */
[----:B------:R-:W-:Y:S01]  /*95a0*/  FADD.FTZ R3, R3, R158 ;  /* 0x0000009e03037221 */ /* 0x000fe20000010000 */
[----:B------:R-:W-:Y:S03]  /*95b0*/  @!P0 STG.E [R30.64+-0x180], R103 ;  /* 0xfffe80671e008986 */ /* 0x000fe6000c101906 */
[----:B------:R-:W-:Y:S01]  /*95c0*/  FADD.FTZ R3, R3, R160 ;  /* 0x000000a003037221 */ /* 0x000fe20000010000 */
[----:B------:R-:W-:Y:S03]  /*95d0*/  @!P5 STG.E [R30.64+-0x100], R105 ;  /* 0xffff00691e00d986 */ /* 0x000fe6000c101906 */
[----:B------:R-:W-:Y:S01]  /*95e0*/  FADD.FTZ R3, R3, R162 ;  /* 0x000000a203037221 */ /* 0x000fe20000010000 */
        /* <DEDUP_REMOVED lines=38> */
[----:B0-----:R-:W-:-:S02]  /*9850*/  FADD.FTZ R27, R3, R164 ;  /* 0x000000a4031b7221 */ /* 0x001fc40000010000 */
[----:B------:R-:W-:-:S04]  /*9860*/  IMAD.WIDE.U32 R2, R69, c[0x0][0x2f8], RZ ;  /* 0x0000be0045027a25 */ /* 0x000fc800078e00ff */
[----:B------:R-:W-:Y:S01]  /*9870*/  FADD.FTZ R27, R27, R166 ;  /* 0x000000a61b1b7221 */ /* 0x000fe20000010000 */
[----:B------:R-:W-:-:S03]  /*9880*/  IADD3 R89, R3, R91, RZ ;  /* 0x0000005b03597210 */ /* 0x000fc60007ffe0ff */
[----:B------:R-:W-:Y:S01]  /*9890*/  FADD.FTZ R66, R27, R168 ;  /* 0x000000a81b427221 */ /* 0x000fe20000010000 */
        /* <DEDUP_REMOVED lines=12> */
.L_x_4929:
[----:B------:R-:W-:Y:S05]  /*9960*/  BSYNC B0 ;  /* 0x0000000000007941 */ /* 0x000fea0003800000 */
.L_x_4928:
        /* <DEDUP_REMOVED lines=52> */
.L_x_4882:
[----:B------:R-:W-:Y:S02]  /*9cb0*/  ISETP.NE.U32.AND P0, PT, RZ, c[0x0][0x328], PT ;  /* 0x0000ca00ff007a0c */ /* 0x000fe40003f05070 */
[----:B------:R-:W-:-:S02]  /*9cc0*/  ISETP.NE.U32.AND P2, PT, RZ, c[0x0][0x348], PT ;  /* 0x0000d200ff007a0c */ /* 0x000fc40003f45070 */
[----:B------:R-:W-:Y:S02]  /*9cd0*/  ISETP.NE.AND.EX P1, PT, RZ, c[0x0][0x32c], PT, P0 ;  /* 0x0000cb00ff007a0c */ /* 0x000fe40003f25300 */
[----:B------:R-:W-:-:S11]  /*9ce0*/  ISETP.NE.AND.EX P0, PT, RZ, c[0x0][0x34c], PT, P2 ;  /* 0x0000d300ff007a0c */ /* 0x000fd60003f05320 */
[----:B------:R-:W-:Y:S05]  /*9cf0*/  @!P1 BRA `(.L_x_4931) ;  /* 0x0000014000009947 */ /* 0x000fea0003800000 */
[----:B------:R-:W2:Y:S01]  /*9d00*/  SHFL.DOWN P1, R0, R67, 0x1, 0x1f ;  /* 0x08201f0043007f89 */ /* 0x000ea20000020000 */
[----:B------:R-:W-:Y:S03]  /*9d10*/  BSSY B0, `(.L_x_4931) ;  /* 0x0000012000007945 */ /* 0x000fe60003800000 */
[----:B------:R-:W3:Y:S01]  /*9d20*/  S2R R10, SR_LANEID ;  /* 0x00000000000a7919 */ /* 0x000ee20000000000 */
[----:B--2---:R-:W-:Y:S01]  /*9d30*/  @P1 FADD R0, R0, R67 ;  /* 0x0000004300001221 */ /* 0x004fe20000000000 */
[----:B---3--:R-:W-:-:S04]  /*9d40*/  ISETP.NE.AND P2, PT, R10, RZ, PT ;  /* 0x000000ff0a00720c */ /* 0x008fc80003f45270 */
[----:B-1----:R-:W1:Y:S04]  /*9d50*/  SHFL.DOWN P1, R3, R0, 0x2, 0x1f ;  /* 0x08401f0000037f89 */ /* 0x002e680000020000 */
[----:B------:R-:W2:Y:S01]  /*9d60*/  S2R R10, SR_TID.X ;  /* 0x00000000000a7919 */ /* 0x000ea20000002100 */
[----:B-1----:R-:W-:-:S05]  /*9d70*/  @P1 FADD R3, R0, R3 ;  /* 0x0000000300031221 */ /* 0x002fca0000000000 */
[----:B------:R-:W1:Y:S02]  /*9d80*/  SHFL.DOWN P1, R2, R3, 0x4, 0x1f ;  /* 0x08801f0003027f89 */ /* 0x000e640000020000 */
[----:B-1----:R-:W-:-:S05]  /*9d90*/  @P1 FADD R2, R3, R2 ;  /* 0x0000000203021221 */ /* 0x002fca0000000000 */
[----:B------:R-:W1:Y:S02]  /*9da0*/  SHFL.DOWN P1, R5, R2, 0x8, 0x1f ;  /* 0x09001f0002057f89 */ /* 0x000e640000020000 */
[----:B-1----:R-:W-:-:S05]  /*9db0*/  @P1 FADD R5, R2, R5 ;  /* 0x0000000502051221 */ /* 0x002fca0000000000 */
[----:B------:R-:W1:Y:S02]  /*9dc0*/  SHFL.DOWN P1, R4, R5, 0x10, 0x1f ;  /* 0x0a001f0005047f89 */ /* 0x000e640000020000 */
[----:B-1----:R-:W-:Y:S01]  /*9dd0*/  @P1 FADD R4, R5, R4 ;  /* 0x0000000405041221 */ /* 0x002fe20000000000 */
[----:B--2---:R-:W-:-:S04]  /*9de0*/  ISETP.NE.AND P1, PT, R10, RZ, PT ;  /* 0x000000ff0a00720c */ /* 0x004fc80003f25270 */
[----:B------:R1:W-:Y:S04]  /*9df0*/  @!P2 STS [0x854], R4 ;  /* 0x00085404ff00a388 */ /* 0x0003e80000000800 */
[----:B------:R-:W-:Y:S06]  /*9e00*/  BAR.SYNC.DEFER_BLOCKING 0x0 ;  /* 0x0000000000007b1d */ /* 0x000fec0000010000 */
[----:B------:R-:W-:Y:S05]  /*9e10*/  @P1 BRA `(.L_x_4932) ;  /* 0x0000001000001947 */ /* 0x000fea0003800000 */
[----:B-1----:R1:W-:Y:S02]  /*9e20*/  RED.E.ADD.F32.FTZ.RN.STRONG.GPU [R8.64], R4 ;  /* 0x000000040800798e */ /* 0x0023e4000c10e786 */
.L_x_4932:
[----:B-1----:R-:W-:Y:S05]  /*9e30*/  BSYNC B0 ;  /* 0x0000000000007941 */ /* 0x002fea0003800000 */
.L_x_4931:
[----:B------:R-:W-:Y:S01]  /*9e40*/  BSSY B0, `(.L_x_4933) ;  /* 0x0000018000007945 */ /* 0x000fe20003800000 */
[----:B------:R-:W-:Y:S05]  /*9e50*/  @!P0 BRA `(.L_x_4934) ;  /* 0x0000015000008947 */ /* 0x000fea0003800000 */
[----:B------:R-:W-:Y:S06]  /*9e60*/  BAR.SYNC.DEFER_BLOCKING 0x0 ;  /* 0x0000000000007b1d */ /* 0x000fec0000010000 */
[----:B-1----:R-:W1:Y:S04]  /*9e70*/  SHFL.DOWN P0, R3, R66, 0x1, 0x1f ;  /* 0x08201f0042037f89 */ /* 0x002e680000000000 */
[----:B------:R-:W2:Y:S04]  /*9e80*/  S2R R4, SR_LANEID ;  /* 0x0000000000047919 */ /* 0x000ea80000000000 */
[----:B------:R-:W3:Y:S01]  /*9e90*/  S2R R21, SR_TID.X ;  /* 0x0000000000157919 */ /* 0x000ee20000002100 */
[----:B-1----:R-:W-:Y:S01]  /*9ea0*/  @P0 FADD R3, R3, R66 ;  /* 0x0000004203030221 */ /* 0x002fe20000000000 */
[----:B--2---:R-:W-:-:S04]  /*9eb0*/  ISETP.NE.AND P1, PT, R4, RZ, PT ;  /* 0x000000ff0400720c */ /* 0x004fc80003f25270 */
        /* <DEDUP_REMOVED lines=8> */
[----:B---3--:R-:W-:-:S04]  /*9f40*/  ISETP.NE.AND P0, PT, R21, RZ, PT ;  /* 0x000000ff1500720c */ /* 0x008fc80003f05270 */
[----:B------:R1:W-:Y:S04]  /*9f50*/  @!P1 STS [0x854], R9 ;  /* 0x00085409ff009388 */ /* 0x0003e80000000800 */
[----:B------:R-:W-:Y:S06]  /*9f60*/  BAR.SYNC.DEFER_BLOCKING 0x0 ;  /* 0x0000000000007b1d */ /* 0x000fec0000010000 */
[----:B------:R-:W-:Y:S05]  /*9f70*/  @P0 BRA `(.L_x_4935) ;  /* 0x0000004000000947 */ /* 0x000fea0003800000 */
[----:B-1----:R1:W-:Y:S01]  /*9f80*/  RED.E.ADD.F32.FTZ.RN.STRONG.GPU [R6.64], R9 ;  /* 0x000000090600798e */ /* 0x0023e2000c10e786 */
[----:B------:R-:W-:Y:S01]  /*9f90*/  HFMA2.MMA R21, -RZ, RZ, 0, 0 ;  /* 0x00000000ff157435 */ /* 0x000fe200000001ff */
[----:B------:R-:W-:Y:S05]  /*9fa0*/  BRA `(.L_x_4935) ;  /* 0x0000001000007947 */ /* 0x000fea0003800000 */
.L_x_4934:
[----:B------:R-:W2:Y:S02]  /*9fb0*/  S2R R21, SR_TID.X ;  /* 0x0000000000157919 */ /* 0x000ea40000002100 */
.L_x_4935:
[----:B-1----:R-:W-:Y:S05]  /*9fc0*/  BSYNC B0 ;  /* 0x0000000000007941 */ /* 0x002fea0003800000 */
.L_x_4933:
[----:B--2---:R-:W-:-:S13]  /*9fd0*/  ISETP.GE.AND P0, PT, R21, c[0x0][0x16c], PT ;  /* 0x00005b0015007a0c */ /* 0x004fda0003f06270 */
        /* <DEDUP_REMOVED lines=16> */
[----:B0-----:R-:W-:Y:S01]  /*a0e0*/  IMAD R27, R73, c[0x0][0x2ac], R72 ;  /* 0x0000ab00491b7a24 */ /* 0x001fe200078e0248 */
[----:B------:R-:W-:Y:S01]  /*a0f0*/  IADD3 R37, R17, R9, RZ ;  /* 0x0000000911257210 */ /* 0x000fe20007ffe0ff */
[----:B------:R-:W-:Y:S01]  /*a100*/  IMAD.WIDE.U32 R6, R73, c[0x0][0x2a8], RZ ;  /* 0x0000aa0049067a25 */ /* 0x000fe200078e00ff */
[----:B------:R-:W-:-:S04]  /*a110*/  IADD3 R39, R19, R11, RZ ;  /* 0x0000000b13277210 */ /* 0x000fc80007ffe0ff */
[----:B------:R-:W-:Y:S02]  /*a120*/  IADD3 R27, R7, R27, RZ ;  /* 0x0000001b071b7210 */ /* 0x000fe40007ffe0ff */
.L_x_4936:
        /* <DEDUP_REMOVED lines=55> */
.L_x_4937:
        /* <DEDUP_REMOVED lines=14> */
.L_x_9075:


//--------------------- .text._Z25selective_scan_bwd_kernelI32Selective_Scan_bwd_kernel_traitsILi32ELi16ELb0ELb0ELb1ELb0ELb0EffEEv12SSMParamsBwd --------------------------
	.section	.text._Z25selective_scan_bwd_kernelI32Selective_Scan_bwd_kernel_traitsILi32ELi16ELb0ELb0ELb1ELb0ELb0EffEEv12SSMParamsBwd,"ax",@progbits
	.sectioninfo	@"SHI_REGISTERS=251"
	.align	128
        .global         _Z25selective_scan_bwd_kernelI32Selective_Scan_bwd_kernel_traitsILi32ELi16ELb0ELb0ELb1ELb0ELb0EffEEv12SSMParamsBwd
        .type           _Z25selective_scan_bwd_kernelI32Selective_Scan_bwd_kernel_traitsILi32ELi16ELb0ELb0ELb1ELb0ELb0EffEEv12SSMParamsBwd,@function
        .size           _Z25selective_scan_bwd_kernelI32Selective_Scan_bwd_kernel_traitsILi32ELi16ELb0ELb0ELb1ELb0ELb0EffEEv12SSMParamsBwd,(.L_x_9076 - _Z25selective_scan_bwd_kernelI32Selective_Scan_bwd_kernel_traitsILi32ELi16ELb0ELb0ELb1ELb0ELb0EffEEv12SSMParamsBwd)
        .other          _Z25selective_scan_bwd_kernelI32Selective_Scan_bwd_kernel_traitsILi32ELi16ELb0ELb0ELb1ELb0ELb0EffEEv12SSMParamsBwd,@"STO_CUDA_ENTRY STV_DEFAULT"
_Z25selective_scan_bwd_kernelI32Selective_Scan_bwd_kernel_traitsILi32ELi16ELb0ELb0ELb1ELb0ELb0EffEEv12SSMParamsBwd:
.text._Z25selective_scan_bwd_kernelI32Selective_Scan_bwd_kernel_traitsILi32ELi16ELb0ELb0ELb1ELb0ELb0EffEEv12SSMParamsBwd:
        /* <DEDUP_REMOVED lines=16> */
[----:B------:R-:W-:Y:S01]  /*0100*/  MOV R140, c[0x0][0x174] ;  /* 0x00005d00008c7a02 */ /* 0x000fe20000000f00 */
[----:B------:R-:W4:Y:S01]  /*0110*/  S2R R143, SR_CTAID.X ;  /* 0x00000000008f7919 */ /* 0x000f220000002500 */
[----:B------:R-:W5:Y:S01]  /*0120*/  I2F.RP R0, R17 ;  /* 0x0000001100007306 */ /* 0x000f620000209400 */
[----:B0-----:R-:W-:Y:S01]  /*0130*/  IABS R2, R145 ;  /* 0x0000009100027213 */ /* 0x001fe20000000000 */
[----:B------:R-:W-:Y:S01]  /*0140*/  UMOV UR4, URZ ;  /* 0x0000003f00047c82 */ /* 0x000fe20008000000 */
[C---:B------:R-:W-:Y:S01]  /*0150*/  ISETP.GE.AND P5, PT, R140.reuse, 0x1, PT ;  /* 0x000000018c00780c */ /* 0x040fe20003fa6270 */
[----:B------:R-:W-:Y:S01]  /*0160*/  UMOV UR5, URZ ;  /* 0x0000003f00057c82 */ /* 0x000fe20008000000 */
[----:B------:R-:W-:Y:S01]  /*0170*/  SHF.L.U32 R140, R140, 0x9, RZ ;  /* 0x000000098c8c7819 */ /* 0x000fe200000006ff */
[----:B------:R-:W-:Y:S01]  /*0180*/  HFMA2.MMA R138, -RZ, RZ, 0, 0 ;  /* 0x00000000ff8a7435 */ /* 0x000fe200000001ff */
[----:B------:R-:W-:Y:S01]  /*0190*/  MOV R136, RZ ;  /* 0x000000ff00887202 */ /* 0x000fe20000000f00 */
        /* <DEDUP_REMOVED lines=9> */
[----:B------:R-:W-:Y:S01]  /*0230*/  IMAD R12, R142, c[0x0][0x1e8], RZ ;  /* 0x00007a008e0c7a24 */ /* 0x000fe200078e02ff */
[----:B------:R-:W-:-:S03]  /*0240*/  IADD3 R5, R5, R13, RZ ;  /* 0x0000000d05057210 */ /* 0x000fc60007ffe0ff */
[C---:B------:R-:W-:Y:S02]  /*0250*/  IMAD R14, R145.reuse, c[0x0][0x1ec], R12 ;  /* 0x00007b00910e7a24 */ /* 0x040fe400078e020c */
[----:B------:R-:W-:Y:S01]  /*0260*/  IMAD.WIDE.U32 R4, R145, c[0x0][0x1e8], R4 ;  /* 0x00007a0091047a25 */ /* 0x000fe200078e0004 */
[----:B0-----:R-:W-:Y:S01]  /*0270*/  HFMA2.MMA R6, -RZ, RZ, 0, 0 ;  /* 0x00000000ff067435 */ /* 0x001fe200000001ff */
[----:B-1----:R-:W-:-:S05]  /*0280*/  IADD3 R8, RZ, -R7, RZ ;  /* 0x80000007ff087210 */ /* 0x002fca0007ffe0ff */
[----:B------:R-:W-:Y:S02]  /*0290*/  IMAD R9, R8, R17, RZ ;  /* 0x0000001108097224 */ /* 0x000fe400078e02ff */
[----:B------:R-:W-:Y:S02]  /*02a0*/  IMAD R8, R204, c[0x0][0x1d0], RZ ;  /* 0x00007400cc087a24 */ /* 0x000fe400078e02ff */
[----:B------:R-:W-:-:S04]  /*02b0*/  IMAD.HI.U32 R7, R7, R9, R6 ;  /* 0x0000000907077227 */ /* 0x000fc800078e0006 */
[----:B------:R-:W-:Y:S02]  /*02c0*/  IMAD R9, R143, c[0x0][0x1d4], R8 ;  /* 0x000075008f097a24 */ /* 0x000fe400078e0208 */
[----:B------:R-:W-:-:S04]  /*02d0*/  IMAD.HI.U32 R141, R7, R2, RZ ;  /* 0x00000002078d7227 */ /* 0x000fc800078e00ff */
[----:B------:R-:W-:Y:S01]  /*02e0*/  IMAD.WIDE.U32 R6, R143, c[0x0][0x278], RZ ;  /* 0x00009e008f067a25 */ /* 0x000fe200078e00ff */
[----:B------:R-:W-:-:S04]  /*02f0*/  IADD3 R0, -R141, RZ, RZ ;  /* 0x000000ff8d007210 */ /* 0x000fc80007ffe1ff */
[----:B------:R-:W-:Y:S01]  /*0300*/  IADD3 R7, R7, R15, RZ ;  /* 0x0000000f07077210 */ /* 0x000fe20007ffe0ff */
[----:B------:R-:W-:Y:S01]  /*0310*/  IMAD R0, R17, R0, R2 ;  /* 0x0000000011007224 */ /* 0x000fe200078e0202 */
[----:B------:R-:W-:-:S03]  /*0320*/  LOP3.LUT R2, R145, c[0x0][0x178], RZ, 0x3c, !PT ;  /* 0x00005e0091027a12 */ /* 0x000fc600078e3cff */
[----:B------:R-:W-:Y:S01]  /*0330*/  IMAD.WIDE.U32 R6, R145, c[0x0][0x280], R6 ;  /* 0x0000a00091067a25 */ /* 0x000fe200078e0006 */
[----:B------:R-:W-:Y:S02]  /*0340*/  ISETP.GT.U32.AND P3, PT, R17, R0, PT ;  /* 0x000000001100720c */ /* 0x000fe40003f64070 */
[----:B------:R-:W-:Y:S01]  /*0350*/  ISETP.GE.AND P4, PT, R2, RZ, PT ;  /* 0x000000ff0200720c */ /* 0x000fe20003f86270 */
[----:B------:R-:W-:-:S05]  /*0360*/  IMAD.WIDE.U32 R2, R143, c[0x0][0x1d0], RZ ;  /* 0x000074008f027a25 */ /* 0x000fca00078e00ff */
[----:B------:R-:W-:Y:S01]  /*0370*/  IADD3 R3, R3, R9, RZ ;  /* 0x0000000903037210 */ /* 0x000fe20007ffe0ff */
[----:B------:R-:W-:-:S04]  /*0380*/  IMAD.WIDE.U32 R8, R143, c[0x0][0x1b0], RZ ;  /* 0x00006c008f087a25 */ /* 0x000fc800078e00ff */
[-C--:B------:R-:W-:Y:S01]  /*0390*/  @!P3 IADD3 R0, R0, -R17.reuse, RZ ;  /* 0x800000110000b210 */ /* 0x080fe20007ffe0ff */
[----:B------:R-:W-:Y:S01]  /*03a0*/  IMAD.WIDE.U32 R2, R145, c[0x0][0x1d8], R2 ;  /* 0x0000760091027a25 */ /* 0x000fe200078e0002 */
[----:B------:R-:W-:Y:S02]  /*03b0*/  @!P3 IADD3 R141, R141, 0x1, RZ ;  /* 0x000000018d8db810 */ /* 0x000fe40007ffe0ff */
[----:B------:R-:W-:Y:S01]  /*03c0*/  ISETP.GE.U32.AND P0, PT, R0, R17, PT ;  /* 0x000000110000720c */ /* 0x000fe20003f06070 */
[----:B------:R-:W-:Y:S01]  /*03d0*/  IMAD R0, R204, c[0x0][0x1b0], RZ ;  /* 0x00006c00cc007a24 */ /* 0x000fe200078e02ff */
[----:B------:R-:W-:-:S03]  /*03e0*/  ISETP.NE.AND P3, PT, RZ, c[0x0][0x178], PT ;  /* 0x00005e00ff007a0c */ /* 0x000fc60003f65270 */
[----:B------:R-:W-:Y:S02]  /*03f0*/  IMAD R13, R143, c[0x0][0x1b4], R0 ;  /* 0x00006d008f0d7a24 */ /* 0x000fe400078e0200 */
[----:B------:R-:W-:-:S03]  /*0400*/  IMAD R0, R142, c[0x0][0x1d8], RZ ;  /* 0x000076008e007a24 */ /* 0x000fc600078e02ff */
[----:B------:R-:W-:Y:S01]  /*0410*/  IADD3 R9, R9, R13, RZ ;  /* 0x0000000d09097210 */ /* 0x000fe20007ffe0ff */
[----:B------:R-:W-:Y:S01]  /*0420*/  IMAD R0, R145, c[0x0][0x1dc], R0 ;  /* 0x0000770091007a24 */ /* 0x000fe200078e0200 */
[----:B------:R-:W-:Y:S02]  /*0430*/  IADD3 R13, R140, -0x200, RZ ;  /* 0xfffffe008c0d7810 */ /* 0x000fe40007ffe0ff */
[----:B------:R-:W-:Y:S02]  /*0440*/  @P0 IADD3 R141, R141, 0x1, RZ ;  /* 0x000000018d8d0810 */ /* 0x000fe40007ffe0ff */
[----:B------:R-:W-:Y:S02]  /*0450*/  SHF.R.S32.HI R15, RZ, 0x1f, R13 ;  /* 0x0000001fff0f7819 */ /* 0x000fe4000001140d */
[----:B------:R-:W-:Y:S02]  /*0460*/  @!P4 IADD3 R141, -R141, RZ, RZ ;  /* 0x000000ff8d8dc210 */ /* 0x000fe40007ffe1ff */
[----:B------:R-:W-:-:S02]  /*0470*/  @!P3 LOP3.LUT R141, RZ, c[0x0][0x178], RZ, 0x33, !PT ;  /* 0x00005e00ff8dba12 */ /* 0x000fc400078e33ff */
[----:B------:R-:W-:Y:S01]  /*0480*/  IADD3 R18, P0, R13, R2, RZ ;  /* 0x000000020d127210 */ /* 0x000fe20007f1e0ff */
[----:B------:R-:W-:Y:S01]  /*0490*/  IMAD R2, R145, c[0x0][0x284], R16 ;  /* 0x0000a10091027a24 */ /* 0x000fe200078e0210 */
[----:B------:R-:W-:Y:S01]  /*04a0*/  SHF.R.S32.HI R202, RZ, 0x1f, R141 ;  /* 0x0000001fffca7819 */ /* 0x000fe2000001148d */
[----:B------:R-:W-:Y:S01]  /*04b0*/  IMAD.WIDE.U32 R8, R141, c[0x0][0x1c8], R8 ;  /* 0x000072008d087a25 */ /* 0x000fe200078e0008 */
[----:B------:R-:W-:Y:S02]  /*04c0*/  IADD3.X R3, R15, R3, R0, P0, !PT ;  /* 0x000000030f037210 */ /* 0x000fe400007fe400 */
[C---:B------:R-:W-:Y:S01]  /*04d0*/  IADD3 R16, P3, R13.reuse, R4, RZ ;  /* 0x000000040d107210 */ /* 0x040fe20007f7e0ff */
[----:B------:R-:W-:Y:S01]  /*04e0*/  IMAD R0, R202, c[0x0][0x1c8], RZ ;  /* 0x00007200ca007a24 */ /* 0x000fe200078e02ff */
[----:B------:R-:W-:Y:S02]  /*04f0*/  IADD3 R12, P4, R13, R6, RZ ;  /* 0x000000060d0c7210 */ /* 0x000fe40007f9e0ff */
[----:B------:R-:W-:Y:S01]  /*0500*/  ISETP.NE.U32.AND P0, PT, RZ, c[0x0][0x260], PT ;  /* 0x00009800ff007a0c */ /* 0x000fe20003f05070 */
[----:B------:R-:W-:Y:S01]  /*0510*/  IMAD R19, R141, c[0x0][0x1cc], R0 ;  /* 0x000073008d137a24 */ /* 0x000fe200078e0200 */
[----:B------:R-:W-:-:S02]  /*0520*/  IADD3.X R5, R15, R5, R14, P3, !PT ;  /* 0x000000050f057210 */ /* 0x000fc40001ffe40e */
[----:B------:R-:W-:Y:S02]  /*0530*/  IADD3.X R7, R15, R7, R2, P4, !PT ;  /* 0x000000070f077210 */ /* 0x000fe400027fe402 */
[C---:B------:R-:W-:Y:S02]  /*0540*/  LEA R14, P3, R16.reuse, c[0x0][0x248], 0x2 ;  /* 0x00009200100e7a11 */ /* 0x040fe400078610ff */
[----:B------:R-:W-:Y:S02]  /*0550*/  IADD3 R13, P4, R13, R8, RZ ;  /* 0x000000080d0d7210 */ /* 0x000fe40007f9e0ff */
[----:B------:R-:W-:Y:S02]  /*0560*/  IADD3 R2, R9, R19, RZ ;  /* 0x0000001309027210 */ /* 0x000fe40007ffe0ff */
[----:B------:R-:W-:Y:S02]  /*0570*/  ISETP.NE.AND.EX P0, PT, RZ, c[0x0][0x264], PT, P0 ;  /* 0x00009900ff007a0c */ /* 0x000fe40003f05300 */
[----:B------:R-:W-:-:S02]  /*0580*/  LEA.HI.X R16, R16, c[0x0][0x24c], R5, 0x2, P3 ;  /* 0x0000930010107a11 */ /* 0x000fc400018f1405 */
[----:B------:R-:W-:Y:S01]  /*0590*/  IADD3.X R2, R15, R2, RZ, P4, !PT ;  /* 0x000000020f027210 */ /* 0x000fe200027fe4ff */
[----:B------:R-:W-:Y:S01]  /*05a0*/  CS2R R4, SRZ ;  /* 0x0000000000047805 */ /* 0x000fe2000001ff00 */
[----:B------:R-:W-:Y:S02]  /*05b0*/  ISETP.NE.U32.AND P3, PT, RZ, c[0x0][0x328], PT ;  /* 0x0000ca00ff007a0c */ /* 0x000fe40003f65070 */
[----:B------:R-:W-:Y:S02]  /*05c0*/  ISETP.NE.U32.AND P4, PT, RZ, c[0x0][0x348], PT ;  /* 0x0000d200ff007a0c */ /* 0x000fe40003f85070 */
[----:B------:R-:W-:Y:S02]  /*05d0*/  ISETP.NE.AND.EX P3, PT, RZ, c[0x0][0x32c], PT, P3 ;  /* 0x0000cb00ff007a0c */ /* 0x000fe40003f65330 */
[----:B------:R-:W-:Y:S01]  /*05e0*/  ISETP.NE.AND.EX P4, PT, RZ, c[0x0][0x34c], PT, P4 ;  /* 0x0000d300ff007a0c */ /* 0x000fe20003f85340 */
[----:B------:R-:W-:Y:S01]  /*05f0*/  @P0 IMAD R0, R143, c[0x0][0x164], R145 ;  /* 0x000059008f000a24 */ /* 0x000fe200078e0291 */
[----:B------:R-:W-:-:S02]  /*0600*/  LEA R17, P6, R18, c[0x0][0x240], 0x2 ;  /* 0x0000900012117a11 */ /* 0x000fc400078c10ff */
[----:B------:R-:W-:Y:S01]  /*0610*/  @P0 MOV R9, 0x8 ;  /* 0x0000000800090802 */ /* 0x000fe20000000f00 */
[----:B------:R-:W-:Y:S01]  /*0620*/  @P0 IMAD R0, R0, c[0x0][0x174], RZ ;  /* 0x00005d0000000a24 */ /* 0x000fe200078e02ff */
[----:B------:R-:W-:Y:S02]  /*0630*/  LEA.HI.X R18, R18, c[0x0][0x244], R3, 0x2, P6 ;  /* 0x0000910012127a11 */ /* 0x000fe400030f1403 */
[----:B------:R-:W-:Y:S01]  /*0640*/  LEA R3, P6, R12, c[0x0][0x308], 0x2 ;  /* 0x0000c2000c037a11 */ /* 0x000fe200078c10ff */
[----:B------:R-:W-:-:S03]  /*0650*/  @P0 IMAD R0, R0, c[0x0][0x16c], RZ ;  /* 0x00005b0000000a24 */ /* 0x000fc600078e02ff */
[----:B------:R-:W-:Y:S01]  /*0660*/  LEA.HI.X R12, R12, c[0x0][0x30c], R7, 0x2, P6 ;  /* 0x0000c3000c0c7a11 */ /* 0x000fe200030f1407 */
[----:B------:R-:W-:Y:S01]  /*0670*/  @P0 IMAD.WIDE R8, R0, R9, c[0x0][0x260] ;  /* 0x0000980000080625 */ /* 0x000fe200078e0209 */
[----:B------:R-:W-:Y:S01]  /*0680*/  CS2R R6, SRZ ;  /* 0x0000000000067805 */ /* 0x000fe2000001ff00 */
[----:B------:R-:W-:Y:S01]  /*0690*/  LEA R137, P6, R13, c[0x0][0x230], 0x2 ;  /* 0x00008c000d897a11 */ /* 0x000fe200078c10ff */
[----:B------:R-:W-:-:S03]  /*06a0*/  @!P0 CS2R R8, SRZ ;  /* 0x0000000000088805 */ /* 0x000fc6000001ff00 */
        /* <DEDUP_REMOVED lines=18> */
[----:B------:R-:W-:-:S07]  /*07d0*/  LOP3.LUT R132, R132, 0xfffffe00, RZ, 0xc0, !PT ;  /* 0xfffffe0084847812 */ /* 0x000fce00078ec0ff */
[----:B------:R4:W0:Y:S08]  /*07e0*/  R2UR UR11, R3 ;  /* 0x00000000030b73c2 */ /* 0x00083000000e0000 */
[----:B-12---:R4:W0:Y:S02]  /*07f0*/  R2UR UR16, R12 ;  /* 0x000000000c1073c2 */ /* 0x00682400000e0000 */
.L_x_4982:
[----:B------:R-:W-:Y:S01]  /*0800*/  IADD3 R131, -R133, c[0x0][0x174], RZ ;  /* 0x00005d0085837a10 */ /* 0x000fe20007ffe1ff */
[----:B------:R-:W-:Y:S01]  /*0810*/  BAR.SYNC.DEFER_BLOCKING 0x0 ;  /* 0x0000000000007b1d */ /* 0x000fe20000010000 */
[----:B---3--:R-:W-:Y:S01]  /*0820*/  LOP3.LUT R2, R132, 0x1f, R139, 0xf8, !PT ;  /* 0x0000001f84027812 */ /* 0x008fe200078ef88b */
[----:B------:R-:W-:Y:S01]  /*0830*/  HFMA2.MMA R0, -RZ, RZ, 0, 0 ;  /* 0x00000000ff007435 */ /* 0x000fe200000001ff */
[----:B0-----:R-:W-:Y:S01]  /*0840*/  MOV R10, UR19 ;  /* 0x00000013000a7c02 */ /* 0x001fe20008000f00 */
[----:B----4-:R-:W-:Y:S01]  /*0850*/  CS2R R12, SRZ ;  /* 0x00000000000c7805 */ /* 0x010fe2000001ff00 */
[C---:B------:R-:W-:Y:S01]  /*0860*/  LOP3.LUT R159, R2.reuse, 0x20, RZ, 0xfc, !PT ;  /* 0x00000020029f7812 */ /* 0x040fe200078efcff */
[----:B------:R-:W0:Y:S01]  /*0870*/  R2UR UR9, R131 ;  /* 0x00000000830973c2 */ /* 0x000e2200000e0000 */
[----:B------:R-:W-:Y:S01]  /*0880*/  ULDC UR10, c[0x0][0x168] ;  /* 0x00005a00000a7ab9 */ /* 0x000fe20000000800 */
[----:B------:R-:W-:Y:S01]  /*0890*/  MOV R11, UR20 ;  /* 0x00000014000b7c02 */ /* 0x000fe20008000f00 */
[----:B------:R-:W-:Y:S01]  /*08a0*/  CS2R R14, SRZ ;  /* 0x00000000000e7805 */ /* 0x000fe2000001ff00 */
[C---:B------:R-:W-:Y:S01]  /*08b0*/  LOP3.LUT R155, R2.reuse, 0xa0, RZ, 0xfc, !PT ;  /* 0x000000a0029b7812 */ /* 0x040fe200078efcff */
[----:B------:R-:W-:Y:S01]  /*08c0*/  CS2R R16, SRZ ;  /* 0x0000000000107805 */ /* 0x000fe2000001ff00 */
[C---:B------:R-:W-:Y:S01]  /*08d0*/  LOP3.LUT R156, R2.reuse, 0x80, RZ, 0xfc, !PT ;  /* 0x00000080029c7812 */ /* 0x040fe200078efcff */
[C---:B------:R-:W-:Y:S01]  /*08e0*/  IMAD.WIDE R10, R2.reuse, 0x4, R10 ;  /* 0x00000004020a7825 */ /* 0x040fe200078e020a */
[C---:B------:R-:W-:Y:S01]  /*08f0*/  LOP3.LUT R158, R2.reuse, 0x40, RZ, 0xfc, !PT ;  /* 0x00000040029e7812 */ /* 0x040fe200078efcff */
[----:B------:R-:W-:Y:S01]  /*0900*/  CS2R R18, SRZ ;  /* 0x0000000000127805 */ /* 0x000fe2000001ff00 */
[----:B------:R-:W-:Y:S01]  /*0910*/  LOP3.LUT R157, R2, 0x60, RZ, 0xfc, !PT ;  /* 0x00000060029d7812 */ /* 0x000fe200078efcff */
[----:B------:R-:W-:Y:S01]  /*0920*/  CS2R R20, SRZ ;  /* 0x0000000000147805 */ /* 0x000fe2000001ff00 */
[----:B------:R-:W-:Y:S01]  /*0930*/  CS2R R22, SRZ ;  /* 0x0000000000167805 */ /* 0x000fe2000001ff00 */
[----:B0-----:R-:W-:-:S04]  /*0940*/  ULEA UR9, UR9, 0xfffffe00, 0x9 ;  /* 0xfffffe0009097891 */ /* 0x001fc8000f8e483f */
[----:B------:R-:W-:-:S06]  /*0950*/  UIADD3 UR10, -UR9, UR10, URZ ;  /* 0x0000000a090a7290 */ /* 0x000fcc000fffe13f */
[C---:B------:R-:W-:Y:S02]  /*0960*/  ISETP.GE.AND P0, PT, R2.reuse, UR10, PT ;  /* 0x0000000a02007c0c */ /* 0x040fe4000bf06270 */
[----:B------:R-:W-:Y:S02]  /*0970*/  ISETP.GE.AND P2, PT, R159, UR10, PT ;  /* 0x0000000a9f007c0c */ /* 0x000fe4000bf46270 */
[----:B------:R-:W-:Y:S02]  /*0980*/  ISETP.GE.AND P6, PT, R155, UR10, PT ;  /* 0x0000000a9b007c0c */ /* 0x000fe4000bfc6270 */
[----:B------:R-:W-:Y:S02]  /*0990*/  LOP3.LUT R154, R2, 0xc0, RZ, 0xfc, !PT ;  /* 0x000000c0029a7812 */ /* 0x000fe400078efcff */
[----:B------:R-:W-:Y:S02]  /*09a0*/  ISETP.GE.AND P5, PT, R156, UR10, PT ;  /* 0x0000000a9c007c0c */ /* 0x000fe4000bfa6270 */
[----:B------:R-:W-:-:S02]  /*09b0*/  LOP3.LUT R153, R2, 0xe0, RZ, 0xfc, !PT ;  /* 0x000000e002997812 */ /* 0x000fc400078efcff */
[----:B------:R-:W-:Y:S01]  /*09c0*/  ISETP.GE.AND P3, PT, R158, UR10, PT ;  /* 0x0000000a9e007c0c */ /* 0x000fe2000bf66270 */
[----:B--2---:R0:W2:Y:S01]  /*09d0*/  @!P0 LDG.E R13, [R10.64] ;  /* 0x0000000e0a0d8981 */ /* 0x0040a2000c1e1900 */
[----:B------:R-:W-:Y:S02]  /*09e0*/  LOP3.LUT R152, R2, 0x100, RZ, 0xfc, !PT ;  /* 0x0000010002987812 */ /* 0x000fe400078efcff */
[----:B------:R-:W-:Y:S01]  /*09f0*/  ISETP.GE.AND P4, PT, R157, UR10, PT ;  /* 0x0000000a9d007c0c */ /* 0x000fe2000bf86270 */
[----:B------:R0:W4:Y:S01]  /*0a00*/  @!P2 LDG.E R0, [R10.64+0x80] ;  /* 0x0000800e0a00a981 */ /* 0x000122000c1e1900 */
[----:B------:R-:W-:Y:S02]  /*0a10*/  ISETP.GE.AND P0, PT, R154, UR10, PT ;  /* 0x0000000a9a007c0c */ /* 0x000fe4000bf06270 */
[----:B------:R-:W-:Y:S01]  /*0a20*/  ISETP.GE.AND P1, PT, R153, UR10, PT ;  /* 0x0000000a99007c0c */ /* 0x000fe2000bf26270 */
[----:B------:R0:W5:Y:S01]  /*0a30*/  @!P6 LDG.E R14, [R10.64+0x280] ;  /* 0x0002800e0a0ee981 */ /* 0x000162000c1e1900 */
[----:B------:R-:W-:-:S02]  /*0a40*/  ISETP.GE.AND P2, PT, R152, UR10, PT ;  /* 0x0000000a98007c0c */ /* 0x000fc4000bf46270 */
[C---:B------:R-:W-:Y:S01]  /*0a50*/  LOP3.LUT R151, R2.reuse, 0x120, RZ, 0xfc, !PT ;  /* 0x0000012002977812 */ /* 0x040fe200078efcff */
[----:B---3--:R0:W3:Y:S01]  /*0a60*/  @!P5 LDG.E R17, [R10.64+0x200] ;  /* 0x0002000e0a11d981 */ /* 0x0080e2000c1e1900 */
[C---:B------:R-:W-:Y:S02]  /*0a70*/  LOP3.LUT R150, R2.reuse, 0x140, RZ, 0xfc, !PT ;  /* 0x0000014002967812 */ /* 0x040fe400078efcff */
[C---:B------:R-:W-:Y:S01]  /*0a80*/  LOP3.LUT R149, R2.reuse, 0x160, RZ, 0xfc, !PT ;  /* 0x0000016002957812 */ /* 0x040fe200078efcff */
[----:B------:R0:W3:Y:S01]  /*0a90*/  @!P3 LDG.E R15, [R10.64+0x100] ;  /* 0x0001000e0a0fb981 */ /* 0x0000e2000c1e1900 */
[C---:B------:R-:W-:Y:S02]  /*0aa0*/  LOP3.LUT R148, R2.reuse, 0x180, RZ, 0xfc, !PT ;  /* 0x0000018002947812 */ /* 0x040fe400078efcff */
[----:B------:R-:W-:Y:S01]  /*0ab0*/  ISETP.GE.AND P6, PT, R151, UR10, PT ;  /* 0x0000000a97007c0c */ /* 0x000fe2000bfc6270 */
[----:B------:R0:W5:Y:S01]  /*0ac0*/  @!P4 LDG.E R12, [R10.64+0x180] ;  /* 0x0001800e0a0cc981 */ /* 0x000162000c1e1900 */
[----:B------:R-:W-:-:S02]  /*0ad0*/  LOP3.LUT R147, R2, 0x1a0, RZ, 0xfc, !PT ;  /* 0x000001a002937812 */ /* 0x000fc400078efcff */
[----:B------:R-:W-:Y:S01]  /*0ae0*/  ISETP.GE.AND P5, PT, R150, UR10, PT ;  /* 0x0000000a96007c0c */ /* 0x000fe2000bfa6270 */
[----:B------:R0:W5:Y:S01]  /*0af0*/  @!P0 LDG.E R19, [R10.64+0x300] ;  /* 0x0003000e0a138981 */ /* 0x000162000c1e1900 */
[C---:B------:R-:W-:Y:S02]  /*0b00*/  LOP3.LUT R146, R2.reuse, 0x1c0, RZ, 0xfc, !PT ;  /* 0x000001c002927812 */ /* 0x040fe400078efcff */
[----:B------:R-:W-:Y:S01]  /*0b10*/  LOP3.LUT R144, R2, 0x1e0, RZ, 0xfc, !PT ;  /* 0x000001e002907812 */ /* 0x000fe200078efcff */
[----:B------:R0:W5:Y:S01]  /*0b20*/  @!P1 LDG.E R16, [R10.64+0x380] ;  /* 0x0003800e0a109981 */ /* 0x000162000c1e1900 */
[----:B------:R-:W-:Y:S02]  /*0b30*/  ISETP.GE.AND P3, PT, R149, UR10, PT ;  /* 0x0000000a95007c0c */ /* 0x000fe4000bf66270 */
[----:B------:R-:W-:Y:S01]  /*0b40*/  ISETP.GE.AND P4, PT, R148, UR10, PT ;  /* 0x0000000a94007c0c */ /* 0x000fe2000bf86270 */
[----:B------:R0:W5:Y:S01]  /*0b50*/  @!P2 LDG.E R21, [R10.64+0x400] ;  /* 0x0004000e0a15a981 */ /* 0x000162000c1e1900 */
[----:B------:R-:W-:-:S02]  /*0b60*/  ISETP.GE.AND P0, PT, R147, UR10, PT ;  /* 0x0000000a93007c0c */ /* 0x000fc4000bf06270 */
[----:B------:R-:W-:Y:S01]  /*0b70*/  ISETP.GE.AND P1, PT, R146, UR10, PT ;  /* 0x0000000a92007c0c */ /* 0x000fe2000bf26270 */
[----:B------:R-:W-:Y:S01]  /*0b80*/  CS2R R24, SRZ ;  /* 0x0000000000187805 */ /* 0x000fe2000001ff00 */
[----:B------:R-:W-:Y:S01]  /*0b90*/  ISETP.GE.AND P2, PT, R144, UR10, PT ;  /* 0x0000000a90007c0c */ /* 0x000fe2000bf46270 */
[----:B------:R0:W5:Y:S01]  /*0ba0*/  @!P6 LDG.E R18, [R10.64+0x480] ;  /* 0x0004800e0a12e981 */ /* 0x000162000c1e1900 */
[----:B------:R-:W-:-:S03]  /*0bb0*/  MOV R27, RZ ;  /* 0x000000ff001b7202 */ /* 0x000fc60000000f00 */
[----:B------:R0:W5:Y:S04]  /*0bc0*/  @!P5 LDG.E R23, [R10.64+0x500] ;  /* 0x0005000e0a17d981 */ /* 0x000168000c1e1900 */
[----:B------:R0:W5:Y:S04]  /*0bd0*/  @!P3 LDG.E R20, [R10.64+0x580] ;  /* 0x0005800e0a14b981 */ /* 0x000168000c1e1900 */
[----:B------:R0:W5:Y:S04]  /*0be0*/  @!P4 LDG.E R25, [R10.64+0x600] ;  /* 0x0006000e0a19c981 */ /* 0x000168000c1e1900 */
[----:B------:R0:W5:Y:S04]  /*0bf0*/  @!P0 LDG.E R22, [R10.64+0x680] ;  /* 0x0006800e0a168981 */ /* 0x000168000c1e1900 */
[----:B------:R0:W5:Y:S04]  /*0c00*/  @!P1 LDG.E R27, [R10.64+0x700] ;  /* 0x0007000e0a1b9981 */ /* 0x000168000c1e1900 */
[----:B------:R0:W5:Y:S01]  /*0c10*/  @!P2 LDG.E R24, [R10.64+0x780] ;  /* 0x0007800e0a18a981 */ /* 0x000162000c1e1900 */
        /* <DEDUP_REMOVED lines=29> */
[----:B------:R-:W-:Y:S02]  /*0df0*/  ISETP.GE.AND P2, PT, R2, UR10, PT ;  /* 0x0000000a02007c0c */ /* 0x000fe4000bf46270 */
[----:B------:R-:W-:-:S02]  /*0e00*/  ISETP.GE.AND P1, PT, R159, UR10, PT ;  /* 0x0000000a9f007c0c */ /* 0x000fc4000bf26270 */
        /* <DEDUP_REMOVED lines=8> */
[----:B--2---:R0:W-:Y:S04]  /*0e90*/  STS [R130.X4], R13 ;  /* 0x0000000d82007388 */ /* 0x0041e80000004800 */
[----:B-1--4-:R1:W-:Y:S01]  /*0ea0*/  STS [R129.X4+0x80], R0 ;  /* 0x0000800081007388 */ /* 0x0123e20000004800 */
[----:B0-----:R-:W-:-:S04]  /*0eb0*/  IADD3 R13, R134, 0x100, RZ ;  /* 0x00000100860d7810 */ /* 0x001fc80007ffe0ff */
[----:B------:R-:W-:Y:S01]  /*0ec0*/  LEA.HI.SX32 R122, R13, R134, 0x1b ;  /* 0x000000860d7a7211 */ /* 0x000fe200078fdaff */
[----:B---3--:R-:W-:Y:S01]  /*0ed0*/  STS [R128.X4+0x100], R15 ;  /* 0x0001000f80007388 */ /* 0x008fe20000004800 */
[----:B------:R-:W-:-:S03]  /*0ee0*/  IADD3 R13, R134, 0x1c0, RZ ;  /* 0x000001c0860d7810 */ /* 0x000fc60007ffe0ff */
[----:B-----5:R0:W-:Y:S04]  /*0ef0*/  STS [R127.X4+0x180], R12 ;  /* 0x0001800c7f007388 */ /* 0x0201e80000004800 */
[----:B------:R-:W-:Y:S04]  /*0f00*/  STS [R126.X4+0x200], R17 ;  /* 0x000200117e007388 */ /* 0x000fe80000004800 */
[----:B------:R2:W-:Y:S01]  /*0f10*/  STS [R125.X4+0x280], R14 ;  /* 0x0002800e7d007388 */ /* 0x0005e20000004800 */
[----:B------:R-:W-:-:S03]  /*0f20*/  LEA.HI.SX32 R116, R13, R134, 0x1b ;  /* 0x000000860d747211 */ /* 0x000fc600078fdaff */
        /* <DEDUP_REMOVED lines=29> */
[----:B0-----:R-:W-:Y:S01]  /*1100*/  CS2R R12, SRZ ;  /* 0x00000000000c7805 */ /* 0x001fe2000001ff00 */
[----:B--2---:R-:W-:Y:S01]  /*1110*/  CS2R R14, SRZ ;  /* 0x00000000000e7805 */ /* 0x004fe2000001ff00 */
[----:B---3--:R-:W-:Y:S01]  /*1120*/  CS2R R16, SRZ ;  /* 0x0000000000107805 */ /* 0x008fe2000001ff00 */
[----:B----4-:R-:W-:Y:S01]  /*1130*/  CS2R R18, SRZ ;  /* 0x0000000000127805 */ /* 0x010fe2000001ff00 */
[----:B-----5:R-:W-:Y:S01]  /*1140*/  CS2R R20, SRZ ;  /* 0x0000000000147805 */ /* 0x020fe2000001ff00 */
        /* <DEDUP_REMOVED lines=39> */
[----:B---3--:R0:W-:Y:S04]  /*13c0*/  STS [R129.X4+0x80], R0 ;  /* 0x0000800081007388 */ /* 0x0081e80000004800 */
[----:B----4-:R-:W-:Y:S04]  /*13d0*/  STS [R128.X4+0x100], R15 ;  /* 0x0001000f80007388 */ /* 0x010fe80000004800 */
[----:B-----5:R1:W-:Y:S04]  /*13e0*/  STS [R127.X4+0x180], R12 ;  /* 0x0001800c7f007388 */ /* 0x0203e80000004800 */
        /* <DEDUP_REMOVED lines=33> */
[----:B---3--:R-:W-:Y:S01]  /*1600*/  CS2R R16, SRZ ;  /* 0x0000000000107805 */ /* 0x008fe2000001ff00 */
[----:B----4-:R-:W-:Y:S01]  /*1610*/  CS2R R18, SRZ ;  /* 0x0000000000127805 */ /* 0x010fe2000001ff00 */
[----:B-----5:R-:W-:Y:S01]  /*1620*/  CS2R R20, SRZ ;  /* 0x0000000000147805 */ /* 0x020fe2000001ff00 */
[----:B------:R-:W-:Y:S01]  /*1630*/  CS2R R22, SRZ ;  /* 0x0000000000167805 */ /* 0x000fe2000001ff00 */
        /* <DEDUP_REMOVED lines=95> */
[----:B------:R-:W-:Y:S01]  /*1c30*/  MOV R50, RZ ;  /* 0x000000ff00327202 */ /* 0x000fe20000000f00 */
        /* <DEDUP_REMOVED lines=9> */
.L_x_4939:
        /* <DEDUP_REMOVED lines=26> */
[----:B------:R-:W-:Y:S01]  /*1e70*/  MOV R35, RZ ;  /* 0x000000ff00237202 */ /* 0x000fe20000000f00 */
[----:B------:R-:W-:Y:S01]  /*1e80*/  FADD.FTZ R20, R96, UR5 ;  /* 0x0000000560147e21 */ /* 0x000fe20008010000 */
[----:B------:R-:W-:Y:S01]  /*1e90*/  UMOV UR6, URZ ;  /* 0x0000003f00067c82 */ /* 0x000fe20008000000 */
[----:B------:R-:W-:Y:S01]  /*1ea0*/  FADD.FTZ R18, R97, UR5 ;  /* 0x0000000561127e21 */ /* 0x000fe20008010000 */
[----:B------:R-:W-:Y:S01]  /*1eb0*/  UMOV UR7, URZ ;  /* 0x0000003f00077c82 */ /* 0x000fe20008000000 */
[----:B------:R-:W-:-:S02]  /*1ec0*/  FADD.FTZ R0, R200, UR5 ;  /* 0x00000005c8007e21 */ /* 0x000fc40008010000 */
.L_x_4977:
[----:B------:R-:W-:Y:S01]  /*1ed0*/  IMAD R12, R142, c[0x0][0x180], RZ ;  /* 0x000060008e0c7a24 */ /* 0x000fe200078e02ff */
[----:B------:R-:W-:Y:S01]  /*1ee0*/  SHF.R.S32.HI R160, RZ, 0x1f, R19 ;  /* 0x0000001fffa07819 */ /* 0x000fe20000011413 */
[----:B------:R-:W-:Y:S01]  /*1ef0*/  IMAD.WIDE.U32 R10, R145, c[0x0][0x180], RZ ;  /* 0x00006000910a7a25 */ /* 0x000fe200078e00ff */
[----:B------:R-:W-:-:S03]  /*1f00*/  ULDC UR10, c[0x0][0x168] ;  /* 0x00005a00000a7ab9 */ /* 0x000fc60000000800 */
[----:B------:R-:W-:Y:S02]  /*1f10*/  IMAD R3, R145, c[0x0][0x184], R12 ;  /* 0x0000610091037a24 */ /* 0x000fe400078e020c */
[C---:B------:R-:W-:Y:S02]  /*1f20*/  IMAD R12, R160.reuse, c[0x0][0x188], RZ ;  /* 0x00006200a00c7a24 */ /* 0x040fe400078e02ff */
[----:B------:R-:W-:Y:S01]  /*1f30*/  IMAD R14, R160, c[0x0][0x1c0], RZ ;  /* 0x00007000a00e7a24 */ /* 0x000fe200078e02ff */
[----:B------:R-:W-:Y:S01]  /*1f40*/  IADD3 R11, R11, R3, RZ ;  /* 0x000000030b0b7210 */ /* 0x000fe20007ffe0ff */
[C---:B------:R-:W-:Y:S01]  /*1f50*/  IMAD R15, R19.reuse, c[0x0][0x18c], R12 ;  /* 0x00006300130f7a24 */ /* 0x040fe200078e020c */
[----:B------:R-:W-:Y:S01]  /*1f60*/  SHF.R.S32.HI R3, RZ, 0x1f, R2 ;  /* 0x0000001fff037819 */ /* 0x000fe20000011402 */
[C---:B------:R-:W-:Y:S02]  /*1f70*/  IMAD R17, R19.reuse, c[0x0][0x1c4], R14 ;  /* 0x0000710013117a24 */ /* 0x040fe400078e020e */
[----:B------:R-:W-:Y:S01]  /*1f80*/  IMAD.WIDE.U32 R10, R19, c[0x0][0x188], R10 ;  /* 0x00006200130a7a25 */ /* 0x000fe200078e000a */
[----:B------:R-:W-:-:S03]  /*1f90*/  UIADD3 UR10, -UR9, UR10, URZ ;  /* 0x0000000a090a7290 */ /* 0x000fc6000fffe13f */
[----:B------:R-:W-:Y:S01]  /*1fa0*/  IMAD.WIDE.U32 R12, R19, c[0x0][0x1c0], R2 ;  /* 0x00007000130c7a25 */ /* 0x000fe200078e0002 */
[----:B------:R-:W-:Y:S02]  /*1fb0*/  IADD3 R15, R11, R15, RZ ;  /* 0x0000000f0b0f7210 */ /* 0x000fe40007ffe0ff */
[C---:B------:R-:W-:Y:S02]  /*1fc0*/  LEA R14, P0, R10.reuse, c[0x0][0x220], 0x2 ;  /* 0x000088000a0e7a11 */ /* 0x040fe400078010ff */
[----:B------:R-:W-:Y:S02]  /*1fd0*/  IADD3 R11, R13, R17, RZ ;  /* 0x000000110d0b7210 */ /* 0x000fe40007ffe0ff */
[----:B------:R-:W-:Y:S02]  /*1fe0*/  LEA.HI.X R15, R10, c[0x0][0x224], R15, 0x2, P0 ;  /* 0x000089000a0f7a11 */ /* 0x000fe400000f140f */
[----:B------:R-:W-:-:S03]  /*1ff0*/  LEA R16, P1, R12, R137, 0x2 ;  /* 0x000000890c107211 */ /* 0x000fc600078210ff */
[----:B0-2---:R0:W2:Y:S01]  /*2000*/  LDG.E R174, [R14.64] ;  /* 0x0000000e0eae7981 */ /* 0x0050a2000c1e1900 */
[C---:B------:R-:W-:Y:S02]  /*2010*/  LOP3.LUT R159, R2.reuse, 0x20, RZ, 0xfc, !PT ;  /* 0x00000020029f7812 */ /* 0x040fe400078efcff */
[C---:B------:R-:W-:Y:S02]  /*2020*/  LOP3.LUT R158, R2.reuse, 0x40, RZ, 0xfc, !PT ;  /* 0x00000040029e7812 */ /* 0x040fe400078efcff */
[----:B------:R-:W-:Y:S02]  /*2030*/  LOP3.LUT R157, R2, 0x60, RZ, 0xfc, !PT ;  /* 0x00000060029d7812 */ /* 0x000fe400078efcff */
[----:B------:R-:W-:Y:S02]  /*2040*/  LEA.HI.X R17, R12, R135, R11, 0x2, P1 ;  /* 0x000000870c117211 */ /* 0x000fe400008f140b */
[C---:B------:R-:W-:Y:S02]  /*2050*/  LOP3.LUT R156, R2.reuse, 0x80, RZ, 0xfc, !PT ;  /* 0x00000080029c7812 */ /* 0x040fe400078efcff */
[----:B------:R-:W-:-:S02]  /*2060*/  ISETP.GE.AND P2, PT, R2, UR10, PT ;  /* 0x0000000a02007c0c */ /* 0x000fc4000bf46270 */
[----:B------:R-:W-:Y:S02]  /*2070*/  LOP3.LUT R155, R2, 0xa0, RZ, 0xfc, !PT ;  /* 0x000000a0029b7812 */ /* 0x000fe400078efcff */
[----:B------:R-:W-:Y:S01]  /*2080*/  ISETP.GE.AND P1, PT, R159, UR10, PT ;  /* 0x0000000a9f007c0c */ /* 0x000fe2000bf26270 */
[----:B------:R-:W-:Y:S01]  /*2090*/  HFMA2.MMA R161, -RZ, RZ, 0, 0 ;  /* 0x00000000ffa17435 */ /* 0x000fe200000001ff */
[----:B------:R-:W-:Y:S02]  /*20a0*/  ISETP.GE.AND P0, PT, R158, UR10, PT ;  /* 0x0000000a9e007c0c */ /* 0x000fe4000bf06270 */
[----:B------:R-:W-:Y:S02]  /*20b0*/  ISETP.GE.AND P4, PT, R157, UR10, PT ;  /* 0x0000000a9d007c0c */ /* 0x000fe4000bf86270 */
[----:B------:R-:W-:Y:S02]  /*20c0*/  ISETP.GE.AND P6, PT, R156, UR10, PT ;  /* 0x0000000a9c007c0c */ /* 0x000fe4000bfc6270 */
[----:B------:R-:W-:Y:S01]  /*20d0*/  ISETP.GE.AND P5, PT, R155, UR10, PT ;  /* 0x0000000a9b007c0c */ /* 0x000fe2000bfa6270 */
[----:B------:R-:W-:Y:S01]  /*20e0*/  CS2R R162, SRZ ;  /* 0x0000000000a27805 */ /* 0x000fe2000001ff00 */
[----:B------:R-:W-:Y:S01]  /*20f0*/  CS2R R164, SRZ ;  /* 0x0000000000a47805 */ /* 0x000fe2000001ff00 */
[----:B0-----:R-:W-:Y:S01]  /*2100*/  CS2R R14, SRZ ;  /* 0x00000000000e7805 */ /* 0x001fe2000001ff00 */
[----:B------:R-:W3:Y:S01]  /*2110*/  @!P2 LDG.E R161, [R16.64] ;  /* 0x0000000e10a1a981 */ /* 0x000ee2000c1e1900 */
[----:B------:R-:W-:-:S02]  /*2120*/  LOP3.LUT R154, R2, 0xc0, RZ, 0xfc, !PT ;  /* 0x000000c0029a7812 */ /* 0x000fc400078efcff */
[C---:B------:R-:W-:Y:S01]  /*2130*/  LOP3.LUT R153, R2.reuse, 0xe0, RZ, 0xfc, !PT ;  /* 0x000000e002997812 */ /* 0x040fe200078efcff */
[----:B------:R-:W4:Y:S01]  /*2140*/  @!P1 LDG.E R162, [R16.64+0x80] ;  /* 0x0000800e10a29981 */ /* 0x000f22000c1e1900 */
[----:B------:R-:W-:-:S03]  /*2150*/  LOP3.LUT R152, R2, 0x100, RZ, 0xfc, !PT ;  /* 0x0000010002987812 */ /* 0x000fc600078efcff */
[----:B------:R-:W4:Y:S01]  /*2160*/  @!P0 LDG.E R163, [R16.64+0x100] ;  /* 0x0001000e10a38981 */ /* 0x000f22000c1e1900 */
[----:B------:R-:W-:-:S03]  /*2170*/  ISETP.GE.AND P3, PT, R154, UR10, PT ;  /* 0x0000000a9a007c0c */ /* 0x000fc6000bf66270 */
[----:B------:R-:W4:Y:S01]  /*2180*/  @!P4 LDG.E R164, [R16.64+0x180] ;  /* 0x0001800e10a4c981 */ /* 0x000f22000c1e1900 */
[----:B------:R-:W-:-:S03]  /*2190*/  ISETP.GE.AND P2, PT, R153, UR10, PT ;  /* 0x0000000a99007c0c */ /* 0x000fc6000bf46270 */
[----:B------:R-:W4:Y:S01]  /*21a0*/  @!P6 LDG.E R165, [R16.64+0x200] ;  /* 0x0002000e10a5e981 */ /* 0x000f22000c1e1900 */
[----:B------:R-:W-:-:S03]  /*21b0*/  ISETP.GE.AND P1, PT, R152, UR10, PT ;  /* 0x0000000a98007c0c */ /* 0x000fc6000bf26270 */
[----:B------:R-:W4:Y:S01]  /*21c0*/  @!P5 LDG.E R14, [R16.64+0x280] ;  /* 0x0002800e100ed981 */ /* 0x000f22000c1e1900 */
[C---:B------:R-:W-:Y:S01]  /*21d0*/  LOP3.LUT R151, R2.reuse, 0x120, RZ, 0xfc, !PT ;  /* 0x0000012002977812 */ /* 0x040fe200078efcff */
[----:B------:R-:W-:Y:S01]  /*21e0*/  CS2R R166, SRZ ;  /* 0x0000000000a67805 */ /* 0x000fe2000001ff00 */
[C---:B------:R-:W-:Y:S01]  /*21f0*/  LOP3.LUT R150, R2.reuse, 0x140, RZ, 0xfc, !PT ;  /* 0x0000014002967812 */ /* 0x040fe200078efcff */
[----:B------:R-:W4:Y:S01]  /*2200*/  @!P3 LDG.E R15, [R16.64+0x300] ;  /* 0x0003000e100fb981 */ /* 0x000f22000c1e1900 */
[C---:B------:R-:W-:Y:S02]  /*2210*/  LOP3.LUT R149, R2.reuse, 0x160, RZ, 0xfc, !PT ;  /* 0x0000016002957812 */ /* 0x040fe400078efcff */
[C---:B------:R-:W-:Y:S01]  /*2220*/  LOP3.LUT R148, R2.reuse, 0x180, RZ, 0xfc, !PT ;  /* 0x0000018002947812 */ /* 0x040fe200078efcff */
[----:B------:R-:W4:Y:S01]  /*2230*/  @!P2 LDG.E R166, [R16.64+0x380] ;  /* 0x0003800e10a6a981 */ /* 0x000f22000c1e1900 */
[C---:B------:R-:W-:Y:S02]  /*2240*/  LOP3.LUT R147, R2.reuse, 0x1a0, RZ, 0xfc, !PT ;  /* 0x000001a002937812 */ /* 0x040fe400078efcff */
[----:B------:R-:W-:Y:S01]  /*2250*/  ISETP.GE.AND P0, PT, R151, UR10, PT ;  /* 0x0000000a97007c0c */ /* 0x000fe2000bf06270 */
[----:B------:R-:W4:Y:S01]  /*2260*/  @!P1 LDG.E R167, [R16.64+0x400] ;  /* 0x0004000e10a79981 */ /* 0x000f22000c1e1900 */
[----:B------:R-:W-:-:S02]  /*2270*/  LOP3.LUT R146, R2, 0x1c0, RZ, 0xfc, !PT ;  /* 0x000001c002927812 */ /* 0x000fc400078efcff */
[----:B------:R-:W-:Y:S02]  /*2280*/  ISETP.GE.AND P4, PT, R150, UR10, PT ;  /* 0x0000000a96007c0c */ /* 0x000fe4000bf86270 */
[----:B------:R-:W-:Y:S02]  /*2290*/  ISETP.GE.AND P6, PT, R149, UR10, PT ;  /* 0x0000000a95007c0c */ /* 0x000fe4000bfc6270 */
[----:B------:R-:W-:Y:S02]  /*22a0*/  LOP3.LUT R144, R2, 0x1e0, RZ, 0xfc, !PT ;  /* 0x000001e002907812 */ /* 0x000fe400078efcff */
[----:B------:R-:W-:Y:S02]  /*22b0*/  ISETP.GE.AND P5, PT, R148, UR10, PT ;  /* 0x0000000a94007c0c */ /* 0x000fe4000bfa6270 */
[----:B------:R-:W-:Y:S02]  /*22c0*/  ISETP.GE.AND P3, PT, R147, UR10, PT ;  /* 0x0000000a93007c0c */ /* 0x000fe4000bf66270 */
[----:B------:R-:W-:Y:S01]  /*22d0*/  ISETP.GE.AND P2, PT, R146, UR10, PT ;  /* 0x0000000a92007c0c */ /* 0x000fe2000bf46270 */
[----:B------:R-:W-:Y:S01]  /*22e0*/  CS2R R168, SRZ ;  /* 0x0000000000a87805 */ /* 0x000fe2000001ff00 */
[----:B------:R-:W-:Y:S01]  /*22f0*/  ISETP.GE.AND P1, PT, R144, UR10, PT ;  /* 0x0000000a90007c0c */ /* 0x000fe2000bf26270 */
[----:B-1----:R-:W-:Y:S01]  /*2300*/  CS2R R170, SRZ ;  /* 0x0000000000aa7805 */ /* 0x002fe2000001ff00 */
[----:B------:R-:W-:Y:S01]  /*2310*/  CS2R R172, SRZ ;  /* 0x0000000000ac7805 */ /* 0x000fe2000001ff00 */
[----:B------:R-:W-:-:S02]  /*2320*/  MOV R176, RZ ;  /* 0x000000ff00b07202 */ /* 0x000fc40000000f00 */
        /* <DEDUP_REMOVED lines=18> */
[C---:B------:R-:W-:Y:S02]  /*2450*/  LOP3.LUT P0, RZ, R139.reuse, 0x1f, RZ, 0xc0, !PT ;  /* 0x0000001f8bff7812 */ /* 0x040fe4000780c0ff */
[----:B------:R-:W-:Y:S02]  /*2460*/  ISETP.NE.AND P1, PT, R139, RZ, PT ;  /* 0x000000ff8b00720c */ /* 0x000fe40003f25270 */
[----:B------:R-:W-:Y:S02]  /*2470*/  ISETP.LT.OR P2, PT, R131, 0x2, P0 ;  /* 0x000000028300780c */ /* 0x000fe40000741670 */
[----:B------:R-:W-:-:S09]  /*2480*/  LEA R10, R34, R19, 0x8 ;  /* 0x00000013220a7211 */ /* 0x000fd200078e40ff */
[----:B------:R-:W-:Y:S02]  /*2490*/  @P1 IADD3 R10, R139, 0x200, RZ ;  /* 0x000002008b0a1810 */ /* 0x000fe40007ffe0ff */
[----:B0-----:R-:W-:-:S05]  /*24a0*/  @!P2 IADD3 R12, R131, -0x2, RZ ;  /* 0xfffffffe830ca810 */ /* 0x001fca0007ffe0ff */
[----:B------:R-:W-:Y:S01]  /*24b0*/  @!P2 IMAD R11, R12, c[0x0][0x16c], R19 ;  /* 0x00005b000c0baa24 */ /* 0x000fe200078e0213 */
[----:B------:R-:W-:Y:S01]  /*24c0*/  SHF.L.U32 R12, R10, 0x2, RZ ;  /* 0x000000020a0c7819 */ /* 0x000fe200000006ff */
[----:B------:R-:W-:Y:S02]  /*24d0*/  FADD.FTZ R201, R97, UR5 ;  /* 0x0000000561c97e21 */ /* 0x000fe40008010000 */
[----:B------:R-:W-:Y:S02]  /*24e0*/  FADD.FTZ R198, R96, UR5 ;  /* 0x0000000560c67e21 */ /* 0x000fe40008010000 */
[----:B------:R-:W-:Y:S02]  /*24f0*/  FADD.FTZ R197, R95, UR5 ;  /* 0x000000055fc57e21 */ /* 0x000fe40008010000 */
[----:B------:R-:W-:Y:S01]  /*2500*/  FADD.FTZ R196, R94, UR5 ;  /* 0x000000055ec47e21 */ /* 0x000fe20008010000 */
[----:B------:R-:W-:Y:S01]  /*2510*/  HFMA2.MMA R192, -RZ, RZ, 0, 0 ;  /* 0x00000000ffc07435 */ /* 0x000fe200000001ff */
[----:B------:R-:W-:-:S02]  /*2520*/  FADD.FTZ R199, R93, UR5 ;  /* 0x000000055dc77e21 */ /* 0x000fc40008010000 */
[----:B------:R-:W-:-:S04]  /*2530*/  @!P2 IMAD.WIDE R10, R11, 0x8, R8 ;  /* 0x000000080b0aa825 */ /* 0x000fc800078e0208 */
[----:B------:R-:W-:Y:S02]  /*2540*/  FADD.FTZ R195, R92, UR5 ;  /* 0x000000055cc37e21 */ /* 0x000fe40008010000 */
[----:B------:R-:W-:Y:S02]  /*2550*/  FMUL.FTZ R233, R112, R18 ;  /* 0x0000001270e97220 */ /* 0x000fe40000410000 */
[----:B------:R-:W-:Y:S02]  /*2560*/  FMUL.FTZ R244, R113, R0 ;  /* 0x0000000071f47220 */ /* 0x000fe40000410000 */
[----:B------:R-:W-:Y:S02]  /*2570*/  FADD.FTZ R203, R91, UR5 ;  /* 0x000000055bcb7e21 */ /* 0x000fe40008010000 */
[----:B------:R-:W-:Y:S02]  /*2580*/  FMUL.FTZ R234, R111, R20 ;  /* 0x000000146fea7220 */ /* 0x000fe40000410000 */
[----:B------:R-:W-:-:S02]  /*2590*/  FMUL.FTZ R242, R110, R21 ;  /* 0x000000156ef27220 */ /* 0x000fc40000410000 */
[----:B------:R-:W-:Y:S02]  /*25a0*/  FMUL.FTZ R231, R109, R22 ;  /* 0x000000166de77220 */ /* 0x000fe40000410000 */
[----:B------:R-:W-:Y:S02]  /*25b0*/  FMUL.FTZ R225, R108, R23 ;  /* 0x000000176ce17220 */ /* 0x000fe40000410000 */
[----:B------:R-:W-:Y:S02]  /*25c0*/  FMUL.FTZ R177, R107, R24 ;  /* 0x000000186bb17220 */ /* 0x000fe40000410000 */
[----:B------:R-:W-:Y:S02]  /*25d0*/  FMUL.FTZ R226, R106, R25 ;  /* 0x000000196ae27220 */ /* 0x000fe40000410000 */
[----:B------:R-:W-:Y:S01]  /*25e0*/  FMUL.FTZ R179, R105, R26 ;  /* 0x0000001a69b37220 */ /* 0x000fe20000410000 */
[----:B--2---:R0:W1:Y:S02]  /*25f0*/  R2UR UR8, R174 ;  /* 0x00000000ae0873c2 */ /* 0x00406400000e0000 */
[----:B0-----:R-:W-:Y:S01]  /*2600*/  FADD.FTZ R174, R200, UR5 ;  /* 0x00000005c8ae7e21 */ /* 0x001fe20008010000 */
[----:B---3--:R-:W-:Y:S04]  /*2610*/  STS [R130.X4], R161 ;  /* 0x000000a182007388 */ /* 0x008fe80000004800 */
[----:B----4-:R-:W-:Y:S04]  /*2620*/  STS [R129.X4+0x80], R162 ;  /* 0x000080a281007388 */ /* 0x010fe80000004800 */
[----:B------:R-:W-:Y:S04]  /*2630*/  STS [R128.X4+0x100], R163 ;  /* 0x000100a380007388 */ /* 0x000fe80000004800 */
[----:B------:R-:W-:Y:S04]  /*2640*/  STS [R127.X4+0x180], R164 ;  /* 0x000180a47f007388 */ /* 0x000fe80000004800 */
[----:B------:R-:W-:Y:S04]  /*2650*/  STS [R126.X4+0x200], R165 ;  /* 0x000200a57e007388 */ /* 0x000fe80000004800 */
[----:B------:R1:W-:Y:S02]  /*2660*/  STS [R125.X4+0x280], R14 ;  /* 0x0002800e7d007388 */ /* 0x0003e40000004800 */
[----:B-1----:R-:W-:-:S05]  /*2670*/  MOV R14, UR8 ;  /* 0x00000008000e7c02 */ /* 0x002fca0008000f00 */
[----:B------:R-:W-:-:S04]  /*2680*/  FMUL.FTZ R14, R14, 1.4426950216293334961 ;  /* 0x3fb8aa3b0e0e7820 */ /* 0x000fc80000410000 */
[----:B------:R-:W-:Y:S01]  /*2690*/  FMUL.FTZ R191, R14, R174 ;  /* 0x000000ae0ebf7220 */ /* 0x000fe20000410000 */
[----:B------:R-:W-:Y:S05]  /*26a0*/  STS [R124.X4+0x300], R15 ;  /* 0x0003000f7c007388 */ /* 0x000fea0000004800 */
[----:B------:R-:W0:Y:S01]  /*26b0*/  MUFU.EX2 R191, R191 ;  /* 0x000000bf00bf7308 */ /* 0x000e220000000800 */
[----:B------:R1:W-:Y:S04]  /*26c0*/  STS [R123.X4+0x380], R166 ;  /* 0x000380a67b007388 */ /* 0x0003e80000004800 */
[----:B------:R-:W-:Y:S04]  /*26d0*/  STS [R122.X4+0x400], R167 ;  /* 0x000400a77a007388 */ /* 0x000fe80000004800 */
        /* <DEDUP_REMOVED lines=22> */
[----:B------:R-:W1:Y:S04]  /*2840*/  LDS R224, [R114.X4+0x38] ;  /* 0x0000380072e07984 */ /* 0x000e680000004800 */
[----:B------:R-:W1:Y:S04]  /*2850*/  LDS R162, [R114.X4+0x3c] ;  /* 0x00003c0072a27984 */ /* 0x000e680000004800 */
[----:B0-----:R0:W-:Y:S01]  /*2860*/  STS [R12+0x12c8], R191 ;  /* 0x0012c8bf0c007388 */ /* 0x0011e20000000800 */
[----:B------:R-:W-:-:S03]  /*2870*/  FMUL.FTZ R206, R14, R201 ;  /* 0x000000c90ece7220 */ /* 0x000fc60000410000 */
[----:B------:R-:W-:Y:S01]  /*2880*/  BAR.SYNC.DEFER_BLOCKING 0x0 ;  /* 0x0000000000007b1d */ /* 0x000fe20000010000 */
[C---:B------:R-:W-:Y:S02]  /*2890*/  FMUL.FTZ R207, R14.reuse, R198 ;  /* 0x000000c60ecf7220 */ /* 0x040fe40000410000 */
[----:B------:R-:W-:-:S03]  /*28a0*/  FMUL.FTZ R189, R14, R197 ;  /* 0x000000c50ebd7220 */ /* 0x000fc60000410000 */
[----:B------:R-:W0:Y:S01]  /*28b0*/  MUFU.EX2 R206, R206 ;  /* 0x000000ce00ce7308 */ /* 0x000e220000000800 */
[----:B------:R-:W-:-:S07]  /*28c0*/  FMUL.FTZ R208, R14, R196 ;  /* 0x000000c40ed07220 */ /* 0x000fce0000410000 */
[----:B------:R-:W0:Y:S01]  /*28d0*/  MUFU.EX2 R207, R207 ;  /* 0x000000cf00cf7308 */ /* 0x000e220000000800 */
[----:B------:R-:W-:-:S07]  /*28e0*/  FMUL.FTZ R210, R14, R199 ;  /* 0x000000c70ed27220 */ /* 0x000fce0000410000 */
[----:B------:R-:W1:Y:S01]  /*28f0*/  MUFU.EX2 R189, R189 ;  /* 0x000000bd00bd7308 */ /* 0x000e620000000800 */
[C---:B------:R-:W-:Y:S01]  /*2900*/  FMUL.FTZ R212, R14.reuse, R195 ;  /* 0x000000c30ed47220 */ /* 0x040fe20000410000 */
[----:B------:R0:W5:Y:S06]  /*2910*/  @!P2 LDG.E R192, [R10.64+0x4] ;  /* 0x0000040e0ac0a981 */ /* 0x00016c000c1e1900 */
[----:B------:R-:W1:Y:S01]  /*2920*/  MUFU.EX2 R208, R208 ;  /* 0x000000d000d07308 */ /* 0x000e620000000800 */
[----:B------:R-:W-:Y:S02]  /*2930*/  FMUL.FTZ R213, R14, R203 ;  /* 0x000000cb0ed57220 */ /* 0x000fe40000410000 */
[----:B0-----:R-:W-:-:S02]  /*2940*/  FFMA.FTZ R10, R206, R244, R233 ;  /* 0x000000f4ce0a7223 */ /* 0x001fc400000100e9 */
[----:B------:R-:W-:-:S03]  /*2950*/  FADD.FTZ R164, R90, UR5 ;  /* 0x000000055aa47e21 */ /* 0x000fc60008010000 */
[----:B------:R-:W0:Y:S01]  /*2960*/  MUFU.EX2 R210, R210 ;  /* 0x000000d200d27308 */ /* 0x000e220000000800 */
[----:B------:R-:W-:Y:S02]  /*2970*/  FFMA.FTZ R10, R207, R10, R234 ;  /* 0x0000000acf0a7223 */ /* 0x000fe400000100ea */
[----:B------:R-:W-:Y:S02]  /*2980*/  FMUL.FTZ R214, R14, R164 ;  /* 0x000000a40ed67220 */ /* 0x000fe40000410000 */
[----:B------:R-:W-:-:S03]  /*2990*/  FADD.FTZ R163, R89, UR5 ;  /* 0x0000000559a37e21 */ /* 0x000fc60008010000 */
[----:B------:R-:W0:Y:S01]  /*29a0*/  MUFU.EX2 R212, R212 ;  /* 0x000000d400d47308 */ /* 0x000e220000000800 */
[----:B-1----:R-:W-:Y:S02]  /*29b0*/  FFMA.FTZ R10, R189, R10, R242 ;  /* 0x0000000abd0a7223 */ /* 0x002fe400000100f2 */
[----:B------:R-:W-:Y:S02]  /*29c0*/  FMUL.FTZ R216, R14, R163 ;  /* 0x000000a30ed87220 */ /* 0x000fe40000410000 */
[----:B------:R-:W-:-:S03]  /*29d0*/  FADD.FTZ R166, R88, UR5 ;  /* 0x0000000558a67e21 */ /* 0x000fc60008010000 */
[----:B------:R-:W1:Y:S01]  /*29e0*/  MUFU.EX2 R213, R213 ;  /* 0x000000d500d57308 */ /* 0x000e620000000800 */
[----:B------:R-:W-:Y:S02]  /*29f0*/  FFMA.FTZ R10, R208, R10, R231 ;  /* 0x0000000ad00a7223 */ /* 0x000fe400000100e7 */
[----:B------:R-:W-:Y:S02]  /*2a00*/  FMUL.FTZ R220, R14, R166 ;  /* 0x000000a60edc7220 */ /* 0x000fe40000410000 */
[----:B------:R-:W-:-:S03]  /*2a10*/  FADD.FTZ R165, R87, UR5 ;  /* 0x0000000557a57e21 */ /* 0x000fc60008010000 */
[----:B------:R-:W1:Y:S01]  /*2a20*/  MUFU.EX2 R214, R214 ;  /* 0x000000d600d67308 */ /* 0x000e620000000800 */
[----:B0-----:R-:W-:Y:S01]  /*2a30*/  FFMA.FTZ R10, R210, R10, R225 ;  /* 0x0000000ad20a7223 */ /* 0x001fe200000100e1 */
[----:B------:R-:W-:Y:S01]  /*2a40*/  ISETP.NE.AND P2, PT, R139, 0x1f, PT ;  /* 0x0000001f8b00780c */ /* 0x000fe20003f45270 */
[----:B------:R-:W-:Y:S02]  /*2a50*/  FMUL.FTZ R217, R14, R165 ;  /* 0x000000a50ed97220 */ /* 0x000fe40000410000 */
[----:B--2---:R-:W-:-:S03]  /*2a60*/  FADD.FTZ R168, R86, UR5 ;  /* 0x0000000556a87e21 */ /* 0x004fc60008010000 */
[----:B------:R-:W0:Y:S01]  /*2a70*/  MUFU.EX2 R216, R216 ;  /* 0x000000d800d87308 */ /* 0x000e220000000800 */
[----:B------:R-:W-:Y:S02]  /*2a80*/  FFMA.FTZ R10, R212, R10, R177 ;  /* 0x0000000ad40a7223 */ /* 0x000fe400000100b1 */
[----:B------:R-:W-:Y:S02]  /*2a90*/  FMUL.FTZ R219, R14, R168 ;  /* 0x000000a80edb7220 */ /* 0x000fe40000410000 */
[----:B------:R-:W-:-:S03]  /*2aa0*/  FADD.FTZ R167, R85, UR5 ;  /* 0x0000000555a77e21 */ /* 0x000fc60008010000 */
[----:B------:R-:W2:Y:S01]  /*2ab0*/  MUFU.EX2 R220, R220 ;  /* 0x000000dc00dc7308 */ /* 0x000ea20000000800 */
[----:B-1----:R-:W-:Y:S01]  /*2ac0*/  FFMA.FTZ R11, R213, R10, R226 ;  /* 0x0000000ad50b7223 */ /* 0x002fe200000100e2 */
[----:B------:R1:W1:Y:S01]  /*2ad0*/  R2UR UR12, R175 ;  /* 0x00000000af0c73c2 */ /* 0x00026200000e0000 */
[----:B------:R-:W-:Y:S01]  /*2ae0*/  FMUL.FTZ R10, R191, R206 ;  /* 0x000000cebf0a7220 */ /* 0x000fe20000410000 */
[----:B------:R0:W1:Y:S01]  /*2af0*/  @P2 LDS R235, [R139.X4+0x1acc] ;  /* 0x001acc008beb2984 */ /* 0x0000620000004800 */
[----:B---3--:R-:W-:-:S03]  /*2b00*/  FADD.FTZ R170, R84, UR5 ;  /* 0x0000000554aa7e21 */ /* 0x008fc60008010000 */
[----:B------:R-:W3:Y:S01]  /*2b10*/  MUFU.EX2 R217, R217 ;  /* 0x000000d900d97308 */ /* 0x000ee20000000800 */
[----:B------:R-:W-:Y:S02]  /*2b20*/  FMUL.FTZ R222, R14, R167 ;  /* 0x000000a70ede7220 */ /* 0x000fe40000410000 */
[----:B----4-:R-:W-:Y:S02]  /*2b30*/  FMUL.FTZ R173, R104, R27 ;  /* 0x0000001b68ad7220 */ /* 0x010fe40000410000 */
[----:B------:R-:W-:Y:S02]  /*2b40*/  FFMA.FTZ R11, R214, R11, R179 ;  /* 0x0000000bd60b7223 */ /* 0x000fe400000100b3 */
[----:B------:R-:W-:Y:S01]  /*2b50*/  FMUL.FTZ R10, R207, R10 ;  /* 0x0000000acf0a7220 */ /* 0x000fe20000410000 */
[----:B------:R-:W4:Y:S01]  /*2b60*/  MUFU.EX2 R219, R219 ;  /* 0x000000db00db7308 */ /* 0x000f220000000800 */
[----:B------:R-:W-:Y:S02]  /*2b70*/  FADD.FTZ R169, R83, UR5 ;  /* 0x0000000553a97e21 */ /* 0x000fe40008010000 */
[----:B------:R-:W-:-:S02]  /*2b80*/  FMUL.FTZ R229, R14, R170 ;  /* 0x000000aa0ee57220 */ /* 0x000fc40000410000 */
[----:B0-----:R-:W-:Y:S02]  /*2b90*/  FFMA.FTZ R161, R216, R11, R173 ;  /* 0x0000000bd8a17223 */ /* 0x001fe400000100ad */
[----:B------:R-:W-:Y:S01]  /*2ba0*/  FMUL.FTZ R183, R103, R28 ;  /* 0x0000001c67b77220 */ /* 0x000fe20000410000 */
[----:B------:R-:W0:Y:S01]  /*2bb0*/  MUFU.EX2 R222, R222 ;  /* 0x000000de00de7308 */ /* 0x000e220000000800 */
[----:B------:R-:W-:Y:S02]  /*2bc0*/  FMUL.FTZ R11, R189, R10 ;  /* 0x0000000abd0b7220 */ /* 0x000fe40000410000 */
[----:B------:R-:W-:Y:S02]  /*2bd0*/  FMUL.FTZ R186, R14, R169 ;  /* 0x000000a90eba7220 */ /* 0x000fe40000410000 */
[----:B------:R-:W-:Y:S02]  /*2be0*/  FMUL.FTZ R12, R102, R29 ;  /* 0x0000001d660c7220 */ /* 0x000fe40000410000 */
[----:B--2---:R-:W-:Y:S01]  /*2bf0*/  FFMA.FTZ R161, R220, R161, R183 ;  /* 0x000000a1dca17223 */ /* 0x004fe200000100b7 */
[----:B------:R-:W2:Y:S01]  /*2c00*/  MUFU.EX2 R229, R229 ;  /* 0x000000e500e57308 */ /* 0x000ea20000000800 */
[----:B------:R-:W-:-:S02]  /*2c10*/  FMUL.FTZ R11, R208, R11 ;  /* 0x0000000bd00b7220 */ /* 0x000fc40000410000 */
[----:B------:R-:W-:Y:S02]  /*2c20*/  FMUL.FTZ R14, R101, R30 ;  /* 0x0000001e650e7220 */ /* 0x000fe40000410000 */
[----:B---3--:R-:W-:Y:S02]  /*2c30*/  FFMA.FTZ R161, R217, R161, R12 ;  /* 0x000000a1d9a17223 */ /* 0x008fe4000001000c */
[----:B------:R-:W-:Y:S01]  /*2c40*/  FMUL.FTZ R11, R210, R11 ;  /* 0x0000000bd20b7220 */ /* 0x000fe20000410000 */
[----:B------:R-:W3:Y:S01]  /*2c50*/  MUFU.EX2 R186, R186 ;  /* 0x000000ba00ba7308 */ /* 0x000ee20000000800 */
[----:B-1----:R-:W-:Y:S02]  /*2c60*/  FMUL.FTZ R175, R100, R31 ;  /* 0x0000001f64af7220 */ /* 0x002fe40000410000 */
[----:B----4-:R-:W-:Y:S02]  /*2c70*/  FFMA.FTZ R161, R219, R161, R14 ;  /* 0x000000a1dba17223 */ /* 0x010fe4000001000e */
[----:B------:R-:W-:-:S02]  /*2c80*/  FMUL.FTZ R10, R212, R11 ;  /* 0x0000000bd40a7220 */ /* 0x000fc40000410000 */
[----:B------:R-:W-:Y:S02]  /*2c90*/  FMUL.FTZ R238, R99, R32 ;  /* 0x0000002063ee7220 */ /* 0x000fe40000410000 */
[----:B0-----:R-:W-:Y:S02]  /*2ca0*/  FFMA.FTZ R161, R222, R161, R175 ;  /* 0x000000a1dea17223 */ /* 0x001fe400000100af */
[----:B------:R-:W-:Y:S02]  /*2cb0*/  FMUL.FTZ R11, R213, R10 ;  /* 0x0000000ad50b7220 */ /* 0x000fe40000410000 */
[----:B------:R-:W-:Y:S02]  /*2cc0*/  FMUL.FTZ R239, R98, R33 ;  /* 0x0000002162ef7220 */ /* 0x000fe40000410000 */
[----:B--2---:R-:W-:Y:S02]  /*2cd0*/  FFMA.FTZ R161, R229, R161, R238 ;  /* 0x000000a1e5a17223 */ /* 0x004fe400000100ee */
[----:B------:R-:W-:-:S02]  /*2ce0*/  FMUL.FTZ R11, R214, R11 ;  /* 0x0000000bd60b7220 */ /* 0x000fc40000410000 */
[----:B------:R-:W-:Y:S02]  /*2cf0*/  FMUL.FTZ R223, R224, UR12 ;  /* 0x0000000ce0df7c20 */ /* 0x000fe40008410000 */
[----:B------:R-:W-:Y:S02]  /*2d00*/  FMUL.FTZ R10, R162, UR12 ;  /* 0x0000000ca20a7c20 */ /* 0x000fe40008410000 */
[----:B---3--:R-:W-:Y:S02]  /*2d10*/  FFMA.FTZ R239, R186, R161, R239 ;  /* 0x000000a1baef7223 */ /* 0x008fe400000100ef */
[----:B------:R-:W-:Y:S02]  /*2d20*/  FMUL.FTZ R11, R216, R11 ;  /* 0x0000000bd80b7220 */ /* 0x000fe40000410000 */
[----:B------:R-:W-:Y:S02]  /*2d30*/  FMUL.FTZ R230, R17, UR12 ;  /* 0x0000000c11e67c20 */ /* 0x000fe40008410000 */
[----:B------:R-:W-:-:S02]  /*2d40*/  FMUL.FTZ R223, R68, R223 ;  /* 0x000000df44df7220 */ /* 0x000fc40000410000 */
[----:B------:R-:W-:Y:S02]  /*2d50*/  FMUL.FTZ R161, R67, R10 ;  /* 0x0000000a43a17220 */ /* 0x000fe40000410000 */
[----:B------:R-:W-:Y:S01]  /*2d60*/  FMUL.FTZ R178, R220, R11 ;  /* 0x0000000bdcb27220 */ /* 0x000fe20000410000 */
[----:B------:R-:W-:Y:S01]  /*2d70*/  BSSY B0, `(.L_x_4941) ;  /* 0x0000012000007945 */ /* 0x000fe20003800000 */
[----:B------:R-:W-:Y:S02]  /*2d80*/  FMUL.FTZ R221, R16, UR12 ;  /* 0x0000000c10dd7c20 */ /* 0x000fe40008410000 */
[----:B------:R-:W-:Y:S02]  /*2d90*/  FMUL.FTZ R230, R69, R230 ;  /* 0x000000e645e67220 */ /* 0x000fe40000410000 */
[----:B------:R-:W-:Y:S02]  /*2da0*/  FFMA.FTZ R11, R186, R161, R223 ;  /* 0x000000a1ba0b7223 */ /* 0x000fe400000100df */
[----:B------:R-:W-:-:S02]  /*2db0*/  FMUL.FTZ R10, R217, R178 ;  /* 0x000000b2d90a7220 */ /* 0x000fc40000410000 */
[----:B------:R-:W-:Y:S02]  /*2dc0*/  FMUL.FTZ R188, R218, UR12 ;  /* 0x0000000cdabc7c20 */ /* 0x000fe40008410000 */
[----:B------:R-:W-:Y:S02]  /*2dd0*/  FMUL.FTZ R180, R227, UR12 ;  /* 0x0000000ce3b47c20 */ /* 0x000fe40008410000 */
[----:B------:R-:W-:Y:S02]  /*2de0*/  FMUL.FTZ R221, R70, R221 ;  /* 0x000000dd46dd7220 */ /* 0x000fe40000410000 */
[----:B------:R-:W-:Y:S01]  /*2df0*/  FFMA.FTZ R181, R229, R11, R230 ;  /* 0x0000000be5b57223 */ /* 0x000fe200000100e6 */
        /* <DEDUP_REMOVED lines=9> */
.L_x_4942:
[----:B------:R-:W-:Y:S05]  /*2e90*/  BSYNC B0 ;  /* 0x0000000000007941 */ /* 0x000fea0003800000 */
.L_x_4941:
[----:B01----:R-:W-:Y:S01]  /*2ea0*/  FMUL.FTZ R178, R186, R235 ;  /* 0x000000ebbab27220 */ /* 0x003fe20000410000 */
[----:B------:R-:W-:Y:S01]  /*2eb0*/  ISETP.GE.AND P3, PT, R134, 0x1, PT ;  /* 0x000000018600780c */ /* 0x000fe20003f66270 */
[----:B------:R-:W-:Y:S01]  /*2ec0*/  FMUL.FTZ R11, R15, UR12 ;  /* 0x0000000c0f0b7c20 */ /* 0x000fe20008410000 */
[----:B------:R-:W-:Y:S01]  /*2ed0*/  ISETP.GE.OR P0, PT, R131, c[0x0][0x174], P0 ;  /* 0x00005d0083007a0c */ /* 0x000fe20000706670 */
[----:B------:R-:W-:Y:S01]  /*2ee0*/  FMUL.FTZ R180, R71, R180 ;  /* 0x000000b447b47220 */ /* 0x000fe20000410000 */
[----:B------:R-:W-:Y:S01]  /*2ef0*/  ISETP.NE.AND P5, PT, R139, RZ, PT ;  /* 0x000000ff8b00720c */ /* 0x000fe20003fa5270 */
[----:B------:R-:W-:Y:S01]  /*2f00*/  FFMA.FTZ R185, R222, R181, R221 ;  /* 0x000000b5deb97223 */ /* 0x000fe200000100dd */
[----:B------:R-:W-:Y:S01]  /*2f10*/  USHF.L.U32 UR21, UR6, 0x2, URZ ;  /* 0x0000000206157899 */ /* 0x000fe2000800063f */
[----:B------:R-:W-:Y:S01]  /*2f20*/  FMUL.FTZ R181, R229, R178 ;  /* 0x000000b2e5b57220 */ /* 0x000fe20000410000 */
[----:B------:R-:W-:Y:S01]  /*2f30*/  BSSY B0, `(.L_x_4943) ;  /* 0x0000141000007945 */ /* 0x000fe20003800000 */
[----:B------:R-:W-:-:S02]  /*2f40*/  FMUL.FTZ R184, R13, UR12 ;  /* 0x0000000c0db87c20 */ /* 0x000fc40008410000 */
[----:B------:R-:W-:Y:S02]  /*2f50*/  FMUL.FTZ R178, R72, R11 ;  /* 0x0000000b48b27220 */ /* 0x000fe40000410000 */
[----:B------:R-:W-:Y:S02]  /*2f60*/  FFMA.FTZ R185, R219, R185, R180 ;  /* 0x000000b9dbb97223 */ /* 0x000fe400000100b4 */
[----:B------:R-:W-:Y:S02]  /*2f70*/  FMUL.FTZ R190, R222, R181 ;  /* 0x000000b5debe7220 */ /* 0x000fe40000410000 */
[----:B------:R-:W-:Y:S02]  /*2f80*/  FMUL.FTZ R11, R182, UR12 ;  /* 0x0000000cb60b7c20 */ /* 0x000fe40008410000 */
[----:B------:R-:W-:Y:S02]  /*2f90*/  FMUL.FTZ R215, R73, R184 ;  /* 0x000000b849d77220 */ /* 0x000fe40000410000 */
[----:B------:R-:W-:-:S02]  /*2fa0*/  FFMA.FTZ R185, R217, R185, R178 ;  /* 0x000000b9d9b97223 */ /* 0x000fc400000100b2 */
[----:B------:R-:W-:Y:S02]  /*2fb0*/  FMUL.FTZ R236, R219, R190 ;  /* 0x000000bedbec7220 */ /* 0x000fe40000410000 */
[----:B------:R-:W-:Y:S02]  /*2fc0*/  FMUL.FTZ R190, R172, UR12 ;  /* 0x0000000cacbe7c20 */ /* 0x000fe40008410000 */
[----:B------:R-:W-:Y:S02]  /*2fd0*/  FMUL.FTZ R184, R74, R11 ;  /* 0x0000000b4ab87220 */ /* 0x000fe40000410000 */
[----:B------:R-:W-:Y:S02]  /*2fe0*/  FFMA.FTZ R185, R220, R185, R215 ;  /* 0x000000b9dcb97223 */ /* 0x000fe400000100d7 */
[----:B------:R-:W-:Y:S02]  /*2ff0*/  FMUL.FTZ R11, R217, R236 ;  /* 0x000000ecd90b7220 */ /* 0x000fe40000410000 */
[----:B------:R-:W-:-:S02]  /*3000*/  FMUL.FTZ R181, R75, R190 ;  /* 0x000000be4bb57220 */ /* 0x000fc40000410000 */
[----:B------:R-:W-:Y:S02]  /*3010*/  FMUL.FTZ R211, R171, UR12 ;  /* 0x0000000cabd37c20 */ /* 0x000fe40008410000 */
[----:B------:R-:W-:Y:S02]  /*3020*/  FFMA.FTZ R185, R216, R185, R184 ;  /* 0x000000b9d8b97223 */ /* 0x000fe400000100b8 */
[----:B------:R-:W-:Y:S02]  /*3030*/  FMUL.FTZ R11, R220, R11 ;  /* 0x0000000bdc0b7220 */ /* 0x000fe40000410000 */
[----:B------:R-:W-:Y:S02]  /*3040*/  FMUL.FTZ R209, R77, R188 ;  /* 0x000000bc4dd17220 */ /* 0x000fe40000410000 */
[----:B------:R-:W-:Y:S02]  /*3050*/  FMUL.FTZ R211, R76, R211 ;  /* 0x000000d34cd37220 */ /* 0x000fe40000410000 */
[----:B------:R-:W-:-:S02]  /*3060*/  FFMA.FTZ R188, R214, R185, R181 ;  /* 0x000000b9d6bc7223 */ /* 0x000fc400000100b5 */
[----:B------:R-:W-:Y:S02]  /*3070*/  FMUL.FTZ R185, R216, R11 ;  /* 0x0000000bd8b97220 */ /* 0x000fe40000410000 */
[C---:B------:R-:W-:Y:S02]  /*3080*/  FFMA.FTZ R190, R213.reuse, R188, R211 ;  /* 0x000000bcd5be7223 */ /* 0x040fe400000100d3 */
[----:B------:R-:W-:Y:S02]  /*3090*/  FMUL.FTZ R188, R214, R185 ;  /* 0x000000b9d6bc7220 */ /* 0x000fe40000410000 */
[----:B------:R-:W-:Y:S02]  /*30a0*/  FMUL.FTZ R187, R176, UR12 ;  /* 0x0000000cb0bb7c20 */ /* 0x000fe40008410000 */
[----:B------:R-:W-:Y:S02]  /*30b0*/  FMUL.FTZ R205, R213, R188 ;  /* 0x000000bcd5cd7220 */ /* 0x000fe40000410000 */
[----:B------:R-:W-:-:S02]  /*30c0*/  FMUL.FTZ R11, R219, R10 ;  /* 0x0000000adb0b7220 */ /* 0x000fc40000410000 */
[----:B------:R-:W-:Y:S02]  /*30d0*/  FMUL.FTZ R10, R194, UR12 ;  /* 0x0000000cc20a7c20 */ /* 0x000fe40008410000 */
[----:B------:R-:W-:Y:S02]  /*30e0*/  FMUL.FTZ R187, R78, R187 ;  /* 0x000000bb4ebb7220 */ /* 0x000fe40000410000 */
[C---:B------:R-:W-:Y:S02]  /*30f0*/  FFMA.FTZ R190, R212.reuse, R190, R209 ;  /* 0x000000bed4be7223 */ /* 0x040fe400000100d1 */
[----:B------:R-:W-:Y:S02]  /*3100*/  FMUL.FTZ R205, R212, R205 ;  /* 0x000000cdd4cd7220 */ /* 0x000fe40000410000 */
[----:B------:R-:W-:Y:S02]  /*3110*/  FMUL.FTZ R236, R222, R11 ;  /* 0x0000000bdeec7220 */ /* 0x000fe40000410000 */
[----:B------:R-:W-:-:S02]  /*3120*/  FMUL.FTZ R185, R79, R10 ;  /* 0x0000000a4fb97220 */ /* 0x000fc40000410000 */
[----:B------:R-:W-:Y:S02]  /*3130*/  FMUL.FTZ R11, R193, UR12 ;  /* 0x0000000cc10b7c20 */ /* 0x000fe40008410000 */
[C---:B------:R-:W-:Y:S02]  /*3140*/  FFMA.FTZ R10, R210.reuse, R190, R187 ;  /* 0x000000bed20a7223 */ /* 0x040fe400000100bb */
[----:B------:R-:W-:Y:S02]  /*3150*/  FMUL.FTZ R205, R210, R205 ;  /* 0x000000cdd2cd7220 */ /* 0x000fe40000410000 */
[----:B------:R-:W-:Y:S02]  /*3160*/  FMUL.FTZ R190, R80, R11 ;  /* 0x0000000b50be7220 */ /* 0x000fe40000410000 */
[----:B------:R-:W-:Y:S02]  /*3170*/  FMUL.FTZ R188, R228, UR12 ;  /* 0x0000000ce4bc7c20 */ /* 0x000fe40008410000 */
[----:B------:R-:W-:-:S02]  /*3180*/  FFMA.FTZ R11, R208, R10, R185 ;  /* 0x0000000ad00b7223 */ /* 0x000fc400000100b9 */
[----:B------:R-:W-:Y:S02]  /*3190*/  FMUL.FTZ R10, R208, R205 ;  /* 0x000000cdd00a7220 */ /* 0x000fe40000410000 */
[----:B------:R-:W-:Y:S02]  /*31a0*/  FMUL.FTZ R188, R81, R188 ;  /* 0x000000bc51bc7220 */ /* 0x000fe40000410000 */
[----:B------:R-:W-:Y:S02]  /*31b0*/  FMUL.FTZ R205, R232, UR12 ;  /* 0x0000000ce8cd7c20 */ /* 0x000fe40008410000 */
[C---:B------:R-:W-:Y:S02]  /*31c0*/  FFMA.FTZ R237, R189.reuse, R11, R190 ;  /* 0x0000000bbded7223 */ /* 0x040fe400000100be */
[----:B------:R-:W-:Y:S02]  /*31d0*/  FMUL.FTZ R10, R189, R10 ;  /* 0x0000000abd0a7220 */ /* 0x000fe40000410000 */
[----:B------:R-:W-:Y:S01]  /*31e0*/  FMUL.FTZ R11, R229, R236 ;  /* 0x000000ece50b7220 */ /* 0x000fe20000410000 */
[----:B------:R-:W-:Y:S01]  /*31f0*/  LOP3.LUT R236, R139, 0x1f, RZ, 0xc0, !PT ;  /* 0x0000001f8bec7812 */ /* 0x000fe200078ec0ff */
[----:B------:R-:W-:-:S02]  /*3200*/  FMUL.FTZ R205, R82, R205 ;  /* 0x000000cd52cd7220 */ /* 0x000fc40000410000 */
[C---:B------:R-:W-:Y:S01]  /*3210*/  FFMA.FTZ R237, R207.reuse, R237, R188 ;  /* 0x000000edcfed7223 */ /* 0x040fe200000100bc */
[----:B------:R-:W-:Y:S01]  /*3220*/  ISETP.NE.AND P4, PT, R236, 0x1f, PT ;  /* 0x0000001fec00780c */ /* 0x000fe20003f85270 */
[----:B------:R-:W-:Y:S02]  /*3230*/  FMUL.FTZ R241, R207, R10 ;  /* 0x0000000acff17220 */ /* 0x000fe40000410000 */
[----:B------:R-:W-:Y:S01]  /*3240*/  FMUL.FTZ R246, R186, R11 ;  /* 0x0000000bbaf67220 */ /* 0x000fe20000410000 */
[----:B------:R-:W0:Y:S01]  /*3250*/  SHFL.UP PT, R10, R239, 0x1, RZ ;  /* 0x04200000ef0a7989 */ /* 0x000e2200000e00ff */
[C---:B------:R-:W-:Y:S02]  /*3260*/  FFMA.FTZ R237, R206.reuse, R237, R205 ;  /* 0x000000edceed7223 */ /* 0x040fe400000100cd */
[----:B------:R-:W-:Y:S01]  /*3270*/  FMUL.FTZ R240, R206, R241 ;  /* 0x000000f1cef07220 */ /* 0x000fe20000410000 */
[----:B------:R-:W1:Y:S04]  /*3280*/  SHFL.UP PT, R11, R246, 0x1, RZ ;  /* 0x04200000f60b7989 */ /* 0x000e6800000e00ff */
[----:B------:R-:W2:Y:S04]  /*3290*/  SHFL.DOWN PT, R243, R237, 0x1, 0x1f ;  /* 0x08201f00edf37f89 */ /* 0x000ea800000e0000 */
[----:B------:R-:W3:Y:S01]  /*32a0*/  SHFL.DOWN PT, R241, R240, 0x1, 0x1f ;  /* 0x08201f00f0f17f89 */ /* 0x000ee200000e0000 */
[----:B0-----:R-:W-:-:S02]  /*32b0*/  @P3 FFMA.FTZ R239, R246, R10, R239 ;  /* 0x0000000af6ef3223 */ /* 0x001fc400000100ef */
        /* <DEDUP_REMOVED lines=15> */
[----:B---3--:R-:W-:-:S03]  /*33b0*/  @!P4 FMUL.FTZ R240, R240, R241 ;  /* 0x000000f1f0f0c220 */ /* 0x008fc60000410000 */
        /* <DEDUP_REMOVED lines=8> */
[----:B------:R-:W-:Y:S01]  /*3440*/  MOV R11, RZ ;  /* 0x000000ff000b7202 */ /* 0x000fe20000000f00 */
[----:B---3--:R-:W-:-:S03]  /*3450*/  @!P4 FMUL.FTZ R240, R240, R241 ;  /* 0x000000f1f0f0c220 */ /* 0x008fc60000410000 */
[----:B------:R-:W1:Y:S01]  /*3460*/  SHFL.DOWN PT, R245, R237, 0x8, 0x1f ;  /* 0x09001f00edf57f89 */ /* 0x000e6200000e0000 */
[----:B------:R-:W-:-:S03]  /*3470*/  ISETP.GE.U32.AND P4, PT, R236, 0x18, PT ;  /* 0x00000018ec00780c */ /* 0x000fc60003f86070 */
[----:B------:R-:W2:Y:S04]  /*3480*/  SHFL.UP PT, R241, R246, 0x8, RZ ;  /* 0x05000000f6f17989 */ /* 0x000ea800000e00ff */
[----:B------:R-:W3:Y:S01]  /*3490*/  SHFL.DOWN PT, R243, R240, 0x8, 0x1f ;  /* 0x09001f00f0f37f89 */ /* 0x000ee200000e0000 */
[----:B0-----:R-:W-:Y:S01]  /*34a0*/  @P3 FFMA.FTZ R239, R246, R10, R239 ;  /* 0x0000000af6ef3223 */ /* 0x001fe200000100ef */
[----:B------:R-:W-:-:S04]  /*34b0*/  HFMA2.MMA R10, -RZ, RZ, 1.875, 0 ;  /* 0x3f800000ff0a7435 */ /* 0x000fc800000001ff */
[----:B-1----:R-:W-:-:S06]  /*34c0*/  @!P4 FFMA.FTZ R237, R240, R245, R237 ;  /* 0x000000f5f0edc223 */ /* 0x002fcc00000100ed */
[----:B------:R-:W-:Y:S01]  /*34d0*/  @!P0 LDS.64 R10, [R19.X8+0x1b48] ;  /* 0x001b4800130a8984 */ /* 0x000fe20000008a00 */
[----:B--2---:R-:W-:Y:S01]  /*34e0*/  @P3 FMUL.FTZ R246, R246, R241 ;  /* 0x000000f1f6f63220 */ /* 0x004fe20000410000 */
[----:B------:R-:W-:Y:S02]  /*34f0*/  ISETP.GE.AND P0, PT, R134, 0x10, PT ;  /* 0x000000108600780c */ /* 0x000fe40003f06270 */
[----:B------:R-:W0:Y:S01]  /*3500*/  SHFL.DOWN PT, R247, R237, 0x10, 0x1f ;  /* 0x0a001f00edf77f89 */ /* 0x000e2200000e0000 */
[----:B---3--:R-:W-:Y:S01]  /*3510*/  @!P4 FMUL.FTZ R240, R240, R243 ;  /* 0x000000f3f0f0c220 */ /* 0x008fe20000410000 */
[----:B------:R-:W-:Y:S02]  /*3520*/  ISETP.GE.U32.AND P3, PT, R236, 0x10, PT ;  /* 0x00000010ec00780c */ /* 0x000fe40003f66070 */
[----:B------:R-:W1:Y:S04]  /*3530*/  SHFL.UP PT, R243, R239, 0x10, RZ ;  /* 0x06000000eff37989 */ /* 0x000e6800000e00ff */
[----:B------:R-:W2:Y:S04]  /*3540*/  SHFL.UP PT, R241, R246, 0x10, RZ ;  /* 0x06000000f6f17989 */ /* 0x000ea800000e00ff */
[----:B------:R-:W3:Y:S03]  /*3550*/  SHFL.DOWN PT, R245, R240, 0x10, 0x1f ;  /* 0x0a001f00f0f57f89 */ /* 0x000ee600000e0000 */
[----:B0-----:R-:W-:-:S02]  /*3560*/  @!P3 FFMA.FTZ R237, R240, R247, R237 ;  /* 0x000000f7f0edb223 */ /* 0x001fc400000100ed */
[----:B-1----:R-:W-:-:S03]  /*3570*/  @P0 FFMA.FTZ R239, R246, R243, R239 ;  /* 0x000000f3f6ef0223 */ /* 0x002fc600000100ef */
[----:B------:R-:W-:Y:S01]  /*3580*/  SHFL.DOWN PT, R247, R237, 0x1, 0x1f ;  /* 0x08201f00edf77f89 */ /* 0x000fe200000e0000 */
[----:B--2---:R-:W-:-:S03]  /*3590*/  @P0 FMUL.FTZ R246, R246, R241 ;  /* 0x000000f1f6f60220 */ /* 0x004fc60000410000 */
[----:B-----5:R-:W-:Y:S01]  /*35a0*/  SHFL.IDX PT, R243, R192, RZ, 0x1f ;  /* 0x00001fffc0f37589 */ /* 0x020fe200000e0000 */
[----:B---3--:R-:W-:-:S03]  /*35b0*/  @!P3 FMUL.FTZ R240, R240, R245 ;  /* 0x000000f5f0f0b220 */ /* 0x008fc60000410000 */
[----:B------:R-:W-:Y:S04]  /*35c0*/  SHFL.UP PT, R248, R239, 0x1, RZ ;  /* 0x04200000eff87989 */ /* 0x000fe800000e00ff */
[----:B------:R-:W0:Y:S04]  /*35d0*/  SHFL.UP PT, R241, R246, 0x1, RZ ;  /* 0x04200000f6f17989 */ /* 0x000e2800000e00ff */
[----:B------:R-:W-:Y:S04]  /*35e0*/  SHFL.IDX PT, R236, R11, RZ, 0x1f ;  /* 0x00001fff0bec7589 */ /* 0x000fe800000e0000 */
[----:B------:R-:W1:Y:S04]  /*35f0*/  SHFL.DOWN PT, R245, R240, 0x1, 0x1f ;  /* 0x08201f00f0f57f89 */ /* 0x000e6800000e0000 */
[----:B------:R-:W-:Y:S04]  /*3600*/  SHFL.IDX PT, R237, R237, RZ, 0x1f ;  /* 0x00001fffeded7589 */ /* 0x000fe800000e0000 */
[----:B------:R-:W2:Y:S01]  /*3610*/  SHFL.IDX PT, R240, R240, RZ, 0x1f ;  /* 0x00001ffff0f07589 */ /* 0x000ea200000e0000 */
[----:B0-----:R-:W-:-:S04]  /*3620*/  @P1 FFMA.FTZ R243, R241, R243, R248 ;  /* 0x000000f3f1f31223 */ /* 0x001fc800000100f8 */
[----:B------:R-:W-:-:S04]  /*3630*/  FFMA.FTZ R191, R191, R243, R244 ;  /* 0x000000f3bfbf7223 */ /* 0x000fc800000100f4 */
[-C--:B------:R-:W-:Y:S02]  /*3640*/  FFMA.FTZ R233, R206, R191.reuse, R233 ;  /* 0x000000bfcee97223 */ /* 0x080fe400000100e9 */
[----:B------:R-:W-:Y:S02]  /*3650*/  FMUL.FTZ R239, R232, R191 ;  /* 0x000000bfe8ef7220 */ /* 0x000fe40000410000 */
[----:B------:R-:W-:Y:S02]  /*3660*/  FFMA.FTZ R192, R207, R233, R234 ;  /* 0x000000e9cfc07223 */ /* 0x000fe400000100ea */
[----:B------:R-:W-:Y:S02]  /*3670*/  FMUL.FTZ R234, R112, R201 ;  /* 0x000000c970ea7220 */ /* 0x000fe40000410000 */
[----:B------:R-:W-:Y:S02]  /*3680*/  FFMA.FTZ R232, R82, R239, RZ ;  /* 0x000000ef52e87223 */ /* 0x000fe400000100ff */
[----:B------:R-:W-:-:S02]  /*3690*/  FFMA.FTZ R233, R206, R191, R234 ;  /* 0x000000bfcee97223 */ /* 0x000fc400000100ea */
[----:B------:R-:W-:Y:S02]  /*36a0*/  FFMA.FTZ R242, R189, R192, R242 ;  /* 0x000000c0bdf27223 */ /* 0x000fe400000100f2 */
[----:B------:R-:W-:Y:S02]  /*36b0*/  FMUL.FTZ R228, R228, R233 ;  /* 0x000000e9e4e47220 */ /* 0x000fe40000410000 */
[----:B-1----:R-:W-:Y:S02]  /*36c0*/  @P2 FFMA.FTZ R236, R245, R236, R247 ;  /* 0x000000ecf5ec2223 */ /* 0x002fe400000100f7 */
[----:B------:R-:W-:Y:S02]  /*36d0*/  FFMA.FTZ R239, R81, R228, R232 ;  /* 0x000000e451ef7223 */ /* 0x000fe400000100e8 */
[----:B------:R-:W-:Y:S02]  /*36e0*/  FMUL.FTZ R232, R110, R197 ;  /* 0x000000c56ee87220 */ /* 0x000fe40000410000 */
[----:B------:R-:W-:-:S02]  /*36f0*/  FMUL.FTZ R228, R193, R192 ;  /* 0x000000c0c1e47220 */ /* 0x000fc40000410000 */
[----:B------:R-:W-:Y:S02]  /*3700*/  FFMA.FTZ R193, R208, R242, R231 ;  /* 0x000000f2d0c17223 */ /* 0x000fe400000100e7 */
[----:B------:R-:W-:Y:S02]  /*3710*/  FFMA.FTZ R231, R189, R192, R232 ;  /* 0x000000c0bde77223 */ /* 0x000fe400000100e8 */
[----:B------:R-:W-:Y:S02]  /*3720*/  FFMA.FTZ R228, R80, R228, R239 ;  /* 0x000000e450e47223 */ /* 0x000fe400000100ef */
[----:B------:R-:W-:Y:S02]  /*3730*/  FMUL.FTZ R194, R194, R231 ;  /* 0x000000e7c2c27220 */ /* 0x000fe40000410000 */
[----:B------:R-:W-:Y:S02]  /*3740*/  FMUL.FTZ R176, R176, R193 ;  /* 0x000000c1b0b07220 */ /* 0x000fe40000410000 */
[----:B------:R-:W-:-:S02]  /*3750*/  FFMA.FTZ R239, R79, R194, R228 ;  /* 0x000000c24fef7223 */ /* 0x000fc400000100e4 */
[----:B------:R-:W-:Y:S02]  /*3760*/  FFMA.FTZ R194, R210, R193, R225 ;  /* 0x000000c1d2c27223 */ /* 0x000fe400000100e1 */
[----:B------:R-:W-:Y:S02]  /*3770*/  FFMA.FTZ R228, R78, R176, R239 ;  /* 0x000000b04ee47223 */ /* 0x000fe400000100ef */
[----:B------:R-:W-:Y:S02]  /*3780*/  FMUL.FTZ R176, R108, R199 ;  /* 0x000000c76cb07220 */ /* 0x000fe40000410000 */
[----:B------:R-:W-:Y:S02]  /*3790*/  FFMA.FTZ R194, R212, R194, R177 ;  /* 0x000000c2d4c27223 */ /* 0x000fe400000100b1 */
[----:B------:R-:W-:Y:S02]  /*37a0*/  FFMA.FTZ R177, R210, R193, R176 ;  /* 0x000000c1d2b17223 */ /* 0x000fe400000100b0 */
[----:B------:R-:W-:-:S02]  /*37b0*/  FFMA.FTZ R226, R213, R194, R226 ;  /* 0x000000c2d5e27223 */ /* 0x000fc400000100e2 */
[----:B------:R-:W-:Y:S02]  /*37c0*/  FMUL.FTZ R218, R218, R177 ;  /* 0x000000b1dada7220 */ /* 0x000fe40000410000 */
[----:B------:R-:W-:Y:S01]  /*37d0*/  FFMA.FTZ R161, R236, R235, R161 ;  /* 0x000000ebeca17223 */ /* 0x000fe200000100a1 */
[----:B------:R-:W-:Y:S01]  /*37e0*/  SHF.L.U32 R236, R139, 0x4, RZ ;  /* 0x000000048bec7819 */ /* 0x000fe200000006ff */
[----:B------:R-:W-:Y:S02]  /*37f0*/  FFMA.FTZ R225, R77, R218, R228 ;  /* 0x000000da4de17223 */ /* 0x000fe400000100e4 */
[----:B------:R-:W-:Y:S01]  /*3800*/  FMUL.FTZ R218, R171, R194 ;  /* 0x000000c2abda7220 */ /* 0x000fe20000410000 */
[----:B------:R-:W-:Y:S01]  /*3810*/  LEA.HI.SX32 R236, R236, R236, 0x1b ;  /* 0x000000ececec7211 */ /* 0x000fe200078fdaff */
[----:B------:R-:W-:Y:S02]  /*3820*/  FFMA.FTZ R171, R214, R226, R179 ;  /* 0x000000e2d6ab7223 */ /* 0x000fe400000100b3 */
[----:B------:R-:W-:-:S02]  /*3830*/  FFMA.FTZ R226, R76, R218, R225 ;  /* 0x000000da4ce27223 */ /* 0x000fc400000100e1 */
[----:B------:R-:W-:Y:S02]  /*3840*/  FMUL.FTZ R218, R106, R203 ;  /* 0x000000cb6ada7220 */ /* 0x000fe40000410000 */
[----:B------:R-:W-:Y:S02]  /*3850*/  FMUL.FTZ R182, R182, R171 ;  /* 0x000000abb6b67220 */ /* 0x000fe40000410000 */
[----:B------:R-:W-:Y:S02]  /*3860*/  FFMA.FTZ R179, R213, R194, R218 ;  /* 0x000000c2d5b37223 */ /* 0x000fe400000100da */
[----:B------:R-:W-:Y:S02]  /*3870*/  FADD.FTZ R176, -R176, R177 ;  /* 0x000000b1b0b07221 */ /* 0x000fe40000010100 */
[----:B------:R-:W-:Y:S02]  /*3880*/  FMUL.FTZ R172, R172, R179 ;  /* 0x000000b3acac7220 */ /* 0x000fe40000410000 */
[----:B------:R-:W-:-:S02]  /*3890*/  FADD.FTZ R218, -R218, R179 ;  /* 0x000000b3dada7221 */ /* 0x000fc40000010100 */
[----:B------:R-:W-:Y:S02]  /*38a0*/  FFMA.FTZ R225, R75, R172, R226 ;  /* 0x000000ac4be17223 */ /* 0x000fe400000100e2 */
[----:B------:R-:W-:Y:S02]  /*38b0*/  FFMA.FTZ R172, R216, R171, R173 ;  /* 0x000000abd8ac7223 */ /* 0x000fe400000100ad */
[----:B------:R-:W-:Y:S02]  /*38c0*/  FFMA.FTZ R226, R74, R182, R225 ;  /* 0x000000b64ae27223 */ /* 0x000fe400000100e1 */
[----:B------:R-:W-:Y:S02]  /*38d0*/  FFMA.FTZ R172, R220, R172, R183 ;  /* 0x000000acdcac7223 */ /* 0x000fe400000100b7 */
[----:B------:R-:W-:Y:S02]  /*38e0*/  FMUL.FTZ R183, R104, R163 ;  /* 0x000000a368b77220 */ /* 0x000fe40000410000 */
[----:B------:R-:W-:Y:S01]  /*38f0*/  FFMA.FTZ R173, R217, R172, R12 ;  /* 0x000000acd9ad7223 */ /* 0x000fe2000001000c */
[----:B------:R-:W-:Y:S01]  /*3900*/  MOV R12, R139 ;  /* 0x0000008b000c7202 */ /* 0x000fe20000000f00 */
        /* <DEDUP_REMOVED lines=8> */
[----:B------:R-:W-:Y:S01]  /*3990*/  FFMA.FTZ R175, R229, R175, R238 ;  /* 0x000000afe5af7223 */ /* 0x000fe200000100ee */
[----:B------:R-:W-:Y:S01]  /*39a0*/  MOV R238, UR9 ;  /* 0x0000000900ee7c02 */ /* 0x000fe20008000f00 */
[----:B------:R-:W-:Y:S01]  /*39b0*/  FFMA.FTZ R228, R72, R15, R13 ;  /* 0x0000000f48e47223 */ /* 0x000fe2000001000d */
[----:B------:R-:W-:Y:S01]  /*39c0*/  HFMA2.MMA R13, -RZ, RZ, 0, 0 ;  /* 0x00000000ff0d7435 */ /* 0x000fe200000001ff */
[----:B------:R-:W-:Y:S02]  /*39d0*/  FMUL.FTZ R227, R227, R226 ;  /* 0x000000e2e3e37220 */ /* 0x000fe40000410000 */
[----:B------:R-:W-:Y:S02]  /*39e0*/  FMUL.FTZ R235, R224, R175 ;  /* 0x000000afe0eb7220 */ /* 0x000fe40000410000 */
[----:B------:R-:W-:-:S02]  /*39f0*/  FFMA.FTZ R224, R186, R161, R223 ;  /* 0x000000a1bae07223 */ /* 0x000fc400000100df */
[----:B------:R-:W-:Y:S02]  /*3a00*/  FFMA.FTZ R227, R71, R227, R228 ;  /* 0x000000e347e37223 */ /* 0x000fe400000100e4 */
[----:B------:R-:W-:Y:S02]  /*3a10*/  FMUL.FTZ R16, R16, R173 ;  /* 0x000000ad10107220 */ /* 0x000fe40000410000 */
[----:B------:R-:W-:Y:S02]  /*3a20*/  FFMA.FTZ R230, R229, R224, R230 ;  /* 0x000000e0e5e67223 */ /* 0x000fe400000100e6 */
[----:B------:R-:W-:Y:S02]  /*3a30*/  FFMA.FTZ R16, R70, R16, R227 ;  /* 0x0000001046107223 */ /* 0x000fe400000100e3 */
[----:B------:R-:W-:Y:S02]  /*3a40*/  FMUL.FTZ R227, R100, R167 ;  /* 0x000000a764e37220 */ /* 0x000fe40000410000 */
[----:B------:R-:W-:-:S02]  /*3a50*/  FFMA.FTZ R221, R222, R230, R221 ;  /* 0x000000e6dedd7223 */ /* 0x000fc400000100dd */
[----:B------:R-:W-:Y:S02]  /*3a60*/  FFMA.FTZ R228, R222, R173, R227 ;  /* 0x000000addee47223 */ /* 0x000fe400000100e3 */
[----:B------:R-:W-:Y:S02]  /*3a70*/  FFMA.FTZ R180, R219, R221, R180 ;  /* 0x000000dddbb47223 */ /* 0x000fe400000100b4 */
[----:B------:R-:W-:Y:S02]  /*3a80*/  FMUL.FTZ R239, R17, R228 ;  /* 0x000000e411ef7220 */ /* 0x000fe40000410000 */
[----:B------:R-:W-:Y:S02]  /*3a90*/  FFMA.FTZ R178, R217, R180, R178 ;  /* 0x000000b4d9b27223 */ /* 0x000fe400000100b2 */
[----:B------:R-:W-:Y:S02]  /*3aa0*/  FFMA.FTZ R239, R69, R239, R16 ;  /* 0x000000ef45ef7223 */ /* 0x000fe40000010010 */
[----:B--2---:R-:W-:-:S02]  /*3ab0*/  FFMA.FTZ R17, R240, R11, R237 ;  /* 0x0000000bf0117223 */ /* 0x004fc400000100ed */
[----:B------:R-:W-:Y:S02]  /*3ac0*/  FMUL.FTZ R16, R240, R10 ;  /* 0x0000000af0107220 */ /* 0x000fe40000410000 */
[----:B------:R-:W-:Y:S02]  /*3ad0*/  FFMA.FTZ R215, R220, R178, R215 ;  /* 0x000000b2dcd77223 */ /* 0x000fe400000100d7 */
[----:B------:R-:W-:Y:S01]  /*3ae0*/  FADD.FTZ R183, -R183, R182 ;  /* 0x000000b6b7b77221 */ /* 0x000fe20000010100 */
[----:B------:R0:W-:Y:S01]  /*3af0*/  @!P5 STS.64 [R19.X8+0x1b48], R16 ;  /* 0x001b48101300d388 */ /* 0x0001e20000008a00 */
[----:B------:R-:W-:Y:S02]  /*3b00*/  FFMA.FTZ R184, R216, R215, R184 ;  /* 0x000000d7d8b87223 */ /* 0x000fe400000100b8 */
[----:B------:R-:W-:Y:S02]  /*3b10*/  FMUL.FTZ R182, R182, UR12 ;  /* 0x0000000cb6b67c20 */ /* 0x000fe40008410000 */
[----:B------:R-:W-:-:S02]  /*3b20*/  FFMA.FTZ R214, R214, R184, R181 ;  /* 0x000000b8d6d67223 */ /* 0x000fc400000100b5 */
[----:B------:R-:W-:Y:S02]  /*3b30*/  FMUL.FTZ R181, R73, R182 ;  /* 0x000000b649b57220 */ /* 0x000fe40000410000 */
[----:B------:R-:W-:Y:S02]  /*3b40*/  FFMA.FTZ R182, R213, R214, R211 ;  /* 0x000000d6d5b67223 */ /* 0x000fe400000100d3 */
[----:B------:R-:W-:Y:S01]  /*3b50*/  FADD.FTZ R229, -R232, R231 ;  /* 0x000000e7e8e57221 */ /* 0x000fe20000010100 */
[----:B------:R-:W-:Y:S01]  /*3b60*/  STS [R236.X4+0x874], R181 ;  /* 0x000874b5ec007388 */ /* 0x000fe20000004800 */
[----:B0-----:R-:W-:Y:S02]  /*3b70*/  FMUL.FTZ R16, R233, UR12 ;  /* 0x0000000ce9107c20 */ /* 0x001fe40008410000 */
[----:B------:R-:W-:Y:S02]  /*3b80*/  FFMA.FTZ R209, R212, R182, R209 ;  /* 0x000000b6d4d17223 */ /* 0x000fe400000100d1 */
[----:B------:R-:W-:-:S02]  /*3b90*/  FMUL.FTZ R17, R81, R16 ;  /* 0x0000001051117220 */ /* 0x000fc40000410000 */
[----:B------:R-:W-:Y:S02]  /*3ba0*/  FMUL.FTZ R16, R231, UR12 ;  /* 0x0000000ce7107c20 */ /* 0x000fe40008410000 */
[----:B------:R-:W-:Y:S01]  /*3bb0*/  IMAD.WIDE.U32 R14, R143, c[0x0][0x2b8], R12 ;  /* 0x0000ae008f0e7a25 */ /* 0x000fe200078e000c */
[----:B------:R0:W-:Y:S03]  /*3bc0*/  STS [R236.X4+0x854], R17 ;  /* 0x00085411ec007388 */ /* 0x0001e60000004800 */
[----:B------:R-:W-:Y:S02]  /*3bd0*/  FMUL.FTZ R231, R79, R16 ;  /* 0x000000104fe77220 */ /* 0x000fe40000410000 */
[----:B------:R-:W-:Y:S02]  /*3be0*/  FMUL.FTZ R16, R177, UR12 ;  /* 0x0000000cb1107c20 */ /* 0x000fe40008410000 */
[----:B------:R-:W-:Y:S01]  /*3bf0*/  FMUL.FTZ R177, R194, UR12 ;  /* 0x0000000cc2b17c20 */ /* 0x000fe20008410000 */
[----:B------:R-:W-:Y:S01]  /*3c00*/  STS [R236.X4+0x85c], R231 ;  /* 0x00085ce7ec007388 */ /* 0x000fe20000004800 */
[----:B------:R-:W-:-:S02]  /*3c10*/  IMAD R12, R204, c[0x0][0x2b8], RZ ;  /* 0x0000ae00cc0c7a24 */ /* 0x000fc400078e02ff */
[----:B0-----:R-:W-:Y:S02]  /*3c20*/  FMUL.FTZ R17, R77, R16 ;  /* 0x000000104d117220 */ /* 0x001fe40000410000 */
[----:B------:R-:W-:Y:S02]  /*3c30*/  FMUL.FTZ R177, R76, R177 ;  /* 0x000000b14cb17220 */ /* 0x000fe40000410000 */
[----:B------:R-:W-:Y:S01]  /*3c40*/  FMUL.FTZ R16, R179, UR12 ;  /* 0x0000000cb3107c20 */ /* 0x000fe20008410000 */
[----:B------:R-:W-:Y:S01]  /*3c50*/  STS [R236.X4+0x864], R17 ;  /* 0x00086411ec007388 */ /* 0x000fe20000004800 */
[----:B------:R-:W-:Y:S02]  /*3c60*/  FFMA.FTZ R187, R210, R209, R187 ;  /* 0x000000d1d2bb7223 */ /* 0x000fe400000100bb */
[----:B------:R-:W-:Y:S01]  /*3c70*/  IMAD R13, R143, c[0x0][0x2bc], R12 ;  /* 0x0000af008f0d7a24 */ /* 0x000fe200078e020c */
[----:B------:R0:W-:Y:S01]  /*3c80*/  STS [R236.X4+0x868], R177 ;  /* 0x000868b1ec007388 */ /* 0x0001e20000004800 */
[----:B------:R-:W-:Y:S01]  /*3c90*/  FMUL.FTZ R179, R75, R16 ;  /* 0x000000104bb37220 */ /* 0x000fe20000410000 */
[----:B------:R-:W-:Y:S01]  /*3ca0*/  P2R R12, PR, RZ, 0x20 ;  /* 0x00000020ff0c7803 */ /* 0x000fe20000000000 */
[----:B------:R-:W-:Y:S01]  /*3cb0*/  FFMA.FTZ R185, R208, R187, R185 ;  /* 0x000000bbd0b97223 */ /* 0x000fe200000100b9 */
[----:B------:R-:W-:Y:S01]  /*3cc0*/  IADD3 R15, R15, R13, RZ ;  /* 0x0000000d0f0f7210 */ /* 0x000fe20007ffe0ff */
[----:B------:R-:W-:Y:S01]  /*3cd0*/  IMAD R10, R202, c[0x0][0x2c0], RZ ;  /* 0x0000b000ca0a7a24 */ /* 0x000fe200078e02ff */
[----:B------:R1:W-:Y:S01]  /*3ce0*/  STS [R236.X4+0x86c], R179 ;  /* 0x00086cb3ec007388 */ /* 0x0003e20000004800 */
[----:B------:R-:W-:Y:S01]  /*3cf0*/  FFMA.FTZ R189, R189, R185, R190 ;  /* 0x000000b9bdbd7223 */ /* 0x000fe200000100be */
[----:B------:R-:W-:Y:S01]  /*3d00*/  MOV R190, UR9 ;  /* 0x0000000900be7c02 */ /* 0x000fe20008000f00 */
[----:B------:R-:W-:-:S02]  /*3d10*/  FADD.FTZ R225, -R225, R226 ;  /* 0x000000e2e1e17221 */ /* 0x000fc40000010100 */
[----:B0-----:R-:W-:Y:S02]  /*3d20*/  FMUL.FTZ R177, R173, UR12 ;  /* 0x0000000cadb17c20 */ /* 0x001fe40008410000 */
[----:B------:R-:W-:Y:S02]  /*3d30*/  FFMA.FTZ R188, R207, R189, R188 ;  /* 0x000000bdcfbc7223 */ /* 0x000fe400000100bc */
[----:B------:R-:W-:Y:S02]  /*3d40*/  FMUL.FTZ R226, R226, UR12 ;  /* 0x0000000ce2e27c20 */ /* 0x000fe40008410000 */
[----:B-1----:R-:W-:Y:S02]  /*3d50*/  FMUL.FTZ R179, R70, R177 ;  /* 0x000000b146b37220 */ /* 0x002fe40000410000 */
[----:B------:R-:W-:Y:S02]  /*3d60*/  FMUL.FTZ R177, R98, R169 ;  /* 0x000000a962b17220 */ /* 0x000fe40000410000 */
[C---:B------:R-:W-:Y:S01]  /*3d70*/  IMAD R13, R141.reuse, c[0x0][0x2c4], R10 ;  /* 0x0000b1008d0d7a24 */ /* 0x040fe200078e020a */
[----:B------:R0:W-:Y:S01]  /*3d80*/  STS [R236.X4+0x880], R179 ;  /* 0x000880b3ec007388 */ /* 0x0001e20000004800 */
[----:B------:R-:W-:-:S04]  /*3d90*/  IMAD.WIDE.U32 R14, R141, c[0x0][0x2c0], R14 ;  /* 0x0000b0008d0e7a25 */ /* 0x000fc800078e000e */
[----:B------:R-:W-:Y:S01]  /*3da0*/  FFMA.FTZ R186, R186, R175, R177 ;  /* 0x000000afbaba7223 */ /* 0x000fe200000100b1 */
[----:B------:R-:W-:Y:S01]  /*3db0*/  IADD3 R13, R15, R13, RZ ;  /* 0x0000000d0f0d7210 */ /* 0x000fe20007ffe0ff */
[----:B------:R-:W-:Y:S01]  /*3dc0*/  FFMA.FTZ R205, R206, R188, R205 ;  /* 0x000000bccecd7223 */ /* 0x000fe200000100cd */
[C---:B------:R-:W-:Y:S01]  /*3dd0*/  LEA R10, P1, R14.reuse, c[0x0][0x320], 0x2 ;  /* 0x0000c8000e0a7a11 */ /* 0x040fe200078210ff */
[----:B------:R-:W-:Y:S01]  /*3de0*/  FMUL.FTZ R211, R71, R226 ;  /* 0x000000e247d37220 */ /* 0x000fe20000410000 */
[----:B------:R-:W-:Y:S01]  /*3df0*/  IADD3 R12, P0, R14, UR9, RZ ;  /* 0x000000090e0c7c10 */ /* 0x000fe2000ff1e0ff */
[----:B------:R-:W-:Y:S01]  /*3e00*/  FMUL.FTZ R11, R191, UR12 ;  /* 0x0000000cbf0b7c20 */ /* 0x000fe20008410000 */
[----:B0-----:R-:W-:Y:S01]  /*3e10*/  IADD3 R179, -R190, c[0x0][0x168], -R139 ;  /* 0x00005a00beb37a10 */ /* 0x001fe20007ffe98b */
[----:B------:R-:W-:Y:S01]  /*3e20*/  FMUL.FTZ R16, R186, UR12 ;  /* 0x0000000cba107c20 */ /* 0x000fe20008410000 */
[----:B------:R0:W-:Y:S01]  /*3e30*/  STS [R236.X4+0x87c], R211 ;  /* 0x00087cd3ec007388 */ /* 0x0001e20000004800 */
[----:B------:R-:W-:-:S02]  /*3e40*/  FFMA.FTZ R191, R113, -R174, R191 ;  /* 0x800000ae71bf7223 */ /* 0x000fc400000100bf */
[----:B------:R-:W-:Y:S02]  /*3e50*/  IMAD R237, R133, -0x200, R140 ;  /* 0xfffffe0085ed7824 */ /* 0x000fe400078e028c */
[----:B------:R-:W-:Y:S02]  /*3e60*/  FMUL.FTZ R17, R172, UR12 ;  /* 0x0000000cac117c20 */ /* 0x000fe40008410000 */
[----:B------:R-:W-:Y:S01]  /*3e70*/  FMUL.FTZ R174, R205, R174 ;  /* 0x000000aecdae7220 */ /* 0x000fe20000410000 */
[----:B------:R-:W-:Y:S01]  /*3e80*/  SHF.R.S32.HI R15, RZ, 0x1f, R237 ;  /* 0x0000001fff0f7819 */ /* 0x000fe200000114ed */
[----:B------:R-:W-:Y:S01]  /*3e90*/  FMUL.FTZ R241, R82, R11 ;  /* 0x0000000b52f17220 */ /* 0x000fe20000410000 */
[----:B------:R-:W-:Y:S01]  /*3ea0*/  LEA.HI.X R11, R14, c[0x0][0x324], R13, 0x2, P1 ;  /* 0x0000c9000e0b7a11 */ /* 0x000fe200008f140d */
[----:B0-----:R-:W-:Y:S01]  /*3eb0*/  FMUL.FTZ R211, R67, R16 ;  /* 0x0000001043d37220 */ /* 0x001fe20000410000 */
[----:B------:R-:W-:Y:S01]  /*3ec0*/  LEA.HI.X.SX32 R13, R238, R13, 0x1, P0 ;  /* 0x0000000dee0d7211 */ /* 0x000fe200000f0eff */
[----:B------:R-:W-:Y:S01]  /*3ed0*/  FADD.FTZ R223, -R234, R233 ;  /* 0x000000e9eadf7221 */ /* 0x000fe20000010100 */
[C---:B------:R-:W-:Y:S01]  /*3ee0*/  LEA R14, P0, R237.reuse, R10, 0x2 ;  /* 0x0000000aed0e7211 */ /* 0x040fe200078010ff */
[----:B------:R-:W-:Y:S01]  /*3ef0*/  FMUL.FTZ R17, R72, R17 ;  /* 0x0000001148117220 */ /* 0x000fe20000410000 */
[----:B------:R-:W-:Y:S01]  /*3f00*/  STS [R236.X4+0x850], R241 ;  /* 0x000850f1ec007388 */ /* 0x000fe20000004800 */
[----:B------:R-:W-:Y:S01]  /*3f10*/  FMUL.FTZ R190, R188, R201 ;  /* 0x000000c9bcbe7220 */ /* 0x000fe20000410000 */
[----:B------:R-:W-:Y:S01]  /*3f20*/  LEA.HI.X R15, R237, R11, R15, 0x2, P0 ;  /* 0x0000000bed0f7211 */ /* 0x000fe200000f140f */
[----:B------:R-:W-:Y:S01]  /*3f30*/  FFMA.FTZ R16, R174, R191, RZ ;  /* 0x000000bfae107223 */ /* 0x000fe200000100ff */
[----:B------:R0:W-:Y:S01]  /*3f40*/  STS [R236.X4+0x878], R17 ;  /* 0x00087811ec007388 */ /* 0x0001e20000004800 */
[----:B------:R-:W-:Y:S01]  /*3f50*/  FMUL.FTZ R217, R171, UR12 ;  /* 0x0000000cabd97c20 */ /* 0x000fe20008410000 */
[----:B------:R-:W-:Y:S01]  /*3f60*/  ISETP.GE.AND P0, PT, R179, 0x1, PT ;  /* 0x00000001b300780c */ /* 0x000fe20003f06270 */
[----:B------:R-:W-:Y:S01]  /*3f70*/  FMUL.FTZ R233, R192, UR12 ;  /* 0x0000000cc0e97c20 */ /* 0x000fe20008410000 */
[----:B------:R-:W-:Y:S01]  /*3f80*/  STS [R236.X4+0x88c], R211 ;  /* 0x00088cd3ec007388 */ /* 0x000fe20000004800 */
[----:B------:R-:W-:Y:S01]  /*3f90*/  FFMA.FTZ R235, R68, R235, R239 ;  /* 0x000000eb44eb7223 */ /* 0x000fe200000100ef */
[----:B------:R-:W-:Y:S01]  /*3fa0*/  MOV R239, UR21 ;  /* 0x0000001500ef7c02 */ /* 0x000fe20008000f00 */
[----:B------:R-:W-:-:S02]  /*3fb0*/  FFMA.FTZ R192, R111, -R198, R192 ;  /* 0x800000c66fc07223 */ /* 0x000fc400000100c0 */
[----:B------:R-:W-:Y:S02]  /*3fc0*/  FMUL.FTZ R201, R189, R198 ;  /* 0x000000c6bdc97220 */ /* 0x000fe40000410000 */
[----:B------:R-:W-:Y:S02]  /*3fd0*/  FFMA.FTZ R16, R190, R223, R16 ;  /* 0x000000dfbe107223 */ /* 0x000fe40000010010 */
[----:B------:R-:W-:Y:S02]  /*3fe0*/  FMUL.FTZ R217, R74, R217 ;  /* 0x000000d94ad97220 */ /* 0x000fe40000410000 */
[----:B0-----:R-:W-:Y:S02]  /*3ff0*/  FMUL.FTZ R17, R175, UR12 ;  /* 0x0000000caf117c20 */ /* 0x001fe40008410000 */
[----:B------:R-:W-:Y:S01]  /*4000*/  FMUL.FTZ R198, R185, R197 ;  /* 0x000000c5b9c67220 */ /* 0x000fe20000410000 */
[----:B------:R0:W-:Y:S01]  /*4010*/  STS [R236.X4+0x870], R217 ;  /* 0x000870d9ec007388 */ /* 0x0001e20000004800 */
[----:B------:R-:W-:-:S02]  /*4020*/  FFMA.FTZ R16, R201, R192, R16 ;  /* 0x000000c0c9107223 */ /* 0x000fc40000010010 */
[----:B------:R-:W-:-:S04]  /*4030*/  IMAD.WIDE.U32 R14, R239, c[0x0][0x2d0], R14 ;  /* 0x0000b400ef0e7a25 */ /* 0x000fc800078e000e */
[----:B------:R-:W-:Y:S02]  /*4040*/  FADD.FTZ R227, -R227, R228 ;  /* 0x000000e4e3e37221 */ /* 0x000fe40000010100 */
[----:B------:R-:W-:Y:S02]  /*4050*/  FMUL.FTZ R17, R68, R17 ;  /* 0x0000001144117220 */ /* 0x000fe40000410000 */
[----:B------:R-:W-:Y:S02]  /*4060*/  FMUL.FTZ R239, R193, UR12 ;  /* 0x0000000cc1ef7c20 */ /* 0x000fe40008410000 */
[----:B------:R-:W-:Y:S01]  /*4070*/  FMUL.FTZ R228, R228, UR12 ;  /* 0x0000000ce4e47c20 */ /* 0x000fe20008410000 */
[----:B------:R1:W-:Y:S01]  /*4080*/  STS [R236.X4+0x888], R17 ;  /* 0x00088811ec007388 */ /* 0x0003e20000004800 */
[-C--:B------:R-:W-:Y:S02]  /*4090*/  FFMA.FTZ R193, R109, -R196.reuse, R193 ;  /* 0x800000c46dc17223 */ /* 0x080fe400000100c1 */
[----:B0-----:R-:W-:-:S02]  /*40a0*/  FMUL.FTZ R217, R187, R196 ;  /* 0x000000c4bbd97220 */ /* 0x001fc40000410000 */
[----:B------:R-:W-:Y:S02]  /*40b0*/  FFMA.FTZ R16, R198, R229, R16 ;  /* 0x000000e5c6107223 */ /* 0x000fe40000010010 */
[----:B------:R-:W-:Y:S02]  /*40c0*/  FMUL.FTZ R233, R80, R233 ;  /* 0x000000e950e97220 */ /* 0x000fe40000410000 */
[----:B------:R-:W-:Y:S02]  /*40d0*/  FMUL.FTZ R239, R78, R239 ;  /* 0x000000ef4eef7220 */ /* 0x000fe40000410000 */
[----:B------:R-:W-:Y:S01]  /*40e0*/  FMUL.FTZ R181, R69, R228 ;  /* 0x000000e445b57220 */ /* 0x000fe20000410000 */
[----:B------:R-:W-:Y:S01]  /*40f0*/  STS [R236.X4+0x858], R233 ;  /* 0x000858e9ec007388 */ /* 0x000fe20000004800 */
[----:B------:R-:W-:Y:S02]  /*4100*/  FMUL.FTZ R226, R209, R199 ;  /* 0x000000c7d1e27220 */ /* 0x000fe40000410000 */
[----:B-1----:R-:W-:Y:S01]  /*4110*/  FFMA.FTZ R17, R217, R193, R16 ;  /* 0x000000c1d9117223 */ /* 0x002fe20000010010 */
[----:B------:R-:W-:Y:S01]  /*4120*/  STS [R236.X4+0x860], R239 ;  /* 0x000860efec007388 */ /* 0x000fe20000004800 */
[----:B------:R-:W-:-:S02]  /*4130*/  FFMA.FTZ R206, R107, -R195, R194 ;  /* 0x800000c36bce7223 */ /* 0x000fc400000100c2 */
[----:B------:R-:W-:Y:S01]  /*4140*/  FMUL.FTZ R219, R182, R195 ;  /* 0x000000c3b6db7220 */ /* 0x000fe20000410000 */
[----:B------:R0:W-:Y:S01]  /*4150*/  STS [R236.X4+0x884], R181 ;  /* 0x000884b5ec007388 */ /* 0x0001e20000004800 */
        /* <DEDUP_REMOVED lines=9> */
[C---:B------:R-:W-:Y:S02]  /*41f0*/  FMUL.FTZ R203, R214.reuse, R203 ;  /* 0x000000cbd6cb7220 */ /* 0x040fe40000410000 */
[----:B------:R-:W-:-:S02]  /*4200*/  FMUL.FTZ R213, R214, UR8 ;  /* 0x00000008d6d57c20 */ /* 0x000fc40008410000 */
[----:B------:R-:W-:Y:S02]  /*4210*/  FMUL.FTZ R231, R182, UR8 ;  /* 0x00000008b6e77c20 */ /* 0x000fe40008410000 */
[----:B------:R-:W-:Y:S02]  /*4220*/  FMUL.FTZ R199, R209, UR8 ;  /* 0x00000008d1c77c20 */ /* 0x000fe40008410000 */
[----:B------:R-:W-:Y:S02]  /*4230*/  FMUL.FTZ R222, R187, UR8 ;  /* 0x00000008bbde7c20 */ /* 0x000fe40008410000 */
[----:B------:R-:W-:Y:S02]  /*4240*/  FMUL.FTZ R220, R185, UR8 ;  /* 0x00000008b9dc7c20 */ /* 0x000fe40008410000 */
[----:B------:R-:W-:Y:S02]  /*4250*/  FMUL.FTZ R195, R189, UR8 ;  /* 0x00000008bdc37c20 */ /* 0x000fe40008410000 */
[----:B------:R-:W-:-:S02]  /*4260*/  FMUL.FTZ R216, R188, UR8 ;  /* 0x00000008bcd87c20 */ /* 0x000fc40008410000 */
[----:B------:R-:W-:Y:S02]  /*4270*/  FFMA.FTZ R228, R219, R206, R17 ;  /* 0x000000cedbe47223 */ /* 0x000fe40000010011 */
        /* <DEDUP_REMOVED lines=12> */
.L_x_4944:
[----:B------:R-:W-:Y:S05]  /*4340*/  BSYNC B0 ;  /* 0x0000000000007941 */ /* 0x000fea0003800000 */
.L_x_4943:
[-C--:B------:R-:W-:Y:S01]  /*4350*/  FFMA.FTZ R12, R105, -R164.reuse, R171 ;  /* 0x800000a4690c7223 */ /* 0x080fe200000100ab */
[----:B------:R-:W-:Y:S01]  /*4360*/  IADD3 R232, R139, 0x20, RZ ;  /* 0x000000208be87810 */ /* 0x000fe20007ffe0ff */
[----:B------:R-:W-:Y:S01]  /*4370*/  FMUL.FTZ R13, R184, R164 ;  /* 0x000000a4b80d7220 */ /* 0x000fe20000410000 */
[----:B------:R-:W-:Y:S01]  /*4380*/  ISETP.GE.AND P0, PT, R179, 0x21, PT ;  /* 0x00000021b300780c */ /* 0x000fe20003f06270 */
[----:B------:R-:W-:Y:S01]  /*4390*/  FFMA.FTZ R228, R203, R218, R228 ;  /* 0x000000dacbe47223 */ /* 0x000fe200000100e4 */
[----:B------:R-:W-:Y:S01]  /*43a0*/  LEA.HI.SX32 R232, R232, R139, 0x1b ;  /* 0x0000008be8e87211 */ /* 0x000fe200078fdaff */
[----:B0-----:R-:W-:Y:S01]  /*43b0*/  FMUL.FTZ R16, R215, R163 ;  /* 0x000000a3d7107220 */ /* 0x001fe20000410000 */
[----:B------:R-:W-:Y:S01]  /*43c0*/  USHF.L.U64.HI UR8, UR6, 0x2, UR7 ;  /* 0x0000000206087899 */ /* 0x000fe20008010207 */
[----:B------:R-:W-:Y:S01]  /*43d0*/  FFMA.FTZ R228, R13, R12, R228 ;  /* 0x0000000c0de47223 */ /* 0x000fe200000100e4 */
[----:B------:R-:W-:Y:S01]  /*43e0*/  ULDC.64 UR12, c[0x0][0x2d0] ;  /* 0x0000b400000c7ab9 */ /* 0x000fe20000000a00 */
[-C--:B------:R-:W-:Y:S01]  /*43f0*/  FFMA.FTZ R172, R103, -R166.reuse, R172 ;  /* 0x800000a667ac7223 */ /* 0x080fe200000100ac */
[----:B------:R-:W-:Y:S01]  /*4400*/  UIMAD UR8, UR8, UR12, URZ ;  /* 0x0000000c080872a4 */ /* 0x000fe2000f8e023f */
[----:B------:R-:W-:Y:S01]  /*4410*/  FMUL.FTZ R17, R178, R166 ;  /* 0x000000a6b2117220 */ /* 0x000fe20000410000 */
[----:B------:R-:W-:Y:S01]  /*4420*/  BSSY B0, `(.L_x_4945) ;  /* 0x000001f000007945 */ /* 0x000fe20003800000 */
[----:B------:R-:W-:Y:S01]  /*4430*/  FFMA.FTZ R228, R16, R183, R228 ;  /* 0x000000b710e47223 */ /* 0x000fe200000100e4 */
[----:B------:R-:W-:Y:S01]  /*4440*/  UIMAD UR8, UR21, UR13, UR8 ;  /* 0x0000000d150872a4 */ /* 0x000fe2000f8e0208 */
[----:B------:R-:W-:-:S02]  /*4450*/  FMUL.FTZ R160, R162, R186 ;  /* 0x000000baa2a07220 */ /* 0x000fc40000410000 */
[----:B------:R-:W-:Y:S02]  /*4460*/  FMUL.FTZ R162, R180, R165 ;  /* 0x000000a5b4a27220 */ /* 0x000fe40000410000 */
[----:B------:R-:W-:Y:S01]  /*4470*/  FFMA.FTZ R228, R17, R172, R228 ;  /* 0x000000ac11e47223 */ /* 0x000fe200000100e4 */
[----:B------:R-:W-:Y:S01]  /*4480*/  IADD3 R15, R15, UR8, RZ ;  /* 0x000000080f0f7c10 */ /* 0x000fe2000fffe0ff */
[-C--:B------:R-:W-:Y:S02]  /*4490*/  FFMA.FTZ R164, R101, -R168.reuse, R173 ;  /* 0x800000a865a47223 */ /* 0x080fe400000100ad */
[----:B------:R-:W-:Y:S02]  /*44a0*/  FMUL.FTZ R163, R221, R168 ;  /* 0x000000a8dda37220 */ /* 0x000fe40000410000 */
[----:B------:R-:W-:Y:S02]  /*44b0*/  FFMA.FTZ R228, R162, R225, R228 ;  /* 0x000000e1a2e47223 */ /* 0x000fe400000100e4 */
[----:B------:R-:W-:-:S02]  /*44c0*/  FMUL.FTZ R166, R230, R167 ;  /* 0x000000a7e6a67220 */ /* 0x000fc40000410000 */
[----:B------:R-:W-:Y:S02]  /*44d0*/  FFMA.FTZ R228, R163, R164, R228 ;  /* 0x000000a4a3e47223 */ /* 0x000fe400000100e4 */
[----:B------:R-:W-:Y:S02]  /*44e0*/  FADD.FTZ R177, -R177, R186 ;  /* 0x000000bab1b17221 */ /* 0x000fe40000010100 */
[----:B------:R-:W-:Y:S02]  /*44f0*/  FMUL.FTZ R186, R161, R169 ;  /* 0x000000a9a1ba7220 */ /* 0x000fe40000410000 */
[-C--:B------:R-:W-:Y:S02]  /*4500*/  FFMA.FTZ R168, R99, -R170.reuse, R175 ;  /* 0x800000aa63a87223 */ /* 0x080fe400000100af */
[----:B------:R-:W-:Y:S01]  /*4510*/  FMUL.FTZ R165, R224, R170 ;  /* 0x000000aae0a57220 */ /* 0x000fe20000410000 */
[----:B------:R-:W-:Y:S01]  /*4520*/  IADD3 R170, R139, 0x40, RZ ;  /* 0x000000408baa7810 */ /* 0x000fe20007ffe0ff */
[----:B------:R-:W-:-:S02]  /*4530*/  FFMA.FTZ R228, R166, R227, R228 ;  /* 0x000000e3a6e47223 */ /* 0x000fc400000100e4 */
[----:B------:R-:W-:Y:S02]  /*4540*/  FMUL.FTZ R160, R67, R160 ;  /* 0x000000a043a07220 */ /* 0x000fe40000410000 */
[----:B------:R-:W-:Y:S02]  /*4550*/  FMUL.FTZ R167, R186, R177 ;  /* 0x000000b1baa77220 */ /* 0x000fe40000410000 */
[----:B------:R-:W-:Y:S02]  /*4560*/  FFMA.FTZ R228, R165, R168, R228 ;  /* 0x000000a8a5e47223 */ /* 0x000fe400000100e4 */
[----:B------:R-:W-:Y:S02]  /*4570*/  FADD.FTZ R235, R235, R160 ;  /* 0x000000a0ebeb7221 */ /* 0x000fe40000010000 */
[----:B------:R-:W-:Y:S01]  /*4580*/  FADD.FTZ R160, R228, R167 ;  /* 0x000000a7e4a07221 */ /* 0x000fe20000010000 */
[----:B------:R-:W-:Y:S01]  /*4590*/  IADD3 R228, R139, 0x60, RZ ;  /* 0x000000608be47810 */ /* 0x000fe20007ffe0ff */
[----:B------:R0:W1:Y:S01]  /*45a0*/  LDS R167, [R232.X4+0x8d0] ;  /* 0x0008d000e8a77984 */ /* 0x0000620000004800 */
[----:B------:R-:W-:Y:S05]  /*45b0*/  @!P0 BRA `(.L_x_4946) ;  /* 0x0000005000008947 */ /* 0x000fea0003800000 */
[----:B------:R-:W-:Y:S01]  /*45c0*/  IMAD.WIDE R10, R237, 0x4, R10 ;  /* 0x00000004ed0a7825 */ /* 0x000fe200078e020a */
[----:B------:R-:W-:-:S05]  /*45d0*/  MOV R169, UR21 ;  /* 0x0000001500a97c02 */ /* 0x000fca0008000f00 */
[----:B------:R-:W-:-:S05]  /*45e0*/  IMAD.WIDE.U32 R10, R169, c[0x0][0x2d0], R10 ;  /* 0x0000b400a90a7a25 */ /* 0x000fca00078e000a */
[----:B------:R-:W-:-:S05]  /*45f0*/  IADD3 R11, R11, UR8, RZ ;  /* 0x000000080b0b7c10 */ /* 0x000fca000fffe0ff */
[----:B-1----:R1:W-:Y:S02]  /*4600*/  RED.E.ADD.F32.FTZ.RN.STRONG.GPU [R10.64+-0x780], R167 ;  /* 0xfff880a70a00798e */ /* 0x0023e4000c10e78e */
.L_x_4946:
[----:B------:R-:W-:Y:S05]  /*4610*/  BSYNC B0 ;  /* 0x0000000000007941 */ /* 0x000fea0003800000 */
.L_x_4945:
        /* <DEDUP_REMOVED lines=14> */
.L_x_4948:
[----:B-1----:R-:W-:Y:S05]  /*4700*/  BSYNC B0 ;  /* 0x0000000000007941 */ /* 0x002fea0003800000 */
.L_x_4947:
[----:B--2---:R1:W2:Y:S01]  /*4710*/  LDS R11, [R228.X4+0x9d0] ;  /* 0x0009d000e40b7984 */ /* 0x0042a20000004800 */
[----:B------:R-:W-:Y:S01]  /*4720*/  BSSY B0, `(.L_x_4949) ;  /* 0x0000005000007945 */ /* 0x000fe20003800000 */
[----:B------:R-:W-:Y:S02]  /*4730*/  IADD3 R170, R139, 0xa0, RZ ;  /* 0x000000a08baa7810 */ /* 0x000fe40007ffe0ff */
[----:B------:R-:W-:Y:S01]  /*4740*/  LEA.HI.SX32 R10, R10, R139, 0x1b ;  /* 0x0000008b0a0a7211 */ /* 0x000fe200078fdaff */
[----:B------:R-:W-:Y:S05]  /*4750*/  @!P0 BRA `(.L_x_4950) ;  /* 0x0000001000008947 */ /* 0x000fea0003800000 */
[----:B--2---:R2:W-:Y:S02]  /*4760*/  RED.E.ADD.F32.FTZ.RN.STRONG.GPU [R14.64+-0x680], R11 ;  /* 0xfff9800b0e00798e */ /* 0x0045e4000c10e78e */
.L_x_4950:
[----:B------:R-:W-:Y:S05]  /*4770*/  BSYNC B0 ;  /* 0x0000000000007941 */ /* 0x000fea0003800000 */
.L_x_4949:
[----:B--2---:R2:W3:Y:S01]  /*4780*/  LDS R11, [R10.X4+0xa50] ;  /* 0x000a50000a0b7984 */ /* 0x0044e20000004800 */
[----:B------:R-:W-:Y:S01]  /*4790*/  BSSY B0, `(.L_x_4951) ;  /* 0x0000005000007945 */ /* 0x000fe20003800000 */
[----:B-1----:R-:W-:-:S02]  /*47a0*/  IADD3 R228, R139, 0xc0, RZ ;  /* 0x000000c08be47810 */ /* 0x002fc40007ffe0ff */
[----:B------:R-:W-:Y:S01]  /*47b0*/  LEA.HI.SX32 R170, R170, R139, 0x1b ;  /* 0x0000008baaaa7211 */ /* 0x000fe200078fdaff */
[----:B------:R-:W-:Y:S05]  /*47c0*/  @!P1 BRA `(.L_x_4952) ;  /* 0x0000001000009947 */ /* 0x000fea0003800000 */
[----:B---3--:R1:W-:Y:S02]  /*47d0*/  RED.E.ADD.F32.FTZ.RN.STRONG.GPU [R14.64+-0x600], R11 ;  /* 0xfffa000b0e00798e */ /* 0x0083e4000c10e78e */
.L_x_4952:
[----:B------:R-:W-:Y:S05]  /*47e0*/  BSYNC B0 ;  /* 0x0000000000007941 */ /* 0x000fea0003800000 */
.L_x_4951:
[----:B-1-3--:R1:W3:Y:S01]  /*47f0*/  LDS R11, [R170.X4+0xad0] ;  /* 0x000ad000aa0b7984 */ /* 0x00a2e20000004800 */
[----:B------:R-:W-:Y:S01]  /*4800*/  BSSY B0, `(.L_x_4953) ;  /* 0x0000005000007945 */ /* 0x000fe20003800000 */
[----:B--2---:R-:W-:Y:S02]  /*4810*/  IADD3 R10, R139, 0xe0, RZ ;  /* 0x000000e08b0a7810 */ /* 0x004fe40007ffe0ff */
[----:B------:R-:W-:Y:S01]  /*4820*/  LEA.HI.SX32 R228, R228, R139, 0x1b ;  /* 0x0000008be4e47211 */ /* 0x000fe200078fdaff */
[----:B------:R-:W-:Y:S05]  /*4830*/  @!P2 BRA `(.L_x_4954) ;  /* 0x000000100000a947 */ /* 0x000fea0003800000 */
[----:B---3--:R2:W-:Y:S02]  /*4840*/  RED.E.ADD.F32.FTZ.RN.STRONG.GPU [R14.64+-0x580], R11 ;  /* 0xfffa800b0e00798e */ /* 0x0085e4000c10e78e */
.L_x_4954:
[----:B------:R-:W-:Y:S05]  /*4850*/  BSYNC B0 ;  /* 0x0000000000007941 */ /* 0x000fea0003800000 */
.L_x_4953:
[----:B--23--:R2:W3:Y:S01]  /*4860*/  LDS R11, [R228.X4+0xb50] ;  /* 0x000b5000e40b7984 */ /* 0x00c4e20000004800 */
[----:B------:R-:W-:Y:S01]  /*4870*/  BSSY B0, `(.L_x_4955) ;  /* 0x0000005000007945 */ /* 0x000fe20003800000 */
[----:B-1----:R-:W-:Y:S02]  /*4880*/  IADD3 R170, R139, 0x100, RZ ;  /* 0x000001008baa7810 */ /* 0x002fe40007ffe0ff */
[----:B------:R-:W-:Y:S01]  /*4890*/  LEA.HI.SX32 R10, R10, R139, 0x1b ;  /* 0x0000008b0a0a7211 */ /* 0x000fe200078fdaff */
[----:B------:R-:W-:Y:S05]  /*48a0*/  @!P3 BRA `(.L_x_4956) ;  /* 0x000000100000b947 */ /* 0x000fea0003800000 */
[----:B---3--:R1:W-:Y:S02]  /*48b0*/  RED.E.ADD.F32.FTZ.RN.STRONG.GPU [R14.64+-0x500], R11 ;  /* 0xfffb000b0e00798e */ /* 0x0083e4000c10e78e */
.L_x_4956:
[----:B------:R-:W-:Y:S05]  /*48c0*/  BSYNC B0 ;  /* 0x0000000000007941 */ /* 0x000fea0003800000 */
.L_x_4955:
[----:B-1-3--:R1:W3:Y:S01]  /*48d0*/  LDS R11, [R10.X4+0xbd0] ;  /* 0x000bd0000a0b7984 */ /* 0x00a2e20000004800 */
[----:B------:R-:W-:Y:S01]  /*48e0*/  BSSY B0, `(.L_x_4957) ;  /* 0x0000004000007945 */ /* 0x000fe20003800000 */
[----:B------:R-:W-:Y:S01]  /*48f0*/  LEA.HI.SX32 R170, R170, R139, 0x1b ;  /* 0x0000008baaaa7211 */ /* 0x000fe200078fdaff */
[----:B------:R-:W-:Y:S05]  /*4900*/  @!P4 BRA `(.L_x_4958) ;  /* 0x000000100000c947 */ /* 0x000fea0003800000 */
[----:B---3--:R3:W-:Y:S02]  /*4910*/  RED.E.ADD.F32.FTZ.RN.STRONG.GPU [R14.64+-0x480], R11 ;  /* 0xfffb800b0e00798e */ /* 0x0087e4000c10e78e */
.L_x_4958:
[----:B------:R-:W-:Y:S05]  /*4920*/  BSYNC B0 ;  /* 0x0000000000007941 */ /* 0x000fea0003800000 */
.L_x_4957:
[----:B---3--:R3:W4:Y:S01]  /*4930*/  LDS R11, [R170.X4+0xc50] ;  /* 0x000c5000aa0b7984 */ /* 0x0087220000004800 */
[----:B------:R-:W-:Y:S01]  /*4940*/  BSSY B0, `(.L_x_4959) ;  /* 0x0000005000007945 */ /* 0x000fe20003800000 */
[----:B-1----:R-:W-:-:S02]  /*4950*/  IADD3 R10, R139, 0x120, RZ ;  /* 0x000001208b0a7810 */ /* 0x002fc40007ffe0ff */
[----:B--2---:R-:W-:Y:S01]  /*4960*/  IADD3 R228, R139, 0x140, RZ ;  /* 0x000001408be47810 */ /* 0x004fe20007ffe0ff */
[----:B------:R-:W-:Y:S05]  /*4970*/  @!P5 BRA `(.L_x_4960) ;  /* 0x000000100000d947 */ /* 0x000fea0003800000 */
[----:B----4-:R1:W-:Y:S02]  /*4980*/  RED.E.ADD.F32.FTZ.RN.STRONG.GPU [R14.64+-0x400], R11 ;  /* 0xfffc000b0e00798e */ /* 0x0103e4000c10e78e */
.L_x_4960:
[----:B------:R-:W-:Y:S05]  /*4990*/  BSYNC B0 ;  /* 0x0000000000007941 */ /* 0x000fea0003800000 */
.L_x_4959:
[-C--:B------:R-:W-:Y:S01]  /*49a0*/  LEA.HI.SX32 R10, R10, R139.reuse, 0x1b ;  /* 0x0000008b0a0a7211 */ /* 0x080fe200078fdaff */
[----:B------:R-:W-:Y:S01]  /*49b0*/  BSSY B0, `(.L_x_4961) ;  /* 0x000000d000007945 */ /* 0x000fe20003800000 */
[----:B------:R-:W-:Y:S02]  /*49c0*/  ISETP.GE.AND P6, PT, R179, 0x121, PT ;  /* 0x00000121b300780c */ /* 0x000fe40003fc6270 */
[----:B---3--:R-:W-:Y:S01]  /*49d0*/  IADD3 R170, R139, 0x160, RZ ;  /* 0x000001608baa7810 */ /* 0x008fe20007ffe0ff */
        /* <DEDUP_REMOVED lines=10> */
.L_x_4962:
[----:B-1----:R-:W-:Y:S05]  /*4a80*/  BSYNC B0 ;  /* 0x0000000000007941 */ /* 0x002fea0003800000 */
.L_x_4961:
[----:B--2---:R1:W2:Y:S01]  /*4a90*/  LDS R11, [R228.X4+0xd50] ;  /* 0x000d5000e40b7984 */ /* 0x0042a20000004800 */
[----:B------:R-:W-:Y:S01]  /*4aa0*/  BSSY B0, `(.L_x_4963) ;  /* 0x0000005000007945 */ /* 0x000fe20003800000 */
[----:B------:R-:W-:Y:S02]  /*4ab0*/  IADD3 R10, R139, 0x180, RZ ;  /* 0x000001808b0a7810 */ /* 0x000fe40007ffe0ff */
[----:B------:R-:W-:Y:S01]  /*4ac0*/  LEA.HI.SX32 R170, R170, R139, 0x1b ;  /* 0x0000008baaaa7211 */ /* 0x000fe200078fdaff */
[----:B------:R-:W-:Y:S05]  /*4ad0*/  @!P0 BRA `(.L_x_4964) ;  /* 0x0000001000008947 */ /* 0x000fea0003800000 */
[----:B--2---:R2:W-:Y:S02]  /*4ae0*/  RED.E.ADD.F32.FTZ.RN.STRONG.GPU [R14.64+-0x300], R11 ;  /* 0xfffd000b0e00798e */ /* 0x0045e4000c10e78e */
.L_x_4964:
[----:B------:R-:W-:Y:S05]  /*4af0*/  BSYNC B0 ;  /* 0x0000000000007941 */ /* 0x000fea0003800000 */
.L_x_4963:
[----:B--2---:R2:W3:Y:S01]  /*4b00*/  LDS R11, [R170.X4+0xdd0] ;  /* 0x000dd000aa0b7984 */ /* 0x0044e20000004800 */
[----:B------:R-:W-:Y:S01]  /*4b10*/  BSSY B0, `(.L_x_4965) ;  /* 0x0000005000007945 */ /* 0x000fe20003800000 */
[----:B-1----:R-:W-:-:S02]  /*4b20*/  IADD3 R228, R139, 0x1a0, RZ ;  /* 0x000001a08be47810 */ /* 0x002fc40007ffe0ff */
[----:B------:R-:W-:Y:S01]  /*4b30*/  LEA.HI.SX32 R10, R10, R139, 0x1b ;  /* 0x0000008b0a0a7211 */ /* 0x000fe200078fdaff */
[----:B------:R-:W-:Y:S05]  /*4b40*/  @!P1 BRA `(.L_x_4966) ;  /* 0x0000001000009947 */ /* 0x000fea0003800000 */
[----:B---3--:R1:W-:Y:S02]  /*4b50*/  RED.E.ADD.F32.FTZ.RN.STRONG.GPU [R14.64+-0x280], R11 ;  /* 0xfffd800b0e00798e */ /* 0x0083e4000c10e78e */
.L_x_4966:
[----:B------:R-:W-:Y:S05]  /*4b60*/  BSYNC B0 ;  /* 0x0000000000007941 */ /* 0x000fea0003800000 */
.L_x_4965:
[----:B-1-3--:R1:W3:Y:S01]  /*4b70*/  LDS R11, [R10.X4+0xe50] ;  /* 0x000e50000a0b7984 */ /* 0x00a2e20000004800 */
[----:B------:R-:W-:Y:S01]  /*4b80*/  BSSY B0, `(.L_x_4967) ;  /* 0x0000005000007945 */ /* 0x000fe20003800000 */
[----:B--2---:R-:W-:Y:S02]  /*4b90*/  IADD3 R170, R139, 0x1c0, RZ ;  /* 0x000001c08baa7810 */ /* 0x004fe40007ffe0ff */
[----:B------:R-:W-:Y:S01]  /*4ba0*/  LEA.HI.SX32 R228, R228, R139, 0x1b ;  /* 0x0000008be4e47211 */ /* 0x000fe200078fdaff */
[----:B------:R-:W-:Y:S05]  /*4bb0*/  @!P2 BRA `(.L_x_4968) ;  /* 0x000000100000a947 */ /* 0x000fea0003800000 */
[----:B---3--:R2:W-:Y:S02]  /*4bc0*/  RED.E.ADD.F32.FTZ.RN.STRONG.GPU [R14.64+-0x200], R11 ;  /* 0xfffe000b0e00798e */ /* 0x0085e4000c10e78e */
.L_x_4968:
[----:B------:R-:W-:Y:S05]  /*4bd0*/  BSYNC B0 ;  /* 0x0000000000007941 */ /* 0x000fea0003800000 */
.L_x_4967:
[----:B--23--:R2:W3:Y:S01]  /*4be0*/  LDS R11, [R228.X4+0xed0] ;  /* 0x000ed000e40b7984 */ /* 0x00c4e20000004800 */
[----:B------:R-:W-:Y:S01]  /*4bf0*/  BSSY B0, `(.L_x_4969) ;  /* 0x0000005000007945 */ /* 0x000fe20003800000 */
[----:B-1----:R-:W-:Y:S02]  /*4c00*/  IADD3 R10, R139, 0x1e0, RZ ;  /* 0x000001e08b0a7810 */ /* 0x002fe40007ffe0ff */
[----:B------:R-:W-:Y:S01]  /*4c10*/  LEA.HI.SX32 R170, R170, R139, 0x1b ;  /* 0x0000008baaaa7211 */ /* 0x000fe200078fdaff */
[----:B------:R-:W-:Y:S05]  /*4c20*/  @!P3 BRA `(.L_x_4970) ;  /* 0x000000100000b947 */ /* 0x000fea0003800000 */
[----:B---3--:R1:W-:Y:S02]  /*4c30*/  RED.E.ADD.F32.FTZ.RN.STRONG.GPU [R14.64+-0x180], R11 ;  /* 0xfffe800b0e00798e */ /* 0x0083e4000c10e78e */
.L_x_4970:
[----:B------:R-:W-:Y:S05]  /*4c40*/  BSYNC B0 ;  /* 0x0000000000007941 */ /* 0x000fea0003800000 */
.L_x_4969:
[----:B-1-3--:R1:W3:Y:S01]  /*4c50*/  LDS R11, [R170.X4+0xf50] ;  /* 0x000f5000aa0b7984 */ /* 0x00a2e20000004800 */
[----:B------:R-:W-:Y:S01]  /*4c60*/  BSSY B0, `(.L_x_4971) ;  /* 0x0000004000007945 */ /* 0x000fe20003800000 */
[----:B------:R-:W-:Y:S01]  /*4c70*/  LEA.HI.SX32 R10, R10, R139, 0x1b ;  /* 0x0000008b0a0a7211 */ /* 0x000fe200078fdaff */
[----:B------:R-:W-:Y:S05]  /*4c80*/  @!P4 BRA `(.L_x_4972) ;  /* 0x000000100000c947 */ /* 0x000fea0003800000 */
[----:B---3--:R3:W-:Y:S02]  /*4c90*/  RED.E.ADD.F32.FTZ.RN.STRONG.GPU [R14.64+-0x100], R11 ;  /* 0xffff000b0e00798e */ /* 0x0087e4000c10e78e */
.L_x_4972:
[----:B------:R-:W-:Y:S05]  /*4ca0*/  BSYNC B0 ;  /* 0x0000000000007941 */ /* 0x000fea0003800000 */
.L_x_4971:
[----:B---3--:R3:W4:Y:S01]  /*4cb0*/  LDS R11, [R10.X4+0xfd0] ;  /* 0x000fd0000a0b7984 */ /* 0x0087220000004800 */
[----:B------:R-:W-:Y:S01]  /*4cc0*/  BSSY B0, `(.L_x_4973) ;  /* 0x0000003000007945 */ /* 0x000fe20003800000 */
[----:B------:R-:W-:Y:S05]  /*4cd0*/  @!P5 BRA `(.L_x_4974) ;  /* 0x000000100000d947 */ /* 0x000fea0003800000 */
[----:B----4-:R4:W-:Y:S02]  /*4ce0*/  RED.E.ADD.F32.FTZ.RN.STRONG.GPU [R14.64+-0x80], R11 ;  /* 0xffff800b0e00798e */ /* 0x0109e4000c10e78e */
.L_x_4974:
[----:B------:R-:W-:Y:S05]  /*4cf0*/  BSYNC B0 ;  /* 0x0000000000007941 */ /* 0x000fea0003800000 */
.L_x_4973:
[----:B----4-:R-:W4:Y:S01]  /*4d00*/  SHFL.DOWN PT, R11, R160, 0x1, 0x1f ;  /* 0x08201f00a00b7f89 */ /* 0x010f2200000e0000 */
[C---:B------:R-:W-:Y:S01]  /*4d10*/  ISETP.GT.AND P0, PT, R134.reuse, 0x1e, PT ;  /* 0x0000001e8600780c */ /* 0x040fe20003f04270 */
[----:B------:R-:W-:Y:S01]  /*4d20*/  FMUL.FTZ R181, R181, R168 ;  /* 0x000000a8b5b57220 */ /* 0x000fe20000410000 */
[----:B------:R-:W-:Y:S01]  /*4d30*/  ISETP.NE.AND P1, PT, R134, RZ, PT ;  /* 0x000000ff8600720c */ /* 0x000fe20003f25270 */
[----:B---3--:R-:W3:Y:S01]  /*4d40*/  SHFL.DOWN PT, R10, R235, 0x1, 0x1f ;  /* 0x08201f00eb0a7f89 */ /* 0x008ee200000e0000 */
        /* <DEDUP_REMOVED lines=11> */
[----:B----4-:R-:W-:Y:S02]  /*4e00*/  @!P0 FADD.FTZ R160, R160, R11 ;  /* 0x0000000ba0a08221 */ /* 0x010fe40000010000 */
[----:B------:R-:W-:Y:S02]  /*4e10*/  FMUL.FTZ R199, R199, R176 ;  /* 0x000000b0c7c77220 */ /* 0x000fe40000410000 */
[----:B---3--:R-:W-:Y:S01]  /*4e20*/  @!P0 FADD.FTZ R235, R235, R10 ;  /* 0x0000000aebeb8221 */ /* 0x008fe20000010000 */
[----:B------:R-:W3:Y:S01]  /*4e30*/  SHFL.DOWN PT, R11, R160, 0x2, 0x1f ;  /* 0x08401f00a00b7f89 */ /* 0x000ee200000e0000 */
[----:B------:R-:W-:Y:S01]  /*4e40*/  ISETP.GT.AND P0, PT, R134, 0x1d, PT ;  /* 0x0000001d8600780c */ /* 0x000fe20003f04270 */
[----:B------:R-:W-:Y:S02]  /*4e50*/  FMUL.FTZ R222, R222, R193 ;  /* 0x000000c1dede7220 */ /* 0x000fe40000410000 */
[----:B------:R-:W4:Y:S01]  /*4e60*/  SHFL.DOWN PT, R10, R235, 0x2, 0x1f ;  /* 0x08401f00eb0a7f89 */ /* 0x000f2200000e0000 */
        /* <DEDUP_REMOVED lines=10> */
[----:B---3--:R-:W-:Y:S02]  /*4f10*/  @!P0 FADD.FTZ R160, R160, R11 ;  /* 0x0000000ba0a08221 */ /* 0x008fe40000010000 */
[----:B------:R-:W-:Y:S02]  /*4f20*/  FFMA.FTZ R215, R104, R215, R212 ;  /* 0x000000d768d77223 */ /* 0x000fe400000100d4 */
[----:B----4-:R-:W-:Y:S01]  /*4f30*/  @!P0 FADD.FTZ R235, R235, R10 ;  /* 0x0000000aebeb8221 */ /* 0x010fe20000010000 */
[----:B------:R-:W3:Y:S01]  /*4f40*/  SHFL.DOWN PT, R11, R160, 0x4, 0x1f ;  /* 0x08801f00a00b7f89 */ /* 0x000ee200000e0000 */
[----:B------:R-:W-:Y:S01]  /*4f50*/  ISETP.GT.AND P0, PT, R134, 0x1b, PT ;  /* 0x0000001b8600780c */ /* 0x000fe20003f04270 */
[----:B------:R-:W-:-:S02]  /*4f60*/  FFMA.FTZ R184, R105, R184, R197 ;  /* 0x000000b869b87223 */ /* 0x000fc400000100c5 */
[----:B------:R-:W4:Y:S01]  /*4f70*/  SHFL.DOWN PT, R10, R235, 0x4, 0x1f ;  /* 0x08801f00eb0a7f89 */ /* 0x000f2200000e0000 */
        /* <DEDUP_REMOVED lines=10> */
[----:B---3--:R-:W-:Y:S02]  /*5020*/  @!P0 FADD.FTZ R160, R160, R11 ;  /* 0x0000000ba0a08221 */ /* 0x008fe40000010000 */
[----:B------:R-:W-:-:S02]  /*5030*/  FADD.FTZ R53, R166, R53 ;  /* 0x00000035a6357221 */ /* 0x000fc40000010000 */
[----:B----4-:R-:W-:Y:S01]  /*5040*/  @!P0 FADD.FTZ R235, R235, R10 ;  /* 0x0000000aebeb8221 */ /* 0x010fe20000010000 */
[----:B------:R-:W3:Y:S01]  /*5050*/  SHFL.DOWN PT, R11, R160, 0x8, 0x1f ;  /* 0x09001f00a00b7f89 */ /* 0x000ee200000e0000 */
[----:B------:R-:W-:Y:S01]  /*5060*/  ISETP.GT.AND P0, PT, R134, 0x17, PT ;  /* 0x000000178600780c */ /* 0x000fe20003f04270 */
[----:B------:R-:W-:Y:S02]  /*5070*/  FADD.FTZ R54, R163, R54 ;  /* 0x00000036a3367221 */ /* 0x000fe40000010000 */
[----:B------:R-:W4:Y:S01]  /*5080*/  SHFL.DOWN PT, R10, R235, 0x8, 0x1f ;  /* 0x09001f00eb0a7f89 */ /* 0x000f2200000e0000 */
        /* <DEDUP_REMOVED lines=12> */
[----:B----4-:R-:W-:Y:S01]  /*5150*/  @!P0 FADD.FTZ R235, R235, R10 ;  /* 0x0000000aebeb8221 */ /* 0x010fe20000010000 */
[----:B------:R-:W3:Y:S01]  /*5160*/  SHFL.DOWN PT, R11, R160, 0x10, 0x1f ;  /* 0x0a001f00a00b7f89 */ /* 0x000ee200000e0000 */
[----:B------:R-:W-:Y:S01]  /*5170*/  ISETP.GT.AND P0, PT, R134, 0xf, PT ;  /* 0x0000000f8600780c */ /* 0x000fe20003f04270 */
[----:B------:R-:W-:Y:S02]  /*5180*/  FADD.FTZ R44, R215, R44 ;  /* 0x0000002cd72c7221 */ /* 0x000fe40000010000 */
[----:B------:R-:W4:Y:S01]  /*5190*/  SHFL.DOWN PT, R10, R235, 0x10, 0x1f ;  /* 0x0a001f00eb0a7f89 */ /* 0x000f2200000e0000 */
        /* <DEDUP_REMOVED lines=10> */
[----:B---3--:R-:W-:Y:S02]  /*5240*/  @!P0 FADD.FTZ R160, R160, R11 ;  /* 0x0000000ba0a08221 */ /* 0x008fe40000010000 */
[----:B------:R-:W-:Y:S02]  /*5250*/  FADD.FTZ R65, R190, R65 ;  /* 0x00000041be417221 */ /* 0x000fe40000010000 */
[----:B----4-:R-:W-:Y:S01]  /*5260*/  @!P0 FADD.FTZ R235, R235, R10 ;  /* 0x0000000aebeb8221 */ /* 0x010fe20000010000 */
[----:B------:R-:W-:Y:S01]  /*5270*/  MOV R10, R160 ;  /* 0x000000a0000a7202 */ /* 0x000fe20000000f00 */
[----:B------:R-:W-:-:S02]  /*5280*/  FADD.FTZ R38, R185, R38 ;  /* 0x00000026b9267221 */ /* 0x000fc40000010000 */
[----:B------:R-:W-:Y:S01]  /*5290*/  FADD.FTZ R66, R174, R66 ;  /* 0x00000042ae427221 */ /* 0x000fe20000010000 */
[----:B------:R-:W-:Y:S01]  /*52a0*/  MOV R11, R235 ;  /* 0x000000eb000b7202 */ /* 0x000fe20000000f00 */
[----:B------:R-:W-:Y:S02]  /*52b0*/  FADD.FTZ R37, R192, R37 ;  /* 0x00000025c0257221 */ /* 0x000fe40000010000 */
[----:B------:R-:W-:Y:S02]  /*52c0*/  FADD.FTZ R36, R223, R36 ;  /* 0x00000024df247221 */ /* 0x000fe40000010000 */
[----:B------:R3:W-:Y:S01]  /*52d0*/  @!P1 STS.64 [0x1098], R10 ;  /* 0x0010980aff009388 */ /* 0x0007e20000000a00 */
[----:B------:R-:W-:-:S03]  /*52e0*/  FADD.FTZ R35, R196, R35 ;  /* 0x00000023c4237221 */ /* 0x000fc60000010000 */
[----:B------:R-:W-:Y:S06]  /*52f0*/  BAR.SYNC.DEFER_BLOCKING 0x0 ;  /* 0x0000000000007b1d */ /* 0x000fec0000010000 */
[----:B------:R-:W-:Y:S05]  /*5300*/  @P2 BRA `(.L_x_4976) ;  /* 0x0000008000002947 */ /* 0x000fea0003800000 */
[----:B---3--:R-:W-:Y:S02]  /*5310*/  ISETP.NE.AND P0, PT, R131, c[0x0][0x174], PT ;  /* 0x00005d0083007a0c */ /* 0x008fe40003f05270 */
[----:B------:R-:W-:-:S11]  /*5320*/  SHF.L.U32 R14, R19, 0x2, RZ ;  /* 0x00000002130e7819 */ /* 0x000fd600000006ff */
[----:B------:R-:W3:Y:S04]  /*5330*/  @P0 LDS R12, [R14+0x2748] ;  /* 0x002748000e0c0984 */ /* 0x000ee80000000800 */
[----:B------:R-:W4:Y:S01]  /*5340*/  @P0 LDS R13, [R14+0x2348] ;  /* 0x002348000e0d0984 */ /* 0x000f220000000800 */
[----:B---3--:R-:W-:Y:S02]  /*5350*/  @P0 FADD.FTZ R11, R11, R12 ;  /* 0x0000000c0b0b0221 */ /* 0x008fe40000010000 */
[----:B----4-:R-:W-:-:S03]  /*5360*/  @P0 FADD.FTZ R10, R10, R13 ;  /* 0x0000000d0a0a0221 */ /* 0x010fc60000010000 */
[----:B------:R3:W-:Y:S04]  /*5370*/  STS [R14+0x2748], R11 ;  /* 0x0027480b0e007388 */ /* 0x0007e80000000800 */
[----:B------:R3:W-:Y:S02]  /*5380*/  STS [R14+0x2348], R10 ;  /* 0x0023480a0e007388 */ /* 0x0007e40000000800 */
.L_x_4976:
[----:B---3--:R-:W-:Y:S05]  /*5390*/  BSYNC B0 ;  /* 0x0000000000007941 */ /* 0x008fea0003800000 */
.L_x_4975:
[----:B------:R-:W-:Y:S01]  /*53a0*/  IADD3 R19, R19, 0x1, RZ ;  /* 0x0000000113137810 */ /* 0x000fe20007ffe0ff */
[----:B------:R-:W-:-:S03]  /*53b0*/  UIADD3 UR6, UP0, UR6, 0x1, URZ ;  /* 0x0000000106067890 */ /* 0x000fc6000ff1e03f */
[----:B------:R-:W-:Y:S01]  /*53c0*/  ISETP.GE.AND P0, PT, R19, c[0x0][0x16c], PT ;  /* 0x00005b0013007a0c */ /* 0x000fe20003f06270 */
[----:B------:R-:W-:-:S12]  /*53d0*/  UIADD3.X UR7, URZ, UR7, URZ, UP0, !UPT ;  /* 0x000000073f077290 */ /* 0x000fd800087fe43f */
[----:B------:R-:W-:Y:S01]  /*53e0*/  @P0 CALL.REL.NOINC `(.L_x_4940) ;  /* 0x0000001000000944 */ /* 0x000fe20003c00000 */
[----:B------:R-:W-:Y:S05]  /*53f0*/  BRA `(.L_x_4977) ;  /* 0xffffcad000007947 */ /* 0x000fea000383ffff */
.L_x_4940:
[----:B------:R-:W-:Y:S01]  /*5400*/  BAR.SYNC.DEFER_BLOCKING 0x0 ;  /* 0x0000000000007b1d */ /* 0x000fe20000010000 */
[----:B------:R-:W-:Y:S01]  /*5410*/  ISETP.NE.AND P0, PT, R139, RZ, PT ;  /* 0x000000ff8b00720c */ /* 0x000fe20003f05270 */
[----:B------:R-:W-:Y:S01]  /*5420*/  IMAD R0, R204, c[0x0][0x2d8], RZ ;  /* 0x0000b600cc007a24 */ /* 0x000fe200078e02ff */
[----:B------:R-:W-:Y:S01]  /*5430*/  MOV R12, UR10 ;  /* 0x0000000a000c7c02 */ /* 0x000fe20008000f00 */
[C---:B------:R-:W-:Y:S01]  /*5440*/  IMAD.WIDE.U32 R10, R143.reuse, c[0x0][0x2d8], RZ ;  /* 0x0000b6008f0a7a25 */ /* 0x040fe200078e00ff */
[----:B------:R-:W-:Y:S01]  /*5450*/  SHF.R.S32.HI R71, RZ, 0x1f, R2 ;  /* 0x0000001fff477819 */ /* 0x000fe20000011402 */
[----:B------:R-:W-:Y:S01]  /*5460*/  BSSY B0, `(.L_x_4978) ;  /* 0x0000043000007945 */ /* 0x000fe20003800000 */
[----:B------:R-:W-:Y:S01]  /*5470*/  LEA R17, P5, R2, c[0x0][0x330], 0x2 ;  /* 0x0000cc0002117a11 */ /* 0x000fe200078a10ff */
[----:B------:R-:W-:Y:S01]  /*5480*/  IMAD R15, R143, c[0x0][0x2dc], R0 ;  /* 0x0000b7008f0f7a24 */ /* 0x000fe200078e0200 */
[----:B------:R-:W-:Y:S01]  /*5490*/  MOV R14, UR9 ;  /* 0x00000009000e7c02 */ /* 0x000fe20008000f00 */
[----:B------:R-:W-:-:S02]  /*54a0*/  IMAD R0, R142, c[0x0][0x2e0], RZ ;  /* 0x0000b8008e007a24 */ /* 0x000fc400078e02ff */
[----:B------:R-:W-:Y:S01]  /*54b0*/  IMAD R73, R133, -0x200, R140 ;  /* 0xfffffe0085497824 */ /* 0x000fe200078e028c */
[----:B------:R-:W-:-:S04]  /*54c0*/  IADD3 R11, R11, R15, RZ ;  /* 0x0000000f0b0b7210 */ /* 0x000fc80007ffe0ff */
[----:B------:R-:W-:Y:S01]  /*54d0*/  SHF.R.S32.HI R69, RZ, 0x1f, R73 ;  /* 0x0000001fff457819 */ /* 0x000fe20000011449 */
        /* <DEDUP_REMOVED lines=36> */
[----:B---3--:R-:W-:Y:S01]  /*5720*/  IMAD R12, R145, c[0x0][0x2e4], R0 ;  /* 0x0000b900910c7a24 */ /* 0x008fe200078e0200 */
[----:B------:R-:W-:-:S02]  /*5730*/  IADD3 R0, P1, R73, R10, RZ ;  /* 0x0000000a49007210 */ /* 0x000fc40007f3e0ff */
[C---:B------:R-:W-:Y:S02]  /*5740*/  IADD3 R10, P4, R2.reuse, UR9, RZ ;  /* 0x00000009020a7c10 */ /* 0x040fe4000ff9e0ff */
[----:B------:R-:W-:Y:S02]  /*5750*/  IADD3.X R11, R69, R12, R11, P1, !PT ;  /* 0x0000000c450b7210 */ /* 0x000fe40000ffe40b */
[----:B------:R-:W-:Y:S02]  /*5760*/  LEA.HI.X R12, R2, c[0x0][0x334], R71, 0x2, P5 ;  /* 0x0000cd00020c7a11 */ /* 0x000fe400028f1447 */
[----:B------:R-:W-:-:S04]  /*5770*/  LEA R16, P5, R0, R17, 0x2 ;  /* 0x0000001100107211 */ /* 0x000fc800078a10ff */
[----:B------:R-:W-:Y:S02]  /*5780*/  LEA.HI.X R17, R0, R12, R11, 0x2, P5 ;  /* 0x0000000c00117211 */ /* 0x000fe400028f140b */
[----:B------:R-:W-:Y:S01]  /*5790*/  LEA.HI.X.SX32 R11, R14, R71, 0x1, P4 ;  /* 0x000000470e0b7211 */ /* 0x000fe200020f0eff */
[----:B------:R-:W3:Y:S02]  /*57a0*/  LDS R67, [0x840] ;  /* 0x00084000ff437984 */ /* 0x000ee40000000800 */
[-C--:B---3--:R-:W-:Y:S02]  /*57b0*/  ISETP.GE.AND P3, PT, R2, R67.reuse, PT ;  /* 0x000000430200720c */ /* 0x088fe40003f66270 */
        /* <DEDUP_REMOVED lines=13> */
.L_x_4979:
[----:B------:R-:W-:Y:S05]  /*5890*/  BSYNC B0 ;  /* 0x0000000000007941 */ /* 0x000fea0003800000 */
.L_x_4978:
        /* <DEDUP_REMOVED lines=18> */
[----:B------:R-:W-:Y:S01]  /*59c0*/  FADD.FTZ R3, R0, R39 ;  /* 0x0000002700037221 */ /* 0x000fe20000010000 */
[----:B------:R-:W-:Y:S01]  /*59d0*/  MOV R0, UR10 ;  /* 0x0000000a00007c02 */ /* 0x000fe20008000f00 */
[----:B------:R4:W-:Y:S01]  /*59e0*/  @!P3 STG.E [R16.64+-0x480], R33 ;  /* 0xfffb80211000b986 */ /* 0x0009e2000c10190e */
        /* <DEDUP_REMOVED lines=9> */
[----:B------:R-:W-:Y:S01]  /*5a80*/  @!P1 STG.E [R16.64+-0x180], R61 ;  /* 0xfffe803d10009986 */ /* 0x000fe2000c10190e */
[----:B---3--:R-:W-:-:S03]  /*5a90*/  IADD3 R14, P1, R2, -0x1e0, RZ ;  /* 0xfffffe20020e7810 */ /* 0x008fc60007f3e0ff */
[----:B------:R-:W-:Y:S01]  /*5aa0*/  @!P5 STG.E [R16.64+-0x100], R63 ;  /* 0xffff003f1000d986 */ /* 0x000fe2000c10190e */
[----:B----4-:R-:W-:-:S03]  /*5ab0*/  IADD3.X R33, R71, -0x1, RZ, P1, !PT ;  /* 0xffffffff47217810 */ /* 0x010fc60000ffe4ff */
        /* <DEDUP_REMOVED lines=11> */
[----:B---3--:R-:W-:-:S03]  /*5b70*/  FADD.FTZ R40, R3, R40 ;  /* 0x0000002803287221 */ /* 0x008fc60000010000 */
[----:B------:R3:W-:Y:S01]  /*5b80*/  STS [R114.X4+0x20], R43 ;  /* 0x0000202b72007388 */ /* 0x0007e20000004800 */
[----:B----4-:R-:W-:-:S03]  /*5b90*/  FADD.FTZ R41, R40, R41 ;  /* 0x0000002928297221 */ /* 0x010fc60000010000 */
[----:B------:R4:W-:Y:S01]  /*5ba0*/  STS [R114.X4+0x24], R44 ;  /* 0x0000242c72007388 */ /* 0x0009e20000004800 */
[----:B-----5:R-:W-:-:S03]  /*5bb0*/  FADD.FTZ R42, R41, R42 ;  /* 0x0000002a292a7221 */ /* 0x020fc60000010000 */
        /* <DEDUP_REMOVED lines=10> */
[----:B------:R-:W-:Y:S01]  /*5c60*/  STS [R114.X4+0x3c], R50 ;  /* 0x00003c3272007388 */ /* 0x000fe20000004800 */
[----:B------:R-:W-:-:S06]  /*5c70*/  NOP ;  /* 0x0000000000007918 */ /* 0x000fcc0000000000 */
[----:B------:R-:W-:Y:S01]  /*5c80*/  LDS R15, [R130.X4] ;  /* 0x00000000820f7984 */ /* 0x000fe20000004800 */
[----:B-----5:R-:W-:-:S03]  /*5c90*/  FADD.FTZ R48, R47, R48 ;  /* 0x000000302f307221 */ /* 0x020fc60000010000 */
        /* <DEDUP_REMOVED lines=19> */
[----:B---3--:R-:W-:-:S04]  /*5dd0*/  IMAD R0, R204, c[0x0][0x2f8], RZ ;  /* 0x0000be00cc007a24 */ /* 0x008fc800078e02ff */
[C---:B------:R-:W-:Y:S01]  /*5de0*/  IMAD R13, R143.reuse, c[0x0][0x2fc], R0 ;  /* 0x0000bf008f0d7a24 */ /* 0x040fe200078e0200 */
[----:B------:R-:W3:Y:S02]  /*5df0*/  LDS R31, [0x840] ;  /* 0x00084000ff1f7984 */ /* 0x000ee40000000800 */
[----:B---3--:R-:W-:Y:S01]  /*5e00*/  ISETP.GE.AND P0, PT, R2, R31, PT ;  /* 0x0000001f0200720c */ /* 0x008fe20003f06270 */
        /* <DEDUP_REMOVED lines=12> */
.L_x_4981:
[----:B------:R-:W-:Y:S05]  /*5ed0*/  BSYNC B0 ;  /* 0x0000000000007941 */ /* 0x000fea0003800000 */
.L_x_4980:
[----:B------:R-:W-:Y:S01]  /*5ee0*/  MOV R3, R35 ;  /* 0x0000002300037202 */ /* 0x000fe20000000f00 */
[----:B------:R-:W-:Y:S01]  /*5ef0*/  IMAD R10, R142, c[0x0][0x300], RZ ;  /* 0x0000c0008e0a7a24 */ /* 0x000fe200078e02ff */
[----:B------:R-:W-:Y:S01]  /*5f00*/  LEA R0, P1, R14, c[0x0][0x340], 0x2 ;  /* 0x0000d0000e007a11 */ /* 0x000fe200078210ff */
[----:B------:R-:W-:Y:S01]  /*5f10*/  UIADD3 UR19, UP0, UR19, -0x800, URZ ;  /* 0xfffff80013137890 */ /* 0x000fe2000ff1e03f */
[-C--:B------:R-:W-:Y:S01]  /*5f20*/  ISETP.GE.AND P3, PT, R159, R31.reuse, PT ;  /* 0x0000001f9f00720c */ /* 0x080fe20003f66270 */
[----:B------:R-:W-:Y:S01]  /*5f30*/  IMAD.WIDE.U32 R2, R145, c[0x0][0x300], R2 ;  /* 0x0000c00091027a25 */ /* 0x000fe200078e0002 */
[-C--:B------:R-:W-:Y:S01]  /*5f40*/  ISETP.GE.AND P4, PT, R158, R31.reuse, PT ;  /* 0x0000001f9e00720c */ /* 0x080fe20003f86270 */
[----:B------:R-:W-:Y:S01]  /*5f50*/  UIADD3 UR11, UP1, UR11, -0x800, URZ ;  /* 0xfffff8000b0b7890 */ /* 0x000fe2000ff3e03f */
[-C--:B------:R-:W-:Y:S01]  /*5f60*/  ISETP.GE.AND P5, PT, R157, R31.reuse, PT ;  /* 0x0000001f9d00720c */ /* 0x080fe20003fa6270 */
[----:B---3--:R-:W-:Y:S01]  /*5f70*/  IMAD R12, R145, c[0x0][0x304], R10 ;  /* 0x0000c100910c7a24 */ /* 0x008fe200078e020a */
        /* <DEDUP_REMOVED lines=40> */
[----:B------:R-:W-:Y:S01]  /*6200*/  @!P0 CALL.REL.NOINC `(.L_x_4938) ;  /* 0x0000001000008944 */ /* 0x000fe20003c00000 */
[----:B------:R-:W-:Y:S05]  /*6210*/  BRA `(.L_x_4982) ;  /* 0xffffa5e000007947 */ /* 0x000fea000383ffff */
.L_x_4938:
[----:B------:R-:W-:Y:S02]  /*6220*/  ISETP.NE.U32.AND P0, PT, RZ, c[0x0][0x328], PT ;  /* 0x0000ca00ff007a0c */ /* 0x000fe40003f05070 */
[----:B------:R-:W-:Y:S02]  /*6230*/  ISETP.NE.U32.AND P2, PT, RZ, c[0x0][0x348], PT ;  /* 0x0000d200ff007a0c */ /* 0x000fe40003f45070 */
[----:B------:R-:W-:Y:S02]  /*6240*/  ISETP.NE.AND.EX P1, PT, RZ, c[0x0][0x32c], PT, P0 ;  /* 0x0000cb00ff007a0c */ /* 0x000fe40003f25300 */
[----:B------:R-:W-:-:S11]  /*6250*/  ISETP.NE.AND.EX P0, PT, RZ, c[0x0][0x34c], PT, P2 ;  /* 0x0000d300ff007a0c */ /* 0x000fd60003f05320 */
[----:B------:R-:W-:Y:S05]  /*6260*/  @!P1 BRA `(.L_x_4983) ;  /* 0x0000014000009947 */ /* 0x000fea0003800000 */
[----:B---3--:R-:W3:Y:S01]  /*6270*/  SHFL.DOWN P1, R3, R138, 0x1, 0x1f ;  /* 0x08201f008a037f89 */ /* 0x008ee20000020000 */
[----:B------:R-:W-:Y:S03]  /*6280*/  BSSY B0, `(.L_x_4983) ;  /* 0x0000012000007945 */ /* 0x000fe60003800000 */
[----:B------:R-:W4:Y:S01]  /*6290*/  S2R R8, SR_LANEID ;  /* 0x0000000000087919 */ /* 0x000f220000000000 */
[----:B---3--:R-:W-:Y:S01]  /*62a0*/  @P1 FADD R3, R3, R138 ;  /* 0x0000008a03031221 */ /* 0x008fe20000000000 */
[----:B----4-:R-:W-:-:S04]  /*62b0*/  ISETP.NE.AND P2, PT, R8, RZ, PT ;  /* 0x000000ff0800720c */ /* 0x010fc80003f45270 */
[----:B------:R-:W3:Y:S04]  /*62c0*/  SHFL.DOWN P1, R0, R3, 0x2, 0x1f ;  /* 0x08401f0003007f89 */ /* 0x000ee80000020000 */
[----:B------:R-:W4:Y:S01]  /*62d0*/  S2R R8, SR_TID.X ;  /* 0x0000000000087919 */ /* 0x000f220000002100 */
[----:B---3--:R-:W-:-:S05]  /*62e0*/  @P1 FADD R0, R3, R0 ;  /* 0x0000000003001221 */ /* 0x008fca0000000000 */
[----:B------:R-:W3:Y:S02]  /*62f0*/  SHFL.DOWN P1, R9, R0, 0x4, 0x1f ;  /* 0x08801f0000097f89 */ /* 0x000ee40000020000 */
[----:B---3--:R-:W-:-:S05]  /*6300*/  @P1 FADD R9, R0, R9 ;  /* 0x0000000900091221 */ /* 0x008fca0000000000 */
[----:B------:R-:W3:Y:S02]  /*6310*/  SHFL.DOWN P1, R2, R9, 0x8, 0x1f ;  /* 0x09001f0009027f89 */ /* 0x000ee40000020000 */
[----:B---3--:R-:W-:-:S05]  /*6320*/  @P1 FADD R2, R9, R2 ;  /* 0x0000000209021221 */ /* 0x008fca0000000000 */
[----:B0-----:R-:W0:Y:S02]  /*6330*/  SHFL.DOWN P1, R11, R2, 0x10, 0x1f ;  /* 0x0a001f00020b7f89 */ /* 0x001e240000020000 */
[----:B0-----:R-:W-:Y:S01]  /*6340*/  @P1 FADD R11, R2, R11 ;  /* 0x0000000b020b1221 */ /* 0x001fe20000000000 */
[----:B----4-:R-:W-:-:S04]  /*6350*/  ISETP.NE.AND P1, PT, R8, RZ, PT ;  /* 0x000000ff0800720c */ /* 0x010fc80003f25270 */
[----:B------:R0:W-:Y:S04]  /*6360*/  @!P2 STS [0x1094], R11 ;  /* 0x0010940bff00a388 */ /* 0x0001e80000000800 */
[----:B------:R-:W-:Y:S06]  /*6370*/  BAR.SYNC.DEFER_BLOCKING 0x0 ;  /* 0x0000000000007b1d */ /* 0x000fec0000010000 */
[----:B------:R-:W-:Y:S05]  /*6380*/  @P1 BRA `(.L_x_4984) ;  /* 0x0000001000001947 */ /* 0x000fea0003800000 */
[----:B0-----:R0:W-:Y:S02]  /*6390*/  RED.E.ADD.F32.FTZ.RN.STRONG.GPU [R6.64], R11 ;  /* 0x0000000b0600798e */ /* 0x0011e4000c10e78e */
.L_x_4984:
[----:B0-----:R-:W-:Y:S05]  /*63a0*/  BSYNC B0 ;  /* 0x0000000000007941 */ /* 0x001fea0003800000 */
.L_x_4983:
[----:B------:R-:W-:Y:S01]  /*63b0*/  BSSY B0, `(.L_x_4985) ;  /* 0x0000018000007945 */ /* 0x000fe20003800000 */
[----:B------:R-:W-:Y:S05]  /*63c0*/  @!P0 BRA `(.L_x_4986) ;  /* 0x0000015000008947 */ /* 0x000fea0003800000 */
[----:B------:R-:W-:Y:S06]  /*63d0*/  BAR.SYNC.DEFER_BLOCKING 0x0 ;  /* 0x0000000000007b1d */ /* 0x000fec0000010000 */
[----:B---3--:R-:W3:Y:S04]  /*63e0*/  SHFL.DOWN P0, R3, R136, 0x1, 0x1f ;  /* 0x08201f0088037f89 */ /* 0x008ee80000000000 */
[----:B------:R-:W4:Y:S04]  /*63f0*/  S2R R6, SR_LANEID ;  /* 0x0000000000067919 */ /* 0x000f280000000000 */
[----:B------:R-:W5:Y:S01]  /*6400*/  S2R R15, SR_TID.X ;  /* 0x00000000000f7919 */ /* 0x000f620000002100 */
[----:B---3--:R-:W-:Y:S01]  /*6410*/  @P0 FADD R3, R3, R136 ;  /* 0x0000008803030221 */ /* 0x008fe20000000000 */
[----:B----4-:R-:W-:-:S04]  /*6420*/  ISETP.NE.AND P1, PT, R6, RZ, PT ;  /* 0x000000ff0600720c */ /* 0x010fc80003f25270 */
[----:B------:R-:W3:Y:S02]  /*6430*/  SHFL.DOWN P0, R0, R3, 0x2, 0x1f ;  /* 0x08401f0003007f89 */ /* 0x000ee40000000000 */
[----:B---3--:R-:W-:-:S05]  /*6440*/  @P0 FADD R0, R3, R0 ;  /* 0x0000000003000221 */ /* 0x008fca0000000000 */
[----:B------:R-:W3:Y:S02]  /*6450*/  SHFL.DOWN P0, R7, R0, 0x4, 0x1f ;  /* 0x08801f0000077f89 */ /* 0x000ee40000000000 */
[----:B---3--:R-:W-:-:S05]  /*6460*/  @P0 FADD R7, R0, R7 ;  /* 0x0000000700070221 */ /* 0x008fca0000000000 */
[----:B------:R-:W3:Y:S02]  /*6470*/  SHFL.DOWN P0, R2, R7, 0x8, 0x1f ;  /* 0x09001f0007027f89 */ /* 0x000ee40000000000 */
[----:B---3--:R-:W-:-:S05]  /*6480*/  @P0 FADD R2, R7, R2 ;  /* 0x0000000207020221 */ /* 0x008fca0000000000 */
[----:B------:R-:W3:Y:S02]  /*6490*/  SHFL.DOWN P0, R9, R2, 0x10, 0x1f ;  /* 0x0a001f0002097f89 */ /* 0x000ee40000000000 */
[----:B---3--:R-:W-:Y:S01]  /*64a0*/  @P0 FADD R9, R2, R9 ;  /* 0x0000000902090221 */ /* 0x008fe20000000000 */
[----:B-----5:R-:W-:-:S04]  /*64b0*/  ISETP.NE.AND P0, PT, R15, RZ, PT ;  /* 0x000000ff0f00720c */ /* 0x020fc80003f05270 */
[----:B------:R3:W-:Y:S04]  /*64c0*/  @!P1 STS [0x1094], R9 ;  /* 0x00109409ff009388 */ /* 0x0007e80000000800 */
[----:B------:R-:W-:Y:S06]  /*64d0*/  BAR.SYNC.DEFER_BLOCKING 0x0 ;  /* 0x0000000000007b1d */ /* 0x000fec0000010000 */
[----:B------:R-:W-:Y:S05]  /*64e0*/  @P0 BRA `(.L_x_4987) ;  /* 0x0000004000000947 */ /* 0x000fea0003800000 */
[----:B---3--:R3:W-:Y:S01]  /*64f0*/  RED.E.ADD.F32.FTZ.RN.STRONG.GPU [R4.64], R9 ;  /* 0x000000090400798e */ /* 0x0087e2000c10e78e */
[----:B------:R-:W-:Y:S01]  /*6500*/  HFMA2.MMA R15, -RZ, RZ, 0, 0 ;  /* 0x00000000ff0f7435 */ /* 0x000fe200000001ff */
[----:B------:R-:W-:Y:S05]  /*6510*/  BRA `(.L_x_4987) ;  /* 0x0000001000007947 */ /* 0x000fea0003800000 */
.L_x_4986:
[----:B------:R-:W4:Y:S02]  /*6520*/  S2R R15, SR_TID.X ;  /* 0x00000000000f7919 */ /* 0x000f240000002100 */
.L_x_4987:
[----:B---3--:R-:W-:Y:S05]  /*6530*/  BSYNC B0 ;  /* 0x0000000000007941 */ /* 0x008fea0003800000 */
.L_x_4985:
        /* <DEDUP_REMOVED lines=10> */
.L_x_4988:
        /* <DEDUP_REMOVED lines=26> */
.L_x_4989:
        /* <DEDUP_REMOVED lines=16> */
.L_x_9076:


//--------------------- .text._Z25selective_scan_bwd_kernelI32Selective_Scan_bwd_kernel_traitsILi32ELi16ELb0ELb0ELb1ELb0ELb1EffEEv12SSMParamsBwd --------------------------
	.section	.text._Z25selective_scan_bwd_kernelI32Selective_Scan_bwd_kernel_traitsILi32ELi16ELb0ELb0ELb1ELb0ELb1EffEEv12SSMParamsBwd,"ax",@progbits
	.sectioninfo	@"SHI_REGISTERS=238"
	.align	128
        .global         _Z25selective_scan_bwd_kernelI32Selective_Scan_bwd_kernel_traitsILi32ELi16ELb0ELb0ELb1ELb0ELb1EffEEv12SSMParamsBwd
        .type           _Z25selective_scan_bwd_kernelI32Selective_Scan_bwd_kernel_traitsILi32ELi16ELb0ELb0ELb1ELb0ELb1EffEEv12SSMParamsBwd,@function
        .size           _Z25selective_scan_bwd_kernelI32Selective_Scan_bwd_kernel_traitsILi32ELi16ELb0ELb0ELb1ELb0ELb1EffEEv12SSMParamsBwd,(.L_x_9077 - _Z25selective_scan_bwd_kernelI32Selective_Scan_bwd_kernel_traitsILi32ELi16ELb0ELb0ELb1ELb0ELb1EffEEv12SSMParamsBwd)
        .other          _Z25selective_scan_bwd_kernelI32Selective_Scan_bwd_kernel_traitsILi32ELi16ELb0ELb0ELb1ELb0ELb1EffEEv12SSMParamsBwd,@"STO_CUDA_ENTRY STV_DEFAULT"
_Z25selective_scan_bwd_kernelI32Selective_Scan_bwd_kernel_traitsILi32ELi16ELb0ELb0ELb1ELb0ELb1EffEEv12SSMParamsBwd:
.text._Z25selective_scan_bwd_kernelI32Selective_Scan_bwd_kernel_traitsILi32ELi16ELb0ELb0ELb1ELb0ELb1EffEEv12SSMParamsBwd:
        /* <DEDUP_REMOVED lines=15> */
[----:B------:R-:W-:Y:S02]  /*00f0*/  UMOV UR8, URZ ;  /* 0x0000003f00087c82 */ /* 0x000fe40008000000 */
        /* <DEDUP_REMOVED lines=8> */
[----:B------:R-:W-:Y:S01]  /*0180*/  UMOV UR9, URZ ;  /* 0x0000003f00097c82 */ /* 0x000fe20008000000 */
[----:B------:R-:W-:Y:S01]  /*0190*/  MOV R3, UR5 ;  /* 0x0000000500037c02 */ /* 0x000fe20008000f00 */
[----:B------:R-:W0:Y:S01]  /*01a0*/  I2F.RP R0, R7 ;  /* 0x0000000700007306 */ /* 0x000e220000209400 */
[----:B------:R-:W-:Y:S01]  /*01b0*/  MOV R5, UR7 ;  /* 0x0000000700057c02 */ /* 0x000fe20008000f00 */
[----:B------:R-:W-:-:S02]  /*01c0*/  UISETP.NE.U32.AND UP1, UPT, URZ, UR22, UPT ;  /* 0x000000163f00728c */ /* 0x000fc4000bf25070 */
[----:B------:R2:W3:Y:S01]  /*01d0*/  @P3 LDG.E R6, [R2.64] ;  /* 0x0000002002063981 */ /* 0x0004e2000c1e1900 */
[----:B-1----:R-:W-:Y:S02]  /*01e0*/  USHF.R.S32.HI UR38, URZ, 0x1f, UR37 ;  /* 0x0000001f3f267899 */ /* 0x002fe40008011425 */
[----:B------:R-:W-:Y:S01]  /*01f0*/  ULDC.64 UR4, c[0x0][0x260] ;  /* 0x0000980000047ab9 */ /* 0x000fe20000000a00 */
[----:B------:R1:W4:Y:S01]  /*0200*/  @P4 LDG.E R4, [R4.64] ;  /* 0x0000002004044981 */ /* 0x000322000c1e1900 */
[----:B------:R-:W-:Y:S01]  /*0210*/  UISETP.NE.AND.EX UP1, UPT, URZ, UR23, UPT, UP1 ;  /* 0x000000173f00728c */ /* 0x000fe2000bf25310 */
[----:B------:R-:W-:Y:S01]  /*0220*/  HFMA2.MMA R133, -RZ, RZ, 0, 0 ;  /* 0x00000000ff857435 */ /* 0x000fe200000001ff */
[----:B------:R-:W-:Y:S01]  /*0230*/  ULDC.64 UR6, c[0x0][0x1d0] ;  /* 0x0000740000067ab9 */ /* 0x000fe20000000a00 */
[----:B------:R-:W-:Y:S01]  /*0240*/  MOV R134, RZ ;  /* 0x000000ff00867202 */ /* 0x000fe20000000f00 */
[----:B------:R-:W-:Y:S01]  /*0250*/  UISETP.NE.U32.AND UP0, UPT, URZ, UR4, UPT ;  /* 0x000000043f00728c */ /* 0x000fe2000bf05070 */
[----:B--2---:R-:W-:Y:S01]  /*0260*/  HFMA2.MMA R2, -RZ, RZ, 0, 0 ;  /* 0x00000000ff027435 */ /* 0x004fe200000001ff */
[----:B------:R-:W-:Y:S01]  /*0270*/  UIMAD UR4, UR38, UR6, URZ ;  /* 0x00000006260472a4 */ /* 0x000fe2000f8e023f */
[----:B0-----:R-:W0:Y:S01]  /*0280*/  MUFU.RCP R0, R0 ;  /* 0x0000000000007308 */ /* 0x001e220000001000 */
[----:B------:R-:W-:-:S02]  /*0290*/  UIMAD.WIDE.U32 UR14, UR37, UR6, URZ ;  /* 0x00000006250e72a5 */ /* 0x000fc4000f8e003f */
[----:B------:R-:W-:Y:S02]  /*02a0*/  UIMAD UR18, UR37, UR7, UR4 ;  /* 0x00000007251272a4 */ /* 0x000fe4000f8e0204 */
[----:B------:R-:W-:Y:S02]  /*02b0*/  @UP1 ULEA UR8, UP3, UR16, UR22, 0x2 ;  /* 0x0000001610081291 */ /* 0x000fe4000f86103f */
[----:B------:R-:W-:Y:S02]  /*02c0*/  UISETP.NE.U32.AND UP2, UPT, URZ, UR24, UPT ;  /* 0x000000183f00728c */ /* 0x000fe4000bf45070 */
[----:B------:R-:W-:Y:S02]  /*02d0*/  UIADD3 UR15, UR15, UR18, URZ ;  /* 0x000000120f0f7290 */ /* 0x000fe4000fffe03f */
[----:B------:R-:W-:Y:S02]  /*02e0*/  ULDC.64 UR26, c[0x0][0x1d8] ;  /* 0x00007600001a7ab9 */ /* 0x000fe40000000a00 */
[----:B------:R-:W-:-:S02]  /*02f0*/  @UP1 ULEA.HI.X UR9, UR16, UR23, UR17, 0x2, UP3 ;  /* 0x0000001710091291 */ /* 0x000fc400098f1411 */
[----:B------:R-:W-:Y:S01]  /*0300*/  UIMAD UR6, UR38, UR28, URZ ;  /* 0x0000001c260672a4 */ /* 0x000fe2000f8e023f */
[----:B0-----:R-:W-:Y:S01]  /*0310*/  IADD3 R0, R0, 0xffffffe, RZ ;  /* 0x0ffffffe00007810 */ /* 0x001fe20007ffe0ff */
[----:B------:R-:W-:Y:S02]  /*0320*/  UISETP.NE.AND.EX UP2, UPT, URZ, UR25, UPT, UP2 ;  /* 0x000000193f00728c */ /* 0x000fe4000bf45320 */
[----:B------:R-:W-:Y:S01]  /*0330*/  UIMAD UR19, UR17, UR26, URZ ;  /* 0x0000001a111372a4 */ /* 0x000fe2000f8e023f */
[----:B------:R-:W0:Y:S01]  /*0340*/  F2I.FTZ.U32.TRUNC.NTZ R3, R0 ;  /* 0x0000000000037305 */ /* 0x000e22000021f000 */
[----:B------:R-:W-:Y:S02]  /*0350*/  UIMAD.WIDE.U32 UR22, UR16, UR26, UR14 ;  /* 0x0000001a101672a5 */ /* 0x000fe4000f8e000e */
[----:B------:R-:W-:Y:S02]  /*0360*/  ULDC.64 UR20, c[0x0][0x1e0] ;  /* 0x0000780000147ab9 */ /* 0x000fe40000000a00 */
[----:B------:R-:W-:-:S02]  /*0370*/  ULDC UR26, c[0x0][0x178] ;  /* 0x00005e00001a7ab9 */ /* 0x000fc40000000800 */
[----:B------:R-:W-:Y:S02]  /*0380*/  UIMAD UR4, UR38, UR20, URZ ;  /* 0x00000014260472a4 */ /* 0x000fe4000f8e023f */
[----:B------:R-:W-:Y:S02]  /*0390*/  ULOP3.LUT UR26, UR16, UR26, URZ, 0x3c, !UPT ;  /* 0x0000001a101a7292 */ /* 0x000fe4000f8e3c3f */
[----:B------:R-:W-:Y:S02]  /*03a0*/  UIMAD UR29, UR37, UR29, UR6 ;  /* 0x0000001d251d72a4 */ /* 0x000fe4000f8e0206 */
[----:B------:R-:W-:Y:S02]  /*03b0*/  UIMAD UR21, UR37, UR21, UR4 ;  /* 0x00000015251572a4 */ /* 0x000fe4000f8e0204 */
[----:B------:R-:W-:Y:S01]  /*03c0*/  ULDC.64 UR6, c[0x0][0x1b0] ;  /* 0x00006c0000067ab9 */ /* 0x000fe20000000a00 */
[----:B0-----:R-:W-:Y:S01]  /*03d0*/  IADD3 R0, RZ, -R3, RZ ;  /* 0x80000003ff007210 */ /* 0x001fe20007ffe0ff */
[----:B------:R-:W-:Y:S01]  /*03e0*/  UIMAD.WIDE.U32 UR12, UR37, UR20, URZ ;  /* 0x00000014250c72a5 */ /* 0x000fe2000f8e003f */
[----:B------:R-:W-:Y:S01]  /*03f0*/  ISETP.LE.AND P2, PT, RZ, UR26, PT ;  /* 0x0000001aff007c0c */ /* 0x000fe2000bf43270 */
[----:B------:R-:W-:-:S02]  /*0400*/  UIMAD UR20, UR38, UR6, URZ ;  /* 0x00000006261472a4 */ /* 0x000fc4000f8e023f */
[----:B-1----:R-:W-:Y:S01]  /*0410*/  IMAD R5, R0, R7, RZ ;  /* 0x0000000700057224 */ /* 0x002fe200078e02ff */
[----:B------:R-:W-:Y:S01]  /*0420*/  IABS R0, UR16 ;  /* 0x0000001000007c13 */ /* 0x000fe20008000000 */
[----:B------:R-:W-:Y:S02]  /*0430*/  UIMAD.WIDE.U32 UR10, UR37, UR6, URZ ;  /* 0x00000006250a72a5 */ /* 0x000fe4000f8e003f */
[----:B------:R-:W-:Y:S01]  /*0440*/  IMAD.HI.U32 R2, R3, R5, R2 ;  /* 0x0000000503027227 */ /* 0x000fe200078e0002 */
[----:B------:R-:W-:Y:S02]  /*0450*/  UMOV UR6, URZ ;  /* 0x0000003f00067c82 */ /* 0x000fe40008000000 */
[----:B------:R-:W-:Y:S01]  /*0460*/  ULDC.64 UR30, c[0x0][0x1e8] ;  /* 0x00007a00001e7ab9 */ /* 0x000fe20000000a00 */
[----:B------:R-:W-:Y:S01]  /*0470*/  MOV R3, UR11 ;  /* 0x0000000b00037c02 */ /* 0x000fe20008000f00 */
[----:B------:R-:W-:Y:S01]  /*0480*/  @UP2 ULEA UR6, UP1, UR16, UR24, 0x2 ;  /* 0x0000001810062291 */ /* 0x000fe2000f82103f */
[----:B------:R-:W-:Y:S01]  /*0490*/  IMAD.HI.U32 R135, R2, R0, RZ ;  /* 0x0000000002877227 */ /* 0x000fe200078e00ff */
[----:B------:R-:W-:-:S02]  /*04a0*/  UIMAD UR24, UR17, UR30, URZ ;  /* 0x0000001e111872a4 */ /* 0x000fc4000f8e023f */
[----:B------:R-:W-:Y:S02]  /*04b0*/  UIADD3 UR13, UR13, UR21, URZ ;  /* 0x000000150d0d7290 */ /* 0x000fe4000fffe03f */
[----:B------:R-:W-:Y:S01]  /*04c0*/  IADD3 R2, -R135, RZ, RZ ;  /* 0x000000ff87027210 */ /* 0x000fe20007ffe1ff */
[----:B------:R-:W-:Y:S02]  /*04d0*/  UISETP.NE.AND.EX UP0, UPT, URZ, UR5, UPT, UP0 ;  /* 0x000000053f00728c */ /* 0x000fe4000bf05300 */
[----:B------:R-:W-:Y:S02]  /*04e0*/  UIMAD UR20, UR37, UR7, UR20 ;  /* 0x00000007251472a4 */ /* 0x000fe4000f8e0214 */
[----:B------:R-:W-:Y:S01]  /*04f0*/  IMAD R0, R7, R2, R0 ;  /* 0x0000000207007224 */ /* 0x000fe200078e0200 */
[----:B------:R-:W-:Y:S01]  /*0500*/  ULDC UR21, c[0x0][0x174] ;  /* 0x00005d0000157ab9 */ /* 0x000fe20000000800 */
[----:B------:R-:W-:Y:S01]  /*0510*/  MOV R2, UR10 ;  /* 0x0000000a00027c02 */ /* 0x000fe20008000f00 */
[----:B------:R-:W-:-:S02]  /*0520*/  UIMAD.WIDE.U32 UR4, UR37, UR28, URZ ;  /* 0x0000001c250472a5 */ /* 0x000fc4000f8e003f */
[----:B------:R-:W-:Y:S01]  /*0530*/  ISETP.GT.U32.AND P1, PT, R7, R0, PT ;  /* 0x000000000700720c */ /* 0x000fe20003f24070 */
[----:B------:R-:W-:Y:S02]  /*0540*/  UMOV UR7, URZ ;  /* 0x0000003f00077c82 */ /* 0x000fe40008000000 */
[----:B------:R-:W-:Y:S02]  /*0550*/  UIMAD UR27, UR16, UR27, UR19 ;  /* 0x0000001b101b72a4 */ /* 0x000fe4000f8e0213 */
[----:B------:R-:W-:Y:S02]  /*0560*/  @UP2 ULEA.HI.X UR7, UR16, UR25, UR17, 0x2, UP1 ;  /* 0x0000001910072291 */ /* 0x000fe400088f1411 */
[----:B------:R-:W-:Y:S02]  /*0570*/  UIMAD UR28, UR16, UR31, UR24 ;  /* 0x0000001f101c72a4 */ /* 0x000fe4000f8e0218 */
[----:B------:R-:W-:Y:S02]  /*0580*/  ULDC.64 UR18, c[0x0][0x280] ;  /* 0x0000a00000127ab9 */ /* 0x000fe40000000a00 */
[----:B------:R-:W-:-:S02]  /*0590*/  ULEA UR34, UR21, 0xfffffe00, 0x9 ;  /* 0xfffffe0015227891 */ /* 0x000fc4000f8e483f */
[-C--:B------:R-:W-:Y:S01]  /*05a0*/  @!P1 IADD3 R0, R0, -R7.reuse, RZ ;  /* 0x8000000700009210 */ /* 0x080fe20007ffe0ff */
[----:B------:R-:W-:Y:S01]  /*05b0*/  UIMAD.WIDE.U32 UR24, UR16, UR30, UR12 ;  /* 0x0000001e101872a5 */ /* 0x000fe2000f8e000c */
[----:B------:R-:W-:Y:S01]  /*05c0*/  @!P1 IADD3 R135, R135, 0x1, RZ ;  /* 0x0000000187879810 */ /* 0x000fe20007ffe0ff */
[----:B------:R-:W-:Y:S01]  /*05d0*/  UIMAD UR30, UR17, UR18, URZ ;  /* 0x00000012111e72a4 */ /* 0x000fe2000f8e023f */
[----:B------:R-:W-:Y:S01]  /*05e0*/  ISETP.GE.U32.AND P0, PT, R0, R7, PT ;  /* 0x000000070000720c */ /* 0x000fe20003f06070 */
[----:B------:R-:W-:Y:S01]  /*05f0*/  USHF.R.S32.HI UR31, URZ, 0x1f, UR34 ;  /* 0x0000001f3f1f7899 */ /* 0x000fe20008011422 */
[----:B------:R-:W-:Y:S01]  /*0600*/  ISETP.NE.AND P1, PT, RZ, c[0x0][0x178], PT ;  /* 0x00005e00ff007a0c */ /* 0x000fe20003f25270 */
[----:B------:R-:W-:Y:S02]  /*0610*/  UIADD3 UR22, UP1, UR34, UR22, URZ ;  /* 0x0000001622167290 */ /* 0x000fe4000ff3e03f */
[----:B------:R-:W-:Y:S02]  /*0620*/  UIMAD UR30, UR16, UR19, UR30 ;  /* 0x00000013101e72a4 */ /* 0x000fe4000f8e021e */
[----:B------:R-:W-:-:S02]  /*0630*/  UIADD3 UR5, UR5, UR29, URZ ;  /* 0x0000001d05057290 */ /* 0x000fc4000fffe03f */
[----:B------:R-:W-:Y:S02]  /*0640*/  ULDC.64 UR14, c[0x0][0x240] ;  /* 0x00009000000e7ab9 */ /* 0x000fe40000000a00 */
[----:B------:R-:W-:Y:S02]  /*0650*/  UIADD3 UR19, UP2, UR34, UR24, URZ ;  /* 0x0000001822137290 */ /* 0x000fe4000ff5e03f */
[----:B------:R-:W-:Y:S01]  /*0660*/  @P0 IADD3 R135, R135, 0x1, RZ ;  /* 0x0000000187870810 */ /* 0x000fe20007ffe0ff */
[----:B------:R-:W-:Y:S02]  /*0670*/  UIADD3.X UR27, UR31, UR23, UR27, UP1, !UPT ;  /* 0x000000171f1b7290 */ /* 0x000fe40008ffe41b */
[----:B------:R-:W-:Y:S01]  /*0680*/  ULEA UR23, UP1, UR22, UR14, 0x2 ;  /* 0x0000000e16177291 */ /* 0x000fe2000f82103f */
[----:B------:R-:W-:Y:S01]  /*0690*/  @!P2 IADD3 R135, -R135, RZ, RZ ;  /* 0x000000ff8787a210 */ /* 0x000fe20007ffe1ff */
[----:B------:R-:W-:Y:S01]  /*06a0*/  UIADD3 UR20, UR11, UR20, URZ ;  /* 0x000000140b147290 */ /* 0x000fe2000fffe03f */
[----:B------:R-:W-:Y:S01]  /*06b0*/  @!P1 LOP3.LUT R135, RZ, c[0x0][0x178], RZ, 0x33, !PT ;  /* 0x00005e00ff879a12 */ /* 0x000fe200078e33ff */
[----:B------:R-:W-:-:S02]  /*06c0*/  ULDC.64 UR12, c[0x0][0x248] ;  /* 0x00009200000c7ab9 */ /* 0x000fc40000000a00 */
[----:B------:R-:W-:Y:S01]  /*06d0*/  UIMAD.WIDE.U32 UR4, UR16, UR18, UR4 ;  /* 0x00000012100472a5 */ /* 0x000fe2000f8e0004 */
[----:B------:R-:W-:Y:S01]  /*06e0*/  SHF.R.S32.HI R217, RZ, 0x1f, R135 ;  /* 0x0000001fffd97819 */ /* 0x000fe20000011487 */
[----:B------:R-:W-:Y:S01]  /*06f0*/  UIADD3.X UR24, UR31, UR25, UR28, UP2, !UPT ;  /* 0x000000191f187290 */ /* 0x000fe200097fe41c */
[----:B------:R-:W-:Y:S01]  /*0700*/  MOV R3, UR20 ;  /* 0x0000001400037c02 */ /* 0x000fe20008000f00 */
[----:B------:R-:W-:Y:S02]  /*0710*/  ULEA UR25, UP2, UR19, UR12, 0x2 ;  /* 0x0000000c13197291 */ /* 0x000fe4000f84103f */
[----:B------:R-:W-:Y:S01]  /*0720*/  ULEA.HI.X UR22, UR22, UR15, UR27, 0x2, UP1 ;  /* 0x0000000f16167291 */ /* 0x000fe200088f141b */
[----:B------:R-:W-:Y:S01]  /*0730*/  IMAD R0, R217, c[0x0][0x1c8], RZ ;  /* 0x00007200d9007a24 */ /* 0x000fe200078e02ff */
[----:B------:R-:W-:Y:S01]  /*0740*/  UIADD3 UR28, UP1, UR34, UR4, URZ ;  /* 0x00000004221c7290 */ /* 0x000fe2000ff3e03f */
[----:B------:R-:W-:Y:S01]  /*0750*/  IMAD.WIDE.U32 R2, R135, c[0x0][0x1c8], R2 ;  /* 0x0000720087027a25 */ /* 0x000fe200078e0002 */
[----:B------:R-:W-:-:S02]  /*0760*/  ULEA.HI.X UR18, UR19, UR13, UR24, 0x2, UP2 ;  /* 0x0000000d13127291 */ /* 0x000fc400090f1418 */
[----:B------:R-:W-:Y:S01]  /*0770*/  UIADD3.X UR4, UR31, UR5, UR30, UP1, !UPT ;  /* 0x000000051f047290 */ /* 0x000fe20008ffe41e */
[----:B------:R-:W-:Y:S01]  /*0780*/  IMAD R5, R135, c[0x0][0x1cc], R0 ;  /* 0x0000730087057a24 */ /* 0x000fe200078e0200 */
[----:B------:R-:W-:Y:S01]  /*0790*/  ULDC.64 UR12, c[0x0][0x308] ;  /* 0x0000c200000c7ab9 */ /* 0x000fe20000000a00 */
[----:B------:R-:W-:Y:S01]  /*07a0*/  IADD3 R129, P0, R2, UR34, RZ ;  /* 0x0000002202817c10 */ /* 0x000fe2000ff1e0ff */
[----:B------:R-:W-:Y:S02]  /*07b0*/  ULEA UR27, UP1, UR28, UR12, 0x2 ;  /* 0x0000000c1c1b7291 */ /* 0x000fe4000f82103f */
[----:B------:R-:W-:Y:S01]  /*07c0*/  IADD3 R0, R3, R5, RZ ;  /* 0x0000000503007210 */ /* 0x000fe20007ffe0ff */
[----:B------:R-:W-:Y:S01]  /*07d0*/  ULDC UR12, c[0x0][0x164] ;  /* 0x00005900000c7ab9 */ /* 0x000fe20000000800 */
[----:B------:R-:W-:Y:S01]  /*07e0*/  LEA R131, P1, R129, c[0x0][0x230], 0x2 ;  /* 0x00008c0081837a11 */ /* 0x000fe200078210ff */
[----:B------:R-:W-:Y:S01]  /*07f0*/  ULEA.HI.X UR28, UR28, UR13, UR4, 0x2, UP1 ;  /* 0x0000000d1c1c7291 */ /* 0x000fe200088f1404 */
[----:B------:R-:W-:Y:S01]  /*0800*/  IADD3.X R0, R0, UR31, RZ, P0, !PT ;  /* 0x0000001f00007c10 */ /* 0x000fe200087fe4ff */
[----:B------:R-:W-:-:S02]  /*0810*/  @UP0 UIMAD UR12, UR37, UR12, UR16 ;  /* 0x0000000c250c02a4 */ /* 0x000fc4000f8e0210 */
[----:B------:R-:W-:Y:S01]  /*0820*/  UISETP.GE.AND UP1, UPT, UR21, 0x1, UPT ;  /* 0x000000011500788c */ /* 0x000fe2000bf26270 */
[----:B------:R-:W-:Y:S01]  /*0830*/  LEA.HI.X R129, R129, c[0x0][0x234], R0, 0x2, P1 ;  /* 0x00008d0081817a11 */ /* 0x000fe200008f1400 */
[----:B------:R-:W-:Y:S02]  /*0840*/  @UP0 UIMAD UR12, UR12, UR21, URZ ;  /* 0x000000150c0c02a4 */ /* 0x000fe4000f8e023f */
[----:B------:R-:W-:Y:S02]  /*0850*/  ULDC UR14, c[0x0][0x16c] ;  /* 0x00005b00000e7ab9 */ /* 0x000fe40000000800 */
[----:B------:R-:W-:Y:S01]  /*0860*/  PLOP3.LUT P0, PT, PT, PT, UP1, 0x80, 0x0 ;  /* 0x000000000000781c */ /* 0x000fe20003f0f018 */
[----:B------:R-:W-:Y:S02]  /*0870*/  @UP0 UIMAD UR12, UR12, UR14, URZ ;  /* 0x0000000e0c0c02a4 */ /* 0x000fe4000f8e023f */
[----:B------:R-:W-:Y:S02]  /*0880*/  ULDC.64 UR10, c[0x0][0x260] ;  /* 0x00009800000a7ab9 */ /* 0x000fe40000000a00 */
[----:B------:R-:W-:-:S02]  /*0890*/  @UP0 UMOV UR13, 0x8 ;  /* 0x00000008000d0882 */ /* 0x000fc40000000000 */
[----:B------:R-:W-:Y:S02]  /*08a0*/  @UP0 UIMAD.WIDE UR10, UR12, UR13, UR10 ;  /* 0x0000000d0c0a02a5 */ /* 0x000fe4000f8e020a */
[----:B------:R-:W-:Y:S02]  /*08b0*/  UMOV UR4, URZ ;  /* 0x0000003f00047c82 */ /* 0x000fe40008000000 */
[----:B------:R-:W-:Y:S02]  /*08c0*/  UMOV UR5, URZ ;  /* 0x0000003f00057c82 */ /* 0x000fe40008000000 */
[----:B------:R-:W-:Y:S02]  /*08d0*/  UMOV UR12, UR8 ;  /* 0x00000008000c7c82 */ /* 0x000fe40008000000 */
[----:B------:R-:W-:Y:S02]  /*08e0*/  UMOV UR13, UR9 ;  /* 0x00000009000d7c82 */ /* 0x000fe40008000000 */
[----:B------:R-:W-:-:S02]  /*08f0*/  UMOV UR14, UR6 ;  /* 0x00000006000e7c82 */ /* 0x000fc40008000000 */
[----:B------:R-:W-:Y:S02]  /*0900*/  UMOV UR15, UR7 ;  /* 0x00000007000f7c82 */ /* 0x000fe40008000000 */
[----:B------:R-:W-:Y:S02]  /*0910*/  @!UP0 UMOV UR10, URZ ;  /* 0x0000003f000a8c82 */ /* 0x000fe40008000000 */
[----:B------:R-:W-:Y:S01]  /*0920*/  @!UP0 UMOV UR11, URZ ;  /* 0x0000003f000b8c82 */ /* 0x000fe20008000000 */
[----:B---3--:R0:W1:Y:S08]  /*0930*/  @P3 R2UR UR4, R6 ;  /* 0x00000000060433c2 */ /* 0x00807000000e0000 */
[----:B----4-:R0:W2:Y:S01]  /*0940*/  @P4 R2UR UR5, R4 ;  /* 0x00000000040543c2 */ /* 0x0100a200000e0000 */
[----:B------:R-:W-:Y:S05]  /*0950*/  @!P0 BRA `(.L_x_4990) ;  /* 0x0000833000008947 */ /* 0x000fea0003800000 */
[----:B------:R-:W3:Y:S01]  /*0960*/  S2R R132, SR_TID.X ;  /* 0x0000000000847919 */ /* 0x000ee20000002100 */
[----:B------:R-:W-:Y:S01]  /*0970*/  MOV R134, RZ ;  /* 0x000000ff00867202 */ /* 0x000fe20000000f00 */
[----:B------:R-:W-:Y:S01]  /*0980*/  UMOV UR24, UR22 ;  /* 0x0000001600187c82 */ /* 0x000fe20008000000 */
[----:B------:R-:W-:Y:S01]  /*0990*/  MOV R133, RZ ;  /* 0x000000ff00857202 */ /* 0x000fe20000000f00 */
[----:B------:R-:W4:Y:S01]  /*09a0*/  S2R R130, SR_LANEID ;  /* 0x0000000000827919 */ /* 0x000f220000000000 */
[----:B------:R-:W-:-:S02]  /*09b0*/  UMOV UR26, UR18 ;  /* 0x00000012001a7c82 */ /* 0x000fc40008000000 */
[----:B------:R-:W-:Y:S01]  /*09c0*/  UMOV UR6, URZ ;  /* 0x0000003f00067c82 */ /* 0x000fe20008000000 */
[C---:B---3--:R-:W-:Y:S02]  /*09d0*/  SHF.L.U32 R0, R132.reuse, 0x4, RZ ;  /* 0x0000000484007819 */ /* 0x048fe400000006ff */
[----:B------:R-:W-:Y:S02]  /*09e0*/  LOP3.LUT R216, R132, 0x1f, RZ, 0xc0, !PT ;  /* 0x0000001f84d87812 */ /* 0x000fe400078ec0ff */
[----:B------:R-:W-:-:S04]  /*09f0*/  LOP3.LUT R3, R0, 0xfffffe00, RZ, 0xc0, !PT ;  /* 0xfffffe0000037812 */ /* 0x000fc800078ec0ff */
[----:B------:R-:W-:-:S04]  /*0a00*/  LOP3.LUT R2, R3, 0x1f, R132, 0xf8, !PT ;  /* 0x0000001f03027812 */ /* 0x000fc800078ef884 */
[----:B----4-:R-:W-:Y:S02]  /*0a10*/  SHF.R.S32.HI R3, RZ, 0x1f, R2 ;  /* 0x0000001fff037819 */ /* 0x010fe40000011402 */
.L_x_5038:
[----:B------:R-:W-:Y:S01]  /*0a20*/  ULDC UR29, c[0x0][0x174] ;  /* 0x00005d00001d7ab9 */ /* 0x000fe20000000800 */
[----:B------:R-:W-:Y:S01]  /*0a30*/  BAR.SYNC.DEFER_BLOCKING 0x0 ;  /* 0x0000000000007b1d */ /* 0x000fe20000010000 */
[----:B------:R-:W-:Y:S01]  /*0a40*/  UIADD3 UR29, -UR6, UR29, URZ ;  /* 0x0000001d061d7290 */ /* 0x000fe2000fffe13f */
[C---:B------:R-:W-:Y:S01]  /*0a50*/  LOP3.LUT R136, R2.reuse, 0x20, RZ, 0xfc, !PT ;  /* 0x0000002002887812 */ /* 0x040fe200078efcff */
[----:B------:R-:W-:Y:S01]  /*0a60*/  HFMA2.MMA R0, -RZ, RZ, 0, 0 ;  /* 0x00000000ff007435 */ /* 0x000fe200000001ff */
[C---:B0-----:R-:W-:Y:S01]  /*0a70*/  LEA R4, P1, R2.reuse, UR23, 0x2 ;  /* 0x0000001702047c11 */ /* 0x041fe2000f8210ff */
[----:B------:R-:W-:Y:S01]  /*0a80*/  ULEA UR39, UR29, 0xfffffe00, 0x9 ;  /* 0xfffffe001d277891 */ /* 0x000fe2000f8e483f */
[C---:B------:R-:W-:Y:S01]  /*0a90*/  LOP3.LUT R140, R2.reuse, 0xa0, RZ, 0xfc, !PT ;  /* 0x000000a0028c7812 */ /* 0x040fe200078efcff */
[----:B------:R-:W-:Y:S01]  /*0aa0*/  ULDC UR31, c[0x0][0x168] ;  /* 0x00005a00001f7ab9 */ /* 0x000fe20000000800 */
[----:B------:R-:W-:Y:S01]  /*0ab0*/  CS2R R6, SRZ ;  /* 0x0000000000067805 */ /* 0x000fe2000001ff00 */
[----:B------:R-:W-:Y:S01]  /*0ac0*/  UIADD3 UR31, -UR39, UR31, URZ ;  /* 0x0000001f271f7290 */ /* 0x000fe2000fffe13f */
[C---:B------:R-:W-:Y:S01]  /*0ad0*/  LOP3.LUT R139, R2.reuse, 0x80, RZ, 0xfc, !PT ;  /* 0x00000080028b7812 */ /* 0x040fe200078efcff */
[----:B------:R-:W-:Y:S01]  /*0ae0*/  CS2R R8, SRZ ;  /* 0x0000000000087805 */ /* 0x000fe2000001ff00 */
[C---:B------:R-:W-:Y:S01]  /*0af0*/  LOP3.LUT R137, R2.reuse, 0x40, RZ, 0xfc, !PT ;  /* 0x0000004002897812 */ /* 0x040fe200078efcff */
[----:B------:R-:W-:Y:S01]  /*0b00*/  CS2R R10, SRZ ;  /* 0x00000000000a7805 */ /* 0x000fe2000001ff00 */
[C---:B------:R-:W-:Y:S01]  /*0b10*/  LEA.HI.X R5, R2.reuse, UR24, R3, 0x2, P1 ;  /* 0x0000001802057c11 */ /* 0x040fe200088f1403 */
        /* <DEDUP_REMOVED lines=9> */
[----:B------:R0:W3:Y:S01]  /*0bb0*/  @!P0 LDG.E R7, [R4.64] ;  /* 0x0000002004078981 */ /* 0x0000e2000c1e1900 */
[----:B------:R-:W-:-:S02]  /*0bc0*/  ISETP.GE.AND P6, PT, R140, UR31, PT ;  /* 0x0000001f8c007c0c */ /* 0x000fc4000bfc6270 */
[C---:B------:R-:W-:Y:S01]  /*0bd0*/  LOP3.LUT R145, R2.reuse, 0x140, RZ, 0xfc, !PT ;  /* 0x0000014002917812 */ /* 0x040fe200078efcff */
[----:B------:R0:W4:Y:S01]  /*0be0*/  @!P2 LDG.E R0, [R4.64+0x80] ;  /* 0x000080200400a981 */ /* 0x000122000c1e1900 */
[----:B------:R-:W-:Y:S02]  /*0bf0*/  ISETP.GE.AND P5, PT, R139, UR31, PT ;  /* 0x0000001f8b007c0c */ /* 0x000fe4000bfa6270 */
[C---:B------:R-:W-:Y:S02]  /*0c00*/  LOP3.LUT R146, R2.reuse, 0x160, RZ, 0xfc, !PT ;  /* 0x0000016002927812 */ /* 0x040fe400078efcff */
[C---:B------:R-:W-:Y:S02]  /*0c10*/  LOP3.LUT R147, R2.reuse, 0x180, RZ, 0xfc, !PT ;  /* 0x0000018002937812 */ /* 0x040fe400078efcff */
[C---:B------:R-:W-:Y:S02]  /*0c20*/  LOP3.LUT R148, R2.reuse, 0x1a0, RZ, 0xfc, !PT ;  /* 0x000001a002947812 */ /* 0x040fe400078efcff */
[----:B------:R-:W-:Y:S01]  /*0c30*/  LOP3.LUT R149, R2, 0x1c0, RZ, 0xfc, !PT ;  /* 0x000001c002957812 */ /* 0x000fe200078efcff */
[----:B------:R0:W5:Y:S01]  /*0c40*/  @!P6 LDG.E R8, [R4.64+0x280] ;  /* 0x000280200408e981 */ /* 0x000162000c1e1900 */
[----:B------:R-:W-:-:S02]  /*0c50*/  ISETP.GE.AND P3, PT, R137, UR31, PT ;  /* 0x0000001f89007c0c */ /* 0x000fc4000bf66270 */
        /* <DEDUP_REMOVED lines=12> */
[----:B------:R-:W-:Y:S01]  /*0d20*/  ISETP.GE.AND P5, PT, R145, UR31, PT ;  /* 0x0000001f91007c0c */ /* 0x000fe2000bfa6270 */
[----:B------:R-:W-:Y:S01]  /*0d30*/  ULDC.64 UR20, c[0x0][0x1f8] ;  /* 0x00007e0000147ab9 */ /* 0x000fe20000000a00 */
[----:B------:R-:W-:Y:S01]  /*0d40*/  ISETP.GE.AND P3, PT, R146, UR31, PT ;  /* 0x0000001f92007c0c */ /* 0x000fe2000bf66270 */
        /* <DEDUP_REMOVED lines=45> */
[C---:B------:R-:W-:Y:S02]  /*1020*/  SHF.L.U32 R111, R2.reuse, 0x2, RZ ;  /* 0x00000002026f7819 */ /* 0x040fe400000006ff */
[----:B------:R-:W-:-:S02]  /*1030*/  ISETP.GE.AND P2, PT, R2, UR31, PT ;  /* 0x0000001f02007c0c */ /* 0x000fc4000bf46270 */
[----:B------:R-:W-:Y:S02]  /*1040*/  ISETP.GE.AND P1, PT, R136, UR31, PT ;  /* 0x0000001f88007c0c */ /* 0x000fe4000bf26270 */
[----:B------:R-:W-:Y:S02]  /*1050*/  SHF.L.U64.HI R112, R2, 0x2, R3 ;  /* 0x0000000202707819 */ /* 0x000fe40000010203 */
[----:B------:R-:W-:Y:S02]  /*1060*/  IADD3 R4, P0, R111, UR25, RZ ;  /* 0x000000196f047c10 */ /* 0x000fe4000ff1e0ff */
[----:B------:R-:W-:Y:S02]  /*1070*/  ISETP.GE.AND P4, PT, R138, UR31, PT ;  /* 0x0000001f8a007c0c */ /* 0x000fe4000bf86270 */
[----:B------:R-:W-:Y:S02]  /*1080*/  IADD3.X R5, R112, UR26, RZ, P0, !PT ;  /* 0x0000001a70057c10 */ /* 0x000fe400087fe4ff */
[----:B------:R-:W-:-:S02]  /*1090*/  ISETP.GE.AND P0, PT, R137, UR31, PT ;  /* 0x0000001f89007c0c */ /* 0x000fc4000bf06270 */
[----:B------:R-:W-:Y:S02]  /*10a0*/  ISETP.GE.AND P6, PT, R139, UR31, PT ;  /* 0x0000001f8b007c0c */ /* 0x000fe4000bfc6270 */
[----:B------:R-:W-:Y:S02]  /*10b0*/  ISETP.GE.AND P5, PT, R140, UR31, PT ;  /* 0x0000001f8c007c0c */ /* 0x000fe4000bfa6270 */
[----:B------:R-:W-:Y:S01]  /*10c0*/  ISETP.GE.AND P3, PT, R141, UR31, PT ;  /* 0x0000001f8d007c0c */ /* 0x000fe2000bf66270 */
[----:B---3--:R0:W-:Y:S04]  /*10d0*/  STS [R128.X4], R7 ;  /* 0x0000000780007388 */ /* 0x0081e80000004800 */
[----:B----4-:R3:W-:Y:S01]  /*10e0*/  STS [R127.X4+0x80], R0 ;  /* 0x000080007f007388 */ /* 0x0107e20000004800 */
[----:B0-----:R-:W-:-:S04]  /*10f0*/  IADD3 R7, R130, 0x100, RZ ;  /* 0x0000010082077810 */ /* 0x001fc80007ffe0ff */
[----:B------:R-:W-:Y:S02]  /*1100*/  LEA.HI.SX32 R120, R7, R130, 0x1b ;  /* 0x0000008207787211 */ /* 0x000fe400078fdaff */
[----:B------:R-:W-:-:S04]  /*1110*/  IADD3 R7, R130, 0x1c0, RZ ;  /* 0x000001c082077810 */ /* 0x000fc80007ffe0ff */
[----:B------:R-:W-:Y:S01]  /*1120*/  LEA.HI.SX32 R114, R7, R130, 0x1b ;  /* 0x0000008207727211 */ /* 0x000fe200078fdaff */
[----:B--2---:R-:W-:Y:S04]  /*1130*/  STS [R126.X4+0x100], R9 ;  /* 0x000100097e007388 */ /* 0x004fe80000004800 */
        /* <DEDUP_REMOVED lines=30> */
[----:B---3--:R-:W-:-:S03]  /*1320*/  HFMA2.MMA R0, -RZ, RZ, 0, 0 ;  /* 0x00000000ff007435 */ /* 0x008fc600000001ff */
[----:B------:R-:W-:Y:S01]  /*1330*/  BAR.SYNC.DEFER_BLOCKING 0x0 ;  /* 0x0000000000007b1d */ /* 0x000fe20000010000 */
[----:B0-----:R-:W-:Y:S01]  /*1340*/  CS2R R6, SRZ ;  /* 0x0000000000067805 */ /* 0x001fe2000001ff00 */
[----:B--2---:R-:W-:Y:S01]  /*1350*/  CS2R R8, SRZ ;  /* 0x0000000000087805 */ /* 0x004fe2000001ff00 */
[----:B----4-:R-:W-:Y:S01]  /*1360*/  CS2R R10, SRZ ;  /* 0x00000000000a7805 */ /* 0x010fe2000001ff00 */
[----:B-----5:R-:W-:Y:S01]  /*1370*/  CS2R R12, SRZ ;  /* 0x00000000000c7805 */ /* 0x020fe2000001ff00 */
[----:B-1----:R-:W-:Y:S01]  /*1380*/  CS2R R14, SRZ ;  /* 0x00000000000e7805 */ /* 0x002fe2000001ff00 */
        /* <DEDUP_REMOVED lines=30> */
[----:B------:R-:W-:Y:S01]  /*1570*/  CS2R R22, SRZ ;  /* 0x0000000000167805 */ /* 0x000fe2000001ff00 */
        /* <DEDUP_REMOVED lines=8> */
[----:B------:R-:W-:Y:S01]  /*1600*/  MOV R27, RZ ;  /* 0x000000ff001b7202 */ /* 0x000fe20000000f00 */
        /* <DEDUP_REMOVED lines=35> */
[----:B-1----:R-:W-:Y:S01]  /*1840*/  CS2R R12, SRZ ;  /* 0x00000000000c7805 */ /* 0x002fe2000001ff00 */
[----:B--2---:R-:W-:Y:S01]  /*1850*/  CS2R R14, SRZ ;  /* 0x00000000000e7805 */ /* 0x004fe2000001ff00 */
[----:B---3--:R-:W-:Y:S01]  /*1860*/  CS2R R16, SRZ ;  /* 0x0000000000107805 */ /* 0x008fe2000001ff00 */
[----:B----4-:R-:W-:Y:S01]  /*1870*/  CS2R R18, SRZ ;  /* 0x0000000000127805 */ /* 0x010fe2000001ff00 */
[----:B------:R-:W-:Y:S01]  /*1880*/  HFMA2.MMA R21, -RZ, RZ, 0, 0 ;  /* 0x00000000ff157435 */ /* 0x000fe200000001ff */
        /* <DEDUP_REMOVED lines=29> */
[----:B------:R-:W-:Y:S01]  /*1a60*/  MOV R11, UR37 ;  /* 0x00000025000b7c02 */ /* 0x000fe20008000f00 */
[----:B------:R-:W-:Y:S01]  /*1a70*/  UIMAD UR30, UR38, UR34, URZ ;  /* 0x00000022261e72a4 */ /* 0x000fe2000f8e023f */
[----:B0-----:R-:W-:-:S02]  /*1a80*/  MOV R4, UR39 ;  /* 0x0000002700047c02 */ /* 0x001fc40008000f00 */
[----:B------:R-:W-:Y:S01]  /*1a90*/  MOV R5, UR40 ;  /* 0x0000002800057c02 */ /* 0x000fe20008000f00 */
[----:B------:R-:W-:Y:S01]  /*1aa0*/  UIMAD UR7, UR37, UR9, UR7 ;  /* 0x00000009250772a4 */ /* 0x000fe2000f8e0207 */
[----:B------:R-:W-:Y:S02]  /*1ab0*/  MOV R6, UR39 ;  /* 0x0000002700067c02 */ /* 0x000fe40008000f00 */
[----:B------:R-:W-:Y:S01]  /*1ac0*/  MOV R7, UR40 ;  /* 0x0000002800077c02 */ /* 0x000fe20008000f00 */
[----:B------:R-:W-:Y:S01]  /*1ad0*/  @!P0 IMAD.WIDE.U32 R4, R9, c[0x0][0x1f0], R4 ;  /* 0x00007c0009048a25 */ /* 0x000fe200078e0004 */
[----:B------:R-:W-:Y:S01]  /*1ae0*/  UIMAD UR30, UR37, UR35, UR30 ;  /* 0x00000023251e72a4 */ /* 0x000fe2000f8e021e */
[----:B------:R-:W-:Y:S02]  /*1af0*/  MOV R9, UR16 ;  /* 0x0000001000097c02 */ /* 0x000fe40008000f00 */
[----:B------:R-:W-:Y:S01]  /*1b00*/  @!P0 IMAD.WIDE.U32 R6, R11, c[0x0][0x200], R6 ;  /* 0x000080000b068a25 */ /* 0x000fe200078e0006 */
[----:B------:R-:W-:Y:S01]  /*1b10*/  @!P0 IADD3 R5, R5, UR7, RZ ;  /* 0x0000000705058c10 */ /* 0x000fe2000fffe0ff */
[----:B------:R-:W-:-:S02]  /*1b20*/  UIMAD.WIDE.U32 UR18, UR37, UR8, URZ ;  /* 0x00000008251272a5 */ /* 0x000fc4000f8e003f */
[----:B------:R-:W-:Y:S01]  /*1b30*/  UIMAD UR22, UR17, UR20, URZ ;  /* 0x00000014111672a4 */ /* 0x000fe2000f8e023f */
[----:B------:R-:W-:Y:S01]  /*1b40*/  @!P0 IADD3 R7, R7, UR30, RZ ;  /* 0x0000001e07078c10 */ /* 0x000fe2000fffe0ff */
[----:B------:R-:W-:Y:S01]  /*1b50*/  @!P0 IMAD.WIDE.U32 R4, R9, c[0x0][0x1f8], R4 ;  /* 0x00007e0009048a25 */ /* 0x000fe200078e0004 */
[----:B------:R-:W-:Y:S01]  /*1b60*/  MOV R11, UR16 ;  /* 0x00000010000b7c02 */ /* 0x000fe20008000f00 */
[----:B------:R-:W-:Y:S02]  /*1b70*/  UIADD3 UR19, UR19, UR7, URZ ;  /* 0x0000000713137290 */ /* 0x000fe4000fffe03f */
[----:B------:R-:W-:Y:S02]  /*1b80*/  UIMAD.WIDE.U32 UR8, UR37, UR34, URZ ;  /* 0x00000022250872a5 */ /* 0x000fe4000f8e003f */
[----:B------:R-:W-:Y:S01]  /*1b90*/  UIMAD UR7, UR16, UR21, UR22 ;  /* 0x00000015100772a4 */ /* 0x000fe2000f8e0216 */
[----:B------:R-:W-:Y:S01]  /*1ba0*/  @!P0 IMAD.WIDE.U32 R6, R11, c[0x0][0x208], R6 ;  /* 0x000082000b068a25 */ /* 0x000fe200078e0006 */
[----:B------:R-:W-:Y:S01]  /*1bb0*/  UIMAD.WIDE.U32 UR18, UR16, UR20, UR18 ;  /* 0x00000014101272a5 */ /* 0x000fe2000f8e0012 */
[----:B------:R-:W-:Y:S01]  /*1bc0*/  @!P0 IADD3 R11, P1, R2, R4, RZ ;  /* 0x00000004020b8210 */ /* 0x000fe20007f3e0ff */
[----:B------:R-:W-:-:S02]  /*1bd0*/  ULDC UR22, c[0x0][0x174] ;  /* 0x00005d0000167ab9 */ /* 0x000fc40000000800 */
[----:B------:R-:W-:Y:S02]  /*1be0*/  ULDC.64 UR20, c[0x0][0x208] ;  /* 0x0000820000147ab9 */ /* 0x000fe40000000a00 */
[----:B------:R-:W-:Y:S02]  /*1bf0*/  UIADD3 UR22, UR6, -UR22, URZ ;  /* 0x8000001606167290 */ /* 0x000fe4000fffe03f */
[----:B------:R-:W-:Y:S01]  /*1c00*/  UIADD3 UR9, UR9, UR30, URZ ;  /* 0x0000001e09097290 */ /* 0x000fe2000fffe03f */
[----:B------:R-:W-:Y:S01]  /*1c10*/  @!P0 IADD3.X R28, R3, UR7, R5, P1, !PT ;  /* 0x00000007031c8c10 */ /* 0x000fe20008ffe405 */
[----:B------:R-:W-:Y:S01]  /*1c20*/  UIMAD UR30, UR17, UR20, URZ ;  /* 0x00000014111e72a4 */ /* 0x000fe2000f8e023f */
[C---:B------:R-:W-:Y:S01]  /*1c30*/  LEA R8, P1, R2.reuse, c[0x0][0x268], 0x2 ;  /* 0x00009a0002087a11 */ /* 0x040fe200078210ff */
[----:B------:R-:W-:Y:S02]  /*1c40*/  UIMAD UR22, UR22, -0x200, URZ ;  /* 0xfffffe00161678a4 */ /* 0x000fe4000f8e023f */
[----:B------:R-:W-:Y:S01]  /*1c50*/  UIMAD UR34, UR16, UR21, UR30 ;  /* 0x00000015102272a4 */ /* 0x000fe2000f8e021e */
[C---:B------:R-:W-:Y:S01]  /*1c60*/  @!P0 IADD3 R26, P2, R2.reuse, R6, RZ ;  /* 0x00000006021a8210 */ /* 0x040fe20007f5e0ff */
[----:B------:R-:W-:Y:S01]  /*1c70*/  UIMAD.WIDE.U32 UR20, UR16, UR20, UR8 ;  /* 0x00000014101472a5 */ /* 0x000fe2000f8e0008 */
[----:B------:R-:W-:Y:S01]  /*1c80*/  LEA.HI.X R9, R2, c[0x0][0x26c], R3, 0x2, P1 ;  /* 0x00009b0002097a11 */ /* 0x000fe200008f1403 */
[----:B------:R-:W-:Y:S01]  /*1c90*/  USHF.R.S32.HI UR30, URZ, 0x1f, UR22 ;  /* 0x0000001f3f1e7899 */ /* 0x000fe20008011416 */
[----:B------:R-:W-:Y:S01]  /*1ca0*/  @!P0 LEA R10, P1, R11, c[0x0][0x268], 0x2 ;  /* 0x00009a000b0a8a11 */ /* 0x000fe200078210ff */
[----:B------:R-:W-:Y:S01]  /*1cb0*/  UIADD3 UR9, UP0, UR22, UR18, URZ ;  /* 0x0000001216097290 */ /* 0x000fe2000ff1e03f */
[----:B------:R-:W-:-:S02]  /*1cc0*/  @!P0 IADD3.X R7, R3, UR34, R7, P2, !PT ;  /* 0x0000002203078c10 */ /* 0x000fc400097fe407 */
[C---:B------:R-:W-:Y:S01]  /*1cd0*/  LEA R4, P2, R2.reuse, c[0x0][0x258], 0x2 ;  /* 0x0000960002047a11 */ /* 0x040fe200078410ff */
[----:B------:R-:W-:Y:S01]  /*1ce0*/  UIADD3.X UR18, UR30, UR7, UR19, UP0, !UPT ;  /* 0x000000071e127290 */ /* 0x000fe200087fe413 */
[----:B------:R-:W-:Y:S02]  /*1cf0*/  @!P0 LEA.HI.X R11, R11, c[0x0][0x26c], R28, 0x2, P1 ;  /* 0x00009b000b0b8a11 */ /* 0x000fe400008f141c */
[----:B------:R-:W-:Y:S02]  /*1d00*/  MOV R29, UR9 ;  /* 0x00000009001d7c02 */ /* 0x000fe40008000f00 */
[----:B------:R-:W-:Y:S02]  /*1d10*/  ISETP.GE.AND P1, PT, R137, UR31, PT ;  /* 0x0000001f89007c0c */ /* 0x000fe4000bf26270 */
[----:B------:R-:W-:Y:S02]  /*1d20*/  LEA.HI.X R5, R2, c[0x0][0x25c], R3, 0x2, P2 ;  /* 0x0000970002057a11 */ /* 0x000fe400010f1403 */
[----:B------:R-:W-:-:S02]  /*1d30*/  LEA R8, P2, R29, R8, 0x2 ;  /* 0x000000081d087211 */ /* 0x000fc400078410ff */
[----:B------:R-:W-:Y:S01]  /*1d40*/  MOV R30, UR18 ;  /* 0x00000012001e7c02 */ /* 0x000fe20008000f00 */
[----:B------:R-:W-:Y:S01]  /*1d50*/  UIADD3 UR8, UP1, UR22, UR20, URZ ;  /* 0x0000001416087290 */ /* 0x000fe2000ff3e03f */
[----:B------:R-:W-:Y:S01]  /*1d60*/  @!P0 LEA R6, P3, R26, c[0x0][0x258], 0x2 ;  /* 0x000096001a068a11 */ /* 0x000fe200078610ff */
[----:B------:R-:W-:Y:S01]  /*1d70*/  CS2R R34, SRZ ;  /* 0x0000000000227805 */ /* 0x000fe2000001ff00 */
[----:B------:R-:W-:Y:S01]  /*1d80*/  LEA.HI.X R9, R29, R9, R30, 0x2, P2 ;  /* 0x000000091d097211 */ /* 0x000fe200010f141e */
[----:B------:R-:W-:Y:S02]  /*1d90*/  UIADD3.X UR20, UR30, UR34, UR21, UP1, !UPT ;  /* 0x000000221e147290 */ /* 0x000fe40008ffe415 */
[----:B------:R-:W-:Y:S01]  /*1da0*/  MOV R31, UR8 ;  /* 0x00000008001f7c02 */ /* 0x000fe20008000f00 */
[----:B------:R-:W-:Y:S01]  /*1db0*/  CS2R R38, SRZ ;  /* 0x0000000000267805 */ /* 0x000fe2000001ff00 */
[----:B------:R-:W-:Y:S01]  /*1dc0*/  ISETP.GE.AND P5, PT, R140, UR31, PT ;  /* 0x0000001f8c007c0c */ /* 0x000fe2000bfa6270 */
[----:B------:R-:W-:Y:S01]  /*1dd0*/  CS2R R40, SRZ ;  /* 0x0000000000287805 */ /* 0x000fe2000001ff00 */
[----:B------:R-:W-:Y:S01]  /*1de0*/  LEA R4, P4, R31, R4, 0x2 ;  /* 0x000000041f047211 */ /* 0x000fe200078810ff */
[----:B------:R-:W-:Y:S01]  /*1df0*/  ULDC.64 UR18, c[0x0][0x2e8] ;  /* 0x0000ba0000127ab9 */ /* 0x000fe20000000a00 */
[----:B------:R-:W-:-:S02]  /*1e00*/  MOV R32, UR20 ;  /* 0x0000001400207c02 */ /* 0x000fc40008000f00 */
[----:B------:R-:W-:Y:S02]  /*1e10*/  @!P0 LEA.HI.X R7, R26, c[0x0][0x25c], R7, 0x2, P3 ;  /* 0x000097001a078a11 */ /* 0x000fe400018f1407 */
[----:B------:R-:W-:Y:S02]  /*1e20*/  ISETP.GE.AND P2, PT, R139, UR31, PT ;  /* 0x0000001f8b007c0c */ /* 0x000fe4000bf46270 */
[----:B------:R-:W-:Y:S02]  /*1e30*/  LEA.HI.X R5, R31, R5, R32, 0x2, P4 ;  /* 0x000000051f057211 */ /* 0x000fe400020f1420 */
[----:B------:R-:W-:Y:S02]  /*1e40*/  ISETP.GE.AND P3, PT, R136, UR31, PT ;  /* 0x0000001f88007c0c */ /* 0x000fe4000bf66270 */
[----:B------:R-:W-:Y:S02]  /*1e50*/  ISETP.GE.AND P4, PT, R138, UR31, PT ;  /* 0x0000001f8a007c0c */ /* 0x000fe4000bf86270 */
[----:B------:R-:W-:-:S02]  /*1e60*/  ISETP.GE.AND P6, PT, R141, UR31, PT ;  /* 0x0000001f8d007c0c */ /* 0x000fc4000bfc6270 */
[----:B------:R-:W-:Y:S01]  /*1e70*/  MOV R26, RZ ;  /* 0x000000ff001a7202 */ /* 0x000fe20000000f00 */
[----:B------:R-:W-:Y:S01]  /*1e80*/  CS2R R28, SRZ ;  /* 0x00000000001c7805 */ /* 0x000fe2000001ff00 */
[----:B--2---:R-:W-:Y:S04]  /*1e90*/  STS [R128.X4], R23 ;  /* 0x0000001780007388 */ /* 0x004fe80000004800 */
[----:B---3--:R-:W-:Y:S04]  /*1ea0*/  STS [R127.X4+0x80], R0 ;  /* 0x000080007f007388 */ /* 0x008fe80000004800 */
[----:B----4-:R-:W-:Y:S04]  /*1eb0*/  STS [R126.X4+0x100], R13 ;  /* 0x0001000d7e007388 */ /* 0x010fe80000004800 */
[----:B-----5:R-:W-:Y:S04]  /*1ec0*/  STS [R125.X4+0x180], R12 ;  /* 0x0001800c7d007388 */ /* 0x020fe80000004800 */
[----:B------:R-:W-:Y:S04]  /*1ed0*/  STS [R124.X4+0x200], R15 ;  /* 0x0002000f7c007388 */ /* 0x000fe80000004800 */
[----:B------:R0:W-:Y:S04]  /*1ee0*/  STS [R123.X4+0x280], R14 ;  /* 0x0002800e7b007388 */ /* 0x0001e80000004800 */
[----:B------:R-:W-:Y:S04]  /*1ef0*/  STS [R122.X4+0x300], R17 ;  /* 0x000300117a007388 */ /* 0x000fe80000004800 */
[----:B------:R1:W-:Y:S04]  /*1f00*/  STS [R121.X4+0x380], R16 ;  /* 0x0003801079007388 */ /* 0x0003e80000004800 */
[----:B------:R-:W-:Y:S04]  /*1f10*/  STS [R120.X4+0x400], R19 ;  /* 0x0004001378007388 */ /* 0x000fe80000004800 */
[----:B------:R-:W-:Y:S04]  /*1f20*/  STS [R119.X4+0x480], R20 ;  /* 0x0004801477007388 */ /* 0x000fe80000004800 */
[----:B------:R2:W-:Y:S04]  /*1f30*/  STS [R118.X4+0x500], R21 ;  /* 0x0005001576007388 */ /* 0x0005e80000004800 */
[----:B------:R3:W-:Y:S04]  /*1f40*/  STS [R117.X4+0x580], R18 ;  /* 0x0005801275007388 */ /* 0x0007e80000004800 */
        /* <DEDUP_REMOVED lines=24> */
[----:B--2---:R-:W-:-:S04]  /*20d0*/  MOV R21, RZ ;  /* 0x000000ff00157202 */ /* 0x004fc80000000f00 */
[----:B------:R0:W2:Y:S01]  /*20e0*/  @!P1 LDG.E R15, [R8.64+-0x700] ;  /* 0xfff90020080f9981 */ /* 0x0000a2000c1e1900 */
[----:B------:R-:W-:Y:S01]  /*20f0*/  ISETP.GE.AND P1, PT, R142, UR31, PT ;  /* 0x0000001f8e007c0c */ /* 0x000fe2000bf26270 */
[----:B------:R-:W-:Y:S01]  /*2100*/  HFMA2.MMA R0, -RZ, RZ, 0, 0 ;  /* 0x00000000ff007435 */ /* 0x000fe200000001ff */
[----:B---3--:R-:W-:Y:S01]  /*2110*/  CS2R R18, SRZ ;  /* 0x0000000000127805 */ /* 0x008fe2000001ff00 */
[----:B------:R-:W-:Y:S01]  /*2120*/  CS2R R12, SRZ ;  /* 0x00000000000c7805 */ /* 0x000fe2000001ff00 */
[----:B------:R0:W3:Y:S01]  /*2130*/  @!P2 LDG.E R17, [R8.64+-0x600] ;  /* 0xfffa00200811a981 */ /* 0x0000e2000c1e1900 */
[----:B----4-:R-:W-:-:S03]  /*2140*/  HFMA2.MMA R25, -RZ, RZ, 0, 0 ;  /* 0x00000000ff197435 */ /* 0x010fc600000001ff */
[----:B------:R0:W4:Y:S05]  /*2150*/  @!P5 LDG.E R14, [R8.64+-0x580] ;  /* 0xfffa8020080ed981 */ /* 0x00012a000c1e1900 */
[----:B------:R0:W2:Y:S01]  /*2160*/  @!P1 LDG.E R16, [R8.64+-0x480] ;  /* 0xfffb802008109981 */ /* 0x0000a2000c1e1900 */
[----:B------:R-:W-:-:S03]  /*2170*/  ISETP.GE.AND P1, PT, R143, UR31, PT ;  /* 0x0000001f8f007c0c */ /* 0x000fc6000bf26270 */
[----:B------:R0:W2:Y:S04]  /*2180*/  @!P3 LDG.E R0, [R8.64+-0x780] ;  /* 0xfff880200800b981 */ /* 0x0000a8000c1e1900 */
[----:B------:R0:W2:Y:S04]  /*2190*/  @!P4 LDG.E R12, [R8.64+-0x680] ;  /* 0xfff98020080cc981 */ /* 0x0000a8000c1e1900 */
[----:B------:R1:W2:Y:S04]  /*21a0*/  @!P0 LDG.E R13, [R10.64] ;  /* 0x000000200a0d8981 */ /* 0x0002a8000c1e1900 */
[----:B------:R0:W3:Y:S01]  /*21b0*/  @!P1 LDG.E R21, [R8.64+-0x400] ;  /* 0xfffc002008159981 */ /* 0x0000e2000c1e1900 */
[----:B------:R-:W-:-:S02]  /*21c0*/  ISETP.GE.AND P1, PT, R144, UR31, PT ;  /* 0x0000001f90007c0c */ /* 0x000fc4000bf26270 */
[----:B------:R-:W-:Y:S01]  /*21d0*/  ISETP.GE.AND P2, PT, R146, UR31, PT ;  /* 0x0000001f92007c0c */ /* 0x000fe2000bf46270 */
[----:B------:R0:W3:Y:S01]  /*21e0*/  @!P6 LDG.E R19, [R8.64+-0x500] ;  /* 0xfffb00200813e981 */ /* 0x0000e2000c1e1900 */
[----:B------:R-:W-:Y:S02]  /*21f0*/  ISETP.GE.AND P3, PT, R147, UR31, PT ;  /* 0x0000001f93007c0c */ /* 0x000fe4000bf66270 */
[----:B------:R-:W-:Y:S02]  /*2200*/  ISETP.GE.AND P4, PT, R148, UR31, PT ;  /* 0x0000001f94007c0c */ /* 0x000fe4000bf86270 */
[----:B------:R-:W-:-:S05]  /*2210*/  ISETP.GE.AND P5, PT, R149, UR31, PT ;  /* 0x0000001f95007c0c */ /* 0x000fca000bfa6270 */
[----:B------:R0:W4:Y:S01]  /*2220*/  @!P1 LDG.E R18, [R8.64+-0x380] ;  /* 0xfffc802008129981 */ /* 0x000122000c1e1900 */
[----:B------:R-:W-:Y:S02]  /*2230*/  ISETP.GE.AND P1, PT, R145, UR31, PT ;  /* 0x0000001f91007c0c */ /* 0x000fe4000bf26270 */
[----:B------:R-:W-:Y:S01]  /*2240*/  ISETP.GE.AND P6, PT, R150, UR31, PT ;  /* 0x0000001f96007c0c */ /* 0x000fe2000bfc6270 */
[----:B-1----:R-:W-:Y:S01]  /*2250*/  CS2R R10, SRZ ;  /* 0x00000000000a7805 */ /* 0x002fe2000001ff00 */
[----:B-----5:R-:W-:Y:S01]  /*2260*/  HFMA2.MMA R27, -RZ, RZ, 0, 0 ;  /* 0x00000000ff1b7435 */ /* 0x020fe200000001ff */
[----:B------:R0:W5:Y:S04]  /*2270*/  @!P3 LDG.E R25, [R8.64+-0x200] ;  /* 0xfffe00200819b981 */ /* 0x000168000c1e1900 */
[----:B------:R0:W5:Y:S04]  /*2280*/  @!P2 LDG.E R10, [R8.64+-0x280] ;  /* 0xfffd8020080aa981 */ /* 0x000168000c1e1900 */
[----:B------:R0:W5:Y:S04]  /*2290*/  @!P1 LDG.E R11, [R8.64+-0x300] ;  /* 0xfffd0020080b9981 */ /* 0x000168000c1e1900 */
[----:B------:R0:W5:Y:S04]  /*22a0*/  @!P4 LDG.E R26, [R8.64+-0x180] ;  /* 0xfffe8020081ac981 */ /* 0x000168000c1e1900 */
[----:B------:R0:W5:Y:S04]  /*22b0*/  @!P5 LDG.E R27, [R8.64+-0x100] ;  /* 0xffff0020081bd981 */ /* 0x000168000c1e1900 */
[----:B------:R0:W5:Y:S01]  /*22c0*/  @!P6 LDG.E R28, [R8.64+-0x80] ;  /* 0xffff8020081ce981 */ /* 0x000162000c1e1900 */
[----:B------:R-:W-:-:S02]  /*22d0*/  P2R R30, PR, RZ, 0x2 ;  /* 0x00000002ff1e7803 */ /* 0x000fc40000000000 */
[----:B------:R-:W-:Y:S01]  /*22e0*/  ISETP.GE.AND P1, PT, R137, UR31, PT ;  /* 0x0000001f89007c0c */ /* 0x000fe2000bf26270 */
[----:B0-----:R-:W-:Y:S01]  /*22f0*/  CS2R R8, SRZ ;  /* 0x0000000000087805 */ /* 0x001fe2000001ff00 */
[----:B------:R-:W-:Y:S02]  /*2300*/  MOV R31, RZ ;  /* 0x000000ff001f7202 */ /* 0x000fe40000000f00 */
[----:B------:R-:W-:Y:S01]  /*2310*/  MOV R32, RZ ;  /* 0x000000ff00207202 */ /* 0x000fe20000000f00 */
[----:B--2---:R-:W-:Y:S04]  /*2320*/  STS [R128.X4], R13 ;  /* 0x0000000d80007388 */ /* 0x004fe80000004800 */
[----:B------:R-:W-:Y:S04]  /*2330*/  STS [R127.X4+0x80], R0 ;  /* 0x000080007f007388 */ /* 0x000fe80000004800 */
[----:B------:R-:W-:Y:S04]  /*2340*/  STS [R126.X4+0x100], R15 ;  /* 0x0001000f7e007388 */ /* 0x000fe80000004800 */
[----:B------:R-:W-:Y:S04]  /*2350*/  STS [R125.X4+0x180], R12 ;  /* 0x0001800c7d007388 */ /* 0x000fe80000004800 */
[----:B---3--:R-:W-:Y:S04]  /*2360*/  STS [R124.X4+0x200], R17 ;  /* 0x000200117c007388 */ /* 0x008fe80000004800 */
[----:B----4-:R-:W-:Y:S04]  /*2370*/  STS [R123.X4+0x280], R14 ;  /* 0x0002800e7b007388 */ /* 0x010fe80000004800 */
[----:B------:R-:W-:Y:S04]  /*2380*/  STS [R122.X4+0x300], R19 ;  /* 0x000300137a007388 */ /* 0x000fe80000004800 */
[----:B------:R-:W-:Y:S04]  /*2390*/  STS [R121.X4+0x380], R16 ;  /* 0x0003801079007388 */ /* 0x000fe80000004800 */
[----:B------:R-:W-:Y:S04]  /*23a0*/  STS [R120.X4+0x400], R21 ;  /* 0x0004001578007388 */ /* 0x000fe80000004800 */
[----:B------:R-:W-:Y:S04]  /*23b0*/  STS [R119.X4+0x480], R18 ;  /* 0x0004801277007388 */ /* 0x000fe80000004800 */
[----:B-----5:R-:W-:Y:S04]  /*23c0*/  STS [R118.X4+0x500], R11 ;  /* 0x0005000b76007388 */ /* 0x020fe80000004800 */
[----:B------:R-:W-:Y:S04]  /*23d0*/  STS [R117.X4+0x580], R10 ;  /* 0x0005800a75007388 */ /* 0x000fe80000004800 */
[----:B------:R0:W-:Y:S04]  /*23e0*/  STS [R116.X4+0x600], R25 ;  /* 0x0006001974007388 */ /* 0x0001e80000004800 */
[----:B------:R1:W-:Y:S04]  /*23f0*/  STS [R115.X4+0x680], R26 ;  /* 0x0006801a73007388 */ /* 0x0003e80000004800 */
[----:B------:R-:W-:Y:S04]  /*2400*/  STS [R114.X4+0x700], R27 ;  /* 0x0007001b72007388 */ /* 0x000fe80000004800 */
[----:B------:R-:W-:Y:S01]  /*2410*/  STS [R113.X4+0x780], R28 ;  /* 0x0007801c71007388 */ /* 0x000fe20000004800 */
[----:B------:R-:W-:-:S06]  /*2420*/  NOP ;  /* 0x0000000000007918 */ /* 0x000fcc0000000000 */
[----:B------:R-:W-:Y:S04]  /*2430*/  LDS R24, [R110.X4] ;  /* 0x000000006e187984 */ /* 0x000fe80000004800 */
[----:B------:R-:W2:Y:S04]  /*2440*/  LDS R23, [R110.X4+0x4] ;  /* 0x000004006e177984 */ /* 0x000ea80000004800 */
[----:B------:R-:W-:Y:S04]  /*2450*/  LDS R22, [R110.X4+0x8] ;  /* 0x000008006e167984 */ /* 0x000fe80000004800 */
[----:B------:R-:W-:Y:S04]  /*2460*/  LDS R21, [R110.X4+0xc] ;  /* 0x00000c006e157984 */ /* 0x000fe80000004800 */
[----:B------:R-:W3:Y:S04]  /*2470*/  LDS R20, [R110.X4+0x10] ;  /* 0x000010006e147984 */ /* 0x000ee80000004800 */
[----:B------:R-:W4:Y:S04]  /*2480*/  LDS R19, [R110.X4+0x14] ;  /* 0x000014006e137984 */ /* 0x000f280000004800 */
[----:B------:R-:W2:Y:S04]  /*2490*/  LDS R18, [R110.X4+0x18] ;  /* 0x000018006e127984 */ /* 0x000ea80000004800 */
[----:B------:R-:W2:Y:S04]  /*24a0*/  LDS R17, [R110.X4+0x1c] ;  /* 0x00001c006e117984 */ /* 0x000ea80000004800 */
[----:B------:R-:W-:Y:S04]  /*24b0*/  LDS R16, [R110.X4+0x20] ;  /* 0x000020006e107984 */ /* 0x000fe80000004800 */
[----:B------:R-:W2:Y:S04]  /*24c0*/  LDS R0, [R110.X4+0x24] ;  /* 0x000024006e007984 */ /* 0x000ea80000004800 */
[----:B------:R-:W-:Y:S04]  /*24d0*/  LDS R10, [R110.X4+0x28] ;  /* 0x000028006e0a7984 */ /* 0x000fe80000004800 */
[----:B------:R-:W2:Y:S04]  /*24e0*/  LDS R11, [R110.X4+0x2c] ;  /* 0x00002c006e0b7984 */ /* 0x000ea80000004800 */
[----:B------:R-:W-:Y:S04]  /*24f0*/  LDS R12, [R110.X4+0x30] ;  /* 0x000030006e0c7984 */ /* 0x000fe80000004800 */
[----:B------:R-:W2:Y:S04]  /*2500*/  LDS R13, [R110.X4+0x34] ;  /* 0x000034006e0d7984 */ /* 0x000ea80000004800 */
[----:B------:R-:W2:Y:S04]  /*2510*/  LDS R14, [R110.X4+0x38] ;  /* 0x000038006e0e7984 */ /* 0x000ea80000004800 */
[----:B------:R-:W2:Y:S04]  /*2520*/  LDS R15, [R110.X4+0x3c] ;  /* 0x00003c006e0f7984 */ /* 0x000ea80000004800 */
[----:B------:R-:W-:Y:S01]  /*2530*/  BAR.SYNC.DEFER_BLOCKING 0x0 ;  /* 0x0000000000007b1d */ /* 0x000fe20000010000 */
[----:B0-----:R-:W-:Y:S01]  /*2540*/  MOV R25, RZ ;  /* 0x000000ff00197202 */ /* 0x001fe20000000f00 */
[----:B-1----:R-:W-:-:S04]  /*2550*/  HFMA2.MMA R26, -RZ, RZ, 0, 0 ;  /* 0x00000000ff1a7435 */ /* 0x002fc800000001ff */
[----:B------:R0:W5:Y:S01]  /*2560*/  @!P0 LDG.E R9, [R6.64] ;  /* 0x0000002006098981 */ /* 0x000162000c1e1900 */
[----:B------:R-:W-:-:S03]  /*2570*/  ISETP.GE.AND P0, PT, R136, UR31, PT ;  /* 0x0000001f88007c0c */ /* 0x000fc6000bf06270 */
        /* <DEDUP_REMOVED lines=19> */
[----:B------:R-:W-:Y:S01]  /*26b0*/  ISETP.NE.AND P1, PT, R30, RZ, PT ;  /* 0x000000ff1e00720c */ /* 0x000fe20003f25270 */
[----:B------:R-:W-:-:S10]  /*26c0*/  HFMA2.MMA R30, -RZ, RZ, 0, 0 ;  /* 0x00000000ff1e7435 */ /* 0x000fd400000001ff */
[----:B------:R4:W5:Y:S01]  /*26d0*/  @!P0 LDG.E R30, [R4.64+-0x480] ;  /* 0xfffb8020041e8981 */ /* 0x000962000c1e1900 */
[----:B------:R-:W-:-:S03]  /*26e0*/  ISETP.GE.AND P0, PT, R144, UR31, PT ;  /* 0x0000001f90007c0c */ /* 0x000fc6000bf06270 */
[----:B------:R4:W5:Y:S10]  /*26f0*/  @!P1 LDG.E R35, [R4.64+-0x300] ;  /* 0xfffd002004239981 */ /* 0x000974000c1e1900 */
[----:B------:R4:W5:Y:S01]  /*2700*/  @!P0 LDG.E R32, [R4.64+-0x380] ;  /* 0xfffc802004208981 */ /* 0x000962000c1e1900 */
[----:B--2---:R-:W-:-:S02]  /*2710*/  FMUL.FTZ R28, R23, -1.4426950216293334961 ;  /* 0xbfb8aa3b171c7820 */ /* 0x004fc40000410000 */
[----:B------:R-:W-:-:S04]  /*2720*/  FMUL.FTZ R27, R24, -1.4426950216293334961 ;  /* 0xbfb8aa3b181b7820 */ /* 0x000fc80000410000 */
[----:B------:R-:W0:Y:S01]  /*2730*/  MUFU.EX2 R28, R28 ;  /* 0x0000001c001c7308 */ /* 0x000e220000000800 */
[----:B---3--:R-:W-:Y:S02]  /*2740*/  FMUL.FTZ R37, R20, -1.4426950216293334961 ;  /* 0xbfb8aa3b14257820 */ /* 0x008fe40000410000 */
[----:B------:R-:W-:-:S05]  /*2750*/  FMUL.FTZ R36, R21, -1.4426950216293334961 ;  /* 0xbfb8aa3b15247820 */ /* 0x000fca0000410000 */
[----:B------:R-:W1:Y:S01]  /*2760*/  MUFU.EX2 R27, R27 ;  /* 0x0000001b001b7308 */ /* 0x000e620000000800 */
[----:B----4-:R-:W-:-:S07]  /*2770*/  FMUL.FTZ R4, R19, -1.4426950216293334961 ;  /* 0xbfb8aa3b13047820 */ /* 0x010fce0000410000 */
[----:B------:R-:W2:Y:S01]  /*2780*/  MUFU.EX2 R37, R37 ;  /* 0x0000002500257308 */ /* 0x000ea20000000800 */
[----:B------:R-:W-:Y:S02]  /*2790*/  FMUL.FTZ R5, R18, -1.4426950216293334961 ;  /* 0xbfb8aa3b12057820 */ /* 0x000fe40000410000 */
[----:B0-----:R-:W-:-:S05]  /*27a0*/  FADD.FTZ R28, R28, 1 ;  /* 0x3f8000001c1c7421 */ /* 0x001fca0000010000 */
[----:B------:R-:W0:Y:S01]  /*27b0*/  MUFU.EX2 R36, R36 ;  /* 0x0000002400247308 */ /* 0x000e220000000800 */
[----:B-1----:R-:W-:-:S07]  /*27c0*/  FADD.FTZ R27, R27, 1 ;  /* 0x3f8000001b1b7421 */ /* 0x002fce0000010000 */
[----:B------:R-:W1:Y:S01]  /*27d0*/  MUFU.EX2 R4, R4 ;  /* 0x0000000400047308 */ /* 0x000e620000000800 */
[----:B--2---:R-:W-:Y:S02]  /*27e0*/  FADD.FTZ R37, R37, 1 ;  /* 0x3f80000025257421 */ /* 0x004fe40000010000 */
[----:B------:R-:W-:-:S05]  /*27f0*/  FMUL.FTZ R33, R22, -1.4426950216293334961 ;  /* 0xbfb8aa3b16217820 */ /* 0x000fca0000410000 */
[----:B------:R-:W2:Y:S01]  /*2800*/  MUFU.EX2 R5, R5 ;  /* 0x0000000500057308 */ /* 0x000ea20000000800 */
[----:B------:R-:W-:-:S07]  /*2810*/  FMUL.FTZ R42, R17, -1.4426950216293334961 ;  /* 0xbfb8aa3b112a7820 */ /* 0x000fce0000410000 */
[----:B------:R-:W3:Y:S01]  /*2820*/  MUFU.RCP R28, R28 ;  /* 0x0000001c001c7308 */ /* 0x000ee20000001000 */
[----:B------:R-:W-:Y:S02]  /*2830*/  FMUL.FTZ R46, R0, -1.4426950216293334961 ;  /* 0xbfb8aa3b002e7820 */ /* 0x000fe40000410000 */
[----:B0-----:R-:W-:-:S05]  /*2840*/  FADD.FTZ R36, R36, 1 ;  /* 0x3f80000024247421 */ /* 0x001fca0000010000 */
[----:B------:R-:W-:Y:S01]  /*2850*/  MUFU.RCP R27, R27 ;  /* 0x0000001b001b7308 */ /* 0x000fe20000001000 */
[----:B------:R-:W-:Y:S02]  /*2860*/  FMUL.FTZ R43, R16, -1.4426950216293334961 ;  /* 0xbfb8aa3b102b7820 */ /* 0x000fe40000410000 */
[----:B------:R-:W-:Y:S02]  /*2870*/  FMUL.FTZ R49, R11, -1.4426950216293334961 ;  /* 0xbfb8aa3b0b317820 */ /* 0x000fe40000410000 */
[----:B-1----:R-:W-:-:S03]  /*2880*/  FADD.FTZ R4, R4, 1 ;  /* 0x3f80000004047421 */ /* 0x002fc60000010000 */
[----:B------:R0:W-:Y:S01]  /*2890*/  MUFU.EX2 R44, R42 ;  /* 0x0000002a002c7308 */ /* 0x0001e20000000800 */
[----:B--2---:R-:W-:-:S07]  /*28a0*/  FADD.FTZ R5, R5, 1 ;  /* 0x3f80000005057421 */ /* 0x004fce0000010000 */
[----:B------:R-:W-:Y:S01]  /*28b0*/  MUFU.RCP R37, R37 ;  /* 0x0000002500257308 */ /* 0x000fe20000001000 */
[----:B0-----:R-:W-:-:S07]  /*28c0*/  FMUL.FTZ R42, R13, -1.4426950216293334961 ;  /* 0xbfb8aa3b0d2a7820 */ /* 0x001fce0000410000 */
[----:B------:R-:W0:Y:S01]  /*28d0*/  MUFU.EX2 R33, R33 ;  /* 0x0000002100217308 */ /* 0x000e220000000800 */
[----:B------:R-:W-:-:S07]  /*28e0*/  FMUL.FTZ R50, R12, -1.4426950216293334961 ;  /* 0xbfb8aa3b0c327820 */ /* 0x000fce0000410000 */
[----:B------:R1:W-:Y:S01]  /*28f0*/  MUFU.EX2 R45, R43 ;  /* 0x0000002b002d7308 */ /* 0x0003e20000000800 */
[----:B------:R-:W-:-:S07]  /*2900*/  FMUL.FTZ R47, R10, -1.4426950216293334961 ;  /* 0xbfb8aa3b0a2f7820 */ /* 0x000fce0000410000 */
[----:B------:R-:W2:Y:S01]  /*2910*/  MUFU.EX2 R46, R46 ;  /* 0x0000002e002e7308 */ /* 0x000ea20000000800 */
[----:B-1----:R-:W-:-:S07]  /*2920*/  FMUL.FTZ R43, R14, -1.4426950216293334961 ;  /* 0xbfb8aa3b0e2b7820 */ /* 0x002fce0000410000 */
[----:B------:R-:W-:Y:S08]  /*2930*/  MUFU.EX2 R51, R42 ;  /* 0x0000002a00337308 */ /* 0x000ff00000000800 */
[----:B------:R-:W-:Y:S08]  /*2940*/  MUFU.RCP R36, R36 ;  /* 0x0000002400247308 */ /* 0x000ff00000001000 */
[----:B------:R-:W1:Y:S08]  /*2950*/  MUFU.EX2 R49, R49 ;  /* 0x0000003100317308 */ /* 0x000e700000000800 */
[----:B------:R3:W-:Y:S01]  /*2960*/  MUFU.RCP R42, R4 ;  /* 0x00000004002a7308 */ /* 0x0007e20000001000 */
[----:B------:R-:W-:-:S02]  /*2970*/  FMUL.FTZ R52, R15, -1.4426950216293334961 ;  /* 0xbfb8aa3b0f347820 */ /* 0x000fc40000410000 */
[----:B---3--:R-:W-:-:S05]  /*2980*/  FADD.FTZ R4, -R28, 1 ;  /* 0x3f8000001c047421 */ /* 0x008fca0000010100 */
[----:B------:R-:W-:Y:S01]  /*2990*/  MUFU.EX2 R54, R43 ;  /* 0x0000002b00367308 */ /* 0x000fe20000000800 */
[----:B0-----:R-:W-:-:S07]  /*29a0*/  FADD.FTZ R33, R33, 1 ;  /* 0x3f80000021217421 */ /* 0x001fce0000010000 */
[----:B------:R0:W-:Y:S01]  /*29b0*/  MUFU.RCP R43, R5 ;  /* 0x00000005002b7308 */ /* 0x0001e20000001000 */
[----:B--2---:R-:W-:Y:S02]  /*29c0*/  FADD.FTZ R46, R46, 1 ;  /* 0x3f8000002e2e7421 */ /* 0x004fe40000010000 */
[----:B0-----:R-:W-:-:S05]  /*29d0*/  FADD.FTZ R5, -R27, 1 ;  /* 0x3f8000001b057421 */ /* 0x001fca0000010100 */
[----:B------:R-:W0:Y:S01]  /*29e0*/  MUFU.EX2 R48, R47 ;  /* 0x0000002f00307308 */ /* 0x000e220000000800 */
[----:B-----5:R-:W-:Y:S04]  /*29f0*/  STS [R128.X4], R9 ;  /* 0x0000000980007388 */ /* 0x020fe80000004800 */
        /* <DEDUP_REMOVED lines=16> */
[----:B------:R-:W4:Y:S04]  /*2b00*/  LDS R25, [R110.X4] ;  /* 0x000000006e197984 */ /* 0x000f280000004800 */
[----:B------:R-:W5:Y:S04]  /*2b10*/  LDS R26, [R110.X4+0x4] ;  /* 0x000004006e1a7984 */ /* 0x000f680000004800 */
[----:B------:R-:W0:Y:S04]  /*2b20*/  LDS R30, [R110.X4+0xc] ;  /* 0x00000c006e1e7984 */ /* 0x000e280000004800 */
[----:B------:R-:W0:Y:S04]  /*2b30*/  LDS R31, [R110.X4+0x10] ;  /* 0x000010006e1f7984 */ /* 0x000e280000004800 */
[----:B------:R-:W0:Y:S01]  /*2b40*/  LDS R29, [R110.X4+0x8] ;  /* 0x000008006e1d7984 */ /* 0x000e220000004800 */
[----:B--2---:R-:W-:-:S03]  /*2b50*/  FFMA.FTZ R6, R23, R4, 1 ;  /* 0x3f80000017067423 */ /* 0x004fc60000010004 */
[----:B------:R-:W2:Y:S01]  /*2b60*/  LDS R32, [R110.X4+0x14] ;  /* 0x000014006e207984 */ /* 0x000ea20000004800 */
[----:B------:R-:W0:Y:S03]  /*2b70*/  MUFU.EX2 R50, R50 ;  /* 0x0000003200327308 */ /* 0x000e260000000800 */
[----:B------:R-:W2:Y:S01]  /*2b80*/  LDS R34, [R110.X4+0x1c] ;  /* 0x00001c006e227984 */ /* 0x000ea20000004800 */
[----:B------:R-:W-:Y:S02]  /*2b90*/  FFMA.FTZ R5, R24, R5, 1 ;  /* 0x3f80000018057423 */ /* 0x000fe40000010005 */
[----:B---3--:R-:W-:Y:S01]  /*2ba0*/  FADD.FTZ R39, -R37, 1 ;  /* 0x3f80000025277421 */ /* 0x008fe20000010100 */
[----:B------:R-:W3:Y:S01]  /*2bb0*/  LDS R35, [R110.X4+0x18] ;  /* 0x000018006e237984 */ /* 0x000ee20000004800 */
[----:B------:R4:W-:Y:S01]  /*2bc0*/  MUFU.EX2 R56, R52 ;  /* 0x0000003400387308 */ /* 0x0009e20000000800 */
[----:B-1----:R-:W-:-:S02]  /*2bd0*/  FADD.FTZ R8, R49, 1 ;  /* 0x3f80000031087421 */ /* 0x002fc40000010000 */
[----:B------:R-:W1:Y:S04]  /*2be0*/  LDS R41, [R110.X4+0x20] ;  /* 0x000020006e297984 */ /* 0x000e680000004800 */
[----:B------:R-:W-:Y:S01]  /*2bf0*/  LDS R40, [R110.X4+0x24] ;  /* 0x000024006e287984 */ /* 0x000fe20000004800 */
[----:B----4-:R-:W-:Y:S01]  /*2c00*/  FMUL.FTZ R4, R78, R25 ;  /* 0x000000194e047220 */ /* 0x010fe20000410000 */
[----:B------:R-:W4:Y:S02]  /*2c10*/  MUFU.RCP R33, R33 ;  /* 0x0000002100217308 */ /* 0x000f240000001000 */
[----:B------:R-:W-:Y:S01]  /*2c20*/  LDS R38, [R110.X4+0x2c] ;  /* 0x00002c006e267984 */ /* 0x000fe20000004800 */
[----:B-----5:R-:W-:Y:S02]  /*2c30*/  FMUL.FTZ R7, R77, R26 ;  /* 0x0000001a4d077220 */ /* 0x020fe40000410000 */
[----:B------:R-:W-:-:S02]  /*2c40*/  FMUL.FTZ R4, R27, R4 ;  /* 0x000000041b047220 */ /* 0x000fc40000410000 */
[----:B------:R-:W-:Y:S02]  /*2c50*/  FMUL.FTZ R7, R28, R7 ;  /* 0x000000071c077220 */ /* 0x000fe40000410000 */
[----:B------:R-:W-:Y:S02]  /*2c60*/  FMUL.FTZ R5, R4, R5 ;  /* 0x0000000504057220 */ /* 0x000fe40000410000 */
[----:B------:R-:W-:Y:S02]  /*2c70*/  FADD.FTZ R52, R51, 1 ;  /* 0x3f80000033347421 */ /* 0x000fe40000010000 */
[----:B------:R-:W-:Y:S02]  /*2c80*/  FADD.FTZ R4, -R36, 1 ;  /* 0x3f80000024047421 */ /* 0x000fe40000010100 */
[----:B------:R-:W-:Y:S02]  /*2c90*/  FFMA.FTZ R53, R20, R39, 1 ;  /* 0x3f80000014357423 */ /* 0x000fe40000010027 */
[----:B0-----:R-:W-:Y:S01]  /*2ca0*/  FMUL.FTZ R51, R75, R30 ;  /* 0x0000001e4b337220 */ /* 0x001fe20000410000 */
[----:B------:R-:W0:Y:S01]  /*2cb0*/  LDS R39, [R110.X4+0x28] ;  /* 0x000028006e277984 */ /* 0x000e220000004800 */
[----:B------:R-:W-:Y:S01]  /*2cc0*/  FMUL.FTZ R7, R7, R6 ;  /* 0x0000000607077220 */ /* 0x000fe20000410000 */
[----:B------:R-:W-:Y:S01]  /*2cd0*/  MUFU.RCP R47, R46 ;  /* 0x0000002e002f7308 */ /* 0x000fe20000001000 */
[----:B------:R-:W-:-:S02]  /*2ce0*/  FFMA.FTZ R6, R21, R4, 1 ;  /* 0x3f80000015067423 */ /* 0x000fc40000010004 */
[----:B------:R-:W-:-:S05]  /*2cf0*/  FMUL.FTZ R51, R36, R51 ;  /* 0x0000003324337220 */ /* 0x000fca0000410000 */
[----:B------:R5:W-:Y:S01]  /*2d00*/  MUFU.RCP R46, R8 ;  /* 0x00000008002e7308 */ /* 0x000be20000001000 */
[----:B------:R-:W-:Y:S02]  /*2d10*/  FMUL.FTZ R59, R51, R6 ;  /* 0x00000006333b7220 */ /* 0x000fe40000410000 */
[----:B------:R-:W-:Y:S02]  /*2d20*/  FADD.FTZ R44, R44, 1 ;  /* 0x3f8000002c2c7421 */ /* 0x000fe40000010000 */
[----:B------:R-:W-:Y:S02]  /*2d30*/  FADD.FTZ R48, R48, 1 ;  /* 0x3f80000030307421 */ /* 0x000fe40000010000 */
[----:B-----5:R-:W-:Y:S02]  /*2d40*/  FMUL.FTZ R8, R74, R31 ;  /* 0x0000001f4a087220 */ /* 0x020fe40000410000 */
[----:B------:R-:W-:Y:S02]  /*2d50*/  FADD.FTZ R50, R50, 1 ;  /* 0x3f80000032327421 */ /* 0x000fe40000010000 */
[----:B------:R-:W-:-:S02]  /*2d60*/  FADD.FTZ R51, -R43, 1 ;  /* 0x3f8000002b337421 */ /* 0x000fc40000010100 */
[----:B------:R-:W-:Y:S01]  /*2d70*/  FMUL.FTZ R8, R37, R8 ;  /* 0x0000000825087220 */ /* 0x000fe20000410000 */
[----:B------:R5:W-:Y:S01]  /*2d80*/  MUFU.RCP R49, R48 ;  /* 0x0000003000317308 */ /* 0x000be20000001000 */
[----:B------:R-:W-:Y:S02]  /*2d90*/  FFMA.FTZ R153, R18, R51, 1 ;  /* 0x3f80000012997423 */ /* 0x000fe40000010033 */
[----:B------:R-:W-:Y:S01]  /*2da0*/  FMUL.FTZ R61, R8, R53 ;  /* 0x00000035083d7220 */ /* 0x000fe20000410000 */
[----:B------:R-:W-:Y:S04]  /*2db0*/  LDS R51, [R110.X4+0x38] ;  /* 0x000038006e337984 */ /* 0x000fe80000004800 */
[----:B------:R0:W-:Y:S01]  /*2dc0*/  MUFU.RCP R55, R50 ;  /* 0x0000003200377308 */ /* 0x0001e20000001000 */
[----:B------:R-:W1:Y:S01]  /*2dd0*/  LDS R53, [R110.X4+0x30] ;  /* 0x000030006e357984 */ /* 0x000e620000004800 */
[----:B----4-:R-:W-:-:S03]  /*2de0*/  FADD.FTZ R9, -R33, 1 ;  /* 0x3f80000021097421 */ /* 0x010fc60000010100 */
[----:B-----5:R-:W-:Y:S03]  /*2df0*/  LDS R48, [R110.X4+0x3c] ;  /* 0x00003c006e307984 */ /* 0x020fe60000004800 */
[----:B------:R-:W4:Y:S01]  /*2e00*/  MUFU.RCP R44, R44 ;  /* 0x0000002c002c7308 */ /* 0x000f220000001000 */
[----:B0-----:R-:W0:Y:S01]  /*2e10*/  LDS R50, [R110.X4+0x34] ;  /* 0x000034006e327984 */ /* 0x001e220000004800 */
[----:B------:R-:W-:Y:S02]  /*2e20*/  FMUL.FTZ R4, R76, R29 ;  /* 0x0000001d4c047220 */ /* 0x000fe40000410000 */
[----:B------:R-:W-:Y:S01]  /*2e30*/  FADD.FTZ R45, R45, 1 ;  /* 0x3f8000002d2d7421 */ /* 0x000fe20000010000 */
[----:B------:R-:W-:Y:S01]  /*2e40*/  BAR.SYNC.DEFER_BLOCKING 0x0 ;  /* 0x0000000000007b1d */ /* 0x000fe20000010000 */
[----:B------:R-:W-:Y:S02]  /*2e50*/  FFMA.FTZ R9, R22, R9, 1 ;  /* 0x3f80000016097423 */ /* 0x000fe40000010009 */
[----:B------:R-:W-:-:S03]  /*2e60*/  FMUL.FTZ R4, R33, R4 ;  /* 0x0000000421047220 */ /* 0x000fc60000410000 */
[----:B------:R-:W5:Y:S01]  /*2e70*/  MUFU.RCP R45, R45 ;  /* 0x0000002d002d7308 */ /* 0x000f620000001000 */
[----:B------:R-:W-:Y:S02]  /*2e80*/  FMUL.FTZ R9, R4, R9 ;  /* 0x0000000904097220 */ /* 0x000fe40000410000 */
[----:B------:R-:W-:Y:S02]  /*2e90*/  FADD.FTZ R4, -R42, 1 ;  /* 0x3f8000002a047421 */ /* 0x000fe40000010100 */
[----:B--2---:R-:W-:Y:S02]  /*2ea0*/  FMUL.FTZ R151, R73, R32 ;  /* 0x0000002049977220 */ /* 0x004fe40000410000 */
[----:B------:R-:W-:Y:S02]  /*2eb0*/  FADD.FTZ R56, R56, 1 ;  /* 0x3f80000038387421 */ /* 0x000fe40000010000 */
[----:B------:R-:W-:Y:S02]  /*2ec0*/  FADD.FTZ R54, R54, 1 ;  /* 0x3f80000036367421 */ /* 0x000fe40000010000 */
[----:B----4-:R-:W-:-:S02]  /*2ed0*/  FADD.FTZ R6, -R44, 1 ;  /* 0x3f8000002c067421 */ /* 0x010fc40000010100 */
[----:B------:R-:W-:Y:S02]  /*2ee0*/  FFMA.FTZ R4, R19, R4, 1 ;  /* 0x3f80000013047423 */ /* 0x000fe40000010004 */
[----:B------:R-:W-:Y:S02]  /*2ef0*/  FMUL.FTZ R151, R42, R151 ;  /* 0x000000972a977220 */ /* 0x000fe40000410000 */
[----:B------:R-:W-:Y:S01]  /*2f00*/  FMUL.FTZ R155, R71, R34 ;  /* 0x00000022479b7220 */ /* 0x000fe20000410000 */
[----:B------:R-:W2:Y:S01]  /*2f10*/  MUFU.RCP R52, R52 ;  /* 0x0000003400347308 */ /* 0x000ea20000001000 */
[----:B------:R-:W-:Y:S02]  /*2f20*/  FFMA.FTZ R8, R17, R6, 1 ;  /* 0x3f80000011087423 */ /* 0x000fe40000010006 */
[----:B------:R-:W-:Y:S02]  /*2f30*/  FMUL.FTZ R151, R151, R4 ;  /* 0x0000000497977220 */ /* 0x000fe40000410000 */
[----:B---3--:R-:W-:-:S03]  /*2f40*/  FMUL.FTZ R6, R72, R35 ;  /* 0x0000002348067220 */ /* 0x008fc60000410000 */
[----:B------:R3:W4:Y:S01]  /*2f50*/  MUFU.RCP R57, R54 ;  /* 0x0000003600397308 */ /* 0x0007220000001000 */
[----:B------:R-:W-:Y:S02]  /*2f60*/  FMUL.FTZ R155, R44, R155 ;  /* 0x0000009b2c9b7220 */ /* 0x000fe40000410000 */
[----:B------:R-:W-:-:S05]  /*2f70*/  FADD.FTZ R4, -R46, 1 ;  /* 0x3f8000002e047421 */ /* 0x000fca0000010100 */
[----:B------:R-:W0:Y:S01]  /*2f80*/  MUFU.RCP R56, R56 ;  /* 0x0000003800387308 */ /* 0x000e220000001000 */
[----:B------:R-:W-:Y:S02]  /*2f90*/  FMUL.FTZ R6, R43, R6 ;  /* 0x000000062b067220 */ /* 0x000fe40000410000 */
[----:B------:R-:W-:Y:S02]  /*2fa0*/  FMUL.FTZ R155, R155, R8 ;  /* 0x000000089b9b7220 */ /* 0x000fe40000410000 */
[----:B---3--:R-:W-:Y:S02]  /*2fb0*/  FFMA.FTZ R54, R11, R4, 1 ;  /* 0x3f8000000b367423 */ /* 0x008fe40000010004 */
[----:B-----5:R-:W-:Y:S02]  /*2fc0*/  FADD.FTZ R157, -R45, 1 ;  /* 0x3f8000002d9d7421 */ /* 0x020fe40000010100 */
[----:B------:R-:W-:Y:S02]  /*2fd0*/  FADD.FTZ R161, -R49, 1 ;  /* 0x3f80000031a17421 */ /* 0x000fe40000010100 */
[----:B-1----:R-:W-:-:S02]  /*2fe0*/  FMUL.FTZ R4, R70, R41 ;  /* 0x0000002946047220 */ /* 0x002fc40000410000 */
[----:B------:R-:W-:Y:S02]  /*2ff0*/  FMUL.FTZ R8, R68, R39 ;  /* 0x0000002744087220 */ /* 0x000fe40000410000 */
[----:B------:R-:W-:Y:S02]  /*3000*/  FMUL.FTZ R153, R6, R153 ;  /* 0x0000009906997220 */ /* 0x000fe40000410000 */
[----:B------:R-:W-:Y:S02]  /*3010*/  FADD.FTZ R159, -R47, 1 ;  /* 0x3f8000002f9f7421 */ /* 0x000fe40000010100 */
[----:B------:R-:W-:Y:S02]  /*3020*/  FFMA.FTZ R157, R16, R157, 1 ;  /* 0x3f800000109d7423 */ /* 0x000fe4000001009d */
[----:B------:R-:W-:Y:S02]  /*3030*/  FFMA.FTZ R161, R10, R161, 1 ;  /* 0x3f8000000aa17423 */ /* 0x000fe400000100a1 */
[----:B------:R-:W-:-:S02]  /*3040*/  FMUL.FTZ R6, R69, R40 ;  /* 0x0000002845067220 */ /* 0x000fc40000410000 */
[----:B------:R-:W-:Y:S02]  /*3050*/  FMUL.FTZ R163, R67, R38 ;  /* 0x0000002643a37220 */ /* 0x000fe40000410000 */
[----:B------:R-:W-:Y:S02]  /*3060*/  FMUL.FTZ R4, R45, R4 ;  /* 0x000000042d047220 */ /* 0x000fe40000410000 */
[----:B------:R-:W-:Y:S02]  /*3070*/  FMUL.FTZ R8, R49, R8 ;  /* 0x0000000831087220 */ /* 0x000fe40000410000 */
[----:B------:R-:W-:Y:S02]  /*3080*/  FFMA.FTZ R159, R0, R159, 1 ;  /* 0x3f800000009f7423 */ /* 0x000fe4000001009f */
[----:B------:R-:W-:Y:S02]  /*3090*/  FMUL.FTZ R6, R47, R6 ;  /* 0x000000062f067220 */ /* 0x000fe40000410000 */
[----:B------:R-:W-:-:S02]  /*30a0*/  FMUL.FTZ R163, R46, R163 ;  /* 0x000000a32ea37220 */ /* 0x000fc40000410000 */
[----:B------:R-:W-:Y:S02]  /*30b0*/  FMUL.FTZ R157, R4, R157 ;  /* 0x0000009d049d7220 */ /* 0x000fe40000410000 */
[----:B------:R-:W-:Y:S02]  /*30c0*/  FMUL.FTZ R161, R8, R161 ;  /* 0x000000a108a17220 */ /* 0x000fe40000410000 */
[----:B--2---:R-:W-:Y:S02]  /*30d0*/  FADD.FTZ R4, -R52, 1 ;  /* 0x3f80000034047421 */ /* 0x004fe40000010100 */
[----:B----4-:R-:W-:Y:S02]  /*30e0*/  FADD.FTZ R167, -R57, 1 ;  /* 0x3f80000039a77421 */ /* 0x010fe40000010100 */
[----:B0-----:R-:W-:Y:S02]  /*30f0*/  FADD.FTZ R8, -R56, 1 ;  /* 0x3f80000038087421 */ /* 0x001fe40000010100 */
[----:B------:R-:W-:-:S02]  /*3100*/  FMUL.FTZ R159, R6, R159 ;  /* 0x0000009f069f7220 */ /* 0x000fc40000410000 */
[----:B------:R-:W-:Y:S02]  /*3110*/  FMUL.FTZ R163, R163, R54 ;  /* 0x00000036a3a37220 */ /* 0x000fe40000410000 */
[----:B------:R-:W-:Y:S02]  /*3120*/  FFMA.FTZ R6, R13, R4, 1 ;  /* 0x3f8000000d067423 */ /* 0x000fe40000010004 */
[----:B------:R-:W-:Y:S02]  /*3130*/  FFMA.FTZ R169, R14, R167, 1 ;  /* 0x3f8000000ea97423 */ /* 0x000fe400000100a7 */
[----:B------:R-:W-:Y:S02]  /*3140*/  FFMA.FTZ R54, R15, R8, 1 ;  /* 0x3f8000000f367423 */ /* 0x000fe40000010008 */
[----:B------:R-:W-:Y:S02]  /*3150*/  FADD.FTZ R165, -R55, 1 ;  /* 0x3f80000037a57421 */ /* 0x000fe40000010100 */
        /* <DEDUP_REMOVED lines=14> */
[----:B------:R-:W-:Y:S01]  /*3240*/  MOV R6, UR31 ;  /* 0x0000001f00067c02 */ /* 0x000fe20008000f00 */
        /* <DEDUP_REMOVED lines=36> */
[----:B------:R-:W-:-:S02]  /*3490*/  UIMAD UR7, UR38, UR18, URZ ;  /* 0x00000012260772a4 */ /* 0x000fc4000f8e023f */
[----:B------:R-:W-:Y:S02]  /*34a0*/  UIMAD.WIDE.U32 UR8, UR37, UR18, URZ ;  /* 0x00000012250872a5 */ /* 0x000fe4000f8e003f */
[----:B------:R-:W-:Y:S01]  /*34b0*/  UIMAD UR18, UR37, UR19, UR7 ;  /* 0x00000013251272a4 */ /* 0x000fe2000f8e0207 */
[----:B------:R-:W-:Y:S01]  /*34c0*/  P2R R4, PR, RZ, 0x40 ;  /* 0x00000040ff047803 */ /* 0x000fe20000000000 */
[----:B------:R-:W-:Y:S01]  /*34d0*/  BSSY B0, `(.L_x_4991) ;  /* 0x0000012000007945 */ /* 0x000fe20003800000 */
[----:B------:R-:W-:Y:S01]  /*34e0*/  IADD3 R4, P1, R2, UR39, RZ ;  /* 0x0000002702047c10 */ /* 0x000fe2000ff3e0ff */
[----:B------:R-:W-:-:S03]  /*34f0*/  UIADD3 UR7, UR9, UR18, URZ ;  /* 0x0000001209077290 */ /* 0x000fc6000fffe03f */
[----:B0-----:R-:W-:Y:S02]  /*3500*/  IADD3.X R5, R3, UR40, RZ, P1, !PT ;  /* 0x0000002803057c10 */ /* 0x001fe40008ffe4ff */
        /* <DEDUP_REMOVED lines=14> */
.L_x_4992:
[----:B------:R-:W-:Y:S05]  /*35f0*/  BSYNC B0 ;  /* 0x0000000000007941 */ /* 0x000fea0003800000 */
.L_x_4991:
        /* <DEDUP_REMOVED lines=94> */
[----:B------:R-:W-:Y:S01]  /*3be0*/  FMUL.FTZ R7, R0, R40 ;  /* 0x0000002800077220 */ /* 0x000fe20000410000 */
[----:B------:R-:W-:Y:S01]  /*3bf0*/  MOV R0, UR31 ;  /* 0x0000001f00007c02 */ /* 0x000fe20008000f00 */
        /* <DEDUP_REMOVED lines=58> */
.L_x_4995:
[----:B------:R-:W-:Y:S05]  /*3fa0*/  BSYNC B0 ;  /* 0x0000000000007941 */ /* 0x000fea0003800000 */
.L_x_4994:
        /* <DEDUP_REMOVED lines=43> */
.L_x_4993:
        /* <DEDUP_REMOVED lines=69> */
.L_x_5033:
[----:B------:R-:W-:Y:S01]  /*46b0*/  ULDC.64 UR18, c[0x0][0x180] ;  /* 0x0000600000127ab9 */ /* 0x000fe20000000a00 */
[----:B------:R-:W-:Y:S01]  /*46c0*/  MOV R9, UR7 ;  /* 0x0000000700097c02 */ /* 0x000fe20008000f00 */
[----:B------:R-:W-:Y:S01]  /*46d0*/  UIMAD UR20, UR17, UR18, URZ ;  /* 0x00000012111472a4 */ /* 0x000fe2000f8e023f */
[C---:B------:R-:W-:Y:S01]  /*46e0*/  LOP3.LUT R136, R2.reuse, 0x20, RZ, 0xfc, !PT ;  /* 0x0000002002887812 */ /* 0x040fe200078efcff */
[----:B------:R-:W-:Y:S01]  /*46f0*/  UIMAD.WIDE.U32 UR34, UR16, UR18, URZ ;  /* 0x00000012102272a5 */ /* 0x000fe2000f8e003f */
[C---:B------:R-:W-:Y:S01]  /*4700*/  LOP3.LUT R137, R2.reuse, 0x40, RZ, 0xfc, !PT ;  /* 0x0000004002897812 */ /* 0x040fe200078efcff */
[----:B------:R-:W-:Y:S01]  /*4710*/  UIMAD UR31, UR16, UR19, UR20 ;  /* 0x00000013101f72a4 */ /* 0x000fe2000f8e0214 */
[----:B------:R-:W-:Y:S01]  /*4720*/  IMAD.WIDE.U32 R8, R9, c[0x0][0x1c0], R2 ;  /* 0x0000700009087a25 */ /* 0x000fe200078e0002 */
[----:B------:R-:W-:Y:S01]  /*4730*/  USHF.R.S32.HI UR41, URZ, 0x1f, UR7 ;  /* 0x0000001f3f297899 */ /* 0x000fe20008011407 */
[----:B------:R-:W-:Y:S01]  /*4740*/  LOP3.LUT R138, R2, 0x60, RZ, 0xfc, !PT ;  /* 0x00000060028a7812 */ /* 0x000fe200078efcff */
[----:B------:R-:W-:Y:S01]  /*4750*/  UIADD3 UR35, UR35, UR31, URZ ;  /* 0x0000001f23237290 */ /* 0x000fe2000fffe03f */
[----:B------:R-:W-:Y:S01]  /*4760*/  CS2R R10, SRZ ;  /* 0x00000000000a7805 */ /* 0x000fe2000001ff00 */
[----:B------:R-:W-:Y:S01]  /*4770*/  ULDC.64 UR20, c[0x0][0x1c0] ;  /* 0x0000700000147ab9 */ /* 0x000fe20000000a00 */
[----:B------:R-:W-:Y:S01]  /*4780*/  LEA R6, P0, R8, R131, 0x2 ;  /* 0x0000008308067211 */ /* 0x000fe200078010ff */
[----:B------:R-:W-:Y:S01]  /*4790*/  ULDC UR31, c[0x0][0x168] ;  /* 0x00005a00001f7ab9 */ /* 0x000fe20000000800 */
[C---:B------:R-:W-:Y:S01]  /*47a0*/  LOP3.LUT R139, R2.reuse, 0x80, RZ, 0xfc, !PT ;  /* 0x00000080028b7812 */ /* 0x040fe200078efcff */
[----:B------:R-:W-:Y:S01]  /*47b0*/  UIMAD UR20, UR41, UR20, URZ ;  /* 0x00000014291472a4 */ /* 0x000fe2000f8e023f */
[----:B------:R-:W-:Y:S01]  /*47c0*/  CS2R R12, SRZ ;  /* 0x00000000000c7805 */ /* 0x000fe2000001ff00 */
[----:B------:R-:W-:Y:S01]  /*47d0*/  UIADD3 UR31, -UR39, UR31, URZ ;  /* 0x0000001f271f7290 */ /* 0x000fe2000fffe13f */
[C---:B------:R-:W-:Y:S01]  /*47e0*/  LOP3.LUT R140, R2.reuse, 0xa0, RZ, 0xfc, !PT ;  /* 0x000000a0028c7812 */ /* 0x040fe200078efcff */
[----:B------:R-:W-:Y:S01]  /*47f0*/  ULDC.64 UR18, c[0x0][0x188] ;  /* 0x0000620000127ab9 */ /* 0x000fe20000000a00 */
[C---:B------:R-:W-:Y:S01]  /*4800*/  LOP3.LUT R141, R2.reuse, 0xc0, RZ, 0xfc, !PT ;  /* 0x000000c0028d7812 */ /* 0x040fe200078efcff */
[----:B------:R-:W-:Y:S01]  /*4810*/  UIMAD UR42, UR41, UR18, URZ ;  /* 0x00000012292a72a4 */ /* 0x000fe2000f8e023f */
[C---:B------:R-:W-:Y:S01]  /*4820*/  LOP3.LUT R142, R2.reuse, 0xe0, RZ, 0xfc, !PT ;  /* 0x000000e0028e7812 */ /* 0x040fe200078efcff */
[----:B------:R-:W-:Y:S01]  /*4830*/  UIMAD UR21, UR7, UR21, UR20 ;  /* 0x00000015071572a4 */ /* 0x000fe2000f8e0214 */
[----:B------:R-:W-:Y:S01]  /*4840*/  ISETP.GE.AND P1, PT, R2, UR31, PT ;  /* 0x0000001f02007c0c */ /* 0x000fe2000bf26270 */
[----:B------:R-:W-:Y:S01]  /*4850*/  UIMAD UR20, UR7, UR19, UR42 ;  /* 0x00000013071472a4 */ /* 0x000fe2000f8e022a */
[----:B------:R-:W-:Y:S01]  /*4860*/  ISETP.GE.AND P2, PT, R136, UR31, PT ;  /* 0x0000001f88007c0c */ /* 0x000fe2000bf46270 */
[----:B------:R-:W-:Y:S01]  /*4870*/  UIMAD.WIDE.U32 UR34, UR7, UR18, UR34 ;  /* 0x00000012072272a5 */ /* 0x000fe2000f8e0022 */
[----:B------:R-:W-:Y:S01]  /*4880*/  ISETP.GE.AND P3, PT, R137, UR31, PT ;  /* 0x0000001f89007c0c */ /* 0x000fe2000bf66270 */
[----:B------:R-:W-:Y:S01]  /*4890*/  CS2R R14, SRZ ;  /* 0x00000000000e7805 */ /* 0x000fe2000001ff00 */
[----:B------:R-:W-:Y:S01]  /*48a0*/  ISETP.GE.AND P4, PT, R138, UR31, PT ;  /* 0x0000001f8a007c0c */ /* 0x000fe2000bf86270 */
[----:B------:R-:W-:Y:S01]  /*48b0*/  ULDC.64 UR18, c[0x0][0x220] ;  /* 0x0000880000127ab9 */ /* 0x000fe20000000a00 */
[----:B------:R-:W-:Y:S01]  /*48c0*/  IADD3 R7, R9, UR21, RZ ;  /* 0x0000001509077c10 */ /* 0x000fe2000fffe0ff */
[----:B------:R-:W-:Y:S01]  /*48d0*/  ULEA UR18, UP0, UR34, UR18, 0x2 ;  /* 0x0000001222127291 */ /* 0x000fe2000f80103f */
[----:B------:R-:W-:Y:S01]  /*48e0*/  LOP3.LUT R143, R2, 0x100, RZ, 0xfc, !PT ;  /* 0x00000100028f7812 */ /* 0x000fe200078efcff */
[----:B------:R-:W-:Y:S01]  /*48f0*/  UIADD3 UR20, UR35, UR20, URZ ;  /* 0x0000001423147290 */ /* 0x000fe2000fffe03f */
[----:B------:R-:W-:Y:S01]  /*4900*/  LEA.HI.X R7, R8, R129, R7, 0x2, P0 ;  /* 0x0000008108077211 */ /* 0x000fe200000f1407 */
[----:B------:R-:W-:Y:S01]  /*4910*/  CS2R R152, SRZ ;  /* 0x0000000000987805 */ /* 0x000fe2000001ff00 */
[----:B------:R-:W-:Y:S01]  /*4920*/  ISETP.GE.AND P5, PT, R139, UR31, PT ;  /* 0x0000001f8b007c0c */ /* 0x000fe2000bfa6270 */
[----:B------:R-:W-:Y:S01]  /*4930*/  ULEA.HI.X UR19, UR34, UR19, UR20, 0x2, UP0 ;  /* 0x0000001322137291 */ /* 0x000fe200080f1414 */
[----:B------:R-:W-:Y:S01]  /*4940*/  LOP3.LUT R144, R2, 0x120, RZ, 0xfc, !PT ;  /* 0x0000012002907812 */ /* 0x000fe200078efcff */
[----:B--2---:R0:W2:Y:S01]  /*4950*/  @!P1 LDG.E R11, [R6.64] ;  /* 0x00000020060b9981 */ /* 0x0040a2000c1e1900 */
[----:B------:R-:W-:Y:S01]  /*4960*/  ISETP.GE.AND P0, PT, R140, UR31, PT ;  /* 0x0000001f8c007c0c */ /* 0x000fe2000bf06270 */
[----:B------:R-:W-:Y:S01]  /*4970*/  CS2R R154, SRZ ;  /* 0x00000000009a7805 */ /* 0x000fe2000001ff00 */
[----:B------:R-:W-:Y:S01]  /*4980*/  ISETP.GE.AND P1, PT, R141, UR31, PT ;  /* 0x0000001f8d007c0c */ /* 0x000fe2000bf26270 */
[----:B------:R0:W3:Y:S01]  /*4990*/  @!P2 LDG.E R10, [R6.64+0x80] ;  /* 0x00008020060aa981 */ /* 0x0000e2000c1e1900 */
[----:B------:R-:W-:Y:S01]  /*49a0*/  ISETP.GE.AND P2, PT, R142, UR31, PT ;  /* 0x0000001f8e007c0c */ /* 0x000fe2000bf46270 */
[----:B------:R-:W-:Y:S01]  /*49b0*/  CS2R R156, SRZ ;  /* 0x00000000009c7805 */ /* 0x000fe2000001ff00 */
[----:B------:R-:W-:Y:S01]  /*49c0*/  MOV R8, UR18 ;  /* 0x0000001200087c02 */ /* 0x000fe20008000f00 */
[----:B------:R0:W4:Y:S01]  /*49d0*/  @!P3 LDG.E R13, [R6.64+0x100] ;  /* 0x00010020060db981 */ /* 0x000122000c1e1900 */
[----:B------:R-:W-:-:S02]  /*49e0*/  ISETP.GE.AND P3, PT, R143, UR31, PT ;  /* 0x0000001f8f007c0c */ /* 0x000fc4000bf66270 */
[C---:B------:R-:W-:Y:S01]  /*49f0*/  LOP3.LUT R145, R2.reuse, 0x140, RZ, 0xfc, !PT ;  /* 0x0000014002917812 */ /* 0x040fe200078efcff */
[----:B------:R0:W4:Y:S01]  /*4a00*/  @!P4 LDG.E R12, [R6.64+0x180] ;  /* 0x00018020060cc981 */ /* 0x000122000c1e1900 */
[----:B------:R-:W-:Y:S02]  /*4a10*/  MOV R9, UR19 ;  /* 0x0000001300097c02 */ /* 0x000fe40008000f00 */
[----:B------:R-:W-:Y:S01]  /*4a20*/  LOP3.LUT R146, R2, 0x160, RZ, 0xfc, !PT ;  /* 0x0000016002927812 */ /* 0x000fe200078efcff */
[----:B------:R0:W4:Y:S01]  /*4a30*/  @!P5 LDG.E R15, [R6.64+0x200] ;  /* 0x00020020060fd981 */ /* 0x000122000c1e1900 */
[----:B------:R-:W-:Y:S02]  /*4a40*/  ISETP.GE.AND P4, PT, R144, UR31, PT ;  /* 0x0000001f90007c0c */ /* 0x000fe4000bf86270 */
[C---:B------:R-:W-:Y:S01]  /*4a50*/  LOP3.LUT R147, R2.reuse, 0x180, RZ, 0xfc, !PT ;  /* 0x0000018002937812 */ /* 0x040fe200078efcff */
[----:B------:R1:W4:Y:S01]  /*4a60*/  LDG.E R151, [R8.64] ;  /* 0x0000002008977981 */ /* 0x000322000c1e1900 */
[----:B------:R-:W-:-:S02]  /*4a70*/  LOP3.LUT R148, R2, 0x1a0, RZ, 0xfc, !PT ;  /* 0x000001a002947812 */ /* 0x000fc400078efcff */
[C---:B------:R-:W-:Y:S01]  /*4a80*/  LOP3.LUT R149, R2.reuse, 0x1c0, RZ, 0xfc, !PT ;  /* 0x000001c002957812 */ /* 0x040fe200078efcff */
[----:B------:R0:W4:Y:S01]  /*4a90*/  @!P0 LDG.E R14, [R6.64+0x280] ;  /* 0x00028020060e8981 */ /* 0x000122000c1e1900 */
[----:B------:R-:W-:Y:S02]  /*4aa0*/  ISETP.GE.AND P5, PT, R145, UR31, PT ;  /* 0x0000001f91007c0c */ /* 0x000fe4000bfa6270 */
[----:B------:R-:W-:Y:S01]  /*4ab0*/  LOP3.LUT R150, R2, 0x1e0, RZ, 0xfc, !PT ;  /* 0x000001e002967812 */ /* 0x000fe200078efcff */
[----:B------:R0:W4:Y:S01]  /*4ac0*/  @!P1 LDG.E R153, [R6.64+0x300] ;  /* 0x0003002006999981 */ /* 0x000122000c1e1900 */
[----:B------:R-:W-:Y:S01]  /*4ad0*/  ISETP.GE.AND P0, PT, R146, UR31, PT ;  /* 0x0000001f92007c0c */ /* 0x000fe2000bf06270 */
[----:B------:R-:W-:Y:S01]  /*4ae0*/  CS2R R158, SRZ ;  /* 0x00000000009e7805 */ /* 0x000fe2000001ff00 */
[----:B------:R-:W-:Y:S01]  /*4af0*/  ISETP.GE.AND P1, PT, R147, UR31, PT ;  /* 0x0000001f93007c0c */ /* 0x000fe2000bf26270 */
[----:B------:R0:W4:Y:S01]  /*4b00*/  @!P2 LDG.E R152, [R6.64+0x380] ;  /* 0x000380200698a981 */ /* 0x000122000c1e1900 */
[----:B------:R-:W-:Y:S01]  /*4b10*/  ISETP.GE.AND P2, PT, R148, UR31, PT ;  /* 0x0000001f94007c0c */ /* 0x000fe2000bf46270 */
[----:B------:R-:W-:Y:S01]  /*4b20*/  CS2R R160, SRZ ;  /* 0x0000000000a07805 */ /* 0x000fe2000001ff00 */
[----:B------:R-:W-:Y:S01]  /*4b30*/  ULDC.64 UR20, c[0x0][0x198] ;  /* 0x0000660000147ab9 */ /* 0x000fe20000000a00 */
        /* <DEDUP_REMOVED lines=22> */
[----:B0-----:R-:W-:-:S05]  /*4ca0*/  MOV R6, UR20 ;  /* 0x0000001400067c02 */ /* 0x001fca0008000f00 */
[----:B------:R-:W-:-:S05]  /*4cb0*/  MOV R7, UR21 ;  /* 0x0000001500077c02 */ /* 0x000fca0008000f00 */
[----:B------:R0:W4:Y:S01]  /*4cc0*/  LDG.E R168, [R6.64] ;  /* 0x0000002006a87981 */ /* 0x000122000c1e1900 */
[----:B------:R-:W-:Y:S02]  /*4cd0*/  ISETP.NE.AND P0, PT, R216, RZ, PT ;  /* 0x000000ffd800720c */ /* 0x000fe40003f05270 */
[----:B------:R-:W-:Y:S01]  /*4ce0*/  MOV R162, UR29 ;  /* 0x0000001d00a27c02 */ /* 0x000fe20008000f00 */
[----:B------:R-:W-:-:S03]  /*4cf0*/  FADD.FTZ R166, R214, UR5 ;  /* 0x00000005d6a67e21 */ /* 0x000fc60008010000 */
[----:B------:R-:W-:Y:S02]  /*4d00*/  ISETP.LT.OR P1, PT, R162, 0x2, P0 ;  /* 0x00000002a200780c */ /* 0x000fe40000721670 */
[----:B------:R-:W-:Y:S02]  /*4d10*/  ISETP.NE.AND P2, PT, R132, RZ, PT ;  /* 0x000000ff8400720c */ /* 0x000fe40003f45270 */
[----:B-1----:R-:W-:Y:S02]  /*4d20*/  MOV R8, UR29 ;  /* 0x0000001d00087c02 */ /* 0x002fe40008000f00 */
[----:B0-----:R-:W-:Y:S01]  /*4d30*/  MOV R6, UR36 ;  /* 0x0000002400067c02 */ /* 0x001fe20008000f00 */
[----:B------:R-:W-:Y:S01]  /*4d40*/  HFMA2.MMA R7, -RZ, RZ, 0, 4.76837158203125e-07 ;  /* 0x00000008ff077435 */ /* 0x000fe200000001ff */
[----:B------:R-:W-:Y:S02]  /*4d50*/  MOV R9, c[0x0][0x16c] ;  /* 0x00005b0000097a02 */ /* 0x000fe40000000f00 */
[----:B------:R-:W-:-:S03]  /*4d60*/  LEA R6, R6, UR7, 0x8 ;  /* 0x0000000706067c11 */ /* 0x000fc6000f8e40ff */
[----:B------:R-:W-:Y:S02]  /*4d70*/  @!P1 IADD3 R8, R8, -0x2, RZ ;  /* 0xfffffffe08089810 */ /* 0x000fe40007ffe0ff */
[----:B------:R-:W-:-:S03]  /*4d80*/  @P2 IADD3 R6, R132, 0x200, RZ ;  /* 0x0000020084062810 */ /* 0x000fc60007ffe0ff */
[----:B------:R-:W-:Y:S02]  /*4d90*/  @!P1 IMAD R8, R8, R9, UR7 ;  /* 0x0000000708089e24 */ /* 0x000fe4000f8e0209 */
[----:B------:R-:W-:Y:S02]  /*4da0*/  FADD.FTZ R187, R93, UR5 ;  /* 0x000000055dbb7e21 */ /* 0x000fe40008010000 */
[----:B------:R-:W-:Y:S02]  /*4db0*/  FADD.FTZ R181, R92, UR5 ;  /* 0x000000055cb57e21 */ /* 0x000fe40008010000 */
[----:B------:R-:W-:Y:S02]  /*4dc0*/  FADD.FTZ R185, R91, UR5 ;  /* 0x000000055bb97e21 */ /* 0x000fe40008010000 */
[----:B------:R-:W-:Y:S02]  /*4dd0*/  FADD.FTZ R182, R90, UR5 ;  /* 0x000000055ab67e21 */ /* 0x000fe40008010000 */
[----:B------:R-:W-:Y:S01]  /*4de0*/  FADD.FTZ R163, R89, UR5 ;  /* 0x0000000559a37e21 */ /* 0x000fe20008010000 */
        /* <DEDUP_REMOVED lines=14> */
[----:B------:R-:W-:Y:S01]  /*4ed0*/  BSSY B0, `(.L_x_4997) ;  /* 0x0000082000007945 */ /* 0x000fe20003800000 */
[----:B------:R-:W-:Y:S01]  /*4ee0*/  FMUL.FTZ R204, R94, R30 ;  /* 0x0000001e5ecc7220 */ /* 0x000fe20000410000 */
        /* <DEDUP_REMOVED lines=9> */
[----:B------:R-:W-:Y:S04]  /*4f80*/  STS [R122.X4+0x300], R153 ;  /* 0x000300997a007388 */ /* 0x000fe80000004800 */
[----:B------:R1:W-:Y:S04]  /*4f90*/  STS [R121.X4+0x380], R152 ;  /* 0x0003809879007388 */ /* 0x0003e80000004800 */
[----:B------:R-:W-:Y:S04]  /*4fa0*/  STS [R120.X4+0x400], R155 ;  /* 0x0004009b78007388 */ /* 0x000fe80000004800 */
[----:B------:R-:W-:Y:S04]  /*4fb0*/  STS [R119.X4+0x480], R154 ;  /* 0x0004809a77007388 */ /* 0x000fe80000004800 */
[----:B------:R-:W-:Y:S01]  /*4fc0*/  STS [R118.X4+0x500], R157 ;  /* 0x0005009d76007388 */ /* 0x000fe20000004800 */
[----:B-1----:R-:W-:-:S03]  /*4fd0*/  SHF.L.U32 R152, R6, 0x2, RZ ;  /* 0x0000000206987819 */ /* 0x002fc600000006ff */
[----:B------:R-:W-:Y:S04]  /*4fe0*/  STS [R117.X4+0x580], R156 ;  /* 0x0005809c75007388 */ /* 0x000fe80000004800 */
[----:B------:R-:W-:Y:S01]  /*4ff0*/  STS [R116.X4+0x600], R159 ;  /* 0x0006009f74007388 */ /* 0x000fe20000004800 */
[----:B------:R-:W-:-:S03]  /*5000*/  @!P1 IMAD.WIDE R6, R8, R7, UR10 ;  /* 0x0000000a08069e25 */ /* 0x000fc6000f8e0207 */
[----:B------:R-:W-:Y:S04]  /*5010*/  STS [R115.X4+0x680], R158 ;  /* 0x0006809e73007388 */ /* 0x000fe80000004800 */
        /* <DEDUP_REMOVED lines=17> */
[----:B------:R-:W2:Y:S04]  /*5130*/  LDS R220, [R110.X4+0x38] ;  /* 0x000038006edc7984 */ /* 0x000ea80000004800 */
[----:B------:R-:W2:Y:S04]  /*5140*/  LDS R11, [R110.X4+0x3c] ;  /* 0x00003c006e0b7984 */ /* 0x000ea80000004800 */
        /* <DEDUP_REMOVED lines=8> */
[----:B------:R-:W-:Y:S02]  /*51d0*/  FMUL.FTZ R188, R170, R163 ;  /* 0x000000a3aabc7220 */ /* 0x000fe40000410000 */
[----:B-1----:R-:W-:-:S05]  /*51e0*/  FADD.FTZ R160, R88, UR5 ;  /* 0x0000000558a07e21 */ /* 0x002fca0008010000 */
[----:B------:R-:W1:Y:S01]  /*51f0*/  MUFU.EX2 R191, R191 ;  /* 0x000000bf00bf7308 */ /* 0x000e620000000800 */
[----:B------:R-:W-:Y:S01]  /*5200*/  FMUL.FTZ R195, R170, R160 ;  /* 0x000000a0aac37220 */ /* 0x000fe20000410000 */
[----:B------:R2:W5:Y:S01]  /*5210*/  @!P1 LDG.E R167, [R6.64+0x4] ;  /* 0x0000042006a79981 */ /* 0x000562000c1e1900 */
[----:B------:R-:W-:-:S05]  /*5220*/  FADD.FTZ R161, R87, UR5 ;  /* 0x0000000557a17e21 */ /* 0x000fca0008010000 */
[----:B------:R-:W1:Y:S01]  /*5230*/  MUFU.EX2 R174, R174 ;  /* 0x000000ae00ae7308 */ /* 0x000e620000000800 */
[----:B0-----:R-:W-:Y:S02]  /*5240*/  FMUL.FTZ R172, R207, R184 ;  /* 0x000000b8cfac7220 */ /* 0x001fe40000410000 */
[----:B--2---:R-:W-:Y:S02]  /*5250*/  FFMA.FTZ R7, R184, R176, R229 ;  /* 0x000000b0b8077223 */ /* 0x004fe400000100e5 */
[----:B------:R-:W-:-:S03]  /*5260*/  FMUL.FTZ R173, R170, R161 ;  /* 0x000000a1aaad7220 */ /* 0x000fc60000410000 */
[----:B------:R-:W0:Y:S01]  /*5270*/  MUFU.EX2 R188, R188 ;  /* 0x000000bc00bc7308 */ /* 0x000e220000000800 */
[----:B------:R-:W-:Y:S02]  /*5280*/  FADD.FTZ R158, R86, UR5 ;  /* 0x00000005569e7e21 */ /* 0x000fe40008010000 */
[----:B------:R-:W-:Y:S02]  /*5290*/  FMUL.FTZ R6, R106, R18 ;  /* 0x000000126a067220 */ /* 0x000fe40000410000 */
[C---:B------:R-:W-:Y:S02]  /*52a0*/  FFMA.FTZ R165, R189.reuse, R7, R180 ;  /* 0x00000007bda57223 */ /* 0x040fe400000100b4 */
[----:B------:R-:W-:Y:S01]  /*52b0*/  FMUL.FTZ R172, R189, R172 ;  /* 0x000000acbdac7220 */ /* 0x000fe20000410000 */
[----:B------:R-:W2:Y:S01]  /*52c0*/  MUFU.EX2 R195, R195 ;  /* 0x000000c300c37308 */ /* 0x000ea20000000800 */
[----:B------:R-:W-:Y:S01]  /*52d0*/  FMUL.FTZ R194, R170, R158 ;  /* 0x0000009eaac27220 */ /* 0x000fe20000410000 */
[----:B------:R-:W-:Y:S01]  /*52e0*/  ISETP.NE.AND P1, PT, R132, 0x1f, PT ;  /* 0x0000001f8400780c */ /* 0x000fe20003f25270 */
[----:B------:R-:W-:-:S02]  /*52f0*/  FADD.FTZ R159, R85, UR5 ;  /* 0x00000005559f7e21 */ /* 0x000fc40008010000 */
[----:B------:R-:W-:Y:S02]  /*5300*/  FMUL.FTZ R7, R105, R19 ;  /* 0x0000001369077220 */ /* 0x000fe40000410000 */
[C---:B-1----:R-:W-:Y:S01]  /*5310*/  FFMA.FTZ R171, R191.reuse, R165, R6 ;  /* 0x000000a5bfab7223 */ /* 0x042fe20000010006 */
[----:B------:R-:W1:Y:S01]  /*5320*/  MUFU.EX2 R173, R173 ;  /* 0x000000ad00ad7308 */ /* 0x000e620000000800 */
[----:B------:R-:W-:Y:S02]  /*5330*/  FMUL.FTZ R165, R191, R172 ;  /* 0x000000acbfa57220 */ /* 0x000fe40000410000 */
[----:B------:R-:W-:Y:S02]  /*5340*/  FMUL.FTZ R199, R170, R159 ;  /* 0x0000009faac77220 */ /* 0x000fe40000410000 */
[----:B------:R-:W-:Y:S02]  /*5350*/  FADD.FTZ R156, R84, UR5 ;  /* 0x00000005549c7e21 */ /* 0x000fe40008010000 */
[C---:B------:R-:W-:Y:S01]  /*5360*/  FFMA.FTZ R171, R174.reuse, R171, R7 ;  /* 0x000000abaeab7223 */ /* 0x040fe20000010007 */
[----:B------:R-:W1:Y:S01]  /*5370*/  MUFU.EX2 R194, R194 ;  /* 0x000000c200c27308 */ /* 0x000e620000000800 */
[----:B------:R-:W-:Y:S01]  /*5380*/  FMUL.FTZ R165, R174, R165 ;  /* 0x000000a5aea57220 */ /* 0x000fe20000410000 */
[----:B------:R1:W3:Y:S01]  /*5390*/  @P1 LDS R222, [R132.X4+0x1acc] ;  /* 0x001acc0084de1984 */ /* 0x0002e20000004800 */
[----:B------:R-:W-:-:S02]  /*53a0*/  FADD.FTZ R157, R83, UR5 ;  /* 0x00000005539d7e21 */ /* 0x000fc40008010000 */
[----:B------:R-:W-:Y:S02]  /*53b0*/  FMUL.FTZ R198, R170, R156 ;  /* 0x0000009caac67220 */ /* 0x000fe40000410000 */
[C---:B0-----:R-:W-:Y:S01]  /*53c0*/  FFMA.FTZ R171, R188.reuse, R171, R227 ;  /* 0x000000abbcab7223 */ /* 0x041fe200000100e3 */
[----:B------:R-:W0:Y:S01]  /*53d0*/  MUFU.EX2 R199, R199 ;  /* 0x000000c700c77308 */ /* 0x000e220000000800 */
[----:B------:R-:W-:Y:S02]  /*53e0*/  FMUL.FTZ R172, R188, R165 ;  /* 0x000000a5bcac7220 */ /* 0x000fe40000410000 */
[----:B------:R-:W-:Y:S02]  /*53f0*/  FADD.FTZ R154, R82, UR5 ;  /* 0x00000005529a7e21 */ /* 0x000fe40008010000 */
[----:B------:R-:W-:Y:S02]  /*5400*/  FMUL.FTZ R200, R170, R157 ;  /* 0x0000009daac87220 */ /* 0x000fe40000410000 */
[C---:B--2---:R-:W-:Y:S01]  /*5410*/  FFMA.FTZ R171, R195.reuse, R171, R206 ;  /* 0x000000abc3ab7223 */ /* 0x044fe200000100ce */
[----:B------:R-:W2:Y:S01]  /*5420*/  MUFU.EX2 R198, R198 ;  /* 0x000000c600c67308 */ /* 0x000ea20000000800 */
[----:B------:R-:W-:-:S02]  /*5430*/  FMUL.FTZ R172, R195, R172 ;  /* 0x000000acc3ac7220 */ /* 0x000fc40000410000 */
[----:B------:R-:W-:Y:S02]  /*5440*/  FADD.FTZ R155, R81, UR5 ;  /* 0x00000005519b7e21 */ /* 0x000fe40008010000 */
[----:B------:R-:W-:Y:S02]  /*5450*/  FMUL.FTZ R202, R170, R154 ;  /* 0x0000009aaaca7220 */ /* 0x000fe40000410000 */
[C---:B-1----:R-:W-:Y:S01]  /*5460*/  FFMA.FTZ R175, R173.reuse, R171, R230 ;  /* 0x000000abadaf7223 */ /* 0x042fe200000100e6 */
[----:B------:R-:W1:Y:S01]  /*5470*/  MUFU.EX2 R200, R200 ;  /* 0x000000c800c87308 */ /* 0x000e620000000800 */
[----:B------:R-:W-:Y:S02]  /*5480*/  FMUL.FTZ R171, R173, R172 ;  /* 0x000000acadab7220 */ /* 0x000fe40000410000 */
[----:B------:R-:W-:Y:S02]  /*5490*/  FADD.FTZ R152, R80, UR5 ;  /* 0x0000000550987e21 */ /* 0x000fe40008010000 */
[----:B------:R-:W-:-:S02]  /*54a0*/  FMUL.FTZ R205, R170, R155 ;  /* 0x0000009baacd7220 */ /* 0x000fc40000410000 */
[C---:B------:R-:W-:Y:S01]  /*54b0*/  FFMA.FTZ R175, R194.reuse, R175, R215 ;  /* 0x000000afc2af7223 */ /* 0x040fe200000100d7 */
[----:B------:R-:W1:Y:S01]  /*54c0*/  MUFU.EX2 R202, R202 ;  /* 0x000000ca00ca7308 */ /* 0x000e620000000800 */
[----:B------:R-:W-:Y:S02]  /*54d0*/  FMUL.FTZ R172, R194, R171 ;  /* 0x000000abc2ac7220 */ /* 0x000fe40000410000 */
[----:B------:R-:W-:Y:S02]  /*54e0*/  FADD.FTZ R153, R79, UR5 ;  /* 0x000000054f997e21 */ /* 0x000fe40008010000 */
[----:B------:R-:W-:Y:S02]  /*54f0*/  FMUL.FTZ R165, R170, R152 ;  /* 0x00000098aaa57220 */ /* 0x000fe40000410000 */
[C---:B0-----:R-:W-:Y:S01]  /*5500*/  FFMA.FTZ R177, R199.reuse, R175, R212 ;  /* 0x000000afc7b17223 */ /* 0x041fe200000100d4 */
[----:B------:R-:W0:Y:S01]  /*5510*/  MUFU.EX2 R205, R205 ;  /* 0x000000cd00cd7308 */ /* 0x000e220000000800 */
[----:B------:R-:W-:-:S02]  /*5520*/  FMUL.FTZ R171, R199, R172 ;  /* 0x000000acc7ab7220 */ /* 0x000fc40000410000 */
[----:B------:R-:W-:Y:S02]  /*5530*/  FMUL.FTZ R175, R170, R153 ;  /* 0x00000099aaaf7220 */ /* 0x000fe40000410000 */
[C---:B--2---:R-:W-:Y:S02]  /*5540*/  FFMA.FTZ R177, R198.reuse, R177, R213 ;  /* 0x000000b1c6b17223 */ /* 0x044fe400000100d5 */
[----:B------:R-:W-:Y:S01]  /*5550*/  FMUL.FTZ R171, R198, R171 ;  /* 0x000000abc6ab7220 */ /* 0x000fe20000410000 */
[----:B------:R-:W2:Y:S01]  /*5560*/  MUFU.EX2 R165, R165 ;  /* 0x000000a500a57308 */ /* 0x000ea20000000800 */
[C---:B-1----:R-:W-:Y:S02]  /*5570*/  FFMA.FTZ R177, R200.reuse, R177, R219 ;  /* 0x000000b1c8b17223 */ /* 0x042fe400000100db */
[----:B------:R-:W-:-:S05]  /*5580*/  FMUL.FTZ R171, R200, R171 ;  /* 0x000000abc8ab7220 */ /* 0x000fca0000410000 */
[----:B------:R-:W1:Y:S01]  /*5590*/  MUFU.EX2 R175, R175 ;  /* 0x000000af00af7308 */ /* 0x000e620000000800 */
[C---:B------:R-:W-:Y:S02]  /*55a0*/  FFMA.FTZ R177, R202.reuse, R177, R221 ;  /* 0x000000b1cab17223 */ /* 0x040fe400000100dd */
[----:B------:R-:W-:Y:S02]  /*55b0*/  FMUL.FTZ R170, R202, R171 ;  /* 0x000000abcaaa7220 */ /* 0x000fe40000410000 */
[C---:B0-----:R-:W-:Y:S02]  /*55c0*/  FFMA.FTZ R177, R205.reuse, R177, R224 ;  /* 0x000000b1cdb17223 */ /* 0x041fe400000100e0 */
[----:B------:R-:W-:Y:S01]  /*55d0*/  FMUL.FTZ R170, R205, R170 ;  /* 0x000000aacdaa7220 */ /* 0x000fe20000410000 */
[----:B------:R0:W0:Y:S01]  /*55e0*/  R2UR UR20, R168 ;  /* 0x00000000a81473c2 */ /* 0x00002200000e0000 */
[C---:B--2---:R-:W-:Y:S02]  /*55f0*/  FFMA.FTZ R177, R165.reuse, R177, R226 ;  /* 0x000000b1a5b17223 */ /* 0x044fe400000100e2 */
[----:B------:R-:W-:-:S02]  /*5600*/  FMUL.FTZ R170, R165, R170 ;  /* 0x000000aaa5aa7220 */ /* 0x000fc40000410000 */
[C---:B-1----:R-:W-:Y:S02]  /*5610*/  FFMA.FTZ R204, R175.reuse, R177, R204 ;  /* 0x000000b1afcc7223 */ /* 0x042fe400000100cc */
[----:B------:R-:W-:Y:S01]  /*5620*/  FMUL.FTZ R231, R175, R170 ;  /* 0x000000aaafe77220 */ /* 0x000fe20000410000 */
[----:B------:R-:W-:Y:S05]  /*5630*/  @P1 BRA `(.L_x_4998) ;  /* 0x000000b000001947 */ /* 0x000fea0003800000 */
[----:B---34-:R-:W-:Y:S01]  /*5640*/  ULDC UR19, c[0x0][0x174] ;  /* 0x00005d0000137ab9 */ /* 0x018fe20000000800 */
        /* <DEDUP_REMOVED lines=10> */
.L_x_4998:
[----:B---34-:R-:W-:Y:S05]  /*56f0*/  BSYNC B0 ;  /* 0x0000000000007941 */ /* 0x018fea0003800000 */
.L_x_4997:
[----:B------:R-:W2:Y:S01]  /*5700*/  SHFL.UP PT, R170, R204, 0x1, RZ ;  /* 0x04200000ccaa7989 */ /* 0x000ea200000e00ff */
[----:B------:R-:W-:Y:S01]  /*5710*/  ISETP.GE.AND P3, PT, R130, 0x1, PT ;  /* 0x000000018200780c */ /* 0x000fe20003f66270 */
[----:B0-----:R-:W-:Y:S01]  /*5720*/  FMUL.FTZ R171, R220, UR20 ;  /* 0x00000014dcab7c20 */ /* 0x001fe20008410000 */
[----:B------:R-:W-:Y:S01]  /*5730*/  ISETP.NE.AND P4, PT, R216, 0x1f, PT ;  /* 0x0000001fd800780c */ /* 0x000fe20003f85270 */
[----:B------:R-:W0:Y:S01]  /*5740*/  SHFL.UP PT, R168, R231, 0x1, RZ ;  /* 0x04200000e7a87989 */ /* 0x000e2200000e00ff */
[----:B------:R-:W-:Y:S01]  /*5750*/  FMUL.FTZ R172, R14, UR20 ;  /* 0x000000140eac7c20 */ /* 0x000fe20008410000 */
[----:B------:R-:W-:Y:S01]  /*5760*/  ULDC.64 UR18, c[0x0][0x2b8] ;  /* 0x0000ae0000127ab9 */ /* 0x000fe20000000a00 */
[----:B------:R-:W-:Y:S01]  /*5770*/  FMUL.FTZ R210, R64, R171 ;  /* 0x000000ab40d27220 */ /* 0x000fe20000410000 */
[----:B------:R-:W-:Y:S01]  /*5780*/  UIMAD UR18, UR38, UR18, URZ ;  /* 0x00000012261272a4 */ /* 0x000fe2000f8e023f */
[----:B------:R-:W-:Y:S01]  /*5790*/  FMUL.FTZ R171, R15, UR20 ;  /* 0x000000140fab7c20 */ /* 0x000fe20008410000 */
[----:B------:R-:W-:Y:S01]  /*57a0*/  USHF.L.U32 UR21, UR8, 0x2, URZ ;  /* 0x0000000208157899 */ /* 0x000fe2000800063f */
[----:B------:R-:W-:Y:S01]  /*57b0*/  FMUL.FTZ R172, R65, R172 ;  /* 0x000000ac41ac7220 */ /* 0x000fe20000410000 */
[----:B------:R-:W-:Y:S01]  /*57c0*/  UIMAD UR18, UR37, UR19, UR18 ;  /* 0x00000013251272a4 */ /* 0x000fe2000f8e0212 */
[----:B-1----:R-:W-:Y:S01]  /*57d0*/  FMUL.FTZ R178, R175, R222 ;  /* 0x000000deafb27220 */ /* 0x002fe20000410000 */
[----:B------:R-:W-:Y:S01]  /*57e0*/  ISETP.NE.AND P5, PT, R132, RZ, PT ;  /* 0x000000ff8400720c */ /* 0x000fe20003fa5270 */
[----:B------:R-:W-:Y:S01]  /*57f0*/  FMUL.FTZ R201, R218, UR20 ;  /* 0x00000014dac97c20 */ /* 0x000fe20008410000 */
[----:B------:R-:W-:Y:S01]  /*5800*/  BSSY B0, `(.L_x_4999) ;  /* 0x0000132000007945 */ /* 0x000fe20003800000 */
[----:B------:R-:W-:-:S02]  /*5810*/  FMUL.FTZ R178, R165, R178 ;  /* 0x000000b2a5b27220 */ /* 0x000fc40000410000 */
[----:B------:R-:W-:Y:S02]  /*5820*/  FMUL.FTZ R201, R68, R201 ;  /* 0x000000c944c97220 */ /* 0x000fe40000410000 */
[----:B------:R-:W-:Y:S02]  /*5830*/  FMUL.FTZ R193, R205, R178 ;  /* 0x000000b2cdc17220 */ /* 0x000fe40000410000 */
[----:B------:R-:W-:Y:S02]  /*5840*/  FMUL.FTZ R190, R162, UR20 ;  /* 0x00000014a2be7c20 */ /* 0x000fe40008410000 */
[C---:B--2---:R-:W-:Y:S02]  /*5850*/  @P3 FFMA.FTZ R204, R231.reuse, R170, R204 ;  /* 0x000000aae7cc3223 */ /* 0x044fe400000100cc */
[----:B------:R-:W-:Y:S02]  /*5860*/  FMUL.FTZ R193, R202, R193 ;  /* 0x000000c1cac17220 */ /* 0x000fe40000410000 */
[----:B0-----:R-:W-:Y:S01]  /*5870*/  @P3 FMUL.FTZ R231, R231, R168 ;  /* 0x000000a8e7e73220 */ /* 0x001fe20000410000 */
[----:B------:R-:W0:Y:S01]  /*5880*/  SHFL.UP PT, R170, R204, 0x2, RZ ;  /* 0x04400000ccaa7989 */ /* 0x000e2200000e00ff */
[----:B------:R-:W-:Y:S01]  /*5890*/  ISETP.GE.AND P3, PT, R130, 0x2, PT ;  /* 0x000000028200780c */ /* 0x000fe20003f66270 */
[----:B------:R-:W-:-:S02]  /*58a0*/  FMUL.FTZ R193, R200, R193 ;  /* 0x000000c1c8c17220 */ /* 0x000fc40000410000 */
[----:B------:R-:W1:Y:S01]  /*58b0*/  SHFL.UP PT, R168, R231, 0x2, RZ ;  /* 0x04400000e7a87989 */ /* 0x000e6200000e00ff */
[----:B------:R-:W-:Y:S02]  /*58c0*/  FMUL.FTZ R190, R73, R190 ;  /* 0x000000be49be7220 */ /* 0x000fe40000410000 */
[----:B------:R-:W-:Y:S02]  /*58d0*/  FMUL.FTZ R211, R9, UR20 ;  /* 0x0000001409d37c20 */ /* 0x000fe40008410000 */
[----:B------:R-:W-:-:S04]  /*58e0*/  FMUL.FTZ R179, R169, UR20 ;  /* 0x00000014a9b37c20 */ /* 0x000fc80008410000 */
[----:B------:R-:W-:Y:S02]  /*58f0*/  FMUL.FTZ R179, R78, R179 ;  /* 0x000000b34eb37220 */ /* 0x000fe40000410000 */
[C---:B0-----:R-:W-:Y:S02]  /*5900*/  @P3 FFMA.FTZ R204, R231.reuse, R170, R204 ;  /* 0x000000aae7cc3223 */ /* 0x041fe400000100cc */
[----:B-1----:R-:W-:Y:S01]  /*5910*/  @P3 FMUL.FTZ R231, R231, R168 ;  /* 0x000000a8e7e73220 */ /* 0x002fe20000410000 */
[----:B------:R-:W-:Y:S02]  /*5920*/  ISETP.GE.AND P3, PT, R130, 0x4, PT ;  /* 0x000000048200780c */ /* 0x000fe40003f66270 */
[----:B------:R-:W0:Y:S04]  /*5930*/  SHFL.UP PT, R168, R204, 0x4, RZ ;  /* 0x04800000cca87989 */ /* 0x000e2800000e00ff */
[----:B------:R-:W1:Y:S07]  /*5940*/  SHFL.UP PT, R170, R231, 0x4, RZ ;  /* 0x04800000e7aa7989 */ /* 0x000e6e00000e00ff */
[----:B0-----:R-:W-:-:S02]  /*5950*/  @P3 FFMA.FTZ R204, R231, R168, R204 ;  /* 0x000000a8e7cc3223 */ /* 0x001fc400000100cc */
[----:B------:R-:W-:Y:S02]  /*5960*/  FMUL.FTZ R168, R11, UR20 ;  /* 0x000000140ba87c20 */ /* 0x000fe40008410000 */
[----:B-1----:R-:W-:Y:S01]  /*5970*/  @P3 FMUL.FTZ R231, R231, R170 ;  /* 0x000000aae7e73220 */ /* 0x002fe20000410000 */
[----:B------:R-:W-:Y:S01]  /*5980*/  ISETP.GE.AND P3, PT, R130, 0x8, PT ;  /* 0x000000088200780c */ /* 0x000fe20003f66270 */
[----:B------:R-:W-:Y:S02]  /*5990*/  FMUL.FTZ R223, R63, R168 ;  /* 0x000000a83fdf7220 */ /* 0x000fe40000410000 */
[----:B------:R-:W-:Y:S02]  /*59a0*/  FMUL.FTZ R168, R10, UR20 ;  /* 0x000000140aa87c20 */ /* 0x000fe40008410000 */
[----:B------:R-:W-:Y:S02]  /*59b0*/  FFMA.FTZ R177, R175, R223, R210 ;  /* 0x000000dfafb17223 */ /* 0x000fe400000100d2 */
[----:B------:R-:W-:-:S02]  /*59c0*/  FMUL.FTZ R170, R66, R171 ;  /* 0x000000ab42aa7220 */ /* 0x000fc40000410000 */
[----:B------:R-:W-:Y:S02]  /*59d0*/  FFMA.FTZ R177, R165, R177, R172 ;  /* 0x000000b1a5b17223 */ /* 0x000fe400000100ac */
[----:B------:R-:W-:Y:S02]  /*59e0*/  FMUL.FTZ R203, R67, R168 ;  /* 0x000000a843cb7220 */ /* 0x000fe40000410000 */
[----:B------:R-:W-:Y:S02]  /*59f0*/  FFMA.FTZ R177, R205, R177, R170 ;  /* 0x000000b1cdb17223 */ /* 0x000fe400000100aa */
[----:B------:R-:W-:Y:S02]  /*5a00*/  FMUL.FTZ R168, R12, UR20 ;  /* 0x000000140ca87c20 */ /* 0x000fe40008410000 */
        /* <DEDUP_REMOVED lines=9> */
[----:B------:R-:W-:Y:S02]  /*5aa0*/  FMUL.FTZ R168, R198, R193 ;  /* 0x000000c1c6a87220 */ /* 0x000fe40000410000 */
[C---:B------:R-:W-:Y:S02]  /*5ab0*/  FFMA.FTZ R178, R199.reuse, R178, R196 ;  /* 0x000000b2c7b27223 */ /* 0x040fe400000100c4 */
[----:B------:R-:W-:Y:S02]  /*5ac0*/  FMUL.FTZ R192, R72, R177 ;  /* 0x000000b148c07220 */ /* 0x000fe40000410000 */
[----:B------:R-:W-:Y:S02]  /*5ad0*/  FMUL.FTZ R177, R199, R168 ;  /* 0x000000a8c7b17220 */ /* 0x000fe40000410000 */
[----:B------:R-:W-:-:S02]  /*5ae0*/  FFMA.FTZ R168, R194, R178, R197 ;  /* 0x000000b2c2a87223 */ /* 0x000fc400000100c5 */
[----:B------:R-:W-:Y:S02]  /*5af0*/  FMUL.FTZ R178, R194, R177 ;  /* 0x000000b1c2b27220 */ /* 0x000fe40000410000 */
[----:B------:R-:W-:Y:S02]  /*5b00*/  FMUL.FTZ R193, R164, UR20 ;  /* 0x00000014a4c17c20 */ /* 0x000fe40008410000 */
[C---:B------:R-:W-:Y:S02]  /*5b10*/  FFMA.FTZ R177, R173.reuse, R168, R192 ;  /* 0x000000a8adb17223 */ /* 0x040fe400000100c0 */
[----:B------:R-:W-:Y:S02]  /*5b20*/  FMUL.FTZ R178, R173, R178 ;  /* 0x000000b2adb27220 */ /* 0x000fe40000410000 */
[----:B------:R-:W-:Y:S02]  /*5b30*/  FMUL.FTZ R168, R183, UR20 ;  /* 0x00000014b7a87c20 */ /* 0x000fe40008410000 */
[----:B------:R-:W-:-:S02]  /*5b40*/  FMUL.FTZ R193, R74, R193 ;  /* 0x000000c14ac17220 */ /* 0x000fc40000410000 */
[C---:B------:R-:W-:Y:S02]  /*5b50*/  FFMA.FTZ R186, R195.reuse, R177, R190 ;  /* 0x000000b1c3ba7223 */ /* 0x040fe400000100be */
[----:B------:R-:W-:Y:S02]  /*5b60*/  FMUL.FTZ R225, R195, R178 ;  /* 0x000000b2c3e17220 */ /* 0x000fe40000410000 */
[----:B------:R-:W-:Y:S02]  /*5b70*/  FMUL.FTZ R177, R75, R168 ;  /* 0x000000a84bb17220 */ /* 0x000fe40000410000 */
[C---:B------:R-:W-:Y:S02]  /*5b80*/  FFMA.FTZ R168, R188.reuse, R186, R193 ;  /* 0x000000babca87223 */ /* 0x040fe400000100c1 */
[----:B------:R-:W-:Y:S02]  /*5b90*/  FMUL.FTZ R225, R188, R225 ;  /* 0x000000e1bce17220 */ /* 0x000fe40000410000 */
[----:B------:R-:W-:-:S02]  /*5ba0*/  FMUL.FTZ R178, R8, UR20 ;  /* 0x0000001408b27c20 */ /* 0x000fc40008410000 */
[----:B------:R-:W-:Y:S02]  /*5bb0*/  FMUL.FTZ R186, R76, R211 ;  /* 0x000000d34cba7220 */ /* 0x000fe40000410000 */
[C---:B------:R-:W-:Y:S01]  /*5bc0*/  FFMA.FTZ R168, R174.reuse, R168, R177 ;  /* 0x000000a8aea87223 */ /* 0x040fe200000100b1 */
[----:B------:R-:W0:Y:S01]  /*5bd0*/  SHFL.UP PT, R211, R204, 0x8, RZ ;  /* 0x05000000ccd37989 */ /* 0x000e2200000e00ff */
[----:B------:R-:W-:Y:S02]  /*5be0*/  FMUL.FTZ R228, R174, R225 ;  /* 0x000000e1aee47220 */ /* 0x000fe40000410000 */
[----:B------:R-:W-:Y:S02]  /*5bf0*/  FMUL.FTZ R178, R77, R178 ;  /* 0x000000b24db27220 */ /* 0x000fe40000410000 */
[C---:B------:R-:W-:Y:S02]  /*5c00*/  FFMA.FTZ R225, R191.reuse, R168, R186 ;  /* 0x000000a8bfe17223 */ /* 0x040fe400000100ba */
[----:B------:R-:W-:Y:S01]  /*5c10*/  FMUL.FTZ R228, R191, R228 ;  /* 0x000000e4bfe47220 */ /* 0x000fe20000410000 */
[----:B------:R-:W1:Y:S01]  /*5c20*/  SHFL.UP PT, R168, R231, 0x8, RZ ;  /* 0x05000000e7a87989 */ /* 0x000e6200000e00ff */
[----:B------:R-:W-:-:S02]  /*5c30*/  FFMA.FTZ R232, R189, R225, R178 ;  /* 0x000000e1bde87223 */ /* 0x000fc400000100b2 */
[----:B------:R-:W-:Y:S02]  /*5c40*/  FMUL.FTZ R225, R189, R228 ;  /* 0x000000e4bde17220 */ /* 0x000fe40000410000 */
[C---:B------:R-:W-:Y:S02]  /*5c50*/  FFMA.FTZ R228, R184.reuse, R232, R179 ;  /* 0x000000e8b8e47223 */ /* 0x040fe400000100b3 */
[----:B------:R-:W-:-:S03]  /*5c60*/  FMUL.FTZ R225, R184, R225 ;  /* 0x000000e1b8e17220 */ /* 0x000fc60000410000 */
[----:B------:R-:W2:Y:S04]  /*5c70*/  SHFL.DOWN PT, R233, R228, 0x1, 0x1f ;  /* 0x08201f00e4e97f89 */ /* 0x000ea800000e0000 */
[----:B------:R-:W3:Y:S01]  /*5c80*/  SHFL.DOWN PT, R232, R225, 0x1, 0x1f ;  /* 0x08201f00e1e87f89 */ /* 0x000ee200000e0000 */
[----:B0-----:R-:W-:-:S05]  /*5c90*/  @P3 FFMA.FTZ R204, R231, R211, R204 ;  /* 0x000000d3e7cc3223 */ /* 0x001fca00000100cc */
[----:B------:R-:W0:Y:S01]  /*5ca0*/  SHFL.UP PT, R211, R204, 0x10, RZ ;  /* 0x06000000ccd37989 */ /* 0x000e2200000e00ff */
[----:B-1----:R-:W-:Y:S01]  /*5cb0*/  @P3 FMUL.FTZ R231, R231, R168 ;  /* 0x000000a8e7e73220 */ /* 0x002fe20000410000 */
[----:B------:R-:W-:-:S04]  /*5cc0*/  ISETP.GE.AND P3, PT, R130, 0x10, PT ;  /* 0x000000108200780c */ /* 0x000fc80003f66270 */
[----:B------:R-:W1:Y:S01]  /*5cd0*/  SHFL.UP PT, R168, R231, 0x10, RZ ;  /* 0x06000000e7a87989 */ /* 0x000e6200000e00ff */
[C---:B--2---:R-:W-:Y:S02]  /*5ce0*/  @P4 FFMA.FTZ R228, R225.reuse, R233, R228 ;  /* 0x000000e9e1e44223 */ /* 0x044fe400000100e4 */
[----:B---3--:R-:W-:-:S03]  /*5cf0*/  @P4 FMUL.FTZ R225, R225, R232 ;  /* 0x000000e8e1e14220 */ /* 0x008fc60000410000 */
[----:B------:R-:W2:Y:S01]  /*5d00*/  SHFL.DOWN PT, R233, R228, 0x2, 0x1f ;  /* 0x08401f00e4e97f89 */ /* 0x000ea200000e0000 */
[----:B------:R-:W-:-:S03]  /*5d10*/  ISETP.GE.U32.AND P4, PT, R216, 0x1e, PT ;  /* 0x0000001ed800780c */ /* 0x000fc60003f86070 */
[----:B------:R-:W3:Y:S01]  /*5d20*/  SHFL.DOWN PT, R232, R225, 0x2, 0x1f ;  /* 0x08401f00e1e87f89 */ /* 0x000ee200000e0000 */
[----:B0-----:R-:W-:Y:S02]  /*5d30*/  @P3 FFMA.FTZ R204, R231, R211, R204 ;  /* 0x000000d3e7cc3223 */ /* 0x001fe400000100cc */
[----:B------:R-:W-:-:S04]  /*5d40*/  FMUL.FTZ R211, R108, R187 ;  /* 0x000000bb6cd37220 */ /* 0x000fc80000410000 */
[----:B------:R-:W-:Y:S01]  /*5d50*/  SHFL.UP PT, R204, R204, 0x1, RZ ;  /* 0x04200000cccc7989 */ /* 0x000fe200000e00ff */
[----:B-1----:R-:W-:Y:S01]  /*5d60*/  @P3 FMUL.FTZ R231, R231, R168 ;  /* 0x000000a8e7e73220 */ /* 0x002fe20000410000 */
[----:B------:R-:W-:Y:S02]  /*5d70*/  ISETP.GE.U32.AND P3, PT, R216, 0x1c, PT ;  /* 0x0000001cd800780c */ /* 0x000fe40003f66070 */
[----:B-----5:R-:W-:Y:S04]  /*5d80*/  SHFL.IDX PT, R168, R167, RZ, 0x1f ;  /* 0x00001fffa7a87589 */ /* 0x020fe800000e0000 */
[----:B------:R-:W0:Y:S01]  /*5d90*/  SHFL.UP PT, R231, R231, 0x1, RZ ;  /* 0x04200000e7e77989 */ /* 0x000e2200000e00ff */
[C---:B--2---:R-:W-:Y:S02]  /*5da0*/  @!P4 FFMA.FTZ R228, R225.reuse, R233, R228 ;  /* 0x000000e9e1e4c223 */ /* 0x044fe400000100e4 */
[----:B---3--:R-:W-:-:S03]  /*5db0*/  @!P4 FMUL.FTZ R225, R225, R232 ;  /* 0x000000e8e1e1c220 */ /* 0x008fc60000410000 */
[----:B------:R-:W1:Y:S04]  /*5dc0*/  SHFL.DOWN PT, R233, R228, 0x4, 0x1f ;  /* 0x08801f00e4e97f89 */ /* 0x000e6800000e0000 */
[----:B------:R-:W2:Y:S01]  /*5dd0*/  SHFL.DOWN PT, R232, R225, 0x4, 0x1f ;  /* 0x08801f00e1e87f89 */ /* 0x000ea200000e0000 */
[----:B0-----:R-:W-:Y:S01]  /*5de0*/  @P2 FFMA.FTZ R168, R231, R168, R204 ;  /* 0x000000a8e7a82223 */ /* 0x001fe200000100cc */
[----:B------:R-:W-:Y:S02]  /*5df0*/  ISETP.GE.U32.AND P2, PT, R216, 0x18, PT ;  /* 0x00000018d800780c */ /* 0x000fe40003f46070 */
[----:B------:R-:W-:Y:S01]  /*5e00*/  MOV R231, UR7 ;  /* 0x0000000700e77c02 */ /* 0x000fe20008000f00 */
[----:B------:R-:W-:-:S04]  /*5e10*/  FFMA.FTZ R176, R207, R168, R176 ;  /* 0x000000a8cfb07223 */ /* 0x000fc800000100b0 */
[-C--:B------:R-:W-:Y:S02]  /*5e20*/  FMUL.FTZ R169, R169, R176.reuse ;  /* 0x000000b0a9a97220 */ /* 0x080fe40000410000 */
[CC--:B------:R-:W-:Y:S02]  /*5e30*/  FFMA.FTZ R167, R184.reuse, R176.reuse, R211 ;  /* 0x000000b0b8a77223 */ /* 0x0c0fe400000100d3 */
[C---:B-1----:R-:W-:Y:S01]  /*5e40*/  @!P3 FFMA.FTZ R228, R225.reuse, R233, R228 ;  /* 0x000000e9e1e4b223 */ /* 0x042fe200000100e4 */
[----:B------:R-:W-:Y:S01]  /*5e50*/  MOV R233, UR37 ;  /* 0x0000002500e97c02 */ /* 0x000fe20008000f00 */
[----:B------:R-:W-:Y:S02]  /*5e60*/  FFMA.FTZ R229, R184, R176, R229 ;  /* 0x000000b0b8e57223 */ /* 0x000fe400000100e5 */
[----:B--2---:R-:W-:Y:S01]  /*5e70*/  @!P3 FMUL.FTZ R225, R225, R232 ;  /* 0x000000e8e1e1b220 */ /* 0x004fe20000410000 */
[----:B------:R-:W0:Y:S01]  /*5e80*/  SHFL.DOWN PT, R207, R228, 0x8, 0x1f ;  /* 0x09001f00e4cf7f89 */ /* 0x000e2200000e0000 */
[----:B------:R-:W-:-:S02]  /*5e90*/  FFMA.FTZ R168, R78, R169, RZ ;  /* 0x000000a94ea87223 */ /* 0x000fc400000100ff */
[----:B------:R-:W-:Y:S01]  /*5ea0*/  FMUL.FTZ R8, R8, R167 ;  /* 0x000000a708087220 */ /* 0x000fe20000410000 */
[----:B------:R-:W1:Y:S01]  /*5eb0*/  SHFL.DOWN PT, R232, R225, 0x8, 0x1f ;  /* 0x09001f00e1e87f89 */ /* 0x000e6200000e0000 */
[----:B------:R-:W-:Y:S02]  /*5ec0*/  FFMA.FTZ R180, R189, R229, R180 ;  /* 0x000000e5bdb47223 */ /* 0x000fe400000100b4 */
[----:B------:R-:W-:Y:S01]  /*5ed0*/  FFMA.FTZ R169, R77, R8, R168 ;  /* 0x000000084da97223 */ /* 0x000fe200000100a8 */
[----:B------:R-:W-:Y:S01]  /*5ee0*/  MOV R8, UR29 ;  /* 0x0000001d00087c02 */ /* 0x000fe20008000f00 */
[-C--:B------:R-:W-:Y:S02]  /*5ef0*/  FMUL.FTZ R9, R9, R180.reuse ;  /* 0x000000b409097220 */ /* 0x080fe40000410000 */
[----:B------:R-:W-:Y:S01]  /*5f00*/  FFMA.FTZ R6, R191, R180, R6 ;  /* 0x000000b4bf067223 */ /* 0x000fe20000010006 */
[----:B------:R-:W-:Y:S01]  /*5f10*/  ISETP.GE.OR P0, PT, R8, c[0x0][0x174], P0 ;  /* 0x00005d0008007a0c */ /* 0x000fe20000706670 */
[----:B------:R-:W-:Y:S01]  /*5f20*/  FFMA.FTZ R204, R76, R9, R169 ;  /* 0x000000094ccc7223 */ /* 0x000fe200000100a9 */
[----:B------:R-:W-:Y:S01]  /*5f30*/  HFMA2.MMA R9, -RZ, RZ, 0, 0 ;  /* 0x00000000ff097435 */ /* 0x000fe200000001ff */
[----:B------:R-:W-:Y:S01]  /*5f40*/  FMUL.FTZ R169, R106, R185 ;  /* 0x000000b96aa97220 */ /* 0x000fe20000410000 */
[----:B------:R-:W-:Y:S01]  /*5f50*/  MOV R8, 0x3f800000 ;  /* 0x3f80000000087802 */ /* 0x000fe20000000f00 */
[----:B------:R-:W-:-:S02]  /*5f60*/  FADD.FTZ R211, -R211, R167 ;  /* 0x000000a7d3d37221 */ /* 0x000fc40000010100 */
[----:B------:R-:W-:-:S04]  /*5f70*/  FFMA.FTZ R168, R191, R180, R169 ;  /* 0x000000b4bfa87223 */ /* 0x000fc800000100a9 */
[----:B------:R-:W-:Y:S02]  /*5f80*/  FMUL.FTZ R229, R183, R168 ;  /* 0x000000a8b7e57220 */ /* 0x000fe40000410000 */
[----:B------:R-:W-:Y:S01]  /*5f90*/  FFMA.FTZ R183, R174, R6, R7 ;  /* 0x00000006aeb77223 */ /* 0x000fe20000010007 */
[----:B------:R-:W-:Y:S01]  /*5fa0*/  @!P0 LDS.64 R8, [R231.X8+0x1b48] ;  /* 0x001b4800e7088984 */ /* 0x000fe20000008a00 */
[----:B------:R-:W-:Y:S01]  /*5fb0*/  FFMA.FTZ R229, R75, R229, R204 ;  /* 0x000000e54be57223 */ /* 0x000fe200000100cc */
[----:B------:R-:W-:Y:S01]  /*5fc0*/  ISETP.GE.U32.AND P0, PT, R216, 0x10, PT ;  /* 0x00000010d800780c */ /* 0x000fe20003f06070 */
[----:B------:R-:W-:Y:S01]  /*5fd0*/  FMUL.FTZ R164, R164, R183 ;  /* 0x000000b7a4a47220 */ /* 0x000fe20000410000 */
[----:B------:R-:W-:Y:S01]  /*5fe0*/  HFMA2.MMA R7, -RZ, RZ, 0, 0 ;  /* 0x00000000ff077435 */ /* 0x000fe200000001ff */
[C---:B0-----:R-:W-:Y:S01]  /*5ff0*/  @!P2 FFMA.FTZ R228, R225.reuse, R207, R228 ;  /* 0x000000cfe1e4a223 */ /* 0x041fe200000100e4 */
[----:B------:R-:W-:Y:S01]  /*6000*/  MOV R6, R132 ;  /* 0x0000008400067202 */ /* 0x000fe20000000f00 */
[----:B-1----:R-:W-:-:S02]  /*6010*/  @!P2 FMUL.FTZ R225, R225, R232 ;  /* 0x000000e8e1e1a220 */ /* 0x002fc40000410000 */
[----:B------:R-:W-:Y:S02]  /*6020*/  FFMA.FTZ R234, R74, R164, R229 ;  /* 0x000000a44aea7223 */ /* 0x000fe400000100e5 */
[----:B------:R-:W-:Y:S01]  /*6030*/  FFMA.FTZ R164, R188, R183, R227 ;  /* 0x000000b7bca47223 */ /* 0x000fe200000100e3 */
[----:B------:R-:W-:Y:S01]  /*6040*/  SHFL.DOWN PT, R232, R225, 0x10, 0x1f ;  /* 0x0a001f00e1e87f89 */ /* 0x000fe200000e0000 */
[----:B------:R-:W-:Y:S02]  /*6050*/  FMUL.FTZ R204, R104, R163 ;  /* 0x000000a368cc7220 */ /* 0x000fe40000410000 */
[----:B------:R-:W-:Y:S01]  /*6060*/  FFMA.FTZ R164, R195, R164, R206 ;  /* 0x000000a4c3a47223 */ /* 0x000fe200000100ce */
[----:B------:R-:W0:Y:S01]  /*6070*/  SHFL.DOWN PT, R227, R228, 0x10, 0x1f ;  /* 0x0a001f00e4e37f89 */ /* 0x000e2200000e0000 */
[----:B------:R-:W-:Y:S02]  /*6080*/  FFMA.FTZ R207, R188, R183, R204 ;  /* 0x000000b7bccf7223 */ /* 0x000fe400000100cc */
[----:B------:R-:W-:-:S02]  /*6090*/  FMUL.FTZ R206, R102, R161 ;  /* 0x000000a166ce7220 */ /* 0x000fc40000410000 */
[----:B------:R-:W-:Y:S02]  /*60a0*/  FMUL.FTZ R162, R162, R207 ;  /* 0x000000cfa2a27220 */ /* 0x000fe40000410000 */
[----:B------:R-:W-:-:S04]  /*60b0*/  IMAD.WIDE.U32 R6, R233, c[0x0][0x2b8], R6 ;  /* 0x0000ae00e9067a25 */ /* 0x000fc800078e0006 */
[----:B------:R-:W-:Y:S01]  /*60c0*/  FFMA.FTZ R229, R73, R162, R234 ;  /* 0x000000a249e57223 */ /* 0x000fe200000100ea */
[----:B------:R-:W-:Y:S01]  /*60d0*/  IADD3 R7, R7, UR18, RZ ;  /* 0x0000001207077c10 */ /* 0x000fe2000fffe0ff */
[-C--:B------:R-:W-:Y:S02]  /*60e0*/  FFMA.FTZ R162, R173, R164.reuse, R230 ;  /* 0x000000a4ada27223 */ /* 0x080fe400000100e6 */
[-C--:B------:R-:W-:Y:S02]  /*60f0*/  FMUL.FTZ R230, R209, R164.reuse ;  /* 0x000000a4d1e67220 */ /* 0x080fe40000410000 */
[----:B------:R-:W-:Y:S02]  /*6100*/  FFMA.FTZ R209, R173, R164, R206 ;  /* 0x000000a4add17223 */ /* 0x000fe400000100ce */
[----:B------:R-:W-:Y:S02]  /*6110*/  FFMA.FTZ R162, R194, R162, R215 ;  /* 0x000000a2c2a27223 */ /* 0x000fe400000100d7 */
[----:B------:R-:W-:-:S02]  /*6120*/  FFMA.FTZ R230, R72, R230, R229 ;  /* 0x000000e648e67223 */ /* 0x000fc400000100e5 */
[----:B------:R-:W-:Y:S02]  /*6130*/  FMUL.FTZ R215, R208, R209 ;  /* 0x000000d1d0d77220 */ /* 0x000fe40000410000 */
[C---:B0-----:R-:W-:Y:S02]  /*6140*/  @!P0 FFMA.FTZ R228, R225.reuse, R227, R228 ;  /* 0x000000e3e1e48223 */ /* 0x041fe400000100e4 */
[----:B------:R-:W-:Y:S01]  /*6150*/  @!P0 FMUL.FTZ R225, R225, R232 ;  /* 0x000000e8e1e18220 */ /* 0x000fe20000410000 */
[----:B------:R-:W-:Y:S01]  /*6160*/  SHFL.IDX PT, R227, R9, RZ, 0x1f ;  /* 0x00001fff09e37589 */ /* 0x000fe200000e0000 */
[----:B------:R-:W-:Y:S02]  /*6170*/  FMUL.FTZ R208, R100, R159 ;  /* 0x0000009f64d07220 */ /* 0x000fe40000410000 */
[----:B------:R-:W-:Y:S01]  /*6180*/  FFMA.FTZ R229, R71, R215, R230 ;  /* 0x000000d747e57223 */ /* 0x000fe200000100e6 */
[----:B------:R-:W-:Y:S01]  /*6190*/  SHFL.DOWN PT, R232, R228, 0x1, 0x1f ;  /* 0x08201f00e4e87f89 */ /* 0x000fe200000e0000 */
[----:B------:R-:W-:-:S02]  /*61a0*/  FMUL.FTZ R13, R13, R162 ;  /* 0x000000a20d0d7220 */ /* 0x000fc40000410000 */
[CC--:B------:R-:W-:Y:S01]  /*61b0*/  FFMA.FTZ R215, R199.reuse, R162.reuse, R208 ;  /* 0x000000a2c7d77223 */ /* 0x0c0fe200000100d0 */
[----:B------:R-:W0:Y:S01]  /*61c0*/  SHFL.DOWN PT, R231, R225, 0x1, 0x1f ;  /* 0x08201f00e1e77f89 */ /* 0x000e2200000e0000 */
[----:B------:R-:W-:Y:S02]  /*61d0*/  FFMA.FTZ R212, R199, R162, R212 ;  /* 0x000000a2c7d47223 */ /* 0x000fe400000100d4 */
[----:B------:R-:W-:Y:S02]  /*61e0*/  FFMA.FTZ R230, R70, R13, R229 ;  /* 0x0000000d46e67223 */ /* 0x000fe400000100e5 */
[----:B------:R-:W-:Y:S01]  /*61f0*/  FMUL.FTZ R12, R12, R215 ;  /* 0x000000d70c0c7220 */ /* 0x000fe20000410000 */
[----:B------:R-:W-:Y:S01]  /*6200*/  SHFL.IDX PT, R229, R225, RZ, 0x1f ;  /* 0x00001fffe1e57589 */ /* 0x000fe200000e0000 */
[----:B------:R-:W-:Y:S02]  /*6210*/  FFMA.FTZ R213, R198, R212, R213 ;  /* 0x000000d4c6d57223 */ /* 0x000fe400000100d5 */
[----:B------:R-:W-:-:S02]  /*6220*/  IMAD R234, R217, c[0x0][0x2c0], RZ ;  /* 0x0000b000d9ea7a24 */ /* 0x000fc400078e02ff */
[----:B------:R-:W-:Y:S02]  /*6230*/  FFMA.FTZ R233, R69, R12, R230 ;  /* 0x0000000c45e97223 */ /* 0x000fe400000100e6 */
[C---:B------:R-:W-:Y:S01]  /*6240*/  IMAD.WIDE.U32 R12, R135.reuse, c[0x0][0x2c0], R6 ;  /* 0x0000b000870c7a25 */ /* 0x040fe200078e0006 */
[----:B------:R1:W2:Y:S03]  /*6250*/  SHFL.IDX PT, R230, R228, RZ, 0x1f ;  /* 0x00001fffe4e67589 */ /* 0x0002a600000e0000 */
[-C--:B------:R-:W-:Y:S02]  /*6260*/  FMUL.FTZ R218, R218, R213.reuse ;  /* 0x000000d5dada7220 */ /* 0x080fe40000410000 */
[----:B------:R-:W-:Y:S02]  /*6270*/  FFMA.FTZ R6, R200, R213, R219 ;  /* 0x000000d5c8067223 */ /* 0x000fe400000100db */
[----:B------:R-:W-:-:S02]  /*6280*/  IMAD R235, R135, c[0x0][0x2c4], R234 ;  /* 0x0000b10087eb7a24 */ /* 0x000fc400078e02ea */
[----:B------:R-:W-:Y:S01]  /*6290*/  FFMA.FTZ R234, R68, R218, R233 ;  /* 0x000000da44ea7223 */ /* 0x000fe200000100e9 */
[----:B------:R-:W-:Y:S01]  /*62a0*/  MOV R233, UR30 ;  /* 0x0000001e00e97c02 */ /* 0x000fe20008000f00 */
[----:B------:R-:W-:Y:S01]  /*62b0*/  FFMA.FTZ R218, R202, R6, R221 ;  /* 0x00000006cada7223 */ /* 0x000fe200000100dd */
[----:B------:R-:W-:Y:S01]  /*62c0*/  IADD3 R221, R13, R235, RZ ;  /* 0x000000eb0ddd7210 */ /* 0x000fe20007ffe0ff */
[----:B------:R-:W-:Y:S01]  /*62d0*/  FMUL.FTZ R212, R98, R157 ;  /* 0x0000009d62d47220 */ /* 0x000fe20000410000 */
[C---:B------:R-:W-:Y:S01]  /*62e0*/  LEA R6, P2, R12.reuse, c[0x0][0x320], 0x2 ;  /* 0x0000c8000c067a11 */ /* 0x040fe200078410ff */
[----:B------:R-:W-:Y:S02]  /*62f0*/  FFMA.FTZ R224, R205, R218, R224 ;  /* 0x000000dacde07223 */ /* 0x000fe400000100e0 */
[----:B0-----:R-:W-:Y:S01]  /*6300*/  @P1 FFMA.FTZ R227, R231, R227, R232 ;  /* 0x000000e3e7e31223 */ /* 0x001fe200000100e8 */
[----:B------:R-:W-:Y:S01]  /*6310*/  LEA.HI.X R7, R12, c[0x0][0x324], R221, 0x2, P2 ;  /* 0x0000c9000c077a11 */ /* 0x000fe200010f14dd */
[----:B------:R-:W-:-:S02]  /*6320*/  FFMA.FTZ R226, R165, R224, R226 ;  /* 0x000000e0a5e27223 */ /* 0x000fc400000100e2 */
[----:B------:R-:W-:Y:S02]  /*6330*/  FFMA.FTZ R219, R200, R213, R212 ;  /* 0x000000d5c8db7223 */ /* 0x000fe400000100d4 */
[----:B------:R-:W-:Y:S02]  /*6340*/  FMUL.FTZ R224, R220, R226 ;  /* 0x000000e2dce07220 */ /* 0x000fe40000410000 */
[----:B------:R-:W-:Y:S02]  /*6350*/  FFMA.FTZ R220, R227, R222, R223 ;  /* 0x000000dee3dc7223 */ /* 0x000fe400000100df */
[----:B------:R-:W-:Y:S02]  /*6360*/  FMUL.FTZ R10, R10, R219 ;  /* 0x000000db0a0a7220 */ /* 0x000fe40000410000 */
[----:B------:R-:W-:Y:S02]  /*6370*/  FFMA.FTZ R210, R175, R220, R210 ;  /* 0x000000dcafd27223 */ /* 0x000fe400000100d2 */
[----:B------:R-:W-:Y:S01]  /*6380*/  FFMA.FTZ R13, R67, R10, R234 ;  /* 0x0000000a430d7223 */ /* 0x000fe200000100ea */
[----:B------:R-:W-:Y:S01]  /*6390*/  IADD3 R10, P0, R12, UR39, RZ ;  /* 0x000000270c0a7c10 */ /* 0x000fe2000ff1e0ff */
[----:B------:R-:W-:-:S02]  /*63a0*/  FMUL.FTZ R15, R15, R218 ;  /* 0x000000da0f0f7220 */ /* 0x000fc40000410000 */
[----:B------:R-:W-:Y:S02]  /*63b0*/  FFMA.FTZ R172, R165, R210, R172 ;  /* 0x000000d2a5ac7223 */ /* 0x000fe400000100ac */
[----:B------:R-:W-:Y:S01]  /*63c0*/  FFMA.FTZ R234, R66, R15, R13 ;  /* 0x0000000f42ea7223 */ /* 0x000fe2000001000d */
[----:B------:R-:W-:Y:S01]  /*63d0*/  MOV R13, UR22 ;  /* 0x00000016000d7c02 */ /* 0x000fe20008000f00 */
[----:B------:R-:W-:Y:S01]  /*63e0*/  FFMA.FTZ R170, R205, R172, R170 ;  /* 0x000000accdaa7223 */ /* 0x000fe200000100aa */
[----:B------:R-:W-:Y:S01]  /*63f0*/  MOV R15, UR22 ;  /* 0x00000016000f7c02 */ /* 0x000fe20008000f00 */
[----:B-1----:R-:W-:Y:S01]  /*6400*/  FMUL.FTZ R228, R96, R155 ;  /* 0x0000009b60e47220 */ /* 0x002fe20000410000 */
[----:B------:R-:W-:Y:S01]  /*6410*/  LEA R12, P2, R13, R6, 0x2 ;  /* 0x000000060d0c7211 */ /* 0x000fe200078410ff */
[----:B------:R-:W-:Y:S02]  /*6420*/  FFMA.FTZ R202, R202, R170, R203 ;  /* 0x000000aacaca7223 */ /* 0x000fe400000100cb */
[----:B------:R-:W-:Y:S01]  /*6430*/  FFMA.FTZ R225, R205, R218, R228 ;  /* 0x000000dacde17223 */ /* 0x000fe200000100e4 */
[----:B------:R-:W-:Y:S01]  /*6440*/  LEA.HI.X R13, R15, R7, R233, 0x2, P2 ;  /* 0x000000070f0d7211 */ /* 0x000fe200010f14e9 */
[----:B------:R-:W-:-:S02]  /*6450*/  FFMA.FTZ R200, R200, R202, R201 ;  /* 0x000000cac8c87223 */ /* 0x000fc400000100c9 */
[----:B------:R-:W-:Y:S02]  /*6460*/  FMUL.FTZ R14, R14, R225 ;  /* 0x000000e10e0e7220 */ /* 0x000fe40000410000 */
[----:B--2---:R-:W-:Y:S01]  /*6470*/  FFMA.FTZ R15, R229, R9, R230 ;  /* 0x00000009e50f7223 */ /* 0x004fe200000100e6 */
[----:B------:R-:W-:Y:S01]  /*6480*/  MOV R9, UR21 ;  /* 0x0000001500097c02 */ /* 0x000fe20008000f00 */
[----:B------:R-:W-:Y:S02]  /*6490*/  FFMA.FTZ R198, R198, R200, R171 ;  /* 0x000000c8c6c67223 */ /* 0x000fe400000100ab */
[----:B------:R-:W-:Y:S02]  /*64a0*/  FFMA.FTZ R233, R65, R14, R234 ;  /* 0x0000000e41e97223 */ /* 0x000fe400000100ea */
[----:B------:R-:W-:Y:S01]  /*64b0*/  FMUL.FTZ R14, R229, R8 ;  /* 0x00000008e50e7220 */ /* 0x000fe20000410000 */
[----:B------:R-:W-:Y:S01]  /*64c0*/  MOV R229, UR7 ;  /* 0x0000000700e57c02 */ /* 0x000fe20008000f00 */
[----:B------:R-:W-:Y:S01]  /*64d0*/  IMAD.WIDE.U32 R8, R9, c[0x0][0x2d0], R12 ;  /* 0x0000b40009087a25 */ /* 0x000fe200078e000c */
[----:B------:R-:W-:-:S03]  /*64e0*/  SHF.L.U32 R12, R132, 0x4, RZ ;  /* 0x00000004840c7819 */ /* 0x000fc600000006ff */
[----:B------:R-:W-:Y:S01]  /*64f0*/  FFMA.FTZ R196, R199, R198, R196 ;  /* 0x000000c6c7c47223 */ /* 0x000fe200000100c4 */
[----:B------:R-:W-:Y:S01]  /*6500*/  LEA.HI.SX32 R12, R12, R12, 0x1b ;  /* 0x0000000c0c0c7211 */ /* 0x000fe200078fdaff */
[----:B------:R-:W-:Y:S01]  /*6510*/  FMUL.FTZ R13, R176, UR20 ;  /* 0x00000014b00d7c20 */ /* 0x000fe20008410000 */
[----:B------:R0:W-:Y:S01]  /*6520*/  @!P5 STS.64 [R229.X8+0x1b48], R14 ;  /* 0x001b480ee500d388 */ /* 0x0001e20000008a00 */
[----:B------:R-:W-:Y:S02]  /*6530*/  FFMA.FTZ R222, R64, R224, R233 ;  /* 0x000000e040de7223 */ /* 0x000fe400000100e9 */
[----:B------:R-:W-:Y:S02]  /*6540*/  FMUL.FTZ R224, R167, UR20 ;  /* 0x00000014a7e07c20 */ /* 0x000fe40008410000 */
[----:B------:R-:W-:Y:S02]  /*6550*/  FFMA.FTZ R194, R194, R196, R197 ;  /* 0x000000c4c2c27223 */ /* 0x000fe400000100c5 */
[----:B------:R-:W-:-:S02]  /*6560*/  FMUL.FTZ R13, R78, R13 ;  /* 0x0000000d4e0d7220 */ /* 0x000fc40000410000 */
[----:B------:R-:W-:Y:S02]  /*6570*/  FADD.FTZ R169, -R169, R168 ;  /* 0x000000a8a9a97221 */ /* 0x000fe40000010100 */
[----:B------:R-:W-:Y:S01]  /*6580*/  FMUL.FTZ R168, R168, UR20 ;  /* 0x00000014a8a87c20 */ /* 0x000fe20008410000 */
[----:B------:R1:W-:Y:S01]  /*6590*/  STS [R12.X4+0x850], R13 ;  /* 0x0008500d0c007388 */ /* 0x0003e20000004800 */
[----:B0-----:R-:W-:Y:S02]  /*65a0*/  FMUL.FTZ R14, R207, UR20 ;  /* 0x00000014cf0e7c20 */ /* 0x001fe40008410000 */
[----:B------:R-:W-:Y:S02]  /*65b0*/  FMUL.FTZ R165, R77, R224 ;  /* 0x000000e04da57220 */ /* 0x000fe40000410000 */
[----:B------:R-:W-:Y:S02]  /*65c0*/  FFMA.FTZ R192, R173, R194, R192 ;  /* 0x000000c2adc07223 */ /* 0x000fe400000100c0 */
[----:B------:R-:W-:Y:S01]  /*65d0*/  FMUL.FTZ R15, R75, R168 ;  /* 0x000000a84b0f7220 */ /* 0x000fe20000410000 */
[----:B------:R0:W-:Y:S01]  /*65e0*/  STS [R12.X4+0x854], R165 ;  /* 0x000854a50c007388 */ /* 0x0001e20000004800 */
[----:B------:R-:W-:-:S02]  /*65f0*/  FMUL.FTZ R167, R180, UR20 ;  /* 0x00000014b4a77c20 */ /* 0x000fc40008410000 */
[----:B-1----:R-:W-:Y:S01]  /*6600*/  FMUL.FTZ R13, R73, R14 ;  /* 0x0000000e490d7220 */ /* 0x002fe20000410000 */
[----:B------:R1:W-:Y:S01]  /*6610*/  STS [R12.X4+0x85c], R15 ;  /* 0x00085c0f0c007388 */ /* 0x0003e20000004800 */
[----:B------:R-:W-:Y:S02]  /*6620*/  FMUL.FTZ R14, R209, UR20 ;  /* 0x00000014d10e7c20 */ /* 0x000fe40008410000 */
[----:B------:R-:W-:Y:S01]  /*6630*/  FFMA.FTZ R190, R195, R192, R190 ;  /* 0x000000c0c3be7223 */ /* 0x000fe200000100be */
[----:B------:R-:W-:Y:S01]  /*6640*/  STS [R12.X4+0x864], R13 ;  /* 0x0008640d0c007388 */ /* 0x000fe20000004800 */
[----:B------:R-:W-:Y:S02]  /*6650*/  FMUL.FTZ R167, R76, R167 ;  /* 0x000000a74ca77220 */ /* 0x000fe40000410000 */
[----:B0-----:R-:W-:Y:S02]  /*6660*/  FMUL.FTZ R165, R162, UR20 ;  /* 0x00000014a2a57c20 */ /* 0x001fe40008410000 */
[----:B------:R-:W-:Y:S01]  /*6670*/  FFMA.FTZ R188, R188, R190, R193 ;  /* 0x000000bebcbc7223 */ /* 0x000fe200000100c1 */
[----:B------:R0:W-:Y:S01]  /*6680*/  STS [R12.X4+0x858], R167 ;  /* 0x000858a70c007388 */ /* 0x0001e20000004800 */
[----:B-1----:R-:W-:-:S02]  /*6690*/  FMUL.FTZ R15, R71, R14 ;  /* 0x0000000e470f7220 */ /* 0x002fc40000410000 */
[----:B------:R-:W-:Y:S02]  /*66a0*/  FMUL.FTZ R14, R215, UR20 ;  /* 0x00000014d70e7c20 */ /* 0x000fe40008410000 */
[----:B------:R-:W-:Y:S01]  /*66b0*/  FMUL.FTZ R171, R213, UR20 ;  /* 0x00000014d5ab7c20 */ /* 0x000fe20008410000 */
[----:B------:R-:W-:Y:S01]  /*66c0*/  STS [R12.X4+0x86c], R15 ;  /* 0x00086c0f0c007388 */ /* 0x000fe20000004800 */
[----:B------:R-:W-:Y:S02]  /*66d0*/  FMUL.FTZ R165, R70, R165 ;  /* 0x000000a546a57220 */ /* 0x000fe40000410000 */
[----:B------:R-:W-:Y:S02]  /*66e0*/  FFMA.FTZ R174, R174, R188, R177 ;  /* 0x000000bcaeae7223 */ /* 0x000fe400000100b1 */
[----:B0-----:R-:W-:Y:S01]  /*66f0*/  FMUL.FTZ R167, R69, R14 ;  /* 0x0000000e45a77220 */ /* 0x001fe20000410000 */
[----:B------:R0:W-:Y:S01]  /*6700*/  STS [R12.X4+0x870], R165 ;  /* 0x000870a50c007388 */ /* 0x0001e20000004800 */
[----:B------:R-:W-:-:S02]  /*6710*/  FMUL.FTZ R171, R68, R171 ;  /* 0x000000ab44ab7220 */ /* 0x000fc40000410000 */
[----:B------:R-:W-:Y:S01]  /*6720*/  FFMA.FTZ R186, R191, R174, R186 ;  /* 0x000000aebfba7223 */ /* 0x000fe200000100ba */
[----:B------:R1:W-:Y:S01]  /*6730*/  STS [R12.X4+0x874], R167 ;  /* 0x000874a70c007388 */ /* 0x0003e20000004800 */
[----:B------:R-:W-:Y:S02]  /*6740*/  FMUL.FTZ R14, R219, UR20 ;  /* 0x00000014db0e7c20 */ /* 0x000fe40008410000 */
[----:B------:R-:W-:Y:S01]  /*6750*/  FMUL.FTZ R168, R225, UR20 ;  /* 0x00000014e1a87c20 */ /* 0x000fe20008410000 */
[----:B------:R2:W-:Y:S01]  /*6760*/  STS [R12.X4+0x878], R171 ;  /* 0x000878ab0c007388 */ /* 0x0005e20000004800 */
[----:B------:R-:W-:Y:S02]  /*6770*/  FFMA.FTZ R178, R189, R186, R178 ;  /* 0x000000babdb27223 */ /* 0x000fe400000100b2 */
[----:B0-----:R-:W-:Y:S02]  /*6780*/  FMUL.FTZ R165, R226, UR20 ;  /* 0x00000014e2a57c20 */ /* 0x001fe40008410000 */
[----:B------:R-:W-:-:S02]  /*6790*/  FMUL.FTZ R13, R67, R14 ;  /* 0x0000000e430d7220 */ /* 0x000fc40000410000 */
[----:B-1----:R-:W-:Y:S02]  /*67a0*/  FMUL.FTZ R167, R94, R153 ;  /* 0x000000995ea77220 */ /* 0x002fe40000410000 */
[----:B------:R-:W-:Y:S01]  /*67b0*/  FMUL.FTZ R15, R65, R168 ;  /* 0x000000a8410f7220 */ /* 0x000fe20000410000 */
[----:B------:R-:W-:Y:S01]  /*67c0*/  STS [R12.X4+0x87c], R13 ;  /* 0x00087c0d0c007388 */ /* 0x000fe20000004800 */
[----:B--2---:R-:W-:Y:S01]  /*67d0*/  FMUL.FTZ R171, R64, R165 ;  /* 0x000000a540ab7220 */ /* 0x004fe20000410000 */
[----:B------:R-:W-:Y:S01]  /*67e0*/  MOV R165, UR39 ;  /* 0x0000002700a57c02 */ /* 0x000fe20008000f00 */
[----:B------:R-:W-:Y:S01]  /*67f0*/  FFMA.FTZ R14, R175, R226, R167 ;  /* 0x000000e2af0e7223 */ /* 0x000fe200000100a7 */
[----:B------:R0:W-:Y:S01]  /*6800*/  STS [R12.X4+0x884], R15 ;  /* 0x0008840f0c007388 */ /* 0x0001e20000004800 */
[----:B------:R-:W-:Y:S01]  /*6810*/  FFMA.FTZ R184, R184, R178, R179 ;  /* 0x000000b2b8b87223 */ /* 0x000fe200000100b3 */
[----:B------:R-:W-:Y:S01]  /*6820*/  IADD3 R165, -R165, c[0x0][0x168], -R132 ;  /* 0x00005a00a5a57a10 */ /* 0x000fe20007ffe984 */
[----:B------:R-:W-:Y:S01]  /*6830*/  FMUL.FTZ R224, R11, R14 ;  /* 0x0000000e0be07220 */ /* 0x000fe20000410000 */
[----:B------:R-:W-:Y:S01]  /*6840*/  IADD3.X R11, R221, UR40, RZ, P0, !PT ;  /* 0x00000028dd0b7c10 */ /* 0x000fe200087fe4ff */
[----:B------:R-:W-:Y:S01]  /*6850*/  FFMA.FTZ R176, R109, -R166, R176 ;  /* 0x800000a66db07223 */ /* 0x000fe200000100b0 */
[----:B------:R-:W-:Y:S01]  /*6860*/  ISETP.GE.AND P0, PT, R165, 0x1, PT ;  /* 0x00000001a500780c */ /* 0x000fe20003f06270 */
[----:B------:R-:W-:Y:S01]  /*6870*/  FMUL.FTZ R203, R183, UR20 ;  /* 0x00000014b7cb7c20 */ /* 0x000fe20008410000 */
[----:B------:R1:W-:Y:S01]  /*6880*/  STS [R12.X4+0x888], R171 ;  /* 0x000888ab0c007388 */ /* 0x0003e20000004800 */
[----:B------:R-:W-:-:S02]  /*6890*/  FMUL.FTZ R201, R164, UR20 ;  /* 0x00000014a4c97c20 */ /* 0x000fc40008410000 */
[----:B0-----:R-:W-:Y:S02]  /*68a0*/  FMUL.FTZ R15, R184, R166 ;  /* 0x000000a6b80f7220 */ /* 0x001fe40000410000 */
[----:B------:R-:W-:Y:S02]  /*68b0*/  FMUL.FTZ R173, R218, UR20 ;  /* 0x00000014daad7c20 */ /* 0x000fe40008410000 */
[----:B------:R-:W-:Y:S02]  /*68c0*/  FADD.FTZ R167, -R167, R14 ;  /* 0x0000000ea7a77221 */ /* 0x000fe40000010100 */
[----:B------:R-:W-:Y:S02]  /*68d0*/  FMUL.FTZ R166, R14, UR20 ;  /* 0x000000140ea67c20 */ /* 0x000fe40008410000 */
[----:B------:R-:W-:Y:S02]  /*68e0*/  FMUL.FTZ R14, R178, R187 ;  /* 0x000000bbb20e7220 */ /* 0x000fe40000410000 */
[----:B------:R-:W-:-:S02]  /*68f0*/  FFMA.FTZ R13, R15, R176, RZ ;  /* 0x000000b00f0d7223 */ /* 0x000fc400000100ff */
[----:B------:R-:W-:Y:S02]  /*6900*/  FMUL.FTZ R203, R74, R203 ;  /* 0x000000cb4acb7220 */ /* 0x000fe40000410000 */
[----:B------:R-:W-:Y:S02]  /*6910*/  FMUL.FTZ R201, R72, R201 ;  /* 0x000000c948c97220 */ /* 0x000fe40000410000 */
[----:B------:R-:W-:Y:S01]  /*6920*/  FMUL.FTZ R173, R66, R173 ;  /* 0x000000ad42ad7220 */ /* 0x000fe20000410000 */
[----:B------:R0:W-:Y:S01]  /*6930*/  STS [R12.X4+0x860], R203 ;  /* 0x000860cb0c007388 */ /* 0x0001e20000004800 */
[----:B-1----:R-:W-:Y:S02]  /*6940*/  FMUL.FTZ R171, R63, R166 ;  /* 0x000000a63fab7220 */ /* 0x002fe40000410000 */
[-C--:B------:R-:W-:Y:S01]  /*6950*/  FFMA.FTZ R180, R107, -R181.reuse, R180 ;  /* 0x800000b56bb47223 */ /* 0x080fe200000100b4 */
[----:B------:R0:W-:Y:S01]  /*6960*/  STS [R12.X4+0x868], R201 ;  /* 0x000868c90c007388 */ /* 0x0001e20000004800 */
[----:B------:R-:W-:-:S02]  /*6970*/  FMUL.FTZ R181, R186, R181 ;  /* 0x000000b5bab57220 */ /* 0x000fc40000410000 */
[----:B------:R-:W-:Y:S01]  /*6980*/  FFMA.FTZ R13, R14, R211, R13 ;  /* 0x000000d30e0d7223 */ /* 0x000fe2000001000d */
[----:B------:R0:W-:Y:S01]  /*6990*/  STS [R12.X4+0x880], R173 ;  /* 0x000880ad0c007388 */ /* 0x0001e20000004800 */
[----:B------:R-:W-:Y:S02]  /*69a0*/  FMUL.FTZ R166, R174, R185 ;  /* 0x000000b9aea67220 */ /* 0x000fe40000410000 */
[----:B------:R-:W-:Y:S01]  /*69b0*/  FFMA.FTZ R13, R181, R180, R13 ;  /* 0x000000b4b50d7223 */ /* 0x000fe2000001000d */
[----:B------:R0:W-:Y:S01]  /*69c0*/  STS [R12.X4+0x88c], R171 ;  /* 0x00088cab0c007388 */ /* 0x0001e20000004800 */
[----:B------:R-:W-:Y:S02]  /*69d0*/  FFMA.FTZ R183, R105, -R182, R183 ;  /* 0x800000b669b77223 */ /* 0x000fe400000100b7 */
[----:B------:R-:W-:Y:S02]  /*69e0*/  FADD.FTZ R204, -R204, R207 ;  /* 0x000000cfcccc7221 */ /* 0x000fe40000010100 */
[----:B------:R-:W-:-:S02]  /*69f0*/  FADD.FTZ R206, -R206, R209 ;  /* 0x000000d1cece7221 */ /* 0x000fc40000010100 */
[----:B------:R-:W-:Y:S02]  /*6a00*/  FADD.FTZ R208, -R208, R215 ;  /* 0x000000d7d0d07221 */ /* 0x000fe40000010100 */
[----:B------:R-:W-:Y:S02]  /*6a10*/  FADD.FTZ R212, -R212, R219 ;  /* 0x000000dbd4d47221 */ /* 0x000fe40000010100 */
[----:B------:R-:W-:Y:S02]  /*6a20*/  FADD.FTZ R228, -R228, R225 ;  /* 0x000000e1e4e47221 */ /* 0x000fe40000010100 */
[----:B------:R-:W-:Y:S02]  /*6a30*/  FMUL.FTZ R182, R188, R182 ;  /* 0x000000b6bcb67220 */ /* 0x000fe40000410000 */
[----:B------:R-:W-:Y:S01]  /*6a40*/  FFMA.FTZ R168, R166, R169, R13 ;  /* 0x000000a9a6a87223 */ /* 0x000fe2000001000d */
[----:B------:R-:W-:Y:S06]  /*6a50*/  BAR.SYNC.DEFER_BLOCKING 0x0 ;  /* 0x0000000000007b1d */ /* 0x000fec0000010000 */
[----:B------:R-:W-:Y:S05]  /*6a60*/  @!P0 BRA `(.L_x_5000) ;  /* 0x000000b000008947 */ /* 0x000fea0003800000 */
[----:B0-----:R-:W-:Y:S01]  /*6a70*/  LEA.HI.SX32 R171, R132, R132, 0x1b ;  /* 0x0000008484ab7211 */ /* 0x001fe200078fdaff */
        /* <DEDUP_REMOVED lines=10> */
.L_x_5000:
[----:B0-----:R-:W-:Y:S05]  /*6b20*/  BSYNC B0 ;  /* 0x0000000000007941 */ /* 0x001fea0003800000 */
.L_x_4999:
[----:B------:R-:W-:Y:S01]  /*6b30*/  IADD3 R173, R132, 0x20, RZ ;  /* 0x0000002084ad7810 */ /* 0x000fe20007ffe0ff */
[----:B------:R-:W-:Y:S01]  /*6b40*/  FMUL.FTZ R163, R190, R163 ;  /* 0x000000a3bea37220 */ /* 0x000fe20000410000 */
[----:B------:R-:W-:Y:S01]  /*6b50*/  USHF.L.U64.HI UR20, UR8, 0x2, UR9 ;  /* 0x0000000208147899 */ /* 0x000fe20008010209 */
[----:B------:R-:W-:Y:S01]  /*6b60*/  FFMA.FTZ R168, R182, R183, R168 ;  /* 0x000000b7b6a87223 */ /* 0x000fe200000100a8 */
[----:B------:R-:W-:Y:S01]  /*6b70*/  LEA.HI.SX32 R173, R173, R132, 0x1b ;  /* 0x00000084adad7211 */ /* 0x000fe200078fdaff */
[-C--:B------:R-:W-:Y:S01]  /*6b80*/  FFMA.FTZ R164, R103, -R160.reuse, R164 ;  /* 0x800000a067a47223 */ /* 0x080fe200000100a4 */
[----:B------:R-:W-:Y:S01]  /*6b90*/  ULDC.64 UR18, c[0x0][0x2d0] ;  /* 0x0000b40000127ab9 */ /* 0x000fe20000000a00 */
[----:B------:R-:W-:Y:S01]  /*6ba0*/  FMUL.FTZ R11, R192, R160 ;  /* 0x000000a0c00b7220 */ /* 0x000fe20000410000 */
[----:B------:R-:W-:Y:S01]  /*6bb0*/  UIMAD UR18, UR20, UR18, URZ ;  /* 0x00000012141272a4 */ /* 0x000fe2000f8e023f */
[----:B------:R-:W-:Y:S01]  /*6bc0*/  FFMA.FTZ R168, R163, R204, R168 ;  /* 0x000000cca3a87223 */ /* 0x000fe200000100a8 */
[----:B------:R-:W0:Y:S01]  /*6bd0*/  LDS R173, [R173.X4+0x8d0] ;  /* 0x0008d000adad7984 */ /* 0x000e220000004800 */
[----:B------:R-:W-:Y:S01]  /*6be0*/  FMUL.FTZ R161, R194, R161 ;  /* 0x000000a1c2a17220 */ /* 0x000fe20000410000 */
[----:B------:R-:W-:Y:S01]  /*6bf0*/  UIMAD UR18, UR21, UR19, UR18 ;  /* 0x00000013151272a4 */ /* 0x000fe2000f8e0212 */
[----:B------:R-:W-:Y:S01]  /*6c00*/  FFMA.FTZ R168, R11, R164, R168 ;  /* 0x000000a40ba87223 */ /* 0x000fe200000100a8 */
[----:B------:R-:W-:Y:S01]  /*6c10*/  ISETP.GE.AND P0, PT, R165, 0x21, PT ;  /* 0x00000021a500780c */ /* 0x000fe20003f06270 */
[-C--:B------:R-:W-:Y:S01]  /*6c20*/  FFMA.FTZ R162, R101, -R158.reuse, R162 ;  /* 0x8000009e65a27223 */ /* 0x080fe200000100a2 */
[----:B------:R-:W-:Y:S01]  /*6c30*/  ULDC UR19, c[0x0][0x174] ;  /* 0x00005d0000137ab9 */ /* 0x000fe20000000800 */
[----:B------:R-:W-:Y:S01]  /*6c40*/  FMUL.FTZ R13, R196, R158 ;  /* 0x0000009ec40d7220 */ /* 0x000fe20000410000 */
[----:B------:R-:W-:Y:S01]  /*6c50*/  UIADD3 UR19, UR6, -UR19, URZ ;  /* 0x8000001306137290 */ /* 0x000fe2000fffe03f */
[----:B------:R-:W-:Y:S01]  /*6c60*/  FFMA.FTZ R168, R161, R206, R168 ;  /* 0x000000cea1a87223 */ /* 0x000fe200000100a8 */
[----:B------:R-:W-:Y:S01]  /*6c70*/  BSSY B0, `(.L_x_5001) ;  /* 0x0000021000007945 */ /* 0x000fe20003800000 */
[----:B------:R-:W-:Y:S01]  /*6c80*/  FMUL.FTZ R159, R198, R159 ;  /* 0x0000009fc69f7220 */ /* 0x000fe20000410000 */
[----:B------:R-:W-:Y:S01]  /*6c90*/  UIMAD UR19, UR19, -0x200, URZ ;  /* 0xfffffe00131378a4 */ /* 0x000fe2000f8e023f */
[----:B------:R-:W-:Y:S01]  /*6ca0*/  FFMA.FTZ R168, R13, R162, R168 ;  /* 0x000000a20da87223 */ /* 0x000fe200000100a8 */
[----:B------:R-:W-:Y:S01]  /*6cb0*/  IADD3 R9, R9, UR18, RZ ;  /* 0x0000001209097c10 */ /* 0x000fe2000fffe0ff */
[----:B------:R-:W-:-:S02]  /*6cc0*/  FFMA.FTZ R213, R99, -R156, R213 ;  /* 0x8000009c63d57223 */ /* 0x000fc400000100d5 */
[----:B------:R-:W-:Y:S01]  /*6cd0*/  FMUL.FTZ R156, R200, R156 ;  /* 0x0000009cc89c7220 */ /* 0x000fe20000410000 */
[----:B------:R-:W-:Y:S01]  /*6ce0*/  MOV R177, UR19 ;  /* 0x0000001300b17c02 */ /* 0x000fe20008000f00 */
[----:B------:R-:W-:Y:S02]  /*6cf0*/  FFMA.FTZ R168, R159, R208, R168 ;  /* 0x000000d09fa87223 */ /* 0x000fe400000100a8 */
[----:B------:R-:W-:Y:S02]  /*6d00*/  FMUL.FTZ R171, R63, R224 ;  /* 0x000000e03fab7220 */ /* 0x000fe40000410000 */
[----:B------:R-:W-:Y:S02]  /*6d10*/  FMUL.FTZ R157, R202, R157 ;  /* 0x0000009dca9d7220 */ /* 0x000fe40000410000 */
[----:B------:R-:W-:Y:S02]  /*6d20*/  FFMA.FTZ R168, R156, R213, R168 ;  /* 0x000000d59ca87223 */ /* 0x000fe400000100a8 */
[----:B------:R-:W-:-:S02]  /*6d30*/  FADD.FTZ R222, R222, R171 ;  /* 0x000000abdede7221 */ /* 0x000fc40000010000 */
[-C--:B------:R-:W-:Y:S02]  /*6d40*/  FFMA.FTZ R218, R97, -R154.reuse, R218 ;  /* 0x8000009a61da7223 */ /* 0x080fe400000100da */
[----:B------:R-:W-:Y:S02]  /*6d50*/  FMUL.FTZ R171, R170, R154 ;  /* 0x0000009aaaab7220 */ /* 0x000fe40000410000 */
[----:B------:R-:W-:Y:S02]  /*6d60*/  FFMA.FTZ R168, R157, R212, R168 ;  /* 0x000000d49da87223 */ /* 0x000fe400000100a8 */
[----:B------:R-:W-:Y:S02]  /*6d70*/  FMUL.FTZ R155, R172, R155 ;  /* 0x0000009bac9b7220 */ /* 0x000fe40000410000 */
[----:B------:R-:W-:Y:S02]  /*6d80*/  FFMA.FTZ R168, R171, R218, R168 ;  /* 0x000000daaba87223 */ /* 0x000fe400000100a8 */
[----:B------:R-:W-:-:S02]  /*6d90*/  FMUL.FTZ R12, R220, R153 ;  /* 0x00000099dc0c7220 */ /* 0x000fc40000410000 */
[-C--:B------:R-:W-:Y:S02]  /*6da0*/  FFMA.FTZ R226, R95, -R152.reuse, R226 ;  /* 0x800000985fe27223 */ /* 0x080fe400000100e2 */
[----:B------:R-:W-:Y:S02]  /*6db0*/  FMUL.FTZ R153, R210, R152 ;  /* 0x00000098d2997220 */ /* 0x000fe40000410000 */
[----:B------:R-:W-:Y:S02]  /*6dc0*/  FFMA.FTZ R168, R155, R228, R168 ;  /* 0x000000e49ba87223 */ /* 0x000fe400000100a8 */
[----:B------:R-:W-:Y:S02]  /*6dd0*/  FMUL.FTZ R175, R12, R167 ;  /* 0x000000a70caf7220 */ /* 0x000fe40000410000 */
[----:B------:R-:W-:Y:S02]  /*6de0*/  FFMA.FTZ R168, R153, R226, R168 ;  /* 0x000000e299a87223 */ /* 0x000fe400000100a8 */
[----:B------:R-:W-:Y:S01]  /*6df0*/  IMAD.WIDE R6, R177, 0x4, R6 ;  /* 0x00000004b1067825 */ /* 0x000fe200078e0206 */
[----:B------:R-:W-:-:S03]  /*6e00*/  IADD3 R177, R132, 0x60, RZ ;  /* 0x0000006084b17810 */ /* 0x000fc60007ffe0ff */
[----:B------:R-:W-:Y:S01]  /*6e10*/  FADD.FTZ R10, R168, R175 ;  /* 0x000000afa80a7221 */ /* 0x000fe20000010000 */
[----:B------:R-:W-:Y:S01]  /*6e20*/  IADD3 R175, R132, 0x40, RZ ;  /* 0x0000004084af7810 */ /* 0x000fe20007ffe0ff */
[----:B------:R-:W-:Y:S05]  /*6e30*/  @!P0 BRA `(.L_x_5002) ;  /* 0x0000004000008947 */ /* 0x000fea0003800000 */
[----:B0-----:R-:W-:-:S05]  /*6e40*/  MOV R179, UR21 ;  /* 0x0000001500b37c02 */ /* 0x001fca0008000f00 */
[----:B------:R-:W-:-:S05]  /*6e50*/  IMAD.WIDE.U32 R6, R179, c[0x0][0x2d0], R6 ;  /* 0x0000b400b3067a25 */ /* 0x000fca00078e0006 */
[----:B------:R-:W-:-:S05]  /*6e60*/  IADD3 R7, R7, UR18, RZ ;  /* 0x0000001207077c10 */ /* 0x000fca000fffe0ff */
[----:B------:R0:W-:Y:S02]  /*6e70*/  RED.E.ADD.F32.FTZ.RN.STRONG.GPU [R6.64+-0x780], R173 ;  /* 0xfff880ad0600798e */ /* 0x0001e4000c10e7a0 */
.L_x_5002:
[----:B0-----:R-:W-:Y:S05]  /*6e80*/  BSYNC B0 ;  /* 0x0000000000007941 */ /* 0x001fea0003800000 */
.L_x_5001:
        /* <DEDUP_REMOVED lines=14> */
.L_x_5004:
[----:B------:R-:W-:Y:S05]  /*6f70*/  BSYNC B0 ;  /* 0x0000000000007941 */ /* 0x000fea0003800000 */
.L_x_5003:
[----:B------:R-:W1:Y:S01]  /*6f80*/  LDS R177, [R177.X4+0x9d0] ;  /* 0x0009d000b1b17984 */ /* 0x000e620000004800 */
[----:B------:R-:W-:Y:S01]  /*6f90*/  BSSY B0, `(.L_x_5005) ;  /* 0x0000005000007945 */ /* 0x000fe20003800000 */
[----:B------:R-:W-:Y:S02]  /*6fa0*/  IADD3 R173, R132, 0xa0, RZ ;  /* 0x000000a084ad7810 */ /* 0x000fe40007ffe0ff */
[----:B------:R-:W-:Y:S01]  /*6fb0*/  LEA.HI.SX32 R7, R7, R132, 0x1b ;  /* 0x0000008407077211 */ /* 0x000fe200078fdaff */
[----:B------:R-:W-:Y:S05]  /*6fc0*/  @!P0 BRA `(.L_x_5006) ;  /* 0x0000001000008947 */ /* 0x000fea0003800000 */
[----:B-1----:R1:W-:Y:S02]  /*6fd0*/  RED.E.ADD.F32.FTZ.RN.STRONG.GPU [R8.64+-0x680], R177 ;  /* 0xfff980b10800798e */ /* 0x0023e4000c10e7a0 */
.L_x_5006:
[----:B------:R-:W-:Y:S05]  /*6fe0*/  BSYNC B0 ;  /* 0x0000000000007941 */ /* 0x000fea0003800000 */
.L_x_5005:
[----:B------:R-:W2:Y:S01]  /*6ff0*/  LDS R7, [R7.X4+0xa50] ;  /* 0x000a500007077984 */ /* 0x000ea20000004800 */
[----:B------:R-:W-:Y:S01]  /*7000*/  BSSY B0, `(.L_x_5007) ;  /* 0x0000005000007945 */ /* 0x000fe20003800000 */
[----:B0-----:R-:W-:-:S02]  /*7010*/  IADD3 R175, R132, 0xc0, RZ ;  /* 0x000000c084af7810 */ /* 0x001fc40007ffe0ff */
[----:B------:R-:W-:Y:S01]  /*7020*/  LEA.HI.SX32 R173, R173, R132, 0x1b ;  /* 0x00000084adad7211 */ /* 0x000fe200078fdaff */
[----:B------:R-:W-:Y:S05]  /*7030*/  @!P1 BRA `(.L_x_5008) ;  /* 0x0000001000009947 */ /* 0x000fea0003800000 */
[----:B--2---:R0:W-:Y:S02]  /*7040*/  RED.E.ADD.F32.FTZ.RN.STRONG.GPU [R8.64+-0x600], R7 ;  /* 0xfffa00070800798e */ /* 0x0041e4000c10e7a0 */
.L_x_5008:
[----:B------:R-:W-:Y:S05]  /*7050*/  BSYNC B0 ;  /* 0x0000000000007941 */ /* 0x000fea0003800000 */
.L_x_5007:
[----:B------:R-:W3:Y:S01]  /*7060*/  LDS R173, [R173.X4+0xad0] ;  /* 0x000ad000adad7984 */ /* 0x000ee20000004800 */
[----:B------:R-:W-:Y:S01]  /*7070*/  BSSY B0, `(.L_x_5009) ;  /* 0x0000005000007945 */ /* 0x000fe20003800000 */
[----:B0-2---:R-:W-:Y:S02]  /*7080*/  IADD3 R7, R132, 0xe0, RZ ;  /* 0x000000e084077810 */ /* 0x005fe40007ffe0ff */
[----:B------:R-:W-:Y:S01]  /*7090*/  LEA.HI.SX32 R175, R175, R132, 0x1b ;  /* 0x00000084afaf7211 */ /* 0x000fe200078fdaff */
[----:B------:R-:W-:Y:S05]  /*70a0*/  @!P2 BRA `(.L_x_5010) ;  /* 0x000000100000a947 */ /* 0x000fea0003800000 */
[----:B---3--:R0:W-:Y:S02]  /*70b0*/  RED.E.ADD.F32.FTZ.RN.STRONG.GPU [R8.64+-0x580], R173 ;  /* 0xfffa80ad0800798e */ /* 0x0081e4000c10e7a0 */
.L_x_5010:
[----:B------:R-:W-:Y:S05]  /*70c0*/  BSYNC B0 ;  /* 0x0000000000007941 */ /* 0x000fea0003800000 */
.L_x_5009:
[----:B------:R-:W2:Y:S01]  /*70d0*/  LDS R175, [R175.X4+0xb50] ;  /* 0x000b5000afaf7984 */ /* 0x000ea20000004800 */
[----:B------:R-:W-:Y:S01]  /*70e0*/  BSSY B0, `(.L_x_5011) ;  /* 0x0000005000007945 */ /* 0x000fe20003800000 */
[----:B0--3--:R-:W-:Y:S02]  /*70f0*/  IADD3 R173, R132, 0x100, RZ ;  /* 0x0000010084ad7810 */ /* 0x009fe40007ffe0ff */
[----:B------:R-:W-:Y:S01]  /*7100*/  LEA.HI.SX32 R7, R7, R132, 0x1b ;  /* 0x0000008407077211 */ /* 0x000fe200078fdaff */
[----:B------:R-:W-:Y:S05]  /*7110*/  @!P3 BRA `(.L_x_5012) ;  /* 0x000000100000b947 */ /* 0x000fea0003800000 */
[----:B--2---:R0:W-:Y:S02]  /*7120*/  RED.E.ADD.F32.FTZ.RN.STRONG.GPU [R8.64+-0x500], R175 ;  /* 0xfffb00af0800798e */ /* 0x0041e4000c10e7a0 */
.L_x_5012:
[----:B------:R-:W-:Y:S05]  /*7130*/  BSYNC B0 ;  /* 0x0000000000007941 */ /* 0x000fea0003800000 */
.L_x_5011:
[----:B------:R-:W3:Y:S01]  /*7140*/  LDS R7, [R7.X4+0xbd0] ;  /* 0x000bd00007077984 */ /* 0x000ee20000004800 */
[----:B------:R-:W-:Y:S01]  /*7150*/  BSSY B0, `(.L_x_5013) ;  /* 0x0000004000007945 */ /* 0x000fe20003800000 */
[----:B------:R-:W-:Y:S01]  /*7160*/  LEA.HI.SX32 R173, R173, R132, 0x1b ;  /* 0x00000084adad7211 */ /* 0x000fe200078fdaff */
[----:B------:R-:W-:Y:S05]  /*7170*/  @!P4 BRA `(.L_x_5014) ;  /* 0x000000100000c947 */ /* 0x000fea0003800000 */
[----:B---3--:R3:W-:Y:S02]  /*7180*/  RED.E.ADD.F32.FTZ.RN.STRONG.GPU [R8.64+-0x480], R7 ;  /* 0xfffb80070800798e */ /* 0x0087e4000c10e7a0 */
.L_x_5014:
[----:B------:R-:W-:Y:S05]  /*7190*/  BSYNC B0 ;  /* 0x0000000000007941 */ /* 0x000fea0003800000 */
.L_x_5013:
[----:B------:R-:W4:Y:S01]  /*71a0*/  LDS R173, [R173.X4+0xc50] ;  /* 0x000c5000adad7984 */ /* 0x000f220000004800 */
[----:B------:R-:W-:Y:S01]  /*71b0*/  BSSY B0, `(.L_x_5015) ;  /* 0x0000005000007945 */ /* 0x000fe20003800000 */
[----:B---3--:R-:W-:-:S02]  /*71c0*/  IADD3 R7, R132, 0x120, RZ ;  /* 0x0000012084077810 */ /* 0x008fc40007ffe0ff */
[----:B0-2---:R-:W-:Y:S01]  /*71d0*/  IADD3 R175, R132, 0x140, RZ ;  /* 0x0000014084af7810 */ /* 0x005fe20007ffe0ff */
[----:B------:R-:W-:Y:S05]  /*71e0*/  @!P5 BRA `(.L_x_5016) ;  /* 0x000000100000d947 */ /* 0x000fea0003800000 */
[----:B----4-:R0:W-:Y:S02]  /*71f0*/  RED.E.ADD.F32.FTZ.RN.STRONG.GPU [R8.64+-0x400], R173 ;  /* 0xfffc00ad0800798e */ /* 0x0101e4000c10e7a0 */
.L_x_5016:
[----:B------:R-:W-:Y:S05]  /*7200*/  BSYNC B0 ;  /* 0x0000000000007941 */ /* 0x000fea0003800000 */
.L_x_5015:
        /* <DEDUP_REMOVED lines=14> */
.L_x_5018:
[----:B------:R-:W-:Y:S05]  /*72f0*/  BSYNC B0 ;  /* 0x0000000000007941 */ /* 0x000fea0003800000 */
.L_x_5017:
[----:B------:R-:W2:Y:S01]  /*7300*/  LDS R175, [R175.X4+0xd50] ;  /* 0x000d5000afaf7984 */ /* 0x000ea20000004800 */
[----:B------:R-:W-:Y:S01]  /*7310*/  BSSY B0, `(.L_x_5019) ;  /* 0x0000005000007945 */ /* 0x000fe20003800000 */
[----:B0-----:R-:W-:-:S02]  /*7320*/  IADD3 R7, R132, 0x180, RZ ;  /* 0x0000018084077810 */ /* 0x001fc40007ffe0ff */
[----:B------:R-:W-:Y:S01]  /*7330*/  LEA.HI.SX32 R173, R173, R132, 0x1b ;  /* 0x00000084adad7211 */ /* 0x000fe200078fdaff */
[----:B------:R-:W-:Y:S05]  /*7340*/  @!P0 BRA `(.L_x_5020) ;  /* 0x0000001000008947 */ /* 0x000fea0003800000 */
[----:B--2---:R0:W-:Y:S02]  /*7350*/  RED.E.ADD.F32.FTZ.RN.STRONG.GPU [R8.64+-0x300], R175 ;  /* 0xfffd00af0800798e */ /* 0x0041e4000c10e7a0 */
.L_x_5020:
[----:B------:R-:W-:Y:S05]  /*7360*/  BSYNC B0 ;  /* 0x0000000000007941 */ /* 0x000fea0003800000 */
.L_x_5019:
[----:B------:R-:W3:Y:S01]  /*7370*/  LDS R173, [R173.X4+0xdd0] ;  /* 0x000dd000adad7984 */ /* 0x000ee20000004800 */
[----:B------:R-:W-:Y:S01]  /*7380*/  BSSY B0, `(.L_x_5021) ;  /* 0x0000005000007945 */ /* 0x000fe20003800000 */
[----:B------:R-:W-:Y:S02]  /*7390*/  IADD3 R165, R132, 0x1a0, RZ ;  /* 0x000001a084a57810 */ /* 0x000fe40007ffe0ff */
[----:B------:R-:W-:Y:S01]  /*73a0*/  LEA.HI.SX32 R7, R7, R132, 0x1b ;  /* 0x0000008407077211 */ /* 0x000fe200078fdaff */
[----:B------:R-:W-:Y:S05]  /*73b0*/  @!P1 BRA `(.L_x_5022) ;  /* 0x0000001000009947 */ /* 0x000fea0003800000 */
[----:B---3--:R3:W-:Y:S02]  /*73c0*/  RED.E.ADD.F32.FTZ.RN.STRONG.GPU [R8.64+-0x280], R173 ;  /* 0xfffd80ad0800798e */ /* 0x0087e4000c10e7a0 */
.L_x_5022:
[----:B------:R-:W-:Y:S05]  /*73d0*/  BSYNC B0 ;  /* 0x0000000000007941 */ /* 0x000fea0003800000 */
.L_x_5021:
[----:B------:R-:W4:Y:S01]  /*73e0*/  LDS R7, [R7.X4+0xe50] ;  /* 0x000e500007077984 */ /* 0x000f220000004800 */
[----:B------:R-:W-:Y:S01]  /*73f0*/  BSSY B0, `(.L_x_5023) ;  /* 0x0000005000007945 */ /* 0x000fe20003800000 */
[----:B---3--:R-:W-:Y:S02]  /*7400*/  IADD3 R173, R132, 0x1c0, RZ ;  /* 0x000001c084ad7810 */ /* 0x008fe40007ffe0ff */
[----:B------:R-:W-:Y:S01]  /*7410*/  LEA.HI.SX32 R165, R165, R132, 0x1b ;  /* 0x00000084a5a57211 */ /* 0x000fe200078fdaff */
[----:B------:R-:W-:Y:S05]  /*7420*/  @!P2 BRA `(.L_x_5024) ;  /* 0x000000100000a947 */ /* 0x000fea0003800000 */
[----:B----4-:R3:W-:Y:S02]  /*7430*/  RED.E.ADD.F32.FTZ.RN.STRONG.GPU [R8.64+-0x200], R7 ;  /* 0xfffe00070800798e */ /* 0x0107e4000c10e7a0 */
.L_x_5024:
[----:B------:R-:W-:Y:S05]  /*7440*/  BSYNC B0 ;  /* 0x0000000000007941 */ /* 0x000fea0003800000 */
.L_x_5023:
[----:B------:R-:W0:Y:S01]  /*7450*/  LDS R165, [R165.X4+0xed0] ;  /* 0x000ed000a5a57984 */ /* 0x000e220000004800 */
[----:B------:R-:W-:Y:S01]  /*7460*/  BSSY B0, `(.L_x_5025) ;  /* 0x0000005000007945 */ /* 0x000fe20003800000 */
[----:B---34-:R-:W-:-:S02]  /*7470*/  IADD3 R7, R132, 0x1e0, RZ ;  /* 0x000001e084077810 */ /* 0x018fc40007ffe0ff */
[----:B------:R-:W-:Y:S01]  /*7480*/  LEA.HI.SX32 R173, R173, R132, 0x1b ;  /* 0x00000084adad7211 */ /* 0x000fe200078fdaff */
[----:B------:R-:W-:Y:S05]  /*7490*/  @!P3 BRA `(.L_x_5026) ;  /* 0x000000100000b947 */ /* 0x000fea0003800000 */
[----:B0-----:R0:W-:Y:S02]  /*74a0*/  RED.E.ADD.F32.FTZ.RN.STRONG.GPU [R8.64+-0x180], R165 ;  /* 0xfffe80a50800798e */ /* 0x0011e4000c10e7a0 */
.L_x_5026:
[----:B------:R-:W-:Y:S05]  /*74b0*/  BSYNC B0 ;  /* 0x0000000000007941 */ /* 0x000fea0003800000 */
.L_x_5025:
[----:B------:R-:W3:Y:S01]  /*74c0*/  LDS R173, [R173.X4+0xf50] ;  /* 0x000f5000adad7984 */ /* 0x000ee20000004800 */
[----:B------:R-:W-:Y:S01]  /*74d0*/  BSSY B0, `(.L_x_5027) ;  /* 0x0000004000007945 */ /* 0x000fe20003800000 */
[----:B------:R-:W-:Y:S01]  /*74e0*/  LEA.HI.SX32 R7, R7, R132, 0x1b ;  /* 0x0000008407077211 */ /* 0x000fe200078fdaff */
[----:B------:R-:W-:Y:S05]  /*74f0*/  @!P4 BRA `(.L_x_5028) ;  /* 0x000000100000c947 */ /* 0x000fea0003800000 */
[----:B---3--:R3:W-:Y:S02]  /*7500*/  RED.E.ADD.F32.FTZ.RN.STRONG.GPU [R8.64+-0x100], R173 ;  /* 0xffff00ad0800798e */ /* 0x0087e4000c10e7a0 */
.L_x_5028:
[----:B------:R-:W-:Y:S05]  /*7510*/  BSYNC B0 ;  /* 0x0000000000007941 */ /* 0x000fea0003800000 */
.L_x_5027:
[----:B------:R-:W4:Y:S01]  /*7520*/  LDS R7, [R7.X4+0xfd0] ;  /* 0x000fd00007077984 */ /* 0x000f220000004800 */
[----:B------:R-:W-:Y:S01]  /*7530*/  BSSY B0, `(.L_x_5029) ;  /* 0x0000003000007945 */ /* 0x000fe20003800000 */
[----:B------:R-:W-:Y:S05]  /*7540*/  @!P5 BRA `(.L_x_5030) ;  /* 0x000000100000d947 */ /* 0x000fea0003800000 */
[----:B----4-:R4:W-:Y:S02]  /*7550*/  RED.E.ADD.F32.FTZ.RN.STRONG.GPU [R8.64+-0x80], R7 ;  /* 0xffff80070800798e */ /* 0x0109e4000c10e7a0 */
.L_x_5030:
[----:B------:R-:W-:Y:S05]  /*7560*/  BSYNC B0 ;  /* 0x0000000000007941 */ /* 0x000fea0003800000 */
.L_x_5029:
[----:B----4-:R-:W4:Y:S01]  /*7570*/  SHFL.DOWN PT, R7, R10, 0x1, 0x1f ;  /* 0x08201f000a077f89 */ /* 0x010f2200000e0000 */
[C---:B------:R-:W-:Y:S01]  /*7580*/  ISETP.GT.AND P0, PT, R130.reuse, 0x1e, PT ;  /* 0x0000001e8200780c */ /* 0x040fe20003f04270 */
[----:B------:R-:W-:Y:S01]  /*7590*/  FADD.FTZ R49, R155, R49 ;  /* 0x000000319b317221 */ /* 0x000fe20000010000 */
[----:B------:R-:W-:Y:S01]  /*75a0*/  ISETP.NE.AND P1, PT, R130, RZ, PT ;  /* 0x000000ff8200720c */ /* 0x000fe20003f25270 */
[----:B01-3--:R-:W0:Y:S01]  /*75b0*/  SHFL.DOWN PT, R9, R222, 0x1, 0x1f ;  /* 0x08201f00de097f89 */ /* 0x00be2200000e0000 */
[----:B------:R-:W-:Y:S01]  /*75c0*/  FADD.FTZ R48, R153, R48 ;  /* 0x0000003099307221 */ /* 0x000fe20000010000 */
[----:B------:R-:W-:Y:S01]  /*75d0*/  ISETP.NE.AND P2, PT, R132, RZ, PT ;  /* 0x000000ff8400720c */ /* 0x000fe20003f45270 */
[----:B------:R-:W-:Y:S01]  /*75e0*/  FADD.FTZ R54, R13, R54 ;  /* 0x000000360d367221 */ /* 0x000fe20000010000 */
[----:B------:R-:W-:Y:S01]  /*75f0*/  BSSY B0, `(.L_x_5031) ;  /* 0x0000073000007945 */ /* 0x000fe20003800000 */
[----:B------:R-:W-:-:S02]  /*7600*/  FMUL.FTZ R6, R151, R220 ;  /* 0x000000dc97067220 */ /* 0x000fc40000410000 */
[C---:B------:R-:W-:Y:S02]  /*7610*/  FMUL.FTZ R8, R151.reuse, R174 ;  /* 0x000000ae97087220 */ /* 0x040fe40000410000 */
[----:B------:R-:W-:Y:S02]  /*7620*/  FMUL.FTZ R167, R6, R167 ;  /* 0x000000a706a77220 */ /* 0x000fe40000410000 */
[C---:B------:R-:W-:Y:S02]  /*7630*/  FMUL.FTZ R6, R151.reuse, R200 ;  /* 0x000000c897067220 */ /* 0x040fe40000410000 */
[----:B------:R-:W-:Y:S02]  /*7640*/  FMUL.FTZ R169, R8, R169 ;  /* 0x000000a908a97220 */ /* 0x000fe40000410000 */
[----:B------:R-:W-:Y:S02]  /*7650*/  FMUL.FTZ R6, R6, R213 ;  /* 0x000000d506067220 */ /* 0x000fe40000410000 */
[----:B------:R-:W-:-:S02]  /*7660*/  FMUL.FTZ R8, R151, R178 ;  /* 0x000000b297087220 */ /* 0x000fc40000410000 */
[----:B------:R-:W-:Y:S02]  /*7670*/  FFMA.FTZ R6, R99, R200, R6 ;  /* 0x000000c863067223 */ /* 0x000fe40000010006 */
[----:B----4-:R-:W-:Y:S02]  /*7680*/  @!P0 FADD.FTZ R10, R10, R7 ;  /* 0x000000070a0a8221 */ /* 0x010fe40000010000 */
[----:B------:R-:W-:Y:S02]  /*7690*/  FADD.FTZ R41, R6, R41 ;  /* 0x0000002906297221 */ /* 0x000fe40000010000 */
[----:B0-----:R-:W-:Y:S01]  /*76a0*/  @!P0 FADD.FTZ R222, R222, R9 ;  /* 0x00000009dede8221 */ /* 0x001fe20000010000 */
[----:B------:R-:W0:Y:S01]  /*76b0*/  SHFL.DOWN PT, R7, R10, 0x2, 0x1f ;  /* 0x08401f000a077f89 */ /* 0x000e2200000e0000 */
[----:B------:R-:W-:Y:S01]  /*76c0*/  ISETP.GT.AND P0, PT, R130, 0x1d, PT ;  /* 0x0000001d8200780c */ /* 0x000fe20003f04270 */
[----:B------:R-:W-:Y:S02]  /*76d0*/  FMUL.FTZ R6, R151, R188 ;  /* 0x000000bc97067220 */ /* 0x000fe40000410000 */
[----:B------:R-:W1:Y:S01]  /*76e0*/  SHFL.DOWN PT, R9, R222, 0x2, 0x1f ;  /* 0x08401f00de097f89 */ /* 0x000e6200000e0000 */
[----:B------:R-:W-:-:S02]  /*76f0*/  FMUL.FTZ R211, R8, R211 ;  /* 0x000000d308d37220 */ /* 0x000fc40000410000 */
[----:B------:R-:W-:Y:S02]  /*7700*/  FMUL.FTZ R183, R6, R183 ;  /* 0x000000b706b77220 */ /* 0x000fe40000410000 */
        /* <DEDUP_REMOVED lines=8> */
[----:B0-----:R-:W-:Y:S02]  /*7790*/  @!P0 FADD.FTZ R10, R10, R7 ;  /* 0x000000070a0a8221 */ /* 0x001fe40000010000 */
[C---:B------:R-:W-:Y:S02]  /*77a0*/  FMUL.FTZ R7, R151.reuse, R172 ;  /* 0x000000ac97077220 */ /* 0x040fe40000410000 */
[----:B-1----:R-:W-:Y:S01]  /*77b0*/  @!P0 FADD.FTZ R222, R222, R9 ;  /* 0x00000009dede8221 */ /* 0x002fe20000010000 */
[----:B------:R-:W0:Y:S01]  /*77c0*/  SHFL.DOWN PT, R165, R10, 0x4, 0x1f ;  /* 0x08801f000aa57f89 */ /* 0x000e2200000e0000 */
[----:B------:R-:W-:Y:S01]  /*77d0*/  ISETP.GT.AND P0, PT, R130, 0x1b, PT ;  /* 0x0000001b8200780c */ /* 0x000fe20003f04270 */
[----:B------:R-:W-:-:S02]  /*77e0*/  FMUL.FTZ R9, R151, R210 ;  /* 0x000000d297097220 */ /* 0x000fc40000410000 */
[----:B------:R-:W1:Y:S01]  /*77f0*/  SHFL.DOWN PT, R173, R222, 0x4, 0x1f ;  /* 0x08801f00dead7f89 */ /* 0x000e6200000e0000 */
[----:B------:R-:W-:Y:S02]  /*7800*/  FADD.FTZ R52, R156, R52 ;  /* 0x000000349c347221 */ /* 0x000fe40000010000 */
[----:B------:R-:W-:Y:S02]  /*7810*/  FMUL.FTZ R226, R9, R226 ;  /* 0x000000e209e27220 */ /* 0x000fe40000410000 */
[----:B------:R-:W-:Y:S02]  /*7820*/  FMUL.FTZ R9, R7, R228 ;  /* 0x000000e407097220 */ /* 0x000fe40000410000 */
[----:B------:R-:W-:Y:S02]  /*7830*/  FMUL.FTZ R7, R151, R170 ;  /* 0x000000aa97077220 */ /* 0x000fe40000410000 */
[----:B------:R-:W-:Y:S02]  /*7840*/  FFMA.FTZ R153, R96, R172, R9 ;  /* 0x000000ac60997223 */ /* 0x000fe40000010009 */
[----:B------:R-:W-:-:S02]  /*7850*/  FMUL.FTZ R218, R7, R218 ;  /* 0x000000da07da7220 */ /* 0x000fc40000410000 */
[----:B------:R-:W-:Y:S02]  /*7860*/  FMUL.FTZ R7, R151, R202 ;  /* 0x000000ca97077220 */ /* 0x000fe40000410000 */
[----:B------:R-:W-:Y:S02]  /*7870*/  FADD.FTZ R44, R153, R44 ;  /* 0x0000002c992c7221 */ /* 0x000fe40000010000 */
[----:B------:R-:W-:Y:S02]  /*7880*/  FMUL.FTZ R9, R7, R212 ;  /* 0x000000d407097220 */ /* 0x000fe40000410000 */
[----:B------:R-:W-:Y:S02]  /*7890*/  FMUL.FTZ R7, R151, R198 ;  /* 0x000000c697077220 */ /* 0x000fe40000410000 */
[----:B0-----:R-:W-:Y:S02]  /*78a0*/  @!P0 FADD.FTZ R10, R10, R165 ;  /* 0x000000a50a0a8221 */ /* 0x001fe40000010000 */
[----:B------:R-:W-:-:S02]  /*78b0*/  FFMA.FTZ R153, R98, R202, R9 ;  /* 0x000000ca62997223 */ /* 0x000fc40000010009 */
[----:B-1----:R-:W-:Y:S01]  /*78c0*/  @!P0 FADD.FTZ R222, R222, R173 ;  /* 0x000000addede8221 */ /* 0x002fe20000010000 */
[----:B------:R-:W0:Y:S01]  /*78d0*/  SHFL.DOWN PT, R155, R10, 0x8, 0x1f ;  /* 0x09001f000a9b7f89 */ /* 0x000e2200000e0000 */
[----:B------:R-:W-:Y:S01]  /*78e0*/  ISETP.GT.AND P0, PT, R130, 0x17, PT ;  /* 0x000000178200780c */ /* 0x000fe20003f04270 */
[----:B------:R-:W-:Y:S02]  /*78f0*/  FMUL.FTZ R9, R7, R208 ;  /* 0x000000d007097220 */ /* 0x000fe40000410000 */
[----:B------:R-:W1:Y:S01]  /*7900*/  SHFL.DOWN PT, R165, R222, 0x8, 0x1f ;  /* 0x09001f00dea57f89 */ /* 0x000e6200000e0000 */
[----:B------:R-:W-:Y:S02]  /*7910*/  FMUL.FTZ R7, R151, R196 ;  /* 0x000000c497077220 */ /* 0x000fe40000410000 */
[----:B------:R-:W-:Y:S02]  /*7920*/  FADD.FTZ R42, R153, R42 ;  /* 0x0000002a992a7221 */ /* 0x000fe40000010000 */
        /* <DEDUP_REMOVED lines=8> */
[----:B0-----:R-:W-:Y:S02]  /*79b0*/  @!P0 FADD.FTZ R10, R10, R155 ;  /* 0x0000009b0a0a8221 */ /* 0x001fe40000010000 */
[----:B------:R-:W-:Y:S02]  /*79c0*/  FMUL.FTZ R7, R7, R204 ;  /* 0x000000cc07077220 */ /* 0x000fe40000410000 */
[----:B-1----:R-:W-:Y:S01]  /*79d0*/  @!P0 FADD.FTZ R222, R222, R165 ;  /* 0x000000a5dede8221 */ /* 0x002fe20000010000 */
[----:B------:R-:W0:Y:S01]  /*79e0*/  SHFL.DOWN PT, R153, R10, 0x10, 0x1f ;  /* 0x0a001f000a997f89 */ /* 0x000e2200000e0000 */
[----:B------:R-:W-:Y:S01]  /*79f0*/  ISETP.GT.AND P0, PT, R130, 0xf, PT ;  /* 0x0000000f8200780c */ /* 0x000fe20003f04270 */
[----:B------:R-:W-:Y:S02]  /*7a00*/  FADD.FTZ R38, R9, R38 ;  /* 0x0000002609267221 */ /* 0x000fe40000010000 */
[----:B------:R-:W1:Y:S01]  /*7a10*/  SHFL.DOWN PT, R155, R222, 0x10, 0x1f ;  /* 0x0a001f00de9b7f89 */ /* 0x000e6200000e0000 */
[----:B------:R-:W-:-:S02]  /*7a20*/  FFMA.FTZ R9, R104, R190, R7 ;  /* 0x000000be68097223 */ /* 0x000fc40000010007 */
[----:B------:R-:W-:Y:S02]  /*7a30*/  FFMA.FTZ R226, R95, R210, R226 ;  /* 0x000000d25fe27223 */ /* 0x000fe400000100e2 */
[----:B------:R-:W-:Y:S02]  /*7a40*/  FADD.FTZ R36, R9, R36 ;  /* 0x0000002409247221 */ /* 0x000fe40000010000 */
[C---:B------:R-:W-:Y:S02]  /*7a50*/  FMUL.FTZ R9, R151.reuse, R186 ;  /* 0x000000ba97097220 */ /* 0x040fe40000410000 */
[----:B------:R-:W-:Y:S02]  /*7a60*/  FMUL.FTZ R151, R151, R184 ;  /* 0x000000b897977220 */ /* 0x000fe40000410000 */
[----:B------:R-:W-:Y:S02]  /*7a70*/  FMUL.FTZ R9, R9, R180 ;  /* 0x000000b409097220 */ /* 0x000fe40000410000 */
        /* <DEDUP_REMOVED lines=8> */
[----:B------:R-:W-:-:S02]  /*7b00*/  FFMA.FTZ R184, R109, R184, R151 ;  /* 0x000000b86db87223 */ /* 0x000fc40000010097 */
[----:B------:R-:W-:Y:S01]  /*7b10*/  FADD.FTZ R45, R226, R45 ;  /* 0x0000002de22d7221 */ /* 0x000fe20000010000 */
[----:B------:R-:W-:Y:S01]  /*7b20*/  MOV R7, R222 ;  /* 0x000000de00077202 */ /* 0x000fe20000000f00 */
[----:B------:R-:W-:Y:S02]  /*7b30*/  FADD.FTZ R43, R218, R43 ;  /* 0x0000002bda2b7221 */ /* 0x000fe40000010000 */
[----:B------:R-:W-:Y:S02]  /*7b40*/  FADD.FTZ R53, R159, R53 ;  /* 0x000000359f357221 */ /* 0x000fe40000010000 */
[----:B------:R0:W-:Y:S01]  /*7b50*/  @!P1 STS.64 [0x1098], R6 ;  /* 0x00109806ff009388 */ /* 0x0001e20000000a00 */
        /* <DEDUP_REMOVED lines=18> */
[----:B0-----:R-:W-:Y:S02]  /*7c80*/  ULDC UR18, c[0x0][0x174] ;  /* 0x00005d0000127ab9 */ /* 0x001fe40000000800 */
[----:B------:R-:W-:Y:S02]  /*7c90*/  UISETP.NE.AND UP0, UPT, UR29, UR18, UPT ;  /* 0x000000121d00728c */ /* 0x000fe4000bf05270 */
[----:B------:R-:W-:-:S04]  /*7ca0*/  USHF.L.U32 UR18, UR7, 0x2, URZ ;  /* 0x0000000207127899 */ /* 0x000fc8000800063f */
[----:B------:R-:W-:-:S13]  /*7cb0*/  PLOP3.LUT P0, PT, PT, PT, UP0, 0x80, 0x0 ;  /* 0x000000000000781c */ /* 0x000fda0003f0f008 */
[----:B------:R-:W0:Y:S04]  /*7cc0*/  @P0 LDS R8, [UR18+0x2748] ;  /* 0x00274812ff080984 */ /* 0x000e280008000800 */
[----:B------:R-:W1:Y:S01]  /*7cd0*/  @P0 LDS R9, [UR18+0x2348] ;  /* 0x00234812ff090984 */ /* 0x000e620008000800 */
[----:B0-----:R-:W-:Y:S02]  /*7ce0*/  @P0 FADD.FTZ R7, R7, R8 ;  /* 0x0000000807070221 */ /* 0x001fe40000010000 */
[----:B-1----:R-:W-:-:S03]  /*7cf0*/  @P0 FADD.FTZ R6, R6, R9 ;  /* 0x0000000906060221 */ /* 0x002fc60000010000 */
[----:B------:R0:W-:Y:S04]  /*7d00*/  STS [UR18+0x2748], R7 ;  /* 0x00274807ff007988 */ /* 0x0001e80008000812 */
[----:B------:R0:W-:Y:S02]  /*7d10*/  STS [UR18+0x2348], R6 ;  /* 0x00234806ff007988 */ /* 0x0001e40008000812 */
.L_x_5032:
[----:B0-----:R-:W-:Y:S05]  /*7d20*/  BSYNC B0 ;  /* 0x0000000000007941 */ /* 0x001fea0003800000 */
.L_x_5031:
        /* <DEDUP_REMOVED lines=8> */
.L_x_4996:
[----:B------:R-:W-:Y:S01]  /*7db0*/  BAR.SYNC.DEFER_BLOCKING 0x0 ;  /* 0x0000000000007b1d */ /* 0x000fe20000010000 */
[----:B------:R-:W-:Y:S02]  /*7dc0*/  ISETP.NE.AND P6, PT, R132, RZ, PT ;  /* 0x000000ff8400720c */ /* 0x000fe40003fc5270 */
[----:B------:R-:W-:-:S03]  /*7dd0*/  MOV R0, UR31 ;  /* 0x0000001f00007c02 */ /* 0x000fc60008000f00 */
[----:B------:R-:W-:Y:S01]  /*7de0*/  ULDC.64 UR8, c[0x0][0x2d8] ;  /* 0x0000b60000087ab9 */ /* 0x000fe20000000a00 */
[----:B------:R-:W-:Y:S01]  /*7df0*/  BSSY B0, `(.L_x_5034) ;  /* 0x000003d000007945 */ /* 0x000fe20003800000 */
        /* <DEDUP_REMOVED lines=60> */
.L_x_5035:
[----:B------:R-:W-:Y:S05]  /*81c0*/  BSYNC B0 ;  /* 0x0000000000007941 */ /* 0x000fea0003800000 */
.L_x_5034:
        /* <DEDUP_REMOVED lines=12> */
[----:B0-----:R-:W-:Y:S01]  /*8290*/  FADD.FTZ R9, R31, R134 ;  /* 0x000000861f097221 */ /* 0x001fe20000010000 */
[----:B------:R-:W-:Y:S01]  /*82a0*/  ISETP.GE.AND P4, PT, R144, R59, PT ;  /* 0x0000003b9000720c */ /* 0x000fe20003f86270 */
[----:B------:R-:W-:Y:S01]  /*82b0*/  UIADD3.X UR18, UR30, UR18, UR19, UP0, !UPT ;  /* 0x000000121e127290 */ /* 0x000fe200087fe413 */
[----:B------:R-:W-:Y:S01]  /*82c0*/  MOV R7, UR7 ;  /* 0x0000000700077c02 */ /* 0x000fe20008000f00 */
[----:B------:R-:W-:Y:S01]  /*82d0*/  UIADD3 UR7, UR9, UR34, URZ ;  /* 0x0000002209077290 */ /* 0x000fe2000fffe03f */
[----:B------:R-:W-:Y:S02]  /*82e0*/  BSSY B0, `(.L_x_5036) ;  /* 0x0000060000007945 */ /* 0x000fe40003800000 */
[----:B------:R-:W-:-:S02]  /*82f0*/  LEA R6, P2, R7, R6, 0x2 ;  /* 0x0000000607067211 */ /* 0x000fc400078410ff */
[----:B------:R-:W-:-:S04]  /*8300*/  MOV R8, UR18 ;  /* 0x0000001200087c02 */ /* 0x000fc80008000f00 */
[----:B------:R-:W-:Y:S01]  /*8310*/  LEA.HI.X R7, R7, R0, R8, 0x2, P2 ;  /* 0x0000000007077211 */ /* 0x000fe200010f1408 */
[----:B------:R-:W-:Y:S01]  /*8320*/  FADD.FTZ R0, R9, R32 ;  /* 0x0000002009007221 */ /* 0x000fe20000010000 */
[----:B------:R-:W-:-:S03]  /*8330*/  ISETP.GE.AND P2, PT, R142, R59, PT ;  /* 0x0000003b8e00720c */ /* 0x000fc60003f46270 */
        /* <DEDUP_REMOVED lines=27> */
[----:B0-----:R-:W-:-:S05]  /*84f0*/  MOV R6, UR31 ;  /* 0x0000001f00067c02 */ /* 0x001fca0008000f00 */
        /* <DEDUP_REMOVED lines=11> */
[----:B---3--:R-:W-:-:S03]  /*85b0*/  FADD.FTZ R37, R36, R37 ;  /* 0x0000002524257221 */ /* 0x008fc60000010000 */
        /* <DEDUP_REMOVED lines=50> */
.L_x_5037:
[----:B------:R-:W-:Y:S05]  /*88e0*/  BSYNC B0 ;  /* 0x0000000000007941 */ /* 0x000fea0003800000 */
.L_x_5036:
        /* <DEDUP_REMOVED lines=19> */
[C---:B------:R-:W-:Y:S01]  /*8a20*/  LEA R4, P0, R5.reuse, R4, 0x2 ;  /* 0x0000000405047211 */ /* 0x040fe200078010ff */
        /* <DEDUP_REMOVED lines=32> */
[----:B------:R-:W-:-:S09]  /*8c30*/  PLOP3.LUT P1, PT, PT, PT, UP0, 0x80, 0x0 ;  /* 0x000000000000781c */ /* 0x000fd20003f2f008 */
[----:B------:R0:W-:Y:S01]  /*8c40*/  @!P0 STG.E [R4.64+0x580], R21 ;  /* 0x0005801504008986 */ /* 0x0001e2000c101920 */
[----:B------:R-:W-:-:S04]  /*8c50*/  IADD3 R131, P0, R131, -0x800, RZ ;  /* 0xfffff80083837810 */ /* 0x000fc80007f1e0ff */
[----:B------:R-:W-:Y:S01]  /*8c60*/  IADD3.X R129, R129, -0x1, RZ, P0, !PT ;  /* 0xffffffff81817810 */ /* 0x000fe200007fe4ff */
[----:B------:R-:W-:Y:S01]  /*8c70*/  @!P1 CALL.REL.NOINC `(.L_x_4990) ;  /* 0x0000001000009944 */ /* 0x000fe20003c00000 */
[----:B------:R-:W-:Y:S05]  /*8c80*/  BRA `(.L_x_5038) ;  /* 0xffff7d9000007947 */ /* 0x000fea000383ffff */
.L_x_4990:
[----:B------:R-:W-:Y:S02]  /*8c90*/  ISETP.NE.U32.AND P0, PT, RZ, c[0x0][0x328], PT ;  /* 0x0000ca00ff007a0c */ /* 0x000fe40003f05070 */
[----:B------:R-:W-:Y:S02]  /*8ca0*/  ISETP.NE.U32.AND P2, PT, RZ, c[0x0][0x348], PT ;  /* 0x0000d200ff007a0c */ /* 0x000fe40003f45070 */
[----:B------:R-:W-:Y:S02]  /*8cb0*/  ISETP.NE.AND.EX P1, PT, RZ, c[0x0][0x32c], PT, P0 ;  /* 0x0000cb00ff007a0c */ /* 0x000fe40003f25300 */
[----:B------:R-:W-:-:S11]  /*8cc0*/  ISETP.NE.AND.EX P0, PT, RZ, c[0x0][0x34c], PT, P2 ;  /* 0x0000d300ff007a0c */ /* 0x000fd60003f05320 */
[----:B------:R-:W-:Y:S05]  /*8cd0*/  @!P1 BRA `(.L_x_5039) ;  /* 0x0000016000009947 */ /* 0x000fea0003800000 */
[----:B------:R-:W3:Y:S01]  /*8ce0*/  SHFL.DOWN P1, R0, R133, 0x1, 0x1f ;  /* 0x08201f0085007f89 */ /* 0x000ee20000020000 */
[----:B------:R-:W-:Y:S03]  /*8cf0*/  BSSY B0, `(.L_x_5039) ;  /* 0x0000014000007945 */ /* 0x000fe60003800000 */
[----:B0-----:R-:W0:Y:S01]  /*8d00*/  S2R R6, SR_LANEID ;  /* 0x0000000000067919 */ /* 0x001e220000000000 */
[----:B---3--:R-:W-:Y:S01]  /*8d10*/  @P1 FADD R0, R0, R133 ;  /* 0x0000008500001221 */ /* 0x008fe20000000000 */
[----:B0-----:R-:W-:-:S04]  /*8d20*/  ISETP.NE.AND P2, PT, R6, RZ, PT ;  /* 0x000000ff0600720c */ /* 0x001fc80003f45270 */
[----:B------:R-:W0:Y:S04]  /*8d30*/  SHFL.DOWN P1, R3, R0, 0x2, 0x1f ;  /* 0x08401f0000037f89 */ /* 0x000e280000020000 */
[----:B------:R-:W3:Y:S01]  /*8d40*/  S2R R6, SR_TID.X ;  /* 0x0000000000067919 */ /* 0x000ee20000002100 */
[----:B0-----:R-:W-:-:S05]  /*8d50*/  @P1 FADD R3, R0, R3 ;  /* 0x0000000300031221 */ /* 0x001fca0000000000 */
[----:B------:R-:W0:Y:S02]  /*8d60*/  SHFL.DOWN P1, R2, R3, 0x4, 0x1f ;  /* 0x08801f0003027f89 */ /* 0x000e240000020000 */
[----:B0-----:R-:W-:-:S05]  /*8d70*/  @P1 FADD R2, R3, R2 ;  /* 0x0000000203021221 */ /* 0x001fca0000000000 */
[----:B------:R-:W0:Y:S02]  /*8d80*/  SHFL.DOWN P1, R5, R2, 0x8, 0x1f ;  /* 0x09001f0002057f89 */ /* 0x000e240000020000 */
[----:B0-----:R-:W-:-:S05]  /*8d90*/  @P1 FADD R5, R2, R5 ;  /* 0x0000000502051221 */ /* 0x001fca0000000000 */
[----:B------:R-:W0:Y:S02]  /*8da0*/  SHFL.DOWN P1, R4, R5, 0x10, 0x1f ;  /* 0x0a001f0005047f89 */ /* 0x000e240000020000 */
[----:B0-----:R-:W-:Y:S01]  /*8db0*/  @P1 FADD R4, R5, R4 ;  /* 0x0000000405041221 */ /* 0x001fe20000000000 */
[----:B---3--:R-:W-:-:S04]  /*8dc0*/  ISETP.NE.AND P1, PT, R6, RZ, PT ;  /* 0x000000ff0600720c */ /* 0x008fc80003f25270 */
[----:B------:R0:W-:Y:S04]  /*8dd0*/  @!P2 STS [0x1094], R4 ;  /* 0x00109404ff00a388 */ /* 0x0001e80000000800 */
[----:B------:R-:W-:Y:S06]  /*8de0*/  BAR.SYNC.DEFER_BLOCKING 0x0 ;  /* 0x0000000000007b1d */ /* 0x000fec0000010000 */
[----:B------:R-:W-:Y:S05]  /*8df0*/  @P1 BRA `(.L_x_5040) ;  /* 0x0000003000001947 */ /* 0x000fea0003800000 */
[----:B0-----:R-:W-:Y:S02]  /*8e00*/  MOV R2, UR12 ;  /* 0x0000000c00027c02 */ /* 0x001fe40008000f00 */
[----:B------:R-:W-:-:S05]  /*8e10*/  MOV R3, UR13 ;  /* 0x0000000d00037c02 */ /* 0x000fca0008000f00 */
[----:B------:R0:W-:Y:S02]  /*8e20*/  RED.E.ADD.F32.FTZ.RN.STRONG.GPU [R2.64], R4 ;  /* 0x000000040200798e */ /* 0x0001e4000c10e7a0 */
.L_x_5040:
[----:B0-----:R-:W-:Y:S05]  /*8e30*/  BSYNC B0 ;  /* 0x0000000000007941 */ /* 0x001fea0003800000 */
.L_x_5039:
        /* <DEDUP_REMOVED lines=20> */
[----:B0-----:R-:W-:Y:S02]  /*8f80*/  MOV R2, UR14 ;  /* 0x0000000e00027c02 */ /* 0x001fe40008000f00 */
[----:B------:R-:W-:-:S05]  /*8f90*/  MOV R3, UR15 ;  /* 0x0000000f00037c02 */ /* 0x000fca0008000f00 */
[----:B------:R0:W-:Y:S01]  /*8fa0*/  RED.E.ADD.F32.FTZ.RN.STRONG.GPU [R2.64], R7 ;  /* 0x000000070200798e */ /* 0x0001e2000c10e7a0 */
[----:B------:R-:W-:Y:S01]  /*8fb0*/  HFMA2.MMA R11, -RZ, RZ, 0, 0 ;  /* 0x00000000ff0b7435 */ /* 0x000fe200000001ff */
[----:B------:R-:W-:Y:S05]  /*8fc0*/  BRA `(.L_x_5043) ;  /* 0x0000001000007947 */ /* 0x000fea0003800000 */
.L_x_5042:
[----:B0-----:R-:W0:Y:S02]  /*8fd0*/  S2R R11, SR_TID.X ;  /* 0x00000000000b7919 */ /* 0x001e240000002100 */
.L_x_5043:
[----:B0-----:R-:W-:Y:S05]  /*8fe0*/  BSYNC B0 ;  /* 0x0000000000007941 */ /* 0x001fea0003800000 */
.L_x_5041:
[----:B------:R-:W-:-:S13]  /*8ff0*/  ISETP.GE.AND P0, PT, R11, c[0x0][0x16c], PT ;  /* 0x00005b000b007a0c */ /* 0x000fda0003f06270 */
        /* <DEDUP_REMOVED lines=11> */
.L_x_5044:
        /* <DEDUP_REMOVED lines=30> */
.L_x_5045:
        /* <DEDUP_REMOVED lines=15> */
.L_x_9077:


//--------------------- .text._Z25selective_scan_bwd_kernelI32Selective_Scan_bwd_kernel_traitsILi32ELi16ELb0ELb0ELb1ELb1ELb0EffEEv12SSMParamsBwd --------------------------
	.section	.text._Z25selective_scan_bwd_kernelI32Selective_Scan_bwd_kernel_traitsILi32ELi16ELb0ELb0ELb1ELb1ELb0EffEEv12SSMParamsBwd,"ax",@progbits
	.sectioninfo	@"SHI_REGISTERS=225"
	.align	128
        .global         _Z25selective_scan_bwd_kernelI32Selective_Scan_bwd_kernel_traitsILi32ELi16ELb0ELb0ELb1ELb1ELb0EffEEv12SSMParamsBwd
        .type           _Z25selective_scan_bwd_kernelI32Selective_Scan_bwd_kernel_traitsILi32ELi16ELb0ELb0ELb1ELb1ELb0EffEEv12SSMParamsBwd,@function
        .size           _Z25selective_scan_bwd_kernelI32Selective_Scan_bwd_kernel_traitsILi32ELi16ELb0ELb0ELb1ELb1ELb0EffEEv12SSMParamsBwd,(.L_x_9078 - _Z25selective_scan_bwd_kernelI32Selective_Scan_bwd_kernel_traitsILi32ELi16ELb0ELb0ELb1ELb1ELb0EffEEv12SSMParamsBwd)
        .other          _Z25selective_scan_bwd_kernelI32Selective_Scan_bwd_kernel_traitsILi32ELi16ELb0ELb0ELb1ELb1ELb0EffEEv12SSMParamsBwd,@"STO_CUDA_ENTRY STV_DEFAULT"
_Z25selective_scan_bwd_kernelI32Selective_Scan_bwd_kernel_traitsILi32ELi16ELb0ELb0ELb1ELb1ELb0EffEEv12SSMParamsBwd:
.text._Z25selective_scan_bwd_kernelI32Selective_Scan_bwd_kernel_traitsILi32ELi16ELb0ELb0ELb1ELb1ELb0EffEEv12SSMParamsBwd:
[----:B------:R-:W-:Y:S02]  /*0000*/  MOV R1, c[0x0][0x28] ;  /* 0x00000a0000017a02 */ /* 0x000fe40000000f00 */
[----:B------:R-:W0:Y:S01]  /*0010*/  S2R R137, SR_CTAID.Y ;  /* 0x0000000000897919 */ /* 0x000e220000002600 */
[----:B------:R-:W-:Y:S01]  /*0020*/  ISETP.NE.U32.AND P0, PT, RZ, c[0x0][0x250], PT ;  /* 0x00009400ff007a0c */ /* 0x000fe20003f05070 */
[----:B------:R-:W-:-:S03]  /*0030*/  ULDC.64 UR8, c[0x0][0x118] ;  /* 0x0000460000087ab9 */ /* 0x000fc60000000a00 */
[----:B------:R-:W-:Y:S02]  /*0040*/  ISETP.NE.AND.EX P0, PT, RZ, c[0x0][0x254], PT, P0 ;  /* 0x00009500ff007a0c */ /* 0x000fe40003f05300 */
[----:B0-----:R-:W-:-:S11]  /*0050*/  SHF.R.S32.HI R134, RZ, 0x1f, R137 ;  /* 0x0000001fff867819 */ /* 0x001fd60000011489 */
[----:B------:R-:W-:-:S04]  /*0060*/  @P0 LEA R4, P1, R137, c[0x0][0x250], 0x2 ;  /* 0x0000940089040a11 */ /* 0x000fc800078210ff */
[----:B------:R-:W-:Y:S02]  /*0070*/  @P0 LEA.HI.X R5, R137, c[0x0][0x254], R134, 0x2, P1 ;  /* 0x0000950089050a11 */ /* 0x000fe400008f1486 */
[----:B------:R-:W-:Y:S02]  /*0080*/  IABS R15, c[0x0][0x178] ;  /* 0x00005e00000f7a13 */ /* 0x000fe40000000000 */
[----:B------:R-:W-:Y:S01]  /*0090*/  ISETP.NE.U32.AND P1, PT, RZ, c[0x0][0x238], PT ;  /* 0x00008e00ff007a0c */ /* 0x000fe20003f25070 */
[----:B------:R0:W2:Y:S01]  /*00a0*/  @P0 LDG.E R10, [R4.64] ;  /* 0x00000008040a0981 */ /* 0x0000a2000c1e1900 */
[----:B------:R-:W1:Y:S01]  /*00b0*/  I2F.RP R0, R15 ;  /* 0x0000000f00007306 */ /* 0x000e620000209400 */
[----:B------:R-:W-:Y:S01]  /*00c0*/  HFMA2.MMA R132, -RZ, RZ, 0, 0 ;  /* 0x00000000ff847435 */ /* 0x000fe200000001ff */
[----:B------:R-:W-:-:S13]  /*00d0*/  ISETP.NE.AND.EX P1, PT, RZ, c[0x0][0x23c], PT, P1 ;  /* 0x00008f00ff007a0c */ /* 0x000fda0003f25310 */
[C---:B------:R-:W-:Y:S01]  /*00e0*/  @P1 LEA R2, P2, R137.reuse, c[0x0][0x238], 0x2 ;  /* 0x00008e0089021a11 */ /* 0x040fe200078410ff */
[----:B-1----:R-:W1:Y:S03]  /*00f0*/  MUFU.RCP R0, R0 ;  /* 0x0000000000007308 */ /* 0x002e660000001000 */
[----:B------:R-:W-:Y:S01]  /*0100*/  @P1 LEA.HI.X R3, R137, c[0x0][0x23c], R134, 0x2, P2 ;  /* 0x00008f0089031a11 */ /* 0x000fe200010f1486 */
[----:B------:R-:W3:Y:S04]  /*0110*/  S2R R135, SR_CTAID.X ;  /* 0x0000000000877919 */ /* 0x000ee80000002500 */
[----:B------:R4:W5:Y:S01]  /*0120*/  @P1 LDG.E R132, [R2.64] ;  /* 0x0000000802841981 */ /* 0x000962000c1e1900 */
[----:B------:R-:W-:Y:S01]  /*0130*/  MOV R128, c[0x0][0x174] ;  /* 0x00005d0000807a02 */ /* 0x000fe20000000f00 */
[----:B------:R-:W-:Y:S01]  /*0140*/  IMAD R14, R134, c[0x0][0x280], RZ ;  /* 0x0000a000860e7a24 */ /* 0x000fe200078e02ff */
[----:B------:R-:W-:Y:S01]  /*0150*/  ISETP.NE.AND P1, PT, RZ, c[0x0][0x178], PT ;  /* 0x00005e00ff007a0c */ /* 0x000fe20003f25270 */
[----:B------:R-:W-:Y:S01]  /*0160*/  UMOV UR4, URZ ;  /* 0x0000003f00047c82 */ /* 0x000fe20008000000 */
[C---:B------:R-:W-:Y:S01]  /*0170*/  ISETP.GE.AND P4, PT, R128.reuse, 0x1, PT ;  /* 0x000000018000780c */ /* 0x040fe20003f86270 */
[----:B------:R-:W-:Y:S01]  /*0180*/  HFMA2.MMA R126, -RZ, RZ, 0, 0 ;  /* 0x00000000ff7e7435 */ /* 0x000fe200000001ff */
[----:B------:R-:W-:-:S02]  /*0190*/  SHF.L.U32 R128, R128, 0x9, RZ ;  /* 0x0000000980807819 */ /* 0x000fc400000006ff */
[----:B-1----:R-:W-:Y:S02]  /*01a0*/  IADD3 R6, R0, 0xffffffe, RZ ;  /* 0x0ffffffe00067810 */ /* 0x002fe40007ffe0ff */
[----:B----4-:R-:W-:Y:S02]  /*01b0*/  IABS R2, R137 ;  /* 0x0000008900027213 */ /* 0x010fe40000000000 */
[----:B0-----:R0:W1:Y:S01]  /*01c0*/  F2I.FTZ.U32.TRUNC.NTZ R5, R6 ;  /* 0x0000000600057305 */ /* 0x001062000021f000 */
[----:B------:R-:W-:Y:S02]  /*01d0*/  LOP3.LUT R3, R137, c[0x0][0x178], RZ, 0x3c, !PT ;  /* 0x00005e0089037a12 */ /* 0x000fe400078e3cff */
[----:B------:R-:W-:Y:S02]  /*01e0*/  MOV R131, RZ ;  /* 0x000000ff00837202 */ /* 0x000fe40000000f00 */
[----:B------:R-:W-:Y:S02]  /*01f0*/  ISETP.GE.AND P2, PT, R3, RZ, PT ;  /* 0x000000ff0300720c */ /* 0x000fe40003f46270 */
[----:B---3--:R-:W-:-:S05]  /*0200*/  SHF.R.S32.HI R130, RZ, 0x1f, R135 ;  /* 0x0000001fff827819 */ /* 0x008fca0000011487 */
[C---:B0-----:R-:W-:Y:S02]  /*0210*/  IMAD R6, R130.reuse, c[0x0][0x1e0], RZ ;  /* 0x0000780082067a24 */ /* 0x041fe400078e02ff */
[C---:B------:R-:W-:Y:S01]  /*0220*/  IMAD R8, R130.reuse, c[0x0][0x278], RZ ;  /* 0x00009e0082087a24 */ /* 0x040fe200078e02ff */
[----:B-1----:R-:W-:Y:S01]  /*0230*/  IADD3 R4, RZ, -R5, RZ ;  /* 0x80000005ff047210 */ /* 0x002fe20007ffe0ff */
[C---:B------:R-:W-:Y:S02]  /*0240*/  IMAD R9, R135.reuse, c[0x0][0x1e4], R6 ;  /* 0x0000790087097a24 */ /* 0x040fe400078e0206 */
[----:B------:R-:W-:Y:S02]  /*0250*/  IMAD R12, R130, c[0x0][0x1b0], RZ ;  /* 0x00006c00820c7a24 */ /* 0x000fe400078e02ff */
[----:B------:R-:W-:Y:S01]  /*0260*/  IMAD R7, R4, R15, RZ ;  /* 0x0000000f04077224 */ /* 0x000fe200078e02ff */
[----:B------:R-:W-:Y:S01]  /*0270*/  MOV R4, RZ ;  /* 0x000000ff00047202 */ /* 0x000fe20000000f00 */
[----:B------:R-:W-:-:S02]  /*0280*/  IMAD R11, R135, c[0x0][0x27c], R8 ;  /* 0x00009f00870b7a24 */ /* 0x000fc400078e0208 */
[----:B------:R-:W-:Y:S02]  /*0290*/  IMAD R13, R135, c[0x0][0x1b4], R12 ;  /* 0x00006d00870d7a24 */ /* 0x000fe400078e020c */
[----:B------:R-:W-:-:S04]  /*02a0*/  IMAD.HI.U32 R4, R5, R7, R4 ;  /* 0x0000000705047227 */ /* 0x000fc800078e0004 */
[----:B------:R-:W-:Y:S02]  /*02b0*/  IMAD R12, R134, c[0x0][0x1e8], RZ ;  /* 0x00007a00860c7a24 */ /* 0x000fe400078e02ff */
[----:B------:R-:W-:-:S04]  /*02c0*/  IMAD.HI.U32 R133, R4, R2, RZ ;  /* 0x0000000204857227 */ /* 0x000fc800078e00ff */
[----:B------:R-:W-:Y:S01]  /*02d0*/  IMAD R4, R130, c[0x0][0x1d0], RZ ;  /* 0x0000740082047a24 */ /* 0x000fe200078e02ff */
[----:B------:R-:W-:Y:S01]  /*02e0*/  IADD3 R0, -R133, RZ, RZ ;  /* 0x000000ff85007210 */ /* 0x000fe20007ffe1ff */
[----:B------:R-:W-:Y:S02]  /*02f0*/  IMAD R12, R137, c[0x0][0x1ec], R12 ;  /* 0x00007b00890c7a24 */ /* 0x000fe400078e020c */
[----:B------:R-:W-:Y:S02]  /*0300*/  IMAD R7, R135, c[0x0][0x1d4], R4 ;  /* 0x0000750087077a24 */ /* 0x000fe400078e0204 */
[----:B------:R-:W-:Y:S02]  /*0310*/  IMAD R0, R15, R0, R2 ;  /* 0x000000000f007224 */ /* 0x000fe400078e0202 */
[----:B------:R-:W-:-:S03]  /*0320*/  IMAD.WIDE.U32 R2, R135, c[0x0][0x1d0], RZ ;  /* 0x0000740087027a25 */ /* 0x000fc600078e00ff */
[----:B------:R-:W-:Y:S01]  /*0330*/  ISETP.GT.U32.AND P5, PT, R15, R0, PT ;  /* 0x000000000f00720c */ /* 0x000fe20003fa4070 */
[----:B------:R-:W-:Y:S01]  /*0340*/  IMAD.WIDE.U32 R4, R135, c[0x0][0x1e0], RZ ;  /* 0x0000780087047a25 */ /* 0x000fe200078e00ff */
[----:B------:R-:W-:-:S03]  /*0350*/  IADD3 R3, R3, R7, RZ ;  /* 0x0000000703037210 */ /* 0x000fc60007ffe0ff */
[----:B------:R-:W-:Y:S01]  /*0360*/  IMAD.WIDE.U32 R6, R135, c[0x0][0x278], RZ ;  /* 0x00009e0087067a25 */ /* 0x000fe200078e00ff */
[----:B------:R-:W-:-:S03]  /*0370*/  IADD3 R5, R5, R9, RZ ;  /* 0x0000000905057210 */ /* 0x000fc60007ffe0ff */
[----:B------:R-:W-:Y:S01]  /*0380*/  IMAD.WIDE.U32 R8, R135, c[0x0][0x1b0], RZ ;  /* 0x00006c0087087a25 */ /* 0x000fe200078e00ff */
[----:B------:R-:W-:Y:S02]  /*0390*/  IADD3 R7, R7, R11, RZ ;  /* 0x0000000b07077210 */ /* 0x000fe40007ffe0ff */
[----:B------:R-:W-:Y:S01]  /*03a0*/  IADD3 R11, R128, -0x200, RZ ;  /* 0xfffffe00800b7810 */ /* 0x000fe20007ffe0ff */
[----:B------:R-:W-:Y:S01]  /*03b0*/  IMAD.WIDE.U32 R2, R137, c[0x0][0x1d8], R2 ;  /* 0x0000760089027a25 */ /* 0x000fe200078e0002 */
[-C--:B------:R-:W-:Y:S02]  /*03c0*/  @!P5 IADD3 R0, R0, -R15.reuse, RZ ;  /* 0x8000000f0000d210 */ /* 0x080fe40007ffe0ff */
[----:B------:R-:W-:Y:S01]  /*03d0*/  @!P5 IADD3 R133, R133, 0x1, RZ ;  /* 0x000000018585d810 */ /* 0x000fe20007ffe0ff */
[----:B------:R-:W-:Y:S01]  /*03e0*/  IMAD.WIDE.U32 R4, R137, c[0x0][0x1e8], R4 ;  /* 0x00007a0089047a25 */ /* 0x000fe200078e0004 */
[----:B------:R-:W-:Y:S02]  /*03f0*/  ISETP.GE.U32.AND P3, PT, R0, R15, PT ;  /* 0x0000000f0000720c */ /* 0x000fe40003f66070 */
[----:B------:R-:W-:Y:S01]  /*0400*/  IADD3 R9, R9, R13, RZ ;  /* 0x0000000d09097210 */ /* 0x000fe20007ffe0ff */
[----:B------:R-:W-:Y:S01]  /*0410*/  IMAD R0, R134, c[0x0][0x1d8], RZ ;  /* 0x0000760086007a24 */ /* 0x000fe200078e02ff */
[----:B------:R-:W-:Y:S01]  /*0420*/  SHF.R.S32.HI R13, RZ, 0x1f, R11 ;  /* 0x0000001fff0d7819 */ /* 0x000fe2000001140b */
[----:B------:R-:W-:Y:S01]  /*0430*/  IMAD.WIDE.U32 R6, R137, c[0x0][0x280], R6 ;  /* 0x0000a00089067a25 */ /* 0x000fe200078e0006 */
[----:B------:R-:W-:-:S03]  /*0440*/  IADD3 R15, P5, R11, R4, RZ ;  /* 0x000000040b0f7210 */ /* 0x000fc60007fbe0ff */
[----:B------:R-:W-:Y:S01]  /*0450*/  IMAD R0, R137, c[0x0][0x1dc], R0 ;  /* 0x0000770089007a24 */ /* 0x000fe200078e0200 */
[----:B------:R-:W-:-:S03]  /*0460*/  IADD3.X R4, R13, R5, R12, P5, !PT ;  /* 0x000000050d047210 */ /* 0x000fc60002ffe40c */
[----:B------:R-:W-:Y:S02]  /*0470*/  @P3 IADD3 R133, R133, 0x1, RZ ;  /* 0x0000000185853810 */ /* 0x000fe40007ffe0ff */
[----:B------:R-:W-:Y:S02]  /*0480*/  IADD3 R17, P3, R11, R2, RZ ;  /* 0x000000020b117210 */ /* 0x000fe40007f7e0ff */
[----:B------:R-:W-:Y:S02]  /*0490*/  @!P2 IADD3 R133, -R133, RZ, RZ ;  /* 0x000000ff8585a210 */ /* 0x000fe40007ffe1ff */
[----:B------:R-:W-:Y:S02]  /*04a0*/  @!P1 LOP3.LUT R133, RZ, c[0x0][0x178], RZ, 0x33, !PT ;  /* 0x00005e00ff859a12 */ /* 0x000fe400078e33ff */
[----:B------:R-:W-:Y:S01]  /*04b0*/  IADD3.X R2, R13, R3, R0, P3, !PT ;  /* 0x000000030d027210 */ /* 0x000fe20001ffe400 */
[----:B------:R-:W-:Y:S01]  /*04c0*/  IMAD R0, R137, c[0x0][0x284], R14 ;  /* 0x0000a10089007a24 */ /* 0x000fe200078e020e */
[----:B------:R-:W-:Y:S01]  /*04d0*/  LEA R16, P1, R17, c[0x0][0x240], 0x2 ;  /* 0x0000900011107a11 */ /* 0x000fe200078210ff */
[----:B------:R-:W-:Y:S01]  /*04e0*/  IMAD.WIDE.U32 R8, R133, c[0x0][0x1c8], R8 ;  /* 0x0000720085087a25 */ /* 0x000fe200078e0008 */
[----:B------:R-:W-:-:S02]  /*04f0*/  LEA R14, P2, R15, c[0x0][0x248], 0x2 ;  /* 0x000092000f0e7a11 */ /* 0x000fc400078410ff */
[----:B------:R-:W-:Y:S02]  /*0500*/  LEA.HI.X R17, R17, c[0x0][0x244], R2, 0x2, P1 ;  /* 0x0000910011117a11 */ /* 0x000fe400008f1402 */
[----:B------:R-:W-:Y:S02]  /*0510*/  IADD3 R12, P3, R11, R6, RZ ;  /* 0x000000060b0c7210 */ /* 0x000fe40007f7e0ff */
[----:B------:R-:W-:Y:S02]  /*0520*/  ISETP.NE.U32.AND P1, PT, RZ, c[0x0][0x260], PT ;  /* 0x00009800ff007a0c */ /* 0x000fe40003f25070 */
[----:B------:R-:W-:Y:S02]  /*0530*/  LEA.HI.X R15, R15, c[0x0][0x24c], R4, 0x2, P2 ;  /* 0x000093000f0f7a11 */ /* 0x000fe400010f1404 */
[----:B------:R-:W-:Y:S02]  /*0540*/  IADD3.X R7, R13, R7, R0, P3, !PT ;  /* 0x000000070d077210 */ /* 0x000fe40001ffe400 */
[----:B------:R-:W-:-:S02]  /*0550*/  LEA R3, P2, R12, c[0x0][0x308], 0x2 ;  /* 0x0000c2000c037a11 */ /* 0x000fc400078410ff */
[----:B------:R-:W-:Y:S02]  /*0560*/  ISETP.NE.AND.EX P1, PT, RZ, c[0x0][0x264], PT, P1 ;  /* 0x00009900ff007a0c */ /* 0x000fe40003f25310 */
[----:B------:R-:W-:Y:S02]  /*0570*/  SHF.R.S32.HI R200, RZ, 0x1f, R133 ;  /* 0x0000001fffc87819 */ /* 0x000fe40000011485 */
[----:B------:R-:W-:Y:S02]  /*0580*/  LEA.HI.X R12, R12, c[0x0][0x30c], R7, 0x2, P2 ;  /* 0x0000c3000c0c7a11 */ /* 0x000fe400010f1407 */
[----:B------:R-:W-:Y:S01]  /*0590*/  ISETP.NE.U32.AND P2, PT, RZ, c[0x0][0x328], PT ;  /* 0x0000ca00ff007a0c */ /* 0x000fe20003f45070 */
[----:B------:R-:W-:Y:S01]  /*05a0*/  IMAD R0, R200, c[0x0][0x1c8], RZ ;  /* 0x00007200c8007a24 */ /* 0x000fe200078e02ff */
[----:B------:R-:W-:Y:S01]  /*05b0*/  ISETP.NE.U32.AND P3, PT, RZ, c[0x0][0x348], PT ;  /* 0x0000d200ff007a0c */ /* 0x000fe20003f65070 */
[----:B------:R-:W-:Y:S01]  /*05c0*/  CS2R R6, SRZ ;  /* 0x0000000000067805 */ /* 0x000fe2000001ff00 */
[----:B------:R-:W-:Y:S01]  /*05d0*/  ISETP.NE.AND.EX P2, PT, RZ, c[0x0][0x32c], PT, P2 ;  /* 0x0000cb00ff007a0c */ /* 0x000fe20003f45320 */
[----:B------:R-:W-:Y:S01]  /*05e0*/  IMAD R5, R133, c[0x0][0x1cc], R0 ;  /* 0x0000730085057a24 */ /* 0x000fe200078e0200 */
[----:B------:R-:W-:Y:S01]  /*05f0*/  ISETP.NE.AND.EX P3, PT, RZ, c[0x0][0x34c], PT, P3 ;  /* 0x0000d300ff007a0c */ /* 0x000fe20003f65330 */
[----:B------:R-:W-:Y:S01]  /*0600*/  @P1 IMAD R0, R135, c[0x0][0x164], R137 ;  /* 0x0000590087001a24 */ /* 0x000fe200078e0289 */
[----:B------:R-:W-:-:S02]  /*0610*/  IADD3 R11, P5, R11, R8, RZ ;  /* 0x000000080b0b7210 */ /* 0x000fc40007fbe0ff */
[----:B------:R-:W-:Y:S01]  /*0620*/  IADD3 R2, R9, R5, RZ ;  /* 0x0000000509027210 */ /* 0x000fe20007ffe0ff */
[----:B------:R-:W-:Y:S01]  /*0630*/  @P1 IMAD R0, R0, c[0x0][0x174], RZ ;  /* 0x00005d0000001a24 */ /* 0x000fe200078e02ff */
[----:B------:R-:W-:Y:S01]  /*0640*/  CS2R R4, SRZ ;  /* 0x0000000000047805 */ /* 0x000fe2000001ff00 */
[----:B------:R-:W-:Y:S02]  /*0650*/  @P1 MOV R9, 0x8 ;  /* 0x0000000800091802 */ /* 0x000fe40000000f00 */
[----:B------:R-:W-:Y:S01]  /*0660*/  IADD3.X R2, R13, R2, RZ, P5, !PT ;  /* 0x000000020d027210 */ /* 0x000fe20002ffe4ff */
[----:B------:R-:W-:Y:S01]  /*0670*/  @P1 IMAD R0, R0, c[0x0][0x16c], RZ ;  /* 0x00005b0000001a24 */ /* 0x000fe200078e02ff */
[----:B------:R-:W-:Y:S02]  /*0680*/  LEA R127, P6, R11, c[0x0][0x230], 0x2 ;  /* 0x00008c000b7f7a11 */ /* 0x000fe400078c10ff */
[----:B------:R-:W-:Y:S01]  /*0690*/  @P3 LEA R4, P5, R137, c[0x0][0x348], 0x2 ;  /* 0x0000d20089043a11 */ /* 0x000fe200078a10ff */
[----:B------:R-:W-:Y:S01]  /*06a0*/  @P1 IMAD.WIDE R8, R0, R9, c[0x0][0x260] ;  /* 0x0000980000081625 */ /* 0x000fe200078e0209 */
[----:B------:R-:W-:Y:S01]  /*06b0*/  LEA.HI.X R125, R11, c[0x0][0x234], R2, 0x2, P6 ;  /* 0x00008d000b7d7a11 */ /* 0x000fe200030f1402 */
[----:B------:R-:W-:Y:S01]  /*06c0*/  @!P1 CS2R R8, SRZ ;  /* 0x0000000000089805 */ /* 0x000fe2000001ff00 */
[C---:B------:R-:W-:Y:S01]  /*06d0*/  @P3 LEA.HI.X R5, R137.reuse, c[0x0][0x34c], R134, 0x2, P5 ;  /* 0x0000d30089053a11 */ /* 0x040fe200028f1486 */
[----:B--2---:R0:W1:Y:S01]  /*06e0*/  @P0 R2UR UR4, R10 ;  /* 0x000000000a0403c2 */ /* 0x00406200000e0000 */
[----:B------:R-:W-:-:S04]  /*06f0*/  @P2 LEA R6, P0, R137, c[0x0][0x328], 0x2 ;  /* 0x0000ca0089062a11 */ /* 0x000fc800078010ff */
[----:B------:R-:W-:Y:S01]  /*0700*/  @P2 LEA.HI.X R7, R137, c[0x0][0x32c], R134, 0x2, P0 ;  /* 0x0000cb0089072a11 */ /* 0x000fe200000f1486 */
[----:B------:R-:W-:Y:S05]  /*0710*/  @!P4 BRA `(.L_x_5046) ;  /* 0x000087600000c947 */ /* 0x000fea0003800000 */
[----:B------:R-:W2:Y:S01]  /*0720*/  S2R R129, SR_TID.X ;  /* 0x0000000000817919 */ /* 0x000ea20000002100 */
[----:B------:R3:W4:Y:S01]  /*0730*/  R2UR UR13, R16 ;  /* 0x00000000100d73c2 */ /* 0x00072200000e0000 */
[----:B------:R-:W-:Y:S02]  /*0740*/  MOV R131, RZ ;  /* 0x000000ff00837202 */ /* 0x000fe40000000f00 */
[----:B------:R-:W0:Y:S01]  /*0750*/  S2R R124, SR_LANEID ;  /* 0x00000000007c7919 */ /* 0x000e220000000000 */
[----:B------:R-:W-:Y:S02]  /*0760*/  MOV R123, RZ ;  /* 0x000000ff007b7202 */ /* 0x000fe40000000f00 */
[----:B------:R-:W-:Y:S02]  /*0770*/  MOV R126, RZ ;  /* 0x000000ff007e7202 */ /* 0x000fe40000000f00 */
[----:B------:R3:W1:Y:S08]  /*0780*/  R2UR UR14, R17 ;  /* 0x00000000110e73c2 */ /* 0x00067000000e0000 */
[----:B------:R3:W0:Y:S01]  /*0790*/  R2UR UR11, R14 ;  /* 0x000000000e0b73c2 */ /* 0x00062200000e0000 */
[----:B--2---:R-:W-:-:S07]  /*07a0*/  SHF.L.U32 R122, R129, 0x4, RZ ;  /* 0x00000004817a7819 */ /* 0x004fce00000006ff */
[----:B------:R3:W2:Y:S01]  /*07b0*/  R2UR UR12, R15 ;  /* 0x000000000f0c73c2 */ /* 0x0006a200000e0000 */
[----:B------:R-:W-:-:S07]  /*07c0*/  LOP3.LUT R122, R122, 0xfffffe00, RZ, 0xc0, !PT ;  /* 0xfffffe007a7a7812 */ /* 0x000fce00078ec0ff */
[----:B------:R3:W0:Y:S08]  /*07d0*/  R2UR UR7, R3 ;  /* 0x00000000030773c2 */ /* 0x00063000000e0000 */
[----:B-1--4-:R3:W0:Y:S02]  /*07e0*/  R2UR UR10, R12 ;  /* 0x000000000c0a73c2 */ /* 0x01262400000e0000 */
.L_x_5121:
[----:B------:R-:W-:Y:S01]  /*07f0*/  IADD3 R121, -R123, c[0x0][0x174], RZ ;  /* 0x00005d007b797a10 */ /* 0x000fe20007ffe1ff */
[----:B------:R-:W-:Y:S01]  /*0800*/  BAR.SYNC.DEFER_BLOCKING 0x0 ;  /* 0x0000000000007b1d */ /* 0x000fe20000010000 */
[----:B0-----:R-:W-:Y:S01]  /*0810*/  LOP3.LUT R2, R122, 0x1f, R129, 0xf8, !PT ;  /* 0x0000001f7a027812 */ /* 0x001fe200078ef881 */
[----:B------:R-:W-:Y:S01]  /*0820*/  HFMA2.MMA R0, -RZ, RZ, 0, 0 ;  /* 0x00000000ff007435 */ /* 0x000fe200000001ff */
[----:B0-----:R-:W-:Y:S01]  /*0830*/  MOV R10, UR13 ;  /* 0x0000000d000a7c02 */ /* 0x001fe20008000f00 */
[----:B---3--:R-:W-:Y:S01]  /*0840*/  CS2R R12, SRZ ;  /* 0x00000000000c7805 */ /* 0x008fe2000001ff00 */
        /* <DEDUP_REMOVED lines=23> */
[----:B------:R0:W3:Y:S01]  /*09c0*/  @!P0 LDG.E R13, [R10.64] ;  /* 0x000000080a0d8981 */ /* 0x0000e2000c1e1900 */
[----:B------:R-:W-:Y:S02]  /*09d0*/  LOP3.LUT R144, R2, 0x100, RZ, 0xfc, !PT ;  /* 0x0000010002907812 */ /* 0x000fe400078efcff */
[----:B------:R-:W-:Y:S01]  /*09e0*/  ISETP.GE.AND P4, PT, R149, UR6, PT ;  /* 0x0000000695007c0c */ /* 0x000fe2000bf86270 */
[----:B------:R0:W4:Y:S01]  /*09f0*/  @!P2 LDG.E R0, [R10.64+0x80] ;  /* 0x000080080a00a981 */ /* 0x000122000c1e1900 */
[----:B------:R-:W-:Y:S02]  /*0a00*/  ISETP.GE.AND P0, PT, R146, UR6, PT ;  /* 0x0000000692007c0c */ /* 0x000fe4000bf06270 */
[----:B------:R-:W-:Y:S01]  /*0a10*/  ISETP.GE.AND P1, PT, R145, UR6, PT ;  /* 0x0000000691007c0c */ /* 0x000fe2000bf26270 */
[----:B--2---:R0:W2:Y:S01]  /*0a20*/  @!P6 LDG.E R14, [R10.64+0x280] ;  /* 0x000280080a0ee981 */ /* 0x0040a2000c1e1900 */
[----:B------:R-:W-:-:S02]  /*0a30*/  ISETP.GE.AND P2, PT, R144, UR6, PT ;  /* 0x0000000690007c0c */ /* 0x000fc4000bf46270 */
        /* <DEDUP_REMOVED lines=11> */
[C---:B------:R-:W-:Y:S02]  /*0af0*/  LOP3.LUT R138, R2.reuse, 0x1c0, RZ, 0xfc, !PT ;  /* 0x000001c0028a7812 */ /* 0x040fe400078efcff */
[----:B------:R-:W-:Y:S01]  /*0b00*/  LOP3.LUT R136, R2, 0x1e0, RZ, 0xfc, !PT ;  /* 0x000001e002887812 */ /* 0x000fe200078efcff */
[----:B------:R0:W2:Y:S01]  /*0b10*/  @!P1 LDG.E R16, [R10.64+0x380] ;  /* 0x000380080a109981 */ /* 0x0000a2000c1e1900 */
[----:B------:R-:W-:Y:S02]  /*0b20*/  ISETP.GE.AND P3, PT, R141, UR6, PT ;  /* 0x000000068d007c0c */ /* 0x000fe4000bf66270 */
[----:B------:R-:W-:Y:S01]  /*0b30*/  ISETP.GE.AND P4, PT, R140, UR6, PT ;  /* 0x000000068c007c0c */ /* 0x000fe2000bf86270 */
[----:B------:R0:W2:Y:S01]  /*0b40*/  @!P2 LDG.E R21, [R10.64+0x400] ;  /* 0x000400080a15a981 */ /* 0x0000a2000c1e1900 */
[----:B------:R-:W-:-:S02]  /*0b50*/  ISETP.GE.AND P0, PT, R139, UR6, PT ;  /* 0x000000068b007c0c */ /* 0x000fc4000bf06270 */
        /* <DEDUP_REMOVED lines=10> */
[----:B------:R0:W2:Y:S01]  /*0c00*/  @!P2 LDG.E R24, [R10.64+0x780] ;  /* 0x000780080a18a981 */ /* 0x0000a2000c1e1900 */
        /* <DEDUP_REMOVED lines=30> */
[----:B------:R-:W-:-:S02]  /*0df0*/  MOV R10, UR11 ;  /* 0x0000000b000a7c02 */ /* 0x000fc40008000f00 */
[----:B------:R-:W-:-:S05]  /*0e00*/  MOV R11, UR12 ;  /* 0x0000000c000b7c02 */ /* 0x000fca0008000f00 */
[C---:B------:R-:W-:Y:S01]  /*0e10*/  IMAD.WIDE R10, R2.reuse, 0x4, R10 ;  /* 0x00000004020a7825 */ /* 0x040fe200078e020a */
[----:B------:R-:W-:Y:S02]  /*0e20*/  ISETP.GE.AND P1, PT, R151, UR6, PT ;  /* 0x0000000697007c0c */ /* 0x000fe4000bf26270 */
[----:B------:R-:W-:Y:S02]  /*0e30*/  ISETP.GE.AND P2, PT, R2, UR6, PT ;  /* 0x0000000602007c0c */ /* 0x000fe4000bf46270 */
[----:B------:R-:W-:Y:S02]  /*0e40*/  ISETP.GE.AND P3, PT, R148, UR6, PT ;  /* 0x0000000694007c0c */ /* 0x000fe4000bf66270 */
[----:B------:R-:W-:Y:S02]  /*0e50*/  ISETP.GE.AND P4, PT, R149, UR6, PT ;  /* 0x0000000695007c0c */ /* 0x000fe4000bf86270 */
[----:B------:R-:W-:Y:S02]  /*0e60*/  ISETP.GE.AND P5, PT, R147, UR6, PT ;  /* 0x0000000693007c0c */ /* 0x000fe4000bfa6270 */
[----:B------:R-:W-:Y:S01]  /*0e70*/  ISETP.GE.AND P6, PT, R146, UR6, PT ;  /* 0x0000000692007c0c */ /* 0x000fe2000bfc6270 */
[----:B---3--:R0:W-:Y:S04]  /*0e80*/  STS [R120.X4], R13 ;  /* 0x0000000d78007388 */ /* 0x0081e80000004800 */
[----:B----4-:R-:W-:Y:S01]  /*0e90*/  STS [R119.X4+0x80], R0 ;  /* 0x0000800077007388 */ /* 0x010fe20000004800 */
[----:B0-----:R-:W-:-:S04]  /*0ea0*/  IADD3 R13, R124, 0x100, RZ ;  /* 0x000001007c0d7810 */ /* 0x001fc80007ffe0ff */
[----:B------:R-:W-:Y:S01]  /*0eb0*/  LEA.HI.SX32 R112, R13, R124, 0x1b ;  /* 0x0000007c0d707211 */ /* 0x000fe200078fdaff */
[----:B--2---:R-:W-:Y:S01]  /*0ec0*/  STS [R118.X4+0x100], R15 ;  /* 0x0001000f76007388 */ /* 0x004fe20000004800 */
[----:B------:R-:W-:-:S03]  /*0ed0*/  IADD3 R13, R124, 0x1c0, RZ ;  /* 0x000001c07c0d7810 */ /* 0x000fc60007ffe0ff */
[----:B------:R-:W-:Y:S04]  /*0ee0*/  STS [R117.X4+0x180], R12 ;  /* 0x0001800c75007388 */ /* 0x000fe80000004800 */
[----:B------:R-:W-:Y:S04]  /*0ef0*/  STS [R116.X4+0x200], R17 ;  /* 0x0002001174007388 */ /* 0x000fe80000004800 */
[----:B------:R0:W-:Y:S01]  /*0f00*/  STS [R115.X4+0x280], R14 ;  /* 0x0002800e73007388 */ /* 0x0001e20000004800 */
[----:B------:R-:W-:-:S03]  /*0f10*/  LEA.HI.SX32 R106, R13, R124, 0x1b ;  /* 0x0000007c0d6a7211 */ /* 0x000fc600078fdaff */
        /* <DEDUP_REMOVED lines=30> */
[----:B------:R-:W-:-:S04]  /*1100*/  HFMA2.MMA R13, -RZ, RZ, 0, 0 ;  /* 0x00000000ff0d7435 */ /* 0x000fc800000001ff */
[----:B------:R-:W4:Y:S01]  /*1110*/  @!P0 LDG.E R15, [R10.64+0x100] ;  /* 0x000100080a0f8981 */ /* 0x000f22000c1e1900 */
[----:B------:R-:W-:Y:S01]  /*1120*/  ISETP.GE.AND P0, PT, R145, UR6, PT ;  /* 0x0000000691007c0c */ /* 0x000fe2000bf06270 */
[----:B--2---:R-:W-:Y:S01]  /*1130*/  CS2R R20, SRZ ;  /* 0x0000000000147805 */ /* 0x004fe2000001ff00 */
[----:B------:R-:W-:Y:S01]  /*1140*/  MOV R0, RZ ;  /* 0x000000ff00007202 */ /* 0x000fe20000000f00 */
[----:B------:R-:W-:Y:S02]  /*1150*/  CS2R R16, SRZ ;  /* 0x0000000000107805 */ /* 0x000fe4000001ff00 */
[----:B------:R-:W2:Y:S04]  /*1160*/  @!P2 LDG.E R13, [R10.64] ;  /* 0x000000080a0da981 */ /* 0x000ea8000c1e1900 */
[----:B------:R-:W4:Y:S01]  /*1170*/  @!P4 LDG.E R14, [R10.64+0x180] ;  /* 0x000180080a0ec981 */ /* 0x000f22000c1e1900 */
[----:B---3--:R-:W-:-:S03]  /*1180*/  CS2R R22, SRZ ;  /* 0x0000000000167805 */ /* 0x008fc6000001ff00 */
[----:B------:R-:W3:Y:S04]  /*1190*/  @!P6 LDG.E R19, [R10.64+0x300] ;  /* 0x000300080a13e981 */ /* 0x000ee8000c1e1900 */
[----:B------:R-:W3:Y:S01]  /*11a0*/  @!P0 LDG.E R18, [R10.64+0x380] ;  /* 0x000380080a128981 */ /* 0x000ee2000c1e1900 */
[----:B------:R-:W-:-:S03]  /*11b0*/  ISETP.GE.AND P0, PT, R144, UR6, PT ;  /* 0x0000000690007c0c */ /* 0x000fc6000bf06270 */
[----:B------:R-:W3:Y:S01]  /*11c0*/  @!P1 LDG.E R0, [R10.64+0x80] ;  /* 0x000080080a009981 */ /* 0x000ee2000c1e1900 */
[----:B------:R-:W-:Y:S02]  /*11d0*/  ISETP.GE.AND P1, PT, R142, UR6, PT ;  /* 0x000000068e007c0c */ /* 0x000fe4000bf26270 */
[----:B------:R-:W-:Y:S01]  /*11e0*/  ISETP.GE.AND P2, PT, R141, UR6, PT ;  /* 0x000000068d007c0c */ /* 0x000fe2000bf46270 */
[----:B------:R-:W4:Y:S01]  /*11f0*/  @!P3 LDG.E R17, [R10.64+0x200] ;  /* 0x000200080a11b981 */ /* 0x000f22000c1e1900 */
[----:B------:R-:W-:-:S03]  /*1200*/  ISETP.GE.AND P3, PT, R140, UR6, PT ;  /* 0x000000068c007c0c */ /* 0x000fc6000bf66270 */
[----:B------:R-:W4:Y:S04]  /*1210*/  @!P5 LDG.E R16, [R10.64+0x280] ;  /* 0x000280080a10d981 */ /* 0x000f28000c1e1900 */
[----:B------:R-:W4:Y:S01]  /*1220*/  @!P0 LDG.E R21, [R10.64+0x400] ;  /* 0x000400080a158981 */ /* 0x000f22000c1e1900 */
[----:B------:R-:W-:Y:S02]  /*1230*/  ISETP.GE.AND P0, PT, R143, UR6, PT ;  /* 0x000000068f007c0c */ /* 0x000fe4000bf06270 */
[----:B------:R-:W-:Y:S01]  /*1240*/  ISETP.GE.AND P4, PT, R139, UR6, PT ;  /* 0x000000068b007c0c */ /* 0x000fe2000bf86270 */
[----:B------:R-:W-:Y:S01]  /*1250*/  CS2R R24, SRZ ;  /* 0x0000000000187805 */ /* 0x000fe2000001ff00 */
[----:B------:R-:W-:Y:S01]  /*1260*/  ISETP.GE.AND P5, PT, R138, UR6, PT ;  /* 0x000000068a007c0c */ /* 0x000fe2000bfa6270 */
[----:B------:R-:W-:Y:S01]  /*1270*/  CS2R R26, SRZ ;  /* 0x00000000001a7805 */ /* 0x000fe2000001ff00 */
[----:B------:R-:W-:Y:S01]  /*1280*/  ISETP.GE.AND P6, PT, R136, UR6, PT ;  /* 0x0000000688007c0c */ /* 0x000fe2000bfc6270 */
[----:B------:R-:W4:Y:S04]  /*1290*/  @!P1 LDG.E R23, [R10.64+0x500] ;  /* 0x000500080a179981 */ /* 0x000f28000c1e1900 */
[----:B------:R-:W4:Y:S04]  /*12a0*/  @!P2 LDG.E R22, [R10.64+0x580] ;  /* 0x000580080a16a981 */ /* 0x000f28000c1e1900 */
[----:B------:R-:W4:Y:S04]  /*12b0*/  @!P0 LDG.E R20, [R10.64+0x480] ;  /* 0x000480080a148981 */ /* 0x000f28000c1e1900 */
[----:B------:R-:W4:Y:S04]  /*12c0*/  @!P3 LDG.E R25, [R10.64+0x600] ;  /* 0x000600080a19b981 */ /* 0x000f28000c1e1900 */
[----:B------:R-:W4:Y:S04]  /*12d0*/  @!P4 LDG.E R24, [R10.64+0x680] ;  /* 0x000680080a18c981 */ /* 0x000f28000c1e1900 */
[----:B------:R-:W4:Y:S04]  /*12e0*/  @!P5 LDG.E R27, [R10.64+0x700] ;  /* 0x000700080a1bd981 */ /* 0x000f28000c1e1900 */
[----:B------:R-:W4:Y:S01]  /*12f0*/  @!P6 LDG.E R26, [R10.64+0x780] ;  /* 0x000780080a1ae981 */ /* 0x000f22000c1e1900 */
[----:B------:R-:W-:-:S02]  /*1300*/  P2R R29, PR, RZ, 0x1 ;  /* 0x00000001ff1d7803 */ /* 0x000fc40000000000 */
[----:B------:R-:W-:Y:S02]  /*1310*/  ISETP.GE.AND P0, PT, R2, UR6, PT ;  /* 0x0000000602007c0c */ /* 0x000fe4000bf06270 */
[----:B------:R-:W-:Y:S02]  /*1320*/  MOV R12, UR7 ;  /* 0x00000007000c7c02 */ /* 0x000fe40008000f00 */
[----:B------:R-:W-:Y:S02]  /*1330*/  P2R R28, PR, RZ, 0x2 ;  /* 0x00000002ff1c7803 */ /* 0x000fe40000000000 */
[----:B------:R-:W-:Y:S01]  /*1340*/  ISETP.GE.AND P1, PT, R150, UR6, PT ;  /* 0x0000000696007c0c */ /* 0x000fe2000bf26270 */
[----:B--2---:R0:W-:Y:S04]  /*1350*/  STS [R120.X4], R13 ;  /* 0x0000000d78007388 */ /* 0x0041e80000004800 */
[----:B---3--:R-:W-:Y:S04]  /*1360*/  STS [R119.X4+0x80], R0 ;  /* 0x0000800077007388 */ /* 0x008fe80000004800 */
        /* <DEDUP_REMOVED lines=29> */
[----:B------:R-:W3:Y:S04]  /*1540*/  LDS R43, [R103.X4+0x38] ;  /* 0x00003800672b7984 */ /* 0x000ee80000004800 */
[----:B------:R-:W3:Y:S01]  /*1550*/  LDS R39, [R103.X4+0x3c] ;  /* 0x00003c0067277984 */ /* 0x000ee20000004800 */
[----:B0-----:R-:W-:Y:S01]  /*1560*/  MOV R13, UR10 ;  /* 0x0000000a000d7c02 */ /* 0x001fe20008000f00 */
[----:B-1----:R-:W-:-:S04]  /*1570*/  CS2R R14, SRZ ;  /* 0x00000000000e7805 */ /* 0x002fc8000001ff00 */
[----:B------:R-:W-:Y:S01]  /*1580*/  IMAD.WIDE R12, R2, 0x4, R12 ;  /* 0x00000004020c7825 */ /* 0x000fe200078e020c */
[----:B------:R-:W-:Y:S01]  /*1590*/  BAR.SYNC.DEFER_BLOCKING 0x0 ;  /* 0x0000000000007b1d */ /* 0x000fe20000010000 */
[----:B------:R-:W-:Y:S01]  /*15a0*/  HFMA2.MMA R0, -RZ, RZ, 0, 0 ;  /* 0x00000000ff007435 */ /* 0x000fe200000001ff */
[----:B--2---:R-:W-:-:S04]  /*15b0*/  CS2R R16, SRZ ;  /* 0x0000000000107805 */ /* 0x004fc8000001ff00 */
        /* <DEDUP_REMOVED lines=16> */
[----:B------:R-:W-:-:S06]  /*16c0*/  CS2R R22, SRZ ;  /* 0x0000000000167805 */ /* 0x000fcc000001ff00 */
[----:B------:R-:W4:Y:S01]  /*16d0*/  @!P1 LDG.E R23, [R12.64+0x400] ;  /* 0x000400080c179981 */ /* 0x000f22000c1e1900 */
[----:B------:R-:W-:Y:S01]  /*16e0*/  ISETP.NE.AND P1, PT, R28, RZ, PT ;  /* 0x000000ff1c00720c */ /* 0x000fe20003f25270 */
[----:B------:R-:W-:Y:S01]  /*16f0*/  CS2R R24, SRZ ;  /* 0x0000000000187805 */ /* 0x000fe2000001ff00 */
[----:B------:R-:W-:Y:S01]  /*1700*/  CS2R R26, SRZ ;  /* 0x00000000001a7805 */ /* 0x000fe2000001ff00 */
[----:B------:R-:W4:Y:S04]  /*1710*/  @!P2 LDG.E R22, [R12.64+0x580] ;  /* 0x000580080c16a981 */ /* 0x000f28000c1e1900 */
[----:B------:R-:W4:Y:S01]  /*1720*/  @!P0 LDG.E R18, [R12.64+0x380] ;  /* 0x000380080c128981 */ /* 0x000f22000c1e1900 */
[----:B------:R-:W-:Y:S02]  /*1730*/  ISETP.NE.AND P0, PT, R29, RZ, PT ;  /* 0x000000ff1d00720c */ /* 0x000fe40003f05270 */
[----:B------:R-:W-:Y:S01]  /*1740*/  MOV R29, RZ ;  /* 0x000000ff001d7202 */ /* 0x000fe20000000f00 */
[----:B------:R-:W4:Y:S04]  /*1750*/  @!P3 LDG.E R27, [R12.64+0x600] ;  /* 0x000600080c1bb981 */ /* 0x000f28000c1e1900 */
[----:B------:R-:W4:Y:S04]  /*1760*/  @!P1 LDG.E R25, [R12.64+0x500] ;  /* 0x000500080c199981 */ /* 0x000f28000c1e1900 */
[----:B------:R-:W4:Y:S04]  /*1770*/  @!P4 LDG.E R24, [R12.64+0x680] ;  /* 0x000680080c18c981 */ /* 0x000f28000c1e1900 */
[----:B------:R-:W4:Y:S04]  /*1780*/  @!P0 LDG.E R20, [R12.64+0x480] ;  /* 0x000480080c148981 */ /* 0x000f28000c1e1900 */
[----:B------:R-:W4:Y:S04]  /*1790*/  @!P5 LDG.E R29, [R12.64+0x700] ;  /* 0x000700080c1dd981 */ /* 0x000f28000c1e1900 */
[----:B------:R-:W4:Y:S01]  /*17a0*/  @!P6 LDG.E R26, [R12.64+0x780] ;  /* 0x000780080c1ae981 */ /* 0x000f22000c1e1900 */
        /* <DEDUP_REMOVED lines=15> */
[----:B------:R0:W-:Y:S04]  /*18a0*/  STS [R119.X4+0x80], R0 ;  /* 0x0000800077007388 */ /* 0x0001e80000004800 */
[----:B------:R1:W-:Y:S04]  /*18b0*/  STS [R118.X4+0x100], R17 ;  /* 0x0001001176007388 */ /* 0x0003e80000004800 */
[----:B---3--:R1:W-:Y:S04]  /*18c0*/  STS [R117.X4+0x180], R14 ;  /* 0x0001800e75007388 */ /* 0x0083e80000004800 */
[----:B------:R1:W-:Y:S04]  /*18d0*/  STS [R116.X4+0x200], R19 ;  /* 0x0002001374007388 */ /* 0x0003e80000004800 */
[----:B----4-:R1:W-:Y:S04]  /*18e0*/  STS [R115.X4+0x280], R16 ;  /* 0x0002801073007388 */ /* 0x0103e80000004800 */
        /* <DEDUP_REMOVED lines=61> */
.L_x_5048:
[----:B--234-:R-:W-:Y:S05]  /*1cc0*/  BSYNC B0 ;  /* 0x0000000000007941 */ /* 0x01cfea0003800000 */
.L_x_5047:
        /* <DEDUP_REMOVED lines=35> */
.L_x_5050:
[----:B------:R-:W-:Y:S05]  /*1f00*/  BSYNC B0 ;  /* 0x0000000000007941 */ /* 0x000fea0003800000 */
.L_x_5049:
        /* <DEDUP_REMOVED lines=35> */
.L_x_5052:
[----:B------:R-:W-:Y:S05]  /*2140*/  BSYNC B0 ;  /* 0x0000000000007941 */ /* 0x000fea0003800000 */
.L_x_5051:
        /* <DEDUP_REMOVED lines=35> */
.L_x_5054:
[----:B------:R-:W-:Y:S05]  /*2380*/  BSYNC B0 ;  /* 0x0000000000007941 */ /* 0x000fea0003800000 */
.L_x_5053:
        /* <DEDUP_REMOVED lines=36> */
.L_x_5056:
[----:B------:R-:W-:Y:S05]  /*25d0*/  BSYNC B0 ;  /* 0x0000000000007941 */ /* 0x000fea0003800000 */
.L_x_5055:
        /* <DEDUP_REMOVED lines=38> */
.L_x_5058:
[----:B------:R-:W-:Y:S05]  /*2840*/  BSYNC B0 ;  /* 0x0000000000007941 */ /* 0x000fea0003800000 */
.L_x_5057:
        /* <DEDUP_REMOVED lines=39> */
.L_x_5060:
[----:B------:R-:W-:Y:S05]  /*2ac0*/  BSYNC B0 ;  /* 0x0000000000007941 */ /* 0x000fea0003800000 */
.L_x_5059:
        /* <DEDUP_REMOVED lines=39> */
.L_x_5062:
[----:B------:R-:W-:Y:S05]  /*2d40*/  BSYNC B0 ;  /* 0x0000000000007941 */ /* 0x000fea0003800000 */
.L_x_5061:
        /* <DEDUP_REMOVED lines=39> */
.L_x_5064:
[----:B------:R-:W-:Y:S05]  /*2fc0*/  BSYNC B0 ;  /* 0x0000000000007941 */ /* 0x000fea0003800000 */
.L_x_5063:
        /* <DEDUP_REMOVED lines=39> */
.L_x_5066:
[----:B------:R-:W-:Y:S05]  /*3240*/  BSYNC B0 ;  /* 0x0000000000007941 */ /* 0x000fea0003800000 */
.L_x_5065:
[----:B------:R-:W-:Y:S01]  /*3250*/  FFMA.FTZ R126, R93, R78, R126 ;  /* 0x0000004e5d7e7223 */ /* 0x000fe2000001007e */
[----:B------:R-:W-:Y:S01]  /*3260*/  BSSY B0, `(.L_x_5067) ;  /* 0x0000027000007945 */ /* 0x000fe20003800000 */
[----:B------:R-:W-:Y:S01]  /*3270*/  FSETP.GTU.FTZ.AND P1, PT, R39, 20, PT ;  /* 0x41a000002700780b */ /* 0x000fe20003f3c000 */
[-C--:B-----5:R-:W-:Y:S02]  /*3280*/  FMUL.FTZ R38, R87, R132.reuse ;  /* 0x0000008457267220 */ /* 0x0a0fe40000410000 */
        /* <DEDUP_REMOVED lines=36> */
.L_x_5068:
[----:B------:R-:W-:Y:S05]  /*34d0*/  BSYNC B0 ;  /* 0x0000000000007941 */ /* 0x000fea0003800000 */
.L_x_5067:
        /* <DEDUP_REMOVED lines=33> */
.L_x_5070:
[----:B------:R-:W-:Y:S05]  /*36f0*/  BSYNC B0 ;  /* 0x0000000000007941 */ /* 0x000fea0003800000 */
.L_x_5069:
        /* <DEDUP_REMOVED lines=33> */
.L_x_5072:
[----:B------:R-:W-:Y:S05]  /*3910*/  BSYNC B0 ;  /* 0x0000000000007941 */ /* 0x000fea0003800000 */
.L_x_5071:
        /* <DEDUP_REMOVED lines=33> */
.L_x_5074:
[----:B------:R-:W-:Y:S05]  /*3b30*/  BSYNC B0 ;  /* 0x0000000000007941 */ /* 0x000fea0003800000 */
.L_x_5073:
        /* <DEDUP_REMOVED lines=33> */
.L_x_5076:
[----:B------:R-:W-:Y:S05]  /*3d50*/  BSYNC B0 ;  /* 0x0000000000007941 */ /* 0x000fea0003800000 */
.L_x_5075:
        /* <DEDUP_REMOVED lines=33> */
.L_x_5078:
[----:B------:R-:W-:Y:S05]  /*3f70*/  BSYNC B0 ;  /* 0x0000000000007941 */ /* 0x000fea0003800000 */
.L_x_5077:
        /* <DEDUP_REMOVED lines=22> */
[----:B------:R-:W-:Y:S01]  /*40e0*/  HFMA2.MMA R50, -RZ, RZ, 0, 0 ;  /* 0x00000000ff327435 */ /* 0x000fe200000001ff */
[----:B------:R-:W-:Y:S01]  /*40f0*/  LEA.HI R0, R20, R20, RZ, 0x1 ;  /* 0x0000001414007211 */ /* 0x000fe200078f08ff */
[----:B------:R-:W-:Y:S01]  /*4100*/  HFMA2.MMA R42, -RZ, RZ, 0, 0 ;  /* 0x00000000ff2a7435 */ /* 0x000fe200000001ff */
[----:B------:R-:W-:Y:S01]  /*4110*/  MOV R21, RZ ;  /* 0x000000ff00157202 */ /* 0x000fe20000000f00 */
[----:B------:R-:W-:Y:S01]  /*4120*/  CS2R R56, SRZ ;  /* 0x0000000000387805 */ /* 0x000fe2000001ff00 */
[----:B------:R-:W-:Y:S01]  /*4130*/  LOP3.LUT R13, R0, 0xfffffe, RZ, 0xc0, !PT ;  /* 0x00fffffe000d7812 */ /* 0x000fe200078ec0ff */
[----:B------:R-:W-:Y:S01]  /*4140*/  HFMA2.MMA R0, -RZ, RZ, 0, 0 ;  /* 0x00000000ff007435 */ /* 0x000fe200000001ff */
[----:B------:R-:W-:Y:S01]  /*4150*/  MOV R54, RZ ;  /* 0x000000ff00367202 */ /* 0x000fe20000000f00 */
[----:B------:R-:W-:Y:S01]  /*4160*/  CS2R R52, SRZ ;  /* 0x0000000000347805 */ /* 0x000fe2000001ff00 */
[----:B------:R-:W-:Y:S01]  /*4170*/  IADD3 R20, R20, -R13, RZ ;  /* 0x8000000d14147210 */ /* 0x000fe20007ffe0ff */
[----:B------:R-:W-:Y:S01]  /*4180*/  CS2R R48, SRZ ;  /* 0x0000000000307805 */ /* 0x000fe2000001ff00 */
[----:B------:R-:W-:Y:S01]  /*4190*/  MOV R46, RZ ;  /* 0x000000ff002e7202 */ /* 0x000fe20000000f00 */
[----:B------:R-:W-:Y:S01]  /*41a0*/  CS2R R44, SRZ ;  /* 0x00000000002c7805 */ /* 0x000fe2000001ff00 */
[----:B------:R-:W-:-:S02]  /*41b0*/  CS2R R40, SRZ ;  /* 0x0000000000287805 */ /* 0x000fc4000001ff00 */
.L_x_5116:
[----:B------:R-:W-:Y:S01]  /*41c0*/  IMAD R12, R134, c[0x0][0x180], RZ ;  /* 0x00006000860c7a24 */ /* 0x000fe200078e02ff */
[----:B------:R-:W-:Y:S01]  /*41d0*/  SHF.R.S32.HI R153, RZ, 0x1f, R23 ;  /* 0x0000001fff997819 */ /* 0x000fe20000011417 */
[C---:B------:R-:W-:Y:S01]  /*41e0*/  IMAD.WIDE.U32 R14, R137.reuse, c[0x0][0x180], RZ ;  /* 0x00006000890e7a25 */ /* 0x040fe200078e00ff */
[----:B------:R-:W-:Y:S01]  /*41f0*/  ULDC UR6, c[0x0][0x168] ;  /* 0x00005a0000067ab9 */ /* 0x000fe20000000800 */
[C---:B------:R-:W-:Y:S01]  /*4200*/  LOP3.LUT R151, R2.reuse, 0x20, RZ, 0xfc, !PT ;  /* 0x0000002002977812 */ /* 0x040fe200078efcff */
[----:B------:R-:W-:Y:S01]  /*4210*/  UIADD3 UR6, -UR5, UR6, URZ ;  /* 0x0000000605067290 */ /* 0x000fe2000fffe13f */
[----:B------:R-:W-:Y:S01]  /*4220*/  IMAD R3, R137, c[0x0][0x184], R12 ;  /* 0x0000610089037a24 */ /* 0x000fe200078e020c */
[C---:B------:R-:W-:Y:S01]  /*4230*/  LOP3.LUT R150, R2.reuse, 0x40, RZ, 0xfc, !PT ;  /* 0x0000004002967812 */ /* 0x040fe200078efcff */
[C---:B------:R-:W-:Y:S01]  /*4240*/  IMAD R18, R153.reuse, c[0x0][0x1c0], RZ ;  /* 0x0000700099127a24 */ /* 0x040fe200078e02ff */
[C---:B------:R-:W-:Y:S01]  /*4250*/  LOP3.LUT R149, R2.reuse, 0x60, RZ, 0xfc, !PT ;  /* 0x0000006002957812 */ /* 0x040fe200078efcff */
[----:B------:R-:W-:Y:S01]  /*4260*/  IMAD R16, R153, c[0x0][0x188], RZ ;  /* 0x0000620099107a24 */ /* 0x000fe200078e02ff */
[----:B------:R-:W-:Y:S01]  /*4270*/  IADD3 R15, R15, R3, RZ ;  /* 0x000000030f0f7210 */ /* 0x000fe20007ffe0ff */
[C---:B------:R-:W-:Y:S01]  /*4280*/  IMAD R19, R23.reuse, c[0x0][0x1c4], R18 ;  /* 0x0000710017137a24 */ /* 0x040fe200078e0212 */
[----:B------:R-:W-:Y:S01]  /*4290*/  SHF.R.S32.HI R3, RZ, 0x1f, R2 ;  /* 0x0000001fff037819 */ /* 0x000fe20000011402 */
[C---:B------:R-:W-:Y:S01]  /*42a0*/  IMAD R17, R23.reuse, c[0x0][0x18c], R16 ;  /* 0x0000630017117a24 */ /* 0x040fe200078e0210 */
[C---:B------:R-:W-:Y:S01]  /*42b0*/  ISETP.GE.AND P2, PT, R2.reuse, UR6, PT ;  /* 0x0000000602007c0c */ /* 0x040fe2000bf46270 */
[C---:B------:R-:W-:Y:S01]  /*42c0*/  IMAD.WIDE.U32 R14, R23.reuse, c[0x0][0x188], R14 ;  /* 0x00006200170e7a25 */ /* 0x040fe200078e000e */
[----:B------:R-:W-:Y:S01]  /*42d0*/  MOV R155, RZ ;  /* 0x000000ff009b7202 */ /* 0x000fe20000000f00 */
[----:B------:R-:W-:Y:S01]  /*42e0*/  CS2R R156, SRZ ;  /* 0x00000000009c7805 */ /* 0x000fe2000001ff00 */
[----:B------:R-:W-:Y:S01]  /*42f0*/  LOP3.LUT R148, R2, 0x80, RZ, 0xfc, !PT ;  /* 0x0000008002947812 */ /* 0x000fe200078efcff */
[----:B------:R-:W-:Y:S01]  /*4300*/  IMAD.WIDE.U32 R12, R23, c[0x0][0x1c0], R2 ;  /* 0x00007000170c7a25 */ /* 0x000fe200078e0002 */
[----:B------:R-:W-:Y:S01]  /*4310*/  IADD3 R15, R15, R17, RZ ;  /* 0x000000110f0f7210 */ /* 0x000fe20007ffe0ff */
[----:B------:R-:W-:Y:S01]  /*4320*/  CS2R R158, SRZ ;  /* 0x00000000009e7805 */ /* 0x000fe2000001ff00 */
[----:B------:R-:W-:Y:S01]  /*4330*/  LEA R18, P0, R14, c[0x0][0x220], 0x2 ;  /* 0x000088000e127a11 */ /* 0x000fe200078010ff */
[----:B------:R-:W-:Y:S01]  /*4340*/  CS2R R160, SRZ ;  /* 0x0000000000a07805 */ /* 0x000fe2000001ff00 */
[----:B------:R-:W-:Y:S01]  /*4350*/  IADD3 R13, R13, R19, RZ ;  /* 0x000000130d0d7210 */ /* 0x000fe20007ffe0ff */
[----:B------:R-:W-:Y:S01]  /*4360*/  CS2R R162, SRZ ;  /* 0x0000000000a27805 */ /* 0x000fe2000001ff00 */
[----:B------:R-:W-:Y:S01]  /*4370*/  LEA R16, P1, R12, R127, 0x2 ;  /* 0x0000007f0c107211 */ /* 0x000fe200078210ff */
[----:B------:R-:W-:Y:S01]  /*4380*/  CS2R R164, SRZ ;  /* 0x0000000000a47805 */ /* 0x000fe2000001ff00 */
[----:B------:R-:W-:Y:S01]  /*4390*/  LEA.HI.X R19, R14, c[0x0][0x224], R15, 0x2, P0 ;  /* 0x000089000e137a11 */ /* 0x000fe200000f140f */
[----:B------:R-:W-:Y:S01]  /*43a0*/  CS2R R166, SRZ ;  /* 0x0000000000a67805 */ /* 0x000fe2000001ff00 */
[----:B------:R-:W-:-:S02]  /*43b0*/  LEA.HI.X R17, R12, R125, R13, 0x2, P1 ;  /* 0x0000007d0c117211 */ /* 0x000fc400008f140d */
[----:B------:R-:W-:Y:S01]  /*43c0*/  ISETP.GE.AND P1, PT, R151, UR6, PT ;  /* 0x0000000697007c0c */ /* 0x000fe2000bf26270 */
[----:B--2---:R-:W2:Y:S01]  /*43d0*/  LDG.E R152, [R18.64] ;  /* 0x0000000812987981 */ /* 0x004ea2000c1e1900 */
[C---:B------:R-:W-:Y:S02]  /*43e0*/  LOP3.LUT R147, R2.reuse, 0xa0, RZ, 0xfc, !PT ;  /* 0x000000a002937812 */ /* 0x040fe400078efcff */
[----:B------:R-:W-:Y:S01]  /*43f0*/  LOP3.LUT R146, R2, 0xc0, RZ, 0xfc, !PT ;  /* 0x000000c002927812 */ /* 0x000fe200078efcff */
[----:B------:R0:W3:Y:S01]  /*4400*/  @!P2 LDG.E R155, [R16.64] ;  /* 0x00000008109ba981 */ /* 0x0000e2000c1e1900 */
[----:B------:R-:W-:Y:S02]  /*4410*/  ISETP.GE.AND P0, PT, R150, UR6, PT ;  /* 0x0000000696007c0c */ /* 0x000fe4000bf06270 */
[----:B------:R-:W-:Y:S02]  /*4420*/  LOP3.LUT R145, R2, 0xe0, RZ, 0xfc, !PT ;  /* 0x000000e002917812 */ /* 0x000fe400078efcff */
[----:B------:R-:W-:-:S02]  /*4430*/  ISETP.GE.AND P4, PT, R149, UR6, PT ;  /* 0x0000000695007c0c */ /* 0x000fc4000bf86270 */
[----:B------:R-:W-:Y:S01]  /*4440*/  LOP3.LUT R144, R2, 0x100, RZ, 0xfc, !PT ;  /* 0x0000010002907812 */ /* 0x000fe200078efcff */
[----:B------:R0:W4:Y:S01]  /*4450*/  @!P1 LDG.E R156, [R16.64+0x80] ;  /* 0x00008008109c9981 */ /* 0x000122000c1e1900 */
[----:B------:R-:W-:Y:S02]  /*4460*/  ISETP.GE.AND P6, PT, R148, UR6, PT ;  /* 0x0000000694007c0c */ /* 0x000fe4000bfc6270 */
[----:B------:R-:W-:Y:S02]  /*4470*/  ISETP.GE.AND P5, PT, R147, UR6, PT ;  /* 0x0000000693007c0c */ /* 0x000fe4000bfa6270 */
[----:B------:R-:W-:Y:S01]  /*4480*/  ISETP.GE.AND P3, PT, R146, UR6, PT ;  /* 0x0000000692007c0c */ /* 0x000fe2000bf66270 */
[----:B------:R0:W4:Y:S01]  /*4490*/  @!P0 LDG.E R157, [R16.64+0x100] ;  /* 0x00010008109d8981 */ /* 0x000122000c1e1900 */
[----:B------:R-:W-:Y:S02]  /*44a0*/  ISETP.GE.AND P2, PT, R145, UR6, PT ;  /* 0x0000000691007c0c */ /* 0x000fe4000bf46270 */
[----:B------:R-:W-:Y:S01]  /*44b0*/  ISETP.GE.AND P1, PT, R144, UR6, PT ;  /* 0x0000000690007c0c */ /* 0x000fe2000bf26270 */
[----:B------:R0:W4:Y:S01]  /*44c0*/  @!P4 LDG.E R158, [R16.64+0x180] ;  /* 0x00018008109ec981 */ /* 0x000122000c1e1900 */
[----:B------:R-:W-:-:S02]  /*44d0*/  LOP3.LUT R143, R2, 0x120, RZ, 0xfc, !PT ;  /* 0x00000120028f7812 */ /* 0x000fc400078efcff */
[C---:B------:R-:W-:Y:S01]  /*44e0*/  LOP3.LUT R142, R2.reuse, 0x140, RZ, 0xfc, !PT ;  /* 0x00000140028e7812 */ /* 0x040fe200078efcff */
[----:B------:R0:W4:Y:S01]  /*44f0*/  @!P6 LDG.E R159, [R16.64+0x200] ;  /* 0x00020008109fe981 */ /* 0x000122000c1e1900 */
[C---:B------:R-:W-:Y:S02]  /*4500*/  LOP3.LUT R141, R2.reuse, 0x160, RZ, 0xfc, !PT ;  /* 0x00000160028d7812 */ /* 0x040fe400078efcff */
[C---:B------:R-:W-:Y:S01]  /*4510*/  LOP3.LUT R140, R2.reuse, 0x180, RZ, 0xfc, !PT ;  /* 0x00000180028c7812 */ /* 0x040fe200078efcff */
[----:B------:R0:W4:Y:S01]  /*4520*/  @!P5 LDG.E R160, [R16.64+0x280] ;  /* 0x0002800810a0d981 */ /* 0x000122000c1e1900 */
[C---:B------:R-:W-:Y:S02]  /*4530*/  LOP3.LUT R139, R2.reuse, 0x1a0, RZ, 0xfc, !PT ;  /* 0x000001a0028b7812 */ /* 0x040fe400078efcff */
[----:B------:R-:W-:Y:S01]  /*4540*/  ISETP.GE.AND P0, PT, R143, UR6, PT ;  /* 0x000000068f007c0c */ /* 0x000fe2000bf06270 */
[----:B------:R0:W4:Y:S01]  /*4550*/  @!P3 LDG.E R161, [R16.64+0x300] ;  /* 0x0003000810a1b981 */ /* 0x000122000c1e1900 */
[----:B------:R-:W-:-:S02]  /*4560*/  LOP3.LUT R138, R2, 0x1c0, RZ, 0xfc, !PT ;  /* 0x000001c0028a7812 */ /* 0x000fc400078efcff */
[----:B------:R-:W-:Y:S01]  /*4570*/  ISETP.GE.AND P4, PT, R142, UR6, PT ;  /* 0x000000068e007c0c */ /* 0x000fe2000bf86270 */
[----:B------:R0:W4:Y:S01]  /*4580*/  @!P2 LDG.E R162, [R16.64+0x380] ;  /* 0x0003800810a2a981 */ /* 0x000122000c1e1900 */
[----:B------:R-:W-:Y:S02]  /*4590*/  LOP3.LUT R136, R2, 0x1e0, RZ, 0xfc, !PT ;  /* 0x000001e002887812 */ /* 0x000fe400078efcff */
[----:B------:R-:W-:Y:S01]  /*45a0*/  ISETP.GE.AND P6, PT, R141, UR6, PT ;  /* 0x000000068d007c0c */ /* 0x000fe2000bfc6270 */
[----:B------:R0:W4:Y:S01]  /*45b0*/  @!P1 LDG.E R163, [R16.64+0x400] ;  /* 0x0004000810a39981 */ /* 0x000122000c1e1900 */
[----:B------:R-:W-:Y:S02]  /*45c0*/  ISETP.GE.AND P5, PT, R140, UR6, PT ;  /* 0x000000068c007c0c */ /* 0x000fe4000bfa6270 */
[----:B------:R-:W-:Y:S01]  /*45d0*/  ISETP.GE.AND P3, PT, R139, UR6, PT ;  /* 0x000000068b007c0c */ /* 0x000fe2000bf66270 */
[----:B------:R-:W-:Y:S01]  /*45e0*/  CS2R R168, SRZ ;  /* 0x0000000000a87805 */ /* 0x000fe2000001ff00 */
[----:B------:R-:W-:Y:S01]  /*45f0*/  ISETP.GE.AND P2, PT, R138, UR6, PT ;  /* 0x000000068a007c0c */ /* 0x000fe2000bf46270 */
[----:B------:R0:W4:Y:S01]  /*4600*/  @!P0 LDG.E R164, [R16.64+0x480] ;  /* 0x0004800810a48981 */ /* 0x000122000c1e1900 */
[----:B------:R-:W-:-:S02]  /*4610*/  ISETP.GE.AND P1, PT, R136, UR6, PT ;  /* 0x0000000688007c0c */ /* 0x000fc4000bf26270 */
        /* <DEDUP_REMOVED lines=17> */
[C---:B------:R-:W-:Y:S02]  /*4730*/  LOP3.LUT P0, RZ, R129.reuse, 0x1f, RZ, 0xc0, !PT ;  /* 0x0000001f81ff7812 */ /* 0x040fe4000780c0ff */
[----:B------:R-:W-:Y:S01]  /*4740*/  ISETP.NE.AND P2, PT, R129, RZ, PT ;  /* 0x000000ff8100720c */ /* 0x000fe20003f45270 */
[----:B-1----:R1:W5:Y:S01]  /*4750*/  LDG.E R154, [R14.64] ;  /* 0x000000080e9a7981 */ /* 0x002362000c1e1900 */
[----:B------:R-:W-:Y:S02]  /*4760*/  ISETP.LT.OR P1, PT, R121, 0x2, P0 ;  /* 0x000000027900780c */ /* 0x000fe40000721670 */
[----:B------:R-:W-:-:S09]  /*4770*/  LEA R12, R20, R23, 0x8 ;  /* 0x00000017140c7211 */ /* 0x000fd200078e40ff */
[----:B------:R-:W-:Y:S02]  /*4780*/  @P2 IADD3 R12, R129, 0x200, RZ ;  /* 0x00000200810c2810 */ /* 0x000fe40007ffe0ff */
[----:B-1----:R-:W-:-:S05]  /*4790*/  @!P1 IADD3 R14, R121, -0x2, RZ ;  /* 0xfffffffe790e9810 */ /* 0x002fca0007ffe0ff */
[----:B------:R-:W-:Y:S01]  /*47a0*/  @!P1 IMAD R13, R14, c[0x0][0x16c], R23 ;  /* 0x00005b000e0d9a24 */ /* 0x000fe200078e0217 */
[----:B0-----:R-:W-:Y:S01]  /*47b0*/  MOV R16, RZ ;  /* 0x000000ff00107202 */ /* 0x001fe20000000f00 */
        /* <DEDUP_REMOVED lines=12> */
[----:B--2---:R-:W-:-:S04]  /*4880*/  FMUL.FTZ R172, R152, 1.4426950216293334961 ;  /* 0x3fb8aa3b98ac7820 */ /* 0x004fc80000410000 */
[----:B------:R-:W-:Y:S01]  /*4890*/  FMUL.FTZ R198, R172, R71 ;  /* 0x00000047acc67220 */ /* 0x000fe20000410000 */
[----:B---3--:R0:W-:Y:S05]  /*48a0*/  STS [R120.X4], R155 ;  /* 0x0000009b78007388 */ /* 0x0081ea0000004800 */
[----:B------:R-:W1:Y:S01]  /*48b0*/  MUFU.EX2 R198, R198 ;  /* 0x000000c600c67308 */ /* 0x000e620000000800 */
        /* <DEDUP_REMOVED lines=8> */
[----:B0-----:R-:W-:-:S03]  /*4940*/  SHF.L.U32 R155, R12, 0x2, RZ ;  /* 0x000000020c9b7819 */ /* 0x001fc600000006ff */
        /* <DEDUP_REMOVED lines=14> */
[----:B------:R-:W1:Y:S04]  /*4a30*/  LDS R209, [R103.X4+0x18] ;  /* 0x0000180067d17984 */ /* 0x000e680000004800 */
        /* <DEDUP_REMOVED lines=8> */
[----:B------:R-:W2:Y:S01]  /*4ac0*/  LDS R185, [R103.X4+0x3c] ;  /* 0x00003c0067b97984 */ /* 0x000ea20000004800 */
[----:B0-----:R-:W-:-:S03]  /*4ad0*/  FMUL.FTZ R165, R172, R70 ;  /* 0x00000046aca57220 */ /* 0x001fc60000410000 */
[----:B-1----:R0:W-:Y:S01]  /*4ae0*/  STS [R155+0x12c8], R198 ;  /* 0x0012c8c69b007388 */ /* 0x0021e20000000800 */
[C---:B------:R-:W-:Y:S02]  /*4af0*/  FMUL.FTZ R164, R172.reuse, R69 ;  /* 0x00000045aca47220 */ /* 0x040fe40000410000 */
[----:B------:R-:W0:Y:S01]  /*4b00*/  MUFU.EX2 R165, R165 ;  /* 0x000000a500a57308 */ /* 0x000e220000000800 */
[C---:B------:R-:W-:Y:S02]  /*4b10*/  FMUL.FTZ R163, R172.reuse, R68 ;  /* 0x00000044aca37220 */ /* 0x040fe40000410000 */
[----:B------:R-:W-:-:S05]  /*4b20*/  FMUL.FTZ R162, R172, R67 ;  /* 0x00000043aca27220 */ /* 0x000fca0000410000 */
[----:B------:R-:W1:Y:S01]  /*4b30*/  MUFU.EX2 R164, R164 ;  /* 0x000000a400a47308 */ /* 0x000e620000000800 */
[----:B------:R-:W-:Y:S01]  /*4b40*/  @!P1 IMAD.WIDE R12, R13, 0x8, R8 ;  /* 0x000000080d0c9825 */ /* 0x000fe200078e0208 */
[----:B------:R-:W-:Y:S03]  /*4b50*/  BAR.SYNC.DEFER_BLOCKING 0x0 ;  /* 0x0000000000007b1d */ /* 0x000fe60000010000 */
[----:B------:R-:W-:-:S03]  /*4b60*/  FMUL.FTZ R161, R172, R66 ;  /* 0x00000042aca17220 */ /* 0x000fc60000410000 */
[----:B------:R-:W2:Y:S01]  /*4b70*/  MUFU.EX2 R163, R163 ;  /* 0x000000a300a37308 */ /* 0x000ea20000000800 */
[----:B------:R-:W-:Y:S02]  /*4b80*/  FMUL.FTZ R160, R172, R65 ;  /* 0x00000041aca07220 */ /* 0x000fe40000410000 */
[----:B0-----:R-:W-:-:S05]  /*4b90*/  FMUL.FTZ R155, R198, R165 ;  /* 0x000000a5c69b7220 */ /* 0x001fca0000410000 */
[----:B------:R-:W0:Y:S01]  /*4ba0*/  MUFU.EX2 R162, R162 ;  /* 0x000000a200a27308 */ /* 0x000e220000000800 */
[----:B------:R-:W-:Y:S02]  /*4bb0*/  FMUL.FTZ R159, R172, R64 ;  /* 0x00000040ac9f7220 */ /* 0x000fe40000410000 */
[----:B-1----:R-:W-:-:S05]  /*4bc0*/  FMUL.FTZ R156, R164, R155 ;  /* 0x0000009ba49c7220 */ /* 0x002fca0000410000 */
[----:B------:R-:W1:Y:S01]  /*4bd0*/  MUFU.EX2 R161, R161 ;  /* 0x000000a100a17308 */ /* 0x000e620000000800 */
[----:B------:R0:W5:Y:S01]  /*4be0*/  @!P1 LDG.E R16, [R12.64+0x4] ;  /* 0x000004080c109981 */ /* 0x000162000c1e1900 */
[----:B------:R-:W-:Y:S01]  /*4bf0*/  FMUL.FTZ R157, R172, R63 ;  /* 0x0000003fac9d7220 */ /* 0x000fe20000410000 */
[----:B------:R-:W-:Y:S01]  /*4c00*/  ISETP.NE.AND P1, PT, R129, 0x1f, PT ;  /* 0x0000001f8100780c */ /* 0x000fe20003f25270 */
[----:B--2---:R-:W-:-:S04]  /*4c10*/  FMUL.FTZ R155, R163, R156 ;  /* 0x0000009ca39b7220 */ /* 0x004fc80000410000 */
[----:B------:R-:W2:Y:S01]  /*4c20*/  MUFU.EX2 R160, R160 ;  /* 0x000000a000a07308 */ /* 0x000ea20000000800 */
[----:B0-----:R-:W-:Y:S02]  /*4c30*/  FFMA.FTZ R13, R165, R175, R178 ;  /* 0x000000afa50d7223 */ /* 0x001fe400000100b2 */
[----:B------:R-:W-:Y:S02]  /*4c40*/  FMUL.FTZ R12, R99, R68 ;  /* 0x00000044630c7220 */ /* 0x000fe40000410000 */
[----:B------:R-:W-:-:S03]  /*4c50*/  FFMA.FTZ R13, R164, R13, R183 ;  /* 0x0000000da40d7223 */ /* 0x000fc600000100b7 */
[----:B------:R-:W0:Y:S01]  /*4c60*/  MUFU.EX2 R159, R159 ;  /* 0x0000009f009f7308 */ /* 0x000e220000000800 */
[----:B------:R-:W-:Y:S01]  /*4c70*/  FMUL.FTZ R158, R172, R62 ;  /* 0x0000003eac9e7220 */ /* 0x000fe20000410000 */
[----:B------:R0:W3:Y:S01]  /*4c80*/  @P1 LDS R202, [R129.X4+0x1acc] ;  /* 0x001acc0081ca1984 */ /* 0x0000e20000004800 */
[----:B------:R-:W-:Y:S02]  /*4c90*/  FFMA.FTZ R13, R163, R13, R12 ;  /* 0x0000000da30d7223 */ /* 0x000fe4000001000c */
[C---:B------:R-:W-:Y:S02]  /*4ca0*/  FMUL.FTZ R166, R162.reuse, R155 ;  /* 0x0000009ba2a67220 */ /* 0x040fe40000410000 */
[----:B------:R-:W-:Y:S01]  /*4cb0*/  FMUL.FTZ R156, R97, R66 ;  /* 0x00000042619c7220 */ /* 0x000fe20000410000 */
[----:B------:R-:W0:Y:S01]  /*4cc0*/  MUFU.EX2 R157, R157 ;  /* 0x0000009d009d7308 */ /* 0x000e220000000800 */
[----:B------:R-:W-:Y:S02]  /*4cd0*/  FFMA.FTZ R155, R162, R13, R195 ;  /* 0x0000000da29b7223 */ /* 0x000fe400000100c3 */
[----:B------:R-:W-:-:S02]  /*4ce0*/  FMUL.FTZ R177, R172, R60 ;  /* 0x0000003cacb17220 */ /* 0x000fc40000410000 */
[----:B------:R-:W-:Y:S02]  /*4cf0*/  FMUL.FTZ R13, R98, R65 ;  /* 0x00000041620d7220 */ /* 0x000fe40000410000 */
[C---:B-1----:R-:W-:Y:S01]  /*4d00*/  FMUL.FTZ R167, R161.reuse, R166 ;  /* 0x000000a6a1a77220 */ /* 0x042fe20000410000 */
[----:B------:R-:W1:Y:S01]  /*4d10*/  MUFU.EX2 R158, R158 ;  /* 0x0000009e009e7308 */ /* 0x000e620000000800 */
[----:B------:R-:W-:Y:S02]  /*4d20*/  FFMA.FTZ R155, R161, R155, R156 ;  /* 0x0000009ba19b7223 */ /* 0x000fe4000001009c */
[----:B------:R-:W-:Y:S02]  /*4d30*/  FMUL.FTZ R181, R172, R55 ;  /* 0x00000037acb57220 */ /* 0x000fe40000410000 */
[C---:B--2---:R-:W-:Y:S02]  /*4d40*/  FMUL.FTZ R166, R160.reuse, R167 ;  /* 0x000000a7a0a67220 */ /* 0x044fe40000410000 */
[----:B------:R-:W-:Y:S01]  /*4d50*/  FFMA.FTZ R155, R160, R155, R13 ;  /* 0x0000009ba09b7223 */ /* 0x000fe2000001000d */
[----:B------:R-:W2:Y:S01]  /*4d60*/  MUFU.EX2 R177, R177 ;  /* 0x000000b100b17308 */ /* 0x000ea20000000800 */
[----:B------:R-:W-:-:S02]  /*4d70*/  FMUL.FTZ R184, R172, R51 ;  /* 0x00000033acb87220 */ /* 0x000fc40000410000 */
[C---:B0-----:R-:W-:Y:S02]  /*4d80*/  FMUL.FTZ R166, R159.reuse, R166 ;  /* 0x000000a69fa67220 */ /* 0x041fe40000410000 */
[----:B------:R-:W-:-:S03]  /*4d90*/  FFMA.FTZ R167, R159, R155, R212 ;  /* 0x0000009b9fa77223 */ /* 0x000fc600000100d4 */
[----:B------:R-:W0:Y:S01]  /*4da0*/  MUFU.EX2 R181, R181 ;  /* 0x000000b500b57308 */ /* 0x000e220000000800 */
[C---:B------:R-:W-:Y:S02]  /*4db0*/  FMUL.FTZ R191, R172.reuse, R47 ;  /* 0x0000002facbf7220 */ /* 0x040fe40000410000 */
[----:B------:R-:W-:Y:S02]  /*4dc0*/  FMUL.FTZ R155, R93, R62 ;  /* 0x0000003e5d9b7220 */ /* 0x000fe40000410000 */
[C---:B------:R-:W-:Y:S02]  /*4dd0*/  FMUL.FTZ R169, R157.reuse, R166 ;  /* 0x000000a69da97220 */ /* 0x040fe40000410000 */
[----:B------:R-:W-:Y:S01]  /*4de0*/  FFMA.FTZ R167, R157, R167, R214 ;  /* 0x000000a79da77223 */ /* 0x000fe200000100d6 */
[----:B------:R-:W0:Y:S01]  /*4df0*/  MUFU.EX2 R184, R184 ;  /* 0x000000b800b87308 */ /* 0x000e220000000800 */
[----:B------:R-:W-:Y:S02]  /*4e00*/  FMUL.FTZ R201, R172, R43 ;  /* 0x0000002bacc97220 */ /* 0x000fe40000410000 */
[----:B-1----:R-:W-:-:S02]  /*4e10*/  FMUL.FTZ R166, R158, R169 ;  /* 0x000000a99ea67220 */ /* 0x002fc40000410000 */
[----:B------:R-:W-:-:S03]  /*4e20*/  FFMA.FTZ R167, R158, R167, R155 ;  /* 0x000000a79ea77223 */ /* 0x000fc6000001009b */
[----:B------:R-:W1:Y:S01]  /*4e30*/  MUFU.EX2 R191, R191 ;  /* 0x000000bf00bf7308 */ /* 0x000e620000000800 */
[----:B------:R-:W-:Y:S02]  /*4e40*/  FMUL.FTZ R205, R172, R39 ;  /* 0x00000027accd7220 */ /* 0x000fe40000410000 */
[C---:B--2---:R-:W-:Y:S02]  /*4e50*/  FMUL.FTZ R166, R177.reuse, R166 ;  /* 0x000000a6b1a67220 */ /* 0x044fe40000410000 */
[----:B------:R-:W-:-:S03]  /*4e60*/  FFMA.FTZ R167, R177, R167, R210 ;  /* 0x000000a7b1a77223 */ /* 0x000fc600000100d2 */
[----:B------:R-:W2:Y:S01]  /*4e70*/  MUFU.EX2 R201, R201 ;  /* 0x000000c900c97308 */ /* 0x000ea20000000800 */
[C---:B0-----:R-:W-:Y:S02]  /*4e80*/  FMUL.FTZ R169, R181.reuse, R166 ;  /* 0x000000a6b5a97220 */ /* 0x041fe40000410000 */
[----:B------:R-:W-:-:S05]  /*4e90*/  FFMA.FTZ R167, R181, R167, R208 ;  /* 0x000000a7b5a77223 */ /* 0x000fca00000100d0 */
[----:B------:R-:W0:Y:S01]  /*4ea0*/  MUFU.EX2 R205, R205 ;  /* 0x000000cd00cd7308 */ /* 0x000e220000000800 */
[----:B------:R-:W-:Y:S02]  /*4eb0*/  FMUL.FTZ R166, R89, R47 ;  /* 0x0000002f59a67220 */ /* 0x000fe40000410000 */
[C---:B------:R-:W-:Y:S02]  /*4ec0*/  FMUL.FTZ R168, R184.reuse, R169 ;  /* 0x000000a9b8a87220 */ /* 0x040fe40000410000 */
[----:B------:R-:W-:Y:S02]  /*4ed0*/  FFMA.FTZ R167, R184, R167, R211 ;  /* 0x000000a7b8a77223 */ /* 0x000fe400000100d3 */
[C---:B-1----:R-:W-:Y:S02]  /*4ee0*/  FMUL.FTZ R168, R191.reuse, R168 ;  /* 0x000000a8bfa87220 */ /* 0x042fe40000410000 */
[----:B------:R-:W-:Y:S02]  /*4ef0*/  FFMA.FTZ R167, R191, R167, R166 ;  /* 0x000000a7bfa77223 */ /* 0x000fe400000100a6 */
[----:B--2---:R-:W-:-:S02]  /*4f00*/  FMUL.FTZ R168, R201, R168 ;  /* 0x000000a8c9a87220 */ /* 0x004fc40000410000 */
[----:B------:R-:W-:Y:S02]  /*4f10*/  FFMA.FTZ R167, R201, R167, R204 ;  /* 0x000000a7c9a77223 */ /* 0x000fe400000100cc */
[C---:B0-----:R-:W-:Y:S02]  /*4f20*/  FMUL.FTZ R197, R205.reuse, R168 ;  /* 0x000000a8cdc57220 */ /* 0x041fe40000410000 */
        /* <DEDUP_REMOVED lines=10> */
.L_x_5081:
[----:B---34-:R-:W-:Y:S05]  /*4fd0*/  BSYNC B0 ;  /* 0x0000000000007941 */ /* 0x018fea0003800000 */
.L_x_5080:
[----:B------:R-:W2:Y:S01]  /*4fe0*/  SHFL.UP PT, R167, R218, 0x1, RZ ;  /* 0x04200000daa77989 */ /* 0x000ea200000e00ff */
[----:B------:R-:W-:Y:S01]  /*4ff0*/  ISETP.GE.AND P3, PT, R124, 0x1, PT ;  /* 0x000000017c00780c */ /* 0x000fe20003f66270 */
[C---:B-----5:R-:W-:Y:S01]  /*5000*/  FMUL.FTZ R206, R154.reuse, R193 ;  /* 0x000000c19ace7220 */ /* 0x060fe20000410000 */
[----:B------:R-:W-:Y:S01]  /*5010*/  ISETP.GE.OR P0, PT, R121, c[0x0][0x174], P0 ;  /* 0x00005d0079007a0c */ /* 0x000fe20000706670 */
[----:B0-----:R-:W0:Y:S01]  /*5020*/  SHFL.UP PT, R168, R197, 0x1, RZ ;  /* 0x04200000c5a87989 */ /* 0x001e2200000e00ff */
[----:B------:R-:W-:Y:S01]  /*5030*/  FMUL.FTZ R213, R154, R185 ;  /* 0x000000b99ad57220 */ /* 0x000fe20000410000 */
[----:B------:R-:W-:Y:S01]  /*5040*/  ISETP.NE.AND P5, PT, R129, RZ, PT ;  /* 0x000000ff8100720c */ /* 0x000fe20003fa5270 */
[----:B------:R-:W-:Y:S01]  /*5050*/  FMUL.FTZ R206, R73, R206 ;  /* 0x000000ce49ce7220 */ /* 0x000fe20000410000 */
[----:B------:R-:W-:Y:S01]  /*5060*/  BSSY B0, `(.L_x_5082) ;  /* 0x000014a000007945 */ /* 0x000fe20003800000 */
[----:B------:R-:W-:Y:S02]  /*5070*/  FMUL.FTZ R213, R72, R213 ;  /* 0x000000d548d57220 */ /* 0x000fe40000410000 */
[----:B------:R-:W-:-:S02]  /*5080*/  FMUL.FTZ R186, R154, R19 ;  /* 0x000000139aba7220 */ /* 0x000fc40000410000 */
[C---:B------:R-:W-:Y:S02]  /*5090*/  FMUL.FTZ R187, R154.reuse, R14 ;  /* 0x0000000e9abb7220 */ /* 0x040fe40000410000 */
[----:B------:R-:W-:Y:S02]  /*50a0*/  FMUL.FTZ R186, R75, R186 ;  /* 0x000000ba4bba7220 */ /* 0x000fe40000410000 */
[----:B------:R-:W-:Y:S02]  /*50b0*/  FMUL.FTZ R182, R154, R15 ;  /* 0x0000000f9ab67220 */ /* 0x000fe40000410000 */
[----:B------:R-:W-:Y:S02]  /*50c0*/  FMUL.FTZ R187, R76, R187 ;  /* 0x000000bb4cbb7220 */ /* 0x000fe40000410000 */
[----:B------:R-:W-:Y:S02]  /*50d0*/  FMUL.FTZ R182, R77, R182 ;  /* 0x000000b64db67220 */ /* 0x000fe40000410000 */
[----:B------:R-:W-:-:S02]  /*50e0*/  FMUL.FTZ R174, R154, R189 ;  /* 0x000000bd9aae7220 */ /* 0x000fc40000410000 */
[C---:B--2---:R-:W-:Y:S02]  /*50f0*/  @P3 FFMA.FTZ R218, R197.reuse, R167, R218 ;  /* 0x000000a7c5da3223 */ /* 0x044fe400000100da */
[----:B------:R-:W-:Y:S02]  /*5100*/  FMUL.FTZ R173, R154, R17 ;  /* 0x000000119aad7220 */ /* 0x000fe40000410000 */
[----:B0-----:R-:W-:Y:S01]  /*5110*/  @P3 FMUL.FTZ R197, R197, R168 ;  /* 0x000000a8c5c53220 */ /* 0x001fe20000410000 */
[----:B------:R-:W0:Y:S01]  /*5120*/  SHFL.UP PT, R167, R218, 0x2, RZ ;  /* 0x04400000daa77989 */ /* 0x000e2200000e00ff */
[----:B------:R-:W-:Y:S01]  /*5130*/  ISETP.GE.AND P3, PT, R124, 0x2, PT ;  /* 0x000000027c00780c */ /* 0x000fe20003f66270 */
[----:B------:R-:W-:Y:S02]  /*5140*/  FMUL.FTZ R174, R85, R174 ;  /* 0x000000ae55ae7220 */ /* 0x000fe40000410000 */
[----:B------:R-:W2:Y:S01]  /*5150*/  SHFL.UP PT, R168, R197, 0x2, RZ ;  /* 0x04400000c5a87989 */ /* 0x000ea200000e00ff */
[----:B------:R-:W-:-:S09]  /*5160*/  FMUL.FTZ R173, R86, R173 ;  /* 0x000000ad56ad7220 */ /* 0x000fd20000410000 */
[C---:B0-----:R-:W-:Y:S02]  /*5170*/  @P3 FFMA.FTZ R218, R197.reuse, R167, R218 ;  /* 0x000000a7c5da3223 */ /* 0x041fe400000100da */
[----:B------:R-:W-:Y:S02]  /*5180*/  FMUL.FTZ R167, R154, R199 ;  /* 0x000000c79aa77220 */ /* 0x000fe40000410000 */
[----:B--2---:R-:W-:Y:S01]  /*5190*/  @P3 FMUL.FTZ R197, R197, R168 ;  /* 0x000000a8c5c53220 */ /* 0x004fe20000410000 */
[----:B------:R-:W0:Y:S01]  /*51a0*/  SHFL.UP PT, R217, R218, 0x4, RZ ;  /* 0x04800000dad97989 */ /* 0x000e2200000e00ff */
[----:B------:R-:W-:Y:S01]  /*51b0*/  FMUL.FTZ R190, R74, R167 ;  /* 0x000000a74abe7220 */ /* 0x000fe20000410000 */
[----:B------:R-:W-:Y:S01]  /*51c0*/  ISETP.GE.AND P3, PT, R124, 0x4, PT ;  /* 0x000000047c00780c */ /* 0x000fe20003f66270 */
[C---:B------:R-:W-:Y:S01]  /*51d0*/  FFMA.FTZ R167, R205.reuse, R213, R206 ;  /* 0x000000d5cda77223 */ /* 0x040fe200000100ce */
[----:B------:R-:W2:Y:S01]  /*51e0*/  SHFL.UP PT, R220, R197, 0x4, RZ ;  /* 0x04800000c5dc7989 */ /* 0x000ea200000e00ff */
[----:B-1----:R-:W-:-:S02]  /*51f0*/  FMUL.FTZ R168, R205, R202 ;  /* 0x000000cacda87220 */ /* 0x002fc40000410000 */
[C---:B------:R-:W-:Y:S02]  /*5200*/  FFMA.FTZ R167, R201.reuse, R167, R190 ;  /* 0x000000a7c9a77223 */ /* 0x040fe400000100be */
[----:B------:R-:W-:Y:S02]  /*5210*/  FMUL.FTZ R170, R201, R168 ;  /* 0x000000a8c9aa7220 */ /* 0x000fe40000410000 */
[C---:B------:R-:W-:Y:S02]  /*5220*/  FFMA.FTZ R169, R191.reuse, R167, R186 ;  /* 0x000000a7bfa97223 */ /* 0x040fe400000100ba */
        /* <DEDUP_REMOVED lines=27> */
[C---:B------:R-:W-:Y:S02]  /*53e0*/  FFMA.FTZ R176, R161.reuse, R216, R172 ;  /* 0x000000d8a1b07223 */ /* 0x040fe400000100ac */
[----:B------:R-:W-:Y:S02]  /*53f0*/  FMUL.FTZ R216, R160, R215 ;  /* 0x000000d7a0d87220 */ /* 0x000fe40000410000 */
[----:B------:R-:W-:Y:S02]  /*5400*/  FMUL.FTZ R171, R84, R171 ;  /* 0x000000ab54ab7220 */ /* 0x000fe40000410000 */
[----:B------:R-:W-:Y:S02]  /*5410*/  FMUL.FTZ R215, R161, R216 ;  /* 0x000000d8a1d77220 */ /* 0x000fe40000410000 */
[C---:B------:R-:W-:Y:S02]  /*5420*/  FFMA.FTZ R219, R162.reuse, R176, R171 ;  /* 0x000000b0a2db7223 */ /* 0x040fe400000100ab */
[----:B------:R-:W-:-:S02]  /*5430*/  FMUL.FTZ R216, R162, R215 ;  /* 0x000000d7a2d87220 */ /* 0x000fc40000410000 */
[----:B------:R-:W-:Y:S02]  /*5440*/  FMUL.FTZ R176, R154, R179 ;  /* 0x000000b39ab07220 */ /* 0x000fe40000410000 */
[C---:B------:R-:W-:Y:S02]  /*5450*/  FFMA.FTZ R219, R163.reuse, R219, R174 ;  /* 0x000000dba3db7223 */ /* 0x040fe400000100ae */
[----:B------:R-:W-:Y:S02]  /*5460*/  FMUL.FTZ R215, R163, R216 ;  /* 0x000000d8a3d77220 */ /* 0x000fe40000410000 */
[----:B------:R-:W-:Y:S02]  /*5470*/  FMUL.FTZ R176, R87, R176 ;  /* 0x000000b057b07220 */ /* 0x000fe40000410000 */
[C---:B------:R-:W-:Y:S02]  /*5480*/  FFMA.FTZ R219, R164.reuse, R219, R173 ;  /* 0x000000dba4db7223 */ /* 0x040fe400000100ad */
[----:B------:R-:W-:-:S02]  /*5490*/  FMUL.FTZ R222, R164, R215 ;  /* 0x000000d7a4de7220 */ /* 0x000fc40000410000 */
[----:B0-----:R-:W-:Y:S01]  /*54a0*/  @P3 FFMA.FTZ R218, R197, R217, R218 ;  /* 0x000000d9c5da3223 */ /* 0x001fe200000100da */
[----:B------:R-:W-:Y:S01]  /*54b0*/  LOP3.LUT R217, R129, 0x1f, RZ, 0xc0, !PT ;  /* 0x0000001f81d97812 */ /* 0x000fe200078ec0ff */
[----:B--2---:R-:W-:Y:S01]  /*54c0*/  @P3 FMUL.FTZ R197, R197, R220 ;  /* 0x000000dcc5c53220 */ /* 0x004fe20000410000 */
[----:B------:R-:W-:Y:S01]  /*54d0*/  ISETP.GE.AND P3, PT, R124, 0x8, PT ;  /* 0x000000087c00780c */ /* 0x000fe20003f66270 */
[----:B------:R-:W-:Y:S01]  /*54e0*/  FFMA.FTZ R216, R165, R219, R176 ;  /* 0x000000dba5d87223 */ /* 0x000fe200000100b0 */
[----:B------:R-:W-:Y:S01]  /*54f0*/  ISETP.NE.AND P4, PT, R217, 0x1f, PT ;  /* 0x0000001fd900780c */ /* 0x000fe20003f85270 */
[----:B------:R-:W-:Y:S01]  /*5500*/  FMUL.FTZ R215, R165, R222 ;  /* 0x000000dea5d77220 */ /* 0x000fe20000410000 */
[----:B------:R-:W0:Y:S04]  /*5510*/  SHFL.UP PT, R219, R218, 0x8, RZ ;  /* 0x05000000dadb7989 */ /* 0x000e2800000e00ff */
        /* <DEDUP_REMOVED lines=14> */
[----:B------:R-:W-:Y:S01]  /*5600*/  SHFL.IDX PT, R219, R16, RZ, 0x1f ;  /* 0x00001fff10db7589 */ /* 0x000fe200000e0000 */
[----:B-1----:R-:W-:Y:S01]  /*5610*/  @P3 FMUL.FTZ R197, R197, R220 ;  /* 0x000000dcc5c53220 */ /* 0x002fe20000410000 */
[----:B------:R-:W-:Y:S02]  /*5620*/  ISETP.GE.U32.AND P3, PT, R217, 0x1c, PT ;  /* 0x0000001cd900780c */ /* 0x000fe40003f66070 */
[----:B------:R-:W-:Y:S02]  /*5630*/  SHFL.UP PT, R218, R218, 0x1, RZ ;  /* 0x04200000dada7989 */ /* 0x000fe400000e00ff */
[----:B--2---:R-:W-:-:S02]  /*5640*/  @!P4 FFMA.FTZ R216, R215, R221, R216 ;  /* 0x000000ddd7d8c223 */ /* 0x004fc400000100d8 */
[----:B------:R-:W0:Y:S01]  /*5650*/  SHFL.UP PT, R197, R197, 0x1, RZ ;  /* 0x04200000c5c57989 */ /* 0x000e2200000e00ff */
[----:B---3--:R-:W-:-:S03]  /*5660*/  @!P4 FMUL.FTZ R215, R215, R222 ;  /* 0x000000ded7d7c220 */ /* 0x008fc60000410000 */
[----:B------:R-:W1:Y:S04]  /*5670*/  SHFL.DOWN PT, R221, R216, 0x4, 0x1f ;  /* 0x08801f00d8dd7f89 */ /* 0x000e6800000e0000 */
[----:B------:R-:W2:Y:S01]  /*5680*/  SHFL.DOWN PT, R220, R215, 0x4, 0x1f ;  /* 0x08801f00d7dc7f89 */ /* 0x000ea200000e0000 */
[----:B0-----:R-:W-:Y:S01]  /*5690*/  @P2 FFMA.FTZ R219, R197, R219, R218 ;  /* 0x000000dbc5db2223 */ /* 0x001fe200000100da */
[----:B------:R-:W-:Y:S01]  /*56a0*/  ISETP.GE.U32.AND P2, PT, R217, 0x18, PT ;  /* 0x00000018d900780c */ /* 0x000fe20003f46070 */
[C---:B-1----:R-:W-:Y:S02]  /*56b0*/  @!P3 FFMA.FTZ R216, R215.reuse, R221, R216 ;  /* 0x000000ddd7d8b223 */ /* 0x042fe400000100d8 */
[----:B------:R-:W-:Y:S02]  /*56c0*/  FFMA.FTZ R175, R198, R219, R175 ;  /* 0x000000dbc6af7223 */ /* 0x000fe400000100af */
[----:B--2---:R-:W-:Y:S01]  /*56d0*/  @!P3 FMUL.FTZ R215, R215, R220 ;  /* 0x000000dcd7d7b220 */ /* 0x004fe20000410000 */
[----:B------:R-:W0:Y:S01]  /*56e0*/  SHFL.DOWN PT, R221, R216, 0x8, 0x1f ;  /* 0x09001f00d8dd7f89 */ /* 0x000e2200000e0000 */
[----:B------:R-:W-:-:S02]  /*56f0*/  FMUL.FTZ R16, R179, R175 ;  /* 0x000000afb3107220 */ /* 0x000fc40000410000 */
[----:B------:R-:W-:Y:S01]  /*5700*/  FFMA.FTZ R179, R165, R175, R178 ;  /* 0x000000afa5b37223 */ /* 0x000fe200000100b2 */
[----:B------:R-:W1:Y:S01]  /*5710*/  SHFL.DOWN PT, R220, R215, 0x8, 0x1f ;  /* 0x09001f00d7dc7f89 */ /* 0x000e6200000e0000 */
[----:B------:R-:W-:Y:S01]  /*5720*/  FFMA.FTZ R197, R87, R16, RZ ;  /* 0x0000001057c57223 */ /* 0x000fe200000100ff */
[----:B------:R-:W-:Y:S01]  /*5730*/  MOV R16, 0x3f800000 ;  /* 0x3f80000000107802 */ /* 0x000fe20000000f00 */
[-C--:B------:R-:W-:Y:S01]  /*5740*/  FMUL.FTZ R198, R17, R179.reuse ;  /* 0x000000b311c67220 */ /* 0x080fe20000410000 */
[----:B------:R-:W-:Y:S01]  /*5750*/  HFMA2.MMA R17, -RZ, RZ, 0, 0 ;  /* 0x00000000ff117435 */ /* 0x000fe200000001ff */
[----:B------:R-:W-:Y:S02]  /*5760*/  FFMA.FTZ R183, R164, R179, R183 ;  /* 0x000000b3a4b77223 */ /* 0x000fe400000100b7 */
[----:B------:R-:W-:Y:S02]  /*5770*/  FFMA.FTZ R198, R86, R198, R197 ;  /* 0x000000c656c67223 */ /* 0x000fe400000100c5 */
[----:B------:R-:W-:-:S02]  /*5780*/  FMUL.FTZ R197, R189, R183 ;  /* 0x000000b7bdc57220 */ /* 0x000fc40000410000 */
[----:B------:R-:W-:Y:S02]  /*5790*/  FFMA.FTZ R189, R163, R183, R12 ;  /* 0x000000b7a3bd7223 */ /* 0x000fe4000001000c */
[----:B------:R-:W-:Y:S01]  /*57a0*/  FFMA.FTZ R197, R85, R197, R198 ;  /* 0x000000c555c57223 */ /* 0x000fe200000100c6 */
[----:B------:R-:W-:Y:S01]  /*57b0*/  @!P0 LDS.64 R16, [R23.X8+0x1b48] ;  /* 0x001b480017108984 */ /* 0x000fe20000008a00 */
[-C--:B------:R-:W-:Y:S01]  /*57c0*/  FMUL.FTZ R194, R194, R189.reuse ;  /* 0x000000bdc2c27220 */ /* 0x080fe20000410000 */
[----:B------:R-:W-:Y:S01]  /*57d0*/  ISETP.GE.U32.AND P0, PT, R217, 0x10, PT ;  /* 0x00000010d900780c */ /* 0x000fe20003f06070 */
[----:B------:R-:W-:Y:S02]  /*57e0*/  FFMA.FTZ R195, R162, R189, R195 ;  /* 0x000000bda2c37223 */ /* 0x000fe400000100c3 */
[----:B------:R-:W-:Y:S02]  /*57f0*/  FFMA.FTZ R198, R84, R194, R197 ;  /* 0x000000c254c67223 */ /* 0x000fe400000100c5 */
[----:B0-----:R-:W-:-:S02]  /*5800*/  @!P2 FFMA.FTZ R216, R215, R221, R216 ;  /* 0x000000ddd7d8a223 */ /* 0x001fc400000100d8 */
[-C--:B------:R-:W-:Y:S02]  /*5810*/  FMUL.FTZ R192, R192, R195.reuse ;  /* 0x000000c3c0c07220 */ /* 0x080fe40000410000 */
[----:B-1----:R-:W-:Y:S01]  /*5820*/  @!P2 FMUL.FTZ R215, R215, R220 ;  /* 0x000000dcd7d7a220 */ /* 0x002fe20000410000 */
[----:B------:R-:W0:Y:S01]  /*5830*/  SHFL.DOWN PT, R194, R216, 0x10, 0x1f ;  /* 0x0a001f00d8c27f89 */ /* 0x000e2200000e0000 */
[----:B------:R-:W-:Y:S02]  /*5840*/  FFMA.FTZ R197, R161, R195, R156 ;  /* 0x000000c3a1c57223 */ /* 0x000fe4000001009c */
[----:B------:R-:W-:Y:S01]  /*5850*/  FFMA.FTZ R219, R83, R192, R198 ;  /* 0x000000c053db7223 */ /* 0x000fe200000100c6 */
[----:B------:R-:W1:Y:S01]  /*5860*/  SHFL.DOWN PT, R12, R215, 0x10, 0x1f ;  /* 0x0a001f00d70c7f89 */ /* 0x000e6200000e0000 */
[-C--:B------:R-:W-:Y:S02]  /*5870*/  FMUL.FTZ R192, R188, R197.reuse ;  /* 0x000000c5bcc07220 */ /* 0x080fe40000410000 */
[----:B------:R-:W-:-:S02]  /*5880*/  FFMA.FTZ R188, R160, R197, R13 ;  /* 0x000000c5a0bc7223 */ /* 0x000fc4000001000d */
[----:B------:R-:W-:Y:S02]  /*5890*/  FFMA.FTZ R198, R82, R192, R219 ;  /* 0x000000c052c67223 */ /* 0x000fe400000100db */
[-C--:B------:R-:W-:Y:S02]  /*58a0*/  FFMA.FTZ R192, R159, R188.reuse, R212 ;  /* 0x000000bc9fc07223 */ /* 0x080fe400000100d4 */
[----:B------:R-:W-:Y:S02]  /*58b0*/  FMUL.FTZ R209, R209, R188 ;  /* 0x000000bcd1d17220 */ /* 0x000fe40000410000 */
[-C--:B------:R-:W-:Y:S02]  /*58c0*/  FMUL.FTZ R13, R203, R192.reuse ;  /* 0x000000c0cb0d7220 */ /* 0x080fe40000410000 */
[----:B------:R-:W-:Y:S02]  /*58d0*/  FFMA.FTZ R209, R81, R209, R198 ;  /* 0x000000d151d17223 */ /* 0x000fe400000100c6 */
[----:B------:R-:W-:Y:S01]  /*58e0*/  FFMA.FTZ R203, R157, R192, R214 ;  /* 0x000000c09dcb7223 */ /* 0x000fe200000100d6 */
[----:B------:R-:W-:Y:S01]  /*58f0*/  MOV R214, UR5 ;  /* 0x0000000500d67c02 */ /* 0x000fe20008000f00 */
[----:B------:R-:W-:Y:S01]  /*5900*/  FFMA.FTZ R198, R80, R13, R209 ;  /* 0x0000000d50c67223 */ /* 0x000fe200000100d1 */
[----:B------:R-:W-:Y:S01]  /*5910*/  HFMA2.MMA R13, -RZ, RZ, 0, 0 ;  /* 0x00000000ff0d7435 */ /* 0x000fe200000001ff */
[----:B------:R-:W-:-:S02]  /*5920*/  FMUL.FTZ R18, R18, R203 ;  /* 0x000000cb12127220 */ /* 0x000fc40000410000 */
[----:B0-----:R-:W-:Y:S02]  /*5930*/  @!P0 FFMA.FTZ R216, R215, R194, R216 ;  /* 0x000000c2d7d88223 */ /* 0x001fe400000100d8 */
[----:B------:R-:W-:Y:S01]  /*5940*/  FFMA.FTZ R209, R79, R18, R198 ;  /* 0x000000124fd17223 */ /* 0x000fe200000100c6 */
[----:B------:R-:W-:Y:S01]  /*5950*/  SHFL.IDX PT, R212, R17, RZ, 0x1f ;  /* 0x00001fff11d47589 */ /* 0x000fe200000e0000 */
[----:B-1----:R-:W-:Y:S01]  /*5960*/  @!P0 FMUL.FTZ R215, R215, R12 ;  /* 0x0000000cd7d78220 */ /* 0x002fe20000410000 */
[----:B------:R-:W-:Y:S01]  /*5970*/  MOV R12, R129 ;  /* 0x00000081000c7202 */ /* 0x000fe20000000f00 */
[----:B------:R-:W-:Y:S02]  /*5980*/  FFMA.FTZ R198, R158, R203, R155 ;  /* 0x000000cb9ec67223 */ /* 0x000fe4000001009b */
[----:B------:R-:W-:Y:S01]  /*5990*/  IMAD R18, R130, c[0x0][0x2b8], RZ ;  /* 0x0000ae0082127a24 */ /* 0x000fe200078e02ff */
[----:B------:R-:W-:Y:S01]  /*59a0*/  SHFL.DOWN PT, R221, R215, 0x1, 0x1f ;  /* 0x08201f00d7dd7f89 */ /* 0x000fe200000e0000 */
[----:B------:R-:W-:-:S02]  /*59b0*/  FFMA.FTZ R194, R177, R198, R210 ;  /* 0x000000c6b1c27223 */ /* 0x000fc400000100d2 */
[C---:B------:R-:W-:Y:S01]  /*59c0*/  IMAD.WIDE.U32 R12, R135.reuse, c[0x0][0x2b8], R12 ;  /* 0x0000ae00870c7a25 */ /* 0x040fe200078e000c */
[----:B------:R-:W0:Y:S03]  /*59d0*/  SHFL.DOWN PT, R210, R216, 0x1, 0x1f ;  /* 0x08201f00d8d27f89 */ /* 0x000e2600000e0000 */
[----:B------:R-:W-:Y:S01]  /*59e0*/  IMAD R217, R135, c[0x0][0x2bc], R18 ;  /* 0x0000af0087d97a24 */ /* 0x000fe200078e0212 */
[----:B------:R-:W-:Y:S01]  /*59f0*/  SHFL.IDX PT, R216, R216, RZ, 0x1f ;  /* 0x00001fffd8d87589 */ /* 0x000fe200000e0000 */
[----:B------:R-:W-:Y:S02]  /*5a00*/  FMUL.FTZ R207, R207, R198 ;  /* 0x000000c6cfcf7220 */ /* 0x000fe40000410000 */
[-C--:B------:R-:W-:Y:S01]  /*5a10*/  FMUL.FTZ R15, R15, R194.reuse ;  /* 0x000000c20f0f7220 */ /* 0x080fe20000410000 */
[----:B------:R-:W-:Y:S01]  /*5a20*/  IADD3 R13, R13, R217, RZ ;  /* 0x000000d90d0d7210 */ /* 0x000fe20007ffe0ff */
[----:B------:R-:W-:Y:S01]  /*5a30*/  FFMA.FTZ R18, R78, R207, R209 ;  /* 0x000000cf4e127223 */ /* 0x000fe200000100d1 */
[----:B------:R-:W1:Y:S01]  /*5a40*/  SHFL.IDX PT, R215, R215, RZ, 0x1f ;  /* 0x00001fffd7d77589 */ /* 0x000e6200000e0000 */
[----:B------:R-:W-:-:S02]  /*5a50*/  FFMA.FTZ R207, R181, R194, R208 ;  /* 0x000000c2b5cf7223 */ /* 0x000fc400000100d0 */
[----:B------:R-:W-:Y:S02]  /*5a60*/  IMAD R208, R200, c[0x0][0x2c0], RZ ;  /* 0x0000b000c8d07a24 */ /* 0x000fe400078e02ff */
[----:B------:R-:W-:Y:S02]  /*5a70*/  FFMA.FTZ R209, R77, R15, R18 ;  /* 0x0000000f4dd17223 */ /* 0x000fe40000010012 */
[----:B------:R-:W-:Y:S02]  /*5a80*/  FMUL.FTZ R18, R14, R207 ;  /* 0x000000cf0e127220 */ /* 0x000fe40000410000 */
[C---:B------:R-:W-:Y:S02]  /*5a90*/  IMAD R217, R133.reuse, c[0x0][0x2c4], R208 ;  /* 0x0000b10085d97a24 */ /* 0x040fe400078e02d0 */
[----:B------:R-:W-:-:S04]  /*5aa0*/  IMAD.WIDE.U32 R14, R133, c[0x0][0x2c0], R12 ;  /* 0x0000b000850e7a25 */ /* 0x000fc800078e000c */
[----:B------:R-:W-:Y:S01]  /*5ab0*/  FFMA.FTZ R211, R184, R207, R211 ;  /* 0x000000cfb8d37223 */ /* 0x000fe200000100d3 */
[----:B------:R-:W-:Y:S01]  /*5ac0*/  LEA R12, P2, R14, c[0x0][0x320], 0x2 ;  /* 0x0000c8000e0c7a11 */ /* 0x000fe200078410ff */
[----:B------:R-:W-:Y:S01]  /*5ad0*/  FFMA.FTZ R208, R76, R18, R209 ;  /* 0x000000124cd07223 */ /* 0x000fe200000100d1 */
[----:B------:R-:W-:Y:S01]  /*5ae0*/  IADD3 R209, R15, R217, RZ ;  /* 0x000000d90fd17210 */ /* 0x000fe20007ffe0ff */
[----:B0-----:R-:W-:Y:S01]  /*5af0*/  @P1 FFMA.FTZ R212, R221, R212, R210 ;  /* 0x000000d4ddd41223 */ /* 0x001fe200000100d2 */
[C---:B------:R-:W-:Y:S01]  /*5b00*/  IADD3 R18, P0, R14.reuse, UR5, RZ ;  /* 0x000000050e127c10 */ /* 0x040fe2000ff1e0ff */
[-C--:B------:R-:W-:Y:S01]  /*5b10*/  FMUL.FTZ R15, R19, R211.reuse ;  /* 0x000000d3130f7220 */ /* 0x080fe20000410000 */
[----:B------:R-:W-:Y:S01]  /*5b20*/  LEA.HI.X R13, R14, c[0x0][0x324], R209, 0x2, P2 ;  /* 0x0000c9000e0d7a11 */ /* 0x000fe200010f14d1 */
[----:B------:R-:W-:Y:S01]  /*5b30*/  FFMA.FTZ R217, R191, R211, R166 ;  /* 0x000000d3bfd97223 */ /* 0x000fe200000100a6 */
[----:B------:R-:W-:Y:S01]  /*5b40*/  LEA.HI.X.SX32 R19, R214, R209, 0x1, P0 ;  /* 0x000000d1d6137211 */ /* 0x000fe200000f0eff */
[----:B------:R-:W-:Y:S01]  /*5b50*/  FFMA.FTZ R202, R212, R202, R213 ;  /* 0x000000cad4ca7223 */ /* 0x000fe200000100d5 */
[----:B------:R-:W-:Y:S01]  /*5b60*/  SHF.L.U64.HI R210, R21, 0x2, R0 ;  /* 0x0000000215d27819 */ /* 0x000fe20000010200 */
[----:B------:R-:W-:Y:S01]  /*5b70*/  FFMA.FTZ R219, R75, R15, R208 ;  /* 0x0000000f4bdb7223 */ /* 0x000fe200000100d0 */
[----:B------:R-:W-:Y:S01]  /*5b80*/  SHF.L.U32 R213, R21, 0x2, RZ ;  /* 0x0000000215d57819 */ /* 0x000fe200000006ff */
[----:B------:R-:W-:-:S02]  /*5b90*/  FMUL.FTZ R208, R199, R217 ;  /* 0x000000d9c7d07220 */ /* 0x000fc40000410000 */
[----:B------:R-:W-:Y:S02]  /*5ba0*/  FFMA.FTZ R199, R205, R202, R206 ;  /* 0x000000cacdc77223 */ /* 0x000fe400000100ce */
[C---:B------:R-:W-:Y:S02]  /*5bb0*/  FFMA.FTZ R204, R201.reuse, R217, R204 ;  /* 0x000000d9c9cc7223 */ /* 0x040fe400000100cc */
[----:B------:R-:W-:Y:S02]  /*5bc0*/  FFMA.FTZ R190, R201, R199, R190 ;  /* 0x000000c7c9be7223 */ /* 0x000fe400000100be */
[----:B------:R-:W-:Y:S02]  /*5bd0*/  FFMA.FTZ R196, R205, R204, R196 ;  /* 0x000000cccdc47223 */ /* 0x000fe400000100c4 */
[----:B------:R-:W-:Y:S01]  /*5be0*/  FFMA.FTZ R191, R191, R190, R186 ;  /* 0x000000bebfbf7223 */ /* 0x000fe200000100ba */
[----:B------:R-:W-:Y:S01]  /*5bf0*/  P2R R186, PR, RZ, 0x20 ;  /* 0x00000020ffba7803 */ /* 0x000fe20000000000 */
[----:B------:R-:W-:Y:S01]  /*5c00*/  FMUL.FTZ R185, R185, R196 ;  /* 0x000000c4b9b97220 */ /* 0x000fe20000410000 */
[----:B------:R-:W-:Y:S01]  /*5c10*/  MOV R186, UR5 ;  /* 0x0000000500ba7c02 */ /* 0x000fe20008000f00 */
[----:B------:R-:W-:-:S02]  /*5c20*/  FFMA.FTZ R187, R184, R191, R187 ;  /* 0x000000bfb8bb7223 */ /* 0x000fc400000100bb */
[----:B------:R-:W-:Y:S01]  /*5c30*/  FMUL.FTZ R184, R72, R185 ;  /* 0x000000b948b87220 */ /* 0x000fe20000410000 */
[----:B------:R-:W-:Y:S01]  /*5c40*/  IADD3 R186, -R186, c[0x0][0x168], -R129 ;  /* 0x00005a00baba7a10 */ /* 0x000fe20007ffe981 */
[----:B------:R-:W-:Y:S02]  /*5c50*/  FFMA.FTZ R185, R181, R187, R182 ;  /* 0x000000bbb5b97223 */ /* 0x000fe400000100b6 */
[----:B------:R-:W-:Y:S01]  /*5c60*/  FFMA.FTZ R208, R74, R208, R219 ;  /* 0x000000d04ad07223 */ /* 0x000fe200000100db */
[----:B------:R-:W-:Y:S01]  /*5c70*/  ISETP.GE.AND P1, PT, R186, 0x21, PT ;  /* 0x00000021ba00780c */ /* 0x000fe20003f26270 */
[----:B------:R-:W-:Y:S02]  /*5c80*/  FFMA.FTZ R177, R177, R185, R180 ;  /* 0x000000b9b1b17223 */ /* 0x000fe400000100b4 */
[----:B------:R-:W-:Y:S02]  /*5c90*/  FMUL.FTZ R193, R193, R204 ;  /* 0x000000ccc1c17220 */ /* 0x000fe40000410000 */
[----:B------:R-:W-:-:S02]  /*5ca0*/  FFMA.FTZ R167, R158, R177, R167 ;  /* 0x000000b19ea77223 */ /* 0x000fc400000100a7 */
[----:B------:R-:W-:Y:S02]  /*5cb0*/  FFMA.FTZ R193, R73, R193, R208 ;  /* 0x000000c149c17223 */ /* 0x000fe400000100d0 */
[----:B------:R-:W-:Y:S02]  /*5cc0*/  FFMA.FTZ R157, R157, R167, R168 ;  /* 0x000000a79d9d7223 */ /* 0x000fe400000100a8 */
[----:B-1----:R-:W-:Y:S02]  /*5cd0*/  FFMA.FTZ R17, R215, R17, R216 ;  /* 0x00000011d7117223 */ /* 0x002fe400000100d8 */
[----:B------:R-:W-:Y:S02]  /*5ce0*/  FFMA.FTZ R159, R159, R157, R170 ;  /* 0x0000009d9f9f7223 */ /* 0x000fe400000100aa */
[----:B------:R-:W-:Y:S02]  /*5cf0*/  FMUL.FTZ R16, R215, R16 ;  /* 0x00000010d7107220 */ /* 0x000fe40000410000 */
[----:B------:R-:W-:-:S02]  /*5d00*/  FFMA.FTZ R169, R160, R159, R169 ;  /* 0x0000009fa0a97223 */ /* 0x000fc400000100a9 */
[----:B------:R-:W-:Y:S01]  /*5d10*/  FADD.FTZ R181, R193, R184 ;  /* 0x000000b8c1b57221 */ /* 0x000fe20000010000 */
[----:B------:R-:W-:Y:S01]  /*5d20*/  SHF.L.U32 R184, R129, 0x4, RZ ;  /* 0x0000000481b87819 */ /* 0x000fe200000006ff */
[----:B------:R-:W-:Y:S01]  /*5d30*/  FMUL.FTZ R182, R154, R175 ;  /* 0x000000af9ab67220 */ /* 0x000fe20000410000 */
[----:B------:R0:W-:Y:S01]  /*5d40*/  @!P5 STS.64 [R23.X8+0x1b48], R16 ;  /* 0x001b48101700d388 */ /* 0x0001e20000008a00 */
[----:B------:R-:W-:Y:S01]  /*5d50*/  FFMA.FTZ R161, R161, R169, R172 ;  /* 0x000000a9a1a17223 */ /* 0x000fe200000100ac */
[----:B------:R-:W-:Y:S01]  /*5d60*/  LEA.HI.SX32 R180, R184, R184, 0x1b ;  /* 0x000000b8b8b47211 */ /* 0x000fe200078fdaff */
[----:B------:R-:W-:Y:S02]  /*5d70*/  FADD.FTZ R178, -R178, R179 ;  /* 0x000000b3b2b27221 */ /* 0x000fe40000010100 */
[----:B------:R-:W-:Y:S02]  /*5d80*/  FMUL.FTZ R193, R154, R179 ;  /* 0x000000b39ac17220 */ /* 0x000fe40000410000 */
[----:B------:R-:W-:-:S02]  /*5d90*/  FMUL.FTZ R179, R87, R182 ;  /* 0x000000b657b37220 */ /* 0x000fc40000410000 */
[----:B------:R-:W-:Y:S02]  /*5da0*/  FFMA.FTZ R171, R162, R161, R171 ;  /* 0x000000a1a2ab7223 */ /* 0x000fe400000100ab */
[----:B------:R-:W-:Y:S01]  /*5db0*/  FADD.FTZ R156, -R156, R197 ;  /* 0x000000c59c9c7221 */ /* 0x000fe20000010100 */
[----:B------:R1:W-:Y:S01]  /*5dc0*/  STS [R180.X4+0x850], R179 ;  /* 0x000850b3b4007388 */ /* 0x0003e20000004800 */
[C---:B0-----:R-:W-:Y:S02]  /*5dd0*/  FMUL.FTZ R16, R154.reuse, R195 ;  /* 0x000000c39a107220 */ /* 0x041fe40000410000 */
[C---:B------:R-:W-:Y:S02]  /*5de0*/  FMUL.FTZ R215, R154.reuse, R197 ;  /* 0x000000c59ad77220 */ /* 0x040fe40000410000 */
[----:B------:R-:W-:Y:S02]  /*5df0*/  FMUL.FTZ R182, R154, R183 ;  /* 0x000000b79ab67220 */ /* 0x000fe40000410000 */
[----:B------:R-:W-:-:S02]  /*5e00*/  FMUL.FTZ R197, R83, R16 ;  /* 0x0000001053c57220 */ /* 0x000fc40000410000 */
[----:B------:R-:W-:Y:S02]  /*5e10*/  FFMA.FTZ R163, R163, R171, R174 ;  /* 0x000000aba3a37223 */ /* 0x000fe400000100ae */
[C---:B-1----:R-:W-:Y:S01]  /*5e20*/  FMUL.FTZ R179, R154.reuse, R192 ;  /* 0x000000c09ab37220 */ /* 0x042fe20000410000 */
[----:B------:R0:W-:Y:S01]  /*5e30*/  STS [R180.X4+0x860], R197 ;  /* 0x000860c5b4007388 */ /* 0x0001e20000004800 */
[----:B------:R-:W-:Y:S02]  /*5e40*/  FADD.FTZ R168, -R155, R198 ;  /* 0x000000c69ba87221 */ /* 0x000fe40000010100 */
[----:B------:R-:W-:Y:S02]  /*5e50*/  FMUL.FTZ R155, R154, R198 ;  /* 0x000000c69a9b7220 */ /* 0x000fe40000410000 */
[----:B------:R-:W-:Y:S02]  /*5e60*/  FMUL.FTZ R17, R85, R182 ;  /* 0x000000b655117220 */ /* 0x000fe40000410000 */
[----:B------:R-:W-:-:S02]  /*5e70*/  FFMA.FTZ R173, R164, R163, R173 ;  /* 0x000000a3a4ad7223 */ /* 0x000fc400000100ad */
[----:B------:R-:W-:Y:S01]  /*5e80*/  FMUL.FTZ R179, R80, R179 ;  /* 0x000000b350b37220 */ /* 0x000fe20000410000 */
[----:B------:R1:W-:Y:S01]  /*5e90*/  STS [R180.X4+0x858], R17 ;  /* 0x00085811b4007388 */ /* 0x0003e20000004800 */
[----:B------:R-:W-:Y:S02]  /*5ea0*/  FMUL.FTZ R16, R154, R188 ;  /* 0x000000bc9a107220 */ /* 0x000fe40000410000 */
[----:B0-----:R-:W-:Y:S01]  /*5eb0*/  FMUL.FTZ R197, R78, R155 ;  /* 0x0000009b4ec57220 */ /* 0x001fe20000410000 */
[----:B------:R0:W-:Y:S01]  /*5ec0*/  STS [R180.X4+0x86c], R179 ;  /* 0x00086cb3b4007388 */ /* 0x0001e20000004800 */
[----:B------:R-:W-:Y:S02]  /*5ed0*/  FMUL.FTZ R155, R154, R207 ;  /* 0x000000cf9a9b7220 */ /* 0x000fe40000410000 */
[----:B------:R-:W-:Y:S01]  /*5ee0*/  FFMA.FTZ R165, R165, R173, R176 ;  /* 0x000000ada5a57223 */ /* 0x000fe200000100b0 */
[----:B------:R-:W-:Y:S01]  /*5ef0*/  STS [R180.X4+0x874], R197 ;  /* 0x000874c5b4007388 */ /* 0x000fe20000004800 */
[----:B------:R-:W-:-:S02]  /*5f00*/  FFMA.FTZ R158, R104, -R71, R175 ;  /* 0x80000047689e7223 */ /* 0x000fc400000100af */
[----:B-1----:R-:W-:Y:S02]  /*5f10*/  FMUL.FTZ R17, R81, R16 ;  /* 0x0000001051117220 */ /* 0x002fe40000410000 */
[----:B------:R-:W-:Y:S02]  /*5f20*/  FMUL.FTZ R193, R86, R193 ;  /* 0x000000c156c17220 */ /* 0x000fe40000410000 */
[----:B0-----:R-:W-:Y:S01]  /*5f30*/  FMUL.FTZ R179, R76, R155 ;  /* 0x0000009b4cb37220 */ /* 0x001fe20000410000 */
[----:B------:R0:W-:Y:S01]  /*5f40*/  STS [R180.X4+0x868], R17 ;  /* 0x00086811b4007388 */ /* 0x0001e20000004800 */
[----:B------:R-:W-:Y:S02]  /*5f50*/  FMUL.FTZ R155, R165, R71 ;  /* 0x00000047a59b7220 */ /* 0x000fe40000410000 */
[C---:B------:R-:W-:Y:S01]  /*5f60*/  FMUL.FTZ R205, R154.reuse, R189 ;  /* 0x000000bd9acd7220 */ /* 0x040fe20000410000 */
[----:B------:R1:W-:Y:S01]  /*5f70*/  STS [R180.X4+0x854], R193 ;  /* 0x000854c1b4007388 */ /* 0x0003e20000004800 */
[----:B------:R-:W-:-:S02]  /*5f80*/  FMUL.FTZ R16, R154, R203 ;  /* 0x000000cb9a107220 */ /* 0x000fc40000410000 */
[----:B------:R-:W-:Y:S01]  /*5f90*/  FMUL.FTZ R160, R173, R70 ;  /* 0x00000046ada07220 */ /* 0x000fe20000410000 */
[----:B------:R-:W-:Y:S01]  /*5fa0*/  STS [R180.X4+0x87c], R179 ;  /* 0x00087cb3b4007388 */ /* 0x000fe20000004800 */
[----:B------:R-:W-:Y:S02]  /*5fb0*/  FMUL.FTZ R205, R84, R205 ;  /* 0x000000cd54cd7220 */ /* 0x000fe40000410000 */
[----:B0-----:R-:W-:Y:S02]  /*5fc0*/  FFMA.FTZ R17, R155, R158, RZ ;  /* 0x0000009e9b117223 */ /* 0x001fe400000100ff */
[-C--:B------:R-:W-:Y:S01]  /*5fd0*/  FFMA.FTZ R183, R102, -R69.reuse, R183 ;  /* 0x8000004566b77223 */ /* 0x080fe200000100b7 */
[----:B------:R0:W-:Y:S01]  /*5fe0*/  STS [R180.X4+0x85c], R205 ;  /* 0x00085ccdb4007388 */ /* 0x0001e20000004800 */
[----:B-1----:R-:W-:Y:S02]  /*5ff0*/  FMUL.FTZ R193, R79, R16 ;  /* 0x000000104fc17220 */ /* 0x002fe40000410000 */
[----:B------:R-:W-:-:S02]  /*6000*/  FMUL.FTZ R162, R163, R69 ;  /* 0x00000045a3a27220 */ /* 0x000fc40000410000 */
[----:B------:R-:W-:Y:S01]  /*6010*/  FFMA.FTZ R17, R160, R178, R17 ;  /* 0x000000b2a0117223 */ /* 0x000fe20000010011 */
[----:B------:R-:W-:Y:S01]  /*6020*/  STS [R180.X4+0x870], R193 ;  /* 0x000870c1b4007388 */ /* 0x000fe20000004800 */
[----:B------:R-:W-:Y:S02]  /*6030*/  FMUL.FTZ R16, R154, R194 ;  /* 0x000000c29a107220 */ /* 0x000fe40000410000 */
[-C--:B------:R-:W-:Y:S02]  /*6040*/  FFMA.FTZ R189, R99, -R68.reuse, R189 ;  /* 0x8000004463bd7223 */ /* 0x080fe400000100bd */
[----:B------:R-:W-:Y:S02]  /*6050*/  FMUL.FTZ R164, R171, R68 ;  /* 0x00000044aba47220 */ /* 0x000fe40000410000 */
[----:B------:R-:W-:Y:S02]  /*6060*/  FFMA.FTZ R17, R162, R183, R17 ;  /* 0x000000b7a2117223 */ /* 0x000fe40000010011 */
[----:B0-----:R-:W-:-:S02]  /*6070*/  FMUL.FTZ R205, R77, R16 ;  /* 0x000000104dcd7220 */ /* 0x001fc40000410000 */
[----:B------:R-:W-:Y:S02]  /*6080*/  FMUL.FTZ R16, R154, R211 ;  /* 0x000000d39a107220 */ /* 0x000fe40000410000 */
[----:B------:R-:W-:Y:S01]  /*6090*/  FADD.FTZ R172, -R166, R217 ;  /* 0x000000d9a6ac7221 */ /* 0x000fe20000010100 */
[----:B------:R-:W-:Y:S01]  /*60a0*/  STS [R180.X4+0x878], R205 ;  /* 0x000878cdb4007388 */ /* 0x000fe20000004800 */
[-C--:B------:R-:W-:Y:S02]  /*60b0*/  FFMA.FTZ R195, R100, -R67.reuse, R195 ;  /* 0x8000004364c37223 */ /* 0x080fe400000100c3 */
[----:B------:R-:W-:Y:S02]  /*60c0*/  FMUL.FTZ R166, R161, R67 ;  /* 0x00000043a1a67220 */ /* 0x000fe40000410000 */
[----:B------:R-:W-:Y:S02]  /*60d0*/  FFMA.FTZ R17, R164, R189, R17 ;  /* 0x000000bda4117223 */ /* 0x000fe40000010011 */
[----:B------:R-:W-:-:S02]  /*60e0*/  FMUL.FTZ R175, R75, R16 ;  /* 0x000000104baf7220 */ /* 0x000fc40000410000 */
[----:B------:R-:W-:Y:S02]  /*60f0*/  FMUL.FTZ R170, R169, R66 ;  /* 0x00000042a9aa7220 */ /* 0x000fe40000410000 */
[----:B------:R-:W-:Y:S01]  /*6100*/  FFMA.FTZ R17, R166, R195, R17 ;  /* 0x000000c3a6117223 */ /* 0x000fe20000010011 */
[----:B------:R0:W-:Y:S01]  /*6110*/  STS [R180.X4+0x880], R175 ;  /* 0x000880afb4007388 */ /* 0x0001e20000004800 */
[----:B------:R-:W-:Y:S02]  /*6120*/  FFMA.FTZ R188, R98, -R65, R188 ;  /* 0x8000004162bc7223 */ /* 0x000fe400000100bc */
[----:B------:R-:W-:Y:S02]  /*6130*/  FFMA.FTZ R17, R170, R156, R17 ;  /* 0x0000009caa117223 */ /* 0x000fe40000010011 */
[C---:B------:R-:W-:Y:S02]  /*6140*/  FMUL.FTZ R217, R154.reuse, R217 ;  /* 0x000000d99ad97220 */ /* 0x040fe40000410000 */
[----:B------:R-:W-:-:S02]  /*6150*/  FMUL.FTZ R16, R154, R204 ;  /* 0x000000cc9a107220 */ /* 0x000fc40000410000 */
[----:B------:R-:W-:Y:S02]  /*6160*/  FMUL.FTZ R179, R154, R196 ;  /* 0x000000c49ab37220 */ /* 0x000fe40000410000 */
[----:B0-----:R-:W-:Y:S02]  /*6170*/  FMUL.FTZ R175, R159, R65 ;  /* 0x000000419faf7220 */ /* 0x001fe40000410000 */
[-C--:B------:R-:W-:Y:S02]  /*6180*/  FFMA.FTZ R192, R95, -R64.reuse, R192 ;  /* 0x800000405fc07223 */ /* 0x080fe400000100c0 */
[----:B------:R-:W-:Y:S02]  /*6190*/  FMUL.FTZ R154, R157, R64 ;  /* 0x000000409d9a7220 */ /* 0x000fe40000410000 */
[----:B------:R-:W-:Y:S02]  /*61a0*/  FFMA.FTZ R17, R175, R188, R17 ;  /* 0x000000bcaf117223 */ /* 0x000fe40000010011 */
[----:B------:R-:W-:-:S02]  /*61b0*/  FFMA.FTZ R203, R96, -R63, R203 ;  /* 0x8000003f60cb7223 */ /* 0x000fc400000100cb */
[----:B------:R-:W-:Y:S02]  /*61c0*/  FMUL.FTZ R174, R167, R63 ;  /* 0x0000003fa7ae7220 */ /* 0x000fe40000410000 */
[----:B------:R-:W-:Y:S02]  /*61d0*/  FFMA.FTZ R17, R154, R192, R17 ;  /* 0x000000c09a117223 */ /* 0x000fe40000010011 */
[----:B------:R-:W-:Y:S02]  /*61e0*/  IMAD R209, R123, -0x200, R128 ;  /* 0xfffffe007bd17824 */ /* 0x000fe400078e0280 */
[----:B------:R-:W-:Y:S02]  /*61f0*/  FMUL.FTZ R176, R177, R62 ;  /* 0x0000003eb1b07220 */ /* 0x000fe40000410000 */
[----:B------:R-:W-:Y:S01]  /*6200*/  FFMA.FTZ R17, R174, R203, R17 ;  /* 0x000000cbae117223 */ /* 0x000fe20000010011 */
[----:B------:R-:W-:Y:S01]  /*6210*/  SHF.R.S32.HI R15, RZ, 0x1f, R209 ;  /* 0x0000001fff0f7819 */ /* 0x000fe200000114d1 */
[----:B------:R-:W-:Y:S01]  /*6220*/  FMUL.FTZ R197, R72, R179 ;  /* 0x000000b348c57220 */ /* 0x000fe20000410000 */
[----:B------:R-:W-:Y:S01]  /*6230*/  LEA R14, P0, R209, R12, 0x2 ;  /* 0x0000000cd10e7211 */ /* 0x000fe200078010ff */
[----:B------:R-:W-:-:S02]  /*6240*/  FFMA.FTZ R194, R91, -R60, R194 ;  /* 0x8000003c5bc27223 */ /* 0x000fc400000100c2 */
[----:B------:R-:W-:Y:S01]  /*6250*/  FMUL.FTZ R179, R185, R60 ;  /* 0x0000003cb9b37220 */ /* 0x000fe20000410000 */
[----:B------:R-:W-:Y:S01]  /*6260*/  LEA.HI.X R15, R209, R13, R15, 0x2, P0 ;  /* 0x0000000dd10f7211 */ /* 0x000fe200000f140f */
[----:B------:R-:W-:Y:S01]  /*6270*/  FFMA.FTZ R17, R176, R168, R17 ;  /* 0x000000a8b0117223 */ /* 0x000fe20000010011 */
[----:B------:R-:W-:Y:S01]  /*6280*/  ISETP.GE.AND P0, PT, R186, 0x1, PT ;  /* 0x00000001ba00780c */ /* 0x000fe20003f06270 */
[----:B------:R-:W-:Y:S01]  /*6290*/  FMUL.FTZ R215, R82, R215 ;  /* 0x000000d752d77220 */ /* 0x000fe20000410000 */
[----:B------:R-:W-:Y:S01]  /*62a0*/  STS [R180.X4+0x88c], R197 ;  /* 0x00088cc5b4007388 */ /* 0x000fe20000004800 */
[----:B------:R-:W-:Y:S02]  /*62b0*/  FMUL.FTZ R217, R74, R217 ;  /* 0x000000d94ad97220 */ /* 0x000fe40000410000 */
[----:B------:R-:W-:Y:S01]  /*62c0*/  FMUL.FTZ R193, R73, R16 ;  /* 0x0000001049c17220 */ /* 0x000fe20000410000 */
[----:B------:R-:W-:Y:S01]  /*62d0*/  STS [R180.X4+0x864], R215 ;  /* 0x000864d7b4007388 */ /* 0x000fe20000004800 */
[-C--:B------:R-:W-:Y:S01]  /*62e0*/  FFMA.FTZ R207, R94, -R55.reuse, R207 ;  /* 0x800000375ecf7223 */ /* 0x080fe200000100cf */
[----:B------:R-:W-:Y:S01]  /*62f0*/  IADD3 R16, R129, 0x20, RZ ;  /* 0x0000002081107810 */ /* 0x000fe20007ffe0ff */
[----:B------:R-:W-:Y:S01]  /*6300*/  FMUL.FTZ R182, R187, R55 ;  /* 0x00000037bbb67220 */ /* 0x000fe20000410000 */
[----:B------:R-:W-:Y:S01]  /*6310*/  STS [R180.X4+0x884], R217 ;  /* 0x000884d9b4007388 */ /* 0x000fe20000004800 */
[----:B------:R-:W-:Y:S01]  /*6320*/  FFMA.FTZ R17, R179, R194, R17 ;  /* 0x000000c2b3117223 */ /* 0x000fe20000010011 */
[----:B------:R-:W-:Y:S01]  /*6330*/  LEA.HI.SX32 R198, R16, R129, 0x1b ;  /* 0x0000008110c67211 */ /* 0x000fe200078fdaff */
[----:B------:R-:W-:Y:S01]  /*6340*/  IMAD R210, R210, c[0x0][0x2d0], RZ ;  /* 0x0000b400d2d27a24 */ /* 0x000fe200078e02ff */
[----:B------:R0:W-:Y:S01]  /*6350*/  STS [R180.X4+0x888], R193 ;  /* 0x000888c1b4007388 */ /* 0x0001e20000004800 */
[----:B------:R-:W-:-:S02]  /*6360*/  FFMA.FTZ R17, R182, R207, R17 ;  /* 0x000000cfb6117223 */ /* 0x000fc40000010011 */
[----:B------:R-:W-:Y:S02]  /*6370*/  FMUL.FTZ R184, R190, R47 ;  /* 0x0000002fbeb87220 */ /* 0x000fe40000410000 */
[C---:B------:R-:W-:Y:S02]  /*6380*/  IMAD R201, R213.reuse, c[0x0][0x2d4], R210 ;  /* 0x0000b500d5c97a24 */ /* 0x040fe400078e02d2 */
[----:B------:R-:W-:-:S04]  /*6390*/  IMAD.WIDE.U32 R14, R213, c[0x0][0x2d0], R14 ;  /* 0x0000b400d50e7a25 */ /* 0x000fc800078e000e */
[----:B0-----:R-:W-:Y:S01]  /*63a0*/  FFMA.FTZ R180, R92, -R51, R211 ;  /* 0x800000335cb47223 */ /* 0x001fe200000100d3 */
[----:B------:R-:W-:Y:S01]  /*63b0*/  IADD3 R15, R201, R15, RZ ;  /* 0x0000000fc90f7210 */ /* 0x000fe20007ffe0ff */
[----:B------:R-:W-:Y:S02]  /*63c0*/  FMUL.FTZ R193, R191, R51 ;  /* 0x00000033bfc17220 */ /* 0x000fe40000410000 */
[----:B------:R-:W-:Y:S02]  /*63d0*/  FFMA.FTZ R204, R90, -R43, R204 ;  /* 0x8000002b5acc7223 */ /* 0x000fe400000100cc */
[----:B------:R-:W-:Y:S02]  /*63e0*/  FFMA.FTZ R17, R193, R180, R17 ;  /* 0x000000b4c1117223 */ /* 0x000fe40000010011 */
[-C--:B------:R-:W-:Y:S02]  /*63f0*/  FMUL.FTZ R205, R202, R39.reuse ;  /* 0x00000027cacd7220 */ /* 0x080fe40000410000 */
[----:B------:R-:W-:-:S02]  /*6400*/  FFMA.FTZ R196, R88, -R39, R196 ;  /* 0x8000002758c47223 */ /* 0x000fc400000100c4 */
[----:B------:R-:W-:Y:S02]  /*6410*/  FMUL.FTZ R197, R199, R43 ;  /* 0x0000002bc7c57220 */ /* 0x000fe40000410000 */
[----:B------:R-:W-:Y:S02]  /*6420*/  FFMA.FTZ R17, R184, R172, R17 ;  /* 0x000000acb8117223 */ /* 0x000fe40000010011 */
[----:B------:R-:W-:Y:S02]  /*6430*/  FMUL.FTZ R215, R205, R196 ;  /* 0x000000c4cdd77220 */ /* 0x000fe40000410000 */
[----:B------:R-:W-:Y:S01]  /*6440*/  FFMA.FTZ R208, R197, R204, R17 ;  /* 0x000000ccc5d07223 */ /* 0x000fe20000010011 */
        /* <DEDUP_REMOVED lines=11> */
.L_x_5083:
[----:B------:R-:W-:Y:S05]  /*6500*/  BSYNC B0 ;  /* 0x0000000000007941 */ /* 0x000fea0003800000 */
.L_x_5082:
[----:B0-----:R0:W1:Y:S01]  /*6510*/  LDS R17, [R198.X4+0x8d0] ;  /* 0x0008d000c6117984 */ /* 0x0010620000004800 */
[----:B------:R-:W-:Y:S01]  /*6520*/  BSSY B0, `(.L_x_5084) ;  /* 0x0000009000007945 */ /* 0x000fe20003800000 */
[----:B------:R-:W-:Y:S01]  /*6530*/  FADD.FTZ R16, R208, R215 ;  /* 0x000000d7d0107221 */ /* 0x000fe20000010000 */
[C---:B------:R-:W-:Y:S02]  /*6540*/  IADD3 R18, R129.reuse, 0x40, RZ ;  /* 0x0000004081127810 */ /* 0x040fe40007ffe0ff */
[----:B------:R-:W-:Y:S01]  /*6550*/  IADD3 R206, R129, 0x60, RZ ;  /* 0x0000006081ce7810 */ /* 0x000fe20007ffe0ff */
[----:B------:R-:W-:Y:S05]  /*6560*/  @!P1 BRA `(.L_x_5085) ;  /* 0x0000004000009947 */ /* 0x000fea0003800000 */
[----:B------:R-:W-:-:S06]  /*6570*/  IMAD.WIDE R12, R209, 0x4, R12 ;  /* 0x00000004d10c7825 */ /* 0x000fcc00078e020c */
[----:B------:R-:W-:-:S05]  /*6580*/  IMAD.WIDE.U32 R12, R213, c[0x0][0x2d0], R12 ;  /* 0x0000b400d50c7a25 */ /* 0x000fca00078e000c */
[----:B------:R-:W-:-:S05]  /*6590*/  IADD3 R13, R13, R201, RZ ;  /* 0x000000c90d0d7210 */ /* 0x000fca0007ffe0ff */
[----:B-1----:R1:W-:Y:S02]  /*65a0*/  RED.E.ADD.F32.FTZ.RN.STRONG.GPU [R12.64+-0x780], R17 ;  /* 0xfff880110c00798e */ /* 0x0023e4000c10e788 */
.L_x_5085:
[----:B------:R-:W-:Y:S05]  /*65b0*/  BSYNC B0 ;  /* 0x0000000000007941 */ /* 0x000fea0003800000 */
.L_x_5084:
        /* <DEDUP_REMOVED lines=14> */
.L_x_5087:
[----:B-1----:R-:W-:Y:S05]  /*66a0*/  BSYNC B0 ;  /* 0x0000000000007941 */ /* 0x002fea0003800000 */
.L_x_5086:
[----:B--2---:R1:W2:Y:S01]  /*66b0*/  LDS R13, [R206.X4+0x9d0] ;  /* 0x0009d000ce0d7984 */ /* 0x0042a20000004800 */
[----:B------:R-:W-:Y:S01]  /*66c0*/  BSSY B0, `(.L_x_5088) ;  /* 0x0000005000007945 */ /* 0x000fe20003800000 */
[----:B------:R-:W-:Y:S02]  /*66d0*/  IADD3 R18, R129, 0xa0, RZ ;  /* 0x000000a081127810 */ /* 0x000fe40007ffe0ff */
[----:B------:R-:W-:Y:S01]  /*66e0*/  LEA.HI.SX32 R12, R12, R129, 0x1b ;  /* 0x000000810c0c7211 */ /* 0x000fe200078fdaff */
[----:B------:R-:W-:Y:S05]  /*66f0*/  @!P0 BRA `(.L_x_5089) ;  /* 0x0000001000008947 */ /* 0x000fea0003800000 */
[----:B--2---:R2:W-:Y:S02]  /*6700*/  RED.E.ADD.F32.FTZ.RN.STRONG.GPU [R14.64+-0x680], R13 ;  /* 0xfff9800d0e00798e */ /* 0x0045e4000c10e788 */
.L_x_5089:
[----:B------:R-:W-:Y:S05]  /*6710*/  BSYNC B0 ;  /* 0x0000000000007941 */ /* 0x000fea0003800000 */
.L_x_5088:
[----:B--2---:R2:W3:Y:S01]  /*6720*/  LDS R13, [R12.X4+0xa50] ;  /* 0x000a50000c0d7984 */ /* 0x0044e20000004800 */
[----:B------:R-:W-:Y:S01]  /*6730*/  BSSY B0, `(.L_x_5090) ;  /* 0x0000005000007945 */ /* 0x000fe20003800000 */
[----:B0-----:R-:W-:-:S02]  /*6740*/  IADD3 R198, R129, 0xc0, RZ ;  /* 0x000000c081c67810 */ /* 0x001fc40007ffe0ff */
[----:B------:R-:W-:Y:S01]  /*6750*/  LEA.HI.SX32 R18, R18, R129, 0x1b ;  /* 0x0000008112127211 */ /* 0x000fe200078fdaff */
[----:B------:R-:W-:Y:S05]  /*6760*/  @!P1 BRA `(.L_x_5091) ;  /* 0x0000001000009947 */ /* 0x000fea0003800000 */
[----:B---3--:R0:W-:Y:S02]  /*6770*/  RED.E.ADD.F32.FTZ.RN.STRONG.GPU [R14.64+-0x600], R13 ;  /* 0xfffa000d0e00798e */ /* 0x0081e4000c10e788 */
.L_x_5091:
[----:B------:R-:W-:Y:S05]  /*6780*/  BSYNC B0 ;  /* 0x0000000000007941 */ /* 0x000fea0003800000 */
.L_x_5090:
[----:B0--3--:R0:W3:Y:S01]  /*6790*/  LDS R13, [R18.X4+0xad0] ;  /* 0x000ad000120d7984 */ /* 0x0090e20000004800 */
[----:B------:R-:W-:Y:S01]  /*67a0*/  BSSY B0, `(.L_x_5092) ;  /* 0x0000005000007945 */ /* 0x000fe20003800000 */
[----:B--2---:R-:W-:Y:S02]  /*67b0*/  IADD3 R12, R129, 0xe0, RZ ;  /* 0x000000e0810c7810 */ /* 0x004fe40007ffe0ff */
[----:B------:R-:W-:Y:S01]  /*67c0*/  LEA.HI.SX32 R198, R198, R129, 0x1b ;  /* 0x00000081c6c67211 */ /* 0x000fe200078fdaff */
[----:B------:R-:W-:Y:S05]  /*67d0*/  @!P2 BRA `(.L_x_5093) ;  /* 0x000000100000a947 */ /* 0x000fea0003800000 */
[----:B---3--:R2:W-:Y:S02]  /*67e0*/  RED.E.ADD.F32.FTZ.RN.STRONG.GPU [R14.64+-0x580], R13 ;  /* 0xfffa800d0e00798e */ /* 0x0085e4000c10e788 */
.L_x_5093:
[----:B------:R-:W-:Y:S05]  /*67f0*/  BSYNC B0 ;  /* 0x0000000000007941 */ /* 0x000fea0003800000 */
.L_x_5092:
[----:B--23--:R2:W3:Y:S01]  /*6800*/  LDS R13, [R198.X4+0xb50] ;  /* 0x000b5000c60d7984 */ /* 0x00c4e20000004800 */
[----:B------:R-:W-:Y:S01]  /*6810*/  BSSY B0, `(.L_x_5094) ;  /* 0x0000005000007945 */ /* 0x000fe20003800000 */
[----:B0-----:R-:W-:Y:S02]  /*6820*/  IADD3 R18, R129, 0x100, RZ ;  /* 0x0000010081127810 */ /* 0x001fe40007ffe0ff */
[----:B------:R-:W-:Y:S01]  /*6830*/  LEA.HI.SX32 R12, R12, R129, 0x1b ;  /* 0x000000810c0c7211 */ /* 0x000fe200078fdaff */
[----:B------:R-:W-:Y:S05]  /*6840*/  @!P3 BRA `(.L_x_5095) ;  /* 0x000000100000b947 */ /* 0x000fea0003800000 */
[----:B---3--:R0:W-:Y:S02]  /*6850*/  RED.E.ADD.F32.FTZ.RN.STRONG.GPU [R14.64+-0x500], R13 ;  /* 0xfffb000d0e00798e */ /* 0x0081e4000c10e788 */
.L_x_5095:
[----:B------:R-:W-:Y:S05]  /*6860*/  BSYNC B0 ;  /* 0x0000000000007941 */ /* 0x000fea0003800000 */
.L_x_5094:
[----:B0--3--:R0:W3:Y:S01]  /*6870*/  LDS R13, [R12.X4+0xbd0] ;  /* 0x000bd0000c0d7984 */ /* 0x0090e20000004800 */
[----:B------:R-:W-:Y:S01]  /*6880*/  BSSY B0, `(.L_x_5096) ;  /* 0x0000004000007945 */ /* 0x000fe20003800000 */
[----:B------:R-:W-:Y:S01]  /*6890*/  LEA.HI.SX32 R18, R18, R129, 0x1b ;  /* 0x0000008112127211 */ /* 0x000fe200078fdaff */
[----:B------:R-:W-:Y:S05]  /*68a0*/  @!P4 BRA `(.L_x_5097) ;  /* 0x000000100000c947 */ /* 0x000fea0003800000 */
[----:B---3--:R3:W-:Y:S02]  /*68b0*/  RED.E.ADD.F32.FTZ.RN.STRONG.GPU [R14.64+-0x480], R13 ;  /* 0xfffb800d0e00798e */ /* 0x0087e4000c10e788 */
.L_x_5097:
[----:B------:R-:W-:Y:S05]  /*68c0*/  BSYNC B0 ;  /* 0x0000000000007941 */ /* 0x000fea0003800000 */
.L_x_5096:
[----:B---3--:R3:W4:Y:S01]  /*68d0*/  LDS R13, [R18.X4+0xc50] ;  /* 0x000c5000120d7984 */ /* 0x0087220000004800 */
[----:B------:R-:W-:Y:S01]  /*68e0*/  BSSY B0, `(.L_x_5098) ;  /* 0x0000005000007945 */ /* 0x000fe20003800000 */
[----:B0-----:R-:W-:-:S02]  /*68f0*/  IADD3 R12, R129, 0x120, RZ ;  /* 0x00000120810c7810 */ /* 0x001fc40007ffe0ff */
[----:B--2---:R-:W-:Y:S01]  /*6900*/  IADD3 R198, R129, 0x140, RZ ;  /* 0x0000014081c67810 */ /* 0x004fe20007ffe0ff */
[----:B------:R-:W-:Y:S05]  /*6910*/  @!P5 BRA `(.L_x_5099) ;  /* 0x000000100000d947 */ /* 0x000fea0003800000 */
[----:B----4-:R0:W-:Y:S02]  /*6920*/  RED.E.ADD.F32.FTZ.RN.STRONG.GPU [R14.64+-0x400], R13 ;  /* 0xfffc000d0e00798e */ /* 0x0101e4000c10e788 */
.L_x_5099:
[----:B------:R-:W-:Y:S05]  /*6930*/  BSYNC B0 ;  /* 0x0000000000007941 */ /* 0x000fea0003800000 */
.L_x_5098:
        /* <DEDUP_REMOVED lines=14> */
.L_x_5101:
[----:B0-----:R-:W-:Y:S05]  /*6a20*/  BSYNC B0 ;  /* 0x0000000000007941 */ /* 0x001fea0003800000 */
.L_x_5100:
[----:B--2---:R0:W2:Y:S01]  /*6a30*/  LDS R13, [R198.X4+0xd50] ;  /* 0x000d5000c60d7984 */ /* 0x0040a20000004800 */
[----:B------:R-:W-:Y:S01]  /*6a40*/  BSSY B0, `(.L_x_5102) ;  /* 0x0000005000007945 */ /* 0x000fe20003800000 */
[----:B------:R-:W-:Y:S02]  /*6a50*/  IADD3 R12, R129, 0x180, RZ ;  /* 0x00000180810c7810 */ /* 0x000fe40007ffe0ff */
[----:B------:R-:W-:Y:S01]  /*6a60*/  LEA.HI.SX32 R18, R18, R129, 0x1b ;  /* 0x0000008112127211 */ /* 0x000fe200078fdaff */
[----:B------:R-:W-:Y:S05]  /*6a70*/  @!P0 BRA `(.L_x_5103) ;  /* 0x0000001000008947 */ /* 0x000fea0003800000 */
[----:B--2---:R2:W-:Y:S02]  /*6a80*/  RED.E.ADD.F32.FTZ.RN.STRONG.GPU [R14.64+-0x300], R13 ;  /* 0xfffd000d0e00798e */ /* 0x0045e4000c10e788 */
.L_x_5103:
[----:B------:R-:W-:Y:S05]  /*6a90*/  BSYNC B0 ;  /* 0x0000000000007941 */ /* 0x000fea0003800000 */
.L_x_5102:
[----:B--2---:R2:W3:Y:S01]  /*6aa0*/  LDS R13, [R18.X4+0xdd0] ;  /* 0x000dd000120d7984 */ /* 0x0044e20000004800 */
[----:B------:R-:W-:Y:S01]  /*6ab0*/  BSSY B0, `(.L_x_5104) ;  /* 0x0000005000007945 */ /* 0x000fe20003800000 */
[----:B------:R-:W-:-:S02]  /*6ac0*/  IADD3 R186, R129, 0x1a0, RZ ;  /* 0x000001a081ba7810 */ /* 0x000fc40007ffe0ff */
[----:B------:R-:W-:Y:S01]  /*6ad0*/  LEA.HI.SX32 R12, R12, R129, 0x1b ;  /* 0x000000810c0c7211 */ /* 0x000fe200078fdaff */
[----:B------:R-:W-:Y:S05]  /*6ae0*/  @!P1 BRA `(.L_x_5105) ;  /* 0x0000001000009947 */ /* 0x000fea0003800000 */
[----:B---3--:R3:W-:Y:S02]  /*6af0*/  RED.E.ADD.F32.FTZ.RN.STRONG.GPU [R14.64+-0x280], R13 ;  /* 0xfffd800d0e00798e */ /* 0x0087e4000c10e788 */
.L_x_5105:
[----:B------:R-:W-:Y:S05]  /*6b00*/  BSYNC B0 ;  /* 0x0000000000007941 */ /* 0x000fea0003800000 */
.L_x_5104:
[----:B---3--:R3:W4:Y:S01]  /*6b10*/  LDS R13, [R12.X4+0xe50] ;  /* 0x000e50000c0d7984 */ /* 0x0087220000004800 */
[----:B------:R-:W-:Y:S01]  /*6b20*/  BSSY B0, `(.L_x_5106) ;  /* 0x0000005000007945 */ /* 0x000fe20003800000 */
[----:B--2---:R-:W-:Y:S02]  /*6b30*/  IADD3 R18, R129, 0x1c0, RZ ;  /* 0x000001c081127810 */ /* 0x004fe40007ffe0ff */
[----:B------:R-:W-:Y:S01]  /*6b40*/  LEA.HI.SX32 R186, R186, R129, 0x1b ;  /* 0x00000081baba7211 */ /* 0x000fe200078fdaff */
[----:B------:R-:W-:Y:S05]  /*6b50*/  @!P2 BRA `(.L_x_5107) ;  /* 0x000000100000a947 */ /* 0x000fea0003800000 */
[----:B----4-:R2:W-:Y:S02]  /*6b60*/  RED.E.ADD.F32.FTZ.RN.STRONG.GPU [R14.64+-0x200], R13 ;  /* 0xfffe000d0e00798e */ /* 0x0105e4000c10e788 */
.L_x_5107:
[----:B------:R-:W-:Y:S05]  /*6b70*/  BSYNC B0 ;  /* 0x0000000000007941 */ /* 0x000fea0003800000 */
.L_x_5106:
[----:B--2-4-:R2:W4:Y:S01]  /*6b80*/  LDS R13, [R186.X4+0xed0] ;  /* 0x000ed000ba0d7984 */ /* 0x0145220000004800 */
[----:B------:R-:W-:Y:S01]  /*6b90*/  BSSY B0, `(.L_x_5108) ;  /* 0x0000005000007945 */ /* 0x000fe20003800000 */
[----:B---3--:R-:W-:Y:S02]  /*6ba0*/  IADD3 R12, R129, 0x1e0, RZ ;  /* 0x000001e0810c7810 */ /* 0x008fe40007ffe0ff */
[----:B------:R-:W-:Y:S01]  /*6bb0*/  LEA.HI.SX32 R18, R18, R129, 0x1b ;  /* 0x0000008112127211 */ /* 0x000fe200078fdaff */
[----:B------:R-:W-:Y:S05]  /*6bc0*/  @!P3 BRA `(.L_x_5109) ;  /* 0x000000100000b947 */ /* 0x000fea0003800000 */
[----:B----4-:R3:W-:Y:S02]  /*6bd0*/  RED.E.ADD.F32.FTZ.RN.STRONG.GPU [R14.64+-0x180], R13 ;  /* 0xfffe800d0e00798e */ /* 0x0107e4000c10e788 */
.L_x_5109:
[----:B------:R-:W-:Y:S05]  /*6be0*/  BSYNC B0 ;  /* 0x0000000000007941 */ /* 0x000fea0003800000 */
.L_x_5108:
[----:B---34-:R3:W4:Y:S01]  /*6bf0*/  LDS R13, [R18.X4+0xf50] ;  /* 0x000f5000120d7984 */ /* 0x0187220000004800 */
[----:B------:R-:W-:Y:S01]  /*6c00*/  BSSY B0, `(.L_x_5110) ;  /* 0x0000004000007945 */ /* 0x000fe20003800000 */
[----:B------:R-:W-:Y:S01]  /*6c10*/  LEA.HI.SX32 R12, R12, R129, 0x1b ;  /* 0x000000810c0c7211 */ /* 0x000fe200078fdaff */
[----:B------:R-:W-:Y:S05]  /*6c20*/  @!P4 BRA `(.L_x_5111) ;  /* 0x000000100000c947 */ /* 0x000fea0003800000 */
[----:B----4-:R4:W-:Y:S02]  /*6c30*/  RED.E.ADD.F32.FTZ.RN.STRONG.GPU [R14.64+-0x100], R13 ;  /* 0xffff000d0e00798e */ /* 0x0109e4000c10e788 */
.L_x_5111:
[----:B------:R-:W-:Y:S05]  /*6c40*/  BSYNC B0 ;  /* 0x0000000000007941 */ /* 0x000fea0003800000 */
.L_x_5110:
[----:B----4-:R4:W0:Y:S01]  /*6c50*/  LDS R13, [R12.X4+0xfd0] ;  /* 0x000fd0000c0d7984 */ /* 0x0108220000004800 */
[----:B------:R-:W-:Y:S01]  /*6c60*/  BSSY B0, `(.L_x_5112) ;  /* 0x0000003000007945 */ /* 0x000fe20003800000 */
[----:B------:R-:W-:Y:S05]  /*6c70*/  @!P5 BRA `(.L_x_5113) ;  /* 0x000000100000d947 */ /* 0x000fea0003800000 */
[----:B0-----:R0:W-:Y:S02]  /*6c80*/  RED.E.ADD.F32.FTZ.RN.STRONG.GPU [R14.64+-0x80], R13 ;  /* 0xffff800d0e00798e */ /* 0x0011e4000c10e788 */
.L_x_5113:
[----:B------:R-:W-:Y:S05]  /*6c90*/  BSYNC B0 ;  /* 0x0000000000007941 */ /* 0x000fea0003800000 */
.L_x_5112:
[----:B0-----:R-:W0:Y:S01]  /*6ca0*/  SHFL.DOWN PT, R13, R16, 0x1, 0x1f ;  /* 0x08201f00100d7f89 */ /* 0x001e2200000e0000 */
[----:B------:R-:W-:Y:S01]  /*6cb0*/  ISETP.GT.AND P0, PT, R124, 0x1e, PT ;  /* 0x0000001e7c00780c */ /* 0x000fe20003f04270 */
[----:B------:R-:W-:Y:S01]  /*6cc0*/  FMUL.FTZ R17, R152, R202 ;  /* 0x000000ca98117220 */ /* 0x000fe20000410000 */
        /* <DEDUP_REMOVED lines=14> */
[----:B0-----:R-:W-:Y:S02]  /*6db0*/  @!P0 FADD.FTZ R16, R16, R13 ;  /* 0x0000000d10108221 */ /* 0x001fe40000010000 */
[----:B------:R-:W-:Y:S02]  /*6dc0*/  FADD.FTZ R59, R202, R59 ;  /* 0x0000003bca3b7221 */ /* 0x000fe40000010000 */
[----:B----4-:R-:W-:Y:S01]  /*6dd0*/  @!P0 FADD.FTZ R181, R181, R12 ;  /* 0x0000000cb5b58221 */ /* 0x010fe20000010000 */
[----:B------:R-:W0:Y:S01]  /*6de0*/  SHFL.DOWN PT, R13, R16, 0x2, 0x1f ;  /* 0x08401f00100d7f89 */ /* 0x000e2200000e0000 */
        /* <DEDUP_REMOVED lines=15> */
[----:B----4-:R-:W-:Y:S01]  /*6ee0*/  @!P0 FADD.FTZ R181, R181, R12 ;  /* 0x0000000cb5b58221 */ /* 0x010fe20000010000 */
[----:B------:R-:W0:Y:S01]  /*6ef0*/  SHFL.DOWN PT, R19, R16, 0x4, 0x1f ;  /* 0x08801f0010137f89 */ /* 0x000e2200000e0000 */
[----:B------:R-:W-:Y:S01]  /*6f00*/  ISETP.GT.AND P0, PT, R124, 0x1b, PT ;  /* 0x0000001b7c00780c */ /* 0x000fe20003f04270 */
[----:B------:R-:W-:-:S02]  /*6f10*/  FMUL.FTZ R172, R13, R172 ;  /* 0x000000ac0dac7220 */ /* 0x000fc40000410000 */
[----:B------:R-:W4:Y:S01]  /*6f20*/  SHFL.DOWN PT, R12, R181, 0x4, 0x1f ;  /* 0x08801f00b50c7f89 */ /* 0x000f2200000e0000 */
[C---:B------:R-:W-:Y:S02]  /*6f30*/  FMUL.FTZ R13, R152.reuse, R191 ;  /* 0x000000bf980d7220 */ /* 0x040fe40000410000 */
[----:B------:R-:W-:Y:S02]  /*6f40*/  FFMA.FTZ R172, R89, R190, R172 ;  /* 0x000000be59ac7223 */ /* 0x000fe400000100ac */
        /* <DEDUP_REMOVED lines=10> */
[----:B----4-:R-:W-:Y:S01]  /*6ff0*/  @!P0 FADD.FTZ R181, R181, R12 ;  /* 0x0000000cb5b58221 */ /* 0x010fe20000010000 */
[----:B------:R-:W0:Y:S01]  /*7000*/  SHFL.DOWN PT, R17, R16, 0x8, 0x1f ;  /* 0x09001f0010117f89 */ /* 0x000e2200000e0000 */
[----:B------:R-:W-:Y:S01]  /*7010*/  ISETP.GT.AND P0, PT, R124, 0x17, PT ;  /* 0x000000177c00780c */ /* 0x000fe20003f04270 */
[C---:B------:R-:W-:Y:S02]  /*7020*/  FMUL.FTZ R12, R152.reuse, R187 ;  /* 0x000000bb980c7220 */ /* 0x040fe40000410000 */
[----:B------:R-:W4:Y:S01]  /*7030*/  SHFL.DOWN PT, R14, R181, 0x8, 0x1f ;  /* 0x09001f00b50e7f89 */ /* 0x000f2200000e0000 */
[----:B------:R-:W-:Y:S02]  /*7040*/  FMUL.FTZ R13, R152, R159 ;  /* 0x0000009f980d7220 */ /* 0x000fe40000410000 */
[----:B------:R-:W-:Y:S02]  /*7050*/  FMUL.FTZ R12, R12, R207 ;  /* 0x000000cf0c0c7220 */ /* 0x000fe40000410000 */
[----:B------:R-:W-:-:S02]  /*7060*/  FMUL.FTZ R188, R13, R188 ;  /* 0x000000bc0dbc7220 */ /* 0x000fc40000410000 */
[----:B------:R-:W-:Y:S02]  /*7070*/  FFMA.FTZ R187, R94, R187, R12 ;  /* 0x000000bb5ebb7223 */ /* 0x000fe4000001000c */
[C---:B------:R-:W-:Y:S02]  /*7080*/  FMUL.FTZ R12, R152.reuse, R167 ;  /* 0x000000a7980c7220 */ /* 0x040fe40000410000 */
[----:B------:R-:W-:Y:S02]  /*7090*/  FMUL.FTZ R13, R152, R169 ;  /* 0x000000a9980d7220 */ /* 0x000fe40000410000 */
[----:B------:R-:W-:Y:S02]  /*70a0*/  FMUL.FTZ R12, R12, R203 ;  /* 0x000000cb0c0c7220 */ /* 0x000fe40000410000 */
[----:B------:R-:W-:Y:S02]  /*70b0*/  FMUL.FTZ R156, R13, R156 ;  /* 0x0000009c0d9c7220 */ /* 0x000fe40000410000 */
[----:B------:R-:W-:-:S02]  /*70c0*/  FFMA.FTZ R167, R96, R167, R12 ;  /* 0x000000a760a77223 */ /* 0x000fc4000001000c */
[----:B------:R-:W-:Y:S02]  /*70d0*/  FMUL.FTZ R12, R152, R161 ;  /* 0x000000a1980c7220 */ /* 0x000fe40000410000 */
[----:B0-----:R-:W-:Y:S02]  /*70e0*/  @!P0 FADD.FTZ R16, R16, R17 ;  /* 0x0000001110108221 */ /* 0x001fe40000010000 */
[----:B------:R-:W-:Y:S02]  /*70f0*/  FMUL.FTZ R195, R12, R195 ;  /* 0x000000c30cc37220 */ /* 0x000fe40000410000 */
[----:B----4-:R-:W-:Y:S01]  /*7100*/  @!P0 FADD.FTZ R181, R181, R14 ;  /* 0x0000000eb5b58221 */ /* 0x010fe20000010000 */
[----:B------:R-:W0:Y:S01]  /*7110*/  SHFL.DOWN PT, R15, R16, 0x10, 0x1f ;  /* 0x0a001f00100f7f89 */ /* 0x000e2200000e0000 */
[----:B------:R-:W-:Y:S01]  /*7120*/  ISETP.GT.AND P0, PT, R124, 0xf, PT ;  /* 0x0000000f7c00780c */ /* 0x000fe20003f04270 */
[----:B------:R-:W-:Y:S02]  /*7130*/  FMUL.FTZ R17, R152, R173 ;  /* 0x000000ad98117220 */ /* 0x000fe40000410000 */
[----:B------:R-:W4:Y:S01]  /*7140*/  SHFL.DOWN PT, R14, R181, 0x10, 0x1f ;  /* 0x0a001f00b50e7f89 */ /* 0x000f2200000e0000 */
[----:B------:R-:W-:-:S02]  /*7150*/  FFMA.FTZ R177, R93, R177, R168 ;  /* 0x000000b15db17223 */ /* 0x000fc400000100a8 */
[----:B------:R-:W-:Y:S02]  /*7160*/  FMUL.FTZ R178, R17, R178 ;  /* 0x000000b211b27220 */ /* 0x000fe40000410000 */
[----:B------:R-:W-:Y:S02]  /*7170*/  FFMA.FTZ R192, R95, R157, R192 ;  /* 0x0000009d5fc07223 */ /* 0x000fe400000100c0 */
[----:B------:R-:W-:Y:S02]  /*7180*/  FFMA.FTZ R159, R98, R159, R188 ;  /* 0x0000009f629f7223 */ /* 0x000fe400000100bc */
[----:B------:R-:W-:Y:S02]  /*7190*/  FFMA.FTZ R169, R97, R169, R156 ;  /* 0x000000a961a97223 */ /* 0x000fe4000001009c */
[----:B---3--:R-:W-:Y:S02]  /*71a0*/  FFMA.FTZ R18, R100, R161, R195 ;  /* 0x000000a164127223 */ /* 0x008fe400000100c3 */
[----:B------:R-:W-:-:S02]  /*71b0*/  FFMA.FTZ R178, R101, R173, R178 ;  /* 0x000000ad65b27223 */ /* 0x000fc400000100b2 */
[----:B------:R-:W-:Y:S02]  /*71c0*/  FADD.FTZ R57, R172, R57 ;  /* 0x00000039ac397221 */ /* 0x000fe40000010000 */
[----:B------:R-:W-:Y:S02]  /*71d0*/  FADD.FTZ R56, R191, R56 ;  /* 0x00000038bf387221 */ /* 0x000fe40000010000 */
[----:B------:R-:W-:Y:S02]  /*71e0*/  FADD.FTZ R54, R187, R54 ;  /* 0x00000036bb367221 */ /* 0x000fe40000010000 */
[----:B0-----:R-:W-:Y:S02]  /*71f0*/  @!P0 FADD.FTZ R16, R16, R15 ;  /* 0x0000000f10108221 */ /* 0x001fe40000010000 */
[C---:B------:R-:W-:Y:S02]  /*7200*/  FMUL.FTZ R15, R152.reuse, R165 ;  /* 0x000000a5980f7220 */ /* 0x040fe40000410000 */
[----:B----4-:R-:W-:Y:S01]  /*7210*/  @!P0 FADD.FTZ R181, R181, R14 ;  /* 0x0000000eb5b58221 */ /* 0x010fe20000010000 */
[----:B------:R-:W-:Y:S01]  /*7220*/  MOV R12, R16 ;  /* 0x00000010000c7202 */ /* 0x000fe20000000f00 */
[----:B------:R-:W-:-:S02]  /*7230*/  FMUL.FTZ R14, R152, R171 ;  /* 0x000000ab980e7220 */ /* 0x000fc40000410000 */
[----:B------:R-:W-:Y:S01]  /*7240*/  FMUL.FTZ R15, R15, R158 ;  /* 0x0000009e0f0f7220 */ /* 0x000fe20000410000 */
[----:B------:R-:W-:Y:S01]  /*7250*/  MOV R13, R181 ;  /* 0x000000b5000d7202 */ /* 0x000fe20000000f00 */
[----:B------:R-:W-:Y:S02]  /*7260*/  FMUL.FTZ R16, R14, R189 ;  /* 0x000000bd0e107220 */ /* 0x000fe40000410000 */
[----:B------:R-:W-:Y:S02]  /*7270*/  FMUL.FTZ R14, R152, R163 ;  /* 0x000000a3980e7220 */ /* 0x000fe40000410000 */
[----:B------:R0:W-:Y:S01]  /*7280*/  @!P1 STS.64 [0x1098], R12 ;  /* 0x0010980cff009388 */ /* 0x0001e20000000a00 */
[----:B------:R-:W-:Y:S02]  /*7290*/  FFMA.FTZ R171, R99, R171, R16 ;  /* 0x000000ab63ab7223 */ /* 0x000fe40000010010 */
[----:B------:R-:W-:Y:S02]  /*72a0*/  FMUL.FTZ R14, R14, R183 ;  /* 0x000000b70e0e7220 */ /* 0x000fe40000410000 */
        /* <DEDUP_REMOVED lines=16> */
[----:B0-----:R-:W-:Y:S02]  /*73b0*/  ISETP.NE.AND P0, PT, R121, c[0x0][0x174], PT ;  /* 0x00005d0079007a0c */ /* 0x001fe40003f05270 */
[----:B------:R-:W-:-:S11]  /*73c0*/  SHF.L.U32 R16, R23, 0x2, RZ ;  /* 0x0000000217107819 */ /* 0x000fd600000006ff */
[----:B------:R-:W0:Y:S04]  /*73d0*/  @P0 LDS R14, [R16+0x2748] ;  /* 0x00274800100e0984 */ /* 0x000e280000000800 */
[----:B------:R-:W3:Y:S01]  /*73e0*/  @P0 LDS R15, [R16+0x2348] ;  /* 0x00234800100f0984 */ /* 0x000ee20000000800 */
[----:B0-----:R-:W-:Y:S02]  /*73f0*/  @P0 FADD.FTZ R13, R13, R14 ;  /* 0x0000000e0d0d0221 */ /* 0x001fe40000010000 */
[----:B---3--:R-:W-:-:S03]  /*7400*/  @P0 FADD.FTZ R12, R12, R15 ;  /* 0x0000000f0c0c0221 */ /* 0x008fc60000010000 */
[----:B------:R0:W-:Y:S04]  /*7410*/  STS [R16+0x2748], R13 ;  /* 0x0027480d10007388 */ /* 0x0001e80000000800 */
[----:B------:R0:W-:Y:S02]  /*7420*/  STS [R16+0x2348], R12 ;  /* 0x0023480c10007388 */ /* 0x0001e40000000800 */
.L_x_5115:
[----:B0-----:R-:W-:Y:S05]  /*7430*/  BSYNC B0 ;  /* 0x0000000000007941 */ /* 0x001fea0003800000 */
.L_x_5114:
[----:B------:R-:W-:Y:S02]  /*7440*/  IADD3 R23, R23, 0x1, RZ ;  /* 0x0000000117177810 */ /* 0x000fe40007ffe0ff */
[----:B------:R-:W-:Y:S02]  /*7450*/  IADD3 R21, P1, R21, 0x1, RZ ;  /* 0x0000000115157810 */ /* 0x000fe40007f3e0ff */
[----:B------:R-:W-:Y:S02]  /*7460*/  ISETP.GE.AND P0, PT, R23, c[0x0][0x16c], PT ;  /* 0x00005b0017007a0c */ /* 0x000fe40003f06270 */
[----:B------:R-:W-:-:S11]  /*7470*/  IADD3.X R0, RZ, R0, RZ, P1, !PT ;  /* 0x00000000ff007210 */ /* 0x000fd60000ffe4ff */
[----:B------:R-:W-:Y:S01]  /*7480*/  @P0 CALL.REL.NOINC `(.L_x_5079) ;  /* 0x0000001000000944 */ /* 0x000fe20003c00000 */
[----:B------:R-:W-:Y:S05]  /*7490*/  BRA `(.L_x_5116) ;  /* 0xffffcd2000007947 */ /* 0x000fea000383ffff */
.L_x_5079:
[----:B------:R-:W-:Y:S01]  /*74a0*/  BAR.SYNC.DEFER_BLOCKING 0x0 ;  /* 0x0000000000007b1d */ /* 0x000fe20000010000 */
[----:B------:R-:W-:Y:S01]  /*74b0*/  ISETP.GE.AND P2, PT, R2, UR6, PT ;  /* 0x0000000602007c0c */ /* 0x000fe2000bf46270 */
[----:B------:R-:W-:Y:S01]  /*74c0*/  HFMA2.MMA R0, -RZ, RZ, 0, 0 ;  /* 0x00000000ff007435 */ /* 0x000fe200000001ff */
[----:B------:R-:W-:Y:S02]  /*74d0*/  ISETP.GE.AND P1, PT, R151, UR6, PT ;  /* 0x0000000697007c0c */ /* 0x000fe4000bf26270 */
[----:B------:R-:W-:Y:S02]  /*74e0*/  ISETP.GE.AND P0, PT, R150, UR6, PT ;  /* 0x0000000696007c0c */ /* 0x000fe4000bf06270 */
[----:B------:R-:W-:Y:S02]  /*74f0*/  ISETP.GE.AND P4, PT, R149, UR6, PT ;  /* 0x0000000695007c0c */ /* 0x000fe4000bf86270 */
[----:B------:R-:W-:Y:S02]  /*7500*/  ISETP.GE.AND P6, PT, R148, UR6, PT ;  /* 0x0000000694007c0c */ /* 0x000fe4000bfc6270 */
[----:B------:R-:W-:-:S02]  /*7510*/  ISETP.GE.AND P5, PT, R147, UR6, PT ;  /* 0x0000000693007c0c */ /* 0x000fc4000bfa6270 */
[----:B------:R-:W-:Y:S01]  /*7520*/  ISETP.GE.AND P3, PT, R146, UR6, PT ;  /* 0x0000000692007c0c */ /* 0x000fe2000bf66270 */
[----:B------:R-:W-:Y:S01]  /*7530*/  CS2R R12, SRZ ;  /* 0x00000000000c7805 */ /* 0x000fe2000001ff00 */
[----:B------:R-:W-:Y:S01]  /*7540*/  CS2R R14, SRZ ;  /* 0x00000000000e7805 */ /* 0x000fe2000001ff00 */
[----:B------:R-:W-:Y:S01]  /*7550*/  CS2R R16, SRZ ;  /* 0x0000000000107805 */ /* 0x000fe2000001ff00 */
[----:B------:R-:W3:Y:S01]  /*7560*/  @!P2 LDG.E R61, [R10.64] ;  /* 0x000000080a3da981 */ /* 0x000ee2000c1e1900 */
[----:B------:R-:W-:-:S03]  /*7570*/  ISETP.GE.AND P2, PT, R145, UR6, PT ;  /* 0x0000000691007c0c */ /* 0x000fc6000bf46270 */
[----:B------:R-:W4:Y:S01]  /*7580*/  @!P1 LDG.E R0, [R10.64+0x80] ;  /* 0x000080080a009981 */ /* 0x000f22000c1e1900 */
[----:B------:R-:W-:Y:S01]  /*7590*/  ISETP.GE.AND P1, PT, R144, UR6, PT ;  /* 0x0000000690007c0c */ /* 0x000fe2000bf26270 */
[----:B------:R-:W-:Y:S02]  /*75a0*/  CS2R R18, SRZ ;  /* 0x0000000000127805 */ /* 0x000fe4000001ff00 */
[----:B------:R-:W5:Y:S01]  /*75b0*/  @!P0 LDG.E R13, [R10.64+0x100] ;  /* 0x000100080a0d8981 */ /* 0x000f62000c1e1900 */
[----:B------:R-:W-:-:S03]  /*75c0*/  ISETP.GE.AND P0, PT, R143, UR6, PT ;  /* 0x000000068f007c0c */ /* 0x000fc6000bf06270 */
[----:B--2---:R-:W2:Y:S01]  /*75d0*/  @!P4 LDG.E R12, [R10.64+0x180] ;  /* 0x000180080a0cc981 */ /* 0x004ea2000c1e1900 */
        /* <DEDUP_REMOVED lines=9> */
[----:B------:R-:W-:Y:S02]  /*7670*/  HFMA2.MMA R60, -RZ, RZ, 0, 0 ;  /* 0x00000000ff3c7435 */ /* 0x000fe400000001ff */
[----:B------:R-:W2:Y:S01]  /*7680*/  @!P1 LDG.E R19, [R10.64+0x400] ;  /* 0x000400080a139981 */ /* 0x000ea2000c1e1900 */
[----:B------:R-:W-:Y:S01]  /*7690*/  ISETP.GE.AND P1, PT, R136, UR6, PT ;  /* 0x0000000688007c0c */ /* 0x000fe2000bf26270 */
[----:B------:R-:W-:Y:S01]  /*76a0*/  CS2R R20, SRZ ;  /* 0x0000000000147805 */ /* 0x000fe2000001ff00 */
[----:B------:R-:W-:Y:S01]  /*76b0*/  HFMA2.MMA R62, -RZ, RZ, 0, 0 ;  /* 0x00000000ff3e7435 */ /* 0x000fe200000001ff */
[----:B------:R-:W-:Y:S01]  /*76c0*/  MOV R23, RZ ;  /* 0x000000ff00177202 */ /* 0x000fe20000000f00 */
[----:B------:R-:W2:Y:S01]  /*76d0*/  @!P0 LDG.E R18, [R10.64+0x480] ;  /* 0x000480080a128981 */ /* 0x000ea2000c1e1900 */
[----:B------:R-:W-:-:S03]  /*76e0*/  MOV R39, RZ ;  /* 0x000000ff00277202 */ /* 0x000fc60000000f00 */
[----:B------:R-:W2:Y:S04]  /*76f0*/  @!P4 LDG.E R21, [R10.64+0x500] ;  /* 0x000500080a15c981 */ /* 0x000ea8000c1e1900 */
[----:B------:R-:W2:Y:S04]  /*7700*/  @!P6 LDG.E R20, [R10.64+0x580] ;  /* 0x000580080a14e981 */ /* 0x000ea8000c1e1900 */
[----:B------:R-:W2:Y:S04]  /*7710*/  @!P5 LDG.E R23, [R10.64+0x600] ;  /* 0x000600080a17d981 */ /* 0x000ea8000c1e1900 */
[----:B------:R-:W2:Y:S04]  /*7720*/  @!P3 LDG.E R60, [R10.64+0x680] ;  /* 0x000680080a3cb981 */ /* 0x000ea8000c1e1900 */
[----:B------:R-:W2:Y:S04]  /*7730*/  @!P2 LDG.E R39, [R10.64+0x700] ;  /* 0x000700080a27a981 */ /* 0x000ea8000c1e1900 */
[----:B------:R-:W2:Y:S04]  /*7740*/  @!P1 LDG.E R62, [R10.64+0x780] ;  /* 0x000780080a3e9981 */ /* 0x000ea8000c1e1900 */
        /* <DEDUP_REMOVED lines=24> */
[----:B------:R-:W0:Y:S02]  /*78d0*/  LDS R0, [R103.X4+0x14] ;  /* 0x0000140067007984 */ /* 0x000e240000004800 */
[----:B------:R-:W-:Y:S01]  /*78e0*/  FSETP.GTU.FTZ.AND P4, PT, R15, 20, PT ;  /* 0x41a000000f00780b */ /* 0x000fe20003f9c000 */
[----:B--2---:R-:W-:Y:S02]  /*78f0*/  FADD.FTZ R18, R12, UR4 ;  /* 0x000000040c127e21 */ /* 0x004fe40008010000 */
[----:B------:R-:W2:Y:S01]  /*7900*/  LDS R12, [R103.X4+0x20] ;  /* 0x00002000670c7984 */ /* 0x000ea20000004800 */
[----:B---3--:R-:W-:-:S03]  /*7910*/  FADD.FTZ R17, R11, UR4 ;  /* 0x000000040b117e21 */ /* 0x008fc60008010000 */
[----:B------:R-:W3:Y:S01]  /*7920*/  LDS R11, [R103.X4+0x1c] ;  /* 0x00001c00670b7984 */ /* 0x000ee20000004800 */
[----:B----4-:R-:W-:-:S03]  /*7930*/  FADD.FTZ R16, R10, UR4 ;  /* 0x000000040a107e21 */ /* 0x010fc60008010000 */
[----:B------:R-:W4:Y:S02]  /*7940*/  LDS R10, [R103.X4+0x18] ;  /* 0x00001800670a7984 */ /* 0x000f240000004800 */
[----:B------:R-:W-:-:S06]  /*7950*/  @!P4 FMUL.FTZ R15, R15, -1.4426950216293334961 ;  /* 0xbfb8aa3b0f0fc820 */ /* 0x000fcc0000410000 */
[----:B------:R-:W5:Y:S01]  /*7960*/  @!P4 MUFU.EX2 R15, R15 ;  /* 0x0000000f000fc308 */ /* 0x000f620000000800 */
[----:B------:R-:W-:Y:S02]  /*7970*/  FSETP.GTU.FTZ.AND P3, PT, R16, 20, PT ;  /* 0x41a000001000780b */ /* 0x000fe40003f7c000 */
[----:B------:R-:W-:Y:S01]  /*7980*/  FSETP.GTU.FTZ.AND P2, PT, R17, 20, PT ;  /* 0x41a000001100780b */ /* 0x000fe20003f5c000 */
[----:B-----5:R-:W-:Y:S02]  /*7990*/  @!P4 FADD.FTZ R15, R15, 1 ;  /* 0x3f8000000f0fc421 */ /* 0x020fe40000010000 */
[----:B0-----:R-:W-:Y:S02]  /*79a0*/  FADD.FTZ R0, R0, UR4 ;  /* 0x0000000400007e21 */ /* 0x001fe40008010000 */
[----:B------:R2:W0:Y:S06]  /*79b0*/  @!P4 MUFU.RCP R20, R15 ;  /* 0x0000000f0014c308 */ /* 0x00042c0000001000 */
[----:B------:R-:W-:Y:S01]  /*79c0*/  @!P3 FMUL.FTZ R16, R16, -1.4426950216293334961 ;  /* 0xbfb8aa3b1010b820 */ /* 0x000fe20000410000 */
[----:B------:R-:W-:Y:S01]  /*79d0*/  FSETP.GTU.FTZ.AND P1, PT, R0, 20, PT ;  /* 0x41a000000000780b */ /* 0x000fe20003f3c000 */
[----:B------:R-:W-:-:S04]  /*79e0*/  @!P2 FMUL.FTZ R17, R17, -1.4426950216293334961 ;  /* 0xbfb8aa3b1111a820 */ /* 0x000fc80000410000 */
[----:B------:R-:W5:Y:S01]  /*79f0*/  @!P3 MUFU.EX2 R16, R16 ;  /* 0x000000100010b308 */ /* 0x000f620000000800 */
[----:B------:R-:W-:Y:S01]  /*7a00*/  FSETP.GTU.FTZ.AND P0, PT, R18, 20, PT ;  /* 0x41a000001200780b */ /* 0x000fe20003f1c000 */
[----:B--2---:R-:W-:-:S06]  /*7a10*/  FADD.FTZ R15, R12, UR4 ;  /* 0x000000040c0f7e21 */ /* 0x004fcc0008010000 */
[----:B------:R-:W2:Y:S01]  /*7a20*/  @!P2 MUFU.EX2 R17, R17 ;  /* 0x000000110011a308 */ /* 0x000ea20000000800 */
[----:B------:R-:W-:Y:S02]  /*7a30*/  @!P1 FMUL.FTZ R0, R0, -1.4426950216293334961 ;  /* 0xbfb8aa3b00009820 */ /* 0x000fe40000410000 */
[----:B---3--:R-:W-:Y:S02]  /*7a40*/  FADD.FTZ R21, R11, UR4 ;  /* 0x000000040b157e21 */ /* 0x008fe40008010000 */
[----:B0-----:R-:W-:Y:S01]  /*7a50*/  @!P4 FMUL.FTZ R41, R41, R20 ;  /* 0x000000142929c220 */ /* 0x001fe20000410000 */
[----:B------:R-:W-:Y:S02]  /*7a60*/  FSETP.GTU.FTZ.AND P4, PT, R15, 20, PT ;  /* 0x41a000000f00780b */ /* 0x000fe40003f9c000 */
[----:B------:R0:W3:Y:S01]  /*7a70*/  @!P1 MUFU.EX2 R11, R0 ;  /* 0x00000000000b9308 */ /* 0x0000e20000000800 */
[----:B----4-:R-:W-:Y:S02]  /*7a80*/  FADD.FTZ R10, R10, UR4 ;  /* 0x000000040a0a7e21 */ /* 0x010fe40008010000 */
[----:B-----5:R-:W-:-:S02]  /*7a90*/  @!P3 FADD.FTZ R16, R16, 1 ;  /* 0x3f8000001010b421 */ /* 0x020fc40000010000 */
[----:B------:R-:W-:Y:S01]  /*7aa0*/  @!P0 FMUL.FTZ R18, R18, -1.4426950216293334961 ;  /* 0xbfb8aa3b12128820 */ /* 0x000fe20000410000 */
[----:B------:R-:W-:Y:S01]  /*7ab0*/  FSETP.GTU.FTZ.AND P6, PT, R10, 20, PT ;  /* 0x41a000000a00780b */ /* 0x000fe20003fdc000 */
[----:B--2---:R-:W-:Y:S01]  /*7ac0*/  @!P2 FADD.FTZ R17, R17, 1 ;  /* 0x3f8000001111a421 */ /* 0x004fe20000010000 */
[----:B------:R2:W4:Y:S01]  /*7ad0*/  @!P3 MUFU.RCP R19, R16 ;  /* 0x000000100013b308 */ /* 0x0005220000001000 */
[----:B------:R-:W-:Y:S01]  /*7ae0*/  FADD.FTZ R20, R14, UR4 ;  /* 0x000000040e147e21 */ /* 0x000fe20008010000 */
[----:B0-----:R-:W0:Y:S01]  /*7af0*/  LDS R0, [R103.X4+0x2c] ;  /* 0x00002c0067007984 */ /* 0x001e220000004800 */
[----:B------:R-:W-:-:S05]  /*7b00*/  @!P4 FMUL.FTZ R14, R15, -1.4426950216293334961 ;  /* 0xbfb8aa3b0f0ec820 */ /* 0x000fca0000410000 */
[----:B------:R-:W5:Y:S01]  /*7b10*/  @!P2 MUFU.RCP R17, R17 ;  /* 0x000000110011a308 */ /* 0x000f620000001000 */
[----:B---3--:R-:W-:Y:S02]  /*7b20*/  @!P1 FADD.FTZ R15, R11, 1 ;  /* 0x3f8000000b0f9421 */ /* 0x008fe40000010000 */
[----:B------:R-:W3:Y:S05]  /*7b30*/  LDS R11, [R103.X4+0x34] ;  /* 0x00003400670b7984 */ /* 0x000eea0000004800 */
[----:B------:R-:W1:Y:S01]  /*7b40*/  @!P0 MUFU.EX2 R18, R18 ;  /* 0x0000001200128308 */ /* 0x000e620000000800 */
[----:B------:R-:W-:Y:S02]  /*7b50*/  @!P6 FMUL.FTZ R10, R10, -1.4426950216293334961 ;  /* 0xbfb8aa3b0a0ae820 */ /* 0x000fe40000410000 */
[----:B--2---:R-:W-:-:S05]  /*7b60*/  FADD.FTZ R16, R13, UR4 ;  /* 0x000000040d107e21 */ /* 0x004fca0008010000 */
[----:B------:R-:W2:Y:S01]  /*7b70*/  @!P4 MUFU.EX2 R14, R14 ;  /* 0x0000000e000ec308 */ /* 0x000ea20000000800 */
[----:B----4-:R-:W-:Y:S01]  /*7b80*/  @!P3 FMUL.FTZ R42, R42, R19 ;  /* 0x000000132a2ab220 */ /* 0x010fe20000410000 */
[----:B------:R-:W-:Y:S01]  /*7b90*/  FSETP.GTU.FTZ.AND P3, PT, R16, 20, PT ;  /* 0x41a000001000780b */ /* 0x000fe20003f7c000 */
[----:B-----5:R-:W-:Y:S01]  /*7ba0*/  @!P2 FMUL.FTZ R44, R44, R17 ;  /* 0x000000112c2ca220 */ /* 0x020fe20000410000 */
[----:B------:R-:W-:-:S04]  /*7bb0*/  FSETP.GTU.FTZ.AND P2, PT, R20, 20, PT ;  /* 0x41a000001400780b */ /* 0x000fc80003f5c000 */
[----:B------:R4:W5:Y:S01]  /*7bc0*/  @!P6 MUFU.EX2 R12, R10 ;  /* 0x0000000a000ce308 */ /* 0x0009620000000800 */
[----:B-1----:R-:W-:Y:S01]  /*7bd0*/  @!P0 FADD.FTZ R18, R18, 1 ;  /* 0x3f80000012128421 */ /* 0x002fe20000010000 */
[----:B------:R-:W-:-:S06]  /*7be0*/  FSETP.GTU.FTZ.AND P5, PT, R21, 20, PT ;  /* 0x41a000001500780b */ /* 0x000fcc0003fbc000 */
[----:B------:R2:W1:Y:S01]  /*7bf0*/  @!P0 MUFU.RCP R60, R18 ;  /* 0x00000012003c8308 */ /* 0x0004620000001000 */
[----:B----4-:R-:W4:Y:S01]  /*7c00*/  LDS R10, [R103.X4+0x30] ;  /* 0x00003000670a7984 */ /* 0x010f220000004800 */
[----:B------:R-:W-:Y:S02]  /*7c10*/  @!P3 FMUL.FTZ R17, R16, -1.4426950216293334961 ;  /* 0xbfb8aa3b1011b820 */ /* 0x000fe40000410000 */
[----:B--2---:R-:W-:Y:S02]  /*7c20*/  @!P4 FADD.FTZ R18, R14, 1 ;  /* 0x3f8000000e12c421 */ /* 0x004fe40000010000 */
[----:B------:R-:W2:Y:S02]  /*7c30*/  LDS R14, [R103.X4] ;  /* 0x00000000670e7984 */ /* 0x000ea40000004800 */
[----:B------:R-:W1:Y:S01]  /*7c40*/  @!P1 MUFU.RCP R15, R15 ;  /* 0x0000000f000f9308 */ /* 0x000e620000001000 */
[----:B-----5:R-:W-:Y:S02]  /*7c50*/  @!P6 FADD.FTZ R16, R12, 1 ;  /* 0x3f8000000c10e421 */ /* 0x020fe40000010000 */
[----:B------:R-:W-:Y:S01]  /*7c60*/  @!P2 FMUL.FTZ R20, R20, -1.4426950216293334961 ;  /* 0xbfb8aa3b1414a820 */ /* 0x000fe20000410000 */
[----:B------:R-:W5:Y:S01]  /*7c70*/  LDS R12, [R103.X4+0x38] ;  /* 0x00003800670c7984 */ /* 0x000f620000004800 */
[----:B------:R-:W-:-:S03]  /*7c80*/  @!P5 FMUL.FTZ R13, R21, -1.4426950216293334961 ;  /* 0xbfb8aa3b150dd820 */ /* 0x000fc60000410000 */
[----:B------:R-:W3:Y:S01]  /*7c90*/  @!P6 MUFU.RCP R21, R16 ;  /* 0x000000100015e308 */ /* 0x000ee20000001000 */
[----:B0-----:R-:W-:-:S07]  /*7ca0*/  FADD.FTZ R0, R0, UR4 ;  /* 0x0000000400007e21 */ /* 0x001fce0008010000 */
[----:B------:R-:W0:Y:S01]  /*7cb0*/  @!P2 MUFU.EX2 R20, R20 ;  /* 0x000000140014a308 */ /* 0x000e220000000800 */
[----:B-1----:R-:W-:Y:S01]  /*7cc0*/  @!P0 FMUL.FTZ R45, R45, R60 ;  /* 0x0000003c2d2d8220 */ /* 0x002fe20000410000 */
[----:B------:R-:W-:Y:S01]  /*7cd0*/  FSETP.GTU.FTZ.AND P0, PT, R0, 20, PT ;  /* 0x41a000000000780b */ /* 0x000fe20003f1c000 */
[----:B------:R-:W-:-:S05]  /*7ce0*/  @!P1 FMUL.FTZ R46, R46, R15 ;  /* 0x0000000f2e2e9220 */ /* 0x000fca0000410000 */
[----:B------:R-:W1:Y:S01]  /*7cf0*/  @!P5 MUFU.EX2 R13, R13 ;  /* 0x0000000d000dd308 */ /* 0x000e620000000800 */
[----:B---3--:R-:W-:Y:S02]  /*7d00*/  FADD.FTZ R15, R11, UR4 ;  /* 0x000000040b0f7e21 */ /* 0x008fe40008010000 */
[----:B------:R-:W-:-:S03]  /*7d10*/  @!P6 FMUL.FTZ R48, R48, R21 ;  /* 0x000000153030e220 */ /* 0x000fc60000410000 */
[----:B------:R-:W-:Y:S02]  /*7d20*/  FSETP.GTU.FTZ.AND P6, PT, R15, 20, PT ;  /* 0x41a000000f00780b */ /* 0x000fe40003fdc000 */
[----:B------:R1:W3:Y:S01]  /*7d30*/  @!P3 MUFU.EX2 R19, R17 ;  /* 0x000000110013b308 */ /* 0x0002e20000000800 */
[----:B0-----:R-:W-:-:S07]  /*7d40*/  @!P2 FADD.FTZ R20, R20, 1 ;  /* 0x3f8000001414a421 */ /* 0x001fce0000010000 */
[----:B------:R-:W0:Y:S01]  /*7d50*/  @!P4 MUFU.RCP R23, R18 ;  /* 0x000000120017c308 */ /* 0x000e220000001000 */
[----:B-1----:R-:W-:Y:S02]  /*7d60*/  @!P5 FADD.FTZ R17, R13, 1 ;  /* 0x3f8000000d11d421 */ /* 0x002fe40000010000 */
[----:B------:R-:W1:Y:S01]  /*7d70*/  LDS R13, [R103.X4+0x3c] ;  /* 0x00003c00670d7984 */ /* 0x000e620000004800 */
[----:B------:R-:W-:Y:S02]  /*7d80*/  @!P0 FMUL.FTZ R0, R0, -1.4426950216293334961 ;  /* 0xbfb8aa3b00008820 */ /* 0x000fe40000410000 */
[----:B----4-:R-:W-:Y:S01]  /*7d90*/  FADD.FTZ R16, R10, UR4 ;  /* 0x000000040a107e21 */ /* 0x010fe20008010000 */
[----:B------:R-:W-:Y:S06]  /*7da0*/  BAR.SYNC.DEFER_BLOCKING 0x0 ;  /* 0x0000000000007b1d */ /* 0x000fec0000010000 */
[----:B------:R-:W4:Y:S01]  /*7db0*/  @!P2 MUFU.RCP R20, R20 ;  /* 0x000000140014a308 */ /* 0x000f220000001000 */
[----:B---3--:R-:W-:-:S07]  /*7dc0*/  @!P3 FADD.FTZ R19, R19, 1 ;  /* 0x3f8000001313b421 */ /* 0x008fce0000010000 */
[----:B------:R3:W-:Y:S01]  /*7dd0*/  @!P0 MUFU.EX2 R10, R0 ;  /* 0x00000000000a8308 */ /* 0x0007e20000000800 */
[----:B0-----:R-:W-:Y:S02]  /*7de0*/  @!P4 FMUL.FTZ R50, R50, R23 ;  /* 0x000000173232c220 */ /* 0x001fe40000410000 */
[----:B---3--:R-:W-:Y:S02]  /*7df0*/  @!P6 FMUL.FTZ R0, R15, -1.4426950216293334961 ;  /* 0xbfb8aa3b0f00e820 */ /* 0x008fe40000410000 */
[----:B--2---:R-:W-:-:S03]  /*7e00*/  FADD.FTZ R15, R14, UR4 ;  /* 0x000000040e0f7e21 */ /* 0x004fc60008010000 */
[----:B------:R-:W0:Y:S02]  /*7e10*/  @!P3 MUFU.RCP R19, R19 ;  /* 0x000000130013b308 */ /* 0x000e240000001000 */
[----:B------:R-:W-:Y:S01]  /*7e20*/  FSETP.GTU.FTZ.AND P4, PT, R15, 20, PT ;  /* 0x41a000000f00780b */ /* 0x000fe20003f9c000 */
[----:B----4-:R-:W-:Y:S01]  /*7e30*/  @!P2 FMUL.FTZ R53, R53, R20 ;  /* 0x000000143535a220 */ /* 0x010fe20000410000 */
[----:B------:R-:W-:-:S04]  /*7e40*/  ISETP.NE.AND P2, PT, R129, RZ, PT ;  /* 0x000000ff8100720c */ /* 0x000fc80003f45270 */
[----:B------:R5:W2:Y:S01]  /*7e50*/  @!P5 MUFU.RCP R62, R17 ;  /* 0x00000011003ed308 */ /* 0x000aa20000001000 */
[----:B------:R-:W-:Y:S01]  /*7e60*/  FSETP.GTU.FTZ.AND P1, PT, R16, 20, PT ;  /* 0x41a000001000780b */ /* 0x000fe20003f3c000 */
[----:B------:R-:W-:Y:S01]  /*7e70*/  STS [R103.X4], R38 ;  /* 0x0000002667007388 */ /* 0x000fe20000004800 */
[----:B-----5:R-:W-:-:S05]  /*7e80*/  FADD.FTZ R17, R12, UR4 ;  /* 0x000000040c117e21 */ /* 0x020fca0008010000 */
[----:B------:R3:W-:Y:S01]  /*7e90*/  @!P6 MUFU.EX2 R12, R0 ;  /* 0x00000000000ce308 */ /* 0x0007e20000000800 */
[----:B------:R-:W-:Y:S01]  /*7ea0*/  STS [R103.X4+0x4], R37 ;  /* 0x0000042567007388 */ /* 0x000fe20000004800 */
[----:B0-----:R-:W-:-:S03]  /*7eb0*/  @!P3 FMUL.FTZ R52, R52, R19 ;  /* 0x000000133434b220 */ /* 0x001fc60000410000 */
[----:B------:R-:W-:Y:S01]  /*7ec0*/  STS [R103.X4+0x8], R36 ;  /* 0x0000082467007388 */ /* 0x000fe20000004800 */
[----:B---3--:R-:W-:Y:S01]  /*7ed0*/  @!P4 FMUL.FTZ R0, R15, -1.4426950216293334961 ;  /* 0xbfb8aa3b0f00c820 */ /* 0x008fe20000410000 */
[----:B------:R-:W-:Y:S02]  /*7ee0*/  MOV R15, UR6 ;  /* 0x00000006000f7c02 */ /* 0x000fe40008000f00 */
        /* <DEDUP_REMOVED lines=32> */
[----:B------:R-:W-:Y:S01]  /*80f0*/  @!P1 FMUL.FTZ R11, R16, -1.4426950216293334961 ;  /* 0xbfb8aa3b100b9820 */ /* 0x000fe20000410000 */
[----:B------:R-:W-:Y:S01]  /*8100*/  FSETP.GTU.FTZ.AND P3, PT, R17, 20, PT ;  /* 0x41a000001100780b */ /* 0x000fe20003f7c000 */
[----:B-1----:R-:W-:-:S02]  /*8110*/  FADD.FTZ R16, R13, UR4 ;  /* 0x000000040d107e21 */ /* 0x002fc40008010000 */
[----:B--2---:R-:W-:-:S03]  /*8120*/  @!P5 FMUL.FTZ R49, R49, R62 ;  /* 0x0000003e3131d220 */ /* 0x004fc60000410000 */
[----:B------:R-:W-:-:S07]  /*8130*/  FSETP.GTU.FTZ.AND P5, PT, R16, 20, PT ;  /* 0x41a000001000780b */ /* 0x000fce0003fbc000 */
[----:B------:R-:W-:Y:S01]  /*8140*/  @!P3 FMUL.FTZ R13, R17, -1.4426950216293334961 ;  /* 0xbfb8aa3b110db820 */ /* 0x000fe20000410000 */
[----:B------:R-:W-:Y:S05]  /*8150*/  @!P1 MUFU.EX2 R11, R11 ;  /* 0x0000000b000b9308 */ /* 0x000fea0000000800 */
[----:B------:R-:W-:Y:S01]  /*8160*/  @!P5 FMUL.FTZ R14, R16, -1.4426950216293334961 ;  /* 0xbfb8aa3b100ed820 */ /* 0x000fe20000410000 */
[----:B------:R-:W1:Y:S02]  /*8170*/  LDS R63, [0x840] ;  /* 0x00084000ff3f7984 */ /* 0x000e640000000800 */
[----:B------:R-:W2:Y:S08]  /*8180*/  @!P3 MUFU.EX2 R13, R13 ;  /* 0x0000000d000db308 */ /* 0x000eb00000000800 */
[----:B------:R-:W3:Y:S01]  /*8190*/  @!P5 MUFU.EX2 R14, R14 ;  /* 0x0000000e000ed308 */ /* 0x000ee20000000800 */
[----:B------:R-:W-:-:S07]  /*81a0*/  @!P0 FADD.FTZ R10, R10, 1 ;  /* 0x3f8000000a0a8421 */ /* 0x000fce0000010000 */
[----:B------:R-:W4:Y:S01]  /*81b0*/  @!P4 MUFU.EX2 R0, R0 ;  /* 0x000000000000c308 */ /* 0x000f220000000800 */
[----:B--2---:R-:W-:Y:S02]  /*81c0*/  @!P3 FADD.FTZ R13, R13, 1 ;  /* 0x3f8000000d0db421 */ /* 0x004fe40000010000 */
[----:B------:R-:W-:Y:S02]  /*81d0*/  @!P1 FADD.FTZ R11, R11, 1 ;  /* 0x3f8000000b0b9421 */ /* 0x000fe40000010000 */
[----:B------:R-:W-:-:S03]  /*81e0*/  IMAD R16, R130, c[0x0][0x2d8], RZ ;  /* 0x0000b60082107a24 */ /* 0x000fc600078e02ff */
[----:B------:R-:W2:Y:S01]  /*81f0*/  @!P3 MUFU.RCP R13, R13 ;  /* 0x0000000d000db308 */ /* 0x000ea20000001000 */
[----:B---3--:R-:W-:Y:S02]  /*8200*/  @!P5 FADD.FTZ R14, R14, 1 ;  /* 0x3f8000000e0ed421 */ /* 0x008fe40000010000 */
[----:B------:R-:W-:-:S05]  /*8210*/  IMAD R67, R135, c[0x0][0x2dc], R16 ;  /* 0x0000b70087437a24 */ /* 0x000fca00078e0210 */
[----:B------:R-:W3:Y:S01]  /*8220*/  @!P0 MUFU.RCP R17, R10 ;  /* 0x0000000a00118308 */ /* 0x000ee20000001000 */
[----:B------:R-:W-:Y:S02]  /*8230*/  @!P6 FADD.FTZ R12, R12, 1 ;  /* 0x3f8000000c0ce421 */ /* 0x000fe40000010000 */
[----:B----4-:R-:W-:-:S05]  /*8240*/  @!P4 FADD.FTZ R0, R0, 1 ;  /* 0x3f8000000000c421 */ /* 0x010fca0000010000 */
[----:B------:R4:W5:Y:S02]  /*8250*/  @!P1 MUFU.RCP R65, R11 ;  /* 0x0000000b00419308 */ /* 0x0009640000001000 */
[----:B----4-:R-:W-:-:S06]  /*8260*/  IMAD.WIDE.U32 R10, R135, c[0x0][0x2d8], RZ ;  /* 0x0000b600870a7a25 */ /* 0x010fcc00078e00ff */
[----:B------:R-:W4:Y:S01]  /*8270*/  @!P5 MUFU.RCP R14, R14 ;  /* 0x0000000e000ed308 */ /* 0x000f220000001000 */
[----:B------:R-:W-:Y:S01]  /*8280*/  IADD3 R11, R11, R67, RZ ;  /* 0x000000430b0b7210 */ /* 0x000fe20007ffe0ff */
[----:B------:R-:W-:-:S06]  /*8290*/  IMAD R16, R134, c[0x0][0x2e0], RZ ;  /* 0x0000b80086107a24 */ /* 0x000fcc00078e02ff */
[----:B------:R-:W4:Y:S01]  /*82a0*/  @!P6 MUFU.RCP R12, R12 ;  /* 0x0000000c000ce308 */ /* 0x000f220000001000 */
[----:B------:R-:W-:Y:S02]  /*82b0*/  IMAD R71, R123, -0x200, R128 ;  /* 0xfffffe007b477824 */ /* 0x000fe400078e0280 */
[----:B------:R-:W-:-:S05]  /*82c0*/  IMAD.WIDE.U32 R10, R137, c[0x0][0x2e0], R10 ;  /* 0x0000b800890a7a25 */ /* 0x000fca00078e000a */
[----:B0-----:R-:W0:Y:S01]  /*82d0*/  @!P4 MUFU.RCP R15, R0 ;  /* 0x00000000000fc308 */ /* 0x001e220000001000 */
[----:B--2---:R-:W-:Y:S01]  /*82e0*/  @!P3 FMUL.FTZ R58, R58, R13 ;  /* 0x0000000d3a3ab220 */ /* 0x004fe20000410000 */
[----:B-1----:R-:W-:Y:S01]  /*82f0*/  ISETP.GE.AND P3, PT, R2, R63, PT ;  /* 0x0000003f0200720c */ /* 0x002fe20003f66270 */
[----:B---3--:R-:W-:Y:S01]  /*8300*/  @!P0 FMUL.FTZ R54, R54, R17 ;  /* 0x0000001136368220 */ /* 0x008fe20000410000 */
[----:B------:R-:W-:Y:S01]  /*8310*/  SHF.R.S32.HI R69, RZ, 0x1f, R71 ;  /* 0x0000001fff457819 */ /* 0x000fe20000011447 */
[----:B------:R-:W-:Y:S01]  /*8320*/  IMAD R16, R137, c[0x0][0x2e4], R16 ;  /* 0x0000b90089107a24 */ /* 0x000fe200078e0210 */
[----:B------:R-:W-:Y:S01]  /*8330*/  IADD3 R17, P0, R71, R10, RZ ;  /* 0x0000000a47117210 */ /* 0x000fe20007f1e0ff */
[----:B-----5:R-:W-:Y:S01]  /*8340*/  @!P1 FMUL.FTZ R56, R56, R65 ;  /* 0x0000004138389220 */ /* 0x020fe20000410000 */
[----:B------:R-:W-:Y:S01]  /*8350*/  SHF.R.S32.HI R65, RZ, 0x1f, R2 ;  /* 0x0000001fff417819 */ /* 0x000fe20000011402 */
[----:B----4-:R-:W-:Y:S01]  /*8360*/  @!P5 FMUL.FTZ R59, R59, R14 ;  /* 0x0000000e3b3bd220 */ /* 0x010fe20000410000 */
[----:B------:R-:W-:-:S02]  /*8370*/  IADD3.X R18, R69, R16, R11, P0, !PT ;  /* 0x0000001045127210 */ /* 0x000fc400007fe40b */
[----:B------:R-:W-:Y:S01]  /*8380*/  LEA R16, P5, R2, c[0x0][0x330], 0x2 ;  /* 0x0000cc0002107a11 */ /* 0x000fe200078a10ff */
[----:B------:R-:W-:Y:S01]  /*8390*/  @!P6 FMUL.FTZ R57, R57, R12 ;  /* 0x0000000c3939e220 */ /* 0x000fe20000410000 */
[----:B------:R-:W-:Y:S01]  /*83a0*/  MOV R12, UR5 ;  /* 0x00000005000c7c02 */ /* 0x000fe20008000f00 */
[----:B0-----:R-:W-:Y:S01]  /*83b0*/  @!P4 FMUL.FTZ R40, R40, R15 ;  /* 0x0000000f2828c220 */ /* 0x001fe20000410000 */
[C---:B------:R-:W-:Y:S01]  /*83c0*/  LEA.HI.X R0, R2.reuse, c[0x0][0x334], R65, 0x2, P5 ;  /* 0x0000cd0002007a11 */ /* 0x040fe200028f1441 */
[----:B------:R-:W-:Y:S01]  /*83d0*/  BSSY B0, `(.L_x_5117) ;  /* 0x0000012000007945 */ /* 0x000fe20003800000 */
[----:B------:R-:W-:Y:S02]  /*83e0*/  IADD3 R10, P4, R2, UR5, RZ ;  /* 0x00000005020a7c10 */ /* 0x000fe4000ff9e0ff */
[----:B------:R-:W-:Y:S02]  /*83f0*/  LEA R16, P5, R17, R16, 0x2 ;  /* 0x0000001011107211 */ /* 0x000fe400078a10ff */
[----:B------:R-:W-:-:S02]  /*8400*/  ISETP.GE.AND P1, PT, R150, R63, PT ;  /* 0x0000003f9600720c */ /* 0x000fc40003f26270 */
[-C--:B------:R-:W-:Y:S02]  /*8410*/  ISETP.GE.AND P0, PT, R149, R63.reuse, PT ;  /* 0x0000003f9500720c */ /* 0x080fe40003f06270 */
[----:B------:R-:W-:Y:S02]  /*8420*/  ISETP.GE.AND P6, PT, R148, R63, PT ;  /* 0x0000003f9400720c */ /* 0x000fe40003fc6270 */
[----:B------:R-:W-:Y:S02]  /*8430*/  LEA.HI.X R17, R17, R0, R18, 0x2, P5 ;  /* 0x0000000011117211 */ /* 0x000fe400028f1412 */
        /* <DEDUP_REMOVED lines=11> */
.L_x_5118:
[----:B------:R-:W-:Y:S05]  /*84f0*/  BSYNC B0 ;  /* 0x0000000000007941 */ /* 0x000fea0003800000 */
.L_x_5117:
        /* <DEDUP_REMOVED lines=14> */
[-C--:B------:R-:W-:Y:S01]  /*85e0*/  ISETP.GE.AND P1, PT, R140, R63.reuse, PT ;  /* 0x0000003f8c00720c */ /* 0x080fe20003f26270 */
[----:B------:R-:W-:Y:S01]  /*85f0*/  FADD.FTZ R0, R3, R44 ;  /* 0x0000002c03007221 */ /* 0x000fe20000010000 */
[----:B------:R-:W-:Y:S01]  /*8600*/  MOV R3, UR6 ;  /* 0x0000000600037c02 */ /* 0x000fe20008000f00 */
        /* <DEDUP_REMOVED lines=11> */
[----:B------:R-:W-:Y:S01]  /*86c0*/  @!P1 STG.E [R16.64+-0x200], R47 ;  /* 0xfffe002f10009986 */ /* 0x000fe2000c101908 */
[----:B0-----:R-:W-:-:S03]  /*86d0*/  IADD3 R14, P1, R2, -0x1e0, RZ ;  /* 0xfffffe20020e7810 */ /* 0x001fc60007f3e0ff */
[----:B------:R-:W-:Y:S01]  /*86e0*/  @!P0 STG.E [R16.64+-0x180], R51 ;  /* 0xfffe803310008986 */ /* 0x000fe2000c101908 */
[----:B-1----:R-:W-:-:S03]  /*86f0*/  IADD3.X R33, R65, -0x1, RZ, P1, !PT ;  /* 0xffffffff41217810 */ /* 0x002fc60000ffe4ff */
        /* <DEDUP_REMOVED lines=10> */
[----:B------:R1:W-:Y:S01]  /*87a0*/  STS [R103.X4+0x18], R48 ;  /* 0x0000183067007388 */ /* 0x0003e20000004800 */
[----:B0-----:R-:W-:-:S03]  /*87b0*/  FADD.FTZ R45, R0, R45 ;  /* 0x0000002d002d7221 */ /* 0x001fc60000010000 */
[----:B------:R0:W-:Y:S01]  /*87c0*/  STS [R103.X4+0x1c], R49 ;  /* 0x00001c3167007388 */ /* 0x0001e20000004800 */
[----:B------:R-:W-:Y:S02]  /*87d0*/  IMAD R0, R130, c[0x0][0x2f8], RZ ;  /* 0x0000be0082007a24 */ /* 0x000fe400078e02ff */
[----:B------:R-:W-:Y:S01]  /*87e0*/  FADD.FTZ R45, R45, R46 ;  /* 0x0000002e2d2d7221 */ /* 0x000fe20000010000 */
[----:B------:R-:W-:Y:S01]  /*87f0*/  STS [R103.X4+0x20], R50 ;  /* 0x0000203267007388 */ /* 0x000fe20000004800 */
[----:B------:R-:W-:Y:S02]  /*8800*/  IMAD R13, R135, c[0x0][0x2fc], R0 ;  /* 0x0000bf00870d7a24 */ /* 0x000fe400078e0200 */
[----:B-1----:R-:W-:Y:S01]  /*8810*/  FADD.FTZ R48, R45, R48 ;  /* 0x000000302d307221 */ /* 0x002fe20000010000 */
[----:B------:R1:W-:Y:S03]  /*8820*/  STS [R103.X4+0x24], R52 ;  /* 0x0000243467007388 */ /* 0x0003e60000004800 */
[----:B0-----:R-:W-:Y:S01]  /*8830*/  FADD.FTZ R49, R48, R49 ;  /* 0x0000003130317221 */ /* 0x001fe20000010000 */
[----:B------:R0:W-:Y:S03]  /*8840*/  STS [R103.X4+0x28], R53 ;  /* 0x0000283567007388 */ /* 0x0001e60000004800 */
[----:B------:R-:W-:Y:S01]  /*8850*/  FADD.FTZ R49, R49, R50 ;  /* 0x0000003231317221 */ /* 0x000fe20000010000 */
[----:B------:R-:W-:Y:S03]  /*8860*/  STS [R103.X4+0x2c], R54 ;  /* 0x00002c3667007388 */ /* 0x000fe60000004800 */
[----:B-1----:R-:W-:Y:S01]  /*8870*/  FADD.FTZ R52, R49, R52 ;  /* 0x0000003431347221 */ /* 0x002fe20000010000 */
[----:B------:R1:W-:Y:S03]  /*8880*/  STS [R103.X4+0x30], R56 ;  /* 0x0000303867007388 */ /* 0x0003e60000004800 */
[----:B0-----:R-:W-:Y:S01]  /*8890*/  FADD.FTZ R53, R52, R53 ;  /* 0x0000003534357221 */ /* 0x001fe20000010000 */
[----:B------:R0:W-:Y:S03]  /*88a0*/  STS [R103.X4+0x34], R57 ;  /* 0x0000343967007388 */ /* 0x0001e60000004800 */
[----:B------:R-:W-:Y:S01]  /*88b0*/  FADD.FTZ R53, R53, R54 ;  /* 0x0000003635357221 */ /* 0x000fe20000010000 */
[----:B------:R2:W-:Y:S03]  /*88c0*/  STS [R103.X4+0x38], R58 ;  /* 0x0000383a67007388 */ /* 0x0005e60000004800 */
[----:B-1----:R-:W-:Y:S01]  /*88d0*/  FADD.FTZ R56, R53, R56 ;  /* 0x0000003835387221 */ /* 0x002fe20000010000 */
[----:B------:R-:W-:Y:S01]  /*88e0*/  STS [R103.X4+0x3c], R59 ;  /* 0x00003c3b67007388 */ /* 0x000fe20000004800 */
[----:B------:R-:W-:-:S06]  /*88f0*/  NOP ;  /* 0x0000000000007918 */ /* 0x000fcc0000000000 */
[----:B------:R-:W-:Y:S01]  /*8900*/  LDS R15, [R120.X4] ;  /* 0x00000000780f7984 */ /* 0x000fe20000004800 */
[----:B0-----:R-:W-:-:S03]  /*8910*/  FADD.FTZ R57, R56, R57 ;  /* 0x0000003938397221 */ /* 0x001fc60000010000 */
        /* <DEDUP_REMOVED lines=33> */
.L_x_5120:
[----:B------:R-:W-:Y:S05]  /*8b30*/  BSYNC B0 ;  /* 0x0000000000007941 */ /* 0x000fea0003800000 */
.L_x_5119:
        /* <DEDUP_REMOVED lines=9> */
[----:B0-----:R-:W-:Y:S01]  /*8bd0*/  IMAD R12, R137, c[0x0][0x304], R10 ;  /* 0x0000c100890c7a24 */ /* 0x001fe200078e020a */
        /* <DEDUP_REMOVED lines=42> */
.L_x_5046:
[----:B------:R-:W-:Y:S02]  /*8e80*/  ISETP.NE.U32.AND P0, PT, RZ, c[0x0][0x328], PT ;  /* 0x0000ca00ff007a0c */ /* 0x000fe40003f05070 */
[----:B------:R-:W-:Y:S02]  /*8e90*/  ISETP.NE.U32.AND P2, PT, RZ, c[0x0][0x348], PT ;  /* 0x0000d200ff007a0c */ /* 0x000fe40003f45070 */
[----:B------:R-:W-:Y:S02]  /*8ea0*/  ISETP.NE.AND.EX P1, PT, RZ, c[0x0][0x32c], PT, P0 ;  /* 0x0000cb00ff007a0c */ /* 0x000fe40003f25300 */
[----:B------:R-:W-:-:S11]  /*8eb0*/  ISETP.NE.AND.EX P0, PT, RZ, c[0x0][0x34c], PT, P2 ;  /* 0x0000d300ff007a0c */ /* 0x000fd60003f05320 */
[----:B------:R-:W-:Y:S05]  /*8ec0*/  @!P1 BRA `(.L_x_5122) ;  /* 0x0000014000009947 */ /* 0x000fea0003800000 */
[----:B0-----:R-:W0:Y:S01]  /*8ed0*/  SHFL.DOWN P1, R3, R126, 0x1, 0x1f ;  /* 0x08201f007e037f89 */ /* 0x001e220000020000 */
        /* <DEDUP_REMOVED lines=18> */
.L_x_5123:
[----:B0-----:R-:W-:Y:S05]  /*9000*/  BSYNC B0 ;  /* 0x0000000000007941 */ /* 0x001fea0003800000 */
.L_x_5122:
[----:B------:R-:W-:Y:S01]  /*9010*/  BSSY B0, `(.L_x_5124) ;  /* 0x0000018000007945 */ /* 0x000fe20003800000 */
[----:B------:R-:W-:Y:S05]  /*9020*/  @!P0 BRA `(.L_x_5125) ;  /* 0x0000015000008947 */ /* 0x000fea0003800000 */
[----:B------:R-:W-:Y:S06]  /*9030*/  BAR.SYNC.DEFER_BLOCKING 0x0 ;  /* 0x0000000000007b1d */ /* 0x000fec0000010000 */
[----:B------:R-:W2:Y:S04]  /*9040*/  SHFL.DOWN P0, R0, R131, 0x1, 0x1f ;  /* 0x08201f0083007f89 */ /* 0x000ea80000000000 */
[----:B------:R-:W3:Y:S04]  /*9050*/  S2R R8, SR_LANEID ;  /* 0x0000000000087919 */ /* 0x000ee80000000000 */
[----:B------:R-:W4:Y:S01]  /*9060*/  S2R R15, SR_TID.X ;  /* 0x00000000000f7919 */ /* 0x000f220000002100 */
[----:B--2---:R-:W-:Y:S01]  /*9070*/  @P0 FADD R0, R0, R131 ;  /* 0x0000008300000221 */ /* 0x004fe20000000000 */
[----:B---3--:R-:W-:-:S04]  /*9080*/  ISETP.NE.AND P1, PT, R8, RZ, PT ;  /* 0x000000ff0800720c */ /* 0x008fc80003f25270 */
[----:B0-----:R-:W0:Y:S02]  /*9090*/  SHFL.DOWN P0, R3, R0, 0x2, 0x1f ;  /* 0x08401f0000037f89 */ /* 0x001e240000000000 */
        /* <DEDUP_REMOVED lines=14> */
.L_x_5125:
[----:B------:R-:W2:Y:S02]  /*9180*/  S2R R15, SR_TID.X ;  /* 0x00000000000f7919 */ /* 0x000ea40000002100 */
.L_x_5126:
[----:B0-----:R-:W-:Y:S05]  /*9190*/  BSYNC B0 ;  /* 0x0000000000007941 */ /* 0x001fea0003800000 */
.L_x_5124:
[----:B--2---:R-:W-:-:S13]  /*91a0*/  ISETP.GE.AND P0, PT, R15, c[0x0][0x16c], PT ;  /* 0x00005b000f007a0c */ /* 0x004fda0003f06270 */
        /* <DEDUP_REMOVED lines=9> */
.L_x_5127:
[----:B0-----:R-:W0:Y:S01]  /*9240*/  LDS R17, [R15.X4+0x2348] ;  /* 0x002348000f117984 */ /* 0x001e220000004800 */
[----:B------:R-:W-:Y:S01]  /*9250*/  SHF.R.S32.HI R0, RZ, 0x1f, R15 ;  /* 0x0000001fff007819 */ /* 0x000fe2000001140f */
[----:B------:R-:W-:Y:S01]  /*9260*/  YIELD ;  /* 0x0000000000007946 */ /* 0x000fe20003800000 */
[----:B------:R-:W-:Y:S01]  /*9270*/  MOV R8, R2 ;  /* 0x0000000200087202 */ /* 0x000fe20000000f00 */
[----:B------:R2:W3:Y:S01]  /*9280*/  LDS R19, [R15.X4+0x2748] ;  /* 0x002748000f137984 */ /* 0x0004e20000004800 */
        /* <DEDUP_REMOVED lines=17> */
[----:B0-----:R0:W-:Y:S04]  /*93a0*/  RED.E.ADD.F32.FTZ.RN.STRONG.GPU [R8.64], R17 ;  /* 0x000000110800798e */ /* 0x0011e8000c10e788 */
[----:B---3--:R0:W-:Y:S02]  /*93b0*/  RED.E.ADD.F32.FTZ.RN.STRONG.GPU [R12.64], R19 ;  /* 0x000000130c00798e */ /* 0x0081e4000c10e788 */
[----:B------:R-:W-:Y:S05]  /*93c0*/  @!P0 BRA `(.L_x_5127) ;  /* 0xfffffe7000008947 */ /* 0x000fea000383ffff */
[----:B------:R-:W-:Y:S05]  /*93d0*/  EXIT ;  /* 0x000000000000794d */ /* 0x000fea0003800000 */
.L_x_5128:
        /* <DEDUP_REMOVED lines=10> */
.L_x_9078:


//--------------------- .text._Z25selective_scan_bwd_kernelI32Selective_Scan_bwd_kernel_traitsILi32ELi16ELb0ELb0ELb1ELb1ELb1EffEEv12SSMParamsBwd --------------------------
	.section	.text._Z25selective_scan_bwd_kernelI32Selective_Scan_bwd_kernel_traitsILi32ELi16ELb0ELb0ELb1ELb1ELb1EffEEv12SSMParamsBwd,"ax",@progbits
	.sectioninfo	@"SHI_REGISTERS=254"
	.align	128
        .global         _Z25selective_scan_bwd_kernelI32Selective_Scan_bwd_kernel_traitsILi32ELi16ELb0ELb0ELb1ELb1ELb1EffEEv12SSMParamsBwd
        .type           _Z25selective_scan_bwd_kernelI32Selective_Scan_bwd_kernel_traitsILi32ELi16ELb0ELb0ELb1ELb1ELb1EffEEv12SSMParamsBwd,@function
        .size           _Z25selective_scan_bwd_kernelI32Selective_Scan_bwd_kernel_traitsILi32ELi16ELb0ELb0ELb1ELb1ELb1EffEEv12SSMParamsBwd,(.L_x_9079 - _Z25selective_scan_bwd_kernelI32Selective_Scan_bwd_kernel_traitsILi32ELi16ELb0ELb0ELb1ELb1ELb1EffEEv12SSMParamsBwd)
        .other          _Z25selective_scan_bwd_kernelI32Selective_Scan_bwd_kernel_traitsILi32ELi16ELb0ELb0ELb1ELb1ELb1EffEEv12SSMParamsBwd,@"STO_CUDA_ENTRY STV_DEFAULT"
_Z25selective_scan_bwd_kernelI32Selective_Scan_bwd_kernel_traitsILi32ELi16ELb0ELb0ELb1ELb1ELb1EffEEv12SSMParamsBwd:
.text._Z25selective_scan_bwd_kernelI32Selective_Scan_bwd_kernel_traitsILi32ELi16ELb0ELb0ELb1ELb1ELb1EffEEv12SSMParamsBwd:
        /* <DEDUP_REMOVED lines=13> */
[----:B------:R-:W-:Y:S01]  /*00d0*/  ISETP.NE.AND.EX P1, PT, RZ, c[0x0][0x23c], PT, P1 ;  /* 0x00008f00ff007a0c */ /* 0x000fe20003f25310 */
[----:B------:R-:W3:-:S12]  /*00e0*/  S2R R103, SR_CTAID.X ;  /* 0x0000000000677919 */ /* 0x000ed80000002500 */
[C---:B------:R-:W-:Y:S01]  /*00f0*/  @P1 LEA R2, P2, R105.reuse, c[0x0][0x238], 0x2 ;  /* 0x00008e0069021a11 */ /* 0x040fe200078410ff */
[----:B-1----:R-:W1:Y:S03]  /*0100*/  MUFU.RCP R0, R0 ;  /* 0x0000000000007308 */ /* 0x002e660000001000 */
[----:B------:R-:W-:-:S05]  /*0110*/  @P1 LEA.HI.X R3, R105, c[0x0][0x23c], R102, 0x2, P2 ;  /* 0x00008f0069031a11 */ /* 0x000fca00010f1466 */
[----:B------:R4:W5:Y:S01]  /*0120*/  @P1 LDG.E R100, [R2.64] ;  /* 0x0000000a02641981 */ /* 0x000962000c1e1900 */
[----:B------:R-:W-:Y:S01]  /*0130*/  ISETP.NE.AND P1, PT, RZ, c[0x0][0x178], PT ;  /* 0x00005e00ff007a0c */ /* 0x000fe20003f25270 */
[----:B------:R-:W-:Y:S01]  /*0140*/  IMAD R16, R102, c[0x0][0x280], RZ ;  /* 0x0000a00066107a24 */ /* 0x000fe200078e02ff */
[----:B---3--:R-:W-:Y:S01]  /*0150*/  SHF.R.S32.HI R98, RZ, 0x1f, R103 ;  /* 0x0000001fff627819 */ /* 0x008fe20000011467 */
[----:B------:R-:W-:Y:S01]  /*0160*/  UMOV UR4, URZ ;  /* 0x0000003f00047c82 */ /* 0x000fe20008000000 */
[----:B------:R-:W-:Y:S01]  /*0170*/  HFMA2.MMA R96, -RZ, RZ, 0, 0 ;  /* 0x00000000ff607435 */ /* 0x000fe200000001ff */
[----:B------:R-:W-:Y:S02]  /*0180*/  MOV R94, RZ ;  /* 0x000000ff005e7202 */ /* 0x000fe40000000f00 */
[----:B-1----:R-:W-:Y:S01]  /*0190*/  IADD3 R6, R0, 0xffffffe, RZ ;  /* 0x0ffffffe00067810 */ /* 0x002fe20007ffe0ff */
[C---:B------:R-:W-:Y:S01]  /*01a0*/  IMAD R0, R98.reuse, c[0x0][0x1d0], RZ ;  /* 0x0000740062007a24 */ /* 0x040fe200078e02ff */
[----:B----4-:R-:W-:Y:S01]  /*01b0*/  IABS R2, R105 ;  /* 0x0000006900027213 */ /* 0x010fe20000000000 */
[C---:B------:R-:W-:Y:S01]  /*01c0*/  IMAD R8, R98.reuse, c[0x0][0x1e0], RZ ;  /* 0x0000780062087a24 */ /* 0x040fe200078e02ff */
[----:B0-----:R-:W0:Y:S01]  /*01d0*/  F2I.FTZ.U32.TRUNC.NTZ R5, R6 ;  /* 0x0000000600057305 */ /* 0x001e22000021f000 */
[----:B------:R-:W-:-:S02]  /*01e0*/  IMAD R12, R98, c[0x0][0x278], RZ ;  /* 0x00009e00620c7a24 */ /* 0x000fc400078e02ff */
[C---:B------:R-:W-:Y:S02]  /*01f0*/  IMAD R11, R103.reuse, c[0x0][0x1e4], R8 ;  /* 0x00007900670b7a24 */ /* 0x040fe400078e0208 */
[C---:B------:R-:W-:Y:S02]  /*0200*/  IMAD R13, R103.reuse, c[0x0][0x27c], R12 ;  /* 0x00009f00670d7a24 */ /* 0x040fe400078e020c */
[----:B------:R-:W-:Y:S02]  /*0210*/  IMAD R14, R98, c[0x0][0x1b0], RZ ;  /* 0x00006c00620e7a24 */ /* 0x000fe400078e02ff */
[----:B------:R-:W-:-:S04]  /*0220*/  IMAD.WIDE.U32 R8, R103, c[0x0][0x1b0], RZ ;  /* 0x00006c0067087a25 */ /* 0x000fc800078e00ff */
[----:B------:R-:W-:Y:S02]  /*0230*/  IMAD R15, R103, c[0x0][0x1b4], R14 ;  /* 0x00006d00670f7a24 */ /* 0x000fe400078e020e */
[----:B------:R-:W-:Y:S01]  /*0240*/  IMAD R14, R102, c[0x0][0x1e8], RZ ;  /* 0x00007a00660e7a24 */ /* 0x000fe200078e02ff */
[----:B0-----:R-:W-:Y:S02]  /*0250*/  IADD3 R4, RZ, -R5, RZ ;  /* 0x80000005ff047210 */ /* 0x001fe40007ffe0ff */
[----:B------:R-:W-:Y:S01]  /*0260*/  IADD3 R9, R9, R15, RZ ;  /* 0x0000000f09097210 */ /* 0x000fe20007ffe0ff */
[----:B------:R-:W-:Y:S02]  /*0270*/  IMAD R14, R105, c[0x0][0x1ec], R14 ;  /* 0x00007b00690e7a24 */ /* 0x000fe400078e020e */
[----:B------:R-:W-:Y:S01]  /*0280*/  IMAD R7, R4, R17, RZ ;  /* 0x0000001104077224 */ /* 0x000fe200078e02ff */
[----:B------:R-:W-:-:S05]  /*0290*/  MOV R4, RZ ;  /* 0x000000ff00047202 */ /* 0x000fca0000000f00 */
[----:B------:R-:W-:Y:S01]  /*02a0*/  IMAD.HI.U32 R4, R5, R7, R4 ;  /* 0x0000000705047227 */ /* 0x000fe200078e0004 */
[----:B------:R-:W-:-:S03]  /*02b0*/  MOV R7, R2 ;  /* 0x0000000200077202 */ /* 0x000fc60000000f00 */
[----:B------:R-:W-:Y:S02]  /*02c0*/  IMAD R5, R103, c[0x0][0x1d4], R0 ;  /* 0x0000750067057a24 */ /* 0x000fe400078e0200 */
[----:B------:R-:W-:-:S04]  /*02d0*/  IMAD.HI.U32 R101, R4, R7, RZ ;  /* 0x0000000704657227 */ /* 0x000fc800078e00ff */
[----:B------:R-:W-:Y:S01]  /*02e0*/  IMAD.WIDE.U32 R2, R103, c[0x0][0x1d0], RZ ;  /* 0x0000740067027a25 */ /* 0x000fe200078e00ff */
[----:B------:R-:W-:-:S04]  /*02f0*/  IADD3 R4, -R101, RZ, RZ ;  /* 0x000000ff65047210 */ /* 0x000fc80007ffe1ff */
[----:B------:R-:W-:Y:S01]  /*0300*/  IADD3 R3, R3, R5, RZ ;  /* 0x0000000503037210 */ /* 0x000fe20007ffe0ff */
[----:B------:R-:W-:Y:S01]  /*0310*/  IMAD R0, R17, R4, R7 ;  /* 0x0000000411007224 */ /* 0x000fe200078e0207 */
[----:B------:R-:W-:Y:S01]  /*0320*/  LOP3.LUT R4, R105, c[0x0][0x178], RZ, 0x3c, !PT ;  /* 0x00005e0069047a12 */ /* 0x000fe200078e3cff */
[----:B------:R-:W-:-:S03]  /*0330*/  IMAD.WIDE.U32 R6, R103, c[0x0][0x278], RZ ;  /* 0x00009e0067067a25 */ /* 0x000fc600078e00ff */
[----:B------:R-:W-:Y:S01]  /*0340*/  ISETP.GT.U32.AND P5, PT, R17, R0, PT ;  /* 0x000000001100720c */ /* 0x000fe20003fa4070 */
[----:B------:R-:W-:Y:S01]  /*0350*/  IMAD.WIDE.U32 R2, R105, c[0x0][0x1d8], R2 ;  /* 0x0000760069027a25 */ /* 0x000fe200078e0002 */
[----:B------:R-:W-:Y:S02]  /*0360*/  ISETP.GE.AND P2, PT, R4, RZ, PT ;  /* 0x000000ff0400720c */ /* 0x000fe40003f46270 */
[----:B------:R-:W-:Y:S01]  /*0370*/  IADD3 R7, R7, R13, RZ ;  /* 0x0000000d07077210 */ /* 0x000fe20007ffe0ff */
[----:B------:R-:W-:-:S04]  /*0380*/  IMAD.WIDE.U32 R4, R103, c[0x0][0x1e0], RZ ;  /* 0x0000780067047a25 */ /* 0x000fc800078e00ff */
[----:B------:R-:W-:Y:S01]  /*0390*/  IMAD.WIDE.U32 R6, R105, c[0x0][0x280], R6 ;  /* 0x0000a00069067a25 */ /* 0x000fe200078e0006 */
[----:B------:R-:W-:Y:S02]  /*03a0*/  IADD3 R5, R5, R11, RZ ;  /* 0x0000000b05057210 */ /* 0x000fe40007ffe0ff */
[----:B------:R-:W-:Y:S02]  /*03b0*/  MOV R11, c[0x0][0x174] ;  /* 0x00005d00000b7a02 */ /* 0x000fe40000000f00 */
[-C--:B------:R-:W-:Y:S01]  /*03c0*/  @!P5 IADD3 R0, R0, -R17.reuse, RZ ;  /* 0x800000110000d210 */ /* 0x080fe20007ffe0ff */
[----:B------:R-:W-:Y:S01]  /*03d0*/  IMAD.WIDE.U32 R4, R105, c[0x0][0x1e8], R4 ;  /* 0x00007a0069047a25 */ /* 0x000fe200078e0004 */
[----:B------:R-:W-:Y:S02]  /*03e0*/  ISETP.GE.AND P4, PT, R11, 0x1, PT ;  /* 0x000000010b00780c */ /* 0x000fe40003f86270 */
[----:B------:R-:W-:Y:S01]  /*03f0*/  ISETP.GE.U32.AND P3, PT, R0, R17, PT ;  /* 0x000000110000720c */ /* 0x000fe20003f66070 */
[----:B------:R-:W-:Y:S01]  /*0400*/  IMAD R0, R102, c[0x0][0x1d8], RZ ;  /* 0x0000760066007a24 */ /* 0x000fe200078e02ff */
[----:B------:R-:W-:-:S02]  /*0410*/  @!P5 IADD3 R101, R101, 0x1, RZ ;  /* 0x000000016565d810 */ /* 0x000fc40007ffe0ff */
[----:B------:R-:W-:Y:S01]  /*0420*/  LEA R11, R11, 0xfffffe00, 0x9 ;  /* 0xfffffe000b0b7811 */ /* 0x000fe200078e48ff */
[----:B------:R-:W-:-:S03]  /*0430*/  IMAD R12, R105, c[0x0][0x1dc], R0 ;  /* 0x00007700690c7a24 */ /* 0x000fc600078e0200 */
[----:B------:R-:W-:Y:S02]  /*0440*/  SHF.R.S32.HI R13, RZ, 0x1f, R11 ;  /* 0x0000001fff0d7819 */ /* 0x000fe4000001140b */
[----:B------:R-:W-:-:S03]  /*0450*/  IADD3 R0, P5, R11, R4, RZ ;  /* 0x000000040b007210 */ /* 0x000fc60007fbe0ff */
[----:B------:R-:W-:Y:S02]  /*0460*/  @P3 IADD3 R101, R101, 0x1, RZ ;  /* 0x0000000165653810 */ /* 0x000fe40007ffe0ff */
[----:B------:R-:W-:Y:S02]  /*0470*/  IADD3 R17, P3, R11, R2, RZ ;  /* 0x000000020b117210 */ /* 0x000fe40007f7e0ff */
[----:B------:R-:W-:Y:S02]  /*0480*/  @!P2 IADD3 R101, -R101, RZ, RZ ;  /* 0x000000ff6565a210 */ /* 0x000fe40007ffe1ff */
[----:B------:R-:W-:Y:S01]  /*0490*/  IADD3.X R2, R13, R3, R12, P3, !PT ;  /* 0x000000030d027210 */ /* 0x000fe20001ffe40c */
[----:B------:R-:W-:Y:S01]  /*04a0*/  IMAD R12, R105, c[0x0][0x284], R16 ;  /* 0x0000a100690c7a24 */ /* 0x000fe200078e0210 */
[----:B------:R-:W-:Y:S02]  /*04b0*/  @!P1 LOP3.LUT R101, RZ, c[0x0][0x178], RZ, 0x33, !PT ;  /* 0x00005e00ff659a12 */ /* 0x000fe400078e33ff */
[----:B------:R-:W-:-:S02]  /*04c0*/  LEA R16, P1, R17, c[0x0][0x240], 0x2 ;  /* 0x0000900011107a11 */ /* 0x000fc400078210ff */
[----:B------:R-:W-:Y:S01]  /*04d0*/  IADD3.X R3, R13, R5, R14, P5, !PT ;  /* 0x000000050d037210 */ /* 0x000fe20002ffe40e */
[----:B------:R-:W-:Y:S01]  /*04e0*/  IMAD.WIDE.U32 R8, R101, c[0x0][0x1c8], R8 ;  /* 0x0000720065087a25 */ /* 0x000fe200078e0008 */
[----:B------:R-:W-:Y:S02]  /*04f0*/  LEA R5, P2, R0, c[0x0][0x248], 0x2 ;  /* 0x0000920000057a11 */ /* 0x000fe400078410ff */
[----:B------:R-:W-:Y:S02]  /*0500*/  LEA.HI.X R17, R17, c[0x0][0x244], R2, 0x2, P1 ;  /* 0x0000910011117a11 */ /* 0x000fe400008f1402 */
[----:B------:R-:W-:Y:S02]  /*0510*/  IADD3 R4, P3, R11, R6, RZ ;  /* 0x000000060b047210 */ /* 0x000fe40007f7e0ff */
[----:B------:R-:W-:Y:S02]  /*0520*/  ISETP.NE.U32.AND P1, PT, RZ, c[0x0][0x260], PT ;  /* 0x00009800ff007a0c */ /* 0x000fe40003f25070 */
[----:B------:R-:W-:-:S02]  /*0530*/  SHF.R.S32.HI R162, RZ, 0x1f, R101 ;  /* 0x0000001fffa27819 */ /* 0x000fc40000011465 */
[----:B------:R-:W-:Y:S02]  /*0540*/  LEA.HI.X R6, R0, c[0x0][0x24c], R3, 0x2, P2 ;  /* 0x0000930000067a11 */ /* 0x000fe400010f1403 */
[----:B------:R-:W-:Y:S01]  /*0550*/  IADD3.X R7, R13, R7, R12, P3, !PT ;  /* 0x000000070d077210 */ /* 0x000fe20001ffe40c */
[----:B------:R-:W-:Y:S01]  /*0560*/  IMAD R0, R162, c[0x0][0x1c8], RZ ;  /* 0x00007200a2007a24 */ /* 0x000fe200078e02ff */
[C---:B------:R-:W-:Y:S02]  /*0570*/  LEA R3, P2, R4.reuse, c[0x0][0x308], 0x2 ;  /* 0x0000c20004037a11 */ /* 0x040fe400078410ff */
[----:B------:R-:W-:Y:S01]  /*0580*/  ISETP.NE.AND.EX P1, PT, RZ, c[0x0][0x264], PT, P1 ;  /* 0x00009900ff007a0c */ /* 0x000fe20003f25310 */
[----:B------:R-:W-:Y:S01]  /*0590*/  IMAD R15, R101, c[0x0][0x1cc], R0 ;  /* 0x00007300650f7a24 */ /* 0x000fe200078e0200 */
[----:B------:R-:W-:Y:S02]  /*05a0*/  ISETP.NE.U32.AND P3, PT, RZ, c[0x0][0x348], PT ;  /* 0x0000d200ff007a0c */ /* 0x000fe40003f65070 */
[----:B------:R-:W-:-:S02]  /*05b0*/  LEA.HI.X R4, R4, c[0x0][0x30c], R7, 0x2, P2 ;  /* 0x0000c30004047a11 */ /* 0x000fc400010f1407 */
[----:B------:R-:W-:Y:S02]  /*05c0*/  ISETP.NE.U32.AND P2, PT, RZ, c[0x0][0x328], PT ;  /* 0x0000ca00ff007a0c */ /* 0x000fe40003f45070 */
[----:B------:R-:W-:Y:S02]  /*05d0*/  ISETP.NE.AND.EX P3, PT, RZ, c[0x0][0x34c], PT, P3 ;  /* 0x0000d300ff007a0c */ /* 0x000fe40003f65330 */
[----:B------:R-:W-:Y:S02]  /*05e0*/  ISETP.NE.AND.EX P2, PT, RZ, c[0x0][0x32c], PT, P2 ;  /* 0x0000cb00ff007a0c */ /* 0x000fe40003f45320 */
[----:B------:R-:W-:Y:S01]  /*05f0*/  IADD3 R11, P5, R11, R8, RZ ;  /* 0x000000080b0b7210 */ /* 0x000fe20007fbe0ff */
[----:B------:R-:W-:Y:S01]  /*0600*/  @P1 IMAD R0, R103, c[0x0][0x164], R105 ;  /* 0x0000590067001a24 */ /* 0x000fe200078e0269 */
[----:B------:R-:W-:Y:S02]  /*0610*/  IADD3 R2, R9, R15, RZ ;  /* 0x0000000f09027210 */ /* 0x000fe40007ffe0ff */
[----:B------:R-:W-:Y:S01]  /*0620*/  @P1 MOV R15, 0x8 ;  /* 0x00000008000f1802 */ /* 0x000fe20000000f00 */
[----:B------:R-:W-:Y:S01]  /*0630*/  @P1 IMAD R0, R0, c[0x0][0x174], RZ ;  /* 0x00005d0000001a24 */ /* 0x000fe200078e02ff */
[----:B------:R-:W-:-:S02]  /*0640*/  IADD3.X R2, R13, R2, RZ, P5, !PT ;  /* 0x000000020d027210 */ /* 0x000fc40002ffe4ff */
[----:B------:R-:W-:Y:S01]  /*0650*/  CS2R R12, SRZ ;  /* 0x00000000000c7805 */ /* 0x000fe2000001ff00 */
[----:B------:R-:W-:Y:S01]  /*0660*/  MOV R7, RZ ;  /* 0x000000ff00077202 */ /* 0x000fe20000000f00 */
[----:B------:R-:W-:Y:S01]  /*0670*/  @P1 IMAD R0, R0, c[0x0][0x16c], RZ ;  /* 0x00005b0000001a24 */ /* 0x000fe200078e02ff */
[----:B------:R-:W-:-:S03]  /*0680*/  LEA R97, P6, R11, c[0x0][0x230], 0x2 ;  /* 0x00008c000b617a11 */ /* 0x000fc600078c10ff */
[----:B------:R-:W-:Y:S01]  /*0690*/  @P1 IMAD.WIDE R14, R0, R15, c[0x0][0x260] ;  /* 0x00009800000e1625 */ /* 0x000fe200078e020f */
[----:B------:R-:W-:Y:S01]  /*06a0*/  LEA.HI.X R95, R11, c[0x0][0x234], R2, 0x2, P6 ;  /* 0x00008d000b5f7a11 */ /* 0x000fe200030f1402 */
[----:B------:R-:W-:Y:S01]  /*06b0*/  @!P1 CS2R R14, SRZ ;  /* 0x00000000000e9805 */ /* 0x000fe2000001ff00 */
[----:B--2---:R0:W1:Y:S01]  /*06c0*/  @P0 R2UR UR4, R10 ;  /* 0x000000000a0403c2 */ /* 0x00406200000e0000 */
[----:B------:R-:W-:-:S04]  /*06d0*/  @P2 LEA R12, P0, R105, c[0x0][0x328], 0x2 ;  /* 0x0000ca00690c2a11 */ /* 0x000fc800078010ff */
[----:B------:R-:W-:Y:S01]  /*06e0*/  @P2 LEA.HI.X R13, R105, c[0x0][0x32c], R102, 0x2, P0 ;  /* 0x0000cb00690d2a11 */ /* 0x000fe200000f1466 */
[----:B0-----:R-:W-:-:S06]  /*06f0*/  HFMA2.MMA R10, -RZ, RZ, 0, 0 ;  /* 0x00000000ff0a7435 */ /* 0x001fcc00000001ff */
[----:B------:R-:W-:-:S04]  /*0700*/  @P3 LEA R10, P5, R105, c[0x0][0x348], 0x2 ;  /* 0x0000d200690a3a11 */ /* 0x000fc800078a10ff */
[----:B------:R-:W-:-:S04]  /*0710*/  @P3 LEA.HI.X R7, R105, c[0x0][0x34c], R102, 0x2, P5 ;  /* 0x0000d30069073a11 */ /* 0x000fc800028f1466 */
[----:B------:R-:W-:Y:S01]  /*0720*/  MOV R11, R7 ;  /* 0x00000007000b7202 */ /* 0x000fe20000000f00 */
[----:B------:R-:W-:Y:S05]  /*0730*/  @!P4 BRA `(.L_x_5129) ;  /* 0x0000abc00000c947 */ /* 0x000fea0003800000 */
[----:B------:R-:W0:Y:S01]  /*0740*/  S2R R99, SR_TID.X ;  /* 0x0000000000637919 */ /* 0x000e220000002100 */
[----:B------:R2:W3:Y:S01]  /*0750*/  R2UR UR16, R16 ;  /* 0x00000000101073c2 */ /* 0x0004e200000e0000 */
[----:B------:R-:W-:Y:S02]  /*0760*/  MOV R94, RZ ;  /* 0x000000ff005e7202 */ /* 0x000fe40000000f00 */
[----:B------:R-:W4:Y:S01]  /*0770*/  S2R R93, SR_LANEID ;  /* 0x00000000005d7919 */ /* 0x000f220000000000 */
[----:B------:R-:W-:Y:S02]  /*0780*/  MOV R92, RZ ;  /* 0x000000ff005c7202 */ /* 0x000fe40000000f00 */
[----:B------:R-:W-:Y:S02]  /*0790*/  MOV R96, RZ ;  /* 0x000000ff00607202 */ /* 0x000fe40000000f00 */
        /* <DEDUP_REMOVED lines=8> */
[----:B------:R-:W-:Y:S02]  /*0820*/  SHF.R.S32.HI R9, RZ, 0x1f, R8 ;  /* 0x0000001fff097819 */ /* 0x000fe40000011408 */
[C---:B------:R-:W-:Y:S02]  /*0830*/  LOP3.LUT R90, R8.reuse, 0x20, RZ, 0xfc, !PT ;  /* 0x00000020085a7812 */ /* 0x040fe400078efcff */
[C---:B------:R-:W-:Y:S01]  /*0840*/  LOP3.LUT R89, R8.reuse, 0x40, RZ, 0xfc, !PT ;  /* 0x0000004008597812 */ /* 0x040fe200078efcff */
[----:B------:R2:W0:Y:S01]  /*0850*/  R2UR UR13, R4 ;  /* 0x00000000040d73c2 */ /* 0x00042200000e0000 */
        /* <DEDUP_REMOVED lines=12> */
[----:B01234-:R-:W-:-:S02]  /*0920*/  LOP3.LUT R76, R8, 0x1e0, RZ, 0xfc, !PT ;  /* 0x000001e0084c7812 */ /* 0x01ffc400078efcff */
.L_x_5209:
[----:B------:R-:W-:Y:S01]  /*0930*/  IADD3 R160, -R92, c[0x0][0x174], RZ ;  /* 0x00005d005ca07a10 */ /* 0x000fe20007ffe1ff */
[----:B------:R-:W-:Y:S01]  /*0940*/  BAR.SYNC.DEFER_BLOCKING 0x0 ;  /* 0x0000000000007b1d */ /* 0x000fe20000010000 */
[----:B------:R-:W-:Y:S01]  /*0950*/  HFMA2.MMA R0, -RZ, RZ, 0, 0 ;  /* 0x00000000ff007435 */ /* 0x000fe200000001ff */
[----:B-1----:R-:W-:-:S02]  /*0960*/  LEA R2, P1, R8, UR16, 0x2 ;  /* 0x0000001008027c11 */ /* 0x002fc4000f8210ff */
[----:B0-----:R-:W-:Y:S01]  /*0970*/  LEA R6, R160, 0xfffffe00, 0x9 ;  /* 0xfffffe00a0067811 */ /* 0x001fe200078e48ff */
[----:B------:R-:W-:Y:S01]  /*0980*/  CS2R R4, SRZ ;  /* 0x0000000000047805 */ /* 0x000fe2000001ff00 */
[----:B------:R-:W-:Y:S02]  /*0990*/  LEA.HI.X R3, R8, UR17, R9, 0x2, P1 ;  /* 0x0000001108037c11 */ /* 0x000fe400088f1409 */
[----:B------:R-:W-:-:S04]  /*09a0*/  IADD3 R107, -R6, c[0x0][0x168], RZ ;  /* 0x00005a00066b7a10 */ /* 0x000fc80007ffe1ff */
[-C--:B------:R-:W-:Y:S02]  /*09b0*/  ISETP.GE.AND P0, PT, R8, R107.reuse, PT ;  /* 0x0000006b0800720c */ /* 0x080fe40003f06270 */
[-C--:B------:R-:W-:Y:S02]  /*09c0*/  ISETP.GE.AND P2, PT, R90, R107.reuse, PT ;  /* 0x0000006b5a00720c */ /* 0x080fe40003f46270 */
[-C--:B------:R-:W-:Y:S02]  /*09d0*/  ISETP.GE.AND P6, PT, R86, R107.reuse, PT ;  /* 0x0000006b5600720c */ /* 0x080fe40003fc6270 */
[-C--:B------:R-:W-:Y:S02]  /*09e0*/  ISETP.GE.AND P5, PT, R87, R107.reuse, PT ;  /* 0x0000006b5700720c */ /* 0x080fe40003fa6270 */
[-C--:B------:R-:W-:Y:S02]  /*09f0*/  ISETP.GE.AND P3, PT, R89, R107.reuse, PT ;  /* 0x0000006b5900720c */ /* 0x080fe40003f66270 */
[----:B------:R-:W-:-:S03]  /*0a00*/  ISETP.GE.AND P4, PT, R88, R107, PT ;  /* 0x0000006b5800720c */ /* 0x000fc60003f86270 */
[----:B------:R0:W2:Y:S01]  /*0a10*/  @!P0 LDG.E R0, [R2.64] ;  /* 0x0000000a02008981 */ /* 0x0000a2000c1e1900 */
[-C--:B------:R-:W-:Y:S01]  /*0a20*/  ISETP.GE.AND P0, PT, R85, R107.reuse, PT ;  /* 0x0000006b5500720c */ /* 0x080fe20003f06270 */
[----:B------:R-:W-:Y:S01]  /*0a30*/  CS2R R16, SRZ ;  /* 0x0000000000107805 */ /* 0x000fe2000001ff00 */
[-C--:B------:R-:W-:Y:S01]  /*0a40*/  ISETP.GE.AND P1, PT, R84, R107.reuse, PT ;  /* 0x0000006b5400720c */ /* 0x080fe20003f26270 */
[----:B------:R0:W3:Y:S01]  /*0a50*/  @!P2 LDG.E R5, [R2.64+0x80] ;  /* 0x0000800a0205a981 */ /* 0x0000e2000c1e1900 */
[-C--:B------:R-:W-:Y:S01]  /*0a60*/  ISETP.GE.AND P2, PT, R83, R107.reuse, PT ;  /* 0x0000006b5300720c */ /* 0x080fe20003f46270 */
[----:B------:R-:W-:Y:S01]  /*0a70*/  CS2R R18, SRZ ;  /* 0x0000000000127805 */ /* 0x000fe2000001ff00 */
[----:B------:R-:W-:Y:S01]  /*0a80*/  MOV R7, RZ ;  /* 0x000000ff00077202 */ /* 0x000fe20000000f00 */
[----:B------:R0:W4:Y:S01]  /*0a90*/  @!P6 LDG.E R17, [R2.64+0x280] ;  /* 0x0002800a0211e981 */ /* 0x000122000c1e1900 */
[----:B------:R-:W-:Y:S01]  /*0aa0*/  CS2R R20, SRZ ;  /* 0x0000000000147805 */ /* 0x000fe2000001ff00 */
[----:B------:R-:W-:-:S02]  /*0ab0*/  ISETP.GE.AND P6, PT, R82, R107, PT ;  /* 0x0000006b5200720c */ /* 0x000fc40003fc6270 */
        /* <DEDUP_REMOVED lines=11> */
[----:B------:R-:W-:Y:S01]  /*0b70*/  ISETP.GE.AND P2, PT, R76, R107, PT ;  /* 0x0000006b4c00720c */ /* 0x000fe20003f46270 */
[----:B------:R-:W-:Y:S01]  /*0b80*/  CS2R R22, SRZ ;  /* 0x0000000000167805 */ /* 0x000fe2000001ff00 */
        /* <DEDUP_REMOVED lines=9> */
[----:B------:R-:W-:-:S02]  /*0c20*/  LEA.HI.SX32 R75, R93, R93, 0x1b ;  /* 0x0000005d5d4b7211 */ /* 0x000fc400078fdaff */
[C---:B------:R-:W-:Y:S02]  /*0c30*/  IADD3 R74, R93.reuse, 0x20, RZ ;  /* 0x000000205d4a7810 */ /* 0x040fe40007ffe0ff */
[C---:B------:R-:W-:Y:S02]  /*0c40*/  IADD3 R28, R93.reuse, 0x40, RZ ;  /* 0x000000405d1c7810 */ /* 0x040fe40007ffe0ff */
[C---:B------:R-:W-:Y:S02]  /*0c50*/  IADD3 R72, R93.reuse, 0x60, RZ ;  /* 0x000000605d487810 */ /* 0x040fe40007ffe0ff */
[C---:B------:R-:W-:Y:S02]  /*0c60*/  IADD3 R30, R93.reuse, 0x80, RZ ;  /* 0x000000805d1e7810 */ /* 0x040fe40007ffe0ff */
[----:B------:R-:W-:Y:S02]  /*0c70*/  IADD3 R70, R93, 0xa0, RZ ;  /* 0x000000a05d467810 */ /* 0x000fe40007ffe0ff */
[----:B------:R-:W-:-:S02]  /*0c80*/  LEA.HI.SX32 R74, R74, R93, 0x1b ;  /* 0x0000005d4a4a7211 */ /* 0x000fc400078fdaff */
[-C--:B------:R-:W-:Y:S02]  /*0c90*/  LEA.HI.SX32 R73, R28, R93.reuse, 0x1b ;  /* 0x0000005d1c497211 */ /* 0x080fe400078fdaff */
[-C--:B------:R-:W-:Y:S02]  /*0ca0*/  LEA.HI.SX32 R72, R72, R93.reuse, 0x1b ;  /* 0x0000005d48487211 */ /* 0x080fe400078fdaff */
[C---:B------:R-:W-:Y:S02]  /*0cb0*/  IADD3 R68, R93.reuse, 0xe0, RZ ;  /* 0x000000e05d447810 */ /* 0x040fe40007ffe0ff */
[-C--:B------:R-:W-:Y:S02]  /*0cc0*/  LEA.HI.SX32 R71, R30, R93.reuse, 0x1b ;  /* 0x0000005d1e477211 */ /* 0x080fe400078fdaff */
[----:B0-----:R-:W-:Y:S02]  /*0cd0*/  IADD3 R2, R93, 0x100, RZ ;  /* 0x000001005d027810 */ /* 0x001fe40007ffe0ff */
[----:B------:R-:W-:-:S02]  /*0ce0*/  LEA.HI.SX32 R70, R70, R93, 0x1b ;  /* 0x0000005d46467211 */ /* 0x000fc400078fdaff */
[C---:B------:R-:W-:Y:S02]  /*0cf0*/  IADD3 R66, R93.reuse, 0x120, RZ ;  /* 0x000001205d427810 */ /* 0x040fe40007ffe0ff */
[C---:B------:R-:W-:Y:S02]  /*0d00*/  IADD3 R28, R93.reuse, 0x140, RZ ;  /* 0x000001405d1c7810 */ /* 0x040fe40007ffe0ff */
[-C--:B------:R-:W-:Y:S02]  /*0d10*/  LEA.HI.SX32 R68, R68, R93.reuse, 0x1b ;  /* 0x0000005d44447211 */ /* 0x080fe400078fdaff */
[----:B------:R-:W-:Y:S02]  /*0d20*/  IADD3 R64, R93, 0x160, RZ ;  /* 0x000001605d407810 */ /* 0x000fe40007ffe0ff */
[-C--:B------:R-:W-:Y:S02]  /*0d30*/  LEA.HI.SX32 R67, R2, R93.reuse, 0x1b ;  /* 0x0000005d02437211 */ /* 0x080fe400078fdaff */
[----:B------:R-:W-:-:S02]  /*0d40*/  LEA.HI.SX32 R66, R66, R93, 0x1b ;  /* 0x0000005d42427211 */ /* 0x000fc400078fdaff */
[C---:B------:R-:W-:Y:S02]  /*0d50*/  IADD3 R62, R93.reuse, 0x1a0, RZ ;  /* 0x000001a05d3e7810 */ /* 0x040fe40007ffe0ff */
[-C--:B------:R-:W-:Y:S02]  /*0d60*/  LEA.HI.SX32 R65, R28, R93.reuse, 0x1b ;  /* 0x0000005d1c417211 */ /* 0x080fe400078fdaff */
[C---:B------:R-:W-:Y:S02]  /*0d70*/  IADD3 R2, R93.reuse, 0x1c0, RZ ;  /* 0x000001c05d027810 */ /* 0x040fe40007ffe0ff */
[-C--:B------:R-:W-:Y:S02]  /*0d80*/  LEA.HI.SX32 R64, R64, R93.reuse, 0x1b ;  /* 0x0000005d40407211 */ /* 0x080fe400078fdaff */
[----:B------:R-:W-:Y:S02]  /*0d90*/  IADD3 R60, R93, 0x1e0, RZ ;  /* 0x000001e05d3c7810 */ /* 0x000fe40007ffe0ff */
[----:B------:R-:W-:-:S02]  /*0da0*/  LEA.HI.SX32 R62, R62, R93, 0x1b ;  /* 0x0000005d3e3e7211 */ /* 0x000fc400078fdaff */
[----:B------:R-:W-:Y:S02]  /*0db0*/  SHF.L.U32 R54, R93, 0x4, RZ ;  /* 0x000000045d367819 */ /* 0x000fe400000006ff */
[-C--:B------:R-:W-:Y:S02]  /*0dc0*/  LEA.HI.SX32 R61, R2, R93.reuse, 0x1b ;  /* 0x0000005d023d7211 */ /* 0x080fe400078fdaff */
[----:B------:R-:W-:Y:S02]  /*0dd0*/  LEA.HI.SX32 R60, R60, R93, 0x1b ;  /* 0x0000005d3c3c7211 */ /* 0x000fe400078fdaff */
[----:B------:R-:W-:Y:S02]  /*0de0*/  LEA.HI.SX32 R54, R54, R54, 0x1b ;  /* 0x0000003636367211 */ /* 0x000fe400078fdaff */
[C---:B------:R-:W-:Y:S02]  /*0df0*/  SHF.L.U32 R56, R8.reuse, 0x2, RZ ;  /* 0x0000000208387819 */ /* 0x040fe400000006ff */
[----:B------:R-:W-:Y:S01]  /*0e00*/  SHF.L.U64.HI R58, R8, 0x2, R9 ;  /* 0x00000002083a7819 */ /* 0x000fe20000010209 */
[----:B------:R-:W-:Y:S01]  /*0e10*/  CS2R R2, SRZ ;  /* 0x0000000000027805 */ /* 0x000fe2000001ff00 */
[----:B------:R-:W-:-:S02]  /*0e20*/  ISETP.GE.AND P2, PT, R89, R107, PT ;  /* 0x0000006b5900720c */ /* 0x000fc40003f46270 */
[-C--:B------:R-:W-:Y:S02]  /*0e30*/  ISETP.GE.AND P3, PT, R87, R107.reuse, PT ;  /* 0x0000006b5700720c */ /* 0x080fe40003f66270 */
[-C--:B------:R-:W-:Y:S02]  /*0e40*/  ISETP.GE.AND P4, PT, R88, R107.reuse, PT ;  /* 0x0000006b5800720c */ /* 0x080fe40003f86270 */
[-C--:B------:R-:W-:Y:S02]  /*0e50*/  ISETP.GE.AND P5, PT, R86, R107.reuse, PT ;  /* 0x0000006b5600720c */ /* 0x080fe40003fa6270 */
[----:B------:R-:W-:Y:S01]  /*0e60*/  ISETP.GE.AND P6, PT, R85, R107, PT ;  /* 0x0000006b5500720c */ /* 0x000fe20003fc6270 */
[----:B------:R-:W-:Y:S01]  /*0e70*/  CS2R R28, SRZ ;  /* 0x00000000001c7805 */ /* 0x000fe2000001ff00 */
[----:B--2---:R0:W-:Y:S04]  /*0e80*/  STS [R75.X4], R0 ;  /* 0x000000004b007388 */ /* 0x0041e80000004800 */
[----:B---3--:R-:W-:Y:S01]  /*0e90*/  STS [R74.X4+0x80], R5 ;  /* 0x000080054a007388 */ /* 0x008fe20000004800 */
[----:B0-----:R-:W-:-:S04]  /*0ea0*/  IADD3 R0, R93, 0xc0, RZ ;  /* 0x000000c05d007810 */ /* 0x001fc80007ffe0ff */
[----:B------:R-:W-:Y:S01]  /*0eb0*/  LEA.HI.SX32 R69, R0, R93, 0x1b ;  /* 0x0000005d00457211 */ /* 0x000fe200078fdaff */
[----:B----4-:R0:W-:Y:S01]  /*0ec0*/  STS [R73.X4+0x100], R4 ;  /* 0x0001000449007388 */ /* 0x0101e20000004800 */
[----:B------:R-:W-:-:S03]  /*0ed0*/  IADD3 R0, R93, 0x180, RZ ;  /* 0x000001805d007810 */ /* 0x000fc60007ffe0ff */
[----:B------:R-:W-:Y:S01]  /*0ee0*/  STS [R72.X4+0x180], R7 ;  /* 0x0001800748007388 */ /* 0x000fe20000004800 */
[----:B------:R-:W-:-:S03]  /*0ef0*/  LEA.HI.SX32 R63, R0, R93, 0x1b ;  /* 0x0000005d003f7211 */ /* 0x000fc600078fdaff */
        /* <DEDUP_REMOVED lines=29> */
[----:B0-----:R-:W-:-:S04]  /*10d0*/  IADD3 R4, P0, R56, UR14, RZ ;  /* 0x0000000e38047c10 */ /* 0x001fc8000ff1e0ff */
[----:B------:R-:W-:Y:S01]  /*10e0*/  IADD3.X R5, R58, UR15, RZ, P0, !PT ;  /* 0x0000000f3a057c10 */ /* 0x000fe200087fe4ff */
[----:B------:R-:W-:Y:S01]  /*10f0*/  BAR.SYNC.DEFER_BLOCKING 0x0 ;  /* 0x0000000000007b1d */ /* 0x000fe20000010000 */
[----:B------:R-:W-:Y:S01]  /*1100*/  ISETP.GE.AND P0, PT, R90, R107, PT ;  /* 0x0000006b5a00720c */ /* 0x000fe20003f06270 */
[----:B-1----:R-:W-:Y:S01]  /*1110*/  CS2R R20, SRZ ;  /* 0x0000000000147805 */ /* 0x002fe2000001ff00 */
[----:B------:R-:W-:-:S04]  /*1120*/  LEA R18, P1, R8, UR12, 0x2 ;  /* 0x0000000c08127c11 */ /* 0x000fc8000f8210ff */
[----:B------:R-:W-:-:S07]  /*1130*/  LEA.HI.X R19, R8, UR13, R9, 0x2, P1 ;  /* 0x0000000d08137c11 */ /* 0x000fce00088f1409 */
[----:B------:R-:W4:Y:S01]  /*1140*/  @!P0 LDG.E R3, [R4.64+0x80] ;  /* 0x0000800a04038981 */ /* 0x000f22000c1e1900 */
[-C--:B------:R-:W-:Y:S02]  /*1150*/  ISETP.GE.AND P0, PT, R84, R107.reuse, PT ;  /* 0x0000006b5400720c */ /* 0x080fe40003f06270 */
[----:B------:R-:W-:Y:S01]  /*1160*/  ISETP.GE.AND P1, PT, R8, R107, PT ;  /* 0x0000006b0800720c */ /* 0x000fe20003f26270 */
[----:B------:R-:W-:Y:S01]  /*1170*/  HFMA2.MMA R0, -RZ, RZ, 0, 0 ;  /* 0x00000000ff007435 */ /* 0x000fe200000001ff */
[----:B--2---:R-:W-:Y:S01]  /*1180*/  CS2R R22, SRZ ;  /* 0x0000000000167805 */ /* 0x004fe2000001ff00 */
[----:B------:R-:W-:Y:S01]  /*1190*/  CS2R R16, SRZ ;  /* 0x0000000000107805 */ /* 0x000fe2000001ff00 */
[----:B------:R-:W-:Y:S01]  /*11a0*/  MOV R7, RZ ;  /* 0x000000ff00077202 */ /* 0x000fe20000000f00 */
[----:B------:R-:W2:Y:S01]  /*11b0*/  @!P2 LDG.E R2, [R4.64+0x100] ;  /* 0x0001000a0402a981 */ /* 0x000ea2000c1e1900 */
[----:B---3--:R-:W-:-:S03]  /*11c0*/  CS2R R24, SRZ ;  /* 0x0000000000187805 */ /* 0x008fc6000001ff00 */
[----:B------:R-:W3:Y:S04]  /*11d0*/  @!P6 LDG.E R20, [R4.64+0x300] ;  /* 0x0003000a0414e981 */ /* 0x000ee8000c1e1900 */
[----:B------:R-:W2:Y:S01]  /*11e0*/  @!P0 LDG.E R21, [R4.64+0x380] ;  /* 0x0003800a04158981 */ /* 0x000ea2000c1e1900 */
[----:B------:R-:W-:-:S03]  /*11f0*/  ISETP.GE.AND P0, PT, R83, R107, PT ;  /* 0x0000006b5300720c */ /* 0x000fc60003f06270 */
[----:B------:R-:W2:Y:S01]  /*1200*/  @!P1 LDG.E R0, [R4.64] ;  /* 0x0000000a04009981 */ /* 0x000ea2000c1e1900 */
[-C--:B------:R-:W-:Y:S02]  /*1210*/  ISETP.GE.AND P1, PT, R81, R107.reuse, PT ;  /* 0x0000006b5100720c */ /* 0x080fe40003f26270 */
[-C--:B------:R-:W-:Y:S01]  /*1220*/  ISETP.GE.AND P2, PT, R80, R107.reuse, PT ;  /* 0x0000006b5000720c */ /* 0x080fe20003f46270 */
[----:B------:R-:W3:Y:S01]  /*1230*/  @!P3 LDG.E R16, [R4.64+0x200] ;  /* 0x0002000a0410b981 */ /* 0x000ee2000c1e1900 */
[----:B------:R-:W-:-:S03]  /*1240*/  ISETP.GE.AND P3, PT, R79, R107, PT ;  /* 0x0000006b4f00720c */ /* 0x000fc60003f66270 */
[----:B------:R-:W3:Y:S04]  /*1250*/  @!P4 LDG.E R7, [R4.64+0x180] ;  /* 0x0001800a0407c981 */ /* 0x000ee8000c1e1900 */
[----:B------:R-:W3:Y:S01]  /*1260*/  @!P0 LDG.E R22, [R4.64+0x400] ;  /* 0x0004000a04168981 */ /* 0x000ee2000c1e1900 */
[-C--:B------:R-:W-:Y:S02]  /*1270*/  ISETP.GE.AND P0, PT, R82, R107.reuse, PT ;  /* 0x0000006b5200720c */ /* 0x080fe40003f06270 */
[-C--:B------:R-:W-:Y:S01]  /*1280*/  ISETP.GE.AND P4, PT, R78, R107.reuse, PT ;  /* 0x0000006b4e00720c */ /* 0x080fe20003f86270 */
[----:B------:R-:W3:Y:S01]  /*1290*/  @!P5 LDG.E R17, [R4.64+0x280] ;  /* 0x0002800a0411d981 */ /* 0x000ee2000c1e1900 */
[-C--:B------:R-:W-:Y:S02]  /*12a0*/  ISETP.GE.AND P5, PT, R77, R107.reuse, PT ;  /* 0x0000006b4d00720c */ /* 0x080fe40003fa6270 */
[----:B------:R-:W-:Y:S01]  /*12b0*/  ISETP.GE.AND P6, PT, R76, R107, PT ;  /* 0x0000006b4c00720c */ /* 0x000fe20003fc6270 */
[----:B------:R-:W-:Y:S01]  /*12c0*/  CS2R R26, SRZ ;  /* 0x00000000001a7805 */ /* 0x000fe2000001ff00 */
        /* <DEDUP_REMOVED lines=8> */
[-C--:B------:R-:W-:Y:S01]  /*1350*/  ISETP.GE.AND P0, PT, R8, R107.reuse, PT ;  /* 0x0000006b0800720c */ /* 0x080fe20003f06270 */
[----:B------:R-:W-:Y:S01]  /*1360*/  HFMA2.MMA R30, -RZ, RZ, 0, 0 ;  /* 0x00000000ff1e7435 */ /* 0x000fe200000001ff */
[----:B------:R-:W-:Y:S02]  /*1370*/  P2R R39, PR, RZ, 0x2 ;  /* 0x00000002ff277803 */ /* 0x000fe40000000000 */
[----:B------:R-:W-:Y:S02]  /*1380*/  ISETP.GE.AND P1, PT, R89, R107, PT ;  /* 0x0000006b5900720c */ /* 0x000fe40003f26270 */
[----:B------:R-:W-:Y:S01]  /*1390*/  MOV R104, RZ ;  /* 0x000000ff00687202 */ /* 0x000fe20000000f00 */
[----:B------:R-:W-:Y:S01]  /*13a0*/  CS2R R108, SRZ ;  /* 0x00000000006c7805 */ /* 0x000fe2000001ff00 */
[----:B------:R-:W-:Y:S01]  /*13b0*/  MOV R106, RZ ;  /* 0x000000ff006a7202 */ /* 0x000fe20000000f00 */
[----:B------:R-:W-:Y:S01]  /*13c0*/  CS2R R110, SRZ ;  /* 0x00000000006e7805 */ /* 0x000fe2000001ff00 */
[----:B------:R-:W-:Y:S01]  /*13d0*/  CS2R R112, SRZ ;  /* 0x0000000000707805 */ /* 0x000fe2000001ff00 */
[----:B------:R-:W-:Y:S01]  /*13e0*/  CS2R R114, SRZ ;  /* 0x0000000000727805 */ /* 0x000fe2000001ff00 */
[----:B------:R-:W-:Y:S01]  /*13f0*/  HFMA2.MMA R119, -RZ, RZ, 0, 0 ;  /* 0x00000000ff777435 */ /* 0x000fe200000001ff */
[----:B------:R-:W-:Y:S01]  /*1400*/  CS2R R116, SRZ ;  /* 0x0000000000747805 */ /* 0x000fe2000001ff00 */
[----:B------:R-:W-:Y:S01]  /*1410*/  MOV R121, RZ ;  /* 0x000000ff00797202 */ /* 0x000fe20000000f00 */
[----:B--2---:R-:W-:Y:S04]  /*1420*/  STS [R75.X4], R0 ;  /* 0x000000004b007388 */ /* 0x004fe80000004800 */
        /* <DEDUP_REMOVED lines=17> */
[----:B------:R-:W2:Y:S04]  /*1540*/  LDS R37, [R54.X4+0x4] ;  /* 0x0000040036257984 */ /* 0x000ea80000004800 */
[----:B------:R-:W3:Y:S04]  /*1550*/  LDS R36, [R54.X4+0x8] ;  /* 0x0000080036247984 */ /* 0x000ee80000004800 */
[----:B------:R-:W2:Y:S04]  /*1560*/  LDS R35, [R54.X4+0xc] ;  /* 0x00000c0036237984 */ /* 0x000ea80000004800 */
        /* <DEDUP_REMOVED lines=12> */
[----:B------:R-:W-:Y:S01]  /*1630*/  BAR.SYNC.DEFER_BLOCKING 0x0 ;  /* 0x0000000000007b1d */ /* 0x000fe20000010000 */
[----:B0-----:R-:W-:-:S05]  /*1640*/  HFMA2.MMA R23, -RZ, RZ, 0, 0 ;  /* 0x00000000ff177435 */ /* 0x001fca00000001ff */
[----:B------:R0:W4:Y:S01]  /*1650*/  @!P0 LDG.E R30, [R18.64] ;  /* 0x0000000a121e8981 */ /* 0x000122000c1e1900 */
        /* <DEDUP_REMOVED lines=15> */
[----:B------:R0:W4:Y:S06]  /*1750*/  @!P6 LDG.E R121, [R18.64+0x780] ;  /* 0x0007800a1279e981 */ /* 0x00012c000c1e1900 */
[----:B------:R0:W4:Y:S01]  /*1760*/  @!P0 LDG.E R111, [R18.64+0x280] ;  /* 0x0002800a126f8981 */ /* 0x000122000c1e1900 */
[----:B------:R-:W-:-:S03]  /*1770*/  ISETP.GE.AND P0, PT, R84, R107, PT ;  /* 0x0000006b5400720c */ /* 0x000fc60003f06270 */
[----:B------:R0:W4:Y:S01]  /*1780*/  @!P1 LDG.E R110, [R18.64+0x400] ;  /* 0x0004000a126e9981 */ /* 0x000122000c1e1900 */
[----:B------:R-:W-:-:S09]  /*1790*/  ISETP.NE.AND P1, PT, R39, RZ, PT ;  /* 0x000000ff2700720c */ /* 0x000fd20003f25270 */
[----:B------:R0:W4:Y:S01]  /*17a0*/  @!P0 LDG.E R113, [R18.64+0x380] ;  /* 0x0003800a12718981 */ /* 0x000122000c1e1900 */
[----:B------:R-:W-:-:S03]  /*17b0*/  ISETP.NE.AND P0, PT, R41, RZ, PT ;  /* 0x000000ff2900720c */ /* 0x000fc60003f05270 */
[----:B------:R0:W4:Y:S10]  /*17c0*/  @!P1 LDG.E R112, [R18.64+0x500] ;  /* 0x0005000a12709981 */ /* 0x000134000c1e1900 */
[----:B------:R0:W4:Y:S01]  /*17d0*/  @!P0 LDG.E R115, [R18.64+0x480] ;  /* 0x0004800a12738981 */ /* 0x000122000c1e1900 */
[----:B------:R-:W-:Y:S01]  /*17e0*/  ISETP.GE.AND P0, PT, R8, R107, PT ;  /* 0x0000006b0800720c */ /* 0x000fe20003f06270 */
[----:B------:R-:W-:-:S02]  /*17f0*/  IMAD R16, R98, c[0x0][0x1f0], RZ ;  /* 0x00007c0062107a24 */ /* 0x000fc400078e02ff */
[----:B------:R-:W-:Y:S02]  /*1800*/  IMAD R20, R98, c[0x0][0x200], RZ ;  /* 0x0000800062147a24 */ /* 0x000fe400078e02ff */
[C---:B------:R-:W-:Y:S02]  /*1810*/  IMAD R127, R103.reuse, c[0x0][0x1f4], R16 ;  /* 0x00007d00677f7a24 */ /* 0x040fe400078e0210 */
[----:B------:R-:W-:Y:S01]  /*1820*/  IMAD.WIDE.U32 R16, R103, c[0x0][0x200], RZ ;  /* 0x0000800067107a25 */ /* 0x000fe200078e00ff */
[----:B------:R-:W-:-:S03]  /*1830*/  SHF.R.S32.HI R7, RZ, 0x1f, R6 ;  /* 0x0000001fff077819 */ /* 0x000fc60000011406 */
[----:B------:R-:W-:-:S04]  /*1840*/  IMAD.WIDE.U32 R2, R103, c[0x0][0x1f0], RZ ;  /* 0x00007c0067027a25 */ /* 0x000fc800078e00ff */
[C---:B0-----:R-:W-:Y:S02]  /*1850*/  IMAD R18, R102.reuse, c[0x0][0x1f8], RZ ;  /* 0x00007e0066127a24 */ /* 0x041fe400078e02ff */
[----:B------:R-:W-:Y:S01]  /*1860*/  IMAD R131, R103, c[0x0][0x204], R20 ;  /* 0x0000810067837a24 */ /* 0x000fe200078e0214 */
[----:B------:R-:W-:Y:S01]  /*1870*/  MOV R20, R16 ;  /* 0x0000001000147202 */ /* 0x000fe20000000f00 */
[----:B------:R-:W-:Y:S01]  /*1880*/  IMAD R129, R105, c[0x0][0x1fc], R18 ;  /* 0x00007f0069817a24 */ /* 0x000fe200078e0212 */
[----:B------:R-:W-:Y:S01]  /*1890*/  IADD3 R3, R3, R127, RZ ;  /* 0x0000007f03037210 */ /* 0x000fe20007ffe0ff */
[----:B------:R-:W-:Y:S01]  /*18a0*/  IMAD R16, R102, c[0x0][0x208], RZ ;  /* 0x0000820066107a24 */ /* 0x000fe200078e02ff */
[----:B------:R-:W-:Y:S02]  /*18b0*/  IADD3 R41, R92, -c[0x0][0x174], RZ ;  /* 0x80005d005c297a10 */ /* 0x000fe40007ffe0ff */
[----:B------:R-:W-:Y:S02]  /*18c0*/  @!P0 MOV R18, R6 ;  /* 0x0000000600128202 */ /* 0x000fe40000000f00 */
[----:B------:R-:W-:Y:S01]  /*18d0*/  @!P0 MOV R19, R7 ;  /* 0x0000000700138202 */ /* 0x000fe20000000f00 */
[----:B------:R-:W-:Y:S01]  /*18e0*/  IMAD R133, R105, c[0x0][0x20c], R16 ;  /* 0x0000830069857a24 */ /* 0x000fe200078e0210 */
[----:B------:R-:W-:Y:S01]  /*18f0*/  IADD3 R21, R17, R131, RZ ;  /* 0x0000008311157210 */ /* 0x000fe20007ffe0ff */
[----:B------:R-:W-:-:S02]  /*1900*/  IMAD R41, R41, -0x200, RZ ;  /* 0xfffffe0029297824 */ /* 0x000fc400078e02ff */
[----:B------:R-:W-:-:S04]  /*1910*/  IMAD.WIDE.U32 R16, R105, c[0x0][0x1f8], R2 ;  /* 0x00007e0069107a25 */ /* 0x000fc800078e0002 */
[----:B------:R-:W-:-:S04]  /*1920*/  @!P0 IMAD.WIDE.U32 R18, R103, c[0x0][0x200], R18 ;  /* 0x0000800067128a25 */ /* 0x000fc800078e0012 */
[----:B------:R-:W-:Y:S01]  /*1930*/  @!P0 IMAD.WIDE.U32 R2, R103, c[0x0][0x1f0], R6 ;  /* 0x00007c0067028a25 */ /* 0x000fe200078e0006 */
[----:B------:R-:W-:Y:S02]  /*1940*/  SHF.R.S32.HI R39, RZ, 0x1f, R41 ;  /* 0x0000001fff277819 */ /* 0x000fe40000011429 */
[----:B------:R-:W-:Y:S01]  /*1950*/  IADD3 R125, P1, R41, R16, RZ ;  /* 0x00000010297d7210 */ /* 0x000fe20007f3e0ff */
[----:B------:R-:W-:Y:S01]  /*1960*/  IMAD.WIDE.U32 R20, R105, c[0x0][0x208], R20 ;  /* 0x0000820069147a25 */ /* 0x000fe200078e0014 */
[----:B------:R-:W-:Y:S02]  /*1970*/  @!P0 IADD3 R19, R131, R19, RZ ;  /* 0x0000001383138210 */ /* 0x000fe40007ffe0ff */
[----:B------:R-:W-:Y:S01]  /*1980*/  @!P0 IADD3 R3, R127, R3, RZ ;  /* 0x000000037f038210 */ /* 0x000fe20007ffe0ff */
[----:B-1----:R-:W-:Y:S01]  /*1990*/  FADD.FTZ R38, R38, UR4 ;  /* 0x0000000426267e21 */ /* 0x002fe20008010000 */
[----:B------:R-:W-:Y:S01]  /*19a0*/  IADD3.X R126, R39, R129, R17, P1, !PT ;  /* 0x00000081277e7210 */ /* 0x000fe20000ffe411 */
[----:B------:R-:W-:Y:S01]  /*19b0*/  @!P0 IMAD.WIDE.U32 R16, R105, c[0x0][0x208], R18 ;  /* 0x0000820069108a25 */ /* 0x000fe200078e0012 */
[----:B------:R-:W-:-:S03]  /*19c0*/  IADD3 R123, P2, R41, R20, RZ ;  /* 0x00000014297b7210 */ /* 0x000fc60007f5e0ff */
[----:B------:R-:W-:Y:S01]  /*19d0*/  @!P0 IMAD.WIDE.U32 R2, R105, c[0x0][0x1f8], R2 ;  /* 0x00007e0069028a25 */ /* 0x000fe200078e0002 */
[----:B------:R-:W-:Y:S02]  /*19e0*/  FSETP.GTU.FTZ.AND P5, PT, R38, 20, PT ;  /* 0x41a000002600780b */ /* 0x000fe40003fbc000 */
[----:B------:R-:W-:Y:S02]  /*19f0*/  IADD3.X R124, R39, R133, R21, P2, !PT ;  /* 0x00000085277c7210 */ /* 0x000fe400017fe415 */
[C---:B------:R-:W-:Y:S02]  /*1a00*/  @!P0 IADD3 R19, P1, R8.reuse, R2, RZ ;  /* 0x0000000208138210 */ /* 0x040fe40007f3e0ff */
[----:B------:R-:W-:Y:S01]  /*1a10*/  LEA R20, P2, R8, c[0x0][0x268], 0x2 ;  /* 0x00009a0008147a11 */ /* 0x000fe200078410ff */
[----:B--2---:R-:W-:Y:S02]  /*1a20*/  FADD.FTZ R37, R37, UR4 ;  /* 0x0000000425257e21 */ /* 0x004fe40008010000 */
[----:B---3--:R-:W-:-:S02]  /*1a30*/  FADD.FTZ R36, R36, UR4 ;  /* 0x0000000424247e21 */ /* 0x008fc40008010000 */
[----:B------:R-:W-:Y:S02]  /*1a40*/  FADD.FTZ R35, R35, UR4 ;  /* 0x0000000423237e21 */ /* 0x000fe40008010000 */
[----:B------:R-:W-:Y:S02]  /*1a50*/  FADD.FTZ R34, R34, UR4 ;  /* 0x0000000422227e21 */ /* 0x000fe40008010000 */
[----:B------:R-:W-:Y:S01]  /*1a60*/  FADD.FTZ R33, R33, UR4 ;  /* 0x0000000421217e21 */ /* 0x000fe20008010000 */
[----:B------:R-:W-:Y:S01]  /*1a70*/  BSSY B0, `(.L_x_5130) ;  /* 0x0000056000007945 */ /* 0x000fe20003800000 */
[----:B------:R-:W-:-:S03]  /*1a80*/  FADD.FTZ R32, R32, UR4 ;  /* 0x0000000420207e21 */ /* 0x000fc60008010000 */
[----:B------:R-:W-:Y:S01]  /*1a90*/  FSETP.GTU.FTZ.AND P6, PT, R33, 20, PT ;  /* 0x41a000002100780b */ /* 0x000fe20003fdc000 */
[----:B----4-:R-:W-:Y:S04]  /*1aa0*/  STS [R75.X4], R30 ;  /* 0x0000001e4b007388 */ /* 0x010fe80000004800 */
        /* <DEDUP_REMOVED lines=32> */
[----:B0-----:R-:W-:-:S02]  /*1cb0*/  @!P0 IADD3 R23, P3, R8, R16, RZ ;  /* 0x0000001008178210 */ /* 0x001fc40007f7e0ff */
[C---:B------:R-:W-:Y:S02]  /*1cc0*/  LEA R16, P4, R8.reuse, c[0x0][0x258], 0x2 ;  /* 0x0000960008107a11 */ /* 0x040fe400078810ff */
[C---:B------:R-:W-:Y:S02]  /*1cd0*/  @!P0 IADD3.X R30, R9.reuse, R17, R133, P3, !PT ;  /* 0x00000011091e8210 */ /* 0x040fe40001ffe485 */
[----:B-1----:R-:W-:Y:S02]  /*1ce0*/  @!P0 IADD3.X R104, R9, R3, R129, P1, !PT ;  /* 0x0000000309688210 */ /* 0x002fe40000ffe481 */
        /* <DEDUP_REMOVED lines=15> */
[----:B---34-:R-:W-:Y:S01]  /*1de0*/  FMUL.FTZ R38, R38, 1.4426950216293334961 ;  /* 0x3fb8aa3b26267820 */ /* 0x018fe20000410000 */
[----:B--2---:R-:W-:-:S02]  /*1df0*/  MOV R109, 0x3e800000 ;  /* 0x3e800000006d7802 */ /* 0x004fc40000000f00 */
        /* <DEDUP_REMOVED lines=29> */
.L_x_5131:
[----:B---34-:R-:W-:Y:S05]  /*1fd0*/  BSYNC B0 ;  /* 0x0000000000007941 */ /* 0x018fea0003800000 */
.L_x_5130:
        /* <DEDUP_REMOVED lines=35> */
.L_x_5133:
[----:B------:R-:W-:Y:S05]  /*2210*/  BSYNC B0 ;  /* 0x0000000000007941 */ /* 0x000fea0003800000 */
.L_x_5132:
        /* <DEDUP_REMOVED lines=35> */
.L_x_5135:
[----:B------:R-:W-:Y:S05]  /*2450*/  BSYNC B0 ;  /* 0x0000000000007941 */ /* 0x000fea0003800000 */
.L_x_5134:
        /* <DEDUP_REMOVED lines=35> */
.L_x_5137:
[----:B------:R-:W-:Y:S05]  /*2690*/  BSYNC B0 ;  /* 0x0000000000007941 */ /* 0x000fea0003800000 */
.L_x_5136:
        /* <DEDUP_REMOVED lines=35> */
.L_x_5139:
[----:B------:R-:W-:Y:S05]  /*28d0*/  BSYNC B0 ;  /* 0x0000000000007941 */ /* 0x000fea0003800000 */
.L_x_5138:
        /* <DEDUP_REMOVED lines=35> */
.L_x_5141:
[----:B------:R-:W-:Y:S05]  /*2b10*/  BSYNC B0 ;  /* 0x0000000000007941 */ /* 0x000fea0003800000 */
.L_x_5140:
        /* <DEDUP_REMOVED lines=35> */
.L_x_5143:
[----:B------:R-:W-:Y:S05]  /*2d50*/  BSYNC B0 ;  /* 0x0000000000007941 */ /* 0x000fea0003800000 */
.L_x_5142:
        /* <DEDUP_REMOVED lines=35> */
.L_x_5145:
[----:B------:R-:W-:Y:S05]  /*2f90*/  BSYNC B0 ;  /* 0x0000000000007941 */ /* 0x000fea0003800000 */
.L_x_5144:
        /* <DEDUP_REMOVED lines=35> */
.L_x_5147:
[----:B------:R-:W-:Y:S05]  /*31d0*/  BSYNC B0 ;  /* 0x0000000000007941 */ /* 0x000fea0003800000 */
.L_x_5146:
        /* <DEDUP_REMOVED lines=35> */
.L_x_5149:
[----:B------:R-:W-:Y:S05]  /*3410*/  BSYNC B0 ;  /* 0x0000000000007941 */ /* 0x000fea0003800000 */
.L_x_5148:
[----:B------:R-:W-:Y:S01]  /*3420*/  BSSY B0, `(.L_x_5150) ;  /* 0x0000023000007945 */ /* 0x000fe20003800000 */
[----:B------:R-:W-:Y:S01]  /*3430*/  HFMA2.MMA R22, -RZ, RZ, 0, 0 ;  /* 0x00000000ff167435 */ /* 0x000fe200000001ff */
[----:B------:R-:W-:Y:S01]  /*3440*/  FSETP.GTU.FTZ.AND P2, PT, R0, 20, PT ;  /* 0x41a000000000780b */ /* 0x000fe20003f5c000 */
[----:B------:R-:W-:Y:S07]  /*3450*/  @P1 BRA `(.L_x_5151) ;  /* 0x000001f000001947 */ /* 0x000fee0003800000 */
[----:B------:R-:W-:Y:S01]  /*3460*/  FMUL.FTZ R28, R28, 1.4426950216293334961 ;  /* 0x3fb8aa3b1c1c7820 */ /* 0x000fe20000410000 */
[----:B--2---:R-:W-:Y:S02]  /*3470*/  MOV R109, 0x3e800000 ;  /* 0x3e800000006d7802 */ /* 0x004fe40000000f00 */
        /* <DEDUP_REMOVED lines=29> */
.L_x_5151:
[----:B------:R-:W-:Y:S05]  /*3650*/  BSYNC B0 ;  /* 0x0000000000007941 */ /* 0x000fea0003800000 */
.L_x_5150:
[----:B------:R-:W-:Y:S01]  /*3660*/  BSSY B0, `(.L_x_5152) ;  /* 0x0000021000007945 */ /* 0x000fe20003800000 */
[----:B------:R-:W-:Y:S05]  /*3670*/  @P6 BRA `(.L_x_5153) ;  /* 0x000001f000006947 */ /* 0x000fea0003800000 */
        /* <DEDUP_REMOVED lines=31> */
.L_x_5153:
[----:B------:R-:W-:Y:S05]  /*3870*/  BSYNC B0 ;  /* 0x0000000000007941 */ /* 0x000fea0003800000 */
.L_x_5152:
        /* <DEDUP_REMOVED lines=33> */
.L_x_5155:
[----:B------:R-:W-:Y:S05]  /*3a90*/  BSYNC B0 ;  /* 0x0000000000007941 */ /* 0x000fea0003800000 */
.L_x_5154:
        /* <DEDUP_REMOVED lines=33> */
.L_x_5157:
[----:B------:R-:W-:Y:S05]  /*3cb0*/  BSYNC B0 ;  /* 0x0000000000007941 */ /* 0x000fea0003800000 */
.L_x_5156:
        /* <DEDUP_REMOVED lines=33> */
.L_x_5159:
[----:B------:R-:W-:Y:S05]  /*3ed0*/  BSYNC B0 ;  /* 0x0000000000007941 */ /* 0x000fea0003800000 */
.L_x_5158:
        /* <DEDUP_REMOVED lines=33> */
.L_x_5161:
[----:B------:R-:W-:Y:S05]  /*40f0*/  BSYNC B0 ;  /* 0x0000000000007941 */ /* 0x000fea0003800000 */
.L_x_5160:
[----:B------:R-:W-:Y:S01]  /*4100*/  BAR.SYNC.DEFER_BLOCKING 0x0 ;  /* 0x0000000000007b1d */ /* 0x000fe20000010000 */
[----:B------:R-:W-:Y:S01]  /*4110*/  ISETP.GE.AND P1, PT, R85, R107, PT ;  /* 0x0000006b5500720c */ /* 0x000fe20003f26270 */
[----:B------:R-:W-:Y:S01]  /*4120*/  CS2R R124, SRZ ;  /* 0x00000000007c7805 */ /* 0x000fe2000001ff00 */
[----:B--2---:R-:W-:-:S11]  /*4130*/  MOV R113, RZ ;  /* 0x000000ff00717202 */ /* 0x004fd60000000f00 */
[----:B------:R-:W2:Y:S01]  /*4140*/  @!P1 LDG.E R124, [R20.64+-0x500] ;  /* 0xfffb000a147c9981 */ /* 0x000ea2000c1e1900 */
[-C--:B------:R-:W-:Y:S01]  /*4150*/  ISETP.GE.AND P1, PT, R84, R107.reuse, PT ;  /* 0x0000006b5400720c */ /* 0x080fe20003f26270 */
[----:B------:R-:W-:Y:S01]  /*4160*/  CS2R R126, SRZ ;  /* 0x00000000007e7805 */ /* 0x000fe2000001ff00 */
[-C--:B------:R-:W-:Y:S01]  /*4170*/  ISETP.GE.AND P2, PT, R86, R107.reuse, PT ;  /* 0x0000006b5600720c */ /* 0x080fe20003f46270 */
[----:B------:R-:W-:Y:S01]  /*4180*/  HFMA2.MMA R115, -RZ, RZ, 0, 0 ;  /* 0x00000000ff737435 */ /* 0x000fe200000001ff */
[-C--:B------:R-:W-:Y:S01]  /*4190*/  ISETP.GE.AND P3, PT, R87, R107.reuse, PT ;  /* 0x0000006b5700720c */ /* 0x080fe20003f66270 */
[----:B------:R-:W-:Y:S01]  /*41a0*/  HFMA2.MMA R111, -RZ, RZ, 0, 0 ;  /* 0x00000000ff6f7435 */ /* 0x000fe200000001ff */
[-C--:B------:R-:W-:Y:S01]  /*41b0*/  ISETP.GE.AND P4, PT, R88, R107.reuse, PT ;  /* 0x0000006b5800720c */ /* 0x080fe20003f86270 */
[----:B------:R-:W-:Y:S01]  /*41c0*/  HFMA2.MMA R109, -RZ, RZ, 0, 0 ;  /* 0x00000000ff6d7435 */ /* 0x000fe200000001ff */
[-C--:B------:R-:W-:Y:S01]  /*41d0*/  ISETP.GE.AND P5, PT, R89, R107.reuse, PT ;  /* 0x0000006b5900720c */ /* 0x080fe20003fa6270 */
[----:B------:R-:W-:Y:S01]  /*41e0*/  HFMA2.MMA R23, -RZ, RZ, 0, 0 ;  /* 0x00000000ff177435 */ /* 0x000fe200000001ff */
[-C--:B------:R-:W-:Y:S01]  /*41f0*/  ISETP.GE.AND P6, PT, R90, R107.reuse, PT ;  /* 0x0000006b5a00720c */ /* 0x080fe20003fc6270 */
[----:B------:R0:W3:Y:S01]  /*4200*/  @!P0 LDG.E R22, [R18.64] ;  /* 0x0000000a12168981 */ /* 0x0000e2000c1e1900 */
[----:B------:R-:W-:Y:S01]  /*4210*/  MOV R106, RZ ;  /* 0x000000ff006a7202 */ /* 0x000fe20000000f00 */
[----:B------:R-:W-:Y:S01]  /*4220*/  HFMA2.MMA R117, -RZ, RZ, 0, 0 ;  /* 0x00000000ff757435 */ /* 0x000fe200000001ff */
[----:B------:R-:W-:Y:S01]  /*4230*/  MOV R104, RZ ;  /* 0x000000ff00687202 */ /* 0x000fe20000000f00 */
[----:B------:R-:W4:Y:S01]  /*4240*/  @!P1 LDG.E R113, [R20.64+-0x480] ;  /* 0xfffb800a14719981 */ /* 0x000f22000c1e1900 */
[----:B------:R-:W-:Y:S01]  /*4250*/  ISETP.GE.AND P1, PT, R83, R107, PT ;  /* 0x0000006b5300720c */ /* 0x000fe20003f26270 */
[----:B------:R-:W-:Y:S01]  /*4260*/  HFMA2.MMA R119, -RZ, RZ, 0, 0 ;  /* 0x00000000ff777435 */ /* 0x000fe200000001ff */
[----:B------:R-:W-:Y:S01]  /*4270*/  MOV R128, RZ ;  /* 0x000000ff00807202 */ /* 0x000fe20000000f00 */
[----:B------:R-:W2:Y:S01]  /*4280*/  @!P2 LDG.E R111, [R20.64+-0x580] ;  /* 0xfffa800a146fa981 */ /* 0x000ea2000c1e1900 */
[----:B------:R-:W-:Y:S01]  /*4290*/  CS2R R130, SRZ ;  /* 0x0000000000827805 */ /* 0x000fe2000001ff00 */
[----:B0-----:R-:W-:-:S02]  /*42a0*/  MOV R18, RZ ;  /* 0x000000ff00127202 */ /* 0x001fc40000000f00 */
        /* <DEDUP_REMOVED lines=22> */
[----:B------:R-:W-:Y:S02]  /*4410*/  HFMA2.MMA R133, -RZ, RZ, 0, 0 ;  /* 0x00000000ff857435 */ /* 0x000fe400000001ff */
        /* <DEDUP_REMOVED lines=20> */
[----:B------:R-:W1:Y:S04]  /*4560*/  LDS R21, [R54.X4] ;  /* 0x0000000036157984 */ /* 0x000e680000004800 */
[----:B------:R-:W2:Y:S04]  /*4570*/  LDS R20, [R54.X4+0x4] ;  /* 0x0000040036147984 */ /* 0x000ea80000004800 */
[----:B------:R-:W3:Y:S04]  /*4580*/  LDS R19, [R54.X4+0x8] ;  /* 0x0000080036137984 */ /* 0x000ee80000004800 */
[----:B------:R-:W2:Y:S04]  /*4590*/  LDS R18, [R54.X4+0xc] ;  /* 0x00000c0036127984 */ /* 0x000ea80000004800 */
[----:B------:R-:W0:Y:S04]  /*45a0*/  LDS R123, [R54.X4+0x10] ;  /* 0x00001000367b7984 */ /* 0x000e280000004800 */
[----:B------:R-:W-:Y:S04]  /*45b0*/  LDS R121, [R54.X4+0x14] ;  /* 0x0000140036797984 */ /* 0x000fe80000004800 */
[----:B------:R-:W-:Y:S04]  /*45c0*/  LDS R22, [R54.X4+0x18] ;  /* 0x0000180036167984 */ /* 0x000fe80000004800 */
[----:B------:R-:W1:Y:S04]  /*45d0*/  LDS R23, [R54.X4+0x1c] ;  /* 0x00001c0036177984 */ /* 0x000e680000004800 */
[----:B------:R-:W1:Y:S04]  /*45e0*/  LDS R104, [R54.X4+0x20] ;  /* 0x0000200036687984 */ /* 0x000e680000004800 */
[----:B------:R-:W-:Y:S04]  /*45f0*/  LDS R106, [R54.X4+0x24] ;  /* 0x00002400366a7984 */ /* 0x000fe80000004800 */
[----:B------:R-:W-:Y:S04]  /*4600*/  LDS R109, [R54.X4+0x28] ;  /* 0x00002800366d7984 */ /* 0x000fe80000004800 */
[----:B------:R-:W-:Y:S04]  /*4610*/  LDS R111, [R54.X4+0x2c] ;  /* 0x00002c00366f7984 */ /* 0x000fe80000004800 */
[----:B------:R-:W1:Y:S04]  /*4620*/  LDS R113, [R54.X4+0x30] ;  /* 0x0000300036717984 */ /* 0x000e680000004800 */
[----:B------:R-:W1:Y:S04]  /*4630*/  LDS R115, [R54.X4+0x34] ;  /* 0x0000340036737984 */ /* 0x000e680000004800 */
[----:B------:R-:W1:Y:S04]  /*4640*/  LDS R117, [R54.X4+0x38] ;  /* 0x0000380036757984 */ /* 0x000e680000004800 */
[----:B------:R-:W1:Y:S04]  /*4650*/  LDS R119, [R54.X4+0x3c] ;  /* 0x00003c0036777984 */ /* 0x000e680000004800 */
[----:B------:R-:W-:Y:S01]  /*4660*/  BAR.SYNC.DEFER_BLOCKING 0x0 ;  /* 0x0000000000007b1d */ /* 0x000fe20000010000 */
[----:B0-----:R-:W-:-:S05]  /*4670*/  CS2R R124, SRZ ;  /* 0x00000000007c7805 */ /* 0x001fca000001ff00 */
[----:B------:R0:W4:Y:S01]  /*4680*/  @!P0 LDG.E R134, [R2.64] ;  /* 0x0000000a02868981 */ /* 0x000122000c1e1900 */
[----:B------:R-:W-:-:S03]  /*4690*/  ISETP.GE.AND P0, PT, R88, R107, PT ;  /* 0x0000006b5800720c */ /* 0x000fc60003f06270 */
[----:B------:R0:W4:Y:S01]  /*46a0*/  @!P1 LDG.E R125, [R16.64+-0x780] ;  /* 0xfff8800a107d9981 */ /* 0x000122000c1e1900 */
[-C--:B------:R-:W-:Y:S02]  /*46b0*/  ISETP.GE.AND P1, PT, R89, R107.reuse, PT ;  /* 0x0000006b5900720c */ /* 0x080fe40003f26270 */
[----:B------:R-:W-:Y:S01]  /*46c0*/  MOV R126, RZ ;  /* 0x000000ff007e7202 */ /* 0x000fe20000000f00 */
[----:B------:R-:W-:Y:S01]  /*46d0*/  HFMA2.MMA R130, -RZ, RZ, 0, 0 ;  /* 0x00000000ff827435 */ /* 0x000fe200000001ff */
[----:B------:R-:W-:Y:S01]  /*46e0*/  MOV R128, RZ ;  /* 0x000000ff00807202 */ /* 0x000fe20000000f00 */
        /* <DEDUP_REMOVED lines=17> */
[----:B------:R-:W-:-:S09]  /*4800*/  ISETP.NE.AND P1, PT, R129, RZ, PT ;  /* 0x000000ff8100720c */ /* 0x000fd20003f25270 */
[----:B------:R0:W4:Y:S01]  /*4810*/  @!P0 LDG.E R133, [R16.64+-0x380] ;  /* 0xfffc800a10858981 */ /* 0x000122000c1e1900 */
[----:B------:R-:W-:-:S03]  /*4820*/  ISETP.GE.AND P0, PT, R83, R107, PT ;  /* 0x0000006b5300720c */ /* 0x000fc60003f06270 */
[----:B------:R0:W4:Y:S10]  /*4830*/  @!P1 LDG.E R130, [R16.64+-0x300] ;  /* 0xfffd000a10829981 */ /* 0x000134000c1e1900 */
[----:B------:R0:W4:Y:S01]  /*4840*/  @!P0 LDG.E R128, [R16.64+-0x400] ;  /* 0xfffc000a10808981 */ /* 0x000122000c1e1900 */
[----:B-1----:R-:W-:-:S02]  /*4850*/  FMUL.FTZ R129, R21, -1.4426950216293334961 ;  /* 0xbfb8aa3b15817820 */ /* 0x002fc40000410000 */
[----:B--2---:R-:W-:-:S04]  /*4860*/  FMUL.FTZ R132, R20, -1.4426950216293334961 ;  /* 0xbfb8aa3b14847820 */ /* 0x004fc80000410000 */
[----:B------:R-:W1:Y:S01]  /*4870*/  MUFU.EX2 R129, R129 ;  /* 0x0000008100817308 */ /* 0x000e620000000800 */
[----:B---3--:R-:W-:-:S07]  /*4880*/  FMUL.FTZ R137, R19, -1.4426950216293334961 ;  /* 0xbfb8aa3b13897820 */ /* 0x008fce0000410000 */
[----:B------:R2:W3:Y:S01]  /*4890*/  MUFU.EX2 R136, R132 ;  /* 0x0000008400887308 */ /* 0x0004e20000000800 */
[----:B------:R-:W-:Y:S02]  /*48a0*/  FMUL.FTZ R138, R18, -1.4426950216293334961 ;  /* 0xbfb8aa3b128a7820 */ /* 0x000fe40000410000 */
[----:B------:R-:W-:Y:S02]  /*48b0*/  FMUL.FTZ R139, R123, -1.4426950216293334961 ;  /* 0xbfb8aa3b7b8b7820 */ /* 0x000fe40000410000 */
[----:B--2---:R-:W-:-:S03]  /*48c0*/  FMUL.FTZ R132, R23, -1.4426950216293334961 ;  /* 0xbfb8aa3b17847820 */ /* 0x004fc60000410000 */
[----:B------:R-:W2:Y:S01]  /*48d0*/  MUFU.EX2 R137, R137 ;  /* 0x0000008900897308 */ /* 0x000ea20000000800 */
[----:B0-----:R-:W-:Y:S02]  /*48e0*/  FMUL.FTZ R17, R22, -1.4426950216293334961 ;  /* 0xbfb8aa3b16117820 */ /* 0x001fe40000410000 */
[----:B------:R-:W-:-:S05]  /*48f0*/  FMUL.FTZ R16, R121, -1.4426950216293334961 ;  /* 0xbfb8aa3b79107820 */ /* 0x000fca0000410000 */
[----:B------:R-:W0:Y:S08]  /*4900*/  MUFU.EX2 R138, R138 ;  /* 0x0000008a008a7308 */ /* 0x000e300000000800 */
[----:B------:R1:W-:Y:S08]  /*4910*/  MUFU.EX2 R145, R132 ;  /* 0x0000008400917308 */ /* 0x0003f00000000800 */
[----:B------:R-:W0:Y:S01]  /*4920*/  MUFU.EX2 R139, R139 ;  /* 0x0000008b008b7308 */ /* 0x000e220000000800 */
[----:B-1----:R-:W-:-:S02]  /*4930*/  FADD.FTZ R132, R129, 1 ;  /* 0x3f80000081847421 */ /* 0x002fc40000010000 */
[----:B---3--:R-:W-:-:S05]  /*4940*/  FADD.FTZ R129, R136, 1 ;  /* 0x3f80000088817421 */ /* 0x008fca0000010000 */
[----:B------:R-:W1:Y:S01]  /*4950*/  MUFU.EX2 R17, R17 ;  /* 0x0000001100117308 */ /* 0x000e620000000800 */
[----:B--2---:R-:W-:-:S07]  /*4960*/  FADD.FTZ R136, R137, 1 ;  /* 0x3f80000089887421 */ /* 0x004fce0000010000 */
[----:B------:R-:W-:Y:S01]  /*4970*/  MUFU.RCP R129, R129 ;  /* 0x0000008100817308 */ /* 0x000fe20000001000 */
[----:B0-----:R-:W-:-:S07]  /*4980*/  FADD.FTZ R137, R138, 1 ;  /* 0x3f8000008a897421 */ /* 0x001fce0000010000 */
[----:B------:R-:W0:Y:S01]  /*4990*/  MUFU.EX2 R16, R16 ;  /* 0x0000001000107308 */ /* 0x000e220000000800 */
[----:B------:R-:W-:Y:S02]  /*49a0*/  FADD.FTZ R138, R139, 1 ;  /* 0x3f8000008b8a7421 */ /* 0x000fe40000010000 */
[----:B------:R-:W-:-:S05]  /*49b0*/  FMUL.FTZ R140, R104, -1.4426950216293334961 ;  /* 0xbfb8aa3b688c7820 */ /* 0x000fca0000410000 */
[----:B------:R-:W2:Y:S01]  /*49c0*/  MUFU.RCP R132, R132 ;  /* 0x0000008400847308 */ /* 0x000ea20000001000 */
[----:B------:R-:W-:Y:S02]  /*49d0*/  FMUL.FTZ R151, R113, -1.4426950216293334961 ;  /* 0xbfb8aa3b71977820 */ /* 0x000fe40000410000 */
[----:B------:R-:W-:Y:S02]  /*49e0*/  FMUL.FTZ R149, R109, -1.4426950216293334961 ;  /* 0xbfb8aa3b6d957820 */ /* 0x000fe40000410000 */
[----:B------:R-:W-:Y:S02]  /*49f0*/  FMUL.FTZ R152, R115, -1.4426950216293334961 ;  /* 0xbfb8aa3b73987820 */ /* 0x000fe40000410000 */
[----:B------:R-:W-:Y:S01]  /*4a00*/  FMUL.FTZ R146, R106, -1.4426950216293334961 ;  /* 0xbfb8aa3b6a927820 */ /* 0x000fe20000410000 */
[----:B------:R3:W-:Y:S01]  /*4a10*/  MUFU.EX2 R147, R140 ;  /* 0x0000008c00937308 */ /* 0x0007e20000000800 */
[----:B-1----:R-:W-:Y:S02]  /*4a20*/  FADD.FTZ R17, R17, 1 ;  /* 0x3f80000011117421 */ /* 0x002fe40000010000 */
[----:B0-----:R-:W-:-:S05]  /*4a30*/  FADD.FTZ R16, R16, 1 ;  /* 0x3f80000010107421 */ /* 0x001fca0000010000 */
[----:B------:R-:W-:Y:S01]  /*4a40*/  MUFU.RCP R136, R136 ;  /* 0x0000008800887308 */ /* 0x000fe20000001000 */
[----:B---3--:R-:W-:-:S07]  /*4a50*/  FMUL.FTZ R140, R117, -1.4426950216293334961 ;  /* 0xbfb8aa3b758c7820 */ /* 0x008fce0000410000 */
[----:B------:R-:W0:Y:S08]  /*4a60*/  MUFU.RCP R137, R137 ;  /* 0x0000008900897308 */ /* 0x000e300000001000 */
[----:B------:R-:W-:Y:S08]  /*4a70*/  MUFU.RCP R138, R138 ;  /* 0x0000008a008a7308 */ /* 0x000ff00000001000 */
[----:B------:R1:W3:Y:S08]  /*4a80*/  MUFU.EX2 R148, R146 ;  /* 0x0000009200947308 */ /* 0x0002f00000000800 */
[----:B------:R-:W0:Y:S01]  /*4a90*/  MUFU.EX2 R151, R151 ;  /* 0x0000009700977308 */ /* 0x000e220000000800 */
[----:B-1----:R-:W-:-:S07]  /*4aa0*/  FMUL.FTZ R146, R119, -1.4426950216293334961 ;  /* 0xbfb8aa3b77927820 */ /* 0x002fce0000410000 */
[----:B------:R-:W-:Y:S01]  /*4ab0*/  MUFU.EX2 R149, R149 ;  /* 0x0000009500957308 */ /* 0x000fe20000000800 */
[----:B------:R-:W-:-:S07]  /*4ac0*/  FADD.FTZ R145, R145, 1 ;  /* 0x3f80000091917421 */ /* 0x000fce0000010000 */
[----:B------:R-:W1:Y:S08]  /*4ad0*/  MUFU.EX2 R152, R152 ;  /* 0x0000009800987308 */ /* 0x000e700000000800 */
[----:B------:R0:W0:Y:S01]  /*4ae0*/  MUFU.RCP R139, R17 ;  /* 0x00000011008b7308 */ /* 0x0000220000001000 */
[----:B------:R-:W-:-:S07]  /*4af0*/  FMUL.FTZ R150, R111, -1.4426950216293334961 ;  /* 0xbfb8aa3b6f967820 */ /* 0x000fce0000410000 */
[----:B------:R-:W-:Y:S08]  /*4b00*/  MUFU.EX2 R157, R140 ;  /* 0x0000008c009d7308 */ /* 0x000ff00000000800 */
[----:B------:R0:W-:Y:S01]  /*4b10*/  MUFU.RCP R140, R16 ;  /* 0x00000010008c7308 */ /* 0x0001e20000001000 */
[----:B----4-:R-:W-:Y:S04]  /*4b20*/  STS [R75.X4], R134 ;  /* 0x000000864b007388 */ /* 0x010fe80000004800 */
        /* <DEDUP_REMOVED lines=17> */
[----:B------:R-:W1:Y:S04]  /*4c40*/  LDS R126, [R54.X4+0x4] ;  /* 0x00000400367e7984 */ /* 0x000e680000004800 */
[----:B------:R-:W1:Y:S04]  /*4c50*/  LDS R125, [R54.X4+0x8] ;  /* 0x00000800367d7984 */ /* 0x000e680000004800 */
[----:B------:R-:W1:Y:S04]  /*4c60*/  LDS R127, [R54.X4+0x10] ;  /* 0x00001000367f7984 */ /* 0x000e680000004800 */
[----:B------:R-:W1:Y:S01]  /*4c70*/  LDS R128, [R54.X4+0xc] ;  /* 0x00000c0036807984 */ /* 0x000e620000004800 */
[----:B----4-:R-:W-:-:S02]  /*4c80*/  FADD.FTZ R3, -R129, 1 ;  /* 0x3f80000081037421 */ /* 0x010fc40000010100 */
[----:B--2---:R-:W-:Y:S01]  /*4c90*/  FADD.FTZ R2, -R132, 1 ;  /* 0x3f80000084027421 */ /* 0x004fe20000010100 */
[----:B------:R-:W2:Y:S01]  /*4ca0*/  LDS R134, [R54.X4+0x1c] ;  /* 0x00001c0036867984 */ /* 0x000ea20000004800 */
[----:B0-----:R-:W-:-:S03]  /*4cb0*/  FFMA.FTZ R17, R20, R3, 1 ;  /* 0x3f80000014117423 */ /* 0x001fc60000010003 */
[----:B------:R-:W0:Y:S01]  /*4cc0*/  LDS R130, [R54.X4+0x14] ;  /* 0x0000140036827984 */ /* 0x000e220000004800 */
[----:B------:R-:W-:-:S03]  /*4cd0*/  FFMA.FTZ R2, R21, R2, 1 ;  /* 0x3f80000015027423 */ /* 0x000fc60000010002 */
[----:B------:R-:W4:Y:S01]  /*4ce0*/  LDS R131, [R54.X4+0x18] ;  /* 0x0000180036837984 */ /* 0x000f220000004800 */
[----:B------:R-:W-:Y:S01]  /*4cf0*/  MUFU.EX2 R163, R146 ;  /* 0x0000009200a37308 */ /* 0x000fe20000000800 */
[----:B------:R-:W-:Y:S02]  /*4d00*/  FADD.FTZ R133, -R137, 1 ;  /* 0x3f80000089857421 */ /* 0x000fe40000010100 */
[----:B---3--:R-:W-:Y:S01]  /*4d10*/  FADD.FTZ R143, R148, 1 ;  /* 0x3f800000948f7421 */ /* 0x008fe20000010000 */
[----:B------:R-:W-:Y:S01]  /*4d20*/  LDS R142, [R54.X4+0x24] ;  /* 0x00002400368e7984 */ /* 0x000fe20000004800 */
[----:B------:R-:W-:Y:S02]  /*4d30*/  FADD.FTZ R151, R151, 1 ;  /* 0x3f80000097977421 */ /* 0x000fe40000010000 */
[----:B------:R-:W-:Y:S01]  /*4d40*/  FADD.FTZ R141, R147, 1 ;  /* 0x3f800000938d7421 */ /* 0x000fe20000010000 */
[----:B------:R-:W3:Y:S01]  /*4d50*/  MUFU.EX2 R150, R150 ;  /* 0x0000009600967308 */ /* 0x000ee20000000800 */
[----:B-1----:R-:W-:Y:S01]  /*4d60*/  FADD.FTZ R156, R152, 1 ;  /* 0x3f800000989c7421 */ /* 0x002fe20000010000 */
[----:B------:R-:W-:Y:S01]  /*4d70*/  LDS R135, [R54.X4+0x28] ;  /* 0x0000280036877984 */ /* 0x000fe20000004800 */
[----:B------:R-:W-:-:S03]  /*4d80*/  FMUL.FTZ R3, R189, R124 ;  /* 0x0000007cbd037220 */ /* 0x000fc60000410000 */
[----:B------:R-:W-:Y:S01]  /*4d90*/  LDS R144, [R54.X4+0x2c] ;  /* 0x00002c0036907984 */ /* 0x000fe20000004800 */
[----:B------:R-:W-:Y:S02]  /*4da0*/  FMUL.FTZ R16, R187, R126 ;  /* 0x0000007ebb107220 */ /* 0x000fe40000410000 */
[----:B------:R-:W-:Y:S02]  /*4db0*/  FMUL.FTZ R3, R132, R3 ;  /* 0x0000000384037220 */ /* 0x000fe40000410000 */
[----:B------:R-:W-:Y:S01]  /*4dc0*/  FMUL.FTZ R16, R129, R16 ;  /* 0x0000001081107220 */ /* 0x000fe20000410000 */
[----:B------:R1:W0:Y:S01]  /*4dd0*/  MUFU.RCP R146, R145 ;  /* 0x0000009100927308 */ /* 0x0002220000001000 */
[----:B------:R-:W-:Y:S02]  /*4de0*/  FMUL.FTZ R3, R3, R2 ;  /* 0x0000000203037220 */ /* 0x000fe40000410000 */
[----:B------:R-:W-:Y:S02]  /*4df0*/  FMUL.FTZ R17, R16, R17 ;  /* 0x0000001110117220 */ /* 0x000fe40000410000 */
[----:B------:R-:W-:-:S02]  /*4e00*/  FADD.FTZ R2, -R136, 1 ;  /* 0x3f80000088027421 */ /* 0x000fc40000010100 */
[----:B------:R-:W-:Y:S02]  /*4e10*/  FADD.FTZ R16, -R138, 1 ;  /* 0x3f8000008a107421 */ /* 0x000fe40000010100 */
[----:B-1----:R-:W-:Y:S02]  /*4e20*/  FMUL.FTZ R145, R122, R125 ;  /* 0x0000007d7a917220 */ /* 0x002fe40000410000 */
[----:B------:R-:W-:Y:S02]  /*4e30*/  FADD.FTZ R148, R149, 1 ;  /* 0x3f80000095947421 */ /* 0x000fe40000010000 */
[----:B------:R-:W-:Y:S02]  /*4e40*/  FFMA.FTZ R2, R19, R2, 1 ;  /* 0x3f80000013027423 */ /* 0x000fe40000010002 */
[----:B------:R-:W-:Y:S02]  /*4e50*/  FMUL.FTZ R145, R136, R145 ;  /* 0x0000009188917220 */ /* 0x000fe40000410000 */
[----:B------:R-:W-:-:S02]  /*4e60*/  FFMA.FTZ R147, R18, R133, 1 ;  /* 0x3f80000012937423 */ /* 0x000fc40000010085 */
[----:B------:R-:W-:Y:S01]  /*4e70*/  FFMA.FTZ R152, R123, R16, 1 ;  /* 0x3f8000007b987423 */ /* 0x000fe20000010010 */
[----:B------:R-:W1:Y:S01]  /*4e80*/  LDS R133, [R54.X4+0x20] ;  /* 0x0000200036857984 */ /* 0x000e620000004800 */
[----:B------:R-:W-:Y:S01]  /*4e90*/  FMUL.FTZ R149, R120, R127 ;  /* 0x0000007f78957220 */ /* 0x000fe20000410000 */
[----:B------:R0:W-:Y:S01]  /*4ea0*/  MUFU.RCP R154, R151 ;  /* 0x00000097009a7308 */ /* 0x0001e20000001000 */
[----:B------:R-:W-:Y:S02]  /*4eb0*/  FMUL.FTZ R16, R185, R128 ;  /* 0x00000080b9107220 */ /* 0x000fe40000410000 */
[----:B------:R-:W-:Y:S02]  /*4ec0*/  FMUL.FTZ R149, R138, R149 ;  /* 0x000000958a957220 */ /* 0x000fe40000410000 */
[----:B------:R-:W-:Y:S02]  /*4ed0*/  FMUL.FTZ R16, R137, R16 ;  /* 0x0000001089107220 */ /* 0x000fe40000410000 */
[----:B0-----:R-:W-:-:S02]  /*4ee0*/  FMUL.FTZ R151, R145, R2 ;  /* 0x0000000291977220 */ /* 0x001fc40000410000 */
[----:B------:R-:W-:Y:S02]  /*4ef0*/  FADD.FTZ R145, -R139, 1 ;  /* 0x3f8000008b917421 */ /* 0x000fe40000010100 */
[----:B------:R-:W-:Y:S02]  /*4f00*/  FMUL.FTZ R153, R16, R147 ;  /* 0x0000009310997220 */ /* 0x000fe40000410000 */
[----:B------:R-:W-:Y:S01]  /*4f10*/  FMUL.FTZ R155, R149, R152 ;  /* 0x00000098959b7220 */ /* 0x000fe20000410000 */
[----:B------:R-:W-:Y:S01]  /*4f20*/  LDS R147, [R54.X4+0x38] ;  /* 0x0000380036937984 */ /* 0x000fe20000004800 */
[----:B------:R-:W-:-:S03]  /*4f30*/  FFMA.FTZ R159, R22, R145, 1 ;  /* 0x3f800000169f7423 */ /* 0x000fc60000010091 */
[----:B------:R-:W0:Y:S04]  /*4f40*/  LDS R145, [R54.X4+0x30] ;  /* 0x0000300036917984 */ /* 0x000e280000004800 */
[----:B------:R-:W0:Y:S04]  /*4f50*/  LDS R152, [R54.X4+0x34] ;  /* 0x0000340036987984 */ /* 0x000e280000004800 */
[----:B------:R-:W0:Y:S01]  /*4f60*/  LDS R149, [R54.X4+0x3c] ;  /* 0x00003c0036957984 */ /* 0x000e220000004800 */
[----:B---3--:R-:W-:Y:S01]  /*4f70*/  FADD.FTZ R150, R150, 1 ;  /* 0x3f80000096967421 */ /* 0x008fe20000010000 */
[----:B------:R-:W3:Y:S01]  /*4f80*/  MUFU.RCP R148, R148 ;  /* 0x0000009400947308 */ /* 0x000ee20000001000 */
[----:B------:R-:W-:Y:S01]  /*4f90*/  FADD.FTZ R16, -R146, 1 ;  /* 0x3f80000092107421 */ /* 0x000fe20000010100 */
[----:B------:R-:W-:Y:S01]  /*4fa0*/  BAR.SYNC.DEFER_BLOCKING 0x0 ;  /* 0x0000000000007b1d */ /* 0x000fe20000010000 */
[----:B--2---:R-:W-:-:S05]  /*4fb0*/  FMUL.FTZ R161, R181, R134 ;  /* 0x00000086b5a17220 */ /* 0x004fca0000410000 */
[----:B------:R-:W2:Y:S01]  /*4fc0*/  MUFU.RCP R150, R150 ;  /* 0x0000009600967308 */ /* 0x000ea20000001000 */
[----:B------:R-:W-:Y:S02]  /*4fd0*/  FADD.FTZ R158, R157, 1 ;  /* 0x3f8000009d9e7421 */ /* 0x000fe40000010000 */
[----:B------:R-:W-:Y:S02]  /*4fe0*/  FFMA.FTZ R164, R23, R16, 1 ;  /* 0x3f80000017a47423 */ /* 0x000fe40000010010 */
[----:B------:R-:W-:-:S03]  /*4ff0*/  FADD.FTZ R2, -R140, 1 ;  /* 0x3f8000008c027421 */ /* 0x000fc60000010100 */
[----:B------:R-:W0:Y:S01]  /*5000*/  MUFU.RCP R141, R141 ;  /* 0x0000008d008d7308 */ /* 0x000e220000001000 */
[----:B------:R-:W-:Y:S02]  /*5010*/  FMUL.FTZ R157, R183, R130 ;  /* 0x00000082b79d7220 */ /* 0x000fe40000410000 */
[----:B----4-:R-:W-:-:S05]  /*5020*/  FMUL.FTZ R16, R118, R131 ;  /* 0x0000008376107220 */ /* 0x010fca0000410000 */
[----:B------:R-:W4:Y:S01]  /*5030*/  MUFU.RCP R143, R143 ;  /* 0x0000008f008f7308 */ /* 0x000f220000001000 */
[----:B------:R-:W-:Y:S02]  /*5040*/  FMUL.FTZ R161, R146, R161 ;  /* 0x000000a192a17220 */ /* 0x000fe40000410000 */
[----:B------:R-:W-:Y:S02]  /*5050*/  FADD.FTZ R167, R163, 1 ;  /* 0x3f800000a3a77421 */ /* 0x000fe40000010000 */
[----:B------:R-:W-:Y:S02]  /*5060*/  FFMA.FTZ R2, R121, R2, 1 ;  /* 0x3f80000079027423 */ /* 0x000fe40000010002 */
[----:B------:R-:W-:Y:S02]  /*5070*/  FMUL.FTZ R157, R140, R157 ;  /* 0x0000009d8c9d7220 */ /* 0x000fe40000410000 */
[----:B------:R-:W-:Y:S01]  /*5080*/  FMUL.FTZ R16, R139, R16 ;  /* 0x000000108b107220 */ /* 0x000fe20000410000 */
[----:B------:R-:W0:Y:S01]  /*5090*/  MUFU.RCP R156, R156 ;  /* 0x0000009c009c7308 */ /* 0x000e220000001000 */
[----:B------:R-:W-:-:S02]  /*50a0*/  FMUL.FTZ R161, R161, R164 ;  /* 0x000000a4a1a17220 */ /* 0x000fc40000410000 */
[----:B------:R-:W-:Y:S02]  /*50b0*/  FMUL.FTZ R157, R157, R2 ;  /* 0x000000029d9d7220 */ /* 0x000fe40000410000 */
[----:B------:R-:W-:-:S03]  /*50c0*/  FMUL.FTZ R159, R16, R159 ;  /* 0x0000009f109f7220 */ /* 0x000fc60000410000 */
[----:B------:R-:W1:Y:S01]  /*50d0*/  MUFU.RCP R158, R158 ;  /* 0x0000009e009e7308 */ /* 0x000e620000001000 */
[----:B---3--:R-:W-:Y:S02]  /*50e0*/  FADD.FTZ R2, -R148, 1 ;  /* 0x3f80000094027421 */ /* 0x008fe40000010100 */
[----:B--2---:R-:W-:-:S05]  /*50f0*/  FADD.FTZ R16, -R150, 1 ;  /* 0x3f80000096107421 */ /* 0x004fca0000010100 */
[----:B------:R2:W3:Y:S01]  /*5100*/  MUFU.RCP R164, R167 ;  /* 0x000000a700a47308 */ /* 0x0004e20000001000 */
[----:B------:R-:W-:Y:S02]  /*5110*/  FFMA.FTZ R166, R109, R2, 1 ;  /* 0x3f8000006da67423 */ /* 0x000fe40000010002 */
[----:B------:R-:W-:Y:S02]  /*5120*/  FFMA.FTZ R168, R111, R16, 1 ;  /* 0x3f8000006fa87423 */ /* 0x000fe40000010010 */
[----:B0-----:R-:W-:Y:S02]  /*5130*/  FADD.FTZ R163, -R141, 1 ;  /* 0x3f8000008da37421 */ /* 0x001fe40000010100 */
[----:B----4-:R-:W-:Y:S02]  /*5140*/  FADD.FTZ R165, -R143, 1 ;  /* 0x3f8000008fa57421 */ /* 0x010fe40000010100 */
[----:B-1----:R-:W-:Y:S02]  /*5150*/  FMUL.FTZ R2, R116, R133 ;  /* 0x0000008574027220 */ /* 0x002fe40000410000 */
[----:B------:R-:W-:-:S02]  /*5160*/  FMUL.FTZ R16, R179, R142 ;  /* 0x0000008eb3107220 */ /* 0x000fc40000410000 */
[----:B--2---:R-:W-:Y:S02]  /*5170*/  FMUL.FTZ R167, R114, R135 ;  /* 0x0000008772a77220 */ /* 0x004fe40000410000 */
        /* <DEDUP_REMOVED lines=12> */
[----:B------:R-:W-:Y:S02]  /*5240*/  FADD.FTZ R16, -R156, 1 ;  /* 0x3f8000009c107421 */ /* 0x000fe40000010100 */
[----:B------:R-:W-:Y:S02]  /*5250*/  FADD.FTZ R166, -R158, 1 ;  /* 0x3f8000009ea67421 */ /* 0x000fe40000010100 */
[----:B---3--:R-:W-:Y:S02]  /*5260*/  FADD.FTZ R168, -R164, 1 ;  /* 0x3f800000a4a87421 */ /* 0x008fe40000010100 */
[----:B------:R-:W-:Y:S02]  /*5270*/  FMUL.FTZ R171, R112, R145 ;  /* 0x0000009170ab7220 */ /* 0x000fe40000410000 */
[----:B------:R-:W-:-:S02]  /*5280*/  FMUL.FTZ R173, R175, R152 ;  /* 0x00000098afad7220 */ /* 0x000fc40000410000 */
[----:B------:R-:W-:Y:S02]  /*5290*/  FMUL.FTZ R191, R110, R147 ;  /* 0x000000936ebf7220 */ /* 0x000fe40000410000 */
[----:B------:R-:W-:Y:S01]  /*52a0*/  FMUL.FTZ R193, R108, R149 ;  /* 0x000000956cc17220 */ /* 0x000fe20000410000 */
[----:B------:R-:W-:Y:S01]  /*52b0*/  ISETP.NE.AND P6, PT, R99, RZ, PT ;  /* 0x000000ff6300720c */ /* 0x000fe20003fc5270 */
[----:B------:R-:W-:Y:S02]  /*52c0*/  FFMA.FTZ R2, R113, R2, 1 ;  /* 0x3f80000071027423 */ /* 0x000fe40000010002 */
[----:B------:R-:W-:Y:S02]  /*52d0*/  FFMA.FTZ R16, R115, R16, 1 ;  /* 0x3f80000073107423 */ /* 0x000fe40000010010 */
        /* <DEDUP_REMOVED lines=81> */
.L_x_5163:
[----:B------:R-:W-:Y:S05]  /*57f0*/  BSYNC B0 ;  /* 0x0000000000007941 */ /* 0x000fea0003800000 */
.L_x_5162:
[----:B------:R1:W-:Y:S01]  /*5800*/  @!P2 STG.E [R16.64+-0x700], R155 ;  /* 0xfff9009b1000a986 */ /* 0x0003e2000c10190a */
[-C--:B------:R-:W-:Y:S01]  /*5810*/  ISETP.GE.AND P2, PT, R85, R199.reuse, PT ;  /* 0x000000c75500720c */ /* 0x080fe20003f46270 */
        /* <DEDUP_REMOVED lines=78> */
[C---:B-1----:R-:W-:Y:S01]  /*5d00*/  IMAD.WIDE.U32 R16, R103.reuse, c[0x0][0x210], RZ ;  /* 0x0000840067107a25 */ /* 0x042fe200078e00ff */
[----:B------:R-:W-:Y:S03]  /*5d10*/  STS [R54.X4+0xc], R137 ;  /* 0x00000c8936007388 */ /* 0x000fe60000004800 */
[----:B0-----:R-:W-:Y:S01]  /*5d20*/  IMAD R21, R103, c[0x0][0x214], R18 ;  /* 0x0000850067157a24 */ /* 0x001fe200078e0212 */
[----:B------:R-:W-:Y:S01]  /*5d30*/  STS [R54.X4+0x10], R123 ;  /* 0x0000107b36007388 */ /* 0x000fe20000004800 */
[----:B------:R-:W-:-:S03]  /*5d40*/  IMAD R18, R102, c[0x0][0x218], RZ ;  /* 0x0000860066127a24 */ /* 0x000fc600078e02ff */
[----:B------:R-:W-:Y:S01]  /*5d50*/  STS [R54.X4+0x14], R121 ;  /* 0x0000147936007388 */ /* 0x000fe20000004800 */
[----:B------:R-:W-:Y:S01]  /*5d60*/  IADD3 R17, R17, R21, RZ ;  /* 0x0000001511117210 */ /* 0x000fe20007ffe0ff */
[C---:B------:R-:W-:Y:S02]  /*5d70*/  IMAD R20, R105.reuse, c[0x0][0x21c], R18 ;  /* 0x0000870069147a24 */ /* 0x040fe400078e0212 */
[----:B------:R-:W-:Y:S02]  /*5d80*/  STS [R54.X4+0x18], R131 ;  /* 0x0000188336007388 */ /* 0x000fe40000004800 */
[----:B------:R-:W-:Y:S02]  /*5d90*/  IMAD.WIDE.U32 R16, R105, c[0x0][0x218], R16 ;  /* 0x0000860069107a25 */ /* 0x000fe400078e0010 */
[----:B------:R-:W-:Y:S03]  /*5da0*/  STS [R54.X4+0x1c], R23 ;  /* 0x00001c1736007388 */ /* 0x000fe60000004800 */
[----:B------:R-:W-:Y:S01]  /*5db0*/  IADD3 R18, P0, R41, R16, RZ ;  /* 0x0000001029127210 */ /* 0x000fe20007f1e0ff */
[----:B------:R-:W-:Y:S03]  /*5dc0*/  STS [R54.X4+0x20], R133 ;  /* 0x0000208536007388 */ /* 0x000fe60000004800 */
[----:B------:R-:W-:Y:S01]  /*5dd0*/  IADD3.X R17, R39, R20, R17, P0, !PT ;  /* 0x0000001427117210 */ /* 0x000fe200007fe411 */
[----:B------:R0:W-:Y:S04]  /*5de0*/  STS [R54.X4+0x24], R19 ;  /* 0x0000241336007388 */ /* 0x0001e80000004800 */
[----:B------:R-:W-:Y:S04]  /*5df0*/  STS [R54.X4+0x28], R109 ;  /* 0x0000286d36007388 */ /* 0x000fe80000004800 */
[----:B------:R-:W-:Y:S01]  /*5e00*/  STS [R54.X4+0x2c], R111 ;  /* 0x00002c6f36007388 */ /* 0x000fe20000004800 */
[----:B0-----:R-:W-:-:S03]  /*5e10*/  LEA R19, P4, R8, c[0x0][0x270], 0x2 ;  /* 0x00009c0008137a11 */ /* 0x001fc600078810ff */
[----:B------:R-:W-:Y:S01]  /*5e20*/  STS [R54.X4+0x30], R113 ;  /* 0x0000307136007388 */ /* 0x000fe20000004800 */
[----:B------:R-:W-:-:S03]  /*5e30*/  LEA.HI.X R20, R8, c[0x0][0x274], R9, 0x2, P4 ;  /* 0x00009d0008147a11 */ /* 0x000fc600020f1409 */
[----:B------:R-:W-:Y:S01]  /*5e40*/  STS [R54.X4+0x34], R115 ;  /* 0x0000347336007388 */ /* 0x000fe20000004800 */
[----:B------:R-:W-:-:S03]  /*5e50*/  LEA R16, P4, R18, R19, 0x2 ;  /* 0x0000001312107211 */ /* 0x000fc600078810ff */
[----:B------:R-:W-:Y:S01]  /*5e60*/  STS [R54.X4+0x38], R117 ;  /* 0x0000387536007388 */ /* 0x000fe20000004800 */
[----:B------:R-:W-:-:S03]  /*5e70*/  LEA.HI.X R17, R18, R20, R17, 0x2, P4 ;  /* 0x0000001412117211 */ /* 0x000fc600020f1411 */
        /* <DEDUP_REMOVED lines=37> */
.L_x_5166:
[----:B------:R-:W-:Y:S05]  /*60d0*/  BSYNC B0 ;  /* 0x0000000000007941 */ /* 0x000fea0003800000 */
.L_x_5165:
        /* <DEDUP_REMOVED lines=27> */
.L_x_5164:
        /* <DEDUP_REMOVED lines=12> */
[----:B------:R-:W-:Y:S01]  /*6350*/  HFMA2.MMA R127, -RZ, RZ, 0, 0 ;  /* 0x00000000ff7f7435 */ /* 0x000fe200000001ff */
[----:B------:R-:W-:Y:S01]  /*6360*/  FFMA.FTZ R96, R50, R185, R96 ;  /* 0x000000b932607223 */ /* 0x000fe20000010060 */
        /* <DEDUP_REMOVED lines=8> */
[----:B------:R-:W-:Y:S01]  /*63f0*/  MOV R141, RZ ;  /* 0x000000ff008d7202 */ /* 0x000fe20000000f00 */
[----:B------:R-:W-:Y:S01]  /*6400*/  FMUL.FTZ R165, R120, R100 ;  /* 0x0000006478a57220 */ /* 0x000fe20000410000 */
        /* <DEDUP_REMOVED lines=8> */
[----:B0-----:R-:W-:Y:S01]  /*6490*/  MOV R121, RZ ;  /* 0x000000ff00797202 */ /* 0x001fe20000000f00 */
[----:B------:R-:W-:Y:S01]  /*64a0*/  FFMA.FTZ R96, R51, R116, R96 ;  /* 0x0000007433607223 */ /* 0x000fe20000010060 */
[----:B------:R-:W-:Y:S01]  /*64b0*/  MOV R117, RZ ;  /* 0x000000ff00757202 */ /* 0x000fe20000000f00 */
[----:B------:R-:W-:Y:S01]  /*64c0*/  FMUL.FTZ R159, R181, R100 ;  /* 0x00000064b59f7220 */ /* 0x000fe20000410000 */
[----:B------:R-:W-:Y:S01]  /*64d0*/  MOV R113, RZ ;  /* 0x000000ff00717202 */ /* 0x000fe20000000f00 */
        /* <DEDUP_REMOVED lines=9> */
[----:B------:R-:W-:Y:S02]  /*6570*/  FMUL.FTZ R149, R112, R100 ;  /* 0x0000006470957220 */ /* 0x000fe40000410000 */
[----:B------:R-:W-:Y:S02]  /*6580*/  FFMA.FTZ R96, R45, R110, R96 ;  /* 0x0000006e2d607223 */ /* 0x000fe40000010060 */
[-C--:B------:R-:W-:Y:S02]  /*6590*/  FMUL.FTZ R147, R175, R100.reuse ;  /* 0x00000064af937220 */ /* 0x080fe40000410000 */
[----:B------:R-:W-:-:S02]  /*65a0*/  FMUL.FTZ R145, R110, R100 ;  /* 0x000000646e917220 */ /* 0x000fc40000410000 */
[----:B------:R-:W-:Y:S02]  /*65b0*/  FMUL.FTZ R143, R108, R100 ;  /* 0x000000646c8f7220 */ /* 0x000fe40000410000 */
[----:B------:R-:W-:Y:S01]  /*65c0*/  FFMA.FTZ R96, R43, R108, R96 ;  /* 0x0000006c2b607223 */ /* 0x000fe20000010060 */
[----:B------:R-:W-:Y:S05]  /*65d0*/  @!P0 BRA `(.L_x_5167) ;  /* 0x000033a000008947 */ /* 0x000fea0003800000 */
[----:B------:R-:W-:Y:S01]  /*65e0*/  IADD3 R104, R160, -0x1, RZ ;  /* 0xffffffffa0687810 */ /* 0x000fe20007ffe0ff */
[----:B------:R-:W-:Y:S01]  /*65f0*/  UMOV UR5, URZ ;  /* 0x0000003f00057c82 */ /* 0x000fe20008000000 */
[----:B------:R-:W-:Y:S01]  /*6600*/  MOV R109, RZ ;  /* 0x000000ff006d7202 */ /* 0x000fe20000000f00 */
[----:B------:R-:W-:Y:S01]  /*6610*/  UMOV UR6, URZ ;  /* 0x0000003f00067c82 */ /* 0x000fe20008000000 */
[----:B------:R-:W-:Y:S02]  /*6620*/  LEA.HI R16, R104, R104, RZ, 0x1 ;  /* 0x0000006868107211 */ /* 0x000fe400078f08ff */
[----:B------:R-:W-:Y:S02]  /*6630*/  MOV R141, RZ ;  /* 0x000000ff008d7202 */ /* 0x000fe40000000f00 */
[----:B------:R-:W-:-:S02]  /*6640*/  LOP3.LUT R17, R16, 0xfffffe, RZ, 0xc0, !PT ;  /* 0x00fffffe10117812 */ /* 0x000fc400078ec0ff */
[----:B------:R-:W-:Y:S02]  /*6650*/  MOV R139, RZ ;  /* 0x000000ff008b7202 */ /* 0x000fe40000000f00 */
[----:B------:R-:W-:Y:S02]  /*6660*/  IADD3 R104, R104, -R17, RZ ;  /* 0x8000001168687210 */ /* 0x000fe40007ffe0ff */
        /* <DEDUP_REMOVED lines=14> */
.L_x_5204:
[----:B------:R-:W-:Y:S01]  /*6750*/  IMAD R16, R102, c[0x0][0x180], RZ ;  /* 0x0000600066107a24 */ /* 0x000fe200078e02ff */
[----:B------:R-:W-:Y:S01]  /*6760*/  SHF.R.S32.HI R126, RZ, 0x1f, R109 ;  /* 0x0000001fff7e7819 */ /* 0x000fe2000001146d */
[C---:B------:R-:W-:Y:S01]  /*6770*/  IMAD.WIDE.U32 R18, R105.reuse, c[0x0][0x180], RZ ;  /* 0x0000600069127a25 */ /* 0x040fe200078e00ff */
[----:B------:R-:W-:Y:S01]  /*6780*/  IADD3 R107, -R6, c[0x0][0x168], RZ ;  /* 0x00005a00066b7a10 */ /* 0x000fe20007ffe1ff */
[----:B------:R-:W-:Y:S01]  /*6790*/  HFMA2.MMA R191, -RZ, RZ, 0, 0 ;  /* 0x00000000ffbf7435 */ /* 0x000fe200000001ff */
[----:B------:R-:W-:Y:S01]  /*67a0*/  MOV R128, RZ ;  /* 0x000000ff00807202 */ /* 0x000fe20000000f00 */
[----:B------:R-:W-:Y:S01]  /*67b0*/  IMAD R17, R105, c[0x0][0x184], R16 ;  /* 0x0000610069117a24 */ /* 0x000fe200078e0210 */
[-C--:B------:R-:W-:Y:S01]  /*67c0*/  ISETP.GE.AND P2, PT, R90, R107.reuse, PT ;  /* 0x0000006b5a00720c */ /* 0x080fe20003f46270 */
[C---:B------:R-:W-:Y:S01]  /*67d0*/  IMAD R22, R126.reuse, c[0x0][0x1c0], RZ ;  /* 0x000070007e167a24 */ /* 0x040fe200078e02ff */
[----:B------:R-:W-:Y:S01]  /*67e0*/  ISETP.GE.AND P3, PT, R89, R107, PT ;  /* 0x0000006b5900720c */ /* 0x000fe20003f66270 */
[----:B------:R-:W-:Y:S01]  /*67f0*/  IMAD R20, R126, c[0x0][0x188], RZ ;  /* 0x000062007e147a24 */ /* 0x000fe200078e02ff */
[----:B------:R-:W-:Y:S01]  /*6800*/  IADD3 R19, R19, R17, RZ ;  /* 0x0000001113137210 */ /* 0x000fe20007ffe0ff */
[C---:B------:R-:W-:Y:S01]  /*6810*/  IMAD.WIDE.U32 R16, R109.reuse, c[0x0][0x1c0], R8 ;  /* 0x000070006d107a25 */ /* 0x040fe200078e0008 */
[-C--:B------:R-:W-:Y:S01]  /*6820*/  ISETP.GE.AND P4, PT, R88, R107.reuse, PT ;  /* 0x0000006b5800720c */ /* 0x080fe20003f86270 */
[----:B------:R-:W-:Y:S01]  /*6830*/  HFMA2.MMA R193, -RZ, RZ, 0, 0 ;  /* 0x00000000ffc17435 */ /* 0x000fe200000001ff */
[----:B------:R-:W-:Y:S01]  /*6840*/  MOV R130, RZ ;  /* 0x000000ff00827202 */ /* 0x000fe20000000f00 */
[----:B------:R-:W-:Y:S01]  /*6850*/  IMAD R23, R109, c[0x0][0x1c4], R22 ;  /* 0x000071006d177a24 */ /* 0x000fe200078e0216 */
[----:B------:R-:W-:Y:S01]  /*6860*/  ISETP.GE.AND P5, PT, R87, R107, PT ;  /* 0x0000006b5700720c */ /* 0x000fe20003fa6270 */
[C---:B------:R-:W-:Y:S01]  /*6870*/  IMAD R21, R109.reuse, c[0x0][0x18c], R20 ;  /* 0x000063006d157a24 */ /* 0x040fe200078e0214 */
[----:B------:R-:W-:Y:S01]  /*6880*/  LEA R20, P1, R16, R97, 0x2 ;  /* 0x0000006110147211 */ /* 0x000fe200078210ff */
[----:B------:R-:W-:Y:S01]  /*6890*/  IMAD.WIDE.U32 R18, R109, c[0x0][0x188], R18 ;  /* 0x000062006d127a25 */ /* 0x000fe200078e0012 */
[----:B------:R-:W-:Y:S01]  /*68a0*/  IADD3 R17, R17, R23, RZ ;  /* 0x0000001711117210 */ /* 0x000fe20007ffe0ff */
[----:B------:R-:W-:Y:S01]  /*68b0*/  HFMA2.MMA R195, -RZ, RZ, 0, 0 ;  /* 0x00000000ffc37435 */ /* 0x000fe200000001ff */
[----:B------:R-:W-:Y:S01]  /*68c0*/  MOV R132, RZ ;  /* 0x000000ff00847202 */ /* 0x000fe20000000f00 */
[----:B------:R-:W-:Y:S01]  /*68d0*/  HFMA2.MMA R197, -RZ, RZ, 0, 0 ;  /* 0x00000000ffc57435 */ /* 0x000fe200000001ff */
[----:B------:R-:W-:-:S02]  /*68e0*/  IADD3 R19, R19, R21, RZ ;  /* 0x0000001513137210 */ /* 0x000fc40007ffe0ff */
[----:B------:R-:W-:Y:S02]  /*68f0*/  LEA.HI.X R21, R16, R95, R17, 0x2, P1 ;  /* 0x0000005f10157211 */ /* 0x000fe400008f1411 */
[-C--:B------:R-:W-:Y:S02]  /*6900*/  ISETP.GE.AND P1, PT, R8, R107.reuse, PT ;  /* 0x0000006b0800720c */ /* 0x080fe40003f26270 */
[C---:B------:R-:W-:Y:S01]  /*6910*/  LEA R22, P0, R18.reuse, c[0x0][0x220], 0x2 ;  /* 0x0000880012167a11 */ /* 0x040fe200078010ff */
[----:B------:R0:W2:Y:S01]  /*6920*/  @!P2 LDG.E R191, [R20.64+0x80] ;  /* 0x0000800a14bfa981 */ /* 0x0000a2000c1e1900 */
[----:B------:R-:W-:Y:S02]  /*6930*/  MOV R134, RZ ;  /* 0x000000ff00867202 */ /* 0x000fe40000000f00 */
[----:B------:R-:W-:Y:S01]  /*6940*/  LEA.HI.X R23, R18, c[0x0][0x224], R19, 0x2, P0 ;  /* 0x0000890012177a11 */ /* 0x000fe200000f1413 */
[----:B---3--:R0:W3:Y:S01]  /*6950*/  @!P3 LDG.E R130, [R20.64+0x100] ;  /* 0x0001000a1482b981 */ /* 0x0080e2000c1e1900 */
[----:B------:R-:W-:-:S02]  /*6960*/  ISETP.GE.AND P0, PT, R86, R107, PT ;  /* 0x0000006b5600720c */ /* 0x000fc40003f06270 */
[-C--:B------:R-:W-:Y:S01]  /*6970*/  ISETP.GE.AND P2, PT, R84, R107.reuse, PT ;  /* 0x0000006b5400720c */ /* 0x080fe20003f46270 */
[----:B------:R0:W4:Y:S01]  /*6980*/  @!P4 LDG.E R193, [R20.64+0x180] ;  /* 0x0001800a14c1c981 */ /* 0x000122000c1e1900 */
[-C--:B------:R-:W-:Y:S02]  /*6990*/  ISETP.GE.AND P3, PT, R83, R107.reuse, PT ;  /* 0x0000006b5300720c */ /* 0x080fe40003f66270 */
[----:B------:R-:W-:Y:S01]  /*69a0*/  MOV R136, RZ ;  /* 0x000000ff00887202 */ /* 0x000fe20000000f00 */
[----:B------:R0:W2:Y:S01]  /*69b0*/  @!P1 LDG.E R128, [R20.64] ;  /* 0x0000000a14809981 */ /* 0x0000a2000c1e1900 */
[-C--:B------:R-:W-:Y:S02]  /*69c0*/  ISETP.GE.AND P1, PT, R85, R107.reuse, PT ;  /* 0x0000006b5500720c */ /* 0x080fe40003f26270 */
[-C--:B------:R-:W-:Y:S01]  /*69d0*/  ISETP.GE.AND P4, PT, R82, R107.reuse, PT ;  /* 0x0000006b5200720c */ /* 0x080fe20003f86270 */
[----:B------:R-:W-:Y:S01]  /*69e0*/  HFMA2.MMA R199, -RZ, RZ, 0, 0 ;  /* 0x00000000ffc77435 */ /* 0x000fe200000001ff */
[----:B------:R-:W3:Y:S04]  /*69f0*/  LDG.E R124, [R22.64] ;  /* 0x0000000a167c7981 */ /* 0x000ee8000c1e1900 */
[----:B------:R0:W3:Y:S01]  /*6a00*/  @!P5 LDG.E R132, [R20.64+0x200] ;  /* 0x0002000a1484d981 */ /* 0x0000e2000c1e1900 */
[----:B------:R-:W-:-:S03]  /*6a10*/  ISETP.GE.AND P5, PT, R81, R107, PT ;  /* 0x0000006b5100720c */ /* 0x000fc60003fa6270 */
[----:B------:R0:W3:Y:S01]  /*6a20*/  @!P0 LDG.E R195, [R20.64+0x280] ;  /* 0x0002800a14c38981 */ /* 0x0000e2000c1e1900 */
[----:B------:R-:W-:-:S03]  /*6a30*/  ISETP.GE.AND P0, PT, R80, R107, PT ;  /* 0x0000006b5000720c */ /* 0x000fc60003f06270 */
[----:B------:R0:W4:Y:S01]  /*6a40*/  @!P1 LDG.E R134, [R20.64+0x300] ;  /* 0x0003000a14869981 */ /* 0x000122000c1e1900 */
[-C--:B------:R-:W-:Y:S01]  /*6a50*/  ISETP.GE.AND P1, PT, R79, R107.reuse, PT ;  /* 0x0000006b4f00720c */ /* 0x080fe20003f26270 */
[----:B------:R-:W-:Y:S02]  /*6a60*/  HFMA2.MMA R201, -RZ, RZ, 0, 0 ;  /* 0x00000000ffc97435 */ /* 0x000fe400000001ff */
[----:B------:R0:W4:Y:S01]  /*6a70*/  @!P2 LDG.E R197, [R20.64+0x380] ;  /* 0x0003800a14c5a981 */ /* 0x000122000c1e1900 */
[----:B------:R-:W-:-:S03]  /*6a80*/  ISETP.GE.AND P2, PT, R78, R107, PT ;  /* 0x0000006b4e00720c */ /* 0x000fc60003f46270 */
[----:B------:R0:W4:Y:S01]  /*6a90*/  @!P3 LDG.E R136, [R20.64+0x400] ;  /* 0x0004000a1488b981 */ /* 0x000122000c1e1900 */
[-C--:B------:R-:W-:Y:S01]  /*6aa0*/  ISETP.GE.AND P3, PT, R77, R107.reuse, PT ;  /* 0x0000006b4d00720c */ /* 0x080fe20003f66270 */
[----:B------:R-:W-:Y:S02]  /*6ab0*/  HFMA2.MMA R203, -RZ, RZ, 0, 0 ;  /* 0x00000000ffcb7435 */ /* 0x000fe400000001ff */
[----:B------:R0:W4:Y:S01]  /*6ac0*/  @!P4 LDG.E R199, [R20.64+0x480] ;  /* 0x0004800a14c7c981 */ /* 0x000122000c1e1900 */
[----:B------:R-:W-:Y:S01]  /*6ad0*/  ISETP.GE.AND P4, PT, R76, R107, PT ;  /* 0x0000006b4c00720c */ /* 0x000fe20003f86270 */
        /* <DEDUP_REMOVED lines=20> */
[----:B------:R-:W-:-:S03]  /*6c20*/  ISETP.NE.AND P1, PT, R99, RZ, PT ;  /* 0x000000ff6300720c */ /* 0x000fc60003f25270 */
[----:B0-----:R0:W5:Y:S01]  /*6c30*/  LDG.E R21, [R18.64] ;  /* 0x0000000a12157981 */ /* 0x001162000c1e1900 */
[----:B------:R-:W-:Y:S02]  /*6c40*/  LEA R16, R104, R109, 0x8 ;  /* 0x0000006d68107211 */ /* 0x000fe400078e40ff */
[----:B------:R-:W-:-:S07]  /*6c50*/  ISETP.NE.AND P0, PT, R91, RZ, PT ;  /* 0x000000ff5b00720c */ /* 0x000fce0003f05270 */
[----:B------:R-:W-:-:S04]  /*6c60*/  @P1 IADD3 R16, R99, 0x200, RZ ;  /* 0x0000020063101810 */ /* 0x000fc80007ffe0ff */
[----:B------:R-:W-:Y:S02]  /*6c70*/  SHF.L.U32 R144, R16, 0x2, RZ ;  /* 0x0000000210907819 */ /* 0x000fe400000006ff */
[----:B------:R-:W-:Y:S01]  /*6c80*/  ISETP.LT.OR P2, PT, R160, 0x2, P0 ;  /* 0x00000002a000780c */ /* 0x000fe20000741670 */
[----:B------:R-:W-:-:S12]  /*6c90*/  FMUL.FTZ R215, R52, R37 ;  /* 0x0000002534d77220 */ /* 0x000fd80000410000 */
[----:B0-----:R-:W-:-:S05]  /*6ca0*/  @!P2 IADD3 R18, R160, -0x2, RZ ;  /* 0xfffffffea012a810 */ /* 0x001fca0007ffe0ff */
[----:B------:R-:W-:Y:S01]  /*6cb0*/  @!P2 IMAD R17, R18, c[0x0][0x16c], R109 ;  /* 0x00005b001211aa24 */ /* 0x000fe200078e026d */
[----:B------:R-:W-:Y:S01]  /*6cc0*/  MOV R18, RZ ;  /* 0x000000ff00127202 */ /* 0x000fe20000000f00 */
[----:B------:R-:W-:Y:S02]  /*6cd0*/  FMUL.FTZ R150, R59, R38 ;  /* 0x000000263b967220 */ /* 0x000fe40000410000 */
        /* <DEDUP_REMOVED lines=12> */
[----:B------:R-:W-:Y:S01]  /*6da0*/  FMUL.FTZ R221, R43, R0 ;  /* 0x000000002bdd7220 */ /* 0x000fe20000410000 */
[----:B--2---:R-:W-:Y:S04]  /*6db0*/  STS [R75.X4], R128 ;  /* 0x000000804b007388 */ /* 0x004fe80000004800 */
[----:B------:R3:W-:Y:S02]  /*6dc0*/  STS [R74.X4+0x80], R191 ;  /* 0x000080bf4a007388 */ /* 0x0007e40000004800 */
[----:B---3--:R-:W-:-:S04]  /*6dd0*/  FMUL.FTZ R191, R124, 1.4426950216293334961 ;  /* 0x3fb8aa3b7cbf7820 */ /* 0x008fc80000410000 */
[----:B------:R-:W-:Y:S01]  /*6de0*/  FMUL.FTZ R19, R191, R38 ;  /* 0x00000026bf137220 */ /* 0x000fe20000410000 */
[----:B------:R-:W-:Y:S04]  /*6df0*/  STS [R73.X4+0x100], R130 ;  /* 0x0001008249007388 */ /* 0x000fe80000004800 */
[----:B----4-:R-:W-:Y:S01]  /*6e00*/  STS [R72.X4+0x180], R193 ;  /* 0x000180c148007388 */ /* 0x010fe20000004800 */
[----:B------:R-:W0:Y:S03]  /*6e10*/  MUFU.EX2 R19, R19 ;  /* 0x0000001300137308 */ /* 0x000e260000000800 */
[----:B------:R-:W-:Y:S04]  /*6e20*/  STS [R71.X4+0x200], R132 ;  /* 0x0002008447007388 */ /* 0x000fe80000004800 */
[----:B------:R-:W-:Y:S04]  /*6e30*/  STS [R70.X4+0x280], R195 ;  /* 0x000280c346007388 */ /* 0x000fe80000004800 */
[----:B-1----:R1:W-:Y:S04]  /*6e40*/  STS [R69.X4+0x300], R134 ;  /* 0x0003008645007388 */ /* 0x0023e80000004800 */
        /* <DEDUP_REMOVED lines=25> */
[----:B------:R-:W4:Y:S04]  /*6fe0*/  LDS R130, [R54.X4+0x3c] ;  /* 0x00003c0036827984 */ /* 0x000f280000004800 */
[----:B0-----:R0:W-:Y:S01]  /*6ff0*/  STS [R144+0x12c8], R19 ;  /* 0x0012c81390007388 */ /* 0x0011e20000000800 */
[----:B-1----:R-:W-:-:S03]  /*7000*/  FMUL.FTZ R134, R191, R37 ;  /* 0x00000025bf867220 */ /* 0x002fc60000410000 */
[----:B------:R-:W-:Y:S01]  /*7010*/  BAR.SYNC.DEFER_BLOCKING 0x0 ;  /* 0x0000000000007b1d */ /* 0x000fe20000010000 */
[C---:B--2---:R-:W-:Y:S02]  /*7020*/  FMUL.FTZ R136, R191.reuse, R36 ;  /* 0x00000024bf887220 */ /* 0x044fe40000410000 */
[----:B---3--:R-:W-:-:S03]  /*7030*/  FMUL.FTZ R138, R191, R35 ;  /* 0x00000023bf8a7220 */ /* 0x008fc60000410000 */
[----:B------:R-:W1:Y:S01]  /*7040*/  MUFU.EX2 R134, R134 ;  /* 0x0000008600867308 */ /* 0x000e620000000800 */
[----:B----4-:R-:W-:-:S07]  /*7050*/  FMUL.FTZ R140, R191, R34 ;  /* 0x00000022bf8c7220 */ /* 0x010fce0000410000 */
[----:B------:R-:W2:Y:S01]  /*7060*/  MUFU.EX2 R136, R136 ;  /* 0x0000008800887308 */ /* 0x000ea20000000800 */
[----:B------:R-:W-:-:S07]  /*7070*/  FMUL.FTZ R142, R191, R33 ;  /* 0x00000021bf8e7220 */ /* 0x000fce0000410000 */
[----:B------:R-:W3:Y:S01]  /*7080*/  MUFU.EX2 R138, R138 ;  /* 0x0000008a008a7308 */ /* 0x000ee20000000800 */
[----:B0-----:R-:W-:Y:S01]  /*7090*/  FMUL.FTZ R144, R191, R32 ;  /* 0x00000020bf907220 */ /* 0x001fe20000410000 */
[----:B------:R0:W5:Y:S01]  /*70a0*/  @!P2 LDG.E R18, [R16.64+0x4] ;  /* 0x0000040a1012a981 */ /* 0x000162000c1e1900 */
[----:B-1----:R-:W-:-:S05]  /*70b0*/  FMUL.FTZ R193, R19, R134 ;  /* 0x0000008613c17220 */ /* 0x002fca0000410000 */
[----:B------:R-:W1:Y:S01]  /*70c0*/  MUFU.EX2 R140, R140 ;  /* 0x0000008c008c7308 */ /* 0x000e620000000800 */
[----:B------:R-:W-:Y:S02]  /*70d0*/  FMUL.FTZ R203, R191, R31 ;  /* 0x0000001fbfcb7220 */ /* 0x000fe40000410000 */
[----:B0-----:R-:W-:Y:S02]  /*70e0*/  FMUL.FTZ R17, R57, R36 ;  /* 0x0000002439117220 */ /* 0x001fe40000410000 */
[----:B------:R-:W-:-:S03]  /*70f0*/  FFMA.FTZ R16, R134, R150, R215 ;  /* 0x0000009686107223 */ /* 0x000fc600000100d7 */
[----:B------:R-:W0:Y:S01]  /*7100*/  MUFU.EX2 R142, R142 ;  /* 0x0000008e008e7308 */ /* 0x000e220000000800 */
[C---:B--2---:R-:W-:Y:S02]  /*7110*/  FMUL.FTZ R193, R136.reuse, R193 ;  /* 0x000000c188c17220 */ /* 0x044fe40000410000 */
[----:B------:R-:W-:Y:S01]  /*7120*/  FFMA.FTZ R16, R136, R16, R17 ;  /* 0x0000001088107223 */ /* 0x000fe20000010011 */
[----:B------:R-:W-:Y:S01]  /*7130*/  ISETP.NE.AND P2, PT, R99, 0x1f, PT ;  /* 0x0000001f6300780c */ /* 0x000fe20003f45270 */
[----:B------:R-:W-:-:S03]  /*7140*/  FMUL.FTZ R164, R191, R30 ;  /* 0x0000001ebfa47220 */ /* 0x000fc60000410000 */
[----:B------:R-:W2:Y:S01]  /*7150*/  MUFU.EX2 R144, R144 ;  /* 0x0000009000907308 */ /* 0x000ea20000000800 */
[C---:B---3--:R-:W-:Y:S02]  /*7160*/  FMUL.FTZ R193, R138.reuse, R193 ;  /* 0x000000c18ac17220 */ /* 0x048fe40000410000 */
[----:B------:R-:W-:Y:S02]  /*7170*/  FFMA.FTZ R16, R138, R16, R243 ;  /* 0x000000108a107223 */ /* 0x000fe400000100f3 */
[----:B------:R-:W-:-:S03]  /*7180*/  FMUL.FTZ R209, R191, R29 ;  /* 0x0000001dbfd17220 */ /* 0x000fc60000410000 */
[----:B------:R-:W3:Y:S01]  /*7190*/  MUFU.EX2 R203, R203 ;  /* 0x000000cb00cb7308 */ /* 0x000ee20000000800 */
[C---:B-1----:R-:W-:Y:S01]  /*71a0*/  FMUL.FTZ R193, R140.reuse, R193 ;  /* 0x000000c18cc17220 */ /* 0x042fe20000410000 */
[----:B------:R1:W4:Y:S01]  /*71b0*/  @P2 LDS R229, [R99.X4+0x1acc] ;  /* 0x001acc0063e52984 */ /* 0x0003220000004800 */
        /* <DEDUP_REMOVED lines=15> */
[----:B------:R-:W-:Y:S02]  /*72b0*/  FMUL.FTZ R146, R44, R29 ;  /* 0x0000001d2c927220 */ /* 0x000fe40000410000 */
[C---:B-1----:R-:W-:Y:S02]  /*72c0*/  FMUL.FTZ R148, R164.reuse, R193 ;  /* 0x000000c1a4947220 */ /* 0x042fe40000410000 */
[----:B------:R-:W-:-:S03]  /*72d0*/  FFMA.FTZ R16, R164, R16, R233 ;  /* 0x00000010a4107223 */ /* 0x000fc600000100e9 */
[----:B------:R-:W1:Y:S01]  /*72e0*/  MUFU.EX2 R176, R176 ;  /* 0x000000b000b07308 */ /* 0x000e620000000800 */
[----:B------:R-:W-:Y:S02]  /*72f0*/  FMUL.FTZ R186, R191, R24 ;  /* 0x00000018bfba7220 */ /* 0x000fe40000410000 */
[C---:B0-----:R-:W-:Y:S02]  /*7300*/  FMUL.FTZ R193, R209.reuse, R148 ;  /* 0x00000094d1c17220 */ /* 0x041fe40000410000 */
[----:B------:R-:W-:-:S03]  /*7310*/  FFMA.FTZ R16, R209, R16, R146 ;  /* 0x00000010d1107223 */ /* 0x000fc60000010092 */
[----:B------:R-:W0:Y:S01]  /*7320*/  MUFU.EX2 R219, R219 ;  /* 0x000000db00db7308 */ /* 0x000e220000000800 */
[----:B------:R-:W-:Y:S02]  /*7330*/  FMUL.FTZ R182, R191, R0 ;  /* 0x00000000bfb67220 */ /* 0x000fe40000410000 */
[C---:B--2---:R-:W-:Y:S02]  /*7340*/  FMUL.FTZ R193, R170.reuse, R193 ;  /* 0x000000c1aac17220 */ /* 0x044fe40000410000 */
[----:B------:R-:W-:-:S03]  /*7350*/  FFMA.FTZ R16, R170, R16, R237 ;  /* 0x00000010aa107223 */ /* 0x000fc600000100ed */
[----:B------:R-:W2:Y:S01]  /*7360*/  MUFU.EX2 R186, R186 ;  /* 0x000000ba00ba7308 */ /* 0x000ea20000000800 */
[C---:B---3--:R-:W-:Y:S02]  /*7370*/  FMUL.FTZ R193, R172.reuse, R193 ;  /* 0x000000c1acc17220 */ /* 0x048fe40000410000 */
[----:B------:R-:W-:-:S05]  /*7380*/  FFMA.FTZ R16, R172, R16, R235 ;  /* 0x00000010ac107223 */ /* 0x000fca00000100eb */
[----:B------:R-:W3:Y:S01]  /*7390*/  MUFU.EX2 R182, R182 ;  /* 0x000000b600b67308 */ /* 0x000ee20000000800 */
[----:B------:R-:W-:Y:S02]  /*73a0*/  FMUL.FTZ R148, R40, R25 ;  /* 0x0000001928947220 */ /* 0x000fe40000410000 */
[C---:B-1----:R-:W-:Y:S02]  /*73b0*/  FMUL.FTZ R158, R176.reuse, R193 ;  /* 0x000000c1b09e7220 */ /* 0x042fe40000410000 */
[----:B------:R-:W-:Y:S02]  /*73c0*/  FFMA.FTZ R16, R176, R16, R231 ;  /* 0x00000010b0107223 */ /* 0x000fe400000100e7 */
[C---:B0-----:R-:W-:Y:S02]  /*73d0*/  FMUL.FTZ R191, R219.reuse, R158 ;  /* 0x0000009edbbf7220 */ /* 0x041fe40000410000 */
[----:B------:R-:W-:Y:S02]  /*73e0*/  FFMA.FTZ R16, R219, R16, R148 ;  /* 0x00000010db107223 */ /* 0x000fe40000010094 */
[----:B--2---:R-:W-:-:S02]  /*73f0*/  FMUL.FTZ R191, R186, R191 ;  /* 0x000000bfbabf7220 */ /* 0x004fc40000410000 */
[----:B------:R-:W-:Y:S02]  /*7400*/  FFMA.FTZ R247, R186, R16, R225 ;  /* 0x00000010baf77223 */ /* 0x000fe400000100e1 */
[C---:B---3--:R-:W-:Y:S02]  /*7410*/  FMUL.FTZ R16, R182.reuse, R191 ;  /* 0x000000bfb6107220 */ /* 0x048fe40000410000 */
        /* <DEDUP_REMOVED lines=10> */
.L_x_5169:
[----:B----4-:R-:W-:Y:S05]  /*74c0*/  BSYNC B0 ;  /* 0x0000000000007941 */ /* 0x010fea0003800000 */
.L_x_5168:
[----:B0-----:R-:W0:Y:S01]  /*74d0*/  SHFL.UP PT, R158, R247, 0x1, RZ ;  /* 0x04200000f79e7989 */ /* 0x001e2200000e00ff */
[----:B------:R-:W-:Y:S01]  /*74e0*/  ISETP.GE.AND P3, PT, R93, 0x1, PT ;  /* 0x000000015d00780c */ /* 0x000fe20003f66270 */
[----:B-----5:R-:W-:Y:S01]  /*74f0*/  FMUL.FTZ R227, R21, R128 ;  /* 0x0000008015e37220 */ /* 0x020fe20000410000 */
[----:B------:R-:W-:Y:S01]  /*7500*/  ISETP.NE.AND P4, PT, R91, 0x1f, PT ;  /* 0x0000001f5b00780c */ /* 0x000fe20003f85270 */
[----:B------:R-:W2:Y:S01]  /*7510*/  SHFL.UP PT, R191, R16, 0x1, RZ ;  /* 0x0420000010bf7989 */ /* 0x000ea200000e00ff */
[----:B------:R-:W-:Y:S01]  /*7520*/  FMUL.FTZ R213, R21, R198 ;  /* 0x000000c615d57220 */ /* 0x000fe20000410000 */
[----:B------:R-:W-:Y:S01]  /*7530*/  ISETP.GE.OR P0, PT, R160, c[0x0][0x174], P0 ;  /* 0x00005d00a0007a0c */ /* 0x000fe20000706670 */
[----:B------:R-:W-:Y:S01]  /*7540*/  FMUL.FTZ R227, R110, R227 ;  /* 0x000000e36ee37220 */ /* 0x000fe20000410000 */
[----:B------:R-:W-:Y:S01]  /*7550*/  ISETP.NE.AND P5, PT, R99, RZ, PT ;  /* 0x000000ff6300720c */ /* 0x000fe20003fa5270 */
[----:B------:R-:W-:Y:S01]  /*7560*/  FMUL.FTZ R213, R114, R213 ;  /* 0x000000d572d57220 */ /* 0x000fe20000410000 */
[----:B------:R-:W-:Y:S01]  /*7570*/  USHF.L.U32 UR18, UR5, 0x2, URZ ;  /* 0x0000000205127899 */ /* 0x000fe2000800063f */
[C---:B------:R-:W-:Y:S01]  /*7580*/  FMUL.FTZ R200, R21.reuse, R132 ;  /* 0x0000008415c87220 */ /* 0x040fe20000410000 */
[----:B------:R-:W-:Y:S01]  /*7590*/  BSSY B0, `(.L_x_5170) ;  /* 0x0000119000007945 */ /* 0x000fe20003800000 */
[----:B------:R-:W-:-:S02]  /*75a0*/  FMUL.FTZ R196, R21, R174 ;  /* 0x000000ae15c47220 */ /* 0x000fc40000410000 */
[----:B------:R-:W-:Y:S02]  /*75b0*/  IMAD R206, R98, c[0x0][0x2b8], RZ ;  /* 0x0000ae0062ce7a24 */ /* 0x000fe400078e02ff */
[C---:B0-----:R-:W-:Y:S02]  /*75c0*/  @P3 FFMA.FTZ R247, R16.reuse, R158, R247 ;  /* 0x0000009e10f73223 */ /* 0x041fe400000100f7 */
[----:B--2---:R-:W-:-:S03]  /*75d0*/  @P3 FMUL.FTZ R16, R16, R191 ;  /* 0x000000bf10103220 */ /* 0x004fc60000410000 */
[----:B------:R-:W0:Y:S01]  /*75e0*/  SHFL.UP PT, R158, R247, 0x2, RZ ;  /* 0x04400000f79e7989 */ /* 0x000e2200000e00ff */
[----:B------:R-:W-:Y:S01]  /*75f0*/  ISETP.GE.AND P3, PT, R93, 0x2, PT ;  /* 0x000000025d00780c */ /* 0x000fe20003f66270 */
[C---:B------:R-:W-:Y:S02]  /*7600*/  FMUL.FTZ R191, R21.reuse, R130 ;  /* 0x0000008215bf7220 */ /* 0x040fe40000410000 */
[----:B------:R-:W2:Y:S02]  /*7610*/  SHFL.UP PT, R193, R16, 0x2, RZ ;  /* 0x0440000010c17989 */ /* 0x000ea400000e00ff */
[----:B------:R-:W-:Y:S02]  /*7620*/  FMUL.FTZ R192, R108, R191 ;  /* 0x000000bf6cc07220 */ /* 0x000fe40000410000 */
[----:B------:R-:W-:Y:S02]  /*7630*/  FMUL.FTZ R191, R21, R188 ;  /* 0x000000bc15bf7220 */ /* 0x000fe40000410000 */
[----:B------:R-:W-:-:S02]  /*7640*/  FFMA.FTZ R168, R182, R192, R227 ;  /* 0x000000c0b6a87223 */ /* 0x000fc400000100e3 */
[----:B------:R-:W-:Y:S02]  /*7650*/  FMUL.FTZ R180, R112, R191 ;  /* 0x000000bf70b47220 */ /* 0x000fe40000410000 */
[----:B-1----:R-:W-:Y:S02]  /*7660*/  FMUL.FTZ R191, R182, R229 ;  /* 0x000000e5b6bf7220 */ /* 0x002fe40000410000 */
[C---:B0-----:R-:W-:Y:S02]  /*7670*/  @P3 FFMA.FTZ R247, R16.reuse, R158, R247 ;  /* 0x0000009e10f73223 */ /* 0x041fe400000100f7 */
[----:B------:R-:W-:Y:S02]  /*7680*/  FMUL.FTZ R158, R21, R178 ;  /* 0x000000b2159e7220 */ /* 0x000fe40000410000 */
[----:B--2---:R-:W-:Y:S01]  /*7690*/  @P3 FMUL.FTZ R16, R16, R193 ;  /* 0x000000c110103220 */ /* 0x004fe20000410000 */
[----:B------:R-:W-:Y:S01]  /*76a0*/  ISETP.GE.AND P3, PT, R93, 0x4, PT ;  /* 0x000000045d00780c */ /* 0x000fe20003f66270 */
[----:B------:R-:W-:-:S02]  /*76b0*/  FMUL.FTZ R223, R175, R158 ;  /* 0x0000009eafdf7220 */ /* 0x000fc40000410000 */
[----:B------:R-:W-:Y:S01]  /*76c0*/  FMUL.FTZ R158, R21, R190 ;  /* 0x000000be159e7220 */ /* 0x000fe20000410000 */
[----:B------:R-:W-:Y:S01]  /*76d0*/  SHFL.UP PT, R249, R16, 0x4, RZ ;  /* 0x0480000010f97989 */ /* 0x000fe200000e00ff */
[C---:B------:R-:W-:Y:S02]  /*76e0*/  FFMA.FTZ R168, R186.reuse, R168, R223 ;  /* 0x000000a8baa87223 */ /* 0x040fe400000100df */
[----:B------:R-:W-:Y:S02]  /*76f0*/  FMUL.FTZ R217, R177, R158 ;  /* 0x0000009eb1d97220 */ /* 0x000fe40000410000 */
[----:B------:R-:W-:Y:S02]  /*7700*/  FFMA.FTZ R193, R219, R168, R180 ;  /* 0x000000a8dbc17223 */ /* 0x000fe400000100b4 */
        /* <DEDUP_REMOVED lines=8> */
[C---:B------:R-:W-:Y:S02]  /*7790*/  FMUL.FTZ R158, R21.reuse, R23 ;  /* 0x00000017159e7220 */ /* 0x040fe40000410000 */
[----:B------:R-:W-:Y:S02]  /*77a0*/  FMUL.FTZ R168, R116, R191 ;  /* 0x000000bf74a87220 */ /* 0x000fe40000410000 */
[----:B------:R-:W-:Y:S02]  /*77b0*/  FFMA.FTZ R195, R170, R195, R211 ;  /* 0x000000c3aac37223 */ /* 0x000fe400000100d3 */
[----:B------:R-:W-:Y:S02]  /*77c0*/  FMUL.FTZ R193, R172, R193 ;  /* 0x000000c1acc17220 */ /* 0x000fe40000410000 */
[----:B------:R-:W-:Y:S02]  /*77d0*/  FMUL.FTZ R191, R21, R166 ;  /* 0x000000a615bf7220 */ /* 0x000fe40000410000 */
[----:B------:R-:W-:-:S02]  /*77e0*/  FMUL.FTZ R205, R181, R158 ;  /* 0x0000009eb5cd7220 */ /* 0x000fc40000410000 */
[C---:B------:R-:W-:Y:S02]  /*77f0*/  FFMA.FTZ R195, R209.reuse, R195, R168 ;  /* 0x000000c3d1c37223 */ /* 0x040fe400000100a8 */
[----:B------:R-:W-:Y:S02]  /*7800*/  FMUL.FTZ R202, R170, R193 ;  /* 0x000000c1aaca7220 */ /* 0x000fe40000410000 */
[----:B------:R-:W-:Y:S02]  /*7810*/  FMUL.FTZ R158, R118, R191 ;  /* 0x000000bf769e7220 */ /* 0x000fe40000410000 */
[----:B------:R-:W-:Y:S02]  /*7820*/  FFMA.FTZ R197, R164, R195, R205 ;  /* 0x000000c3a4c57223 */ /* 0x000fe400000100cd */
[----:B------:R-:W-:Y:S02]  /*7830*/  FMUL.FTZ R195, R209, R202 ;  /* 0x000000cad1c37220 */ /* 0x000fe40000410000 */
        /* <DEDUP_REMOVED lines=8> */
[----:B------:R-:W-:Y:S01]  /*78c0*/  FMUL.FTZ R195, R185, R200 ;  /* 0x000000c8b9c37220 */ /* 0x000fe20000410000 */
[----:B------:R-:W0:Y:S01]  /*78d0*/  SHFL.UP PT, R202, R247, 0x4, RZ ;  /* 0x04800000f7ca7989 */ /* 0x000e2200000e00ff */
[----:B------:R-:W-:Y:S02]  /*78e0*/  FFMA.FTZ R201, R142, R201, R193 ;  /* 0x000000c98ec97223 */ /* 0x000fe400000100c1 */
[----:B------:R-:W-:Y:S02]  /*78f0*/  FMUL.FTZ R199, R144, R199 ;  /* 0x000000c790c77220 */ /* 0x000fe40000410000 */
[----:B------:R-:W-:Y:S02]  /*7900*/  FMUL.FTZ R197, R21, R154 ;  /* 0x0000009a15c57220 */ /* 0x000fe40000410000 */
[----:B------:R-:W-:-:S02]  /*7910*/  FFMA.FTZ R204, R140, R201, R195 ;  /* 0x000000c98ccc7223 */ /* 0x000fc400000100c3 */
[----:B------:R-:W-:Y:S02]  /*7920*/  FMUL.FTZ R201, R142, R199 ;  /* 0x000000c78ec97220 */ /* 0x000fe40000410000 */
[----:B------:R-:W-:Y:S02]  /*7930*/  FMUL.FTZ R200, R21, R152 ;  /* 0x0000009815c87220 */ /* 0x000fe40000410000 */
[----:B------:R-:W-:Y:S02]  /*7940*/  FMUL.FTZ R197, R122, R197 ;  /* 0x000000c57ac57220 */ /* 0x000fe40000410000 */
[----:B------:R-:W-:Y:S02]  /*7950*/  FMUL.FTZ R245, R140, R201 ;  /* 0x000000c98cf57220 */ /* 0x000fe40000410000 */
[----:B------:R-:W-:Y:S02]  /*7960*/  FMUL.FTZ R199, R187, R200 ;  /* 0x000000c8bbc77220 */ /* 0x000fe40000410000 */
[----:B------:R-:W-:-:S02]  /*7970*/  FFMA.FTZ R204, R138, R204, R197 ;  /* 0x000000cc8acc7223 */ /* 0x000fc400000100c5 */
[----:B------:R-:W-:Y:S02]  /*7980*/  FMUL.FTZ R251, R138, R245 ;  /* 0x000000f58afb7220 */ /* 0x000fe40000410000 */
[----:B------:R-:W-:Y:S02]  /*7990*/  FMUL.FTZ R201, R189, R196 ;  /* 0x000000c4bdc97220 */ /* 0x000fe40000410000 */
[C---:B------:R-:W-:Y:S02]  /*79a0*/  FFMA.FTZ R204, R136.reuse, R204, R199 ;  /* 0x000000cc88cc7223 */ /* 0x040fe400000100c7 */
[----:B------:R-:W-:Y:S02]  /*79b0*/  FMUL.FTZ R251, R136, R251 ;  /* 0x000000fb88fb7220 */ /* 0x000fe40000410000 */
[C---:B------:R-:W-:Y:S02]  /*79c0*/  FFMA.FTZ R245, R134.reuse, R204, R201 ;  /* 0x000000cc86f57223 */ /* 0x040fe400000100c9 */
[----:B------:R-:W-:-:S02]  /*79d0*/  FMUL.FTZ R200, R134, R251 ;  /* 0x000000fb86c87220 */ /* 0x000fc40000410000 */
[C---:B0-----:R-:W-:Y:S01]  /*79e0*/  @P3 FFMA.FTZ R247, R16.reuse, R202, R247 ;  /* 0x000000ca10f73223 */ /* 0x041fe200000100f7 */
[----:B------:R-:W0:Y:S01]  /*79f0*/  SHFL.DOWN PT, R204, R245, 0x1, 0x1f ;  /* 0x08201f00f5cc7f89 */ /* 0x000e2200000e0000 */
[----:B------:R-:W-:Y:S01]  /*7a00*/  @P3 FMUL.FTZ R16, R16, R249 ;  /* 0x000000f910103220 */ /* 0x000fe20000410000 */
[----:B------:R-:W-:Y:S02]  /*7a10*/  ISETP.GE.AND P3, PT, R93, 0x8, PT ;  /* 0x000000085d00780c */ /* 0x000fe40003f66270 */
[----:B------:R-:W1:Y:S04]  /*7a20*/  SHFL.DOWN PT, R251, R200, 0x1, 0x1f ;  /* 0x08201f00c8fb7f89 */ /* 0x000e6800000e0000 */
[----:B------:R-:W2:Y:S04]  /*7a30*/  SHFL.UP PT, R196, R247, 0x8, RZ ;  /* 0x05000000f7c47989 */ /* 0x000ea800000e00ff */
[----:B------:R-:W3:Y:S01]  /*7a40*/  SHFL.UP PT, R249, R16, 0x8, RZ ;  /* 0x0500000010f97989 */ /* 0x000ee200000e00ff */
[----:B0-----:R-:W-:-:S02]  /*7a50*/  @P4 FFMA.FTZ R245, R200, R204, R245 ;  /* 0x000000ccc8f54223 */ /* 0x001fc400000100f5 */
[----:B-1----:R-:W-:-:S03]  /*7a60*/  @P4 FMUL.FTZ R200, R200, R251 ;  /* 0x000000fbc8c84220 */ /* 0x002fc60000410000 */
[----:B------:R-:W0:Y:S01]  /*7a70*/  SHFL.DOWN PT, R202, R245, 0x2, 0x1f ;  /* 0x08401f00f5ca7f89 */ /* 0x000e2200000e0000 */
[----:B------:R-:W-:Y:S01]  /*7a80*/  ISETP.GE.U32.AND P4, PT, R91, 0x1e, PT ;  /* 0x0000001e5b00780c */ /* 0x000fe20003f86070 */
[C---:B--2---:R-:W-:Y:S02]  /*7a90*/  @P3 FFMA.FTZ R247, R16.reuse, R196, R247 ;  /* 0x000000c410f73223 */ /* 0x044fe400000100f7 */
[----:B------:R-:W1:Y:S01]  /*7aa0*/  SHFL.DOWN PT, R251, R200, 0x2, 0x1f ;  /* 0x08401f00c8fb7f89 */ /* 0x000e6200000e0000 */
[----:B---3--:R-:W-:-:S03]  /*7ab0*/  @P3 FMUL.FTZ R16, R16, R249 ;  /* 0x000000f910103220 */ /* 0x008fc60000410000 */
[----:B------:R-:W2:Y:S01]  /*7ac0*/  SHFL.UP PT, R196, R247, 0x10, RZ ;  /* 0x06000000f7c47989 */ /* 0x000ea200000e00ff */
[----:B------:R-:W-:-:S03]  /*7ad0*/  ISETP.GE.AND P3, PT, R93, 0x10, PT ;  /* 0x000000105d00780c */ /* 0x000fc60003f66270 */
[----:B------:R-:W3:Y:S02]  /*7ae0*/  SHFL.UP PT, R249, R16, 0x10, RZ ;  /* 0x0600000010f97989 */ /* 0x000ee400000e00ff */
[C---:B0-----:R-:W-:Y:S02]  /*7af0*/  @!P4 FFMA.FTZ R245, R200.reuse, R202, R245 ;  /* 0x000000cac8f5c223 */ /* 0x041fe400000100f5 */
[----:B-1----:R-:W-:-:S03]  /*7b00*/  @!P4 FMUL.FTZ R200, R200, R251 ;  /* 0x000000fbc8c8c220 */ /* 0x002fc60000410000 */
[----:B------:R-:W0:Y:S01]  /*7b10*/  SHFL.DOWN PT, R202, R245, 0x4, 0x1f ;  /* 0x08801f00f5ca7f89 */ /* 0x000e2200000e0000 */
[----:B------:R-:W-:Y:S02]  /*7b20*/  ISETP.GE.U32.AND P4, PT, R91, 0x1c, PT ;  /* 0x0000001c5b00780c */ /* 0x000fe40003f86070 */
[C---:B--2---:R-:W-:Y:S01]  /*7b30*/  @P3 FFMA.FTZ R247, R16.reuse, R196, R247 ;  /* 0x000000c410f73223 */ /* 0x044fe200000100f7 */
[----:B------:R-:W1:Y:S01]  /*7b40*/  SHFL.DOWN PT, R251, R200, 0x4, 0x1f ;  /* 0x08801f00c8fb7f89 */ /* 0x000e6200000e0000 */
[----:B---3--:R-:W-:-:S03]  /*7b50*/  @P3 FMUL.FTZ R16, R16, R249 ;  /* 0x000000f910103220 */ /* 0x008fc60000410000 */
[----:B------:R2:W-:Y:S01]  /*7b60*/  SHFL.IDX PT, R196, R18, RZ, 0x1f ;  /* 0x00001fff12c47589 */ /* 0x0005e200000e0000 */
[----:B------:R-:W-:-:S03]  /*7b70*/  ISETP.GE.U32.AND P3, PT, R91, 0x18, PT ;  /* 0x000000185b00780c */ /* 0x000fc60003f66070 */
[----:B------:R-:W-:Y:S04]  /*7b80*/  SHFL.UP PT, R247, R247, 0x1, RZ ;  /* 0x04200000f7f77989 */ /* 0x000fe800000e00ff */
[----:B------:R-:W3:Y:S01]  /*7b90*/  SHFL.UP PT, R16, R16, 0x1, RZ ;  /* 0x0420000010107989 */ /* 0x000ee200000e00ff */
[----:B--2---:R-:W-:Y:S01]  /*7ba0*/  MOV R18, 0x3f800000 ;  /* 0x3f80000000127802 */ /* 0x004fe20000000f00 */
[C---:B0-----:R-:W-:Y:S02]  /*7bb0*/  @!P4 FFMA.FTZ R245, R200.reuse, R202, R245 ;  /* 0x000000cac8f5c223 */ /* 0x041fe400000100f5 */
[----:B-1----:R-:W-:-:S03]  /*7bc0*/  @!P4 FMUL.FTZ R200, R200, R251 ;  /* 0x000000fbc8c8c220 */ /* 0x002fc60000410000 */
[----:B------:R-:W0:Y:S04]  /*7bd0*/  SHFL.DOWN PT, R202, R245, 0x8, 0x1f ;  /* 0x09001f00f5ca7f89 */ /* 0x000e2800000e0000 */
[----:B------:R-:W1:Y:S01]  /*7be0*/  SHFL.DOWN PT, R249, R200, 0x8, 0x1f ;  /* 0x09001f00c8f97f89 */ /* 0x000e6200000e0000 */
[----:B---3--:R-:W-:-:S04]  /*7bf0*/  @P1 FFMA.FTZ R196, R16, R196, R247 ;  /* 0x000000c410c41223 */ /* 0x008fc800000100f7 */
[----:B------:R-:W-:Y:S01]  /*7c00*/  FFMA.FTZ R150, R19, R196, R150 ;  /* 0x000000c413967223 */ /* 0x000fe20000010096 */
[----:B------:R-:W-:-:S03]  /*7c10*/  HFMA2.MMA R19, -RZ, RZ, 0, 0 ;  /* 0x00000000ff137435 */ /* 0x000fc600000001ff */
[-C--:B------:R-:W-:Y:S02]  /*7c20*/  FMUL.FTZ R16, R174, R150.reuse ;  /* 0x00000096ae107220 */ /* 0x080fe40000410000 */
[----:B------:R-:W-:Y:S02]  /*7c30*/  FFMA.FTZ R174, R134, R150, R215 ;  /* 0x0000009686ae7223 */ /* 0x000fe400000100d7 */
[----:B------:R-:W-:Y:S02]  /*7c40*/  FFMA.FTZ R16, R189, R16, RZ ;  /* 0x00000010bd107223 */ /* 0x000fe400000100ff */
[----:B------:R-:W-:Y:S01]  /*7c50*/  FMUL.FTZ R196, R152, R174 ;  /* 0x000000ae98c47220 */ /* 0x000fe20000410000 */
[----:B------:R-:W-:Y:S01]  /*7c60*/  @!P0 LDS.64 R18, [R109.X8+0x1b48] ;  /* 0x001b48006d128984 */ /* 0x000fe20000008a00 */
[----:B0-----:R-:W-:Y:S01]  /*7c70*/  @!P3 FFMA.FTZ R245, R200, R202, R245 ;  /* 0x000000cac8f5b223 */ /* 0x001fe200000100f5 */
[----:B------:R-:W-:Y:S01]  /*7c80*/  ISETP.GE.U32.AND P0, PT, R91, 0x10, PT ;  /* 0x000000105b00780c */ /* 0x000fe20003f06070 */
[----:B------:R-:W-:-:S02]  /*7c90*/  FFMA.FTZ R152, R136, R174, R17 ;  /* 0x000000ae88987223 */ /* 0x000fc40000010011 */
[----:B-1----:R-:W-:Y:S02]  /*7ca0*/  @!P3 FMUL.FTZ R200, R200, R249 ;  /* 0x000000f9c8c8b220 */ /* 0x002fe40000410000 */
[----:B------:R-:W-:Y:S01]  /*7cb0*/  FFMA.FTZ R17, R187, R196, R16 ;  /* 0x000000c4bb117223 */ /* 0x000fe20000010010 */
[----:B------:R-:W-:Y:S01]  /*7cc0*/  MOV R16, R99 ;  /* 0x0000006300107202 */ /* 0x000fe20000000f00 */
[----:B------:R-:W-:Y:S01]  /*7cd0*/  FMUL.FTZ R154, R154, R152 ;  /* 0x000000989a9a7220 */ /* 0x000fe20000410000 */
[----:B------:R-:W0:Y:S01]  /*7ce0*/  SHFL.DOWN PT, R196, R245, 0x10, 0x1f ;  /* 0x0a001f00f5c47f89 */ /* 0x000e2200000e0000 */
[----:B------:R-:W-:Y:S02]  /*7cf0*/  FADD.FTZ R215, -R215, R174 ;  /* 0x000000aed7d77221 */ /* 0x000fe40000010100 */
[----:B------:R-:W-:Y:S01]  /*7d00*/  FFMA.FTZ R202, R122, R154, R17 ;  /* 0x0000009a7aca7223 */ /* 0x000fe20000010011 */
[----:B------:R-:W1:Y:S01]  /*7d10*/  SHFL.DOWN PT, R247, R200, 0x10, 0x1f ;  /* 0x0a001f00c8f77f89 */ /* 0x000e6200000e0000 */
[----:B------:R-:W-:Y:S01]  /*7d20*/  FFMA.FTZ R154, R138, R152, R243 ;  /* 0x000000988a9a7223 */ /* 0x000fe200000100f3 */
[----:B------:R-:W-:Y:S01]  /*7d30*/  HFMA2.MMA R17, -RZ, RZ, 0, 0 ;  /* 0x00000000ff117435 */ /* 0x000fe200000001ff */
[----:B------:R-:W-:-:S02]  /*7d40*/  IMAD R243, R103, c[0x0][0x2bc], R206 ;  /* 0x0000af0067f37a24 */ /* 0x000fc400078e02ce */
[-C--:B------:R-:W-:Y:S02]  /*7d50*/  FMUL.FTZ R204, R156, R154.reuse ;  /* 0x0000009a9ccc7220 */ /* 0x080fe40000410000 */
[----:B------:R-:W-:Y:S02]  /*7d60*/  FFMA.FTZ R156, R140, R154, R241 ;  /* 0x0000009a8c9c7223 */ /* 0x000fe400000100f1 */
[----:B------:R-:W-:Y:S02]  /*7d70*/  FFMA.FTZ R241, R185, R204, R202 ;  /* 0x000000ccb9f17223 */ /* 0x000fe400000100ca */
[-C--:B------:R-:W-:Y:S02]  /*7d80*/  FMUL.FTZ R202, R184, R156.reuse ;  /* 0x0000009cb8ca7220 */ /* 0x080fe40000410000 */
[----:B------:R-:W-:Y:S02]  /*7d90*/  FFMA.FTZ R184, R142, R156, R207 ;  /* 0x0000009c8eb87223 */ /* 0x000fe400000100cf */
[----:B------:R-:W-:-:S02]  /*7da0*/  FFMA.FTZ R202, R120, R202, R241 ;  /* 0x000000ca78ca7223 */ /* 0x000fc400000100f1 */
[-C--:B------:R-:W-:Y:S02]  /*7db0*/  FMUL.FTZ R204, R132, R184.reuse ;  /* 0x000000b884cc7220 */ /* 0x080fe40000410000 */
[----:B------:R-:W-:Y:S02]  /*7dc0*/  FFMA.FTZ R132, R144, R184, R239 ;  /* 0x000000b890847223 */ /* 0x000fe400000100ef */
[----:B------:R-:W-:Y:S02]  /*7dd0*/  FFMA.FTZ R239, R183, R204, R202 ;  /* 0x000000ccb7ef7223 */ /* 0x000fe400000100ca */
[----:B------:R-:W-:-:S04]  /*7de0*/  IMAD.WIDE.U32 R16, R103, c[0x0][0x2b8], R16 ;  /* 0x0000ae0067107a25 */ /* 0x000fc800078e0010 */
[----:B0-----:R-:W-:Y:S01]  /*7df0*/  @!P0 FFMA.FTZ R245, R200, R196, R245 ;  /* 0x000000c4c8f58223 */ /* 0x001fe200000100f5 */
[----:B------:R-:W-:Y:S01]  /*7e00*/  IADD3 R17, R17, R243, RZ ;  /* 0x000000f311117210 */ /* 0x000fe20007ffe0ff */
[----:B------:R-:W-:Y:S02]  /*7e10*/  IMAD R202, R162, c[0x0][0x2c0], RZ ;  /* 0x0000b000a2ca7a24 */ /* 0x000fe400078e02ff */
[----:B-1----:R-:W-:Y:S01]  /*7e20*/  @!P0 FMUL.FTZ R200, R200, R247 ;  /* 0x000000f7c8c88220 */ /* 0x002fe20000410000 */
[----:B------:R-:W-:Y:S01]  /*7e30*/  SHFL.DOWN PT, R206, R245, 0x1, 0x1f ;  /* 0x08201f00f5ce7f89 */ /* 0x000fe200000e0000 */
[C---:B------:R-:W-:Y:S02]  /*7e40*/  IMAD R241, R101.reuse, c[0x0][0x2c4], R202 ;  /* 0x0000b10065f17a24 */ /* 0x040fe400078e02ca */
[----:B------:R-:W-:Y:S01]  /*7e50*/  FMUL.FTZ R166, R166, R132 ;  /* 0x00000084a6a67220 */ /* 0x000fe20000410000 */
[----:B------:R-:W-:Y:S01]  /*7e60*/  SHFL.IDX PT, R202, R19, RZ, 0x1f ;  /* 0x00001fff13ca7589 */ /* 0x000fe200000e0000 */
[----:B------:R-:W-:-:S03]  /*7e70*/  IMAD.WIDE.U32 R16, R101, c[0x0][0x2c0], R16 ;  /* 0x0000b00065107a25 */ /* 0x000fc600078e0010 */
[----:B------:R-:W0:Y:S01]  /*7e80*/  SHFL.DOWN PT, R243, R200, 0x1, 0x1f ;  /* 0x08201f00c8f37f89 */ /* 0x000e2200000e0000 */
[----:B------:R-:W-:Y:S02]  /*7e90*/  FFMA.FTZ R196, R118, R166, R239 ;  /* 0x000000a676c47223 */ /* 0x000fe400000100ef */
[----:B------:R-:W-:Y:S01]  /*7ea0*/  FFMA.FTZ R166, R203, R132, R194 ;  /* 0x00000084cba67223 */ /* 0x000fe200000100c2 */
[----:B------:R-:W-:Y:S01]  /*7eb0*/  SHFL.IDX PT, R245, R245, RZ, 0x1f ;  /* 0x00001ffff5f57589 */ /* 0x000fe200000e0000 */
[----:B------:R-:W-:Y:S02]  /*7ec0*/  FMUL.FTZ R174, R21, R174 ;  /* 0x000000ae15ae7220 */ /* 0x000fe40000410000 */
[-C--:B------:R-:W-:Y:S01]  /*7ed0*/  FMUL.FTZ R23, R23, R166.reuse ;  /* 0x000000a617177220 */ /* 0x080fe20000410000 */
[----:B------:R-:W1:Y:S01]  /*7ee0*/  SHFL.IDX PT, R200, R200, RZ, 0x1f ;  /* 0x00001fffc8c87589 */ /* 0x000e6200000e0000 */
[----:B------:R-:W-:Y:S01]  /*7ef0*/  FFMA.FTZ R194, R164, R166, R233 ;  /* 0x000000a6a4c27223 */ /* 0x000fe200000100e9 */
[----:B------:R-:W-:Y:S01]  /*7f00*/  IADD3 R233, R17, R241, RZ ;  /* 0x000000f111e97210 */ /* 0x000fe20007ffe0ff */
[----:B------:R-:W-:-:S02]  /*7f10*/  FFMA.FTZ R23, R181, R23, R196 ;  /* 0x00000017b5177223 */ /* 0x000fc400000100c4 */
[-C--:B------:R-:W-:Y:S01]  /*7f20*/  FMUL.FTZ R196, R22, R194.reuse ;  /* 0x000000c216c47220 */ /* 0x080fe20000410000 */
[----:B------:R-:W-:Y:S01]  /*7f30*/  LEA R22, P1, R16, c[0x0][0x320], 0x2 ;  /* 0x0000c80010167a11 */ /* 0x000fe200078210ff */
[----:B------:R-:W-:Y:S02]  /*7f40*/  FFMA.FTZ R239, R209, R194, R146 ;  /* 0x000000c2d1ef7223 */ /* 0x000fe40000010092 */
[----:B------:R-:W-:Y:S01]  /*7f50*/  FFMA.FTZ R196, R116, R196, R23 ;  /* 0x000000c474c47223 */ /* 0x000fe20000010017 */
[----:B------:R-:W-:Y:S01]  /*7f60*/  LEA.HI.X R23, R16, c[0x0][0x324], R233, 0x2, P1 ;  /* 0x0000c90010177a11 */ /* 0x000fe200008f14e9 */
[----:B------:R-:W-:Y:S01]  /*7f70*/  FMUL.FTZ R17, R20, R239 ;  /* 0x000000ef14117220 */ /* 0x000fe20000410000 */
[----:B------:R-:W-:Y:S01]  /*7f80*/  IADD3 R20, P0, R6, R16, RZ ;  /* 0x0000001006147210 */ /* 0x000fe20007f1e0ff */
[----:B------:R-:W-:Y:S01]  /*7f90*/  FADD.FTZ R207, -R207, R184 ;  /* 0x000000b8cfcf7221 */ /* 0x000fe20000010100 */
[----:B------:R-:W-:Y:S01]  /*7fa0*/  IADD3 R16, R92, -c[0x0][0x174], RZ ;  /* 0x80005d005c107a10 */ /* 0x000fe20007ffe0ff */
[----:B------:R-:W-:-:S02]  /*7fb0*/  FFMA.FTZ R241, R179, R17, R196 ;  /* 0x00000011b3f17223 */ /* 0x000fc400000100c4 */
[----:B0-----:R-:W-:Y:S02]  /*7fc0*/  @P2 FFMA.FTZ R202, R243, R202, R206 ;  /* 0x000000caf3ca2223 */ /* 0x001fe400000100ce */
[----:B------:R-:W-:Y:S02]  /*7fd0*/  FFMA.FTZ R196, R170, R239, R237 ;  /* 0x000000efaac47223 */ /* 0x000fe400000100ed */
[----:B------:R-:W-:Y:S02]  /*7fe0*/  FFMA.FTZ R229, R202, R229, R192 ;  /* 0x000000e5cae57223 */ /* 0x000fe400000100c0 */
[-C--:B------:R-:W-:Y:S02]  /*7ff0*/  FMUL.FTZ R204, R198, R196.reuse ;  /* 0x000000c4c6cc7220 */ /* 0x080fe40000410000 */
[----:B------:R-:W-:Y:S02]  /*8000*/  FFMA.FTZ R198, R172, R196, R235 ;  /* 0x000000c4acc67223 */ /* 0x000fe400000100eb */
[----:B------:R-:W-:-:S02]  /*8010*/  FFMA.FTZ R227, R182, R229, R227 ;  /* 0x000000e5b6e37223 */ /* 0x000fc400000100e3 */
[----:B------:R-:W-:Y:S02]  /*8020*/  FFMA.FTZ R231, R176, R198, R231 ;  /* 0x000000c6b0e77223 */ /* 0x000fe400000100e7 */
[----:B------:R-:W-:Y:S02]  /*8030*/  FFMA.FTZ R223, R186, R227, R223 ;  /* 0x000000e3badf7223 */ /* 0x000fe400000100df */
[C---:B------:R-:W-:Y:S02]  /*8040*/  FFMA.FTZ R235, R219.reuse, R231, R148 ;  /* 0x000000e7dbeb7223 */ /* 0x040fe40000010094 */
[----:B------:R-:W-:Y:S01]  /*8050*/  FFMA.FTZ R219, R219, R223, R180 ;  /* 0x000000dfdbdb7223 */ /* 0x000fe200000100b4 */
[----:B------:R-:W-:Y:S01]  /*8060*/  SHF.L.U32 R180, R99, 0x4, RZ ;  /* 0x0000000463b47819 */ /* 0x000fe200000006ff */
[----:B------:R-:W-:Y:S01]  /*8070*/  FFMA.FTZ R204, R114, R204, R241 ;  /* 0x000000cc72cc7223 */ /* 0x000fe200000100f1 */
[----:B------:R-:W-:Y:S01]  /*8080*/  MOV R241, UR18 ;  /* 0x0000001200f17c02 */ /* 0x000fe20008000f00 */
[----:B------:R-:W-:Y:S01]  /*8090*/  FFMA.FTZ R217, R176, R219, R217 ;  /* 0x000000dbb0d97223 */ /* 0x000fe200000100d9 */
[----:B------:R-:W-:Y:S01]  /*80a0*/  LEA.HI.SX32 R176, R180, R180, 0x1b ;  /* 0x000000b4b4b07211 */ /* 0x000fe200078fdaff */
        /* <DEDUP_REMOVED lines=8> */
[----:B------:R-:W-:Y:S02]  /*8130*/  FMUL.FTZ R178, R178, R235 ;  /* 0x000000ebb2b27220 */ /* 0x000fe40000410000 */
[----:B------:R-:W-:Y:S02]  /*8140*/  IMAD R17, R16, -0x200, RZ ;  /* 0xfffffe0010117824 */ /* 0x000fe400078e02ff */
[----:B------:R-:W-:Y:S02]  /*8150*/  FFMA.FTZ R205, R164, R209, R205 ;  /* 0x000000d1a4cd7223 */ /* 0x000fe400000100cd */
[----:B------:R-:W-:Y:S02]  /*8160*/  FFMA.FTZ R182, R182, R225, R221 ;  /* 0x000000e1b6b67223 */ /* 0x000fe400000100dd */
[----:B------:R-:W-:-:S02]  /*8170*/  FFMA.FTZ R221, R175, R178, R188 ;  /* 0x000000b2afdd7223 */ /* 0x000fc400000100bc */
[----:B------:R-:W-:Y:S01]  /*8180*/  IMAD.WIDE R16, R17, 0x4, R22 ;  /* 0x0000000411107825 */ /* 0x000fe200078e0216 */
[----:B------:R-:W-:-:S03]  /*8190*/  LEA R22, P1, R41, R22, 0x2 ;  /* 0x0000001629167211 */ /* 0x000fc600078210ff */
[----:B------:R-:W-:Y:S01]  /*81a0*/  FMUL.FTZ R178, R21, R150 ;  /* 0x0000009615b27220 */ /* 0x000fe20000410000 */
[----:B------:R-:W-:Y:S01]  /*81b0*/  LEA.HI.X R23, R41, R23, R39, 0x2, P1 ;  /* 0x0000001729177211 */ /* 0x000fe200008f1427 */
[----:B------:R-:W-:Y:S02]  /*81c0*/  FFMA.FTZ R203, R203, R205, R158 ;  /* 0x000000cdcbcb7223 */ /* 0x000fe4000001009e */
[C---:B-1----:R-:W-:Y:S02]  /*81d0*/  FFMA.FTZ R19, R200.reuse, R19, R245 ;  /* 0x00000013c8137223 */ /* 0x042fe400000100f5 */
[----:B------:R-:W-:Y:S02]  /*81e0*/  FMUL.FTZ R18, R200, R18 ;  /* 0x00000012c8127220 */ /* 0x000fe40000410000 */
[----:B------:R-:W-:Y:S02]  /*81f0*/  FMUL.FTZ R237, R189, R178 ;  /* 0x000000b2bded7220 */ /* 0x000fe40000410000 */
[----:B------:R-:W-:Y:S01]  /*8200*/  FFMA.FTZ R191, R144, R203, R191 ;  /* 0x000000cb90bf7223 */ /* 0x000fe200000100bf */
[----:B------:R0:W-:Y:S01]  /*8210*/  @!P5 STS.64 [R109.X8+0x1b48], R18 ;  /* 0x001b48126d00d388 */ /* 0x0001e20000008a00 */
[----:B------:R-:W-:-:S02]  /*8220*/  FMUL.FTZ R178, R21, R154 ;  /* 0x0000009a15b27220 */ /* 0x000fc40000410000 */
[----:B------:R-:W-:Y:S01]  /*8230*/  FFMA.FTZ R193, R142, R191, R193 ;  /* 0x000000bf8ec17223 */ /* 0x000fe200000100c1 */
[----:B------:R1:W-:Y:S01]  /*8240*/  STS [R176.X4+0x850], R237 ;  /* 0x000850edb0007388 */ /* 0x0003e20000004800 */
[----:B------:R-:W-:-:S04]  /*8250*/  IMAD.WIDE.U32 R22, R241, c[0x0][0x2d0], R22 ;  /* 0x0000b400f1167a25 */ /* 0x000fc800078e0016 */
[----:B------:R-:W-:Y:S02]  /*8260*/  FMUL.FTZ R184, R21, R184 ;  /* 0x000000b815b87220 */ /* 0x000fe40000410000 */
[----:B------:R-:W-:Y:S02]  /*8270*/  FMUL.FTZ R241, R187, R174 ;  /* 0x000000aebbf17220 */ /* 0x000fe40000410000 */
[----:B0-----:R-:W-:Y:S02]  /*8280*/  FMUL.FTZ R19, R185, R178 ;  /* 0x000000b2b9137220 */ /* 0x001fe40000410000 */
[C---:B------:R-:W-:Y:S01]  /*8290*/  FMUL.FTZ R18, R21.reuse, R166 ;  /* 0x000000a615127220 */ /* 0x040fe20000410000 */
[----:B------:R0:W-:Y:S01]  /*82a0*/  STS [R176.X4+0x854], R241 ;  /* 0x000854f1b0007388 */ /* 0x0001e20000004800 */
[----:B------:R-:W-:Y:S02]  /*82b0*/  FMUL.FTZ R243, R21, R152 ;  /* 0x0000009815f37220 */ /* 0x000fe40000410000 */
[----:B------:R-:W-:Y:S01]  /*82c0*/  FFMA.FTZ R195, R140, R193, R195 ;  /* 0x000000c18cc37223 */ /* 0x000fe200000100c3 */
[----:B------:R2:W-:Y:S01]  /*82d0*/  STS [R176.X4+0x85c], R19 ;  /* 0x00085c13b0007388 */ /* 0x0005e20000004800 */
[----:B-1----:R-:W-:-:S02]  /*82e0*/  FMUL.FTZ R237, R183, R184 ;  /* 0x000000b8b7ed7220 */ /* 0x002fc40000410000 */
[----:B------:R-:W-:Y:S02]  /*82f0*/  FMUL.FTZ R243, R122, R243 ;  /* 0x000000f37af37220 */ /* 0x000fe40000410000 */
[----:B------:R-:W-:Y:S01]  /*8300*/  FADD.FTZ R146, -R146, R239 ;  /* 0x000000ef92927221 */ /* 0x000fe20000010100 */
[----:B------:R1:W-:Y:S01]  /*8310*/  STS [R176.X4+0x864], R237 ;  /* 0x000864edb0007388 */ /* 0x0003e20000004800 */
[----:B------:R-:W-:Y:S02]  /*8320*/  FFMA.FTZ R197, R138, R195, R197 ;  /* 0x000000c38ac57223 */ /* 0x000fe400000100c5 */
[----:B0-----:R-:W-:Y:S01]  /*8330*/  FMUL.FTZ R241, R21, R194 ;  /* 0x000000c215f17220 */ /* 0x001fe20000410000 */
[----:B------:R0:W-:Y:S01]  /*8340*/  STS [R176.X4+0x858], R243 ;  /* 0x000858f3b0007388 */ /* 0x0001e20000004800 */
[----:B--2---:R-:W-:Y:S02]  /*8350*/  FMUL.FTZ R19, R181, R18 ;  /* 0x00000012b5137220 */ /* 0x004fe40000410000 */
[----:B------:R-:W-:-:S02]  /*8360*/  FMUL.FTZ R18, R21, R239 ;  /* 0x000000ef15127220 */ /* 0x000fc40000410000 */
[C---:B------:R-:W-:Y:S01]  /*8370*/  FMUL.FTZ R239, R21.reuse, R196 ;  /* 0x000000c415ef7220 */ /* 0x040fe20000410000 */
[----:B------:R2:W-:Y:S01]  /*8380*/  STS [R176.X4+0x86c], R19 ;  /* 0x00086c13b0007388 */ /* 0x0005e20000004800 */
[----:B------:R-:W-:Y:S02]  /*8390*/  FMUL.FTZ R144, R21, R198 ;  /* 0x000000c615907220 */ /* 0x000fe40000410000 */
[----:B-1----:R-:W-:Y:S02]  /*83a0*/  FMUL.FTZ R237, R179, R18 ;  /* 0x00000012b3ed7220 */ /* 0x002fe40000410000 */
[----:B------:R-:W-:Y:S02]  /*83b0*/  FFMA.FTZ R199, R136, R197, R199 ;  /* 0x000000c588c77223 */ /* 0x000fe400000100c7 */
[----:B------:R-:W-:Y:S01]  /*83c0*/  FMUL.FTZ R241, R116, R241 ;  /* 0x000000f174f17220 */ /* 0x000fe20000410000 */
[----:B------:R-:W-:Y:S01]  /*83d0*/  STS [R176.X4+0x874], R237 ;  /* 0x000874edb0007388 */ /* 0x000fe20000004800 */
[----:B------:R-:W-:-:S02]  /*83e0*/  FMUL.FTZ R239, R114, R239 ;  /* 0x000000ef72ef7220 */ /* 0x000fc40000410000 */
[----:B------:R-:W-:Y:S01]  /*83f0*/  FADD.FTZ R148, -R148, R235 ;  /* 0x000000eb94947221 */ /* 0x000fe20000010100 */
[----:B------:R-:W-:Y:S01]  /*8400*/  STS [R176.X4+0x870], R241 ;  /* 0x000870f1b0007388 */ /* 0x000fe20000004800 */
[C---:B------:R-:W-:Y:S02]  /*8410*/  FMUL.FTZ R18, R21.reuse, R235 ;  /* 0x000000eb15127220 */ /* 0x040fe40000410000 */
[C---:B------:R-:W-:Y:S01]  /*8420*/  FMUL.FTZ R245, R21.reuse, R156 ;  /* 0x0000009c15f57220 */ /* 0x040fe20000410000 */
[----:B------:R1:W-:Y:S01]  /*8430*/  STS [R176.X4+0x878], R239 ;  /* 0x000878efb0007388 */ /* 0x0003e20000004800 */
[C---:B------:R-:W-:Y:S02]  /*8440*/  FMUL.FTZ R247, R21.reuse, R132 ;  /* 0x0000008415f77220 */ /* 0x040fe40000410000 */
[C---:B0-----:R-:W-:Y:S02]  /*8450*/  FMUL.FTZ R243, R21.reuse, R231 ;  /* 0x000000e715f37220 */ /* 0x041fe40000410000 */
[----:B------:R-:W-:-:S02]  /*8460*/  FMUL.FTZ R235, R21, R225 ;  /* 0x000000e115eb7220 */ /* 0x000fc40000410000 */
[----:B------:R-:W-:Y:S02]  /*8470*/  FMUL.FTZ R21, R21, R182 ;  /* 0x000000b615157220 */ /* 0x000fe40000410000 */
[----:B--2---:R-:W-:Y:S01]  /*8480*/  FMUL.FTZ R19, R177, R144 ;  /* 0x00000090b1137220 */ /* 0x004fe20000410000 */
[----:B------:R-:W-:Y:S01]  /*8490*/  IADD3 R144, -R6, c[0x0][0x168], -R99 ;  /* 0x00005a0006907a10 */ /* 0x000fe20007ffe963 */
[----:B------:R-:W-:Y:S02]  /*84a0*/  FFMA.FTZ R201, R134, R199, R201 ;  /* 0x000000c786c97223 */ /* 0x000fe400000100c9 */
[----:B-1----:R-:W-:Y:S01]  /*84b0*/  FMUL.FTZ R239, R110, R235 ;  /* 0x000000eb6eef7220 */ /* 0x002fe20000410000 */
[----:B------:R0:W-:Y:S01]  /*84c0*/  STS [R176.X4+0x87c], R19 ;  /* 0x00087c13b0007388 */ /* 0x0001e20000004800 */
[----:B------:R-:W-:Y:S01]  /*84d0*/  FMUL.FTZ R241, R108, R21 ;  /* 0x000000156cf17220 */ /* 0x000fe20000410000 */
[----:B------:R-:W-:Y:S01]  /*84e0*/  IADD3.X R21, R7, R233, RZ, P0, !PT ;  /* 0x000000e907157210 */ /* 0x000fe200007fe4ff */
[-C--:B------:R-:W-:Y:S01]  /*84f0*/  FFMA.FTZ R235, R59, -R38.reuse, R150 ;  /* 0x800000263beb7223 */ /* 0x080fe20000010096 */
[----:B------:R-:W-:Y:S01]  /*8500*/  ISETP.GE.AND P0, PT, R144, 0x1, PT ;  /* 0x000000019000780c */ /* 0x000fe20003f06270 */
[----:B------:R-:W-:Y:S01]  /*8510*/  FMUL.FTZ R134, R201, R38 ;  /* 0x00000026c9867220 */ /* 0x000fe20000410000 */
[----:B------:R1:W-:Y:S01]  /*8520*/  STS [R176.X4+0x888], R239 ;  /* 0x000888efb0007388 */ /* 0x0003e20000004800 */
[----:B------:R-:W-:-:S02]  /*8530*/  FMUL.FTZ R237, R175, R18 ;  /* 0x00000012afed7220 */ /* 0x000fc40000410000 */
[----:B------:R-:W-:Y:S01]  /*8540*/  FMUL.FTZ R136, R199, R37 ;  /* 0x00000025c7887220 */ /* 0x000fe20000410000 */
[----:B------:R1:W-:Y:S01]  /*8550*/  STS [R176.X4+0x88c], R241 ;  /* 0x00088cf1b0007388 */ /* 0x0003e20000004800 */
[----:B------:R-:W-:Y:S02]  /*8560*/  FFMA.FTZ R18, R134, R235, RZ ;  /* 0x000000eb86127223 */ /* 0x000fe400000100ff */
[----:B------:R-:W-:Y:S01]  /*8570*/  FMUL.FTZ R245, R120, R245 ;  /* 0x000000f578f57220 */ /* 0x000fe20000410000 */
[----:B------:R1:W-:Y:S01]  /*8580*/  STS [R176.X4+0x884], R237 ;  /* 0x000884edb0007388 */ /* 0x0003e20000004800 */
[----:B------:R-:W-:Y:S02]  /*8590*/  FMUL.FTZ R247, R118, R247 ;  /* 0x000000f776f77220 */ /* 0x000fe40000410000 */
[----:B------:R-:W-:Y:S01]  /*85a0*/  FMUL.FTZ R243, R112, R243 ;  /* 0x000000f370f37220 */ /* 0x000fe20000410000 */
[----:B------:R1:W-:Y:S01]  /*85b0*/  STS [R176.X4+0x860], R245 ;  /* 0x000860f5b0007388 */ /* 0x0003e20000004800 */
[----:B------:R-:W-:-:S02]  /*85c0*/  FFMA.FTZ R152, R57, -R36, R152 ;  /* 0x8000002439987223 */ /* 0x000fc40000010098 */
[----:B------:R-:W-:Y:S01]  /*85d0*/  FMUL.FTZ R138, R197, R36 ;  /* 0x00000024c58a7220 */ /* 0x000fe20000410000 */
[----:B------:R1:W-:Y:S01]  /*85e0*/  STS [R176.X4+0x868], R247 ;  /* 0x000868f7b0007388 */ /* 0x0003e20000004800 */
[----:B0-----:R-:W-:Y:S02]  /*85f0*/  FFMA.FTZ R19, R136, R215, R18 ;  /* 0x000000d788137223 */ /* 0x001fe40000010012 */
[-C--:B------:R-:W-:Y:S01]  /*8600*/  FFMA.FTZ R154, R50, -R35.reuse, R154 ;  /* 0x80000023329a7223 */ /* 0x080fe2000001009a */
[----:B------:R1:W-:Y:S01]  /*8610*/  STS [R176.X4+0x880], R243 ;  /* 0x000880f3b0007388 */ /* 0x0003e20000004800 */
[----:B------:R-:W-:Y:S02]  /*8620*/  FMUL.FTZ R140, R195, R35 ;  /* 0x00000023c38c7220 */ /* 0x000fe40000410000 */
[----:B------:R-:W-:Y:S02]  /*8630*/  FFMA.FTZ R19, R138, R152, R19 ;  /* 0x000000988a137223 */ /* 0x000fe40000010013 */
[----:B------:R-:W-:-:S02]  /*8640*/  FFMA.FTZ R156, R55, -R34, R156 ;  /* 0x80000022379c7223 */ /* 0x000fc4000001009c */
[----:B------:R-:W-:Y:S02]  /*8650*/  FMUL.FTZ R142, R193, R34 ;  /* 0x00000022c18e7220 */ /* 0x000fe40000410000 */
[----:B------:R-:W-:Y:S01]  /*8660*/  FFMA.FTZ R233, R140, R154, R19 ;  /* 0x0000009a8ce97223 */ /* 0x000fe20000010013 */
[----:B------:R-:W-:Y:S06]  /*8670*/  BAR.SYNC.DEFER_BLOCKING 0x0 ;  /* 0x0000000000007b1d */ /* 0x000fec0000010000 */
[----:B------:R-:W-:Y:S05]  /*8680*/  @!P0 BRA `(.L_x_5171) ;  /* 0x0000009000008947 */ /* 0x000fea0003800000 */
[----:B-1----:R-:W-:Y:S01]  /*8690*/  LEA.HI.SX32 R150, R99, R99, 0x1b ;  /* 0x0000006363967211 */ /* 0x002fe200078fdaff */
        /* <DEDUP_REMOVED lines=8> */
.L_x_5171:
[----:B-1----:R-:W-:Y:S05]  /*8720*/  BSYNC B0 ;  /* 0x0000000000007941 */ /* 0x002fea0003800000 */
.L_x_5170:
[----:B0-----:R-:W-:Y:S01]  /*8730*/  FMUL.FTZ R18, R191, R33 ;  /* 0x00000021bf127220 */ /* 0x001fe20000410000 */
[----:B------:R-:W-:Y:S01]  /*8740*/  ISETP.GE.AND P0, PT, R144, 0x21, PT ;  /* 0x000000219000780c */ /* 0x000fe20003f06270 */
[----:B------:R-:W-:Y:S01]  /*8750*/  FFMA.FTZ R233, R142, R156, R233 ;  /* 0x0000009c8ee97223 */ /* 0x000fe200000100e9 */
[----:B------:R-:W-:Y:S01]  /*8760*/  USHF.L.U64.HI UR7, UR5, 0x2, UR6 ;  /* 0x0000000205077899 */ /* 0x000fe20008010206 */
[-C--:B------:R-:W-:Y:S01]  /*8770*/  FFMA.FTZ R132, R53, -R32.reuse, R132 ;  /* 0x8000002035847223 */ /* 0x080fe20000010084 */
[----:B------:R-:W-:Y:S01]  /*8780*/  ULDC.64 UR8, c[0x0][0x2d0] ;  /* 0x0000b40000087ab9 */ /* 0x000fe20000000a00 */
[----:B------:R-:W-:Y:S01]  /*8790*/  FMUL.FTZ R19, R203, R32 ;  /* 0x00000020cb137220 */ /* 0x000fe20000410000 */
[----:B------:R-:W-:Y:S01]  /*87a0*/  UIMAD UR7, UR7, UR8, URZ ;  /* 0x00000008070772a4 */ /* 0x000fe2000f8e023f */
[----:B------:R-:W-:Y:S01]  /*87b0*/  FFMA.FTZ R233, R18, R207, R233 ;  /* 0x000000cf12e97223 */ /* 0x000fe200000100e9 */
[----:B------:R-:W-:Y:S01]  /*87c0*/  BSSY B0, `(.L_x_5172) ;  /* 0x000002d000007945 */ /* 0x000fe20003800000 */
[-C--:B------:R-:W-:Y:S01]  /*87d0*/  FFMA.FTZ R166, R46, -R31.reuse, R166 ;  /* 0x8000001f2ea67223 */ /* 0x080fe200000100a6 */
[----:B------:R-:W-:Y:S01]  /*87e0*/  UIMAD UR7, UR18, UR9, UR7 ;  /* 0x00000009120772a4 */ /* 0x000fe2000f8e0207 */
[----:B------:R-:W-:Y:S01]  /*87f0*/  FMUL.FTZ R20, R205, R31 ;  /* 0x0000001fcd147220 */ /* 0x000fe20000410000 */
[----:B------:R-:W-:Y:S01]  /*8800*/  IADD3 R178, R99, 0x60, RZ ;  /* 0x0000006063b27810 */ /* 0x000fe20007ffe0ff */
[----:B------:R-:W-:-:S02]  /*8810*/  FFMA.FTZ R233, R19, R132, R233 ;  /* 0x0000008413e97223 */ /* 0x000fc400000100e9 */
[-C--:B------:R-:W-:Y:S01]  /*8820*/  FFMA.FTZ R194, R51, -R30.reuse, R194 ;  /* 0x8000001e33c27223 */ /* 0x080fe200000100c2 */
[----:B------:R-:W-:Y:S01]  /*8830*/  IADD3 R23, R23, UR7, RZ ;  /* 0x0000000717177c10 */ /* 0x000fe2000fffe0ff */
[----:B------:R-:W-:Y:S02]  /*8840*/  FMUL.FTZ R21, R209, R30 ;  /* 0x0000001ed1157220 */ /* 0x000fe40000410000 */
[----:B------:R-:W-:Y:S02]  /*8850*/  FFMA.FTZ R233, R20, R166, R233 ;  /* 0x000000a614e97223 */ /* 0x000fe400000100e9 */
[----:B------:R-:W-:Y:S02]  /*8860*/  FMUL.FTZ R128, R128, R225 ;  /* 0x000000e180807220 */ /* 0x000fe40000410000 */
[----:B------:R-:W-:Y:S02]  /*8870*/  FMUL.FTZ R150, R211, R29 ;  /* 0x0000001dd3967220 */ /* 0x000fe40000410000 */
[----:B------:R-:W-:-:S02]  /*8880*/  FFMA.FTZ R233, R21, R194, R233 ;  /* 0x000000c215e97223 */ /* 0x000fc400000100e9 */
[----:B------:R-:W-:Y:S01]  /*8890*/  FFMA.FTZ R174, R110, R128, R221 ;  /* 0x000000806eae7223 */ /* 0x000fe200000100dd */
[----:B------:R-:W-:Y:S01]  /*88a0*/  IADD3 R128, R99, 0x20, RZ ;  /* 0x0000002063807810 */ /* 0x000fe20007ffe0ff */
[-C--:B------:R-:W-:Y:S02]  /*88b0*/  FFMA.FTZ R221, R49, -R28.reuse, R196 ;  /* 0x8000001c31dd7223 */ /* 0x080fe400000100c4 */
[----:B------:R-:W-:Y:S02]  /*88c0*/  FMUL.FTZ R158, R213, R28 ;  /* 0x0000001cd59e7220 */ /* 0x000fe40000410000 */
[----:B------:R-:W-:Y:S02]  /*88d0*/  FFMA.FTZ R126, R150, R146, R233 ;  /* 0x00000092967e7223 */ /* 0x000fe400000100e9 */
[-C--:B------:R-:W-:Y:S02]  /*88e0*/  FFMA.FTZ R233, R42, -R27.reuse, R198 ;  /* 0x8000001b2ae97223 */ /* 0x080fe400000100c6 */
[----:B------:R-:W-:-:S02]  /*88f0*/  FMUL.FTZ R164, R217, R27 ;  /* 0x0000001bd9a47220 */ /* 0x000fc40000410000 */
[----:B------:R-:W-:Y:S02]  /*8900*/  FFMA.FTZ R126, R158, R221, R126 ;  /* 0x000000dd9e7e7223 */ /* 0x000fe4000001007e */
[-C--:B------:R-:W-:Y:S02]  /*8910*/  FFMA.FTZ R231, R47, -R26.reuse, R231 ;  /* 0x8000001a2fe77223 */ /* 0x080fe400000100e7 */
[----:B------:R-:W-:Y:S02]  /*8920*/  FMUL.FTZ R168, R219, R26 ;  /* 0x0000001adba87220 */ /* 0x000fe40000410000 */
[----:B------:R-:W-:Y:S02]  /*8930*/  FFMA.FTZ R126, R164, R233, R126 ;  /* 0x000000e9a47e7223 */ /* 0x000fe4000001007e */
[----:B------:R-:W-:Y:S02]  /*8940*/  FMUL.FTZ R170, R223, R25 ;  /* 0x00000019dfaa7220 */ /* 0x000fe40000410000 */
[----:B------:R-:W-:-:S02]  /*8950*/  FFMA.FTZ R237, R168, R231, R126 ;  /* 0x000000e7a8ed7223 */ /* 0x000fc4000001007e */
[----:B------:R-:W-:Y:S02]  /*8960*/  FMUL.FTZ R239, R130, R182 ;  /* 0x000000b682ef7220 */ /* 0x000fe40000410000 */
[-C--:B------:R-:W-:Y:S02]  /*8970*/  FFMA.FTZ R225, R45, -R24.reuse, R225 ;  /* 0x800000182de17223 */ /* 0x080fe400000100e1 */
[----:B------:R-:W-:Y:S02]  /*8980*/  FMUL.FTZ R130, R227, R24 ;  /* 0x00000018e3827220 */ /* 0x000fe40000410000 */
[----:B------:R-:W-:Y:S02]  /*8990*/  FFMA.FTZ R237, R170, R148, R237 ;  /* 0x00000094aaed7223 */ /* 0x000fe400000100ed */
[----:B------:R-:W-:Y:S02]  /*89a0*/  FMUL.FTZ R239, R108, R239 ;  /* 0x000000ef6cef7220 */ /* 0x000fe40000410000 */
[----:B------:R-:W-:-:S02]  /*89b0*/  FMUL.FTZ R172, R229, R0 ;  /* 0x00000000e5ac7220 */ /* 0x000fc40000410000 */
[----:B------:R-:W-:Y:S02]  /*89c0*/  FFMA.FTZ R182, R43, -R0, R182 ;  /* 0x800000002bb67223 */ /* 0x000fe400000100b6 */
[----:B------:R-:W-:Y:S02]  /*89d0*/  FFMA.FTZ R237, R130, R225, R237 ;  /* 0x000000e182ed7223 */ /* 0x000fe400000100ed */
[----:B------:R-:W-:Y:S01]  /*89e0*/  FADD.FTZ R126, R174, R239 ;  /* 0x000000efae7e7221 */ /* 0x000fe20000010000 */
[----:B------:R-:W-:Y:S01]  /*89f0*/  LEA.HI.SX32 R174, R128, R99, 0x1b ;  /* 0x0000006380ae7211 */ /* 0x000fe200078fdaff */
[----:B------:R-:W-:-:S04]  /*8a00*/  FMUL.FTZ R176, R172, R182 ;  /* 0x000000b6acb07220 */ /* 0x000fc80000410000 */
[----:B------:R-:W-:Y:S01]  /*8a10*/  FADD.FTZ R128, R237, R176 ;  /* 0x000000b0ed807221 */ /* 0x000fe20000010000 */
[----:B------:R-:W-:Y:S01]  /*8a20*/  IADD3 R176, R99, 0x40, RZ ;  /* 0x0000004063b07810 */ /* 0x000fe20007ffe0ff */
[----:B------:R0:W1:Y:S01]  /*8a30*/  LDS R237, [R174.X4+0x8d0] ;  /* 0x0008d000aeed7984 */ /* 0x0000620000004800 */
[----:B------:R-:W-:Y:S05]  /*8a40*/  @!P0 BRA `(.L_x_5173) ;  /* 0x0000004000008947 */ /* 0x000fea0003800000 */
[----:B------:R-:W-:-:S05]  /*8a50*/  MOV R239, UR18 ;  /* 0x0000001200ef7c02 */ /* 0x000fca0008000f00 */
[----:B------:R-:W-:-:S05]  /*8a60*/  IMAD.WIDE.U32 R16, R239, c[0x0][0x2d0], R16 ;  /* 0x0000b400ef107a25 */ /* 0x000fca00078e0010 */
[----:B------:R-:W-:-:S05]  /*8a70*/  IADD3 R17, R17, UR7, RZ ;  /* 0x0000000711117c10 */ /* 0x000fca000fffe0ff */
[----:B-1----:R1:W-:Y:S02]  /*8a80*/  RED.E.ADD.F32.FTZ.RN.STRONG.GPU [R16.64+-0x780], R237 ;  /* 0xfff880ed1000798e */ /* 0x0023e4000c10e78a */
.L_x_5173:
[----:B------:R-:W-:Y:S05]  /*8a90*/  BSYNC B0 ;  /* 0x0000000000007941 */ /* 0x000fea0003800000 */
.L_x_5172:
        /* <DEDUP_REMOVED lines=14> */
.L_x_5175:
[----:B-1----:R-:W-:Y:S05]  /*8b80*/  BSYNC B0 ;  /* 0x0000000000007941 */ /* 0x002fea0003800000 */
.L_x_5174:
[----:B--2---:R1:W2:Y:S01]  /*8b90*/  LDS R17, [R178.X4+0x9d0] ;  /* 0x0009d000b2117984 */ /* 0x0042a20000004800 */
[----:B------:R-:W-:Y:S01]  /*8ba0*/  BSSY B0, `(.L_x_5176) ;  /* 0x0000005000007945 */ /* 0x000fe20003800000 */
[----:B0-----:R-:W-:Y:S02]  /*8bb0*/  IADD3 R174, R99, 0xa0, RZ ;  /* 0x000000a063ae7810 */ /* 0x001fe40007ffe0ff */
[----:B------:R-:W-:Y:S01]  /*8bc0*/  LEA.HI.SX32 R16, R16, R99, 0x1b ;  /* 0x0000006310107211 */ /* 0x000fe200078fdaff */
[----:B------:R-:W-:Y:S05]  /*8bd0*/  @!P0 BRA `(.L_x_5177) ;  /* 0x0000001000008947 */ /* 0x000fea0003800000 */
[----:B--2---:R0:W-:Y:S02]  /*8be0*/  RED.E.ADD.F32.FTZ.RN.STRONG.GPU [R22.64+-0x680], R17 ;  /* 0xfff980111600798e */ /* 0x0041e4000c10e78a */
.L_x_5177:
[----:B------:R-:W-:Y:S05]  /*8bf0*/  BSYNC B0 ;  /* 0x0000000000007941 */ /* 0x000fea0003800000 */
.L_x_5176:
[----:B0-2---:R0:W2:Y:S01]  /*8c00*/  LDS R17, [R16.X4+0xa50] ;  /* 0x000a500010117984 */ /* 0x0050a20000004800 */
[----:B------:R-:W-:Y:S01]  /*8c10*/  BSSY B0, `(.L_x_5178) ;  /* 0x0000005000007945 */ /* 0x000fe20003800000 */
[----:B------:R-:W-:-:S02]  /*8c20*/  IADD3 R176, R99, 0xc0, RZ ;  /* 0x000000c063b07810 */ /* 0x000fc40007ffe0ff */
[----:B------:R-:W-:Y:S01]  /*8c30*/  LEA.HI.SX32 R174, R174, R99, 0x1b ;  /* 0x00000063aeae7211 */ /* 0x000fe200078fdaff */
[----:B------:R-:W-:Y:S05]  /*8c40*/  @!P1 BRA `(.L_x_5179) ;  /* 0x0000001000009947 */ /* 0x000fea0003800000 */
[----:B--2---:R2:W-:Y:S02]  /*8c50*/  RED.E.ADD.F32.FTZ.RN.STRONG.GPU [R22.64+-0x600], R17 ;  /* 0xfffa00111600798e */ /* 0x0045e4000c10e78a */
.L_x_5179:
[----:B------:R-:W-:Y:S05]  /*8c60*/  BSYNC B0 ;  /* 0x0000000000007941 */ /* 0x000fea0003800000 */
.L_x_5178:
[----:B--2---:R2:W3:Y:S01]  /*8c70*/  LDS R17, [R174.X4+0xad0] ;  /* 0x000ad000ae117984 */ /* 0x0044e20000004800 */
[----:B------:R-:W-:Y:S01]  /*8c80*/  BSSY B0, `(.L_x_5180) ;  /* 0x0000005000007945 */ /* 0x000fe20003800000 */
[----:B0-----:R-:W-:Y:S02]  /*8c90*/  IADD3 R16, R99, 0xe0, RZ ;  /* 0x000000e063107810 */ /* 0x001fe40007ffe0ff */
[----:B------:R-:W-:Y:S01]  /*8ca0*/  LEA.HI.SX32 R176, R176, R99, 0x1b ;  /* 0x00000063b0b07211 */ /* 0x000fe200078fdaff */
[----:B------:R-:W-:Y:S05]  /*8cb0*/  @!P2 BRA `(.L_x_5181) ;  /* 0x000000100000a947 */ /* 0x000fea0003800000 */
[----:B---3--:R0:W-:Y:S02]  /*8cc0*/  RED.E.ADD.F32.FTZ.RN.STRONG.GPU [R22.64+-0x580], R17 ;  /* 0xfffa80111600798e */ /* 0x0081e4000c10e78a */
.L_x_5181:
[----:B------:R-:W-:Y:S05]  /*8cd0*/  BSYNC B0 ;  /* 0x0000000000007941 */ /* 0x000fea0003800000 */
.L_x_5180:
[----:B0--3--:R0:W3:Y:S01]  /*8ce0*/  LDS R17, [R176.X4+0xb50] ;  /* 0x000b5000b0117984 */ /* 0x0090e20000004800 */
[----:B------:R-:W-:Y:S01]  /*8cf0*/  BSSY B0, `(.L_x_5182) ;  /* 0x0000005000007945 */ /* 0x000fe20003800000 */
[----:B--2---:R-:W-:Y:S02]  /*8d00*/  IADD3 R174, R99, 0x100, RZ ;  /* 0x0000010063ae7810 */ /* 0x004fe40007ffe0ff */
[----:B------:R-:W-:Y:S01]  /*8d10*/  LEA.HI.SX32 R16, R16, R99, 0x1b ;  /* 0x0000006310107211 */ /* 0x000fe200078fdaff */
[----:B------:R-:W-:Y:S05]  /*8d20*/  @!P3 BRA `(.L_x_5183) ;  /* 0x000000100000b947 */ /* 0x000fea0003800000 */
[----:B---3--:R2:W-:Y:S02]  /*8d30*/  RED.E.ADD.F32.FTZ.RN.STRONG.GPU [R22.64+-0x500], R17 ;  /* 0xfffb00111600798e */ /* 0x0085e4000c10e78a */
.L_x_5183:
[----:B------:R-:W-:Y:S05]  /*8d40*/  BSYNC B0 ;  /* 0x0000000000007941 */ /* 0x000fea0003800000 */
.L_x_5182:
[----:B--23--:R2:W3:Y:S01]  /*8d50*/  LDS R17, [R16.X4+0xbd0] ;  /* 0x000bd00010117984 */ /* 0x00c4e20000004800 */
[----:B------:R-:W-:Y:S01]  /*8d60*/  BSSY B0, `(.L_x_5184) ;  /* 0x0000004000007945 */ /* 0x000fe20003800000 */
[----:B------:R-:W-:Y:S01]  /*8d70*/  LEA.HI.SX32 R174, R174, R99, 0x1b ;  /* 0x00000063aeae7211 */ /* 0x000fe200078fdaff */
[----:B------:R-:W-:Y:S05]  /*8d80*/  @!P4 BRA `(.L_x_5185) ;  /* 0x000000100000c947 */ /* 0x000fea0003800000 */
[----:B---3--:R3:W-:Y:S02]  /*8d90*/  RED.E.ADD.F32.FTZ.RN.STRONG.GPU [R22.64+-0x480], R17 ;  /* 0xfffb80111600798e */ /* 0x0087e4000c10e78a */
.L_x_5185:
[----:B------:R-:W-:Y:S05]  /*8da0*/  BSYNC B0 ;  /* 0x0000000000007941 */ /* 0x000fea0003800000 */
.L_x_5184:
[----:B---3--:R3:W4:Y:S01]  /*8db0*/  LDS R17, [R174.X4+0xc50] ;  /* 0x000c5000ae117984 */ /* 0x0087220000004800 */
[----:B------:R-:W-:Y:S01]  /*8dc0*/  BSSY B0, `(.L_x_5186) ;  /* 0x0000005000007945 */ /* 0x000fe20003800000 */
[----:B--2---:R-:W-:-:S02]  /*8dd0*/  IADD3 R16, R99, 0x120, RZ ;  /* 0x0000012063107810 */ /* 0x004fc40007ffe0ff */
[----:B0-----:R-:W-:Y:S01]  /*8de0*/  IADD3 R176, R99, 0x140, RZ ;  /* 0x0000014063b07810 */ /* 0x001fe20007ffe0ff */
[----:B------:R-:W-:Y:S05]  /*8df0*/  @!P5 BRA `(.L_x_5187) ;  /* 0x000000100000d947 */ /* 0x000fea0003800000 */
[----:B----4-:R0:W-:Y:S02]  /*8e00*/  RED.E.ADD.F32.FTZ.RN.STRONG.GPU [R22.64+-0x400], R17 ;  /* 0xfffc00111600798e */ /* 0x0101e4000c10e78a */
.L_x_5187:
[----:B------:R-:W-:Y:S05]  /*8e10*/  BSYNC B0 ;  /* 0x0000000000007941 */ /* 0x000fea0003800000 */
.L_x_5186:
        /* <DEDUP_REMOVED lines=14> */
.L_x_5189:
[----:B0-----:R-:W-:Y:S05]  /*8f00*/  BSYNC B0 ;  /* 0x0000000000007941 */ /* 0x001fea0003800000 */
.L_x_5188:
[----:B--2---:R0:W2:Y:S01]  /*8f10*/  LDS R17, [R176.X4+0xd50] ;  /* 0x000d5000b0117984 */ /* 0x0040a20000004800 */
[----:B------:R-:W-:Y:S01]  /*8f20*/  BSSY B0, `(.L_x_5190) ;  /* 0x0000005000007945 */ /* 0x000fe20003800000 */
[----:B------:R-:W-:Y:S02]  /*8f30*/  IADD3 R16, R99, 0x180, RZ ;  /* 0x0000018063107810 */ /* 0x000fe40007ffe0ff */
[----:B------:R-:W-:Y:S01]  /*8f40*/  LEA.HI.SX32 R174, R174, R99, 0x1b ;  /* 0x00000063aeae7211 */ /* 0x000fe200078fdaff */
[----:B------:R-:W-:Y:S05]  /*8f50*/  @!P0 BRA `(.L_x_5191) ;  /* 0x0000001000008947 */ /* 0x000fea0003800000 */
[----:B--2---:R2:W-:Y:S02]  /*8f60*/  RED.E.ADD.F32.FTZ.RN.STRONG.GPU [R22.64+-0x300], R17 ;  /* 0xfffd00111600798e */ /* 0x0045e4000c10e78a */
.L_x_5191:
[----:B------:R-:W-:Y:S05]  /*8f70*/  BSYNC B0 ;  /* 0x0000000000007941 */ /* 0x000fea0003800000 */
.L_x_5190:
[----:B--2---:R2:W3:Y:S01]  /*8f80*/  LDS R17, [R174.X4+0xdd0] ;  /* 0x000dd000ae117984 */ /* 0x0044e20000004800 */
[----:B------:R-:W-:Y:S01]  /*8f90*/  BSSY B0, `(.L_x_5192) ;  /* 0x0000005000007945 */ /* 0x000fe20003800000 */
[----:B------:R-:W-:-:S02]  /*8fa0*/  IADD3 R144, R99, 0x1a0, RZ ;  /* 0x000001a063907810 */ /* 0x000fc40007ffe0ff */
[----:B------:R-:W-:Y:S01]  /*8fb0*/  LEA.HI.SX32 R16, R16, R99, 0x1b ;  /* 0x0000006310107211 */ /* 0x000fe200078fdaff */
[----:B------:R-:W-:Y:S05]  /*8fc0*/  @!P1 BRA `(.L_x_5193) ;  /* 0x0000001000009947 */ /* 0x000fea0003800000 */
[----:B---3--:R3:W-:Y:S02]  /*8fd0*/  RED.E.ADD.F32.FTZ.RN.STRONG.GPU [R22.64+-0x280], R17 ;  /* 0xfffd80111600798e */ /* 0x0087e4000c10e78a */
.L_x_5193:
[----:B------:R-:W-:Y:S05]  /*8fe0*/  BSYNC B0 ;  /* 0x0000000000007941 */ /* 0x000fea0003800000 */
.L_x_5192:
[----:B---3--:R3:W4:Y:S01]  /*8ff0*/  LDS R17, [R16.X4+0xe50] ;  /* 0x000e500010117984 */ /* 0x0087220000004800 */
[----:B------:R-:W-:Y:S01]  /*9000*/  BSSY B0, `(.L_x_5194) ;  /* 0x0000005000007945 */ /* 0x000fe20003800000 */
[----:B--2---:R-:W-:Y:S02]  /*9010*/  IADD3 R174, R99, 0x1c0, RZ ;  /* 0x000001c063ae7810 */ /* 0x004fe40007ffe0ff */
[----:B------:R-:W-:Y:S01]  /*9020*/  LEA.HI.SX32 R144, R144, R99, 0x1b ;  /* 0x0000006390907211 */ /* 0x000fe200078fdaff */
[----:B------:R-:W-:Y:S05]  /*9030*/  @!P2 BRA `(.L_x_5195) ;  /* 0x000000100000a947 */ /* 0x000fea0003800000 */
[----:B----4-:R2:W-:Y:S02]  /*9040*/  RED.E.ADD.F32.FTZ.RN.STRONG.GPU [R22.64+-0x200], R17 ;  /* 0xfffe00111600798e */ /* 0x0105e4000c10e78a */
.L_x_5195:
[----:B------:R-:W-:Y:S05]  /*9050*/  BSYNC B0 ;  /* 0x0000000000007941 */ /* 0x000fea0003800000 */
.L_x_5194:
[----:B--2-4-:R2:W4:Y:S01]  /*9060*/  LDS R17, [R144.X4+0xed0] ;  /* 0x000ed00090117984 */ /* 0x0145220000004800 */
[----:B------:R-:W-:Y:S01]  /*9070*/  BSSY B0, `(.L_x_5196) ;  /* 0x0000005000007945 */ /* 0x000fe20003800000 */
[----:B---3--:R-:W-:Y:S02]  /*9080*/  IADD3 R16, R99, 0x1e0, RZ ;  /* 0x000001e063107810 */ /* 0x008fe40007ffe0ff */
[----:B------:R-:W-:Y:S01]  /*9090*/  LEA.HI.SX32 R174, R174, R99, 0x1b ;  /* 0x00000063aeae7211 */ /* 0x000fe200078fdaff */
[----:B------:R-:W-:Y:S05]  /*90a0*/  @!P3 BRA `(.L_x_5197) ;  /* 0x000000100000b947 */ /* 0x000fea0003800000 */
[----:B----4-:R3:W-:Y:S02]  /*90b0*/  RED.E.ADD.F32.FTZ.RN.STRONG.GPU [R22.64+-0x180], R17 ;  /* 0xfffe80111600798e */ /* 0x0107e4000c10e78a */
.L_x_5197:
[----:B------:R-:W-:Y:S05]  /*90c0*/  BSYNC B0 ;  /* 0x0000000000007941 */ /* 0x000fea0003800000 */
.L_x_5196:
[----:B---34-:R3:W4:Y:S01]  /*90d0*/  LDS R17, [R174.X4+0xf50] ;  /* 0x000f5000ae117984 */ /* 0x0187220000004800 */
[----:B------:R-:W-:Y:S01]  /*90e0*/  BSSY B0, `(.L_x_5198) ;  /* 0x0000004000007945 */ /* 0x000fe20003800000 */
[----:B------:R-:W-:Y:S01]  /*90f0*/  LEA.HI.SX32 R16, R16, R99, 0x1b ;  /* 0x0000006310107211 */ /* 0x000fe200078fdaff */
[----:B------:R-:W-:Y:S05]  /*9100*/  @!P4 BRA `(.L_x_5199) ;  /* 0x000000100000c947 */ /* 0x000fea0003800000 */
[----:B----4-:R4:W-:Y:S02]  /*9110*/  RED.E.ADD.F32.FTZ.RN.STRONG.GPU [R22.64+-0x100], R17 ;  /* 0xffff00111600798e */ /* 0x0109e4000c10e78a */
.L_x_5199:
[----:B------:R-:W-:Y:S05]  /*9120*/  BSYNC B0 ;  /* 0x0000000000007941 */ /* 0x000fea0003800000 */
.L_x_5198:
[----:B----4-:R4:W0:Y:S01]  /*9130*/  LDS R17, [R16.X4+0xfd0] ;  /* 0x000fd00010117984 */ /* 0x0108220000004800 */
[----:B------:R-:W-:Y:S01]  /*9140*/  BSSY B0, `(.L_x_5200) ;  /* 0x0000003000007945 */ /* 0x000fe20003800000 */
[----:B------:R-:W-:Y:S05]  /*9150*/  @!P5 BRA `(.L_x_5201) ;  /* 0x000000100000d947 */ /* 0x000fea0003800000 */
[----:B0-----:R0:W-:Y:S02]  /*9160*/  RED.E.ADD.F32.FTZ.RN.STRONG.GPU [R22.64+-0x80], R17 ;  /* 0xffff80111600798e */ /* 0x0011e4000c10e78a */
.L_x_5201:
[----:B------:R-:W-:Y:S05]  /*9170*/  BSYNC B0 ;  /* 0x0000000000007941 */ /* 0x000fea0003800000 */
.L_x_5200:
[----:B0-----:R-:W0:Y:S01]  /*9180*/  SHFL.DOWN PT, R17, R128, 0x1, 0x1f ;  /* 0x08201f0080117f89 */ /* 0x001e2200000e0000 */
[C---:B------:R-:W-:Y:S01]  /*9190*/  ISETP.GT.AND P0, PT, R93.reuse, 0x1e, PT ;  /* 0x0000001e5d00780c */ /* 0x040fe20003f04270 */
[----:B----4-:R-:W-:Y:S01]  /*91a0*/  FMUL.FTZ R16, R124, R227 ;  /* 0x000000e37c107220 */ /* 0x010fe20000410000 */
[----:B------:R-:W-:Y:S01]  /*91b0*/  ISETP.NE.AND P1, PT, R93, RZ, PT ;  /* 0x000000ff5d00720c */ /* 0x000fe20003f25270 */
[----:B------:R-:W4:Y:S01]  /*91c0*/  SHFL.DOWN PT, R23, R126, 0x1, 0x1f ;  /* 0x08201f007e177f89 */ /* 0x000f2200000e0000 */
[----:B------:R-:W-:Y:S01]  /*91d0*/  FADD.FTZ R145, R130, R145 ;  /* 0x0000009182917221 */ /* 0x000fe20000010000 */
[----:B------:R-:W-:Y:S01]  /*91e0*/  ISETP.NE.AND P2, PT, R99, RZ, PT ;  /* 0x000000ff6300720c */ /* 0x000fe20003f45270 */
[----:B------:R-:W-:Y:S01]  /*91f0*/  FMUL.FTZ R16, R16, R225 ;  /* 0x000000e110107220 */ /* 0x000fe20000410000 */
[----:B------:R-:W-:Y:S01]  /*9200*/  BSSY B0, `(.L_x_5202) ;  /* 0x0000071000007945 */ /* 0x000fe20003800000 */
[----:B------:R-:W-:-:S02]  /*9210*/  FADD.FTZ R157, R21, R157 ;  /* 0x0000009d159d7221 */ /* 0x000fc40000010000 */
[----:B------:R-:W-:Y:S02]  /*9220*/  FFMA.FTZ R130, R45, R227, R16 ;  /* 0x000000e32d827223 */ /* 0x000fe40000010010 */
[----:B------:R-:W-:Y:S02]  /*9230*/  FMUL.FTZ R16, R124, R219 ;  /* 0x000000db7c107220 */ /* 0x000fe40000410000 */
[----:B------:R-:W-:Y:S02]  /*9240*/  FADD.FTZ R161, R19, R161 ;  /* 0x000000a113a17221 */ /* 0x000fe40000010000 */
[----:B------:R-:W-:Y:S02]  /*9250*/  FMUL.FTZ R22, R16, R231 ;  /* 0x000000e710167220 */ /* 0x000fe40000410000 */
[----:B------:R-:W-:Y:S02]  /*9260*/  FMUL.FTZ R16, R124, R217 ;  /* 0x000000d97c107220 */ /* 0x000fe40000410000 */
[----:B------:R-:W-:-:S02]  /*9270*/  FADD.FTZ R163, R18, R163 ;  /* 0x000000a312a37221 */ /* 0x000fc40000010000 */
        /* <DEDUP_REMOVED lines=8> */
[----:B------:R-:W-:-:S02]  /*9300*/  FMUL.FTZ R19, R124, R195 ;  /* 0x000000c37c137220 */ /* 0x000fc40000410000 */
[----:B------:R-:W-:Y:S02]  /*9310*/  FFMA.FTZ R16, R49, R213, R16 ;  /* 0x000000d531107223 */ /* 0x000fe40000010010 */
[----:B------:R-:W-:Y:S02]  /*9320*/  FMUL.FTZ R154, R19, R154 ;  /* 0x0000009a139a7220 */ /* 0x000fe40000410000 */
[----:B------:R-:W-:Y:S02]  /*9330*/  FADD.FTZ R131, R16, R131 ;  /* 0x0000008310837221 */ /* 0x000fe40000010000 */
[C---:B------:R-:W-:Y:S02]  /*9340*/  FMUL.FTZ R16, R124.reuse, R191 ;  /* 0x000000bf7c107220 */ /* 0x040fe40000410000 */
[----:B------:R-:W-:Y:S02]  /*9350*/  FMUL.FTZ R19, R124, R197 ;  /* 0x000000c57c137220 */ /* 0x000fe40000410000 */
[----:B------:R-:W-:-:S02]  /*9360*/  FMUL.FTZ R16, R16, R207 ;  /* 0x000000cf10107220 */ /* 0x000fc40000410000 */
[----:B------:R-:W-:Y:S02]  /*9370*/  FMUL.FTZ R152, R19, R152 ;  /* 0x0000009813987220 */ /* 0x000fe40000410000 */
[----:B------:R-:W-:Y:S02]  /*9380*/  FFMA.FTZ R18, R48, R191, R16 ;  /* 0x000000bf30127223 */ /* 0x000fe40000010010 */
        /* <DEDUP_REMOVED lines=8> */
[----:B------:R-:W-:Y:S02]  /*9410*/  FMUL.FTZ R17, R17, R148 ;  /* 0x0000009411117220 */ /* 0x000fe40000410000 */
[----:B------:R-:W-:Y:S02]  /*9420*/  FMUL.FTZ R182, R23, R182 ;  /* 0x000000b617b67220 */ /* 0x000fe40000410000 */
[----:B--2---:R-:W-:Y:S02]  /*9430*/  FFMA.FTZ R144, R40, R223, R17 ;  /* 0x000000df28907223 */ /* 0x004fe40000010011 */
[----:B------:R-:W-:Y:S02]  /*9440*/  FMUL.FTZ R17, R124, R211 ;  /* 0x000000d37c117220 */ /* 0x000fe40000410000 */
[----:B------:R-:W-:Y:S02]  /*9450*/  FADD.FTZ R121, R18, R121 ;  /* 0x0000007912797221 */ /* 0x000fe40000010000 */
[----:B------:R-:W-:-:S02]  /*9460*/  FMUL.FTZ R146, R17, R146 ;  /* 0x0000009211927220 */ /* 0x000fc40000410000 */
[C---:B------:R-:W-:Y:S02]  /*9470*/  FMUL.FTZ R17, R124.reuse, R209 ;  /* 0x000000d17c117220 */ /* 0x040fe40000410000 */
[C---:B------:R-:W-:Y:S02]  /*9480*/  FMUL.FTZ R18, R124.reuse, R199 ;  /* 0x000000c77c127220 */ /* 0x040fe40000410000 */
[----:B------:R-:W-:Y:S02]  /*9490*/  FMUL.FTZ R194, R17, R194 ;  /* 0x000000c211c27220 */ /* 0x000fe40000410000 */
[----:B------:R-:W-:Y:S02]  /*94a0*/  FMUL.FTZ R17, R124, R205 ;  /* 0x000000cd7c117220 */ /* 0x000fe40000410000 */
[----:B0-----:R-:W-:Y:S02]  /*94b0*/  @!P0 FADD.FTZ R128, R128, R237 ;  /* 0x000000ed80808221 */ /* 0x001fe40000010000 */
[----:B------:R-:W-:-:S02]  /*94c0*/  FMUL.FTZ R166, R17, R166 ;  /* 0x000000a611a67220 */ /* 0x000fc40000410000 */
[----:B----4-:R-:W-:Y:S01]  /*94d0*/  @!P0 FADD.FTZ R126, R126, R239 ;  /* 0x000000ef7e7e8221 */ /* 0x010fe20000010000 */
        /* <DEDUP_REMOVED lines=15> */
[----:B------:R-:W-:Y:S02]  /*95d0*/  FFMA.FTZ R194, R51, R209, R194 ;  /* 0x000000d133c27223 */ /* 0x000fe400000100c2 */
[----:B--2---:R-:W-:Y:S01]  /*95e0*/  @!P0 FADD.FTZ R126, R126, R225 ;  /* 0x000000e17e7e8221 */ /* 0x004fe20000010000 */
[----:B------:R-:W0:Y:S01]  /*95f0*/  SHFL.DOWN PT, R21, R128, 0x10, 0x1f ;  /* 0x0a001f0080157f89 */ /* 0x000e2200000e0000 */
[----:B------:R-:W-:Y:S01]  /*9600*/  ISETP.GT.AND P0, PT, R93, 0xf, PT ;  /* 0x0000000f5d00780c */ /* 0x000fe20003f04270 */
[----:B------:R-:W-:Y:S02]  /*9610*/  FFMA.FTZ R166, R46, R205, R166 ;  /* 0x000000cd2ea67223 */ /* 0x000fe400000100a6 */
[----:B------:R-:W2:Y:S01]  /*9620*/  SHFL.DOWN PT, R23, R126, 0x10, 0x1f ;  /* 0x0a001f007e177f89 */ /* 0x000ea200000e0000 */
[----:B------:R-:W-:-:S02]  /*9630*/  FFMA.FTZ R132, R53, R203, R132 ;  /* 0x000000cb35847223 */ /* 0x000fc40000010084 */
        /* <DEDUP_REMOVED lines=10> */
[----:B------:R-:W-:Y:S02]  /*96e0*/  FADD.FTZ R151, R164, R151 ;  /* 0x00000097a4977221 */ /* 0x000fe40000010000 */
[----:B--2---:R-:W-:Y:S01]  /*96f0*/  @!P0 FADD.FTZ R126, R126, R23 ;  /* 0x000000177e7e8221 */ /* 0x004fe20000010000 */
[----:B------:R-:W-:Y:S01]  /*9700*/  MOV R16, R128 ;  /* 0x0000008000107202 */ /* 0x000fe20000000f00 */
[----:B------:R-:W-:-:S02]  /*9710*/  FADD.FTZ R137, R144, R137 ;  /* 0x0000008990897221 */ /* 0x000fc40000010000 */
        /* <DEDUP_REMOVED lines=26> */
[----:B------:R-:W2:Y:S01]  /*98c0*/  @P0 LDS R19, [R20+0x2348] ;  /* 0x0023480014130984 */ /* 0x000ea20000000800 */
[----:B0-----:R-:W-:Y:S02]  /*98d0*/  @P0 FADD.FTZ R17, R17, R18 ;  /* 0x0000001211110221 */ /* 0x001fe40000010000 */
[----:B--2---:R-:W-:-:S03]  /*98e0*/  @P0 FADD.FTZ R16, R16, R19 ;  /* 0x0000001310100221 */ /* 0x004fc60000010000 */
[----:B------:R0:W-:Y:S04]  /*98f0*/  STS [R20+0x2748], R17 ;  /* 0x0027481114007388 */ /* 0x0001e80000000800 */
[----:B------:R0:W-:Y:S02]  /*9900*/  STS [R20+0x2348], R16 ;  /* 0x0023481014007388 */ /* 0x0001e40000000800 */
.L_x_5203:
[----:B0-----:R-:W-:Y:S05]  /*9910*/  BSYNC B0 ;  /* 0x0000000000007941 */ /* 0x001fea0003800000 */
.L_x_5202:
[----:B------:R-:W-:Y:S01]  /*9920*/  IADD3 R109, R109, 0x1, RZ ;  /* 0x000000016d6d7810 */ /* 0x000fe20007ffe0ff */
[----:B------:R-:W-:-:S03]  /*9930*/  UIADD3 UR5, UP0, UR5, 0x1, URZ ;  /* 0x0000000105057890 */ /* 0x000fc6000ff1e03f */
[----:B------:R-:W-:Y:S01]  /*9940*/  ISETP.GE.AND P0, PT, R109, c[0x0][0x16c], PT ;  /* 0x00005b006d007a0c */ /* 0x000fe20003f06270 */
[----:B------:R-:W-:-:S12]  /*9950*/  UIADD3.X UR6, URZ, UR6, URZ, UP0, !UPT ;  /* 0x000000063f067290 */ /* 0x000fd800087fe43f */
[----:B------:R-:W-:Y:S01]  /*9960*/  @P0 CALL.REL.NOINC `(.L_x_5167) ;  /* 0x0000001000000944 */ /* 0x000fe20003c00000 */
[----:B------:R-:W-:Y:S05]  /*9970*/  BRA `(.L_x_5204) ;  /* 0xffffcdd000007947 */ /* 0x000fea000383ffff */
.L_x_5167:
[----:B------:R-:W-:Y:S01]  /*9980*/  BAR.SYNC.DEFER_BLOCKING 0x0 ;  /* 0x0000000000007b1d */ /* 0x000fe20000010000 */
[-C--:B------:R-:W-:Y:S01]  /*9990*/  ISETP.GE.AND P1, PT, R8, R107.reuse, PT ;  /* 0x0000006b0800720c */ /* 0x080fe20003f26270 */
[----:B------:R-:W-:Y:S01]  /*99a0*/  CS2R R6, SRZ ;  /* 0x0000000000067805 */ /* 0x000fe2000001ff00 */
[-C--:B------:R-:W-:Y:S02]  /*99b0*/  ISETP.GE.AND P2, PT, R90, R107.reuse, PT ;  /* 0x0000006b5a00720c */ /* 0x080fe40003f46270 */
[-C--:B------:R-:W-:Y:S02]  /*99c0*/  ISETP.GE.AND P3, PT, R89, R107.reuse, PT ;  /* 0x0000006b5900720c */ /* 0x080fe40003f66270 */
[-C--:B------:R-:W-:Y:S01]  /*99d0*/  ISETP.GE.AND P4, PT, R88, R107.reuse, PT ;  /* 0x0000006b5800720c */ /* 0x080fe20003f86270 */
[----:B------:R-:W-:Y:S01]  /*99e0*/  CS2R R16, SRZ ;  /* 0x0000000000107805 */ /* 0x000fe2000001ff00 */
[----:B------:R-:W-:Y:S02]  /*99f0*/  MOV R0, RZ ;  /* 0x000000ff00007202 */ /* 0x000fe40000000f00 */
[----:B------:R-:W-:-:S02]  /*9a00*/  ISETP.GE.AND P5, PT, R87, R107, PT ;  /* 0x0000006b5700720c */ /* 0x000fc40003fa6270 */
[-C--:B------:R-:W-:Y:S01]  /*9a10*/  ISETP.GE.AND P0, PT, R86, R107.reuse, PT ;  /* 0x0000006b5600720c */ /* 0x080fe20003f06270 */
[----:B------:R-:W-:Y:S01]  /*9a20*/  CS2R R18, SRZ ;  /* 0x0000000000127805 */ /* 0x000fe2000001ff00 */
[----:B------:R-:W-:Y:S01]  /*9a30*/  CS2R R20, SRZ ;  /* 0x0000000000147805 */ /* 0x000fe2000001ff00 */
[----:B------:R-:W2:Y:S01]  /*9a40*/  @!P1 LDG.E R106, [R4.64] ;  /* 0x0000000a046a9981 */ /* 0x000ea2000c1e1900 */
[----:B------:R-:W-:-:S03]  /*9a50*/  ISETP.GE.AND P1, PT, R85, R107, PT ;  /* 0x0000006b5500720c */ /* 0x000fc60003f26270 */
[----:B------:R-:W4:Y:S01]  /*9a60*/  @!P2 LDG.E R7, [R4.64+0x80] ;  /* 0x0000800a0407a981 */ /* 0x000f22000c1e1900 */
[----:B------:R-:W-:-:S03]  /*9a70*/  ISETP.GE.AND P2, PT, R84, R107, PT ;  /* 0x0000006b5400720c */ /* 0x000fc60003f46270 */
[----:B------:R-:W5:Y:S01]  /*9a80*/  @!P3 LDG.E R0, [R4.64+0x100] ;  /* 0x0001000a0400b981 */ /* 0x000f62000c1e1900 */
[----:B------:R-:W-:-:S03]  /*9a90*/  ISETP.GE.AND P3, PT, R83, R107, PT ;  /* 0x0000006b5300720c */ /* 0x000fc60003f66270 */
[----:B---3--:R-:W3:Y:S01]  /*9aa0*/  @!P4 LDG.E R17, [R4.64+0x180] ;  /* 0x0001800a0411c981 */ /* 0x008ee2000c1e1900 */
[-C--:B------:R-:W-:Y:S01]  /*9ab0*/  ISETP.GE.AND P4, PT, R82, R107.reuse, PT ;  /* 0x0000006b5200720c */ /* 0x080fe20003f86270 */
[----:B------:R-:W-:Y:S02]  /*9ac0*/  CS2R R22, SRZ ;  /* 0x0000000000167805 */ /* 0x000fe4000001ff00 */
        /* <DEDUP_REMOVED lines=12> */
[----:B------:R-:W-:Y:S01]  /*9b90*/  CS2R R24, SRZ ;  /* 0x0000000000187805 */ /* 0x000fe2000001ff00 */
[----:B------:R-:W-:Y:S01]  /*9ba0*/  MOV R27, RZ ;  /* 0x000000ff001b7202 */ /* 0x000fe20000000f00 */
[----:B------:R-:W3:Y:S01]  /*9bb0*/  @!P5 LDG.E R20, [R4.64+0x500] ;  /* 0x0005000a0414d981 */ /* 0x000ee2000c1e1900 */
[----:B------:R-:W-:-:S03]  /*9bc0*/  MOV R29, RZ ;  /* 0x000000ff001d7202 */ /* 0x000fc60000000f00 */
[----:B------:R-:W3:Y:S04]  /*9bd0*/  @!P0 LDG.E R25, [R4.64+0x580] ;  /* 0x0005800a04198981 */ /* 0x000ee8000c1e1900 */
[----:B------:R-:W3:Y:S04]  /*9be0*/  @!P1 LDG.E R22, [R4.64+0x600] ;  /* 0x0006000a04169981 */ /* 0x000ee8000c1e1900 */
[----:B------:R-:W3:Y:S04]  /*9bf0*/  @!P2 LDG.E R27, [R4.64+0x680] ;  /* 0x0006800a041ba981 */ /* 0x000ee8000c1e1900 */
[----:B------:R-:W3:Y:S04]  /*9c00*/  @!P3 LDG.E R24, [R4.64+0x700] ;  /* 0x0007000a0418b981 */ /* 0x000ee8000c1e1900 */
[----:B------:R-:W3:Y:S01]  /*9c10*/  @!P4 LDG.E R29, [R4.64+0x780] ;  /* 0x0007800a041dc981 */ /* 0x000ee2000c1e1900 */
[----:B------:R-:W-:-:S03]  /*9c20*/  ISETP.NE.AND P6, PT, R99, RZ, PT ;  /* 0x000000ff6300720c */ /* 0x000fc60003fc5270 */
[----:B--2---:R-:W-:Y:S04]  /*9c30*/  STS [R75.X4], R106 ;  /* 0x0000006a4b007388 */ /* 0x004fe80000004800 */
[----:B----4-:R-:W-:Y:S04]  /*9c40*/  STS [R74.X4+0x80], R7 ;  /* 0x000080074a007388 */ /* 0x010fe80000004800 */
        /* <DEDUP_REMOVED lines=21> */
[----:B--2---:R-:W-:-:S03]  /*9da0*/  FADD.FTZ R18, R4, UR4 ;  /* 0x0000000404127e21 */ /* 0x004fc60008010000 */
[----:B------:R-:W0:Y:S01]  /*9db0*/  LDS R4, [R54.X4+0x18] ;  /* 0x0000180036047984 */ /* 0x000e220000004800 */
[----:B------:R-:W-:Y:S01]  /*9dc0*/  FSETP.GTU.FTZ.AND P1, PT, R7, 20, PT ;  /* 0x41a000000700780b */ /* 0x000fe20003f3c000 */
[----:B---3--:R-:W-:Y:S01]  /*9dd0*/  FADD.FTZ R6, R6, UR4 ;  /* 0x0000000406067e21 */ /* 0x008fe20008010000 */
[----:B------:R-:W-:Y:S01]  /*9de0*/  FSETP.GTU.FTZ.AND P3, PT, R18, 20, PT ;  /* 0x41a000001200780b */ /* 0x000fe20003f7c000 */
[----:B----4-:R-:W-:-:S03]  /*9df0*/  FADD.FTZ R19, R5, UR4 ;  /* 0x0000000405137e21 */ /* 0x010fc60008010000 */
[----:B------:R-:W-:Y:S01]  /*9e00*/  FSETP.GTU.FTZ.AND P0, PT, R6, 20, PT ;  /* 0x41a000000600780b */ /* 0x000fe20003f1c000 */
[----:B------:R-:W2:Y:S06]  /*9e10*/  LDS R5, [R54.X4+0x1c] ;  /* 0x00001c0036057984 */ /* 0x000eac0000004800 */
[----:B------:R-:W-:-:S04]  /*9e20*/  @!P1 FMUL.FTZ R7, R7, -1.4426950216293334961 ;  /* 0xbfb8aa3b07079820 */ /* 0x000fc80000410000 */
[----:B------:R3:W4:Y:S01]  /*9e30*/  @!P1 MUFU.EX2 R16, R7 ;  /* 0x0000000700109308 */ /* 0x0007220000000800 */
[----:B------:R-:W-:Y:S02]  /*9e40*/  @!P3 FMUL.FTZ R18, R18, -1.4426950216293334961 ;  /* 0xbfb8aa3b1212b820 */ /* 0x000fe40000410000 */
[----:B------:R-:W-:Y:S02]  /*9e50*/  @!P0 FMUL.FTZ R20, R6, -1.4426950216293334961 ;  /* 0xbfb8aa3b06148820 */ /* 0x000fe40000410000 */
[----:B------:R-:W5:Y:S01]  /*9e60*/  LDS R6, [R54.X4+0x20] ;  /* 0x0000200036067984 */ /* 0x000f620000004800 */
[----:B------:R-:W-:Y:S02]  /*9e70*/  FSETP.GTU.FTZ.AND P2, PT, R19, 20, PT ;  /* 0x41a000001300780b */ /* 0x000fe40003f5c000 */
[----:B------:R-:W1:Y:S01]  /*9e80*/  @!P3 MUFU.EX2 R18, R18 ;  /* 0x000000120012b308 */ /* 0x000e620000000800 */
[----:B---3--:R-:W-:Y:S01]  /*9e90*/  LDS R7, [R54.X4+0x24] ;  /* 0x0000240036077984 */ /* 0x008fe20000004800 */
[----:B----4-:R-:W-:-:S03]  /*9ea0*/  @!P1 FADD.FTZ R17, R16, 1 ;  /* 0x3f80000010119421 */ /* 0x010fc60000010000 */
[----:B------:R-:W3:Y:S03]  /*9eb0*/  LDS R16, [R54.X4+0x28] ;  /* 0x0000280036107984 */ /* 0x000ee60000004800 */
[----:B------:R-:W4:Y:S01]  /*9ec0*/  @!P0 MUFU.EX2 R20, R20 ;  /* 0x0000001400148308 */ /* 0x000f220000000800 */
[----:B0-----:R-:W-:-:S05]  /*9ed0*/  FADD.FTZ R21, R4, UR4 ;  /* 0x0000000404157e21 */ /* 0x001fca0008010000 */
[----:B------:R-:W-:Y:S02]  /*9ee0*/  FSETP.GTU.FTZ.AND P4, PT, R21, 20, PT ;  /* 0x41a000001500780b */ /* 0x000fe40003f9c000 */
[----:B------:R2:W0:Y:S01]  /*9ef0*/  @!P1 MUFU.RCP R22, R17 ;  /* 0x0000001100169308 */ /* 0x0004220000001000 */
[----:B------:R-:W-:Y:S02]  /*9f00*/  @!P2 FMUL.FTZ R19, R19, -1.4426950216293334961 ;  /* 0xbfb8aa3b1313a820 */ /* 0x000fe40000410000 */
[----:B------:R-:W-:Y:S02]  /*9f10*/  FADD.FTZ R0, R0, UR4 ;  /* 0x0000000400007e21 */ /* 0x000fe40008010000 */
[----:B-1----:R-:W-:-:S03]  /*9f20*/  @!P3 FADD.FTZ R18, R18, 1 ;  /* 0x3f8000001212b421 */ /* 0x002fc60000010000 */
[----:B------:R-:W1:Y:S01]  /*9f30*/  @!P2 MUFU.EX2 R19, R19 ;  /* 0x000000130013a308 */ /* 0x000e620000000800 */
[----:B------:R-:W-:Y:S01]  /*9f40*/  FSETP.GTU.FTZ.AND P5, PT, R0, 20, PT ;  /* 0x41a000000000780b */ /* 0x000fe20003fbc000 */
[----:B--2---:R-:W-:Y:S02]  /*9f50*/  FADD.FTZ R17, R5, UR4 ;  /* 0x0000000405117e21 */ /* 0x004fe40008010000 */
[----:B------:R-:W-:Y:S02]  /*9f60*/  @!P4 FMUL.FTZ R5, R21, -1.4426950216293334961 ;  /* 0xbfb8aa3b1505c820 */ /* 0x000fe40000410000 */
[----:B----4-:R-:W-:Y:S02]  /*9f70*/  @!P0 FADD.FTZ R20, R20, 1 ;  /* 0x3f80000014148421 */ /* 0x010fe40000010000 */
[----:B------:R-:W2:Y:S01]  /*9f80*/  @!P3 MUFU.RCP R18, R18 ;  /* 0x000000120012b308 */ /* 0x000ea20000001000 */
[----:B0-----:R-:W-:Y:S01]  /*9f90*/  @!P1 FMUL.FTZ R113, R113, R22 ;  /* 0x0000001671719220 */ /* 0x001fe20000410000 */
[----:B------:R-:W-:-:S06]  /*9fa0*/  FSETP.GTU.FTZ.AND P1, PT, R17, 20, PT ;  /* 0x41a000001100780b */ /* 0x000fcc0003f3c000 */
[----:B------:R-:W0:Y:S01]  /*9fb0*/  @!P4 MUFU.EX2 R5, R5 ;  /* 0x000000050005c308 */ /* 0x000e220000000800 */
[----:B------:R-:W-:-:S07]  /*9fc0*/  @!P5 FMUL.FTZ R0, R0, -1.4426950216293334961 ;  /* 0xbfb8aa3b0000d820 */ /* 0x000fce0000410000 */
[----:B------:R-:W4:Y:S01]  /*9fd0*/  @!P0 MUFU.RCP R20, R20 ;  /* 0x0000001400148308 */ /* 0x000f220000001000 */
[----:B-----5:R-:W-:Y:S02]  /*9fe0*/  FADD.FTZ R22, R6, UR4 ;  /* 0x0000000406167e21 */ /* 0x020fe40008010000 */
[----:B-1----:R-:W-:Y:S02]  /*9ff0*/  @!P2 FADD.FTZ R19, R19, 1 ;  /* 0x3f8000001313a421 */ /* 0x002fe40000010000 */
[----:B--2---:R-:W-:Y:S01]  /*a000*/  @!P3 FMUL.FTZ R115, R115, R18 ;  /* 0x000000127373b220 */ /* 0x004fe20000410000 */
[----:B------:R-:W-:Y:S02]  /*a010*/  FSETP.GTU.FTZ.AND P3, PT, R22, 20, PT ;  /* 0x41a000001600780b */ /* 0x000fe40003f7c000 */
[----:B------:R1:W-:Y:S01]  /*a020*/  @!P5 MUFU.EX2 R4, R0 ;  /* 0x000000000004d308 */ /* 0x0003e20000000800 */
[----:B---3--:R-:W-:Y:S02]  /*a030*/  FADD.FTZ R16, R16, UR4 ;  /* 0x0000000410107e21 */ /* 0x008fe40008010000 */
[----:B------:R-:W-:-:S02]  /*a040*/  @!P1 FMUL.FTZ R6, R17, -1.4426950216293334961 ;  /* 0xbfb8aa3b11069820 */ /* 0x000fc40000410000 */
[----:B0-----:R-:W-:Y:S02]  /*a050*/  @!P4 FADD.FTZ R17, R5, 1 ;  /* 0x3f8000000511c421 */ /* 0x001fe40000010000 */
[----:B------:R-:W-:Y:S01]  /*a060*/  LDS R5, [R54.X4+0x34] ;  /* 0x0000340036057984 */ /* 0x000fe20000004800 */
[----:B------:R0:W2:Y:S03]  /*a070*/  @!P2 MUFU.RCP R24, R19 ;  /* 0x000000130018a308 */ /* 0x0000a60000001000 */
[----:B-1----:R-:W1:Y:S01]  /*a080*/  LDS R0, [R54.X4+0x2c] ;  /* 0x00002c0036007984 */ /* 0x002e620000004800 */
[----:B----4-:R-:W-:Y:S01]  /*a090*/  @!P0 FMUL.FTZ R119, R119, R20 ;  /* 0x0000001477778220 */ /* 0x010fe20000410000 */
[----:B------:R-:W-:-:S03]  /*a0a0*/  FSETP.GTU.FTZ.AND P0, PT, R16, 20, PT ;  /* 0x41a000001000780b */ /* 0x000fc60003f1c000 */
[----:B------:R-:W3:Y:S01]  /*a0b0*/  @!P1 MUFU.EX2 R6, R6 ;  /* 0x0000000600069308 */ /* 0x000ee20000000800 */
[----:B0-----:R-:W-:Y:S02]  /*a0c0*/  FADD.FTZ R19, R7, UR4 ;  /* 0x0000000407137e21 */ /* 0x001fe40008010000 */
[----:B------:R-:W-:Y:S02]  /*a0d0*/  @!P3 FMUL.FTZ R7, R22, -1.4426950216293334961 ;  /* 0xbfb8aa3b1607b820 */ /* 0x000fe40000410000 */
[----:B--2---:R-:W-:Y:S01]  /*a0e0*/  @!P2 FMUL.FTZ R117, R117, R24 ;  /* 0x000000187575a220 */ /* 0x004fe20000410000 */
[----:B------:R-:W-:-:S04]  /*a0f0*/  FSETP.GTU.FTZ.AND P2, PT, R19, 20, PT ;  /* 0x41a000001300780b */ /* 0x000fc80003f5c000 */
[----:B------:R-:W-:Y:S01]  /*a100*/  @!P0 FMUL.FTZ R21, R16, -1.4426950216293334961 ;  /* 0xbfb8aa3b10158820 */ /* 0x000fe20000410000 */
[----:B------:R-:W0:Y:S01]  /*a110*/  @!P3 MUFU.EX2 R7, R7 ;  /* 0x000000070007b308 */ /* 0x000e220000000800 */
[----:B------:R-:W-:Y:S02]  /*a120*/  @!P5 FADD.FTZ R16, R4, 1 ;  /* 0x3f8000000410d421 */ /* 0x000fe40000010000 */
[----:B------:R-:W2:Y:S01]  /*a130*/  LDS R4, [R54.X4+0x30] ;  /* 0x0000300036047984 */ /* 0x000ea20000004800 */
[----:B---3--:R-:W-:-:S03]  /*a140*/  @!P1 FADD.FTZ R18, R6, 1 ;  /* 0x3f80000006129421 */ /* 0x008fc60000010000 */
[----:B------:R-:W3:Y:S01]  /*a150*/  LDS R6, [R54.X4+0x38] ;  /* 0x0000380036067984 */ /* 0x000ee20000004800 */
[----:B------:R4:W5:Y:S01]  /*a160*/  @!P5 MUFU.RCP R22, R16 ;  /* 0x000000100016d308 */ /* 0x0009620000001000 */
[----:B------:R-:W-:-:S07]  /*a170*/  @!P2 FMUL.FTZ R19, R19, -1.4426950216293334961 ;  /* 0xbfb8aa3b1313a820 */ /* 0x000fce0000410000 */
[----:B------:R-:W0:Y:S01]  /*a180*/  @!P1 MUFU.RCP R18, R18 ;  /* 0x0000001200129308 */ /* 0x000e220000001000 */
[----:B----4-:R-:W4:Y:S07]  /*a190*/  LDS R16, [R54.X4] ;  /* 0x0000000036107984 */ /* 0x010f2e0000004800 */
[----:B------:R0:W-:Y:S01]  /*a1a0*/  @!P2 MUFU.EX2 R20, R19 ;  /* 0x000000130014a308 */ /* 0x0001e20000000800 */
[----:B-1----:R-:W-:Y:S02]  /*a1b0*/  FADD.FTZ R0, R0, UR4 ;  /* 0x0000000400007e21 */ /* 0x002fe40008010000 */
[----:B0-----:R-:W-:-:S02]  /*a1c0*/  @!P3 FADD.FTZ R19, R7, 1 ;  /* 0x3f8000000713b421 */ /* 0x001fc40000010000 */
[----:B------:R-:W0:Y:S04]  /*a1d0*/  LDS R7, [R54.X4+0x3c] ;  /* 0x00003c0036077984 */ /* 0x000e280000004800 */
[----:B------:R-:W-:Y:S01]  /*a1e0*/  BAR.SYNC.DEFER_BLOCKING 0x0 ;  /* 0x0000000000007b1d */ /* 0x000fe20000010000 */
[----:B-----5:R-:W-:Y:S01]  /*a1f0*/  @!P5 FMUL.FTZ R121, R121, R22 ;  /* 0x000000167979d220 */ /* 0x020fe20000410000 */
[----:B------:R-:W-:-:S04]  /*a200*/  FSETP.GTU.FTZ.AND P5, PT, R0, 20, PT ;  /* 0x41a000000000780b */ /* 0x000fc80003fbc000 */
[----:B------:R-:W1:Y:S01]  /*a210*/  @!P0 MUFU.EX2 R21, R21 ;  /* 0x0000001500158308 */ /* 0x000e620000000800 */
[----:B------:R-:W-:-:S07]  /*a220*/  @!P1 FMUL.FTZ R125, R125, R18 ;  /* 0x000000127d7d9220 */ /* 0x000fce0000410000 */
[----:B------:R5:W-:Y:S02]  /*a230*/  @!P3 MUFU.RCP R26, R19 ;  /* 0x00000013001ab308 */ /* 0x000be40000001000 */
[----:B-----5:R-:W-:-:S06]  /*a240*/  FADD.FTZ R19, R5, UR4 ;  /* 0x0000000405137e21 */ /* 0x020fcc0008010000 */
[----:B------:R2:W5:Y:S01]  /*a250*/  @!P4 MUFU.RCP R24, R17 ;  /* 0x000000110018c308 */ /* 0x0005620000001000 */
[----:B------:R-:W-:Y:S01]  /*a260*/  FSETP.GTU.FTZ.AND P1, PT, R19, 20, PT ;  /* 0x41a000001300780b */ /* 0x000fe20003f3c000 */
[----:B-1----:R-:W-:Y:S02]  /*a270*/  @!P0 FADD.FTZ R21, R21, 1 ;  /* 0x3f80000015158421 */ /* 0x002fe40000010000 */
[----:B------:R-:W-:Y:S01]  /*a280*/  @!P5 FMUL.FTZ R0, R0, -1.4426950216293334961 ;  /* 0xbfb8aa3b0000d820 */ /* 0x000fe20000410000 */
[----:B------:R-:W-:Y:S01]  /*a290*/  STS [R54.X4], R173 ;  /* 0x000000ad36007388 */ /* 0x000fe20000004800 */
[----:B--2---:R-:W-:Y:S02]  /*a2a0*/  FADD.FTZ R17, R4, UR4 ;  /* 0x0000000404117e21 */ /* 0x004fe40008010000 */
[----:B------:R-:W1:Y:S01]  /*a2b0*/  @!P0 MUFU.RCP R22, R21 ;  /* 0x0000001500168308 */ /* 0x000e620000001000 */
[----:B------:R-:W-:Y:S04]  /*a2c0*/  STS [R54.X4+0x4], R171 ;  /* 0x000004ab36007388 */ /* 0x000fe80000004800 */
[----:B------:R-:W-:Y:S03]  /*a2d0*/  STS [R54.X4+0x8], R169 ;  /* 0x000008a936007388 */ /* 0x000fe60000004800 */
[----:B------:R2:W-:Y:S01]  /*a2e0*/  @!P5 MUFU.EX2 R4, R0 ;  /* 0x000000000004d308 */ /* 0x0005e20000000800 */
[----:B------:R-:W-:Y:S04]  /*a2f0*/  STS [R54.X4+0xc], R167 ;  /* 0x00000ca736007388 */ /* 0x000fe80000004800 */
[----:B------:R-:W-:Y:S01]  /*a300*/  STS [R54.X4+0x10], R165 ;  /* 0x000010a536007388 */ /* 0x000fe20000004800 */
[----:B--2---:R-:W-:-:S03]  /*a310*/  @!P1 FMUL.FTZ R0, R19, -1.4426950216293334961 ;  /* 0xbfb8aa3b13009820 */ /* 0x004fc60000410000 */
        /* <DEDUP_REMOVED lines=12> */
[----:B------:R-:W-:Y:S01]  /*a3e0*/  LDS R19, [R75.X4] ;  /* 0x000000004b137984 */ /* 0x000fe20000004800 */
[----:B------:R-:W-:-:S03]  /*a3f0*/  @!P2 FADD.FTZ R20, R20, 1 ;  /* 0x3f8000001414a421 */ /* 0x000fc60000010000 */
        /* <DEDUP_REMOVED lines=16> */
[----:B-----5:R-:W-:-:S03]  /*a500*/  @!P4 FMUL.FTZ R123, R123, R24 ;  /* 0x000000187b7bc220 */ /* 0x020fc60000410000 */
[----:B------:R-:W-:Y:S01]  /*a510*/  BAR.SYNC.DEFER_BLOCKING 0x0 ;  /* 0x0000000000007b1d */ /* 0x000fe20000010000 */
[----:B---3--:R-:W-:Y:S01]  /*a520*/  FADD.FTZ R6, R6, UR4 ;  /* 0x0000000406067e21 */ /* 0x008fe20008010000 */
[----:B------:R-:W-:Y:S01]  /*a530*/  FSETP.GTU.FTZ.AND P4, PT, R17, 20, PT ;  /* 0x41a000001100780b */ /* 0x000fe20003f9c000 */
[----:B------:R-:W-:-:S03]  /*a540*/  @!P3 FMUL.FTZ R127, R127, R26 ;  /* 0x0000001a7f7fb220 */ /* 0x000fc60000410000 */
[----:B------:R-:W2:Y:S01]  /*a550*/  @!P2 MUFU.RCP R20, R20 ;  /* 0x000000140014a308 */ /* 0x000ea20000001000 */
[----:B------:R-:W-:Y:S01]  /*a560*/  FSETP.GTU.FTZ.AND P3, PT, R6, 20, PT ;  /* 0x41a000000600780b */ /* 0x000fe20003f7c000 */
[----:B----4-:R-:W-:Y:S02]  /*a570*/  FADD.FTZ R18, R16, UR4 ;  /* 0x0000000410127e21 */ /* 0x010fe40008010000 */
[----:B-1----:R-:W-:-:S05]  /*a580*/  @!P0 FMUL.FTZ R131, R131, R22 ;  /* 0x0000001683838220 */ /* 0x002fca0000410000 */
[----:B------:R-:W-:Y:S02]  /*a590*/  @!P4 FMUL.FTZ R5, R17, -1.4426950216293334961 ;  /* 0xbfb8aa3b1105c820 */ /* 0x000fe40000410000 */
[----:B0-----:R-:W-:Y:S01]  /*a5a0*/  FADD.FTZ R17, R7, UR4 ;  /* 0x0000000407117e21 */ /* 0x001fe20008010000 */
[----:B------:R-:W-:Y:S02]  /*a5b0*/  FSETP.GTU.FTZ.AND P0, PT, R18, 20, PT ;  /* 0x41a000001200780b */ /* 0x000fe40003f1c000 */
[----:B------:R-:W-:Y:S02]  /*a5c0*/  @!P3 FMUL.FTZ R6, R6, -1.4426950216293334961 ;  /* 0xbfb8aa3b0606b820 */ /* 0x000fe40000410000 */
[----:B--2---:R-:W-:Y:S01]  /*a5d0*/  @!P2 FMUL.FTZ R129, R129, R20 ;  /* 0x000000148181a220 */ /* 0x004fe20000410000 */
[C---:B------:R-:W-:Y:S01]  /*a5e0*/  FSETP.GTU.FTZ.AND P2, PT, R17.reuse, 20, PT ;  /* 0x41a000001100780b */ /* 0x040fe20003f5c000 */
[----:B------:R-:W0:Y:S01]  /*a5f0*/  LDS R55, [0x840] ;  /* 0x00084000ff377984 */ /* 0x000e220000000800 */
[----:B------:R-:W1:Y:S08]  /*a600*/  @!P3 MUFU.EX2 R16, R6 ;  /* 0x000000060010b308 */ /* 0x000e700000000800 */
[----:B------:R-:W2:Y:S03]  /*a610*/  @!P4 MUFU.EX2 R5, R5 ;  /* 0x000000050005c308 */ /* 0x000ea60000000800 */
[----:B------:R-:W-:-:S05]  /*a620*/  @!P2 FMUL.FTZ R17, R17, -1.4426950216293334961 ;  /* 0xbfb8aa3b1111a820 */ /* 0x000fca0000410000 */
[----:B------:R3:W4:Y:S01]  /*a630*/  @!P1 MUFU.EX2 R7, R0 ;  /* 0x0000000000079308 */ /* 0x0007220000000800 */
[----:B-1----:R-:W-:Y:S02]  /*a640*/  @!P3 FADD.FTZ R16, R16, 1 ;  /* 0x3f8000001010b421 */ /* 0x002fe40000010000 */
[----:B---3--:R-:W-:-:S05]  /*a650*/  @!P0 FMUL.FTZ R0, R18, -1.4426950216293334961 ;  /* 0xbfb8aa3b12008820 */ /* 0x008fca0000410000 */
[----:B------:R-:W-:Y:S01]  /*a660*/  @!P2 MUFU.EX2 R17, R17 ;  /* 0x000000110011a308 */ /* 0x000fe20000000800 */
[----:B--2---:R-:W-:-:S07]  /*a670*/  @!P4 FADD.FTZ R6, R5, 1 ;  /* 0x3f8000000506c421 */ /* 0x004fce0000010000 */
[----:B------:R-:W1:Y:S01]  /*a680*/  @!P0 MUFU.EX2 R0, R0 ;  /* 0x0000000000008308 */ /* 0x000e620000000800 */
[----:B------:R-:W-:Y:S02]  /*a690*/  @!P5 FADD.FTZ R4, R4, 1 ;  /* 0x3f8000000404d421 */ /* 0x000fe40000010000 */
[----:B------:R-:W-:-:S05]  /*a6a0*/  IMAD R22, R98, c[0x0][0x2d8], RZ ;  /* 0x0000b60062167a24 */ /* 0x000fca00078e02ff */
[----:B------:R-:W2:Y:S01]  /*a6b0*/  @!P3 MUFU.RCP R16, R16 ;  /* 0x000000100010b308 */ /* 0x000ea20000001000 */
[----:B------:R-:W-:Y:S02]  /*a6c0*/  IMAD R57, R103, c[0x0][0x2dc], R22 ;  /* 0x0000b70067397a24 */ /* 0x000fe400078e0216 */
[----:B----4-:R-:W-:-:S05]  /*a6d0*/  @!P1 FADD.FTZ R7, R7, 1 ;  /* 0x3f80000007079421 */ /* 0x010fca0000010000 */
[----:B------:R-:W3:Y:S01]  /*a6e0*/  @!P4 MUFU.RCP R6, R6 ;  /* 0x000000060006c308 */ /* 0x000ee20000001000 */
[----:B-1----:R-:W-:Y:S02]  /*a6f0*/  @!P0 FADD.FTZ R0, R0, 1 ;  /* 0x3f80000000008421 */ /* 0x002fe40000010000 */
[----:B------:R-:W-:-:S05]  /*a700*/  @!P2 FADD.FTZ R17, R17, 1 ;  /* 0x3f8000001111a421 */ /* 0x000fca0000010000 */
[----:B------:R1:W4:Y:S01]  /*a710*/  @!P5 MUFU.RCP R18, R4 ;  /* 0x000000040012d308 */ /* 0x0003220000001000 */
[----:B--2---:R-:W-:Y:S02]  /*a720*/  @!P3 FMUL.FTZ R139, R139, R16 ;  /* 0x000000108b8bb220 */ /* 0x004fe40000410000 */
[----:B-1----:R-:W-:-:S05]  /*a730*/  IMAD.WIDE.U32 R4, R103, c[0x0][0x2d8], RZ ;  /* 0x0000b60067047a25 */ /* 0x002fca00078e00ff */
[----:B------:R1:W2:Y:S01]  /*a740*/  @!P1 MUFU.RCP R20, R7 ;  /* 0x0000000700149308 */ /* 0x0002a20000001000 */
[----:B0-----:R-:W-:Y:S02]  /*a750*/  ISETP.GE.AND P3, PT, R8, R55, PT ;  /* 0x000000370800720c */ /* 0x001fe40003f66270 */
[----:B------:R-:W-:-:S05]  /*a760*/  IADD3 R5, R5, R57, RZ ;  /* 0x0000003905057210 */ /* 0x000fca0007ffe0ff */
[----:B------:R-:W0:Y:S01]  /*a770*/  @!P2 MUFU.RCP R22, R17 ;  /* 0x000000110016a308 */ /* 0x000e220000001000 */
[----:B------:R-:W-:Y:S02]  /*a780*/  IMAD R24, R102, c[0x0][0x2e0], RZ ;  /* 0x0000b80066187a24 */ /* 0x000fe400078e02ff */
[----:B------:R-:W-:-:S05]  /*a790*/  IMAD.WIDE.U32 R4, R105, c[0x0][0x2e0], R4 ;  /* 0x0000b80069047a25 */ /* 0x000fca00078e0004 */
[----:B------:R-:W5:Y:S01]  /*a7a0*/  @!P0 MUFU.RCP R0, R0 ;  /* 0x0000000000008308 */ /* 0x000f620000001000 */
[----:B---3--:R-:W-:Y:S01]  /*a7b0*/  @!P4 FMUL.FTZ R135, R135, R6 ;  /* 0x000000068787c220 */ /* 0x008fe20000410000 */
[C---:B-1----:R-:W-:Y:S01]  /*a7c0*/  LEA R7, P4, R8.reuse, c[0x0][0x330], 0x2 ;  /* 0x0000cc0008077a11 */ /* 0x042fe200078810ff */
[----:B----4-:R-:W-:Y:S01]  /*a7d0*/  @!P5 FMUL.FTZ R133, R133, R18 ;  /* 0x000000128585d220 */ /* 0x010fe20000410000 */
[----:B------:R-:W-:Y:S01]  /*a7e0*/  IADD3 R4, P5, R41, R4, RZ ;  /* 0x0000000429047210 */ /* 0x000fe20007fbe0ff */
[----:B------:R-:W-:Y:S01]  /*a7f0*/  IMAD R24, R105, c[0x0][0x2e4], R24 ;  /* 0x0000b90069187a24 */ /* 0x000fe200078e0218 */
[----:B------:R-:W-:Y:S01]  /*a800*/  LEA.HI.X R6, R8, c[0x0][0x334], R9, 0x2, P4 ;  /* 0x0000cd0008067a11 */ /* 0x000fe200020f1409 */
[----:B------:R-:W-:Y:S01]  /*a810*/  BSSY B0, `(.L_x_5205) ;  /* 0x0000016000007945 */ /* 0x000fe20003800000 */
[----:B------:R-:W-:Y:S02]  /*a820*/  LEA R16, P4, R4, R7, 0x2 ;  /* 0x0000000704107211 */ /* 0x000fe400078810ff */
[----:B------:R-:W-:Y:S01]  /*a830*/  IADD3.X R5, R39, R24, R5, P5, !PT ;  /* 0x0000001827057210 */ /* 0x000fe20002ffe405 */
[----:B--2---:R-:W-:Y:S01]  /*a840*/  @!P1 FMUL.FTZ R137, R137, R20 ;  /* 0x0000001489899220 */ /* 0x004fe20000410000 */
[-C--:B------:R-:W-:Y:S01]  /*a850*/  ISETP.GE.AND P1, PT, R89, R55.reuse, PT ;  /* 0x000000375900720c */ /* 0x080fe20003f26270 */
[----:B0-----:R-:W-:Y:S01]  /*a860*/  @!P2 FMUL.FTZ R141, R141, R22 ;  /* 0x000000168d8da220 */ /* 0x001fe20000410000 */
[----:B------:R-:W-:-:S02]  /*a870*/  ISETP.GE.AND P2, PT, R88, R55, PT ;  /* 0x000000375800720c */ /* 0x000fc40003f46270 */
[----:B------:R-:W-:Y:S01]  /*a880*/  ISETP.GE.AND P5, PT, R87, R55, PT ;  /* 0x000000375700720c */ /* 0x000fe20003fa6270 */
[----:B-----5:R-:W-:Y:S01]  /*a890*/  @!P0 FMUL.FTZ R111, R111, R0 ;  /* 0x000000006f6f8220 */ /* 0x020fe20000410000 */
[----:B------:R-:W-:Y:S01]  /*a8a0*/  LEA.HI.X R17, R4, R6, R5, 0x2, P4 ;  /* 0x0000000604117211 */ /* 0x000fe200020f1405 */
        /* <DEDUP_REMOVED lines=12> */
.L_x_5206:
[----:B------:R-:W-:Y:S05]  /*a970*/  BSYNC B0 ;  /* 0x0000000000007941 */ /* 0x000fea0003800000 */
.L_x_5205:
        /* <DEDUP_REMOVED lines=23> */
[----:B------:R1:W-:Y:S01]  /*aaf0*/  @!P1 STG.E [R16.64+-0x400], R35 ;  /* 0xfffc002310009986 */ /* 0x0003e2000c10190a */
        /* <DEDUP_REMOVED lines=9> */
[----:B------:R-:W-:-:S03]  /*ab90*/  IMAD.WIDE.U32 R4, R103, c[0x0][0x2f8], RZ ;  /* 0x0000be0067047a25 */ /* 0x000fc600078e00ff */
[----:B------:R-:W-:Y:S01]  /*aba0*/  @!P1 STG.E [R16.64+-0x200], R47 ;  /* 0xfffe002f10009986 */ /* 0x000fe2000c10190a */
[----:B------:R-:W-:Y:S02]  /*abb0*/  FADD.FTZ R94, R94, R129 ;  /* 0x000000815e5e7221 */ /* 0x000fe40000010000 */
[----:B0-----:R-:W-:Y:S01]  /*abc0*/  IMAD R7, R103, c[0x0][0x2fc], R0 ;  /* 0x0000bf0067077a24 */ /* 0x001fe200078e0200 */
[----:B------:R-:W-:Y:S01]  /*abd0*/  @!P0 STG.E [R16.64+-0x180], R49 ;  /* 0xfffe803110008986 */ /* 0x000fe2000c10190a */
[----:B------:R-:W-:-:S03]  /*abe0*/  FADD.FTZ R94, R94, R131 ;  /* 0x000000835e5e7221 */ /* 0x000fc60000010000 */
[----:B------:R-:W-:Y:S01]  /*abf0*/  @!P4 STG.E [R16.64+-0x100], R51 ;  /* 0xffff00331000c986 */ /* 0x000fe2000c10190a */
[----:B------:R-:W-:Y:S01]  /*ac00*/  FADD.FTZ R94, R94, R133 ;  /* 0x000000855e5e7221 */ /* 0x000fe20000010000 */
[----:B-1----:R-:W-:Y:S02]  /*ac10*/  IADD3 R35, R5, R7, RZ ;  /* 0x0000000705237210 */ /* 0x002fe40007ffe0ff */
[----:B------:R-:W-:Y:S01]  /*ac20*/  @!P3 STG.E [R16.64+-0x780], R21 ;  /* 0xfff880151000b986 */ /* 0x000fe2000c10190a */
[----:B------:R-:W-:-:S03]  /*ac30*/  FADD.FTZ R94, R94, R135 ;  /* 0x000000875e5e7221 */ /* 0x000fc60000010000 */
[----:B------:R-:W-:Y:S01]  /*ac40*/  @!P5 STG.E [R16.64+-0x80], R53 ;  /* 0xffff80351000d986 */ /* 0x000fe2000c10190a */
[----:B------:R-:W-:-:S03]  /*ac50*/  FADD.FTZ R94, R94, R137 ;  /* 0x000000895e5e7221 */ /* 0x000fc60000010000 */
[----:B------:R-:W-:Y:S01]  /*ac60*/  BAR.SYNC.DEFER_BLOCKING 0x0 ;  /* 0x0000000000007b1d */ /* 0x000fe20000010000 */
[----:B------:R-:W-:-:S04]  /*ac70*/  FADD.FTZ R94, R94, R139 ;  /* 0x0000008b5e5e7221 */ /* 0x000fc80000010000 */
[----:B------:R-:W-:Y:S01]  /*ac80*/  FADD.FTZ R94, R94, R141 ;  /* 0x0000008d5e5e7221 */ /* 0x000fe20000010000 */
        /* <DEDUP_REMOVED lines=47> */
.L_x_5208:
[----:B------:R-:W-:Y:S05]  /*af80*/  BSYNC B0 ;  /* 0x0000000000007941 */ /* 0x000fea0003800000 */
.L_x_5207:
[----:B------:R-:W-:Y:S01]  /*af90*/  MOV R2, R4 ;  /* 0x0000000400027202 */ /* 0x000fe20000000f00 */
[----:B------:R-:W-:Y:S01]  /*afa0*/  IMAD R4, R102, c[0x0][0x300], RZ ;  /* 0x0000c00066047a24 */ /* 0x000fe200078e02ff */
[----:B------:R-:W-:Y:S01]  /*afb0*/  MOV R3, R35 ;  /* 0x0000002300037202 */ /* 0x000fe20000000f00 */
[----:B------:R-:W-:Y:S01]  /*afc0*/  UIADD3 UR14, UP0, UR14, -0x800, URZ ;  /* 0xfffff8000e0e7890 */ /* 0x000fe2000ff1e03f */
[----:B------:R-:W-:Y:S01]  /*afd0*/  IADD3 R0, P0, R56, -0x780, RZ ;  /* 0xfffff88038007810 */ /* 0x000fe20007f1e0ff */
[C---:B------:R-:W-:Y:S01]  /*afe0*/  IMAD R5, R105.reuse, c[0x0][0x304], R4 ;  /* 0x0000c10069057a24 */ /* 0x040fe200078e0204 */
[----:B------:R-:W-:Y:S01]  /*aff0*/  ISETP.GE.AND P2, PT, R90, R33, PT ;  /* 0x000000215a00720c */ /* 0x000fe20003f46270 */
[----:B------:R-:W-:Y:S01]  /*b000*/  IMAD.WIDE.U32 R2, R105, c[0x0][0x300], R2 ;  /* 0x0000c00069027a25 */ /* 0x000fe200078e0002 */
[----:B------:R-:W-:Y:S01]  /*b010*/  IADD3.X R4, R58, -0x1, RZ, P0, !PT ;  /* 0xffffffff3a047810 */ /* 0x000fe200007fe4ff */
[----:B------:R-:W-:Y:S01]  /*b020*/  UIADD3 UR16, UP1, UR16, -0x800, URZ ;  /* 0xfffff80010107890 */ /* 0x000fe2000ff3e03f */
[----:B------:R-:W-:Y:S01]  /*b030*/  IADD3 R0, P1, R0, c[0x0][0x340], RZ ;  /* 0x0000d00000007a10 */ /* 0x000fe20007f3e0ff */
        /* <DEDUP_REMOVED lines=14> */
[----:B------:R-:W-:-:S02]  /*b120*/  ISETP.GE.AND P6, PT, R83, R33, PT ;  /* 0x000000215300720c */ /* 0x000fc40003fc6270 */
        /* <DEDUP_REMOVED lines=29> */
.L_x_5129:
[----:B------:R-:W-:Y:S02]  /*b300*/  ISETP.NE.U32.AND P0, PT, RZ, c[0x0][0x328], PT ;  /* 0x0000ca00ff007a0c */ /* 0x000fe40003f05070 */
[----:B------:R-:W-:Y:S02]  /*b310*/  ISETP.NE.U32.AND P2, PT, RZ, c[0x0][0x348], PT ;  /* 0x0000d200ff007a0c */ /* 0x000fe40003f45070 */
[----:B------:R-:W-:Y:S02]  /*b320*/  ISETP.NE.AND.EX P1, PT, RZ, c[0x0][0x32c], PT, P0 ;  /* 0x0000cb00ff007a0c */ /* 0x000fe40003f25300 */
[----:B------:R-:W-:-:S11]  /*b330*/  ISETP.NE.AND.EX P0, PT, RZ, c[0x0][0x34c], PT, P2 ;  /* 0x0000d300ff007a0c */ /* 0x000fd60003f05320 */
[----:B------:R-:W-:Y:S05]  /*b340*/  @!P1 BRA `(.L_x_5210) ;  /* 0x0000014000009947 */ /* 0x000fea0003800000 */
[----:B-1----:R-:W1:Y:S01]  /*b350*/  SHFL.DOWN P1, R3, R96, 0x1, 0x1f ;  /* 0x08201f0060037f89 */ /* 0x002e620000020000 */
[----:B------:R-:W-:Y:S03]  /*b360*/  BSSY B0, `(.L_x_5210) ;  /* 0x0000012000007945 */ /* 0x000fe60003800000 */
[----:B------:R-:W2:Y:S01]  /*b370*/  S2R R4, SR_LANEID ;  /* 0x0000000000047919 */ /* 0x000ea20000000000 */
[----:B-1----:R-:W-:Y:S01]  /*b380*/  @P1 FADD R3, R3, R96 ;  /* 0x0000006003031221 */ /* 0x002fe20000000000 */
[----:B--2---:R-:W-:-:S04]  /*b390*/  ISETP.NE.AND P2, PT, R4, RZ, PT ;  /* 0x000000ff0400720c */ /* 0x004fc80003f45270 */
[----:B------:R-:W1:Y:S04]  /*b3a0*/  SHFL.DOWN P1, R0, R3, 0x2, 0x1f ;  /* 0x08401f0003007f89 */ /* 0x000e680000020000 */
[----:B------:R-:W2:Y:S01]  /*b3b0*/  S2R R4, SR_TID.X ;  /* 0x0000000000047919 */ /* 0x000ea20000002100 */
[----:B-1----:R-:W-:-:S05]  /*b3c0*/  @P1 FADD R0, R3, R0 ;  /* 0x0000000003001221 */ /* 0x002fca0000000000 */
[----:B------:R-:W1:Y:S02]  /*b3d0*/  SHFL.DOWN P1, R5, R0, 0x4, 0x1f ;  /* 0x08801f0000057f89 */ /* 0x000e640000020000 */
[----:B-1----:R-:W-:-:S05]  /*b3e0*/  @P1 FADD R5, R0, R5 ;  /* 0x0000000500051221 */ /* 0x002fca0000000000 */
[----:B------:R-:W1:Y:S02]  /*b3f0*/  SHFL.DOWN P1, R2, R5, 0x8, 0x1f ;  /* 0x09001f0005027f89 */ /* 0x000e640000020000 */
[----:B-1----:R-:W-:-:S05]  /*b400*/  @P1 FADD R2, R5, R2 ;  /* 0x0000000205021221 */ /* 0x002fca0000000000 */
[----:B0-----:R-:W0:Y:S02]  /*b410*/  SHFL.DOWN P1, R7, R2, 0x10, 0x1f ;  /* 0x0a001f0002077f89 */ /* 0x001e240000020000 */
[----:B0-----:R-:W-:Y:S01]  /*b420*/  @P1 FADD R7, R2, R7 ;  /* 0x0000000702071221 */ /* 0x001fe20000000000 */
[----:B--2---:R-:W-:-:S04]  /*b430*/  ISETP.NE.AND P1, PT, R4, RZ, PT ;  /* 0x000000ff0400720c */ /* 0x004fc80003f25270 */
[----:B------:R0:W-:Y:S04]  /*b440*/  @!P2 STS [0x1094], R7 ;  /* 0x00109407ff00a388 */ /* 0x0001e80000000800 */
[----:B------:R-:W-:Y:S06]  /*b450*/  BAR.SYNC.DEFER_BLOCKING 0x0 ;  /* 0x0000000000007b1d */ /* 0x000fec0000010000 */
[----:B------:R-:W-:Y:S05]  /*b460*/  @P1 BRA `(.L_x_5211) ;  /* 0x0000001000001947 */ /* 0x000fea0003800000 */
[----:B0-----:R0:W-:Y:S02]  /*b470*/  RED.E.ADD.F32.FTZ.RN.STRONG.GPU [R12.64], R7 ;  /* 0x000000070c00798e */ /* 0x0011e4000c10e78a */
.L_x_5211:
[----:B0-----:R-:W-:Y:S05]  /*b480*/  BSYNC B0 ;  /* 0x0000000000007941 */ /* 0x001fea0003800000 */
.L_x_5210:
        /* <DEDUP_REMOVED lines=14> */
[----:B0-----:R-:W0:Y:S02]  /*b570*/  SHFL.DOWN P0, R7, R2, 0x10, 0x1f ;  /* 0x0a001f0002077f89 */ /* 0x001e240000000000 */
[----:B0-----:R-:W-:Y:S01]  /*b580*/  @P0 FADD R7, R2, R7 ;  /* 0x0000000702070221 */ /* 0x001fe20000000000 */
[----:B---3--:R-:W-:-:S04]  /*b590*/  ISETP.NE.AND P0, PT, R15, RZ, PT ;  /* 0x000000ff0f00720c */ /* 0x008fc80003f05270 */
[----:B------:R0:W-:Y:S04]  /*b5a0*/  @!P1 STS [0x1094], R7 ;  /* 0x00109407ff009388 */ /* 0x0001e80000000800 */
[----:B------:R-:W-:Y:S06]  /*b5b0*/  BAR.SYNC.DEFER_BLOCKING 0x0 ;  /* 0x0000000000007b1d */ /* 0x000fec0000010000 */
[----:B------:R-:W-:Y:S05]  /*b5c0*/  @P0 BRA `(.L_x_5214) ;  /* 0x0000004000000947 */ /* 0x000fea0003800000 */
[----:B0-----:R0:W-:Y:S01]  /*b5d0*/  RED.E.ADD.F32.FTZ.RN.STRONG.GPU [R10.64], R7 ;  /* 0x000000070a00798e */ /* 0x0011e2000c10e78a */
[----:B------:R-:W-:Y:S01]  /*b5e0*/  HFMA2.MMA R15, -RZ, RZ, 0, 0 ;  /* 0x00000000ff0f7435 */ /* 0x000fe200000001ff */
[----:B------:R-:W-:Y:S05]  /*b5f0*/  BRA `(.L_x_5214) ;  /* 0x0000001000007947 */ /* 0x000fea0003800000 */
.L_x_5213:
[----:B------:R-:W2:Y:S02]  /*b600*/  S2R R15, SR_TID.X ;  /* 0x00000000000f7919 */ /* 0x000ea40000002100 */
.L_x_5214:
[----:B0-----:R-:W-:Y:S05]  /*b610*/  BSYNC B0 ;  /* 0x0000000000007941 */ /* 0x001fea0003800000 */
.L_x_5212:
[----:B--2---:R-:W-:-:S13]  /*b620*/  ISETP.GE.AND P0, PT, R15, c[0x0][0x16c], PT ;  /* 0x00005b000f007a0c */ /* 0x004fda0003f06270 */
[----:B------:R-:W-:Y:S05]  /*b630*/  @P0 EXIT ;  /* 0x000000000000094d */ /* 0x000fea0003800000 */
[C---:B------:R-:W-:Y:S02]  /*b640*/  IMAD R0, R102.reuse, c[0x0][0x2a8], RZ ;  /* 0x0000aa0066007a24 */ /* 0x040fe400078e02ff */
[----:B------:R-:W-:Y:S02]  /*b650*/  IMAD R102, R102, c[0x0][0x288], RZ ;  /* 0x0000a20066667a24 */ /* 0x000fe400078e02ff */
[----:B-1----:R-:W-:-:S04]  /*b660*/  IMAD.WIDE.U32 R2, R105, c[0x0][0x2a8], RZ ;  /* 0x0000aa0069027a25 */ /* 0x002fc800078e00ff */
[C---:B------:R-:W-:Y:S02]  /*b670*/  IMAD R23, R105.reuse, c[0x0][0x2ac], R0 ;  /* 0x0000ab0069177a24 */ /* 0x040fe400078e0200 */
[C---:B------:R-:W-:Y:S02]  /*b680*/  IMAD R21, R105.reuse, c[0x0][0x28c], R102 ;  /* 0x0000a30069157a24 */ /* 0x040fe400078e0266 */
[----:B------:R-:W-:Y:S01]  /*b690*/  IMAD.WIDE.U32 R4, R105, c[0x0][0x288], RZ ;  /* 0x0000a20069047a25 */ /* 0x000fe200078e00ff */
[----:B------:R-:W-:-:S04]  /*b6a0*/  IADD3 R23, R3, R23, RZ ;  /* 0x0000001703177210 */ /* 0x000fc80007ffe0ff */
[----:B------:R-:W-:Y:S02]  /*b6b0*/  IADD3 R21, R5, R21, RZ ;  /* 0x0000001505157210 */ /* 0x000fe40007ffe0ff */
.L_x_5215:
        /* <DEDUP_REMOVED lines=26> */
.L_x_5216:
        /* <DEDUP_REMOVED lines=10> */
.L_x_9079:


//--------------------- .text._Z25selective_scan_bwd_kernelI32Selective_Scan_bwd_kernel_traitsILi32ELi16ELb0ELb1ELb0ELb0ELb0EffEEv12SSMParamsBwd --------------------------
	.section	.text._Z25selective_scan_bwd_kernelI32Selective_Scan_bwd_kernel_traitsILi32ELi16ELb0ELb1ELb0ELb0ELb0EffEEv12SSMParamsBwd,"ax",@progbits
	.sectioninfo	@"SHI_REGISTERS=254"
	.align	128
        .global         _Z25selective_scan_bwd_kernelI32Selective_Scan_bwd_kernel_traitsILi32ELi16ELb0ELb1ELb0ELb0ELb0EffEEv12SSMParamsBwd
        .type           _Z25selective_scan_bwd_kernelI32Selective_Scan_bwd_kernel_traitsILi32ELi16ELb0ELb1ELb0ELb0ELb0EffEEv12SSMParamsBwd,@function
        .size           _Z25selective_scan_bwd_kernelI32Selective_Scan_bwd_kernel_traitsILi32ELi16ELb0ELb1ELb0ELb0ELb0EffEEv12SSMParamsBwd,(.L_x_9080 - _Z25selective_scan_bwd_kernelI32Selective_Scan_bwd_kernel_traitsILi32ELi16ELb0ELb1ELb0ELb0ELb0EffEEv12SSMParamsBwd)
        .other          _Z25selective_scan_bwd_kernelI32Selective_Scan_bwd_kernel_traitsILi32ELi16ELb0ELb1ELb0ELb0ELb0EffEEv12SSMParamsBwd,@"STO_CUDA_ENTRY STV_DEFAULT"
_Z25selective_scan_bwd_kernelI32Selective_Scan_bwd_kernel_traitsILi32ELi16ELb0ELb1ELb0ELb0ELb0EffEEv12SSMParamsBwd:
.text._Z25selective_scan_bwd_kernelI32Selective_Scan_bwd_kernel_traitsILi32ELi16ELb0ELb1ELb0ELb0ELb0EffEEv12SSMParamsBwd:
        /* <DEDUP_REMOVED lines=34> */
[----:B------:R-:W-:Y:S01]  /*0220*/  CS2R R128, SRZ ;  /* 0x0000000000807805 */ /* 0x000fe2000001ff00 */
[----:B------:R-:W-:Y:S02]  /*0230*/  ULDC.64 UR6, c[0x0][0x1d0] ;  /* 0x0000740000067ab9 */ /* 0x000fe40000000a00 */
[----:B------:R-:W-:Y:S01]  /*0240*/  UISETP.NE.U32.AND UP0, UPT, URZ, UR4, UPT ;  /* 0x000000043f00728c */ /* 0x000fe2000bf05070 */
[----:B--2---:R-:W-:Y:S01]  /*0250*/  HFMA2.MMA R2, -RZ, RZ, 0, 0 ;  /* 0x00000000ff027435 */ /* 0x004fe200000001ff */
[----:B------:R-:W-:Y:S01]  /*0260*/  UIMAD UR4, UR36, UR6, URZ ;  /* 0x00000006240472a4 */ /* 0x000fe2000f8e023f */
[----:B0-----:R-:W0:Y:S01]  /*0270*/  MUFU.RCP R0, R0 ;  /* 0x0000000000007308 */ /* 0x001e220000001000 */
[----:B------:R-:W-:-:S02]  /*0280*/  UIMAD.WIDE.U32 UR14, UR27, UR6, URZ ;  /* 0x000000061b0e72a5 */ /* 0x000fc4000f8e003f */
[----:B------:R-:W-:Y:S02]  /*0290*/  UIMAD UR18, UR27, UR7, UR4 ;  /* 0x000000071b1272a4 */ /* 0x000fe4000f8e0204 */
[----:B------:R-:W-:Y:S02]  /*02a0*/  UISETP.NE.U32.AND UP2, UPT, URZ, UR24, UPT ;  /* 0x000000183f00728c */ /* 0x000fe4000bf45070 */
[----:B------:R-:W-:Y:S02]  /*02b0*/  @UP1 ULEA UR8, UP3, UR16, UR22, 0x2 ;  /* 0x0000001610081291 */ /* 0x000fe4000f86103f */
[----:B------:R-:W-:Y:S02]  /*02c0*/  UIADD3 UR15, UR15, UR18, URZ ;  /* 0x000000120f0f7290 */ /* 0x000fe4000fffe03f */
[----:B------:R-:W-:Y:S02]  /*02d0*/  ULDC.64 UR28, c[0x0][0x1d8] ;  /* 0x00007600001c7ab9 */ /* 0x000fe40000000a00 */
[----:B------:R-:W-:-:S02]  /*02e0*/  ULDC.64 UR6, c[0x0][0x278] ;  /* 0x00009e0000067ab9 */ /* 0x000fc40000000a00 */
[----:B------:R-:W-:Y:S01]  /*02f0*/  UIMAD UR4, UR36, UR20, URZ ;  /* 0x00000014240472a4 */ /* 0x000fe2000f8e023f */
[----:B0-----:R-:W-:Y:S01]  /*0300*/  IADD3 R0, R0, 0xffffffe, RZ ;  /* 0x0ffffffe00007810 */ /* 0x001fe20007ffe0ff */
[----:B------:R-:W-:Y:S02]  /*0310*/  UISETP.NE.AND.EX UP2, UPT, URZ, UR25, UPT, UP2 ;  /* 0x000000193f00728c */ /* 0x000fe4000bf45320 */
[----:B------:R-:W-:Y:S01]  /*0320*/  @UP1 ULEA.HI.X UR9, UR16, UR23, UR17, 0x2, UP3 ;  /* 0x0000001710091291 */ /* 0x000fe200098f1411 */
[----:B------:R-:W0:Y:S01]  /*0330*/  F2I.FTZ.U32.TRUNC.NTZ R3, R0 ;  /* 0x0000000000037305 */ /* 0x000e22000021f000 */
[----:B------:R-:W-:Y:S02]  /*0340*/  UIMAD UR19, UR17, UR28, URZ ;  /* 0x0000001c111372a4 */ /* 0x000fe4000f8e023f */
[----:B------:R-:W-:Y:S02]  /*0350*/  UIMAD.WIDE.U32 UR22, UR16, UR28, UR14 ;  /* 0x0000001c101672a5 */ /* 0x000fe4000f8e000e */
[----:B------:R-:W-:-:S02]  /*0360*/  UIMAD UR26, UR36, UR6, URZ ;  /* 0x00000006241a72a4 */ /* 0x000fc4000f8e023f */
[----:B------:R-:W-:Y:S02]  /*0370*/  ULDC UR28, c[0x0][0x178] ;  /* 0x00005e00001c7ab9 */ /* 0x000fe40000000800 */
[----:B------:R-:W-:Y:S02]  /*0380*/  UIMAD UR21, UR27, UR21, UR4 ;  /* 0x000000151b1572a4 */ /* 0x000fe4000f8e0204 */
[----:B------:R-:W-:Y:S02]  /*0390*/  ULOP3.LUT UR28, UR16, UR28, URZ, 0x3c, !UPT ;  /* 0x0000001c101c7292 */ /* 0x000fe4000f8e3c3f */
[----:B------:R-:W-:Y:S02]  /*03a0*/  UISETP.NE.AND.EX UP0, UPT, URZ, UR5, UPT, UP0 ;  /* 0x000000053f00728c */ /* 0x000fe4000bf05300 */
[----:B------:R-:W-:Y:S01]  /*03b0*/  UIMAD.WIDE.U32 UR12, UR27, UR20, URZ ;  /* 0x000000141b0c72a5 */ /* 0x000fe2000f8e003f */
[----:B0-----:R-:W-:Y:S01]  /*03c0*/  IADD3 R0, RZ, -R3, RZ ;  /* 0x80000003ff007210 */ /* 0x001fe20007ffe0ff */
[----:B------:R-:W-:Y:S01]  /*03d0*/  UIMAD.WIDE.U32 UR4, UR27, UR6, URZ ;  /* 0x000000061b0472a5 */ /* 0x000fe2000f8e003f */
[----:B------:R-:W-:Y:S01]  /*03e0*/  ISETP.LE.AND P2, PT, RZ, UR28, PT ;  /* 0x0000001cff007c0c */ /* 0x000fe2000bf43270 */
[----:B------:R-:W-:-:S02]  /*03f0*/  UIMAD UR26, UR27, UR7, UR26 ;  /* 0x000000071b1a72a4 */ /* 0x000fc4000f8e021a */
[----:B-1----:R-:W-:Y:S01]  /*0400*/  IMAD R5, R0, R7, RZ ;  /* 0x0000000700057224 */ /* 0x002fe200078e02ff */
[----:B------:R-:W-:Y:S01]  /*0410*/  IABS R0, UR16 ;  /* 0x0000001000007c13 */ /* 0x000fe20008000000 */
[----:B------:R-:W-:Y:S02]  /*0420*/  ULDC.64 UR6, c[0x0][0x190] ;  /* 0x0000640000067ab9 */ /* 0x000fe40000000a00 */
[----:B------:R-:W-:Y:S01]  /*0430*/  IMAD.HI.U32 R2, R3, R5, R2 ;  /* 0x0000000503027227 */ /* 0x000fe200078e0002 */
[----:B------:R-:W-:Y:S02]  /*0440*/  UIMAD UR20, UR36, UR6, URZ ;  /* 0x00000006241472a4 */ /* 0x000fe4000f8e023f */
[----:B------:R-:W-:Y:S02]  /*0450*/  UIMAD.WIDE.U32 UR10, UR27, UR6, URZ ;  /* 0x000000061b0a72a5 */ /* 0x000fe4000f8e003f */
[----:B------:R-:W-:Y:S01]  /*0460*/  ULDC.64 UR34, c[0x0][0x1e8] ;  /* 0x00007a0000227ab9 */ /* 0x000fe20000000a00 */
[----:B------:R-:W-:Y:S01]  /*0470*/  IMAD.HI.U32 R131, R2, R0, RZ ;  /* 0x0000000002837227 */ /* 0x000fe200078e00ff */
[----:B------:R-:W-:-:S02]  /*0480*/  UMOV UR6, URZ ;  /* 0x0000003f00067c82 */ /* 0x000fc40008000000 */
[----:B------:R-:W-:Y:S01]  /*0490*/  UIADD3 UR13, UR13, UR21, URZ ;  /* 0x000000150d0d7290 */ /* 0x000fe2000fffe03f */
[----:B------:R-:W-:Y:S01]  /*04a0*/  MOV R3, UR11 ;  /* 0x0000000b00037c02 */ /* 0x000fe20008000f00 */
[----:B------:R-:W-:Y:S01]  /*04b0*/  @UP2 ULEA UR6, UP1, UR16, UR24, 0x2 ;  /* 0x0000001810062291 */ /* 0x000fe2000f82103f */
[----:B------:R-:W-:Y:S01]  /*04c0*/  IADD3 R2, -R131, RZ, RZ ;  /* 0x000000ff83027210 */ /* 0x000fe20007ffe1ff */
[----:B------:R-:W-:Y:S02]  /*04d0*/  ULDC UR21, c[0x0][0x174] ;  /* 0x00005d0000157ab9 */ /* 0x000fe40000000800 */
[----:B------:R-:W-:Y:S02]  /*04e0*/  UIMAD UR24, UR17, UR34, URZ ;  /* 0x00000022111872a4 */ /* 0x000fe4000f8e023f */
[----:B------:R-:W-:Y:S01]  /*04f0*/  IMAD R0, R7, R2, R0 ;  /* 0x0000000207007224 */ /* 0x000fe200078e0200 */
[----:B------:R-:W-:Y:S01]  /*0500*/  USHF.L.U32 UR37, UR21, 0x9, URZ ;  /* 0x0000000915257899 */ /* 0x000fe2000800063f */
[----:B------:R-:W-:Y:S01]  /*0510*/  MOV R2, UR10 ;  /* 0x0000000a00027c02 */ /* 0x000fe20008000f00 */
[----:B------:R-:W-:-:S02]  /*0520*/  UIMAD UR20, UR27, UR7, UR20 ;  /* 0x000000071b1472a4 */ /* 0x000fc4000f8e0214 */
[----:B------:R-:W-:Y:S01]  /*0530*/  ISETP.GT.U32.AND P1, PT, R7, R0, PT ;  /* 0x000000000700720c */ /* 0x000fe20003f24070 */
[----:B------:R-:W-:Y:S02]  /*0540*/  UMOV UR7, URZ ;  /* 0x0000003f00077c82 */ /* 0x000fe40008000000 */
[----:B------:R-:W-:Y:S02]  /*0550*/  @UP2 ULEA.HI.X UR7, UR16, UR25, UR17, 0x2, UP1 ;  /* 0x0000001910072291 */ /* 0x000fe400088f1411 */
[----:B------:R-:W-:Y:S02]  /*0560*/  UIMAD UR30, UR16, UR35, UR24 ;  /* 0x00000023101e72a4 */ /* 0x000fe4000f8e0218 */
[----:B------:R-:W-:Y:S02]  /*0570*/  UIMAD.WIDE.U32 UR24, UR16, UR34, UR12 ;  /* 0x00000022101872a5 */ /* 0x000fe4000f8e000c */
[----:B------:R-:W-:Y:S02]  /*0580*/  UIADD3 UR35, UR37, -0x200, URZ ;  /* 0xfffffe0025237890 */ /* 0x000fe4000fffe03f */
[----:B------:R-:W-:-:S02]  /*0590*/  UIMAD UR29, UR16, UR29, UR19 ;  /* 0x0000001d101d72a4 */ /* 0x000fc4000f8e0213 */
[-C--:B------:R-:W-:Y:S01]  /*05a0*/  @!P1 IADD3 R0, R0, -R7.reuse, RZ ;  /* 0x8000000700009210 */ /* 0x080fe20007ffe0ff */
[----:B------:R-:W-:Y:S01]  /*05b0*/  ULDC.64 UR18, c[0x0][0x280] ;  /* 0x0000a00000127ab9 */ /* 0x000fe20000000a00 */
[----:B------:R-:W-:Y:S01]  /*05c0*/  @!P1 IADD3 R131, R131, 0x1, RZ ;  /* 0x0000000183839810 */ /* 0x000fe20007ffe0ff */
[----:B------:R-:W-:Y:S01]  /*05d0*/  UIADD3 UR5, UR5, UR26, URZ ;  /* 0x0000001a05057290 */ /* 0x000fe2000fffe03f */
[----:B------:R-:W-:Y:S01]  /*05e0*/  ISETP.GE.U32.AND P0, PT, R0, R7, PT ;  /* 0x000000070000720c */ /* 0x000fe20003f06070 */
[----:B------:R-:W-:Y:S01]  /*05f0*/  UIMAD UR31, UR17, UR18, URZ ;  /* 0x00000012111f72a4 */ /* 0x000fe2000f8e023f */
[----:B------:R-:W-:Y:S01]  /*0600*/  ISETP.NE.AND P1, PT, RZ, c[0x0][0x178], PT ;  /* 0x00005e00ff007a0c */ /* 0x000fe20003f25270 */
[----:B------:R-:W-:Y:S02]  /*0610*/  USHF.R.S32.HI UR34, URZ, 0x1f, UR35 ;  /* 0x0000001f3f227899 */ /* 0x000fe40008011423 */
[----:B------:R-:W-:Y:S02]  /*0620*/  UIADD3 UR26, UP1, UR35, UR22, URZ ;  /* 0x00000016231a7290 */ /* 0x000fe4000ff3e03f */
[----:B------:R-:W-:-:S02]  /*0630*/  UIADD3 UR24, UP2, UR35, UR24, URZ ;  /* 0x0000001823187290 */ /* 0x000fc4000ff5e03f */
[----:B------:R-:W-:Y:S02]  /*0640*/  ULDC.64 UR14, c[0x0][0x240] ;  /* 0x00009000000e7ab9 */ /* 0x000fe40000000a00 */
[----:B------:R-:W-:Y:S02]  /*0650*/  ULDC.64 UR12, c[0x0][0x248] ;  /* 0x00009200000c7ab9 */ /* 0x000fe40000000a00 */
[----:B------:R-:W-:Y:S01]  /*0660*/  @P0 IADD3 R131, R131, 0x1, RZ ;  /* 0x0000000183830810 */ /* 0x000fe20007ffe0ff */
[----:B------:R-:W-:Y:S02]  /*0670*/  UIMAD UR31, UR16, UR19, UR31 ;  /* 0x00000013101f72a4 */ /* 0x000fe4000f8e021f */
[----:B------:R-:W-:Y:S01]  /*0680*/  UIADD3.X UR23, UR34, UR23, UR29, UP1, !UPT ;  /* 0x0000001722177290 */ /* 0x000fe20008ffe41d */
[----:B------:R-:W-:Y:S01]  /*0690*/  @!P2 IADD3 R131, -R131, RZ, RZ ;  /* 0x000000ff8383a210 */ /* 0x000fe20007ffe1ff */
[----:B------:R-:W-:Y:S01]  /*06a0*/  UIADD3.X UR25, UR34, UR25, UR30, UP2, !UPT ;  /* 0x0000001922197290 */ /* 0x000fe200097fe41e */
[----:B------:R-:W-:Y:S01]  /*06b0*/  @!P1 LOP3.LUT R131, RZ, c[0x0][0x178], RZ, 0x33, !PT ;  /* 0x00005e00ff839a12 */ /* 0x000fe200078e33ff */
[----:B------:R-:W-:-:S02]  /*06c0*/  ULEA UR19, UP1, UR26, UR14, 0x2 ;  /* 0x0000000e1a137291 */ /* 0x000fc4000f82103f */
[----:B------:R-:W-:Y:S01]  /*06d0*/  ULEA UR22, UP2, UR24, UR12, 0x2 ;  /* 0x0000000c18167291 */ /* 0x000fe2000f84103f */
[----:B------:R-:W-:Y:S01]  /*06e0*/  SHF.R.S32.HI R214, RZ, 0x1f, R131 ;  /* 0x0000001fffd67819 */ /* 0x000fe20000011483 */
[----:B------:R-:W-:Y:S02]  /*06f0*/  UIADD3 UR20, UR11, UR20, URZ ;  /* 0x000000140b147290 */ /* 0x000fe4000fffe03f */
[----:B------:R-:W-:Y:S02]  /*0700*/  UIMAD.WIDE.U32 UR4, UR16, UR18, UR4 ;  /* 0x00000012100472a5 */ /* 0x000fe4000f8e0004 */
[----:B------:R-:W-:Y:S01]  /*0710*/  ULEA.HI.X UR26, UR26, UR15, UR23, 0x2, UP1 ;  /* 0x0000000f1a1a7291 */ /* 0x000fe200088f1417 */
[----:B------:R-:W-:Y:S01]  /*0720*/  IMAD R0, R214, c[0x0][0x1a8], RZ ;  /* 0x00006a00d6007a24 */ /* 0x000fe200078e02ff */
[----:B------:R-:W-:Y:S01]  /*0730*/  ULEA.HI.X UR25, UR24, UR13, UR25, 0x2, UP2 ;  /* 0x0000000d18197291 */ /* 0x000fe200090f1419 */
[----:B------:R-:W-:Y:S01]  /*0740*/  MOV R3, UR20 ;  /* 0x0000001400037c02 */ /* 0x000fe20008000f00 */
[----:B------:R-:W-:Y:S01]  /*0750*/  UIADD3 UR24, UP1, UR35, UR4, URZ ;  /* 0x0000000423187290 */ /* 0x000fe2000ff3e03f */
[----:B------:R-:W-:Y:S01]  /*0760*/  IMAD R5, R131, c[0x0][0x1ac], R0 ;  /* 0x00006b0083057a24 */ /* 0x000fe200078e0200 */
[----:B------:R-:W-:-:S02]  /*0770*/  ULDC.64 UR12, c[0x0][0x308] ;  /* 0x0000c200000c7ab9 */ /* 0x000fc40000000a00 */
[----:B------:R-:W-:Y:S01]  /*0780*/  UIADD3.X UR4, UR34, UR5, UR31, UP1, !UPT ;  /* 0x0000000522047290 */ /* 0x000fe20008ffe41f */
[----:B------:R-:W-:Y:S01]  /*0790*/  IMAD.WIDE.U32 R2, R131, c[0x0][0x1a8], R2 ;  /* 0x00006a0083027a25 */ /* 0x000fe200078e0002 */
[----:B------:R-:W-:Y:S02]  /*07a0*/  ULEA UR23, UP1, UR24, UR12, 0x2 ;  /* 0x0000000c18177291 */ /* 0x000fe4000f82103f */
[----:B------:R-:W-:Y:S02]  /*07b0*/  ULDC UR14, c[0x0][0x16c] ;  /* 0x00005b00000e7ab9 */ /* 0x000fe40000000800 */
[----:B------:R-:W-:Y:S01]  /*07c0*/  ULDC UR12, c[0x0][0x164] ;  /* 0x00005900000c7ab9 */ /* 0x000fe20000000800 */
[----:B------:R-:W-:Y:S01]  /*07d0*/  IADD3 R125, P0, R2, UR35, RZ ;  /* 0x00000023027d7c10 */ /* 0x000fe2000ff1e0ff */
[----:B------:R-:W-:Y:S01]  /*07e0*/  ULEA.HI.X UR24, UR24, UR13, UR4, 0x2, UP1 ;  /* 0x0000000d18187291 */ /* 0x000fe200088f1404 */
[----:B------:R-:W-:Y:S01]  /*07f0*/  IADD3 R0, R3, R5, RZ ;  /* 0x0000000503007210 */ /* 0x000fe20007ffe0ff */
[----:B------:R-:W-:Y:S01]  /*0800*/  @UP0 UIMAD UR12, UR27, UR12, UR16 ;  /* 0x0000000c1b0c02a4 */ /* 0x000fe2000f8e0210 */
[----:B------:R-:W-:Y:S01]  /*0810*/  LEA R127, P1, R125, c[0x0][0x228], 0x2 ;  /* 0x00008a007d7f7a11 */ /* 0x000fe200078210ff */
[----:B------:R-:W-:Y:S01]  /*0820*/  UISETP.GE.AND UP1, UPT, UR21, 0x1, UPT ;  /* 0x000000011500788c */ /* 0x000fe2000bf26270 */
[----:B------:R-:W-:Y:S01]  /*0830*/  IADD3.X R0, R0, UR34, RZ, P0, !PT ;  /* 0x0000002200007c10 */ /* 0x000fe200087fe4ff */
[----:B------:R-:W-:-:S02]  /*0840*/  @UP0 UIMAD UR12, UR12, UR21, URZ ;  /* 0x000000150c0c02a4 */ /* 0x000fc4000f8e023f */
[----:B------:R-:W-:Y:S01]  /*0850*/  ULDC.64 UR10, c[0x0][0x260] ;  /* 0x00009800000a7ab9 */ /* 0x000fe20000000a00 */
[----:B------:R-:W-:Y:S01]  /*0860*/  LEA.HI.X R125, R125, c[0x0][0x22c], R0, 0x2, P1 ;  /* 0x00008b007d7d7a11 */ /* 0x000fe200008f1400 */
[----:B------:R-:W-:Y:S01]  /*0870*/  @UP0 UIMAD UR12, UR12, UR14, URZ ;  /* 0x0000000e0c0c02a4 */ /* 0x000fe2000f8e023f */
[----:B------:R-:W-:Y:S01]  /*0880*/  PLOP3.LUT P0, PT, PT, PT, UP1, 0x80, 0x0 ;  /* 0x000000000000781c */ /* 0x000fe20003f0f018 */
[----:B------:R-:W-:Y:S02]  /*0890*/  @UP0 UMOV UR13, 0x8 ;  /* 0x00000008000d0882 */ /* 0x000fe40000000000 */
[----:B------:R-:W-:Y:S02]  /*08a0*/  @UP0 UIMAD.WIDE UR10, UR12, UR13, UR10 ;  /* 0x0000000d0c0a02a5 */ /* 0x000fe4000f8e020a */
[----:B------:R-:W-:Y:S02]  /*08b0*/  UMOV UR4, URZ ;  /* 0x0000003f00047c82 */ /* 0x000fe40008000000 */
[----:B------:R-:W-:-:S02]  /*08c0*/  UMOV UR5, URZ ;  /* 0x0000003f00057c82 */ /* 0x000fc40008000000 */
[----:B------:R-:W-:Y:S02]  /*08d0*/  UMOV UR12, UR8 ;  /* 0x00000008000c7c82 */ /* 0x000fe40008000000 */
[----:B------:R-:W-:Y:S02]  /*08e0*/  UMOV UR13, UR9 ;  /* 0x00000009000d7c82 */ /* 0x000fe40008000000 */
[----:B------:R-:W-:Y:S02]  /*08f0*/  UMOV UR14, UR6 ;  /* 0x00000006000e7c82 */ /* 0x000fe40008000000 */
[----:B------:R-:W-:Y:S02]  /*0900*/  UMOV UR15, UR7 ;  /* 0x00000007000f7c82 */ /* 0x000fe40008000000 */
[----:B------:R-:W-:Y:S02]  /*0910*/  @!UP0 UMOV UR10, URZ ;  /* 0x0000003f000a8c82 */ /* 0x000fe40008000000 */
[----:B------:R-:W-:Y:S01]  /*0920*/  @!UP0 UMOV UR11, URZ ;  /* 0x0000003f000b8c82 */ /* 0x000fe20008000000 */
[----:B---3--:R0:W1:Y:S08]  /*0930*/  @P3 R2UR UR4, R6 ;  /* 0x00000000060433c2 */ /* 0x00807000000e0000 */
[----:B----4-:R0:W2:Y:S01]  /*0940*/  @P4 R2UR UR5, R4 ;  /* 0x00000000040543c2 */ /* 0x0100a200000e0000 */
[----:B------:R-:W-:Y:S05]  /*0950*/  @!P0 BRA `(.L_x_5217) ;  /* 0x00005c1000008947 */ /* 0x000fea0003800000 */
[----:B------:R-:W3:Y:S01]  /*0960*/  S2R R126, SR_TID.X ;  /* 0x00000000007e7919 */ /* 0x000ee20000002100 */
[----:B------:R-:W-:Y:S01]  /*0970*/  CS2R R128, SRZ ;  /* 0x0000000000807805 */ /* 0x000fe2000001ff00 */
[----:B------:R-:W-:-:S02]  /*0980*/  UMOV UR20, UR22 ;  /* 0x0000001600147c82 */ /* 0x000fc40008000000 */
[----:B------:R-:W4:Y:S01]  /*0990*/  S2R R124, SR_LANEID ;  /* 0x00000000007c7919 */ /* 0x000f220000000000 */
[----:B------:R-:W-:Y:S02]  /*09a0*/  UMOV UR18, UR19 ;  /* 0x0000001300127c82 */ /* 0x000fe40008000000 */
[----:B------:R-:W-:Y:S02]  /*09b0*/  UMOV UR22, UR23 ;  /* 0x0000001700167c82 */ /* 0x000fe40008000000 */
[----:B------:R-:W-:Y:S02]  /*09c0*/  UMOV UR19, UR26 ;  /* 0x0000001a00137c82 */ /* 0x000fe40008000000 */
[----:B------:R-:W-:Y:S02]  /*09d0*/  UMOV UR21, UR25 ;  /* 0x0000001900157c82 */ /* 0x000fe40008000000 */
[----:B------:R-:W-:Y:S02]  /*09e0*/  UMOV UR23, UR24 ;  /* 0x0000001800177c82 */ /* 0x000fe40008000000 */
[----:B------:R-:W-:Y:S01]  /*09f0*/  UMOV UR6, URZ ;  /* 0x0000003f00067c82 */ /* 0x000fe20008000000 */
[----:B---3--:R-:W-:-:S04]  /*0a00*/  SHF.L.U32 R123, R126, 0x4, RZ ;  /* 0x000000047e7b7819 */ /* 0x008fc800000006ff */
[----:B----4-:R-:W-:Y:S02]  /*0a10*/  LOP3.LUT R123, R123, 0xfffffe00, RZ, 0xc0, !PT ;  /* 0xfffffe007b7b7812 */ /* 0x010fe400078ec0ff */
.L_x_5261:
[----:B------:R-:W-:Y:S01]  /*0a20*/  ULDC UR24, c[0x0][0x174] ;  /* 0x00005d0000187ab9 */ /* 0x000fe20000000800 */
[----:B------:R-:W-:Y:S01]  /*0a30*/  BAR.SYNC.DEFER_BLOCKING 0x0 ;  /* 0x0000000000007b1d */ /* 0x000fe20000010000 */
[----:B------:R-:W-:Y:S01]  /*0a40*/  UIADD3 UR24, -UR6, UR24, URZ ;  /* 0x0000001806187290 */ /* 0x000fe2000fffe13f */
[----:B0-----:R-:W-:Y:S01]  /*0a50*/  LOP3.LUT R2, R123, 0x1f, R126, 0xf8, !PT ;  /* 0x0000001f7b027812 */ /* 0x001fe200078ef87e */
[----:B------:R-:W-:Y:S01]  /*0a60*/  HFMA2.MMA R0, -RZ, RZ, 0, 0 ;  /* 0x00000000ff007435 */ /* 0x000fe200000001ff */
[----:B0-----:R-:W-:Y:S01]  /*0a70*/  MOV R4, UR18 ;  /* 0x0000001200047c02 */ /* 0x001fe20008000f00 */
[----:B------:R-:W-:Y:S01]  /*0a80*/  ULEA UR38, UR24, 0xfffffe00, 0x9 ;  /* 0xfffffe0018267891 */ /* 0x000fe2000f8e483f */
[C---:B------:R-:W-:Y:S01]  /*0a90*/  LOP3.LUT R145, R2.reuse, 0x20, RZ, 0xfc, !PT ;  /* 0x0000002002917812 */ /* 0x040fe200078efcff */
[----:B------:R-:W-:Y:S01]  /*0aa0*/  ULDC UR25, c[0x0][0x168] ;  /* 0x00005a0000197ab9 */ /* 0x000fe20000000800 */
[----:B------:R-:W-:Y:S01]  /*0ab0*/  MOV R5, UR19 ;  /* 0x0000001300057c02 */ /* 0x000fe20008000f00 */
[----:B------:R-:W-:Y:S01]  /*0ac0*/  UIADD3 UR25, -UR38, UR25, URZ ;  /* 0x0000001926197290 */ /* 0x000fe2000fffe13f */
[C---:B------:R-:W-:Y:S01]  /*0ad0*/  LOP3.LUT R141, R2.reuse, 0xa0, RZ, 0xfc, !PT ;  /* 0x000000a0028d7812 */ /* 0x040fe200078efcff */
        /* <DEDUP_REMOVED lines=9> */
[C---:B------:R-:W-:Y:S01]  /*0b70*/  LOP3.LUT R143, R2.reuse, 0x60, RZ, 0xfc, !PT ;  /* 0x00000060028f7812 */ /* 0x040fe200078efcff */
[----:B------:R-:W-:Y:S01]  /*0b80*/  CS2R R14, SRZ ;  /* 0x00000000000e7805 */ /* 0x000fe2000001ff00 */
[----:B------:R-:W-:Y:S01]  /*0b90*/  ISETP.GE.AND P6, PT, R141, UR25, PT ;  /* 0x000000198d007c0c */ /* 0x000fe2000bfc6270 */
[----:B------:R-:W-:Y:S01]  /*0ba0*/  CS2R R16, SRZ ;  /* 0x0000000000107805 */ /* 0x000fe2000001ff00 */
[----:B------:R-:W-:-:S02]  /*0bb0*/  LOP3.LUT R140, R2, 0xc0, RZ, 0xfc, !PT ;  /* 0x000000c0028c7812 */ /* 0x000fc400078efcff */
[----:B------:R-:W-:Y:S02]  /*0bc0*/  ISETP.GE.AND P5, PT, R142, UR25, PT ;  /* 0x000000198e007c0c */ /* 0x000fe4000bfa6270 */
[----:B------:R-:W-:Y:S01]  /*0bd0*/  LOP3.LUT R139, R2, 0xe0, RZ, 0xfc, !PT ;  /* 0x000000e0028b7812 */ /* 0x000fe200078efcff */
[----:B---3--:R0:W3:Y:S01]  /*0be0*/  @!P0 LDG.E R7, [R4.64] ;  /* 0x0000002004078981 */ /* 0x0080e2000c1e1900 */
[----:B------:R-:W-:Y:S02]  /*0bf0*/  ISETP.GE.AND P3, PT, R144, UR25, PT ;  /* 0x0000001990007c0c */ /* 0x000fe4000bf66270 */
[----:B------:R-:W-:Y:S01]  /*0c00*/  LOP3.LUT R138, R2, 0x100, RZ, 0xfc, !PT ;  /* 0x00000100028a7812 */ /* 0x000fe200078efcff */
[----:B------:R0:W4:Y:S01]  /*0c10*/  @!P2 LDG.E R0, [R4.64+0x80] ;  /* 0x000080200400a981 */ /* 0x000122000c1e1900 */
        /* <DEDUP_REMOVED lines=10> */
[----:B------:R-:W-:Y:S01]  /*0cc0*/  LOP3.LUT R134, R2, 0x180, RZ, 0xfc, !PT ;  /* 0x0000018002867812 */ /* 0x000fe200078efcff */
[----:B------:R0:W5:Y:S01]  /*0cd0*/  @!P4 LDG.E R6, [R4.64+0x180] ;  /* 0x000180200406c981 */ /* 0x000162000c1e1900 */
[----:B------:R-:W-:-:S02]  /*0ce0*/  ISETP.GE.AND P6, PT, R137, UR25, PT ;  /* 0x0000001989007c0c */ /* 0x000fc4000bfc6270 */
[----:B------:R-:W-:Y:S01]  /*0cf0*/  LOP3.LUT R133, R2, 0x1a0, RZ, 0xfc, !PT ;  /* 0x000001a002857812 */ /* 0x000fe200078efcff */
[----:B------:R0:W5:Y:S01]  /*0d00*/  @!P0 LDG.E R13, [R4.64+0x300] ;  /* 0x00030020040d8981 */ /* 0x000162000c1e1900 */
[----:B------:R-:W-:Y:S02]  /*0d10*/  ISETP.GE.AND P5, PT, R136, UR25, PT ;  /* 0x0000001988007c0c */ /* 0x000fe4000bfa6270 */
[C---:B------:R-:W-:Y:S01]  /*0d20*/  LOP3.LUT R132, R2.reuse, 0x1c0, RZ, 0xfc, !PT ;  /* 0x000001c002847812 */ /* 0x040fe200078efcff */
[----:B------:R0:W5:Y:S01]  /*0d30*/  @!P1 LDG.E R10, [R4.64+0x380] ;  /* 0x00038020040a9981 */ /* 0x000162000c1e1900 */
[----:B------:R-:W-:Y:S02]  /*0d40*/  LOP3.LUT R130, R2, 0x1e0, RZ, 0xfc, !PT ;  /* 0x000001e002827812 */ /* 0x000fe400078efcff */
[----:B------:R-:W-:Y:S01]  /*0d50*/  ISETP.GE.AND P3, PT, R135, UR25, PT ;  /* 0x0000001987007c0c */ /* 0x000fe2000bf66270 */
[----:B------:R0:W5:Y:S01]  /*0d60*/  @!P2 LDG.E R15, [R4.64+0x400] ;  /* 0x00040020040fa981 */ /* 0x000162000c1e1900 */
[----:B------:R-:W-:-:S02]  /*0d70*/  ISETP.GE.AND P4, PT, R134, UR25, PT ;  /* 0x0000001986007c0c */ /* 0x000fc4000bf86270 */
[----:B------:R-:W-:Y:S01]  /*0d80*/  ISETP.GE.AND P0, PT, R133, UR25, PT ;  /* 0x0000001985007c0c */ /* 0x000fe2000bf06270 */
[----:B------:R-:W-:Y:S01]  /*0d90*/  CS2R R18, SRZ ;  /* 0x0000000000127805 */ /* 0x000fe2000001ff00 */
[----:B------:R-:W-:Y:S01]  /*0da0*/  ISETP.GE.AND P1, PT, R132, UR25, PT ;  /* 0x0000001984007c0c */ /* 0x000fe2000bf26270 */
        /* <DEDUP_REMOVED lines=48> */
[----:B---3--:R0:W-:Y:S04]  /*10b0*/  STS [R122.X4], R7 ;  /* 0x000000077a007388 */ /* 0x0081e80000004800 */
[----:B----4-:R3:W-:Y:S01]  /*10c0*/  STS [R121.X4+0x80], R0 ;  /* 0x0000800079007388 */ /* 0x0107e20000004800 */
[----:B0-----:R-:W-:-:S04]  /*10d0*/  IADD3 R7, R124, 0x100, RZ ;  /* 0x000001007c077810 */ /* 0x001fc80007ffe0ff */
[----:B------:R-:W-:Y:S01]  /*10e0*/  LEA.HI.SX32 R114, R7, R124, 0x1b ;  /* 0x0000007c07727211 */ /* 0x000fe200078fdaff */
[----:B--2---:R-:W-:Y:S01]  /*10f0*/  STS [R120.X4+0x100], R9 ;  /* 0x0001000978007388 */ /* 0x004fe20000004800 */
        /* <DEDUP_REMOVED lines=223> */
.L_x_5218:
[----:B------:R-:W-:Y:S01]  /*1ef0*/  UIADD3 UR26, UR24, -0x1, URZ ;  /* 0xffffffff181a7890 */ /* 0x000fe2000fffe03f */
[----:B------:R-:W-:Y:S01]  /*1f00*/  FADD.FTZ R26, R75, UR5 ;  /* 0x000000054b1a7e21 */ /* 0x000fe20008010000 */
[----:B------:R-:W-:Y:S01]  /*1f10*/  MOV R42, RZ ;  /* 0x000000ff002a7202 */ /* 0x000fe20000000f00 */
[----:B------:R-:W-:Y:S01]  /*1f20*/  FADD.FTZ R25, R76, UR5 ;  /* 0x000000054c197e21 */ /* 0x000fe20008010000 */
[----:B------:R-:W-:Y:S01]  /*1f30*/  ULEA.HI UR9, UR26, UR26, URZ, 0x1 ;  /* 0x0000001a1a097291 */ /* 0x000fe2000f8f083f */
[----:B------:R-:W-:Y:S01]  /*1f40*/  FADD.FTZ R24, R77, UR5 ;  /* 0x000000054d187e21 */ /* 0x000fe20008010000 */
[----:B------:R-:W-:Y:S01]  /*1f50*/  CS2R R40, SRZ ;  /* 0x0000000000287805 */ /* 0x000fe2000001ff00 */
[----:B------:R-:W-:Y:S01]  /*1f60*/  FADD.FTZ R23, R78, UR5 ;  /* 0x000000054e177e21 */ /* 0x000fe20008010000 */
[----:B------:R-:W-:Y:S01]  /*1f70*/  ULOP3.LUT UR9, UR9, 0xfffffe, URZ, 0xc0, !UPT ;  /* 0x00fffffe09097892 */ /* 0x000fe2000f8ec03f */
        /* <DEDUP_REMOVED lines=15> */
[----:B------:R-:W-:Y:S01]  /*2070*/  UIADD3 UR26, UR26, -UR9, URZ ;  /* 0x800000091a1a7290 */ /* 0x000fe2000fffe03f */
[----:B------:R-:W-:Y:S01]  /*2080*/  FADD.FTZ R14, R87, UR5 ;  /* 0x00000005570e7e21 */ /* 0x000fe20008010000 */
[----:B------:R-:W-:Y:S01]  /*2090*/  UMOV UR7, URZ ;  /* 0x0000003f00077c82 */ /* 0x000fe20008000000 */
[----:B------:R-:W-:Y:S01]  /*20a0*/  FADD.FTZ R13, R88, UR5 ;  /* 0x00000005580d7e21 */ /* 0x000fe20008010000 */
[----:B------:R-:W-:Y:S01]  /*20b0*/  UMOV UR8, URZ ;  /* 0x0000003f00087c82 */ /* 0x000fe20008000000 */
[----:B------:R-:W-:Y:S01]  /*20c0*/  FADD.FTZ R12, R89, UR5 ;  /* 0x00000005590c7e21 */ /* 0x000fe20008010000 */
[----:B------:R-:W-:Y:S01]  /*20d0*/  UMOV UR9, URZ ;  /* 0x0000003f00097c82 */ /* 0x000fe20008000000 */
[----:B------:R-:W-:-:S02]  /*20e0*/  FADD.FTZ R0, R213, UR5 ;  /* 0x00000005d5007e21 */ /* 0x000fc40008010000 */
.L_x_5256:
[----:B------:R-:W-:Y:S01]  /*20f0*/  ULDC.64 UR30, c[0x0][0x180] ;  /* 0x00006000001e7ab9 */ /* 0x000fe20000000a00 */
[----:B------:R-:W-:Y:S01]  /*2100*/  SHF.R.S32.HI R3, RZ, 0x1f, R2 ;  /* 0x0000001fff037819 */ /* 0x000fe20000011402 */
[----:B------:R-:W-:Y:S01]  /*2110*/  UIMAD UR25, UR17, UR30, URZ ;  /* 0x0000001e111972a4 */ /* 0x000fe2000f8e023f */
[----:B------:R-:W-:Y:S01]  /*2120*/  MOV R7, UR7 ;  /* 0x0000000700077c02 */ /* 0x000fe20008000f00 */
[----:B------:R-:W-:-:S02]  /*2130*/  UIMAD.WIDE.U32 UR28, UR16, UR30, URZ ;  /* 0x0000001e101c72a5 */ /* 0x000fc4000f8e003f */
[----:B------:R-:W-:Y:S02]  /*2140*/  UIMAD UR25, UR16, UR31, UR25 ;  /* 0x0000001f101972a4 */ /* 0x000fe4000f8e0219 */
[----:B------:R-:W-:Y:S01]  /*2150*/  USHF.R.S32.HI UR39, URZ, 0x1f, UR7 ;  /* 0x0000001f3f277899 */ /* 0x000fe20008011407 */
[----:B------:R-:W-:Y:S01]  /*2160*/  IMAD.WIDE.U32 R6, R7, c[0x0][0x1a0], R2 ;  /* 0x0000680007067a25 */ /* 0x000fe200078e0002 */
[----:B------:R-:W-:Y:S02]  /*2170*/  ULDC.64 UR30, c[0x0][0x188] ;  /* 0x00006200001e7ab9 */ /* 0x000fe40000000a00 */
[----:B------:R-:W-:Y:S02]  /*2180*/  UIADD3 UR29, UR29, UR25, URZ ;  /* 0x000000191d1d7290 */ /* 0x000fe4000fffe03f */
[----:B------:R-:W-:Y:S02]  /*2190*/  UIMAD UR25, UR39, UR30, URZ ;  /* 0x0000001e271972a4 */ /* 0x000fe4000f8e023f */
[----:B------:R-:W-:Y:S01]  /*21a0*/  ULDC.64 UR34, c[0x0][0x1a0] ;  /* 0x0000680000227ab9 */ /* 0x000fe20000000a00 */
[----:B------:R-:W-:Y:S01]  /*21b0*/  LOP3.LUT R145, R2, 0x20, RZ, 0xfc, !PT ;  /* 0x0000002002917812 */ /* 0x000fe200078efcff */
[----:B------:R-:W-:Y:S01]  /*21c0*/  UIMAD UR25, UR7, UR31, UR25 ;  /* 0x0000001f071972a4 */ /* 0x000fe2000f8e0219 */
[----:B------:R-:W-:Y:S01]  /*21d0*/  LEA R4, P0, R6, R127, 0x2 ;  /* 0x0000007f06047211 */ /* 0x000fe200078010ff */
[----:B------:R-:W-:-:S02]  /*21e0*/  UIMAD.WIDE.U32 UR28, UR7, UR30, UR28 ;  /* 0x0000001e071c72a5 */ /* 0x000fc4000f8e001c */
[----:B------:R-:W-:Y:S02]  /*21f0*/  UIMAD UR34, UR39, UR34, URZ ;  /* 0x00000022272272a4 */ /* 0x000fe4000f8e023f */
[----:B------:R-:W-:Y:S02]  /*2200*/  ULDC.64 UR30, c[0x0][0x220] ;  /* 0x00008800001e7ab9 */ /* 0x000fe40000000a00 */
[----:B------:R-:W-:Y:S02]  /*2210*/  UIADD3 UR25, UR29, UR25, URZ ;  /* 0x000000191d197290 */ /* 0x000fe4000fffe03f */
[----:B------:R-:W-:Y:S02]  /*2220*/  ULEA UR30, UP0, UR28, UR30, 0x2 ;  /* 0x0000001e1c1e7291 */ /* 0x000fe4000f80103f */
[----:B------:R-:W-:Y:S02]  /*2230*/  UIMAD UR34, UR7, UR35, UR34 ;  /* 0x00000023072272a4 */ /* 0x000fe4000f8e0222 */
[----:B------:R-:W-:Y:S01]  /*2240*/  ULEA.HI.X UR31, UR28, UR31, UR25, 0x2, UP0 ;  /* 0x0000001f1c1f7291 */ /* 0x000fe200080f1419 */
[----:B------:R-:W-:-:S02]  /*2250*/  LOP3.LUT R144, R2, 0x40, RZ, 0xfc, !PT ;  /* 0x0000004002907812 */ /* 0x000fc400078efcff */
[----:B------:R-:W-:Y:S01]  /*2260*/  ULDC UR25, c[0x0][0x168] ;  /* 0x00005a0000197ab9 */ /* 0x000fe20000000800 */
[----:B------:R-:W-:Y:S01]  /*2270*/  IADD3 R5, R7, UR34, RZ ;  /* 0x0000002207057c10 */ /* 0x000fe2000fffe0ff */
[----:B------:R-:W-:Y:S01]  /*2280*/  UIADD3 UR25, -UR38, UR25, URZ ;  /* 0x0000001926197290 */ /* 0x000fe2000fffe13f */
[C---:B------:R-:W-:Y:S02]  /*2290*/  LOP3.LUT R143, R2.reuse, 0x60, RZ, 0xfc, !PT ;  /* 0x00000060028f7812 */ /* 0x040fe400078efcff */
[C---:B------:R-:W-:Y:S02]  /*22a0*/  LOP3.LUT R142, R2.reuse, 0x80, RZ, 0xfc, !PT ;  /* 0x00000080028e7812 */ /* 0x040fe400078efcff */
[C---:B------:R-:W-:Y:S02]  /*22b0*/  LOP3.LUT R141, R2.reuse, 0xa0, RZ, 0xfc, !PT ;  /* 0x000000a0028d7812 */ /* 0x040fe400078efcff */
[C---:B------:R-:W-:Y:S02]  /*22c0*/  LOP3.LUT R140, R2.reuse, 0xc0, RZ, 0xfc, !PT ;  /* 0x000000c0028c7812 */ /* 0x040fe400078efcff */
[----:B------:R-:W-:-:S02]  /*22d0*/  LOP3.LUT R139, R2, 0xe0, RZ, 0xfc, !PT ;  /* 0x000000e0028b7812 */ /* 0x000fc400078efcff */
[C---:B------:R-:W-:Y:S01]  /*22e0*/  LOP3.LUT R138, R2.reuse, 0x100, RZ, 0xfc, !PT ;  /* 0x00000100028a7812 */ /* 0x040fe200078efcff */
[----:B------:R-:W-:Y:S01]  /*22f0*/  CS2R R10, SRZ ;  /* 0x00000000000a7805 */ /* 0x000fe2000001ff00 */
[C---:B------:R-:W-:Y:S01]  /*2300*/  ISETP.GE.AND P2, PT, R2.reuse, UR25, PT ;  /* 0x0000001902007c0c */ /* 0x040fe2000bf46270 */
[----:B------:R-:W-:Y:S01]  /*2310*/  CS2R R146, SRZ ;  /* 0x0000000000927805 */ /* 0x000fe2000001ff00 */
[----:B------:R-:W-:Y:S02]  /*2320*/  ISETP.GE.AND P1, PT, R145, UR25, PT ;  /* 0x0000001991007c0c */ /* 0x000fe4000bf26270 */
[C---:B------:R-:W-:Y:S02]  /*2330*/  LOP3.LUT R137, R2.reuse, 0x120, RZ, 0xfc, !PT ;  /* 0x0000012002897812 */ /* 0x040fe400078efcff */
[----:B------:R-:W-:Y:S01]  /*2340*/  LOP3.LUT R136, R2, 0x140, RZ, 0xfc, !PT ;  /* 0x0000014002887812 */ /* 0x000fe200078efcff */
[----:B------:R-:W-:Y:S01]  /*2350*/  CS2R R148, SRZ ;  /* 0x0000000000947805 */ /* 0x000fe2000001ff00 */
[----:B------:R-:W-:-:S02]  /*2360*/  LEA.HI.X R5, R6, R125, R5, 0x2, P0 ;  /* 0x0000007d06057211 */ /* 0x000fc400000f1405 */
[----:B------:R-:W-:Y:S01]  /*2370*/  LOP3.LUT R135, R2, 0x160, RZ, 0xfc, !PT ;  /* 0x0000016002877812 */ /* 0x000fe200078efcff */
[----:B------:R-:W-:Y:S01]  /*2380*/  CS2R R6, SRZ ;  /* 0x0000000000067805 */ /* 0x000fe2000001ff00 */
[----:B------:R-:W-:Y:S02]  /*2390*/  ISETP.GE.AND P0, PT, R144, UR25, PT ;  /* 0x0000001990007c0c */ /* 0x000fe4000bf06270 */
[C---:B------:R-:W-:Y:S02]  /*23a0*/  LOP3.LUT R134, R2.reuse, 0x180, RZ, 0xfc, !PT ;  /* 0x0000018002867812 */ /* 0x040fe400078efcff */
[C---:B------:R-:W-:Y:S01]  /*23b0*/  LOP3.LUT R133, R2.reuse, 0x1a0, RZ, 0xfc, !PT ;  /* 0x000001a002857812 */ /* 0x040fe200078efcff */
[----:B------:R0:W2:Y:S01]  /*23c0*/  @!P2 LDG.E R7, [R4.64] ;  /* 0x000000200407a981 */ /* 0x0000a2000c1e1900 */
[----:B------:R-:W-:Y:S02]  /*23d0*/  ISETP.GE.AND P4, PT, R143, UR25, PT ;  /* 0x000000198f007c0c */ /* 0x000fe4000bf86270 */
[----:B------:R-:W-:Y:S01]  /*23e0*/  LOP3.LUT R132, R2, 0x1c0, RZ, 0xfc, !PT ;  /* 0x000001c002847812 */ /* 0x000fe200078efcff */
[----:B---3--:R0:W3:Y:S01]  /*23f0*/  @!P1 LDG.E R6, [R4.64+0x80] ;  /* 0x0000802004069981 */ /* 0x0080e2000c1e1900 */
[----:B------:R-:W-:-:S02]  /*2400*/  ISETP.GE.AND P6, PT, R142, UR25, PT ;  /* 0x000000198e007c0c */ /* 0x000fc4000bfc6270 */
[----:B------:R-:W-:Y:S01]  /*2410*/  LOP3.LUT R130, R2, 0x1e0, RZ, 0xfc, !PT ;  /* 0x000001e002827812 */ /* 0x000fe200078efcff */
[----:B------:R0:W4:Y:S01]  /*2420*/  @!P0 LDG.E R11, [R4.64+0x100] ;  /* 0x00010020040b8981 */ /* 0x000122000c1e1900 */
[----:B------:R-:W-:Y:S01]  /*2430*/  ISETP.GE.AND P5, PT, R141, UR25, PT ;  /* 0x000000198d007c0c */ /* 0x000fe2000bfa6270 */
[----:B------:R-:W-:Y:S01]  /*2440*/  CS2R R150, SRZ ;  /* 0x0000000000967805 */ /* 0x000fe2000001ff00 */
[----:B------:R-:W-:Y:S01]  /*2450*/  MOV R8, UR30 ;  /* 0x0000001e00087c02 */ /* 0x000fe20008000f00 */
[----:B------:R-:W-:Y:S01]  /*2460*/  CS2R R152, SRZ ;  /* 0x0000000000987805 */ /* 0x000fe2000001ff00 */
[----:B------:R-:W-:Y:S01]  /*2470*/  MOV R9, UR31 ;  /* 0x0000001f00097c02 */ /* 0x000fe20008000f00 */
[----:B------:R0:W4:Y:S01]  /*2480*/  @!P4 LDG.E R10, [R4.64+0x180] ;  /* 0x00018020040ac981 */ /* 0x000122000c1e1900 */
[----:B------:R-:W-:Y:S01]  /*2490*/  ISETP.GE.AND P3, PT, R140, UR25, PT ;  /* 0x000000198c007c0c */ /* 0x000fe2000bf66270 */
[----:B------:R-:W-:Y:S01]  /*24a0*/  CS2R R154, SRZ ;  /* 0x00000000009a7805 */ /* 0x000fe2000001ff00 */
[----:B------:R-:W-:Y:S01]  /*24b0*/  ISETP.GE.AND P2, PT, R139, UR25, PT ;  /* 0x000000198b007c0c */ /* 0x000fe2000bf46270 */
[----:B------:R1:W4:Y:S01]  /*24c0*/  LDG.E R156, [R8.64] ;  /* 0x00000020089c7981 */ /* 0x000322000c1e1900 */
[----:B------:R-:W-:Y:S01]  /*24d0*/  ISETP.GE.AND P1, PT, R138, UR25, PT ;  /* 0x000000198a007c0c */ /* 0x000fe2000bf26270 */
[----:B------:R-:W-:Y:S01]  /*24e0*/  ULDC.64 UR34, c[0x0][0x1b8] ;  /* 0x00006e0000227ab9 */ /* 0x000fe20000000a00 */
[----:B------:R-:W-:Y:S01]  /*24f0*/  ISETP.GE.AND P0, PT, R137, UR25, PT ;  /* 0x0000001989007c0c */ /* 0x000fe2000bf06270 */
[----:B------:R0:W4:Y:S01]  /*2500*/  @!P6 LDG.E R147, [R4.64+0x200] ;  /* 0x000200200493e981 */ /* 0x000122000c1e1900 */
[----:B------:R-:W-:Y:S01]  /*2510*/  ISETP.GE.AND P4, PT, R136, UR25, PT ;  /* 0x0000001988007c0c */ /* 0x000fe2000bf86270 */
[----:B-1----:R-:W-:Y:S01]  /*2520*/  CS2R R8, SRZ ;  /* 0x0000000000087805 */ /* 0x002fe2000001ff00 */
[----:B------:R-:W-:-:S05]  /*2530*/  ISETP.GE.AND P6, PT, R135, UR25, PT ;  /* 0x0000001987007c0c */ /* 0x000fca000bfc6270 */
        /* <DEDUP_REMOVED lines=46> */
[----:B------:R3:W4:Y:S01]  /*2820*/  LDG.E R210, [R4.64] ;  /* 0x0000002004d27981 */ /* 0x000722000c1e1900 */
[----:B------:R-:W1:Y:S01]  /*2830*/  R2UR UR34, R156 ;  /* 0x000000009c2273c2 */ /* 0x000e6200000e0000 */
[C---:B------:R-:W-:Y:S02]  /*2840*/  LOP3.LUT P0, RZ, R126.reuse, 0x1f, RZ, 0xc0, !PT ;  /* 0x0000001f7eff7812 */ /* 0x040fe4000780c0ff */
[----:B------:R-:W-:Y:S01]  /*2850*/  MOV R157, UR24 ;  /* 0x00000018009d7c02 */ /* 0x000fe20008000f00 */
[----:B0-----:R-:W-:Y:S01]  /*2860*/  FADD.FTZ R149, R213, UR5 ;  /* 0x00000005d5957e21 */ /* 0x001fe20008010000 */
[----:B------:R-:W-:Y:S01]  /*2870*/  ISETP.NE.AND P1, PT, R126, RZ, PT ;  /* 0x000000ff7e00720c */ /* 0x000fe20003f25270 */
[----:B------:R-:W0:Y:S01]  /*2880*/  LDS R147, [R106.X4+0x4] ;  /* 0x000004006a937984 */ /* 0x000e220000004800 */
[----:B------:R-:W-:Y:S02]  /*2890*/  ISETP.LT.OR P2, PT, R157, 0x2, P0 ;  /* 0x000000029d00780c */ /* 0x000fe40000741670 */
[----:B------:R-:W-:Y:S01]  /*28a0*/  MOV R8, UR24 ;  /* 0x0000001800087c02 */ /* 0x000fe20008000f00 */
[----:B------:R-:W-:Y:S01]  /*28b0*/  LDS R164, [R106.X4+0x8] ;  /* 0x000008006aa47984 */ /* 0x000fe20000004800 */
[----:B------:R-:W-:-:S02]  /*28c0*/  MOV R6, UR26 ;  /* 0x0000001a00067c02 */ /* 0x000fc40008000f00 */
[----:B------:R-:W-:Y:S01]  /*28d0*/  MOV R9, c[0x0][0x16c] ;  /* 0x00005b0000097a02 */ /* 0x000fe20000000f00 */
[----:B------:R-:W-:Y:S04]  /*28e0*/  LDS R163, [R106.X4+0xc] ;  /* 0x00000c006aa37984 */ /* 0x000fe80000004800 */
[----:B------:R-:W-:Y:S04]  /*28f0*/  LDS R162, [R106.X4+0x10] ;  /* 0x000010006aa27984 */ /* 0x000fe80000004800 */
[----:B------:R-:W-:Y:S01]  /*2900*/  LDS R161, [R106.X4+0x14] ;  /* 0x000014006aa17984 */ /* 0x000fe20000004800 */
[----:B-1----:R-:W-:-:S03]  /*2910*/  MOV R7, UR34 ;  /* 0x0000002200077c02 */ /* 0x002fc60008000f00 */
[----:B------:R-:W-:Y:S02]  /*2920*/  LDS R160, [R106.X4+0x18] ;  /* 0x000018006aa07984 */ /* 0x000fe40000004800 */
[----:B------:R-:W-:Y:S02]  /*2930*/  FMUL.FTZ R7, R7, 1.4426950216293334961 ;  /* 0x3fb8aa3b07077820 */ /* 0x000fe40000410000 */
[----:B------:R-:W-:Y:S02]  /*2940*/  LDS R159, [R106.X4+0x1c] ;  /* 0x00001c006a9f7984 */ /* 0x000fe40000004800 */
[----:B------:R-:W-:Y:S01]  /*2950*/  FMUL.FTZ R226, R7, R149 ;  /* 0x0000009507e27220 */ /* 0x000fe20000410000 */
[----:B------:R-:W-:Y:S01]  /*2960*/  @!P2 IADD3 R8, R8, -0x2, RZ ;  /* 0xfffffffe0808a810 */ /* 0x000fe20007ffe0ff */
[----:B------:R-:W-:Y:S04]  /*2970*/  LDS R158, [R106.X4+0x20] ;  /* 0x000020006a9e7984 */ /* 0x000fe80000004800 */
[----:B------:R-:W1:Y:S01]  /*2980*/  MUFU.EX2 R226, R226 ;  /* 0x000000e200e27308 */ /* 0x000e620000000800 */
[----:B------:R-:W-:Y:S01]  /*2990*/  LEA R6, R6, UR7, 0x8 ;  /* 0x0000000706067c11 */ /* 0x000fe2000f8e40ff */
[----:B------:R-:W-:Y:S01]  /*29a0*/  LDS R157, [R106.X4+0x24] ;  /* 0x000024006a9d7984 */ /* 0x000fe20000004800 */
[----:B------:R-:W-:Y:S01]  /*29b0*/  @P1 IADD3 R6, R126, 0x200, RZ ;  /* 0x000002007e061810 */ /* 0x000fe20007ffe0ff */
[----:B---3--:R-:W-:-:S02]  /*29c0*/  @!P2 IMAD R4, R8, R9, UR7 ;  /* 0x000000070804ae24 */ /* 0x008fc4000f8e0209 */
[----:B------:R-:W-:Y:S01]  /*29d0*/  LDS R156, [R106.X4+0x28] ;  /* 0x000028006a9c7984 */ /* 0x000fe20000004800 */
[----:B------:R-:W-:-:S03]  /*29e0*/  SHF.L.U32 R9, R6, 0x2, RZ ;  /* 0x0000000206097819 */ /* 0x000fc600000006ff */
[----:B------:R-:W-:Y:S04]  /*29f0*/  LDS R155, [R106.X4+0x2c] ;  /* 0x00002c006a9b7984 */ /* 0x000fe80000004800 */
[----:B------:R-:W-:Y:S04]  /*2a00*/  LDS R154, [R106.X4+0x30] ;  /* 0x000030006a9a7984 */ /* 0x000fe80000004800 */
[----:B------:R-:W-:Y:S04]  /*2a10*/  LDS R153, [R106.X4+0x34] ;  /* 0x000034006a997984 */ /* 0x000fe80000004800 */
[----:B------:R-:W-:Y:S04]  /*2a20*/  LDS R152, [R106.X4+0x38] ;  /* 0x000038006a987984 */ /* 0x000fe80000004800 */
[----:B------:R-:W-:Y:S04]  /*2a30*/  LDS R150, [R106.X4+0x3c] ;  /* 0x00003c006a967984 */ /* 0x000fe80000004800 */
[----:B------:R-:W3:Y:S04]  /*2a40*/  LDS R146, [R106.X4] ;  /* 0x000000006a927984 */ /* 0x000ee80000004800 */
[----:B-1----:R1:W-:Y:S01]  /*2a50*/  STS [R9+0x12c8], R226 ;  /* 0x0012c8e209007388 */ /* 0x0023e20000000800 */
[----:B------:R-:W-:Y:S01]  /*2a60*/  HFMA2.MMA R11, -RZ, RZ, 0, 4.76837158203125e-07 ;  /* 0x00000008ff0b7435 */ /* 0x000fe200000001ff */
[----:B------:R-:W-:-:S02]  /*2a70*/  FADD.FTZ R148, R89, UR5 ;  /* 0x0000000559947e21 */ /* 0x000fc40008010000 */
[----:B--2---:R-:W-:Y:S02]  /*2a80*/  FADD.FTZ R151, R88, UR5 ;  /* 0x0000000558977e21 */ /* 0x004fe40008010000 */
[C---:B------:R-:W-:Y:S01]  /*2a90*/  FMUL.FTZ R217, R7.reuse, R148 ;  /* 0x0000009407d97220 */ /* 0x040fe20000410000 */
[----:B------:R-:W-:Y:S01]  /*2aa0*/  MOV R8, RZ ;  /* 0x000000ff00087202 */ /* 0x000fe20000000f00 */
[----:B------:R-:W-:Y:S02]  /*2ab0*/  FMUL.FTZ R215, R7, R151 ;  /* 0x0000009707d77220 */ /* 0x000fe40000410000 */
[----:B------:R-:W-:Y:S02]  /*2ac0*/  FADD.FTZ R166, R87, UR5 ;  /* 0x0000000557a67e21 */ /* 0x000fe40008010000 */
[----:B------:R-:W-:Y:S01]  /*2ad0*/  @!P2 IMAD.WIDE R4, R4, R11, UR10 ;  /* 0x0000000a0404ae25 */ /* 0x000fe2000f8e020b */
[----:B------:R-:W-:Y:S03]  /*2ae0*/  BAR.SYNC.DEFER_BLOCKING 0x0 ;  /* 0x0000000000007b1d */ /* 0x000fe60000010000 */
[----:B------:R-:W-:-:S03]  /*2af0*/  FMUL.FTZ R221, R7, R166 ;  /* 0x000000a607dd7220 */ /* 0x000fc60000410000 */
[----:B------:R-:W2:Y:S01]  /*2b00*/  MUFU.EX2 R217, R217 ;  /* 0x000000d900d97308 */ /* 0x000ea20000000800 */
[----:B------:R-:W-:Y:S02]  /*2b10*/  FADD.FTZ R165, R86, UR5 ;  /* 0x0000000556a57e21 */ /* 0x000fe40008010000 */
[----:B------:R-:W-:Y:S02]  /*2b20*/  FADD.FTZ R168, R85, UR5 ;  /* 0x0000000555a87e21 */ /* 0x000fe40008010000 */
[----:B------:R-:W-:-:S03]  /*2b30*/  FMUL.FTZ R208, R7, R165 ;  /* 0x000000a507d07220 */ /* 0x000fc60000410000 */
[----:B------:R-:W0:Y:S01]  /*2b40*/  MUFU.EX2 R215, R215 ;  /* 0x000000d700d77308 */ /* 0x000e220000000800 */
[----:B------:R-:W-:Y:S02]  /*2b50*/  FMUL.FTZ R206, R7, R168 ;  /* 0x000000a807ce7220 */ /* 0x000fe40000410000 */
[----:B------:R-:W-:Y:S01]  /*2b60*/  FADD.FTZ R167, R84, UR5 ;  /* 0x0000000554a77e21 */ /* 0x000fe20008010000 */
[----:B------:R2:W5:Y:S01]  /*2b70*/  @!P2 LDG.E R8, [R4.64+0x4] ;  /* 0x000004200408a981 */ /* 0x000562000c1e1900 */
[----:B------:R-:W-:-:S03]  /*2b80*/  ISETP.NE.AND P2, PT, R126, 0x1f, PT ;  /* 0x0000001f7e00780c */ /* 0x000fc60003f45270 */
[----:B------:R-:W0:Y:S01]  /*2b90*/  MUFU.EX2 R221, R221 ;  /* 0x000000dd00dd7308 */ /* 0x000e220000000800 */
[----:B------:R-:W-:Y:S02]  /*2ba0*/  FMUL.FTZ R218, R7, R167 ;  /* 0x000000a707da7220 */ /* 0x000fe40000410000 */
[----:B------:R-:W-:-:S05]  /*2bb0*/  FADD.FTZ R170, R83, UR5 ;  /* 0x0000000553aa7e21 */ /* 0x000fca0008010000 */
[----:B------:R-:W1:Y:S01]  /*2bc0*/  MUFU.EX2 R208, R208 ;  /* 0x000000d000d07308 */ /* 0x000e620000000800 */
[----:B--2---:R-:W-:Y:S02]  /*2bd0*/  FMUL.FTZ R4, R226, R217 ;  /* 0x000000d9e2047220 */ /* 0x004fe40000410000 */
[----:B------:R-:W-:Y:S01]  /*2be0*/  FMUL.FTZ R198, R7, R170 ;  /* 0x000000aa07c67220 */ /* 0x000fe20000410000 */
[----:B------:R2:W2:Y:S01]  /*2bf0*/  @P2 LDS R230, [R126.X4+0x1acc] ;  /* 0x001acc007ee62984 */ /* 0x0004a20000004800 */
        /* <DEDUP_REMOVED lines=10> */
[----:B------:R-:W-:Y:S02]  /*2ca0*/  FADD.FTZ R178, R75, UR5 ;  /* 0x000000054bb27e21 */ /* 0x000fe40008010000 */
[----:B-1----:R-:W-:Y:S02]  /*2cb0*/  FMUL.FTZ R5, R208, R5 ;  /* 0x00000005d0057220 */ /* 0x002fe40000410000 */
[----:B------:R-:W-:-:S03]  /*2cc0*/  FMUL.FTZ R222, R7, R171 ;  /* 0x000000ab07de7220 */ /* 0x000fc60000410000 */
[----:B------:R-:W1:Y:S01]  /*2cd0*/  MUFU.EX2 R216, R216 ;  /* 0x000000d800d87308 */ /* 0x000e620000000800 */
[----:B------:R-:W-:Y:S02]  /*2ce0*/  FADD.FTZ R174, R79, UR5 ;  /* 0x000000054fae7e21 */ /* 0x000fe40008010000 */
[----:B------:R-:W-:Y:S02]  /*2cf0*/  FADD.FTZ R173, R78, UR5 ;  /* 0x000000054ead7e21 */ /* 0x000fe40008010000 */
[----:B------:R-:W-:Y:S02]  /*2d00*/  FADD.FTZ R176, R77, UR5 ;  /* 0x000000054db07e21 */ /* 0x000fe40008010000 */
[----:B------:R-:W-:Y:S01]  /*2d10*/  FADD.FTZ R175, R76, UR5 ;  /* 0x000000054caf7e21 */ /* 0x000fe20008010000 */
[----:B------:R-:W0:Y:S01]  /*2d20*/  MUFU.EX2 R179, R179 ;  /* 0x000000b300b37308 */ /* 0x000e220000000800 */
[----:B------:R-:W-:Y:S02]  /*2d30*/  FMUL.FTZ R197, R7, R178 ;  /* 0x000000b207c57220 */ /* 0x000fe40000410000 */
[----:B------:R-:W-:-:S02]  /*2d40*/  FMUL.FTZ R5, R206, R5 ;  /* 0x00000005ce057220 */ /* 0x000fc40000410000 */
[----:B------:R-:W-:Y:S02]  /*2d50*/  FMUL.FTZ R177, R105, R0 ;  /* 0x0000000069b17220 */ /* 0x000fe40000410000 */
[----:B------:R-:W-:Y:S01]  /*2d60*/  FMUL.FTZ R228, R104, R12 ;  /* 0x0000000c68e47220 */ /* 0x000fe20000410000 */
[----:B------:R-:W1:Y:S01]  /*2d70*/  MUFU.EX2 R222, R222 ;  /* 0x000000de00de7308 */ /* 0x000e620000000800 */
[C---:B------:R-:W-:Y:S02]  /*2d80*/  FMUL.FTZ R209, R7.reuse, R174 ;  /* 0x000000ae07d17220 */ /* 0x040fe40000410000 */
[C---:B------:R-:W-:Y:S02]  /*2d90*/  FMUL.FTZ R207, R7.reuse, R173 ;  /* 0x000000ad07cf7220 */ /* 0x040fe40000410000 */
[C---:B------:R-:W-:Y:S02]  /*2da0*/  FMUL.FTZ R196, R7.reuse, R176 ;  /* 0x000000b007c47220 */ /* 0x040fe40000410000 */
[----:B------:R-:W-:Y:S01]  /*2db0*/  FMUL.FTZ R199, R7, R175 ;  /* 0x000000af07c77220 */ /* 0x000fe20000410000 */
[----:B------:R-:W1:Y:S01]  /*2dc0*/  MUFU.EX2 R197, R197 ;  /* 0x000000c500c57308 */ /* 0x000e620000000800 */
[----:B------:R-:W-:-:S02]  /*2dd0*/  FMUL.FTZ R11, R103, R13 ;  /* 0x0000000d670b7220 */ /* 0x000fc40000410000 */
[----:B0-----:R-:W-:Y:S02]  /*2de0*/  FMUL.FTZ R5, R218, R5 ;  /* 0x00000005da057220 */ /* 0x001fe40000410000 */
[----:B------:R-:W-:Y:S02]  /*2df0*/  FMUL.FTZ R228, R228, R147 ;  /* 0x00000093e4e47220 */ /* 0x000fe40000410000 */
[----:B---3--:R-:W-:Y:S01]  /*2e00*/  FMUL.FTZ R177, R177, R146 ;  /* 0x00000092b1b17220 */ /* 0x008fe20000410000 */
[----:B------:R-:W0:Y:S01]  /*2e10*/  MUFU.EX2 R209, R209 ;  /* 0x000000d100d17308 */ /* 0x000e220000000800 */
[----:B------:R-:W-:Y:S02]  /*2e20*/  FMUL.FTZ R5, R198, R5 ;  /* 0x00000005c6057220 */ /* 0x000fe40000410000 */
[----:B------:R-:W-:Y:S02]  /*2e30*/  FMUL.FTZ R188, R11, R164 ;  /* 0x000000a40bbc7220 */ /* 0x000fe40000410000 */
[----:B------:R-:W-:-:S02]  /*2e40*/  FMUL.FTZ R190, R102, R14 ;  /* 0x0000000e66be7220 */ /* 0x000fc40000410000 */
[----:B------:R-:W-:Y:S01]  /*2e50*/  FFMA.FTZ R11, R177, R217, R228 ;  /* 0x000000d9b10b7223 */ /* 0x000fe200000100e4 */
[----:B------:R-:W3:Y:S01]  /*2e60*/  MUFU.EX2 R207, R207 ;  /* 0x000000cf00cf7308 */ /* 0x000ee20000000800 */
[----:B-1----:R-:W-:Y:S02]  /*2e70*/  FMUL.FTZ R4, R216, R5 ;  /* 0x00000005d8047220 */ /* 0x002fe40000410000 */
[----:B------:R-:W-:-:S05]  /*2e80*/  FMUL.FTZ R229, R101, R15 ;  /* 0x0000000f65e57220 */ /* 0x000fca0000410000 */
[----:B------:R-:W1:Y:S01]  /*2e90*/  MUFU.EX2 R196, R196 ;  /* 0x000000c400c47308 */ /* 0x000e620000000800 */
[----:B------:R-:W-:Y:S02]  /*2ea0*/  FMUL.FTZ R190, R190, R163 ;  /* 0x000000a3bebe7220 */ /* 0x000fe40000410000 */
[----:B------:R-:W-:-:S05]  /*2eb0*/  FFMA.FTZ R11, R215, R11, R188 ;  /* 0x0000000bd70b7223 */ /* 0x000fca00000100bc */
[----:B------:R-:W0:Y:S01]  /*2ec0*/  MUFU.EX2 R199, R199 ;  /* 0x000000c700c77308 */ /* 0x000e220000000800 */
[----:B------:R-:W-:Y:S02]  /*2ed0*/  FMUL.FTZ R10, R98, R18 ;  /* 0x00000012620a7220 */ /* 0x000fe40000410000 */
[----:B------:R-:W-:Y:S01]  /*2ee0*/  FMUL.FTZ R181, R179, R4 ;  /* 0x00000004b3b57220 */ /* 0x000fe20000410000 */
[----:B------:R-:W-:Y:S01]  /*2ef0*/  BSSY B0, `(.L_x_5220) ;  /* 0x000002f000007945 */ /* 0x000fe20003800000 */
        /* <DEDUP_REMOVED lines=18> */
[-C--:B----4-:R-:W-:Y:S02]  /*3020*/  FMUL.FTZ R186, R60, R210.reuse ;  /* 0x000000d23cba7220 */ /* 0x090fe40000410000 */
        /* <DEDUP_REMOVED lines=15> */
[----:B------:R-:W-:Y:S05]  /*3120*/  @P2 BRA `(.L_x_5221) ;  /* 0x000000b000002947 */ /* 0x000fea0003800000 */
[----:B0123--:R-:W-:Y:S01]  /*3130*/  ULDC UR29, c[0x0][0x174] ;  /* 0x00005d00001d7ab9 */ /* 0x00ffe20000000800 */
        /* <DEDUP_REMOVED lines=10> */
.L_x_5221:
[----:B0123--:R-:W-:Y:S05]  /*31e0*/  BSYNC B0 ;  /* 0x0000000000007941 */ /* 0x00ffea0003800000 */
.L_x_5220:
[----:B------:R-:W-:Y:S01]  /*31f0*/  FMUL.FTZ R192, R197, R230 ;  /* 0x000000e6c5c07220 */ /* 0x000fe20000410000 */
[----:B------:R-:W-:Y:S01]  /*3200*/  ISETP.GE.AND P3, PT, R124, 0x1, PT ;  /* 0x000000017c00780c */ /* 0x000fe20003f66270 */
[C---:B------:R-:W-:Y:S01]  /*3210*/  FFMA.FTZ R10, R199.reuse, R10, R184 ;  /* 0x0000000ac70a7223 */ /* 0x040fe200000100b8 */
[----:B------:R-:W-:Y:S01]  /*3220*/  MOV R233, UR27 ;  /* 0x0000001b00e97c02 */ /* 0x000fe20008000f00 */
[----:B------:R-:W-:Y:S01]  /*3230*/  FFMA.FTZ R11, R206, R11, R185 ;  /* 0x0000000bce0b7223 */ /* 0x000fe200000100b9 */
[----:B------:R-:W-:Y:S01]  /*3240*/  ULDC.64 UR28, c[0x0][0x298] ;  /* 0x0000a600001c7ab9 */ /* 0x000fe20000000a00 */
[----:B------:R-:W-:Y:S01]  /*3250*/  FMUL.FTZ R189, R199, R192 ;  /* 0x000000c0c7bd7220 */ /* 0x000fe20000410000 */
[----:B------:R-:W-:Y:S01]  /*3260*/  UIMAD UR28, UR36, UR28, URZ ;  /* 0x0000001c241c72a4 */ /* 0x000fe2000f8e023f */
[----:B------:R-:W-:Y:S01]  /*3270*/  FFMA.FTZ R191, R196, R10, R187 ;  /* 0x0000000ac4bf7223 */ /* 0x000fe200000100bb */
[----:B------:R-:W-:Y:S01]  /*3280*/  ISETP.NE.AND P5, PT, R126, RZ, PT ;  /* 0x000000ff7e00720c */ /* 0x000fe20003fa5270 */
[----:B------:R-:W-:Y:S01]  /*3290*/  FFMA.FTZ R11, R218, R11, R183 ;  /* 0x0000000bda0b7223 */ /* 0x000fe200000100b7 */
[----:B------:R-:W-:Y:S01]  /*32a0*/  UIMAD UR28, UR27, UR29, UR28 ;  /* 0x0000001d1b1c72a4 */ /* 0x000fe2000f8e021c */
[----:B------:R-:W-:Y:S01]  /*32b0*/  FMUL.FTZ R10, R196, R189 ;  /* 0x000000bdc40a7220 */ /* 0x000fe20000410000 */
[----:B------:R-:W-:Y:S01]  /*32c0*/  LOP3.LUT R189, R126, 0x1f, RZ, 0xc0, !PT ;  /* 0x0000001f7ebd7812 */ /* 0x000fe200078ec0ff */
[----:B------:R-:W-:Y:S01]  /*32d0*/  FFMA.FTZ R191, R207, R191, R182 ;  /* 0x000000bfcfbf7223 */ /* 0x000fe200000100b6 */
[----:B------:R-:W-:Y:S01]  /*32e0*/  BSSY B0, `(.L_x_5222) ;  /* 0x0000109000007945 */ /* 0x000fe20003800000 */
[----:B------:R-:W-:Y:S01]  /*32f0*/  FFMA.FTZ R11, R198, R11, R223 ;  /* 0x0000000bc60b7223 */ /* 0x000fe200000100df */
[----:B------:R-:W-:Y:S01]  /*3300*/  ISETP.NE.AND P4, PT, R189, 0x1f, PT ;  /* 0x0000001fbd00780c */ /* 0x000fe20003f85270 */
[----:B------:R-:W-:-:S02]  /*3310*/  FMUL.FTZ R10, R207, R10 ;  /* 0x0000000acf0a7220 */ /* 0x000fc40000410000 */
[----:B------:R-:W-:Y:S02]  /*3320*/  FMUL.FTZ R200, R200, R157 ;  /* 0x0000009dc8c87220 */ /* 0x000fe40000410000 */
[----:B------:R-:W-:Y:S02]  /*3330*/  FMUL.FTZ R202, R9, R154 ;  /* 0x0000009a09ca7220 */ /* 0x000fe40000410000 */
[C---:B------:R-:W-:Y:S02]  /*3340*/  FFMA.FTZ R191, R209.reuse, R191, R180 ;  /* 0x000000bfd1bf7223 */ /* 0x040fe400000100b4 */
[----:B------:R-:W-:Y:S02]  /*3350*/  FFMA.FTZ R11, R216, R11, R211 ;  /* 0x0000000bd80b7223 */ /* 0x000fe400000100d3 */
[----:B------:R-:W-:Y:S02]  /*3360*/  FMUL.FTZ R9, R209, R10 ;  /* 0x0000000ad1097220 */ /* 0x000fe40000410000 */
[----:B------:R-:W-:-:S02]  /*3370*/  FMUL.FTZ R205, R205, R156 ;  /* 0x0000009ccdcd7220 */ /* 0x000fc40000410000 */
[----:B------:R-:W-:Y:S02]  /*3380*/  FMUL.FTZ R195, R6, R153 ;  /* 0x0000009906c37220 */ /* 0x000fe40000410000 */
[C---:B------:R-:W-:Y:S02]  /*3390*/  FFMA.FTZ R191, R222.reuse, R191, R181 ;  /* 0x000000bfdebf7223 */ /* 0x040fe400000100b5 */
[----:B------:R-:W-:Y:S02]  /*33a0*/  FFMA.FTZ R11, R179, R11, R200 ;  /* 0x0000000bb30b7223 */ /* 0x000fe400000100c8 */
[----:B------:R-:W-:Y:S02]  /*33b0*/  FMUL.FTZ R6, R222, R9 ;  /* 0x00000009de067220 */ /* 0x000fe40000410000 */
[----:B------:R-:W-:Y:S02]  /*33c0*/  FMUL.FTZ R204, R204, R155 ;  /* 0x0000009bcccc7220 */ /* 0x000fe40000410000 */
[----:B------:R-:W-:-:S02]  /*33d0*/  FMUL.FTZ R194, R7, R152 ;  /* 0x0000009807c27220 */ /* 0x000fc40000410000 */
[C---:B------:R-:W-:Y:S02]  /*33e0*/  FFMA.FTZ R191, R179.reuse, R191, R224 ;  /* 0x000000bfb3bf7223 */ /* 0x040fe400000100e0 */
[----:B------:R-:W-:Y:S02]  /*33f0*/  FFMA.FTZ R11, R222, R11, R205 ;  /* 0x0000000bde0b7223 */ /* 0x000fe400000100cd */
[----:B------:R-:W-:Y:S02]  /*3400*/  FMUL.FTZ R7, R179, R6 ;  /* 0x00000006b3077220 */ /* 0x000fe40000410000 */
[C---:B------:R-:W-:Y:S02]  /*3410*/  FFMA.FTZ R191, R216.reuse, R191, R201 ;  /* 0x000000bfd8bf7223 */ /* 0x040fe400000100c9 */
[----:B------:R-:W-:Y:S02]  /*3420*/  FFMA.FTZ R11, R209, R11, R204 ;  /* 0x0000000bd10b7223 */ /* 0x000fe400000100cc */
[----:B------:R-:W-:-:S02]  /*3430*/  FMUL.FTZ R7, R216, R7 ;  /* 0x00000007d8077220 */ /* 0x000fc40000410000 */
[----:B------:R-:W-:Y:S02]  /*3440*/  FMUL.FTZ R4, R209, R4 ;  /* 0x00000004d1047220 */ /* 0x000fe40000410000 */
[----:B------:R-:W-:Y:S02]  /*3450*/  FMUL.FTZ R192, R5, R150 ;  /* 0x0000009605c07220 */ /* 0x000fe40000410000 */
[C---:B------:R-:W-:Y:S02]  /*3460*/  FFMA.FTZ R191, R198.reuse, R191, R219 ;  /* 0x000000bfc6bf7223 */ /* 0x040fe400000100db */
        /* <DEDUP_REMOVED lines=15> */
[----:B------:R-:W-:Y:S01]  /*3560*/  FMUL.FTZ R210, R73, R210 ;  /* 0x000000d249d27220 */ /* 0x000fe20000410000 */
[----:B------:R-:W0:Y:S01]  /*3570*/  SHFL.UP PT, R4, R9, 0x1, RZ ;  /* 0x0420000009047989 */ /* 0x000e2200000e00ff */
[C---:B------:R-:W-:Y:S02]  /*3580*/  FFMA.FTZ R191, R221.reuse, R191, R212 ;  /* 0x000000bfddbf7223 */ /* 0x040fe400000100d4 */
[----:B------:R-:W-:Y:S01]  /*3590*/  FMUL.FTZ R6, R221, R6 ;  /* 0x00000006dd067220 */ /* 0x000fe20000410000 */
[----:B------:R-:W1:Y:S01]  /*35a0*/  SHFL.UP PT, R5, R10, 0x1, RZ ;  /* 0x042000000a057989 */ /* 0x000e6200000e00ff */
[C---:B------:R-:W-:Y:S02]  /*35b0*/  FFMA.FTZ R191, R215.reuse, R191, R210 ;  /* 0x000000bfd7bf7223 */ /* 0x040fe400000100d2 */
[----:B------:R-:W-:Y:S02]  /*35c0*/  FMUL.FTZ R6, R215, R6 ;  /* 0x00000006d7067220 */ /* 0x000fe40000410000 */
[C---:B------:R-:W-:Y:S01]  /*35d0*/  FFMA.FTZ R232, R217.reuse, R191, R220 ;  /* 0x000000bfd9e87223 */ /* 0x040fe200000100dc */
[----:B------:R-:W-:Y:S01]  /*35e0*/  MOV R191, UR7 ;  /* 0x0000000700bf7c02 */ /* 0x000fe20008000f00 */
[----:B------:R-:W-:-:S03]  /*35f0*/  FMUL.FTZ R231, R217, R6 ;  /* 0x00000006d9e77220 */ /* 0x000fc60000410000 */
[----:B------:R-:W2:Y:S04]  /*3600*/  SHFL.DOWN PT, R7, R232, 0x1, 0x1f ;  /* 0x08201f00e8077f89 */ /* 0x000ea800000e0000 */
[----:B------:R-:W3:Y:S01]  /*3610*/  SHFL.DOWN PT, R6, R231, 0x1, 0x1f ;  /* 0x08201f00e7067f89 */ /* 0x000ee200000e0000 */
[C---:B0-----:R-:W-:Y:S02]  /*3620*/  @P3 FFMA.FTZ R9, R10.reuse, R4, R9 ;  /* 0x000000040a093223 */ /* 0x041fe40000010009 */
[----:B-1----:R-:W-:-:S03]  /*3630*/  @P3 FMUL.FTZ R10, R10, R5 ;  /* 0x000000050a0a3220 */ /* 0x002fc60000410000 */
[----:B------:R-:W0:Y:S01]  /*3640*/  SHFL.UP PT, R4, R9, 0x2, RZ ;  /* 0x0440000009047989 */ /* 0x000e2200000e00ff */
[----:B------:R-:W-:-:S03]  /*3650*/  ISETP.GE.AND P3, PT, R124, 0x2, PT ;  /* 0x000000027c00780c */ /* 0x000fc60003f66270 */
[----:B------:R-:W1:Y:S01]  /*3660*/  SHFL.UP PT, R5, R10, 0x2, RZ ;  /* 0x044000000a057989 */ /* 0x000e6200000e00ff */
[C---:B--2---:R-:W-:Y:S02]  /*3670*/  @P4 FFMA.FTZ R232, R231.reuse, R7, R232 ;  /* 0x00000007e7e84223 */ /* 0x044fe400000100e8 */
[----:B---3--:R-:W-:-:S03]  /*3680*/  @P4 FMUL.FTZ R231, R231, R6 ;  /* 0x00000006e7e74220 */ /* 0x008fc60000410000 */
[----:B------:R-:W2:Y:S01]  /*3690*/  SHFL.DOWN PT, R7, R232, 0x2, 0x1f ;  /* 0x08401f00e8077f89 */ /* 0x000ea200000e0000 */
[----:B------:R-:W-:-:S03]  /*36a0*/  ISETP.GE.U32.AND P4, PT, R189, 0x1e, PT ;  /* 0x0000001ebd00780c */ /* 0x000fc60003f86070 */
[----:B------:R-:W3:Y:S01]  /*36b0*/  SHFL.DOWN PT, R6, R231, 0x2, 0x1f ;  /* 0x08401f00e7067f89 */ /* 0x000ee200000e0000 */
[C---:B0-----:R-:W-:Y:S02]  /*36c0*/  @P3 FFMA.FTZ R9, R10.reuse, R4, R9 ;  /* 0x000000040a093223 */ /* 0x041fe40000010009 */
[----:B-1----:R-:W-:-:S03]  /*36d0*/  @P3 FMUL.FTZ R10, R10, R5 ;  /* 0x000000050a0a3220 */ /* 0x002fc60000410000 */
[----:B------:R-:W0:Y:S01]  /*36e0*/  SHFL.UP PT, R4, R9, 0x4, RZ ;  /* 0x0480000009047989 */ /* 0x000e2200000e00ff */
[----:B------:R-:W-:-:S03]  /*36f0*/  ISETP.GE.AND P3, PT, R124, 0x4, PT ;  /* 0x000000047c00780c */ /* 0x000fc60003f66270 */
[----:B------:R-:W1:Y:S01]  /*3700*/  SHFL.UP PT, R5, R10, 0x4, RZ ;  /* 0x048000000a057989 */ /* 0x000e6200000e00ff */
[C---:B--2---:R-:W-:Y:S02]  /*3710*/  @!P4 FFMA.FTZ R232, R231.reuse, R7, R232 ;  /* 0x00000007e7e8c223 */ /* 0x044fe400000100e8 */
[----:B---3--:R-:W-:-:S03]  /*3720*/  @!P4 FMUL.FTZ R231, R231, R6 ;  /* 0x00000006e7e7c220 */ /* 0x008fc60000410000 */
        /* <DEDUP_REMOVED lines=8> */
[C---:B--2---:R-:W-:Y:S01]  /*37b0*/  @!P4 FFMA.FTZ R232, R231.reuse, R7, R232 ;  /* 0x00000007e7e8c223 */ /* 0x044fe200000100e8 */
[----:B------:R-:W-:Y:S01]  /*37c0*/  HFMA2.MMA R7, -RZ, RZ, 0, 0 ;  /* 0x00000000ff077435 */ /* 0x000fe200000001ff */
[----:B---3--:R-:W-:-:S03]  /*37d0*/  @!P4 FMUL.FTZ R231, R231, R6 ;  /* 0x00000006e7e7c220 */ /* 0x008fc60000410000 */
[----:B------:R-:W2:Y:S01]  /*37e0*/  SHFL.DOWN PT, R11, R232, 0x8, 0x1f ;  /* 0x09001f00e80b7f89 */ /* 0x000ea200000e0000 */
[----:B------:R-:W-:Y:S02]  /*37f0*/  MOV R6, UR24 ;  /* 0x0000001800067c02 */ /* 0x000fe40008000f00 */
[----:B------:R-:W-:Y:S01]  /*3800*/  ISETP.GE.U32.AND P4, PT, R189, 0x18, PT ;  /* 0x00000018bd00780c */ /* 0x000fe20003f86070 */
[----:B------:R-:W3:Y:S01]  /*3810*/  SHFL.DOWN PT, R234, R231, 0x8, 0x1f ;  /* 0x09001f00e7ea7f89 */ /* 0x000ee200000e0000 */
[----:B------:R-:W-:Y:S02]  /*3820*/  ISETP.GE.OR P0, PT, R6, c[0x0][0x174], P0 ;  /* 0x00005d0006007a0c */ /* 0x000fe40000706670 */
[----:B------:R-:W-:Y:S01]  /*3830*/  MOV R6, 0x3f800000 ;  /* 0x3f80000000067802 */ /* 0x000fe20000000f00 */
[C---:B0-----:R-:W-:Y:S02]  /*3840*/  @P3 FFMA.FTZ R9, R10.reuse, R4, R9 ;  /* 0x000000040a093223 */ /* 0x041fe40000010009 */
[----:B-1----:R-:W-:-:S03]  /*3850*/  @P3 FMUL.FTZ R10, R10, R5 ;  /* 0x000000050a0a3220 */ /* 0x002fc60000410000 */
[----:B------:R-:W0:Y:S01]  /*3860*/  SHFL.UP PT, R4, R9, 0x10, RZ ;  /* 0x0600000009047989 */ /* 0x000e2200000e00ff */
[----:B------:R-:W-:-:S03]  /*3870*/  ISETP.GE.U32.AND P3, PT, R189, 0x10, PT ;  /* 0x00000010bd00780c */ /* 0x000fc60003f66070 */
[----:B------:R-:W1:Y:S04]  /*3880*/  SHFL.UP PT, R5, R10, 0x10, RZ ;  /* 0x060000000a057989 */ /* 0x000e6800000e00ff */
[----:B------:R-:W-:Y:S01]  /*3890*/  @!P0 LDS.64 R6, [R191.X8+0x1b48] ;  /* 0x001b4800bf068984 */ /* 0x000fe20000008a00 */
[C---:B--2---:R-:W-:Y:S01]  /*38a0*/  @!P4 FFMA.FTZ R232, R231.reuse, R11, R232 ;  /* 0x0000000be7e8c223 */ /* 0x044fe200000100e8 */
[----:B------:R-:W-:Y:S02]  /*38b0*/  ISETP.GE.AND P0, PT, R124, 0x10, PT ;  /* 0x000000107c00780c */ /* 0x000fe40003f06270 */
[----:B-----5:R2:W-:Y:S01]  /*38c0*/  SHFL.IDX PT, R191, R8, RZ, 0x1f ;  /* 0x00001fff08bf7589 */ /* 0x0205e200000e0000 */
[----:B---3--:R-:W-:-:S03]  /*38d0*/  @!P4 FMUL.FTZ R231, R231, R234 ;  /* 0x000000eae7e7c220 */ /* 0x008fc60000410000 */
[----:B------:R-:W3:Y:S04]  /*38e0*/  SHFL.DOWN PT, R11, R232, 0x10, 0x1f ;  /* 0x0a001f00e80b7f89 */ /* 0x000ee800000e0000 */
[----:B------:R-:W4:Y:S01]  /*38f0*/  SHFL.DOWN PT, R236, R231, 0x10, 0x1f ;  /* 0x0a001f00e7ec7f89 */ /* 0x000f2200000e0000 */
[----:B--2---:R-:W-:Y:S02]  /*3900*/  IMAD R8, R214, c[0x0][0x2a0], RZ ;  /* 0x0000a800d6087a24 */ /* 0x004fe400078e02ff */
[C---:B0-----:R-:W-:Y:S01]  /*3910*/  @P0 FFMA.FTZ R9, R10.reuse, R4, R9 ;  /* 0x000000040a090223 */ /* 0x041fe20000010009 */
[----:B------:R-:W-:Y:S01]  /*3920*/  MOV R4, R126 ;  /* 0x0000007e00047202 */ /* 0x000fe20000000f00 */
[----:B-1----:R-:W-:-:S03]  /*3930*/  @P0 FMUL.FTZ R10, R10, R5 ;  /* 0x000000050a0a0220 */ /* 0x002fc60000410000 */
[----:B------:R0:W-:Y:S01]  /*3940*/  SHFL.UP PT, R234, R9, 0x1, RZ ;  /* 0x0420000009ea7989 */ /* 0x0001e200000e00ff */
[----:B------:R-:W-:-:S03]  /*3950*/  HFMA2.MMA R5, -RZ, RZ, 0, 0 ;  /* 0x00000000ff057435 */ /* 0x000fc600000001ff */
[----:B------:R1:W2:Y:S01]  /*3960*/  SHFL.UP PT, R189, R10, 0x1, RZ ;  /* 0x042000000abd7989 */ /* 0x0002a200000e00ff */
[----:B0-----:R-:W-:Y:S02]  /*3970*/  IMAD R9, R131, c[0x0][0x2a4], R8 ;  /* 0x0000a90083097a24 */ /* 0x001fe400078e0208 */
[----:B---3--:R-:W-:-:S04]  /*3980*/  @!P3 FFMA.FTZ R232, R231, R11, R232 ;  /* 0x0000000be7e8b223 */ /* 0x008fc800000100e8 */
[----:B------:R-:W-:Y:S01]  /*3990*/  IMAD.WIDE.U32 R4, R233, c[0x0][0x298], R4 ;  /* 0x0000a600e9047a25 */ /* 0x000fe200078e0004 */
[----:B------:R-:W-:Y:S03]  /*39a0*/  SHFL.DOWN PT, R235, R232, 0x1, 0x1f ;  /* 0x08201f00e8eb7f89 */ /* 0x000fe600000e0000 */
[----:B----4-:R-:W-:Y:S01]  /*39b0*/  @!P3 FMUL.FTZ R231, R231, R236 ;  /* 0x000000ece7e7b220 */ /* 0x010fe20000410000 */
[----:B------:R-:W-:Y:S01]  /*39c0*/  IADD3 R5, R5, UR28, RZ ;  /* 0x0000001c05057c10 */ /* 0x000fe2000fffe0ff */
[----:B------:R-:W-:Y:S04]  /*39d0*/  SHFL.IDX PT, R233, R7, RZ, 0x1f ;  /* 0x00001fff07e97589 */ /* 0x000fe800000e0000 */
[----:B-1----:R-:W-:Y:S01]  /*39e0*/  IMAD.WIDE.U32 R10, R131, c[0x0][0x2a0], R4 ;  /* 0x0000a800830a7a25 */ /* 0x002fe200078e0004 */
[----:B------:R-:W0:Y:S03]  /*39f0*/  SHFL.DOWN PT, R236, R231, 0x1, 0x1f ;  /* 0x08201f00e7ec7f89 */ /* 0x000e2600000e0000 */
[----:B--2---:R-:W-:Y:S01]  /*3a00*/  @P1 FFMA.FTZ R191, R189, R191, R234 ;  /* 0x000000bfbdbf1223 */ /* 0x004fe200000100ea */
[----:B------:R-:W-:Y:S01]  /*3a10*/  IADD3 R9, R11, R9, RZ ;  /* 0x000000090b097210 */ /* 0x000fe20007ffe0ff */
[----:B------:R-:W-:Y:S01]  /*3a20*/  SHFL.IDX PT, R232, R232, RZ, 0x1f ;  /* 0x00001fffe8e87589 */ /* 0x000fe200000e0000 */
[----:B------:R-:W-:Y:S01]  /*3a30*/  LEA R4, P1, R10, c[0x0][0x318], 0x2 ;  /* 0x0000c6000a047a11 */ /* 0x000fe200078210ff */
[----:B------:R-:W-:Y:S01]  /*3a40*/  FFMA.FTZ R191, R226, R191, R177 ;  /* 0x000000bfe2bf7223 */ /* 0x000fe200000100b1 */
[C---:B------:R-:W-:Y:S01]  /*3a50*/  IADD3 R8, P0, R10.reuse, UR38, RZ ;  /* 0x000000260a087c10 */ /* 0x040fe2000ff1e0ff */
[----:B------:R-:W1:Y:S01]  /*3a60*/  SHFL.IDX PT, R231, R231, RZ, 0x1f ;  /* 0x00001fffe7e77589 */ /* 0x000e6200000e0000 */
[----:B------:R-:W-:Y:S01]  /*3a70*/  LEA.HI.X R5, R10, c[0x0][0x31c], R9, 0x2, P1 ;  /* 0x0000c7000a057a11 */ /* 0x000fe200008f1409 */
[-C--:B------:R-:W-:Y:S01]  /*3a80*/  FFMA.FTZ R11, R217, R191.reuse, R228 ;  /* 0x000000bfd90b7223 */ /* 0x080fe200000100e4 */
[----:B------:R-:W-:Y:S01]  /*3a90*/  MOV R234, UR38 ;  /* 0x0000002600ea7c02 */ /* 0x000fe20008000f00 */
[----:B------:R-:W-:-:S02]  /*3aa0*/  FFMA.FTZ R226, R74, R191, RZ ;  /* 0x000000bf4ae27223 */ /* 0x000fc400000100ff */
[----:B------:R-:W-:Y:S01]  /*3ab0*/  FADD.FTZ R10, -R177, R191 ;  /* 0x000000bfb10a7221 */ /* 0x000fe20000010100 */
[----:B------:R-:W-:Y:S01]  /*3ac0*/  LEA.HI.X.SX32 R9, R234, R9, 0x1, P0 ;  /* 0x00000009ea097211 */ /* 0x000fe200000f0eff */
[-C--:B------:R-:W-:Y:S02]  /*3ad0*/  FFMA.FTZ R191, R215, R11.reuse, R188 ;  /* 0x0000000bd7bf7223 */ /* 0x080fe400000100bc */
[----:B------:R-:W-:Y:S02]  /*3ae0*/  FFMA.FTZ R189, R73, R11, R226 ;  /* 0x0000000b49bd7223 */ /* 0x000fe400000100e2 */
[----:B------:R-:W-:Y:S02]  /*3af0*/  FADD.FTZ R177, -R188, R191 ;  /* 0x000000bfbcb17221 */ /* 0x000fe40000010100 */
[----:B0-----:R-:W-:Y:S01]  /*3b00*/  @P2 FFMA.FTZ R233, R236, R233, R235 ;  /* 0x000000e9ece92223 */ /* 0x001fe200000100eb */
[----:B------:R-:W-:Y:S01]  /*3b10*/  SHF.L.U32 R235, R126, 0x4, RZ ;  /* 0x000000047eeb7819 */ /* 0x000fe200000006ff */
[----:B------:R-:W-:-:S02]  /*3b20*/  FFMA.FTZ R188, R72, R191, R189 ;  /* 0x000000bf48bc7223 */ /* 0x000fc400000100bd */
[----:B------:R-:W-:Y:S01]  /*3b30*/  FFMA.FTZ R193, R233, R230, R193 ;  /* 0x000000e6e9c17223 */ /* 0x000fe200000100c1 */
[----:B------:R-:W-:Y:S01]  /*3b40*/  LEA.HI.SX32 R235, R235, R235, 0x1b ;  /* 0x000000ebebeb7211 */ /* 0x000fe200078fdaff */
[----:B------:R-:W-:Y:S02]  /*3b50*/  FFMA.FTZ R189, R221, R191, R190 ;  /* 0x000000bfddbd7223 */ /* 0x000fe400000100be */
[----:B------:R-:W-:Y:S02]  /*3b60*/  FFMA.FTZ R191, R197, R193, R186 ;  /* 0x000000c1c5bf7223 */ /* 0x000fe400000100ba */
[-C--:B------:R-:W-:Y:S02]  /*3b70*/  FFMA.FTZ R186, R208, R189.reuse, R229 ;  /* 0x000000bdd0ba7223 */ /* 0x080fe400000100e5 */
[----:B------:R-:W-:Y:S02]  /*3b80*/  FFMA.FTZ R233, R71, R189, R188 ;  /* 0x000000bd47e97223 */ /* 0x000fe400000100bc */
[----:B------:R-:W-:-:S02]  /*3b90*/  FADD.FTZ R190, -R190, R189 ;  /* 0x000000bdbebe7221 */ /* 0x000fc40000010100 */
[----:B------:R-:W-:Y:S02]  /*3ba0*/  FFMA.FTZ R189, R199, R191, R184 ;  /* 0x000000bfc7bd7223 */ /* 0x000fe400000100b8 */
[-C--:B------:R-:W-:Y:S02]  /*3bb0*/  FFMA.FTZ R226, R206, R186.reuse, R185 ;  /* 0x000000bacee27223 */ /* 0x080fe400000100b9 */
[----:B------:R-:W-:Y:S02]  /*3bc0*/  FFMA.FTZ R184, R70, R186, R233 ;  /* 0x000000ba46b87223 */ /* 0x000fe400000100e9 */
[----:B------:R-:W-:Y:S02]  /*3bd0*/  FFMA.FTZ R187, R196, R189, R187 ;  /* 0x000000bdc4bb7223 */ /* 0x000fe400000100bb */
[----:B------:R-:W-:Y:S02]  /*3be0*/  FADD.FTZ R11, -R228, R11 ;  /* 0x0000000be40b7221 */ /* 0x000fe40000010100 */
[----:B------:R-:W-:-:S02]  /*3bf0*/  FADD.FTZ R188, -R229, R186 ;  /* 0x000000bae5bc7221 */ /* 0x000fc40000010100 */
[-C--:B------:R-:W-:Y:S02]  /*3c00*/  FFMA.FTZ R228, R218, R226.reuse, R183 ;  /* 0x000000e2dae47223 */ /* 0x080fe400000100b7 */
[----:B------:R-:W-:Y:S02]  /*3c10*/  FFMA.FTZ R229, R69, R226, R184 ;  /* 0x000000e245e57223 */ /* 0x000fe400000100b8 */
[----:B------:R-:W-:Y:S02]  /*3c20*/  FADD.FTZ R186, -R185, R226 ;  /* 0x000000e2b9ba7221 */ /* 0x000fe40000010100 */
[----:B------:R-:W-:Y:S02]  /*3c30*/  FFMA.FTZ R185, R207, R187, R182 ;  /* 0x000000bbcfb97223 */ /* 0x000fe400000100b6 */
[-C--:B------:R-:W-:Y:S02]  /*3c40*/  FFMA.FTZ R226, R198, R228.reuse, R223 ;  /* 0x000000e4c6e27223 */ /* 0x080fe400000100df */
[----:B------:R-:W-:-:S02]  /*3c50*/  FFMA.FTZ R182, R68, R228, R229 ;  /* 0x000000e444b67223 */ /* 0x000fc400000100e5 */
[----:B------:R-:W-:Y:S02]  /*3c60*/  FADD.FTZ R184, -R183, R228 ;  /* 0x000000e4b7b87221 */ /* 0x000fe40000010100 */
[----:B------:R-:W-:Y:S02]  /*3c70*/  FFMA.FTZ R183, R209, R185, R180 ;  /* 0x000000b9d1b77223 */ /* 0x000fe400000100b4 */
[-C--:B------:R-:W-:Y:S02]  /*3c80*/  FFMA.FTZ R228, R216, R226.reuse, R211 ;  /* 0x000000e2d8e47223 */ /* 0x080fe400000100d3 */
[----:B------:R-:W-:Y:S02]  /*3c90*/  FFMA.FTZ R229, R67, R226, R182 ;  /* 0x000000e243e57223 */ /* 0x000fe400000100b6 */
[----:B------:R-:W-:Y:S02]  /*3ca0*/  FFMA.FTZ R181, R222, R183, R181 ;  /* 0x000000b7deb57223 */ /* 0x000fe400000100b5 */
[----:B------:R-:W-:-:S02]  /*3cb0*/  FADD.FTZ R182, -R223, R226 ;  /* 0x000000e2dfb67221 */ /* 0x000fc40000010100 */
[-C--:B------:R-:W-:Y:S02]  /*3cc0*/  FFMA.FTZ R226, R66, R228.reuse, R229 ;  /* 0x000000e442e27223 */ /* 0x080fe400000100e5 */
[C---:B------:R-:W-:Y:S02]  /*3cd0*/  FFMA.FTZ R229, R179.reuse, R228, R200 ;  /* 0x000000e4b3e57223 */ /* 0x040fe400000100c8 */
[----:B------:R-:W-:Y:S02]  /*3ce0*/  FFMA.FTZ R179, R179, R181, R224 ;  /* 0x000000b5b3b37223 */ /* 0x000fe400000100e0 */
[C---:B-1----:R-:W-:Y:S02]  /*3cf0*/  FFMA.FTZ R7, R231.reuse, R7, R232 ;  /* 0x00000007e7077223 */ /* 0x042fe400000100e8 */
[----:B------:R-:W-:Y:S01]  /*3d00*/  FFMA.FTZ R201, R216, R179, R201 ;  /* 0x000000b3d8c97223 */ /* 0x000fe200000100c9 */
[----:B------:R-:W-:Y:S01]  /*3d10*/  P2R R216, PR, RZ, 0x20 ;  /* 0x00000020ffd87803 */ /* 0x000fe20000000000 */
[----:B------:R-:W-:Y:S01]  /*3d20*/  FMUL.FTZ R6, R231, R6 ;  /* 0x00000006e7067220 */ /* 0x000fe20000410000 */
[----:B------:R-:W-:Y:S01]  /*3d30*/  MOV R231, UR7 ;  /* 0x0000000700e77c02 */ /* 0x000fe20008000f00 */
[----:B------:R-:W-:-:S02]  /*3d40*/  FFMA.FTZ R198, R198, R201, R219 ;  /* 0x000000c9c6c67223 */ /* 0x000fc400000100db */
[----:B------:R-:W-:Y:S02]  /*3d50*/  FMUL.FTZ R232, R183, R171 ;  /* 0x000000abb7e87220 */ /* 0x000fe40000410000 */
[----:B------:R-:W-:Y:S01]  /*3d60*/  FFMA.FTZ R203, R218, R198, R203 ;  /* 0x000000c6dacb7223 */ /* 0x000fe200000100cb */
[----:B------:R0:W-:Y:S01]  /*3d70*/  @!P5 STS.64 [R231.X8+0x1b48], R6 ;  /* 0x001b4806e700d388 */ /* 0x0001e20000008a00 */
[----:B------:R-:W-:Y:S02]  /*3d80*/  FMUL.FTZ R245, R185, R174 ;  /* 0x000000aeb9f57220 */ /* 0x000fe40000410000 */
[----:B------:R-:W-:Y:S02]  /*3d90*/  FFMA.FTZ R206, R206, R203, R227 ;  /* 0x000000cbcece7223 */ /* 0x000fe400000100e3 */
[----:B------:R-:W-:Y:S02]  /*3da0*/  FFMA.FTZ R223, R222, R229, R205 ;  /* 0x000000e5dedf7223 */ /* 0x000fe400000100cd */
[----:B------:R-:W-:-:S02]  /*3db0*/  FFMA.FTZ R208, R208, R206, R225 ;  /* 0x000000ced0d07223 */ /* 0x000fc400000100e1 */
[----:B------:R-:W-:Y:S02]  /*3dc0*/  FMUL.FTZ R222, R94, R245 ;  /* 0x000000f55ede7220 */ /* 0x000fe40000410000 */
[----:B------:R-:W-:Y:S02]  /*3dd0*/  FFMA.FTZ R212, R221, R208, R212 ;  /* 0x000000d0ddd47223 */ /* 0x000fe400000100d4 */
[----:B0-----:R-:W-:Y:S01]  /*3de0*/  FMUL.FTZ R6, R95, R232 ;  /* 0x000000e85f067220 */ /* 0x001fe20000410000 */
[----:B------:R-:W-:Y:S01]  /*3df0*/  STS [R235.X4+0x87c], R222 ;  /* 0x00087cdeeb007388 */ /* 0x000fe20000004800 */
[----:B------:R-:W-:Y:S02]  /*3e00*/  FFMA.FTZ R210, R215, R212, R210 ;  /* 0x000000d4d7d27223 */ /* 0x000fe400000100d2 */
[----:B------:R-:W-:Y:S01]  /*3e10*/  FMUL.FTZ R218, R187, R173 ;  /* 0x000000adbbda7220 */ /* 0x000fe20000410000 */
[----:B------:R0:W-:Y:S01]  /*3e20*/  STS [R235.X4+0x878], R6 ;  /* 0x00087806eb007388 */ /* 0x0001e20000004800 */
[----:B------:R-:W-:-:S02]  /*3e30*/  FFMA.FTZ R217, R217, R210, R220 ;  /* 0x000000d2d9d97223 */ /* 0x000fc400000100dc */
[----:B------:R-:W-:Y:S02]  /*3e40*/  FMUL.FTZ R7, R210, R148 ;  /* 0x00000094d2077220 */ /* 0x000fe40000410000 */
[----:B------:R-:W-:Y:S02]  /*3e50*/  FMUL.FTZ R219, R189, R176 ;  /* 0x000000b0bddb7220 */ /* 0x000fe40000410000 */
[----:B------:R-:W-:Y:S02]  /*3e60*/  FFMA.FTZ R224, R65, R229, R226 ;  /* 0x000000e541e07223 */ /* 0x000fe400000100e2 */
[----:B------:R-:W-:Y:S02]  /*3e70*/  FMUL.FTZ R226, R93, R218 ;  /* 0x000000da5de27220 */ /* 0x000fe40000410000 */
[----:B0-----:R-:W-:Y:S02]  /*3e80*/  FMUL.FTZ R6, R217, R149 ;  /* 0x00000095d9067220 */ /* 0x001fe40000410000 */
[----:B------:R-:W-:Y:S01]  /*3e90*/  FMUL.FTZ R222, R212, R151 ;  /* 0x00000097d4de7220 */ /* 0x000fe20000410000 */
[----:B------:R0:W-:Y:S01]  /*3ea0*/  STS [R235.X4+0x880], R226 ;  /* 0x000880e2eb007388 */ /* 0x0001e20000004800 */
[----:B------:R-:W-:-:S02]  /*3eb0*/  FFMA.FTZ R220, R10, R6, RZ ;  /* 0x000000060adc7223 */ /* 0x000fc400000100ff */
[----:B------:R-:W-:Y:S02]  /*3ec0*/  FADD.FTZ R180, -R211, R228 ;  /* 0x000000e4d3b47221 */ /* 0x000fe40000010100 */
[----:B------:R-:W-:Y:S02]  /*3ed0*/  FFMA.FTZ R220, R11, R7, R220 ;  /* 0x000000070bdc7223 */ /* 0x000fe400000100dc */
[----:B------:R-:W-:Y:S02]  /*3ee0*/  FMUL.FTZ R228, R92, R219 ;  /* 0x000000db5ce47220 */ /* 0x000fe40000410000 */
[----:B------:R-:W-:Y:S02]  /*3ef0*/  FMUL.FTZ R238, R198, R167 ;  /* 0x000000a7c6ee7220 */ /* 0x000fe40000410000 */
[----:B------:R-:W-:Y:S01]  /*3f00*/  FMUL.FTZ R221, R208, R166 ;  /* 0x000000a6d0dd7220 */ /* 0x000fe20000410000 */
[----:B------:R1:W-:Y:S01]  /*3f10*/  STS [R235.X4+0x884], R228 ;  /* 0x000884e4eb007388 */ /* 0x0003e20000004800 */
[----:B------:R-:W-:-:S02]  /*3f20*/  FFMA.FTZ R215, R177, R222, R220 ;  /* 0x000000deb1d77223 */ /* 0x000fc400000100dc */
[----:B------:R-:W-:Y:S02]  /*3f30*/  FMUL.FTZ R247, R181, R172 ;  /* 0x000000acb5f77220 */ /* 0x000fe40000410000 */
[----:B0-----:R-:W-:Y:S02]  /*3f40*/  FMUL.FTZ R226, R99, R238 ;  /* 0x000000ee63e27220 */ /* 0x001fe40000410000 */
[----:B------:R-:W-:Y:S02]  /*3f50*/  FMUL.FTZ R211, R193, R178 ;  /* 0x000000b2c1d37220 */ /* 0x000fe40000410000 */
[----:B------:R-:W-:Y:S01]  /*3f60*/  FFMA.FTZ R215, R190, R221, R215 ;  /* 0x000000ddbed77223 */ /* 0x000fe200000100d7 */
[----:B------:R0:W-:Y:S01]  /*3f70*/  STS [R235.X4+0x868], R226 ;  /* 0x000868e2eb007388 */ /* 0x0001e20000004800 */
[----:B-1----:R-:W-:Y:S02]  /*3f80*/  FMUL.FTZ R228, R206, R165 ;  /* 0x000000a5cee47220 */ /* 0x002fe40000410000 */
[----:B------:R-:W-:-:S02]  /*3f90*/  FMUL.FTZ R236, R96, R247 ;  /* 0x000000f760ec7220 */ /* 0x000fc40000410000 */
[----:B------:R-:W-:Y:S02]  /*3fa0*/  FMUL.FTZ R216, R191, R175 ;  /* 0x000000afbfd87220 */ /* 0x000fe40000410000 */
[----:B------:R-:W-:Y:S01]  /*3fb0*/  FMUL.FTZ R234, R90, R211 ;  /* 0x000000d35aea7220 */ /* 0x000fe20000410000 */
[----:B------:R1:W-:Y:S01]  /*3fc0*/  STS [R235.X4+0x874], R236 ;  /* 0x000874eceb007388 */ /* 0x0003e20000004800 */
[----:B------:R-:W-:Y:S02]  /*3fd0*/  FMUL.FTZ R225, R203, R168 ;  /* 0x000000a8cbe17220 */ /* 0x000fe40000410000 */
[----:B0-----:R-:W-:Y:S01]  /*3fe0*/  FMUL.FTZ R226, R102, R221 ;  /* 0x000000dd66e27220 */ /* 0x001fe20000410000 */
[----:B------:R-:W-:Y:S01]  /*3ff0*/  MOV R221, UR38 ;  /* 0x0000002600dd7c02 */ /* 0x000fe20008000f00 */
[----:B------:R-:W-:Y:S01]  /*4000*/  FFMA.FTZ R215, R188, R228, R215 ;  /* 0x000000e4bcd77223 */ /* 0x000fe200000100d7 */
[----:B------:R0:W-:Y:S01]  /*4010*/  STS [R235.X4+0x88c], R234 ;  /* 0x00088ceaeb007388 */ /* 0x0001e20000004800 */
[----:B------:R-:W-:-:S02]  /*4020*/  FMUL.FTZ R230, R91, R216 ;  /* 0x000000d85be67220 */ /* 0x000fc40000410000 */
[-C--:B------:R-:W-:Y:S01]  /*4030*/  FFMA.FTZ R215, R186, R225.reuse, R215 ;  /* 0x000000e1bad77223 */ /* 0x080fe200000100d7 */
[----:B------:R-:W-:Y:S01]  /*4040*/  STS [R235.X4+0x85c], R226 ;  /* 0x00085ce2eb007388 */ /* 0x000fe20000004800 */
[----:B-1----:R-:W-:Y:S01]  /*4050*/  FMUL.FTZ R236, R100, R225 ;  /* 0x000000e164ec7220 */ /* 0x002fe20000410000 */
[----:B------:R-:W-:Y:S01]  /*4060*/  IADD3 R225, -R221, c[0x0][0x168], -R126 ;  /* 0x00005a00dde17a10 */ /* 0x000fe20007ffe97e */
[----:B------:R-:W-:Y:S01]  /*4070*/  FMUL.FTZ R249, R201, R170 ;  /* 0x000000aac9f97220 */ /* 0x000fe20000410000 */
[----:B------:R1:W-:Y:S01]  /*4080*/  STS [R235.X4+0x888], R230 ;  /* 0x000888e6eb007388 */ /* 0x0003e20000004800 */
[----:B------:R-:W-:Y:S01]  /*4090*/  FMUL.FTZ R222, R103, R222 ;  /* 0x000000de67de7220 */ /* 0x000fe20000410000 */
[----:B------:R-:W-:Y:S01]  /*40a0*/  ISETP.GE.AND P0, PT, R225, 0x1, PT ;  /* 0x00000001e100780c */ /* 0x000fe20003f06270 */
[----:B0-----:R-:W-:Y:S01]  /*40b0*/  FMUL.FTZ R234, R179, R169 ;  /* 0x000000a9b3ea7220 */ /* 0x001fe20000410000 */
[----:B------:R-:W-:Y:S01]  /*40c0*/  STS [R235.X4+0x864], R236 ;  /* 0x000864eceb007388 */ /* 0x000fe20000004800 */
[----:B------:R-:W-:-:S02]  /*40d0*/  FMUL.FTZ R240, R98, R249 ;  /* 0x000000f962f07220 */ /* 0x000fc40000410000 */
[----:B------:R-:W-:Y:S01]  /*40e0*/  FMUL.FTZ R220, R104, R7 ;  /* 0x0000000768dc7220 */ /* 0x000fe20000410000 */
[----:B------:R-:W-:Y:S01]  /*40f0*/  STS [R235.X4+0x858], R222 ;  /* 0x000858deeb007388 */ /* 0x000fe20000004800 */
[----:B------:R-:W-:Y:S02]  /*4100*/  FMUL.FTZ R6, R105, R6 ;  /* 0x0000000669067220 */ /* 0x000fe40000410000 */
[----:B-1----:R-:W-:Y:S01]  /*4110*/  FMUL.FTZ R230, R97, R234 ;  /* 0x000000ea61e67220 */ /* 0x002fe20000410000 */
[----:B------:R-:W-:Y:S01]  /*4120*/  STS [R235.X4+0x86c], R240 ;  /* 0x00086cf0eb007388 */ /* 0x000fe20000004800 */
[----:B------:R-:W-:Y:S02]  /*4130*/  FADD.FTZ R200, -R200, R229 ;  /* 0x000000e5c8c87221 */ /* 0x000fe40000010100 */
[----:B------:R-:W-:Y:S01]  /*4140*/  FFMA.FTZ R238, R184, R238, R215 ;  /* 0x000000eeb8ee7223 */ /* 0x000fe200000100d7 */
[----:B------:R0:W-:Y:S01]  /*4150*/  STS [R235.X4+0x870], R230 ;  /* 0x000870e6eb007388 */ /* 0x0001e20000004800 */
[----:B------:R-:W-:-:S02]  /*4160*/  FMUL.FTZ R215, R193, UR34 ;  /* 0x00000022c1d77c20 */ /* 0x000fc40008410000 */
[----:B------:R-:W-:Y:S01]  /*4170*/  FMUL.FTZ R226, R191, UR34 ;  /* 0x00000022bfe27c20 */ /* 0x000fe20008410000 */
[----:B------:R1:W-:Y:S01]  /*4180*/  STS [R235.X4+0x854], R220 ;  /* 0x000854dceb007388 */ /* 0x0003e20000004800 */
[----:B------:R-:W-:Y:S02]  /*4190*/  FMUL.FTZ R227, R189, UR34 ;  /* 0x00000022bde37c20 */ /* 0x000fe40008410000 */
[----:B------:R-:W-:Y:S01]  /*41a0*/  FMUL.FTZ R229, R185, UR34 ;  /* 0x00000022b9e57c20 */ /* 0x000fe20008410000 */
[----:B------:R-:W-:Y:S01]  /*41b0*/  STS [R235.X4+0x850], R6 ;  /* 0x00085006eb007388 */ /* 0x000fe20000004800 */
[----:B------:R-:W-:Y:S02]  /*41c0*/  FMUL.FTZ R231, R181, UR34 ;  /* 0x00000022b5e77c20 */ /* 0x000fe40008410000 */
[----:B0-----:R-:W-:Y:S02]  /*41d0*/  FMUL.FTZ R230, R101, R228 ;  /* 0x000000e465e67220 */ /* 0x001fe40000410000 */
[----:B------:R-:W-:-:S02]  /*41e0*/  FMUL.FTZ R228, R187, UR34 ;  /* 0x00000022bbe47c20 */ /* 0x000fc40008410000 */
[----:B------:R-:W-:Y:S01]  /*41f0*/  FMUL.FTZ R233, R179, UR34 ;  /* 0x00000022b3e97c20 */ /* 0x000fe20008410000 */
[----:B------:R0:W-:Y:S01]  /*4200*/  STS [R235.X4+0x860], R230 ;  /* 0x000860e6eb007388 */ /* 0x0001e20000004800 */
[----:B------:R-:W-:Y:S02]  /*4210*/  FMUL.FTZ R237, R198, UR34 ;  /* 0x00000022c6ed7c20 */ /* 0x000fe40008410000 */
[----:B------:R-:W-:Y:S02]  /*4220*/  FMUL.FTZ R239, R203, UR34 ;  /* 0x00000022cbef7c20 */ /* 0x000fe40008410000 */
[----:B------:R-:W-:Y:S02]  /*4230*/  FMUL.FTZ R241, R206, UR34 ;  /* 0x00000022cef17c20 */ /* 0x000fe40008410000 */
[----:B------:R-:W-:Y:S02]  /*4240*/  FMUL.FTZ R243, R208, UR34 ;  /* 0x00000022d0f37c20 */ /* 0x000fe40008410000 */
[----:B-1----:R-:W-:-:S02]  /*4250*/  FMUL.FTZ R220, R212, UR34 ;  /* 0x00000022d4dc7c20 */ /* 0x002fc40008410000 */
[----:B0-----:R-:W-:Y:S02]  /*4260*/  FMUL.FTZ R230, R183, UR34 ;  /* 0x00000022b7e67c20 */ /* 0x001fe40008410000 */
[----:B------:R-:W-:Y:S02]  /*4270*/  FMUL.FTZ R235, R201, UR34 ;  /* 0x00000022c9eb7c20 */ /* 0x000fe40008410000 */
[----:B------:R-:W-:Y:S02]  /*4280*/  FMUL.FTZ R222, R210, UR34 ;  /* 0x00000022d2de7c20 */ /* 0x000fe40008410000 */
[----:B------:R-:W-:Y:S01]  /*4290*/  FMUL.FTZ R221, R217, UR34 ;  /* 0x00000022d9dd7c20 */ /* 0x000fe20008410000 */
[----:B------:R-:W-:Y:S06]  /*42a0*/  BAR.SYNC.DEFER_BLOCKING 0x0 ;  /* 0x0000000000007b1d */ /* 0x000fec0000010000 */
[----:B------:R-:W-:Y:S05]  /*42b0*/  @!P0 BRA `(.L_x_5223) ;  /* 0x000000b000008947 */ /* 0x000fea0003800000 */
[----:B------:R-:W-:Y:S01]  /*42c0*/  LEA.HI.SX32 R236, R126, R126, 0x1b ;  /* 0x0000007e7eec7211 */ /* 0x000fe200078fdaff */
[----:B------:R-:W-:Y:S01]  /*42d0*/  ULDC.64 UR28, c[0x0][0x2b0] ;  /* 0x0000ac00001c7ab9 */ /* 0x000fe20000000a00 */
[----:B------:R-:W-:Y:S01]  /*42e0*/  MOV R7, UR7 ;  /* 0x0000000700077c02 */ /* 0x000fe20008000f00 */
[----:B------:R-:W-:-:S02]  /*42f0*/  UIMAD UR28, UR39, UR28, URZ ;  /* 0x0000001c271c72a4 */ /* 0x000fc4000f8e023f */
[----:B------:R-:W0:Y:S02]  /*4300*/  LDS R251, [R236.X4+0x850] ;  /* 0x00085000ecfb7984 */ /* 0x000e240000004800 */
[----:B------:R-:W-:Y:S01]  /*4310*/  UIMAD UR28, UR7, UR29, UR28 ;  /* 0x0000001d071c72a4 */ /* 0x000fe2000f8e021c */
[----:B------:R-:W-:-:S05]  /*4320*/  IMAD.WIDE.U32 R8, R7, c[0x0][0x2b0], R8 ;  /* 0x0000ac0007087a25 */ /* 0x000fca00078e0008 */
[----:B------:R-:W-:Y:S02]  /*4330*/  LEA R6, P0, R8, c[0x0][0x318], 0x2 ;  /* 0x0000c60008067a11 */ /* 0x000fe400078010ff */
[----:B------:R-:W-:-:S04]  /*4340*/  IADD3 R7, R9, UR28, RZ ;  /* 0x0000001c09077c10 */ /* 0x000fc8000fffe0ff */
[----:B------:R-:W-:-:S05]  /*4350*/  LEA.HI.X R7, R8, c[0x0][0x31c], R7, 0x2, P0 ;  /* 0x0000c70008077a11 */ /* 0x000fca00000f1407 */
[----:B0-----:R0:W-:Y:S02]  /*4360*/  RED.E.ADD.F32.FTZ.RN.STRONG.GPU [R6.64], R251 ;  /* 0x000000fb0600798e */ /* 0x0011e4000c10e7a0 */
.L_x_5223:
[----:B------:R-:W-:Y:S05]  /*4370*/  BSYNC B0 ;  /* 0x0000000000007941 */ /* 0x000fea0003800000 */
.L_x_5222:
[----:B------:R-:W-:Y:S01]  /*4380*/  UIMAD UR34, UR6, -0x200, UR37 ;  /* 0xfffffe00062278a4 */ /* 0x000fe2000f8e0225 */
[-C--:B------:R-:W-:Y:S01]  /*4390*/  FFMA.FTZ R209, R209, R223.reuse, R204 ;  /* 0x000000dfd1d17223 */ /* 0x080fe200000100cc */
[----:B------:R-:W-:Y:S01]  /*43a0*/  USHF.L.U32 UR31, UR8, 0x2, URZ ;  /* 0x00000002081f7899 */ /* 0x000fe2000800063f */
[----:B------:R-:W-:Y:S01]  /*43b0*/  FADD.FTZ R205, -R205, R223 ;  /* 0x000000dfcdcd7221 */ /* 0x000fe20000010100 */
[----:B------:R-:W-:Y:S01]  /*43c0*/  USHF.R.S32.HI UR35, URZ, 0x1f, UR34 ;  /* 0x0000001f3f237899 */ /* 0x000fe20008011422 */
[----:B------:R-:W-:Y:S01]  /*43d0*/  FFMA.FTZ R224, R64, R223, R224 ;  /* 0x000000df40e07223 */ /* 0x000fe200000100e0 */
[----:B0-----:R-:W-:Y:S01]  /*43e0*/  MOV R7, UR34 ;  /* 0x0000002200077c02 */ /* 0x001fe20008000f00 */
[-C--:B------:R-:W-:Y:S01]  /*43f0*/  FFMA.FTZ R223, R207, R209.reuse, R202 ;  /* 0x000000d1cfdf7223 */ /* 0x080fe200000100ca */
[----:B------:R-:W-:Y:S01]  /*4400*/  USHF.L.U64.HI UR30, UR8, 0x2, UR9 ;  /* 0x00000002081e7899 */ /* 0x000fe20008010209 */
[----:B------:R-:W-:Y:S01]  /*4410*/  FFMA.FTZ R207, R63, R209, R224 ;  /* 0x000000d13fcf7223 */ /* 0x000fe200000100e0 */
[C---:B------:R-:W-:Y:S01]  /*4420*/  LEA R6, P0, R7.reuse, R4, 0x2 ;  /* 0x0000000407067211 */ /* 0x040fe200078010ff */
[----:B------:R-:W-:Y:S01]  /*4430*/  FADD.FTZ R9, -R202, R223 ;  /* 0x000000dfca097221 */ /* 0x000fe20000010100 */
[----:B------:R-:W-:Y:S01]  /*4440*/  MOV R8, UR35 ;  /* 0x0000002300087c02 */ /* 0x000fe20008000f00 */
[----:B------:R-:W-:Y:S01]  /*4450*/  FFMA.FTZ R202, R196, R223, R195 ;  /* 0x000000dfc4ca7223 */ /* 0x000fe200000100c3 */
[----:B------:R-:W-:Y:S01]  /*4460*/  ULDC.64 UR28, c[0x0][0x2b0] ;  /* 0x0000ac00001c7ab9 */ /* 0x000fe20000000a00 */
[----:B------:R-:W-:Y:S01]  /*4470*/  FFMA.FTZ R249, R182, R249, R238 ;  /* 0x000000f9b6f97223 */ /* 0x000fe200000100ee */
[----:B------:R-:W-:Y:S01]  /*4480*/  LEA.HI.X R7, R7, R5, R8, 0x2, P0 ;  /* 0x0000000507077211 */ /* 0x000fe200000f1408 */
[----:B------:R-:W-:Y:S01]  /*4490*/  FFMA.FTZ R8, R62, R223, R207 ;  /* 0x000000df3e087223 */ /* 0x000fe200000100cf */
[----:B------:R-:W-:Y:S01]  /*44a0*/  ISETP.GE.AND P0, PT, R225, 0x21, PT ;  /* 0x00000021e100780c */ /* 0x000fe20003f06270 */
[-C--:B------:R-:W-:Y:S01]  /*44b0*/  FFMA.FTZ R207, R199, R202.reuse, R194 ;  /* 0x000000cac7cf7223 */ /* 0x080fe200000100c2 */
[----:B------:R-:W-:Y:S01]  /*44c0*/  UIMAD UR28, UR30, UR28, URZ ;  /* 0x0000001c1e1c72a4 */ /* 0x000fe2000f8e023f */
[----:B------:R-:W-:Y:S01]  /*44d0*/  FFMA.FTZ R199, R61, R202, R8 ;  /* 0x000000ca3dc77223 */ /* 0x000fe20000010008 */
[----:B------:R-:W-:Y:S01]  /*44e0*/  BSSY B0, `(.L_x_5224) ;  /* 0x0000022000007945 */ /* 0x000fe20003800000 */
[----:B------:R-:W-:Y:S01]  /*44f0*/  FFMA.FTZ R8, R197, R207, R192 ;  /* 0x000000cfc5087223 */ /* 0x000fe200000100c0 */
[----:B------:R-:W-:Y:S01]  /*4500*/  IADD3 R197, R126, 0x20, RZ ;  /* 0x000000207ec57810 */ /* 0x000fe20007ffe0ff */
[----:B------:R-:W-:Y:S01]  /*4510*/  FFMA.FTZ R249, R180, R234, R249 ;  /* 0x000000eab4f97223 */ /* 0x000fe200000100f9 */
[----:B------:R-:W-:Y:S01]  /*4520*/  UIMAD UR28, UR31, UR29, UR28 ;  /* 0x0000001d1f1c72a4 */ /* 0x000fe2000f8e021c */
[----:B------:R-:W-:Y:S01]  /*4530*/  FADD.FTZ R204, -R204, R209 ;  /* 0x000000d1cccc7221 */ /* 0x000fe20000010100 */
[----:B------:R-:W-:Y:S01]  /*4540*/  LEA.HI.SX32 R197, R197, R126, 0x1b ;  /* 0x0000007ec5c57211 */ /* 0x000fe200078fdaff */
[----:B------:R-:W-:Y:S01]  /*4550*/  FFMA.FTZ R249, R200, R247, R249 ;  /* 0x000000f7c8f97223 */ /* 0x000fe200000100f9 */
[----:B------:R-:W-:Y:S01]  /*4560*/  MOV R209, UR31 ;  /* 0x0000001f00d17c02 */ /* 0x000fe20008000f00 */
[----:B------:R-:W-:-:S02]  /*4570*/  FADD.FTZ R196, -R195, R202 ;  /* 0x000000cac3c47221 */ /* 0x000fc40000010100 */
[----:B------:R-:W-:Y:S01]  /*4580*/  FFMA.FTZ R249, R205, R232, R249 ;  /* 0x000000e8cdf97223 */ /* 0x000fe200000100f9 */
[----:B------:R-:W0:Y:S01]  /*4590*/  LDS R197, [R197.X4+0x8d0] ;  /* 0x0008d000c5c57984 */ /* 0x000e220000004800 */
[----:B------:R-:W-:Y:S02]  /*45a0*/  FADD.FTZ R195, -R194, R207 ;  /* 0x000000cfc2c37221 */ /* 0x000fe40000010100 */
[----:B------:R-:W-:Y:S02]  /*45b0*/  FFMA.FTZ R249, R204, R245, R249 ;  /* 0x000000f5ccf97223 */ /* 0x000fe400000100f9 */
[----:B------:R-:W-:Y:S02]  /*45c0*/  FADD.FTZ R192, -R192, R8 ;  /* 0x00000008c0c07221 */ /* 0x000fe40000010100 */
[----:B------:R-:W-:Y:S02]  /*45d0*/  FFMA.FTZ R249, R9, R218, R249 ;  /* 0x000000da09f97223 */ /* 0x000fe400000100f9 */
[----:B------:R-:W-:-:S04]  /*45e0*/  IMAD.WIDE.U32 R6, R209, c[0x0][0x2b0], R6 ;  /* 0x0000ac00d1067a25 */ /* 0x000fc800078e0006 */
[----:B------:R-:W-:Y:S01]  /*45f0*/  FFMA.FTZ R249, R196, R219, R249 ;  /* 0x000000dbc4f97223 */ /* 0x000fe200000100f9 */
[----:B------:R-:W-:Y:S01]  /*4600*/  IADD3 R7, R7, UR28, RZ ;  /* 0x0000001c07077c10 */ /* 0x000fe2000fffe0ff */
[----:B------:R-:W-:Y:S01]  /*4610*/  FFMA.FTZ R199, R60, R207, R199 ;  /* 0x000000cf3cc77223 */ /* 0x000fe200000100c7 */
[----:B------:R-:W-:Y:S01]  /*4620*/  IADD3 R207, R126, 0x60, RZ ;  /* 0x000000607ecf7810 */ /* 0x000fe20007ffe0ff */
[----:B------:R-:W-:Y:S02]  /*4630*/  FMUL.FTZ R8, R59, R8 ;  /* 0x000000083b087220 */ /* 0x000fe40000410000 */
[----:B------:R-:W-:Y:S02]  /*4640*/  FFMA.FTZ R249, R195, R216, R249 ;  /* 0x000000d8c3f97223 */ /* 0x000fe400000100f9 */
[----:B------:R-:W-:Y:S02]  /*4650*/  FMUL.FTZ R194, R192, R211 ;  /* 0x000000d3c0c27220 */ /* 0x000fe40000410000 */
        /* <DEDUP_REMOVED lines=9> */
[----:B0-----:R0:W-:Y:S02]  /*46f0*/  RED.E.ADD.F32.FTZ.RN.STRONG.GPU [R4.64+-0x780], R197 ;  /* 0xfff880c50400798e */ /* 0x0011e4000c10e7a0 */
.L_x_5225:
[----:B------:R-:W-:Y:S05]  /*4700*/  BSYNC B0 ;  /* 0x0000000000007941 */ /* 0x000fea0003800000 */
.L_x_5224:
        /* <DEDUP_REMOVED lines=14> */
.L_x_5227:
[----:B------:R-:W-:Y:S05]  /*47f0*/  BSYNC B0 ;  /* 0x0000000000007941 */ /* 0x000fea0003800000 */
.L_x_5226:
[----:B------:R-:W1:Y:S01]  /*4800*/  LDS R207, [R207.X4+0x9d0] ;  /* 0x0009d000cfcf7984 */ /* 0x000e620000004800 */
[----:B------:R-:W-:Y:S01]  /*4810*/  BSSY B0, `(.L_x_5228) ;  /* 0x0000005000007945 */ /* 0x000fe20003800000 */
[----:B------:R-:W-:Y:S02]  /*4820*/  IADD3 R197, R126, 0xa0, RZ ;  /* 0x000000a07ec57810 */ /* 0x000fe40007ffe0ff */
[----:B------:R-:W-:Y:S01]  /*4830*/  LEA.HI.SX32 R5, R5, R126, 0x1b ;  /* 0x0000007e05057211 */ /* 0x000fe200078fdaff */
[----:B------:R-:W-:Y:S05]  /*4840*/  @!P0 BRA `(.L_x_5229) ;  /* 0x0000001000008947 */ /* 0x000fea0003800000 */
[----:B-1----:R1:W-:Y:S02]  /*4850*/  RED.E.ADD.F32.FTZ.RN.STRONG.GPU [R6.64+-0x680], R207 ;  /* 0xfff980cf0600798e */ /* 0x0023e4000c10e7a0 */
.L_x_5229:
[----:B------:R-:W-:Y:S05]  /*4860*/  BSYNC B0 ;  /* 0x0000000000007941 */ /* 0x000fea0003800000 */
.L_x_5228:
[----:B------:R-:W2:Y:S01]  /*4870*/  LDS R5, [R5.X4+0xa50] ;  /* 0x000a500005057984 */ /* 0x000ea20000004800 */
[----:B------:R-:W-:Y:S01]  /*4880*/  BSSY B0, `(.L_x_5230) ;  /* 0x0000005000007945 */ /* 0x000fe20003800000 */
[----:B0-----:R-:W-:-:S02]  /*4890*/  IADD3 R199, R126, 0xc0, RZ ;  /* 0x000000c07ec77810 */ /* 0x001fc40007ffe0ff */
[----:B------:R-:W-:Y:S01]  /*48a0*/  LEA.HI.SX32 R197, R197, R126, 0x1b ;  /* 0x0000007ec5c57211 */ /* 0x000fe200078fdaff */
[----:B------:R-:W-:Y:S05]  /*48b0*/  @!P1 BRA `(.L_x_5231) ;  /* 0x0000001000009947 */ /* 0x000fea0003800000 */
[----:B--2---:R0:W-:Y:S02]  /*48c0*/  RED.E.ADD.F32.FTZ.RN.STRONG.GPU [R6.64+-0x600], R5 ;  /* 0xfffa00050600798e */ /* 0x0041e4000c10e7a0 */
.L_x_5231:
[----:B------:R-:W-:Y:S05]  /*48d0*/  BSYNC B0 ;  /* 0x0000000000007941 */ /* 0x000fea0003800000 */
.L_x_5230:
[----:B------:R-:W3:Y:S01]  /*48e0*/  LDS R197, [R197.X4+0xad0] ;  /* 0x000ad000c5c57984 */ /* 0x000ee20000004800 */
[----:B------:R-:W-:Y:S01]  /*48f0*/  BSSY B0, `(.L_x_5232) ;  /* 0x0000005000007945 */ /* 0x000fe20003800000 */
[----:B0-2---:R-:W-:Y:S02]  /*4900*/  IADD3 R5, R126, 0xe0, RZ ;  /* 0x000000e07e057810 */ /* 0x005fe40007ffe0ff */
[----:B------:R-:W-:Y:S01]  /*4910*/  LEA.HI.SX32 R199, R199, R126, 0x1b ;  /* 0x0000007ec7c77211 */ /* 0x000fe200078fdaff */
[----:B------:R-:W-:Y:S05]  /*4920*/  @!P2 BRA `(.L_x_5233) ;  /* 0x000000100000a947 */ /* 0x000fea0003800000 */
[----:B---3--:R0:W-:Y:S02]  /*4930*/  RED.E.ADD.F32.FTZ.RN.STRONG.GPU [R6.64+-0x580], R197 ;  /* 0xfffa80c50600798e */ /* 0x0081e4000c10e7a0 */
.L_x_5233:
[----:B------:R-:W-:Y:S05]  /*4940*/  BSYNC B0 ;  /* 0x0000000000007941 */ /* 0x000fea0003800000 */
.L_x_5232:
[----:B------:R-:W2:Y:S01]  /*4950*/  LDS R199, [R199.X4+0xb50] ;  /* 0x000b5000c7c77984 */ /* 0x000ea20000004800 */
[----:B------:R-:W-:Y:S01]  /*4960*/  BSSY B0, `(.L_x_5234) ;  /* 0x0000005000007945 */ /* 0x000fe20003800000 */
[----:B0--3--:R-:W-:Y:S02]  /*4970*/  IADD3 R197, R126, 0x100, RZ ;  /* 0x000001007ec57810 */ /* 0x009fe40007ffe0ff */
[----:B------:R-:W-:Y:S01]  /*4980*/  LEA.HI.SX32 R5, R5, R126, 0x1b ;  /* 0x0000007e05057211 */ /* 0x000fe200078fdaff */
[----:B------:R-:W-:Y:S05]  /*4990*/  @!P3 BRA `(.L_x_5235) ;  /* 0x000000100000b947 */ /* 0x000fea0003800000 */
[----:B--2---:R0:W-:Y:S02]  /*49a0*/  RED.E.ADD.F32.FTZ.RN.STRONG.GPU [R6.64+-0x500], R199 ;  /* 0xfffb00c70600798e */ /* 0x0041e4000c10e7a0 */
.L_x_5235:
[----:B------:R-:W-:Y:S05]  /*49b0*/  BSYNC B0 ;  /* 0x0000000000007941 */ /* 0x000fea0003800000 */
.L_x_5234:
[----:B------:R-:W3:Y:S01]  /*49c0*/  LDS R5, [R5.X4+0xbd0] ;  /* 0x000bd00005057984 */ /* 0x000ee20000004800 */
[----:B------:R-:W-:Y:S01]  /*49d0*/  BSSY B0, `(.L_x_5236) ;  /* 0x0000004000007945 */ /* 0x000fe20003800000 */
[----:B------:R-:W-:Y:S01]  /*49e0*/  LEA.HI.SX32 R197, R197, R126, 0x1b ;  /* 0x0000007ec5c57211 */ /* 0x000fe200078fdaff */
[----:B------:R-:W-:Y:S05]  /*49f0*/  @!P4 BRA `(.L_x_5237) ;  /* 0x000000100000c947 */ /* 0x000fea0003800000 */
[----:B---3--:R3:W-:Y:S02]  /*4a00*/  RED.E.ADD.F32.FTZ.RN.STRONG.GPU [R6.64+-0x480], R5 ;  /* 0xfffb80050600798e */ /* 0x0087e4000c10e7a0 */
.L_x_5237:
[----:B------:R-:W-:Y:S05]  /*4a10*/  BSYNC B0 ;  /* 0x0000000000007941 */ /* 0x000fea0003800000 */
.L_x_5236:
[----:B------:R-:W4:Y:S01]  /*4a20*/  LDS R197, [R197.X4+0xc50] ;  /* 0x000c5000c5c57984 */ /* 0x000f220000004800 */
[----:B------:R-:W-:Y:S01]  /*4a30*/  BSSY B0, `(.L_x_5238) ;  /* 0x0000005000007945 */ /* 0x000fe20003800000 */
[----:B---3--:R-:W-:-:S02]  /*4a40*/  IADD3 R5, R126, 0x120, RZ ;  /* 0x000001207e057810 */ /* 0x008fc40007ffe0ff */
[----:B0-2---:R-:W-:Y:S01]  /*4a50*/  IADD3 R199, R126, 0x140, RZ ;  /* 0x000001407ec77810 */ /* 0x005fe20007ffe0ff */
[----:B------:R-:W-:Y:S05]  /*4a60*/  @!P5 BRA `(.L_x_5239) ;  /* 0x000000100000d947 */ /* 0x000fea0003800000 */
[----:B----4-:R0:W-:Y:S02]  /*4a70*/  RED.E.ADD.F32.FTZ.RN.STRONG.GPU [R6.64+-0x400], R197 ;  /* 0xfffc00c50600798e */ /* 0x0101e4000c10e7a0 */
.L_x_5239:
[----:B------:R-:W-:Y:S05]  /*4a80*/  BSYNC B0 ;  /* 0x0000000000007941 */ /* 0x000fea0003800000 */
.L_x_5238:
        /* <DEDUP_REMOVED lines=14> */
.L_x_5241:
[----:B------:R-:W-:Y:S05]  /*4b70*/  BSYNC B0 ;  /* 0x0000000000007941 */ /* 0x000fea0003800000 */
.L_x_5240:
[----:B------:R-:W2:Y:S01]  /*4b80*/  LDS R199, [R199.X4+0xd50] ;  /* 0x000d5000c7c77984 */ /* 0x000ea20000004800 */
[----:B------:R-:W-:Y:S01]  /*4b90*/  BSSY B0, `(.L_x_5242) ;  /* 0x0000005000007945 */ /* 0x000fe20003800000 */
[----:B0-----:R-:W-:-:S02]  /*4ba0*/  IADD3 R5, R126, 0x180, RZ ;  /* 0x000001807e057810 */ /* 0x001fc40007ffe0ff */
[----:B------:R-:W-:Y:S01]  /*4bb0*/  LEA.HI.SX32 R197, R197, R126, 0x1b ;  /* 0x0000007ec5c57211 */ /* 0x000fe200078fdaff */
[----:B------:R-:W-:Y:S05]  /*4bc0*/  @!P0 BRA `(.L_x_5243) ;  /* 0x0000001000008947 */ /* 0x000fea0003800000 */
[----:B--2---:R0:W-:Y:S02]  /*4bd0*/  RED.E.ADD.F32.FTZ.RN.STRONG.GPU [R6.64+-0x300], R199 ;  /* 0xfffd00c70600798e */ /* 0x0041e4000c10e7a0 */
.L_x_5243:
[----:B------:R-:W-:Y:S05]  /*4be0*/  BSYNC B0 ;  /* 0x0000000000007941 */ /* 0x000fea0003800000 */
.L_x_5242:
[----:B------:R-:W3:Y:S01]  /*4bf0*/  LDS R197, [R197.X4+0xdd0] ;  /* 0x000dd000c5c57984 */ /* 0x000ee20000004800 */
[----:B------:R-:W-:Y:S01]  /*4c00*/  BSSY B0, `(.L_x_5244) ;  /* 0x0000005000007945 */ /* 0x000fe20003800000 */
[----:B0-2---:R-:W-:Y:S02]  /*4c10*/  IADD3 R199, R126, 0x1a0, RZ ;  /* 0x000001a07ec77810 */ /* 0x005fe40007ffe0ff */
[----:B------:R-:W-:Y:S01]  /*4c20*/  LEA.HI.SX32 R5, R5, R126, 0x1b ;  /* 0x0000007e05057211 */ /* 0x000fe200078fdaff */
[----:B------:R-:W-:Y:S05]  /*4c30*/  @!P1 BRA `(.L_x_5245) ;  /* 0x0000001000009947 */ /* 0x000fea0003800000 */
[----:B---3--:R0:W-:Y:S02]  /*4c40*/  RED.E.ADD.F32.FTZ.RN.STRONG.GPU [R6.64+-0x280], R197 ;  /* 0xfffd80c50600798e */ /* 0x0081e4000c10e7a0 */
.L_x_5245:
[----:B------:R-:W-:Y:S05]  /*4c50*/  BSYNC B0 ;  /* 0x0000000000007941 */ /* 0x000fea0003800000 */
.L_x_5244:
[----:B------:R-:W2:Y:S01]  /*4c60*/  LDS R5, [R5.X4+0xe50] ;  /* 0x000e500005057984 */ /* 0x000ea20000004800 */
[----:B------:R-:W-:Y:S01]  /*4c70*/  BSSY B0, `(.L_x_5246) ;  /* 0x0000005000007945 */ /* 0x000fe20003800000 */
[----:B0--3--:R-:W-:Y:S02]  /*4c80*/  IADD3 R197, R126, 0x1c0, RZ ;  /* 0x000001c07ec57810 */ /* 0x009fe40007ffe0ff */
[----:B------:R-:W-:Y:S01]  /*4c90*/  LEA.HI.SX32 R199, R199, R126, 0x1b ;  /* 0x0000007ec7c77211 */ /* 0x000fe200078fdaff */
[----:B------:R-:W-:Y:S05]  /*4ca0*/  @!P2 BRA `(.L_x_5247) ;  /* 0x000000100000a947 */ /* 0x000fea0003800000 */
[----:B--2---:R0:W-:Y:S02]  /*4cb0*/  RED.E.ADD.F32.FTZ.RN.STRONG.GPU [R6.64+-0x200], R5 ;  /* 0xfffe00050600798e */ /* 0x0041e4000c10e7a0 */
.L_x_5247:
[----:B------:R-:W-:Y:S05]  /*4cc0*/  BSYNC B0 ;  /* 0x0000000000007941 */ /* 0x000fea0003800000 */
.L_x_5246:
[----:B------:R-:W3:Y:S01]  /*4cd0*/  LDS R199, [R199.X4+0xed0] ;  /* 0x000ed000c7c77984 */ /* 0x000ee20000004800 */
[----:B------:R-:W-:Y:S01]  /*4ce0*/  BSSY B0, `(.L_x_5248) ;  /* 0x0000005000007945 */ /* 0x000fe20003800000 */
[----:B0-2---:R-:W-:-:S02]  /*4cf0*/  IADD3 R5, R126, 0x1e0, RZ ;  /* 0x000001e07e057810 */ /* 0x005fc40007ffe0ff */
[----:B------:R-:W-:Y:S01]  /*4d00*/  LEA.HI.SX32 R197, R197, R126, 0x1b ;  /* 0x0000007ec5c57211 */ /* 0x000fe200078fdaff */
[----:B------:R-:W-:Y:S05]  /*4d10*/  @!P3 BRA `(.L_x_5249) ;  /* 0x000000100000b947 */ /* 0x000fea0003800000 */
[----:B---3--:R0:W-:Y:S02]  /*4d20*/  RED.E.ADD.F32.FTZ.RN.STRONG.GPU [R6.64+-0x180], R199 ;  /* 0xfffe80c70600798e */ /* 0x0081e4000c10e7a0 */
.L_x_5249:
[----:B------:R-:W-:Y:S05]  /*4d30*/  BSYNC B0 ;  /* 0x0000000000007941 */ /* 0x000fea0003800000 */
.L_x_5248:
[----:B------:R-:W2:Y:S01]  /*4d40*/  LDS R197, [R197.X4+0xf50] ;  /* 0x000f5000c5c57984 */ /* 0x000ea20000004800 */
[----:B------:R-:W-:Y:S01]  /*4d50*/  BSSY B0, `(.L_x_5250) ;  /* 0x0000004000007945 */ /* 0x000fe20003800000 */
[----:B------:R-:W-:Y:S01]  /*4d60*/  LEA.HI.SX32 R5, R5, R126, 0x1b ;  /* 0x0000007e05057211 */ /* 0x000fe200078fdaff */
[----:B------:R-:W-:Y:S05]  /*4d70*/  @!P4 BRA `(.L_x_5251) ;  /* 0x000000100000c947 */ /* 0x000fea0003800000 */
[----:B--2---:R2:W-:Y:S02]  /*4d80*/  RED.E.ADD.F32.FTZ.RN.STRONG.GPU [R6.64+-0x100], R197 ;  /* 0xffff00c50600798e */ /* 0x0045e4000c10e7a0 */
.L_x_5251:
[----:B------:R-:W-:Y:S05]  /*4d90*/  BSYNC B0 ;  /* 0x0000000000007941 */ /* 0x000fea0003800000 */
.L_x_5250:
[----:B------:R-:W4:Y:S01]  /*4da0*/  LDS R5, [R5.X4+0xfd0] ;  /* 0x000fd00005057984 */ /* 0x000f220000004800 */
[----:B------:R-:W-:Y:S01]  /*4db0*/  BSSY B0, `(.L_x_5252) ;  /* 0x0000003000007945 */ /* 0x000fe20003800000 */
[----:B------:R-:W-:Y:S05]  /*4dc0*/  @!P5 BRA `(.L_x_5253) ;  /* 0x000000100000d947 */ /* 0x000fea0003800000 */
[----:B----4-:R4:W-:Y:S02]  /*4dd0*/  RED.E.ADD.F32.FTZ.RN.STRONG.GPU [R6.64+-0x80], R5 ;  /* 0xffff80050600798e */ /* 0x0109e4000c10e7a0 */
.L_x_5253:
[----:B------:R-:W-:Y:S05]  /*4de0*/  BSYNC B0 ;  /* 0x0000000000007941 */ /* 0x000fea0003800000 */
.L_x_5252:
[----:B----4-:R-:W4:Y:S01]  /*4df0*/  SHFL.DOWN PT, R5, R194, 0x1, 0x1f ;  /* 0x08201f00c2057f89 */ /* 0x010f2200000e0000 */
[----:B------:R-:W-:Y:S01]  /*4e00*/  ISETP.GT.AND P0, PT, R124, 0x1e, PT ;  /* 0x0000001e7c00780c */ /* 0x000fe20003f04270 */
[----:B------:R-:W-:Y:S01]  /*4e10*/  FMUL.FTZ R158, R158, R179 ;  /* 0x000000b39e9e7220 */ /* 0x000fe20000410000 */
[----:B------:R-:W-:Y:S01]  /*4e20*/  ISETP.NE.AND P1, PT, R124, RZ, PT ;  /* 0x000000ff7c00720c */ /* 0x000fe20003f25270 */
[----:B012---:R-:W0:Y:S01]  /*4e30*/  SHFL.DOWN PT, R7, R8, 0x1, 0x1f ;  /* 0x08201f0008077f89 */ /* 0x007e2200000e0000 */
        /* <DEDUP_REMOVED lines=44> */
[----:B------:R-:W-:Y:S02]  /*5100*/  FFMA.FTZ R52, R160, R167, R52 ;  /* 0x000000a7a0347223 */ /* 0x000fe40000010034 */
[----:B0-----:R-:W-:Y:S02]  /*5110*/  @!P0 FADD.FTZ R194, R194, R5 ;  /* 0x00000005c2c28221 */ /* 0x001fe40000010000 */
[----:B------:R-:W-:-:S02]  /*5120*/  FFMA.FTZ R54, R162, R165, R54 ;  /* 0x000000a5a2367223 */ /* 0x000fc40000010036 */
        /* <DEDUP_REMOVED lines=42> */
[----:B------:R-:W-:Y:S02]  /*53d0*/  FFMA.FTZ R53, R161, R168, R53 ;  /* 0x000000a8a1357223 */ /* 0x000fe40000010035 */
[----:B------:R-:W-:Y:S02]  /*53e0*/  FADD.FTZ R34, R235, R34 ;  /* 0x00000022eb227221 */ /* 0x000fe40000010000 */
[----:B------:R-:W-:-:S02]  /*53f0*/  FADD.FTZ R38, R229, R38 ;  /* 0x00000026e5267221 */ /* 0x000fc40000010000 */
[----:B------:R-:W-:Y:S02]  /*5400*/  FADD.FTZ R33, R160, R33 ;  /* 0x00000021a0217221 */ /* 0x000fe40000010000 */
[----:B------:R-:W-:Y:S02]  /*5410*/  FADD.FTZ R39, R228, R39 ;  /* 0x00000027e4277221 */ /* 0x000fe40000010000 */
[----:B------:R-:W-:Y:S02]  /*5420*/  FFMA.FTZ R55, R163, R166, R55 ;  /* 0x000000a6a3377223 */ /* 0x000fe40000010037 */
[----:B------:R-:W-:Y:S02]  /*5430*/  FADD.FTZ R32, R239, R32 ;  /* 0x00000020ef207221 */ /* 0x000fe40000010000 */
[----:B------:R-:W-:Y:S02]  /*5440*/  FADD.FTZ R40, R227, R40 ;  /* 0x00000028e3287221 */ /* 0x000fe40000010000 */
[----:B------:R-:W-:-:S02]  /*5450*/  FFMA.FTZ R56, R164, R151, R56 ;  /* 0x00000097a4387223 */ /* 0x000fc40000010038 */
[----:B------:R-:W-:Y:S02]  /*5460*/  FADD.FTZ R31, R162, R31 ;  /* 0x0000001fa21f7221 */ /* 0x000fe40000010000 */
[----:B------:R-:W-:Y:S02]  /*5470*/  FADD.FTZ R41, R226, R41 ;  /* 0x00000029e2297221 */ /* 0x000fe40000010000 */
[----:B------:R-:W-:Y:S02]  /*5480*/  FADD.FTZ R30, R243, R30 ;  /* 0x0000001ef31e7221 */ /* 0x000fe40000010000 */
[----:B------:R-:W-:Y:S02]  /*5490*/  FADD.FTZ R42, R215, R42 ;  /* 0x0000002ad72a7221 */ /* 0x000fe40000010000 */
[----:B------:R-:W-:Y:S02]  /*54a0*/  FFMA.FTZ R58, R146, R149, R58 ;  /* 0x00000095923a7223 */ /* 0x000fe4000001003a */
[----:B------:R-:W-:-:S02]  /*54b0*/  FADD.FTZ R29, R220, R29 ;  /* 0x0000001ddc1d7221 */ /* 0x000fc40000010000 */
[----:B------:R-:W-:Y:S02]  /*54c0*/  FADD.FTZ R28, R147, R28 ;  /* 0x0000001c931c7221 */ /* 0x000fe40000010000 */
[----:B------:R-:W-:Y:S01]  /*54d0*/  FADD.FTZ R27, R6, R27 ;  /* 0x0000001b061b7221 */ /* 0x000fe20000010000 */
[----:B------:R-:W-:Y:S06]  /*54e0*/  BAR.SYNC.DEFER_BLOCKING 0x0 ;  /* 0x0000000000007b1d */ /* 0x000fec0000010000 */
[----:B------:R-:W-:Y:S05]  /*54f0*/  @P2 BRA `(.L_x_5255) ;  /* 0x000000a000002947 */ /* 0x000fea0003800000 */
[----:B0-----:R-:W-:Y:S02]  /*5500*/  ULDC UR28, c[0x0][0x174] ;  /* 0x00005d00001c7ab9 */ /* 0x001fe40000000800 */
[----:B------:R-:W-:-:S02]  /*5510*/  UISETP.NE.AND UP0, UPT, UR24, UR28, UPT ;  /* 0x0000001c1800728c */ /* 0x000fc4000bf05270 */
        /* <DEDUP_REMOVED lines=8> */
.L_x_5255:
[----:B0-----:R-:W-:Y:S05]  /*55a0*/  BSYNC B0 ;  /* 0x0000000000007941 */ /* 0x001fea0003800000 */
.L_x_5254:
        /* <DEDUP_REMOVED lines=8> */
.L_x_5219:
[----:B------:R-:W-:Y:S01]  /*5630*/  BAR.SYNC.DEFER_BLOCKING 0x0 ;  /* 0x0000000000007b1d */ /* 0x000fe20000010000 */
[----:B------:R-:W-:Y:S02]  /*5640*/  ISETP.NE.AND P0, PT, R126, RZ, PT ;  /* 0x000000ff7e00720c */ /* 0x000fe40003f05270 */
[----:B------:R-:W-:Y:S02]  /*5650*/  MOV R0, UR25 ;  /* 0x0000001900007c02 */ /* 0x000fe40008000f00 */
[----:B------:R-:W-:Y:S01]  /*5660*/  SHF.R.S32.HI R61, RZ, 0x1f, R2 ;  /* 0x0000001fff3d7819 */ /* 0x000fe20000011402 */
[----:B------:R-:W-:Y:S01]  /*5670*/  ULDC.64 UR8, c[0x0][0x2d8] ;  /* 0x0000b60000087ab9 */ /* 0x000fe20000000a00 */
[----:B------:R-:W-:Y:S01]  /*5680*/  IADD3 R4, P2, R2, UR38, RZ ;  /* 0x0000002602047c10 */ /* 0x000fe2000ff5e0ff */
[----:B------:R-:W-:Y:S01]  /*5690*/  UIMAD UR7, UR36, UR8, URZ ;  /* 0x00000008240772a4 */ /* 0x000fe2000f8e023f */
[----:B------:R-:W-:Y:S01]  /*56a0*/  BSSY B0, `(.L_x_5257) ;  /* 0x000003d000007945 */ /* 0x000fe20003800000 */
[----:B------:R-:W-:-:S02]  /*56b0*/  ULDC.64 UR34, c[0x0][0x2f8] ;  /* 0x0000be0000227ab9 */ /* 0x000fc40000000a00 */
[----:B------:R-:W-:Y:S02]  /*56c0*/  UIMAD UR26, UR36, UR34, URZ ;  /* 0x00000022241a72a4 */ /* 0x000fe4000f8e023f */
[----:B------:R-:W-:Y:S02]  /*56d0*/  UIMAD.WIDE.U32 UR28, UR27, UR8, URZ ;  /* 0x000000081b1c72a5 */ /* 0x000fe4000f8e003f */
[----:B------:R-:W-:Y:S02]  /*56e0*/  UIMAD UR30, UR27, UR9, UR7 ;  /* 0x000000091b1e72a4 */ /* 0x000fe4000f8e0207 */
[----:B------:R-:W-:Y:S02]  /*56f0*/  UIMAD.WIDE.U32 UR8, UR27, UR34, URZ ;  /* 0x000000221b0872a5 */ /* 0x000fe4000f8e003f */
[----:B------:R-:W-:Y:S02]  /*5700*/  UIMAD UR34, UR27, UR35, UR26 ;  /* 0x000000231b2272a4 */ /* 0x000fe4000f8e021a */
[----:B------:R-:W-:Y:S01]  /*5710*/  UIMAD UR7, UR6, -0x200, UR37 ;  /* 0xfffffe00060778a4 */ /* 0x000fe2000f8e0225 */
        /* <DEDUP_REMOVED lines=36> */
[----:B0-----:R-:W-:-:S04]  /*5960*/  MOV R0, UR38 ;  /* 0x0000002600007c02 */ /* 0x001fc80008000f00 */
[----:B------:R-:W-:Y:S01]  /*5970*/  LEA.HI.X.SX32 R5, R0, R61, 0x1, P2 ;  /* 0x0000003d00057211 */ /* 0x000fe200010f0eff */
        /* <DEDUP_REMOVED lines=15> */
.L_x_5258:
[----:B------:R-:W-:Y:S05]  /*5a70*/  BSYNC B0 ;  /* 0x0000000000007941 */ /* 0x000fea0003800000 */
.L_x_5257:
        /* <DEDUP_REMOVED lines=8> */
[----:B------:R-:W-:Y:S01]  /*5b00*/  USHF.R.S32.HI UR30, URZ, 0x1f, UR7 ;  /* 0x0000001f3f1e7899 */ /* 0x000fe20008011407 */
[-C--:B------:R-:W-:Y:S01]  /*5b10*/  ISETP.GE.AND P6, PT, R142, R59.reuse, PT ;  /* 0x0000003b8e00720c */ /* 0x080fe20003fc6270 */
[----:B------:R-:W-:Y:S01]  /*5b20*/  UIADD3 UR35, UP0, UR7, UR28, URZ ;  /* 0x0000001c07237290 */ /* 0x000fe2000ff1e03f */
[-C--:B------:R-:W-:Y:S01]  /*5b30*/  ISETP.GE.AND P4, PT, R138, R59.reuse, PT ;  /* 0x0000003b8a00720c */ /* 0x080fe20003f86270 */
[----:B------:R-:W-:Y:S01]  /*5b40*/  UIMAD UR26, UR16, UR31, UR26 ;  /* 0x0000001f101a72a4 */ /* 0x000fe2000f8e021a */
[----:B------:R-:W-:Y:S01]  /*5b50*/  ISETP.GE.AND P5, PT, R137, R59, PT ;  /* 0x0000003b8900720c */ /* 0x000fe20003fa6270 */
[----:B------:R-:W-:Y:S02]  /*5b60*/  BSSY B0, `(.L_x_5259) ;  /* 0x0000068000007945 */ /* 0x000fe40003800000 */
[----:B------:R-:W-:Y:S01]  /*5b70*/  UIADD3.X UR28, UR30, UR26, UR29, UP0, !UPT ;  /* 0x0000001a1e1c7290 */ /* 0x000fe200087fe41d */
[----:B------:R-:W-:-:S04]  /*5b80*/  MOV R3, UR35 ;  /* 0x0000002300037c02 */ /* 0x000fc80008000f00 */
[----:B------:R-:W-:Y:S02]  /*5b90*/  LEA R6, P3, R3, R6, 0x2 ;  /* 0x0000000603067211 */ /* 0x000fe400078610ff */
        /* <DEDUP_REMOVED lines=15> */
[----:B------:R-:W-:Y:S01]  /*5c90*/  FADD.FTZ R3, R0, R31 ;  /* 0x0000001f00037221 */ /* 0x000fe20000010000 */
[----:B------:R-:W-:Y:S01]  /*5ca0*/  MOV R0, UR25 ;  /* 0x0000001900007c02 */ /* 0x000fe20008000f00 */
[----:B------:R-:W-:Y:S01]  /*5cb0*/  @!P1 STG.E [R6.64+-0x580], R21 ;  /* 0xfffa801506009986 */ /* 0x000fe2000c101920 */
[-C--:B------:R-:W-:Y:S01]  /*5cc0*/  ISETP.GE.AND P1, PT, R133, R59.reuse, PT ;  /* 0x0000003b8500720c */ /* 0x080fe20003f26270 */
[----:B------:R-:W-:Y:S02]  /*5cd0*/  UIADD3 UR25, UR9, UR34, URZ ;  /* 0x0000002209197290 */ /* 0x000fe4000fffe03f */
        /* <DEDUP_REMOVED lines=27> */
[----:B----4-:R-:W-:-:S03]  /*5e90*/  FADD.FTZ R34, R33, R34 ;  /* 0x0000002221227221 */ /* 0x010fc60000010000 */
        /* <DEDUP_REMOVED lines=10> */
[----:B------:R-:W-:Y:S01]  /*5f40*/  STS [R106.X4+0x3c], R42 ;  /* 0x00003c2a6a007388 */ /* 0x000fe20000004800 */
[----:B------:R-:W-:-:S06]  /*5f50*/  NOP ;  /* 0x0000000000007918 */ /* 0x000fcc0000000000 */
[----:B------:R-:W-:Y:S01]  /*5f60*/  LDS R7, [R122.X4] ;  /* 0x000000007a077984 */ /* 0x000fe20000004800 */
[----:B----4-:R-:W-:-:S03]  /*5f70*/  FADD.FTZ R40, R39, R40 ;  /* 0x0000002827287221 */ /* 0x010fc60000010000 */
[----:B------:R-:W-:Y:S01]  /*5f80*/  LDS R121, [R121.X4+0x80] ;  /* 0x0000800079797984 */ /* 0x000fe20000004800 */
[----:B-1----:R-:W-:-:S03]  /*5f90*/  FADD.FTZ R41, R40, R41 ;  /* 0x0000002928297221 */ /* 0x002fc60000010000 */
        /* <DEDUP_REMOVED lines=17> */
[----:B0-----:R-:W-:-:S04]  /*60b0*/  IADD3 R0, P1, R2, -0x1e0, RZ ;  /* 0xfffffe2002007810 */ /* 0x001fc80007f3e0ff */
[----:B------:R-:W-:Y:S01]  /*60c0*/  IADD3.X R25, R61, -0x1, RZ, P1, !PT ;  /* 0xffffffff3d197810 */ /* 0x000fe20000ffe4ff */
        /* <DEDUP_REMOVED lines=17> */
.L_x_5260:
[----:B------:R-:W-:Y:S05]  /*61e0*/  BSYNC B0 ;  /* 0x0000000000007941 */ /* 0x000fea0003800000 */
.L_x_5259:
        /* <DEDUP_REMOVED lines=21> */
[----:B0-----:R-:W-:Y:S01]  /*6340*/  MOV R4, UR8 ;  /* 0x0000000800047c02 */ /* 0x001fe20008000f00 */
        /* <DEDUP_REMOVED lines=34> */
.L_x_5217:
[----:B------:R-:W-:Y:S02]  /*6570*/  ISETP.NE.U32.AND P0, PT, RZ, c[0x0][0x328], PT ;  /* 0x0000ca00ff007a0c */ /* 0x000fe40003f05070 */
[----:B------:R-:W-:Y:S02]  /*6580*/  ISETP.NE.U32.AND P2, PT, RZ, c[0x0][0x348], PT ;  /* 0x0000d200ff007a0c */ /* 0x000fe40003f45070 */
[----:B------:R-:W-:Y:S02]  /*6590*/  ISETP.NE.AND.EX P1, PT, RZ, c[0x0][0x32c], PT, P0 ;  /* 0x0000cb00ff007a0c */ /* 0x000fe40003f25300 */
[----:B------:R-:W-:-:S11]  /*65a0*/  ISETP.NE.AND.EX P0, PT, RZ, c[0x0][0x34c], PT, P2 ;  /* 0x0000d300ff007a0c */ /* 0x000fd60003f05320 */
[----:B------:R-:W-:Y:S05]  /*65b0*/  @!P1 BRA `(.L_x_5262) ;  /* 0x0000016000009947 */ /* 0x000fea0003800000 */
[----:B------:R-:W4:Y:S01]  /*65c0*/  SHFL.DOWN P1, R0, R129, 0x1, 0x1f ;  /* 0x08201f0081007f89 */ /* 0x000f220000020000 */
[----:B------:R-:W-:Y:S03]  /*65d0*/  BSSY B0, `(.L_x_5262) ;  /* 0x0000014000007945 */ /* 0x000fe60003800000 */
[----:B0-----:R-:W0:Y:S01]  /*65e0*/  S2R R6, SR_LANEID ;  /* 0x0000000000067919 */ /* 0x001e220000000000 */
[----:B----4-:R-:W-:Y:S01]  /*65f0*/  @P1 FADD R0, R0, R129 ;  /* 0x0000008100001221 */ /* 0x010fe20000000000 */
[----:B0-----:R-:W-:-:S04]  /*6600*/  ISETP.NE.AND P2, PT, R6, RZ, PT ;  /* 0x000000ff0600720c */ /* 0x001fc80003f45270 */
[----:B------:R-:W0:Y:S04]  /*6610*/  SHFL.DOWN P1, R3, R0, 0x2, 0x1f ;  /* 0x08401f0000037f89 */ /* 0x000e280000020000 */
[----:B------:R-:W4:Y:S01]  /*6620*/  S2R R6, SR_TID.X ;  /* 0x0000000000067919 */ /* 0x000f220000002100 */
        /* <DEDUP_REMOVED lines=13> */
[----:B------:R0:W-:Y:S02]  /*6700*/  RED.E.ADD.F32.FTZ.RN.STRONG.GPU [R2.64], R4 ;  /* 0x000000040200798e */ /* 0x0001e4000c10e7a0 */
.L_x_5263:
[----:B0-----:R-:W-:Y:S05]  /*6710*/  BSYNC B0 ;  /* 0x0000000000007941 */ /* 0x001fea0003800000 */
.L_x_5262:
[----:B------:R-:W-:Y:S01]  /*6720*/  BSSY B0, `(.L_x_5264) ;  /* 0x000001a000007945 */ /* 0x000fe20003800000 */
[----:B------:R-:W-:Y:S05]  /*6730*/  @!P0 BRA `(.L_x_5265) ;  /* 0x0000017000008947 */ /* 0x000fea0003800000 */
[----:B------:R-:W-:Y:S06]  /*6740*/  BAR.SYNC.DEFER_BLOCKING 0x0 ;  /* 0x0000000000007b1d */ /* 0x000fec0000010000 */
[----:B0-----:R-:W0:Y:S04]  /*6750*/  SHFL.DOWN P0, R3, R128, 0x1, 0x1f ;  /* 0x08201f0080037f89 */ /* 0x001e280000000000 */
[----:B------:R-:W4:Y:S04]  /*6760*/  S2R R4, SR_LANEID ;  /* 0x0000000000047919 */ /* 0x000f280000000000 */
[----:B------:R-:W5:Y:S01]  /*6770*/  S2R R11, SR_TID.X ;  /* 0x00000000000b7919 */ /* 0x000f620000002100 */
[----:B0-----:R-:W-:Y:S01]  /*6780*/  @P0 FADD R3, R3, R128 ;  /* 0x0000008003030221 */ /* 0x001fe20000000000 */
[----:B----4-:R-:W-:-:S04]  /*6790*/  ISETP.NE.AND P1, PT, R4, RZ, PT ;  /* 0x000000ff0400720c */ /* 0x010fc80003f25270 */
        /* <DEDUP_REMOVED lines=8> */
[----:B-----5:R-:W-:-:S04]  /*6820*/  ISETP.NE.AND P0, PT, R11, RZ, PT ;  /* 0x000000ff0b00720c */ /* 0x020fc80003f05270 */
        /* <DEDUP_REMOVED lines=8> */
.L_x_5265:
[----:B0-----:R-:W0:Y:S02]  /*68b0*/  S2R R11, SR_TID.X ;  /* 0x00000000000b7919 */ /* 0x001e240000002100 */
.L_x_5266:
[----:B0-----:R-:W-:Y:S05]  /*68c0*/  BSYNC B0 ;  /* 0x0000000000007941 */ /* 0x001fea0003800000 */
.L_x_5264:
        /* <DEDUP_REMOVED lines=12> */
.L_x_5267:
        /* <DEDUP_REMOVED lines=30> */
.L_x_5268:
        /* <DEDUP_REMOVED lines=9> */
.L_x_9080:


//--------------------- .text._Z25selective_scan_bwd_kernelI32Selective_Scan_bwd_kernel_traitsILi32ELi16ELb0ELb1ELb0ELb0ELb1EffEEv12SSMParamsBwd --------------------------
	.section	.text._Z25selective_scan_bwd_kernelI32Selective_Scan_bwd_kernel_traitsILi32ELi16ELb0ELb1ELb0ELb0ELb1EffEEv12SSMParamsBwd,"ax",@progbits
	.sectioninfo	@"SHI_REGISTERS=246"
	.align	128
        .global         _Z25selective_scan_bwd_kernelI32Selective_Scan_bwd_kernel_traitsILi32ELi16ELb0ELb1ELb0ELb0ELb1EffEEv12SSMParamsBwd
        .type           _Z25selective_scan_bwd_kernelI32Selective_Scan_bwd_kernel_traitsILi32ELi16ELb0ELb1ELb0ELb0ELb1EffEEv12SSMParamsBwd,@function
        .size           _Z25selective_scan_bwd_kernelI32Selective_Scan_bwd_kernel_traitsILi32ELi16ELb0ELb1ELb0ELb0ELb1EffEEv12SSMParamsBwd,(.L_x_9081 - _Z25selective_scan_bwd_kernelI32Selective_Scan_bwd_kernel_traitsILi32ELi16ELb0ELb1ELb0ELb0ELb1EffEEv12SSMParamsBwd)
        .other          _Z25selective_scan_bwd_kernelI32Selective_Scan_bwd_kernel_traitsILi32ELi16ELb0ELb1ELb0ELb0ELb1EffEEv12SSMParamsBwd,@"STO_CUDA_ENTRY STV_DEFAULT"
_Z25selective_scan_bwd_kernelI32Selective_Scan_bwd_kernel_traitsILi32ELi16ELb0ELb1ELb0ELb0ELb1EffEEv12SSMParamsBwd:
.text._Z25selective_scan_bwd_kernelI32Selective_Scan_bwd_kernel_traitsILi32ELi16ELb0ELb1ELb0ELb0ELb1EffEEv12SSMParamsBwd:
        /* <DEDUP_REMOVED lines=162> */
.L_x_5317:
        /* <DEDUP_REMOVED lines=28> */
[----:B----4-:R0:W4:Y:S01]  /*0be0*/  @!P2 LDG.E R0, [R4.64+0x80] ;  /* 0x000080200400a981 */ /* 0x010122000c1e1900 */
        /* <DEDUP_REMOVED lines=672> */
.L_x_5271:
[----:B------:R-:W-:Y:S05]  /*35f0*/  BSYNC B0 ;  /* 0x0000000000007941 */ /* 0x000fea0003800000 */
.L_x_5270:
        /* <DEDUP_REMOVED lines=154> */
.L_x_5274:
[----:B------:R-:W-:Y:S05]  /*3fa0*/  BSYNC B0 ;  /* 0x0000000000007941 */ /* 0x000fea0003800000 */
.L_x_5273:
        /* <DEDUP_REMOVED lines=43> */
.L_x_5272:
        /* <DEDUP_REMOVED lines=69> */
.L_x_5312:
[----:B------:R-:W-:Y:S01]  /*46b0*/  ULDC.64 UR20, c[0x0][0x180] ;  /* 0x0000600000147ab9 */ /* 0x000fe20000000a00 */
[----:B------:R-:W-:Y:S01]  /*46c0*/  MOV R9, UR7 ;  /* 0x0000000700097c02 */ /* 0x000fe20008000f00 */
[----:B------:R-:W-:Y:S01]  /*46d0*/  USHF.R.S32.HI UR41, URZ, 0x1f, UR7 ;  /* 0x0000001f3f297899 */ /* 0x000fe20008011407 */
[C---:B------:R-:W-:Y:S01]  /*46e0*/  LOP3.LUT R148, R2.reuse, 0x20, RZ, 0xfc, !PT ;  /* 0x0000002002947812 */ /* 0x040fe200078efcff */
[----:B------:R-:W-:Y:S01]  /*46f0*/  UIMAD UR31, UR17, UR20, URZ ;  /* 0x00000014111f72a4 */ /* 0x000fe2000f8e023f */
[C---:B------:R-:W-:Y:S01]  /*4700*/  LOP3.LUT R147, R2.reuse, 0x40, RZ, 0xfc, !PT ;  /* 0x0000004002937812 */ /* 0x040fe200078efcff */
[----:B------:R-:W-:Y:S01]  /*4710*/  ULDC.64 UR34, c[0x0][0x1a0] ;  /* 0x0000680000227ab9 */ /* 0x000fe20000000a00 */
[----:B------:R-:W-:Y:S01]  /*4720*/  IMAD.WIDE.U32 R8, R9, c[0x0][0x1a0], R2 ;  /* 0x0000680009087a25 */ /* 0x000fe200078e0002 */
[----:B------:R-:W-:Y:S01]  /*4730*/  UIMAD UR34, UR41, UR34, URZ ;  /* 0x00000022292272a4 */ /* 0x000fe2000f8e023f */
[----:B------:R-:W-:Y:S01]  /*4740*/  LOP3.LUT R146, R2, 0x60, RZ, 0xfc, !PT ;  /* 0x0000006002927812 */ /* 0x000fe200078efcff */
[----:B------:R-:W-:Y:S01]  /*4750*/  UIMAD.WIDE.U32 UR18, UR16, UR20, URZ ;  /* 0x00000014101272a5 */ /* 0x000fe2000f8e003f */
[----:B------:R-:W-:Y:S01]  /*4760*/  CS2R R10, SRZ ;  /* 0x00000000000a7805 */ /* 0x000fe2000001ff00 */
[----:B------:R-:W-:Y:S01]  /*4770*/  UIMAD UR31, UR16, UR21, UR31 ;  /* 0x00000015101f72a4 */ /* 0x000fe2000f8e021f */
[----:B------:R-:W-:Y:S01]  /*4780*/  LEA R6, P0, R8, R129, 0x2 ;  /* 0x0000008108067211 */ /* 0x000fe200078010ff */
[----:B------:R-:W-:Y:S01]  /*4790*/  UIMAD UR34, UR7, UR35, UR34 ;  /* 0x00000023072272a4 */ /* 0x000fe2000f8e0222 */
[C---:B------:R-:W-:Y:S01]  /*47a0*/  LOP3.LUT R145, R2.reuse, 0x80, RZ, 0xfc, !PT ;  /* 0x0000008002917812 */ /* 0x040fe200078efcff */
[----:B------:R-:W-:Y:S01]  /*47b0*/  ULDC.64 UR20, c[0x0][0x188] ;  /* 0x0000620000147ab9 */ /* 0x000fe20000000a00 */
[----:B------:R-:W-:Y:S01]  /*47c0*/  CS2R R12, SRZ ;  /* 0x00000000000c7805 */ /* 0x000fe2000001ff00 */
[----:B------:R-:W-:Y:S01]  /*47d0*/  UIADD3 UR19, UR19, UR31, URZ ;  /* 0x0000001f13137290 */ /* 0x000fe2000fffe03f */
[C---:B------:R-:W-:Y:S01]  /*47e0*/  LOP3.LUT R144, R2.reuse, 0xa0, RZ, 0xfc, !PT ;  /* 0x000000a002907812 */ /* 0x040fe200078efcff */
[----:B------:R-:W-:Y:S01]  /*47f0*/  UIMAD UR31, UR41, UR20, URZ ;  /* 0x00000014291f72a4 */ /* 0x000fe2000f8e023f */
[----:B------:R-:W-:Y:S01]  /*4800*/  IADD3 R7, R9, UR34, RZ ;  /* 0x0000002209077c10 */ /* 0x000fe2000fffe0ff */
[----:B------:R-:W-:Y:S01]  /*4810*/  CS2R R150, SRZ ;  /* 0x0000000000967805 */ /* 0x000fe2000001ff00 */
[----:B------:R-:W-:Y:S01]  /*4820*/  LOP3.LUT R143, R2, 0xc0, RZ, 0xfc, !PT ;  /* 0x000000c0028f7812 */ /* 0x000fe200078efcff */
[----:B------:R-:W-:Y:S01]  /*4830*/  UIMAD UR34, UR7, UR21, UR31 ;  /* 0x00000015072272a4 */ /* 0x000fe2000f8e021f */
[----:B------:R-:W-:Y:S01]  /*4840*/  LEA.HI.X R7, R8, R127, R7, 0x2, P0 ;  /* 0x0000007f08077211 */ /* 0x000fe200000f1407 */
[----:B------:R-:W-:Y:S01]  /*4850*/  CS2R R152, SRZ ;  /* 0x0000000000987805 */ /* 0x000fe2000001ff00 */
[----:B------:R-:W-:Y:S01]  /*4860*/  ULDC UR31, c[0x0][0x168] ;  /* 0x00005a00001f7ab9 */ /* 0x000fe20000000800 */
[C---:B------:R-:W-:Y:S01]  /*4870*/  LOP3.LUT R142, R2.reuse, 0xe0, RZ, 0xfc, !PT ;  /* 0x000000e0028e7812 */ /* 0x040fe200078efcff */
[----:B------:R-:W-:Y:S01]  /*4880*/  UIADD3 UR31, -UR39, UR31, URZ ;  /* 0x0000001f271f7290 */ /* 0x000fe2000fffe13f */
[C---:B------:R-:W-:Y:S01]  /*4890*/  LOP3.LUT R141, R2.reuse, 0x100, RZ, 0xfc, !PT ;  /* 0x00000100028d7812 */ /* 0x040fe200078efcff */
[----:B------:R-:W-:Y:S01]  /*48a0*/  CS2R R154, SRZ ;  /* 0x00000000009a7805 */ /* 0x000fe2000001ff00 */
[C---:B------:R-:W-:Y:S01]  /*48b0*/  LOP3.LUT R140, R2.reuse, 0x120, RZ, 0xfc, !PT ;  /* 0x00000120028c7812 */ /* 0x040fe200078efcff */
[----:B------:R-:W-:Y:S01]  /*48c0*/  CS2R R156, SRZ ;  /* 0x00000000009c7805 */ /* 0x000fe2000001ff00 */
[----:B------:R-:W-:-:S02]  /*48d0*/  LOP3.LUT R139, R2, 0x140, RZ, 0xfc, !PT ;  /* 0x00000140028b7812 */ /* 0x000fc400078efcff */
[C---:B------:R-:W-:Y:S02]  /*48e0*/  LOP3.LUT R138, R2.reuse, 0x160, RZ, 0xfc, !PT ;  /* 0x00000160028a7812 */ /* 0x040fe400078efcff */
[C---:B------:R-:W-:Y:S02]  /*48f0*/  LOP3.LUT R137, R2.reuse, 0x180, RZ, 0xfc, !PT ;  /* 0x0000018002897812 */ /* 0x040fe400078efcff */
[C---:B------:R-:W-:Y:S02]  /*4900*/  LOP3.LUT R136, R2.reuse, 0x1a0, RZ, 0xfc, !PT ;  /* 0x000001a002887812 */ /* 0x040fe400078efcff */
[C---:B------:R-:W-:Y:S02]  /*4910*/  LOP3.LUT R135, R2.reuse, 0x1c0, RZ, 0xfc, !PT ;  /* 0x000001c002877812 */ /* 0x040fe400078efcff */
[C---:B------:R-:W-:Y:S01]  /*4920*/  LOP3.LUT R134, R2.reuse, 0x1e0, RZ, 0xfc, !PT ;  /* 0x000001e002867812 */ /* 0x040fe200078efcff */
[----:B------:R-:W-:Y:S01]  /*4930*/  CS2R R158, SRZ ;  /* 0x00000000009e7805 */ /* 0x000fe2000001ff00 */
[----:B------:R-:W-:Y:S01]  /*4940*/  ISETP.GE.AND P1, PT, R2, UR31, PT ;  /* 0x0000001f02007c0c */ /* 0x000fe2000bf26270 */
[----:B------:R-:W-:Y:S01]  /*4950*/  CS2R R160, SRZ ;  /* 0x0000000000a07805 */ /* 0x000fe2000001ff00 */
[----:B------:R-:W-:Y:S01]  /*4960*/  ISETP.GE.AND P2, PT, R148, UR31, PT ;  /* 0x0000001f94007c0c */ /* 0x000fe2000bf46270 */
[----:B------:R-:W-:Y:S01]  /*4970*/  UIMAD.WIDE.U32 UR20, UR7, UR20, UR18 ;  /* 0x00000014071472a5 */ /* 0x000fe2000f8e0012 */
[----:B------:R-:W-:-:S02]  /*4980*/  ISETP.GE.AND P3, PT, R147, UR31, PT ;  /* 0x0000001f93007c0c */ /* 0x000fc4000bf66270 */
[----:B------:R-:W-:Y:S01]  /*4990*/  ISETP.GE.AND P4, PT, R146, UR31, PT ;  /* 0x0000001f92007c0c */ /* 0x000fe2000bf86270 */
[----:B------:R-:W-:Y:S01]  /*49a0*/  ULDC.64 UR18, c[0x0][0x220] ;  /* 0x0000880000127ab9 */ /* 0x000fe20000000a00 */
[----:B------:R-:W-:Y:S02]  /*49b0*/  ISETP.GE.AND P5, PT, R145, UR31, PT ;  /* 0x0000001f91007c0c */ /* 0x000fe4000bfa6270 */
[----:B------:R-:W-:-:S03]  /*49c0*/  ISETP.GE.AND P0, PT, R144, UR31, PT ;  /* 0x0000001f90007c0c */ /* 0x000fc6000bf06270 */
[----:B--2---:R0:W2:Y:S01]  /*49d0*/  @!P1 LDG.E R11, [R6.64] ;  /* 0x00000020060b9981 */ /* 0x0040a2000c1e1900 */
[----:B------:R-:W-:-:S03]  /*49e0*/  ISETP.GE.AND P1, PT, R143, UR31, PT ;  /* 0x0000001f8f007c0c */ /* 0x000fc6000bf26270 */
[----:B------:R0:W3:Y:S01]  /*49f0*/  @!P2 LDG.E R10, [R6.64+0x80] ;  /* 0x00008020060aa981 */ /* 0x0000e2000c1e1900 */
[----:B------:R-:W-:-:S03]  /*4a00*/  ISETP.GE.AND P2, PT, R142, UR31, PT ;  /* 0x0000001f8e007c0c */ /* 0x000fc6000bf46270 */
[----:B----4-:R0:W4:Y:S01]  /*4a10*/  @!P3 LDG.E R13, [R6.64+0x100] ;  /* 0x00010020060db981 */ /* 0x010122000c1e1900 */
        /* <DEDUP_REMOVED lines=17> */
[----:B------:R0:W4:Y:S01]  /*4b30*/  @!P1 LDG.E R159, [R6.64+0x600] ;  /* 0x00060020069f9981 */ /* 0x000122000c1e1900 */
[----:B------:R-:W-:-:S03]  /*4b40*/  ULEA UR18, UP0, UR20, UR18, 0x2 ;  /* 0x0000001214127291 */ /* 0x000fc6000f80103f */
[----:B------:R0:W4:Y:S04]  /*4b50*/  @!P2 LDG.E R158, [R6.64+0x680] ;  /* 0x00068020069ea981 */ /* 0x000128000c1e1900 */
[----:B------:R0:W4:Y:S04]  /*4b60*/  @!P3 LDG.E R161, [R6.64+0x700] ;  /* 0x0007002006a1b981 */ /* 0x000128000c1e1900 */
[----:B------:R0:W4:Y:S01]  /*4b70*/  @!P4 LDG.E R160, [R6.64+0x780] ;  /* 0x0007802006a0c981 */ /* 0x000122000c1e1900 */
[----:B------:R-:W-:Y:S01]  /*4b80*/  UIADD3 UR21, UR21, UR34, URZ ;  /* 0x0000002215157290 */ /* 0x000fe2000fffe03f */
[----:B------:R-:W-:-:S03]  /*4b90*/  MOV R8, UR18 ;  /* 0x0000001200087c02 */ /* 0x000fc60008000f00 */
[----:B------:R-:W-:-:S03]  /*4ba0*/  ULEA.HI.X UR19, UR20, UR19, UR21, 0x2, UP0 ;  /* 0x0000001314137291 */ /* 0x000fc600080f1415 */
[----:B------:R-:W-:-:S03]  /*4bb0*/  ULDC.64 UR20, c[0x0][0x1b8] ;  /* 0x00006e0000147ab9 */ /* 0x000fc60000000a00 */
[----:B------:R-:W-:-:S05]  /*4bc0*/  MOV R9, UR19 ;  /* 0x0000001300097c02 */ /* 0x000fca0008000f00 */
[----:B------:R1:W4:Y:S01]  /*4bd0*/  LDG.E R149, [R8.64] ;  /* 0x0000002008957981 */ /* 0x000322000c1e1900 */
[----:B------:R-:W-:Y:S01]  /*4be0*/  UIMAD UR34, UR17, UR20, URZ ;  /* 0x00000014112272a4 */ /* 0x000fe2000f8e023f */
[----:B------:R-:W-:Y:S01]  /*4bf0*/  ISETP.NE.AND P0, PT, R214, RZ, PT ;  /* 0x000000ffd600720c */ /* 0x000fe20003f05270 */
[----:B------:R-:W-:Y:S01]  /*4c00*/  UIMAD.WIDE.U32 UR18, UR16, UR20, URZ ;  /* 0x00000014101272a5 */ /* 0x000fe2000f8e003f */
[----:B0-----:R-:W-:Y:S01]  /*4c10*/  MOV R6, UR29 ;  /* 0x0000001d00067c02 */ /* 0x001fe20008000f00 */
[----:B------:R-:W-:Y:S01]  /*4c20*/  UIMAD UR34, UR16, UR21, UR34 ;  /* 0x00000015102272a4 */ /* 0x000fe2000f8e0222 */
[----:B------:R-:W-:Y:S02]  /*4c30*/  ISETP.NE.AND P1, PT, R130, RZ, PT ;  /* 0x000000ff8200720c */ /* 0x000fe40003f25270 */
[----:B------:R-:W-:Y:S01]  /*4c40*/  ULDC.64 UR20, c[0x0][0x1c0] ;  /* 0x0000700000147ab9 */ /* 0x000fe20000000a00 */
[----:B------:R-:W-:Y:S01]  /*4c50*/  ISETP.LT.OR P2, PT, R6, 0x2, P0 ;  /* 0x000000020600780c */ /* 0x000fe20000741670 */
[----:B------:R-:W-:-:S02]  /*4c60*/  UIADD3 UR19, UR19, UR34, URZ ;  /* 0x0000002213137290 */ /* 0x000fc4000fffe03f */
        /* <DEDUP_REMOVED lines=26> */
[----:B------:R2:W3:Y:S01]  /*4e10*/  LDG.E R206, [R6.64] ;  /* 0x0000002006ce7981 */ /* 0x0004e2000c1e1900 */
[----:B0-----:R-:W-:Y:S01]  /*4e20*/  FADD.FTZ R151, R212, UR5 ;  /* 0x00000005d4977e21 */ /* 0x001fe20008010000 */
[----:B-1----:R-:W-:Y:S01]  /*4e30*/  MOV R9, UR36 ;  /* 0x0000002400097c02 */ /* 0x002fe20008000f00 */
[----:B------:R-:W-:Y:S01]  /*4e40*/  FADD.FTZ R168, R91, UR5 ;  /* 0x000000055ba87e21 */ /* 0x000fe20008010000 */
[----:B------:R-:W0:Y:S01]  /*4e50*/  LDS R150, [R108.X4+0x4] ;  /* 0x000004006c967984 */ /* 0x000e220000004800 */
[----:B------:R-:W-:Y:S01]  /*4e60*/  MOV R10, UR29 ;  /* 0x0000001d000a7c02 */ /* 0x000fe20008000f00 */
[----:B------:R-:W-:Y:S01]  /*4e70*/  FADD.FTZ R179, R90, UR5 ;  /* 0x000000055ab37e21 */ /* 0x000fe20008010000 */
[----:B------:R-:W-:Y:S01]  /*4e80*/  LEA R9, R9, UR7, 0x8 ;  /* 0x0000000709097c11 */ /* 0x000fe2000f8e40ff */
[----:B------:R-:W1:Y:S01]  /*4e90*/  LDS R153, [R108.X4+0x8] ;  /* 0x000008006c997984 */ /* 0x000e620000004800 */
[----:B------:R-:W-:Y:S01]  /*4ea0*/  FMUL.FTZ R8, R149, 1.4426950216293334961 ;  /* 0x3fb8aa3b95087820 */ /* 0x000fe20000410000 */
[----:B------:R-:W-:Y:S01]  /*4eb0*/  @P1 IADD3 R9, R130, 0x200, RZ ;  /* 0x0000020082091810 */ /* 0x000fe20007ffe0ff */
[----:B------:R-:W-:Y:S01]  /*4ec0*/  HFMA2.MMA R13, -RZ, RZ, 0, 4.76837158203125e-07 ;  /* 0x00000008ff0d7435 */ /* 0x000fe200000001ff */
[----:B------:R-:W4:Y:S01]  /*4ed0*/  LDS R154, [R108.X4+0xc] ;  /* 0x00000c006c9a7984 */ /* 0x000f220000004800 */
[----:B------:R-:W-:Y:S01]  /*4ee0*/  FMUL.FTZ R194, R8, R151 ;  /* 0x0000009708c27220 */ /* 0x000fe20000410000 */
[----:B------:R-:W-:-:S02]  /*4ef0*/  SHF.L.U32 R9, R9, 0x2, RZ ;  /* 0x0000000209097819 */ /* 0x000fc400000006ff */
[----:B------:R-:W0:Y:S01]  /*4f00*/  LDS R155, [R108.X4+0x10] ;  /* 0x000010006c9b7984 */ /* 0x000e220000004800 */
[----:B------:R-:W-:Y:S02]  /*4f10*/  MOV R11, c[0x0][0x16c] ;  /* 0x00005b00000b7a02 */ /* 0x000fe40000000f00 */
[----:B------:R-:W0:Y:S01]  /*4f20*/  MUFU.EX2 R194, R194 ;  /* 0x000000c200c27308 */ /* 0x000e220000000800 */
[----:B------:R-:W0:Y:S01]  /*4f30*/  LDS R156, [R108.X4+0x14] ;  /* 0x000014006c9c7984 */ /* 0x000e220000004800 */
[----:B------:R-:W-:-:S03]  /*4f40*/  MOV R181, RZ ;  /* 0x000000ff00b57202 */ /* 0x000fc60000000f00 */
        /* <DEDUP_REMOVED lines=10> */
[----:B------:R-:W1:Y:S01]  /*4ff0*/  LDS R152, [R108.X4] ;  /* 0x000000006c987984 */ /* 0x000e620000004800 */
[----:B------:R-:W-:-:S03]  /*5000*/  @!P2 IADD3 R10, R10, -0x2, RZ ;  /* 0xfffffffe0a0aa810 */ /* 0x000fc60007ffe0ff */
[----:B0-----:R0:W-:Y:S01]  /*5010*/  STS [R9+0x12c8], R194 ;  /* 0x0012c8c209007388 */ /* 0x0011e20000000800 */
[C---:B------:R-:W-:Y:S02]  /*5020*/  FMUL.FTZ R203, R8.reuse, R168 ;  /* 0x000000a808cb7220 */ /* 0x040fe40000410000 */
[----:B------:R-:W-:Y:S02]  /*5030*/  FMUL.FTZ R202, R8, R179 ;  /* 0x000000b308ca7220 */ /* 0x000fe40000410000 */
[----:B------:R-:W-:Y:S02]  /*5040*/  FADD.FTZ R182, R89, UR5 ;  /* 0x0000000559b67e21 */ /* 0x000fe40008010000 */
[----:B------:R-:W0:Y:S01]  /*5050*/  MUFU.EX2 R203, R203 ;  /* 0x000000cb00cb7308 */ /* 0x000e220000000800 */
[----:B------:R-:W-:Y:S02]  /*5060*/  @!P2 IMAD R10, R10, R11, UR7 ;  /* 0x000000070a0aae24 */ /* 0x000fe4000f8e020b */
[----:B------:R-:W-:-:S02]  /*5070*/  FMUL.FTZ R221, R8, R182 ;  /* 0x000000b608dd7220 */ /* 0x000fc40000410000 */
[----:B------:R-:W-:Y:S02]  /*5080*/  FADD.FTZ R177, R88, UR5 ;  /* 0x0000000558b17e21 */ /* 0x000fe40008010000 */
[----:B--2---:R-:W-:Y:S01]  /*5090*/  @!P2 IMAD.WIDE R6, R10, R13, UR10 ;  /* 0x0000000a0a06ae25 */ /* 0x004fe2000f8e020d */
        /* <DEDUP_REMOVED lines=8> */
[----:B------:R-:W-:Y:S02]  /*5120*/  FADD.FTZ R178, R85, UR5 ;  /* 0x0000000555b27e21 */ /* 0x000fe40008010000 */
[----:B------:R-:W-:-:S03]  /*5130*/  FMUL.FTZ R11, R106, R14 ;  /* 0x0000000e6a0b7220 */ /* 0x000fc60000410000 */
[----:B------:R-:W1:Y:S01]  /*5140*/  MUFU.EX2 R222, R222 ;  /* 0x000000de00de7308 */ /* 0x000e620000000800 */
[----:B------:R0:W5:Y:S01]  /*5150*/  @!P2 LDG.E R181, [R6.64+0x4] ;  /* 0x0000042006b5a981 */ /* 0x000162000c1e1900 */
[----:B------:R-:W-:Y:S01]  /*5160*/  ISETP.NE.AND P2, PT, R130, 0x1f, PT ;  /* 0x0000001f8200780c */ /* 0x000fe20003f45270 */
[----:B------:R-:W-:Y:S01]  /*5170*/  FMUL.FTZ R186, R105, R15 ;  /* 0x0000000f69ba7220 */ /* 0x000fe20000410000 */
[----:B------:R-:W-:Y:S01]  /*5180*/  BSSY B0, `(.L_x_5276) ;  /* 0x0000060000007945 */ /* 0x000fe20003800000 */
[----:B------:R-:W-:-:S03]  /*5190*/  FMUL.FTZ R187, R104, R16 ;  /* 0x0000001068bb7220 */ /* 0x000fc60000410000 */
[----:B------:R-:W2:Y:S01]  /*51a0*/  MUFU.EX2 R219, R219 ;  /* 0x000000db00db7308 */ /* 0x000ea20000000800 */
[----:B------:R-:W-:Y:S02]  /*51b0*/  FMUL.FTZ R190, R103, R17 ;  /* 0x0000001167be7220 */ /* 0x000fe40000410000 */
[----:B------:R-:W-:Y:S02]  /*51c0*/  FMUL.FTZ R218, R8, R178 ;  /* 0x000000b208da7220 */ /* 0x000fe40000410000 */
[----:B0-----:R-:W-:Y:S02]  /*51d0*/  FMUL.FTZ R7, R194, R203 ;  /* 0x000000cbc2077220 */ /* 0x001fe40000410000 */
[----:B------:R-:W-:Y:S01]  /*51e0*/  FADD.FTZ R173, R84, UR5 ;  /* 0x0000000554ad7e21 */ /* 0x000fe20008010000 */
[----:B------:R-:W0:Y:S01]  /*51f0*/  MUFU.EX2 R220, R220 ;  /* 0x000000dc00dc7308 */ /* 0x000e220000000800 */
[----:B------:R-:W-:Y:S02]  /*5200*/  FMUL.FTZ R191, R102, R18 ;  /* 0x0000001266bf7220 */ /* 0x000fe40000410000 */
[----:B------:R-:W-:-:S02]  /*5210*/  FMUL.FTZ R196, R101, R19 ;  /* 0x0000001365c47220 */ /* 0x000fc40000410000 */
[----:B------:R-:W-:Y:S02]  /*5220*/  FMUL.FTZ R184, R11, R150 ;  /* 0x000000960bb87220 */ /* 0x000fe40000410000 */
[----:B-1----:R-:W-:Y:S01]  /*5230*/  FMUL.FTZ R11, R186, R153 ;  /* 0x00000099ba0b7220 */ /* 0x002fe20000410000 */
[----:B------:R-:W1:Y:S01]  /*5240*/  MUFU.EX2 R218, R218 ;  /* 0x000000da00da7308 */ /* 0x000e620000000800 */
[----:B--2---:R-:W-:Y:S02]  /*5250*/  FMUL.FTZ R6, R202, R7 ;  /* 0x00000007ca067220 */ /* 0x004fe40000410000 */
[----:B----4-:R-:W-:Y:S02]  /*5260*/  FMUL.FTZ R186, R187, R154 ;  /* 0x0000009abbba7220 */ /* 0x010fe40000410000 */
[----:B------:R-:W-:Y:S02]  /*5270*/  FMUL.FTZ R187, R190, R155 ;  /* 0x0000009bbebb7220 */ /* 0x000fe40000410000 */
[----:B------:R-:W-:-:S02]  /*5280*/  FMUL.FTZ R232, R8, R173 ;  /* 0x000000ad08e87220 */ /* 0x000fc40000410000 */
[----:B------:R-:W-:Y:S02]  /*5290*/  FADD.FTZ R176, R83, UR5 ;  /* 0x0000000553b07e21 */ /* 0x000fe40008010000 */
[----:B------:R-:W-:Y:S02]  /*52a0*/  FMUL.FTZ R190, R191, R156 ;  /* 0x0000009cbfbe7220 */ /* 0x000fe40000410000 */
[----:B------:R-:W-:Y:S01]  /*52b0*/  FMUL.FTZ R191, R196, R157 ;  /* 0x0000009dc4bf7220 */ /* 0x000fe20000410000 */
[----:B------:R-:W2:Y:S01]  /*52c0*/  MUFU.EX2 R232, R232 ;  /* 0x000000e800e87308 */ /* 0x000ea20000000800 */
[----:B------:R-:W-:Y:S01]  /*52d0*/  FMUL.FTZ R7, R221, R6 ;  /* 0x00000006dd077220 */ /* 0x000fe20000410000 */
[----:B------:R4:W3:Y:S01]  /*52e0*/  @P2 LDS R196, [R130.X4+0x1acc] ;  /* 0x001acc0082c42984 */ /* 0x0008e20000004800 */
[----:B------:R-:W-:Y:S02]  /*52f0*/  FMUL.FTZ R12, R8, R176 ;  /* 0x000000b0080c7220 */ /* 0x000fe40000410000 */
[----:B------:R-:W-:-:S02]  /*5300*/  FADD.FTZ R171, R82, UR5 ;  /* 0x0000000552ab7e21 */ /* 0x000fc40008010000 */
[----:B------:R-:W-:Y:S02]  /*5310*/  FMUL.FTZ R6, R222, R7 ;  /* 0x00000007de067220 */ /* 0x000fe40000410000 */
[----:B------:R-:W-:Y:S01]  /*5320*/  FMUL.FTZ R217, R8, R171 ;  /* 0x000000ab08d97220 */ /* 0x000fe20000410000 */
[----:B------:R-:W1:Y:S01]  /*5330*/  MUFU.EX2 R12, R12 ;  /* 0x0000000c000c7308 */ /* 0x000e620000000800 */
[----:B------:R-:W-:Y:S02]  /*5340*/  FADD.FTZ R174, R81, UR5 ;  /* 0x0000000551ae7e21 */ /* 0x000fe40008010000 */
[----:B------:R-:W-:Y:S02]  /*5350*/  FADD.FTZ R170, R77, UR5 ;  /* 0x000000054daa7e21 */ /* 0x000fe40008010000 */
[----:B------:R-:W-:Y:S02]  /*5360*/  FMUL.FTZ R7, R219, R6 ;  /* 0x00000006db077220 */ /* 0x000fe40000410000 */
[----:B------:R-:W-:Y:S01]  /*5370*/  FADD.FTZ R169, R80, UR5 ;  /* 0x0000000550a97e21 */ /* 0x000fe20008010000 */
[----:B------:R-:W1:Y:S01]  /*5380*/  MUFU.EX2 R217, R217 ;  /* 0x000000d900d97308 */ /* 0x000e620000000800 */
[----:B------:R-:W-:-:S02]  /*5390*/  FMUL.FTZ R216, R8, R174 ;  /* 0x000000ae08d87220 */ /* 0x000fc40000410000 */
[----:B------:R-:W-:Y:S02]  /*53a0*/  FADD.FTZ R167, R78, UR5 ;  /* 0x000000054ea77e21 */ /* 0x000fe40008010000 */
[----:B------:R-:W-:Y:S02]  /*53b0*/  FMUL.FTZ R201, R8, R170 ;  /* 0x000000aa08c97220 */ /* 0x000fe40000410000 */
[----:B0-----:R-:W-:Y:S01]  /*53c0*/  FMUL.FTZ R7, R220, R7 ;  /* 0x00000007dc077220 */ /* 0x001fe20000410000 */
[----:B------:R-:W0:Y:S01]  /*53d0*/  MUFU.EX2 R216, R216 ;  /* 0x000000d800d87308 */ /* 0x000e220000000800 */
[----:B------:R-:W-:Y:S02]  /*53e0*/  FADD.FTZ R172, R79, UR5 ;  /* 0x000000054fac7e21 */ /* 0x000fe40008010000 */
[C---:B------:R-:W-:Y:S02]  /*53f0*/  FMUL.FTZ R213, R8.reuse, R169 ;  /* 0x000000a908d57220 */ /* 0x040fe40000410000 */
[----:B------:R-:W-:-:S02]  /*5400*/  FMUL.FTZ R200, R8, R167 ;  /* 0x000000a708c87220 */ /* 0x000fc40000410000 */
[----:B------:R-:W-:Y:S01]  /*5410*/  FMUL.FTZ R183, R107, R0 ;  /* 0x000000006bb77220 */ /* 0x000fe20000410000 */
[----:B------:R-:W-:Y:S01]  /*5420*/  MUFU.EX2 R201, R201 ;  /* 0x000000c900c97308 */ /* 0x000fe20000000800 */
[----:B-1----:R-:W-:Y:S02]  /*5430*/  FMUL.FTZ R7, R218, R7 ;  /* 0x00000007da077220 */ /* 0x002fe40000410000 */
[----:B------:R-:W-:Y:S02]  /*5440*/  FMUL.FTZ R211, R8, R172 ;  /* 0x000000ac08d37220 */ /* 0x000fe40000410000 */
[----:B--2---:R-:W-:Y:S02]  /*5450*/  FMUL.FTZ R7, R232, R7 ;  /* 0x00000007e8077220 */ /* 0x004fe40000410000 */
[----:B------:R-:W-:Y:S01]  /*5460*/  FMUL.FTZ R183, R183, R152 ;  /* 0x00000098b7b77220 */ /* 0x000fe20000410000 */
[----:B------:R-:W1:Y:S01]  /*5470*/  MUFU.EX2 R213, R213 ;  /* 0x000000d500d57308 */ /* 0x000e620000000800 */
[----:B------:R-:W-:-:S02]  /*5480*/  FMUL.FTZ R6, R12, R7 ;  /* 0x000000070c067220 */ /* 0x000fc40000410000 */
[----:B------:R-:W-:Y:S02]  /*5490*/  FFMA.FTZ R189, R183, R203, R184 ;  /* 0x000000cbb7bd7223 */ /* 0x000fe400000100b8 */
[----:B------:R-:W-:Y:S02]  /*54a0*/  FMUL.FTZ R9, R217, R6 ;  /* 0x00000006d9097220 */ /* 0x000fe40000410000 */
[----:B------:R-:W-:Y:S01]  /*54b0*/  FFMA.FTZ R193, R202, R189, R11 ;  /* 0x000000bdcac17223 */ /* 0x000fe2000001000b */
[----:B------:R-:W2:Y:S01]  /*54c0*/  MUFU.EX2 R200, R200 ;  /* 0x000000c800c87308 */ /* 0x000ea20000000800 */
[----:B0-----:R-:W-:Y:S02]  /*54d0*/  FMUL.FTZ R6, R216, R9 ;  /* 0x00000009d8067220 */ /* 0x001fe40000410000 */
[----:B------:R-:W-:Y:S02]  /*54e0*/  FFMA.FTZ R193, R221, R193, R186 ;  /* 0x000000c1ddc17223 */ /* 0x000fe400000100ba */
[----:B------:R-:W-:-:S02]  /*54f0*/  FMUL.FTZ R231, R100, R20 ;  /* 0x0000001464e77220 */ /* 0x000fc40000410000 */
[----:B------:R-:W-:Y:S01]  /*5500*/  FMUL.FTZ R198, R99, R21 ;  /* 0x0000001563c67220 */ /* 0x000fe20000410000 */
[----:B------:R-:W0:Y:S01]  /*5510*/  MUFU.EX2 R211, R211 ;  /* 0x000000d300d37308 */ /* 0x000e220000000800 */
[----:B------:R-:W-:Y:S02]  /*5520*/  FMUL.FTZ R223, R98, R22 ;  /* 0x0000001662df7220 */ /* 0x000fe40000410000 */
[----:B------:R-:W-:Y:S02]  /*5530*/  FMUL.FTZ R224, R97, R23 ;  /* 0x0000001761e07220 */ /* 0x000fe40000410000 */
[----:B------:R-:W-:Y:S02]  /*5540*/  FMUL.FTZ R225, R96, R24 ;  /* 0x0000001860e17220 */ /* 0x000fe40000410000 */
[----:B------:R-:W-:Y:S02]  /*5550*/  FMUL.FTZ R226, R95, R25 ;  /* 0x000000195fe27220 */ /* 0x000fe40000410000 */
[----:B------:R-:W-:-:S02]  /*5560*/  FMUL.FTZ R7, R94, R26 ;  /* 0x0000001a5e077220 */ /* 0x000fc40000410000 */
[----:B------:R-:W-:Y:S02]  /*5570*/  FMUL.FTZ R8, R93, R27 ;  /* 0x0000001b5d087220 */ /* 0x000fe40000410000 */
[----:B------:R-:W-:Y:S02]  /*5580*/  FMUL.FTZ R9, R92, R28 ;  /* 0x0000001c5c097220 */ /* 0x000fe40000410000 */
[----:B-1----:R-:W-:Y:S02]  /*5590*/  FMUL.FTZ R6, R213, R6 ;  /* 0x00000006d5067220 */ /* 0x002fe40000410000 */
[----:B------:R-:W-:Y:S02]  /*55a0*/  FFMA.FTZ R193, R222, R193, R187 ;  /* 0x000000c1dec17223 */ /* 0x000fe400000100bb */
[-C--:B---3--:R-:W-:Y:S02]  /*55b0*/  FMUL.FTZ R188, R62, R206.reuse ;  /* 0x000000ce3ebc7220 */ /* 0x088fe40000410000 */
[----:B------:R-:W-:-:S02]  /*55c0*/  FMUL.FTZ R185, R61, R206 ;  /* 0x000000ce3db97220 */ /* 0x000fc40000410000 */
        /* <DEDUP_REMOVED lines=13> */
[----:B------:R-:W-:Y:S02]  /*56a0*/  FMUL.FTZ R192, R64, R206 ;  /* 0x000000ce40c07220 */ /* 0x000fe40000410000 */
[----:B--2---:R-:W-:Y:S01]  /*56b0*/  FFMA.FTZ R199, R200, R197, R189 ;  /* 0x000000c5c8c77223 */ /* 0x004fe200000100bd */
[----:B------:R-:W-:Y:S05]  /*56c0*/  @P2 BRA `(.L_x_5277) ;  /* 0x000000b000002947 */ /* 0x000fea0003800000 */
[----:B0---4-:R-:W-:Y:S01]  /*56d0*/  ULDC UR19, c[0x0][0x174] ;  /* 0x00005d0000137ab9 */ /* 0x011fe20000000800 */
        /* <DEDUP_REMOVED lines=10> */
.L_x_5277:
[----:B0---4-:R-:W-:Y:S05]  /*5780*/  BSYNC B0 ;  /* 0x0000000000007941 */ /* 0x011fea0003800000 */
.L_x_5276:
[----:B-1----:R-:W-:Y:S01]  /*5790*/  FMUL.FTZ R197, R201, R196 ;  /* 0x000000c4c9c57220 */ /* 0x002fe20000410000 */
[----:B------:R-:W-:Y:S01]  /*57a0*/  ISETP.GE.AND P3, PT, R128, 0x1, PT ;  /* 0x000000018000780c */ /* 0x000fe20003f66270 */
[----:B------:R-:W-:Y:S01]  /*57b0*/  FFMA.FTZ R193, R219, R193, R190 ;  /* 0x000000c1dbc17223 */ /* 0x000fe200000100be */
[----:B------:R-:W-:Y:S01]  /*57c0*/  ISETP.NE.AND P4, PT, R214, 0x1f, PT ;  /* 0x0000001fd600780c */ /* 0x000fe20003f85270 */
[----:B------:R-:W-:Y:S01]  /*57d0*/  FFMA.FTZ R199, R211, R199, R192 ;  /* 0x000000c7d3c77223 */ /* 0x000fe200000100c0 */
[----:B------:R-:W-:Y:S01]  /*57e0*/  MOV R238, UR7 ;  /* 0x0000000700ee7c02 */ /* 0x000fe20008000f00 */
[----:B------:R-:W-:Y:S01]  /*57f0*/  FMUL.FTZ R204, R200, R197 ;  /* 0x000000c5c8cc7220 */ /* 0x000fe20000410000 */
        /* <DEDUP_REMOVED lines=8> */
[----:B------:R-:W-:Y:S01]  /*5880*/  USHF.L.U32 UR34, UR8, 0x2, URZ ;  /* 0x0000000208227899 */ /* 0x000fe2000800063f */
[----:B------:R-:W-:Y:S01]  /*5890*/  FMUL.FTZ R197, R198, R159 ;  /* 0x0000009fc6c57220 */ /* 0x000fe20000410000 */
[----:B------:R-:W-:Y:S01]  /*58a0*/  BSSY B0, `(.L_x_5278) ;  /* 0x000010c000007945 */ /* 0x000fe20003800000 */
[----:B------:R-:W-:-:S02]  /*58b0*/  FFMA.FTZ R193, R218, R193, R231 ;  /* 0x000000c1dac17223 */ /* 0x000fc400000100e7 */
[----:B------:R-:W-:Y:S02]  /*58c0*/  FFMA.FTZ R198, R216, R199, R195 ;  /* 0x000000c7d8c67223 */ /* 0x000fe400000100c3 */
[----:B------:R-:W-:Y:S02]  /*58d0*/  FMUL.FTZ R199, R213, R204 ;  /* 0x000000ccd5c77220 */ /* 0x000fe40000410000 */
[----:B------:R-:W-:Y:S02]  /*58e0*/  FMUL.FTZ R223, R223, R160 ;  /* 0x000000a0dfdf7220 */ /* 0x000fe40000410000 */
[----:B------:R-:W-:Y:S02]  /*58f0*/  FFMA.FTZ R193, R232, R193, R197 ;  /* 0x000000c1e8c17223 */ /* 0x000fe400000100c5 */
[----:B------:R-:W-:Y:S02]  /*5900*/  FFMA.FTZ R227, R217, R198, R234 ;  /* 0x000000c6d9e37223 */ /* 0x000fe400000100ea */
[----:B------:R-:W-:-:S02]  /*5910*/  FMUL.FTZ R198, R216, R199 ;  /* 0x000000c7d8c67220 */ /* 0x000fc40000410000 */
[----:B------:R-:W-:Y:S02]  /*5920*/  FMUL.FTZ R224, R224, R161 ;  /* 0x000000a1e0e07220 */ /* 0x000fe40000410000 */
        /* <DEDUP_REMOVED lines=8> */
[C---:B------:R-:W-:Y:S02]  /*59b0*/  FFMA.FTZ R227, R232.reuse, R227, R229 ;  /* 0x000000e3e8e37223 */ /* 0x040fe400000100e5 */
        /* <DEDUP_REMOVED lines=15> */
[C---:B------:R-:W-:Y:S02]  /*5ab0*/  FFMA.FTZ R227, R222.reuse, R227, R209 ;  /* 0x000000e3dee37223 */ /* 0x040fe400000100d1 */
[----:B------:R-:W-:Y:S02]  /*5ac0*/  FMUL.FTZ R228, R222, R9 ;  /* 0x00000009dee47220 */ /* 0x000fe40000410000 */
[----:B------:R-:W-:Y:S01]  /*5ad0*/  FFMA.FTZ R227, R221, R227, R210 ;  /* 0x000000e3dde37223 */ /* 0x000fe200000100d2 */
[----:B------:R-:W0:Y:S01]  /*5ae0*/  SHFL.UP PT, R9, R6, 0x1, RZ ;  /* 0x0420000006097989 */ /* 0x000e2200000e00ff */
[----:B------:R-:W-:Y:S02]  /*5af0*/  FMUL.FTZ R8, R200, R7 ;  /* 0x00000007c8087220 */ /* 0x000fe40000410000 */
[----:B------:R-:W-:-:S02]  /*5b00*/  FMUL.FTZ R206, R76, R206 ;  /* 0x000000ce4cce7220 */ /* 0x000fc40000410000 */
[C---:B------:R-:W-:Y:S02]  /*5b10*/  FFMA.FTZ R227, R202.reuse, R227, R13 ;  /* 0x000000e3cae37223 */ /* 0x040fe4000001000d */
[----:B------:R-:W-:Y:S02]  /*5b20*/  FMUL.FTZ R193, R221, R228 ;  /* 0x000000e4ddc17220 */ /* 0x000fe40000410000 */
[----:B------:R-:W-:Y:S02]  /*5b30*/  FMUL.FTZ R7, R201, R8 ;  /* 0x00000008c9077220 */ /* 0x000fe40000410000 */
[C---:B------:R-:W-:Y:S02]  /*5b40*/  FFMA.FTZ R227, R203.reuse, R227, R206 ;  /* 0x000000e3cbe37223 */ /* 0x040fe400000100ce */
[----:B------:R-:W-:Y:S01]  /*5b50*/  FMUL.FTZ R228, R202, R193 ;  /* 0x000000c1cae47220 */ /* 0x000fe20000410000 */
[----:B------:R-:W1:Y:S03]  /*5b60*/  SHFL.UP PT, R8, R7, 0x1, RZ ;  /* 0x0420000007087989 */ /* 0x000e6600000e00ff */
[----:B------:R-:W-:Y:S01]  /*5b70*/  FMUL.FTZ R228, R203, R228 ;  /* 0x000000e4cbe47220 */ /* 0x000fe20000410000 */
[----:B------:R-:W2:Y:S04]  /*5b80*/  SHFL.DOWN PT, R233, R227, 0x1, 0x1f ;  /* 0x08201f00e3e97f89 */ /* 0x000ea800000e0000 */
[----:B------:R-:W3:Y:S01]  /*5b90*/  SHFL.DOWN PT, R193, R228, 0x1, 0x1f ;  /* 0x08201f00e4c17f89 */ /* 0x000ee200000e0000 */
[----:B0-----:R-:W-:-:S05]  /*5ba0*/  @P3 FFMA.FTZ R6, R7, R9, R6 ;  /* 0x0000000907063223 */ /* 0x001fca0000010006 */
[----:B------:R-:W0:Y:S01]  /*5bb0*/  SHFL.UP PT, R9, R6, 0x2, RZ ;  /* 0x0440000006097989 */ /* 0x000e2200000e00ff */
[----:B-1----:R-:W-:Y:S01]  /*5bc0*/  @P3 FMUL.FTZ R7, R7, R8 ;  /* 0x0000000807073220 */ /* 0x002fe20000410000 */
[----:B------:R-:W-:Y:S01]  /*5bd0*/  ISETP.GE.AND P3, PT, R128, 0x2, PT ;  /* 0x000000028000780c */ /* 0x000fe20003f66270 */
[----:B--2---:R-:W-:-:S03]  /*5be0*/  @P4 FFMA.FTZ R227, R228, R233, R227 ;  /* 0x000000e9e4e34223 */ /* 0x004fc600000100e3 */
[----:B------:R-:W1:Y:S01]  /*5bf0*/  SHFL.UP PT, R8, R7, 0x2, RZ ;  /* 0x0440000007087989 */ /* 0x000e6200000e00ff */
[----:B---3--:R-:W-:-:S03]  /*5c00*/  @P4 FMUL.FTZ R228, R228, R193 ;  /* 0x000000c1e4e44220 */ /* 0x008fc60000410000 */
[----:B------:R-:W2:Y:S01]  /*5c10*/  SHFL.DOWN PT, R233, R227, 0x2, 0x1f ;  /* 0x08401f00e3e97f89 */ /* 0x000ea200000e0000 */
[----:B------:R-:W-:-:S03]  /*5c20*/  ISETP.GE.U32.AND P4, PT, R214, 0x1e, PT ;  /* 0x0000001ed600780c */ /* 0x000fc60003f86070 */
[----:B------:R-:W3:Y:S01]  /*5c30*/  SHFL.DOWN PT, R193, R228, 0x2, 0x1f ;  /* 0x08401f00e4c17f89 */ /* 0x000ee200000e0000 */
[----:B0-----:R-:W-:-:S05]  /*5c40*/  @P3 FFMA.FTZ R6, R7, R9, R6 ;  /* 0x0000000907063223 */ /* 0x001fca0000010006 */
[----:B------:R-:W0:Y:S01]  /*5c50*/  SHFL.UP PT, R9, R6, 0x4, RZ ;  /* 0x0480000006097989 */ /* 0x000e2200000e00ff */
[----:B-1----:R-:W-:Y:S01]  /*5c60*/  @P3 FMUL.FTZ R7, R7, R8 ;  /* 0x0000000807073220 */ /* 0x002fe20000410000 */
[----:B------:R-:W-:Y:S02]  /*5c70*/  ISETP.GE.AND P3, PT, R128, 0x4, PT ;  /* 0x000000048000780c */ /* 0x000fe40003f66270 */
[C---:B--2---:R-:W-:Y:S02]  /*5c80*/  @!P4 FFMA.FTZ R227, R228.reuse, R233, R227 ;  /* 0x000000e9e4e3c223 */ /* 0x044fe400000100e3 */
[----:B------:R-:W1:Y:S01]  /*5c90*/  SHFL.UP PT, R8, R7, 0x4, RZ ;  /* 0x0480000007087989 */ /* 0x000e6200000e00ff */
[----:B---3--:R-:W-:-:S03]  /*5ca0*/  @!P4 FMUL.FTZ R228, R228, R193 ;  /* 0x000000c1e4e4c220 */ /* 0x008fc60000410000 */
[----:B------:R-:W2:Y:S01]  /*5cb0*/  SHFL.DOWN PT, R233, R227, 0x4, 0x1f ;  /* 0x08801f00e3e97f89 */ /* 0x000ea200000e0000 */
[----:B------:R-:W-:-:S03]  /*5cc0*/  ISETP.GE.U32.AND P4, PT, R214, 0x1c, PT ;  /* 0x0000001cd600780c */ /* 0x000fc60003f86070 */
[----:B------:R-:W3:Y:S01]  /*5cd0*/  SHFL.DOWN PT, R193, R228, 0x4, 0x1f ;  /* 0x08801f00e4c17f89 */ /* 0x000ee200000e0000 */
[----:B0-----:R-:W-:-:S05]  /*5ce0*/  @P3 FFMA.FTZ R6, R7, R9, R6 ;  /* 0x0000000907063223 */ /* 0x001fca0000010006 */
[----:B------:R-:W0:Y:S01]  /*5cf0*/  SHFL.UP PT, R9, R6, 0x8, RZ ;  /* 0x0500000006097989 */ /* 0x000e2200000e00ff */
[----:B-1----:R-:W-:Y:S01]  /*5d00*/  @P3 FMUL.FTZ R7, R7, R8 ;  /* 0x0000000807073220 */ /* 0x002fe20000410000 */
[----:B------:R-:W-:Y:S02]  /*5d10*/  ISETP.GE.AND P3, PT, R128, 0x8, PT ;  /* 0x000000088000780c */ /* 0x000fe40003f66270 */
[----:B------:R-:W-:Y:S01]  /*5d20*/  MOV R8, UR29 ;  /* 0x0000001d00087c02 */ /* 0x000fe20008000f00 */
[----:B--2---:R-:W-:Y:S01]  /*5d30*/  @!P4 FFMA.FTZ R227, R228, R233, R227 ;  /* 0x000000e9e4e3c223 */ /* 0x004fe200000100e3 */
[----:B------:R-:W1:Y:S02]  /*5d40*/  SHFL.UP PT, R236, R7, 0x8, RZ ;  /* 0x0500000007ec7989 */ /* 0x000e6400000e00ff */
[----:B------:R-:W-:Y:S01]  /*5d50*/  ISETP.GE.OR P0, PT, R8, c[0x0][0x174], P0 ;  /* 0x00005d0008007a0c */ /* 0x000fe20000706670 */
[----:B---3--:R-:W-:Y:S01]  /*5d60*/  @!P4 FMUL.FTZ R228, R228, R193 ;  /* 0x000000c1e4e4c220 */ /* 0x008fe20000410000 */
[----:B------:R-:W-:Y:S01]  /*5d70*/  ISETP.GE.U32.AND P4, PT, R214, 0x18, PT ;  /* 0x00000018d600780c */ /* 0x000fe20003f86070 */
[----:B------:R-:W2:Y:S01]  /*5d80*/  SHFL.DOWN PT, R193, R227, 0x8, 0x1f ;  /* 0x09001f00e3c17f89 */ /* 0x000ea200000e0000 */
[----:B------:R-:W-:-:S03]  /*5d90*/  MOV R8, 0x3f800000 ;  /* 0x3f80000000087802 */ /* 0x000fc60000000f00 */
[----:B------:R-:W3:Y:S01]  /*5da0*/  SHFL.DOWN PT, R233, R228, 0x8, 0x1f ;  /* 0x09001f00e4e97f89 */ /* 0x000ee200000e0000 */
[----:B0-----:R-:W-:Y:S01]  /*5db0*/  @P3 FFMA.FTZ R6, R7, R9, R6 ;  /* 0x0000000907063223 */ /* 0x001fe20000010006 */
[----:B------:R-:W-:-:S10]  /*5dc0*/  HFMA2.MMA R9, -RZ, RZ, 0, 0 ;  /* 0x00000000ff097435 */ /* 0x000fd400000001ff */
[----:B------:R-:W-:Y:S01]  /*5dd0*/  @!P0 LDS.64 R8, [R238.X8+0x1b48] ;  /* 0x001b4800ee088984 */ /* 0x000fe20000008a00 */
[----:B------:R-:W-:Y:S01]  /*5de0*/  ISETP.GE.AND P0, PT, R128, 0x10, PT ;  /* 0x000000108000780c */ /* 0x000fe20003f06270 */
[----:B-1----:R-:W-:Y:S01]  /*5df0*/  @P3 FMUL.FTZ R7, R7, R236 ;  /* 0x000000ec07073220 */ /* 0x002fe20000410000 */
[----:B------:R-:W-:Y:S01]  /*5e00*/  ISETP.GE.U32.AND P3, PT, R214, 0x10, PT ;  /* 0x00000010d600780c */ /* 0x000fe20003f66070 */
[----:B--2---:R-:W-:-:S03]  /*5e10*/  @!P4 FFMA.FTZ R227, R228, R193, R227 ;  /* 0x000000c1e4e3c223 */ /* 0x004fc600000100e3 */
[----:B------:R-:W-:Y:S01]  /*5e20*/  SHFL.UP PT, R236, R7, 0x10, RZ ;  /* 0x0600000007ec7989 */ /* 0x000fe200000e00ff */
[----:B---3--:R-:W-:-:S03]  /*5e30*/  @!P4 FMUL.FTZ R228, R228, R233 ;  /* 0x000000e9e4e4c220 */ /* 0x008fc60000410000 */
[----:B------:R-:W0:Y:S04]  /*5e40*/  SHFL.UP PT, R193, R6, 0x10, RZ ;  /* 0x0600000006c17989 */ /* 0x000e2800000e00ff */
[----:B------:R-:W1:Y:S04]  /*5e50*/  SHFL.DOWN PT, R237, R227, 0x10, 0x1f ;  /* 0x0a001f00e3ed7f89 */ /* 0x000e6800000e0000 */
[----:B------:R-:W2:Y:S04]  /*5e60*/  SHFL.DOWN PT, R235, R228, 0x10, 0x1f ;  /* 0x0a001f00e4eb7f89 */ /* 0x000ea800000e0000 */
[----:B-----5:R-:W-:Y:S01]  /*5e70*/  SHFL.IDX PT, R233, R181, RZ, 0x1f ;  /* 0x00001fffb5e97589 */ /* 0x020fe200000e0000 */
[----:B0-----:R-:W-:-:S02]  /*5e80*/  @P0 FFMA.FTZ R6, R7, R193, R6 ;  /* 0x000000c107060223 */ /* 0x001fc40000010006 */
[----:B------:R-:W-:Y:S02]  /*5e90*/  @P0 FMUL.FTZ R7, R7, R236 ;  /* 0x000000ec07070220 */ /* 0x000fe40000410000 */
[C---:B-1----:R-:W-:Y:S01]  /*5ea0*/  @!P3 FFMA.FTZ R227, R228.reuse, R237, R227 ;  /* 0x000000ede4e3b223 */ /* 0x042fe200000100e3 */
[----:B------:R0:W-:Y:S01]  /*5eb0*/  SHFL.UP PT, R236, R6, 0x1, RZ ;  /* 0x0420000006ec7989 */ /* 0x0001e200000e00ff */
[----:B--2---:R-:W-:-:S03]  /*5ec0*/  @!P3 FMUL.FTZ R228, R228, R235 ;  /* 0x000000ebe4e4b220 */ /* 0x004fc60000410000 */
[----:B------:R1:W2:Y:S04]  /*5ed0*/  SHFL.UP PT, R193, R7, 0x1, RZ ;  /* 0x0420000007c17989 */ /* 0x0002a800000e00ff */
[----:B------:R-:W-:Y:S01]  /*5ee0*/  SHFL.IDX PT, R235, R9, RZ, 0x1f ;  /* 0x00001fff09eb7589 */ /* 0x000fe200000e0000 */
[----:B0-----:R-:W-:-:S03]  /*5ef0*/  MOV R6, R130 ;  /* 0x0000008200067202 */ /* 0x001fc60000000f00 */
[----:B------:R-:W-:Y:S01]  /*5f00*/  SHFL.DOWN PT, R237, R227, 0x1, 0x1f ;  /* 0x08201f00e3ed7f89 */ /* 0x000fe200000e0000 */
[----:B-1----:R-:W-:-:S03]  /*5f10*/  HFMA2.MMA R7, -RZ, RZ, 0, 0 ;  /* 0x00000000ff077435 */ /* 0x002fc600000001ff */
[----:B------:R-:W0:Y:S01]  /*5f20*/  SHFL.DOWN PT, R238, R228, 0x1, 0x1f ;  /* 0x08201f00e4ee7f89 */ /* 0x000e2200000e0000 */
[----:B--2---:R-:W-:Y:S01]  /*5f30*/  @P1 FFMA.FTZ R233, R193, R233, R236 ;  /* 0x000000e9c1e91223 */ /* 0x004fe200000100ec */
[----:B------:R-:W-:-:S03]  /*5f40*/  MOV R193, UR37 ;  /* 0x0000002500c17c02 */ /* 0x000fc60008000f00 */
[----:B------:R-:W-:Y:S02]  /*5f50*/  FFMA.FTZ R233, R194, R233, R183 ;  /* 0x000000e9c2e97223 */ /* 0x000fe400000100b7 */
[----:B------:R-:W-:-:S04]  /*5f60*/  IMAD.WIDE.U32 R6, R193, c[0x0][0x298], R6 ;  /* 0x0000a600c1067a25 */ /* 0x000fc800078e0006 */
[----:B------:R-:W-:Y:S01]  /*5f70*/  FFMA.FTZ R194, R76, R233, RZ ;  /* 0x000000e94cc27223 */ /* 0x000fe200000100ff */
[----:B------:R-:W-:Y:S01]  /*5f80*/  IADD3 R7, R7, UR18, RZ ;  /* 0x0000001207077c10 */ /* 0x000fe2000fffe0ff */
[----:B0-----:R-:W-:Y:S02]  /*5f90*/  @P2 FFMA.FTZ R235, R238, R235, R237 ;  /* 0x000000ebeeeb2223 */ /* 0x001fe400000100ed */
[----:B------:R-:W-:Y:S02]  /*5fa0*/  FFMA.FTZ R237, R203, R233, R184 ;  /* 0x000000e9cbed7223 */ /* 0x000fe400000100b8 */
[----:B------:R-:W-:Y:S02]  /*5fb0*/  FADD.FTZ R181, -R183, R233 ;  /* 0x000000e9b7b57221 */ /* 0x000fe40000010100 */
[-C--:B------:R-:W-:Y:S02]  /*5fc0*/  FFMA.FTZ R236, R202, R237.reuse, R11 ;  /* 0x000000edcaec7223 */ /* 0x080fe4000001000b */
[----:B------:R-:W-:-:S02]  /*5fd0*/  FFMA.FTZ R193, R75, R237, R194 ;  /* 0x000000ed4bc17223 */ /* 0x000fc400000100c2 */
[----:B------:R-:W-:Y:S02]  /*5fe0*/  FADD.FTZ R183, -R184, R237 ;  /* 0x000000edb8b77221 */ /* 0x000fe40000010100 */
[----:B------:R-:W-:Y:S02]  /*5ff0*/  FADD.FTZ R184, -R11, R236 ;  /* 0x000000ec0bb87221 */ /* 0x000fe40000010100 */
[-C--:B------:R-:W-:Y:S02]  /*6000*/  FFMA.FTZ R11, R221, R236.reuse, R186 ;  /* 0x000000ecdd0b7223 */ /* 0x080fe400000100ba */
[----:B------:R-:W-:Y:S02]  /*6010*/  FFMA.FTZ R194, R74, R236, R193 ;  /* 0x000000ec4ac27223 */ /* 0x000fe400000100c1 */
[----:B------:R-:W-:Y:S01]  /*6020*/  FFMA.FTZ R185, R235, R196, R185 ;  /* 0x000000c4ebb97223 */ /* 0x000fe200000100b9 */
[----:B------:R-:W-:Y:S01]  /*6030*/  MOV R235, UR34 ;  /* 0x0000002200eb7c02 */ /* 0x000fe20008000f00 */
[----:B------:R-:W-:-:S02]  /*6040*/  FFMA.FTZ R196, R222, R11, R187 ;  /* 0x0000000bdec47223 */ /* 0x000fc400000100bb */
[----:B------:R-:W-:Y:S02]  /*6050*/  FADD.FTZ R186, -R186, R11 ;  /* 0x0000000bbaba7221 */ /* 0x000fe40000010100 */
        /* <DEDUP_REMOVED lines=8> */
[----:B------:R-:W-:Y:S02]  /*60e0*/  FADD.FTZ R187, -R187, R196 ;  /* 0x000000c4bbbb7221 */ /* 0x000fe40000010100 */
[----:B------:R-:W-:Y:S02]  /*60f0*/  FADD.FTZ R191, -R191, R236 ;  /* 0x000000ecbfbf7221 */ /* 0x000fe40000010100 */
[----:B------:R-:W-:-:S02]  /*6100*/  FFMA.FTZ R196, R70, R236, R11 ;  /* 0x000000ec46c47223 */ /* 0x000fc4000001000b */
[----:B------:R-:W-:Y:S02]  /*6110*/  FADD.FTZ R190, -R190, R193 ;  /* 0x000000c1bebe7221 */ /* 0x000fe40000010100 */
[----:B------:R-:W-:Y:S02]  /*6120*/  FFMA.FTZ R236, R218, R236, R231 ;  /* 0x000000ecdaec7223 */ /* 0x000fe400000100e7 */
[----:B------:R-:W-:Y:S02]  /*6130*/  FFMA.FTZ R193, R213, R192, R10 ;  /* 0x000000c0d5c17223 */ /* 0x000fe4000001000a */
[----:B------:R-:W-:-:S04]  /*6140*/  IMAD.WIDE.U32 R10, R133, c[0x0][0x2a0], R6 ;  /* 0x0000a800850a7a25 */ /* 0x000fc800078e0006 */
[----:B------:R-:W-:Y:S01]  /*6150*/  FFMA.FTZ R7, R69, R236, R196 ;  /* 0x000000ec45077223 */ /* 0x000fe200000100c4 */
[----:B------:R-:W-:Y:S01]  /*6160*/  LEA R6, P0, R10, c[0x0][0x318], 0x2 ;  /* 0x0000c6000a067a11 */ /* 0x000fe200078010ff */
[----:B------:R-:W-:Y:S02]  /*6170*/  FFMA.FTZ R196, R216, R193, R195 ;  /* 0x000000c1d8c47223 */ /* 0x000fe400000100c3 */
[----:B------:R-:W-:Y:S02]  /*6180*/  IMAD R194, R215, c[0x0][0x2a0], RZ ;  /* 0x0000a800d7c27a24 */ /* 0x000fe400078e02ff */
[----:B------:R-:W-:Y:S02]  /*6190*/  FFMA.FTZ R195, R217, R196, R234 ;  /* 0x000000c4d9c37223 */ /* 0x000fe400000100ea */
[----:B------:R-:W-:Y:S02]  /*61a0*/  IMAD R233, R133, c[0x0][0x2a4], R194 ;  /* 0x0000a90085e97a24 */ /* 0x000fe400078e02c2 */
[----:B------:R-:W-:-:S02]  /*61b0*/  FADD.FTZ R194, -R231, R236 ;  /* 0x000000ece7c27221 */ /* 0x000fc40000010100 */
[----:B------:R-:W-:Y:S01]  /*61c0*/  FFMA.FTZ R230, R12, R195, R230 ;  /* 0x000000c30ce67223 */ /* 0x000fe200000100e6 */
[----:B------:R-:W-:Y:S01]  /*61d0*/  IADD3 R231, R11, R233, RZ ;  /* 0x000000e90be77210 */ /* 0x000fe20007ffe0ff */
[C---:B------:R-:W-:Y:S01]  /*61e0*/  FFMA.FTZ R236, R232.reuse, R236, R197 ;  /* 0x000000ece8ec7223 */ /* 0x040fe200000100c5 */
[----:B------:R-:W-:Y:S01]  /*61f0*/  MOV R11, UR22 ;  /* 0x00000016000b7c02 */ /* 0x000fe20008000f00 */
[----:B------:R-:W-:Y:S01]  /*6200*/  FFMA.FTZ R229, R232, R230, R229 ;  /* 0x000000e6e8e57223 */ /* 0x000fe200000100e5 */
[----:B------:R-:W-:Y:S01]  /*6210*/  MOV R233, UR22 ;  /* 0x0000001600e97c02 */ /* 0x000fe20008000f00 */
[----:B------:R-:W-:Y:S01]  /*6220*/  FADD.FTZ R197, -R197, R236 ;  /* 0x000000ecc5c57221 */ /* 0x000fe20000010100 */
[----:B------:R-:W-:Y:S01]  /*6230*/  SHFL.IDX PT, R232, R227, RZ, 0x1f ;  /* 0x00001fffe3e87589 */ /* 0x000fe200000e0000 */
[-C--:B------:R-:W-:Y:S01]  /*6240*/  FFMA.FTZ R234, R68, R236.reuse, R7 ;  /* 0x000000ec44ea7223 */ /* 0x080fe20000010007 */
[----:B------:R-:W-:Y:S01]  /*6250*/  LEA.HI.X R7, R10, c[0x0][0x31c], R231, 0x2, P0 ;  /* 0x0000c7000a077a11 */ /* 0x000fe200000f14e7 */
[----:B------:R-:W-:Y:S01]  /*6260*/  FFMA.FTZ R236, R12, R236, R223 ;  /* 0x000000ec0cec7223 */ /* 0x000fe200000100df */
[----:B------:R-:W-:Y:S01]  /*6270*/  IADD3 R12, P1, R10, UR39, RZ ;  /* 0x000000270a0c7c10 */ /* 0x000fe2000ff3e0ff */
[----:B------:R-:W-:Y:S01]  /*6280*/  FFMA.FTZ R218, R218, R229, R205 ;  /* 0x000000e5dada7223 */ /* 0x000fe200000100cd */
[----:B------:R-:W-:Y:S01]  /*6290*/  LEA R10, P0, R11, R6, 0x2 ;  /* 0x000000060b0a7211 */ /* 0x000fe200078010ff */
[----:B------:R-:W-:Y:S01]  /*62a0*/  FFMA.FTZ R217, R217, R236, R224 ;  /* 0x000000ecd9d97223 */ /* 0x000fe200000100e0 */
[----:B------:R-:W-:Y:S01]  /*62b0*/  MOV R11, UR30 ;  /* 0x0000001e000b7c02 */ /* 0x000fe20008000f00 */
[----:B------:R-:W-:-:S02]  /*62c0*/  FFMA.FTZ R207, R220, R218, R207 ;  /* 0x000000dadccf7223 */ /* 0x000fc400000100cf */
[----:B------:R-:W-:Y:S01]  /*62d0*/  FFMA.FTZ R205, R67, R236, R234 ;  /* 0x000000ec43cd7223 */ /* 0x000fe200000100ea */
[----:B------:R-:W-:Y:S01]  /*62e0*/  LEA.HI.X R11, R233, R7, R11, 0x2, P0 ;  /* 0x00000007e90b7211 */ /* 0x000fe200000f140b */
[----:B------:R-:W-:Y:S01]  /*62f0*/  FFMA.FTZ R208, R219, R207, R208 ;  /* 0x000000cfdbd07223 */ /* 0x000fe200000100d0 */
[----:B------:R0:W1:Y:S01]  /*6300*/  SHFL.IDX PT, R233, R228, RZ, 0x1f ;  /* 0x00001fffe4e97589 */ /* 0x00006200000e0000 */
[-C--:B------:R-:W-:Y:S02]  /*6310*/  FFMA.FTZ R220, R216, R217.reuse, R225 ;  /* 0x000000d9d8dc7223 */ /* 0x080fe400000100e1 */
[----:B------:R-:W-:Y:S02]  /*6320*/  FFMA.FTZ R216, R66, R217, R205 ;  /* 0x000000d942d87223 */ /* 0x000fe400000100cd */
[----:B------:R-:W-:Y:S02]  /*6330*/  FFMA.FTZ R209, R222, R208, R209 ;  /* 0x000000d0ded17223 */ /* 0x000fe400000100d1 */
[-C--:B------:R-:W-:Y:S01]  /*6340*/  FFMA.FTZ R213, R213, R220.reuse, R226 ;  /* 0x000000dcd5d57223 */ /* 0x080fe200000100e2 */
[----:B0-----:R-:W-:Y:S01]  /*6350*/  MOV R228, UR7 ;  /* 0x0000000700e47c02 */ /* 0x001fe20008000f00 */
[----:B------:R-:W-:Y:S01]  /*6360*/  FFMA.FTZ R205, R65, R220, R216 ;  /* 0x000000dc41cd7223 */ /* 0x000fe200000100d8 */
[----:B------:R-:W-:Y:S01]  /*6370*/  SHF.L.U32 R216, R130, 0x4, RZ ;  /* 0x0000000482d87819 */ /* 0x000fe200000006ff */
[----:B------:R-:W-:-:S02]  /*6380*/  FFMA.FTZ R210, R221, R209, R210 ;  /* 0x000000d1ddd27223 */ /* 0x000fc400000100d2 */
[----:B------:R-:W-:Y:S01]  /*6390*/  FADD.FTZ R225, -R225, R220 ;  /* 0x000000dce1e17221 */ /* 0x000fe20000010100 */
[----:B------:R-:W-:Y:S01]  /*63a0*/  LEA.HI.SX32 R216, R216, R216, 0x1b ;  /* 0x000000d8d8d87211 */ /* 0x000fe200078fdaff */
[-C--:B------:R-:W-:Y:S02]  /*63b0*/  FFMA.FTZ R220, R64, R213.reuse, R205 ;  /* 0x000000d540dc7223 */ /* 0x080fe400000100cd */
[----:B------:R-:W-:Y:S02]  /*63c0*/  FFMA.FTZ R205, R202, R210, R13 ;  /* 0x000000d2cacd7223 */ /* 0x000fe4000001000d */
[----:B------:R-:W-:Y:S02]  /*63d0*/  FADD.FTZ R224, -R224, R217 ;  /* 0x000000d9e0e07221 */ /* 0x000fe40000010100 */
[----:B------:R-:W-:Y:S02]  /*63e0*/  FFMA.FTZ R217, R211, R213, R204 ;  /* 0x000000d5d3d97223 */ /* 0x000fe400000100cc */
[----:B------:R-:W-:-:S02]  /*63f0*/  FFMA.FTZ R206, R203, R205, R206 ;  /* 0x000000cdcbce7223 */ /* 0x000fc400000100ce */
[----:B------:R-:W-:Y:S02]  /*6400*/  FADD.FTZ R226, -R226, R213 ;  /* 0x000000d5e2e27221 */ /* 0x000fe40000010100 */
[----:B------:R-:W-:Y:S02]  /*6410*/  FFMA.FTZ R213, R63, R217, R220 ;  /* 0x000000d93fd57223 */ /* 0x000fe400000100dc */
[----:B------:R-:W-:Y:S02]  /*6420*/  FMUL.FTZ R220, R206, R151 ;  /* 0x00000097cedc7220 */ /* 0x000fe40000410000 */
[C---:B-1----:R-:W-:Y:S02]  /*6430*/  FFMA.FTZ R9, R233.reuse, R9, R232 ;  /* 0x00000009e9097223 */ /* 0x042fe400000100e8 */
[----:B------:R-:W-:Y:S02]  /*6440*/  FMUL.FTZ R8, R233, R8 ;  /* 0x00000008e9087220 */ /* 0x000fe40000410000 */
[----:B------:R-:W-:-:S02]  /*6450*/  FMUL.FTZ R202, R188, R167 ;  /* 0x000000a7bcca7220 */ /* 0x000fc40000410000 */
[----:B------:R-:W-:Y:S01]  /*6460*/  FMUL.FTZ R13, R205, R168 ;  /* 0x000000a8cd0d7220 */ /* 0x000fe20000410000 */
[----:B------:R0:W-:Y:S01]  /*6470*/  @!P5 STS.64 [R228.X8+0x1b48], R8 ;  /* 0x001b4808e400d388 */ /* 0x0001e20000008a00 */
[----:B------:R-:W-:Y:S02]  /*6480*/  FFMA.FTZ R222, R181, R220, RZ ;  /* 0x000000dcb5de7223 */ /* 0x000fe400000100ff */
[----:B------:R-:W-:Y:S02]  /*6490*/  FMUL.FTZ R221, R93, R202 ;  /* 0x000000ca5ddd7220 */ /* 0x000fe40000410000 */
[----:B------:R-:W-:Y:S02]  /*64a0*/  FMUL.FTZ R211, R185, R170 ;  /* 0x000000aab9d37220 */ /* 0x000fe40000410000 */
[----:B------:R-:W-:Y:S01]  /*64b0*/  FMUL.FTZ R203, R189, R172 ;  /* 0x000000acbdcb7220 */ /* 0x000fe20000410000 */
[----:B------:R1:W-:Y:S01]  /*64c0*/  STS [R216.X4+0x888], R221 ;  /* 0x000888ddd8007388 */ /* 0x0003e20000004800 */
[----:B------:R-:W-:-:S02]  /*64d0*/  FMUL.FTZ R227, R92, R211 ;  /* 0x000000d35ce37220 */ /* 0x000fc40000410000 */
[----:B------:R-:W-:Y:S02]  /*64e0*/  FMUL.FTZ R233, R94, R203 ;  /* 0x000000cb5ee97220 */ /* 0x000fe40000410000 */
[----:B0-----:R-:W-:Y:S01]  /*64f0*/  FMUL.FTZ R8, R210, R179 ;  /* 0x000000b3d2087220 */ /* 0x001fe20000410000 */
[----:B------:R0:W-:Y:S01]  /*6500*/  STS [R216.X4+0x88c], R227 ;  /* 0x00088ce3d8007388 */ /* 0x0001e20000004800 */
[----:B------:R-:W-:Y:S02]  /*6510*/  FFMA.FTZ R9, R183, R13, R222 ;  /* 0x0000000db7097223 */ /* 0x000fe400000100de */
[----:B------:R-:W-:Y:S01]  /*6520*/  FMUL.FTZ R228, R208, R177 ;  /* 0x000000b1d0e47220 */ /* 0x000fe20000410000 */
[----:B------:R2:W-:Y:S01]  /*6530*/  STS [R216.X4+0x884], R233 ;  /* 0x000884e9d8007388 */ /* 0x0005e20000004800 */
[----:B-1----:R-:W-:Y:S02]  /*6540*/  FMUL.FTZ R221, R209, R182 ;  /* 0x000000b6d1dd7220 */ /* 0x002fe40000410000 */
[----:B------:R-:W-:-:S02]  /*6550*/  FFMA.FTZ R9, R184, R8, R9 ;  /* 0x00000008b8097223 */ /* 0x000fc40000010009 */
[----:B------:R-:W-:Y:S02]  /*6560*/  FMUL.FTZ R232, R218, R175 ;  /* 0x000000afdae87220 */ /* 0x000fe40000410000 */
[----:B------:R-:W-:Y:S02]  /*6570*/  FFMA.FTZ R222, R186, R221, R9 ;  /* 0x000000ddbade7223 */ /* 0x000fe40000010009 */
[----:B0-----:R-:W-:Y:S02]  /*6580*/  FMUL.FTZ R227, R207, R180 ;  /* 0x000000b4cfe37220 */ /* 0x001fe40000410000 */
[----:B------:R-:W-:Y:S02]  /*6590*/  FFMA.FTZ R9, R187, R228, R222 ;  /* 0x000000e4bb097223 */ /* 0x000fe400000100de */
[----:B------:R-:W-:Y:S02]  /*65a0*/  FFMA.FTZ R200, R200, R217, R199 ;  /* 0x000000d9c8c87223 */ /* 0x000fe400000100c7 */
[----:B------:R-:W-:-:S02]  /*65b0*/  FADD.FTZ R204, -R204, R217 ;  /* 0x000000d9cccc7221 */ /* 0x000fc40000010100 */
[----:B------:R-:W-:Y:S02]  /*65c0*/  FMUL.FTZ R217, R192, R169 ;  /* 0x000000a9c0d97220 */ /* 0x000fe40000410000 */
[----:B--2---:R-:W-:Y:S02]  /*65d0*/  FMUL.FTZ R233, R101, R232 ;  /* 0x000000e865e97220 */ /* 0x004fe40000410000 */
[----:B------:R-:W-:Y:S02]  /*65e0*/  FFMA.FTZ R222, R190, R227, R9 ;  /* 0x000000e3bede7223 */ /* 0x000fe40000010009 */
[----:B------:R-:W-:Y:S01]  /*65f0*/  IMAD.WIDE.U32 R10, R235, c[0x0][0x2b0], R10 ;  /* 0x0000ac00eb0a7a25 */ /* 0x000fe200078e000a */
[----:B------:R0:W-:Y:S03]  /*6600*/  STS [R216.X4+0x868], R233 ;  /* 0x000868e9d8007388 */ /* 0x0001e60000004800 */
[----:B------:R-:W-:-:S02]  /*6610*/  FMUL.FTZ R241, R95, R217 ;  /* 0x000000d95ff17220 */ /* 0x000fc40000410000 */
[----:B------:R-:W-:Y:S02]  /*6620*/  FMUL.FTZ R235, R229, R178 ;  /* 0x000000b2e5eb7220 */ /* 0x000fe40000410000 */
[----:B------:R-:W-:Y:S01]  /*6630*/  FFMA.FTZ R9, R191, R232, R222 ;  /* 0x000000e8bf097223 */ /* 0x000fe200000100de */
[----:B------:R1:W-:Y:S01]  /*6640*/  STS [R216.X4+0x880], R241 ;  /* 0x000880f1d8007388 */ /* 0x0003e20000004800 */
[-C--:B------:R-:W-:Y:S01]  /*6650*/  FMUL.FTZ R237, R100, R235.reuse ;  /* 0x000000eb64ed7220 */ /* 0x080fe20000410000 */
[----:B0-----:R-:W-:Y:S01]  /*6660*/  MOV R233, UR39 ;  /* 0x0000002700e97c02 */ /* 0x001fe20008000f00 */
[----:B------:R-:W-:Y:S02]  /*6670*/  FFMA.FTZ R222, R194, R235, R9 ;  /* 0x000000ebc2de7223 */ /* 0x000fe40000010009 */
[----:B------:R-:W-:Y:S01]  /*6680*/  FMUL.FTZ R235, R104, R221 ;  /* 0x000000dd68eb7220 */ /* 0x000fe20000410000 */
[----:B------:R-:W-:Y:S01]  /*6690*/  IADD3 R221, -R233, c[0x0][0x168], -R130 ;  /* 0x00005a00e9dd7a10 */ /* 0x000fe20007ffe982 */
[----:B------:R-:W-:Y:S01]  /*66a0*/  FMUL.FTZ R219, R193, R174 ;  /* 0x000000aec1db7220 */ /* 0x000fe20000410000 */
[----:B------:R0:W-:Y:S01]  /*66b0*/  STS [R216.X4+0x86c], R237 ;  /* 0x00086cedd8007388 */ /* 0x0001e20000004800 */
[----:B------:R-:W-:Y:S01]  /*66c0*/  FMUL.FTZ R232, R230, R173 ;  /* 0x000000ade6e87220 */ /* 0x000fe20000410000 */
[----:B------:R-:W-:Y:S01]  /*66d0*/  ISETP.GE.AND P0, PT, R221, 0x1, PT ;  /* 0x00000001dd00780c */ /* 0x000fe20003f06270 */
[----:B-1----:R-:W-:Y:S01]  /*66e0*/  FMUL.FTZ R241, R195, R176 ;  /* 0x000000b0c3f17220 */ /* 0x002fe20000410000 */
[----:B------:R-:W-:Y:S01]  /*66f0*/  STS [R216.X4+0x85c], R235 ;  /* 0x00085cebd8007388 */ /* 0x000fe20000004800 */
[----:B------:R-:W-:-:S02]  /*6700*/  FMUL.FTZ R239, R96, R219 ;  /* 0x000000db60ef7220 */ /* 0x000fc40000410000 */
[----:B------:R-:W-:Y:S02]  /*6710*/  FMUL.FTZ R227, R102, R227 ;  /* 0x000000e366e37220 */ /* 0x000fe40000410000 */
[----:B------:R-:W-:Y:S01]  /*6720*/  FMUL.FTZ R9, R98, R241 ;  /* 0x000000f162097220 */ /* 0x000fe20000410000 */
[----:B------:R1:W-:Y:S01]  /*6730*/  STS [R216.X4+0x87c], R239 ;  /* 0x00087cefd8007388 */ /* 0x0003e20000004800 */
[----:B------:R-:W-:Y:S02]  /*6740*/  FMUL.FTZ R234, R196, R171 ;  /* 0x000000abc4ea7220 */ /* 0x000fe40000410000 */
[----:B------:R-:W-:Y:S01]  /*6750*/  FADD.FTZ R223, -R223, R236 ;  /* 0x000000ecdfdf7221 */ /* 0x000fe20000010100 */
[----:B------:R2:W-:Y:S01]  /*6760*/  STS [R216.X4+0x864], R227 ;  /* 0x000864e3d8007388 */ /* 0x0005e20000004800 */
[----:B------:R-:W-:Y:S02]  /*6770*/  FFMA.FTZ R222, R197, R232, R222 ;  /* 0x000000e8c5de7223 */ /* 0x000fe400000100de */
[----:B------:R-:W-:Y:S01]  /*6780*/  FMUL.FTZ R243, R97, R234 ;  /* 0x000000ea61f37220 */ /* 0x000fe20000410000 */
[----:B------:R3:W-:Y:S01]  /*6790*/  STS [R216.X4+0x874], R9 ;  /* 0x00087409d8007388 */ /* 0x0007e20000004800 */
[----:B0-----:R-:W-:-:S02]  /*67a0*/  FMUL.FTZ R237, R103, R228 ;  /* 0x000000e467ed7220 */ /* 0x001fc40000410000 */
[----:B-1----:R-:W-:Y:S01]  /*67b0*/  FMUL.FTZ R239, R99, R232 ;  /* 0x000000e863ef7220 */ /* 0x002fe20000410000 */
[----:B------:R0:W-:Y:S01]  /*67c0*/  STS [R216.X4+0x878], R243 ;  /* 0x000878f3d8007388 */ /* 0x0001e20000004800 */
[----:B------:R-:W-:Y:S02]  /*67d0*/  FMUL.FTZ R233, R105, R8 ;  /* 0x0000000869e97220 */ /* 0x000fe40000410000 */
[----:B--2---:R-:W-:Y:S01]  /*67e0*/  FMUL.FTZ R227, R106, R13 ;  /* 0x0000000d6ae37220 */ /* 0x004fe20000410000 */
[----:B------:R0:W-:Y:S01]  /*67f0*/  STS [R216.X4+0x870], R239 ;  /* 0x000870efd8007388 */ /* 0x0001e20000004800 */
[----:B------:R-:W-:Y:S01]  /*6800*/  FFMA.FTZ R241, R223, R241, R222 ;  /* 0x000000f1dff17223 */ /* 0x000fe200000100de */
[----:B------:R-:W-:Y:S01]  /*6810*/  IADD3.X R13, R231, UR40, RZ, P1, !PT ;  /* 0x00000028e70d7c10 */ /* 0x000fe20008ffe4ff */
[----:B---3--:R-:W-:Y:S01]  /*6820*/  FMUL.FTZ R9, R107, R220 ;  /* 0x000000dc6b097220 */ /* 0x008fe20000410000 */
[----:B------:R0:W-:Y:S01]  /*6830*/  STS [R216.X4+0x860], R237 ;  /* 0x000860edd8007388 */ /* 0x0001e20000004800 */
[----:B------:R-:W-:-:S03]  /*6840*/  FFMA.FTZ R234, R224, R234, R241 ;  /* 0x000000eae0ea7223 */ /* 0x000fc600000100f1 */
[----:B------:R0:W-:Y:S01]  /*6850*/  STS [R216.X4+0x858], R233 ;  /* 0x000858e9d8007388 */ /* 0x0001e20000004800 */
[----:B------:R-:W-:-:S03]  /*6860*/  FFMA.FTZ R234, R225, R219, R234 ;  /* 0x000000dbe1ea7223 */ /* 0x000fc600000100ea */
[----:B------:R0:W-:Y:S04]  /*6870*/  STS [R216.X4+0x854], R227 ;  /* 0x000854e3d8007388 */ /* 0x0001e80000004800 */
[----:B------:R0:W-:Y:S04]  /*6880*/  STS [R216.X4+0x850], R9 ;  /* 0x00085009d8007388 */ /* 0x0001e80000004800 */
[----:B------:R-:W-:Y:S06]  /*6890*/  BAR.SYNC.DEFER_BLOCKING 0x0 ;  /* 0x0000000000007b1d */ /* 0x000fec0000010000 */
[----:B------:R-:W-:Y:S05]  /*68a0*/  @!P0 BRA `(.L_x_5279) ;  /* 0x000000b000008947 */ /* 0x000fea0003800000 */
[----:B0-----:R-:W-:Y:S01]  /*68b0*/  LEA.HI.SX32 R216, R130, R130, 0x1b ;  /* 0x0000008282d87211 */ /* 0x001fe200078fdaff */
        /* <DEDUP_REMOVED lines=10> */
.L_x_5279:
[----:B0-----:R-:W-:Y:S05]  /*6960*/  BSYNC B0 ;  /* 0x0000000000007941 */ /* 0x001fea0003800000 */
.L_x_5278:
[----:B------:R-:W-:Y:S01]  /*6970*/  ULDC UR21, c[0x0][0x174] ;  /* 0x00005d0000157ab9 */ /* 0x000fe20000000800 */
[----:B------:R-:W-:Y:S01]  /*6980*/  IADD3 R9, R130, 0x20, RZ ;  /* 0x0000002082097810 */ /* 0x000fe20007ffe0ff */
[----:B------:R-:W-:Y:S01]  /*6990*/  UIADD3 UR21, UR6, -UR21, URZ ;  /* 0x8000001506157290 */ /* 0x000fe2000fffe03f */
[----:B------:R-:W-:Y:S01]  /*69a0*/  ISETP.GE.AND P0, PT, R221, 0x21, PT ;  /* 0x00000021dd00780c */ /* 0x000fe20003f06270 */
[----:B------:R-:W-:Y:S01]  /*69b0*/  USHF.L.U64.HI UR20, UR8, 0x2, UR9 ;  /* 0x0000000208147899 */ /* 0x000fe20008010209 */
[----:B------:R-:W-:Y:S01]  /*69c0*/  LEA.HI.SX32 R12, R9, R130, 0x1b ;  /* 0x00000082090c7211 */ /* 0x000fe200078fdaff */
[----:B------:R-:W-:Y:S01]  /*69d0*/  UIMAD UR21, UR21, -0x200, URZ ;  /* 0xfffffe00151578a4 */ /* 0x000fe2000f8e023f */
[----:B------:R-:W-:Y:S01]  /*69e0*/  FFMA.FTZ R234, R226, R217, R234 ;  /* 0x000000d9e2ea7223 */ /* 0x000fe200000100ea */
[----:B------:R-:W-:Y:S01]  /*69f0*/  ULDC.64 UR18, c[0x0][0x2b0] ;  /* 0x0000ac0000127ab9 */ /* 0x000fe20000000a00 */
[-C--:B------:R-:W-:Y:S01]  /*6a00*/  FFMA.FTZ R201, R201, R200.reuse, R198 ;  /* 0x000000c8c9c97223 */ /* 0x080fe200000100c6 */
[----:B------:R-:W-:Y:S01]  /*6a10*/  UIMAD UR18, UR20, UR18, URZ ;  /* 0x00000012141272a4 */ /* 0x000fe2000f8e023f */
[----:B------:R-:W-:Y:S01]  /*6a20*/  FADD.FTZ R199, -R199, R200 ;  /* 0x000000c8c7c77221 */ /* 0x000fe20000010100 */
[----:B------:R-:W-:Y:S01]  /*6a30*/  MOV R13, UR21 ;  /* 0x00000015000d7c02 */ /* 0x000fe20008000f00 */
[----:B------:R-:W-:Y:S01]  /*6a40*/  FFMA.FTZ R234, R204, R203, R234 ;  /* 0x000000cbccea7223 */ /* 0x000fe200000100ea */
[----:B------:R-:W-:Y:S01]  /*6a50*/  UIMAD UR18, UR34, UR19, UR18 ;  /* 0x00000013221272a4 */ /* 0x000fe2000f8e0212 */
[----:B------:R-:W-:Y:S01]  /*6a60*/  FADD.FTZ R198, -R198, R201 ;  /* 0x000000c9c6c67221 */ /* 0x000fe20000010100 */
[----:B------:R-:W-:Y:S01]  /*6a70*/  BSSY B0, `(.L_x_5280) ;  /* 0x0000011000007945 */ /* 0x000fe20003800000 */
[----:B------:R-:W-:Y:S01]  /*6a80*/  IMAD.WIDE R6, R13, 0x4, R6 ;  /* 0x000000040d067825 */ /* 0x000fe200078e0206 */
[----:B------:R-:W-:Y:S01]  /*6a90*/  IADD3 R203, R130, 0x60, RZ ;  /* 0x0000006082cb7810 */ /* 0x000fe20007ffe0ff */
[----:B------:R0:W1:Y:S01]  /*6aa0*/  LDS R13, [R12.X4+0x8d0] ;  /* 0x0008d0000c0d7984 */ /* 0x0000620000004800 */
[----:B------:R-:W-:Y:S01]  /*6ab0*/  IADD3 R11, R11, UR18, RZ ;  /* 0x000000120b0b7c10 */ /* 0x000fe2000fffe0ff */
[----:B------:R-:W-:-:S02]  /*6ac0*/  FFMA.FTZ R213, R62, R200, R213 ;  /* 0x000000c83ed57223 */ /* 0x000fc400000100d5 */
[----:B------:R-:W-:Y:S01]  /*6ad0*/  FMUL.FTZ R8, R61, R201 ;  /* 0x000000c93d087220 */ /* 0x000fe20000410000 */
[----:B------:R-:W-:Y:S01]  /*6ae0*/  IADD3 R201, R130, 0x40, RZ ;  /* 0x0000004082c97810 */ /* 0x000fe20007ffe0ff */
[----:B------:R-:W-:Y:S02]  /*6af0*/  FFMA.FTZ R234, R199, R202, R234 ;  /* 0x000000cac7ea7223 */ /* 0x000fe400000100ea */
[----:B------:R-:W-:Y:S02]  /*6b00*/  FMUL.FTZ R211, R198, R211 ;  /* 0x000000d3c6d37220 */ /* 0x000fe40000410000 */
[----:B------:R-:W-:Y:S02]  /*6b10*/  FADD.FTZ R8, R213, R8 ;  /* 0x00000008d5087221 */ /* 0x000fe40000010000 */
[----:B------:R-:W-:Y:S01]  /*6b20*/  FADD.FTZ R9, R234, R211 ;  /* 0x000000d3ea097221 */ /* 0x000fe20000010000 */
[----:B------:R-:W-:Y:S05]  /*6b30*/  @!P0 BRA `(.L_x_5281) ;  /* 0x0000004000008947 */ /* 0x000fea0003800000 */
[----:B0-----:R-:W-:-:S05]  /*6b40*/  MOV R211, UR34 ;  /* 0x0000002200d37c02 */ /* 0x001fca0008000f00 */
[----:B------:R-:W-:-:S05]  /*6b50*/  IMAD.WIDE.U32 R6, R211, c[0x0][0x2b0], R6 ;  /* 0x0000ac00d3067a25 */ /* 0x000fca00078e0006 */
[----:B------:R-:W-:-:S05]  /*6b60*/  IADD3 R7, R7, UR18, RZ ;  /* 0x0000001207077c10 */ /* 0x000fca000fffe0ff */
[----:B-1----:R0:W-:Y:S02]  /*6b70*/  RED.E.ADD.F32.FTZ.RN.STRONG.GPU [R6.64+-0x780], R13 ;  /* 0xfff8800d0600798e */ /* 0x0021e4000c10e7a0 */
.L_x_5281:
[----:B0-----:R-:W-:Y:S05]  /*6b80*/  BSYNC B0 ;  /* 0x0000000000007941 */ /* 0x001fea0003800000 */
.L_x_5280:
        /* <DEDUP_REMOVED lines=14> */
.L_x_5283:
[----:B------:R-:W-:Y:S05]  /*6c70*/  BSYNC B0 ;  /* 0x0000000000007941 */ /* 0x000fea0003800000 */
.L_x_5282:
[----:B------:R-:W2:Y:S01]  /*6c80*/  LDS R203, [R203.X4+0x9d0] ;  /* 0x0009d000cbcb7984 */ /* 0x000ea20000004800 */
[----:B------:R-:W-:Y:S01]  /*6c90*/  BSSY B0, `(.L_x_5284) ;  /* 0x0000005000007945 */ /* 0x000fe20003800000 */
[----:B-1----:R-:W-:Y:S02]  /*6ca0*/  IADD3 R13, R130, 0xa0, RZ ;  /* 0x000000a0820d7810 */ /* 0x002fe40007ffe0ff */
[----:B------:R-:W-:Y:S01]  /*6cb0*/  LEA.HI.SX32 R7, R7, R130, 0x1b ;  /* 0x0000008207077211 */ /* 0x000fe200078fdaff */
[----:B------:R-:W-:Y:S05]  /*6cc0*/  @!P0 BRA `(.L_x_5285) ;  /* 0x0000001000008947 */ /* 0x000fea0003800000 */
[----:B--2---:R1:W-:Y:S02]  /*6cd0*/  RED.E.ADD.F32.FTZ.RN.STRONG.GPU [R10.64+-0x680], R203 ;  /* 0xfff980cb0a00798e */ /* 0x0043e4000c10e7a0 */
.L_x_5285:
[----:B------:R-:W-:Y:S05]  /*6ce0*/  BSYNC B0 ;  /* 0x0000000000007941 */ /* 0x000fea0003800000 */
.L_x_5284:
[----:B------:R-:W3:Y:S01]  /*6cf0*/  LDS R7, [R7.X4+0xa50] ;  /* 0x000a500007077984 */ /* 0x000ee20000004800 */
[----:B------:R-:W-:Y:S01]  /*6d00*/  BSSY B0, `(.L_x_5286) ;  /* 0x0000005000007945 */ /* 0x000fe20003800000 */
[----:B0-----:R-:W-:-:S02]  /*6d10*/  IADD3 R201, R130, 0xc0, RZ ;  /* 0x000000c082c97810 */ /* 0x001fc40007ffe0ff */
[----:B------:R-:W-:Y:S01]  /*6d20*/  LEA.HI.SX32 R13, R13, R130, 0x1b ;  /* 0x000000820d0d7211 */ /* 0x000fe200078fdaff */
[----:B------:R-:W-:Y:S05]  /*6d30*/  @!P1 BRA `(.L_x_5287) ;  /* 0x0000001000009947 */ /* 0x000fea0003800000 */
[----:B---3--:R0:W-:Y:S02]  /*6d40*/  RED.E.ADD.F32.FTZ.RN.STRONG.GPU [R10.64+-0x600], R7 ;  /* 0xfffa00070a00798e */ /* 0x0081e4000c10e7a0 */
.L_x_5287:
[----:B------:R-:W-:Y:S05]  /*6d50*/  BSYNC B0 ;  /* 0x0000000000007941 */ /* 0x000fea0003800000 */
.L_x_5286:
[----:B------:R-:W4:Y:S01]  /*6d60*/  LDS R13, [R13.X4+0xad0] ;  /* 0x000ad0000d0d7984 */ /* 0x000f220000004800 */
[----:B------:R-:W-:Y:S01]  /*6d70*/  BSSY B0, `(.L_x_5288) ;  /* 0x0000005000007945 */ /* 0x000fe20003800000 */
[----:B0--3--:R-:W-:Y:S02]  /*6d80*/  IADD3 R7, R130, 0xe0, RZ ;  /* 0x000000e082077810 */ /* 0x009fe40007ffe0ff */
[----:B------:R-:W-:Y:S01]  /*6d90*/  LEA.HI.SX32 R201, R201, R130, 0x1b ;  /* 0x00000082c9c97211 */ /* 0x000fe200078fdaff */
[----:B------:R-:W-:Y:S05]  /*6da0*/  @!P2 BRA `(.L_x_5289) ;  /* 0x000000100000a947 */ /* 0x000fea0003800000 */
[----:B----4-:R0:W-:Y:S02]  /*6db0*/  RED.E.ADD.F32.FTZ.RN.STRONG.GPU [R10.64+-0x580], R13 ;  /* 0xfffa800d0a00798e */ /* 0x0101e4000c10e7a0 */
.L_x_5289:
[----:B------:R-:W-:Y:S05]  /*6dc0*/  BSYNC B0 ;  /* 0x0000000000007941 */ /* 0x000fea0003800000 */
.L_x_5288:
[----:B------:R-:W3:Y:S01]  /*6dd0*/  LDS R201, [R201.X4+0xb50] ;  /* 0x000b5000c9c97984 */ /* 0x000ee20000004800 */
[----:B------:R-:W-:Y:S01]  /*6de0*/  BSSY B0, `(.L_x_5290) ;  /* 0x0000005000007945 */ /* 0x000fe20003800000 */
[----:B0---4-:R-:W-:Y:S02]  /*6df0*/  IADD3 R13, R130, 0x100, RZ ;  /* 0x00000100820d7810 */ /* 0x011fe40007ffe0ff */
[----:B------:R-:W-:Y:S01]  /*6e00*/  LEA.HI.SX32 R7, R7, R130, 0x1b ;  /* 0x0000008207077211 */ /* 0x000fe200078fdaff */
[----:B------:R-:W-:Y:S05]  /*6e10*/  @!P3 BRA `(.L_x_5291) ;  /* 0x000000100000b947 */ /* 0x000fea0003800000 */
[----:B---3--:R0:W-:Y:S02]  /*6e20*/  RED.E.ADD.F32.FTZ.RN.STRONG.GPU [R10.64+-0x500], R201 ;  /* 0xfffb00c90a00798e */ /* 0x0081e4000c10e7a0 */
.L_x_5291:
[----:B------:R-:W-:Y:S05]  /*6e30*/  BSYNC B0 ;  /* 0x0000000000007941 */ /* 0x000fea0003800000 */
.L_x_5290:
[----:B------:R-:W4:Y:S01]  /*6e40*/  LDS R7, [R7.X4+0xbd0] ;  /* 0x000bd00007077984 */ /* 0x000f220000004800 */
[----:B------:R-:W-:Y:S01]  /*6e50*/  BSSY B0, `(.L_x_5292) ;  /* 0x0000004000007945 */ /* 0x000fe20003800000 */
[----:B------:R-:W-:Y:S01]  /*6e60*/  LEA.HI.SX32 R13, R13, R130, 0x1b ;  /* 0x000000820d0d7211 */ /* 0x000fe200078fdaff */
[----:B------:R-:W-:Y:S05]  /*6e70*/  @!P4 BRA `(.L_x_5293) ;  /* 0x000000100000c947 */ /* 0x000fea0003800000 */
[----:B----4-:R4:W-:Y:S02]  /*6e80*/  RED.E.ADD.F32.FTZ.RN.STRONG.GPU [R10.64+-0x480], R7 ;  /* 0xfffb80070a00798e */ /* 0x0109e4000c10e7a0 */
.L_x_5293:
[----:B------:R-:W-:Y:S05]  /*6e90*/  BSYNC B0 ;  /* 0x0000000000007941 */ /* 0x000fea0003800000 */
.L_x_5292:
[----:B------:R-:W0:Y:S01]  /*6ea0*/  LDS R13, [R13.X4+0xc50] ;  /* 0x000c50000d0d7984 */ /* 0x000e220000004800 */
[----:B------:R-:W-:Y:S01]  /*6eb0*/  BSSY B0, `(.L_x_5294) ;  /* 0x0000005000007945 */ /* 0x000fe20003800000 */
[----:B----4-:R-:W-:-:S02]  /*6ec0*/  IADD3 R7, R130, 0x120, RZ ;  /* 0x0000012082077810 */ /* 0x010fc40007ffe0ff */
[----:B0--3--:R-:W-:Y:S01]  /*6ed0*/  IADD3 R201, R130, 0x140, RZ ;  /* 0x0000014082c97810 */ /* 0x009fe20007ffe0ff */
[----:B------:R-:W-:Y:S05]  /*6ee0*/  @!P5 BRA `(.L_x_5295) ;  /* 0x000000100000d947 */ /* 0x000fea0003800000 */
[----:B------:R0:W-:Y:S02]  /*6ef0*/  RED.E.ADD.F32.FTZ.RN.STRONG.GPU [R10.64+-0x400], R13 ;  /* 0xfffc000d0a00798e */ /* 0x0001e4000c10e7a0 */
.L_x_5295:
[----:B------:R-:W-:Y:S05]  /*6f00*/  BSYNC B0 ;  /* 0x0000000000007941 */ /* 0x000fea0003800000 */
.L_x_5294:
        /* <DEDUP_REMOVED lines=14> */
.L_x_5297:
[----:B------:R-:W-:Y:S05]  /*6ff0*/  BSYNC B0 ;  /* 0x0000000000007941 */ /* 0x000fea0003800000 */
.L_x_5296:
[----:B------:R-:W3:Y:S01]  /*7000*/  LDS R201, [R201.X4+0xd50] ;  /* 0x000d5000c9c97984 */ /* 0x000ee20000004800 */
[----:B------:R-:W-:Y:S01]  /*7010*/  BSSY B0, `(.L_x_5298) ;  /* 0x0000005000007945 */ /* 0x000fe20003800000 */
[----:B0-----:R-:W-:-:S02]  /*7020*/  IADD3 R7, R130, 0x180, RZ ;  /* 0x0000018082077810 */ /* 0x001fc40007ffe0ff */
[----:B------:R-:W-:Y:S01]  /*7030*/  LEA.HI.SX32 R13, R13, R130, 0x1b ;  /* 0x000000820d0d7211 */ /* 0x000fe200078fdaff */
[----:B------:R-:W-:Y:S05]  /*7040*/  @!P0 BRA `(.L_x_5299) ;  /* 0x0000001000008947 */ /* 0x000fea0003800000 */
[----:B---3--:R0:W-:Y:S02]  /*7050*/  RED.E.ADD.F32.FTZ.RN.STRONG.GPU [R10.64+-0x300], R201 ;  /* 0xfffd00c90a00798e */ /* 0x0081e4000c10e7a0 */
.L_x_5299:
[----:B------:R-:W-:Y:S05]  /*7060*/  BSYNC B0 ;  /* 0x0000000000007941 */ /* 0x000fea0003800000 */
.L_x_5298:
[----:B------:R-:W4:Y:S01]  /*7070*/  LDS R13, [R13.X4+0xdd0] ;  /* 0x000dd0000d0d7984 */ /* 0x000f220000004800 */
[----:B------:R-:W-:Y:S01]  /*7080*/  BSSY B0, `(.L_x_5300) ;  /* 0x0000005000007945 */ /* 0x000fe20003800000 */
[----:B0--3--:R-:W-:Y:S02]  /*7090*/  IADD3 R201, R130, 0x1a0, RZ ;  /* 0x000001a082c97810 */ /* 0x009fe40007ffe0ff */
[----:B------:R-:W-:Y:S01]  /*70a0*/  LEA.HI.SX32 R7, R7, R130, 0x1b ;  /* 0x0000008207077211 */ /* 0x000fe200078fdaff */
[----:B------:R-:W-:Y:S05]  /*70b0*/  @!P1 BRA `(.L_x_5301) ;  /* 0x0000001000009947 */ /* 0x000fea0003800000 */
[----:B----4-:R0:W-:Y:S02]  /*70c0*/  RED.E.ADD.F32.FTZ.RN.STRONG.GPU [R10.64+-0x280], R13 ;  /* 0xfffd800d0a00798e */ /* 0x0101e4000c10e7a0 */
.L_x_5301:
[----:B------:R-:W-:Y:S05]  /*70d0*/  BSYNC B0 ;  /* 0x0000000000007941 */ /* 0x000fea0003800000 */
.L_x_5300:
[----:B------:R-:W3:Y:S01]  /*70e0*/  LDS R7, [R7.X4+0xe50] ;  /* 0x000e500007077984 */ /* 0x000ee20000004800 */
[----:B------:R-:W-:Y:S01]  /*70f0*/  BSSY B0, `(.L_x_5302) ;  /* 0x0000005000007945 */ /* 0x000fe20003800000 */
[----:B0---4-:R-:W-:Y:S02]  /*7100*/  IADD3 R13, R130, 0x1c0, RZ ;  /* 0x000001c0820d7810 */ /* 0x011fe40007ffe0ff */
[----:B------:R-:W-:Y:S01]  /*7110*/  LEA.HI.SX32 R201, R201, R130, 0x1b ;  /* 0x00000082c9c97211 */ /* 0x000fe200078fdaff */
[----:B------:R-:W-:Y:S05]  /*7120*/  @!P2 BRA `(.L_x_5303) ;  /* 0x000000100000a947 */ /* 0x000fea0003800000 */
[----:B---3--:R0:W-:Y:S02]  /*7130*/  RED.E.ADD.F32.FTZ.RN.STRONG.GPU [R10.64+-0x200], R7 ;  /* 0xfffe00070a00798e */ /* 0x0081e4000c10e7a0 */
.L_x_5303:
[----:B------:R-:W-:Y:S05]  /*7140*/  BSYNC B0 ;  /* 0x0000000000007941 */ /* 0x000fea0003800000 */
.L_x_5302:
[----:B------:R-:W4:Y:S01]  /*7150*/  LDS R201, [R201.X4+0xed0] ;  /* 0x000ed000c9c97984 */ /* 0x000f220000004800 */
[----:B------:R-:W-:Y:S01]  /*7160*/  BSSY B0, `(.L_x_5304) ;  /* 0x0000005000007945 */ /* 0x000fe20003800000 */
[----:B0--3--:R-:W-:-:S02]  /*7170*/  IADD3 R7, R130, 0x1e0, RZ ;  /* 0x000001e082077810 */ /* 0x009fc40007ffe0ff */
[----:B------:R-:W-:Y:S01]  /*7180*/  LEA.HI.SX32 R13, R13, R130, 0x1b ;  /* 0x000000820d0d7211 */ /* 0x000fe200078fdaff */
[----:B------:R-:W-:Y:S05]  /*7190*/  @!P3 BRA `(.L_x_5305) ;  /* 0x000000100000b947 */ /* 0x000fea0003800000 */
[----:B----4-:R0:W-:Y:S02]  /*71a0*/  RED.E.ADD.F32.FTZ.RN.STRONG.GPU [R10.64+-0x180], R201 ;  /* 0xfffe80c90a00798e */ /* 0x0101e4000c10e7a0 */
.L_x_5305:
[----:B------:R-:W-:Y:S05]  /*71b0*/  BSYNC B0 ;  /* 0x0000000000007941 */ /* 0x000fea0003800000 */
.L_x_5304:
[----:B------:R-:W3:Y:S01]  /*71c0*/  LDS R13, [R13.X4+0xf50] ;  /* 0x000f50000d0d7984 */ /* 0x000ee20000004800 */
[----:B------:R-:W-:Y:S01]  /*71d0*/  BSSY B0, `(.L_x_5306) ;  /* 0x0000004000007945 */ /* 0x000fe20003800000 */
[----:B------:R-:W-:Y:S01]  /*71e0*/  LEA.HI.SX32 R7, R7, R130, 0x1b ;  /* 0x0000008207077211 */ /* 0x000fe200078fdaff */
[----:B------:R-:W-:Y:S05]  /*71f0*/  @!P4 BRA `(.L_x_5307) ;  /* 0x000000100000c947 */ /* 0x000fea0003800000 */
[----:B---3--:R3:W-:Y:S02]  /*7200*/  RED.E.ADD.F32.FTZ.RN.STRONG.GPU [R10.64+-0x100], R13 ;  /* 0xffff000d0a00798e */ /* 0x0087e4000c10e7a0 */
.L_x_5307:
[----:B------:R-:W-:Y:S05]  /*7210*/  BSYNC B0 ;  /* 0x0000000000007941 */ /* 0x000fea0003800000 */
.L_x_5306:
[----:B------:R-:W0:Y:S01]  /*7220*/  LDS R7, [R7.X4+0xfd0] ;  /* 0x000fd00007077984 */ /* 0x000e220000004800 */
[----:B------:R-:W-:Y:S01]  /*7230*/  BSSY B0, `(.L_x_5308) ;  /* 0x0000003000007945 */ /* 0x000fe20003800000 */
[----:B------:R-:W-:Y:S05]  /*7240*/  @!P5 BRA `(.L_x_5309) ;  /* 0x000000100000d947 */ /* 0x000fea0003800000 */
[----:B0-----:R0:W-:Y:S02]  /*7250*/  RED.E.ADD.F32.FTZ.RN.STRONG.GPU [R10.64+-0x80], R7 ;  /* 0xffff80070a00798e */ /* 0x0011e4000c10e7a0 */
.L_x_5309:
[----:B------:R-:W-:Y:S05]  /*7260*/  BSYNC B0 ;  /* 0x0000000000007941 */ /* 0x000fea0003800000 */
.L_x_5308:
[----:B0-----:R-:W0:Y:S01]  /*7270*/  SHFL.DOWN PT, R7, R8, 0x1, 0x1f ;  /* 0x08201f0008077f89 */ /* 0x001e2200000e0000 */
[----:B------:R-:W-:Y:S01]  /*7280*/  ISETP.GT.AND P0, PT, R128, 0x1e, PT ;  /* 0x0000001e8000780c */ /* 0x000fe20003f04270 */
[----:B-1-3--:R-:W-:Y:S01]  /*7290*/  FMUL.FTZ R11, R166, R185 ;  /* 0x000000b9a60b7220 */ /* 0x00afe20000410000 */
[----:B------:R-:W-:Y:S01]  /*72a0*/  ISETP.NE.AND P1, PT, R128, RZ, PT ;  /* 0x000000ff8000720c */ /* 0x000fe20003f25270 */
[----:B------:R-:W1:Y:S01]  /*72b0*/  SHFL.DOWN PT, R6, R9, 0x1, 0x1f ;  /* 0x08201f0009067f89 */ /* 0x000e6200000e0000 */
[-C--:B------:R-:W-:Y:S01]  /*72c0*/  FMUL.FTZ R12, R149, R195.reuse ;  /* 0x000000c3950c7220 */ /* 0x080fe20000410000 */
[----:B------:R-:W-:Y:S01]  /*72d0*/  ISETP.NE.AND P2, PT, R130, RZ, PT ;  /* 0x000000ff8200720c */ /* 0x000fe20003f45270 */
[----:B------:R-:W-:Y:S01]  /*72e0*/  FMUL.FTZ R13, R160, R195 ;  /* 0x000000c3a00d7220 */ /* 0x000fe20000410000 */
[----:B------:R-:W-:Y:S01]  /*72f0*/  BSSY B0, `(.L_x_5310) ;  /* 0x0000083000007945 */ /* 0x000fe20003800000 */
[----:B------:R-:W-:-:S02]  /*7300*/  FMUL.FTZ R12, R12, R223 ;  /* 0x000000df0c0c7220 */ /* 0x000fc40000410000 */
[----:B------:R-:W-:Y:S02]  /*7310*/  FMUL.FTZ R10, R159, R230 ;  /* 0x000000e69f0a7220 */ /* 0x000fe40000410000 */
[----:B------:R-:W-:Y:S02]  /*7320*/  FFMA.FTZ R51, R13, R176, R51 ;  /* 0x000000b00d337223 */ /* 0x000fe40000010033 */
[----:B------:R-:W-:Y:S02]  /*7330*/  FFMA.FTZ R159, R98, R13, R12 ;  /* 0x0000000d629f7223 */ /* 0x000fe4000001000c */
[----:B------:R-:W-:Y:S02]  /*7340*/  FMUL.FTZ R13, R158, R229 ;  /* 0x000000e59e0d7220 */ /* 0x000fe40000410000 */
[----:B------:R-:W-:Y:S02]  /*7350*/  FMUL.FTZ R12, R149, R193 ;  /* 0x000000c1950c7220 */ /* 0x000fe40000410000 */
[----:B------:R-:W-:-:S02]  /*7360*/  FADD.FTZ R38, R159, R38 ;  /* 0x000000269f267221 */ /* 0x000fc40000010000 */
[----:B------:R-:W-:Y:S02]  /*7370*/  FMUL.FTZ R12, R12, R225 ;  /* 0x000000e10c0c7220 */ /* 0x000fe40000410000 */
        /* <DEDUP_REMOVED lines=9> */
[----:B------:R-:W-:Y:S02]  /*7410*/  FFMA.FTZ R230, R99, R10, R230 ;  /* 0x0000000a63e67223 */ /* 0x000fe400000100e6 */
[-C--:B------:R-:W-:Y:S02]  /*7420*/  FMUL.FTZ R10, R157, R218.reuse ;  /* 0x000000da9d0a7220 */ /* 0x080fe40000410000 */
[----:B------:R-:W-:Y:S02]  /*7430*/  FMUL.FTZ R218, R149, R218 ;  /* 0x000000da95da7220 */ /* 0x000fe40000410000 */
[----:B------:R-:W-:Y:S02]  /*7440*/  FMUL.FTZ R229, R229, R194 ;  /* 0x000000c2e5e57220 */ /* 0x000fe40000410000 */
[----:B------:R-:W-:-:S02]  /*7450*/  FMUL.FTZ R218, R218, R191 ;  /* 0x000000bfdada7220 */ /* 0x000fc40000410000 */
[----:B------:R-:W-:Y:S02]  /*7460*/  FFMA.FTZ R53, R13, R178, R53 ;  /* 0x000000b20d357223 */ /* 0x000fe40000010035 */
[----:B------:R-:W-:Y:S02]  /*7470*/  FFMA.FTZ R229, R100, R13, R229 ;  /* 0x0000000d64e57223 */ /* 0x000fe400000100e5 */
[----:B------:R-:W-:Y:S02]  /*7480*/  FMUL.FTZ R13, R156, R207 ;  /* 0x000000cf9c0d7220 */ /* 0x000fe40000410000 */
[----:B0-----:R-:W-:Y:S02]  /*7490*/  @!P0 FADD.FTZ R8, R8, R7 ;  /* 0x0000000708088221 */ /* 0x001fe40000010000 */
[----:B------:R-:W-:Y:S02]  /*74a0*/  FMUL.FTZ R7, R164, R189 ;  /* 0x000000bda4077220 */ /* 0x000fe40000410000 */
[----:B-1----:R-:W-:Y:S01]  /*74b0*/  @!P0 FADD.FTZ R9, R9, R6 ;  /* 0x0000000609098221 */ /* 0x002fe20000010000 */
[----:B------:R-:W-:Y:S01]  /*74c0*/  ISETP.GT.AND P0, PT, R128, 0x1b, PT ;  /* 0x0000001b8000780c */ /* 0x000fe20003f04270 */
[----:B------:R-:W-:-:S02]  /*74d0*/  FMUL.FTZ R6, R165, R188 ;  /* 0x000000bca5067220 */ /* 0x000fc40000410000 */
[----:B------:R-:W0:Y:S01]  /*74e0*/  SHFL.DOWN PT, R165, R8, 0x4, 0x1f ;  /* 0x08801f0008a57f89 */ /* 0x000e2200000e0000 */
[----:B------:R-:W-:Y:S02]  /*74f0*/  FMUL.FTZ R164, R163, R192 ;  /* 0x000000c0a3a47220 */ /* 0x000fe40000410000 */
[----:B------:R-:W-:Y:S01]  /*7500*/  FMUL.FTZ R163, R162, R193 ;  /* 0x000000c1a2a37220 */ /* 0x000fe20000410000 */
[----:B------:R-:W1:Y:S01]  /*7510*/  SHFL.DOWN PT, R166, R9, 0x4, 0x1f ;  /* 0x08801f0009a67f89 */ /* 0x000e6200000e0000 */
[----:B------:R-:W-:Y:S02]  /*7520*/  FMUL.FTZ R189, R149, R189 ;  /* 0x000000bd95bd7220 */ /* 0x000fe40000410000 */
[----:B------:R-:W-:Y:S02]  /*7530*/  FFMA.FTZ R49, R163, R174, R49 ;  /* 0x000000aea3317223 */ /* 0x000fe40000010031 */
[----:B------:R-:W-:Y:S02]  /*7540*/  FFMA.FTZ R163, R96, R163, R12 ;  /* 0x000000a360a37223 */ /* 0x000fe4000001000c */
[----:B------:R-:W-:-:S02]  /*7550*/  FMUL.FTZ R207, R149, R207 ;  /* 0x000000cf95cf7220 */ /* 0x000fc40000410000 */
[----:B------:R-:W-:Y:S02]  /*7560*/  FFMA.FTZ R54, R10, R175, R54 ;  /* 0x000000af0a367223 */ /* 0x000fe40000010036 */
[----:B------:R-:W-:Y:S02]  /*7570*/  FFMA.FTZ R218, R101, R10, R218 ;  /* 0x0000000a65da7223 */ /* 0x000fe400000100da */
[----:B------:R-:W-:Y:S02]  /*7580*/  FMUL.FTZ R10, R155, R208 ;  /* 0x000000d09b0a7220 */ /* 0x000fe40000410000 */
[C---:B------:R-:W-:Y:S02]  /*7590*/  FMUL.FTZ R188, R149.reuse, R188 ;  /* 0x000000bc95bc7220 */ /* 0x040fe40000410000 */
[----:B------:R-:W-:Y:S02]  /*75a0*/  FMUL.FTZ R208, R149, R208 ;  /* 0x000000d095d07220 */ /* 0x000fe40000410000 */
[----:B------:R-:W-:-:S02]  /*75b0*/  FMUL.FTZ R189, R189, R204 ;  /* 0x000000ccbdbd7220 */ /* 0x000fc40000410000 */
[----:B0-----:R-:W-:Y:S02]  /*75c0*/  @!P0 FADD.FTZ R8, R8, R165 ;  /* 0x000000a508088221 */ /* 0x001fe40000010000 */
[----:B------:R-:W-:Y:S02]  /*75d0*/  FMUL.FTZ R207, R207, R190 ;  /* 0x000000becfcf7220 */ /* 0x000fe40000410000 */
[----:B-1----:R-:W-:Y:S01]  /*75e0*/  @!P0 FADD.FTZ R9, R9, R166 ;  /* 0x000000a609098221 */ /* 0x002fe20000010000 */
[----:B------:R-:W0:Y:S01]  /*75f0*/  SHFL.DOWN PT, R165, R8, 0x8, 0x1f ;  /* 0x09001f0008a57f89 */ /* 0x000e2200000e0000 */
[----:B------:R-:W-:Y:S01]  /*7600*/  ISETP.GT.AND P0, PT, R128, 0x17, PT ;  /* 0x000000178000780c */ /* 0x000fe20003f04270 */
[----:B------:R-:W-:Y:S02]  /*7610*/  FMUL.FTZ R188, R188, R199 ;  /* 0x000000c7bcbc7220 */ /* 0x000fe40000410000 */
[----:B------:R-:W1:Y:S01]  /*7620*/  SHFL.DOWN PT, R158, R9, 0x8, 0x1f ;  /* 0x09001f00099e7f89 */ /* 0x000e6200000e0000 */
        /* <DEDUP_REMOVED lines=8> */
[C---:B------:R-:W-:Y:S02]  /*76b0*/  FMUL.FTZ R161, R149.reuse, R196 ;  /* 0x000000c495a17220 */ /* 0x040fe40000410000 */
        /* <DEDUP_REMOVED lines=10> */
[----:B------:R-:W-:Y:S02]  /*7760*/  FFMA.FTZ R46, R6, R167, R46 ;  /* 0x000000a7062e7223 */ /* 0x000fe4000001002e */
[----:B------:R-:W-:Y:S02]  /*7770*/  FFMA.FTZ R188, R93, R6, R188 ;  /* 0x000000065dbc7223 */ /* 0x000fe400000100bc */
[----:B------:R-:W-:Y:S02]  /*7780*/  FFMA.FTZ R56, R10, R177, R56 ;  /* 0x000000b10a387223 */ /* 0x000fe40000010038 */
[----:B------:R-:W-:-:S02]  /*7790*/  FFMA.FTZ R208, R103, R10, R208 ;  /* 0x0000000a67d07223 */ /* 0x000fc400000100d0 */
[----:B------:R-:W-:Y:S02]  /*77a0*/  FMUL.FTZ R10, R153, R210 ;  /* 0x000000d2990a7220 */ /* 0x000fe40000410000 */
[----:B------:R-:W-:Y:S02]  /*77b0*/  FMUL.FTZ R161, R161, R224 ;  /* 0x000000e0a1a17220 */ /* 0x000fe40000410000 */
[----:B------:R-:W-:Y:S02]  /*77c0*/  FMUL.FTZ R157, R157, R226 ;  /* 0x000000e29d9d7220 */ /* 0x000fe40000410000 */
[----:B------:R-:W-:Y:S02]  /*77d0*/  FMUL.FTZ R209, R209, R186 ;  /* 0x000000bad1d17220 */ /* 0x000fe40000410000 */
[----:B0-----:R-:W-:Y:S02]  /*77e0*/  @!P0 FADD.FTZ R8, R8, R159 ;  /* 0x0000009f08088221 */ /* 0x001fe40000010000 */
[----:B------:R-:W-:-:S02]  /*77f0*/  FMUL.FTZ R185, R185, R198 ;  /* 0x000000c6b9b97220 */ /* 0x000fc40000410000 */
[----:B-1----:R-:W-:Y:S01]  /*7800*/  @!P0 FADD.FTZ R9, R9, R12 ;  /* 0x0000000c09098221 */ /* 0x002fe20000010000 */
[----:B------:R-:W-:Y:S01]  /*7810*/  MOV R7, R8 ;  /* 0x0000000800077202 */ /* 0x000fe20000000f00 */
[----:B------:R-:W-:Y:S02]  /*7820*/  FMUL.FTZ R8, R149, R205 ;  /* 0x000000cd95087220 */ /* 0x000fe40000410000 */
[----:B------:R-:W-:Y:S01]  /*7830*/  FMUL.FTZ R13, R13, R184 ;  /* 0x000000b80d0d7220 */ /* 0x000fe20000410000 */
[----:B------:R-:W-:Y:S01]  /*7840*/  MOV R6, R9 ;  /* 0x0000000900067202 */ /* 0x000fe20000000f00 */
[----:B------:R-:W-:Y:S02]  /*7850*/  FMUL.FTZ R9, R150, R205 ;  /* 0x000000cd96097220 */ /* 0x000fe40000410000 */
[----:B------:R-:W-:Y:S02]  /*7860*/  FMUL.FTZ R8, R8, R183 ;  /* 0x000000b708087220 */ /* 0x000fe40000410000 */
[----:B------:R-:W-:Y:S01]  /*7870*/  FMUL.FTZ R206, R206, R181 ;  /* 0x000000b5cece7220 */ /* 0x000fe20000410000 */
[----:B------:R0:W-:Y:S01]  /*7880*/  @!P1 STS.64 [0x1098], R6 ;  /* 0x00109806ff009388 */ /* 0x0001e20000000a00 */
        /* <DEDUP_REMOVED lines=25> */
[----:B------:R-:W-:Y:S02]  /*7a20*/  FFMA.FTZ R60, R152, R151, R60 ;  /* 0x00000097983c7223 */ /* 0x000fe4000001003c */
[----:B------:R-:W-:Y:S02]  /*7a30*/  FADD.FTZ R31, R10, R31 ;  /* 0x0000001f0a1f7221 */ /* 0x000fe40000010000 */
        /* <DEDUP_REMOVED lines=14> */
.L_x_5311:
[----:B0-----:R-:W-:Y:S05]  /*7b20*/  BSYNC B0 ;  /* 0x0000000000007941 */ /* 0x001fea0003800000 */
.L_x_5310:
        /* <DEDUP_REMOVED lines=8> */
.L_x_5275:
        /* <DEDUP_REMOVED lines=65> */
.L_x_5314:
[----:B------:R-:W-:Y:S05]  /*7fc0*/  BSYNC B0 ;  /* 0x0000000000007941 */ /* 0x000fea0003800000 */
.L_x_5313:
        /* <DEDUP_REMOVED lines=113> */
.L_x_5316:
[----:B------:R-:W-:Y:S05]  /*86e0*/  BSYNC B0 ;  /* 0x0000000000007941 */ /* 0x000fea0003800000 */
.L_x_5315:
        /* <DEDUP_REMOVED lines=58> */
.L_x_5269:
        /* <DEDUP_REMOVED lines=26> */
.L_x_5319:
[----:B0-----:R-:W-:Y:S05]  /*8c30*/  BSYNC B0 ;  /* 0x0000000000007941 */ /* 0x001fea0003800000 */
.L_x_5318:
[----:B------:R-:W-:Y:S01]  /*8c40*/  BSSY B0, `(.L_x_5320) ;  /* 0x000001a000007945 */ /* 0x000fe20003800000 */
[----:B------:R-:W-:Y:S05]  /*8c50*/  @!P0 BRA `(.L_x_5321) ;  /* 0x0000017000008947 */ /* 0x000fea0003800000 */
[----:B------:R-:W-:Y:S06]  /*8c60*/  BAR.SYNC.DEFER_BLOCKING 0x0 ;  /* 0x0000000000007b1d */ /* 0x000fec0000010000 */
[----:B------:R-:W3:Y:S04]  /*8c70*/  SHFL.DOWN P0, R3, R132, 0x1, 0x1f ;  /* 0x08201f0084037f89 */ /* 0x000ee80000000000 */
[----:B0-----:R-:W0:Y:S04]  /*8c80*/  S2R R4, SR_LANEID ;  /* 0x0000000000047919 */ /* 0x001e280000000000 */
[----:B------:R-:W5:Y:S01]  /*8c90*/  S2R R11, SR_TID.X ;  /* 0x00000000000b7919 */ /* 0x000f620000002100 */
        /* <DEDUP_REMOVED lines=19> */
.L_x_5321:
[----:B0-----:R-:W0:Y:S02]  /*8dd0*/  S2R R11, SR_TID.X ;  /* 0x00000000000b7919 */ /* 0x001e240000002100 */
.L_x_5322:
[----:B0-----:R-:W-:Y:S05]  /*8de0*/  BSYNC B0 ;  /* 0x0000000000007941 */ /* 0x001fea0003800000 */
.L_x_5320:
        /* <DEDUP_REMOVED lines=12> */
.L_x_5323:
        /* <DEDUP_REMOVED lines=30> */
.L_x_5324:
        /* <DEDUP_REMOVED lines=15> */
.L_x_9081:


//--------------------- .text._Z25selective_scan_bwd_kernelI32Selective_Scan_bwd_kernel_traitsILi32ELi16ELb0ELb1ELb0ELb1ELb0EffEEv12SSMParamsBwd --------------------------
	.section	.text._Z25selective_scan_bwd_kernelI32Selective_Scan_bwd_kernel_traitsILi32ELi16ELb0ELb1ELb0ELb1ELb0EffEEv12SSMParamsBwd,"ax",@progbits
	.sectioninfo	@"SHI_REGISTERS=238"
	.align	128
        .global         _Z25selective_scan_bwd_kernelI32Selective_Scan_bwd_kernel_traitsILi32ELi16ELb0ELb1ELb0ELb1ELb0EffEEv12SSMParamsBwd
        .type           _Z25selective_scan_bwd_kernelI32Selective_Scan_bwd_kernel_traitsILi32ELi16ELb0ELb1ELb0ELb1ELb0EffEEv12SSMParamsBwd,@function
        .size           _Z25selective_scan_bwd_kernelI32Selective_Scan_bwd_kernel_traitsILi32ELi16ELb0ELb1ELb0ELb1ELb0EffEEv12SSMParamsBwd,(.L_x_9082 - _Z25selective_scan_bwd_kernelI32Selective_Scan_bwd_kernel_traitsILi32ELi16ELb0ELb1ELb0ELb1ELb0EffEEv12SSMParamsBwd)
        .other          _Z25selective_scan_bwd_kernelI32Selective_Scan_bwd_kernel_traitsILi32ELi16ELb0ELb1ELb0ELb1ELb0EffEEv12SSMParamsBwd,@"STO_CUDA_ENTRY STV_DEFAULT"
_Z25selective_scan_bwd_kernelI32Selective_Scan_bwd_kernel_traitsILi32ELi16ELb0ELb1ELb0ELb1ELb0EffEEv12SSMParamsBwd:
.text._Z25selective_scan_bwd_kernelI32Selective_Scan_bwd_kernel_traitsILi32ELi16ELb0ELb1ELb0ELb1ELb0EffEEv12SSMParamsBwd:
        /* <DEDUP_REMOVED lines=25> */
[C---:B------:R-:W-:Y:S01]  /*0190*/  LOP3.LUT R9, R0.reuse, c[0x0][0x178], RZ, 0x3c, !PT ;  /* 0x00005e0000097a12 */ /* 0x040fe200078e3cff */
[----:B------:R-:W-:Y:S01]  /*01a0*/  IMAD R19, R21, c[0x0][0x280], RZ ;  /* 0x0000a00015137a24 */ /* 0x000fe200078e02ff */
[----:B0-----:R-:W-:Y:S01]  /*01b0*/  IABS R2, R0 ;  /* 0x0000000000027213 */ /* 0x001fe20000000000 */
[----:B------:R-:W-:Y:S01]  /*01c0*/  IMAD R17, R0, c[0x0][0x1dc], R13 ;  /* 0x0000770000117a24 */ /* 0x000fe200078e020d */
[----:B-1----:R-:W-:Y:S01]  /*01d0*/  HFMA2.MMA R6, -RZ, RZ, 0, 0 ;  /* 0x00000000ff067435 */ /* 0x002fe200000001ff */
[----:B------:R-:W-:Y:S01]  /*01e0*/  ISETP.GE.AND P3, PT, R24, 0x1, PT ;  /* 0x000000011800780c */ /* 0x000fe20003f66270 */
[----:B------:R-:W-:Y:S01]  /*01f0*/  IMAD R19, R0, c[0x0][0x284], R19 ;  /* 0x0000a10000137a24 */ /* 0x000fe200078e0213 */
[----:B------:R-:W-:Y:S01]  /*0200*/  ISETP.GE.AND P2, PT, R9, RZ, PT ;  /* 0x000000ff0900720c */ /* 0x000fe20003f46270 */
[----:B--2---:R-:W-:Y:S01]  /*0210*/  IMAD R4, R203, c[0x0][0x1d0], RZ ;  /* 0x00007400cb047a24 */ /* 0x004fe200078e02ff */
[----:B------:R-:W-:Y:S01]  /*0220*/  SHF.L.U32 R24, R24, 0x9, RZ ;  /* 0x0000000918187819 */ /* 0x000fe200000006ff */
[----:B------:R-:W-:Y:S01]  /*0230*/  CS2R R26, SRZ ;  /* 0x00000000001a7805 */ /* 0x000fe2000001ff00 */
[----:B---3--:R-:W-:Y:S01]  /*0240*/  IADD3 R10, RZ, -R7, RZ ;  /* 0x80000007ff0a7210 */ /* 0x008fe20007ffe0ff */
[----:B------:R-:W-:-:S04]  /*0250*/  IMAD R5, R23, c[0x0][0x1d4], R4 ;  /* 0x0000750017057a24 */ /* 0x000fc800078e0204 */
[----:B------:R-:W-:Y:S02]  /*0260*/  IMAD R3, R10, R11, RZ ;  /* 0x0000000b0a037224 */ /* 0x000fe400078e02ff */
[----:B------:R-:W-:Y:S02]  /*0270*/  IMAD R10, R203, c[0x0][0x278], RZ ;  /* 0x00009e00cb0a7a24 */ /* 0x000fe400078e02ff */
[----:B------:R-:W-:-:S04]  /*0280*/  IMAD.HI.U32 R7, R7, R3, R6 ;  /* 0x0000000307077227 */ /* 0x000fc800078e0006 */
[----:B------:R-:W-:Y:S02]  /*0290*/  IMAD R6, R203, c[0x0][0x1e0], RZ ;  /* 0x00007800cb067a24 */ /* 0x000fe400078e02ff */
[----:B------:R-:W-:-:S04]  /*02a0*/  IMAD.HI.U32 R25, R7, R2, RZ ;  /* 0x0000000207197227 */ /* 0x000fc800078e00ff */
[----:B------:R-:W-:Y:S01]  /*02b0*/  IMAD R7, R23, c[0x0][0x1e4], R6 ;  /* 0x0000790017077a24 */ /* 0x000fe200078e0206 */
[----:B------:R-:W-:Y:S01]  /*02c0*/  IADD3 R8, -R25, RZ, RZ ;  /* 0x000000ff19087210 */ /* 0x000fe20007ffe1ff */
[----:B------:R-:W-:Y:S02]  /*02d0*/  IMAD R9, R23, c[0x0][0x27c], R10 ;  /* 0x00009f0017097a24 */ /* 0x000fe400078e020a */
[----:B------:R-:W-:Y:S02]  /*02e0*/  IMAD R10, R203, c[0x0][0x190], RZ ;  /* 0x00006400cb0a7a24 */ /* 0x000fe400078e02ff */
        /* <DEDUP_REMOVED lines=11> */
[----:B------:R-:W-:Y:S02]  /*03a0*/  ISETP.GE.U32.AND P0, PT, R8, R11, PT ;  /* 0x0000000b0800720c */ /* 0x000fe40003f06070 */
[----:B------:R-:W-:Y:S02]  /*03b0*/  IADD3 R11, R24, -0x200, RZ ;  /* 0xfffffe00180b7810 */ /* 0x000fe40007ffe0ff */
[----:B------:R-:W-:Y:S01]  /*03c0*/  IADD3 R7, R7, R9, RZ ;  /* 0x0000000907077210 */ /* 0x000fe20007ffe0ff */
[----:B------:R-:W-:Y:S01]  /*03d0*/  IMAD.WIDE.U32 R8, R23, c[0x0][0x190], RZ ;  /* 0x0000640017087a25 */ /* 0x000fe200078e00ff */
[----:B------:R-:W-:-:S02]  /*03e0*/  SHF.R.S32.HI R13, RZ, 0x1f, R11 ;  /* 0x0000001fff0d7819 */ /* 0x000fc4000001140b */
[----:B------:R-:W-:Y:S02]  /*03f0*/  IADD3 R16, P4, R11, R2, RZ ;  /* 0x000000020b107210 */ /* 0x000fe40007f9e0ff */
[----:B------:R-:W-:Y:S02]  /*0400*/  ISETP.NE.AND P1, PT, RZ, c[0x0][0x178], PT ;  /* 0x00005e00ff007a0c */ /* 0x000fe40003f25270 */
[----:B------:R-:W-:Y:S01]  /*0410*/  IADD3 R9, R9, R15, RZ ;  /* 0x0000000f09097210 */ /* 0x000fe20007ffe0ff */
[----:B------:R-:W-:Y:S01]  /*0420*/  IMAD R15, R21, c[0x0][0x1e8], RZ ;  /* 0x00007a00150f7a24 */ /* 0x000fe200078e02ff */
[----:B------:R-:W-:Y:S01]  /*0430*/  IADD3.X R17, R13, R3, R17, P4, !PT ;  /* 0x000000030d117210 */ /* 0x000fe200027fe411 */
[----:B------:R-:W-:Y:S01]  /*0440*/  IMAD.WIDE.U32 R2, R0, c[0x0][0x1e8], R4 ;  /* 0x00007a0000027a25 */ /* 0x000fe200078e0004 */
[----:B------:R-:W-:-:S03]  /*0450*/  @P0 IADD3 R25, R25, 0x1, RZ ;  /* 0x0000000119190810 */ /* 0x000fc60007ffe0ff */
[C---:B------:R-:W-:Y:S01]  /*0460*/  IMAD.WIDE.U32 R4, R0.reuse, c[0x0][0x280], R6 ;  /* 0x0000a00000047a25 */ /* 0x040fe200078e0006 */
[----:B------:R-:W-:Y:S02]  /*0470*/  IADD3 R14, P0, R11, R2, RZ ;  /* 0x000000020b0e7210 */ /* 0x000fe40007f1e0ff */
[----:B------:R-:W-:Y:S01]  /*0480*/  @!P2 IADD3 R25, -R25, RZ, RZ ;  /* 0x000000ff1919a210 */ /* 0x000fe20007ffe1ff */
[----:B------:R-:W-:Y:S01]  /*0490*/  IMAD R15, R0, c[0x0][0x1ec], R15 ;  /* 0x00007b00000f7a24 */ /* 0x000fe200078e020f */
[----:B------:R-:W-:Y:S02]  /*04a0*/  IADD3 R2, P2, R11, R4, RZ ;  /* 0x000000040b027210 */ /* 0x000fe40007f5e0ff */
[----:B------:R-:W-:Y:S02]  /*04b0*/  @!P1 LOP3.LUT R25, RZ, c[0x0][0x178], RZ, 0x33, !PT ;  /* 0x00005e00ff199a12 */ /* 0x000fe400078e33ff */
[----:B------:R-:W-:Y:S02]  /*04c0*/  IADD3.X R3, R13, R3, R15, P0, !PT ;  /* 0x000000030d037210 */ /* 0x000fe400007fe40f */
        /* <DEDUP_REMOVED lines=13> */
[C---:B------:R-:W-:Y:S02]  /*05a0*/  LEA R3, P4, R2.reuse, c[0x0][0x308], 0x2 ;  /* 0x0000c20002037a11 */ /* 0x040fe400078810ff */
[----:B------:R-:W-:Y:S02]  /*05b0*/  ISETP.NE.AND.EX P1, PT, RZ, c[0x0][0x32c], PT, P1 ;  /* 0x0000cb00ff007a0c */ /* 0x000fe40003f25310 */
[----:B------:R-:W-:Y:S02]  /*05c0*/  ISETP.NE.AND.EX P2, PT, RZ, c[0x0][0x34c], PT, P2 ;  /* 0x0000d300ff007a0c */ /* 0x000fe40003f45320 */
[----:B------:R-:W-:Y:S01]  /*05d0*/  LEA.HI.X R5, R2, c[0x0][0x30c], R5, 0x2, P4 ;  /* 0x0000c30002057a11 */ /* 0x000fe200020f1405 */
[----:B------:R-:W-:Y:S01]  /*05e0*/  @P0 IMAD R2, R23, c[0x0][0x164], R0 ;  /* 0x0000590017020a24 */ /* 0x000fe200078e0200 */
[----:B------:R-:W-:-:S02]  /*05f0*/  IADD3 R11, P5, R11, R8, RZ ;  /* 0x000000080b0b7210 */ /* 0x000fc40007fbe0ff */
[----:B------:R-:W-:Y:S01]  /*0600*/  IADD3 R4, R9, R7, RZ ;  /* 0x0000000709047210 */ /* 0x000fe20007ffe0ff */
[----:B------:R-:W-:Y:S01]  /*0610*/  @P0 IMAD R2, R2, c[0x0][0x174], RZ ;  /* 0x00005d0002020a24 */ /* 0x000fe200078e02ff */
[----:B------:R-:W-:Y:S01]  /*0620*/  CS2R R8, SRZ ;  /* 0x0000000000087805 */ /* 0x000fe2000001ff00 */
[----:B------:R-:W-:Y:S01]  /*0630*/  CS2R R6, SRZ ;  /* 0x0000000000067805 */ /* 0x000fe2000001ff00 */
[----:B------:R-:W-:Y:S01]  /*0640*/  IADD3.X R4, R13, R4, RZ, P5, !PT ;  /* 0x000000040d047210 */ /* 0x000fe20002ffe4ff */
[----:B------:R-:W-:Y:S01]  /*0650*/  @P0 IMAD R2, R2, c[0x0][0x16c], RZ ;  /* 0x00005b0002020a24 */ /* 0x000fe200078e02ff */
[----:B------:R-:W-:Y:S02]  /*0660*/  @P0 MOV R13, 0x8 ;  /* 0x00000008000d0802 */ /* 0x000fe40000000f00 */
[----:B------:R-:W-:Y:S02]  /*0670*/  LEA R31, P6, R11, c[0x0][0x228], 0x2 ;  /* 0x00008a000b1f7a11 */ /* 0x000fe400078c10ff */
        /* <DEDUP_REMOVED lines=15> */
[----:B0-----:R-:W-:-:S07]  /*0770*/  SHF.L.U32 R37, R28, 0x4, RZ ;  /* 0x000000041c257819 */ /* 0x001fce00000006ff */
[----:B------:R0:W0:Y:S01]  /*0780*/  R2UR UR11, R14 ;  /* 0x000000000e0b73c2 */ /* 0x00002200000e0000 */
[----:B------:R-:W-:-:S07]  /*0790*/  LOP3.LUT R37, R37, 0xfffffe00, RZ, 0xc0, !PT ;  /* 0xfffffe0025257812 */ /* 0x000fce00078ec0ff */
[----:B------:R0:W0:Y:S08]  /*07a0*/  R2UR UR8, R3 ;  /* 0x00000000030873c2 */ /* 0x00003000000e0000 */
[----:B-1234-:R0:W0:Y:S02]  /*07b0*/  R2UR UR9, R5 ;  /* 0x00000000050973c2 */ /* 0x01e02400000e0000 */
.L_x_5400:
[----:B------:R-:W-:Y:S01]  /*07c0*/  IADD3 R30, -R35, c[0x0][0x174], RZ ;  /* 0x00005d00231e7a10 */ /* 0x000fe20007ffe1ff */
[----:B------:R-:W-:Y:S01]  /*07d0*/  BAR.SYNC.DEFER_BLOCKING 0x0 ;  /* 0x0000000000007b1d */ /* 0x000fe20000010000 */
[----:B------:R-:W-:Y:S01]  /*07e0*/  LOP3.LUT R4, R37, 0x1f, R28, 0xf8, !PT ;  /* 0x0000001f25047812 */ /* 0x000fe200078ef81c */
[----:B------:R-:W-:Y:S01]  /*07f0*/  CS2R R12, SRZ ;  /* 0x00000000000c7805 */ /* 0x000fe2000001ff00 */
[----:B0-----:R-:W-:Y:S01]  /*0800*/  MOV R2, UR12 ;  /* 0x0000000c00027c02 */ /* 0x001fe20008000f00 */
[----:B------:R-:W-:Y:S01]  /*0810*/  CS2R R16, SRZ ;  /* 0x0000000000107805 */ /* 0x000fe2000001ff00 */
[C---:B------:R-:W-:Y:S01]  /*0820*/  LOP3.LUT R151, R4.reuse, 0x20, RZ, 0xfc, !PT ;  /* 0x0000002004977812 */ /* 0x040fe200078efcff */
[----:B------:R-:W1:Y:S01]  /*0830*/  R2UR UR4, R30 ;  /* 0x000000001e0473c2 */ /* 0x000e6200000e0000 */
[----:B------:R-:W-:Y:S01]  /*0840*/  ULDC UR5, c[0x0][0x168] ;  /* 0x00005a0000057ab9 */ /* 0x000fe20000000800 */
[----:B0-----:R-:W-:Y:S01]  /*0850*/  MOV R3, UR13 ;  /* 0x0000000d00037c02 */ /* 0x001fe20008000f00 */
[----:B------:R-:W-:Y:S01]  /*0860*/  HFMA2.MMA R47, -RZ, RZ, 0, 0 ;  /* 0x00000000ff2f7435 */ /* 0x000fe200000001ff */
[C---:B------:R-:W-:Y:S01]  /*0870*/  LOP3.LUT R145, R4.reuse, 0xa0, RZ, 0xfc, !PT ;  /* 0x000000a004917812 */ /* 0x040fe200078efcff */
[----:B------:R-:W-:Y:S01]  /*0880*/  CS2R R14, SRZ ;  /* 0x00000000000e7805 */ /* 0x000fe2000001ff00 */
[C---:B------:R-:W-:Y:S01]  /*0890*/  LOP3.LUT R147, R4.reuse, 0x80, RZ, 0xfc, !PT ;  /* 0x0000008004937812 */ /* 0x040fe200078efcff */
[C---:B------:R-:W-:Y:S01]  /*08a0*/  IMAD.WIDE R2, R4.reuse, 0x4, R2 ;  /* 0x0000000404027825 */ /* 0x040fe200078e0202 */
[C---:B------:R-:W-:Y:S01]  /*08b0*/  LOP3.LUT R150, R4.reuse, 0x40, RZ, 0xfc, !PT ;  /* 0x0000004004967812 */ /* 0x040fe200078efcff */
[----:B------:R-:W-:Y:S01]  /*08c0*/  CS2R R18, SRZ ;  /* 0x0000000000127805 */ /* 0x000fe2000001ff00 */
[----:B------:R-:W-:Y:S01]  /*08d0*/  LOP3.LUT R149, R4, 0x60, RZ, 0xfc, !PT ;  /* 0x0000006004957812 */ /* 0x000fe200078efcff */
[----:B------:R-:W-:Y:S01]  /*08e0*/  HFMA2.MMA R51, -RZ, RZ, 0, 0 ;  /* 0x00000000ff337435 */ /* 0x000fe200000001ff */
[----:B------:R-:W-:Y:S01]  /*08f0*/  MOV R49, RZ ;  /* 0x000000ff00317202 */ /* 0x000fe20000000f00 */
[----:B-1----:R-:W-:-:S04]  /*0900*/  ULEA UR4, UR4, 0xfffffe00, 0x9 ;  /* 0xfffffe0004047891 */ /* 0x002fc8000f8e483f */
[----:B------:R-:W-:-:S06]  /*0910*/  UIADD3 UR5, -UR4, UR5, URZ ;  /* 0x0000000504057290 */ /* 0x000fcc000fffe13f */
[C---:B------:R-:W-:Y:S02]  /*0920*/  ISETP.GE.AND P0, PT, R4.reuse, UR5, PT ;  /* 0x0000000504007c0c */ /* 0x040fe4000bf06270 */
[----:B------:R-:W-:Y:S02]  /*0930*/  ISETP.GE.AND P2, PT, R151, UR5, PT ;  /* 0x0000000597007c0c */ /* 0x000fe4000bf46270 */
[----:B------:R-:W-:Y:S02]  /*0940*/  ISETP.GE.AND P6, PT, R145, UR5, PT ;  /* 0x0000000591007c0c */ /* 0x000fe4000bfc6270 */
[C---:B------:R-:W-:Y:S02]  /*0950*/  LOP3.LUT R143, R4.reuse, 0xc0, RZ, 0xfc, !PT ;  /* 0x000000c0048f7812 */ /* 0x040fe400078efcff */
[----:B------:R-:W-:Y:S02]  /*0960*/  ISETP.GE.AND P5, PT, R147, UR5, PT ;  /* 0x0000000593007c0c */ /* 0x000fe4000bfa6270 */
[----:B------:R-:W-:-:S02]  /*0970*/  LOP3.LUT R141, R4, 0xe0, RZ, 0xfc, !PT ;  /* 0x000000e0048d7812 */ /* 0x000fc400078efcff */
[----:B------:R-:W-:Y:S01]  /*0980*/  ISETP.GE.AND P3, PT, R150, UR5, PT ;  /* 0x0000000596007c0c */ /* 0x000fe2000bf66270 */
[----:B------:R0:W2:Y:S01]  /*0990*/  @!P0 LDG.E R13, [R2.64] ;  /* 0x00000006020d8981 */ /* 0x0000a2000c1e1900 */
[----:B------:R-:W-:Y:S02]  /*09a0*/  LOP3.LUT R139, R4, 0x100, RZ, 0xfc, !PT ;  /* 0x00000100048b7812 */ /* 0x000fe400078efcff */
[----:B------:R-:W-:Y:S01]  /*09b0*/  ISETP.GE.AND P4, PT, R149, UR5, PT ;  /* 0x0000000595007c0c */ /* 0x000fe2000bf86270 */
[----:B------:R0:W3:Y:S01]  /*09c0*/  @!P2 LDG.E R17, [R2.64+0x80] ;  /* 0x000080060211a981 */ /* 0x0000e2000c1e1900 */
[----:B------:R-:W-:Y:S02]  /*09d0*/  ISETP.GE.AND P0, PT, R143, UR5, PT ;  /* 0x000000058f007c0c */ /* 0x000fe4000bf06270 */
[----:B------:R-:W-:Y:S01]  /*09e0*/  ISETP.GE.AND P1, PT, R141, UR5, PT ;  /* 0x000000058d007c0c */ /* 0x000fe2000bf26270 */
[----:B------:R0:W4:Y:S01]  /*09f0*/  @!P6 LDG.E R47, [R2.64+0x280] ;  /* 0x00028006022fe981 */ /* 0x000122000c1e1900 */
[----:B------:R-:W-:-:S02]  /*0a00*/  ISETP.GE.AND P2, PT, R139, UR5, PT ;  /* 0x000000058b007c0c */ /* 0x000fc4000bf46270 */
[C---:B------:R-:W-:Y:S01]  /*0a10*/  LOP3.LUT R137, R4.reuse, 0x120, RZ, 0xfc, !PT ;  /* 0x0000012004897812 */ /* 0x040fe200078efcff */
[----:B------:R0:W4:Y:S01]  /*0a20*/  @!P5 LDG.E R12, [R2.64+0x200] ;  /* 0x00020006020cd981 */ /* 0x000122000c1e1900 */
[C---:B------:R-:W-:Y:S02]  /*0a30*/  LOP3.LUT R135, R4.reuse, 0x140, RZ, 0xfc, !PT ;  /* 0x0000014004877812 */ /* 0x040fe400078efcff */
[----:B------:R-:W-:Y:S01]  /*0a40*/  ISETP.GE.AND P6, PT, R137, UR5, PT ;  /* 0x0000000589007c0c */ /* 0x000fe2000bfc6270 */
[----:B------:R0:W4:Y:S01]  /*0a50*/  @!P3 LDG.E R15, [R2.64+0x100] ;  /* 0x00010006020fb981 */ /* 0x000122000c1e1900 */
[C---:B------:R-:W-:Y:S02]  /*0a60*/  LOP3.LUT R133, R4.reuse, 0x160, RZ, 0xfc, !PT ;  /* 0x0000016004857812 */ /* 0x040fe400078efcff */
[C---:B------:R-:W-:Y:S01]  /*0a70*/  LOP3.LUT R131, R4.reuse, 0x180, RZ, 0xfc, !PT ;  /* 0x0000018004837812 */ /* 0x040fe200078efcff */
[----:B------:R0:W4:Y:S01]  /*0a80*/  @!P4 LDG.E R19, [R2.64+0x180] ;  /* 0x000180060213c981 */ /* 0x000122000c1e1900 */
[----:B------:R-:W-:-:S02]  /*0a90*/  LOP3.LUT R129, R4, 0x1a0, RZ, 0xfc, !PT ;  /* 0x000001a004817812 */ /* 0x000fc400078efcff */
[----:B------:R-:W-:Y:S01]  /*0aa0*/  ISETP.GE.AND P5, PT, R135, UR5, PT ;  /* 0x0000000587007c0c */ /* 0x000fe2000bfa6270 */
[----:B------:R0:W4:Y:S01]  /*0ab0*/  @!P0 LDG.E R14, [R2.64+0x300] ;  /* 0x00030006020e8981 */ /* 0x000122000c1e1900 */
[C---:B------:R-:W-:Y:S02]  /*0ac0*/  LOP3.LUT R127, R4.reuse, 0x1c0, RZ, 0xfc, !PT ;  /* 0x000001c0047f7812 */ /* 0x040fe400078efcff */
[----:B------:R-:W-:Y:S01]  /*0ad0*/  LOP3.LUT R125, R4, 0x1e0, RZ, 0xfc, !PT ;  /* 0x000001e0047d7812 */ /* 0x000fe200078efcff */
[----:B------:R0:W4:Y:S01]  /*0ae0*/  @!P1 LDG.E R49, [R2.64+0x380] ;  /* 0x0003800602319981 */ /* 0x000122000c1e1900 */
[----:B------:R-:W-:Y:S02]  /*0af0*/  ISETP.GE.AND P3, PT, R133, UR5, PT ;  /* 0x0000000585007c0c */ /* 0x000fe4000bf66270 */
[----:B------:R-:W-:Y:S01]  /*0b00*/  ISETP.GE.AND P4, PT, R131, UR5, PT ;  /* 0x0000000583007c0c */ /* 0x000fe2000bf86270 */
[----:B------:R0:W4:Y:S01]  /*0b10*/  @!P2 LDG.E R16, [R2.64+0x400] ;  /* 0x000400060210a981 */ /* 0x000122000c1e1900 */
[----:B------:R-:W-:-:S02]  /*0b20*/  ISETP.GE.AND P0, PT, R129, UR5, PT ;  /* 0x0000000581007c0c */ /* 0x000fc4000bf06270 */
[----:B------:R-:W-:Y:S01]  /*0b30*/  ISETP.GE.AND P1, PT, R127, UR5, PT ;  /* 0x000000057f007c0c */ /* 0x000fe2000bf26270 */
[----:B------:R-:W-:Y:S01]  /*0b40*/  CS2R R52, SRZ ;  /* 0x0000000000347805 */ /* 0x000fe2000001ff00 */
[----:B------:R-:W-:Y:S01]  /*0b50*/  ISETP.GE.AND P2, PT, R125, UR5, PT ;  /* 0x000000057d007c0c */ /* 0x000fe2000bf46270 */
[----:B------:R0:W4:Y:S01]  /*0b60*/  @!P6 LDG.E R51, [R2.64+0x480] ;  /* 0x000480060233e981 */ /* 0x000122000c1e1900 */
[----:B------:R-:W-:Y:S01]  /*0b70*/  CS2R R54, SRZ ;  /* 0x0000000000367805 */ /* 0x000fe2000001ff00 */
[----:B------:R-:W-:Y:S02]  /*0b80*/  MOV R57, RZ ;  /* 0x000000ff00397202 */ /* 0x000fe40000000f00 */
        /* <DEDUP_REMOVED lines=9> */
[C---:B------:R-:W-:Y:S02]  /*0c20*/  IADD3 R42, R29.reuse, 0xa0, RZ ;  /* 0x000000a01d2a7810 */ /* 0x040fe40007ffe0ff */
[C---:B------:R-:W-:Y:S02]  /*0c30*/  IADD3 R38, R29.reuse, 0x60, RZ ;  /* 0x000000601d267810 */ /* 0x040fe40007ffe0ff */
[-C--:B------:R-:W-:Y:S02]  /*0c40*/  LEA.HI.SX32 R32, R29, R29.reuse, 0x1b ;  /* 0x0000001d1d207211 */ /* 0x080fe400078fdaff */
[----:B------:R-:W-:-:S02]  /*0c50*/  LEA.HI.SX32 R34, R34, R29, 0x1b ;  /* 0x0000001d22227211 */ /* 0x000fc400078fdaff */
[-C--:B------:R-:W-:Y:S02]  /*0c60*/  LEA.HI.SX32 R39, R40, R29.reuse, 0x1b ;  /* 0x0000001d28277211 */ /* 0x080fe400078fdaff */
[-C--:B------:R-:W-:Y:S02]  /*0c70*/  LEA.HI.SX32 R36, R36, R29.reuse, 0x1b ;  /* 0x0000001d24247211 */ /* 0x080fe400078fdaff */
[-C--:B------:R-:W-:Y:S02]  /*0c80*/  LEA.HI.SX32 R40, R42, R29.reuse, 0x1b ;  /* 0x0000001d2a287211 */ /* 0x080fe400078fdaff */
[C---:B0-----:R-:W-:Y:S02]  /*0c90*/  IADD3 R2, R29.reuse, 0xc0, RZ ;  /* 0x000000c01d027810 */ /* 0x041fe40007ffe0ff */
[----:B------:R-:W-:Y:S02]  /*0ca0*/  LEA.HI.SX32 R38, R38, R29, 0x1b ;  /* 0x0000001d26267211 */ /* 0x000fe400078fdaff */
[----:B------:R-:W-:-:S02]  /*0cb0*/  IADD3 R42, R29, 0xe0, RZ ;  /* 0x000000e01d2a7810 */ /* 0x000fc40007ffe0ff */
[C---:B------:R-:W-:Y:S02]  /*0cc0*/  IADD3 R44, R29.reuse, 0x100, RZ ;  /* 0x000001001d2c7810 */ /* 0x040fe40007ffe0ff */
[C---:B------:R-:W-:Y:S02]  /*0cd0*/  IADD3 R46, R29.reuse, 0x120, RZ ;  /* 0x000001201d2e7810 */ /* 0x040fe40007ffe0ff */
[----:B------:R-:W-:Y:S02]  /*0ce0*/  IADD3 R48, R29, 0x140, RZ ;  /* 0x000001401d307810 */ /* 0x000fe40007ffe0ff */
[-C--:B------:R-:W-:Y:S02]  /*0cf0*/  LEA.HI.SX32 R41, R2, R29.reuse, 0x1b ;  /* 0x0000001d02297211 */ /* 0x080fe400078fdaff */
[-C--:B------:R-:W-:Y:S02]  /*0d00*/  LEA.HI.SX32 R42, R42, R29.reuse, 0x1b ;  /* 0x0000001d2a2a7211 */ /* 0x080fe400078fdaff */
[----:B------:R-:W-:-:S02]  /*0d10*/  LEA.HI.SX32 R43, R44, R29, 0x1b ;  /* 0x0000001d2c2b7211 */ /* 0x000fc400078fdaff */
[-C--:B------:R-:W-:Y:S02]  /*0d20*/  LEA.HI.SX32 R44, R46, R29.reuse, 0x1b ;  /* 0x0000001d2e2c7211 */ /* 0x080fe400078fdaff */
[C---:B------:R-:W-:Y:S02]  /*0d30*/  IADD3 R46, R29.reuse, 0x160, RZ ;  /* 0x000001601d2e7810 */ /* 0x040fe40007ffe0ff */
[-C--:B------:R-:W-:Y:S02]  /*0d40*/  LEA.HI.SX32 R45, R48, R29.reuse, 0x1b ;  /* 0x0000001d302d7211 */ /* 0x080fe400078fdaff */
[C---:B------:R-:W-:Y:S02]  /*0d50*/  IADD3 R2, R29.reuse, 0x180, RZ ;  /* 0x000001801d027810 */ /* 0x040fe40007ffe0ff */
[----:B------:R-:W-:Y:S02]  /*0d60*/  IADD3 R48, R29, 0x1a0, RZ ;  /* 0x000001a01d307810 */ /* 0x000fe40007ffe0ff */
[----:B------:R-:W-:-:S02]  /*0d70*/  LEA.HI.SX32 R46, R46, R29, 0x1b ;  /* 0x0000001d2e2e7211 */ /* 0x000fc400078fdaff */
[----:B------:R-:W-:Y:S02]  /*0d80*/  IADD3 R50, R29, 0x1e0, RZ ;  /* 0x000001e01d327810 */ /* 0x000fe40007ffe0ff */
[-C--:B------:R-:W-:Y:S02]  /*0d90*/  LEA.HI.SX32 R48, R48, R29.reuse, 0x1b ;  /* 0x0000001d30307211 */ /* 0x080fe400078fdaff */
[----:B------:R-:W-:Y:S02]  /*0da0*/  LEA.HI.SX32 R50, R50, R29, 0x1b ;  /* 0x0000001d32327211 */ /* 0x000fe400078fdaff */
[----:B------:R-:W-:Y:S02]  /*0db0*/  ISETP.GE.AND P0, PT, R150, UR5, PT ;  /* 0x0000000596007c0c */ /* 0x000fe4000bf06270 */
[----:B------:R-:W-:Y:S01]  /*0dc0*/  MOV R3, UR11 ;  /* 0x0000000b00037c02 */ /* 0x000fe20008000f00 */
[----:B------:R-:W-:Y:S01]  /*0dd0*/  CS2R R70, SRZ ;  /* 0x0000000000467805 */ /* 0x000fe2000001ff00 */
[----:B------:R-:W-:-:S02]  /*0de0*/  ISETP.GE.AND P1, PT, R151, UR5, PT ;  /* 0x0000000597007c0c */ /* 0x000fc4000bf26270 */
[----:B------:R-:W-:Y:S02]  /*0df0*/  ISETP.GE.AND P2, PT, R4, UR5, PT ;  /* 0x0000000504007c0c */ /* 0x000fe4000bf46270 */
[----:B------:R-:W-:Y:S02]  /*0e00*/  ISETP.GE.AND P3, PT, R147, UR5, PT ;  /* 0x0000000593007c0c */ /* 0x000fe4000bf66270 */
[----:B------:R-:W-:Y:S02]  /*0e10*/  ISETP.GE.AND P4, PT, R149, UR5, PT ;  /* 0x0000000595007c0c */ /* 0x000fe4000bf86270 */
[----:B------:R-:W-:Y:S01]  /*0e20*/  ISETP.GE.AND P5, PT, R145, UR5, PT ;  /* 0x0000000591007c0c */ /* 0x000fe2000bfa6270 */
[----:B------:R-:W-:Y:S01]  /*0e30*/  CS2R R68, SRZ ;  /* 0x0000000000447805 */ /* 0x000fe2000001ff00 */
        /* <DEDUP_REMOVED lines=8> */
[----:B------:R-:W-:Y:S04]  /*0ec0*/  STS [R38.X4+0x180], R19 ;  /* 0x0001801326007388 */ /* 0x000fe80000004800 */
[----:B------:R0:W-:Y:S04]  /*0ed0*/  STS [R39.X4+0x200], R12 ;  /* 0x0002000c27007388 */ /* 0x0001e80000004800 */
[----:B------:R1:W-:Y:S04]  /*0ee0*/  STS [R40.X4+0x280], R47 ;  /* 0x0002802f28007388 */ /* 0x0003e80000004800 */
[----:B------:R-:W-:Y:S01]  /*0ef0*/  STS [R41.X4+0x300], R14 ;  /* 0x0003000e29007388 */ /* 0x000fe20000004800 */
[----:B0-----:R-:W-:-:S03]  /*0f00*/  IADD3 R12, R29, 0x1c0, RZ ;  /* 0x000001c01d0c7810 */ /* 0x001fc60007ffe0ff */
[----:B------:R0:W-:Y:S01]  /*0f10*/  STS [R42.X4+0x380], R49 ;  /* 0x000380312a007388 */ /* 0x0001e20000004800 */
[----:B-1----:R-:W-:-:S03]  /*0f20*/  LEA.HI.SX32 R47, R2, R29, 0x1b ;  /* 0x0000001d022f7211 */ /* 0x002fc600078fdaff */
[----:B------:R-:W-:Y:S04]  /*0f30*/  STS [R43.X4+0x400], R16 ;  /* 0x000400102b007388 */ /* 0x000fe80000004800 */
[----:B------:R1:W-:Y:S01]  /*0f40*/  STS [R44.X4+0x480], R51 ;  /* 0x000480332c007388 */ /* 0x0003e20000004800 */
[----:B0-----:R-:W-:-:S03]  /*0f50*/  LEA.HI.SX32 R49, R12, R29, 0x1b ;  /* 0x0000001d0c317211 */ /* 0x001fc600078fdaff */
[----:B------:R-:W-:Y:S01]  /*0f60*/  STS [R45.X4+0x500], R18 ;  /* 0x000500122d007388 */ /* 0x000fe20000004800 */
[----:B-1----:R-:W-:-:S03]  /*0f70*/  SHF.L.U32 R51, R29, 0x4, RZ ;  /* 0x000000041d337819 */ /* 0x002fc600000006ff */
[----:B------:R-:W-:Y:S01]  /*0f80*/  STS [R46.X4+0x580], R53 ;  /* 0x000580352e007388 */ /* 0x000fe20000004800 */
[----:B------:R-:W-:-:S03]  /*0f90*/  LEA.HI.SX32 R51, R51, R51, 0x1b ;  /* 0x0000003333337211 */ /* 0x000fc600078fdaff */
        /* <DEDUP_REMOVED lines=21> */
[----:B------:R-:W-:Y:S01]  /*10f0*/  MOV R2, UR10 ;  /* 0x0000000a00027c02 */ /* 0x000fe20008000f00 */
[----:B------:R-:W-:-:S04]  /*1100*/  CS2R R14, SRZ ;  /* 0x00000000000e7805 */ /* 0x000fc8000001ff00 */
[----:B------:R-:W-:Y:S01]  /*1110*/  IMAD.WIDE R2, R4, 0x4, R2 ;  /* 0x0000000404027825 */ /* 0x000fe200078e0202 */
[----:B------:R-:W-:Y:S01]  /*1120*/  BAR.SYNC.DEFER_BLOCKING 0x0 ;  /* 0x0000000000007b1d */ /* 0x000fe20000010000 */
[----:B------:R-:W-:-:S05]  /*1130*/  HFMA2.MMA R13, -RZ, RZ, 0, 0 ;  /* 0x00000000ff0d7435 */ /* 0x000fca00000001ff */
[----:B------:R-:W2:Y:S01]  /*1140*/  @!P0 LDG.E R15, [R2.64+0x100] ;  /* 0x00010006020f8981 */ /* 0x000ea2000c1e1900 */
[----:B------:R-:W-:Y:S01]  /*1150*/  ISETP.GE.AND P0, PT, R141, UR5, PT ;  /* 0x000000058d007c0c */ /* 0x000fe2000bf06270 */
[----:B------:R-:W-:Y:S01]  /*1160*/  CS2R R16, SRZ ;  /* 0x0000000000107805 */ /* 0x000fe2000001ff00 */
[----:B------:R-:W-:Y:S02]  /*1170*/  MOV R19, RZ ;  /* 0x000000ff00137202 */ /* 0x000fe40000000f00 */
[----:B------:R-:W3:Y:S04]  /*1180*/  @!P2 LDG.E R13, [R2.64] ;  /* 0x00000006020da981 */ /* 0x000ee8000c1e1900 */
[----:B------:R-:W4:Y:S04]  /*1190*/  @!P3 LDG.E R14, [R2.64+0x200] ;  /* 0x00020006020eb981 */ /* 0x000f28000c1e1900 */
[----:B------:R-:W2:Y:S04]  /*11a0*/  @!P5 LDG.E R69, [R2.64+0x280] ;  /* 0x000280060245d981 */ /* 0x000ea8000c1e1900 */
[----:B------:R-:W2:Y:S01]  /*11b0*/  @!P0 LDG.E R71, [R2.64+0x380] ;  /* 0x0003800602478981 */ /* 0x000ea2000c1e1900 */
[----:B------:R-:W-:-:S03]  /*11c0*/  ISETP.GE.AND P0, PT, R139, UR5, PT ;  /* 0x000000058b007c0c */ /* 0x000fc6000bf06270 */
[----:B------:R-:W2:Y:S01]  /*11d0*/  @!P1 LDG.E R17, [R2.64+0x80] ;  /* 0x0000800602119981 */ /* 0x000ea2000c1e1900 */
        /* <DEDUP_REMOVED lines=8> */
[----:B------:R-:W4:Y:S01]  /*1260*/  @!P1 LDG.E R70, [R2.64+0x500] ;  /* 0x0005000602469981 */ /* 0x000f22000c1e1900 */
[----:B------:R-:W-:Y:S02]  /*1270*/  ISETP.GE.AND P5, PT, R127, UR5, PT ;  /* 0x000000057f007c0c */ /* 0x000fe4000bfa6270 */
[----:B------:R-:W-:Y:S01]  /*1280*/  ISETP.GE.AND P6, PT, R125, UR5, PT ;  /* 0x000000057d007c0c */ /* 0x000fe2000bfc6270 */
[----:B------:R-:W4:Y:S04]  /*1290*/  @!P2 LDG.E R75, [R2.64+0x580] ;  /* 0x00058006024ba981 */ /* 0x000f28000c1e1900 */
[----:B------:R-:W4:Y:S04]  /*12a0*/  @!P3 LDG.E R72, [R2.64+0x600] ;  /* 0x000600060248b981 */ /* 0x000f28000c1e1900 */
[----:B------:R-:W4:Y:S04]  /*12b0*/  @!P0 LDG.E R73, [R2.64+0x480] ;  /* 0x0004800602498981 */ /* 0x000f28000c1e1900 */
[----:B------:R-:W4:Y:S04]  /*12c0*/  @!P4 LDG.E R77, [R2.64+0x680] ;  /* 0x00068006024dc981 */ /* 0x000f28000c1e1900 */
[----:B------:R-:W4:Y:S04]  /*12d0*/  @!P5 LDG.E R74, [R2.64+0x700] ;  /* 0x00070006024ad981 */ /* 0x000f28000c1e1900 */
[----:B------:R-:W4:Y:S01]  /*12e0*/  @!P6 LDG.E R79, [R2.64+0x780] ;  /* 0x00078006024fe981 */ /* 0x000f22000c1e1900 */
[----:B------:R-:W-:-:S02]  /*12f0*/  MOV R12, UR8 ;  /* 0x00000008000c7c02 */ /* 0x000fc40008000f00 */
[----:B------:R-:W-:Y:S02]  /*1300*/  P2R R78, PR, RZ, 0x1 ;  /* 0x00000001ff4e7803 */ /* 0x000fe40000000000 */
[----:B------:R-:W-:Y:S02]  /*1310*/  ISETP.GE.AND P0, PT, R4, UR5, PT ;  /* 0x0000000504007c0c */ /* 0x000fe4000bf06270 */
[----:B------:R-:W-:Y:S02]  /*1320*/  P2R R76, PR, RZ, 0x2 ;  /* 0x00000002ff4c7803 */ /* 0x000fe40000000000 */
[----:B------:R-:W-:Y:S01]  /*1330*/  ISETP.GE.AND P1, PT, R150, UR5, PT ;  /* 0x0000000596007c0c */ /* 0x000fe2000bf26270 */
[----:B------:R-:W-:Y:S02]  /*1340*/  HFMA2.MMA R81, -RZ, RZ, 0, 0 ;  /* 0x00000000ff517435 */ /* 0x000fe400000001ff */
[----:B------:R-:W-:Y:S01]  /*1350*/  HFMA2.MMA R85, -RZ, RZ, 0, 0 ;  /* 0x00000000ff557435 */ /* 0x000fe200000001ff */
[----:B------:R-:W-:-:S02]  /*1360*/  MOV R83, RZ ;  /* 0x000000ff00537202 */ /* 0x000fc40000000f00 */
[----:B------:R-:W-:Y:S01]  /*1370*/  MOV R113, RZ ;  /* 0x000000ff00717202 */ /* 0x000fe20000000f00 */
[----:B---3--:R0:W-:Y:S04]  /*1380*/  STS [R32.X4], R13 ;  /* 0x0000000d20007388 */ /* 0x0081e80000004800 */
[----:B--2---:R-:W-:Y:S04]  /*1390*/  STS [R34.X4+0x80], R17 ;  /* 0x0000801122007388 */ /* 0x004fe80000004800 */
[----:B------:R-:W-:Y:S04]  /*13a0*/  STS [R36.X4+0x100], R15 ;  /* 0x0001000f24007388 */ /* 0x000fe80000004800 */
[----:B----4-:R1:W-:Y:S04]  /*13b0*/  STS [R38.X4+0x180], R19 ;  /* 0x0001801326007388 */ /* 0x0103e80000004800 */
[----:B------:R-:W-:Y:S04]  /*13c0*/  STS [R39.X4+0x200], R14 ;  /* 0x0002000e27007388 */ /* 0x000fe80000004800 */
[----:B------:R2:W-:Y:S04]  /*13d0*/  STS [R40.X4+0x280], R69 ;  /* 0x0002804528007388 */ /* 0x0005e80000004800 */
[----:B------:R-:W-:Y:S04]  /*13e0*/  STS [R41.X4+0x300], R16 ;  /* 0x0003001029007388 */ /* 0x000fe80000004800 */
[----:B------:R-:W-:Y:S01]  /*13f0*/  STS [R42.X4+0x380], R71 ;  /* 0x000380472a007388 */ /* 0x000fe20000004800 */
[----:B0-----:R-:W-:-:S03]  /*1400*/  MOV R13, UR9 ;  /* 0x00000009000d7c02 */ /* 0x001fc60008000f00 */
[----:B------:R-:W-:Y:S04]  /*1410*/  STS [R43.X4+0x400], R68 ;  /* 0x000400442b007388 */ /* 0x000fe80000004800 */
[----:B------:R-:W-:Y:S04]  /*1420*/  STS [R44.X4+0x480], R73 ;  /* 0x000480492c007388 */ /* 0x000fe80000004800 */
[----:B------:R-:W-:Y:S04]  /*1430*/  STS [R45.X4+0x500], R70 ;  /* 0x000500462d007388 */ /* 0x000fe80000004800 */
[----:B------:R-:W-:Y:S04]  /*1440*/  STS [R46.X4+0x580], R75 ;  /* 0x0005804b2e007388 */ /* 0x000fe80000004800 */
[----:B------:R0:W-:Y:S01]  /*1450*/  STS [R47.X4+0x600], R72 ;  /* 0x000600482f007388 */ /* 0x0001e20000004800 */
[----:B-1----:R-:W-:-:S03]  /*1460*/  IMAD.WIDE R18, R4, 0x4, R12 ;  /* 0x0000000404127825 */ /* 0x002fc600078e020c */
        /* <DEDUP_REMOVED lines=19> */
[----:B------:R-:W4:Y:S04]  /*15a0*/  LDS R13, [R51.X4+0x3c] ;  /* 0x00003c00330d7984 */ /* 0x000f280000004800 */
[----:B------:R-:W-:Y:S01]  /*15b0*/  BAR.SYNC.DEFER_BLOCKING 0x0 ;  /* 0x0000000000007b1d */ /* 0x000fe20000010000 */
[----:B--2---:R-:W-:Y:S01]  /*15c0*/  HFMA2.MMA R69, -RZ, RZ, 0, 0 ;  /* 0x00000000ff457435 */ /* 0x004fe200000001ff */
[----:B0-----:R-:W-:Y:S01]  /*15d0*/  CS2R R72, SRZ ;  /* 0x0000000000487805 */ /* 0x001fe2000001ff00 */
[----:B------:R-:W-:-:S08]  /*15e0*/  CS2R R70, SRZ ;  /* 0x0000000000467805 */ /* 0x000fd0000001ff00 */
[----:B------:R-:W2:Y:S01]  /*15f0*/  @!P0 LDG.E R69, [R18.64] ;  /* 0x0000000612458981 */ /* 0x000ea2000c1e1900 */
[----:B------:R-:W-:-:S03]  /*1600*/  ISETP.GE.AND P0, PT, R151, UR5, PT ;  /* 0x0000000597007c0c */ /* 0x000fc6000bf06270 */
[----:B------:R-:W2:Y:S01]  /*1610*/  @!P1 LDG.E R71, [R18.64+0x100] ;  /* 0x0001000612479981 */ /* 0x000ea2000c1e1900 */
[----:B------:R-:W-:Y:S01]  /*1620*/  ISETP.GE.AND P1, PT, R147, UR5, PT ;  /* 0x0000000593007c0c */ /* 0x000fe2000bf26270 */
[----:B-1----:R-:W-:Y:S01]  /*1630*/  CS2R R74, SRZ ;  /* 0x00000000004a7805 */ /* 0x002fe2000001ff00 */
[----:B------:R-:W-:Y:S01]  /*1640*/  MOV R12, RZ ;  /* 0x000000ff000c7202 */ /* 0x000fe20000000f00 */
[----:B------:R-:W-:Y:S01]  /*1650*/  HFMA2.MMA R14, -RZ, RZ, 0, 0 ;  /* 0x00000000ff0e7435 */ /* 0x000fe200000001ff */
[----:B------:R-:W-:Y:S01]  /*1660*/  MOV R77, RZ ;  /* 0x000000ff004d7202 */ /* 0x000fe20000000f00 */
[----:B------:R-:W-:Y:S01]  /*1670*/  HFMA2.MMA R16, -RZ, RZ, 0, 0 ;  /* 0x00000000ff107435 */ /* 0x000fe200000001ff */
[----:B---3--:R-:W-:Y:S01]  /*1680*/  MOV R79, RZ ;  /* 0x000000ff004f7202 */ /* 0x008fe20000000f00 */
[----:B------:R-:W3:Y:S04]  /*1690*/  @!P2 LDG.E R83, [R18.64+0x580] ;  /* 0x000580061253a981 */ /* 0x000ee8000c1e1900 */
[----:B------:R-:W3:Y:S01]  /*16a0*/  @!P0 LDG.E R73, [R18.64+0x80] ;  /* 0x0000800612498981 */ /* 0x000ee2000c1e1900 */
[----:B------:R-:W-:-:S03]  /*16b0*/  ISETP.GE.AND P0, PT, R149, UR5, PT ;  /* 0x0000000595007c0c */ /* 0x000fc6000bf06270 */
[----:B------:R-:W3:Y:S01]  /*16c0*/  @!P1 LDG.E R12, [R18.64+0x200] ;  /* 0x00020006120c9981 */ /* 0x000ee2000c1e1900 */
[----:B------:R-:W-:-:S03]  /*16d0*/  ISETP.GE.AND P1, PT, R143, UR5, PT ;  /* 0x000000058f007c0c */ /* 0x000fc6000bf26270 */
[----:B------:R-:W3:Y:S04]  /*16e0*/  @!P3 LDG.E R72, [R18.64+0x600] ;  /* 0x000600061248b981 */ /* 0x000ee8000c1e1900 */
        /* <DEDUP_REMOVED lines=10> */
[----:B------:R-:W-:-:S09]  /*1790*/  ISETP.NE.AND P1, PT, R76, RZ, PT ;  /* 0x000000ff4c00720c */ /* 0x000fd20003f25270 */
[----:B------:R-:W3:Y:S01]  /*17a0*/  @!P0 LDG.E R79, [R18.64+0x380] ;  /* 0x00038006124f8981 */ /* 0x000ee2000c1e1900 */
[----:B------:R-:W-:-:S03]  /*17b0*/  ISETP.NE.AND P0, PT, R78, RZ, PT ;  /* 0x000000ff4e00720c */ /* 0x000fc60003f05270 */
[----:B------:R-:W3:Y:S10]  /*17c0*/  @!P1 LDG.E R70, [R18.64+0x500] ;  /* 0x0005000612469981 */ /* 0x000ef4000c1e1900 */
[----:B------:R-:W3:Y:S01]  /*17d0*/  @!P0 LDG.E R81, [R18.64+0x480] ;  /* 0x0004800612518981 */ /* 0x000ee2000c1e1900 */
[----:B----45:R-:W-:-:S05]  /*17e0*/  FADD.FTZ R82, R87, R22 ;  /* 0x0000001657527221 */ /* 0x030fca0000010000 */
        /* <DEDUP_REMOVED lines=13> */
[----:B--2---:R-:W-:Y:S04]  /*18c0*/  STS [R32.X4], R69 ;  /* 0x0000004520007388 */ /* 0x004fe80000004800 */
[----:B---3--:R-:W-:Y:S04]  /*18d0*/  STS [R34.X4+0x80], R73 ;  /* 0x0000804922007388 */ /* 0x008fe80000004800 */
        /* <DEDUP_REMOVED lines=65> */
.L_x_5327:
[----:B--234-:R-:W-:Y:S05]  /*1cf0*/  BSYNC B0 ;  /* 0x0000000000007941 */ /* 0x01cfea0003800000 */
.L_x_5326:
        /* <DEDUP_REMOVED lines=35> */
.L_x_5329:
[----:B------:R-:W-:Y:S05]  /*1f30*/  BSYNC B0 ;  /* 0x0000000000007941 */ /* 0x000fea0003800000 */
.L_x_5328:
        /* <DEDUP_REMOVED lines=35> */
.L_x_5331:
[----:B------:R-:W-:Y:S05]  /*2170*/  BSYNC B0 ;  /* 0x0000000000007941 */ /* 0x000fea0003800000 */
.L_x_5330:
        /* <DEDUP_REMOVED lines=35> */
.L_x_5333:
[----:B------:R-:W-:Y:S05]  /*23b0*/  BSYNC B0 ;  /* 0x0000000000007941 */ /* 0x000fea0003800000 */
.L_x_5332:
        /* <DEDUP_REMOVED lines=36> */
.L_x_5335:
[----:B------:R-:W-:Y:S05]  /*2600*/  BSYNC B0 ;  /* 0x0000000000007941 */ /* 0x000fea0003800000 */
.L_x_5334:
[----:B------:R-:W-:Y:S01]  /*2610*/  BSSY B0, `(.L_x_5336) ;  /* 0x0000028000007945 */ /* 0x000fe20003800000 */
[----:B------:R-:W-:Y:S01]  /*2620*/  HFMA2.MMA R92, -RZ, RZ, 0, 0 ;  /* 0x00000000ff5c7435 */ /* 0x000fe200000001ff */
[----:B------:R-:W-:Y:S01]  /*2630*/  FSETP.GTU.FTZ.AND P0, PT, R99, 20, PT ;  /* 0x41a000006300780b */ /* 0x000fe20003f1c000 */
[----:B------:R-:W-:Y:S01]  /*2640*/  HFMA2.MMA R96, -RZ, RZ, 0, 0 ;  /* 0x00000000ff607435 */ /* 0x000fe200000001ff */
[----:B------:R-:W-:Y:S01]  /*2650*/  MOV R94, RZ ;  /* 0x000000ff005e7202 */ /* 0x000fe20000000f00 */
[----:B------:R-:W-:Y:S01]  /*2660*/  FADD.FTZ R100, R17, R22 ;  /* 0x0000001611647221 */ /* 0x000fe20000010000 */
[----:B------:R-:W-:Y:S01]  /*2670*/  MOV R98, RZ ;  /* 0x000000ff00627202 */ /* 0x000fe20000000f00 */
        /* <DEDUP_REMOVED lines=33> */
.L_x_5337:
[----:B------:R-:W-:Y:S05]  /*2890*/  BSYNC B0 ;  /* 0x0000000000007941 */ /* 0x000fea0003800000 */
.L_x_5336:
        /* <DEDUP_REMOVED lines=40> */
.L_x_5339:
[----:B------:R-:W-:Y:S05]  /*2b20*/  BSYNC B0 ;  /* 0x0000000000007941 */ /* 0x000fea0003800000 */
.L_x_5338:
        /* <DEDUP_REMOVED lines=40> */
.L_x_5341:
[----:B------:R-:W-:Y:S05]  /*2db0*/  BSYNC B0 ;  /* 0x0000000000007941 */ /* 0x000fea0003800000 */
.L_x_5340:
[----:B------:R-:W-:Y:S01]  /*2dc0*/  FFMA.FTZ R26, R57, R70, R26 ;  /* 0x00000046391a7223 */ /* 0x000fe2000001001a */
[----:B------:R-:W-:Y:S01]  /*2dd0*/  BSSY B0, `(.L_x_5342) ;  /* 0x0000027000007945 */ /* 0x000fe20003800000 */
[----:B------:R-:W-:Y:S01]  /*2de0*/  HFMA2.MMA R116, -RZ, RZ, 0, 0 ;  /* 0x00000000ff747435 */ /* 0x000fe200000001ff */
[----:B------:R-:W-:Y:S01]  /*2df0*/  FSETP.GTU.FTZ.AND P3, PT, R114, 20, PT ;  /* 0x41a000007200780b */ /* 0x000fe20003f7c000 */
[----:B------:R-:W-:Y:S01]  /*2e00*/  HFMA2.MMA R120, -RZ, RZ, 0, 0 ;  /* 0x00000000ff787435 */ /* 0x000fe200000001ff */
[----:B------:R-:W-:Y:S01]  /*2e10*/  MOV R118, RZ ;  /* 0x000000ff00767202 */ /* 0x000fe20000000f00 */
[----:B------:R-:W-:Y:S02]  /*2e20*/  FADD.FTZ R103, R103, R22 ;  /* 0x0000001667677221 */ /* 0x000fe40000010000 */
[----:B-1----:R-:W-:Y:S01]  /*2e30*/  FFMA.FTZ R26, R58, R77, R26 ;  /* 0x0000004d3a1a7223 */ /* 0x002fe2000001001a */
        /* <DEDUP_REMOVED lines=32> */
.L_x_5343:
[----:B------:R-:W-:Y:S05]  /*3040*/  BSYNC B0 ;  /* 0x0000000000007941 */ /* 0x000fea0003800000 */
.L_x_5342:
        /* <DEDUP_REMOVED lines=40> */
.L_x_5345:
[----:B------:R-:W-:Y:S05]  /*32d0*/  BSYNC B0 ;  /* 0x0000000000007941 */ /* 0x000fea0003800000 */
.L_x_5344:
        /* <DEDUP_REMOVED lines=40> */
.L_x_5347:
[----:B------:R-:W-:Y:S05]  /*3560*/  BSYNC B0 ;  /* 0x0000000000007941 */ /* 0x000fea0003800000 */
.L_x_5346:
        /* <DEDUP_REMOVED lines=33> */
.L_x_5349:
[----:B------:R-:W-:Y:S05]  /*3780*/  BSYNC B0 ;  /* 0x0000000000007941 */ /* 0x000fea0003800000 */
.L_x_5348:
        /* <DEDUP_REMOVED lines=33> */
.L_x_5351:
[----:B------:R-:W-:Y:S05]  /*39a0*/  BSYNC B0 ;  /* 0x0000000000007941 */ /* 0x000fea0003800000 */
.L_x_5350:
        /* <DEDUP_REMOVED lines=33> */
.L_x_5353:
[----:B------:R-:W-:Y:S05]  /*3bc0*/  BSYNC B0 ;  /* 0x0000000000007941 */ /* 0x000fea0003800000 */
.L_x_5352:
        /* <DEDUP_REMOVED lines=33> */
.L_x_5355:
[----:B------:R-:W-:Y:S05]  /*3de0*/  BSYNC B0 ;  /* 0x0000000000007941 */ /* 0x000fea0003800000 */
.L_x_5354:
        /* <DEDUP_REMOVED lines=33> */
.L_x_5357:
[----:B------:R-:W-:Y:S05]  /*4000*/  BSYNC B0 ;  /* 0x0000000000007941 */ /* 0x000fea0003800000 */
.L_x_5356:
        /* <DEDUP_REMOVED lines=25> */
[----:B------:R-:W-:Y:S01]  /*41a0*/  CS2R R122, SRZ ;  /* 0x00000000007a7805 */ /* 0x000fe2000001ff00 */
[----:B------:R-:W-:Y:S01]  /*41b0*/  HFMA2.MMA R104, -RZ, RZ, 0, 0 ;  /* 0x00000000ff687435 */ /* 0x000fe200000001ff */
[----:B------:R-:W-:Y:S01]  /*41c0*/  LOP3.LUT R13, R12, 0xfffffe, RZ, 0xc0, !PT ;  /* 0x00fffffe0c0d7812 */ /* 0x000fe200078ec0ff */
[----:B------:R-:W-:Y:S01]  /*41d0*/  HFMA2.MMA R108, -RZ, RZ, 0, 0 ;  /* 0x00000000ff6c7435 */ /* 0x000fe200000001ff */
[----:B------:R-:W-:Y:S01]  /*41e0*/  MOV R148, RZ ;  /* 0x000000ff00947202 */ /* 0x000fe20000000f00 */
[----:B------:R-:W-:Y:S01]  /*41f0*/  HFMA2.MMA R112, -RZ, RZ, 0, 0 ;  /* 0x00000000ff707435 */ /* 0x000fe200000001ff */
[----:B------:R-:W-:Y:S01]  /*4200*/  IADD3 R146, R146, -R13, RZ ;  /* 0x8000000d92927210 */ /* 0x000fe20007ffe0ff */
[----:B------:R-:W-:Y:S01]  /*4210*/  HFMA2.MMA R118, -RZ, RZ, 0, 0 ;  /* 0x00000000ff767435 */ /* 0x000fe200000001ff */
[----:B------:R-:W-:Y:S01]  /*4220*/  MOV R96, RZ ;  /* 0x000000ff00607202 */ /* 0x000fe20000000f00 */
[----:B------:R-:W-:Y:S01]  /*4230*/  HFMA2.MMA R126, -RZ, RZ, 0, 0 ;  /* 0x00000000ff7e7435 */ /* 0x000fe200000001ff */
[----:B------:R-:W-:-:S02]  /*4240*/  MOV R102, RZ ;  /* 0x000000ff00667202 */ /* 0x000fc40000000f00 */
[----:B------:R-:W-:Y:S02]  /*4250*/  MOV R106, RZ ;  /* 0x000000ff006a7202 */ /* 0x000fe40000000f00 */
[----:B------:R-:W-:Y:S02]  /*4260*/  MOV R110, RZ ;  /* 0x000000ff006e7202 */ /* 0x000fe40000000f00 */
[----:B------:R-:W-:Y:S02]  /*4270*/  MOV R116, RZ ;  /* 0x000000ff00747202 */ /* 0x000fe40000000f00 */
[----:B------:R-:W-:Y:S02]  /*4280*/  MOV R124, RZ ;  /* 0x000000ff007c7202 */ /* 0x000fe40000000f00 */
.L_x_5395:
[----:B------:R-:W-:Y:S01]  /*4290*/  SHF.R.S32.HI R153, RZ, 0x1f, R121 ;  /* 0x0000001fff997819 */ /* 0x000fe20000011479 */
[----:B------:R-:W-:Y:S01]  /*42a0*/  ULDC UR5, c[0x0][0x168] ;  /* 0x00005a0000057ab9 */ /* 0x000fe20000000800 */
[----:B------:R-:W-:Y:S01]  /*42b0*/  IMAD R13, R21, c[0x0][0x180], RZ ;  /* 0x00006000150d7a24 */ /* 0x000fe200078e02ff */
[--C-:B------:R-:W-:Y:S01]  /*42c0*/  SHF.R.S32.HI R5, RZ, 0x1f, R4.reuse ;  /* 0x0000001fff057819 */ /* 0x100fe20000011404 */
[----:B------:R-:W-:Y:S01]  /*42d0*/  UIADD3 UR5, -UR4, UR5, URZ ;  /* 0x0000000504057290 */ /* 0x000fe2000fffe13f */
[----:B------:R-:W-:Y:S01]  /*42e0*/  IMAD R14, R153, c[0x0][0x1a0], RZ ;  /* 0x00006800990e7a24 */ /* 0x000fe200078e02ff */
[----:B------:R-:W-:Y:S01]  /*42f0*/  LOP3.LUT R151, R4, 0x20, RZ, 0xfc, !PT ;  /* 0x0000002004977812 */ /* 0x000fe200078efcff */
[----:B------:R-:W-:Y:S01]  /*4300*/  IMAD R15, R0, c[0x0][0x184], R13 ;  /* 0x00006100000f7a24 */ /* 0x000fe200078e020d */
[C---:B------:R-:W-:Y:S01]  /*4310*/  LOP3.LUT R150, R4.reuse, 0x40, RZ, 0xfc, !PT ;  /* 0x0000004004967812 */ /* 0x040fe200078efcff */
[----:B------:R-:W-:Y:S01]  /*4320*/  IMAD.WIDE.U32 R12, R121, c[0x0][0x1a0], R4 ;  /* 0x00006800790c7a25 */ /* 0x000fe200078e0004 */
[----:B------:R-:W-:Y:S01]  /*4330*/  ISETP.GE.AND P2, PT, R4, UR5, PT ;  /* 0x0000000504007c0c */ /* 0x000fe2000bf46270 */
[----:B------:R-:W-:Y:S01]  /*4340*/  CS2R R156, SRZ ;  /* 0x00000000009c7805 */ /* 0x000fe2000001ff00 */
[----:B------:R-:W-:Y:S01]  /*4350*/  ISETP.GE.AND P1, PT, R151, UR5, PT ;  /* 0x0000000597007c0c */ /* 0x000fe2000bf26270 */
[----:B------:R-:W-:Y:S01]  /*4360*/  IMAD R19, R121, c[0x0][0x1a4], R14 ;  /* 0x0000690079137a24 */ /* 0x000fe200078e020e */
[----:B------:R-:W-:Y:S01]  /*4370*/  LEA R14, P0, R12, R31, 0x2 ;  /* 0x0000001f0c0e7211 */ /* 0x000fe200078010ff */
[----:B------:R-:W-:Y:S01]  /*4380*/  IMAD.WIDE.U32 R16, R0, c[0x0][0x180], RZ ;  /* 0x0000600000107a25 */ /* 0x000fe200078e00ff */
[C---:B------:R-:W-:Y:S01]  /*4390*/  LOP3.LUT R149, R4.reuse, 0x60, RZ, 0xfc, !PT ;  /* 0x0000006004957812 */ /* 0x040fe200078efcff */
[----:B------:R-:W-:Y:S01]  /*43a0*/  CS2R R154, SRZ ;  /* 0x00000000009a7805 */ /* 0x000fe2000001ff00 */
[----:B------:R-:W-:Y:S01]  /*43b0*/  IADD3 R13, R13, R19, RZ ;  /* 0x000000130d0d7210 */ /* 0x000fe20007ffe0ff */
[----:B------:R-:W-:Y:S01]  /*43c0*/  CS2R R158, SRZ ;  /* 0x00000000009e7805 */ /* 0x000fe2000001ff00 */
[----:B------:R-:W-:Y:S01]  /*43d0*/  IADD3 R17, R17, R15, RZ ;  /* 0x0000000f11117210 */ /* 0x000fe20007ffe0ff */
[----:B------:R-:W-:Y:S01]  /*43e0*/  CS2R R18, SRZ ;  /* 0x0000000000127805 */ /* 0x000fe2000001ff00 */
[----:B------:R-:W-:Y:S01]  /*43f0*/  LOP3.LUT R147, R4, 0x80, RZ, 0xfc, !PT ;  /* 0x0000008004937812 */ /* 0x000fe200078efcff */
[----:B------:R-:W-:Y:S01]  /*4400*/  CS2R R160, SRZ ;  /* 0x0000000000a07805 */ /* 0x000fe2000001ff00 */
[----:B------:R-:W-:Y:S01]  /*4410*/  LEA.HI.X R15, R12, R33, R13, 0x2, P0 ;  /* 0x000000210c0f7211 */ /* 0x000fe200000f140d */
[----:B------:R-:W-:Y:S01]  /*4420*/  CS2R R162, SRZ ;  /* 0x0000000000a27805 */ /* 0x000fe2000001ff00 */
[----:B------:R-:W-:-:S02]  /*4430*/  LOP3.LUT R145, R4, 0xa0, RZ, 0xfc, !PT ;  /* 0x000000a004917812 */ /* 0x000fc400078efcff */
[----:B------:R-:W-:Y:S01]  /*4440*/  LOP3.LUT R143, R4, 0xc0, RZ, 0xfc, !PT ;  /* 0x000000c0048f7812 */ /* 0x000fe200078efcff */
[----:B------:R0:W2:Y:S01]  /*4450*/  @!P2 LDG.E R19, [R14.64] ;  /* 0x000000060e13a981 */ /* 0x0000a2000c1e1900 */
[----:B------:R-:W-:Y:S02]  /*4460*/  ISETP.GE.AND P0, PT, R150, UR5, PT ;  /* 0x0000000596007c0c */ /* 0x000fe4000bf06270 */
[C---:B------:R-:W-:Y:S01]  /*4470*/  LOP3.LUT R141, R4.reuse, 0xe0, RZ, 0xfc, !PT ;  /* 0x000000e0048d7812 */ /* 0x040fe200078efcff */
[----:B------:R0:W3:Y:S01]  /*4480*/  @!P1 LDG.E R157, [R14.64+0x80] ;  /* 0x000080060e9d9981 */ /* 0x0000e2000c1e1900 */
[----:B------:R-:W-:Y:S02]  /*4490*/  ISETP.GE.AND P4, PT, R149, UR5, PT ;  /* 0x0000000595007c0c */ /* 0x000fe4000bf86270 */
[----:B------:R-:W-:Y:S02]  /*44a0*/  LOP3.LUT R139, R4, 0x100, RZ, 0xfc, !PT ;  /* 0x00000100048b7812 */ /* 0x000fe400078efcff */
[----:B------:R-:W-:-:S02]  /*44b0*/  ISETP.GE.AND P6, PT, R147, UR5, PT ;  /* 0x0000000593007c0c */ /* 0x000fc4000bfc6270 */
[----:B------:R-:W-:Y:S02]  /*44c0*/  ISETP.GE.AND P5, PT, R145, UR5, PT ;  /* 0x0000000591007c0c */ /* 0x000fe4000bfa6270 */
[----:B------:R-:W-:Y:S01]  /*44d0*/  ISETP.GE.AND P3, PT, R143, UR5, PT ;  /* 0x000000058f007c0c */ /* 0x000fe2000bf66270 */
[----:B------:R0:W4:Y:S01]  /*44e0*/  @!P0 LDG.E R155, [R14.64+0x100] ;  /* 0x000100060e9b8981 */ /* 0x000122000c1e1900 */
[----:B------:R-:W-:Y:S02]  /*44f0*/  ISETP.GE.AND P2, PT, R141, UR5, PT ;  /* 0x000000058d007c0c */ /* 0x000fe4000bf46270 */
[----:B------:R-:W-:Y:S01]  /*4500*/  ISETP.GE.AND P1, PT, R139, UR5, PT ;  /* 0x000000058b007c0c */ /* 0x000fe2000bf26270 */
        /* <DEDUP_REMOVED lines=8> */
[----:B------:R-:W-:Y:S01]  /*4590*/  ISETP.GE.AND P0, PT, R137, UR5, PT ;  /* 0x0000000589007c0c */ /* 0x000fe2000bf06270 */
[----:B------:R0:W4:Y:S01]  /*45a0*/  @!P3 LDG.E R154, [R14.64+0x300] ;  /* 0x000300060e9ab981 */ /* 0x000122000c1e1900 */
[C---:B------:R-:W-:Y:S02]  /*45b0*/  LOP3.LUT R127, R4.reuse, 0x1c0, RZ, 0xfc, !PT ;  /* 0x000001c0047f7812 */ /* 0x040fe400078efcff */
[----:B------:R-:W-:Y:S01]  /*45c0*/  ISETP.GE.AND P4, PT, R135, UR5, PT ;  /* 0x0000000587007c0c */ /* 0x000fe2000bf86270 */
[----:B------:R0:W4:Y:S01]  /*45d0*/  @!P2 LDG.E R163, [R14.64+0x380] ;  /* 0x000380060ea3a981 */ /* 0x000122000c1e1900 */
[----:B------:R-:W-:-:S02]  /*45e0*/  LOP3.LUT R125, R4, 0x1e0, RZ, 0xfc, !PT ;  /* 0x000001e0047d7812 */ /* 0x000fc400078efcff */
[----:B------:R-:W-:Y:S01]  /*45f0*/  ISETP.GE.AND P6, PT, R133, UR5, PT ;  /* 0x0000000585007c0c */ /* 0x000fe2000bfc6270 */
[----:B------:R0:W4:Y:S01]  /*4600*/  @!P1 LDG.E R156, [R14.64+0x400] ;  /* 0x000400060e9c9981 */ /* 0x000122000c1e1900 */
[----:B------:R-:W-:Y:S02]  /*4610*/  ISETP.GE.AND P5, PT, R131, UR5, PT ;  /* 0x0000000583007c0c */ /* 0x000fe4000bfa6270 */
[----:B------:R-:W-:Y:S02]  /*4620*/  ISETP.GE.AND P3, PT, R129, UR5, PT ;  /* 0x0000000581007c0c */ /* 0x000fe4000bf66270 */
[----:B------:R-:W-:Y:S02]  /*4630*/  ISETP.GE.AND P2, PT, R127, UR5, PT ;  /* 0x000000057f007c0c */ /* 0x000fe4000bf46270 */
[----:B------:R-:W-:Y:S01]  /*4640*/  ISETP.GE.AND P1, PT, R125, UR5, PT ;  /* 0x000000057d007c0c */ /* 0x000fe2000bf26270 */
        /* <DEDUP_REMOVED lines=11> */
[----:B------:R-:W-:-:S02]  /*4700*/  IMAD R12, R153, c[0x0][0x188], RZ ;  /* 0x00006200990c7a24 */ /* 0x000fc400078e02ff */
[----:B------:R-:W-:-:S04]  /*4710*/  IMAD.WIDE.U32 R16, R121, c[0x0][0x188], R16 ;  /* 0x0000620079107a25 */ /* 0x000fc800078e0010 */
[----:B------:R-:W-:Y:S01]  /*4720*/  IMAD R13, R121, c[0x0][0x18c], R12 ;  /* 0x00006300790d7a24 */ /* 0x000fe200078e020c */
[----:B------:R-:W-:-:S04]  /*4730*/  LEA R12, P0, R16, c[0x0][0x220], 0x2 ;  /* 0x00008800100c7a11 */ /* 0x000fc800078010ff */
[----:B------:R-:W-:-:S04]  /*4740*/  IADD3 R13, R17, R13, RZ ;  /* 0x0000000d110d7210 */ /* 0x000fc80007ffe0ff */
[----:B------:R-:W-:-:S05]  /*4750*/  LEA.HI.X R13, R16, c[0x0][0x224], R13, 0x2, P0 ;  /* 0x00008900100d7a11 */ /* 0x000fca00000f140d */
[----:B-1----:R1:W4:Y:S01]  /*4760*/  LDG.E R152, [R12.64] ;  /* 0x000000060c987981 */ /* 0x002322000c1e1900 */
[----:B------:R-:W-:Y:S02]  /*4770*/  IMAD R173, R21, c[0x0][0x1b8], RZ ;  /* 0x00006e0015ad7a24 */ /* 0x000fe400078e02ff */
[----:B------:R-:W-:-:S04]  /*4780*/  IMAD.WIDE.U32 R16, R0, c[0x0][0x1b8], RZ ;  /* 0x00006e0000107a25 */ /* 0x000fc800078e00ff */
[----:B------:R-:W-:Y:S02]  /*4790*/  IMAD R173, R0, c[0x0][0x1bc], R173 ;  /* 0x00006f0000ad7a24 */ /* 0x000fe400078e02ad */
[----:B0-----:R-:W-:-:S03]  /*47a0*/  IMAD R14, R153, c[0x0][0x1c0], RZ ;  /* 0x00007000990e7a24 */ /* 0x001fc600078e02ff */
[----:B------:R-:W-:Y:S01]  /*47b0*/  IADD3 R17, R17, R173, RZ ;  /* 0x000000ad11117210 */ /* 0x000fe20007ffe0ff */
[----:B------:R-:W-:-:S04]  /*47c0*/  IMAD R173, R121, c[0x0][0x1c4], R14 ;  /* 0x0000710079ad7a24 */ /* 0x000fc800078e020e */
[----:B------:R-:W-:-:S05]  /*47d0*/  IMAD.WIDE.U32 R14, R121, c[0x0][0x1c0], R16 ;  /* 0x00007000790e7a25 */ /* 0x000fca00078e0010 */
[----:B------:R-:W-:Y:S02]  /*47e0*/  IADD3 R15, R15, R173, RZ ;  /* 0x000000ad0f0f7210 */ /* 0x000fe40007ffe0ff */
[----:B------:R-:W-:-:S04]  /*47f0*/  LEA R16, P0, R14, c[0x0][0x230], 0x2 ;  /* 0x00008c000e107a11 */ /* 0x000fc800078010ff */
[----:B------:R-:W-:Y:S01]  /*4800*/  LEA.HI.X R17, R14, c[0x0][0x234], R15, 0x2, P0 ;  /* 0x00008d000e117a11 */ /* 0x000fe200000f140f */
        /* <DEDUP_REMOVED lines=18> */
[----:B------:R-:W-:Y:S02]  /*4930*/  ISETP.NE.AND P1, PT, R28, RZ, PT ;  /* 0x000000ff1c00720c */ /* 0x000fe40003f25270 */
[----:B-1----:R-:W-:Y:S01]  /*4940*/  LEA R12, R146, R121, 0x8 ;  /* 0x00000079920c7211 */ /* 0x002fe200078e40ff */
[----:B------:R-:W1:Y:S01]  /*4950*/  LDS R155, [R51.X4+0x4] ;  /* 0x00000400339b7984 */ /* 0x000e620000004800 */
[----:B0-----:R-:W-:Y:S01]  /*4960*/  FMUL.FTZ R18, R152, 1.4426950216293334961 ;  /* 0x3fb8aa3b98127820 */ /* 0x001fe20000410000 */
[----:B------:R-:W-:Y:S02]  /*4970*/  LOP3.LUT P0, RZ, R28, 0x1f, RZ, 0xc0, !PT ;  /* 0x0000001f1cff7812 */ /* 0x000fe4000780c0ff */
[----:B------:R-:W-:Y:S01]  /*4980*/  LDS R169, [R51.X4+0x8] ;  /* 0x0000080033a97984 */ /* 0x000fe20000004800 */
[----:B------:R-:W-:-:S03]  /*4990*/  FMUL.FTZ R231, R18, R82 ;  /* 0x0000005212e77220 */ /* 0x000fc60000410000 */
[----:B------:R-:W-:Y:S03]  /*49a0*/  LDS R168, [R51.X4+0xc] ;  /* 0x00000c0033a87984 */ /* 0x000fe60000004800 */
[----:B------:R-:W0:Y:S01]  /*49b0*/  MUFU.EX2 R231, R231 ;  /* 0x000000e700e77308 */ /* 0x000e220000000800 */
[----:B------:R-:W-:Y:S01]  /*49c0*/  @P1 IADD3 R12, R28, 0x200, RZ ;  /* 0x000002001c0c1810 */ /* 0x000fe20007ffe0ff */
[----:B------:R-:W-:Y:S03]  /*49d0*/  LDS R167, [R51.X4+0x10] ;  /* 0x0000100033a77984 */ /* 0x000fe60000004800 */
[----:B------:R-:W-:Y:S01]  /*49e0*/  SHF.L.U32 R170, R12, 0x2, RZ ;  /* 0x000000020caa7819 */ /* 0x000fe200000006ff */
[----:B------:R-:W-:Y:S01]  /*49f0*/  LDS R166, [R51.X4+0x14] ;  /* 0x0000140033a67984 */ /* 0x000fe20000004800 */
[----:B------:R-:W-:-:S03]  /*4a00*/  ISETP.LT.OR P2, PT, R30, 0x2, P0 ;  /* 0x000000021e00780c */ /* 0x000fc60000741670 */
        /* <DEDUP_REMOVED lines=10> */
[----:B------:R-:W4:Y:S04]  /*4ab0*/  LDS R154, [R51.X4] ;  /* 0x00000000339a7984 */ /* 0x000f280000004800 */
[----:B0-----:R0:W-:Y:S01]  /*4ac0*/  STS [R170+0x12c8], R231 ;  /* 0x0012c8e7aa007388 */ /* 0x0011e20000000800 */
[----:B------:R-:W-:-:S02]  /*4ad0*/  FMUL.FTZ R174, R18, R87 ;  /* 0x0000005712ae7220 */ /* 0x000fc40000410000 */
[----:B------:R-:W-:Y:S01]  /*4ae0*/  FMUL.FTZ R197, R18, R89 ;  /* 0x0000005912c57220 */ /* 0x000fe20000410000 */
[----:B------:R-:W-:Y:S01]  /*4af0*/  @!P2 IADD3 R14, R30, -0x2, RZ ;  /* 0xfffffffe1e0ea810 */ /* 0x000fe20007ffe0ff */
[C---:B------:R-:W-:Y:S02]  /*4b00*/  FMUL.FTZ R196, R18.reuse, R84 ;  /* 0x0000005412c47220 */ /* 0x040fe40000410000 */
[----:B------:R-:W0:Y:S01]  /*4b10*/  MUFU.EX2 R174, R174 ;  /* 0x000000ae00ae7308 */ /* 0x000e220000000800 */
[----:B------:R-:W-:Y:S02]  /*4b20*/  FMUL.FTZ R194, R18, R91 ;  /* 0x0000005b12c27220 */ /* 0x000fe40000410000 */
[----:B------:R-:W-:-:S05]  /*4b30*/  @!P2 IMAD R13, R14, c[0x0][0x16c], R121 ;  /* 0x00005b000e0daa24 */ /* 0x000fca00078e0279 */
[----:B------:R-:W0:Y:S01]  /*4b40*/  MUFU.EX2 R197, R197 ;  /* 0x000000c500c57308 */ /* 0x000e220000000800 */
[----:B------:R-:W-:Y:S01]  /*4b50*/  MOV R14, RZ ;  /* 0x000000ff000e7202 */ /* 0x000fe20000000f00 */
[----:B------:R-:W-:Y:S01]  /*4b60*/  @!P2 IMAD.WIDE R12, R13, 0x8, R10 ;  /* 0x000000080d0ca825 */ /* 0x000fe200078e020a */
[----:B------:R-:W-:Y:S03]  /*4b70*/  BAR.SYNC.DEFER_BLOCKING 0x0 ;  /* 0x0000000000007b1d */ /* 0x000fe60000010000 */
[----:B------:R-:W-:-:S03]  /*4b80*/  FMUL.FTZ R192, R18, R86 ;  /* 0x0000005612c07220 */ /* 0x000fc60000410000 */
[----:B------:R-:W0:Y:S01]  /*4b90*/  MUFU.EX2 R196, R196 ;  /* 0x000000c400c47308 */ /* 0x000e220000000800 */
[----:B------:R-:W-:-:S07]  /*4ba0*/  FMUL.FTZ R195, R18, R93 ;  /* 0x0000005d12c37220 */ /* 0x000fce0000410000 */
[----:B------:R-:W0:Y:S01]  /*4bb0*/  MUFU.EX2 R194, R194 ;  /* 0x000000c200c27308 */ /* 0x000e220000000800 */
[----:B------:R-:W-:-:S07]  /*4bc0*/  FMUL.FTZ R193, R18, R88 ;  /* 0x0000005812c17220 */ /* 0x000fce0000410000 */
[----:B------:R-:W1:Y:S01]  /*4bd0*/  MUFU.EX2 R192, R192 ;  /* 0x000000c000c07308 */ /* 0x000e620000000800 */
[----:B------:R0:W5:Y:S01]  /*4be0*/  @!P2 LDG.E R14, [R12.64+0x4] ;  /* 0x000004060c0ea981 */ /* 0x000162000c1e1900 */
[----:B------:R-:W-:-:S06]  /*4bf0*/  FMUL.FTZ R208, R18, R95 ;  /* 0x0000005f12d07220 */ /* 0x000fcc0000410000 */
[----:B------:R-:W1:Y:S01]  /*4c00*/  MUFU.EX2 R195, R195 ;  /* 0x000000c300c37308 */ /* 0x000e620000000800 */
[----:B0-----:R-:W-:-:S04]  /*4c10*/  FMUL.FTZ R12, R231, R174 ;  /* 0x000000aee70c7220 */ /* 0x001fc80000410000 */
[----:B------:R-:W-:-:S03]  /*4c20*/  FMUL.FTZ R13, R197, R12 ;  /* 0x0000000cc50d7220 */ /* 0x000fc60000410000 */
[----:B------:R-:W0:Y:S01]  /*4c30*/  MUFU.EX2 R193, R193 ;  /* 0x000000c100c17308 */ /* 0x000e220000000800 */
[----:B------:R-:W-:Y:S02]  /*4c40*/  FMUL.FTZ R213, R18, R90 ;  /* 0x0000005a12d57220 */ /* 0x000fe40000410000 */
[----:B------:R-:W-:Y:S02]  /*4c50*/  FMUL.FTZ R13, R196, R13 ;  /* 0x0000000dc40d7220 */ /* 0x000fe40000410000 */
[----:B------:R-:W-:Y:S02]  /*4c60*/  FMUL.FTZ R191, R18, R99 ;  /* 0x0000006312bf7220 */ /* 0x000fe40000410000 */
[----:B------:R-:W-:Y:S01]  /*4c70*/  FMUL.FTZ R13, R194, R13 ;  /* 0x0000000dc20d7220 */ /* 0x000fe20000410000 */
[----:B------:R-:W0:Y:S01]  /*4c80*/  MUFU.EX2 R208, R208 ;  /* 0x000000d000d07308 */ /* 0x000e220000000800 */
[----:B------:R-:W-:Y:S02]  /*4c90*/  FMUL.FTZ R190, R18, R100 ;  /* 0x0000006412be7220 */ /* 0x000fe40000410000 */
[----:B-1----:R-:W-:-:S05]  /*4ca0*/  FMUL.FTZ R12, R192, R13 ;  /* 0x0000000dc00c7220 */ /* 0x002fca0000410000 */
[----:B------:R-:W1:Y:S01]  /*4cb0*/  MUFU.EX2 R213, R213 ;  /* 0x000000d500d57308 */ /* 0x000e620000000800 */
[----:B------:R-:W-:Y:S02]  /*4cc0*/  FMUL.FTZ R12, R195, R12 ;  /* 0x0000000cc30c7220 */ /* 0x000fe40000410000 */
[----:B------:R-:W-:-:S05]  /*4cd0*/  FMUL.FTZ R189, R18, R101 ;  /* 0x0000006512bd7220 */ /* 0x000fca0000410000 */
[----:B------:R-:W2:Y:S01]  /*4ce0*/  MUFU.EX2 R191, R191 ;  /* 0x000000bf00bf7308 */ /* 0x000ea20000000800 */
[----:B0-----:R-:W-:Y:S01]  /*4cf0*/  FMUL.FTZ R15, R193, R12 ;  /* 0x0000000cc10f7220 */ /* 0x001fe20000410000 */
[----:B------:R-:W-:-:S06]  /*4d00*/  ISETP.NE.AND P2, PT, R28, 0x1f, PT ;  /* 0x0000001f1c00780c */ /* 0x000fcc0003f45270 */
[----:B------:R-:W0:Y:S01]  /*4d10*/  MUFU.EX2 R190, R190 ;  /* 0x000000be00be7308 */ /* 0x000e220000000800 */
[----:B------:R-:W-:Y:S02]  /*4d20*/  FMUL.FTZ R170, R208, R15 ;  /* 0x0000000fd0aa7220 */ /* 0x000fe40000410000 */
[----:B------:R-:W-:-:S05]  /*4d30*/  FMUL.FTZ R188, R18, R114 ;  /* 0x0000007212bc7220 */ /* 0x000fca0000410000 */
[----:B------:R-:W4:Y:S01]  /*4d40*/  MUFU.EX2 R189, R189 ;  /* 0x000000bd00bd7308 */ /* 0x000f220000000800 */
[----:B-1----:R-:W-:Y:S01]  /*4d50*/  FMUL.FTZ R170, R213, R170 ;  /* 0x000000aad5aa7220 */ /* 0x002fe20000410000 */
[----:B------:R1:W1:Y:S03]  /*4d60*/  @P2 LDS R226, [R28.X4+0x1acc] ;  /* 0x001acc001ce22984 */ /* 0x0002660000004800 */
[----:B--2---:R-:W-:-:S03]  /*4d70*/  FMUL.FTZ R17, R191, R170 ;  /* 0x000000aabf117220 */ /* 0x004fc60000410000 */
[----:B------:R-:W2:Y:S01]  /*4d80*/  MUFU.EX2 R188, R188 ;  /* 0x000000bc00bc7308 */ /* 0x000ea20000000800 */
[----:B0-----:R-:W-:Y:S02]  /*4d90*/  FMUL.FTZ R170, R190, R17 ;  /* 0x00000011beaa7220 */ /* 0x001fe40000410000 */
[----:B------:R-:W-:Y:S02]  /*4da0*/  FMUL.FTZ R13, R53, R82 ;  /* 0x00000052350d7220 */ /* 0x000fe40000410000 */
[----:B----4-:R-:W-:Y:S02]  /*4db0*/  FMUL.FTZ R17, R189, R170 ;  /* 0x000000aabd117220 */ /* 0x010fe40000410000 */
[----:B------:R-:W-:Y:S02]  /*4dc0*/  FMUL.FTZ R170, R52, R87 ;  /* 0x0000005734aa7220 */ /* 0x000fe40000410000 */
[----:B------:R-:W-:Y:S02]  /*4dd0*/  FMUL.FTZ R176, R54, R89 ;  /* 0x0000005936b07220 */ /* 0x000fe40000410000 */
[----:B------:R-:W-:-:S02]  /*4de0*/  FMUL.FTZ R233, R170, R155 ;  /* 0x0000009baae97220 */ /* 0x000fc40000410000 */
[----:B------:R-:W-:Y:S02]  /*4df0*/  FMUL.FTZ R172, R13, R154 ;  /* 0x0000009a0dac7220 */ /* 0x000fe40000410000 */
[C---:B------:R-:W-:Y:S02]  /*4e00*/  FMUL.FTZ R187, R18.reuse, R103 ;  /* 0x0000006712bb7220 */ /* 0x040fe40000410000 */
[----:B------:R-:W-:Y:S02]  /*4e10*/  FMUL.FTZ R186, R18, R128 ;  /* 0x0000008012ba7220 */ /* 0x000fe40000410000 */
[----:B--2---:R-:W-:Y:S02]  /*4e20*/  FMUL.FTZ R18, R188, R17 ;  /* 0x00000011bc127220 */ /* 0x004fe40000410000 */
[----:B------:R-:W-:Y:S02]  /*4e30*/  FMUL.FTZ R225, R55, R84 ;  /* 0x0000005437e17220 */ /* 0x000fe40000410000 */
[----:B------:R-:W-:-:S02]  /*4e40*/  FMUL.FTZ R176, R176, R169 ;  /* 0x000000a9b0b07220 */ /* 0x000fc40000410000 */
[----:B------:R-:W-:Y:S02]  /*4e50*/  FFMA.FTZ R17, R172, R174, R233 ;  /* 0x000000aeac117223 */ /* 0x000fe400000100e9 */
[----:B------:R-:W-:Y:S02]  /*4e60*/  FMUL.FTZ R224, R56, R91 ;  /* 0x0000005b38e07220 */ /* 0x000fe40000410000 */
[----:B------:R-:W-:Y:S02]  /*4e70*/  FMUL.FTZ R225, R225, R168 ;  /* 0x000000a8e1e17220 */ /* 0x000fe40000410000 */
[----:B------:R-:W-:Y:S01]  /*4e80*/  FFMA.FTZ R17, R197, R17, R176 ;  /* 0x00000011c5117223 */ /* 0x000fe200000100b0 */
[----:B------:R-:W0:Y:S01]  /*4e90*/  MUFU.EX2 R187, R187 ;  /* 0x000000bb00bb7308 */ /* 0x000e220000000800 */
[----:B------:R-:W-:Y:S02]  /*4ea0*/  FMUL.FTZ R221, R57, R86 ;  /* 0x0000005639dd7220 */ /* 0x000fe40000410000 */
[----:B------:R-:W-:-:S02]  /*4eb0*/  FMUL.FTZ R227, R224, R167 ;  /* 0x000000a7e0e37220 */ /* 0x000fc40000410000 */
[----:B------:R-:W-:-:S03]  /*4ec0*/  FFMA.FTZ R17, R196, R17, R225 ;  /* 0x00000011c4117223 */ /* 0x000fc600000100e1 */
[----:B------:R-:W2:Y:S01]  /*4ed0*/  MUFU.EX2 R186, R186 ;  /* 0x000000ba00ba7308 */ /* 0x000ea20000000800 */
[----:B------:R-:W-:Y:S02]  /*4ee0*/  FMUL.FTZ R216, R58, R93 ;  /* 0x0000005d3ad87220 */ /* 0x000fe40000410000 */
[----:B------:R-:W-:Y:S02]  /*4ef0*/  FMUL.FTZ R221, R221, R166 ;  /* 0x000000a6dddd7220 */ /* 0x000fe40000410000 */
[----:B------:R-:W-:Y:S02]  /*4f00*/  FFMA.FTZ R17, R194, R17, R227 ;  /* 0x00000011c2117223 */ /* 0x000fe400000100e3 */
[----:B------:R-:W-:Y:S02]  /*4f10*/  FMUL.FTZ R219, R59, R88 ;  /* 0x000000583bdb7220 */ /* 0x000fe40000410000 */
[----:B------:R-:W-:Y:S02]  /*4f20*/  FMUL.FTZ R216, R216, R165 ;  /* 0x000000a5d8d87220 */ /* 0x000fe40000410000 */
[----:B------:R-:W-:-:S02]  /*4f30*/  FFMA.FTZ R17, R192, R17, R221 ;  /* 0x00000011c0117223 */ /* 0x000fc400000100dd */
[----:B------:R-:W-:Y:S01]  /*4f40*/  FMUL.FTZ R15, R61, R90 ;  /* 0x0000005a3d0f7220 */ /* 0x000fe20000410000 */
[----:B------:R-:W-:Y:S01]  /*4f50*/  BSSY B0, `(.L_x_5359) ;  /* 0x0000023000007945 */ /* 0x000fe20003800000 */
        /* <DEDUP_REMOVED lines=11> */
[----:B------:R-:W-:Y:S02]  /*5010*/  FMUL.FTZ R215, R12, R163 ;  /* 0x000000a30cd77220 */ /* 0x000fe40000410000 */
[----:B------:R-:W-:Y:S02]  /*5020*/  FFMA.FTZ R17, R193, R17, R218 ;  /* 0x00000011c1117223 */ /* 0x000fe400000100da */
[-C--:B---3--:R-:W-:Y:S02]  /*5030*/  FMUL.FTZ R229, R85, R16.reuse ;  /* 0x0000001055e57220 */ /* 0x088fe40000410000 */
        /* <DEDUP_REMOVED lines=9> */
[----:B------:R-:W-:Y:S02]  /*50d0*/  FMUL.FTZ R182, R70, R16 ;  /* 0x0000001046b67220 */ /* 0x000fe40000410000 */
[----:B--2---:R-:W-:Y:S01]  /*50e0*/  FFMA.FTZ R15, R186, R179, R229 ;  /* 0x000000b3ba0f7223 */ /* 0x004fe200000100e5 */
[----:B------:R-:W-:Y:S05]  /*50f0*/  @P2 BRA `(.L_x_5360) ;  /* 0x0000008000002947 */ /* 0x000fea0003800000 */
[----:B-1----:R-:W-:Y:S02]  /*5100*/  ISETP.NE.AND P3, PT, R30, c[0x0][0x174], PT ;  /* 0x00005d001e007a0c */ /* 0x002fe40003f65270 */
[----:B------:R-:W-:-:S11]  /*5110*/  MOV R226, 0x3f800000 ;  /* 0x3f80000000e27802 */ /* 0x000fd60000000f00 */
[----:B------:R-:W-:-:S04]  /*5120*/  @P3 IADD3 R19, -R35, c[0x0][0x174], RZ ;  /* 0x00005d0023133a10 */ /* 0x000fc80007ffe1ff */
[----:B------:R-:W-:-:S04]  /*5130*/  @P3 LEA.HI R12, R19, R19, RZ, 0x1 ;  /* 0x00000013130c3211 */ /* 0x000fc800078f08ff */
[----:B------:R-:W-:-:S04]  /*5140*/  @P3 LOP3.LUT R12, R12, 0xfffffe, RZ, 0xc0, !PT ;  /* 0x00fffffe0c0c3812 */ /* 0x000fc800078ec0ff */
[----:B------:R-:W-:-:S04]  /*5150*/  @P3 IADD3 R12, -R12, R19, RZ ;  /* 0x000000130c0c3210 */ /* 0x000fc80007ffe1ff */
[----:B------:R-:W-:-:S05]  /*5160*/  @P3 LEA R12, R12, R121, 0x8 ;  /* 0x000000790c0c3211 */ /* 0x000fca00078e40ff */
[----:B------:R0:W1:Y:S02]  /*5170*/  @P3 LDS R226, [R12.X4+0x12c8] ;  /* 0x0012c8000ce23984 */ /* 0x0000640000004800 */
.L_x_5360:
[----:B-1----:R-:W-:Y:S05]  /*5180*/  BSYNC B0 ;  /* 0x0000000000007941 */ /* 0x002fea0003800000 */
.L_x_5359:
[----:B0-----:R-:W-:Y:S01]  /*5190*/  FMUL.FTZ R12, R186, R226 ;  /* 0x000000e2ba0c7220 */ /* 0x001fe20000410000 */
[----:B------:R-:W-:Y:S01]  /*51a0*/  ISETP.GE.AND P3, PT, R29, 0x1, PT ;  /* 0x000000011d00780c */ /* 0x000fe20003f66270 */
[----:B------:R-:W-:Y:S01]  /*51b0*/  FFMA.FTZ R17, R208, R17, R215 ;  /* 0x00000011d0117223 */ /* 0x000fe200000100d7 */
[----:B------:R-:W-:Y:S01]  /*51c0*/  LOP3.LUT R232, R28, 0x1f, RZ, 0xc0, !PT ;  /* 0x0000001f1ce87812 */ /* 0x000fe200078ec0ff */
[C---:B------:R-:W-:Y:S01]  /*51d0*/  FFMA.FTZ R18, R187.reuse, R15, R222 ;  /* 0x0000000fbb127223 */ /* 0x040fe200000100de */
[----:B------:R-:W-:Y:S01]  /*51e0*/  ISETP.GE.OR P0, PT, R30, c[0x0][0x174], P0 ;  /* 0x00005d001e007a0c */ /* 0x000fe20000706670 */
[----:B------:R-:W-:Y:S01]  /*51f0*/  FMUL.FTZ R15, R187, R12 ;  /* 0x0000000cbb0f7220 */ /* 0x000fe20000410000 */
[----:B------:R-:W-:Y:S01]  /*5200*/  ISETP.NE.AND P4, PT, R232, 0x1f, PT ;  /* 0x0000001fe800780c */ /* 0x000fe20003f85270 */
[----:B------:R-:W-:Y:S01]  /*5210*/  FMUL.FTZ R198, R212, R161 ;  /* 0x000000a1d4c67220 */ /* 0x000fe20000410000 */
[----:B-----5:R-:W-:Y:S01]  /*5220*/  SHFL.IDX PT, R228, R14, RZ, 0x1f ;  /* 0x00001fff0ee47589 */ /* 0x020fe200000e0000 */
[----:B------:R-:W-:Y:S01]  /*5230*/  FFMA.FTZ R17, R213, R17, R180 ;  /* 0x00000011d5117223 */ /* 0x000fe200000100b4 */
[----:B------:R-:W-:Y:S01]  /*5240*/  ISETP.NE.AND P5, PT, R28, RZ, PT ;  /* 0x000000ff1c00720c */ /* 0x000fe20003fa5270 */
[C---:B------:R-:W-:Y:S01]  /*5250*/  FFMA.FTZ R18, R188.reuse, R18, R223 ;  /* 0x00000012bc127223 */ /* 0x040fe200000100df */
[----:B------:R-:W-:Y:S01]  /*5260*/  BSSY B0, `(.L_x_5361) ;  /* 0x0000122000007945 */ /* 0x000fe20003800000 */
[----:B------:R-:W-:-:S02]  /*5270*/  FMUL.FTZ R12, R188, R15 ;  /* 0x0000000fbc0c7220 */ /* 0x000fc40000410000 */
[----:B------:R-:W-:Y:S02]  /*5280*/  FMUL.FTZ R199, R199, R160 ;  /* 0x000000a0c7c77220 */ /* 0x000fe40000410000 */
[----:B------:R-:W-:Y:S02]  /*5290*/  FFMA.FTZ R17, R191, R17, R198 ;  /* 0x00000011bf117223 */ /* 0x000fe400000100c6 */
[C---:B------:R-:W-:Y:S02]  /*52a0*/  FFMA.FTZ R18, R189.reuse, R18, R220 ;  /* 0x00000012bd127223 */ /* 0x040fe400000100dc */
[----:B------:R-:W-:Y:S02]  /*52b0*/  FMUL.FTZ R15, R189, R12 ;  /* 0x0000000cbd0f7220 */ /* 0x000fe40000410000 */
[----:B------:R-:W-:Y:S02]  /*52c0*/  FMUL.FTZ R200, R200, R159 ;  /* 0x0000009fc8c87220 */ /* 0x000fe40000410000 */
[----:B------:R-:W-:-:S02]  /*52d0*/  FFMA.FTZ R17, R190, R17, R199 ;  /* 0x00000011be117223 */ /* 0x000fc400000100c7 */
[C---:B------:R-:W-:Y:S02]  /*52e0*/  FFMA.FTZ R18, R190.reuse, R18, R217 ;  /* 0x00000012be127223 */ /* 0x040fe400000100d9 */
[----:B------:R-:W-:Y:S02]  /*52f0*/  FMUL.FTZ R12, R190, R15 ;  /* 0x0000000fbe0c7220 */ /* 0x000fe40000410000 */
[----:B------:R-:W-:Y:S02]  /*5300*/  FMUL.FTZ R201, R185, R158 ;  /* 0x0000009eb9c97220 */ /* 0x000fe40000410000 */
[----:B------:R-:W-:Y:S02]  /*5310*/  FFMA.FTZ R17, R189, R17, R200 ;  /* 0x00000011bd117223 */ /* 0x000fe400000100c8 */
[C---:B------:R-:W-:Y:S02]  /*5320*/  FFMA.FTZ R18, R191.reuse, R18, R214 ;  /* 0x00000012bf127223 */ /* 0x040fe400000100d6 */
[----:B------:R-:W-:-:S02]  /*5330*/  FMUL.FTZ R12, R191, R12 ;  /* 0x0000000cbf0c7220 */ /* 0x000fc40000410000 */
[----:B------:R-:W-:Y:S02]  /*5340*/  FMUL.FTZ R202, R202, R157 ;  /* 0x0000009dcaca7220 */ /* 0x000fe40000410000 */
[----:B------:R-:W-:Y:S02]  /*5350*/  FFMA.FTZ R17, R188, R17, R201 ;  /* 0x00000011bc117223 */ /* 0x000fe400000100c9 */
[C---:B------:R-:W-:Y:S02]  /*5360*/  FFMA.FTZ R18, R213.reuse, R18, R210 ;  /* 0x00000012d5127223 */ /* 0x040fe400000100d2 */
[----:B------:R-:W-:Y:S02]  /*5370*/  FMUL.FTZ R19, R213, R12 ;  /* 0x0000000cd5137220 */ /* 0x000fe40000410000 */
[----:B------:R-:W-:Y:S02]  /*5380*/  FMUL.FTZ R175, R175, R156 ;  /* 0x0000009cafaf7220 */ /* 0x000fe40000410000 */
[----:B------:R-:W-:-:S02]  /*5390*/  FFMA.FTZ R17, R187, R17, R202 ;  /* 0x00000011bb117223 */ /* 0x000fc400000100ca */
[----:B------:R-:W-:Y:S02]  /*53a0*/  FMUL.FTZ R15, R186, R13 ;  /* 0x0000000dba0f7220 */ /* 0x000fe40000410000 */
[C---:B------:R-:W-:Y:S02]  /*53b0*/  FFMA.FTZ R13, R208.reuse, R18, R211 ;  /* 0x00000012d00d7223 */ /* 0x040fe400000100d3 */
[----:B------:R-:W-:Y:S02]  /*53c0*/  FMUL.FTZ R12, R208, R19 ;  /* 0x00000013d00c7220 */ /* 0x000fe40000410000 */
[----:B------:R-:W-:Y:S02]  /*53d0*/  FFMA.FTZ R18, R186, R17, R175 ;  /* 0x00000011ba127223 */ /* 0x000fe400000100af */
[C---:B------:R-:W-:Y:S02]  /*53e0*/  FFMA.FTZ R17, R193.reuse, R13, R184 ;  /* 0x0000000dc1117223 */ /* 0x040fe400000100b8 */
[----:B------:R-:W-:Y:S01]  /*53f0*/  FMUL.FTZ R178, R193, R12 ;  /* 0x0000000cc1b27220 */ /* 0x000fe20000410000 */
[----:B------:R-:W0:Y:S01]  /*5400*/  SHFL.UP PT, R13, R18, 0x1, RZ ;  /* 0x04200000120d7989 */ /* 0x000e2200000e00ff */
[----:B------:R-:W-:-:S02]  /*5410*/  FMUL.FTZ R205, R75, R16 ;  /* 0x000000104bcd7220 */ /* 0x000fc40000410000 */
[C---:B------:R-:W-:Y:S01]  /*5420*/  FFMA.FTZ R19, R195.reuse, R17, R182 ;  /* 0x00000011c3137223 */ /* 0x040fe200000100b6 */
[----:B------:R-:W1:Y:S01]  /*5430*/  SHFL.UP PT, R12, R15, 0x1, RZ ;  /* 0x042000000f0c7989 */ /* 0x000e6200000e00ff */
[----:B------:R-:W-:Y:S02]  /*5440*/  FMUL.FTZ R17, R195, R178 ;  /* 0x000000b2c3117220 */ /* 0x000fe40000410000 */
[-C--:B------:R-:W-:Y:S02]  /*5450*/  FMUL.FTZ R207, R68, R16.reuse ;  /* 0x0000001044cf7220 */ /* 0x080fe40000410000 */
[C---:B------:R-:W-:Y:S02]  /*5460*/  FFMA.FTZ R19, R192.reuse, R19, R205 ;  /* 0x00000013c0137223 */ /* 0x040fe400000100cd */
[----:B------:R-:W-:Y:S02]  /*5470*/  FMUL.FTZ R17, R192, R17 ;  /* 0x00000011c0117220 */ /* 0x000fe40000410000 */
[----:B------:R-:W-:-:S02]  /*5480*/  FMUL.FTZ R209, R73, R16 ;  /* 0x0000001049d17220 */ /* 0x000fc40000410000 */
[C---:B------:R-:W-:Y:S02]  /*5490*/  FFMA.FTZ R19, R194.reuse, R19, R207 ;  /* 0x00000013c2137223 */ /* 0x040fe400000100cf */
[----:B------:R-:W-:Y:S02]  /*54a0*/  FMUL.FTZ R17, R194, R17 ;  /* 0x00000011c2117220 */ /* 0x000fe40000410000 */
[-C--:B------:R-:W-:Y:S02]  /*54b0*/  FMUL.FTZ R206, R71, R16.reuse ;  /* 0x0000001047ce7220 */ /* 0x080fe40000410000 */
[C---:B------:R-:W-:Y:S02]  /*54c0*/  FFMA.FTZ R19, R196.reuse, R19, R209 ;  /* 0x00000013c4137223 */ /* 0x040fe400000100d1 */
[----:B------:R-:W-:Y:S02]  /*54d0*/  FMUL.FTZ R178, R196, R17 ;  /* 0x00000011c4b27220 */ /* 0x000fe40000410000 */
[----:B------:R-:W-:-:S02]  /*54e0*/  FMUL.FTZ R177, R69, R16 ;  /* 0x0000001045b17220 */ /* 0x000fc40000410000 */
[C---:B------:R-:W-:Y:S02]  /*54f0*/  FFMA.FTZ R19, R197.reuse, R19, R206 ;  /* 0x00000013c5137223 */ /* 0x040fe400000100ce */
[----:B------:R-:W-:Y:S02]  /*5500*/  FMUL.FTZ R17, R197, R178 ;  /* 0x000000b2c5117220 */ /* 0x000fe40000410000 */
[C---:B------:R-:W-:Y:S02]  /*5510*/  FFMA.FTZ R183, R174.reuse, R19, R177 ;  /* 0x00000013aeb77223 */ /* 0x040fe400000100b1 */
[----:B------:R-:W-:Y:S02]  /*5520*/  FMUL.FTZ R178, R174, R17 ;  /* 0x00000011aeb27220 */ /* 0x000fe40000410000 */
[C---:B0-----:R-:W-:Y:S01]  /*5530*/  @P3 FFMA.FTZ R18, R15.reuse, R13, R18 ;  /* 0x0000000d0f123223 */ /* 0x041fe20000010012 */
[----:B------:R-:W0:Y:S01]  /*5540*/  SHFL.DOWN PT, R16, R183, 0x1, 0x1f ;  /* 0x08201f00b7107f89 */ /* 0x000e2200000e0000 */
[----:B-1----:R-:W-:Y:S01]  /*5550*/  @P3 FMUL.FTZ R15, R15, R12 ;  /* 0x0000000c0f0f3220 */ /* 0x002fe20000410000 */
[----:B------:R-:W-:Y:S01]  /*5560*/  ISETP.GE.AND P3, PT, R29, 0x2, PT ;  /* 0x000000021d00780c */ /* 0x000fe20003f66270 */
[----:B------:R-:W-:Y:S01]  /*5570*/  IMAD R230, R203, c[0x0][0x298], RZ ;  /* 0x0000a600cbe67a24 */ /* 0x000fe200078e02ff */
[----:B------:R-:W1:Y:S01]  /*5580*/  SHFL.DOWN PT, R17, R178, 0x1, 0x1f ;  /* 0x08201f00b2117f89 */ /* 0x000e6200000e0000 */
[----:B------:R-:W-:-:S02]  /*5590*/  FMUL.FTZ R212, R161, R212 ;  /* 0x000000d4a1d47220 */ /* 0x000fc40000410000 */
[----:B------:R-:W-:Y:S01]  /*55a0*/  FMUL.FTZ R185, R158, R185 ;  /* 0x000000b99eb97220 */ /* 0x000fe20000410000 */
[----:B------:R-:W2:Y:S04]  /*55b0*/  SHFL.UP PT, R13, R18, 0x2, RZ ;  /* 0x04400000120d7989 */ /* 0x000ea800000e00ff */
[----:B------:R-:W3:Y:S01]  /*55c0*/  SHFL.UP PT, R12, R15, 0x2, RZ ;  /* 0x044000000f0c7989 */ /* 0x000ee200000e00ff */
[C---:B0-----:R-:W-:Y:S02]  /*55d0*/  @P4 FFMA.FTZ R183, R178.reuse, R16, R183 ;  /* 0x00000010b2b74223 */ /* 0x041fe400000100b7 */
        /* <DEDUP_REMOVED lines=16> */
[----:B------:R-:W2:Y:S01]  /*56e0*/  SHFL.UP PT, R13, R18, 0x8, RZ ;  /* 0x05000000120d7989 */ /* 0x000ea200000e00ff */
[----:B------:R-:W-:-:S03]  /*56f0*/  ISETP.GE.AND P3, PT, R29, 0x8, PT ;  /* 0x000000081d00780c */ /* 0x000fc60003f66270 */
[----:B------:R-:W3:Y:S02]  /*5700*/  SHFL.UP PT, R12, R15, 0x8, RZ ;  /* 0x050000000f0c7989 */ /* 0x000ee400000e00ff */
[C---:B0-----:R-:W-:Y:S01]  /*5710*/  @!P4 FFMA.FTZ R183, R178.reuse, R16, R183 ;  /* 0x00000010b2b7c223 */ /* 0x041fe200000100b7 */
[----:B------:R-:W-:Y:S01]  /*5720*/  MOV R16, 0x3f800000 ;  /* 0x3f80000000107802 */ /* 0x000fe20000000f00 */
[----:B-1----:R-:W-:-:S03]  /*5730*/  @!P4 FMUL.FTZ R178, R178, R17 ;  /* 0x00000011b2b2c220 */ /* 0x002fc60000410000 */
[----:B------:R-:W0:Y:S01]  /*5740*/  SHFL.DOWN PT, R171, R183, 0x8, 0x1f ;  /* 0x09001f00b7ab7f89 */ /* 0x000e2200000e0000 */
[----:B------:R-:W-:Y:S01]  /*5750*/  HFMA2.MMA R17, -RZ, RZ, 0, 0 ;  /* 0x00000000ff117435 */ /* 0x000fe200000001ff */
[----:B------:R-:W-:Y:S01]  /*5760*/  ISETP.GE.U32.AND P4, PT, R232, 0x18, PT ;  /* 0x00000018e800780c */ /* 0x000fe20003f86070 */
[C---:B--2---:R-:W-:Y:S01]  /*5770*/  @P3 FFMA.FTZ R18, R15.reuse, R13, R18 ;  /* 0x0000000d0f123223 */ /* 0x044fe20000010012 */
[----:B------:R-:W1:Y:S01]  /*5780*/  SHFL.DOWN PT, R19, R178, 0x8, 0x1f ;  /* 0x09001f00b2137f89 */ /* 0x000e6200000e0000 */
[----:B---3--:R-:W-:-:S03]  /*5790*/  @P3 FMUL.FTZ R15, R15, R12 ;  /* 0x0000000c0f0f3220 */ /* 0x008fc60000410000 */
[----:B------:R-:W2:Y:S01]  /*57a0*/  SHFL.UP PT, R13, R18, 0x10, RZ ;  /* 0x06000000120d7989 */ /* 0x000ea200000e00ff */
[----:B------:R-:W-:-:S03]  /*57b0*/  ISETP.GE.AND P3, PT, R29, 0x10, PT ;  /* 0x000000101d00780c */ /* 0x000fc60003f66270 */
[----:B------:R-:W3:Y:S04]  /*57c0*/  SHFL.UP PT, R12, R15, 0x10, RZ ;  /* 0x060000000f0c7989 */ /* 0x000ee800000e00ff */
[----:B------:R-:W-:Y:S01]  /*57d0*/  @!P0 LDS.64 R16, [R121.X8+0x1b48] ;  /* 0x001b480079108984 */ /* 0x000fe20000008a00 */
[----:B------:R-:W-:Y:S02]  /*57e0*/  ISETP.GE.U32.AND P0, PT, R232, 0x10, PT ;  /* 0x00000010e800780c */ /* 0x000fe40003f06070 */
[----:B------:R-:W-:Y:S01]  /*57f0*/  SHF.L.U64.HI R232, R123, 0x2, R148 ;  /* 0x000000027be87819 */ /* 0x000fe20000010294 */
[----:B0-----:R-:W-:-:S04]  /*5800*/  @!P4 FFMA.FTZ R183, R178, R171, R183 ;  /* 0x000000abb2b7c223 */ /* 0x001fc800000100b7 */
[----:B------:R-:W-:Y:S02]  /*5810*/  IMAD R232, R232, c[0x0][0x2b0], RZ ;  /* 0x0000ac00e8e87a24 */ /* 0x000fe400078e02ff */
[----:B-1----:R-:W-:Y:S01]  /*5820*/  @!P4 FMUL.FTZ R178, R178, R19 ;  /* 0x00000013b2b2c220 */ /* 0x002fe20000410000 */
[----:B------:R-:W0:Y:S01]  /*5830*/  SHFL.DOWN PT, R181, R183, 0x10, 0x1f ;  /* 0x0a001f00b7b57f89 */ /* 0x000e2200000e0000 */
[----:B------:R-:W-:Y:S02]  /*5840*/  IMAD R19, R23, c[0x0][0x29c], R230 ;  /* 0x0000a70017137a24 */ /* 0x000fe400078e02e6 */
[C---:B--2---:R-:W-:Y:S01]  /*5850*/  @P3 FFMA.FTZ R18, R15.reuse, R13, R18 ;  /* 0x0000000d0f123223 */ /* 0x044fe20000010012 */
[----:B------:R-:W1:Y:S01]  /*5860*/  SHFL.DOWN PT, R173, R178, 0x10, 0x1f ;  /* 0x0a001f00b2ad7f89 */ /* 0x000e6200000e0000 */
[----:B------:R-:W-:Y:S01]  /*5870*/  HFMA2.MMA R13, -RZ, RZ, 0, 0 ;  /* 0x00000000ff0d7435 */ /* 0x000fe200000001ff */
[----:B------:R-:W-:Y:S02]  /*5880*/  IMAD R230, R204, c[0x0][0x2a0], RZ ;  /* 0x0000a800cce67a24 */ /* 0x000fe400078e02ff */
[----:B---3--:R-:W-:Y:S01]  /*5890*/  @P3 FMUL.FTZ R15, R15, R12 ;  /* 0x0000000c0f0f3220 */ /* 0x008fe20000410000 */
[----:B------:R-:W-:Y:S01]  /*58a0*/  MOV R12, R28 ;  /* 0x0000001c000c7202 */ /* 0x000fe20000000f00 */
[----:B------:R2:W-:Y:S01]  /*58b0*/  SHFL.UP PT, R171, R18, 0x1, RZ ;  /* 0x0420000012ab7989 */ /* 0x0005e200000e00ff */
[----:B------:R-:W-:-:S03]  /*58c0*/  IMAD R235, R25, c[0x0][0x2a4], R230 ;  /* 0x0000a90019eb7a24 */ /* 0x000fc600078e02e6 */
[----:B------:R-:W3:Y:S01]  /*58d0*/  SHFL.UP PT, R15, R15, 0x1, RZ ;  /* 0x042000000f0f7989 */ /* 0x000ee200000e00ff */
[----:B------:R-:W-:-:S05]  /*58e0*/  IMAD.WIDE.U32 R12, R23, c[0x0][0x298], R12 ;  /* 0x0000a600170c7a25 */ /* 0x000fca00078e000c */
[----:B------:R-:W-:Y:S01]  /*58f0*/  IADD3 R13, R13, R19, RZ ;  /* 0x000000130d0d7210 */ /* 0x000fe20007ffe0ff */
[----:B0-----:R-:W-:-:S04]  /*5900*/  @!P0 FFMA.FTZ R183, R178, R181, R183 ;  /* 0x000000b5b2b78223 */ /* 0x001fc800000100b7 */
[----:B--2---:R-:W-:Y:S01]  /*5910*/  IMAD.WIDE.U32 R18, R25, c[0x0][0x2a0], R12 ;  /* 0x0000a80019127a25 */ /* 0x004fe200078e000c */
[----:B------:R-:W-:Y:S03]  /*5920*/  SHFL.IDX PT, R230, R17, RZ, 0x1f ;  /* 0x00001fff11e67589 */ /* 0x000fe600000e0000 */
[----:B-1----:R-:W-:Y:S01]  /*5930*/  @!P0 FMUL.FTZ R178, R178, R173 ;  /* 0x000000adb2b28220 */ /* 0x002fe20000410000 */
[----:B------:R-:W-:Y:S01]  /*5940*/  IADD3 R19, R19, R235, RZ ;  /* 0x000000eb13137210 */ /* 0x000fe20007ffe0ff */
[----:B------:R-:W-:Y:S01]  /*5950*/  SHFL.DOWN PT, R234, R183, 0x1, 0x1f ;  /* 0x08201f00b7ea7f89 */ /* 0x000fe200000e0000 */
[----:B------:R-:W-:Y:S01]  /*5960*/  IMAD R181, R35, -0x200, R24 ;  /* 0xfffffe0023b57824 */ /* 0x000fe200078e0218 */
[C---:B------:R-:W-:Y:S02]  /*5970*/  LEA R12, P0, R18.reuse, c[0x0][0x318], 0x2 ;  /* 0x0000c600120c7a11 */ /* 0x040fe400078010ff */
[----:B------:R-:W0:Y:S01]  /*5980*/  SHFL.DOWN PT, R235, R178, 0x1, 0x1f ;  /* 0x08201f00b2eb7f89 */ /* 0x000e2200000e0000 */
[----:B------:R-:W-:Y:S01]  /*5990*/  SHF.L.U32 R173, R123, 0x2, RZ ;  /* 0x000000027bad7819 */ /* 0x000fe200000006ff */
[----:B---3--:R-:W-:Y:S01]  /*59a0*/  @P1 FFMA.FTZ R228, R15, R228, R171 ;  /* 0x000000e40fe41223 */ /* 0x008fe200000100ab */
[----:B------:R-:W-:-:S02]  /*59b0*/  LEA.HI.X R13, R18, c[0x0][0x31c], R19, 0x2, P0 ;  /* 0x0000c700120d7a11 */ /* 0x000fc400000f1413 */
[----:B------:R-:W-:Y:S01]  /*59c0*/  SHF.R.S32.HI R15, RZ, 0x1f, R181 ;  /* 0x0000001fff0f7819 */ /* 0x000fe200000114b5 */
[----:B------:R-:W-:Y:S01]  /*59d0*/  IMAD R171, R173, c[0x0][0x2b4], R232 ;  /* 0x0000ad00adab7a24 */ /* 0x000fe200078e02e8 */
[----:B------:R-:W-:Y:S01]  /*59e0*/  LEA R14, P0, R181, R12, 0x2 ;  /* 0x0000000cb50e7211 */ /* 0x000fe200078010ff */
[----:B------:R-:W-:Y:S01]  /*59f0*/  FFMA.FTZ R232, R231, R228, R172 ;  /* 0x000000e4e7e87223 */ /* 0x000fe200000100ac */
[----:B------:R-:W-:Y:S01]  /*5a00*/  MOV R228, UR4 ;  /* 0x0000000400e47c02 */ /* 0x000fe20008000f00 */
[----:B------:R-:W-:Y:S01]  /*5a10*/  FMUL.FTZ R231, R155, R170 ;  /* 0x000000aa9be77220 */ /* 0x000fe20000410000 */
[----:B------:R-:W-:Y:S01]  /*5a20*/  LEA.HI.X R15, R181, R13, R15, 0x2, P0 ;  /* 0x0000000db50f7211 */ /* 0x000fe200000f140f */
[-C--:B------:R-:W-:Y:S01]  /*5a30*/  FFMA.FTZ R233, R174, R232.reuse, R233 ;  /* 0x000000e8aee97223 */ /* 0x080fe200000100e9 */
[----:B------:R-:W-:Y:S01]  /*5a40*/  IADD3 R18, P0, R18, UR4, RZ ;  /* 0x0000000412127c10 */ /* 0x000fe2000ff1e0ff */
[----:B------:R-:W-:Y:S02]  /*5a50*/  FADD.FTZ R172, -R172, R232 ;  /* 0x000000e8acac7221 */ /* 0x000fe40000010100 */
[----:B------:R-:W-:Y:S01]  /*5a60*/  FFMA.FTZ R233, R197, R233, R176 ;  /* 0x000000e9c5e97223 */ /* 0x000fe200000100b0 */
[----:B------:R-:W-:Y:S01]  /*5a70*/  LEA.HI.X.SX32 R19, R228, R19, 0x1, P0 ;  /* 0x00000013e4137211 */ /* 0x000fe200000f0eff */
[----:B------:R-:W-:-:S02]  /*5a80*/  FFMA.FTZ R228, R174, R232, R231 ;  /* 0x000000e8aee47223 */ /* 0x000fc400000100e7 */
[----:B------:R-:W-:Y:S02]  /*5a90*/  FFMA.FTZ R232, R69, R232, RZ ;  /* 0x000000e845e87223 */ /* 0x000fe400000100ff */
[----:B------:R-:W-:Y:S02]  /*5aa0*/  FADD.FTZ R170, -R231, R228 ;  /* 0x000000e4e7aa7221 */ /* 0x000fe40000010100 */
[----:B0-----:R-:W-:Y:S02]  /*5ab0*/  @P2 FFMA.FTZ R230, R235, R230, R234 ;  /* 0x000000e6ebe62223 */ /* 0x001fe400000100ea */
[----:B------:R-:W-:Y:S02]  /*5ac0*/  FFMA.FTZ R232, R71, R228, R232 ;  /* 0x000000e447e87223 */ /* 0x000fe400000100e8 */
[----:B------:R-:W-:Y:S02]  /*5ad0*/  FFMA.FTZ R179, R230, R226, R179 ;  /* 0x000000e2e6b37223 */ /* 0x000fe400000100b3 */
[----:B------:R-:W-:-:S02]  /*5ae0*/  FFMA.FTZ R230, R196, R233, R225 ;  /* 0x000000e9c4e67223 */ /* 0x000fc400000100e1 */
[----:B------:R-:W-:Y:S02]  /*5af0*/  FMUL.FTZ R231, R167, R224 ;  /* 0x000000e0a7e77220 */ /* 0x000fe40000410000 */
[----:B------:R-:W-:Y:S02]  /*5b00*/  FFMA.FTZ R224, R186, R179, R229 ;  /* 0x000000b3bae07223 */ /* 0x000fe400000100e5 */
[----:B------:R-:W-:Y:S02]  /*5b10*/  FADD.FTZ R176, -R176, R233 ;  /* 0x000000e9b0b07221 */ /* 0x000fe40000010100 */
[----:B------:R-:W-:Y:S02]  /*5b20*/  FFMA.FTZ R233, R73, R233, R232 ;  /* 0x000000e949e97223 */ /* 0x000fe400000100e8 */
[----:B------:R-:W-:Y:S02]  /*5b30*/  FFMA.FTZ R226, R194, R230, R227 ;  /* 0x000000e6c2e27223 */ /* 0x000fe400000100e3 */
[----:B------:R-:W-:-:S02]  /*5b40*/  FFMA.FTZ R227, R187, R224, R222 ;  /* 0x000000e0bbe37223 */ /* 0x000fc400000100de */
[----:B------:R-:W-:Y:S02]  /*5b50*/  FADD.FTZ R225, -R225, R230 ;  /* 0x000000e6e1e17221 */ /* 0x000fe40000010100 */
[-C--:B------:R-:W-:Y:S02]  /*5b60*/  FFMA.FTZ R228, R194, R230.reuse, R231 ;  /* 0x000000e6c2e47223 */ /* 0x080fe400000100e7 */
[----:B------:R-:W-:Y:S02]  /*5b70*/  FFMA.FTZ R233, R68, R230, R233 ;  /* 0x000000e644e97223 */ /* 0x000fe400000100e9 */
[----:B------:R-:W-:Y:S02]  /*5b80*/  FFMA.FTZ R230, R192, R226, R221 ;  /* 0x000000e2c0e67223 */ /* 0x000fe400000100dd */
[----:B------:R-:W-:Y:S02]  /*5b90*/  FFMA.FTZ R226, R188, R227, R223 ;  /* 0x000000e3bce27223 */ /* 0x000fe400000100df */
[----:B------:R-:W-:-:S02]  /*5ba0*/  FADD.FTZ R222, -R231, R228 ;  /* 0x000000e4e7de7221 */ /* 0x000fc40000010100 */
        /* <DEDUP_REMOVED lines=9> */
[----:B------:R-:W-:Y:S02]  /*5c40*/  FADD.FTZ R221, -R221, R230 ;  /* 0x000000e6dddd7221 */ /* 0x000fe40000010100 */
[----:B------:R-:W-:Y:S02]  /*5c50*/  FFMA.FTZ R211, R208, R210, R211 ;  /* 0x000000d2d0d37223 */ /* 0x000fe400000100d3 */
[----:B------:R-:W-:-:S02]  /*5c60*/  FFMA.FTZ R229, R193, R231, R220 ;  /* 0x000000e7c1e57223 */ /* 0x000fc400000100dc */
[----:B------:R-:W-:Y:S02]  /*5c70*/  FFMA.FTZ R228, R77, R231, R228 ;  /* 0x000000e74de47223 */ /* 0x000fe400000100e4 */
[----:B------:R-:W-:Y:S02]  /*5c80*/  FFMA.FTZ R230, R208, R219, R215 ;  /* 0x000000dbd0e67223 */ /* 0x000fe400000100d7 */
[----:B------:R-:W-:Y:S01]  /*5c90*/  FFMA.FTZ R184, R193, R211, R184 ;  /* 0x000000d3c1b87223 */ /* 0x000fe200000100b8 */
[----:B------:R-:W-:Y:S01]  /*5ca0*/  SHFL.IDX PT, R208, R183, RZ, 0x1f ;  /* 0x00001fffb7d07589 */ /* 0x000fe200000e0000 */
[----:B------:R-:W-:Y:S02]  /*5cb0*/  FADD.FTZ R214, -R220, R229 ;  /* 0x000000e5dcd67221 */ /* 0x000fe40000010100 */
[----:B------:R-:W-:Y:S02]  /*5cc0*/  FFMA.FTZ R228, R72, R229, R228 ;  /* 0x000000e548e47223 */ /* 0x000fe400000100e4 */
[----:B------:R-:W-:-:S02]  /*5cd0*/  FFMA.FTZ R229, R213, R230, R180 ;  /* 0x000000e6d5e57223 */ /* 0x000fc400000100b4 */
[----:B------:R-:W-:Y:S02]  /*5ce0*/  FFMA.FTZ R195, R195, R184, R182 ;  /* 0x000000b8c3c37223 */ /* 0x000fe400000100b6 */
[CC--:B------:R-:W-:Y:S02]  /*5cf0*/  FFMA.FTZ R198, R191.reuse, R229.reuse, R198 ;  /* 0x000000e5bfc67223 */ /* 0x0c0fe400000100c6 */
[----:B------:R-:W-:Y:S02]  /*5d00*/  FFMA.FTZ R213, R191, R229, R212 ;  /* 0x000000e5bfd57223 */ /* 0x000fe400000100d4 */
[----:B------:R0:W1:Y:S01]  /*5d10*/  SHFL.IDX PT, R191, R178, RZ, 0x1f ;  /* 0x00001fffb2bf7589 */ /* 0x00006200000e0000 */
        /* <DEDUP_REMOVED lines=8> */
[----:B------:R-:W-:-:S02]  /*5da0*/  FADD.FTZ R190, -R212, R213 ;  /* 0x000000d5d4be7221 */ /* 0x000fc40000010100 */
[C---:B------:R-:W-:Y:S02]  /*5db0*/  FFMA.FTZ R201, R188.reuse, R189, R201 ;  /* 0x000000bdbcc97223 */ /* 0x040fe400000100c9 */
[----:B------:R-:W-:Y:S02]  /*5dc0*/  FFMA.FTZ R213, R81, R213, R220 ;  /* 0x000000d551d57223 */ /* 0x000fe400000100dc */
[----:B------:R-:W-:Y:S02]  /*5dd0*/  FFMA.FTZ R188, R188, R189, R185 ;  /* 0x000000bdbcbc7223 */ /* 0x000fe400000100b9 */
[----:B------:R-:W-:Y:S02]  /*5de0*/  FFMA.FTZ R177, R174, R206, R177 ;  /* 0x000000ceaeb17223 */ /* 0x000fe400000100b1 */
[----:B------:R-:W-:Y:S02]  /*5df0*/  FFMA.FTZ R182, R76, R198, R213 ;  /* 0x000000c64cb67223 */ /* 0x000fe400000100d5 */
[----:B0-----:R-:W-:-:S02]  /*5e00*/  FADD.FTZ R178, -R185, R188 ;  /* 0x000000bcb9b27221 */ /* 0x001fc40000010100 */
[----:B------:R-:W-:Y:S02]  /*5e10*/  FMUL.FTZ R185, R177, R82 ;  /* 0x00000052b1b97220 */ /* 0x000fe40000410000 */
[----:B------:R-:W-:Y:S02]  /*5e20*/  FADD.FTZ R200, -R200, R189 ;  /* 0x000000bdc8c87221 */ /* 0x000fe40000010100 */
[----:B------:R-:W-:Y:S01]  /*5e30*/  FFMA.FTZ R183, R83, R189, R182 ;  /* 0x000000bd53b77223 */ /* 0x000fe200000100b6 */
[----:B------:R-:W-:Y:S01]  /*5e40*/  P2R R182, PR, RZ, 0x20 ;  /* 0x00000020ffb67803 */ /* 0x000fe20000000000 */
[----:B------:R-:W-:Y:S02]  /*5e50*/  FFMA.FTZ R201, R187, R201, R202 ;  /* 0x000000c9bbc97223 */ /* 0x000fe400000100ca */
[C---:B-1----:R-:W-:Y:S02]  /*5e60*/  FFMA.FTZ R17, R191.reuse, R17, R208 ;  /* 0x00000011bf117223 */ /* 0x042fe400000100d0 */
[----:B------:R-:W-:-:S02]  /*5e70*/  FMUL.FTZ R16, R191, R16 ;  /* 0x00000010bf107220 */ /* 0x000fc40000410000 */
[----:B------:R-:W-:Y:S02]  /*5e80*/  FMUL.FTZ R191, R206, R87 ;  /* 0x00000057cebf7220 */ /* 0x000fe40000410000 */
[----:B------:R-:W-:Y:S01]  /*5e90*/  FFMA.FTZ R189, R172, R185, RZ ;  /* 0x000000b9acbd7223 */ /* 0x000fe200000100ff */
[----:B------:R0:W-:Y:S01]  /*5ea0*/  @!P5 STS.64 [R121.X8+0x1b48], R16 ;  /* 0x001b48107900d388 */ /* 0x0001e20000008a00 */
[----:B------:R-:W-:Y:S02]  /*5eb0*/  FFMA.FTZ R186, R186, R201, R175 ;  /* 0x000000c9baba7223 */ /* 0x000fe400000100af */
[----:B------:R-:W-:Y:S02]  /*5ec0*/  FMUL.FTZ R193, R196, R89 ;  /* 0x00000059c4c17220 */ /* 0x000fe40000410000 */
[----:B------:R-:W-:Y:S02]  /*5ed0*/  FFMA.FTZ R189, R170, R191, R189 ;  /* 0x000000bfaabd7223 */ /* 0x000fe400000100bd */
[----:B------:R-:W-:Y:S01]  /*5ee0*/  FFMA.FTZ R188, R78, R188, R183 ;  /* 0x000000bc4ebc7223 */ /* 0x000fe200000100b7 */
[----:B------:R-:W-:Y:S01]  /*5ef0*/  SHF.L.U32 R183, R28, 0x4, RZ ;  /* 0x000000041cb77819 */ /* 0x000fe200000006ff */
[----:B------:R-:W-:-:S02]  /*5f00*/  FMUL.FTZ R182, R179, R128 ;  /* 0x00000080b3b67220 */ /* 0x000fc40000410000 */
[----:B------:R-:W-:Y:S01]  /*5f10*/  FMUL.FTZ R174, R80, R186 ;  /* 0x000000ba50ae7220 */ /* 0x000fe20000410000 */
[----:B------:R-:W-:Y:S01]  /*5f20*/  LEA.HI.SX32 R183, R183, R183, 0x1b ;  /* 0x000000b7b7b77211 */ /* 0x000fe200078fdaff */
[----:B------:R-:W-:Y:S02]  /*5f30*/  FADD.FTZ R175, -R175, R186 ;  /* 0x000000baafaf7221 */ /* 0x000fe40000010100 */
[----:B------:R-:W-:Y:S02]  /*5f40*/  FADD.FTZ R202, -R202, R201 ;  /* 0x000000c9caca7221 */ /* 0x000fe40000010100 */
[----:B------:R-:W-:Y:S02]  /*5f50*/  FMUL.FTZ R186, R207, R84 ;  /* 0x00000054cfba7220 */ /* 0x000fe40000410000 */
[----:B0-----:R-:W-:Y:S02]  /*5f60*/  FFMA.FTZ R16, R176, R193, R189 ;  /* 0x000000c1b0107223 */ /* 0x001fe400000100bd */
[----:B------:R-:W-:-:S02]  /*5f70*/  FFMA.FTZ R201, R85, R201, R188 ;  /* 0x000000c955c97223 */ /* 0x000fc400000100bc */
[----:B------:R-:W-:Y:S02]  /*5f80*/  FMUL.FTZ R188, R67, R182 ;  /* 0x000000b643bc7220 */ /* 0x000fe40000410000 */
[----:B------:R-:W-:Y:S02]  /*5f90*/  FMUL.FTZ R189, R192, R91 ;  /* 0x0000005bc0bd7220 */ /* 0x000fe40000410000 */
[----:B------:R-:W-:Y:S01]  /*5fa0*/  FFMA.FTZ R17, R225, R186, R16 ;  /* 0x000000bae1117223 */ /* 0x000fe20000010010 */
[----:B------:R0:W-:Y:S01]  /*5fb0*/  STS [R183.X4+0x88c], R188 ;  /* 0x00088cbcb7007388 */ /* 0x0001e20000004800 */
[----:B------:R-:W-:Y:S02]  /*5fc0*/  FMUL.FTZ R187, R224, R103 ;  /* 0x00000067e0bb7220 */ /* 0x000fe40000410000 */
[----:B------:R-:W-:Y:S02]  /*5fd0*/  FFMA.FTZ R16, R222, R189, R17 ;  /* 0x000000bdde107223 */ /* 0x000fe40000010011 */
[----:B------:R-:W-:-:S02]  /*5fe0*/  FMUL.FTZ R209, R226, R101 ;  /* 0x00000065e2d17220 */ /* 0x000fc40000410000 */
[----:B------:R-:W-:Y:S02]  /*5ff0*/  FADD.FTZ R216, -R216, R231 ;  /* 0x000000e7d8d87221 */ /* 0x000fe40000010100 */
[----:B------:R-:W-:Y:S02]  /*6000*/  FMUL.FTZ R197, R184, R93 ;  /* 0x0000005db8c57220 */ /* 0x000fe40000410000 */
[----:B0-----:R-:W-:Y:S02]  /*6010*/  FMUL.FTZ R188, R195, R86 ;  /* 0x00000056c3bc7220 */ /* 0x001fe40000410000 */
[----:B------:R-:W-:Y:S02]  /*6020*/  FMUL.FTZ R208, R66, R187 ;  /* 0x000000bb42d07220 */ /* 0x000fe40000410000 */
[----:B------:R-:W-:Y:S02]  /*6030*/  FFMA.FTZ R17, R221, R188, R16 ;  /* 0x000000bcdd117223 */ /* 0x000fe40000010010 */
[----:B------:R-:W-:Y:S01]  /*6040*/  FMUL.FTZ R234, R227, R114 ;  /* 0x00000072e3ea7220 */ /* 0x000fe20000410000 */
[----:B------:R0:W-:Y:S01]  /*6050*/  STS [R183.X4+0x888], R208 ;  /* 0x000888d0b7007388 */ /* 0x0001e20000004800 */
[----:B------:R-:W-:-:S02]  /*6060*/  FMUL.FTZ R194, R64, R209 ;  /* 0x000000d140c27220 */ /* 0x000fc40000410000 */
[----:B------:R-:W-:Y:S02]  /*6070*/  FMUL.FTZ R205, R218, R99 ;  /* 0x00000063dacd7220 */ /* 0x000fe40000410000 */
[----:B------:R-:W-:Y:S01]  /*6080*/  FMUL.FTZ R16, R211, R88 ;  /* 0x00000058d3107220 */ /* 0x000fe20000410000 */
[----:B------:R1:W-:Y:S01]  /*6090*/  STS [R183.X4+0x880], R194 ;  /* 0x000880c2b7007388 */ /* 0x0003e20000004800 */
[----:B------:R-:W-:Y:S02]  /*60a0*/  FFMA.FTZ R17, R216, R197, R17 ;  /* 0x000000c5d8117223 */ /* 0x000fe40000010011 */
[----:B------:R-:W-:Y:S02]  /*60b0*/  FADD.FTZ R199, -R199, R198 ;  /* 0x000000c6c7c77221 */ /* 0x000fe40000010100 */
[----:B------:R-:W-:Y:S02]  /*60c0*/  FMUL.FTZ R198, R65, R234 ;  /* 0x000000ea41c67220 */ /* 0x000fe40000410000 */
[----:B------:R-:W-:-:S02]  /*60d0*/  FADD.FTZ R174, R201, R174 ;  /* 0x000000aec9ae7221 */ /* 0x000fc40000010000 */
[----:B0-----:R-:W-:Y:S01]  /*60e0*/  FMUL.FTZ R208, R62, R205 ;  /* 0x000000cd3ed07220 */ /* 0x001fe20000410000 */
[----:B------:R0:W-:Y:S01]  /*60f0*/  STS [R183.X4+0x884], R198 ;  /* 0x000884c6b7007388 */ /* 0x0001e20000004800 */
[----:B------:R-:W-:Y:S02]  /*6100*/  FADD.FTZ R215, -R215, R230 ;  /* 0x000000e6d7d77221 */ /* 0x000fe40000010100 */
[----:B------:R-:W-:Y:S01]  /*6110*/  FMUL.FTZ R201, R210, R95 ;  /* 0x0000005fd2c97220 */ /* 0x000fe20000410000 */
[----:B------:R2:W-:Y:S01]  /*6120*/  STS [R183.X4+0x878], R208 ;  /* 0x000878d0b7007388 */ /* 0x0005e20000004800 */
[----:B-1----:R-:W-:Y:S02]  /*6130*/  FFMA.FTZ R194, R214, R16, R17 ;  /* 0x00000010d6c27223 */ /* 0x002fe40000010011 */
[----:B------:R-:W-:Y:S02]  /*6140*/  FADD.FTZ R180, -R180, R229 ;  /* 0x000000e5b4b47221 */ /* 0x000fe40000010100 */
[----:B------:R-:W-:-:S02]  /*6150*/  FFMA.FTZ R17, R215, R201, R194 ;  /* 0x000000c9d7117223 */ /* 0x000fc400000100c2 */
[----:B0-----:R-:W-:Y:S02]  /*6160*/  FMUL.FTZ R198, R217, R90 ;  /* 0x0000005ad9c67220 */ /* 0x001fe40000410000 */
[----:B------:R-:W-:Y:S02]  /*6170*/  FMUL.FTZ R230, R223, R100 ;  /* 0x00000064dfe67220 */ /* 0x000fe40000410000 */
[----:B--2---:R-:W-:Y:S01]  /*6180*/  FMUL.FTZ R208, R56, R189 ;  /* 0x000000bd38d07220 */ /* 0x004fe20000410000 */
[----:B------:R-:W-:Y:S01]  /*6190*/  MOV R189, UR4 ;  /* 0x0000000400bd7c02 */ /* 0x000fe20008000f00 */
[-C--:B------:R-:W-:Y:S02]  /*61a0*/  FMUL.FTZ R228, R61, R198.reuse ;  /* 0x000000c63de47220 */ /* 0x080fe40000410000 */
[----:B------:R-:W-:Y:S01]  /*61b0*/  FFMA.FTZ R17, R180, R198, R17 ;  /* 0x000000c6b4117223 */ /* 0x000fe20000010011 */
[----:B------:R-:W-:Y:S01]  /*61c0*/  STS [R183.X4+0x860], R208 ;  /* 0x000860d0b7007388 */ /* 0x000fe20000004800 */
[----:B------:R-:W-:Y:S01]  /*61d0*/  FMUL.FTZ R198, R55, R186 ;  /* 0x000000ba37c67220 */ /* 0x000fe20000410000 */
[----:B------:R-:W-:Y:S01]  /*61e0*/  IADD3 R186, -R189, c[0x0][0x168], -R28 ;  /* 0x00005a00bdba7a10 */ /* 0x000fe20007ffe91c */
[----:B------:R-:W-:Y:S01]  /*61f0*/  FMUL.FTZ R212, R59, R16 ;  /* 0x000000103bd47220 */ /* 0x000fe20000410000 */
[----:B------:R-:W-:Y:S01]  /*6200*/  STS [R183.X4+0x874], R228 ;  /* 0x000874e4b7007388 */ /* 0x000fe20000004800 */
[----:B------:R-:W-:Y:S01]  /*6210*/  FFMA.FTZ R194, R190, R205, R17 ;  /* 0x000000cdbec27223 */ /* 0x000fe20000010011 */
[----:B------:R-:W-:Y:S01]  /*6220*/  ISETP.GE.AND P0, PT, R186, 0x1, PT ;  /* 0x00000001ba00780c */ /* 0x000fe20003f06270 */
[----:B------:R-:W-:Y:S01]  /*6230*/  FMUL.FTZ R16, R58, R197 ;  /* 0x000000c53a107220 */ /* 0x000fe20000410000 */
[----:B------:R-:W-:Y:S01]  /*6240*/  STS [R183.X4+0x86c], R212 ;  /* 0x00086cd4b7007388 */ /* 0x000fe20000004800 */
[----:B------:R-:W-:Y:S01]  /*6250*/  FMUL.FTZ R188, R57, R188 ;  /* 0x000000bc39bc7220 */ /* 0x000fe20000410000 */
[----:B------:R-:W-:Y:S01]  /*6260*/  ISETP.GE.AND P1, PT, R186, 0x21, PT ;  /* 0x00000021ba00780c */ /* 0x000fe20003f26270 */
[-C--:B------:R-:W-:Y:S01]  /*6270*/  FFMA.FTZ R17, R199, R230.reuse, R194 ;  /* 0x000000e6c7117223 */ /* 0x080fe200000100c2 */
[----:B------:R0:W-:Y:S01]  /*6280*/  STS [R183.X4+0x868], R16 ;  /* 0x00086810b7007388 */ /* 0x0001e20000004800 */
[----:B------:R-:W-:-:S02]  /*6290*/  FMUL.FTZ R232, R63, R230 ;  /* 0x000000e63fe87220 */ /* 0x000fc40000410000 */
[----:B------:R-:W-:Y:S01]  /*62a0*/  FMUL.FTZ R220, R60, R201 ;  /* 0x000000c93cdc7220 */ /* 0x000fe20000410000 */
[----:B------:R1:W-:Y:S01]  /*62b0*/  STS [R183.X4+0x864], R188 ;  /* 0x000864bcb7007388 */ /* 0x0003e20000004800 */
[----:B------:R-:W-:Y:S02]  /*62c0*/  FMUL.FTZ R194, R54, R193 ;  /* 0x000000c136c27220 */ /* 0x000fe40000410000 */
[----:B------:R-:W-:Y:S01]  /*62d0*/  FFMA.FTZ R17, R200, R209, R17 ;  /* 0x000000d1c8117223 */ /* 0x000fe20000010011 */
[----:B------:R-:W-:Y:S01]  /*62e0*/  STS [R183.X4+0x87c], R232 ;  /* 0x00087ce8b7007388 */ /* 0x000fe20000004800 */
[----:B------:R-:W-:-:S03]  /*62f0*/  IMAD.WIDE.U32 R14, R173, c[0x0][0x2b0], R14 ;  /* 0x0000ac00ad0e7a25 */ /* 0x000fc600078e000e */
[----:B------:R-:W-:Y:S01]  /*6300*/  STS [R183.X4+0x870], R220 ;  /* 0x000870dcb7007388 */ /* 0x000fe20000004800 */
[----:B0-----:R-:W-:Y:S01]  /*6310*/  FMUL.FTZ R16, R53, R185 ;  /* 0x000000b935107220 */ /* 0x001fe20000410000 */
[----:B------:R-:W-:Y:S01]  /*6320*/  IADD3 R185, R28, 0x20, RZ ;  /* 0x000000201cb97810 */ /* 0x000fe20007ffe0ff */
[----:B-1----:R-:W-:Y:S01]  /*6330*/  FMUL.FTZ R188, R52, R191 ;  /* 0x000000bf34bc7220 */ /* 0x002fe20000410000 */
[----:B------:R-:W-:Y:S01]  /*6340*/  STS [R183.X4+0x85c], R198 ;  /* 0x00085cc6b7007388 */ /* 0x000fe20000004800 */
[----:B------:R-:W-:Y:S01]  /*6350*/  FFMA.FTZ R17, R178, R234, R17 ;  /* 0x000000eab2117223 */ /* 0x000fe20000010011 */
[----:B------:R-:W-:Y:S02]  /*6360*/  IADD3 R15, R171, R15, RZ ;  /* 0x0000000fab0f7210 */ /* 0x000fe40007ffe0ff */
[----:B------:R0:W-:Y:S01]  /*6370*/  STS [R183.X4+0x858], R194 ;  /* 0x000858c2b7007388 */ /* 0x0001e20000004800 */
[----:B------:R-:W-:Y:S01]  /*6380*/  FFMA.FTZ R187, R202, R187, R17 ;  /* 0x000000bbcabb7223 */ /* 0x000fe20000010011 */
[----:B------:R-:W-:-:S02]  /*6390*/  LEA.HI.SX32 R185, R185, R28, 0x1b ;  /* 0x0000001cb9b97211 */ /* 0x000fc400078fdaff */
        /* <DEDUP_REMOVED lines=14> */
.L_x_5362:
[----:B-1----:R-:W-:Y:S05]  /*6480*/  BSYNC B0 ;  /* 0x0000000000007941 */ /* 0x002fea0003800000 */
.L_x_5361:
        /* <DEDUP_REMOVED lines=10> */
.L_x_5364:
[----:B------:R-:W-:Y:S05]  /*6530*/  BSYNC B0 ;  /* 0x0000000000007941 */ /* 0x000fea0003800000 */
.L_x_5363:
        /* <DEDUP_REMOVED lines=14> */
.L_x_5366:
[----:B------:R-:W-:Y:S05]  /*6620*/  BSYNC B0 ;  /* 0x0000000000007941 */ /* 0x000fea0003800000 */
.L_x_5365:
[----:B------:R-:W2:Y:S01]  /*6630*/  LDS R19, [R19.X4+0x9d0] ;  /* 0x0009d00013137984 */ /* 0x000ea20000004800 */
[----:B------:R-:W-:Y:S01]  /*6640*/  BSSY B0, `(.L_x_5367) ;  /* 0x0000005000007945 */ /* 0x000fe20003800000 */
[----:B0-----:R-:W-:Y:S02]  /*6650*/  IADD3 R17, R28, 0xa0, RZ ;  /* 0x000000a01c117810 */ /* 0x001fe40007ffe0ff */
[----:B------:R-:W-:Y:S01]  /*6660*/  LEA.HI.SX32 R13, R13, R28, 0x1b ;  /* 0x0000001c0d0d7211 */ /* 0x000fe200078fdaff */
[----:B------:R-:W-:Y:S05]  /*6670*/  @!P0 BRA `(.L_x_5368) ;  /* 0x0000001000008947 */ /* 0x000fea0003800000 */
[----:B--2---:R0:W-:Y:S02]  /*6680*/  RED.E.ADD.F32.FTZ.RN.STRONG.GPU [R14.64+-0x680], R19 ;  /* 0xfff980130e00798e */ /* 0x0041e4000c10e786 */
.L_x_5368:
[----:B------:R-:W-:Y:S05]  /*6690*/  BSYNC B0 ;  /* 0x0000000000007941 */ /* 0x000fea0003800000 */
.L_x_5367:
[----:B------:R-:W3:Y:S01]  /*66a0*/  LDS R13, [R13.X4+0xa50] ;  /* 0x000a50000d0d7984 */ /* 0x000ee20000004800 */
[----:B------:R-:W-:Y:S01]  /*66b0*/  BSSY B0, `(.L_x_5369) ;  /* 0x0000005000007945 */ /* 0x000fe20003800000 */
[----:B0-2---:R-:W-:-:S02]  /*66c0*/  IADD3 R19, R28, 0xc0, RZ ;  /* 0x000000c01c137810 */ /* 0x005fc40007ffe0ff */
[----:B------:R-:W-:Y:S01]  /*66d0*/  LEA.HI.SX32 R17, R17, R28, 0x1b ;  /* 0x0000001c11117211 */ /* 0x000fe200078fdaff */
[----:B------:R-:W-:Y:S05]  /*66e0*/  @!P1 BRA `(.L_x_5370) ;  /* 0x0000001000009947 */ /* 0x000fea0003800000 */
[----:B---3--:R0:W-:Y:S02]  /*66f0*/  RED.E.ADD.F32.FTZ.RN.STRONG.GPU [R14.64+-0x600], R13 ;  /* 0xfffa000d0e00798e */ /* 0x0081e4000c10e786 */
.L_x_5370:
[----:B------:R-:W-:Y:S05]  /*6700*/  BSYNC B0 ;  /* 0x0000000000007941 */ /* 0x000fea0003800000 */
.L_x_5369:
[----:B------:R-:W2:Y:S01]  /*6710*/  LDS R17, [R17.X4+0xad0] ;  /* 0x000ad00011117984 */ /* 0x000ea20000004800 */
[----:B------:R-:W-:Y:S01]  /*6720*/  BSSY B0, `(.L_x_5371) ;  /* 0x0000005000007945 */ /* 0x000fe20003800000 */
[----:B0--3--:R-:W-:Y:S02]  /*6730*/  IADD3 R13, R28, 0xe0, RZ ;  /* 0x000000e01c0d7810 */ /* 0x009fe40007ffe0ff */
[----:B------:R-:W-:Y:S01]  /*6740*/  LEA.HI.SX32 R19, R19, R28, 0x1b ;  /* 0x0000001c13137211 */ /* 0x000fe200078fdaff */
[----:B------:R-:W-:Y:S05]  /*6750*/  @!P2 BRA `(.L_x_5372) ;  /* 0x000000100000a947 */ /* 0x000fea0003800000 */
[----:B--2---:R0:W-:Y:S02]  /*6760*/  RED.E.ADD.F32.FTZ.RN.STRONG.GPU [R14.64+-0x580], R17 ;  /* 0xfffa80110e00798e */ /* 0x0041e4000c10e786 */
.L_x_5372:
[----:B------:R-:W-:Y:S05]  /*6770*/  BSYNC B0 ;  /* 0x0000000000007941 */ /* 0x000fea0003800000 */
.L_x_5371:
[----:B------:R-:W3:Y:S01]  /*6780*/  LDS R19, [R19.X4+0xb50] ;  /* 0x000b500013137984 */ /* 0x000ee20000004800 */
[----:B------:R-:W-:Y:S01]  /*6790*/  BSSY B0, `(.L_x_5373) ;  /* 0x0000005000007945 */ /* 0x000fe20003800000 */
[----:B0-2---:R-:W-:Y:S02]  /*67a0*/  IADD3 R17, R28, 0x100, RZ ;  /* 0x000001001c117810 */ /* 0x005fe40007ffe0ff */
[----:B------:R-:W-:Y:S01]  /*67b0*/  LEA.HI.SX32 R13, R13, R28, 0x1b ;  /* 0x0000001c0d0d7211 */ /* 0x000fe200078fdaff */
[----:B------:R-:W-:Y:S05]  /*67c0*/  @!P3 BRA `(.L_x_5374) ;  /* 0x000000100000b947 */ /* 0x000fea0003800000 */
[----:B---3--:R0:W-:Y:S02]  /*67d0*/  RED.E.ADD.F32.FTZ.RN.STRONG.GPU [R14.64+-0x500], R19 ;  /* 0xfffb00130e00798e */ /* 0x0081e4000c10e786 */
.L_x_5374:
[----:B------:R-:W-:Y:S05]  /*67e0*/  BSYNC B0 ;  /* 0x0000000000007941 */ /* 0x000fea0003800000 */
.L_x_5373:
[----:B------:R-:W2:Y:S01]  /*67f0*/  LDS R13, [R13.X4+0xbd0] ;  /* 0x000bd0000d0d7984 */ /* 0x000ea20000004800 */
[----:B------:R-:W-:Y:S01]  /*6800*/  BSSY B0, `(.L_x_5375) ;  /* 0x0000004000007945 */ /* 0x000fe20003800000 */
[----:B------:R-:W-:Y:S01]  /*6810*/  LEA.HI.SX32 R17, R17, R28, 0x1b ;  /* 0x0000001c11117211 */ /* 0x000fe200078fdaff */
[----:B------:R-:W-:Y:S05]  /*6820*/  @!P4 BRA `(.L_x_5376) ;  /* 0x000000100000c947 */ /* 0x000fea0003800000 */
[----:B--2---:R2:W-:Y:S02]  /*6830*/  RED.E.ADD.F32.FTZ.RN.STRONG.GPU [R14.64+-0x480], R13 ;  /* 0xfffb800d0e00798e */ /* 0x0045e4000c10e786 */
.L_x_5376:
[----:B------:R-:W-:Y:S05]  /*6840*/  BSYNC B0 ;  /* 0x0000000000007941 */ /* 0x000fea0003800000 */
.L_x_5375:
[----:B------:R-:W4:Y:S01]  /*6850*/  LDS R17, [R17.X4+0xc50] ;  /* 0x000c500011117984 */ /* 0x000f220000004800 */
[----:B------:R-:W-:Y:S01]  /*6860*/  BSSY B0, `(.L_x_5377) ;  /* 0x0000005000007945 */ /* 0x000fe20003800000 */
[----:B--2---:R-:W-:-:S02]  /*6870*/  IADD3 R13, R28, 0x120, RZ ;  /* 0x000001201c0d7810 */ /* 0x004fc40007ffe0ff */
[----:B0--3--:R-:W-:Y:S01]  /*6880*/  IADD3 R19, R28, 0x140, RZ ;  /* 0x000001401c137810 */ /* 0x009fe20007ffe0ff */
[----:B------:R-:W-:Y:S05]  /*6890*/  @!P5 BRA `(.L_x_5378) ;  /* 0x000000100000d947 */ /* 0x000fea0003800000 */
[----:B----4-:R0:W-:Y:S02]  /*68a0*/  RED.E.ADD.F32.FTZ.RN.STRONG.GPU [R14.64+-0x400], R17 ;  /* 0xfffc00110e00798e */ /* 0x0101e4000c10e786 */
.L_x_5378:
[----:B------:R-:W-:Y:S05]  /*68b0*/  BSYNC B0 ;  /* 0x0000000000007941 */ /* 0x000fea0003800000 */
.L_x_5377:
        /* <DEDUP_REMOVED lines=14> */
.L_x_5380:
[----:B------:R-:W-:Y:S05]  /*69a0*/  BSYNC B0 ;  /* 0x0000000000007941 */ /* 0x000fea0003800000 */
.L_x_5379:
[----:B------:R-:W2:Y:S01]  /*69b0*/  LDS R19, [R19.X4+0xd50] ;  /* 0x000d500013137984 */ /* 0x000ea20000004800 */
[----:B------:R-:W-:Y:S01]  /*69c0*/  BSSY B0, `(.L_x_5381) ;  /* 0x0000005000007945 */ /* 0x000fe20003800000 */
[----:B0-----:R-:W-:-:S02]  /*69d0*/  IADD3 R13, R28, 0x180, RZ ;  /* 0x000001801c0d7810 */ /* 0x001fc40007ffe0ff */
[----:B------:R-:W-:Y:S01]  /*69e0*/  LEA.HI.SX32 R17, R17, R28, 0x1b ;  /* 0x0000001c11117211 */ /* 0x000fe200078fdaff */
[----:B------:R-:W-:Y:S05]  /*69f0*/  @!P0 BRA `(.L_x_5382) ;  /* 0x0000001000008947 */ /* 0x000fea0003800000 */
[----:B--2---:R0:W-:Y:S02]  /*6a00*/  RED.E.ADD.F32.FTZ.RN.STRONG.GPU [R14.64+-0x300], R19 ;  /* 0xfffd00130e00798e */ /* 0x0041e4000c10e786 */
.L_x_5382:
[----:B------:R-:W-:Y:S05]  /*6a10*/  BSYNC B0 ;  /* 0x0000000000007941 */ /* 0x000fea0003800000 */
.L_x_5381:
[----:B------:R-:W3:Y:S01]  /*6a20*/  LDS R17, [R17.X4+0xdd0] ;  /* 0x000dd00011117984 */ /* 0x000ee20000004800 */
[----:B------:R-:W-:Y:S01]  /*6a30*/  BSSY B0, `(.L_x_5383) ;  /* 0x0000005000007945 */ /* 0x000fe20003800000 */
[----:B0-2---:R-:W-:Y:S02]  /*6a40*/  IADD3 R19, R28, 0x1a0, RZ ;  /* 0x000001a01c137810 */ /* 0x005fe40007ffe0ff */
[----:B------:R-:W-:Y:S01]  /*6a50*/  LEA.HI.SX32 R13, R13, R28, 0x1b ;  /* 0x0000001c0d0d7211 */ /* 0x000fe200078fdaff */
[----:B------:R-:W-:Y:S05]  /*6a60*/  @!P1 BRA `(.L_x_5384) ;  /* 0x0000001000009947 */ /* 0x000fea0003800000 */
[----:B---3--:R0:W-:Y:S02]  /*6a70*/  RED.E.ADD.F32.FTZ.RN.STRONG.GPU [R14.64+-0x280], R17 ;  /* 0xfffd80110e00798e */ /* 0x0081e4000c10e786 */
.L_x_5384:
[----:B------:R-:W-:Y:S05]  /*6a80*/  BSYNC B0 ;  /* 0x0000000000007941 */ /* 0x000fea0003800000 */
.L_x_5383:
[----:B------:R-:W2:Y:S01]  /*6a90*/  LDS R13, [R13.X4+0xe50] ;  /* 0x000e50000d0d7984 */ /* 0x000ea20000004800 */
[----:B------:R-:W-:Y:S01]  /*6aa0*/  BSSY B0, `(.L_x_5385) ;  /* 0x0000005000007945 */ /* 0x000fe20003800000 */
[----:B0--3--:R-:W-:Y:S02]  /*6ab0*/  IADD3 R17, R28, 0x1c0, RZ ;  /* 0x000001c01c117810 */ /* 0x009fe40007ffe0ff */
[----:B------:R-:W-:Y:S01]  /*6ac0*/  LEA.HI.SX32 R19, R19, R28, 0x1b ;  /* 0x0000001c13137211 */ /* 0x000fe200078fdaff */
[----:B------:R-:W-:Y:S05]  /*6ad0*/  @!P2 BRA `(.L_x_5386) ;  /* 0x000000100000a947 */ /* 0x000fea0003800000 */
[----:B--2---:R0:W-:Y:S02]  /*6ae0*/  RED.E.ADD.F32.FTZ.RN.STRONG.GPU [R14.64+-0x200], R13 ;  /* 0xfffe000d0e00798e */ /* 0x0041e4000c10e786 */
.L_x_5386:
[----:B------:R-:W-:Y:S05]  /*6af0*/  BSYNC B0 ;  /* 0x0000000000007941 */ /* 0x000fea0003800000 */
.L_x_5385:
[----:B------:R-:W3:Y:S01]  /*6b00*/  LDS R19, [R19.X4+0xed0] ;  /* 0x000ed00013137984 */ /* 0x000ee20000004800 */
[----:B------:R-:W-:Y:S01]  /*6b10*/  BSSY B0, `(.L_x_5387) ;  /* 0x0000005000007945 */ /* 0x000fe20003800000 */
[----:B0-2---:R-:W-:-:S02]  /*6b20*/  IADD3 R13, R28, 0x1e0, RZ ;  /* 0x000001e01c0d7810 */ /* 0x005fc40007ffe0ff */
[----:B------:R-:W-:Y:S01]  /*6b30*/  LEA.HI.SX32 R17, R17, R28, 0x1b ;  /* 0x0000001c11117211 */ /* 0x000fe200078fdaff */
[----:B------:R-:W-:Y:S05]  /*6b40*/  @!P3 BRA `(.L_x_5388) ;  /* 0x000000100000b947 */ /* 0x000fea0003800000 */
[----:B---3--:R0:W-:Y:S02]  /*6b50*/  RED.E.ADD.F32.FTZ.RN.STRONG.GPU [R14.64+-0x180], R19 ;  /* 0xfffe80130e00798e */ /* 0x0081e4000c10e786 */
.L_x_5388:
[----:B------:R-:W-:Y:S05]  /*6b60*/  BSYNC B0 ;  /* 0x0000000000007941 */ /* 0x000fea0003800000 */
.L_x_5387:
[----:B------:R-:W2:Y:S01]  /*6b70*/  LDS R17, [R17.X4+0xf50] ;  /* 0x000f500011117984 */ /* 0x000ea20000004800 */
[----:B------:R-:W-:Y:S01]  /*6b80*/  BSSY B0, `(.L_x_5389) ;  /* 0x0000004000007945 */ /* 0x000fe20003800000 */
[----:B------:R-:W-:Y:S01]  /*6b90*/  LEA.HI.SX32 R13, R13, R28, 0x1b ;  /* 0x0000001c0d0d7211 */ /* 0x000fe200078fdaff */
[----:B------:R-:W-:Y:S05]  /*6ba0*/  @!P4 BRA `(.L_x_5390) ;  /* 0x000000100000c947 */ /* 0x000fea0003800000 */
[----:B--2---:R2:W-:Y:S02]  /*6bb0*/  RED.E.ADD.F32.FTZ.RN.STRONG.GPU [R14.64+-0x100], R17 ;  /* 0xffff00110e00798e */ /* 0x0045e4000c10e786 */
.L_x_5390:
[----:B------:R-:W-:Y:S05]  /*6bc0*/  BSYNC B0 ;  /* 0x0000000000007941 */ /* 0x000fea0003800000 */
.L_x_5389:
[----:B------:R-:W4:Y:S01]  /*6bd0*/  LDS R13, [R13.X4+0xfd0] ;  /* 0x000fd0000d0d7984 */ /* 0x000f220000004800 */
[----:B------:R-:W-:Y:S01]  /*6be0*/  BSSY B0, `(.L_x_5391) ;  /* 0x0000003000007945 */ /* 0x000fe20003800000 */
[----:B------:R-:W-:Y:S05]  /*6bf0*/  @!P5 BRA `(.L_x_5392) ;  /* 0x000000100000d947 */ /* 0x000fea0003800000 */
[----:B----4-:R4:W-:Y:S02]  /*6c00*/  RED.E.ADD.F32.FTZ.RN.STRONG.GPU [R14.64+-0x80], R13 ;  /* 0xffff800d0e00798e */ /* 0x0109e4000c10e786 */
.L_x_5392:
[----:B------:R-:W-:Y:S05]  /*6c10*/  BSYNC B0 ;  /* 0x0000000000007941 */ /* 0x000fea0003800000 */
.L_x_5391:
[----:B----4-:R-:W4:Y:S01]  /*6c20*/  SHFL.DOWN PT, R13, R16, 0x1, 0x1f ;  /* 0x08201f00100d7f89 */ /* 0x010f2200000e0000 */
[C---:B------:R-:W-:Y:S01]  /*6c30*/  ISETP.GT.AND P0, PT, R29.reuse, 0x1e, PT ;  /* 0x0000001e1d00780c */ /* 0x040fe20003f04270 */
[----:B------:R-:W-:Y:S01]  /*6c40*/  FMUL.FTZ R12, R152, R223 ;  /* 0x000000df980c7220 */ /* 0x000fe20000410000 */
[----:B------:R-:W-:Y:S01]  /*6c50*/  ISETP.NE.AND P1, PT, R29, RZ, PT ;  /* 0x000000ff1d00720c */ /* 0x000fe20003f25270 */
[----:B0-2---:R-:W0:Y:S01]  /*6c60*/  SHFL.DOWN PT, R15, R174, 0x1, 0x1f ;  /* 0x08201f00ae0f7f89 */ /* 0x005e2200000e0000 */
[----:B------:R-:W-:Y:S01]  /*6c70*/  FMUL.FTZ R165, R165, R184 ;  /* 0x000000b8a5a57220 */ /* 0x000fe20000410000 */
[----:B------:R-:W-:Y:S01]  /*6c80*/  ISETP.NE.AND P2, PT, R28, RZ, PT ;  /* 0x000000ff1c00720c */ /* 0x000fe20003f45270 */
[----:B------:R-:W-:Y:S01]  /*6c90*/  FMUL.FTZ R199, R12, R199 ;  /* 0x000000c70cc77220 */ /* 0x000fe20000410000 */
        /* <DEDUP_REMOVED lines=9> */
[----:B----4-:R-:W-:Y:S02]  /*6d30*/  @!P0 FADD.FTZ R16, R16, R13 ;  /* 0x0000000d10108221 */ /* 0x010fe40000010000 */
[----:B------:R-:W-:Y:S02]  /*6d40*/  FFMA.FTZ R134, R167, R91, R134 ;  /* 0x0000005ba7867223 */ /* 0x000fe40000010086 */
[----:B0-----:R-:W-:Y:S01]  /*6d50*/  @!P0 FADD.FTZ R174, R174, R15 ;  /* 0x0000000faeae8221 */ /* 0x001fe20000010000 */
[----:B------:R-:W0:Y:S01]  /*6d60*/  SHFL.DOWN PT, R13, R16, 0x2, 0x1f ;  /* 0x08401f00100d7f89 */ /* 0x000e2200000e0000 */
[----:B------:R-:W-:Y:S01]  /*6d70*/  ISETP.GT.AND P0, PT, R29, 0x1d, PT ;  /* 0x0000001d1d00780c */ /* 0x000fe20003f04270 */
[----:B------:R-:W-:Y:S02]  /*6d80*/  FMUL.FTZ R168, R168, R207 ;  /* 0x000000cfa8a87220 */ /* 0x000fe40000410000 */
[----:B------:R-:W2:Y:S01]  /*6d90*/  SHFL.DOWN PT, R15, R174, 0x2, 0x1f ;  /* 0x08401f00ae0f7f89 */ /* 0x000ea200000e0000 */
[----:B------:R-:W-:-:S02]  /*6da0*/  FMUL.FTZ R162, R162, R217 ;  /* 0x000000d9a2a27220 */ /* 0x000fc40000410000 */
[-C--:B------:R-:W-:Y:S02]  /*6db0*/  FMUL.FTZ R163, R163, R210.reuse ;  /* 0x000000d2a3a37220 */ /* 0x080fe40000410000 */
[----:B------:R-:W-:Y:S02]  /*6dc0*/  FMUL.FTZ R164, R164, R211 ;  /* 0x000000d3a4a47220 */ /* 0x000fe40000410000 */
[----:B------:R-:W-:Y:S02]  /*6dd0*/  FMUL.FTZ R158, R158, R227 ;  /* 0x000000e39e9e7220 */ /* 0x000fe40000410000 */
[----:B------:R-:W-:Y:S02]  /*6de0*/  FMUL.FTZ R154, R154, R177 ;  /* 0x000000b19a9a7220 */ /* 0x000fe40000410000 */
[C---:B------:R-:W-:Y:S02]  /*6df0*/  FMUL.FTZ R217, R152.reuse, R217 ;  /* 0x000000d998d97220 */ /* 0x040fe40000410000 */
[----:B------:R-:W-:-:S02]  /*6e00*/  FMUL.FTZ R210, R152, R210 ;  /* 0x000000d298d27220 */ /* 0x000fc40000410000 */
[C---:B------:R-:W-:Y:S02]  /*6e10*/  FMUL.FTZ R211, R152.reuse, R211 ;  /* 0x000000d398d37220 */ /* 0x040fe40000410000 */
[----:B------:R-:W-:Y:S02]  /*6e20*/  FMUL.FTZ R227, R152, R227 ;  /* 0x000000e398e37220 */ /* 0x000fe40000410000 */
[----:B------:R-:W-:Y:S02]  /*6e30*/  FFMA.FTZ R144, R157, R103, R144 ;  /* 0x000000679d907223 */ /* 0x000fe40000010090 */
[----:B0-----:R-:W-:Y:S02]  /*6e40*/  @!P0 FADD.FTZ R16, R16, R13 ;  /* 0x0000000d10108221 */ /* 0x001fe40000010000 */
[----:B------:R-:W-:Y:S02]  /*6e50*/  FMUL.FTZ R13, R152, R218 ;  /* 0x000000da980d7220 */ /* 0x000fe40000410000 */
[----:B--2---:R-:W-:Y:S01]  /*6e60*/  @!P0 FADD.FTZ R174, R174, R15 ;  /* 0x0000000faeae8221 */ /* 0x004fe20000010000 */
[----:B------:R-:W-:Y:S01]  /*6e70*/  ISETP.GT.AND P0, PT, R29, 0x1b, PT ;  /* 0x0000001b1d00780c */ /* 0x000fe20003f04270 */
[----:B------:R-:W0:Y:S01]  /*6e80*/  SHFL.DOWN PT, R15, R16, 0x4, 0x1f ;  /* 0x08801f00100f7f89 */ /* 0x000e2200000e0000 */
[----:B------:R-:W-:-:S02]  /*6e90*/  FMUL.FTZ R190, R13, R190 ;  /* 0x000000be0dbe7220 */ /* 0x000fc40000410000 */
[C---:B------:R-:W-:Y:S01]  /*6ea0*/  FMUL.FTZ R13, R152.reuse, R184 ;  /* 0x000000b8980d7220 */ /* 0x040fe20000410000 */
[----:B------:R-:W2:Y:S01]  /*6eb0*/  SHFL.DOWN PT, R17, R174, 0x4, 0x1f ;  /* 0x08801f00ae117f89 */ /* 0x000ea200000e0000 */
[C---:B------:R-:W-:Y:S02]  /*6ec0*/  FMUL.FTZ R14, R152.reuse, R179 ;  /* 0x000000b3980e7220 */ /* 0x040fe40000410000 */
[----:B------:R-:W-:Y:S02]  /*6ed0*/  FMUL.FTZ R13, R13, R216 ;  /* 0x000000d80d0d7220 */ /* 0x000fe40000410000 */
[----:B------:R-:W-:Y:S02]  /*6ee0*/  FMUL.FTZ R177, R152, R177 ;  /* 0x000000b198b17220 */ /* 0x000fe40000410000 */
[----:B------:R-:W-:Y:S02]  /*6ef0*/  FFMA.FTZ R165, R58, R165, R13 ;  /* 0x000000a53aa57223 */ /* 0x000fe4000001000d */
[----:B------:R-:W-:-:S02]  /*6f00*/  FMUL.FTZ R13, R152, R192 ;  /* 0x000000c0980d7220 */ /* 0x000fc40000410000 */
[----:B------:R-:W-:Y:S02]  /*6f10*/  FMUL.FTZ R161, R161, R218 ;  /* 0x000000daa1a17220 */ /* 0x000fe40000410000 */
[----:B------:R-:W-:Y:S02]  /*6f20*/  FMUL.FTZ R13, R13, R222 ;  /* 0x000000de0d0d7220 */ /* 0x000fe40000410000 */
[-C--:B------:R-:W-:Y:S02]  /*6f30*/  FMUL.FTZ R169, R169, R196.reuse ;  /* 0x000000c4a9a97220 */ /* 0x080fe40000410000 */
[----:B------:R-:W-:Y:S02]  /*6f40*/  FFMA.FTZ R167, R56, R167, R13 ;  /* 0x000000a738a77223 */ /* 0x000fe4000001000d */
[----:B------:R-:W-:Y:S02]  /*6f50*/  FMUL.FTZ R13, R152, R196 ;  /* 0x000000c4980d7220 */ /* 0x000fe40000410000 */
[----:B0-----:R-:W-:-:S02]  /*6f60*/  @!P0 FADD.FTZ R16, R16, R15 ;  /* 0x0000000f10108221 */ /* 0x001fc40000010000 */
[----:B------:R-:W-:Y:S02]  /*6f70*/  FMUL.FTZ R15, R152, R226 ;  /* 0x000000e2980f7220 */ /* 0x000fe40000410000 */
[----:B--2---:R-:W-:Y:S01]  /*6f80*/  @!P0 FADD.FTZ R174, R174, R17 ;  /* 0x00000011aeae8221 */ /* 0x004fe20000010000 */
[----:B------:R-:W-:Y:S01]  /*6f90*/  ISETP.GT.AND P0, PT, R29, 0x17, PT ;  /* 0x000000171d00780c */ /* 0x000fe20003f04270 */
[----:B------:R-:W0:Y:S01]  /*6fa0*/  SHFL.DOWN PT, R17, R16, 0x8, 0x1f ;  /* 0x09001f0010117f89 */ /* 0x000e2200000e0000 */
[----:B------:R-:W-:Y:S02]  /*6fb0*/  FMUL.FTZ R15, R15, R200 ;  /* 0x000000c80f0f7220 */ /* 0x000fe40000410000 */
[----:B------:R-:W-:Y:S01]  /*6fc0*/  FMUL.FTZ R176, R13, R176 ;  /* 0x000000b00db07220 */ /* 0x000fe20000410000 */
[----:B---3--:R-:W2:Y:S01]  /*6fd0*/  SHFL.DOWN PT, R19, R174, 0x8, 0x1f ;  /* 0x09001f00ae137f89 */ /* 0x008ea200000e0000 */
[----:B------:R-:W-:Y:S02]  /*6fe0*/  FFMA.FTZ R159, R64, R159, R15 ;  /* 0x0000009f409f7223 */ /* 0x000fe4000001000f */
[----:B------:R-:W-:-:S02]  /*6ff0*/  FFMA.FTZ R15, R57, R166, R12 ;  /* 0x000000a6390f7223 */ /* 0x000fc4000001000c */
[----:B------:R-:W-:Y:S02]  /*7000*/  FMUL.FTZ R12, R152, R207 ;  /* 0x000000cf980c7220 */ /* 0x000fe40000410000 */
[----:B------:R-:W-:Y:S02]  /*7010*/  FADD.FTZ R116, R15, R116 ;  /* 0x000000740f747221 */ /* 0x000fe40000010000 */
        /* <DEDUP_REMOVED lines=8> */
[----:B--2---:R-:W-:Y:S01]  /*70a0*/  @!P0 FADD.FTZ R174, R174, R19 ;  /* 0x00000013aeae8221 */ /* 0x004fe20000010000 */
[----:B------:R-:W-:Y:S01]  /*70b0*/  ISETP.GT.AND P0, PT, R29, 0xf, PT ;  /* 0x0000000f1d00780c */ /* 0x000fe20003f04270 */
[----:B------:R-:W0:Y:S01]  /*70c0*/  SHFL.DOWN PT, R19, R16, 0x10, 0x1f ;  /* 0x0a001f0010137f89 */ /* 0x000e2200000e0000 */
[----:B------:R-:W-:-:S02]  /*70d0*/  FMUL.FTZ R17, R17, R202 ;  /* 0x000000ca11117220 */ /* 0x000fc40000410000 */
[----:B------:R-:W-:Y:S01]  /*70e0*/  FMUL.FTZ R227, R227, R178 ;  /* 0x000000b2e3e37220 */ /* 0x000fe20000410000 */
[----:B------:R-:W2:Y:S01]  /*70f0*/  SHFL.DOWN PT, R153, R174, 0x10, 0x1f ;  /* 0x0a001f00ae997f89 */ /* 0x000ea200000e0000 */
[----:B------:R-:W-:Y:S02]  /*7100*/  FFMA.FTZ R157, R66, R157, R17 ;  /* 0x0000009d429d7223 */ /* 0x000fe40000010011 */
[----:B------:R-:W-:Y:S02]  /*7110*/  FFMA.FTZ R17, R55, R168, R12 ;  /* 0x000000a837117223 */ /* 0x000fe4000001000c */
[----:B------:R-:W-:Y:S02]  /*7120*/  FMUL.FTZ R156, R156, R179 ;  /* 0x000000b39c9c7220 */ /* 0x000fe40000410000 */
[----:B------:R-:W-:Y:S02]  /*7130*/  FMUL.FTZ R14, R14, R175 ;  /* 0x000000af0e0e7220 */ /* 0x000fe40000410000 */
[----:B------:R-:W-:-:S02]  /*7140*/  FMUL.FTZ R155, R155, R206 ;  /* 0x000000ce9b9b7220 */ /* 0x000fc40000410000 */
[----:B------:R-:W-:Y:S02]  /*7150*/  FMUL.FTZ R15, R15, R170 ;  /* 0x000000aa0f0f7220 */ /* 0x000fe40000410000 */
[----:B------:R-:W-:Y:S02]  /*7160*/  FMUL.FTZ R177, R177, R172 ;  /* 0x000000acb1b17220 */ /* 0x000fe40000410000 */
[----:B------:R-:W-:Y:S02]  /*7170*/  FFMA.FTZ R138, R163, R95, R138 ;  /* 0x0000005fa38a7223 */ /* 0x000fe4000001008a */
[----:B------:R-:W-:Y:S02]  /*7180*/  FFMA.FTZ R140, R161, R99, R140 ;  /* 0x00000063a18c7223 */ /* 0x000fe4000001008c */
[----:B------:R-:W-:Y:S02]  /*7190*/  FFMA.FTZ R132, R169, R89, R132 ;  /* 0x00000059a9847223 */ /* 0x000fe40000010084 */
[----:B0-----:R-:W-:-:S02]  /*71a0*/  @!P0 FADD.FTZ R16, R16, R19 ;  /* 0x0000001310108221 */ /* 0x001fc40000010000 */
[----:B------:R-:W-:Y:S02]  /*71b0*/  FFMA.FTZ R217, R61, R162, R217 ;  /* 0x000000a23dd97223 */ /* 0x000fe400000100d9 */
[----:B--2---:R-:W-:Y:S01]  /*71c0*/  @!P0 FADD.FTZ R174, R174, R153 ;  /* 0x00000099aeae8221 */ /* 0x004fe20000010000 */
[----:B------:R-:W-:Y:S01]  /*71d0*/  MOV R12, R16 ;  /* 0x00000010000c7202 */ /* 0x000fe20000000f00 */
[----:B------:R-:W-:Y:S02]  /*71e0*/  FFMA.FTZ R163, R60, R163, R210 ;  /* 0x000000a33ca37223 */ /* 0x000fe400000100d2 */
[----:B------:R-:W-:Y:S01]  /*71f0*/  FFMA.FTZ R161, R62, R161, R190 ;  /* 0x000000a13ea17223 */ /* 0x000fe200000100be */
[----:B------:R-:W-:Y:S01]  /*7200*/  MOV R13, R174 ;  /* 0x000000ae000d7202 */ /* 0x000fe20000000f00 */
[----:B------:R-:W-:Y:S02]  /*7210*/  FFMA.FTZ R211, R59, R164, R211 ;  /* 0x000000a43bd37223 */ /* 0x000fe400000100d3 */
[----:B------:R-:W-:-:S02]  /*7220*/  FFMA.FTZ R199, R63, R160, R199 ;  /* 0x000000a03fc77223 */ /* 0x000fc400000100c7 */
[----:B------:R-:W-:Y:S01]  /*7230*/  FFMA.FTZ R227, R65, R158, R227 ;  /* 0x0000009e41e37223 */ /* 0x000fe200000100e3 */
[----:B------:R0:W-:Y:S01]  /*7240*/  @!P1 STS.64 [0x1098], R12 ;  /* 0x0010980cff009388 */ /* 0x0001e20000000a00 */
        /* <DEDUP_REMOVED lines=38> */
.L_x_5394:
[----:B0-----:R-:W-:Y:S05]  /*74b0*/  BSYNC B0 ;  /* 0x0000000000007941 */ /* 0x001fea0003800000 */
.L_x_5393:
[----:B------:R-:W-:Y:S02]  /*74c0*/  IADD3 R121, R121, 0x1, RZ ;  /* 0x0000000179797810 */ /* 0x000fe40007ffe0ff */
[----:B------:R-:W-:Y:S02]  /*74d0*/  IADD3 R123, P1, R123, 0x1, RZ ;  /* 0x000000017b7b7810 */ /* 0x000fe40007f3e0ff */
[----:B------:R-:W-:Y:S02]  /*74e0*/  ISETP.GE.AND P0, PT, R121, c[0x0][0x16c], PT ;  /* 0x00005b0079007a0c */ /* 0x000fe40003f06270 */
[----:B------:R-:W-:-:S11]  /*74f0*/  IADD3.X R148, RZ, R148, RZ, P1, !PT ;  /* 0x00000094ff947210 */ /* 0x000fd60000ffe4ff */
[----:B------:R-:W-:Y:S01]  /*7500*/  @P0 CALL.REL.NOINC `(.L_x_5358) ;  /* 0x0000001000000944 */ /* 0x000fe20003c00000 */
[----:B------:R-:W-:Y:S05]  /*7510*/  BRA `(.L_x_5395) ;  /* 0xffffcd7000007947 */ /* 0x000fea000383ffff */
.L_x_5358:
[----:B------:R-:W-:Y:S01]  /*7520*/  BAR.SYNC.DEFER_BLOCKING 0x0 ;  /* 0x0000000000007b1d */ /* 0x000fe20000010000 */
[----:B------:R-:W-:Y:S01]  /*7530*/  ISETP.GE.AND P2, PT, R4, UR5, PT ;  /* 0x0000000504007c0c */ /* 0x000fe2000bf46270 */
[----:B------:R-:W-:Y:S01]  /*7540*/  CS2R R14, SRZ ;  /* 0x00000000000e7805 */ /* 0x000fe2000001ff00 */
        /* <DEDUP_REMOVED lines=9> */
[----:B------:R-:W2:Y:S01]  /*75e0*/  @!P2 LDG.E R97, [R2.64] ;  /* 0x000000060261a981 */ /* 0x000ea2000c1e1900 */
[----:B------:R-:W-:-:S03]  /*75f0*/  ISETP.GE.AND P2, PT, R141, UR5, PT ;  /* 0x000000058d007c0c */ /* 0x000fc6000bf46270 */
[----:B------:R-:W3:Y:S01]  /*7600*/  @!P1 LDG.E R15, [R2.64+0x80] ;  /* 0x00008006020f9981 */ /* 0x000ee2000c1e1900 */
[----:B------:R-:W-:Y:S01]  /*7610*/  ISETP.GE.AND P1, PT, R139, UR5, PT ;  /* 0x000000058b007c0c */ /* 0x000fe2000bf26270 */
[----:B------:R-:W-:Y:S02]  /*7620*/  CS2R R52, SRZ ;  /* 0x0000000000347805 */ /* 0x000fe4000001ff00 */
[----:B------:R-:W4:Y:S01]  /*7630*/  @!P0 LDG.E R13, [R2.64+0x100] ;  /* 0x00010006020d8981 */ /* 0x000f22000c1e1900 */
[----:B------:R-:W-:-:S03]  /*7640*/  ISETP.GE.AND P0, PT, R137, UR5, PT ;  /* 0x0000000589007c0c */ /* 0x000fc6000bf06270 */
[----:B------:R-:W5:Y:S01]  /*7650*/  @!P4 LDG.E R17, [R2.64+0x180] ;  /* 0x000180060211c981 */ /* 0x000f62000c1e1900 */
[----:B------:R-:W-:-:S03]  /*7660*/  ISETP.GE.AND P4, PT, R135, UR5, PT ;  /* 0x0000000587007c0c */ /* 0x000fc6000bf86270 */
[----:B------:R-:W5:Y:S01]  /*7670*/  @!P6 LDG.E R12, [R2.64+0x200] ;  /* 0x00020006020ce981 */ /* 0x000f62000c1e1900 */
[----:B------:R-:W-:-:S03]  /*7680*/  ISETP.GE.AND P6, PT, R133, UR5, PT ;  /* 0x0000000585007c0c */ /* 0x000fc6000bfc6270 */
[----:B------:R-:W5:Y:S01]  /*7690*/  @!P5 LDG.E R19, [R2.64+0x280] ;  /* 0x000280060213d981 */ /* 0x000f62000c1e1900 */
[----:B------:R-:W-:Y:S01]  /*76a0*/  ISETP.GE.AND P5, PT, R131, UR5, PT ;  /* 0x0000000583007c0c */ /* 0x000fe2000bfa6270 */
[----:B------:R-:W-:Y:S02]  /*76b0*/  HFMA2.MMA R57, -RZ, RZ, 0, 0 ;  /* 0x00000000ff397435 */ /* 0x000fe400000001ff */
[----:B------:R-:W5:Y:S01]  /*76c0*/  @!P3 LDG.E R14, [R2.64+0x300] ;  /* 0x00030006020eb981 */ /* 0x000f62000c1e1900 */
[----:B------:R-:W-:-:S03]  /*76d0*/  ISETP.GE.AND P3, PT, R129, UR5, PT ;  /* 0x0000000581007c0c */ /* 0x000fc6000bf66270 */
[----:B------:R-:W5:Y:S01]  /*76e0*/  @!P2 LDG.E R53, [R2.64+0x380] ;  /* 0x000380060235a981 */ /* 0x000f62000c1e1900 */
[----:B------:R-:W-:Y:S01]  /*76f0*/  ISETP.GE.AND P2, PT, R127, UR5, PT ;  /* 0x000000057f007c0c */ /* 0x000fe2000bf46270 */
[----:B------:R-:W-:Y:S02]  /*7700*/  CS2R R54, SRZ ;  /* 0x0000000000367805 */ /* 0x000fe4000001ff00 */
[----:B------:R-:W5:Y:S01]  /*7710*/  @!P1 LDG.E R16, [R2.64+0x400] ;  /* 0x0004000602109981 */ /* 0x000f62000c1e1900 */
[----:B------:R-:W-:Y:S01]  /*7720*/  ISETP.GE.AND P1, PT, R125, UR5, PT ;  /* 0x000000057d007c0c */ /* 0x000fe2000bf26270 */
[----:B------:R-:W-:Y:S01]  /*7730*/  HFMA2.MMA R61, -RZ, RZ, 0, 0 ;  /* 0x00000000ff3d7435 */ /* 0x000fe200000001ff */
        /* <DEDUP_REMOVED lines=8> */
[----:B------:R-:W-:Y:S01]  /*77c0*/  IMAD R91, R21, c[0x0][0x2e0], RZ ;  /* 0x0000b800155b7a24 */ /* 0x000fe200078e02ff */
[----:B------:R-:W-:Y:S01]  /*77d0*/  BSSY B0, `(.L_x_5396) ;  /* 0x00000d9000007945 */ /* 0x000fe20003800000 */
[----:B------:R-:W-:Y:S01]  /*77e0*/  IMAD R93, R35, -0x200, R24 ;  /* 0xfffffe00235d7824 */ /* 0x000fe200078e0218 */
        /* <DEDUP_REMOVED lines=21> */
[----:B------:R-:W5:Y:S04]  /*7940*/  LDS R19, [R51.X4+0x24] ;  /* 0x0000240033137984 */ /* 0x000f680000004800 */
[----:B------:R-:W1:Y:S01]  /*7950*/  LDS R53, [R51.X4+0x28] ;  /* 0x0000280033357984 */ /* 0x000e620000004800 */
[----:B0-----:R-:W-:-:S03]  /*7960*/  FADD.FTZ R2, R3, R22 ;  /* 0x0000001603027221 */ /* 0x001fc60000010000 */
[----:B------:R-:W0:Y:S01]  /*7970*/  LDS R3, [R51.X4+0x14] ;  /* 0x0000140033037984 */ /* 0x000e220000004800 */
[--C-:B--2---:R-:W-:Y:S01]  /*7980*/  FADD.FTZ R12, R13, R22.reuse ;  /* 0x000000160d0c7221 */ /* 0x104fe20000010000 */
[----:B------:R-:W-:Y:S02]  /*7990*/  FSETP.GTU.FTZ.AND P4, PT, R2, 20, PT ;  /* 0x41a000000200780b */ /* 0x000fe40003f9c000 */
[----:B------:R-:W2:Y:S01]  /*79a0*/  LDS R13, [R51.X4+0x18] ;  /* 0x00001800330d7984 */ /* 0x000ea20000004800 */
[--C-:B---3--:R-:W-:Y:S01]  /*79b0*/  FADD.FTZ R14, R15, R22.reuse ;  /* 0x000000160f0e7221 */ /* 0x108fe20000010000 */
[----:B------:R-:W-:Y:S02]  /*79c0*/  FSETP.GTU.FTZ.AND P3, PT, R12, 20, PT ;  /* 0x41a000000c00780b */ /* 0x000fe40003f7c000 */
[----:B------:R-:W3:Y:S01]  /*79d0*/  LDS R15, [R51.X4+0x1c] ;  /* 0x00001c00330f7984 */ /* 0x000ee20000004800 */
[----:B----4-:R-:W-:Y:S01]  /*79e0*/  FADD.FTZ R16, R17, R22 ;  /* 0x0000001611107221 */ /* 0x010fe20000010000 */
[----:B------:R-:W-:-:S02]  /*79f0*/  FSETP.GTU.FTZ.AND P2, PT, R14, 20, PT ;  /* 0x41a000000e00780b */ /* 0x000fc40003f5c000 */
[----:B------:R-:W4:Y:S01]  /*7a00*/  LDS R17, [R51.X4+0x20] ;  /* 0x0000200033117984 */ /* 0x000f220000004800 */
[--C-:B-----5:R-:W-:Y:S01]  /*7a10*/  FADD.FTZ R19, R19, R22.reuse ;  /* 0x0000001613137221 */ /* 0x120fe20000010000 */
[----:B------:R-:W-:Y:S01]  /*7a20*/  FSETP.GTU.FTZ.AND P0, PT, R16, 20, PT ;  /* 0x41a000001000780b */ /* 0x000fe20003f1c000 */
[----:B------:R-:W-:Y:S02]  /*7a30*/  @!P4 FMUL.FTZ R2, R2, -1.4426950216293334961 ;  /* 0xbfb8aa3b0202c820 */ /* 0x000fe40000410000 */
[----:B-1----:R-:W-:Y:S02]  /*7a40*/  FADD.FTZ R53, R53, R22 ;  /* 0x0000001635357221 */ /* 0x002fe40000010000 */
[----:B------:R-:W-:Y:S02]  /*7a50*/  @!P3 FMUL.FTZ R12, R12, -1.4426950216293334961 ;  /* 0xbfb8aa3b0c0cb820 */ /* 0x000fe40000410000 */
[----:B------:R-:W1:Y:S02]  /*7a60*/  @!P4 MUFU.EX2 R2, R2 ;  /* 0x000000020002c308 */ /* 0x000e640000000800 */
[----:B------:R-:W-:-:S04]  /*7a70*/  @!P2 FMUL.FTZ R14, R14, -1.4426950216293334961 ;  /* 0xbfb8aa3b0e0ea820 */ /* 0x000fc80000410000 */
[----:B------:R-:W-:Y:S02]  /*7a80*/  @!P0 FMUL.FTZ R16, R16, -1.4426950216293334961 ;  /* 0xbfb8aa3b10108820 */ /* 0x000fe40000410000 */
[----:B------:R-:W5:Y:S08]  /*7a90*/  @!P3 MUFU.EX2 R12, R12 ;  /* 0x0000000c000cb308 */ /* 0x000f700000000800 */
[----:B------:R-:W4:Y:S01]  /*7aa0*/  @!P2 MUFU.EX2 R14, R14 ;  /* 0x0000000e000ea308 */ /* 0x000f220000000800 */
[----:B-1----:R-:W-:-:S02]  /*7ab0*/  @!P4 FADD.FTZ R2, R2, 1 ;  /* 0x3f8000000202c421 */ /* 0x002fc40000010000 */
[--C-:B0-----:R-:W-:Y:S02]  /*7ac0*/  FADD.FTZ R3, R3, R22.reuse ;  /* 0x0000001603037221 */ /* 0x101fe40000010000 */
[----:B--2---:R-:W-:-:S03]  /*7ad0*/  FADD.FTZ R13, R13, R22 ;  /* 0x000000160d0d7221 */ /* 0x004fc60000010000 */
[----:B------:R-:W0:Y:S01]  /*7ae0*/  @!P4 MUFU.RCP R55, R2 ;  /* 0x000000020037c308 */ /* 0x000e220000001000 */
[----:B-----5:R-:W-:Y:S01]  /*7af0*/  @!P3 FADD.FTZ R12, R12, 1 ;  /* 0x3f8000000c0cb421 */ /* 0x020fe20000010000 */
[----:B------:R-:W-:Y:S01]  /*7b00*/  FSETP.GTU.FTZ.AND P1, PT, R3, 20, PT ;  /* 0x41a000000300780b */ /* 0x000fe20003f3c000 */
[--C-:B---3--:R-:W-:Y:S01]  /*7b10*/  FADD.FTZ R15, R15, R22.reuse ;  /* 0x000000160f0f7221 */ /* 0x108fe20000010000 */
[----:B------:R-:W-:Y:S01]  /*7b20*/  FSETP.GTU.FTZ.AND P6, PT, R13, 20, PT ;  /* 0x41a000000d00780b */ /* 0x000fe20003fdc000 */
[----:B----4-:R-:W-:Y:S02]  /*7b30*/  FADD.FTZ R17, R17, R22 ;  /* 0x0000001611117221 */ /* 0x010fe40000010000 */
[----:B------:R-:W-:Y:S01]  /*7b40*/  @!P2 FADD.FTZ R14, R14, 1 ;  /* 0x3f8000000e0ea421 */ /* 0x000fe20000010000 */
[----:B------:R-:W1:Y:S01]  /*7b50*/  @!P3 MUFU.RCP R57, R12 ;  /* 0x0000000c0039b308 */ /* 0x000e620000001000 */
[----:B------:R-:W-:-:S06]  /*7b60*/  FSETP.GTU.FTZ.AND P5, PT, R15, 20, PT ;  /* 0x41a000000f00780b */ /* 0x000fcc0003fbc000 */
[----:B------:R-:W-:Y:S01]  /*7b70*/  @!P1 FMUL.FTZ R3, R3, -1.4426950216293334961 ;  /* 0xbfb8aa3b03039820 */ /* 0x000fe20000410000 */
[----:B------:R2:W3:Y:S01]  /*7b80*/  @!P2 MUFU.RCP R59, R14 ;  /* 0x0000000e003ba308 */ /* 0x0004e20000001000 */
[----:B0-----:R-:W-:Y:S01]  /*7b90*/  @!P4 FMUL.FTZ R124, R124, R55 ;  /* 0x000000377c7cc220 */ /* 0x001fe20000410000 */
[----:B------:R-:W-:Y:S01]  /*7ba0*/  FSETP.GTU.FTZ.AND P4, PT, R17, 20, PT ;  /* 0x41a000001100780b */ /* 0x000fe20003f9c000 */
[----:B------:R-:W-:Y:S02]  /*7bb0*/  @!P6 FMUL.FTZ R13, R13, -1.4426950216293334961 ;  /* 0xbfb8aa3b0d0de820 */ /* 0x000fe40000410000 */
[----:B-1----:R-:W-:Y:S01]  /*7bc0*/  @!P3 FMUL.FTZ R122, R122, R57 ;  /* 0x000000397a7ab220 */ /* 0x002fe20000410000 */
[----:B------:R-:W-:Y:S01]  /*7bd0*/  FSETP.GTU.FTZ.AND P3, PT, R19, 20, PT ;  /* 0x41a000001300780b */ /* 0x000fe20003f7c000 */
[----:B--2---:R-:W-:Y:S01]  /*7be0*/  @!P5 FMUL.FTZ R14, R15, -1.4426950216293334961 ;  /* 0xbfb8aa3b0f0ed820 */ /* 0x004fe20000410000 */
[----:B------:R0:W1:Y:S07]  /*7bf0*/  @!P1 MUFU.EX2 R2, R3 ;  /* 0x0000000300029308 */ /* 0x00006e0000000800 */
[----:B------:R-:W-:-:S02]  /*7c00*/  @!P4 FMUL.FTZ R15, R17, -1.4426950216293334961 ;  /* 0xbfb8aa3b110fc820 */ /* 0x000fc40000410000 */
[----:B---3--:R-:W-:Y:S01]  /*7c10*/  @!P2 FMUL.FTZ R120, R120, R59 ;  /* 0x0000003b7878a220 */ /* 0x008fe20000410000 */
[----:B------:R-:W-:Y:S01]  /*7c20*/  FSETP.GTU.FTZ.AND P2, PT, R53, 20, PT ;  /* 0x41a000003500780b */ /* 0x000fe20003f5c000 */
[----:B------:R2:W3:Y:S01]  /*7c30*/  @!P4 MUFU.EX2 R18, R15 ;  /* 0x0000000f0012c308 */ /* 0x0004e20000000800 */
[----:B0-----:R-:W0:Y:S01]  /*7c40*/  LDS R3, [R51.X4+0x2c] ;  /* 0x00002c0033037984 */ /* 0x001e220000004800 */
[----:B------:R-:W-:-:S06]  /*7c50*/  @!P3 FMUL.FTZ R17, R19, -1.4426950216293334961 ;  /* 0xbfb8aa3b1311b820 */ /* 0x000fcc0000410000 */
[----:B------:R-:W4:Y:S01]  /*7c60*/  @!P0 MUFU.EX2 R16, R16 ;  /* 0x0000001000108308 */ /* 0x000f220000000800 */
[----:B--2---:R-:W2:Y:S01]  /*7c70*/  LDS R15, [R51.X4+0x34] ;  /* 0x00003400330f7984 */ /* 0x004ea20000004800 */
[----:B-1----:R-:W-:Y:S02]  /*7c80*/  @!P1 FADD.FTZ R2, R2, 1 ;  /* 0x3f80000002029421 */ /* 0x002fe40000010000 */
[----:B------:R-:W-:Y:S02]  /*7c90*/  @!P2 FMUL.FTZ R19, R53, -1.4426950216293334961 ;  /* 0xbfb8aa3b3513a820 */ /* 0x000fe40000410000 */
[----:B------:R-:W1:Y:S02]  /*7ca0*/  LDS R53, [R51.X4] ;  /* 0x0000000033357984 */ /* 0x000e640000004800 */
[----:B------:R5:W4:Y:S01]  /*7cb0*/  @!P2 MUFU.EX2 R54, R19 ;  /* 0x000000130036a308 */ /* 0x000b220000000800 */
[----:B---3--:R-:W-:-:S07]  /*7cc0*/  @!P4 FADD.FTZ R18, R18, 1 ;  /* 0x3f8000001212c421 */ /* 0x008fce0000010000 */
[----:B------:R3:W0:Y:S01]  /*7cd0*/  @!P6 MUFU.EX2 R12, R13 ;  /* 0x0000000d000ce308 */ /* 0x0006220000000800 */
[----:B-----5:R-:W5:Y:S01]  /*7ce0*/  LDS R19, [R51.X4+0x3c] ;  /* 0x00003c0033137984 */ /* 0x020f620000004800 */
[----:B----4-:R-:W-:-:S06]  /*7cf0*/  @!P0 FADD.FTZ R16, R16, 1 ;  /* 0x3f80000010108421 */ /* 0x010fcc0000010000 */
[----:B------:R-:W4:Y:S01]  /*7d00*/  @!P5 MUFU.EX2 R14, R14 ;  /* 0x0000000e000ed308 */ /* 0x000f220000000800 */
[----:B---3--:R-:W3:Y:S01]  /*7d10*/  LDS R13, [R51.X4+0x30] ;  /* 0x00003000330d7984 */ /* 0x008ee20000004800 */
[----:B------:R-:W-:-:S06]  /*7d20*/  @!P2 FADD.FTZ R54, R54, 1 ;  /* 0x3f8000003636a421 */ /* 0x000fcc0000010000 */
[----:B------:R-:W1:Y:S01]  /*7d30*/  @!P1 MUFU.RCP R57, R2 ;  /* 0x0000000200399308 */ /* 0x000e620000001000 */
[----:B0-----:R-:W-:Y:S02]  /*7d40*/  @!P6 FADD.FTZ R12, R12, 1 ;  /* 0x3f8000000c0ce421 */ /* 0x001fe40000010000 */
[----:B------:R-:W-:-:S05]  /*7d50*/  FADD.FTZ R3, R3, R22 ;  /* 0x0000001603037221 */ /* 0x000fca0000010000 */
[----:B------:R-:W0:Y:S01]  /*7d60*/  @!P0 MUFU.RCP R55, R16 ;  /* 0x0000001000378308 */ /* 0x000e220000001000 */
[----:B----4-:R-:W-:Y:S02]  /*7d70*/  @!P5 FADD.FTZ R14, R14, 1 ;  /* 0x3f8000000e0ed421 */ /* 0x010fe40000010000 */
[--C-:B--2---:R-:W-:Y:S02]  /*7d80*/  FADD.FTZ R15, R15, R22.reuse ;  /* 0x000000160f0f7221 */ /* 0x104fe40000010000 */
[----:B-1----:R-:W-:-:S03]  /*7d90*/  FADD.FTZ R53, R53, R22 ;  /* 0x0000001635357221 */ /* 0x002fc60000010000 */
[----:B------:R1:W2:Y:S01]  /*7da0*/  @!P3 MUFU.EX2 R52, R17 ;  /* 0x000000110034b308 */ /* 0x0002a20000000800 */
[----:B------:R-:W-:-:S07]  /*7db0*/  @!P1 FMUL.FTZ R116, R116, R57 ;  /* 0x0000003974749220 */ /* 0x000fce0000410000 */
[----:B------:R-:W4:Y:S01]  /*7dc0*/  @!P6 MUFU.RCP R59, R12 ;  /* 0x0000000c003be308 */ /* 0x000f220000001000 */
[----:B-1----:R-:W1:Y:S01]  /*7dd0*/  LDS R17, [R51.X4+0x38] ;  /* 0x0000380033117984 */ /* 0x002e620000004800 */
[----:B0-----:R-:W-:Y:S01]  /*7de0*/  @!P0 FMUL.FTZ R118, R118, R55 ;  /* 0x0000003776768220 */ /* 0x001fe20000410000 */
[----:B------:R-:W-:Y:S01]  /*7df0*/  FSETP.GTU.FTZ.AND P0, PT, R3, 20, PT ;  /* 0x41a000000300780b */ /* 0x000fe20003f1c000 */
[--C-:B-----5:R-:W-:Y:S01]  /*7e00*/  FADD.FTZ R19, R19, R22.reuse ;  /* 0x0000001613137221 */ /* 0x120fe20000010000 */
[----:B------:R-:W-:Y:S01]  /*7e10*/  BAR.SYNC.DEFER_BLOCKING 0x0 ;  /* 0x0000000000007b1d */ /* 0x000fe20000010000 */
[----:B--2---:R-:W-:Y:S02]  /*7e20*/  @!P3 FADD.FTZ R52, R52, 1 ;  /* 0x3f8000003434b421 */ /* 0x004fe40000010000 */
[----:B---3--:R-:W-:-:S03]  /*7e30*/  FADD.FTZ R13, R13, R22 ;  /* 0x000000160d0d7221 */ /* 0x008fc60000010000 */
[----:B------:R-:W0:Y:S02]  /*7e40*/  @!P5 MUFU.RCP R61, R14 ;  /* 0x0000000e003dd308 */ /* 0x000e240000001000 */
[----:B------:R-:W-:Y:S01]  /*7e50*/  FSETP.GTU.FTZ.AND P1, PT, R13, 20, PT ;  /* 0x41a000000d00780b */ /* 0x000fe20003f3c000 */
[----:B----4-:R-:W-:Y:S01]  /*7e60*/  @!P6 FMUL.FTZ R112, R112, R59 ;  /* 0x0000003b7070e220 */ /* 0x010fe20000410000 */
[----:B------:R-:W-:Y:S01]  /*7e70*/  FSETP.GTU.FTZ.AND P6, PT, R15, 20, PT ;  /* 0x41a000000f00780b */ /* 0x000fe20003fdc000 */
[----:B------:R-:W-:-:S03]  /*7e80*/  @!P0 FMUL.FTZ R2, R3, -1.4426950216293334961 ;  /* 0xbfb8aa3b03028820 */ /* 0x000fc60000410000 */
[----:B------:R-:W2:Y:S08]  /*7e90*/  @!P4 MUFU.RCP R63, R18 ;  /* 0x00000012003fc308 */ /* 0x000eb00000001000 */
[----:B------:R3:W4:Y:S01]  /*7ea0*/  @!P2 MUFU.RCP R57, R54 ;  /* 0x000000360039a308 */ /* 0x0007220000001000 */
[----:B0-----:R-:W-:Y:S01]  /*7eb0*/  @!P5 FMUL.FTZ R110, R110, R61 ;  /* 0x0000003d6e6ed220 */ /* 0x001fe20000410000 */
[----:B------:R-:W-:Y:S01]  /*7ec0*/  FSETP.GTU.FTZ.AND P5, PT, R19, 20, PT ;  /* 0x41a000001300780b */ /* 0x000fe20003fbc000 */
[----:B------:R-:W-:Y:S01]  /*7ed0*/  STS [R51.X4], R105 ;  /* 0x0000006933007388 */ /* 0x000fe20000004800 */
[----:B------:R-:W-:-:S03]  /*7ee0*/  @!P1 FMUL.FTZ R12, R13, -1.4426950216293334961 ;  /* 0xbfb8aa3b0d0c9820 */ /* 0x000fc60000410000 */
[----:B------:R-:W-:Y:S01]  /*7ef0*/  STS [R51.X4+0x4], R130 ;  /* 0x0000048233007388 */ /* 0x000fe20000004800 */
[----:B------:R0:W5:Y:S01]  /*7f00*/  @!P3 MUFU.RCP R55, R52 ;  /* 0x000000340037b308 */ /* 0x0001620000001000 */
[----:B--2---:R-:W-:Y:S01]  /*7f10*/  @!P4 FMUL.FTZ R108, R108, R63 ;  /* 0x0000003f6c6cc220 */ /* 0x004fe20000410000 */
[----:B------:R-:W-:Y:S01]  /*7f20*/  FSETP.GTU.FTZ.AND P4, PT, R53, 20, PT ;  /* 0x41a000003500780b */ /* 0x000fe20003f9c000 */
[----:B------:R-:W-:Y:S01]  /*7f30*/  STS [R51.X4+0x8], R132 ;  /* 0x0000088433007388 */ /* 0x000fe20000004800 */
[----:B---3--:R-:W-:Y:S01]  /*7f40*/  MOV R54, UR5 ;  /* 0x0000000500367c02 */ /* 0x008fe20008000f00 */
[----:B-1----:R-:W-:Y:S02]  /*7f50*/  FADD.FTZ R17, R17, R22 ;  /* 0x0000001611117221 */ /* 0x002fe40000010000 */
[----:B------:R-:W-:Y:S01]  /*7f60*/  STS [R51.X4+0xc], R107 ;  /* 0x00000c6b33007388 */ /* 0x000fe20000004800 */
[----:B----4-:R-:W-:Y:S01]  /*7f70*/  @!P2 FMUL.FTZ R104, R104, R57 ;  /* 0x000000396868a220 */ /* 0x010fe20000410000 */
[----:B------:R-:W-:Y:S01]  /*7f80*/  ISETP.NE.AND P2, PT, R28, RZ, PT ;  /* 0x000000ff1c00720c */ /* 0x000fe20003f45270 */
[----:B------:R1:W2:Y:S01]  /*7f90*/  @!P0 MUFU.EX2 R3, R2 ;  /* 0x0000000200038308 */ /* 0x0002a20000000800 */
[----:B------:R-:W-:Y:S01]  /*7fa0*/  STS [R51.X4+0x10], R134 ;  /* 0x0000108633007388 */ /* 0x000fe20000004800 */
[----:B------:R-:W-:-:S02]  /*7fb0*/  @!P5 FMUL.FTZ R16, R19, -1.4426950216293334961 ;  /* 0xbfb8aa3b1310d820 */ /* 0x000fc40000410000 */
[----:B0-----:R-:W-:Y:S01]  /*7fc0*/  IMAD R52, R203, c[0x0][0x2d8], RZ ;  /* 0x0000b600cb347a24 */ /* 0x001fe200078e02ff */
[----:B------:R-:W-:Y:S01]  /*7fd0*/  STS [R51.X4+0x14], R109 ;  /* 0x0000146d33007388 */ /* 0x000fe20000004800 */
[----:B-----5:R-:W-:Y:S01]  /*7fe0*/  @!P3 FMUL.FTZ R106, R106, R55 ;  /* 0x000000376a6ab220 */ /* 0x020fe20000410000 */
[----:B------:R-:W-:Y:S01]  /*7ff0*/  FSETP.GTU.FTZ.AND P3, PT, R17, 20, PT ;  /* 0x41a000001100780b */ /* 0x000fe20003f7c000 */
[----:B------:R0:W3:Y:S01]  /*8000*/  @!P1 MUFU.EX2 R13, R12 ;  /* 0x0000000c000d9308 */ /* 0x0000e20000000800 */
[----:B-1----:R-:W-:Y:S01]  /*8010*/  @!P6 FMUL.FTZ R2, R15, -1.4426950216293334961 ;  /* 0xbfb8aa3b0f02e820 */ /* 0x002fe20000410000 */
[----:B------:R-:W-:Y:S01]  /*8020*/  STS [R51.X4+0x18], R136 ;  /* 0x0000188833007388 */ /* 0x000fe20000004800 */
[----:B------:R-:W-:Y:S01]  /*8030*/  IMAD R89, R23, c[0x0][0x2dc], R52 ;  /* 0x0000b70017597a24 */ /* 0x000fe200078e0234 */
[----:B------:R-:W-:Y:S02]  /*8040*/  MOV R52, UR4 ;  /* 0x0000000400347c02 */ /* 0x000fe40008000f00 */
[----:B------:R-:W-:Y:S02]  /*8050*/  STS [R51.X4+0x1c], R111 ;  /* 0x00001c6f33007388 */ /* 0x000fe40000004800 */
[----:B------:R1:W4:Y:S01]  /*8060*/  @!P6 MUFU.EX2 R14, R2 ;  /* 0x00000002000ee308 */ /* 0x0003220000000800 */
[----:B--2---:R-:W-:Y:S01]  /*8070*/  @!P0 FADD.FTZ R3, R3, 1 ;  /* 0x3f80000003038421 */ /* 0x004fe20000010000 */
[----:B------:R-:W-:Y:S02]  /*8080*/  STS [R51.X4+0x20], R138 ;  /* 0x0000208a33007388 */ /* 0x000fe40000004800 */
[----:B0-----:R-:W-:-:S02]  /*8090*/  @!P3 FMUL.FTZ R12, R17, -1.4426950216293334961 ;  /* 0xbfb8aa3b110cb820 */ /* 0x001fc40000410000 */
[----:B------:R-:W-:Y:S02]  /*80a0*/  STS [R51.X4+0x24], R113 ;  /* 0x0000247133007388 */ /* 0x000fe40000004800 */
[----:B------:R-:W0:Y:S01]  /*80b0*/  @!P3 MUFU.EX2 R15, R12 ;  /* 0x0000000c000fb308 */ /* 0x000e220000000800 */
[----:B-1----:R-:W-:Y:S01]  /*80c0*/  @!P4 FMUL.FTZ R2, R53, -1.4426950216293334961 ;  /* 0xbfb8aa3b3502c820 */ /* 0x002fe20000410000 */
[----:B------:R-:W-:Y:S01]  /*80d0*/  STS [R51.X4+0x28], R140 ;  /* 0x0000288c33007388 */ /* 0x000fe20000004800 */
[----:B---3--:R-:W-:-:S03]  /*80e0*/  @!P1 FADD.FTZ R13, R13, 1 ;  /* 0x3f8000000d0d9421 */ /* 0x008fc60000010000 */
[----:B------:R-:W-:Y:S02]  /*80f0*/  STS [R51.X4+0x2c], R115 ;  /* 0x00002c7333007388 */ /* 0x000fe40000004800 */
[----:B------:R-:W1:Y:S01]  /*8100*/  @!P5 MUFU.EX2 R16, R16 ;  /* 0x000000100010d308 */ /* 0x000e620000000800 */
[----:B----4-:R-:W-:Y:S01]  /*8110*/  @!P6 FADD.FTZ R14, R14, 1 ;  /* 0x3f8000000e0ee421 */ /* 0x010fe20000010000 */
[----:B------:R-:W-:Y:S04]  /*8120*/  STS [R51.X4+0x30], R142 ;  /* 0x0000308e33007388 */ /* 0x000fe80000004800 */
[----:B------:R-:W-:Y:S02]  /*8130*/  STS [R51.X4+0x34], R117 ;  /* 0x0000347533007388 */ /* 0x000fe40000004800 */
[----:B------:R-:W2:Y:S01]  /*8140*/  @!P4 MUFU.EX2 R12, R2 ;  /* 0x00000002000cc308 */ /* 0x000ea20000000800 */
[----:B0-----:R-:W-:Y:S01]  /*8150*/  @!P3 FADD.FTZ R15, R15, 1 ;  /* 0x3f8000000f0fb421 */ /* 0x001fe20000010000 */
[----:B------:R-:W-:Y:S04]  /*8160*/  STS [R51.X4+0x38], R144 ;  /* 0x0000389033007388 */ /* 0x000fe80000004800 */
[----:B------:R-:W-:Y:S01]  /*8170*/  STS [R51.X4+0x3c], R119 ;  /* 0x00003c7733007388 */ /* 0x000fe20000004800 */
[----:B------:R-:W-:-:S06]  /*8180*/  NOP ;  /* 0x0000000000007918 */ /* 0x000fcc0000000000 */
[----:B------:R-:W-:Y:S01]  /*8190*/  LDS R19, [R32.X4] ;  /* 0x0000000020137984 */ /* 0x000fe20000004800 */
[----:B------:R0:W3:Y:S01]  /*81a0*/  @!P0 MUFU.RCP R17, R3 ;  /* 0x0000000300118308 */ /* 0x0000e20000001000 */
[----:B-1----:R-:W-:Y:S02]  /*81b0*/  @!P5 FADD.FTZ R16, R16, 1 ;  /* 0x3f8000001010d421 */ /* 0x002fe40000010000 */
[----:B------:R-:W-:Y:S01]  /*81c0*/  LDS R53, [R34.X4+0x80] ;  /* 0x0000800022357984 */ /* 0x000fe20000004800 */
[----:B--2---:R-:W-:-:S03]  /*81d0*/  @!P4 FADD.FTZ R12, R12, 1 ;  /* 0x3f8000000c0cc421 */ /* 0x004fc60000010000 */
[----:B------:R-:W-:Y:S01]  /*81e0*/  LDS R55, [R36.X4+0x100] ;  /* 0x0001000024377984 */ /* 0x000fe20000004800 */
[----:B------:R-:W1:Y:S01]  /*81f0*/  @!P3 MUFU.RCP R15, R15 ;  /* 0x0000000f000fb308 */ /* 0x000e620000001000 */
[----:B0-----:R-:W-:Y:S02]  /*8200*/  IMAD.WIDE.U32 R2, R23, c[0x0][0x2d8], RZ ;  /* 0x0000b60017027a25 */ /* 0x001fe400078e00ff */
[----:B------:R-:W-:Y:S03]  /*8210*/  LDS R57, [R38.X4+0x180] ;  /* 0x0001800026397984 */ /* 0x000fe60000004800 */
[----:B------:R-:W-:Y:S01]  /*8220*/  IADD3 R3, R3, R89, RZ ;  /* 0x0000005903037210 */ /* 0x000fe20007ffe0ff */
[----:B------:R-:W-:Y:S01]  /*8230*/  LDS R59, [R39.X4+0x200] ;  /* 0x00020000273b7984 */ /* 0x000fe20000004800 */
[----:B------:R-:W0:Y:S01]  /*8240*/  @!P1 MUFU.RCP R83, R13 ;  /* 0x0000000d00539308 */ /* 0x000e220000001000 */
[----:B---3--:R-:W-:-:S02]  /*8250*/  @!P0 FMUL.FTZ R102, R102, R17 ;  /* 0x0000001166668220 */ /* 0x008fc40000410000 */
[----:B------:R-:W-:Y:S01]  /*8260*/  LDS R61, [R40.X4+0x280] ;  /* 0x00028000283d7984 */ /* 0x000fe20000004800 */
[----:B------:R-:W-:-:S03]  /*8270*/  IMAD.WIDE.U32 R2, R0, c[0x0][0x2e0], R2 ;  /* 0x0000b80000027a25 */ /* 0x000fc600078e0002 */
[----:B------:R-:W-:Y:S01]  /*8280*/  LDS R63, [R41.X4+0x300] ;  /* 0x00030000293f7984 */ /* 0x000fe20000004800 */
[----:B------:R-:W2:Y:S01]  /*8290*/  @!P5 MUFU.RCP R87, R16 ;  /* 0x000000100057d308 */ /* 0x000ea20000001000 */
[----:B------:R-:W-:Y:S01]  /*82a0*/  IMAD R17, R0, c[0x0][0x2e4], R91 ;  /* 0x0000b90000117a24 */ /* 0x000fe200078e025b */
[----:B------:R-:W-:Y:S01]  /*82b0*/  SHF.R.S32.HI R91, RZ, 0x1f, R93 ;  /* 0x0000001fff5b7819 */ /* 0x000fe2000001145d */
[----:B------:R-:W-:Y:S01]  /*82c0*/  LDS R65, [R42.X4+0x380] ;  /* 0x000380002a417984 */ /* 0x000fe20000004800 */
[----:B-1----:R-:W-:-:S03]  /*82d0*/  @!P3 FMUL.FTZ R94, R94, R15 ;  /* 0x0000000f5e5eb220 */ /* 0x002fc60000410000 */
[----:B------:R-:W-:Y:S01]  /*82e0*/  LDS R67, [R43.X4+0x400] ;  /* 0x000400002b437984 */ /* 0x000fe20000004800 */
[----:B------:R-:W1:Y:S01]  /*82f0*/  @!P4 MUFU.RCP R13, R12 ;  /* 0x0000000c000dc308 */ /* 0x000e620000001000 */
[----:B0-----:R-:W-:Y:S01]  /*8300*/  @!P1 FMUL.FTZ R98, R98, R83 ;  /* 0x0000005362629220 */ /* 0x001fe20000410000 */
[----:B------:R-:W-:Y:S01]  /*8310*/  SHF.R.S32.HI R83, RZ, 0x1f, R4 ;  /* 0x0000001fff537819 */ /* 0x000fe20000011404 */
[----:B------:R-:W-:Y:S04]  /*8320*/  LDS R69, [R44.X4+0x480] ;  /* 0x000480002c457984 */ /* 0x000fe80000004800 */
[----:B------:R-:W-:Y:S01]  /*8330*/  LDS R71, [R45.X4+0x500] ;  /* 0x000500002d477984 */ /* 0x000fe20000004800 */
[----:B------:R0:W3:Y:S01]  /*8340*/  @!P6 MUFU.RCP R85, R14 ;  /* 0x0000000e0055e308 */ /* 0x0000e20000001000 */
[----:B--2---:R-:W-:-:S02]  /*8350*/  @!P5 FMUL.FTZ R92, R92, R87 ;  /* 0x000000575c5cd220 */ /* 0x004fc40000410000 */
[----:B------:R-:W-:Y:S04]  /*8360*/  LDS R73, [R46.X4+0x580] ;  /* 0x000580002e497984 */ /* 0x000fe80000004800 */
[----:B------:R-:W-:Y:S01]  /*8370*/  LDS R75, [R47.X4+0x600] ;  /* 0x000600002f4b7984 */ /* 0x000fe20000004800 */
[----:B-1----:R-:W-:Y:S01]  /*8380*/  @!P4 FMUL.FTZ R126, R126, R13 ;  /* 0x0000000d7e7ec220 */ /* 0x002fe20000410000 */
[----:B0-----:R-:W-:Y:S02]  /*8390*/  IADD3 R14, P0, R93, R2, RZ ;  /* 0x000000025d0e7210 */ /* 0x001fe40007f1e0ff */
[----:B------:R-:W-:Y:S01]  /*83a0*/  LDS R77, [R48.X4+0x680] ;  /* 0x00068000304d7984 */ /* 0x000fe20000004800 */
[C---:B------:R-:W-:Y:S02]  /*83b0*/  IADD3 R2, P4, R4.reuse, UR4, RZ ;  /* 0x0000000404027c10 */ /* 0x040fe4000ff9e0ff */
[----:B------:R-:W-:Y:S01]  /*83c0*/  IADD3.X R3, R91, R17, R3, P0, !PT ;  /* 0x000000115b037210 */ /* 0x000fe200007fe403 */
[----:B------:R-:W-:Y:S01]  /*83d0*/  LDS R79, [R49.X4+0x700] ;  /* 0x00070000314f7984 */ /* 0x000fe20000004800 */
[----:B------:R-:W-:Y:S01]  /*83e0*/  LEA R17, P5, R4, c[0x0][0x330], 0x2 ;  /* 0x0000cc0004117a11 */ /* 0x000fe200078a10ff */
[----:B---3--:R-:W-:-:S02]  /*83f0*/  @!P6 FMUL.FTZ R96, R96, R85 ;  /* 0x000000556060e220 */ /* 0x008fc40000410000 */
[----:B------:R-:W-:Y:S01]  /*8400*/  LDS R81, [R50.X4+0x780] ;  /* 0x0007800032517984 */ /* 0x000fe20000004800 */
[----:B------:R-:W-:Y:S02]  /*8410*/  LEA.HI.X R12, R4, c[0x0][0x334], R83, 0x2, P5 ;  /* 0x0000cd00040c7a11 */ /* 0x000fe400028f1453 */
[C---:B------:R-:W-:Y:S01]  /*8420*/  LEA R16, P5, R14.reuse, R17, 0x2 ;  /* 0x000000110e107211 */ /* 0x040fe200078a10ff */
[----:B------:R-:W-:Y:S03]  /*8430*/  @!P2 STS [0x840], R54 ;  /* 0x00084036ff00a388 */ /* 0x000fe60000000800 */
[----:B------:R-:W-:Y:S01]  /*8440*/  LEA.HI.X R17, R14, R12, R3, 0x2, P5 ;  /* 0x0000000c0e117211 */ /* 0x000fe200028f1403 */
[----:B------:R-:W-:Y:S01]  /*8450*/  BAR.SYNC.DEFER_BLOCKING 0x0 ;  /* 0x0000000000007b1d */ /* 0x000fe20000010000 */
[----:B------:R-:W-:-:S05]  /*8460*/  LEA.HI.X.SX32 R3, R52, R83, 0x1, P4 ;  /* 0x0000005334037211 */ /* 0x000fca00020f0eff */
[----:B------:R-:W0:Y:S02]  /*8470*/  LDS R18, [0x840] ;  /* 0x00084000ff127984 */ /* 0x000e240000000800 */
[-C--:B0-----:R-:W-:Y:S02]  /*8480*/  ISETP.GE.AND P3, PT, R4, R18.reuse, PT ;  /* 0x000000120400720c */ /* 0x081fe40003f66270 */
        /* <DEDUP_REMOVED lines=13> */
.L_x_5397:
[----:B------:R-:W-:Y:S05]  /*8560*/  BSYNC B0 ;  /* 0x0000000000007941 */ /* 0x000fea0003800000 */
.L_x_5396:
        /* <DEDUP_REMOVED lines=13> */
[----:B------:R-:W-:Y:S01]  /*8640*/  MOV R5, UR5 ;  /* 0x0000000500057c02 */ /* 0x000fe20008000f00 */
[----:B------:R-:W-:Y:S01]  /*8650*/  @!P1 STG.E [R16.64+-0x500], R63 ;  /* 0xfffb003f10009986 */ /* 0x000fe2000c101906 */
[-C--:B------:R-:W-:Y:S01]  /*8660*/  ISETP.GE.AND P1, PT, R131, R18.reuse, PT ;  /* 0x000000128300720c */ /* 0x080fe20003f26270 */
[----:B------:R-:W-:Y:S01]  /*8670*/  FADD.FTZ R27, R27, R120 ;  /* 0x000000781b1b7221 */ /* 0x000fe20000010000 */
        /* <DEDUP_REMOVED lines=16> */
[----:B------:R-:W-:Y:S01]  /*8780*/  @!P3 STG.E [R16.64+-0x280], R73 ;  /* 0xfffd80491000b986 */ /* 0x000fe2000c101906 */
[----:B------:R-:W-:Y:S02]  /*8790*/  IMAD R13, R23, c[0x0][0x2fc], R12 ;  /* 0x0000bf00170d7a24 */ /* 0x000fe400078e020c */
[----:B------:R-:W-:Y:S01]  /*87a0*/  FADD.FTZ R27, R27, R106 ;  /* 0x0000006a1b1b7221 */ /* 0x000fe20000010000 */
[----:B------:R-:W-:Y:S03]  /*87b0*/  @!P1 STG.E [R16.64+-0x200], R75 ;  /* 0xfffe004b10009986 */ /* 0x000fe6000c101906 */
[----:B------:R-:W-:Y:S01]  /*87c0*/  FADD.FTZ R27, R27, R104 ;  /* 0x000000681b1b7221 */ /* 0x000fe20000010000 */
[----:B------:R-:W-:Y:S03]  /*87d0*/  @!P0 STG.E [R16.64+-0x180], R77 ;  /* 0xfffe804d10008986 */ /* 0x000fe6000c101906 */
[----:B------:R-:W-:Y:S01]  /*87e0*/  FADD.FTZ R27, R27, R102 ;  /* 0x000000661b1b7221 */ /* 0x000fe20000010000 */
[----:B------:R-:W-:Y:S03]  /*87f0*/  @!P5 STG.E [R16.64+-0x100], R79 ;  /* 0xffff004f1000d986 */ /* 0x000fe6000c101906 */
[----:B------:R-:W-:Y:S01]  /*8800*/  FADD.FTZ R27, R27, R98 ;  /* 0x000000621b1b7221 */ /* 0x000fe20000010000 */
[----:B------:R-:W-:Y:S03]  /*8810*/  @!P4 STG.E [R16.64+-0x780], R53 ;  /* 0xfff880351000c986 */ /* 0x000fe6000c101906 */
[----:B------:R-:W-:Y:S01]  /*8820*/  FADD.FTZ R27, R27, R96 ;  /* 0x000000601b1b7221 */ /* 0x000fe20000010000 */
[----:B------:R1:W-:Y:S03]  /*8830*/  @!P6 STG.E [R16.64+-0x80], R81 ;  /* 0xffff80511000e986 */ /* 0x0003e6000c101906 */
[----:B------:R-:W-:Y:S01]  /*8840*/  FADD.FTZ R27, R27, R94 ;  /* 0x0000005e1b1b7221 */ /* 0x000fe20000010000 */
[----:B------:R-:W-:Y:S03]  /*8850*/  BAR.SYNC.DEFER_BLOCKING 0x0 ;  /* 0x0000000000007b1d */ /* 0x000fe60000010000 */
[----:B------:R-:W-:Y:S01]  /*8860*/  FADD.FTZ R27, R27, R92 ;  /* 0x0000005c1b1b7221 */ /* 0x000fe20000010000 */
[----:B-1----:R-:W-:-:S04]  /*8870*/  IADD3 R16, P1, R4, -0x1e0, RZ ;  /* 0xfffffe2004107810 */ /* 0x002fc80007f3e0ff */
[----:B------:R-:W-:Y:S01]  /*8880*/  IADD3.X R65, R83, -0x1, RZ, P1, !PT ;  /* 0xffffffff53417810 */ /* 0x000fe20000ffe4ff */
        /* <DEDUP_REMOVED lines=49> */
.L_x_5399:
[----:B------:R-:W-:Y:S05]  /*8ba0*/  BSYNC B0 ;  /* 0x0000000000007941 */ /* 0x000fea0003800000 */
.L_x_5398:
[----:B------:R-:W-:Y:S01]  /*8bb0*/  MOV R2, R4 ;  /* 0x0000000400027202 */ /* 0x000fe20000000f00 */
[----:B------:R-:W-:Y:S01]  /*8bc0*/  IMAD R5, R21, c[0x0][0x300], RZ ;  /* 0x0000c00015057a24 */ /* 0x000fe200078e02ff */
[----:B------:R-:W-:Y:S01]  /*8bd0*/  MOV R3, R67 ;  /* 0x0000004300037202 */ /* 0x000fe20000000f00 */
[----:B------:R-:W-:Y:S01]  /*8be0*/  UIADD3 UR10, UP0, UR10, -0x800, URZ ;  /* 0xfffff8000a0a7890 */ /* 0x000fe2000ff1e03f */
[----:B------:R-:W-:Y:S01]  /*8bf0*/  LEA R4, P1, R16, c[0x0][0x340], 0x2 ;  /* 0x0000d00010047a11 */ /* 0x000fe200078210ff */
[C---:B0-----:R-:W-:Y:S01]  /*8c00*/  IMAD R13, R0.reuse, c[0x0][0x304], R5 ;  /* 0x0000c100000d7a24 */ /* 0x041fe200078e0205 */
[-C--:B------:R-:W-:Y:S01]  /*8c10*/  ISETP.GE.AND P3, PT, R151, R14.reuse, PT ;  /* 0x0000000e9700720c */ /* 0x080fe20003f66270 */
[----:B------:R-:W-:Y:S01]  /*8c20*/  IMAD.WIDE.U32 R2, R0, c[0x0][0x300], R2 ;  /* 0x0000c00000027a25 */ /* 0x000fe200078e0002 */
[----:B------:R-:W-:Y:S01]  /*8c30*/  LEA.HI.X R5, R16, c[0x0][0x344], R65, 0x2, P1 ;  /* 0x0000d10010057a11 */ /* 0x000fe200008f1441 */
[----:B------:R-:W-:Y:S01]  /*8c40*/  UIADD3 UR12, UP1, UR12, -0x800, URZ ;  /* 0xfffff8000c0c7890 */ /* 0x000fe2000ff3e03f */
[----:B------:R-:W-:Y:S01]  /*8c50*/  ISETP.GE.AND P4, PT, R150, R14, PT ;  /* 0x0000000e9600720c */ /* 0x000fe20003f86270 */
        /* <DEDUP_REMOVED lines=42> */
.L_x_5325:
[----:B------:R-:W-:Y:S02]  /*8f00*/  ISETP.NE.U32.AND P0, PT, RZ, c[0x0][0x328], PT ;  /* 0x0000ca00ff007a0c */ /* 0x000fe40003f05070 */
[----:B------:R-:W-:Y:S02]  /*8f10*/  ISETP.NE.U32.AND P2, PT, RZ, c[0x0][0x348], PT ;  /* 0x0000d200ff007a0c */ /* 0x000fe40003f45070 */
        /* <DEDUP_REMOVED lines=22> */
.L_x_5402:
[----:B0-----:R-:W-:Y:S05]  /*9080*/  BSYNC B0 ;  /* 0x0000000000007941 */ /* 0x001fea0003800000 */
.L_x_5401:
        /* <DEDUP_REMOVED lines=23> */
.L_x_5404:
[----:B------:R-:W1:Y:S02]  /*9200*/  S2R R15, SR_TID.X ;  /* 0x00000000000f7919 */ /* 0x000e640000002100 */
.L_x_5405:
[----:B0-----:R-:W-:Y:S05]  /*9210*/  BSYNC B0 ;  /* 0x0000000000007941 */ /* 0x001fea0003800000 */
.L_x_5403:
[----:B-1----:R-:W-:-:S13]  /*9220*/  ISETP.GE.AND P0, PT, R15, c[0x0][0x16c], PT ;  /* 0x00005b000f007a0c */ /* 0x002fda0003f06270 */
[----:B------:R-:W-:Y:S05]  /*9230*/  @P0 EXIT ;  /* 0x000000000000094d */ /* 0x000fea0003800000 */
[C---:B------:R-:W-:Y:S02]  /*9240*/  IMAD R5, R21.reuse, c[0x0][0x2c8], RZ ;  /* 0x0000b20015057a24 */ /* 0x040fe400078e02ff */
[----:B------:R-:W-:Y:S02]  /*9250*/  IMAD R21, R21, c[0x0][0x288], RZ ;  /* 0x0000a20015157a24 */ /* 0x000fe400078e02ff */
[C---:B------:R-:W-:Y:S02]  /*9260*/  IMAD R23, R0.reuse, c[0x0][0x2cc], R5 ;  /* 0x0000b30000177a24 */ /* 0x040fe400078e0205 */
[----:B------:R-:W-:-:S04]  /*9270*/  IMAD.WIDE.U32 R2, R0, c[0x0][0x2c8], RZ ;  /* 0x0000b20000027a25 */ /* 0x000fc800078e00ff */
[C---:B------:R-:W-:Y:S01]  /*9280*/  IMAD R21, R0.reuse, c[0x0][0x28c], R21 ;  /* 0x0000a30000157a24 */ /* 0x040fe200078e0215 */
[----:B------:R-:W-:Y:S01]  /*9290*/  IADD3 R23, R3, R23, RZ ;  /* 0x0000001703177210 */ /* 0x000fe20007ffe0ff */
[----:B------:R-:W-:-:S05]  /*92a0*/  IMAD.WIDE.U32 R4, R0, c[0x0][0x288], RZ ;  /* 0x0000a20000047a25 */ /* 0x000fca00078e00ff */
[----:B------:R-:W-:Y:S02]  /*92b0*/  IADD3 R21, R5, R21, RZ ;  /* 0x0000001505157210 */ /* 0x000fe40007ffe0ff */
.L_x_5406:
        /* <DEDUP_REMOVED lines=26> */
.L_x_5407:
        /* <DEDUP_REMOVED lines=10> */
.L_x_9082:


//--------------------- .text._Z25selective_scan_bwd_kernelI32Selective_Scan_bwd_kernel_traitsILi32ELi16ELb0ELb1ELb0ELb1ELb1EffEEv12SSMParamsBwd --------------------------
	.section	.text._Z25selective_scan_bwd_kernelI32Selective_Scan_bwd_kernel_traitsILi32ELi16ELb0ELb1ELb0ELb1ELb1EffEEv12SSMParamsBwd,"ax",@progbits
	.sectioninfo	@"SHI_REGISTERS=244"
	.align	128
        .global         _Z25selective_scan_bwd_kernelI32Selective_Scan_bwd_kernel_traitsILi32ELi16ELb0ELb1ELb0ELb1ELb1EffEEv12SSMParamsBwd
        .type           _Z25selective_scan_bwd_kernelI32Selective_Scan_bwd_kernel_traitsILi32ELi16ELb0ELb1ELb0ELb1ELb1EffEEv12SSMParamsBwd,@function
        .size           _Z25selective_scan_bwd_kernelI32Selective_Scan_bwd_kernel_traitsILi32ELi16ELb0ELb1ELb0ELb1ELb1EffEEv12SSMParamsBwd,(.L_x_9083 - _Z25selective_scan_bwd_kernelI32Selective_Scan_bwd_kernel_traitsILi32ELi16ELb0ELb1ELb0ELb1ELb1EffEEv12SSMParamsBwd)
        .other          _Z25selective_scan_bwd_kernelI32Selective_Scan_bwd_kernel_traitsILi32ELi16ELb0ELb1ELb0ELb1ELb1EffEEv12SSMParamsBwd,@"STO_CUDA_ENTRY STV_DEFAULT"
_Z25selective_scan_bwd_kernelI32Selective_Scan_bwd_kernel_traitsILi32ELi16ELb0ELb1ELb0ELb1ELb1EffEEv12SSMParamsBwd:
.text._Z25selective_scan_bwd_kernelI32Selective_Scan_bwd_kernel_traitsILi32ELi16ELb0ELb1ELb0ELb1ELb1EffEEv12SSMParamsBwd:
        /* <DEDUP_REMOVED lines=66> */
[----:B------:R-:W-:Y:S01]  /*0420*/  LEA R13, R0, 0xfffffe00, 0x9 ;  /* 0xfffffe00000d7811 */ /* 0x000fe200078e48ff */
[----:B------:R-:W-:Y:S01]  /*0430*/  IMAD R0, R148, c[0x0][0x1d8], RZ ;  /* 0x0000760094007a24 */ /* 0x000fe200078e02ff */
[----:B------:R-:W-:Y:S02]  /*0440*/  @!P4 IADD3 R153, -R153, RZ, RZ ;  /* 0x000000ff9999c210 */ /* 0x000fe40007ffe1ff */
[----:B------:R-:W-:Y:S01]  /*0450*/  @!P3 LOP3.LUT R153, RZ, c[0x0][0x178], RZ, 0x33, !PT ;  /* 0x00005e00ff99ba12 */ /* 0x000fe200078e33ff */
[----:B------:R-:W-:Y:S01]  /*0460*/  IMAD R0, R157, c[0x0][0x1dc], R0 ;  /* 0x000077009d007a24 */ /* 0x000fe200078e0200 */
[----:B------:R-:W-:-:S02]  /*0470*/  SHF.R.S32.HI R15, RZ, 0x1f, R13 ;  /* 0x0000001fff0f7819 */ /* 0x000fc4000001140d */
[----:B------:R-:W-:Y:S01]  /*0480*/  IADD3 R17, P0, R13, R2, RZ ;  /* 0x000000020d117210 */ /* 0x000fe20007f1e0ff */
[----:B------:R-:W-:Y:S01]  /*0490*/  IMAD.WIDE.U32 R8, R153, c[0x0][0x1a8], R8 ;  /* 0x00006a0099087a25 */ /* 0x000fe200078e0008 */
[----:B------:R-:W-:Y:S02]  /*04a0*/  SHF.R.S32.HI R203, RZ, 0x1f, R153 ;  /* 0x0000001fffcb7819 */ /* 0x000fe40000011499 */
[----:B------:R-:W-:Y:S02]  /*04b0*/  IADD3.X R2, R15, R3, R0, P0, !PT ;  /* 0x000000030f027210 */ /* 0x000fe400007fe400 */
[----:B------:R-:W-:Y:S01]  /*04c0*/  IADD3 R12, P4, R13, R6, RZ ;  /* 0x000000060d0c7210 */ /* 0x000fe20007f9e0ff */
[----:B------:R-:W-:Y:S01]  /*04d0*/  IMAD R0, R203, c[0x0][0x1a8], RZ ;  /* 0x00006a00cb007a24 */ /* 0x000fe200078e02ff */
[----:B------:R-:W-:Y:S02]  /*04e0*/  IADD3 R16, P3, R13, R4, RZ ;  /* 0x000000040d107210 */ /* 0x000fe40007f7e0ff */
[----:B------:R-:W-:Y:S01]  /*04f0*/  ISETP.NE.U32.AND P0, PT, RZ, c[0x0][0x260], PT ;  /* 0x00009800ff007a0c */ /* 0x000fe20003f05070 */
[----:B------:R-:W-:Y:S01]  /*0500*/  IMAD R3, R153, c[0x0][0x1ac], R0 ;  /* 0x00006b0099037a24 */ /* 0x000fe200078e0200 */
[----:B------:R-:W-:-:S02]  /*0510*/  IADD3.X R7, R15, R7, R18, P4, !PT ;  /* 0x000000070f077210 */ /* 0x000fc400027fe412 */
[----:B------:R-:W-:Y:S02]  /*0520*/  IADD3.X R5, R15, R5, R14, P3, !PT ;  /* 0x000000050f057210 */ /* 0x000fe40001ffe40e */
[----:B------:R-:W-:Y:S02]  /*0530*/  LEA R4, P6, R17, c[0x0][0x240], 0x2 ;  /* 0x0000900011047a11 */ /* 0x000fe400078c10ff */
[----:B------:R-:W-:Y:S02]  /*0540*/  IADD3 R13, P4, R13, R8, RZ ;  /* 0x000000080d0d7210 */ /* 0x000fe40007f9e0ff */
[----:B------:R-:W-:Y:S02]  /*0550*/  LEA R14, P3, R16, c[0x0][0x248], 0x2 ;  /* 0x00009200100e7a11 */ /* 0x000fe400078610ff */
[----:B------:R-:W-:Y:S02]  /*0560*/  IADD3 R8, R9, R3, RZ ;  /* 0x0000000309087210 */ /* 0x000fe40007ffe0ff */
[----:B------:R-:W-:-:S02]  /*0570*/  ISETP.NE.AND.EX P0, PT, RZ, c[0x0][0x264], PT, P0 ;  /* 0x00009900ff007a0c */ /* 0x000fc40003f05300 */
[----:B------:R-:W-:Y:S02]  /*0580*/  LEA.HI.X R17, R17, c[0x0][0x244], R2, 0x2, P6 ;  /* 0x0000910011117a11 */ /* 0x000fe400030f1402 */
[----:B------:R-:W-:Y:S02]  /*0590*/  LEA.HI.X R16, R16, c[0x0][0x24c], R5, 0x2, P3 ;  /* 0x0000930010107a11 */ /* 0x000fe400018f1405 */
[----:B------:R-:W-:Y:S02]  /*05a0*/  IADD3.X R2, R15, R8, RZ, P4, !PT ;  /* 0x000000080f027210 */ /* 0x000fe400027fe4ff */
[----:B------:R-:W-:Y:S01]  /*05b0*/  ISETP.NE.U32.AND P3, PT, RZ, c[0x0][0x328], PT ;  /* 0x0000ca00ff007a0c */ /* 0x000fe20003f65070 */
[----:B------:R-:W-:Y:S01]  /*05c0*/  CS2R R8, SRZ ;  /* 0x0000000000087805 */ /* 0x000fe2000001ff00 */
[----:B------:R-:W-:Y:S02]  /*05d0*/  ISETP.NE.U32.AND P4, PT, RZ, c[0x0][0x348], PT ;  /* 0x0000d200ff007a0c */ /* 0x000fe40003f85070 */
[----:B------:R-:W-:Y:S01]  /*05e0*/  ISETP.NE.AND.EX P3, PT, RZ, c[0x0][0x32c], PT, P3 ;  /* 0x0000cb00ff007a0c */ /* 0x000fe20003f65330 */
[----:B------:R-:W-:Y:S01]  /*05f0*/  @P0 IMAD R0, R155, c[0x0][0x164], R157 ;  /* 0x000059009b000a24 */ /* 0x000fe200078e029d */
[----:B------:R-:W-:-:S02]  /*0600*/  ISETP.NE.AND.EX P4, PT, RZ, c[0x0][0x34c], PT, P4 ;  /* 0x0000d300ff007a0c */ /* 0x000fc40003f85340 */
[----:B------:R-:W-:Y:S01]  /*0610*/  LEA R3, P6, R12, c[0x0][0x308], 0x2 ;  /* 0x0000c2000c037a11 */ /* 0x000fe200078c10ff */
[----:B------:R-:W-:Y:S01]  /*0620*/  @P0 IMAD R0, R0, c[0x0][0x174], RZ ;  /* 0x00005d0000000a24 */ /* 0x000fe200078e02ff */
[----:B------:R-:W-:Y:S02]  /*0630*/  @P0 MOV R5, 0x8 ;  /* 0x0000000800050802 */ /* 0x000fe40000000f00 */
[----:B------:R-:W-:Y:S01]  /*0640*/  LEA.HI.X R12, R12, c[0x0][0x30c], R7, 0x2, P6 ;  /* 0x0000c3000c0c7a11 */ /* 0x000fe200030f1407 */
[----:B------:R-:W-:Y:S01]  /*0650*/  @P0 IMAD R0, R0, c[0x0][0x16c], RZ ;  /* 0x00005b0000000a24 */ /* 0x000fe200078e02ff */
[----:B------:R-:W-:Y:S01]  /*0660*/  CS2R R6, SRZ ;  /* 0x0000000000067805 */ /* 0x000fe2000001ff00 */
[----:B------:R-:W-:-:S04]  /*0670*/  LEA R147, P6, R13, c[0x0][0x228], 0x2 ;  /* 0x00008a000d937a11 */ /* 0x000fc800078c10ff */
[----:B------:R-:W-:Y:S01]  /*0680*/  LEA.HI.X R145, R13, c[0x0][0x22c], R2, 0x2, P6 ;  /* 0x00008b000d917a11 */ /* 0x000fe200030f1402 */
[----:B--2---:R0:W1:Y:S01]  /*0690*/  @P1 R2UR UR4, R10 ;  /* 0x000000000a0413c2 */ /* 0x00406200000e0000 */
[----:B------:R-:W-:-:S04]  /*06a0*/  @P3 LEA R8, P1, R157, c[0x0][0x328], 0x2 ;  /* 0x0000ca009d083a11 */ /* 0x000fc800078210ff */
[----:B------:R-:W-:-:S03]  /*06b0*/  @P3 LEA.HI.X R9, R157, c[0x0][0x32c], R148, 0x2, P1 ;  /* 0x0000cb009d093a11 */ /* 0x000fc600008f1494 */
[----:B---3--:R0:W2:Y:S01]  /*06c0*/  @P2 R2UR UR5, R11 ;  /* 0x000000000b0523c2 */ /* 0x0080a200000e0000 */
[----:B------:R-:W-:-:S04]  /*06d0*/  @P4 LEA R6, P2, R157, c[0x0][0x348], 0x2 ;  /* 0x0000d2009d064a11 */ /* 0x000fc800078410ff */
[----:B------:R-:W-:Y:S01]  /*06e0*/  @P4 LEA.HI.X R7, R157, c[0x0][0x34c], R148, 0x2, P2 ;  /* 0x0000d3009d074a11 */ /* 0x000fe200010f1494 */
[----:B0-----:R-:W-:Y:S01]  /*06f0*/  @P0 IMAD.WIDE R10, R0, R5, c[0x0][0x260] ;  /* 0x00009800000a0625 */ /* 0x001fe200078e0205 */
[----:B------:R-:W-:Y:S01]  /*0700*/  @!P0 CS2R R10, SRZ ;  /* 0x00000000000a8805 */ /* 0x000fe2000001ff00 */
[----:B------:R-:W-:Y:S05]  /*0710*/  @!P5 BRA `(.L_x_5408) ;  /* 0x0000a9c00000d947 */ /* 0x000fea0003800000 */
[----:B------:R-:W0:Y:S01]  /*0720*/  S2R R149, SR_TID.X ;  /* 0x0000000000957919 */ /* 0x000e220000002100 */
[----:B------:R3:W4:Y:S01]  /*0730*/  R2UR UR18, R17 ;  /* 0x00000000111273c2 */ /* 0x00072200000e0000 */
[----:B------:R-:W-:Y:S02]  /*0740*/  MOV R151, RZ ;  /* 0x000000ff00977202 */ /* 0x000fe40000000f00 */
[----:B------:R-:W2:Y:S01]  /*0750*/  S2R R144, SR_LANEID ;  /* 0x0000000000907919 */ /* 0x000ea20000000000 */
[----:B------:R-:W-:Y:S02]  /*0760*/  MOV R143, RZ ;  /* 0x000000ff008f7202 */ /* 0x000fe40000000f00 */
[----:B------:R-:W-:-:S02]  /*0770*/  MOV R146, RZ ;  /* 0x000000ff00927202 */ /* 0x000fc40000000f00 */
[----:B------:R3:W1:Y:S08]  /*0780*/  R2UR UR15, R14 ;  /* 0x000000000e0f73c2 */ /* 0x00067000000e0000 */
[----:B------:R3:W1:Y:S01]  /*0790*/  R2UR UR16, R16 ;  /* 0x00000000101073c2 */ /* 0x00066200000e0000 */
[----:B0-----:R-:W-:-:S07]  /*07a0*/  SHF.L.U32 R0, R149, 0x4, RZ ;  /* 0x0000000495007819 */ /* 0x001fce00000006ff */
[----:B------:R3:W0:Y:S01]  /*07b0*/  R2UR UR9, R3 ;  /* 0x00000000030973c2 */ /* 0x00062200000e0000 */
[----:B------:R-:W-:Y:S02]  /*07c0*/  LOP3.LUT R142, R149, 0x1f, RZ, 0xc0, !PT ;  /* 0x0000001f958e7812 */ /* 0x000fe400078ec0ff */
[----:B------:R-:W-:-:S05]  /*07d0*/  LOP3.LUT R0, R0, 0xfffffe00, RZ, 0xc0, !PT ;  /* 0xfffffe0000007812 */ /* 0x000fca00078ec0ff */
[----:B------:R3:W0:Y:S08]  /*07e0*/  R2UR UR14, R12 ;  /* 0x000000000c0e73c2 */ /* 0x00063000000e0000 */
[----:B------:R5:W0:Y:S02]  /*07f0*/  R2UR UR17, R4 ;  /* 0x00000000041173c2 */ /* 0x000a2400000e0000 */
[----:B-----5:R-:W-:-:S04]  /*0800*/  LOP3.LUT R4, R0, 0x1f, R149, 0xf8, !PT ;  /* 0x0000001f00047812 */ /* 0x020fc800078ef895 */
[----:B------:R-:W-:Y:S02]  /*0810*/  SHF.R.S32.HI R5, RZ, 0x1f, R4 ;  /* 0x0000001fff057819 */ /* 0x000fe40000011404 */
        /* <DEDUP_REMOVED lines=15> */
.L_x_5488:
[----:B------:R-:W-:Y:S01]  /*0910*/  IADD3 R202, -R143, c[0x0][0x174], RZ ;  /* 0x00005d008fca7a10 */ /* 0x000fe20007ffe1ff */
[----:B------:R-:W-:Y:S01]  /*0920*/  BAR.SYNC.DEFER_BLOCKING 0x0 ;  /* 0x0000000000007b1d */ /* 0x000fe20000010000 */
[----:B-1----:R-:W-:Y:S01]  /*0930*/  HFMA2.MMA R3, -RZ, RZ, 0, 0 ;  /* 0x00000000ff037435 */ /* 0x002fe200000001ff */
[----:B------:R-:W-:Y:S02]  /*0940*/  LEA R12, P1, R4, UR17, 0x2 ;  /* 0x00000011040c7c11 */ /* 0x000fe4000f8210ff */
[----:B------:R-:W-:-:S02]  /*0950*/  LEA R2, R202, 0xfffffe00, 0x9 ;  /* 0xfffffe00ca027811 */ /* 0x000fc400078e48ff */
[----:B------:R-:W-:Y:S02]  /*0960*/  LEA.HI.X R13, R4, UR18, R5, 0x2, P1 ;  /* 0x00000012040d7c11 */ /* 0x000fe400088f1405 */
[----:B------:R-:W-:-:S04]  /*0970*/  IADD3 R150, -R2, c[0x0][0x168], RZ ;  /* 0x00005a0002967a10 */ /* 0x000fc80007ffe1ff */
[-C--:B------:R-:W-:Y:S02]  /*0980*/  ISETP.GE.AND P0, PT, R4, R150.reuse, PT ;  /* 0x000000960400720c */ /* 0x080fe40003f06270 */
[-C--:B------:R-:W-:Y:S02]  /*0990*/  ISETP.GE.AND P2, PT, R141, R150.reuse, PT ;  /* 0x000000968d00720c */ /* 0x080fe40003f46270 */
[----:B------:R-:W-:Y:S02]  /*09a0*/  MOV R0, RZ ;  /* 0x000000ff00007202 */ /* 0x000fe40000000f00 */
[-C--:B------:R-:W-:Y:S02]  /*09b0*/  ISETP.GE.AND P6, PT, R137, R150.reuse, PT ;  /* 0x000000968900720c */ /* 0x080fe40003fc6270 */
[-C--:B------:R-:W-:Y:S02]  /*09c0*/  ISETP.GE.AND P5, PT, R138, R150.reuse, PT ;  /* 0x000000968a00720c */ /* 0x080fe40003fa6270 */
[----:B------:R-:W-:-:S02]  /*09d0*/  ISETP.GE.AND P3, PT, R140, R150, PT ;  /* 0x000000968c00720c */ /* 0x000fc40003f66270 */
[-C--:B------:R-:W-:Y:S01]  /*09e0*/  ISETP.GE.AND P4, PT, R139, R150.reuse, PT ;  /* 0x000000968b00720c */ /* 0x080fe20003f86270 */
[----:B0-----:R0:W2:Y:S01]  /*09f0*/  @!P0 LDG.E R3, [R12.64] ;  /* 0x0000000c0c038981 */ /* 0x0010a2000c1e1900 */
[-C--:B------:R-:W-:Y:S01]  /*0a00*/  ISETP.GE.AND P0, PT, R136, R150.reuse, PT ;  /* 0x000000968800720c */ /* 0x080fe20003f06270 */
[----:B------:R-:W-:Y:S01]  /*0a10*/  CS2R R16, SRZ ;  /* 0x0000000000107805 */ /* 0x000fe2000001ff00 */
[-C--:B------:R-:W-:Y:S01]  /*0a20*/  ISETP.GE.AND P1, PT, R135, R150.reuse, PT ;  /* 0x000000968700720c */ /* 0x080fe20003f26270 */
[----:B------:R0:W3:Y:S01]  /*0a30*/  @!P2 LDG.E R0, [R12.64+0x80] ;  /* 0x0000800c0c00a981 */ /* 0x0000e2000c1e1900 */
[-C--:B------:R-:W-:Y:S01]  /*0a40*/  ISETP.GE.AND P2, PT, R134, R150.reuse, PT ;  /* 0x000000968600720c */ /* 0x080fe20003f46270 */
[----:B------:R-:W-:Y:S01]  /*0a50*/  CS2R R14, SRZ ;  /* 0x00000000000e7805 */ /* 0x000fe2000001ff00 */
[----:B------:R-:W-:Y:S01]  /*0a60*/  CS2R R18, SRZ ;  /* 0x0000000000127805 */ /* 0x000fe2000001ff00 */
[----:B------:R0:W4:Y:S01]  /*0a70*/  @!P6 LDG.E R16, [R12.64+0x280] ;  /* 0x0002800c0c10e981 */ /* 0x000122000c1e1900 */
[----:B------:R-:W-:Y:S01]  /*0a80*/  CS2R R20, SRZ ;  /* 0x0000000000147805 */ /* 0x000fe2000001ff00 */
[----:B------:R-:W-:-:S02]  /*0a90*/  ISETP.GE.AND P6, PT, R133, R150, PT ;  /* 0x000000968500720c */ /* 0x000fc40003fc6270 */
[----:B------:R0:W5:Y:S01]  /*0aa0*/  @!P5 LDG.E R17, [R12.64+0x200] ;  /* 0x0002000c0c11d981 */ /* 0x000162000c1e1900 */
        /* <DEDUP_REMOVED lines=10> */
[----:B------:R-:W-:Y:S01]  /*0b50*/  ISETP.GE.AND P2, PT, R127, R150, PT ;  /* 0x000000967f00720c */ /* 0x000fe20003f46270 */
        /* <DEDUP_REMOVED lines=40> */
[----:B------:R-:W-:-:S02]  /*0de0*/  SHF.L.U64.HI R110, R4, 0x2, R5 ;  /* 0x00000002046e7819 */ /* 0x000fc40000010205 */
[----:B------:R-:W-:-:S04]  /*0df0*/  IADD3 R12, P0, R108, UR15, RZ ;  /* 0x0000000f6c0c7c10 */ /* 0x000fc8000ff1e0ff */
[----:B------:R-:W-:Y:S02]  /*0e00*/  IADD3.X R13, R110, UR16, RZ, P0, !PT ;  /* 0x000000106e0d7c10 */ /* 0x000fe400087fe4ff */
[-C--:B------:R-:W-:Y:S02]  /*0e10*/  ISETP.GE.AND P0, PT, R141, R150.reuse, PT ;  /* 0x000000968d00720c */ /* 0x080fe40003f06270 */
[-C--:B------:R-:W-:Y:S02]  /*0e20*/  ISETP.GE.AND P2, PT, R140, R150.reuse, PT ;  /* 0x000000968c00720c */ /* 0x080fe40003f46270 */
[-C--:B------:R-:W-:Y:S02]  /*0e30*/  ISETP.GE.AND P3, PT, R138, R150.reuse, PT ;  /* 0x000000968a00720c */ /* 0x080fe40003f66270 */
[-C--:B------:R-:W-:Y:S02]  /*0e40*/  ISETP.GE.AND P4, PT, R139, R150.reuse, PT ;  /* 0x000000968b00720c */ /* 0x080fe40003f86270 */
[----:B------:R-:W-:-:S02]  /*0e50*/  ISETP.GE.AND P5, PT, R137, R150, PT ;  /* 0x000000968900720c */ /* 0x000fc40003fa6270 */
[----:B------:R-:W-:Y:S01]  /*0e60*/  ISETP.GE.AND P6, PT, R136, R150, PT ;  /* 0x000000968800720c */ /* 0x000fe20003fc6270 */
[----:B------:R-:W-:Y:S01]  /*0e70*/  CS2R R28, SRZ ;  /* 0x00000000001c7805 */ /* 0x000fe2000001ff00 */
[----:B--2---:R0:W-:Y:S04]  /*0e80*/  STS [R126.X4], R3 ;  /* 0x000000037e007388 */ /* 0x0041e80000004800 */
[----:B---3--:R1:W-:Y:S01]  /*0e90*/  STS [R125.X4+0x80], R0 ;  /* 0x000080007d007388 */ /* 0x0083e20000004800 */
[----:B0-----:R-:W-:-:S04]  /*0ea0*/  IADD3 R3, R144, 0xc0, RZ ;  /* 0x000000c090037810 */ /* 0x001fc80007ffe0ff */
[----:B------:R-:W-:Y:S01]  /*0eb0*/  LEA.HI.SX32 R120, R3, R144, 0x1b ;  /* 0x0000009003787211 */ /* 0x000fe200078fdaff */
[----:B----4-:R-:W-:Y:S01]  /*0ec0*/  STS [R124.X4+0x100], R15 ;  /* 0x0001000f7c007388 */ /* 0x010fe20000004800 */
[----:B------:R-:W-:-:S03]  /*0ed0*/  IADD3 R3, R144, 0x180, RZ ;  /* 0x0000018090037810 */ /* 0x000fc60007ffe0ff */
[----:B-----5:R-:W-:Y:S01]  /*0ee0*/  STS [R123.X4+0x180], R14 ;  /* 0x0001800e7b007388 */ /* 0x020fe20000004800 */
        /* <DEDUP_REMOVED lines=30> */
[----:B-1----:R-:W-:-:S03]  /*10d0*/  MOV R0, RZ ;  /* 0x000000ff00007202 */ /* 0x002fc60000000f00 */
[----:B------:R-:W-:Y:S01]  /*10e0*/  BAR.SYNC.DEFER_BLOCKING 0x0 ;  /* 0x0000000000007b1d */ /* 0x000fe20000010000 */
[----:B0-----:R-:W-:Y:S01]  /*10f0*/  CS2R R20, SRZ ;  /* 0x0000000000147805 */ /* 0x001fe2000001ff00 */
[----:B------:R-:W-:-:S04]  /*1100*/  LEA R18, P1, R4, UR9, 0x2 ;  /* 0x0000000904127c11 */ /* 0x000fc8000f8210ff */
[C---:B------:R-:W-:Y:S02]  /*1110*/  LEA.HI.X R19, R4.reuse, UR14, R5, 0x2, P1 ;  /* 0x0000000e04137c11 */ /* 0x040fe400088f1405 */
[-C--:B------:R-:W-:Y:S01]  /*1120*/  ISETP.GE.AND P1, PT, R4, R150.reuse, PT ;  /* 0x000000960400720c */ /* 0x080fe20003f26270 */
[----:B------:R-:W5:Y:S01]  /*1130*/  @!P0 LDG.E R0, [R12.64+0x80] ;  /* 0x0000800c0c008981 */ /* 0x000f62000c1e1900 */
[-C--:B------:R-:W-:Y:S01]  /*1140*/  ISETP.GE.AND P0, PT, R135, R150.reuse, PT ;  /* 0x000000968700720c */ /* 0x080fe20003f06270 */
[----:B------:R-:W-:Y:S01]  /*1150*/  HFMA2.MMA R3, -RZ, RZ, 0, 0 ;  /* 0x00000000ff037435 */ /* 0x000fe200000001ff */
[----:B--2---:R-:W-:Y:S01]  /*1160*/  CS2R R22, SRZ ;  /* 0x0000000000167805 */ /* 0x004fe2000001ff00 */
[----:B------:R-:W-:Y:S01]  /*1170*/  CS2R R14, SRZ ;  /* 0x00000000000e7805 */ /* 0x000fe2000001ff00 */
[----:B------:R-:W-:Y:S01]  /*1180*/  CS2R R16, SRZ ;  /* 0x0000000000107805 */ /* 0x000fe2000001ff00 */
[----:B------:R-:W2:Y:S04]  /*1190*/  @!P6 LDG.E R21, [R12.64+0x300] ;  /* 0x0003000c0c15e981 */ /* 0x000ea8000c1e1900 */
[----:B------:R-:W2:Y:S04]  /*11a0*/  @!P2 LDG.E R15, [R12.64+0x100] ;  /* 0x0001000c0c0fa981 */ /* 0x000ea8000c1e1900 */
[----:B------:R-:W2:Y:S01]  /*11b0*/  @!P0 LDG.E R20, [R12.64+0x380] ;  /* 0x0003800c0c148981 */ /* 0x000ea2000c1e1900 */
[----:B------:R-:W-:-:S03]  /*11c0*/  ISETP.GE.AND P0, PT, R134, R150, PT ;  /* 0x000000968600720c */ /* 0x000fc60003f06270 */
[----:B------:R-:W2:Y:S01]  /*11d0*/  @!P1 LDG.E R3, [R12.64] ;  /* 0x0000000c0c039981 */ /* 0x000ea2000c1e1900 */
        /* <DEDUP_REMOVED lines=9> */
[-C--:B------:R-:W-:Y:S02]  /*1270*/  ISETP.GE.AND P5, PT, R128, R150.reuse, PT ;  /* 0x000000968000720c */ /* 0x080fe40003fa6270 */
[----:B------:R-:W-:Y:S01]  /*1280*/  ISETP.GE.AND P6, PT, R127, R150, PT ;  /* 0x000000967f00720c */ /* 0x000fe20003fc6270 */
[----:B---3--:R-:W-:Y:S01]  /*1290*/  CS2R R24, SRZ ;  /* 0x0000000000187805 */ /* 0x008fe2000001ff00 */
[----:B----4-:R-:W-:-:S05]  /*12a0*/  CS2R R26, SRZ ;  /* 0x00000000001a7805 */ /* 0x010fca000001ff00 */
[----:B------:R-:W3:Y:S04]  /*12b0*/  @!P0 LDG.E R22, [R12.64+0x480] ;  /* 0x0004800c0c168981 */ /* 0x000ee8000c1e1900 */
[----:B------:R-:W4:Y:S04]  /*12c0*/  @!P1 LDG.E R25, [R12.64+0x500] ;  /* 0x0005000c0c199981 */ /* 0x000f28000c1e1900 */
[----:B------:R-:W3:Y:S04]  /*12d0*/  @!P2 LDG.E R24, [R12.64+0x580] ;  /* 0x0005800c0c18a981 */ /* 0x000ee8000c1e1900 */
        /* <DEDUP_REMOVED lines=11> */
[----:B--2---:R-:W-:Y:S04]  /*1390*/  STS [R126.X4], R3 ;  /* 0x000000037e007388 */ /* 0x004fe80000004800 */
        /* <DEDUP_REMOVED lines=8> */
[----:B---3--:R1:W-:Y:S04]  /*1420*/  STS [R117.X4+0x480], R22 ;  /* 0x0004801675007388 */ /* 0x0083e80000004800 */
[----:B----4-:R-:W-:Y:S04]  /*1430*/  STS [R116.X4+0x500], R25 ;  /* 0x0005001974007388 */ /* 0x010fe80000004800 */
[----:B------:R2:W-:Y:S04]  /*1440*/  STS [R115.X4+0x580], R24 ;  /* 0x0005801873007388 */ /* 0x0005e80000004800 */
[----:B------:R-:W-:Y:S04]  /*1450*/  STS [R114.X4+0x600], R27 ;  /* 0x0006001b72007388 */ /* 0x000fe80000004800 */
[----:B------:R3:W-:Y:S04]  /*1460*/  STS [R113.X4+0x680], R26 ;  /* 0x0006801a71007388 */ /* 0x0007e80000004800 */
[----:B------:R-:W-:Y:S04]  /*1470*/  STS [R112.X4+0x700], R29 ;  /* 0x0007001d70007388 */ /* 0x000fe80000004800 */
        /* <DEDUP_REMOVED lines=19> */
[----:B0-----:R-:W-:Y:S01]  /*15b0*/  MOV R0, RZ ;  /* 0x000000ff00007202 */ /* 0x001fe20000000f00 */
[----:B-1----:R-:W-:-:S04]  /*15c0*/  CS2R R22, SRZ ;  /* 0x0000000000167805 */ /* 0x002fc8000001ff00 */
[----:B------:R0:W5:Y:S01]  /*15d0*/  @!P0 LDG.E R31, [R18.64] ;  /* 0x0000000c121f8981 */ /* 0x000162000c1e1900 */
[----:B------:R-:W-:-:S03]  /*15e0*/  ISETP.GE.AND P0, PT, R141, R150, PT ;  /* 0x000000968d00720c */ /* 0x000fc60003f06270 */
[----:B------:R0:W5:Y:S01]  /*15f0*/  @!P1 LDG.E R23, [R18.64+0x100] ;  /* 0x0001000c12179981 */ /* 0x000162000c1e1900 */
[-C--:B------:R-:W-:Y:S01]  /*1600*/  ISETP.GE.AND P1, PT, R138, R150.reuse, PT ;  /* 0x000000968a00720c */ /* 0x080fe20003f26270 */
[----:B--2---:R-:W-:Y:S01]  /*1610*/  CS2R R24, SRZ ;  /* 0x0000000000187805 */ /* 0x004fe2000001ff00 */
[----:B---3--:R-:W-:Y:S01]  /*1620*/  CS2R R26, SRZ ;  /* 0x00000000001a7805 */ /* 0x008fe2000001ff00 */
[----:B----4-:R-:W-:Y:S01]  /*1630*/  CS2R R28, SRZ ;  /* 0x00000000001c7805 */ /* 0x010fe2000001ff00 */
[----:B------:R0:W2:Y:S04]  /*1640*/  @!P3 LDG.E R35, [R18.64+0x600] ;  /* 0x0006000c1223b981 */ /* 0x0000a8000c1e1900 */
[----:B------:R0:W3:Y:S04]  /*1650*/  @!P5 LDG.E R37, [R18.64+0x700] ;  /* 0x0007000c1225d981 */ /* 0x0000e8000c1e1900 */
[----:B------:R0:W4:Y:S01]  /*1660*/  @!P0 LDG.E R0, [R18.64+0x80] ;  /* 0x0000800c12008981 */ /* 0x000122000c1e1900 */
[----:B------:R-:W-:-:S03]  /*1670*/  ISETP.GE.AND P0, PT, R139, R150, PT ;  /* 0x000000968b00720c */ /* 0x000fc60003f06270 */
[----:B------:R0:W2:Y:S01]  /*1680*/  @!P1 LDG.E R25, [R18.64+0x200] ;  /* 0x0002000c12199981 */ /* 0x0000a2000c1e1900 */
[----:B------:R-:W-:-:S03]  /*1690*/  ISETP.GE.AND P1, PT, R136, R150, PT ;  /* 0x000000968800720c */ /* 0x000fc60003f26270 */
[----:B------:R0:W2:Y:S06]  /*16a0*/  @!P6 LDG.E R34, [R18.64+0x780] ;  /* 0x0007800c1222e981 */ /* 0x0000ac000c1e1900 */
[----:B------:R0:W2:Y:S01]  /*16b0*/  @!P0 LDG.E R22, [R18.64+0x180] ;  /* 0x0001800c12168981 */ /* 0x0000a2000c1e1900 */
[----:B------:R-:W-:-:S03]  /*16c0*/  ISETP.GE.AND P0, PT, R137, R150, PT ;  /* 0x000000968900720c */ /* 0x000fc60003f06270 */
[----:B------:R0:W3:Y:S01]  /*16d0*/  @!P1 LDG.E R27, [R18.64+0x300] ;  /* 0x0003000c121b9981 */ /* 0x0000e2000c1e1900 */
[----:B------:R-:W-:-:S09]  /*16e0*/  ISETP.GE.AND P1, PT, R134, R150, PT ;  /* 0x000000968600720c */ /* 0x000fd20003f26270 */
[----:B------:R0:W3:Y:S01]  /*16f0*/  @!P0 LDG.E R24, [R18.64+0x280] ;  /* 0x0002800c12188981 */ /* 0x0000e2000c1e1900 */
[----:B------:R-:W-:-:S03]  /*1700*/  ISETP.GE.AND P0, PT, R135, R150, PT ;  /* 0x000000968700720c */ /* 0x000fc60003f06270 */
[----:B------:R0:W3:Y:S01]  /*1710*/  @!P1 LDG.E R29, [R18.64+0x400] ;  /* 0x0004000c121d9981 */ /* 0x0000e2000c1e1900 */
[----:B------:R-:W-:Y:S01]  /*1720*/  ISETP.NE.AND P1, PT, R30, RZ, PT ;  /* 0x000000ff1e00720c */ /* 0x000fe20003f25270 */
[----:B------:R-:W-:-:S08]  /*1730*/  HFMA2.MMA R30, -RZ, RZ, 0, 0 ;  /* 0x00000000ff1e7435 */ /* 0x000fd000000001ff */
[----:B------:R0:W3:Y:S01]  /*1740*/  @!P0 LDG.E R26, [R18.64+0x380] ;  /* 0x0003800c121a8981 */ /* 0x0000e2000c1e1900 */
[----:B------:R-:W-:Y:S02]  /*1750*/  ISETP.NE.AND P0, PT, R32, RZ, PT ;  /* 0x000000ff2000720c */ /* 0x000fe40003f05270 */
[----:B------:R-:W-:Y:S01]  /*1760*/  CS2R R32, SRZ ;  /* 0x0000000000207805 */ /* 0x000fe2000001ff00 */
[----:B------:R0:W3:Y:S05]  /*1770*/  @!P2 LDG.E R30, [R18.64+0x580] ;  /* 0x0005800c121ea981 */ /* 0x0000ea000c1e1900 */
[----:B------:R0:W3:Y:S04]  /*1780*/  @!P1 LDG.E R33, [R18.64+0x500] ;  /* 0x0005000c12219981 */ /* 0x0000e8000c1e1900 */
[----:B------:R0:W3:Y:S04]  /*1790*/  @!P4 LDG.E R32, [R18.64+0x680] ;  /* 0x0006800c1220c981 */ /* 0x0000e8000c1e1900 */
[----:B------:R0:W3:Y:S01]  /*17a0*/  @!P0 LDG.E R28, [R18.64+0x480] ;  /* 0x0004800c121c8981 */ /* 0x0000e2000c1e1900 */
[----:B------:R-:W-:Y:S01]  /*17b0*/  IMAD R16, R204, c[0x0][0x1f0], RZ ;  /* 0x00007c00cc107a24 */ /* 0x000fe200078e02ff */
[----:B------:R-:W-:Y:S01]  /*17c0*/  ISETP.GE.AND P0, PT, R4, R150, PT ;  /* 0x000000960400720c */ /* 0x000fe20003f06270 */
[----:B------:R-:W-:-:S02]  /*17d0*/  IMAD R20, R204, c[0x0][0x200], RZ ;  /* 0x00008000cc147a24 */ /* 0x000fc400078e02ff */
[C---:B------:R-:W-:Y:S02]  /*17e0*/  IMAD R39, R155.reuse, c[0x0][0x1f4], R16 ;  /* 0x00007d009b277a24 */ /* 0x040fe400078e0210 */
[----:B------:R-:W-:Y:S01]  /*17f0*/  IMAD.WIDE.U32 R16, R155, c[0x0][0x200], RZ ;  /* 0x000080009b107a25 */ /* 0x000fe200078e00ff */
[----:B------:R-:W-:-:S03]  /*1800*/  SHF.R.S32.HI R3, RZ, 0x1f, R2 ;  /* 0x0000001fff037819 */ /* 0x000fc60000011402 */
[----:B------:R-:W-:-:S04]  /*1810*/  IMAD.WIDE.U32 R14, R155, c[0x0][0x1f0], RZ ;  /* 0x00007c009b0e7a25 */ /* 0x000fc800078e00ff */
[C---:B0-----:R-:W-:Y:S02]  /*1820*/  IMAD R18, R148.reuse, c[0x0][0x1f8], RZ ;  /* 0x00007e0094127a24 */ /* 0x041fe400078e02ff */
[----:B------:R-:W-:Y:S01]  /*1830*/  IMAD R43, R155, c[0x0][0x204], R20 ;  /* 0x000081009b2b7a24 */ /* 0x000fe200078e0214 */
[----:B------:R-:W-:Y:S01]  /*1840*/  MOV R20, R16 ;  /* 0x0000001000147202 */ /* 0x000fe20000000f00 */
[----:B------:R-:W-:Y:S01]  /*1850*/  IMAD R16, R148, c[0x0][0x208], RZ ;  /* 0x0000820094107a24 */ /* 0x000fe200078e02ff */
[----:B------:R-:W-:Y:S01]  /*1860*/  IADD3 R15, R15, R39, RZ ;  /* 0x000000270f0f7210 */ /* 0x000fe20007ffe0ff */
[----:B------:R-:W-:Y:S01]  /*1870*/  IMAD R41, R157, c[0x0][0x1fc], R18 ;  /* 0x00007f009d297a24 */ /* 0x000fe200078e0212 */
[----:B------:R-:W-:Y:S02]  /*1880*/  IADD3 R93, R143, -c[0x0][0x174], RZ ;  /* 0x80005d008f5d7a10 */ /* 0x000fe40007ffe0ff */
[----:B------:R-:W-:Y:S02]  /*1890*/  @!P0 MOV R18, R2 ;  /* 0x0000000200128202 */ /* 0x000fe40000000f00 */
[----:B------:R-:W-:Y:S01]  /*18a0*/  @!P0 MOV R19, R3 ;  /* 0x0000000300138202 */ /* 0x000fe20000000f00 */
[----:B------:R-:W-:Y:S01]  /*18b0*/  IMAD R45, R157, c[0x0][0x20c], R16 ;  /* 0x000083009d2d7a24 */ /* 0x000fe200078e0210 */
[----:B------:R-:W-:Y:S01]  /*18c0*/  IADD3 R21, R17, R43, RZ ;  /* 0x0000002b11157210 */ /* 0x000fe20007ffe0ff */
[----:B------:R-:W-:-:S04]  /*18d0*/  IMAD.WIDE.U32 R16, R157, c[0x0][0x1f8], R14 ;  /* 0x00007e009d107a25 */ /* 0x000fc800078e000e */
[----:B------:R-:W-:-:S04]  /*18e0*/  @!P0 IMAD.WIDE.U32 R14, R155, c[0x0][0x1f0], R2 ;  /* 0x00007c009b0e8a25 */ /* 0x000fc800078e0002 */
[----:B------:R-:W-:Y:S02]  /*18f0*/  IMAD R93, R93, -0x200, RZ ;  /* 0xfffffe005d5d7824 */ /* 0x000fe400078e02ff */
[----:B------:R-:W-:Y:S01]  /*1900*/  @!P0 IMAD.WIDE.U32 R18, R155, c[0x0][0x200], R18 ;  /* 0x000080009b128a25 */ /* 0x000fe200078e0012 */
[----:B------:R-:W-:Y:S02]  /*1910*/  @!P0 IADD3 R15, R39, R15, RZ ;  /* 0x0000000f270f8210 */ /* 0x000fe40007ffe0ff */
[----:B------:R-:W-:Y:S01]  /*1920*/  SHF.R.S32.HI R91, RZ, 0x1f, R93 ;  /* 0x0000001fff5b7819 */ /* 0x000fe2000001145d */
[----:B------:R-:W-:Y:S01]  /*1930*/  IMAD.WIDE.U32 R20, R157, c[0x0][0x208], R20 ;  /* 0x000082009d147a25 */ /* 0x000fe200078e0014 */
[----:B------:R-:W-:Y:S02]  /*1940*/  IADD3 R38, P1, R93, R16, RZ ;  /* 0x000000105d267210 */ /* 0x000fe40007f3e0ff */
        /* <DEDUP_REMOVED lines=8> */
[----:B------:R-:W-:Y:S01]  /*19d0*/  LEA R19, P4, R4, c[0x0][0x258], 0x2 ;  /* 0x0000960004137a11 */ /* 0x000fe200078810ff */
[----:B------:R-:W-:Y:S02]  /*19e0*/  FADD.FTZ R89, R89, UR5 ;  /* 0x0000000559597e21 */ /* 0x000fe40008010000 */
[----:B------:R-:W-:Y:S02]  /*19f0*/  FADD.FTZ R86, R86, UR5 ;  /* 0x0000000556567e21 */ /* 0x000fe40008010000 */
[----:B------:R-:W-:-:S02]  /*1a00*/  FADD.FTZ R87, R87, UR5 ;  /* 0x0000000557577e21 */ /* 0x000fc40008010000 */
[----:B------:R-:W-:Y:S02]  /*1a10*/  FADD.FTZ R84, R84, UR5 ;  /* 0x0000000554547e21 */ /* 0x000fe40008010000 */
[----:B------:R-:W-:Y:S01]  /*1a20*/  FADD.FTZ R85, R85, UR5 ;  /* 0x0000000555557e21 */ /* 0x000fe20008010000 */
[----:B------:R-:W-:Y:S01]  /*1a30*/  BSSY B0, `(.L_x_5409) ;  /* 0x0000057000007945 */ /* 0x000fe20003800000 */
[----:B------:R-:W-:-:S03]  /*1a40*/  FADD.FTZ R82, R82, UR5 ;  /* 0x0000000552527e21 */ /* 0x000fc60008010000 */
[----:B------:R-:W-:Y:S01]  /*1a50*/  FSETP.GTU.FTZ.AND P6, PT, R85, 20, PT ;  /* 0x41a000005500780b */ /* 0x000fe20003fdc000 */
[----:B-----5:R-:W-:Y:S04]  /*1a60*/  STS [R126.X4], R31 ;  /* 0x0000001f7e007388 */ /* 0x020fe80000004800 */
[----:B----4-:R-:W-:Y:S04]  /*1a70*/  STS [R125.X4+0x80], R0 ;  /* 0x000080007d007388 */ /* 0x010fe80000004800 */
[----:B------:R-:W-:Y:S04]  /*1a80*/  STS [R124.X4+0x100], R23 ;  /* 0x000100177c007388 */ /* 0x000fe80000004800 */
[----:B--2---:R-:W-:Y:S04]  /*1a90*/  STS [R123.X4+0x180], R22 ;  /* 0x000180167b007388 */ /* 0x004fe80000004800 */
[----:B------:R-:W-:Y:S04]  /*1aa0*/  STS [R122.X4+0x200], R25 ;  /* 0x000200197a007388 */ /* 0x000fe80000004800 */
        /* <DEDUP_REMOVED lines=30> */
[C---:B------:R-:W-:Y:S02]  /*1c90*/  LEA R23, P2, R4.reuse, c[0x0][0x268], 0x2 ;  /* 0x00009a0004177a11 */ /* 0x040fe400078410ff */
[C---:B------:R-:W-:Y:S02]  /*1ca0*/  @!P0 IADD3.X R25, R5.reuse, R15, R41, P1, !PT ;  /* 0x0000000f05198210 */ /* 0x040fe40000ffe429 */
[----:B------:R-:W-:Y:S02]  /*1cb0*/  @!P0 IADD3.X R15, R5, R17, R45, P3, !PT ;  /* 0x00000011050f8210 */ /* 0x000fe40001ffe42d */
[C-C-:B------:R-:W-:Y:S02]  /*1cc0*/  LEA.HI.X R17, R4.reuse, c[0x0][0x26c], R5.reuse, 0x2, P2 ;  /* 0x00009b0004117a11 */ /* 0x140fe400010f1405 */
[----:B------:R-:W-:-:S02]  /*1cd0*/  LEA.HI.X R0, R4, c[0x0][0x25c], R5, 0x2, P4 ;  /* 0x0000970004007a11 */ /* 0x000fc400020f1405 */
[----:B------:R-:W-:Y:S02]  /*1ce0*/  LEA R18, P2, R38, R23, 0x2 ;  /* 0x0000001726127211 */ /* 0x000fe400078410ff */
[----:B------:R-:W-:Y:S02]  /*1cf0*/  LEA R16, P4, R36, R19, 0x2 ;  /* 0x0000001324107211 */ /* 0x000fe400078810ff */
[----:B------:R-:W-:Y:S02]  /*1d00*/  @!P0 LEA R20, P1, R24, c[0x0][0x268], 0x2 ;  /* 0x00009a0018148a11 */ /* 0x000fe400078210ff */
[----:B------:R-:W-:Y:S02]  /*1d10*/  @!P0 LEA R14, P3, R22, c[0x0][0x258], 0x2 ;  /* 0x00009600160e8a11 */ /* 0x000fe400078610ff */
[----:B------:R-:W-:Y:S02]  /*1d20*/  LEA.HI.X R19, R38, R17, R39, 0x2, P2 ;  /* 0x0000001126137211 */ /* 0x000fe400010f1427 */
[----:B------:R-:W-:-:S02]  /*1d30*/  LEA.HI.X R17, R36, R0, R21, 0x2, P4 ;  /* 0x0000000024117211 */ /* 0x000fc400020f1415 */
[----:B------:R-:W-:Y:S02]  /*1d40*/  @!P0 LEA.HI.X R21, R24, c[0x0][0x26c], R25, 0x2, P1 ;  /* 0x00009b0018158a11 */ /* 0x000fe400008f1419 */
        /* <DEDUP_REMOVED lines=37> */
.L_x_5410:
[----:B--234-:R-:W-:Y:S05]  /*1fa0*/  BSYNC B0 ;  /* 0x0000000000007941 */ /* 0x01cfea0003800000 */
.L_x_5409:
[----:B------:R-:W-:Y:S01]  /*1fb0*/  BSSY B0, `(.L_x_5411) ;  /* 0x0000023000007945 */ /* 0x000fe20003800000 */
[----:B------:R-:W-:Y:S01]  /*1fc0*/  FSETP.GTU.FTZ.AND P5, PT, R82, 20, PT ;  /* 0x41a000005200780b */ /* 0x000fe20003fbc000 */
[----:B------:R-:W-:Y:S01]  /*1fd0*/  FADD.FTZ R83, R83, UR5 ;  /* 0x0000000553537e21 */ /* 0x000fe20008010000 */
        /* <DEDUP_REMOVED lines=32> */
.L_x_5412:
[----:B------:R-:W-:Y:S05]  /*21e0*/  BSYNC B0 ;  /* 0x0000000000007941 */ /* 0x000fea0003800000 */
.L_x_5411:
        /* <DEDUP_REMOVED lines=35> */
.L_x_5414:
[----:B------:R-:W-:Y:S05]  /*2420*/  BSYNC B0 ;  /* 0x0000000000007941 */ /* 0x000fea0003800000 */
.L_x_5413:
        /* <DEDUP_REMOVED lines=35> */
.L_x_5416:
[----:B------:R-:W-:Y:S05]  /*2660*/  BSYNC B0 ;  /* 0x0000000000007941 */ /* 0x000fea0003800000 */
.L_x_5415:
        /* <DEDUP_REMOVED lines=35> */
.L_x_5418:
[----:B------:R-:W-:Y:S05]  /*28a0*/  BSYNC B0 ;  /* 0x0000000000007941 */ /* 0x000fea0003800000 */
.L_x_5417:
        /* <DEDUP_REMOVED lines=35> */
.L_x_5420:
[----:B------:R-:W-:Y:S05]  /*2ae0*/  BSYNC B0 ;  /* 0x0000000000007941 */ /* 0x000fea0003800000 */
.L_x_5419:
        /* <DEDUP_REMOVED lines=35> */
.L_x_5422:
[----:B------:R-:W-:Y:S05]  /*2d20*/  BSYNC B0 ;  /* 0x0000000000007941 */ /* 0x000fea0003800000 */
.L_x_5421:
        /* <DEDUP_REMOVED lines=35> */
.L_x_5424:
[----:B------:R-:W-:Y:S05]  /*2f60*/  BSYNC B0 ;  /* 0x0000000000007941 */ /* 0x000fea0003800000 */
.L_x_5423:
        /* <DEDUP_REMOVED lines=35> */
.L_x_5426:
[----:B------:R-:W-:Y:S05]  /*31a0*/  BSYNC B0 ;  /* 0x0000000000007941 */ /* 0x000fea0003800000 */
.L_x_5425:
        /* <DEDUP_REMOVED lines=35> */
.L_x_5428:
[----:B------:R-:W-:Y:S05]  /*33e0*/  BSYNC B0 ;  /* 0x0000000000007941 */ /* 0x000fea0003800000 */
.L_x_5427:
[----:B------:R-:W-:Y:S01]  /*33f0*/  BSSY B0, `(.L_x_5429) ;  /* 0x0000023000007945 */ /* 0x000fe20003800000 */
[----:B------:R-:W-:Y:S01]  /*3400*/  HFMA2.MMA R23, -RZ, RZ, 0, 0 ;  /* 0x00000000ff177435 */ /* 0x000fe200000001ff */
[----:B------:R-:W-:Y:S01]  /*3410*/  FSETP.GTU.FTZ.AND P2, PT, R75, 20, PT ;  /* 0x41a000004b00780b */ /* 0x000fe20003f5c000 */
[----:B------:R-:W-:Y:S07]  /*3420*/  @P1 BRA `(.L_x_5430) ;  /* 0x000001f000001947 */ /* 0x000fee0003800000 */
[----:B------:R-:W-:Y:S01]  /*3430*/  FMUL.FTZ R78, R78, 1.4426950216293334961 ;  /* 0x3fb8aa3b4e4e7820 */ /* 0x000fe20000410000 */
[----:B------:R-:W-:Y:S02]  /*3440*/  MOV R25, 0x3e800000 ;  /* 0x3e80000000197802 */ /* 0x000fe40000000f00 */
        /* <DEDUP_REMOVED lines=29> */
.L_x_5430:
[----:B------:R-:W-:Y:S05]  /*3620*/  BSYNC B0 ;  /* 0x0000000000007941 */ /* 0x000fea0003800000 */
.L_x_5429:
[----:B------:R-:W-:Y:S01]  /*3630*/  BSSY B0, `(.L_x_5431) ;  /* 0x0000021000007945 */ /* 0x000fe20003800000 */
[----:B------:R-:W-:Y:S05]  /*3640*/  @P6 BRA `(.L_x_5432) ;  /* 0x000001f000006947 */ /* 0x000fea0003800000 */
        /* <DEDUP_REMOVED lines=31> */
.L_x_5432:
[----:B------:R-:W-:Y:S05]  /*3840*/  BSYNC B0 ;  /* 0x0000000000007941 */ /* 0x000fea0003800000 */
.L_x_5431:
        /* <DEDUP_REMOVED lines=33> */
.L_x_5434:
[----:B------:R-:W-:Y:S05]  /*3a60*/  BSYNC B0 ;  /* 0x0000000000007941 */ /* 0x000fea0003800000 */
.L_x_5433:
        /* <DEDUP_REMOVED lines=33> */
.L_x_5436:
[----:B------:R-:W-:Y:S05]  /*3c80*/  BSYNC B0 ;  /* 0x0000000000007941 */ /* 0x000fea0003800000 */
.L_x_5435:
        /* <DEDUP_REMOVED lines=33> */
.L_x_5438:
[----:B------:R-:W-:Y:S05]  /*3ea0*/  BSYNC B0 ;  /* 0x0000000000007941 */ /* 0x000fea0003800000 */
.L_x_5437:
        /* <DEDUP_REMOVED lines=33> */
.L_x_5440:
[----:B------:R-:W-:Y:S05]  /*40c0*/  BSYNC B0 ;  /* 0x0000000000007941 */ /* 0x000fea0003800000 */
.L_x_5439:
        /* <DEDUP_REMOVED lines=12> */
[----:B------:R-:W3:Y:S01]  /*4190*/  @!P0 LDG.E R23, [R20.64] ;  /* 0x0000000c14178981 */ /* 0x000ee2000c1e1900 */
[-C--:B------:R-:W-:Y:S01]  /*41a0*/  ISETP.GE.AND P5, PT, R140, R150.reuse, PT ;  /* 0x000000968c00720c */ /* 0x080fe20003fa6270 */
[----:B------:R-:W-:Y:S01]  /*41b0*/  HFMA2.MMA R33, -RZ, RZ, 0, 0 ;  /* 0x00000000ff217435 */ /* 0x000fe200000001ff */
[-C--:B------:R-:W-:Y:S01]  /*41c0*/  ISETP.GE.AND P6, PT, R141, R150.reuse, PT ;  /* 0x000000968d00720c */ /* 0x080fe20003fc6270 */
[----:B------:R-:W-:Y:S01]  /*41d0*/  CS2R R34, SRZ ;  /* 0x0000000000227805 */ /* 0x000fe2000001ff00 */
[----:B------:R-:W-:Y:S01]  /*41e0*/  MOV R22, RZ ;  /* 0x000000ff00167202 */ /* 0x000fe20000000f00 */
        /* <DEDUP_REMOVED lines=25> */
[----:B------:R-:W-:Y:S02]  /*4380*/  ISETP.GE.AND P1, PT, R141, R150, PT ;  /* 0x000000968d00720c */ /* 0x000fe40003f26270 */
[----:B------:R-:W-:Y:S01]  /*4390*/  MOV R42, RZ ;  /* 0x000000ff002a7202 */ /* 0x000fe20000000f00 */
[----:B------:R-:W-:Y:S01]  /*43a0*/  HFMA2.MMA R41, -RZ, RZ, 0, 0 ;  /* 0x00000000ff297435 */ /* 0x000fe200000001ff */
[----:B------:R-:W-:Y:S01]  /*43b0*/  MOV R45, RZ ;  /* 0x000000ff002d7202 */ /* 0x000fe20000000f00 */
[----:B------:R-:W-:Y:S01]  /*43c0*/  HFMA2.MMA R48, -RZ, RZ, 0, 0 ;  /* 0x00000000ff307435 */ /* 0x000fe200000001ff */
[----:B------:R-:W-:Y:S01]  /*43d0*/  CS2R R46, SRZ ;  /* 0x00000000002e7805 */ /* 0x000fe2000001ff00 */
[----:B------:R-:W-:Y:S01]  /*43e0*/  HFMA2.MMA R50, -RZ, RZ, 0, 0 ;  /* 0x00000000ff327435 */ /* 0x000fe200000001ff */
        /* <DEDUP_REMOVED lines=21> */
[----:B------:R-:W4:Y:S04]  /*4540*/  LDS R18, [R109.X4+0xc] ;  /* 0x00000c006d127984 */ /* 0x000f280000004800 */
[----:B------:R-:W2:Y:S04]  /*4550*/  LDS R32, [R109.X4+0x10] ;  /* 0x000010006d207984 */ /* 0x000ea80000004800 */
[----:B------:R-:W-:Y:S04]  /*4560*/  LDS R31, [R109.X4+0x14] ;  /* 0x000014006d1f7984 */ /* 0x000fe80000004800 */
[----:B------:R-:W-:Y:S04]  /*4570*/  LDS R0, [R109.X4+0x18] ;  /* 0x000018006d007984 */ /* 0x000fe80000004800 */
[----:B------:R-:W1:Y:S04]  /*4580*/  LDS R22, [R109.X4+0x1c] ;  /* 0x00001c006d167984 */ /* 0x000e680000004800 */
[----:B------:R-:W1:Y:S04]  /*4590*/  LDS R23, [R109.X4+0x20] ;  /* 0x000020006d177984 */ /* 0x000e680000004800 */
[----:B------:R-:W-:Y:S04]  /*45a0*/  LDS R24, [R109.X4+0x24] ;  /* 0x000024006d187984 */ /* 0x000fe80000004800 */
[----:B------:R-:W1:Y:S04]  /*45b0*/  LDS R25, [R109.X4+0x28] ;  /* 0x000028006d197984 */ /* 0x000e680000004800 */
[----:B------:R-:W-:Y:S04]  /*45c0*/  LDS R26, [R109.X4+0x2c] ;  /* 0x00002c006d1a7984 */ /* 0x000fe80000004800 */
[----:B------:R-:W-:Y:S04]  /*45d0*/  LDS R27, [R109.X4+0x30] ;  /* 0x000030006d1b7984 */ /* 0x000fe80000004800 */
[----:B------:R-:W1:Y:S04]  /*45e0*/  LDS R28, [R109.X4+0x34] ;  /* 0x000034006d1c7984 */ /* 0x000e680000004800 */
[----:B------:R-:W1:Y:S04]  /*45f0*/  LDS R29, [R109.X4+0x38] ;  /* 0x000038006d1d7984 */ /* 0x000e680000004800 */
[----:B------:R-:W1:Y:S04]  /*4600*/  LDS R30, [R109.X4+0x3c] ;  /* 0x00003c006d1e7984 */ /* 0x000e680000004800 */
[----:B------:R-:W-:Y:S01]  /*4610*/  BAR.SYNC.DEFER_BLOCKING 0x0 ;  /* 0x0000000000007b1d */ /* 0x000fe20000010000 */
[----:B0-----:R-:W-:Y:S01]  /*4620*/  MOV R36, RZ ;  /* 0x000000ff00247202 */ /* 0x001fe20000000f00 */
[----:B------:R-:W-:Y:S01]  /*4630*/  CS2R R34, SRZ ;  /* 0x0000000000227805 */ /* 0x000fe2000001ff00 */
[----:B------:R-:W-:-:S03]  /*4640*/  HFMA2.MMA R33, -RZ, RZ, 0, 0 ;  /* 0x00000000ff217435 */ /* 0x000fc600000001ff */
        /* <DEDUP_REMOVED lines=27> */
[----:B--2---:R-:W-:-:S04]  /*4800*/  FMUL.FTZ R40, R20, -1.4426950216293334961 ;  /* 0xbfb8aa3b14287820 */ /* 0x004fc80000410000 */
[----:B------:R-:W1:Y:S08]  /*4810*/  MUFU.EX2 R37, R37 ;  /* 0x0000002500257308 */ /* 0x000e700000000800 */
[----:B------:R2:W1:Y:S01]  /*4820*/  MUFU.EX2 R43, R40 ;  /* 0x00000028002b7308 */ /* 0x0004620000000800 */
[----:B---3--:R-:W-:Y:S02]  /*4830*/  FMUL.FTZ R44, R19, -1.4426950216293334961 ;  /* 0xbfb8aa3b132c7820 */ /* 0x008fe40000410000 */
[----:B----4-:R-:W-:-:S02]  /*4840*/  FMUL.FTZ R49, R18, -1.4426950216293334961 ;  /* 0xbfb8aa3b12317820 */ /* 0x010fc40000410000 */
[----:B------:R-:W-:Y:S02]  /*4850*/  FMUL.FTZ R51, R32, -1.4426950216293334961 ;  /* 0xbfb8aa3b20337820 */ /* 0x000fe40000410000 */
[----:B--2---:R-:W-:Y:S01]  /*4860*/  FMUL.FTZ R40, R22, -1.4426950216293334961 ;  /* 0xbfb8aa3b16287820 */ /* 0x004fe20000410000 */
[----:B------:R-:W2:Y:S01]  /*4870*/  MUFU.EX2 R44, R44 ;  /* 0x0000002c002c7308 */ /* 0x000ea20000000800 */
[----:B0-----:R-:W-:-:S07]  /*4880*/  FMUL.FTZ R17, R0, -1.4426950216293334961 ;  /* 0xbfb8aa3b00117820 */ /* 0x001fce0000410000 */
[----:B------:R-:W0:Y:S01]  /*4890*/  MUFU.EX2 R49, R49 ;  /* 0x0000003100317308 */ /* 0x000e220000000800 */
[----:B------:R-:W-:-:S07]  /*48a0*/  FMUL.FTZ R16, R31, -1.4426950216293334961 ;  /* 0xbfb8aa3b1f107820 */ /* 0x000fce0000410000 */
[----:B------:R1:W-:Y:S02]  /*48b0*/  MUFU.EX2 R52, R40 ;  /* 0x0000002800347308 */ /* 0x0003e40000000800 */
[----:B-1----:R-:W-:Y:S02]  /*48c0*/  FADD.FTZ R40, R37, 1 ;  /* 0x3f80000025287421 */ /* 0x002fe40000010000 */
[----:B------:R-:W-:-:S04]  /*48d0*/  FADD.FTZ R37, R43, 1 ;  /* 0x3f8000002b257421 */ /* 0x000fc80000010000 */
[----:B------:R-:W1:Y:S08]  /*48e0*/  MUFU.EX2 R51, R51 ;  /* 0x0000003300337308 */ /* 0x000e700000000800 */
[----:B------:R-:W3:Y:S08]  /*48f0*/  MUFU.EX2 R17, R17 ;  /* 0x0000001100117308 */ /* 0x000ef00000000800 */
[----:B------:R-:W-:Y:S01]  /*4900*/  MUFU.RCP R37, R37 ;  /* 0x0000002500257308 */ /* 0x000fe20000001000 */
[----:B--2---:R-:W-:-:S02]  /*4910*/  FADD.FTZ R44, R44, 1 ;  /* 0x3f8000002c2c7421 */ /* 0x004fc40000010000 */
[----:B0-----:R-:W-:-:S05]  /*4920*/  FADD.FTZ R49, R49, 1 ;  /* 0x3f80000031317421 */ /* 0x001fca0000010000 */
[----:B------:R-:W0:Y:S01]  /*4930*/  MUFU.EX2 R16, R16 ;  /* 0x0000001000107308 */ /* 0x000e220000000800 */
[----:B------:R-:W-:-:S07]  /*4940*/  FMUL.FTZ R54, R23, -1.4426950216293334961 ;  /* 0xbfb8aa3b17367820 */ /* 0x000fce0000410000 */
[----:B------:R-:W-:Y:S01]  /*4950*/  MUFU.RCP R40, R40 ;  /* 0x0000002800287308 */ /* 0x000fe20000001000 */
[----:B------:R-:W-:Y:S02]  /*4960*/  FMUL.FTZ R56, R25, -1.4426950216293334961 ;  /* 0xbfb8aa3b19387820 */ /* 0x000fe40000410000 */
[----:B-1----:R-:W-:Y:S02]  /*4970*/  FADD.FTZ R43, R51, 1 ;  /* 0x3f800000332b7421 */ /* 0x002fe40000010000 */
[----:B------:R-:W-:Y:S02]  /*4980*/  FMUL.FTZ R154, R28, -1.4426950216293334961 ;  /* 0xbfb8aa3b1c9a7820 */ /* 0x000fe40000410000 */
[----:B---3--:R-:W-:Y:S01]  /*4990*/  FADD.FTZ R17, R17, 1 ;  /* 0x3f80000011117421 */ /* 0x008fe20000010000 */
[----:B------:R-:W-:Y:S01]  /*49a0*/  MUFU.RCP R44, R44 ;  /* 0x0000002c002c7308 */ /* 0x000fe20000001000 */
[----:B------:R-:W-:-:S07]  /*49b0*/  FMUL.FTZ R152, R27, -1.4426950216293334961 ;  /* 0xbfb8aa3b1b987820 */ /* 0x000fce0000410000 */
[----:B------:R-:W-:Y:S01]  /*49c0*/  MUFU.RCP R49, R49 ;  /* 0x0000003100317308 */ /* 0x000fe20000001000 */
[----:B0-----:R-:W-:-:S07]  /*49d0*/  FADD.FTZ R16, R16, 1 ;  /* 0x3f80000010107421 */ /* 0x001fce0000010000 */
[----:B------:R-:W-:Y:S08]  /*49e0*/  MUFU.EX2 R54, R54 ;  /* 0x0000003600367308 */ /* 0x000ff00000000800 */
[----:B------:R-:W-:Y:S08]  /*49f0*/  MUFU.EX2 R56, R56 ;  /* 0x0000003800387308 */ /* 0x000ff00000000800 */
[----:B------:R-:W0:Y:S08]  /*4a00*/  MUFU.EX2 R156, R154 ;  /* 0x0000009a009c7308 */ /* 0x000e300000000800 */
[----:B------:R-:W1:Y:S08]  /*4a10*/  MUFU.RCP R43, R43 ;  /* 0x0000002b002b7308 */ /* 0x000e700000001000 */
[----:B------:R2:W-:Y:S01]  /*4a20*/  MUFU.RCP R51, R17 ;  /* 0x0000001100337308 */ /* 0x0005e20000001000 */
[----:B------:R-:W-:-:S02]  /*4a30*/  FMUL.FTZ R55, R24, -1.4426950216293334961 ;  /* 0xbfb8aa3b18377820 */ /* 0x000fc40000410000 */
[----:B------:R-:W-:-:S05]  /*4a40*/  FMUL.FTZ R57, R26, -1.4426950216293334961 ;  /* 0xbfb8aa3b1a397820 */ /* 0x000fca0000410000 */
[----:B------:R-:W3:Y:S01]  /*4a50*/  MUFU.EX2 R152, R152 ;  /* 0x0000009800987308 */ /* 0x000ee20000000800 */
[----:B------:R-:W-:Y:S02]  /*4a60*/  FMUL.FTZ R158, R29, -1.4426950216293334961 ;  /* 0xbfb8aa3b1d9e7820 */ /* 0x000fe40000410000 */
[----:B------:R-:W-:Y:S02]  /*4a70*/  FMUL.FTZ R159, R30, -1.4426950216293334961 ;  /* 0xbfb8aa3b1e9f7820 */ /* 0x000fe40000410000 */
[----:B0-----:R-:W-:-:S03]  /*4a80*/  FADD.FTZ R163, R156, 1 ;  /* 0x3f8000009ca37421 */ /* 0x001fc60000010000 */
[----:B------:R-:W-:Y:S01]  /*4a90*/  MUFU.EX2 R55, R55 ;  /* 0x0000003700377308 */ /* 0x000fe20000000800 */
[----:B-----5:R0:W-:Y:S04]  /*4aa0*/  STS [R126.X4], R39 ;  /* 0x000000277e007388 */ /* 0x0201e80000004800 */
        /* <DEDUP_REMOVED lines=16> */
[----:B------:R-:W3:Y:S04]  /*4bb0*/  LDS R34, [R109.X4] ;  /* 0x000000006d227984 */ /* 0x000ee80000004800 */
[----:B------:R-:W3:Y:S04]  /*4bc0*/  LDS R33, [R109.X4+0x4] ;  /* 0x000004006d217984 */ /* 0x000ee80000004800 */
[----:B------:R-:W3:Y:S04]  /*4bd0*/  LDS R36, [R109.X4+0x8] ;  /* 0x000008006d247984 */ /* 0x000ee80000004800 */
[----:B------:R-:W3:Y:S04]  /*4be0*/  LDS R38, [R109.X4+0x10] ;  /* 0x000010006d267984 */ /* 0x000ee80000004800 */
[----:B------:R-:W3:Y:S01]  /*4bf0*/  LDS R35, [R109.X4+0xc] ;  /* 0x00000c006d237984 */ /* 0x000ee20000004800 */
[----:B0-----:R-:W-:-:S02]  /*4c00*/  FADD.FTZ R39, R52, 1 ;  /* 0x3f80000034277421 */ /* 0x001fc40000010000 */
[----:B----4-:R-:W-:Y:S01]  /*4c10*/  FADD.FTZ R15, -R37, 1 ;  /* 0x3f800000250f7421 */ /* 0x010fe20000010100 */
[----:B------:R-:W0:Y:S01]  /*4c20*/  LDS R41, [R109.X4+0x1c] ;  /* 0x00001c006d297984 */ /* 0x000e220000004800 */
[----:B-----5:R4:W-:Y:S01]  /*4c30*/  MUFU.RCP R53, R39 ;  /* 0x0000002700357308 */ /* 0x0209e20000001000 */
[----:B------:R-:W-:Y:S02]  /*4c40*/  FADD.FTZ R14, -R40, 1 ;  /* 0x3f800000280e7421 */ /* 0x000fe40000010100 */
[----:B--2---:R-:W-:Y:S01]  /*4c50*/  FFMA.FTZ R17, R20, R15, 1 ;  /* 0x3f80000014117423 */ /* 0x004fe2000001000f */
[----:B------:R-:W-:Y:S01]  /*4c60*/  LDS R42, [R109.X4+0x18] ;  /* 0x000018006d2a7984 */ /* 0x000fe20000004800 */
[----:B------:R-:W-:-:S03]  /*4c70*/  FFMA.FTZ R14, R21, R14, 1 ;  /* 0x3f800000150e7423 */ /* 0x000fc6000001000e */
[----:B------:R2:W5:Y:S01]  /*4c80*/  MUFU.RCP R46, R16 ;  /* 0x00000010002e7308 */ /* 0x0005620000001000 */
[----:B----4-:R-:W4:Y:S01]  /*4c90*/  LDS R39, [R109.X4+0x14] ;  /* 0x000014006d277984 */ /* 0x010f220000004800 */
[----:B------:R-:W-:Y:S02]  /*4ca0*/  FADD.FTZ R48, -R44, 1 ;  /* 0x3f8000002c307421 */ /* 0x000fe40000010100 */
[----:B-1----:R-:W-:Y:S01]  /*4cb0*/  FADD.FTZ R45, -R43, 1 ;  /* 0x3f8000002b2d7421 */ /* 0x002fe20000010100 */
[----:B------:R-:W-:Y:S03]  /*4cc0*/  LDS R50, [R109.X4+0x28] ;  /* 0x000028006d327984 */ /* 0x000fe60000004800 */
[----:B------:R-:W1:Y:S01]  /*4cd0*/  MUFU.EX2 R57, R57 ;  /* 0x0000003900397308 */ /* 0x000e620000000800 */
[----:B---3--:R-:W-:Y:S01]  /*4ce0*/  FADD.FTZ R154, R152, 1 ;  /* 0x3f800000989a7421 */ /* 0x008fe20000010000 */
[----:B------:R-:W-:Y:S01]  /*4cf0*/  LDS R47, [R109.X4+0x2c] ;  /* 0x00002c006d2f7984 */ /* 0x000fe20000004800 */
[----:B------:R-:W-:-:S02]  /*4d00*/  FMUL.FTZ R15, R73, R34 ;  /* 0x00000022490f7220 */ /* 0x000fc40000410000 */
[----:B--2---:R-:W-:Y:S02]  /*4d10*/  FMUL.FTZ R16, R72, R33 ;  /* 0x0000002148107220 */ /* 0x004fe40000410000 */
[----:B------:R-:W-:Y:S02]  /*4d20*/  FMUL.FTZ R15, R40, R15 ;  /* 0x0000000f280f7220 */ /* 0x000fe40000410000 */
[----:B------:R-:W-:Y:S02]  /*4d30*/  FMUL.FTZ R16, R37, R16 ;  /* 0x0000001025107220 */ /* 0x000fe40000410000 */
[----:B------:R-:W-:Y:S02]  /*4d40*/  FMUL.FTZ R14, R15, R14 ;  /* 0x0000000e0f0e7220 */ /* 0x000fe40000410000 */
[----:B------:R-:W-:Y:S01]  /*4d50*/  FADD.FTZ R15, -R49, 1 ;  /* 0x3f800000310f7421 */ /* 0x000fe20000010100 */
[----:B------:R-:W2:Y:S01]  /*4d60*/  MUFU.EX2 R161, R158 ;  /* 0x0000009e00a17308 */ /* 0x000ea20000000800 */
[----:B------:R-:W-:-:S02]  /*4d70*/  FADD.FTZ R52, R54, 1 ;  /* 0x3f80000036347421 */ /* 0x000fc40000010000 */
[----:B------:R-:W-:Y:S02]  /*4d80*/  FMUL.FTZ R16, R16, R17 ;  /* 0x0000001110107220 */ /* 0x000fe40000410000 */
[----:B------:R-:W-:Y:S02]  /*4d90*/  FADD.FTZ R54, R56, 1 ;  /* 0x3f80000038367421 */ /* 0x000fe40000010000 */
[----:B------:R-:W-:Y:S02]  /*4da0*/  FFMA.FTZ R17, R18, R15, 1 ;  /* 0x3f80000012117423 */ /* 0x000fe4000001000f */
[----:B------:R-:W-:Y:S02]  /*4db0*/  FFMA.FTZ R56, R19, R48, 1 ;  /* 0x3f80000013387423 */ /* 0x000fe40000010030 */
[----:B------:R-:W-:Y:S01]  /*4dc0*/  FMUL.FTZ R15, R71, R36 ;  /* 0x00000024470f7220 */ /* 0x000fe20000410000 */
[----:B------:R-:W3:Y:S01]  /*4dd0*/  LDS R48, [R109.X4+0x20] ;  /* 0x000020006d307984 */ /* 0x000ee20000004800 */
[----:B------:R-:W-:Y:S01]  /*4de0*/  FMUL.FTZ R156, R69, R38 ;  /* 0x00000026459c7220 */ /* 0x000fe20000410000 */
[----:B------:R0:W1:Y:S01]  /*4df0*/  MUFU.EX2 R167, R159 ;  /* 0x0000009f00a77308 */ /* 0x0000620000000800 */
[----:B------:R-:W-:-:S02]  /*4e00*/  FMUL.FTZ R15, R44, R15 ;  /* 0x0000000f2c0f7220 */ /* 0x000fc40000410000 */
[----:B------:R-:W-:Y:S02]  /*4e10*/  FMUL.FTZ R156, R43, R156 ;  /* 0x0000009c2b9c7220 */ /* 0x000fe40000410000 */
[----:B------:R-:W-:Y:S02]  /*4e20*/  FMUL.FTZ R152, R70, R35 ;  /* 0x0000002346987220 */ /* 0x000fe40000410000 */
[----:B0-----:R-:W-:Y:S02]  /*4e30*/  FFMA.FTZ R159, R32, R45, 1 ;  /* 0x3f800000209f7423 */ /* 0x001fe4000001002d */
[----:B------:R-:W0:Y:S01]  /*4e40*/  LDS R45, [R109.X4+0x24] ;  /* 0x000024006d2d7984 */ /* 0x000e220000004800 */
[----:B------:R-:W-:Y:S02]  /*4e50*/  FMUL.FTZ R158, R15, R56 ;  /* 0x000000380f9e7220 */ /* 0x000fe40000410000 */
[----:B------:R-:W-:Y:S02]  /*4e60*/  FMUL.FTZ R162, R156, R159 ;  /* 0x0000009f9ca27220 */ /* 0x000fe40000410000 */
[----:B------:R-:W-:-:S02]  /*4e70*/  FMUL.FTZ R152, R49, R152 ;  /* 0x0000009831987220 */ /* 0x000fc40000410000 */
[----:B-----5:R-:W-:Y:S02]  /*4e80*/  FADD.FTZ R56, -R46, 1 ;  /* 0x3f8000002e387421 */ /* 0x020fe40000010100 */
[----:B------:R-:W-:Y:S02]  /*4e90*/  FADD.FTZ R159, -R53, 1 ;  /* 0x3f800000359f7421 */ /* 0x000fe40000010100 */
[----:B------:R-:W-:Y:S02]  /*4ea0*/  FADD.FTZ R55, R55, 1 ;  /* 0x3f80000037377421 */ /* 0x000fe40000010000 */
[----:B-1----:R-:W-:Y:S02]  /*4eb0*/  FADD.FTZ R57, R57, 1 ;  /* 0x3f80000039397421 */ /* 0x002fe40000010000 */
[----:B------:R-:W-:Y:S02]  /*4ec0*/  FMUL.FTZ R160, R152, R17 ;  /* 0x0000001198a07220 */ /* 0x000fe40000410000 */
[----:B--2---:R-:W-:Y:S01]  /*4ed0*/  FADD.FTZ R156, R161, 1 ;  /* 0x3f800000a19c7421 */ /* 0x004fe20000010000 */
[----:B------:R-:W-:Y:S01]  /*4ee0*/  LDS R152, [R109.X4+0x38] ;  /* 0x000038006d987984 */ /* 0x000fe20000004800 */
[----:B------:R-:W-:-:S02]  /*4ef0*/  FFMA.FTZ R164, R31, R56, 1 ;  /* 0x3f8000001fa47423 */ /* 0x000fc40000010038 */
[----:B------:R-:W-:Y:S01]  /*4f00*/  FFMA.FTZ R165, R22, R159, 1 ;  /* 0x3f80000016a57423 */ /* 0x000fe2000001009f */
[----:B------:R-:W1:Y:S04]  /*4f10*/  LDS R56, [R109.X4+0x30] ;  /* 0x000030006d387984 */ /* 0x000e680000004800 */
[----:B------:R-:W2:Y:S04]  /*4f20*/  LDS R159, [R109.X4+0x34] ;  /* 0x000034006d9f7984 */ /* 0x000ea80000004800 */
[----:B------:R-:W5:Y:S01]  /*4f30*/  LDS R161, [R109.X4+0x3c] ;  /* 0x00003c006da17984 */ /* 0x000f620000004800 */
[----:B------:R-:W0:Y:S01]  /*4f40*/  MUFU.RCP R55, R55 ;  /* 0x0000003700377308 */ /* 0x000e220000001000 */
[----:B------:R-:W-:-:S02]  /*4f50*/  FADD.FTZ R15, -R51, 1 ;  /* 0x3f800000330f7421 */ /* 0x000fc40000010100 */
[----:B------:R-:W-:Y:S01]  /*4f60*/  FMUL.FTZ R168, R66, R41 ;  /* 0x0000002942a87220 */ /* 0x000fe20000410000 */
[----:B------:R-:W-:Y:S06]  /*4f70*/  BAR.SYNC.DEFER_BLOCKING 0x0 ;  /* 0x0000000000007b1d */ /* 0x000fec0000010000 */
[----:B------:R-:W0:Y:S01]  /*4f80*/  MUFU.RCP R57, R57 ;  /* 0x0000003900397308 */ /* 0x000e220000001000 */
[----:B------:R-:W-:Y:S02]  /*4f90*/  FFMA.FTZ R17, R0, R15, 1 ;  /* 0x3f80000000117423 */ /* 0x000fe4000001000f */
[----:B----4-:R-:W-:-:S05]  /*4fa0*/  FMUL.FTZ R15, R68, R39 ;  /* 0x00000027440f7220 */ /* 0x010fca0000410000 */
[----:B------:R-:W4:Y:S01]  /*4fb0*/  MUFU.RCP R54, R54 ;  /* 0x0000003600367308 */ /* 0x000f220000001000 */
[----:B------:R-:W-:Y:S02]  /*4fc0*/  FMUL.FTZ R168, R53, R168 ;  /* 0x000000a835a87220 */ /* 0x000fe40000410000 */
[----:B------:R-:W-:-:S05]  /*4fd0*/  FADD.FTZ R171, R167, 1 ;  /* 0x3f800000a7ab7421 */ /* 0x000fca0000010000 */
[----:B------:R-:W1:Y:S01]  /*4fe0*/  MUFU.RCP R52, R52 ;  /* 0x0000003400347308 */ /* 0x000e620000001000 */
[----:B------:R-:W-:Y:S02]  /*4ff0*/  FMUL.FTZ R166, R67, R42 ;  /* 0x0000002a43a67220 */ /* 0x000fe40000410000 */
[----:B------:R-:W-:Y:S02]  /*5000*/  FMUL.FTZ R15, R46, R15 ;  /* 0x0000000f2e0f7220 */ /* 0x000fe40000410000 */
[----:B------:R-:W-:Y:S02]  /*5010*/  FMUL.FTZ R168, R168, R165 ;  /* 0x000000a5a8a87220 */ /* 0x000fe40000410000 */
[----:B------:R-:W-:Y:S01]  /*5020*/  FMUL.FTZ R166, R51, R166 ;  /* 0x000000a633a67220 */ /* 0x000fe20000410000 */
[----:B------:R-:W1:Y:S01]  /*5030*/  MUFU.RCP R163, R163 ;  /* 0x000000a300a37308 */ /* 0x000e620000001000 */
[----:B------:R-:W-:Y:S02]  /*5040*/  FMUL.FTZ R164, R15, R164 ;  /* 0x000000a40fa47220 */ /* 0x000fe40000410000 */
[----:B0-----:R-:W-:-:S02]  /*5050*/  FADD.FTZ R15, -R55, 1 ;  /* 0x3f800000370f7421 */ /* 0x001fc40000010100 */
[----:B------:R-:W-:-:S03]  /*5060*/  FADD.FTZ R167, -R57, 1 ;  /* 0x3f80000039a77421 */ /* 0x000fc60000010100 */
[----:B------:R-:W0:Y:S01]  /*5070*/  MUFU.RCP R156, R156 ;  /* 0x0000009c009c7308 */ /* 0x000e220000001000 */
[----:B------:R-:W-:-:S07]  /*5080*/  FMUL.FTZ R166, R166, R17 ;  /* 0x00000011a6a67220 */ /* 0x000fce0000410000 */
[----:B------:R-:W0:Y:S01]  /*5090*/  MUFU.RCP R165, R171 ;  /* 0x000000ab00a57308 */ /* 0x000e220000001000 */
[----:B----4-:R-:W-:Y:S02]  /*50a0*/  FADD.FTZ R172, -R54, 1 ;  /* 0x3f80000036ac7421 */ /* 0x010fe40000010100 */
[----:B------:R-:W-:Y:S02]  /*50b0*/  FFMA.FTZ R17, R24, R15, 1 ;  /* 0x3f80000018117423 */ /* 0x000fe4000001000f */
[----:B------:R-:W-:-:S03]  /*50c0*/  FFMA.FTZ R169, R26, R167, 1 ;  /* 0x3f8000001aa97423 */ /* 0x000fc600000100a7 */
[----:B------:R-:W4:Y:S01]  /*50d0*/  MUFU.RCP R154, R154 ;  /* 0x0000009a009a7308 */ /* 0x000f220000001000 */
[----:B-1----:R-:W-:Y:S02]  /*50e0*/  FADD.FTZ R170, -R52, 1 ;  /* 0x3f80000034aa7421 */ /* 0x002fe40000010100 */
[----:B---3--:R-:W-:Y:S02]  /*50f0*/  FMUL.FTZ R15, R65, R48 ;  /* 0x00000030410f7220 */ /* 0x008fe40000410000 */
        /* <DEDUP_REMOVED lines=12> */
[----:B0-----:R-:W-:Y:S02]  /*51c0*/  FADD.FTZ R180, -R156, 1 ;  /* 0x3f8000009cb47421 */ /* 0x001fe40000010100 */
[----:B------:R-:W-:Y:S02]  /*51d0*/  FADD.FTZ R167, -R165, 1 ;  /* 0x3f800000a5a77421 */ /* 0x000fe40000010100 */
[----:B------:R-:W-:Y:S02]  /*51e0*/  FMUL.FTZ R172, R172, R17 ;  /* 0x00000011acac7220 */ /* 0x000fe40000410000 */
[----:B------:R-:W-:-:S02]  /*51f0*/  FMUL.FTZ R176, R176, R169 ;  /* 0x000000a9b0b07220 */ /* 0x000fc40000410000 */
[----:B------:R-:W-:Y:S02]  /*5200*/  FFMA.FTZ R17, R28, R15, 1 ;  /* 0x3f8000001c117423 */ /* 0x000fe4000001000f */
[----:B------:R-:W-:Y:S02]  /*5210*/  FFMA.FTZ R182, R29, R180, 1 ;  /* 0x3f8000001db67423 */ /* 0x000fe400000100b4 */
[----:B------:R-:W-:Y:S02]  /*5220*/  FFMA.FTZ R169, R30, R167, 1 ;  /* 0x3f8000001ea97423 */ /* 0x000fe400000100a7 */
[----:B----4-:R-:W-:Y:S02]  /*5230*/  FADD.FTZ R178, -R154, 1 ;  /* 0x3f8000009ab27421 */ /* 0x010fe40000010100 */
[----:B------:R-:W-:Y:S02]  /*5240*/  FMUL.FTZ R15, R61, R56 ;  /* 0x000000383d0f7220 */ /* 0x000fe40000410000 */
[----:B--2---:R-:W-:-:S02]  /*5250*/  FMUL.FTZ R180, R60, R159 ;  /* 0x0000009f3cb47220 */ /* 0x004fc40000410000 */
[----:B------:R-:W-:Y:S02]  /*5260*/  FMUL.FTZ R167, R59, R152 ;  /* 0x000000983ba77220 */ /* 0x000fe40000410000 */
[----:B-----5:R-:W-:Y:S01]  /*5270*/  FMUL.FTZ R184, R58, R161 ;  /* 0x000000a13ab87220 */ /* 0x020fe20000410000 */
        /* <DEDUP_REMOVED lines=47> */
[----:B------:R-:W-:Y:S01]  /*5570*/  P2R R14, PR, RZ, 0x40 ;  /* 0x00000040ff0e7803 */ /* 0x000fe20000000000 */
[C---:B------:R-:W-:Y:S02]  /*5580*/  IMAD R199, R155.reuse, c[0x0][0x2ec], R16 ;  /* 0x0000bb009bc77a24 */ /* 0x040fe400078e0210 */
[----:B------:R-:W-:-:S05]  /*5590*/  IMAD.WIDE.U32 R14, R155, c[0x0][0x2e8], RZ ;  /* 0x0000ba009b0e7a25 */ /* 0x000fca00078e00ff */
        /* <DEDUP_REMOVED lines=11> */
[C---:B0-----:R-:W-:Y:S02]  /*5650*/  ISETP.GE.AND P3, PT, R4.reuse, R158, PT ;  /* 0x0000009e0400720c */ /* 0x041fe40003f66270 */
        /* <DEDUP_REMOVED lines=19> */
.L_x_5442:
[----:B------:R-:W-:Y:S05]  /*5790*/  BSYNC B0 ;  /* 0x0000000000007941 */ /* 0x000fea0003800000 */
.L_x_5441:
        /* <DEDUP_REMOVED lines=66> */
[----:B0-----:R-:W-:Y:S02]  /*5bc0*/  FMUL.FTZ R20, R31, R39 ;  /* 0x000000271f147220 */ /* 0x001fe40000410000 */
        /* <DEDUP_REMOVED lines=16> */
[----:B------:R0:W-:Y:S01]  /*5cd0*/  STS [R109.X4+0x14], R20 ;  /* 0x000014146d007388 */ /* 0x0001e20000004800 */
        /* <DEDUP_REMOVED lines=14> */
[----:B------:R-:W-:Y:S01]  /*5dc0*/  STS [R109.X4+0x30], R56 ;  /* 0x000030386d007388 */ /* 0x000fe20000004800 */
[----:B------:R-:W-:Y:S02]  /*5dd0*/  LEA.HI.X R20, R4, c[0x0][0x274], R5, 0x2, P4 ;  /* 0x00009d0004147a11 */ /* 0x000fe400020f1405 */
[C---:B------:R-:W-:Y:S01]  /*5de0*/  LEA R16, P4, R18.reuse, R19, 0x2 ;  /* 0x0000001312107211 */ /* 0x040fe200078810ff */
[----:B------:R-:W-:Y:S03]  /*5df0*/  STS [R109.X4+0x34], R28 ;  /* 0x0000341c6d007388 */ /* 0x000fe60000004800 */
[----:B------:R-:W-:Y:S01]  /*5e00*/  LEA.HI.X R17, R18, R20, R17, 0x2, P4 ;  /* 0x0000001412117211 */ /* 0x000fe200020f1411 */
        /* <DEDUP_REMOVED lines=38> */
.L_x_5445:
[----:B------:R-:W-:Y:S05]  /*6070*/  BSYNC B0 ;  /* 0x0000000000007941 */ /* 0x000fea0003800000 */
.L_x_5444:
        /* <DEDUP_REMOVED lines=27> */
.L_x_5443:
        /* <DEDUP_REMOVED lines=60> */
.L_x_5483:
[----:B0-----:R-:W-:Y:S01]  /*65f0*/  SHF.R.S32.HI R152, RZ, 0x1f, R25 ;  /* 0x0000001fff987819 */ /* 0x001fe20000011419 */
[----:B------:R-:W-:Y:S01]  /*6600*/  IMAD R16, R148, c[0x0][0x180], RZ ;  /* 0x0000600094107a24 */ /* 0x000fe200078e02ff */
[----:B------:R-:W-:Y:S01]  /*6610*/  IADD3 R150, -R2, c[0x0][0x168], RZ ;  /* 0x00005a0002967a10 */ /* 0x000fe20007ffe1ff */
[C---:B0-----:R-:W-:Y:S01]  /*6620*/  IMAD.WIDE.U32 R20, R157.reuse, c[0x0][0x180], RZ ;  /* 0x000060009d147a25 */ /* 0x041fe200078e00ff */
[----:B------:R-:W-:Y:S01]  /*6630*/  CS2R R158, SRZ ;  /* 0x00000000009e7805 */ /* 0x000fe2000001ff00 */
[----:B------:R-:W-:Y:S01]  /*6640*/  MOV R156, RZ ;  /* 0x000000ff009c7202 */ /* 0x000fe20000000f00 */
[----:B------:R-:W-:Y:S01]  /*6650*/  CS2R R160, SRZ ;  /* 0x0000000000a07805 */ /* 0x000fe2000001ff00 */
[----:B------:R-:W-:Y:S01]  /*6660*/  IMAD R22, R152, c[0x0][0x1a0], RZ ;  /* 0x0000680098167a24 */ /* 0x000fe200078e02ff */
[-C--:B------:R-:W-:Y:S01]  /*6670*/  ISETP.GE.AND P1, PT, R4, R150.reuse, PT ;  /* 0x000000960400720c */ /* 0x080fe20003f26270 */
[----:B------:R-:W-:Y:S01]  /*6680*/  IMAD R17, R157, c[0x0][0x184], R16 ;  /* 0x000061009d117a24 */ /* 0x000fe200078e0210 */
[-C--:B------:R-:W-:Y:S01]  /*6690*/  ISETP.GE.AND P2, PT, R141, R150.reuse, PT ;  /* 0x000000968d00720c */ /* 0x080fe20003f46270 */
[----:B------:R-:W-:Y:S01]  /*66a0*/  IMAD.WIDE.U32 R18, R25, c[0x0][0x1a0], R4 ;  /* 0x0000680019127a25 */ /* 0x000fe200078e0004 */
[-C--:B------:R-:W-:Y:S01]  /*66b0*/  ISETP.GE.AND P3, PT, R140, R150.reuse, PT ;  /* 0x000000968c00720c */ /* 0x080fe20003f66270 */
[----:B------:R-:W-:Y:S01]  /*66c0*/  CS2R R162, SRZ ;  /* 0x0000000000a27805 */ /* 0x000fe2000001ff00 */
[----:B------:R-:W-:Y:S01]  /*66d0*/  IADD3 R21, R21, R17, RZ ;  /* 0x0000001115157210 */ /* 0x000fe20007ffe0ff */
[----:B------:R-:W-:Y:S01]  /*66e0*/  IMAD R23, R25, c[0x0][0x1a4], R22 ;  /* 0x0000690019177a24 */ /* 0x000fe200078e0216 */
[----:B------:R-:W-:Y:S01]  /*66f0*/  ISETP.GE.AND P4, PT, R139, R150, PT ;  /* 0x000000968b00720c */ /* 0x000fe20003f86270 */
[----:B------:R-:W-:Y:S01]  /*6700*/  CS2R R164, SRZ ;  /* 0x0000000000a47805 */ /* 0x000fe2000001ff00 */
[----:B------:R-:W-:-:S02]  /*6710*/  LEA R16, P0, R18, R147, 0x2 ;  /* 0x0000009312107211 */ /* 0x000fc400078010ff */
[----:B------:R-:W-:Y:S02]  /*6720*/  IADD3 R17, R19, R23, RZ ;  /* 0x0000001713117210 */ /* 0x000fe40007ffe0ff */
[----:B------:R-:W-:Y:S01]  /*6730*/  CS2R R22, SRZ ;  /* 0x0000000000167805 */ /* 0x000fe2000001ff00 */
[-C--:B------:R-:W-:Y:S02]  /*6740*/  ISETP.GE.AND P5, PT, R138, R150.reuse, PT ;  /* 0x000000968a00720c */ /* 0x080fe40003fa6270 */
[----:B------:R-:W-:Y:S02]  /*6750*/  LEA.HI.X R17, R18, R145, R17, 0x2, P0 ;  /* 0x0000009112117211 */ /* 0x000fe400000f1411 */
[----:B------:R-:W-:-:S03]  /*6760*/  ISETP.GE.AND P0, PT, R137, R150, PT ;  /* 0x000000968900720c */ /* 0x000fc60003f06270 */
[----:B------:R0:W2:Y:S01]  /*6770*/  @!P1 LDG.E R23, [R16.64] ;  /* 0x0000000c10179981 */ /* 0x0000a2000c1e1900 */
[----:B------:R-:W-:-:S03]  /*6780*/  ISETP.GE.AND P1, PT, R136, R150, PT ;  /* 0x000000968800720c */ /* 0x000fc60003f26270 */
[----:B------:R0:W3:Y:S01]  /*6790*/  @!P2 LDG.E R22, [R16.64+0x80] ;  /* 0x0000800c1016a981 */ /* 0x0000e2000c1e1900 */
[----:B------:R-:W-:-:S03]  /*67a0*/  ISETP.GE.AND P2, PT, R135, R150, PT ;  /* 0x000000968700720c */ /* 0x000fc60003f46270 */
[----:B------:R0:W4:Y:S01]  /*67b0*/  @!P3 LDG.E R159, [R16.64+0x100] ;  /* 0x0001000c109fb981 */ /* 0x000122000c1e1900 */
[----:B------:R-:W-:-:S03]  /*67c0*/  ISETP.GE.AND P3, PT, R134, R150, PT ;  /* 0x000000968600720c */ /* 0x000fc60003f66270 */
[----:B------:R0:W4:Y:S01]  /*67d0*/  @!P4 LDG.E R156, [R16.64+0x180] ;  /* 0x0001800c109cc981 */ /* 0x000122000c1e1900 */
[-C--:B------:R-:W-:Y:S01]  /*67e0*/  ISETP.GE.AND P4, PT, R133, R150.reuse, PT ;  /* 0x000000968500720c */ /* 0x080fe20003f86270 */
[----:B------:R-:W-:Y:S02]  /*67f0*/  CS2R R166, SRZ ;  /* 0x0000000000a67805 */ /* 0x000fe4000001ff00 */
        /* <DEDUP_REMOVED lines=12> */
[----:B------:R-:W-:Y:S01]  /*68c0*/  HFMA2.MMA R171, -RZ, RZ, 0, 0 ;  /* 0x00000000ffab7435 */ /* 0x000fe200000001ff */
[----:B------:R-:W-:Y:S01]  /*68d0*/  CS2R R168, SRZ ;  /* 0x0000000000a87805 */ /* 0x000fe2000001ff00 */
[----:B------:R0:W4:Y:S01]  /*68e0*/  @!P5 LDG.E R167, [R16.64+0x500] ;  /* 0x0005000c10a7d981 */ /* 0x000122000c1e1900 */
[----:B------:R-:W-:Y:S02]  /*68f0*/  IMAD R18, R152, c[0x0][0x188], RZ ;  /* 0x0000620098127a24 */ /* 0x000fe400078e02ff */
[C---:B------:R-:W-:Y:S01]  /*6900*/  IMAD.WIDE.U32 R20, R25.reuse, c[0x0][0x188], R20 ;  /* 0x0000620019147a25 */ /* 0x040fe200078e0014 */
[----:B------:R0:W4:Y:S03]  /*6910*/  @!P0 LDG.E R164, [R16.64+0x580] ;  /* 0x0005800c10a48981 */ /* 0x000126000c1e1900 */
[----:B------:R-:W-:Y:S01]  /*6920*/  IMAD R19, R25, c[0x0][0x18c], R18 ;  /* 0x0000630019137a24 */ /* 0x000fe200078e0212 */
[----:B------:R0:W4:Y:S04]  /*6930*/  @!P1 LDG.E R169, [R16.64+0x600] ;  /* 0x0006000c10a99981 */ /* 0x000128000c1e1900 */
[----:B------:R0:W4:Y:S04]  /*6940*/  @!P2 LDG.E R166, [R16.64+0x680] ;  /* 0x0006800c10a6a981 */ /* 0x000128000c1e1900 */
[----:B------:R0:W4:Y:S04]  /*6950*/  @!P3 LDG.E R171, [R16.64+0x700] ;  /* 0x0007000c10abb981 */ /* 0x000128000c1e1900 */
[----:B------:R0:W4:Y:S01]  /*6960*/  @!P4 LDG.E R168, [R16.64+0x780] ;  /* 0x0007800c10a8c981 */ /* 0x000122000c1e1900 */
[----:B------:R-:W-:-:S02]  /*6970*/  IADD3 R19, R21, R19, RZ ;  /* 0x0000001315137210 */ /* 0x000fc40007ffe0ff */
[----:B------:R-:W-:-:S04]  /*6980*/  LEA R18, P0, R20, c[0x0][0x220], 0x2 ;  /* 0x0000880014127a11 */ /* 0x000fc800078010ff */
[----:B------:R-:W-:-:S05]  /*6990*/  LEA.HI.X R19, R20, c[0x0][0x224], R19, 0x2, P0 ;  /* 0x0000890014137a11 */ /* 0x000fca00000f1413 */
[----:B------:R-:W4:Y:S01]  /*69a0*/  LDG.E R154, [R18.64] ;  /* 0x0000000c129a7981 */ /* 0x000f22000c1e1900 */
[----:B------:R-:W-:Y:S02]  /*69b0*/  IMAD R170, R148, c[0x0][0x1b8], RZ ;  /* 0x00006e0094aa7a24 */ /* 0x000fe400078e02ff */
[----:B------:R-:W-:-:S04]  /*69c0*/  IMAD.WIDE.U32 R20, R157, c[0x0][0x1b8], RZ ;  /* 0x00006e009d147a25 */ /* 0x000fc800078e00ff */
[----:B------:R-:W-:Y:S02]  /*69d0*/  IMAD R173, R157, c[0x0][0x1bc], R170 ;  /* 0x00006f009dad7a24 */ /* 0x000fe400078e02aa */
[----:B------:R-:W-:-:S03]  /*69e0*/  IMAD R170, R152, c[0x0][0x1c0], RZ ;  /* 0x0000700098aa7a24 */ /* 0x000fc600078e02ff */
[----:B------:R-:W-:Y:S01]  /*69f0*/  IADD3 R21, R21, R173, RZ ;  /* 0x000000ad15157210 */ /* 0x000fe20007ffe0ff */
[----:B------:R-:W-:-:S04]  /*6a00*/  IMAD R173, R25, c[0x0][0x1c4], R170 ;  /* 0x0000710019ad7a24 */ /* 0x000fc800078e02aa */
[----:B0-----:R-:W-:-:S05]  /*6a10*/  IMAD.WIDE.U32 R16, R25, c[0x0][0x1c0], R20 ;  /* 0x0000700019107a25 */ /* 0x001fca00078e0014 */
[----:B------:R-:W-:Y:S02]  /*6a20*/  IADD3 R17, R17, R173, RZ ;  /* 0x000000ad11117210 */ /* 0x000fe40007ffe0ff */
[----:B------:R-:W-:-:S04]  /*6a30*/  LEA R20, P0, R16, c[0x0][0x230], 0x2 ;  /* 0x00008c0010147a11 */ /* 0x000fc800078010ff */
[----:B------:R-:W-:Y:S01]  /*6a40*/  LEA.HI.X R21, R16, c[0x0][0x234], R17, 0x2, P0 ;  /* 0x00008d0010157a11 */ /* 0x000fe200000f1411 */
        /* <DEDUP_REMOVED lines=17> */
[----:B-1----:R1:W2:Y:S01]  /*6b60*/  LDG.E R20, [R20.64] ;  /* 0x0000000c14147981 */ /* 0x0022a2000c1e1900 */
[----:B------:R-:W-:Y:S01]  /*6b70*/  ISETP.NE.AND P1, PT, R149, RZ, PT ;  /* 0x000000ff9500720c */ /* 0x000fe20003f25270 */
[----:B------:R-:W-:Y:S01]  /*6b80*/  FMUL.FTZ R173, R154, 1.4426950216293334961 ;  /* 0x3fb8aa3b9aad7820 */ /* 0x000fe20000410000 */
[----:B------:R-:W-:Y:S01]  /*6b90*/  LEA R16, R0, R25, 0x8 ;  /* 0x0000001900107211 */ /* 0x000fe200078e40ff */
[----:B------:R-:W3:Y:S02]  /*6ba0*/  LDS R158, [R109.X4+0x4] ;  /* 0x000004006d9e7984 */ /* 0x000ee40000004800 */
[----:B------:R-:W-:Y:S01]  /*6bb0*/  FMUL.FTZ R232, R173, R88 ;  /* 0x00000058ade87220 */ /* 0x000fe20000410000 */
[----:B------:R-:W-:Y:S01]  /*6bc0*/  ISETP.NE.AND P0, PT, R142, RZ, PT ;  /* 0x000000ff8e00720c */ /* 0x000fe20003f05270 */
[----:B------:R-:W-:Y:S04]  /*6bd0*/  LDS R172, [R109.X4+0x8] ;  /* 0x000008006dac7984 */ /* 0x000fe80000004800 */
[----:B------:R-:W4:Y:S02]  /*6be0*/  MUFU.EX2 R232, R232 ;  /* 0x000000e800e87308 */ /* 0x000f240000000800 */
        /* <DEDUP_REMOVED lines=16> */
[----:B------:R-:W1:Y:S04]  /*6cf0*/  LDS R156, [R109.X4] ;  /* 0x000000006d9c7984 */ /* 0x000e680000004800 */
[----:B----4-:R4:W-:Y:S01]  /*6d00*/  STS [R19+0x12c8], R232 ;  /* 0x0012c8e813007388 */ /* 0x0109e20000000800 */
[----:B------:R-:W-:-:S02]  /*6d10*/  FMUL.FTZ R181, R173, R89 ;  /* 0x00000059adb57220 */ /* 0x000fc40000410000 */
[C---:B------:R-:W-:Y:S01]  /*6d20*/  FMUL.FTZ R179, R173.reuse, R86 ;  /* 0x00000056adb37220 */ /* 0x040fe20000410000 */
[----:B------:R-:W-:Y:S01]  /*6d30*/  @!P2 IADD3 R18, R202, -0x2, RZ ;  /* 0xfffffffeca12a810 */ /* 0x000fe20007ffe0ff */
[C---:B------:R-:W-:Y:S02]  /*6d40*/  FMUL.FTZ R180, R173.reuse, R87 ;  /* 0x00000057adb47220 */ /* 0x040fe40000410000 */
[----:B------:R-:W1:Y:S01]  /*6d50*/  MUFU.EX2 R181, R181 ;  /* 0x000000b500b57308 */ /* 0x000e620000000800 */
[----:B------:R-:W-:Y:S02]  /*6d60*/  FMUL.FTZ R209, R173, R84 ;  /* 0x00000054add17220 */ /* 0x000fe40000410000 */
[----:B------:R-:W-:-:S05]  /*6d70*/  @!P2 IMAD R17, R18, c[0x0][0x16c], R25 ;  /* 0x00005b001211aa24 */ /* 0x000fca00078e0219 */
[----:B------:R-:W1:Y:S01]  /*6d80*/  MUFU.EX2 R179, R179 ;  /* 0x000000b300b37308 */ /* 0x000e620000000800 */
[----:B0-----:R-:W-:Y:S01]  /*6d90*/  MOV R22, RZ ;  /* 0x000000ff00167202 */ /* 0x001fe20000000f00 */
[----:B------:R-:W-:Y:S01]  /*6da0*/  @!P2 IMAD.WIDE R16, R17, 0x8, R10 ;  /* 0x000000081110a825 */ /* 0x000fe200078e020a */
[----:B------:R-:W-:Y:S03]  /*6db0*/  BAR.SYNC.DEFER_BLOCKING 0x0 ;  /* 0x0000000000007b1d */ /* 0x000fe60000010000 */
[----:B------:R-:W-:-:S03]  /*6dc0*/  FMUL.FTZ R208, R173, R85 ;  /* 0x00000055add07220 */ /* 0x000fc60000410000 */
[----:B------:R-:W0:Y:S01]  /*6dd0*/  MUFU.EX2 R180, R180 ;  /* 0x000000b400b47308 */ /* 0x000e220000000800 */
[----:B------:R-:W-:-:S07]  /*6de0*/  FMUL.FTZ R207, R173, R82 ;  /* 0x00000052adcf7220 */ /* 0x000fce0000410000 */
[----:B------:R-:W0:Y:S01]  /*6df0*/  MUFU.EX2 R209, R209 ;  /* 0x000000d100d17308 */ /* 0x000e220000000800 */
[----:B------:R-:W-:-:S07]  /*6e00*/  FMUL.FTZ R206, R173, R83 ;  /* 0x00000053adce7220 */ /* 0x000fce0000410000 */
[----:B------:R-:W0:Y:S01]  /*6e10*/  MUFU.EX2 R208, R208 ;  /* 0x000000d000d07308 */ /* 0x000e220000000800 */
[----:B------:R1:W5:Y:S01]  /*6e20*/  @!P2 LDG.E R22, [R16.64+0x4] ;  /* 0x0000040c1016a981 */ /* 0x000362000c1e1900 */
[----:B------:R-:W-:Y:S01]  /*6e30*/  ISETP.NE.AND P2, PT, R149, 0x1f, PT ;  /* 0x0000001f9500780c */ /* 0x000fe20003f45270 */
[----:B------:R-:W-:-:S05]  /*6e40*/  FMUL.FTZ R205, R173, R80 ;  /* 0x00000050adcd7220 */ /* 0x000fca0000410000 */
[----:B------:R-:W3:Y:S01]  /*6e50*/  MUFU.EX2 R207, R207 ;  /* 0x000000cf00cf7308 */ /* 0x000ee20000000800 */
[----:B-1----:R-:W-:-:S04]  /*6e60*/  FMUL.FTZ R16, R232, R181 ;  /* 0x000000b5e8107220 */ /* 0x002fc80000410000 */
[----:B------:R-:W-:-:S03]  /*6e70*/  FMUL.FTZ R17, R179, R16 ;  /* 0x00000010b3117220 */ /* 0x000fc60000410000 */
[----:B------:R-:W1:Y:S01]  /*6e80*/  MUFU.EX2 R206, R206 ;  /* 0x000000ce00ce7308 */ /* 0x000e620000000800 */
[C---:B------:R-:W-:Y:S01]  /*6e90*/  FMUL.FTZ R200, R173.reuse, R81 ;  /* 0x00000051adc87220 */ /* 0x040fe20000410000 */
[----:B------:R1:W2:Y:S01]  /*6ea0*/  @P2 LDS R225, [R149.X4+0x1acc] ;  /* 0x001acc0095e12984 */ /* 0x0002a20000004800 */
[----:B0-----:R-:W-:Y:S02]  /*6eb0*/  FMUL.FTZ R16, R180, R17 ;  /* 0x00000011b4107220 */ /* 0x001fe40000410000 */
[----:B------:R-:W-:Y:S02]  /*6ec0*/  FMUL.FTZ R201, R173, R78 ;  /* 0x0000004eadc97220 */ /* 0x000fe40000410000 */
[----:B------:R-:W-:Y:S01]  /*6ed0*/  FMUL.FTZ R17, R209, R16 ;  /* 0x00000010d1117220 */ /* 0x000fe20000410000 */
[----:B------:R-:W0:Y:S01]  /*6ee0*/  MUFU.EX2 R205, R205 ;  /* 0x000000cd00cd7308 */ /* 0x000e220000000800 */
[----:B------:R-:W-:Y:S02]  /*6ef0*/  FMUL.FTZ R198, R173, R79 ;  /* 0x0000004fadc67220 */ /* 0x000fe40000410000 */
[----:B------:R-:W-:-:S05]  /*6f00*/  FMUL.FTZ R16, R208, R17 ;  /* 0x00000011d0107220 */ /* 0x000fca0000410000 */
[----:B------:R-:W0:Y:S01]  /*6f10*/  MUFU.EX2 R200, R200 ;  /* 0x000000c800c87308 */ /* 0x000e220000000800 */
[----:B---3--:R-:W-:Y:S02]  /*6f20*/  FMUL.FTZ R17, R207, R16 ;  /* 0x00000010cf117220 */ /* 0x008fe40000410000 */
[----:B------:R-:W-:-:S05]  /*6f30*/  FMUL.FTZ R199, R173, R76 ;  /* 0x0000004cadc77220 */ /* 0x000fca0000410000 */
[----:B------:R-:W3:Y:S01]  /*6f40*/  MUFU.EX2 R201, R201 ;  /* 0x000000c900c97308 */ /* 0x000ee20000000800 */
[----:B-1----:R-:W-:Y:S02]  /*6f50*/  FMUL.FTZ R16, R206, R17 ;  /* 0x00000011ce107220 */ /* 0x002fe40000410000 */
[----:B------:R-:W-:-:S05]  /*6f60*/  FMUL.FTZ R197, R173, R77 ;  /* 0x0000004dadc57220 */ /* 0x000fca0000410000 */
[----:B------:R-:W1:Y:S01]  /*6f70*/  MUFU.EX2 R198, R198 ;  /* 0x000000c600c67308 */ /* 0x000e620000000800 */
[----:B0-----:R-:W-:Y:S02]  /*6f80*/  FMUL.FTZ R17, R205, R16 ;  /* 0x00000010cd117220 */ /* 0x001fe40000410000 */
[C---:B------:R-:W-:Y:S02]  /*6f90*/  FMUL.FTZ R174, R173.reuse, R74 ;  /* 0x0000004aadae7220 */ /* 0x040fe40000410000 */
[----:B------:R-:W-:-:S03]  /*6fa0*/  FMUL.FTZ R173, R173, R75 ;  /* 0x0000004badad7220 */ /* 0x000fc60000410000 */
[----:B------:R-:W0:Y:S01]  /*6fb0*/  MUFU.EX2 R199, R199 ;  /* 0x000000c700c77308 */ /* 0x000e220000000800 */
[----:B------:R-:W-:-:S07]  /*6fc0*/  FMUL.FTZ R16, R200, R17 ;  /* 0x00000011c8107220 */ /* 0x000fce0000410000 */
[----:B------:R-:W0:Y:S01]  /*6fd0*/  MUFU.EX2 R197, R197 ;  /* 0x000000c500c57308 */ /* 0x000e220000000800 */
[----:B---3--:R-:W-:Y:S02]  /*6fe0*/  FMUL.FTZ R175, R201, R16 ;  /* 0x00000010c9af7220 */ /* 0x008fe40000410000 */
[----:B------:R-:W-:-:S05]  /*6ff0*/  FMUL.FTZ R183, R107, R88 ;  /* 0x000000586bb77220 */ /* 0x000fca0000410000 */
[----:B------:R-:W3:Y:S01]  /*7000*/  MUFU.EX2 R174, R174 ;  /* 0x000000ae00ae7308 */ /* 0x000ee20000000800 */
[----:B-1----:R-:W-:Y:S02]  /*7010*/  FMUL.FTZ R16, R198, R175 ;  /* 0x000000afc6107220 */ /* 0x002fe40000410000 */
[----:B------:R-:W-:-:S05]  /*7020*/  FMUL.FTZ R219, R106, R89 ;  /* 0x000000596adb7220 */ /* 0x000fca0000410000 */
[----:B------:R-:W1:Y:S01]  /*7030*/  MUFU.EX2 R173, R173 ;  /* 0x000000ad00ad7308 */ /* 0x000e620000000800 */
[----:B------:R-:W-:Y:S02]  /*7040*/  FMUL.FTZ R23, R105, R86 ;  /* 0x0000005669177220 */ /* 0x000fe40000410000 */
[----:B0-----:R-:W-:Y:S02]  /*7050*/  FMUL.FTZ R16, R199, R16 ;  /* 0x00000010c7107220 */ /* 0x001fe40000410000 */
[----:B------:R-:W-:Y:S02]  /*7060*/  FMUL.FTZ R234, R219, R158 ;  /* 0x0000009edbea7220 */ /* 0x000fe40000410000 */
[----:B------:R-:W-:Y:S02]  /*7070*/  FMUL.FTZ R183, R183, R156 ;  /* 0x0000009cb7b77220 */ /* 0x000fe40000410000 */
[----:B------:R-:W-:Y:S02]  /*7080*/  FMUL.FTZ R177, R197, R16 ;  /* 0x00000010c5b17220 */ /* 0x000fe40000410000 */
[----:B------:R-:W-:Y:S01]  /*7090*/  FMUL.FTZ R220, R23, R172 ;  /* 0x000000ac17dc7220 */ /* 0x000fe20000410000 */
[----:B------:R-:W-:Y:S01]  /*70a0*/  BSSY B0, `(.L_x_5447) ;  /* 0x000002b000007945 */ /* 0x000fe20003800000 */
[----:B------:R-:W-:-:S02]  /*70b0*/  FMUL.FTZ R210, R104, R87 ;  /* 0x0000005768d27220 */ /* 0x000fc40000410000 */
[----:B------:R-:W-:Y:S02]  /*70c0*/  FFMA.FTZ R23, R183, R181, R234 ;  /* 0x000000b5b7177223 */ /* 0x000fe400000100ea */
[----:B---3--:R-:W-:Y:S02]  /*70d0*/  FMUL.FTZ R16, R174, R177 ;  /* 0x000000b1ae107220 */ /* 0x008fe40000410000 */
[----:B------:R-:W-:Y:S02]  /*70e0*/  FMUL.FTZ R184, R102, R85 ;  /* 0x0000005566b87220 */ /* 0x000fe40000410000 */
[----:B------:R-:W-:Y:S02]  /*70f0*/  FMUL.FTZ R21, R101, R82 ;  /* 0x0000005265157220 */ /* 0x000fe40000410000 */
[----:B----4-:R-:W-:Y:S02]  /*7100*/  FMUL.FTZ R19, R99, R80 ;  /* 0x0000005063137220 */ /* 0x010fe40000410000 */
        /* <DEDUP_REMOVED lines=11> */
[-C--:B--2---:R-:W-:Y:S02]  /*71c0*/  FMUL.FTZ R224, R59, R20.reuse ;  /* 0x000000143be07220 */ /* 0x084fe40000410000 */
        /* <DEDUP_REMOVED lines=14> */
[----:B-1----:R-:W-:Y:S01]  /*72b0*/  FFMA.FTZ R211, R173, R222, R224 ;  /* 0x000000deadd37223 */ /* 0x002fe200000100e0 */
        /* <DEDUP_REMOVED lines=9> */
.L_x_5448:
[----:B------:R-:W-:Y:S05]  /*7350*/  BSYNC B0 ;  /* 0x0000000000007941 */ /* 0x000fea0003800000 */
.L_x_5447:
[----:B-1----:R-:W-:Y:S01]  /*7360*/  FMUL.FTZ R23, R173, R225 ;  /* 0x000000e1ad177220 */ /* 0x002fe20000410000 */
[----:B------:R-:W-:Y:S01]  /*7370*/  ISETP.GE.AND P3, PT, R144, 0x1, PT ;  /* 0x000000019000780c */ /* 0x000fe20003f66270 */
[----:B------:R-:W-:Y:S01]  /*7380*/  FFMA.FTZ R212, R174, R211, R227 ;  /* 0x000000d3aed47223 */ /* 0x000fe200000100e3 */
[----:B------:R-:W-:Y:S01]  /*7390*/  ISETP.NE.AND P4, PT, R142, 0x1f, PT ;  /* 0x0000001f8e00780c */ /* 0x000fe20003f85270 */
[----:B------:R-:W-:Y:S01]  /*73a0*/  FMUL.FTZ R230, R223, R170 ;  /* 0x000000aadfe67220 */ /* 0x000fe20000410000 */
[----:B------:R-:W-:Y:S01]  /*73b0*/  ISETP.GE.OR P0, PT, R202, c[0x0][0x174], P0 ;  /* 0x00005d00ca007a0c */ /* 0x000fe20000706670 */
[----:B------:R-:W-:Y:S01]  /*73c0*/  FFMA.FTZ R185, R180, R185, R221 ;  /* 0x000000b9b4b97223 */ /* 0x000fe200000100dd */
[----:B-----5:R-:W-:Y:S01]  /*73d0*/  SHFL.IDX PT, R231, R22, RZ, 0x1f ;  /* 0x00001fff16e77589 */ /* 0x020fe200000e0000 */
[----:B0-----:R-:W-:Y:S01]  /*73e0*/  FMUL.FTZ R210, R174, R23 ;  /* 0x00000017aed27220 */ /* 0x001fe20000410000 */
[----:B------:R-:W-:Y:S01]  /*73f0*/  ISETP.NE.AND P5, PT, R149, RZ, PT ;  /* 0x000000ff9500720c */ /* 0x000fe20003fa5270 */
[----:B------:R-:W-:Y:S01]  /*7400*/  FFMA.FTZ R212, R197, R212, R228 ;  /* 0x000000d4c5d47223 */ /* 0x000fe200000100e4 */
[----:B------:R-:W-:Y:S01]  /*7410*/  USHF.L.U32 UR19, UR6, 0x2, URZ ;  /* 0x0000000206137899 */ /* 0x000fe2000800063f */
        /* <DEDUP_REMOVED lines=48> */
[----:B------:R-:W-:Y:S02]  /*7720*/  FFMA.FTZ R185, R181, R17, R182 ;  /* 0x00000011b5b97223 */ /* 0x000fe400000100b6 */
[----:B------:R-:W0:Y:S01]  /*7730*/  SHFL.UP PT, R17, R20, 0x1, RZ ;  /* 0x0420000014117989 */ /* 0x000e2200000e00ff */
[----:B------:R-:W-:Y:S02]  /*7740*/  FMUL.FTZ R18, R179, R18 ;  /* 0x00000012b3127220 */ /* 0x000fe40000410000 */
[----:B------:R-:W-:Y:S01]  /*7750*/  FMUL.FTZ R196, R161, R196 ;  /* 0x000000c4a1c47220 */ /* 0x000fe20000410000 */
[----:B------:R-:W1:Y:S01]  /*7760*/  SHFL.UP PT, R16, R23, 0x1, RZ ;  /* 0x0420000017107989 */ /* 0x000e6200000e00ff */
[----:B------:R-:W-:-:S02]  /*7770*/  FMUL.FTZ R184, R181, R18 ;  /* 0x00000012b5b87220 */ /* 0x000fc40000410000 */
[----:B------:R-:W-:Y:S01]  /*7780*/  IMAD R238, R204, c[0x0][0x298], RZ ;  /* 0x0000a600ccee7a24 */ /* 0x000fe200078e02ff */
        /* <DEDUP_REMOVED lines=31> */
[----:B------:R-:W-:Y:S01]  /*7980*/  HFMA2.MMA R19, -RZ, RZ, 0, 0 ;  /* 0x00000000ff137435 */ /* 0x000fe200000001ff */
[----:B------:R-:W-:-:S02]  /*7990*/  ISETP.GE.U32.AND P4, PT, R142, 0x18, PT ;  /* 0x000000188e00780c */ /* 0x000fc40003f86070 */
[----:B------:R-:W3:Y:S07]  /*79a0*/  SHFL.DOWN PT, R21, R184, 0x8, 0x1f ;  /* 0x09001f00b8157f89 */ /* 0x000eee00000e0000 */
[----:B------:R-:W-:Y:S01]  /*79b0*/  @!P0 LDS.64 R18, [R25.X8+0x1b48] ;  /* 0x001b480019128984 */ /* 0x000fe20000008a00 */
        /* <DEDUP_REMOVED lines=10> */
[C---:B0-----:R-:W-:Y:S01]  /*7a60*/  @P0 FFMA.FTZ R20, R23.reuse, R17, R20 ;  /* 0x0000001117140223 */ /* 0x041fe20000010014 */
[----:B------:R-:W-:Y:S01]  /*7a70*/  HFMA2.MMA R17, -RZ, RZ, 0, 0 ;  /* 0x00000000ff117435 */ /* 0x000fe200000001ff */
[----:B-1----:R-:W-:-:S03]  /*7a80*/  @P0 FMUL.FTZ R23, R23, R16 ;  /* 0x0000001017170220 */ /* 0x002fc60000410000 */
[----:B------:R0:W-:Y:S01]  /*7a90*/  SHFL.UP PT, R233, R20, 0x1, RZ ;  /* 0x0420000014e97989 */ /* 0x0001e200000e00ff */
[----:B------:R-:W-:Y:S01]  /*7aa0*/  MOV R16, R149 ;  /* 0x0000009500107202 */ /* 0x000fe20000000f00 */
[C---:B--2---:R-:W-:Y:S02]  /*7ab0*/  @!P3 FFMA.FTZ R185, R184.reuse, R229, R185 ;  /* 0x000000e5b8b9b223 */ /* 0x044fe400000100b9 */
[----:B------:R-:W1:Y:S02]  /*7ac0*/  SHFL.UP PT, R236, R23, 0x1, RZ ;  /* 0x0420000017ec7989 */ /* 0x000e6400000e00ff */
[----:B------:R-:W-:Y:S02]  /*7ad0*/  IMAD.WIDE.U32 R16, R155, c[0x0][0x298], R16 ;  /* 0x0000a6009b107a25 */ /* 0x000fe400078e0010 */
[----:B------:R-:W-:Y:S02]  /*7ae0*/  SHFL.IDX PT, R229, R19, RZ, 0x1f ;  /* 0x00001fff13e57589 */ /* 0x000fe400000e0000 */
[----:B---3--:R-:W-:-:S02]  /*7af0*/  @!P3 FMUL.FTZ R184, R184, R21 ;  /* 0x00000015b8b8b220 */ /* 0x008fc40000410000 */
[----:B------:R-:W-:Y:S01]  /*7b00*/  SHFL.DOWN PT, R237, R185, 0x1, 0x1f ;  /* 0x08201f00b9ed7f89 */ /* 0x000fe200000e0000 */
[----:B------:R-:W-:Y:S02]  /*7b10*/  IMAD R21, R155, c[0x0][0x29c], R238 ;  /* 0x0000a7009b157a24 */ /* 0x000fe400078e02ee */
[----:B------:R-:W-:Y:S01]  /*7b20*/  IMAD R238, R203, c[0x0][0x2a0], RZ ;  /* 0x0000a800cbee7a24 */ /* 0x000fe200078e02ff */
[----:B------:R-:W2:Y:S02]  /*7b30*/  SHFL.DOWN PT, R240, R184, 0x1, 0x1f ;  /* 0x08201f00b8f07f89 */ /* 0x000ea400000e0000 */
[----:B------:R-:W-:Y:S01]  /*7b40*/  IADD3 R17, R17, R21, RZ ;  /* 0x0000001511117210 */ /* 0x000fe20007ffe0ff */
[----:B------:R-:W-:-:S04]  /*7b50*/  IMAD R235, R153, c[0x0][0x2a4], R238 ;  /* 0x0000a90099eb7a24 */ /* 0x000fc800078e02ee */
[----:B0-----:R-:W-:Y:S01]  /*7b60*/  IMAD.WIDE.U32 R20, R153, c[0x0][0x2a0], R16 ;  /* 0x0000a80099147a25 */ /* 0x001fe200078e0010 */
[----:B------:R-:W-:-:S03]  /*7b70*/  IADD3 R16, R143, -c[0x0][0x174], RZ ;  /* 0x80005d008f107a10 */ /* 0x000fc60007ffe0ff */
[----:B-1----:R-:W-:Y:S01]  /*7b80*/  @P1 FFMA.FTZ R231, R236, R231, R233 ;  /* 0x000000e7ece71223 */ /* 0x002fe200000100e9 */
[----:B------:R-:W-:Y:S01]  /*7b90*/  IADD3 R21, R21, R235, RZ ;  /* 0x000000eb15157210 */ /* 0x000fe20007ffe0ff */
[----:B------:R-:W-:Y:S01]  /*7ba0*/  IMAD R17, R16, -0x200, RZ ;  /* 0xfffffe0010117824 */ /* 0x000fe200078e02ff */
[----:B------:R-:W-:Y:S01]  /*7bb0*/  LEA R22, P0, R20, c[0x0][0x318], 0x2 ;  /* 0x0000c60014167a11 */ /* 0x000fe200078010ff */
[----:B------:R-:W-:Y:S01]  /*7bc0*/  FFMA.FTZ R236, R232, R231, R183 ;  /* 0x000000e7e8ec7223 */ /* 0x000fe200000100b7 */
[----:B------:R-:W-:Y:S01]  /*7bd0*/  MOV R235, UR19 ;  /* 0x0000001300eb7c02 */ /* 0x000fe20008000f00 */
[----:B------:R-:W-:Y:S01]  /*7be0*/  FMUL.FTZ R232, R158, R219 ;  /* 0x000000db9ee87220 */ /* 0x000fe20000410000 */
[----:B------:R-:W-:Y:S01]  /*7bf0*/  LEA.HI.X R23, R20, c[0x0][0x31c], R21, 0x2, P0 ;  /* 0x0000c70014177a11 */ /* 0x000fe200000f1415 */
[C---:B------:R-:W-:Y:S01]  /*7c00*/  FFMA.FTZ R234, R181.reuse, R236, R234 ;  /* 0x000000ecb5ea7223 */ /* 0x040fe200000100ea */
[----:B------:R-:W-:Y:S01]  /*7c10*/  IADD3 R20, P1, R2, R20, RZ ;  /* 0x0000001402147210 */ /* 0x000fe20007f3e0ff */
[----:B------:R-:W-:-:S02]  /*7c20*/  FFMA.FTZ R219, R181, R236, R232 ;  /* 0x000000ecb5db7223 */ /* 0x000fc400000100e8 */
[----:B--2---:R-:W-:Y:S01]  /*7c30*/  @P2 FFMA.FTZ R229, R240, R229, R237 ;  /* 0x000000e5f0e52223 */ /* 0x004fe200000100ed */
[----:B------:R-:W-:Y:S01]  /*7c40*/  IADD3.X R21, R3, R21, RZ, P1, !PT ;  /* 0x0000001503157210 */ /* 0x000fe20000ffe4ff */
[----:B------:R-:W-:Y:S02]  /*7c50*/  FFMA.FTZ R233, R179, R234, R220 ;  /* 0x000000eab3e97223 */ /* 0x000fe400000100dc */
[----:B------:R-:W-:Y:S02]  /*7c60*/  FFMA.FTZ R222, R229, R225, R222 ;  /* 0x000000e1e5de7223 */ /* 0x000fe400000100de */
[----:B------:R-:W-:Y:S02]  /*7c70*/  FFMA.FTZ R231, R73, R236, RZ ;  /* 0x000000ec49e77223 */ /* 0x000fe400000100ff */
[----:B------:R-:W-:Y:S02]  /*7c80*/  FADD.FTZ R183, -R183, R236 ;  /* 0x000000ecb7b77221 */ /* 0x000fe40000010100 */
[----:B------:R-:W-:-:S02]  /*7c90*/  FFMA.FTZ R236, R180, R233, R221 ;  /* 0x000000e9b4ec7223 */ /* 0x000fc400000100dd */
[----:B------:R-:W-:Y:S02]  /*7ca0*/  FFMA.FTZ R225, R173, R222, R224 ;  /* 0x000000deade17223 */ /* 0x000fe400000100e0 */
[----:B------:R-:W-:Y:S02]  /*7cb0*/  FFMA.FTZ R234, R72, R219, R231 ;  /* 0x000000db48ea7223 */ /* 0x000fe400000100e7 */
[----:B------:R-:W-:Y:S02]  /*7cc0*/  FFMA.FTZ R230, R209, R236, R230 ;  /* 0x000000ecd1e67223 */ /* 0x000fe400000100e6 */
[----:B------:R-:W-:Y:S02]  /*7cd0*/  FADD.FTZ R219, -R232, R219 ;  /* 0x000000dbe8db7221 */ /* 0x000fe40000010100 */
[----:B------:R-:W-:Y:S02]  /*7ce0*/  FFMA.FTZ R224, R174, R225, R227 ;  /* 0x000000e1aee07223 */ /* 0x000fe400000100e3 */
[----:B------:R-:W-:-:S02]  /*7cf0*/  FFMA.FTZ R231, R71, R233, R234 ;  /* 0x000000e947e77223 */ /* 0x000fc400000100ea */
[----:B------:R-:W-:Y:S02]  /*7d00*/  FMUL.FTZ R232, R170, R223 ;  /* 0x000000dfaae87220 */ /* 0x000fe40000410000 */
[----:B------:R-:W-:Y:S02]  /*7d10*/  FFMA.FTZ R230, R208, R230, R211 ;  /* 0x000000e6d0e67223 */ /* 0x000fe400000100d3 */
[----:B------:R-:W-:Y:S02]  /*7d20*/  FFMA.FTZ R227, R197, R224, R228 ;  /* 0x000000e0c5e37223 */ /* 0x000fe400000100e4 */
[-C--:B------:R-:W-:Y:S02]  /*7d30*/  FFMA.FTZ R229, R209, R236.reuse, R232 ;  /* 0x000000ecd1e57223 */ /* 0x080fe400000100e8 */
[----:B------:R-:W-:Y:S02]  /*7d40*/  FFMA.FTZ R234, R70, R236, R231 ;  /* 0x000000ec46ea7223 */ /* 0x000fe400000100e7 */
[----:B------:R-:W-:-:S02]  /*7d50*/  FADD.FTZ R220, -R220, R233 ;  /* 0x000000e9dcdc7221 */ /* 0x000fc40000010100 */
[----:B------:R-:W-:Y:S02]  /*7d60*/  FFMA.FTZ R233, R207, R230, R210 ;  /* 0x000000e6cfe97223 */ /* 0x000fe400000100d2 */
[----:B------:R-:W-:Y:S02]  /*7d70*/  FFMA.FTZ R186, R199, R227, R186 ;  /* 0x000000e3c7ba7223 */ /* 0x000fe400000100ba */
[----:B------:R-:W-:Y:S02]  /*7d80*/  FADD.FTZ R223, -R232, R229 ;  /* 0x000000e5e8df7221 */ /* 0x000fe40000010100 */
[----:B------:R-:W-:Y:S02]  /*7d90*/  FFMA.FTZ R231, R69, R229, R234 ;  /* 0x000000e545e77223 */ /* 0x000fe400000100ea */
[----:B------:R-:W-:Y:S02]  /*7da0*/  FMUL.FTZ R229, R167, R226 ;  /* 0x000000e2a7e57220 */ /* 0x000fe40000410000 */
[----:B------:R-:W-:-:S02]  /*7db0*/  FFMA.FTZ R226, R206, R233, R213 ;  /* 0x000000e9cee27223 */ /* 0x000fc400000100d5 */
[----:B------:R-:W-:Y:S02]  /*7dc0*/  FFMA.FTZ R213, R198, R186, R187 ;  /* 0x000000bac6d57223 */ /* 0x000fe400000100bb */
[----:B------:R-:W-:Y:S02]  /*7dd0*/  FADD.FTZ R211, -R211, R230 ;  /* 0x000000e6d3d37221 */ /* 0x000fe40000010100 */
[----:B------:R-:W-:Y:S02]  /*7de0*/  FFMA.FTZ R188, R201, R213, R188 ;  /* 0x000000d5c9bc7223 */ /* 0x000fe400000100bc */
[----:B------:R-:W-:Y:S02]  /*7df0*/  FFMA.FTZ R230, R68, R230, R231 ;  /* 0x000000e644e67223 */ /* 0x000fe400000100e7 */
[----:B------:R-:W-:Y:S02]  /*7e00*/  FFMA.FTZ R189, R200, R188, R189 ;  /* 0x000000bcc8bd7223 */ /* 0x000fe400000100bd */
[----:B------:R-:W-:-:S02]  /*7e10*/  FFMA.FTZ R228, R206, R233, R229 ;  /* 0x000000e9cee47223 */ /* 0x000fc400000100e5 */
[----:B------:R-:W-:Y:S02]  /*7e20*/  FFMA.FTZ R231, R67, R233, R230 ;  /* 0x000000e943e77223 */ /* 0x000fe400000100e6 */
[----:B------:R-:W-:Y:S02]  /*7e30*/  FFMA.FTZ R190, R205, R189, R190 ;  /* 0x000000bdcdbe7223 */ /* 0x000fe400000100be */
[----:B------:R-:W-:Y:S02]  /*7e40*/  FADD.FTZ R187, -R229, R228 ;  /* 0x000000e4e5bb7221 */ /* 0x000fe40000010100 */
[----:B------:R-:W-:Y:S02]  /*7e50*/  FFMA.FTZ R230, R66, R228, R231 ;  /* 0x000000e442e67223 */ /* 0x000fe400000100e7 */
[----:B------:R-:W-:Y:S02]  /*7e60*/  FFMA.FTZ R191, R206, R190, R191 ;  /* 0x000000becebf7223 */ /* 0x000fe400000100bf */
[----:B------:R-:W-:-:S02]  /*7e70*/  FMUL.FTZ R228, R164, R195 ;  /* 0x000000c3a4e47220 */ /* 0x000fc40000410000 */
[----:B------:R-:W-:Y:S01]  /*7e80*/  FFMA.FTZ R229, R205, R226, R212 ;  /* 0x000000e2cde57223 */ /* 0x000fe200000100d4 */
[----:B------:R0:W-:Y:S01]  /*7e90*/  SHFL.IDX PT, R195, R184, RZ, 0x1f ;  /* 0x00001fffb8c37589 */ /* 0x0001e200000e0000 */
[----:B------:R-:W-:Y:S02]  /*7ea0*/  FFMA.FTZ R192, R207, R191, R192 ;  /* 0x000000bfcfc07223 */ /* 0x000fe400000100c0 */
[-C--:B------:R-:W-:Y:S01]  /*7eb0*/  FFMA.FTZ R200, R200, R229.reuse, R215 ;  /* 0x000000e5c8c87223 */ /* 0x080fe200000100d7 */
[----:B------:R1:W2:Y:S01]  /*7ec0*/  SHFL.IDX PT, R226, R185, RZ, 0x1f ;  /* 0x00001fffb9e27589 */ /* 0x0002a200000e0000 */
[----:B------:R-:W-:Y:S02]  /*7ed0*/  FADD.FTZ R212, -R212, R229 ;  /* 0x000000e5d4d47221 */ /* 0x000fe40000010100 */
[----:B------:R-:W-:Y:S02]  /*7ee0*/  FFMA.FTZ R193, R208, R192, R193 ;  /* 0x000000c0d0c17223 */ /* 0x000fe400000100c1 */
[----:B------:R-:W-:-:S02]  /*7ef0*/  FFMA.FTZ R229, R65, R229, R230 ;  /* 0x000000e541e57223 */ /* 0x000fc400000100e6 */
[CC--:B------:R-:W-:Y:S02]  /*7f00*/  FFMA.FTZ R214, R201.reuse, R200.reuse, R214 ;  /* 0x000000c8c9d67223 */ /* 0x0c0fe400000100d6 */
[-C--:B------:R-:W-:Y:S02]  /*7f10*/  FFMA.FTZ R201, R201, R200.reuse, R228 ;  /* 0x000000c8c9c97223 */ /* 0x080fe400000100e4 */
[----:B------:R-:W-:Y:S02]  /*7f20*/  FADD.FTZ R215, -R215, R200 ;  /* 0x000000c8d7d77221 */ /* 0x000fe40000010100 */
[----:B------:R-:W-:Y:S02]  /*7f30*/  FFMA.FTZ R194, R209, R193, R194 ;  /* 0x000000c1d1c27223 */ /* 0x000fe400000100c2 */
[----:B------:R-:W-:Y:S02]  /*7f40*/  FFMA.FTZ R200, R64, R200, R229 ;  /* 0x000000c840c87223 */ /* 0x000fe400000100e5 */
[----:B------:R-:W-:-:S02]  /*7f50*/  FFMA.FTZ R198, R198, R214, R217 ;  /* 0x000000d6c6c67223 */ /* 0x000fc400000100d9 */
[----:B0-----:R-:W-:Y:S02]  /*7f60*/  FADD.FTZ R184, -R228, R201 ;  /* 0x000000c9e4b87221 */ /* 0x001fe40000010100 */
[----:B------:R-:W-:Y:S02]  /*7f70*/  FFMA.FTZ R177, R180, R194, R177 ;  /* 0x000000c2b4b17223 */ /* 0x000fe400000100b1 */
[----:B------:R-:W-:Y:S02]  /*7f80*/  FFMA.FTZ R201, R63, R201, R200 ;  /* 0x000000c93fc97223 */ /* 0x000fe400000100c8 */
[----:B-1----:R-:W-:Y:S02]  /*7f90*/  FFMA.FTZ R185, R199, R198, R216 ;  /* 0x000000c6c7b97223 */ /* 0x002fe400000100d8 */
[----:B------:R-:W-:Y:S02]  /*7fa0*/  FADD.FTZ R217, -R217, R198 ;  /* 0x000000c6d9d97221 */ /* 0x000fe40000010100 */
[----:B------:R-:W-:-:S02]  /*7fb0*/  FFMA.FTZ R179, R179, R177, R178 ;  /* 0x000000b1b3b37223 */ /* 0x000fc400000100b2 */
[----:B------:R-:W-:Y:S02]  /*7fc0*/  FFMA.FTZ R198, R62, R198, R201 ;  /* 0x000000c63ec67223 */ /* 0x000fe400000100c9 */
[CC--:B------:R-:W-:Y:S02]  /*7fd0*/  FFMA.FTZ R218, R197.reuse, R185.reuse, R218 ;  /* 0x000000b9c5da7223 */ /* 0x0c0fe400000100da */
[----:B------:R-:W-:Y:S02]  /*7fe0*/  FFMA.FTZ R197, R197, R185, R196 ;  /* 0x000000b9c5c57223 */ /* 0x000fe400000100c4 */
[----:B------:R-:W-:Y:S02]  /*7ff0*/  FADD.FTZ R216, -R216, R185 ;  /* 0x000000b9d8d87221 */ /* 0x000fe40000010100 */
[----:B------:R-:W-:Y:S02]  /*8000*/  FFMA.FTZ R181, R181, R179, R182 ;  /* 0x000000b3b5b57223 */ /* 0x000fe400000100b6 */
[----:B------:R-:W-:Y:S01]  /*8010*/  FFMA.FTZ R185, R61, R185, R198 ;  /* 0x000000b93db97223 */ /* 0x000fe200000100c6 */
[----:B------:R-:W-:Y:S01]  /*8020*/  SHF.L.U32 R198, R149, 0x4, RZ ;  /* 0x0000000495c67819 */ /* 0x000fe200000006ff */
[----:B--2---:R-:W-:-:S02]  /*8030*/  FFMA.FTZ R19, R195, R19, R226 ;  /* 0x00000013c3137223 */ /* 0x004fc400000100e2 */
[----:B------:R-:W-:Y:S01]  /*8040*/  FMUL.FTZ R18, R195, R18 ;  /* 0x00000012c3127220 */ /* 0x000fe20000410000 */
[----:B------:R-:W-:Y:S01]  /*8050*/  LEA.HI.SX32 R180, R198, R198, 0x1b ;  /* 0x000000c6c6b47211 */ /* 0x000fe200078fdaff */
[----:B------:R-:W-:Y:S02]  /*8060*/  FMUL.FTZ R201, R224, R77 ;  /* 0x0000004de0c97220 */ /* 0x000fe40000410000 */
[----:B------:R-:W-:Y:S01]  /*8070*/  FMUL.FTZ R200, R181, R88 ;  /* 0x00000058b5c87220 */ /* 0x000fe20000410000 */
[----:B------:R0:W-:Y:S01]  /*8080*/  @!P5 STS.64 [R25.X8+0x1b48], R18 ;  /* 0x001b48121900d388 */ /* 0x0001e20000008a00 */
[----:B------:R-:W-:Y:S02]  /*8090*/  FMUL.FTZ R199, R225, R74 ;  /* 0x0000004ae1c77220 */ /* 0x000fe40000410000 */
[----:B------:R-:W-:Y:S02]  /*80a0*/  FMUL.FTZ R205, R94, R201 ;  /* 0x000000c95ecd7220 */ /* 0x000fe40000410000 */
[----:B------:R-:W-:-:S02]  /*80b0*/  FMUL.FTZ R207, R92, R199 ;  /* 0x000000c75ccf7220 */ /* 0x000fc40000410000 */
[----:B------:R-:W-:Y:S01]  /*80c0*/  FMUL.FTZ R195, R222, R75 ;  /* 0x0000004bdec37220 */ /* 0x000fe20000410000 */
[----:B------:R1:W-:Y:S01]  /*80d0*/  STS [R180.X4+0x884], R205 ;  /* 0x000884cdb4007388 */ /* 0x0003e20000004800 */
[----:B------:R-:W-:Y:S02]  /*80e0*/  FMUL.FTZ R206, R177, R86 ;  /* 0x00000056b1ce7220 */ /* 0x000fe40000410000 */
[----:B------:R-:W-:Y:S01]  /*80f0*/  FADD.FTZ R221, -R221, R236 ;  /* 0x000000ecdddd7221 */ /* 0x000fe20000010100 */
[----:B------:R2:W-:Y:S01]  /*8100*/  STS [R180.X4+0x888], R207 ;  /* 0x000888cfb4007388 */ /* 0x0005e20000004800 */
[----:B0-----:R-:W-:Y:S02]  /*8110*/  FMUL.FTZ R19, R179, R89 ;  /* 0x00000059b3137220 */ /* 0x001fe40000410000 */
[----:B------:R-:W-:Y:S02]  /*8120*/  FFMA.FTZ R18, R183, R200, RZ ;  /* 0x000000c8b7127223 */ /* 0x000fe400000100ff */
[----:B------:R-:W-:-:S02]  /*8130*/  FMUL.FTZ R209, R90, R195 ;  /* 0x000000c35ad17220 */ /* 0x000fc40000410000 */
[----:B-1----:R-:W-:Y:S02]  /*8140*/  FFMA.FTZ R205, R219, R19, R18 ;  /* 0x00000013dbcd7223 */ /* 0x002fe40000010012 */
[----:B------:R-:W-:Y:S01]  /*8150*/  FMUL.FTZ R226, R213, R78 ;  /* 0x0000004ed5e27220 */ /* 0x000fe20000410000 */
[----:B------:R0:W-:Y:S01]  /*8160*/  STS [R180.X4+0x88c], R209 ;  /* 0x00088cd1b4007388 */ /* 0x0001e20000004800 */
[----:B--2---:R-:W-:Y:S02]  /*8170*/  FMUL.FTZ R207, R194, R87 ;  /* 0x00000057c2cf7220 */ /* 0x004fe40000410000 */
[----:B------:R-:W-:Y:S02]  /*8180*/  FFMA.FTZ R18, R220, R206, R205 ;  /* 0x000000cedc127223 */ /* 0x000fe400000100cd */
[----:B------:R-:W-:Y:S02]  /*8190*/  FMUL.FTZ R198, R193, R84 ;  /* 0x00000054c1c67220 */ /* 0x000fe40000410000 */
[----:B------:R-:W-:-:S02]  /*81a0*/  FFMA.FTZ R18, R221, R207, R18 ;  /* 0x000000cfdd127223 */ /* 0x000fc40000010012 */
[----:B------:R-:W-:Y:S02]  /*81b0*/  FMUL.FTZ R178, R227, R76 ;  /* 0x0000004ce3b27220 */ /* 0x000fe40000410000 */
[----:B0-----:R-:W-:Y:S02]  /*81c0*/  FMUL.FTZ R209, R97, R226 ;  /* 0x000000e261d17220 */ /* 0x001fe40000410000 */
[----:B------:R-:W-:Y:S02]  /*81d0*/  FMUL.FTZ R205, R192, R85 ;  /* 0x00000055c0cd7220 */ /* 0x000fe40000410000 */
[----:B------:R-:W-:Y:S01]  /*81e0*/  FFMA.FTZ R18, R223, R198, R18 ;  /* 0x000000c6df127223 */ /* 0x000fe20000010012 */
[----:B------:R0:W-:Y:S01]  /*81f0*/  STS [R180.X4+0x878], R209 ;  /* 0x000878d1b4007388 */ /* 0x0001e20000004800 */
[----:B------:R-:W-:Y:S01]  /*8200*/  IMAD.WIDE R16, R17, 0x4, R22 ;  /* 0x0000000411107825 */ /* 0x000fe200078e0216 */
[----:B------:R-:W-:-:S03]  /*8210*/  LEA R22, P0, R93, R22, 0x2 ;  /* 0x000000165d167211 */ /* 0x000fc600078010ff */
[----:B------:R-:W-:Y:S01]  /*8220*/  FMUL.FTZ R182, R186, R79 ;  /* 0x0000004fbab67220 */ /* 0x000fe20000410000 */
[----:B------:R-:W-:Y:S01]  /*8230*/  LEA.HI.X R23, R93, R23, R91, 0x2, P0 ;  /* 0x000000175d177211 */ /* 0x000fe200000f145b */
[----:B------:R-:W-:Y:S02]  /*8240*/  FMUL.FTZ R229, R95, R178 ;  /* 0x000000b25fe57220 */ /* 0x000fe40000410000 */
[----:B------:R-:W-:Y:S02]  /*8250*/  FMUL.FTZ R208, R191, R82 ;  /* 0x00000052bfd07220 */ /* 0x000fe40000410000 */
[----:B------:R-:W-:Y:S01]  /*8260*/  FADD.FTZ R210, -R210, R233 ;  /* 0x000000e9d2d27221 */ /* 0x000fe20000010100 */
[----:B------:R1:W-:Y:S01]  /*8270*/  STS [R180.X4+0x880], R229 ;  /* 0x000880e5b4007388 */ /* 0x0003e20000004800 */
[----:B0-----:R-:W-:Y:S02]  /*8280*/  FFMA.FTZ R209, R211, R205, R18 ;  /* 0x000000cdd3d17223 */ /* 0x001fe40000010012 */
[----:B------:R-:W-:-:S02]  /*8290*/  FMUL.FTZ R231, R96, R182 ;  /* 0x000000b660e77220 */ /* 0x000fc40000410000 */
[-C--:B------:R-:W-:Y:S02]  /*82a0*/  FMUL.FTZ R233, R101, R208.reuse ;  /* 0x000000d065e97220 */ /* 0x080fe40000410000 */
[----:B------:R-:W-:Y:S01]  /*82b0*/  FFMA.FTZ R208, R210, R208, R209 ;  /* 0x000000d0d2d07223 */ /* 0x000fe200000100d1 */
[----:B------:R0:W-:Y:S01]  /*82c0*/  STS [R180.X4+0x87c], R231 ;  /* 0x00087ce7b4007388 */ /* 0x0001e20000004800 */
[----:B------:R-:W-:-:S03]  /*82d0*/  IMAD.WIDE.U32 R22, R235, c[0x0][0x2b0], R22 ;  /* 0x0000ac00eb167a25 */ /* 0x000fc600078e0016 */
[----:B------:R2:W-:Y:S01]  /*82e0*/  STS [R180.X4+0x868], R233 ;  /* 0x000868e9b4007388 */ /* 0x0005e20000004800 */
[----:B-1----:R-:W-:Y:S02]  /*82f0*/  FMUL.FTZ R229, R190, R83 ;  /* 0x00000053bee57220 */ /* 0x002fe40000410000 */
[----:B------:R-:W-:Y:S02]  /*8300*/  FMUL.FTZ R214, R189, R80 ;  /* 0x00000050bdd67220 */ /* 0x000fe40000410000 */
[----:B------:R-:W-:Y:S02]  /*8310*/  FMUL.FTZ R235, R100, R229 ;  /* 0x000000e564eb7220 */ /* 0x000fe40000410000 */
[----:B0-----:R-:W-:Y:S02]  /*8320*/  FMUL.FTZ R231, R102, R205 ;  /* 0x000000cd66e77220 */ /* 0x001fe40000410000 */
[----:B------:R-:W-:Y:S01]  /*8330*/  FFMA.FTZ R205, R187, R229, R208 ;  /* 0x000000e5bbcd7223 */ /* 0x000fe200000100d0 */
[----:B------:R2:W-:Y:S01]  /*8340*/  STS [R180.X4+0x86c], R235 ;  /* 0x00086cebb4007388 */ /* 0x0005e20000004800 */
[----:B------:R-:W-:Y:S01]  /*8350*/  FMUL.FTZ R229, R103, R198 ;  /* 0x000000c667e57220 */ /* 0x000fe20000410000 */
[----:B------:R-:W-:Y:S01]  /*8360*/  IADD3 R198, -R2, c[0x0][0x168], -R149 ;  /* 0x00005a0002c67a10 */ /* 0x000fe20007ffe995 */
[----:B------:R-:W-:Y:S01]  /*8370*/  FMUL.FTZ R239, R188, R81 ;  /* 0x00000051bcef7220 */ /* 0x000fe20000410000 */
[----:B------:R2:W-:Y:S01]  /*8380*/  STS [R180.X4+0x864], R231 ;  /* 0x000864e7b4007388 */ /* 0x0005e20000004800 */
[-C--:B------:R-:W-:Y:S01]  /*8390*/  FMUL.FTZ R237, R99, R214.reuse ;  /* 0x000000d663ed7220 */ /* 0x080fe20000410000 */
[----:B------:R-:W-:Y:S01]  /*83a0*/  ISETP.GE.AND P0, PT, R198, 0x1, PT ;  /* 0x00000001c600780c */ /* 0x000fe20003f06270 */
[----:B------:R-:W-:Y:S01]  /*83b0*/  FFMA.FTZ R214, R212, R214, R205 ;  /* 0x000000d6d4d67223 */ /* 0x000fe200000100cd */
[----:B------:R2:W-:Y:S01]  /*83c0*/  STS [R180.X4+0x860], R229 ;  /* 0x000860e5b4007388 */ /* 0x0005e20000004800 */
[----:B------:R-:W-:-:S02]  /*83d0*/  FMUL.FTZ R209, R104, R207 ;  /* 0x000000cf68d17220 */ /* 0x000fc40000410000 */
[----:B------:R-:W-:Y:S01]  /*83e0*/  FMUL.FTZ R205, R106, R19 ;  /* 0x000000136acd7220 */ /* 0x000fe20000410000 */
[----:B------:R2:W-:Y:S01]  /*83f0*/  STS [R180.X4+0x870], R237 ;  /* 0x000870edb4007388 */ /* 0x0005e20000004800 */
[-C--:B------:R-:W-:Y:S02]  /*8400*/  FMUL.FTZ R241, R98, R239.reuse ;  /* 0x000000ef62f17220 */ /* 0x080fe40000410000 */
[----:B------:R-:W-:Y:S01]  /*8410*/  FMUL.FTZ R207, R105, R206 ;  /* 0x000000ce69cf7220 */ /* 0x000fe20000410000 */
[----:B------:R2:W-:Y:S01]  /*8420*/  STS [R180.X4+0x85c], R209 ;  /* 0x00085cd1b4007388 */ /* 0x0005e20000004800 */
[----:B------:R-:W-:Y:S02]  /*8430*/  FMUL.FTZ R19, R107, R200 ;  /* 0x000000c86b137220 */ /* 0x000fe40000410000 */
[----:B------:R-:W-:Y:S01]  /*8440*/  FFMA.FTZ R239, R215, R239, R214 ;  /* 0x000000efd7ef7223 */ /* 0x000fe200000100d6 */
[----:B------:R2:W-:Y:S03]  /*8450*/  STS [R180.X4+0x874], R241 ;  /* 0x000874f1b4007388 */ /* 0x0005e60000004800 */
[----:B------:R-:W-:Y:S01]  /*8460*/  FFMA.FTZ R239, R184, R226, R239 ;  /* 0x000000e2b8ef7223 */ /* 0x000fe200000100ef */
[----:B------:R2:W-:Y:S03]  /*8470*/  STS [R180.X4+0x858], R207 ;  /* 0x000858cfb4007388 */ /* 0x0005e60000004800 */
[----:B------:R-:W-:Y:S01]  /*8480*/  FFMA.FTZ R239, R217, R182, R239 ;  /* 0x000000b6d9ef7223 */ /* 0x000fe200000100ef */
        /* <DEDUP_REMOVED lines=13> */
.L_x_5450:
[----:B--2---:R-:W-:Y:S05]  /*8560*/  BSYNC B0 ;  /* 0x0000000000007941 */ /* 0x004fea0003800000 */
.L_x_5449:
[----:B------:R-:W-:Y:S01]  /*8570*/  IADD3 R152, R149, 0x20, RZ ;  /* 0x0000002095987810 */ /* 0x000fe20007ffe0ff */
[----:B------:R-:W-:Y:S01]  /*8580*/  FFMA.FTZ R218, R174, R218, R175 ;  /* 0x000000daaeda7223 */ /* 0x000fe200000100af */
[----:B------:R-:W-:Y:S01]  /*8590*/  ISETP.GE.AND P0, PT, R198, 0x21, PT ;  /* 0x00000021c600780c */ /* 0x000fe20003f06270 */
[----:B------:R-:W-:Y:S01]  /*85a0*/  USHF.L.U64.HI UR8, UR6, 0x2, UR7 ;  /* 0x0000000206087899 */ /* 0x000fe20008010207 */
[----:B------:R-:W-:Y:S01]  /*85b0*/  LEA.HI.SX32 R152, R152, R149, 0x1b ;  /* 0x0000009598987211 */ /* 0x000fe200078fdaff */
[----:B------:R-:W-:Y:S01]  /*85c0*/  FFMA.FTZ R239, R216, R178, R239 ;  /* 0x000000b2d8ef7223 */ /* 0x000fe200000100ef */
[----:B------:R-:W-:Y:S01]  /*85d0*/  ULDC.64 UR10, c[0x0][0x2b0] ;  /* 0x0000ac00000a7ab9 */ /* 0x000fe20000000a00 */
[----:B------:R-:W-:Y:S01]  /*85e0*/  FADD.FTZ R196, -R196, R197 ;  /* 0x000000c5c4c47221 */ /* 0x000fe20000010100 */
[----:B------:R-:W-:Y:S01]  /*85f0*/  UIMAD UR8, UR8, UR10, URZ ;  /* 0x0000000a080872a4 */ /* 0x000fe2000f8e023f */
[----:B------:R1:W2:Y:S01]  /*8600*/  LDS R21, [R152.X4+0x8d0] ;  /* 0x0008d00098157984 */ /* 0x0002a20000004800 */
[----:B------:R-:W-:Y:S01]  /*8610*/  FFMA.FTZ R173, R173, R218, R176 ;  /* 0x000000daadad7223 */ /* 0x000fe200000100b0 */
[----:B------:R-:W-:Y:S01]  /*8620*/  BSSY B0, `(.L_x_5451) ;  /* 0x0000014000007945 */ /* 0x000fe20003800000 */
[----:B------:R-:W-:Y:S01]  /*8630*/  FFMA.FTZ R239, R196, R201, R239 ;  /* 0x000000c9c4ef7223 */ /* 0x000fe200000100ef */
[----:B------:R-:W-:Y:S01]  /*8640*/  UIMAD UR8, UR19, UR11, UR8 ;  /* 0x0000000b130872a4 */ /* 0x000fe2000f8e0208 */
[----:B------:R-:W-:Y:S01]  /*8650*/  FADD.FTZ R20, -R175, R218 ;  /* 0x000000daaf147221 */ /* 0x000fe20000010100 */
[----:B------:R-:W-:Y:S01]  /*8660*/  IADD3 R178, R149, 0x60, RZ ;  /* 0x0000006095b27810 */ /* 0x000fe20007ffe0ff */
[----:B------:R-:W-:-:S02]  /*8670*/  FADD.FTZ R176, -R176, R173 ;  /* 0x000000adb0b07221 */ /* 0x000fc40000010100 */
[----:B0-----:R-:W-:Y:S01]  /*8680*/  FFMA.FTZ R18, R60, R197, R185 ;  /* 0x000000c53c127223 */ /* 0x001fe200000100b9 */
[----:B------:R-:W-:Y:S01]  /*8690*/  IADD3 R23, R23, UR8, RZ ;  /* 0x0000000817177c10 */ /* 0x000fe2000fffe0ff */
[----:B------:R-:W-:Y:S02]  /*86a0*/  FFMA.FTZ R239, R20, R199, R239 ;  /* 0x000000c714ef7223 */ /* 0x000fe400000100ef */
[----:B------:R-:W-:Y:S02]  /*86b0*/  FMUL.FTZ R174, R176, R195 ;  /* 0x000000c3b0ae7220 */ /* 0x000fe40000410000 */
[----:B------:R-:W-:Y:S02]  /*86c0*/  FFMA.FTZ R18, R59, R218, R18 ;  /* 0x000000da3b127223 */ /* 0x000fe40000010012 */
[----:B------:R-:W-:Y:S02]  /*86d0*/  FMUL.FTZ R173, R58, R173 ;  /* 0x000000ad3aad7220 */ /* 0x000fe40000410000 */
[----:B------:R-:W-:Y:S01]  /*86e0*/  FADD.FTZ R19, R239, R174 ;  /* 0x000000aeef137221 */ /* 0x000fe20000010000 */
[----:B------:R-:W-:Y:S01]  /*86f0*/  IADD3 R174, R149, 0x40, RZ ;  /* 0x0000004095ae7810 */ /* 0x000fe20007ffe0ff */
[----:B------:R-:W-:Y:S01]  /*8700*/  FADD.FTZ R18, R18, R173 ;  /* 0x000000ad12127221 */ /* 0x000fe20000010000 */
[----:B------:R-:W-:Y:S05]  /*8710*/  @!P0 BRA `(.L_x_5452) ;  /* 0x0000004000008947 */ /* 0x000fea0003800000 */
[----:B-1----:R-:W-:-:S05]  /*8720*/  MOV R173, UR19 ;  /* 0x0000001300ad7c02 */ /* 0x002fca0008000f00 */
[----:B------:R-:W-:-:S05]  /*8730*/  IMAD.WIDE.U32 R16, R173, c[0x0][0x2b0], R16 ;  /* 0x0000ac00ad107a25 */ /* 0x000fca00078e0010 */
[----:B------:R-:W-:-:S05]  /*8740*/  IADD3 R17, R17, UR8, RZ ;  /* 0x0000000811117c10 */ /* 0x000fca000fffe0ff */
[----:B--2---:R0:W-:Y:S02]  /*8750*/  RED.E.ADD.F32.FTZ.RN.STRONG.GPU [R16.64+-0x780], R21 ;  /* 0xfff880151000798e */ /* 0x0041e4000c10e78c */
.L_x_5452:
[----:B-1----:R-:W-:Y:S05]  /*8760*/  BSYNC B0 ;  /* 0x0000000000007941 */ /* 0x002fea0003800000 */
.L_x_5451:
[-C--:B------:R-:W-:Y:S01]  /*8770*/  LEA.HI.SX32 R174, R174, R149.reuse, 0x1b ;  /* 0x00000095aeae7211 */ /* 0x080fe200078fdaff */
[----:B------:R-:W-:Y:S01]  /*8780*/  BSSY B0, `(.L_x_5453) ;  /* 0x000000d000007945 */ /* 0x000fe20003800000 */
[----:B------:R-:W-:Y:S02]  /*8790*/  ISETP.GE.AND P6, PT, R198, 0x41, PT ;  /* 0x00000041c600780c */ /* 0x000fe40003fc6270 */
[----:B0-----:R-:W-:Y:S01]  /*87a0*/  IADD3 R16, R149, 0x80, RZ ;  /* 0x0000008095107810 */ /* 0x001fe20007ffe0ff */
        /* <DEDUP_REMOVED lines=10> */
.L_x_5454:
[----:B0-----:R-:W-:Y:S05]  /*8850*/  BSYNC B0 ;  /* 0x0000000000007941 */ /* 0x001fea0003800000 */
.L_x_5453:
[----:B-1----:R0:W1:Y:S01]  /*8860*/  LDS R17, [R178.X4+0x9d0] ;  /* 0x0009d000b2117984 */ /* 0x0020620000004800 */
[----:B------:R-:W-:Y:S01]  /*8870*/  BSSY B0, `(.L_x_5455) ;  /* 0x0000005000007945 */ /* 0x000fe20003800000 */
[----:B------:R-:W-:Y:S02]  /*8880*/  IADD3 R152, R149, 0xa0, RZ ;  /* 0x000000a095987810 */ /* 0x000fe40007ffe0ff */
[----:B------:R-:W-:Y:S01]  /*8890*/  LEA.HI.SX32 R16, R16, R149, 0x1b ;  /* 0x0000009510107211 */ /* 0x000fe200078fdaff */
[----:B------:R-:W-:Y:S05]  /*88a0*/  @!P0 BRA `(.L_x_5456) ;  /* 0x0000001000008947 */ /* 0x000fea0003800000 */
[----:B-1----:R1:W-:Y:S02]  /*88b0*/  RED.E.ADD.F32.FTZ.RN.STRONG.GPU [R22.64+-0x680], R17 ;  /* 0xfff980111600798e */ /* 0x0023e4000c10e78c */
.L_x_5456:
[----:B------:R-:W-:Y:S05]  /*88c0*/  BSYNC B0 ;  /* 0x0000000000007941 */ /* 0x000fea0003800000 */
.L_x_5455:
[----:B-1----:R1:W3:Y:S01]  /*88d0*/  LDS R17, [R16.X4+0xa50] ;  /* 0x000a500010117984 */ /* 0x0022e20000004800 */
[----:B------:R-:W-:Y:S01]  /*88e0*/  BSSY B0, `(.L_x_5457) ;  /* 0x0000005000007945 */ /* 0x000fe20003800000 */
[----:B------:R-:W-:-:S02]  /*88f0*/  IADD3 R174, R149, 0xc0, RZ ;  /* 0x000000c095ae7810 */ /* 0x000fc40007ffe0ff */
[----:B------:R-:W-:Y:S01]  /*8900*/  LEA.HI.SX32 R152, R152, R149, 0x1b ;  /* 0x0000009598987211 */ /* 0x000fe200078fdaff */
[----:B------:R-:W-:Y:S05]  /*8910*/  @!P1 BRA `(.L_x_5458) ;  /* 0x0000001000009947 */ /* 0x000fea0003800000 */
[----:B---3--:R3:W-:Y:S02]  /*8920*/  RED.E.ADD.F32.FTZ.RN.STRONG.GPU [R22.64+-0x600], R17 ;  /* 0xfffa00111600798e */ /* 0x0087e4000c10e78c */
.L_x_5458:
[----:B------:R-:W-:Y:S05]  /*8930*/  BSYNC B0 ;  /* 0x0000000000007941 */ /* 0x000fea0003800000 */
.L_x_5457:
[----:B---3--:R3:W4:Y:S01]  /*8940*/  LDS R17, [R152.X4+0xad0] ;  /* 0x000ad00098117984 */ /* 0x0087220000004800 */
[----:B------:R-:W-:Y:S01]  /*8950*/  BSSY B0, `(.L_x_5459) ;  /* 0x0000005000007945 */ /* 0x000fe20003800000 */
[----:B-1----:R-:W-:Y:S02]  /*8960*/  IADD3 R16, R149, 0xe0, RZ ;  /* 0x000000e095107810 */ /* 0x002fe40007ffe0ff */
[----:B------:R-:W-:Y:S01]  /*8970*/  LEA.HI.SX32 R174, R174, R149, 0x1b ;  /* 0x00000095aeae7211 */ /* 0x000fe200078fdaff */
[----:B------:R-:W-:Y:S05]  /*8980*/  @!P2 BRA `(.L_x_5460) ;  /* 0x000000100000a947 */ /* 0x000fea0003800000 */
[----:B----4-:R1:W-:Y:S02]  /*8990*/  RED.E.ADD.F32.FTZ.RN.STRONG.GPU [R22.64+-0x580], R17 ;  /* 0xfffa80111600798e */ /* 0x0103e4000c10e78c */
.L_x_5460:
[----:B------:R-:W-:Y:S05]  /*89a0*/  BSYNC B0 ;  /* 0x0000000000007941 */ /* 0x000fea0003800000 */
.L_x_5459:
[----:B-1--4-:R1:W4:Y:S01]  /*89b0*/  LDS R17, [R174.X4+0xb50] ;  /* 0x000b5000ae117984 */ /* 0x0123220000004800 */
[----:B------:R-:W-:Y:S01]  /*89c0*/  BSSY B0, `(.L_x_5461) ;  /* 0x0000005000007945 */ /* 0x000fe20003800000 */
[----:B---3--:R-:W-:Y:S02]  /*89d0*/  IADD3 R152, R149, 0x100, RZ ;  /* 0x0000010095987810 */ /* 0x008fe40007ffe0ff */
[----:B------:R-:W-:Y:S01]  /*89e0*/  LEA.HI.SX32 R16, R16, R149, 0x1b ;  /* 0x0000009510107211 */ /* 0x000fe200078fdaff */
[----:B------:R-:W-:Y:S05]  /*89f0*/  @!P3 BRA `(.L_x_5462) ;  /* 0x000000100000b947 */ /* 0x000fea0003800000 */
[----:B----4-:R3:W-:Y:S02]  /*8a00*/  RED.E.ADD.F32.FTZ.RN.STRONG.GPU [R22.64+-0x500], R17 ;  /* 0xfffb00111600798e */ /* 0x0107e4000c10e78c */
.L_x_5462:
[----:B------:R-:W-:Y:S05]  /*8a10*/  BSYNC B0 ;  /* 0x0000000000007941 */ /* 0x000fea0003800000 */
.L_x_5461:
[----:B---34-:R3:W4:Y:S01]  /*8a20*/  LDS R17, [R16.X4+0xbd0] ;  /* 0x000bd00010117984 */ /* 0x0187220000004800 */
[----:B------:R-:W-:Y:S01]  /*8a30*/  BSSY B0, `(.L_x_5463) ;  /* 0x0000004000007945 */ /* 0x000fe20003800000 */
[----:B------:R-:W-:Y:S01]  /*8a40*/  LEA.HI.SX32 R152, R152, R149, 0x1b ;  /* 0x0000009598987211 */ /* 0x000fe200078fdaff */
[----:B------:R-:W-:Y:S05]  /*8a50*/  @!P4 BRA `(.L_x_5464) ;  /* 0x000000100000c947 */ /* 0x000fea0003800000 */
[----:B----4-:R4:W-:Y:S02]  /*8a60*/  RED.E.ADD.F32.FTZ.RN.STRONG.GPU [R22.64+-0x480], R17 ;  /* 0xfffb80111600798e */ /* 0x0109e4000c10e78c */
.L_x_5464:
[----:B------:R-:W-:Y:S05]  /*8a70*/  BSYNC B0 ;  /* 0x0000000000007941 */ /* 0x000fea0003800000 */
.L_x_5463:
[----:B----4-:R4:W0:Y:S01]  /*8a80*/  LDS R17, [R152.X4+0xc50] ;  /* 0x000c500098117984 */ /* 0x0108220000004800 */
[----:B------:R-:W-:Y:S01]  /*8a90*/  BSSY B0, `(.L_x_5465) ;  /* 0x0000005000007945 */ /* 0x000fe20003800000 */
[----:B---3--:R-:W-:-:S02]  /*8aa0*/  IADD3 R16, R149, 0x120, RZ ;  /* 0x0000012095107810 */ /* 0x008fc40007ffe0ff */
[----:B-1----:R-:W-:Y:S01]  /*8ab0*/  IADD3 R174, R149, 0x140, RZ ;  /* 0x0000014095ae7810 */ /* 0x002fe20007ffe0ff */
[----:B------:R-:W-:Y:S05]  /*8ac0*/  @!P5 BRA `(.L_x_5466) ;  /* 0x000000100000d947 */ /* 0x000fea0003800000 */
[----:B0-----:R0:W-:Y:S02]  /*8ad0*/  RED.E.ADD.F32.FTZ.RN.STRONG.GPU [R22.64+-0x400], R17 ;  /* 0xfffc00111600798e */ /* 0x0011e4000c10e78c */
.L_x_5466:
[----:B------:R-:W-:Y:S05]  /*8ae0*/  BSYNC B0 ;  /* 0x0000000000007941 */ /* 0x000fea0003800000 */
.L_x_5465:
[-C--:B------:R-:W-:Y:S01]  /*8af0*/  LEA.HI.SX32 R16, R16, R149.reuse, 0x1b ;  /* 0x0000009510107211 */ /* 0x080fe200078fdaff */
[----:B------:R-:W-:Y:S01]  /*8b00*/  BSSY B0, `(.L_x_5467) ;  /* 0x000000d000007945 */ /* 0x000fe20003800000 */
[----:B------:R-:W-:Y:S02]  /*8b10*/  ISETP.GE.AND P6, PT, R198, 0x121, PT ;  /* 0x00000121c600780c */ /* 0x000fe40003fc6270 */
[----:B----4-:R-:W-:Y:S01]  /*8b20*/  IADD3 R152, R149, 0x160, RZ ;  /* 0x0000016095987810 */ /* 0x010fe20007ffe0ff */
[----:B0-----:R0:W1:Y:S01]  /*8b30*/  LDS R17, [R16.X4+0xcd0] ;  /* 0x000cd00010117984 */ /* 0x0010620000004800 */
        /* <DEDUP_REMOVED lines=9> */
.L_x_5468:
[----:B0-----:R-:W-:Y:S05]  /*8bd0*/  BSYNC B0 ;  /* 0x0000000000007941 */ /* 0x001fea0003800000 */
.L_x_5467:
[----:B-1----:R0:W1:Y:S01]  /*8be0*/  LDS R17, [R174.X4+0xd50] ;  /* 0x000d5000ae117984 */ /* 0x0020620000004800 */
[----:B------:R-:W-:Y:S01]  /*8bf0*/  BSSY B0, `(.L_x_5469) ;  /* 0x0000005000007945 */ /* 0x000fe20003800000 */
[----:B------:R-:W-:Y:S02]  /*8c00*/  IADD3 R16, R149, 0x180, RZ ;  /* 0x0000018095107810 */ /* 0x000fe40007ffe0ff */
[----:B------:R-:W-:Y:S01]  /*8c10*/  LEA.HI.SX32 R152, R152, R149, 0x1b ;  /* 0x0000009598987211 */ /* 0x000fe200078fdaff */
[----:B------:R-:W-:Y:S05]  /*8c20*/  @!P0 BRA `(.L_x_5470) ;  /* 0x0000001000008947 */ /* 0x000fea0003800000 */
[----:B-1----:R1:W-:Y:S02]  /*8c30*/  RED.E.ADD.F32.FTZ.RN.STRONG.GPU [R22.64+-0x300], R17 ;  /* 0xfffd00111600798e */ /* 0x0023e4000c10e78c */
.L_x_5470:
[----:B------:R-:W-:Y:S05]  /*8c40*/  BSYNC B0 ;  /* 0x0000000000007941 */ /* 0x000fea0003800000 */
.L_x_5469:
[----:B-1----:R1:W3:Y:S01]  /*8c50*/  LDS R17, [R152.X4+0xdd0] ;  /* 0x000dd00098117984 */ /* 0x0022e20000004800 */
[----:B------:R-:W-:Y:S01]  /*8c60*/  BSSY B0, `(.L_x_5471) ;  /* 0x0000005000007945 */ /* 0x000fe20003800000 */
[----:B0-----:R-:W-:-:S02]  /*8c70*/  IADD3 R174, R149, 0x1a0, RZ ;  /* 0x000001a095ae7810 */ /* 0x001fc40007ffe0ff */
[----:B------:R-:W-:Y:S01]  /*8c80*/  LEA.HI.SX32 R16, R16, R149, 0x1b ;  /* 0x0000009510107211 */ /* 0x000fe200078fdaff */
[----:B------:R-:W-:Y:S05]  /*8c90*/  @!P1 BRA `(.L_x_5472) ;  /* 0x0000001000009947 */ /* 0x000fea0003800000 */
[----:B---3--:R0:W-:Y:S02]  /*8ca0*/  RED.E.ADD.F32.FTZ.RN.STRONG.GPU [R22.64+-0x280], R17 ;  /* 0xfffd80111600798e */ /* 0x0081e4000c10e78c */
.L_x_5472:
[----:B------:R-:W-:Y:S05]  /*8cb0*/  BSYNC B0 ;  /* 0x0000000000007941 */ /* 0x000fea0003800000 */
.L_x_5471:
[----:B0--3--:R0:W3:Y:S01]  /*8cc0*/  LDS R17, [R16.X4+0xe50] ;  /* 0x000e500010117984 */ /* 0x0090e20000004800 */
[----:B------:R-:W-:Y:S01]  /*8cd0*/  BSSY B0, `(.L_x_5473) ;  /* 0x0000005000007945 */ /* 0x000fe20003800000 */
[----:B-1----:R-:W-:Y:S02]  /*8ce0*/  IADD3 R152, R149, 0x1c0, RZ ;  /* 0x000001c095987810 */ /* 0x002fe40007ffe0ff */
[----:B------:R-:W-:Y:S01]  /*8cf0*/  LEA.HI.SX32 R174, R174, R149, 0x1b ;  /* 0x00000095aeae7211 */ /* 0x000fe200078fdaff */
[----:B------:R-:W-:Y:S05]  /*8d00*/  @!P2 BRA `(.L_x_5474) ;  /* 0x000000100000a947 */ /* 0x000fea0003800000 */
[----:B---3--:R1:W-:Y:S02]  /*8d10*/  RED.E.ADD.F32.FTZ.RN.STRONG.GPU [R22.64+-0x200], R17 ;  /* 0xfffe00111600798e */ /* 0x0083e4000c10e78c */
.L_x_5474:
[----:B------:R-:W-:Y:S05]  /*8d20*/  BSYNC B0 ;  /* 0x0000000000007941 */ /* 0x000fea0003800000 */
.L_x_5473:
[----:B-1-3--:R1:W3:Y:S01]  /*8d30*/  LDS R17, [R174.X4+0xed0] ;  /* 0x000ed000ae117984 */ /* 0x00a2e20000004800 */
[----:B------:R-:W-:Y:S01]  /*8d40*/  BSSY B0, `(.L_x_5475) ;  /* 0x0000005000007945 */ /* 0x000fe20003800000 */
[----:B0-----:R-:W-:Y:S02]  /*8d50*/  IADD3 R16, R149, 0x1e0, RZ ;  /* 0x000001e095107810 */ /* 0x001fe40007ffe0ff */
[----:B------:R-:W-:Y:S01]  /*8d60*/  LEA.HI.SX32 R152, R152, R149, 0x1b ;  /* 0x0000009598987211 */ /* 0x000fe200078fdaff */
[----:B------:R-:W-:Y:S05]  /*8d70*/  @!P3 BRA `(.L_x_5476) ;  /* 0x000000100000b947 */ /* 0x000fea0003800000 */
[----:B---3--:R0:W-:Y:S02]  /*8d80*/  RED.E.ADD.F32.FTZ.RN.STRONG.GPU [R22.64+-0x180], R17 ;  /* 0xfffe80111600798e */ /* 0x0081e4000c10e78c */
.L_x_5476:
[----:B------:R-:W-:Y:S05]  /*8d90*/  BSYNC B0 ;  /* 0x0000000000007941 */ /* 0x000fea0003800000 */
.L_x_5475:
[----:B0--3--:R0:W3:Y:S01]  /*8da0*/  LDS R17, [R152.X4+0xf50] ;  /* 0x000f500098117984 */ /* 0x0090e20000004800 */
[----:B------:R-:W-:Y:S01]  /*8db0*/  BSSY B0, `(.L_x_5477) ;  /* 0x0000004000007945 */ /* 0x000fe20003800000 */
[----:B------:R-:W-:Y:S01]  /*8dc0*/  LEA.HI.SX32 R16, R16, R149, 0x1b ;  /* 0x0000009510107211 */ /* 0x000fe200078fdaff */
[----:B------:R-:W-:Y:S05]  /*8dd0*/  @!P4 BRA `(.L_x_5478) ;  /* 0x000000100000c947 */ /* 0x000fea0003800000 */
[----:B---3--:R3:W-:Y:S02]  /*8de0*/  RED.E.ADD.F32.FTZ.RN.STRONG.GPU [R22.64+-0x100], R17 ;  /* 0xffff00111600798e */ /* 0x0087e4000c10e78c */
.L_x_5478:
[----:B------:R-:W-:Y:S05]  /*8df0*/  BSYNC B0 ;  /* 0x0000000000007941 */ /* 0x000fea0003800000 */
.L_x_5477:
[----:B---3--:R3:W4:Y:S01]  /*8e00*/  LDS R17, [R16.X4+0xfd0] ;  /* 0x000fd00010117984 */ /* 0x0087220000004800 */
[----:B------:R-:W-:Y:S01]  /*8e10*/  BSSY B0, `(.L_x_5479) ;  /* 0x0000003000007945 */ /* 0x000fe20003800000 */
[----:B------:R-:W-:Y:S05]  /*8e20*/  @!P5 BRA `(.L_x_5480) ;  /* 0x000000100000d947 */ /* 0x000fea0003800000 */
[----:B----4-:R4:W-:Y:S02]  /*8e30*/  RED.E.ADD.F32.FTZ.RN.STRONG.GPU [R22.64+-0x80], R17 ;  /* 0xffff80111600798e */ /* 0x0109e4000c10e78c */
.L_x_5480:
[----:B------:R-:W-:Y:S05]  /*8e40*/  BSYNC B0 ;  /* 0x0000000000007941 */ /* 0x000fea0003800000 */
.L_x_5479:
[----:B----4-:R-:W4:Y:S01]  /*8e50*/  SHFL.DOWN PT, R17, R18, 0x1, 0x1f ;  /* 0x08201f0012117f89 */ /* 0x010f2200000e0000 */
[C---:B------:R-:W-:Y:S01]  /*8e60*/  ISETP.GT.AND P0, PT, R144.reuse, 0x1e, PT ;  /* 0x0000001e9000780c */ /* 0x040fe20003f04270 */
[----:B------:R-:W-:Y:S01]  /*8e70*/  FMUL.FTZ R161, R161, R224 ;  /* 0x000000e0a1a17220 */ /* 0x000fe20000410000 */
[----:B------:R-:W-:Y:S01]  /*8e80*/  ISETP.NE.AND P1, PT, R144, RZ, PT ;  /* 0x000000ff9000720c */ /* 0x000fe20003f25270 */
[----:B---3--:R-:W3:Y:S01]  /*8e90*/  SHFL.DOWN PT, R16, R19, 0x1, 0x1f ;  /* 0x08201f0013107f89 */ /* 0x008ee200000e0000 */
[----:B------:R-:W-:Y:S01]  /*8ea0*/  FMUL.FTZ R170, R170, R193 ;  /* 0x000000c1aaaa7220 */ /* 0x000fe20000410000 */
        /* <DEDUP_REMOVED lines=16> */
[C---:B------:R-:W-:Y:S02]  /*8fb0*/  FMUL.FTZ R188, R154.reuse, R188 ;  /* 0x000000bc9abc7220 */ /* 0x040fe40000410000 */
[----:B------:R-:W4:Y:S01]  /*8fc0*/  SHFL.DOWN PT, R16, R19, 0x2, 0x1f ;  /* 0x08401f0013107f89 */ /* 0x000f2200000e0000 */
        /* <DEDUP_REMOVED lines=8> */
[----:B------:R-:W-:Y:S02]  /*9050*/  FMUL.FTZ R177, R154, R177 ;  /* 0x000000b19ab17220 */ /* 0x000fe40000410000 */
[----:B------:R-:W-:Y:S02]  /*9060*/  FFMA.FTZ R53, R170, R84, R53 ;  /* 0x00000054aa357223 */ /* 0x000fe40000010035 */
[----:B---3--:R-:W-:Y:S02]  /*9070*/  @!P0 FADD.FTZ R18, R18, R17 ;  /* 0x0000001112128221 */ /* 0x008fe40000010000 */
[----:B------:R-:W-:Y:S02]  /*9080*/  FMUL.FTZ R159, R159, R222 ;  /* 0x000000de9f9f7220 */ /* 0x000fe40000410000 */
[----:B----4-:R-:W-:Y:S01]  /*9090*/  @!P0 FADD.FTZ R19, R19, R16 ;  /* 0x0000001013138221 */ /* 0x010fe20000010000 */
[----:B------:R-:W3:Y:S01]  /*90a0*/  SHFL.DOWN PT, R17, R18, 0x4, 0x1f ;  /* 0x08801f0012117f89 */ /* 0x000ee200000e0000 */
[----:B------:R-:W-:Y:S01]  /*90b0*/  ISETP.GT.AND P0, PT, R144, 0x1b, PT ;  /* 0x0000001b9000780c */ /* 0x000fe20003f04270 */
[----:B------:R-:W-:-:S02]  /*90c0*/  FMUL.FTZ R188, R188, R215 ;  /* 0x000000d7bcbc7220 */ /* 0x000fc40000410000 */
[----:B------:R-:W4:Y:S01]  /*90d0*/  SHFL.DOWN PT, R16, R19, 0x4, 0x1f ;  /* 0x08801f0013107f89 */ /* 0x000f2200000e0000 */
        /* <DEDUP_REMOVED lines=10> */
[----:B---3--:R-:W-:Y:S02]  /*9180*/  @!P0 FADD.FTZ R18, R18, R17 ;  /* 0x0000001112128221 */ /* 0x008fe40000010000 */
[----:B------:R-:W-:-:S02]  /*9190*/  FMUL.FTZ R17, R154, R224 ;  /* 0x000000e09a117220 */ /* 0x000fc40000410000 */
[----:B----4-:R-:W-:Y:S01]  /*91a0*/  @!P0 FADD.FTZ R19, R19, R16 ;  /* 0x0000001013138221 */ /* 0x010fe20000010000 */
[----:B--2---:R-:W2:Y:S01]  /*91b0*/  SHFL.DOWN PT, R21, R18, 0x8, 0x1f ;  /* 0x09001f0012157f89 */ /* 0x004ea200000e0000 */
[----:B------:R-:W-:Y:S01]  /*91c0*/  ISETP.GT.AND P0, PT, R144, 0x17, PT ;  /* 0x000000179000780c */ /* 0x000fe20003f04270 */
[----:B------:R-:W-:Y:S02]  /*91d0*/  FMUL.FTZ R17, R17, R196 ;  /* 0x000000c411117220 */ /* 0x000fe40000410000 */
[----:B------:R-:W3:Y:S01]  /*91e0*/  SHFL.DOWN PT, R22, R19, 0x8, 0x1f ;  /* 0x09001f0013167f89 */ /* 0x000ee200000e0000 */
[----:B------:R-:W-:Y:S02]  /*91f0*/  FMUL.FTZ R16, R154, R193 ;  /* 0x000000c19a107220 */ /* 0x000fe40000410000 */
[----:B------:R-:W-:Y:S02]  /*9200*/  FFMA.FTZ R17, R94, R161, R17 ;  /* 0x000000a15e117223 */ /* 0x000fe40000010011 */
[----:B------:R-:W-:-:S02]  /*9210*/  FMUL.FTZ R16, R16, R223 ;  /* 0x000000df10107220 */ /* 0x000fc40000410000 */
[----:B------:R-:W-:Y:S02]  /*9220*/  FADD.FTZ R38, R17, R38 ;  /* 0x0000002611267221 */ /* 0x000fe40000010000 */
[----:B------:R-:W-:Y:S02]  /*9230*/  FMUL.FTZ R17, R154, R222 ;  /* 0x000000de9a117220 */ /* 0x000fe40000410000 */
[----:B------:R-:W-:Y:S02]  /*9240*/  FFMA.FTZ R170, R103, R170, R16 ;  /* 0x000000aa67aa7223 */ /* 0x000fe40000010010 */
[----:B------:R-:W-:Y:S02]  /*9250*/  FMUL.FTZ R176, R17, R176 ;  /* 0x000000b011b07220 */ /* 0x000fe40000410000 */
[----:B------:R-:W-:Y:S02]  /*9260*/  FFMA.FTZ R48, R165, R81, R48 ;  /* 0x00000051a5307223 */ /* 0x000fe40000010030 */
[----:B------:R-:W-:-:S02]  /*9270*/  FFMA.FTZ R49, R166, R80, R49 ;  /* 0x00000050a6317223 */ /* 0x000fc40000010031 */
[----:B------:R-:W-:Y:S02]  /*9280*/  FFMA.FTZ R47, R164, R78, R47 ;  /* 0x0000004ea42f7223 */ /* 0x000fe4000001002f */
[----:B--2---:R-:W-:Y:S02]  /*9290*/  @!P0 FADD.FTZ R18, R18, R21 ;  /* 0x0000001512128221 */ /* 0x004fe40000010000 */
[-C--:B------:R-:W-:Y:S02]  /*92a0*/  FMUL.FTZ R21, R160, R225.reuse ;  /* 0x000000e1a0157220 */ /* 0x080fe40000410000 */
[----:B---3--:R-:W-:Y:S01]  /*92b0*/  @!P0 FADD.FTZ R19, R19, R22 ;  /* 0x0000001613138221 */ /* 0x008fe20000010000 */
[----:B------:R-:W2:Y:S01]  /*92c0*/  SHFL.DOWN PT, R23, R18, 0x10, 0x1f ;  /* 0x0a001f0012177f89 */ /* 0x000ea200000e0000 */
[----:B------:R-:W-:Y:S01]  /*92d0*/  ISETP.GT.AND P0, PT, R144, 0xf, PT ;  /* 0x0000000f9000780c */ /* 0x000fe20003f04270 */
[----:B------:R-:W-:Y:S02]  /*92e0*/  FMUL.FTZ R225, R154, R225 ;  /* 0x000000e19ae17220 */ /* 0x000fe40000410000 */
[----:B------:R-:W3:Y:S01]  /*92f0*/  SHFL.DOWN PT, R22, R19, 0x10, 0x1f ;  /* 0x0a001f0013167f89 */ /* 0x000ee200000e0000 */
[----:B------:R-:W-:-:S02]  /*9300*/  FFMA.FTZ R43, R21, R74, R43 ;  /* 0x0000004a152b7223 */ /* 0x000fc4000001002b */
        /* <DEDUP_REMOVED lines=9> */
[----:B--2---:R-:W-:Y:S02]  /*93a0*/  @!P0 FADD.FTZ R18, R18, R23 ;  /* 0x0000001712128221 */ /* 0x004fe40000010000 */
[----:B------:R-:W-:Y:S02]  /*93b0*/  FFMA.FTZ R55, R172, R86, R55 ;  /* 0x00000056ac377223 */ /* 0x000fe40000010037 */
[----:B---3--:R-:W-:Y:S01]  /*93c0*/  @!P0 FADD.FTZ R19, R19, R22 ;  /* 0x0000001613138221 */ /* 0x008fe20000010000 */
[----:B------:R-:W-:Y:S01]  /*93d0*/  MOV R17, R18 ;  /* 0x0000001200117202 */ /* 0x000fe20000000f00 */
[----:B------:R-:W-:-:S02]  /*93e0*/  FMUL.FTZ R18, R154, R179 ;  /* 0x000000b39a127220 */ /* 0x000fc40000410000 */
[----:B------:R-:W-:Y:S01]  /*93f0*/  FMUL.FTZ R154, R154, R181 ;  /* 0x000000b59a9a7220 */ /* 0x000fe20000410000 */
[----:B------:R-:W-:Y:S01]  /*9400*/  MOV R16, R19 ;  /* 0x0000001300107202 */ /* 0x000fe20000000f00 */
[----:B------:R-:W-:Y:S02]  /*9410*/  FMUL.FTZ R19, R158, R179 ;  /* 0x000000b39e137220 */ /* 0x000fe40000410000 */
[----:B------:R-:W-:Y:S02]  /*9420*/  FMUL.FTZ R18, R18, R219 ;  /* 0x000000db12127220 */ /* 0x000fe40000410000 */
[----:B------:R-:W-:Y:S01]  /*9430*/  FMUL.FTZ R154, R154, R183 ;  /* 0x000000b79a9a7220 */ /* 0x000fe20000410000 */
[----:B------:R2:W-:Y:S01]  /*9440*/  @!P1 STS.64 [0x1098], R16 ;  /* 0x00109810ff009388 */ /* 0x0005e20000000a00 */
        /* <DEDUP_REMOVED lines=33> */
[----:B--2---:R-:W-:Y:S02]  /*9660*/  ISETP.NE.AND P0, PT, R202, c[0x0][0x174], PT ;  /* 0x00005d00ca007a0c */ /* 0x004fe40003f05270 */
[----:B------:R-:W-:-:S11]  /*9670*/  SHF.L.U32 R20, R25, 0x2, RZ ;  /* 0x0000000219147819 */ /* 0x000fd600000006ff */
[----:B------:R-:W2:Y:S04]  /*9680*/  @P0 LDS R18, [R20+0x2748] ;  /* 0x0027480014120984 */ /* 0x000ea80000000800 */
[----:B------:R-:W3:Y:S01]  /*9690*/  @P0 LDS R19, [R20+0x2348] ;  /* 0x0023480014130984 */ /* 0x000ee20000000800 */
[----:B--2---:R-:W-:Y:S02]  /*96a0*/  @P0 FADD.FTZ R17, R17, R18 ;  /* 0x0000001211110221 */ /* 0x004fe40000010000 */
[----:B---3--:R-:W-:-:S03]  /*96b0*/  @P0 FADD.FTZ R16, R16, R19 ;  /* 0x0000001310100221 */ /* 0x008fc60000010000 */
[----:B------:R2:W-:Y:S04]  /*96c0*/  STS [R20+0x2748], R17 ;  /* 0x0027481114007388 */ /* 0x0005e80000000800 */
[----:B------:R2:W-:Y:S02]  /*96d0*/  STS [R20+0x2348], R16 ;  /* 0x0023481014007388 */ /* 0x0005e40000000800 */
.L_x_5482:
[----:B--2---:R-:W-:Y:S05]  /*96e0*/  BSYNC B0 ;  /* 0x0000000000007941 */ /* 0x004fea0003800000 */
.L_x_5481:
[----:B------:R-:W-:Y:S01]  /*96f0*/  IADD3 R25, R25, 0x1, RZ ;  /* 0x0000000119197810 */ /* 0x000fe20007ffe0ff */
[----:B------:R-:W-:-:S03]  /*9700*/  UIADD3 UR6, UP0, UR6, 0x1, URZ ;  /* 0x0000000106067890 */ /* 0x000fc6000ff1e03f */
[----:B------:R-:W-:Y:S01]  /*9710*/  ISETP.GE.AND P0, PT, R25, c[0x0][0x16c], PT ;  /* 0x00005b0019007a0c */ /* 0x000fe20003f06270 */
[----:B------:R-:W-:-:S12]  /*9720*/  UIADD3.X UR7, URZ, UR7, URZ, UP0, !UPT ;  /* 0x000000073f077290 */ /* 0x000fd800087fe43f */
[----:B------:R-:W-:Y:S01]  /*9730*/  @P0 CALL.REL.NOINC `(.L_x_5446) ;  /* 0x0000001000000944 */ /* 0x000fe20003c00000 */
[----:B------:R-:W-:Y:S05]  /*9740*/  BRA `(.L_x_5483) ;  /* 0xffffcea000007947 */ /* 0x000fea000383ffff */
.L_x_5446:
[----:B------:R-:W-:Y:S01]  /*9750*/  BAR.SYNC.DEFER_BLOCKING 0x0 ;  /* 0x0000000000007b1d */ /* 0x000fe20000010000 */
[-C--:B------:R-:W-:Y:S02]  /*9760*/  ISETP.GE.AND P1, PT, R4, R150.reuse, PT ;  /* 0x000000960400720c */ /* 0x080fe40003f26270 */
        /* <DEDUP_REMOVED lines=17> */
[----:B0-----:R-:W-:Y:S02]  /*9880*/  CS2R R20, SRZ ;  /* 0x0000000000147805 */ /* 0x001fe4000001ff00 */
        /* <DEDUP_REMOVED lines=14> */
[----:B------:R-:W-:Y:S01]  /*9970*/  CS2R R58, SRZ ;  /* 0x00000000003a7805 */ /* 0x000fe2000001ff00 */
[----:B------:R-:W-:-:S03]  /*9980*/  MOV R60, RZ ;  /* 0x000000ff003c7202 */ /* 0x000fc60000000f00 */
        /* <DEDUP_REMOVED lines=30> */
[----:B------:R-:W0:Y:S01]  /*9b70*/  LDS R0, [R109.X4+0x14] ;  /* 0x000014006d007984 */ /* 0x000e220000004800 */
[----:B--2---:R-:W-:Y:S01]  /*9b80*/  FADD.FTZ R18, R2, UR5 ;  /* 0x0000000502127e21 */ /* 0x004fe20008010000 */
[----:B------:R-:W-:Y:S02]  /*9b90*/  FSETP.GTU.FTZ.AND P1, PT, R13, 20, PT ;  /* 0x41a000000d00780b */ /* 0x000fe40003f3c000 */
[----:B------:R-:W2:Y:S01]  /*9ba0*/  LDS R2, [R109.X4+0x18] ;  /* 0x000018006d027984 */ /* 0x000ea20000004800 */
[----:B---3--:R-:W-:Y:S01]  /*9bb0*/  FADD.FTZ R12, R12, UR5 ;  /* 0x000000050c0c7e21 */ /* 0x008fe20008010000 */
[----:B------:R-:W-:Y:S01]  /*9bc0*/  FSETP.GTU.FTZ.AND P3, PT, R18, 20, PT ;  /* 0x41a000001200780b */ /* 0x000fe20003f7c000 */
[----:B----4-:R-:W-:-:S03]  /*9bd0*/  FADD.FTZ R19, R3, UR5 ;  /* 0x0000000503137e21 */ /* 0x010fc60008010000 */
[----:B------:R-:W-:Y:S01]  /*9be0*/  FSETP.GTU.FTZ.AND P0, PT, R12, 20, PT ;  /* 0x41a000000c00780b */ /* 0x000fe20003f1c000 */
[----:B------:R-:W3:Y:S01]  /*9bf0*/  LDS R3, [R109.X4+0x1c] ;  /* 0x00001c006d037984 */ /* 0x000ee20000004800 */
[----:B------:R-:W-:-:S03]  /*9c00*/  FSETP.GTU.FTZ.AND P2, PT, R19, 20, PT ;  /* 0x41a000001300780b */ /* 0x000fc60003f5c000 */
[----:B------:R-:W-:-:S04]  /*9c10*/  @!P1 FMUL.FTZ R13, R13, -1.4426950216293334961 ;  /* 0xbfb8aa3b0d0d9820 */ /* 0x000fc80000410000 */
[----:B------:R4:W5:Y:S01]  /*9c20*/  @!P1 MUFU.EX2 R16, R13 ;  /* 0x0000000d00109308 */ /* 0x0009620000000800 */
[----:B------:R-:W-:-:S03]  /*9c30*/  @!P3 FMUL.FTZ R18, R18, -1.4426950216293334961 ;  /* 0xbfb8aa3b1212b820 */ /* 0x000fc60000410000 */
[----:B------:R-:W-:Y:S02]  /*9c40*/  @!P0 FMUL.FTZ R20, R12, -1.4426950216293334961 ;  /* 0xbfb8aa3b0c148820 */ /* 0x000fe40000410000 */
[----:B------:R-:W1:Y:S02]  /*9c50*/  LDS R12, [R109.X4+0x20] ;  /* 0x000020006d0c7984 */ /* 0x000e640000004800 */
[----:B------:R-:W2:Y:S01]  /*9c60*/  @!P3 MUFU.EX2 R18, R18 ;  /* 0x000000120012b308 */ /* 0x000ea20000000800 */
[----:B------:R-:W-:Y:S01]  /*9c70*/  @!P2 FMUL.FTZ R19, R19, -1.4426950216293334961 ;  /* 0xbfb8aa3b1313a820 */ /* 0x000fe20000410000 */
[----:B----4-:R-:W-:Y:S01]  /*9c80*/  LDS R13, [R109.X4+0x24] ;  /* 0x000024006d0d7984 */ /* 0x010fe20000004800 */
[----:B-----5:R-:W-:-:S05]  /*9c90*/  @!P1 FADD.FTZ R17, R16, 1 ;  /* 0x3f80000010119421 */ /* 0x020fca0000010000 */
[----:B------:R-:W4:Y:S01]  /*9ca0*/  @!P0 MUFU.EX2 R20, R20 ;  /* 0x0000001400148308 */ /* 0x000f220000000800 */
[----:B------:R-:W5:Y:S01]  /*9cb0*/  LDS R16, [R109.X4+0x28] ;  /* 0x000028006d107984 */ /* 0x000f620000004800 */
[----:B0-----:R-:W-:Y:S02]  /*9cc0*/  FADD.FTZ R0, R0, UR5 ;  /* 0x0000000500007e21 */ /* 0x001fe40008010000 */
[----:B--2---:R-:W-:-:S04]  /*9cd0*/  FADD.FTZ R21, R2, UR5 ;  /* 0x0000000502157e21 */ /* 0x004fc80008010000 */
[----:B------:R-:W0:Y:S01]  /*9ce0*/  @!P1 MUFU.RCP R17, R17 ;  /* 0x0000001100119308 */ /* 0x000e220000001000 */
[----:B------:R-:W-:Y:S01]  /*9cf0*/  @!P3 FADD.FTZ R18, R18, 1 ;  /* 0x3f8000001212b421 */ /* 0x000fe20000010000 */
[----:B------:R-:W-:Y:S02]  /*9d00*/  FSETP.GTU.FTZ.AND P5, PT, R0, 20, PT ;  /* 0x41a000000000780b */ /* 0x000fe40003fbc000 */
[----:B------:R-:W-:Y:S01]  /*9d10*/  FSETP.GTU.FTZ.AND P4, PT, R21, 20, PT ;  /* 0x41a000001500780b */ /* 0x000fe20003f9c000 */
[----:B---3--:R-:W-:-:S03]  /*9d20*/  FADD.FTZ R22, R3, UR5 ;  /* 0x0000000503167e21 */ /* 0x008fc60008010000 */
[----:B------:R-:W2:Y:S01]  /*9d30*/  @!P2 MUFU.EX2 R19, R19 ;  /* 0x000000130013a308 */ /* 0x000ea20000000800 */
[----:B----4-:R-:W-:-:S06]  /*9d40*/  @!P0 FADD.FTZ R20, R20, 1 ;  /* 0x3f80000014148421 */ /* 0x010fcc0000010000 */
[----:B------:R-:W-:Y:S01]  /*9d50*/  @!P5 FMUL.FTZ R0, R0, -1.4426950216293334961 ;  /* 0xbfb8aa3b0000d820 */ /* 0x000fe20000410000 */
[----:B------:R-:W3:Y:S01]  /*9d60*/  @!P3 MUFU.RCP R18, R18 ;  /* 0x000000120012b308 */ /* 0x000ee20000001000 */
[----:B------:R-:W-:Y:S02]  /*9d70*/  @!P4 FMUL.FTZ R3, R21, -1.4426950216293334961 ;  /* 0xbfb8aa3b1503c820 */ /* 0x000fe40000410000 */
[----:B0-----:R-:W-:Y:S01]  /*9d80*/  @!P1 FMUL.FTZ R26, R26, R17 ;  /* 0x000000111a1a9220 */ /* 0x001fe20000410000 */
[----:B------:R-:W-:Y:S01]  /*9d90*/  FSETP.GTU.FTZ.AND P1, PT, R22, 20, PT ;  /* 0x41a000001600780b */ /* 0x000fe20003f3c000 */
[----:B-1----:R-:W-:Y:S02]  /*9da0*/  FADD.FTZ R17, R12, UR5 ;  /* 0x000000050c117e21 */ /* 0x002fe40008010000 */
[----:B--2---:R-:W-:Y:S01]  /*9db0*/  @!P2 FADD.FTZ R19, R19, 1 ;  /* 0x3f8000001313a421 */ /* 0x004fe20000010000 */
[----:B------:R-:W0:Y:S01]  /*9dc0*/  @!P4 MUFU.EX2 R3, R3 ;  /* 0x000000030003c308 */ /* 0x000e220000000800 */
[----:B---3--:R-:W-:-:S07]  /*9dd0*/  @!P3 FMUL.FTZ R27, R27, R18 ;  /* 0x000000121b1bb220 */ /* 0x008fce0000410000 */
[----:B------:R-:W1:Y:S01]  /*9de0*/  @!P0 MUFU.RCP R20, R20 ;  /* 0x0000001400148308 */ /* 0x000e620000001000 */
[----:B------:R-:W-:Y:S01]  /*9df0*/  FSETP.GTU.FTZ.AND P3, PT, R17, 20, PT ;  /* 0x41a000001100780b */ /* 0x000fe20003f7c000 */
[----:B-----5:R-:W-:Y:S02]  /*9e00*/  FADD.FTZ R16, R16, UR5 ;  /* 0x0000000510107e21 */ /* 0x020fe40008010000 */
[----:B------:R-:W-:Y:S02]  /*9e10*/  FADD.FTZ R18, R13, UR5 ;  /* 0x000000050d127e21 */ /* 0x000fe40008010000 */
[----:B------:R-:W-:Y:S02]  /*9e20*/  @!P1 FMUL.FTZ R12, R22, -1.4426950216293334961 ;  /* 0xbfb8aa3b160c9820 */ /* 0x000fe40000410000 */
[----:B------:R-:W2:Y:S06]  /*9e30*/  @!P2 MUFU.RCP R19, R19 ;  /* 0x000000130013a308 */ /* 0x000eac0000001000 */
[----:B------:R-:W-:-:S02]  /*9e40*/  @!P3 FMUL.FTZ R13, R17, -1.4426950216293334961 ;  /* 0xbfb8aa3b110db820 */ /* 0x000fc40000410000 */
[----:B------:R3:W4:Y:S01]  /*9e50*/  @!P5 MUFU.EX2 R2, R0 ;  /* 0x000000000002d308 */ /* 0x0007220000000800 */
[----:B0-----:R-:W-:Y:S02]  /*9e60*/  @!P4 FADD.FTZ R17, R3, 1 ;  /* 0x3f8000000311c421 */ /* 0x001fe40000010000 */
[----:B-1----:R-:W-:Y:S01]  /*9e70*/  @!P0 FMUL.FTZ R29, R29, R20 ;  /* 0x000000141d1d8220 */ /* 0x002fe20000410000 */
[----:B------:R-:W-:Y:S01]  /*9e80*/  LDS R3, [R109.X4+0x34] ;  /* 0x000034006d037984 */ /* 0x000fe20000004800 */
[----:B------:R-:W-:Y:S01]  /*9e90*/  FSETP.GTU.FTZ.AND P0, PT, R16, 20, PT ;  /* 0x41a000001000780b */ /* 0x000fe20003f1c000 */
[----:B--2---:R-:W-:Y:S02]  /*9ea0*/  @!P2 FMUL.FTZ R28, R28, R19 ;  /* 0x000000131c1ca220 */ /* 0x004fe40000410000 */
[----:B---3--:R-:W0:Y:S01]  /*9eb0*/  LDS R0, [R109.X4+0x2c] ;  /* 0x00002c006d007984 */ /* 0x008e220000004800 */
[----:B------:R-:W-:Y:S01]  /*9ec0*/  FSETP.GTU.FTZ.AND P2, PT, R18, 20, PT ;  /* 0x41a000001200780b */ /* 0x000fe20003f5c000 */
[----:B------:R-:W1:Y:S08]  /*9ed0*/  @!P1 MUFU.EX2 R12, R12 ;  /* 0x0000000c000c9308 */ /* 0x000e700000000800 */
[----:B------:R-:W-:Y:S01]  /*9ee0*/  @!P0 FMUL.FTZ R21, R16, -1.4426950216293334961 ;  /* 0xbfb8aa3b10158820 */ /* 0x000fe20000410000 */
[----:B------:R-:W2:Y:S01]  /*9ef0*/  @!P3 MUFU.EX2 R13, R13 ;  /* 0x0000000d000db308 */ /* 0x000ea20000000800 */
[----:B----4-:R-:W-:-:S02]  /*9f00*/  @!P5 FADD.FTZ R16, R2, 1 ;  /* 0x3f8000000210d421 */ /* 0x010fc40000010000 */
[----:B------:R-:W-:Y:S01]  /*9f10*/  LDS R2, [R109.X4+0x30] ;  /* 0x000030006d027984 */ /* 0x000fe20000004800 */
[----:B------:R-:W-:-:S04]  /*9f20*/  @!P2 FMUL.FTZ R19, R18, -1.4426950216293334961 ;  /* 0xbfb8aa3b1213a820 */ /* 0x000fc80000410000 */
[----:B------:R2:W3:Y:S01]  /*9f30*/  @!P2 MUFU.EX2 R20, R19 ;  /* 0x000000130014a308 */ /* 0x0004e20000000800 */
[----:B-1----:R-:W-:Y:S02]  /*9f40*/  @!P1 FADD.FTZ R18, R12, 1 ;  /* 0x3f8000000c129421 */ /* 0x002fe40000010000 */
[----:B------:R-:W1:Y:S05]  /*9f50*/  LDS R12, [R109.X4+0x38] ;  /* 0x000038006d0c7984 */ /* 0x000e6a0000004800 */
[----:B------:R4:W5:Y:S01]  /*9f60*/  @!P5 MUFU.RCP R23, R16 ;  /* 0x000000100017d308 */ /* 0x0009620000001000 */
[----:B--2---:R-:W-:Y:S02]  /*9f70*/  @!P3 FADD.FTZ R19, R13, 1 ;  /* 0x3f8000000d13b421 */ /* 0x004fe40000010000 */
[----:B------:R-:W-:Y:S05]  /*9f80*/  LDS R13, [R109.X4+0x3c] ;  /* 0x00003c006d0d7984 */ /* 0x000fea0000004800 */
[----:B------:R-:W2:Y:S01]  /*9f90*/  @!P1 MUFU.RCP R25, R18 ;  /* 0x0000001200199308 */ /* 0x000ea20000001000 */
[----:B----4-:R-:W4:Y:S01]  /*9fa0*/  LDS R16, [R109.X4] ;  /* 0x000000006d107984 */ /* 0x010f220000004800 */
[----:B---3--:R-:W-:-:S03]  /*9fb0*/  @!P2 FADD.FTZ R20, R20, 1 ;  /* 0x3f8000001414a421 */ /* 0x008fc60000010000 */
[----:B------:R-:W-:Y:S01]  /*9fc0*/  BAR.SYNC.DEFER_BLOCKING 0x0 ;  /* 0x0000000000007b1d */ /* 0x000fe20000010000 */
[----:B0-----:R-:W-:Y:S02]  /*9fd0*/  FADD.FTZ R0, R0, UR5 ;  /* 0x0000000500007e21 */ /* 0x001fe40008010000 */
[----:B-----5:R-:W-:-:S03]  /*9fe0*/  @!P5 FMUL.FTZ R30, R30, R23 ;  /* 0x000000171e1ed220 */ /* 0x020fc60000410000 */
[----:B------:R-:W0:Y:S01]  /*9ff0*/  @!P0 MUFU.EX2 R21, R21 ;  /* 0x0000001500158308 */ /* 0x000e220000000800 */
[----:B------:R-:W-:Y:S01]  /*a000*/  FSETP.GTU.FTZ.AND P5, PT, R0, 20, PT ;  /* 0x41a000000000780b */ /* 0x000fe20003fbc000 */
[----:B--2---:R-:W-:-:S06]  /*a010*/  @!P1 FMUL.FTZ R32, R32, R25 ;  /* 0x0000001920209220 */ /* 0x004fcc0000410000 */
[----:B------:R2:W3:Y:S06]  /*a020*/  @!P3 MUFU.RCP R58, R19 ;  /* 0x00000013003ab308 */ /* 0x0004ec0000001000 */
[----:B------:R-:W-:Y:S02]  /*a030*/  @!P5 FMUL.FTZ R0, R0, -1.4426950216293334961 ;  /* 0xbfb8aa3b0000d820 */ /* 0x000fe40000410000 */
[----:B------:R5:W4:Y:S01]  /*a040*/  @!P2 MUFU.RCP R41, R20 ;  /* 0x000000140029a308 */ /* 0x000b220000001000 */
[----:B--2---:R-:W-:Y:S01]  /*a050*/  FADD.FTZ R19, R3, UR5 ;  /* 0x0000000503137e21 */ /* 0x004fe20008010000 */
[----:B------:R-:W-:Y:S01]  /*a060*/  STS [R109.X4], R57 ;  /* 0x000000396d007388 */ /* 0x000fe20000004800 */
[----:B0-----:R-:W-:-:S02]  /*a070*/  @!P0 FADD.FTZ R21, R21, 1 ;  /* 0x3f80000015158421 */ /* 0x001fc40000010000 */
[----:B-1----:R-:W-:Y:S01]  /*a080*/  FADD.FTZ R12, R12, UR5 ;  /* 0x000000050c0c7e21 */ /* 0x002fe20008010000 */
[----:B------:R-:W-:Y:S01]  /*a090*/  FSETP.GTU.FTZ.AND P1, PT, R19, 20, PT ;  /* 0x41a000001300780b */ /* 0x000fe20003f3c000 */
[----:B------:R-:W-:Y:S01]  /*a0a0*/  STS [R109.X4+0x4], R56 ;  /* 0x000004386d007388 */ /* 0x000fe20000004800 */
[----:B------:R0:W1:Y:S01]  /*a0b0*/  @!P4 MUFU.RCP R22, R17 ;  /* 0x000000110016c308 */ /* 0x0000620000001000 */
[----:B---3--:R-:W-:Y:S01]  /*a0c0*/  @!P3 FMUL.FTZ R33, R33, R58 ;  /* 0x0000003a2121b220 */ /* 0x008fe20000410000 */
[----:B------:R-:W-:Y:S01]  /*a0d0*/  FSETP.GTU.FTZ.AND P3, PT, R12, 20, PT ;  /* 0x41a000000c00780b */ /* 0x000fe20003f7c000 */
[----:B------:R-:W-:Y:S01]  /*a0e0*/  STS [R109.X4+0x8], R55 ;  /* 0x000008376d007388 */ /* 0x000fe20000004800 */
[----:B-----5:R-:W-:-:S03]  /*a0f0*/  IMAD R20, R204, c[0x0][0x2d8], RZ ;  /* 0x0000b600cc147a24 */ /* 0x020fc600078e02ff */
[----:B------:R-:W-:Y:S01]  /*a100*/  STS [R109.X4+0xc], R54 ;  /* 0x00000c366d007388 */ /* 0x000fe20000004800 */
[----:B------:R-:W2:Y:S01]  /*a110*/  @!P0 MUFU.RCP R18, R21 ;  /* 0x0000001500128308 */ /* 0x000ea20000001000 */
[----:B0-----:R-:W-:Y:S02]  /*a120*/  FADD.FTZ R17, R2, UR5 ;  /* 0x0000000502117e21 */ /* 0x001fe40008010000 */
[----:B------:R-:W-:Y:S01]  /*a130*/  STS [R109.X4+0x10], R53 ;  /* 0x000010356d007388 */ /* 0x000fe20000004800 */
[----:B----4-:R-:W-:Y:S02]  /*a140*/  @!P2 FMUL.FTZ R34, R34, R41 ;  /* 0x000000292222a220 */ /* 0x010fe40000410000 */
[----:B------:R-:W-:Y:S01]  /*a150*/  IMAD R69, R155, c[0x0][0x2dc], R20 ;  /* 0x0000b7009b457a24 */ /* 0x000fe200078e0214 */
[----:B------:R-:W-:Y:S01]  /*a160*/  STS [R109.X4+0x14], R52 ;  /* 0x000014346d007388 */ /* 0x000fe20000004800 */
[----:B------:R0:W3:Y:S01]  /*a170*/  @!P5 MUFU.EX2 R2, R0 ;  /* 0x000000000002d308 */ /* 0x0000e20000000800 */
[----:B-1----:R-:W-:Y:S01]  /*a180*/  @!P4 FMUL.FTZ R31, R31, R22 ;  /* 0x000000161f1fc220 */ /* 0x002fe20000410000 */
[----:B------:R-:W-:Y:S01]  /*a190*/  FSETP.GTU.FTZ.AND P4, PT, R17, 20, PT ;  /* 0x41a000001100780b */ /* 0x000fe20003f9c000 */
[----:B------:R-:W-:Y:S01]  /*a1a0*/  STS [R109.X4+0x18], R51 ;  /* 0x000018336d007388 */ /* 0x000fe20000004800 */
[----:B------:R-:W-:-:S02]  /*a1b0*/  @!P3 FMUL.FTZ R12, R12, -1.4426950216293334961 ;  /* 0xbfb8aa3b0c0cb820 */ /* 0x000fc40000410000 */
[----:B------:R-:W-:Y:S01]  /*a1c0*/  IMAD R20, R148, c[0x0][0x2e0], RZ ;  /* 0x0000b80094147a24 */ /* 0x000fe200078e02ff */
[----:B------:R-:W-:Y:S01]  /*a1d0*/  STS [R109.X4+0x1c], R50 ;  /* 0x00001c326d007388 */ /* 0x000fe20000004800 */
[----:B--2---:R-:W-:Y:S02]  /*a1e0*/  @!P0 FMUL.FTZ R35, R35, R18 ;  /* 0x0000001223238220 */ /* 0x004fe40000410000 */
[----:B0-----:R-:W-:Y:S01]  /*a1f0*/  @!P1 FMUL.FTZ R0, R19, -1.4426950216293334961 ;  /* 0xbfb8aa3b13009820 */ /* 0x001fe20000410000 */
[----:B------:R-:W-:Y:S01]  /*a200*/  STS [R109.X4+0x20], R49 ;  /* 0x000020316d007388 */ /* 0x000fe20000004800 */
[----:B------:R-:W-:Y:S02]  /*a210*/  FADD.FTZ R18, R16, UR5 ;  /* 0x0000000510127e21 */ /* 0x000fe40008010000 */
[----:B------:R-:W0:Y:S01]  /*a220*/  @!P3 MUFU.EX2 R16, R12 ;  /* 0x0000000c0010b308 */ /* 0x000e220000000800 */
[----:B------:R-:W-:Y:S01]  /*a230*/  STS [R109.X4+0x24], R48 ;  /* 0x000024306d007388 */ /* 0x000fe20000004800 */
[----:B------:R-:W-:Y:S01]  /*a240*/  @!P4 FMUL.FTZ R3, R17, -1.4426950216293334961 ;  /* 0xbfb8aa3b1103c820 */ /* 0x000fe20000410000 */
[----:B------:R-:W-:Y:S01]  /*a250*/  FSETP.GTU.FTZ.AND P0, PT, R18, 20, PT ;  /* 0x41a000001200780b */ /* 0x000fe20003f1c000 */
[----:B------:R-:W-:Y:S01]  /*a260*/  FADD.FTZ R17, R13, UR5 ;  /* 0x000000050d117e21 */ /* 0x000fe20008010000 */
[----:B------:R-:W-:Y:S01]  /*a270*/  STS [R109.X4+0x28], R47 ;  /* 0x0000282f6d007388 */ /* 0x000fe20000004800 */
[----:B---3--:R-:W-:-:S02]  /*a280*/  @!P5 FADD.FTZ R2, R2, 1 ;  /* 0x3f8000000202d421 */ /* 0x008fc40000010000 */
[----:B------:R1:W-:Y:S01]  /*a290*/  @!P1 MUFU.EX2 R13, R0 ;  /* 0x00000000000d9308 */ /* 0x0003e20000000800 */
[----:B------:R-:W-:Y:S01]  /*a2a0*/  STS [R109.X4+0x2c], R46 ;  /* 0x00002c2e6d007388 */ /* 0x000fe20000004800 */
[----:B------:R-:W-:Y:S01]  /*a2b0*/  FSETP.GTU.FTZ.AND P2, PT, R17, 20, PT ;  /* 0x41a000001100780b */ /* 0x000fe20003f5c000 */
[----:B------:R-:W-:Y:S02]  /*a2c0*/  IMAD R20, R157, c[0x0][0x2e4], R20 ;  /* 0x0000b9009d147a24 */ /* 0x000fe400078e0214 */
[----:B------:R-:W-:Y:S03]  /*a2d0*/  STS [R109.X4+0x30], R45 ;  /* 0x0000302d6d007388 */ /* 0x000fe60000004800 */
[----:B------:R-:W2:Y:S01]  /*a2e0*/  @!P4 MUFU.EX2 R3, R3 ;  /* 0x000000030003c308 */ /* 0x000ea20000000800 */
[----:B------:R-:W-:Y:S01]  /*a2f0*/  STS [R109.X4+0x34], R44 ;  /* 0x0000342c6d007388 */ /* 0x000fe20000004800 */
[----:B-1----:R-:W-:-:S02]  /*a300*/  @!P0 FMUL.FTZ R0, R18, -1.4426950216293334961 ;  /* 0xbfb8aa3b12008820 */ /* 0x002fc40000410000 */
[----:B0-----:R-:W-:Y:S01]  /*a310*/  @!P3 FADD.FTZ R16, R16, 1 ;  /* 0x3f8000001010b421 */ /* 0x001fe20000010000 */
[----:B------:R-:W-:Y:S02]  /*a320*/  STS [R109.X4+0x38], R43 ;  /* 0x0000382b6d007388 */ /* 0x000fe40000004800 */
[----:B------:R-:W-:Y:S01]  /*a330*/  @!P2 FMUL.FTZ R17, R17, -1.4426950216293334961 ;  /* 0xbfb8aa3b1111a820 */ /* 0x000fe20000410000 */
[----:B------:R0:W1:Y:S01]  /*a340*/  @!P5 MUFU.RCP R65, R2 ;  /* 0x000000020041d308 */ /* 0x0000620000001000 */
[----:B------:R-:W-:Y:S01]  /*a350*/  STS [R109.X4+0x3c], R42 ;  /* 0x00003c2a6d007388 */ /* 0x000fe20000004800 */
[----:B------:R-:W-:-:S06]  /*a360*/  NOP ;  /* 0x0000000000007918 */ /* 0x000fcc0000000000 */
[----:B------:R-:W-:Y:S01]  /*a370*/  LDS R19, [R126.X4] ;  /* 0x000000007e137984 */ /* 0x000fe20000004800 */
[----:B------:R-:W3:Y:S01]  /*a380*/  @!P2 MUFU.EX2 R17, R17 ;  /* 0x000000110011a308 */ /* 0x000ee20000000800 */
[----:B--2---:R-:W-:Y:S02]  /*a390*/  @!P4 FADD.FTZ R12, R3, 1 ;  /* 0x3f800000030cc421 */ /* 0x004fe40000010000 */
[----:B------:R-:W-:Y:S01]  /*a3a0*/  LDS R21, [R125.X4+0x80] ;  /* 0x000080007d157984 */ /* 0x000fe20000004800 */
[----:B0-----:R-:W-:-:S03]  /*a3b0*/  IMAD.WIDE.U32 R2, R155, c[0x0][0x2d8], RZ ;  /* 0x0000b6009b027a25 */ /* 0x001fc600078e00ff */
[----:B------:R-:W-:Y:S01]  /*a3c0*/  LDS R23, [R124.X4+0x100] ;  /* 0x000100007c177984 */ /* 0x000fe20000004800 */
[----:B------:R-:W0:Y:S01]  /*a3d0*/  @!P0 MUFU.EX2 R0, R0 ;  /* 0x0000000000008308 */ /* 0x000e220000000800 */
[----:B------:R-:W-:Y:S01]  /*a3e0*/  IADD3 R3, R3, R69, RZ ;  /* 0x0000004503037210 */ /* 0x000fe20007ffe0ff */
[----:B------:R-:W-:Y:S01]  /*a3f0*/  @!P1 FADD.FTZ R13, R13, 1 ;  /* 0x3f8000000d0d9421 */ /* 0x000fe20000010000 */
[----:B------:R-:W-:Y:S01]  /*a400*/  LDS R25, [R123.X4+0x180] ;  /* 0x000180007b197984 */ /* 0x000fe20000004800 */
[----:B-1----:R-:W-:Y:S02]  /*a410*/  @!P5 FMUL.FTZ R36, R36, R65 ;  /* 0x000000412424d220 */ /* 0x002fe40000410000 */
[----:B------:R-:W-:Y:S01]  /*a420*/  IMAD.WIDE.U32 R2, R157, c[0x0][0x2e0], R2 ;  /* 0x0000b8009d027a25 */ /* 0x000fe200078e0002 */
[----:B------:R-:W-:Y:S01]  /*a430*/  LDS R41, [R122.X4+0x200] ;  /* 0x000200007a297984 */ /* 0x000fe20000004800 */
[----:B------:R-:W1:Y:S02]  /*a440*/  @!P3 MUFU.RCP R16, R16 ;  /* 0x000000100010b308 */ /* 0x000e640000001000 */
[----:B---3--:R-:W-:Y:S01]  /*a450*/  @!P2 FADD.FTZ R17, R17, 1 ;  /* 0x3f8000001111a421 */ /* 0x008fe20000010000 */
[----:B------:R-:W-:Y:S01]  /*a460*/  LDS R43, [R121.X4+0x280] ;  /* 0x00028000792b7984 */ /* 0x000fe20000004800 */
[----:B------:R-:W-:-:S03]  /*a470*/  IADD3 R2, P5, R93, R2, RZ ;  /* 0x000000025d027210 */ /* 0x000fc60007fbe0ff */
[----:B------:R-:W-:Y:S01]  /*a480*/  LDS R45, [R120.X4+0x300] ;  /* 0x00030000782d7984 */ /* 0x000fe20000004800 */
[----:B------:R-:W2:Y:S01]  /*a490*/  @!P4 MUFU.RCP R12, R12 ;  /* 0x0000000c000cc308 */ /* 0x000ea20000001000 */
[----:B0-----:R-:W-:Y:S01]  /*a4a0*/  @!P0 FADD.FTZ R0, R0, 1 ;  /* 0x3f80000000008421 */ /* 0x001fe20000010000 */
[----:B------:R-:W-:Y:S01]  /*a4b0*/  IADD3.X R65, R91, R20, R3, P5, !PT ;  /* 0x000000145b417210 */ /* 0x000fe20002ffe403 */
[----:B------:R-:W-:Y:S04]  /*a4c0*/  LDS R47, [R119.X4+0x380] ;  /* 0x00038000772f7984 */ /* 0x000fe80000004800 */
[----:B------:R-:W-:Y:S01]  /*a4d0*/  LDS R49, [R118.X4+0x400] ;  /* 0x0004000076317984 */ /* 0x000fe20000004800 */
[----:B------:R-:W0:Y:S01]  /*a4e0*/  @!P1 MUFU.RCP R13, R13 ;  /* 0x0000000d000d9308 */ /* 0x000e220000001000 */
[----:B-1----:R-:W-:-:S02]  /*a4f0*/  @!P3 FMUL.FTZ R39, R39, R16 ;  /* 0x000000102727b220 */ /* 0x002fc40000410000 */
[----:B------:R-:W-:Y:S04]  /*a500*/  LDS R51, [R117.X4+0x480] ;  /* 0x0004800075337984 */ /* 0x000fe80000004800 */
[----:B------:R-:W-:Y:S01]  /*a510*/  LDS R53, [R116.X4+0x500] ;  /* 0x0005000074357984 */ /* 0x000fe20000004800 */
[----:B------:R-:W1:Y:S01]  /*a520*/  @!P2 MUFU.RCP R17, R17 ;  /* 0x000000110011a308 */ /* 0x000e620000001000 */
[----:B--2---:R-:W-:Y:S01]  /*a530*/  @!P4 FMUL.FTZ R37, R37, R12 ;  /* 0x0000000c2525c220 */ /* 0x004fe20000410000 */
[C---:B------:R-:W-:Y:S01]  /*a540*/  LEA R67, P4, R4.reuse, c[0x0][0x330], 0x2 ;  /* 0x0000cc0004437a11 */ /* 0x040fe200078810ff */
[----:B------:R-:W-:Y:S03]  /*a550*/  LDS R55, [R115.X4+0x580] ;  /* 0x0005800073377984 */ /* 0x000fe60000004800 */
[----:B------:R-:W-:Y:S01]  /*a560*/  LEA.HI.X R12, R4, c[0x0][0x334], R5, 0x2, P4 ;  /* 0x0000cd00040c7a11 */ /* 0x000fe200020f1405 */
[----:B------:R-:W-:Y:S01]  /*a570*/  LDS R57, [R114.X4+0x600] ;  /* 0x0006000072397984 */ /* 0x000fe20000004800 */
[----:B------:R-:W2:Y:S01]  /*a580*/  @!P0 MUFU.RCP R3, R0 ;  /* 0x0000000000038308 */ /* 0x000ea20000001000 */
[----:B------:R-:W-:Y:S01]  /*a590*/  LEA R16, P4, R2, R67, 0x2 ;  /* 0x0000004302107211 */ /* 0x000fe200078810ff */
[----:B0-----:R-:W-:Y:S01]  /*a5a0*/  @!P1 FMUL.FTZ R38, R38, R13 ;  /* 0x0000000d26269220 */ /* 0x001fe20000410000 */
[----:B------:R-:W-:Y:S04]  /*a5b0*/  LDS R59, [R113.X4+0x680] ;  /* 0x00068000713b7984 */ /* 0x000fe80000004800 */
[----:B------:R-:W-:Y:S01]  /*a5c0*/  LDS R61, [R112.X4+0x700] ;  /* 0x00070000703d7984 */ /* 0x000fe20000004800 */
[----:B-1----:R-:W-:Y:S01]  /*a5d0*/  @!P2 FMUL.FTZ R40, R40, R17 ;  /* 0x000000112828a220 */ /* 0x002fe20000410000 */
[----:B------:R-:W-:-:S02]  /*a5e0*/  LEA.HI.X R17, R2, R12, R65, 0x2, P4 ;  /* 0x0000000c02117211 */ /* 0x000fc400020f1441 */
[----:B------:R-:W-:Y:S04]  /*a5f0*/  LDS R63, [R111.X4+0x780] ;  /* 0x000780006f3f7984 */ /* 0x000fe80000004800 */
[----:B------:R-:W-:Y:S01]  /*a600*/  @!P6 STS [0x840], R150 ;  /* 0x00084096ff00e388 */ /* 0x000fe20000000800 */
[----:B--2---:R-:W-:-:S03]  /*a610*/  @!P0 FMUL.FTZ R24, R24, R3 ;  /* 0x0000000318188220 */ /* 0x004fc60000410000 */
[----:B------:R-:W-:Y:S06]  /*a620*/  BAR.SYNC.DEFER_BLOCKING 0x0 ;  /* 0x0000000000007b1d */ /* 0x000fec0000010000 */
[----:B------:R-:W0:Y:S02]  /*a630*/  LDS R18, [0x840] ;  /* 0x00084000ff127984 */ /* 0x000e240000000800 */
[-C--:B0-----:R-:W-:Y:S02]  /*a640*/  ISETP.GE.AND P3, PT, R4, R18.reuse, PT ;  /* 0x000000120400720c */ /* 0x081fe40003f66270 */
[----:B------:R-:W-:-:S02]  /*a650*/  ISETP.GE.AND P1, PT, R140, R18, PT ;  /* 0x000000128c00720c */ /* 0x000fc40003f26270 */
        /* <DEDUP_REMOVED lines=14> */
.L_x_5485:
[----:B------:R-:W-:Y:S05]  /*a740*/  BSYNC B0 ;  /* 0x0000000000007941 */ /* 0x000fea0003800000 */
.L_x_5484:
        /* <DEDUP_REMOVED lines=45> */
[----:B------:R2:W-:Y:S03]  /*aa20*/  STS [R109.X4+0x20], R33 ;  /* 0x000020216d007388 */ /* 0x0005e60000004800 */
[----:B---3--:R-:W-:Y:S01]  /*aa30*/  FADD.FTZ R31, R30, R31 ;  /* 0x0000001f1e1f7221 */ /* 0x008fe20000010000 */
[----:B------:R3:W-:Y:S03]  /*aa40*/  STS [R109.X4+0x24], R34 ;  /* 0x000024226d007388 */ /* 0x0007e60000004800 */
[----:B-1----:R-:W-:Y:S01]  /*aa50*/  FADD.FTZ R32, R31, R32 ;  /* 0x000000201f207221 */ /* 0x002fe20000010000 */
[----:B------:R1:W-:Y:S01]  /*aa60*/  STS [R109.X4+0x28], R35 ;  /* 0x000028236d007388 */ /* 0x0003e20000004800 */
[----:B------:R-:W-:-:S02]  /*aa70*/  IMAD R31, R155, c[0x0][0x2fc], R0 ;  /* 0x0000bf009b1f7a24 */ /* 0x000fc400078e0200 */
[----:B--2---:R-:W-:Y:S01]  /*aa80*/  FADD.FTZ R33, R32, R33 ;  /* 0x0000002120217221 */ /* 0x004fe20000010000 */
[----:B------:R2:W-:Y:S02]  /*aa90*/  STS [R109.X4+0x2c], R36 ;  /* 0x00002c246d007388 */ /* 0x0005e40000004800 */
[----:B------:R-:W-:Y:S01]  /*aaa0*/  IADD3 R29, R3, R31, RZ ;  /* 0x0000001f031d7210 */ /* 0x000fe20007ffe0ff */
        /* <DEDUP_REMOVED lines=44> */
.L_x_5487:
[----:B------:R-:W-:Y:S05]  /*ad70*/  BSYNC B0 ;  /* 0x0000000000007941 */ /* 0x000fea0003800000 */
.L_x_5486:
        /* <DEDUP_REMOVED lines=54> */
.L_x_5408:
[----:B------:R-:W-:Y:S02]  /*b0e0*/  ISETP.NE.U32.AND P0, PT, RZ, c[0x0][0x328], PT ;  /* 0x0000ca00ff007a0c */ /* 0x000fe40003f05070 */
[----:B------:R-:W-:Y:S02]  /*b0f0*/  ISETP.NE.U32.AND P2, PT, RZ, c[0x0][0x348], PT ;  /* 0x0000d200ff007a0c */ /* 0x000fe40003f45070 */
[----:B------:R-:W-:Y:S02]  /*b100*/  ISETP.NE.AND.EX P1, PT, RZ, c[0x0][0x32c], PT, P0 ;  /* 0x0000cb00ff007a0c */ /* 0x000fe40003f25300 */
[----:B------:R-:W-:-:S11]  /*b110*/  ISETP.NE.AND.EX P0, PT, RZ, c[0x0][0x34c], PT, P2 ;  /* 0x0000d300ff007a0c */ /* 0x000fd60003f05320 */
[----:B------:R-:W-:Y:S05]  /*b120*/  @!P1 BRA `(.L_x_5489) ;  /* 0x0000014000009947 */ /* 0x000fea0003800000 */
[----:B-1----:R-:W1:Y:S01]  /*b130*/  SHFL.DOWN P1, R3, R146, 0x1, 0x1f ;  /* 0x08201f0092037f89 */ /* 0x002e620000020000 */
[----:B------:R-:W-:Y:S03]  /*b140*/  BSSY B0, `(.L_x_5489) ;  /* 0x0000012000007945 */ /* 0x000fe60003800000 */
[----:B------:R-:W3:Y:S01]  /*b150*/  S2R R4, SR_LANEID ;  /* 0x0000000000047919 */ /* 0x000ee20000000000 */
[----:B-1----:R-:W-:Y:S01]  /*b160*/  @P1 FADD R3, R3, R146 ;  /* 0x0000009203031221 */ /* 0x002fe20000000000 */
[----:B---3--:R-:W-:-:S04]  /*b170*/  ISETP.NE.AND P2, PT, R4, RZ, PT ;  /* 0x000000ff0400720c */ /* 0x008fc80003f45270 */
[----:B------:R-:W1:Y:S04]  /*b180*/  SHFL.DOWN P1, R0, R3, 0x2, 0x1f ;  /* 0x08401f0003007f89 */ /* 0x000e680000020000 */
[----:B------:R-:W3:Y:S01]  /*b190*/  S2R R4, SR_TID.X ;  /* 0x0000000000047919 */ /* 0x000ee20000002100 */
        /* <DEDUP_REMOVED lines=11> */
[----:B-1----:R1:W-:Y:S02]  /*b250*/  RED.E.ADD.F32.FTZ.RN.STRONG.GPU [R8.64], R11 ;  /* 0x0000000b0800798e */ /* 0x0023e4000c10e78c */
.L_x_5490:
[----:B-1----:R-:W-:Y:S05]  /*b260*/  BSYNC B0 ;  /* 0x0000000000007941 */ /* 0x002fea0003800000 */
.L_x_5489:
[----:B------:R-:W-:Y:S01]  /*b270*/  BSSY B0, `(.L_x_5491) ;  /* 0x0000018000007945 */ /* 0x000fe20003800000 */
[----:B------:R-:W-:Y:S05]  /*b280*/  @!P0 BRA `(.L_x_5492) ;  /* 0x0000015000008947 */ /* 0x000fea0003800000 */
[----:B------:R-:W-:Y:S06]  /*b290*/  BAR.SYNC.DEFER_BLOCKING 0x0 ;  /* 0x0000000000007b1d */ /* 0x000fec0000010000 */
[----:B------:R-:W3:Y:S04]  /*b2a0*/  SHFL.DOWN P0, R0, R151, 0x1, 0x1f ;  /* 0x08201f0097007f89 */ /* 0x000ee80000000000 */
[----:B------:R-:W4:Y:S04]  /*b2b0*/  S2R R8, SR_LANEID ;  /* 0x0000000000087919 */ /* 0x000f280000000000 */
[----:B0-----:R-:W0:Y:S01]  /*b2c0*/  S2R R15, SR_TID.X ;  /* 0x00000000000f7919 */ /* 0x001e220000002100 */
[----:B---3--:R-:W-:Y:S01]  /*b2d0*/  @P0 FADD R0, R0, R151 ;  /* 0x0000009700000221 */ /* 0x008fe20000000000 */
[----:B----4-:R-:W-:-:S04]  /*b2e0*/  ISETP.NE.AND P1, PT, R8, RZ, PT ;  /* 0x000000ff0800720c */ /* 0x010fc80003f25270 */
        /* <DEDUP_REMOVED lines=8> */
[----:B0-----:R-:W-:-:S04]  /*b370*/  ISETP.NE.AND P0, PT, R15, RZ, PT ;  /* 0x000000ff0f00720c */ /* 0x001fc80003f05270 */
[----:B------:R0:W-:Y:S04]  /*b380*/  @!P1 STS [0x1094], R4 ;  /* 0x00109404ff009388 */ /* 0x0001e80000000800 */
[----:B------:R-:W-:Y:S06]  /*b390*/  BAR.SYNC.DEFER_BLOCKING 0x0 ;  /* 0x0000000000007b1d */ /* 0x000fec0000010000 */
[----:B------:R-:W-:Y:S05]  /*b3a0*/  @P0 BRA `(.L_x_5493) ;  /* 0x0000004000000947 */ /* 0x000fea0003800000 */
[----:B0-----:R0:W-:Y:S01]  /*b3b0*/  RED.E.ADD.F32.FTZ.RN.STRONG.GPU [R6.64], R4 ;  /* 0x000000040600798e */ /* 0x0011e2000c10e78c */
[----:B------:R-:W-:Y:S01]  /*b3c0*/  HFMA2.MMA R15, -RZ, RZ, 0, 0 ;  /* 0x00000000ff0f7435 */ /* 0x000fe200000001ff */
[----:B------:R-:W-:Y:S05]  /*b3d0*/  BRA `(.L_x_5493) ;  /* 0x0000001000007947 */ /* 0x000fea0003800000 */
.L_x_5492:
[----:B0-----:R-:W0:Y:S02]  /*b3e0*/  S2R R15, SR_TID.X ;  /* 0x00000000000f7919 */ /* 0x001e240000002100 */
.L_x_5493:
[----:B0-----:R-:W-:Y:S05]  /*b3f0*/  BSYNC B0 ;  /* 0x0000000000007941 */ /* 0x001fea0003800000 */
.L_x_5491:
[----:B------:R-:W-:-:S13]  /*b400*/  ISETP.GE.AND P0, PT, R15, c[0x0][0x16c], PT ;  /* 0x00005b000f007a0c */ /* 0x000fda0003f06270 */
        /* <DEDUP_REMOVED lines=9> */
.L_x_5494:
        /* <DEDUP_REMOVED lines=26> */
.L_x_5495:
        /* <DEDUP_REMOVED lines=12> */
.L_x_9083:


//--------------------- .text._Z25selective_scan_bwd_kernelI32Selective_Scan_bwd_kernel_traitsILi32ELi16ELb0ELb1ELb1ELb0ELb0EffEEv12SSMParamsBwd --------------------------
	.section	.text._Z25selective_scan_bwd_kernelI32Selective_Scan_bwd_kernel_traitsILi32ELi16ELb0ELb1ELb1ELb0ELb0EffEEv12SSMParamsBwd,"ax",@progbits
	.sectioninfo	@"SHI_REGISTERS=253"
	.align	128
        .global         _Z25selective_scan_bwd_kernelI32Selective_Scan_bwd_kernel_traitsILi32ELi16ELb0ELb1ELb1ELb0ELb0EffEEv12SSMParamsBwd
        .type           _Z25selective_scan_bwd_kernelI32Selective_Scan_bwd_kernel_traitsILi32ELi16ELb0ELb1ELb1ELb0ELb0EffEEv12SSMParamsBwd,@function
        .size           _Z25selective_scan_bwd_kernelI32Selective_Scan_bwd_kernel_traitsILi32ELi16ELb0ELb1ELb1ELb0ELb0EffEEv12SSMParamsBwd,(.L_x_9084 - _Z25selective_scan_bwd_kernelI32Selective_Scan_bwd_kernel_traitsILi32ELi16ELb0ELb1ELb1ELb0ELb0EffEEv12SSMParamsBwd)
        .other          _Z25selective_scan_bwd_kernelI32Selective_Scan_bwd_kernel_traitsILi32ELi16ELb0ELb1ELb1ELb0ELb0EffEEv12SSMParamsBwd,@"STO_CUDA_ENTRY STV_DEFAULT"
_Z25selective_scan_bwd_kernelI32Selective_Scan_bwd_kernel_traitsILi32ELi16ELb0ELb1ELb1ELb0ELb0EffEEv12SSMParamsBwd:
.text._Z25selective_scan_bwd_kernelI32Selective_Scan_bwd_kernel_traitsILi32ELi16ELb0ELb1ELb1ELb0ELb0EffEEv12SSMParamsBwd:
        /* <DEDUP_REMOVED lines=35> */
[----:B------:R-:W-:Y:S01]  /*0230*/  UISETP.NE.U32.AND UP0, UPT, URZ, UR4, UPT ;  /* 0x000000043f00728c */ /* 0x000fe2000bf05070 */
[----:B------:R-:W-:Y:S01]  /*0240*/  MOV R169, RZ ;  /* 0x000000ff00a97202 */ /* 0x000fe20000000f00 */
[----:B------:R-:W-:Y:S01]  /*0250*/  UIMAD UR4, UR35, UR14, URZ ;  /* 0x0000000e230472a4 */ /* 0x000fe2000f8e023f */
[----:B--2---:R-:W-:Y:S01]  /*0260*/  HFMA2.MMA R2, -RZ, RZ, 0, 0 ;  /* 0x00000000ff027435 */ /* 0x004fe200000001ff */
[----:B------:R-:W-:Y:S01]  /*0270*/  UISETP.NE.U32.AND UP2, UPT, URZ, UR28, UPT ;  /* 0x0000001c3f00728c */ /* 0x000fe2000bf45070 */
[----:B0-----:R-:W0:Y:S01]  /*0280*/  MUFU.RCP R0, R0 ;  /* 0x0000000000007308 */ /* 0x001e220000001000 */
[----:B------:R-:W-:-:S02]  /*0290*/  UIMAD.WIDE.U32 UR20, UR34, UR14, URZ ;  /* 0x0000000e221472a5 */ /* 0x000fc4000f8e003f */
[----:B------:R-:W-:Y:S02]  /*02a0*/  UIMAD UR14, UR35, UR8, URZ ;  /* 0x00000008230e72a4 */ /* 0x000fe4000f8e023f */
[----:B------:R-:W-:Y:S02]  /*02b0*/  UIMAD.WIDE.U32 UR10, UR34, UR8, URZ ;  /* 0x00000008220a72a5 */ /* 0x000fe4000f8e003f */
[----:B------:R-:W-:Y:S02]  /*02c0*/  UIMAD UR15, UR34, UR15, UR4 ;  /* 0x0000000f220f72a4 */ /* 0x000fe4000f8e0204 */
[----:B------:R-:W-:Y:S02]  /*02d0*/  ULDC.64 UR6, c[0x0][0x278] ;  /* 0x00009e0000067ab9 */ /* 0x000fe40000000a00 */
[----:B------:R-:W-:Y:S01]  /*02e0*/  UMOV UR8, URZ ;  /* 0x0000003f00087c82 */ /* 0x000fe20008000000 */
[----:B-1----:R-:W-:Y:S01]  /*02f0*/  MOV R4, UR10 ;  /* 0x0000000a00047c02 */ /* 0x002fe20008000f00 */
[----:B------:R-:W-:-:S02]  /*0300*/  UISETP.NE.AND.EX UP2, UPT, URZ, UR29, UPT, UP2 ;  /* 0x0000001d3f00728c */ /* 0x000fc4000bf45320 */
[----:B------:R-:W-:Y:S01]  /*0310*/  UIMAD UR4, UR35, UR22, URZ ;  /* 0x00000016230472a4 */ /* 0x000fe2000f8e023f */
[----:B0-----:R-:W-:Y:S01]  /*0320*/  IADD3 R0, R0, 0xffffffe, RZ ;  /* 0x0ffffffe00007810 */ /* 0x001fe20007ffe0ff */
[----:B------:R-:W-:Y:S02]  /*0330*/  @UP1 ULEA UR8, UP3, UR12, UR24, 0x2 ;  /* 0x000000180c081291 */ /* 0x000fe4000f86103f */
[----:B------:R-:W-:Y:S01]  /*0340*/  UIMAD UR17, UR35, UR6, URZ ;  /* 0x00000006231172a4 */ /* 0x000fe2000f8e023f */
[----:B------:R-:W0:Y:S01]  /*0350*/  F2I.FTZ.U32.TRUNC.NTZ R3, R0 ;  /* 0x0000000000037305 */ /* 0x000e22000021f000 */
[----:B------:R-:W-:Y:S02]  /*0360*/  UIMAD UR14, UR34, UR9, UR14 ;  /* 0x00000009220e72a4 */ /* 0x000fe4000f8e020e */
[----:B------:R-:W-:Y:S02]  /*0370*/  UISETP.NE.AND.EX UP0, UPT, URZ, UR5, UPT, UP0 ;  /* 0x000000053f00728c */ /* 0x000fe4000bf05300 */
[----:B------:R-:W-:-:S02]  /*0380*/  UMOV UR9, URZ ;  /* 0x0000003f00097c82 */ /* 0x000fc40008000000 */
[----:B------:R-:W-:Y:S02]  /*0390*/  UIMAD UR23, UR34, UR23, UR4 ;  /* 0x00000017221772a4 */ /* 0x000fe4000f8e0204 */
[----:B------:R-:W-:Y:S02]  /*03a0*/  @UP1 ULEA.HI.X UR9, UR12, UR25, UR13, 0x2, UP3 ;  /* 0x000000190c091291 */ /* 0x000fe400098f140d */
[----:B------:R-:W-:Y:S02]  /*03b0*/  UIMAD.WIDE.U32 UR4, UR34, UR6, URZ ;  /* 0x00000006220472a5 */ /* 0x000fe4000f8e003f */
[----:B------:R-:W-:Y:S02]  /*03c0*/  UIMAD UR17, UR34, UR7, UR17 ;  /* 0x00000007221172a4 */ /* 0x000fe4000f8e0211 */
[----:B------:R-:W-:Y:S01]  /*03d0*/  ULDC.64 UR24, c[0x0][0x1d8] ;  /* 0x0000760000187ab9 */ /* 0x000fe20000000a00 */
[----:B0-----:R-:W-:Y:S01]  /*03e0*/  IADD3 R0, RZ, -R3, RZ ;  /* 0x80000003ff007210 */ /* 0x001fe20007ffe0ff */
[----:B------:R-:W-:-:S02]  /*03f0*/  UIMAD.WIDE.U32 UR18, UR34, UR22, URZ ;  /* 0x00000016221272a5 */ /* 0x000fc4000f8e003f */
[----:B------:R-:W-:Y:S02]  /*0400*/  ULDC.64 UR6, c[0x0][0x190] ;  /* 0x0000640000067ab9 */ /* 0x000fe40000000a00 */
[----:B------:R-:W-:Y:S01]  /*0410*/  IMAD R5, R0, R9, RZ ;  /* 0x0000000900057224 */ /* 0x000fe200078e02ff */
[----:B------:R-:W-:Y:S01]  /*0420*/  IABS R0, UR12 ;  /* 0x0000000c00007c13 */ /* 0x000fe20008000000 */
[----:B------:R-:W-:Y:S02]  /*0430*/  UIMAD UR22, UR13, UR24, URZ ;  /* 0x000000180d1672a4 */ /* 0x000fe4000f8e023f */
[----:B------:R-:W-:Y:S01]  /*0440*/  IMAD.HI.U32 R2, R3, R5, R2 ;  /* 0x0000000503027227 */ /* 0x000fe200078e0002 */
[----:B------:R-:W-:Y:S01]  /*0450*/  UIADD3 UR21, UR21, UR15, URZ ;  /* 0x0000000f15157290 */ /* 0x000fe2000fffe03f */
[----:B------:R-:W-:Y:S01]  /*0460*/  MOV R5, UR11 ;  /* 0x0000000b00057c02 */ /* 0x000fe20008000f00 */
[----:B------:R-:W-:Y:S02]  /*0470*/  UIMAD.WIDE.U32 UR26, UR34, UR6, URZ ;  /* 0x00000006221a72a5 */ /* 0x000fe4000f8e003f */
[----:B------:R-:W-:Y:S01]  /*0480*/  UIMAD UR16, UR35, UR6, URZ ;  /* 0x00000006231072a4 */ /* 0x000fe2000f8e023f */
[----:B------:R-:W-:Y:S01]  /*0490*/  IMAD.HI.U32 R172, R2, R0, RZ ;  /* 0x0000000002ac7227 */ /* 0x000fe200078e00ff */
[----:B------:R-:W-:-:S02]  /*04a0*/  UIMAD.WIDE.U32 UR20, UR12, UR24, UR20 ;  /* 0x000000180c1472a5 */ /* 0x000fc4000f8e0014 */
[----:B------:R-:W-:Y:S01]  /*04b0*/  UMOV UR6, URZ ;  /* 0x0000003f00067c82 */ /* 0x000fe20008000000 */
[----:B------:R-:W-:Y:S01]  /*04c0*/  MOV R3, UR27 ;  /* 0x0000001b00037c02 */ /* 0x000fe20008000f00 */
[----:B------:R-:W-:Y:S01]  /*04d0*/  @UP2 ULEA UR6, UP1, UR12, UR28, 0x2 ;  /* 0x0000001c0c062291 */ /* 0x000fe2000f82103f */
[----:B------:R-:W-:Y:S01]  /*04e0*/  IADD3 R2, -R172, RZ, RZ ;  /* 0x000000ffac027210 */ /* 0x000fe20007ffe1ff */
[----:B------:R-:W-:Y:S02]  /*04f0*/  UIMAD UR28, UR12, UR25, UR22 ;  /* 0x000000190c1c72a4 */ /* 0x000fe4000f8e0216 */
[----:B------:R-:W-:Y:S02]  /*0500*/  ULDC UR15, c[0x0][0x174] ;  /* 0x00005d00000f7ab9 */ /* 0x000fe40000000800 */
[----:B------:R-:W-:Y:S01]  /*0510*/  ULDC.64 UR24, c[0x0][0x1e8] ;  /* 0x00007a0000187ab9 */ /* 0x000fe20000000a00 */
[----:B------:R-:W-:Y:S01]  /*0520*/  IMAD R0, R9, R2, R0 ;  /* 0x0000000209007224 */ /* 0x000fe200078e0200 */
[----:B------:R-:W-:Y:S01]  /*0530*/  UIMAD UR22, UR13, UR24, URZ ;  /* 0x000000180d1672a4 */ /* 0x000fe2000f8e023f */
[----:B------:R-:W-:Y:S01]  /*0540*/  MOV R2, UR26 ;  /* 0x0000001a00027c02 */ /* 0x000fe20008000f00 */
[----:B------:R-:W-:-:S02]  /*0550*/  USHF.L.U32 UR36, UR15, 0x9, URZ ;  /* 0x000000090f247899 */ /* 0x000fc4000800063f */
[----:B------:R-:W-:Y:S01]  /*0560*/  UIMAD UR16, UR34, UR7, UR16 ;  /* 0x00000007221072a4 */ /* 0x000fe2000f8e0210 */
[----:B------:R-:W-:Y:S01]  /*0570*/  ISETP.GT.U32.AND P1, PT, R9, R0, PT ;  /* 0x000000000900720c */ /* 0x000fe20003f24070 */
[----:B------:R-:W-:Y:S02]  /*0580*/  UIADD3 UR19, UR19, UR23, URZ ;  /* 0x0000001713137290 */ /* 0x000fe4000fffe03f */
[----:B------:R-:W-:Y:S02]  /*0590*/  UMOV UR7, URZ ;  /* 0x0000003f00077c82 */ /* 0x000fe40008000000 */
[----:B------:R-:W-:Y:S02]  /*05a0*/  @UP2 ULEA.HI.X UR7, UR12, UR29, UR13, 0x2, UP1 ;  /* 0x0000001d0c072291 */ /* 0x000fe400088f140d */
[----:B------:R-:W-:Y:S02]  /*05b0*/  UIMAD UR29, UR12, UR25, UR22 ;  /* 0x000000190c1d72a4 */ /* 0x000fe4000f8e0216 */
[----:B------:R-:W-:-:S02]  /*05c0*/  UIADD3 UR31, UR36, -0x200, URZ ;  /* 0xfffffe00241f7890 */ /* 0x000fc4000fffe03f */
[----:B------:R-:W-:Y:S02]  /*05d0*/  ULDC.64 UR22, c[0x0][0x280] ;  /* 0x0000a00000167ab9 */ /* 0x000fe40000000a00 */
[----:B------:R-:W-:Y:S01]  /*05e0*/  UIADD3 UR5, UR5, UR17, URZ ;  /* 0x0000001105057290 */ /* 0x000fe2000fffe03f */
[-C--:B------:R-:W-:Y:S01]  /*05f0*/  @!P1 IADD3 R0, R0, -R9.reuse, RZ ;  /* 0x8000000900009210 */ /* 0x080fe20007ffe0ff */
[----:B------:R-:W-:Y:S01]  /*0600*/  UIMAD UR17, UR13, UR22, URZ ;  /* 0x000000160d1172a4 */ /* 0x000fe2000f8e023f */
[----:B------:R-:W-:Y:S01]  /*0610*/  @!P1 IADD3 R172, R172, 0x1, RZ ;  /* 0x00000001acac9810 */ /* 0x000fe20007ffe0ff */
[----:B------:R-:W-:Y:S01]  /*0620*/  USHF.R.S32.HI UR30, URZ, 0x1f, UR31 ;  /* 0x0000001f3f1e7899 */ /* 0x000fe2000801141f */
[----:B------:R-:W-:Y:S01]  /*0630*/  ISETP.GE.U32.AND P0, PT, R0, R9, PT ;  /* 0x000000090000720c */ /* 0x000fe20003f06070 */
[----:B------:R-:W-:Y:S01]  /*0640*/  UIADD3 UR20, UP1, UR31, UR20, URZ ;  /* 0x000000141f147290 */ /* 0x000fe2000ff3e03f */
[----:B------:R-:W-:Y:S01]  /*0650*/  ISETP.NE.AND P1, PT, RZ, c[0x0][0x178], PT ;  /* 0x00005e00ff007a0c */ /* 0x000fe20003f25270 */
[----:B------:R-:W-:-:S02]  /*0660*/  UIMAD.WIDE.U32 UR18, UR12, UR24, UR18 ;  /* 0x000000180c1272a5 */ /* 0x000fc4000f8e0012 */
[----:B------:R-:W-:Y:S02]  /*0670*/  UIADD3.X UR21, UR30, UR21, UR28, UP1, !UPT ;  /* 0x000000151e157290 */ /* 0x000fe40008ffe41c */
[----:B------:R-:W-:Y:S02]  /*0680*/  UIMAD UR28, UR12, UR23, UR17 ;  /* 0x000000170c1c72a4 */ /* 0x000fe4000f8e0211 */
[----:B------:R-:W-:Y:S02]  /*0690*/  ULDC.64 UR24, c[0x0][0x240] ;  /* 0x0000900000187ab9 */ /* 0x000fe40000000a00 */
[----:B------:R-:W-:Y:S02]  /*06a0*/  ULDC UR17, c[0x0][0x178] ;  /* 0x00005e0000117ab9 */ /* 0x000fe40000000800 */
[----:B------:R-:W-:Y:S01]  /*06b0*/  ULOP3.LUT UR17, UR12, UR17, URZ, 0x3c, !UPT ;  /* 0x000000110c117292 */ /* 0x000fe2000f8e3c3f */
[----:B------:R-:W-:Y:S01]  /*06c0*/  @P0 IADD3 R172, R172, 0x1, RZ ;  /* 0x00000001acac0810 */ /* 0x000fe20007ffe0ff */
[----:B------:R-:W-:-:S02]  /*06d0*/  ULEA UR24, UP1, UR20, UR24, 0x2 ;  /* 0x0000001814187291 */ /* 0x000fc4000f82103f */
[----:B------:R-:W-:Y:S02]  /*06e0*/  ULDC.64 UR38, c[0x0][0x248] ;  /* 0x0000920000267ab9 */ /* 0x000fe40000000a00 */
[----:B------:R-:W-:Y:S01]  /*06f0*/  ISETP.LE.AND P2, PT, RZ, UR17, PT ;  /* 0x00000011ff007c0c */ /* 0x000fe2000bf43270 */
[----:B------:R-:W-:Y:S02]  /*0700*/  ULEA.HI.X UR20, UR20, UR25, UR21, 0x2, UP1 ;  /* 0x0000001914147291 */ /* 0x000fe400088f1415 */
[----:B------:R-:W-:Y:S02]  /*0710*/  UIADD3 UR23, UP1, UR31, UR18, URZ ;  /* 0x000000121f177290 */ /* 0x000fe4000ff3e03f */
[----:B------:R-:W-:Y:S02]  /*0720*/  UIMAD.WIDE.U32 UR4, UR12, UR22, UR4 ;  /* 0x000000160c0472a5 */ /* 0x000fe4000f8e0004 */
[----:B------:R-:W-:Y:S02]  /*0730*/  UIADD3.X UR18, UR30, UR19, UR29, UP1, !UPT ;  /* 0x000000131e127290 */ /* 0x000fe40008ffe41d */
[----:B------:R-:W-:-:S02]  /*0740*/  UIADD3 UR16, UR27, UR16, URZ ;  /* 0x000000101b107290 */ /* 0x000fc4000fffe03f */
[----:B------:R-:W-:Y:S02]  /*0750*/  ULEA UR22, UP1, UR23, UR38, 0x2 ;  /* 0x0000002617167291 */ /* 0x000fe4000f82103f */
[----:B------:R-:W-:Y:S01]  /*0760*/  @!P2 IADD3 R172, -R172, RZ, RZ ;  /* 0x000000ffacaca210 */ /* 0x000fe20007ffe1ff */
[----:B------:R-:W-:Y:S01]  /*0770*/  UIADD3 UR14, UR11, UR14, URZ ;  /* 0x0000000e0b0e7290 */ /* 0x000fe2000fffe03f */
[----:B------:R-:W-:Y:S01]  /*0780*/  @!P1 LOP3.LUT R172, RZ, c[0x0][0x178], RZ, 0x33, !PT ;  /* 0x00005e00ffac9a12 */ /* 0x000fe200078e33ff */
[----:B------:R-:W-:Y:S01]  /*0790*/  ULEA.HI.X UR23, UR23, UR39, UR18, 0x2, UP1 ;  /* 0x0000002717177291 */ /* 0x000fe200088f1412 */
[----:B------:R-:W-:Y:S01]  /*07a0*/  MOV R3, UR16 ;  /* 0x0000001000037c02 */ /* 0x000fe20008000f00 */
[----:B------:R-:W-:Y:S01]  /*07b0*/  UIADD3 UR19, UP1, UR31, UR4, URZ ;  /* 0x000000041f137290 */ /* 0x000fe2000ff3e03f */
[----:B------:R-:W-:Y:S01]  /*07c0*/  SHF.R.S32.HI R171, RZ, 0x1f, R172 ;  /* 0x0000001fffab7819 */ /* 0x000fe200000114ac */
[----:B------:R-:W-:Y:S01]  /*07d0*/  ULDC.64 UR38, c[0x0][0x308] ;  /* 0x0000c20000267ab9 */ /* 0x000fe20000000a00 */
[----:B------:R-:W-:Y:S01]  /*07e0*/  MOV R5, UR14 ;  /* 0x0000000e00057c02 */ /* 0x000fe20008000f00 */
[----:B------:R-:W-:Y:S01]  /*07f0*/  UIADD3.X UR4, UR30, UR5, UR28, UP1, !UPT ;  /* 0x000000051e047290 */ /* 0x000fe20008ffe41c */
[----:B------:R-:W-:Y:S01]  /*0800*/  IMAD.WIDE.U32 R2, R172, c[0x0][0x1a8], R2 ;  /* 0x00006a00ac027a25 */ /* 0x000fe200078e0002 */
[----:B------:R-:W-:-:S02]  /*0810*/  ULEA UR18, UP1, UR19, UR38, 0x2 ;  /* 0x0000002613127291 */ /* 0x000fc4000f82103f */
[----:B------:R-:W-:Y:S01]  /*0820*/  ULDC UR14, c[0x0][0x164] ;  /* 0x00005900000e7ab9 */ /* 0x000fe20000000800 */
[C---:B------:R-:W-:Y:S01]  /*0830*/  IMAD R9, R171.reuse, c[0x0][0x1a8], RZ ;  /* 0x00006a00ab097a24 */ /* 0x040fe200078e02ff */
[----:B------:R-:W-:Y:S01]  /*0840*/  ULEA.HI.X UR19, UR19, UR39, UR4, 0x2, UP1 ;  /* 0x0000002713137291 */ /* 0x000fe200088f1404 */
[----:B------:R-:W-:Y:S01]  /*0850*/  IADD3 R165, P0, R2, UR31, RZ ;  /* 0x0000001f02a57c10 */ /* 0x000fe2000ff1e0ff */
[----:B------:R-:W-:Y:S01]  /*0860*/  @UP0 UIMAD UR14, UR34, UR14, UR12 ;  /* 0x0000000e220e02a4 */ /* 0x000fe2000f8e020c */
[C---:B------:R-:W-:Y:S01]  /*0870*/  IMAD R9, R172.reuse, c[0x0][0x1ac], R9 ;  /* 0x00006b00ac097a24 */ /* 0x040fe200078e0209 */
[----:B------:R-:W-:Y:S01]  /*0880*/  UISETP.GE.AND UP1, UPT, UR15, 0x1, UPT ;  /* 0x000000010f00788c */ /* 0x000fe2000bf26270 */
[----:B------:R-:W-:Y:S01]  /*0890*/  IMAD R11, R171, c[0x0][0x1c8], RZ ;  /* 0x00007200ab0b7a24 */ /* 0x000fe200078e02ff */
[----:B------:R-:W-:Y:S01]  /*08a0*/  @UP0 UIMAD UR14, UR14, UR15, URZ ;  /* 0x0000000f0e0e02a4 */ /* 0x000fe2000f8e023f */
[----:B------:R-:W-:Y:S01]  /*08b0*/  IMAD.WIDE.U32 R4, R172, c[0x0][0x1c8], R4 ;  /* 0x00007200ac047a25 */ /* 0x000fe200078e0004 */
[----:B------:R-:W-:Y:S01]  /*08c0*/  IADD3 R2, R3, R9, RZ ;  /* 0x0000000903027210 */ /* 0x000fe20007ffe0ff */
[----:B------:R-:W-:Y:S01]  /*08d0*/  ULDC UR16, c[0x0][0x16c] ;  /* 0x00005b0000107ab9 */ /* 0x000fe20000000800 */
[----:B------:R-:W-:Y:S01]  /*08e0*/  LEA R166, P1, R165, c[0x0][0x228], 0x2 ;  /* 0x00008a00a5a67a11 */ /* 0x000fe200078210ff */
[----:B------:R-:W-:Y:S01]  /*08f0*/  @UP0 UIMAD UR14, UR14, UR16, URZ ;  /* 0x000000100e0e02a4 */ /* 0x000fe2000f8e023f */
[----:B------:R-:W-:Y:S01]  /*0900*/  IADD3.X R2, R2, UR30, RZ, P0, !PT ;  /* 0x0000001e02027c10 */ /* 0x000fe200087fe4ff */
[----:B------:R-:W-:Y:S01]  /*0910*/  IMAD R11, R172, c[0x0][0x1cc], R11 ;  /* 0x00007300ac0b7a24 */ /* 0x000fe200078e020b */
[----:B------:R-:W-:Y:S01]  /*0920*/  PLOP3.LUT P0, PT, PT, PT, UP1, 0x80, 0x0 ;  /* 0x000000000000781c */ /* 0x000fe20003f0f018 */
[----:B------:R-:W-:Y:S01]  /*0930*/  ULDC.64 UR10, c[0x0][0x260] ;  /* 0x00009800000a7ab9 */ /* 0x000fe20000000a00 */
[----:B------:R-:W-:Y:S01]  /*0940*/  IADD3 R163, P2, R4, UR31, RZ ;  /* 0x0000001f04a37c10 */ /* 0x000fe2000ff5e0ff */
[----:B------:R-:W-:Y:S01]  /*0950*/  @UP0 UMOV UR15, 0x8 ;  /* 0x00000008000f0882 */ /* 0x000fe20000000000 */
[----:B------:R-:W-:Y:S01]  /*0960*/  IADD3 R0, R5, R11, RZ ;  /* 0x0000000b05007210 */ /* 0x000fe20007ffe0ff */
[----:B------:R-:W-:Y:S01]  /*0970*/  @UP0 UIMAD.WIDE UR10, UR14, UR15, UR10 ;  /* 0x0000000f0e0a02a5 */ /* 0x000fe2000f8e020a */
[----:B------:R-:W-:Y:S01]  /*0980*/  LEA.HI.X R165, R165, c[0x0][0x22c], R2, 0x2, P1 ;  /* 0x00008b00a5a57a11 */ /* 0x000fe200008f1402 */
[----:B------:R-:W-:Y:S01]  /*0990*/  UMOV UR4, URZ ;  /* 0x0000003f00047c82 */ /* 0x000fe20008000000 */
[----:B------:R-:W-:Y:S01]  /*09a0*/  IADD3.X R0, R0, UR30, RZ, P2, !PT ;  /* 0x0000001e00007c10 */ /* 0x000fe200097fe4ff */
[----:B------:R-:W-:-:S02]  /*09b0*/  UMOV UR5, URZ ;  /* 0x0000003f00057c82 */ /* 0x000fc40008000000 */
[----:B------:R-:W-:Y:S02]  /*09c0*/  UMOV UR14, UR8 ;  /* 0x00000008000e7c82 */ /* 0x000fe40008000000 */
        /* <DEDUP_REMOVED lines=12> */
[----:B------:R-:W-:Y:S01]  /*0a90*/  UMOV UR6, URZ ;  /* 0x0000003f00067c82 */ /* 0x000fe20008000000 */
[----:B------:R-:W-:Y:S01]  /*0aa0*/  MOV R170, RZ ;  /* 0x000000ff00aa7202 */ /* 0x000fe20000000f00 */
[----:B------:R-:W4:Y:S01]  /*0ab0*/  S2R R167, SR_LANEID ;  /* 0x0000000000a77919 */ /* 0x000f220000000000 */
[----:B---3--:R-:W-:-:S05]  /*0ac0*/  IMAD.SHL.U32 R162, R168, 0x10, RZ ;  /* 0x00000010a8a27824 */ /* 0x008fca00078e00ff */
[----:B----4-:R-:W-:Y:S02]  /*0ad0*/  LOP3.LUT R162, R162, 0xfffffe00, RZ, 0xc0, !PT ;  /* 0xfffffe00a2a27812 */ /* 0x010fe400078ec0ff */
.L_x_5540:
[----:B------:R-:W-:Y:S01]  /*0ae0*/  ULDC UR21, c[0x0][0x174] ;  /* 0x00005d0000157ab9 */ /* 0x000fe20000000800 */
[----:B------:R-:W-:Y:S01]  /*0af0*/  BAR.SYNC.DEFER_BLOCKING 0x0 ;  /* 0x0000000000007b1d */ /* 0x000fe20000010000 */
[----:B------:R-:W-:Y:S01]  /*0b00*/  UIADD3 UR21, -UR6, UR21, URZ ;  /* 0x0000001506157290 */ /* 0x000fe2000fffe13f */
[----:B------:R-:W-:Y:S01]  /*0b10*/  LOP3.LUT R120, R162, 0x1f, R168, 0xf8, !PT ;  /* 0x0000001fa2787812 */ /* 0x000fe200078ef8a8 */
[----:B------:R-:W-:Y:S01]  /*0b20*/  CS2R R4, SRZ ;  /* 0x0000000000047805 */ /* 0x000fe2000001ff00 */
[----:B---3--:R-:W-:Y:S01]  /*0b30*/  MOV R2, UR24 ;  /* 0x0000001800027c02 */ /* 0x008fe20008000f00 */
[----:B------:R-:W-:Y:S01]  /*0b40*/  ULEA UR38, UR21, 0xfffffe00, 0x9 ;  /* 0xfffffe0015267891 */ /* 0x000fe2000f8e483f */
[----:B------:R-:W-:Y:S01]  /*0b50*/  MOV R3, UR20 ;  /* 0x0000001400037c02 */ /* 0x000fe20008000f00 */
[----:B------:R-:W-:Y:S01]  /*0b60*/  ULDC UR25, c[0x0][0x168] ;  /* 0x00005a0000197ab9 */ /* 0x000fe20000000800 */
[C---:B------:R-:W-:Y:S01]  /*0b70*/  LOP3.LUT R161, R120.reuse, 0x20, RZ, 0xfc, !PT ;  /* 0x0000002078a17812 */ /* 0x040fe200078efcff */
[----:B------:R-:W-:Y:S01]  /*0b80*/  UIADD3 UR25, -UR38, UR25, URZ ;  /* 0x0000001926197290 */ /* 0x000fe2000fffe13f */
[C---:B------:R-:W-:Y:S01]  /*0b90*/  LOP3.LUT R160, R120.reuse, 0x40, RZ, 0xfc, !PT ;  /* 0x0000004078a07812 */ /* 0x040fe200078efcff */
[C---:B------:R-:W-:Y:S01]  /*0ba0*/  IMAD.WIDE R2, R120.reuse, 0x4, R2 ;  /* 0x0000000478027825 */ /* 0x040fe200078e0202 */
[----:B------:R-:W-:-:S03]  /*0bb0*/  LOP3.LUT R159, R120, 0x60, RZ, 0xfc, !PT ;  /* 0x00000060789f7812 */ /* 0x000fc600078efcff */
[C---:B------:R-:W-:Y:S02]  /*0bc0*/  ISETP.GE.AND P0, PT, R120.reuse, UR25, PT ;  /* 0x0000001978007c0c */ /* 0x040fe4000bf06270 */
[C---:B------:R-:W-:Y:S02]  /*0bd0*/  LOP3.LUT R158, R120.reuse, 0x80, RZ, 0xfc, !PT ;  /* 0x00000080789e7812 */ /* 0x040fe400078efcff */
[----:B------:R-:W-:Y:S02]  /*0be0*/  LOP3.LUT R157, R120, 0xa0, RZ, 0xfc, !PT ;  /* 0x000000a0789d7812 */ /* 0x000fe400078efcff */
[----:B------:R-:W-:Y:S01]  /*0bf0*/  ISETP.GE.AND P1, PT, R160, UR25, PT ;  /* 0x00000019a0007c0c */ /* 0x000fe2000bf26270 */
[----:B------:R-:W-:Y:S01]  /*0c00*/  HFMA2.MMA R0, -RZ, RZ, 0, 0 ;  /* 0x00000000ff007435 */ /* 0x000fe200000001ff */
[----:B------:R-:W-:-:S05]  /*0c10*/  ISETP.GE.AND P2, PT, R159, UR25, PT ;  /* 0x000000199f007c0c */ /* 0x000fca000bf46270 */
[----:B------:R3:W4:Y:S01]  /*0c20*/  @!P0 LDG.E R5, [R2.64] ;  /* 0x0000002002058981 */ /* 0x000722000c1e1900 */
[----:B------:R-:W-:Y:S01]  /*0c30*/  ISETP.GE.AND P0, PT, R161, UR25, PT ;  /* 0x00000019a1007c0c */ /* 0x000fe2000bf06270 */
[----:B0-----:R-:W-:Y:S01]  /*0c40*/  CS2R R6, SRZ ;  /* 0x0000000000067805 */ /* 0x001fe2000001ff00 */
[----:B------:R-:W-:Y:S01]  /*0c50*/  ISETP.GE.AND P3, PT, R158, UR25, PT ;  /* 0x000000199e007c0c */ /* 0x000fe2000bf66270 */
[----:B------:R-:W-:Y:S01]  /*0c60*/  CS2R R8, SRZ ;  /* 0x0000000000087805 */ /* 0x000fe2000001ff00 */
[----:B------:R-:W-:Y:S02]  /*0c70*/  ISETP.GE.AND P4, PT, R157, UR25, PT ;  /* 0x000000199d007c0c */ /* 0x000fe4000bf86270 */
[C---:B------:R-:W-:Y:S01]  /*0c80*/  LOP3.LUT R156, R120.reuse, 0xc0, RZ, 0xfc, !PT ;  /* 0x000000c0789c7812 */ /* 0x040fe200078efcff */
[----:B------:R3:W5:Y:S01]  /*0c90*/  @!P1 LDG.E R7, [R2.64+0x100] ;  /* 0x0001002002079981 */ /* 0x000762000c1e1900 */
[C---:B------:R-:W-:Y:S02]  /*0ca0*/  LOP3.LUT R155, R120.reuse, 0xe0, RZ, 0xfc, !PT ;  /* 0x000000e0789b7812 */ /* 0x040fe400078efcff */
[C---:B------:R-:W-:Y:S01]  /*0cb0*/  LOP3.LUT R154, R120.reuse, 0x100, RZ, 0xfc, !PT ;  /* 0x00000100789a7812 */ /* 0x040fe200078efcff */
[----:B--2---:R3:W2:Y:S01]  /*0cc0*/  @!P2 LDG.E R4, [R2.64+0x180] ;  /* 0x000180200204a981 */ /* 0x0046a2000c1e1900 */
[----:B------:R-:W-:-:S02]  /*0cd0*/  LOP3.LUT R153, R120, 0x120, RZ, 0xfc, !PT ;  /* 0x0000012078997812 */ /* 0x000fc400078efcff */
[----:B------:R-:W-:Y:S01]  /*0ce0*/  LOP3.LUT R152, R120, 0x140, RZ, 0xfc, !PT ;  /* 0x0000014078987812 */ /* 0x000fe200078efcff */
[----:B------:R3:W2:Y:S01]  /*0cf0*/  @!P0 LDG.E R0, [R2.64+0x80] ;  /* 0x0000802002008981 */ /* 0x0006a2000c1e1900 */
[----:B------:R-:W-:Y:S02]  /*0d00*/  ISETP.GE.AND P0, PT, R156, UR25, PT ;  /* 0x000000199c007c0c */ /* 0x000fe4000bf06270 */
[----:B------:R-:W-:Y:S01]  /*0d10*/  ISETP.GE.AND P1, PT, R155, UR25, PT ;  /* 0x000000199b007c0c */ /* 0x000fe2000bf26270 */
[----:B------:R3:W5:Y:S01]  /*0d20*/  @!P3 LDG.E R9, [R2.64+0x200] ;  /* 0x000200200209b981 */ /* 0x000762000c1e1900 */
[----:B------:R-:W-:Y:S02]  /*0d30*/  ISETP.GE.AND P2, PT, R154, UR25, PT ;  /* 0x000000199a007c0c */ /* 0x000fe4000bf46270 */
[----:B------:R-:W-:Y:S01]  /*0d40*/  ISETP.GE.AND P3, PT, R153, UR25, PT ;  /* 0x0000001999007c0c */ /* 0x000fe2000bf66270 */
[----:B------:R3:W5:Y:S01]  /*0d50*/  @!P4 LDG.E R6, [R2.64+0x280] ;  /* 0x000280200206c981 */ /* 0x000762000c1e1900 */
[----:B------:R-:W-:Y:S01]  /*0d60*/  ISETP.GE.AND P4, PT, R152, UR25, PT ;  /* 0x0000001998007c0c */ /* 0x000fe2000bf86270 */
[----:B------:R-:W-:Y:S01]  /*0d70*/  CS2R R10, SRZ ;  /* 0x00000000000a7805 */ /* 0x000fe2000001ff00 */
[----:B------:R-:W-:Y:S01]  /*0d80*/  CS2R R12, SRZ ;  /* 0x00000000000c7805 */ /* 0x000fe2000001ff00 */
[C---:B------:R-:W-:Y:S01]  /*0d90*/  LOP3.LUT R151, R120.reuse, 0x160, RZ, 0xfc, !PT ;  /* 0x0000016078977812 */ /* 0x040fe200078efcff */
[----:B------:R-:W-:Y:S01]  /*0da0*/  CS2R R14, SRZ ;  /* 0x00000000000e7805 */ /* 0x000fe2000001ff00 */
[----:B------:R-:W-:-:S02]  /*0db0*/  LOP3.LUT R150, R120, 0x180, RZ, 0xfc, !PT ;  /* 0x0000018078967812 */ /* 0x000fc400078efcff */
[C---:B------:R-:W-:Y:S01]  /*0dc0*/  LOP3.LUT R149, R120.reuse, 0x1a0, RZ, 0xfc, !PT ;  /* 0x000001a078957812 */ /* 0x040fe200078efcff */
[----:B------:R3:W5:Y:S01]  /*0dd0*/  @!P0 LDG.E R11, [R2.64+0x300] ;  /* 0x00030020020b8981 */ /* 0x000762000c1e1900 */
[C---:B------:R-:W-:Y:S02]  /*0de0*/  LOP3.LUT R148, R120.reuse, 0x1c0, RZ, 0xfc, !PT ;  /* 0x000001c078947812 */ /* 0x040fe400078efcff */
[----:B------:R-:W-:Y:S01]  /*0df0*/  ISETP.GE.AND P0, PT, R151, UR25, PT ;  /* 0x0000001997007c0c */ /* 0x000fe2000bf06270 */
[----:B------:R3:W5:Y:S01]  /*0e00*/  @!P1 LDG.E R8, [R2.64+0x380] ;  /* 0x0003802002089981 */ /* 0x000762000c1e1900 */
[----:B------:R-:W-:Y:S02]  /*0e10*/  LOP3.LUT R147, R120, 0x1e0, RZ, 0xfc, !PT ;  /* 0x000001e078937812 */ /* 0x000fe400078efcff */
[----:B------:R-:W-:Y:S01]  /*0e20*/  ISETP.GE.AND P1, PT, R150, UR25, PT ;  /* 0x0000001996007c0c */ /* 0x000fe2000bf26270 */
        /* <DEDUP_REMOVED lines=16> */
[----:B------:R-:W-:Y:S02]  /*0f30*/  LEA.HI.SX32 R18, R18, R167, 0x1b ;  /* 0x000000a712127211 */ /* 0x000fe400078fdaff */
[C---:B------:R-:W-:Y:S02]  /*0f40*/  IADD3 R22, R167.reuse, 0x60, RZ ;  /* 0x00000060a7167810 */ /* 0x040fe40007ffe0ff */
[----:B------:R-:W-:Y:S02]  /*0f50*/  IADD3 R24, R167, 0x80, RZ ;  /* 0x00000080a7187810 */ /* 0x000fe40007ffe0ff */
[----:B------:R-:W-:-:S02]  /*0f60*/  SHF.L.U32 R146, R146, 0x2, RZ ;  /* 0x0000000292927819 */ /* 0x000fc400000006ff */
[C---:B------:R-:W-:Y:S02]  /*0f70*/  IADD3 R26, R167.reuse, 0xa0, RZ ;  /* 0x000000a0a71a7810 */ /* 0x040fe40007ffe0ff */
[-C--:B------:R-:W-:Y:S02]  /*0f80*/  LEA.HI.SX32 R20, R20, R167.reuse, 0x1b ;  /* 0x000000a714147211 */ /* 0x080fe400078fdaff */
[----:B------:R-:W-:Y:S02]  /*0f90*/  SHF.L.U32 R145, R18, 0x2, RZ ;  /* 0x0000000212917819 */ /* 0x000fe400000006ff */
[-C--:B------:R-:W-:Y:S02]  /*0fa0*/  LEA.HI.SX32 R22, R22, R167.reuse, 0x1b ;  /* 0x000000a716167211 */ /* 0x080fe400078fdaff */
[----:B------:R-:W-:Y:S02]  /*0fb0*/  LEA.HI.SX32 R24, R24, R167, 0x1b ;  /* 0x000000a718187211 */ /* 0x000fe400078fdaff */
[----:B---3--:R-:W-:-:S02]  /*0fc0*/  IADD3 R2, R167, 0xc0, RZ ;  /* 0x000000c0a7027810 */ /* 0x008fc40007ffe0ff */
[-C--:B------:R-:W-:Y:S02]  /*0fd0*/  LEA.HI.SX32 R26, R26, R167.reuse, 0x1b ;  /* 0x000000a71a1a7211 */ /* 0x080fe400078fdaff */
[----:B------:R-:W-:Y:S02]  /*0fe0*/  SHF.L.U32 R144, R20, 0x2, RZ ;  /* 0x0000000214907819 */ /* 0x000fe400000006ff */
[----:B------:R-:W-:Y:S02]  /*0ff0*/  SHF.L.U32 R143, R22, 0x2, RZ ;  /* 0x00000002168f7819 */ /* 0x000fe400000006ff */
[----:B------:R-:W-:Y:S02]  /*1000*/  IADD3 R18, R167, 0xe0, RZ ;  /* 0x000000e0a7127810 */ /* 0x000fe40007ffe0ff */
[----:B------:R-:W-:Y:S02]  /*1010*/  SHF.L.U32 R142, R24, 0x2, RZ ;  /* 0x00000002188e7819 */ /* 0x000fe400000006ff */
[----:B------:R-:W-:-:S02]  /*1020*/  LEA.HI.SX32 R2, R2, R167, 0x1b ;  /* 0x000000a702027211 */ /* 0x000fc400078fdaff */
[----:B------:R-:W-:Y:S02]  /*1030*/  SHF.L.U32 R141, R26, 0x2, RZ ;  /* 0x000000021a8d7819 */ /* 0x000fe400000006ff */
[C---:B------:R-:W-:Y:S02]  /*1040*/  IADD3 R20, R167.reuse, 0x100, RZ ;  /* 0x00000100a7147810 */ /* 0x040fe40007ffe0ff */
[C---:B------:R-:W-:Y:S02]  /*1050*/  IADD3 R22, R167.reuse, 0x120, RZ ;  /* 0x00000120a7167810 */ /* 0x040fe40007ffe0ff */
[----:B------:R-:W-:Y:S02]  /*1060*/  IADD3 R24, R167, 0x140, RZ ;  /* 0x00000140a7187810 */ /* 0x000fe40007ffe0ff */
[----:B------:R-:W-:Y:S02]  /*1070*/  LEA.HI.SX32 R18, R18, R167, 0x1b ;  /* 0x000000a712127211 */ /* 0x000fe400078fdaff */
[----:B------:R-:W-:-:S02]  /*1080*/  SHF.L.U32 R140, R2, 0x2, RZ ;  /* 0x00000002028c7819 */ /* 0x000fc400000006ff */
[-C--:B------:R-:W-:Y:S02]  /*1090*/  LEA.HI.SX32 R20, R20, R167.reuse, 0x1b ;  /* 0x000000a714147211 */ /* 0x080fe400078fdaff */
[C---:B------:R-:W-:Y:S02]  /*10a0*/  IADD3 R2, R167.reuse, 0x180, RZ ;  /* 0x00000180a7027810 */ /* 0x040fe40007ffe0ff */
[-C--:B------:R-:W-:Y:S02]  /*10b0*/  LEA.HI.SX32 R22, R22, R167.reuse, 0x1b ;  /* 0x000000a716167211 */ /* 0x080fe400078fdaff */
[----:B------:R-:W-:Y:S02]  /*10c0*/  LEA.HI.SX32 R24, R24, R167, 0x1b ;  /* 0x000000a718187211 */ /* 0x000fe400078fdaff */
[----:B------:R-:W-:Y:S02]  /*10d0*/  SHF.L.U32 R139, R18, 0x2, RZ ;  /* 0x00000002128b7819 */ /* 0x000fe400000006ff */
[----:B------:R-:W-:-:S02]  /*10e0*/  IADD3 R18, R167, 0x1e0, RZ ;  /* 0x000001e0a7127810 */ /* 0x000fc40007ffe0ff */
[----:B------:R-:W-:Y:S02]  /*10f0*/  SHF.L.U32 R138, R20, 0x2, RZ ;  /* 0x00000002148a7819 */ /* 0x000fe400000006ff */
[-C--:B------:R-:W-:Y:S02]  /*1100*/  LEA.HI.SX32 R2, R2, R167.reuse, 0x1b ;  /* 0x000000a702027211 */ /* 0x080fe400078fdaff */
[----:B------:R-:W-:Y:S02]  /*1110*/  SHF.L.U32 R137, R22, 0x2, RZ ;  /* 0x0000000216897819 */ /* 0x000fe400000006ff */
[----:B------:R-:W-:Y:S02]  /*1120*/  SHF.L.U32 R136, R24, 0x2, RZ ;  /* 0x0000000218887819 */ /* 0x000fe400000006ff */
[----:B------:R-:W-:Y:S02]  /*1130*/  LEA.HI.SX32 R18, R18, R167, 0x1b ;  /* 0x000000a712127211 */ /* 0x000fe400078fdaff */
[----:B------:R-:W-:-:S02]  /*1140*/  SHF.L.U32 R134, R2, 0x2, RZ ;  /* 0x0000000202867819 */ /* 0x000fc400000006ff */
[----:B------:R-:W-:Y:S02]  /*1150*/  SHF.L.U32 R119, R18, 0x2, RZ ;  /* 0x0000000212777819 */ /* 0x000fe400000006ff */
[----:B------:R-:W-:Y:S02]  /*1160*/  ISETP.GE.AND P2, PT, R120, UR25, PT ;  /* 0x0000001978007c0c */ /* 0x000fe4000bf46270 */
        /* <DEDUP_REMOVED lines=9> */
[----:B----4-:R-:W-:Y:S04]  /*1200*/  STS [R146], R5 ;  /* 0x0000000592007388 */ /* 0x010fe80000000800 */
[----:B--2---:R0:W-:Y:S04]  /*1210*/  STS [R145+0x80], R0 ;  /* 0x0000800091007388 */ /* 0x0041e80000000800 */
[----:B-----5:R-:W-:Y:S01]  /*1220*/  STS [R144+0x100], R7 ;  /* 0x0001000790007388 */ /* 0x020fe20000000800 */
[----:B0-----:R-:W-:-:S03]  /*1230*/  IADD3 R0, R167, 0x160, RZ ;  /* 0x00000160a7007810 */ /* 0x001fc60007ffe0ff */
[----:B------:R0:W-:Y:S01]  /*1240*/  STS [R143+0x180], R4 ;  /* 0x000180048f007388 */ /* 0x0001e20000000800 */
[----:B------:R-:W-:-:S03]  /*1250*/  LEA.HI.SX32 R0, R0, R167, 0x1b ;  /* 0x000000a700007211 */ /* 0x000fc600078fdaff */
[----:B------:R-:W-:Y:S04]  /*1260*/  STS [R142+0x200], R9 ;  /* 0x000200098e007388 */ /* 0x000fe80000000800 */
[----:B------:R2:W-:Y:S01]  /*1270*/  STS [R141+0x280], R6 ;  /* 0x000280068d007388 */ /* 0x0005e20000000800 */
[C---:B0-----:R-:W-:Y:S01]  /*1280*/  IADD3 R4, R167.reuse, 0x1a0, RZ ;  /* 0x000001a0a7047810 */ /* 0x041fe20007ffe0ff */
[----:B------:R-:W-:Y:S01]  /*1290*/  IMAD.SHL.U32 R135, R0, 0x4, RZ ;  /* 0x0000000400877824 */ /* 0x000fe200078e00ff */
[C---:B------:R-:W-:Y:S02]  /*12a0*/  SHF.L.U32 R0, R167.reuse, 0x4, RZ ;  /* 0x00000004a7007819 */ /* 0x040fe400000006ff */
[-C--:B------:R-:W-:Y:S02]  /*12b0*/  LEA.HI.SX32 R4, R4, R167.reuse, 0x1b ;  /* 0x000000a704047211 */ /* 0x080fe400078fdaff */
[----:B--2---:R-:W-:Y:S01]  /*12c0*/  IADD3 R6, R167, 0x1c0, RZ ;  /* 0x000001c0a7067810 */ /* 0x004fe20007ffe0ff */
[----:B------:R-:W-:Y:S03]  /*12d0*/  STS [R140+0x300], R11 ;  /* 0x0003000b8c007388 */ /* 0x000fe60000000800 */
[----:B------:R-:W-:Y:S01]  /*12e0*/  LEA.HI.SX32 R6, R6, R167, 0x1b ;  /* 0x000000a706067211 */ /* 0x000fe200078fdaff */
[----:B------:R0:W-:Y:S01]  /*12f0*/  STS [R139+0x380], R8 ;  /* 0x000380088b007388 */ /* 0x0001e20000000800 */
[----:B------:R-:W-:-:S02]  /*1300*/  SHF.L.U32 R133, R4, 0x2, RZ ;  /* 0x0000000204857819 */ /* 0x000fc400000006ff */
[----:B------:R-:W-:Y:S01]  /*1310*/  LEA.HI.SX32 R0, R0, R0, 0x1b ;  /* 0x0000000000007211 */ /* 0x000fe200078fdaff */
[----:B------:R-:W-:Y:S01]  /*1320*/  STS [R138+0x400], R13 ;  /* 0x0004000d8a007388 */ /* 0x000fe20000000800 */
[----:B------:R-:W-:-:S03]  /*1330*/  SHF.L.U32 R132, R6, 0x2, RZ ;  /* 0x0000000206847819 */ /* 0x000fc600000006ff */
[----:B------:R2:W-:Y:S01]  /*1340*/  STS [R137+0x480], R10 ;  /* 0x0004800a89007388 */ /* 0x0005e20000000800 */
[----:B------:R-:W-:-:S03]  /*1350*/  SHF.L.U32 R118, R0, 0x2, RZ ;  /* 0x0000000200767819 */ /* 0x000fc600000006ff */
[----:B------:R-:W-:Y:S04]  /*1360*/  STS [R136+0x500], R15 ;  /* 0x0005000f88007388 */ /* 0x000fe80000000800 */
[----:B------:R3:W-:Y:S04]  /*1370*/  STS [R135+0x580], R12 ;  /* 0x0005800c87007388 */ /* 0x0007e80000000800 */
[----:B------:R-:W-:Y:S04]  /*1380*/  STS [R134+0x600], R17 ;  /* 0x0006001186007388 */ /* 0x000fe80000000800 */
        /* <DEDUP_REMOVED lines=20> */
[----:B------:R-:W-:-:S03]  /*14d0*/  CS2R R4, SRZ ;  /* 0x0000000000047805 */ /* 0x000fc6000001ff00 */
[----:B------:R-:W-:Y:S01]  /*14e0*/  BAR.SYNC.DEFER_BLOCKING 0x0 ;  /* 0x0000000000007b1d */ /* 0x000fe20000010000 */
[----:B------:R-:W-:Y:S01]  /*14f0*/  CS2R R6, SRZ ;  /* 0x0000000000067805 */ /* 0x000fe2000001ff00 */
[----:B0-----:R-:W-:Y:S01]  /*1500*/  CS2R R8, SRZ ;  /* 0x0000000000087805 */ /* 0x001fe2000001ff00 */
[----:B--2---:R-:W-:Y:S01]  /*1510*/  CS2R R10, SRZ ;  /* 0x00000000000a7805 */ /* 0x004fe2000001ff00 */
[----:B---3--:R-:W-:Y:S01]  /*1520*/  CS2R R12, SRZ ;  /* 0x00000000000c7805 */ /* 0x008fe2000001ff00 */
[----:B------:R-:W-:Y:S01]  /*1530*/  HFMA2.MMA R0, -RZ, RZ, 0, 0 ;  /* 0x00000000ff007435 */ /* 0x000fe200000001ff */
[----:B----4-:R-:W-:Y:S01]  /*1540*/  CS2R R14, SRZ ;  /* 0x00000000000e7805 */ /* 0x010fe2000001ff00 */
        /* <DEDUP_REMOVED lines=18> */
[----:B-----5:R-:W-:Y:S01]  /*1670*/  CS2R R16, SRZ ;  /* 0x0000000000107805 */ /* 0x020fe2000001ff00 */
        /* <DEDUP_REMOVED lines=18> */
[----:B--2---:R-:W-:Y:S04]  /*17a0*/  STS [R146], R5 ;  /* 0x0000000592007388 */ /* 0x004fe80000000800 */
[----:B---3--:R0:W-:Y:S04]  /*17b0*/  STS [R145+0x80], R4 ;  /* 0x0000800491007388 */ /* 0x0081e80000000800 */
[----:B----4-:R-:W-:Y:S04]  /*17c0*/  STS [R144+0x100], R7 ;  /* 0x0001000790007388 */ /* 0x010fe80000000800 */
        /* <DEDUP_REMOVED lines=32> */
[----:B--2---:R-:W-:Y:S01]  /*19d0*/  CS2R R6, SRZ ;  /* 0x0000000000067805 */ /* 0x004fe2000001ff00 */
[----:B---3--:R-:W-:Y:S01]  /*19e0*/  HFMA2.MMA R0, -RZ, RZ, 0, 0 ;  /* 0x00000000ff007435 */ /* 0x008fe200000001ff */
[----:B------:R-:W-:Y:S01]  /*19f0*/  CS2R R8, SRZ ;  /* 0x0000000000087805 */ /* 0x000fe2000001ff00 */
[----:B------:R-:W-:Y:S01]  /*1a00*/  CS2R R10, SRZ ;  /* 0x00000000000a7805 */ /* 0x000fe2000001ff00 */
[----:B------:R-:W-:Y:S01]  /*1a10*/  CS2R R12, SRZ ;  /* 0x00000000000c7805 */ /* 0x000fe2000001ff00 */
[----:B------:R-:W-:Y:S01]  /*1a20*/  CS2R R14, SRZ ;  /* 0x00000000000e7805 */ /* 0x000fe2000001ff00 */
[----:B------:R-:W2:Y:S01]  /*1a30*/  @!P2 LDG.E R5, [R2.64] ;  /* 0x000000200205a981 */ /* 0x000ea2000c1e1900 */
[----:B------:R-:W-:-:S03]  /*1a40*/  ISETP.GE.AND P2, PT, R155, UR25, PT ;  /* 0x000000199b007c0c */ /* 0x000fc6000bf46270 */
[----:B------:R-:W3:Y:S01]  /*1a50*/  @!P1 LDG.E R4, [R2.64+0x80] ;  /* 0x0000802002049981 */ /* 0x000ee2000c1e1900 */
        /* <DEDUP_REMOVED lines=15> */
[----:B----4-:R-:W-:Y:S01]  /*1b50*/  CS2R R16, SRZ ;  /* 0x0000000000107805 */ /* 0x010fe2000001ff00 */
        /* <DEDUP_REMOVED lines=8> */
[----:B------:R-:W-:-:S03]  /*1be0*/  ISETP.LT.AND P0, PT, RZ, c[0x0][0x16c], PT ;  /* 0x00005b00ff007a0c */ /* 0x000fc60003f01270 */
[----:B--2---:R-:W-:Y:S04]  /*1bf0*/  STS [R146], R5 ;  /* 0x0000000592007388 */ /* 0x004fe80000000800 */
[----:B---3--:R-:W-:Y:S04]  /*1c00*/  STS [R145+0x80], R4 ;  /* 0x0000800491007388 */ /* 0x008fe80000000800 */
[----:B-----5:R-:W-:Y:S04]  /*1c10*/  STS [R144+0x100], R7 ;  /* 0x0001000790007388 */ /* 0x020fe80000000800 */
[----:B------:R-:W-:Y:S04]  /*1c20*/  STS [R143+0x180], R6 ;  /* 0x000180068f007388 */ /* 0x000fe80000000800 */
        /* <DEDUP_REMOVED lines=14> */
[----:B------:R-:W2:Y:S04]  /*1d10*/  LDS R84, [R118+0x4] ;  /* 0x0000040076547984 */ /* 0x000ea80000000800 */
[----:B------:R-:W3:Y:S04]  /*1d20*/  LDS R83, [R118+0x8] ;  /* 0x0000080076537984 */ /* 0x000ee80000000800 */
[----:B------:R-:W4:Y:S04]  /*1d30*/  LDS R82, [R118+0xc] ;  /* 0x00000c0076527984 */ /* 0x000f280000000800 */
[----:B------:R-:W5:Y:S04]  /*1d40*/  LDS R81, [R118+0x10] ;  /* 0x0000100076517984 */ /* 0x000f680000000800 */
[----:B-1----:R-:W1:Y:S04]  /*1d50*/  LDS R80, [R118+0x14] ;  /* 0x0000140076507984 */ /* 0x002e680000000800 */
[----:B------:R-:W1:Y:S04]  /*1d60*/  LDS R79, [R118+0x18] ;  /* 0x00001800764f7984 */ /* 0x000e680000000800 */
[----:B------:R-:W1:Y:S04]  /*1d70*/  LDS R78, [R118+0x1c] ;  /* 0x00001c00764e7984 */ /* 0x000e680000000800 */
[----:B------:R-:W1:Y:S04]  /*1d80*/  LDS R77, [R118+0x20] ;  /* 0x00002000764d7984 */ /* 0x000e680000000800 */
[----:B------:R-:W1:Y:S04]  /*1d90*/  LDS R76, [R118+0x24] ;  /* 0x00002400764c7984 */ /* 0x000e680000000800 */
[----:B------:R-:W1:Y:S01]  /*1da0*/  LDS R75, [R118+0x28] ;  /* 0x00002800764b7984 */ /* 0x000e620000000800 */
[----:B0-----:R-:W-:-:S03]  /*1db0*/  FFMA.FTZ R3, R117, R85, R170 ;  /* 0x0000005575037223 */ /* 0x001fc600000100aa */
[----:B------:R-:W0:Y:S01]  /*1dc0*/  LDS R74, [R118+0x2c] ;  /* 0x00002c00764a7984 */ /* 0x000e220000000800 */
        /* <DEDUP_REMOVED lines=8> */
[----:B-1----:R-:W-:-:S04]  /*1e50*/  FFMA.FTZ R0, R112, R80, R3 ;  /* 0x0000005070007223 */ /* 0x002fc80000010003 */
[----:B------:R-:W-:-:S04]  /*1e60*/  FFMA.FTZ R3, R111, R79, R0 ;  /* 0x0000004f6f037223 */ /* 0x000fc80000010000 */
[----:B------:R-:W-:-:S04]  /*1e70*/  FFMA.FTZ R0, R110, R78, R3 ;  /* 0x0000004e6e007223 */ /* 0x000fc80000010003 */
[----:B------:R-:W-:-:S04]  /*1e80*/  FFMA.FTZ R3, R109, R77, R0 ;  /* 0x0000004d6d037223 */ /* 0x000fc80000010000 */
[----:B------:R-:W-:-:S04]  /*1e90*/  FFMA.FTZ R0, R108, R76, R3 ;  /* 0x0000004c6c007223 */ /* 0x000fc80000010003 */
[----:B------:R-:W-:-:S04]  /*1ea0*/  FFMA.FTZ R3, R107, R75, R0 ;  /* 0x0000004b6b037223 */ /* 0x000fc80000010000 */
[----:B0-----:R-:W-:-:S04]  /*1eb0*/  FFMA.FTZ R0, R106, R74, R3 ;  /* 0x0000004a6a007223 */ /* 0x001fc80000010003 */
[----:B--2---:R-:W-:-:S04]  /*1ec0*/  FFMA.FTZ R3, R105, R73, R0 ;  /* 0x0000004969037223 */ /* 0x004fc80000010000 */
[----:B---3--:R-:W-:-:S04]  /*1ed0*/  FFMA.FTZ R0, R104, R72, R3 ;  /* 0x0000004868007223 */ /* 0x008fc80000010003 */
[----:B----4-:R-:W-:Y:S02]  /*1ee0*/  FFMA.FTZ R3, R103, R71, R0 ;  /* 0x0000004767037223 */ /* 0x010fe40000010000 */
        /* <DEDUP_REMOVED lines=15> */
[----:B-----5:R-:W-:Y:S02]  /*1fe0*/  FMUL.FTZ R54, R70, UR4 ;  /* 0x0000000446367c20 */ /* 0x020fe40008410000 */
        /* <DEDUP_REMOVED lines=12> */
.L_x_5497:
[----:B------:R-:W-:Y:S01]  /*20b0*/  UIADD3 UR37, UR21, -0x1, URZ ;  /* 0xffffffff15257890 */ /* 0x000fe2000fffe03f */
[----:B------:R-:W-:Y:S01]  /*20c0*/  FADD.FTZ R37, R86, UR5 ;  /* 0x0000000556257e21 */ /* 0x000fe20008010000 */
[----:B------:R-:W-:Y:S01]  /*20d0*/  CS2R R52, SRZ ;  /* 0x0000000000347805 */ /* 0x000fe2000001ff00 */
        /* <DEDUP_REMOVED lines=28> */
.L_x_5535:
[----:B------:R-:W-:Y:S01]  /*22a0*/  USHF.R.S32.HI UR40, URZ, 0x1f, UR7 ;  /* 0x0000001f3f287899 */ /* 0x000fe20008011407 */
[--C-:B------:R-:W-:Y:S01]  /*22b0*/  SHF.R.S32.HI R121, RZ, 0x1f, R120.reuse ;  /* 0x0000001fff797819 */ /* 0x100fe20000011478 */
[----:B------:R-:W-:Y:S01]  /*22c0*/  ULDC.64 UR26, c[0x0][0x1a0] ;  /* 0x00006800001a7ab9 */ /* 0x000fe20000000a00 */
[----:B------:R-:W-:Y:S01]  /*22d0*/  MOV R5, UR7 ;  /* 0x0000000700057c02 */ /* 0x000fe20008000f00 */
[----:B------:R-:W-:Y:S01]  /*22e0*/  UIMAD UR25, UR40, UR26, URZ ;  /* 0x0000001a281972a4 */ /* 0x000fe2000f8e023f */
[C---:B------:R-:W-:Y:S01]  /*22f0*/  LOP3.LUT R161, R120.reuse, 0x20, RZ, 0xfc, !PT ;  /* 0x0000002078a17812 */ /* 0x040fe200078efcff */
[----:B------:R-:W-:Y:S01]  /*2300*/  CS2R R8, SRZ ;  /* 0x0000000000087805 */ /* 0x000fe2000001ff00 */
[C---:B------:R-:W-:Y:S01]  /*2310*/  LOP3.LUT R160, R120.reuse, 0x40, RZ, 0xfc, !PT ;  /* 0x0000004078a07812 */ /* 0x040fe200078efcff */
[----:B------:R-:W-:Y:S01]  /*2320*/  UIMAD UR25, UR7, UR27, UR25 ;  /* 0x0000001b071972a4 */ /* 0x000fe2000f8e0219 */
[----:B------:R-:W-:Y:S01]  /*2330*/  IMAD.WIDE.U32 R4, R5, c[0x0][0x1a0], R120 ;  /* 0x0000680005047a25 */ /* 0x000fe200078e0078 */
[C---:B------:R-:W-:Y:S01]  /*2340*/  LOP3.LUT R159, R120.reuse, 0x60, RZ, 0xfc, !PT ;  /* 0x00000060789f7812 */ /* 0x040fe200078efcff */
[----:B------:R-:W-:Y:S01]  /*2350*/  CS2R R10, SRZ ;  /* 0x00000000000a7805 */ /* 0x000fe2000001ff00 */
[----:B------:R-:W-:Y:S01]  /*2360*/  LOP3.LUT R158, R120, 0x80, RZ, 0xfc, !PT ;  /* 0x00000080789e7812 */ /* 0x000fe200078efcff */
[----:B------:R-:W-:Y:S01]  /*2370*/  CS2R R12, SRZ ;  /* 0x00000000000c7805 */ /* 0x000fe2000001ff00 */
[----:B------:R-:W-:Y:S01]  /*2380*/  IADD3 R0, R5, UR25, RZ ;  /* 0x0000001905007c10 */ /* 0x000fe2000fffe0ff */
[----:B------:R-:W-:Y:S01]  /*2390*/  ULDC UR25, c[0x0][0x168] ;  /* 0x00005a0000197ab9 */ /* 0x000fe20000000800 */
[----:B------:R-:W-:Y:S01]  /*23a0*/  LEA R2, P0, R4, R166, 0x2 ;  /* 0x000000a604027211 */ /* 0x000fe200078010ff */
[----:B------:R-:W-:Y:S01]  /*23b0*/  UIADD3 UR25, -UR38, UR25, URZ ;  /* 0x0000001926197290 */ /* 0x000fe2000fffe13f */
[----:B------:R-:W-:Y:S01]  /*23c0*/  LOP3.LUT R157, R120, 0xa0, RZ, 0xfc, !PT ;  /* 0x000000a0789d7812 */ /* 0x000fe200078efcff */
[----:B------:R-:W-:Y:S01]  /*23d0*/  CS2R R14, SRZ ;  /* 0x00000000000e7805 */ /* 0x000fe2000001ff00 */
[----:B------:R-:W-:Y:S01]  /*23e0*/  LEA.HI.X R3, R4, R165, R0, 0x2, P0 ;  /* 0x000000a504037211 */ /* 0x000fe200000f1400 */
[----:B------:R-:W-:Y:S01]  /*23f0*/  HFMA2.MMA R0, -RZ, RZ, 0, 0 ;  /* 0x00000000ff007435 */ /* 0x000fe200000001ff */
        /* <DEDUP_REMOVED lines=10> */
[----:B0-2---:R0:W2:Y:S01]  /*24a0*/  @!P2 LDG.E R9, [R2.64] ;  /* 0x000000200209a981 */ /* 0x0050a2000c1e1900 */
[----:B------:R-:W-:-:S02]  /*24b0*/  ISETP.GE.AND P0, PT, R160, UR25, PT ;  /* 0x00000019a0007c0c */ /* 0x000fc4000bf06270 */
[C---:B------:R-:W-:Y:S01]  /*24c0*/  LOP3.LUT R150, R120.reuse, 0x180, RZ, 0xfc, !PT ;  /* 0x0000018078967812 */ /* 0x040fe200078efcff */
[----:B------:R0:W3:Y:S01]  /*24d0*/  @!P1 LDG.E R0, [R2.64+0x80] ;  /* 0x0000802002009981 */ /* 0x0000e2000c1e1900 */
[----:B------:R-:W-:Y:S02]  /*24e0*/  ISETP.GE.AND P4, PT, R159, UR25, PT ;  /* 0x000000199f007c0c */ /* 0x000fe4000bf86270 */
[C---:B------:R-:W-:Y:S02]  /*24f0*/  LOP3.LUT R149, R120.reuse, 0x1a0, RZ, 0xfc, !PT ;  /* 0x000001a078957812 */ /* 0x040fe400078efcff */
[C---:B------:R-:W-:Y:S02]  /*2500*/  LOP3.LUT R148, R120.reuse, 0x1c0, RZ, 0xfc, !PT ;  /* 0x000001c078947812 */ /* 0x040fe400078efcff */
[----:B------:R-:W-:Y:S01]  /*2510*/  LOP3.LUT R147, R120, 0x1e0, RZ, 0xfc, !PT ;  /* 0x000001e078937812 */ /* 0x000fe200078efcff */
[----:B------:R-:W-:Y:S01]  /*2520*/  CS2R R20, SRZ ;  /* 0x0000000000147805 */ /* 0x000fe2000001ff00 */
[----:B------:R-:W-:Y:S01]  /*2530*/  ISETP.GE.AND P6, PT, R158, UR25, PT ;  /* 0x000000199e007c0c */ /* 0x000fe2000bfc6270 */
[----:B----4-:R0:W4:Y:S01]  /*2540*/  @!P0 LDG.E R11, [R2.64+0x100] ;  /* 0x00010020020b8981 */ /* 0x010122000c1e1900 */
[----:B------:R-:W-:Y:S01]  /*2550*/  ISETP.GE.AND P5, PT, R157, UR25, PT ;  /* 0x000000199d007c0c */ /* 0x000fe2000bfa6270 */
[----:B------:R-:W-:Y:S01]  /*2560*/  ULDC.64 UR30, c[0x0][0x180] ;  /* 0x00006000001e7ab9 */ /* 0x000fe20000000a00 */
[----:B------:R-:W-:Y:S01]  /*2570*/  ISETP.GE.AND P3, PT, R156, UR25, PT ;  /* 0x000000199c007c0c */ /* 0x000fe2000bf66270 */
[----:B------:R0:W4:Y:S01]  /*2580*/  @!P4 LDG.E R8, [R2.64+0x180] ;  /* 0x000180200208c981 */ /* 0x000122000c1e1900 */
[----:B------:R-:W-:-:S02]  /*2590*/  ISETP.GE.AND P2, PT, R155, UR25, PT ;  /* 0x000000199b007c0c */ /* 0x000fc4000bf46270 */
[----:B------:R-:W-:Y:S02]  /*25a0*/  ISETP.GE.AND P1, PT, R154, UR25, PT ;  /* 0x000000199a007c0c */ /* 0x000fe4000bf26270 */
[----:B------:R-:W-:Y:S02]  /*25b0*/  ISETP.GE.AND P0, PT, R153, UR25, PT ;  /* 0x0000001999007c0c */ /* 0x000fe4000bf06270 */
[----:B------:R-:W-:Y:S01]  /*25c0*/  ISETP.GE.AND P4, PT, R152, UR25, PT ;  /* 0x0000001998007c0c */ /* 0x000fe2000bf86270 */
        /* <DEDUP_REMOVED lines=9> */
[----:B------:R-:W-:Y:S02]  /*2660*/  ISETP.GE.AND P1, PT, R147, UR25, PT ;  /* 0x0000001993007c0c */ /* 0x000fe4000bf26270 */
        /* <DEDUP_REMOVED lines=16> */
[----:B------:R-:W-:Y:S01]  /*2770*/  ULDC.64 UR28, c[0x0][0x1c0] ;  /* 0x00007000001c7ab9 */ /* 0x000fe20000000a00 */
[----:B------:R-:W-:Y:S01]  /*2780*/  IMAD.U32 R5, RZ, RZ, UR7 ;  /* 0x00000007ff057e24 */ /* 0x000fe2000f8e00ff */
[----:B------:R-:W-:Y:S02]  /*2790*/  UIMAD UR28, UR40, UR28, URZ ;  /* 0x0000001c281c72a4 */ /* 0x000fe4000f8e023f */
[----:B------:R-:W-:Y:S01]  /*27a0*/  ULDC.64 UR30, c[0x0][0x220] ;  /* 0x00008800001e7ab9 */ /* 0x000fe20000000a00 */
[----:B------:R-:W-:Y:S01]  /*27b0*/  IMAD.WIDE.U32 R4, R5, c[0x0][0x1c0], R120 ;  /* 0x0000700005047a25 */ /* 0x000fe200078e0078 */
[----:B------:R-:W-:Y:S02]  /*27c0*/  UIMAD UR28, UR7, UR29, UR28 ;  /* 0x0000001d071c72a4 */ /* 0x000fe4000f8e021c */
[----:B------:R-:W-:Y:S02]  /*27d0*/  UIADD3 UR27, UR27, UR39, URZ ;  /* 0x000000271b1b7290 */ /* 0x000fe4000fffe03f */
[----:B------:R-:W-:Y:S01]  /*27e0*/  ULEA UR30, UP0, UR26, UR30, 0x2 ;  /* 0x0000001e1a1e7291 */ /* 0x000fe2000f80103f */
[----:B0-----:R-:W-:-:S02]  /*27f0*/  LEA R2, P0, R4, R164, 0x2 ;  /* 0x000000a404027211 */ /* 0x001fc400078010ff */
[----:B------:R-:W-:Y:S01]  /*2800*/  IADD3 R3, R5, UR28, RZ ;  /* 0x0000001c05037c10 */ /* 0x000fe2000fffe0ff */
[----:B------:R-:W-:Y:S01]  /*2810*/  ULEA.HI.X UR31, UR26, UR31, UR27, 0x2, UP0 ;  /* 0x0000001f1a1f7291 */ /* 0x000fe200080f141b */
[----:B------:R-:W-:Y:S02]  /*2820*/  ISETP.GE.AND P1, PT, R161, UR25, PT ;  /* 0x00000019a1007c0c */ /* 0x000fe4000bf26270 */
[----:B------:R-:W-:Y:S02]  /*2830*/  LEA.HI.X R3, R4, R163, R3, 0x2, P0 ;  /* 0x000000a304037211 */ /* 0x000fe400000f1403 */
[----:B------:R-:W-:Y:S02]  /*2840*/  ISETP.GE.AND P0, PT, R120, UR25, PT ;  /* 0x0000001978007c0c */ /* 0x000fe4000bf06270 */
[----:B------:R-:W-:Y:S02]  /*2850*/  MOV R6, UR30 ;  /* 0x0000001e00067c02 */ /* 0x000fe40008000f00 */
[----:B------:R-:W-:Y:S01]  /*2860*/  MOV R7, UR31 ;  /* 0x0000001f00077c02 */ /* 0x000fe20008000f00 */
[----:B------:R-:W-:-:S04]  /*2870*/  CS2R R4, SRZ ;  /* 0x0000000000047805 */ /* 0x000fc8000001ff00 */
[----:B------:R0:W4:Y:S01]  /*2880*/  LDG.E R129, [R6.64] ;  /* 0x0000002006817981 */ /* 0x000122000c1e1900 */
[----:B------:R-:W-:Y:S02]  /*2890*/  ISETP.GE.AND P2, PT, R158, UR25, PT ;  /* 0x000000199e007c0c */ /* 0x000fe4000bf46270 */
[----:B------:R-:W-:Y:S02]  /*28a0*/  ISETP.GE.AND P3, PT, R157, UR25, PT ;  /* 0x000000199d007c0c */ /* 0x000fe4000bf66270 */
[----:B------:R-:W-:Y:S01]  /*28b0*/  ISETP.GE.AND P4, PT, R156, UR25, PT ;  /* 0x000000199c007c0c */ /* 0x000fe2000bf86270 */
[----:B0-----:R-:W-:Y:S01]  /*28c0*/  CS2R R6, SRZ ;  /* 0x0000000000067805 */ /* 0x001fe2000001ff00 */
[----:B------:R-:W-:Y:S01]  /*28d0*/  CS2R R124, SRZ ;  /* 0x00000000007c7805 */ /* 0x000fe2000001ff00 */
[----:B------:R-:W-:Y:S01]  /*28e0*/  CS2R R126, SRZ ;  /* 0x00000000007e7805 */ /* 0x000fe2000001ff00 */
[----:B--2---:R-:W-:Y:S04]  /*28f0*/  STS [R146], R9 ;  /* 0x0000000992007388 */ /* 0x004fe80000000800 */
[----:B---3--:R0:W-:Y:S04]  /*2900*/  STS [R145+0x80], R0 ;  /* 0x0000800091007388 */ /* 0x0081e80000000800 */
[----:B----4-:R-:W-:Y:S04]  /*2910*/  STS [R144+0x100], R11 ;  /* 0x0001000b90007388 */ /* 0x010fe80000000800 */
[----:B-1----:R1:W-:Y:S01]  /*2920*/  STS [R143+0x180], R8 ;  /* 0x000180088f007388 */ /* 0x0023e20000000800 */
[----:B0-----:R-:W-:-:S03]  /*2930*/  HFMA2.MMA R0, -RZ, RZ, 0, 0 ;  /* 0x00000000ff007435 */ /* 0x001fc600000001ff */
        /* <DEDUP_REMOVED lines=13> */
[----:B------:R3:W4:Y:S01]  /*2a10*/  @!P0 LDG.E R5, [R2.64] ;  /* 0x0000002002058981 */ /* 0x000722000c1e1900 */
[----:B------:R-:W-:-:S03]  /*2a20*/  ISETP.GE.AND P0, PT, R160, UR25, PT ;  /* 0x00000019a0007c0c */ /* 0x000fc6000bf06270 */
[----:B------:R3:W4:Y:S01]  /*2a30*/  @!P1 LDG.E R0, [R2.64+0x80] ;  /* 0x0000802002009981 */ /* 0x000722000c1e1900 */
[----:B------:R-:W-:Y:S01]  /*2a40*/  ISETP.GE.AND P1, PT, R159, UR25, PT ;  /* 0x000000199f007c0c */ /* 0x000fe2000bf26270 */
[----:B-1----:R-:W-:Y:S01]  /*2a50*/  CS2R R8, SRZ ;  /* 0x0000000000087805 */ /* 0x002fe2000001ff00 */
[----:B0-----:R-:W-:Y:S01]  /*2a60*/  CS2R R10, SRZ ;  /* 0x00000000000a7805 */ /* 0x001fe2000001ff00 */
        /* <DEDUP_REMOVED lines=9> */
[----:B--2---:R-:W-:Y:S01]  /*2b00*/  MOV R119, RZ ;  /* 0x000000ff00777202 */ /* 0x004fe20000000f00 */
[----:B------:R-:W-:Y:S01]  /*2b10*/  CS2R R122, SRZ ;  /* 0x00000000007a7805 */ /* 0x000fe2000001ff00 */
        /* <DEDUP_REMOVED lines=13> */
[----:B------:R3:W2:Y:S01]  /*2bf0*/  @!P3 LDG.E R126, [R2.64+0x780] ;  /* 0x00078020027eb981 */ /* 0x0006a2000c1e1900 */
[----:B------:R-:W-:-:S02]  /*2c00*/  LOP3.LUT P0, RZ, R168, 0x1f, RZ, 0xc0, !PT ;  /* 0x0000001fa8ff7812 */ /* 0x000fc4000780c0ff */
[----:B------:R-:W-:Y:S01]  /*2c10*/  MOV R12, UR21 ;  /* 0x00000015000c7c02 */ /* 0x000fe20008000f00 */
[----:B------:R-:W0:Y:S01]  /*2c20*/  R2UR UR29, R129 ;  /* 0x00000000811d73c2 */ /* 0x000e2200000e0000 */
[C---:B------:R-:W-:Y:S01]  /*2c30*/  IADD3 R14, R167.reuse, 0x20, RZ ;  /* 0x00000020a70e7810 */ /* 0x040fe20007ffe0ff */
[----:B------:R-:W-:Y:S01]  /*2c40*/  LDS R175, [R118+0x3c] ;  /* 0x00003c0076af7984 */ /* 0x000fe20000000800 */
[----:B------:R-:W-:Y:S02]  /*2c50*/  ISETP.LT.OR P2, PT, R12, 0x2, P0 ;  /* 0x000000020c00780c */ /* 0x000fe40000741670 */
[-C--:B------:R-:W-:Y:S01]  /*2c60*/  LEA.HI.SX32 R146, R167, R167.reuse, 0x1b ;  /* 0x000000a7a7927211 */ /* 0x080fe200078fdaff */
[----:B------:R-:W-:Y:S01]  /*2c70*/  LDS R21, [R118] ;  /* 0x0000000076157984 */ /* 0x000fe20000000800 */
[----:B------:R-:W-:Y:S02]  /*2c80*/  LEA.HI.SX32 R14, R14, R167, 0x1b ;  /* 0x000000a70e0e7211 */ /* 0x000fe400078fdaff */
[----:B------:R-:W-:Y:S01]  /*2c90*/  MOV R13, c[0x0][0x16c] ;  /* 0x00005b00000d7a02 */ /* 0x000fe20000000f00 */
[----:B------:R-:W-:Y:S01]  /*2ca0*/  LDS R20, [R118+0x4] ;  /* 0x0000040076147984 */ /* 0x000fe20000000800 */
[----:B------:R-:W-:-:S02]  /*2cb0*/  SHF.L.U32 R146, R146, 0x2, RZ ;  /* 0x0000000292927819 */ /* 0x000fc400000006ff */
[----:B------:R-:W-:Y:S01]  /*2cc0*/  SHF.L.U32 R145, R14, 0x2, RZ ;  /* 0x000000020e917819 */ /* 0x000fe200000006ff */
[----:B------:R-:W-:Y:S02]  /*2cd0*/  LDS R19, [R118+0x8] ;  /* 0x0000080076137984 */ /* 0x000fe40000000800 */
[----:B------:R-:W-:Y:S02]  /*2ce0*/  @!P2 IADD3 R12, R12, -0x2, RZ ;  /* 0xfffffffe0c0ca810 */ /* 0x000fe40007ffe0ff */
[C---:B------:R-:W-:Y:S01]  /*2cf0*/  IADD3 R136, R167.reuse, 0x40, RZ ;  /* 0x00000040a7887810 */ /* 0x040fe20007ffe0ff */
[----:B------:R-:W-:Y:S01]  /*2d00*/  LDS R18, [R118+0xc] ;  /* 0x00000c0076127984 */ /* 0x000fe20000000800 */
[C---:B------:R-:W-:Y:S01]  /*2d10*/  IADD3 R134, R167.reuse, 0x60, RZ ;  /* 0x00000060a7867810 */ /* 0x040fe20007ffe0ff */
[----:B------:R-:W-:Y:S01]  /*2d20*/  @!P2 IMAD R128, R12, R13, UR7 ;  /* 0x000000070c80ae24 */ /* 0x000fe2000f8e020d */
[C---:B------:R-:W-:Y:S01]  /*2d30*/  IADD3 R132, R167.reuse, 0x80, RZ ;  /* 0x00000080a7847810 */ /* 0x040fe20007ffe0ff */
[----:B------:R-:W1:Y:S01]  /*2d40*/  LDS R17, [R118+0x10] ;  /* 0x0000100076117984 */ /* 0x000e620000000800 */
[----:B------:R-:W-:-:S02]  /*2d50*/  IADD3 R130, R167, 0xa0, RZ ;  /* 0x000000a0a7827810 */ /* 0x000fc40007ffe0ff */
[----:B---3--:R-:W-:Y:S01]  /*2d60*/  IADD3 R2, R167, 0xc0, RZ ;  /* 0x000000c0a7027810 */ /* 0x008fe20007ffe0ff */
[----:B------:R-:W-:Y:S01]  /*2d70*/  LDS R16, [R118+0x14] ;  /* 0x0000140076107984 */ /* 0x000fe20000000800 */
[----:B------:R-:W-:-:S03]  /*2d80*/  LEA.HI.SX32 R136, R136, R167, 0x1b ;  /* 0x000000a788887211 */ /* 0x000fc600078fdaff */
[----:B------:R-:W-:Y:S01]  /*2d90*/  LDS R15, [R118+0x18] ;  /* 0x00001800760f7984 */ /* 0x000fe20000000800 */
[----:B------:R-:W-:-:S03]  /*2da0*/  LEA.HI.SX32 R134, R134, R167, 0x1b ;  /* 0x000000a786867211 */ /* 0x000fc600078fdaff */
[----:B------:R-:W3:Y:S01]  /*2db0*/  LDS R14, [R118+0x1c] ;  /* 0x00001c00760e7984 */ /* 0x000ee20000000800 */
[----:B------:R-:W-:-:S03]  /*2dc0*/  LEA.HI.SX32 R132, R132, R167, 0x1b ;  /* 0x000000a784847211 */ /* 0x000fc600078fdaff */
[----:B------:R-:W0:Y:S04]  /*2dd0*/  LDS R13, [R118+0x20] ;  /* 0x00002000760d7984 */ /* 0x000e280000000800 */
[----:B------:R-:W-:Y:S04]  /*2de0*/  LDS R12, [R118+0x24] ;  /* 0x00002400760c7984 */ /* 0x000fe80000000800 */
[----:B------:R-:W-:Y:S04]  /*2df0*/  LDS R188, [R118+0x28] ;  /* 0x0000280076bc7984 */ /* 0x000fe80000000800 */
[----:B------:R-:W-:Y:S04]  /*2e00*/  LDS R233, [R118+0x2c] ;  /* 0x00002c0076e97984 */ /* 0x000fe80000000800 */
[----:B------:R-:W1:Y:S04]  /*2e10*/  LDS R176, [R118+0x30] ;  /* 0x0000300076b07984 */ /* 0x000e680000000800 */
[----:B------:R-:W-:Y:S04]  /*2e20*/  LDS R195, [R118+0x34] ;  /* 0x0000340076c37984 */ /* 0x000fe80000000800 */
[----:B------:R0:W-:Y:S01]  /*2e30*/  LDS R200, [R118+0x38] ;  /* 0x0000380076c87984 */ /* 0x0001e20000000800 */
[----:B------:R-:W-:-:S02]  /*2e40*/  LEA.HI.SX32 R130, R130, R167, 0x1b ;  /* 0x000000a782827211 */ /* 0x000fc400078fdaff */
[----:B------:R-:W-:Y:S02]  /*2e50*/  LEA.HI.SX32 R2, R2, R167, 0x1b ;  /* 0x000000a702027211 */ /* 0x000fe400078fdaff */
[----:B------:R-:W-:Y:S02]  /*2e60*/  SHF.L.U32 R144, R136, 0x2, RZ ;  /* 0x0000000288907819 */ /* 0x000fe400000006ff */
[----:B------:R-:W-:Y:S02]  /*2e70*/  SHF.L.U32 R143, R134, 0x2, RZ ;  /* 0x00000002868f7819 */ /* 0x000fe400000006ff */
[----:B------:R-:W-:Y:S02]  /*2e80*/  SHF.L.U32 R142, R132, 0x2, RZ ;  /* 0x00000002848e7819 */ /* 0x000fe400000006ff */
[----:B------:R-:W-:Y:S02]  /*2e90*/  SHF.L.U32 R141, R130, 0x2, RZ ;  /* 0x00000002828d7819 */ /* 0x000fe400000006ff */
[----:B------:R-:W-:-:S02]  /*2ea0*/  SHF.L.U32 R140, R2, 0x2, RZ ;  /* 0x00000002028c7819 */ /* 0x000fc400000006ff */
[C---:B------:R-:W-:Y:S02]  /*2eb0*/  IADD3 R2, R167.reuse, 0x140, RZ ;  /* 0x00000140a7027810 */ /* 0x040fe40007ffe0ff */
[----:B0-----:R-:W-:Y:S02]  /*2ec0*/  MOV R203, UR29 ;  /* 0x0000001d00cb7c02 */ /* 0x001fe40008000f00 */
[C---:B------:R-:W-:Y:S02]  /*2ed0*/  IADD3 R132, R167.reuse, 0xe0, RZ ;  /* 0x000000e0a7847810 */ /* 0x040fe40007ffe0ff */
[----:B------:R-:W-:Y:S02]  /*2ee0*/  IADD3 R130, R167, 0x100, RZ ;  /* 0x00000100a7827810 */ /* 0x000fe40007ffe0ff */
[-C--:B------:R-:W-:Y:S01]  /*2ef0*/  LEA.HI.SX32 R2, R2, R167.reuse, 0x1b ;  /* 0x000000a702027211 */ /* 0x080fe200078fdaff */
[----:B------:R-:W-:Y:S01]  /*2f00*/  FMUL.FTZ R203, R203, 1.4426950216293334961 ;  /* 0x3fb8aa3bcbcb7820 */ /* 0x000fe20000410000 */
[----:B------:R-:W-:-:S02]  /*2f10*/  LEA.HI.SX32 R132, R132, R167, 0x1b ;  /* 0x000000a784847211 */ /* 0x000fc400078fdaff */
[----:B------:R-:W-:Y:S02]  /*2f20*/  LEA.HI.SX32 R130, R130, R167, 0x1b ;  /* 0x000000a782827211 */ /* 0x000fe400078fdaff */
[----:B------:R-:W-:Y:S02]  /*2f30*/  SHF.L.U32 R136, R2, 0x2, RZ ;  /* 0x0000000202887819 */ /* 0x000fe400000006ff */
[C---:B------:R-:W-:Y:S02]  /*2f40*/  IADD3 R2, R167.reuse, 0x1c0, RZ ;  /* 0x000001c0a7027810 */ /* 0x040fe40007ffe0ff */
[----:B------:R-:W-:Y:S02]  /*2f50*/  IADD3 R118, R167, 0x120, RZ ;  /* 0x00000120a7767810 */ /* 0x000fe40007ffe0ff */
[----:B------:R-:W-:Y:S02]  /*2f60*/  SHF.L.U32 R139, R132, 0x2, RZ ;  /* 0x00000002848b7819 */ /* 0x000fe400000006ff */
[----:B------:R-:W-:-:S02]  /*2f70*/  ISETP.NE.AND P1, PT, R168, RZ, PT ;  /* 0x000000ffa800720c */ /* 0x000fc40003f25270 */
[----:B------:R-:W-:Y:S02]  /*2f80*/  SHF.L.U32 R138, R130, 0x2, RZ ;  /* 0x00000002828a7819 */ /* 0x000fe400000006ff */
[-C--:B------:R-:W-:Y:S02]  /*2f90*/  LEA.HI.SX32 R2, R2, R167.reuse, 0x1b ;  /* 0x000000a702027211 */ /* 0x080fe400078fdaff */
[----:B------:R-:W-:Y:S02]  /*2fa0*/  LEA.HI.SX32 R118, R118, R167, 0x1b ;  /* 0x000000a776767211 */ /* 0x000fe400078fdaff */
[----:B------:R-:W-:Y:S02]  /*2fb0*/  SHF.L.U32 R132, R2, 0x2, RZ ;  /* 0x0000000202847819 */ /* 0x000fe400000006ff */
[----:B------:R-:W-:Y:S02]  /*2fc0*/  SHF.L.U32 R137, R118, 0x2, RZ ;  /* 0x0000000276897819 */ /* 0x000fe400000006ff */
[----:B------:R-:W-:Y:S01]  /*2fd0*/  SHF.L.U32 R2, R167, 0x4, RZ ;  /* 0x00000004a7027819 */ /* 0x000fe200000006ff */
[----:B------:R-:W-:-:S03]  /*2fe0*/  HFMA2.MMA R3, -RZ, RZ, 0, 4.76837158203125e-07 ;  /* 0x00000008ff037435 */ /* 0x000fc600000001ff */
[----:B------:R-:W-:-:S04]  /*2ff0*/  LEA.HI.SX32 R118, R2, R2, 0x1b ;  /* 0x0000000202767211 */ /* 0x000fc800078fdaff */
[----:B------:R-:W-:-:S03]  /*3000*/  SHF.L.U32 R118, R118, 0x2, RZ ;  /* 0x0000000276767819 */ /* 0x000fc600000006ff */
[----:B------:R-:W-:-:S04]  /*3010*/  @!P2 IMAD.WIDE R2, R128, R3, UR10 ;  /* 0x0000000a8002ae25 */ /* 0x000fc8000f8e0203 */
[----:B------:R-:W-:Y:S02]  /*3020*/  FADD.FTZ R189, R90, UR5 ;  /* 0x000000055abd7e21 */ /* 0x000fe40008010000 */
[----:B------:R-:W-:Y:S02]  /*3030*/  FMUL.FTZ R182, R113, R26 ;  /* 0x0000001a71b67220 */ /* 0x000fe40000410000 */
[----:B------:R-:W-:Y:S02]  /*3040*/  FADD.FTZ R192, R89, UR5 ;  /* 0x0000000559c07e21 */ /* 0x000fe40008010000 */
[----:B------:R-:W-:Y:S02]  /*3050*/  FMUL.FTZ R131, R203, R189 ;  /* 0x000000bdcb837220 */ /* 0x000fe40000410000 */
[----:B-1----:R-:W-:Y:S02]  /*3060*/  FMUL.FTZ R229, R17, R182 ;  /* 0x000000b611e57220 */ /* 0x002fe40000410000 */
[----:B------:R-:W-:-:S02]  /*3070*/  FADD.FTZ R199, R88, UR5 ;  /* 0x0000000558c77e21 */ /* 0x000fc40008010000 */
[----:B------:R-:W-:Y:S01]  /*3080*/  FMUL.FTZ R130, R203, R192 ;  /* 0x000000c0cb827220 */ /* 0x000fe20000410000 */
[----:B------:R-:W-:Y:S01]  /*3090*/  MUFU.EX2 R131, R131 ;  /* 0x0000008300837308 */ /* 0x000fe20000000800 */
[----:B------:R-:W-:Y:S02]  /*30a0*/  FMUL.FTZ R214, R117, R22 ;  /* 0x0000001675d67220 */ /* 0x000fe40000410000 */
[----:B------:R-:W-:Y:S02]  /*30b0*/  FMUL.FTZ R191, R116, R23 ;  /* 0x0000001774bf7220 */ /* 0x000fe40000410000 */
[----:B------:R-:W-:Y:S01]  /*30c0*/  FADD.FTZ R202, R87, UR5 ;  /* 0x0000000557ca7e21 */ /* 0x000fe20008010000 */
[----:B----4-:R-:W-:Y:S04]  /*30d0*/  STS [R146+0x840], R5 ;  /* 0x0008400592007388 */ /* 0x010fe80000000800 */
[----:B------:R0:W-:Y:S02]  /*30e0*/  STS [R145+0x8c0], R0 ;  /* 0x0008c00091007388 */ /* 0x0001e40000000800 */
[----:B0-----:R-:W-:-:S04]  /*30f0*/  IADD3 R0, R167, 0x160, RZ ;  /* 0x00000160a7007810 */ /* 0x001fc80007ffe0ff */
[-C--:B------:R-:W-:Y:S01]  /*3100*/  LEA.HI.SX32 R0, R0, R167.reuse, 0x1b ;  /* 0x000000a700007211 */ /* 0x080fe200078fdaff */
[----:B------:R-:W-:Y:S04]  /*3110*/  STS [R144+0x940], R7 ;  /* 0x0009400790007388 */ /* 0x000fe80000000800 */
[----:B------:R-:W-:Y:S01]  /*3120*/  STS [R143+0x9c0], R4 ;  /* 0x0009c0048f007388 */ /* 0x000fe20000000800 */
[----:B------:R-:W-:Y:S01]  /*3130*/  IMAD.SHL.U32 R135, R0, 0x4, RZ ;  /* 0x0000000400877824 */ /* 0x000fe200078e00ff */
[----:B------:R-:W-:Y:S02]  /*3140*/  IADD3 R0, R167, 0x180, RZ ;  /* 0x00000180a7007810 */ /* 0x000fe40007ffe0ff */
[----:B------:R-:W-:Y:S04]  /*3150*/  STS [R142+0xa40], R9 ;  /* 0x000a40098e007388 */ /* 0x000fe80000000800 */
[----:B------:R-:W-:Y:S01]  /*3160*/  STS [R141+0xac0], R6 ;  /* 0x000ac0068d007388 */ /* 0x000fe20000000800 */
[----:B------:R-:W-:-:S03]  /*3170*/  LEA.HI.SX32 R134, R0, R167, 0x1b ;  /* 0x000000a700867211 */ /* 0x000fc600078fdaff */
[----:B------:R0:W-:Y:S01]  /*3180*/  STS [R140+0xb40], R11 ;  /* 0x000b400b8c007388 */ /* 0x0001e20000000800 */
[----:B------:R-:W-:Y:S01]  /*3190*/  IADD3 R0, R167, 0x1e0, RZ ;  /* 0x000001e0a7007810 */ /* 0x000fe20007ffe0ff */
[----:B0-----:R-:W-:-:S03]  /*31a0*/  FADD.FTZ R11, R101, UR5 ;  /* 0x00000005650b7e21 */ /* 0x001fc60008010000 */
[----:B------:R-:W-:Y:S01]  /*31b0*/  LEA.HI.SX32 R0, R0, R167, 0x1b ;  /* 0x000000a700007211 */ /* 0x000fe200078fdaff */
[----:B------:R-:W-:Y:S01]  /*31c0*/  FMUL.FTZ R190, R203, R11 ;  /* 0x0000000bcbbe7220 */ /* 0x000fe20000410000 */
[----:B------:R-:W-:Y:S01]  /*31d0*/  IADD3 R4, R167, 0x1a0, RZ ;  /* 0x000001a0a7047810 */ /* 0x000fe20007ffe0ff */
[----:B--2---:R-:W-:Y:S04]  /*31e0*/  STS [R139+0xbc0], R8 ;  /* 0x000bc0088b007388 */ /* 0x004fe80000000800 */
[----:B------:R0:W-:Y:S01]  /*31f0*/  STS [R138+0xc40], R119 ;  /* 0x000c40778a007388 */ /* 0x0001e20000000800 */
[----:B------:R-:W1:Y:S01]  /*3200*/  MUFU.EX2 R190, R190 ;  /* 0x000000be00be7308 */ /* 0x000e620000000800 */
[----:B------:R-:W-:Y:S02]  /*3210*/  LEA.HI.SX32 R4, R4, R167, 0x1b ;  /* 0x000000a704047211 */ /* 0x000fe400078fdaff */
[----:B------:R-:W-:-:S02]  /*3220*/  SHF.L.U32 R134, R134, 0x2, RZ ;  /* 0x0000000286867819 */ /* 0x000fc400000006ff */
[----:B0-----:R-:W-:Y:S02]  /*3230*/  SHF.L.U32 R119, R0, 0x2, RZ ;  /* 0x0000000200777819 */ /* 0x001fe400000006ff */
[----:B------:R-:W-:Y:S01]  /*3240*/  MOV R0, UR37 ;  /* 0x0000002500007c02 */ /* 0x000fe20008000f00 */
[----:B------:R0:W-:Y:S01]  /*3250*/  STS [R137+0xcc0], R10 ;  /* 0x000cc00a89007388 */ /* 0x0001e20000000800 */
[----:B------:R-:W-:Y:S02]  /*3260*/  SHF.L.U32 R133, R4, 0x2, RZ ;  /* 0x0000000204857819 */ /* 0x000fe400000006ff */
[----:B------:R-:W-:Y:S01]  /*3270*/  LEA R0, R0, UR7, 0x8 ;  /* 0x0000000700007c11 */ /* 0x000fe2000f8e40ff */
[----:B------:R-:W-:Y:S01]  /*3280*/  STS [R136+0xd40], R123 ;  /* 0x000d407b88007388 */ /* 0x000fe20000000800 */
[----:B------:R-:W-:-:S03]  /*3290*/  @P1 IADD3 R0, R168, 0x200, RZ ;  /* 0x00000200a8001810 */ /* 0x000fc60007ffe0ff */
[----:B------:R-:W-:Y:S01]  /*32a0*/  STS [R135+0xdc0], R122 ;  /* 0x000dc07a87007388 */ /* 0x000fe20000000800 */
[----:B------:R-:W-:-:S03]  /*32b0*/  SHF.L.U32 R5, R0, 0x2, RZ ;  /* 0x0000000200057819 */ /* 0x000fc600000006ff */
[----:B------:R-:W-:Y:S01]  /*32c0*/  STS [R134+0xe40], R125 ;  /* 0x000e407d86007388 */ /* 0x000fe20000000800 */
[----:B0-----:R-:W-:-:S03]  /*32d0*/  FADD.FTZ R10, R100, UR5 ;  /* 0x00000005640a7e21 */ /* 0x001fc60008010000 */
[----:B------:R0:W-:Y:S04]  /*32e0*/  STS [R133+0xec0], R124 ;  /* 0x000ec07c85007388 */ /* 0x0001e80000000800 */
[----:B------:R-:W-:Y:S04]  /*32f0*/  STS [R132+0xf40], R127 ;  /* 0x000f407f84007388 */ /* 0x000fe80000000800 */
[----:B------:R-:W-:Y:S01]  /*3300*/  STS [R119+0xfc0], R126 ;  /* 0x000fc07e77007388 */ /* 0x000fe20000000800 */
[----:B------:R-:W-:-:S06]  /*3310*/  NOP ;  /* 0x0000000000007918 */ /* 0x000fcc0000000000 */
[----:B------:R-:W-:Y:S01]  /*3320*/  LDS R232, [R118+0x840] ;  /* 0x0008400076e87984 */ /* 0x000fe20000000800 */
[----:B------:R-:W-:-:S03]  /*3330*/  FMUL.FTZ R193, R203, R10 ;  /* 0x0000000acbc17220 */ /* 0x000fc60000410000 */
[----:B------:R-:W-:Y:S01]  /*3340*/  LDS R237, [R118+0x844] ;  /* 0x0008440076ed7984 */ /* 0x000fe20000000800 */
[----:B------:R-:W-:-:S03]  /*3350*/  FADD.FTZ R9, R99, UR5 ;  /* 0x0000000563097e21 */ /* 0x000fc60008010000 */
        /* <DEDUP_REMOVED lines=12> */
[----:B------:R-:W2:Y:S04]  /*3420*/  LDS R184, [R118+0x878] ;  /* 0x0008780076b87984 */ /* 0x000ea80000000800 */
[----:B------:R-:W4:Y:S04]  /*3430*/  LDS R123, [R118+0x87c] ;  /* 0x00087c00767b7984 */ /* 0x000f280000000800 */
[----:B-1----:R1:W-:Y:S01]  /*3440*/  STS [R5+0x2338], R190 ;  /* 0x002338be05007388 */ /* 0x0023e20000000800 */
[----:B------:R-:W-:-:S02]  /*3450*/  FMUL.FTZ R194, R203, R9 ;  /* 0x00000009cbc27220 */ /* 0x000fc40000410000 */
[----:B------:R-:W-:Y:S01]  /*3460*/  FADD.FTZ R8, R98, UR5 ;  /* 0x0000000562087e21 */ /* 0x000fe20008010000 */
[----:B------:R-:W3:Y:S01]  /*3470*/  MUFU.EX2 R193, R193 ;  /* 0x000000c100c17308 */ /* 0x000ee20000000800 */
[----:B------:R-:W-:Y:S02]  /*3480*/  FADD.FTZ R7, R97, UR5 ;  /* 0x0000000561077e21 */ /* 0x000fe40008010000 */
[C---:B------:R-:W-:Y:S02]  /*3490*/  FMUL.FTZ R197, R203.reuse, R8 ;  /* 0x00000008cbc57220 */ /* 0x040fe40000410000 */
[----:B------:R-:W-:-:S03]  /*34a0*/  FMUL.FTZ R198, R203, R7 ;  /* 0x00000007cbc67220 */ /* 0x000fc60000410000 */
[----:B------:R-:W2:Y:S01]  /*34b0*/  MUFU.EX2 R194, R194 ;  /* 0x000000c200c27308 */ /* 0x000ea20000000800 */
[----:B------:R-:W-:Y:S01]  /*34c0*/  FADD.FTZ R6, R96, UR5 ;  /* 0x0000000560067e21 */ /* 0x000fe20008010000 */
[----:B0-----:R-:W-:Y:S01]  /*34d0*/  MOV R124, RZ ;  /* 0x000000ff007c7202 */ /* 0x001fe20000000f00 */
[----:B------:R-:W-:Y:S01]  /*34e0*/  BAR.SYNC.DEFER_BLOCKING 0x0 ;  /* 0x0000000000007b1d */ /* 0x000fe20000010000 */
[----:B-1----:R-:W-:Y:S02]  /*34f0*/  FADD.FTZ R5, R95, UR5 ;  /* 0x000000055f057e21 */ /* 0x002fe40008010000 */
[----:B------:R-:W-:-:S03]  /*3500*/  FMUL.FTZ R201, R203, R6 ;  /* 0x00000006cbc97220 */ /* 0x000fc60000410000 */
[----:B------:R-:W0:Y:S01]  /*3510*/  MUFU.EX2 R197, R197 ;  /* 0x000000c500c57308 */ /* 0x000e220000000800 */
[----:B------:R-:W-:Y:S02]  /*3520*/  FMUL.FTZ R204, R203, R5 ;  /* 0x00000005cbcc7220 */ /* 0x000fe40000410000 */
[----:B------:R-:W-:-:S05]  /*3530*/  FADD.FTZ R4, R94, UR5 ;  /* 0x000000055e047e21 */ /* 0x000fca0008010000 */
[----:B------:R-:W1:Y:S01]  /*3540*/  MUFU.EX2 R198, R198 ;  /* 0x000000c600c67308 */ /* 0x000e620000000800 */
[----:B---3--:R-:W-:Y:S02]  /*3550*/  FMUL.FTZ R125, R190, R193 ;  /* 0x000000c1be7d7220 */ /* 0x008fe40000410000 */
[----:B------:R-:W-:-:S05]  /*3560*/  FMUL.FTZ R205, R203, R4 ;  /* 0x00000004cbcd7220 */ /* 0x000fca0000410000 */
[----:B------:R-:W3:Y:S01]  /*3570*/  MUFU.EX2 R201, R201 ;  /* 0x000000c900c97308 */ /* 0x000ee20000000800 */
[----:B------:R0:W5:Y:S01]  /*3580*/  @!P2 LDG.E R124, [R2.64+0x4] ;  /* 0x00000420027ca981 */ /* 0x000162000c1e1900 */
[----:B--2---:R-:W-:Y:S01]  /*3590*/  FMUL.FTZ R122, R194, R125 ;  /* 0x0000007dc27a7220 */ /* 0x004fe20000410000 */
[----:B------:R-:W-:-:S05]  /*35a0*/  ISETP.NE.AND P2, PT, R168, 0x1f, PT ;  /* 0x0000001fa800780c */ /* 0x000fca0003f45270 */
[----:B------:R-:W2:Y:S01]  /*35b0*/  MUFU.EX2 R204, R204 ;  /* 0x000000cc00cc7308 */ /* 0x000ea20000000800 */
[----:B0-----:R-:W-:Y:S02]  /*35c0*/  FADD.FTZ R3, R93, UR5 ;  /* 0x000000055d037e21 */ /* 0x001fe40008010000 */
[----:B------:R-:W-:Y:S02]  /*35d0*/  FADD.FTZ R2, R92, UR5 ;  /* 0x000000055c027e21 */ /* 0x000fe40008010000 */
[----:B------:R-:W-:-:S03]  /*35e0*/  FMUL.FTZ R208, R203, R3 ;  /* 0x00000003cbd07220 */ /* 0x000fc60000410000 */
[----:B------:R-:W0:Y:S01]  /*35f0*/  MUFU.EX2 R205, R205 ;  /* 0x000000cd00cd7308 */ /* 0x000e220000000800 */
[----:B------:R-:W-:Y:S01]  /*3600*/  FMUL.FTZ R125, R197, R122 ;  /* 0x0000007ac57d7220 */ /* 0x000fe20000410000 */
[----:B------:R0:W4:Y:S01]  /*3610*/  @P2 LDS R182, [R168.X4+0x2b3c] ;  /* 0x002b3c00a8b62984 */ /* 0x0001220000004800 */
[----:B------:R-:W-:Y:S02]  /*3620*/  FMUL.FTZ R209, R203, R2 ;  /* 0x00000002cbd17220 */ /* 0x000fe40000410000 */
[----:B------:R-:W-:Y:S02]  /*3630*/  FADD.FTZ R0, R91, UR5 ;  /* 0x000000055b007e21 */ /* 0x000fe40008010000 */
[----:B-1----:R-:W-:Y:S01]  /*3640*/  FMUL.FTZ R122, R198, R125 ;  /* 0x0000007dc67a7220 */ /* 0x002fe20000410000 */
[----:B------:R-:W1:Y:S01]  /*3650*/  MUFU.EX2 R208, R208 ;  /* 0x000000d000d07308 */ /* 0x000e620000000800 */
[----:B------:R-:W-:Y:S02]  /*3660*/  FMUL.FTZ R210, R203, R0 ;  /* 0x00000000cbd27220 */ /* 0x000fe40000410000 */
[----:B---3--:R-:W-:-:S05]  /*3670*/  FMUL.FTZ R125, R201, R122 ;  /* 0x0000007ac97d7220 */ /* 0x008fca0000410000 */
[----:B------:R-:W3:Y:S01]  /*3680*/  MUFU.EX2 R209, R209 ;  /* 0x000000d100d17308 */ /* 0x000ee20000000800 */
[----:B--2---:R-:W-:-:S07]  /*3690*/  FMUL.FTZ R122, R204, R125 ;  /* 0x0000007dcc7a7220 */ /* 0x004fce0000410000 */
[----:B------:R-:W2:Y:S01]  /*36a0*/  MUFU.EX2 R210, R210 ;  /* 0x000000d200d27308 */ /* 0x000ea20000000800 */
[----:B0-----:R-:W-:Y:S02]  /*36b0*/  FMUL.FTZ R125, R205, R122 ;  /* 0x0000007acd7d7220 */ /* 0x001fe40000410000 */
[----:B------:R-:W-:Y:S02]  /*36c0*/  FMUL.FTZ R129, R203, R199 ;  /* 0x000000c7cb817220 */ /* 0x000fe40000410000 */
[----:B------:R-:W-:Y:S02]  /*36d0*/  FMUL.FTZ R186, R115, R24 ;  /* 0x0000001873ba7220 */ /* 0x000fe40000410000 */
[----:B-1----:R-:W-:Y:S01]  /*36e0*/  FMUL.FTZ R206, R208, R125 ;  /* 0x0000007dd0ce7220 */ /* 0x002fe20000410000 */
[----:B------:R-:W0:Y:S01]  /*36f0*/  MUFU.EX2 R130, R130 ;  /* 0x0000008200827308 */ /* 0x000e220000000800 */
[----:B------:R-:W-:Y:S02]  /*3700*/  FMUL.FTZ R235, R21, R214 ;  /* 0x000000d615eb7220 */ /* 0x000fe40000410000 */
[----:B------:R-:W-:-:S02]  /*3710*/  FMUL.FTZ R230, R20, R191 ;  /* 0x000000bf14e67220 */ /* 0x000fc40000410000 */
[----:B------:R-:W-:Y:S02]  /*3720*/  FADD.FTZ R177, R86, UR5 ;  /* 0x0000000556b17e21 */ /* 0x000fe40008010000 */
[----:B------:R-:W-:Y:S01]  /*3730*/  FMUL.FTZ R178, R203, R202 ;  /* 0x000000cacbb27220 */ /* 0x000fe20000410000 */
[----:B------:R-:W1:Y:S01]  /*3740*/  MUFU.EX2 R129, R129 ;  /* 0x0000008100817308 */ /* 0x000e620000000800 */
[----:B---3--:R-:W-:Y:S02]  /*3750*/  FMUL.FTZ R211, R209, R206 ;  /* 0x000000ced1d37220 */ /* 0x008fe40000410000 */
[----:B------:R-:W-:Y:S02]  /*3760*/  FMUL.FTZ R231, R19, R186 ;  /* 0x000000ba13e77220 */ /* 0x000fe40000410000 */
[----:B------:R-:W-:Y:S02]  /*3770*/  FMUL.FTZ R187, R114, R25 ;  /* 0x0000001972bb7220 */ /* 0x000fe40000410000 */
[----:B------:R-:W-:-:S02]  /*3780*/  FFMA.FTZ R186, R235, R193, R230 ;  /* 0x000000c1ebba7223 */ /* 0x000fc400000100e6 */
[----:B------:R-:W-:Y:S01]  /*3790*/  FMUL.FTZ R207, R203, R177 ;  /* 0x000000b1cbcf7220 */ /* 0x000fe20000410000 */
        /* <DEDUP_REMOVED lines=14> */
[----:B0-----:R-:W-:Y:S02]  /*3880*/  FMUL.FTZ R180, R130, R181 ;  /* 0x000000b582b47220 */ /* 0x001fe40000410000 */
[----:B------:R-:W-:Y:S02]  /*3890*/  FMUL.FTZ R226, R16, R185 ;  /* 0x000000b910e27220 */ /* 0x000fe40000410000 */
[----:B------:R-:W-:Y:S02]  /*38a0*/  FFMA.FTZ R186, R198, R186, R229 ;  /* 0x000000bac6ba7223 */ /* 0x000fe400000100e5 */
[----:B------:R-:W-:Y:S02]  /*38b0*/  FMUL.FTZ R225, R13, R126 ;  /* 0x0000007e0de17220 */ /* 0x000fe40000410000 */
[----:B------:R-:W-:-:S02]  /*38c0*/  FMUL.FTZ R122, R106, R33 ;  /* 0x000000216a7a7220 */ /* 0x000fc40000410000 */
[----:B------:R-:W-:Y:S02]  /*38d0*/  FMUL.FTZ R126, R176, R125 ;  /* 0x0000007db07e7220 */ /* 0x000fe40000410000 */
[----:B-1----:R-:W-:Y:S02]  /*38e0*/  FMUL.FTZ R125, R129, R180 ;  /* 0x000000b4817d7220 */ /* 0x002fe40000410000 */
[----:B------:R-:W-:Y:S02]  /*38f0*/  FFMA.FTZ R186, R201, R186, R226 ;  /* 0x000000bac9ba7223 */ /* 0x000fe400000100e2 */
[----:B------:R-:W-:Y:S02]  /*3900*/  FMUL.FTZ R191, R233, R122 ;  /* 0x0000007ae9bf7220 */ /* 0x000fe40000410000 */
[----:B---3--:R-:W-:Y:S01]  /*3910*/  FMUL.FTZ R122, R178, R125 ;  /* 0x0000007db27a7220 */ /* 0x008fe20000410000 */
        /* <DEDUP_REMOVED lines=8> */
[----:B----4-:R-:W-:Y:S02]  /*39a0*/  FMUL.FTZ R181, R70, R123 ;  /* 0x0000007b46b57220 */ /* 0x010fe40000410000 */
[----:B--2---:R-:W-:Y:S02]  /*39b0*/  FMUL.FTZ R125, R207, R122 ;  /* 0x0000007acf7d7220 */ /* 0x004fe40000410000 */
[----:B------:R-:W-:Y:S02]  /*39c0*/  FMUL.FTZ R206, R175, R206 ;  /* 0x000000ceafce7220 */ /* 0x000fe40000410000 */
[----:B------:R-:W-:Y:S02]  /*39d0*/  FMUL.FTZ R222, R12, R179 ;  /* 0x000000b30cde7220 */ /* 0x000fe40000410000 */
[----:B------:R-:W-:Y:S02]  /*39e0*/  FMUL.FTZ R223, R188, R223 ;  /* 0x000000dfbcdf7220 */ /* 0x000fe40000410000 */
[----:B------:R-:W-:-:S02]  /*39f0*/  FMUL.FTZ R196, R195, R196 ;  /* 0x000000c4c3c47220 */ /* 0x000fc40000410000 */
[----:B------:R-:W-:Y:S02]  /*3a00*/  FMUL.FTZ R203, R200, R203 ;  /* 0x000000cbc8cb7220 */ /* 0x000fe40000410000 */
[----:B------:R-:W-:Y:S02]  /*3a10*/  FFMA.FTZ R186, R205, R186, R224 ;  /* 0x000000bacdba7223 */ /* 0x000fe400000100e0 */
[----:B------:R-:W-:Y:S02]  /*3a20*/  FMUL.FTZ R183, R72, R183 ;  /* 0x000000b748b77220 */ /* 0x000fe40000410000 */
[----:B------:R-:W-:Y:S01]  /*3a30*/  FFMA.FTZ R122, R207, R181, R184 ;  /* 0x000000b5cf7a7223 */ /* 0x000fe200000100b8 */
[----:B------:R-:W-:Y:S05]  /*3a40*/  @P2 BRA `(.L_x_5500) ;  /* 0x000000b000002947 */ /* 0x000fea0003800000 */
[----:B------:R-:W-:Y:S01]  /*3a50*/  ULDC UR27, c[0x0][0x174] ;  /* 0x00005d00001b7ab9 */ /* 0x000fe20000000800 */
        /* <DEDUP_REMOVED lines=10> */
.L_x_5500:
[----:B------:R-:W-:Y:S05]  /*3b00*/  BSYNC B0 ;  /* 0x0000000000007941 */ /* 0x000fea0003800000 */
.L_x_5499:
[----:B01----:R-:W-:Y:S01]  /*3b10*/  FMUL.FTZ R123, R207, R182 ;  /* 0x000000b6cf7b7220 */ /* 0x003fe20000410000 */
[----:B------:R-:W-:Y:S01]  /*3b20*/  ISETP.GE.AND P3, PT, R167, 0x1, PT ;  /* 0x00000001a700780c */ /* 0x000fe20003f66270 */
[----:B------:R-:W-:Y:S01]  /*3b30*/  FMUL.FTZ R128, R73, R128 ;  /* 0x0000008049807220 */ /* 0x000fe20000410000 */
[----:B------:R-:W-:Y:S01]  /*3b40*/  MOV R211, UR7 ;  /* 0x0000000700d37c02 */ /* 0x000fe20008000f00 */
[----:B------:R-:W-:Y:S01]  /*3b50*/  FFMA.FTZ R179, R178, R122, R183 ;  /* 0x0000007ab2b37223 */ /* 0x000fe200000100b7 */
[----:B------:R-:W-:Y:S01]  /*3b60*/  ISETP.NE.AND P5, PT, R168, RZ, PT ;  /* 0x000000ffa800720c */ /* 0x000fe20003fa5270 */
[----:B------:R-:W-:Y:S01]  /*3b70*/  FFMA.FTZ R186, R208, R186, R225 ;  /* 0x000000bad0ba7223 */ /* 0x000fe200000100e1 */
[----:B------:R-:W-:Y:S01]  /*3b80*/  IADD3 R219, R168, 0x40, RZ ;  /* 0x00000040a8db7810 */ /* 0x000fe20007ffe0ff */
[----:B------:R-:W-:Y:S01]  /*3b90*/  FMUL.FTZ R122, R178, R123 ;  /* 0x0000007bb27a7220 */ /* 0x000fe20000410000 */
[----:B------:R-:W-:Y:S01]  /*3ba0*/  IADD3 R217, R168, 0x80, RZ ;  /* 0x00000080a8d97810 */ /* 0x000fe20007ffe0ff */
[----:B------:R-:W-:Y:S01]  /*3bb0*/  FMUL.FTZ R127, R74, R127 ;  /* 0x0000007f4a7f7220 */ /* 0x000fe20000410000 */
[----:B------:R-:W-:Y:S01]  /*3bc0*/  ULDC.64 UR26, c[0x0][0x298] ;  /* 0x0000a600001a7ab9 */ /* 0x000fe20000000a00 */
[----:B------:R-:W-:Y:S01]  /*3bd0*/  FFMA.FTZ R179, R129, R179, R128 ;  /* 0x000000b381b37223 */ /* 0x000fe20000010080 */
[----:B------:R-:W-:Y:S01]  /*3be0*/  LEA.HI.SX32 R219, R219, R168, 0x1b ;  /* 0x000000a8dbdb7211 */ /* 0x000fe200078fdaff */
[----:B------:R-:W-:Y:S01]  /*3bf0*/  FFMA.FTZ R186, R209, R186, R222 ;  /* 0x000000bad1ba7223 */ /* 0x000fe200000100de */
[----:B------:R-:W-:Y:S01]  /*3c00*/  LEA.HI.SX32 R217, R217, R168, 0x1b ;  /* 0x000000a8d9d97211 */ /* 0x000fe200078fdaff */
[----:B------:R-:W-:Y:S01]  /*3c10*/  FMUL.FTZ R123, R129, R122 ;  /* 0x0000007a817b7220 */ /* 0x000fe20000410000 */
[----:B------:R-:W-:Y:S01]  /*3c20*/  UIMAD UR26, UR35, UR26, URZ ;  /* 0x0000001a231a72a4 */ /* 0x000fe2000f8e023f */
[----:B------:R-:W-:Y:S01]  /*3c30*/  FMUL.FTZ R212, R75, R212 ;  /* 0x000000d44bd47220 */ /* 0x000fe20000410000 */
[----:B------:R-:W-:Y:S01]  /*3c40*/  BSSY B0, `(.L_x_5501) ;  /* 0x0000183000007945 */ /* 0x000fe20003800000 */
[----:B------:R-:W-:Y:S01]  /*3c50*/  FFMA.FTZ R179, R130, R179, R127 ;  /* 0x000000b382b37223 */ /* 0x000fe2000001007f */
[----:B------:R-:W-:Y:S01]  /*3c60*/  UIMAD UR28, UR34, UR27, UR26 ;  /* 0x0000001b221c72a4 */ /* 0x000fe2000f8e021a */
[----:B------:R-:W-:-:S02]  /*3c70*/  FFMA.FTZ R186, R210, R186, R223 ;  /* 0x000000bad2ba7223 */ /* 0x000fc400000100df */
[----:B------:R-:W-:Y:S01]  /*3c80*/  FMUL.FTZ R122, R130, R123 ;  /* 0x0000007b827a7220 */ /* 0x000fe20000410000 */
[----:B------:R-:W-:Y:S01]  /*3c90*/  ULDC.64 UR26, c[0x0][0x2b8] ;  /* 0x0000ae00001a7ab9 */ /* 0x000fe20000000a00 */
[----:B------:R-:W-:Y:S01]  /*3ca0*/  FMUL.FTZ R173, R76, R173 ;  /* 0x000000ad4cad7220 */ /* 0x000fe20000410000 */
[----:B------:R-:W-:Y:S01]  /*3cb0*/  UIMAD UR26, UR35, UR26, URZ ;  /* 0x0000001a231a72a4 */ /* 0x000fe2000f8e023f */
[C---:B------:R-:W-:Y:S02]  /*3cc0*/  FFMA.FTZ R180, R131.reuse, R179, R212 ;  /* 0x000000b383b47223 */ /* 0x040fe400000100d4 */
[C---:B------:R-:W-:Y:S01]  /*3cd0*/  FFMA.FTZ R123, R131.reuse, R186, R191 ;  /* 0x000000ba837b7223 */ /* 0x040fe200000100bf */
[----:B------:R-:W-:Y:S01]  /*3ce0*/  UIMAD UR26, UR34, UR27, UR26 ;  /* 0x0000001b221a72a4 */ /* 0x000fe2000f8e021a */
        /* <DEDUP_REMOVED lines=17> */
[----:B------:R-:W-:Y:S01]  /*3e00*/  FMUL.FTZ R238, R81, R238 ;  /* 0x000000ee51ee7220 */ /* 0x000fe20000410000 */
[----:B------:R-:W0:Y:S01]  /*3e10*/  SHFL.UP PT, R123, R180, 0x1, RZ ;  /* 0x04200000b47b7989 */ /* 0x000e2200000e00ff */
[C---:B------:R-:W-:Y:S02]  /*3e20*/  FFMA.FTZ R185, R204.reuse, R185, R241 ;  /* 0x000000b9ccb97223 */ /* 0x040fe400000100f1 */
[----:B------:R-:W-:Y:S01]  /*3e30*/  FMUL.FTZ R186, R204, R179 ;  /* 0x000000b3ccba7220 */ /* 0x000fe20000410000 */
[----:B------:R-:W1:Y:S01]  /*3e40*/  SHFL.UP PT, R122, R125, 0x1, RZ ;  /* 0x042000007d7a7989 */ /* 0x000e6200000e00ff */
[----:B------:R-:W-:-:S02]  /*3e50*/  FMUL.FTZ R239, R82, R239 ;  /* 0x000000ef52ef7220 */ /* 0x000fc40000410000 */
[C---:B------:R-:W-:Y:S02]  /*3e60*/  FFMA.FTZ R185, R201.reuse, R185, R238 ;  /* 0x000000b9c9b97223 */ /* 0x040fe400000100ee */
[----:B------:R-:W-:Y:S02]  /*3e70*/  FMUL.FTZ R179, R201, R186 ;  /* 0x000000bac9b37220 */ /* 0x000fe40000410000 */
[----:B------:R-:W-:Y:S02]  /*3e80*/  FMUL.FTZ R236, R83, R236 ;  /* 0x000000ec53ec7220 */ /* 0x000fe40000410000 */
[C---:B------:R-:W-:Y:S02]  /*3e90*/  FFMA.FTZ R185, R198.reuse, R185, R239 ;  /* 0x000000b9c6b97223 */ /* 0x040fe400000100ef */
[----:B------:R-:W-:Y:S02]  /*3ea0*/  FMUL.FTZ R186, R198, R179 ;  /* 0x000000b3c6ba7220 */ /* 0x000fe40000410000 */
[----:B------:R-:W-:-:S02]  /*3eb0*/  FMUL.FTZ R237, R84, R237 ;  /* 0x000000ed54ed7220 */ /* 0x000fc40000410000 */
[C---:B------:R-:W-:Y:S02]  /*3ec0*/  FFMA.FTZ R185, R197.reuse, R185, R236 ;  /* 0x000000b9c5b97223 */ /* 0x040fe400000100ec */
[----:B------:R-:W-:Y:S02]  /*3ed0*/  FMUL.FTZ R179, R197, R186 ;  /* 0x000000bac5b37220 */ /* 0x000fe40000410000 */
[----:B------:R-:W-:Y:S02]  /*3ee0*/  FMUL.FTZ R232, R85, R232 ;  /* 0x000000e855e87220 */ /* 0x000fe40000410000 */
[C---:B------:R-:W-:Y:S02]  /*3ef0*/  FFMA.FTZ R185, R194.reuse, R185, R237 ;  /* 0x000000b9c2b97223 */ /* 0x040fe400000100ed */
[----:B------:R-:W-:Y:S01]  /*3f00*/  FMUL.FTZ R214, R194, R179 ;  /* 0x000000b3c2d67220 */ /* 0x000fe20000410000 */
[----:B------:R-:W-:Y:S01]  /*3f10*/  LOP3.LUT R179, R168, 0x1f, RZ, 0xc0, !PT ;  /* 0x0000001fa8b37812 */ /* 0x000fe200078ec0ff */
[----:B------:R-:W-:-:S02]  /*3f20*/  FFMA.FTZ R186, R193, R185, R232 ;  /* 0x000000b9c1ba7223 */ /* 0x000fc400000100e8 */
[----:B------:R-:W-:Y:S01]  /*3f30*/  FMUL.FTZ R213, R193, R214 ;  /* 0x000000d6c1d57220 */ /* 0x000fe20000410000 */
[----:B------:R-:W-:Y:S01]  /*3f40*/  ISETP.NE.AND P4, PT, R179, 0x1f, PT ;  /* 0x0000001fb300780c */ /* 0x000fe20003f85270 */
[C---:B0-----:R-:W-:Y:S01]  /*3f50*/  @P3 FFMA.FTZ R180, R125.reuse, R123, R180 ;  /* 0x0000007b7db43223 */ /* 0x041fe200000100b4 */
[----:B------:R-:W0:Y:S01]  /*3f60*/  SHFL.DOWN PT, R185, R186, 0x1, 0x1f ;  /* 0x08201f00bab97f89 */ /* 0x000e2200000e0000 */
[----:B-1----:R-:W-:Y:S01]  /*3f70*/  @P3 FMUL.FTZ R125, R125, R122 ;  /* 0x0000007a7d7d3220 */ /* 0x002fe20000410000 */
        /* <DEDUP_REMOVED lines=30> */
[----:B------:R-:W-:Y:S01]  /*4160*/  MOV R123, UR21 ;  /* 0x00000015007b7c02 */ /* 0x000fe20008000f00 */
[----:B---3--:R-:W-:Y:S01]  /*4170*/  @P3 FMUL.FTZ R125, R125, R122 ;  /* 0x0000007a7d7d3220 */ /* 0x008fe20000410000 */
[----:B------:R-:W-:Y:S01]  /*4180*/  MOV R122, 0x3f800000 ;  /* 0x3f800000007a7802 */ /* 0x000fe20000000f00 */
[----:B------:R-:W2:Y:S01]  /*4190*/  SHFL.UP PT, R185, R180, 0x10, RZ ;  /* 0x06000000b4b97989 */ /* 0x000ea200000e00ff */
[----:B------:R-:W-:Y:S01]  /*41a0*/  ISETP.GE.OR P0, PT, R123, c[0x0][0x174], P0 ;  /* 0x00005d007b007a0c */ /* 0x000fe20000706670 */
[----:B------:R-:W-:Y:S01]  /*41b0*/  HFMA2.MMA R123, -RZ, RZ, 0, 0 ;  /* 0x00000000ff7b7435 */ /* 0x000fe200000001ff */
[----:B------:R-:W-:Y:S01]  /*41c0*/  ISETP.GE.AND P3, PT, R167, 0x10, PT ;  /* 0x00000010a700780c */ /* 0x000fe20003f66270 */
[----:B------:R-:W3:Y:S10]  /*41d0*/  SHFL.UP PT, R214, R125, 0x10, RZ ;  /* 0x060000007dd67989 */ /* 0x000ef400000e00ff */
[----:B------:R-:W-:Y:S01]  /*41e0*/  @!P0 LDS.64 R122, [R211.X8+0x2bb8] ;  /* 0x002bb800d37a8984 */ /* 0x000fe20000008a00 */
[----:B0-----:R-:W-:Y:S01]  /*41f0*/  @!P4 FFMA.FTZ R186, R213, R187, R186 ;  /* 0x000000bbd5bac223 */ /* 0x001fe200000100ba */
[----:B------:R-:W-:Y:S01]  /*4200*/  ISETP.GE.U32.AND P0, PT, R179, 0x10, PT ;  /* 0x00000010b300780c */ /* 0x000fe20003f06070 */
[----:B-1----:R-:W-:-:S03]  /*4210*/  @!P4 FMUL.FTZ R213, R213, R216 ;  /* 0x000000d8d5d5c220 */ /* 0x002fc60000410000 */
[----:B------:R-:W0:Y:S04]  /*4220*/  SHFL.DOWN PT, R187, R186, 0x10, 0x1f ;  /* 0x0a001f00babb7f89 */ /* 0x000e2800000e0000 */
[----:B------:R-:W1:Y:S01]  /*4230*/  SHFL.DOWN PT, R216, R213, 0x10, 0x1f ;  /* 0x0a001f00d5d87f89 */ /* 0x000e6200000e0000 */
[C---:B--2---:R-:W-:Y:S02]  /*4240*/  @P3 FFMA.FTZ R180, R125.reuse, R185, R180 ;  /* 0x000000b97db43223 */ /* 0x044fe400000100b4 */
[----:B---3--:R-:W-:Y:S01]  /*4250*/  @P3 FMUL.FTZ R125, R125, R214 ;  /* 0x000000d67d7d3220 */ /* 0x008fe20000410000 */
[----:B-----5:R-:W-:Y:S04]  /*4260*/  SHFL.IDX PT, R185, R124, RZ, 0x1f ;  /* 0x00001fff7cb97589 */ /* 0x020fe800000e0000 */
[----:B------:R-:W-:Y:S04]  /*4270*/  SHFL.UP PT, R180, R180, 0x1, RZ ;  /* 0x04200000b4b47989 */ /* 0x000fe800000e00ff */
[----:B------:R-:W2:Y:S01]  /*4280*/  SHFL.UP PT, R125, R125, 0x1, RZ ;  /* 0x042000007d7d7989 */ /* 0x000ea200000e00ff */
[----:B0-----:R-:W-:-:S02]  /*4290*/  @!P0 FFMA.FTZ R186, R213, R187, R186 ;  /* 0x000000bbd5ba8223 */ /* 0x001fc400000100ba */
[----:B-1----:R-:W-:-:S03]  /*42a0*/  @!P0 FMUL.FTZ R213, R213, R216 ;  /* 0x000000d8d5d58220 */ /* 0x002fc60000410000 */
[----:B------:R-:W-:Y:S04]  /*42b0*/  SHFL.DOWN PT, R187, R186, 0x1, 0x1f ;  /* 0x08201f00babb7f89 */ /* 0x000fe800000e0000 */
[----:B------:R-:W-:Y:S04]  /*42c0*/  SHFL.DOWN PT, R179, R213, 0x1, 0x1f ;  /* 0x08201f00d5b37f89 */ /* 0x000fe800000e0000 */
[----:B------:R-:W0:Y:S01]  /*42d0*/  SHFL.IDX PT, R216, R123, RZ, 0x1f ;  /* 0x00001fff7bd87589 */ /* 0x000e2200000e0000 */
[----:B--2---:R-:W-:-:S03]  /*42e0*/  @P1 FFMA.FTZ R185, R125, R185, R180 ;  /* 0x000000b97db91223 */ /* 0x004fc600000100b4 */
[----:B------:R-:W-:Y:S01]  /*42f0*/  SHFL.IDX PT, R218, R186, RZ, 0x1f ;  /* 0x00001fffbada7589 */ /* 0x000fe200000e0000 */
[----:B------:R-:W-:-:S03]  /*4300*/  FFMA.FTZ R190, R190, R185, R235 ;  /* 0x000000b9bebe7223 */ /* 0x000fc600000100eb */
[----:B------:R1:W2:Y:S01]  /*4310*/  SHFL.IDX PT, R215, R213, RZ, 0x1f ;  /* 0x00001fffd5d77589 */ /* 0x0002a200000e0000 */
[----:B------:R-:W-:Y:S02]  /*4320*/  FFMA.FTZ R185, R193, R190, R230 ;  /* 0x000000bec1b97223 */ /* 0x000fe400000100e6 */
[----:B------:R-:W-:Y:S02]  /*4330*/  FADD.FTZ R235, -R235, R190 ;  /* 0x000000beebeb7221 */ /* 0x000fe40000010100 */
[----:B------:R-:W-:Y:S01]  /*4340*/  FFMA.FTZ R124, R194, R185, R231 ;  /* 0x000000b9c27c7223 */ /* 0x000fe200000100e7 */
[----:B-1----:R-:W-:Y:S01]  /*4350*/  IADD3 R213, R168, 0x100, RZ ;  /* 0x00000100a8d57810 */ /* 0x002fe20007ffe0ff */
[----:B------:R-:W-:Y:S02]  /*4360*/  FADD.FTZ R230, -R230, R185 ;  /* 0x000000b9e6e67221 */ /* 0x000fe40000010100 */
[----:B------:R-:W-:Y:S01]  /*4370*/  FFMA.FTZ R125, R197, R124, R228 ;  /* 0x0000007cc57d7223 */ /* 0x000fe200000100e4 */
[----:B------:R-:W-:Y:S01]  /*4380*/  LEA.HI.SX32 R213, R213, R168, 0x1b ;  /* 0x000000a8d5d57211 */ /* 0x000fe200078fdaff */
[----:B------:R-:W-:-:S02]  /*4390*/  FADD.FTZ R231, -R231, R124 ;  /* 0x0000007ce7e77221 */ /* 0x000fc40000010100 */
[----:B0-----:R-:W-:Y:S02]  /*43a0*/  @P2 FFMA.FTZ R216, R179, R216, R187 ;  /* 0x000000d8b3d82223 */ /* 0x001fe400000100bb */
        /* <DEDUP_REMOVED lines=11> */
[C---:B------:R-:W-:Y:S01]  /*4460*/  FFMA.FTZ R127, R131.reuse, R128, R212 ;  /* 0x00000080837f7223 */ /* 0x040fe200000100d4 */
[----:B------:R-:W-:Y:S01]  /*4470*/  P2R R212, PR, RZ, 0x20 ;  /* 0x00000020ffd47803 */ /* 0x000fe20000000000 */
[C---:B------:R-:W-:Y:S02]  /*4480*/  FFMA.FTZ R186, R210.reuse, R183, R223 ;  /* 0x000000b7d2ba7223 */ /* 0x040fe400000100df */
[----:B------:R-:W-:Y:S02]  /*4490*/  FFMA.FTZ R173, R210, R127, R173 ;  /* 0x0000007fd2ad7223 */ /* 0x000fe400000100ad */
[----:B------:R-:W-:Y:S02]  /*44a0*/  FFMA.FTZ R131, R131, R186, R191 ;  /* 0x000000ba83837223 */ /* 0x000fe400000100bf */
[----:B------:R-:W-:Y:S02]  /*44b0*/  FFMA.FTZ R174, R209, R173, R174 ;  /* 0x000000add1ae7223 */ /* 0x000fe400000100ae */
[----:B------:R-:W-:-:S02]  /*44c0*/  FFMA.FTZ R130, R130, R131, R126 ;  /* 0x0000008382827223 */ /* 0x000fc4000001007e */
[----:B------:R-:W-:Y:S01]  /*44d0*/  FFMA.FTZ R243, R208, R174, R243 ;  /* 0x000000aed0f37223 */ /* 0x000fe200000100f3 */
[----:B------:R-:W-:Y:S01]  /*44e0*/  SHF.L.U32 R208, R168, 0x4, RZ ;  /* 0x00000004a8d07819 */ /* 0x000fe200000006ff */
[----:B------:R-:W-:Y:S02]  /*44f0*/  FFMA.FTZ R129, R129, R130, R196 ;  /* 0x0000008281817223 */ /* 0x000fe400000100c4 */
[----:B------:R-:W-:Y:S02]  /*4500*/  FFMA.FTZ R242, R205, R243, R242 ;  /* 0x000000f3cdf27223 */ /* 0x000fe400000100f2 */
[C---:B--2---:R-:W-:Y:S02]  /*4510*/  FFMA.FTZ R123, R215.reuse, R123, R218 ;  /* 0x0000007bd77b7223 */ /* 0x044fe400000100da */
[----:B------:R-:W-:Y:S02]  /*4520*/  FFMA.FTZ R241, R204, R242, R241 ;  /* 0x000000f2ccf17223 */ /* 0x000fe400000100f1 */
[----:B------:R-:W-:Y:S01]  /*4530*/  FMUL.FTZ R122, R215, R122 ;  /* 0x0000007ad77a7220 */ /* 0x000fe20000410000 */
[----:B------:R-:W-:Y:S01]  /*4540*/  IADD3 R215, R168, 0xc0, RZ ;  /* 0x000000c0a8d77810 */ /* 0x000fe20007ffe0ff */
[----:B------:R-:W-:-:S02]  /*4550*/  FFMA.FTZ R238, R201, R241, R238 ;  /* 0x000000f1c9ee7223 */ /* 0x000fc400000100ee */
[----:B------:R-:W-:Y:S01]  /*4560*/  IMAD.U32 R210, RZ, RZ, UR7 ;  /* 0x00000007ffd27e24 */ /* 0x000fe2000f8e00ff */
[----:B------:R-:W-:Y:S01]  /*4570*/  LEA.HI.SX32 R215, R215, R168, 0x1b ;  /* 0x000000a8d7d77211 */ /* 0x000fe200078fdaff */
[----:B------:R-:W-:Y:S02]  /*4580*/  FFMA.FTZ R239, R198, R238, R239 ;  /* 0x000000eec6ef7223 */ /* 0x000fe400000100ef */
[----:B------:R-:W-:Y:S01]  /*4590*/  FFMA.FTZ R178, R178, R129, R203 ;  /* 0x00000081b2b27223 */ /* 0x000fe200000100cb */
[----:B------:R0:W-:Y:S01]  /*45a0*/  @!P5 STS.64 [R210.X8+0x2bb8], R122 ;  /* 0x002bb87ad200d388 */ /* 0x0001e20000008a00 */
[----:B------:R-:W-:Y:S02]  /*45b0*/  FFMA.FTZ R236, R197, R239, R236 ;  /* 0x000000efc5ec7223 */ /* 0x000fe400000100ec */
[----:B------:R-:W-:Y:S02]  /*45c0*/  FADD.FTZ R203, -R203, R178 ;  /* 0x000000b2cbcb7221 */ /* 0x000fe40000010100 */
[----:B------:R-:W-:-:S02]  /*45d0*/  FFMA.FTZ R237, R194, R236, R237 ;  /* 0x000000ecc2ed7223 */ /* 0x000fc400000100ed */
[----:B------:R-:W-:Y:S02]  /*45e0*/  FMUL.FTZ R200, R200, R211 ;  /* 0x000000d3c8c87220 */ /* 0x000fe40000410000 */
[----:B------:R-:W-:Y:S02]  /*45f0*/  FADD.FTZ R196, -R196, R129 ;  /* 0x00000081c4c47221 */ /* 0x000fe40000010100 */
[----:B------:R-:W-:Y:S02]  /*4600*/  FFMA.FTZ R232, R193, R237, R232 ;  /* 0x000000edc1e87223 */ /* 0x000fe400000100e8 */
[----:B0-----:R-:W-:Y:S02]  /*4610*/  FMUL.FTZ R122, R211, UR29 ;  /* 0x0000001dd37a7c20 */ /* 0x001fe40008410000 */
[----:B------:R-:W-:Y:S02]  /*4620*/  FMUL.FTZ R123, R214, UR29 ;  /* 0x0000001dd67b7c20 */ /* 0x000fe40008410000 */
[----:B------:R-:W-:-:S02]  /*4630*/  FMUL.FTZ R122, R122, R203 ;  /* 0x000000cb7a7a7220 */ /* 0x000fc40000410000 */
[----:B------:R-:W-:Y:S02]  /*4640*/  FMUL.FTZ R195, R195, R214 ;  /* 0x000000d6c3c37220 */ /* 0x000fe40000410000 */
[----:B------:R-:W-:Y:S02]  /*4650*/  FFMA.FTZ R201, R103, R200, R122 ;  /* 0x000000c867c97223 */ /* 0x000fe4000001007a */
[----:B------:R-:W-:Y:S02]  /*4660*/  FMUL.FTZ R123, R123, R196 ;  /* 0x000000c47b7b7220 */ /* 0x000fe40000410000 */
[----:B------:R-:W-:Y:S02]  /*4670*/  FMUL.FTZ R122, R232, R11 ;  /* 0x0000000be87a7220 */ /* 0x000fe40000410000 */
[----:B------:R-:W-:Y:S02]  /*4680*/  FFMA.FTZ R234, R104, R195, R123 ;  /* 0x000000c368ea7223 */ /* 0x000fe4000001007b */
[----:B------:R-:W-:-:S02]  /*4690*/  FMUL.FTZ R123, R237, R10 ;  /* 0x0000000aed7b7220 */ /* 0x000fc40000410000 */
[----:B------:R-:W-:Y:S02]  /*46a0*/  FFMA.FTZ R193, R235, R122, RZ ;  /* 0x0000007aebc17223 */ /* 0x000fe400000100ff */
[----:B------:R-:W-:Y:S02]  /*46b0*/  FMUL.FTZ R209, R175, R216 ;  /* 0x000000d8afd17220 */ /* 0x000fe40000410000 */
[-C--:B------:R-:W-:Y:S02]  /*46c0*/  FFMA.FTZ R56, R195, R199.reuse, R56 ;  /* 0x000000c7c3387223 */ /* 0x080fe40000010038 */
[----:B------:R-:W-:Y:S02]  /*46d0*/  FMUL.FTZ R199, R214, R199 ;  /* 0x000000c7d6c77220 */ /* 0x000fe40000410000 */
[-C--:B------:R-:W-:Y:S02]  /*46e0*/  FFMA.FTZ R55, R200, R202.reuse, R55 ;  /* 0x000000cac8377223 */ /* 0x080fe40000010037 */
[----:B------:R-:W-:Y:S01]  /*46f0*/  FMUL.FTZ R202, R211, R202 ;  /* 0x000000cad3ca7220 */ /* 0x000fe20000410000 */
[----:B------:R-:W-:Y:S01]  /*4700*/  IADD3 R211, R168, 0x140, RZ ;  /* 0x00000140a8d37810 */ /* 0x000fe20007ffe0ff */
[----:B------:R-:W-:-:S02]  /*4710*/  FMUL.FTZ R194, R236, R9 ;  /* 0x00000009ecc27220 */ /* 0x000fc40000410000 */
[----:B------:R-:W-:Y:S01]  /*4720*/  FFMA.FTZ R195, R230, R123, R193 ;  /* 0x0000007be6c37223 */ /* 0x000fe200000100c1 */
[----:B------:R-:W-:Y:S01]  /*4730*/  LEA.HI.SX32 R211, R211, R168, 0x1b ;  /* 0x000000a8d3d37211 */ /* 0x000fe200078fdaff */
[-C--:B------:R-:W-:Y:S02]  /*4740*/  FFMA.FTZ R54, R209, R177.reuse, R54 ;  /* 0x000000b1d1367223 */ /* 0x080fe40000010036 */
[----:B------:R-:W-:Y:S01]  /*4750*/  FMUL.FTZ R240, R216, R177 ;  /* 0x000000b1d8f07220 */ /* 0x000fe20000410000 */
[----:B------:R-:W-:Y:S01]  /*4760*/  LEA.HI.SX32 R177, R208, R208, 0x1b ;  /* 0x000000d0d0b17211 */ /* 0x000fe200078fdaff */
[----:B------:R-:W-:Y:S02]  /*4770*/  FMUL.FTZ R176, R176, R187 ;  /* 0x000000bbb0b07220 */ /* 0x000fe40000410000 */
[----:B------:R-:W-:Y:S02]  /*4780*/  FMUL.FTZ R198, R104, R199 ;  /* 0x000000c768c67220 */ /* 0x000fe40000410000 */
[----:B------:R-:W-:-:S02]  /*4790*/  FMUL.FTZ R204, R103, R202 ;  /* 0x000000ca67cc7220 */ /* 0x000fc40000410000 */
[----:B------:R-:W-:Y:S01]  /*47a0*/  FADD.FTZ R228, -R228, R125 ;  /* 0x0000007de4e47221 */ /* 0x000fe20000010100 */
[----:B------:R0:W-:Y:S01]  /*47b0*/  STS [R177.X4+0x10b4], R198 ;  /* 0x0010b4c6b1007388 */ /* 0x0001e20000004800 */
[----:B------:R-:W-:Y:S02]  /*47c0*/  FMUL.FTZ R193, R239, R8 ;  /* 0x00000008efc17220 */ /* 0x000fe40000410000 */
[----:B------:R-:W-:Y:S01]  /*47d0*/  FFMA.FTZ R195, R231, R194, R195 ;  /* 0x000000c2e7c37223 */ /* 0x000fe200000100c3 */
[----:B------:R1:W-:Y:S01]  /*47e0*/  STS [R177.X4+0x10b8], R204 ;  /* 0x0010b8ccb1007388 */ /* 0x0003e20000004800 */
[-C--:B------:R-:W-:Y:S02]  /*47f0*/  FFMA.FTZ R57, R176, R192.reuse, R57 ;  /* 0x000000c0b0397223 */ /* 0x080fe40000010039 */
[----:B------:R-:W-:Y:S02]  /*4800*/  FMUL.FTZ R192, R187, R192 ;  /* 0x000000c0bbc07220 */ /* 0x000fe40000410000 */
[----:B------:R-:W-:-:S02]  /*4810*/  FFMA.FTZ R175, R207, R178, R206 ;  /* 0x000000b2cfaf7223 */ /* 0x000fc400000100ce */
[----:B------:R-:W-:Y:S02]  /*4820*/  FADD.FTZ R229, -R229, R180 ;  /* 0x000000b4e5e57221 */ /* 0x000fe40000010100 */
[----:B------:R-:W-:Y:S02]  /*4830*/  FMUL.FTZ R200, R238, R7 ;  /* 0x00000007eec87220 */ /* 0x000fe40000410000 */
[----:B0-----:R-:W-:Y:S02]  /*4840*/  FFMA.FTZ R198, R228, R193, R195 ;  /* 0x000000c1e4c67223 */ /* 0x001fe400000100c3 */
[----:B------:R-:W-:Y:S02]  /*4850*/  FMUL.FTZ R233, R233, R128 ;  /* 0x00000080e9e97220 */ /* 0x000fe40000410000 */
[----:B-1----:R-:W-:Y:S02]  /*4860*/  FMUL.FTZ R204, R105, R192 ;  /* 0x000000c069cc7220 */ /* 0x002fe40000410000 */
[----:B------:R-:W-:-:S02]  /*4870*/  FADD.FTZ R207, -R206, R175 ;  /* 0x000000afcecf7221 */ /* 0x000fc40000010100 */
[----:B------:R-:W-:Y:S01]  /*4880*/  FMUL.FTZ R206, R102, R240 ;  /* 0x000000f066ce7220 */ /* 0x000fe20000410000 */
[----:B------:R0:W-:Y:S01]  /*4890*/  STS [R177.X4+0x10b0], R204 ;  /* 0x0010b0ccb1007388 */ /* 0x0001e20000004800 */
[----:B------:R-:W-:Y:S02]  /*48a0*/  FADD.FTZ R226, -R226, R179 ;  /* 0x000000b3e2e27221 */ /* 0x000fe40000010100 */
[----:B------:R-:W-:Y:S01]  /*48b0*/  FMUL.FTZ R197, R241, R6 ;  /* 0x00000006f1c57220 */ /* 0x000fe20000410000 */
[----:B------:R1:W-:Y:S01]  /*48c0*/  STS [R177.X4+0x10bc], R206 ;  /* 0x0010bcceb1007388 */ /* 0x0003e20000004800 */
[----:B------:R-:W-:Y:S02]  /*48d0*/  FFMA.FTZ R195, R229, R200, R198 ;  /* 0x000000c8e5c37223 */ /* 0x000fe400000100c6 */
[-C--:B------:R-:W-:Y:S02]  /*48e0*/  FFMA.FTZ R58, R233, R189.reuse, R58 ;  /* 0x000000bde93a7223 */ /* 0x080fe4000001003a */
[----:B------:R-:W-:-:S02]  /*48f0*/  FMUL.FTZ R189, R128, R189 ;  /* 0x000000bd80bd7220 */ /* 0x000fc40000410000 */
[----:B------:R-:W-:Y:S02]  /*4900*/  FADD.FTZ R227, -R227, R182 ;  /* 0x000000b6e3e37221 */ /* 0x000fe40000010100 */
[----:B0-----:R-:W-:Y:S02]  /*4910*/  FMUL.FTZ R204, R242, R5 ;  /* 0x00000005f2cc7220 */ /* 0x001fe40000410000 */
[----:B------:R-:W-:Y:S02]  /*4920*/  FFMA.FTZ R198, R226, R197, R195 ;  /* 0x000000c5e2c67223 */ /* 0x000fe400000100c3 */
[----:B-1----:R-:W-:Y:S02]  /*4930*/  FMUL.FTZ R206, R106, R189 ;  /* 0x000000bd6ace7220 */ /* 0x002fe40000410000 */
[----:B------:R-:W-:Y:S02]  /*4940*/  FADD.FTZ R52, R201, R52 ;  /* 0x00000034c9347221 */ /* 0x000fe40000010000 */
[----:B------:R-:W-:Y:S01]  /*4950*/  FADD.FTZ R224, -R224, R181 ;  /* 0x000000b5e0e07221 */ /* 0x000fe20000010100 */
[----:B------:R0:W-:Y:S01]  /*4960*/  STS [R177.X4+0x10ac], R206 ;  /* 0x0010acceb1007388 */ /* 0x0001e20000004800 */
[----:B------:R-:W-:-:S02]  /*4970*/  FMUL.FTZ R201, R243, R4 ;  /* 0x00000004f3c97220 */ /* 0x000fc40000410000 */
[----:B------:R-:W-:Y:S02]  /*4980*/  FFMA.FTZ R195, R227, R204, R198 ;  /* 0x000000cce3c37223 */ /* 0x000fe400000100c6 */
[----:B------:R-:W-:Y:S02]  /*4990*/  FADD.FTZ R225, -R225, R184 ;  /* 0x000000b8e1e17221 */ /* 0x000fe40000010100 */
[----:B------:R-:W-:Y:S02]  /*49a0*/  FFMA.FTZ R198, R224, R201, R195 ;  /* 0x000000c9e0c67223 */ /* 0x000fe400000100c3 */
[----:B------:R-:W-:Y:S02]  /*49b0*/  FMUL.FTZ R205, R173, R2 ;  /* 0x00000002adcd7220 */ /* 0x000fe40000410000 */
[----:B0-----:R-:W-:Y:S02]  /*49c0*/  FMUL.FTZ R206, R174, R3 ;  /* 0x00000003aece7220 */ /* 0x001fe40000410000 */
[----:B------:R-:W-:-:S02]  /*49d0*/  FADD.FTZ R222, -R222, R183 ;  /* 0x000000b7dede7221 */ /* 0x000fc40000010100 */
[----:B------:R-:W-:Y:S02]  /*49e0*/  FFMA.FTZ R195, R225, R206, R198 ;  /* 0x000000cee1c37223 */ /* 0x000fe400000100c6 */
[----:B------:R-:W-:Y:S02]  /*49f0*/  FMUL.FTZ R212, R127, R0 ;  /* 0x000000007fd47220 */ /* 0x000fe40000410000 */
[----:B------:R-:W-:Y:S02]  /*4a00*/  FMUL.FTZ R198, R111, R204 ;  /* 0x000000cc6fc67220 */ /* 0x000fe40000410000 */
[----:B------:R-:W-:Y:S01]  /*4a10*/  FFMA.FTZ R204, R222, R205, R195 ;  /* 0x000000cddecc7223 */ /* 0x000fe200000100c3 */
[----:B------:R-:W-:Y:S01]  /*4a20*/  IADD3 R195, R168, 0xe0, RZ ;  /* 0x000000e0a8c37810 */ /* 0x000fe20007ffe0ff */
[----:B------:R-:W-:Y:S01]  /*4a30*/  FADD.FTZ R223, -R223, R186 ;  /* 0x000000badfdf7221 */ /* 0x000fe20000010100 */
[----:B------:R-:W-:Y:S01]  /*4a40*/  STS [R177.X4+0x1098], R198 ;  /* 0x001098c6b1007388 */ /* 0x000fe20000004800 */
[----:B------:R-:W-:-:S02]  /*4a50*/  FMUL.FTZ R214, R107, R212 ;  /* 0x000000d46bd67220 */ /* 0x000fc40000410000 */
[----:B------:R-:W-:Y:S02]  /*4a60*/  FFMA.FTZ R212, R223, R212, R204 ;  /* 0x000000d4dfd47223 */ /* 0x000fe400000100cc */
[----:B------:R-:W-:Y:S01]  /*4a70*/  FADD.FTZ R191, -R191, R131 ;  /* 0x00000083bfbf7221 */ /* 0x000fe20000010100 */
[----:B------:R0:W-:Y:S01]  /*4a80*/  STS [R177.X4+0x10a8], R214 ;  /* 0x0010a8d6b1007388 */ /* 0x0001e20000004800 */
[----:B------:R-:W-:Y:S02]  /*4a90*/  FADD.FTZ R126, -R126, R130 ;  /* 0x000000827e7e7221 */ /* 0x000fe40000010100 */
[----:B------:R-:W-:Y:S02]  /*4aa0*/  FMUL.FTZ R187, R187, UR29 ;  /* 0x0000001dbbbb7c20 */ /* 0x000fe40008410000 */
[----:B------:R-:W-:Y:S02]  /*4ab0*/  FFMA.FTZ R189, R191, R189, R212 ;  /* 0x000000bdbfbd7223 */ /* 0x000fe400000100d4 */
[----:B------:R-:W-:-:S02]  /*4ac0*/  FMUL.FTZ R208, R109, R206 ;  /* 0x000000ce6dd07220 */ /* 0x000fc40000410000 */
[----:B------:R-:W-:Y:S01]  /*4ad0*/  FMUL.FTZ R187, R187, R126 ;  /* 0x0000007ebbbb7220 */ /* 0x000fe20000410000 */
[----:B0-----:R-:W-:Y:S01]  /*4ae0*/  LEA.HI.SX32 R214, R195, R168, 0x1b ;  /* 0x000000a8c3d67211 */ /* 0x001fe200078fdaff */
[----:B------:R-:W-:Y:S01]  /*4af0*/  FFMA.FTZ R189, R126, R192, R189 ;  /* 0x000000c07ebd7223 */ /* 0x000fe200000100bd */
[----:B------:R-:W-:Y:S01]  /*4b00*/  STS [R177.X4+0x10a0], R208 ;  /* 0x0010a0d0b1007388 */ /* 0x000fe20000004800 */
[----:B------:R-:W-:Y:S02]  /*4b10*/  FMUL.FTZ R210, R108, R205 ;  /* 0x000000cd6cd27220 */ /* 0x000fe40000410000 */
[----:B------:R-:W-:Y:S01]  /*4b20*/  FMUL.FTZ R206, R110, R201 ;  /* 0x000000c96ece7220 */ /* 0x000fe20000410000 */
[----:B------:R-:W-:Y:S01]  /*4b30*/  IADD3 R201, R168, 0x1a0, RZ ;  /* 0x000001a0a8c97810 */ /* 0x000fe20007ffe0ff */
[----:B------:R-:W-:Y:S01]  /*4b40*/  FMUL.FTZ R204, R112, R197 ;  /* 0x000000c570cc7220 */ /* 0x000fe20000410000 */
[----:B------:R-:W-:Y:S01]  /*4b50*/  STS [R177.X4+0x10a4], R210 ;  /* 0x0010a4d2b1007388 */ /* 0x000fe20000004800 */
        /* <DEDUP_REMOVED lines=10> */
[----:B------:R-:W-:Y:S01]  /*4c00*/  FMUL.FTZ R216, R216, UR29 ;  /* 0x0000001dd8d87c20 */ /* 0x000fe20008410000 */
[----:B------:R-:W-:Y:S01]  /*4c10*/  STS [R177.X4+0x1090], R200 ;  /* 0x001090c8b1007388 */ /* 0x000fe20000004800 */
[----:B------:R-:W-:Y:S01]  /*4c20*/  FFMA.FTZ R189, R196, R199, R189 ;  /* 0x000000c7c4bd7223 */ /* 0x000fe200000100bd */
[----:B------:R-:W-:Y:S01]  /*4c30*/  IADD3 R199, R168, 0x160, RZ ;  /* 0x00000160a8c77810 */ /* 0x000fe20007ffe0ff */
[----:B------:R-:W-:Y:S01]  /*4c40*/  FMUL.FTZ R216, R216, R207 ;  /* 0x000000cfd8d87220 */ /* 0x000fe20000410000 */
[----:B------:R-:W-:Y:S01]  /*4c50*/  STS [R177.X4+0x108c], R198 ;  /* 0x00108cc6b1007388 */ /* 0x000fe20000004800 */
[----:B------:R-:W-:Y:S01]  /*4c60*/  FMUL.FTZ R240, R207, R240 ;  /* 0x000000f0cff07220 */ /* 0x000fe20000410000 */
[----:B------:R-:W-:Y:S01]  /*4c70*/  IADD3 R207, R168, 0x1c0, RZ ;  /* 0x000001c0a8cf7810 */ /* 0x000fe20007ffe0ff */
[----:B------:R-:W-:Y:S01]  /*4c80*/  FFMA.FTZ R216, R102, R209, R216 ;  /* 0x000000d166d87223 */ /* 0x000fe200000100d8 */
[----:B------:R-:W-:Y:S01]  /*4c90*/  STS [R177.X4+0x1088], R194 ;  /* 0x001088c2b1007388 */ /* 0x000fe20000004800 */
[----:B------:R-:W-:Y:S01]  /*4ca0*/  FFMA.FTZ R221, R203, R202, R189 ;  /* 0x000000cacbdd7223 */ /* 0x000fe200000100bd */
[----:B------:R-:W-:Y:S01]  /*4cb0*/  IADD3 R189, R168, 0x60, RZ ;  /* 0x00000060a8bd7810 */ /* 0x000fe20007ffe0ff */
[----:B------:R-:W-:Y:S01]  /*4cc0*/  FADD.FTZ R53, R216, R53 ;  /* 0x00000035d8357221 */ /* 0x000fe20000010000 */
[----:B------:R0:W-:Y:S01]  /*4cd0*/  STS [R177.X4+0x1084], R126 ;  /* 0x0010847eb1007388 */ /* 0x0001e20000004800 */
[C---:B------:R-:W-:Y:S01]  /*4ce0*/  IADD3 R209, R168.reuse, 0x180, RZ ;  /* 0x00000180a8d17810 */ /* 0x040fe20007ffe0ff */
[----:B------:R-:W-:Y:S01]  /*4cf0*/  FMUL.FTZ R124, R83, R124 ;  /* 0x0000007c537c7220 */ /* 0x000fe20000410000 */
[----:B------:R-:W-:Y:S01]  /*4d00*/  IADD3 R203, R168, 0x1e0, RZ ;  /* 0x000001e0a8cb7810 */ /* 0x000fe20007ffe0ff */
[----:B------:R1:W-:Y:S01]  /*4d10*/  STS [R177.X4+0x1080], R122 ;  /* 0x0010807ab1007388 */ /* 0x0003e20000004800 */
[-C--:B------:R-:W-:Y:S01]  /*4d20*/  LEA.HI.SX32 R220, R123, R168.reuse, 0x1b ;  /* 0x000000a87bdc7211 */ /* 0x080fe200078fdaff */
[----:B------:R-:W-:Y:S01]  /*4d30*/  FMUL.FTZ R246, R82, R125 ;  /* 0x0000007d52f67220 */ /* 0x000fe20000410000 */
[-C--:B------:R-:W-:Y:S01]  /*4d40*/  LEA.HI.SX32 R218, R189, R168.reuse, 0x1b ;  /* 0x000000a8bdda7211 */ /* 0x080fe200078fdaff */
[----:B------:R-:W-:Y:S01]  /*4d50*/  BAR.SYNC.DEFER_BLOCKING 0x0 ;  /* 0x0000000000007b1d */ /* 0x000fe20000010000 */
[-C--:B------:R-:W-:Y:S01]  /*4d60*/  LEA.HI.SX32 R216, R193, R168.reuse, 0x1b ;  /* 0x000000a8c1d87211 */ /* 0x080fe200078fdaff */
[----:B------:R-:W-:Y:S01]  /*4d70*/  HFMA2.MMA R125, -RZ, RZ, 0, 0 ;  /* 0x00000000ff7d7435 */ /* 0x000fe200000001ff */
[-C--:B0-----:R-:W-:Y:S01]  /*4d80*/  LEA.HI.SX32 R126, R168, R168.reuse, 0x1b ;  /* 0x000000a8a87e7211 */ /* 0x081fe200078fdaff */
[----:B------:R-:W-:Y:S01]  /*4d90*/  FMUL.FTZ R248, R80, R179 ;  /* 0x000000b350f87220 */ /* 0x000fe20000410000 */
[----:B------:R-:W-:Y:S01]  /*4da0*/  LEA.HI.SX32 R212, R197, R168, 0x1b ;  /* 0x000000a8c5d47211 */ /* 0x000fe200078fdaff */
[----:B-1----:R-:W-:Y:S01]  /*4db0*/  FMUL.FTZ R122, R85, R190 ;  /* 0x000000be557a7220 */ /* 0x002fe20000410000 */
[----:B------:R-:W-:Y:S01]  /*4dc0*/  LEA.HI.SX32 R210, R199, R168, 0x1b ;  /* 0x000000a8c7d27211 */ /* 0x000fe200078fdaff */
[----:B------:R-:W-:Y:S01]  /*4dd0*/  FMUL.FTZ R182, R79, R182 ;  /* 0x000000b64fb67220 */ /* 0x000fe20000410000 */
        /* <DEDUP_REMOVED lines=8> */
[----:B------:R-:W-:Y:S01]  /*4e60*/  MOV R123, UR34 ;  /* 0x00000022007b7c02 */ /* 0x000fe20008000f00 */
[----:B------:R-:W-:Y:S01]  /*4e70*/  FMUL.FTZ R184, R77, R184 ;  /* 0x000000b84db87220 */ /* 0x000fe20000410000 */
[----:B------:R-:W-:Y:S01]  /*4e80*/  MOV R179, UR34 ;  /* 0x0000002200b37c02 */ /* 0x000fe20008000f00 */
[----:B------:R-:W-:Y:S01]  /*4e90*/  FMUL.FTZ R250, R78, R181 ;  /* 0x000000b54efa7220 */ /* 0x000fe20000410000 */
[----:B------:R-:W-:Y:S01]  /*4ea0*/  MOV R189, UR38 ;  /* 0x0000002600bd7c02 */ /* 0x000fe20008000f00 */
[----:B------:R-:W-:Y:S01]  /*4eb0*/  FFMA.FTZ R187, R105, R176, R187 ;  /* 0x000000b069bb7223 */ /* 0x000fe200000100bb */
[----:B------:R-:W0:Y:S02]  /*4ec0*/  LDS R247, [R126.X4+0x1080] ;  /* 0x001080007ef77984 */ /* 0x000e240000004800 */
[----:B------:R-:W-:Y:S01]  /*4ed0*/  IADD3 R189, -R189, c[0x0][0x168], -R168 ;  /* 0x00005a00bdbd7a10 */ /* 0x000fe20007ffe9a8 */
[----:B------:R-:W-:Y:S01]  /*4ee0*/  FMUL.FTZ R188, R188, R127 ;  /* 0x0000007fbcbc7220 */ /* 0x000fe20000410000 */
[----:B------:R-:W1:Y:S01]  /*4ef0*/  LDS R205, [R220.X4+0x1100] ;  /* 0x00110000dccd7984 */ /* 0x000e620000004800 */
[----:B------:R-:W-:-:S02]  /*4f00*/  FMUL.FTZ R185, R173, UR29 ;  /* 0x0000001dadb97c20 */ /* 0x000fc40008410000 */
[----:B------:R-:W-:Y:S01]  /*4f10*/  FMUL.FTZ R181, R241, UR29 ;  /* 0x0000001df1b57c20 */ /* 0x000fe20008410000 */
[----:B------:R-:W2:Y:S01]  /*4f20*/  LDS R204, [R219.X4+0x1180] ;  /* 0x00118000dbcc7984 */ /* 0x000ea20000004800 */
[----:B------:R-:W-:-:S03]  /*4f30*/  FMUL.FTZ R176, R232, UR29 ;  /* 0x0000001de8b07c20 */ /* 0x000fc60008410000 */
        /* <DEDUP_REMOVED lines=16> */
[----:B-1----:R-:W-:-:S03]  /*5040*/  MOV R124, R168 ;  /* 0x000000a8007c7202 */ /* 0x002fc60000000f00 */
[----:B------:R1:W-:Y:S02]  /*5050*/  STS [R177.X4+0x18d0], R180 ;  /* 0x0018d0b4b1007388 */ /* 0x0003e40000004800 */
[--C-:B--2---:R-:W-:Y:S02]  /*5060*/  IMAD.WIDE.U32 R122, R123, c[0x0][0x298], R124.reuse ;  /* 0x0000a6007b7a7a25 */ /* 0x104fe400078e007c */
[----:B------:R2:W-:Y:S02]  /*5070*/  STS [R177.X4+0x18f0], R130 ;  /* 0x0018f082b1007388 */ /* 0x0005e40000004800 */
[----:B------:R-:W-:Y:S01]  /*5080*/  IMAD.WIDE.U32 R124, R179, c[0x0][0x2b8], R124 ;  /* 0x0000ae00b37c7a25 */ /* 0x000fe200078e007c */
[----:B------:R-:W-:Y:S01]  /*5090*/  IADD3 R123, R123, UR28, RZ ;  /* 0x0000001c7b7b7c10 */ /* 0x000fe2000fffe0ff */
[----:B------:R0:W-:Y:S02]  /*50a0*/  STS [R177.X4+0x18e8], R186 ;  /* 0x0018e8bab1007388 */ /* 0x0001e40000004800 */
[----:B---3--:R-:W-:Y:S01]  /*50b0*/  FMUL.FTZ R182, R72, R129 ;  /* 0x0000008148b67220 */ /* 0x008fe20000410000 */
[----:B------:R-:W-:Y:S01]  /*50c0*/  IADD3 R125, R125, UR26, RZ ;  /* 0x0000001a7d7d7c10 */ /* 0x000fe2000fffe0ff */
[C---:B------:R-:W-:Y:S01]  /*50d0*/  IMAD R129, R171.reuse, c[0x0][0x2a0], RZ ;  /* 0x0000a800ab817a24 */ /* 0x040fe200078e02ff */
[----:B------:R-:W-:Y:S01]  /*50e0*/  USHF.R.S32.HI UR26, URZ, 0x1f, UR38 ;  /* 0x0000001f3f1a7899 */ /* 0x000fe20008011426 */
[----:B-1----:R-:W-:Y:S01]  /*50f0*/  FMUL.FTZ R180, R74, R131 ;  /* 0x000000834ab47220 */ /* 0x002fe20000410000 */
[----:B------:R1:W-:Y:S01]  /*5100*/  STS [R177.X4+0x18c4], R244 ;  /* 0x0018c4f4b1007388 */ /* 0x0003e20000004800 */
[----:B------:R-:W-:-:S02]  /*5110*/  IMAD R131, R171, c[0x0][0x2c0], RZ ;  /* 0x0000b000ab837a24 */ /* 0x000fc400078e02ff */
[C---:B------:R-:W-:Y:S01]  /*5120*/  IMAD R129, R172.reuse, c[0x0][0x2a4], R129 ;  /* 0x0000a900ac817a24 */ /* 0x040fe200078e0281 */
[----:B------:R3:W-:Y:S01]  /*5130*/  STS [R177.X4+0x18e0], R184 ;  /* 0x0018e0b8b1007388 */ /* 0x0007e20000004800 */
[----:B------:R-:W-:-:S03]  /*5140*/  IMAD.WIDE.U32 R122, R172, c[0x0][0x2a0], R122 ;  /* 0x0000a800ac7a7a25 */ /* 0x000fc600078e007a */
[----:B------:R-:W-:Y:S01]  /*5150*/  STS [R177.X4+0x18cc], R246 ;  /* 0x0018ccf6b1007388 */ /* 0x000fe20000004800 */
[C---:B------:R-:W-:Y:S01]  /*5160*/  IMAD R131, R172.reuse, c[0x0][0x2c4], R131 ;  /* 0x0000b100ac837a24 */ /* 0x040fe200078e0283 */
[----:B------:R-:W-:Y:S01]  /*5170*/  IADD3 R245, R123, R129, RZ ;  /* 0x000000817bf57210 */ /* 0x000fe20007ffe0ff */
[----:B------:R-:W-:Y:S01]  /*5180*/  IMAD.WIDE.U32 R124, R172, c[0x0][0x2c0], R124 ;  /* 0x0000b000ac7c7a25 */ /* 0x000fe200078e007c */
[----:B--2---:R-:W-:Y:S01]  /*5190*/  IADD3 R130, P0, R122, UR38, RZ ;  /* 0x000000267a827c10 */ /* 0x004fe2000ff1e0ff */
[----:B------:R-:W-:Y:S02]  /*51a0*/  STS [R177.X4+0x18d4], R248 ;  /* 0x0018d4f8b1007388 */ /* 0x000fe40000004800 */
[----:B0-----:R-:W-:Y:S01]  /*51b0*/  FMUL.FTZ R186, R70, R175 ;  /* 0x000000af46ba7220 */ /* 0x001fe20000410000 */
[----:B------:R-:W-:Y:S01]  /*51c0*/  IADD3 R175, R125, R131, RZ ;  /* 0x000000837daf7210 */ /* 0x000fe20007ffe0ff */
[----:B-1----:R-:W-:Y:S01]  /*51d0*/  FMUL.FTZ R244, R76, R183 ;  /* 0x000000b74cf47220 */ /* 0x002fe20000410000 */
[----:B------:R-:W-:Y:S01]  /*51e0*/  IADD3.X R131, R245, UR26, RZ, P0, !PT ;  /* 0x0000001af5837c10 */ /* 0x000fe200087fe4ff */
[----:B---3--:R-:W-:Y:S01]  /*51f0*/  FMUL.FTZ R184, R71, R178 ;  /* 0x000000b247b87220 */ /* 0x008fe20000410000 */
[----:B------:R-:W-:Y:S01]  /*5200*/  ISETP.GE.AND P0, PT, R189, 0x1, PT ;  /* 0x00000001bd00780c */ /* 0x000fe20003f06270 */
[----:B------:R-:W-:Y:S01]  /*5210*/  FMUL.FTZ R178, R128, UR29 ;  /* 0x0000001d80b27c20 */ /* 0x000fe20008410000 */
[----:B------:R-:W-:Y:S01]  /*5220*/  IADD3 R128, P1, R124, UR38, RZ ;  /* 0x000000267c807c10 */ /* 0x000fe2000ff3e0ff */
[----:B------:R-:W-:Y:S01]  /*5230*/  STS [R177.X4+0x18dc], R250 ;  /* 0x0018dcfab1007388 */ /* 0x000fe20000004800 */
[----:B------:R-:W-:-:S02]  /*5240*/  FMUL.FTZ R183, R243, UR29 ;  /* 0x0000001df3b77c20 */ /* 0x000fc40008410000 */
[----:B------:R-:W-:Y:S01]  /*5250*/  IADD3.X R129, R175, UR26, RZ, P1, !PT ;  /* 0x0000001aaf817c10 */ /* 0x000fe20008ffe4ff */
[----:B------:R-:W-:Y:S01]  /*5260*/  STS [R177.X4+0x18e4], R244 ;  /* 0x0018e4f4b1007388 */ /* 0x000fe20000004800 */
[----:B------:R-:W-:Y:S02]  /*5270*/  FMUL.FTZ R191, R178, R191 ;  /* 0x000000bfb2bf7220 */ /* 0x000fe40000410000 */
[----:B------:R-:W-:Y:S01]  /*5280*/  FMUL.FTZ R179, R239, UR29 ;  /* 0x0000001defb37c20 */ /* 0x000fe20008410000 */
[----:B------:R0:W-:Y:S01]  /*5290*/  STS [R177.X4+0x18ec], R180 ;  /* 0x0018ecb4b1007388 */ /* 0x0001e20000004800 */
[----:B------:R-:W-:-:S03]  /*52a0*/  FMUL.FTZ R178, R236, UR29 ;  /* 0x0000001decb27c20 */ /* 0x000fc60008410000 */
[----:B------:R1:W-:Y:S04]  /*52b0*/  STS [R177.X4+0x18f4], R182 ;  /* 0x0018f4b6b1007388 */ /* 0x0003e80000004800 */
[----:B------:R2:W-:Y:S01]  /*52c0*/  STS [R177.X4+0x18f8], R184 ;  /* 0x0018f8b8b1007388 */ /* 0x0005e20000004800 */
[----:B0-----:R-:W-:-:S03]  /*52d0*/  FMUL.FTZ R180, R238, UR29 ;  /* 0x0000001deeb47c20 */ /* 0x001fc60008410000 */
[----:B------:R0:W-:Y:S01]  /*52e0*/  STS [R177.X4+0x18fc], R186 ;  /* 0x0018fcbab1007388 */ /* 0x0001e20000004800 */
[----:B-1----:R-:W-:Y:S02]  /*52f0*/  FMUL.FTZ R182, R242, UR29 ;  /* 0x0000001df2b67c20 */ /* 0x002fe40008410000 */
[----:B--2---:R-:W-:Y:S02]  /*5300*/  FMUL.FTZ R184, R174, UR29 ;  /* 0x0000001daeb87c20 */ /* 0x004fe40008410000 */
[----:B0-----:R-:W-:Y:S02]  /*5310*/  FMUL.FTZ R186, R127, UR29 ;  /* 0x0000001d7fba7c20 */ /* 0x001fe40008410000 */
[----:B------:R-:W-:Y:S01]  /*5320*/  FMUL.FTZ R177, R237, UR29 ;  /* 0x0000001dedb17c20 */ /* 0x000fe20008410000 */
[----:B------:R-:W-:Y:S06]  /*5330*/  BAR.SYNC.DEFER_BLOCKING 0x0 ;  /* 0x0000000000007b1d */ /* 0x000fec0000010000 */
[----:B------:R-:W-:Y:S05]  /*5340*/  @!P0 BRA `(.L_x_5502) ;  /* 0x0000012000008947 */ /* 0x000fea0003800000 */
[----:B----4-:R0:W1:Y:S01]  /*5350*/  LDS R249, [R126.X4+0x18c0] ;  /* 0x0018c0007ef97984 */ /* 0x0100620000004800 */
[----:B------:R-:W-:Y:S01]  /*5360*/  ULDC.64 UR26, c[0x0][0x2b0] ;  /* 0x0000ac00001a7ab9 */ /* 0x000fe20000000a00 */
[----:B------:R-:W-:Y:S01]  /*5370*/  MOV R127, UR7 ;  /* 0x00000007007f7c02 */ /* 0x000fe20008000f00 */
[----:B------:R-:W-:-:S02]  /*5380*/  UIMAD UR26, UR40, UR26, URZ ;  /* 0x0000001a281a72a4 */ /* 0x000fc4000f8e023f */
[----:B------:R-:W-:Y:S02]  /*5390*/  ULDC.64 UR28, c[0x0][0x2d0] ;  /* 0x0000b400001c7ab9 */ /* 0x000fe40000000a00 */
[----:B------:R-:W-:Y:S01]  /*53a0*/  UIMAD UR26, UR7, UR27, UR26 ;  /* 0x0000001b071a72a4 */ /* 0x000fe2000f8e021a */
[----:B------:R-:W-:Y:S01]  /*53b0*/  IMAD.WIDE.U32 R130, R127, c[0x0][0x2b0], R130 ;  /* 0x0000ac007f827a25 */ /* 0x000fe200078e0082 */
[----:B------:R-:W-:-:S03]  /*53c0*/  UIMAD UR27, UR40, UR28, URZ ;  /* 0x0000001c281b72a4 */ /* 0x000fc6000f8e023f */
[----:B------:R-:W-:Y:S01]  /*53d0*/  IMAD.WIDE.U32 R128, R127, c[0x0][0x2d0], R128 ;  /* 0x0000b4007f807a25 */ /* 0x000fe200078e0080 */
[----:B------:R-:W-:Y:S01]  /*53e0*/  UIMAD UR27, UR7, UR29, UR27 ;  /* 0x0000001d071b72a4 */ /* 0x000fe2000f8e021b */
[----:B0-----:R-:W-:Y:S02]  /*53f0*/  LEA R126, P0, R130, c[0x0][0x318], 0x2 ;  /* 0x0000c600827e7a11 */ /* 0x001fe400078010ff */
[----:B------:R-:W-:-:S03]  /*5400*/  IADD3 R127, R131, UR26, RZ ;  /* 0x0000001a837f7c10 */ /* 0x000fc6000fffe0ff */
[----:B------:R-:W-:Y:S02]  /*5410*/  IADD3 R129, R129, UR27, RZ ;  /* 0x0000001b81817c10 */ /* 0x000fe4000fffe0ff */
[----:B------:R-:W-:Y:S02]  /*5420*/  LEA.HI.X R127, R130, c[0x0][0x31c], R127, 0x2, P0 ;  /* 0x0000c700827f7a11 */ /* 0x000fe400000f147f */
[----:B------:R-:W-:-:S03]  /*5430*/  LEA R130, P0, R128, c[0x0][0x320], 0x2 ;  /* 0x0000c80080827a11 */ /* 0x000fc600078010ff */
[----:B------:R0:W-:Y:S01]  /*5440*/  RED.E.ADD.F32.FTZ.RN.STRONG.GPU [R126.64], R247 ;  /* 0x000000f77e00798e */ /* 0x0001e2000c10e7a0 */
[----:B------:R-:W-:-:S05]  /*5450*/  LEA.HI.X R131, R128, c[0x0][0x324], R129, 0x2, P0 ;  /* 0x0000c90080837a11 */ /* 0x000fca00000f1481 */
[----:B-1----:R0:W-:Y:S04]  /*5460*/  RED.E.ADD.F32.FTZ.RN.STRONG.GPU [R130.64], R249 ;  /* 0x000000f98200798e */ /* 0x0021e8000c10e7a0 */
.L_x_5502:
[----:B----4-:R-:W-:Y:S05]  /*5470*/  BSYNC B0 ;  /* 0x0000000000007941 */ /* 0x010fea0003800000 */
.L_x_5501:
[----:B0-----:R0:W1:Y:S01]  /*5480*/  LDS R131, [R220.X4+0x1940] ;  /* 0x00194000dc837984 */ /* 0x0010620000004800 */
[C---:B------:R-:W-:Y:S01]  /*5490*/  LEA R126, P0, R122.reuse, c[0x0][0x318], 0x2 ;  /* 0x0000c6007a7e7a11 */ /* 0x040fe200078010ff */
[----:B------:R-:W-:Y:S01]  /*54a0*/  USHF.L.U64.HI UR30, UR8, 0x2, UR9 ;  /* 0x00000002081e7899 */ /* 0x000fe20008010209 */
[----:B------:R-:W-:Y:S01]  /*54b0*/  BSSY B0, `(.L_x_5503) ;  /* 0x000001b000007945 */ /* 0x000fe20003800000 */
[----:B------:R-:W-:Y:S01]  /*54c0*/  ULDC.64 UR28, c[0x0][0x2b0] ;  /* 0x0000ac00001c7ab9 */ /* 0x000fe20000000a00 */
[----:B------:R-:W-:Y:S01]  /*54d0*/  LEA.HI.X R127, R122, c[0x0][0x31c], R245, 0x2, P0 ;  /* 0x0000c7007a7f7a11 */ /* 0x000fe200000f14f5 */
[----:B------:R-:W-:Y:S01]  /*54e0*/  ULDC.64 UR26, c[0x0][0x2d0] ;  /* 0x0000b400001a7ab9 */ /* 0x000fe20000000a00 */
[C---:B------:R-:W-:Y:S01]  /*54f0*/  LEA R122, P0, R124.reuse, c[0x0][0x320], 0x2 ;  /* 0x0000c8007c7a7a11 */ /* 0x040fe200078010ff */
[----:B------:R-:W-:Y:S02]  /*5500*/  USHF.L.U32 UR31, UR8, 0x2, URZ ;  /* 0x00000002081f7899 */ /* 0x000fe4000800063f */
[----:B------:R-:W-:Y:S01]  /*5510*/  UIMAD UR28, UR30, UR28, URZ ;  /* 0x0000001c1e1c72a4 */ /* 0x000fe2000f8e023f */
[----:B------:R-:W-:Y:S01]  /*5520*/  LEA.HI.X R123, R124, c[0x0][0x324], R175, 0x2, P0 ;  /* 0x0000c9007c7b7a11 */ /* 0x000fe200000f14af */
[----:B------:R-:W-:Y:S01]  /*5530*/  UIMAD UR26, UR30, UR26, URZ ;  /* 0x0000001a1e1a72a4 */ /* 0x000fe2000f8e023f */
[----:B------:R-:W-:Y:S01]  /*5540*/  ISETP.GE.AND P0, PT, R189, 0x21, PT ;  /* 0x00000021bd00780c */ /* 0x000fe20003f06270 */
[----:B------:R-:W-:-:S02]  /*5550*/  UIMAD UR30, UR6, -0x200, UR36 ;  /* 0xfffffe00061e78a4 */ /* 0x000fc4000f8e0224 */
[----:B------:R-:W-:Y:S02]  /*5560*/  UIMAD UR27, UR31, UR27, UR26 ;  /* 0x0000001b1f1b72a4 */ /* 0x000fe4000f8e021a */
[----:B------:R-:W-:Y:S02]  /*5570*/  UIMAD UR28, UR31, UR29, UR28 ;  /* 0x0000001d1f1c72a4 */ /* 0x000fe4000f8e021c */
[----:B------:R-:W-:-:S06]  /*5580*/  USHF.R.S32.HI UR26, URZ, 0x1f, UR30 ;  /* 0x0000001f3f1a7899 */ /* 0x000fcc000801141e */
[----:B------:R-:W-:Y:S05]  /*5590*/  @!P0 BRA `(.L_x_5504) ;  /* 0x000000c000008947 */ /* 0x000fea0003800000 */
[----:B0-----:R-:W-:Y:S02]  /*55a0*/  MOV R125, UR30 ;  /* 0x0000001e007d7c02 */ /* 0x001fe40008000f00 */
[----:B------:R-:W-:-:S03]  /*55b0*/  MOV R129, UR31 ;  /* 0x0000001f00817c02 */ /* 0x000fc60008000f00 */
[----:B------:R-:W-:-:S06]  /*55c0*/  IMAD.WIDE R124, R125, 0x4, R126 ;  /* 0x000000047d7c7825 */ /* 0x000fcc00078e027e */
[----:B------:R-:W-:Y:S01]  /*55d0*/  IMAD.WIDE.U32 R124, R129, c[0x0][0x2b0], R124 ;  /* 0x0000ac00817c7a25 */ /* 0x000fe200078e007c */
[----:B------:R-:W-:Y:S02]  /*55e0*/  MOV R129, UR30 ;  /* 0x0000001e00817c02 */ /* 0x000fe40008000f00 */
[----:B------:R-:W-:Y:S02]  /*55f0*/  MOV R175, UR31 ;  /* 0x0000001f00af7c02 */ /* 0x000fe40008000f00 */
[----:B------:R-:W-:Y:S01]  /*5600*/  IADD3 R125, R125, UR28, RZ ;  /* 0x0000001c7d7d7c10 */ /* 0x000fe2000fffe0ff */
[----:B------:R-:W-:-:S04]  /*5610*/  IMAD.WIDE R128, R129, 0x4, R122 ;  /* 0x0000000481807825 */ /* 0x000fc800078e027a */
[----:B------:R0:W-:Y:S02]  /*5620*/  RED.E.ADD.F32.FTZ.RN.STRONG.GPU [R124.64+-0x780], R205 ;  /* 0xfff880cd7c00798e */ /* 0x0001e4000c10e7a0 */
[----:B------:R-:W-:-:S05]  /*5630*/  IMAD.WIDE.U32 R128, R175, c[0x0][0x2d0], R128 ;  /* 0x0000b400af807a25 */ /* 0x000fca00078e0080 */
[----:B------:R-:W-:-:S05]  /*5640*/  IADD3 R129, R129, UR27, RZ ;  /* 0x0000001b81817c10 */ /* 0x000fca000fffe0ff */
[----:B-1----:R0:W-:Y:S02]  /*5650*/  RED.E.ADD.F32.FTZ.RN.STRONG.GPU [R128.64+-0x780], R131 ;  /* 0xfff880838000798e */ /* 0x0021e4000c10e7a0 */
.L_x_5504:
[----:B0-----:R-:W-:Y:S05]  /*5660*/  BSYNC B0 ;  /* 0x0000000000007941 */ /* 0x001fea0003800000 */
.L_x_5503:
[----:B------:R-:W0:Y:S01]  /*5670*/  LDS R219, [R219.X4+0x19c0] ;  /* 0x0019c000dbdb7984 */ /* 0x000e220000004800 */
[----:B------:R-:W-:Y:S01]  /*5680*/  USHF.L.U32 UR29, UR30, 0x2, URZ ;  /* 0x000000021e1d7899 */ /* 0x000fe2000800063f */
[----:B------:R-:W-:Y:S01]  /*5690*/  ISETP.GE.AND P6, PT, R189, 0x41, PT ;  /* 0x00000041bd00780c */ /* 0x000fe20003fc6270 */
[----:B------:R-:W-:Y:S01]  /*56a0*/  USHF.L.U64.HI UR26, UR30, 0x2, UR26 ;  /* 0x000000021e1a7899 */ /* 0x000fe2000801021a */
[----:B------:R-:W-:Y:S01]  /*56b0*/  MOV R129, UR31 ;  /* 0x0000001f00817c02 */ /* 0x000fe20008000f00 */
[----:B------:R-:W-:Y:S01]  /*56c0*/  BSSY B0, `(.L_x_5505) ;  /* 0x0000014000007945 */ /* 0x000fe20003800000 */
[----:B------:R-:W-:Y:S01]  /*56d0*/  FADD.FTZ R221, R221, R240 ;  /* 0x000000f0dddd7221 */ /* 0x000fe20000010000 */
[----:B------:R-:W-:Y:S02]  /*56e0*/  IADD3 R124, P0, R126, UR29, RZ ;  /* 0x0000001d7e7c7c10 */ /* 0x000fe4000ff1e0ff */
[----:B------:R-:W-:Y:S02]  /*56f0*/  IADD3 R122, P1, R122, UR29, RZ ;  /* 0x0000001d7a7a7c10 */ /* 0x000fe4000ff3e0ff */
[----:B------:R-:W-:-:S02]  /*5700*/  IADD3.X R125, R127, UR26, RZ, P0, !PT ;  /* 0x0000001a7f7d7c10 */ /* 0x000fc400087fe4ff */
[----:B------:R-:W-:Y:S02]  /*5710*/  MOV R127, UR31 ;  /* 0x0000001f007f7c02 */ /* 0x000fe40008000f00 */
[----:B------:R-:W-:Y:S02]  /*5720*/  IADD3.X R123, R123, UR26, RZ, P1, !PT ;  /* 0x0000001a7b7b7c10 */ /* 0x000fe40008ffe4ff */
[----:B------:R-:W-:Y:S01]  /*5730*/  ISETP.GE.AND P0, PT, R189, 0x61, PT ;  /* 0x00000061bd00780c */ /* 0x000fe20003f06270 */
        /* <DEDUP_REMOVED lines=11> */
[----:B0-----:R2:W-:Y:S02]  /*57f0*/  RED.E.ADD.F32.FTZ.RN.STRONG.GPU [R122.64+-0x700], R219 ;  /* 0xfff900db7a00798e */ /* 0x0015e4000c10e7a0 */
.L_x_5506:
[----:B------:R-:W-:Y:S05]  /*5800*/  BSYNC B0 ;  /* 0x0000000000007941 */ /* 0x000fea0003800000 */
.L_x_5505:
[----:B------:R3:W4:Y:S01]  /*5810*/  LDS R127, [R218.X4+0x1a40] ;  /* 0x001a4000da7f7984 */ /* 0x0007220000004800 */
[----:B------:R-:W-:Y:S01]  /*5820*/  BSSY B0, `(.L_x_5507) ;  /* 0x0000004000007945 */ /* 0x000fe20003800000 */
[----:B------:R-:W-:Y:S05]  /*5830*/  @!P0 BRA `(.L_x_5508) ;  /* 0x0000002000008947 */ /* 0x000fea0003800000 */
[----:B------:R2:W-:Y:S04]  /*5840*/  RED.E.ADD.F32.FTZ.RN.STRONG.GPU [R124.64+-0x680], R203 ;  /* 0xfff980cb7c00798e */ /* 0x0005e8000c10e7a0 */
[----:B----4-:R2:W-:Y:S02]  /*5850*/  RED.E.ADD.F32.FTZ.RN.STRONG.GPU [R122.64+-0x680], R127 ;  /* 0xfff9807f7a00798e */ /* 0x0105e4000c10e7a0 */
.L_x_5508:
[----:B------:R-:W-:Y:S05]  /*5860*/  BSYNC B0 ;  /* 0x0000000000007941 */ /* 0x000fea0003800000 */
.L_x_5507:
[----:B------:R-:W2:Y:S01]  /*5870*/  LDS R217, [R217.X4+0x1ac0] ;  /* 0x001ac000d9d97984 */ /* 0x000ea20000004800 */
[----:B------:R-:W-:Y:S01]  /*5880*/  BSSY B0, `(.L_x_5509) ;  /* 0x0000004000007945 */ /* 0x000fe20003800000 */
[----:B------:R-:W-:Y:S05]  /*5890*/  @!P1 BRA `(.L_x_5510) ;  /* 0x0000002000009947 */ /* 0x000fea0003800000 */
[----:B------:R3:W-:Y:S04]  /*58a0*/  RED.E.ADD.F32.FTZ.RN.STRONG.GPU [R124.64+-0x600], R202 ;  /* 0xfffa00ca7c00798e */ /* 0x0007e8000c10e7a0 */
[----:B--2---:R3:W-:Y:S02]  /*58b0*/  RED.E.ADD.F32.FTZ.RN.STRONG.GPU [R122.64+-0x600], R217 ;  /* 0xfffa00d97a00798e */ /* 0x0047e4000c10e7a0 */
.L_x_5510:
[----:B------:R-:W-:Y:S05]  /*58c0*/  BSYNC B0 ;  /* 0x0000000000007941 */ /* 0x000fea0003800000 */
.L_x_5509:
[----:B--2-4-:R2:W4:Y:S01]  /*58d0*/  LDS R127, [R216.X4+0x1b40] ;  /* 0x001b4000d87f7984 */ /* 0x0145220000004800 */
[----:B------:R-:W-:Y:S01]  /*58e0*/  BSSY B0, `(.L_x_5511) ;  /* 0x0000004000007945 */ /* 0x000fe20003800000 */
[----:B------:R-:W-:Y:S05]  /*58f0*/  @!P2 BRA `(.L_x_5512) ;  /* 0x000000200000a947 */ /* 0x000fea0003800000 */
[----:B------:R2:W-:Y:S04]  /*5900*/  RED.E.ADD.F32.FTZ.RN.STRONG.GPU [R124.64+-0x580], R201 ;  /* 0xfffa80c97c00798e */ /* 0x0005e8000c10e7a0 */
[----:B----4-:R2:W-:Y:S02]  /*5910*/  RED.E.ADD.F32.FTZ.RN.STRONG.GPU [R122.64+-0x580], R127 ;  /* 0xfffa807f7a00798e */ /* 0x0105e4000c10e7a0 */
.L_x_5512:
[----:B------:R-:W-:Y:S05]  /*5920*/  BSYNC B0 ;  /* 0x0000000000007941 */ /* 0x000fea0003800000 */
.L_x_5511:
[----:B------:R-:W2:Y:S01]  /*5930*/  LDS R215, [R215.X4+0x1bc0] ;  /* 0x001bc000d7d77984 */ /* 0x000ea20000004800 */
[----:B------:R-:W-:Y:S01]  /*5940*/  BSSY B0, `(.L_x_5513) ;  /* 0x0000004000007945 */ /* 0x000fe20003800000 */
[----:B------:R-:W-:Y:S05]  /*5950*/  @!P3 BRA `(.L_x_5514) ;  /* 0x000000200000b947 */ /* 0x000fea0003800000 */
[----:B------:R3:W-:Y:S04]  /*5960*/  RED.E.ADD.F32.FTZ.RN.STRONG.GPU [R124.64+-0x500], R200 ;  /* 0xfffb00c87c00798e */ /* 0x0007e8000c10e7a0 */
[----:B--2---:R3:W-:Y:S02]  /*5970*/  RED.E.ADD.F32.FTZ.RN.STRONG.GPU [R122.64+-0x500], R215 ;  /* 0xfffb00d77a00798e */ /* 0x0047e4000c10e7a0 */
.L_x_5514:
[----:B------:R-:W-:Y:S05]  /*5980*/  BSYNC B0 ;  /* 0x0000000000007941 */ /* 0x000fea0003800000 */
.L_x_5513:
[----:B--2-4-:R2:W4:Y:S01]  /*5990*/  LDS R127, [R214.X4+0x1c40] ;  /* 0x001c4000d67f7984 */ /* 0x0145220000004800 */
[----:B------:R-:W-:Y:S01]  /*59a0*/  BSSY B0, `(.L_x_5515) ;  /* 0x0000004000007945 */ /* 0x000fe20003800000 */
[----:B------:R-:W-:Y:S05]  /*59b0*/  @!P4 BRA `(.L_x_5516) ;  /* 0x000000200000c947 */ /* 0x000fea0003800000 */
[----:B------:R2:W-:Y:S04]  /*59c0*/  RED.E.ADD.F32.FTZ.RN.STRONG.GPU [R124.64+-0x480], R199 ;  /* 0xfffb80c77c00798e */ /* 0x0005e8000c10e7a0 */
[----:B----4-:R2:W-:Y:S02]  /*59d0*/  RED.E.ADD.F32.FTZ.RN.STRONG.GPU [R122.64+-0x480], R127 ;  /* 0xfffb807f7a00798e */ /* 0x0105e4000c10e7a0 */
.L_x_5516:
[----:B------:R-:W-:Y:S05]  /*59e0*/  BSYNC B0 ;  /* 0x0000000000007941 */ /* 0x000fea0003800000 */
.L_x_5515:
[----:B------:R-:W2:Y:S01]  /*59f0*/  LDS R213, [R213.X4+0x1cc0] ;  /* 0x001cc000d5d57984 */ /* 0x000ea20000004800 */
[----:B------:R-:W-:Y:S01]  /*5a00*/  BSSY B0, `(.L_x_5517) ;  /* 0x0000004000007945 */ /* 0x000fe20003800000 */
[----:B------:R-:W-:Y:S05]  /*5a10*/  @!P5 BRA `(.L_x_5518) ;  /* 0x000000200000d947 */ /* 0x000fea0003800000 */
[----:B------:R3:W-:Y:S04]  /*5a20*/  RED.E.ADD.F32.FTZ.RN.STRONG.GPU [R124.64+-0x400], R198 ;  /* 0xfffc00c67c00798e */ /* 0x0007e8000c10e7a0 */
[----:B--2---:R3:W-:Y:S02]  /*5a30*/  RED.E.ADD.F32.FTZ.RN.STRONG.GPU [R122.64+-0x400], R213 ;  /* 0xfffc00d57a00798e */ /* 0x0047e4000c10e7a0 */
.L_x_5518:
[----:B------:R-:W-:Y:S05]  /*5a40*/  BSYNC B0 ;  /* 0x0000000000007941 */ /* 0x000fea0003800000 */
.L_x_5517:
        /* <DEDUP_REMOVED lines=12> */
.L_x_5520:
[----:B--2---:R-:W-:Y:S05]  /*5b10*/  BSYNC B0 ;  /* 0x0000000000007941 */ /* 0x004fea0003800000 */
.L_x_5519:
[----:B------:R-:W2:Y:S01]  /*5b20*/  LDS R211, [R211.X4+0x1dc0] ;  /* 0x001dc000d3d37984 */ /* 0x000ea20000004800 */
[----:B------:R-:W-:Y:S01]  /*5b30*/  BSSY B0, `(.L_x_5521) ;  /* 0x0000004000007945 */ /* 0x000fe20003800000 */
[----:B------:R-:W-:Y:S05]  /*5b40*/  @!P0 BRA `(.L_x_5522) ;  /* 0x0000002000008947 */ /* 0x000fea0003800000 */
[----:B------:R3:W-:Y:S04]  /*5b50*/  RED.E.ADD.F32.FTZ.RN.STRONG.GPU [R124.64+-0x300], R196 ;  /* 0xfffd00c47c00798e */ /* 0x0007e8000c10e7a0 */
[----:B--2---:R3:W-:Y:S02]  /*5b60*/  RED.E.ADD.F32.FTZ.RN.STRONG.GPU [R122.64+-0x300], R211 ;  /* 0xfffd00d37a00798e */ /* 0x0047e4000c10e7a0 */
.L_x_5522:
[----:B------:R-:W-:Y:S05]  /*5b70*/  BSYNC B0 ;  /* 0x0000000000007941 */ /* 0x000fea0003800000 */
.L_x_5521:
[----:B----4-:R4:W3:Y:S01]  /*5b80*/  LDS R127, [R210.X4+0x1e40] ;  /* 0x001e4000d27f7984 */ /* 0x0108e20000004800 */
[----:B------:R-:W-:Y:S01]  /*5b90*/  BSSY B0, `(.L_x_5523) ;  /* 0x0000004000007945 */ /* 0x000fe20003800000 */
[----:B------:R-:W-:Y:S05]  /*5ba0*/  @!P1 BRA `(.L_x_5524) ;  /* 0x0000002000009947 */ /* 0x000fea0003800000 */
[----:B------:R4:W-:Y:S04]  /*5bb0*/  RED.E.ADD.F32.FTZ.RN.STRONG.GPU [R124.64+-0x280], R195 ;  /* 0xfffd80c37c00798e */ /* 0x0009e8000c10e7a0 */
[----:B---3--:R4:W-:Y:S02]  /*5bc0*/  RED.E.ADD.F32.FTZ.RN.STRONG.GPU [R122.64+-0x280], R127 ;  /* 0xfffd807f7a00798e */ /* 0x0089e4000c10e7a0 */
.L_x_5524:
[----:B------:R-:W-:Y:S05]  /*5bd0*/  BSYNC B0 ;  /* 0x0000000000007941 */ /* 0x000fea0003800000 */
.L_x_5523:
[----:B------:R-:W4:Y:S01]  /*5be0*/  LDS R209, [R209.X4+0x1ec0] ;  /* 0x001ec000d1d17984 */ /* 0x000f220000004800 */
[----:B------:R-:W-:Y:S01]  /*5bf0*/  BSSY B0, `(.L_x_5525) ;  /* 0x0000004000007945 */ /* 0x000fe20003800000 */
[----:B------:R-:W-:Y:S05]  /*5c00*/  @!P2 BRA `(.L_x_5526) ;  /* 0x000000200000a947 */ /* 0x000fea0003800000 */
[----:B------:R4:W-:Y:S04]  /*5c10*/  RED.E.ADD.F32.FTZ.RN.STRONG.GPU [R124.64+-0x200], R194 ;  /* 0xfffe00c27c00798e */ /* 0x0009e8000c10e7a0 */
[----:B----4-:R4:W-:Y:S02]  /*5c20*/  RED.E.ADD.F32.FTZ.RN.STRONG.GPU [R122.64+-0x200], R209 ;  /* 0xfffe00d17a00798e */ /* 0x0109e4000c10e7a0 */
.L_x_5526:
[----:B------:R-:W-:Y:S05]  /*5c30*/  BSYNC B0 ;  /* 0x0000000000007941 */ /* 0x000fea0003800000 */
.L_x_5525:
[----:B---34-:R3:W4:Y:S01]  /*5c40*/  LDS R127, [R208.X4+0x1f40] ;  /* 0x001f4000d07f7984 */ /* 0x0187220000004800 */
[----:B------:R-:W-:Y:S01]  /*5c50*/  BSSY B0, `(.L_x_5527) ;  /* 0x0000004000007945 */ /* 0x000fe20003800000 */
[----:B------:R-:W-:Y:S05]  /*5c60*/  @!P3 BRA `(.L_x_5528) ;  /* 0x000000200000b947 */ /* 0x000fea0003800000 */
[----:B------:R3:W-:Y:S04]  /*5c70*/  RED.E.ADD.F32.FTZ.RN.STRONG.GPU [R124.64+-0x180], R193 ;  /* 0xfffe80c17c00798e */ /* 0x0007e8000c10e7a0 */
[----:B----4-:R3:W-:Y:S02]  /*5c80*/  RED.E.ADD.F32.FTZ.RN.STRONG.GPU [R122.64+-0x180], R127 ;  /* 0xfffe807f7a00798e */ /* 0x0107e4000c10e7a0 */
.L_x_5528:
[----:B------:R-:W-:Y:S05]  /*5c90*/  BSYNC B0 ;  /* 0x0000000000007941 */ /* 0x000fea0003800000 */
.L_x_5527:
[----:B------:R-:W3:Y:S01]  /*5ca0*/  LDS R207, [R207.X4+0x1fc0] ;  /* 0x001fc000cfcf7984 */ /* 0x000ee20000004800 */
[----:B------:R-:W-:Y:S01]  /*5cb0*/  BSSY B0, `(.L_x_5529) ;  /* 0x0000004000007945 */ /* 0x000fe20003800000 */
[----:B------:R-:W-:Y:S05]  /*5cc0*/  @!P4 BRA `(.L_x_5530) ;  /* 0x000000200000c947 */ /* 0x000fea0003800000 */
[----:B------:R4:W-:Y:S04]  /*5cd0*/  RED.E.ADD.F32.FTZ.RN.STRONG.GPU [R124.64+-0x100], R192 ;  /* 0xffff00c07c00798e */ /* 0x0009e8000c10e7a0 */
[----:B---3--:R4:W-:Y:S02]  /*5ce0*/  RED.E.ADD.F32.FTZ.RN.STRONG.GPU [R122.64+-0x100], R207 ;  /* 0xffff00cf7a00798e */ /* 0x0089e4000c10e7a0 */
.L_x_5530:
[----:B------:R-:W-:Y:S05]  /*5cf0*/  BSYNC B0 ;  /* 0x0000000000007941 */ /* 0x000fea0003800000 */
.L_x_5529:
[----:B---34-:R3:W4:Y:S01]  /*5d00*/  LDS R127, [R206.X4+0x2040] ;  /* 0x00204000ce7f7984 */ /* 0x0187220000004800 */
[----:B------:R-:W-:Y:S01]  /*5d10*/  BSSY B0, `(.L_x_5531) ;  /* 0x0000004000007945 */ /* 0x000fe20003800000 */
[----:B------:R-:W-:Y:S05]  /*5d20*/  @!P5 BRA `(.L_x_5532) ;  /* 0x000000200000d947 */ /* 0x000fea0003800000 */
[----:B------:R3:W-:Y:S04]  /*5d30*/  RED.E.ADD.F32.FTZ.RN.STRONG.GPU [R124.64+-0x80], R190 ;  /* 0xffff80be7c00798e */ /* 0x0007e8000c10e7a0 */
[----:B----4-:R3:W-:Y:S02]  /*5d40*/  RED.E.ADD.F32.FTZ.RN.STRONG.GPU [R122.64+-0x80], R127 ;  /* 0xffff807f7a00798e */ /* 0x0107e4000c10e7a0 */
.L_x_5532:
[----:B------:R-:W-:Y:S05]  /*5d50*/  BSYNC B0 ;  /* 0x0000000000007941 */ /* 0x000fea0003800000 */
.L_x_5531:
[----:B---3--:R-:W3:Y:S01]  /*5d60*/  SHFL.DOWN P0, R122, R221, 0x1, 0x1f ;  /* 0x08201f00dd7a7f89 */ /* 0x008ee20000000000 */
[----:B------:R-:W-:Y:S01]  /*5d70*/  FMUL.FTZ R173, R12, R173 ;  /* 0x000000ad0cad7220 */ /* 0x000fe20000410000 */
[----:B------:R-:W-:Y:S01]  /*5d80*/  ISETP.NE.AND P2, PT, R168, RZ, PT ;  /* 0x000000ffa800720c */ /* 0x000fe20003f45270 */
[----:B------:R-:W-:Y:S01]  /*5d90*/  FFMA.FTZ R59, R188, R0, R59 ;  /* 0x00000000bc3b7223 */ /* 0x000fe2000001003b */
[----:B------:R-:W-:Y:S01]  /*5da0*/  BSSY B0, `(.L_x_5533) ;  /* 0x000004d000007945 */ /* 0x000fe20003800000 */
[----:B------:R-:W-:-:S02]  /*5db0*/  FFMA.FTZ R61, R173, R2, R61 ;  /* 0x00000002ad3d7223 */ /* 0x000fc4000001003d */
[----:B------:R-:W-:Y:S02]  /*5dc0*/  FFMA.FTZ R0, R106, R233, R191 ;  /* 0x000000e96a007223 */ /* 0x000fe400000100bf */
[----:B------:R-:W-:Y:S02]  /*5dd0*/  FMUL.FTZ R185, R185, R222 ;  /* 0x000000deb9b97220 */ /* 0x000fe40000410000 */
[----:B------:R-:W-:Y:S02]  /*5de0*/  FADD.FTZ R49, R0, R49 ;  /* 0x0000003100317221 */ /* 0x000fe40000010000 */
[----:B------:R-:W-:Y:S02]  /*5df0*/  FMUL.FTZ R174, R13, R174 ;  /* 0x000000ae0dae7220 */ /* 0x000fe40000410000 */
[----:B------:R-:W-:Y:S02]  /*5e00*/  FFMA.FTZ R0, R108, R173, R185 ;  /* 0x000000ad6c007223 */ /* 0x000fe400000100b9 */
[----:B------:R-:W-:-:S02]  /*5e10*/  FMUL.FTZ R243, R14, R243 ;  /* 0x000000f30ef37220 */ /* 0x000fc40000410000 */
[----:B------:R-:W-:Y:S02]  /*5e20*/  FMUL.FTZ R184, R184, R225 ;  /* 0x000000e1b8b87220 */ /* 0x000fe40000410000 */
[----:B------:R-:W-:Y:S02]  /*5e30*/  FMUL.FTZ R183, R183, R224 ;  /* 0x000000e0b7b77220 */ /* 0x000fe40000410000 */
[----:B------:R-:W-:Y:S02]  /*5e40*/  FFMA.FTZ R60, R174, R3, R60 ;  /* 0x00000003ae3c7223 */ /* 0x000fe4000001003c */
[----:B---3--:R-:W-:Y:S02]  /*5e50*/  @P0 FADD R122, R221, R122 ;  /* 0x0000007add7a0221 */ /* 0x008fe40000000000 */
[----:B------:R-:W-:Y:S02]  /*5e60*/  FADD.FTZ R47, R0, R47 ;  /* 0x0000002f002f7221 */ /* 0x000fe40000010000 */
[----:B------:R-:W-:Y:S01]  /*5e70*/  FFMA.FTZ R3, R109, R174, R184 ;  /* 0x000000ae6d037223 */ /* 0x000fe200000100b8 */
[----:B------:R-:W3:Y:S01]  /*5e80*/  SHFL.DOWN P0, R123, R122, 0x2, 0x1f ;  /* 0x08401f007a7b7f89 */ /* 0x000ee20000000000 */
[----:B------:R-:W-:-:S02]  /*5e90*/  FFMA.FTZ R0, R110, R243, R183 ;  /* 0x000000f36e007223 */ /* 0x000fc400000100b7 */
[----:B------:R-:W-:Y:S02]  /*5ea0*/  FMUL.FTZ R242, R15, R242 ;  /* 0x000000f20ff27220 */ /* 0x000fe40000410000 */
[----:B------:R-:W-:Y:S02]  /*5eb0*/  FMUL.FTZ R241, R16, R241 ;  /* 0x000000f110f17220 */ /* 0x000fe40000410000 */
[----:B------:R-:W-:Y:S02]  /*5ec0*/  FMUL.FTZ R182, R182, R227 ;  /* 0x000000e3b6b67220 */ /* 0x000fe40000410000 */
[----:B------:R-:W-:Y:S02]  /*5ed0*/  FMUL.FTZ R181, R181, R226 ;  /* 0x000000e2b5b57220 */ /* 0x000fe40000410000 */
[----:B------:R-:W-:Y:S02]  /*5ee0*/  FADD.FTZ R46, R3, R46 ;  /* 0x0000002e032e7221 */ /* 0x000fe40000010000 */
[----:B------:R-:W-:-:S02]  /*5ef0*/  FADD.FTZ R45, R0, R45 ;  /* 0x0000002d002d7221 */ /* 0x000fc40000010000 */
[----:B------:R-:W-:Y:S02]  /*5f00*/  FFMA.FTZ R3, R111, R242, R182 ;  /* 0x000000f26f037223 */ /* 0x000fe400000100b6 */
[----:B------:R-:W-:Y:S02]  /*5f10*/  FFMA.FTZ R0, R112, R241, R181 ;  /* 0x000000f170007223 */ /* 0x000fe400000100b5 */
[----:B------:R-:W-:Y:S02]  /*5f20*/  FMUL.FTZ R238, R17, R238 ;  /* 0x000000ee11ee7220 */ /* 0x000fe40000410000 */
[----:B------:R-:W-:Y:S02]  /*5f30*/  FMUL.FTZ R239, R18, R239 ;  /* 0x000000ef12ef7220 */ /* 0x000fe40000410000 */
[----:B------:R-:W-:Y:S02]  /*5f40*/  FMUL.FTZ R180, R180, R229 ;  /* 0x000000e5b4b47220 */ /* 0x000fe40000410000 */
[----:B---3--:R-:W-:-:S02]  /*5f50*/  @P0 FADD R123, R122, R123 ;  /* 0x0000007b7a7b0221 */ /* 0x008fc40000000000 */
[----:B------:R-:W-:Y:S02]  /*5f60*/  FMUL.FTZ R179, R179, R228 ;  /* 0x000000e4b3b37220 */ /* 0x000fe40000410000 */
[----:B------:R-:W-:Y:S01]  /*5f70*/  FADD.FTZ R44, R3, R44 ;  /* 0x0000002c032c7221 */ /* 0x000fe20000010000 */
[----:B------:R-:W3:Y:S01]  /*5f80*/  SHFL.DOWN P0, R124, R123, 0x4, 0x1f ;  /* 0x08801f007b7c7f89 */ /* 0x000ee20000000000 */
[----:B------:R-:W-:Y:S02]  /*5f90*/  FADD.FTZ R43, R0, R43 ;  /* 0x0000002b002b7221 */ /* 0x000fe40000010000 */
[----:B------:R-:W-:Y:S02]  /*5fa0*/  FFMA.FTZ R3, R113, R238, R180 ;  /* 0x000000ee71037223 */ /* 0x000fe400000100b4 */
        /* <DEDUP_REMOVED lines=10> */
[----:B---3--:R-:W-:Y:S02]  /*6050*/  @P0 FADD R124, R123, R124 ;  /* 0x0000007c7b7c0221 */ /* 0x008fe40000000000 */
[----:B------:R-:W-:Y:S02]  /*6060*/  FADD.FTZ R41, R0, R41 ;  /* 0x0000002900297221 */ /* 0x000fe40000010000 */
[----:B------:R-:W-:Y:S01]  /*6070*/  FFMA.FTZ R13, R107, R188, R186 ;  /* 0x000000bc6b0d7223 */ /* 0x000fe200000100ba */
[----:B------:R-:W3:Y:S01]  /*6080*/  SHFL.DOWN P0, R125, R124, 0x8, 0x1f ;  /* 0x09001f007c7d7f89 */ /* 0x000ee20000000000 */
[----:B------:R-:W-:-:S02]  /*6090*/  FFMA.FTZ R5, R115, R236, R178 ;  /* 0x000000ec73057223 */ /* 0x000fc400000100b2 */
[----:B------:R-:W-:Y:S02]  /*60a0*/  FFMA.FTZ R0, R116, R237, R177 ;  /* 0x000000ed74007223 */ /* 0x000fe400000100b1 */
[----:B------:R-:W-:Y:S02]  /*60b0*/  FFMA.FTZ R3, R117, R232, R176 ;  /* 0x000000e875037223 */ /* 0x000fe400000100b0 */
[----:B------:R-:W-:Y:S02]  /*60c0*/  FADD.FTZ R51, R234, R51 ;  /* 0x00000033ea337221 */ /* 0x000fe40000010000 */
[----:B------:R-:W-:Y:S02]  /*60d0*/  FADD.FTZ R50, R187, R50 ;  /* 0x00000032bb327221 */ /* 0x000fe40000010000 */
[----:B------:R-:W-:Y:S02]  /*60e0*/  FADD.FTZ R48, R13, R48 ;  /* 0x000000300d307221 */ /* 0x000fe40000010000 */
[----:B------:R-:W-:-:S02]  /*60f0*/  FFMA.FTZ R63, R243, R4, R63 ;  /* 0x00000004f33f7223 */ /* 0x000fc4000001003f */
[----:B------:R-:W-:Y:S02]  /*6100*/  FFMA.FTZ R65, R241, R6, R65 ;  /* 0x00000006f1417223 */ /* 0x000fe40000010041 */
[----:B------:R-:W-:Y:S02]  /*6110*/  FFMA.FTZ R64, R238, R7, R64 ;  /* 0x00000007ee407223 */ /* 0x000fe40000010040 */
[----:B------:R-:W-:Y:S02]  /*6120*/  FFMA.FTZ R67, R239, R8, R67 ;  /* 0x00000008ef437223 */ /* 0x000fe40000010043 */
[----:B------:R-:W-:Y:S02]  /*6130*/  FFMA.FTZ R66, R236, R9, R66 ;  /* 0x00000009ec427223 */ /* 0x000fe40000010042 */
[----:B------:R-:W-:Y:S02]  /*6140*/  FFMA.FTZ R69, R237, R10, R69 ;  /* 0x0000000aed457223 */ /* 0x000fe40000010045 */
[----:B---3--:R-:W-:Y:S01]  /*6150*/  @P0 FADD R125, R124, R125 ;  /* 0x0000007d7c7d0221 */ /* 0x008fe20000000000 */
[----:B------:R-:W-:Y:S01]  /*6160*/  ISETP.NE.AND P0, PT, R167, RZ, PT ;  /* 0x000000ffa700720c */ /* 0x000fe20003f05270 */
[----:B------:R-:W-:-:S02]  /*6170*/  FFMA.FTZ R68, R232, R11, R68 ;  /* 0x0000000be8447223 */ /* 0x000fc40000010044 */
[----:B------:R-:W-:Y:S01]  /*6180*/  FADD.FTZ R40, R5, R40 ;  /* 0x0000002805287221 */ /* 0x000fe20000010000 */
[----:B------:R-:W3:Y:S01]  /*6190*/  SHFL.DOWN P1, R2, R125, 0x10, 0x1f ;  /* 0x0a001f007d027f89 */ /* 0x000ee20000020000 */
[----:B------:R-:W-:Y:S02]  /*61a0*/  FADD.FTZ R39, R0, R39 ;  /* 0x0000002700277221 */ /* 0x000fe40000010000 */
[----:B------:R-:W-:Y:S02]  /*61b0*/  FADD.FTZ R38, R3, R38 ;  /* 0x0000002603267221 */ /* 0x000fe40000010000 */
[----:B---3--:R-:W-:-:S05]  /*61c0*/  @P1 FADD R2, R125, R2 ;  /* 0x000000027d021221 */ /* 0x008fca0000000000 */
[----:B------:R3:W-:Y:S04]  /*61d0*/  @!P0 STS [0x2104], R2 ;  /* 0x00210402ff008388 */ /* 0x0007e80000000800 */
[----:B------:R-:W-:Y:S06]  /*61e0*/  BAR.SYNC.DEFER_BLOCKING 0x0 ;  /* 0x0000000000007b1d */ /* 0x000fec0000010000 */
[----:B------:R-:W-:Y:S05]  /*61f0*/  @P2 BRA `(.L_x_5534) ;  /* 0x0000007000002947 */ /* 0x000fea0003800000 */
[----:B---3--:R-:W-:Y:S02]  /*6200*/  ULDC UR26, c[0x0][0x174] ;  /* 0x00005d00001a7ab9 */ /* 0x008fe40000000800 */
[----:B------:R-:W-:-:S02]  /*6210*/  UISETP.NE.AND UP0, UPT, UR21, UR26, UPT ;  /* 0x0000001a1500728c */ /* 0x000fc4000bf05270 */
[----:B------:R-:W-:-:S04]  /*6220*/  USHF.L.U32 UR26, UR7, 0x2, URZ ;  /* 0x00000002071a7899 */ /* 0x000fc8000800063f */
[----:B------:R-:W-:-:S13]  /*6230*/  PLOP3.LUT P0, PT, PT, PT, UP0, 0x80, 0x0 ;  /* 0x000000000000781c */ /* 0x000fda0003f0f008 */
[----:B------:R-:W3:Y:S02]  /*6240*/  @P0 LDS R3, [UR26+0x33b8] ;  /* 0x0033b81aff030984 */ /* 0x000ee40008000800 */
[----:B---3--:R-:W-:-:S05]  /*6250*/  @P0 FADD.FTZ R2, R2, R3 ;  /* 0x0000000302020221 */ /* 0x008fca0000010000 */
[----:B------:R3:W-:Y:S02]  /*6260*/  STS [UR26+0x33b8], R2 ;  /* 0x0033b802ff007988 */ /* 0x0007e4000800081a */
.L_x_5534:
[----:B---3--:R-:W-:Y:S05]  /*6270*/  BSYNC B0 ;  /* 0x0000000000007941 */ /* 0x008fea0003800000 */
.L_x_5533:
        /* <DEDUP_REMOVED lines=8> */
.L_x_5498:
[----:B------:R-:W-:Y:S01]  /*6300*/  BAR.SYNC.DEFER_BLOCKING 0x0 ;  /* 0x0000000000007b1d */ /* 0x000fe20000010000 */
[----:B------:R-:W-:Y:S02]  /*6310*/  ISETP.NE.AND P0, PT, R168, RZ, PT ;  /* 0x000000ffa800720c */ /* 0x000fe40003f05270 */
[----:B------:R-:W-:Y:S02]  /*6320*/  MOV R2, UR25 ;  /* 0x0000001900027c02 */ /* 0x000fe40008000f00 */
[----:B------:R-:W-:Y:S01]  /*6330*/  MOV R4, UR38 ;  /* 0x0000002600047c02 */ /* 0x000fe20008000f00 */
[----:B------:R-:W-:Y:S01]  /*6340*/  ULDC.64 UR8, c[0x0][0x2d8] ;  /* 0x0000b60000087ab9 */ /* 0x000fe20000000a00 */
[----:B------:R-:W-:Y:S01]  /*6350*/  BSSY B0, `(.L_x_5536) ;  /* 0x000003f000007945 */ /* 0x000fe20003800000 */
[----:B------:R-:W-:Y:S02]  /*6360*/  UIMAD UR7, UR35, UR8, URZ ;  /* 0x00000008230772a4 */ /* 0x000fe4000f8e023f */
[----:B------:R-:W-:-:S02]  /*6370*/  ULDC.64 UR30, c[0x0][0x2f8] ;  /* 0x0000be00001e7ab9 */ /* 0x000fc40000000a00 */
[----:B------:R-:W-:Y:S02]  /*6380*/  UIMAD.WIDE.U32 UR26, UR34, UR8, URZ ;  /* 0x00000008221a72a5 */ /* 0x000fe4000f8e003f */
[----:B------:R-:W-:Y:S02]  /*6390*/  UIMAD UR28, UR34, UR9, UR7 ;  /* 0x00000009221c72a4 */ /* 0x000fe4000f8e0207 */
[----:B------:R-:W-:Y:S02]  /*63a0*/  UIMAD UR29, UR35, UR30, URZ ;  /* 0x0000001e231d72a4 */ /* 0x000fe4000f8e023f */
[----:B------:R-:W-:Y:S02]  /*63b0*/  UIMAD.WIDE.U32 UR8, UR34, UR30, URZ ;  /* 0x0000001e220872a5 */ /* 0x000fe4000f8e003f */
[----:B------:R-:W-:Y:S02]  /*63c0*/  UIMAD UR7, UR6, -0x200, UR36 ;  /* 0xfffffe00060778a4 */ /* 0x000fe4000f8e0224 */
[----:B------:R-:W-:Y:S01]  /*63d0*/  UIMAD UR31, UR34, UR31, UR29 ;  /* 0x0000001f221f72a4 */ /* 0x000fe2000f8e021d */
[----:B------:R-:W-:Y:S01]  /*63e0*/  STS [R118], R68 ;  /* 0x0000004476007388 */ /* 0x000fe20000000800 */
[----:B------:R-:W-:-:S03]  /*63f0*/  UIADD3 UR30, UR27, UR28, URZ ;  /* 0x0000001c1b1e7290 */ /* 0x000fc6000fffe03f */
        /* <DEDUP_REMOVED lines=14> */
[----:B---3--:R-:W-:-:S03]  /*64e0*/  SHF.R.S32.HI R57, RZ, 0x1f, R120 ;  /* 0x0000001fff397819 */ /* 0x008fc60000011478 */
        /* <DEDUP_REMOVED lines=20> */
[----:B---3--:R-:W-:-:S04]  /*6630*/  IADD3 R2, P2, R120, UR38, RZ ;  /* 0x0000002678027c10 */ /* 0x008fc8000ff5e0ff */
[----:B------:R-:W-:Y:S01]  /*6640*/  LEA.HI.X.SX32 R3, R4, R57, 0x1, P2 ;  /* 0x0000003904037211 */ /* 0x000fe200010f0eff */
[----:B------:R-:W3:Y:S02]  /*6650*/  LDS R0, [0x840] ;  /* 0x00084000ff007984 */ /* 0x000ee40000000800 */
[----:B---3--:R-:W-:-:S13]  /*6660*/  ISETP.GE.AND P1, PT, R120, R0, PT ;  /* 0x000000007800720c */ /* 0x008fda0003f26270 */
        /* <DEDUP_REMOVED lines=13> */
.L_x_5537:
[----:B------:R-:W-:Y:S05]  /*6740*/  BSYNC B0 ;  /* 0x0000000000007941 */ /* 0x000fea0003800000 */
.L_x_5536:
        /* <DEDUP_REMOVED lines=10> */
[----:B------:R-:W-:Y:S01]  /*67f0*/  USHF.R.S32.HI UR28, URZ, 0x1f, UR7 ;  /* 0x0000001f3f1c7899 */ /* 0x000fe20008011407 */
[-C--:B------:R-:W-:Y:S01]  /*6800*/  ISETP.GE.AND P4, PT, R154, R0.reuse, PT ;  /* 0x000000009a00720c */ /* 0x080fe20003f86270 */
[----:B------:R-:W-:Y:S01]  /*6810*/  UIMAD UR26, UR12, UR29, UR30 ;  /* 0x0000001d0c1a72a4 */ /* 0x000fe2000f8e021e */
[----:B------:R-:W-:Y:S01]  /*6820*/  ISETP.GE.AND P5, PT, R153, R0, PT ;  /* 0x000000009900720c */ /* 0x000fe20003fa6270 */
[----:B------:R-:W-:Y:S01]  /*6830*/  BSSY B0, `(.L_x_5538) ;  /* 0x0000066000007945 */ /* 0x000fe20003800000 */
[----:B---3--:R-:W-:Y:S01]  /*6840*/  MOV R6, UR37 ;  /* 0x0000002500067c02 */ /* 0x008fe20008000f00 */
[----:B------:R-:W-:-:S03]  /*6850*/  UIADD3.X UR26, UR28, UR26, UR27, UP0, !UPT ;  /* 0x0000001a1c1a7290 */ /* 0x000fc600087fe41b */
[----:B------:R-:W-:-:S03]  /*6860*/  LEA R4, P3, R6, R4, 0x2 ;  /* 0x0000000406047211 */ /* 0x000fc600078610ff */
[----:B------:R-:W-:-:S04]  /*6870*/  MOV R7, UR26 ;  /* 0x0000001a00077c02 */ /* 0x000fc80008000f00 */
[----:B------:R-:W-:Y:S02]  /*6880*/  LEA.HI.X R5, R6, R5, R7, 0x2, P3 ;  /* 0x0000000506057211 */ /* 0x000fe400018f1407 */
        /* <DEDUP_REMOVED lines=18> */
[----:B------:R-:W-:Y:S01]  /*69b0*/  ISETP.GE.AND P6, PT, R147, R0, PT ;  /* 0x000000009300720c */ /* 0x000fe20003fc6270 */
[----:B------:R-:W-:Y:S02]  /*69c0*/  FADD.FTZ R0, R38, R169 ;  /* 0x000000a926007221 */ /* 0x000fe40000010000 */
[----:B------:R-:W-:Y:S02]  /*69d0*/  @!P3 STG.E [R4.64+-0x280], R31 ;  /* 0xfffd801f0400b986 */ /* 0x000fe4000c101920 */
[----:B------:R-:W-:Y:S02]  /*69e0*/  FADD.FTZ R7, R0, R39 ;  /* 0x0000002700077221 */ /* 0x000fe40000010000 */
[----:B------:R-:W-:Y:S02]  /*69f0*/  @!P2 STG.E [R4.64+-0x200], R33 ;  /* 0xfffe00210400a986 */ /* 0x000fe4000c101920 */
[----:B------:R-:W-:-:S02]  /*6a00*/  FADD.FTZ R0, R7, R40 ;  /* 0x0000002807007221 */ /* 0x000fc40000010000 */
[----:B------:R-:W-:Y:S02]  /*6a10*/  @!P1 STG.E [R4.64+-0x180], R35 ;  /* 0xfffe802304009986 */ /* 0x000fe4000c101920 */
[----:B------:R-:W-:Y:S02]  /*6a20*/  FADD.FTZ R7, R0, R41 ;  /* 0x0000002900077221 */ /* 0x000fe40000010000 */
[----:B------:R-:W-:Y:S02]  /*6a30*/  @!P5 STG.E [R4.64+-0x100], R37 ;  /* 0xffff00250400d986 */ /* 0x000fe4000c101920 */
[----:B------:R-:W-:Y:S02]  /*6a40*/  FADD.FTZ R0, R7, R42 ;  /* 0x0000002a07007221 */ /* 0x000fe40000010000 */
[----:B------:R-:W-:Y:S04]  /*6a50*/  @!P4 STG.E [R4.64+-0x780], R11 ;  /* 0xfff8800b0400c986 */ /* 0x000fe8000c101920 */
[----:B------:R3:W-:Y:S04]  /*6a60*/  @!P6 STG.E [R4.64+-0x80], R55 ;  /* 0xffff80370400e986 */ /* 0x0007e8000c101920 */
[----:B------:R-:W-:Y:S01]  /*6a70*/  BAR.SYNC.DEFER_BLOCKING 0x0 ;  /* 0x0000000000007b1d */ /* 0x000fe20000010000 */
[----:B---3--:R-:W-:Y:S01]  /*6a80*/  MOV R4, UR25 ;  /* 0x0000001900047c02 */ /* 0x008fe20008000f00 */
[----:B------:R-:W-:-:S04]  /*6a90*/  UIADD3 UR25, UR9, UR31, URZ ;  /* 0x0000001f09197290 */ /* 0x000fc8000fffe03f */
[----:B------:R-:W-:Y:S04]  /*6aa0*/  STS [R118], R38 ;  /* 0x0000002676007388 */ /* 0x000fe80000000800 */
[----:B------:R-:W-:Y:S04]  /*6ab0*/  STS [R118+0x4], R39 ;  /* 0x0000042776007388 */ /* 0x000fe80000000800 */
[----:B------:R-:W-:Y:S04]  /*6ac0*/  STS [R118+0x8], R40 ;  /* 0x0000082876007388 */ /* 0x000fe80000000800 */
[----:B------:R-:W-:Y:S04]  /*6ad0*/  STS [R118+0xc], R41 ;  /* 0x00000c2976007388 */ /* 0x000fe80000000800 */
[----:B------:R-:W-:Y:S04]  /*6ae0*/  STS [R118+0x10], R42 ;  /* 0x0000102a76007388 */ /* 0x000fe80000000800 */
[----:B------:R3:W-:Y:S04]  /*6af0*/  STS [R118+0x14], R43 ;  /* 0x0000142b76007388 */ /* 0x0007e80000000800 */
[----:B------:R5:W-:Y:S04]  /*6b00*/  STS [R118+0x18], R44 ;  /* 0x0000182c76007388 */ /* 0x000be80000000800 */
[----:B------:R4:W-:Y:S01]  /*6b10*/  STS [R118+0x1c], R45 ;  /* 0x00001c2d76007388 */ /* 0x0009e20000000800 */
[----:B---3--:R-:W-:Y:S01]  /*6b20*/  FADD.FTZ R43, R0, R43 ;  /* 0x0000002b002b7221 */ /* 0x008fe20000010000 */
[----:B------:R-:W-:-:S02]  /*6b30*/  IADD3 R0, P1, R120, -0x1e0, RZ ;  /* 0xfffffe2078007810 */ /* 0x000fc40007f3e0ff */
[----:B------:R3:W-:Y:S01]  /*6b40*/  STS [R118+0x20], R46 ;  /* 0x0000202e76007388 */ /* 0x0007e20000000800 */
[----:B-----5:R-:W-:Y:S01]  /*6b50*/  FADD.FTZ R44, R43, R44 ;  /* 0x0000002c2b2c7221 */ /* 0x020fe20000010000 */
[----:B------:R-:W-:Y:S02]  /*6b60*/  IADD3.X R23, R57, -0x1, RZ, P1, !PT ;  /* 0xffffffff39177810 */ /* 0x000fe40000ffe4ff */
[----:B------:R5:W-:Y:S01]  /*6b70*/  STS [R118+0x24], R47 ;  /* 0x0000242f76007388 */ /* 0x000be20000000800 */
[----:B----4-:R-:W-:-:S03]  /*6b80*/  FADD.FTZ R45, R44, R45 ;  /* 0x0000002d2c2d7221 */ /* 0x010fc60000010000 */
[----:B------:R4:W-:Y:S01]  /*6b90*/  STS [R118+0x28], R48 ;  /* 0x0000283076007388 */ /* 0x0009e20000000800 */
[----:B---3--:R-:W-:-:S03]  /*6ba0*/  FADD.FTZ R46, R45, R46 ;  /* 0x0000002e2d2e7221 */ /* 0x008fc60000010000 */
[----:B------:R3:W-:Y:S01]  /*6bb0*/  STS [R118+0x2c], R49 ;  /* 0x00002c3176007388 */ /* 0x0007e20000000800 */
[----:B-----5:R-:W-:-:S03]  /*6bc0*/  FADD.FTZ R47, R46, R47 ;  /* 0x0000002f2e2f7221 */ /* 0x020fc60000010000 */
[----:B------:R5:W-:Y:S01]  /*6bd0*/  STS [R118+0x30], R50 ;  /* 0x0000303276007388 */ /* 0x000be20000000800 */
[----:B----4-:R-:W-:-:S03]  /*6be0*/  FADD.FTZ R48, R47, R48 ;  /* 0x000000302f307221 */ /* 0x010fc60000010000 */
[----:B------:R4:W-:Y:S01]  /*6bf0*/  STS [R118+0x34], R51 ;  /* 0x0000343376007388 */ /* 0x0009e20000000800 */
[----:B---3--:R-:W-:-:S03]  /*6c00*/  FADD.FTZ R49, R48, R49 ;  /* 0x0000003130317221 */ /* 0x008fc60000010000 */
[----:B------:R3:W-:Y:S01]  /*6c10*/  STS [R118+0x38], R52 ;  /* 0x0000383476007388 */ /* 0x0007e20000000800 */
[----:B-----5:R-:W-:-:S03]  /*6c20*/  FADD.FTZ R50, R49, R50 ;  /* 0x0000003231327221 */ /* 0x020fc60000010000 */
[----:B------:R-:W-:Y:S01]  /*6c30*/  STS [R118+0x3c], R53 ;  /* 0x00003c3576007388 */ /* 0x000fe20000000800 */
[----:B------:R-:W-:-:S06]  /*6c40*/  NOP ;  /* 0x0000000000007918 */ /* 0x000fcc0000000000 */
[----:B------:R-:W-:Y:S01]  /*6c50*/  LDS R7, [R146] ;  /* 0x0000000092077984 */ /* 0x000fe20000000800 */
[----:B----4-:R-:W-:-:S03]  /*6c60*/  FADD.FTZ R51, R50, R51 ;  /* 0x0000003332337221 */ /* 0x010fc60000010000 */
[----:B------:R-:W-:Y:S01]  /*6c70*/  LDS R145, [R145+0x80] ;  /* 0x0000800091917984 */ /* 0x000fe20000000800 */
[----:B---3--:R-:W-:-:S03]  /*6c80*/  FADD.FTZ R52, R51, R52 ;  /* 0x0000003433347221 */ /* 0x008fc60000010000 */
        /* <DEDUP_REMOVED lines=17> */
[----:B------:R-:W3:Y:S02]  /*6da0*/  LDS R6, [0x840] ;  /* 0x00084000ff067984 */ /* 0x000ee40000000800 */
[----:B---3--:R-:W-:-:S13]  /*6db0*/  ISETP.GE.AND P0, PT, R120, R6, PT ;  /* 0x000000067800720c */ /* 0x008fda0003f06270 */
        /* <DEDUP_REMOVED lines=13> */
.L_x_5539:
[----:B------:R-:W-:Y:S05]  /*6e90*/  BSYNC B0 ;  /* 0x0000000000007941 */ /* 0x000fea0003800000 */
.L_x_5538:
        /* <DEDUP_REMOVED lines=21> */
[----:B---3--:R-:W-:Y:S01]  /*6ff0*/  MOV R4, UR8 ;  /* 0x0000000800047c02 */ /* 0x008fe20008000f00 */
        /* <DEDUP_REMOVED lines=34> */
[----:B------:R-:W-:Y:S01]  /*7220*/  @!P2 CALL.REL.NOINC `(.L_x_5496) ;  /* 0x000000100000a944 */ /* 0x000fe20003c00000 */
[----:B------:R-:W-:Y:S05]  /*7230*/  BRA `(.L_x_5540) ;  /* 0xffff98a000007947 */ /* 0x000fea000383ffff */
.L_x_5496:
[----:B------:R-:W-:Y:S02]  /*7240*/  ISETP.NE.U32.AND P0, PT, RZ, c[0x0][0x328], PT ;  /* 0x0000ca00ff007a0c */ /* 0x000fe40003f05070 */
[----:B------:R-:W-:Y:S02]  /*7250*/  ISETP.NE.U32.AND P2, PT, RZ, c[0x0][0x348], PT ;  /* 0x0000d200ff007a0c */ /* 0x000fe40003f45070 */
[----:B------:R-:W-:-:S02]  /*7260*/  ISETP.NE.AND.EX P1, PT, RZ, c[0x0][0x32c], PT, P0 ;  /* 0x0000cb00ff007a0c */ /* 0x000fc40003f25300 */
        /* <DEDUP_REMOVED lines=23> */
.L_x_5542:
[----:B0-----:R-:W-:Y:S05]  /*73e0*/  BSYNC B0 ;  /* 0x0000000000007941 */ /* 0x001fea0003800000 */
.L_x_5541:
[----:B------:R-:W-:Y:S01]  /*73f0*/  BSSY B0, `(.L_x_5543) ;  /* 0x000001a000007945 */ /* 0x000fe20003800000 */
[----:B------:R-:W-:Y:S05]  /*7400*/  @!P0 BRA `(.L_x_5544) ;  /* 0x0000017000008947 */ /* 0x000fea0003800000 */
[----:B------:R-:W-:Y:S06]  /*7410*/  BAR.SYNC.DEFER_BLOCKING 0x0 ;  /* 0x0000000000007b1d */ /* 0x000fec0000010000 */
[----:B------:R-:W4:Y:S04]  /*7420*/  SHFL.DOWN P0, R0, R169, 0x1, 0x1f ;  /* 0x08201f00a9007f89 */ /* 0x000f280000000000 */
[----:B0-----:R-:W0:Y:S04]  /*7430*/  S2R R6, SR_LANEID ;  /* 0x0000000000067919 */ /* 0x001e280000000000 */
[----:B------:R-:W5:Y:S01]  /*7440*/  S2R R7, SR_TID.X ;  /* 0x0000000000077919 */ /* 0x000f620000002100 */
[----:B----4-:R-:W-:Y:S01]  /*7450*/  @P0 FADD R0, R0, R169 ;  /* 0x000000a900000221 */ /* 0x010fe20000000000 */
[----:B0-----:R-:W-:-:S04]  /*7460*/  ISETP.NE.AND P1, PT, R6, RZ, PT ;  /* 0x000000ff0600720c */ /* 0x001fc80003f25270 */
[----:B---3--:R-:W0:Y:S02]  /*7470*/  SHFL.DOWN P0, R3, R0, 0x2, 0x1f ;  /* 0x08401f0000037f89 */ /* 0x008e240000000000 */
        /* <DEDUP_REMOVED lines=16> */
.L_x_5544:
[----:B0-----:R-:W0:Y:S02]  /*7580*/  S2R R7, SR_TID.X ;  /* 0x0000000000077919 */ /* 0x001e240000002100 */
.L_x_5545:
[----:B0-----:R-:W-:Y:S05]  /*7590*/  BSYNC B0 ;  /* 0x0000000000007941 */ /* 0x001fea0003800000 */
.L_x_5543:
[----:B------:R-:W-:-:S13]  /*75a0*/  ISETP.GE.AND P0, PT, R7, c[0x0][0x16c], PT ;  /* 0x00005b0007007a0c */ /* 0x000fda0003f06270 */
[----:B------:R-:W-:Y:S05]  /*75b0*/  @P0 EXIT ;  /* 0x000000000000094d */ /* 0x000fea0003800000 */
[----:B------:R-:W-:Y:S02]  /*75c0*/  ULDC.64 UR6, c[0x0][0x288] ;  /* 0x0000a20000067ab9 */ /* 0x000fe40000000a00 */
[----:B------:R-:W-:Y:S02]  /*75d0*/  UIMAD UR13, UR13, UR6, URZ ;  /* 0x000000060d0d72a4 */ /* 0x000fe4000f8e023f */
[----:B-12---:R-:W-:Y:S02]  /*75e0*/  UIMAD.WIDE.U32 UR4, UR12, UR6, URZ ;  /* 0x000000060c0472a5 */ /* 0x006fe4000f8e003f */
[----:B------:R-:W-:-:S04]  /*75f0*/  UIMAD UR6, UR12, UR7, UR13 ;  /* 0x000000070c0672a4 */ /* 0x000fc8000f8e020d */
[----:B------:R-:W-:Y:S02]  /*7600*/  UIADD3 UR6, UR5, UR6, URZ ;  /* 0x0000000605067290 */ /* 0x000fe4000fffe03f */
.L_x_5546:
[----:B0--3--:R0:W1:Y:S01]  /*7610*/  LDS R9, [R7.X4+0x33b8] ;  /* 0x0033b80007097984 */ /* 0x0090620000004800 */
        /* <DEDUP_REMOVED lines=17> */
.L_x_5547:
        /* <DEDUP_REMOVED lines=13> */
.L_x_9084:


//--------------------- .text._Z25selective_scan_bwd_kernelI32Selective_Scan_bwd_kernel_traitsILi32ELi16ELb0ELb1ELb1ELb0ELb1EffEEv12SSMParamsBwd --------------------------
	.section	.text._Z25selective_scan_bwd_kernelI32Selective_Scan_bwd_kernel_traitsILi32ELi16ELb0ELb1ELb1ELb0ELb1EffEEv12SSMParamsBwd,"ax",@progbits
	.sectioninfo	@"SHI_REGISTERS=255"
	.align	128
        .global         _Z25selective_scan_bwd_kernelI32Selective_Scan_bwd_kernel_traitsILi32ELi16ELb0ELb1ELb1ELb0ELb1EffEEv12SSMParamsBwd
        .type           _Z25selective_scan_bwd_kernelI32Selective_Scan_bwd_kernel_traitsILi32ELi16ELb0ELb1ELb1ELb0ELb1EffEEv12SSMParamsBwd,@function
        .size           _Z25selective_scan_bwd_kernelI32Selective_Scan_bwd_kernel_traitsILi32ELi16ELb0ELb1ELb1ELb0ELb1EffEEv12SSMParamsBwd,(.L_x_9085 - _Z25selective_scan_bwd_kernelI32Selective_Scan_bwd_kernel_traitsILi32ELi16ELb0ELb1ELb1ELb0ELb1EffEEv12SSMParamsBwd)
        .other          _Z25selective_scan_bwd_kernelI32Selective_Scan_bwd_kernel_traitsILi32ELi16ELb0ELb1ELb1ELb0ELb1EffEEv12SSMParamsBwd,@"STO_CUDA_ENTRY STV_DEFAULT"
_Z25selective_scan_bwd_kernelI32Selective_Scan_bwd_kernel_traitsILi32ELi16ELb0ELb1ELb1ELb0ELb1EffEEv12SSMParamsBwd:
.text._Z25selective_scan_bwd_kernelI32Selective_Scan_bwd_kernel_traitsILi32ELi16ELb0ELb1ELb1ELb0ELb1EffEEv12SSMParamsBwd:
        /* <DEDUP_REMOVED lines=77> */
[----:B------:R-:W-:Y:S01]  /*04d0*/  @UP2 ULEA.HI.X UR7, UR16, UR31, UR17, 0x2, UP1 ;  /* 0x0000001f10072291 */ /* 0x000fe200088f1411 */
[----:B------:R-:W-:Y:S01]  /*04e0*/  IADD3 R2, -R180, RZ, RZ ;  /* 0x000000ffb4027210 */ /* 0x000fe20007ffe1ff */
[----:B------:R-:W-:Y:S02]  /*04f0*/  ULDC.64 UR26, c[0x0][0x1d8] ;  /* 0x00007600001a7ab9 */ /* 0x000fe40000000a00 */
[----:B------:R-:W-:Y:S02]  /*0500*/  ULDC.64 UR30, c[0x0][0x1e8] ;  /* 0x00007a00001e7ab9 */ /* 0x000fe40000000a00 */
[----:B------:R-:W-:Y:S01]  /*0510*/  UIMAD UR22, UR17, UR30, URZ ;  /* 0x0000001e111672a4 */ /* 0x000fe2000f8e023f */
[----:B------:R-:W-:Y:S01]  /*0520*/  IMAD R0, R9, R2, R0 ;  /* 0x0000000209007224 */ /* 0x000fe200078e0200 */
[----:B------:R-:W-:Y:S01]  /*0530*/  UIMAD UR23, UR17, UR26, URZ ;  /* 0x0000001a111772a4 */ /* 0x000fe2000f8e023f */
[----:B------:R-:W-:Y:S01]  /*0540*/  MOV R2, UR4 ;  /* 0x0000000400027c02 */ /* 0x000fe20008000f00 */
[----:B------:R-:W-:-:S02]  /*0550*/  UIMAD.WIDE.U32 UR20, UR16, UR26, UR20 ;  /* 0x0000001a101472a5 */ /* 0x000fc4000f8e0014 */
[----:B------:R-:W-:Y:S01]  /*0560*/  UIMAD.WIDE.U32 UR12, UR37, UR28, URZ ;  /* 0x0000001c250c72a5 */ /* 0x000fe2000f8e003f */
[----:B------:R-:W-:Y:S01]  /*0570*/  ISETP.GT.U32.AND P1, PT, R9, R0, PT ;  /* 0x000000000900720c */ /* 0x000fe20003f24070 */
[----:B------:R-:W-:Y:S02]  /*0580*/  ULDC UR26, c[0x0][0x174] ;  /* 0x00005d00001a7ab9 */ /* 0x000fe40000000800 */
[----:B------:R-:W-:Y:S02]  /*0590*/  UIADD3 UR19, UR19, UR24, URZ ;  /* 0x0000001813137290 */ /* 0x000fe4000fffe03f */
[----:B------:R-:W-:Y:S02]  /*05a0*/  UIMAD UR28, UR16, UR31, UR22 ;  /* 0x0000001f101c72a4 */ /* 0x000fe4000f8e0216 */
[----:B------:R-:W-:Y:S02]  /*05b0*/  ULEA UR31, UR26, 0xfffffe00, 0x9 ;  /* 0xfffffe001a1f7891 */ /* 0x000fe4000f8e483f */
[----:B------:R-:W-:-:S02]  /*05c0*/  UIMAD.WIDE.U32 UR18, UR16, UR30, UR18 ;  /* 0x0000001e101272a5 */ /* 0x000fc4000f8e0012 */
[----:B------:R-:W-:Y:S02]  /*05d0*/  UIMAD UR27, UR16, UR27, UR23 ;  /* 0x0000001b101b72a4 */ /* 0x000fe4000f8e0217 */
[----:B------:R-:W-:Y:S01]  /*05e0*/  USHF.R.S32.HI UR30, URZ, 0x1f, UR31 ;  /* 0x0000001f3f1e7899 */ /* 0x000fe2000801141f */
[-C--:B------:R-:W-:Y:S01]  /*05f0*/  @!P1 IADD3 R0, R0, -R9.reuse, RZ ;  /* 0x8000000900009210 */ /* 0x080fe20007ffe0ff */
[----:B------:R-:W-:Y:S01]  /*0600*/  UIADD3 UR20, UP1, UR31, UR20, URZ ;  /* 0x000000141f147290 */ /* 0x000fe2000ff3e03f */
[----:B------:R-:W-:Y:S01]  /*0610*/  @!P1 IADD3 R180, R180, 0x1, RZ ;  /* 0x00000001b4b49810 */ /* 0x000fe20007ffe0ff */
[----:B------:R-:W-:Y:S01]  /*0620*/  ULDC.64 UR24, c[0x0][0x240] ;  /* 0x0000900000187ab9 */ /* 0x000fe20000000a00 */
[----:B------:R-:W-:Y:S01]  /*0630*/  ISETP.GE.U32.AND P0, PT, R0, R9, PT ;  /* 0x000000090000720c */ /* 0x000fe20003f06070 */
[----:B------:R-:W-:Y:S01]  /*0640*/  UIADD3.X UR21, UR30, UR21, UR27, UP1, !UPT ;  /* 0x000000151e157290 */ /* 0x000fe20008ffe41b */
[----:B------:R-:W-:Y:S01]  /*0650*/  ISETP.NE.AND P1, PT, RZ, c[0x0][0x178], PT ;  /* 0x00005e00ff007a0c */ /* 0x000fe20003f25270 */
[----:B------:R-:W-:-:S02]  /*0660*/  ULEA UR24, UP1, UR20, UR24, 0x2 ;  /* 0x0000001814187291 */ /* 0x000fc4000f82103f */
[----:B------:R-:W-:Y:S02]  /*0670*/  UIADD3 UR13, UR13, UR29, URZ ;  /* 0x0000001d0d0d7290 */ /* 0x000fe4000fffe03f */
[----:B------:R-:W-:Y:S02]  /*0680*/  ULEA.HI.X UR25, UR20, UR25, UR21, 0x2, UP1 ;  /* 0x0000001914197291 */ /* 0x000fe400088f1415 */
[----:B------:R-:W-:Y:S02]  /*0690*/  UIADD3 UR27, UP1, UR31, UR18, URZ ;  /* 0x000000121f1b7290 */ /* 0x000fe4000ff3e03f */
[----:B------:R-:W-:Y:S02]  /*06a0*/  ULDC UR21, c[0x0][0x178] ;  /* 0x00005e0000157ab9 */ /* 0x000fe40000000800 */
[----:B------:R-:W-:Y:S01]  /*06b0*/  ULOP3.LUT UR18, UR16, UR21, URZ, 0x3c, !UPT ;  /* 0x0000001510127292 */ /* 0x000fe2000f8e3c3f */
[----:B------:R-:W-:Y:S01]  /*06c0*/  @P0 IADD3 R180, R180, 0x1, RZ ;  /* 0x00000001b4b40810 */ /* 0x000fe20007ffe0ff */
[----:B------:R-:W-:-:S02]  /*06d0*/  ULDC.64 UR22, c[0x0][0x280] ;  /* 0x0000a00000167ab9 */ /* 0x000fc40000000a00 */
[----:B------:R-:W-:Y:S02]  /*06e0*/  UIADD3.X UR20, UR30, UR19, UR28, UP1, !UPT ;  /* 0x000000131e147290 */ /* 0x000fe40008ffe41c */
[----:B------:R-:W-:Y:S01]  /*06f0*/  ISETP.LE.AND P2, PT, RZ, UR18, PT ;  /* 0x00000012ff007c0c */ /* 0x000fe2000bf43270 */
[----:B------:R-:W-:Y:S02]  /*0700*/  UIMAD UR29, UR17, UR22, URZ ;  /* 0x00000016111d72a4 */ /* 0x000fe4000f8e023f */
[----:B------:R-:W-:Y:S02]  /*0710*/  ULEA UR19, UP1, UR27, UR34, 0x2 ;  /* 0x000000221b137291 */ /* 0x000fe4000f82103f */
[----:B------:R-:W-:Y:S02]  /*0720*/  UIMAD.WIDE.U32 UR12, UR16, UR22, UR12 ;  /* 0x00000016100c72a5 */ /* 0x000fe4000f8e000c */
[----:B------:R-:W-:Y:S02]  /*0730*/  UIMAD UR23, UR16, UR23, UR29 ;  /* 0x00000017101772a4 */ /* 0x000fe4000f8e021d */
[----:B------:R-:W-:-:S02]  /*0740*/  ULEA.HI.X UR27, UR27, UR35, UR20, 0x2, UP1 ;  /* 0x000000231b1b7291 */ /* 0x000fc400088f1414 */
[----:B------:R-:W-:Y:S02]  /*0750*/  UIADD3 UR15, UR5, UR15, URZ ;  /* 0x0000000f050f7290 */ /* 0x000fe4000fffe03f */
[----:B------:R-:W-:Y:S01]  /*0760*/  @!P2 IADD3 R180, -R180, RZ, RZ ;  /* 0x000000ffb4b4a210 */ /* 0x000fe20007ffe1ff */
[----:B------:R-:W-:Y:S01]  /*0770*/  UIADD3 UR29, UP1, UR31, UR12, URZ ;  /* 0x0000000c1f1d7290 */ /* 0x000fe2000ff3e03f */
[----:B------:R-:W-:Y:S01]  /*0780*/  @!P1 LOP3.LUT R180, RZ, c[0x0][0x178], RZ, 0x33, !PT ;  /* 0x00005e00ffb49a12 */ /* 0x000fe200078e33ff */
[----:B------:R-:W-:Y:S01]  /*0790*/  UIADD3 UR14, UR11, UR14, URZ ;  /* 0x0000000e0b0e7290 */ /* 0x000fe2000fffe03f */
[----:B------:R-:W-:Y:S01]  /*07a0*/  MOV R3, UR15 ;  /* 0x0000000f00037c02 */ /* 0x000fe20008000f00 */
[----:B------:R-:W-:Y:S01]  /*07b0*/  ULDC.64 UR20, c[0x0][0x308] ;  /* 0x0000c20000147ab9 */ /* 0x000fe20000000a00 */
[----:B------:R-:W-:Y:S01]  /*07c0*/  SHF.R.S32.HI R179, RZ, 0x1f, R180 ;  /* 0x0000001fffb37819 */ /* 0x000fe200000114b4 */
[----:B------:R-:W-:Y:S02]  /*07d0*/  UIADD3.X UR12, UR30, UR13, UR23, UP1, !UPT ;  /* 0x0000000d1e0c7290 */ /* 0x000fe40008ffe417 */
[----:B------:R-:W-:Y:S01]  /*07e0*/  ULEA UR28, UP1, UR29, UR20, 0x2 ;  /* 0x000000141d1c7291 */ /* 0x000fe2000f82103f */
[----:B------:R-:W-:Y:S01]  /*07f0*/  MOV R5, UR14 ;  /* 0x0000000e00057c02 */ /* 0x000fe20008000f00 */
[C---:B------:R-:W-:Y:S01]  /*0800*/  IMAD R9, R179.reuse, c[0x0][0x1a8], RZ ;  /* 0x00006a00b3097a24 */ /* 0x040fe200078e02ff */
[----:B------:R-:W-:Y:S01]  /*0810*/  ULDC UR14, c[0x0][0x16c] ;  /* 0x00005b00000e7ab9 */ /* 0x000fe20000000800 */
[----:B------:R-:W-:Y:S01]  /*0820*/  IMAD R11, R179, c[0x0][0x1c8], RZ ;  /* 0x00007200b30b7a24 */ /* 0x000fe200078e02ff */
[----:B------:R-:W-:Y:S01]  /*0830*/  ULEA.HI.X UR29, UR29, UR21, UR12, 0x2, UP1 ;  /* 0x000000151d1d7291 */ /* 0x000fe200088f140c */
[----:B------:R-:W-:Y:S01]  /*0840*/  IMAD.WIDE.U32 R2, R180, c[0x0][0x1a8], R2 ;  /* 0x00006a00b4027a25 */ /* 0x000fe200078e0002 */
[----:B------:R-:W-:-:S02]  /*0850*/  UISETP.GE.AND UP1, UPT, UR26, 0x1, UPT ;  /* 0x000000011a00788c */ /* 0x000fc4000bf26270 */
        /* <DEDUP_REMOVED lines=11> */
[C---:B------:R-:W-:Y:S01]  /*0910*/  LEA R175, P1, R174.reuse, c[0x0][0x228], 0x2 ;  /* 0x00008a00aeaf7a11 */ /* 0x040fe200078210ff */
[----:B------:R-:W-:Y:S01]  /*0920*/  @UP0 UIMAD UR12, UR12, UR14, URZ ;  /* 0x0000000e0c0c02a4 */ /* 0x000fe2000f8e023f */
[----:B------:R-:W-:Y:S01]  /*0930*/  IADD3 R3, R5, R11, RZ ;  /* 0x0000000b05037210 */ /* 0x000fe20007ffe0ff */
[----:B------:R-:W-:Y:S01]  /*0940*/  UMOV UR4, URZ ;  /* 0x0000003f00047c82 */ /* 0x000fe20008000000 */
[----:B------:R-:W-:Y:S01]  /*0950*/  IADD3.X R5, R9, UR30, RZ, P0, !PT ;  /* 0x0000001e09057c10 */ /* 0x000fe200087fe4ff */
[----:B------:R-:W-:Y:S01]  /*0960*/  @UP0 UIMAD.WIDE UR10, UR12, UR13, UR10 ;  /* 0x0000000d0c0a02a5 */ /* 0x000fe2000f8e020a */
[----:B------:R-:W-:Y:S01]  /*0970*/  PLOP3.LUT P0, PT, PT, PT, UP1, 0x80, 0x0 ;  /* 0x000000000000781c */ /* 0x000fe20003f0f018 */
[----:B------:R-:W-:Y:S01]  /*0980*/  UMOV UR5, URZ ;  /* 0x0000003f00057c82 */ /* 0x000fe20008000000 */
[----:B------:R-:W-:Y:S01]  /*0990*/  IADD3.X R3, R3, UR30, RZ, P2, !PT ;  /* 0x0000001e03037c10 */ /* 0x000fe200097fe4ff */
[----:B------:R-:W-:Y:S01]  /*09a0*/  UMOV UR12, UR8 ;  /* 0x00000008000c7c82 */ /* 0x000fe20008000000 */
[----:B------:R-:W-:Y:S01]  /*09b0*/  LEA.HI.X R174, R174, c[0x0][0x22c], R5, 0x2, P1 ;  /* 0x00008b00aeae7a11 */ /* 0x000fe200008f1405 */
[----:B------:R-:W-:-:S02]  /*09c0*/  UMOV UR13, UR9 ;  /* 0x00000009000d7c82 */ /* 0x000fc40008000000 */
[----:B------:R-:W-:Y:S02]  /*09d0*/  UMOV UR14, UR6 ;  /* 0x00000006000e7c82 */ /* 0x000fe40008000000 */
[----:B------:R-:W-:Y:S02]  /*09e0*/  UMOV UR15, UR7 ;  /* 0x00000007000f7c82 */ /* 0x000fe40008000000 */
        /* <DEDUP_REMOVED lines=12> */
[----:B------:R-:W-:Y:S01]  /*0ab0*/  UMOV UR6, URZ ;  /* 0x0000003f00067c82 */ /* 0x000fe20008000000 */
[C---:B---3--:R-:W-:Y:S02]  /*0ac0*/  SHF.L.U32 R0, R176.reuse, 0x4, RZ ;  /* 0x00000004b0007819 */ /* 0x048fe400000006ff */
[----:B------:R-:W-:Y:S02]  /*0ad0*/  LOP3.LUT R170, R176, 0x1f, RZ, 0xc0, !PT ;  /* 0x0000001fb0aa7812 */ /* 0x000fe400078ec0ff */
[----:B------:R-:W-:-:S04]  /*0ae0*/  LOP3.LUT R121, R0, 0xfffffe00, RZ, 0xc0, !PT ;  /* 0xfffffe0000797812 */ /* 0x000fc800078ec0ff */
[----:B------:R-:W-:-:S04]  /*0af0*/  LOP3.LUT R120, R121, 0x1f, R176, 0xf8, !PT ;  /* 0x0000001f79787812 */ /* 0x000fc800078ef8b0 */
        /* <DEDUP_REMOVED lines=15> */
[----:B----4-:R-:W-:Y:S02]  /*0bf0*/  LOP3.LUT R155, R120, 0x1e0, RZ, 0xfc, !PT ;  /* 0x000001e0789b7812 */ /* 0x010fe400078efcff */
.L_x_5596:
[----:B------:R-:W-:Y:S01]  /*0c00*/  ULDC UR30, c[0x0][0x174] ;  /* 0x00005d00001e7ab9 */ /* 0x000fe20000000800 */
[----:B------:R-:W-:Y:S01]  /*0c10*/  BAR.SYNC.DEFER_BLOCKING 0x0 ;  /* 0x0000000000007b1d */ /* 0x000fe20000010000 */
[----:B------:R-:W-:Y:S01]  /*0c20*/  UIADD3 UR30, -UR6, UR30, URZ ;  /* 0x0000001e061e7290 */ /* 0x000fe2000fffe13f */
[----:B---3--:R-:W-:Y:S01]  /*0c30*/  LEA R2, P1, R120, UR24, 0x2 ;  /* 0x0000001878027c11 */ /* 0x008fe2000f8210ff */
[----:B------:R-:W-:-:S02]  /*0c40*/  CS2R R4, SRZ ;  /* 0x0000000000047805 */ /* 0x000fc4000001ff00 */
[----:B------:R-:W-:Y:S01]  /*0c50*/  ULEA UR39, UR30, 0xfffffe00, 0x9 ;  /* 0xfffffe001e277891 */ /* 0x000fe2000f8e483f */
[C---:B------:R-:W-:Y:S01]  /*0c60*/  LEA.HI.X R3, R120.reuse, UR25, R121, 0x2, P1 ;  /* 0x0000001978037c11 */ /* 0x040fe200088f1479 */
[----:B------:R-:W-:Y:S02]  /*0c70*/  ULDC UR31, c[0x0][0x168] ;  /* 0x00005a00001f7ab9 */ /* 0x000fe40000000800 */
[----:B------:R-:W-:Y:S01]  /*0c80*/  UIADD3 UR31, -UR39, UR31, URZ ;  /* 0x0000001f271f7290 */ /* 0x000fe2000fffe13f */
[----:B------:R-:W-:Y:S01]  /*0c90*/  HFMA2.MMA R0, -RZ, RZ, 0, 0 ;  /* 0x00000000ff007435 */ /* 0x000fe200000001ff */
[----:B0-----:R-:W-:Y:S01]  /*0ca0*/  CS2R R6, SRZ ;  /* 0x0000000000067805 */ /* 0x001fe2000001ff00 */
[----:B------:R-:W-:Y:S01]  /*0cb0*/  CS2R R8, SRZ ;  /* 0x0000000000087805 */ /* 0x000fe2000001ff00 */
[----:B------:R-:W-:Y:S01]  /*0cc0*/  CS2R R10, SRZ ;  /* 0x00000000000a7805 */ /* 0x000fe2000001ff00 */
[----:B------:R-:W-:Y:S01]  /*0cd0*/  CS2R R12, SRZ ;  /* 0x00000000000c7805 */ /* 0x000fe2000001ff00 */
        /* <DEDUP_REMOVED lines=9> */
[----:B------:R-:W-:-:S04]  /*0d70*/  ULDC.64 UR20, c[0x0][0x1f8] ;  /* 0x00007e0000147ab9 */ /* 0x000fc80000000a00 */
[----:B------:R0:W3:Y:S01]  /*0d80*/  @!P0 LDG.E R5, [R2.64] ;  /* 0x0000002002058981 */ /* 0x0000e2000c1e1900 */
[----:B------:R-:W-:-:S03]  /*0d90*/  ISETP.GE.AND P0, PT, R169, UR31, PT ;  /* 0x0000001fa9007c0c */ /* 0x000fc6000bf06270 */
[----:B------:R0:W4:Y:S01]  /*0da0*/  @!P1 LDG.E R7, [R2.64+0x100] ;  /* 0x0001002002079981 */ /* 0x000122000c1e1900 */
[----:B------:R-:W-:-:S03]  /*0db0*/  ISETP.GE.AND P1, PT, R163, UR31, PT ;  /* 0x0000001fa3007c0c */ /* 0x000fc6000bf26270 */
[----:B------:R0:W5:Y:S01]  /*0dc0*/  @!P2 LDG.E R4, [R2.64+0x180] ;  /* 0x000180200204a981 */ /* 0x000162000c1e1900 */
[----:B------:R-:W-:-:S03]  /*0dd0*/  ISETP.GE.AND P2, PT, R162, UR31, PT ;  /* 0x0000001fa2007c0c */ /* 0x000fc6000bf46270 */
[----:B--2---:R0:W2:Y:S04]  /*0de0*/  @!P3 LDG.E R9, [R2.64+0x200] ;  /* 0x000200200209b981 */ /* 0x0040a8000c1e1900 */
[----:B------:R0:W2:Y:S01]  /*0df0*/  @!P0 LDG.E R0, [R2.64+0x80] ;  /* 0x0000802002008981 */ /* 0x0000a2000c1e1900 */
        /* <DEDUP_REMOVED lines=24> */
[----:B------:R-:W-:Y:S02]  /*0f80*/  LEA.HI.SX32 R18, R18, R171, 0x1b ;  /* 0x000000ab12127211 */ /* 0x000fe400078fdaff */
[C---:B------:R-:W-:Y:S02]  /*0f90*/  IADD3 R24, R171.reuse, 0x80, RZ ;  /* 0x00000080ab187810 */ /* 0x040fe40007ffe0ff */
[----:B------:R-:W-:-:S02]  /*0fa0*/  IADD3 R26, R171, 0xa0, RZ ;  /* 0x000000a0ab1a7810 */ /* 0x000fc40007ffe0ff */
[----:B------:R-:W-:Y:S02]  /*0fb0*/  SHF.L.U32 R154, R154, 0x2, RZ ;  /* 0x000000029a9a7819 */ /* 0x000fe400000006ff */
[-C--:B------:R-:W-:Y:S02]  /*0fc0*/  LEA.HI.SX32 R20, R20, R171.reuse, 0x1b ;  /* 0x000000ab14147211 */ /* 0x080fe400078fdaff */
[-C--:B------:R-:W-:Y:S02]  /*0fd0*/  LEA.HI.SX32 R22, R22, R171.reuse, 0x1b ;  /* 0x000000ab16167211 */ /* 0x080fe400078fdaff */
[----:B------:R-:W-:Y:S02]  /*0fe0*/  SHF.L.U32 R153, R18, 0x2, RZ ;  /* 0x0000000212997819 */ /* 0x000fe400000006ff */
[----:B------:R-:W-:Y:S02]  /*0ff0*/  LEA.HI.SX32 R24, R24, R171, 0x1b ;  /* 0x000000ab18187211 */ /* 0x000fe400078fdaff */
[----:B0-----:R-:W-:-:S02]  /*1000*/  IADD3 R2, R171, 0xc0, RZ ;  /* 0x000000c0ab027810 */ /* 0x001fc40007ffe0ff */
        /* <DEDUP_REMOVED lines=25> */
[C---:B------:R-:W-:Y:S02]  /*11a0*/  SHF.L.U32 R137, R120.reuse, 0x2, RZ ;  /* 0x0000000278897819 */ /* 0x040fe400000006ff */
[C---:B------:R-:W-:Y:S02]  /*11b0*/  ISETP.GE.AND P2, PT, R120.reuse, UR31, PT ;  /* 0x0000001f78007c0c */ /* 0x040fe4000bf46270 */
[----:B------:R-:W-:Y:S02]  /*11c0*/  ISETP.GE.AND P1, PT, R169, UR31, PT ;  /* 0x0000001fa9007c0c */ /* 0x000fe4000bf26270 */
[----:B------:R-:W-:Y:S02]  /*11d0*/  SHF.L.U64.HI R138, R120, 0x2, R121 ;  /* 0x00000002788a7819 */ /* 0x000fe40000010279 */
[----:B------:R-:W-:-:S02]  /*11e0*/  IADD3 R2, P0, R137, UR26, RZ ;  /* 0x0000001a89027c10 */ /* 0x000fc4000ff1e0ff */
[----:B------:R-:W-:Y:S02]  /*11f0*/  ISETP.GE.AND P4, PT, R167, UR31, PT ;  /* 0x0000001fa7007c0c */ /* 0x000fe4000bf86270 */
[----:B------:R-:W-:Y:S02]  /*1200*/  IADD3.X R3, R138, UR27, RZ, P0, !PT ;  /* 0x0000001b8a037c10 */ /* 0x000fe400087fe4ff */
[----:B------:R-:W-:Y:S02]  /*1210*/  ISETP.GE.AND P0, PT, R168, UR31, PT ;  /* 0x0000001fa8007c0c */ /* 0x000fe4000bf06270 */
[----:B------:R-:W-:Y:S02]  /*1220*/  ISETP.GE.AND P6, PT, R166, UR31, PT ;  /* 0x0000001fa6007c0c */ /* 0x000fe4000bfc6270 */
[----:B------:R-:W-:Y:S02]  /*1230*/  ISETP.GE.AND P5, PT, R165, UR31, PT ;  /* 0x0000001fa5007c0c */ /* 0x000fe4000bfa6270 */
[----:B------:R-:W-:Y:S01]  /*1240*/  ISETP.GE.AND P3, PT, R164, UR31, PT ;  /* 0x0000001fa4007c0c */ /* 0x000fe2000bf66270 */
[----:B---3--:R-:W-:Y:S04]  /*1250*/  STS [R154], R5 ;  /* 0x000000059a007388 */ /* 0x008fe80000000800 */
[----:B--2---:R0:W-:Y:S04]  /*1260*/  STS [R153+0x80], R0 ;  /* 0x0000800099007388 */ /* 0x0041e80000000800 */
[----:B----4-:R-:W-:Y:S01]  /*1270*/  STS [R152+0x100], R7 ;  /* 0x0001000798007388 */ /* 0x010fe20000000800 */
[----:B0-----:R-:W-:-:S03]  /*1280*/  IADD3 R0, R171, 0x160, RZ ;  /* 0x00000160ab007810 */ /* 0x001fc60007ffe0ff */
[----:B-----5:R0:W-:Y:S01]  /*1290*/  STS [R151+0x180], R4 ;  /* 0x0001800497007388 */ /* 0x0201e20000000800 */
[----:B------:R-:W-:-:S03]  /*12a0*/  LEA.HI.SX32 R0, R0, R171, 0x1b ;  /* 0x000000ab00007211 */ /* 0x000fc600078fdaff */
[----:B------:R-:W-:Y:S04]  /*12b0*/  STS [R150+0x200], R9 ;  /* 0x0002000996007388 */ /* 0x000fe80000000800 */
[----:B------:R2:W-:Y:S01]  /*12c0*/  STS [R149+0x280], R6 ;  /* 0x0002800695007388 */ /* 0x0005e20000000800 */
[C---:B0-----:R-:W-:Y:S02]  /*12d0*/  IADD3 R4, R171.reuse, 0x1a0, RZ ;  /* 0x000001a0ab047810 */ /* 0x041fe40007ffe0ff */
[----:B------:R-:W-:Y:S02]  /*12e0*/  SHF.L.U32 R143, R0, 0x2, RZ ;  /* 0x00000002008f7819 */ /* 0x000fe400000006ff */
[----:B------:R-:W-:Y:S02]  /*12f0*/  LEA.HI.SX32 R4, R4, R171, 0x1b ;  /* 0x000000ab04047211 */ /* 0x000fe400078fdaff */
[----:B--2---:R-:W-:-:S02]  /*1300*/  IADD3 R6, R171, 0x1c0, RZ ;  /* 0x000001c0ab067810 */ /* 0x004fc40007ffe0ff */
[----:B------:R-:W-:Y:S01]  /*1310*/  SHF.L.U32 R0, R171, 0x4, RZ ;  /* 0x00000004ab007819 */ /* 0x000fe200000006ff */
[----:B------:R-:W-:Y:S01]  /*1320*/  STS [R148+0x300], R11 ;  /* 0x0003000b94007388 */ /* 0x000fe20000000800 */
[----:B------:R-:W-:Y:S02]  /*1330*/  LEA.HI.SX32 R6, R6, R171, 0x1b ;  /* 0x000000ab06067211 */ /* 0x000fe400078fdaff */
[----:B------:R-:W-:Y:S01]  /*1340*/  SHF.L.U32 R141, R4, 0x2, RZ ;  /* 0x00000002048d7819 */ /* 0x000fe200000006ff */
[----:B------:R0:W-:Y:S01]  /*1350*/  STS [R147+0x380], R8 ;  /* 0x0003800893007388 */ /* 0x0001e20000000800 */
[----:B------:R-:W-:Y:S02]  /*1360*/  LEA.HI.SX32 R0, R0, R0, 0x1b ;  /* 0x0000000000007211 */ /* 0x000fe400078fdaff */
[----:B------:R-:W-:Y:S01]  /*1370*/  SHF.L.U32 R140, R6, 0x2, RZ ;  /* 0x00000002068c7819 */ /* 0x000fe200000006ff */
[----:B------:R-:W-:Y:S01]  /*1380*/  STS [R146+0x400], R13 ;  /* 0x0004000d92007388 */ /* 0x000fe20000000800 */
[----:B------:R-:W-:-:S03]  /*1390*/  SHF.L.U32 R136, R0, 0x2, RZ ;  /* 0x0000000200887819 */ /* 0x000fc600000006ff */
[----:B------:R2:W-:Y:S04]  /*13a0*/  STS [R145+0x480], R10 ;  /* 0x0004800a91007388 */ /* 0x0005e80000000800 */
        /* <DEDUP_REMOVED lines=61> */
[C---:B0-----:R-:W-:Y:S02]  /*1780*/  LEA R2, P0, R120.reuse, UR28, 0x2 ;  /* 0x0000001c78027c11 */ /* 0x041fe4000f8010ff */
        /* <DEDUP_REMOVED lines=8> */
[----:B--2---:R-:W-:Y:S04]  /*1810*/  STS [R154], R5 ;  /* 0x000000059a007388 */ /* 0x004fe80000000800 */
[----:B---3--:R-:W-:Y:S04]  /*1820*/  STS [R153+0x80], R4 ;  /* 0x0000800499007388 */ /* 0x008fe80000000800 */
[----:B----4-:R-:W-:Y:S04]  /*1830*/  STS [R152+0x100], R7 ;  /* 0x0001000798007388 */ /* 0x010fe80000000800 */
[----:B------:R-:W-:Y:S04]  /*1840*/  STS [R151+0x180], R6 ;  /* 0x0001800697007388 */ /* 0x000fe80000000800 */
[----:B------:R-:W-:Y:S04]  /*1850*/  STS [R150+0x200], R9 ;  /* 0x0002000996007388 */ /* 0x000fe80000000800 */
[----:B------:R-:W-:Y:S04]  /*1860*/  STS [R149+0x280], R8 ;  /* 0x0002800895007388 */ /* 0x000fe80000000800 */
[----:B------:R-:W-:Y:S04]  /*1870*/  STS [R148+0x300], R11 ;  /* 0x0003000b94007388 */ /* 0x000fe80000000800 */
[----:B------:R0:W-:Y:S04]  /*1880*/  STS [R147+0x380], R10 ;  /* 0x0003800a93007388 */ /* 0x0001e80000000800 */
[----:B------:R-:W-:Y:S04]  /*1890*/  STS [R146+0x400], R13 ;  /* 0x0004000d92007388 */ /* 0x000fe80000000800 */
[----:B-----5:R2:W-:Y:S04]  /*18a0*/  STS [R145+0x480], R12 ;  /* 0x0004800c91007388 */ /* 0x0205e80000000800 */
        /* <DEDUP_REMOVED lines=25> */
[----:B--2---:R-:W-:Y:S01]  /*1a40*/  CS2R R12, SRZ ;  /* 0x00000000000c7805 */ /* 0x004fe2000001ff00 */
[----:B---3--:R-:W-:Y:S01]  /*1a50*/  CS2R R14, SRZ ;  /* 0x00000000000e7805 */ /* 0x008fe2000001ff00 */
[----:B----4-:R-:W-:Y:S01]  /*1a60*/  MOV R0, RZ ;  /* 0x000000ff00007202 */ /* 0x010fe20000000f00 */
[----:B-----5:R-:W-:Y:S01]  /*1a70*/  CS2R R16, SRZ ;  /* 0x0000000000107805 */ /* 0x020fe2000001ff00 */
        /* <DEDUP_REMOVED lines=42> */
[----:B------:R-:W-:Y:S01]  /*1d20*/  UIMAD.WIDE.U32 UR18, UR37, UR8, URZ ;  /* 0x00000008251272a5 */ /* 0x000fe2000f8e003f */
[----:B------:R-:W-:Y:S01]  /*1d30*/  MOV R9, UR16 ;  /* 0x0000001000097c02 */ /* 0x000fe20008000f00 */
[----:B------:R-:W-:Y:S01]  /*1d40*/  UIMAD UR22, UR17, UR20, URZ ;  /* 0x00000014111672a4 */ /* 0x000fe2000f8e023f */
[----:B------:R-:W-:Y:S01]  /*1d50*/  @!P0 IADD3 R5, R5, UR23, RZ ;  /* 0x0000001705058c10 */ /* 0x000fe2000fffe0ff */
[----:B------:R-:W-:Y:S01]  /*1d60*/  @!P0 IMAD.WIDE.U32 R2, R7, c[0x0][0x1f8], R2 ;  /* 0x00007e0007028a25 */ /* 0x000fe200078e0002 */
[----:B------:R-:W-:-:S02]  /*1d70*/  UIADD3 UR19, UR19, UR7, URZ ;  /* 0x0000000713137290 */ /* 0x000fc4000fffe03f */
[----:B------:R-:W-:Y:S01]  /*1d80*/  UIMAD.WIDE.U32 UR8, UR37, UR34, URZ ;  /* 0x00000022250872a5 */ /* 0x000fe2000f8e003f */
[----:B------:R-:W-:Y:S01]  /*1d90*/  @!P0 IMAD.WIDE.U32 R4, R9, c[0x0][0x208], R4 ;  /* 0x0000820009048a25 */ /* 0x000fe200078e0004 */
[----:B------:R-:W-:Y:S01]  /*1da0*/  UIMAD UR22, UR16, UR21, UR22 ;  /* 0x00000015101672a4 */ /* 0x000fe2000f8e0216 */
[C---:B------:R-:W-:Y:S01]  /*1db0*/  @!P0 IADD3 R9, P1, R120.reuse, R2, RZ ;  /* 0x0000000278098210 */ /* 0x040fe20007f3e0ff */
[----:B------:R-:W-:Y:S02]  /*1dc0*/  ULDC UR34, c[0x0][0x174] ;  /* 0x00005d0000227ab9 */ /* 0x000fe40000000800 */
[----:B------:R-:W-:Y:S02]  /*1dd0*/  UIMAD.WIDE.U32 UR18, UR16, UR20, UR18 ;  /* 0x00000014101272a5 */ /* 0x000fe4000f8e0012 */
[----:B------:R-:W-:Y:S02]  /*1de0*/  UIADD3 UR34, UR6, -UR34, URZ ;  /* 0x8000002206227290 */ /* 0x000fe4000fffe03f */
[----:B------:R-:W-:Y:S01]  /*1df0*/  ULDC.64 UR20, c[0x0][0x208] ;  /* 0x0000820000147ab9 */ /* 0x000fe20000000a00 */
[----:B------:R-:W-:Y:S01]  /*1e00*/  @!P0 IADD3.X R26, R121, UR22, R3, P1, !PT ;  /* 0x00000016791a8c10 */ /* 0x000fe20008ffe403 */
[----:B------:R-:W-:Y:S01]  /*1e10*/  UIMAD UR7, UR17, UR20, URZ ;  /* 0x00000014110772a4 */ /* 0x000fe2000f8e023f */
[----:B------:R-:W-:Y:S01]  /*1e20*/  LEA R6, P1, R120, c[0x0][0x268], 0x2 ;  /* 0x00009a0078067a11 */ /* 0x000fe200078210ff */
[----:B------:R-:W-:-:S02]  /*1e30*/  UIADD3 UR9, UR9, UR23, URZ ;  /* 0x0000001709097290 */ /* 0x000fc4000fffe03f */
[----:B------:R-:W-:Y:S02]  /*1e40*/  UIMAD UR34, UR34, -0x200, URZ ;  /* 0xfffffe00222278a4 */ /* 0x000fe4000f8e023f */
[----:B------:R-:W-:Y:S01]  /*1e50*/  UIMAD UR7, UR16, UR21, UR7 ;  /* 0x00000015100772a4 */ /* 0x000fe2000f8e0207 */
[C---:B------:R-:W-:Y:S01]  /*1e60*/  @!P0 IADD3 R24, P2, R120.reuse, R4, RZ ;  /* 0x0000000478188210 */ /* 0x040fe20007f5e0ff */
[----:B------:R-:W-:Y:S01]  /*1e70*/  UIMAD.WIDE.U32 UR20, UR16, UR20, UR8 ;  /* 0x00000014101472a5 */ /* 0x000fe2000f8e0008 */
[C---:B------:R-:W-:Y:S01]  /*1e80*/  LEA.HI.X R7, R120.reuse, c[0x0][0x26c], R121, 0x2, P1 ;  /* 0x00009b0078077a11 */ /* 0x040fe200008f1479 */
[----:B------:R-:W-:Y:S01]  /*1e90*/  USHF.R.S32.HI UR35, URZ, 0x1f, UR34 ;  /* 0x0000001f3f237899 */ /* 0x000fe20008011422 */
[----:B------:R-:W-:Y:S01]  /*1ea0*/  @!P0 LEA R8, P1, R9, c[0x0][0x268], 0x2 ;  /* 0x00009a0009088a11 */ /* 0x000fe200078210ff */
[----:B------:R-:W-:Y:S01]  /*1eb0*/  UIADD3 UR9, UP0, UR34, UR18, URZ ;  /* 0x0000001222097290 */ /* 0x000fe2000ff1e03f */
[----:B------:R-:W-:Y:S02]  /*1ec0*/  @!P0 IADD3.X R5, R121, UR7, R5, P2, !PT ;  /* 0x0000000779058c10 */ /* 0x000fe400097fe405 */
[----:B------:R-:W-:Y:S01]  /*1ed0*/  LEA R2, P2, R120, c[0x0][0x258], 0x2 ;  /* 0x0000960078027a11 */ /* 0x000fe200078410ff */
[----:B------:R-:W-:Y:S01]  /*1ee0*/  UIADD3.X UR18, UR35, UR22, UR19, UP0, !UPT ;  /* 0x0000001623127290 */ /* 0x000fe200087fe413 */
[----:B------:R-:W-:-:S02]  /*1ef0*/  @!P0 LEA.HI.X R9, R9, c[0x0][0x26c], R26, 0x2, P1 ;  /* 0x00009b0009098a11 */ /* 0x000fc400008f141a */
[----:B------:R-:W-:Y:S02]  /*1f00*/  MOV R27, UR9 ;  /* 0x00000009001b7c02 */ /* 0x000fe40008000f00 */
[----:B------:R-:W-:Y:S02]  /*1f10*/  ISETP.GE.AND P1, PT, R168, UR31, PT ;  /* 0x0000001fa8007c0c */ /* 0x000fe4000bf26270 */
[----:B------:R-:W-:Y:S02]  /*1f20*/  LEA.HI.X R3, R120, c[0x0][0x25c], R121, 0x2, P2 ;  /* 0x0000970078037a11 */ /* 0x000fe400010f1479 */
[C---:B------:R-:W-:Y:S02]  /*1f30*/  LEA R6, P2, R27.reuse, R6, 0x2 ;  /* 0x000000061b067211 */ /* 0x040fe400078410ff */
[----:B------:R-:W-:Y:S01]  /*1f40*/  MOV R28, UR18 ;  /* 0x00000012001c7c02 */ /* 0x000fe20008000f00 */
[----:B------:R-:W-:Y:S01]  /*1f50*/  UIADD3 UR8, UP1, UR34, UR20, URZ ;  /* 0x0000001422087290 */ /* 0x000fe2000ff3e03f */
[----:B------:R-:W-:Y:S01]  /*1f60*/  @!P0 LEA R4, P3, R24, c[0x0][0x258], 0x2 ;  /* 0x0000960018048a11 */ /* 0x000fe200078610ff */
[----:B------:R-:W-:Y:S01]  /*1f70*/  CS2R R34, SRZ ;  /* 0x0000000000227805 */ /* 0x000fe2000001ff00 */
[----:B------:R-:W-:Y:S01]  /*1f80*/  LEA.HI.X R7, R27, R7, R28, 0x2, P2 ;  /* 0x000000071b077211 */ /* 0x000fe200010f141c */
[----:B------:R-:W-:-:S02]  /*1f90*/  UIADD3.X UR20, UR35, UR7, UR21, UP1, !UPT ;  /* 0x0000000723147290 */ /* 0x000fc40008ffe415 */
[----:B------:R-:W-:Y:S01]  /*1fa0*/  MOV R29, UR8 ;  /* 0x00000008001d7c02 */ /* 0x000fe20008000f00 */
[----:B------:R-:W-:Y:S01]  /*1fb0*/  HFMA2.MMA R41, -RZ, RZ, 0, 0 ;  /* 0x00000000ff297435 */ /* 0x000fe200000001ff */
[----:B------:R-:W-:Y:S01]  /*1fc0*/  ISETP.GE.AND P5, PT, R165, UR31, PT ;  /* 0x0000001fa5007c0c */ /* 0x000fe2000bfa6270 */
[----:B------:R-:W-:Y:S01]  /*1fd0*/  CS2R R36, SRZ ;  /* 0x0000000000247805 */ /* 0x000fe2000001ff00 */
[----:B------:R-:W-:Y:S01]  /*1fe0*/  LEA R2, P4, R29, R2, 0x2 ;  /* 0x000000021d027211 */ /* 0x000fe200078810ff */
[----:B------:R-:W-:Y:S01]  /*1ff0*/  ULDC.64 UR18, c[0x0][0x2e8] ;  /* 0x0000ba0000127ab9 */ /* 0x000fe20000000a00 */
[----:B------:R-:W-:Y:S02]  /*2000*/  MOV R30, UR20 ;  /* 0x00000014001e7c02 */ /* 0x000fe40008000f00 */
[----:B------:R-:W-:Y:S02]  /*2010*/  @!P0 LEA.HI.X R5, R24, c[0x0][0x25c], R5, 0x2, P3 ;  /* 0x0000970018058a11 */ /* 0x000fe400018f1405 */
[----:B------:R-:W-:-:S02]  /*2020*/  ISETP.GE.AND P2, PT, R166, UR31, PT ;  /* 0x0000001fa6007c0c */ /* 0x000fc4000bf46270 */
[----:B------:R-:W-:Y:S02]  /*2030*/  LEA.HI.X R3, R29, R3, R30, 0x2, P4 ;  /* 0x000000031d037211 */ /* 0x000fe400020f141e */
[----:B------:R-:W-:Y:S02]  /*2040*/  ISETP.GE.AND P3, PT, R169, UR31, PT ;  /* 0x0000001fa9007c0c */ /* 0x000fe4000bf66270 */
[----:B------:R-:W-:Y:S02]  /*2050*/  ISETP.GE.AND P4, PT, R167, UR31, PT ;  /* 0x0000001fa7007c0c */ /* 0x000fe4000bf86270 */
[----:B------:R-:W-:Y:S02]  /*2060*/  ISETP.GE.AND P6, PT, R164, UR31, PT ;  /* 0x0000001fa4007c0c */ /* 0x000fe4000bfc6270 */
[----:B------:R-:W-:Y:S01]  /*2070*/  MOV R24, RZ ;  /* 0x000000ff00187202 */ /* 0x000fe20000000f00 */
[----:B--2---:R-:W-:Y:S04]  /*2080*/  STS [R154], R21 ;  /* 0x000000159a007388 */ /* 0x004fe80000000800 */
[----:B---3--:R-:W-:Y:S04]  /*2090*/  STS [R153+0x80], R10 ;  /* 0x0000800a99007388 */ /* 0x008fe80000000800 */
[----:B----4-:R-:W-:Y:S04]  /*20a0*/  STS [R152+0x100], R11 ;  /* 0x0001000b98007388 */ /* 0x010fe80000000800 */
[----:B-----5:R-:W-:Y:S04]  /*20b0*/  STS [R151+0x180], R12 ;  /* 0x0001800c97007388 */ /* 0x020fe80000000800 */
[----:B------:R0:W-:Y:S04]  /*20c0*/  STS [R150+0x200], R13 ;  /* 0x0002000d96007388 */ /* 0x0001e80000000800 */
[----:B------:R-:W-:Y:S04]  /*20d0*/  STS [R149+0x280], R14 ;  /* 0x0002800e95007388 */ /* 0x000fe80000000800 */
[----:B------:R2:W-:Y:S04]  /*20e0*/  STS [R148+0x300], R15 ;  /* 0x0003000f94007388 */ /* 0x0005e80000000800 */
        /* <DEDUP_REMOVED lines=29> */
[----:B---3--:R-:W-:-:S04]  /*22c0*/  MOV R19, RZ ;  /* 0x000000ff00137202 */ /* 0x008fc80000000f00 */
[----:B------:R-:W2:Y:S01]  /*22d0*/  @!P1 LDG.E R13, [R6.64+-0x700] ;  /* 0xfff90020060d9981 */ /* 0x000ea2000c1e1900 */
[----:B------:R-:W-:Y:S01]  /*22e0*/  ISETP.GE.AND P1, PT, R163, UR31, PT ;  /* 0x0000001fa3007c0c */ /* 0x000fe2000bf26270 */
[----:B------:R-:W-:Y:S01]  /*22f0*/  HFMA2.MMA R0, -RZ, RZ, 0, 0 ;  /* 0x00000000ff007435 */ /* 0x000fe200000001ff */
[----:B----4-:R-:W-:Y:S01]  /*2300*/  CS2R R16, SRZ ;  /* 0x0000000000107805 */ /* 0x010fe2000001ff00 */
[----:B------:R-:W-:Y:S01]  /*2310*/  CS2R R10, SRZ ;  /* 0x00000000000a7805 */ /* 0x000fe2000001ff00 */
[----:B------:R-:W3:Y:S01]  /*2320*/  @!P2 LDG.E R15, [R6.64+-0x600] ;  /* 0xfffa0020060fa981 */ /* 0x000ee2000c1e1900 */
[----:B------:R-:W-:-:S03]  /*2330*/  HFMA2.MMA R21, -RZ, RZ, 0, 0 ;  /* 0x00000000ff157435 */ /* 0x000fc600000001ff */
[----:B------:R-:W4:Y:S05]  /*2340*/  @!P5 LDG.E R12, [R6.64+-0x580] ;  /* 0xfffa8020060cd981 */ /* 0x000f2a000c1e1900 */
[----:B------:R-:W2:Y:S01]  /*2350*/  @!P1 LDG.E R14, [R6.64+-0x480] ;  /* 0xfffb8020060e9981 */ /* 0x000ea2000c1e1900 */
[----:B------:R-:W-:-:S03]  /*2360*/  ISETP.GE.AND P1, PT, R162, UR31, PT ;  /* 0x0000001fa2007c0c */ /* 0x000fc6000bf26270 */
[----:B------:R-:W2:Y:S04]  /*2370*/  @!P3 LDG.E R0, [R6.64+-0x780] ;  /* 0xfff880200600b981 */ /* 0x000ea8000c1e1900 */
[----:B------:R-:W2:Y:S04]  /*2380*/  @!P4 LDG.E R10, [R6.64+-0x680] ;  /* 0xfff98020060ac981 */ /* 0x000ea8000c1e1900 */
[----:B------:R0:W2:Y:S04]  /*2390*/  @!P0 LDG.E R11, [R8.64] ;  /* 0x00000020080b8981 */ /* 0x0000a8000c1e1900 */
[----:B------:R-:W3:Y:S01]  /*23a0*/  @!P1 LDG.E R19, [R6.64+-0x400] ;  /* 0xfffc002006139981 */ /* 0x000ee2000c1e1900 */
[----:B------:R-:W-:-:S02]  /*23b0*/  ISETP.GE.AND P1, PT, R161, UR31, PT ;  /* 0x0000001fa1007c0c */ /* 0x000fc4000bf26270 */
[----:B------:R-:W-:Y:S01]  /*23c0*/  ISETP.GE.AND P2, PT, R159, UR31, PT ;  /* 0x0000001f9f007c0c */ /* 0x000fe2000bf46270 */
[----:B------:R-:W3:Y:S01]  /*23d0*/  @!P6 LDG.E R17, [R6.64+-0x500] ;  /* 0xfffb00200611e981 */ /* 0x000ee2000c1e1900 */
[----:B------:R-:W-:Y:S02]  /*23e0*/  ISETP.GE.AND P3, PT, R158, UR31, PT ;  /* 0x0000001f9e007c0c */ /* 0x000fe4000bf66270 */
[----:B------:R-:W-:Y:S02]  /*23f0*/  ISETP.GE.AND P4, PT, R157, UR31, PT ;  /* 0x0000001f9d007c0c */ /* 0x000fe4000bf86270 */
[----:B------:R-:W-:-:S05]  /*2400*/  ISETP.GE.AND P5, PT, R156, UR31, PT ;  /* 0x0000001f9c007c0c */ /* 0x000fca000bfa6270 */
[----:B------:R-:W4:Y:S01]  /*2410*/  @!P1 LDG.E R16, [R6.64+-0x380] ;  /* 0xfffc802006109981 */ /* 0x000f22000c1e1900 */
[----:B------:R-:W-:Y:S02]  /*2420*/  ISETP.GE.AND P1, PT, R160, UR31, PT ;  /* 0x0000001fa0007c0c */ /* 0x000fe4000bf26270 */
[----:B------:R-:W-:Y:S01]  /*2430*/  ISETP.GE.AND P6, PT, R155, UR31, PT ;  /* 0x0000001f9b007c0c */ /* 0x000fe2000bfc6270 */
[----:B0-----:R-:W-:Y:S01]  /*2440*/  CS2R R8, SRZ ;  /* 0x0000000000087805 */ /* 0x001fe2000001ff00 */
[----:B-----5:R-:W-:Y:S01]  /*2450*/  CS2R R22, SRZ ;  /* 0x0000000000167805 */ /* 0x020fe2000001ff00 */
[----:B------:R-:W5:Y:S04]  /*2460*/  @!P3 LDG.E R21, [R6.64+-0x200] ;  /* 0xfffe00200615b981 */ /* 0x000f68000c1e1900 */
[----:B------:R-:W5:Y:S04]  /*2470*/  @!P2 LDG.E R8, [R6.64+-0x280] ;  /* 0xfffd80200608a981 */ /* 0x000f68000c1e1900 */
[----:B------:R-:W5:Y:S04]  /*2480*/  @!P1 LDG.E R9, [R6.64+-0x300] ;  /* 0xfffd002006099981 */ /* 0x000f68000c1e1900 */
[----:B------:R-:W5:Y:S04]  /*2490*/  @!P4 LDG.E R22, [R6.64+-0x180] ;  /* 0xfffe80200616c981 */ /* 0x000f68000c1e1900 */
[----:B------:R-:W5:Y:S04]  /*24a0*/  @!P5 LDG.E R23, [R6.64+-0x100] ;  /* 0xffff00200617d981 */ /* 0x000f68000c1e1900 */
[----:B------:R-:W5:Y:S01]  /*24b0*/  @!P6 LDG.E R24, [R6.64+-0x80] ;  /* 0xffff80200618e981 */ /* 0x000f62000c1e1900 */
[----:B------:R-:W-:Y:S01]  /*24c0*/  HFMA2.MMA R25, -RZ, RZ, 0, 0 ;  /* 0x00000000ff197435 */ /* 0x000fe200000001ff */
[----:B------:R-:W-:-:S02]  /*24d0*/  P2R R27, PR, RZ, 0x2 ;  /* 0x00000002ff1b7803 */ /* 0x000fc40000000000 */
[----:B------:R-:W-:Y:S01]  /*24e0*/  ISETP.GE.AND P1, PT, R168, UR31, PT ;  /* 0x0000001fa8007c0c */ /* 0x000fe2000bf26270 */
[----:B------:R-:W-:Y:S01]  /*24f0*/  CS2R R28, SRZ ;  /* 0x00000000001c7805 */ /* 0x000fe2000001ff00 */
[----:B------:R-:W-:Y:S01]  /*2500*/  MOV R26, RZ ;  /* 0x000000ff001a7202 */ /* 0x000fe20000000f00 */
[----:B------:R-:W-:Y:S01]  /*2510*/  CS2R R30, SRZ ;  /* 0x00000000001e7805 */ /* 0x000fe2000001ff00 */
[----:B------:R-:W-:Y:S01]  /*2520*/  MOV R42, RZ ;  /* 0x000000ff002a7202 */ /* 0x000fe20000000f00 */
[----:B--2---:R-:W-:Y:S04]  /*2530*/  STS [R154], R11 ;  /* 0x0000000b9a007388 */ /* 0x004fe80000000800 */
        /* <DEDUP_REMOVED lines=13> */
[----:B------:R-:W-:Y:S04]  /*2610*/  STS [R140+0x700], R23 ;  /* 0x000700178c007388 */ /* 0x000fe80000000800 */
[----:B------:R-:W-:Y:S01]  /*2620*/  STS [R139+0x780], R24 ;  /* 0x000780188b007388 */ /* 0x000fe20000000800 */
[----:B------:R-:W-:-:S06]  /*2630*/  NOP ;  /* 0x0000000000007918 */ /* 0x000fcc0000000000 */
[----:B------:R-:W-:Y:S04]  /*2640*/  LDS R20, [R136] ;  /* 0x0000000088147984 */ /* 0x000fe80000000800 */
[----:B------:R-:W2:Y:S04]  /*2650*/  LDS R19, [R136+0x4] ;  /* 0x0000040088137984 */ /* 0x000ea80000000800 */
[----:B------:R-:W-:Y:S04]  /*2660*/  LDS R18, [R136+0x8] ;  /* 0x0000080088127984 */ /* 0x000fe80000000800 */
[----:B------:R-:W3:Y:S04]  /*2670*/  LDS R17, [R136+0xc] ;  /* 0x00000c0088117984 */ /* 0x000ee80000000800 */
[----:B------:R-:W-:Y:S04]  /*2680*/  LDS R16, [R136+0x10] ;  /* 0x0000100088107984 */ /* 0x000fe80000000800 */
[----:B------:R-:W4:Y:S04]  /*2690*/  LDS R15, [R136+0x14] ;  /* 0x00001400880f7984 */ /* 0x000f280000000800 */
[----:B------:R-:W2:Y:S04]  /*26a0*/  LDS R14, [R136+0x18] ;  /* 0x00001800880e7984 */ /* 0x000ea80000000800 */
[----:B-1----:R-:W1:Y:S04]  /*26b0*/  LDS R13, [R136+0x1c] ;  /* 0x00001c00880d7984 */ /* 0x002e680000000800 */
[----:B------:R-:W1:Y:S04]  /*26c0*/  LDS R12, [R136+0x20] ;  /* 0x00002000880c7984 */ /* 0x000e680000000800 */
[----:B------:R-:W-:Y:S04]  /*26d0*/  LDS R0, [R136+0x24] ;  /* 0x0000240088007984 */ /* 0x000fe80000000800 */
[----:B------:R-:W-:Y:S04]  /*26e0*/  LDS R6, [R136+0x28] ;  /* 0x0000280088067984 */ /* 0x000fe80000000800 */
[----:B------:R-:W-:Y:S04]  /*26f0*/  LDS R7, [R136+0x2c] ;  /* 0x00002c0088077984 */ /* 0x000fe80000000800 */
[----:B------:R-:W-:Y:S04]  /*2700*/  LDS R8, [R136+0x30] ;  /* 0x0000300088087984 */ /* 0x000fe80000000800 */
[----:B------:R-:W1:Y:S04]  /*2710*/  LDS R9, [R136+0x34] ;  /* 0x0000340088097984 */ /* 0x000e680000000800 */
[----:B------:R-:W1:Y:S04]  /*2720*/  LDS R10, [R136+0x38] ;  /* 0x00003800880a7984 */ /* 0x000e680000000800 */
[----:B------:R-:W1:Y:S04]  /*2730*/  LDS R11, [R136+0x3c] ;  /* 0x00003c00880b7984 */ /* 0x000e680000000800 */
[----:B------:R-:W-:Y:S01]  /*2740*/  BAR.SYNC.DEFER_BLOCKING 0x0 ;  /* 0x0000000000007b1d */ /* 0x000fe20000010000 */
[----:B0-----:R-:W-:Y:S01]  /*2750*/  HFMA2.MMA R22, -RZ, RZ, 0, 0 ;  /* 0x00000000ff167435 */ /* 0x001fe200000001ff */
[----:B------:R-:W-:-:S04]  /*2760*/  MOV R21, RZ ;  /* 0x000000ff00157202 */ /* 0x000fc80000000f00 */
        /* <DEDUP_REMOVED lines=23> */
[----:B------:R-:W-:-:S03]  /*28e0*/  ISETP.GE.AND P0, PT, R161, UR31, PT ;  /* 0x0000001fa1007c0c */ /* 0x000fc6000bf06270 */
[----:B------:R4:W5:Y:S10]  /*28f0*/  @!P1 LDG.E R35, [R2.64+-0x300] ;  /* 0xfffd002002239981 */ /* 0x000974000c1e1900 */
[----:B------:R4:W5:Y:S01]  /*2900*/  @!P0 LDG.E R30, [R2.64+-0x380] ;  /* 0xfffc8020021e8981 */ /* 0x000962000c1e1900 */
[----:B--2---:R-:W-:-:S02]  /*2910*/  FMUL.FTZ R24, R19, -1.4426950216293334961 ;  /* 0xbfb8aa3b13187820 */ /* 0x004fc40000410000 */
[----:B------:R-:W-:-:S04]  /*2920*/  FMUL.FTZ R23, R20, -1.4426950216293334961 ;  /* 0xbfb8aa3b14177820 */ /* 0x000fc80000410000 */
[----:B------:R-:W0:Y:S01]  /*2930*/  MUFU.EX2 R24, R24 ;  /* 0x0000001800187308 */ /* 0x000e220000000800 */
[----:B---3--:R-:W-:-:S07]  /*2940*/  FMUL.FTZ R32, R17, -1.4426950216293334961 ;  /* 0xbfb8aa3b11207820 */ /* 0x008fce0000410000 */
[----:B------:R-:W2:Y:S01]  /*2950*/  MUFU.EX2 R23, R23 ;  /* 0x0000001700177308 */ /* 0x000ea20000000800 */
[----:B----4-:R-:W-:Y:S02]  /*2960*/  FMUL.FTZ R2, R15, -1.4426950216293334961 ;  /* 0xbfb8aa3b0f027820 */ /* 0x010fe40000410000 */
[----:B------:R-:W-:Y:S02]  /*2970*/  FMUL.FTZ R27, R18, -1.4426950216293334961 ;  /* 0xbfb8aa3b121b7820 */ /* 0x000fe40000410000 */
[----:B------:R-:W-:-:S03]  /*2980*/  FMUL.FTZ R33, R16, -1.4426950216293334961 ;  /* 0xbfb8aa3b10217820 */ /* 0x000fc60000410000 */
[----:B------:R-:W3:Y:S01]  /*2990*/  MUFU.EX2 R32, R32 ;  /* 0x0000002000207308 */ /* 0x000ee20000000800 */
[----:B------:R-:W-:Y:S02]  /*29a0*/  FMUL.FTZ R3, R14, -1.4426950216293334961 ;  /* 0xbfb8aa3b0e037820 */ /* 0x000fe40000410000 */
[----:B0-----:R-:W-:-:S05]  /*29b0*/  FADD.FTZ R24, R24, 1 ;  /* 0x3f80000018187421 */ /* 0x001fca0000010000 */
[----:B------:R-:W0:Y:S01]  /*29c0*/  MUFU.EX2 R2, R2 ;  /* 0x0000000200027308 */ /* 0x000e220000000800 */
[----:B--2---:R-:W-:-:S07]  /*29d0*/  FADD.FTZ R23, R23, 1 ;  /* 0x3f80000017177421 */ /* 0x004fce0000010000 */
[----:B------:R-:W2:Y:S08]  /*29e0*/  MUFU.EX2 R27, R27 ;  /* 0x0000001b001b7308 */ /* 0x000eb00000000800 */
[----:B------:R-:W4:Y:S01]  /*29f0*/  MUFU.EX2 R33, R33 ;  /* 0x0000002100217308 */ /* 0x000f220000000800 */
[----:B-1----:R-:W-:-:S07]  /*2a00*/  FMUL.FTZ R38, R13, -1.4426950216293334961 ;  /* 0xbfb8aa3b0d267820 */ /* 0x002fce0000410000 */
[----:B------:R-:W1:Y:S08]  /*2a10*/  MUFU.EX2 R3, R3 ;  /* 0x0000000300037308 */ /* 0x000e700000000800 */
[----:B------:R-:W1:Y:S01]  /*2a20*/  MUFU.RCP R24, R24 ;  /* 0x0000001800187308 */ /* 0x000e620000001000 */
[----:B---3--:R-:W-:Y:S02]  /*2a30*/  FADD.FTZ R32, R32, 1 ;  /* 0x3f80000020207421 */ /* 0x008fe40000010000 */
[----:B------:R-:W-:-:S05]  /*2a40*/  FMUL.FTZ R39, R12, -1.4426950216293334961 ;  /* 0xbfb8aa3b0c277820 */ /* 0x000fca0000410000 */
[----:B------:R-:W3:Y:S01]  /*2a50*/  MUFU.RCP R23, R23 ;  /* 0x0000001700177308 */ /* 0x000ee20000001000 */
[----:B0-----:R-:W-:Y:S02]  /*2a60*/  FADD.FTZ R2, R2, 1 ;  /* 0x3f80000002027421 */ /* 0x001fe40000010000 */
[----:B--2---:R-:W-:-:S05]  /*2a70*/  FADD.FTZ R27, R27, 1 ;  /* 0x3f8000001b1b7421 */ /* 0x004fca0000010000 */
[----:B------:R0:W-:Y:S01]  /*2a80*/  MUFU.EX2 R40, R38 ;  /* 0x0000002600287308 */ /* 0x0001e20000000800 */
[----:B----4-:R-:W-:Y:S02]  /*2a90*/  FADD.FTZ R33, R33, 1 ;  /* 0x3f80000021217421 */ /* 0x010fe40000010000 */
[----:B0-----:R-:W-:-:S05]  /*2aa0*/  FMUL.FTZ R38, R9, -1.4426950216293334961 ;  /* 0xbfb8aa3b09267820 */ /* 0x001fca0000410000 */
[----:B------:R0:W-:Y:S01]  /*2ab0*/  MUFU.EX2 R43, R39 ;  /* 0x00000027002b7308 */ /* 0x0001e20000000800 */
[----:B------:R-:W-:Y:S02]  /*2ac0*/  FMUL.FTZ R47, R8, -1.4426950216293334961 ;  /* 0xbfb8aa3b082f7820 */ /* 0x000fe40000410000 */
[----:B-1----:R-:W-:Y:S02]  /*2ad0*/  FADD.FTZ R3, R3, 1 ;  /* 0x3f80000003037421 */ /* 0x002fe40000010000 */
[----:B------:R-:W-:-:S03]  /*2ae0*/  FMUL.FTZ R44, R0, -1.4426950216293334961 ;  /* 0xbfb8aa3b002c7820 */ /* 0x000fc60000410000 */
[----:B------:R-:W-:Y:S01]  /*2af0*/  MUFU.EX2 R48, R38 ;  /* 0x0000002600307308 */ /* 0x000fe20000000800 */
[----:B0-----:R-:W-:-:S07]  /*2b00*/  FMUL.FTZ R39, R10, -1.4426950216293334961 ;  /* 0xbfb8aa3b0a277820 */ /* 0x001fce0000410000 */
[----:B------:R-:W-:Y:S08]  /*2b10*/  MUFU.RCP R32, R32 ;  /* 0x0000002000207308 */ /* 0x000ff00000001000 */
[----:B------:R0:W-:Y:S02]  /*2b20*/  MUFU.RCP R38, R2 ;  /* 0x0000000200267308 */ /* 0x0001e40000001000 */
[----:B0-----:R-:W-:-:S06]  /*2b30*/  FADD.FTZ R2, -R24, 1 ;  /* 0x3f80000018027421 */ /* 0x001fcc0000010100 */
[----:B------:R-:W0:Y:S08]  /*2b40*/  MUFU.RCP R27, R27 ;  /* 0x0000001b001b7308 */ /* 0x000e300000001000 */
[----:B------:R-:W1:Y:S08]  /*2b50*/  MUFU.RCP R33, R33 ;  /* 0x0000002100217308 */ /* 0x000e700000001000 */
[----:B------:R-:W-:Y:S01]  /*2b60*/  MUFU.EX2 R50, R39 ;  /* 0x0000002700327308 */ /* 0x000fe20000000800 */
[----:B------:R-:W-:-:S07]  /*2b70*/  FMUL.FTZ R46, R7, -1.4426950216293334961 ;  /* 0xbfb8aa3b072e7820 */ /* 0x000fce0000410000 */
[----:B------:R3:W-:Y:S08]  /*2b80*/  MUFU.RCP R39, R3 ;  /* 0x0000000300277308 */ /* 0x0007f00000001000 */
[----:B------:R-:W2:Y:S01]  /*2b90*/  MUFU.EX2 R47, R47 ;  /* 0x0000002f002f7308 */ /* 0x000ea20000000800 */
[----:B---3--:R-:W-:-:S04]  /*2ba0*/  FADD.FTZ R3, -R23, 1 ;  /* 0x3f80000017037421 */ /* 0x008fc80000010100 */
[----:B------:R-:W-:-:S03]  /*2bb0*/  FFMA.FTZ R3, R20, R3, 1 ;  /* 0x3f80000014037423 */ /* 0x000fc60000010003 */
[----:B------:R-:W3:Y:S01]  /*2bc0*/  MUFU.EX2 R44, R44 ;  /* 0x0000002c002c7308 */ /* 0x000ee20000000800 */
[----:B-----5:R-:W-:Y:S04]  /*2bd0*/  STS [R154], R25 ;  /* 0x000000199a007388 */ /* 0x020fe80000000800 */
        /* <DEDUP_REMOVED lines=9> */
[----:B------:R0:W-:Y:S04]  /*2c70*/  STS [R144+0x500], R35 ;  /* 0x0005002390007388 */ /* 0x0001e80000000800 */
[----:B------:R-:W-:Y:S04]  /*2c80*/  STS [R143+0x580], R34 ;  /* 0x000580228f007388 */ /* 0x000fe80000000800 */
[----:B------:R1:W-:Y:S04]  /*2c90*/  STS [R142+0x600], R37 ;  /* 0x000600258e007388 */ /* 0x0003e80000000800 */
[----:B------:R-:W-:Y:S04]  /*2ca0*/  STS [R141+0x680], R36 ;  /* 0x000680248d007388 */ /* 0x000fe80000000800 */
[----:B------:R-:W-:Y:S04]  /*2cb0*/  STS [R140+0x700], R41 ;  /* 0x000700298c007388 */ /* 0x000fe80000000800 */
[----:B------:R-:W-:Y:S01]  /*2cc0*/  STS [R139+0x780], R42 ;  /* 0x0007802a8b007388 */ /* 0x000fe20000000800 */
[----:B------:R-:W-:-:S06]  /*2cd0*/  NOP ;  /* 0x0000000000007918 */ /* 0x000fcc0000000000 */
[----:B------:R-:W5:Y:S04]  /*2ce0*/  LDS R22, [R136] ;  /* 0x0000000088167984 */ /* 0x000f680000000800 */
[----:B------:R-:W2:Y:S04]  /*2cf0*/  LDS R21, [R136+0x4] ;  /* 0x0000040088157984 */ /* 0x000ea80000000800 */
[----:B------:R-:W3:Y:S04]  /*2d00*/  LDS R26, [R136+0x8] ;  /* 0x00000800881a7984 */ /* 0x000ee80000000800 */
[----:B------:R-:W-:Y:S04]  /*2d10*/  LDS R25, [R136+0xc] ;  /* 0x00000c0088197984 */ /* 0x000fe80000000800 */
[----:B------:R-:W3:Y:S01]  /*2d20*/  LDS R28, [R136+0x10] ;  /* 0x00001000881c7984 */ /* 0x000ee20000000800 */
[----:B----4-:R-:W-:-:S03]  /*2d30*/  FFMA.FTZ R4, R19, R2, 1 ;  /* 0x3f80000013047423 */ /* 0x010fc60000010002 */
[----:B------:R-:W4:Y:S04]  /*2d40*/  LDS R29, [R136+0x14] ;  /* 0x00001400881d7984 */ /* 0x000f280000000800 */
[----:B------:R-:W4:Y:S01]  /*2d50*/  LDS R31, [R136+0x1c] ;  /* 0x00001c00881f7984 */ /* 0x000f220000000800 */
[----:B------:R-:W-:Y:S01]  /*2d60*/  FMUL.FTZ R45, R6, -1.4426950216293334961 ;  /* 0xbfb8aa3b062d7820 */ /* 0x000fe20000410000 */
[----:B------:R-:W2:Y:S02]  /*2d70*/  MUFU.EX2 R46, R46 ;  /* 0x0000002e002e7308 */ /* 0x000ea40000000800 */
[----:B------:R-:W4:Y:S01]  /*2d80*/  LDS R30, [R136+0x18] ;  /* 0x00001800881e7984 */ /* 0x000f220000000800 */
[----:B0-----:R-:W-:Y:S02]  /*2d90*/  FADD.FTZ R35, -R27, 1 ;  /* 0x3f8000001b237421 */ /* 0x001fe40000010100 */
[----:B-1----:R-:W-:Y:S01]  /*2da0*/  FADD.FTZ R37, -R33, 1 ;  /* 0x3f80000021257421 */ /* 0x002fe20000010100 */
[----:B------:R-:W0:Y:S01]  /*2db0*/  LDS R36, [R136+0x20] ;  /* 0x0000200088247984 */ /* 0x000e220000000800 */
[----:B------:R-:W-:-:S03]  /*2dc0*/  FMUL.FTZ R49, R11, -1.4426950216293334961 ;  /* 0xbfb8aa3b0b317820 */ /* 0x000fc60000410000 */
[----:B------:R-:W1:Y:S01]  /*2dd0*/  LDS R34, [R136+0x28] ;  /* 0x0000280088227984 */ /* 0x000e620000000800 */
[----:B-----5:R-:W-:Y:S02]  /*2de0*/  FMUL.FTZ R2, R89, R22 ;  /* 0x0000001659027220 */ /* 0x020fe40000410000 */
[----:B--2---:R-:W-:Y:S02]  /*2df0*/  FMUL.FTZ R5, R88, R21 ;  /* 0x0000001558057220 */ /* 0x004fe40000410000 */
[----:B------:R-:W-:Y:S02]  /*2e00*/  FMUL.FTZ R2, R23, R2 ;  /* 0x0000000217027220 */ /* 0x000fe40000410000 */
[----:B------:R-:W-:Y:S02]  /*2e10*/  FMUL.FTZ R5, R24, R5 ;  /* 0x0000000518057220 */ /* 0x000fe40000410000 */
[----:B------:R-:W-:Y:S02]  /*2e20*/  FMUL.FTZ R3, R2, R3 ;  /* 0x0000000302037220 */ /* 0x000fe40000410000 */
[----:B------:R-:W-:-:S02]  /*2e30*/  FADD.FTZ R2, -R32, 1 ;  /* 0x3f80000020027421 */ /* 0x000fc40000010100 */
[----:B------:R-:W-:Y:S02]  /*2e40*/  FMUL.FTZ R5, R5, R4 ;  /* 0x0000000405057220 */ /* 0x000fe40000410000 */
[----:B------:R-:W-:Y:S02]  /*2e50*/  FFMA.FTZ R4, R17, R2, 1 ;  /* 0x3f80000011047423 */ /* 0x000fe40000010002 */
[----:B---3--:R-:W-:Y:S01]  /*2e60*/  FMUL.FTZ R2, R87, R26 ;  /* 0x0000001a57027220 */ /* 0x008fe20000410000 */
[----:B------:R-:W2:Y:S01]  /*2e70*/  MUFU.EX2 R45, R45 ;  /* 0x0000002d002d7308 */ /* 0x000ea20000000800 */
[----:B------:R-:W-:Y:S02]  /*2e80*/  FADD.FTZ R41, R43, 1 ;  /* 0x3f8000002b297421 */ /* 0x000fe40000010000 */
[----:B------:R-:W-:Y:S02]  /*2e90*/  FADD.FTZ R53, R47, 1 ;  /* 0x3f8000002f357421 */ /* 0x000fe40000010000 */
[----:B------:R-:W-:-:S02]  /*2ea0*/  FADD.FTZ R43, R44, 1 ;  /* 0x3f8000002c2b7421 */ /* 0x000fc40000010000 */
[----:B------:R-:W-:Y:S01]  /*2eb0*/  FFMA.FTZ R47, R18, R35, 1 ;  /* 0x3f800000122f7423 */ /* 0x000fe20000010023 */
[----:B------:R3:W5:Y:S01]  /*2ec0*/  MUFU.EX2 R52, R49 ;  /* 0x0000003100347308 */ /* 0x0007620000000800 */
[----:B------:R-:W-:Y:S01]  /*2ed0*/  FFMA.FTZ R51, R16, R37, 1 ;  /* 0x3f80000010337423 */ /* 0x000fe20000010025 */
[----:B------:R-:W-:Y:S01]  /*2ee0*/  LDS R35, [R136+0x2c] ;  /* 0x00002c0088237984 */ /* 0x000fe20000000800 */
[----:B------:R-:W-:Y:S02]  /*2ef0*/  FMUL.FTZ R2, R27, R2 ;  /* 0x000000021b027220 */ /* 0x000fe40000410000 */
[----:B------:R-:W-:Y:S01]  /*2f00*/  FMUL.FTZ R44, R85, R28 ;  /* 0x0000001c552c7220 */ /* 0x000fe20000410000 */
[----:B------:R-:W0:Y:S01]  /*2f10*/  LDS R37, [R136+0x24] ;  /* 0x0000240088257984 */ /* 0x000e220000000800 */
[----:B---3--:R-:W-:Y:S02]  /*2f20*/  FMUL.FTZ R49, R86, R25 ;  /* 0x0000001956317220 */ /* 0x008fe40000410000 */
[----:B------:R-:W-:-:S02]  /*2f30*/  FMUL.FTZ R57, R2, R47 ;  /* 0x0000002f02397220 */ /* 0x000fc40000410000 */
[----:B------:R-:W-:Y:S02]  /*2f40*/  FADD.FTZ R40, R40, 1 ;  /* 0x3f80000028287421 */ /* 0x000fe40000010000 */
[----:B------:R-:W-:Y:S02]  /*2f50*/  FMUL.FTZ R49, R32, R49 ;  /* 0x0000003120317220 */ /* 0x000fe40000410000 */
[----:B------:R-:W-:Y:S02]  /*2f60*/  FMUL.FTZ R44, R33, R44 ;  /* 0x0000002c212c7220 */ /* 0x000fe40000410000 */
[----:B------:R-:W-:Y:S01]  /*2f70*/  FADD.FTZ R47, -R39, 1 ;  /* 0x3f800000272f7421 */ /* 0x000fe20000010100 */
[----:B------:R-:W3:Y:S01]  /*2f80*/  MUFU.RCP R40, R40 ;  /* 0x0000002800287308 */ /* 0x000ee20000001000 */
[----:B------:R-:W-:Y:S02]  /*2f90*/  FADD.FTZ R42, R46, 1 ;  /* 0x3f8000002e2a7421 */ /* 0x000fe40000010000 */
[----:B------:R-:W-:-:S02]  /*2fa0*/  FMUL.FTZ R59, R49, R4 ;  /* 0x00000004313b7220 */ /* 0x000fc40000410000 */
[----:B------:R-:W-:Y:S01]  /*2fb0*/  FMUL.FTZ R61, R44, R51 ;  /* 0x000000332c3d7220 */ /* 0x000fe20000410000 */
[----:B------:R-:W-:Y:S01]  /*2fc0*/  LDS R49, [R136+0x38] ;  /* 0x0000380088317984 */ /* 0x000fe20000000800 */
[----:B------:R-:W-:-:S03]  /*2fd0*/  FFMA.FTZ R65, R14, R47, 1 ;  /* 0x3f8000000e417423 */ /* 0x000fc6000001002f */
[----:B------:R-:W0:Y:S04]  /*2fe0*/  LDS R44, [R136+0x30] ;  /* 0x00003000882c7984 */ /* 0x000e280000000800 */
[----:B------:R-:W0:Y:S04]  /*2ff0*/  LDS R51, [R136+0x34] ;  /* 0x0000340088337984 */ /* 0x000e280000000800 */
[----:B------:R-:W0:Y:S01]  /*3000*/  LDS R47, [R136+0x3c] ;  /* 0x00003c00882f7984 */ /* 0x000e220000000800 */
[----:B--2---:R-:W-:Y:S01]  /*3010*/  FADD.FTZ R45, R45, 1 ;  /* 0x3f8000002d2d7421 */ /* 0x004fe20000010000 */
[----:B------:R-:W2:Y:S01]  /*3020*/  MUFU.RCP R42, R42 ;  /* 0x0000002a002a7308 */ /* 0x000ea20000001000 */
[----:B------:R-:W-:Y:S01]  /*3030*/  FADD.FTZ R2, -R38, 1 ;  /* 0x3f80000026027421 */ /* 0x000fe20000010100 */
[----:B------:R-:W-:Y:S01]  /*3040*/  BAR.SYNC.DEFER_BLOCKING 0x0 ;  /* 0x0000000000007b1d */ /* 0x000fe20000010000 */
[----:B----4-:R-:W-:-:S02]  /*3050*/  FMUL.FTZ R63, R84, R29 ;  /* 0x0000001d543f7220 */ /* 0x010fc40000410000 */
[----:B------:R-:W-:-:S03]  /*3060*/  FADD.FTZ R46, R48, 1 ;  /* 0x3f800000302e7421 */ /* 0x000fc60000010000 */
[----:B------:R-:W4:Y:S01]  /*3070*/  MUFU.RCP R41, R41 ;  /* 0x0000002900297308 */ /* 0x000f220000001000 */
[----:B-----5:R-:W-:Y:S02]  /*3080*/  FADD.FTZ R52, R52, 1 ;  /* 0x3f80000034347421 */ /* 0x020fe40000010000 */
[----:B------:R-:W-:-:S05]  /*3090*/  FADD.FTZ R50, R50, 1 ;  /* 0x3f80000032327421 */ /* 0x000fca0000010000 */
[----:B------:R-:W5:Y:S01]  /*30a0*/  MUFU.RCP R45, R45 ;  /* 0x0000002d002d7308 */ /* 0x000f620000001000 */
[----:B---3--:R-:W-:Y:S02]  /*30b0*/  FADD.FTZ R4, -R40, 1 ;  /* 0x3f80000028047421 */ /* 0x008fe40000010100 */
[----:B------:R-:W-:Y:S02]  /*30c0*/  FFMA.FTZ R2, R15, R2, 1 ;  /* 0x3f8000000f027423 */ /* 0x000fe40000010002 */
[----:B------:R-:W-:-:S03]  /*30d0*/  FMUL.FTZ R63, R38, R63 ;  /* 0x0000003f263f7220 */ /* 0x000fc60000410000 */
[----:B------:R-:W3:Y:S01]  /*30e0*/  MUFU.RCP R43, R43 ;  /* 0x0000002b002b7308 */ /* 0x000ee20000001000 */
[----:B------:R-:W-:Y:S02]  /*30f0*/  FMUL.FTZ R67, R82, R31 ;  /* 0x0000001f52437220 */ /* 0x000fe40000410000 */
[----:B------:R-:W-:Y:S02]  /*3100*/  FFMA.FTZ R48, R13, R4, 1 ;  /* 0x3f8000000d307423 */ /* 0x000fe40000010004 */
[----:B------:R-:W-:-:S03]  /*3110*/  FMUL.FTZ R63, R63, R2 ;  /* 0x000000023f3f7220 */ /* 0x000fc60000410000 */
[----:B------:R-:W0:Y:S01]  /*3120*/  MUFU.RCP R46, R46 ;  /* 0x0000002e002e7308 */ /* 0x000e220000001000 */
[----:B------:R-:W-:Y:S02]  /*3130*/  FMUL.FTZ R4, R83, R30 ;  /* 0x0000001e53047220 */ /* 0x000fe40000410000 */
[----:B------:R-:W-:Y:S02]  /*3140*/  FMUL.FTZ R67, R40, R67 ;  /* 0x0000004328437220 */ /* 0x000fe40000410000 */
[----:B--2---:R-:W-:-:S03]  /*3150*/  FADD.FTZ R2, -R42, 1 ;  /* 0x3f8000002a027421 */ /* 0x004fc60000010100 */
[----:B------:R2:W0:Y:S01]  /*3160*/  MUFU.RCP R55, R50 ;  /* 0x0000003200377308 */ /* 0x0004220000001000 */
[----:B------:R-:W-:-:S07]  /*3170*/  FMUL.FTZ R4, R39, R4 ;  /* 0x0000000427047220 */ /* 0x000fce0000410000 */
[----:B------:R-:W3:Y:S01]  /*3180*/  MUFU.RCP R52, R52 ;  /* 0x0000003400347308 */ /* 0x000ee20000001000 */
[----:B------:R-:W-:Y:S02]  /*3190*/  FMUL.FTZ R67, R67, R48 ;  /* 0x0000003043437220 */ /* 0x000fe40000410000 */
[----:B--2---:R-:W-:Y:S02]  /*31a0*/  FFMA.FTZ R50, R7, R2, 1 ;  /* 0x3f80000007327423 */ /* 0x004fe40000010002 */
[----:B----4-:R-:W-:-:S03]  /*31b0*/  FADD.FTZ R69, -R41, 1 ;  /* 0x3f80000029457421 */ /* 0x010fc60000010100 */
[----:B------:R-:W2:Y:S01]  /*31c0*/  MUFU.RCP R53, R53 ;  /* 0x0000003500357308 */ /* 0x000ea20000001000 */
[----:B-----5:R-:W-:Y:S02]  /*31d0*/  FADD.FTZ R73, -R45, 1 ;  /* 0x3f8000002d497421 */ /* 0x020fe40000010100 */
[----:B0-----:R-:W-:Y:S02]  /*31e0*/  FMUL.FTZ R2, R81, R36 ;  /* 0x0000002451027220 */ /* 0x001fe40000410000 */
[----:B-1----:R-:W-:Y:S02]  /*31f0*/  FMUL.FTZ R48, R79, R34 ;  /* 0x000000224f307220 */ /* 0x002fe40000410000 */
[----:B------:R-:W-:Y:S02]  /*3200*/  FMUL.FTZ R65, R4, R65 ;  /* 0x0000004104417220 */ /* 0x000fe40000410000 */
[----:B---3--:R-:W-:Y:S02]  /*3210*/  FADD.FTZ R71, -R43, 1 ;  /* 0x3f8000002b477421 */ /* 0x008fe40000010100 */
[----:B------:R-:W-:-:S02]  /*3220*/  FFMA.FTZ R69, R12, R69, 1 ;  /* 0x3f8000000c457423 */ /* 0x000fc40000010045 */
[----:B------:R-:W-:Y:S02]  /*3230*/  FFMA.FTZ R73, R6, R73, 1 ;  /* 0x3f80000006497423 */ /* 0x000fe40000010049 */
[----:B------:R-:W-:Y:S02]  /*3240*/  FMUL.FTZ R4, R80, R37 ;  /* 0x0000002550047220 */ /* 0x000fe40000410000 */
[----:B------:R-:W-:Y:S02]  /*3250*/  FMUL.FTZ R75, R78, R35 ;  /* 0x000000234e4b7220 */ /* 0x000fe40000410000 */
[----:B------:R-:W-:Y:S02]  /*3260*/  FMUL.FTZ R2, R41, R2 ;  /* 0x0000000229027220 */ /* 0x000fe40000410000 */
[----:B------:R-:W-:Y:S02]  /*3270*/  FMUL.FTZ R48, R45, R48 ;  /* 0x000000302d307220 */ /* 0x000fe40000410000 */
[----:B------:R-:W-:-:S02]  /*3280*/  FFMA.FTZ R71, R0, R71, 1 ;  /* 0x3f80000000477423 */ /* 0x000fc40000010047 */
[----:B------:R-:W-:Y:S02]  /*3290*/  FMUL.FTZ R4, R43, R4 ;  /* 0x000000042b047220 */ /* 0x000fe40000410000 */
[----:B------:R-:W-:Y:S02]  /*32a0*/  FMUL.FTZ R75, R42, R75 ;  /* 0x0000004b2a4b7220 */ /* 0x000fe40000410000 */
[----:B------:R-:W-:Y:S02]  /*32b0*/  FMUL.FTZ R69, R2, R69 ;  /* 0x0000004502457220 */ /* 0x000fe40000410000 */
[----:B------:R-:W-:Y:S02]  /*32c0*/  FMUL.FTZ R73, R48, R73 ;  /* 0x0000004930497220 */ /* 0x000fe40000410000 */
[----:B------:R-:W-:Y:S02]  /*32d0*/  FADD.FTZ R2, -R46, 1 ;  /* 0x3f8000002e027421 */ /* 0x000fe40000010100 */
[----:B------:R-:W-:-:S02]  /*32e0*/  FADD.FTZ R125, -R55, 1 ;  /* 0x3f800000377d7421 */ /* 0x000fc40000010100 */
[----:B------:R-:W-:Y:S02]  /*32f0*/  FADD.FTZ R48, -R52, 1 ;  /* 0x3f80000034307421 */ /* 0x000fe40000010100 */
[----:B------:R-:W-:Y:S02]  /*3300*/  FMUL.FTZ R71, R4, R71 ;  /* 0x0000004704477220 */ /* 0x000fe40000410000 */
[----:B------:R-:W-:Y:S02]  /*3310*/  FMUL.FTZ R75, R75, R50 ;  /* 0x000000324b4b7220 */ /* 0x000fe40000410000 */
[----:B------:R-:W-:Y:S02]  /*3320*/  FFMA.FTZ R4, R9, R2, 1 ;  /* 0x3f80000009047423 */ /* 0x000fe40000010002 */
[----:B------:R-:W-:Y:S02]  /*3330*/  FFMA.FTZ R127, R10, R125, 1 ;  /* 0x3f8000000a7f7423 */ /* 0x000fe4000001007d */
[----:B------:R-:W-:-:S02]  /*3340*/  FFMA.FTZ R50, R11, R48, 1 ;  /* 0x3f8000000b327423 */ /* 0x000fc40000010030 */
[----:B--2---:R-:W-:Y:S02]  /*3350*/  FADD.FTZ R123, -R53, 1 ;  /* 0x3f800000357b7421 */ /* 0x004fe40000010100 */
        /* <DEDUP_REMOVED lines=14> */
[----:B------:R-:W-:Y:S01]  /*3440*/  MOV R2, UR31 ;  /* 0x0000001f00027c02 */ /* 0x000fe20008000f00 */
[----:B------:R0:W-:Y:S04]  /*3450*/  STS [R136], R3 ;  /* 0x0000000388007388 */ /* 0x0001e80000000800 */
        /* <DEDUP_REMOVED lines=34> */
[----:B------:R-:W2:Y:S01]  /*3680*/  LDS R48, [0x840] ;  /* 0x00084000ff307984 */ /* 0x000ea20000000800 */
[----:B------:R-:W-:-:S02]  /*3690*/  UIMAD UR7, UR38, UR18, URZ ;  /* 0x00000012260772a4 */ /* 0x000fc4000f8e023f */
[----:B------:R-:W-:Y:S02]  /*36a0*/  UIMAD.WIDE.U32 UR8, UR37, UR18, URZ ;  /* 0x00000012250872a5 */ /* 0x000fe4000f8e003f */
[----:B------:R-:W-:Y:S01]  /*36b0*/  UIMAD UR18, UR37, UR19, UR7 ;  /* 0x00000013251272a4 */ /* 0x000fe2000f8e0207 */
[C---:B------:R-:W-:Y:S01]  /*36c0*/  IADD3 R122, P1, R120.reuse, UR39, RZ ;  /* 0x00000027787a7c10 */ /* 0x040fe2000ff3e0ff */
[----:B------:R-:W-:Y:S02]  /*36d0*/  BSSY B0, `(.L_x_5549) ;  /* 0x0000012000007945 */ /* 0x000fe40003800000 */
[----:B------:R-:W-:Y:S01]  /*36e0*/  UIADD3 UR7, UR9, UR18, URZ ;  /* 0x0000001209077290 */ /* 0x000fe2000fffe03f */
[----:B0-----:R-:W-:Y:S02]  /*36f0*/  P2R R3, PR, RZ, 0x40 ;  /* 0x00000040ff037803 */ /* 0x001fe40000000000 */
[----:B-1----:R-:W-:Y:S02]  /*3700*/  IADD3.X R123, R121, UR40, RZ, P1, !PT ;  /* 0x00000028797b7c10 */ /* 0x002fe40008ffe4ff */
[----:B--2---:R-:W-:-:S13]  /*3710*/  ISETP.GE.AND P0, PT, R120, R48, PT ;  /* 0x000000307800720c */ /* 0x004fda0003f06270 */
        /* <DEDUP_REMOVED lines=13> */
.L_x_5550:
[----:B------:R-:W-:Y:S05]  /*37f0*/  BSYNC B0 ;  /* 0x0000000000007941 */ /* 0x000fea0003800000 */
.L_x_5549:
        /* <DEDUP_REMOVED lines=154> */
.L_x_5553:
[----:B------:R-:W-:Y:S05]  /*41a0*/  BSYNC B0 ;  /* 0x0000000000007941 */ /* 0x000fea0003800000 */
.L_x_5552:
        /* <DEDUP_REMOVED lines=43> */
.L_x_5551:
[----:B0-----:R-:W-:Y:S01]  /*4460*/  FFMA.FTZ R3, R135, R89, R178 ;  /* 0x0000005987037223 */ /* 0x001fe200000100b2 */
[----:B------:R-:W-:Y:S01]  /*4470*/  MOV R2, c[0x0][0x16c] ;  /* 0x00005b0000027a02 */ /* 0x000fe20000000f00 */
[----:B------:R-:W-:Y:S01]  /*4480*/  BAR.SYNC.DEFER_BLOCKING 0x0 ;  /* 0x0000000000007b1d */ /* 0x000fe20000010000 */
[----:B------:R-:W-:Y:S01]  /*4490*/  FMUL.FTZ R75, R89, UR4 ;  /* 0x00000004594b7c20 */ /* 0x000fe20008410000 */
[----:B------:R-:W-:Y:S01]  /*44a0*/  CS2R R56, SRZ ;  /* 0x0000000000387805 */ /* 0x000fe2000001ff00 */
        /* <DEDUP_REMOVED lines=37> */
[----:B------:R-:W-:Y:S01]  /*4700*/  FFMA.FTZ R178, R106, R72, R3 ;  /* 0x000000486ab27223 */ /* 0x000fe20000010003 */
[----:B------:R-:W-:Y:S05]  /*4710*/  @!P0 BRA `(.L_x_5554) ;  /* 0x000040a000008947 */ /* 0x000fea0003800000 */
[----:B------:R-:W-:Y:S01]  /*4720*/  UIADD3 UR36, UR30, -0x1, URZ ;  /* 0xffffffff1e247890 */ /* 0x000fe2000fffe03f */
[----:B------:R-:W-:Y:S01]  /*4730*/  HFMA2.MMA R57, -RZ, RZ, 0, 0 ;  /* 0x00000000ff397435 */ /* 0x000fe200000001ff */
[----:B------:R-:W-:Y:S01]  /*4740*/  FADD.FTZ R41, R90, UR5 ;  /* 0x000000055a297e21 */ /* 0x000fe20008010000 */
[----:B------:R-:W-:Y:S01]  /*4750*/  UMOV UR7, URZ ;  /* 0x0000003f00077c82 */ /* 0x000fe20008000000 */
[----:B------:R-:W-:Y:S01]  /*4760*/  FADD.FTZ R40, R91, UR5 ;  /* 0x000000055b287e21 */ /* 0x000fe20008010000 */
[----:B------:R-:W-:Y:S01]  /*4770*/  ULEA.HI UR9, UR36, UR36, URZ, 0x1 ;  /* 0x0000002424097291 */ /* 0x000fe2000f8f083f */
[----:B------:R-:W-:Y:S01]  /*4780*/  FADD.FTZ R39, R92, UR5 ;  /* 0x000000055c277e21 */ /* 0x000fe20008010000 */
[----:B------:R-:W-:Y:S01]  /*4790*/  UMOV UR8, URZ ;  /* 0x0000003f00087c82 */ /* 0x000fe20008000000 */
[----:B------:R-:W-:Y:S01]  /*47a0*/  FADD.FTZ R38, R93, UR5 ;  /* 0x000000055d267e21 */ /* 0x000fe20008010000 */
[----:B------:R-:W-:Y:S01]  /*47b0*/  ULOP3.LUT UR9, UR9, 0xfffffe, URZ, 0xc0, !UPT ;  /* 0x00fffffe09097892 */ /* 0x000fe2000f8ec03f */
[----:B------:R-:W-:-:S02]  /*47c0*/  FADD.FTZ R37, R94, UR5 ;  /* 0x000000055e257e21 */ /* 0x000fc40008010000 */
[----:B------:R-:W-:Y:S01]  /*47d0*/  FADD.FTZ R36, R95, UR5 ;  /* 0x000000055f247e21 */ /* 0x000fe20008010000 */
[----:B------:R-:W-:Y:S01]  /*47e0*/  UIADD3 UR36, UR36, -UR9, URZ ;  /* 0x8000000924247290 */ /* 0x000fe2000fffe03f */
[----:B------:R-:W-:Y:S02]  /*47f0*/  FADD.FTZ R35, R96, UR5 ;  /* 0x0000000560237e21 */ /* 0x000fe40008010000 */
[----:B------:R-:W-:Y:S01]  /*4800*/  FADD.FTZ R34, R97, UR5 ;  /* 0x0000000561227e21 */ /* 0x000fe20008010000 */
[----:B------:R-:W-:Y:S01]  /*4810*/  UMOV UR9, URZ ;  /* 0x0000003f00097c82 */ /* 0x000fe20008000000 */
        /* <DEDUP_REMOVED lines=8> */
.L_x_5591:
[----:B------:R-:W-:Y:S01]  /*48a0*/  USHF.R.S32.HI UR41, URZ, 0x1f, UR7 ;  /* 0x0000001f3f297899 */ /* 0x000fe20008011407 */
[----:B------:R-:W-:Y:S01]  /*48b0*/  MOV R5, UR7 ;  /* 0x0000000700057c02 */ /* 0x000fe20008000f00 */
[----:B------:R-:W-:Y:S01]  /*48c0*/  ULDC.64 UR18, c[0x0][0x1a0] ;  /* 0x0000680000127ab9 */ /* 0x000fe20000000a00 */
[----:B------:R-:W-:Y:S01]  /*48d0*/  CS2R R8, SRZ ;  /* 0x0000000000087805 */ /* 0x000fe2000001ff00 */
[----:B------:R-:W-:Y:S01]  /*48e0*/  ULDC UR31, c[0x0][0x168] ;  /* 0x00005a00001f7ab9 */ /* 0x000fe20000000800 */
[----:B------:R-:W-:Y:S01]  /*48f0*/  MOV R0, RZ ;  /* 0x000000ff00007202 */ /* 0x000fe20000000f00 */
        /* <DEDUP_REMOVED lines=15> */
[----:B------:R-:W-:Y:S01]  /*49f0*/  ULDC.64 UR20, c[0x0][0x180] ;  /* 0x0000600000147ab9 */ /* 0x000fe20000000a00 */
[----:B------:R-:W-:-:S02]  /*4a00*/  IADD3 R3, R5, UR18, RZ ;  /* 0x0000001205037c10 */ /* 0x000fc4000fffe0ff */
[----:B------:R-:W-:Y:S02]  /*4a10*/  ISETP.GE.AND P5, PT, R166, UR31, PT ;  /* 0x0000001fa6007c0c */ /* 0x000fe4000bfa6270 */
[----:B------:R-:W-:Y:S02]  /*4a20*/  LEA.HI.X R3, R4, R174, R3, 0x2, P0 ;  /* 0x000000ae04037211 */ /* 0x000fe400000f1403 */
[----:B------:R-:W-:-:S03]  /*4a30*/  ISETP.GE.AND P0, PT, R165, UR31, PT ;  /* 0x0000001fa5007c0c */ /* 0x000fc6000bf06270 */
[----:B0-2---:R0:W2:Y:S01]  /*4a40*/  @!P1 LDG.E R9, [R2.64] ;  /* 0x0000002002099981 */ /* 0x0050a2000c1e1900 */
        /* <DEDUP_REMOVED lines=25> */
[----:B------:R0:W4:Y:S01]  /*4be0*/  @!P4 LDG.E R20, [R2.64+0x780] ;  /* 0x000780200214c981 */ /* 0x000122000c1e1900 */
[----:B------:R-:W-:Y:S01]  /*4bf0*/  UIMAD UR22, UR17, UR20, URZ ;  /* 0x00000014111672a4 */ /* 0x000fe2000f8e023f */
[----:B------:R-:W-:Y:S01]  /*4c00*/  MOV R5, UR7 ;  /* 0x0000000700057c02 */ /* 0x000fe20008000f00 */
[----:B------:R-:W-:-:S02]  /*4c10*/  UIMAD.WIDE.U32 UR18, UR16, UR20, URZ ;  /* 0x00000014101272a5 */ /* 0x000fc4000f8e003f */
[----:B------:R-:W-:Y:S02]  /*4c20*/  UIMAD UR22, UR16, UR21, UR22 ;  /* 0x00000015101672a4 */ /* 0x000fe4000f8e0216 */
[----:B------:R-:W-:Y:S01]  /*4c30*/  IMAD.WIDE.U32 R4, R5, c[0x0][0x1c0], R120 ;  /* 0x0000700005047a25 */ /* 0x000fe200078e0078 */
[----:B------:R-:W-:Y:S02]  /*4c40*/  ULDC.64 UR20, c[0x0][0x188] ;  /* 0x0000620000147ab9 */ /* 0x000fe40000000a00 */
[----:B------:R-:W-:Y:S02]  /*4c50*/  UIADD3 UR19, UR19, UR22, URZ ;  /* 0x0000001613137290 */ /* 0x000fe4000fffe03f */
[----:B------:R-:W-:Y:S01]  /*4c60*/  UIMAD UR22, UR41, UR20, URZ ;  /* 0x00000014291672a4 */ /* 0x000fe2000f8e023f */
[----:B0-----:R-:W-:-:S03]  /*4c70*/  LEA R2, P0, R4, R173, 0x2 ;  /* 0x000000ad04027211 */ /* 0x001fc600078010ff */
[----:B------:R-:W-:Y:S02]  /*4c80*/  UIMAD UR42, UR7, UR21, UR22 ;  /* 0x00000015072a72a4 */ /* 0x000fe4000f8e0216 */
[----:B------:R-:W-:Y:S02]  /*4c90*/  UIMAD.WIDE.U32 UR20, UR7, UR20, UR18 ;  /* 0x00000014071472a5 */ /* 0x000fe4000f8e0012 */
[----:B------:R-:W-:Y:S02]  /*4ca0*/  ULDC.64 UR22, c[0x0][0x1c0] ;  /* 0x0000700000167ab9 */ /* 0x000fe40000000a00 */
[----:B------:R-:W-:Y:S02]  /*4cb0*/  UIMAD UR22, UR41, UR22, URZ ;  /* 0x00000016291672a4 */ /* 0x000fe4000f8e023f */
[----:B------:R-:W-:Y:S02]  /*4cc0*/  ULDC.64 UR18, c[0x0][0x220] ;  /* 0x0000880000127ab9 */ /* 0x000fe40000000a00 */
[----:B------:R-:W-:-:S02]  /*4cd0*/  UIMAD UR22, UR7, UR23, UR22 ;  /* 0x00000017071672a4 */ /* 0x000fc4000f8e0216 */
[----:B------:R-:W-:Y:S02]  /*4ce0*/  ULEA UR18, UP0, UR20, UR18, 0x2 ;  /* 0x0000001214127291 */ /* 0x000fe4000f80103f */
[----:B------:R-:W-:Y:S02]  /*4cf0*/  UIADD3 UR21, UR21, UR42, URZ ;  /* 0x0000002a15157290 */ /* 0x000fe4000fffe03f */
[----:B------:R-:W-:Y:S02]  /*4d00*/  IADD3 R3, R5, UR22, RZ ;  /* 0x0000001605037c10 */ /* 0x000fe4000fffe0ff */
[----:B------:R-:W-:Y:S01]  /*4d10*/  ULEA.HI.X UR19, UR20, UR19, UR21, 0x2, UP0 ;  /* 0x0000001314137291 */ /* 0x000fe200080f1415 */
[----:B------:R-:W-:Y:S02]  /*4d20*/  ISETP.GE.AND P1, PT, R169, UR31, PT ;  /* 0x0000001fa9007c0c */ /* 0x000fe4000bf26270 */
[----:B------:R-:W-:Y:S02]  /*4d30*/  LEA.HI.X R3, R4, R172, R3, 0x2, P0 ;  /* 0x000000ac04037211 */ /* 0x000fe400000f1403 */
[----:B------:R-:W-:Y:S01]  /*4d40*/  ISETP.GE.AND P0, PT, R120, UR31, PT ;  /* 0x0000001f78007c0c */ /* 0x000fe2000bf06270 */
[----:B------:R-:W-:Y:S01]  /*4d50*/  CS2R R4, SRZ ;  /* 0x0000000000047805 */ /* 0x000fe2000001ff00 */
[----:B------:R-:W-:-:S02]  /*4d60*/  MOV R6, UR18 ;  /* 0x0000001200067c02 */ /* 0x000fc40008000f00 */
[----:B------:R-:W-:-:S05]  /*4d70*/  MOV R7, UR19 ;  /* 0x0000001300077c02 */ /* 0x000fca0008000f00 */
[----:B------:R0:W4:Y:S01]  /*4d80*/  LDG.E R25, [R6.64] ;  /* 0x0000002006197981 */ /* 0x000122000c1e1900 */
[----:B------:R-:W-:Y:S02]  /*4d90*/  ISETP.GE.AND P2, PT, R166, UR31, PT ;  /* 0x0000001fa6007c0c */ /* 0x000fe4000bf46270 */
[----:B------:R-:W-:Y:S02]  /*4da0*/  ISETP.GE.AND P3, PT, R165, UR31, PT ;  /* 0x0000001fa5007c0c */ /* 0x000fe4000bf66270 */
[----:B------:R-:W-:Y:S01]  /*4db0*/  ISETP.GE.AND P4, PT, R164, UR31, PT ;  /* 0x0000001fa4007c0c */ /* 0x000fe2000bf86270 */
[----:B0-----:R-:W-:Y:S01]  /*4dc0*/  CS2R R6, SRZ ;  /* 0x0000000000067805 */ /* 0x001fe2000001ff00 */
[----:B------:R-:W-:Y:S02]  /*4dd0*/  MOV R125, RZ ;  /* 0x000000ff007d7202 */ /* 0x000fe40000000f00 */
[----:B------:R-:W-:Y:S01]  /*4de0*/  MOV R127, RZ ;  /* 0x000000ff007f7202 */ /* 0x000fe20000000f00 */
[----:B------:R-:W-:Y:S01]  /*4df0*/  CS2R R128, SRZ ;  /* 0x0000000000807805 */ /* 0x000fe2000001ff00 */
[----:B------:R-:W-:Y:S01]  /*4e00*/  CS2R R130, SRZ ;  /* 0x0000000000827805 */ /* 0x000fe2000001ff00 */
[----:B--2---:R-:W-:Y:S04]  /*4e10*/  STS [R154], R9 ;  /* 0x000000099a007388 */ /* 0x004fe80000000800 */
[----:B---3--:R0:W-:Y:S04]  /*4e20*/  STS [R153+0x80], R0 ;  /* 0x0000800099007388 */ /* 0x0081e80000000800 */
[----:B----4-:R-:W-:Y:S04]  /*4e30*/  STS [R152+0x100], R11 ;  /* 0x0001000b98007388 */ /* 0x010fe80000000800 */
[----:B-1----:R1:W-:Y:S01]  /*4e40*/  STS [R151+0x180], R8 ;  /* 0x0001800897007388 */ /* 0x0023e20000000800 */
[----:B0-----:R-:W-:-:S03]  /*4e50*/  MOV R0, RZ ;  /* 0x000000ff00007202 */ /* 0x001fc60000000f00 */
[----:B------:R-:W-:Y:S04]  /*4e60*/  STS [R150+0x200], R13 ;  /* 0x0002000d96007388 */ /* 0x000fe80000000800 */
[----:B------:R0:W-:Y:S04]  /*4e70*/  STS [R149+0x280], R10 ;  /* 0x0002800a95007388 */ /* 0x0001e80000000800 */
        /* <DEDUP_REMOVED lines=8> */
[----:B------:R0:W-:Y:S04]  /*4f00*/  STS [R140+0x700], R23 ;  /* 0x000700178c007388 */ /* 0x0001e80000000800 */
[----:B------:R-:W-:Y:S01]  /*4f10*/  STS [R139+0x780], R20 ;  /* 0x000780148b007388 */ /* 0x000fe20000000800 */
        /* <DEDUP_REMOVED lines=17> */
[----:B--2---:R-:W-:Y:S01]  /*5030*/  MOV R12, RZ ;  /* 0x000000ff000c7202 */ /* 0x004fe20000000f00 */
[----:B------:R0:W2:Y:S04]  /*5040*/  @!P2 LDG.E R10, [R2.64+0x480] ;  /* 0x00048020020aa981 */ /* 0x0000a8000c1e1900 */
[----:B------:R0:W2:Y:S04]  /*5050*/  @!P0 LDG.E R8, [R2.64+0x380] ;  /* 0x0003802002088981 */ /* 0x0000a8000c1e1900 */
[----:B------:R0:W2:Y:S04]  /*5060*/  @!P1 LDG.E R125, [R2.64+0x400] ;  /* 0x00040020027d9981 */ /* 0x0000a8000c1e1900 */
[----:B------:R0:W2:Y:S04]  /*5070*/  @!P3 LDG.E R127, [R2.64+0x500] ;  /* 0x00050020027fb981 */ /* 0x0000a8000c1e1900 */
[----:B------:R0:W2:Y:S01]  /*5080*/  @!P4 LDG.E R12, [R2.64+0x580] ;  /* 0x00058020020cc981 */ /* 0x0000a2000c1e1900 */
[----:B------:R-:W-:-:S02]  /*5090*/  ISETP.GE.AND P0, PT, R158, UR31, PT ;  /* 0x0000001f9e007c0c */ /* 0x000fc4000bf06270 */
[----:B------:R-:W-:Y:S01]  /*50a0*/  ISETP.GE.AND P1, PT, R157, UR31, PT ;  /* 0x0000001f9d007c0c */ /* 0x000fe2000bf26270 */
[----:B------:R-:W-:Y:S01]  /*50b0*/  LDS R201, [R136+0x3c] ;  /* 0x00003c0088c97984 */ /* 0x000fe20000000800 */
[----:B------:R-:W-:Y:S02]  /*50c0*/  ISETP.GE.AND P2, PT, R156, UR31, PT ;  /* 0x0000001f9c007c0c */ /* 0x000fe4000bf46270 */
[----:B------:R-:W-:Y:S01]  /*50d0*/  ISETP.GE.AND P3, PT, R155, UR31, PT ;  /* 0x0000001f9b007c0c */ /* 0x000fe2000bf66270 */
[----:B------:R-:W-:Y:S01]  /*50e0*/  LDS R24, [R136] ;  /* 0x0000000088187984 */ /* 0x000fe20000000800 */
[----:B------:R-:W-:Y:S02]  /*50f0*/  MOV R13, UR30 ;  /* 0x0000001e000d7c02 */ /* 0x000fe40008000f00 */
[----:B---3--:R-:W-:Y:S01]  /*5100*/  IADD3 R14, R171, 0x20, RZ ;  /* 0x00000020ab0e7810 */ /* 0x008fe20007ffe0ff */
[----:B------:R-:W1:Y:S04]  /*5110*/  LDS R23, [R136+0x4] ;  /* 0x0000040088177984 */ /* 0x000e680000000800 */
[----:B------:R0:W3:Y:S04]  /*5120*/  @!P0 LDG.E R129, [R2.64+0x600] ;  /* 0x0006002002818981 */ /* 0x0000e8000c1e1900 */
[----:B------:R0:W3:Y:S04]  /*5130*/  @!P1 LDG.E R128, [R2.64+0x680] ;  /* 0x0006802002809981 */ /* 0x0000e8000c1e1900 */
[----:B------:R0:W3:Y:S04]  /*5140*/  @!P2 LDG.E R131, [R2.64+0x700] ;  /* 0x000700200283a981 */ /* 0x0000e8000c1e1900 */
[----:B------:R0:W3:Y:S01]  /*5150*/  @!P3 LDG.E R130, [R2.64+0x780] ;  /* 0x000780200282b981 */ /* 0x0000e2000c1e1900 */
[----:B------:R-:W-:-:S02]  /*5160*/  ISETP.NE.AND P0, PT, R170, RZ, PT ;  /* 0x000000ffaa00720c */ /* 0x000fc40003f05270 */
[----:B------:R-:W-:Y:S01]  /*5170*/  IADD3 R126, R171, 0x80, RZ ;  /* 0x00000080ab7e7810 */ /* 0x000fe20007ffe0ff */
[----:B------:R-:W-:Y:S01]  /*5180*/  LDS R22, [R136+0x8] ;  /* 0x0000080088167984 */ /* 0x000fe20000000800 */
[----:B------:R-:W-:Y:S02]  /*5190*/  ISETP.LT.OR P2, PT, R13, 0x2, P0 ;  /* 0x000000020d00780c */ /* 0x000fe40000741670 */
[----:B------:R-:W-:Y:S01]  /*51a0*/  MOV R132, c[0x0][0x16c] ;  /* 0x00005b0000847a02 */ /* 0x000fe20000000f00 */
[----:B------:R-:W-:Y:S01]  /*51b0*/  LDS R21, [R136+0xc] ;  /* 0x00000c0088157984 */ /* 0x000fe20000000800 */
[CC--:B------:R-:W-:Y:S02]  /*51c0*/  LEA.HI.SX32 R154, R171.reuse, R171.reuse, 0x1b ;  /* 0x000000abab9a7211 */ /* 0x0c0fe400078fdaff */
[----:B------:R-:W-:Y:S01]  /*51d0*/  LEA.HI.SX32 R14, R14, R171, 0x1b ;  /* 0x000000ab0e0e7211 */ /* 0x000fe200078fdaff */
[----:B------:R-:W-:Y:S01]  /*51e0*/  LDS R20, [R136+0x10] ;  /* 0x0000100088147984 */ /* 0x000fe20000000800 */
[----:B------:R-:W-:-:S02]  /*51f0*/  IADD3 R124, R171, 0xa0, RZ ;  /* 0x000000a0ab7c7810 */ /* 0x000fc40007ffe0ff */
[----:B0-----:R-:W-:Y:S01]  /*5200*/  IADD3 R2, R171, 0xc0, RZ ;  /* 0x000000c0ab027810 */ /* 0x001fe20007ffe0ff */
[----:B------:R-:W-:Y:S02]  /*5210*/  LDS R19, [R136+0x14] ;  /* 0x0000140088137984 */ /* 0x000fe40000000800 */
[----:B------:R-:W-:Y:S02]  /*5220*/  @!P2 IADD3 R13, R13, -0x2, RZ ;  /* 0xfffffffe0d0da810 */ /* 0x000fe40007ffe0ff */
[C---:B------:R-:W-:Y:S01]  /*5230*/  IADD3 R142, R171.reuse, 0x40, RZ ;  /* 0x00000040ab8e7810 */ /* 0x040fe20007ffe0ff */
[----:B------:R-:W-:Y:S01]  /*5240*/  LDS R18, [R136+0x18] ;  /* 0x0000180088127984 */ /* 0x000fe20000000800 */
[----:B------:R-:W-:Y:S02]  /*5250*/  IADD3 R140, R171, 0x60, RZ ;  /* 0x00000060ab8c7810 */ /* 0x000fe40007ffe0ff */
[-C--:B------:R-:W-:Y:S01]  /*5260*/  LEA.HI.SX32 R126, R126, R171.reuse, 0x1b ;  /* 0x000000ab7e7e7211 */ /* 0x080fe200078fdaff */
[----:B------:R-:W-:Y:S01]  /*5270*/  @!P2 IMAD R132, R13, R132, UR7 ;  /* 0x000000070d84ae24 */ /* 0x000fe2000f8e0284 */
[----:B------:R-:W-:Y:S01]  /*5280*/  SHF.L.U32 R154, R154, 0x2, RZ ;  /* 0x000000029a9a7819 */ /* 0x000fe200000006ff */
[----:B------:R-:W-:Y:S01]  /*5290*/  LDS R17, [R136+0x1c] ;  /* 0x00001c0088117984 */ /* 0x000fe20000000800 */
[----:B------:R-:W-:-:S02]  /*52a0*/  LEA.HI.SX32 R124, R124, R171, 0x1b ;  /* 0x000000ab7c7c7211 */ /* 0x000fc400078fdaff */
[----:B------:R-:W-:Y:S01]  /*52b0*/  SHF.L.U32 R153, R14, 0x2, RZ ;  /* 0x000000020e997819 */ /* 0x000fe200000006ff */
[----:B------:R-:W-:Y:S01]  /*52c0*/  LDS R16, [R136+0x20] ;  /* 0x0000200088107984 */ /* 0x000fe20000000800 */
[-C--:B------:R-:W-:Y:S02]  /*52d0*/  LEA.HI.SX32 R2, R2, R171.reuse, 0x1b ;  /* 0x000000ab02027211 */ /* 0x080fe400078fdaff */
[-C--:B------:R-:W-:Y:S01]  /*52e0*/  LEA.HI.SX32 R142, R142, R171.reuse, 0x1b ;  /* 0x000000ab8e8e7211 */ /* 0x080fe200078fdaff */
[----:B------:R-:W-:Y:S01]  /*52f0*/  LDS R15, [R136+0x24] ;  /* 0x00002400880f7984 */ /* 0x000fe20000000800 */
[----:B------:R-:W-:Y:S02]  /*5300*/  LEA.HI.SX32 R140, R140, R171, 0x1b ;  /* 0x000000ab8c8c7211 */ /* 0x000fe400078fdaff */
[----:B------:R-:W-:Y:S01]  /*5310*/  SHF.L.U32 R150, R126, 0x2, RZ ;  /* 0x000000027e967819 */ /* 0x000fe200000006ff */
[----:B------:R-:W0:Y:S01]  /*5320*/  LDS R14, [R136+0x28] ;  /* 0x00002800880e7984 */ /* 0x000e220000000800 */
[----:B------:R-:W-:-:S03]  /*5330*/  SHF.L.U32 R149, R124, 0x2, RZ ;  /* 0x000000027c957819 */ /* 0x000fc600000006ff */
[----:B------:R-:W-:Y:S01]  /*5340*/  LDS R13, [R136+0x2c] ;  /* 0x00002c00880d7984 */ /* 0x000fe20000000800 */
[----:B------:R-:W-:-:S03]  /*5350*/  IADD3 R126, R171, 0x100, RZ ;  /* 0x00000100ab7e7810 */ /* 0x000fc60007ffe0ff */
[----:B------:R-:W-:Y:S01]  /*5360*/  LDS R193, [R136+0x30] ;  /* 0x0000300088c17984 */ /* 0x000fe20000000800 */
[----:B------:R-:W-:-:S03]  /*5370*/  SHF.L.U32 R148, R2, 0x2, RZ ;  /* 0x0000000202947819 */ /* 0x000fc600000006ff */
[----:B------:R-:W-:Y:S01]  /*5380*/  LDS R195, [R136+0x34] ;  /* 0x0000340088c37984 */ /* 0x000fe20000000800 */
[----:B------:R-:W-:-:S03]  /*5390*/  IADD3 R124, R171, 0x120, RZ ;  /* 0x00000120ab7c7810 */ /* 0x000fc60007ffe0ff */
[----:B------:R1:W-:Y:S01]  /*53a0*/  LDS R199, [R136+0x38] ;  /* 0x0000380088c77984 */ /* 0x0003e20000000800 */
[----:B------:R-:W-:Y:S02]  /*53b0*/  SHF.L.U32 R152, R142, 0x2, RZ ;  /* 0x000000028e987819 */ /* 0x000fe400000006ff */
[C---:B------:R-:W-:Y:S02]  /*53c0*/  IADD3 R2, R171.reuse, 0x140, RZ ;  /* 0x00000140ab027810 */ /* 0x040fe40007ffe0ff */
[----:B-1----:R-:W-:Y:S02]  /*53d0*/  IADD3 R136, R171, 0xe0, RZ ;  /* 0x000000e0ab887810 */ /* 0x002fe40007ffe0ff */
[----:B------:R-:W-:Y:S02]  /*53e0*/  SHF.L.U32 R151, R140, 0x2, RZ ;  /* 0x000000028c977819 */ /* 0x000fe400000006ff */
[-C--:B------:R-:W-:Y:S02]  /*53f0*/  LEA.HI.SX32 R136, R136, R171.reuse, 0x1b ;  /* 0x000000ab88887211 */ /* 0x080fe400078fdaff */
[----:B------:R-:W-:-:S02]  /*5400*/  LEA.HI.SX32 R126, R126, R171, 0x1b ;  /* 0x000000ab7e7e7211 */ /* 0x000fc400078fdaff */
[-C--:B------:R-:W-:Y:S02]  /*5410*/  LEA.HI.SX32 R124, R124, R171.reuse, 0x1b ;  /* 0x000000ab7c7c7211 */ /* 0x080fe400078fdaff */
[----:B------:R-:W-:Y:S02]  /*5420*/  LEA.HI.SX32 R2, R2, R171, 0x1b ;  /* 0x000000ab02027211 */ /* 0x000fe400078fdaff */
[----:B------:R-:W-:Y:S02]  /*5430*/  SHF.L.U32 R147, R136, 0x2, RZ ;  /* 0x0000000288937819 */ /* 0x000fe400000006ff */
[----:B------:R-:W-:Y:S02]  /*5440*/  SHF.L.U32 R146, R126, 0x2, RZ ;  /* 0x000000027e927819 */ /* 0x000fe400000006ff */
[----:B------:R-:W-:Y:S02]  /*5450*/  SHF.L.U32 R145, R124, 0x2, RZ ;  /* 0x000000027c917819 */ /* 0x000fe400000006ff */
[----:B------:R-:W-:Y:S01]  /*5460*/  SHF.L.U32 R144, R2, 0x2, RZ ;  /* 0x0000000202907819 */ /* 0x000fe200000006ff */
[----:B------:R-:W-:Y:S01]  /*5470*/  FMUL.FTZ R124, R25, 1.4426950216293334961 ;  /* 0x3fb8aa3b197c7820 */ /* 0x000fe20000410000 */
[----:B------:R-:W-:-:S02]  /*5480*/  IADD3 R2, R171, 0x1c0, RZ ;  /* 0x000001c0ab027810 */ /* 0x000fc40007ffe0ff */
[----:B------:R-:W-:Y:S02]  /*5490*/  ISETP.NE.AND P1, PT, R176, RZ, PT ;  /* 0x000000ffb000720c */ /* 0x000fe40003f25270 */
[----:B------:R-:W-:-:S04]  /*54a0*/  LEA.HI.SX32 R2, R2, R171, 0x1b ;  /* 0x000000ab02027211 */ /* 0x000fc800078fdaff */
[----:B------:R-:W-:Y:S02]  /*54b0*/  SHF.L.U32 R140, R2, 0x2, RZ ;  /* 0x00000002028c7819 */ /* 0x000fe400000006ff */
[----:B------:R-:W-:-:S04]  /*54c0*/  SHF.L.U32 R2, R171, 0x4, RZ ;  /* 0x00000004ab027819 */ /* 0x000fc800000006ff */
[----:B------:R-:W-:Y:S02]  /*54d0*/  LEA.HI.SX32 R136, R2, R2, 0x1b ;  /* 0x0000000202887211 */ /* 0x000fe400078fdaff */
[----:B------:R-:W-:Y:S02]  /*54e0*/  MOV R3, 0x8 ;  /* 0x0000000800037802 */ /* 0x000fe40000000f00 */
[----:B------:R-:W-:-:S03]  /*54f0*/  SHF.L.U32 R136, R136, 0x2, RZ ;  /* 0x0000000288887819 */ /* 0x000fc600000006ff */
[----:B------:R-:W-:Y:S01]  /*5500*/  @!P2 IMAD.WIDE R2, R132, R3, UR10 ;  /* 0x0000000a8402ae25 */ /* 0x000fe2000f8e0203 */
[----:B------:R-:W-:-:S03]  /*5510*/  MOV R126, RZ ;  /* 0x000000ff007e7202 */ /* 0x000fc60000000f00 */
[----:B------:R-:W-:-:S04]  /*5520*/  FMUL.FTZ R208, R134, R27 ;  /* 0x0000001b86d07220 */ /* 0x000fc80000410000 */
[----:B------:R-:W-:Y:S02]  /*5530*/  FMUL.FTZ R235, R23, R208 ;  /* 0x000000d017eb7220 */ /* 0x000fe40000410000 */
[----:B------:R-:W-:Y:S02]  /*5540*/  FADD.FTZ R191, R93, UR5 ;  /* 0x000000055dbf7e21 */ /* 0x000fe40008010000 */
[----:B------:R-:W-:Y:S02]  /*5550*/  FADD.FTZ R197, R92, UR5 ;  /* 0x000000055cc57e21 */ /* 0x000fe40008010000 */
[----:B------:R-:W-:Y:S02]  /*5560*/  FMUL.FTZ R209, R124, R191 ;  /* 0x000000bf7cd17220 */ /* 0x000fe40000410000 */
[----:B------:R-:W-:Y:S02]  /*5570*/  FADD.FTZ R202, R91, UR5 ;  /* 0x000000055bca7e21 */ /* 0x000fe40008010000 */
[----:B------:R-:W-:-:S02]  /*5580*/  FADD.FTZ R203, R90, UR5 ;  /* 0x000000055acb7e21 */ /* 0x000fc40008010000 */
[C---:B------:R-:W-:Y:S01]  /*5590*/  FMUL.FTZ R245, R124.reuse, R197 ;  /* 0x000000c57cf57220 */ /* 0x040fe20000410000 */
[----:B------:R-:W-:Y:S01]  /*55a0*/  MUFU.EX2 R209, R209 ;  /* 0x000000d100d17308 */ /* 0x000fe20000000800 */
[C---:B------:R-:W-:Y:S02]  /*55b0*/  FMUL.FTZ R247, R124.reuse, R202 ;  /* 0x000000ca7cf77220 */ /* 0x040fe40000410000 */
[----:B------:R-:W-:Y:S01]  /*55c0*/  FMUL.FTZ R251, R124, R203 ;  /* 0x000000cb7cfb7220 */ /* 0x000fe20000410000 */
[----:B----4-:R-:W-:Y:S04]  /*55d0*/  STS [R154+0x840], R5 ;  /* 0x000840059a007388 */ /* 0x010fe80000000800 */
[----:B------:R1:W-:Y:S02]  /*55e0*/  STS [R153+0x8c0], R0 ;  /* 0x0008c00099007388 */ /* 0x0003e40000000800 */
[----:B-1----:R-:W-:-:S02]  /*55f0*/  IADD3 R0, R171, 0x160, RZ ;  /* 0x00000160ab007810 */ /* 0x002fc40007ffe0ff */
[----:B------:R-:W-:Y:S02]  /*5600*/  STS [R152+0x940], R7 ;  /* 0x0009400798007388 */ /* 0x000fe40000000800 */
[----:B------:R-:W-:Y:S02]  /*5610*/  LEA.HI.SX32 R0, R0, R171, 0x1b ;  /* 0x000000ab00007211 */ /* 0x000fe400078fdaff */
[----:B------:R-:W-:Y:S02]  /*5620*/  STS [R151+0x9c0], R4 ;  /* 0x0009c00497007388 */ /* 0x000fe40000000800 */
[----:B------:R-:W-:Y:S02]  /*5630*/  SHF.L.U32 R143, R0, 0x2, RZ ;  /* 0x00000002008f7819 */ /* 0x000fe400000006ff */
[----:B------:R-:W-:Y:S04]  /*5640*/  STS [R150+0xa40], R9 ;  /* 0x000a400996007388 */ /* 0x000fe80000000800 */
[----:B------:R1:W-:Y:S04]  /*5650*/  STS [R149+0xac0], R6 ;  /* 0x000ac00695007388 */ /* 0x0003e80000000800 */
[----:B------:R-:W-:Y:S04]  /*5660*/  STS [R148+0xb40], R11 ;  /* 0x000b400b94007388 */ /* 0x000fe80000000800 */
[----:B--2---:R-:W-:Y:S04]  /*5670*/  STS [R147+0xbc0], R8 ;  /* 0x000bc00893007388 */ /* 0x004fe80000000800 */
[----:B------:R-:W-:Y:S04]  /*5680*/  STS [R146+0xc40], R125 ;  /* 0x000c407d92007388 */ /* 0x000fe80000000800 */
[----:B------:R-:W-:Y:S04]  /*5690*/  STS [R145+0xcc0], R10 ;  /* 0x000cc00a91007388 */ /* 0x000fe80000000800 */
[----:B------:R-:W-:Y:S04]  /*56a0*/  STS [R144+0xd40], R127 ;  /* 0x000d407f90007388 */ /* 0x000fe80000000800 */
[----:B------:R2:W-:Y:S01]  /*56b0*/  STS [R143+0xdc0], R12 ;  /* 0x000dc00c8f007388 */ /* 0x0005e20000000800 */
[----:B------:R-:W-:-:S02]  /*56c0*/  IADD3 R0, R171, 0x1e0, RZ ;  /* 0x000001e0ab007810 */ /* 0x000fc40007ffe0ff */
[----:B-1----:R-:W-:Y:S01]  /*56d0*/  IADD3 R6, R171, 0x180, RZ ;  /* 0x00000180ab067810 */ /* 0x002fe20007ffe0ff */
[----:B--2---:R-:W-:Y:S01]  /*56e0*/  FADD.FTZ R12, R105, UR5 ;  /* 0x00000005690c7e21 */ /* 0x004fe20008010000 */
[----:B------:R-:W-:-:S03]  /*56f0*/  LEA.HI.SX32 R0, R0, R171, 0x1b ;  /* 0x000000ab00007211 */ /* 0x000fc600078fdaff */
[----:B------:R-:W-:Y:S01]  /*5700*/  FMUL.FTZ R192, R124, R12 ;  /* 0x0000000c7cc07220 */ /* 0x000fe20000410000 */
[----:B------:R-:W-:Y:S02]  /*5710*/  IADD3 R4, R171, 0x1a0, RZ ;  /* 0x000001a0ab047810 */ /* 0x000fe40007ffe0ff */
[-C--:B------:R-:W-:Y:S02]  /*5720*/  LEA.HI.SX32 R6, R6, R171.reuse, 0x1b ;  /* 0x000000ab06067211 */ /* 0x080fe400078fdaff */
[----:B------:R-:W-:Y:S01]  /*5730*/  SHF.L.U32 R139, R0, 0x2, RZ ;  /* 0x00000002008b7819 */ /* 0x000fe200000006ff */
[----:B------:R-:W1:Y:S01]  /*5740*/  MUFU.EX2 R192, R192 ;  /* 0x000000c000c07308 */ /* 0x000e620000000800 */
[----:B------:R-:W-:Y:S02]  /*5750*/  LEA.HI.SX32 R4, R4, R171, 0x1b ;  /* 0x000000ab04047211 */ /* 0x000fe400078fdaff */
[----:B------:R-:W-:Y:S02]  /*5760*/  MOV R0, UR36 ;  /* 0x0000002400007c02 */ /* 0x000fe40008000f00 */
[----:B------:R-:W-:-:S02]  /*5770*/  SHF.L.U32 R142, R6, 0x2, RZ ;  /* 0x00000002068e7819 */ /* 0x000fc400000006ff */
[----:B------:R-:W-:Y:S02]  /*5780*/  SHF.L.U32 R141, R4, 0x2, RZ ;  /* 0x00000002048d7819 */ /* 0x000fe400000006ff */
[----:B------:R-:W-:Y:S02]  /*5790*/  LEA R0, R0, UR7, 0x8 ;  /* 0x0000000700007c11 */ /* 0x000fe4000f8e40ff */
[----:B------:R-:W-:Y:S01]  /*57a0*/  @P1 IADD3 R0, R176, 0x200, RZ ;  /* 0x00000200b0001810 */ /* 0x000fe20007ffe0ff */
[----:B---3--:R-:W-:Y:S01]  /*57b0*/  STS [R142+0xe40], R129 ;  /* 0x000e40818e007388 */ /* 0x008fe20000000800 */
[----:B------:R-:W-:Y:S02]  /*57c0*/  FADD.FTZ R11, R104, UR5 ;  /* 0x00000005680b7e21 */ /* 0x000fe40008010000 */
[----:B------:R-:W-:Y:S01]  /*57d0*/  SHF.L.U32 R5, R0, 0x2, RZ ;  /* 0x0000000200057819 */ /* 0x000fe200000006ff */
[----:B------:R-:W-:Y:S04]  /*57e0*/  STS [R141+0xec0], R128 ;  /* 0x000ec0808d007388 */ /* 0x000fe80000000800 */
        /* <DEDUP_REMOVED lines=20> */
[----:B------:R-:W3:Y:S04]  /*5930*/  LDS R129, [R136+0x87c] ;  /* 0x00087c0088817984 */ /* 0x000ee80000000800 */
[----:B-1----:R1:W-:Y:S04]  /*5940*/  STS [R5+0x2338], R192 ;  /* 0x002338c005007388 */ /* 0x0023e80000000800 */
[----:B------:R-:W-:Y:S01]  /*5950*/  BAR.SYNC.DEFER_BLOCKING 0x0 ;  /* 0x0000000000007b1d */ /* 0x000fe20000010000 */
[----:B------:R-:W-:-:S02]  /*5960*/  FMUL.FTZ R242, R124, R10 ;  /* 0x0000000a7cf27220 */ /* 0x000fc40000410000 */
[----:B------:R-:W-:-:S03]  /*5970*/  FADD.FTZ R9, R102, UR5 ;  /* 0x0000000566097e21 */ /* 0x000fc60008010000 */
[----:B------:R-:W4:Y:S01]  /*5980*/  MUFU.EX2 R237, R237 ;  /* 0x000000ed00ed7308 */ /* 0x000f220000000800 */
[----:B------:R-:W-:Y:S02]  /*5990*/  FMUL.FTZ R239, R124, R9 ;  /* 0x000000097cef7220 */ /* 0x000fe40000410000 */
[----:B------:R-:W-:Y:S02]  /*59a0*/  FADD.FTZ R8, R101, UR5 ;  /* 0x0000000565087e21 */ /* 0x000fe40008010000 */
[----:B------:R-:W-:-:S03]  /*59b0*/  FADD.FTZ R7, R100, UR5 ;  /* 0x0000000564077e21 */ /* 0x000fc60008010000 */
[----:B------:R-:W0:Y:S01]  /*59c0*/  MUFU.EX2 R242, R242 ;  /* 0x000000f200f27308 */ /* 0x000e220000000800 */
[C---:B------:R-:W-:Y:S02]  /*59d0*/  FMUL.FTZ R190, R124.reuse, R8 ;  /* 0x000000087cbe7220 */ /* 0x040fe40000410000 */
[----:B------:R-:W-:Y:S02]  /*59e0*/  FMUL.FTZ R187, R124, R7 ;  /* 0x000000077cbb7220 */ /* 0x000fe40000410000 */
[----:B------:R-:W-:-:S03]  /*59f0*/  FADD.FTZ R6, R99, UR5 ;  /* 0x0000000563067e21 */ /* 0x000fc60008010000 */
[----:B------:R-:W0:Y:S01]  /*5a00*/  MUFU.EX2 R239, R239 ;  /* 0x000000ef00ef7308 */ /* 0x000e220000000800 */
[----:B------:R-:W-:Y:S01]  /*5a10*/  FMUL.FTZ R182, R124, R6 ;  /* 0x000000067cb67220 */ /* 0x000fe20000410000 */
[----:B------:R0:W5:Y:S01]  /*5a20*/  @!P2 LDG.E R126, [R2.64+0x4] ;  /* 0x00000420027ea981 */ /* 0x000162000c1e1900 */
[----:B-1----:R-:W-:-:S05]  /*5a30*/  FADD.FTZ R5, R98, UR5 ;  /* 0x0000000562057e21 */ /* 0x002fca0008010000 */
[----:B------:R-:W1:Y:S01]  /*5a40*/  MUFU.EX2 R190, R190 ;  /* 0x000000be00be7308 */ /* 0x000e620000000800 */
[----:B----4-:R-:W-:Y:S01]  /*5a50*/  FMUL.FTZ R183, R192, R237 ;  /* 0x000000edc0b77220 */ /* 0x010fe20000410000 */
[----:B------:R-:W-:Y:S01]  /*5a60*/  ISETP.NE.AND P2, PT, R176, 0x1f, PT ;  /* 0x0000001fb000780c */ /* 0x000fe20003f45270 */
[----:B------:R-:W-:Y:S02]  /*5a70*/  FMUL.FTZ R181, R124, R5 ;  /* 0x000000057cb57220 */ /* 0x000fe40000410000 */
[----:B------:R-:W-:-:S03]  /*5a80*/  FADD.FTZ R4, R97, UR5 ;  /* 0x0000000561047e21 */ /* 0x000fc60008010000 */
[----:B------:R-:W4:Y:S01]  /*5a90*/  MUFU.EX2 R187, R187 ;  /* 0x000000bb00bb7308 */ /* 0x000f220000000800 */
[----:B0-----:R-:W-:Y:S02]  /*5aa0*/  FMUL.FTZ R128, R242, R183 ;  /* 0x000000b7f2807220 */ /* 0x001fe40000410000 */
[----:B------:R-:W-:Y:S02]  /*5ab0*/  FMUL.FTZ R184, R124, R4 ;  /* 0x000000047cb87220 */ /* 0x000fe40000410000 */
[----:B------:R-:W-:-:S03]  /*5ac0*/  FADD.FTZ R3, R96, UR5 ;  /* 0x0000000560037e21 */ /* 0x000fc60008010000 */
[----:B------:R-:W0:Y:S01]  /*5ad0*/  MUFU.EX2 R182, R182 ;  /* 0x000000b600b67308 */ /* 0x000e220000000800 */
[----:B------:R-:W-:Y:S01]  /*5ae0*/  FMUL.FTZ R183, R239, R128 ;  /* 0x00000080efb77220 */ /* 0x000fe20000410000 */
[----:B------:R0:W2:Y:S01]  /*5af0*/  @P2 LDS R208, [R176.X4+0x2b3c] ;  /* 0x002b3c00b0d02984 */ /* 0x0000a20000004800 */
[----:B------:R-:W-:Y:S02]  /*5b00*/  FMUL.FTZ R189, R124, R3 ;  /* 0x000000037cbd7220 */ /* 0x000fe40000410000 */
[----:B------:R-:W-:-:S03]  /*5b10*/  FADD.FTZ R2, R95, UR5 ;  /* 0x000000055f027e21 */ /* 0x000fc60008010000 */
[----:B------:R-:W0:Y:S01]  /*5b20*/  MUFU.EX2 R181, R181 ;  /* 0x000000b500b57308 */ /* 0x000e220000000800 */
[----:B-1----:R-:W-:Y:S02]  /*5b30*/  FMUL.FTZ R128, R190, R183 ;  /* 0x000000b7be807220 */ /* 0x002fe40000410000 */
[----:B------:R-:W-:Y:S02]  /*5b40*/  FMUL.FTZ R246, R124, R2 ;  /* 0x000000027cf67220 */ /* 0x000fe40000410000 */
[----:B------:R-:W-:-:S03]  /*5b50*/  FADD.FTZ R0, R94, UR5 ;  /* 0x000000055e007e21 */ /* 0x000fc60008010000 */
[----:B------:R-:W1:Y:S01]  /*5b60*/  MUFU.EX2 R184, R184 ;  /* 0x000000b800b87308 */ /* 0x000e620000000800 */
[----:B----4-:R-:W-:Y:S02]  /*5b70*/  FMUL.FTZ R183, R187, R128 ;  /* 0x00000080bbb77220 */ /* 0x010fe40000410000 */
[----:B------:R-:W-:-:S05]  /*5b80*/  FMUL.FTZ R241, R124, R0 ;  /* 0x000000007cf17220 */ /* 0x000fca0000410000 */
[----:B------:R-:W4:Y:S01]  /*5b90*/  MUFU.EX2 R189, R189 ;  /* 0x000000bd00bd7308 */ /* 0x000f220000000800 */
[----:B0-----:R-:W-:-:S07]  /*5ba0*/  FMUL.FTZ R128, R182, R183 ;  /* 0x000000b7b6807220 */ /* 0x001fce0000410000 */
[----:B------:R-:W0:Y:S01]  /*5bb0*/  MUFU.EX2 R246, R246 ;  /* 0x000000f600f67308 */ /* 0x000e220000000800 */
[----:B------:R-:W-:-:S07]  /*5bc0*/  FMUL.FTZ R183, R181, R128 ;  /* 0x00000080b5b77220 */ /* 0x000fce0000410000 */
[----:B------:R-:W2:Y:S01]  /*5bd0*/  MUFU.EX2 R241, R241 ;  /* 0x000000f100f17308 */ /* 0x000ea20000000800 */
[----:B-1----:R-:W-:-:S04]  /*5be0*/  FMUL.FTZ R128, R184, R183 ;  /* 0x000000b7b8807220 */ /* 0x002fc80000410000 */
[----:B----4-:R-:W-:-:S03]  /*5bf0*/  FMUL.FTZ R219, R189, R128 ;  /* 0x00000080bddb7220 */ /* 0x010fc60000410000 */
[----:B------:R-:W1:Y:S01]  /*5c00*/  MUFU.EX2 R245, R245 ;  /* 0x000000f500f57308 */ /* 0x000e620000000800 */
[----:B0-----:R-:W-:Y:S02]  /*5c10*/  FMUL.FTZ R204, R246, R219 ;  /* 0x000000dbf6cc7220 */ /* 0x001fe40000410000 */
[----:B------:R-:W-:-:S05]  /*5c20*/  FMUL.FTZ R217, R135, R26 ;  /* 0x0000001a87d97220 */ /* 0x000fca0000410000 */
[----:B------:R-:W0:Y:S01]  /*5c30*/  MUFU.EX2 R247, R247 ;  /* 0x000000f700f77308 */ /* 0x000e220000000800 */
[----:B--2---:R-:W-:-:S07]  /*5c40*/  FMUL.FTZ R124, R241, R204 ;  /* 0x000000ccf17c7220 */ /* 0x004fce0000410000 */
[----:B------:R-:W2:Y:S01]  /*5c50*/  MUFU.EX2 R251, R251 ;  /* 0x000000fb00fb7308 */ /* 0x000ea20000000800 */
        /* <DEDUP_REMOVED lines=19> */
[----:B-1----:R-:W-:Y:S02]  /*5d90*/  FMUL.FTZ R124, R245, R124 ;  /* 0x0000007cf57c7220 */ /* 0x002fe40000410000 */
[----:B------:R-:W-:Y:S02]  /*5da0*/  FFMA.FTZ R183, R236, R237, R235 ;  /* 0x000000edecb77223 */ /* 0x000fe400000100eb */
[----:B------:R-:W-:Y:S02]  /*5db0*/  FMUL.FTZ R210, R74, R131 ;  /* 0x000000834ad27220 */ /* 0x000fe40000410000 */
        /* <DEDUP_REMOVED lines=14> */
[----:B------:R-:W-:-:S02]  /*5ea0*/  FFMA.FTZ R130, R242, R183, R234 ;  /* 0x000000b7f2827223 */ /* 0x000fc400000100ea */
[----:B------:R-:W-:Y:S02]  /*5eb0*/  FMUL.FTZ R198, R76, R127 ;  /* 0x0000007f4cc67220 */ /* 0x000fe40000410000 */
[----:B--2---:R-:W-:Y:S01]  /*5ec0*/  FFMA.FTZ R131, R251, R129, R210 ;  /* 0x00000081fb837223 */ /* 0x004fe200000100d2 */
        /* <DEDUP_REMOVED lines=12> */
.L_x_5556:
[----:B------:R-:W-:Y:S05]  /*5f90*/  BSYNC B0 ;  /* 0x0000000000007941 */ /* 0x000fea0003800000 */
.L_x_5555:
[----:B-1----:R-:W-:Y:S01]  /*5fa0*/  FMUL.FTZ R186, R251, R208 ;  /* 0x000000d0fbba7220 */ /* 0x002fe20000410000 */
[----:B------:R-:W-:Y:S01]  /*5fb0*/  ISETP.GE.AND P3, PT, R171, 0x1, PT ;  /* 0x00000001ab00780c */ /* 0x000fe20003f66270 */
[----:B0-----:R-:W-:Y:S01]  /*5fc0*/  FFMA.FTZ R127, R239, R130, R233 ;  /* 0x00000082ef7f7223 */ /* 0x001fe200000100e9 */
[----:B------:R-:W-:Y:S01]  /*5fd0*/  ISETP.NE.AND P4, PT, R170, 0x1f, PT ;  /* 0x0000001faa00780c */ /* 0x000fe20003f85270 */
[----:B------:R-:W-:Y:S01]  /*5fe0*/  FMUL.FTZ R194, R77, R194 ;  /* 0x000000c24dc27220 */ /* 0x000fe20000410000 */
[----:B------:R-:W-:Y:S01]  /*5ff0*/  MOV R217, UR7 ;  /* 0x0000000700d97c02 */ /* 0x000fe20008000f00 */
[C---:B------:R-:W-:Y:S01]  /*6000*/  FFMA.FTZ R131, R247.reuse, R131, R198 ;  /* 0x00000083f7837223 */ /* 0x040fe200000100c6 */
[C---:B------:R-:W-:Y:S01]  /*6010*/  ISETP.NE.AND P5, PT, R176.reuse, RZ, PT ;  /* 0x000000ffb000720c */ /* 0x040fe20003fa5270 */
[----:B------:R-:W-:Y:S01]  /*6020*/  FMUL.FTZ R186, R247, R186 ;  /* 0x000000baf7ba7220 */ /* 0x000fe20000410000 */
[----:B------:R-:W-:Y:S01]  /*6030*/  SHF.L.U32 R249, R176, 0x4, RZ ;  /* 0x00000004b0f97819 */ /* 0x000fe200000006ff */
[----:B------:R-:W-:Y:S01]  /*6040*/  FFMA.FTZ R130, R190, R127, R232 ;  /* 0x0000007fbe827223 */ /* 0x000fe200000100e8 */
[----:B------:R-:W-:Y:S01]  /*6050*/  ULDC.64 UR18, c[0x0][0x298] ;  /* 0x0000a60000127ab9 */ /* 0x000fe20000000a00 */
[----:B------:R-:W-:Y:S01]  /*6060*/  FMUL.FTZ R188, R78, R125 ;  /* 0x0000007d4ebc7220 */ /* 0x000fe20000410000 */
[----:B------:R-:W-:Y:S01]  /*6070*/  LEA.HI.SX32 R249, R249, R249, 0x1b ;  /* 0x000000f9f9f97211 */ /* 0x000fe200078fdaff */
[C---:B------:R-:W-:Y:S01]  /*6080*/  FFMA.FTZ R131, R245.reuse, R131, R194 ;  /* 0x00000083f5837223 */ /* 0x040fe200000100c2 */
[----:B------:R-:W-:Y:S01]  /*6090*/  ULDC.64 UR20, c[0x0][0x2b8] ;  /* 0x0000ae0000147ab9 */ /* 0x000fe20000000a00 */
[----:B------:R-:W-:Y:S01]  /*60a0*/  FMUL.FTZ R186, R245, R186 ;  /* 0x000000baf5ba7220 */ /* 0x000fe20000410000 */
[----:B------:R-:W-:Y:S01]  /*60b0*/  UIMAD UR18, UR38, UR18, URZ ;  /* 0x00000012261272a4 */ /* 0x000fe2000f8e023f */
[----:B------:R-:W-:Y:S01]  /*60c0*/  FFMA.FTZ R130, R187, R130, R231 ;  /* 0x00000082bb827223 */ /* 0x000fe200000100e7 */
[----:B------:R-:W-:Y:S01]  /*60d0*/  UIMAD UR20, UR38, UR20, URZ ;  /* 0x00000014261472a4 */ /* 0x000fe2000f8e023f */
[----:B------:R-:W-:Y:S01]  /*60e0*/  FMUL.FTZ R132, R79, R132 ;  /* 0x000000844f847220 */ /* 0x000fe20000410000 */
[----:B------:R-:W-:Y:S01]  /*60f0*/  UIMAD UR18, UR37, UR19, UR18 ;  /* 0x00000013251272a4 */ /* 0x000fe2000f8e0212 */
[C---:B------:R-:W-:Y:S01]  /*6100*/  FFMA.FTZ R131, R209.reuse, R131, R188 ;  /* 0x00000083d1837223 */ /* 0x040fe200000100bc */
[----:B------:R-:W-:Y:S01]  /*6110*/  UIMAD UR20, UR37, UR21, UR20 ;  /* 0x00000015251472a4 */ /* 0x000fe2000f8e0214 */
[----:B------:R-:W-:Y:S01]  /*6120*/  FMUL.FTZ R186, R209, R186 ;  /* 0x000000bad1ba7220 */ /* 0x000fe20000410000 */
[----:B------:R-:W-:Y:S01]  /*6130*/  BSSY B0, `(.L_x_5557) ;  /* 0x000016e000007945 */ /* 0x000fe20003800000 */
[----:B------:R-:W-:-:S02]  /*6140*/  FFMA.FTZ R130, R182, R130, R229 ;  /* 0x00000082b6827223 */ /* 0x000fc400000100e5 */
[----:B------:R-:W-:Y:S02]  /*6150*/  FMUL.FTZ R133, R80, R133 ;  /* 0x0000008550857220 */ /* 0x000fe40000410000 */
[C---:B------:R-:W-:Y:S02]  /*6160*/  FFMA.FTZ R131, R241.reuse, R131, R132 ;  /* 0x00000083f1837223 */ /* 0x040fe40000010084 */
        /* <DEDUP_REMOVED lines=8> */
[C---:B------:R-:W-:Y:S02]  /*61f0*/  FMUL.FTZ R127, R189.reuse, R186 ;  /* 0x000000babd7f7220 */ /* 0x040fe40000410000 */
        /* <DEDUP_REMOVED lines=8> */
[----:B------:R-:W-:Y:S02]  /*6280*/  FMUL.FTZ R214, R85, R214 ;  /* 0x000000d655d67220 */ /* 0x000fe40000410000 */
[C---:B------:R-:W-:Y:S02]  /*6290*/  FFMA.FTZ R131, R182.reuse, R131, R211 ;  /* 0x00000083b6837223 */ /* 0x040fe400000100d3 */
[----:B------:R-:W-:Y:S02]  /*62a0*/  FMUL.FTZ R186, R182, R125 ;  /* 0x0000007db6ba7220 */ /* 0x000fe40000410000 */
[----:B------:R-:W-:Y:S02]  /*62b0*/  FFMA.FTZ R130, R241, R130, R223 ;  /* 0x00000082f1827223 */ /* 0x000fe400000100df */
[----:B------:R-:W-:-:S02]  /*62c0*/  FMUL.FTZ R207, R86, R207 ;  /* 0x000000cf56cf7220 */ /* 0x000fc40000410000 */
[C---:B------:R-:W-:Y:S02]  /*62d0*/  FFMA.FTZ R131, R187.reuse, R131, R214 ;  /* 0x00000083bb837223 */ /* 0x040fe400000100d6 */
[----:B------:R-:W-:Y:S02]  /*62e0*/  FMUL.FTZ R125, R187, R186 ;  /* 0x000000babb7d7220 */ /* 0x000fe40000410000 */
[----:B------:R-:W-:Y:S02]  /*62f0*/  FFMA.FTZ R130, R209, R130, R128 ;  /* 0x00000082d1827223 */ /* 0x000fe40000010080 */
[----:B------:R-:W-:Y:S02]  /*6300*/  FMUL.FTZ R212, R87, R212 ;  /* 0x000000d457d47220 */ /* 0x000fe40000410000 */
[C---:B------:R-:W-:Y:S02]  /*6310*/  FFMA.FTZ R131, R190.reuse, R131, R207 ;  /* 0x00000083be837223 */ /* 0x040fe400000100cf */
[----:B------:R-:W-:-:S02]  /*6320*/  FMUL.FTZ R186, R190, R125 ;  /* 0x0000007dbeba7220 */ /* 0x000fc40000410000 */
[----:B------:R-:W-:Y:S02]  /*6330*/  FFMA.FTZ R130, R245, R130, R196 ;  /* 0x00000082f5827223 */ /* 0x000fe400000100c4 */
[----:B------:R-:W-:Y:S02]  /*6340*/  FMUL.FTZ R205, R88, R205 ;  /* 0x000000cd58cd7220 */ /* 0x000fe40000410000 */
        /* <DEDUP_REMOVED lines=34> */
[C---:B0-----:R-:W-:Y:S01]  /*6570*/  @P3 FFMA.FTZ R127, R186.reuse, R124, R127 ;  /* 0x0000007cba7f3223 */ /* 0x041fe2000001007f */
[----:B------:R-:W-:Y:S01]  /*6580*/  MOV R124, UR30 ;  /* 0x0000001e007c7c02 */ /* 0x000fe20008000f00 */
[----:B-1----:R-:W-:-:S03]  /*6590*/  @P3 FMUL.FTZ R186, R186, R125 ;  /* 0x0000007dbaba3220 */ /* 0x002fc60000410000 */
[----:B------:R-:W0:Y:S01]  /*65a0*/  SHFL.UP PT, R185, R127, 0x8, RZ ;  /* 0x050000007fb97989 */ /* 0x000e2200000e00ff */
[----:B------:R-:W-:Y:S01]  /*65b0*/  ISETP.GE.OR P0, PT, R124, c[0x0][0x174], P0 ;  /* 0x00005d007c007a0c */ /* 0x000fe20000706670 */
[----:B------:R-:W-:Y:S01]  /*65c0*/  HFMA2.MMA R124, -RZ, RZ, 1.875, 0 ;  /* 0x3f800000ff7c7435 */ /* 0x000fe200000001ff */
[----:B--2---:R-:W-:Y:S01]  /*65d0*/  @!P4 FFMA.FTZ R130, R131, R183, R130 ;  /* 0x000000b78382c223 */ /* 0x004fe20000010082 */
[----:B------:R-:W-:Y:S01]  /*65e0*/  ISETP.GE.AND P3, PT, R171, 0x8, PT ;  /* 0x00000008ab00780c */ /* 0x000fe20003f66270 */
[----:B------:R-:W1:Y:S01]  /*65f0*/  SHFL.UP PT, R183, R186, 0x8, RZ ;  /* 0x05000000bab77989 */ /* 0x000e6200000e00ff */
[----:B------:R-:W-:Y:S01]  /*6600*/  MOV R125, RZ ;  /* 0x000000ff007d7202 */ /* 0x000fe20000000f00 */
[----:B---3--:R-:W-:Y:S01]  /*6610*/  @!P4 FMUL.FTZ R131, R131, R220 ;  /* 0x000000dc8383c220 */ /* 0x008fe20000410000 */
[----:B------:R-:W-:Y:S01]  /*6620*/  ISETP.GE.U32.AND P4, PT, R170, 0x18, PT ;  /* 0x00000018aa00780c */ /* 0x000fe20003f86070 */
[----:B------:R-:W2:Y:S04]  /*6630*/  SHFL.DOWN PT, R215, R130, 0x8, 0x1f ;  /* 0x09001f0082d77f89 */ /* 0x000ea800000e0000 */
[----:B------:R-:W3:Y:S04]  /*6640*/  SHFL.DOWN PT, R220, R131, 0x8, 0x1f ;  /* 0x09001f0083dc7f89 */ /* 0x000ee800000e0000 */
[----:B------:R-:W-:Y:S01]  /*6650*/  @!P0 LDS.64 R124, [R217.X8+0x2bb8] ;  /* 0x002bb800d97c8984 */ /* 0x000fe20000008a00 */
[----:B------:R-:W-:Y:S01]  /*6660*/  ISETP.GE.AND P0, PT, R171, 0x10, PT ;  /* 0x00000010ab00780c */ /* 0x000fe20003f06270 */
[----:B0-----:R-:W-:-:S02]  /*6670*/  @P3 FFMA.FTZ R127, R186, R185, R127 ;  /* 0x000000b9ba7f3223 */ /* 0x001fc4000001007f */
        /* <DEDUP_REMOVED lines=9> */
[----:B-----5:R-:W-:Y:S01]  /*6710*/  SHFL.IDX PT, R185, R126, RZ, 0x1f ;  /* 0x00001fff7eb97589 */ /* 0x020fe200000e0000 */
[----:B-1----:R-:W-:-:S03]  /*6720*/  @P0 FMUL.FTZ R186, R186, R183 ;  /* 0x000000b7baba0220 */ /* 0x002fc60000410000 */
[----:B------:R-:W-:Y:S01]  /*6730*/  SHFL.UP PT, R220, R127, 0x1, RZ ;  /* 0x042000007fdc7989 */ /* 0x000fe200000e00ff */
[----:B--2---:R-:W-:-:S03]  /*6740*/  @!P3 FFMA.FTZ R130, R131, R215, R130 ;  /* 0x000000d78382b223 */ /* 0x004fc60000010082 */
[----:B------:R-:W0:Y:S01]  /*6750*/  SHFL.UP PT, R183, R186, 0x1, RZ ;  /* 0x04200000bab77989 */ /* 0x000e2200000e00ff */
[----:B---3--:R-:W-:-:S03]  /*6760*/  @!P3 FMUL.FTZ R131, R131, R222 ;  /* 0x000000de8383b220 */ /* 0x008fc60000410000 */
[----:B------:R-:W-:Y:S04]  /*6770*/  SHFL.IDX PT, R217, R125, RZ, 0x1f ;  /* 0x00001fff7dd97589 */ /* 0x000fe800000e0000 */
[----:B------:R-:W-:Y:S04]  /*6780*/  SHFL.DOWN PT, R219, R130, 0x1, 0x1f ;  /* 0x08201f0082db7f89 */ /* 0x000fe800000e0000 */
[----:B------:R-:W1:Y:S04]  /*6790*/  SHFL.DOWN PT, R222, R131, 0x1, 0x1f ;  /* 0x08201f0083de7f89 */ /* 0x000e6800000e0000 */
[----:B------:R-:W-:Y:S01]  /*67a0*/  SHFL.IDX PT, R215, R131, RZ, 0x1f ;  /* 0x00001fff83d77589 */ /* 0x000fe200000e0000 */
[----:B0-----:R-:W-:-:S03]  /*67b0*/  @P1 FFMA.FTZ R185, R183, R185, R220 ;  /* 0x000000b9b7b91223 */ /* 0x001fc600000100dc */
[----:B------:R0:W2:Y:S01]  /*67c0*/  SHFL.IDX PT, R220, R130, RZ, 0x1f ;  /* 0x00001fff82dc7589 */ /* 0x0000a200000e0000 */
[----:B------:R-:W-:-:S04]  /*67d0*/  FFMA.FTZ R192, R192, R185, R236 ;  /* 0x000000b9c0c07223 */ /* 0x000fc800000100ec */
[----:B------:R-:W-:Y:S02]  /*67e0*/  FFMA.FTZ R127, R237, R192, R235 ;  /* 0x000000c0ed7f7223 */ /* 0x000fe400000100eb */
[----:B------:R-:W-:Y:S02]  /*67f0*/  FADD.FTZ R236, -R236, R192 ;  /* 0x000000c0ecec7221 */ /* 0x000fe40000010100 */
[----:B-1----:R-:W-:Y:S01]  /*6800*/  @P2 FFMA.FTZ R217, R222, R217, R219 ;  /* 0x000000d9ded92223 */ /* 0x002fe200000100db */
[----:B------:R-:W-:Y:S01]  /*6810*/  IADD3 R219, R176, 0x40, RZ ;  /* 0x00000040b0db7810 */ /* 0x000fe20007ffe0ff */
[----:B------:R-:W-:Y:S02]  /*6820*/  FFMA.FTZ R126, R242, R127, R234 ;  /* 0x0000007ff27e7223 */ /* 0x000fe400000100ea */
[----:B------:R-:W-:Y:S01]  /*6830*/  FFMA.FTZ R208, R217, R208, R129 ;  /* 0x000000d0d9d07223 */ /* 0x000fe20000010081 */
[----:B------:R-:W-:Y:S01]  /*6840*/  IADD3 R217, R176, 0x80, RZ ;  /* 0x00000080b0d97810 */ /* 0x000fe20007ffe0ff */
[----:B------:R-:W-:Y:S01]  /*6850*/  FFMA.FTZ R129, R239, R126, R233 ;  /* 0x0000007eef817223 */ /* 0x000fe200000100e9 */
[----:B------:R-:W-:Y:S01]  /*6860*/  LEA.HI.SX32 R219, R219, R176, 0x1b ;  /* 0x000000b0dbdb7211 */ /* 0x000fe200078fdaff */
[----:B------:R-:W-:Y:S01]  /*6870*/  FFMA.FTZ R210, R251, R208, R210 ;  /* 0x000000d0fbd27223 */ /* 0x000fe200000100d2 */
[----:B------:R-:W-:Y:S01]  /*6880*/  LEA.HI.SX32 R217, R217, R176, 0x1b ;  /* 0x000000b0d9d97211 */ /* 0x000fe200078fdaff */
[----:B0-----:R-:W-:-:S02]  /*6890*/  FFMA.FTZ R130, R190, R129, R232 ;  /* 0x00000081be827223 */ /* 0x001fc400000100e8 */
[----:B------:R-:W-:Y:S02]  /*68a0*/  FFMA.FTZ R198, R247, R210, R198 ;  /* 0x000000d2f7c67223 */ /* 0x000fe400000100c6 */
[----:B------:R-:W-:Y:S02]  /*68b0*/  FFMA.FTZ R131, R187, R130, R231 ;  /* 0x00000082bb837223 */ /* 0x000fe400000100e7 */
[----:B------:R-:W-:Y:S02]  /*68c0*/  FFMA.FTZ R194, R245, R198, R194 ;  /* 0x000000c6f5c27223 */ /* 0x000fe400000100c2 */
[----:B--2---:R-:W-:Y:S02]  /*68d0*/  FFMA.FTZ R125, R215, R125, R220 ;  /* 0x0000007dd77d7223 */ /* 0x004fe400000100dc */
[----:B------:R-:W-:Y:S02]  /*68e0*/  FFMA.FTZ R188, R209, R194, R188 ;  /* 0x000000c2d1bc7223 */ /* 0x000fe400000100bc */
[----:B------:R-:W-:Y:S01]  /*68f0*/  FMUL.FTZ R124, R215, R124 ;  /* 0x0000007cd77c7220 */ /* 0x000fe20000410000 */
[----:B------:R-:W-:Y:S01]  /*6900*/  IADD3 R215, R176, 0xc0, RZ ;  /* 0x000000c0b0d77810 */ /* 0x000fe20007ffe0ff */
[----:B------:R-:W-:-:S02]  /*6910*/  FFMA.FTZ R185, R241, R188, R132 ;  /* 0x000000bcf1b97223 */ /* 0x000fc40000010084 */
[----:B------:R-:W-:Y:S01]  /*6920*/  FFMA.FTZ R132, R182, R131, R229 ;  /* 0x00000083b6847223 */ /* 0x000fe200000100e5 */
[----:B------:R-:W-:Y:S01]  /*6930*/  LEA.HI.SX32 R215, R215, R176, 0x1b ;  /* 0x000000b0d7d77211 */ /* 0x000fe200078fdaff */
[----:B------:R-:W-:Y:S02]  /*6940*/  FFMA.FTZ R186, R246, R185, R133 ;  /* 0x000000b9f6ba7223 */ /* 0x000fe40000010085 */
[----:B------:R-:W-:Y:S02]  /*6950*/  FFMA.FTZ R133, R181, R132, R228 ;  /* 0x00000084b5857223 */ /* 0x000fe400000100e4 */
[C---:B------:R-:W-:Y:S02]  /*6960*/  FFMA.FTZ R183, R189.reuse, R186, R218 ;  /* 0x000000babdb77223 */ /* 0x040fe400000100da */
[C---:B------:R-:W-:Y:S02]  /*6970*/  FFMA.FTZ R244, R184.reuse, R133, R227 ;  /* 0x00000085b8f47223 */ /* 0x040fe400000100e3 */
[----:B------:R-:W-:Y:S01]  /*6980*/  FFMA.FTZ R184, R184, R183, R213 ;  /* 0x000000b7b8b87223 */ /* 0x000fe200000100d5 */
[----:B------:R-:W-:Y:S01]  /*6990*/  IADD3 R213, R176, 0x100, RZ ;  /* 0x00000100b0d57810 */ /* 0x000fe20007ffe0ff */
[----:B------:R-:W-:-:S02]  /*69a0*/  FFMA.FTZ R189, R189, R244, R225 ;  /* 0x000000f4bdbd7223 */ /* 0x000fc400000100e1 */
[----:B------:R-:W-:Y:S01]  /*69b0*/  FFMA.FTZ R181, R181, R184, R216 ;  /* 0x000000b8b5b57223 */ /* 0x000fe200000100d8 */
[----:B------:R-:W-:Y:S01]  /*69c0*/  LEA.HI.SX32 R213, R213, R176, 0x1b ;  /* 0x000000b0d5d57211 */ /* 0x000fe200078fdaff */
[----:B------:R-:W-:Y:S02]  /*69d0*/  FFMA.FTZ R246, R246, R189, R224 ;  /* 0x000000bdf6f67223 */ /* 0x000fe400000100e0 */
[----:B------:R-:W-:Y:S01]  /*69e0*/  FFMA.FTZ R182, R182, R181, R211 ;  /* 0x000000b5b6b67223 */ /* 0x000fe200000100d3 */
[----:B------:R-:W-:Y:S01]  /*69f0*/  IADD3 R211, R176, 0x140, RZ ;  /* 0x00000140b0d37810 */ /* 0x000fe20007ffe0ff */
[----:B------:R-:W-:Y:S02]  /*6a00*/  FFMA.FTZ R241, R241, R246, R223 ;  /* 0x000000f6f1f17223 */ /* 0x000fe400000100df */
[----:B------:R-:W-:Y:S01]  /*6a10*/  FFMA.FTZ R187, R187, R182, R214 ;  /* 0x000000b6bbbb7223 */ /* 0x000fe200000100d6 */
[----:B------:R-:W-:Y:S01]  /*6a20*/  LEA.HI.SX32 R211, R211, R176, 0x1b ;  /* 0x000000b0d3d37211 */ /* 0x000fe200078fdaff */
[----:B------:R-:W-:Y:S01]  /*6a30*/  FFMA.FTZ R248, R209, R241, R128 ;  /* 0x000000f1d1f87223 */ /* 0x000fe20000010080 */
[----:B------:R-:W-:Y:S01]  /*6a40*/  MOV R209, UR7 ;  /* 0x0000000700d17c02 */ /* 0x000fe20008000f00 */
[----:B------:R-:W-:-:S02]  /*6a50*/  FFMA.FTZ R190, R190, R187, R207 ;  /* 0x000000bbbebe7223 */ /* 0x000fc400000100cf */
[----:B------:R-:W-:Y:S02]  /*6a60*/  FFMA.FTZ R245, R245, R248, R196 ;  /* 0x000000f8f5f57223 */ /* 0x000fe400000100c4 */
[----:B------:R-:W-:Y:S01]  /*6a70*/  FFMA.FTZ R239, R239, R190, R212 ;  /* 0x000000beefef7223 */ /* 0x000fe200000100d4 */
[----:B------:R0:W-:Y:S01]  /*6a80*/  @!P5 STS.64 [R209.X8+0x2bb8], R124 ;  /* 0x002bb87cd100d388 */ /* 0x0001e20000008a00 */
[----:B------:R-:W-:Y:S02]  /*6a90*/  FFMA.FTZ R247, R247, R245, R206 ;  /* 0x000000f5f7f77223 */ /* 0x000fe400000100ce */
[----:B------:R-:W-:Y:S02]  /*6aa0*/  FFMA.FTZ R242, R242, R239, R205 ;  /* 0x000000eff2f27223 */ /* 0x000fe400000100cd */
[----:B------:R-:W-:Y:S02]  /*6ab0*/  FADD.FTZ R206, -R206, R247 ;  /* 0x000000f7cece7221 */ /* 0x000fe40000010100 */
[----:B------:R-:W-:-:S02]  /*6ac0*/  FFMA.FTZ R237, R237, R242, R200 ;  /* 0x000000f2eded7223 */ /* 0x000fc400000100c8 */
[----:B------:R-:W-:Y:S02]  /*6ad0*/  FMUL.FTZ R212, R199, R210 ;  /* 0x000000d2c7d47220 */ /* 0x000fe40000410000 */
[----:B------:R-:W-:Y:S01]  /*6ae0*/  FMUL.FTZ R207, R201, R208 ;  /* 0x000000d0c9cf7220 */ /* 0x000fe20000410000 */
[----:B0-----:R-:W-:Y:S01]  /*6af0*/  IADD3 R209, R176, 0x180, RZ ;  /* 0x00000180b0d17810 */ /* 0x001fe20007ffe0ff */
[----:B------:R-:W-:Y:S02]  /*6b00*/  FMUL.FTZ R125, R25, R210 ;  /* 0x000000d2197d7220 */ /* 0x000fe40000410000 */
[----:B------:R-:W-:Y:S01]  /*6b10*/  FMUL.FTZ R124, R237, R12 ;  /* 0x0000000ced7c7220 */ /* 0x000fe20000410000 */
[----:B------:R-:W-:Y:S01]  /*6b20*/  LEA.HI.SX32 R209, R209, R176, 0x1b ;  /* 0x000000b0d1d17211 */ /* 0x000fe200078fdaff */
[----:B------:R-:W-:Y:S02]  /*6b30*/  FMUL.FTZ R125, R125, R206 ;  /* 0x000000ce7d7d7220 */ /* 0x000fe40000410000 */
[----:B------:R-:W-:-:S02]  /*6b40*/  FFMA.FTZ R251, R251, R247, R204 ;  /* 0x000000f7fbfb7223 */ /* 0x000fc400000100cc */
[----:B------:R-:W-:Y:S02]  /*6b50*/  FFMA.FTZ R201, R107, R212, R125 ;  /* 0x000000d46bc97223 */ /* 0x000fe4000001007d */
[----:B------:R-:W-:Y:S02]  /*6b60*/  FFMA.FTZ R58, R207, R203, R58 ;  /* 0x000000cbcf3a7223 */ /* 0x000fe4000001003a */
[----:B------:R-:W-:Y:S02]  /*6b70*/  FADD.FTZ R235, -R235, R127 ;  /* 0x0000007febeb7221 */ /* 0x000fe40000010100 */
[----:B------:R-:W-:Y:S02]  /*6b80*/  FMUL.FTZ R125, R242, R11 ;  /* 0x0000000bf27d7220 */ /* 0x000fe40000410000 */
[----:B------:R-:W-:Y:S02]  /*6b90*/  FFMA.FTZ R200, R236, R124, RZ ;  /* 0x0000007cecc87223 */ /* 0x000fe400000100ff */
[----:B------:R-:W-:-:S02]  /*6ba0*/  FMUL.FTZ R203, R208, R203 ;  /* 0x000000cbd0cb7220 */ /* 0x000fc40000410000 */
[----:B------:R-:W-:Y:S02]  /*6bb0*/  FMUL.FTZ R208, R25, R208 ;  /* 0x000000d019d07220 */ /* 0x000fe40000410000 */
[----:B------:R-:W-:Y:S02]  /*6bc0*/  FADD.FTZ R199, -R204, R251 ;  /* 0x000000fbccc77221 */ /* 0x000fe40000010100 */
[----:B------:R-:W-:Y:S02]  /*6bd0*/  FMUL.FTZ R205, R195, R198 ;  /* 0x000000c6c3cd7220 */ /* 0x000fe40000410000 */
[----:B------:R-:W-:Y:S02]  /*6be0*/  FADD.FTZ R234, -R234, R126 ;  /* 0x0000007eeaea7221 */ /* 0x000fe40000010100 */
[----:B------:R-:W-:Y:S02]  /*6bf0*/  FMUL.FTZ R195, R239, R10 ;  /* 0x0000000aefc37220 */ /* 0x000fe40000410000 */
[----:B------:R-:W-:-:S02]  /*6c00*/  FFMA.FTZ R200, R235, R125, R200 ;  /* 0x0000007debc87223 */ /* 0x000fc400000100c8 */
[----:B------:R-:W-:Y:S02]  /*6c10*/  FMUL.FTZ R208, R208, R199 ;  /* 0x000000c7d0d07220 */ /* 0x000fe40000410000 */
[----:B------:R-:W-:Y:S02]  /*6c20*/  FMUL.FTZ R240, R199, R203 ;  /* 0x000000cbc7f07220 */ /* 0x000fe40000410000 */
[----:B------:R-:W-:Y:S02]  /*6c30*/  FADD.FTZ R233, -R233, R129 ;  /* 0x00000081e9e97221 */ /* 0x000fe40000010100 */
[----:B------:R-:W-:Y:S02]  /*6c40*/  FMUL.FTZ R199, R190, R9 ;  /* 0x00000009bec77220 */ /* 0x000fe40000410000 */
[----:B------:R-:W-:Y:S02]  /*6c50*/  FFMA.FTZ R200, R234, R195, R200 ;  /* 0x000000c3eac87223 */ /* 0x000fe400000100c8 */
[----:B------:R-:W-:-:S02]  /*6c60*/  FFMA.FTZ R238, R106, R207, R208 ;  /* 0x000000cf6aee7223 */ /* 0x000fc400000100d0 */
[----:B------:R-:W-:Y:S02]  /*6c70*/  FFMA.FTZ R60, R205, R197, R60 ;  /* 0x000000c5cd3c7223 */ /* 0x000fe4000001003c */
[----:B------:R-:W-:Y:S02]  /*6c80*/  FMUL.FTZ R204, R106, R203 ;  /* 0x000000cb6acc7220 */ /* 0x000fe40000410000 */
[----:B------:R-:W-:Y:S02]  /*6c90*/  FMUL.FTZ R197, R198, R197 ;  /* 0x000000c5c6c57220 */ /* 0x000fe40000410000 */
[----:B------:R-:W-:Y:S01]  /*6ca0*/  FMUL.FTZ R207, R25, R198 ;  /* 0x000000c619cf7220 */ /* 0x000fe20000410000 */
[----:B------:R0:W-:Y:S01]  /*6cb0*/  STS [R249.X4+0x10bc], R204 ;  /* 0x0010bcccf9007388 */ /* 0x0001e20000004800 */
[----:B------:R-:W-:Y:S02]  /*6cc0*/  FADD.FTZ R232, -R232, R130 ;  /* 0x00000082e8e87221 */ /* 0x000fe40000010100 */
[----:B------:R-:W-:-:S02]  /*6cd0*/  FMUL.FTZ R198, R187, R8 ;  /* 0x00000008bbc67220 */ /* 0x000fc40000410000 */
[----:B------:R-:W-:Y:S02]  /*6ce0*/  FFMA.FTZ R203, R233, R199, R200 ;  /* 0x000000c7e9cb7223 */ /* 0x000fe400000100c8 */
[----:B------:R-:W-:Y:S02]  /*6cf0*/  FADD.FTZ R231, -R231, R131 ;  /* 0x00000083e7e77221 */ /* 0x000fe40000010100 */
[----:B------:R-:W-:Y:S02]  /*6d00*/  FMUL.FTZ R200, R182, R7 ;  /* 0x00000007b6c87220 */ /* 0x000fe40000410000 */
[----:B------:R-:W-:Y:S02]  /*6d10*/  FFMA.FTZ R203, R232, R198, R203 ;  /* 0x000000c6e8cb7223 */ /* 0x000fe400000100cb */
[----:B------:R-:W-:Y:S02]  /*6d20*/  FADD.FTZ R196, -R196, R245 ;  /* 0x000000f5c4c47221 */ /* 0x000fe40000010100 */
[----:B------:R-:W-:-:S02]  /*6d30*/  FADD.FTZ R229, -R229, R132 ;  /* 0x00000084e5e57221 */ /* 0x000fc40000010100 */
[----:B0-----:R-:W-:Y:S02]  /*6d40*/  FMUL.FTZ R204, R181, R6 ;  /* 0x00000006b5cc7220 */ /* 0x001fe40000410000 */
[----:B------:R-:W-:Y:S02]  /*6d50*/  FFMA.FTZ R203, R231, R200, R203 ;  /* 0x000000c8e7cb7223 */ /* 0x000fe400000100cb */
[----:B------:R-:W-:Y:S02]  /*6d60*/  FMUL.FTZ R207, R207, R196 ;  /* 0x000000c4cfcf7220 */ /* 0x000fe40000410000 */
[----:B------:R-:W-:Y:S02]  /*6d70*/  FADD.FTZ R56, R201, R56 ;  /* 0x00000038c9387221 */ /* 0x000fe40000010000 */
[----:B------:R-:W-:Y:S02]  /*6d80*/  FADD.FTZ R228, -R228, R133 ;  /* 0x00000085e4e47221 */ /* 0x000fe40000010100 */
[----:B------:R-:W-:-:S02]  /*6d90*/  FMUL.FTZ R201, R184, R5 ;  /* 0x00000005b8c97220 */ /* 0x000fc40000410000 */
[----:B------:R-:W-:Y:S02]  /*6da0*/  FFMA.FTZ R203, R229, R204, R203 ;  /* 0x000000cce5cb7223 */ /* 0x000fe400000100cb */
[----:B------:R-:W-:Y:S01]  /*6db0*/  FFMA.FTZ R230, R108, R205, R207 ;  /* 0x000000cd6ce67223 */ /* 0x000fe200000100cf */
[----:B------:R-:W-:Y:S01]  /*6dc0*/  IADD3 R207, R176, 0x1c0, RZ ;  /* 0x000001c0b0cf7810 */ /* 0x000fe20007ffe0ff */
[----:B------:R-:W-:Y:S02]  /*6dd0*/  FFMA.FTZ R59, R212, R202, R59 ;  /* 0x000000cad43b7223 */ /* 0x000fe4000001003b */
[----:B------:R-:W-:Y:S01]  /*6de0*/  FMUL.FTZ R205, R186, R3 ;  /* 0x00000003bacd7220 */ /* 0x000fe20000410000 */
[----:B------:R-:W-:Y:S01]  /*6df0*/  LEA.HI.SX32 R207, R207, R176, 0x1b ;  /* 0x000000b0cfcf7211 */ /* 0x000fe200078fdaff */
[----:B------:R-:W-:Y:S02]  /*6e00*/  FMUL.FTZ R202, R210, R202 ;  /* 0x000000cad2ca7220 */ /* 0x000fe40000410000 */
[----:B------:R-:W-:-:S02]  /*6e10*/  FADD.FTZ R227, -R227, R244 ;  /* 0x000000f4e3e37221 */ /* 0x000fc40000010100 */
[----:B------:R-:W-:Y:S01]  /*6e20*/  FFMA.FTZ R208, R228, R201, R203 ;  /* 0x000000c9e4d07223 */ /* 0x000fe200000100cb */
[----:B------:R-:W-:Y:S01]  /*6e30*/  IADD3 R203, R176, 0x1e0, RZ ;  /* 0x000001e0b0cb7810 */ /* 0x000fe20007ffe0ff */
[----:B------:R-:W-:Y:S02]  /*6e40*/  FMUL.FTZ R210, R183, R4 ;  /* 0x00000004b7d27220 */ /* 0x000fe40000410000 */
[----:B------:R-:W-:Y:S02]  /*6e50*/  FMUL.FTZ R212, R112, R205 ;  /* 0x000000cd70d47220 */ /* 0x000fe40000410000 */
[----:B------:R-:W-:Y:S02]  /*6e60*/  FMUL.FTZ R226, R193, R194 ;  /* 0x000000c2c1e27220 */ /* 0x000fe40000410000 */
[----:B------:R-:W-:Y:S01]  /*6e70*/  FFMA.FTZ R208, R227, R210, R208 ;  /* 0x000000d2e3d07223 */ /* 0x000fe200000100d0 */
[----:B------:R0:W-:Y:S01]  /*6e80*/  STS [R249.X4+0x10a4], R212 ;  /* 0x0010a4d4f9007388 */ /* 0x0001e20000004800 */
[----:B------:R-:W-:-:S02]  /*6e90*/  FADD.FTZ R225, -R225, R189 ;  /* 0x000000bde1e17221 */ /* 0x000fc40000010100 */
[----:B------:R-:W-:Y:S02]  /*6ea0*/  FMUL.FTZ R222, R108, R197 ;  /* 0x000000c56cde7220 */ /* 0x000fe40000410000 */
[----:B------:R-:W-:Y:S02]  /*6eb0*/  FMUL.FTZ R214, R107, R202 ;  /* 0x000000ca6bd67220 */ /* 0x000fe40000410000 */
[----:B------:R-:W-:Y:S01]  /*6ec0*/  FMUL.FTZ R210, R113, R210 ;  /* 0x000000d271d27220 */ /* 0x000fe20000410000 */
[----:B------:R1:W-:Y:S01]  /*6ed0*/  STS [R249.X4+0x10b4], R222 ;  /* 0x0010b4def9007388 */ /* 0x0003e20000004800 */
[-C--:B------:R-:W-:Y:S02]  /*6ee0*/  FFMA.FTZ R61, R226, R191.reuse, R61 ;  /* 0x000000bfe23d7223 */ /* 0x080fe4000001003d */
[----:B------:R-:W-:Y:S01]  /*6ef0*/  FMUL.FTZ R218, R194, R191 ;  /* 0x000000bfc2da7220 */ /* 0x000fe20000410000 */
[----:B------:R2:W-:Y:S01]  /*6f00*/  STS [R249.X4+0x10b8], R214 ;  /* 0x0010b8d6f9007388 */ /* 0x0005e20000004800 */
[----:B------:R-:W-:-:S02]  /*6f10*/  FFMA.FTZ R205, R225, R205, R208 ;  /* 0x000000cde1cd7223 */ /* 0x000fc400000100d0 */
[----:B------:R-:W-:Y:S01]  /*6f20*/  FMUL.FTZ R191, R188, R0 ;  /* 0x00000000bcbf7220 */ /* 0x000fe20000410000 */
[----:B------:R3:W-:Y:S01]  /*6f30*/  STS [R249.X4+0x10a0], R210 ;  /* 0x0010a0d2f9007388 */ /* 0x0007e20000004800 */
[----:B0-----:R-:W-:Y:S02]  /*6f40*/  FMUL.FTZ R212, R185, R2 ;  /* 0x00000002b9d47220 */ /* 0x001fe40000410000 */
[----:B------:R-:W-:Y:S02]  /*6f50*/  FMUL.FTZ R208, R115, R204 ;  /* 0x000000cc73d07220 */ /* 0x000fe40000410000 */
[----:B------:R-:W-:Y:S02]  /*6f60*/  FMUL.FTZ R204, R116, R200 ;  /* 0x000000c874cc7220 */ /* 0x000fe40000410000 */
[----:B------:R-:W-:Y:S01]  /*6f70*/  FMUL.FTZ R200, R117, R198 ;  /* 0x000000c675c87220 */ /* 0x000fe20000410000 */
[----:B------:R-:W-:Y:S01]  /*6f80*/  STS [R249.X4+0x1098], R208 ;  /* 0x001098d0f9007388 */ /* 0x000fe20000004800 */
[----:B------:R-:W-:-:S02]  /*6f90*/  FADD.FTZ R193, -R128, R248 ;  /* 0x000000f880c17221 */ /* 0x000fc40000010100 */
[----:B-1----:R-:W-:Y:S01]  /*6fa0*/  FMUL.FTZ R222, R25, R194 ;  /* 0x000000c219de7220 */ /* 0x002fe20000410000 */
[----:B------:R-:W-:Y:S01]  /*6fb0*/  STS [R249.X4+0x1094], R204 ;  /* 0x001094ccf9007388 */ /* 0x000fe20000004800 */
[----:B------:R-:W-:Y:S02]  /*6fc0*/  FMUL.FTZ R220, R109, R218 ;  /* 0x000000da6ddc7220 */ /* 0x000fe40000410000 */
[----:B------:R-:W-:Y:S01]  /*6fd0*/  FMUL.FTZ R216, R110, R191 ;  /* 0x000000bf6ed87220 */ /* 0x000fe20000410000 */
[----:B------:R-:W-:Y:S01]  /*6fe0*/  STS [R249.X4+0x1090], R200 ;  /* 0x001090c8f9007388 */ /* 0x000fe20000004800 */
[----:B--2---:R-:W-:Y:S02]  /*6ff0*/  FMUL.FTZ R214, R111, R212 ;  /* 0x000000d46fd67220 */ /* 0x004fe40000410000 */
[----:B---3--:R-:W-:Y:S01]  /*7000*/  FMUL.FTZ R210, R114, R201 ;  /* 0x000000c972d27220 */ /* 0x008fe20000410000 */
[----:B------:R0:W-:Y:S01]  /*7010*/  STS [R249.X4+0x10b0], R220 ;  /* 0x0010b0dcf9007388 */ /* 0x0001e20000004800 */
        /* <DEDUP_REMOVED lines=8> */
[----:B------:R-:W-:Y:S01]  /*70a0*/  FADD.FTZ R224, -R224, R246 ;  /* 0x000000f6e0e07221 */ /* 0x000fe20000010100 */
[----:B------:R-:W-:Y:S01]  /*70b0*/  IADD3 R195, R176, 0xe0, RZ ;  /* 0x000000e0b0c37810 */ /* 0x000fe20007ffe0ff */
[----:B------:R-:W-:Y:S01]  /*70c0*/  FADD.FTZ R223, -R223, R241 ;  /* 0x000000f1dfdf7221 */ /* 0x000fe20000010100 */
[----:B------:R-:W-:Y:S01]  /*70d0*/  STS [R249.X4+0x109c], R210 ;  /* 0x00109cd2f9007388 */ /* 0x000fe20000004800 */
[----:B------:R-:W-:Y:S01]  /*70e0*/  FFMA.FTZ R212, R224, R212, R205 ;  /* 0x000000d4e0d47223 */ /* 0x000fe200000100cd */
[----:B------:R-:W-:Y:S01]  /*70f0*/  IADD3 R201, R176, 0x1a0, RZ ;  /* 0x000001a0b0c97810 */ /* 0x000fe20007ffe0ff */
[----:B------:R-:W-:Y:S01]  /*7100*/  FMUL.FTZ R222, R222, R193 ;  /* 0x000000c1dede7220 */ /* 0x000fe20000410000 */
[----:B------:R-:W-:Y:S01]  /*7110*/  STS [R249.X4+0x108c], R198 ;  /* 0x00108cc6f9007388 */ /* 0x000fe20000004800 */
[----:B------:R-:W-:Y:S01]  /*7120*/  FFMA.FTZ R212, R223, R191, R212 ;  /* 0x000000bfdfd47223 */ /* 0x000fe200000100d4 */
[C---:B------:R-:W-:Y:S01]  /*7130*/  IADD3 R191, R176.reuse, 0x60, RZ ;  /* 0x00000060b0bf7810 */ /* 0x040fe20007ffe0ff */
[----:B------:R-:W-:Y:S01]  /*7140*/  FMUL.FTZ R126, R87, R126 ;  /* 0x0000007e577e7220 */ /* 0x000fe20000410000 */
[----:B------:R-:W-:Y:S01]  /*7150*/  STS [R249.X4+0x1088], R194 ;  /* 0x001088c2f9007388 */ /* 0x000fe20000004800 */
[----:B------:R-:W-:Y:S01]  /*7160*/  FFMA.FTZ R212, R193, R218, R212 ;  /* 0x000000dac1d47223 */ /* 0x000fe200000100d4 */
[----:B------:R-:W-:Y:S01]  /*7170*/  IADD3 R193, R176, 0xa0, RZ ;  /* 0x000000a0b0c17810 */ /* 0x000fe20007ffe0ff */
[----:B------:R-:W-:Y:S01]  /*7180*/  FMUL.FTZ R250, R88, R127 ;  /* 0x0000007f58fa7220 */ /* 0x000fe20000410000 */
[----:B------:R1:W-:Y:S01]  /*7190*/  STS [R249.X4+0x1084], R128 ;  /* 0x00108480f9007388 */ /* 0x0003e20000004800 */
[----:B------:R-:W-:Y:S01]  /*71a0*/  FFMA.FTZ R221, R196, R197, R212 ;  /* 0x000000c5c4dd7223 */ /* 0x000fe200000100d4 */
[----:B------:R-:W-:Y:S01]  /*71b0*/  IADD3 R197, R176, 0x120, RZ ;  /* 0x00000120b0c57810 */ /* 0x000fe20007ffe0ff */
[----:B------:R-:W-:Y:S01]  /*71c0*/  HFMA2.MMA R127, -RZ, RZ, 0, 0 ;  /* 0x00000000ff7f7435 */ /* 0x000fe200000001ff */
[----:B------:R2:W-:Y:S01]  /*71d0*/  STS [R249.X4+0x1080], R124 ;  /* 0x0010807cf9007388 */ /* 0x0005e20000004800 */
[----:B------:R-:W-:Y:S01]  /*71e0*/  FFMA.FTZ R221, R206, R202, R221 ;  /* 0x000000cacedd7223 */ /* 0x000fe200000100dd */
[-C--:B0-----:R-:W-:Y:S01]  /*71f0*/  LEA.HI.SX32 R220, R125, R176.reuse, 0x1b ;  /* 0x000000b07ddc7211 */ /* 0x081fe200078fdaff */
[----:B------:R-:W-:Y:S01]  /*7200*/  FMUL.FTZ R252, R86, R129 ;  /* 0x0000008156fc7220 */ /* 0x000fe20000410000 */
[----:B------:R-:W-:Y:S01]  /*7210*/  BAR.SYNC.DEFER_BLOCKING 0x0 ;  /* 0x0000000000007b1d */ /* 0x000fe20000010000 */
[-C--:B------:R-:W-:Y:S01]  /*7220*/  LEA.HI.SX32 R218, R191, R176.reuse, 0x1b ;  /* 0x000000b0bfda7211 */ /* 0x080fe200078fdaff */
[----:B------:R-:W-:Y:S01]  /*7230*/  FMUL.FTZ R131, R84, R131 ;  /* 0x0000008354837220 */ /* 0x000fe20000410000 */
[----:B-1----:R-:W-:Y:S01]  /*7240*/  LEA.HI.SX32 R128, R176, R176, 0x1b ;  /* 0x000000b0b0807211 */ /* 0x002fe200078fdaff */
[----:B------:R-:W-:Y:S01]  /*7250*/  FMUL.FTZ R130, R85, R130 ;  /* 0x0000008255827220 */ /* 0x000fe20000410000 */
[----:B------:R-:W-:Y:S01]  /*7260*/  LEA.HI.SX32 R216, R193, R176, 0x1b ;  /* 0x000000b0c1d87211 */ /* 0x000fe200078fdaff */
[----:B--2---:R-:W-:Y:S01]  /*7270*/  FMUL.FTZ R124, R89, R192 ;  /* 0x000000c0597c7220 */ /* 0x004fe20000410000 */
        /* <DEDUP_REMOVED lines=9> */
[----:B------:R-:W-:Y:S02]  /*7310*/  MOV R125, UR37 ;  /* 0x00000025007d7c02 */ /* 0x000fe40008000f00 */
[----:B------:R-:W-:Y:S01]  /*7320*/  MOV R129, UR37 ;  /* 0x0000002500817c02 */ /* 0x000fe20008000f00 */
        /* <DEDUP_REMOVED lines=19> */
[----:B-1----:R-:W-:-:S03]  /*7460*/  FMUL.FTZ R126, R78, R241 ;  /* 0x000000f14e7e7220 */ /* 0x002fc60000410000 */
[----:B------:R1:W-:Y:S01]  /*7470*/  STS [R249.X4+0x18d4], R131 ;  /* 0x0018d483f9007388 */ /* 0x0003e20000004800 */
[----:B--2---:R-:W-:-:S03]  /*7480*/  FMUL.FTZ R124, R82, R133 ;  /* 0x00000085527c7220 */ /* 0x004fc60000410000 */
[----:B------:R2:W-:Y:S01]  /*7490*/  STS [R249.X4+0x18ec], R126 ;  /* 0x0018ec7ef9007388 */ /* 0x0005e20000004800 */
[----:B---3--:R-:W-:Y:S01]  /*74a0*/  FMUL.FTZ R250, R80, R189 ;  /* 0x000000bd50fa7220 */ /* 0x008fe20000410000 */
[----:B------:R-:W-:Y:S02]  /*74b0*/  MOV R189, UR39 ;  /* 0x0000002700bd7c02 */ /* 0x000fe40008000f00 */
[----:B------:R3:W-:Y:S01]  /*74c0*/  STS [R249.X4+0x18dc], R124 ;  /* 0x0018dc7cf9007388 */ /* 0x0007e20000004800 */
[----:B-1----:R-:W-:Y:S01]  /*74d0*/  IMAD R131, R179, c[0x0][0x2c0], RZ ;  /* 0x0000b000b3837a24 */ /* 0x002fe200078e02ff */
[----:B------:R-:W-:Y:S02]  /*74e0*/  IADD3 R189, -R189, c[0x0][0x168], -R176 ;  /* 0x00005a00bdbd7a10 */ /* 0x000fe40007ffe9b0 */
[----:B------:R1:W-:Y:S01]  /*74f0*/  STS [R249.X4+0x18d0], R130 ;  /* 0x0018d082f9007388 */ /* 0x0003e20000004800 */
[----:B--2---:R-:W-:Y:S01]  /*7500*/  MOV R126, R176 ;  /* 0x000000b0007e7202 */ /* 0x004fe20000000f00 */
[----:B------:R-:W-:Y:S01]  /*7510*/  IMAD R131, R180, c[0x0][0x2c4], R131 ;  /* 0x0000b100b4837a24 */ /* 0x000fe200078e0283 */
[----:B------:R-:W-:Y:S01]  /*7520*/  ISETP.GE.AND P0, PT, R189, 0x1, PT ;  /* 0x00000001bd00780c */ /* 0x000fe20003f06270 */
[----:B------:R2:W-:Y:S02]  /*7530*/  STS [R249.X4+0x18d8], R132 ;  /* 0x0018d884f9007388 */ /* 0x0005e40000004800 */
[----:B---3--:R-:W-:-:S02]  /*7540*/  IMAD.WIDE.U32 R124, R125, c[0x0][0x298], R126 ;  /* 0x0000a6007d7c7a25 */ /* 0x008fc400078e007e */
[----:B------:R3:W-:Y:S02]  /*7550*/  STS [R249.X4+0x18cc], R252 ;  /* 0x0018ccfcf9007388 */ /* 0x0007e40000004800 */
[----:B------:R-:W-:Y:S01]  /*7560*/  IMAD.WIDE.U32 R126, R129, c[0x0][0x2b8], R126 ;  /* 0x0000ae00817e7a25 */ /* 0x000fe200078e007e */
[----:B------:R-:W-:Y:S01]  /*7570*/  IADD3 R125, R125, UR18, RZ ;  /* 0x000000127d7d7c10 */ /* 0x000fe2000fffe0ff */
[----:B------:R-:W-:Y:S02]  /*7580*/  STS [R249.X4+0x18e0], R244 ;  /* 0x0018e0f4f9007388 */ /* 0x000fe40000004800 */
[----:B------:R-:W-:Y:S01]  /*7590*/  IMAD R129, R179, c[0x0][0x2a0], RZ ;  /* 0x0000a800b3817a24 */ /* 0x000fe200078e02ff */
[----:B------:R-:W-:Y:S01]  /*75a0*/  IADD3 R127, R127, UR20, RZ ;  /* 0x000000147f7f7c10 */ /* 0x000fe2000fffe0ff */
[----:B-1----:R-:W-:Y:S01]  /*75b0*/  FMUL.FTZ R130, R76, R245 ;  /* 0x000000f54c827220 */ /* 0x002fe20000410000 */
[----:B------:R-:W-:Y:S01]  /*75c0*/  STS [R249.X4+0x18e4], R250 ;  /* 0x0018e4faf9007388 */ /* 0x000fe20000004800 */
[----:B--2---:R-:W-:-:S02]  /*75d0*/  FMUL.FTZ R132, R74, R247 ;  /* 0x000000f74a847220 */ /* 0x004fc40000410000 */
[----:B---3--:R-:W-:Y:S01]  /*75e0*/  FMUL.FTZ R252, R72, R251 ;  /* 0x000000fb48fc7220 */ /* 0x008fe20000410000 */
[----:B------:R-:W-:Y:S01]  /*75f0*/  STS [R249.X4+0x18f4], R130 ;  /* 0x0018f482f9007388 */ /* 0x000fe20000004800 */
[C---:B------:R-:W-:Y:S02]  /*7600*/  IMAD R129, R180.reuse, c[0x0][0x2a4], R129 ;  /* 0x0000a900b4817a24 */ /* 0x040fe400078e0281 */
[C---:B------:R-:W-:Y:S01]  /*7610*/  IMAD.WIDE.U32 R124, R180.reuse, c[0x0][0x2a0], R124 ;  /* 0x0000a800b47c7a25 */ /* 0x040fe200078e007c */
[----:B------:R1:W-:Y:S03]  /*7620*/  STS [R249.X4+0x18f8], R132 ;  /* 0x0018f884f9007388 */ /* 0x0003e60000004800 */
[----:B------:R-:W-:Y:S01]  /*7630*/  IMAD.WIDE.U32 R126, R180, c[0x0][0x2c0], R126 ;  /* 0x0000b000b47e7a25 */ /* 0x000fe200078e007e */
[----:B------:R2:W-:Y:S01]  /*7640*/  STS [R249.X4+0x18e8], R246 ;  /* 0x0018e8f6f9007388 */ /* 0x0005e20000004800 */
[----:B------:R-:W-:-:S03]  /*7650*/  IADD3 R245, R125, R129, RZ ;  /* 0x000000817df57210 */ /* 0x000fc60007ffe0ff */
[----:B------:R2:W-:Y:S01]  /*7660*/  STS [R249.X4+0x18f0], R248 ;  /* 0x0018f0f8f9007388 */ /* 0x0005e20000004800 */
[----:B------:R-:W-:Y:S02]  /*7670*/  IADD3 R241, R127, R131, RZ ;  /* 0x000000837ff17210 */ /* 0x000fe40007ffe0ff */
[----:B-1----:R-:W-:Y:S01]  /*7680*/  IADD3 R132, P1, R124, UR39, RZ ;  /* 0x000000277c847c10 */ /* 0x002fe2000ff3e0ff */
[----:B------:R2:W-:Y:S04]  /*7690*/  STS [R249.X4+0x18fc], R252 ;  /* 0x0018fcfcf9007388 */ /* 0x0005e80000004800 */
[----:B------:R-:W-:Y:S01]  /*76a0*/  BAR.SYNC.DEFER_BLOCKING 0x0 ;  /* 0x0000000000007b1d */ /* 0x000fe20000010000 */
[----:B------:R-:W-:Y:S02]  /*76b0*/  IADD3 R130, P2, R126, UR39, RZ ;  /* 0x000000277e827c10 */ /* 0x000fe4000ff5e0ff */
[----:B------:R-:W-:-:S02]  /*76c0*/  IADD3.X R133, R245, UR40, RZ, P1, !PT ;  /* 0x00000028f5857c10 */ /* 0x000fc40008ffe4ff */
[----:B------:R-:W-:Y:S01]  /*76d0*/  IADD3.X R131, R241, UR40, RZ, P2, !PT ;  /* 0x00000028f1837c10 */ /* 0x000fe200097fe4ff */
[----:B------:R-:W-:Y:S05]  /*76e0*/  @!P0 BRA `(.L_x_5558) ;  /* 0x0000012000008947 */ /* 0x000fea0003800000 */
[----:B0-2-4-:R0:W1:Y:S01]  /*76f0*/  LDS R247, [R128.X4+0x18c0] ;  /* 0x0018c00080f77984 */ /* 0x0150620000004800 */
        /* <DEDUP_REMOVED lines=8> */
[----:B0-----:R-:W-:Y:S02]  /*7780*/  LEA R128, P0, R132, c[0x0][0x318], 0x2 ;  /* 0x0000c60084807a11 */ /* 0x001fe400078010ff */
[----:B------:R-:W-:Y:S01]  /*7790*/  UIMAD UR18, UR7, UR19, UR18 ;  /* 0x00000013071272a4 */ /* 0x000fe2000f8e0212 */
[----:B------:R-:W-:-:S04]  /*77a0*/  IADD3 R129, R133, UR20, RZ ;  /* 0x0000001485817c10 */ /* 0x000fc8000fffe0ff */
[----:B------:R-:W-:Y:S02]  /*77b0*/  LEA.HI.X R129, R132, c[0x0][0x31c], R129, 0x2, P0 ;  /* 0x0000c70084817a11 */ /* 0x000fe400000f1481 */
[C---:B------:R-:W-:Y:S02]  /*77c0*/  LEA R132, P0, R130.reuse, c[0x0][0x320], 0x2 ;  /* 0x0000c80082847a11 */ /* 0x040fe400078010ff */
[----:B------:R-:W-:Y:S01]  /*77d0*/  IADD3 R131, R131, UR18, RZ ;  /* 0x0000001283837c10 */ /* 0x000fe2000fffe0ff */
[----:B------:R0:W-:Y:S03]  /*77e0*/  RED.E.ADD.F32.FTZ.RN.STRONG.GPU [R128.64], R243 ;  /* 0x000000f38000798e */ /* 0x0001e6000c10e7a0 */
[----:B------:R-:W-:-:S05]  /*77f0*/  LEA.HI.X R133, R130, c[0x0][0x324], R131, 0x2, P0 ;  /* 0x0000c90082857a11 */ /* 0x000fca00000f1483 */
[----:B-1----:R0:W-:Y:S02]  /*7800*/  RED.E.ADD.F32.FTZ.RN.STRONG.GPU [R132.64], R247 ;  /* 0x000000f78400798e */ /* 0x0021e4000c10e7a0 */
.L_x_5558:
[----:B0-2-4-:R-:W-:Y:S05]  /*7810*/  BSYNC B0 ;  /* 0x0000000000007941 */ /* 0x015fea0003800000 */
.L_x_5557:
[----:B------:R0:W1:Y:S01]  /*7820*/  LDS R133, [R220.X4+0x1940] ;  /* 0x00194000dc857984 */ /* 0x0000620000004800 */
        /* <DEDUP_REMOVED lines=29> */
.L_x_5560:
[----:B0-----:R-:W-:Y:S05]  /*7a00*/  BSYNC B0 ;  /* 0x0000000000007941 */ /* 0x001fea0003800000 */
.L_x_5559:
[----:B------:R-:W0:Y:S01]  /*7a10*/  LDS R219, [R219.X4+0x19c0] ;  /* 0x0019c000dbdb7984 */ /* 0x000e220000004800 */
        /* <DEDUP_REMOVED lines=13> */
[----:B------:R-:W-:-:S02]  /*7af0*/  ISETP.GE.AND P1, PT, R189, 0x81, PT ;  /* 0x00000081bd00780c */ /* 0x000fc40003f26270 */
[----:B------:R-:W-:Y:S01]  /*7b00*/  ISETP.GE.AND P2, PT, R189, 0xa1, PT ;  /* 0x000000a1bd00780c */ /* 0x000fe20003f46270 */
[----:B------:R-:W-:Y:S01]  /*7b10*/  IMAD.WIDE.U32 R124, R131, c[0x0][0x2d0], R124 ;  /* 0x0000b400837c7a25 */ /* 0x000fe200078e007c */
[----:B------:R-:W-:Y:S02]  /*7b20*/  IADD3 R127, R127, UR18, RZ ;  /* 0x000000127f7f7c10 */ /* 0x000fe4000fffe0ff */
[----:B------:R-:W-:Y:S02]  /*7b30*/  ISETP.GE.AND P3, PT, R189, 0xc1, PT ;  /* 0x000000c1bd00780c */ /* 0x000fe40003f66270 */
[----:B------:R-:W-:Y:S02]  /*7b40*/  IADD3 R125, R125, UR20, RZ ;  /* 0x000000147d7d7c10 */ /* 0x000fe4000fffe0ff */
[C---:B------:R-:W-:Y:S02]  /*7b50*/  ISETP.GE.AND P4, PT, R189.reuse, 0xe1, PT ;  /* 0x000000e1bd00780c */ /* 0x040fe40003f86270 */
[----:B------:R-:W-:Y:S01]  /*7b60*/  ISETP.GE.AND P5, PT, R189, 0x101, PT ;  /* 0x00000101bd00780c */ /* 0x000fe20003fa6270 */
[----:B------:R-:W-:Y:S07]  /*7b70*/  @!P6 BRA `(.L_x_5562) ;  /* 0x000000200000e947 */ /* 0x000fee0003800000 */
[----:B------:R2:W-:Y:S04]  /*7b80*/  RED.E.ADD.F32.FTZ.RN.STRONG.GPU [R126.64+-0x700], R204 ;  /* 0xfff900cc7e00798e */ /* 0x0005e8000c10e7a0 */
[----:B0-----:R2:W-:Y:S02]  /*7b90*/  RED.E.ADD.F32.FTZ.RN.STRONG.GPU [R124.64+-0x700], R219 ;  /* 0xfff900db7c00798e */ /* 0x0015e4000c10e7a0 */
.L_x_5562:
[----:B------:R-:W-:Y:S05]  /*7ba0*/  BSYNC B0 ;  /* 0x0000000000007941 */ /* 0x000fea0003800000 */
.L_x_5561:
[----:B------:R3:W4:Y:S01]  /*7bb0*/  LDS R129, [R218.X4+0x1a40] ;  /* 0x001a4000da817984 */ /* 0x0007220000004800 */
[----:B------:R-:W-:Y:S01]  /*7bc0*/  BSSY B0, `(.L_x_5563) ;  /* 0x0000004000007945 */ /* 0x000fe20003800000 */
[----:B------:R-:W-:Y:S05]  /*7bd0*/  @!P0 BRA `(.L_x_5564) ;  /* 0x0000002000008947 */ /* 0x000fea0003800000 */
[----:B------:R2:W-:Y:S04]  /*7be0*/  RED.E.ADD.F32.FTZ.RN.STRONG.GPU [R126.64+-0x680], R203 ;  /* 0xfff980cb7e00798e */ /* 0x0005e8000c10e7a0 */
[----:B----4-:R2:W-:Y:S02]  /*7bf0*/  RED.E.ADD.F32.FTZ.RN.STRONG.GPU [R124.64+-0x680], R129 ;  /* 0xfff980817c00798e */ /* 0x0105e4000c10e7a0 */
.L_x_5564:
[----:B------:R-:W-:Y:S05]  /*7c00*/  BSYNC B0 ;  /* 0x0000000000007941 */ /* 0x000fea0003800000 */
.L_x_5563:
[----:B------:R-:W2:Y:S01]  /*7c10*/  LDS R217, [R217.X4+0x1ac0] ;  /* 0x001ac000d9d97984 */ /* 0x000ea20000004800 */
[----:B------:R-:W-:Y:S01]  /*7c20*/  BSSY B0, `(.L_x_5565) ;  /* 0x0000004000007945 */ /* 0x000fe20003800000 */
[----:B------:R-:W-:Y:S05]  /*7c30*/  @!P1 BRA `(.L_x_5566) ;  /* 0x0000002000009947 */ /* 0x000fea0003800000 */
[----:B------:R3:W-:Y:S04]  /*7c40*/  RED.E.ADD.F32.FTZ.RN.STRONG.GPU [R126.64+-0x600], R202 ;  /* 0xfffa00ca7e00798e */ /* 0x0007e8000c10e7a0 */
[----:B--2---:R3:W-:Y:S02]  /*7c50*/  RED.E.ADD.F32.FTZ.RN.STRONG.GPU [R124.64+-0x600], R217 ;  /* 0xfffa00d97c00798e */ /* 0x0047e4000c10e7a0 */
.L_x_5566:
[----:B------:R-:W-:Y:S05]  /*7c60*/  BSYNC B0 ;  /* 0x0000000000007941 */ /* 0x000fea0003800000 */
.L_x_5565:
[----:B--2-4-:R2:W4:Y:S01]  /*7c70*/  LDS R129, [R216.X4+0x1b40] ;  /* 0x001b4000d8817984 */ /* 0x0145220000004800 */
[----:B------:R-:W-:Y:S01]  /*7c80*/  BSSY B0, `(.L_x_5567) ;  /* 0x0000004000007945 */ /* 0x000fe20003800000 */
[----:B------:R-:W-:Y:S05]  /*7c90*/  @!P2 BRA `(.L_x_5568) ;  /* 0x000000200000a947 */ /* 0x000fea0003800000 */
[----:B------:R2:W-:Y:S04]  /*7ca0*/  RED.E.ADD.F32.FTZ.RN.STRONG.GPU [R126.64+-0x580], R201 ;  /* 0xfffa80c97e00798e */ /* 0x0005e8000c10e7a0 */
[----:B----4-:R2:W-:Y:S02]  /*7cb0*/  RED.E.ADD.F32.FTZ.RN.STRONG.GPU [R124.64+-0x580], R129 ;  /* 0xfffa80817c00798e */ /* 0x0105e4000c10e7a0 */
.L_x_5568:
[----:B------:R-:W-:Y:S05]  /*7cc0*/  BSYNC B0 ;  /* 0x0000000000007941 */ /* 0x000fea0003800000 */
.L_x_5567:
[----:B------:R-:W2:Y:S01]  /*7cd0*/  LDS R215, [R215.X4+0x1bc0] ;  /* 0x001bc000d7d77984 */ /* 0x000ea20000004800 */
[----:B------:R-:W-:Y:S01]  /*7ce0*/  BSSY B0, `(.L_x_5569) ;  /* 0x0000004000007945 */ /* 0x000fe20003800000 */
[----:B------:R-:W-:Y:S05]  /*7cf0*/  @!P3 BRA `(.L_x_5570) ;  /* 0x000000200000b947 */ /* 0x000fea0003800000 */
[----:B------:R3:W-:Y:S04]  /*7d00*/  RED.E.ADD.F32.FTZ.RN.STRONG.GPU [R126.64+-0x500], R200 ;  /* 0xfffb00c87e00798e */ /* 0x0007e8000c10e7a0 */
[----:B--2---:R3:W-:Y:S02]  /*7d10*/  RED.E.ADD.F32.FTZ.RN.STRONG.GPU [R124.64+-0x500], R215 ;  /* 0xfffb00d77c00798e */ /* 0x0047e4000c10e7a0 */
.L_x_5570:
[----:B------:R-:W-:Y:S05]  /*7d20*/  BSYNC B0 ;  /* 0x0000000000007941 */ /* 0x000fea0003800000 */
.L_x_5569:
[----:B--2-4-:R2:W4:Y:S01]  /*7d30*/  LDS R129, [R214.X4+0x1c40] ;  /* 0x001c4000d6817984 */ /* 0x0145220000004800 */
[----:B------:R-:W-:Y:S01]  /*7d40*/  BSSY B0, `(.L_x_5571) ;  /* 0x0000004000007945 */ /* 0x000fe20003800000 */
[----:B------:R-:W-:Y:S05]  /*7d50*/  @!P4 BRA `(.L_x_5572) ;  /* 0x000000200000c947 */ /* 0x000fea0003800000 */
[----:B------:R2:W-:Y:S04]  /*7d60*/  RED.E.ADD.F32.FTZ.RN.STRONG.GPU [R126.64+-0x480], R199 ;  /* 0xfffb80c77e00798e */ /* 0x0005e8000c10e7a0 */
[----:B----4-:R2:W-:Y:S02]  /*7d70*/  RED.E.ADD.F32.FTZ.RN.STRONG.GPU [R124.64+-0x480], R129 ;  /* 0xfffb80817c00798e */ /* 0x0105e4000c10e7a0 */
.L_x_5572:
[----:B------:R-:W-:Y:S05]  /*7d80*/  BSYNC B0 ;  /* 0x0000000000007941 */ /* 0x000fea0003800000 */
.L_x_5571:
[----:B------:R-:W2:Y:S01]  /*7d90*/  LDS R213, [R213.X4+0x1cc0] ;  /* 0x001cc000d5d57984 */ /* 0x000ea20000004800 */
[----:B------:R-:W-:Y:S01]  /*7da0*/  BSSY B0, `(.L_x_5573) ;  /* 0x0000004000007945 */ /* 0x000fe20003800000 */
[----:B------:R-:W-:Y:S05]  /*7db0*/  @!P5 BRA `(.L_x_5574) ;  /* 0x000000200000d947 */ /* 0x000fea0003800000 */
[----:B------:R3:W-:Y:S04]  /*7dc0*/  RED.E.ADD.F32.FTZ.RN.STRONG.GPU [R126.64+-0x400], R198 ;  /* 0xfffc00c67e00798e */ /* 0x0007e8000c10e7a0 */
[----:B--2---:R3:W-:Y:S02]  /*7dd0*/  RED.E.ADD.F32.FTZ.RN.STRONG.GPU [R124.64+-0x400], R213 ;  /* 0xfffc00d57c00798e */ /* 0x0047e4000c10e7a0 */
.L_x_5574:
[----:B------:R-:W-:Y:S05]  /*7de0*/  BSYNC B0 ;  /* 0x0000000000007941 */ /* 0x000fea0003800000 */
.L_x_5573:
        /* <DEDUP_REMOVED lines=12> */
.L_x_5576:
[----:B--2---:R-:W-:Y:S05]  /*7eb0*/  BSYNC B0 ;  /* 0x0000000000007941 */ /* 0x004fea0003800000 */
.L_x_5575:
[----:B------:R-:W2:Y:S01]  /*7ec0*/  LDS R211, [R211.X4+0x1dc0] ;  /* 0x001dc000d3d37984 */ /* 0x000ea20000004800 */
[----:B------:R-:W-:Y:S01]  /*7ed0*/  BSSY B0, `(.L_x_5577) ;  /* 0x0000004000007945 */ /* 0x000fe20003800000 */
[----:B------:R-:W-:Y:S05]  /*7ee0*/  @!P0 BRA `(.L_x_5578) ;  /* 0x0000002000008947 */ /* 0x000fea0003800000 */
[----:B------:R3:W-:Y:S04]  /*7ef0*/  RED.E.ADD.F32.FTZ.RN.STRONG.GPU [R126.64+-0x300], R196 ;  /* 0xfffd00c47e00798e */ /* 0x0007e8000c10e7a0 */
[----:B--2---:R3:W-:Y:S02]  /*7f00*/  RED.E.ADD.F32.FTZ.RN.STRONG.GPU [R124.64+-0x300], R211 ;  /* 0xfffd00d37c00798e */ /* 0x0047e4000c10e7a0 */
.L_x_5578:
[----:B------:R-:W-:Y:S05]  /*7f10*/  BSYNC B0 ;  /* 0x0000000000007941 */ /* 0x000fea0003800000 */
.L_x_5577:
[----:B----4-:R4:W3:Y:S01]  /*7f20*/  LDS R129, [R210.X4+0x1e40] ;  /* 0x001e4000d2817984 */ /* 0x0108e20000004800 */
[----:B------:R-:W-:Y:S01]  /*7f30*/  BSSY B0, `(.L_x_5579) ;  /* 0x0000004000007945 */ /* 0x000fe20003800000 */
[----:B------:R-:W-:Y:S05]  /*7f40*/  @!P1 BRA `(.L_x_5580) ;  /* 0x0000002000009947 */ /* 0x000fea0003800000 */
[----:B------:R4:W-:Y:S04]  /*7f50*/  RED.E.ADD.F32.FTZ.RN.STRONG.GPU [R126.64+-0x280], R195 ;  /* 0xfffd80c37e00798e */ /* 0x0009e8000c10e7a0 */
[----:B---3--:R4:W-:Y:S02]  /*7f60*/  RED.E.ADD.F32.FTZ.RN.STRONG.GPU [R124.64+-0x280], R129 ;  /* 0xfffd80817c00798e */ /* 0x0089e4000c10e7a0 */
.L_x_5580:
[----:B------:R-:W-:Y:S05]  /*7f70*/  BSYNC B0 ;  /* 0x0000000000007941 */ /* 0x000fea0003800000 */
.L_x_5579:
[----:B------:R-:W4:Y:S01]  /*7f80*/  LDS R209, [R209.X4+0x1ec0] ;  /* 0x001ec000d1d17984 */ /* 0x000f220000004800 */
[----:B------:R-:W-:Y:S01]  /*7f90*/  BSSY B0, `(.L_x_5581) ;  /* 0x0000004000007945 */ /* 0x000fe20003800000 */
[----:B------:R-:W-:Y:S05]  /*7fa0*/  @!P2 BRA `(.L_x_5582) ;  /* 0x000000200000a947 */ /* 0x000fea0003800000 */
[----:B------:R4:W-:Y:S04]  /*7fb0*/  RED.E.ADD.F32.FTZ.RN.STRONG.GPU [R126.64+-0x200], R194 ;  /* 0xfffe00c27e00798e */ /* 0x0009e8000c10e7a0 */
[----:B----4-:R4:W-:Y:S02]  /*7fc0*/  RED.E.ADD.F32.FTZ.RN.STRONG.GPU [R124.64+-0x200], R209 ;  /* 0xfffe00d17c00798e */ /* 0x0109e4000c10e7a0 */
.L_x_5582:
[----:B------:R-:W-:Y:S05]  /*7fd0*/  BSYNC B0 ;  /* 0x0000000000007941 */ /* 0x000fea0003800000 */
.L_x_5581:
[----:B---34-:R3:W4:Y:S01]  /*7fe0*/  LDS R129, [R208.X4+0x1f40] ;  /* 0x001f4000d0817984 */ /* 0x0187220000004800 */
[----:B------:R-:W-:Y:S01]  /*7ff0*/  BSSY B0, `(.L_x_5583) ;  /* 0x0000004000007945 */ /* 0x000fe20003800000 */
[----:B------:R-:W-:Y:S05]  /*8000*/  @!P3 BRA `(.L_x_5584) ;  /* 0x000000200000b947 */ /* 0x000fea0003800000 */
[----:B------:R3:W-:Y:S04]  /*8010*/  RED.E.ADD.F32.FTZ.RN.STRONG.GPU [R126.64+-0x180], R193 ;  /* 0xfffe80c17e00798e */ /* 0x0007e8000c10e7a0 */
[----:B----4-:R3:W-:Y:S02]  /*8020*/  RED.E.ADD.F32.FTZ.RN.STRONG.GPU [R124.64+-0x180], R129 ;  /* 0xfffe80817c00798e */ /* 0x0107e4000c10e7a0 */
.L_x_5584:
[----:B------:R-:W-:Y:S05]  /*8030*/  BSYNC B0 ;  /* 0x0000000000007941 */ /* 0x000fea0003800000 */
.L_x_5583:
[----:B------:R-:W3:Y:S01]  /*8040*/  LDS R207, [R207.X4+0x1fc0] ;  /* 0x001fc000cfcf7984 */ /* 0x000ee20000004800 */
[----:B------:R-:W-:Y:S01]  /*8050*/  BSSY B0, `(.L_x_5585) ;  /* 0x0000004000007945 */ /* 0x000fe20003800000 */
[----:B------:R-:W-:Y:S05]  /*8060*/  @!P4 BRA `(.L_x_5586) ;  /* 0x000000200000c947 */ /* 0x000fea0003800000 */
[----:B------:R4:W-:Y:S04]  /*8070*/  RED.E.ADD.F32.FTZ.RN.STRONG.GPU [R126.64+-0x100], R192 ;  /* 0xffff00c07e00798e */ /* 0x0009e8000c10e7a0 */
[----:B---3--:R4:W-:Y:S02]  /*8080*/  RED.E.ADD.F32.FTZ.RN.STRONG.GPU [R124.64+-0x100], R207 ;  /* 0xffff00cf7c00798e */ /* 0x0089e4000c10e7a0 */
.L_x_5586:
[----:B------:R-:W-:Y:S05]  /*8090*/  BSYNC B0 ;  /* 0x0000000000007941 */ /* 0x000fea0003800000 */
.L_x_5585:
[----:B---34-:R3:W4:Y:S01]  /*80a0*/  LDS R129, [R206.X4+0x2040] ;  /* 0x00204000ce817984 */ /* 0x0187220000004800 */
[----:B------:R-:W-:Y:S01]  /*80b0*/  BSSY B0, `(.L_x_5587) ;  /* 0x0000004000007945 */ /* 0x000fe20003800000 */
[----:B------:R-:W-:Y:S05]  /*80c0*/  @!P5 BRA `(.L_x_5588) ;  /* 0x000000200000d947 */ /* 0x000fea0003800000 */
[----:B------:R3:W-:Y:S04]  /*80d0*/  RED.E.ADD.F32.FTZ.RN.STRONG.GPU [R126.64+-0x80], R191 ;  /* 0xffff80bf7e00798e */ /* 0x0007e8000c10e7a0 */
[----:B----4-:R3:W-:Y:S02]  /*80e0*/  RED.E.ADD.F32.FTZ.RN.STRONG.GPU [R124.64+-0x80], R129 ;  /* 0xffff80817c00798e */ /* 0x0107e4000c10e7a0 */
.L_x_5588:
[----:B------:R-:W-:Y:S05]  /*80f0*/  BSYNC B0 ;  /* 0x0000000000007941 */ /* 0x000fea0003800000 */
.L_x_5587:
[----:B---3--:R-:W3:Y:S01]  /*8100*/  SHFL.DOWN P0, R124, R221, 0x1, 0x1f ;  /* 0x08201f00dd7c7f89 */ /* 0x008ee20000000000 */
[----:B------:R-:W-:Y:S01]  /*8110*/  FMUL.FTZ R16, R16, R183 ;  /* 0x000000b710107220 */ /* 0x000fe20000410000 */
[----:B------:R-:W-:Y:S01]  /*8120*/  ISETP.NE.AND P2, PT, R176, RZ, PT ;  /* 0x000000ffb000720c */ /* 0x000fe20003f45270 */
[----:B------:R-:W-:Y:S01]  /*8130*/  FMUL.FTZ R13, R13, R188 ;  /* 0x000000bc0d0d7220 */ /* 0x000fe20000410000 */
[----:B------:R-:W-:Y:S01]  /*8140*/  BSSY B0, `(.L_x_5589) ;  /* 0x000005f000007945 */ /* 0x000fe20003800000 */
[----:B------:R-:W-:-:S02]  /*8150*/  FFMA.FTZ R67, R16, R4, R67 ;  /* 0x0000000410437223 */ /* 0x000fc40000010043 */
        /* <DEDUP_REMOVED lines=25> */
[----:B---3--:R-:W-:-:S02]  /*82f0*/  @P0 FADD R127, R124, R127 ;  /* 0x0000007f7c7f0221 */ /* 0x008fc40000000000 */
[----:B------:R-:W-:Y:S02]  /*8300*/  FMUL.FTZ R3, R3, R228 ;  /* 0x000000e403037220 */ /* 0x000fe40000410000 */
[----:B------:R-:W-:Y:S01]  /*8310*/  FMUL.FTZ R188, R188, R223 ;  /* 0x000000dfbcbc7220 */ /* 0x000fe20000410000 */
[----:B------:R-:W3:Y:S01]  /*8320*/  SHFL.DOWN P0, R126, R127, 0x4, 0x1f ;  /* 0x08801f007f7e7f89 */ /* 0x000ee20000000000 */
        /* <DEDUP_REMOVED lines=12> */
[----:B---3--:R-:W-:Y:S02]  /*83f0*/  @P0 FADD R126, R127, R126 ;  /* 0x0000007e7f7e0221 */ /* 0x008fe40000000000 */
[----:B------:R-:W-:Y:S02]  /*8400*/  FFMA.FTZ R2, R114, R17, R3 ;  /* 0x0000001172027223 */ /* 0x000fe40000010003 */
[----:B------:R-:W-:Y:S01]  /*8410*/  FFMA.FTZ R125, R109, R226, R222 ;  /* 0x000000e26d7d7223 */ /* 0x000fe200000100de */
[----:B----4-:R-:W3:Y:S01]  /*8420*/  SHFL.DOWN P0, R129, R126, 0x8, 0x1f ;  /* 0x09001f007e817f89 */ /* 0x010ee20000000000 */
        /* <DEDUP_REMOVED lines=12> */
[----:B---3--:R-:W-:Y:S01]  /*84f0*/  @P0 FADD R129, R126, R129 ;  /* 0x000000817e810221 */ /* 0x008fe20000000000 */
[----:B------:R-:W-:Y:S01]  /*8500*/  ISETP.NE.AND P0, PT, R171, RZ, PT ;  /* 0x000000ffab00720c */ /* 0x000fe20003f05270 */
[----:B------:R-:W-:-:S02]  /*8510*/  FADD.FTZ R55, R230, R55 ;  /* 0x00000037e6377221 */ /* 0x000fc40000010000 */
[----:B------:R-:W-:Y:S01]  /*8520*/  FADD.FTZ R54, R125, R54 ;  /* 0x000000367d367221 */ /* 0x000fe20000010000 */
[----:B------:R-:W3:Y:S01]  /*8530*/  SHFL.DOWN P1, R4, R129, 0x10, 0x1f ;  /* 0x0a001f0081047f89 */ /* 0x000ee20000020000 */
[----:B------:R-:W-:Y:S02]  /*8540*/  FADD.FTZ R53, R188, R53 ;  /* 0x00000035bc357221 */ /* 0x000fe40000010000 */
        /* <DEDUP_REMOVED lines=11> */
[----:B---3--:R-:W-:Y:S02]  /*8600*/  @P1 FADD R4, R129, R4 ;  /* 0x0000000481041221 */ /* 0x008fe40000000000 */
[----:B------:R-:W-:Y:S02]  /*8610*/  FFMA.FTZ R73, R22, R10, R73 ;  /* 0x0000000a16497223 */ /* 0x000fe40000010049 */
[----:B------:R-:W-:Y:S01]  /*8620*/  FADD.FTZ R46, R187, R46 ;  /* 0x0000002ebb2e7221 */ /* 0x000fe20000010000 */
[----:B------:R3:W-:Y:S01]  /*8630*/  @!P0 STS [0x2104], R4 ;  /* 0x00210404ff008388 */ /* 0x0007e20000000800 */
[----:B------:R-:W-:Y:S02]  /*8640*/  FFMA.FTZ R70, R23, R11, R70 ;  /* 0x0000000b17467223 */ /* 0x000fe40000010046 */
[----:B------:R-:W-:-:S02]  /*8650*/  FADD.FTZ R45, R190, R45 ;  /* 0x0000002dbe2d7221 */ /* 0x000fc40000010000 */
[----:B------:R-:W-:Y:S02]  /*8660*/  FFMA.FTZ R75, R24, R12, R75 ;  /* 0x0000000c184b7223 */ /* 0x000fe4000001004b */
[----:B------:R-:W-:Y:S02]  /*8670*/  FADD.FTZ R44, R239, R44 ;  /* 0x0000002cef2c7221 */ /* 0x000fe40000010000 */
[----:B------:R-:W-:Y:S02]  /*8680*/  FADD.FTZ R43, R242, R43 ;  /* 0x0000002bf22b7221 */ /* 0x000fe40000010000 */
[----:B------:R-:W-:Y:S01]  /*8690*/  FADD.FTZ R42, R25, R42 ;  /* 0x0000002a192a7221 */ /* 0x000fe20000010000 */
        /* <DEDUP_REMOVED lines=9> */
.L_x_5590:
[----:B---3--:R-:W-:Y:S05]  /*8730*/  BSYNC B0 ;  /* 0x0000000000007941 */ /* 0x008fea0003800000 */
.L_x_5589:
        /* <DEDUP_REMOVED lines=8> */
.L_x_5554:
        /* <DEDUP_REMOVED lines=65> */
.L_x_5593:
[----:B------:R-:W-:Y:S05]  /*8bd0*/  BSYNC B0 ;  /* 0x0000000000007941 */ /* 0x000fea0003800000 */
.L_x_5592:
        /* <DEDUP_REMOVED lines=15> */
[----:B---3--:R-:W-:Y:S01]  /*8cd0*/  MOV R4, UR7 ;  /* 0x0000000700047c02 */ /* 0x008fe20008000f00 */
[----:B------:R-:W-:-:S03]  /*8ce0*/  UIADD3 UR7, UR9, UR22, URZ ;  /* 0x0000001609077290 */ /* 0x000fc6000fffe03f */
[----:B------:R-:W-:Y:S02]  /*8cf0*/  LEA R2, P2, R4, R2, 0x2 ;  /* 0x0000000204027211 */ /* 0x000fe400078410ff */
        /* <DEDUP_REMOVED lines=28> */
[----:B------:R-:W-:Y:S04]  /*8ec0*/  @!P4 STG.E [R2.64+-0x100], R35 ;  /* 0xffff00230200c986 */ /* 0x000fe8000c101920 */
[----:B------:R-:W-:Y:S04]  /*8ed0*/  @!P3 STG.E [R2.64+-0x780], R9 ;  /* 0xfff880090200b986 */ /* 0x000fe8000c101920 */
[----:B------:R3:W-:Y:S04]  /*8ee0*/  @!P5 STG.E [R2.64+-0x80], R37 ;  /* 0xffff80250200d986 */ /* 0x0007e8000c101920 */
[----:B------:R-:W-:Y:S01]  /*8ef0*/  BAR.SYNC.DEFER_BLOCKING 0x0 ;  /* 0x0000000000007b1d */ /* 0x000fe20000010000 */
[----:B---3--:R-:W-:-:S05]  /*8f00*/  MOV R2, UR31 ;  /* 0x0000001f00027c02 */ /* 0x008fca0008000f00 */
[----:B------:R-:W-:Y:S04]  /*8f10*/  STS [R136], R42 ;  /* 0x0000002a88007388 */ /* 0x000fe80000000800 */
[----:B------:R-:W-:Y:S04]  /*8f20*/  STS [R136+0x4], R43 ;  /* 0x0000042b88007388 */ /* 0x000fe80000000800 */
[----:B------:R-:W-:Y:S04]  /*8f30*/  STS [R136+0x8], R44 ;  /* 0x0000082c88007388 */ /* 0x000fe80000000800 */
[----:B------:R-:W-:Y:S04]  /*8f40*/  STS [R136+0xc], R45 ;  /* 0x00000c2d88007388 */ /* 0x000fe80000000800 */
[----:B------:R3:W-:Y:S04]  /*8f50*/  STS [R136+0x10], R46 ;  /* 0x0000102e88007388 */ /* 0x0007e80000000800 */
[----:B------:R4:W-:Y:S04]  /*8f60*/  STS [R136+0x14], R47 ;  /* 0x0000142f88007388 */ /* 0x0009e80000000800 */
[----:B------:R5:W-:Y:S01]  /*8f70*/  STS [R136+0x18], R48 ;  /* 0x0000183088007388 */ /* 0x000be20000000800 */
[----:B---3--:R-:W-:-:S03]  /*8f80*/  FADD.FTZ R46, R5, R46 ;  /* 0x0000002e052e7221 */ /* 0x008fc60000010000 */
[----:B------:R3:W-:Y:S01]  /*8f90*/  STS [R136+0x1c], R49 ;  /* 0x00001c3188007388 */ /* 0x0007e20000000800 */
[----:B----4-:R-:W-:-:S03]  /*8fa0*/  FADD.FTZ R47, R46, R47 ;  /* 0x0000002f2e2f7221 */ /* 0x010fc60000010000 */
[----:B------:R4:W-:Y:S01]  /*8fb0*/  STS [R136+0x20], R50 ;  /* 0x0000203288007388 */ /* 0x0009e20000000800 */
[----:B-----5:R-:W-:-:S03]  /*8fc0*/  FADD.FTZ R48, R47, R48 ;  /* 0x000000302f307221 */ /* 0x020fc60000010000 */
        /* <DEDUP_REMOVED lines=12> */
[----:B------:R-:W-:Y:S01]  /*9090*/  STS [R136+0x3c], R57 ;  /* 0x00003c3988007388 */ /* 0x000fe20000000800 */
[----:B------:R-:W-:-:S06]  /*90a0*/  NOP ;  /* 0x0000000000007918 */ /* 0x000fcc0000000000 */
[----:B------:R-:W-:Y:S01]  /*90b0*/  LDS R7, [R154] ;  /* 0x000000009a077984 */ /* 0x000fe20000000800 */
[----:B---3--:R-:W-:-:S03]  /*90c0*/  FADD.FTZ R55, R54, R55 ;  /* 0x0000003736377221 */ /* 0x008fc60000010000 */
[----:B------:R-:W-:Y:S01]  /*90d0*/  LDS R153, [R153+0x80] ;  /* 0x0000800099997984 */ /* 0x000fe20000000800 */
[----:B----4-:R-:W-:-:S03]  /*90e0*/  FADD.FTZ R56, R55, R56 ;  /* 0x0000003837387221 */ /* 0x010fc60000010000 */
        /* <DEDUP_REMOVED lines=34> */
.L_x_5595:
[----:B------:R-:W-:Y:S05]  /*9310*/  BSYNC B0 ;  /* 0x0000000000007941 */ /* 0x000fea0003800000 */
.L_x_5594:
        /* <DEDUP_REMOVED lines=15> */
[----:B---3--:R-:W-:Y:S01]  /*9410*/  MOV R4, UR34 ;  /* 0x0000002200047c02 */ /* 0x008fe20008000f00 */
[----:B------:R-:W-:Y:S01]  /*9420*/  UISETP.GT.AND UP0, UPT, UR30, 0x1, UPT ;  /* 0x000000011e00788c */ /* 0x000fe2000bf04270 */
[----:B------:R-:W-:Y:S01]  /*9430*/  ISETP.GE.AND P5, PT, R163, R0, PT ;  /* 0x00000000a300720c */ /* 0x000fe20003fa6270 */
[----:B------:R-:W-:Y:S01]  /*9440*/  UIADD3 UR26, UP2, UR26, -0x800, URZ ;  /* 0xfffff8001a1a7890 */ /* 0x000fe2000ff5e03f */
[----:B------:R-:W-:Y:S01]  /*9450*/  LEA R2, P0, R4, R2, 0x2 ;  /* 0x0000000204027211 */ /* 0x000fe200078010ff */
        /* <DEDUP_REMOVED lines=40> */
.L_x_5548:
        /* <DEDUP_REMOVED lines=26> */
.L_x_5598:
[----:B0-----:R-:W-:Y:S05]  /*9880*/  BSYNC B0 ;  /* 0x0000000000007941 */ /* 0x001fea0003800000 */
.L_x_5597:
        /* <DEDUP_REMOVED lines=25> */
.L_x_5600:
[----:B0-----:R-:W0:Y:S02]  /*9a20*/  S2R R7, SR_TID.X ;  /* 0x0000000000077919 */ /* 0x001e240000002100 */
.L_x_5601:
[----:B0-----:R-:W-:Y:S05]  /*9a30*/  BSYNC B0 ;  /* 0x0000000000007941 */ /* 0x001fea0003800000 */
.L_x_5599:
[----:B------:R-:W-:-:S13]  /*9a40*/  ISETP.GE.AND P0, PT, R7, c[0x0][0x16c], PT ;  /* 0x00005b0007007a0c */ /* 0x000fda0003f06270 */
[----:B------:R-:W-:Y:S05]  /*9a50*/  @P0 EXIT ;  /* 0x000000000000094d */ /* 0x000fea0003800000 */
[----:B------:R-:W-:Y:S02]  /*9a60*/  ULDC.64 UR6, c[0x0][0x288] ;  /* 0x0000a20000067ab9 */ /* 0x000fe40000000a00 */
[----:B------:R-:W-:Y:S02]  /*9a70*/  UIMAD UR17, UR17, UR6, URZ ;  /* 0x00000006111172a4 */ /* 0x000fe4000f8e023f */
[----:B-12---:R-:W-:Y:S02]  /*9a80*/  UIMAD.WIDE.U32 UR4, UR16, UR6, URZ ;  /* 0x00000006100472a5 */ /* 0x006fe4000f8e003f */
[----:B------:R-:W-:-:S04]  /*9a90*/  UIMAD UR6, UR16, UR7, UR17 ;  /* 0x00000007100672a4 */ /* 0x000fc8000f8e0211 */
[----:B------:R-:W-:Y:S02]  /*9aa0*/  UIADD3 UR6, UR5, UR6, URZ ;  /* 0x0000000605067290 */ /* 0x000fe4000fffe03f */
.L_x_5602:
        /* <DEDUP_REMOVED lines=18> */
.L_x_5603:
        /* <DEDUP_REMOVED lines=11> */
.L_x_9085:


//--------------------- .text._Z25selective_scan_bwd_kernelI32Selective_Scan_bwd_kernel_traitsILi32ELi16ELb0ELb1ELb1ELb1ELb0EffEEv12SSMParamsBwd --------------------------
	.section	.text._Z25selective_scan_bwd_kernelI32Selective_Scan_bwd_kernel_traitsILi32ELi16ELb0ELb1ELb1ELb1ELb0EffEEv12SSMParamsBwd,"ax",@progbits
	.sectioninfo	@"SHI_REGISTERS=254"
	.align	128
        .global         _Z25selective_scan_bwd_kernelI32Selective_Scan_bwd_kernel_traitsILi32ELi16ELb0ELb1ELb1ELb1ELb0EffEEv12SSMParamsBwd
        .type           _Z25selective_scan_bwd_kernelI32Selective_Scan_bwd_kernel_traitsILi32ELi16ELb0ELb1ELb1ELb1ELb0EffEEv12SSMParamsBwd,@function
        .size           _Z25selective_scan_bwd_kernelI32Selective_Scan_bwd_kernel_traitsILi32ELi16ELb0ELb1ELb1ELb1ELb0EffEEv12SSMParamsBwd,(.L_x_9086 - _Z25selective_scan_bwd_kernelI32Selective_Scan_bwd_kernel_traitsILi32ELi16ELb0ELb1ELb1ELb1ELb0EffEEv12SSMParamsBwd)
        .other          _Z25selective_scan_bwd_kernelI32Selective_Scan_bwd_kernel_traitsILi32ELi16ELb0ELb1ELb1ELb1ELb0EffEEv12SSMParamsBwd,@"STO_CUDA_ENTRY STV_DEFAULT"
_Z25selective_scan_bwd_kernelI32Selective_Scan_bwd_kernel_traitsILi32ELi16ELb0ELb1ELb1ELb1ELb0EffEEv12SSMParamsBwd:
.text._Z25selective_scan_bwd_kernelI32Selective_Scan_bwd_kernel_traitsILi32ELi16ELb0ELb1ELb1ELb1ELb0EffEEv12SSMParamsBwd:
        /* <DEDUP_REMOVED lines=16> */
[C---:B------:R-:W-:Y:S01]  /*0100*/  @P1 LEA.HI.X R3, R186.reuse, c[0x0][0x23c], R185, 0x2, P2 ;  /* 0x00008f00ba031a11 */ /* 0x040fe200010f14b9 */
[----:B------:R-:W3:Y:S04]  /*0110*/  S2R R183, SR_CTAID.X ;  /* 0x0000000000b77919 */ /* 0x000ee80000002500 */
[----:B------:R4:W5:Y:S01]  /*0120*/  @P1 LDG.E R184, [R2.64] ;  /* 0x0000000802b81981 */ /* 0x000962000c1e1900 */
[----:B------:R-:W-:Y:S01]  /*0130*/  MOV R181, c[0x0][0x174] ;  /* 0x00005d0000b57a02 */ /* 0x000fe20000000f00 */
[----:B------:R-:W-:Y:S01]  /*0140*/  IMAD R19, R185, c[0x0][0x280], RZ ;  /* 0x0000a000b9137a24 */ /* 0x000fe200078e02ff */
[----:B------:R-:W-:Y:S01]  /*0150*/  UMOV UR4, URZ ;  /* 0x0000003f00047c82 */ /* 0x000fe20008000000 */
[----:B------:R-:W-:Y:S01]  /*0160*/  CS2R R122, SRZ ;  /* 0x00000000007a7805 */ /* 0x000fe2000001ff00 */
[C---:B------:R-:W-:Y:S01]  /*0170*/  ISETP.GE.AND P4, PT, R181.reuse, 0x1, PT ;  /* 0x00000001b500780c */ /* 0x040fe20003f86270 */
[----:B------:R-:W-:Y:S01]  /*0180*/  IMAD R19, R186, c[0x0][0x284], R19 ;  /* 0x0000a100ba137a24 */ /* 0x000fe200078e0213 */
[----:B------:R-:W-:Y:S01]  /*0190*/  SHF.L.U32 R181, R181, 0x9, RZ ;  /* 0x00000009b5b57819 */ /* 0x000fe200000006ff */
[----:B------:R-:W-:Y:S01]  /*01a0*/  CS2R R120, SRZ ;  /* 0x0000000000787805 */ /* 0x000fe2000001ff00 */
[----:B-1----:R-:W-:Y:S01]  /*01b0*/  IADD3 R6, R0, 0xffffffe, RZ ;  /* 0x0ffffffe00067810 */ /* 0x002fe20007ffe0ff */
[----:B------:R-:W-:Y:S01]  /*01c0*/  HFMA2.MMA R178, -RZ, RZ, 0, 0 ;  /* 0x00000000ffb27435 */ /* 0x000fe200000001ff */
[----:B----4-:R-:W-:-:S02]  /*01d0*/  IABS R2, R186 ;  /* 0x000000ba00027213 */ /* 0x010fc40000000000 */
[----:B0-----:R-:W0:Y:S01]  /*01e0*/  F2I.FTZ.U32.TRUNC.NTZ R5, R6 ;  /* 0x0000000600057305 */ /* 0x001e22000021f000 */
[----:B------:R-:W-:Y:S02]  /*01f0*/  MOV R177, RZ ;  /* 0x000000ff00b17202 */ /* 0x000fe40000000f00 */
[----:B---3--:R-:W-:Y:S01]  /*0200*/  SHF.R.S32.HI R182, RZ, 0x1f, R183 ;  /* 0x0000001fffb67819 */ /* 0x008fe200000114b7 */
[----:B------:R-:W-:-:S04]  /*0210*/  IMAD.WIDE.U32 R8, R183, c[0x0][0x190], RZ ;  /* 0x00006400b7087a25 */ /* 0x000fc800078e00ff */
[C---:B------:R-:W-:Y:S02]  /*0220*/  IMAD R10, R182.reuse, c[0x0][0x1e0], RZ ;  /* 0x00007800b60a7a24 */ /* 0x040fe400078e02ff */
[----:B------:R-:W-:Y:S01]  /*0230*/  IMAD R14, R182, c[0x0][0x278], RZ ;  /* 0x00009e00b60e7a24 */ /* 0x000fe200078e02ff */
[----:B0-----:R-:W-:Y:S01]  /*0240*/  IADD3 R4, RZ, -R5, RZ ;  /* 0x80000005ff047210 */ /* 0x001fe20007ffe0ff */
[C---:B------:R-:W-:Y:S02]  /*0250*/  IMAD R11, R183.reuse, c[0x0][0x1e4], R10 ;  /* 0x00007900b70b7a24 */ /* 0x040fe400078e020a */
[----:B------:R-:W-:Y:S02]  /*0260*/  IMAD R13, R183, c[0x0][0x27c], R14 ;  /* 0x00009f00b70d7a24 */ /* 0x000fe400078e020e */
[----:B------:R-:W-:Y:S01]  /*0270*/  IMAD R7, R4, R17, RZ ;  /* 0x0000001104077224 */ /* 0x000fe200078e02ff */
[----:B------:R-:W-:Y:S01]  /*0280*/  MOV R4, RZ ;  /* 0x000000ff00047202 */ /* 0x000fe20000000f00 */
[----:B------:R-:W-:-:S04]  /*0290*/  IMAD R16, R182, c[0x0][0x190], RZ ;  /* 0x00006400b6107a24 */ /* 0x000fc800078e02ff */
[----:B------:R-:W-:-:S04]  /*02a0*/  IMAD.HI.U32 R4, R5, R7, R4 ;  /* 0x0000000705047227 */ /* 0x000fc800078e0004 */
[----:B------:R-:W-:-:S04]  /*02b0*/  IMAD.WIDE.U32 R6, R183, c[0x0][0x278], RZ ;  /* 0x00009e00b7067a25 */ /* 0x000fc800078e00ff */
[----:B------:R-:W-:Y:S01]  /*02c0*/  IMAD.HI.U32 R180, R4, R2, RZ ;  /* 0x0000000204b47227 */ /* 0x000fe200078e00ff */
[----:B------:R-:W-:-:S03]  /*02d0*/  IADD3 R7, R7, R13, RZ ;  /* 0x0000000d07077210 */ /* 0x000fc60007ffe0ff */
[----:B------:R-:W-:Y:S01]  /*02e0*/  IMAD R4, R182, c[0x0][0x1d0], RZ ;  /* 0x00007400b6047a24 */ /* 0x000fe200078e02ff */
[----:B------:R-:W-:Y:S01]  /*02f0*/  IADD3 R0, -R180, RZ, RZ ;  /* 0x000000ffb4007210 */ /* 0x000fe20007ffe1ff */
[C---:B------:R-:W-:Y:S02]  /*0300*/  IMAD R15, R183.reuse, c[0x0][0x194], R16 ;  /* 0x00006500b70f7a24 */ /* 0x040fe400078e0210 */
[----:B------:R-:W-:Y:S01]  /*0310*/  IMAD R5, R183, c[0x0][0x1d4], R4 ;  /* 0x00007500b7057a24 */ /* 0x000fe200078e0204 */
[----:B------:R-:W-:Y:S01]  /*0320*/  LOP3.LUT R4, R186, c[0x0][0x178], RZ, 0x3c, !PT ;  /* 0x00005e00ba047a12 */ /* 0x000fe200078e3cff */
[----:B------:R-:W-:Y:S01]  /*0330*/  IMAD R0, R17, R0, R2 ;  /* 0x0000000011007224 */ /* 0x000fe200078e0202 */
[----:B------:R-:W-:Y:S01]  /*0340*/  IADD3 R9, R9, R15, RZ ;  /* 0x0000000f09097210 */ /* 0x000fe20007ffe0ff */
[----:B------:R-:W-:Y:S01]  /*0350*/  IMAD.WIDE.U32 R2, R183, c[0x0][0x1d0], RZ ;  /* 0x00007400b7027a25 */ /* 0x000fe200078e00ff */
[----:B------:R-:W-:Y:S02]  /*0360*/  ISETP.GE.AND P3, PT, R4, RZ, PT ;  /* 0x000000ff0400720c */ /* 0x000fe40003f66270 */
[----:B------:R-:W-:Y:S01]  /*0370*/  ISETP.GT.U32.AND P2, PT, R17, R0, PT ;  /* 0x000000001100720c */ /* 0x000fe20003f44070 */
[----:B------:R-:W-:Y:S01]  /*0380*/  IMAD R15, R185, c[0x0][0x1d8], RZ ;  /* 0x00007600b90f7a24 */ /* 0x000fe200078e02ff */
[----:B------:R-:W-:Y:S01]  /*0390*/  IADD3 R3, R3, R5, RZ ;  /* 0x0000000503037210 */ /* 0x000fe20007ffe0ff */
        /* <DEDUP_REMOVED lines=9> */
[----:B------:R-:W-:Y:S02]  /*0430*/  IMAD R0, R182, c[0x0][0x1b0], RZ ;  /* 0x00006c00b6007a24 */ /* 0x000fe400078e02ff */
[----:B------:R-:W-:-:S02]  /*0440*/  IMAD R17, R185, c[0x0][0x1e8], RZ ;  /* 0x00007a00b9117a24 */ /* 0x000fc400078e02ff */
[----:B------:R-:W-:Y:S02]  /*0450*/  IMAD R13, R183, c[0x0][0x1b4], R0 ;  /* 0x00006d00b70d7a24 */ /* 0x000fe400078e0200 */
[C---:B------:R-:W-:Y:S02]  /*0460*/  IMAD R14, R186.reuse, c[0x0][0x1dc], R15 ;  /* 0x00007700ba0e7a24 */ /* 0x040fe400078e020f */
[C---:B------:R-:W-:Y:S01]  /*0470*/  IMAD R17, R186.reuse, c[0x0][0x1ec], R17 ;  /* 0x00007b00ba117a24 */ /* 0x040fe200078e0211 */
[----:B------:R-:W-:Y:S01]  /*0480*/  IADD3 R11, R11, R13, RZ ;  /* 0x0000000d0b0b7210 */ /* 0x000fe20007ffe0ff */
[----:B------:R-:W-:Y:S01]  /*0490*/  IMAD.WIDE.U32 R6, R186, c[0x0][0x280], R6 ;  /* 0x0000a000ba067a25 */ /* 0x000fe200078e0006 */
[----:B------:R-:W-:Y:S02]  /*04a0*/  @P1 IADD3 R180, R180, 0x1, RZ ;  /* 0x00000001b4b41810 */ /* 0x000fe40007ffe0ff */
[----:B------:R-:W-:Y:S02]  /*04b0*/  IADD3 R13, R181, -0x200, RZ ;  /* 0xfffffe00b50d7810 */ /* 0x000fe40007ffe0ff */
[----:B------:R-:W-:-:S02]  /*04c0*/  @!P3 IADD3 R180, -R180, RZ, RZ ;  /* 0x000000ffb4b4b210 */ /* 0x000fc40007ffe1ff */
[----:B------:R-:W-:Y:S02]  /*04d0*/  @!P2 LOP3.LUT R180, RZ, c[0x0][0x178], RZ, 0x33, !PT ;  /* 0x00005e00ffb4aa12 */ /* 0x000fe400078e33ff */
[----:B------:R-:W-:Y:S02]  /*04e0*/  SHF.R.S32.HI R15, RZ, 0x1f, R13 ;  /* 0x0000001fff0f7819 */ /* 0x000fe4000001140d */
[C---:B------:R-:W-:Y:S01]  /*04f0*/  IADD3 R0, P2, R13.reuse, R4, RZ ;  /* 0x000000040d007210 */ /* 0x040fe20007f5e0ff */
[C---:B------:R-:W-:Y:S01]  /*0500*/  IMAD.WIDE.U32 R8, R180.reuse, c[0x0][0x1a8], R8 ;  /* 0x00006a00b4087a25 */ /* 0x040fe200078e0008 */
[----:B------:R-:W-:Y:S02]  /*0510*/  SHF.R.S32.HI R179, RZ, 0x1f, R180 ;  /* 0x0000001fffb37819 */ /* 0x000fe400000114b4 */
[----:B------:R-:W-:Y:S01]  /*0520*/  IADD3 R16, P1, R13, R2, RZ ;  /* 0x000000020d107210 */ /* 0x000fe20007f3e0ff */
[----:B------:R-:W-:Y:S01]  /*0530*/  IMAD.WIDE.U32 R10, R180, c[0x0][0x1c8], R10 ;  /* 0x00007200b40a7a25 */ /* 0x000fe200078e000a */
[----:B------:R-:W-:-:S02]  /*0540*/  IADD3.X R17, R15, R5, R17, P2, !PT ;  /* 0x000000050f117210 */ /* 0x000fc400017fe411 */
[----:B------:R-:W-:Y:S01]  /*0550*/  IADD3.X R3, R15, R3, R14, P1, !PT ;  /* 0x000000030f037210 */ /* 0x000fe20000ffe40e */
[----:B------:R-:W-:Y:S01]  /*0560*/  IMAD R5, R179, c[0x0][0x1a8], RZ ;  /* 0x00006a00b3057a24 */ /* 0x000fe200078e02ff */
[----:B------:R-:W-:Y:S02]  /*0570*/  LEA R14, P1, R16, c[0x0][0x240], 0x2 ;  /* 0x00009000100e7a11 */ /* 0x000fe400078210ff */
[----:B------:R-:W-:Y:S01]  /*0580*/  IADD3 R4, P2, R13, R6, RZ ;  /* 0x000000060d047210 */ /* 0x000fe20007f5e0ff */
[----:B------:R-:W-:Y:S01]  /*0590*/  IMAD R5, R180, c[0x0][0x1ac], R5 ;  /* 0x00006b00b4057a24 */ /* 0x000fe200078e0205 */
[----:B------:R-:W-:Y:S01]  /*05a0*/  LEA.HI.X R16, R16, c[0x0][0x244], R3, 0x2, P1 ;  /* 0x0000910010107a11 */ /* 0x000fe200008f1403 */
[----:B------:R-:W-:Y:S01]  /*05b0*/  IMAD R3, R179, c[0x0][0x1c8], RZ ;  /* 0x00007200b3037a24 */ /* 0x000fe200078e02ff */
[----:B------:R-:W-:Y:S02]  /*05c0*/  IADD3.X R7, R15, R7, R19, P2, !PT ;  /* 0x000000070f077210 */ /* 0x000fe400017fe413 */
[----:B------:R-:W-:-:S02]  /*05d0*/  ISETP.NE.U32.AND P1, PT, RZ, c[0x0][0x260], PT ;  /* 0x00009800ff007a0c */ /* 0x000fc40003f25070 */
[----:B------:R-:W-:Y:S02]  /*05e0*/  IADD3 R173, P2, R13, R8, RZ ;  /* 0x000000080dad7210 */ /* 0x000fe40007f5e0ff */
[----:B------:R-:W-:Y:S01]  /*05f0*/  IADD3 R8, R9, R5, RZ ;  /* 0x0000000509087210 */ /* 0x000fe20007ffe0ff */
[----:B------:R-:W-:Y:S01]  /*0600*/  IMAD R9, R180, c[0x0][0x1cc], R3 ;  /* 0x00007300b4097a24 */ /* 0x000fe200078e0203 */
[----:B------:R-:W-:Y:S02]  /*0610*/  LEA R5, P3, R0, c[0x0][0x248], 0x2 ;  /* 0x0000920000057a11 */ /* 0x000fe400078610ff */
[----:B------:R-:W-:Y:S02]  /*0620*/  ISETP.NE.AND.EX P1, PT, RZ, c[0x0][0x264], PT, P1 ;  /* 0x00009900ff007a0c */ /* 0x000fe40003f25310 */
[----:B------:R-:W-:Y:S02]  /*0630*/  LEA R3, P5, R4, c[0x0][0x308], 0x2 ;  /* 0x0000c20004037a11 */ /* 0x000fe400078a10ff */
[----:B------:R-:W-:-:S02]  /*0640*/  LEA.HI.X R6, R0, c[0x0][0x24c], R17, 0x2, P3 ;  /* 0x0000930000067a11 */ /* 0x000fc400018f1411 */
[----:B------:R-:W-:Y:S02]  /*0650*/  IADD3.X R0, R15, R8, RZ, P2, !PT ;  /* 0x000000080f007210 */ /* 0x000fe400017fe4ff */
[----:B------:R-:W-:Y:S02]  /*0660*/  ISETP.NE.U32.AND P2, PT, RZ, c[0x0][0x328], PT ;  /* 0x0000ca00ff007a0c */ /* 0x000fe40003f45070 */
[----:B------:R-:W-:Y:S02]  /*0670*/  ISETP.NE.U32.AND P3, PT, RZ, c[0x0][0x348], PT ;  /* 0x0000d200ff007a0c */ /* 0x000fe40003f65070 */
[----:B------:R-:W-:Y:S02]  /*0680*/  LEA.HI.X R4, R4, c[0x0][0x30c], R7, 0x2, P5 ;  /* 0x0000c30004047a11 */ /* 0x000fe400028f1407 */
[----:B------:R-:W-:Y:S02]  /*0690*/  LEA R174, P5, R173, c[0x0][0x228], 0x2 ;  /* 0x00008a00adae7a11 */ /* 0x000fe400078a10ff */
[----:B------:R-:W-:-:S02]  /*06a0*/  ISETP.NE.AND.EX P2, PT, RZ, c[0x0][0x32c], PT, P2 ;  /* 0x0000cb00ff007a0c */ /* 0x000fc40003f45320 */
[----:B------:R-:W-:Y:S02]  /*06b0*/  ISETP.NE.AND.EX P3, PT, RZ, c[0x0][0x34c], PT, P3 ;  /* 0x0000d300ff007a0c */ /* 0x000fe40003f65330 */
[----:B------:R-:W-:Y:S01]  /*06c0*/  LEA.HI.X R173, R173, c[0x0][0x22c], R0, 0x2, P5 ;  /* 0x00008b00adad7a11 */ /* 0x000fe200028f1400 */
[----:B------:R-:W-:Y:S01]  /*06d0*/  @P1 IMAD R0, R183, c[0x0][0x164], R186 ;  /* 0x00005900b7001a24 */ /* 0x000fe200078e02ba */
[----:B------:R-:W-:Y:S02]  /*06e0*/  IADD3 R13, P6, R13, R10, RZ ;  /* 0x0000000a0d0d7210 */ /* 0x000fe40007fde0ff */
[----:B------:R-:W-:Y:S01]  /*06f0*/  IADD3 R2, R11, R9, RZ ;  /* 0x000000090b027210 */ /* 0x000fe20007ffe0ff */
[----:B------:R-:W-:Y:S01]  /*0700*/  @P1 IMAD R0, R0, c[0x0][0x174], RZ ;  /* 0x00005d0000001a24 */ /* 0x000fe200078e02ff */
[----:B------:R-:W-:Y:S02]  /*0710*/  @P1 MOV R125, 0x8 ;  /* 0x00000008007d1802 */ /* 0x000fe40000000f00 */
[----:B------:R-:W-:Y:S01]  /*0720*/  IADD3.X R2, R15, R2, RZ, P6, !PT ;  /* 0x000000020f027210 */ /* 0x000fe200037fe4ff */
[----:B------:R-:W-:Y:S01]  /*0730*/  @P1 IMAD R0, R0, c[0x0][0x16c], RZ ;  /* 0x00005b0000001a24 */ /* 0x000fe200078e02ff */
[----:B------:R-:W-:-:S02]  /*0740*/  LEA R172, P6, R13, c[0x0][0x230], 0x2 ;  /* 0x00008c000dac7a11 */ /* 0x000fc400078c10ff */
        /* <DEDUP_REMOVED lines=22> */
.L_x_5679:
[----:B------:R-:W-:Y:S01]  /*08b0*/  IADD3 R168, -R170, c[0x0][0x174], RZ ;  /* 0x00005d00aaa87a10 */ /* 0x000fe20007ffe1ff */
[----:B------:R-:W-:Y:S01]  /*08c0*/  BAR.SYNC.DEFER_BLOCKING 0x0 ;  /* 0x0000000000007b1d */ /* 0x000fe20000010000 */
[----:B------:R-:W-:Y:S01]  /*08d0*/  LOP3.LUT R118, R169, 0x1f, R176, 0xf8, !PT ;  /* 0x0000001fa9767812 */ /* 0x000fe200078ef8b0 */
[----:B------:R-:W-:Y:S01]  /*08e0*/  HFMA2.MMA R0, -RZ, RZ, 0, 0 ;  /* 0x00000000ff007435 */ /* 0x000fe200000001ff */
[----:B0-----:R-:W-:-:S02]  /*08f0*/  MOV R2, UR14 ;  /* 0x0000000e00027c02 */ /* 0x001fc40008000f00 */
[----:B---3--:R-:W-:Y:S01]  /*0900*/  MOV R3, UR15 ;  /* 0x0000000f00037c02 */ /* 0x008fe20008000f00 */
[----:B------:R-:W1:Y:S01]  /*0910*/  R2UR UR5, R168 ;  /* 0x00000000a80573c2 */ /* 0x000e6200000e0000 */
[----:B------:R-:W-:Y:S01]  /*0920*/  ULDC UR6, c[0x0][0x168] ;  /* 0x00005a0000067ab9 */ /* 0x000fe20000000800 */
[C---:B------:R-:W-:Y:S02]  /*0930*/  LOP3.LUT R167, R118.reuse, 0x20, RZ, 0xfc, !PT ;  /* 0x0000002076a77812 */ /* 0x040fe400078efcff */
[C---:B------:R-:W-:Y:S01]  /*0940*/  IMAD.WIDE R2, R118.reuse, 0x4, R2 ;  /* 0x0000000476027825 */ /* 0x040fe200078e0202 */
[C---:B------:R-:W-:Y:S02]  /*0950*/  LOP3.LUT R166, R118.reuse, 0x40, RZ, 0xfc, !PT ;  /* 0x0000004076a67812 */ /* 0x040fe400078efcff */
[----:B------:R-:W-:Y:S01]  /*0960*/  LOP3.LUT R165, R118, 0x60, RZ, 0xfc, !PT ;  /* 0x0000006076a57812 */ /* 0x000fe200078efcff */
[----:B-1----:R-:W-:-:S04]  /*0970*/  ULEA UR5, UR5, 0xfffffe00, 0x9 ;  /* 0xfffffe0005057891 */ /* 0x002fc8000f8e483f */
[----:B------:R-:W-:-:S06]  /*0980*/  UIADD3 UR6, -UR5, UR6, URZ ;  /* 0x0000000605067290 */ /* 0x000fcc000fffe13f */
[C---:B------:R-:W-:Y:S02]  /*0990*/  ISETP.GE.AND P0, PT, R118.reuse, UR6, PT ;  /* 0x0000000676007c0c */ /* 0x040fe4000bf06270 */
[C---:B------:R-:W-:Y:S02]  /*09a0*/  LOP3.LUT R164, R118.reuse, 0x80, RZ, 0xfc, !PT ;  /* 0x0000008076a47812 */ /* 0x040fe400078efcff */
[----:B------:R-:W-:Y:S02]  /*09b0*/  LOP3.LUT R163, R118, 0xa0, RZ, 0xfc, !PT ;  /* 0x000000a076a37812 */ /* 0x000fe400078efcff */
[----:B------:R-:W-:Y:S02]  /*09c0*/  ISETP.GE.AND P1, PT, R166, UR6, PT ;  /* 0x00000006a6007c0c */ /* 0x000fe4000bf26270 */
[----:B------:R-:W-:-:S05]  /*09d0*/  ISETP.GE.AND P2, PT, R165, UR6, PT ;  /* 0x00000006a5007c0c */ /* 0x000fca000bf46270 */
[----:B------:R1:W3:Y:S01]  /*09e0*/  @!P0 LDG.E R0, [R2.64] ;  /* 0x0000000802008981 */ /* 0x0002e2000c1e1900 */
[----:B------:R-:W-:Y:S01]  /*09f0*/  ISETP.GE.AND P0, PT, R167, UR6, PT ;  /* 0x00000006a7007c0c */ /* 0x000fe2000bf06270 */
[----:B------:R-:W-:Y:S01]  /*0a00*/  CS2R R4, SRZ ;  /* 0x0000000000047805 */ /* 0x000fe2000001ff00 */
[----:B------:R-:W-:Y:S01]  /*0a10*/  ISETP.GE.AND P3, PT, R164, UR6, PT ;  /* 0x00000006a4007c0c */ /* 0x000fe2000bf66270 */
[----:B------:R-:W-:Y:S01]  /*0a20*/  CS2R R6, SRZ ;  /* 0x0000000000067805 */ /* 0x000fe2000001ff00 */
[----:B------:R-:W-:Y:S01]  /*0a30*/  ISETP.GE.AND P4, PT, R163, UR6, PT ;  /* 0x00000006a3007c0c */ /* 0x000fe2000bf86270 */
[----:B------:R-:W-:Y:S01]  /*0a40*/  CS2R R8, SRZ ;  /* 0x0000000000087805 */ /* 0x000fe2000001ff00 */
[C---:B------:R-:W-:Y:S01]  /*0a50*/  LOP3.LUT R162, R118.reuse, 0xc0, RZ, 0xfc, !PT ;  /* 0x000000c076a27812 */ /* 0x040fe200078efcff */
[----:B------:R1:W4:Y:S01]  /*0a60*/  @!P1 LDG.E R5, [R2.64+0x100] ;  /* 0x0001000802059981 */ /* 0x000322000c1e1900 */
        /* <DEDUP_REMOVED lines=8> */
[----:B------:R1:W4:Y:S01]  /*0af0*/  @!P3 LDG.E R7, [R2.64+0x200] ;  /* 0x000200080207b981 */ /* 0x000322000c1e1900 */
[----:B------:R-:W-:Y:S02]  /*0b00*/  ISETP.GE.AND P2, PT, R160, UR6, PT ;  /* 0x00000006a0007c0c */ /* 0x000fe4000bf46270 */
[----:B------:R-:W-:Y:S01]  /*0b10*/  ISETP.GE.AND P3, PT, R159, UR6, PT ;  /* 0x000000069f007c0c */ /* 0x000fe2000bf66270 */
[----:B------:R1:W4:Y:S01]  /*0b20*/  @!P4 LDG.E R8, [R2.64+0x280] ;  /* 0x000280080208c981 */ /* 0x000322000c1e1900 */
[----:B------:R-:W-:Y:S01]  /*0b30*/  ISETP.GE.AND P4, PT, R158, UR6, PT ;  /* 0x000000069e007c0c */ /* 0x000fe2000bf86270 */
[----:B------:R-:W-:Y:S01]  /*0b40*/  CS2R R10, SRZ ;  /* 0x00000000000a7805 */ /* 0x000fe2000001ff00 */
[----:B0-----:R-:W-:Y:S01]  /*0b50*/  CS2R R12, SRZ ;  /* 0x00000000000c7805 */ /* 0x001fe2000001ff00 */
[----:B------:R-:W-:-:S02]  /*0b60*/  LOP3.LUT R157, R118, 0x160, RZ, 0xfc, !PT ;  /* 0x00000160769d7812 */ /* 0x000fc400078efcff */
[C---:B------:R-:W-:Y:S01]  /*0b70*/  LOP3.LUT R156, R118.reuse, 0x180, RZ, 0xfc, !PT ;  /* 0x00000180769c7812 */ /* 0x040fe200078efcff */
[----:B------:R1:W4:Y:S01]  /*0b80*/  @!P0 LDG.E R9, [R2.64+0x300] ;  /* 0x0003000802098981 */ /* 0x000322000c1e1900 */
[C---:B------:R-:W-:Y:S02]  /*0b90*/  LOP3.LUT R155, R118.reuse, 0x1a0, RZ, 0xfc, !PT ;  /* 0x000001a0769b7812 */ /* 0x040fe400078efcff */
[C---:B------:R-:W-:Y:S01]  /*0ba0*/  LOP3.LUT R154, R118.reuse, 0x1c0, RZ, 0xfc, !PT ;  /* 0x000001c0769a7812 */ /* 0x040fe200078efcff */
[----:B------:R1:W4:Y:S01]  /*0bb0*/  @!P1 LDG.E R10, [R2.64+0x380] ;  /* 0x00038008020a9981 */ /* 0x000322000c1e1900 */
[----:B------:R-:W-:Y:S02]  /*0bc0*/  ISETP.GE.AND P0, PT, R157, UR6, PT ;  /* 0x000000069d007c0c */ /* 0x000fe4000bf06270 */
[----:B------:R-:W-:Y:S01]  /*0bd0*/  LOP3.LUT R152, R118, 0x1e0, RZ, 0xfc, !PT ;  /* 0x000001e076987812 */ /* 0x000fe200078efcff */
[----:B------:R1:W4:Y:S01]  /*0be0*/  @!P2 LDG.E R11, [R2.64+0x400] ;  /* 0x00040008020ba981 */ /* 0x000322000c1e1900 */
[----:B------:R-:W-:-:S02]  /*0bf0*/  ISETP.GE.AND P1, PT, R156, UR6, PT ;  /* 0x000000069c007c0c */ /* 0x000fc4000bf26270 */
[----:B------:R-:W-:Y:S01]  /*0c00*/  ISETP.GE.AND P2, PT, R155, UR6, PT ;  /* 0x000000069b007c0c */ /* 0x000fe2000bf46270 */
[----:B------:R1:W4:Y:S01]  /*0c10*/  @!P3 LDG.E R12, [R2.64+0x480] ;  /* 0x00048008020cb981 */ /* 0x000322000c1e1900 */
[----:B------:R-:W-:-:S03]  /*0c20*/  ISETP.GE.AND P3, PT, R154, UR6, PT ;  /* 0x000000069a007c0c */ /* 0x000fc6000bf66270 */
[----:B------:R1:W4:Y:S01]  /*0c30*/  @!P4 LDG.E R13, [R2.64+0x500] ;  /* 0x00050008020dc981 */ /* 0x000322000c1e1900 */
[----:B------:R-:W-:Y:S01]  /*0c40*/  ISETP.GE.AND P4, PT, R152, UR6, PT ;  /* 0x0000000698007c0c */ /* 0x000fe2000bf86270 */
[----:B------:R-:W-:Y:S01]  /*0c50*/  CS2R R14, SRZ ;  /* 0x00000000000e7805 */ /* 0x000fe2000001ff00 */
[----:B------:R-:W-:Y:S01]  /*0c60*/  CS2R R16, SRZ ;  /* 0x0000000000107805 */ /* 0x000fe2000001ff00 */
[----:B------:R-:W-:-:S04]  /*0c70*/  MOV R18, RZ ;  /* 0x000000ff00127202 */ /* 0x000fc80000000f00 */
[----:B------:R1:W4:Y:S04]  /*0c80*/  @!P0 LDG.E R14, [R2.64+0x580] ;  /* 0x00058008020e8981 */ /* 0x000328000c1e1900 */
[----:B------:R1:W4:Y:S04]  /*0c90*/  @!P1 LDG.E R15, [R2.64+0x600] ;  /* 0x00060008020f9981 */ /* 0x000328000c1e1900 */
[----:B------:R1:W4:Y:S04]  /*0ca0*/  @!P2 LDG.E R16, [R2.64+0x680] ;  /* 0x000680080210a981 */ /* 0x000328000c1e1900 */
[----:B------:R1:W4:Y:S04]  /*0cb0*/  @!P3 LDG.E R17, [R2.64+0x700] ;  /* 0x000700080211b981 */ /* 0x000328000c1e1900 */
[----:B------:R1:W4:Y:S01]  /*0cc0*/  @!P4 LDG.E R18, [R2.64+0x780] ;  /* 0x000780080212c981 */ /* 0x000322000c1e1900 */
[----:B------:R-:W-:-:S02]  /*0cd0*/  LEA.HI.SX32 R153, R175, R175, 0x1b ;  /* 0x000000afaf997211 */ /* 0x000fc400078fdaff */
[----:B------:R-:W-:Y:S02]  /*0ce0*/  IADD3 R20, R175, 0x20, RZ ;  /* 0x00000020af147810 */ /* 0x000fe40007ffe0ff */
[----:B------:R-:W-:Y:S02]  /*0cf0*/  SHF.L.U32 R153, R153, 0x2, RZ ;  /* 0x0000000299997819 */ /* 0x000fe400000006ff */
[C---:B------:R-:W-:Y:S02]  /*0d00*/  IADD3 R22, R175.reuse, 0x40, RZ ;  /* 0x00000040af167810 */ /* 0x040fe40007ffe0ff */
[C---:B------:R-:W-:Y:S02]  /*0d10*/  IADD3 R24, R175.reuse, 0x60, RZ ;  /* 0x00000060af187810 */ /* 0x040fe40007ffe0ff */
[C---:B-1----:R-:W-:Y:S02]  /*0d20*/  IADD3 R2, R175.reuse, 0xe0, RZ ;  /* 0x000000e0af027810 */ /* 0x042fe40007ffe0ff */
[----:B------:R-:W-:-:S02]  /*0d30*/  IADD3 R26, R175, 0x80, RZ ;  /* 0x00000080af1a7810 */ /* 0x000fc40007ffe0ff */
[----:B------:R-:W-:Y:S02]  /*0d40*/  IADD3 R28, R175, 0xa0, RZ ;  /* 0x000000a0af1c7810 */ /* 0x000fe40007ffe0ff */
[-C--:B------:R-:W-:Y:S02]  /*0d50*/  LEA.HI.SX32 R20, R20, R175.reuse, 0x1b ;  /* 0x000000af14147211 */ /* 0x080fe400078fdaff */
[-C--:B------:R-:W-:Y:S02]  /*0d60*/  LEA.HI.SX32 R22, R22, R175.reuse, 0x1b ;  /* 0x000000af16167211 */ /* 0x080fe400078fdaff */
[-C--:B------:R-:W-:Y:S02]  /*0d70*/  LEA.HI.SX32 R24, R24, R175.reuse, 0x1b ;  /* 0x000000af18187211 */ /* 0x080fe400078fdaff */
[-C--:B------:R-:W-:Y:S02]  /*0d80*/  LEA.HI.SX32 R2, R2, R175.reuse, 0x1b ;  /* 0x000000af02027211 */ /* 0x080fe400078fdaff */
        /* <DEDUP_REMOVED lines=8> */
[C---:B------:R-:W-:Y:S02]  /*0e10*/  IADD3 R2, R175.reuse, 0x180, RZ ;  /* 0x00000180af027810 */ /* 0x040fe40007ffe0ff */
[----:B------:R-:W-:Y:S02]  /*0e20*/  SHF.L.U32 R147, R28, 0x2, RZ ;  /* 0x000000021c937819 */ /* 0x000fe400000006ff */
[C---:B------:R-:W-:Y:S02]  /*0e30*/  IADD3 R22, R175.reuse, 0x120, RZ ;  /* 0x00000120af167810 */ /* 0x040fe40007ffe0ff */
[----:B------:R-:W-:Y:S02]  /*0e40*/  IADD3 R24, R175, 0x140, RZ ;  /* 0x00000140af187810 */ /* 0x000fe40007ffe0ff */
[----:B------:R-:W-:-:S02]  /*0e50*/  LEA.HI.SX32 R20, R20, R175, 0x1b ;  /* 0x000000af14147211 */ /* 0x000fc400078fdaff */
[-C--:B------:R-:W-:Y:S02]  /*0e60*/  LEA.HI.SX32 R2, R2, R175.reuse, 0x1b ;  /* 0x000000af02027211 */ /* 0x080fe400078fdaff */
[-C--:B------:R-:W-:Y:S02]  /*0e70*/  LEA.HI.SX32 R22, R22, R175.reuse, 0x1b ;  /* 0x000000af16167211 */ /* 0x080fe400078fdaff */
[----:B------:R-:W-:Y:S02]  /*0e80*/  LEA.HI.SX32 R24, R24, R175, 0x1b ;  /* 0x000000af18187211 */ /* 0x000fe400078fdaff */
[----:B------:R-:W-:Y:S02]  /*0e90*/  SHF.L.U32 R144, R20, 0x2, RZ ;  /* 0x0000000214907819 */ /* 0x000fe400000006ff */
[----:B------:R-:W-:Y:S02]  /*0ea0*/  SHF.L.U32 R140, R2, 0x2, RZ ;  /* 0x00000002028c7819 */ /* 0x000fe400000006ff */
[----:B------:R-:W-:-:S02]  /*0eb0*/  SHF.L.U32 R143, R22, 0x2, RZ ;  /* 0x00000002168f7819 */ /* 0x000fc400000006ff */
[----:B------:R-:W-:Y:S02]  /*0ec0*/  SHF.L.U32 R2, R175, 0x4, RZ ;  /* 0x00000004af027819 */ /* 0x000fe400000006ff */
[----:B------:R-:W-:Y:S02]  /*0ed0*/  SHF.L.U32 R142, R24, 0x2, RZ ;  /* 0x00000002188e7819 */ /* 0x000fe400000006ff */
[----:B------:R-:W-:-:S04]  /*0ee0*/  LEA.HI.SX32 R2, R2, R2, 0x1b ;  /* 0x0000000202027211 */ /* 0x000fc800078fdaff */
[----:B------:R-:W-:Y:S02]  /*0ef0*/  SHF.L.U32 R115, R2, 0x2, RZ ;  /* 0x0000000202737819 */ /* 0x000fe400000006ff */
[----:B------:R-:W-:Y:S02]  /*0f00*/  ISETP.GE.AND P0, PT, R164, UR6, PT ;  /* 0x00000006a4007c0c */ /* 0x000fe4000bf06270 */
[----:B------:R-:W-:Y:S02]  /*0f10*/  MOV R126, UR12 ;  /* 0x0000000c007e7c02 */ /* 0x000fe40008000f00 */
[----:B------:R-:W-:-:S05]  /*0f20*/  MOV R127, UR13 ;  /* 0x0000000d007f7c02 */ /* 0x000fca0008000f00 */
[----:B------:R-:W-:Y:S01]  /*0f30*/  IMAD.WIDE R126, R118, 0x4, R126 ;  /* 0x00000004767e7825 */ /* 0x000fe200078e027e */
[----:B------:R-:W-:Y:S02]  /*0f40*/  ISETP.GE.AND P1, PT, R165, UR6, PT ;  /* 0x00000006a5007c0c */ /* 0x000fe4000bf26270 */
[----:B------:R-:W-:Y:S02]  /*0f50*/  ISETP.GE.AND P2, PT, R166, UR6, PT ;  /* 0x00000006a6007c0c */ /* 0x000fe4000bf46270 */
[----:B------:R-:W-:Y:S02]  /*0f60*/  ISETP.GE.AND P3, PT, R167, UR6, PT ;  /* 0x00000006a7007c0c */ /* 0x000fe4000bf66270 */
[----:B------:R-:W-:Y:S02]  /*0f70*/  ISETP.GE.AND P4, PT, R118, UR6, PT ;  /* 0x0000000676007c0c */ /* 0x000fe4000bf86270 */
[----:B------:R-:W-:Y:S02]  /*0f80*/  ISETP.GE.AND P5, PT, R162, UR6, PT ;  /* 0x00000006a2007c0c */ /* 0x000fe4000bfa6270 */
[----:B------:R-:W-:Y:S01]  /*0f90*/  ISETP.GE.AND P6, PT, R163, UR6, PT ;  /* 0x00000006a3007c0c */ /* 0x000fe2000bfc6270 */
[----:B---3--:R0:W-:Y:S02]  /*0fa0*/  STS [R153], R0 ;  /* 0x0000000099007388 */ /* 0x0081e40000000800 */
[----:B0-----:R-:W-:-:S04]  /*0fb0*/  IADD3 R0, R175, 0xc0, RZ ;  /* 0x000000c0af007810 */ /* 0x001fc80007ffe0ff */
[----:B------:R-:W-:Y:S01]  /*0fc0*/  LEA.HI.SX32 R0, R0, R175, 0x1b ;  /* 0x000000af00007211 */ /* 0x000fe200078fdaff */
[----:B--2---:R0:W-:Y:S03]  /*0fd0*/  STS [R151+0x80], R4 ;  /* 0x0000800497007388 */ /* 0x0041e60000000800 */
[----:B------:R-:W-:Y:S01]  /*0fe0*/  SHF.L.U32 R146, R0, 0x2, RZ ;  /* 0x0000000200927819 */ /* 0x000fe200000006ff */
[----:B----4-:R-:W-:Y:S01]  /*0ff0*/  STS [R150+0x100], R5 ;  /* 0x0001000596007388 */ /* 0x010fe20000000800 */
[----:B------:R-:W-:-:S03]  /*1000*/  IADD3 R0, R175, 0x160, RZ ;  /* 0x00000160af007810 */ /* 0x000fc60007ffe0ff */
[----:B------:R1:W-:Y:S01]  /*1010*/  STS [R149+0x180], R6 ;  /* 0x0001800695007388 */ /* 0x0003e20000000800 */
[----:B0-----:R-:W-:-:S03]  /*1020*/  IADD3 R4, R175, 0x1a0, RZ ;  /* 0x000001a0af047810 */ /* 0x001fc60007ffe0ff */
[----:B------:R-:W-:Y:S01]  /*1030*/  STS [R148+0x200], R7 ;  /* 0x0002000794007388 */ /* 0x000fe20000000800 */
[----:B------:R-:W-:-:S03]  /*1040*/  LEA.HI.SX32 R0, R0, R175, 0x1b ;  /* 0x000000af00007211 */ /* 0x000fc600078fdaff */
[----:B------:R0:W-:Y:S01]  /*1050*/  STS [R147+0x280], R8 ;  /* 0x0002800893007388 */ /* 0x0001e20000000800 */
[C---:B-1----:R-:W-:Y:S02]  /*1060*/  IADD3 R6, R175.reuse, 0x1c0, RZ ;  /* 0x000001c0af067810 */ /* 0x042fe40007ffe0ff */
[-C--:B------:R-:W-:Y:S01]  /*1070*/  LEA.HI.SX32 R4, R4, R175.reuse, 0x1b ;  /* 0x000000af04047211 */ /* 0x080fe200078fdaff */
[----:B------:R-:W-:Y:S01]  /*1080*/  STS [R146+0x300], R9 ;  /* 0x0003000992007388 */ /* 0x000fe20000000800 */
[-C--:B------:R-:W-:Y:S02]  /*1090*/  LEA.HI.SX32 R6, R6, R175.reuse, 0x1b ;  /* 0x000000af06067211 */ /* 0x080fe400078fdaff */
[----:B0-----:R-:W-:Y:S01]  /*10a0*/  IADD3 R8, R175, 0x1e0, RZ ;  /* 0x000001e0af087810 */ /* 0x001fe20007ffe0ff */
[----:B------:R-:W-:Y:S01]  /*10b0*/  STS [R145+0x380], R10 ;  /* 0x0003800a91007388 */ /* 0x000fe20000000800 */
[----:B------:R-:W-:Y:S02]  /*10c0*/  SHF.L.U32 R141, R0, 0x2, RZ ;  /* 0x00000002008d7819 */ /* 0x000fe400000006ff */
[----:B------:R-:W-:Y:S01]  /*10d0*/  LEA.HI.SX32 R8, R8, R175, 0x1b ;  /* 0x000000af08087211 */ /* 0x000fe200078fdaff */
[----:B------:R0:W-:Y:S01]  /*10e0*/  STS [R144+0x400], R11 ;  /* 0x0004000b90007388 */ /* 0x0001e20000000800 */
[----:B------:R-:W-:-:S02]  /*10f0*/  SHF.L.U32 R139, R4, 0x2, RZ ;  /* 0x00000002048b7819 */ /* 0x000fc400000006ff */
        /* <DEDUP_REMOVED lines=28> */
[----:B0-----:R-:W-:Y:S01]  /*12c0*/  CS2R R10, SRZ ;  /* 0x00000000000a7805 */ /* 0x001fe2000001ff00 */
[----:B------:R-:W-:-:S04]  /*12d0*/  HFMA2.MMA R0, -RZ, RZ, 0, 0 ;  /* 0x00000000ff007435 */ /* 0x000fc800000001ff */
[----:B------:R-:W4:Y:S01]  /*12e0*/  @!P0 LDG.E R7, [R126.64+0x200] ;  /* 0x000200087e078981 */ /* 0x000f22000c1e1900 */
[----:B------:R-:W-:Y:S01]  /*12f0*/  ISETP.GE.AND P0, PT, R161, UR6, PT ;  /* 0x00000006a1007c0c */ /* 0x000fe2000bf06270 */
[----:B------:R-:W-:Y:S01]  /*1300*/  CS2R R4, SRZ ;  /* 0x0000000000047805 */ /* 0x000fe2000001ff00 */
[----:B------:R-:W-:Y:S01]  /*1310*/  CS2R R8, SRZ ;  /* 0x0000000000087805 */ /* 0x000fe2000001ff00 */
[----:B------:R-:W4:Y:S04]  /*1320*/  @!P1 LDG.E R6, [R126.64+0x180] ;  /* 0x000180087e069981 */ /* 0x000f28000c1e1900 */
[----:B------:R-:W4:Y:S06]  /*1330*/  @!P4 LDG.E R0, [R126.64] ;  /* 0x000000087e00c981 */ /* 0x000f2c000c1e1900 */
[----:B------:R-:W4:Y:S01]  /*1340*/  @!P0 LDG.E R10, [R126.64+0x380] ;  /* 0x000380087e0a8981 */ /* 0x000f22000c1e1900 */
[----:B------:R-:W-:-:S02]  /*1350*/  ISETP.GE.AND P0, PT, R160, UR6, PT ;  /* 0x00000006a0007c0c */ /* 0x000fc4000bf06270 */
[----:B------:R-:W-:Y:S01]  /*1360*/  ISETP.GE.AND P1, PT, R158, UR6, PT ;  /* 0x000000069e007c0c */ /* 0x000fe2000bf26270 */
[----:B------:R-:W4:Y:S01]  /*1370*/  @!P2 LDG.E R5, [R126.64+0x100] ;  /* 0x000100087e05a981 */ /* 0x000f22000c1e1900 */
[----:B------:R-:W-:-:S03]  /*1380*/  ISETP.GE.AND P2, PT, R157, UR6, PT ;  /* 0x000000069d007c0c */ /* 0x000fc6000bf46270 */
[----:B------:R-:W4:Y:S01]  /*1390*/  @!P3 LDG.E R4, [R126.64+0x80] ;  /* 0x000080087e04b981 */ /* 0x000f22000c1e1900 */
[----:B------:R-:W-:-:S03]  /*13a0*/  ISETP.GE.AND P3, PT, R156, UR6, PT ;  /* 0x000000069c007c0c */ /* 0x000fc6000bf66270 */
[----:B------:R-:W4:Y:S04]  /*13b0*/  @!P5 LDG.E R9, [R126.64+0x300] ;  /* 0x000300087e09d981 */ /* 0x000f28000c1e1900 */
[----:B------:R-:W4:Y:S01]  /*13c0*/  @!P0 LDG.E R11, [R126.64+0x400] ;  /* 0x000400087e0b8981 */ /* 0x000f22000c1e1900 */
[----:B------:R-:W-:Y:S02]  /*13d0*/  ISETP.GE.AND P0, PT, R159, UR6, PT ;  /* 0x000000069f007c0c */ /* 0x000fe4000bf06270 */
[----:B------:R-:W-:Y:S01]  /*13e0*/  ISETP.GE.AND P4, PT, R155, UR6, PT ;  /* 0x000000069b007c0c */ /* 0x000fe2000bf86270 */
[----:B------:R-:W4:Y:S01]  /*13f0*/  @!P6 LDG.E R8, [R126.64+0x280] ;  /* 0x000280087e08e981 */ /* 0x000f22000c1e1900 */
[----:B------:R-:W-:Y:S01]  /*1400*/  ISETP.GE.AND P5, PT, R154, UR6, PT ;  /* 0x000000069a007c0c */ /* 0x000fe2000bfa6270 */
[----:B-1----:R-:W-:Y:S01]  /*1410*/  CS2R R12, SRZ ;  /* 0x00000000000c7805 */ /* 0x002fe2000001ff00 */
[----:B------:R-:W-:Y:S01]  /*1420*/  ISETP.GE.AND P6, PT, R152, UR6, PT ;  /* 0x0000000698007c0c */ /* 0x000fe2000bfc6270 */
[----:B--2---:R-:W-:Y:S01]  /*1430*/  CS2R R14, SRZ ;  /* 0x00000000000e7805 */ /* 0x004fe2000001ff00 */
[----:B---3--:R-:W-:Y:S01]  /*1440*/  CS2R R16, SRZ ;  /* 0x0000000000107805 */ /* 0x008fe2000001ff00 */
[----:B------:R-:W-:-:S02]  /*1450*/  MOV R18, RZ ;  /* 0x000000ff00127202 */ /* 0x000fc40000000f00 */
[----:B------:R-:W2:Y:S04]  /*1460*/  @!P1 LDG.E R13, [R126.64+0x500] ;  /* 0x000500087e0d9981 */ /* 0x000ea8000c1e1900 */
[----:B------:R-:W3:Y:S04]  /*1470*/  @!P0 LDG.E R12, [R126.64+0x480] ;  /* 0x000480087e0c8981 */ /* 0x000ee8000c1e1900 */
[----:B------:R-:W2:Y:S04]  /*1480*/  @!P2 LDG.E R14, [R126.64+0x580] ;  /* 0x000580087e0ea981 */ /* 0x000ea8000c1e1900 */
[----:B------:R-:W2:Y:S04]  /*1490*/  @!P3 LDG.E R15, [R126.64+0x600] ;  /* 0x000600087e0fb981 */ /* 0x000ea8000c1e1900 */
[----:B------:R-:W2:Y:S04]  /*14a0*/  @!P4 LDG.E R16, [R126.64+0x680] ;  /* 0x000680087e10c981 */ /* 0x000ea8000c1e1900 */
[----:B------:R-:W2:Y:S04]  /*14b0*/  @!P5 LDG.E R17, [R126.64+0x700] ;  /* 0x000700087e11d981 */ /* 0x000ea8000c1e1900 */
[----:B------:R-:W2:Y:S01]  /*14c0*/  @!P6 LDG.E R18, [R126.64+0x780] ;  /* 0x000780087e12e981 */ /* 0x000ea2000c1e1900 */
[----:B------:R-:W-:-:S02]  /*14d0*/  P2R R20, PR, RZ, 0x1 ;  /* 0x00000001ff147803 */ /* 0x000fc40000000000 */
[----:B------:R-:W-:Y:S02]  /*14e0*/  ISETP.GE.AND P0, PT, R118, UR6, PT ;  /* 0x0000000676007c0c */ /* 0x000fe4000bf06270 */
[----:B------:R-:W-:Y:S02]  /*14f0*/  MOV R2, UR10 ;  /* 0x0000000a00027c02 */ /* 0x000fe40008000f00 */
[----:B------:R-:W-:-:S05]  /*1500*/  MOV R3, UR11 ;  /* 0x0000000b00037c02 */ /* 0x000fca0008000f00 */
[----:B------:R-:W-:Y:S01]  /*1510*/  IMAD.WIDE R2, R118, 0x4, R2 ;  /* 0x0000000476027825 */ /* 0x000fe200078e0202 */
[----:B------:R-:W-:Y:S02]  /*1520*/  P2R R19, PR, RZ, 0x2 ;  /* 0x00000002ff137803 */ /* 0x000fe40000000000 */
[----:B------:R-:W-:Y:S01]  /*1530*/  ISETP.GE.AND P1, PT, R166, UR6, PT ;  /* 0x00000006a6007c0c */ /* 0x000fe2000bf26270 */
[----:B----4-:R0:W-:Y:S04]  /*1540*/  STS [R153], R0 ;  /* 0x0000000099007388 */ /* 0x0101e80000000800 */
        /* <DEDUP_REMOVED lines=8> */
[----:B---3--:R-:W-:Y:S04]  /*15d0*/  STS [R143+0x480], R12 ;  /* 0x0004800c8f007388 */ /* 0x008fe80000000800 */
[----:B--2---:R2:W-:Y:S04]  /*15e0*/  STS [R142+0x500], R13 ;  /* 0x0005000d8e007388 */ /* 0x0045e80000000800 */
[----:B------:R-:W-:Y:S04]  /*15f0*/  STS [R141+0x580], R14 ;  /* 0x0005800e8d007388 */ /* 0x000fe80000000800 */
[----:B------:R3:W-:Y:S04]  /*1600*/  STS [R140+0x600], R15 ;  /* 0x0006000f8c007388 */ /* 0x0007e80000000800 */
[----:B------:R-:W-:Y:S04]  /*1610*/  STS [R139+0x680], R16 ;  /* 0x000680108b007388 */ /* 0x000fe80000000800 */
[----:B------:R0:W-:Y:S04]  /*1620*/  STS [R138+0x700], R17 ;  /* 0x000700118a007388 */ /* 0x0001e80000000800 */
        /* <DEDUP_REMOVED lines=9> */
[----:B------:R-:W2:Y:S04]  /*16c0*/  LDS R76, [R115+0x1c] ;  /* 0x00001c00734c7984 */ /* 0x000ea80000000800 */
[----:B------:R-:W2:Y:S04]  /*16d0*/  LDS R75, [R115+0x20] ;  /* 0x00002000734b7984 */ /* 0x000ea80000000800 */
[----:B------:R-:W2:Y:S04]  /*16e0*/  LDS R74, [R115+0x24] ;  /* 0x00002400734a7984 */ /* 0x000ea80000000800 */
[----:B------:R-:W2:Y:S04]  /*16f0*/  LDS R73, [R115+0x28] ;  /* 0x0000280073497984 */ /* 0x000ea80000000800 */
[----:B------:R-:W2:Y:S04]  /*1700*/  LDS R67, [R115+0x2c] ;  /* 0x00002c0073437984 */ /* 0x000ea80000000800 */
[----:B------:R-:W2:Y:S04]  /*1710*/  LDS R63, [R115+0x30] ;  /* 0x00003000733f7984 */ /* 0x000ea80000000800 */
[----:B------:R-:W2:Y:S04]  /*1720*/  LDS R59, [R115+0x34] ;  /* 0x00003400733b7984 */ /* 0x000ea80000000800 */
[----:B------:R-:W2:Y:S04]  /*1730*/  LDS R55, [R115+0x38] ;  /* 0x0000380073377984 */ /* 0x000ea80000000800 */
[----:B------:R-:W2:Y:S01]  /*1740*/  LDS R51, [R115+0x3c] ;  /* 0x00003c0073337984 */ /* 0x000ea20000000800 */
        /* <DEDUP_REMOVED lines=12> */
[----:B------:R-:W-:-:S08]  /*1810*/  CS2R R8, SRZ ;  /* 0x0000000000087805 */ /* 0x000fd0000001ff00 */
        /* <DEDUP_REMOVED lines=36> */
[----:B----4-:R0:W-:Y:S04]  /*1a60*/  STS [R153], R0 ;  /* 0x0000000099007388 */ /* 0x0101e80000000800 */
[----:B------:R1:W-:Y:S04]  /*1a70*/  STS [R151+0x80], R4 ;  /* 0x0000800497007388 */ /* 0x0003e80000000800 */
[----:B------:R1:W-:Y:S04]  /*1a80*/  STS [R150+0x100], R5 ;  /* 0x0001000596007388 */ /* 0x0003e80000000800 */
[----:B------:R1:W-:Y:S04]  /*1a90*/  STS [R149+0x180], R6 ;  /* 0x0001800695007388 */ /* 0x0003e80000000800 */
[----:B------:R1:W-:Y:S04]  /*1aa0*/  STS [R148+0x200], R7 ;  /* 0x0002000794007388 */ /* 0x0003e80000000800 */
[----:B------:R1:W-:Y:S04]  /*1ab0*/  STS [R147+0x280], R8 ;  /* 0x0002800893007388 */ /* 0x0003e80000000800 */
[----:B------:R1:W-:Y:S04]  /*1ac0*/  STS [R146+0x300], R9 ;  /* 0x0003000992007388 */ /* 0x0003e80000000800 */
[----:B--2---:R1:W-:Y:S04]  /*1ad0*/  STS [R145+0x380], R10 ;  /* 0x0003800a91007388 */ /* 0x0043e80000000800 */
[----:B------:R1:W-:Y:S04]  /*1ae0*/  STS [R144+0x400], R11 ;  /* 0x0004000b90007388 */ /* 0x0003e80000000800 */
[----:B---3--:R1:W-:Y:S04]  /*1af0*/  STS [R143+0x480], R12 ;  /* 0x0004800c8f007388 */ /* 0x0083e80000000800 */
        /* <DEDUP_REMOVED lines=57> */
.L_x_5606:
[----:B--234-:R-:W-:Y:S05]  /*1e90*/  BSYNC B0 ;  /* 0x0000000000007941 */ /* 0x01cfea0003800000 */
.L_x_5605:
        /* <DEDUP_REMOVED lines=35> */
.L_x_5608:
[----:B------:R-:W-:Y:S05]  /*20d0*/  BSYNC B0 ;  /* 0x0000000000007941 */ /* 0x000fea0003800000 */
.L_x_5607:
        /* <DEDUP_REMOVED lines=35> */
.L_x_5610:
[----:B------:R-:W-:Y:S05]  /*2310*/  BSYNC B0 ;  /* 0x0000000000007941 */ /* 0x000fea0003800000 */
.L_x_5609:
        /* <DEDUP_REMOVED lines=35> */
.L_x_5612:
[----:B------:R-:W-:Y:S05]  /*2550*/  BSYNC B0 ;  /* 0x0000000000007941 */ /* 0x000fea0003800000 */
.L_x_5611:
        /* <DEDUP_REMOVED lines=36> */
.L_x_5614:
[----:B------:R-:W-:Y:S05]  /*27a0*/  BSYNC B0 ;  /* 0x0000000000007941 */ /* 0x000fea0003800000 */
.L_x_5613:
        /* <DEDUP_REMOVED lines=38> */
.L_x_5616:
[----:B------:R-:W-:Y:S05]  /*2a10*/  BSYNC B0 ;  /* 0x0000000000007941 */ /* 0x000fea0003800000 */
.L_x_5615:
        /* <DEDUP_REMOVED lines=39> */
.L_x_5618:
[----:B------:R-:W-:Y:S05]  /*2c90*/  BSYNC B0 ;  /* 0x0000000000007941 */ /* 0x000fea0003800000 */
.L_x_5617:
        /* <DEDUP_REMOVED lines=39> */
.L_x_5620:
[----:B------:R-:W-:Y:S05]  /*2f10*/  BSYNC B0 ;  /* 0x0000000000007941 */ /* 0x000fea0003800000 */
.L_x_5619:
        /* <DEDUP_REMOVED lines=39> */
.L_x_5622:
[----:B------:R-:W-:Y:S05]  /*3190*/  BSYNC B0 ;  /* 0x0000000000007941 */ /* 0x000fea0003800000 */
.L_x_5621:
        /* <DEDUP_REMOVED lines=39> */
.L_x_5624:
[----:B------:R-:W-:Y:S05]  /*3410*/  BSYNC B0 ;  /* 0x0000000000007941 */ /* 0x000fea0003800000 */
.L_x_5623:
        /* <DEDUP_REMOVED lines=40> */
.L_x_5626:
[----:B------:R-:W-:Y:S05]  /*36a0*/  BSYNC B0 ;  /* 0x0000000000007941 */ /* 0x000fea0003800000 */
.L_x_5625:
        /* <DEDUP_REMOVED lines=33> */
.L_x_5628:
[----:B------:R-:W-:Y:S05]  /*38c0*/  BSYNC B0 ;  /* 0x0000000000007941 */ /* 0x000fea0003800000 */
.L_x_5627:
        /* <DEDUP_REMOVED lines=33> */
.L_x_5630:
[----:B------:R-:W-:Y:S05]  /*3ae0*/  BSYNC B0 ;  /* 0x0000000000007941 */ /* 0x000fea0003800000 */
.L_x_5629:
        /* <DEDUP_REMOVED lines=33> */
.L_x_5632:
[----:B------:R-:W-:Y:S05]  /*3d00*/  BSYNC B0 ;  /* 0x0000000000007941 */ /* 0x000fea0003800000 */
.L_x_5631:
        /* <DEDUP_REMOVED lines=33> */
.L_x_5634:
[----:B------:R-:W-:Y:S05]  /*3f20*/  BSYNC B0 ;  /* 0x0000000000007941 */ /* 0x000fea0003800000 */
.L_x_5633:
        /* <DEDUP_REMOVED lines=33> */
.L_x_5636:
[----:B------:R-:W-:Y:S05]  /*4140*/  BSYNC B0 ;  /* 0x0000000000007941 */ /* 0x000fea0003800000 */
.L_x_5635:
[----:B------:R-:W-:Y:S01]  /*4150*/  FFMA.FTZ R0, R104, R87, R0 ;  /* 0x0000005768007223 */ /* 0x000fe20000010000 */
[----:B------:R-:W-:Y:S01]  /*4160*/  BAR.SYNC.DEFER_BLOCKING 0x0 ;  /* 0x0000000000007b1d */ /* 0x000fe20000010000 */
[----:B------:R-:W-:Y:S02]  /*4170*/  FMUL.FTZ R46, R95, R184 ;  /* 0x000000b85f2e7220 */ /* 0x000fe40000410000 */
        /* <DEDUP_REMOVED lines=23> */
[----:B------:R-:W-:Y:S01]  /*42f0*/  HFMA2.MMA R54, -RZ, RZ, 0, 0 ;  /* 0x00000000ff367435 */ /* 0x000fe200000001ff */
[----:B------:R-:W-:Y:S01]  /*4300*/  LOP3.LUT R3, R0, 0xfffffe, RZ, 0xc0, !PT ;  /* 0x00fffffe00037812 */ /* 0x000fe200078ec0ff */
[----:B------:R-:W-:Y:S01]  /*4310*/  CS2R R68, SRZ ;  /* 0x0000000000447805 */ /* 0x000fe2000001ff00 */
[----:B------:R-:W-:Y:S01]  /*4320*/  MOV R66, RZ ;  /* 0x000000ff00427202 */ /* 0x000fe20000000f00 */
[----:B------:R-:W-:Y:S01]  /*4330*/  CS2R R64, SRZ ;  /* 0x0000000000407805 */ /* 0x000fe2000001ff00 */
[----:B------:R-:W-:Y:S01]  /*4340*/  IADD3 R32, R32, -R3, RZ ;  /* 0x8000000320207210 */ /* 0x000fe20007ffe0ff */
[----:B------:R-:W-:Y:S01]  /*4350*/  CS2R R60, SRZ ;  /* 0x00000000003c7805 */ /* 0x000fe2000001ff00 */
[----:B------:R-:W-:Y:S01]  /*4360*/  MOV R58, RZ ;  /* 0x000000ff003a7202 */ /* 0x000fe20000000f00 */
[----:B------:R-:W-:Y:S01]  /*4370*/  CS2R R56, SRZ ;  /* 0x0000000000387805 */ /* 0x000fe2000001ff00 */
[----:B------:R-:W-:-:S02]  /*4380*/  CS2R R52, SRZ ;  /* 0x0000000000347805 */ /* 0x000fc4000001ff00 */
.L_x_5674:
[----:B------:R-:W-:Y:S01]  /*4390*/  SHF.R.S32.HI R188, RZ, 0x1f, R35 ;  /* 0x0000001fffbc7819 */ /* 0x000fe20000011423 */
[----:B------:R-:W-:Y:S01]  /*43a0*/  ULDC UR6, c[0x0][0x168] ;  /* 0x00005a0000067ab9 */ /* 0x000fe20000000800 */
[--C-:B------:R-:W-:Y:S01]  /*43b0*/  SHF.R.S32.HI R119, RZ, 0x1f, R118.reuse ;  /* 0x0000001fff777819 */ /* 0x100fe20000011476 */
[----:B------:R-:W-:Y:S01]  /*43c0*/  UIADD3 UR6, -UR5, UR6, URZ ;  /* 0x0000000605067290 */ /* 0x000fe2000fffe13f */
[----:B------:R-:W-:Y:S01]  /*43d0*/  LOP3.LUT R167, R118, 0x20, RZ, 0xfc, !PT ;  /* 0x0000002076a77812 */ /* 0x000fe200078efcff */
[----:B------:R-:W-:Y:S01]  /*43e0*/  IMAD R0, R188, c[0x0][0x1a0], RZ ;  /* 0x00006800bc007a24 */ /* 0x000fe200078e02ff */
[C---:B------:R-:W-:Y:S01]  /*43f0*/  LOP3.LUT R166, R118.reuse, 0x40, RZ, 0xfc, !PT ;  /* 0x0000004076a67812 */ /* 0x040fe200078efcff */
[C---:B------:R-:W-:Y:S01]  /*4400*/  IMAD.WIDE.U32 R2, R35.reuse, c[0x0][0x1a0], R118 ;  /* 0x0000680023027a25 */ /* 0x040fe200078e0076 */
[C---:B------:R-:W-:Y:S01]  /*4410*/  LOP3.LUT R165, R118.reuse, 0x60, RZ, 0xfc, !PT ;  /* 0x0000006076a57812 */ /* 0x040fe200078efcff */
[----:B------:R-:W-:Y:S01]  /*4420*/  CS2R R8, SRZ ;  /* 0x0000000000087805 */ /* 0x000fe2000001ff00 */
[----:B------:R-:W-:Y:S01]  /*4430*/  ISETP.GE.AND P2, PT, R118, UR6, PT ;  /* 0x0000000676007c0c */ /* 0x000fe2000bf46270 */
[----:B------:R-:W-:Y:S01]  /*4440*/  IMAD R5, R35, c[0x0][0x1a4], R0 ;  /* 0x0000690023057a24 */ /* 0x000fe200078e0200 */
[----:B------:R-:W-:Y:S01]  /*4450*/  ISETP.GE.AND P1, PT, R167, UR6, PT ;  /* 0x00000006a7007c0c */ /* 0x000fe2000bf26270 */
[----:B------:R-:W-:Y:S01]  /*4460*/  CS2R R10, SRZ ;  /* 0x00000000000a7805 */ /* 0x000fe2000001ff00 */
[----:B------:R-:W-:Y:S01]  /*4470*/  LEA R6, P0, R2, R174, 0x2 ;  /* 0x000000ae02067211 */ /* 0x000fe200078010ff */
[----:B------:R-:W-:Y:S01]  /*4480*/  CS2R R12, SRZ ;  /* 0x00000000000c7805 */ /* 0x000fe2000001ff00 */
[----:B------:R-:W-:Y:S01]  /*4490*/  IADD3 R3, R3, R5, RZ ;  /* 0x0000000503037210 */ /* 0x000fe20007ffe0ff */
[----:B------:R-:W-:Y:S01]  /*44a0*/  CS2R R14, SRZ ;  /* 0x00000000000e7805 */ /* 0x000fe2000001ff00 */
[----:B------:R-:W-:Y:S01]  /*44b0*/  MOV R0, RZ ;  /* 0x000000ff00007202 */ /* 0x000fe20000000f00 */
[----:B------:R-:W-:Y:S01]  /*44c0*/  CS2R R16, SRZ ;  /* 0x0000000000107805 */ /* 0x000fe2000001ff00 */
[----:B------:R-:W-:-:S02]  /*44d0*/  LOP3.LUT R164, R118, 0x80, RZ, 0xfc, !PT ;  /* 0x0000008076a47812 */ /* 0x000fc400078efcff */
[----:B------:R-:W-:Y:S02]  /*44e0*/  LEA.HI.X R7, R2, R173, R3, 0x2, P0 ;  /* 0x000000ad02077211 */ /* 0x000fe400000f1403 */
[C---:B------:R-:W-:Y:S02]  /*44f0*/  LOP3.LUT R163, R118.reuse, 0xa0, RZ, 0xfc, !PT ;  /* 0x000000a076a37812 */ /* 0x040fe400078efcff */
[----:B------:R-:W-:Y:S01]  /*4500*/  LOP3.LUT R162, R118, 0xc0, RZ, 0xfc, !PT ;  /* 0x000000c076a27812 */ /* 0x000fe200078efcff */
[----:B0-----:R0:W2:Y:S01]  /*4510*/  @!P2 LDG.E R0, [R6.64] ;  /* 0x000000080600a981 */ /* 0x0010a2000c1e1900 */
[----:B------:R-:W-:Y:S02]  /*4520*/  ISETP.GE.AND P0, PT, R166, UR6, PT ;  /* 0x00000006a6007c0c */ /* 0x000fe4000bf06270 */
[----:B------:R-:W-:Y:S01]  /*4530*/  LOP3.LUT R161, R118, 0xe0, RZ, 0xfc, !PT ;  /* 0x000000e076a17812 */ /* 0x000fe200078efcff */
[----:B------:R0:W3:Y:S01]  /*4540*/  @!P1 LDG.E R8, [R6.64+0x80] ;  /* 0x0000800806089981 */ /* 0x0000e2000c1e1900 */
[----:B------:R-:W-:-:S02]  /*4550*/  ISETP.GE.AND P4, PT, R165, UR6, PT ;  /* 0x00000006a5007c0c */ /* 0x000fc4000bf86270 */
[----:B------:R-:W-:Y:S02]  /*4560*/  LOP3.LUT R160, R118, 0x100, RZ, 0xfc, !PT ;  /* 0x0000010076a07812 */ /* 0x000fe400078efcff */
        /* <DEDUP_REMOVED lines=26> */
[----:B------:R-:W-:Y:S01]  /*4710*/  CS2R R20, SRZ ;  /* 0x0000000000147805 */ /* 0x000fe2000001ff00 */
[----:B------:R-:W-:Y:S01]  /*4720*/  ISETP.GE.AND P1, PT, R152, UR6, PT ;  /* 0x0000000698007c0c */ /* 0x000fe2000bf26270 */
        /* <DEDUP_REMOVED lines=16> */
[----:B------:R-:W-:Y:S01]  /*4830*/  IMAD.WIDE.U32 R4, R35, c[0x0][0x1c0], R118 ;  /* 0x0000700023047a25 */ /* 0x000fe200078e0076 */
[----:B------:R-:W-:Y:S02]  /*4840*/  IADD3 R3, R3, R23, RZ ;  /* 0x0000001703037210 */ /* 0x000fe40007ffe0ff */
[----:B0-----:R-:W-:Y:S01]  /*4850*/  LEA R6, P0, R2, c[0x0][0x220], 0x2 ;  /* 0x0000880002067a11 */ /* 0x001fe200078010ff */
[----:B------:R-:W-:-:S03]  /*4860*/  IMAD R25, R35, c[0x0][0x1c4], R24 ;  /* 0x0000710023197a24 */ /* 0x000fc600078e0218 */
[----:B------:R-:W-:Y:S02]  /*4870*/  LEA.HI.X R7, R2, c[0x0][0x224], R3, 0x2, P0 ;  /* 0x0000890002077a11 */ /* 0x000fe400000f1403 */
[----:B------:R-:W-:Y:S02]  /*4880*/  IADD3 R3, R5, R25, RZ ;  /* 0x0000001905037210 */ /* 0x000fe40007ffe0ff */
[C---:B------:R-:W-:Y:S01]  /*4890*/  LEA R2, P0, R4.reuse, R172, 0x2 ;  /* 0x000000ac04027211 */ /* 0x040fe200078010ff */
[----:B------:R0:W4:Y:S03]  /*48a0*/  LDG.E R31, [R6.64] ;  /* 0x00000008061f7981 */ /* 0x000126000c1e1900 */
[----:B------:R-:W-:Y:S02]  /*48b0*/  LEA.HI.X R3, R4, R171, R3, 0x2, P0 ;  /* 0x000000ab04037211 */ /* 0x000fe400000f1403 */
[----:B------:R-:W-:-:S02]  /*48c0*/  ISETP.GE.AND P0, PT, R118, UR6, PT ;  /* 0x0000000676007c0c */ /* 0x000fc4000bf06270 */
[----:B------:R-:W-:Y:S02]  /*48d0*/  ISETP.GE.AND P1, PT, R166, UR6, PT ;  /* 0x00000006a6007c0c */ /* 0x000fe4000bf26270 */
[----:B------:R-:W-:Y:S02]  /*48e0*/  ISETP.GE.AND P2, PT, R165, UR6, PT ;  /* 0x00000006a5007c0c */ /* 0x000fe4000bf46270 */
[----:B------:R-:W-:Y:S01]  /*48f0*/  ISETP.GE.AND P3, PT, R164, UR6, PT ;  /* 0x00000006a4007c0c */ /* 0x000fe2000bf66270 */
[----:B------:R-:W-:Y:S01]  /*4900*/  CS2R R4, SRZ ;  /* 0x0000000000047805 */ /* 0x000fe2000001ff00 */
[----:B0-----:R-:W-:Y:S01]  /*4910*/  CS2R R6, SRZ ;  /* 0x0000000000067805 */ /* 0x001fe2000001ff00 */
[----:B------:R-:W-:Y:S01]  /*4920*/  ISETP.GE.AND P4, PT, R163, UR6, PT ;  /* 0x00000006a3007c0c */ /* 0x000fe2000bf86270 */
[----:B------:R-:W-:Y:S01]  /*4930*/  CS2R R128, SRZ ;  /* 0x0000000000807805 */ /* 0x000fe2000001ff00 */
[----:B------:R-:W-:Y:S01]  /*4940*/  CS2R R130, SRZ ;  /* 0x0000000000827805 */ /* 0x000fe2000001ff00 */
[----:B------:R-:W-:Y:S01]  /*4950*/  MOV R132, RZ ;  /* 0x000000ff00847202 */ /* 0x000fe20000000f00 */
[----:B--2---:R0:W-:Y:S04]  /*4960*/  STS [R153], R0 ;  /* 0x0000000099007388 */ /* 0x0041e80000000800 */
[----:B---3--:R-:W-:Y:S04]  /*4970*/  STS [R151+0x80], R8 ;  /* 0x0000800897007388 */ /* 0x008fe80000000800 */
[----:B-1--4-:R1:W-:Y:S04]  /*4980*/  STS [R150+0x100], R9 ;  /* 0x0001000996007388 */ /* 0x0123e80000000800 */
[----:B------:R-:W-:Y:S04]  /*4990*/  STS [R149+0x180], R10 ;  /* 0x0001800a95007388 */ /* 0x000fe80000000800 */
[----:B------:R2:W-:Y:S04]  /*49a0*/  STS [R148+0x200], R11 ;  /* 0x0002000b94007388 */ /* 0x0005e80000000800 */
[----:B------:R-:W-:Y:S04]  /*49b0*/  STS [R147+0x280], R12 ;  /* 0x0002800c93007388 */ /* 0x000fe80000000800 */
[----:B------:R3:W-:Y:S04]  /*49c0*/  STS [R146+0x300], R13 ;  /* 0x0003000d92007388 */ /* 0x0007e80000000800 */
[----:B------:R-:W-:Y:S01]  /*49d0*/  STS [R145+0x380], R14 ;  /* 0x0003800e91007388 */ /* 0x000fe20000000800 */
[----:B0-----:R-:W-:-:S03]  /*49e0*/  MOV R0, RZ ;  /* 0x000000ff00007202 */ /* 0x001fc60000000f00 */
        /* <DEDUP_REMOVED lines=9> */
[----:B------:R2:W4:Y:S01]  /*4a80*/  @!P0 LDG.E R0, [R2.64] ;  /* 0x0000000802008981 */ /* 0x000522000c1e1900 */
[----:B------:R-:W-:-:S03]  /*4a90*/  ISETP.GE.AND P0, PT, R167, UR6, PT ;  /* 0x00000006a7007c0c */ /* 0x000fc6000bf06270 */
[----:B------:R0:W4:Y:S01]  /*4aa0*/  @!P1 LDG.E R5, [R2.64+0x100] ;  /* 0x0001000802059981 */ /* 0x000122000c1e1900 */
[----:B------:R-:W-:-:S03]  /*4ab0*/  ISETP.GE.AND P1, PT, R161, UR6, PT ;  /* 0x00000006a1007c0c */ /* 0x000fc6000bf26270 */
[----:B------:R0:W4:Y:S01]  /*4ac0*/  @!P2 LDG.E R6, [R2.64+0x180] ;  /* 0x000180080206a981 */ /* 0x000122000c1e1900 */
[----:B------:R-:W-:-:S03]  /*4ad0*/  ISETP.GE.AND P2, PT, R160, UR6, PT ;  /* 0x00000006a0007c0c */ /* 0x000fc6000bf46270 */
[----:B------:R0:W4:Y:S04]  /*4ae0*/  @!P3 LDG.E R7, [R2.64+0x200] ;  /* 0x000200080207b981 */ /* 0x000128000c1e1900 */
[----:B------:R0:W4:Y:S01]  /*4af0*/  @!P0 LDG.E R4, [R2.64+0x80] ;  /* 0x0000800802048981 */ /* 0x000122000c1e1900 */
[----:B------:R-:W-:Y:S02]  /*4b00*/  ISETP.GE.AND P0, PT, R162, UR6, PT ;  /* 0x00000006a2007c0c */ /* 0x000fe4000bf06270 */
[----:B------:R-:W-:Y:S01]  /*4b10*/  ISETP.GE.AND P3, PT, R159, UR6, PT ;  /* 0x000000069f007c0c */ /* 0x000fe2000bf66270 */
[----:B-1----:R-:W-:Y:S01]  /*4b20*/  CS2R R8, SRZ ;  /* 0x0000000000087805 */ /* 0x002fe2000001ff00 */
[----:B--2---:R-:W-:Y:S01]  /*4b30*/  CS2R R10, SRZ ;  /* 0x00000000000a7805 */ /* 0x004fe2000001ff00 */
[----:B---3--:R-:W-:Y:S01]  /*4b40*/  CS2R R12, SRZ ;  /* 0x00000000000c7805 */ /* 0x008fe2000001ff00 */
[----:B0-----:R-:W-:Y:S01]  /*4b50*/  IADD3 R138, R175, 0x40, RZ ;  /* 0x00000040af8a7810 */ /* 0x001fe20007ffe0ff */
[----:B------:R-:W-:Y:S04]  /*4b60*/  LDS R29, [R115+0x3c] ;  /* 0x00003c00731d7984 */ /* 0x000fe80000000800 */
[----:B------:R0:W2:Y:S01]  /*4b70*/  @!P4 LDG.E R8, [R2.64+0x280] ;  /* 0x000280080208c981 */ /* 0x0000a2000c1e1900 */
[----:B------:R-:W-:-:S03]  /*4b80*/  ISETP.GE.AND P4, PT, R158, UR6, PT ;  /* 0x000000069e007c0c */ /* 0x000fc6000bf86270 */
[----:B------:R0:W3:Y:S04]  /*4b90*/  @!P0 LDG.E R9, [R2.64+0x300] ;  /* 0x0003000802098981 */ /* 0x0000e8000c1e1900 */
[----:B------:R0:W3:Y:S04]  /*4ba0*/  @!P1 LDG.E R10, [R2.64+0x380] ;  /* 0x00038008020a9981 */ /* 0x0000e8000c1e1900 */
[----:B------:R0:W3:Y:S04]  /*4bb0*/  @!P2 LDG.E R11, [R2.64+0x400] ;  /* 0x00040008020ba981 */ /* 0x0000e8000c1e1900 */
[----:B------:R0:W3:Y:S01]  /*4bc0*/  @!P3 LDG.E R12, [R2.64+0x480] ;  /* 0x00048008020cb981 */ /* 0x0000e2000c1e1900 */
[----:B------:R-:W-:-:S02]  /*4bd0*/  ISETP.GE.AND P0, PT, R157, UR6, PT ;  /* 0x000000069d007c0c */ /* 0x000fc4000bf06270 */
[----:B------:R-:W-:Y:S01]  /*4be0*/  ISETP.GE.AND P1, PT, R156, UR6, PT ;  /* 0x000000069c007c0c */ /* 0x000fe2000bf26270 */
[----:B------:R0:W3:Y:S01]  /*4bf0*/  @!P4 LDG.E R13, [R2.64+0x500] ;  /* 0x00050008020dc981 */ /* 0x0000e2000c1e1900 */
[----:B------:R-:W-:Y:S02]  /*4c00*/  ISETP.GE.AND P2, PT, R155, UR6, PT ;  /* 0x000000069b007c0c */ /* 0x000fe4000bf46270 */
[----:B------:R-:W-:Y:S01]  /*4c10*/  ISETP.GE.AND P3, PT, R154, UR6, PT ;  /* 0x000000069a007c0c */ /* 0x000fe2000bf66270 */
[----:B------:R-:W1:Y:S01]  /*4c20*/  LDS R28, [R115] ;  /* 0x00000000731c7984 */ /* 0x000e620000000800 */
[----:B------:R-:W-:Y:S02]  /*4c30*/  ISETP.GE.AND P4, PT, R152, UR6, PT ;  /* 0x0000000698007c0c */ /* 0x000fe4000bf86270 */
[C---:B------:R-:W-:Y:S01]  /*4c40*/  IADD3 R136, R175.reuse, 0x60, RZ ;  /* 0x00000060af887810 */ /* 0x040fe20007ffe0ff */
[----:B------:R-:W1:Y:S04]  /*4c50*/  LDS R27, [R115+0x4] ;  /* 0x00000400731b7984 */ /* 0x000e680000000800 */
[----:B------:R0:W3:Y:S04]  /*4c60*/  @!P0 LDG.E R128, [R2.64+0x580] ;  /* 0x0005800802808981 */ /* 0x0000e8000c1e1900 */
[----:B------:R0:W3:Y:S04]  /*4c70*/  @!P1 LDG.E R129, [R2.64+0x600] ;  /* 0x0006000802819981 */ /* 0x0000e8000c1e1900 */
[----:B------:R0:W3:Y:S04]  /*4c80*/  @!P2 LDG.E R130, [R2.64+0x680] ;  /* 0x000680080282a981 */ /* 0x0000e8000c1e1900 */
[----:B------:R0:W3:Y:S04]  /*4c90*/  @!P3 LDG.E R131, [R2.64+0x700] ;  /* 0x000700080283b981 */ /* 0x0000e8000c1e1900 */
[----:B------:R0:W3:Y:S01]  /*4ca0*/  @!P4 LDG.E R132, [R2.64+0x780] ;  /* 0x000780080284c981 */ /* 0x0000e2000c1e1900 */
[----:B------:R-:W-:-:S02]  /*4cb0*/  IADD3 R134, R175, 0x80, RZ ;  /* 0x00000080af867810 */ /* 0x000fc40007ffe0ff */
[C---:B------:R-:W-:Y:S01]  /*4cc0*/  IADD3 R140, R175.reuse, 0x20, RZ ;  /* 0x00000020af8c7810 */ /* 0x040fe20007ffe0ff */
[----:B------:R-:W1:Y:S01]  /*4cd0*/  LDS R26, [R115+0x8] ;  /* 0x00000800731a7984 */ /* 0x000e620000000800 */
[-C--:B------:R-:W-:Y:S02]  /*4ce0*/  LEA.HI.SX32 R138, R138, R175.reuse, 0x1b ;  /* 0x000000af8a8a7211 */ /* 0x080fe400078fdaff */
[-C--:B------:R-:W-:Y:S01]  /*4cf0*/  LEA.HI.SX32 R136, R136, R175.reuse, 0x1b ;  /* 0x000000af88887211 */ /* 0x080fe200078fdaff */
[----:B------:R-:W1:Y:S01]  /*4d00*/  LDS R25, [R115+0xc] ;  /* 0x00000c0073197984 */ /* 0x000e620000000800 */
[C---:B0-----:R-:W-:Y:S02]  /*4d10*/  IADD3 R2, R175.reuse, 0xa0, RZ ;  /* 0x000000a0af027810 */ /* 0x041fe40007ffe0ff */
[-C--:B------:R-:W-:Y:S01]  /*4d20*/  LEA.HI.SX32 R134, R134, R175.reuse, 0x1b ;  /* 0x000000af86867211 */ /* 0x080fe200078fdaff */
[----:B------:R-:W0:Y:S01]  /*4d30*/  LDS R24, [R115+0x10] ;  /* 0x0000100073187984 */ /* 0x000e220000000800 */
[----:B------:R-:W-:-:S02]  /*4d40*/  LEA.HI.SX32 R153, R175, R175, 0x1b ;  /* 0x000000afaf997211 */ /* 0x000fc400078fdaff */
[-C--:B------:R-:W-:Y:S01]  /*4d50*/  LEA.HI.SX32 R2, R2, R175.reuse, 0x1b ;  /* 0x000000af02027211 */ /* 0x080fe200078fdaff */
[----:B------:R-:W0:Y:S01]  /*4d60*/  LDS R23, [R115+0x14] ;  /* 0x0000140073177984 */ /* 0x000e220000000800 */
[----:B------:R-:W-:Y:S02]  /*4d70*/  LEA.HI.SX32 R140, R140, R175, 0x1b ;  /* 0x000000af8c8c7211 */ /* 0x000fe400078fdaff */
[----:B------:R-:W-:Y:S01]  /*4d80*/  SHF.L.U32 R150, R138, 0x2, RZ ;  /* 0x000000028a967819 */ /* 0x000fe200000006ff */
[----:B------:R-:W0:Y:S01]  /*4d90*/  LDS R22, [R115+0x18] ;  /* 0x0000180073167984 */ /* 0x000e220000000800 */
[----:B------:R-:W-:Y:S02]  /*4da0*/  SHF.L.U32 R149, R136, 0x2, RZ ;  /* 0x0000000288957819 */ /* 0x000fe400000006ff */
[----:B------:R-:W-:Y:S01]  /*4db0*/  IADD3 R138, R175, 0xc0, RZ ;  /* 0x000000c0af8a7810 */ /* 0x000fe20007ffe0ff */
[----:B------:R-:W0:Y:S01]  /*4dc0*/  LDS R20, [R115+0x1c] ;  /* 0x00001c0073147984 */ /* 0x000e220000000800 */
[----:B------:R-:W-:-:S02]  /*4dd0*/  SHF.L.U32 R148, R134, 0x2, RZ ;  /* 0x0000000286947819 */ /* 0x000fc400000006ff */
[----:B------:R-:W-:Y:S01]  /*4de0*/  IADD3 R136, R175, 0xe0, RZ ;  /* 0x000000e0af887810 */ /* 0x000fe20007ffe0ff */
[----:B------:R-:W0:Y:S01]  /*4df0*/  LDS R21, [R115+0x20] ;  /* 0x0000200073157984 */ /* 0x000e220000000800 */
[----:B------:R-:W-:Y:S02]  /*4e00*/  SHF.L.U32 R153, R153, 0x2, RZ ;  /* 0x0000000299997819 */ /* 0x000fe400000006ff */
[----:B------:R-:W-:Y:S01]  /*4e10*/  SHF.L.U32 R147, R2, 0x2, RZ ;  /* 0x0000000202937819 */ /* 0x000fe200000006ff */
[----:B------:R-:W0:Y:S01]  /*4e20*/  LDS R18, [R115+0x24] ;  /* 0x0000240073127984 */ /* 0x000e220000000800 */
[C---:B------:R-:W-:Y:S02]  /*4e30*/  IADD3 R134, R175.reuse, 0x100, RZ ;  /* 0x00000100af867810 */ /* 0x040fe40007ffe0ff */
[----:B------:R-:W-:Y:S01]  /*4e40*/  SHF.L.U32 R151, R140, 0x2, RZ ;  /* 0x000000028c977819 */ /* 0x000fe200000006ff */
[----:B------:R-:W-:Y:S01]  /*4e50*/  LDS R19, [R115+0x28] ;  /* 0x0000280073137984 */ /* 0x000fe20000000800 */
[----:B------:R-:W-:-:S02]  /*4e60*/  IADD3 R2, R175, 0x120, RZ ;  /* 0x00000120af027810 */ /* 0x000fc40007ffe0ff */
[-C--:B------:R-:W-:Y:S01]  /*4e70*/  LEA.HI.SX32 R138, R138, R175.reuse, 0x1b ;  /* 0x000000af8a8a7211 */ /* 0x080fe200078fdaff */
[----:B------:R-:W-:Y:S01]  /*4e80*/  LDS R17, [R115+0x2c] ;  /* 0x00002c0073117984 */ /* 0x000fe20000000800 */
[-C--:B------:R-:W-:Y:S02]  /*4e90*/  LEA.HI.SX32 R136, R136, R175.reuse, 0x1b ;  /* 0x000000af88887211 */ /* 0x080fe400078fdaff */
[-C--:B------:R-:W-:Y:S01]  /*4ea0*/  LEA.HI.SX32 R134, R134, R175.reuse, 0x1b ;  /* 0x000000af86867211 */ /* 0x080fe200078fdaff */
[----:B------:R-:W0:Y:S01]  /*4eb0*/  LDS R16, [R115+0x30] ;  /* 0x0000300073107984 */ /* 0x000e220000000800 */
[----:B------:R-:W-:-:S03]  /*4ec0*/  LEA.HI.SX32 R2, R2, R175, 0x1b ;  /* 0x000000af02027211 */ /* 0x000fc600078fdaff */
[----:B------:R-:W-:Y:S01]  /*4ed0*/  LDS R15, [R115+0x34] ;  /* 0x00003400730f7984 */ /* 0x000fe20000000800 */
[----:B------:R-:W-:-:S03]  /*4ee0*/  SHF.L.U32 R146, R138, 0x2, RZ ;  /* 0x000000028a927819 */ /* 0x000fc600000006ff */
[----:B------:R-:W-:Y:S01]  /*4ef0*/  LDS R14, [R115+0x38] ;  /* 0x00003800730e7984 */ /* 0x000fe20000000800 */
[----:B------:R-:W-:Y:S02]  /*4f00*/  SHF.L.U32 R145, R136, 0x2, RZ ;  /* 0x0000000288917819 */ /* 0x000fe400000006ff */
[----:B------:R-:W-:Y:S02]  /*4f10*/  SHF.L.U32 R144, R134, 0x2, RZ ;  /* 0x0000000286907819 */ /* 0x000fe400000006ff */
[----:B------:R-:W-:Y:S02]  /*4f20*/  SHF.L.U32 R143, R2, 0x2, RZ ;  /* 0x00000002028f7819 */ /* 0x000fe400000006ff */
[----:B------:R-:W-:Y:S02]  /*4f30*/  ISETP.NE.AND P1, PT, R176, RZ, PT ;  /* 0x000000ffb000720c */ /* 0x000fe40003f25270 */
[----:B------:R-:W-:-:S04]  /*4f40*/  IADD3 R2, R175, 0x1c0, RZ ;  /* 0x000001c0af027810 */ /* 0x000fc80007ffe0ff */
[----:B------:R-:W-:-:S04]  /*4f50*/  LEA.HI.SX32 R2, R2, R175, 0x1b ;  /* 0x000000af02027211 */ /* 0x000fc800078fdaff */
[----:B------:R-:W-:Y:S02]  /*4f60*/  SHF.L.U32 R138, R2, 0x2, RZ ;  /* 0x00000002028a7819 */ /* 0x000fe400000006ff */
[----:B------:R-:W-:-:S04]  /*4f70*/  LOP3.LUT P0, RZ, R176, 0x1f, RZ, 0xc0, !PT ;  /* 0x0000001fb0ff7812 */ /* 0x000fc8000780c0ff */
[----:B------:R-:W-:-:S13]  /*4f80*/  ISETP.LT.OR P2, PT, R168, 0x2, P0 ;  /* 0x00000002a800780c */ /* 0x000fda0000741670 */
[----:B------:R-:W-:-:S05]  /*4f90*/  @!P2 IADD3 R2, R168, -0x2, RZ ;  /* 0xfffffffea802a810 */ /* 0x000fca0007ffe0ff */
[----:B------:R-:W-:-:S04]  /*4fa0*/  @!P2 IMAD R3, R2, c[0x0][0x16c], R35 ;  /* 0x00005b000203aa24 */ /* 0x000fc800078e0223 */
[----:B------:R-:W-:-:S04]  /*4fb0*/  @!P2 IMAD.WIDE R2, R3, 0x8, R124 ;  /* 0x000000080302a825 */ /* 0x000fc800078e027c */
[----:B------:R-:W-:Y:S02]  /*4fc0*/  FMUL.FTZ R193, R116, R83 ;  /* 0x0000005374c17220 */ /* 0x000fe40000410000 */
[----:B------:R-:W-:Y:S02]  /*4fd0*/  FMUL.FTZ R206, R113, R82 ;  /* 0x0000005271ce7220 */ /* 0x000fe40000410000 */
[----:B------:R-:W-:Y:S02]  /*4fe0*/  FMUL.FTZ R197, R114, R81 ;  /* 0x0000005172c57220 */ /* 0x000fe40000410000 */
[----:B-1----:R-:W-:Y:S01]  /*4ff0*/  FMUL.FTZ R193, R28, R193 ;  /* 0x000000c11cc17220 */ /* 0x002fe20000410000 */
[----:B----4-:R1:W-:Y:S04]  /*5000*/  STS [R153+0x840], R0 ;  /* 0x0008400099007388 */ /* 0x0103e80000000800 */
[----:B------:R4:W-:Y:S04]  /*5010*/  STS [R151+0x8c0], R4 ;  /* 0x0008c00497007388 */ /* 0x0009e80000000800 */
[----:B------:R-:W-:Y:S04]  /*5020*/  STS [R150+0x940], R5 ;  /* 0x0009400596007388 */ /* 0x000fe80000000800 */
[----:B------:R-:W-:Y:S04]  /*5030*/  STS [R149+0x9c0], R6 ;  /* 0x0009c00695007388 */ /* 0x000fe80000000800 */
[----:B------:R-:W-:Y:S01]  /*5040*/  STS [R148+0xa40], R7 ;  /* 0x000a400794007388 */ /* 0x000fe20000000800 */
[----:B-1----:R-:W-:-:S03]  /*5050*/  IADD3 R0, R175, 0x140, RZ ;  /* 0x00000140af007810 */ /* 0x002fc60007ffe0ff */
[----:B--2---:R-:W-:Y:S04]  /*5060*/  STS [R147+0xac0], R8 ;  /* 0x000ac00893007388 */ /* 0x004fe80000000800 */
[----:B---3--:R-:W-:Y:S04]  /*5070*/  STS [R146+0xb40], R9 ;  /* 0x000b400992007388 */ /* 0x008fe80000000800 */
[----:B------:R-:W-:Y:S04]  /*5080*/  STS [R145+0xbc0], R10 ;  /* 0x000bc00a91007388 */ /* 0x000fe80000000800 */
[----:B------:R-:W-:Y:S01]  /*5090*/  STS [R144+0xc40], R11 ;  /* 0x000c400b90007388 */ /* 0x000fe20000000800 */
[----:B------:R-:W-:-:S03]  /*50a0*/  LEA.HI.SX32 R0, R0, R175, 0x1b ;  /* 0x000000af00007211 */ /* 0x000fc600078fdaff */
[----:B------:R1:W-:Y:S01]  /*50b0*/  STS [R143+0xcc0], R12 ;  /* 0x000cc00c8f007388 */ /* 0x0003e20000000800 */
[----:B----4-:R-:W-:Y:S02]  /*50c0*/  IADD3 R4, R175, 0x1a0, RZ ;  /* 0x000001a0af047810 */ /* 0x010fe40007ffe0ff */
[----:B------:R-:W-:Y:S01]  /*50d0*/  SHF.L.U32 R142, R0, 0x2, RZ ;  /* 0x00000002008e7819 */ /* 0x000fe200000006ff */
[----:B-1----:R-:W-:Y:S01]  /*50e0*/  FMUL.FTZ R12, R31, 1.4426950216293334961 ;  /* 0x3fb8aa3b1f0c7820 */ /* 0x002fe20000410000 */
[----:B------:R-:W-:-:S03]  /*50f0*/  IADD3 R8, R175, 0x160, RZ ;  /* 0x00000160af087810 */ /* 0x000fc60007ffe0ff */
[----:B------:R-:W-:Y:S01]  /*5100*/  FMUL.FTZ R228, R12, R83 ;  /* 0x000000530ce47220 */ /* 0x000fe20000410000 */
[C---:B------:R-:W-:Y:S02]  /*5110*/  IADD3 R6, R175.reuse, 0x180, RZ ;  /* 0x00000180af067810 */ /* 0x040fe40007ffe0ff */
[----:B------:R-:W-:Y:S02]  /*5120*/  IADD3 R0, R175, 0x1e0, RZ ;  /* 0x000001e0af007810 */ /* 0x000fe40007ffe0ff */
[-C--:B------:R-:W-:Y:S01]  /*5130*/  LEA.HI.SX32 R4, R4, R175.reuse, 0x1b ;  /* 0x000000af04047211 */ /* 0x080fe200078fdaff */
[----:B------:R-:W1:Y:S01]  /*5140*/  MUFU.EX2 R228, R228 ;  /* 0x000000e400e47308 */ /* 0x000e620000000800 */
[-C--:B------:R-:W-:Y:S02]  /*5150*/  LEA.HI.SX32 R8, R8, R175.reuse, 0x1b ;  /* 0x000000af08087211 */ /* 0x080fe400078fdaff */
[-C--:B------:R-:W-:Y:S02]  /*5160*/  LEA.HI.SX32 R6, R6, R175.reuse, 0x1b ;  /* 0x000000af06067211 */ /* 0x080fe400078fdaff */
[----:B------:R-:W-:-:S02]  /*5170*/  LEA.HI.SX32 R0, R0, R175, 0x1b ;  /* 0x000000af00007211 */ /* 0x000fc400078fdaff */
[----:B------:R-:W-:Y:S02]  /*5180*/  SHF.L.U32 R139, R4, 0x2, RZ ;  /* 0x00000002048b7819 */ /* 0x000fe400000006ff */
[----:B------:R-:W-:Y:S02]  /*5190*/  SHF.L.U32 R4, R175, 0x4, RZ ;  /* 0x00000004af047819 */ /* 0x000fe400000006ff */
[----:B------:R-:W-:Y:S02]  /*51a0*/  SHF.L.U32 R141, R8, 0x2, RZ ;  /* 0x00000002088d7819 */ /* 0x000fe400000006ff */
[----:B------:R-:W-:Y:S02]  /*51b0*/  SHF.L.U32 R140, R6, 0x2, RZ ;  /* 0x00000002068c7819 */ /* 0x000fe400000006ff */
[----:B------:R-:W-:Y:S02]  /*51c0*/  SHF.L.U32 R117, R0, 0x2, RZ ;  /* 0x0000000200757819 */ /* 0x000fe400000006ff */
[----:B------:R-:W-:-:S02]  /*51d0*/  LEA R0, R32, R35, 0x8 ;  /* 0x0000002320007211 */ /* 0x000fc400078e40ff */
[----:B------:R-:W-:Y:S01]  /*51e0*/  LEA.HI.SX32 R4, R4, R4, 0x1b ;  /* 0x0000000404047211 */ /* 0x000fe200078fdaff */
[----:B------:R-:W-:Y:S01]  /*51f0*/  STS [R142+0xd40], R13 ;  /* 0x000d400d8e007388 */ /* 0x000fe20000000800 */
[----:B------:R-:W-:Y:S02]  /*5200*/  @P1 IADD3 R0, R176, 0x200, RZ ;  /* 0x00000200b0001810 */ /* 0x000fe40007ffe0ff */
[----:B------:R-:W-:Y:S01]  /*5210*/  SHF.L.U32 R115, R4, 0x2, RZ ;  /* 0x0000000204737819 */ /* 0x000fe200000006ff */
[----:B------:R-:W-:Y:S01]  /*5220*/  STS [R141+0xdc0], R128 ;  /* 0x000dc0808d007388 */ /* 0x000fe20000000800 */
[----:B------:R-:W-:-:S03]  /*5230*/  SHF.L.U32 R5, R0, 0x2, RZ ;  /* 0x0000000200057819 */ /* 0x000fc600000006ff */
[----:B------:R-:W-:Y:S04]  /*5240*/  STS [R140+0xe40], R129 ;  /* 0x000e40818c007388 */ /* 0x000fe80000000800 */
[----:B------:R-:W-:Y:S04]  /*5250*/  STS [R139+0xec0], R130 ;  /* 0x000ec0828b007388 */ /* 0x000fe80000000800 */
[----:B------:R-:W-:Y:S04]  /*5260*/  STS [R138+0xf40], R131 ;  /* 0x000f40838a007388 */ /* 0x000fe80000000800 */
[----:B------:R2:W-:Y:S01]  /*5270*/  STS [R117+0xfc0], R132 ;  /* 0x000fc08475007388 */ /* 0x0005e20000000800 */
[----:B------:R-:W-:-:S06]  /*5280*/  NOP ;  /* 0x0000000000007918 */ /* 0x000fcc0000000000 */
        /* <DEDUP_REMOVED lines=14> */
[----:B------:R-:W3:Y:S04]  /*5370*/  LDS R196, [R115+0x878] ;  /* 0x0008780073c47984 */ /* 0x000ee80000000800 */
[----:B------:R-:W4:Y:S04]  /*5380*/  LDS R133, [R115+0x87c] ;  /* 0x00087c0073857984 */ /* 0x000f280000000800 */
[----:B-1----:R1:W-:Y:S01]  /*5390*/  STS [R5+0x2338], R228 ;  /* 0x002338e405007388 */ /* 0x0023e20000000800 */
[----:B------:R-:W-:-:S02]  /*53a0*/  FMUL.FTZ R195, R12, R82 ;  /* 0x000000520cc37220 */ /* 0x000fc40000410000 */
[C---:B------:R-:W-:Y:S02]  /*53b0*/  FMUL.FTZ R204, R12.reuse, R81 ;  /* 0x000000510ccc7220 */ /* 0x040fe40000410000 */
[C---:B------:R-:W-:Y:S02]  /*53c0*/  FMUL.FTZ R202, R12.reuse, R80 ;  /* 0x000000500cca7220 */ /* 0x040fe40000410000 */
[----:B------:R-:W0:Y:S01]  /*53d0*/  MUFU.EX2 R195, R195 ;  /* 0x000000c300c37308 */ /* 0x000e220000000800 */
[C---:B------:R-:W-:Y:S01]  /*53e0*/  FMUL.FTZ R214, R12.reuse, R79 ;  /* 0x0000004f0cd67220 */ /* 0x040fe20000410000 */
[----:B------:R-:W-:Y:S01]  /*53f0*/  MOV R6, RZ ;  /* 0x000000ff00067202 */ /* 0x000fe20000000f00 */
[----:B------:R-:W-:Y:S06]  /*5400*/  BAR.SYNC.DEFER_BLOCKING 0x0 ;  /* 0x0000000000007b1d */ /* 0x000fec0000010000 */
        /* <DEDUP_REMOVED lines=8> */
[----:B0-----:R-:W-:Y:S02]  /*5490*/  FMUL.FTZ R3, R228, R195 ;  /* 0x000000c3e4037220 */ /* 0x001fe40000410000 */
[----:B--2---:R-:W-:-:S05]  /*54a0*/  FMUL.FTZ R132, R12, R75 ;  /* 0x0000004b0c847220 */ /* 0x004fca0000410000 */
[----:B------:R-:W0:Y:S01]  /*54b0*/  MUFU.EX2 R194, R194 ;  /* 0x000000c200c27308 */ /* 0x000e220000000800 */
[----:B------:R-:W-:Y:S02]  /*54c0*/  FMUL.FTZ R3, R204, R3 ;  /* 0x00000003cc037220 */ /* 0x000fe40000410000 */
[----:B------:R-:W-:Y:S02]  /*54d0*/  FMUL.FTZ R0, R12, R74 ;  /* 0x0000004a0c007220 */ /* 0x000fe40000410000 */
[----:B------:R-:W-:-:S03]  /*54e0*/  FMUL.FTZ R3, R202, R3 ;  /* 0x00000003ca037220 */ /* 0x000fc60000410000 */
[----:B------:R-:W2:Y:S01]  /*54f0*/  MUFU.EX2 R207, R207 ;  /* 0x000000cf00cf7308 */ /* 0x000ea20000000800 */
[----:B-1----:R-:W-:Y:S02]  /*5500*/  FMUL.FTZ R2, R214, R3 ;  /* 0x00000003d6027220 */ /* 0x002fe40000410000 */
[----:B------:R-:W-:-:S05]  /*5510*/  FMUL.FTZ R210, R12, R73 ;  /* 0x000000490cd27220 */ /* 0x000fca0000410000 */
[----:B------:R-:W1:Y:S01]  /*5520*/  MUFU.EX2 R132, R132 ;  /* 0x0000008400847308 */ /* 0x000e620000000800 */
[----:B------:R-:W-:Y:S02]  /*5530*/  FMUL.FTZ R3, R213, R2 ;  /* 0x00000002d5037220 */ /* 0x000fe40000410000 */
[----:B------:R-:W-:-:S05]  /*5540*/  FMUL.FTZ R4, R12, R67 ;  /* 0x000000430c047220 */ /* 0x000fca0000410000 */
[----:B------:R-:W1:Y:S01]  /*5550*/  MUFU.EX2 R0, R0 ;  /* 0x0000000000007308 */ /* 0x000e620000000800 */
[----:B0-----:R-:W-:Y:S02]  /*5560*/  FMUL.FTZ R2, R194, R3 ;  /* 0x00000003c2027220 */ /* 0x001fe40000410000 */
[----:B------:R-:W-:-:S05]  /*5570*/  FMUL.FTZ R5, R12, R63 ;  /* 0x0000003f0c057220 */ /* 0x000fca0000410000 */
[----:B------:R-:W0:Y:S01]  /*5580*/  MUFU.EX2 R210, R210 ;  /* 0x000000d200d27308 */ /* 0x000e220000000800 */
[----:B--2---:R-:W-:Y:S02]  /*5590*/  FMUL.FTZ R3, R207, R2 ;  /* 0x00000002cf037220 */ /* 0x004fe40000410000 */
[----:B------:R-:W-:-:S05]  /*55a0*/  FMUL.FTZ R243, R12, R59 ;  /* 0x0000003b0cf37220 */ /* 0x000fca0000410000 */
[----:B------:R-:W2:Y:S01]  /*55b0*/  MUFU.EX2 R4, R4 ;  /* 0x0000000400047308 */ /* 0x000ea20000000800 */
[----:B-1----:R-:W-:-:S07]  /*55c0*/  FMUL.FTZ R3, R132, R3 ;  /* 0x0000000384037220 */ /* 0x002fce0000410000 */
[----:B------:R-:W1:Y:S01]  /*55d0*/  MUFU.EX2 R5, R5 ;  /* 0x0000000500057308 */ /* 0x000e620000000800 */
[----:B------:R-:W-:Y:S01]  /*55e0*/  FMUL.FTZ R3, R0, R3 ;  /* 0x0000000300037220 */ /* 0x000fe20000410000 */
[----:B------:R-:W-:-:S03]  /*55f0*/  ISETP.NE.AND P2, PT, R176, 0x1f, PT ;  /* 0x0000001fb000780c */ /* 0x000fc60003f45270 */
[----:B0-----:R-:W-:-:S03]  /*5600*/  FMUL.FTZ R7, R210, R3 ;  /* 0x00000003d2077220 */ /* 0x001fc60000410000 */
[----:B------:R-:W0:Y:S01]  /*5610*/  MUFU.EX2 R243, R243 ;  /* 0x000000f300f37308 */ /* 0x000e220000000800 */
[----:B--2---:R-:W-:Y:S02]  /*5620*/  FMUL.FTZ R220, R4, R7 ;  /* 0x0000000704dc7220 */ /* 0x004fe40000410000 */
[----:B------:R-:W-:Y:S02]  /*5630*/  FMUL.FTZ R2, R12, R55 ;  /* 0x000000370c027220 */ /* 0x000fe40000410000 */
[----:B-1----:R-:W-:Y:S02]  /*5640*/  FMUL.FTZ R220, R5, R220 ;  /* 0x000000dc05dc7220 */ /* 0x002fe40000410000 */
[----:B------:R-:W-:Y:S02]  /*5650*/  FMUL.FTZ R8, R27, R206 ;  /* 0x000000ce1b087220 */ /* 0x000fe40000410000 */
[----:B------:R-:W-:Y:S02]  /*5660*/  FMUL.FTZ R218, R111, R80 ;  /* 0x000000506fda7220 */ /* 0x000fe40000410000 */
[----:B0-----:R-:W-:-:S02]  /*5670*/  FMUL.FTZ R13, R243, R220 ;  /* 0x000000dcf30d7220 */ /* 0x001fc40000410000 */
[----:B------:R0:W1:Y:S01]  /*5680*/  @P2 LDS R220, [R176.X4+0x2b3c] ;  /* 0x002b3c00b0dc2984 */ /* 0x0000620000004800 */
[----:B------:R-:W-:Y:S02]  /*5690*/  FMUL.FTZ R197, R26, R197 ;  /* 0x000000c51ac57220 */ /* 0x000fe40000410000 */
[----:B------:R-:W-:Y:S01]  /*56a0*/  FFMA.FTZ R3, R193, R195, R8 ;  /* 0x000000c3c1037223 */ /* 0x000fe20000010008 */
[----:B------:R-:W2:Y:S01]  /*56b0*/  MUFU.EX2 R2, R2 ;  /* 0x0000000200027308 */ /* 0x000ea20000000800 */
        /* <DEDUP_REMOVED lines=8> */
[----:B------:R-:W-:Y:S02]  /*5740*/  FMUL.FTZ R208, R23, R208 ;  /* 0x000000d017d07220 */ /* 0x000fe40000410000 */
[----:B------:R-:W-:-:S02]  /*5750*/  FFMA.FTZ R3, R214, R3, R7 ;  /* 0x00000003d6037223 */ /* 0x000fc40000010007 */
[----:B------:R-:W-:Y:S01]  /*5760*/  FMUL.FTZ R136, R100, R51 ;  /* 0x0000003364887220 */ /* 0x000fe20000410000 */
[----:B------:R-:W0:Y:S01]  /*5770*/  MUFU.EX2 R245, R245 ;  /* 0x000000f500f57308 */ /* 0x000e220000000800 */
[----:B------:R-:W-:Y:S02]  /*5780*/  FMUL.FTZ R201, R107, R76 ;  /* 0x0000004c6bc97220 */ /* 0x000fe40000410000 */
[----:B------:R-:W-:Y:S02]  /*5790*/  FMUL.FTZ R205, R22, R205 ;  /* 0x000000cd16cd7220 */ /* 0x000fe40000410000 */
[----:B------:R-:W-:Y:S02]  /*57a0*/  FFMA.FTZ R3, R213, R3, R208 ;  /* 0x00000003d5037223 */ /* 0x000fe400000100d0 */
[----:B--2---:R-:W-:Y:S02]  /*57b0*/  FMUL.FTZ R218, R2, R13 ;  /* 0x0000000d02da7220 */ /* 0x004fe40000410000 */
        /* <DEDUP_REMOVED lines=11> */
[----:B------:R-:W-:Y:S01]  /*5870*/  FFMA.FTZ R187, R132, R187, R137 ;  /* 0x000000bb84bb7223 */ /* 0x000fe20000010089 */
[----:B------:R-:W-:Y:S01]  /*5880*/  BSSY B0, `(.L_x_5638) ;  /* 0x0000017000007945 */ /* 0x000fe20003800000 */
[----:B------:R-:W-:-:S02]  /*5890*/  FMUL.FTZ R11, R102, R55 ;  /* 0x00000037660b7220 */ /* 0x000fc40000410000 */
[----:B------:R-:W-:Y:S02]  /*58a0*/  FMUL.FTZ R244, R101, R59 ;  /* 0x0000003b65f47220 */ /* 0x000fe40000410000 */
[----:B------:R-:W-:Y:S02]  /*58b0*/  FMUL.FTZ R212, R106, R73 ;  /* 0x000000496ad47220 */ /* 0x000fe40000410000 */
[----:B---3--:R-:W-:Y:S02]  /*58c0*/  FMUL.FTZ R196, R85, R196 ;  /* 0x000000c455c47220 */ /* 0x008fe40000410000 */
[----:B----4-:R-:W-:Y:S02]  /*58d0*/  FMUL.FTZ R135, R84, R133 ;  /* 0x0000008554877220 */ /* 0x010fe40000410000 */
[----:B------:R-:W-:Y:S02]  /*58e0*/  FMUL.FTZ R211, R17, R190 ;  /* 0x000000be11d37220 */ /* 0x000fe40000410000 */
[----:B------:R-:W-:-:S02]  /*58f0*/  FFMA.FTZ R191, R0, R187, R209 ;  /* 0x000000bb00bf7223 */ /* 0x000fc400000100d1 */
[----:B------:R-:W-:Y:S02]  /*5900*/  FMUL.FTZ R3, R19, R212 ;  /* 0x000000d413037220 */ /* 0x000fe40000410000 */
[----:B------:R-:W-:Y:S02]  /*5910*/  FMUL.FTZ R190, R15, R244 ;  /* 0x000000f40fbe7220 */ /* 0x000fe40000410000 */
[----:B------:R-:W-:Y:S02]  /*5920*/  FMUL.FTZ R11, R14, R11 ;  /* 0x0000000b0e0b7220 */ /* 0x000fe40000410000 */
[C---:B0-----:R-:W-:Y:S02]  /*5930*/  FMUL.FTZ R133, R245.reuse, R218 ;  /* 0x000000daf5857220 */ /* 0x041fe40000410000 */
[----:B------:R-:W-:Y:S02]  /*5940*/  FMUL.FTZ R187, R86, R131 ;  /* 0x0000008356bb7220 */ /* 0x000fe40000410000 */
[----:B------:R-:W-:Y:S01]  /*5950*/  FFMA.FTZ R217, R245, R135, R196 ;  /* 0x00000087f5d97223 */ /* 0x000fe200000100c4 */
        /* <DEDUP_REMOVED lines=9> */
.L_x_5639:
[----:B-1----:R-:W-:Y:S05]  /*59f0*/  BSYNC B0 ;  /* 0x0000000000007941 */ /* 0x002fea0003800000 */
.L_x_5638:
[----:B------:R-:W-:Y:S01]  /*5a00*/  FMUL.FTZ R131, R245, R220 ;  /* 0x000000dcf5837220 */ /* 0x000fe20000410000 */
[----:B------:R-:W-:Y:S01]  /*5a10*/  ISETP.GE.AND P3, PT, R175, 0x1, PT ;  /* 0x00000001af00780c */ /* 0x000fe20003f66270 */
[----:B0-----:R-:W-:Y:S01]  /*5a20*/  FMUL.FTZ R200, R88, R129 ;  /* 0x0000008158c87220 */ /* 0x001fe20000410000 */
[----:B------:R-:W-:Y:S01]  /*5a30*/  LOP3.LUT R224, R176, 0x1f, RZ, 0xc0, !PT ;  /* 0x0000001fb0e07812 */ /* 0x000fe200078ec0ff */
[----:B------:R-:W-:Y:S01]  /*5a40*/  FFMA.FTZ R217, R2, R217, R187 ;  /* 0x000000d902d97223 */ /* 0x000fe200000100bb */
[----:B------:R-:W-:Y:S01]  /*5a50*/  ISETP.GE.OR P0, PT, R168, c[0x0][0x174], P0 ;  /* 0x00005d00a8007a0c */ /* 0x000fe20000706670 */
[----:B------:R-:W-:Y:S01]  /*5a60*/  FFMA.FTZ R191, R210, R191, R3 ;  /* 0x000000bfd2bf7223 */ /* 0x000fe20000010003 */
[----:B------:R-:W-:Y:S01]  /*5a70*/  ISETP.NE.AND P4, PT, R224, 0x1f, PT ;  /* 0x0000001fe000780c */ /* 0x000fe20003f85270 */
[----:B------:R-:W-:Y:S01]  /*5a80*/  FMUL.FTZ R222, R2, R131 ;  /* 0x0000008302de7220 */ /* 0x000fe20000410000 */
[C---:B------:R-:W-:Y:S01]  /*5a90*/  ISETP.NE.AND P5, PT, R176.reuse, RZ, PT ;  /* 0x000000ffb000720c */ /* 0x040fe20003fa5270 */
[----:B------:R-:W-:Y:S01]  /*5aa0*/  FMUL.FTZ R218, R87, R134 ;  /* 0x0000008657da7220 */ /* 0x000fe20000410000 */
[C---:B------:R-:W-:Y:S01]  /*5ab0*/  IADD3 R233, R176.reuse, 0xe0, RZ ;  /* 0x000000e0b0e97810 */ /* 0x040fe20007ffe0ff */
[C---:B------:R-:W-:Y:S01]  /*5ac0*/  FFMA.FTZ R217, R243.reuse, R217, R200 ;  /* 0x000000d9f3d97223 */ /* 0x040fe200000100c8 */
[----:B------:R-:W-:Y:S01]  /*5ad0*/  IADD3 R235, R176, 0x100, RZ ;  /* 0x00000100b0eb7810 */ /* 0x000fe20007ffe0ff */
[----:B------:R-:W-:Y:S01]  /*5ae0*/  FFMA.FTZ R129, R4, R191, R211 ;  /* 0x000000bf04817223 */ /* 0x000fe200000100d3 */
[C---:B------:R-:W-:Y:S01]  /*5af0*/  IADD3 R237, R176.reuse, 0x120, RZ ;  /* 0x00000120b0ed7810 */ /* 0x040fe20007ffe0ff */
[----:B------:R-:W-:Y:S01]  /*5b00*/  FMUL.FTZ R222, R243, R222 ;  /* 0x000000def3de7220 */ /* 0x000fe20000410000 */
[C---:B------:R-:W-:Y:S01]  /*5b10*/  IADD3 R239, R176.reuse, 0x160, RZ ;  /* 0x00000160b0ef7810 */ /* 0x040fe20007ffe0ff */
[----:B------:R-:W-:Y:S01]  /*5b20*/  FMUL.FTZ R191, R89, R130 ;  /* 0x0000008259bf7220 */ /* 0x000fe20000410000 */
[C---:B------:R-:W-:Y:S01]  /*5b30*/  IADD3 R241, R176.reuse, 0x180, RZ ;  /* 0x00000180b0f17810 */ /* 0x040fe20007ffe0ff */
[C---:B------:R-:W-:Y:S01]  /*5b40*/  FFMA.FTZ R217, R5.reuse, R217, R218 ;  /* 0x000000d905d97223 */ /* 0x040fe200000100da */
[C---:B------:R-:W-:Y:S01]  /*5b50*/  IADD3 R247, R176.reuse, 0x1a0, RZ ;  /* 0x000001a0b0f77810 */ /* 0x040fe20007ffe0ff */
[C---:B------:R-:W-:Y:S01]  /*5b60*/  FFMA.FTZ R129, R5.reuse, R129, R12 ;  /* 0x0000008105817223 */ /* 0x040fe2000001000c */
[C---:B------:R-:W-:Y:S01]  /*5b70*/  IADD3 R249, R176.reuse, 0x1c0, RZ ;  /* 0x000001c0b0f97810 */ /* 0x040fe20007ffe0ff */
[----:B------:R-:W-:Y:S01]  /*5b80*/  FMUL.FTZ R131, R5, R222 ;  /* 0x000000de05837220 */ /* 0x000fe20000410000 */
[----:B------:R-:W-:Y:S01]  /*5b90*/  IADD3 R251, R176, 0x1e0, RZ ;  /* 0x000001e0b0fb7810 */ /* 0x000fe20007ffe0ff */
[----:B------:R-:W-:Y:S01]  /*5ba0*/  FMUL.FTZ R223, R90, R9 ;  /* 0x000000095adf7220 */ /* 0x000fe20000410000 */
[----:B------:R-:W-:Y:S01]  /*5bb0*/  LEA.HI.SX32 R248, R176, R176, 0x1b ;  /* 0x000000b0b0f87211 */ /* 0x000fe200078fdaff */
[C---:B------:R-:W-:Y:S01]  /*5bc0*/  FFMA.FTZ R217, R4.reuse, R217, R191 ;  /* 0x000000d904d97223 */ /* 0x040fe200000100bf */
[----:B------:R-:W-:Y:S01]  /*5bd0*/  USHF.R.S32.HI UR7, URZ, 0x1f, UR5 ;  /* 0x0000001f3f077899 */ /* 0x000fe20008011405 */
[----:B------:R-:W-:Y:S01]  /*5be0*/  FFMA.FTZ R129, R243, R129, R190 ;  /* 0x00000081f3817223 */ /* 0x000fe200000100be */
[----:B------:R-:W-:Y:S01]  /*5bf0*/  BSSY B0, `(.L_x_5640) ;  /* 0x0000147000007945 */ /* 0x000fe20003800000 */
[----:B------:R-:W-:-:S02]  /*5c00*/  FMUL.FTZ R131, R4, R131 ;  /* 0x0000008304837220 */ /* 0x000fc40000410000 */
[----:B------:R-:W-:Y:S02]  /*5c10*/  FMUL.FTZ R225, R91, R128 ;  /* 0x000000805be17220 */ /* 0x000fe40000410000 */
[----:B------:R-:W-:Y:S01]  /*5c20*/  FFMA.FTZ R217, R210, R217, R223 ;  /* 0x000000d9d2d97223 */ /* 0x000fe200000100df */
[----:B------:R-:W-:Y:S01]  /*5c30*/  SHFL.UP PT, R128, R133, 0x1, RZ ;  /* 0x0420000085807989 */ /* 0x000fe200000e00ff */
[----:B------:R-:W-:Y:S02]  /*5c40*/  FFMA.FTZ R130, R2, R129, R11 ;  /* 0x0000008102827223 */ /* 0x000fe4000001000b */
[----:B------:R-:W-:Y:S02]  /*5c50*/  FMUL.FTZ R131, R210, R131 ;  /* 0x00000083d2837220 */ /* 0x000fe40000410000 */
[----:B------:R-:W-:Y:S02]  /*5c60*/  FMUL.FTZ R189, R92, R189 ;  /* 0x000000bd5cbd7220 */ /* 0x000fe40000410000 */
[----:B------:R-:W-:-:S02]  /*5c70*/  FFMA.FTZ R217, R0, R217, R225 ;  /* 0x000000d900d97223 */ /* 0x000fc400000100e1 */
[----:B------:R-:W-:Y:S02]  /*5c80*/  FFMA.FTZ R130, R245, R130, R13 ;  /* 0x00000082f5827223 */ /* 0x000fe4000001000d */
[----:B------:R-:W-:Y:S02]  /*5c90*/  FMUL.FTZ R131, R0, R131 ;  /* 0x0000008300837220 */ /* 0x000fe40000410000 */
[----:B------:R-:W-:Y:S01]  /*5ca0*/  FMUL.FTZ R192, R93, R192 ;  /* 0x000000c05dc07220 */ /* 0x000fe20000410000 */
[----:B------:R-:W0:Y:S01]  /*5cb0*/  SHFL.UP PT, R9, R130, 0x1, RZ ;  /* 0x0420000082097989 */ /* 0x000e2200000e00ff */
[C---:B------:R-:W-:Y:S02]  /*5cc0*/  FFMA.FTZ R217, R132.reuse, R217, R189 ;  /* 0x000000d984d97223 */ /* 0x040fe400000100bd */
[----:B------:R-:W-:Y:S02]  /*5cd0*/  FMUL.FTZ R134, R132, R131 ;  /* 0x0000008384867220 */ /* 0x000fe40000410000 */
        /* <DEDUP_REMOVED lines=18> */
[----:B0-----:R-:W-:-:S02]  /*5e00*/  @P3 FFMA.FTZ R130, R133, R9, R130 ;  /* 0x0000000985823223 */ /* 0x001fc40000010082 */
[----:B------:R-:W-:Y:S01]  /*5e10*/  @P3 FMUL.FTZ R133, R133, R128 ;  /* 0x0000008085853220 */ /* 0x000fe20000410000 */
[----:B------:R-:W-:Y:S01]  /*5e20*/  ISETP.GE.AND P3, PT, R175, 0x2, PT ;  /* 0x00000002af00780c */ /* 0x000fe20003f66270 */
[C---:B------:R-:W-:Y:S01]  /*5e30*/  FFMA.FTZ R222, R195.reuse, R131, R216 ;  /* 0x00000083c3de7223 */ /* 0x040fe200000100d8 */
[----:B------:R-:W0:Y:S01]  /*5e40*/  SHFL.UP PT, R9, R130, 0x2, RZ ;  /* 0x0440000082097989 */ /* 0x000e2200000e00ff */
[----:B------:R-:W-:Y:S02]  /*5e50*/  FMUL.FTZ R227, R195, R10 ;  /* 0x0000000ac3e37220 */ /* 0x000fe40000410000 */
[----:B------:R-:W-:Y:S01]  /*5e60*/  FMUL.FTZ R203, R24, R203 ;  /* 0x000000cb18cb7220 */ /* 0x000fe20000410000 */
[----:B------:R-:W1:Y:S01]  /*5e70*/  SHFL.UP PT, R10, R133, 0x2, RZ ;  /* 0x04400000850a7989 */ /* 0x000e6200000e00ff */
[----:B------:R-:W-:-:S03]  /*5e80*/  FMUL.FTZ R244, R15, R244 ;  /* 0x000000f40ff47220 */ /* 0x000fc60000410000 */
        /* <DEDUP_REMOVED lines=28> */
[----:B------:R-:W-:Y:S01]  /*6050*/  HFMA2.MMA R129, -RZ, RZ, 0, 0 ;  /* 0x00000000ff817435 */ /* 0x000fe200000001ff */
[----:B---3--:R-:W-:Y:S02]  /*6060*/  @!P4 FMUL.FTZ R227, R227, R128 ;  /* 0x00000080e3e3c220 */ /* 0x008fe40000410000 */
[----:B------:R-:W2:Y:S01]  /*6070*/  SHFL.DOWN PT, R131, R222, 0x8, 0x1f ;  /* 0x09001f00de837f89 */ /* 0x000ea200000e0000 */
[C---:B------:R-:W-:Y:S02]  /*6080*/  ISETP.GE.U32.AND P4, PT, R224.reuse, 0x18, PT ;  /* 0x00000018e000780c */ /* 0x040fe40003f86070 */
[----:B------:R-:W-:Y:S01]  /*6090*/  MOV R128, 0x3f800000 ;  /* 0x3f80000000807802 */ /* 0x000fe20000000f00 */
[----:B------:R-:W3:Y:S05]  /*60a0*/  SHFL.DOWN PT, R134, R227, 0x8, 0x1f ;  /* 0x09001f00e3867f89 */ /* 0x000eea00000e0000 */
[----:B------:R-:W-:Y:S01]  /*60b0*/  @!P0 LDS.64 R128, [R35.X8+0x2bb8] ;  /* 0x002bb80023808984 */ /* 0x000fe20000008a00 */
[----:B------:R-:W-:Y:S01]  /*60c0*/  ISETP.GE.U32.AND P0, PT, R224, 0x10, PT ;  /* 0x00000010e000780c */ /* 0x000fe20003f06070 */
[----:B0-----:R-:W-:-:S02]  /*60d0*/  @P3 FFMA.FTZ R130, R133, R9, R130 ;  /* 0x0000000985823223 */ /* 0x001fc40000010082 */
[----:B-----5:R-:W-:Y:S01]  /*60e0*/  SHFL.IDX PT, R9, R6, RZ, 0x1f ;  /* 0x00001fff06097589 */ /* 0x020fe200000e0000 */
[----:B-1----:R-:W-:-:S03]  /*60f0*/  @P3 FMUL.FTZ R133, R133, R10 ;  /* 0x0000000a85853220 */ /* 0x002fc60000410000 */
[----:B------:R-:W-:Y:S01]  /*6100*/  SHFL.UP PT, R130, R130, 0x1, RZ ;  /* 0x0420000082827989 */ /* 0x000fe200000e00ff */
[----:B--2---:R-:W-:-:S03]  /*6110*/  @!P4 FFMA.FTZ R222, R227, R131, R222 ;  /* 0x00000083e3dec223 */ /* 0x004fc600000100de */
[----:B------:R-:W0:Y:S01]  /*6120*/  SHFL.UP PT, R133, R133, 0x1, RZ ;  /* 0x0420000085857989 */ /* 0x000e2200000e00ff */
[----:B---3--:R-:W-:-:S03]  /*6130*/  @!P4 FMUL.FTZ R227, R227, R134 ;  /* 0x00000086e3e3c220 */ /* 0x008fc60000410000 */
[----:B------:R-:W1:Y:S04]  /*6140*/  SHFL.DOWN PT, R131, R222, 0x10, 0x1f ;  /* 0x0a001f00de837f89 */ /* 0x000e6800000e0000 */
[----:B------:R-:W2:Y:S01]  /*6150*/  SHFL.DOWN PT, R10, R227, 0x10, 0x1f ;  /* 0x0a001f00e30a7f89 */ /* 0x000ea200000e0000 */
[----:B0-----:R-:W-:Y:S02]  /*6160*/  @P1 FFMA.FTZ R9, R133, R9, R130 ;  /* 0x0000000985091223 */ /* 0x001fe40000010082 */
[C---:B-1----:R-:W-:Y:S02]  /*6170*/  @!P0 FFMA.FTZ R222, R227.reuse, R131, R222 ;  /* 0x00000083e3de8223 */ /* 0x042fe400000100de */
[----:B------:R-:W-:Y:S02]  /*6180*/  FFMA.FTZ R228, R228, R9, R193 ;  /* 0x00000009e4e47223 */ /* 0x000fe400000100c1 */
[----:B--2---:R-:W-:Y:S01]  /*6190*/  @!P0 FMUL.FTZ R227, R227, R10 ;  /* 0x0000000ae3e38220 */ /* 0x004fe20000410000 */
[----:B------:R-:W-:Y:S01]  /*61a0*/  SHFL.DOWN PT, R6, R222, 0x1, 0x1f ;  /* 0x08201f00de067f89 */ /* 0x000fe200000e0000 */
[----:B------:R-:W-:-:S02]  /*61b0*/  FFMA.FTZ R230, R195, R228, R8 ;  /* 0x000000e4c3e67223 */ /* 0x000fc40000010008 */
[----:B------:R-:W-:Y:S01]  /*61c0*/  FADD.FTZ R193, -R193, R228 ;  /* 0x000000e4c1c17221 */ /* 0x000fe20000010100 */
[----:B------:R-:W-:Y:S01]  /*61d0*/  SHFL.IDX PT, R10, R129, RZ, 0x1f ;  /* 0x00001fff810a7589 */ /* 0x000fe200000e0000 */
[----:B------:R-:W-:-:S03]  /*61e0*/  FFMA.FTZ R230, R204, R230, R197 ;  /* 0x000000e6cce67223 */ /* 0x000fc600000100c5 */
[----:B------:R-:W0:Y:S01]  /*61f0*/  SHFL.DOWN PT, R9, R227, 0x1, 0x1f ;  /* 0x08201f00e3097f89 */ /* 0x000e2200000e0000 */
[----:B------:R-:W-:Y:S02]  /*6200*/  FFMA.FTZ R131, R202, R230, R199 ;  /* 0x000000e6ca837223 */ /* 0x000fe400000100c7 */
[----:B------:R-:W-:Y:S01]  /*6210*/  FADD.FTZ R197, -R197, R230 ;  /* 0x000000e6c5c57221 */ /* 0x000fe20000010100 */
[----:B------:R-:W-:Y:S01]  /*6220*/  SHFL.IDX PT, R222, R222, RZ, 0x1f ;  /* 0x00001fffdede7589 */ /* 0x000fe200000e0000 */
[----:B------:R-:W-:Y:S02]  /*6230*/  FFMA.FTZ R133, R214, R131, R7 ;  /* 0x00000083d6857223 */ /* 0x000fe40000010007 */
[----:B------:R-:W-:Y:S01]  /*6240*/  FADD.FTZ R199, -R199, R131 ;  /* 0x00000083c7c77221 */ /* 0x000fe20000010100 */
[----:B------:R-:W1:Y:S01]  /*6250*/  SHFL.IDX PT, R227, R227, RZ, 0x1f ;  /* 0x00001fffe3e37589 */ /* 0x000e6200000e0000 */
[----:B------:R-:W-:-:S04]  /*6260*/  FFMA.FTZ R133, R213, R133, R208 ;  /* 0x00000085d5857223 */ /* 0x000fc800000100d0 */
[----:B------:R-:W-:-:S04]  /*6270*/  FFMA.FTZ R130, R194, R133, R205 ;  /* 0x00000085c2827223 */ /* 0x000fc800000100cd */
[----:B------:R-:W-:Y:S02]  /*6280*/  FFMA.FTZ R134, R207, R130, R136 ;  /* 0x00000082cf867223 */ /* 0x000fe40000010088 */
[----:B------:R-:W-:Y:S02]  /*6290*/  FADD.FTZ R205, -R205, R130 ;  /* 0x00000082cdcd7221 */ /* 0x000fe40000010100 */
[----:B------:R-:W-:Y:S02]  /*62a0*/  FFMA.FTZ R134, R132, R134, R137 ;  /* 0x0000008684867223 */ /* 0x000fe40000010089 */
[----:B0-----:R-:W-:-:S04]  /*62b0*/  @P2 FFMA.FTZ R10, R9, R10, R6 ;  /* 0x0000000a090a2223 */ /* 0x001fc80000010006 */
[----:B------:R-:W-:Y:S02]  /*62c0*/  FFMA.FTZ R10, R10, R220, R135 ;  /* 0x000000dc0a0a7223 */ /* 0x000fe40000010087 */
[----:B------:R-:W-:Y:S02]  /*62d0*/  FFMA.FTZ R135, R0, R134, R209 ;  /* 0x0000008600877223 */ /* 0x000fe400000100d1 */
[----:B------:R-:W-:Y:S02]  /*62e0*/  FFMA.FTZ R9, R245, R10, R196 ;  /* 0x0000000af5097223 */ /* 0x000fe400000100c4 */
[----:B------:R-:W-:Y:S02]  /*62f0*/  FFMA.FTZ R136, R210, R135, R3 ;  /* 0x00000087d2887223 */ /* 0x000fe40000010003 */
[----:B------:R-:W-:Y:S01]  /*6300*/  FFMA.FTZ R8, R2, R9, R187 ;  /* 0x0000000902087223 */ /* 0x000fe200000100bb */
[----:B------:R-:W-:Y:S01]  /*6310*/  P2R R187, PR, RZ, 0x20 ;  /* 0x00000020ffbb7803 */ /* 0x000fe20000000000 */
[----:B------:R-:W-:-:S02]  /*6320*/  FFMA.FTZ R136, R4, R136, R211 ;  /* 0x0000008804887223 */ /* 0x000fc400000100d3 */
[----:B------:R-:W-:Y:S02]  /*6330*/  FFMA.FTZ R7, R243, R8, R200 ;  /* 0x00000008f3077223 */ /* 0x000fe400000100c8 */
[----:B-1----:R-:W-:Y:S02]  /*6340*/  FFMA.FTZ R129, R227, R129, R222 ;  /* 0x00000081e3817223 */ /* 0x002fe400000100de */
[C---:B------:R-:W-:Y:S02]  /*6350*/  FFMA.FTZ R6, R5.reuse, R7, R218 ;  /* 0x0000000705067223 */ /* 0x040fe400000100da */
[----:B------:R-:W-:Y:S02]  /*6360*/  FFMA.FTZ R5, R5, R136, R12 ;  /* 0x0000008805057223 */ /* 0x000fe4000001000c */
[----:B------:R-:W-:Y:S02]  /*6370*/  FFMA.FTZ R4, R4, R6, R191 ;  /* 0x0000000604047223 */ /* 0x000fe400000100bf */
[----:B------:R-:W-:-:S02]  /*6380*/  FFMA.FTZ R190, R243, R5, R190 ;  /* 0x00000005f3be7223 */ /* 0x000fc400000100be */
[----:B------:R-:W-:Y:S02]  /*6390*/  FFMA.FTZ R3, R210, R4, R223 ;  /* 0x00000004d2037223 */ /* 0x000fe400000100df */
[----:B------:R-:W-:Y:S01]  /*63a0*/  FFMA.FTZ R2, R2, R190, R11 ;  /* 0x000000be02027223 */ /* 0x000fe2000001000b */
[----:B------:R-:W-:Y:S01]  /*63b0*/  SHF.L.U32 R190, R176, 0x4, RZ ;  /* 0x00000004b0be7819 */ /* 0x000fe200000006ff */
[----:B------:R-:W-:Y:S02]  /*63c0*/  FFMA.FTZ R0, R0, R3, R225 ;  /* 0x0000000300007223 */ /* 0x000fe400000100e1 */
[----:B------:R-:W-:Y:S02]  /*63d0*/  FMUL.FTZ R128, R227, R128 ;  /* 0x00000080e3807220 */ /* 0x000fe40000410000 */
[----:B------:R-:W-:Y:S01]  /*63e0*/  FFMA.FTZ R189, R132, R0, R189 ;  /* 0x0000000084bd7223 */ /* 0x000fe200000100bd */
[----:B------:R-:W-:Y:S01]  /*63f0*/  LEA.HI.SX32 R132, R190, R190, 0x1b ;  /* 0x000000bebe847211 */ /* 0x000fe200078fdaff */
[----:B------:R-:W-:Y:S01]  /*6400*/  FMUL.FTZ R218, R3, R74 ;  /* 0x0000004a03da7220 */ /* 0x000fe20000410000 */
[----:B------:R0:W-:Y:S01]  /*6410*/  @!P5 STS.64 [R35.X8+0x2bb8], R128 ;  /* 0x002bb8802300d388 */ /* 0x0001e20000008a00 */
[----:B------:R-:W-:-:S02]  /*6420*/  FFMA.FTZ R190, R207, R189, R192 ;  /* 0x000000bdcfbe7223 */ /* 0x000fc400000100c0 */
[----:B------:R-:W-:Y:S02]  /*6430*/  FMUL.FTZ R192, R8, R59 ;  /* 0x0000003b08c07220 */ /* 0x000fe40000410000 */
[----:B------:R-:W-:Y:S02]  /*6440*/  FFMA.FTZ R194, R194, R190, R221 ;  /* 0x000000bec2c27223 */ /* 0x000fe400000100dd */
[----:B------:R-:W-:Y:S02]  /*6450*/  FMUL.FTZ R221, R101, R192 ;  /* 0x000000c065dd7220 */ /* 0x000fe40000410000 */
[----:B------:R-:W-:Y:S02]  /*6460*/  FFMA.FTZ R198, R213, R194, R198 ;  /* 0x000000c2d5c67223 */ /* 0x000fe400000100c6 */
[----:B------:R-:W-:Y:S01]  /*6470*/  FMUL.FTZ R187, R10, R51 ;  /* 0x000000330abb7220 */ /* 0x000fe20000410000 */
[----:B------:R1:W-:Y:S01]  /*6480*/  STS [R132.X4+0x10b4], R221 ;  /* 0x0010b4dd84007388 */ /* 0x0003e20000004800 */
[----:B------:R-:W-:-:S02]  /*6490*/  FFMA.FTZ R200, R214, R198, R215 ;  /* 0x000000c6d6c87223 */ /* 0x000fc400000100d7 */
[----:B0-----:R-:W-:Y:S02]  /*64a0*/  FMUL.FTZ R128, R27, R206 ;  /* 0x000000ce1b807220 */ /* 0x001fe40000410000 */
[----:B------:R-:W-:Y:S02]  /*64b0*/  FFMA.FTZ R202, R202, R200, R217 ;  /* 0x000000c8caca7223 */ /* 0x000fe400000100d9 */
[C---:B------:R-:W-:Y:S02]  /*64c0*/  FFMA.FTZ R229, R195.reuse, R228, R128 ;  /* 0x000000e4c3e57223 */ /* 0x040fe40000010080 */
[----:B------:R-:W-:Y:S02]  /*64d0*/  FFMA.FTZ R204, R204, R202, R219 ;  /* 0x000000cacccc7223 */ /* 0x000fe400000100db */
[----:B------:R-:W-:Y:S02]  /*64e0*/  FMUL.FTZ R219, R202, R81 ;  /* 0x00000051cadb7220 */ /* 0x000fe40000410000 */
[----:B------:R-:W-:-:S02]  /*64f0*/  FFMA.FTZ R206, R195, R204, R216 ;  /* 0x000000ccc3ce7223 */ /* 0x000fc400000100d8 */
[----:B------:R-:W-:Y:S02]  /*6500*/  FADD.FTZ R195, -R128, R229 ;  /* 0x000000e580c37221 */ /* 0x000fe40000010100 */
[----:B------:R-:W-:Y:S02]  /*6510*/  FMUL.FTZ R216, R206, R83 ;  /* 0x00000053ced87220 */ /* 0x000fe40000410000 */
[----:B------:R-:W-:Y:S02]  /*6520*/  FMUL.FTZ R220, R204, R82 ;  /* 0x00000052ccdc7220 */ /* 0x000fe40000410000 */
[----:B------:R-:W-:Y:S02]  /*6530*/  FFMA.FTZ R128, R193, R216, RZ ;  /* 0x000000d8c1807223 */ /* 0x000fe400000100ff */
[----:B-1----:R-:W-:Y:S02]  /*6540*/  FMUL.FTZ R221, R105, R218 ;  /* 0x000000da69dd7220 */ /* 0x002fe40000410000 */
[----:B------:R-:W-:-:S02]  /*6550*/  FFMA.FTZ R222, R195, R220, R128 ;  /* 0x000000dcc3de7223 */ /* 0x000fc40000010080 */
[----:B------:R-:W-:Y:S01]  /*6560*/  FFMA.FTZ R128, R214, R131, R203 ;  /* 0x00000083d6807223 */ /* 0x000fe200000100cb */
[----:B------:R0:W-:Y:S01]  /*6570*/  STS [R132.X4+0x10a4], R221 ;  /* 0x0010a4dd84007388 */ /* 0x0001e20000004800 */
[----:B------:R-:W-:Y:S02]  /*6580*/  FMUL.FTZ R224, R200, R80 ;  /* 0x00000050c8e07220 */ /* 0x000fe40000410000 */
[----:B------:R-:W-:Y:S02]  /*6590*/  FFMA.FTZ R222, R197, R219, R222 ;  /* 0x000000dbc5de7223 */ /* 0x000fe400000100de */
[----:B------:R-:W-:Y:S02]  /*65a0*/  FMUL.FTZ R217, R0, R75 ;  /* 0x0000004b00d97220 */ /* 0x000fe40000410000 */
[----:B------:R-:W-:Y:S02]  /*65b0*/  FMUL.FTZ R225, R100, R187 ;  /* 0x000000bb64e17220 */ /* 0x000fe40000410000 */
[----:B------:R-:W-:-:S02]  /*65c0*/  FMUL.FTZ R214, R20, R201 ;  /* 0x000000c914d67220 */ /* 0x000fc40000410000 */
[----:B------:R-:W-:Y:S01]  /*65d0*/  FADD.FTZ R201, -R203, R128 ;  /* 0x00000080cbc97221 */ /* 0x000fe20000010100 */
[----:B------:R1:W-:Y:S01]  /*65e0*/  STS [R132.X4+0x10bc], R225 ;  /* 0x0010bce184007388 */ /* 0x0003e20000004800 */
[----:B0-----:R-:W-:Y:S02]  /*65f0*/  FMUL.FTZ R221, R198, R79 ;  /* 0x0000004fc6dd7220 */ /* 0x001fe40000410000 */
[----:B------:R-:W-:Y:S02]  /*6600*/  FFMA.FTZ R222, R199, R224, R222 ;  /* 0x000000e0c7de7223 */ /* 0x000fe400000100de */
[----:B------:R-:W-:Y:S02]  /*6610*/  FMUL.FTZ R213, R6, R67 ;  /* 0x0000004306d57220 */ /* 0x000fe40000410000 */
[----:B------:R-:W-:Y:S02]  /*6620*/  FMUL.FTZ R129, R108, R217 ;  /* 0x000000d96c817220 */ /* 0x000fe40000410000 */
[----:B------:R-:W-:-:S02]  /*6630*/  FMUL.FTZ R196, R7, R63 ;  /* 0x0000003f07c47220 */ /* 0x000fc40000410000 */
[----:B------:R-:W-:Y:S01]  /*6640*/  FADD.FTZ R203, -R208, R133 ;  /* 0x00000085d0cb7221 */ /* 0x000fe20000010100 */
[----:B------:R0:W-:Y:S01]  /*6650*/  STS [R132.X4+0x10a0], R129 ;  /* 0x0010a08184007388 */ /* 0x0001e20000004800 */
[----:B------:R-:W-:Y:S02]  /*6660*/  FMUL.FTZ R208, R194, R78 ;  /* 0x0000004ec2d07220 */ /* 0x000fe40000410000 */
[----:B------:R-:W-:Y:S02]  /*6670*/  FFMA.FTZ R222, R201, R221, R222 ;  /* 0x000000ddc9de7223 */ /* 0x000fe400000100de */
[----:B------:R-:W-:Y:S02]  /*6680*/  FMUL.FTZ R191, R9, R55 ;  /* 0x0000003709bf7220 */ /* 0x000fe40000410000 */
[----:B-1----:R-:W-:Y:S02]  /*6690*/  FMUL.FTZ R225, R104, R213 ;  /* 0x000000d568e17220 */ /* 0x002fe40000410000 */
[----:B------:R-:W-:-:S02]  /*66a0*/  FMUL.FTZ R227, R103, R196 ;  /* 0x000000c467e37220 */ /* 0x000fc40000410000 */
[----:B0-----:R-:W-:Y:S01]  /*66b0*/  FFMA.FTZ R129, R207, R130, R214 ;  /* 0x00000082cf817223 */ /* 0x001fe200000100d6 */
[----:B------:R0:W-:Y:S01]  /*66c0*/  STS [R132.X4+0x10ac], R225 ;  /* 0x0010ace184007388 */ /* 0x0001e20000004800 */
[----:B------:R-:W-:Y:S02]  /*66d0*/  FMUL.FTZ R207, R190, R77 ;  /* 0x0000004dbecf7220 */ /* 0x000fe40000410000 */
[-C--:B------:R-:W-:Y:S01]  /*66e0*/  FFMA.FTZ R222, R203, R208.reuse, R222 ;  /* 0x000000d0cbde7223 */ /* 0x080fe200000100de */
[----:B------:R1:W-:Y:S01]  /*66f0*/  STS [R132.X4+0x10b0], R227 ;  /* 0x0010b0e384007388 */ /* 0x0003e20000004800 */
[----:B------:R-:W-:Y:S02]  /*6700*/  FMUL.FTZ R223, R102, R191 ;  /* 0x000000bf66df7220 */ /* 0x000fe40000410000 */
[----:B------:R-:W-:Y:S02]  /*6710*/  FMUL.FTZ R215, R4, R73 ;  /* 0x0000004904d77220 */ /* 0x000fe40000410000 */
[----:B------:R-:W-:Y:S01]  /*6720*/  FFMA.FTZ R222, R205, R207, R222 ;  /* 0x000000cfcdde7223 */ /* 0x000fe200000100de */
[----:B------:R2:W-:Y:S01]  /*6730*/  STS [R132.X4+0x10b8], R223 ;  /* 0x0010b8df84007388 */ /* 0x0005e20000004800 */
[----:B0-----:R-:W-:-:S02]  /*6740*/  FMUL.FTZ R225, R109, R208 ;  /* 0x000000d06de17220 */ /* 0x001fc40000410000 */
[----:B------:R-:W-:Y:S02]  /*6750*/  FADD.FTZ R208, -R137, R134 ;  /* 0x0000008689d07221 */ /* 0x000fe40000010100 */
[----:B-1----:R-:W-:Y:S01]  /*6760*/  FMUL.FTZ R227, R110, R207 ;  /* 0x000000cf6ee37220 */ /* 0x002fe20000410000 */
[----:B------:R0:W-:Y:S01]  /*6770*/  STS [R132.X4+0x1094], R225 ;  /* 0x001094e184007388 */ /* 0x0001e20000004800 */
[----:B------:R-:W-:Y:S02]  /*6780*/  FMUL.FTZ R226, R189, R76 ;  /* 0x0000004cbde27220 */ /* 0x000fe40000410000 */
[----:B------:R-:W-:Y:S01]  /*6790*/  FADD.FTZ R207, -R214, R129 ;  /* 0x00000081d6cf7221 */ /* 0x000fe20000010100 */
[----:B------:R1:W-:Y:S01]  /*67a0*/  STS [R132.X4+0x1098], R227 ;  /* 0x001098e384007388 */ /* 0x0003e20000004800 */
[----:B------:R-:W-:Y:S02]  /*67b0*/  FMUL.FTZ R137, R19, R212 ;  /* 0x000000d413897220 */ /* 0x000fe40000410000 */
[----:B--2---:R-:W-:-:S02]  /*67c0*/  FMUL.FTZ R223, R106, R215 ;  /* 0x000000d76adf7220 */ /* 0x004fc40000410000 */
[-C--:B------:R-:W-:Y:S01]  /*67d0*/  FFMA.FTZ R222, R207, R226.reuse, R222 ;  /* 0x000000e2cfde7223 */ /* 0x080fe200000100de */
[----:B0-----:R-:W-:Y:S01]  /*67e0*/  IADD3 R225, R176, 0x80, RZ ;  /* 0x00000080b0e17810 */ /* 0x001fe20007ffe0ff */
[----:B------:R-:W-:Y:S01]  /*67f0*/  FFMA.FTZ R246, R210, R135, R137 ;  /* 0x00000087d2f67223 */ /* 0x000fe20000010089 */
[----:B------:R0:W-:Y:S01]  /*6800*/  STS [R132.X4+0x10a8], R223 ;  /* 0x0010a8df84007388 */ /* 0x0001e20000004800 */
[----:B------:R-:W-:Y:S01]  /*6810*/  FFMA.FTZ R222, R208, R217, R222 ;  /* 0x000000d9d0de7223 */ /* 0x000fe200000100de */
[----:B-1----:R-:W-:Y:S01]  /*6820*/  IADD3 R227, R176, 0xa0, RZ ;  /* 0x000000a0b0e37810 */ /* 0x002fe20007ffe0ff */
[----:B------:R-:W-:Y:S02]  /*6830*/  FADD.FTZ R210, -R137, R246 ;  /* 0x000000f689d27221 */ /* 0x000fe40000010100 */
[----:B------:R-:W-:Y:S01]  /*6840*/  FMUL.FTZ R231, R107, R226 ;  /* 0x000000e26be77220 */ /* 0x000fe20000410000 */
[----:B------:R-:W-:Y:S01]  /*6850*/  LEA.HI.SX32 R226, R249, R176, 0x1b ;  /* 0x000000b0f9e27211 */ /* 0x000fe200078fdaff */
[----:B------:R-:W-:-:S02]  /*6860*/  FMUL.FTZ R219, R114, R219 ;  /* 0x000000db72db7220 */ /* 0x000fc40000410000 */
[----:B------:R-:W-:Y:S01]  /*6870*/  FMUL.FTZ R217, R113, R220 ;  /* 0x000000dc71d97220 */ /* 0x000fe20000410000 */
[----:B------:R1:W-:Y:S01]  /*6880*/  STS [R132.X4+0x109c], R231 ;  /* 0x00109ce784007388 */ /* 0x0003e20000004800 */
[----:B0-----:R-:W-:Y:S01]  /*6890*/  FMUL.FTZ R223, R112, R221 ;  /* 0x000000dd70df7220 */ /* 0x001fe20000410000 */
[----:B------:R-:W-:Y:S01]  /*68a0*/  LEA.HI.SX32 R220, R235, R176, 0x1b ;  /* 0x000000b0ebdc7211 */ /* 0x000fe200078fdaff */
[----:B------:R-:W-:Y:S01]  /*68b0*/  FMUL.FTZ R221, R111, R224 ;  /* 0x000000e06fdd7220 */ /* 0x000fe20000410000 */
[----:B------:R-:W-:Y:S01]  /*68c0*/  STS [R132.X4+0x1088], R219 ;  /* 0x001088db84007388 */ /* 0x000fe20000004800 */
[----:B------:R-:W-:Y:S01]  /*68d0*/  FMUL.FTZ R137, R116, R216 ;  /* 0x000000d874897220 */ /* 0x000fe20000410000 */
[----:B------:R-:W-:Y:S01]  /*68e0*/  LEA.HI.SX32 R216, R225, R176, 0x1b ;  /* 0x000000b0e1d87211 */ /* 0x000fe200078fdaff */
[----:B------:R-:W-:Y:S01]  /*68f0*/  FADD.FTZ R209, -R209, R135 ;  /* 0x00000087d1d17221 */ /* 0x000fe20000010100 */
[----:B------:R0:W-:Y:S01]  /*6900*/  STS [R132.X4+0x1090], R223 ;  /* 0x001090df84007388 */ /* 0x0001e20000004800 */
[----:B------:R-:W-:Y:S01]  /*6910*/  FADD.FTZ R211, -R211, R136 ;  /* 0x00000088d3d37221 */ /* 0x000fe20000010100 */
[----:B-1----:R-:W-:Y:S01]  /*6920*/  IADD3 R231, R176, 0xc0, RZ ;  /* 0x000000c0b0e77810 */ /* 0x002fe20007ffe0ff */
[----:B------:R-:W-:Y:S01]  /*6930*/  FFMA.FTZ R222, R209, R218, R222 ;  /* 0x000000dad1de7223 */ /* 0x000fe200000100de */
[----:B------:R1:W-:Y:S01]  /*6940*/  STS [R132.X4+0x108c], R221 ;  /* 0x00108cdd84007388 */ /* 0x0003e20000004800 */
[-C--:B------:R-:W-:Y:S01]  /*6950*/  LEA.HI.SX32 R224, R241, R176.reuse, 0x1b ;  /* 0x000000b0f1e07211 */ /* 0x080fe200078fdaff */
[----:B------:R-:W-:Y:S01]  /*6960*/  FMUL.FTZ R131, R96, R131 ;  /* 0x0000008360837220 */ /* 0x000fe20000410000 */
[----:B------:R-:W-:Y:S01]  /*6970*/  LEA.HI.SX32 R218, R231, R176, 0x1b ;  /* 0x000000b0e7da7211 */ /* 0x000fe200078fdaff */
[----:B------:R-:W-:Y:S01]  /*6980*/  STS [R132.X4+0x1084], R217 ;  /* 0x001084d984007388 */ /* 0x000fe20000004800 */
[----:B------:R-:W-:Y:S01]  /*6990*/  FFMA.FTZ R222, R210, R215, R222 ;  /* 0x000000d7d2de7223 */ /* 0x000fe200000100de */
[C---:B------:R-:W-:Y:S01]  /*69a0*/  IADD3 R215, R176.reuse, 0x20, RZ ;  /* 0x00000020b0d77810 */ /* 0x040fe20007ffe0ff */
[----:B------:R-:W-:Y:S01]  /*69b0*/  FMUL.FTZ R249, R97, R230 ;  /* 0x000000e661f97220 */ /* 0x000fe20000410000 */
[----:B------:R2:W-:Y:S01]  /*69c0*/  STS [R132.X4+0x1080], R137 ;  /* 0x0010808984007388 */ /* 0x0005e20000004800 */
[C---:B0-----:R-:W-:Y:S01]  /*69d0*/  IADD3 R223, R176.reuse, 0x60, RZ ;  /* 0x00000060b0df7810 */ /* 0x041fe20007ffe0ff */
[----:B------:R-:W-:Y:S01]  /*69e0*/  FFMA.FTZ R213, R211, R213, R222 ;  /* 0x000000d5d3d57223 */ /* 0x000fe200000100de */
[C---:B-1----:R-:W-:Y:S01]  /*69f0*/  IADD3 R221, R176.reuse, 0x40, RZ ;  /* 0x00000040b0dd7810 */ /* 0x042fe20007ffe0ff */
[----:B------:R-:W-:Y:S01]  /*6a00*/  BAR.SYNC.DEFER_BLOCKING 0x0 ;  /* 0x0000000000007b1d */ /* 0x000fe20000010000 */
[----:B------:R-:W-:Y:S01]  /*6a10*/  LEA.HI.SX32 R212, R215, R176, 0x1b ;  /* 0x000000b0d7d47211 */ /* 0x000fe200078fdaff */
[----:B------:R-:W-:Y:S01]  /*6a20*/  FMUL.FTZ R130, R93, R130 ;  /* 0x000000825d827220 */ /* 0x000fe20000410000 */
[-C--:B------:R-:W-:Y:S01]  /*6a30*/  LEA.HI.SX32 R214, R221, R176.reuse, 0x1b ;  /* 0x000000b0ddd67211 */ /* 0x080fe200078fdaff */
[----:B------:R-:W-:Y:S01]  /*6a40*/  FFMA.FTZ R243, R243, R5, R244 ;  /* 0x00000005f3f37223 */ /* 0x000fe200000100f4 */
[----:B------:R-:W-:Y:S01]  /*6a50*/  LEA.HI.SX32 R215, R223, R176, 0x1b ;  /* 0x000000b0dfd77211 */ /* 0x000fe200078fdaff */
[----:B------:R-:W-:Y:S01]  /*6a60*/  FMUL.FTZ R128, R95, R128 ;  /* 0x000000805f807220 */ /* 0x000fe20000410000 */
[----:B--2---:R-:W-:Y:S01]  /*6a70*/  IADD3 R137, R176, 0x140, RZ ;  /* 0x00000140b0897810 */ /* 0x004fe20007ffe0ff */
[----:B------:R-:W-:Y:S01]  /*6a80*/  FMUL.FTZ R129, R92, R129 ;  /* 0x000000815c817220 */ /* 0x000fe20000410000 */
[-C--:B------:R-:W-:Y:S01]  /*6a90*/  LEA.HI.SX32 R217, R227, R176.reuse, 0x1b ;  /* 0x000000b0e3d97211 */ /* 0x080fe200078fdaff */
[----:B------:R-:W-:Y:S01]  /*6aa0*/  FMUL.FTZ R133, R94, R133 ;  /* 0x000000855e857220 */ /* 0x000fe20000410000 */
[-C--:B------:R-:W-:Y:S01]  /*6ab0*/  LEA.HI.SX32 R219, R233, R176.reuse, 0x1b ;  /* 0x000000b0e9db7211 */ /* 0x080fe200078fdaff */
[----:B------:R-:W-:Y:S01]  /*6ac0*/  FMUL.FTZ R135, R90, R135 ;  /* 0x000000875a877220 */ /* 0x000fe20000410000 */
[----:B------:R-:W-:Y:S01]  /*6ad0*/  LEA.HI.SX32 R221, R237, R176, 0x1b ;  /* 0x000000b0eddd7211 */ /* 0x000fe200078fdaff */
[----:B------:R-:W-:Y:S01]  /*6ae0*/  FFMA.FTZ R245, R245, R2, R13 ;  /* 0x00000002f5f57223 */ /* 0x000fe2000001000d */
[----:B------:R-:W-:Y:S01]  /*6af0*/  LEA.HI.SX32 R222, R137, R176, 0x1b ;  /* 0x000000b089de7211 */ /* 0x000fe200078fdaff */
[----:B------:R-:W-:Y:S01]  /*6b00*/  FMUL.FTZ R137, R99, R228 ;  /* 0x000000e463897220 */ /* 0x000fe20000410000 */
[----:B------:R-:W-:-:S02]  /*6b10*/  LEA.HI.SX32 R223, R239, R176, 0x1b ;  /* 0x000000b0efdf7211 */ /* 0x000fc400078fdaff */
[-C--:B------:R-:W-:Y:S01]  /*6b20*/  LEA.HI.SX32 R225, R247, R176.reuse, 0x1b ;  /* 0x000000b0f7e17211 */ /* 0x080fe200078fdaff */
[----:B------:R-:W-:Y:S01]  /*6b30*/  FMUL.FTZ R247, R98, R229 ;  /* 0x000000e562f77220 */ /* 0x000fe20000410000 */
[----:B------:R-:W-:Y:S02]  /*6b40*/  LEA.HI.SX32 R227, R251, R176, 0x1b ;  /* 0x000000b0fbe37211 */ /* 0x000fe400078fdaff */
        /* <DEDUP_REMOVED lines=19> */
[----:B-1----:R-:W-:-:S02]  /*6c80*/  FMUL.FTZ R131, R87, R136 ;  /* 0x0000008857837220 */ /* 0x002fc40000410000 */
[C---:B------:R-:W-:Y:S01]  /*6c90*/  IMAD R136, R182.reuse, c[0x0][0x2b8], RZ ;  /* 0x0000ae00b6887a24 */ /* 0x040fe200078e02ff */
[----:B------:R-:W-:Y:S01]  /*6ca0*/  STS [R132.X4+0x18d0], R128 ;  /* 0x0018d08084007388 */ /* 0x000fe20000004800 */
[----:B--2---:R-:W-:Y:S02]  /*6cb0*/  FMUL.FTZ R137, R91, R134 ;  /* 0x000000865b897220 */ /* 0x004fe40000410000 */
[----:B------:R-:W-:Y:S01]  /*6cc0*/  IMAD R134, R182, c[0x0][0x298], RZ ;  /* 0x0000a600b6867a24 */ /* 0x000fe200078e02ff */
[----:B------:R1:W-:Y:S01]  /*6cd0*/  STS [R132.X4+0x18ec], R131 ;  /* 0x0018ec8384007388 */ /* 0x0003e20000004800 */
[----:B---3--:R-:W-:-:S03]  /*6ce0*/  MOV R130, R176 ;  /* 0x000000b000827202 */ /* 0x008fc60000000f00 */
[----:B------:R2:W-:Y:S04]  /*6cf0*/  STS [R132.X4+0x18e0], R137 ;  /* 0x0018e08984007388 */ /* 0x0005e80000004800 */
[----:B------:R3:W-:Y:S01]  /*6d00*/  STS [R132.X4+0x18dc], R129 ;  /* 0x0018dc8184007388 */ /* 0x0007e20000004800 */
[----:B-1----:R-:W-:-:S03]  /*6d10*/  HFMA2.MMA R131, -RZ, RZ, 0, 0 ;  /* 0x00000000ff837435 */ /* 0x002fc600000001ff */
[----:B------:R1:W-:Y:S01]  /*6d20*/  STS [R132.X4+0x18d4], R133 ;  /* 0x0018d48584007388 */ /* 0x0003e20000004800 */
[----:B--2---:R-:W-:-:S03]  /*6d30*/  FMUL.FTZ R137, R86, R243 ;  /* 0x000000f356897220 */ /* 0x004fc60000410000 */
[----:B------:R-:W-:Y:S04]  /*6d40*/  STS [R132.X4+0x18e4], R135 ;  /* 0x0018e48784007388 */ /* 0x000fe80000004800 */
[----:B------:R2:W-:Y:S01]  /*6d50*/  STS [R132.X4+0x18f4], R137 ;  /* 0x0018f48984007388 */ /* 0x0005e20000004800 */
[----:B---3--:R-:W-:-:S03]  /*6d60*/  IMAD.WIDE.U32 R128, R183, c[0x0][0x298], R130 ;  /* 0x0000a600b7807a25 */ /* 0x008fc600078e0082 */
[----:B------:R3:W-:Y:S01]  /*6d70*/  STS [R132.X4+0x18c4], R247 ;  /* 0x0018c4f784007388 */ /* 0x0007e20000004800 */
[----:B------:R-:W-:-:S03]  /*6d80*/  IMAD.WIDE.U32 R130, R183, c[0x0][0x2b8], R130 ;  /* 0x0000ae00b7827a25 */ /* 0x000fc600078e0082 */
[----:B------:R0:W-:Y:S01]  /*6d90*/  STS [R132.X4+0x18c8], R249 ;  /* 0x0018c8f984007388 */ /* 0x0001e20000004800 */
[----:B-1----:R-:W-:Y:S02]  /*6da0*/  FMUL.FTZ R133, R88, R5 ;  /* 0x0000000558857220 */ /* 0x002fe40000410000 */
[----:B--2---:R-:W-:Y:S02]  /*6db0*/  IMAD R137, R183, c[0x0][0x2bc], R136 ;  /* 0x0000af00b7897a24 */ /* 0x004fe400078e0288 */
[----:B------:R-:W-:Y:S01]  /*6dc0*/  FMUL.FTZ R135, R84, R245 ;  /* 0x000000f554877220 */ /* 0x000fe20000410000 */
[----:B------:R1:W-:Y:S01]  /*6dd0*/  STS [R132.X4+0x18f0], R133 ;  /* 0x0018f08584007388 */ /* 0x0003e20000004800 */
[----:B---3--:R-:W-:Y:S01]  /*6de0*/  FMUL.FTZ R247, R89, R246 ;  /* 0x000000f659f77220 */ /* 0x008fe20000410000 */
[----:B------:R-:W-:Y:S02]  /*6df0*/  IADD3 R131, R131, R137, RZ ;  /* 0x0000008983837210 */ /* 0x000fe40007ffe0ff */
[----:B------:R-:W-:Y:S01]  /*6e00*/  MOV R137, UR5 ;  /* 0x0000000500897c02 */ /* 0x000fe20008000f00 */
[----:B------:R2:W-:Y:S01]  /*6e10*/  STS [R132.X4+0x18fc], R135 ;  /* 0x0018fc8784007388 */ /* 0x0005e20000004800 */
[----:B0-----:R-:W-:-:S02]  /*6e20*/  FMUL.FTZ R249, R85, R2 ;  /* 0x0000000255f97220 */ /* 0x001fc40000410000 */
[----:B------:R-:W-:Y:S01]  /*6e30*/  IADD3 R246, -R137, c[0x0][0x168], -R176 ;  /* 0x00005a0089f67a10 */ /* 0x000fe20007ffe9b0 */
[----:B------:R-:W-:Y:S01]  /*6e40*/  IMAD.WIDE.U32 R130, R180, c[0x0][0x2c0], R130 ;  /* 0x0000b000b4827a25 */ /* 0x000fe200078e0082 */
[----:B------:R-:W-:Y:S02]  /*6e50*/  STS [R132.X4+0x18e8], R247 ;  /* 0x0018e8f784007388 */ /* 0x000fe40000004800 */
[----:B------:R-:W-:Y:S01]  /*6e60*/  ISETP.GE.AND P0, PT, R246, 0x1, PT ;  /* 0x00000001f600780c */ /* 0x000fe20003f06270 */
[----:B-1----:R-:W-:Y:S01]  /*6e70*/  IMAD R133, R183, c[0x0][0x29c], R134 ;  /* 0x0000a700b7857a24 */ /* 0x002fe200078e0286 */
[----:B------:R0:W-:Y:S01]  /*6e80*/  STS [R132.X4+0x18f8], R249 ;  /* 0x0018f8f984007388 */ /* 0x0001e20000004800 */
[----:B--2---:R-:W-:-:S03]  /*6e90*/  IMAD R135, R179, c[0x0][0x2c0], RZ ;  /* 0x0000b000b3877a24 */ /* 0x004fc600078e02ff */
[----:B------:R-:W-:Y:S01]  /*6ea0*/  IADD3 R129, R129, R133, RZ ;  /* 0x0000008581817210 */ /* 0x000fe20007ffe0ff */
[----:B------:R-:W-:Y:S02]  /*6eb0*/  IMAD R133, R179, c[0x0][0x2a0], RZ ;  /* 0x0000a800b3857a24 */ /* 0x000fe400078e02ff */
[C---:B------:R-:W-:Y:S02]  /*6ec0*/  IMAD R135, R180.reuse, c[0x0][0x2c4], R135 ;  /* 0x0000b100b4877a24 */ /* 0x040fe400078e0287 */
[C---:B------:R-:W-:Y:S01]  /*6ed0*/  IMAD R133, R180.reuse, c[0x0][0x2a4], R133 ;  /* 0x0000a900b4857a24 */ /* 0x040fe200078e0285 */
[----:B------:R-:W-:Y:S01]  /*6ee0*/  BAR.SYNC.DEFER_BLOCKING 0x0 ;  /* 0x0000000000007b1d */ /* 0x000fe20000010000 */
[----:B------:R-:W-:Y:S01]  /*6ef0*/  IMAD.WIDE.U32 R128, R180, c[0x0][0x2a0], R128 ;  /* 0x0000a800b4807a25 */ /* 0x000fe200078e0080 */
[----:B0-----:R-:W-:Y:S02]  /*6f00*/  IADD3 R249, R131, R135, RZ ;  /* 0x0000008783f97210 */ /* 0x001fe40007ffe0ff */
[----:B------:R-:W-:-:S02]  /*6f10*/  IADD3 R132, P2, R130, UR5, RZ ;  /* 0x0000000582847c10 */ /* 0x000fc4000ff5e0ff */
[----:B------:R-:W-:Y:S02]  /*6f20*/  IADD3 R247, R129, R133, RZ ;  /* 0x0000008581f77210 */ /* 0x000fe40007ffe0ff */
[----:B------:R-:W-:Y:S02]  /*6f30*/  IADD3 R134, P1, R128, UR5, RZ ;  /* 0x0000000580867c10 */ /* 0x000fe4000ff3e0ff */
[----:B------:R-:W-:Y:S02]  /*6f40*/  IADD3.X R133, R249, UR7, RZ, P2, !PT ;  /* 0x00000007f9857c10 */ /* 0x000fe400097fe4ff */
[----:B------:R-:W-:Y:S01]  /*6f50*/  IADD3.X R135, R247, UR7, RZ, P1, !PT ;  /* 0x00000007f7877c10 */ /* 0x000fe20008ffe4ff */
[----:B------:R-:W-:Y:S05]  /*6f60*/  @!P0 BRA `(.L_x_5641) ;  /* 0x000000f000008947 */ /* 0x000fea0003800000 */
[----:B----4-:R-:W0:Y:S01]  /*6f70*/  LDS R248, [R248.X4+0x18c0] ;  /* 0x0018c000f8f87984 */ /* 0x010e220000004800 */
[----:B------:R-:W-:Y:S02]  /*6f80*/  IMAD R136, R188, c[0x0][0x2b0], RZ ;  /* 0x0000ac00bc887a24 */ /* 0x000fe400078e02ff */
[----:B------:R-:W-:-:S04]  /*6f90*/  IMAD.WIDE.U32 R134, R35, c[0x0][0x2b0], R134 ;  /* 0x0000ac0023867a25 */ /* 0x000fc800078e0086 */
[C---:B------:R-:W-:Y:S01]  /*6fa0*/  IMAD R137, R35.reuse, c[0x0][0x2b4], R136 ;  /* 0x0000ad0023897a24 */ /* 0x040fe200078e0288 */
[----:B------:R-:W-:Y:S01]  /*6fb0*/  LEA R136, P0, R134, c[0x0][0x318], 0x2 ;  /* 0x0000c60086887a11 */ /* 0x000fe200078010ff */
[----:B------:R-:W-:Y:S02]  /*6fc0*/  IMAD R188, R188, c[0x0][0x2d0], RZ ;  /* 0x0000b400bcbc7a24 */ /* 0x000fe400078e02ff */
[----:B------:R-:W-:Y:S01]  /*6fd0*/  IMAD.WIDE.U32 R132, R35, c[0x0][0x2d0], R132 ;  /* 0x0000b40023847a25 */ /* 0x000fe200078e0084 */
[----:B------:R-:W-:-:S03]  /*6fe0*/  IADD3 R137, R135, R137, RZ ;  /* 0x0000008987897210 */ /* 0x000fc60007ffe0ff */
[----:B------:R-:W-:Y:S01]  /*6ff0*/  IMAD R135, R35, c[0x0][0x2d4], R188 ;  /* 0x0000b50023877a24 */ /* 0x000fe200078e02bc */
[----:B------:R-:W-:Y:S02]  /*7000*/  LEA.HI.X R137, R134, c[0x0][0x31c], R137, 0x2, P0 ;  /* 0x0000c70086897a11 */ /* 0x000fe400000f1489 */
[C---:B------:R-:W-:Y:S02]  /*7010*/  LEA R134, P0, R132.reuse, c[0x0][0x320], 0x2 ;  /* 0x0000c80084867a11 */ /* 0x040fe400078010ff */
[----:B------:R-:W-:Y:S01]  /*7020*/  IADD3 R135, R133, R135, RZ ;  /* 0x0000008785877210 */ /* 0x000fe20007ffe0ff */
[----:B------:R1:W-:Y:S03]  /*7030*/  RED.E.ADD.F32.FTZ.RN.STRONG.GPU [R136.64], R251 ;  /* 0x000000fb8800798e */ /* 0x0003e6000c10e788 */
[----:B------:R-:W-:-:S05]  /*7040*/  LEA.HI.X R135, R132, c[0x0][0x324], R135, 0x2, P0 ;  /* 0x0000c90084877a11 */ /* 0x000fca00000f1487 */
[----:B0-----:R1:W-:Y:S02]  /*7050*/  RED.E.ADD.F32.FTZ.RN.STRONG.GPU [R134.64], R248 ;  /* 0x000000f88600798e */ /* 0x0013e4000c10e788 */
.L_x_5641:
[----:B----4-:R-:W-:Y:S05]  /*7060*/  BSYNC B0 ;  /* 0x0000000000007941 */ /* 0x010fea0003800000 */
.L_x_5640:
[----:B------:R-:W0:Y:S01]  /*7070*/  LDS R212, [R212.X4+0x1940] ;  /* 0x00194000d4d47984 */ /* 0x000e220000004800 */
[----:B------:R-:W-:Y:S01]  /*7080*/  LEA R132, P0, R128, c[0x0][0x318], 0x2 ;  /* 0x0000c60080847a11 */ /* 0x000fe200078010ff */
[----:B------:R-:W-:Y:S01]  /*7090*/  BSSY B0, `(.L_x_5642) ;  /* 0x0000015000007945 */ /* 0x000fe20003800000 */
[C---:B-1----:R-:W-:Y:S01]  /*70a0*/  SHF.L.U64.HI R134, R33.reuse, 0x2, R30 ;  /* 0x0000000221867819 */ /* 0x042fe2000001021e */
[----:B------:R-:W-:Y:S01]  /*70b0*/  IMAD R251, R170, -0x200, R181 ;  /* 0xfffffe00aafb7824 */ /* 0x000fe200078e02b5 */
[----:B------:R-:W-:Y:S02]  /*70c0*/  LEA.HI.X R133, R128, c[0x0][0x31c], R247, 0x2, P0 ;  /* 0x0000c70080857a11 */ /* 0x000fe400000f14f7 */
[C---:B------:R-:W-:Y:S02]  /*70d0*/  LEA R128, P0, R130.reuse, c[0x0][0x320], 0x2 ;  /* 0x0000c80082807a11 */ /* 0x040fe400078010ff */
[----:B------:R-:W-:Y:S02]  /*70e0*/  SHF.L.U32 R137, R33, 0x2, RZ ;  /* 0x0000000221897819 */ /* 0x000fe400000006ff */
[----:B------:R-:W-:Y:S01]  /*70f0*/  LEA.HI.X R129, R130, c[0x0][0x324], R249, 0x2, P0 ;  /* 0x0000c90082817a11 */ /* 0x000fe200000f14f9 */
[----:B------:R-:W-:Y:S01]  /*7100*/  IMAD R130, R134, c[0x0][0x2b0], RZ ;  /* 0x0000ac0086827a24 */ /* 0x000fe200078e02ff */
[----:B------:R-:W-:Y:S01]  /*7110*/  ISETP.GE.AND P0, PT, R246, 0x21, PT ;  /* 0x00000021f600780c */ /* 0x000fe20003f06270 */
[----:B------:R-:W-:-:S02]  /*7120*/  IMAD R134, R134, c[0x0][0x2d0], RZ ;  /* 0x0000b40086867a24 */ /* 0x000fc400078e02ff */
[C---:B------:R-:W-:Y:S02]  /*7130*/  IMAD R247, R137.reuse, c[0x0][0x2b4], R130 ;  /* 0x0000ad0089f77a24 */ /* 0x040fe400078e0282 */
[----:B------:R-:W-:-:S08]  /*7140*/  IMAD R249, R137, c[0x0][0x2d4], R134 ;  /* 0x0000b50089f97a24 */ /* 0x000fd000078e0286 */
[----:B------:R-:W-:Y:S05]  /*7150*/  @!P0 BRA `(.L_x_5643) ;  /* 0x0000008000008947 */ /* 0x000fea0003800000 */
[----:B------:R-:W-:-:S04]  /*7160*/  IMAD.WIDE R130, R251, 0x4, R132 ;  /* 0x00000004fb827825 */ /* 0x000fc800078e0284 */
[----:B------:R-:W-:-:S04]  /*7170*/  IMAD.WIDE R134, R251, 0x4, R128 ;  /* 0x00000004fb867825 */ /* 0x000fc800078e0280 */
[----:B------:R-:W-:-:S04]  /*7180*/  IMAD.WIDE.U32 R130, R137, c[0x0][0x2b0], R130 ;  /* 0x0000ac0089827a25 */ /* 0x000fc800078e0082 */
[----:B------:R-:W-:Y:S01]  /*7190*/  IMAD.WIDE.U32 R134, R137, c[0x0][0x2d0], R134 ;  /* 0x0000b40089867a25 */ /* 0x000fe200078e0086 */
[----:B------:R-:W-:-:S04]  /*71a0*/  IADD3 R131, R131, R247, RZ ;  /* 0x000000f783837210 */ /* 0x000fc80007ffe0ff */
[----:B------:R-:W-:Y:S01]  /*71b0*/  IADD3 R135, R135, R249, RZ ;  /* 0x000000f987877210 */ /* 0x000fe20007ffe0ff */
[----:B------:R1:W-:Y:S04]  /*71c0*/  RED.E.ADD.F32.FTZ.RN.STRONG.GPU [R130.64+-0x780], R228 ;  /* 0xfff880e48200798e */ /* 0x0003e8000c10e788 */
[----:B0-----:R1:W-:Y:S02]  /*71d0*/  RED.E.ADD.F32.FTZ.RN.STRONG.GPU [R134.64+-0x780], R212 ;  /* 0xfff880d48600798e */ /* 0x0013e4000c10e788 */
.L_x_5643:
[----:B------:R-:W-:Y:S05]  /*71e0*/  BSYNC B0 ;  /* 0x0000000000007941 */ /* 0x000fea0003800000 */
.L_x_5642:
[----:B------:R-:W-:Y:S01]  /*71f0*/  FADD.FTZ R2, -R11, R2 ;  /* 0x000000020b027221 */ /* 0x000fe20000010100 */
[----:B-1----:R-:W-:Y:S01]  /*7200*/  SHF.R.S32.HI R130, RZ, 0x1f, R251 ;  /* 0x0000001fff827819 */ /* 0x002fe200000114fb */
[----:B------:R1:W2:Y:S01]  /*7210*/  LDS R11, [R214.X4+0x19c0] ;  /* 0x0019c000d60b7984 */ /* 0x0002a20000004800 */
[C---:B------:R-:W-:Y:S01]  /*7220*/  SHF.L.U32 R131, R251.reuse, 0x2, RZ ;  /* 0x00000002fb837819 */ /* 0x040fe200000006ff */
[----:B------:R-:W-:Y:S01]  /*7230*/  FADD.FTZ R5, -R12, R5 ;  /* 0x000000050c057221 */ /* 0x000fe20000010100 */
[----:B------:R-:W-:Y:S01]  /*7240*/  SHF.L.U64.HI R251, R251, 0x2, R130 ;  /* 0x00000002fbfb7819 */ /* 0x000fe20000010282 */
[----:B------:R-:W-:Y:S01]  /*7250*/  FADD.FTZ R243, -R244, R243 ;  /* 0x000000f3f4f37221 */ /* 0x000fe20000010100 */
[----:B------:R-:W-:Y:S01]  /*7260*/  IADD3 R130, P0, R131, R132, RZ ;  /* 0x0000008483827210 */ /* 0x000fe20007f1e0ff */
[----:B------:R-:W-:Y:S01]  /*7270*/  FFMA.FTZ R213, R5, R196, R213 ;  /* 0x000000c405d57223 */ /* 0x000fe200000100d5 */
[----:B------:R-:W-:Y:S01]  /*7280*/  IADD3 R128, P1, R131, R128, RZ ;  /* 0x0000008083807210 */ /* 0x000fe20007f3e0ff */
[----:B------:R-:W-:Y:S01]  /*7290*/  FADD.FTZ R12, -R13, R245 ;  /* 0x000000f50d0c7221 */ /* 0x000fe20000010100 */
[----:B------:R-:W-:Y:S01]  /*72a0*/  IADD3.X R131, R251, R133, RZ, P0, !PT ;  /* 0x00000085fb837210 */ /* 0x000fe200007fe4ff */
[----:B------:R-:W-:Y:S01]  /*72b0*/  FFMA.FTZ R213, R243, R192, R213 ;  /* 0x000000c0f3d57223 */ /* 0x000fe200000100d5 */
[----:B------:R-:W-:Y:S01]  /*72c0*/  ISETP.GE.AND P0, PT, R246, 0x41, PT ;  /* 0x00000041f600780c */ /* 0x000fe20003f06270 */
[----:B------:R-:W-:Y:S01]  /*72d0*/  BSSY B0, `(.L_x_5644) ;  /* 0x000000b000007945 */ /* 0x000fe20003800000 */
[----:B------:R-:W-:Y:S01]  /*72e0*/  IADD3.X R129, R251, R129, RZ, P1, !PT ;  /* 0x00000081fb817210 */ /* 0x000fe20000ffe4ff */
[----:B------:R-:W-:-:S04]  /*72f0*/  IMAD.WIDE.U32 R130, R137, c[0x0][0x2b0], R130 ;  /* 0x0000ac0089827a25 */ /* 0x000fc800078e0082 */
[----:B------:R-:W-:Y:S01]  /*7300*/  IMAD.WIDE.U32 R128, R137, c[0x0][0x2d0], R128 ;  /* 0x0000b40089807a25 */ /* 0x000fe200078e0080 */
[----:B------:R-:W-:-:S03]  /*7310*/  IADD3 R131, R247, R131, RZ ;  /* 0x00000083f7837210 */ /* 0x000fc60007ffe0ff */
[----:B------:R-:W-:Y:S01]  /*7320*/  FFMA.FTZ R132, R2, R191, R213 ;  /* 0x000000bf02847223 */ /* 0x000fe200000100d5 */
[----:B------:R-:W-:Y:S01]  /*7330*/  IADD3 R129, R249, R129, RZ ;  /* 0x00000081f9817210 */ /* 0x000fe20007ffe0ff */
[----:B------:R-:W-:Y:S01]  /*7340*/  FMUL.FTZ R187, R12, R187 ;  /* 0x000000bb0cbb7220 */ /* 0x000fe20000410000 */
[----:B------:R-:W-:Y:S05]  /*7350*/  @!P0 BRA `(.L_x_5645) ;  /* 0x0000002000008947 */ /* 0x000fea0003800000 */
[----:B-1----:R1:W-:Y:S04]  /*7360*/  RED.E.ADD.F32.FTZ.RN.STRONG.GPU [R130.64+-0x700], R229 ;  /* 0xfff900e58200798e */ /* 0x0023e8000c10e788 */
[----:B--2---:R1:W-:Y:S02]  /*7370*/  RED.E.ADD.F32.FTZ.RN.STRONG.GPU [R128.64+-0x700], R11 ;  /* 0xfff9000b8000798e */ /* 0x0043e4000c10e788 */
.L_x_5645:
[----:B-1----:R-:W-:Y:S05]  /*7380*/  BSYNC B0 ;  /* 0x0000000000007941 */ /* 0x002fea0003800000 */
.L_x_5644:
[----:B------:R-:W1:Y:S01]  /*7390*/  LDS R215, [R215.X4+0x1a40] ;  /* 0x001a4000d7d77984 */ /* 0x000e620000004800 */
        /* <DEDUP_REMOVED lines=12> */
.L_x_5647:
[----:B------:R-:W-:Y:S05]  /*7460*/  BSYNC B0 ;  /* 0x0000000000007941 */ /* 0x000fea0003800000 */
.L_x_5646:
[----:B--2---:R2:W4:Y:S01]  /*7470*/  LDS R11, [R216.X4+0x1ac0] ;  /* 0x001ac000d80b7984 */ /* 0x0045220000004800 */
[----:B------:R-:W-:Y:S01]  /*7480*/  BSSY B0, `(.L_x_5648) ;  /* 0x0000004000007945 */ /* 0x000fe20003800000 */
[----:B------:R-:W-:Y:S05]  /*7490*/  @!P1 BRA `(.L_x_5649) ;  /* 0x0000002000009947 */ /* 0x000fea0003800000 */
[----:B------:R2:W-:Y:S04]  /*74a0*/  RED.E.ADD.F32.FTZ.RN.STRONG.GPU [R130.64+-0x600], R231 ;  /* 0xfffa00e78200798e */ /* 0x0005e8000c10e788 */
[----:B----4-:R2:W-:Y:S02]  /*74b0*/  RED.E.ADD.F32.FTZ.RN.STRONG.GPU [R128.64+-0x600], R11 ;  /* 0xfffa000b8000798e */ /* 0x0105e4000c10e788 */
.L_x_5649:
[----:B------:R-:W-:Y:S05]  /*74c0*/  BSYNC B0 ;  /* 0x0000000000007941 */ /* 0x000fea0003800000 */
.L_x_5648:
[----:B------:R-:W2:Y:S01]  /*74d0*/  LDS R217, [R217.X4+0x1b40] ;  /* 0x001b4000d9d97984 */ /* 0x000ea20000004800 */
[----:B------:R-:W-:Y:S01]  /*74e0*/  BSSY B0, `(.L_x_5650) ;  /* 0x0000004000007945 */ /* 0x000fe20003800000 */
[----:B------:R-:W-:Y:S05]  /*74f0*/  @!P2 BRA `(.L_x_5651) ;  /* 0x000000200000a947 */ /* 0x000fea0003800000 */
[----:B------:R3:W-:Y:S04]  /*7500*/  RED.E.ADD.F32.FTZ.RN.STRONG.GPU [R130.64+-0x580], R232 ;  /* 0xfffa80e88200798e */ /* 0x0007e8000c10e788 */
[----:B--2---:R3:W-:Y:S02]  /*7510*/  RED.E.ADD.F32.FTZ.RN.STRONG.GPU [R128.64+-0x580], R217 ;  /* 0xfffa80d98000798e */ /* 0x0047e4000c10e788 */
.L_x_5651:
[----:B------:R-:W-:Y:S05]  /*7520*/  BSYNC B0 ;  /* 0x0000000000007941 */ /* 0x000fea0003800000 */
.L_x_5650:
[----:B--2-4-:R2:W4:Y:S01]  /*7530*/  LDS R11, [R218.X4+0x1bc0] ;  /* 0x001bc000da0b7984 */ /* 0x0145220000004800 */
[----:B------:R-:W-:Y:S01]  /*7540*/  BSSY B0, `(.L_x_5652) ;  /* 0x0000004000007945 */ /* 0x000fe20003800000 */
[----:B------:R-:W-:Y:S05]  /*7550*/  @!P3 BRA `(.L_x_5653) ;  /* 0x000000200000b947 */ /* 0x000fea0003800000 */
[----:B------:R2:W-:Y:S04]  /*7560*/  RED.E.ADD.F32.FTZ.RN.STRONG.GPU [R130.64+-0x500], R233 ;  /* 0xfffb00e98200798e */ /* 0x0005e8000c10e788 */
[----:B----4-:R2:W-:Y:S02]  /*7570*/  RED.E.ADD.F32.FTZ.RN.STRONG.GPU [R128.64+-0x500], R11 ;  /* 0xfffb000b8000798e */ /* 0x0105e4000c10e788 */
.L_x_5653:
[----:B------:R-:W-:Y:S05]  /*7580*/  BSYNC B0 ;  /* 0x0000000000007941 */ /* 0x000fea0003800000 */
.L_x_5652:
[----:B------:R-:W2:Y:S01]  /*7590*/  LDS R219, [R219.X4+0x1c40] ;  /* 0x001c4000dbdb7984 */ /* 0x000ea20000004800 */
[----:B------:R-:W-:Y:S01]  /*75a0*/  BSSY B0, `(.L_x_5654) ;  /* 0x0000004000007945 */ /* 0x000fe20003800000 */
[----:B------:R-:W-:Y:S05]  /*75b0*/  @!P4 BRA `(.L_x_5655) ;  /* 0x000000200000c947 */ /* 0x000fea0003800000 */
[----:B------:R3:W-:Y:S04]  /*75c0*/  RED.E.ADD.F32.FTZ.RN.STRONG.GPU [R130.64+-0x480], R234 ;  /* 0xfffb80ea8200798e */ /* 0x0007e8000c10e788 */
[----:B--2---:R3:W-:Y:S02]  /*75d0*/  RED.E.ADD.F32.FTZ.RN.STRONG.GPU [R128.64+-0x480], R219 ;  /* 0xfffb80db8000798e */ /* 0x0047e4000c10e788 */
.L_x_5655:
[----:B------:R-:W-:Y:S05]  /*75e0*/  BSYNC B0 ;  /* 0x0000000000007941 */ /* 0x000fea0003800000 */
.L_x_5654:
[----:B--2-4-:R2:W4:Y:S01]  /*75f0*/  LDS R11, [R220.X4+0x1cc0] ;  /* 0x001cc000dc0b7984 */ /* 0x0145220000004800 */
[----:B------:R-:W-:Y:S01]  /*7600*/  BSSY B0, `(.L_x_5656) ;  /* 0x0000004000007945 */ /* 0x000fe20003800000 */
[----:B------:R-:W-:Y:S05]  /*7610*/  @!P5 BRA `(.L_x_5657) ;  /* 0x000000200000d947 */ /* 0x000fea0003800000 */
[----:B------:R2:W-:Y:S04]  /*7620*/  RED.E.ADD.F32.FTZ.RN.STRONG.GPU [R130.64+-0x400], R235 ;  /* 0xfffc00eb8200798e */ /* 0x0005e8000c10e788 */
[----:B----4-:R2:W-:Y:S02]  /*7630*/  RED.E.ADD.F32.FTZ.RN.STRONG.GPU [R128.64+-0x400], R11 ;  /* 0xfffc000b8000798e */ /* 0x0105e4000c10e788 */
.L_x_5657:
[----:B------:R-:W-:Y:S05]  /*7640*/  BSYNC B0 ;  /* 0x0000000000007941 */ /* 0x000fea0003800000 */
.L_x_5656:
[----:B------:R-:W2:Y:S01]  /*7650*/  LDS R221, [R221.X4+0x1d40] ;  /* 0x001d4000dddd7984 */ /* 0x000ea20000004800 */
        /* <DEDUP_REMOVED lines=10> */
.L_x_5659:
[----:B------:R-:W-:Y:S05]  /*7700*/  BSYNC B0 ;  /* 0x0000000000007941 */ /* 0x000fea0003800000 */
.L_x_5658:
[----:B--2-4-:R2:W4:Y:S01]  /*7710*/  LDS R11, [R222.X4+0x1dc0] ;  /* 0x001dc000de0b7984 */ /* 0x0145220000004800 */
[----:B------:R-:W-:Y:S01]  /*7720*/  BSSY B0, `(.L_x_5660) ;  /* 0x0000004000007945 */ /* 0x000fe20003800000 */
[----:B------:R-:W-:Y:S05]  /*7730*/  @!P1 BRA `(.L_x_5661) ;  /* 0x0000002000009947 */ /* 0x000fea0003800000 */
[----:B------:R2:W-:Y:S04]  /*7740*/  RED.E.ADD.F32.FTZ.RN.STRONG.GPU [R130.64+-0x300], R237 ;  /* 0xfffd00ed8200798e */ /* 0x0005e8000c10e788 */
[----:B----4-:R2:W-:Y:S02]  /*7750*/  RED.E.ADD.F32.FTZ.RN.STRONG.GPU [R128.64+-0x300], R11 ;  /* 0xfffd000b8000798e */ /* 0x0105e4000c10e788 */
.L_x_5661:
[----:B------:R-:W-:Y:S05]  /*7760*/  BSYNC B0 ;  /* 0x0000000000007941 */ /* 0x000fea0003800000 */
.L_x_5660:
[----:B------:R-:W2:Y:S01]  /*7770*/  LDS R223, [R223.X4+0x1e40] ;  /* 0x001e4000dfdf7984 */ /* 0x000ea20000004800 */
[----:B------:R-:W-:Y:S01]  /*7780*/  BSSY B0, `(.L_x_5662) ;  /* 0x0000004000007945 */ /* 0x000fe20003800000 */
[----:B------:R-:W-:Y:S05]  /*7790*/  @!P2 BRA `(.L_x_5663) ;  /* 0x000000200000a947 */ /* 0x000fea0003800000 */
[----:B------:R3:W-:Y:S04]  /*77a0*/  RED.E.ADD.F32.FTZ.RN.STRONG.GPU [R130.64+-0x280], R238 ;  /* 0xfffd80ee8200798e */ /* 0x0007e8000c10e788 */
[----:B--2---:R3:W-:Y:S02]  /*77b0*/  RED.E.ADD.F32.FTZ.RN.STRONG.GPU [R128.64+-0x280], R223 ;  /* 0xfffd80df8000798e */ /* 0x0047e4000c10e788 */
.L_x_5663:
[----:B------:R-:W-:Y:S05]  /*77c0*/  BSYNC B0 ;  /* 0x0000000000007941 */ /* 0x000fea0003800000 */
.L_x_5662:
[----:B--2-4-:R2:W4:Y:S01]  /*77d0*/  LDS R11, [R224.X4+0x1ec0] ;  /* 0x001ec000e00b7984 */ /* 0x0145220000004800 */
[----:B------:R-:W-:Y:S01]  /*77e0*/  BSSY B0, `(.L_x_5664) ;  /* 0x0000004000007945 */ /* 0x000fe20003800000 */
[----:B------:R-:W-:Y:S05]  /*77f0*/  @!P3 BRA `(.L_x_5665) ;  /* 0x000000200000b947 */ /* 0x000fea0003800000 */
[----:B------:R2:W-:Y:S04]  /*7800*/  RED.E.ADD.F32.FTZ.RN.STRONG.GPU [R130.64+-0x200], R239 ;  /* 0xfffe00ef8200798e */ /* 0x0005e8000c10e788 */
[----:B----4-:R2:W-:Y:S02]  /*7810*/  RED.E.ADD.F32.FTZ.RN.STRONG.GPU [R128.64+-0x200], R11 ;  /* 0xfffe000b8000798e */ /* 0x0105e4000c10e788 */
.L_x_5665:
[----:B------:R-:W-:Y:S05]  /*7820*/  BSYNC B0 ;  /* 0x0000000000007941 */ /* 0x000fea0003800000 */
.L_x_5664:
[----:B------:R-:W2:Y:S01]  /*7830*/  LDS R225, [R225.X4+0x1f40] ;  /* 0x001f4000e1e17984 */ /* 0x000ea20000004800 */
[----:B------:R-:W-:Y:S01]  /*7840*/  BSSY B0, `(.L_x_5666) ;  /* 0x0000004000007945 */ /* 0x000fe20003800000 */
[----:B------:R-:W-:Y:S05]  /*7850*/  @!P4 BRA `(.L_x_5667) ;  /* 0x000000200000c947 */ /* 0x000fea0003800000 */
[----:B------:R3:W-:Y:S04]  /*7860*/  RED.E.ADD.F32.FTZ.RN.STRONG.GPU [R130.64+-0x180], R240 ;  /* 0xfffe80f08200798e */ /* 0x0007e8000c10e788 */
[----:B--2---:R3:W-:Y:S02]  /*7870*/  RED.E.ADD.F32.FTZ.RN.STRONG.GPU [R128.64+-0x180], R225 ;  /* 0xfffe80e18000798e */ /* 0x0047e4000c10e788 */
.L_x_5667:
[----:B------:R-:W-:Y:S05]  /*7880*/  BSYNC B0 ;  /* 0x0000000000007941 */ /* 0x000fea0003800000 */
.L_x_5666:
[----:B--2-4-:R2:W4:Y:S01]  /*7890*/  LDS R11, [R226.X4+0x1fc0] ;  /* 0x001fc000e20b7984 */ /* 0x0145220000004800 */
[----:B------:R-:W-:Y:S01]  /*78a0*/  BSSY B0, `(.L_x_5668) ;  /* 0x0000004000007945 */ /* 0x000fe20003800000 */
[----:B------:R-:W-:Y:S05]  /*78b0*/  @!P5 BRA `(.L_x_5669) ;  /* 0x000000200000d947 */ /* 0x000fea0003800000 */
[----:B------:R2:W-:Y:S04]  /*78c0*/  RED.E.ADD.F32.FTZ.RN.STRONG.GPU [R130.64+-0x100], R241 ;  /* 0xffff00f18200798e */ /* 0x0005e8000c10e788 */
[----:B----4-:R2:W-:Y:S02]  /*78d0*/  RED.E.ADD.F32.FTZ.RN.STRONG.GPU [R128.64+-0x100], R11 ;  /* 0xffff000b8000798e */ /* 0x0105e4000c10e788 */
.L_x_5669:
[----:B------:R-:W-:Y:S05]  /*78e0*/  BSYNC B0 ;  /* 0x0000000000007941 */ /* 0x000fea0003800000 */
.L_x_5668:
[----:B------:R-:W2:Y:S01]  /*78f0*/  LDS R227, [R227.X4+0x2040] ;  /* 0x00204000e3e37984 */ /* 0x000ea20000004800 */
[----:B------:R-:W-:Y:S01]  /*7900*/  BSSY B0, `(.L_x_5670) ;  /* 0x0000004000007945 */ /* 0x000fe20003800000 */
[----:B------:R-:W-:Y:S05]  /*7910*/  @!P6 BRA `(.L_x_5671) ;  /* 0x000000200000e947 */ /* 0x000fea0003800000 */
[----:B------:R3:W-:Y:S04]  /*7920*/  RED.E.ADD.F32.FTZ.RN.STRONG.GPU [R130.64+-0x80], R242 ;  /* 0xffff80f28200798e */ /* 0x0007e8000c10e788 */
[----:B--2---:R3:W-:Y:S02]  /*7930*/  RED.E.ADD.F32.FTZ.RN.STRONG.GPU [R128.64+-0x80], R227 ;  /* 0xffff80e38000798e */ /* 0x0047e4000c10e788 */
.L_x_5671:
[----:B------:R-:W-:Y:S05]  /*7940*/  BSYNC B0 ;  /* 0x0000000000007941 */ /* 0x000fea0003800000 */
.L_x_5670:
[----:B--23--:R-:W2:Y:S01]  /*7950*/  SHFL.DOWN P0, R129, R132, 0x1, 0x1f ;  /* 0x08201f0084817f89 */ /* 0x00cea20000000000 */
[-C--:B------:R-:W-:Y:S01]  /*7960*/  FMUL.FTZ R29, R29, R10.reuse ;  /* 0x0000000a1d1d7220 */ /* 0x080fe20000410000 */
[----:B------:R-:W-:Y:S01]  /*7970*/  ISETP.NE.AND P2, PT, R176, RZ, PT ;  /* 0x000000ffb000720c */ /* 0x000fe20003f45270 */
[C---:B------:R-:W-:Y:S01]  /*7980*/  FMUL.FTZ R13, R31.reuse, R10 ;  /* 0x0000000a1f0d7220 */ /* 0x040fe20000410000 */
[----:B------:R-:W-:Y:S01]  /*7990*/  BSSY B0, `(.L_x_5672) ;  /* 0x0000071000007945 */ /* 0x000fe20003800000 */
[----:B------:R-:W-:-:S02]  /*79a0*/  FMUL.FTZ R10, R31, R8 ;  /* 0x000000081f0a7220 */ /* 0x000fc40000410000 */
[----:B------:R-:W-:Y:S02]  /*79b0*/  FMUL.FTZ R8, R15, R8 ;  /* 0x000000080f087220 */ /* 0x000fe40000410000 */
[----:B------:R-:W-:Y:S02]  /*79c0*/  FMUL.FTZ R10, R10, R243 ;  /* 0x000000f30a0a7220 */ /* 0x000fe40000410000 */
[----:B------:R-:W-:Y:S02]  /*79d0*/  FFMA.FTZ R37, R8, R59, R37 ;  /* 0x0000003b08257223 */ /* 0x000fe40000010025 */
[----:B------:R-:W-:Y:S02]  /*79e0*/  FFMA.FTZ R10, R101, R8, R10 ;  /* 0x00000008650a7223 */ /* 0x000fe4000001000a */
[-C--:B------:R-:W-:Y:S02]  /*79f0*/  FMUL.FTZ R8, R17, R6.reuse ;  /* 0x0000000611087220 */ /* 0x080fe40000410000 */
[----:B------:R-:W-:-:S02]  /*7a00*/  FMUL.FTZ R6, R31, R6 ;  /* 0x000000061f067220 */ /* 0x000fc40000410000 */
[----:B----4-:R-:W-:Y:S02]  /*7a10*/  FMUL.FTZ R11, R14, R9 ;  /* 0x000000090e0b7220 */ /* 0x010fe40000410000 */
        /* <DEDUP_REMOVED lines=8> */
[-C--:B------:R-:W-:Y:S02]  /*7aa0*/  FMUL.FTZ R18, R18, R3.reuse ;  /* 0x0000000312127220 */ /* 0x080fe40000410000 */
[----:B------:R-:W-:Y:S02]  /*7ab0*/  FFMA.FTZ R7, R103, R16, R2 ;  /* 0x0000001067077223 */ /* 0x000fe40000010002 */
[C---:B------:R-:W-:Y:S02]  /*7ac0*/  FMUL.FTZ R2, R31.reuse, R3 ;  /* 0x000000031f027220 */ /* 0x040fe40000410000 */
[----:B------:R-:W-:Y:S02]  /*7ad0*/  FMUL.FTZ R5, R31, R4 ;  /* 0x000000041f057220 */ /* 0x000fe40000410000 */
[----:B------:R-:W-:-:S02]  /*7ae0*/  FMUL.FTZ R21, R21, R0 ;  /* 0x0000000015157220 */ /* 0x000fc40000410000 */
[C---:B------:R-:W-:Y:S02]  /*7af0*/  FMUL.FTZ R3, R31.reuse, R0 ;  /* 0x000000001f037220 */ /* 0x040fe40000410000 */
[----:B------:R-:W-:Y:S02]  /*7b00*/  FMUL.FTZ R0, R31, R189 ;  /* 0x000000bd1f007220 */ /* 0x000fe40000410000 */
[----:B------:R-:W-:Y:S02]  /*7b10*/  FFMA.FTZ R36, R11, R55, R36 ;  /* 0x000000370b247223 */ /* 0x000fe40000010024 */
[----:B------:R-:W-:Y:S02]  /*7b20*/  FFMA.FTZ R9, R102, R11, R9 ;  /* 0x0000000b66097223 */ /* 0x000fe40000010009 */
[----:B------:R-:W-:Y:S02]  /*7b30*/  FMUL.FTZ R19, R19, R4 ;  /* 0x0000000413137220 */ /* 0x000fe40000410000 */
[----:B--2---:R-:W-:-:S02]  /*7b40*/  @P0 FADD R128, R129, R128 ;  /* 0x0000008081800221 */ /* 0x004fc40000000000 */
[----:B------:R-:W-:Y:S02]  /*7b50*/  FMUL.FTZ R5, R5, R210 ;  /* 0x000000d205057220 */ /* 0x000fe40000410000 */
[----:B------:R-:W-:Y:S01]  /*7b60*/  FMUL.FTZ R3, R3, R208 ;  /* 0x000000d003037220 */ /* 0x000fe20000410000 */
[----:B------:R-:W2:Y:S01]  /*7b70*/  SHFL.DOWN P0, R131, R128, 0x4, 0x1f ;  /* 0x08801f0080837f89 */ /* 0x000ea20000000000 */
[----:B------:R-:W-:Y:S02]  /*7b80*/  FMUL.FTZ R20, R20, R189 ;  /* 0x000000bd14147220 */ /* 0x000fe40000410000 */
[----:B------:R-:W-:Y:S02]  /*7b90*/  FMUL.FTZ R0, R0, R207 ;  /* 0x000000cf00007220 */ /* 0x000fe40000410000 */
[----:B------:R-:W-:Y:S02]  /*7ba0*/  FFMA.FTZ R4, R106, R19, R5 ;  /* 0x000000136a047223 */ /* 0x000fe40000010005 */
[----:B------:R-:W-:-:S02]  /*7bb0*/  FMUL.FTZ R5, R22, R190 ;  /* 0x000000be16057220 */ /* 0x000fc40000410000 */
[----:B------:R-:W-:Y:S02]  /*7bc0*/  FFMA.FTZ R3, R108, R21, R3 ;  /* 0x000000156c037223 */ /* 0x000fe40000010003 */
[----:B------:R-:W-:Y:S02]  /*7bd0*/  FFMA.FTZ R0, R107, R20, R0 ;  /* 0x000000146b007223 */ /* 0x000fe40000010000 */
[----:B------:R-:W-:Y:S02]  /*7be0*/  FMUL.FTZ R190, R31, R190 ;  /* 0x000000be1fbe7220 */ /* 0x000fe40000410000 */
[----:B------:R-:W-:Y:S02]  /*7bf0*/  FMUL.FTZ R2, R2, R209 ;  /* 0x000000d102027220 */ /* 0x000fe40000410000 */
[----:B------:R-:W-:Y:S02]  /*7c00*/  FADD.FTZ R62, R3, R62 ;  /* 0x0000003e033e7221 */ /* 0x000fe40000010000 */
[----:B------:R-:W-:-:S02]  /*7c10*/  FADD.FTZ R61, R0, R61 ;  /* 0x0000003d003d7221 */ /* 0x000fc40000010000 */
[----:B------:R-:W-:Y:S02]  /*7c20*/  FMUL.FTZ R190, R190, R205 ;  /* 0x000000cdbebe7220 */ /* 0x000fe40000410000 */
[----:B------:R-:W-:Y:S02]  /*7c30*/  FMUL.FTZ R3, R24, R198 ;  /* 0x000000c618037220 */ /* 0x000fe40000410000 */
[----:B--2---:R-:W-:Y:S02]  /*7c40*/  @P0 FADD R131, R128, R131 ;  /* 0x0000008380830221 */ /* 0x004fe40000000000 */
[----:B------:R-:W-:Y:S02]  /*7c50*/  FMUL.FTZ R0, R25, R200 ;  /* 0x000000c819007220 */ /* 0x000fe40000410000 */
[C---:B------:R-:W-:Y:S01]  /*7c60*/  FMUL.FTZ R198, R31.reuse, R198 ;  /* 0x000000c61fc67220 */ /* 0x040fe20000410000 */
[----:B------:R-:W2:Y:S01]  /*7c70*/  SHFL.DOWN P0, R6, R131, 0x8, 0x1f ;  /* 0x09001f0083067f89 */ /* 0x000ea20000000000 */
[----:B------:R-:W-:-:S02]  /*7c80*/  FMUL.FTZ R200, R31, R200 ;  /* 0x000000c81fc87220 */ /* 0x000fc40000410000 */
[----:B------:R-:W-:Y:S02]  /*7c90*/  FADD.FTZ R68, R7, R68 ;  /* 0x0000004407447221 */ /* 0x000fe40000010000 */
[----:B------:R-:W-:Y:S02]  /*7ca0*/  FFMA.FTZ R7, R105, R18, R2 ;  /* 0x0000001269077223 */ /* 0x000fe40000010002 */
[----:B------:R-:W-:Y:S02]  /*7cb0*/  FFMA.FTZ R44, R5, R77, R44 ;  /* 0x0000004d052c7223 */ /* 0x000fe4000001002c */
[-C--:B------:R-:W-:Y:S02]  /*7cc0*/  FMUL.FTZ R2, R23, R194.reuse ;  /* 0x000000c217027220 */ /* 0x080fe40000410000 */
[----:B------:R-:W-:Y:S02]  /*7cd0*/  FFMA.FTZ R5, R110, R5, R190 ;  /* 0x000000056e057223 */ /* 0x000fe400000100be */
[----:B------:R-:W-:-:S02]  /*7ce0*/  FMUL.FTZ R194, R31, R194 ;  /* 0x000000c21fc27220 */ /* 0x000fc40000410000 */
[----:B------:R-:W-:Y:S02]  /*7cf0*/  FMUL.FTZ R198, R198, R201 ;  /* 0x000000c9c6c67220 */ /* 0x000fe40000410000 */
[----:B------:R-:W-:Y:S02]  /*7d00*/  FMUL.FTZ R200, R200, R199 ;  /* 0x000000c7c8c87220 */ /* 0x000fe40000410000 */
[----:B------:R-:W-:Y:S02]  /*7d10*/  FADD.FTZ R70, R9, R70 ;  /* 0x0000004609467221 */ /* 0x000fe40000010000 */
[----:B------:R-:W-:Y:S02]  /*7d20*/  FADD.FTZ R60, R5, R60 ;  /* 0x0000003c053c7221 */ /* 0x000fe40000010000 */
[----:B------:R-:W-:Y:S02]  /*7d30*/  FMUL.FTZ R194, R194, R203 ;  /* 0x000000cbc2c27220 */ /* 0x000fe40000410000 */
[----:B--2---:R-:W-:Y:S01]  /*7d40*/  @P0 FADD R6, R131, R6 ;  /* 0x0000000683060221 */ /* 0x004fe20000000000 */
[----:B------:R-:W-:Y:S01]  /*7d50*/  ISETP.NE.AND P0, PT, R175, RZ, PT ;  /* 0x000000ffaf00720c */ /* 0x000fe20003f05270 */
[----:B------:R-:W-:-:S02]  /*7d60*/  FFMA.FTZ R46, R3, R79, R46 ;  /* 0x0000004f032e7223 */ /* 0x000fc4000001002e */
[----:B------:R-:W-:Y:S01]  /*7d70*/  FMUL.FTZ R5, R26, R202 ;  /* 0x000000ca1a057220 */ /* 0x000fe20000410000 */
[----:B------:R-:W2:Y:S01]  /*7d80*/  SHFL.DOWN P1, R11, R6, 0x10, 0x1f ;  /* 0x0a001f00060b7f89 */ /* 0x000ea20000020000 */
[----:B------:R-:W-:Y:S02]  /*7d90*/  FFMA.FTZ R198, R112, R3, R198 ;  /* 0x0000000370c67223 */ /* 0x000fe400000100c6 */
[----:B------:R-:W-:Y:S02]  /*7da0*/  FFMA.FTZ R47, R0, R80, R47 ;  /* 0x00000050002f7223 */ /* 0x000fe4000001002f */
[----:B------:R-:W-:Y:S02]  /*7db0*/  FFMA.FTZ R9, R111, R0, R200 ;  /* 0x000000006f097223 */ /* 0x000fe400000100c8 */
[----:B------:R-:W-:Y:S02]  /*7dc0*/  FMUL.FTZ R202, R31, R202 ;  /* 0x000000ca1fca7220 */ /* 0x000fe40000410000 */
[----:B------:R-:W-:-:S02]  /*7dd0*/  FMUL.FTZ R0, R27, R204 ;  /* 0x000000cc1b007220 */ /* 0x000fc40000410000 */
[----:B------:R-:W-:Y:S02]  /*7de0*/  FMUL.FTZ R3, R28, R206 ;  /* 0x000000ce1c037220 */ /* 0x000fe40000410000 */
[C---:B------:R-:W-:Y:S02]  /*7df0*/  FMUL.FTZ R204, R31.reuse, R204 ;  /* 0x000000cc1fcc7220 */ /* 0x040fe40000410000 */
[----:B------:R-:W-:Y:S02]  /*7e00*/  FMUL.FTZ R206, R31, R206 ;  /* 0x000000ce1fce7220 */ /* 0x000fe40000410000 */
[----:B------:R-:W-:Y:S02]  /*7e10*/  FADD.FTZ R64, R7, R64 ;  /* 0x0000004007407221 */ /* 0x000fe40000010000 */
[----:B------:R-:W-:Y:S02]  /*7e20*/  FFMA.FTZ R7, R109, R2, R194 ;  /* 0x000000026d077223 */ /* 0x000fe400000100c2 */
[----:B------:R-:W-:-:S02]  /*7e30*/  FMUL.FTZ R202, R202, R197 ;  /* 0x000000c5caca7220 */ /* 0x000fc40000410000 */
[----:B------:R-:W-:Y:S02]  /*7e40*/  FMUL.FTZ R13, R13, R12 ;  /* 0x0000000c0d0d7220 */ /* 0x000fe40000410000 */
[----:B--2---:R-:W-:Y:S02]  /*7e50*/  @P1 FADD R11, R6, R11 ;  /* 0x0000000b060b1221 */ /* 0x004fe40000000000 */
[----:B------:R-:W-:Y:S02]  /*7e60*/  FMUL.FTZ R204, R204, R195 ;  /* 0x000000c3cccc7220 */ /* 0x000fe40000410000 */
[----:B------:R-:W-:Y:S01]  /*7e70*/  FMUL.FTZ R206, R206, R193 ;  /* 0x000000c1cece7220 */ /* 0x000fe20000410000 */
[----:B------:R2:W-:Y:S01]  /*7e80*/  @!P0 STS [0x2104], R11 ;  /* 0x0021040bff008388 */ /* 0x0005e20000000800 */
        /* <DEDUP_REMOVED lines=15> */
[----:B------:R-:W-:Y:S02]  /*7f80*/  FADD.FTZ R65, R4, R65 ;  /* 0x0000004104417221 */ /* 0x000fe40000010000 */
[----:B------:R-:W-:Y:S02]  /*7f90*/  FFMA.FTZ R42, R21, R75, R42 ;  /* 0x0000004b152a7223 */ /* 0x000fe4000001002a */
[----:B------:R-:W-:Y:S02]  /*7fa0*/  FFMA.FTZ R43, R20, R76, R43 ;  /* 0x0000004c142b7223 */ /* 0x000fe4000001002b */
[----:B------:R-:W-:Y:S02]  /*7fb0*/  FFMA.FTZ R45, R2, R78, R45 ;  /* 0x0000004e022d7223 */ /* 0x000fe4000001002d */
[----:B------:R-:W-:-:S02]  /*7fc0*/  FADD.FTZ R57, R198, R57 ;  /* 0x00000039c6397221 */ /* 0x000fc40000010000 */
[----:B------:R-:W-:Y:S02]  /*7fd0*/  FADD.FTZ R56, R9, R56 ;  /* 0x0000003809387221 */ /* 0x000fe40000010000 */
[----:B------:R-:W-:Y:S02]  /*7fe0*/  FFMA.FTZ R49, R0, R82, R49 ;  /* 0x0000005200317223 */ /* 0x000fe40000010031 */
        /* <DEDUP_REMOVED lines=8> */
[----:B------:R-:W2:Y:S02]  /*8070*/  @P0 LDS R0, [R2+0x33b8] ;  /* 0x0033b80002000984 */ /* 0x000ea40000000800 */
[----:B--2---:R-:W-:-:S05]  /*8080*/  @P0 FADD.FTZ R11, R11, R0 ;  /* 0x000000000b0b0221 */ /* 0x004fca0000010000 */
[----:B------:R2:W-:Y:S02]  /*8090*/  STS [R2+0x33b8], R11 ;  /* 0x0033b80b02007388 */ /* 0x0005e40000000800 */
.L_x_5673:
[----:B--2---:R-:W-:Y:S05]  /*80a0*/  BSYNC B0 ;  /* 0x0000000000007941 */ /* 0x004fea0003800000 */
.L_x_5672:
[----:B------:R-:W-:Y:S02]  /*80b0*/  IADD3 R35, R35, 0x1, RZ ;  /* 0x0000000123237810 */ /* 0x000fe40007ffe0ff */
[----:B------:R-:W-:Y:S02]  /*80c0*/  IADD3 R33, P1, R33, 0x1, RZ ;  /* 0x0000000121217810 */ /* 0x000fe40007f3e0ff */
[----:B------:R-:W-:Y:S02]  /*80d0*/  ISETP.GE.AND P0, PT, R35, c[0x0][0x16c], PT ;  /* 0x00005b0023007a0c */ /* 0x000fe40003f06270 */
[----:B------:R-:W-:-:S11]  /*80e0*/  IADD3.X R30, RZ, R30, RZ, P1, !PT ;  /* 0x0000001eff1e7210 */ /* 0x000fd60000ffe4ff */
[----:B------:R-:W-:Y:S01]  /*80f0*/  @P0 CALL.REL.NOINC `(.L_x_5637) ;  /* 0x0000001000000944 */ /* 0x000fe20003c00000 */
[----:B------:R-:W-:Y:S05]  /*8100*/  BRA `(.L_x_5674) ;  /* 0xffffc28000007947 */ /* 0x000fea000383ffff */
.L_x_5637:
[----:B------:R-:W-:Y:S01]  /*8110*/  BAR.SYNC.DEFER_BLOCKING 0x0 ;  /* 0x0000000000007b1d */ /* 0x000fe20000010000 */
[----:B------:R-:W-:Y:S02]  /*8120*/  ISETP.GE.AND P2, PT, R118, UR6, PT ;  /* 0x0000000676007c0c */ /* 0x000fe4000bf46270 */
[----:B------:R-:W-:Y:S02]  /*8130*/  ISETP.GE.AND P1, PT, R167, UR6, PT ;  /* 0x00000006a7007c0c */ /* 0x000fe4000bf26270 */
[----:B------:R-:W-:Y:S02]  /*8140*/  MOV R0, RZ ;  /* 0x000000ff00007202 */ /* 0x000fe40000000f00 */
[----:B------:R-:W-:Y:S02]  /*8150*/  ISETP.GE.AND P0, PT, R166, UR6, PT ;  /* 0x00000006a6007c0c */ /* 0x000fe4000bf06270 */
[----:B------:R-:W-:Y:S02]  /*8160*/  ISETP.GE.AND P4, PT, R165, UR6, PT ;  /* 0x00000006a5007c0c */ /* 0x000fe4000bf86270 */
[----:B------:R-:W-:-:S02]  /*8170*/  ISETP.GE.AND P6, PT, R164, UR6, PT ;  /* 0x00000006a4007c0c */ /* 0x000fc4000bfc6270 */
[----:B------:R-:W-:Y:S02]  /*8180*/  ISETP.GE.AND P5, PT, R163, UR6, PT ;  /* 0x00000006a3007c0c */ /* 0x000fe4000bfa6270 */
[----:B------:R-:W-:Y:S01]  /*8190*/  ISETP.GE.AND P3, PT, R162, UR6, PT ;  /* 0x00000006a2007c0c */ /* 0x000fe2000bf66270 */
[----:B------:R-:W-:Y:S01]  /*81a0*/  CS2R R2, SRZ ;  /* 0x0000000000027805 */ /* 0x000fe2000001ff00 */
[----:B------:R-:W-:Y:S01]  /*81b0*/  CS2R R4, SRZ ;  /* 0x0000000000047805 */ /* 0x000fe2000001ff00 */
[----:B------:R-:W2:Y:S01]  /*81c0*/  @!P2 LDG.E R72, [R126.64] ;  /* 0x000000087e48a981 */ /* 0x000ea2000c1e1900 */
[----:B------:R-:W-:-:S03]  /*81d0*/  ISETP.GE.AND P2, PT, R161, UR6, PT ;  /* 0x00000006a1007c0c */ /* 0x000fc6000bf46270 */
[----:B------:R-:W3:Y:S01]  /*81e0*/  @!P1 LDG.E R0, [R126.64+0x80] ;  /* 0x000080087e009981 */ /* 0x000ee2000c1e1900 */
[----:B------:R-:W-:Y:S01]  /*81f0*/  ISETP.GE.AND P1, PT, R160, UR6, PT ;  /* 0x00000006a0007c0c */ /* 0x000fe2000bf26270 */
[----:B------:R-:W-:Y:S01]  /*8200*/  CS2R R6, SRZ ;  /* 0x0000000000067805 */ /* 0x000fe2000001ff00 */
[----:B------:R-:W-:Y:S01]  /*8210*/  CS2R R8, SRZ ;  /* 0x0000000000087805 */ /* 0x000fe2000001ff00 */
        /* <DEDUP_REMOVED lines=24> */
[----:B------:R-:W-:Y:S01]  /*83a0*/  IMAD R51, R170, -0x200, R181 ;  /* 0xfffffe00aa337824 */ /* 0x000fe200078e02b5 */
[----:B------:R-:W-:Y:S02]  /*83b0*/  BSSY B0, `(.L_x_5675) ;  /* 0x00000d9000007945 */ /* 0x000fe40003800000 */
        /* <DEDUP_REMOVED lines=18> */
[----:B------:R-:W3:Y:S04]  /*84e0*/  LDS R4, [R115+0x10] ;  /* 0x0000100073047984 */ /* 0x000ee80000000800 */
[----:B------:R-:W4:Y:S04]  /*84f0*/  LDS R3, [R115+0xc] ;  /* 0x00000c0073037984 */ /* 0x000f280000000800 */
[----:B------:R-:W5:Y:S04]  /*8500*/  LDS R2, [R115+0x8] ;  /* 0x0000080073027984 */ /* 0x000f680000000800 */
[----:B------:R-:W-:Y:S04]  /*8510*/  LDS R6, [R115+0x28] ;  /* 0x0000280073067984 */ /* 0x000fe80000000800 */
[----:B------:R-:W-:Y:S01]  /*8520*/  LDS R5, [R115+0x24] ;  /* 0x0000240073057984 */ /* 0x000fe20000000800 */
[----:B--2---:R-:W-:-:S03]  /*8530*/  FADD.FTZ R7, R0, UR4 ;  /* 0x0000000400077e21 */ /* 0x004fc60008010000 */
[----:B------:R-:W2:Y:S01]  /*8540*/  LDS R0, [R115+0x14] ;  /* 0x0000140073007984 */ /* 0x000ea20000000800 */
[----:B---3--:R-:W-:Y:S01]  /*8550*/  FADD.FTZ R10, R4, UR4 ;  /* 0x00000004040a7e21 */ /* 0x008fe20008010000 */
[----:B------:R-:W-:Y:S02]  /*8560*/  FSETP.GTU.FTZ.AND P4, PT, R7, 20, PT ;  /* 0x41a000000700780b */ /* 0x000fe40003f9c000 */
[----:B------:R-:W-:Y:S01]  /*8570*/  LDS R4, [R115+0x20] ;  /* 0x0000200073047984 */ /* 0x000fe20000000800 */
[----:B----4-:R-:W-:Y:S01]  /*8580*/  FADD.FTZ R9, R3, UR4 ;  /* 0x0000000403097e21 */ /* 0x010fe20008010000 */
[----:B------:R-:W-:Y:S02]  /*8590*/  FSETP.GTU.FTZ.AND P0, PT, R10, 20, PT ;  /* 0x41a000000a00780b */ /* 0x000fe40003f1c000 */
[----:B------:R-:W3:Y:S01]  /*85a0*/  LDS R3, [R115+0x1c] ;  /* 0x00001c0073037984 */ /* 0x000ee20000000800 */
[----:B-----5:R-:W-:Y:S01]  /*85b0*/  FADD.FTZ R8, R2, UR4 ;  /* 0x0000000402087e21 */ /* 0x020fe20008010000 */
[----:B------:R-:W-:-:S02]  /*85c0*/  FSETP.GTU.FTZ.AND P2, PT, R9, 20, PT ;  /* 0x41a000000900780b */ /* 0x000fc40003f5c000 */
[----:B------:R-:W4:Y:S02]  /*85d0*/  LDS R2, [R115+0x18] ;  /* 0x0000180073027984 */ /* 0x000f240000000800 */
[----:B------:R-:W-:Y:S01]  /*85e0*/  FSETP.GTU.FTZ.AND P3, PT, R8, 20, PT ;  /* 0x41a000000800780b */ /* 0x000fe20003f7c000 */
[----:B------:R-:W-:-:S04]  /*85f0*/  @!P4 FMUL.FTZ R7, R7, -1.4426950216293334961 ;  /* 0xbfb8aa3b0707c820 */ /* 0x000fc80000410000 */
[----:B------:R-:W-:Y:S02]  /*8600*/  @!P0 FMUL.FTZ R10, R10, -1.4426950216293334961 ;  /* 0xbfb8aa3b0a0a8820 */ /* 0x000fe40000410000 */
[----:B------:R-:W5:Y:S02]  /*8610*/  @!P4 MUFU.EX2 R7, R7 ;  /* 0x000000070007c308 */ /* 0x000f640000000800 */
[----:B------:R-:W-:-:S04]  /*8620*/  @!P2 FMUL.FTZ R9, R9, -1.4426950216293334961 ;  /* 0xbfb8aa3b0909a820 */ /* 0x000fc80000410000 */
[----:B------:R-:W-:Y:S02]  /*8630*/  @!P3 FMUL.FTZ R8, R8, -1.4426950216293334961 ;  /* 0xbfb8aa3b0808b820 */ /* 0x000fe40000410000 */
[----:B------:R-:W1:Y:S01]  /*8640*/  @!P2 MUFU.EX2 R9, R9 ;  /* 0x000000090009a308 */ /* 0x000e620000000800 */
[----:B-----5:R-:W-:-:S07]  /*8650*/  @!P4 FADD.FTZ R7, R7, 1 ;  /* 0x3f8000000707c421 */ /* 0x020fce0000010000 */
[----:B------:R-:W5:Y:S01]  /*8660*/  @!P3 MUFU.EX2 R8, R8 ;  /* 0x000000080008b308 */ /* 0x000f620000000800 */
[----:B--2---:R-:W-:-:S05]  /*8670*/  FADD.FTZ R0, R0, UR4 ;  /* 0x0000000400007e21 */ /* 0x004fca0008010000 */
[----:B------:R-:W-:Y:S01]  /*8680*/  FSETP.GTU.FTZ.AND P1, PT, R0, 20, PT ;  /* 0x41a000000000780b */ /* 0x000fe20003f3c000 */
[----:B-1----:R-:W-:Y:S01]  /*8690*/  @!P2 FADD.FTZ R9, R9, 1 ;  /* 0x3f8000000909a421 */ /* 0x002fe20000010000 */
[----:B------:R1:W2:Y:S01]  /*86a0*/  @!P4 MUFU.RCP R12, R7 ;  /* 0x00000007000cc308 */ /* 0x0002a20000001000 */
[----:B---3--:R-:W-:Y:S02]  /*86b0*/  FADD.FTZ R13, R3, UR4 ;  /* 0x00000004030d7e21 */ /* 0x008fe40008010000 */
[----:B----4-:R-:W-:-:S03]  /*86c0*/  FADD.FTZ R2, R2, UR4 ;  /* 0x0000000402027e21 */ /* 0x010fc60008010000 */
[----:B------:R-:W-:Y:S01]  /*86d0*/  FSETP.GTU.FTZ.AND P5, PT, R13, 20, PT ;  /* 0x41a000000d00780b */ /* 0x000fe20003fbc000 */
[----:B-----5:R-:W-:Y:S01]  /*86e0*/  @!P3 FADD.FTZ R8, R8, 1 ;  /* 0x3f8000000808b421 */ /* 0x020fe20000010000 */
[----:B------:R-:W3:Y:S01]  /*86f0*/  @!P2 MUFU.RCP R9, R9 ;  /* 0x000000090009a308 */ /* 0x000ee20000001000 */
[----:B-1----:R-:W-:Y:S01]  /*8700*/  FADD.FTZ R7, R4, UR4 ;  /* 0x0000000404077e21 */ /* 0x002fe20008010000 */
[----:B------:R-:W-:Y:S01]  /*8710*/  FSETP.GTU.FTZ.AND P6, PT, R2, 20, PT ;  /* 0x41a000000200780b */ /* 0x000fe20003fdc000 */
[----:B------:R-:W-:Y:S02]  /*8720*/  @!P1 FMUL.FTZ R0, R0, -1.4426950216293334961 ;  /* 0xbfb8aa3b00009820 */ /* 0x000fe40000410000 */
[----:B--2---:R-:W-:-:S03]  /*8730*/  @!P4 FMUL.FTZ R53, R53, R12 ;  /* 0x0000000c3535c220 */ /* 0x004fc60000410000 */
[----:B------:R1:W2:Y:S01]  /*8740*/  @!P1 MUFU.EX2 R3, R0 ;  /* 0x0000000000039308 */ /* 0x0002a20000000800 */
[----:B------:R-:W-:Y:S01]  /*8750*/  FSETP.GTU.FTZ.AND P4, PT, R7, 20, PT ;  /* 0x41a000000700780b */ /* 0x000fe20003f9c000 */
[----:B------:R-:W-:-:S05]  /*8760*/  FADD.FTZ R12, R6, UR4 ;  /* 0x00000004060c7e21 */ /* 0x000fca0008010000 */
[----:B------:R-:W-:Y:S01]  /*8770*/  @!P6 FMUL.FTZ R2, R2, -1.4426950216293334961 ;  /* 0xbfb8aa3b0202e820 */ /* 0x000fe20000410000 */
[----:B------:R4:W5:Y:S01]  /*8780*/  @!P3 MUFU.RCP R11, R8 ;  /* 0x00000008000bb308 */ /* 0x0009620000001000 */
[----:B-1----:R-:W1:Y:S01]  /*8790*/  LDS R0, [R115+0x2c] ;  /* 0x00002c0073007984 */ /* 0x002e620000000800 */
[----:B---3--:R-:W-:Y:S01]  /*87a0*/  @!P2 FMUL.FTZ R56, R56, R9 ;  /* 0x000000093838a220 */ /* 0x008fe20000410000 */
[----:B------:R-:W-:-:S03]  /*87b0*/  FSETP.GTU.FTZ.AND P2, PT, R12, 20, PT ;  /* 0x41a000000c00780b */ /* 0x000fc60003f5c000 */
[----:B------:R-:W-:Y:S02]  /*87c0*/  @!P4 FMUL.FTZ R6, R7, -1.4426950216293334961 ;  /* 0xbfb8aa3b0706c820 */ /* 0x000fe40000410000 */
[----:B------:R-:W3:Y:S01]  /*87d0*/  @!P0 MUFU.EX2 R10, R10 ;  /* 0x0000000a000a8308 */ /* 0x000ee20000000800 */
[----:B--2---:R-:W-:Y:S02]  /*87e0*/  @!P1 FADD.FTZ R7, R3, 1 ;  /* 0x3f80000003079421 */ /* 0x004fe40000010000 */
[----:B------:R-:W2:Y:S01]  /*87f0*/  LDS R3, [R115+0x34] ;  /* 0x0000340073037984 */ /* 0x000ea20000000800 */
[----:B----4-:R-:W-:Y:S02]  /*8800*/  FADD.FTZ R8, R5, UR4 ;  /* 0x0000000405087e21 */ /* 0x010fe40008010000 */
[----:B------:R-:W-:Y:S02]  /*8810*/  @!P5 FMUL.FTZ R5, R13, -1.4426950216293334961 ;  /* 0xbfb8aa3b0d05d820 */ /* 0x000fe40000410000 */
[----:B------:R-:W4:Y:S01]  /*8820*/  @!P4 MUFU.EX2 R6, R6 ;  /* 0x000000060006c308 */ /* 0x000f220000000800 */
[----:B-----5:R-:W-:Y:S01]  /*8830*/  @!P3 FMUL.FTZ R54, R54, R11 ;  /* 0x0000000b3636b220 */ /* 0x020fe20000410000 */
[----:B------:R-:W-:Y:S01]  /*8840*/  FSETP.GTU.FTZ.AND P3, PT, R8, 20, PT ;  /* 0x41a000000800780b */ /* 0x000fe20003f7c000 */
[----:B------:R-:W-:-:S05]  /*8850*/  @!P2 FMUL.FTZ R12, R12, -1.4426950216293334961 ;  /* 0xbfb8aa3b0c0ca820 */ /* 0x000fca0000410000 */
[----:B------:R5:W0:Y:S01]  /*8860*/  @!P6 MUFU.EX2 R4, R2 ;  /* 0x000000020004e308 */ /* 0x000a220000000800 */
[----:B---3--:R-:W-:-:S06]  /*8870*/  @!P0 FADD.FTZ R10, R10, 1 ;  /* 0x3f8000000a0a8421 */ /* 0x008fcc0000010000 */
[----:B------:R-:W-:Y:S01]  /*8880*/  @!P3 FMUL.FTZ R9, R8, -1.4426950216293334961 ;  /* 0xbfb8aa3b0809b820 */ /* 0x000fe20000410000 */
[----:B------:R4:W3:Y:S01]  /*8890*/  @!P0 MUFU.RCP R14, R10 ;  /* 0x0000000a000e8308 */ /* 0x0008e20000001000 */
[----:B-----5:R-:W5:Y:S07]  /*88a0*/  LDS R2, [R115+0x30] ;  /* 0x0000300073027984 */ /* 0x020f6e0000000800 */
[----:B------:R-:W2:Y:S01]  /*88b0*/  @!P1 MUFU.RCP R7, R7 ;  /* 0x0000000700079308 */ /* 0x000ea20000001000 */
[----:B----4-:R-:W-:-:S02]  /*88c0*/  @!P4 FADD.FTZ R10, R6, 1 ;  /* 0x3f800000060ac421 */ /* 0x010fc40000010000 */
[----:B------:R-:W4:Y:S01]  /*88d0*/  LDS R6, [R115] ;  /* 0x0000000073067984 */ /* 0x000f220000000800 */
[----:B0-----:R-:W-:Y:S02]  /*88e0*/  @!P6 FADD.FTZ R8, R4, 1 ;  /* 0x3f8000000408e421 */ /* 0x001fe40000010000 */
[----:B-1----:R-:W-:Y:S01]  /*88f0*/  FADD.FTZ R0, R0, UR4 ;  /* 0x0000000400007e21 */ /* 0x002fe20008010000 */
[----:B------:R-:W-:Y:S01]  /*8900*/  LDS R4, [R115+0x38] ;  /* 0x0000380073047984 */ /* 0x000fe20000000800 */
[----:B------:R-:W0:Y:S01]  /*8910*/  @!P6 MUFU.RCP R13, R8 ;  /* 0x00000008000de308 */ /* 0x000e220000001000 */
[----:B---3--:R-:W-:Y:S02]  /*8920*/  @!P0 FMUL.FTZ R57, R57, R14 ;  /* 0x0000000e39398220 */ /* 0x008fe40000410000 */
[----:B------:R-:W-:-:S05]  /*8930*/  FSETP.GTU.FTZ.AND P0, PT, R0, 20, PT ;  /* 0x41a000000000780b */ /* 0x000fca0003f1c000 */
[----:B------:R-:W1:Y:S01]  /*8940*/  @!P2 MUFU.EX2 R12, R12 ;  /* 0x0000000c000ca308 */ /* 0x000e620000000800 */
[----:B--2---:R-:W-:Y:S02]  /*8950*/  @!P1 FMUL.FTZ R58, R58, R7 ;  /* 0x000000073a3a9220 */ /* 0x004fe40000410000 */
[----:B------:R-:W-:-:S05]  /*8960*/  FADD.FTZ R7, R3, UR4 ;  /* 0x0000000403077e21 */ /* 0x000fca0008010000 */
[----:B------:R-:W2:Y:S01]  /*8970*/  @!P5 MUFU.EX2 R5, R5 ;  /* 0x000000050005d308 */ /* 0x000ea20000000800 */
[----:B0-----:R-:W-:Y:S01]  /*8980*/  @!P6 FMUL.FTZ R60, R60, R13 ;  /* 0x0000000d3c3ce220 */ /* 0x001fe20000410000 */
[----:B------:R-:W-:Y:S01]  /*8990*/  FSETP.GTU.FTZ.AND P6, PT, R7, 20, PT ;  /* 0x41a000000700780b */ /* 0x000fe20003fdc000 */
[----:B------:R-:W-:-:S05]  /*89a0*/  @!P0 FMUL.FTZ R0, R0, -1.4426950216293334961 ;  /* 0xbfb8aa3b00008820 */ /* 0x000fca0000410000 */
[----:B------:R2:W0:Y:S01]  /*89b0*/  @!P3 MUFU.EX2 R11, R9 ;  /* 0x00000009000bb308 */ /* 0x0004220000000800 */
[----:B-1----:R-:W-:Y:S02]  /*89c0*/  @!P2 FADD.FTZ R12, R12, 1 ;  /* 0x3f8000000c0ca421 */ /* 0x002fe40000010000 */
[----:B-----5:R-:W-:-:S05]  /*89d0*/  FADD.FTZ R8, R2, UR4 ;  /* 0x0000000402087e21 */ /* 0x020fca0008010000 */
[----:B------:R-:W1:Y:S01]  /*89e0*/  @!P4 MUFU.RCP R15, R10 ;  /* 0x0000000a000fc308 */ /* 0x000e620000001000 */
[----:B--2---:R-:W-:Y:S01]  /*89f0*/  @!P5 FADD.FTZ R9, R5, 1 ;  /* 0x3f8000000509d421 */ /* 0x004fe20000010000 */
[----:B------:R-:W-:Y:S01]  /*8a00*/  FSETP.GTU.FTZ.AND P1, PT, R8, 20, PT ;  /* 0x41a000000800780b */ /* 0x000fe20003f3c000 */
[----:B------:R-:W2:Y:S04]  /*8a10*/  LDS R5, [R115+0x3c] ;  /* 0x00003c0073057984 */ /* 0x000ea80000000800 */
[----:B------:R-:W-:Y:S01]  /*8a20*/  BAR.SYNC.DEFER_BLOCKING 0x0 ;  /* 0x0000000000007b1d */ /* 0x000fe20000010000 */
[----:B0-----:R-:W-:-:S05]  /*8a30*/  @!P3 FADD.FTZ R11, R11, 1 ;  /* 0x3f8000000b0bb421 */ /* 0x001fca0000010000 */
[----:B------:R-:W0:Y:S02]  /*8a40*/  @!P2 MUFU.RCP R12, R12 ;  /* 0x0000000c000ca308 */ /* 0x000e240000001000 */
[----:B------:R-:W-:Y:S02]  /*8a50*/  @!P1 FMUL.FTZ R3, R8, -1.4426950216293334961 ;  /* 0xbfb8aa3b08039820 */ /* 0x000fe40000410000 */
[----:B-1----:R-:W-:-:S04]  /*8a60*/  @!P4 FMUL.FTZ R62, R62, R15 ;  /* 0x0000000f3e3ec220 */ /* 0x002fc80000410000 */
[----:B------:R1:W3:Y:S08]  /*8a70*/  @!P0 MUFU.EX2 R2, R0 ;  /* 0x0000000000028308 */ /* 0x0002f00000000800 */
[----:B------:R-:W5:Y:S01]  /*8a80*/  @!P3 MUFU.RCP R11, R11 ;  /* 0x0000000b000bb308 */ /* 0x000f620000001000 */
[----:B-1----:R-:W-:Y:S01]  /*8a90*/  @!P6 FMUL.FTZ R0, R7, -1.4426950216293334961 ;  /* 0xbfb8aa3b0700e820 */ /* 0x002fe20000410000 */
[----:B------:R-:W-:Y:S01]  /*8aa0*/  STS [R115], R50 ;  /* 0x0000003273007388 */ /* 0x000fe20000000800 */
[----:B----4-:R-:W-:-:S02]  /*8ab0*/  FADD.FTZ R7, R6, UR4 ;  /* 0x0000000406077e21 */ /* 0x010fc40008010000 */
[----:B0-----:R-:W-:Y:S01]  /*8ac0*/  @!P2 FMUL.FTZ R65, R65, R12 ;  /* 0x0000000c4141a220 */ /* 0x001fe20000410000 */
[----:B------:R-:W-:Y:S01]  /*8ad0*/  ISETP.NE.AND P2, PT, R176, RZ, PT ;  /* 0x000000ffb000720c */ /* 0x000fe20003f45270 */
[----:B------:R0:W-:Y:S01]  /*8ae0*/  STS [R115+0x4], R49 ;  /* 0x0000043173007388 */ /* 0x0001e20000000800 */
[----:B------:R-:W-:Y:S01]  /*8af0*/  FSETP.GTU.FTZ.AND P4, PT, R7, 20, PT ;  /* 0x41a000000700780b */ /* 0x000fe20003f9c000 */
[----:B------:R1:W4:Y:S01]  /*8b00*/  @!P5 MUFU.RCP R16, R9 ;  /* 0x000000090010d308 */ /* 0x0003220000001000 */
[----:B---3--:R-:W-:Y:S01]  /*8b10*/  @!P0 FADD.FTZ R2, R2, 1 ;  /* 0x3f80000002028421 */ /* 0x008fe20000010000 */
[----:B------:R-:W-:Y:S01]  /*8b20*/  STS [R115+0x8], R48 ;  /* 0x0000083073007388 */ /* 0x000fe20000000800 */
[----:B--2---:R-:W-:-:S03]  /*8b30*/  FADD.FTZ R8, R5, UR4 ;  /* 0x0000000405087e21 */ /* 0x004fc60008010000 */
[----:B------:R-:W-:Y:S01]  /*8b40*/  STS [R115+0xc], R47 ;  /* 0x00000c2f73007388 */ /* 0x000fe20000000800 */
[----:B-----5:R-:W-:Y:S01]  /*8b50*/  @!P3 FMUL.FTZ R64, R64, R11 ;  /* 0x0000000b4040b220 */ /* 0x020fe20000410000 */
[----:B------:R-:W2:Y:S01]  /*8b60*/  @!P1 MUFU.EX2 R3, R3 ;  /* 0x0000000300039308 */ /* 0x000ea20000000800 */
[----:B-1----:R-:W-:Y:S01]  /*8b70*/  FADD.FTZ R9, R4, UR4 ;  /* 0x0000000404097e21 */ /* 0x002fe20008010000 */
[----:B------:R-:W-:Y:S01]  /*8b80*/  STS [R115+0x10], R46 ;  /* 0x0000102e73007388 */ /* 0x000fe20000000800 */
[----:B0-----:R-:W-:-:S03]  /*8b90*/  IMAD R49, R185, c[0x0][0x2e0], RZ ;  /* 0x0000b800b9317a24 */ /* 0x001fc600078e02ff */
[----:B------:R0:W-:Y:S01]  /*8ba0*/  STS [R115+0x14], R45 ;  /* 0x0000142d73007388 */ /* 0x0001e20000000800 */
[----:B------:R-:W-:Y:S01]  /*8bb0*/  FSETP.GTU.FTZ.AND P3, PT, R9, 20, PT ;  /* 0x41a000000900780b */ /* 0x000fe20003f7c000 */
[----:B------:R1:W3:Y:S01]  /*8bc0*/  @!P6 MUFU.EX2 R4, R0 ;  /* 0x000000000004e308 */ /* 0x0002e20000000800 */
[----:B----4-:R-:W-:Y:S01]  /*8bd0*/  @!P5 FMUL.FTZ R61, R61, R16 ;  /* 0x000000103d3dd220 */ /* 0x010fe20000410000 */
[----:B------:R-:W-:Y:S01]  /*8be0*/  STS [R115+0x18], R44 ;  /* 0x0000182c73007388 */ /* 0x000fe20000000800 */
[----:B------:R-:W-:Y:S01]  /*8bf0*/  FSETP.GTU.FTZ.AND P5, PT, R8, 20, PT ;  /* 0x41a000000800780b */ /* 0x000fe20003fbc000 */
[----:B------:R-:W-:Y:S01]  /*8c00*/  IMAD R10, R186, c[0x0][0x2e4], R49 ;  /* 0x0000b900ba0a7a24 */ /* 0x000fe200078e0231 */
[----:B------:R-:W-:Y:S01]  /*8c10*/  SHF.R.S32.HI R49, RZ, 0x1f, R51 ;  /* 0x0000001fff317819 */ /* 0x000fe20000011433 */
[----:B------:R-:W-:Y:S01]  /*8c20*/  STS [R115+0x1c], R43 ;  /* 0x00001c2b73007388 */ /* 0x000fe20000000800 */
[----:B--2---:R-:W-:Y:S02]  /*8c30*/  @!P1 FADD.FTZ R3, R3, 1 ;  /* 0x3f80000003039421 */ /* 0x004fe40000010000 */
[----:B-1----:R-:W-:Y:S01]  /*8c40*/  @!P4 FMUL.FTZ R0, R7, -1.4426950216293334961 ;  /* 0xbfb8aa3b0700c820 */ /* 0x002fe20000410000 */
[----:B------:R-:W-:Y:S01]  /*8c50*/  MOV R7, UR6 ;  /* 0x0000000600077c02 */ /* 0x000fe20008000f00 */
[----:B------:R-:W-:Y:S01]  /*8c60*/  STS [R115+0x20], R42 ;  /* 0x0000202a73007388 */ /* 0x000fe20000000800 */
[----:B------:R-:W-:Y:S01]  /*8c70*/  @!P3 FMUL.FTZ R5, R9, -1.4426950216293334961 ;  /* 0xbfb8aa3b0905b820 */ /* 0x000fe20000410000 */
[----:B0-----:R-:W0:Y:S02]  /*8c80*/  @!P1 MUFU.RCP R45, R3 ;  /* 0x00000003002d9308 */ /* 0x001e240000001000 */
[----:B------:R-:W-:Y:S01]  /*8c90*/  STS [R115+0x24], R41 ;  /* 0x0000242973007388 */ /* 0x000fe20000000800 */
[----:B------:R-:W-:-:S02]  /*8ca0*/  @!P5 FMUL.FTZ R6, R8, -1.4426950216293334961 ;  /* 0xbfb8aa3b0806d820 */ /* 0x000fc40000410000 */
[----:B---3--:R-:W-:Y:S01]  /*8cb0*/  @!P6 FADD.FTZ R4, R4, 1 ;  /* 0x3f8000000404e421 */ /* 0x008fe20000010000 */
[----:B------:R-:W-:Y:S01]  /*8cc0*/  STS [R115+0x28], R40 ;  /* 0x0000282873007388 */ /* 0x000fe20000000800 */
[----:B------:R-:W-:Y:S01]  /*8cd0*/  IMAD R8, R182, c[0x0][0x2d8], RZ ;  /* 0x0000b600b6087a24 */ /* 0x000fe200078e02ff */
[----:B------:R-:W1:Y:S02]  /*8ce0*/  @!P3 MUFU.EX2 R5, R5 ;  /* 0x000000050005b308 */ /* 0x000e640000000800 */
[----:B------:R-:W-:Y:S01]  /*8cf0*/  STS [R115+0x2c], R39 ;  /* 0x00002c2773007388 */ /* 0x000fe20000000800 */
[----:B------:R-:W-:-:S03]  /*8d00*/  IMAD R47, R183, c[0x0][0x2dc], R8 ;  /* 0x0000b700b72f7a24 */ /* 0x000fc600078e0208 */
[----:B------:R-:W-:Y:S02]  /*8d10*/  STS [R115+0x30], R38 ;  /* 0x0000302673007388 */ /* 0x000fe40000000800 */
[----:B------:R-:W2:Y:S01]  /*8d20*/  @!P5 MUFU.EX2 R6, R6 ;  /* 0x000000060006d308 */ /* 0x000ea20000000800 */
[----:B0-----:R-:W-:Y:S01]  /*8d30*/  @!P1 FMUL.FTZ R68, R68, R45 ;  /* 0x0000002d44449220 */ /* 0x001fe20000410000 */
[----:B------:R-:W-:Y:S01]  /*8d40*/  STS [R115+0x34], R37 ;  /* 0x0000342573007388 */ /* 0x000fe20000000800 */
[----:B------:R-:W-:-:S03]  /*8d50*/  SHF.R.S32.HI R45, RZ, 0x1f, R118 ;  /* 0x0000001fff2d7819 */ /* 0x000fc60000011476 */
[----:B------:R-:W-:Y:S02]  /*8d60*/  STS [R115+0x38], R36 ;  /* 0x0000382473007388 */ /* 0x000fe40000000800 */
[----:B------:R-:W0:Y:S01]  /*8d70*/  @!P4 MUFU.EX2 R0, R0 ;  /* 0x000000000000c308 */ /* 0x000e220000000800 */
[----:B-1----:R-:W-:Y:S01]  /*8d80*/  @!P3 FADD.FTZ R5, R5, 1 ;  /* 0x3f8000000505b421 */ /* 0x002fe20000010000 */
[----:B------:R-:W-:Y:S01]  /*8d90*/  STS [R115+0x3c], R34 ;  /* 0x00003c2273007388 */ /* 0x000fe20000000800 */
[----:B------:R-:W-:-:S06]  /*8da0*/  NOP ;  /* 0x0000000000007918 */ /* 0x000fcc0000000000 */
[----:B------:R-:W-:Y:S01]  /*8db0*/  LDS R11, [R153] ;  /* 0x00000000990b7984 */ /* 0x000fe20000000800 */
[----:B------:R-:W1:Y:S01]  /*8dc0*/  @!P3 MUFU.RCP R5, R5 ;  /* 0x000000050005b308 */ /* 0x000e620000001000 */
[----:B--2---:R-:W-:Y:S02]  /*8dd0*/  @!P5 FADD.FTZ R6, R6, 1 ;  /* 0x3f8000000606d421 */ /* 0x004fe40000010000 */
[----:B------:R-:W-:Y:S01]  /*8de0*/  LDS R13, [R151+0x80] ;  /* 0x00008000970d7984 */ /* 0x000fe20000000800 */
[----:B0-----:R-:W-:-:S03]  /*8df0*/  @!P4 FADD.FTZ R0, R0, 1 ;  /* 0x3f8000000000c421 */ /* 0x001fc60000010000 */
[----:B------:R-:W-:Y:S01]  /*8e00*/  LDS R15, [R150+0x100] ;  /* 0x00010000960f7984 */ /* 0x000fe20000000800 */
[----:B------:R-:W0:Y:S03]  /*8e10*/  @!P5 MUFU.RCP R6, R6 ;  /* 0x000000060006d308 */ /* 0x000e260000001000 */
[----:B------:R-:W-:Y:S04]  /*8e20*/  LDS R17, [R149+0x180] ;  /* 0x0001800095117984 */ /* 0x000fe80000000800 */
[----:B------:R-:W-:Y:S01]  /*8e30*/  LDS R19, [R148+0x200] ;  /* 0x0002000094137984 */ /* 0x000fe20000000800 */
[----:B------:R2:W3:Y:S01]  /*8e40*/  @!P0 MUFU.RCP R9, R2 ;  /* 0x0000000200098308 */ /* 0x0004e20000001000 */
[----:B-1----:R-:W-:-:S02]  /*8e50*/  @!P3 FMUL.FTZ R70, R70, R5 ;  /* 0x000000054646b220 */ /* 0x002fc40000410000 */
[----:B------:R-:W-:Y:S04]  /*8e60*/  LDS R21, [R147+0x280] ;  /* 0x0002800093157984 */ /* 0x000fe80000000800 */
[----:B------:R-:W-:Y:S01]  /*8e70*/  LDS R23, [R146+0x300] ;  /* 0x0003000092177984 */ /* 0x000fe20000000800 */
[----:B------:R-:W1:Y:S01]  /*8e80*/  @!P6 MUFU.RCP R4, R4 ;  /* 0x000000040004e308 */ /* 0x000e620000001000 */
[----:B--2---:R-:W-:Y:S02]  /*8e90*/  IMAD.WIDE.U32 R2, R183, c[0x0][0x2d8], RZ ;  /* 0x0000b600b7027a25 */ /* 0x004fe400078e00ff */
[----:B------:R-:W-:Y:S02]  /*8ea0*/  LDS R25, [R145+0x380] ;  /* 0x0003800091197984 */ /* 0x000fe40000000800 */
[----:B0-----:R-:W-:Y:S01]  /*8eb0*/  @!P5 FMUL.FTZ R71, R71, R6 ;  /* 0x000000064747d220 */ /* 0x001fe20000410000 */
[----:B------:R-:W-:Y:S01]  /*8ec0*/  IADD3 R3, R3, R47, RZ ;  /* 0x0000002f03037210 */ /* 0x000fe20007ffe0ff */
[----:B------:R-:W-:Y:S01]  /*8ed0*/  LDS R27, [R144+0x400] ;  /* 0x00040000901b7984 */ /* 0x000fe20000000800 */
[----:B---3--:R-:W-:Y:S01]  /*8ee0*/  @!P0 FMUL.FTZ R66, R66, R9 ;  /* 0x0000000942428220 */ /* 0x008fe20000410000 */
[----:B------:R-:W-:-:S02]  /*8ef0*/  LEA R8, P5, R118, c[0x0][0x330], 0x2 ;  /* 0x0000cc0076087a11 */ /* 0x000fc400078a10ff */
[----:B------:R-:W-:Y:S01]  /*8f00*/  LDS R29, [R143+0x480] ;  /* 0x000480008f1d7984 */ /* 0x000fe20000000800 */
[----:B------:R-:W-:-:S03]  /*8f10*/  IMAD.WIDE.U32 R2, R186, c[0x0][0x2e0], R2 ;  /* 0x0000b800ba027a25 */ /* 0x000fc600078e0002 */
[----:B------:R-:W-:Y:S01]  /*8f20*/  LDS R31, [R142+0x500] ;  /* 0x000500008e1f7984 */ /* 0x000fe20000000800 */
[----:B-1----:R-:W-:Y:S01]  /*8f30*/  @!P6 FMUL.FTZ R69, R69, R4 ;  /* 0x000000044545e220 */ /* 0x002fe20000410000 */
[----:B------:R-:W-:Y:S02]  /*8f40*/  IADD3 R9, P0, R51, R2, RZ ;  /* 0x0000000233097210 */ /* 0x000fe40007f1e0ff */
[----:B------:R-:W-:Y:S01]  /*8f50*/  LDS R33, [R141+0x580] ;  /* 0x000580008d217984 */ /* 0x000fe20000000800 */
[----:B------:R-:W-:Y:S02]  /*8f60*/  MOV R4, UR5 ;  /* 0x0000000500047c02 */ /* 0x000fe40008000f00 */
[----:B------:R-:W-:Y:S01]  /*8f70*/  IADD3.X R10, R49, R10, R3, P0, !PT ;  /* 0x0000000a310a7210 */ /* 0x000fe200007fe403 */
[----:B------:R-:W-:Y:S04]  /*8f80*/  LDS R35, [R140+0x600] ;  /* 0x000600008c237984 */ /* 0x000fe80000000800 */
[----:B------:R-:W-:Y:S04]  /*8f90*/  LDS R37, [R139+0x680] ;  /* 0x000680008b257984 */ /* 0x000fe80000000800 */
[----:B------:R-:W-:Y:S04]  /*8fa0*/  LDS R39, [R138+0x700] ;  /* 0x000700008a277984 */ /* 0x000fe80000000800 */
[----:B------:R-:W-:Y:S04]  /*8fb0*/  LDS R41, [R117+0x780] ;  /* 0x0007800075297984 */ /* 0x000fe80000000800 */
[----:B------:R0:W-:Y:S04]  /*8fc0*/  @!P2 STS [0x840], R7 ;  /* 0x00084007ff00a388 */ /* 0x0001e80000000800 */
[----:B------:R-:W-:Y:S06]  /*8fd0*/  BAR.SYNC.DEFER_BLOCKING 0x0 ;  /* 0x0000000000007b1d */ /* 0x000fec0000010000 */
[----:B0-----:R0:W1:Y:S02]  /*8fe0*/  @!P4 MUFU.RCP R7, R0 ;  /* 0x000000000007c308 */ /* 0x0010640000001000 */
[----:B0-----:R-:W-:-:S02]  /*8ff0*/  LEA.HI.X R0, R118, c[0x0][0x334], R45, 0x2, P5 ;  /* 0x0000cd0076007a11 */ /* 0x001fc400028f142d */
[----:B------:R-:W-:-:S04]  /*9000*/  LEA R8, P5, R9, R8, 0x2 ;  /* 0x0000000809087211 */ /* 0x000fc800078a10ff */
[----:B------:R-:W-:Y:S01]  /*9010*/  LEA.HI.X R9, R9, R0, R10, 0x2, P5 ;  /* 0x0000000009097211 */ /* 0x000fe200028f140a */
[----:B-1----:R-:W-:Y:S01]  /*9020*/  @!P4 FMUL.FTZ R52, R52, R7 ;  /* 0x000000073434c220 */ /* 0x002fe20000410000 */
[----:B------:R-:W-:Y:S01]  /*9030*/  IADD3 R2, P4, R118, UR5, RZ ;  /* 0x0000000576027c10 */ /* 0x000fe2000ff9e0ff */
[----:B------:R-:W0:Y:S03]  /*9040*/  LDS R43, [0x840] ;  /* 0x00084000ff2b7984 */ /* 0x000e260000000800 */
[----:B------:R-:W-:Y:S02]  /*9050*/  LEA.HI.X.SX32 R3, R4, R45, 0x1, P4 ;  /* 0x0000002d04037211 */ /* 0x000fe400020f0eff */
[-C--:B0-----:R-:W-:Y:S02]  /*9060*/  ISETP.GE.AND P3, PT, R118, R43.reuse, PT ;  /* 0x0000002b7600720c */ /* 0x081fe40003f66270 */
[----:B------:R-:W-:-:S02]  /*9070*/  ISETP.GE.AND P1, PT, R166, R43, PT ;  /* 0x0000002ba600720c */ /* 0x000fc40003f26270 */
        /* <DEDUP_REMOVED lines=12> */
.L_x_5676:
[----:B------:R-:W-:Y:S05]  /*9140*/  BSYNC B0 ;  /* 0x0000000000007941 */ /* 0x000fea0003800000 */
.L_x_5675:
        /* <DEDUP_REMOVED lines=12> */
[----:B------:R-:W-:Y:S01]  /*9210*/  BSSY B0, `(.L_x_5677) ;  /* 0x0000057000007945 */ /* 0x000fe20003800000 */
[----:B------:R-:W-:Y:S01]  /*9220*/  MOV R4, UR6 ;  /* 0x0000000600047c02 */ /* 0x000fe20008000f00 */
        /* <DEDUP_REMOVED lines=21> */
[----:B------:R-:W-:Y:S04]  /*9380*/  STS [R115+0x4], R53 ;  /* 0x0000043573007388 */ /* 0x000fe80000000800 */
[----:B------:R-:W-:Y:S04]  /*9390*/  STS [R115+0x8], R54 ;  /* 0x0000083673007388 */ /* 0x000fe80000000800 */
[----:B------:R-:W-:Y:S04]  /*93a0*/  STS [R115+0xc], R56 ;  /* 0x00000c3873007388 */ /* 0x000fe80000000800 */
[----:B------:R1:W-:Y:S04]  /*93b0*/  STS [R115+0x10], R57 ;  /* 0x0000103973007388 */ /* 0x0003e80000000800 */
[----:B------:R-:W-:Y:S04]  /*93c0*/  STS [R115+0x14], R58 ;  /* 0x0000143a73007388 */ /* 0x000fe80000000800 */
[----:B------:R2:W-:Y:S01]  /*93d0*/  STS [R115+0x18], R60 ;  /* 0x0000183c73007388 */ /* 0x0005e20000000800 */
[----:B-1----:R-:W-:-:S03]  /*93e0*/  FADD.FTZ R57, R0, R57 ;  /* 0x0000003900397221 */ /* 0x002fc60000010000 */
[----:B------:R1:W-:Y:S01]  /*93f0*/  STS [R115+0x1c], R61 ;  /* 0x00001c3d73007388 */ /* 0x0003e20000000800 */
[----:B------:R-:W-:Y:S02]  /*9400*/  IMAD R0, R182, c[0x0][0x2f8], RZ ;  /* 0x0000be00b6007a24 */ /* 0x000fe400078e02ff */
[----:B------:R-:W-:Y:S01]  /*9410*/  FADD.FTZ R57, R57, R58 ;  /* 0x0000003a39397221 */ /* 0x000fe20000010000 */
[----:B------:R-:W-:Y:S01]  /*9420*/  STS [R115+0x20], R62 ;  /* 0x0000203e73007388 */ /* 0x000fe20000000800 */
[----:B0-----:R-:W-:Y:S02]  /*9430*/  IMAD R7, R183, c[0x0][0x2fc], R0 ;  /* 0x0000bf00b7077a24 */ /* 0x001fe400078e0200 */
[----:B--2---:R-:W-:Y:S01]  /*9440*/  FADD.FTZ R60, R57, R60 ;  /* 0x0000003c393c7221 */ /* 0x004fe20000010000 */
[----:B------:R0:W-:Y:S03]  /*9450*/  STS [R115+0x24], R64 ;  /* 0x0000244073007388 */ /* 0x0001e60000000800 */
[----:B-1----:R-:W-:Y:S01]  /*9460*/  FADD.FTZ R61, R60, R61 ;  /* 0x0000003d3c3d7221 */ /* 0x002fe20000010000 */
[----:B------:R1:W-:Y:S03]  /*9470*/  STS [R115+0x28], R65 ;  /* 0x0000284173007388 */ /* 0x0003e60000000800 */
[----:B------:R-:W-:Y:S01]  /*9480*/  FADD.FTZ R61, R61, R62 ;  /* 0x0000003e3d3d7221 */ /* 0x000fe20000010000 */
[----:B------:R-:W-:Y:S03]  /*9490*/  STS [R115+0x2c], R66 ;  /* 0x00002c4273007388 */ /* 0x000fe60000000800 */
[----:B0-----:R-:W-:Y:S01]  /*94a0*/  FADD.FTZ R64, R61, R64 ;  /* 0x000000403d407221 */ /* 0x001fe20000010000 */
[----:B------:R0:W-:Y:S03]  /*94b0*/  STS [R115+0x30], R68 ;  /* 0x0000304473007388 */ /* 0x0001e60000000800 */
[----:B-1----:R-:W-:Y:S01]  /*94c0*/  FADD.FTZ R65, R64, R65 ;  /* 0x0000004140417221 */ /* 0x002fe20000010000 */
[----:B------:R1:W-:Y:S03]  /*94d0*/  STS [R115+0x34], R69 ;  /* 0x0000344573007388 */ /* 0x0003e60000000800 */
[----:B------:R-:W-:Y:S01]  /*94e0*/  FADD.FTZ R65, R65, R66 ;  /* 0x0000004241417221 */ /* 0x000fe20000010000 */
[----:B------:R2:W-:Y:S03]  /*94f0*/  STS [R115+0x38], R70 ;  /* 0x0000384673007388 */ /* 0x0005e60000000800 */
[----:B0-----:R-:W-:Y:S01]  /*9500*/  FADD.FTZ R68, R65, R68 ;  /* 0x0000004441447221 */ /* 0x001fe20000010000 */
[----:B------:R-:W-:Y:S01]  /*9510*/  STS [R115+0x3c], R71 ;  /* 0x00003c4773007388 */ /* 0x000fe20000000800 */
[----:B------:R-:W-:-:S06]  /*9520*/  NOP ;  /* 0x0000000000007918 */ /* 0x000fcc0000000000 */
[----:B------:R-:W-:Y:S01]  /*9530*/  LDS R153, [R153] ;  /* 0x0000000099997984 */ /* 0x000fe20000000800 */
[----:B-1----:R-:W-:-:S03]  /*9540*/  FADD.FTZ R69, R68, R69 ;  /* 0x0000004544457221 */ /* 0x002fc60000010000 */
[----:B------:R-:W-:Y:S01]  /*9550*/  LDS R151, [R151+0x80] ;  /* 0x0000800097977984 */ /* 0x000fe20000000800 */
[----:B--2---:R-:W-:-:S03]  /*9560*/  FADD.FTZ R70, R69, R70 ;  /* 0x0000004645467221 */ /* 0x004fc60000010000 */
        /* <DEDUP_REMOVED lines=17> */
[----:B0-----:R-:W-:-:S05]  /*9680*/  IMAD.WIDE.U32 R4, R183, c[0x0][0x2f8], RZ ;  /* 0x0000be00b7047a25 */ /* 0x001fca00078e00ff */
[----:B------:R-:W-:Y:S01]  /*9690*/  IADD3 R27, R5, R7, RZ ;  /* 0x00000007051b7210 */ /* 0x000fe20007ffe0ff */
        /* <DEDUP_REMOVED lines=14> */
.L_x_5678:
[----:B------:R-:W-:Y:S05]  /*9780*/  BSYNC B0 ;  /* 0x0000000000007941 */ /* 0x000fea0003800000 */
.L_x_5677:
        /* <DEDUP_REMOVED lines=55> */
.L_x_5604:
[----:B------:R-:W-:Y:S02]  /*9b00*/  ISETP.NE.U32.AND P0, PT, RZ, c[0x0][0x328], PT ;  /* 0x0000ca00ff007a0c */ /* 0x000fe40003f05070 */
[----:B------:R-:W-:Y:S02]  /*9b10*/  ISETP.NE.U32.AND P2, PT, RZ, c[0x0][0x348], PT ;  /* 0x0000d200ff007a0c */ /* 0x000fe40003f45070 */
[----:B------:R-:W-:-:S02]  /*9b20*/  ISETP.NE.AND.EX P1, PT, RZ, c[0x0][0x32c], PT, P0 ;  /* 0x0000cb00ff007a0c */ /* 0x000fc40003f25300 */
        /* <DEDUP_REMOVED lines=21> */
.L_x_5681:
[----:B0-----:R-:W-:Y:S05]  /*9c80*/  BSYNC B0 ;  /* 0x0000000000007941 */ /* 0x001fea0003800000 */
.L_x_5680:
[----:B------:R-:W-:Y:S01]  /*9c90*/  BSSY B0, `(.L_x_5682) ;  /* 0x0000018000007945 */ /* 0x000fe20003800000 */
[----:B------:R-:W-:Y:S05]  /*9ca0*/  @!P0 BRA `(.L_x_5683) ;  /* 0x0000015000008947 */ /* 0x000fea0003800000 */
[----:B------:R-:W-:Y:S06]  /*9cb0*/  BAR.SYNC.DEFER_BLOCKING 0x0 ;  /* 0x0000000000007b1d */ /* 0x000fec0000010000 */
[----:B------:R-:W2:Y:S04]  /*9cc0*/  SHFL.DOWN P0, R0, R177, 0x1, 0x1f ;  /* 0x08201f00b1007f89 */ /* 0x000ea80000000000 */
[----:B------:R-:W3:Y:S04]  /*9cd0*/  S2R R6, SR_LANEID ;  /* 0x0000000000067919 */ /* 0x000ee80000000000 */
[----:B0-----:R-:W0:Y:S01]  /*9ce0*/  S2R R9, SR_TID.X ;  /* 0x0000000000097919 */ /* 0x001e220000002100 */
[----:B--2---:R-:W-:Y:S01]  /*9cf0*/  @P0 FADD R0, R0, R177 ;  /* 0x000000b100000221 */ /* 0x004fe20000000000 */
[----:B---3--:R-:W-:-:S04]  /*9d00*/  ISETP.NE.AND P1, PT, R6, RZ, PT ;  /* 0x000000ff0600720c */ /* 0x008fc80003f25270 */
[----:B------:R-:W2:Y:S02]  /*9d10*/  SHFL.DOWN P0, R3, R0, 0x2, 0x1f ;  /* 0x08401f0000037f89 */ /* 0x000ea40000000000 */
[----:B--2---:R-:W-:-:S05]  /*9d20*/  @P0 FADD R3, R0, R3 ;  /* 0x0000000300030221 */ /* 0x004fca0000000000 */
[----:B------:R-:W2:Y:S02]  /*9d30*/  SHFL.DOWN P0, R2, R3, 0x4, 0x1f ;  /* 0x08801f0003027f89 */ /* 0x000ea40000000000 */
[----:B--2---:R-:W-:-:S05]  /*9d40*/  @P0 FADD R2, R3, R2 ;  /* 0x0000000203020221 */ /* 0x004fca0000000000 */
[----:B------:R-:W2:Y:S02]  /*9d50*/  SHFL.DOWN P0, R5, R2, 0x8, 0x1f ;  /* 0x09001f0002057f89 */ /* 0x000ea40000000000 */
[----:B--2---:R-:W-:-:S05]  /*9d60*/  @P0 FADD R5, R2, R5 ;  /* 0x0000000502050221 */ /* 0x004fca0000000000 */
[----:B------:R-:W2:Y:S02]  /*9d70*/  SHFL.DOWN P0, R4, R5, 0x10, 0x1f ;  /* 0x0a001f0005047f89 */ /* 0x000ea40000000000 */
[----:B--2---:R-:W-:Y:S01]  /*9d80*/  @P0 FADD R4, R5, R4 ;  /* 0x0000000405040221 */ /* 0x004fe20000000000 */
[----:B0-----:R-:W-:-:S04]  /*9d90*/  ISETP.NE.AND P0, PT, R9, RZ, PT ;  /* 0x000000ff0900720c */ /* 0x001fc80003f05270 */
[----:B------:R0:W-:Y:S04]  /*9da0*/  @!P1 STS [0x2104], R4 ;  /* 0x00210404ff009388 */ /* 0x0001e80000000800 */
[----:B------:R-:W-:Y:S06]  /*9db0*/  BAR.SYNC.DEFER_BLOCKING 0x0 ;  /* 0x0000000000007b1d */ /* 0x000fec0000010000 */
[----:B------:R-:W-:Y:S05]  /*9dc0*/  @P0 BRA `(.L_x_5684) ;  /* 0x0000004000000947 */ /* 0x000fea0003800000 */
[----:B0-----:R0:W-:Y:S01]  /*9dd0*/  RED.E.ADD.F32.FTZ.RN.STRONG.GPU [R120.64], R4 ;  /* 0x000000047800798e */ /* 0x0011e2000c10e788 */
[----:B------:R-:W-:Y:S01]  /*9de0*/  HFMA2.MMA R9, -RZ, RZ, 0, 0 ;  /* 0x00000000ff097435 */ /* 0x000fe200000001ff */
[----:B------:R-:W-:Y:S05]  /*9df0*/  BRA `(.L_x_5684) ;  /* 0x0000001000007947 */ /* 0x000fea0003800000 */
.L_x_5683:
[----:B0-----:R-:W0:Y:S02]  /*9e00*/  S2R R9, SR_TID.X ;  /* 0x0000000000097919 */ /* 0x001e240000002100 */
.L_x_5684:
[----:B0-----:R-:W-:Y:S05]  /*9e10*/  BSYNC B0 ;  /* 0x0000000000007941 */ /* 0x001fea0003800000 */
.L_x_5682:
[----:B------:R-:W-:-:S13]  /*9e20*/  ISETP.GE.AND P0, PT, R9, c[0x0][0x16c], PT ;  /* 0x00005b0009007a0c */ /* 0x000fda0003f06270 */
[----:B------:R-:W-:Y:S05]  /*9e30*/  @P0 EXIT ;  /* 0x000000000000094d */ /* 0x000fea0003800000 */
[----:B------:R-:W-:Y:S02]  /*9e40*/  IMAD R185, R185, c[0x0][0x288], RZ ;  /* 0x0000a200b9b97a24 */ /* 0x000fe400078e02ff */
[----:B------:R-:W-:-:S04]  /*9e50*/  IMAD.WIDE.U32 R2, R186, c[0x0][0x288], RZ ;  /* 0x0000a200ba027a25 */ /* 0x000fc800078e00ff */
[----:B------:R-:W-:-:S05]  /*9e60*/  IMAD R13, R186, c[0x0][0x28c], R185 ;  /* 0x0000a300ba0d7a24 */ /* 0x000fca00078e02b9 */
[----:B------:R-:W-:Y:S02]  /*9e70*/  IADD3 R13, R3, R13, RZ ;  /* 0x0000000d030d7210 */ /* 0x000fe40007ffe0ff */
.L_x_5685:
        /* <DEDUP_REMOVED lines=13> */
[----:B--2---:R0:W-:Y:S10]  /*9f50*/  RED.E.ADD.F32.FTZ.RN.STRONG.GPU [R6.64], R11 ;  /* 0x0000000b0600798e */ /* 0x0041f4000c10e788 */
[----:B------:R-:W-:Y:S05]  /*9f60*/  @!P0 BRA `(.L_x_5685) ;  /* 0xffffff1000008947 */ /* 0x000fea000383ffff */
[----:B------:R-:W-:Y:S05]  /*9f70*/  EXIT ;  /* 0x000000000000794d */ /* 0x000fea0003800000 */
.L_x_5686:
        /* <DEDUP_REMOVED lines=16> */
.L_x_9086:


//--------------------- .text._Z25selective_scan_bwd_kernelI32Selective_Scan_bwd_kernel_traitsILi32ELi16ELb0ELb1ELb1ELb1ELb1EffEEv12SSMParamsBwd --------------------------
	.section	.text._Z25selective_scan_bwd_kernelI32Selective_Scan_bwd_kernel_traitsILi32ELi16ELb0ELb1ELb1ELb1ELb1EffEEv12SSMParamsBwd,"ax",@progbits
	.sectioninfo	@"SHI_REGISTERS=255"
	.align	128
        .global         _Z25selective_scan_bwd_kernelI32Selective_Scan_bwd_kernel_traitsILi32ELi16ELb0ELb1ELb1ELb1ELb1EffEEv12SSMParamsBwd
        .type           _Z25selective_scan_bwd_kernelI32Selective_Scan_bwd_kernel_traitsILi32ELi16ELb0ELb1ELb1ELb1ELb1EffEEv12SSMParamsBwd,@function
        .size           _Z25selective_scan_bwd_kernelI32Selective_Scan_bwd_kernel_traitsILi32ELi16ELb0ELb1ELb1ELb1ELb1EffEEv12SSMParamsBwd,(.L_x_9087 - _Z25selective_scan_bwd_kernelI32Selective_Scan_bwd_kernel_traitsILi32ELi16ELb0ELb1ELb1ELb1ELb1EffEEv12SSMParamsBwd)
        .other          _Z25selective_scan_bwd_kernelI32Selective_Scan_bwd_kernel_traitsILi32ELi16ELb0ELb1ELb1ELb1ELb1EffEEv12SSMParamsBwd,@"STO_CUDA_ENTRY STV_DEFAULT"
_Z25selective_scan_bwd_kernelI32Selective_Scan_bwd_kernel_traitsILi32ELi16ELb0ELb1ELb1ELb1ELb1EffEEv12SSMParamsBwd:
.text._Z25selective_scan_bwd_kernelI32Selective_Scan_bwd_kernel_traitsILi32ELi16ELb0ELb1ELb1ELb1ELb1EffEEv12SSMParamsBwd:
        /* <DEDUP_REMOVED lines=20> */
[----:B------:R-:W-:Y:S01]  /*0140*/  IMAD R21, R186, c[0x0][0x284], R21 ;  /* 0x0000a100ba157a24 */ /* 0x000fe200078e0215 */
[C---:B------:R-:W-:Y:S01]  /*0150*/  ISETP.GE.AND P5, PT, R15.reuse, 0x1, PT ;  /* 0x000000010f00780c */ /* 0x040fe20003fa6270 */
[----:B------:R-:W-:Y:S01]  /*0160*/  UMOV UR4, URZ ;  /* 0x0000003f00047c82 */ /* 0x000fe20008000000 */
[----:B------:R-:W-:Y:S01]  /*0170*/  LEA R15, R15, 0xfffffe00, 0x9 ;  /* 0xfffffe000f0f7811 */ /* 0x000fe200078e48ff */
        /* <DEDUP_REMOVED lines=10> */
[----:B------:R-:W-:Y:S01]  /*0220*/  IMAD R19, R177, c[0x0][0x194], R10 ;  /* 0x00006500b1137a24 */ /* 0x000fe200078e020a */
[----:B------:R0:W1:Y:S02]  /*0230*/  F2I.FTZ.U32.TRUNC.NTZ R7, R6 ;  /* 0x0000000600077305 */ /* 0x000064000021f000 */
        /* <DEDUP_REMOVED lines=9> */
[----:B------:R-:W-:Y:S01]  /*02d0*/  IMAD R9, R177, c[0x0][0x1e4], R8 ;  /* 0x00007900b1097a24 */ /* 0x000fe200078e0208 */
[----:B------:R-:W-:-:S03]  /*02e0*/  LOP3.LUT R6, R186, c[0x0][0x178], RZ, 0x3c, !PT ;  /* 0x00005e00ba067a12 */ /* 0x000fc600078e3cff */
[----:B------:R-:W-:Y:S01]  /*02f0*/  IMAD R0, R11, R0, R2 ;  /* 0x000000000b007224 */ /* 0x000fe200078e0202 */
[----:B------:R-:W-:Y:S01]  /*0300*/  ISETP.GE.AND P3, PT, R6, RZ, PT ;  /* 0x000000ff0600720c */ /* 0x000fe20003f66270 */
[----:B------:R-:W-:Y:S01]  /*0310*/  IMAD.WIDE.U32 R2, R177, c[0x0][0x1d0], RZ ;  /* 0x00007400b1027a25 */ /* 0x000fe200078e00ff */
[----:B------:R-:W-:Y:S02]  /*0320*/  IADD3 R5, R5, R9, RZ ;  /* 0x0000000905057210 */ /* 0x000fe40007ffe0ff */
[----:B------:R-:W-:Y:S01]  /*0330*/  ISETP.GT.U32.AND P4, PT, R11, R0, PT ;  /* 0x000000000b00720c */ /* 0x000fe20003f84070 */
[----:B------:R-:W-:Y:S01]  /*0340*/  IMAD.WIDE.U32 R8, R177, c[0x0][0x190], RZ ;  /* 0x00006400b1087a25 */ /* 0x000fe200078e00ff */
[----:B------:R-:W-:-:S03]  /*0350*/  IADD3 R3, R3, R7, RZ ;  /* 0x0000000703037210 */ /* 0x000fc60007ffe0ff */
[----:B------:R-:W-:Y:S01]  /*0360*/  IMAD.WIDE.U32 R6, R177, c[0x0][0x278], RZ ;  /* 0x00009e00b1067a25 */ /* 0x000fe200078e00ff */
[----:B------:R-:W-:-:S03]  /*0370*/  IADD3 R9, R9, R19, RZ ;  /* 0x0000001309097210 */ /* 0x000fc60007ffe0ff */
[----:B------:R-:W-:-:S04]  /*0380*/  IMAD.WIDE.U32 R2, R186, c[0x0][0x1d8], R2 ;  /* 0x00007600ba027a25 */ /* 0x000fc800078e0002 */
[-C--:B------:R-:W-:Y:S02]  /*0390*/  @!P4 IADD3 R0, R0, -R11.reuse, RZ ;  /* 0x8000000b0000c210 */ /* 0x080fe40007ffe0ff */
[----:B------:R-:W-:Y:S02]  /*03a0*/  @!P4 IADD3 R173, R173, 0x1, RZ ;  /* 0x00000001adadc810 */ /* 0x000fe40007ffe0ff */
[----:B------:R-:W-:Y:S01]  /*03b0*/  ISETP.GE.U32.AND P0, PT, R0, R11, PT ;  /* 0x0000000b0000720c */ /* 0x000fe20003f06070 */
[----:B------:R-:W-:Y:S01]  /*03c0*/  IMAD R0, R175, c[0x0][0x278], RZ ;  /* 0x00009e00af007a24 */ /* 0x000fe200078e02ff */
[----:B------:R-:W-:Y:S01]  /*03d0*/  ISETP.NE.AND P4, PT, RZ, c[0x0][0x178], PT ;  /* 0x00005e00ff007a0c */ /* 0x000fe20003f85270 */
[----:B------:R-:W-:Y:S01]  /*03e0*/  IMAD R11, R179, c[0x0][0x1d8], RZ ;  /* 0x00007600b30b7a24 */ /* 0x000fe200078e02ff */
[----:B------:R-:W-:Y:S01]  /*03f0*/  IADD3 R16, P6, R15, R2, RZ ;  /* 0x000000020f107210 */ /* 0x000fe20007fde0ff */
[----:B------:R-:W-:Y:S02]  /*0400*/  IMAD R17, R177, c[0x0][0x27c], R0 ;  /* 0x00009f00b1117a24 */ /* 0x000fe400078e0200 */
[----:B------:R-:W-:-:S02]  /*0410*/  IMAD R11, R186, c[0x0][0x1dc], R11 ;  /* 0x00007700ba0b7a24 */ /* 0x000fc400078e020b */
[----:B------:R-:W-:Y:S01]  /*0420*/  IMAD R2, R175, c[0x0][0x1b0], RZ ;  /* 0x00006c00af027a24 */ /* 0x000fe200078e02ff */
[----:B------:R-:W-:Y:S02]  /*0430*/  IADD3 R7, R7, R17, RZ ;  /* 0x0000001107077210 */ /* 0x000fe40007ffe0ff */
[----:B------:R-:W-:Y:S01]  /*0440*/  SHF.R.S32.HI R17, RZ, 0x1f, R15 ;  /* 0x0000001fff117819 */ /* 0x000fe2000001140f */
[----:B------:R-:W-:Y:S01]  /*0450*/  IMAD R23, R177, c[0x0][0x1b4], R2 ;  /* 0x00006d00b1177a24 */ /* 0x000fe200078e0202 */
[----:B------:R-:W-:Y:S02]  /*0460*/  @P0 IADD3 R173, R173, 0x1, RZ ;  /* 0x00000001adad0810 */ /* 0x000fe40007ffe0ff */
[----:B------:R-:W-:Y:S01]  /*0470*/  IADD3.X R19, R17, R3, R11, P6, !PT ;  /* 0x0000000311137210 */ /* 0x000fe200037fe40b */
[----:B------:R-:W-:Y:S01]  /*0480*/  IMAD R3, R179, c[0x0][0x1e8], RZ ;  /* 0x00007a00b3037a24 */ /* 0x000fe200078e02ff */
[----:B------:R-:W-:Y:S01]  /*0490*/  @!P3 IADD3 R173, -R173, RZ, RZ ;  /* 0x000000ffadadb210 */ /* 0x000fe20007ffe1ff */
[----:B------:R-:W-:Y:S01]  /*04a0*/  IMAD.WIDE.U32 R10, R177, c[0x0][0x1b0], RZ ;  /* 0x00006c00b10a7a25 */ /* 0x000fe200078e00ff */
[----:B------:R-:W-:-:S02]  /*04b0*/  @!P4 LOP3.LUT R173, RZ, c[0x0][0x178], RZ, 0x33, !PT ;  /* 0x00005e00ffadca12 */ /* 0x000fc400078e33ff */
[----:B------:R-:W-:Y:S01]  /*04c0*/  LEA R14, P0, R16, c[0x0][0x240], 0x2 ;  /* 0x00009000100e7a11 */ /* 0x000fe200078010ff */
[C---:B------:R-:W-:Y:S01]  /*04d0*/  IMAD R0, R186.reuse, c[0x0][0x1ec], R3 ;  /* 0x00007b00ba007a24 */ /* 0x040fe200078e0203 */
[----:B------:R-:W-:Y:S01]  /*04e0*/  SHF.R.S32.HI R171, RZ, 0x1f, R173 ;  /* 0x0000001fffab7819 */ /* 0x000fe200000114ad */
[----:B------:R-:W-:Y:S01]  /*04f0*/  IMAD.WIDE.U32 R2, R186, c[0x0][0x1e8], R4 ;  /* 0x00007a00ba027a25 */ /* 0x000fe200078e0004 */
[----:B------:R-:W-:Y:S02]  /*0500*/  IADD3 R11, R11, R23, RZ ;  /* 0x000000170b0b7210 */ /* 0x000fe40007ffe0ff */
[----:B------:R-:W-:Y:S01]  /*0510*/  LEA.HI.X R16, R16, c[0x0][0x244], R19, 0x2, P0 ;  /* 0x0000910010107a11 */ /* 0x000fe200000f1413 */
[----:B------:R-:W-:Y:S01]  /*0520*/  IMAD.WIDE.U32 R4, R186, c[0x0][0x280], R6 ;  /* 0x0000a000ba047a25 */ /* 0x000fe200078e0006 */
[----:B------:R-:W-:-:S03]  /*0530*/  IADD3 R7, P3, R15, R2, RZ ;  /* 0x000000020f077210 */ /* 0x000fc60007f7e0ff */
[----:B------:R-:W-:Y:S01]  /*0540*/  IMAD R18, R171, c[0x0][0x1c8], RZ ;  /* 0x00007200ab127a24 */ /* 0x000fe200078e02ff */
[----:B------:R-:W-:Y:S01]  /*0550*/  IADD3.X R2, R17, R3, R0, P3, !PT ;  /* 0x0000000311027210 */ /* 0x000fe20001ffe400 */
[----:B------:R-:W-:Y:S01]  /*0560*/  IMAD R0, R171, c[0x0][0x1a8], RZ ;  /* 0x00006a00ab007a24 */ /* 0x000fe200078e02ff */
[----:B------:R-:W-:Y:S01]  /*0570*/  LEA R6, P0, R7, c[0x0][0x248], 0x2 ;  /* 0x0000920007067a11 */ /* 0x000fe200078010ff */
[----:B------:R-:W-:Y:S01]  /*0580*/  IMAD.WIDE.U32 R8, R173, c[0x0][0x1a8], R8 ;  /* 0x00006a00ad087a25 */ /* 0x000fe200078e0008 */
[----:B------:R-:W-:Y:S02]  /*0590*/  IADD3 R4, P4, R15, R4, RZ ;  /* 0x000000040f047210 */ /* 0x000fe40007f9e0ff */
[----:B------:R-:W-:Y:S01]  /*05a0*/  LEA.HI.X R7, R7, c[0x0][0x24c], R2, 0x2, P0 ;  /* 0x0000930007077a11 */ /* 0x000fe200000f1402 */
[C---:B------:R-:W-:Y:S01]  /*05b0*/  IMAD R3, R173.reuse, c[0x0][0x1ac], R0 ;  /* 0x00006b00ad037a24 */ /* 0x040fe200078e0200 */
[----:B------:R-:W-:Y:S01]  /*05c0*/  ISETP.NE.U32.AND P0, PT, RZ, c[0x0][0x260], PT ;  /* 0x00009800ff007a0c */ /* 0x000fe20003f05070 */
[----:B------:R-:W-:Y:S01]  /*05d0*/  IMAD.WIDE.U32 R10, R173, c[0x0][0x1c8], R10 ;  /* 0x00007200ad0a7a25 */ /* 0x000fe200078e000a */
[----:B------:R-:W-:-:S02]  /*05e0*/  IADD3.X R5, R17, R5, R21, P4, !PT ;  /* 0x0000000511057210 */ /* 0x000fc400027fe415 */
[----:B------:R-:W-:Y:S01]  /*05f0*/  IADD3 R163, P3, R15, R8, RZ ;  /* 0x000000080fa37210 */ /* 0x000fe20007f7e0ff */
[----:B------:R-:W-:Y:S01]  /*0600*/  IMAD R19, R173, c[0x0][0x1cc], R18 ;  /* 0x00007300ad137a24 */ /* 0x000fe200078e0212 */
[----:B------:R-:W-:Y:S02]  /*0610*/  IADD3 R0, R9, R3, RZ ;  /* 0x0000000309007210 */ /* 0x000fe40007ffe0ff */
[----:B------:R-:W-:Y:S02]  /*0620*/  IADD3 R15, P4, R15, R10, RZ ;  /* 0x0000000a0f0f7210 */ /* 0x000fe40007f9e0ff */
[----:B------:R-:W-:Y:S02]  /*0630*/  IADD3 R2, R11, R19, RZ ;  /* 0x000000130b027210 */ /* 0x000fe40007ffe0ff */
[----:B------:R-:W-:Y:S02]  /*0640*/  ISETP.NE.AND.EX P0, PT, RZ, c[0x0][0x264], PT, P0 ;  /* 0x00009900ff007a0c */ /* 0x000fe40003f05300 */
[----:B------:R-:W-:-:S02]  /*0650*/  LEA R3, P6, R4, c[0x0][0x308], 0x2 ;  /* 0x0000c20004037a11 */ /* 0x000fc400078c10ff */
[C---:B------:R-:W-:Y:S02]  /*0660*/  IADD3.X R0, R17.reuse, R0, RZ, P3, !PT ;  /* 0x0000000011007210 */ /* 0x040fe40001ffe4ff */
[----:B------:R-:W-:Y:S02]  /*0670*/  IADD3.X R2, R17, R2, RZ, P4, !PT ;  /* 0x0000000211027210 */ /* 0x000fe400027fe4ff */
[----:B------:R-:W-:Y:S02]  /*0680*/  ISETP.NE.U32.AND P3, PT, RZ, c[0x0][0x328], PT ;  /* 0x0000ca00ff007a0c */ /* 0x000fe40003f65070 */
[----:B------:R-:W-:Y:S02]  /*0690*/  ISETP.NE.U32.AND P4, PT, RZ, c[0x0][0x348], PT ;  /* 0x0000d200ff007a0c */ /* 0x000fe40003f85070 */
[----:B------:R-:W-:Y:S02]  /*06a0*/  LEA.HI.X R4, R4, c[0x0][0x30c], R5, 0x2, P6 ;  /* 0x0000c30004047a11 */ /* 0x000fe400030f1405 */
[----:B------:R-:W-:-:S02]  /*06b0*/  LEA R165, P6, R163, c[0x0][0x228], 0x2 ;  /* 0x00008a00a3a57a11 */ /* 0x000fc400078c10ff */
[----:B------:R-:W-:Y:S02]  /*06c0*/  ISETP.NE.AND.EX P3, PT, RZ, c[0x0][0x32c], PT, P3 ;  /* 0x0000cb00ff007a0c */ /* 0x000fe40003f65330 */
[----:B------:R-:W-:Y:S02]  /*06d0*/  ISETP.NE.AND.EX P4, PT, RZ, c[0x0][0x34c], PT, P4 ;  /* 0x0000d300ff007a0c */ /* 0x000fe40003f85340 */
        /* <DEDUP_REMOVED lines=47> */
.L_x_5767:
[----:B------:R-:W-:Y:S01]  /*09d0*/  IADD3 R152, -R155, c[0x0][0x174], RZ ;  /* 0x00005d009b987a10 */ /* 0x000fe20007ffe1ff */
[----:B------:R-:W-:Y:S01]  /*09e0*/  BAR.SYNC.DEFER_BLOCKING 0x0 ;  /* 0x0000000000007b1d */ /* 0x000fe20000010000 */
[----:B-1----:R-:W-:Y:S01]  /*09f0*/  LEA R2, P1, R120, UR20, 0x2 ;  /* 0x0000001478027c11 */ /* 0x002fe2000f8210ff */
[----:B------:R-:W-:Y:S01]  /*0a00*/  CS2R R4, SRZ ;  /* 0x0000000000047805 */ /* 0x000fe2000001ff00 */
[----:B------:R-:W-:-:S02]  /*0a10*/  LEA R122, R152, 0xfffffe00, 0x9 ;  /* 0xfffffe00987a7811 */ /* 0x000fc400078e48ff */
[----:B------:R-:W-:Y:S02]  /*0a20*/  LEA.HI.X R3, R120, UR21, R121, 0x2, P1 ;  /* 0x0000001578037c11 */ /* 0x000fe400088f1479 */
[----:B------:R-:W-:-:S04]  /*0a30*/  IADD3 R151, -R122, c[0x0][0x168], RZ ;  /* 0x00005a007a977a10 */ /* 0x000fc80007ffe1ff */
[-C--:B------:R-:W-:Y:S02]  /*0a40*/  ISETP.GE.AND P0, PT, R120, R151.reuse, PT ;  /* 0x000000977800720c */ /* 0x080fe40003f06270 */
[-C--:B------:R-:W-:Y:S01]  /*0a50*/  ISETP.GE.AND P1, PT, R180, R151.reuse, PT ;  /* 0x00000097b400720c */ /* 0x080fe20003f26270 */
[----:B------:R-:W-:Y:S01]  /*0a60*/  HFMA2.MMA R0, -RZ, RZ, 0, 0 ;  /* 0x00000000ff007435 */ /* 0x000fe200000001ff */
[-C--:B------:R-:W-:Y:S02]  /*0a70*/  ISETP.GE.AND P2, PT, R178, R151.reuse, PT ;  /* 0x00000097b200720c */ /* 0x080fe40003f46270 */
[-C--:B------:R-:W-:Y:S02]  /*0a80*/  ISETP.GE.AND P3, PT, R176, R151.reuse, PT ;  /* 0x00000097b000720c */ /* 0x080fe40003f66270 */
[----:B------:R-:W-:-:S05]  /*0a90*/  ISETP.GE.AND P4, PT, R174, R151, PT ;  /* 0x00000097ae00720c */ /* 0x000fca0003f86270 */
[----:B0-----:R0:W2:Y:S01]  /*0aa0*/  @!P0 LDG.E R5, [R2.64] ;  /* 0x0000000e02058981 */ /* 0x0010a2000c1e1900 */
[-C--:B------:R-:W-:Y:S01]  /*0ab0*/  ISETP.GE.AND P0, PT, R182, R151.reuse, PT ;  /* 0x00000097b600720c */ /* 0x080fe20003f06270 */
[----:B------:R-:W-:Y:S01]  /*0ac0*/  CS2R R6, SRZ ;  /* 0x0000000000067805 */ /* 0x000fe2000001ff00 */
[----:B------:R-:W-:Y:S01]  /*0ad0*/  CS2R R8, SRZ ;  /* 0x0000000000087805 */ /* 0x000fe2000001ff00 */
[----:B------:R0:W3:Y:S01]  /*0ae0*/  @!P2 LDG.E R4, [R2.64+0x180] ;  /* 0x0001800e0204a981 */ /* 0x0000e2000c1e1900 */
[----:B------:R-:W-:-:S03]  /*0af0*/  ISETP.GE.AND P2, PT, R168, R151, PT ;  /* 0x00000097a800720c */ /* 0x000fc60003f46270 */
[----:B------:R0:W4:Y:S01]  /*0b00*/  @!P1 LDG.E R7, [R2.64+0x100] ;  /* 0x0001000e02079981 */ /* 0x000122000c1e1900 */
[----:B------:R-:W-:-:S03]  /*0b10*/  ISETP.GE.AND P1, PT, R170, R151, PT ;  /* 0x00000097aa00720c */ /* 0x000fc60003f26270 */
[----:B------:R0:W5:Y:S04]  /*0b20*/  @!P3 LDG.E R9, [R2.64+0x200] ;  /* 0x0002000e0209b981 */ /* 0x000168000c1e1900 */
[----:B------:R0:W3:Y:S01]  /*0b30*/  @!P0 LDG.E R0, [R2.64+0x80] ;  /* 0x0000800e02008981 */ /* 0x0000e2000c1e1900 */
[-C--:B------:R-:W-:Y:S02]  /*0b40*/  ISETP.GE.AND P0, PT, R172, R151.reuse, PT ;  /* 0x00000097ac00720c */ /* 0x080fe40003f06270 */
[-C--:B------:R-:W-:Y:S01]  /*0b50*/  ISETP.GE.AND P3, PT, R166, R151.reuse, PT ;  /* 0x00000097a600720c */ /* 0x080fe20003f66270 */
[----:B------:R0:W4:Y:S01]  /*0b60*/  @!P4 LDG.E R6, [R2.64+0x280] ;  /* 0x0002800e0206c981 */ /* 0x000122000c1e1900 */
[-C--:B------:R-:W-:Y:S01]  /*0b70*/  ISETP.GE.AND P4, PT, R164, R151.reuse, PT ;  /* 0x00000097a400720c */ /* 0x080fe20003f86270 */
[----:B------:R-:W-:Y:S01]  /*0b80*/  CS2R R10, SRZ ;  /* 0x00000000000a7805 */ /* 0x000fe2000001ff00 */
[----:B------:R-:W-:Y:S01]  /*0b90*/  CS2R R12, SRZ ;  /* 0x00000000000c7805 */ /* 0x000fe2000001ff00 */
[----:B------:R-:W-:Y:S01]  /*0ba0*/  CS2R R14, SRZ ;  /* 0x00000000000e7805 */ /* 0x000fe2000001ff00 */
        /* <DEDUP_REMOVED lines=56> */
[----:B------:R-:W-:Y:S02]  /*0f30*/  SHF.L.U64.HI R110, R120, 0x2, R121 ;  /* 0x00000002786e7819 */ /* 0x000fe40000010279 */
[----:B------:R-:W-:-:S04]  /*0f40*/  IADD3 R124, P0, R108, UR18, RZ ;  /* 0x000000126c7c7c10 */ /* 0x000fc8000ff1e0ff */
[----:B------:R-:W-:Y:S02]  /*0f50*/  IADD3.X R125, R110, UR19, RZ, P0, !PT ;  /* 0x000000136e7d7c10 */ /* 0x000fe400087fe4ff */
[-C--:B------:R-:W-:Y:S02]  /*0f60*/  ISETP.GE.AND P0, PT, R182, R151.reuse, PT ;  /* 0x00000097b600720c */ /* 0x080fe40003f06270 */
[----:B------:R-:W-:Y:S02]  /*0f70*/  LEA R2, P1, R120, UR16, 0x2 ;  /* 0x0000001078027c11 */ /* 0x000fe4000f8210ff */
[-C--:B------:R-:W-:Y:S02]  /*0f80*/  ISETP.GE.AND P2, PT, R176, R151.reuse, PT ;  /* 0x00000097b000720c */ /* 0x080fe40003f46270 */
[C---:B------:R-:W-:Y:S02]  /*0f90*/  LEA.HI.X R3, R120.reuse, UR17, R121, 0x2, P1 ;  /* 0x0000001178037c11 */ /* 0x040fe400088f1479 */
[----:B------:R-:W-:-:S02]  /*0fa0*/  ISETP.GE.AND P1, PT, R120, R151, PT ;  /* 0x000000977800720c */ /* 0x000fc40003f26270 */
[-C--:B------:R-:W-:Y:S02]  /*0fb0*/  ISETP.GE.AND P3, PT, R178, R151.reuse, PT ;  /* 0x00000097b200720c */ /* 0x080fe40003f66270 */
[-C--:B------:R-:W-:Y:S02]  /*0fc0*/  ISETP.GE.AND P4, PT, R180, R151.reuse, PT ;  /* 0x00000097b400720c */ /* 0x080fe40003f86270 */
[-C--:B------:R-:W-:Y:S02]  /*0fd0*/  ISETP.GE.AND P5, PT, R172, R151.reuse, PT ;  /* 0x00000097ac00720c */ /* 0x080fe40003fa6270 */
[----:B------:R-:W-:Y:S01]  /*0fe0*/  ISETP.GE.AND P6, PT, R174, R151, PT ;  /* 0x00000097ae00720c */ /* 0x000fe20003fc6270 */
[----:B--2---:R-:W-:Y:S04]  /*0ff0*/  STS [R150], R5 ;  /* 0x0000000596007388 */ /* 0x004fe80000000800 */
[----:B---3--:R0:W-:Y:S04]  /*1000*/  STS [R149+0x80], R0 ;  /* 0x0000800095007388 */ /* 0x0081e80000000800 */
[----:B----4-:R-:W-:Y:S01]  /*1010*/  STS [R148+0x100], R7 ;  /* 0x0001000794007388 */ /* 0x010fe20000000800 */
[----:B0-----:R-:W-:-:S03]  /*1020*/  IADD3 R0, R157, 0x160, RZ ;  /* 0x000001609d007810 */ /* 0x001fc60007ffe0ff */
[----:B------:R0:W-:Y:S01]  /*1030*/  STS [R147+0x180], R4 ;  /* 0x0001800493007388 */ /* 0x0001e20000000800 */
[----:B------:R-:W-:-:S03]  /*1040*/  LEA.HI.SX32 R0, R0, R157, 0x1b ;  /* 0x0000009d00007211 */ /* 0x000fc600078fdaff */
[----:B-----5:R-:W-:Y:S04]  /*1050*/  STS [R146+0x200], R9 ;  /* 0x0002000992007388 */ /* 0x020fe80000000800 */
[----:B------:R1:W-:Y:S01]  /*1060*/  STS [R145+0x280], R6 ;  /* 0x0002800691007388 */ /* 0x0003e20000000800 */
[C---:B0-----:R-:W-:Y:S02]  /*1070*/  IADD3 R4, R157.reuse, 0x1a0, RZ ;  /* 0x000001a09d047810 */ /* 0x041fe40007ffe0ff */
[----:B------:R-:W-:Y:S02]  /*1080*/  SHF.L.U32 R139, R0, 0x2, RZ ;  /* 0x00000002008b7819 */ /* 0x000fe400000006ff */
[----:B------:R-:W-:Y:S02]  /*1090*/  LEA.HI.SX32 R4, R4, R157, 0x1b ;  /* 0x0000009d04047211 */ /* 0x000fe400078fdaff */
[----:B-1----:R-:W-:-:S02]  /*10a0*/  IADD3 R6, R157, 0x1c0, RZ ;  /* 0x000001c09d067810 */ /* 0x002fc40007ffe0ff */
[----:B------:R-:W-:Y:S01]  /*10b0*/  SHF.L.U32 R0, R157, 0x4, RZ ;  /* 0x000000049d007819 */ /* 0x000fe200000006ff */
[----:B------:R-:W-:Y:S01]  /*10c0*/  STS [R144+0x300], R11 ;  /* 0x0003000b90007388 */ /* 0x000fe20000000800 */
[----:B------:R-:W-:Y:S02]  /*10d0*/  LEA.HI.SX32 R6, R6, R157, 0x1b ;  /* 0x0000009d06067211 */ /* 0x000fe400078fdaff */
[----:B------:R-:W-:Y:S01]  /*10e0*/  SHF.L.U32 R113, R4, 0x2, RZ ;  /* 0x0000000204717819 */ /* 0x000fe200000006ff */
[----:B------:R-:W-:Y:S01]  /*10f0*/  STS [R143+0x380], R8 ;  /* 0x000380088f007388 */ /* 0x000fe20000000800 */
        /* <DEDUP_REMOVED lines=31> */
[----:B-1----:R-:W-:-:S04]  /*12f0*/  CS2R R12, SRZ ;  /* 0x00000000000c7805 */ /* 0x002fc8000001ff00 */
[----:B------:R-:W4:Y:S01]  /*1300*/  @!P0 LDG.E R4, [R124.64+0x80] ;  /* 0x0000800e7c048981 */ /* 0x000f22000c1e1900 */
[-C--:B------:R-:W-:Y:S01]  /*1310*/  ISETP.GE.AND P0, PT, R170, R151.reuse, PT ;  /* 0x00000097aa00720c */ /* 0x080fe20003f06270 */
[----:B------:R-:W-:Y:S01]  /*1320*/  CS2R R8, SRZ ;  /* 0x0000000000087805 */ /* 0x000fe2000001ff00 */
[----:B------:R-:W-:Y:S01]  /*1330*/  CS2R R6, SRZ ;  /* 0x0000000000067805 */ /* 0x000fe2000001ff00 */
[----:B------:R-:W5:Y:S04]  /*1340*/  @!P1 LDG.E R5, [R124.64] ;  /* 0x0000000e7c059981 */ /* 0x000f68000c1e1900 */
[----:B------:R-:W4:Y:S06]  /*1350*/  @!P5 LDG.E R11, [R124.64+0x300] ;  /* 0x0003000e7c0bd981 */ /* 0x000f2c000c1e1900 */
[----:B------:R-:W4:Y:S01]  /*1360*/  @!P0 LDG.E R10, [R124.64+0x380] ;  /* 0x0003800e7c0a8981 */ /* 0x000f22000c1e1900 */
[----:B------:R-:W-:-:S02]  /*1370*/  ISETP.GE.AND P0, PT, R168, R151, PT ;  /* 0x00000097a800720c */ /* 0x000fc40003f06270 */
[-C--:B------:R-:W-:Y:S01]  /*1380*/  ISETP.GE.AND P1, PT, R164, R151.reuse, PT ;  /* 0x00000097a400720c */ /* 0x080fe20003f26270 */
[----:B------:R-:W4:Y:S01]  /*1390*/  @!P2 LDG.E R9, [R124.64+0x200] ;  /* 0x0002000e7c09a981 */ /* 0x000f22000c1e1900 */
[----:B------:R-:W-:-:S03]  /*13a0*/  ISETP.GE.AND P2, PT, R162, R151, PT ;  /* 0x00000097a200720c */ /* 0x000fc60003f46270 */
[----:B------:R-:W4:Y:S01]  /*13b0*/  @!P3 LDG.E R6, [R124.64+0x180] ;  /* 0x0001800e7c06b981 */ /* 0x000f22000c1e1900 */
[----:B------:R-:W-:-:S03]  /*13c0*/  ISETP.GE.AND P3, PT, R160, R151, PT ;  /* 0x00000097a000720c */ /* 0x000fc60003f66270 */
[----:B------:R-:W4:Y:S04]  /*13d0*/  @!P4 LDG.E R7, [R124.64+0x100] ;  /* 0x0001000e7c07c981 */ /* 0x000f28000c1e1900 */
[----:B------:R-:W4:Y:S01]  /*13e0*/  @!P0 LDG.E R13, [R124.64+0x400] ;  /* 0x0004000e7c0d8981 */ /* 0x000f22000c1e1900 */
[-C--:B------:R-:W-:Y:S02]  /*13f0*/  ISETP.GE.AND P0, PT, R166, R151.reuse, PT ;  /* 0x00000097a600720c */ /* 0x080fe40003f06270 */
[-C--:B------:R-:W-:Y:S01]  /*1400*/  ISETP.GE.AND P4, PT, R158, R151.reuse, PT ;  /* 0x000000979e00720c */ /* 0x080fe20003f86270 */
[----:B------:R-:W4:Y:S01]  /*1410*/  @!P6 LDG.E R8, [R124.64+0x280] ;  /* 0x0002800e7c08e981 */ /* 0x000f22000c1e1900 */
[-C--:B------:R-:W-:Y:S02]  /*1420*/  ISETP.GE.AND P5, PT, R156, R151.reuse, PT ;  /* 0x000000979c00720c */ /* 0x080fe40003fa6270 */
[----:B------:R-:W-:Y:S01]  /*1430*/  ISETP.GE.AND P6, PT, R154, R151, PT ;  /* 0x000000979a00720c */ /* 0x000fe20003fc6270 */
[----:B--2---:R-:W-:Y:S01]  /*1440*/  CS2R R14, SRZ ;  /* 0x00000000000e7805 */ /* 0x004fe2000001ff00 */
[----:B---3--:R-:W-:Y:S01]  /*1450*/  CS2R R16, SRZ ;  /* 0x0000000000107805 */ /* 0x008fe2000001ff00 */
[----:B------:R-:W-:-:S04]  /*1460*/  CS2R R18, SRZ ;  /* 0x0000000000127805 */ /* 0x000fc8000001ff00 */
[----:B------:R-:W2:Y:S04]  /*1470*/  @!P0 LDG.E R12, [R124.64+0x480] ;  /* 0x0004800e7c0c8981 */ /* 0x000ea8000c1e1900 */
[----:B------:R-:W3:Y:S04]  /*1480*/  @!P1 LDG.E R15, [R124.64+0x500] ;  /* 0x0005000e7c0f9981 */ /* 0x000ee8000c1e1900 */
[----:B------:R-:W2:Y:S04]  /*1490*/  @!P2 LDG.E R14, [R124.64+0x580] ;  /* 0x0005800e7c0ea981 */ /* 0x000ea8000c1e1900 */
        /* <DEDUP_REMOVED lines=10> */
[----:B------:R-:W-:Y:S01]  /*1540*/  HFMA2.MMA R25, -RZ, RZ, 0, 0 ;  /* 0x00000000ff197435 */ /* 0x000fe200000001ff */
[----:B-----5:R-:W-:Y:S04]  /*1550*/  STS [R150], R5 ;  /* 0x0000000596007388 */ /* 0x020fe80000000800 */
        /* <DEDUP_REMOVED lines=16> */
[----:B------:R-:W4:Y:S04]  /*1660*/  LDS R88, [R109] ;  /* 0x000000006d587984 */ /* 0x000f280000000800 */
        /* <DEDUP_REMOVED lines=13> */
[----:B------:R-:W3:Y:S04]  /*1740*/  LDS R74, [R109+0x38] ;  /* 0x000038006d4a7984 */ /* 0x000ee80000000800 */
[----:B------:R-:W4:Y:S04]  /*1750*/  LDS R75, [R109+0x3c] ;  /* 0x00003c006d4b7984 */ /* 0x000f280000000800 */
[----:B------:R-:W-:Y:S01]  /*1760*/  BAR.SYNC.DEFER_BLOCKING 0x0 ;  /* 0x0000000000007b1d */ /* 0x000fe20000010000 */
[----:B0-----:R-:W-:-:S05]  /*1770*/  CS2R R10, SRZ ;  /* 0x00000000000a7805 */ /* 0x001fca000001ff00 */
[----:B------:R0:W5:Y:S01]  /*1780*/  @!P0 LDG.E R21, [R2.64] ;  /* 0x0000000e02158981 */ /* 0x000162000c1e1900 */
[----:B------:R-:W-:-:S03]  /*1790*/  ISETP.GE.AND P0, PT, R182, R151, PT ;  /* 0x00000097b600720c */ /* 0x000fc60003f06270 */
[----:B------:R0:W5:Y:S01]  /*17a0*/  @!P1 LDG.E R11, [R2.64+0x100] ;  /* 0x0001000e020b9981 */ /* 0x000162000c1e1900 */
[-C--:B------:R-:W-:Y:S01]  /*17b0*/  ISETP.GE.AND P1, PT, R176, R151.reuse, PT ;  /* 0x00000097b000720c */ /* 0x080fe20003f26270 */
[----:B-1----:R-:W-:Y:S01]  /*17c0*/  CS2R R12, SRZ ;  /* 0x00000000000c7805 */ /* 0x002fe2000001ff00 */
[----:B--2---:R-:W-:Y:S01]  /*17d0*/  CS2R R14, SRZ ;  /* 0x00000000000e7805 */ /* 0x004fe2000001ff00 */
[----:B---3--:R-:W-:Y:S01]  /*17e0*/  CS2R R16, SRZ ;  /* 0x0000000000107805 */ /* 0x008fe2000001ff00 */
[----:B----4-:R-:W-:Y:S01]  /*17f0*/  CS2R R18, SRZ ;  /* 0x0000000000127805 */ /* 0x010fe2000001ff00 */
[----:B------:R0:W2:Y:S04]  /*1800*/  @!P5 LDG.E R25, [R2.64+0x700] ;  /* 0x0007000e0219d981 */ /* 0x0000a8000c1e1900 */
[----:B------:R0:W3:Y:S01]  /*1810*/  @!P0 LDG.E R0, [R2.64+0x80] ;  /* 0x0000800e02008981 */ /* 0x0000e2000c1e1900 */
[----:B------:R-:W-:-:S03]  /*1820*/  ISETP.GE.AND P0, PT, R178, R151, PT ;  /* 0x00000097b200720c */ /* 0x000fc60003f06270 */
[----:B------:R0:W4:Y:S01]  /*1830*/  @!P1 LDG.E R13, [R2.64+0x200] ;  /* 0x0002000e020d9981 */ /* 0x000122000c1e1900 */
[----:B------:R-:W-:-:S03]  /*1840*/  ISETP.GE.AND P1, PT, R172, R151, PT ;  /* 0x00000097ac00720c */ /* 0x000fc60003f26270 */
[----:B------:R0:W2:Y:S06]  /*1850*/  @!P2 LDG.E R18, [R2.64+0x580] ;  /* 0x0005800e0212a981 */ /* 0x0000ac000c1e1900 */
[----:B------:R0:W2:Y:S01]  /*1860*/  @!P0 LDG.E R10, [R2.64+0x180] ;  /* 0x0001800e020a8981 */ /* 0x0000a2000c1e1900 */
        /* <DEDUP_REMOVED lines=9> */
[----:B------:R-:W-:Y:S01]  /*1900*/  CS2R R22, SRZ ;  /* 0x0000000000167805 */ /* 0x000fe2000001ff00 */
[----:B------:R-:W-:Y:S01]  /*1910*/  MOV R20, RZ ;  /* 0x000000ff00147202 */ /* 0x000fe20000000f00 */
[----:B------:R0:W4:Y:S04]  /*1920*/  @!P1 LDG.E R19, [R2.64+0x500] ;  /* 0x0005000e02139981 */ /* 0x000128000c1e1900 */
[----:B------:R0:W4:Y:S04]  /*1930*/  @!P3 LDG.E R23, [R2.64+0x600] ;  /* 0x0006000e0217b981 */ /* 0x000128000c1e1900 */
[----:B------:R0:W4:Y:S04]  /*1940*/  @!P4 LDG.E R20, [R2.64+0x680] ;  /* 0x0006800e0214c981 */ /* 0x000128000c1e1900 */
[----:B------:R0:W4:Y:S04]  /*1950*/  @!P0 LDG.E R16, [R2.64+0x480] ;  /* 0x0004800e02108981 */ /* 0x000128000c1e1900 */
[----:B------:R0:W4:Y:S01]  /*1960*/  @!P6 LDG.E R22, [R2.64+0x780] ;  /* 0x0007800e0216e981 */ /* 0x000122000c1e1900 */
[----:B------:R-:W-:-:S02]  /*1970*/  IMAD R6, R175, c[0x0][0x1f0], RZ ;  /* 0x00007c00af067a24 */ /* 0x000fc400078e02ff */
[----:B------:R-:W-:Y:S01]  /*1980*/  IMAD R8, R175, c[0x0][0x200], RZ ;  /* 0x00008000af087a24 */ /* 0x000fe200078e02ff */
[----:B------:R-:W-:Y:S01]  /*1990*/  ISETP.GE.AND P0, PT, R120, R151, PT ;  /* 0x000000977800720c */ /* 0x000fe20003f06270 */
[C---:B------:R-:W-:Y:S02]  /*19a0*/  IMAD R27, R177.reuse, c[0x0][0x1f4], R6 ;  /* 0x00007d00b11b7a24 */ /* 0x040fe400078e0206 */
[----:B------:R-:W-:-:S04]  /*19b0*/  IMAD.WIDE.U32 R6, R177, c[0x0][0x200], RZ ;  /* 0x00008000b1067a25 */ /* 0x000fc800078e00ff */
[----:B------:R-:W-:Y:S02]  /*19c0*/  IMAD R29, R177, c[0x0][0x204], R8 ;  /* 0x00008100b11d7a24 */ /* 0x000fe400078e0208 */
[----:B------:R-:W-:Y:S01]  /*19d0*/  IMAD R9, R179, c[0x0][0x208], RZ ;  /* 0x00008200b3097a24 */ /* 0x000fe200078e02ff */
[----:B------:R-:W-:Y:S01]  /*19e0*/  SHF.R.S32.HI R123, RZ, 0x1f, R122 ;  /* 0x0000001fff7b7819 */ /* 0x000fe2000001147a */
[----:B------:R-:W-:Y:S01]  /*19f0*/  IMAD.WIDE.U32 R4, R177, c[0x0][0x1f0], RZ ;  /* 0x00007c00b1047a25 */ /* 0x000fe200078e00ff */
[----:B------:R-:W-:-:S03]  /*1a00*/  IADD3 R7, R7, R29, RZ ;  /* 0x0000001d07077210 */ /* 0x000fc60007ffe0ff */
[C---:B------:R-:W-:Y:S01]  /*1a10*/  IMAD R33, R186.reuse, c[0x0][0x20c], R9 ;  /* 0x00008300ba217a24 */ /* 0x040fe200078e0209 */
[----:B------:R-:W-:Y:S01]  /*1a20*/  IADD3 R5, R5, R27, RZ ;  /* 0x0000001b05057210 */ /* 0x000fe20007ffe0ff */
[----:B0-----:R-:W-:Y:S01]  /*1a30*/  IMAD R3, R179, c[0x0][0x1f8], RZ ;  /* 0x00007e00b3037a24 */ /* 0x001fe200078e02ff */
[----:B------:R-:W-:Y:S01]  /*1a40*/  IADD3 R91, R155, -c[0x0][0x174], RZ ;  /* 0x80005d009b5b7a10 */ /* 0x000fe20007ffe0ff */
[C---:B------:R-:W-:Y:S01]  /*1a50*/  IMAD.WIDE.U32 R8, R186.reuse, c[0x0][0x208], R6 ;  /* 0x00008200ba087a25 */ /* 0x040fe200078e0006 */
[----:B------:R-:W-:Y:S02]  /*1a60*/  @!P0 MOV R6, R122 ;  /* 0x0000007a00068202 */ /* 0x000fe40000000f00 */
[----:B------:R-:W-:Y:S01]  /*1a70*/  @!P0 MOV R7, R123 ;  /* 0x0000007b00078202 */ /* 0x000fe20000000f00 */
[----:B------:R-:W-:Y:S02]  /*1a80*/  IMAD R31, R186, c[0x0][0x1fc], R3 ;  /* 0x00007f00ba1f7a24 */ /* 0x000fe400078e0203 */
[----:B------:R-:W-:-:S04]  /*1a90*/  @!P0 IMAD.WIDE.U32 R2, R177, c[0x0][0x1f0], R122 ;  /* 0x00007c00b1028a25 */ /* 0x000fc800078e007a */
[----:B------:R-:W-:Y:S02]  /*1aa0*/  IMAD R91, R91, -0x200, RZ ;  /* 0xfffffe005b5b7824 */ /* 0x000fe400078e02ff */
[----:B------:R-:W-:-:S04]  /*1ab0*/  IMAD.WIDE.U32 R4, R186, c[0x0][0x1f8], R4 ;  /* 0x00007e00ba047a25 */ /* 0x000fc800078e0004 */
[----:B------:R-:W-:Y:S01]  /*1ac0*/  @!P0 IMAD.WIDE.U32 R6, R177, c[0x0][0x200], R6 ;  /* 0x00008000b1068a25 */ /* 0x000fe200078e0006 */
[----:B------:R-:W-:Y:S02]  /*1ad0*/  @!P0 IADD3 R3, R27, R3, RZ ;  /* 0x000000031b038210 */ /* 0x000fe40007ffe0ff */
[----:B------:R-:W-:Y:S02]  /*1ae0*/  SHF.R.S32.HI R90, RZ, 0x1f, R91 ;  /* 0x0000001fff5a7819 */ /* 0x000fe4000001145b */
        /* <DEDUP_REMOVED lines=19> */
[----:B-----5:R-:W-:Y:S04]  /*1c20*/  STS [R150], R21 ;  /* 0x0000001596007388 */ /* 0x020fe80000000800 */
[----:B---3--:R-:W-:Y:S04]  /*1c30*/  STS [R149+0x80], R0 ;  /* 0x0000800095007388 */ /* 0x008fe80000000800 */
[----:B------:R0:W-:Y:S04]  /*1c40*/  STS [R148+0x100], R11 ;  /* 0x0001000b94007388 */ /* 0x0001e80000000800 */
[----:B--2---:R1:W-:Y:S04]  /*1c50*/  STS [R147+0x180], R10 ;  /* 0x0001800a93007388 */ /* 0x0043e80000000800 */
[----:B----4-:R-:W-:Y:S04]  /*1c60*/  STS [R146+0x200], R13 ;  /* 0x0002000d92007388 */ /* 0x010fe80000000800 */
        /* <DEDUP_REMOVED lines=12> */
[----:B------:R3:W4:Y:S04]  /*1d30*/  LDS R73, [R109] ;  /* 0x000000006d497984 */ /* 0x0007280000000800 */
[----:B------:R3:W0:Y:S04]  /*1d40*/  LDS R72, [R109+0x4] ;  /* 0x000004006d487984 */ /* 0x0006280000000800 */
[----:B------:R3:W0:Y:S04]  /*1d50*/  LDS R71, [R109+0x8] ;  /* 0x000008006d477984 */ /* 0x0006280000000800 */
[----:B------:R3:W0:Y:S04]  /*1d60*/  LDS R70, [R109+0xc] ;  /* 0x00000c006d467984 */ /* 0x0006280000000800 */
[----:B------:R3:W0:Y:S04]  /*1d70*/  LDS R69, [R109+0x10] ;  /* 0x000010006d457984 */ /* 0x0006280000000800 */
[----:B------:R3:W0:Y:S04]  /*1d80*/  LDS R68, [R109+0x14] ;  /* 0x000014006d447984 */ /* 0x0006280000000800 */
[----:B------:R3:W2:Y:S04]  /*1d90*/  LDS R67, [R109+0x18] ;  /* 0x000018006d437984 */ /* 0x0006a80000000800 */
[----:B------:R3:W3:Y:S04]  /*1da0*/  LDS R66, [R109+0x1c] ;  /* 0x00001c006d427984 */ /* 0x0006e80000000800 */
[----:B------:R0:W3:Y:S04]  /*1db0*/  LDS R65, [R109+0x20] ;  /* 0x000020006d417984 */ /* 0x0000e80000000800 */
[----:B------:R0:W3:Y:S04]  /*1dc0*/  LDS R64, [R109+0x24] ;  /* 0x000024006d407984 */ /* 0x0000e80000000800 */
[----:B------:R0:W3:Y:S04]  /*1dd0*/  LDS R63, [R109+0x28] ;  /* 0x000028006d3f7984 */ /* 0x0000e80000000800 */
[----:B------:R0:W3:Y:S04]  /*1de0*/  LDS R62, [R109+0x2c] ;  /* 0x00002c006d3e7984 */ /* 0x0000e80000000800 */
[----:B------:R0:W3:Y:S04]  /*1df0*/  LDS R61, [R109+0x30] ;  /* 0x000030006d3d7984 */ /* 0x0000e80000000800 */
[----:B------:R0:W3:Y:S04]  /*1e00*/  LDS R60, [R109+0x34] ;  /* 0x000034006d3c7984 */ /* 0x0000e80000000800 */
[----:B------:R2:W3:Y:S04]  /*1e10*/  LDS R59, [R109+0x38] ;  /* 0x000038006d3b7984 */ /* 0x0004e80000000800 */
[----:B------:R3:W3:Y:S01]  /*1e20*/  LDS R58, [R109+0x3c] ;  /* 0x00003c006d3a7984 */ /* 0x0006e20000000800 */
[----:B0-----:R-:W-:-:S02]  /*1e30*/  @!P0 IADD3 R11, P1, R120, R2, RZ ;  /* 0x00000002780b8210 */ /* 0x001fc40007f3e0ff */
[C---:B-1----:R-:W-:Y:S02]  /*1e40*/  @!P0 IADD3 R10, P3, R120.reuse, R4, RZ ;  /* 0x00000004780a8210 */ /* 0x042fe40007f7e0ff */
[C---:B--2---:R-:W-:Y:S02]  /*1e50*/  @!P0 IADD3.X R12, R121.reuse, R3, R31, P1, !PT ;  /* 0x00000003790c8210 */ /* 0x044fe40000ffe41f */
[----:B------:R-:W-:Y:S02]  /*1e60*/  @!P0 IADD3.X R3, R121, R5, R33, P3, !PT ;  /* 0x0000000579038210 */ /* 0x000fe40001ffe421 */
[C-C-:B------:R-:W-:Y:S02]  /*1e70*/  LEA.HI.X R5, R120.reuse, c[0x0][0x26c], R121.reuse, 0x2, P2 ;  /* 0x00009b0078057a11 */ /* 0x140fe400010f1479 */
[----:B------:R-:W-:Y:S02]  /*1e80*/  LEA.HI.X R0, R120, c[0x0][0x25c], R121, 0x2, P4 ;  /* 0x0000970078007a11 */ /* 0x000fe400020f1479 */
[----:B------:R-:W-:-:S02]  /*1e90*/  LEA R8, P2, R26, R9, 0x2 ;  /* 0x000000091a087211 */ /* 0x000fc400078410ff */
[----:B------:R-:W-:Y:S02]  /*1ea0*/  LEA R4, P4, R24, R7, 0x2 ;  /* 0x0000000718047211 */ /* 0x000fe400078810ff */
[C---:B------:R-:W-:Y:S02]  /*1eb0*/  @!P0 LEA R6, P1, R11.reuse, c[0x0][0x268], 0x2 ;  /* 0x00009a000b068a11 */ /* 0x040fe400078210ff */
        /* <DEDUP_REMOVED lines=12> */
[----:B------:R-:W-:Y:S01]  /*1f80*/  MOV R13, 0x3d39bf78 ;  /* 0x3d39bf78000d7802 */ /* 0x000fe20000000f00 */
[----:B---3--:R-:W0:Y:S02]  /*1f90*/  MUFU.EX2 R15, R88 ;  /* 0x00000058000f7308 */ /* 0x008e240000000800 */
        /* <DEDUP_REMOVED lines=27> */
.L_x_5689:
[----:B----4-:R-:W-:Y:S05]  /*2150*/  BSYNC B0 ;  /* 0x0000000000007941 */ /* 0x010fea0003800000 */
.L_x_5688:
[----:B------:R-:W-:Y:S01]  /*2160*/  BSSY B0, `(.L_x_5690) ;  /* 0x0000023000007945 */ /* 0x000fe20003800000 */
[----:B------:R-:W-:Y:S01]  /*2170*/  FSETP.GTU.FTZ.AND P5, PT, R83, 20, PT ;  /* 0x41a000005300780b */ /* 0x000fe20003fbc000 */
[----:B------:R-:W-:Y:S01]  /*2180*/  FADD.FTZ R82, R82, UR5 ;  /* 0x0000000552527e21 */ /* 0x000fe20008010000 */
[----:B------:R-:W-:Y:S06]  /*2190*/  @P4 BRA `(.L_x_5691) ;  /* 0x000001f000004947 */ /* 0x000fec0003800000 */
[----:B------:R-:W-:Y:S01]  /*21a0*/  FMUL.FTZ R89, R89, 1.4426950216293334961 ;  /* 0x3fb8aa3b59597820 */ /* 0x000fe20000410000 */
[----:B------:R-:W-:Y:S01]  /*21b0*/  HFMA2.MMA R12, -RZ, RZ, 1.625, 0 ;  /* 0x3e800000ff0c7435 */ /* 0x000fe200000001ff */
[----:B---3--:R-:W-:Y:S02]  /*21c0*/  MOV R15, 0x3d39bf78 ;  /* 0x3d39bf78000f7802 */ /* 0x008fe40000000f00 */
        /* <DEDUP_REMOVED lines=28> */
.L_x_5691:
[----:B------:R-:W-:Y:S05]  /*2390*/  BSYNC B0 ;  /* 0x0000000000007941 */ /* 0x000fea0003800000 */
.L_x_5690:
        /* <DEDUP_REMOVED lines=35> */
.L_x_5693:
[----:B------:R-:W-:Y:S05]  /*25d0*/  BSYNC B0 ;  /* 0x0000000000007941 */ /* 0x000fea0003800000 */
.L_x_5692:
        /* <DEDUP_REMOVED lines=35> */
.L_x_5695:
[----:B------:R-:W-:Y:S05]  /*2810*/  BSYNC B0 ;  /* 0x0000000000007941 */ /* 0x000fea0003800000 */
.L_x_5694:
        /* <DEDUP_REMOVED lines=35> */
.L_x_5697:
[----:B------:R-:W-:Y:S05]  /*2a50*/  BSYNC B0 ;  /* 0x0000000000007941 */ /* 0x000fea0003800000 */
.L_x_5696:
        /* <DEDUP_REMOVED lines=35> */
.L_x_5699:
[----:B------:R-:W-:Y:S05]  /*2c90*/  BSYNC B0 ;  /* 0x0000000000007941 */ /* 0x000fea0003800000 */
.L_x_5698:
        /* <DEDUP_REMOVED lines=35> */
.L_x_5701:
[----:B------:R-:W-:Y:S05]  /*2ed0*/  BSYNC B0 ;  /* 0x0000000000007941 */ /* 0x000fea0003800000 */
.L_x_5700:
        /* <DEDUP_REMOVED lines=35> */
.L_x_5703:
[----:B------:R-:W-:Y:S05]  /*3110*/  BSYNC B0 ;  /* 0x0000000000007941 */ /* 0x000fea0003800000 */
.L_x_5702:
        /* <DEDUP_REMOVED lines=35> */
.L_x_5705:
[----:B------:R-:W-:Y:S05]  /*3350*/  BSYNC B0 ;  /* 0x0000000000007941 */ /* 0x000fea0003800000 */
.L_x_5704:
        /* <DEDUP_REMOVED lines=35> */
.L_x_5707:
[----:B------:R-:W-:Y:S05]  /*3590*/  BSYNC B0 ;  /* 0x0000000000007941 */ /* 0x000fea0003800000 */
.L_x_5706:
[----:B------:R-:W-:Y:S01]  /*35a0*/  BSSY B0, `(.L_x_5708) ;  /* 0x0000023000007945 */ /* 0x000fe20003800000 */
[----:B------:R-:W-:Y:S01]  /*35b0*/  HFMA2.MMA R11, -RZ, RZ, 0, 0 ;  /* 0x00000000ff0b7435 */ /* 0x000fe200000001ff */
[----:B------:R-:W-:Y:S01]  /*35c0*/  FSETP.GTU.FTZ.AND P2, PT, R75, 20, PT ;  /* 0x41a000004b00780b */ /* 0x000fe20003f5c000 */
[----:B------:R-:W-:Y:S07]  /*35d0*/  @P1 BRA `(.L_x_5709) ;  /* 0x000001f000001947 */ /* 0x000fee0003800000 */
[----:B------:R-:W-:Y:S01]  /*35e0*/  FMUL.FTZ R79, R79, 1.4426950216293334961 ;  /* 0x3fb8aa3b4f4f7820 */ /* 0x000fe20000410000 */
[----:B------:R-:W-:Y:S02]  /*35f0*/  MOV R13, 0x3e800000 ;  /* 0x3e800000000d7802 */ /* 0x000fe40000000f00 */
        /* <DEDUP_REMOVED lines=29> */
.L_x_5709:
[----:B------:R-:W-:Y:S05]  /*37d0*/  BSYNC B0 ;  /* 0x0000000000007941 */ /* 0x000fea0003800000 */
.L_x_5708:
[----:B------:R-:W-:Y:S01]  /*37e0*/  BSSY B0, `(.L_x_5710) ;  /* 0x0000021000007945 */ /* 0x000fe20003800000 */
[----:B------:R-:W-:Y:S05]  /*37f0*/  @P6 BRA `(.L_x_5711) ;  /* 0x000001f000006947 */ /* 0x000fea0003800000 */
        /* <DEDUP_REMOVED lines=31> */
.L_x_5711:
[----:B------:R-:W-:Y:S05]  /*39f0*/  BSYNC B0 ;  /* 0x0000000000007941 */ /* 0x000fea0003800000 */
.L_x_5710:
        /* <DEDUP_REMOVED lines=33> */
.L_x_5713:
[----:B------:R-:W-:Y:S05]  /*3c10*/  BSYNC B0 ;  /* 0x0000000000007941 */ /* 0x000fea0003800000 */
.L_x_5712:
        /* <DEDUP_REMOVED lines=33> */
.L_x_5715:
[----:B------:R-:W-:Y:S05]  /*3e30*/  BSYNC B0 ;  /* 0x0000000000007941 */ /* 0x000fea0003800000 */
.L_x_5714:
        /* <DEDUP_REMOVED lines=33> */
.L_x_5717:
[----:B------:R-:W-:Y:S05]  /*4050*/  BSYNC B0 ;  /* 0x0000000000007941 */ /* 0x000fea0003800000 */
.L_x_5716:
        /* <DEDUP_REMOVED lines=33> */
.L_x_5719:
[----:B------:R-:W-:Y:S05]  /*4270*/  BSYNC B0 ;  /* 0x0000000000007941 */ /* 0x000fea0003800000 */
.L_x_5718:
[----:B------:R-:W-:Y:S01]  /*4280*/  BAR.SYNC.DEFER_BLOCKING 0x0 ;  /* 0x0000000000007b1d */ /* 0x000fe20000010000 */
[----:B------:R-:W-:Y:S01]  /*4290*/  ISETP.GE.AND P1, PT, R172, R151, PT ;  /* 0x00000097ac00720c */ /* 0x000fe20003f26270 */
[----:B---3--:R-:W-:Y:S01]  /*42a0*/  CS2R R16, SRZ ;  /* 0x0000000000107805 */ /* 0x008fe2000001ff00 */
        /* <DEDUP_REMOVED lines=38> */
[----:B------:R-:W-:-:S02]  /*4510*/  P2R R28, PR, RZ, 0x2 ;  /* 0x00000002ff1c7803 */ /* 0x000fc40000000000 */
[----:B------:R-:W-:Y:S01]  /*4520*/  ISETP.GE.AND P1, PT, R182, R151, PT ;  /* 0x00000097b600720c */ /* 0x000fe20003f26270 */
[----:B------:R-:W-:Y:S01]  /*4530*/  CS2R R26, SRZ ;  /* 0x00000000001a7805 */ /* 0x000fe2000001ff00 */
[----:B------:R-:W-:Y:S01]  /*4540*/  HFMA2.MMA R34, -RZ, RZ, 0, 0 ;  /* 0x00000000ff227435 */ /* 0x000fe200000001ff */
[----:B------:R-:W-:Y:S01]  /*4550*/  MOV R31, RZ ;  /* 0x000000ff001f7202 */ /* 0x000fe20000000f00 */
[----:B------:R-:W-:Y:S01]  /*4560*/  CS2R R32, SRZ ;  /* 0x0000000000207805 */ /* 0x000fe2000001ff00 */
[----:B------:R-:W-:Y:S01]  /*4570*/  HFMA2.MMA R36, -RZ, RZ, 0, 0 ;  /* 0x00000000ff247435 */ /* 0x000fe200000001ff */
[----:B------:R-:W-:Y:S01]  /*4580*/  MOV R39, RZ ;  /* 0x000000ff00277202 */ /* 0x000fe20000000f00 */
[----:B---3--:R-:W-:Y:S04]  /*4590*/  STS [R150], R11 ;  /* 0x0000000b96007388 */ /* 0x008fe80000000800 */
[----:B--2---:R-:W-:Y:S04]  /*45a0*/  STS [R149+0x80], R0 ;  /* 0x0000800095007388 */ /* 0x004fe80000000800 */
[----:B------:R-:W-:Y:S04]  /*45b0*/  STS [R148+0x100], R13 ;  /* 0x0001000d94007388 */ /* 0x000fe80000000800 */
[----:B------:R-:W-:Y:S04]  /*45c0*/  STS [R147+0x180], R10 ;  /* 0x0001800a93007388 */ /* 0x000fe80000000800 */
[----:B------:R-:W-:Y:S04]  /*45d0*/  STS [R146+0x200], R15 ;  /* 0x0002000f92007388 */ /* 0x000fe80000000800 */
[----:B-----5:R-:W-:Y:S04]  /*45e0*/  STS [R145+0x280], R12 ;  /* 0x0002800c91007388 */ /* 0x020fe80000000800 */
[----:B------:R-:W-:Y:S04]  /*45f0*/  STS [R144+0x300], R17 ;  /* 0x0003001190007388 */ /* 0x000fe80000000800 */
        /* <DEDUP_REMOVED lines=11> */
[----:B------:R-:W2:Y:S04]  /*46b0*/  LDS R19, [R109+0x4] ;  /* 0x000004006d137984 */ /* 0x000ea80000000800 */
[----:B------:R-:W3:Y:S04]  /*46c0*/  LDS R7, [R109+0x8] ;  /* 0x000008006d077984 */ /* 0x000ee80000000800 */
[----:B------:R-:W-:Y:S04]  /*46d0*/  LDS R6, [R109+0xc] ;  /* 0x00000c006d067984 */ /* 0x000fe80000000800 */
[----:B------:R-:W-:Y:S04]  /*46e0*/  LDS R18, [R109+0x10] ;  /* 0x000010006d127984 */ /* 0x000fe80000000800 */
[----:B------:R-:W4:Y:S04]  /*46f0*/  LDS R17, [R109+0x14] ;  /* 0x000014006d117984 */ /* 0x000f280000000800 */
[----:B------:R-:W2:Y:S04]  /*4700*/  LDS R0, [R109+0x18] ;  /* 0x000018006d007984 */ /* 0x000ea80000000800 */
[----:B------:R-:W-:Y:S04]  /*4710*/  LDS R8, [R109+0x1c] ;  /* 0x00001c006d087984 */ /* 0x000fe80000000800 */
[----:B------:R-:W-:Y:S04]  /*4720*/  LDS R9, [R109+0x20] ;  /* 0x000020006d097984 */ /* 0x000fe80000000800 */
[----:B------:R-:W-:Y:S04]  /*4730*/  LDS R10, [R109+0x24] ;  /* 0x000024006d0a7984 */ /* 0x000fe80000000800 */
[----:B------:R-:W-:Y:S04]  /*4740*/  LDS R11, [R109+0x28] ;  /* 0x000028006d0b7984 */ /* 0x000fe80000000800 */
[----:B------:R-:W2:Y:S04]  /*4750*/  LDS R12, [R109+0x2c] ;  /* 0x00002c006d0c7984 */ /* 0x000ea80000000800 */
[----:B------:R-:W2:Y:S04]  /*4760*/  LDS R13, [R109+0x30] ;  /* 0x000030006d0d7984 */ /* 0x000ea80000000800 */
[----:B------:R-:W2:Y:S04]  /*4770*/  LDS R14, [R109+0x34] ;  /* 0x000034006d0e7984 */ /* 0x000ea80000000800 */
[----:B------:R-:W-:Y:S04]  /*4780*/  LDS R15, [R109+0x38] ;  /* 0x000038006d0f7984 */ /* 0x000fe80000000800 */
[----:B------:R-:W2:Y:S04]  /*4790*/  LDS R16, [R109+0x3c] ;  /* 0x00003c006d107984 */ /* 0x000ea80000000800 */
[----:B------:R-:W-:Y:S01]  /*47a0*/  BAR.SYNC.DEFER_BLOCKING 0x0 ;  /* 0x0000000000007b1d */ /* 0x000fe20000010000 */
[----:B0-----:R-:W-:Y:S01]  /*47b0*/  CS2R R22, SRZ ;  /* 0x0000000000167805 */ /* 0x001fe2000001ff00 */
[----:B-1----:R-:W-:Y:S01]  /*47c0*/  CS2R R24, SRZ ;  /* 0x0000000000187805 */ /* 0x002fe2000001ff00 */
[----:B------:R-:W-:-:S03]  /*47d0*/  MOV R21, RZ ;  /* 0x000000ff00157202 */ /* 0x000fc60000000f00 */
        /* <DEDUP_REMOVED lines=21> */
[----:B------:R-:W-:Y:S01]  /*4930*/  ISETP.NE.AND P1, PT, R28, RZ, PT ;  /* 0x000000ff1c00720c */ /* 0x000fe20003f25270 */
[----:B------:R-:W-:-:S10]  /*4940*/  HFMA2.MMA R28, -RZ, RZ, 0, 0 ;  /* 0x00000000ff1c7435 */ /* 0x000fd400000001ff */
        /* <DEDUP_REMOVED lines=17> */
[----:B------:R0:W-:Y:S01]  /*4a60*/  MUFU.EX2 R46, R4 ;  /* 0x00000004002e7308 */ /* 0x0001e20000000800 */
[----:B------:R-:W-:-:S02]  /*4a70*/  FMUL.FTZ R42, R8, -1.4426950216293334961 ;  /* 0xbfb8aa3b082a7820 */ /* 0x000fc40000410000 */
[----:B0-----:R-:W-:-:S05]  /*4a80*/  FADD.FTZ R4, R30, 1 ;  /* 0x3f8000001e047421 */ /* 0x001fca0000010000 */
[----:B------:R-:W0:Y:S08]  /*4a90*/  MUFU.EX2 R38, R38 ;  /* 0x0000002600267308 */ /* 0x000e300000000800 */
[----:B------:R3:W-:Y:S01]  /*4aa0*/  MUFU.EX2 R41, R5 ;  /* 0x0000000500297308 */ /* 0x0007e20000000800 */
[----:B-1----:R-:W-:-:S07]  /*4ab0*/  FADD.FTZ R30, R35, 1 ;  /* 0x3f800000231e7421 */ /* 0x002fce0000010000 */
[----:B------:R-:W-:Y:S01]  /*4ac0*/  MUFU.RCP R4, R4 ;  /* 0x0000000400047308 */ /* 0x000fe20000001000 */
[----:B---3--:R-:W-:Y:S02]  /*4ad0*/  FADD.FTZ R5, R29, 1 ;  /* 0x3f8000001d057421 */ /* 0x008fe40000010000 */
[----:B--2---:R-:W-:-:S05]  /*4ae0*/  FADD.FTZ R35, R37, 1 ;  /* 0x3f80000025237421 */ /* 0x004fca0000010000 */
[----:B------:R-:W-:Y:S01]  /*4af0*/  MUFU.RCP R5, R5 ;  /* 0x0000000500057308 */ /* 0x000fe20000001000 */
[----:B------:R-:W-:Y:S02]  /*4b00*/  FMUL.FTZ R45, R11, -1.4426950216293334961 ;  /* 0xbfb8aa3b0b2d7820 */ /* 0x000fe40000410000 */
[----:B------:R-:W-:-:S05]  /*4b10*/  FMUL.FTZ R44, R10, -1.4426950216293334961 ;  /* 0xbfb8aa3b0a2c7820 */ /* 0x000fca0000410000 */
[----:B------:R-:W1:Y:S01]  /*4b20*/  MUFU.EX2 R42, R42 ;  /* 0x0000002a002a7308 */ /* 0x000e620000000800 */
[----:B0-----:R-:W-:Y:S02]  /*4b30*/  FADD.FTZ R29, R38, 1 ;  /* 0x3f800000261d7421 */ /* 0x001fe40000010000 */
[----:B------:R-:W-:Y:S02]  /*4b40*/  FMUL.FTZ R43, R9, -1.4426950216293334961 ;  /* 0xbfb8aa3b092b7820 */ /* 0x000fe40000410000 */
[----:B------:R-:W-:-:S03]  /*4b50*/  FMUL.FTZ R47, R13, -1.4426950216293334961 ;  /* 0xbfb8aa3b0d2f7820 */ /* 0x000fc60000410000 */
[----:B------:R-:W-:Y:S01]  /*4b60*/  MUFU.RCP R30, R30 ;  /* 0x0000001e001e7308 */ /* 0x000fe20000001000 */
[----:B------:R-:W-:-:S07]  /*4b70*/  FMUL.FTZ R48, R14, -1.4426950216293334961 ;  /* 0xbfb8aa3b0e307820 */ /* 0x000fce0000410000 */
[----:B------:R-:W-:Y:S01]  /*4b80*/  MUFU.RCP R35, R35 ;  /* 0x0000002300237308 */ /* 0x000fe20000001000 */
[----:B------:R-:W-:-:S07]  /*4b90*/  FMUL.FTZ R50, R16, -1.4426950216293334961 ;  /* 0xbfb8aa3b10327820 */ /* 0x000fce0000410000 */
[----:B------:R-:W-:Y:S01]  /*4ba0*/  MUFU.EX2 R45, R45 ;  /* 0x0000002d002d7308 */ /* 0x000fe20000000800 */
[----:B------:R-:W-:-:S07]  /*4bb0*/  FADD.FTZ R40, R40, 1 ;  /* 0x3f80000028287421 */ /* 0x000fce0000010000 */
[----:B------:R-:W-:Y:S01]  /*4bc0*/  MUFU.EX2 R44, R44 ;  /* 0x0000002c002c7308 */ /* 0x000fe20000000800 */
[----:B-1----:R-:W-:-:S07]  /*4bd0*/  FADD.FTZ R42, R42, 1 ;  /* 0x3f8000002a2a7421 */ /* 0x002fce0000010000 */
[----:B------:R-:W-:Y:S08]  /*4be0*/  MUFU.RCP R29, R29 ;  /* 0x0000001d001d7308 */ /* 0x000ff00000001000 */
[----:B------:R-:W0:Y:S08]  /*4bf0*/  MUFU.EX2 R43, R43 ;  /* 0x0000002b002b7308 */ /* 0x000e300000000800 */
[----:B------:R-:W1:Y:S08]  /*4c00*/  MUFU.EX2 R47, R47 ;  /* 0x0000002f002f7308 */ /* 0x000e700000000800 */
[----:B------:R-:W2:Y:S01]  /*4c10*/  MUFU.EX2 R48, R48 ;  /* 0x0000003000307308 */ /* 0x000ea20000000800 */
[----:B-----5:R-:W-:Y:S04]  /*4c20*/  STS [R150], R27 ;  /* 0x0000001b96007388 */ /* 0x020fe80000000800 */
        /* <DEDUP_REMOVED lines=15> */
[----:B------:R-:W-:-:S06]  /*4d20*/  NOP ;  /* 0x0000000000007918 */ /* 0x000fcc0000000000 */
[----:B------:R-:W5:Y:S04]  /*4d30*/  LDS R21, [R109+0x4] ;  /* 0x000004006d157984 */ /* 0x000f680000000800 */
[----:B------:R-:W1:Y:S04]  /*4d40*/  LDS R22, [R109] ;  /* 0x000000006d167984 */ /* 0x000e680000000800 */
[----:B------:R-:W2:Y:S04]  /*4d50*/  LDS R26, [R109+0x8] ;  /* 0x000008006d1a7984 */ /* 0x000ea80000000800 */
[----:B------:R-:W2:Y:S04]  /*4d60*/  LDS R23, [R109+0xc] ;  /* 0x00000c006d177984 */ /* 0x000ea80000000800 */
[----:B------:R-:W2:Y:S01]  /*4d70*/  LDS R24, [R109+0x10] ;  /* 0x000010006d187984 */ /* 0x000ea20000000800 */
[----:B---3--:R-:W-:-:S02]  /*4d80*/  FADD.FTZ R2, -R4, 1 ;  /* 0x3f80000004027421 */ /* 0x008fc40000010100 */
[----:B------:R-:W-:Y:S01]  /*4d90*/  FADD.FTZ R3, -R5, 1 ;  /* 0x3f80000005037421 */ /* 0x000fe20000010100 */
[----:B------:R-:W3:Y:S01]  /*4da0*/  LDS R28, [R109+0x18] ;  /* 0x000018006d1c7984 */ /* 0x000ee20000000800 */
[----:B----4-:R-:W-:-:S03]  /*4db0*/  FFMA.FTZ R34, R19, R2, 1 ;  /* 0x3f80000013227423 */ /* 0x010fc60000010002 */
[----:B------:R-:W4:Y:S01]  /*4dc0*/  LDS R25, [R109+0x14] ;  /* 0x000014006d197984 */ /* 0x000f220000000800 */
[----:B------:R-:W-:Y:S01]  /*4dd0*/  FFMA.FTZ R3, R20, R3, 1 ;  /* 0x3f80000014037423 */ /* 0x000fe20000010003 */
[----:B------:R1:W-:Y:S01]  /*4de0*/  MUFU.EX2 R55, R50 ;  /* 0x0000003200377308 */ /* 0x0003e20000000800 */
[----:B------:R-:W-:Y:S01]  /*4df0*/  FADD.FTZ R37, R41, 1 ;  /* 0x3f80000029257421 */ /* 0x000fe20000010000 */
[----:B------:R-:W-:Y:S01]  /*4e00*/  LDS R36, [R109+0x28] ;  /* 0x000028006d247984 */ /* 0x000fe20000000800 */
[----:B------:R-:W-:Y:S02]  /*4e10*/  FMUL.FTZ R49, R15, -1.4426950216293334961 ;  /* 0xbfb8aa3b0f317820 */ /* 0x000fe40000410000 */
[----:B0-----:R-:W-:Y:S01]  /*4e20*/  FADD.FTZ R38, R43, 1 ;  /* 0x3f8000002b267421 */ /* 0x001fe20000010000 */
[----:B------:R-:W-:Y:S01]  /*4e30*/  LDS R33, [R109+0x2c] ;  /* 0x00002c006d217984 */ /* 0x000fe20000000800 */
[----:B-----5:R-:W-:Y:S02]  /*4e40*/  FMUL.FTZ R27, R72, R21 ;  /* 0x00000015481b7220 */ /* 0x020fe40000410000 */
[----:B-1----:R-:W-:-:S02]  /*4e50*/  FMUL.FTZ R2, R73, R22 ;  /* 0x0000001649027220 */ /* 0x002fc40000410000 */
[----:B------:R-:W-:Y:S02]  /*4e60*/  FMUL.FTZ R31, R4, R27 ;  /* 0x0000001b041f7220 */ /* 0x000fe40000410000 */
[----:B------:R-:W-:Y:S01]  /*4e70*/  FMUL.FTZ R2, R5, R2 ;  /* 0x0000000205027220 */ /* 0x000fe20000410000 */
[----:B------:R-:W0:Y:S01]  /*4e80*/  LDS R27, [R109+0x1c] ;  /* 0x00001c006d1b7984 */ /* 0x000e220000000800 */
[----:B------:R1:W5:Y:S01]  /*4e90*/  MUFU.RCP R32, R40 ;  /* 0x0000002800207308 */ /* 0x0003620000001000 */
[----:B------:R-:W-:Y:S02]  /*4ea0*/  FMUL.FTZ R50, R31, R34 ;  /* 0x000000221f327220 */ /* 0x000fe40000410000 */
[----:B------:R-:W-:Y:S02]  /*4eb0*/  FMUL.FTZ R2, R2, R3 ;  /* 0x0000000302027220 */ /* 0x000fe40000410000 */
[----:B------:R-:W-:-:S03]  /*4ec0*/  FADD.FTZ R34, -R30, 1 ;  /* 0x3f8000001e227421 */ /* 0x000fc60000010100 */
[----:B------:R2:W0:Y:S01]  /*4ed0*/  MUFU.RCP R39, R42 ;  /* 0x0000002a00277308 */ /* 0x0004220000001000 */
[----:B------:R-:W-:Y:S02]  /*4ee0*/  FADD.FTZ R3, -R35, 1 ;  /* 0x3f80000023037421 */ /* 0x000fe40000010100 */
[----:B-1----:R-:W-:Y:S02]  /*4ef0*/  FADD.FTZ R40, R45, 1 ;  /* 0x3f8000002d287421 */ /* 0x002fe40000010000 */
[----:B------:R-:W-:Y:S02]  /*4f00*/  FADD.FTZ R41, R44, 1 ;  /* 0x3f8000002c297421 */ /* 0x000fe40000010000 */
[----:B------:R-:W-:Y:S02]  /*4f10*/  FADD.FTZ R31, -R29, 1 ;  /* 0x3f8000001d1f7421 */ /* 0x000fe40000010100 */
[----:B------:R-:W-:Y:S02]  /*4f20*/  FFMA.FTZ R45, R6, R3, 1 ;  /* 0x3f800000062d7423 */ /* 0x000fe40000010003 */
[----:B--2---:R-:W-:-:S02]  /*4f30*/  FFMA.FTZ R42, R7, R34, 1 ;  /* 0x3f800000072a7423 */ /* 0x004fc40000010022 */
[----:B------:R-:W-:Y:S01]  /*4f40*/  FMUL.FTZ R3, R71, R26 ;  /* 0x0000001a47037220 */ /* 0x000fe20000410000 */
[----:B------:R-:W1:Y:S01]  /*4f50*/  LDS R34, [R109+0x20] ;  /* 0x000020006d227984 */ /* 0x000e620000000800 */
[----:B------:R-:W-:Y:S02]  /*4f60*/  FMUL.FTZ R44, R70, R23 ;  /* 0x00000017462c7220 */ /* 0x000fe40000410000 */
[----:B------:R-:W-:Y:S01]  /*4f70*/  FADD.FTZ R43, R46, 1 ;  /* 0x3f8000002e2b7421 */ /* 0x000fe20000010000 */
[----:B------:R2:W-:Y:S01]  /*4f80*/  MUFU.EX2 R51, R49 ;  /* 0x0000003100337308 */ /* 0x0005e20000000800 */
[----:B------:R-:W-:Y:S02]  /*4f90*/  FADD.FTZ R46, R47, 1 ;  /* 0x3f8000002f2e7421 */ /* 0x000fe40000010000 */
[----:B------:R-:W-:Y:S02]  /*4fa0*/  FFMA.FTZ R47, R18, R31, 1 ;  /* 0x3f800000122f7423 */ /* 0x000fe4000001001f */
[----:B------:R-:W-:Y:S01]  /*4fb0*/  FMUL.FTZ R3, R30, R3 ;  /* 0x000000031e037220 */ /* 0x000fe20000410000 */
[----:B------:R-:W1:Y:S01]  /*4fc0*/  LDS R31, [R109+0x24] ;  /* 0x000024006d1f7984 */ /* 0x000e620000000800 */
[----:B------:R-:W-:Y:S01]  /*4fd0*/  FMUL.FTZ R44, R35, R44 ;  /* 0x0000002c232c7220 */ /* 0x000fe20000410000 */
[----:B------:R-:W3:Y:S01]  /*4fe0*/  MUFU.RCP R37, R37 ;  /* 0x0000002500257308 */ /* 0x000ee20000001000 */
[----:B--2---:R-:W-:-:S02]  /*4ff0*/  FADD.FTZ R49, R48, 1 ;  /* 0x3f80000030317421 */ /* 0x004fc40000010000 */
[----:B------:R-:W-:Y:S02]  /*5000*/  FMUL.FTZ R48, R69, R24 ;  /* 0x0000001845307220 */ /* 0x000fe40000410000 */
[----:B------:R-:W-:Y:S02]  /*5010*/  FMUL.FTZ R52, R3, R42 ;  /* 0x0000002a03347220 */ /* 0x000fe40000410000 */
[----:B------:R-:W-:Y:S02]  /*5020*/  FMUL.FTZ R54, R44, R45 ;  /* 0x0000002d2c367220 */ /* 0x000fe40000410000 */
[----:B-----5:R-:W-:Y:S01]  /*5030*/  FADD.FTZ R42, -R32, 1 ;  /* 0x3f800000202a7421 */ /* 0x020fe20000010100 */
[----:B------:R-:W-:Y:S01]  /*5040*/  LDS R44, [R109+0x38] ;  /* 0x000038006d2c7984 */ /* 0x000fe20000000800 */
[----:B0-----:R-:W-:Y:S02]  /*5050*/  FADD.FTZ R45, -R39, 1 ;  /* 0x3f800000272d7421 */ /* 0x001fe40000010100 */
[----:B------:R-:W-:-:S02]  /*5060*/  FMUL.FTZ R48, R29, R48 ;  /* 0x000000301d307220 */ /* 0x000fc40000410000 */
[----:B------:R-:W-:Y:S02]  /*5070*/  FFMA.FTZ R126, R17, R42, 1 ;  /* 0x3f800000117e7423 */ /* 0x000fe4000001002a */
[----:B------:R-:W-:Y:S01]  /*5080*/  FMUL.FTZ R56, R48, R47 ;  /* 0x0000002f30387220 */ /* 0x000fe20000410000 */
[----:B------:R-:W0:Y:S01]  /*5090*/  LDS R42, [R109+0x30] ;  /* 0x000030006d2a7984 */ /* 0x000e220000000800 */
[----:B------:R-:W-:-:S03]  /*50a0*/  FFMA.FTZ R53, R8, R45, 1 ;  /* 0x3f80000008357423 */ /* 0x000fc6000001002d */
[----:B------:R-:W2:Y:S04]  /*50b0*/  LDS R45, [R109+0x34] ;  /* 0x000034006d2d7984 */ /* 0x000ea80000000800 */
[----:B------:R-:W5:Y:S01]  /*50c0*/  LDS R47, [R109+0x3c] ;  /* 0x00003c006d2f7984 */ /* 0x000f620000000800 */
[----:B------:R-:W0:Y:S01]  /*50d0*/  MUFU.RCP R41, R41 ;  /* 0x0000002900297308 */ /* 0x000e220000001000 */
[----:B---3--:R-:W-:Y:S02]  /*50e0*/  FADD.FTZ R3, -R37, 1 ;  /* 0x3f80000025037421 */ /* 0x008fe40000010100 */
[----:B------:R-:W-:Y:S01]  /*50f0*/  FADD.FTZ R48, R51, 1 ;  /* 0x3f80000033307421 */ /* 0x000fe20000010000 */
[----:B------:R-:W-:Y:S01]  /*5100*/  BAR.SYNC.DEFER_BLOCKING 0x0 ;  /* 0x0000000000007b1d */ /* 0x000fe20000010000 */
[----:B------:R-:W-:-:S05]  /*5110*/  FMUL.FTZ R128, R67, R28 ;  /* 0x0000001c43807220 */ /* 0x000fca0000410000 */
[----:B------:R-:W3:Y:S01]  /*5120*/  MUFU.RCP R43, R43 ;  /* 0x0000002b002b7308 */ /* 0x000ee20000001000 */
        /* <DEDUP_REMOVED lines=13> */
[----:B---3--:R-:W-:-:S03]  /*5200*/  FADD.FTZ R55, -R43, 1 ;  /* 0x3f8000002b377421 */ /* 0x008fc60000010100 */
[----:B------:R-:W0:Y:S01]  /*5210*/  MUFU.RCP R48, R48 ;  /* 0x0000003000307308 */ /* 0x000e220000001000 */
[----:B------:R-:W-:-:S07]  /*5220*/  FMUL.FTZ R130, R130, R53 ;  /* 0x0000003582827220 */ /* 0x000fce0000410000 */
[----:B------:R-:W3:Y:S01]  /*5230*/  MUFU.RCP R51, R127 ;  /* 0x0000007f00337308 */ /* 0x000ee20000001000 */
[----:B----4-:R-:W-:Y:S02]  /*5240*/  FADD.FTZ R134, -R40, 1 ;  /* 0x3f80000028867421 */ /* 0x010fe40000010100 */
[----:B------:R-:W-:Y:S02]  /*5250*/  FFMA.FTZ R53, R10, R3, 1 ;  /* 0x3f8000000a357423 */ /* 0x000fe40000010003 */
[----:B------:R-:W-:-:S03]  /*5260*/  FFMA.FTZ R57, R12, R55, 1 ;  /* 0x3f8000000c397423 */ /* 0x000fc60000010037 */
[----:B------:R-:W4:Y:S01]  /*5270*/  MUFU.RCP R46, R46 ;  /* 0x0000002e002e7308 */ /* 0x000f220000001000 */
[----:B-1----:R-:W-:Y:S02]  /*5280*/  FADD.FTZ R132, -R38, 1 ;  /* 0x3f80000026847421 */ /* 0x002fe40000010100 */
[----:B------:R-:W-:Y:S02]  /*5290*/  FMUL.FTZ R3, R65, R34 ;  /* 0x0000002241037220 */ /* 0x000fe40000410000 */
        /* <DEDUP_REMOVED lines=13> */
[----:B---3--:R-:W-:Y:S02]  /*5370*/  FADD.FTZ R55, -R51, 1 ;  /* 0x3f80000033377421 */ /* 0x008fe40000010100 */
        /* <DEDUP_REMOVED lines=20> */
[----:B------:R-:W-:Y:S04]  /*54c0*/  STS [R109], R2 ;  /* 0x000000026d007388 */ /* 0x000fe80000000800 */
[----:B------:R0:W-:Y:S04]  /*54d0*/  STS [R109+0x4], R50 ;  /* 0x000004326d007388 */ /* 0x0001e80000000800 */
        /* <DEDUP_REMOVED lines=69> */
.L_x_5721:
[----:B------:R-:W-:Y:S05]  /*5930*/  BSYNC B0 ;  /* 0x0000000000007941 */ /* 0x000fea0003800000 */
.L_x_5720:
        /* <DEDUP_REMOVED lines=72> */
[----:B------:R-:W-:Y:S01]  /*5dc0*/  STS [R109], R20 ;  /* 0x000000146d007388 */ /* 0x000fe20000000800 */
[----:B------:R-:W-:Y:S02]  /*5dd0*/  FMUL.FTZ R42, R13, R42 ;  /* 0x0000002a0d2a7220 */ /* 0x000fe40000410000 */
[----:B------:R-:W-:Y:S01]  /*5de0*/  FMUL.FTZ R14, R14, R45 ;  /* 0x0000002d0e0e7220 */ /* 0x000fe20000410000 */
[----:B------:R0:W-:Y:S01]  /*5df0*/  STS [R109+0x4], R2 ;  /* 0x000004026d007388 */ /* 0x0001e20000000800 */
[----:B------:R-:W-:Y:S02]  /*5e00*/  FMUL.FTZ R44, R15, R44 ;  /* 0x0000002c0f2c7220 */ /* 0x000fe40000410000 */
[----:B------:R-:W-:Y:S01]  /*5e10*/  FMUL.FTZ R16, R16, R47 ;  /* 0x0000002f10107220 */ /* 0x000fe20000410000 */
[----:B------:R-:W-:Y:S01]  /*5e20*/  STS [R109+0x8], R26 ;  /* 0x0000081a6d007388 */ /* 0x000fe20000000800 */
[----:B------:R-:W-:-:S03]  /*5e30*/  IMAD R5, R179, c[0x0][0x218], RZ ;  /* 0x00008600b3057a24 */ /* 0x000fc600078e02ff */
[----:B------:R1:W-:Y:S01]  /*5e40*/  STS [R109+0xc], R4 ;  /* 0x00000c046d007388 */ /* 0x0003e20000000800 */
[----:B------:R-:W-:Y:S01]  /*5e50*/  IMAD R43, R186, c[0x0][0x21c], R5 ;  /* 0x00008700ba2b7a24 */ /* 0x000fe200078e0205 */
[C---:B------:R-:W-:Y:S01]  /*5e60*/  LEA R5, P4, R120.reuse, c[0x0][0x270], 0x2 ;  /* 0x00009c0078057a11 */ /* 0x040fe200078810ff */
[----:B0-----:R-:W-:Y:S01]  /*5e70*/  IMAD.WIDE.U32 R2, R177, c[0x0][0x210], RZ ;  /* 0x00008400b1027a25 */ /* 0x001fe200078e00ff */
[----:B------:R-:W-:Y:S04]  /*5e80*/  STS [R109+0x10], R18 ;  /* 0x000010126d007388 */ /* 0x000fe80000000800 */
[----:B------:R-:W-:Y:S01]  /*5e90*/  STS [R109+0x14], R6 ;  /* 0x000014066d007388 */ /* 0x000fe20000000800 */
[----:B-1----:R-:W-:-:S03]  /*5ea0*/  LEA.HI.X R4, R120, c[0x0][0x274], R121, 0x2, P4 ;  /* 0x00009d0078047a11 */ /* 0x002fc600020f1479 */
[----:B------:R0:W-:Y:S04]  /*5eb0*/  STS [R109+0x18], R0 ;  /* 0x000018006d007388 */ /* 0x0001e80000000800 */
[----:B------:R-:W-:Y:S04]  /*5ec0*/  STS [R109+0x1c], R8 ;  /* 0x00001c086d007388 */ /* 0x000fe80000000800 */
[----:B------:R-:W-:Y:S01]  /*5ed0*/  STS [R109+0x20], R34 ;  /* 0x000020226d007388 */ /* 0x000fe20000000800 */
[----:B0-----:R-:W-:-:S03]  /*5ee0*/  IMAD R0, R175, c[0x0][0x210], RZ ;  /* 0x00008400af007a24 */ /* 0x001fc600078e02ff */
[----:B------:R-:W-:Y:S01]  /*5ef0*/  STS [R109+0x24], R10 ;  /* 0x0000240a6d007388 */ /* 0x000fe20000000800 */
[----:B------:R-:W-:-:S03]  /*5f00*/  IMAD R7, R177, c[0x0][0x214], R0 ;  /* 0x00008500b1077a24 */ /* 0x000fc600078e0200 */
[----:B------:R-:W-:Y:S02]  /*5f10*/  STS [R109+0x28], R36 ;  /* 0x000028246d007388 */ /* 0x000fe40000000800 */
[----:B------:R-:W-:Y:S02]  /*5f20*/  IADD3 R3, R3, R7, RZ ;  /* 0x0000000703037210 */ /* 0x000fe40007ffe0ff */
[----:B------:R-:W-:Y:S04]  /*5f30*/  STS [R109+0x2c], R12 ;  /* 0x00002c0c6d007388 */ /* 0x000fe80000000800 */
[----:B------:R-:W-:Y:S01]  /*5f40*/  STS [R109+0x30], R42 ;  /* 0x0000302a6d007388 */ /* 0x000fe20000000800 */
[----:B------:R-:W-:-:S03]  /*5f50*/  IMAD.WIDE.U32 R2, R186, c[0x0][0x218], R2 ;  /* 0x00008600ba027a25 */ /* 0x000fc600078e0002 */
[----:B------:R-:W-:Y:S02]  /*5f60*/  STS [R109+0x34], R14 ;  /* 0x0000340e6d007388 */ /* 0x000fe40000000800 */
[----:B------:R-:W-:Y:S02]  /*5f70*/  IADD3 R0, P0, R91, R2, RZ ;  /* 0x000000025b007210 */ /* 0x000fe40007f1e0ff */
[----:B------:R-:W-:Y:S02]  /*5f80*/  STS [R109+0x38], R44 ;  /* 0x0000382c6d007388 */ /* 0x000fe40000000800 */
[----:B------:R-:W-:Y:S02]  /*5f90*/  IADD3.X R3, R90, R43, R3, P0, !PT ;  /* 0x0000002b5a037210 */ /* 0x000fe400007fe403 */
[----:B------:R-:W-:Y:S01]  /*5fa0*/  STS [R109+0x3c], R16 ;  /* 0x00003c106d007388 */ /* 0x000fe20000000800 */
[----:B------:R-:W-:-:S06]  /*5fb0*/  NOP ;  /* 0x0000000000007918 */ /* 0x000fcc0000000000 */
[----:B------:R-:W-:Y:S01]  /*5fc0*/  LDS R9, [R150] ;  /* 0x0000000096097984 */ /* 0x000fe20000000800 */
[----:B------:R-:W-:-:S03]  /*5fd0*/  LEA R2, P4, R0, R5, 0x2 ;  /* 0x0000000500027211 */ /* 0x000fc600078810ff */
[----:B------:R-:W-:Y:S01]  /*5fe0*/  LDS R11, [R149+0x80] ;  /* 0x00008000950b7984 */ /* 0x000fe20000000800 */
[----:B------:R-:W-:-:S03]  /*5ff0*/  LEA.HI.X R3, R0, R4, R3, 0x2, P4 ;  /* 0x0000000400037211 */ /* 0x000fc600020f1403 */
        /* <DEDUP_REMOVED lines=33> */
.L_x_5724:
[----:B------:R-:W-:Y:S05]  /*6210*/  BSYNC B0 ;  /* 0x0000000000007941 */ /* 0x000fea0003800000 */
.L_x_5723:
        /* <DEDUP_REMOVED lines=27> */
.L_x_5722:
        /* <DEDUP_REMOVED lines=22> */
[----:B0-----:R-:W-:-:S02]  /*6530*/  FMUL.FTZ R53, R69, UR4 ;  /* 0x0000000445357c20 */ /* 0x001fc40008410000 */
        /* <DEDUP_REMOVED lines=37> */
.L_x_5762:
[----:B------:R-:W-:Y:S01]  /*6790*/  SHF.R.S32.HI R242, RZ, 0x1f, R25 ;  /* 0x0000001ffff27819 */ /* 0x000fe20000011419 */
[C---:B------:R-:W-:Y:S01]  /*67a0*/  IMAD.WIDE.U32 R2, R25.reuse, c[0x0][0x1a0], R120 ;  /* 0x0000680019027a25 */ /* 0x040fe200078e0078 */
[----:B------:R-:W-:Y:S01]  /*67b0*/  IADD3 R151, -R122, c[0x0][0x168], RZ ;  /* 0x00005a007a977a10 */ /* 0x000fe20007ffe1ff */
[----:B------:R-:W-:Y:S01]  /*67c0*/  CS2R R8, SRZ ;  /* 0x0000000000087805 */ /* 0x000fe2000001ff00 */
[----:B------:R-:W-:Y:S01]  /*67d0*/  CS2R R10, SRZ ;  /* 0x00000000000a7805 */ /* 0x000fe2000001ff00 */
[----:B------:R-:W-:Y:S01]  /*67e0*/  IMAD R0, R242, c[0x0][0x1a0], RZ ;  /* 0x00006800f2007a24 */ /* 0x000fe200078e02ff */
[-C--:B------:R-:W-:Y:S01]  /*67f0*/  ISETP.GE.AND P1, PT, R120, R151.reuse, PT ;  /* 0x000000977800720c */ /* 0x080fe20003f26270 */
[----:B------:R-:W-:Y:S01]  /*6800*/  CS2R R12, SRZ ;  /* 0x00000000000c7805 */ /* 0x000fe2000001ff00 */
[-C--:B------:R-:W-:Y:S01]  /*6810*/  ISETP.GE.AND P2, PT, R182, R151.reuse, PT ;  /* 0x00000097b600720c */ /* 0x080fe20003f46270 */
[----:B------:R-:W-:Y:S01]  /*6820*/  IMAD R5, R25, c[0x0][0x1a4], R0 ;  /* 0x0000690019057a24 */ /* 0x000fe200078e0200 */
[----:B------:R-:W-:Y:S01]  /*6830*/  ISETP.GE.AND P3, PT, R180, R151, PT ;  /* 0x00000097b400720c */ /* 0x000fe20003f66270 */
[----:B------:R-:W-:Y:S01]  /*6840*/  CS2R R14, SRZ ;  /* 0x00000000000e7805 */ /* 0x000fe2000001ff00 */
[----:B------:R-:W-:-:S02]  /*6850*/  LEA R6, P0, R2, R165, 0x2 ;  /* 0x000000a502067211 */ /* 0x000fc400078010ff */
[----:B------:R-:W-:Y:S02]  /*6860*/  IADD3 R0, R3, R5, RZ ;  /* 0x0000000503007210 */ /* 0x000fe40007ffe0ff */
[----:B------:R-:W-:Y:S02]  /*6870*/  ISETP.GE.AND P4, PT, R178, R151, PT ;  /* 0x00000097b200720c */ /* 0x000fe40003f86270 */
[----:B------:R-:W-:Y:S02]  /*6880*/  LEA.HI.X R7, R2, R163, R0, 0x2, P0 ;  /* 0x000000a302077211 */ /* 0x000fe400000f1400 */
[----:B------:R-:W-:Y:S02]  /*6890*/  MOV R0, RZ ;  /* 0x000000ff00007202 */ /* 0x000fe40000000f00 */
[-C--:B------:R-:W-:Y:S01]  /*68a0*/  ISETP.GE.AND P5, PT, R176, R151.reuse, PT ;  /* 0x00000097b000720c */ /* 0x080fe20003fa6270 */
[----:B0-----:R0:W2:Y:S01]  /*68b0*/  @!P1 LDG.E R9, [R6.64] ;  /* 0x0000000e06099981 */ /* 0x0010a2000c1e1900 */
[----:B------:R-:W-:-:S02]  /*68c0*/  ISETP.GE.AND P0, PT, R174, R151, PT ;  /* 0x00000097ae00720c */ /* 0x000fc40003f06270 */
[-C--:B------:R-:W-:Y:S01]  /*68d0*/  ISETP.GE.AND P1, PT, R172, R151.reuse, PT ;  /* 0x00000097ac00720c */ /* 0x080fe20003f26270 */
[----:B------:R0:W3:Y:S01]  /*68e0*/  @!P2 LDG.E R0, [R6.64+0x80] ;  /* 0x0000800e0600a981 */ /* 0x0000e2000c1e1900 */
[----:B------:R-:W-:-:S03]  /*68f0*/  ISETP.GE.AND P2, PT, R170, R151, PT ;  /* 0x00000097aa00720c */ /* 0x000fc60003f46270 */
[----:B----4-:R0:W4:Y:S01]  /*6900*/  @!P3 LDG.E R11, [R6.64+0x100] ;  /* 0x0001000e060bb981 */ /* 0x010122000c1e1900 */
        /* <DEDUP_REMOVED lines=17> */
[----:B------:R-:W-:Y:S01]  /*6a20*/  HFMA2.MMA R129, -RZ, RZ, 0, 0 ;  /* 0x00000000ff817435 */ /* 0x000fe200000001ff */
[----:B------:R-:W-:Y:S01]  /*6a30*/  CS2R R20, SRZ ;  /* 0x0000000000147805 */ /* 0x000fe2000001ff00 */
        /* <DEDUP_REMOVED lines=19> */
[C---:B------:R-:W-:Y:S02]  /*6b70*/  LEA R2, P0, R4.reuse, R161, 0x2 ;  /* 0x000000a104027211 */ /* 0x040fe400078010ff */
[----:B------:R-:W-:Y:S02]  /*6b80*/  IADD3 R3, R5, R23, RZ ;  /* 0x0000001705037210 */ /* 0x000fe40007ffe0ff */
[----:B------:R0:W4:Y:S02]  /*6b90*/  LDG.E R23, [R6.64] ;  /* 0x0000000e06177981 */ /* 0x000124000c1e1900 */
[----:B------:R-:W-:Y:S02]  /*6ba0*/  LEA.HI.X R3, R4, R159, R3, 0x2, P0 ;  /* 0x0000009f04037211 */ /* 0x000fe400000f1403 */
[-C--:B------:R-:W-:Y:S01]  /*6bb0*/  ISETP.GE.AND P0, PT, R120, R151.reuse, PT ;  /* 0x000000977800720c */ /* 0x080fe20003f06270 */
[----:B------:R-:W-:Y:S01]  /*6bc0*/  CS2R R4, SRZ ;  /* 0x0000000000047805 */ /* 0x000fe2000001ff00 */
[----:B------:R-:W-:-:S02]  /*6bd0*/  ISETP.GE.AND P1, PT, R180, R151, PT ;  /* 0x00000097b400720c */ /* 0x000fc40003f26270 */
[-C--:B------:R-:W-:Y:S02]  /*6be0*/  ISETP.GE.AND P2, PT, R178, R151.reuse, PT ;  /* 0x00000097b200720c */ /* 0x080fe40003f46270 */
[-C--:B------:R-:W-:Y:S02]  /*6bf0*/  ISETP.GE.AND P3, PT, R176, R151.reuse, PT ;  /* 0x00000097b000720c */ /* 0x080fe40003f66270 */
[----:B------:R-:W-:Y:S01]  /*6c00*/  ISETP.GE.AND P4, PT, R174, R151, PT ;  /* 0x00000097ae00720c */ /* 0x000fe20003f86270 */
[----:B0-----:R-:W-:Y:S01]  /*6c10*/  CS2R R6, SRZ ;  /* 0x0000000000067805 */ /* 0x001fe2000001ff00 */
[----:B------:R-:W-:Y:S01]  /*6c20*/  CS2R R130, SRZ ;  /* 0x0000000000827805 */ /* 0x000fe2000001ff00 */
[----:B------:R-:W-:Y:S01]  /*6c30*/  HFMA2.MMA R135, -RZ, RZ, 0, 0 ;  /* 0x00000000ff877435 */ /* 0x000fe200000001ff */
[----:B------:R-:W-:Y:S01]  /*6c40*/  CS2R R132, SRZ ;  /* 0x0000000000847805 */ /* 0x000fe2000001ff00 */
        /* <DEDUP_REMOVED lines=17> */
[----:B-1----:R1:W2:Y:S01]  /*6d60*/  @!P0 LDG.E R5, [R2.64] ;  /* 0x0000000e02058981 */ /* 0x0022a2000c1e1900 */
[-C--:B------:R-:W-:Y:S01]  /*6d70*/  ISETP.GE.AND P0, PT, R182, R151.reuse, PT ;  /* 0x00000097b600720c */ /* 0x080fe20003f06270 */
[----:B0-----:R-:W-:Y:S01]  /*6d80*/  HFMA2.MMA R111, -RZ, RZ, 0, 0 ;  /* 0x00000000ff6f7435 */ /* 0x001fe200000001ff */
[----:B------:R-:W-:Y:S01]  /*6d90*/  MOV R0, RZ ;  /* 0x000000ff00007202 */ /* 0x000fe20000000f00 */
[----:B------:R1:W3:Y:S01]  /*6da0*/  @!P1 LDG.E R7, [R2.64+0x100] ;  /* 0x0001000e02079981 */ /* 0x0002e2000c1e1900 */
[----:B------:R-:W-:-:S03]  /*6db0*/  ISETP.GE.AND P1, PT, R170, R151, PT ;  /* 0x00000097aa00720c */ /* 0x000fc60003f26270 */
[----:B------:R1:W4:Y:S01]  /*6dc0*/  @!P2 LDG.E R4, [R2.64+0x180] ;  /* 0x0001800e0204a981 */ /* 0x000322000c1e1900 */
[----:B------:R-:W-:-:S03]  /*6dd0*/  ISETP.GE.AND P2, PT, R168, R151, PT ;  /* 0x00000097a800720c */ /* 0x000fc60003f46270 */
[----:B------:R1:W3:Y:S04]  /*6de0*/  @!P3 LDG.E R111, [R2.64+0x200] ;  /* 0x0002000e026fb981 */ /* 0x0002e8000c1e1900 */
[----:B------:R1:W3:Y:S01]  /*6df0*/  @!P0 LDG.E R0, [R2.64+0x80] ;  /* 0x0000800e02008981 */ /* 0x0002e2000c1e1900 */
[-C--:B------:R-:W-:Y:S02]  /*6e00*/  ISETP.GE.AND P0, PT, R172, R151.reuse, PT ;  /* 0x00000097ac00720c */ /* 0x080fe40003f06270 */
[-C--:B------:R-:W-:Y:S01]  /*6e10*/  ISETP.GE.AND P3, PT, R166, R151.reuse, PT ;  /* 0x00000097a600720c */ /* 0x080fe20003f66270 */
[----:B------:R1:W4:Y:S01]  /*6e20*/  @!P4 LDG.E R6, [R2.64+0x280] ;  /* 0x0002800e0206c981 */ /* 0x000322000c1e1900 */
[-C--:B------:R-:W-:Y:S01]  /*6e30*/  ISETP.GE.AND P4, PT, R164, R151.reuse, PT ;  /* 0x00000097a400720c */ /* 0x080fe20003f86270 */
[----:B------:R-:W-:Y:S01]  /*6e40*/  CS2R R112, SRZ ;  /* 0x0000000000707805 */ /* 0x000fe2000001ff00 */
[----:B------:R-:W-:Y:S01]  /*6e50*/  MOV R8, RZ ;  /* 0x000000ff00087202 */ /* 0x000fe20000000f00 */
[----:B------:R-:W-:Y:S01]  /*6e60*/  CS2R R128, SRZ ;  /* 0x0000000000807805 */ /* 0x000fe2000001ff00 */
[----:B------:R-:W-:Y:S01]  /*6e70*/  IADD3 R134, R157, 0x80, RZ ;  /* 0x000000809d867810 */ /* 0x000fe20007ffe0ff */
[----:B------:R-:W-:Y:S04]  /*6e80*/  LDS R238, [R109+0x3c] ;  /* 0x00003c006dee7984 */ /* 0x000fe80000000800 */
        /* <DEDUP_REMOVED lines=14> */
[----:B------:R1:W4:Y:S01]  /*6f70*/  @!P4 LDG.E R132, [R2.64+0x780] ;  /* 0x0007800e0284c981 */ /* 0x000322000c1e1900 */
[----:B------:R-:W-:-:S02]  /*6f80*/  IADD3 R140, R157, 0x20, RZ ;  /* 0x000000209d8c7810 */ /* 0x000fc40007ffe0ff */
[C---:B------:R-:W-:Y:S01]  /*6f90*/  IADD3 R138, R157.reuse, 0x40, RZ ;  /* 0x000000409d8a7810 */ /* 0x040fe20007ffe0ff */
[----:B------:R-:W0:Y:S01]  /*6fa0*/  LDS R21, [R109] ;  /* 0x000000006d157984 */ /* 0x000e220000000800 */
[C---:B------:R-:W-:Y:S02]  /*6fb0*/  IADD3 R136, R157.reuse, 0x60, RZ ;  /* 0x000000609d887810 */ /* 0x040fe40007ffe0ff */
[CC--:B------:R-:W-:Y:S01]  /*6fc0*/  LEA.HI.SX32 R150, R157.reuse, R157.reuse, 0x1b ;  /* 0x0000009d9d967211 */ /* 0x0c0fe200078fdaff */
[----:B------:R-:W0:Y:S01]  /*6fd0*/  LDS R20, [R109+0x4] ;  /* 0x000004006d147984 */ /* 0x000e220000000800 */
[-C--:B------:R-:W-:Y:S02]  /*6fe0*/  LEA.HI.SX32 R134, R134, R157.reuse, 0x1b ;  /* 0x0000009d86867211 */ /* 0x080fe400078fdaff */
[----:B-1----:R-:W-:Y:S01]  /*6ff0*/  IADD3 R2, R157, 0xa0, RZ ;  /* 0x000000a09d027810 */ /* 0x002fe20007ffe0ff */
[----:B------:R-:W-:Y:S01]  /*7000*/  LDS R19, [R109+0x8] ;  /* 0x000008006d137984 */ /* 0x000fe20000000800 */
[----:B------:R-:W-:-:S02]  /*7010*/  LEA.HI.SX32 R140, R140, R157, 0x1b ;  /* 0x0000009d8c8c7211 */ /* 0x000fc400078fdaff */
[-C--:B------:R-:W-:Y:S01]  /*7020*/  LEA.HI.SX32 R138, R138, R157.reuse, 0x1b ;  /* 0x0000009d8a8a7211 */ /* 0x080fe200078fdaff */
[----:B------:R-:W-:Y:S01]  /*7030*/  LDS R18, [R109+0xc] ;  /* 0x00000c006d127984 */ /* 0x000fe20000000800 */
[-C--:B------:R-:W-:Y:S02]  /*7040*/  LEA.HI.SX32 R136, R136, R157.reuse, 0x1b ;  /* 0x0000009d88887211 */ /* 0x080fe400078fdaff */
[----:B------:R-:W-:Y:S01]  /*7050*/  LEA.HI.SX32 R2, R2, R157, 0x1b ;  /* 0x0000009d02027211 */ /* 0x000fe200078fdaff */
[----:B------:R-:W-:Y:S01]  /*7060*/  LDS R16, [R109+0x10] ;  /* 0x000010006d107984 */ /* 0x000fe20000000800 */
[----:B------:R-:W-:Y:S02]  /*7070*/  SHF.L.U32 R150, R150, 0x2, RZ ;  /* 0x0000000296967819 */ /* 0x000fe400000006ff */
[----:B------:R-:W-:Y:S01]  /*7080*/  SHF.L.U32 R146, R134, 0x2, RZ ;  /* 0x0000000286927819 */ /* 0x000fe200000006ff */
[----:B------:R-:W-:Y:S01]  /*7090*/  LDS R17, [R109+0x14] ;  /* 0x000014006d117984 */ /* 0x000fe20000000800 */
[----:B------:R-:W-:-:S02]  /*70a0*/  SHF.L.U32 R149, R140, 0x2, RZ ;  /* 0x000000028c957819 */ /* 0x000fc400000006ff */
[C---:B------:R-:W-:Y:S01]  /*70b0*/  IADD3 R134, R157.reuse, 0x120, RZ ;  /* 0x000001209d867810 */ /* 0x040fe20007ffe0ff */
[----:B------:R-:W-:Y:S01]  /*70c0*/  LDS R15, [R109+0x18] ;  /* 0x000018006d0f7984 */ /* 0x000fe20000000800 */
[----:B------:R-:W-:Y:S02]  /*70d0*/  SHF.L.U32 R148, R138, 0x2, RZ ;  /* 0x000000028a947819 */ /* 0x000fe400000006ff */
[----:B------:R-:W-:Y:S01]  /*70e0*/  SHF.L.U32 R147, R136, 0x2, RZ ;  /* 0x0000000288937819 */ /* 0x000fe200000006ff */
[----:B------:R-:W-:Y:S01]  /*70f0*/  LDS R14, [R109+0x1c] ;  /* 0x00001c006d0e7984 */ /* 0x000fe20000000800 */
[----:B------:R-:W-:Y:S02]  /*7100*/  SHF.L.U32 R145, R2, 0x2, RZ ;  /* 0x0000000202917819 */ /* 0x000fe400000006ff */
[C---:B------:R-:W-:Y:S01]  /*7110*/  IADD3 R140, R157.reuse, 0xc0, RZ ;  /* 0x000000c09d8c7810 */ /* 0x040fe20007ffe0ff */
[----:B------:R-:W1:Y:S01]  /*7120*/  LDS R13, [R109+0x20] ;  /* 0x000020006d0d7984 */ /* 0x000e620000000800 */
[----:B------:R-:W-:Y:S01]  /*7130*/  IADD3 R2, R157, 0x140, RZ ;  /* 0x000001409d027810 */ /* 0x000fe20007ffe0ff */
[----:B------:R-:W-:Y:S01]  /*7140*/  FMUL.FTZ R191, R23, 1.4426950216293334961 ;  /* 0x3fb8aa3b17bf7820 */ /* 0x000fe20000410000 */
[----:B------:R-:W-:Y:S01]  /*7150*/  IADD3 R138, R157, 0xe0, RZ ;  /* 0x000000e09d8a7810 */ /* 0x000fe20007ffe0ff */
[----:B------:R-:W-:Y:S01]  /*7160*/  LDS R12, [R109+0x24] ;  /* 0x000024006d0c7984 */ /* 0x000fe20000000800 */
[----:B------:R-:W-:-:S03]  /*7170*/  LEA.HI.SX32 R134, R134, R157, 0x1b ;  /* 0x0000009d86867211 */ /* 0x000fc600078fdaff */
[----:B------:R-:W-:Y:S01]  /*7180*/  LDS R11, [R109+0x28] ;  /* 0x000028006d0b7984 */ /* 0x000fe20000000800 */
[----:B------:R-:W-:-:S03]  /*7190*/  IADD3 R136, R157, 0x100, RZ ;  /* 0x000001009d887810 */ /* 0x000fc60007ffe0ff */
[----:B------:R-:W0:Y:S01]  /*71a0*/  LDS R10, [R109+0x2c] ;  /* 0x00002c006d0a7984 */ /* 0x000e220000000800 */
[----:B------:R-:W-:-:S03]  /*71b0*/  LEA.HI.SX32 R140, R140, R157, 0x1b ;  /* 0x0000009d8c8c7211 */ /* 0x000fc600078fdaff */
[----:B------:R-:W-:Y:S04]  /*71c0*/  LDS R9, [R109+0x30] ;  /* 0x000030006d097984 */ /* 0x000fe80000000800 */
[----:B------:R-:W-:Y:S04]  /*71d0*/  LDS R219, [R109+0x34] ;  /* 0x000034006ddb7984 */ /* 0x000fe80000000800 */
[----:B------:R-:W-:Y:S01]  /*71e0*/  LDS R220, [R109+0x38] ;  /* 0x000038006ddc7984 */ /* 0x000fe20000000800 */
[-C--:B------:R-:W-:Y:S01]  /*71f0*/  LEA.HI.SX32 R2, R2, R157.reuse, 0x1b ;  /* 0x0000009d02027211 */ /* 0x080fe200078fdaff */
[----:B------:R-:W-:Y:S01]  /*7200*/  FMUL.FTZ R190, R191, R88 ;  /* 0x00000058bfbe7220 */ /* 0x000fe20000410000 */
[----:B------:R-:W-:-:S02]  /*7210*/  LEA.HI.SX32 R138, R138, R157, 0x1b ;  /* 0x0000009d8a8a7211 */ /* 0x000fc400078fdaff */
[----:B------:R-:W-:Y:S02]  /*7220*/  SHF.L.U32 R141, R134, 0x2, RZ ;  /* 0x00000002868d7819 */ /* 0x000fe400000006ff */
[----:B------:R-:W-:Y:S02]  /*7230*/  LEA.HI.SX32 R136, R136, R157, 0x1b ;  /* 0x0000009d88887211 */ /* 0x000fe400078fdaff */
[----:B------:R-:W-:Y:S02]  /*7240*/  ISETP.NE.AND P1, PT, R167, RZ, PT ;  /* 0x000000ffa700720c */ /* 0x000fe40003f25270 */
[----:B------:R-:W-:Y:S02]  /*7250*/  IADD3 R134, R157, 0x160, RZ ;  /* 0x000001609d867810 */ /* 0x000fe40007ffe0ff */
[----:B------:R-:W-:Y:S02]  /*7260*/  SHF.L.U32 R144, R140, 0x2, RZ ;  /* 0x000000028c907819 */ /* 0x000fe400000006ff */
[----:B------:R-:W-:-:S02]  /*7270*/  SHF.L.U32 R140, R2, 0x2, RZ ;  /* 0x00000002028c7819 */ /* 0x000fc400000006ff */
[----:B------:R-:W-:Y:S02]  /*7280*/  SHF.L.U32 R143, R138, 0x2, RZ ;  /* 0x000000028a8f7819 */ /* 0x000fe400000006ff */
[----:B------:R-:W-:Y:S02]  /*7290*/  IADD3 R2, R157, 0x1c0, RZ ;  /* 0x000001c09d027810 */ /* 0x000fe40007ffe0ff */
[----:B------:R-:W-:Y:S02]  /*72a0*/  SHF.L.U32 R142, R136, 0x2, RZ ;  /* 0x00000002888e7819 */ /* 0x000fe400000006ff */
[-C--:B------:R-:W-:Y:S01]  /*72b0*/  LEA.HI.SX32 R134, R134, R157.reuse, 0x1b ;  /* 0x0000009d86867211 */ /* 0x080fe200078fdaff */
[----:B------:R-:W0:Y:S01]  /*72c0*/  MUFU.EX2 R190, R190 ;  /* 0x000000be00be7308 */ /* 0x000e220000000800 */
[----:B------:R-:W-:Y:S02]  /*72d0*/  LEA.HI.SX32 R2, R2, R157, 0x1b ;  /* 0x0000009d02027211 */ /* 0x000fe400078fdaff */
[----:B------:R-:W-:-:S02]  /*72e0*/  SHF.L.U32 R139, R134, 0x2, RZ ;  /* 0x00000002868b7819 */ /* 0x000fc400000006ff */
[----:B------:R-:W-:-:S04]  /*72f0*/  ISETP.NE.AND P0, PT, R153, RZ, PT ;  /* 0x000000ff9900720c */ /* 0x000fc80003f05270 */
[----:B------:R-:W-:Y:S01]  /*7300*/  ISETP.LT.OR P2, PT, R152, 0x2, P0 ;  /* 0x000000029800780c */ /* 0x000fe20000741670 */
[C---:B------:R-:W-:Y:S02]  /*7310*/  FMUL.FTZ R189, R191.reuse, R89 ;  /* 0x00000059bfbd7220 */ /* 0x040fe40000410000 */
[C---:B------:R-:W-:Y:S02]  /*7320*/  FMUL.FTZ R236, R191.reuse, R86 ;  /* 0x00000056bfec7220 */ /* 0x040fe40000410000 */
[C---:B------:R-:W-:Y:S02]  /*7330*/  FMUL.FTZ R197, R191.reuse, R87 ;  /* 0x00000057bfc57220 */ /* 0x040fe40000410000 */
[----:B------:R-:W0:Y:S01]  /*7340*/  MUFU.EX2 R189, R189 ;  /* 0x000000bd00bd7308 */ /* 0x000e220000000800 */
[----:B------:R-:W-:-:S07]  /*7350*/  FMUL.FTZ R198, R191, R84 ;  /* 0x00000054bfc67220 */ /* 0x000fce0000410000 */
[----:B------:R-:W0:Y:S01]  /*7360*/  MUFU.EX2 R236, R236 ;  /* 0x000000ec00ec7308 */ /* 0x000e220000000800 */
[----:B------:R-:W-:-:S07]  /*7370*/  FMUL.FTZ R181, R191, R85 ;  /* 0x00000055bfb57220 */ /* 0x000fce0000410000 */
[----:B------:R-:W0:Y:S01]  /*7380*/  MUFU.EX2 R197, R197 ;  /* 0x000000c500c57308 */ /* 0x000e220000000800 */
[----:B------:R-:W-:-:S07]  /*7390*/  FMUL.FTZ R245, R191, R82 ;  /* 0x00000052bff57220 */ /* 0x000fce0000410000 */
[----:B------:R-:W0:Y:S08]  /*73a0*/  MUFU.EX2 R198, R198 ;  /* 0x000000c600c67308 */ /* 0x000e300000000800 */
[----:B------:R-:W0:Y:S01]  /*73b0*/  MUFU.EX2 R181, R181 ;  /* 0x000000b500b57308 */ /* 0x000e220000000800 */
[----:B------:R-:W-:-:S07]  /*73c0*/  FMUL.FTZ R248, R191, R79 ;  /* 0x0000004fbff87220 */ /* 0x000fce0000410000 */
[----:B------:R-:W-:Y:S01]  /*73d0*/  MUFU.EX2 R245, R245 ;  /* 0x000000f500f57308 */ /* 0x000fe20000000800 */
[C---:B------:R-:W-:Y:S02]  /*73e0*/  FMUL.FTZ R137, R191.reuse, R78 ;  /* 0x0000004ebf897220 */ /* 0x040fe40000410000 */
[----:B------:R-:W-:-:S05]  /*73f0*/  FMUL.FTZ R136, R191, R76 ;  /* 0x0000004cbf887220 */ /* 0x000fca0000410000 */
[----:B------:R-:W-:Y:S01]  /*7400*/  MUFU.EX2 R248, R248 ;  /* 0x000000f800f87308 */ /* 0x000fe20000000800 */
[----:B------:R-:W-:-:S07]  /*7410*/  FMUL.FTZ R247, R191, R77 ;  /* 0x0000004dbff77220 */ /* 0x000fce0000410000 */
[----:B------:R-:W-:Y:S01]  /*7420*/  MUFU.EX2 R137, R137 ;  /* 0x0000008900897308 */ /* 0x000fe20000000800 */
[----:B--2---:R-:W-:Y:S04]  /*7430*/  STS [R150+0x840], R5 ;  /* 0x0008400596007388 */ /* 0x004fe80000000800 */
[----:B---3--:R2:W-:Y:S04]  /*7440*/  STS [R149+0x8c0], R0 ;  /* 0x0008c00095007388 */ /* 0x0085e80000000800 */
[----:B------:R-:W-:Y:S04]  /*7450*/  STS [R148+0x940], R7 ;  /* 0x0009400794007388 */ /* 0x000fe80000000800 */
[----:B----4-:R3:W-:Y:S04]  /*7460*/  STS [R147+0x9c0], R4 ;  /* 0x0009c00493007388 */ /* 0x0107e80000000800 */
[----:B------:R-:W-:Y:S01]  /*7470*/  STS [R146+0xa40], R111 ;  /* 0x000a406f92007388 */ /* 0x000fe20000000800 */
[----:B--2---:R-:W-:-:S03]  /*7480*/  IADD3 R0, R157, 0x1e0, RZ ;  /* 0x000001e09d007810 */ /* 0x004fc60007ffe0ff */
[----:B------:R2:W-:Y:S01]  /*7490*/  STS [R145+0xac0], R6 ;  /* 0x000ac00691007388 */ /* 0x0005e20000000800 */
[----:B---3--:R-:W-:-:S04]  /*74a0*/  IADD3 R4, R157, 0x1a0, RZ ;  /* 0x000001a09d047810 */ /* 0x008fc80007ffe0ff */
[-C--:B------:R-:W-:Y:S02]  /*74b0*/  LEA.HI.SX32 R4, R4, R157.reuse, 0x1b ;  /* 0x0000009d04047211 */ /* 0x080fe400078fdaff */
[----:B--2---:R-:W-:Y:S01]  /*74c0*/  IADD3 R6, R157, 0x180, RZ ;  /* 0x000001809d067810 */ /* 0x004fe20007ffe0ff */
[----:B------:R2:W-:Y:S01]  /*74d0*/  STS [R144+0xb40], R113 ;  /* 0x000b407190007388 */ /* 0x0005e20000000800 */
[-C--:B------:R-:W-:Y:S02]  /*74e0*/  LEA.HI.SX32 R0, R0, R157.reuse, 0x1b ;  /* 0x0000009d00007211 */ /* 0x080fe400078fdaff */
[----:B------:R-:W-:Y:S01]  /*74f0*/  LEA.HI.SX32 R6, R6, R157, 0x1b ;  /* 0x0000009d06067211 */ /* 0x000fe200078fdaff */
[----:B------:R-:W-:Y:S01]  /*7500*/  STS [R143+0xbc0], R8 ;  /* 0x000bc0088f007388 */ /* 0x000fe20000000800 */
[----:B------:R-:W-:Y:S02]  /*7510*/  SHF.L.U32 R111, R0, 0x2, RZ ;  /* 0x00000002006f7819 */ /* 0x000fe400000006ff */
[----:B------:R-:W-:Y:S01]  /*7520*/  SHF.L.U32 R138, R6, 0x2, RZ ;  /* 0x00000002068a7819 */ /* 0x000fe200000006ff */
[----:B------:R-:W-:Y:S01]  /*7530*/  STS [R142+0xc40], R129 ;  /* 0x000c40818e007388 */ /* 0x000fe20000000800 */
[----:B--2---:R-:W-:-:S02]  /*7540*/  SHF.L.U32 R113, R4, 0x2, RZ ;  /* 0x0000000204717819 */ /* 0x004fc400000006ff */
[----:B------:R-:W-:Y:S01]  /*7550*/  SHF.L.U32 R4, R157, 0x4, RZ ;  /* 0x000000049d047819 */ /* 0x000fe200000006ff */
[----:B------:R2:W-:Y:S01]  /*7560*/  STS [R141+0xcc0], R112 ;  /* 0x000cc0708d007388 */ /* 0x0005e20000000800 */
[----:B------:R-:W-:Y:S02]  /*7570*/  LEA R0, R22, R25, 0x8 ;  /* 0x0000001916007211 */ /* 0x000fe400078e40ff */
[----:B------:R-:W-:Y:S01]  /*7580*/  LEA.HI.SX32 R4, R4, R4, 0x1b ;  /* 0x0000000404047211 */ /* 0x000fe200078fdaff */
[----:B------:R-:W-:Y:S01]  /*7590*/  STS [R140+0xd40], R131 ;  /* 0x000d40838c007388 */ /* 0x000fe20000000800 */
[----:B------:R-:W-:-:S03]  /*75a0*/  @P1 IADD3 R0, R167, 0x200, RZ ;  /* 0x00000200a7001810 */ /* 0x000fc60007ffe0ff */
[----:B------:R-:W-:Y:S01]  /*75b0*/  STS [R139+0xdc0], R128 ;  /* 0x000dc0808b007388 */ /* 0x000fe20000000800 */
[----:B--2---:R-:W-:-:S03]  /*75c0*/  SHF.L.U32 R112, R2, 0x2, RZ ;  /* 0x0000000202707819 */ /* 0x004fc600000006ff */
[----:B------:R-:W-:Y:S01]  /*75d0*/  STS [R138+0xe40], R133 ;  /* 0x000e40858a007388 */ /* 0x000fe20000000800 */
[----:B------:R-:W-:-:S03]  /*75e0*/  SHF.L.U32 R109, R4, 0x2, RZ ;  /* 0x00000002046d7819 */ /* 0x000fc600000006ff */
[----:B------:R-:W-:Y:S04]  /*75f0*/  STS [R113+0xec0], R130 ;  /* 0x000ec08271007388 */ /* 0x000fe80000000800 */
[----:B------:R2:W-:Y:S04]  /*7600*/  STS [R112+0xf40], R135 ;  /* 0x000f408770007388 */ /* 0x0005e80000000800 */
[----:B------:R-:W-:Y:S01]  /*7610*/  STS [R111+0xfc0], R132 ;  /* 0x000fc0846f007388 */ /* 0x000fe20000000800 */
[----:B------:R-:W-:-:S06]  /*7620*/  NOP ;  /* 0x0000000000007918 */ /* 0x000fcc0000000000 */
[----:B--2---:R-:W-:Y:S01]  /*7630*/  SHF.L.U32 R135, R0, 0x2, RZ ;  /* 0x0000000200877819 */ /* 0x004fe200000006ff */
        /* <DEDUP_REMOVED lines=16> */
[----:B0-----:R0:W-:Y:S01]  /*7740*/  STS [R135+0x2338], R190 ;  /* 0x002338be87007388 */ /* 0x0011e20000000800 */
[----:B------:R-:W-:-:S02]  /*7750*/  @!P2 IADD3 R2, R152, -0x2, RZ ;  /* 0xfffffffe9802a810 */ /* 0x000fc40007ffe0ff */
[----:B------:R-:W-:-:S03]  /*7760*/  MOV R5, RZ ;  /* 0x000000ff00057202 */ /* 0x000fc60000000f00 */
[----:B------:R-:W-:-:S04]  /*7770*/  @!P2 IMAD R3, R2, c[0x0][0x16c], R25 ;  /* 0x00005b000203aa24 */ /* 0x000fc800078e0219 */
[----:B------:R-:W-:Y:S01]  /*7780*/  @!P2 IMAD.WIDE R2, R3, 0x8, R114 ;  /* 0x000000080302a825 */ /* 0x000fe200078e0272 */
[----:B------:R-:W-:Y:S03]  /*7790*/  BAR.SYNC.DEFER_BLOCKING 0x0 ;  /* 0x0000000000007b1d */ /* 0x000fe60000010000 */
[----:B------:R-:W-:-:S06]  /*77a0*/  FMUL.FTZ R0, R191, R83 ;  /* 0x00000053bf007220 */ /* 0x000fcc0000410000 */
[----:B------:R-:W4:Y:S01]  /*77b0*/  MUFU.EX2 R0, R0 ;  /* 0x0000000000007308 */ /* 0x000f220000000800 */
[C---:B0-----:R-:W-:Y:S01]  /*77c0*/  FMUL.FTZ R135, R191.reuse, R80 ;  /* 0x00000050bf877220 */ /* 0x041fe20000410000 */
[----:B------:R0:W5:Y:S02]  /*77d0*/  @!P2 LDG.E R5, [R2.64+0x4] ;  /* 0x0000040e0205a981 */ /* 0x000164000c1e1900 */
[----:B0-----:R-:W-:Y:S02]  /*77e0*/  FMUL.FTZ R3, R190, R189 ;  /* 0x000000bdbe037220 */ /* 0x001fe40000410000 */
[----:B------:R-:W-:Y:S02]  /*77f0*/  FMUL.FTZ R2, R191, R81 ;  /* 0x00000051bf027220 */ /* 0x000fe40000410000 */
[----:B------:R-:W-:-:S04]  /*7800*/  FMUL.FTZ R4, R236, R3 ;  /* 0x00000003ec047220 */ /* 0x000fc80000410000 */
[----:B------:R-:W-:Y:S01]  /*7810*/  FMUL.FTZ R3, R197, R4 ;  /* 0x00000004c5037220 */ /* 0x000fe20000410000 */
[----:B------:R-:W0:Y:S03]  /*7820*/  MUFU.EX2 R2, R2 ;  /* 0x0000000200027308 */ /* 0x000e260000000800 */
[----:B------:R-:W-:-:S04]  /*7830*/  FMUL.FTZ R4, R198, R3 ;  /* 0x00000003c6047220 */ /* 0x000fc80000410000 */
[----:B------:R-:W-:Y:S01]  /*7840*/  FMUL.FTZ R3, R181, R4 ;  /* 0x00000004b5037220 */ /* 0x000fe20000410000 */
[----:B------:R-:W1:Y:S03]  /*7850*/  MUFU.EX2 R135, R135 ;  /* 0x0000008700877308 */ /* 0x000e660000000800 */
[----:B----4-:R-:W-:-:S04]  /*7860*/  FMUL.FTZ R4, R0, R3 ;  /* 0x0000000300047220 */ /* 0x010fc80000410000 */
[----:B------:R-:W-:Y:S01]  /*7870*/  FMUL.FTZ R3, R245, R4 ;  /* 0x00000004f5037220 */ /* 0x000fe20000410000 */
[----:B------:R-:W4:Y:S03]  /*7880*/  MUFU.EX2 R136, R136 ;  /* 0x0000008800887308 */ /* 0x000f260000000800 */
[----:B0-----:R-:W-:Y:S02]  /*7890*/  FMUL.FTZ R4, R2, R3 ;  /* 0x0000000302047220 */ /* 0x001fe40000410000 */
[----:B------:R-:W-:Y:S02]  /*78a0*/  FMUL.FTZ R6, R107, R88 ;  /* 0x000000586b067220 */ /* 0x000fe40000410000 */
[----:B------:R-:W-:Y:S01]  /*78b0*/  FMUL.FTZ R193, R106, R89 ;  /* 0x000000596ac17220 */ /* 0x000fe20000410000 */
[----:B------:R-:W0:Y:S01]  /*78c0*/  MUFU.EX2 R247, R247 ;  /* 0x000000f700f77308 */ /* 0x000e220000000800 */
[----:B-1----:R-:W-:-:S02]  /*78d0*/  FMUL.FTZ R185, R135, R4 ;  /* 0x0000000487b97220 */ /* 0x002fc40000410000 */
[----:B------:R-:W-:Y:S02]  /*78e0*/  FMUL.FTZ R192, R98, R81 ;  /* 0x0000005162c07220 */ /* 0x000fe40000410000 */
[----:B------:R-:W-:Y:S01]  /*78f0*/  FMUL.FTZ R233, R21, R6 ;  /* 0x0000000615e97220 */ /* 0x000fe20000410000 */
[----:B------:R-:W-:Y:S01]  /*7900*/  ISETP.NE.AND P2, PT, R167, 0x1f, PT ;  /* 0x0000001fa700780c */ /* 0x000fe20003f45270 */
[----:B------:R-:W-:Y:S02]  /*7910*/  FMUL.FTZ R204, R105, R86 ;  /* 0x0000005669cc7220 */ /* 0x000fe40000410000 */
[----:B------:R-:W-:Y:S02]  /*7920*/  FMUL.FTZ R194, R248, R185 ;  /* 0x000000b9f8c27220 */ /* 0x000fe40000410000 */
[----:B------:R-:W-:Y:S02]  /*7930*/  FMUL.FTZ R6, R20, R193 ;  /* 0x000000c114067220 */ /* 0x000fe40000410000 */
[----:B------:R-:W-:-:S02]  /*7940*/  FMUL.FTZ R225, R13, R192 ;  /* 0x000000c00de17220 */ /* 0x000fc40000410000 */
[----:B------:R-:W-:Y:S02]  /*7950*/  FMUL.FTZ R187, R137, R194 ;  /* 0x000000c289bb7220 */ /* 0x000fe40000410000 */
[----:B------:R-:W-:Y:S02]  /*7960*/  FMUL.FTZ R231, R19, R204 ;  /* 0x000000cc13e77220 */ /* 0x000fe40000410000 */
[----:B------:R-:W-:Y:S02]  /*7970*/  FFMA.FTZ R192, R233, R189, R6 ;  /* 0x000000bde9c07223 */ /* 0x000fe40000010006 */
[----:B------:R-:W-:Y:S02]  /*7980*/  FMUL.FTZ R3, R104, R87 ;  /* 0x0000005768037220 */ /* 0x000fe40000410000 */
[----:B----4-:R-:W-:Y:S02]  /*7990*/  FMUL.FTZ R206, R136, R187 ;  /* 0x000000bb88ce7220 */ /* 0x010fe40000410000 */
[----:B------:R-:W-:-:S02]  /*79a0*/  FFMA.FTZ R192, R236, R192, R231 ;  /* 0x000000c0ecc07223 */ /* 0x000fc400000100e7 */
[----:B------:R-:W-:Y:S02]  /*79b0*/  FMUL.FTZ R230, R18, R3 ;  /* 0x0000000312e67220 */ /* 0x000fe40000410000 */
[----:B0-----:R-:W-:Y:S02]  /*79c0*/  FMUL.FTZ R209, R247, R206 ;  /* 0x000000cef7d17220 */ /* 0x001fe40000410000 */
[----:B------:R-:W-:Y:S02]  /*79d0*/  FFMA.FTZ R206, R197, R192, R230 ;  /* 0x000000c0c5ce7223 */ /* 0x000fe400000100e6 */
[----:B------:R0:W1:Y:S01]  /*79e0*/  @P2 LDS R192, [R167.X4+0x2b3c] ;  /* 0x002b3c00a7c02984 */ /* 0x0000620000004800 */
[C---:B------:R-:W-:Y:S02]  /*79f0*/  FMUL.FTZ R246, R191.reuse, R74 ;  /* 0x0000004abff67220 */ /* 0x040fe40000410000 */
[----:B------:R-:W-:-:S04]  /*7a00*/  FMUL.FTZ R200, R191, R75 ;  /* 0x0000004bbfc87220 */ /* 0x000fc80000410000 */
[----:B------:R-:W4:Y:S01]  /*7a10*/  MUFU.EX2 R246, R246 ;  /* 0x000000f600f67308 */ /* 0x000f220000000800 */
[----:B------:R-:W-:-:S07]  /*7a20*/  FMUL.FTZ R207, R97, R78 ;  /* 0x0000004e61cf7220 */ /* 0x000fce0000410000 */
[----:B------:R-:W0:Y:S01]  /*7a30*/  MUFU.EX2 R200, R200 ;  /* 0x000000c800c87308 */ /* 0x000e220000000800 */
[----:B------:R-:W-:Y:S02]  /*7a40*/  FMUL.FTZ R4, R100, R83 ;  /* 0x0000005364047220 */ /* 0x000fe40000410000 */
        /* <DEDUP_REMOVED lines=11> */
[----:B----4-:R-:W-:-:S02]  /*7b00*/  FMUL.FTZ R209, R246, R209 ;  /* 0x000000d1f6d17220 */ /* 0x010fc40000410000 */
[----:B--2---:R-:W-:Y:S02]  /*7b10*/  FMUL.FTZ R207, R59, R134 ;  /* 0x000000863bcf7220 */ /* 0x004fe40000410000 */
[----:B---3--:R-:W-:Y:S02]  /*7b20*/  FMUL.FTZ R183, R58, R183 ;  /* 0x000000b73ab77220 */ /* 0x008fe40000410000 */
        /* <DEDUP_REMOVED lines=11> */
[----:B------:R-:W-:Y:S02]  /*7be0*/  FMUL.FTZ R133, R60, R133 ;  /* 0x000000853c857220 */ /* 0x000fe40000410000 */
[----:B------:R-:W-:Y:S01]  /*7bf0*/  FFMA.FTZ R208, R200, R183, R207 ;  /* 0x000000b7c8d07223 */ /* 0x000fe200000100cf */
[----:B------:R-:W-:Y:S05]  /*7c00*/  @P2 BRA `(.L_x_5727) ;  /* 0x0000008000002947 */ /* 0x000fea0003800000 */
[----:B-1----:R-:W-:-:S13]  /*7c10*/  ISETP.NE.AND P3, PT, R152, c[0x0][0x174], PT ;  /* 0x00005d0098007a0c */ /* 0x002fda0003f65270 */
[----:B------:R-:W-:-:S04]  /*7c20*/  @P3 IADD3 R209, -R155, c[0x0][0x174], RZ ;  /* 0x00005d009bd13a10 */ /* 0x000fc80007ffe1ff */
[----:B------:R-:W-:-:S04]  /*7c30*/  @P3 LEA.HI R192, R209, R209, RZ, 0x1 ;  /* 0x000000d1d1c03211 */ /* 0x000fc800078f08ff */
[----:B------:R-:W-:-:S04]  /*7c40*/  @P3 LOP3.LUT R192, R192, 0xfffffe, RZ, 0xc0, !PT ;  /* 0x00fffffec0c03812 */ /* 0x000fc800078ec0ff */
[----:B------:R-:W-:Y:S02]  /*7c50*/  @P3 IADD3 R204, -R192, R209, RZ ;  /* 0x000000d1c0cc3210 */ /* 0x000fe40007ffe1ff */
[----:B------:R-:W-:Y:S02]  /*7c60*/  MOV R192, 0x3f800000 ;  /* 0x3f80000000c07802 */ /* 0x000fe40000000f00 */
[----:B------:R-:W-:-:S05]  /*7c70*/  @P3 LEA R204, R204, R25, 0x8 ;  /* 0x00000019cccc3211 */ /* 0x000fca00078e40ff */
[----:B------:R0:W1:Y:S02]  /*7c80*/  @P3 LDS R192, [R204.X4+0x2338] ;  /* 0x00233800ccc03984 */ /* 0x0000640000004800 */
.L_x_5727:
[----:B-1----:R-:W-:Y:S05]  /*7c90*/  BSYNC B0 ;  /* 0x0000000000007941 */ /* 0x002fea0003800000 */
.L_x_5726:
[----:B------:R-:W-:Y:S01]  /*7ca0*/  FMUL.FTZ R209, R200, R192 ;  /* 0x000000c0c8d17220 */ /* 0x000fe20000410000 */
[----:B------:R-:W-:Y:S01]  /*7cb0*/  ISETP.GE.AND P3, PT, R157, 0x1, PT ;  /* 0x000000019d00780c */ /* 0x000fe20003f66270 */
[----:B------:R-:W-:Y:S01]  /*7cc0*/  FFMA.FTZ R206, R198, R206, R3 ;  /* 0x000000cec6ce7223 */ /* 0x000fe20000010003 */
[----:B------:R-:W-:Y:S01]  /*7cd0*/  ISETP.NE.AND P4, PT, R153, 0x1f, PT ;  /* 0x0000001f9900780c */ /* 0x000fe20003f85270 */
[----:B------:R-:W-:Y:S01]  /*7ce0*/  FMUL.FTZ R132, R61, R132 ;  /* 0x000000843d847220 */ /* 0x000fe20000410000 */
[----:B------:R-:W-:Y:S01]  /*7cf0*/  ISETP.GE.OR P0, PT, R152, c[0x0][0x174], P0 ;  /* 0x00005d0098007a0c */ /* 0x000fe20000706670 */
[C---:B------:R-:W-:Y:S01]  /*7d00*/  FFMA.FTZ R208, R246.reuse, R208, R133 ;  /* 0x000000d0f6d07223 */ /* 0x040fe20000010085 */
[C---:B------:R-:W-:Y:S01]  /*7d10*/  ISETP.NE.AND P5, PT, R167.reuse, RZ, PT ;  /* 0x000000ffa700720c */ /* 0x040fe20003fa5270 */
[----:B0-----:R-:W-:Y:S01]  /*7d20*/  FMUL.FTZ R204, R246, R209 ;  /* 0x000000d1f6cc7220 */ /* 0x001fe20000410000 */
[----:B------:R-:W-:Y:S01]  /*7d30*/  SHF.L.U32 R239, R167, 0x4, RZ ;  /* 0x00000004a7ef7819 */ /* 0x000fe200000006ff */
[----:B------:R-:W-:Y:S01]  /*7d40*/  FFMA.FTZ R206, R181, R206, R228 ;  /* 0x000000ceb5ce7223 */ /* 0x000fe200000100e4 */
[----:B------:R-:W-:Y:S01]  /*7d50*/  IADD3 R250, R167, 0x1a0, RZ ;  /* 0x000001a0a7fa7810 */ /* 0x000fe20007ffe0ff */
[----:B------:R-:W-:Y:S01]  /*7d60*/  FMUL.FTZ R209, R62, R131 ;  /* 0x000000833ed17220 */ /* 0x000fe20000410000 */
[----:B------:R-:W-:Y:S01]  /*7d70*/  LEA.HI.SX32 R239, R239, R239, 0x1b ;  /* 0x000000efefef7211 */ /* 0x000fe200078fdaff */
[----:B------:R-:W-:Y:S01]  /*7d80*/  FFMA.FTZ R208, R247, R208, R132 ;  /* 0x000000d0f7d07223 */ /* 0x000fe20000010084 */
[----:B------:R-:W-:Y:S01]  /*7d90*/  IADD3 R252, R167, 0x1c0, RZ ;  /* 0x000001c0a7fc7810 */ /* 0x000fe20007ffe0ff */
[----:B------:R-:W-:Y:S01]  /*7da0*/  FMUL.FTZ R131, R247, R204 ;  /* 0x000000ccf7837220 */ /* 0x000fe20000410000 */
[----:B------:R-:W-:Y:S01]  /*7db0*/  LEA.HI.SX32 R244, R167, R167, 0x1b ;  /* 0x000000a7a7f47211 */ /* 0x000fe200078fdaff */
[----:B------:R-:W-:Y:S01]  /*7dc0*/  FFMA.FTZ R206, R0, R206, R227 ;  /* 0x000000ce00ce7223 */ /* 0x000fe200000100e3 */
[----:B------:R-:W-:Y:S01]  /*7dd0*/  BSSY B0, `(.L_x_5728) ;  /* 0x0000166000007945 */ /* 0x000fe20003800000 */
        /* <DEDUP_REMOVED lines=39> */
[----:B------:R-:W-:Y:S01]  /*8050*/  FMUL.FTZ R234, R73, R234 ;  /* 0x000000ea49ea7220 */ /* 0x000fe20000410000 */
[----:B------:R-:W0:Y:S01]  /*8060*/  SHFL.UP PT, R8, R7, 0x1, RZ ;  /* 0x0420000007087989 */ /* 0x000e2200000e00ff */
[C---:B------:R-:W-:Y:S02]  /*8070*/  FFMA.FTZ R130, R236.reuse, R130, R201 ;  /* 0x00000082ec827223 */ /* 0x040fe400000100c9 */
[----:B------:R-:W-:Y:S02]  /*8080*/  FMUL.FTZ R210, R236, R129 ;  /* 0x00000081ecd27220 */ /* 0x000fe40000410000 */
[----:B------:R-:W1:Y:S01]  /*8090*/  SHFL.UP PT, R129, R134, 0x1, RZ ;  /* 0x0420000086817989 */ /* 0x000e6200000e00ff */
[----:B------:R-:W-:-:S02]  /*80a0*/  FFMA.FTZ R215, R189, R130, R234 ;  /* 0x00000082bdd77223 */ /* 0x000fc400000100ea */
[----:B------:R-:W-:Y:S02]  /*80b0*/  FMUL.FTZ R210, R189, R210 ;  /* 0x000000d2bdd27220 */ /* 0x000fe40000410000 */
[----:B------:R-:W-:Y:S01]  /*80c0*/  FMUL.FTZ R232, R20, R193 ;  /* 0x000000c114e87220 */ /* 0x000fe20000410000 */
[----:B------:R-:W2:Y:S01]  /*80d0*/  SHFL.DOWN PT, R128, R215, 0x1, 0x1f ;  /* 0x08201f00d7807f89 */ /* 0x000ea200000e0000 */
[----:B------:R-:W-:Y:S02]  /*80e0*/  FMUL.FTZ R191, R16, R191 ;  /* 0x000000bf10bf7220 */ /* 0x000fe40000410000 */
[----:B------:R-:W-:Y:S01]  /*80f0*/  FMUL.FTZ R226, R14, R187 ;  /* 0x000000bb0ee27220 */ /* 0x000fe20000410000 */
[----:B------:R-:W3:Y:S01]  /*8100*/  SHFL.DOWN PT, R131, R210, 0x1, 0x1f ;  /* 0x08201f00d2837f89 */ /* 0x000ee200000e0000 */
[----:B------:R-:W-:Y:S02]  /*8110*/  FMUL.FTZ R223, R11, R196 ;  /* 0x000000c40bdf7220 */ /* 0x000fe40000410000 */
[----:B------:R-:W-:-:S02]  /*8120*/  FMUL.FTZ R194, R219, R194 ;  /* 0x000000c2dbc27220 */ /* 0x000fc40000410000 */
        /* <DEDUP_REMOVED lines=23> */
[----:B------:R-:W-:Y:S01]  /*82a0*/  ISETP.GE.AND P3, PT, R157, 0x8, PT ;  /* 0x000000089d00780c */ /* 0x000fe20003f66270 */
[----:B------:R-:W-:Y:S02]  /*82b0*/  HFMA2.MMA R129, -RZ, RZ, 0, 0 ;  /* 0x00000000ff817435 */ /* 0x000fe400000001ff */
[----:B------:R-:W1:Y:S01]  /*82c0*/  SHFL.UP PT, R131, R134, 0x8, RZ ;  /* 0x0500000086837989 */ /* 0x000e6200000e00ff */
[C---:B--2---:R-:W-:Y:S01]  /*82d0*/  @!P4 FFMA.FTZ R215, R210.reuse, R128, R215 ;  /* 0x00000080d2d7c223 */ /* 0x044fe200000100d7 */
[----:B------:R-:W-:Y:S01]  /*82e0*/  MOV R128, 0x3f800000 ;  /* 0x3f80000000807802 */ /* 0x000fe20000000f00 */
[----:B---3--:R-:W-:-:S03]  /*82f0*/  @!P4 FMUL.FTZ R210, R210, R217 ;  /* 0x000000d9d2d2c220 */ /* 0x008fc60000410000 */
[----:B------:R-:W2:Y:S01]  /*8300*/  SHFL.DOWN PT, R130, R215, 0x8, 0x1f ;  /* 0x09001f00d7827f89 */ /* 0x000ea200000e0000 */
[----:B------:R-:W-:-:S03]  /*8310*/  ISETP.GE.U32.AND P4, PT, R153, 0x18, PT ;  /* 0x000000189900780c */ /* 0x000fc60003f86070 */
[----:B------:R-:W3:Y:S04]  /*8320*/  SHFL.DOWN PT, R217, R210, 0x8, 0x1f ;  /* 0x09001f00d2d97f89 */ /* 0x000ee800000e0000 */
[----:B------:R-:W-:Y:S01]  /*8330*/  @!P0 LDS.64 R128, [R25.X8+0x2bb8] ;  /* 0x002bb80019808984 */ /* 0x000fe20000008a00 */
[----:B------:R-:W-:Y:S01]  /*8340*/  ISETP.GE.AND P0, PT, R157, 0x10, PT ;  /* 0x000000109d00780c */ /* 0x000fe20003f06270 */
[C---:B0-----:R-:W-:Y:S02]  /*8350*/  @P3 FFMA.FTZ R7, R134.reuse, R8, R7 ;  /* 0x0000000886073223 */ /* 0x041fe40000010007 */
[----:B-1----:R-:W-:-:S03]  /*8360*/  @P3 FMUL.FTZ R134, R134, R131 ;  /* 0x0000008386863220 */ /* 0x002fc60000410000 */
[----:B------:R-:W0:Y:S01]  /*8370*/  SHFL.UP PT, R8, R7, 0x10, RZ ;  /* 0x0600000007087989 */ /* 0x000e2200000e00ff */
[----:B------:R-:W-:-:S03]  /*8380*/  ISETP.GE.U32.AND P3, PT, R153, 0x10, PT ;  /* 0x000000109900780c */ /* 0x000fc60003f66070 */
[----:B------:R-:W1:Y:S01]  /*8390*/  SHFL.UP PT, R131, R134, 0x10, RZ ;  /* 0x0600000086837989 */ /* 0x000e6200000e00ff */
[C---:B--2---:R-:W-:Y:S02]  /*83a0*/  @!P4 FFMA.FTZ R215, R210.reuse, R130, R215 ;  /* 0x00000082d2d7c223 */ /* 0x044fe400000100d7 */
        /* <DEDUP_REMOVED lines=13> */
[----:B------:R-:W-:Y:S04]  /*8480*/  SHFL.IDX PT, R215, R215, RZ, 0x1f ;  /* 0x00001fffd7d77589 */ /* 0x000fe800000e0000 */
[----:B------:R-:W2:Y:S01]  /*8490*/  SHFL.IDX PT, R210, R210, RZ, 0x1f ;  /* 0x00001fffd2d27589 */ /* 0x000ea200000e0000 */
[----:B0-----:R-:W-:-:S04]  /*84a0*/  @P1 FFMA.FTZ R8, R134, R8, R7 ;  /* 0x0000000886081223 */ /* 0x001fc80000010007 */
[----:B------:R-:W-:-:S04]  /*84b0*/  FFMA.FTZ R190, R190, R8, R233 ;  /* 0x00000008bebe7223 */ /* 0x000fc800000100e9 */
[----:B------:R-:W-:Y:S02]  /*84c0*/  FADD.FTZ R233, -R233, R190 ;  /* 0x000000bee9e97221 */ /* 0x000fe40000010100 */
[----:B-1----:R-:W-:Y:S02]  /*84d0*/  @P2 FFMA.FTZ R212, R131, R212, R130 ;  /* 0x000000d483d42223 */ /* 0x002fe40000010082 */
        /* <DEDUP_REMOVED lines=26> */
[----:B------:R-:W-:Y:S01]  /*8680*/  LEA.HI.SX32 R203, R250, R167, 0x1b ;  /* 0x000000a7facb7211 */ /* 0x000fe200078fdaff */
[----:B------:R-:W-:Y:S02]  /*8690*/  FFMA.FTZ R246, R246, R199, R185 ;  /* 0x000000c7f6f67223 */ /* 0x000fe400000100b9 */
[----:B------:R-:W-:-:S02]  /*86a0*/  FFMA.FTZ R240, R197, R188, R240 ;  /* 0x000000bcc5f07223 */ /* 0x000fc400000100f0 */
[----:B------:R-:W-:Y:S02]  /*86b0*/  FFMA.FTZ R241, R200, R246, R195 ;  /* 0x000000f6c8f17223 */ /* 0x000fe400000100c3 */
[----:B------:R-:W-:Y:S02]  /*86c0*/  FFMA.FTZ R236, R236, R240, R201 ;  /* 0x000000f0ecec7223 */ /* 0x000fe400000100c9 */
[C---:B--2---:R-:W-:Y:S02]  /*86d0*/  FFMA.FTZ R129, R210.reuse, R129, R215 ;  /* 0x00000081d2817223 */ /* 0x044fe400000100d7 */
[----:B------:R-:W-:Y:S02]  /*86e0*/  FMUL.FTZ R128, R210, R128 ;  /* 0x00000080d2807220 */ /* 0x000fe40000410000 */
[----:B------:R-:W-:Y:S02]  /*86f0*/  FMUL.FTZ R235, R212, R75 ;  /* 0x0000004bd4eb7220 */ /* 0x000fe40000410000 */
[----:B------:R-:W-:Y:S01]  /*8700*/  FMUL.FTZ R237, R23, R212 ;  /* 0x000000d417ed7220 */ /* 0x000fe20000410000 */
[----:B------:R0:W-:Y:S01]  /*8710*/  @!P5 STS.64 [R25.X8+0x2bb8], R128 ;  /* 0x002bb8801900d388 */ /* 0x0001e20000008a00 */
[----:B------:R-:W-:-:S02]  /*8720*/  FADD.FTZ R200, -R195, R241 ;  /* 0x000000f1c3c87221 */ /* 0x000fc40000010100 */
[----:B------:R-:W-:Y:S02]  /*8730*/  FFMA.FTZ R234, R189, R236, R234 ;  /* 0x000000ecbdea7223 */ /* 0x000fe400000100ea */
[----:B------:R-:W-:Y:S02]  /*8740*/  FMUL.FTZ R195, R192, R77 ;  /* 0x0000004dc0c37220 */ /* 0x000fe40000410000 */
[-C--:B------:R-:W-:Y:S02]  /*8750*/  FMUL.FTZ R204, R92, R235.reuse ;  /* 0x000000eb5ccc7220 */ /* 0x080fe40000410000 */
[----:B------:R-:W-:Y:S02]  /*8760*/  FMUL.FTZ R237, R237, R200 ;  /* 0x000000c8eded7220 */ /* 0x000fe40000410000 */
[----:B------:R-:W-:Y:S01]  /*8770*/  FMUL.FTZ R235, R200, R235 ;  /* 0x000000ebc8eb7220 */ /* 0x000fe20000410000 */
[----:B------:R-:W-:Y:S01]  /*8780*/  STS [R239.X4+0x10bc], R204 ;  /* 0x0010bcccef007388 */ /* 0x000fe20000004800 */
[----:B0-----:R-:W-:-:S02]  /*8790*/  FFMA.FTZ R129, R189, R190, R232 ;  /* 0x000000bebd817223 */ /* 0x001fc400000100e8 */
[----:B------:R-:W-:Y:S02]  /*87a0*/  FMUL.FTZ R200, R234, R88 ;  /* 0x00000058eac87220 */ /* 0x000fe40000410000 */
[----:B------:R-:W-:Y:S02]  /*87b0*/  FMUL.FTZ R128, R94, R195 ;  /* 0x000000c35e807220 */ /* 0x000fe40000410000 */
[----:B------:R-:W-:Y:S02]  /*87c0*/  FADD.FTZ R232, -R232, R129 ;  /* 0x00000081e8e87221 */ /* 0x000fe40000010100 */
[----:B------:R-:W-:Y:S01]  /*87d0*/  FMUL.FTZ R187, R236, R89 ;  /* 0x00000059ecbb7220 */ /* 0x000fe20000410000 */
[----:B------:R0:W-:Y:S01]  /*87e0*/  STS [R239.X4+0x10b4], R128 ;  /* 0x0010b480ef007388 */ /* 0x0001e20000004800 */
[----:B------:R-:W-:Y:S02]  /*87f0*/  FFMA.FTZ R189, R233, R200, RZ ;  /* 0x000000c8e9bd7223 */ /* 0x000fe400000100ff */
[----:B------:R-:W-:-:S02]  /*8800*/  FADD.FTZ R231, -R231, R130 ;  /* 0x00000082e7e77221 */ /* 0x000fc40000010100 */
[----:B------:R-:W-:Y:S02]  /*8810*/  FFMA.FTZ R193, R232, R187, R189 ;  /* 0x000000bbe8c17223 */ /* 0x000fe400000100bd */
[----:B------:R-:W-:Y:S02]  /*8820*/  FADD.FTZ R230, -R230, R131 ;  /* 0x00000083e6e67221 */ /* 0x000fe40000010100 */
[----:B------:R-:W-:Y:S02]  /*8830*/  FMUL.FTZ R189, R188, R87 ;  /* 0x00000057bcbd7220 */ /* 0x000fe40000410000 */
[----:B0-----:R-:W-:Y:S02]  /*8840*/  FFMA.FTZ R128, R198, R131, R191 ;  /* 0x00000083c6807223 */ /* 0x001fe400000100bf */
[----:B------:R-:W-:Y:S02]  /*8850*/  FMUL.FTZ R198, R240, R86 ;  /* 0x00000056f0c67220 */ /* 0x000fe40000410000 */
[----:B------:R-:W-:-:S02]  /*8860*/  FADD.FTZ R229, -R191, R128 ;  /* 0x00000080bfe57221 */ /* 0x000fc40000010100 */
[----:B------:R-:W-:Y:S02]  /*8870*/  FFMA.FTZ R193, R231, R198, R193 ;  /* 0x000000c6e7c17223 */ /* 0x000fe400000100c1 */
[----:B------:R-:W-:Y:S02]  /*8880*/  FMUL.FTZ R204, R181, R84 ;  /* 0x00000054b5cc7220 */ /* 0x000fe40000410000 */
[----:B------:R-:W-:Y:S02]  /*8890*/  FFMA.FTZ R193, R230, R189, R193 ;  /* 0x000000bde6c17223 */ /* 0x000fe400000100c1 */
[----:B------:R-:W-:Y:S02]  /*88a0*/  FMUL.FTZ R216, R183, R74 ;  /* 0x0000004ab7d87220 */ /* 0x000fe40000410000 */
[----:B------:R-:W-:Y:S02]  /*88b0*/  FADD.FTZ R228, -R228, R133 ;  /* 0x00000085e4e47221 */ /* 0x000fe40000010100 */
[----:B------:R-:W-:-:S02]  /*88c0*/  FMUL.FTZ R197, R0, R85 ;  /* 0x0000005500c57220 */ /* 0x000fc40000410000 */
[----:B------:R-:W-:Y:S02]  /*88d0*/  FFMA.FTZ R193, R229, R204, R193 ;  /* 0x000000cce5c17223 */ /* 0x000fe400000100c1 */
[----:B------:R-:W-:Y:S02]  /*88e0*/  FMUL.FTZ R202, R93, R216 ;  /* 0x000000d85dca7220 */ /* 0x000fe40000410000 */
[----:B------:R-:W-:Y:S02]  /*88f0*/  FFMA.FTZ R245, R245, R132, R226 ;  /* 0x00000084f5f57223 */ /* 0x000fe400000100e2 */
[----:B------:R-:W-:Y:S01]  /*8900*/  FADD.FTZ R227, -R227, R132 ;  /* 0x00000084e3e37221 */ /* 0x000fe20000010100 */
[----:B------:R0:W-:Y:S01]  /*8910*/  STS [R239.X4+0x10b8], R202 ;  /* 0x0010b8caef007388 */ /* 0x0001e20000004800 */
[----:B------:R-:W-:Y:S02]  /*8920*/  FMUL.FTZ R199, R2, R83 ;  /* 0x0000005302c77220 */ /* 0x000fe40000410000 */
[----:B------:R-:W-:-:S02]  /*8930*/  FFMA.FTZ R206, R228, R197, R193 ;  /* 0x000000c5e4ce7223 */ /* 0x000fc400000100c1 */
[----:B------:R-:W-:Y:S02]  /*8940*/  FMUL.FTZ R208, R3, R82 ;  /* 0x0000005203d07220 */ /* 0x000fe40000410000 */
[----:B------:R-:W-:Y:S02]  /*8950*/  FADD.FTZ R226, -R226, R245 ;  /* 0x000000f5e2e27221 */ /* 0x000fe40000010100 */
[----:B------:R-:W-:Y:S02]  /*8960*/  FFMA.FTZ R193, R227, R199, R206 ;  /* 0x000000c7e3c17223 */ /* 0x000fe400000100ce */
[----:B0-----:R-:W-:Y:S02]  /*8970*/  FMUL.FTZ R202, R8, R76 ;  /* 0x0000004c08ca7220 */ /* 0x001fe40000410000 */
[----:B------:R-:W-:Y:S02]  /*8980*/  FMUL.FTZ R201, R6, R79 ;  /* 0x0000004f06c97220 */ /* 0x000fe40000410000 */
[----:B------:R-:W-:-:S02]  /*8990*/  FMUL.FTZ R210, R101, R208 ;  /* 0x000000d065d27220 */ /* 0x000fc40000410000 */
[----:B------:R-:W-:Y:S02]  /*89a0*/  FFMA.FTZ R208, R226, R208, R193 ;  /* 0x000000d0e2d07223 */ /* 0x000fe400000100c1 */
[----:B------:R-:W-:Y:S01]  /*89b0*/  FMUL.FTZ R214, R95, R202 ;  /* 0x000000ca5fd67220 */ /* 0x000fe20000410000 */
[----:B------:R0:W-:Y:S01]  /*89c0*/  STS [R239.X4+0x109c], R210 ;  /* 0x00109cd2ef007388 */ /* 0x0001e20000004800 */
[----:B------:R-:W-:Y:S02]  /*89d0*/  FMUL.FTZ R206, R96, R201 ;  /* 0x000000c960ce7220 */ /* 0x000fe40000410000 */
[----:B------:R-:W-:Y:S01]  /*89e0*/  FMUL.FTZ R193, R4, R81 ;  /* 0x0000005104c17220 */ /* 0x000fe20000410000 */
[----:B------:R1:W-:Y:S01]  /*89f0*/  STS [R239.X4+0x10b0], R214 ;  /* 0x0010b0d6ef007388 */ /* 0x0003e20000004800 */
[----:B------:R-:W-:Y:S02]  /*8a00*/  FMUL.FTZ R238, R238, R212 ;  /* 0x000000d4eeee7220 */ /* 0x000fe40000410000 */
[----:B------:R-:W-:Y:S01]  /*8a10*/  FADD.FTZ R225, -R225, R134 ;  /* 0x00000086e1e17221 */ /* 0x000fe20000010100 */
[----:B------:R-:W-:Y:S01]  /*8a20*/  STS [R239.X4+0x10a8], R206 ;  /* 0x0010a8ceef007388 */ /* 0x000fe20000004800 */
[----:B------:R-:W-:-:S02]  /*8a30*/  FMUL.FTZ R191, R7, R78 ;  /* 0x0000004e07bf7220 */ /* 0x000fc40000410000 */
[----:B------:R-:W-:Y:S02]  /*8a40*/  FMUL.FTZ R212, R5, R80 ;  /* 0x0000005005d47220 */ /* 0x000fe40000410000 */
[-C--:B0-----:R-:W-:Y:S02]  /*8a50*/  FMUL.FTZ R210, R98, R193.reuse ;  /* 0x000000c162d27220 */ /* 0x081fe40000410000 */
[----:B------:R-:W-:Y:S02]  /*8a60*/  FFMA.FTZ R193, R225, R193, R208 ;  /* 0x000000c1e1c17223 */ /* 0x000fe400000100d0 */
[-C--:B------:R-:W-:Y:S01]  /*8a70*/  FMUL.FTZ R219, R219, R192.reuse ;  /* 0x000000c0dbdb7220 */ /* 0x080fe20000410000 */
[----:B------:R0:W-:Y:S01]  /*8a80*/  STS [R239.X4+0x10a0], R210 ;  /* 0x0010a0d2ef007388 */ /* 0x0001e20000004800 */
[----:B------:R-:W-:Y:S02]  /*8a90*/  FMUL.FTZ R217, R23, R192 ;  /* 0x000000c017d97220 */ /* 0x000fe40000410000 */
[----:B------:R-:W-:-:S02]  /*8aa0*/  FMUL.FTZ R218, R97, R191 ;  /* 0x000000bf61da7220 */ /* 0x000fc40000410000 */
[----:B-1----:R-:W-:Y:S02]  /*8ab0*/  FMUL.FTZ R214, R99, R212 ;  /* 0x000000d463d67220 */ /* 0x002fe40000410000 */
[----:B------:R-:W-:Y:S01]  /*8ac0*/  FFMA.FTZ R248, R248, R135, R223 ;  /* 0x00000087f8f87223 */ /* 0x000fe200000100df */
[----:B------:R-:W-:Y:S01]  /*8ad0*/  STS [R239.X4+0x10ac], R218 ;  /* 0x0010acdaef007388 */ /* 0x000fe20000004800 */
[----:B------:R-:W-:Y:S01]  /*8ae0*/  FADD.FTZ R224, -R224, R135 ;  /* 0x00000087e0e07221 */ /* 0x000fe20000010100 */
[----:B0-----:R-:W-:Y:S01]  /*8af0*/  IADD3 R210, R167, 0xc0, RZ ;  /* 0x000000c0a7d27810 */ /* 0x001fe20007ffe0ff */
        /* <DEDUP_REMOVED lines=9> */
[----:B------:R-:W-:Y:S01]  /*8b90*/  FMUL.FTZ R192, R106, R187 ;  /* 0x000000bb6ac07220 */ /* 0x000fe20000410000 */
[----:B0-----:R-:W-:Y:S01]  /*8ba0*/  IADD3 R214, R167, 0x40, RZ ;  /* 0x00000040a7d67810 */ /* 0x001fe20007ffe0ff */
[----:B------:R-:W-:Y:S01]  /*8bb0*/  FMUL.FTZ R200, R107, R200 ;  /* 0x000000c86bc87220 */ /* 0x000fe20000410000 */
[----:B------:R0:W-:Y:S01]  /*8bc0*/  STS [R239.X4+0x1090], R204 ;  /* 0x001090ccef007388 */ /* 0x0001e20000004800 */
[----:B------:R-:W-:Y:S01]  /*8bd0*/  FFMA.FTZ R212, R224, R212, R193 ;  /* 0x000000d4e0d47223 */ /* 0x000fe200000100c1 */
[----:B-1----:R-:W-:Y:S01]  /*8be0*/  IADD3 R208, R167, 0x100, RZ ;  /* 0x00000100a7d07810 */ /* 0x002fe20007ffe0ff */
[----:B------:R-:W-:Y:S01]  /*8bf0*/  FADD.FTZ R223, -R223, R248 ;  /* 0x000000f8dfdf7221 */ /* 0x000fe20000010100 */
[----:B------:R1:W-:Y:S01]  /*8c00*/  STS [R239.X4+0x108c], R196 ;  /* 0x00108cc4ef007388 */ /* 0x0003e20000004800 */
[----:B------:R-:W-:Y:S01]  /*8c10*/  FADD.FTZ R222, -R222, R137 ;  /* 0x00000089dede7221 */ /* 0x000fe20000010100 */
[----:B--2---:R-:W-:Y:S01]  /*8c20*/  IADD3 R206, R167, 0x140, RZ ;  /* 0x00000140a7ce7810 */ /* 0x004fe20007ffe0ff */
[----:B------:R-:W-:Y:S01]  /*8c30*/  FFMA.FTZ R212, R223, R201, R212 ;  /* 0x000000c9dfd47223 */ /* 0x000fe200000100d4 */
[----:B------:R2:W-:Y:S01]  /*8c40*/  STS [R239.X4+0x1088], R198 ;  /* 0x001088c6ef007388 */ /* 0x0005e20000004800 */
[----:B------:R-:W-:Y:S01]  /*8c50*/  FADD.FTZ R221, -R221, R136 ;  /* 0x00000088dddd7221 */ /* 0x000fe20000010100 */
[----:B0-----:R-:W-:Y:S01]  /*8c60*/  IADD3 R204, R167, 0x180, RZ ;  /* 0x00000180a7cc7810 */ /* 0x001fe20007ffe0ff */
[----:B------:R-:W-:Y:S01]  /*8c70*/  FFMA.FTZ R212, R222, R191, R212 ;  /* 0x000000bfded47223 */ /* 0x000fe200000100d4 */
[----:B------:R0:W-:Y:S01]  /*8c80*/  STS [R239.X4+0x1084], R192 ;  /* 0x001084c0ef007388 */ /* 0x0001e20000004800 */
[----:B------:R-:W-:Y:S01]  /*8c90*/  FFMA.FTZ R247, R247, R136, R194 ;  /* 0x00000088f7f77223 */ /* 0x000fe200000100c2 */
[----:B-1----:R-:W-:Y:S01]  /*8ca0*/  IADD3 R196, R167, 0x60, RZ ;  /* 0x00000060a7c47810 */ /* 0x002fe20007ffe0ff */
[----:B------:R-:W-:Y:S01]  /*8cb0*/  FFMA.FTZ R212, R221, R202, R212 ;  /* 0x000000caddd47223 */ /* 0x000fe200000100d4 */
[----:B------:R1:W-:Y:S01]  /*8cc0*/  STS [R239.X4+0x1080], R200 ;  /* 0x001080c8ef007388 */ /* 0x0003e20000004800 */
[----:B------:R-:W-:Y:S01]  /*8cd0*/  FADD.FTZ R194, -R194, R247 ;  /* 0x000000f7c2c27221 */ /* 0x000fe20000010100 */
[----:B------:R-:W-:Y:S01]  /*8ce0*/  IADD3 R202, R167, 0xe0, RZ ;  /* 0x000000e0a7ca7810 */ /* 0x000fe20007ffe0ff */
[----:B------:R-:W-:Y:S01]  /*8cf0*/  FADD.FTZ R185, -R185, R246 ;  /* 0x000000f6b9b97221 */ /* 0x000fe20000010100 */
[----:B------:R-:W-:Y:S01]  /*8d00*/  BAR.SYNC.DEFER_BLOCKING 0x0 ;  /* 0x0000000000007b1d */ /* 0x000fe20000010000 */
[----:B------:R-:W-:Y:S01]  /*8d10*/  FMUL.FTZ R217, R217, R194 ;  /* 0x000000c2d9d97220 */ /* 0x000fe20000410000 */
[C---:B--2---:R-:W-:Y:S01]  /*8d20*/  IADD3 R198, R167.reuse, 0xa0, RZ ;  /* 0x000000a0a7c67810 */ /* 0x044fe20007ffe0ff */
[----:B------:R-:W-:Y:S01]  /*8d30*/  FFMA.FTZ R195, R194, R195, R212 ;  /* 0x000000c3c2c37223 */ /* 0x000fe200000100d4 */
[----:B------:R-:W-:Y:S01]  /*8d40*/  IADD3 R194, R167, 0x20, RZ ;  /* 0x00000020a7c27810 */ /* 0x000fe20007ffe0ff */
[----:B------:R-:W-:Y:S01]  /*8d50*/  FMUL.FTZ R218, R23, R183 ;  /* 0x000000b717da7220 */ /* 0x000fe20000410000 */
[----:B------:R-:W-:Y:S01]  /*8d60*/  IADD3 R212, R167, 0x80, RZ ;  /* 0x00000080a7d47810 */ /* 0x000fe20007ffe0ff */
[----:B------:R-:W-:Y:S01]  /*8d70*/  FMUL.FTZ R130, R71, R130 ;  /* 0x0000008247827220 */ /* 0x000fe20000410000 */
[C---:B0-----:R-:W-:Y:S01]  /*8d80*/  IADD3 R192, R167.reuse, 0x120, RZ ;  /* 0x00000120a7c07810 */ /* 0x041fe20007ffe0ff */
[----:B------:R-:W-:Y:S01]  /*8d90*/  FMUL.FTZ R131, R70, R131 ;  /* 0x0000008346837220 */ /* 0x000fe20000410000 */
[C---:B-1----:R-:W-:Y:S01]  /*8da0*/  IADD3 R200, R167.reuse, 0x160, RZ ;  /* 0x00000160a7c87810 */ /* 0x042fe20007ffe0ff */
[----:B------:R-:W-:Y:S01]  /*8db0*/  FMUL.FTZ R220, R220, R183 ;  /* 0x000000b7dcdc7220 */ /* 0x000fe20000410000 */
[----:B------:R-:W-:Y:S01]  /*8dc0*/  IADD3 R201, R167, 0x1e0, RZ ;  /* 0x000001e0a7c97810 */ /* 0x000fe20007ffe0ff */
[----:B------:R-:W-:Y:S01]  /*8dd0*/  FMUL.FTZ R218, R218, R185 ;  /* 0x000000b9dada7220 */ /* 0x000fe20000410000 */
[-C--:B------:R-:W-:Y:S01]  /*8de0*/  LEA.HI.SX32 R209, R202, R167.reuse, 0x1b ;  /* 0x000000a7cad17211 */ /* 0x080fe200078fdaff */
[----:B------:R-:W-:Y:S01]  /*8df0*/  FFMA.FTZ R216, R185, R216, R195 ;  /* 0x000000d8b9d87223 */ /* 0x000fe200000100c3 */
[-C--:B------:R-:W-:Y:S01]  /*8e00*/  LEA.HI.SX32 R215, R194, R167.reuse, 0x1b ;  /* 0x000000a7c2d77211 */ /* 0x080fe200078fdaff */
[----:B------:R-:W-:Y:S01]  /*8e10*/  FMUL.FTZ R250, R73, R190 ;  /* 0x000000be49fa7220 */ /* 0x000fe20000410000 */
[-C--:B------:R-:W-:Y:S01]  /*8e20*/  LEA.HI.SX32 R214, R214, R167.reuse, 0x1b ;  /* 0x000000a7d6d67211 */ /* 0x080fe200078fdaff */
[----:B------:R-:W-:Y:S01]  /*8e30*/  FMUL.FTZ R134, R65, R134 ;  /* 0x0000008641867220 */ /* 0x000fe20000410000 */
[-C--:B------:R-:W-:Y:S01]  /*8e40*/  LEA.HI.SX32 R213, R196, R167.reuse, 0x1b ;  /* 0x000000a7c4d57211 */ /* 0x080fe200078fdaff */
[----:B------:R-:W-:Y:S01]  /*8e50*/  FMUL.FTZ R128, R69, R128 ;  /* 0x0000008045807220 */ /* 0x000fe20000410000 */
[----:B------:R-:W-:Y:S01]  /*8e60*/  LEA.HI.SX32 R212, R212, R167, 0x1b ;  /* 0x000000a7d4d47211 */ /* 0x000fe200078fdaff */
[----:B------:R-:W-:Y:S01]  /*8e70*/  FMUL.FTZ R133, R68, R133 ;  /* 0x0000008544857220 */ /* 0x000fe20000410000 */
[-C--:B------:R-:W-:Y:S01]  /*8e80*/  LEA.HI.SX32 R211, R198, R167.reuse, 0x1b ;  /* 0x000000a7c6d37211 */ /* 0x080fe200078fdaff */
[----:B------:R-:W0:Y:S01]  /*8e90*/  LDS R243, [R244.X4+0x1080] ;  /* 0x00108000f4f37984 */ /* 0x000e220000004800 */
[-C--:B------:R-:W-:Y:S01]  /*8ea0*/  LEA.HI.SX32 R208, R208, R167.reuse, 0x1b ;  /* 0x000000a7d0d07211 */ /* 0x080fe200078fdaff */
[----:B------:R-:W-:Y:S01]  /*8eb0*/  FMUL.FTZ R132, R67, R132 ;  /* 0x0000008443847220 */ /* 0x000fe20000410000 */
[-C--:B------:R-:W-:Y:S01]  /*8ec0*/  LEA.HI.SX32 R207, R192, R167.reuse, 0x1b ;  /* 0x000000a7c0cf7211 */ /* 0x080fe200078fdaff */
[----:B------:R-:W1:Y:S01]  /*8ed0*/  LDS R199, [R214.X4+0x1180] ;  /* 0x00118000d6c77984 */ /* 0x000e620000004800 */
[-C--:B------:R-:W-:Y:S01]  /*8ee0*/  LEA.HI.SX32 R206, R206, R167.reuse, 0x1b ;  /* 0x000000a7cece7211 */ /* 0x080fe200078fdaff */
[----:B------:R-:W-:Y:S01]  /*8ef0*/  FMUL.FTZ R248, R63, R248 ;  /* 0x000000f83ff87220 */ /* 0x000fe20000410000 */
[-C--:B------:R-:W-:Y:S01]  /*8f00*/  LEA.HI.SX32 R205, R200, R167.reuse, 0x1b ;  /* 0x000000a7c8cd7211 */ /* 0x080fe200078fdaff */
[----:B------:R-:W2:Y:S01]  /*8f10*/  LDS R198, [R213.X4+0x1200] ;  /* 0x00120000d5c67984 */ /* 0x000ea20000004800 */
[-C--:B------:R-:W-:Y:S01]  /*8f20*/  LEA.HI.SX32 R204, R204, R167.reuse, 0x1b ;  /* 0x000000a7cccc7211 */ /* 0x080fe200078fdaff */
[----:B------:R-:W-:Y:S01]  /*8f30*/  FMUL.FTZ R136, R61, R136 ;  /* 0x000000883d887220 */ /* 0x000fe20000410000 */
[----:B------:R-:W-:Y:S01]  /*8f40*/  LEA.HI.SX32 R202, R252, R167, 0x1b ;  /* 0x000000a7fcca7211 */ /* 0x000fe200078fdaff */
[----:B------:R-:W-:Y:S01]  /*8f50*/  FMUL.FTZ R252, R72, R129 ;  /* 0x0000008148fc7220 */ /* 0x000fe20000410000 */
[----:B------:R-:W-:Y:S01]  /*8f60*/  LEA.HI.SX32 R201, R201, R167, 0x1b ;  /* 0x000000a7c9c97211 */ /* 0x000fe200078fdaff */
[----:B------:R-:W3:Y:S01]  /*8f70*/  LDS R200, [R215.X4+0x1100] ;  /* 0x00110000d7c87984 */ /* 0x000ee20000004800 */
[----:B------:R-:W-:-:S03]  /*8f80*/  FMUL.FTZ R246, R59, R246 ;  /* 0x000000f63bf67220 */ /* 0x000fc60000410000 */
        /* <DEDUP_REMOVED lines=17> */
[----:B--2---:R-:W-:-:S03]  /*90a0*/  HFMA2.MMA R131, -RZ, RZ, 0, 0 ;  /* 0x00000000ff837435 */ /* 0x004fc600000001ff */
[----:B------:R2:W-:Y:S01]  /*90b0*/  STS [R239.X4+0x18ec], R130 ;  /* 0x0018ec82ef007388 */ /* 0x0005e20000004800 */
[----:B---3--:R-:W-:-:S03]  /*90c0*/  FMUL.FTZ R252, R64, R135 ;  /* 0x0000008740fc7220 */ /* 0x008fc60000410000 */
[----:B------:R3:W-:Y:S01]  /*90d0*/  STS [R239.X4+0x18e0], R134 ;  /* 0x0018e086ef007388 */ /* 0x0007e20000004800 */
[----:B-1----:R-:W-:-:S03]  /*90e0*/  FMUL.FTZ R250, R66, R245 ;  /* 0x000000f542fa7220 */ /* 0x002fc60000410000 */
[----:B------:R1:W-:Y:S01]  /*90f0*/  STS [R239.X4+0x18e4], R252 ;  /* 0x0018e4fcef007388 */ /* 0x0003e20000004800 */
[----:B--2---:R-:W-:-:S03]  /*9100*/  MOV R130, R167 ;  /* 0x000000a700827202 */ /* 0x004fc60000000f00 */
[----:B------:R2:W-:Y:S01]  /*9110*/  STS [R239.X4+0x18d0], R128 ;  /* 0x0018d080ef007388 */ /* 0x0005e20000004800 */
[----:B---3--:R-:W-:-:S03]  /*9120*/  IMAD R134, R175, c[0x0][0x298], RZ ;  /* 0x0000a600af867a24 */ /* 0x008fc600078e02ff */
[----:B------:R3:W-:Y:S01]  /*9130*/  STS [R239.X4+0x18dc], R250 ;  /* 0x0018dcfaef007388 */ /* 0x0007e20000004800 */
[----:B-1----:R-:W-:-:S03]  /*9140*/  IMAD R252, R175, c[0x0][0x2b8], RZ ;  /* 0x0000ae00affc7a24 */ /* 0x002fc600078e02ff */
[----:B------:R1:W-:Y:S01]  /*9150*/  STS [R239.X4+0x18d4], R133 ;  /* 0x0018d485ef007388 */ /* 0x0003e20000004800 */
[----:B--2---:R-:W-:-:S03]  /*9160*/  IMAD.WIDE.U32 R128, R177, c[0x0][0x298], R130 ;  /* 0x0000a600b1807a25 */ /* 0x004fc600078e0082 */
[----:B------:R2:W-:Y:S01]  /*9170*/  STS [R239.X4+0x18d8], R132 ;  /* 0x0018d884ef007388 */ /* 0x0005e20000004800 */
[----:B---3--:R-:W-:Y:S01]  /*9180*/  FMUL.FTZ R250, R58, R241 ;  /* 0x000000f13afa7220 */ /* 0x008fe20000410000 */
[----:B------:R-:W-:Y:S01]  /*9190*/  IADD3 R241, -R122, c[0x0][0x168], -R167 ;  /* 0x00005a007af17a10 */ /* 0x000fe20007ffe9a7 */
[----:B------:R-:W-:Y:S01]  /*91a0*/  IMAD.WIDE.U32 R130, R177, c[0x0][0x2b8], R130 ;  /* 0x0000ae00b1827a25 */ /* 0x000fe200078e0082 */
[----:B------:R-:W-:Y:S02]  /*91b0*/  STS [R239.X4+0x18e8], R248 ;  /* 0x0018e8f8ef007388 */ /* 0x000fe40000004800 */
[----:B------:R-:W-:Y:S01]  /*91c0*/  ISETP.GE.AND P0, PT, R241, 0x1, PT ;  /* 0x00000001f100780c */ /* 0x000fe20003f06270 */
[C---:B-1----:R-:W-:Y:S01]  /*91d0*/  IMAD R133, R177.reuse, c[0x0][0x29c], R134 ;  /* 0x0000a700b1857a24 */ /* 0x042fe200078e0286 */
[----:B------:R-:W-:Y:S01]  /*91e0*/  STS [R239.X4+0x18f0], R136 ;  /* 0x0018f088ef007388 */ /* 0x000fe20000004800 */
[----:B--2---:R-:W-:Y:S02]  /*91f0*/  FMUL.FTZ R132, R60, R247 ;  /* 0x000000f73c847220 */ /* 0x004fe40000410000 */
[----:B------:R-:W-:Y:S01]  /*9200*/  IMAD R135, R177, c[0x0][0x2bc], R252 ;  /* 0x0000af00b1877a24 */ /* 0x000fe200078e02fc */
[----:B------:R-:W-:Y:S01]  /*9210*/  IADD3 R129, R129, R133, RZ ;  /* 0x0000008581817210 */ /* 0x000fe20007ffe0ff */
[----:B------:R-:W-:Y:S01]  /*9220*/  IMAD R134, R171, c[0x0][0x2c0], RZ ;  /* 0x0000b000ab867a24 */ /* 0x000fe200078e02ff */
[----:B------:R1:W-:Y:S02]  /*9230*/  STS [R239.X4+0x18f4], R132 ;  /* 0x0018f484ef007388 */ /* 0x0003e40000004800 */
[----:B------:R-:W-:Y:S01]  /*9240*/  IADD3 R131, R131, R135, RZ ;  /* 0x0000008783837210 */ /* 0x000fe20007ffe0ff */
[C---:B------:R-:W-:Y:S01]  /*9250*/  IMAD.WIDE.U32 R128, R173.reuse, c[0x0][0x2a0], R128 ;  /* 0x0000a800ad807a25 */ /* 0x040fe200078e0080 */
[----:B------:R-:W-:Y:S03]  /*9260*/  STS [R239.X4+0x18f8], R246 ;  /* 0x0018f8f6ef007388 */ /* 0x000fe60000004800 */
[----:B------:R-:W-:Y:S01]  /*9270*/  IMAD.WIDE.U32 R130, R173, c[0x0][0x2c0], R130 ;  /* 0x0000b000ad827a25 */ /* 0x000fe200078e0082 */
[----:B------:R2:W-:Y:S04]  /*9280*/  STS [R239.X4+0x18fc], R250 ;  /* 0x0018fcfaef007388 */ /* 0x0005e80000004800 */
[----:B------:R-:W-:Y:S01]  /*9290*/  BAR.SYNC.DEFER_BLOCKING 0x0 ;  /* 0x0000000000007b1d */ /* 0x000fe20000010000 */
[----:B-1----:R-:W-:Y:S01]  /*92a0*/  IMAD R132, R171, c[0x0][0x2a0], RZ ;  /* 0x0000a800ab847a24 */ /* 0x002fe200078e02ff */
[----:B------:R-:W-:-:S03]  /*92b0*/  IADD3 R136, P1, R122, R128, RZ ;  /* 0x000000807a887210 */ /* 0x000fc60007f3e0ff */
[C---:B------:R-:W-:Y:S02]  /*92c0*/  IMAD R245, R173.reuse, c[0x0][0x2a4], R132 ;  /* 0x0000a900adf57a24 */ /* 0x040fe400078e0284 */
[----:B--2---:R-:W-:Y:S01]  /*92d0*/  IMAD R239, R173, c[0x0][0x2c4], R134 ;  /* 0x0000b100adef7a24 */ /* 0x004fe200078e0286 */
[----:B------:R-:W-:Y:S02]  /*92e0*/  IADD3 R134, P2, R122, R130, RZ ;  /* 0x000000827a867210 */ /* 0x000fe40007f5e0ff */
[----:B------:R-:W-:Y:S02]  /*92f0*/  IADD3 R245, R129, R245, RZ ;  /* 0x000000f581f57210 */ /* 0x000fe40007ffe0ff */
[----:B------:R-:W-:Y:S02]  /*9300*/  IADD3 R239, R131, R239, RZ ;  /* 0x000000ef83ef7210 */ /* 0x000fe40007ffe0ff */
[C---:B------:R-:W-:Y:S02]  /*9310*/  IADD3.X R137, R123.reuse, R245, RZ, P1, !PT ;  /* 0x000000f57b897210 */ /* 0x040fe40000ffe4ff */
[----:B------:R-:W-:Y:S01]  /*9320*/  IADD3.X R135, R123, R239, RZ, P2, !PT ;  /* 0x000000ef7b877210 */ /* 0x000fe200017fe4ff */
[----:B------:R-:W-:Y:S05]  /*9330*/  @!P0 BRA `(.L_x_5729) ;  /* 0x000000f000008947 */ /* 0x000fea0003800000 */
[----:B0---4-:R-:W0:Y:S01]  /*9340*/  LDS R247, [R244.X4+0x18c0] ;  /* 0x0018c000f4f77984 */ /* 0x011e220000004800 */
[----:B------:R-:W-:-:S02]  /*9350*/  IMAD R132, R242, c[0x0][0x2b0], RZ ;  /* 0x0000ac00f2847a24 */ /* 0x000fc400078e02ff */
        /* <DEDUP_REMOVED lines=13> */
.L_x_5729:
[----:B0---4-:R-:W-:Y:S05]  /*9430*/  BSYNC B0 ;  /* 0x0000000000007941 */ /* 0x011fea0003800000 */
.L_x_5728:
[----:B------:R-:W0:Y:S01]  /*9440*/  LDS R215, [R215.X4+0x1940] ;  /* 0x00194000d7d77984 */ /* 0x000e220000004800 */
[C---:B-1----:R-:W-:Y:S01]  /*9450*/  LEA R132, P0, R128.reuse, c[0x0][0x318], 0x2 ;  /* 0x0000c60080847a11 */ /* 0x042fe200078010ff */
[----:B------:R-:W-:Y:S01]  /*9460*/  USHF.L.U64.HI UR9, UR6, 0x2, UR7 ;  /* 0x0000000206097899 */ /* 0x000fe20008010207 */
[----:B------:R-:W-:Y:S01]  /*9470*/  BSSY B0, `(.L_x_5730) ;  /* 0x0000018000007945 */ /* 0x000fe20003800000 */
[----:B------:R-:W-:Y:S01]  /*9480*/  ULDC.64 UR10, c[0x0][0x2b0] ;  /* 0x0000ac00000a7ab9 */ /* 0x000fe20000000a00 */
[----:B------:R-:W-:Y:S01]  /*9490*/  LEA.HI.X R133, R128, c[0x0][0x31c], R245, 0x2, P0 ;  /* 0x0000c70080857a11 */ /* 0x000fe200000f14f5 */
[----:B------:R-:W-:Y:S01]  /*94a0*/  ULDC.64 UR12, c[0x0][0x2d0] ;  /* 0x0000b400000c7ab9 */ /* 0x000fe20000000a00 */
[C---:B------:R-:W-:Y:S01]  /*94b0*/  LEA R128, P0, R130.reuse, c[0x0][0x320], 0x2 ;  /* 0x0000c80082807a11 */ /* 0x040fe200078010ff */
[----:B------:R-:W-:Y:S02]  /*94c0*/  UIMAD UR8, UR9, UR10, URZ ;  /* 0x0000000a090872a4 */ /* 0x000fe4000f8e023f */
[----:B------:R-:W-:Y:S01]  /*94d0*/  USHF.L.U32 UR22, UR6, 0x2, URZ ;  /* 0x0000000206167899 */ /* 0x000fe2000800063f */
[----:B------:R-:W-:Y:S01]  /*94e0*/  LEA.HI.X R129, R130, c[0x0][0x324], R239, 0x2, P0 ;  /* 0x0000c90082817a11 */ /* 0x000fe200000f14ef */
[----:B------:R-:W-:Y:S01]  /*94f0*/  UIMAD UR9, UR9, UR12, URZ ;  /* 0x0000000c090972a4 */ /* 0x000fe2000f8e023f */
[----:B------:R-:W-:Y:S01]  /*9500*/  ISETP.GE.AND P0, PT, R241, 0x21, PT ;  /* 0x00000021f100780c */ /* 0x000fe20003f06270 */
[----:B------:R-:W-:Y:S01]  /*9510*/  UIMAD UR8, UR22, UR11, UR8 ;  /* 0x0000000b160872a4 */ /* 0x000fe2000f8e0208 */
[----:B------:R-:W-:Y:S01]  /*9520*/  IADD3 R130, R155, -c[0x0][0x174], RZ ;  /* 0x80005d009b827a10 */ /* 0x000fe20007ffe0ff */
[----:B------:R-:W-:-:S04]  /*9530*/  UIMAD UR9, UR22, UR13, UR9 ;  /* 0x0000000d160972a4 */ /* 0x000fc8000f8e0209 */
[----:B------:R-:W-:-:S04]  /*9540*/  IMAD R131, R130, -0x200, RZ ;  /* 0xfffffe0082837824 */ /* 0x000fc800078e02ff */
[----:B------:R-:W-:-:S04]  /*9550*/  IMAD.WIDE R134, R131, 0x4, R132 ;  /* 0x0000000483867825 */ /* 0x000fc800078e0284 */
        /* <DEDUP_REMOVED lines=9> */
.L_x_5731:
[----:B------:R-:W-:Y:S05]  /*95f0*/  BSYNC B0 ;  /* 0x0000000000007941 */ /* 0x000fea0003800000 */
.L_x_5730:
[C---:B-1----:R-:W-:Y:S01]  /*9600*/  SHF.L.U32 R131, R91.reuse, 0x2, RZ ;  /* 0x000000025b837819 */ /* 0x042fe200000006ff */
[----:B------:R-:W-:Y:S01]  /*9610*/  BSSY B0, `(.L_x_5732) ;  /* 0x0000018000007945 */ /* 0x000fe20003800000 */
[----:B------:R-:W-:Y:S01]  /*9620*/  SHF.L.U64.HI R135, R91, 0x2, R90 ;  /* 0x000000025b877819 */ /* 0x000fe2000001025a */
[----:B------:R-:W-:Y:S01]  /*9630*/  FADD.FTZ R216, R216, R235 ;  /* 0x000000ebd8d87221 */ /* 0x000fe20000010000 */
[C---:B------:R-:W-:Y:S02]  /*9640*/  IADD3 R130, P0, R131.reuse, R132, RZ ;  /* 0x0000008483827210 */ /* 0x040fe40007f1e0ff */
[----:B------:R-:W-:-:S02]  /*9650*/  IADD3 R128, P1, R131, R128, RZ ;  /* 0x0000008083807210 */ /* 0x000fc40007f3e0ff */
[----:B------:R-:W-:Y:S02]  /*9660*/  IADD3.X R131, R135, R133, RZ, P0, !PT ;  /* 0x0000008587837210 */ /* 0x000fe400007fe4ff */
[----:B------:R-:W-:Y:S02]  /*9670*/  MOV R133, UR22 ;  /* 0x0000001600857c02 */ /* 0x000fe40008000f00 */
[----:B------:R-:W-:Y:S02]  /*9680*/  ISETP.GE.AND P6, PT, R241, 0x41, PT ;  /* 0x00000041f100780c */ /* 0x000fe40003fc6270 */
[----:B------:R-:W-:Y:S01]  /*9690*/  IADD3.X R129, R135, R129, RZ, P1, !PT ;  /* 0x0000008187817210 */ /* 0x000fe20000ffe4ff */
[----:B------:R-:W-:Y:S01]  /*96a0*/  IMAD.WIDE.U32 R130, R133, c[0x0][0x2b0], R130 ;  /* 0x0000ac0085827a25 */ /* 0x000fe200078e0082 */
[----:B------:R-:W-:Y:S01]  /*96b0*/  MOV R135, UR22 ;  /* 0x0000001600877c02 */ /* 0x000fe20008000f00 */
[----:B------:R1:W2:Y:S01]  /*96c0*/  LDS R133, [R214.X4+0x19c0] ;  /* 0x0019c000d6857984 */ /* 0x0002a20000004800 */
[----:B------:R-:W-:-:S02]  /*96d0*/  ISETP.GE.AND P0, PT, R241, 0x61, PT ;  /* 0x00000061f100780c */ /* 0x000fc40003f06270 */
[----:B------:R-:W-:Y:S01]  /*96e0*/  IADD3 R131, R131, UR8, RZ ;  /* 0x0000000883837c10 */ /* 0x000fe2000fffe0ff */
[----:B------:R-:W-:Y:S01]  /*96f0*/  IMAD.WIDE.U32 R128, R135, c[0x0][0x2d0], R128 ;  /* 0x0000b40087807a25 */ /* 0x000fe200078e0080 */
[C---:B------:R-:W-:Y:S02]  /*9700*/  ISETP.GE.AND P1, PT, R241.reuse, 0x81, PT ;  /* 0x00000081f100780c */ /* 0x040fe40003f26270 */
[----:B------:R-:W-:Y:S02]  /*9710*/  ISETP.GE.AND P2, PT, R241, 0xa1, PT ;  /* 0x000000a1f100780c */ /* 0x000fe40003f46270 */
[----:B------:R-:W-:Y:S02]  /*9720*/  IADD3 R129, R129, UR9, RZ ;  /* 0x0000000981817c10 */ /* 0x000fe4000fffe0ff */
[C---:B------:R-:W-:Y:S02]  /*9730*/  ISETP.GE.AND P3, PT, R241.reuse, 0xc1, PT ;  /* 0x000000c1f100780c */ /* 0x040fe40003f66270 */
[----:B------:R-:W-:-:S02]  /*9740*/  ISETP.GE.AND P4, PT, R241, 0xe1, PT ;  /* 0x000000e1f100780c */ /* 0x000fc40003f86270 */
[----:B------:R-:W-:Y:S01]  /*9750*/  ISETP.GE.AND P5, PT, R241, 0x101, PT ;  /* 0x00000101f100780c */ /* 0x000fe20003fa6270 */
[----:B------:R-:W-:Y:S07]  /*9760*/  @!P6 BRA `(.L_x_5733) ;  /* 0x000000200000e947 */ /* 0x000fee0003800000 */
[----:B-1----:R1:W-:Y:S04]  /*9770*/  RED.E.ADD.F32.FTZ.RN.STRONG.GPU [R130.64+-0x700], R199 ;  /* 0xfff900c78200798e */ /* 0x0023e8000c10e78e */
[----:B--2---:R1:W-:Y:S02]  /*9780*/  RED.E.ADD.F32.FTZ.RN.STRONG.GPU [R128.64+-0x700], R133 ;  /* 0xfff900858000798e */ /* 0x0043e4000c10e78e */
.L_x_5733:
[----:B-1----:R-:W-:Y:S05]  /*9790*/  BSYNC B0 ;  /* 0x0000000000007941 */ /* 0x002fea0003800000 */
.L_x_5732:
[----:B------:R-:W1:Y:S01]  /*97a0*/  LDS R213, [R213.X4+0x1a40] ;  /* 0x001a4000d5d57984 */ /* 0x000e620000004800 */
[----:B------:R-:W-:Y:S01]  /*97b0*/  BSSY B0, `(.L_x_5734) ;  /* 0x0000004000007945 */ /* 0x000fe20003800000 */
[----:B------:R-:W-:Y:S05]  /*97c0*/  @!P0 BRA `(.L_x_5735) ;  /* 0x0000002000008947 */ /* 0x000fea0003800000 */
[----:B------:R3:W-:Y:S04]  /*97d0*/  RED.E.ADD.F32.FTZ.RN.STRONG.GPU [R130.64+-0x680], R198 ;  /* 0xfff980c68200798e */ /* 0x0007e8000c10e78e */
[----:B-1----:R3:W-:Y:S02]  /*97e0*/  RED.E.ADD.F32.FTZ.RN.STRONG.GPU [R128.64+-0x680], R213 ;  /* 0xfff980d58000798e */ /* 0x0027e4000c10e78e */
.L_x_5735:
[----:B------:R-:W-:Y:S05]  /*97f0*/  BSYNC B0 ;  /* 0x0000000000007941 */ /* 0x000fea0003800000 */
.L_x_5734:
[----:B--2---:R2:W4:Y:S01]  /*9800*/  LDS R133, [R212.X4+0x1ac0] ;  /* 0x001ac000d4857984 */ /* 0x0045220000004800 */
[----:B------:R-:W-:Y:S01]  /*9810*/  BSSY B0, `(.L_x_5736) ;  /* 0x0000004000007945 */ /* 0x000fe20003800000 */
[----:B------:R-:W-:Y:S05]  /*9820*/  @!P1 BRA `(.L_x_5737) ;  /* 0x0000002000009947 */ /* 0x000fea0003800000 */
[----:B------:R2:W-:Y:S04]  /*9830*/  RED.E.ADD.F32.FTZ.RN.STRONG.GPU [R130.64+-0x600], R197 ;  /* 0xfffa00c58200798e */ /* 0x0005e8000c10e78e */
[----:B----4-:R2:W-:Y:S02]  /*9840*/  RED.E.ADD.F32.FTZ.RN.STRONG.GPU [R128.64+-0x600], R133 ;  /* 0xfffa00858000798e */ /* 0x0105e4000c10e78e */
.L_x_5737:
[----:B------:R-:W-:Y:S05]  /*9850*/  BSYNC B0 ;  /* 0x0000000000007941 */ /* 0x000fea0003800000 */
.L_x_5736:
[----:B------:R-:W2:Y:S01]  /*9860*/  LDS R211, [R211.X4+0x1b40] ;  /* 0x001b4000d3d37984 */ /* 0x000ea20000004800 */
[----:B------:R-:W-:Y:S01]  /*9870*/  BSSY B0, `(.L_x_5738) ;  /* 0x0000004000007945 */ /* 0x000fe20003800000 */
[----:B------:R-:W-:Y:S05]  /*9880*/  @!P2 BRA `(.L_x_5739) ;  /* 0x000000200000a947 */ /* 0x000fea0003800000 */
[----:B------:R3:W-:Y:S04]  /*9890*/  RED.E.ADD.F32.FTZ.RN.STRONG.GPU [R130.64+-0x580], R196 ;  /* 0xfffa80c48200798e */ /* 0x0007e8000c10e78e */
[----:B--2---:R3:W-:Y:S02]  /*98a0*/  RED.E.ADD.F32.FTZ.RN.STRONG.GPU [R128.64+-0x580], R211 ;  /* 0xfffa80d38000798e */ /* 0x0047e4000c10e78e */
.L_x_5739:
[----:B------:R-:W-:Y:S05]  /*98b0*/  BSYNC B0 ;  /* 0x0000000000007941 */ /* 0x000fea0003800000 */
.L_x_5738:
[----:B--2-4-:R2:W4:Y:S01]  /*98c0*/  LDS R133, [R210.X4+0x1bc0] ;  /* 0x001bc000d2857984 */ /* 0x0145220000004800 */
[----:B------:R-:W-:Y:S01]  /*98d0*/  BSSY B0, `(.L_x_5740) ;  /* 0x0000004000007945 */ /* 0x000fe20003800000 */
[----:B------:R-:W-:Y:S05]  /*98e0*/  @!P3 BRA `(.L_x_5741) ;  /* 0x000000200000b947 */ /* 0x000fea0003800000 */
[----:B------:R2:W-:Y:S04]  /*98f0*/  RED.E.ADD.F32.FTZ.RN.STRONG.GPU [R130.64+-0x500], R195 ;  /* 0xfffb00c38200798e */ /* 0x0005e8000c10e78e */
[----:B----4-:R2:W-:Y:S02]  /*9900*/  RED.E.ADD.F32.FTZ.RN.STRONG.GPU [R128.64+-0x500], R133 ;  /* 0xfffb00858000798e */ /* 0x0105e4000c10e78e */
.L_x_5741:
[----:B------:R-:W-:Y:S05]  /*9910*/  BSYNC B0 ;  /* 0x0000000000007941 */ /* 0x000fea0003800000 */
.L_x_5740:
[----:B------:R-:W2:Y:S01]  /*9920*/  LDS R209, [R209.X4+0x1c40] ;  /* 0x001c4000d1d17984 */ /* 0x000ea20000004800 */
[----:B------:R-:W-:Y:S01]  /*9930*/  BSSY B0, `(.L_x_5742) ;  /* 0x0000004000007945 */ /* 0x000fe20003800000 */
[----:B------:R-:W-:Y:S05]  /*9940*/  @!P4 BRA `(.L_x_5743) ;  /* 0x000000200000c947 */ /* 0x000fea0003800000 */
[----:B------:R3:W-:Y:S04]  /*9950*/  RED.E.ADD.F32.FTZ.RN.STRONG.GPU [R130.64+-0x480], R194 ;  /* 0xfffb80c28200798e */ /* 0x0007e8000c10e78e */
[----:B--2---:R3:W-:Y:S02]  /*9960*/  RED.E.ADD.F32.FTZ.RN.STRONG.GPU [R128.64+-0x480], R209 ;  /* 0xfffb80d18000798e */ /* 0x0047e4000c10e78e */
.L_x_5743:
[----:B------:R-:W-:Y:S05]  /*9970*/  BSYNC B0 ;  /* 0x0000000000007941 */ /* 0x000fea0003800000 */
.L_x_5742:
[----:B--2-4-:R2:W4:Y:S01]  /*9980*/  LDS R133, [R208.X4+0x1cc0] ;  /* 0x001cc000d0857984 */ /* 0x0145220000004800 */
[----:B------:R-:W-:Y:S01]  /*9990*/  BSSY B0, `(.L_x_5744) ;  /* 0x0000004000007945 */ /* 0x000fe20003800000 */
[----:B------:R-:W-:Y:S05]  /*99a0*/  @!P5 BRA `(.L_x_5745) ;  /* 0x000000200000d947 */ /* 0x000fea0003800000 */
[----:B------:R2:W-:Y:S04]  /*99b0*/  RED.E.ADD.F32.FTZ.RN.STRONG.GPU [R130.64+-0x400], R193 ;  /* 0xfffc00c18200798e */ /* 0x0005e8000c10e78e */
[----:B----4-:R2:W-:Y:S02]  /*99c0*/  RED.E.ADD.F32.FTZ.RN.STRONG.GPU [R128.64+-0x400], R133 ;  /* 0xfffc00858000798e */ /* 0x0105e4000c10e78e */
.L_x_5745:
[----:B------:R-:W-:Y:S05]  /*99d0*/  BSYNC B0 ;  /* 0x0000000000007941 */ /* 0x000fea0003800000 */
.L_x_5744:
        /* <DEDUP_REMOVED lines=12> */
.L_x_5747:
[----:B------:R-:W-:Y:S05]  /*9aa0*/  BSYNC B0 ;  /* 0x0000000000007941 */ /* 0x000fea0003800000 */
.L_x_5746:
[----:B--2-4-:R2:W4:Y:S01]  /*9ab0*/  LDS R133, [R206.X4+0x1dc0] ;  /* 0x001dc000ce857984 */ /* 0x0145220000004800 */
[----:B------:R-:W-:Y:S01]  /*9ac0*/  BSSY B0, `(.L_x_5748) ;  /* 0x0000004000007945 */ /* 0x000fe20003800000 */
[----:B------:R-:W-:Y:S05]  /*9ad0*/  @!P0 BRA `(.L_x_5749) ;  /* 0x0000002000008947 */ /* 0x000fea0003800000 */
[----:B------:R2:W-:Y:S04]  /*9ae0*/  RED.E.ADD.F32.FTZ.RN.STRONG.GPU [R130.64+-0x300], R191 ;  /* 0xfffd00bf8200798e */ /* 0x0005e8000c10e78e */
[----:B----4-:R2:W-:Y:S02]  /*9af0*/  RED.E.ADD.F32.FTZ.RN.STRONG.GPU [R128.64+-0x300], R133 ;  /* 0xfffd00858000798e */ /* 0x0105e4000c10e78e */
.L_x_5749:
[----:B------:R-:W-:Y:S05]  /*9b00*/  BSYNC B0 ;  /* 0x0000000000007941 */ /* 0x000fea0003800000 */
.L_x_5748:
[----:B------:R-:W2:Y:S01]  /*9b10*/  LDS R205, [R205.X4+0x1e40] ;  /* 0x001e4000cdcd7984 */ /* 0x000ea20000004800 */
[----:B------:R-:W-:Y:S01]  /*9b20*/  BSSY B0, `(.L_x_5750) ;  /* 0x0000004000007945 */ /* 0x000fe20003800000 */
[----:B------:R-:W-:Y:S05]  /*9b30*/  @!P1 BRA `(.L_x_5751) ;  /* 0x0000002000009947 */ /* 0x000fea0003800000 */
[----:B------:R3:W-:Y:S04]  /*9b40*/  RED.E.ADD.F32.FTZ.RN.STRONG.GPU [R130.64+-0x280], R190 ;  /* 0xfffd80be8200798e */ /* 0x0007e8000c10e78e */
[----:B--2---:R3:W-:Y:S02]  /*9b50*/  RED.E.ADD.F32.FTZ.RN.STRONG.GPU [R128.64+-0x280], R205 ;  /* 0xfffd80cd8000798e */ /* 0x0047e4000c10e78e */
.L_x_5751:
[----:B------:R-:W-:Y:S05]  /*9b60*/  BSYNC B0 ;  /* 0x0000000000007941 */ /* 0x000fea0003800000 */
.L_x_5750:
[----:B--2-4-:R2:W4:Y:S01]  /*9b70*/  LDS R133, [R204.X4+0x1ec0] ;  /* 0x001ec000cc857984 */ /* 0x0145220000004800 */
[----:B------:R-:W-:Y:S01]  /*9b80*/  BSSY B0, `(.L_x_5752) ;  /* 0x0000004000007945 */ /* 0x000fe20003800000 */
[----:B------:R-:W-:Y:S05]  /*9b90*/  @!P2 BRA `(.L_x_5753) ;  /* 0x000000200000a947 */ /* 0x000fea0003800000 */
[----:B------:R2:W-:Y:S04]  /*9ba0*/  RED.E.ADD.F32.FTZ.RN.STRONG.GPU [R130.64+-0x200], R189 ;  /* 0xfffe00bd8200798e */ /* 0x0005e8000c10e78e */
[----:B----4-:R2:W-:Y:S02]  /*9bb0*/  RED.E.ADD.F32.FTZ.RN.STRONG.GPU [R128.64+-0x200], R133 ;  /* 0xfffe00858000798e */ /* 0x0105e4000c10e78e */
.L_x_5753:
[----:B------:R-:W-:Y:S05]  /*9bc0*/  BSYNC B0 ;  /* 0x0000000000007941 */ /* 0x000fea0003800000 */
.L_x_5752:
[----:B------:R-:W2:Y:S01]  /*9bd0*/  LDS R203, [R203.X4+0x1f40] ;  /* 0x001f4000cbcb7984 */ /* 0x000ea20000004800 */
[----:B------:R-:W-:Y:S01]  /*9be0*/  BSSY B0, `(.L_x_5754) ;  /* 0x0000004000007945 */ /* 0x000fe20003800000 */
[----:B------:R-:W-:Y:S05]  /*9bf0*/  @!P3 BRA `(.L_x_5755) ;  /* 0x000000200000b947 */ /* 0x000fea0003800000 */
[----:B------:R3:W-:Y:S04]  /*9c00*/  RED.E.ADD.F32.FTZ.RN.STRONG.GPU [R130.64+-0x180], R187 ;  /* 0xfffe80bb8200798e */ /* 0x0007e8000c10e78e */
[----:B--2---:R3:W-:Y:S02]  /*9c10*/  RED.E.ADD.F32.FTZ.RN.STRONG.GPU [R128.64+-0x180], R203 ;  /* 0xfffe80cb8000798e */ /* 0x0047e4000c10e78e */
.L_x_5755:
[----:B------:R-:W-:Y:S05]  /*9c20*/  BSYNC B0 ;  /* 0x0000000000007941 */ /* 0x000fea0003800000 */
.L_x_5754:
[----:B--2-4-:R2:W4:Y:S01]  /*9c30*/  LDS R133, [R202.X4+0x1fc0] ;  /* 0x001fc000ca857984 */ /* 0x0145220000004800 */
[----:B------:R-:W-:Y:S01]  /*9c40*/  BSSY B0, `(.L_x_5756) ;  /* 0x0000004000007945 */ /* 0x000fe20003800000 */
[----:B------:R-:W-:Y:S05]  /*9c50*/  @!P4 BRA `(.L_x_5757) ;  /* 0x000000200000c947 */ /* 0x000fea0003800000 */
[----:B------:R2:W-:Y:S04]  /*9c60*/  RED.E.ADD.F32.FTZ.RN.STRONG.GPU [R130.64+-0x100], R185 ;  /* 0xffff00b98200798e */ /* 0x0005e8000c10e78e */
[----:B----4-:R2:W-:Y:S02]  /*9c70*/  RED.E.ADD.F32.FTZ.RN.STRONG.GPU [R128.64+-0x100], R133 ;  /* 0xffff00858000798e */ /* 0x0105e4000c10e78e */
.L_x_5757:
[----:B------:R-:W-:Y:S05]  /*9c80*/  BSYNC B0 ;  /* 0x0000000000007941 */ /* 0x000fea0003800000 */
.L_x_5756:
[----:B------:R-:W2:Y:S01]  /*9c90*/  LDS R201, [R201.X4+0x2040] ;  /* 0x00204000c9c97984 */ /* 0x000ea20000004800 */
[----:B------:R-:W-:Y:S01]  /*9ca0*/  BSSY B0, `(.L_x_5758) ;  /* 0x0000004000007945 */ /* 0x000fe20003800000 */
[----:B------:R-:W-:Y:S05]  /*9cb0*/  @!P5 BRA `(.L_x_5759) ;  /* 0x000000200000d947 */ /* 0x000fea0003800000 */
[----:B------:R3:W-:Y:S04]  /*9cc0*/  RED.E.ADD.F32.FTZ.RN.STRONG.GPU [R130.64+-0x80], R183 ;  /* 0xffff80b78200798e */ /* 0x0007e8000c10e78e */
[----:B--2---:R3:W-:Y:S02]  /*9cd0*/  RED.E.ADD.F32.FTZ.RN.STRONG.GPU [R128.64+-0x80], R201 ;  /* 0xffff80c98000798e */ /* 0x0047e4000c10e78e */
.L_x_5759:
[----:B------:R-:W-:Y:S05]  /*9ce0*/  BSYNC B0 ;  /* 0x0000000000007941 */ /* 0x000fea0003800000 */
.L_x_5758:
[----:B--23--:R-:W2:Y:S01]  /*9cf0*/  SHFL.DOWN P0, R129, R216, 0x1, 0x1f ;  /* 0x08201f00d8817f89 */ /* 0x00cea20000000000 */
[----:B------:R-:W-:Y:S01]  /*9d00*/  FMUL.FTZ R128, R9, R8 ;  /* 0x0000000809807220 */ /* 0x000fe20000410000 */
[----:B------:R-:W-:Y:S01]  /*9d10*/  ISETP.NE.AND P2, PT, R167, RZ, PT ;  /* 0x000000ffa700720c */ /* 0x000fe20003f45270 */
[-C--:B------:R-:W-:Y:S01]  /*9d20*/  FMUL.FTZ R9, R10, R7.reuse ;  /* 0x000000070a097220 */ /* 0x080fe20000410000 */
[----:B------:R-:W-:Y:S01]  /*9d30*/  BSSY B0, `(.L_x_5760) ;  /* 0x0000068000007945 */ /* 0x000fe20003800000 */
[----:B------:R-:W-:-:S02]  /*9d40*/  FMUL.FTZ R7, R23, R7 ;  /* 0x0000000717077220 */ /* 0x000fc40000410000 */
[----:B------:R-:W-:Y:S02]  /*9d50*/  FFMA.FTZ R46, R9, R78, R46 ;  /* 0x0000004e092e7223 */ /* 0x000fe4000001002e */
[----:B------:R-:W-:Y:S02]  /*9d60*/  FMUL.FTZ R222, R7, R222 ;  /* 0x000000de07de7220 */ /* 0x000fe40000410000 */
[-C--:B------:R-:W-:Y:S02]  /*9d70*/  FMUL.FTZ R7, R12, R5.reuse ;  /* 0x000000050c077220 */ /* 0x080fe40000410000 */
[----:B------:R-:W-:Y:S02]  /*9d80*/  FMUL.FTZ R5, R23, R5 ;  /* 0x0000000517057220 */ /* 0x000fe40000410000 */
[----:B------:R-:W-:Y:S02]  /*9d90*/  FFMA.FTZ R9, R97, R9, R222 ;  /* 0x0000000961097223 */ /* 0x000fe400000100de */
[----:B------:R-:W-:-:S02]  /*9da0*/  FMUL.FTZ R224, R5, R224 ;  /* 0x000000e005e07220 */ /* 0x000fc40000410000 */
[C---:B------:R-:W-:Y:S02]  /*9db0*/  FMUL.FTZ R8, R23.reuse, R8 ;  /* 0x0000000817087220 */ /* 0x040fe40000410000 */
[-C--:B------:R-:W-:Y:S02]  /*9dc0*/  FMUL.FTZ R5, R14, R3.reuse ;  /* 0x000000030e057220 */ /* 0x080fe40000410000 */
[----:B------:R-:W-:Y:S02]  /*9dd0*/  FMUL.FTZ R3, R23, R3 ;  /* 0x0000000317037220 */ /* 0x000fe40000410000 */
[----:B--2---:R-:W-:Y:S02]  /*9de0*/  @P0 FADD R129, R216, R129 ;  /* 0x00000081d8810221 */ /* 0x004fe40000000000 */
[----:B------:R-:W-:Y:S02]  /*9df0*/  FADD.FTZ R36, R9, R36 ;  /* 0x0000002409247221 */ /* 0x000fe40000010000 */
[----:B------:R-:W-:Y:S01]  /*9e00*/  FMUL.FTZ R221, R8, R221 ;  /* 0x000000dd08dd7220 */ /* 0x000fe20000410000 */
[----:B------:R-:W2:Y:S01]  /*9e10*/  SHFL.DOWN P0, R130, R129, 0x2, 0x1f ;  /* 0x08401f0081827f89 */ /* 0x000ea20000000000 */
[----:B------:R-:W-:-:S02]  /*9e20*/  FMUL.FTZ R8, R11, R6 ;  /* 0x000000060b087220 */ /* 0x000fc40000410000 */
[----:B------:R-:W-:Y:S02]  /*9e30*/  FMUL.FTZ R226, R3, R226 ;  /* 0x000000e203e27220 */ /* 0x000fe40000410000 */
[----:B------:R-:W-:Y:S02]  /*9e40*/  FMUL.FTZ R6, R23, R6 ;  /* 0x0000000617067220 */ /* 0x000fe40000410000 */
[----:B------:R-:W-:Y:S02]  /*9e50*/  FFMA.FTZ R50, R5, R82, R50 ;  /* 0x0000005205327223 */ /* 0x000fe40000010032 */
[-C--:B------:R-:W-:Y:S02]  /*9e60*/  FMUL.FTZ R17, R17, R0.reuse ;  /* 0x0000000011117220 */ /* 0x080fe40000410000 */
[----:B------:R-:W-:Y:S02]  /*9e70*/  FMUL.FTZ R3, R23, R0 ;  /* 0x0000000017037220 */ /* 0x000fe40000410000 */
[----:B------:R-:W-:-:S02]  /*9e80*/  FFMA.FTZ R5, R101, R5, R226 ;  /* 0x0000000565057223 */ /* 0x000fc400000100e2 */
[----:B------:R-:W-:Y:S02]  /*9e90*/  FMUL.FTZ R223, R6, R223 ;  /* 0x000000df06df7220 */ /* 0x000fe40000410000 */
[----:B------:R-:W-:Y:S02]  /*9ea0*/  FMUL.FTZ R0, R23, R181 ;  /* 0x000000b517007220 */ /* 0x000fe40000410000 */
[-C--:B------:R-:W-:Y:S02]  /*9eb0*/  FMUL.FTZ R6, R13, R4.reuse ;  /* 0x000000040d067220 */ /* 0x080fe40000410000 */
[----:B------:R-:W-:Y:S02]  /*9ec0*/  FMUL.FTZ R4, R23, R4 ;  /* 0x0000000417047220 */ /* 0x000fe40000410000 */
[----:B------:R-:W-:Y:S02]  /*9ed0*/  FADD.FTZ R32, R5, R32 ;  /* 0x0000002005207221 */ /* 0x000fe40000010000 */
[----:B--2---:R-:W-:-:S02]  /*9ee0*/  @P0 FADD R130, R129, R130 ;  /* 0x0000008281820221 */ /* 0x004fc40000000000 */
[----:B------:R-:W-:Y:S02]  /*9ef0*/  FMUL.FTZ R16, R16, R181 ;  /* 0x000000b510107220 */ /* 0x000fe40000410000 */
[----:B------:R-:W-:Y:S01]  /*9f00*/  FMUL.FTZ R0, R0, R229 ;  /* 0x000000e500007220 */ /* 0x000fe20000410000 */
[----:B------:R-:W2:Y:S01]  /*9f10*/  SHFL.DOWN P0, R131, R130, 0x4, 0x1f ;  /* 0x08801f0082837f89 */ /* 0x000ea20000000000 */
[----:B------:R-:W-:Y:S02]  /*9f20*/  FMUL.FTZ R5, R23, R188 ;  /* 0x000000bc17057220 */ /* 0x000fe40000410000 */
[----:B------:R-:W-:Y:S02]  /*9f30*/  FMUL.FTZ R225, R4, R225 ;  /* 0x000000e104e17220 */ /* 0x000fe40000410000 */
[----:B------:R-:W-:Y:S02]  /*9f40*/  FFMA.FTZ R48, R7, R80, R48 ;  /* 0x0000005007307223 */ /* 0x000fe40000010030 */
[----:B------:R-:W-:-:S02]  /*9f50*/  FFMA.FTZ R7, R99, R7, R224 ;  /* 0x0000000763077223 */ /* 0x000fc400000100e0 */
[----:B------:R-:W-:Y:S02]  /*9f60*/  FMUL.FTZ R4, R15, R2 ;  /* 0x000000020f047220 */ /* 0x000fe40000410000 */
[----:B------:R-:W-:Y:S02]  /*9f70*/  FMUL.FTZ R228, R3, R228 ;  /* 0x000000e403e47220 */ /* 0x000fe40000410000 */
[----:B------:R-:W-:Y:S02]  /*9f80*/  FMUL.FTZ R2, R23, R2 ;  /* 0x0000000217027220 */ /* 0x000fe40000410000 */
[----:B------:R-:W-:Y:S02]  /*9f90*/  FMUL.FTZ R3, R18, R188 ;  /* 0x000000bc12037220 */ /* 0x000fe40000410000 */
[----:B------:R-:W-:Y:S02]  /*9fa0*/  FMUL.FTZ R5, R5, R230 ;  /* 0x000000e605057220 */ /* 0x000fe40000410000 */
[----:B------:R-:W-:-:S02]  /*9fb0*/  FFMA.FTZ R0, R103, R16, R0 ;  /* 0x0000001067007223 */ /* 0x000fc40000010000 */
[----:B------:R-:W-:Y:S02]  /*9fc0*/  FADD.FTZ R34, R7, R34 ;  /* 0x0000002207227221 */ /* 0x000fe40000010000 */
[----:B------:R-:W-:Y:S02]  /*9fd0*/  FMUL.FTZ R227, R2, R227 ;  /* 0x000000e302e37220 */ /* 0x000fe40000410000 */
[----:B--2---:R-:W-:Y:S02]  /*9fe0*/  @P0 FADD R131, R130, R131 ;  /* 0x0000008382830221 */ /* 0x004fe40000000000 */
[----:B------:R-:W-:Y:S02]  /*9ff0*/  FFMA.FTZ R7, R104, R3, R5 ;  /* 0x0000000368077223 */ /* 0x000fe40000010005 */
[----:B------:R-:W-:Y:S01]  /*a000*/  FADD.FTZ R29, R0, R29 ;  /* 0x0000001d001d7221 */ /* 0x000fe20000010000 */
[----:B------:R-:W2:Y:S01]  /*a010*/  SHFL.DOWN P0, R10, R131, 0x8, 0x1f ;  /* 0x09001f00830a7f89 */ /* 0x000ea20000000000 */
[----:B------:R-:W-:-:S02]  /*a020*/  FMUL.FTZ R2, R19, R240 ;  /* 0x000000f013027220 */ /* 0x000fc40000410000 */
[----:B------:R-:W-:Y:S02]  /*a030*/  FMUL.FTZ R5, R23, R236 ;  /* 0x000000ec17057220 */ /* 0x000fe40000410000 */
[----:B------:R-:W-:Y:S02]  /*a040*/  FMUL.FTZ R0, R21, R234 ;  /* 0x000000ea15007220 */ /* 0x000fe40000410000 */
[C---:B------:R-:W-:Y:S02]  /*a050*/  FMUL.FTZ R240, R23.reuse, R240 ;  /* 0x000000f017f07220 */ /* 0x040fe40000410000 */
[----:B------:R-:W-:Y:S02]  /*a060*/  FMUL.FTZ R234, R23, R234 ;  /* 0x000000ea17ea7220 */ /* 0x000fe40000410000 */
[----:B------:R-:W-:Y:S02]  /*a070*/  FFMA.FTZ R54, R3, R87, R54 ;  /* 0x0000005703367223 */ /* 0x000fe40000010036 */
[----:B------:R-:W-:-:S02]  /*a080*/  FMUL.FTZ R3, R20, R236 ;  /* 0x000000ec14037220 */ /* 0x000fc40000410000 */
[----:B------:R-:W-:Y:S02]  /*a090*/  FMUL.FTZ R5, R5, R232 ;  /* 0x000000e805057220 */ /* 0x000fe40000410000 */
[----:B------:R-:W-:Y:S02]  /*a0a0*/  FMUL.FTZ R240, R240, R231 ;  /* 0x000000e7f0f07220 */ /* 0x000fe40000410000 */
[----:B------:R-:W-:Y:S02]  /*a0b0*/  FMUL.FTZ R234, R234, R233 ;  /* 0x000000e9eaea7220 */ /* 0x000fe40000410000 */
[----:B------:R-:W-:Y:S02]  /*a0c0*/  FFMA.FTZ R45, R128, R76, R45 ;  /* 0x0000004c802d7223 */ /* 0x000fe4000001002d */
[----:B------:R-:W-:Y:S02]  /*a0d0*/  FFMA.FTZ R47, R8, R79, R47 ;  /* 0x0000004f082f7223 */ /* 0x000fe4000001002f */
[----:B--2---:R-:W-:Y:S01]  /*a0e0*/  @P0 FADD R10, R131, R10 ;  /* 0x0000000a830a0221 */ /* 0x004fe20000000000 */
[----:B------:R-:W-:Y:S01]  /*a0f0*/  ISETP.NE.AND P0, PT, R157, RZ, PT ;  /* 0x000000ff9d00720c */ /* 0x000fe20003f05270 */
[----:B------:R-:W-:-:S02]  /*a100*/  FFMA.FTZ R49, R6, R81, R49 ;  /* 0x0000005106317223 */ /* 0x000fc40000010031 */
[----:B------:R-:W-:Y:S01]  /*a110*/  FFMA.FTZ R51, R4, R83, R51 ;  /* 0x0000005304337223 */ /* 0x000fe20000010033 */
[----:B------:R-:W2:Y:S01]  /*a120*/  SHFL.DOWN P1, R9, R10, 0x10, 0x1f ;  /* 0x0a001f000a097f89 */ /* 0x000ea20000020000 */
        /* <DEDUP_REMOVED lines=12> */
[----:B--2---:R-:W-:Y:S02]  /*a1f0*/  @P1 FADD R9, R10, R9 ;  /* 0x000000090a091221 */ /* 0x004fe40000000000 */
[----:B------:R-:W-:Y:S02]  /*a200*/  FFMA.FTZ R3, R107, R0, R234 ;  /* 0x000000006b037223 */ /* 0x000fe400000100ea */
[----:B------:R-:W-:Y:S01]  /*a210*/  FFMA.FTZ R43, R220, R74, R43 ;  /* 0x0000004adc2b7223 */ /* 0x000fe2000001002b */
[----:B------:R2:W-:Y:S01]  /*a220*/  @!P0 STS [0x2104], R9 ;  /* 0x00210409ff008388 */ /* 0x0005e20000000800 */
        /* <DEDUP_REMOVED lines=24> */
.L_x_5761:
[----:B--2---:R-:W-:Y:S05]  /*a3b0*/  BSYNC B0 ;  /* 0x0000000000007941 */ /* 0x004fea0003800000 */
.L_x_5760:
[----:B------:R-:W-:Y:S01]  /*a3c0*/  IADD3 R25, R25, 0x1, RZ ;  /* 0x0000000119197810 */ /* 0x000fe20007ffe0ff */
[----:B------:R-:W-:-:S03]  /*a3d0*/  UIADD3 UR6, UP0, UR6, 0x1, URZ ;  /* 0x0000000106067890 */ /* 0x000fc6000ff1e03f */
[----:B------:R-:W-:Y:S01]  /*a3e0*/  ISETP.GE.AND P0, PT, R25, c[0x0][0x16c], PT ;  /* 0x00005b0019007a0c */ /* 0x000fe20003f06270 */
[----:B------:R-:W-:-:S12]  /*a3f0*/  UIADD3.X UR7, URZ, UR7, URZ, UP0, !UPT ;  /* 0x000000073f077290 */ /* 0x000fd800087fe43f */
[----:B------:R-:W-:Y:S01]  /*a400*/  @P0 CALL.REL.NOINC `(.L_x_5725) ;  /* 0x0000001000000944 */ /* 0x000fe20003c00000 */
[----:B------:R-:W-:Y:S05]  /*a410*/  BRA `(.L_x_5762) ;  /* 0xffffc37000007947 */ /* 0x000fea000383ffff */
.L_x_5725:
        /* <DEDUP_REMOVED lines=15> */
[----:B------:R-:W5:Y:S01]  /*a510*/  @!P3 LDG.E R3, [R124.64+0x100] ;  /* 0x0001000e7c03b981 */ /* 0x000f62000c1e1900 */
[----:B------:R-:W-:-:S03]  /*a520*/  ISETP.GE.AND P3, PT, R168, R151, PT ;  /* 0x00000097a800720c */ /* 0x000fc60003f66270 */
[----:B----4-:R-:W4:Y:S01]  /*a530*/  @!P4 LDG.E R2, [R124.64+0x180] ;  /* 0x0001800e7c02c981 */ /* 0x010f22000c1e1900 */
[-C--:B------:R-:W-:Y:S01]  /*a540*/  ISETP.GE.AND P4, PT, R166, R151.reuse, PT ;  /* 0x00000097a600720c */ /* 0x080fe20003f86270 */
[----:B------:R-:W-:Y:S02]  /*a550*/  CS2R R8, SRZ ;  /* 0x0000000000087805 */ /* 0x000fe4000001ff00 */
        /* <DEDUP_REMOVED lines=11> */
[----:B------:R-:W-:Y:S01]  /*a610*/  ISETP.GE.AND P4, PT, R154, R151, PT ;  /* 0x000000979a00720c */ /* 0x000fe20003f86270 */
[----:B------:R-:W-:Y:S01]  /*a620*/  CS2R R10, SRZ ;  /* 0x00000000000a7805 */ /* 0x000fe2000001ff00 */
[----:B------:R-:W-:Y:S01]  /*a630*/  CS2R R12, SRZ ;  /* 0x00000000000c7805 */ /* 0x000fe2000001ff00 */
[----:B------:R-:W-:-:S04]  /*a640*/  CS2R R14, SRZ ;  /* 0x00000000000e7805 */ /* 0x000fc8000001ff00 */
[----:B------:R-:W4:Y:S04]  /*a650*/  @!P5 LDG.E R11, [R124.64+0x500] ;  /* 0x0005000e7c0bd981 */ /* 0x000f28000c1e1900 */
[----:B------:R-:W4:Y:S04]  /*a660*/  @!P0 LDG.E R10, [R124.64+0x580] ;  /* 0x0005800e7c0a8981 */ /* 0x000f28000c1e1900 */
[----:B------:R-:W4:Y:S04]  /*a670*/  @!P1 LDG.E R13, [R124.64+0x600] ;  /* 0x0006000e7c0d9981 */ /* 0x000f28000c1e1900 */
[----:B------:R-:W4:Y:S04]  /*a680*/  @!P2 LDG.E R12, [R124.64+0x680] ;  /* 0x0006800e7c0ca981 */ /* 0x000f28000c1e1900 */
[----:B------:R-:W4:Y:S04]  /*a690*/  @!P3 LDG.E R15, [R124.64+0x700] ;  /* 0x0007000e7c0fb981 */ /* 0x000f28000c1e1900 */
[----:B------:R-:W4:Y:S01]  /*a6a0*/  @!P4 LDG.E R14, [R124.64+0x780] ;  /* 0x0007800e7c0ec981 */ /* 0x000f22000c1e1900 */
[----:B------:R-:W-:Y:S01]  /*a6b0*/  ISETP.NE.AND P6, PT, R167, RZ, PT ;  /* 0x000000ffa700720c */ /* 0x000fe20003fc5270 */
[----:B------:R-:W-:Y:S01]  /*a6c0*/  IMAD R59, R179, c[0x0][0x2e0], RZ ;  /* 0x0000b800b33b7a24 */ /* 0x000fe200078e02ff */
[----:B------:R-:W-:Y:S01]  /*a6d0*/  BSSY B0, `(.L_x_5763) ;  /* 0x00000d3000007945 */ /* 0x000fe20003800000 */
[----:B--2---:R-:W-:Y:S04]  /*a6e0*/  STS [R150], R41 ;  /* 0x0000002996007388 */ /* 0x004fe80000000800 */
        /* <DEDUP_REMOVED lines=19> */
[----:B------:R-:W5:Y:S01]  /*a820*/  LDS R3, [R109+0xc] ;  /* 0x00000c006d037984 */ /* 0x000f620000000800 */
[----:B--2---:R-:W-:-:S03]  /*a830*/  FADD.FTZ R5, R0, UR5 ;  /* 0x0000000500057e21 */ /* 0x004fc60008010000 */
[----:B------:R-:W2:Y:S01]  /*a840*/  LDS R0, [R109+0x14] ;  /* 0x000014006d007984 */ /* 0x000ea20000000800 */
[----:B---3--:R-:W-:Y:S01]  /*a850*/  FADD.FTZ R8, R2, UR5 ;  /* 0x0000000502087e21 */ /* 0x008fe20008010000 */
[----:B------:R-:W-:Y:S02]  /*a860*/  FSETP.GTU.FTZ.AND P1, PT, R5, 20, PT ;  /* 0x41a000000500780b */ /* 0x000fe40003f3c000 */
[----:B------:R-:W3:Y:S01]  /*a870*/  LDS R2, [R109+0x18] ;  /* 0x000018006d027984 */ /* 0x000ee20000000800 */
[----:B----4-:R-:W-:Y:S01]  /*a880*/  FADD.FTZ R4, R4, UR5 ;  /* 0x0000000504047e21 */ /* 0x010fe20008010000 */
[----:B------:R-:W-:Y:S01]  /*a890*/  FSETP.GTU.FTZ.AND P3, PT, R8, 20, PT ;  /* 0x41a000000800780b */ /* 0x000fe20003f7c000 */
[----:B-----5:R-:W-:-:S03]  /*a8a0*/  FADD.FTZ R9, R3, UR5 ;  /* 0x0000000503097e21 */ /* 0x020fc60008010000 */
[----:B------:R-:W-:Y:S01]  /*a8b0*/  FSETP.GTU.FTZ.AND P0, PT, R4, 20, PT ;  /* 0x41a000000400780b */ /* 0x000fe20003f1c000 */
[----:B------:R-:W4:Y:S01]  /*a8c0*/  LDS R3, [R109+0x1c] ;  /* 0x00001c006d037984 */ /* 0x000f220000000800 */
[----:B------:R-:W-:-:S03]  /*a8d0*/  FSETP.GTU.FTZ.AND P2, PT, R9, 20, PT ;  /* 0x41a000000900780b */ /* 0x000fc60003f5c000 */
[----:B------:R-:W-:-:S04]  /*a8e0*/  @!P1 FMUL.FTZ R5, R5, -1.4426950216293334961 ;  /* 0xbfb8aa3b05059820 */ /* 0x000fc80000410000 */
[----:B------:R5:W1:Y:S01]  /*a8f0*/  @!P1 MUFU.EX2 R6, R5 ;  /* 0x0000000500069308 */ /* 0x000a620000000800 */
[----:B------:R-:W-:-:S03]  /*a900*/  @!P3 FMUL.FTZ R8, R8, -1.4426950216293334961 ;  /* 0xbfb8aa3b0808b820 */ /* 0x000fc60000410000 */
[----:B------:R-:W-:Y:S02]  /*a910*/  @!P0 FMUL.FTZ R10, R4, -1.4426950216293334961 ;  /* 0xbfb8aa3b040a8820 */ /* 0x000fe40000410000 */
[----:B------:R-:W0:Y:S02]  /*a920*/  LDS R4, [R109+0x20] ;  /* 0x000020006d047984 */ /* 0x000e240000000800 */
[----:B------:R-:W3:Y:S01]  /*a930*/  @!P3 MUFU.EX2 R8, R8 ;  /* 0x000000080008b308 */ /* 0x000ee20000000800 */
[----:B------:R-:W-:Y:S01]  /*a940*/  @!P2 FMUL.FTZ R9, R9, -1.4426950216293334961 ;  /* 0xbfb8aa3b0909a820 */ /* 0x000fe20000410000 */
[----:B-----5:R-:W-:Y:S01]  /*a950*/  LDS R5, [R109+0x24] ;  /* 0x000024006d057984 */ /* 0x020fe20000000800 */
[----:B-1----:R-:W-:-:S05]  /*a960*/  @!P1 FADD.FTZ R7, R6, 1 ;  /* 0x3f80000006079421 */ /* 0x002fca0000010000 */
[----:B------:R-:W1:Y:S01]  /*a970*/  @!P0 MUFU.EX2 R10, R10 ;  /* 0x0000000a000a8308 */ /* 0x000e620000000800 */
[----:B------:R-:W5:Y:S01]  /*a980*/  LDS R6, [R109+0x28] ;  /* 0x000028006d067984 */ /* 0x000f620000000800 */
[----:B--2---:R-:W-:Y:S02]  /*a990*/  FADD.FTZ R0, R0, UR5 ;  /* 0x0000000500007e21 */ /* 0x004fe40008010000 */
[----:B---3--:R-:W-:-:S04]  /*a9a0*/  FADD.FTZ R11, R2, UR5 ;  /* 0x00000005020b7e21 */ /* 0x008fc80008010000 */
[----:B------:R-:W2:Y:S01]  /*a9b0*/  @!P1 MUFU.RCP R7, R7 ;  /* 0x0000000700079308 */ /* 0x000ea20000001000 */
[----:B------:R-:W-:Y:S01]  /*a9c0*/  @!P3 FADD.FTZ R8, R8, 1 ;  /* 0x3f8000000808b421 */ /* 0x000fe20000010000 */
[----:B------:R-:W-:Y:S02]  /*a9d0*/  FSETP.GTU.FTZ.AND P5, PT, R0, 20, PT ;  /* 0x41a000000000780b */ /* 0x000fe40003fbc000 */
[----:B------:R-:W-:Y:S01]  /*a9e0*/  FSETP.GTU.FTZ.AND P4, PT, R11, 20, PT ;  /* 0x41a000000b00780b */ /* 0x000fe20003f9c000 */
[----:B----4-:R-:W-:-:S03]  /*a9f0*/  FADD.FTZ R12, R3, UR5 ;  /* 0x00000005030c7e21 */ /* 0x010fc60008010000 */
[----:B------:R-:W3:Y:S01]  /*aa00*/  @!P2 MUFU.EX2 R9, R9 ;  /* 0x000000090009a308 */ /* 0x000ee20000000800 */
[----:B-1----:R-:W-:-:S06]  /*aa10*/  @!P0 FADD.FTZ R10, R10, 1 ;  /* 0x3f8000000a0a8421 */ /* 0x002fcc0000010000 */
[----:B------:R-:W-:Y:S01]  /*aa20*/  @!P5 FMUL.FTZ R0, R0, -1.4426950216293334961 ;  /* 0xbfb8aa3b0000d820 */ /* 0x000fe20000410000 */
[----:B------:R-:W1:Y:S01]  /*aa30*/  @!P3 MUFU.RCP R8, R8 ;  /* 0x000000080008b308 */ /* 0x000e620000001000 */
[----:B------:R-:W-:Y:S02]  /*aa40*/  @!P4 FMUL.FTZ R3, R11, -1.4426950216293334961 ;  /* 0xbfb8aa3b0b03c820 */ /* 0x000fe40000410000 */
[----:B--2---:R-:W-:Y:S01]  /*aa50*/  @!P1 FMUL.FTZ R26, R26, R7 ;  /* 0x000000071a1a9220 */ /* 0x004fe20000410000 */
[----:B------:R-:W-:Y:S01]  /*aa60*/  FSETP.GTU.FTZ.AND P1, PT, R12, 20, PT ;  /* 0x41a000000c00780b */ /* 0x000fe20003f3c000 */
[----:B0-----:R-:W-:Y:S02]  /*aa70*/  FADD.FTZ R7, R4, UR5 ;  /* 0x0000000504077e21 */ /* 0x001fe40008010000 */
[----:B---3--:R-:W-:Y:S01]  /*aa80*/  @!P2 FADD.FTZ R9, R9, 1 ;  /* 0x3f8000000909a421 */ /* 0x008fe20000010000 */
[----:B------:R-:W0:Y:S01]  /*aa90*/  @!P4 MUFU.EX2 R3, R3 ;  /* 0x000000030003c308 */ /* 0x000e220000000800 */
[----:B-1----:R-:W-:-:S07]  /*aaa0*/  @!P3 FMUL.FTZ R27, R27, R8 ;  /* 0x000000081b1bb220 */ /* 0x002fce0000410000 */
        /* <DEDUP_REMOVED lines=10> */
[----:B------:R-:W-:Y:S01]  /*ab50*/  LDS R3, [R109+0x34] ;  /* 0x000034006d037984 */ /* 0x000fe20000000800 */
[----:B------:R-:W-:Y:S01]  /*ab60*/  FSETP.GTU.FTZ.AND P0, PT, R6, 20, PT ;  /* 0x41a000000600780b */ /* 0x000fe20003f1c000 */
[----:B--2---:R-:W-:Y:S02]  /*ab70*/  @!P2 FMUL.FTZ R28, R28, R9 ;  /* 0x000000091c1ca220 */ /* 0x004fe40000410000 */
[----:B---3--:R-:W0:Y:S01]  /*ab80*/  LDS R0, [R109+0x2c] ;  /* 0x00002c006d007984 */ /* 0x008e220000000800 */
[----:B------:R-:W-:Y:S01]  /*ab90*/  FSETP.GTU.FTZ.AND P2, PT, R8, 20, PT ;  /* 0x41a000000800780b */ /* 0x000fe20003f5c000 */
[----:B------:R-:W1:Y:S08]  /*aba0*/  @!P1 MUFU.EX2 R4, R4 ;  /* 0x0000000400049308 */ /* 0x000e700000000800 */
[----:B------:R-:W-:Y:S01]  /*abb0*/  @!P0 FMUL.FTZ R11, R6, -1.4426950216293334961 ;  /* 0xbfb8aa3b060b8820 */ /* 0x000fe20000410000 */
[----:B------:R-:W2:Y:S01]  /*abc0*/  @!P3 MUFU.EX2 R5, R5 ;  /* 0x000000050005b308 */ /* 0x000ea20000000800 */
[----:B----4-:R-:W-:-:S02]  /*abd0*/  @!P5 FADD.FTZ R6, R2, 1 ;  /* 0x3f8000000206d421 */ /* 0x010fc40000010000 */
[----:B------:R-:W-:Y:S01]  /*abe0*/  LDS R2, [R109+0x30] ;  /* 0x000030006d027984 */ /* 0x000fe20000000800 */
[----:B------:R-:W-:-:S04]  /*abf0*/  @!P2 FMUL.FTZ R9, R8, -1.4426950216293334961 ;  /* 0xbfb8aa3b0809a820 */ /* 0x000fc80000410000 */
[----:B------:R2:W3:Y:S01]  /*ac00*/  @!P2 MUFU.EX2 R10, R9 ;  /* 0x00000009000aa308 */ /* 0x0004e20000000800 */
[----:B-1----:R-:W-:Y:S02]  /*ac10*/  @!P1 FADD.FTZ R8, R4, 1 ;  /* 0x3f80000004089421 */ /* 0x002fe40000010000 */
[----:B------:R-:W1:Y:S05]  /*ac20*/  LDS R4, [R109+0x38] ;  /* 0x000038006d047984 */ /* 0x000e6a0000000800 */
[----:B------:R4:W5:Y:S01]  /*ac30*/  @!P5 MUFU.RCP R13, R6 ;  /* 0x00000006000dd308 */ /* 0x0009620000001000 */
[----:B--2---:R-:W-:Y:S02]  /*ac40*/  @!P3 FADD.FTZ R9, R5, 1 ;  /* 0x3f8000000509b421 */ /* 0x004fe40000010000 */
[----:B------:R-:W-:Y:S05]  /*ac50*/  LDS R5, [R109+0x3c] ;  /* 0x00003c006d057984 */ /* 0x000fea0000000800 */
[----:B------:R-:W2:Y:S01]  /*ac60*/  @!P1 MUFU.RCP R15, R8 ;  /* 0x00000008000f9308 */ /* 0x000ea20000001000 */
[----:B----4-:R-:W4:Y:S01]  /*ac70*/  LDS R6, [R109] ;  /* 0x000000006d067984 */ /* 0x010f220000000800 */
        /* <DEDUP_REMOVED lines=9> */
[----:B------:R-:W5:Y:S01]  /*ad10*/  @!P2 MUFU.RCP R17, R10 ;  /* 0x0000000a0011a308 */ /* 0x000f620000001000 */
[----:B--2---:R-:W-:Y:S01]  /*ad20*/  FADD.FTZ R9, R3, UR5 ;  /* 0x0000000503097e21 */ /* 0x004fe20008010000 */
[----:B------:R2:W-:Y:S01]  /*ad30*/  STS [R109], R57 ;  /* 0x000000396d007388 */ /* 0x0005e20000000800 */
[----:B0-----:R-:W-:-:S02]  /*ad40*/  @!P0 FADD.FTZ R11, R11, 1 ;  /* 0x3f8000000b0b8421 */ /* 0x001fc40000010000 */
[----:B-1----:R-:W-:Y:S01]  /*ad50*/  FADD.FTZ R4, R4, UR5 ;  /* 0x0000000504047e21 */ /* 0x002fe20008010000 */
[----:B------:R-:W-:Y:S01]  /*ad60*/  FSETP.GTU.FTZ.AND P1, PT, R9, 20, PT ;  /* 0x41a000000900780b */ /* 0x000fe20003f3c000 */
[----:B------:R-:W-:Y:S01]  /*ad70*/  STS [R109+0x4], R56 ;  /* 0x000004386d007388 */ /* 0x000fe20000000800 */
[----:B------:R0:W1:Y:S01]  /*ad80*/  @!P4 MUFU.RCP R12, R7 ;  /* 0x00000007000cc308 */ /* 0x0000620000001000 */
[----:B---3--:R-:W-:Y:S01]  /*ad90*/  @!P3 FMUL.FTZ R33, R33, R14 ;  /* 0x0000000e2121b220 */ /* 0x008fe20000410000 */
[----:B------:R-:W-:Y:S01]  /*ada0*/  FSETP.GTU.FTZ.AND P3, PT, R4, 20, PT ;  /* 0x41a000000400780b */ /* 0x000fe20003f7c000 */
[----:B------:R-:W-:Y:S04]  /*adb0*/  STS [R109+0x8], R55 ;  /* 0x000008376d007388 */ /* 0x000fe80000000800 */
[----:B------:R-:W-:Y:S01]  /*adc0*/  STS [R109+0xc], R54 ;  /* 0x00000c366d007388 */ /* 0x000fe20000000800 */
[----:B------:R-:W3:Y:S01]  /*add0*/  @!P0 MUFU.RCP R8, R11 ;  /* 0x0000000b00088308 */ /* 0x000ee20000001000 */
[----:B0-----:R-:W-:-:S02]  /*ade0*/  FADD.FTZ R7, R2, UR5 ;  /* 0x0000000502077e21 */ /* 0x001fc40008010000 */
[----:B------:R-:W-:Y:S01]  /*adf0*/  STS [R109+0x10], R53 ;  /* 0x000010356d007388 */ /* 0x000fe20000000800 */
[----:B-----5:R-:W-:-:S03]  /*ae00*/  @!P2 FMUL.FTZ R34, R34, R17 ;  /* 0x000000112222a220 */ /* 0x020fc60000410000 */
[----:B------:R-:W-:Y:S01]  /*ae10*/  STS [R109+0x14], R52 ;  /* 0x000014346d007388 */ /* 0x000fe20000000800 */
[----:B------:R0:W5:Y:S01]  /*ae20*/  @!P5 MUFU.EX2 R2, R0 ;  /* 0x000000000002d308 */ /* 0x0001620000000800 */
[----:B-1----:R-:W-:Y:S01]  /*ae30*/  @!P4 FMUL.FTZ R31, R31, R12 ;  /* 0x0000000c1f1fc220 */ /* 0x002fe20000410000 */
[----:B------:R-:W-:Y:S01]  /*ae40*/  FSETP.GTU.FTZ.AND P4, PT, R7, 20, PT ;  /* 0x41a000000700780b */ /* 0x000fe20003f9c000 */
[----:B------:R-:W-:Y:S01]  /*ae50*/  STS [R109+0x18], R51 ;  /* 0x000018336d007388 */ /* 0x000fe20000000800 */
[----:B------:R-:W-:-:S03]  /*ae60*/  @!P3 FMUL.FTZ R4, R4, -1.4426950216293334961 ;  /* 0xbfb8aa3b0404b820 */ /* 0x000fc60000410000 */
[----:B------:R-:W-:Y:S01]  /*ae70*/  STS [R109+0x1c], R50 ;  /* 0x00001c326d007388 */ /* 0x000fe20000000800 */
[----:B---3--:R-:W-:Y:S02]  /*ae80*/  @!P0 FMUL.FTZ R35, R35, R8 ;  /* 0x0000000823238220 */ /* 0x008fe40000410000 */
[----:B0-----:R-:W-:Y:S01]  /*ae90*/  @!P1 FMUL.FTZ R0, R9, -1.4426950216293334961 ;  /* 0xbfb8aa3b09009820 */ /* 0x001fe20000410000 */
[----:B------:R-:W-:Y:S01]  /*aea0*/  STS [R109+0x20], R49 ;  /* 0x000020316d007388 */ /* 0x000fe20000000800 */
[----:B----4-:R-:W-:Y:S02]  /*aeb0*/  FADD.FTZ R8, R6, UR5 ;  /* 0x0000000506087e21 */ /* 0x010fe40008010000 */
[----:B------:R-:W0:Y:S01]  /*aec0*/  @!P3 MUFU.EX2 R6, R4 ;  /* 0x000000040006b308 */ /* 0x000e220000000800 */
[----:B------:R-:W-:Y:S01]  /*aed0*/  STS [R109+0x24], R48 ;  /* 0x000024306d007388 */ /* 0x000fe20000000800 */
[----:B------:R-:W-:Y:S01]  /*aee0*/  @!P4 FMUL.FTZ R3, R7, -1.4426950216293334961 ;  /* 0xbfb8aa3b0703c820 */ /* 0x000fe20000410000 */
[----:B------:R-:W-:Y:S01]  /*aef0*/  FSETP.GTU.FTZ.AND P0, PT, R8, 20, PT ;  /* 0x41a000000800780b */ /* 0x000fe20003f1c000 */
[----:B------:R-:W-:Y:S01]  /*af00*/  FADD.FTZ R7, R5, UR5 ;  /* 0x0000000505077e21 */ /* 0x000fe20008010000 */
[----:B------:R-:W-:Y:S01]  /*af10*/  STS [R109+0x28], R47 ;  /* 0x0000282f6d007388 */ /* 0x000fe20000000800 */
[----:B-----5:R-:W-:-:S02]  /*af20*/  @!P5 FADD.FTZ R2, R2, 1 ;  /* 0x3f8000000202d421 */ /* 0x020fc40000010000 */
[----:B------:R-:W1:Y:S01]  /*af30*/  @!P4 MUFU.EX2 R3, R3 ;  /* 0x000000030003c308 */ /* 0x000e620000000800 */
[----:B------:R-:W-:Y:S01]  /*af40*/  STS [R109+0x2c], R46 ;  /* 0x00002c2e6d007388 */ /* 0x000fe20000000800 */
[----:B------:R-:W-:-:S03]  /*af50*/  FSETP.GTU.FTZ.AND P2, PT, R7, 20, PT ;  /* 0x41a000000700780b */ /* 0x000fc60003f5c000 */
[----:B------:R-:W-:Y:S03]  /*af60*/  STS [R109+0x30], R45 ;  /* 0x0000302d6d007388 */ /* 0x000fe60000000800 */
[----:B------:R3:W4:Y:S01]  /*af70*/  @!P1 MUFU.EX2 R5, R0 ;  /* 0x0000000000059308 */ /* 0x0007220000000800 */
[----:B------:R-:W-:Y:S01]  /*af80*/  STS [R109+0x34], R44 ;  /* 0x0000342c6d007388 */ /* 0x000fe20000000800 */
[----:B0-----:R-:W-:-:S03]  /*af90*/  @!P3 FADD.FTZ R6, R6, 1 ;  /* 0x3f8000000606b421 */ /* 0x001fc60000010000 */
[----:B------:R-:W-:Y:S02]  /*afa0*/  STS [R109+0x38], R43 ;  /* 0x0000382b6d007388 */ /* 0x000fe40000000800 */
[----:B------:R-:W-:Y:S01]  /*afb0*/  @!P2 FMUL.FTZ R7, R7, -1.4426950216293334961 ;  /* 0xbfb8aa3b0707a820 */ /* 0x000fe20000410000 */
[----:B--2---:R0:W2:Y:S01]  /*afc0*/  @!P5 MUFU.RCP R57, R2 ;  /* 0x000000020039d308 */ /* 0x0040a20000001000 */
[----:B------:R-:W-:Y:S01]  /*afd0*/  STS [R109+0x3c], R42 ;  /* 0x00003c2a6d007388 */ /* 0x000fe20000000800 */
[----:B------:R-:W-:-:S06]  /*afe0*/  NOP ;  /* 0x0000000000007918 */ /* 0x000fcc0000000000 */
[----:B------:R-:W-:Y:S01]  /*aff0*/  LDS R9, [R150] ;  /* 0x0000000096097984 */ /* 0x000fe20000000800 */
[----:B---3--:R-:W-:Y:S01]  /*b000*/  @!P0 FMUL.FTZ R0, R8, -1.4426950216293334961 ;  /* 0xbfb8aa3b08008820 */ /* 0x008fe20000410000 */
[----:B------:R-:W3:Y:S01]  /*b010*/  @!P2 MUFU.EX2 R7, R7 ;  /* 0x000000070007a308 */ /* 0x000ee20000000800 */
[----:B------:R-:W-:Y:S01]  /*b020*/  IMAD R8, R175, c[0x0][0x2d8], RZ ;  /* 0x0000b600af087a24 */ /* 0x000fe200078e02ff */
[----:B------:R-:W-:Y:S01]  /*b030*/  LDS R11, [R149+0x80] ;  /* 0x00008000950b7984 */ /* 0x000fe20000000800 */
[----:B-1----:R-:W-:Y:S02]  /*b040*/  @!P4 FADD.FTZ R4, R3, 1 ;  /* 0x3f8000000304c421 */ /* 0x002fe40000010000 */
[C---:B0-----:R-:W-:Y:S01]  /*b050*/  IMAD.WIDE.U32 R2, R177.reuse, c[0x0][0x2d8], RZ ;  /* 0x0000b600b1027a25 */ /* 0x041fe200078e00ff */
[----:B------:R-:W-:Y:S02]  /*b060*/  LDS R13, [R148+0x100] ;  /* 0x00010000940d7984 */ /* 0x000fe40000000800 */
[----:B------:R-:W0:Y:S01]  /*b070*/  @!P0 MUFU.EX2 R0, R0 ;  /* 0x0000000000008308 */ /* 0x000e220000000800 */
[----:B------:R-:W-:Y:S01]  /*b080*/  IMAD R61, R177, c[0x0][0x2dc], R8 ;  /* 0x0000b700b13d7a24 */ /* 0x000fe200078e0208 */
[----:B------:R-:W-:Y:S01]  /*b090*/  LDS R15, [R147+0x180] ;  /* 0x00018000930f7984 */ /* 0x000fe20000000800 */
[----:B----4-:R-:W-:-:S02]  /*b0a0*/  @!P1 FADD.FTZ R5, R5, 1 ;  /* 0x3f80000005059421 */ /* 0x010fc40000010000 */
[----:B--2---:R-:W-:Y:S01]  /*b0b0*/  @!P5 FMUL.FTZ R36, R36, R57 ;  /* 0x000000392424d220 */ /* 0x004fe20000410000 */
[----:B------:R-:W-:Y:S01]  /*b0c0*/  LDS R17, [R146+0x200] ;  /* 0x0002000092117984 */ /* 0x000fe20000000800 */
[----:B------:R-:W-:Y:S01]  /*b0d0*/  IADD3 R3, R3, R61, RZ ;  /* 0x0000003d03037210 */ /* 0x000fe20007ffe0ff */
[----:B------:R-:W1:Y:S01]  /*b0e0*/  @!P3 MUFU.RCP R6, R6 ;  /* 0x000000060006b308 */ /* 0x000e620000001000 */
[----:B---3--:R-:W-:Y:S01]  /*b0f0*/  @!P2 FADD.FTZ R7, R7, 1 ;  /* 0x3f8000000707a421 */ /* 0x008fe20000010000 */
[----:B------:R-:W-:Y:S01]  /*b100*/  LDS R19, [R145+0x280] ;  /* 0x0002800091137984 */ /* 0x000fe20000000800 */
[C---:B------:R-:W-:Y:S02]  /*b110*/  IMAD R57, R186.reuse, c[0x0][0x2e4], R59 ;  /* 0x0000b900ba397a24 */ /* 0x040fe400078e023b */
[----:B------:R-:W-:Y:S01]  /*b120*/  IMAD.WIDE.U32 R2, R186, c[0x0][0x2e0], R2 ;  /* 0x0000b800ba027a25 */ /* 0x000fe200078e0002 */
[----:B------:R-:W-:Y:S02]  /*b130*/  LDS R21, [R144+0x300] ;  /* 0x0003000090157984 */ /* 0x000fe40000000800 */
[----:B------:R-:W2:Y:S01]  /*b140*/  @!P4 MUFU.RCP R4, R4 ;  /* 0x000000040004c308 */ /* 0x000ea20000001000 */
[----:B0-----:R-:W-:Y:S01]  /*b150*/  @!P0 FADD.FTZ R0, R0, 1 ;  /* 0x3f80000000008421 */ /* 0x001fe20000010000 */
[----:B------:R-:W-:Y:S01]  /*b160*/  LDS R23, [R143+0x380] ;  /* 0x000380008f177984 */ /* 0x000fe20000000800 */
[----:B------:R-:W-:-:S03]  /*b170*/  IADD3 R2, P5, R91, R2, RZ ;  /* 0x000000025b027210 */ /* 0x000fc60007fbe0ff */
[----:B------:R-:W-:Y:S01]  /*b180*/  LDS R25, [R142+0x400] ;  /* 0x000400008e197984 */ /* 0x000fe20000000800 */
[----:B------:R-:W-:Y:S01]  /*b190*/  IADD3.X R57, R90, R57, R3, P5, !PT ;  /* 0x000000395a397210 */ /* 0x000fe20002ffe403 */
[----:B------:R-:W0:Y:S01]  /*b1a0*/  @!P1 MUFU.RCP R5, R5 ;  /* 0x0000000500059308 */ /* 0x000e220000001000 */
[----:B-1----:R-:W-:Y:S01]  /*b1b0*/  @!P3 FMUL.FTZ R39, R39, R6 ;  /* 0x000000062727b220 */ /* 0x002fe20000410000 */
[----:B------:R-:W-:Y:S04]  /*b1c0*/  LDS R41, [R141+0x480] ;  /* 0x000480008d297984 */ /* 0x000fe80000000800 */
[----:B------:R-:W-:Y:S02]  /*b1d0*/  LDS R43, [R140+0x500] ;  /* 0x000500008c2b7984 */ /* 0x000fe40000000800 */
[----:B------:R-:W1:Y:S01]  /*b1e0*/  @!P2 MUFU.RCP R7, R7 ;  /* 0x000000070007a308 */ /* 0x000e620000001000 */
[----:B--2---:R-:W-:Y:S01]  /*b1f0*/  @!P4 FMUL.FTZ R37, R37, R4 ;  /* 0x000000042525c220 */ /* 0x004fe20000410000 */
[----:B------:R-:W-:Y:S01]  /*b200*/  LDS R45, [R139+0x580] ;  /* 0x000580008b2d7984 */ /* 0x000fe20000000800 */
[----:B------:R-:W-:-:S03]  /*b210*/  LEA R59, P4, R120, c[0x0][0x330], 0x2 ;  /* 0x0000cc00783b7a11 */ /* 0x000fc600078810ff */
[----:B------:R-:W-:Y:S01]  /*b220*/  LDS R47, [R138+0x600] ;  /* 0x000600008a2f7984 */ /* 0x000fe20000000800 */
[----:B------:R-:W-:Y:S01]  /*b230*/  LEA.HI.X R4, R120, c[0x0][0x334], R121, 0x2, P4 ;  /* 0x0000cd0078047a11 */ /* 0x000fe200020f1479 */
[----:B------:R-:W2:Y:S01]  /*b240*/  @!P0 MUFU.RCP R3, R0 ;  /* 0x0000000000038308 */ /* 0x000ea20000001000 */
[----:B------:R-:W-:Y:S01]  /*b250*/  LEA R6, P4, R2, R59, 0x2 ;  /* 0x0000003b02067211 */ /* 0x000fe200078810ff */
[----:B------:R-:W-:Y:S01]  /*b260*/  LDS R49, [R113+0x680] ;  /* 0x0006800071317984 */ /* 0x000fe20000000800 */
[----:B0-----:R-:W-:-:S03]  /*b270*/  @!P1 FMUL.FTZ R38, R38, R5 ;  /* 0x0000000526269220 */ /* 0x001fc60000410000 */
[----:B------:R-:W-:Y:S01]  /*b280*/  LDS R51, [R112+0x700] ;  /* 0x0007000070337984 */ /* 0x000fe20000000800 */
[----:B-1----:R-:W-:Y:S01]  /*b290*/  @!P2 FMUL.FTZ R40, R40, R7 ;  /* 0x000000072828a220 */ /* 0x002fe20000410000 */
[----:B------:R-:W-:Y:S02]  /*b2a0*/  LEA.HI.X R7, R2, R4, R57, 0x2, P4 ;  /* 0x0000000402077211 */ /* 0x000fe400020f1439 */
[----:B------:R-:W-:Y:S04]  /*b2b0*/  LDS R53, [R111+0x780] ;  /* 0x000780006f357984 */ /* 0x000fe80000000800 */
        /* <DEDUP_REMOVED lines=20> */
.L_x_5764:
[----:B------:R-:W-:Y:S05]  /*b400*/  BSYNC B0 ;  /* 0x0000000000007941 */ /* 0x000fea0003800000 */
.L_x_5763:
        /* <DEDUP_REMOVED lines=39> */
[----:B------:R2:W-:Y:S04]  /*b680*/  STS [R109+0x14], R30 ;  /* 0x0000141e6d007388 */ /* 0x0005e80000000800 */
[----:B------:R3:W-:Y:S01]  /*b690*/  STS [R109+0x18], R31 ;  /* 0x0000181f6d007388 */ /* 0x0007e20000000800 */
[----:B-1----:R-:W-:-:S03]  /*b6a0*/  FADD.FTZ R29, R0, R29 ;  /* 0x0000001d001d7221 */ /* 0x002fc60000010000 */
[----:B------:R1:W-:Y:S01]  /*b6b0*/  STS [R109+0x1c], R32 ;  /* 0x00001c206d007388 */ /* 0x0003e20000000800 */
[----:B------:R-:W-:Y:S02]  /*b6c0*/  IMAD R0, R175, c[0x0][0x2f8], RZ ;  /* 0x0000be00af007a24 */ /* 0x000fe400078e02ff */
[----:B--2---:R-:W-:Y:S01]  /*b6d0*/  FADD.FTZ R30, R29, R30 ;  /* 0x0000001e1d1e7221 */ /* 0x004fe20000010000 */
[----:B------:R2:W-:Y:S01]  /*b6e0*/  STS [R109+0x20], R33 ;  /* 0x000020216d007388 */ /* 0x0005e20000000800 */
[----:B------:R-:W-:Y:S02]  /*b6f0*/  IMAD R7, R177, c[0x0][0x2fc], R0 ;  /* 0x0000bf00b1077a24 */ /* 0x000fe400078e0200 */
[----:B---3--:R-:W-:Y:S01]  /*b700*/  FADD.FTZ R31, R30, R31 ;  /* 0x0000001f1e1f7221 */ /* 0x008fe20000010000 */
[----:B------:R3:W-:Y:S02]  /*b710*/  STS [R109+0x24], R34 ;  /* 0x000024226d007388 */ /* 0x0007e40000000800 */
[----:B------:R-:W-:Y:S01]  /*b720*/  IADD3 R27, R3, R7, RZ ;  /* 0x00000007031b7210 */ /* 0x000fe20007ffe0ff */
[----:B-1----:R-:W-:Y:S01]  /*b730*/  FADD.FTZ R32, R31, R32 ;  /* 0x000000201f207221 */ /* 0x002fe20000010000 */
[----:B------:R1:W-:Y:S03]  /*b740*/  STS [R109+0x28], R35 ;  /* 0x000028236d007388 */ /* 0x0003e60000000800 */
[----:B--2---:R-:W-:Y:S01]  /*b750*/  FADD.FTZ R33, R32, R33 ;  /* 0x0000002120217221 */ /* 0x004fe20000010000 */
[----:B------:R2:W-:Y:S03]  /*b760*/  STS [R109+0x2c], R36 ;  /* 0x00002c246d007388 */ /* 0x0005e60000000800 */
[----:B---3--:R-:W-:Y:S01]  /*b770*/  FADD.FTZ R34, R33, R34 ;  /* 0x0000002221227221 */ /* 0x008fe20000010000 */
[----:B------:R3:W-:Y:S03]  /*b780*/  STS [R109+0x30], R37 ;  /* 0x000030256d007388 */ /* 0x0007e60000000800 */
[----:B-1----:R-:W-:Y:S01]  /*b790*/  FADD.FTZ R35, R34, R35 ;  /* 0x0000002322237221 */ /* 0x002fe20000010000 */
[----:B------:R1:W-:Y:S03]  /*b7a0*/  STS [R109+0x34], R38 ;  /* 0x000034266d007388 */ /* 0x0003e60000000800 */
[----:B--2---:R-:W-:Y:S01]  /*b7b0*/  FADD.FTZ R36, R35, R36 ;  /* 0x0000002423247221 */ /* 0x004fe20000010000 */
[----:B------:R2:W-:Y:S03]  /*b7c0*/  STS [R109+0x38], R39 ;  /* 0x000038276d007388 */ /* 0x0005e60000000800 */
[----:B---3--:R-:W-:Y:S01]  /*b7d0*/  FADD.FTZ R37, R36, R37 ;  /* 0x0000002524257221 */ /* 0x008fe20000010000 */
[----:B------:R-:W-:Y:S01]  /*b7e0*/  STS [R109+0x3c], R40 ;  /* 0x00003c286d007388 */ /* 0x000fe20000000800 */
[----:B------:R-:W-:-:S06]  /*b7f0*/  NOP ;  /* 0x0000000000007918 */ /* 0x000fcc0000000000 */
[----:B0-----:R-:W-:Y:S01]  /*b800*/  LDS R9, [R150] ;  /* 0x0000000096097984 */ /* 0x001fe20000000800 */
        /* <DEDUP_REMOVED lines=34> */
.L_x_5766:
[----:B------:R-:W-:Y:S05]  /*ba30*/  BSYNC B0 ;  /* 0x0000000000007941 */ /* 0x000fea0003800000 */
.L_x_5765:
        /* <DEDUP_REMOVED lines=19> */
[-C--:B------:R-:W-:Y:S02]  /*bb70*/  ISETP.GE.AND P5, PT, R170, R25.reuse, PT ;  /* 0x00000019aa00720c */ /* 0x080fe40003fa6270 */
[-C--:B------:R-:W-:Y:S02]  /*bb80*/  ISETP.GE.AND P6, PT, R168, R25.reuse, PT ;  /* 0x00000019a800720c */ /* 0x080fe40003fc6270 */
[-C--:B------:R-:W-:Y:S02]  /*bb90*/  ISETP.GE.AND P2, PT, R182, R25.reuse, PT ;  /* 0x00000019b600720c */ /* 0x080fe40003f46270 */
[----:B------:R-:W-:Y:S02]  /*bba0*/  LEA.HI.X R3, R91, R4, R3, 0x2, P0 ;  /* 0x000000045b037211 */ /* 0x000fe400000f1403 */
        /* <DEDUP_REMOVED lines=33> */
.L_x_5687:
[----:B------:R-:W-:Y:S02]  /*bdc0*/  ISETP.NE.U32.AND P0, PT, RZ, c[0x0][0x328], PT ;  /* 0x0000ca00ff007a0c */ /* 0x000fe40003f05070 */
[----:B------:R-:W-:Y:S02]  /*bdd0*/  ISETP.NE.U32.AND P2, PT, RZ, c[0x0][0x348], PT ;  /* 0x0000d200ff007a0c */ /* 0x000fe40003f45070 */
[----:B------:R-:W-:-:S02]  /*bde0*/  ISETP.NE.AND.EX P1, PT, RZ, c[0x0][0x32c], PT, P0 ;  /* 0x0000cb00ff007a0c */ /* 0x000fc40003f25300 */
        /* <DEDUP_REMOVED lines=20> */
[----:B0-----:R0:W-:Y:S02]  /*bf30*/  RED.E.ADD.F32.FTZ.RN.STRONG.GPU [R116.64], R7 ;  /* 0x000000077400798e */ /* 0x0011e4000c10e78e */
.L_x_5769:
[----:B0-----:R-:W-:Y:S05]  /*bf40*/  BSYNC B0 ;  /* 0x0000000000007941 */ /* 0x001fea0003800000 */
.L_x_5768:
        /* <DEDUP_REMOVED lines=8> */
[----:B-1----:R-:W0:Y:S02]  /*bfd0*/  SHFL.DOWN P0, R3, R0, 0x2, 0x1f ;  /* 0x08401f0000037f89 */ /* 0x002e240000000000 */
        /* <DEDUP_REMOVED lines=14> */
.L_x_5771:
[----:B0-----:R-:W0:Y:S02]  /*c0c0*/  S2R R9, SR_TID.X ;  /* 0x0000000000097919 */ /* 0x001e240000002100 */
.L_x_5772:
[----:B0-----:R-:W-:Y:S05]  /*c0d0*/  BSYNC B0 ;  /* 0x0000000000007941 */ /* 0x001fea0003800000 */
.L_x_5770:
[----:B------:R-:W-:-:S13]  /*c0e0*/  ISETP.GE.AND P0, PT, R9, c[0x0][0x16c], PT ;  /* 0x00005b0009007a0c */ /* 0x000fda0003f06270 */
[----:B------:R-:W-:Y:S05]  /*c0f0*/  @P0 EXIT ;  /* 0x000000000000094d */ /* 0x000fea0003800000 */
[----:B------:R-:W-:Y:S02]  /*c100*/  IMAD R179, R179, c[0x0][0x288], RZ ;  /* 0x0000a200b3b37a24 */ /* 0x000fe400078e02ff */
[----:B-1----:R-:W-:-:S04]  /*c110*/  IMAD.WIDE.U32 R2, R186, c[0x0][0x288], RZ ;  /* 0x0000a200ba027a25 */ /* 0x002fc800078e00ff */
[----:B------:R-:W-:-:S05]  /*c120*/  IMAD R13, R186, c[0x0][0x28c], R179 ;  /* 0x0000a300ba0d7a24 */ /* 0x000fca00078e02b3 */
[----:B------:R-:W-:Y:S02]  /*c130*/  IADD3 R13, R3, R13, RZ ;  /* 0x0000000d030d7210 */ /* 0x000fe40007ffe0ff */
.L_x_5773:
        /* <DEDUP_REMOVED lines=16> */
.L_x_5774:
        /* <DEDUP_REMOVED lines=12> */
.L_x_9087:


//--------------------- .text._Z25selective_scan_bwd_kernelI32Selective_Scan_bwd_kernel_traitsILi32ELi16ELb1ELb0ELb0ELb0ELb0EffEEv12SSMParamsBwd --------------------------
	.section	.text._Z25selective_scan_bwd_kernelI32Selective_Scan_bwd_kernel_traitsILi32ELi16ELb1ELb0ELb0ELb0ELb0EffEEv12SSMParamsBwd,"ax",@progbits
	.sectioninfo	@"SHI_REGISTERS=204"
	.align	128
        .global         _Z25selective_scan_bwd_kernelI32Selective_Scan_bwd_kernel_traitsILi32ELi16ELb1ELb0ELb0ELb0ELb0EffEEv12SSMParamsBwd
        .type           _Z25selective_scan_bwd_kernelI32Selective_Scan_bwd_kernel_traitsILi32ELi16ELb1ELb0ELb0ELb0ELb0EffEEv12SSMParamsBwd,@function
        .size           _Z25selective_scan_bwd_kernelI32Selective_Scan_bwd_kernel_traitsILi32ELi16ELb1ELb0ELb0ELb0ELb0EffEEv12SSMParamsBwd,(.L_x_9088 - _Z25selective_scan_bwd_kernelI32Selective_Scan_bwd_kernel_traitsILi32ELi16ELb1ELb0ELb0ELb0ELb0EffEEv12SSMParamsBwd)
        .other          _Z25selective_scan_bwd_kernelI32Selective_Scan_bwd_kernel_traitsILi32ELi16ELb1ELb0ELb0ELb0ELb0EffEEv12SSMParamsBwd,@"STO_CUDA_ENTRY STV_DEFAULT"
_Z25selective_scan_bwd_kernelI32Selective_Scan_bwd_kernel_traitsILi32ELi16ELb1ELb0ELb0ELb0ELb0EffEEv12SSMParamsBwd:
.text._Z25selective_scan_bwd_kernelI32Selective_Scan_bwd_kernel_traitsILi32ELi16ELb1ELb0ELb0ELb0ELb0EffEEv12SSMParamsBwd:
        /* <DEDUP_REMOVED lines=81> */
[C---:B0-----:R-:W-:Y:S02]  /*0510*/  SHF.L.U32 R4, R94.reuse, 0x2, RZ ;  /* 0x000000025e047819 */ /* 0x041fe400000006ff */
[----:B------:R-:W-:Y:S02]  /*0520*/  LOP3.LUT R188, R94, 0x1f, RZ, 0xc0, !PT ;  /* 0x0000001f5ebc7812 */ /* 0x000fe400078ec0ff */
[----:B------:R-:W-:-:S04]  /*0530*/  LOP3.LUT R105, R4, 0xffffff80, RZ, 0xc0, !PT ;  /* 0xffffff8004697812 */ /* 0x000fc800078ec0ff */
[----:B-1----:R-:W-:-:S04]  /*0540*/  LOP3.LUT R105, R105, 0x1f, R94, 0xf8, !PT ;  /* 0x0000001f69697812 */ /* 0x002fc800078ef85e */
.L_x_5782:
[----:B------:R-:W-:Y:S01]  /*0550*/  BAR.SYNC.DEFER_BLOCKING 0x0 ;  /* 0x0000000000007b1d */ /* 0x000fe20000010000 */
[----:B-1----:R-:W-:-:S05]  /*0560*/  IMAD.WIDE R4, R105, 0x10, R98 ;  /* 0x0000001069047825 */ /* 0x002fca00078e0262 */
[----:B------:R-:W2:Y:S04]  /*0570*/  LDG.E.128 R8, [R4.64] ;  /* 0x0000000604087981 */ /* 0x000ea8000c1e1d00 */
[----:B------:R-:W3:Y:S04]  /*0580*/  LDG.E.128 R12, [R4.64+0x200] ;  /* 0x00020006040c7981 */ /* 0x000ee8000c1e1d00 */
[----:B------:R-:W4:Y:S04]  /*0590*/  LDG.E.128 R16, [R4.64+0x400] ;  /* 0x0004000604107981 */ /* 0x000f28000c1e1d00 */
[----:B------:R-:W4:Y:S01]  /*05a0*/  LDG.E.128 R20, [R4.64+0x600] ;  /* 0x0006000604147981 */ /* 0x000f22000c1e1d00 */
[----:B------:R-:W-:Y:S01]  /*05b0*/  SHF.L.U32 R106, R96, 0x6, RZ ;  /* 0x00000006606a7819 */ /* 0x000fe200000006ff */
[----:B------:R-:W-:-:S02]  /*05c0*/  IMAD.WIDE R6, R105, 0x10, R100 ;  /* 0x0000001069067825 */ /* 0x000fc400078e0264 */
[----:B--2---:R0:W-:Y:S04]  /*05d0*/  STS.128 [R96.X16], R8 ;  /* 0x0000000860007388 */ /* 0x0041e8000000cc00 */
[----:B---3--:R1:W-:Y:S04]  /*05e0*/  STS.128 [R96.X16+0x200], R12 ;  /* 0x0002000c60007388 */ /* 0x0083e8000000cc00 */
[----:B----4-:R2:W-:Y:S04]  /*05f0*/  STS.128 [R96.X16+0x400], R16 ;  /* 0x0004001060007388 */ /* 0x0105e8000000cc00 */
[----:B------:R3:W-:Y:S01]  /*0600*/  STS.128 [R96.X16+0x600], R20 ;  /* 0x0006001460007388 */ /* 0x0007e2000000cc00 */
[----:B------:R-:W-:-:S06]  /*0610*/  NOP ;  /* 0x0000000000007918 */ /* 0x000fcc0000000000 */
[----:B------:R-:W-:Y:S04]  /*0620*/  LDS.128 R80, [R106] ;  /* 0x000000006a507984 */ /* 0x000fe80000000c00 */
[----:B------:R-:W-:Y:S04]  /*0630*/  LDS.128 R76, [R106+0x10] ;  /* 0x000010006a4c7984 */ /* 0x000fe80000000c00 */
[----:B------:R-:W-:Y:S04]  /*0640*/  LDS.128 R72, [R106+0x20] ;  /* 0x000020006a487984 */ /* 0x000fe80000000c00 */
[----:B------:R-:W-:Y:S04]  /*0650*/  LDS.128 R68, [R106+0x30] ;  /* 0x000030006a447984 */ /* 0x000fe80000000c00 */
        /* <DEDUP_REMOVED lines=31> */
[----:B------:R-:W1:Y:S04]  /*0850*/  LDS.128 R48, [R106] ;  /* 0x000000006a307984 */ /* 0x000e680000000c00 */
[----:B------:R-:W2:Y:S04]  /*0860*/  LDS.128 R44, [R106+0x10] ;  /* 0x000010006a2c7984 */ /* 0x000ea80000000c00 */
[----:B------:R-:W3:Y:S01]  /*0870*/  LDS.128 R40, [R106+0x20] ;  /* 0x000020006a287984 */ /* 0x000ee20000000c00 */
[----:B0-----:R-:W-:Y:S01]  /*0880*/  CS2R R22, SRZ ;  /* 0x0000000000167805 */ /* 0x001fe2000001ff00 */
[----:B------:R-:W-:-:S02]  /*0890*/  CS2R R20, SRZ ;  /* 0x0000000000147805 */ /* 0x000fc4000001ff00 */
[----:B------:R-:W0:Y:S01]  /*08a0*/  LDS.128 R36, [R106+0x30] ;  /* 0x000030006a247984 */ /* 0x000e220000000c00 */
        /* <DEDUP_REMOVED lines=36> */
[C---:B------:R-:W-:Y:S01]  /*0af0*/  IADD3 R27, R104.reuse, -0x2, RZ ;  /* 0xfffffffe681b7810 */ /* 0x040fe20007ffe0ff */
[C---:B------:R-:W-:Y:S01]  /*0b00*/  IMAD R29, R91.reuse, c[0x0][0x180], RZ ;  /* 0x000060005b1d7a24 */ /* 0x040fe200078e02ff */
[----:B------:R-:W-:Y:S01]  /*0b10*/  IADD3 R26, R104, -0x1, RZ ;  /* 0xffffffff681a7810 */ /* 0x000fe20007ffe0ff */
[C---:B------:R-:W-:Y:S01]  /*0b20*/  IMAD R31, R91.reuse, c[0x0][0x198], RZ ;  /* 0x000066005b1f7a24 */ /* 0x040fe200078e02ff */
[----:B------:R-:W-:Y:S01]  /*0b30*/  HFMA2.MMA R190, -RZ, RZ, 0, 0 ;  /* 0x00000000ffbe7435 */ /* 0x000fe200000001ff */
[----:B------:R-:W-:Y:S01]  /*0b40*/  IMAD R33, R91, c[0x0][0x1b8], RZ ;  /* 0x00006e005b217a24 */ /* 0x000fe200078e02ff */
[----:B------:R-:W-:Y:S01]  /*0b50*/  CS2R R34, SRZ ;  /* 0x0000000000227805 */ /* 0x000fe2000001ff00 */
[----:B------:R-:W-:Y:S01]  /*0b60*/  IMAD R115, R27, c[0x0][0x16c], RZ ;  /* 0x00005b001b737a24 */ /* 0x000fe200078e02ff */
[----:B------:R-:W-:Y:S01]  /*0b70*/  LEA.HI R27, R26, R26, RZ, 0x1 ;  /* 0x0000001a1a1b7211 */ /* 0x000fe200078f08ff */
[----:B------:R-:W-:Y:S01]  /*0b80*/  IMAD.WIDE.U32 R20, R0, c[0x0][0x180], RZ ;  /* 0x0000600000147a25 */ /* 0x000fe200078e00ff */
[----:B------:R-:W-:-:S02]  /*0b90*/  UMOV UR4, URZ ;  /* 0x0000003f00047c82 */ /* 0x000fc40008000000 */
[----:B------:R-:W-:Y:S01]  /*0ba0*/  LOP3.LUT R27, R27, 0xfffffe, RZ, 0xc0, !PT ;  /* 0x00fffffe1b1b7812 */ /* 0x000fe200078ec0ff */
[----:B------:R-:W-:Y:S01]  /*0bb0*/  IMAD.WIDE.U32 R22, R0, c[0x0][0x198], RZ ;  /* 0x0000660000167a25 */ /* 0x000fe200078e00ff */
[----:B------:R-:W-:Y:S02]  /*0bc0*/  LEA R112, P0, R20, c[0x0][0x220], 0x2 ;  /* 0x0000880014707a11 */ /* 0x000fe400078010ff */
[----:B------:R-:W-:Y:S01]  /*0bd0*/  IADD3 R123, R26, -R27, RZ ;  /* 0x8000001b1a7b7210 */ /* 0x000fe20007ffe0ff */
[----:B------:R-:W-:Y:S01]  /*0be0*/  IMAD.WIDE.U32 R24, R0, c[0x0][0x1b8], RZ ;  /* 0x00006e0000187a25 */ /* 0x000fe200078e00ff */
[----:B------:R-:W-:Y:S01]  /*0bf0*/  LEA R108, P1, R22, c[0x0][0x228], 0x2 ;  /* 0x00008a00166c7a11 */ /* 0x000fe200078210ff */
[----:B------:R-:W-:Y:S01]  /*0c00*/  CS2R R26, SRZ ;  /* 0x00000000001a7805 */ /* 0x000fe2000001ff00 */
[----:B------:R-:W-:Y:S01]  /*0c10*/  SHF.L.U32 R123, R123, 0x8, RZ ;  /* 0x000000087b7b7819 */ /* 0x000fe200000006ff */
[----:B------:R-:W-:Y:S01]  /*0c20*/  IMAD R29, R0, c[0x0][0x184], R29 ;  /* 0x00006100001d7a24 */ /* 0x000fe200078e021d */
[----:B------:R-:W-:Y:S01]  /*0c30*/  LEA R110, P2, R24, c[0x0][0x230], 0x2 ;  /* 0x00008c00186e7a11 */ /* 0x000fe200078410ff */
[----:B------:R-:W-:-:S02]  /*0c40*/  IMAD R31, R0, c[0x0][0x19c], R31 ;  /* 0x00006700001f7a24 */ /* 0x000fc400078e021f */
[----:B------:R-:W-:Y:S01]  /*0c50*/  IMAD R33, R0, c[0x0][0x1bc], R33 ;  /* 0x00006f0000217a24 */ /* 0x000fe200078e0221 */
[----:B------:R-:W-:Y:S01]  /*0c60*/  IADD3 R113, R21, R29, RZ ;  /* 0x0000001d15717210 */ /* 0x000fe20007ffe0ff */
[----:B------:R-:W-:Y:S01]  /*0c70*/  IMAD.WIDE R114, R115, 0x8, R2 ;  /* 0x0000000873727825 */ /* 0x000fe200078e0202 */
[----:B------:R-:W-:Y:S01]  /*0c80*/  IADD3 R109, R23, R31, RZ ;  /* 0x0000001f176d7210 */ /* 0x000fe20007ffe0ff */
[----:B------:R-:W-:Y:S01]  /*0c90*/  CS2R R28, SRZ ;  /* 0x00000000001c7805 */ /* 0x000fe2000001ff00 */
[----:B------:R-:W-:Y:S01]  /*0ca0*/  IADD3 R111, R25, R33, RZ ;  /* 0x00000021196f7210 */ /* 0x000fe20007ffe0ff */
[----:B------:R-:W-:Y:S01]  /*0cb0*/  FADD.FTZ R121, R66, R93 ;  /* 0x0000005d42797221 */ /* 0x000fe20000010000 */
[----:B------:R-:W-:Y:S01]  /*0cc0*/  LEA.HI.X R113, R20, c[0x0][0x224], R113, 0x2, P0 ;  /* 0x0000890014717a11 */ /* 0x000fe200000f1471 */
[----:B------:R-:W-:Y:S01]  /*0cd0*/  FADD.FTZ R89, R64, R93 ;  /* 0x0000005d40597221 */ /* 0x000fe20000010000 */
[----:B------:R-:W-:Y:S01]  /*0ce0*/  LEA.HI.X R109, R22, c[0x0][0x22c], R109, 0x2, P1 ;  /* 0x00008b00166d7a11 */ /* 0x000fe200008f146d */
[----:B------:R-:W-:Y:S01]  /*0cf0*/  FADD.FTZ R125, R60, R93 ;  /* 0x0000005d3c7d7221 */ /* 0x000fe20000010000 */
[----:B------:R-:W-:Y:S01]  /*0d00*/  LEA.HI.X R111, R24, c[0x0][0x234], R111, 0x2, P2 ;  /* 0x00008d00186f7a11 */ /* 0x000fe200010f146f */
[--C-:B------:R-:W-:Y:S01]  /*0d10*/  FADD.FTZ R127, R62, R93.reuse ;  /* 0x0000005d3e7f7221 */ /* 0x100fe20000010000 */
[----:B------:R-:W-:Y:S01]  /*0d20*/  MOV R119, R115 ;  /* 0x0000007300777202 */ /* 0x000fe20000000f00 */
[--C-:B------:R-:W-:Y:S01]  /*0d30*/  FADD.FTZ R122, R55, R93.reuse ;  /* 0x0000005d377a7221 */ /* 0x100fe20000010000 */
[----:B------:R-:W-:Y:S01]  /*0d40*/  MOV R115, RZ ;  /* 0x000000ff00737202 */ /* 0x000fe20000000f00 */
[----:B------:R-:W-:Y:S01]  /*0d50*/  FMUL.FTZ R118, R82, R121 ;  /* 0x0000007952767220 */ /* 0x000fe20000410000 */
[----:B------:R-:W-:Y:S01]  /*0d60*/  CS2R R32, SRZ ;  /* 0x0000000000207805 */ /* 0x000fe2000001ff00 */
[----:B------:R-:W-:Y:S01]  /*0d70*/  FADD.FTZ R117, R54, R93 ;  /* 0x0000005d36757221 */ /* 0x000fe20000010000 */
[----:B------:R-:W-:Y:S01]  /*0d80*/  CS2R R30, SRZ ;  /* 0x00000000001e7805 */ /* 0x000fe2000001ff00 */
[----:B------:R-:W-:Y:S01]  /*0d90*/  CS2R R24, SRZ ;  /* 0x0000000000187805 */ /* 0x000fe2000001ff00 */
[----:B------:R-:W-:Y:S01]  /*0da0*/  CS2R R22, SRZ ;  /* 0x0000000000167805 */ /* 0x000fe2000001ff00 */
[----:B------:R-:W-:Y:S01]  /*0db0*/  CS2R R20, SRZ ;  /* 0x0000000000147805 */ /* 0x000fe2000001ff00 */
[----:B------:R-:W-:-:S02]  /*0dc0*/  FMUL.FTZ R116, R80, R89 ;  /* 0x0000005950747220 */ /* 0x000fc40000410000 */
[----:B------:R-:W-:Y:S02]  /*0dd0*/  FMUL.FTZ R120, R76, R125 ;  /* 0x0000007d4c787220 */ /* 0x000fe40000410000 */
[----:B------:R-:W-:Y:S02]  /*0de0*/  FMUL.FTZ R121, R78, R127 ;  /* 0x0000007f4e797220 */ /* 0x000fe40000410000 */
[----:B------:R-:W-:Y:S02]  /*0df0*/  FMUL.FTZ R122, R71, R122 ;  /* 0x0000007a477a7220 */ /* 0x000fe40000410000 */
.L_x_5781:
[----:B------:R-:W2:Y:S01]  /*0e00*/  LDG.E R124, [R112.64] ;  /* 0x00000006707c7981 */ /* 0x000ea2000c1e1900 */
[----:B------:R-:W-:Y:S01]  /*0e10*/  FADD.FTZ R131, R64, R93 ;  /* 0x0000005d40837221 */ /* 0x000fe20000010000 */
[C---:B------:R-:W-:Y:S02]  /*0e20*/  ISETP.NE.AND P1, PT, R94.reuse, RZ, PT ;  /* 0x000000ff5e00720c */ /* 0x040fe40003f25270 */
[----:B------:R-:W-:Y:S01]  /*0e30*/  IADD3 R88, R94, 0x200, RZ ;  /* 0x000002005e587810 */ /* 0x000fe20007ffe0ff */
[----:B------:R-:W3:Y:S03]  /*0e40*/  LDG.E R127, [R108.64] ;  /* 0x000000066c7f7981 */ /* 0x000ee6000c1e1900 */
[----:B------:R-:W-:Y:S01]  /*0e50*/  SEL R89, R123, R88, !P1 ;  /* 0x000000587b597207 */ /* 0x000fe20004800000 */
[----:B------:R-:W3:Y:S01]  /*0e60*/  LDG.E R130, [R110.64] ;  /* 0x000000066e827981 */ /* 0x000ee2000c1e1900 */
[----:B------:R-:W-:-:S02]  /*0e70*/  ISETP.GT.AND P0, PT, R104, 0x1, PT ;  /* 0x000000016800780c */ /* 0x000fc40003f04270 */
[----:B------:R-:W-:Y:S02]  /*0e80*/  MOV R160, RZ ;  /* 0x000000ff00a07202 */ /* 0x000fe40000000f00 */
[----:B------:R-:W-:-:S13]  /*0e90*/  ISETP.EQ.AND P0, PT, R188, RZ, P0 ;  /* 0x000000ffbc00720c */ /* 0x000fda0000702270 */
[----:B------:R-:W-:Y:S01]  /*0ea0*/  @P0 MOV R88, R114 ;  /* 0x0000007200580202 */ /* 0x000fe20000000f00 */
[----:B--2---:R-:W-:-:S04]  /*0eb0*/  FMUL.FTZ R159, R124, 1.4426950216293334961 ;  /* 0x3fb8aa3b7c9f7820 */ /* 0x004fc80000410000 */
[----:B------:R-:W-:-:S06]  /*0ec0*/  FMUL.FTZ R150, R131, R159 ;  /* 0x0000009f83967220 */ /* 0x000fcc0000410000 */
[----:B------:R-:W0:Y:S02]  /*0ed0*/  MUFU.EX2 R150, R150 ;  /* 0x0000009600967308 */ /* 0x000e240000000800 */
[----:B0-----:R0:W-:Y:S02]  /*0ee0*/  STS [R89.X4+0xa88], R150 ;  /* 0x000a889659007388 */ /* 0x0011e40000004800 */
[----:B0-----:R-:W-:Y:S02]  /*0ef0*/  @P0 MOV R89, R119 ;  /* 0x0000007700590202 */ /* 0x001fe40000000f00 */
[----:B------:R-:W-:Y:S06]  /*0f00*/  BAR.SYNC.DEFER_BLOCKING 0x0 ;  /* 0x0000000000007b1d */ /* 0x000fec0000010000 */
[----:B------:R0:W5:Y:S01]  /*0f10*/  @P0 LDG.E R160, [R88.64+0x4] ;  /* 0x0000040658a00981 */ /* 0x000162000c1e1900 */
[----:B------:R-:W-:Y:S01]  /*0f20*/  ISETP.NE.AND P2, PT, R94, 0x1f, PT ;  /* 0x0000001f5e00780c */ /* 0x000fe20003f45270 */
[----:B---3--:R-:W-:Y:S01]  /*0f30*/  FMUL.FTZ R187, R127, R130 ;  /* 0x000000827fbb7220 */ /* 0x008fe20000410000 */
[----:B------:R-:W-:Y:S01]  /*0f40*/  BSSY B0, `(.L_x_5777) ;  /* 0x0000040000007945 */ /* 0x000fe20003800000 */
[----:B------:R-:W-:-:S02]  /*0f50*/  FADD.FTZ R130, R55, R93 ;  /* 0x0000005d37827221 */ /* 0x000fc40000010000 */
[--C-:B------:R-:W-:Y:S02]  /*0f60*/  FADD.FTZ R142, R65, R93.reuse ;  /* 0x0000005d418e7221 */ /* 0x100fe40000010000 */
[--C-:B------:R-:W-:Y:S02]  /*0f70*/  FADD.FTZ R139, R66, R93.reuse ;  /* 0x0000005d428b7221 */ /* 0x100fe40000010000 */
[--C-:B------:R-:W-:Y:S02]  /*0f80*/  FADD.FTZ R138, R67, R93.reuse ;  /* 0x0000005d438a7221 */ /* 0x100fe40000010000 */
[--C-:B------:R-:W-:Y:S02]  /*0f90*/  FADD.FTZ R136, R61, R93.reuse ;  /* 0x0000005d3d887221 */ /* 0x100fe40000010000 */
[----:B------:R0:W1:Y:S01]  /*0fa0*/  @P2 LDS R186, [R94.X4+0x128c] ;  /* 0x00128c005eba2984 */ /* 0x0000620000004800 */
[--C-:B------:R-:W-:Y:S02]  /*0fb0*/  FADD.FTZ R134, R63, R93.reuse ;  /* 0x0000005d3f867221 */ /* 0x100fe40000010000 */
[----:B------:R-:W-:-:S02]  /*0fc0*/  FADD.FTZ R132, R57, R93 ;  /* 0x0000005d39847221 */ /* 0x000fc40000010000 */
[--C-:B------:R-:W-:Y:S02]  /*0fd0*/  FADD.FTZ R126, R59, R93.reuse ;  /* 0x0000005d3b7e7221 */ /* 0x100fe40000010000 */
[--C-:B------:R-:W-:Y:S02]  /*0fe0*/  FADD.FTZ R125, R52, R93.reuse ;  /* 0x0000005d347d7221 */ /* 0x100fe40000010000 */
[--C-:B------:R-:W-:Y:S02]  /*0ff0*/  FADD.FTZ R128, R53, R93.reuse ;  /* 0x0000005d35807221 */ /* 0x100fe40000010000 */
[-C--:B------:R-:W-:Y:S02]  /*1000*/  FMUL.FTZ R129, R130, R159.reuse ;  /* 0x0000009f82817220 */ /* 0x080fe40000410000 */
[----:B------:R-:W-:Y:S02]  /*1010*/  FADD.FTZ R127, R54, R93 ;  /* 0x0000005d367f7221 */ /* 0x000fe40000010000 */
[----:B------:R-:W-:-:S02]  /*1020*/  FMUL.FTZ R149, R142, R159 ;  /* 0x0000009f8e957220 */ /* 0x000fc40000410000 */
[-C--:B------:R-:W-:Y:S01]  /*1030*/  FMUL.FTZ R151, R139, R159.reuse ;  /* 0x0000009f8b977220 */ /* 0x080fe20000410000 */
[----:B------:R-:W2:Y:S01]  /*1040*/  MUFU.EX2 R129, R129 ;  /* 0x0000008100817308 */ /* 0x000ea20000000800 */
[-C--:B------:R-:W-:Y:S02]  /*1050*/  FMUL.FTZ R154, R138, R159.reuse ;  /* 0x0000009f8a9a7220 */ /* 0x080fe40000410000 */
[-C--:B------:R-:W-:Y:S02]  /*1060*/  FMUL.FTZ R152, R136, R159.reuse ;  /* 0x0000009f88987220 */ /* 0x080fe40000410000 */
[-C--:B------:R-:W-:Y:S02]  /*1070*/  FMUL.FTZ R148, R134, R159.reuse ;  /* 0x0000009f86947220 */ /* 0x080fe40000410000 */
[-C--:B------:R-:W-:Y:S01]  /*1080*/  FMUL.FTZ R144, R132, R159.reuse ;  /* 0x0000009f84907220 */ /* 0x080fe20000410000 */
[----:B------:R-:W3:Y:S01]  /*1090*/  MUFU.EX2 R149, R149 ;  /* 0x0000009500957308 */ /* 0x000ee20000000800 */
[----:B------:R-:W-:-:S02]  /*10a0*/  FMUL.FTZ R133, R126, R159 ;  /* 0x0000009f7e857220 */ /* 0x000fc40000410000 */
[-C--:B------:R-:W-:Y:S02]  /*10b0*/  FMUL.FTZ R137, R125, R159.reuse ;  /* 0x0000009f7d897220 */ /* 0x080fe40000410000 */
[----:B------:R-:W-:Y:S02]  /*10c0*/  FMUL.FTZ R135, R128, R159 ;  /* 0x0000009f80877220 */ /* 0x000fe40000410000 */
[----:B------:R-:W-:Y:S01]  /*10d0*/  FMUL.FTZ R140, R159, R127 ;  /* 0x0000007f9f8c7220 */ /* 0x000fe20000410000 */
[----:B------:R-:W4:Y:S01]  /*10e0*/  MUFU.EX2 R151, R151 ;  /* 0x0000009700977308 */ /* 0x000f220000000800 */
[--C-:B------:R-:W-:Y:S02]  /*10f0*/  FADD.FTZ R143, R56, R93.reuse ;  /* 0x0000005d388f7221 */ /* 0x100fe40000010000 */
[----:B------:R-:W-:Y:S02]  /*1100*/  FADD.FTZ R141, R58, R93 ;  /* 0x0000005d3a8d7221 */ /* 0x000fe40000010000 */
[----:B------:R-:W-:-:S02]  /*1110*/  FMUL.FTZ R180, R38, R187 ;  /* 0x000000bb26b47220 */ /* 0x000fc40000410000 */
[----:B------:R-:W-:Y:S01]  /*1120*/  FMUL.FTZ R175, R39, R187 ;  /* 0x000000bb27af7220 */ /* 0x000fe20000410000 */
[----:B------:R-:W0:Y:S01]  /*1130*/  MUFU.EX2 R154, R154 ;  /* 0x0000009a009a7308 */ /* 0x000e220000000800 */
[--C-:B------:R-:W-:Y:S02]  /*1140*/  FADD.FTZ R146, R60, R93.reuse ;  /* 0x0000005d3c927221 */ /* 0x100fe40000010000 */
[----:B------:R-:W-:Y:S02]  /*1150*/  FADD.FTZ R145, R62, R93 ;  /* 0x0000005d3e917221 */ /* 0x000fe40000010000 */
[----:B------:R-:W-:Y:S02]  /*1160*/  FMUL.FTZ R164, R81, R142 ;  /* 0x0000008e51a47220 */ /* 0x000fe40000410000 */
[----:B------:R-:W-:Y:S01]  /*1170*/  FMUL.FTZ R161, R83, R138 ;  /* 0x0000008a53a17220 */ /* 0x000fe20000410000 */
[----:B------:R-:W0:Y:S01]  /*1180*/  MUFU.EX2 R152, R152 ;  /* 0x0000009800987308 */ /* 0x000e220000000800 */
[----:B------:R-:W-:-:S02]  /*1190*/  FMUL.FTZ R157, R77, R136 ;  /* 0x000000884d9d7220 */ /* 0x000fc40000410000 */
[----:B------:R-:W-:Y:S02]  /*11a0*/  FMUL.FTZ R153, R79, R134 ;  /* 0x000000864f997220 */ /* 0x000fe40000410000 */
[----:B------:R-:W-:Y:S02]  /*11b0*/  FMUL.FTZ R155, R72, R143 ;  /* 0x0000008f489b7220 */ /* 0x000fe40000410000 */
[----:B------:R-:W-:Y:S01]  /*11c0*/  FMUL.FTZ R147, R73, R132 ;  /* 0x0000008449937220 */ /* 0x000fe20000410000 */
[----:B------:R-:W0:Y:S01]  /*11d0*/  MUFU.EX2 R148, R148 ;  /* 0x0000009400947308 */ /* 0x000e220000000800 */
[-C--:B------:R-:W-:Y:S02]  /*11e0*/  FMUL.FTZ R162, R48, R187.reuse ;  /* 0x000000bb30a27220 */ /* 0x080fe40000410000 */
[-C--:B------:R-:W-:Y:S02]  /*11f0*/  FMUL.FTZ R166, R49, R187.reuse ;  /* 0x000000bb31a67220 */ /* 0x080fe40000410000 */
[----:B------:R-:W-:-:S02]  /*1200*/  FMUL.FTZ R163, R50, R187 ;  /* 0x000000bb32a37220 */ /* 0x000fc40000410000 */
[-C--:B------:R-:W-:Y:S01]  /*1210*/  FMUL.FTZ R165, R51, R187.reuse ;  /* 0x000000bb33a57220 */ /* 0x080fe20000410000 */
[----:B------:R-:W0:Y:S01]  /*1220*/  MUFU.EX2 R144, R144 ;  /* 0x0000009000907308 */ /* 0x000e220000000800 */
[-C--:B------:R-:W-:Y:S02]  /*1230*/  FMUL.FTZ R167, R44, R187.reuse ;  /* 0x000000bb2ca77220 */ /* 0x080fe40000410000 */
[----:B------:R-:W-:Y:S02]  /*1240*/  FMUL.FTZ R173, R37, R187 ;  /* 0x000000bb25ad7220 */ /* 0x000fe40000410000 */
[----:B------:R-:W-:Y:S02]  /*1250*/  FMUL.FTZ R156, R141, R159 ;  /* 0x0000009f8d9c7220 */ /* 0x000fe40000410000 */
[----:B--2---:R-:W-:Y:S01]  /*1260*/  FFMA.FTZ R158, R129, R175, R180 ;  /* 0x000000af819e7223 */ /* 0x004fe200000100b4 */
[----:B------:R-:W2:Y:S08]  /*1270*/  MUFU.EX2 R133, R133 ;  /* 0x0000008500857308 */ /* 0x000eb00000000800 */
[----:B------:R-:W0:Y:S08]  /*1280*/  MUFU.EX2 R137, R137 ;  /* 0x0000008900897308 */ /* 0x000e300000000800 */
[----:B------:R-:W0:Y:S08]  /*1290*/  MUFU.EX2 R135, R135 ;  /* 0x0000008700877308 */ /* 0x000e300000000800 */
[----:B------:R-:W0:Y:S01]  /*12a0*/  MUFU.EX2 R140, R140 ;  /* 0x0000008c008c7308 */ /* 0x000e220000000800 */
[----:B------:R-:W-:Y:S05]  /*12b0*/  @P2 BRA `(.L_x_5778) ;  /* 0x0000008000002947 */ /* 0x000fea0003800000 */
[----:B-1234-:R-:W-:Y:S01]  /*12c0*/  ISETP.NE.AND P0, PT, R104, c[0x0][0x174], PT ;  /* 0x00005d0068007a0c */ /* 0x01efe20003f05270 */
[----:B------:R-:W-:-:S12]  /*12d0*/  HFMA2.MMA R186, -RZ, RZ, 1.875, 0 ;  /* 0x3f800000ffba7435 */ /* 0x000fd800000001ff */
[----:B0-----:R-:W-:-:S04]  /*12e0*/  @P0 LEA.HI R88, R104, R104, RZ, 0x1 ;  /* 0x0000006868580211 */ /* 0x001fc800078f08ff */
[----:B------:R-:W-:-:S04]  /*12f0*/  @P0 LOP3.LUT R89, R88, 0x3ffffe, RZ, 0xc0, !PT ;  /* 0x003ffffe58590812 */ /* 0x000fc800078ec0ff */
[----:B------:R-:W-:-:S04]  /*1300*/  @P0 IADD3 R89, -R89, R104, RZ ;  /* 0x0000006859590210 */ /* 0x000fc80007ffe1ff */
[----:B------:R-:W-:-:S04]  /*1310*/  @P0 LEA R88, R89, 0xa88, 0xa ;  /* 0x00000a8859580811 */ /* 0x000fc800078e50ff */
[----:B------:R-:W-:-:S05]  /*1320*/  @P0 IADD3 R88, R88, R115, RZ ;  /* 0x0000007358580210 */ /* 0x000fca0007ffe0ff */
[----:B------:R0:W1:Y:S02]  /*1330*/  @P0 LDS R186, [R88] ;  /* 0x0000000058ba0984 */ /* 0x0000640000000800 */
.L_x_5778:
[----:B-1234-:R-:W-:Y:S05]  /*1340*/  BSYNC B0 ;  /* 0x0000000000007941 */ /* 0x01efea0003800000 */
.L_x_5777:
[----:B0-----:R-:W-:Y:S01]  /*1350*/  FMUL.FTZ R89, R129, R186 ;  /* 0x000000ba81597220 */ /* 0x001fe20000410000 */
[----:B------:R-:W0:Y:S01]  /*1360*/  MUFU.EX2 R156, R156 ;  /* 0x0000009c009c7308 */ /* 0x000e220000000800 */
[----:B------:R-:W-:Y:S01]  /*1370*/  FMUL.FTZ R178, R36, R187 ;  /* 0x000000bb24b27220 */ /* 0x000fe20000410000 */
[----:B------:R-:W-:Y:S01]  /*1380*/  ISETP.NE.AND P0, PT, R188, 0x1f, PT ;  /* 0x0000001fbc00780c */ /* 0x000fe20003f05270 */
[----:B------:R-:W-:Y:S01]  /*1390*/  FFMA.FTZ R158, R140, R158, R173 ;  /* 0x0000009e8c9e7223 */ /* 0x000fe200000100ad */
[----:B------:R-:W-:Y:S01]  /*13a0*/  ISETP.GE.U32.AND P3, PT, R188, 0x1e, PT ;  /* 0x0000001ebc00780c */ /* 0x000fe20003f66070 */
[----:B------:R-:W-:Y:S01]  /*13b0*/  FMUL.FTZ R88, R140, R89 ;  /* 0x000000598c587220 */ /* 0x000fe20000410000 */
[----:B------:R-:W-:Y:S01]  /*13c0*/  ISETP.GE.U32.AND P4, PT, R188, 0x18, PT ;  /* 0x00000018bc00780c */ /* 0x000fe20003f86070 */
[----:B------:R-:W-:Y:S01]  /*13d0*/  FMUL.FTZ R168, R143, R159 ;  /* 0x0000009f8fa87220 */ /* 0x000fe20000410000 */
[----:B-----5:R-:W-:Y:S01]  /*13e0*/  SHFL.IDX PT, R201, R160, RZ, 0x1f ;  /* 0x00001fffa0c97589 */ /* 0x020fe200000e0000 */
[----:B------:R-:W-:Y:S01]  /*13f0*/  FMUL.FTZ R182, R43, R187 ;  /* 0x000000bb2bb67220 */ /* 0x000fe20000410000 */
[----:B------:R-:W-:Y:S01]  /*1400*/  BSSY B0, `(.L_x_5779) ;  /* 0x0000161000007945 */ /* 0x000fe20003800000 */
[----:B------:R-:W-:-:S02]  /*1410*/  FFMA.FTZ R158, R135, R158, R178 ;  /* 0x0000009e879e7223 */ /* 0x000fc400000100b2 */
[----:B------:R-:W-:Y:S01]  /*1420*/  FMUL.FTZ R88, R135, R88 ;  /* 0x0000005887587220 */ /* 0x000fe20000410000 */
[----:B------:R-:W1:Y:S01]  /*1430*/  MUFU.EX2 R168, R168 ;  /* 0x000000a800a87308 */ /* 0x000e620000000800 */
[----:B------:R-:W-:Y:S02]  /*1440*/  FMUL.FTZ R184, R42, R187 ;  /* 0x000000bb2ab87220 */ /* 0x000fe40000410000 */
[C---:B------:R-:W-:Y:S02]  /*1450*/  FFMA.FTZ R158, R137.reuse, R158, R182 ;  /* 0x0000009e899e7223 */ /* 0x040fe400000100b6 */
[----:B------:R-:W-:Y:S02]  /*1460*/  FMUL.FTZ R88, R137, R88 ;  /* 0x0000005889587220 */ /* 0x000fe40000410000 */
[----:B------:R-:W-:Y:S02]  /*1470*/  FMUL.FTZ R170, R145, R159 ;  /* 0x0000009f91aa7220 */ /* 0x000fe40000410000 */
[----:B------:R-:W-:-:S02]  /*1480*/  FMUL.FTZ R179, R41, R187 ;  /* 0x000000bb29b37220 */ /* 0x000fc40000410000 */
[C---:B------:R-:W-:Y:S02]  /*1490*/  FFMA.FTZ R158, R133.reuse, R158, R184 ;  /* 0x0000009e859e7223 */ /* 0x040fe400000100b8 */
[----:B------:R-:W-:Y:S01]  /*14a0*/  FMUL.FTZ R89, R133, R88 ;  /* 0x0000005885597220 */ /* 0x000fe20000410000 */
[----:B------:R-:W2:Y:S01]  /*14b0*/  MUFU.EX2 R170, R170 ;  /* 0x000000aa00aa7308 */ /* 0x000ea20000000800 */
[----:B------:R-:W-:Y:S02]  /*14c0*/  FMUL.FTZ R181, R40, R187 ;  /* 0x000000bb28b57220 */ /* 0x000fe40000410000 */
[C---:B0-----:R-:W-:Y:S02]  /*14d0*/  FFMA.FTZ R158, R156.reuse, R158, R179 ;  /* 0x0000009e9c9e7223 */ /* 0x041fe400000100b3 */
[----:B------:R-:W-:Y:S02]  /*14e0*/  FMUL.FTZ R89, R156, R89 ;  /* 0x000000599c597220 */ /* 0x000fe40000410000 */
[----:B------:R-:W-:-:S02]  /*14f0*/  FMUL.FTZ R177, R146, R159 ;  /* 0x0000009f92b17220 */ /* 0x000fc40000410000 */
[----:B------:R-:W-:Y:S02]  /*1500*/  FMUL.FTZ R183, R47, R187 ;  /* 0x000000bb2fb77220 */ /* 0x000fe40000410000 */
[C---:B------:R-:W-:Y:S02]  /*1510*/  FFMA.FTZ R158, R144.reuse, R158, R181 ;  /* 0x0000009e909e7223 */ /* 0x040fe400000100b5 */
[----:B------:R-:W-:Y:S01]  /*1520*/  FMUL.FTZ R89, R144, R89 ;  /* 0x0000005990597220 */ /* 0x000fe20000410000 */
[----:B------:R-:W0:Y:S01]  /*1530*/  MUFU.EX2 R177, R177 ;  /* 0x000000b100b17308 */ /* 0x000e220000000800 */
[----:B------:R-:W-:Y:S02]  /*1540*/  FMUL.FTZ R185, R46, R187 ;  /* 0x000000bb2eb97220 */ /* 0x000fe40000410000 */
[C---:B-1----:R-:W-:Y:S02]  /*1550*/  FFMA.FTZ R158, R168.reuse, R158, R183 ;  /* 0x0000009ea89e7223 */ /* 0x042fe400000100b7 */
[----:B------:R-:W-:-:S02]  /*1560*/  FMUL.FTZ R89, R168, R89 ;  /* 0x00000059a8597220 */ /* 0x000fc40000410000 */
[----:B------:R-:W-:Y:S02]  /*1570*/  FMUL.FTZ R187, R45, R187 ;  /* 0x000000bb2dbb7220 */ /* 0x000fe40000410000 */
[----:B------:R-:W-:Y:S02]  /*1580*/  FFMA.FTZ R88, R116, R149, R164 ;  /* 0x0000009574587223 */ /* 0x000fe400000100a4 */
[C---:B------:R-:W-:Y:S02]  /*1590*/  FFMA.FTZ R159, R148.reuse, R158, R185 ;  /* 0x0000009e949f7223 */ /* 0x040fe400000100b9 */
[----:B------:R-:W-:Y:S02]  /*15a0*/  FMUL.FTZ R89, R148, R89 ;  /* 0x0000005994597220 */ /* 0x000fe40000410000 */
[----:B------:R-:W-:Y:S02]  /*15b0*/  FMUL.FTZ R158, R150, R149 ;  /* 0x00000095969e7220 */ /* 0x000fe40000410000 */
[----:B------:R-:W-:-:S02]  /*15c0*/  FFMA.FTZ R88, R151, R88, R118 ;  /* 0x0000005897587223 */ /* 0x000fc40000010076 */
[C---:B--2---:R-:W-:Y:S02]  /*15d0*/  FFMA.FTZ R169, R170.reuse, R159, R187 ;  /* 0x0000009faaa97223 */ /* 0x044fe400000100bb */
[----:B------:R-:W-:Y:S02]  /*15e0*/  FMUL.FTZ R159, R170, R89 ;  /* 0x00000059aa9f7220 */ /* 0x000fe40000410000 */
[----:B------:R-:W-:Y:S02]  /*15f0*/  FMUL.FTZ R89, R151, R158 ;  /* 0x0000009e97597220 */ /* 0x000fe40000410000 */
[----:B------:R-:W-:Y:S02]  /*1600*/  FFMA.FTZ R158, R154, R88, R161 ;  /* 0x000000589a9e7223 */ /* 0x000fe400000100a1 */
[C---:B------:R-:W-:Y:S02]  /*1610*/  FFMA.FTZ R174, R152.reuse, R169, R167 ;  /* 0x000000a998ae7223 */ /* 0x040fe400000100a7 */
[----:B------:R-:W-:-:S02]  /*1620*/  FMUL.FTZ R172, R152, R159 ;  /* 0x0000009f98ac7220 */ /* 0x000fc40000410000 */
[----:B------:R-:W-:Y:S02]  /*1630*/  FMUL.FTZ R88, R154, R89 ;  /* 0x000000599a587220 */ /* 0x000fe40000410000 */
[C---:B0-----:R-:W-:Y:S02]  /*1640*/  FFMA.FTZ R158, R177.reuse, R158, R120 ;  /* 0x0000009eb19e7223 */ /* 0x041fe40000010078 */
[C---:B------:R-:W-:Y:S02]  /*1650*/  FFMA.FTZ R174, R177.reuse, R174, R165 ;  /* 0x000000aeb1ae7223 */ /* 0x040fe400000100a5 */
[C---:B------:R-:W-:Y:S02]  /*1660*/  FMUL.FTZ R159, R177.reuse, R172 ;  /* 0x000000acb19f7220 */ /* 0x040fe40000410000 */
        /* <DEDUP_REMOVED lines=9> */
[C---:B------:R-:W-:Y:S02]  /*1700*/  FFMA.FTZ R88, R148.reuse, R158, R153 ;  /* 0x0000009e94587223 */ /* 0x040fe40000010099 */
[C---:B------:R-:W-:Y:S02]  /*1710*/  FFMA.FTZ R159, R149.reuse, R174, R162 ;  /* 0x000000ae959f7223 */ /* 0x040fe400000100a2 */
[----:B------:R-:W-:Y:S02]  /*1720*/  FMUL.FTZ R158, R149, R172 ;  /* 0x000000ac959e7220 */ /* 0x000fe40000410000 */
[----:B------:R-:W-:Y:S01]  /*1730*/  FMUL.FTZ R89, R148, R89 ;  /* 0x0000005994597220 */ /* 0x000fe20000410000 */
[----:B------:R-:W0:Y:S01]  /*1740*/  SHFL.DOWN PT, R192, R159, 0x1, 0x1f ;  /* 0x08201f009fc07f89 */ /* 0x000e2200000e0000 */
[----:B------:R-:W-:-:S02]  /*1750*/  FFMA.FTZ R88, R168, R88, R155 ;  /* 0x00000058a8587223 */ /* 0x000fc4000001009b */
[----:B------:R-:W-:Y:S01]  /*1760*/  FMUL.FTZ R89, R168, R89 ;  /* 0x00000059a8597220 */ /* 0x000fe20000410000 */
[----:B------:R-:W1:Y:S01]  /*1770*/  SHFL.DOWN PT, R191, R158, 0x1, 0x1f ;  /* 0x08201f009ebf7f89 */ /* 0x000e6200000e0000 */
[----:B------:R-:W-:Y:S02]  /*1780*/  FMUL.FTZ R169, R74, R141 ;  /* 0x0000008d4aa97220 */ /* 0x000fe40000410000 */
[C---:B------:R-:W-:Y:S02]  /*1790*/  FFMA.FTZ R88, R144.reuse, R88, R147 ;  /* 0x0000005890587223 */ /* 0x040fe40000010093 */
[----:B------:R-:W-:Y:S02]  /*17a0*/  FMUL.FTZ R89, R144, R89 ;  /* 0x0000005990597220 */ /* 0x000fe40000410000 */
[----:B------:R-:W-:Y:S02]  /*17b0*/  FMUL.FTZ R172, R75, R126 ;  /* 0x0000007e4bac7220 */ /* 0x000fe40000410000 */
[----:B------:R-:W-:-:S02]  /*17c0*/  FFMA.FTZ R171, R156, R88, R169 ;  /* 0x000000589cab7223 */ /* 0x000fc400000100a9 */
[----:B------:R-:W-:Y:S02]  /*17d0*/  FMUL.FTZ R88, R156, R89 ;  /* 0x000000599c587220 */ /* 0x000fe40000410000 */
        /* <DEDUP_REMOVED lines=9> */
[----:B------:R-:W-:Y:S02]  /*1870*/  FFMA.FTZ R189, R140, R189, R171 ;  /* 0x000000bd8cbd7223 */ /* 0x000fe400000100ab */
[----:B0-----:R-:W-:-:S02]  /*1880*/  @P0 FFMA.FTZ R159, R158, R192, R159 ;  /* 0x000000c09e9f0223 */ /* 0x001fc4000001009f */
[----:B-1----:R-:W-:Y:S01]  /*1890*/  @P0 FMUL.FTZ R158, R158, R191 ;  /* 0x000000bf9e9e0220 */ /* 0x002fe20000410000 */
[----:B------:R-:W-:Y:S01]  /*18a0*/  ISETP.GE.AND P0, PT, R96, 0x1, PT ;  /* 0x000000016000780c */ /* 0x000fe20003f06270 */
[----:B------:R-:W-:Y:S01]  /*18b0*/  FMUL.FTZ R88, R140, R89 ;  /* 0x000000598c587220 */ /* 0x000fe20000410000 */
[----:B------:R-:W0:Y:S01]  /*18c0*/  SHFL.DOWN PT, R191, R159, 0x2, 0x1f ;  /* 0x08401f009fbf7f89 */ /* 0x000e2200000e0000 */
[C---:B------:R-:W-:Y:S02]  /*18d0*/  FFMA.FTZ R192, R129.reuse, R189, R122 ;  /* 0x000000bd81c07223 */ /* 0x040fe4000001007a */
[----:B------:R-:W-:Y:S01]  /*18e0*/  FMUL.FTZ R197, R129, R88 ;  /* 0x0000005881c57220 */ /* 0x000fe20000410000 */
[----:B------:R-:W1:Y:S04]  /*18f0*/  SHFL.DOWN PT, R189, R158, 0x2, 0x1f ;  /* 0x08401f009ebd7f89 */ /* 0x000e6800000e0000 */
[----:B------:R-:W2:Y:S04]  /*1900*/  SHFL.UP PT, R89, R192, 0x1, RZ ;  /* 0x04200000c0597989 */ /* 0x000ea800000e00ff */
[----:B------:R-:W3:Y:S01]  /*1910*/  SHFL.UP PT, R88, R197, 0x1, RZ ;  /* 0x04200000c5587989 */ /* 0x000ee200000e00ff */
[----:B0-----:R-:W-:-:S02]  /*1920*/  @!P3 FFMA.FTZ R159, R158, R191, R159 ;  /* 0x000000bf9e9fb223 */ /* 0x001fc4000001009f */
[----:B-1----:R-:W-:-:S03]  /*1930*/  @!P3 FMUL.FTZ R158, R158, R189 ;  /* 0x000000bd9e9eb220 */ /* 0x002fc60000410000 */
[----:B------:R-:W0:Y:S01]  /*1940*/  SHFL.DOWN PT, R191, R159, 0x4, 0x1f ;  /* 0x08801f009fbf7f89 */ /* 0x000e2200000e0000 */
[----:B------:R-:W-:Y:S01]  /*1950*/  ISETP.GE.AND P3, PT, R96, 0x2, PT ;  /* 0x000000026000780c */ /* 0x000fe20003f66270 */
[C---:B--2---:R-:W-:Y:S02]  /*1960*/  @P0 FFMA.FTZ R192, R197.reuse, R89, R192 ;  /* 0x00000059c5c00223 */ /* 0x044fe400000100c0 */
[----:B------:R-:W1:Y:S01]  /*1970*/  SHFL.DOWN PT, R189, R158, 0x4, 0x1f ;  /* 0x08801f009ebd7f89 */ /* 0x000e6200000e0000 */
[----:B---3--:R-:W-:-:S03]  /*1980*/  @P0 FMUL.FTZ R197, R197, R88 ;  /* 0x00000058c5c50220 */ /* 0x008fc60000410000 */
[----:B------:R-:W2:Y:S01]  /*1990*/  SHFL.UP PT, R89, R192, 0x2, RZ ;  /* 0x04400000c0597989 */ /* 0x000ea200000e00ff */
[----:B------:R-:W-:-:S03]  /*19a0*/  ISETP.GE.U32.AND P0, PT, R188, 0x1c, PT ;  /* 0x0000001cbc00780c */ /* 0x000fc60003f06070 */
[----:B------:R-:W3:Y:S10]  /*19b0*/  SHFL.UP PT, R88, R197, 0x2, RZ ;  /* 0x04400000c5587989 */ /* 0x000ef400000e00ff */
[----:B0-----:R-:W-:-:S02]  /*19c0*/  @!P0 FFMA.FTZ R159, R158, R191, R159 ;  /* 0x000000bf9e9f8223 */ /* 0x001fc4000001009f */
[----:B-1----:R-:W-:-:S03]  /*19d0*/  @!P0 FMUL.FTZ R158, R158, R189 ;  /* 0x000000bd9e9e8220 */ /* 0x002fc60000410000 */
[----:B------:R-:W0:Y:S01]  /*19e0*/  SHFL.DOWN PT, R193, R159, 0x8, 0x1f ;  /* 0x09001f009fc17f89 */ /* 0x000e2200000e0000 */
[----:B------:R-:W-:Y:S01]  /*19f0*/  ISETP.GE.AND P0, PT, R104, c[0x0][0x174], PT ;  /* 0x00005d0068007a0c */ /* 0x000fe20003f06270 */
[C---:B--2---:R-:W-:Y:S02]  /*1a00*/  @P3 FFMA.FTZ R192, R197.reuse, R89, R192 ;  /* 0x00000059c5c03223 */ /* 0x044fe400000100c0 */
[----:B------:R-:W1:Y:S01]  /*1a10*/  SHFL.DOWN PT, R191, R158, 0x8, 0x1f ;  /* 0x09001f009ebf7f89 */ /* 0x000e6200000e0000 */
[----:B------:R-:W-:Y:S01]  /*1a20*/  ISETP.EQ.AND P0, PT, R188, RZ, !P0 ;  /* 0x000000ffbc00720c */ /* 0x000fe20004702270 */
[----:B---3--:R-:W-:Y:S02]  /*1a30*/  @P3 FMUL.FTZ R197, R197, R88 ;  /* 0x00000058c5c53220 */ /* 0x008fe40000410000 */
[----:B------:R-:W2:Y:S01]  /*1a40*/  SHFL.UP PT, R189, R192, 0x4, RZ ;  /* 0x04800000c0bd7989 */ /* 0x000ea200000e00ff */
[----:B------:R-:W-:Y:S01]  /*1a50*/  HFMA2.MMA R88, -RZ, RZ, 1.875, 0 ;  /* 0x3f800000ff587435 */ /* 0x000fe200000001ff */
[----:B------:R-:W-:-:S02]  /*1a60*/  MOV R89, RZ ;  /* 0x000000ff00597202 */ /* 0x000fc40000000f00 */
[----:B------:R-:W3:Y:S01]  /*1a70*/  SHFL.UP PT, R194, R197, 0x4, RZ ;  /* 0x04800000c5c27989 */ /* 0x000ee200000e00ff */
[----:B------:R-:W-:-:S06]  /*1a80*/  ISETP.GE.AND P3, PT, R96, 0x4, PT ;  /* 0x000000046000780c */ /* 0x000fcc0003f66270 */
[----:B------:R-:W-:Y:S01]  /*1a90*/  @P0 LDS.64 R88, [UR4+0x1308] ;  /* 0x00130804ff580984 */ /* 0x000fe20008000a00 */
[----:B------:R-:W-:Y:S01]  /*1aa0*/  ISETP.GE.AND P0, PT, R96, 0x8, PT ;  /* 0x000000086000780c */ /* 0x000fe20003f06270 */
[C---:B0-----:R-:W-:Y:S02]  /*1ab0*/  @!P4 FFMA.FTZ R159, R158.reuse, R193, R159 ;  /* 0x000000c19e9fc223 */ /* 0x041fe4000001009f */
[----:B-1----:R-:W-:-:S03]  /*1ac0*/  @!P4 FMUL.FTZ R158, R158, R191 ;  /* 0x000000bf9e9ec220 */ /* 0x002fc60000410000 */
[----:B------:R-:W0:Y:S01]  /*1ad0*/  SHFL.DOWN PT, R193, R159, 0x10, 0x1f ;  /* 0x0a001f009fc17f89 */ /* 0x000e2200000e0000 */
[----:B--2---:R-:W-:-:S03]  /*1ae0*/  @P3 FFMA.FTZ R192, R197, R189, R192 ;  /* 0x000000bdc5c03223 */ /* 0x004fc600000100c0 */
[----:B------:R-:W1:Y:S01]  /*1af0*/  SHFL.DOWN PT, R191, R158, 0x10, 0x1f ;  /* 0x0a001f009ebf7f89 */ /* 0x000e6200000e0000 */
[----:B---3--:R-:W-:-:S03]  /*1b00*/  @P3 FMUL.FTZ R197, R197, R194 ;  /* 0x000000c2c5c53220 */ /* 0x008fc60000410000 */
[----:B------:R-:W2:Y:S01]  /*1b10*/  SHFL.UP PT, R189, R192, 0x8, RZ ;  /* 0x05000000c0bd7989 */ /* 0x000ea200000e00ff */
[----:B------:R-:W-:-:S03]  /*1b20*/  ISETP.GE.U32.AND P3, PT, R188, 0x10, PT ;  /* 0x00000010bc00780c */ /* 0x000fc60003f66070 */
[----:B------:R-:W3:Y:S10]  /*1b30*/  SHFL.UP PT, R194, R197, 0x8, RZ ;  /* 0x05000000c5c27989 */ /* 0x000ef400000e00ff */
[----:B0-----:R-:W-:-:S02]  /*1b40*/  @!P3 FFMA.FTZ R159, R158, R193, R159 ;  /* 0x000000c19e9fb223 */ /* 0x001fc4000001009f */
[----:B-1----:R-:W-:-:S03]  /*1b50*/  @!P3 FMUL.FTZ R158, R158, R191 ;  /* 0x000000bf9e9eb220 */ /* 0x002fc60000410000 */
[----:B------:R-:W-:Y:S01]  /*1b60*/  SHFL.DOWN PT, R193, R159, 0x1, 0x1f ;  /* 0x08201f009fc17f89 */ /* 0x000fe200000e0000 */
[----:B--2---:R-:W-:-:S03]  /*1b70*/  @P0 FFMA.FTZ R192, R197, R189, R192 ;  /* 0x000000bdc5c00223 */ /* 0x004fc600000100c0 */
[----:B------:R-:W-:Y:S01]  /*1b80*/  SHFL.IDX PT, R191, R89, RZ, 0x1f ;  /* 0x00001fff59bf7589 */ /* 0x000fe200000e0000 */
[----:B---3--:R-:W-:-:S03]  /*1b90*/  @P0 FMUL.FTZ R197, R197, R194 ;  /* 0x000000c2c5c50220 */ /* 0x008fc60000410000 */
[----:B------:R-:W0:Y:S01]  /*1ba0*/  SHFL.DOWN PT, R196, R158, 0x1, 0x1f ;  /* 0x08201f009ec47f89 */ /* 0x000e2200000e0000 */
[----:B------:R-:W-:-:S03]  /*1bb0*/  ISETP.GE.AND P0, PT, R96, 0x10, PT ;  /* 0x000000106000780c */ /* 0x000fc60003f06270 */
[----:B------:R-:W1:Y:S04]  /*1bc0*/  SHFL.UP PT, R189, R192, 0x10, RZ ;  /* 0x06000000c0bd7989 */ /* 0x000e6800000e00ff */
[----:B------:R-:W2:Y:S04]  /*1bd0*/  SHFL.UP PT, R194, R197, 0x10, RZ ;  /* 0x06000000c5c27989 */ /* 0x000ea800000e00ff */
[----:B------:R-:W-:Y:S04]  /*1be0*/  SHFL.IDX PT, R159, R159, RZ, 0x1f ;  /* 0x00001fff9f9f7589 */ /* 0x000fe800000e0000 */
[----:B------:R-:W3:Y:S01]  /*1bf0*/  SHFL.IDX PT, R158, R158, RZ, 0x1f ;  /* 0x00001fff9e9e7589 */ /* 0x000ee200000e0000 */
[----:B0-----:R-:W-:-:S04]  /*1c00*/  @P2 FFMA.FTZ R191, R196, R191, R193 ;  /* 0x000000bfc4bf2223 */ /* 0x001fc800000100c1 */
[----:B------:R-:W-:Y:S02]  /*1c10*/  FFMA.FTZ R175, R191, R186, R175 ;  /* 0x000000babfaf7223 */ /* 0x000fe400000100af */
[C---:B-1----:R-:W-:Y:S02]  /*1c20*/  @P0 FFMA.FTZ R192, R197.reuse, R189, R192 ;  /* 0x000000bdc5c00223 */ /* 0x042fe400000100c0 */
[----:B--2---:R-:W-:Y:S01]  /*1c30*/  @P0 FMUL.FTZ R197, R197, R194 ;  /* 0x000000c2c5c50220 */ /* 0x004fe20000410000 */
[----:B------:R-:W-:Y:S01]  /*1c40*/  ISETP.GT.AND P0, PT, R96, 0x1e, PT ;  /* 0x0000001e6000780c */ /* 0x000fe20003f04270 */
[----:B------:R-:W-:Y:S01]  /*1c50*/  FFMA.FTZ R189, R129, R175, R180 ;  /* 0x000000af81bd7223 */ /* 0x000fe200000100b4 */
[----:B------:R-:W-:Y:S03]  /*1c60*/  SHFL.UP PT, R199, R192, 0x1, RZ ;  /* 0x04200000c0c77989 */ /* 0x000fe600000e00ff */
[----:B------:R-:W-:Y:S01]  /*1c70*/  FFMA.FTZ R173, R140, R189, R173 ;  /* 0x000000bd8cad7223 */ /* 0x000fe200000100ad */
[----:B------:R-:W0:Y:S01]  /*1c80*/  SHFL.UP PT, R180, R197, 0x1, RZ ;  /* 0x04200000c5b47989 */ /* 0x000e2200000e00ff */
[----:B---3--:R-:W-:-:S02]  /*1c90*/  FFMA.FTZ R89, R158, R89, R159 ;  /* 0x000000599e597223 */ /* 0x008fc4000001009f */
[-C--:B------:R-:W-:Y:S02]  /*1ca0*/  FFMA.FTZ R191, R135, R173.reuse, R178 ;  /* 0x000000ad87bf7223 */ /* 0x080fe400000100b2 */
[----:B------:R-:W-:Y:S02]  /*1cb0*/  FMUL.FTZ R128, R128, R173 ;  /* 0x000000ad80807220 */ /* 0x000fe40000410000 */
[----:B------:R-:W-:Y:S02]  /*1cc0*/  FFMA.FTZ R193, R137, R191, R182 ;  /* 0x000000bf89c17223 */ /* 0x000fe400000100b6 */
[----:B------:R-:W-:Y:S02]  /*1cd0*/  FMUL.FTZ R88, R158, R88 ;  /* 0x000000589e587220 */ /* 0x000fe40000410000 */
[-C--:B------:R-:W-:Y:S02]  /*1ce0*/  FFMA.FTZ R195, R133, R193.reuse, R184 ;  /* 0x000000c185c37223 */ /* 0x080fe400000100b8 */
[----:B------:R-:W-:-:S02]  /*1cf0*/  FMUL.FTZ R126, R126, R193 ;  /* 0x000000c17e7e7220 */ /* 0x000fc40000410000 */
[----:B------:R-:W-:Y:S02]  /*1d00*/  FFMA.FTZ R179, R156, R195, R179 ;  /* 0x000000c39cb37223 */ /* 0x000fe400000100b3 */
[----:B------:R-:W-:Y:S02]  /*1d10*/  FADD.FTZ R5, R128, R5 ;  /* 0x0000000580057221 */ /* 0x000fe40000010000 */
[-C--:B------:R-:W-:Y:S02]  /*1d20*/  FFMA.FTZ R181, R144, R179.reuse, R181 ;  /* 0x000000b390b57223 */ /* 0x080fe400000100b5 */
[----:B------:R-:W-:Y:S02]  /*1d30*/  FMUL.FTZ R132, R132, R179 ;  /* 0x000000b384847220 */ /* 0x000fe40000410000 */
[----:B------:R-:W-:Y:S02]  /*1d40*/  FFMA.FTZ R183, R168, R181, R183 ;  /* 0x000000b5a8b77223 */ /* 0x000fe400000100b7 */
[----:B0-----:R-:W-:Y:S01]  /*1d50*/  @P1 FFMA.FTZ R201, R180, R201, R199 ;  /* 0x000000c9b4c91223 */ /* 0x001fe200000100c7 */
[----:B------:R-:W-:Y:S01]  /*1d60*/  ISETP.NE.AND P1, PT, R94, RZ, PT ;  /* 0x000000ff5e00720c */ /* 0x000fe20003f25270 */
[----:B------:R-:W-:-:S02]  /*1d70*/  FFMA.FTZ R185, R148, R183, R185 ;  /* 0x000000b794b97223 */ /* 0x000fc400000100b9 */
[----:B------:R-:W-:Y:S02]  /*1d80*/  FFMA.FTZ R201, R150, R201, R116 ;  /* 0x000000c996c97223 */ /* 0x000fe40000010074 */
[----:B------:R-:W-:Y:S02]  /*1d90*/  FFMA.FTZ R187, R170, R185, R187 ;  /* 0x000000b9aabb7223 */ /* 0x000fe400000100bb */
[----:B------:R-:W-:Y:S02]  /*1da0*/  FFMA.FTZ R150, R149, R201, R164 ;  /* 0x000000c995967223 */ /* 0x000fe400000100a4 */
[----:B------:R-:W-:Y:S02]  /*1db0*/  FFMA.FTZ R167, R152, R187, R167 ;  /* 0x000000bb98a77223 */ /* 0x000fe400000100a7 */
[----:B------:R-:W-:Y:S02]  /*1dc0*/  FFMA.FTZ R199, R151, R150, R118 ;  /* 0x0000009697c77223 */ /* 0x000fe40000010076 */
[----:B------:R-:W-:Y:S01]  /*1dd0*/  FFMA.FTZ R178, R48, R201, RZ ;  /* 0x000000c930b27223 */ /* 0x000fe200000100ff */
[----:B------:R0:W-:Y:S01]  /*1de0*/  @!P1 STS.64 [UR4+0x1308], R88 ;  /* 0x00130858ff009988 */ /* 0x0001e20008000a04 */
        /* <DEDUP_REMOVED lines=11> */
[----:B------:R-:W-:Y:S02]  /*1ea0*/  FADD.FTZ R164, -R164, R150 ;  /* 0x00000096a4a47221 */ /* 0x000fe40000010100 */
[----:B------:R-:W-:-:S02]  /*1eb0*/  FFMA.FTZ R197, R44, R177, R197 ;  /* 0x000000b12cc57223 */ /* 0x000fc400000100c5 */
[----:B------:R-:W-:Y:S02]  /*1ec0*/  FFMA.FTZ R154, R148, R170, R153 ;  /* 0x000000aa949a7223 */ /* 0x000fe40000010099 */
[----:B------:R-:W-:Y:S02]  /*1ed0*/  FADD.FTZ R150, -R116, R201 ;  /* 0x000000c974967221 */ /* 0x000fe40000010100 */
[----:B------:R-:W-:Y:S02]  /*1ee0*/  FMUL.FTZ R131, R131, R149 ;  /* 0x0000009583837220 */ /* 0x000fe40000410000 */
[----:B------:R-:W-:Y:S02]  /*1ef0*/  FFMA.FTZ R197, R45, R152, R197 ;  /* 0x000000982dc57223 */ /* 0x000fe400000100c5 */
[----:B------:R-:W-:Y:S02]  /*1f00*/  FFMA.FTZ R168, R168, R154, R155 ;  /* 0x0000009aa8a87223 */ /* 0x000fe4000001009b */
[----:B------:R-:W-:-:S02]  /*1f10*/  FMUL.FTZ R142, R142, R151 ;  /* 0x000000978e8e7220 */ /* 0x000fc40000410000 */
[----:B------:R-:W-:Y:S02]  /*1f20*/  FFMA.FTZ R155, R131, R150, RZ ;  /* 0x00000096839b7223 */ /* 0x000fe400000100ff */
[----:B------:R-:W-:Y:S02]  /*1f30*/  FADD.FTZ R157, -R157, R152 ;  /* 0x000000989d9d7221 */ /* 0x000fe40000010100 */
[----:B------:R-:W-:Y:S02]  /*1f40*/  FFMA.FTZ R197, R46, R170, R197 ;  /* 0x000000aa2ec57223 */ /* 0x000fe400000100c5 */
[----:B------:R-:W-:Y:S02]  /*1f50*/  FADD.FTZ R148, -R118, R199 ;  /* 0x000000c776947221 */ /* 0x000fe40000010100 */
[----:B------:R-:W-:Y:S02]  /*1f60*/  FMUL.FTZ R139, R139, R163 ;  /* 0x000000a38b8b7220 */ /* 0x000fe40000410000 */
[----:B------:R-:W-:-:S02]  /*1f70*/  FFMA.FTZ R152, R142, R164, R155 ;  /* 0x000000a48e987223 */ /* 0x000fc4000001009b */
[----:B------:R-:W-:Y:S02]  /*1f80*/  FADD.FTZ R155, -R153, R154 ;  /* 0x0000009a999b7221 */ /* 0x000fe40000010100 */
[----:B------:R-:W-:Y:S02]  /*1f90*/  FFMA.FTZ R197, R47, R154, R197 ;  /* 0x0000009a2fc57223 */ /* 0x000fe400000100c5 */
[----:B------:R-:W-:Y:S02]  /*1fa0*/  FADD.FTZ R161, -R161, R160 ;  /* 0x000000a0a1a17221 */ /* 0x000fe40000010100 */
[----:B------:R-:W-:Y:S02]  /*1fb0*/  FMUL.FTZ R138, R138, R165 ;  /* 0x000000a58a8a7220 */ /* 0x000fe40000410000 */
[----:B------:R-:W-:Y:S02]  /*1fc0*/  FFMA.FTZ R154, R139, R148, R152 ;  /* 0x000000948b9a7223 */ /* 0x000fe40000010098 */
        /* <DEDUP_REMOVED lines=13> */
[----:B------:R-:W-:Y:S02]  /*20a0*/  FADD.FTZ R156, -R147, R152 ;  /* 0x00000098939c7221 */ /* 0x000fe40000010100 */
[----:B------:R-:W-:Y:S02]  /*20b0*/  FFMA.FTZ R197, R41, R152, R197 ;  /* 0x0000009829c57223 */ /* 0x000fe400000100c5 */
[----:B------:R-:W-:Y:S02]  /*20c0*/  FFMA.FTZ R152, R72, -R143, R168 ;  /* 0x8000008f48987223 */ /* 0x000fe400000100a8 */
[----:B------:R-:W-:Y:S02]  /*20d0*/  FMUL.FTZ R143, R143, R181 ;  /* 0x000000b58f8f7220 */ /* 0x000fe40000410000 */
[----:B------:R-:W-:Y:S02]  /*20e0*/  FFMA.FTZ R154, R134, R155, R154 ;  /* 0x0000009b869a7223 */ /* 0x000fe4000001009a */
[----:B------:R-:W-:-:S02]  /*20f0*/  FFMA.FTZ R133, R133, R169, R172 ;  /* 0x000000a985857223 */ /* 0x000fc400000100ac */
[----:B------:R-:W-:Y:S02]  /*2100*/  FFMA.FTZ R147, R143, R152, R154 ;  /* 0x000000988f937223 */ /* 0x000fe4000001009a */
[----:B------:R-:W-:Y:S02]  /*2110*/  FFMA.FTZ R160, R42, R169, R197 ;  /* 0x000000a92aa07223 */ /* 0x000fe400000100c5 */
[----:B------:R-:W-:Y:S02]  /*2120*/  FFMA.FTZ R176, R137, R133, R176 ;  /* 0x0000008589b07223 */ /* 0x000fe400000100b0 */
[----:B------:R-:W-:Y:S02]  /*2130*/  FFMA.FTZ R169, R74, -R141, R169 ;  /* 0x8000008d4aa97223 */ /* 0x000fe400000100a9 */
[----:B------:R-:W-:Y:S02]  /*2140*/  FMUL.FTZ R141, R141, R195 ;  /* 0x000000c38d8d7220 */ /* 0x000fe40000410000 */
[----:B------:R-:W-:-:S02]  /*2150*/  FFMA.FTZ R154, R132, R156, R147 ;  /* 0x0000009c849a7223 */ /* 0x000fc40000010093 */
[----:B------:R-:W-:Y:S02]  /*2160*/  FADD.FTZ R172, -R172, R133 ;  /* 0x00000085acac7221 */ /* 0x000fe40000010100 */
[-C--:B------:R-:W-:Y:S02]  /*2170*/  FFMA.FTZ R137, R135, R176.reuse, R174 ;  /* 0x000000b087897223 */ /* 0x080fe400000100ae */
[----:B------:R-:W-:Y:S02]  /*2180*/  FFMA.FTZ R133, R43, R133, R160 ;  /* 0x000000852b857223 */ /* 0x000fe400000100a0 */
[----:B------:R-:W-:Y:S02]  /*2190*/  FFMA.FTZ R135, R141, R169, R154 ;  /* 0x000000a98d877223 */ /* 0x000fe4000001009a */
[----:B------:R-:W-:Y:S02]  /*21a0*/  FFMA.FTZ R162, R140, R137, R171 ;  /* 0x000000898ca27223 */ /* 0x000fe400000100ab */
[----:B------:R-:W-:-:S02]  /*21b0*/  FFMA.FTZ R154, R36, R176, R133 ;  /* 0x000000b0249a7223 */ /* 0x000fc40000010085 */
[----:B------:R-:W-:Y:S02]  /*21c0*/  FFMA.FTZ R147, R68, -R125, R176 ;  /* 0x8000007d44937223 */ /* 0x000fe400000100b0 */
[----:B------:R-:W-:Y:S02]  /*21d0*/  FMUL.FTZ R133, R125, R191 ;  /* 0x000000bf7d857220 */ /* 0x000fe40000410000 */
[----:B------:R-:W-:Y:S02]  /*21e0*/  FFMA.FTZ R140, R126, R172, R135 ;  /* 0x000000ac7e8c7223 */ /* 0x000fe40000010087 */
[----:B------:R-:W-:Y:S02]  /*21f0*/  FMUL.FTZ R177, R71, R130 ;  /* 0x0000008247b17220 */ /* 0x000fe40000410000 */
[----:B------:R-:W-:Y:S02]  /*2200*/  FADD.FTZ R174, -R174, R137 ;  /* 0x00000089aeae7221 */ /* 0x000fe40000010100 */
[----:B------:R-:W-:-:S02]  /*2210*/  FFMA.FTZ R125, R133, R147, R140 ;  /* 0x00000093857d7223 */ /* 0x000fc4000001008c */
[-C--:B------:R-:W-:Y:S02]  /*2220*/  FMUL.FTZ R135, R189, R127.reuse ;  /* 0x0000007fbd877220 */ /* 0x080fe40000410000 */
[----:B------:R-:W-:Y:S02]  /*2230*/  FFMA.FTZ R140, R129, R162, R177 ;  /* 0x000000a2818c7223 */ /* 0x000fe400000100b1 */
[----:B------:R-:W-:Y:S02]  /*2240*/  FFMA.FTZ R171, R70, -R127, R162 ;  /* 0x8000007f46ab7223 */ /* 0x000fe400000100a2 */
[----:B------:R-:W-:Y:S02]  /*2250*/  FFMA.FTZ R160, R128, R174, R125 ;  /* 0x000000ae80a07223 */ /* 0x000fe4000001007d */
[----:B------:R-:W-:Y:S02]  /*2260*/  FFMA.FTZ R137, R37, R137, R154 ;  /* 0x0000008925897223 */ /* 0x000fe4000001009a */
[----:B------:R-:W-:-:S02]  /*2270*/  FMUL.FTZ R154, R130, R175 ;  /* 0x000000af829a7220 */ /* 0x000fc40000410000 */
[----:B------:R-:W-:Y:S02]  /*2280*/  FADD.FTZ R177, R140, -R177 ;  /* 0x800000b18cb17221 */ /* 0x000fe40000010000 */
[----:B------:R-:W-:Y:S02]  /*2290*/  FFMA.FTZ R160, R135, R171, R160 ;  /* 0x000000ab87a07223 */ /* 0x000fe400000100a0 */
[----:B------:R-:W-:Y:S02]  /*22a0*/  FFMA.FTZ R137, R38, R162, R137 ;  /* 0x000000a226897223 */ /* 0x000fe40000010089 */
[----:B------:R-:W-:Y:S02]  /*22b0*/  FFMA.FTZ R160, R154, R177, R160 ;  /* 0x000000b19aa07223 */ /* 0x000fe400000100a0 */
[----:B------:R-:W-:Y:S02]  /*22c0*/  FFMA.FTZ R125, R39, R140, R137 ;  /* 0x0000008c277d7223 */ /* 0x000fe40000010089 */
[C---:B0-----:R-:W-:Y:S01]  /*22d0*/  FMUL.FTZ R89, R124.reuse, R193 ;  /* 0x000000c17c597220 */ /* 0x041fe20000410000 */
[----:B------:R-:W0:Y:S01]  /*22e0*/  SHFL.DOWN PT, R127, R160, 0x1, 0x1f ;  /* 0x08201f00a07f7f89 */ /* 0x000e2200000e0000 */
[----:B------:R-:W-:-:S02]  /*22f0*/  FMUL.FTZ R88, R124, R183 ;  /* 0x000000b77c587220 */ /* 0x000fc40000410000 */
[----:B------:R-:W-:Y:S01]  /*2300*/  FMUL.FTZ R172, R89, R172 ;  /* 0x000000ac59ac7220 */ /* 0x000fe20000410000 */
[----:B------:R-:W1:Y:S01]  /*2310*/  SHFL.DOWN PT, R130, R125, 0x1, 0x1f ;  /* 0x08201f007d827f89 */ /* 0x000e6200000e0000 */
[C---:B------:R-:W-:Y:S02]  /*2320*/  FMUL.FTZ R89, R124.reuse, R185 ;  /* 0x000000b97c597220 */ /* 0x040fe40000410000 */
[----:B------:R-:W-:Y:S02]  /*2330*/  FMUL.FTZ R129, R124, R179 ;  /* 0x000000b37c817220 */ /* 0x000fe40000410000 */
[----:B------:R-:W-:Y:S02]  /*2340*/  FMUL.FTZ R89, R89, R146 ;  /* 0x0000009259597220 */ /* 0x000fe40000410000 */
[----:B------:R-:W-:Y:S02]  /*2350*/  FMUL.FTZ R156, R129, R156 ;  /* 0x0000009c819c7220 */ /* 0x000fe40000410000 */
[----:B------:R-:W-:-:S02]  /*2360*/  FFMA.FTZ R185, R78, R185, R89 ;  /* 0x000000b94eb97223 */ /* 0x000fc40000010059 */
[C---:B------:R-:W-:Y:S02]  /*2370*/  FMUL.FTZ R89, R124.reuse, R167 ;  /* 0x000000a77c597220 */ /* 0x040fe40000410000 */
[----:B------:R-:W-:Y:S02]  /*2380*/  FMUL.FTZ R129, R124, R163 ;  /* 0x000000a37c817220 */ /* 0x000fe40000410000 */
[----:B------:R-:W-:Y:S02]  /*2390*/  FMUL.FTZ R89, R89, R144 ;  /* 0x0000009059597220 */ /* 0x000fe40000410000 */
[----:B------:R-:W-:Y:S02]  /*23a0*/  FMUL.FTZ R129, R129, R148 ;  /* 0x0000009481817220 */ /* 0x000fe40000410000 */
[----:B------:R-:W-:Y:S02]  /*23b0*/  FFMA.FTZ R167, R76, R167, R89 ;  /* 0x000000a74ca77223 */ /* 0x000fe40000010059 */
[----:B0-----:R-:W-:-:S02]  /*23c0*/  @!P0 FADD.FTZ R160, R160, R127 ;  /* 0x0000007fa0a08221 */ /* 0x001fc40000010000 */
[----:B------:R-:W-:Y:S02]  /*23d0*/  FMUL.FTZ R89, R124, R149 ;  /* 0x000000957c597220 */ /* 0x000fe40000410000 */
[----:B-1----:R-:W-:Y:S01]  /*23e0*/  @!P0 FADD.FTZ R125, R125, R130 ;  /* 0x000000827d7d8221 */ /* 0x002fe20000010000 */
[----:B------:R-:W0:Y:S01]  /*23f0*/  SHFL.DOWN PT, R127, R160, 0x2, 0x1f ;  /* 0x08401f00a07f7f89 */ /* 0x000e2200000e0000 */
[----:B------:R-:W-:Y:S01]  /*2400*/  ISETP.GT.AND P0, PT, R96, 0x1d, PT ;  /* 0x0000001d6000780c */ /* 0x000fe20003f04270 */
[----:B------:R-:W-:Y:S02]  /*2410*/  FMUL.FTZ R89, R89, R150 ;  /* 0x0000009659597220 */ /* 0x000fe40000410000 */
[----:B------:R-:W1:Y:S01]  /*2420*/  SHFL.DOWN PT, R130, R125, 0x2, 0x1f ;  /* 0x08401f007d827f89 */ /* 0x000e6200000e0000 */
        /* <DEDUP_REMOVED lines=36> */
[----:B------:R-:W-:-:S02]  /*2670*/  FFMA.FTZ R181, R72, R181, R127 ;  /* 0x000000b548b57223 */ /* 0x000fc4000001007f */
[----:B------:R-:W-:Y:S02]  /*2680*/  FFMA.FTZ R195, R74, R195, R130 ;  /* 0x000000c34ac37223 */ /* 0x000fe40000010082 */
[----:B------:R-:W-:Y:S02]  /*2690*/  FMUL.FTZ R130, R88, R155 ;  /* 0x0000009b58827220 */ /* 0x000fe40000410000 */
[C---:B------:R-:W-:Y:S02]  /*26a0*/  FMUL.FTZ R88, R124.reuse, R191 ;  /* 0x000000bf7c587220 */ /* 0x040fe40000410000 */
[----:B------:R-:W-:Y:S02]  /*26b0*/  FMUL.FTZ R127, R124, R173 ;  /* 0x000000ad7c7f7220 */ /* 0x000fe40000410000 */
[----:B------:R-:W-:Y:S02]  /*26c0*/  FMUL.FTZ R147, R88, R147 ;  /* 0x0000009358937220 */ /* 0x000fe40000410000 */
[----:B------:R-:W-:-:S02]  /*26d0*/  FMUL.FTZ R88, R124, R187 ;  /* 0x000000bb7c587220 */ /* 0x000fc40000410000 */
        /* <DEDUP_REMOVED lines=16> */
[----:B------:R-:W-:Y:S02]  /*27e0*/  FFMA.FTZ R147, R68, R191, R147 ;  /* 0x000000bf44937223 */ /* 0x000fe40000010093 */
[----:B------:R-:W-:Y:S02]  /*27f0*/  FFMA.FTZ R174, R69, R173, R174 ;  /* 0x000000ad45ae7223 */ /* 0x000fe400000100ae */
[----:B0-----:R-:W-:Y:S02]  /*2800*/  @!P0 FADD.FTZ R160, R160, R137 ;  /* 0x00000089a0a08221 */ /* 0x001fe40000010000 */
[----:B------:R-:W-:Y:S02]  /*2810*/  FFMA.FTZ R130, R77, R187, R130 ;  /* 0x000000bb4d827223 */ /* 0x000fe40000010082 */
[----:B-1----:R-:W-:Y:S01]  /*2820*/  @!P0 FADD.FTZ R125, R125, R146 ;  /* 0x000000927d7d8221 */ /* 0x002fe20000010000 */
[----:B------:R-:W-:Y:S01]  /*2830*/  ISETP.NE.AND P0, PT, R96, RZ, PT ;  /* 0x000000ff6000720c */ /* 0x000fe20003f05270 */
[----:B------:R-:W-:Y:S01]  /*2840*/  FFMA.FTZ R171, R70, R189, R171 ;  /* 0x000000bd46ab7223 */ /* 0x000fe200000100ab */
[----:B------:R-:W-:Y:S01]  /*2850*/  MOV R124, R160 ;  /* 0x000000a0007c7202 */ /* 0x000fe20000000f00 */
[----:B------:R-:W-:-:S02]  /*2860*/  FFMA.FTZ R144, R71, R175, R144 ;  /* 0x000000af47907223 */ /* 0x000fc40000010090 */
[----:B------:R-:W-:Y:S02]  /*2870*/  FFMA.FTZ R88, R83, R165, R88 ;  /* 0x000000a553587223 */ /* 0x000fe40000010058 */
[----:B------:R-:W-:Y:S02]  /*2880*/  FFMA.FTZ R164, R81, R151, R164 ;  /* 0x0000009751a47223 */ /* 0x000fe400000100a4 */
        /* <DEDUP_REMOVED lines=21> */
[----:B------:R0:W-:Y:S04]  /*29e0*/  @P0 STS [R115+0x1f08], R88 ;  /* 0x001f085873000388 */ /* 0x0001e80000000800 */
[----:B------:R0:W-:Y:S04]  /*29f0*/  STS [R115+0x1b08], R124 ;  /* 0x001b087c73007388 */ /* 0x0001e80000000800 */
[----:B------:R0:W-:Y:S02]  /*2a00*/  @!P0 STS [R115+0x1f08], R125 ;  /* 0x001f087d73008388 */ /* 0x0001e40000000800 */
.L_x_5780:
[----:B0-----:R-:W-:Y:S05]  /*2a10*/  BSYNC B0 ;  /* 0x0000000000007941 */ /* 0x001fea0003800000 */
.L_x_5779:
[----:B------:R-:W-:Y:S01]  /*2a20*/  MOV R88, c[0x0][0x1c0] ;  /* 0x0000700000587a02 */ /* 0x000fe20000000f00 */
[----:B------:R-:W-:Y:S01]  /*2a30*/  UIADD3 UR4, UR4, 0x8, URZ ;  /* 0x0000000804047890 */ /* 0x000fe2000fffe03f */
[----:B------:R-:W-:-:S02]  /*2a40*/  MOV R89, c[0x0][0x1c4] ;  /* 0x0000710000597a02 */ /* 0x000fc40000000f00 */
[----:B------:R-:W-:Y:S02]  /*2a50*/  LEA R110, P0, R88, R110, 0x2 ;  /* 0x0000006e586e7211 */ /* 0x000fe400078010ff */
[----:B------:R-:W-:Y:S02]  /*2a60*/  IADD3 R190, R190, 0x1, RZ ;  /* 0x00000001bebe7810 */ /* 0x000fe40007ffe0ff */
[----:B------:R-:W-:Y:S02]  /*2a70*/  LEA.HI.X R111, R88, R111, R89, 0x2, P0 ;  /* 0x0000006f586f7211 */ /* 0x000fe400000f1459 */
[----:B------:R-:W-:Y:S02]  /*2a80*/  ISETP.GE.AND P0, PT, R190, c[0x0][0x16c], PT ;  /* 0x00005b00be007a0c */ /* 0x000fe40003f06270 */
[----:B------:R-:W-:Y:S02]  /*2a90*/  MOV R88, c[0x0][0x1a0] ;  /* 0x0000680000587a02 */ /* 0x000fe40000000f00 */
[----:B------:R-:W-:-:S02]  /*2aa0*/  MOV R124, c[0x0][0x188] ;  /* 0x00006200007c7a02 */ /* 0x000fc40000000f00 */
[----:B------:R-:W-:Y:S02]  /*2ab0*/  IADD3 R114, P3, R114, 0x8, RZ ;  /* 0x0000000872727810 */ /* 0x000fe40007f7e0ff */
[----:B------:R-:W-:Y:S02]  /*2ac0*/  MOV R89, c[0x0][0x1a4] ;  /* 0x0000690000597a02 */ /* 0x000fe40000000f00 */
[----:B------:R-:W-:Y:S02]  /*2ad0*/  MOV R125, c[0x0][0x18c] ;  /* 0x00006300007d7a02 */ /* 0x000fe40000000f00 */
[----:B------:R-:W-:Y:S02]  /*2ae0*/  LEA R108, P1, R88, R108, 0x2 ;  /* 0x0000006c586c7211 */ /* 0x000fe400078210ff */
[----:B------:R-:W-:Y:S02]  /*2af0*/  LEA R112, P2, R124, R112, 0x2 ;  /* 0x000000707c707211 */ /* 0x000fe400078410ff */
[----:B------:R-:W-:-:S02]  /*2b00*/  LEA.HI.X R109, R88, R109, R89, 0x2, P1 ;  /* 0x0000006d586d7211 */ /* 0x000fc400008f1459 */
[----:B------:R-:W-:Y:S02]  /*2b10*/  LEA.HI.X R113, R124, R113, R125, 0x2, P2 ;  /* 0x000000717c717211 */ /* 0x000fe400010f147d */
[----:B------:R-:W-:Y:S02]  /*2b20*/  IADD3 R115, R115, 0x4, RZ ;  /* 0x0000000473737810 */ /* 0x000fe40007ffe0ff */
[----:B------:R-:W-:Y:S02]  /*2b30*/  IADD3 R123, R123, 0x1, RZ ;  /* 0x000000017b7b7810 */ /* 0x000fe40007ffe0ff */
[----:B------:R-:W-:Y:S01]  /*2b40*/  IADD3.X R119, RZ, R119, RZ, P3, !PT ;  /* 0x00000077ff777210 */ /* 0x000fe20001ffe4ff */
[----:B------:R-:W-:Y:S01]  /*2b50*/  @P0 CALL.REL.NOINC `(.L_x_5776) ;  /* 0x0000001000000944 */ /* 0x000fe20003c00000 */
[----:B------:R-:W-:Y:S05]  /*2b60*/  BRA `(.L_x_5781) ;  /* 0xffffe29000007947 */ /* 0x000fea000383ffff */
.L_x_5776:
[----:B------:R-:W-:Y:S01]  /*2b70*/  BAR.SYNC.DEFER_BLOCKING 0x0 ;  /* 0x0000000000007b1d */ /* 0x000fe20000010000 */
[----:B------:R-:W-:Y:S01]  /*2b80*/  IADD3 R48, R104, -0x1, RZ ;  /* 0xffffffff68307810 */ /* 0x000fe20007ffe0ff */
[----:B------:R-:W-:Y:S01]  /*2b90*/  IMAD R38, R92, c[0x0][0x2d8], RZ ;  /* 0x0000b6005c267a24 */ /* 0x000fe200078e02ff */
[----:B------:R-:W-:-:S02]  /*2ba0*/  ISETP.GT.AND P3, PT, R104, 0x1, PT ;  /* 0x000000016800780c */ /* 0x000fc40003f64270 */
[----:B------:R-:W-:Y:S01]  /*2bb0*/  SHF.L.U32 R36, R48, 0x9, RZ ;  /* 0x0000000930247819 */ /* 0x000fe200000006ff */
[----:B------:R-:W-:Y:S01]  /*2bc0*/  IMAD R39, R95, c[0x0][0x2dc], R38 ;  /* 0x0000b7005f277a24 */ /* 0x000fe200078e0226 */
[----:B------:R-:W-:Y:S01]  /*2bd0*/  IADD3 R100, P1, R100, -0x800, RZ ;  /* 0xfffff80064647810 */ /* 0x000fe20007f3e0ff */
[----:B------:R-:W-:Y:S01]  /*2be0*/  IMAD R38, R92, c[0x0][0x2f8], RZ ;  /* 0x0000be005c267a24 */ /* 0x000fe200078e02ff */
[----:B------:R-:W-:Y:S02]  /*2bf0*/  SHF.R.S32.HI R37, RZ, 0x1f, R36 ;  /* 0x0000001fff257819 */ /* 0x000fe40000011424 */
[----:B------:R-:W-:Y:S02]  /*2c00*/  IADD3 R98, P2, R98, -0x800, RZ ;  /* 0xfffff80062627810 */ /* 0x000fe40007f5e0ff */
[----:B------:R-:W-:Y:S02]  /*2c10*/  IADD3.X R101, R101, -0x1, RZ, P1, !PT ;  /* 0xffffffff65657810 */ /* 0x000fe40000ffe4ff */
[----:B------:R-:W-:-:S02]  /*2c20*/  IADD3.X R99, R99, -0x1, RZ, P2, !PT ;  /* 0xffffffff63637810 */ /* 0x000fc400017fe4ff */
[----:B------:R-:W-:Y:S01]  /*2c30*/  MOV R104, R48 ;  /* 0x0000003000687202 */ /* 0x000fe20000000f00 */
[----:B------:R-:W-:Y:S04]  /*2c40*/  STS.128 [R106], R16 ;  /* 0x000000106a007388 */ /* 0x000fe80000000c00 */
[----:B------:R-:W-:Y:S04]  /*2c50*/  STS.128 [R106+0x10], R12 ;  /* 0x0000100c6a007388 */ /* 0x000fe80000000c00 */
[----:B------:R0:W-:Y:S04]  /*2c60*/  STS.128 [R106+0x20], R8 ;  /* 0x000020086a007388 */ /* 0x0001e80000000c00 */
[----:B------:R1:W-:Y:S01]  /*2c70*/  STS.128 [R106+0x30], R4 ;  /* 0x000030046a007388 */ /* 0x0003e20000000c00 */
        /* <DEDUP_REMOVED lines=28> */
[----:B------:R-:W-:Y:S03]  /*2e40*/  STS.128 [R106], R20 ;  /* 0x000000146a007388 */ /* 0x000fe60000000c00 */
[C---:B------:R-:W-:Y:S02]  /*2e50*/  IMAD R7, R0.reuse, c[0x0][0x304], R5 ;  /* 0x0000c10000077a24 */ /* 0x040fe400078e0205 */
[----:B------:R-:W-:Y:S01]  /*2e60*/  IMAD.WIDE.U32 R4, R0, c[0x0][0x300], R36 ;  /* 0x0000c00000047a25 */ /* 0x000fe200078e0024 */
[----:B------:R0:W-:Y:S04]  /*2e70*/  STS.128 [R106+0x10], R24 ;  /* 0x000010186a007388 */ /* 0x0001e80000000c00 */
[----:B------:R1:W-:Y:S01]  /*2e80*/  STS.128 [R106+0x20], R28 ;  /* 0x0000201c6a007388 */ /* 0x0003e20000000c00 */
[----:B------:R-:W-:-:S03]  /*2e90*/  IADD3 R5, R5, R7, RZ ;  /* 0x0000000705057210 */ /* 0x000fc60007ffe0ff */
[----:B------:R2:W-:Y:S01]  /*2ea0*/  STS.128 [R106+0x30], R32 ;  /* 0x000030206a007388 */ /* 0x0005e20000000c00 */
        /* <DEDUP_REMOVED lines=9> */
[----:B------:R-:W-:Y:S01]  /*2f40*/  IADD3 R102, P0, R102, -0x800, RZ ;  /* 0xfffff80066667810 */ /* 0x000fe20007f1e0ff */
[----:B------:R-:W-:Y:S01]  /*2f50*/  IMAD.WIDE R4, R105, 0x10, R6 ;  /* 0x0000001069047825 */ /* 0x000fe200078e0206 */
[----:B------:R-:W5:Y:S02]  /*2f60*/  LDS.128 R40, [R96.X16+0x600] ;  /* 0x0006000060287984 */ /* 0x000f64000000cc00 */
[----:B------:R-:W-:Y:S01]  /*2f70*/  IADD3.X R103, R103, -0x1, RZ, P0, !PT ;  /* 0xffffffff67677810 */ /* 0x000fe200007fe4ff */
        /* <DEDUP_REMOVED lines=11> */
[----:B-----5:R1:W-:Y:S01]  /*3030*/  STG.E.128 [R4.64+0x600], R40 ;  /* 0x0006002804007986 */ /* 0x0203e2000c101d06 */
[----:B------:R-:W-:Y:S01]  /*3040*/  @!P3 CALL.REL.NOINC `(.L_x_5775) ;  /* 0x000000100000b944 */ /* 0x000fe20003c00000 */
[----:B------:R-:W-:Y:S05]  /*3050*/  BRA `(.L_x_5782) ;  /* 0xffffd4f000007947 */ /* 0x000fea000383ffff */
.L_x_5775:
[----:B------:R-:W-:Y:S02]  /*3060*/  ISETP.NE.U32.AND P0, PT, RZ, c[0x0][0x328], PT ;  /* 0x0000ca00ff007a0c */ /* 0x000fe40003f05070 */
[----:B------:R-:W-:-:S02]  /*3070*/  ISETP.NE.U32.AND P2, PT, RZ, c[0x0][0x348], PT ;  /* 0x0000d200ff007a0c */ /* 0x000fc40003f45070 */
        /* <DEDUP_REMOVED lines=11> */
[----:B-1----:R-:W0:Y:S02]  /*3130*/  SHFL.DOWN P1, R4, R3, 0x4, 0x1f ;  /* 0x08801f0003047f89 */ /* 0x002e240000020000 */
        /* <DEDUP_REMOVED lines=10> */
.L_x_5784:
[----:B0-----:R-:W-:Y:S05]  /*31e0*/  BSYNC B0 ;  /* 0x0000000000007941 */ /* 0x001fea0003800000 */
.L_x_5783:
[----:B------:R-:W-:Y:S01]  /*31f0*/  BSSY B0, `(.L_x_5785) ;  /* 0x0000018000007945 */ /* 0x000fe20003800000 */
[----:B------:R-:W-:Y:S05]  /*3200*/  @!P0 BRA `(.L_x_5786) ;  /* 0x0000015000008947 */ /* 0x000fea0003800000 */
[----:B------:R-:W-:Y:S06]  /*3210*/  BAR.SYNC.DEFER_BLOCKING 0x0 ;  /* 0x0000000000007b1d */ /* 0x000fec0000010000 */
[----:B------:R-:W0:Y:S04]  /*3220*/  SHFL.DOWN P0, R2, R107, 0x1, 0x1f ;  /* 0x08201f006b027f89 */ /* 0x000e280000000000 */
[----:B------:R-:W2:Y:S04]  /*3230*/  S2R R7, SR_LANEID ;  /* 0x0000000000077919 */ /* 0x000ea80000000000 */
[----:B------:R-:W3:Y:S01]  /*3240*/  S2R R21, SR_TID.X ;  /* 0x0000000000157919 */ /* 0x000ee20000002100 */
[----:B0-----:R-:W-:Y:S01]  /*3250*/  @P0 FADD R2, R2, R107 ;  /* 0x0000006b02020221 */ /* 0x001fe20000000000 */
[----:B--2---:R-:W-:-:S04]  /*3260*/  ISETP.NE.AND P1, PT, R7, RZ, PT ;  /* 0x000000ff0700720c */ /* 0x004fc80003f25270 */
[----:B------:R-:W0:Y:S02]  /*3270*/  SHFL.DOWN P0, R3, R2, 0x2, 0x1f ;  /* 0x08401f0002037f89 */ /* 0x000e240000000000 */
[----:B0-----:R-:W-:-:S05]  /*3280*/  @P0 FADD R3, R2, R3 ;  /* 0x0000000302030221 */ /* 0x001fca0000000000 */
[----:B-1----:R-:W0:Y:S02]  /*3290*/  SHFL.DOWN P0, R4, R3, 0x4, 0x1f ;  /* 0x08801f0003047f89 */ /* 0x002e240000000000 */
        /* <DEDUP_REMOVED lines=12> */
.L_x_5786:
[----:B------:R-:W0:Y:S02]  /*3360*/  S2R R21, SR_TID.X ;  /* 0x0000000000157919 */ /* 0x000e240000002100 */
.L_x_5787:
[----:B0-----:R-:W-:Y:S05]  /*3370*/  BSYNC B0 ;  /* 0x0000000000007941 */ /* 0x001fea0003800000 */
.L_x_5785:
[----:B------:R-:W-:-:S13]  /*3380*/  ISETP.GE.AND P0, PT, R21, c[0x0][0x16c], PT ;  /* 0x00005b0015007a0c */ /* 0x000fda0003f06270 */
[----:B------:R-:W-:Y:S05]  /*3390*/  @P0 EXIT ;  /* 0x000000000000094d */ /* 0x000fea0003800000 */
[C---:B------:R-:W-:Y:S02]  /*33a0*/  IMAD R7, R91.reuse, c[0x0][0x2c8], RZ ;  /* 0x0000b2005b077a24 */ /* 0x040fe400078e02ff */
[C---:B-1----:R-:W-:Y:S02]  /*33b0*/  IMAD R11, R91.reuse, c[0x0][0x198], RZ ;  /* 0x000066005b0b7a24 */ /* 0x042fe400078e02ff */
        /* <DEDUP_REMOVED lines=18> */
.L_x_5788:
        /* <DEDUP_REMOVED lines=55> */
.L_x_5789:
        /* <DEDUP_REMOVED lines=11> */
.L_x_9088:


//--------------------- .text._Z25selective_scan_bwd_kernelI32Selective_Scan_bwd_kernel_traitsILi32ELi16ELb1ELb0ELb0ELb0ELb1EffEEv12SSMParamsBwd --------------------------
	.section	.text._Z25selective_scan_bwd_kernelI32Selective_Scan_bwd_kernel_traitsILi32ELi16ELb1ELb0ELb0ELb0ELb1EffEEv12SSMParamsBwd,"ax",@progbits
	.sectioninfo	@"SHI_REGISTERS=206"
	.align	128
        .global         _Z25selective_scan_bwd_kernelI32Selective_Scan_bwd_kernel_traitsILi32ELi16ELb1ELb0ELb0ELb0ELb1EffEEv12SSMParamsBwd
        .type           _Z25selective_scan_bwd_kernelI32Selective_Scan_bwd_kernel_traitsILi32ELi16ELb1ELb0ELb0ELb0ELb1EffEEv12SSMParamsBwd,@function
        .size           _Z25selective_scan_bwd_kernelI32Selective_Scan_bwd_kernel_traitsILi32ELi16ELb1ELb0ELb0ELb0ELb1EffEEv12SSMParamsBwd,(.L_x_9089 - _Z25selective_scan_bwd_kernelI32Selective_Scan_bwd_kernel_traitsILi32ELi16ELb1ELb0ELb0ELb0ELb1EffEEv12SSMParamsBwd)
        .other          _Z25selective_scan_bwd_kernelI32Selective_Scan_bwd_kernel_traitsILi32ELi16ELb1ELb0ELb0ELb0ELb1EffEEv12SSMParamsBwd,@"STO_CUDA_ENTRY STV_DEFAULT"
_Z25selective_scan_bwd_kernelI32Selective_Scan_bwd_kernel_traitsILi32ELi16ELb1ELb0ELb0ELb0ELb1EffEEv12SSMParamsBwd:
.text._Z25selective_scan_bwd_kernelI32Selective_Scan_bwd_kernel_traitsILi32ELi16ELb1ELb0ELb0ELb0ELb1EffEEv12SSMParamsBwd:
        /* <DEDUP_REMOVED lines=13> */
[----:B------:R-:W-:Y:S01]  /*00d0*/  @P0 LEA R6, P2, R118, c[0x0][0x238], 0x2 ;  /* 0x00008e0076060a11 */ /* 0x000fe200078410ff */
[----:B------:R-:W-:Y:S01]  /*00e0*/  IMAD R10, R112, c[0x0][0x1e0], RZ ;  /* 0x00007800700a7a24 */ /* 0x000fe200078e02ff */
[C---:B------:R-:W-:Y:S01]  /*00f0*/  @P1 LEA R8, P3, R118.reuse, c[0x0][0x250], 0x2 ;  /* 0x0000940076081a11 */ /* 0x040fe200078610ff */
[C---:B------:R-:W-:Y:S01]  /*0100*/  IMAD.WIDE.U32 R2, R115.reuse, c[0x0][0x1d0], RZ ;  /* 0x0000740073027a25 */ /* 0x040fe200078e00ff */
        /* <DEDUP_REMOVED lines=9> */
[----:B------:R-:W-:Y:S01]  /*01a0*/  IMAD R15, R117, c[0x0][0x1e8], RZ ;  /* 0x00007a00750f7a24 */ /* 0x000fe200078e02ff */
[----:B------:R-:W-:Y:S01]  /*01b0*/  IADD3 R5, R5, R13, RZ ;  /* 0x0000000d05057210 */ /* 0x000fe20007ffe0ff */
[----:B------:R-:W-:Y:S01]  /*01c0*/  IMAD R13, R117, c[0x0][0x1d8], RZ ;  /* 0x00007600750d7a24 */ /* 0x000fe200078e02ff */
[----:B------:R-:W-:Y:S01]  /*01d0*/  MOV R0, c[0x0][0x174] ;  /* 0x00005d0000007a02 */ /* 0x000fe20000000f00 */
[C---:B0-----:R-:W-:Y:S01]  /*01e0*/  IMAD.WIDE.U32 R6, R115.reuse, c[0x0][0x278], RZ ;  /* 0x00009e0073067a25 */ /* 0x041fe200078e00ff */
[----:B------:R-:W-:Y:S01]  /*01f0*/  ISETP.NE.U32.AND P0, PT, RZ, c[0x0][0x260], PT ;  /* 0x00009800ff007a0c */ /* 0x000fe20003f05070 */
[----:B------:R-:W-:Y:S01]  /*0200*/  CS2R R88, SRZ ;  /* 0x0000000000587805 */ /* 0x000fe2000001ff00 */
[----:B------:R-:W-:Y:S01]  /*0210*/  ISETP.GE.AND P3, PT, R0, 0x1, PT ;  /* 0x000000010000780c */ /* 0x000fe20003f66270 */
[----:B-1----:R-:W-:Y:S01]  /*0220*/  IMAD R9, R115, c[0x0][0x27c], R12 ;  /* 0x00009f0073097a24 */ /* 0x002fe200078e020c */
[----:B------:R-:W-:Y:S01]  /*0230*/  ISETP.NE.AND.EX P0, PT, RZ, c[0x0][0x264], PT, P0 ;  /* 0x00009900ff007a0c */ /* 0x000fe20003f05300 */
[C---:B------:R-:W-:Y:S01]  /*0240*/  IMAD.WIDE.U32 R2, R118.reuse, c[0x0][0x1d8], R2 ;  /* 0x0000760076027a25 */ /* 0x040fe200078e0002 */
[----:B------:R-:W-:Y:S01]  /*0250*/  CS2R R90, SRZ ;  /* 0x00000000005a7805 */ /* 0x000fe2000001ff00 */
[----:B------:R-:W-:Y:S01]  /*0260*/  HFMA2.MMA R119, -RZ, RZ, 0, 0 ;  /* 0x00000000ff777435 */ /* 0x000fe200000001ff */
[----:B------:R-:W-:Y:S01]  /*0270*/  IADD3 R7, R7, R9, RZ ;  /* 0x0000000907077210 */ /* 0x000fe20007ffe0ff */
[----:B------:R-:W-:Y:S01]  /*0280*/  IMAD.WIDE.U32 R4, R118, c[0x0][0x1e8], R4 ;  /* 0x00007a0076047a25 */ /* 0x000fe200078e0004 */
[----:B------:R-:W-:-:S02]  /*0290*/  LEA R9, R0, 0xfffffe00, 0x9 ;  /* 0xfffffe0000097811 */ /* 0x000fc400078e48ff */
[----:B------:R-:W-:Y:S01]  /*02a0*/  MOV R113, RZ ;  /* 0x000000ff00717202 */ /* 0x000fe20000000f00 */
[C---:B------:R-:W-:Y:S01]  /*02b0*/  IMAD R13, R118.reuse, c[0x0][0x1dc], R13 ;  /* 0x00007700760d7a24 */ /* 0x040fe200078e020d */
[----:B------:R-:W-:Y:S01]  /*02c0*/  SHF.R.S32.HI R11, RZ, 0x1f, R9 ;  /* 0x0000001fff0b7819 */ /* 0x000fe20000011409 */
[C---:B------:R-:W-:Y:S01]  /*02d0*/  IMAD R15, R118.reuse, c[0x0][0x1ec], R15 ;  /* 0x00007b00760f7a24 */ /* 0x040fe200078e020f */
[----:B------:R-:W-:Y:S01]  /*02e0*/  IADD3 R109, P1, R9, R2, RZ ;  /* 0x00000002096d7210 */ /* 0x000fe20007f3e0ff */
[----:B------:R-:W-:Y:S01]  /*02f0*/  IMAD R17, R117, c[0x0][0x280], RZ ;  /* 0x0000a00075117a24 */ /* 0x000fe200078e02ff */
[----:B------:R-:W-:Y:S01]  /*0300*/  IADD3 R107, P2, R9, R4, RZ ;  /* 0x00000004096b7210 */ /* 0x000fe20007f5e0ff */
[C---:B------:R-:W-:Y:S01]  /*0310*/  IMAD.WIDE.U32 R6, R118.reuse, c[0x0][0x280], R6 ;  /* 0x0000a00076067a25 */ /* 0x040fe200078e0006 */
[C---:B------:R-:W-:Y:S02]  /*0320*/  IADD3.X R2, R11.reuse, R3, R13, P1, !PT ;  /* 0x000000030b027210 */ /* 0x040fe40000ffe40d */
        /* <DEDUP_REMOVED lines=12> */
[----:B------:R-:W-:-:S02]  /*03f0*/  LEA R108, P4, R109, c[0x0][0x240], 0x2 ;  /* 0x000090006d6c7a11 */ /* 0x000fc400078810ff */
[----:B------:R-:W-:Y:S02]  /*0400*/  @P0 MOV R3, 0x8 ;  /* 0x0000000800030802 */ /* 0x000fe40000000f00 */
[----:B------:R-:W-:Y:S02]  /*0410*/  LEA.HI.X R109, R109, c[0x0][0x244], R2, 0x2, P4 ;  /* 0x000091006d6d7a11 */ /* 0x000fe400020f1402 */
[----:B------:R-:W-:Y:S01]  /*0420*/  LEA.HI.X R107, R107, c[0x0][0x24c], R4, 0x2, P5 ;  /* 0x000093006b6b7a11 */ /* 0x000fe200028f1404 */
[----:B------:R-:W-:Y:S01]  /*0430*/  @P0 IMAD.WIDE R2, R0, R3, c[0x0][0x260] ;  /* 0x0000980000020625 */ /* 0x000fe200078e0203 */
[----:B------:R-:W-:Y:S01]  /*0440*/  LEA R104, P6, R9, c[0x0][0x308], 0x2 ;  /* 0x0000c20009687a11 */ /* 0x000fe200078c10ff */
[----:B------:R-:W-:Y:S01]  /*0450*/  @!P0 CS2R R2, SRZ ;  /* 0x0000000000028805 */ /* 0x000fe2000001ff00 */
[C---:B------:R-:W-:Y:S02]  /*0460*/  @P1 LEA R88, P4, R118.reuse, c[0x0][0x328], 0x2 ;  /* 0x0000ca0076581a11 */ /* 0x040fe400078810ff */
[----:B------:R-:W-:-:S02]  /*0470*/  @P2 LEA R90, P5, R118, c[0x0][0x348], 0x2 ;  /* 0x0000d200765a2a11 */ /* 0x000fc400078a10ff */
        /* <DEDUP_REMOVED lines=9> */
[C---:B0-----:R-:W-:Y:S02]  /*0510*/  SHF.L.U32 R0, R111.reuse, 0x2, RZ ;  /* 0x000000026f007819 */ /* 0x041fe400000006ff */
[----:B------:R-:W-:Y:S02]  /*0520*/  LOP3.LUT R148, R111, 0x1f, RZ, 0xc0, !PT ;  /* 0x0000001f6f947812 */ /* 0x000fe400078ec0ff */
[----:B------:R-:W-:-:S04]  /*0530*/  LOP3.LUT R0, R0, 0xffffff80, RZ, 0xc0, !PT ;  /* 0xffffff8000007812 */ /* 0x000fc800078ec0ff */
[----:B-1----:R-:W-:-:S04]  /*0540*/  LOP3.LUT R94, R0, 0x1f, R111, 0xf8, !PT ;  /* 0x0000001f005e7812 */ /* 0x002fc800078ef86f */
.L_x_5798:
        /* <DEDUP_REMOVED lines=8> */
[----:B--2---:R-:W-:Y:S04]  /*05d0*/  STS.128 [R110.X16], R24 ;  /* 0x000000186e007388 */ /* 0x004fe8000000cc00 */
[----:B---3--:R-:W-:Y:S04]  /*05e0*/  STS.128 [R110.X16+0x200], R28 ;  /* 0x0002001c6e007388 */ /* 0x008fe8000000cc00 */
[----:B----4-:R-:W-:Y:S04]  /*05f0*/  STS.128 [R110.X16+0x400], R32 ;  /* 0x000400206e007388 */ /* 0x010fe8000000cc00 */
[----:B------:R0:W-:Y:S01]  /*0600*/  STS.128 [R110.X16+0x600], R36 ;  /* 0x000600246e007388 */ /* 0x0001e2000000cc00 */
[----:B------:R-:W-:-:S06]  /*0610*/  NOP ;  /* 0x0000000000007918 */ /* 0x000fcc0000000000 */
[----:B------:R-:W-:Y:S04]  /*0620*/  LDS.128 R16, [R0] ;  /* 0x0000000000107984 */ /* 0x000fe80000000c00 */
[----:B------:R-:W-:Y:S04]  /*0630*/  LDS.128 R12, [R0+0x10] ;  /* 0x00001000000c7984 */ /* 0x000fe80000000c00 */
[----:B------:R-:W-:Y:S04]  /*0640*/  LDS.128 R8, [R0+0x20] ;  /* 0x0000200000087984 */ /* 0x000fe80000000c00 */
[----:B------:R-:W-:Y:S04]  /*0650*/  LDS.128 R4, [R0+0x30] ;  /* 0x0000300000047984 */ /* 0x000fe80000000c00 */
[----:B------:R-:W-:Y:S06]  /*0660*/  BAR.SYNC.DEFER_BLOCKING 0x0 ;  /* 0x0000000000007b1d */ /* 0x000fec0000010000 */
[----:B------:R-:W2:Y:S04]  /*0670*/  LDG.E.128 R40, [R20.64] ;  /* 0x0000000614287981 */ /* 0x000ea8000c1e1d00 */
[----:B------:R-:W3:Y:S04]  /*0680*/  LDG.E.128 R44, [R20.64+0x200] ;  /* 0x00020006142c7981 */ /* 0x000ee8000c1e1d00 */
[----:B------:R-:W4:Y:S04]  /*0690*/  LDG.E.128 R48, [R20.64+0x400] ;  /* 0x0004000614307981 */ /* 0x000f28000c1e1d00 */
[----:B------:R-:W4:Y:S01]  /*06a0*/  LDG.E.128 R52, [R20.64+0x600] ;  /* 0x0006000614347981 */ /* 0x000f22000c1e1d00 */
[----:B0-----:R-:W-:-:S03]  /*06b0*/  IMAD.WIDE R36, R94, 0x10, R104 ;  /* 0x000000105e247825 */ /* 0x001fc600078e0268 */
        /* <DEDUP_REMOVED lines=10> */
[----:B0-----:R0:W4:Y:S04]  /*0760*/  LDG.E.128 R40, [R36.64] ;  /* 0x0000000624287981 */ /* 0x001128000c1e1d00 */
[----:B-1----:R0:W4:Y:S04]  /*0770*/  LDG.E.128 R44, [R36.64+0x200] ;  /* 0x00020006242c7981 */ /* 0x002128000c1e1d00 */
[----:B--2---:R0:W2:Y:S04]  /*0780*/  LDG.E.128 R48, [R36.64+0x400] ;  /* 0x0004000624307981 */ /* 0x0040a8000c1e1d00 */
[----:B---3--:R0:W3:Y:S01]  /*0790*/  LDG.E.128 R52, [R36.64+0x600] ;  /* 0x0006000624347981 */ /* 0x0080e2000c1e1d00 */
[----:B------:R-:W-:Y:S01]  /*07a0*/  LEA R92, R95, 0xfffffe00, 0x9 ;  /* 0xfffffe005f5c7811 */ /* 0x000fe200078e48ff */
[----:B------:R-:W-:-:S03]  /*07b0*/  IMAD R38, R112, c[0x0][0x1f0], RZ ;  /* 0x00007c0070267a24 */ /* 0x000fc600078e02ff */
[----:B------:R-:W-:Y:S01]  /*07c0*/  SHF.R.S32.HI R93, RZ, 0x1f, R92 ;  /* 0x0000001fff5d7819 */ /* 0x000fe2000001145c */
[----:B------:R-:W-:-:S04]  /*07d0*/  IMAD R57, R115, c[0x0][0x1f4], R38 ;  /* 0x00007d0073397a24 */ /* 0x000fc800078e0226 */
        /* <DEDUP_REMOVED lines=10> */
[----:B------:R1:W-:Y:S04]  /*0880*/  STS.128 [R110.X16+0x200], R44 ;  /* 0x0002002c6e007388 */ /* 0x0003e8000000cc00 */
[----:B--2---:R-:W-:Y:S04]  /*0890*/  STS.128 [R110.X16+0x400], R48 ;  /* 0x000400306e007388 */ /* 0x004fe8000000cc00 */
[----:B---3--:R2:W-:Y:S01]  /*08a0*/  STS.128 [R110.X16+0x600], R52 ;  /* 0x000600346e007388 */ /* 0x0085e2000000cc00 */
[----:B------:R-:W-:-:S06]  /*08b0*/  NOP ;  /* 0x0000000000007918 */ /* 0x000fcc0000000000 */
[----:B------:R-:W-:Y:S04]  /*08c0*/  LDS.128 R100, [R0] ;  /* 0x0000000000647984 */ /* 0x000fe80000000c00 */
[----:B------:R-:W-:Y:S04]  /*08d0*/  LDS.128 R84, [R0+0x10] ;  /* 0x0000100000547984 */ /* 0x000fe80000000c00 */
[----:B------:R-:W-:Y:S04]  /*08e0*/  LDS.128 R72, [R0+0x20] ;  /* 0x0000200000487984 */ /* 0x000fe80000000c00 */
[----:B------:R-:W-:Y:S04]  /*08f0*/  LDS.128 R64, [R0+0x30] ;  /* 0x0000300000407984 */ /* 0x000fe80000000c00 */
[----:B------:R-:W-:Y:S06]  /*0900*/  BAR.SYNC.DEFER_BLOCKING 0x0 ;  /* 0x0000000000007b1d */ /* 0x000fec0000010000 */
[----:B0-----:R-:W3:Y:S04]  /*0910*/  LDG.E.128 R40, [R36.64] ;  /* 0x0000000624287981 */ /* 0x001ee8000c1e1d00 */
[----:B-1----:R-:W4:Y:S04]  /*0920*/  LDG.E.128 R44, [R36.64+0x200] ;  /* 0x00020006242c7981 */ /* 0x002f28000c1e1d00 */
[----:B------:R-:W4:Y:S04]  /*0930*/  LDG.E.128 R56, [R36.64+0x400] ;  /* 0x0004000624387981 */ /* 0x000f28000c1e1d00 */
        /* <DEDUP_REMOVED lines=12> */
[----:B---3--:R-:W-:Y:S04]  /*0a00*/  STS.128 [R110.X16], R40 ;  /* 0x000000286e007388 */ /* 0x008fe8000000cc00 */
[----:B----4-:R0:W-:Y:S04]  /*0a10*/  STS.128 [R110.X16+0x200], R44 ;  /* 0x0002002c6e007388 */ /* 0x0101e8000000cc00 */
[----:B------:R-:W-:Y:S04]  /*0a20*/  STS.128 [R110.X16+0x400], R56 ;  /* 0x000400386e007388 */ /* 0x000fe8000000cc00 */
[----:B--2---:R1:W-:Y:S01]  /*0a30*/  STS.128 [R110.X16+0x600], R52 ;  /* 0x000600346e007388 */ /* 0x0043e2000000cc00 */
[----:B------:R-:W-:-:S06]  /*0a40*/  NOP ;  /* 0x0000000000007918 */ /* 0x000fcc0000000000 */
[----:B------:R-:W2:Y:S04]  /*0a50*/  LDS.128 R76, [R0] ;  /* 0x00000000004c7984 */ /* 0x000ea80000000c00 */
[----:B------:R-:W3:Y:S04]  /*0a60*/  LDS.128 R96, [R0+0x10] ;  /* 0x0000100000607984 */ /* 0x000ee80000000c00 */
[----:B------:R-:W-:Y:S04]  /*0a70*/  LDS.128 R80, [R0+0x20] ;  /* 0x0000200000507984 */ /* 0x000fe80000000c00 */
[----:B------:R-:W2:Y:S04]  /*0a80*/  LDS.128 R68, [R0+0x30] ;  /* 0x0000300000447984 */ /* 0x000ea80000000c00 */
[----:B------:R-:W-:Y:S06]  /*0a90*/  BAR.SYNC.DEFER_BLOCKING 0x0 ;  /* 0x0000000000007b1d */ /* 0x000fec0000010000 */
[----:B------:R3:W4:Y:S04]  /*0aa0*/  LDG.E.128 R36, [R48.64] ;  /* 0x0000000630247981 */ /* 0x000728000c1e1d00 */
[----:B0-----:R3:W4:Y:S04]  /*0ab0*/  LDG.E.128 R44, [R48.64+0x200] ;  /* 0x00020006302c7981 */ /* 0x001728000c1e1d00 */
[----:B------:R3:W4:Y:S04]  /*0ac0*/  LDG.E.128 R40, [R48.64+0x400] ;  /* 0x0004000630287981 */ /* 0x000728000c1e1d00 */
[----:B-1----:R3:W4:Y:S01]  /*0ad0*/  LDG.E.128 R52, [R48.64+0x600] ;  /* 0x0006000630347981 */ /* 0x002722000c1e1d00 */
[----:B--2---:R-:W-:-:S02]  /*0ae0*/  FMUL.FTZ R50, R76, -1.4426950216293334961 ;  /* 0xbfb8aa3b4c327820 */ /* 0x004fc40000410000 */
[----:B------:R-:W-:Y:S02]  /*0af0*/  FMUL.FTZ R51, R77, -1.4426950216293334961 ;  /* 0xbfb8aa3b4d337820 */ /* 0x000fe40000410000 */
        /* <DEDUP_REMOVED lines=11> */
[----:B------:R-:W2:Y:S01]  /*0bb0*/  MUFU.EX2 R48, R48 ;  /* 0x0000003000307308 */ /* 0x000ea20000000800 */
[----:B0-----:R-:W-:Y:S02]  /*0bc0*/  FADD.FTZ R50, R50, 1 ;  /* 0x3f80000032327421 */ /* 0x001fe40000010000 */
[----:B------:R-:W-:-:S05]  /*0bd0*/  FMUL.FTZ R127, R70, -1.4426950216293334961 ;  /* 0xbfb8aa3b467f7820 */ /* 0x000fca0000410000 */
[----:B------:R0:W3:Y:S01]  /*0be0*/  MUFU.EX2 R58, R56 ;  /* 0x00000038003a7308 */ /* 0x0000e20000000800 */
[----:B-1----:R-:W-:-:S07]  /*0bf0*/  FADD.FTZ R51, R51, 1 ;  /* 0x3f80000033337421 */ /* 0x002fce0000010000 */
[----:B------:R1:W3:Y:S01]  /*0c00*/  MUFU.EX2 R60, R57 ;  /* 0x00000039003c7308 */ /* 0x0002e20000000800 */
[----:B0-----:R-:W-:Y:S02]  /*0c10*/  FMUL.FTZ R56, R80, -1.4426950216293334961 ;  /* 0xbfb8aa3b50387820 */ /* 0x001fe40000410000 */
[----:B--2---:R-:W-:-:S05]  /*0c20*/  FADD.FTZ R130, R48, 1 ;  /* 0x3f80000030827421 */ /* 0x004fca0000010000 */
[----:B------:R0:W2:Y:S01]  /*0c30*/  MUFU.EX2 R62, R49 ;  /* 0x00000031003e7308 */ /* 0x0000a20000000800 */
[----:B-1----:R-:W-:Y:S02]  /*0c40*/  FMUL.FTZ R57, R81, -1.4426950216293334961 ;  /* 0xbfb8aa3b51397820 */ /* 0x002fe40000410000 */
[----:B---3--:R-:W-:-:S05]  /*0c50*/  FADD.FTZ R58, R58, 1 ;  /* 0x3f8000003a3a7421 */ /* 0x008fca0000010000 */
[----:B------:R-:W1:Y:S01]  /*0c60*/  MUFU.EX2 R121, R56 ;  /* 0x0000003800797308 */ /* 0x000e620000000800 */
[----:B0-----:R-:W-:Y:S02]  /*0c70*/  FMUL.FTZ R49, R68, -1.4426950216293334961 ;  /* 0xbfb8aa3b44317820 */ /* 0x001fe40000410000 */
[----:B------:R-:W-:-:S05]  /*0c80*/  FADD.FTZ R60, R60, 1 ;  /* 0x3f8000003c3c7421 */ /* 0x000fca0000010000 */
[----:B------:R-:W0:Y:S01]  /*0c90*/  MUFU.EX2 R122, R57 ;  /* 0x00000039007a7308 */ /* 0x000e220000000800 */
[----:B--2---:R-:W-:-:S07]  /*0ca0*/  FADD.FTZ R62, R62, 1 ;  /* 0x3f8000003e3e7421 */ /* 0x004fce0000010000 */
[----:B------:R-:W-:Y:S01]  /*0cb0*/  MUFU.EX2 R125, R49 ;  /* 0x00000031007d7308 */ /* 0x000fe20000000800 */
[----:B-1----:R-:W-:-:S07]  /*0cc0*/  FADD.FTZ R121, R121, 1 ;  /* 0x3f80000079797421 */ /* 0x002fce0000010000 */
[----:B------:R-:W1:Y:S01]  /*0cd0*/  MUFU.RCP R57, R50 ;  /* 0x0000003200397308 */ /* 0x000e620000001000 */
[----:B0-----:R-:W-:-:S07]  /*0ce0*/  FADD.FTZ R122, R122, 1 ;  /* 0x3f8000007a7a7421 */ /* 0x001fce0000010000 */
[----:B------:R-:W-:Y:S08]  /*0cf0*/  MUFU.RCP R56, R51 ;  /* 0x0000003300387308 */ /* 0x000ff00000001000 */
[----:B------:R0:W2:Y:S01]  /*0d00*/  MUFU.EX2 R61, R59 ;  /* 0x0000003b003d7308 */ /* 0x0000a20000000800 */
[----:B-1----:R-:W-:-:S07]  /*0d10*/  FMUL.FTZ R145, R76, R57 ;  /* 0x000000394c917220 */ /* 0x002fce0000410000 */
[----:B------:R-:W1:Y:S01]  /*0d20*/  MUFU.EX2 R124, R120 ;  /* 0x00000078007c7308 */ /* 0x000e620000000800 */
[----:B0-----:R-:W-:-:S07]  /*0d30*/  FMUL.FTZ R59, R82, -1.4426950216293334961 ;  /* 0xbfb8aa3b523b7820 */ /* 0x001fce0000410000 */
[----:B------:R-:W0:Y:S01]  /*0d40*/  MUFU.EX2 R123, R59 ;  /* 0x0000003b007b7308 */ /* 0x000e220000000800 */
[----:B--2---:R-:W-:-:S07]  /*0d50*/  FADD.FTZ R61, R61, 1 ;  /* 0x3f8000003d3d7421 */ /* 0x004fce0000010000 */
[----:B------:R-:W2:Y:S01]  /*0d60*/  MUFU.RCP R59, R58 ;  /* 0x0000003a003b7308 */ /* 0x000ea20000001000 */
[----:B-1----:R-:W-:-:S07]  /*0d70*/  FADD.FTZ R124, R124, 1 ;  /* 0x3f8000007c7c7421 */ /* 0x002fce0000010000 */
[----:B------:R-:W-:Y:S01]  /*0d80*/  MUFU.EX2 R126, R126 ;  /* 0x0000007e007e7308 */ /* 0x000fe20000000800 */
[----:B0-----:R-:W-:-:S07]  /*0d90*/  FADD.FTZ R123, R123, 1 ;  /* 0x3f8000007b7b7421 */ /* 0x001fce0000010000 */
[----:B------:R-:W-:Y:S01]  /*0da0*/  MUFU.RCP R120, R60 ;  /* 0x0000003c00787308 */ /* 0x000fe20000001000 */
[----:B--2---:R-:W-:-:S07]  /*0db0*/  FMUL.FTZ R151, R78, R59 ;  /* 0x0000003b4e977220 */ /* 0x004fce0000410000 */
[----:B------:R-:W-:Y:S08]  /*0dc0*/  MUFU.RCP R131, R61 ;  /* 0x0000003d00837308 */ /* 0x000ff00000001000 */
[----:B------:R-:W-:Y:S08]  /*0dd0*/  MUFU.EX2 R133, R128 ;  /* 0x0000008000857308 */ /* 0x000ff00000000800 */
[----:B------:R-:W0:Y:S08]  /*0de0*/  MUFU.EX2 R63, R63 ;  /* 0x0000003f003f7308 */ /* 0x000e300000000800 */
[----:B------:R-:W1:Y:S08]  /*0df0*/  MUFU.EX2 R127, R127 ;  /* 0x0000007f007f7308 */ /* 0x000e700000000800 */
[----:B------:R-:W-:Y:S01]  /*0e00*/  MUFU.RCP R150, R124 ;  /* 0x0000007c00967308 */ /* 0x000fe20000001000 */
[----:B0-----:R-:W-:-:S07]  /*0e10*/  FADD.FTZ R63, R63, 1 ;  /* 0x3f8000003f3f7421 */ /* 0x001fce0000010000 */
[----:B------:R-:W0:Y:S01]  /*0e20*/  MUFU.RCP R149, R62 ;  /* 0x0000003e00957308 */ /* 0x000e220000001000 */
[----:B-1----:R-:W-:-:S07]  /*0e30*/  FADD.FTZ R58, R127, 1 ;  /* 0x3f8000007f3a7421 */ /* 0x002fce0000010000 */
[----:B------:R-:W1:Y:S08]  /*0e40*/  MUFU.RCP R130, R130 ;  /* 0x0000008200827308 */ /* 0x000e700000001000 */
[----:B------:R-:W2:Y:S08]  /*0e50*/  MUFU.RCP R146, R63 ;  /* 0x0000003f00927308 */ /* 0x000eb00000001000 */
[----:B------:R3:W0:Y:S08]  /*0e60*/  MUFU.RCP R144, R122 ;  /* 0x0000007a00907308 */ /* 0x0006300000001000 */
[----:B------:R0:W1:Y:S01]  /*0e70*/  MUFU.RCP R153, R123 ;  /* 0x0000007b00997308 */ /* 0x0000620000001000 */
[----:B---3--:R-:W-:-:S07]  /*0e80*/  FMUL.FTZ R122, R77, R56 ;  /* 0x000000384d7a7220 */ /* 0x008fce0000410000 */
[----:B------:R3:W1:Y:S01]  /*0e90*/  MUFU.RCP R147, R121 ;  /* 0x0000007900937308 */ /* 0x0006620000001000 */
[----:B0-----:R-:W-:-:S07]  /*0ea0*/  FMUL.FTZ R123, R102, R151 ;  /* 0x00000097667b7220 */ /* 0x001fce0000410000 */
[----:B------:R-:W-:Y:S01]  /*0eb0*/  MUFU.RCP R157, R58 ;  /* 0x0000003a009d7308 */ /* 0x000fe20000001000 */
[----:B---3--:R-:W-:Y:S01]  /*0ec0*/  FMUL.FTZ R121, R100, R145 ;  /* 0x0000009164797220 */ /* 0x008fe20000410000 */
[----:B----4-:R0:W-:Y:S04]  /*0ed0*/  STS.128 [R110.X16], R36 ;  /* 0x000000246e007388 */ /* 0x0101e8000000cc00 */
[----:B------:R-:W-:Y:S04]  /*0ee0*/  STS.128 [R110.X16+0x200], R44 ;  /* 0x0002002c6e007388 */ /* 0x000fe8000000cc00 */
[----:B------:R3:W-:Y:S04]  /*0ef0*/  STS.128 [R110.X16+0x400], R40 ;  /* 0x000400286e007388 */ /* 0x0007e8000000cc00 */
[----:B------:R4:W-:Y:S01]  /*0f00*/  STS.128 [R110.X16+0x600], R52 ;  /* 0x000600346e007388 */ /* 0x0009e2000000cc00 */
[----:B------:R-:W-:-:S06]  /*0f10*/  NOP ;  /* 0x0000000000007918 */ /* 0x000fcc0000000000 */
[----:B------:R-:W1:Y:S01]  /*0f20*/  LDS.128 R48, [R0] ;  /* 0x0000000000307984 */ /* 0x000e620000000c00 */
[----:B0-----:R-:W-:Y:S01]  /*0f30*/  IMAD R36, R112, c[0x0][0x2e8], RZ ;  /* 0x0000ba0070247a24 */ /* 0x001fe200078e02ff */
[----:B------:R-:W-:Y:S02]  /*0f40*/  MOV R38, c[0x0][0x16c] ;  /* 0x00005b0000267a02 */ /* 0x000fe40000000f00 */
[----:B------:R-:W0:Y:S01]  /*0f50*/  LDS.128 R44, [R0+0x10] ;  /* 0x00001000002c7984 */ /* 0x000e220000000c00 */
[C---:B------:R-:W-:Y:S01]  /*0f60*/  IMAD R39, R115.reuse, c[0x0][0x2ec], R36 ;  /* 0x0000bb0073277a24 */ /* 0x040fe200078e0224 */
[----:B------:R-:W-:Y:S01]  /*0f70*/  ISETP.GE.AND P1, PT, R38, 0x1, PT ;  /* 0x000000012600780c */ /* 0x000fe20003f26270 */
[----:B------:R-:W-:-:S04]  /*0f80*/  IMAD.WIDE.U32 R36, R115, c[0x0][0x2e8], R92 ;  /* 0x0000ba0073247a25 */ /* 0x000fc800078e005c */
[----:B---3--:R-:W-:Y:S01]  /*0f90*/  FADD.FTZ R41, -R59, 1 ;  /* 0x3f8000003b297421 */ /* 0x008fe20000010100 */
[----:B------:R-:W-:Y:S01]  /*0fa0*/  IADD3 R37, R37, R39, RZ ;  /* 0x0000002725257210 */ /* 0x000fe20007ffe0ff */
[----:B------:R-:W-:Y:S02]  /*0fb0*/  IMAD R39, R117, c[0x0][0x2f0], RZ ;  /* 0x0000bc0075277a24 */ /* 0x000fe400078e02ff */
[----:B------:R-:W-:Y:S02]  /*0fc0*/  FADD.FTZ R38, -R56, 1 ;  /* 0x3f80000038267421 */ /* 0x000fe40000010100 */
[C---:B------:R-:W-:Y:S02]  /*0fd0*/  IMAD R39, R118.reuse, c[0x0][0x2f4], R39 ;  /* 0x0000bd0076277a24 */ /* 0x040fe400078e0227 */
[----:B------:R-:W-:-:S04]  /*0fe0*/  IMAD.WIDE.U32 R36, R118, c[0x0][0x2f0], R36 ;  /* 0x0000bc0076247a25 */ /* 0x000fc800078e0024 */
[----:B----4-:R-:W-:Y:S01]  /*0ff0*/  FADD.FTZ R54, R126, 1 ;  /* 0x3f8000007e367421 */ /* 0x010fe20000010000 */
[----:B------:R-:W-:Y:S01]  /*1000*/  IADD3 R39, R37, R39, RZ ;  /* 0x0000002725277210 */ /* 0x000fe20007ffe0ff */
[----:B------:R-:W-:Y:S01]  /*1010*/  FADD.FTZ R37, -R57, 1 ;  /* 0x3f80000039257421 */ /* 0x000fe20000010100 */
[----:B------:R-:W-:Y:S01]  /*1020*/  LEA R128, P0, R36, c[0x0][0x338], 0x2 ;  /* 0x0000ce0024807a11 */ /* 0x000fe200078010ff */
[----:B------:R-:W-:Y:S01]  /*1030*/  FFMA.FTZ R38, R77, R38, 1 ;  /* 0x3f8000004d267423 */ /* 0x000fe20000010026 */
[----:B------:R-:W3:Y:S01]  /*1040*/  MUFU.RCP R152, R54 ;  /* 0x0000003600987308 */ /* 0x000ee20000001000 */
[----:B------:R-:W-:Y:S01]  /*1050*/  FFMA.FTZ R37, R76, R37, 1 ;  /* 0x3f8000004c257423 */ /* 0x000fe20000010025 */
[----:B------:R-:W-:Y:S01]  /*1060*/  LEA.HI.X R129, R36, c[0x0][0x33c], R39, 0x2, P0 ;  /* 0x0000cf0024817a11 */ /* 0x000fe200000f1427 */
[----:B------:R-:W-:Y:S01]  /*1070*/  FFMA.FTZ R53, R78, R41, 1 ;  /* 0x3f8000004e357423 */ /* 0x000fe20000010029 */
[----:B------:R-:W-:Y:S01]  /*1080*/  ISETP.NE.U32.AND P0, PT, RZ, c[0x0][0x270], PT ;  /* 0x00009c00ff007a0c */ /* 0x000fe20003f05070 */
[----:B------:R-:W-:-:S02]  /*1090*/  FADD.FTZ R52, R125, 1 ;  /* 0x3f8000007d347421 */ /* 0x000fc40000010000 */
[----:B------:R-:W-:Y:S01]  /*10a0*/  IMAD.WIDE R128, R94, 0x10, R128 ;  /* 0x000000105e807825 */ /* 0x000fe200078e0280 */
[----:B------:R-:W-:Y:S01]  /*10b0*/  ISETP.NE.AND.EX P0, PT, RZ, c[0x0][0x274], PT, P0 ;  /* 0x00009d00ff007a0c */ /* 0x000fe20003f05300 */
[----:B------:R4:W-:Y:S02]  /*10c0*/  MUFU.RCP R155, R52 ;  /* 0x00000034009b7308 */ /* 0x0009e40000001000 */
[----:B-1----:R-:W-:Y:S02]  /*10d0*/  FMUL.FTZ R40, R102, R50 ;  /* 0x0000003266287220 */ /* 0x002fe40000410000 */
[----:B------:R-:W-:Y:S02]  /*10e0*/  FMUL.FTZ R36, R100, R48 ;  /* 0x0000003064247220 */ /* 0x000fe40000410000 */
[----:B------:R-:W-:Y:S02]  /*10f0*/  FMUL.FTZ R39, R101, R49 ;  /* 0x0000003165277220 */ /* 0x000fe40000410000 */
[----:B------:R-:W-:-:S02]  /*1100*/  FMUL.FTZ R36, R57, R36 ;  /* 0x0000002439247220 */ /* 0x000fc40000410000 */
[----:B------:R-:W-:Y:S02]  /*1110*/  FMUL.FTZ R39, R56, R39 ;  /* 0x0000002738277220 */ /* 0x000fe40000410000 */
[----:B------:R-:W-:Y:S02]  /*1120*/  FMUL.FTZ R126, R59, R40 ;  /* 0x000000283b7e7220 */ /* 0x000fe40000410000 */
[----:B------:R-:W1:Y:S01]  /*1130*/  LDS.128 R40, [R0+0x20] ;  /* 0x0000200000287984 */ /* 0x000e620000000c00 */
[----:B------:R-:W-:Y:S02]  /*1140*/  FMUL.FTZ R124, R36, R37 ;  /* 0x00000025247c7220 */ /* 0x000fe40000410000 */
[----:B------:R-:W-:Y:S02]  /*1150*/  FMUL.FTZ R125, R39, R38 ;  /* 0x00000026277d7220 */ /* 0x000fe40000410000 */
[----:B------:R-:W-:Y:S02]  /*1160*/  FADD.FTZ R36, -R120, 1 ;  /* 0x3f80000078247421 */ /* 0x000fe40000010100 */
[----:B------:R-:W-:-:S02]  /*1170*/  FADD.FTZ R39, -R131, 1 ;  /* 0x3f80000083277421 */ /* 0x000fc40000010100 */
[----:B------:R-:W-:Y:S02]  /*1180*/  FMUL.FTZ R37, R103, R51 ;  /* 0x0000003367257220 */ /* 0x000fe40000410000 */
[----:B0-----:R-:W-:Y:S02]  /*1190*/  FMUL.FTZ R38, R84, R44 ;  /* 0x0000002c54267220 */ /* 0x001fe40000410000 */
[----:B------:R-:W-:Y:S02]  /*11a0*/  FFMA.FTZ R36, R79, R36, 1 ;  /* 0x3f8000004f247423 */ /* 0x000fe40000010024 */
[----:B------:R-:W-:Y:S02]  /*11b0*/  FFMA.FTZ R39, R96, R39, 1 ;  /* 0x3f80000060277423 */ /* 0x000fe40000010027 */
[----:B------:R-:W-:Y:S02]  /*11c0*/  FMUL.FTZ R37, R120, R37 ;  /* 0x0000002578257220 */ /* 0x000fe40000410000 */
[----:B------:R-:W-:-:S02]  /*11d0*/  FMUL.FTZ R38, R131, R38 ;  /* 0x0000002683267220 */ /* 0x000fc40000410000 */
[----:B------:R-:W-:Y:S02]  /*11e0*/  FMUL.FTZ R127, R37, R36 ;  /* 0x00000024257f7220 */ /* 0x000fe40000410000 */
[----:B------:R-:W-:Y:S02]  /*11f0*/  FMUL.FTZ R132, R38, R39 ;  /* 0x0000002726847220 */ /* 0x000fe40000410000 */
[----:B------:R-:W0:Y:S01]  /*1200*/  LDS.128 R36, [R0+0x30] ;  /* 0x0000300000247984 */ /* 0x000e220000000c00 */
[----:B------:R-:W-:Y:S02]  /*1210*/  FMUL.FTZ R126, R126, R53 ;  /* 0x000000357e7e7220 */ /* 0x000fe40000410000 */
[----:B------:R-:W-:Y:S01]  /*1220*/  FADD.FTZ R53, -R149, 1 ;  /* 0x3f80000095357421 */ /* 0x000fe20000010100 */
[----:B------:R-:W-:Y:S01]  /*1230*/  BAR.SYNC.DEFER_BLOCKING 0x0 ;  /* 0x0000000000007b1d */ /* 0x000fe20000010000 */
[----:B----4-:R-:W-:Y:S02]  /*1240*/  FADD.FTZ R52, -R130, 1 ;  /* 0x3f80000082347421 */ /* 0x010fe40000010100 */
[----:B------:R-:W-:-:S02]  /*1250*/  FFMA.FTZ R55, R98, R53, 1 ;  /* 0x3f80000062377423 */ /* 0x000fc40000010035 */
[----:B--2---:R-:W-:Y:S02]  /*1260*/  FADD.FTZ R56, -R146, 1 ;  /* 0x3f80000092387421 */ /* 0x004fe40000010100 */
[----:B------:R-:W-:Y:S02]  /*1270*/  FMUL.FTZ R53, R85, R45 ;  /* 0x0000002d55357220 */ /* 0x000fe40000410000 */
[----:B------:R-:W-:Y:S02]  /*1280*/  FMUL.FTZ R54, R86, R46 ;  /* 0x0000002e56367220 */ /* 0x000fe40000410000 */
[----:B------:R-:W-:Y:S02]  /*1290*/  FMUL.FTZ R57, R87, R47 ;  /* 0x0000002f57397220 */ /* 0x000fe40000410000 */
[----:B------:R-:W-:Y:S02]  /*12a0*/  FADD.FTZ R59, R133, 1 ;  /* 0x3f800000853b7421 */ /* 0x000fe40000010000 */
[----:B------:R-:W-:-:S02]  /*12b0*/  FFMA.FTZ R52, R97, R52, 1 ;  /* 0x3f80000061347423 */ /* 0x000fc40000010034 */
[----:B------:R-:W-:Y:S01]  /*12c0*/  FFMA.FTZ R56, R99, R56, 1 ;  /* 0x3f80000063387423 */ /* 0x000fe20000010038 */
[----:B------:R2:W4:Y:S01]  /*12d0*/  MUFU.RCP R154, R59 ;  /* 0x0000003b009a7308 */ /* 0x0005220000001000 */
[----:B------:R-:W-:Y:S02]  /*12e0*/  FMUL.FTZ R53, R130, R53 ;  /* 0x0000003582357220 */ /* 0x000fe40000410000 */
[----:B------:R-:W-:Y:S02]  /*12f0*/  FMUL.FTZ R54, R149, R54 ;  /* 0x0000003695367220 */ /* 0x000fe40000410000 */
[----:B------:R-:W-:Y:S01]  /*1300*/  FMUL.FTZ R57, R146, R57 ;  /* 0x0000003992397220 */ /* 0x000fe20000410000 */
[----:B------:R-:W-:Y:S01]  /*1310*/  STS.128 [R0], R124 ;  /* 0x0000007c00007388 */ /* 0x000fe20000000c00 */
[----:B------:R-:W-:Y:S02]  /*1320*/  FMUL.FTZ R133, R53, R52 ;  /* 0x0000003435857220 */ /* 0x000fe40000410000 */
[----:B------:R-:W-:-:S02]  /*1330*/  FMUL.FTZ R134, R54, R55 ;  /* 0x0000003736867220 */ /* 0x000fc40000410000 */
[----:B------:R-:W-:Y:S02]  /*1340*/  FMUL.FTZ R135, R57, R56 ;  /* 0x0000003839877220 */ /* 0x000fe40000410000 */
[----:B------:R-:W-:Y:S02]  /*1350*/  FADD.FTZ R52, -R144, 1 ;  /* 0x3f80000090347421 */ /* 0x000fe40000010100 */
[----:B------:R-:W-:Y:S01]  /*1360*/  FADD.FTZ R55, -R153, 1 ;  /* 0x3f80000099377421 */ /* 0x000fe20000010100 */
[----:B------:R-:W-:Y:S01]  /*1370*/  STS.128 [R0+0x10], R132 ;  /* 0x0000108400007388 */ /* 0x000fe20000000c00 */
[----:B------:R-:W-:Y:S02]  /*1380*/  FADD.FTZ R56, -R150, 1 ;  /* 0x3f80000096387421 */ /* 0x000fe40000010100 */
[----:B------:R-:W-:Y:S02]  /*1390*/  FFMA.FTZ R54, R81, R52, 1 ;  /* 0x3f80000051367423 */ /* 0x000fe40000010034 */
[----:B------:R-:W-:-:S02]  /*13a0*/  FFMA.FTZ R57, R82, R55, 1 ;  /* 0x3f80000052397423 */ /* 0x000fc40000010037 */
[----:B------:R-:W-:Y:S02]  /*13b0*/  FFMA.FTZ R58, R83, R56, 1 ;  /* 0x3f800000533a7423 */ /* 0x000fe40000010038 */
[----:B------:R-:W-:Y:S02]  /*13c0*/  FADD.FTZ R53, -R147, 1 ;  /* 0x3f80000093357421 */ /* 0x000fe40000010100 */
[----:B-1----:R-:W-:Y:S02]  /*13d0*/  FMUL.FTZ R52, R72, R40 ;  /* 0x0000002848347220 */ /* 0x002fe40000410000 */
[----:B------:R-:W-:Y:S02]  /*13e0*/  FMUL.FTZ R55, R73, R41 ;  /* 0x0000002949377220 */ /* 0x000fe40000410000 */
[----:B------:R-:W-:Y:S02]  /*13f0*/  FMUL.FTZ R56, R74, R42 ;  /* 0x0000002a4a387220 */ /* 0x000fe40000410000 */
[----:B------:R-:W-:-:S02]  /*1400*/  FFMA.FTZ R53, R80, R53, 1 ;  /* 0x3f80000050357423 */ /* 0x000fc40000010035 */
        /* <DEDUP_REMOVED lines=8> */
[----:B---3--:R-:W-:Y:S02]  /*1490*/  FADD.FTZ R52, -R152, 1 ;  /* 0x3f80000098347421 */ /* 0x008fe40000010100 */
[----:B------:R-:W-:Y:S02]  /*14a0*/  FADD.FTZ R55, -R157, 1 ;  /* 0x3f8000009d377421 */ /* 0x000fe40000010100 */
[----:B----4-:R-:W-:Y:S02]  /*14b0*/  FADD.FTZ R56, -R154, 1 ;  /* 0x3f8000009a387421 */ /* 0x010fe40000010100 */
[----:B------:R-:W-:-:S02]  /*14c0*/  FMUL.FTZ R139, R59, R58 ;  /* 0x0000003a3b8b7220 */ /* 0x000fc40000410000 */
[----:B------:R-:W-:Y:S02]  /*14d0*/  FFMA.FTZ R54, R69, R52, 1 ;  /* 0x3f80000045367423 */ /* 0x000fe40000010034 */
[----:B------:R-:W-:Y:S01]  /*14e0*/  FFMA.FTZ R57, R70, R55, 1 ;  /* 0x3f80000046397423 */ /* 0x000fe20000010037 */
[----:B------:R-:W-:Y:S01]  /*14f0*/  STS.128 [R0+0x20], R136 ;  /* 0x0000208800007388 */ /* 0x000fe20000000c00 */
[----:B------:R-:W-:Y:S02]  /*1500*/  FFMA.FTZ R58, R71, R56, 1 ;  /* 0x3f800000473a7423 */ /* 0x000fe40000010038 */
[----:B------:R-:W-:Y:S02]  /*1510*/  FADD.FTZ R53, -R155, 1 ;  /* 0x3f8000009b357421 */ /* 0x000fe40000010100 */
[----:B0-----:R-:W-:Y:S02]  /*1520*/  FMUL.FTZ R52, R64, R36 ;  /* 0x0000002440347220 */ /* 0x001fe40000410000 */
[----:B------:R-:W-:-:S02]  /*1530*/  FMUL.FTZ R55, R65, R37 ;  /* 0x0000002541377220 */ /* 0x000fc40000410000 */
[----:B------:R-:W-:Y:S02]  /*1540*/  FMUL.FTZ R56, R66, R38 ;  /* 0x0000002642387220 */ /* 0x000fe40000410000 */
[----:B------:R-:W-:Y:S02]  /*1550*/  FMUL.FTZ R59, R67, R39 ;  /* 0x00000027433b7220 */ /* 0x000fe40000410000 */
        /* <DEDUP_REMOVED lines=11> */
[----:B------:R-:W-:Y:S01]  /*1610*/  STS.128 [R0+0x30], R140 ;  /* 0x0000308c00007388 */ /* 0x000fe20000000c00 */
[----:B------:R-:W-:-:S06]  /*1620*/  NOP ;  /* 0x0000000000007918 */ /* 0x000fcc0000000000 */
[----:B------:R-:W0:Y:S01]  /*1630*/  LDS.128 R52, [R110.X16] ;  /* 0x000000006e347984 */ /* 0x000e22000000cc00 */
[----:B------:R-:W-:Y:S02]  /*1640*/  FMUL.FTZ R101, R101, R122 ;  /* 0x0000007a65657220 */ /* 0x000fe40000410000 */
[----:B------:R-:W-:Y:S01]  /*1650*/  FFMA.FTZ R68, R16, R121, R119 ;  /* 0x0000007910447223 */ /* 0x000fe20000010077 */
[----:B------:R-:W1:Y:S01]  /*1660*/  LDS.128 R56, [R110.X16+0x200] ;  /* 0x000200006e387984 */ /* 0x000e62000000cc00 */
[----:B------:R-:W-:Y:S02]  /*1670*/  FMUL.FTZ R152, R69, R152 ;  /* 0x0000009845987220 */ /* 0x000fe40000410000 */
[----:B------:R-:W-:Y:S01]  /*1680*/  FMUL.FTZ R69, R64, R155 ;  /* 0x0000009b40457220 */ /* 0x000fe20000410000 */
[----:B------:R-:W2:Y:S01]  /*1690*/  LDS.128 R60, [R110.X16+0x400] ;  /* 0x000400006e3c7984 */ /* 0x000ea2000000cc00 */
[----:B------:R-:W-:Y:S02]  /*16a0*/  FFMA.FTZ R64, R17, R101, R68 ;  /* 0x0000006511407223 */ /* 0x000fe40000010044 */
        /* <DEDUP_REMOVED lines=23> */
[----:B------:R-:W-:-:S02]  /*1820*/  FMUL.FTZ R75, R75, R150 ;  /* 0x000000964b4b7220 */ /* 0x000fc40000410000 */
[----:B------:R-:W-:Y:S01]  /*1830*/  FMUL.FTZ R68, R65, R152 ;  /* 0x0000009841447220 */ /* 0x000fe20000410000 */
[----:B---3--:R0:W-:Y:S01]  /*1840*/  STG.E.128 [R128.64+0x600], R76 ;  /* 0x0006004c80007986 */ /* 0x0081e2000c101d06 */
        /* <DEDUP_REMOVED lines=17> */
[----:B------:R-:W-:Y:S01]  /*1960*/  STS.128 [R0], R48 ;  /* 0x0000003000007388 */ /* 0x000fe20000000c00 */
[----:B0-----:R-:W-:Y:S02]  /*1970*/  FMUL.FTZ R55, R39, R154 ;  /* 0x0000009a27377220 */ /* 0x001fe40000410000 */
[----:B------:R-:W-:Y:S01]  /*1980*/  FMUL.FTZ R54, R38, R157 ;  /* 0x0000009d26367220 */ /* 0x000fe20000410000 */
[----:B------:R-:W-:Y:S01]  /*1990*/  STS.128 [R0+0x10], R44 ;  /* 0x0000102c00007388 */ /* 0x000fe20000000c00 */
[----:B------:R-:W-:-:S02]  /*19a0*/  FMUL.FTZ R53, R37, R152 ;  /* 0x0000009825357220 */ /* 0x000fc40000410000 */
[----:B------:R-:W-:Y:S01]  /*19b0*/  FMUL.FTZ R52, R155, R36 ;  /* 0x000000249b347220 */ /* 0x000fe20000410000 */
[----:B------:R-:W-:Y:S01]  /*19c0*/  STS.128 [R0+0x20], R40 ;  /* 0x0000202800007388 */ /* 0x000fe20000000c00 */
[----:B------:R-:W-:Y:S02]  /*19d0*/  IMAD R38, R112, c[0x0][0x210], RZ ;  /* 0x0000840070267a24 */ /* 0x000fe400078e02ff */
[----:B------:R-:W-:Y:S01]  /*19e0*/  IMAD.WIDE.U32 R36, R115, c[0x0][0x210], R92 ;  /* 0x0000840073247a25 */ /* 0x000fe200078e005c */
[----:B------:R-:W-:Y:S01]  /*19f0*/  STS.128 [R0+0x30], R52 ;  /* 0x0000303400007388 */ /* 0x000fe20000000c00 */
[----:B------:R-:W-:-:S06]  /*1a00*/  NOP ;  /* 0x0000000000007918 */ /* 0x000fcc0000000000 */
[----:B------:R-:W0:Y:S01]  /*1a10*/  LDS.128 R56, [R110.X16] ;  /* 0x000000006e387984 */ /* 0x000e22000000cc00 */
[----:B------:R-:W-:-:S03]  /*1a20*/  IMAD R39, R115, c[0x0][0x214], R38 ;  /* 0x0000850073277a24 */ /* 0x000fc600078e0226 */
[----:B------:R-:W1:Y:S02]  /*1a30*/  LDS.128 R60, [R110.X16+0x200] ;  /* 0x000200006e3c7984 */ /* 0x000e64000000cc00 */
[----:B------:R-:W-:Y:S01]  /*1a40*/  IADD3 R37, R37, R39, RZ ;  /* 0x0000002725257210 */ /* 0x000fe20007ffe0ff */
[----:B------:R-:W-:Y:S01]  /*1a50*/  IMAD R39, R117, c[0x0][0x218], RZ ;  /* 0x0000860075277a24 */ /* 0x000fe200078e02ff */
[----:B------:R-:W2:Y:S03]  /*1a60*/  LDS.128 R64, [R110.X16+0x400] ;  /* 0x000400006e407984 */ /* 0x000ea6000000cc00 */
[C---:B------:R-:W-:Y:S01]  /*1a70*/  IMAD R39, R118.reuse, c[0x0][0x21c], R39 ;  /* 0x0000870076277a24 */ /* 0x040fe200078e0227 */
[----:B------:R-:W3:Y:S01]  /*1a80*/  LDS.128 R76, [R110.X16+0x600] ;  /* 0x000600006e4c7984 */ /* 0x000ee2000000cc00 */
        /* <DEDUP_REMOVED lines=9> */
.L_x_5791:
        /* <DEDUP_REMOVED lines=39> */
[----:B------:R-:W-:Y:S01]  /*1d90*/  IADD3 R67, R95, -0x1, RZ ;  /* 0xffffffff5f437810 */ /* 0x000fe20007ffe0ff */
[--C-:B------:R-:W-:Y:S01]  /*1da0*/  FADD.FTZ R32, R33, R114.reuse ;  /* 0x0000007221207221 */ /* 0x100fe20000010000 */
[----:B------:R-:W-:Y:S01]  /*1db0*/  IADD3 R76, R95, -0x2, RZ ;  /* 0xfffffffe5f4c7810 */ /* 0x000fe20007ffe0ff */
[--C-:B------:R-:W-:Y:S01]  /*1dc0*/  FADD.FTZ R33, R34, R114.reuse ;  /* 0x0000007222217221 */ /* 0x100fe20000010000 */
[----:B------:R-:W-:Y:S01]  /*1dd0*/  LEA.HI R82, R67, R67, RZ, 0x1 ;  /* 0x0000004343527211 */ /* 0x000fe200078f08ff */
[--C-:B------:R-:W-:Y:S01]  /*1de0*/  FADD.FTZ R34, R35, R114.reuse ;  /* 0x0000007223227221 */ /* 0x100fe20000010000 */
[----:B------:R-:W-:Y:S01]  /*1df0*/  HFMA2.MMA R178, -RZ, RZ, 0, 0 ;  /* 0x00000000ffb27435 */ /* 0x000fe200000001ff */
[--C-:B------:R-:W-:Y:S01]  /*1e00*/  FADD.FTZ R35, R28, R114.reuse ;  /* 0x000000721c237221 */ /* 0x100fe20000010000 */
[----:B------:R-:W-:Y:S01]  /*1e10*/  LOP3.LUT R82, R82, 0xfffffe, RZ, 0xc0, !PT ;  /* 0x00fffffe52527812 */ /* 0x000fe200078ec0ff */
[--C-:B------:R-:W-:Y:S01]  /*1e20*/  FADD.FTZ R28, R29, R114.reuse ;  /* 0x000000721d1c7221 */ /* 0x100fe20000010000 */
[----:B------:R-:W-:Y:S01]  /*1e30*/  MOV R84, RZ ;  /* 0x000000ff00547202 */ /* 0x000fe20000000f00 */
[--C-:B------:R-:W-:Y:S01]  /*1e40*/  FADD.FTZ R29, R30, R114.reuse ;  /* 0x000000721e1d7221 */ /* 0x100fe20000010000 */
[----:B------:R-:W-:Y:S01]  /*1e50*/  IADD3 R137, R67, -R82, RZ ;  /* 0x8000005243897210 */ /* 0x000fe20007ffe0ff */
[--C-:B------:R-:W-:Y:S01]  /*1e60*/  FADD.FTZ R30, R31, R114.reuse ;  /* 0x000000721f1e7221 */ /* 0x100fe20000010000 */
[----:B------:R-:W-:Y:S01]  /*1e70*/  HFMA2.MMA R67, -RZ, RZ, 0, 0 ;  /* 0x00000000ff437435 */ /* 0x000fe200000001ff */
[--C-:B------:R-:W-:Y:S01]  /*1e80*/  FADD.FTZ R31, R24, R114.reuse ;  /* 0x00000072181f7221 */ /* 0x100fe20000010000 */
[----:B------:R-:W-:Y:S01]  /*1e90*/  SHF.L.U32 R137, R137, 0x8, RZ ;  /* 0x0000000889897819 */ /* 0x000fe200000006ff */
[----:B------:R-:W-:Y:S01]  /*1ea0*/  FADD.FTZ R24, R25, R114 ;  /* 0x0000007219187221 */ /* 0x000fe20000010000 */
[----:B------:R-:W-:Y:S01]  /*1eb0*/  UMOV UR4, URZ ;  /* 0x0000003f00047c82 */ /* 0x000fe20008000000 */
[----:B------:R-:W-:-:S02]  /*1ec0*/  IMAD R127, R117, c[0x0][0x180], RZ ;  /* 0x00006000757f7a24 */ /* 0x000fc400078e02ff */
[--C-:B------:R-:W-:Y:S02]  /*1ed0*/  FADD.FTZ R25, R26, R114.reuse ;  /* 0x000000721a197221 */ /* 0x100fe40000010000 */
[C---:B------:R-:W-:Y:S02]  /*1ee0*/  IMAD R129, R117.reuse, c[0x0][0x198], RZ ;  /* 0x0000660075817a24 */ /* 0x040fe400078e02ff */
[----:B------:R-:W-:Y:S02]  /*1ef0*/  IMAD R131, R117, c[0x0][0x1b8], RZ ;  /* 0x00006e0075837a24 */ /* 0x000fe400078e02ff */
[--C-:B------:R-:W-:Y:S02]  /*1f00*/  FADD.FTZ R26, R27, R114.reuse ;  /* 0x000000721b1a7221 */ /* 0x100fe40000010000 */
[--C-:B------:R-:W-:Y:S02]  /*1f10*/  FADD.FTZ R27, R20, R114.reuse ;  /* 0x00000072141b7221 */ /* 0x100fe40000010000 */
[----:B------:R-:W-:-:S02]  /*1f20*/  FADD.FTZ R72, R21, R114 ;  /* 0x0000007215487221 */ /* 0x000fc40000010000 */
[--C-:B------:R-:W-:Y:S02]  /*1f30*/  FADD.FTZ R79, R22, R114.reuse ;  /* 0x00000072164f7221 */ /* 0x100fe40000010000 */
[----:B------:R-:W-:Y:S02]  /*1f40*/  FADD.FTZ R74, R23, R114 ;  /* 0x00000072174a7221 */ /* 0x000fe40000010000 */
[----:B------:R-:W-:-:S04]  /*1f50*/  IMAD.WIDE.U32 R20, R118, c[0x0][0x180], RZ ;  /* 0x0000600076147a25 */ /* 0x000fc800078e00ff */
[C---:B------:R-:W-:Y:S02]  /*1f60*/  IMAD R127, R118.reuse, c[0x0][0x184], R127 ;  /* 0x00006100767f7a24 */ /* 0x040fe400078e027f */
[----:B------:R-:W-:-:S03]  /*1f70*/  IMAD.WIDE.U32 R22, R118, c[0x0][0x198], RZ ;  /* 0x0000660076167a25 */ /* 0x000fc600078e00ff */
[----:B------:R-:W-:Y:S01]  /*1f80*/  IADD3 R21, R21, R127, RZ ;  /* 0x0000007f15157210 */ /* 0x000fe20007ffe0ff */
[----:B------:R-:W-:Y:S01]  /*1f90*/  IMAD R129, R118, c[0x0][0x19c], R129 ;  /* 0x0000670076817a24 */ /* 0x000fe200078e0281 */
[----:B------:R-:W-:Y:S01]  /*1fa0*/  LEA R78, P1, R22, c[0x0][0x228], 0x2 ;  /* 0x00008a00164e7a11 */ /* 0x000fe200078210ff */
[C---:B------:R-:W-:Y:S02]  /*1fb0*/  IMAD R133, R118.reuse, c[0x0][0x1bc], R131 ;  /* 0x00006f0076857a24 */ /* 0x040fe400078e0283 */
[----:B------:R-:W-:Y:S01]  /*1fc0*/  IMAD.WIDE.U32 R124, R118, c[0x0][0x1b8], RZ ;  /* 0x00006e00767c7a25 */ /* 0x000fe200078e00ff */
[----:B------:R-:W-:-:S03]  /*1fd0*/  IADD3 R127, R23, R129, RZ ;  /* 0x00000081177f7210 */ /* 0x000fc60007ffe0ff */
[----:B------:R-:W-:Y:S01]  /*1fe0*/  IMAD R131, R76, c[0x0][0x16c], RZ ;  /* 0x00005b004c837a24 */ /* 0x000fe200078e02ff */
[----:B------:R-:W-:Y:S01]  /*1ff0*/  LEA R80, P2, R124, c[0x0][0x230], 0x2 ;  /* 0x00008c007c507a11 */ /* 0x000fe200078410ff */
[----:B------:R-:W-:Y:S01]  /*2000*/  FMUL.FTZ R86, R16, R77 ;  /* 0x0000004d10567220 */ /* 0x000fe20000410000 */
[----:B------:R-:W-:Y:S01]  /*2010*/  IADD3 R129, R125, R133, RZ ;  /* 0x000000857d817210 */ /* 0x000fe20007ffe0ff */
[----:B------:R-:W-:Y:S01]  /*2020*/  IMAD.WIDE R130, R131, 0x8, R2 ;  /* 0x0000000883827825 */ /* 0x000fe200078e0202 */
[----:B------:R-:W-:Y:S02]  /*2030*/  LEA R76, P0, R20, c[0x0][0x220], 0x2 ;  /* 0x00008800144c7a11 */ /* 0x000fe400078010ff */
[----:B------:R-:W-:Y:S01]  /*2040*/  LEA.HI.X R129, R124, c[0x0][0x234], R129, 0x2, P2 ;  /* 0x00008d007c817a11 */ /* 0x000fe200010f1481 */
[----:B------:R-:W-:Y:S01]  /*2050*/  FMUL.FTZ R133, R17, R32 ;  /* 0x0000002011857220 */ /* 0x000fe20000410000 */
[----:B------:R-:W-:Y:S01]  /*2060*/  MOV R82, R130 ;  /* 0x0000008200527202 */ /* 0x000fe20000000f00 */
[----:B------:R-:W-:Y:S01]  /*2070*/  FMUL.FTZ R96, R18, R33 ;  /* 0x0000002112607220 */ /* 0x000fe20000410000 */
[----:B------:R-:W-:Y:S01]  /*2080*/  LEA.HI.X R125, R20, c[0x0][0x224], R21, 0x2, P0 ;  /* 0x00008900147d7a11 */ /* 0x000fe200000f1415 */
[----:B------:R-:W-:Y:S01]  /*2090*/  FMUL.FTZ R98, R19, R34 ;  /* 0x0000002213627220 */ /* 0x000fe20000410000 */
[----:B------:R-:W-:Y:S01]  /*20a0*/  LEA.HI.X R127, R22, c[0x0][0x22c], R127, 0x2, P1 ;  /* 0x00008b00167f7a11 */ /* 0x000fe200008f147f */
        /* <DEDUP_REMOVED lines=12> */
.L_x_5797:
[----:B------:R-:W-:Y:S02]  /*2170*/  MOV R20, R76 ;  /* 0x0000004c00147202 */ /* 0x000fe40000000f00 */
[----:B------:R-:W-:-:S05]  /*2180*/  MOV R21, R125 ;  /* 0x0000007d00157202 */ /* 0x000fca0000000f00 */
[----:B------:R0:W2:Y:S01]  /*2190*/  LDG.E R22, [R20.64] ;  /* 0x0000000614167981 */ /* 0x0000a2000c1e1900 */
        /* <DEDUP_REMOVED lines=9> */
[----:B------:R-:W-:Y:S02]  /*2230*/  SEL R146, R137, R140, !P1 ;  /* 0x0000008c89927207 */ /* 0x000fe40004800000 */
[----:B------:R-:W-:Y:S02]  /*2240*/  ISETP.LT.OR P2, PT, R95, 0x2, P0 ;  /* 0x000000025f00780c */ /* 0x000fe40000741670 */
[----:B------:R-:W-:-:S11]  /*2250*/  MOV R144, RZ ;  /* 0x000000ff00907202 */ /* 0x000fd60000000f00 */
[----:B0-----:R-:W-:Y:S02]  /*2260*/  @!P2 MOV R20, R82 ;  /* 0x000000520014a202 */ /* 0x001fe40000000f00 */
[----:B------:R-:W-:Y:S01]  /*2270*/  @!P2 MOV R21, R131 ;  /* 0x000000830015a202 */ /* 0x000fe20000000f00 */
[----:B------:R-:W-:Y:S01]  /*2280*/  BSSY B0, `(.L_x_5793) ;  /* 0x000002e000007945 */ /* 0x000fe20003800000 */
[----:B--2---:R-:W-:-:S04]  /*2290*/  FMUL.FTZ R142, R22, 1.4426950216293334961 ;  /* 0x3fb8aa3b168e7820 */ /* 0x004fc80000410000 */
[----:B------:R-:W-:-:S06]  /*22a0*/  FMUL.FTZ R151, R77, R142 ;  /* 0x0000008e4d977220 */ /* 0x000fcc0000410000 */
[----:B------:R-:W0:Y:S02]  /*22b0*/  MUFU.EX2 R151, R151 ;  /* 0x0000009700977308 */ /* 0x000e240000000800 */
[----:B0-----:R0:W-:Y:S04]  /*22c0*/  STS [R146.X4+0xa88], R151 ;  /* 0x000a889792007388 */ /* 0x0011e80000004800 */
[----:B------:R-:W-:Y:S06]  /*22d0*/  BAR.SYNC.DEFER_BLOCKING 0x0 ;  /* 0x0000000000007b1d */ /* 0x000fec0000010000 */
[----:B------:R1:W5:Y:S01]  /*22e0*/  @!P2 LDG.E R144, [R20.64+0x4] ;  /* 0x000004061490a981 */ /* 0x000362000c1e1900 */
[----:B------:R-:W-:-:S13]  /*22f0*/  ISETP.NE.AND P2, PT, R111, 0x1f, PT ;  /* 0x0000001f6f00780c */ /* 0x000fda0003f45270 */
[----:B------:R2:W4:Y:S01]  /*2300*/  @P2 LDS R160, [R111.X4+0x128c] ;  /* 0x00128c006fa02984 */ /* 0x0005220000004800 */
        /* <DEDUP_REMOVED lines=9> */
[-C--:B------:R-:W-:Y:S01]  /*23a0*/  FMUL.FTZ R143, R72, R142.reuse ;  /* 0x0000008e488f7220 */ /* 0x080fe20000410000 */
[----:B------:R-:W0:Y:S01]  /*23b0*/  MUFU.EX2 R141, R141 ;  /* 0x0000008d008d7308 */ /* 0x000e220000000800 */
[----:B-1----:R-:W-:Y:S02]  /*23c0*/  FMUL.FTZ R20, R79, R142 ;  /* 0x0000008e4f147220 */ /* 0x002fe40000410000 */
[----:B---3--:R-:W-:-:S05]  /*23d0*/  FMUL.FTZ R174, R138, R157 ;  /* 0x0000009d8aae7220 */ /* 0x008fca0000410000 */
[----:B------:R-:W1:Y:S08]  /*23e0*/  MUFU.EX2 R140, R140 ;  /* 0x0000008c008c7308 */ /* 0x000e700000000800 */
[----:B------:R-:W3:Y:S08]  /*23f0*/  MUFU.EX2 R155, R155 ;  /* 0x0000009b009b7308 */ /* 0x000ef00000000800 */
[----:B------:R-:W0:Y:S08]  /*2400*/  MUFU.EX2 R153, R153 ;  /* 0x0000009900997308 */ /* 0x000e300000000800 */
[----:B------:R-:W0:Y:S08]  /*2410*/  MUFU.EX2 R149, R149 ;  /* 0x0000009500957308 */ /* 0x000e300000000800 */
[----:B------:R-:W0:Y:S08]  /*2420*/  MUFU.EX2 R147, R147 ;  /* 0x0000009300937308 */ /* 0x000e300000000800 */
[----:B------:R-:W0:Y:S08]  /*2430*/  MUFU.EX2 R145, R145 ;  /* 0x0000009100917308 */ /* 0x000e300000000800 */
[----:B------:R-:W0:Y:S08]  /*2440*/  MUFU.EX2 R23, R23 ;  /* 0x0000001700177308 */ /* 0x000e300000000800 */
[----:B------:R-:W0:Y:S08]  /*2450*/  MUFU.EX2 R139, R139 ;  /* 0x0000008b008b7308 */ /* 0x000e300000000800 */
[----:B------:R-:W1:Y:S08]  /*2460*/  MUFU.EX2 R143, R143 ;  /* 0x0000008f008f7308 */ /* 0x000e700000000800 */
[----:B------:R2:W1:Y:S01]  /*2470*/  MUFU.EX2 R138, R20 ;  /* 0x00000014008a7308 */ /* 0x0004620000000800 */
[----:B------:R-:W-:-:S02]  /*2480*/  FMUL.FTZ R150, R71, R174 ;  /* 0x000000ae47967220 */ /* 0x000fc40000410000 */
[-C--:B------:R-:W-:Y:S02]  /*2490*/  FMUL.FTZ R152, R70, R174.reuse ;  /* 0x000000ae46987220 */ /* 0x080fe40000410000 */
[-C--:B0-----:R-:W-:Y:S02]  /*24a0*/  FMUL.FTZ R146, R69, R174.reuse ;  /* 0x000000ae45927220 */ /* 0x081fe40000410000 */
[----:B------:R-:W-:Y:S02]  /*24b0*/  FMUL.FTZ R165, R68, R174 ;  /* 0x000000ae44a57220 */ /* 0x000fe40000410000 */
[----:B------:R-:W-:Y:S01]  /*24c0*/  FFMA.FTZ R154, R141, R152, R150 ;  /* 0x000000988d9a7223 */ /* 0x000fe20000010096 */
[----:B------:R-:W-:Y:S05]  /*24d0*/  @P2 BRA `(.L_x_5794) ;  /* 0x0000008000002947 */ /* 0x000fea0003800000 */
[----:B--234-:R-:W-:Y:S01]  /*24e0*/  ISETP.NE.AND P3, PT, R95, c[0x0][0x174], PT ;  /* 0x00005d005f007a0c */ /* 0x01cfe20003f65270 */
[----:B------:R-:W-:-:S12]  /*24f0*/  HFMA2.MMA R160, -RZ, RZ, 1.875, 0 ;  /* 0x3f800000ffa07435 */ /* 0x000fd800000001ff */
[----:B------:R-:W-:-:S04]  /*2500*/  @P3 LEA.HI R20, R95, R95, RZ, 0x1 ;  /* 0x0000005f5f143211 */ /* 0x000fc800078f08ff */
[----:B------:R-:W-:-:S04]  /*2510*/  @P3 LOP3.LUT R20, R20, 0x3ffffe, RZ, 0xc0, !PT ;  /* 0x003ffffe14143812 */ /* 0x000fc800078ec0ff */
[----:B------:R-:W-:-:S04]  /*2520*/  @P3 IADD3 R20, -R20, R95, RZ ;  /* 0x0000005f14143210 */ /* 0x000fc80007ffe1ff */
[----:B------:R-:W-:-:S04]  /*2530*/  @P3 LEA R21, R20, 0xa88, 0xa ;  /* 0x00000a8814153811 */ /* 0x000fc800078e50ff */
[----:B------:R-:W-:-:S05]  /*2540*/  @P3 IADD3 R21, R21, R84, RZ ;  /* 0x0000005415153210 */ /* 0x000fca0007ffe0ff */
[----:B------:R0:W2:Y:S02]  /*2550*/  @P3 LDS R160, [R21] ;  /* 0x0000000015a03984 */ /* 0x0000a40000000800 */
.L_x_5794:
[----:B--234-:R-:W-:Y:S05]  /*2560*/  BSYNC B0 ;  /* 0x0000000000007941 */ /* 0x01cfea0003800000 */
.L_x_5793:
[----:B0-----:R-:W-:Y:S01]  /*2570*/  FMUL.FTZ R21, R141, R160 ;  /* 0x000000a08d157220 */ /* 0x001fe20000410000 */
[----:B------:R-:W-:Y:S01]  /*2580*/  ISETP.NE.AND P3, PT, R148, 0x1f, PT ;  /* 0x0000001f9400780c */ /* 0x000fe20003f65270 */
[----:B-1----:R-:W-:Y:S01]  /*2590*/  FFMA.FTZ R156, R138, R154, R165 ;  /* 0x0000009a8a9c7223 */ /* 0x002fe200000100a5 */
[----:B------:R-:W-:Y:S01]  /*25a0*/  ISETP.GE.U32.AND P4, PT, R148, 0x1c, PT ;  /* 0x0000001c9400780c */ /* 0x000fe20003f86070 */
[----:B------:R-:W-:Y:S01]  /*25b0*/  FMUL.FTZ R20, R138, R21 ;  /* 0x000000158a147220 */ /* 0x000fe20000410000 */
[----:B------:R-:W-:Y:S01]  /*25c0*/  ISETP.GE.OR P0, PT, R95, c[0x0][0x174], P0 ;  /* 0x00005d005f007a0c */ /* 0x000fe20000706670 */
[----:B------:R-:W-:Y:S01]  /*25d0*/  FMUL.FTZ R159, R31, R142 ;  /* 0x0000008e1f9f7220 */ /* 0x000fe20000410000 */
[----:B------:R-:W-:Y:S01]  /*25e0*/  BSSY B0, `(.L_x_5795) ;  /* 0x0000163000007945 */ /* 0x000fe20003800000 */
[----:B------:R-:W-:Y:S02]  /*25f0*/  FMUL.FTZ R154, R75, R174 ;  /* 0x000000ae4b9a7220 */ /* 0x000fe40000410000 */
[----:B------:R-:W-:-:S02]  /*2600*/  FFMA.FTZ R21, R143, R156, R146 ;  /* 0x0000009c8f157223 */ /* 0x000fc40000010092 */
[----:B------:R-:W-:Y:S01]  /*2610*/  FMUL.FTZ R20, R143, R20 ;  /* 0x000000148f147220 */ /* 0x000fe20000410000 */
[----:B------:R-:W0:Y:S01]  /*2620*/  MUFU.EX2 R159, R159 ;  /* 0x0000009f009f7308 */ /* 0x000e220000000800 */
[----:B------:R-:W-:Y:S02]  /*2630*/  FMUL.FTZ R156, R83, R174 ;  /* 0x000000ae539c7220 */ /* 0x000fe40000410000 */
[C---:B------:R-:W-:Y:S02]  /*2640*/  FFMA.FTZ R21, R139.reuse, R21, R154 ;  /* 0x000000158b157223 */ /* 0x040fe4000001009a */
[----:B------:R-:W-:Y:S02]  /*2650*/  FMUL.FTZ R20, R139, R20 ;  /* 0x000000148b147220 */ /* 0x000fe40000410000 */
[----:B------:R-:W-:Y:S02]  /*2660*/  FMUL.FTZ R161, R29, R142 ;  /* 0x0000008e1da17220 */ /* 0x000fe40000410000 */
[----:B------:R-:W-:-:S02]  /*2670*/  FMUL.FTZ R158, R73, R174 ;  /* 0x000000ae499e7220 */ /* 0x000fc40000410000 */
[C---:B------:R-:W-:Y:S02]  /*2680*/  FFMA.FTZ R21, R23.reuse, R21, R156 ;  /* 0x0000001517157223 */ /* 0x040fe4000001009c */
[----:B------:R-:W-:Y:S01]  /*2690*/  FMUL.FTZ R20, R23, R20 ;  /* 0x0000001417147220 */ /* 0x000fe20000410000 */
[----:B------:R-:W1:Y:S01]  /*26a0*/  MUFU.EX2 R161, R161 ;  /* 0x000000a100a17308 */ /* 0x000e620000000800 */
[----:B------:R-:W-:Y:S02]  /*26b0*/  FMUL.FTZ R162, R81, R174 ;  /* 0x000000ae51a27220 */ /* 0x000fe40000410000 */
[C---:B------:R-:W-:Y:S02]  /*26c0*/  FFMA.FTZ R21, R145.reuse, R21, R158 ;  /* 0x0000001591157223 */ /* 0x040fe4000001009e */
[----:B------:R-:W-:Y:S02]  /*26d0*/  FMUL.FTZ R20, R145, R20 ;  /* 0x0000001491147220 */ /* 0x000fe40000410000 */
[----:B------:R-:W-:-:S02]  /*26e0*/  FMUL.FTZ R163, R35, R142 ;  /* 0x0000008e23a37220 */ /* 0x000fc40000410000 */
[----:B------:R-:W-:Y:S02]  /*26f0*/  FMUL.FTZ R164, R87, R174 ;  /* 0x000000ae57a47220 */ /* 0x000fe40000410000 */
[C---:B------:R-:W-:Y:S02]  /*2700*/  FFMA.FTZ R21, R147.reuse, R21, R162 ;  /* 0x0000001593157223 */ /* 0x040fe400000100a2 */
        /* <DEDUP_REMOVED lines=8> */
[C---:B------:R-:W-:Y:S02]  /*2790*/  FFMA.FTZ R21, R149.reuse, R21, R166 ;  /* 0x0000001595157223 */ /* 0x040fe400000100a6 */
[----:B------:R-:W-:Y:S02]  /*27a0*/  FMUL.FTZ R20, R149, R20 ;  /* 0x0000001495147220 */ /* 0x000fe40000410000 */
[----:B------:R-:W-:Y:S02]  /*27b0*/  FMUL.FTZ R172, R97, R174 ;  /* 0x000000ae61ac7220 */ /* 0x000fe40000410000 */
[----:B-1----:R-:W-:-:S02]  /*27c0*/  FFMA.FTZ R21, R161, R21, R168 ;  /* 0x00000015a1157223 */ /* 0x002fc400000100a8 */
[----:B------:R-:W-:Y:S02]  /*27d0*/  FMUL.FTZ R20, R161, R20 ;  /* 0x00000014a1147220 */ /* 0x000fe40000410000 */
[----:B------:R-:W-:Y:S02]  /*27e0*/  FMUL.FTZ R176, R103, R174 ;  /* 0x000000ae67b07220 */ /* 0x000fe40000410000 */
[C---:B------:R-:W-:Y:S02]  /*27f0*/  FFMA.FTZ R21, R153.reuse, R21, R172 ;  /* 0x0000001599157223 */ /* 0x040fe400000100ac */
[----:B------:R-:W-:Y:S02]  /*2800*/  FMUL.FTZ R180, R153, R20 ;  /* 0x0000001499b47220 */ /* 0x000fe40000410000 */
[-C--:B------:R-:W-:Y:S02]  /*2810*/  FMUL.FTZ R169, R121, R174.reuse ;  /* 0x000000ae79a97220 */ /* 0x080fe40000410000 */
[----:B------:R-:W-:-:S02]  /*2820*/  FMUL.FTZ R170, R101, R174 ;  /* 0x000000ae65aa7220 */ /* 0x000fc40000410000 */
[----:B------:R-:W-:Y:S02]  /*2830*/  FMUL.FTZ R174, R123, R174 ;  /* 0x000000ae7bae7220 */ /* 0x000fe40000410000 */
[----:B--2---:R-:W-:Y:S02]  /*2840*/  FFMA.FTZ R21, R163, R21, R176 ;  /* 0x00000015a3157223 */ /* 0x004fe400000100b0 */
[-C--:B------:R-:W-:Y:S02]  /*2850*/  FFMA.FTZ R20, R86, R140.reuse, R133 ;  /* 0x0000008c56147223 */ /* 0x080fe40000010085 */
[----:B------:R-:W-:Y:S02]  /*2860*/  FMUL.FTZ R142, R151, R140 ;  /* 0x0000008c978e7220 */ /* 0x000fe40000410000 */
[----:B------:R-:W-:Y:S02]  /*2870*/  FMUL.FTZ R180, R163, R180 ;  /* 0x000000b4a3b47220 */ /* 0x000fe40000410000 */
[----:B------:R-:W-:-:S02]  /*2880*/  FFMA.FTZ R21, R155, R21, R174 ;  /* 0x000000159b157223 */ /* 0x000fc400000100ae */
[C---:B0-----:R-:W-:Y:S02]  /*2890*/  FFMA.FTZ R20, R167.reuse, R20, R96 ;  /* 0x00000014a7147223 */ /* 0x041fe40000010060 */
        /* <DEDUP_REMOVED lines=8> */
[----:B------:R-:W-:Y:S01]  /*2920*/  FMUL.FTZ R180, R163, R180 ;  /* 0x000000b4a3b47220 */ /* 0x000fe20000410000 */
[----:B------:R-:W0:Y:S01]  /*2930*/  SHFL.DOWN PT, R21, R142, 0x1, 0x1f ;  /* 0x08201f008e157f89 */ /* 0x000e2200000e0000 */
[----:B------:R-:W-:Y:S02]  /*2940*/  FMUL.FTZ R157, R140, R157 ;  /* 0x0000009d8c9d7220 */ /* 0x000fe40000410000 */
[----:B------:R-:W-:-:S02]  /*2950*/  FFMA.FTZ R20, R153, R20, R102 ;  /* 0x0000001499147223 */ /* 0x000fc40000010066 */
[----:B------:R-:W-:Y:S01]  /*2960*/  FMUL.FTZ R180, R153, R180 ;  /* 0x000000b499b47220 */ /* 0x000fe20000410000 */
[----:B------:R-:W1:Y:S01]  /*2970*/  SHFL.DOWN PT, R182, R157, 0x1, 0x1f ;  /* 0x08201f009db67f89 */ /* 0x000e6200000e0000 */
        /* <DEDUP_REMOVED lines=11> */
[----:B0-----:R-:W-:Y:S02]  /*2a30*/  @P3 FFMA.FTZ R142, R157, R21, R142 ;  /* 0x000000159d8e3223 */ /* 0x001fe4000001008e */
[----:B------:R-:W-:Y:S02]  /*2a40*/  FMUL.FTZ R180, R23, R180 ;  /* 0x000000b417b47220 */ /* 0x000fe40000410000 */
[----:B-1----:R-:W-:Y:S01]  /*2a50*/  @P3 FMUL.FTZ R157, R157, R182 ;  /* 0x000000b69d9d3220 */ /* 0x002fe20000410000 */
[----:B------:R-:W0:Y:S01]  /*2a60*/  SHFL.DOWN PT, R173, R142, 0x2, 0x1f ;  /* 0x08401f008ead7f89 */ /* 0x000e2200000e0000 */
[C---:B------:R-:W-:Y:S01]  /*2a70*/  FFMA.FTZ R20, R139.reuse, R20, R132 ;  /* 0x000000148b147223 */ /* 0x040fe20000010084 */
[----:B------:R-:W-:Y:S01]  /*2a80*/  ISETP.GE.U32.AND P3, PT, R148, 0x1e, PT ;  /* 0x0000001e9400780c */ /* 0x000fe20003f66070 */
[----:B------:R-:W-:Y:S01]  /*2a90*/  FMUL.FTZ R180, R139, R180 ;  /* 0x000000b48bb47220 */ /* 0x000fe20000410000 */
[----:B------:R-:W1:Y:S01]  /*2aa0*/  SHFL.DOWN PT, R182, R157, 0x2, 0x1f ;  /* 0x08401f009db67f89 */ /* 0x000e6200000e0000 */
[----:B------:R-:W-:-:S02]  /*2ab0*/  FFMA.FTZ R20, R143, R20, R134 ;  /* 0x000000148f147223 */ /* 0x000fc40000010086 */
[----:B------:R-:W-:Y:S02]  /*2ac0*/  FMUL.FTZ R21, R143, R180 ;  /* 0x000000b48f157220 */ /* 0x000fe40000410000 */
[C---:B------:R-:W-:Y:S02]  /*2ad0*/  FFMA.FTZ R171, R138.reuse, R20, R135 ;  /* 0x000000148aab7223 */ /* 0x040fe40000010087 */
[----:B------:R-:W-:Y:S02]  /*2ae0*/  FMUL.FTZ R20, R138, R21 ;  /* 0x000000158a147220 */ /* 0x000fe40000410000 */
[C---:B------:R-:W-:Y:S02]  /*2af0*/  FFMA.FTZ R180, R141.reuse, R171, R136 ;  /* 0x000000ab8db47223 */ /* 0x040fe40000010088 */
[----:B------:R-:W-:-:S03]  /*2b00*/  FMUL.FTZ R191, R141, R20 ;  /* 0x000000148dbf7220 */ /* 0x000fc60000410000 */
[----:B------:R-:W2:Y:S04]  /*2b10*/  SHFL.UP PT, R21, R180, 0x1, RZ ;  /* 0x04200000b4157989 */ /* 0x000ea800000e00ff */
[----:B------:R-:W3:Y:S01]  /*2b20*/  SHFL.UP PT, R20, R191, 0x1, RZ ;  /* 0x04200000bf147989 */ /* 0x000ee200000e00ff */
[C---:B0-----:R-:W-:Y:S02]  /*2b30*/  @!P3 FFMA.FTZ R142, R157.reuse, R173, R142 ;  /* 0x000000ad9d8eb223 */ /* 0x041fe4000001008e */
[----:B-1----:R-:W-:Y:S01]  /*2b40*/  @!P3 FMUL.FTZ R157, R157, R182 ;  /* 0x000000b69d9db220 */ /* 0x002fe20000410000 */
[C---:B------:R-:W-:Y:S02]  /*2b50*/  ISETP.GE.AND P3, PT, R110.reuse, 0x1, PT ;  /* 0x000000016e00780c */ /* 0x040fe40003f66270 */
[----:B------:R-:W0:Y:S04]  /*2b60*/  SHFL.DOWN PT, R171, R142, 0x4, 0x1f ;  /* 0x08801f008eab7f89 */ /* 0x000e2800000e0000 */
[----:B------:R-:W1:Y:S07]  /*2b70*/  SHFL.DOWN PT, R184, R157, 0x4, 0x1f ;  /* 0x08801f009db87f89 */ /* 0x000e6e00000e0000 */
[C---:B--2---:R-:W-:Y:S01]  /*2b80*/  @P3 FFMA.FTZ R180, R191.reuse, R21, R180 ;  /* 0x00000015bfb43223 */ /* 0x044fe200000100b4 */
[----:B------:R-:W-:Y:S01]  /*2b90*/  MOV R21, RZ ;  /* 0x000000ff00157202 */ /* 0x000fe20000000f00 */
[----:B---3--:R-:W-:Y:S01]  /*2ba0*/  @P3 FMUL.FTZ R191, R191, R20 ;  /* 0x00000014bfbf3220 */ /* 0x008fe20000410000 */
[----:B------:R-:W-:-:S02]  /*2bb0*/  ISETP.GE.AND P3, PT, R110, 0x2, PT ;  /* 0x000000026e00780c */ /* 0x000fc40003f66270 */
[----:B------:R-:W2:Y:S04]  /*2bc0*/  SHFL.UP PT, R20, R180, 0x2, RZ ;  /* 0x04400000b4147989 */ /* 0x000ea800000e00ff */
[----:B------:R-:W3:Y:S01]  /*2bd0*/  SHFL.UP PT, R182, R191, 0x2, RZ ;  /* 0x04400000bfb67989 */ /* 0x000ee200000e00ff */
[C---:B0-----:R-:W-:Y:S02]  /*2be0*/  @!P4 FFMA.FTZ R142, R157.reuse, R171, R142 ;  /* 0x000000ab9d8ec223 */ /* 0x041fe4000001008e */
[----:B-1----:R-:W-:-:S03]  /*2bf0*/  @!P4 FMUL.FTZ R157, R157, R184 ;  /* 0x000000b89d9dc220 */ /* 0x002fc60000410000 */
[----:B------:R-:W0:Y:S01]  /*2c00*/  SHFL.DOWN PT, R173, R142, 0x8, 0x1f ;  /* 0x09001f008ead7f89 */ /* 0x000e2200000e0000 */
[----:B------:R-:W-:-:S03]  /*2c10*/  ISETP.GE.U32.AND P4, PT, R148, 0x18, PT ;  /* 0x000000189400780c */ /* 0x000fc60003f86070 */
[----:B------:R-:W1:Y:S01]  /*2c20*/  SHFL.DOWN PT, R184, R157, 0x8, 0x1f ;  /* 0x09001f009db87f89 */ /* 0x000e6200000e0000 */
[C---:B--2---:R-:W-:Y:S01]  /*2c30*/  @P3 FFMA.FTZ R180, R191.reuse, R20, R180 ;  /* 0x00000014bfb43223 */ /* 0x044fe200000100b4 */
[----:B------:R-:W-:Y:S01]  /*2c40*/  HFMA2.MMA R20, -RZ, RZ, 1.875, 0 ;  /* 0x3f800000ff147435 */ /* 0x000fe200000001ff */
[----:B---3--:R-:W-:-:S03]  /*2c50*/  @P3 FMUL.FTZ R191, R191, R182 ;  /* 0x000000b6bfbf3220 */ /* 0x008fc60000410000 */
[----:B------:R-:W2:Y:S01]  /*2c60*/  SHFL.UP PT, R171, R180, 0x4, RZ ;  /* 0x04800000b4ab7989 */ /* 0x000ea200000e00ff */
[----:B------:R-:W-:-:S03]  /*2c70*/  ISETP.GE.U32.AND P3, PT, R148, 0x10, PT ;  /* 0x000000109400780c */ /* 0x000fc60003f66070 */
[----:B------:R-:W3:Y:S01]  /*2c80*/  SHFL.UP PT, R182, R191, 0x4, RZ ;  /* 0x04800000bfb67989 */ /* 0x000ee200000e00ff */
[----:B0-----:R-:W-:-:S03]  /*2c90*/  @!P4 FFMA.FTZ R142, R157, R173, R142 ;  /* 0x000000ad9d8ec223 */ /* 0x001fc6000001008e */
[----:B------:R-:W-:Y:S01]  /*2ca0*/  @!P0 LDS.64 R20, [UR4+0x1308] ;  /* 0x00130804ff148984 */ /* 0x000fe20008000a00 */
[----:B------:R-:W-:Y:S01]  /*2cb0*/  ISETP.GE.AND P0, PT, R110, 0x4, PT ;  /* 0x000000046e00780c */ /* 0x000fe20003f06270 */
[----:B-1----:R-:W-:Y:S02]  /*2cc0*/  @!P4 FMUL.FTZ R157, R157, R184 ;  /* 0x000000b89d9dc220 */ /* 0x002fe40000410000 */
[----:B------:R-:W0:Y:S04]  /*2cd0*/  SHFL.DOWN PT, R173, R142, 0x10, 0x1f ;  /* 0x0a001f008ead7f89 */ /* 0x000e2800000e0000 */
[----:B------:R-:W1:Y:S06]  /*2ce0*/  SHFL.DOWN PT, R184, R157, 0x10, 0x1f ;  /* 0x0a001f009db87f89 */ /* 0x000e6c00000e0000 */
[----:B--2---:R-:W-:-:S02]  /*2cf0*/  @P0 FFMA.FTZ R180, R191, R171, R180 ;  /* 0x000000abbfb40223 */ /* 0x004fc400000100b4 */
[----:B---3--:R-:W-:-:S03]  /*2d00*/  @P0 FMUL.FTZ R191, R191, R182 ;  /* 0x000000b6bfbf0220 */ /* 0x008fc60000410000 */
[----:B------:R-:W2:Y:S01]  /*2d10*/  SHFL.UP PT, R171, R180, 0x8, RZ ;  /* 0x05000000b4ab7989 */ /* 0x000ea200000e00ff */
[----:B------:R-:W-:-:S03]  /*2d20*/  ISETP.GE.AND P0, PT, R110, 0x8, PT ;  /* 0x000000086e00780c */ /* 0x000fc60003f06270 */
[----:B------:R-:W3:Y:S01]  /*2d30*/  SHFL.UP PT, R182, R191, 0x8, RZ ;  /* 0x05000000bfb67989 */ /* 0x000ee200000e00ff */
[C---:B0-----:R-:W-:Y:S02]  /*2d40*/  @!P3 FFMA.FTZ R142, R157.reuse, R173, R142 ;  /* 0x000000ad9d8eb223 */ /* 0x041fe4000001008e */
[----:B-1----:R-:W-:-:S03]  /*2d50*/  @!P3 FMUL.FTZ R157, R157, R184 ;  /* 0x000000b89d9db220 */ /* 0x002fc60000410000 */
[----:B------:R-:W-:Y:S04]  /*2d60*/  SHFL.DOWN PT, R177, R142, 0x1, 0x1f ;  /* 0x08201f008eb17f89 */ /* 0x000fe800000e0000 */
[----:B------:R-:W-:Y:S04]  /*2d70*/  SHFL.DOWN PT, R184, R157, 0x1, 0x1f ;  /* 0x08201f009db87f89 */ /* 0x000fe800000e0000 */
[----:B------:R-:W0:Y:S01]  /*2d80*/  SHFL.IDX PT, R173, R21, RZ, 0x1f ;  /* 0x00001fff15ad7589 */ /* 0x000e2200000e0000 */
[----:B--2---:R-:W-:-:S03]  /*2d90*/  @P0 FFMA.FTZ R180, R191, R171, R180 ;  /* 0x000000abbfb40223 */ /* 0x004fc600000100b4 */
[----:B------:R-:W-:Y:S01]  /*2da0*/  SHFL.IDX PT, R142, R142, RZ, 0x1f ;  /* 0x00001fff8e8e7589 */ /* 0x000fe200000e0000 */
[----:B---3--:R-:W-:-:S03]  /*2db0*/  @P0 FMUL.FTZ R191, R191, R182 ;  /* 0x000000b6bfbf0220 */ /* 0x008fc60000410000 */
[----:B------:R-:W1:Y:S01]  /*2dc0*/  SHFL.UP PT, R175, R180, 0x10, RZ ;  /* 0x06000000b4af7989 */ /* 0x000e6200000e00ff */
[----:B------:R-:W-:-:S03]  /*2dd0*/  ISETP.GE.AND P0, PT, R110, 0x10, PT ;  /* 0x000000106e00780c */ /* 0x000fc60003f06270 */
[----:B------:R-:W2:Y:S04]  /*2de0*/  SHFL.UP PT, R182, R191, 0x10, RZ ;  /* 0x06000000bfb67989 */ /* 0x000ea800000e00ff */
[----:B------:R-:W3:Y:S01]  /*2df0*/  SHFL.IDX PT, R157, R157, RZ, 0x1f ;  /* 0x00001fff9d9d7589 */ /* 0x000ee200000e0000 */
[----:B0-----:R-:W-:-:S04]  /*2e00*/  @P2 FFMA.FTZ R173, R184, R173, R177 ;  /* 0x000000adb8ad2223 */ /* 0x001fc800000100b1 */
[----:B------:R-:W-:-:S04]  /*2e10*/  FFMA.FTZ R171, R173, R160, R152 ;  /* 0x000000a0adab7223 */ /* 0x000fc80000010098 */
[----:B------:R-:W-:Y:S02]  /*2e20*/  FFMA.FTZ R173, R141, R171, R150 ;  /* 0x000000ab8dad7223 */ /* 0x000fe40000010096 */
[C---:B-1----:R-:W-:Y:S02]  /*2e30*/  @P0 FFMA.FTZ R180, R191.reuse, R175, R180 ;  /* 0x000000afbfb40223 */ /* 0x042fe400000100b4 */
[----:B------:R-:W-:Y:S02]  /*2e40*/  FFMA.FTZ R165, R138, R173, R165 ;  /* 0x000000ad8aa57223 */ /* 0x000fe400000100a5 */
[----:B--2---:R-:W-:Y:S01]  /*2e50*/  @P0 FMUL.FTZ R191, R191, R182 ;  /* 0x000000b6bfbf0220 */ /* 0x004fe20000410000 */
[----:B------:R-:W-:Y:S01]  /*2e60*/  ISETP.GT.AND P0, PT, R110, 0x1e, PT ;  /* 0x0000001e6e00780c */ /* 0x000fe20003f04270 */
[----:B------:R-:W-:Y:S01]  /*2e70*/  FFMA.FTZ R175, R143, R165, R146 ;  /* 0x000000a58faf7223 */ /* 0x000fe20000010092 */
[----:B------:R-:W-:Y:S01]  /*2e80*/  SHFL.UP PT, R180, R180, 0x1, RZ ;  /* 0x04200000b4b47989 */ /* 0x000fe200000e00ff */
[----:B---3--:R-:W-:-:S02]  /*2e90*/  FFMA.FTZ R21, R157, R21, R142 ;  /* 0x000000159d157223 */ /* 0x008fc4000001008e */
[----:B------:R-:W-:Y:S01]  /*2ea0*/  FFMA.FTZ R179, R139, R175, R154 ;  /* 0x000000af8bb37223 */ /* 0x000fe2000001009a */
[----:B-----5:R-:W-:Y:S01]  /*2eb0*/  SHFL.IDX PT, R146, R144, RZ, 0x1f ;  /* 0x00001fff90927589 */ /* 0x020fe200000e0000 */
[----:B------:R-:W-:Y:S02]  /*2ec0*/  FMUL.FTZ R20, R157, R20 ;  /* 0x000000149d147220 */ /* 0x000fe40000410000 */
[----:B------:R-:W-:Y:S01]  /*2ed0*/  FFMA.FTZ R187, R23, R179, R156 ;  /* 0x000000b317bb7223 */ /* 0x000fe2000001009c */
[----:B------:R-:W0:Y:S03]  /*2ee0*/  SHFL.UP PT, R191, R191, 0x1, RZ ;  /* 0x04200000bfbf7989 */ /* 0x000e2600000e00ff */
[-C--:B------:R-:W-:Y:S02]  /*2ef0*/  FFMA.FTZ R189, R145, R187.reuse, R158 ;  /* 0x000000bb91bd7223 */ /* 0x080fe4000001009e */
[----:B------:R-:W-:-:S02]  /*2f00*/  FMUL.FTZ R157, R22, R187 ;  /* 0x000000bb169d7220 */ /* 0x000fc40000410000 */
[----:B------:R-:W-:-:S04]  /*2f10*/  FFMA.FTZ R185, R147, R189, R162 ;  /* 0x000000bd93b97223 */ /* 0x000fc800000100a2 */
[-C--:B------:R-:W-:Y:S02]  /*2f20*/  FFMA.FTZ R183, R159, R185.reuse, R164 ;  /* 0x000000b99fb77223 */ /* 0x080fe400000100a4 */
[----:B------:R-:W-:Y:S02]  /*2f30*/  FMUL.FTZ R142, R22, R185 ;  /* 0x000000b9168e7220 */ /* 0x000fe40000410000 */
[----:B------:R-:W-:-:S04]  /*2f40*/  FFMA.FTZ R181, R149, R183, R166 ;  /* 0x000000b795b57223 */ /* 0x000fc800000100a6 */
[----:B------:R-:W-:-:S04]  /*2f50*/  FFMA.FTZ R177, R161, R181, R168 ;  /* 0x000000b5a1b17223 */ /* 0x000fc800000100a8 */
[----:B------:R-:W-:Y:S02]  /*2f60*/  FFMA.FTZ R172, R153, R177, R172 ;  /* 0x000000b199ac7223 */ /* 0x000fe400000100ac */
[----:B0-----:R-:W-:Y:S01]  /*2f70*/  @P1 FFMA.FTZ R146, R191, R146, R180 ;  /* 0x00000092bf921223 */ /* 0x001fe200000100b4 */
[----:B------:R-:W-:Y:S01]  /*2f80*/  ISETP.NE.AND P1, PT, R111, RZ, PT ;  /* 0x000000ff6f00720c */ /* 0x000fe20003f25270 */
[----:B------:R-:W-:Y:S02]  /*2f90*/  FFMA.FTZ R144, R163, R172, R176 ;  /* 0x000000aca3907223 */ /* 0x000fe400000100b0 */
[----:B------:R-:W-:Y:S02]  /*2fa0*/  FFMA.FTZ R152, R151, R146, R86 ;  /* 0x0000009297987223 */ /* 0x000fe40000010056 */
[----:B------:R-:W-:Y:S02]  /*2fb0*/  FFMA.FTZ R151, R155, R144, R174 ;  /* 0x000000909b977223 */ /* 0x000fe400000100ae */
[----:B------:R-:W-:-:S02]  /*2fc0*/  FFMA.FTZ R146, R140, R152, R133 ;  /* 0x000000988c927223 */ /* 0x000fc40000010085 */
[----:B------:R-:W-:Y:S02]  /*2fd0*/  FFMA.FTZ R150, R121, R152, RZ ;  /* 0x0000009879967223 */ /* 0x000fe400000100ff */
[-C--:B------:R-:W-:Y:S02]  /*2fe0*/  FFMA.FTZ R154, R167, R146.reuse, R96 ;  /* 0x00000092a79a7223 */ /* 0x080fe40000010060 */
[----:B------:R-:W-:Y:S01]  /*2ff0*/  FFMA.FTZ R150, R101, R146, R150 ;  /* 0x0000009265967223 */ /* 0x000fe20000010096 */
[----:B------:R0:W-:Y:S01]  /*3000*/  @!P1 STS.64 [UR4+0x1308], R20 ;  /* 0x00130814ff009988 */ /* 0x0001e20008000a04 */
        /* <DEDUP_REMOVED lines=8> */
[----:B------:R-:W-:-:S02]  /*3090*/  FADD.FTZ R140, -R86, R152 ;  /* 0x00000098568c7221 */ /* 0x000fc40000010100 */
[----:B------:R-:W-:Y:S02]  /*30a0*/  FMUL.FTZ R153, R77, R169 ;  /* 0x000000a94d997220 */ /* 0x000fe40000410000 */
[----:B------:R-:W-:Y:S02]  /*30b0*/  FADD.FTZ R163, -R98, R155 ;  /* 0x0000009b62a37221 */ /* 0x000fe40000010100 */
[-C--:B------:R-:W-:Y:S02]  /*30c0*/  FFMA.FTZ R161, R161, R193.reuse, R120 ;  /* 0x000000c1a1a17223 */ /* 0x080fe40000010078 */
[----:B------:R-:W-:Y:S02]  /*30d0*/  FFMA.FTZ R152, R85, R193, R150 ;  /* 0x000000c155987223 */ /* 0x000fe40000010096 */
[----:B------:R-:W-:Y:S02]  /*30e0*/  FADD.FTZ R146, -R133, R146 ;  /* 0x0000009285927221 */ /* 0x000fe40000010100 */
[----:B------:R-:W-:-:S02]  /*30f0*/  FMUL.FTZ R150, R32, R167 ;  /* 0x000000a720967220 */ /* 0x000fc40000410000 */
[----:B------:R-:W-:Y:S02]  /*3100*/  FFMA.FTZ R155, R153, R140, RZ ;  /* 0x0000008c999b7223 */ /* 0x000fe400000100ff */
[----:B------:R-:W-:Y:S02]  /*3110*/  FFMA.FTZ R195, R149, R161, R122 ;  /* 0x000000a195c37223 */ /* 0x000fe4000001007a */
[----:B------:R-:W-:Y:S02]  /*3120*/  FADD.FTZ R154, -R96, R154 ;  /* 0x0000009a609a7221 */ /* 0x000fe40000010100 */
[----:B------:R-:W-:Y:S02]  /*3130*/  FMUL.FTZ R149, R33, R151 ;  /* 0x0000009721957220 */ /* 0x000fe40000410000 */
[----:B------:R-:W-:Y:S02]  /*3140*/  FFMA.FTZ R155, R150, R146, R155 ;  /* 0x00000092969b7223 */ /* 0x000fe4000001009b */
[----:B------:R-:W-:-:S02]  /*3150*/  FFMA.FTZ R158, R99, R161, R152 ;  /* 0x000000a1639e7223 */ /* 0x000fc40000010098 */
[----:B------:R-:W-:Y:S02]  /*3160*/  FMUL.FTZ R152, R34, R144 ;  /* 0x0000009022987220 */ /* 0x000fe40000410000 */
[----:B------:R-:W-:Y:S02]  /*3170*/  FFMA.FTZ R156, R149, R154, R155 ;  /* 0x0000009a959c7223 */ /* 0x000fe4000001009b */
[----:B------:R-:W-:Y:S02]  /*3180*/  FFMA.FTZ R160, R87, R195, R158 ;  /* 0x000000c357a07223 */ /* 0x000fe4000001009e */
[----:B------:R-:W-:Y:S02]  /*3190*/  FADD.FTZ R162, -R100, R191 ;  /* 0x000000bf64a27221 */ /* 0x000fe40000010100 */
[----:B------:R-:W-:Y:S02]  /*31a0*/  FMUL.FTZ R155, R35, R172 ;  /* 0x000000ac239b7220 */ /* 0x000fe40000410000 */
[----:B------:R-:W-:-:S02]  /*31b0*/  FFMA.FTZ R158, R152, R163, R156 ;  /* 0x000000a3989e7223 */ /* 0x000fc4000001009c */
[----:B------:R-:W-:Y:S02]  /*31c0*/  FFMA.FTZ R197, R159, R195, R124 ;  /* 0x000000c39fc57223 */ /* 0x000fe4000001007c */
[----:B------:R-:W-:Y:S02]  /*31d0*/  FADD.FTZ R191, -R102, R193 ;  /* 0x000000c166bf7221 */ /* 0x000fe40000010100 */
[----:B------:R-:W-:Y:S02]  /*31e0*/  FMUL.FTZ R156, R28, R177 ;  /* 0x000000b11c9c7220 */ /* 0x000fe40000410000 */
[----:B------:R-:W-:Y:S02]  /*31f0*/  FFMA.FTZ R158, R155, R162, R158 ;  /* 0x000000a29b9e7223 */ /* 0x000fe4000001009e */
[----:B------:R-:W-:Y:S02]  /*3200*/  FADD.FTZ R168, -R120, R161 ;  /* 0x000000a178a87221 */ /* 0x000fe40000010100 */
[----:B------:R-:W-:-:S02]  /*3210*/  FFMA.FTZ R161, R147, R197, R126 ;  /* 0x000000c593a17223 */ /* 0x000fc4000001007e */
[----:B------:R-:W-:Y:S02]  /*3220*/  FMUL.FTZ R147, R29, R181 ;  /* 0x000000b51d937220 */ /* 0x000fe40000410000 */
[----:B------:R-:W-:Y:S02]  /*3230*/  FFMA.FTZ R164, R156, R191, R158 ;  /* 0x000000bf9ca47223 */ /* 0x000fe4000001009e */
[----:B------:R-:W-:Y:S02]  /*3240*/  FFMA.FTZ R170, R81, R197, R160 ;  /* 0x000000c551aa7223 */ /* 0x000fe400000100a0 */
[----:B------:R-:W-:Y:S02]  /*3250*/  FADD.FTZ R195, -R122, R195 ;  /* 0x000000c37ac37221 */ /* 0x000fe40000010100 */
[----:B------:R-:W-:Y:S02]  /*3260*/  FMUL.FTZ R158, R30, R183 ;  /* 0x000000b71e9e7220 */ /* 0x000fe40000410000 */
[----:B------:R-:W-:-:S02]  /*3270*/  FFMA.FTZ R193, R147, R168, R164 ;  /* 0x000000a893c17223 */ /* 0x000fc400000100a4 */
[-C--:B------:R-:W-:Y:S02]  /*3280*/  FFMA.FTZ R166, R145, R161.reuse, R128 ;  /* 0x000000a191a67223 */ /* 0x080fe40000010080 */
[----:B------:R-:W-:Y:S02]  /*3290*/  FFMA.FTZ R176, R73, R161, R170 ;  /* 0x000000a149b07223 */ /* 0x000fe400000100aa */
[----:B------:R-:W-:Y:S02]  /*32a0*/  FADD.FTZ R197, -R124, R197 ;  /* 0x000000c57cc57221 */ /* 0x000fe40000010100 */
[----:B------:R-:W-:Y:S02]  /*32b0*/  FMUL.FTZ R145, R31, R185 ;  /* 0x000000b91f917220 */ /* 0x000fe40000410000 */
[----:B------:R-:W-:Y:S02]  /*32c0*/  FFMA.FTZ R170, R158, R195, R193 ;  /* 0x000000c39eaa7223 */ /* 0x000fe400000100c1 */
[----:B------:R-:W-:-:S02]  /*32d0*/  FADD.FTZ R174, -R126, R161 ;  /* 0x000000a17eae7221 */ /* 0x000fc40000010100 */
[----:B------:R-:W-:Y:S02]  /*32e0*/  FMUL.FTZ R164, R24, R189 ;  /* 0x000000bd18a47220 */ /* 0x000fe40000410000 */
[----:B------:R-:W-:Y:S02]  /*32f0*/  FFMA.FTZ R193, R145, R197, R170 ;  /* 0x000000c591c17223 */ /* 0x000fe400000100aa */
[-C--:B------:R-:W-:Y:S02]  /*3300*/  FFMA.FTZ R23, R23, R166.reuse, R130 ;  /* 0x000000a617177223 */ /* 0x080fe40000010082 */
[----:B------:R-:W-:Y:S02]  /*3310*/  FFMA.FTZ R176, R83, R166, R176 ;  /* 0x000000a653b07223 */ /* 0x000fe400000100b0 */
[----:B------:R-:W-:Y:S02]  /*3320*/  FADD.FTZ R170, -R128, R166 ;  /* 0x000000a680aa7221 */ /* 0x000fe40000010100 */
[----:B------:R-:W-:-:S02]  /*3330*/  FMUL.FTZ R161, R25, R187 ;  /* 0x000000bb19a17220 */ /* 0x000fc40000410000 */
[----:B------:R-:W-:Y:S02]  /*3340*/  FFMA.FTZ R166, R164, R174, R193 ;  /* 0x000000aea4a67223 */ /* 0x000fe400000100c1 */
[-C--:B------:R-:W-:Y:S02]  /*3350*/  FFMA.FTZ R139, R139, R23.reuse, R132 ;  /* 0x000000178b8b7223 */ /* 0x080fe40000010084 */
[----:B------:R-:W-:Y:S02]  /*3360*/  FFMA.FTZ R180, R75, R23, R176 ;  /* 0x000000174bb47223 */ /* 0x000fe400000100b0 */
[----:B------:R-:W-:Y:S02]  /*3370*/  FADD.FTZ R176, -R130, R23 ;  /* 0x0000001782b07221 */ /* 0x000fe40000010100 */
[----:B------:R-:W-:Y:S02]  /*3380*/  FMUL.FTZ R160, R26, R179 ;  /* 0x000000b31aa07220 */ /* 0x000fe40000410000 */
[----:B------:R-:W-:-:S02]  /*3390*/  FFMA.FTZ R23, R161, R170, R166 ;  /* 0x000000aaa1177223 */ /* 0x000fc400000100a6 */
[-C--:B------:R-:W-:Y:S02]  /*33a0*/  FFMA.FTZ R201, R143, R139.reuse, R134 ;  /* 0x0000008b8fc97223 */ /* 0x080fe40000010086 */
[----:B------:R-:W-:Y:S02]  /*33b0*/  FFMA.FTZ R143, R69, R139, R180 ;  /* 0x0000008b458f7223 */ /* 0x000fe400000100b4 */
[----:B------:R-:W-:Y:S02]  /*33c0*/  FMUL.FTZ R159, R27, R175 ;  /* 0x000000af1b9f7220 */ /* 0x000fe40000410000 */
[----:B------:R-:W-:Y:S02]  /*33d0*/  FADD.FTZ R193, -R132, R139 ;  /* 0x0000008b84c17221 */ /* 0x000fe40000010100 */
[----:B------:R-:W-:Y:S02]  /*33e0*/  FFMA.FTZ R180, R160, R176, R23 ;  /* 0x000000b0a0b47223 */ /* 0x000fe40000010017 */
        /* <DEDUP_REMOVED lines=8> */
[----:B------:R-:W-:Y:S02]  /*3470*/  FFMA.FTZ R184, R68, R201, R143 ;  /* 0x000000c944b87223 */ /* 0x000fe4000001008f */
[----:B------:R-:W-:Y:S02]  /*3480*/  FMUL.FTZ R138, R74, R171 ;  /* 0x000000ab4a8a7220 */ /* 0x000fe40000410000 */
[----:B------:R-:W-:Y:S02]  /*3490*/  FADD.FTZ R186, -R136, R203 ;  /* 0x000000cb88ba7221 */ /* 0x000fe40000010100 */
[----:B------:R-:W-:Y:S02]  /*34a0*/  FFMA.FTZ R141, R139, R199, R180 ;  /* 0x000000c78b8d7223 */ /* 0x000fe400000100b4 */
[----:B------:R-:W-:-:S02]  /*34b0*/  FFMA.FTZ R23, R71, R188, R184 ;  /* 0x000000bc47177223 */ /* 0x000fc400000100b8 */
[----:B------:R-:W-:Y:S02]  /*34c0*/  FFMA.FTZ R141, R138, R186, R141 ;  /* 0x000000ba8a8d7223 */ /* 0x000fe4000001008d */
[----:B------:R-:W-:Y:S02]  /*34d0*/  FFMA.FTZ R23, R70, R203, R23 ;  /* 0x000000cb46177223 */ /* 0x000fe40000010017 */
[----:B------:R-:W-:Y:S01]  /*34e0*/  FMUL.FTZ R157, R157, R170 ;  /* 0x000000aa9d9d7220 */ /* 0x000fe20000410000 */
[----:B------:R-:W1:Y:S01]  /*34f0*/  SHFL.DOWN PT, R180, R141, 0x1, 0x1f ;  /* 0x08201f008db47f89 */ /* 0x000e6200000e0000 */
[----:B0-----:R-:W-:Y:S02]  /*3500*/  FMUL.FTZ R20, R22, R183 ;  /* 0x000000b716147220 */ /* 0x001fe40000410000 */
[----:B------:R-:W-:Y:S01]  /*3510*/  FMUL.FTZ R197, R142, R197 ;  /* 0x000000c58ec57220 */ /* 0x000fe20000410000 */
[----:B------:R-:W0:Y:S01]  /*3520*/  SHFL.DOWN PT, R184, R23, 0x1, 0x1f ;  /* 0x08201f0017b87f89 */ /* 0x000e2200000e0000 */
[----:B------:R-:W-:-:S02]  /*3530*/  FMUL.FTZ R21, R22, R179 ;  /* 0x000000b316157220 */ /* 0x000fc40000410000 */
[----:B------:R-:W-:Y:S02]  /*3540*/  FMUL.FTZ R142, R20, R195 ;  /* 0x000000c3148e7220 */ /* 0x000fe40000410000 */
[C---:B------:R-:W-:Y:S02]  /*3550*/  FMUL.FTZ R20, R22.reuse, R175 ;  /* 0x000000af16147220 */ /* 0x040fe40000410000 */
[----:B------:R-:W-:Y:S02]  /*3560*/  FMUL.FTZ R176, R21, R176 ;  /* 0x000000b015b07220 */ /* 0x000fe40000410000 */
[----:B------:R-:W-:Y:S02]  /*3570*/  FMUL.FTZ R21, R22, R181 ;  /* 0x000000b516157220 */ /* 0x000fe40000410000 */
[----:B------:R-:W-:Y:S02]  /*3580*/  FMUL.FTZ R193, R20, R193 ;  /* 0x000000c114c17220 */ /* 0x000fe40000410000 */
[----:B------:R-:W-:-:S02]  /*3590*/  FMUL.FTZ R20, R22, R177 ;  /* 0x000000b116147220 */ /* 0x000fc40000410000 */
[----:B------:R-:W-:Y:S02]  /*35a0*/  FMUL.FTZ R143, R22, R189 ;  /* 0x000000bd168f7220 */ /* 0x000fe40000410000 */
[----:B------:R-:W-:Y:S02]  /*35b0*/  FMUL.FTZ R21, R21, R168 ;  /* 0x000000a815157220 */ /* 0x000fe40000410000 */
[----:B------:R-:W-:Y:S02]  /*35c0*/  FFMA.FTZ R168, R15, R183, R142 ;  /* 0x000000b70fa87223 */ /* 0x000fe4000001008e */
[----:B-1----:R-:W-:Y:S02]  /*35d0*/  @!P0 FADD.FTZ R141, R141, R180 ;  /* 0x000000b48d8d8221 */ /* 0x002fe40000010000 */
[----:B------:R-:W-:Y:S02]  /*35e0*/  FMUL.FTZ R142, R20, R191 ;  /* 0x000000bf148e7220 */ /* 0x000fe40000410000 */
[----:B0-----:R-:W-:Y:S01]  /*35f0*/  @!P0 FADD.FTZ R23, R23, R184 ;  /* 0x000000b817178221 */ /* 0x001fe20000010000 */
[----:B------:R-:W0:Y:S01]  /*3600*/  SHFL.DOWN PT, R180, R141, 0x2, 0x1f ;  /* 0x08401f008db47f89 */ /* 0x000e2200000e0000 */
[----:B------:R-:W-:Y:S01]  /*3610*/  ISETP.GT.AND P0, PT, R110, 0x1d, PT ;  /* 0x0000001d6e00780c */ /* 0x000fe20003f04270 */
[----:B------:R-:W-:-:S02]  /*3620*/  FMUL.FTZ R174, R143, R174 ;  /* 0x000000ae8fae7220 */ /* 0x000fc40000410000 */
[----:B------:R-:W1:Y:S01]  /*3630*/  SHFL.DOWN PT, R184, R23, 0x2, 0x1f ;  /* 0x08401f0017b87f89 */ /* 0x000e6200000e0000 */
[C---:B------:R-:W-:Y:S02]  /*3640*/  FMUL.FTZ R20, R22.reuse, R173 ;  /* 0x000000ad16147220 */ /* 0x040fe40000410000 */
[----:B------:R-:W-:Y:S02]  /*3650*/  FMUL.FTZ R143, R22, R165 ;  /* 0x000000a5168f7220 */ /* 0x000fe40000410000 */
[----:B------:R-:W-:Y:S02]  /*3660*/  FFMA.FTZ R181, R14, R181, R21 ;  /* 0x000000b50eb57223 */ /* 0x000fe40000010015 */
[----:B------:R-:W-:Y:S02]  /*3670*/  FMUL.FTZ R21, R22, R172 ;  /* 0x000000ac16157220 */ /* 0x000fe40000410000 */
[----:B------:R-:W-:Y:S02]  /*3680*/  FMUL.FTZ R199, R20, R199 ;  /* 0x000000c714c77220 */ /* 0x000fe40000410000 */
[----:B------:R-:W-:-:S02]  /*3690*/  FMUL.FTZ R182, R143, R182 ;  /* 0x000000b68fb67220 */ /* 0x000fc40000410000 */
[C---:B------:R-:W-:Y:S02]  /*36a0*/  FMUL.FTZ R20, R22.reuse, R144 ;  /* 0x0000009016147220 */ /* 0x040fe40000410000 */
[----:B------:R-:W-:Y:S02]  /*36b0*/  FMUL.FTZ R21, R21, R162 ;  /* 0x000000a215157220 */ /* 0x000fe40000410000 */
        /* <DEDUP_REMOVED lines=9> */
[----:B------:R-:W-:Y:S02]  /*3750*/  FFMA.FTZ R163, R12, R172, R21 ;  /* 0x000000ac0ca37223 */ /* 0x000fe40000010015 */
[C---:B------:R-:W-:Y:S02]  /*3760*/  FMUL.FTZ R157, R22.reuse, R151 ;  /* 0x00000097169d7220 */ /* 0x040fe40000410000 */
[----:B------:R-:W-:-:S02]  /*3770*/  FMUL.FTZ R143, R22, R167 ;  /* 0x000000a7168f7220 */ /* 0x000fc40000410000 */
[----:B------:R-:W-:Y:S02]  /*3780*/  FMUL.FTZ R21, R22, R169 ;  /* 0x000000a916157220 */ /* 0x000fe40000410000 */
[----:B------:R-:W-:Y:S02]  /*3790*/  FMUL.FTZ R157, R157, R154 ;  /* 0x0000009a9d9d7220 */ /* 0x000fe40000410000 */
[----:B------:R-:W-:Y:S02]  /*37a0*/  FMUL.FTZ R146, R143, R146 ;  /* 0x000000928f927220 */ /* 0x000fe40000410000 */
[----:B------:R-:W-:Y:S02]  /*37b0*/  FMUL.FTZ R21, R21, R140 ;  /* 0x0000008c15157220 */ /* 0x000fe40000410000 */
        /* <DEDUP_REMOVED lines=40> */
[----:B------:R-:W-:Y:S01]  /*3a40*/  ISETP.NE.AND P0, PT, R110, RZ, PT ;  /* 0x000000ff6e00720c */ /* 0x000fe20003f05270 */
[----:B------:R-:W-:Y:S01]  /*3a50*/  FADD.FTZ R64, R193, R64 ;  /* 0x00000040c1407221 */ /* 0x000fe20000010000 */
[----:B------:R-:W-:Y:S01]  /*3a60*/  MOV R22, R141 ;  /* 0x0000008d00167202 */ /* 0x000fe20000000f00 */
[----:B------:R-:W-:Y:S02]  /*3a70*/  FADD.FTZ R44, R155, R44 ;  /* 0x0000002c9b2c7221 */ /* 0x000fe40000010000 */
[----:B------:R-:W-:Y:S02]  /*3a80*/  FADD.FTZ R58, R181, R58 ;  /* 0x0000003ab53a7221 */ /* 0x000fe40000010000 */
[----:B------:R-:W-:Y:S02]  /*3a90*/  FADD.FTZ R65, R182, R65 ;  /* 0x00000041b6417221 */ /* 0x000fe40000010000 */
        /* <DEDUP_REMOVED lines=23> */
.L_x_5796:
[----:B0-----:R-:W-:Y:S05]  /*3c10*/  BSYNC B0 ;  /* 0x0000000000007941 */ /* 0x001fea0003800000 */
.L_x_5795:
        /* <DEDUP_REMOVED lines=21> */
.L_x_5792:
[----:B------:R-:W-:Y:S01]  /*3d70*/  BAR.SYNC.DEFER_BLOCKING 0x0 ;  /* 0x0000000000007b1d */ /* 0x000fe20000010000 */
[----:B------:R-:W-:Y:S01]  /*3d80*/  IMAD R4, R112, c[0x0][0x2d8], RZ ;  /* 0x0000b60070047a24 */ /* 0x000fe200078e02ff */
[----:B------:R-:W-:Y:S01]  /*3d90*/  IADD3 R108, P1, R108, -0x800, RZ ;  /* 0xfffff8006c6c7810 */ /* 0x000fe20007f3e0ff */
[----:B------:R-:W-:Y:S01]  /*3da0*/  IMAD R28, R112, c[0x0][0x2f8], RZ ;  /* 0x0000be00701c7a24 */ /* 0x000fe200078e02ff */
[----:B------:R-:W-:Y:S01]  /*3db0*/  IADD3 R106, P2, R106, -0x800, RZ ;  /* 0xfffff8006a6a7810 */ /* 0x000fe20007f5e0ff */
[C---:B------:R-:W-:Y:S01]  /*3dc0*/  IMAD R7, R115.reuse, c[0x0][0x2dc], R4 ;  /* 0x0000b70073077a24 */ /* 0x040fe200078e0204 */
[----:B------:R-:W-:Y:S01]  /*3dd0*/  IADD3 R104, P3, R104, -0x800, RZ ;  /* 0xfffff80068687810 */ /* 0x000fe20007f7e0ff */
[----:B------:R-:W-:Y:S01]  /*3de0*/  IMAD.WIDE.U32 R4, R115, c[0x0][0x2d8], R92 ;  /* 0x0000b60073047a25 */ /* 0x000fe200078e005c */
[----:B------:R-:W-:-:S02]  /*3df0*/  IADD3.X R109, R109, -0x1, RZ, P1, !PT ;  /* 0xffffffff6d6d7810 */ /* 0x000fc40000ffe4ff */
[----:B------:R-:W-:Y:S02]  /*3e00*/  IADD3.X R107, R107, -0x1, RZ, P2, !PT ;  /* 0xffffffff6b6b7810 */ /* 0x000fe400017fe4ff */
[----:B------:R-:W-:Y:S01]  /*3e10*/  IADD3 R5, R5, R7, RZ ;  /* 0x0000000705057210 */ /* 0x000fe20007ffe0ff */
[----:B------:R-:W-:Y:S01]  /*3e20*/  IMAD R7, R117, c[0x0][0x2e0], RZ ;  /* 0x0000b80075077a24 */ /* 0x000fe200078e02ff */
[----:B------:R-:W-:-:S03]  /*3e30*/  IADD3.X R105, R105, -0x1, RZ, P3, !PT ;  /* 0xffffffff69697810 */ /* 0x000fc60001ffe4ff */
[C---:B------:R-:W-:Y:S02]  /*3e40*/  IMAD R7, R118.reuse, c[0x0][0x2e4], R7 ;  /* 0x0000b90076077a24 */ /* 0x040fe400078e0207 */
[----:B------:R-:W-:Y:S01]  /*3e50*/  IMAD.WIDE.U32 R4, R118, c[0x0][0x2e0], R4 ;  /* 0x0000b80076047a25 */ /* 0x000fe200078e0004 */
[----:B------:R-:W-:Y:S04]  /*3e60*/  STS.128 [R0], R48 ;  /* 0x0000003000007388 */ /* 0x000fe80000000c00 */
[----:B------:R-:W-:Y:S02]  /*3e70*/  IADD3 R5, R5, R7, RZ ;  /* 0x0000000705057210 */ /* 0x000fe40007ffe0ff */
[C---:B------:R-:W-:Y:S01]  /*3e80*/  LEA R6, P0, R4.reuse, c[0x0][0x330], 0x2 ;  /* 0x0000cc0004067a11 */ /* 0x040fe200078010ff */
[----:B------:R-:W-:Y:S03]  /*3e90*/  STS.128 [R0+0x10], R44 ;  /* 0x0000102c00007388 */ /* 0x000fe60000000c00 */
[----:B------:R-:W-:Y:S01]  /*3ea0*/  LEA.HI.X R7, R4, c[0x0][0x334], R5, 0x2, P0 ;  /* 0x0000cd0004077a11 */ /* 0x000fe200000f1405 */
[----:B------:R-:W-:Y:S01]  /*3eb0*/  STS.128 [R0+0x20], R40 ;  /* 0x0000202800007388 */ /* 0x000fe20000000c00 */
[----:B------:R-:W-:-:S03]  /*3ec0*/  FADD.FTZ R4, R113, R52 ;  /* 0x0000003471047221 */ /* 0x000fc60000010000 */
[----:B------:R-:W-:Y:S01]  /*3ed0*/  STS.128 [R0+0x30], R36 ;  /* 0x0000302400007388 */ /* 0x000fe20000000c00 */
        /* <DEDUP_REMOVED lines=53> */
.L_x_5790:
        /* <DEDUP_REMOVED lines=15> */
[----:B-1----:R-:W0:Y:S02]  /*4320*/  SHFL.DOWN P1, R5, R2, 0x8, 0x1f ;  /* 0x09001f0002057f89 */ /* 0x002e240000020000 */
        /* <DEDUP_REMOVED lines=8> */
.L_x_5800:
[----:B0-----:R-:W-:Y:S05]  /*43b0*/  BSYNC B0 ;  /* 0x0000000000007941 */ /* 0x001fea0003800000 */
.L_x_5799:
[----:B------:R-:W-:Y:S01]  /*43c0*/  BSSY B0, `(.L_x_5801) ;  /* 0x0000018000007945 */ /* 0x000fe20003800000 */
[----:B------:R-:W-:Y:S05]  /*43d0*/  @!P0 BRA `(.L_x_5802) ;  /* 0x0000015000008947 */ /* 0x000fea0003800000 */
[----:B------:R-:W-:Y:S06]  /*43e0*/  BAR.SYNC.DEFER_BLOCKING 0x0 ;  /* 0x0000000000007b1d */ /* 0x000fec0000010000 */
[----:B------:R-:W0:Y:S04]  /*43f0*/  SHFL.DOWN P0, R0, R113, 0x1, 0x1f ;  /* 0x08201f0071007f89 */ /* 0x000e280000000000 */
[----:B------:R-:W2:Y:S04]  /*4400*/  S2R R6, SR_LANEID ;  /* 0x0000000000067919 */ /* 0x000ea80000000000 */
[----:B-1----:R-:W1:Y:S01]  /*4410*/  S2R R19, SR_TID.X ;  /* 0x0000000000137919 */ /* 0x002e620000002100 */
        /* <DEDUP_REMOVED lines=14> */
[----:B0-----:R0:W-:Y:S01]  /*4500*/  RED.E.ADD.F32.FTZ.RN.STRONG.GPU [R90.64], R4 ;  /* 0x000000045a00798e */ /* 0x0011e2000c10e786 */
[----:B------:R-:W-:Y:S01]  /*4510*/  HFMA2.MMA R19, -RZ, RZ, 0, 0 ;  /* 0x00000000ff137435 */ /* 0x000fe200000001ff */
[----:B------:R-:W-:Y:S05]  /*4520*/  BRA `(.L_x_5803) ;  /* 0x0000001000007947 */ /* 0x000fea0003800000 */
.L_x_5802:
[----:B-1----:R-:W0:Y:S02]  /*4530*/  S2R R19, SR_TID.X ;  /* 0x0000000000137919 */ /* 0x002e240000002100 */
.L_x_5803:
[----:B0-----:R-:W-:Y:S05]  /*4540*/  BSYNC B0 ;  /* 0x0000000000007941 */ /* 0x001fea0003800000 */
.L_x_5801:
        /* <DEDUP_REMOVED lines=22> */
.L_x_5804:
        /* <DEDUP_REMOVED lines=55> */
.L_x_5805:
        /* <DEDUP_REMOVED lines=14> */
.L_x_9089:


//--------------------- .text._Z25selective_scan_bwd_kernelI32Selective_Scan_bwd_kernel_traitsILi32ELi16ELb1ELb0ELb0ELb1ELb0EffEEv12SSMParamsBwd --------------------------
	.section	.text._Z25selective_scan_bwd_kernelI32Selective_Scan_bwd_kernel_traitsILi32ELi16ELb1ELb0ELb0ELb1ELb0EffEEv12SSMParamsBwd,"ax",@progbits
	.sectioninfo	@"SHI_REGISTERS=189"
	.align	128
        .global         _Z25selective_scan_bwd_kernelI32Selective_Scan_bwd_kernel_traitsILi32ELi16ELb1ELb0ELb0ELb1ELb0EffEEv12SSMParamsBwd
        .type           _Z25selective_scan_bwd_kernelI32Selective_Scan_bwd_kernel_traitsILi32ELi16ELb1ELb0ELb0ELb1ELb0EffEEv12SSMParamsBwd,@function
        .size           _Z25selective_scan_bwd_kernelI32Selective_Scan_bwd_kernel_traitsILi32ELi16ELb1ELb0ELb0ELb1ELb0EffEEv12SSMParamsBwd,(.L_x_9090 - _Z25selective_scan_bwd_kernelI32Selective_Scan_bwd_kernel_traitsILi32ELi16ELb1ELb0ELb0ELb1ELb0EffEEv12SSMParamsBwd)
        .other          _Z25selective_scan_bwd_kernelI32Selective_Scan_bwd_kernel_traitsILi32ELi16ELb1ELb0ELb0ELb1ELb0EffEEv12SSMParamsBwd,@"STO_CUDA_ENTRY STV_DEFAULT"
_Z25selective_scan_bwd_kernelI32Selective_Scan_bwd_kernel_traitsILi32ELi16ELb1ELb0ELb0ELb1ELb0EffEEv12SSMParamsBwd:
.text._Z25selective_scan_bwd_kernelI32Selective_Scan_bwd_kernel_traitsILi32ELi16ELb1ELb0ELb0ELb1ELb0EffEEv12SSMParamsBwd:
        /* <DEDUP_REMOVED lines=82> */
[----:B0-----:R-:W-:Y:S02]  /*0520*/  LOP3.LUT R171, R82, 0x1f, RZ, 0xc0, !PT ;  /* 0x0000001f52ab7812 */ /* 0x001fe400078ec0ff */
.L_x_5845:
[----:B------:R-:W-:Y:S01]  /*0530*/  BAR.SYNC.DEFER_BLOCKING 0x0 ;  /* 0x0000000000007b1d */ /* 0x000fe20000010000 */
[----:B------:R-:W-:-:S04]  /*0540*/  SHF.L.U32 R2, R82, 0x2, RZ ;  /* 0x0000000252027819 */ /* 0x000fc800000006ff */
[----:B------:R-:W-:-:S04]  /*0550*/  LOP3.LUT R3, R2, 0xffffff80, RZ, 0xc0, !PT ;  /* 0xffffff8002037812 */ /* 0x000fc800078ec0ff */
[----:B------:R-:W-:-:S05]  /*0560*/  LOP3.LUT R49, R3, 0x1f, R82, 0xf8, !PT ;  /* 0x0000001f03317812 */ /* 0x000fca00078ef852 */
[----:B------:R-:W-:-:S05]  /*0570*/  IMAD.WIDE R2, R49, 0x10, R84 ;  /* 0x0000001031027825 */ /* 0x000fca00078e0254 */
[----:B0-----:R0:W2:Y:S04]  /*0580*/  LDG.E.128 R8, [R2.64] ;  /* 0x0000000602087981 */ /* 0x0010a8000c1e1d00 */
[----:B------:R0:W3:Y:S04]  /*0590*/  LDG.E.128 R12, [R2.64+0x200] ;  /* 0x00020006020c7981 */ /* 0x0000e8000c1e1d00 */
[----:B------:R0:W4:Y:S04]  /*05a0*/  LDG.E.128 R16, [R2.64+0x400] ;  /* 0x0004000602107981 */ /* 0x000128000c1e1d00 */
[----:B------:R0:W4:Y:S01]  /*05b0*/  LDG.E.128 R36, [R2.64+0x600] ;  /* 0x0006000602247981 */ /* 0x000122000c1e1d00 */
[----:B-1----:R-:W-:-:S02]  /*05c0*/  SHF.L.U32 R90, R83, 0x6, RZ ;  /* 0x00000006535a7819 */ /* 0x002fc400000006ff */
        /* <DEDUP_REMOVED lines=23> */
[----:B------:R-:W0:Y:S04]  /*0740*/  LDS.128 R56, [R90+0x10] ;  /* 0x000010005a387984 */ /* 0x000e280000000c00 */
[----:B------:R-:W-:Y:S04]  /*0750*/  LDS.128 R40, [R90+0x20] ;  /* 0x000020005a287984 */ /* 0x000fe80000000c00 */
[----:B------:R-:W-:Y:S04]  /*0760*/  LDS.128 R36, [R90+0x30] ;  /* 0x000030005a247984 */ /* 0x000fe80000000c00 */
[----:B------:R-:W1:Y:S04]  /*0770*/  LDS.128 R44, [R90] ;  /* 0x000000005a2c7984 */ /* 0x000e680000000c00 */
        /* <DEDUP_REMOVED lines=10> */
[----:B------:R-:W-:Y:S01]  /*0820*/  ISETP.GE.AND P5, PT, R50, 0x1, PT ;  /* 0x000000013200780c */ /* 0x000fe20003fa6270 */
[--C-:B------:R-:W-:Y:S01]  /*0830*/  FADD.FTZ R94, R59, R78.reuse ;  /* 0x0000004e3b5e7221 */ /* 0x100fe20000010000 */
[----:B------:R-:W-:Y:S01]  /*0840*/  FSETP.GTU.FTZ.AND P0, PT, R91, 20, PT ;  /* 0x41a000005b00780b */ /* 0x000fe20003f1c000 */
[----:B-1----:R-:W-:Y:S01]  /*0850*/  FADD.FTZ R95, R46, R78 ;  /* 0x0000004e2e5f7221 */ /* 0x002fe20000010000 */
[----:B------:R-:W-:-:S02]  /*0860*/  FSETP.GTU.FTZ.AND P6, PT, R92, 20, PT ;  /* 0x41a000005c00780b */ /* 0x000fc40003fdc000 */
[----:B------:R-:W-:Y:S02]  /*0870*/  FSETP.GTU.FTZ.AND P4, PT, R93, 20, PT ;  /* 0x41a000005d00780b */ /* 0x000fe40003f9c000 */
[----:B------:R-:W-:Y:S01]  /*0880*/  FSETP.GTU.FTZ.AND P3, PT, R94, 20, PT ;  /* 0x41a000005e00780b */ /* 0x000fe20003f7c000 */
[----:B--2---:R-:W-:Y:S04]  /*0890*/  STS.128 [R83.X16], R60 ;  /* 0x0000003c53007388 */ /* 0x004fe8000000cc00 */
[----:B---3--:R-:W-:Y:S04]  /*08a0*/  STS.128 [R83.X16+0x200], R64 ;  /* 0x0002004053007388 */ /* 0x008fe8000000cc00 */
[----:B----4-:R0:W-:Y:S04]  /*08b0*/  STS.128 [R83.X16+0x400], R96 ;  /* 0x0004006053007388 */ /* 0x0101e8000000cc00 */
[----:B------:R1:W-:Y:S01]  /*08c0*/  STS.128 [R83.X16+0x600], R100 ;  /* 0x0006006453007388 */ /* 0x0003e2000000cc00 */
[----:B------:R-:W-:-:S06]  /*08d0*/  NOP ;  /* 0x0000000000007918 */ /* 0x000fcc0000000000 */
[----:B------:R1:W2:Y:S04]  /*08e0*/  LDS.128 R16, [R90+0x10] ;  /* 0x000010005a107984 */ /* 0x0002a80000000c00 */
[----:B------:R1:W3:Y:S01]  /*08f0*/  LDS.128 R12, [R90+0x20] ;  /* 0x000020005a0c7984 */ /* 0x0002e20000000c00 */
[--C-:B0-----:R-:W-:Y:S02]  /*0900*/  FADD.FTZ R97, R44, R78.reuse ;  /* 0x0000004e2c617221 */ /* 0x101fe40000010000 */
[----:B------:R-:W-:Y:S01]  /*0910*/  FADD.FTZ R96, R45, R78 ;  /* 0x0000004e2d607221 */ /* 0x000fe20000010000 */
[----:B------:R1:W0:Y:S02]  /*0920*/  LDS.128 R8, [R90+0x30] ;  /* 0x000030005a087984 */ /* 0x0002240000000c00 */
[----:B------:R-:W-:-:S02]  /*0930*/  FSETP.GTU.FTZ.AND P2, PT, R97, 20, PT ;  /* 0x41a000006100780b */ /* 0x000fc40003f5c000 */
[----:B------:R1:W4:Y:S01]  /*0940*/  LDS.128 R4, [R90] ;  /* 0x000000005a047984 */ /* 0x0003220000000c00 */
        /* <DEDUP_REMOVED lines=33> */
.L_x_5808:
[----:B-1----:R-:W-:Y:S05]  /*0b60*/  BSYNC B0 ;  /* 0x0000000000007941 */ /* 0x002fea0003800000 */
.L_x_5807:
        /* <DEDUP_REMOVED lines=35> */
.L_x_5810:
[----:B------:R-:W-:Y:S05]  /*0da0*/  BSYNC B0 ;  /* 0x0000000000007941 */ /* 0x000fea0003800000 */
.L_x_5809:
        /* <DEDUP_REMOVED lines=35> */
.L_x_5812:
[----:B------:R-:W-:Y:S05]  /*0fe0*/  BSYNC B0 ;  /* 0x0000000000007941 */ /* 0x000fea0003800000 */
.L_x_5811:
        /* <DEDUP_REMOVED lines=35> */
.L_x_5814:
[----:B------:R-:W-:Y:S05]  /*1220*/  BSYNC B0 ;  /* 0x0000000000007941 */ /* 0x000fea0003800000 */
.L_x_5813:
        /* <DEDUP_REMOVED lines=35> */
.L_x_5816:
[----:B------:R-:W-:Y:S05]  /*1460*/  BSYNC B0 ;  /* 0x0000000000007941 */ /* 0x000fea0003800000 */
.L_x_5815:
        /* <DEDUP_REMOVED lines=40> */
.L_x_5818:
[----:B------:R-:W-:Y:S05]  /*16f0*/  BSYNC B0 ;  /* 0x0000000000007941 */ /* 0x000fea0003800000 */
.L_x_5817:
        /* <DEDUP_REMOVED lines=38> */
.L_x_5820:
[----:B------:R-:W-:Y:S05]  /*1960*/  BSYNC B0 ;  /* 0x0000000000007941 */ /* 0x000fea0003800000 */
.L_x_5819:
        /* <DEDUP_REMOVED lines=38> */
.L_x_5822:
[----:B------:R-:W-:Y:S05]  /*1bd0*/  BSYNC B0 ;  /* 0x0000000000007941 */ /* 0x000fea0003800000 */
.L_x_5821:
        /* <DEDUP_REMOVED lines=38> */
.L_x_5824:
[----:B------:R-:W-:Y:S05]  /*1e40*/  BSYNC B0 ;  /* 0x0000000000007941 */ /* 0x000fea0003800000 */
.L_x_5823:
        /* <DEDUP_REMOVED lines=38> */
.L_x_5826:
[----:B------:R-:W-:Y:S05]  /*20b0*/  BSYNC B0 ;  /* 0x0000000000007941 */ /* 0x000fea0003800000 */
.L_x_5825:
        /* <DEDUP_REMOVED lines=40> */
.L_x_5828:
[----:B------:R-:W-:Y:S05]  /*2340*/  BSYNC B0 ;  /* 0x0000000000007941 */ /* 0x000fea0003800000 */
.L_x_5827:
        /* <DEDUP_REMOVED lines=33> */
.L_x_5830:
[----:B------:R-:W-:Y:S05]  /*2560*/  BSYNC B0 ;  /* 0x0000000000007941 */ /* 0x000fea0003800000 */
.L_x_5829:
        /* <DEDUP_REMOVED lines=33> */
.L_x_5832:
[----:B------:R-:W-:Y:S05]  /*2780*/  BSYNC B0 ;  /* 0x0000000000007941 */ /* 0x000fea0003800000 */
.L_x_5831:
        /* <DEDUP_REMOVED lines=33> */
.L_x_5834:
[----:B------:R-:W-:Y:S05]  /*29a0*/  BSYNC B0 ;  /* 0x0000000000007941 */ /* 0x000fea0003800000 */
.L_x_5833:
        /* <DEDUP_REMOVED lines=33> */
.L_x_5836:
[----:B------:R-:W-:Y:S05]  /*2bc0*/  BSYNC B0 ;  /* 0x0000000000007941 */ /* 0x000fea0003800000 */
.L_x_5835:
        /* <DEDUP_REMOVED lines=33> */
.L_x_5838:
[----:B------:R-:W-:Y:S05]  /*2de0*/  BSYNC B0 ;  /* 0x0000000000007941 */ /* 0x000fea0003800000 */
.L_x_5837:
[----:B------:R-:W-:Y:S01]  /*2df0*/  FFMA.FTZ R37, R27, R15, R40 ;  /* 0x0000000f1b257223 */ /* 0x000fe20000010028 */
[----:B------:R-:W-:Y:S01]  /*2e00*/  BAR.SYNC.DEFER_BLOCKING 0x0 ;  /* 0x0000000000007b1d */ /* 0x000fe20000010000 */
[----:B------:R-:W-:Y:S02]  /*2e10*/  FMUL.FTZ R44, R12, R76 ;  /* 0x0000004c0c2c7220 */ /* 0x000fe40000410000 */
[----:B0-----:R-:W-:Y:S02]  /*2e20*/  FFMA.FTZ R36, R20, R8, R37 ;  /* 0x0000000814247223 */ /* 0x001fe40000010025 */
        /* <DEDUP_REMOVED lines=16> */
[C---:B------:R-:W-:Y:S01]  /*2f30*/  IMAD R111, R77.reuse, c[0x0][0x198], RZ ;  /* 0x000066004d6f7a24 */ /* 0x040fe200078e02ff */
[----:B------:R-:W-:Y:S01]  /*2f40*/  IADD3 R67, R88, -0x1, RZ ;  /* 0xffffffff58437810 */ /* 0x000fe20007ffe0ff */
[C---:B------:R-:W-:Y:S01]  /*2f50*/  IMAD R109, R77.reuse, c[0x0][0x180], RZ ;  /* 0x000060004d6d7a24 */ /* 0x040fe200078e02ff */
[----:B------:R-:W-:Y:S01]  /*2f60*/  HFMA2.MMA R173, -RZ, RZ, 0, 0 ;  /* 0x00000000ffad7435 */ /* 0x000fe200000001ff */
[----:B------:R-:W-:Y:S01]  /*2f70*/  IMAD R113, R77, c[0x0][0x1b8], RZ ;  /* 0x00006e004d717a24 */ /* 0x000fe200078e02ff */
[----:B------:R-:W-:Y:S01]  /*2f80*/  UMOV UR4, URZ ;  /* 0x0000003f00047c82 */ /* 0x000fe20008000000 */
[----:B------:R-:W-:Y:S01]  /*2f90*/  IMAD R115, R107, c[0x0][0x16c], RZ ;  /* 0x00005b006b737a24 */ /* 0x000fe200078e02ff */
[----:B------:R-:W-:Y:S01]  /*2fa0*/  LEA.HI R107, R67, R67, RZ, 0x1 ;  /* 0x00000043436b7211 */ /* 0x000fe200078f08ff */
[----:B------:R-:W-:-:S03]  /*2fb0*/  IMAD.WIDE.U32 R116, R0, c[0x0][0x198], RZ ;  /* 0x0000660000747a25 */ /* 0x000fc600078e00ff */
[----:B------:R-:W-:Y:S01]  /*2fc0*/  LOP3.LUT R120, R107, 0xfffffe, RZ, 0xc0, !PT ;  /* 0x00fffffe6b787812 */ /* 0x000fe200078ec0ff */
[----:B------:R-:W-:Y:S01]  /*2fd0*/  IMAD R111, R0, c[0x0][0x19c], R111 ;  /* 0x00006700006f7a24 */ /* 0x000fe200078e026f */
[----:B------:R-:W-:Y:S01]  /*2fe0*/  LEA R110, P1, R116, c[0x0][0x228], 0x2 ;  /* 0x00008a00746e7a11 */ /* 0x000fe200078210ff */
[C---:B------:R-:W-:Y:S01]  /*2ff0*/  IMAD.WIDE.U32 R74, R0.reuse, c[0x0][0x180], RZ ;  /* 0x00006000004a7a25 */ /* 0x040fe200078e00ff */
[----:B------:R-:W-:Y:S01]  /*3000*/  IADD3 R120, R67, -R120, RZ ;  /* 0x8000007843787210 */ /* 0x000fe20007ffe0ff */
[----:B------:R-:W-:Y:S01]  /*3010*/  HFMA2.MMA R67, -RZ, RZ, 0, 0 ;  /* 0x00000000ff437435 */ /* 0x000fe200000001ff */
[----:B------:R-:W-:Y:S01]  /*3020*/  IADD3 R111, R117, R111, RZ ;  /* 0x0000006f756f7210 */ /* 0x000fe20007ffe0ff */
[----:B------:R-:W-:Y:S01]  /*3030*/  IMAD.WIDE.U32 R118, R0, c[0x0][0x1b8], RZ ;  /* 0x00006e0000767a25 */ /* 0x000fe200078e00ff */
[----:B------:R-:W-:Y:S02]  /*3040*/  LEA R108, P0, R74, c[0x0][0x220], 0x2 ;  /* 0x000088004a6c7a11 */ /* 0x000fe400078010ff */
[----:B------:R-:W-:Y:S01]  /*3050*/  LEA.HI.X R111, R116, c[0x0][0x22c], R111, 0x2, P1 ;  /* 0x00008b00746f7a11 */ /* 0x000fe200008f146f */
[----:B------:R-:W-:Y:S01]  /*3060*/  IMAD R109, R0, c[0x0][0x184], R109 ;  /* 0x00006100006d7a24 */ /* 0x000fe200078e026d */
[----:B------:R-:W-:Y:S01]  /*3070*/  LEA R112, P2, R118, c[0x0][0x230], 0x2 ;  /* 0x00008c0076707a11 */ /* 0x000fe200078410ff */
[----:B------:R-:W-:Y:S01]  /*3080*/  IMAD R113, R0, c[0x0][0x1bc], R113 ;  /* 0x00006f0000717a24 */ /* 0x000fe200078e0271 */
[----:B------:R-:W-:Y:S01]  /*3090*/  MOV R107, RZ ;  /* 0x000000ff006b7202 */ /* 0x000fe20000000f00 */
[----:B------:R-:W-:Y:S01]  /*30a0*/  IMAD.WIDE R114, R115, 0x8, R72 ;  /* 0x0000000873727825 */ /* 0x000fe200078e0248 */
[----:B------:R-:W-:-:S02]  /*30b0*/  IADD3 R109, R75, R109, RZ ;  /* 0x0000006d4b6d7210 */ /* 0x000fc40007ffe0ff */
[----:B------:R-:W-:Y:S02]  /*30c0*/  IADD3 R113, R119, R113, RZ ;  /* 0x0000007177717210 */ /* 0x000fe40007ffe0ff */
[----:B------:R-:W-:Y:S02]  /*30d0*/  LEA.HI.X R109, R74, c[0x0][0x224], R109, 0x2, P0 ;  /* 0x000089004a6d7a11 */ /* 0x000fe400000f146d */
[----:B------:R-:W-:Y:S02]  /*30e0*/  LEA.HI.X R113, R118, c[0x0][0x234], R113, 0x2, P2 ;  /* 0x00008d0076717a11 */ /* 0x000fe400010f1471 */
[----:B------:R-:W-:Y:S02]  /*30f0*/  SHF.L.U32 R116, R120, 0x8, RZ ;  /* 0x0000000878747819 */ /* 0x000fe400000006ff */
.L_x_5844:
[----:B------:R-:W2:Y:S04]  /*3100*/  LDG.E R117, [R108.64] ;  /* 0x000000066c757981 */ /* 0x000ea8000c1e1900 */
[----:B------:R-:W3:Y:S04]  /*3110*/  LDG.E R75, [R110.64] ;  /* 0x000000066e4b7981 */ /* 0x000ee8000c1e1900 */
[----:B------:R-:W3:Y:S01]  /*3120*/  LDG.E R118, [R112.64] ;  /* 0x0000000670767981 */ /* 0x000ee2000c1e1900 */
[----:B------:R-:W-:-:S02]  /*3130*/  ISETP.NE.AND P1, PT, R82, RZ, PT ;  /* 0x000000ff5200720c */ /* 0x000fc40003f25270 */
[----:B------:R-:W-:Y:S02]  /*3140*/  IADD3 R119, R82, 0x200, RZ ;  /* 0x0000020052777810 */ /* 0x000fe40007ffe0ff */
[----:B------:R-:W-:Y:S02]  /*3150*/  ISETP.NE.AND P0, PT, R171, RZ, PT ;  /* 0x000000ffab00720c */ /* 0x000fe40003f05270 */
[----:B------:R-:W-:Y:S02]  /*3160*/  SEL R124, R116, R119, !P1 ;  /* 0x00000077747c7207 */ /* 0x000fe40004800000 */
[----:B------:R-:W-:Y:S02]  /*3170*/  ISETP.LT.OR P2, PT, R88, 0x2, P0 ;  /* 0x000000025800780c */ /* 0x000fe40000741670 */
[----:B------:R-:W-:Y:S01]  /*3180*/  MOV R136, RZ ;  /* 0x000000ff00887202 */ /* 0x000fe20000000f00 */
        /* <DEDUP_REMOVED lines=15> */
[----:B--2---:R-:W-:-:S04]  /*3280*/  FMUL.FTZ R74, R117, 1.4426950216293334961 ;  /* 0x3fb8aa3b754a7820 */ /* 0x004fc80000410000 */
[----:B------:R-:W-:-:S06]  /*3290*/  FMUL.FTZ R125, R74, R97 ;  /* 0x000000614a7d7220 */ /* 0x000fcc0000410000 */
[----:B------:R-:W0:Y:S02]  /*32a0*/  MUFU.EX2 R125, R125 ;  /* 0x0000007d007d7308 */ /* 0x000e240000000800 */
[----:B0-----:R0:W-:Y:S04]  /*32b0*/  STS [R124.X4+0xa88], R125 ;  /* 0x000a887d7c007388 */ /* 0x0011e80000004800 */
[----:B------:R-:W-:Y:S06]  /*32c0*/  BAR.SYNC.DEFER_BLOCKING 0x0 ;  /* 0x0000000000007b1d */ /* 0x000fec0000010000 */
[----:B------:R1:W5:Y:S01]  /*32d0*/  @!P2 LDG.E R136, [R114.64+0x4] ;  /* 0x000004067288a981 */ /* 0x000362000c1e1900 */
[----:B------:R-:W-:Y:S01]  /*32e0*/  ISETP.NE.AND P2, PT, R82, 0x1f, PT ;  /* 0x0000001f5200780c */ /* 0x000fe20003f45270 */
[----:B---3--:R-:W-:-:S02]  /*32f0*/  FMUL.FTZ R75, R75, R118 ;  /* 0x000000764b4b7220 */ /* 0x008fc40000410000 */
[C---:B------:R-:W-:Y:S02]  /*3300*/  FMUL.FTZ R118, R74.reuse, R106 ;  /* 0x0000006a4a767220 */ /* 0x040fe40000410000 */
[C---:B------:R-:W-:Y:S02]  /*3310*/  FMUL.FTZ R120, R74.reuse, R96 ;  /* 0x000000604a787220 */ /* 0x040fe40000410000 */
[C---:B------:R-:W-:Y:S02]  /*3320*/  FMUL.FTZ R121, R74.reuse, R95 ;  /* 0x0000005f4a797220 */ /* 0x040fe40000410000 */
[C---:B------:R-:W-:Y:S01]  /*3330*/  FMUL.FTZ R122, R74.reuse, R98 ;  /* 0x000000624a7a7220 */ /* 0x040fe20000410000 */
[----:B------:R-:W2:Y:S01]  /*3340*/  MUFU.EX2 R118, R118 ;  /* 0x0000007600767308 */ /* 0x000ea20000000800 */
[C---:B------:R-:W-:Y:S02]  /*3350*/  FMUL.FTZ R123, R74.reuse, R91 ;  /* 0x0000005b4a7b7220 */ /* 0x040fe40000410000 */
[----:B------:R1:W3:Y:S01]  /*3360*/  @P2 LDS R163, [R82.X4+0x128c] ;  /* 0x00128c0052a32984 */ /* 0x0002e20000004800 */
[----:B0-----:R-:W-:-:S02]  /*3370*/  FMUL.FTZ R124, R74, R92 ;  /* 0x0000005c4a7c7220 */ /* 0x001fc40000410000 */
[C---:B------:R-:W-:Y:S02]  /*3380*/  FMUL.FTZ R132, R74.reuse, R93 ;  /* 0x0000005d4a847220 */ /* 0x040fe40000410000 */
[C---:B------:R-:W-:Y:S01]  /*3390*/  FMUL.FTZ R133, R74.reuse, R94 ;  /* 0x0000005e4a857220 */ /* 0x040fe20000410000 */
[----:B------:R-:W0:Y:S01]  /*33a0*/  MUFU.EX2 R120, R120 ;  /* 0x0000007800787308 */ /* 0x000e220000000800 */
[C---:B------:R-:W-:Y:S02]  /*33b0*/  FMUL.FTZ R131, R74.reuse, R100 ;  /* 0x000000644a837220 */ /* 0x040fe40000410000 */
[C---:B------:R-:W-:Y:S02]  /*33c0*/  FMUL.FTZ R130, R74.reuse, R101 ;  /* 0x000000654a827220 */ /* 0x040fe40000410000 */
[C---:B------:R-:W-:Y:S02]  /*33d0*/  FMUL.FTZ R128, R74.reuse, R102 ;  /* 0x000000664a807220 */ /* 0x040fe40000410000 */
[C---:B------:R-:W-:Y:S01]  /*33e0*/  FMUL.FTZ R134, R74.reuse, R103 ;  /* 0x000000674a867220 */ /* 0x040fe20000410000 */
[----:B------:R-:W4:Y:S01]  /*33f0*/  MUFU.EX2 R121, R121 ;  /* 0x0000007900797308 */ /* 0x000f220000000800 */
[----:B------:R-:W-:-:S02]  /*3400*/  FMUL.FTZ R129, R74, R104 ;  /* 0x000000684a817220 */ /* 0x000fc40000410000 */
[----:B------:R-:W-:Y:S02]  /*3410*/  FMUL.FTZ R119, R74, R105 ;  /* 0x000000694a777220 */ /* 0x000fe40000410000 */
[-C--:B------:R-:W-:Y:S02]  /*3420*/  FMUL.FTZ R161, R10, R75.reuse ;  /* 0x0000004b0aa17220 */ /* 0x080fe40000410000 */
[-C--:B------:R-:W-:Y:S01]  /*3430*/  FMUL.FTZ R162, R11, R75.reuse ;  /* 0x0000004b0ba27220 */ /* 0x080fe20000410000 */
[----:B------:R-:W0:Y:S01]  /*3440*/  MUFU.EX2 R122, R122 ;  /* 0x0000007a007a7308 */ /* 0x000e220000000800 */
[-C--:B------:R-:W-:Y:S02]  /*3450*/  FMUL.FTZ R139, R4, R75.reuse ;  /* 0x0000004b048b7220 */ /* 0x080fe40000410000 */
[-C--:B------:R-:W-:Y:S02]  /*3460*/  FMUL.FTZ R138, R5, R75.reuse ;  /* 0x0000004b058a7220 */ /* 0x080fe40000410000 */
[----:B------:R-:W-:-:S02]  /*3470*/  FMUL.FTZ R143, R6, R75 ;  /* 0x0000004b068f7220 */ /* 0x000fc40000410000 */
[-C--:B------:R-:W-:Y:S01]  /*3480*/  FMUL.FTZ R146, R7, R75.reuse ;  /* 0x0000004b07927220 */ /* 0x080fe20000410000 */
[----:B------:R-:W0:Y:S01]  /*3490*/  MUFU.EX2 R123, R123 ;  /* 0x0000007b007b7308 */ /* 0x000e220000000800 */
[-C--:B------:R-:W-:Y:S02]  /*34a0*/  FMUL.FTZ R149, R16, R75.reuse ;  /* 0x0000004b10957220 */ /* 0x080fe40000410000 */
[-C--:B------:R-:W-:Y:S02]  /*34b0*/  FMUL.FTZ R151, R17, R75.reuse ;  /* 0x0000004b11977220 */ /* 0x080fe40000410000 */
[-C--:B------:R-:W-:Y:S02]  /*34c0*/  FMUL.FTZ R152, R18, R75.reuse ;  /* 0x0000004b12987220 */ /* 0x080fe40000410000 */
[-C--:B------:R-:W-:Y:S01]  /*34d0*/  FMUL.FTZ R154, R19, R75.reuse ;  /* 0x0000004b139a7220 */ /* 0x080fe20000410000 */
[----:B------:R-:W0:Y:S01]  /*34e0*/  MUFU.EX2 R124, R124 ;  /* 0x0000007c007c7308 */ /* 0x000e220000000800 */
[----:B------:R-:W-:-:S02]  /*34f0*/  FMUL.FTZ R156, R12, R75 ;  /* 0x0000004b0c9c7220 */ /* 0x000fc40000410000 */
[-C--:B------:R-:W-:Y:S02]  /*3500*/  FMUL.FTZ R155, R13, R75.reuse ;  /* 0x0000004b0d9b7220 */ /* 0x080fe40000410000 */
[-C--:B------:R-:W-:Y:S02]  /*3510*/  FMUL.FTZ R157, R14, R75.reuse ;  /* 0x0000004b0e9d7220 */ /* 0x080fe40000410000 */
[----:B------:R-:W-:Y:S01]  /*3520*/  FMUL.FTZ R160, R9, R75 ;  /* 0x0000004b09a07220 */ /* 0x000fe20000410000 */
[----:B------:R-:W0:Y:S01]  /*3530*/  MUFU.EX2 R132, R132 ;  /* 0x0000008400847308 */ /* 0x000e220000000800 */
[----:B--2---:R-:W-:-:S07]  /*3540*/  FFMA.FTZ R165, R118, R162, R161 ;  /* 0x000000a276a57223 */ /* 0x004fce00000100a1 */
[----:B------:R-:W2:Y:S08]  /*3550*/  MUFU.EX2 R133, R133 ;  /* 0x0000008500857308 */ /* 0x000eb00000000800 */
[----:B------:R-:W0:Y:S08]  /*3560*/  MUFU.EX2 R131, R131 ;  /* 0x0000008300837308 */ /* 0x000e300000000800 */
[----:B------:R-:W0:Y:S08]  /*3570*/  MUFU.EX2 R130, R130 ;  /* 0x0000008200827308 */ /* 0x000e300000000800 */
[----:B------:R-:W0:Y:S08]  /*3580*/  MUFU.EX2 R128, R128 ;  /* 0x0000008000807308 */ /* 0x000e300000000800 */
[----:B------:R-:W0:Y:S08]  /*3590*/  MUFU.EX2 R134, R134 ;  /* 0x0000008600867308 */ /* 0x000e300000000800 */
[----:B------:R-:W0:Y:S08]  /*35a0*/  MUFU.EX2 R129, R129 ;  /* 0x0000008100817308 */ /* 0x000e300000000800 */
[----:B------:R-:W0:Y:S01]  /*35b0*/  MUFU.EX2 R119, R119 ;  /* 0x0000007700777308 */ /* 0x000e220000000800 */
[----:B------:R-:W-:Y:S05]  /*35c0*/  @P2 BRA `(.L_x_5841) ;  /* 0x0000008000002947 */ /* 0x000fea0003800000 */
[----:B-1234-:R-:W-:Y:S01]  /*35d0*/  ISETP.NE.AND P3, PT, R88, c[0x0][0x174], PT ;  /* 0x00005d0058007a0c */ /* 0x01efe20003f65270 */
[----:B------:R-:W-:-:S12]  /*35e0*/  HFMA2.MMA R163, -RZ, RZ, 1.875, 0 ;  /* 0x3f800000ffa37435 */ /* 0x000fd800000001ff */
[----:B------:R-:W-:-:S04]  /*35f0*/  @P3 LEA.HI R159, R88, R88, RZ, 0x1 ;  /* 0x00000058589f3211 */ /* 0x000fc800078f08ff */
[----:B------:R-:W-:-:S04]  /*3600*/  @P3 LOP3.LUT R159, R159, 0x3ffffe, RZ, 0xc0, !PT ;  /* 0x003ffffe9f9f3812 */ /* 0x000fc800078ec0ff */
[----:B------:R-:W-:-:S04]  /*3610*/  @P3 IADD3 R159, -R159, R88, RZ ;  /* 0x000000589f9f3210 */ /* 0x000fc80007ffe1ff */
[----:B------:R-:W-:-:S04]  /*3620*/  @P3 LEA R164, R159, 0xa88, 0xa ;  /* 0x00000a889fa43811 */ /* 0x000fc800078e50ff */
[----:B------:R-:W-:-:S05]  /*3630*/  @P3 IADD3 R164, R164, R107, RZ ;  /* 0x0000006ba4a43210 */ /* 0x000fca0007ffe0ff */
[----:B------:R1:W2:Y:S02]  /*3640*/  @P3 LDS R163, [R164] ;  /* 0x00000000a4a33984 */ /* 0x0002a40000000800 */
.L_x_5841:
[----:B-1234-:R-:W-:Y:S05]  /*3650*/  BSYNC B0 ;  /* 0x0000000000007941 */ /* 0x01efea0003800000 */
.L_x_5840:
[----:B------:R-:W-:Y:S01]  /*3660*/  FMUL.FTZ R166, R118, R163 ;  /* 0x000000a376a67220 */ /* 0x000fe20000410000 */
[----:B------:R-:W-:Y:S01]  /*3670*/  ISETP.NE.AND P4, PT, R171, 0x1f, PT ;  /* 0x0000001fab00780c */ /* 0x000fe20003f85270 */
[----:B------:R-:W-:Y:S01]  /*3680*/  FMUL.FTZ R164, R8, R75 ;  /* 0x0000004b08a47220 */ /* 0x000fe20000410000 */
[----:B------:R-:W-:Y:S01]  /*3690*/  ISETP.GE.AND P3, PT, R83, 0x1, PT ;  /* 0x000000015300780c */ /* 0x000fe20003f66270 */
[C---:B0-----:R-:W-:Y:S01]  /*36a0*/  FFMA.FTZ R167, R119.reuse, R165, R160 ;  /* 0x000000a577a77223 */ /* 0x041fe200000100a0 */
[----:B------:R-:W-:Y:S01]  /*36b0*/  ISETP.GE.OR P0, PT, R88, c[0x0][0x174], P0 ;  /* 0x00005d0058007a0c */ /* 0x000fe20000706670 */
[----:B------:R-:W-:Y:S01]  /*36c0*/  FMUL.FTZ R166, R119, R166 ;  /* 0x000000a677a67220 */ /* 0x000fe20000410000 */
[----:B------:R-:W-:Y:S01]  /*36d0*/  BSSY B0, `(.L_x_5842) ;  /* 0x0000155000007945 */ /* 0x000fe20003800000 */
[----:B------:R-:W-:Y:S02]  /*36e0*/  FMUL.FTZ R159, R74, R99 ;  /* 0x000000634a9f7220 */ /* 0x000fe40000410000 */
[----:B------:R-:W-:-:S02]  /*36f0*/  FMUL.FTZ R165, R15, R75 ;  /* 0x0000004b0fa57220 */ /* 0x000fc40000410000 */
[C---:B------:R-:W-:Y:S02]  /*3700*/  FFMA.FTZ R167, R129.reuse, R167, R164 ;  /* 0x000000a781a77223 */ /* 0x040fe400000100a4 */
[----:B------:R-:W-:Y:S01]  /*3710*/  FMUL.FTZ R75, R129, R166 ;  /* 0x000000a6814b7220 */ /* 0x000fe20000410000 */
[----:B------:R-:W0:Y:S01]  /*3720*/  MUFU.EX2 R159, R159 ;  /* 0x0000009f009f7308 */ /* 0x000e220000000800 */
[----:B------:R-:W-:Y:S02]  /*3730*/  FMUL.FTZ R166, R125, R120 ;  /* 0x000000787da67220 */ /* 0x000fe40000410000 */
[----:B------:R-:W-:Y:S02]  /*3740*/  FFMA.FTZ R168, R134, R167, R165 ;  /* 0x000000a786a87223 */ /* 0x000fe400000100a5 */
[----:B------:R-:W-:Y:S02]  /*3750*/  FFMA.FTZ R74, R120, R158, R127 ;  /* 0x0000009e784a7223 */ /* 0x000fe4000001007f */
[----:B------:R-:W-:-:S02]  /*3760*/  FMUL.FTZ R167, R134, R75 ;  /* 0x0000004b86a77220 */ /* 0x000fc40000410000 */
[C---:B------:R-:W-:Y:S02]  /*3770*/  FMUL.FTZ R75, R121.reuse, R166 ;  /* 0x000000a6794b7220 */ /* 0x040fe40000410000 */
[C---:B------:R-:W-:Y:S02]  /*3780*/  FFMA.FTZ R168, R128.reuse, R168, R157 ;  /* 0x000000a880a87223 */ /* 0x040fe4000001009d */
        /* <DEDUP_REMOVED lines=9> */
[----:B------:R-:W-:-:S02]  /*3820*/  FMUL.FTZ R168, R131, R168 ;  /* 0x000000a883a87220 */ /* 0x000fc40000410000 */
[C---:B------:R-:W-:Y:S02]  /*3830*/  FMUL.FTZ R75, R124.reuse, R75 ;  /* 0x0000004b7c4b7220 */ /* 0x040fe40000410000 */
[C---:B0-----:R-:W-:Y:S02]  /*3840*/  FFMA.FTZ R169, R159.reuse, R169, R154 ;  /* 0x000000a99fa97223 */ /* 0x041fe4000001009a */
[----:B------:R-:W-:Y:S02]  /*3850*/  FFMA.FTZ R74, R124, R74, R147 ;  /* 0x0000004a7c4a7223 */ /* 0x000fe40000010093 */
[----:B------:R-:W-:Y:S02]  /*3860*/  FMUL.FTZ R168, R159, R168 ;  /* 0x000000a89fa87220 */ /* 0x000fe40000410000 */
[----:B------:R-:W-:Y:S02]  /*3870*/  FMUL.FTZ R166, R132, R75 ;  /* 0x0000004b84a67220 */ /* 0x000fe40000410000 */
[----:B------:R-:W-:-:S02]  /*3880*/  FFMA.FTZ R169, R133, R169, R152 ;  /* 0x000000a985a97223 */ /* 0x000fc40000010098 */
[C---:B------:R-:W-:Y:S02]  /*3890*/  FFMA.FTZ R74, R132.reuse, R74, R145 ;  /* 0x0000004a844a7223 */ /* 0x040fe40000010091 */
[C---:B------:R-:W-:Y:S02]  /*38a0*/  FMUL.FTZ R75, R133.reuse, R168 ;  /* 0x000000a8854b7220 */ /* 0x040fe40000410000 */
        /* <DEDUP_REMOVED lines=22> */
[----:B------:R-:W-:Y:S01]  /*3a10*/  FMUL.FTZ R170, R134, R75 ;  /* 0x0000004b86aa7220 */ /* 0x000fe20000410000 */
[----:B------:R-:W0:Y:S01]  /*3a20*/  SHFL.DOWN PT, R176, R166, 0x1, 0x1f ;  /* 0x08201f00a6b07f89 */ /* 0x000e2200000e0000 */
[----:B------:R-:W-:Y:S02]  /*3a30*/  FMUL.FTZ R167, R120, R167 ;  /* 0x000000a778a77220 */ /* 0x000fe40000410000 */
[----:B------:R-:W-:Y:S02]  /*3a40*/  FMUL.FTZ R168, R22, R105 ;  /* 0x0000006916a87220 */ /* 0x000fe40000410000 */
[C---:B------:R-:W-:Y:S01]  /*3a50*/  FFMA.FTZ R74, R129.reuse, R74, R126 ;  /* 0x0000004a814a7223 */ /* 0x040fe2000001007e */
[----:B------:R-:W1:Y:S01]  /*3a60*/  SHFL.DOWN PT, R174, R167, 0x1, 0x1f ;  /* 0x08201f00a7ae7f89 */ /* 0x000e6200000e0000 */
[----:B------:R-:W-:Y:S02]  /*3a70*/  FMUL.FTZ R170, R129, R170 ;  /* 0x000000aa81aa7220 */ /* 0x000fe40000410000 */
[----:B------:R-:W-:-:S02]  /*3a80*/  FMUL.FTZ R169, R23, R106 ;  /* 0x0000006a17a97220 */ /* 0x000fc40000410000 */
[C---:B------:R-:W-:Y:S02]  /*3a90*/  FFMA.FTZ R74, R119.reuse, R74, R168 ;  /* 0x0000004a774a7223 */ /* 0x040fe400000100a8 */
[----:B------:R-:W-:Y:S02]  /*3aa0*/  FMUL.FTZ R75, R119, R170 ;  /* 0x000000aa774b7220 */ /* 0x000fe40000410000 */
[C---:B------:R-:W-:Y:S02]  /*3ab0*/  FFMA.FTZ R172, R118.reuse, R74, R169 ;  /* 0x0000004a76ac7223 */ /* 0x040fe400000100a9 */
[----:B------:R-:W-:-:S03]  /*3ac0*/  FMUL.FTZ R175, R118, R75 ;  /* 0x0000004b76af7220 */ /* 0x000fc60000410000 */
[----:B------:R-:W2:Y:S04]  /*3ad0*/  SHFL.UP PT, R75, R172, 0x1, RZ ;  /* 0x04200000ac4b7989 */ /* 0x000ea800000e00ff */
[----:B------:R-:W3:Y:S01]  /*3ae0*/  SHFL.UP PT, R74, R175, 0x1, RZ ;  /* 0x04200000af4a7989 */ /* 0x000ee200000e00ff */
[C---:B0-----:R-:W-:Y:S02]  /*3af0*/  @P4 FFMA.FTZ R166, R167.reuse, R176, R166 ;  /* 0x000000b0a7a64223 */ /* 0x041fe400000100a6 */
[----:B-1----:R-:W-:Y:S01]  /*3b00*/  @P4 FMUL.FTZ R167, R167, R174 ;  /* 0x000000aea7a74220 */ /* 0x002fe20000410000 */
[----:B------:R-:W-:Y:S02]  /*3b10*/  ISETP.GE.U32.AND P4, PT, R171, 0x1e, PT ;  /* 0x0000001eab00780c */ /* 0x000fe40003f86070 */
[----:B------:R-:W0:Y:S04]  /*3b20*/  SHFL.DOWN PT, R174, R166, 0x2, 0x1f ;  /* 0x08401f00a6ae7f89 */ /* 0x000e2800000e0000 */
[----:B------:R-:W1:Y:S01]  /*3b30*/  SHFL.DOWN PT, R170, R167, 0x2, 0x1f ;  /* 0x08401f00a7aa7f89 */ /* 0x000e6200000e0000 */
[----:B--2---:R-:W-:-:S02]  /*3b40*/  @P3 FFMA.FTZ R172, R175, R75, R172 ;  /* 0x0000004bafac3223 */ /* 0x004fc400000100ac */
[----:B---3--:R-:W-:-:S03]  /*3b50*/  @P3 FMUL.FTZ R175, R175, R74 ;  /* 0x0000004aafaf3220 */ /* 0x008fc60000410000 */
[----:B------:R-:W2:Y:S01]  /*3b60*/  SHFL.UP PT, R75, R172, 0x2, RZ ;  /* 0x04400000ac4b7989 */ /* 0x000ea200000e00ff */
[----:B------:R-:W-:-:S03]  /*3b70*/  ISETP.GE.AND P3, PT, R83, 0x2, PT ;  /* 0x000000025300780c */ /* 0x000fc60003f66270 */
[----:B------:R-:W3:Y:S01]  /*3b80*/  SHFL.UP PT, R74, R175, 0x2, RZ ;  /* 0x04400000af4a7989 */ /* 0x000ee200000e00ff */
[C---:B0-----:R-:W-:Y:S02]  /*3b90*/  @!P4 FFMA.FTZ R166, R167.reuse, R174, R166 ;  /* 0x000000aea7a6c223 */ /* 0x041fe400000100a6 */
[----:B-1----:R-:W-:-:S03]  /*3ba0*/  @!P4 FMUL.FTZ R167, R167, R170 ;  /* 0x000000aaa7a7c220 */ /* 0x002fc60000410000 */
[----:B------:R-:W0:Y:S01]  /*3bb0*/  SHFL.DOWN PT, R174, R166, 0x4, 0x1f ;  /* 0x08801f00a6ae7f89 */ /* 0x000e2200000e0000 */
[----:B------:R-:W-:-:S03]  /*3bc0*/  ISETP.GE.U32.AND P4, PT, R171, 0x1c, PT ;  /* 0x0000001cab00780c */ /* 0x000fc60003f86070 */
[----:B------:R-:W1:Y:S01]  /*3bd0*/  SHFL.DOWN PT, R170, R167, 0x4, 0x1f ;  /* 0x08801f00a7aa7f89 */ /* 0x000e6200000e0000 */
[C---:B--2---:R-:W-:Y:S02]  /*3be0*/  @P3 FFMA.FTZ R172, R175.reuse, R75, R172 ;  /* 0x0000004bafac3223 */ /* 0x044fe400000100ac */
[----:B---3--:R-:W-:-:S03]  /*3bf0*/  @P3 FMUL.FTZ R175, R175, R74 ;  /* 0x0000004aafaf3220 */ /* 0x008fc60000410000 */
[----:B------:R-:W2:Y:S01]  /*3c00*/  SHFL.UP PT, R75, R172, 0x4, RZ ;  /* 0x04800000ac4b7989 */ /* 0x000ea200000e00ff */
[----:B------:R-:W-:-:S03]  /*3c10*/  ISETP.GE.AND P3, PT, R83, 0x4, PT ;  /* 0x000000045300780c */ /* 0x000fc60003f66270 */
[----:B------:R-:W3:Y:S01]  /*3c20*/  SHFL.UP PT, R74, R175, 0x4, RZ ;  /* 0x04800000af4a7989 */ /* 0x000ee200000e00ff */
[C---:B0-----:R-:W-:Y:S02]  /*3c30*/  @!P4 FFMA.FTZ R166, R167.reuse, R174, R166 ;  /* 0x000000aea7a6c223 */ /* 0x041fe400000100a6 */
[----:B-1----:R-:W-:-:S03]  /*3c40*/  @!P4 FMUL.FTZ R167, R167, R170 ;  /* 0x000000aaa7a7c220 */ /* 0x002fc60000410000 */
[----:B------:R-:W0:Y:S04]  /*3c50*/  SHFL.DOWN PT, R177, R166, 0x8, 0x1f ;  /* 0x09001f00a6b17f89 */ /* 0x000e2800000e0000 */
[----:B------:R-:W1:Y:S01]  /*3c60*/  SHFL.DOWN PT, R176, R167, 0x8, 0x1f ;  /* 0x09001f00a7b07f89 */ /* 0x000e6200000e0000 */
[C---:B--2---:R-:W-:Y:S01]  /*3c70*/  @P3 FFMA.FTZ R172, R175.reuse, R75, R172 ;  /* 0x0000004bafac3223 */ /* 0x044fe200000100ac */
[----:B------:R-:W-:Y:S01]  /*3c80*/  MOV R75, RZ ;  /* 0x000000ff004b7202 */ /* 0x000fe20000000f00 */
[----:B---3--:R-:W-:Y:S01]  /*3c90*/  @P3 FMUL.FTZ R175, R175, R74 ;  /* 0x0000004aafaf3220 */ /* 0x008fe20000410000 */
[----:B------:R-:W-:Y:S01]  /*3ca0*/  HFMA2.MMA R74, -RZ, RZ, 1.875, 0 ;  /* 0x3f800000ff4a7435 */ /* 0x000fe200000001ff */
[----:B------:R-:W-:Y:S01]  /*3cb0*/  ISETP.GE.U32.AND P3, PT, R171, 0x18, PT ;  /* 0x00000018ab00780c */ /* 0x000fe20003f66070 */
[----:B------:R-:W2:Y:S04]  /*3cc0*/  SHFL.UP PT, R174, R172, 0x8, RZ ;  /* 0x05000000acae7989 */ /* 0x000ea800000e00ff */
[----:B------:R-:W3:Y:S04]  /*3cd0*/  SHFL.UP PT, R170, R175, 0x8, RZ ;  /* 0x05000000afaa7989 */ /* 0x000ee800000e00ff */
[----:B------:R-:W-:Y:S01]  /*3ce0*/  @!P0 LDS.64 R74, [UR4+0x1308] ;  /* 0x00130804ff4a8984 */ /* 0x000fe20008000a00 */
[----:B------:R-:W-:-:S03]  /*3cf0*/  ISETP.GE.AND P0, PT, R83, 0x8, PT ;  /* 0x000000085300780c */ /* 0x000fc60003f06270 */
[C---:B0-----:R-:W-:Y:S02]  /*3d00*/  @!P3 FFMA.FTZ R166, R167.reuse, R177, R166 ;  /* 0x000000b1a7a6b223 */ /* 0x041fe400000100a6 */
[----:B-1----:R-:W-:Y:S01]  /*3d10*/  @!P3 FMUL.FTZ R167, R167, R176 ;  /* 0x000000b0a7a7b220 */ /* 0x002fe20000410000 */
        /* <DEDUP_REMOVED lines=11> */
[----:B------:R-:W-:Y:S01]  /*3dd0*/  SHFL.IDX PT, R176, R75, RZ, 0x1f ;  /* 0x00001fff4bb07589 */ /* 0x000fe200000e0000 */
[----:B--2---:R-:W-:-:S03]  /*3de0*/  @P0 FFMA.FTZ R172, R175, R174, R172 ;  /* 0x000000aeafac0223 */ /* 0x004fc600000100ac */
[----:B------:R-:W0:Y:S01]  /*3df0*/  SHFL.DOWN PT, R177, R167, 0x1, 0x1f ;  /* 0x08201f00a7b17f89 */ /* 0x000e2200000e0000 */
[----:B---3--:R-:W-:-:S03]  /*3e00*/  @P0 FMUL.FTZ R175, R175, R170 ;  /* 0x000000aaafaf0220 */ /* 0x008fc60000410000 */
[----:B-----5:R-:W-:Y:S01]  /*3e10*/  SHFL.IDX PT, R174, R136, RZ, 0x1f ;  /* 0x00001fff88ae7589 */ /* 0x020fe200000e0000 */
[----:B------:R-:W-:-:S03]  /*3e20*/  ISETP.GT.AND P0, PT, R83, 0x1e, PT ;  /* 0x0000001e5300780c */ /* 0x000fc60003f04270 */
[----:B------:R-:W-:Y:S04]  /*3e30*/  SHFL.UP PT, R172, R172, 0x1, RZ ;  /* 0x04200000acac7989 */ /* 0x000fe800000e00ff */
[----:B------:R-:W1:Y:S04]  /*3e40*/  SHFL.UP PT, R175, R175, 0x1, RZ ;  /* 0x04200000afaf7989 */ /* 0x000e6800000e00ff */
[----:B------:R-:W-:Y:S04]  /*3e50*/  SHFL.IDX PT, R166, R166, RZ, 0x1f ;  /* 0x00001fffa6a67589 */ /* 0x000fe800000e0000 */
[----:B------:R-:W2:Y:S01]  /*3e60*/  SHFL.IDX PT, R167, R167, RZ, 0x1f ;  /* 0x00001fffa7a77589 */ /* 0x000ea200000e0000 */
[----:B0-----:R-:W-:-:S04]  /*3e70*/  @P2 FFMA.FTZ R176, R177, R176, R178 ;  /* 0x000000b0b1b02223 */ /* 0x001fc800000100b2 */
[----:B------:R-:W-:-:S04]  /*3e80*/  FFMA.FTZ R162, R176, R163, R162 ;  /* 0x000000a3b0a27223 */ /* 0x000fc800000100a2 */
[----:B------:R-:W-:-:S04]  /*3e90*/  FFMA.FTZ R170, R118, R162, R161 ;  /* 0x000000a276aa7223 */ /* 0x000fc800000100a1 */
[----:B------:R-:W-:Y:S02]  /*3ea0*/  FFMA.FTZ R160, R119, R170, R160 ;  /* 0x000000aa77a07223 */ /* 0x000fe400000100a0 */
[----:B-1----:R-:W-:Y:S01]  /*3eb0*/  @P1 FFMA.FTZ R174, R175, R174, R172 ;  /* 0x000000aeafae1223 */ /* 0x002fe200000100ac */
[----:B------:R-:W-:Y:S01]  /*3ec0*/  ISETP.NE.AND P1, PT, R82, RZ, PT ;  /* 0x000000ff5200720c */ /* 0x000fe20003f25270 */
        /* <DEDUP_REMOVED lines=12> */
[C---:B------:R-:W-:Y:S02]  /*3f90*/  FFMA.FTZ R152, R133.reuse, R154, R152 ;  /* 0x0000009a85987223 */ /* 0x040fe40000010098 */
[C---:B------:R-:W-:Y:S02]  /*3fa0*/  FFMA.FTZ R145, R132.reuse, R147, R145 ;  /* 0x0000009384917223 */ /* 0x040fe40000010091 */
        /* <DEDUP_REMOVED lines=11> */
[----:B------:R-:W-:Y:S02]  /*4060*/  FFMA.FTZ R123, R4, R125, RZ ;  /* 0x0000007d047b7223 */ /* 0x000fe400000100ff */
[----:B------:R-:W-:Y:S02]  /*4070*/  FFMA.FTZ R161, R134, R155, R135 ;  /* 0x0000009b86a17223 */ /* 0x000fe40000010087 */
[----:B------:R-:W-:-:S02]  /*4080*/  FFMA.FTZ R128, R32, -R97, R125 ;  /* 0x8000006120807223 */ /* 0x000fc4000001007d */
[----:B------:R-:W-:Y:S02]  /*4090*/  FMUL.FTZ R121, R120, R97 ;  /* 0x0000006178797220 */ /* 0x000fe40000410000 */
[----:B------:R-:W-:Y:S02]  /*40a0*/  FFMA.FTZ R123, R5, R174, R123 ;  /* 0x000000ae057b7223 */ /* 0x000fe4000001007b */
[----:B------:R-:W-:Y:S02]  /*40b0*/  FFMA.FTZ R163, R129, R161, R126 ;  /* 0x000000a181a37223 */ /* 0x000fe4000001007e */
[----:B------:R-:W-:Y:S02]  /*40c0*/  FADD.FTZ R127, -R127, R174 ;  /* 0x000000ae7f7f7221 */ /* 0x000fe40000010100 */
[----:B------:R-:W-:Y:S02]  /*40d0*/  FMUL.FTZ R126, R138, R96 ;  /* 0x000000608a7e7220 */ /* 0x000fe40000410000 */
[----:B------:R-:W-:-:S02]  /*40e0*/  FFMA.FTZ R125, R121, R128, RZ ;  /* 0x00000080797d7223 */ /* 0x000fc400000100ff */
[----:B------:R-:W-:Y:S02]  /*40f0*/  FFMA.FTZ R130, R6, R157, R123 ;  /* 0x0000009d06827223 */ /* 0x000fe4000001007b */
[-C--:B------:R-:W-:Y:S02]  /*4100*/  FFMA.FTZ R140, R34, -R95.reuse, R157 ;  /* 0x8000005f228c7223 */ /* 0x080fe4000001009d */
[----:B------:R-:W-:Y:S02]  /*4110*/  FMUL.FTZ R123, R122, R95 ;  /* 0x0000005f7a7b7220 */ /* 0x000fe40000410000 */
[----:B------:R-:W-:Y:S02]  /*4120*/  FFMA.FTZ R125, R126, R127, R125 ;  /* 0x0000007f7e7d7223 */ /* 0x000fe4000001007d */
[----:B------:R-:W-:Y:S02]  /*4130*/  FFMA.FTZ R131, R7, R153, R130 ;  /* 0x0000009907837223 */ /* 0x000fe40000010082 */
[----:B------:R-:W-:-:S02]  /*4140*/  FFMA.FTZ R133, R35, -R98, R153 ;  /* 0x8000006223857223 */ /* 0x000fc40000010099 */
[----:B------:R-:W-:Y:S02]  /*4150*/  FMUL.FTZ R130, R146, R98 ;  /* 0x0000006292827220 */ /* 0x000fe40000410000 */
[----:B------:R-:W-:Y:S02]  /*4160*/  FFMA.FTZ R129, R123, R140, R125 ;  /* 0x0000008c7b817223 */ /* 0x000fe4000001007d */
[----:B------:R-:W-:Y:S02]  /*4170*/  FFMA.FTZ R134, R16, R148, R131 ;  /* 0x0000009410867223 */ /* 0x000fe40000010083 */
[-C--:B------:R-:W-:Y:S02]  /*4180*/  FFMA.FTZ R148, R28, -R91.reuse, R148 ;  /* 0x8000005b1c947223 */ /* 0x080fe40000010094 */
[----:B------:R-:W-:Y:S02]  /*4190*/  FMUL.FTZ R125, R124, R91 ;  /* 0x0000005b7c7d7220 */ /* 0x000fe40000410000 */
[----:B------:R-:W-:-:S02]  /*41a0*/  FFMA.FTZ R129, R130, R133, R129 ;  /* 0x0000008582817223 */ /* 0x000fc40000010081 */
        /* <DEDUP_REMOVED lines=21> */
[-C--:B------:R-:W-:Y:S02]  /*4300*/  FMUL.FTZ R135, R136, R101.reuse ;  /* 0x0000006588877220 */ /* 0x080fe40000410000 */
[----:B------:R-:W-:Y:S02]  /*4310*/  FFMA.FTZ R178, R26, -R101, R178 ;  /* 0x800000651ab27223 */ /* 0x000fe400000100b2 */
[----:B------:R-:W-:-:S02]  /*4320*/  FFMA.FTZ R176, R144, R174, R145 ;  /* 0x000000ae90b07223 */ /* 0x000fc40000010091 */
[----:B------:R-:W-:Y:S02]  /*4330*/  FFMA.FTZ R147, R15, R155, R180 ;  /* 0x0000009b0f937223 */ /* 0x000fe400000100b4 */
[-C--:B------:R-:W-:Y:S02]  /*4340*/  FMUL.FTZ R172, R158, R102.reuse ;  /* 0x000000669eac7220 */ /* 0x080fe40000410000 */
[----:B------:R-:W-:Y:S02]  /*4350*/  FFMA.FTZ R180, R27, -R102, R155 ;  /* 0x800000661bb47223 */ /* 0x000fe4000001009b */
[----:B------:R-:W-:Y:S02]  /*4360*/  FFMA.FTZ R145, R135, R178, R176 ;  /* 0x000000b287917223 */ /* 0x000fe400000100b0 */
[-C--:B------:R-:W-:Y:S02]  /*4370*/  FMUL.FTZ R149, R164, R103.reuse ;  /* 0x00000067a4957220 */ /* 0x080fe40000410000 */
[----:B------:R-:W-:-:S02]  /*4380*/  FFMA.FTZ R176, R20, -R103, R161 ;  /* 0x8000006714b07223 */ /* 0x000fc400000100a1 */
[----:B------:R-:W-:Y:S02]  /*4390*/  FFMA.FTZ R145, R172, R180, R145 ;  /* 0x000000b4ac917223 */ /* 0x000fe40000010091 */
        /* <DEDUP_REMOVED lines=9> */
[----:B------:R-:W-:Y:S02]  /*4430*/  FFMA.FTZ R119, R9, R163, R182 ;  /* 0x000000a309777223 */ /* 0x000fe400000100b6 */
[----:B------:R-:W-:-:S02]  /*4440*/  FMUL.FTZ R182, R162, R106 ;  /* 0x0000006aa2b67220 */ /* 0x000fc40000410000 */
[----:B------:R-:W-:Y:S02]  /*4450*/  FFMA.FTZ R155, R23, -R106, R169 ;  /* 0x8000006a179b7223 */ /* 0x000fe400000100a9 */
[----:B------:R-:W-:Y:S02]  /*4460*/  FFMA.FTZ R145, R153, R184, R145 ;  /* 0x000000b899917223 */ /* 0x000fe40000010091 */
[----:B------:R-:W-:Y:S02]  /*4470*/  FFMA.FTZ R118, R10, R147, R119 ;  /* 0x000000930a767223 */ /* 0x000fe40000010077 */
[----:B------:R-:W-:Y:S02]  /*4480*/  FFMA.FTZ R157, R182, R155, R145 ;  /* 0x0000009bb69d7223 */ /* 0x000fe40000010091 */
[----:B------:R-:W-:Y:S02]  /*4490*/  FFMA.FTZ R119, R11, R169, R118 ;  /* 0x000000a90b777223 */ /* 0x000fe40000010076 */
[C---:B--2---:R-:W-:Y:S01]  /*44a0*/  FFMA.FTZ R75, R167.reuse, R75, R166 ;  /* 0x0000004ba74b7223 */ /* 0x044fe200000100a6 */
[----:B------:R-:W0:Y:S01]  /*44b0*/  SHFL.DOWN PT, R118, R157, 0x1, 0x1f ;  /* 0x08201f009d767f89 */ /* 0x000e2200000e0000 */
[----:B------:R-:W-:-:S02]  /*44c0*/  FMUL.FTZ R74, R167, R74 ;  /* 0x0000004aa74a7220 */ /* 0x000fc40000410000 */
[C---:B------:R-:W-:Y:S01]  /*44d0*/  FMUL.FTZ R147, R117.reuse, R136 ;  /* 0x0000008875937220 */ /* 0x040fe20000410000 */
[----:B------:R-:W1:Y:S01]  /*44e0*/  SHFL.DOWN PT, R186, R119, 0x1, 0x1f ;  /* 0x08201f0077ba7f89 */ /* 0x000e6200000e0000 */
[----:B------:R-:W-:Y:S02]  /*44f0*/  FMUL.FTZ R145, R117, R150 ;  /* 0x0000009675917220 */ /* 0x000fe40000410000 */
[----:B------:R-:W-:Y:S01]  /*4500*/  FMUL.FTZ R147, R147, R178 ;  /* 0x000000b293937220 */ /* 0x000fe20000410000 */
[----:B------:R2:W-:Y:S01]  /*4510*/  @!P1 STS.64 [UR4+0x1308], R74 ;  /* 0x0013084aff009988 */ /* 0x0005e20008000a04 */
[----:B------:R-:W-:Y:S02]  /*4520*/  FMUL.FTZ R145, R145, R174 ;  /* 0x000000ae91917220 */ /* 0x000fe40000410000 */
[----:B------:R-:W-:Y:S02]  /*4530*/  FFMA.FTZ R147, R26, R136, R147 ;  /* 0x000000881a937223 */ /* 0x000fe40000010093 */
[----:B------:R-:W-:-:S02]  /*4540*/  FFMA.FTZ R150, R25, R150, R145 ;  /* 0x0000009619967223 */ /* 0x000fc40000010091 */
[----:B------:R-:W-:Y:S02]  /*4550*/  FADD.FTZ R43, R182, R43 ;  /* 0x0000002bb62b7221 */ /* 0x000fe40000010000 */
[----:B------:R-:W-:Y:S02]  /*4560*/  FADD.FTZ R42, R153, R42 ;  /* 0x0000002a992a7221 */ /* 0x000fe40000010000 */
        /* <DEDUP_REMOVED lines=27> */
[----:B------:R-:W-:Y:S02]  /*4720*/  FFMA.FTZ R145, R22, R170, R145 ;  /* 0x000000aa16917223 */ /* 0x000fe40000010091 */
[----:B------:R-:W-:Y:S02]  /*4730*/  FMUL.FTZ R74, R74, R127 ;  /* 0x0000007f4a4a7220 */ /* 0x000fe40000410000 */
        /* <DEDUP_REMOVED lines=16> */
[----:B------:R-:W-:Y:S02]  /*4840*/  FFMA.FTZ R143, R24, R156, R143 ;  /* 0x0000009c188f7223 */ /* 0x000fe4000001008f */
[----:B------:R-:W-:-:S02]  /*4850*/  FMUL.FTZ R75, R118, R176 ;  /* 0x000000b0764b7220 */ /* 0x000fc40000410000 */
[C---:B------:R-:W-:Y:S02]  /*4860*/  FMUL.FTZ R118, R117.reuse, R160 ;  /* 0x000000a075767220 */ /* 0x040fe40000410000 */
        /* <DEDUP_REMOVED lines=11> */
[----:B------:R-:W-:Y:S02]  /*4920*/  FFMA.FTZ R137, R28, R124, R75 ;  /* 0x0000007c1c897223 */ /* 0x000fe4000001004b */
[----:B------:R-:W1:Y:S01]  /*4930*/  SHFL.DOWN PT, R152, R119, 0x10, 0x1f ;  /* 0x0a001f0077987f89 */ /* 0x000e6200000e0000 */
[----:B------:R-:W-:-:S02]  /*4940*/  FMUL.FTZ R75, R117, R122 ;  /* 0x0000007a754b7220 */ /* 0x000fc40000410000 */
[----:B------:R-:W-:Y:S02]  /*4950*/  FMUL.FTZ R117, R117, R120 ;  /* 0x0000007875757220 */ /* 0x000fe40000410000 */
[----:B------:R-:W-:Y:S02]  /*4960*/  FFMA.FTZ R162, R23, R162, R118 ;  /* 0x000000a217a27223 */ /* 0x000fe40000010076 */
[----:B------:R-:W-:Y:S02]  /*4970*/  FMUL.FTZ R75, R75, R140 ;  /* 0x0000008c4b4b7220 */ /* 0x000fe40000410000 */
[----:B------:R-:W-:Y:S02]  /*4980*/  FMUL.FTZ R117, R117, R128 ;  /* 0x0000008075757220 */ /* 0x000fe40000410000 */
        /* <DEDUP_REMOVED lines=8> */
[----:B------:R-:W-:Y:S01]  /*4a10*/  ISETP.NE.AND P0, PT, R83, RZ, PT ;  /* 0x000000ff5300720c */ /* 0x000fe20003f05270 */
[----:B------:R-:W-:Y:S01]  /*4a20*/  FADD.FTZ R60, R143, R60 ;  /* 0x0000003c8f3c7221 */ /* 0x000fe20000010000 */
[----:B------:R-:W-:Y:S01]  /*4a30*/  MOV R118, R157 ;  /* 0x0000009d00767202 */ /* 0x000fe20000000f00 */
[----:B------:R-:W-:-:S02]  /*4a40*/  FADD.FTZ R63, R158, R63 ;  /* 0x0000003f9e3f7221 */ /* 0x000fc40000010000 */
[----:B------:R-:W-:Y:S02]  /*4a50*/  FADD.FTZ R49, R134, R49 ;  /* 0x0000003186317221 */ /* 0x000fe40000010000 */
[----:B------:R-:W-:Y:S02]  /*4a60*/  FADD.FTZ R59, R154, R59 ;  /* 0x0000003b9a3b7221 */ /* 0x000fe40000010000 */
        /* <DEDUP_REMOVED lines=27> */
.L_x_5843:
[----:B0-----:R-:W-:Y:S05]  /*4c20*/  BSYNC B0 ;  /* 0x0000000000007941 */ /* 0x001fea0003800000 */
.L_x_5842:
[----:B------:R-:W-:Y:S01]  /*4c30*/  MOV R74, c[0x0][0x1c0] ;  /* 0x00007000004a7a02 */ /* 0x000fe20000000f00 */
[----:B------:R-:W-:Y:S01]  /*4c40*/  UIADD3 UR4, UR4, 0x8, URZ ;  /* 0x0000000804047890 */ /* 0x000fe2000fffe03f */
[----:B------:R-:W-:-:S02]  /*4c50*/  MOV R75, c[0x0][0x1c4] ;  /* 0x00007100004b7a02 */ /* 0x000fc40000000f00 */
[C---:B------:R-:W-:Y:S02]  /*4c60*/  LEA R112, P0, R74.reuse, R112, 0x2 ;  /* 0x000000704a707211 */ /* 0x040fe400078010ff */
        /* <DEDUP_REMOVED lines=8> */
[C---:B------:R-:W-:Y:S02]  /*4cf0*/  LEA R110, P1, R74.reuse, R110, 0x2 ;  /* 0x0000006e4a6e7211 */ /* 0x040fe400078210ff */
        /* <DEDUP_REMOVED lines=8> */
.L_x_5839:
        /* <DEDUP_REMOVED lines=13> */
[----:B-----5:R0:W-:Y:S01]  /*4e50*/  STS.128 [R83.X16+0x600], R20 ;  /* 0x0006001453007388 */ /* 0x0201e2000000cc00 */
[----:B------:R-:W-:-:S06]  /*4e60*/  NOP ;  /* 0x0000000000007918 */ /* 0x000fcc0000000000 */
[----:B------:R-:W1:Y:S04]  /*4e70*/  LDS.128 R24, [R90+0x10] ;  /* 0x000010005a187984 */ /* 0x000e680000000c00 */
[----:B------:R-:W2:Y:S04]  /*4e80*/  LDS.128 R28, [R90+0x20] ;  /* 0x000020005a1c7984 */ /* 0x000ea80000000c00 */
[----:B------:R-:W3:Y:S01]  /*4e90*/  LDS.128 R4, [R90] ;  /* 0x000000005a047984 */ /* 0x000ee20000000c00 */
[----:B0-----:R-:W-:-:S03]  /*4ea0*/  IMAD R22, R80, c[0x0][0x2d8], RZ ;  /* 0x0000b60050167a24 */ /* 0x001fc600078e02ff */
[----:B------:R-:W0:Y:S01]  /*4eb0*/  LDS.128 R8, [R90+0x30] ;  /* 0x000030005a087984 */ /* 0x000e220000000c00 */
[----:B------:R-:W-:-:S03]  /*4ec0*/  IMAD R23, R79, c[0x0][0x2dc], R22 ;  /* 0x0000b7004f177a24 */ /* 0x000fc600078e0216 */
[----:B------:R-:W-:Y:S01]  /*4ed0*/  BAR.SYNC.DEFER_BLOCKING 0x0 ;  /* 0x0000000000007b1d */ /* 0x000fe20000010000 */
[----:B-1----:R-:W-:-:S05]  /*4ee0*/  FADD.FTZ R26, R26, R78 ;  /* 0x0000004e1a1a7221 */ /* 0x002fca0000010000 */
[----:B------:R-:W-:Y:S01]  /*4ef0*/  STS.128 [R90], R36 ;  /* 0x000000245a007388 */ /* 0x000fe20000000c00 */
[--C-:B------:R-:W-:Y:S02]  /*4f00*/  FADD.FTZ R24, R24, R78.reuse ;  /* 0x0000004e18187221 */ /* 0x100fe40000010000 */
        /* <DEDUP_REMOVED lines=8> */
[--C-:B---3--:R-:W-:Y:S01]  /*4f90*/  FADD.FTZ R4, R4, R78.reuse ;  /* 0x0000004e04047221 */ /* 0x108fe20000010000 */
[----:B------:R-:W-:Y:S01]  /*4fa0*/  FSETP.GTU.FTZ.AND P6, PT, R28, 20, PT ;  /* 0x41a000001c00780b */ /* 0x000fe20003fdc000 */
[--C-:B------:R-:W-:Y:S01]  /*4fb0*/  FADD.FTZ R30, R30, R78.reuse ;  /* 0x0000004e1e1e7221 */ /* 0x100fe20000010000 */
[----:B------:R-:W-:Y:S01]  /*4fc0*/  FSETP.GTU.FTZ.AND P5, PT, R29, 20, PT ;  /* 0x41a000001d00780b */ /* 0x000fe20003fbc000 */
[----:B------:R-:W-:Y:S01]  /*4fd0*/  FADD.FTZ R31, R31, R78 ;  /* 0x0000004e1f1f7221 */ /* 0x000fe20000010000 */
[----:B------:R-:W-:Y:S01]  /*4fe0*/  STS.128 [R90+0x10], R48 ;  /* 0x000010305a007388 */ /* 0x000fe20000000c00 */
[----:B------:R-:W-:Y:S01]  /*4ff0*/  @!P4 FMUL.FTZ R15, R26, -1.4426950216293334961 ;  /* 0xbfb8aa3b1a0fc820 */ /* 0x000fe20000410000 */
[----:B------:R-:W-:Y:S01]  /*5000*/  FSETP.GTU.FTZ.AND P0, PT, R30, 20, PT ;  /* 0x41a000001e00780b */ /* 0x000fe20003f1c000 */
[----:B------:R-:W-:Y:S01]  /*5010*/  @!P1 FMUL.FTZ R12, R24, -1.4426950216293334961 ;  /* 0xbfb8aa3b180c9820 */ /* 0x000fe20000410000 */
[----:B------:R-:W-:Y:S01]  /*5020*/  STS.128 [R90+0x20], R44 ;  /* 0x0000202c5a007388 */ /* 0x000fe20000000c00 */
[----:B------:R-:W-:-:S02]  /*5030*/  @!P3 FMUL.FTZ R14, R25, -1.4426950216293334961 ;  /* 0xbfb8aa3b190eb820 */ /* 0x000fc40000410000 */
[----:B------:R-:W1:Y:S01]  /*5040*/  @!P4 MUFU.EX2 R15, R15 ;  /* 0x0000000f000fc308 */ /* 0x000e620000000800 */
[----:B------:R-:W-:Y:S01]  /*5050*/  @!P2 FMUL.FTZ R16, R27, -1.4426950216293334961 ;  /* 0xbfb8aa3b1b10a820 */ /* 0x000fe20000410000 */
[----:B------:R-:W-:Y:S01]  /*5060*/  STS.128 [R90+0x30], R40 ;  /* 0x000030285a007388 */ /* 0x000fe20000000c00 */
[----:B0-----:R-:W-:Y:S01]  /*5070*/  FADD.FTZ R22, R9, R78 ;  /* 0x0000004e09167221 */ /* 0x001fe20000010000 */
[----:B------:R-:W-:-:S06]  /*5080*/  NOP ;  /* 0x0000000000007918 */ /* 0x000fcc0000000000 */
[----:B------:R-:W0:Y:S01]  /*5090*/  @!P1 MUFU.EX2 R12, R12 ;  /* 0x0000000c000c9308 */ /* 0x000e220000000800 */
[----:B------:R-:W-:Y:S04]  /*50a0*/  LDS.128 R24, [R83.X16+0x200] ;  /* 0x0002000053187984 */ /* 0x000fe8000000cc00 */
[----:B------:R-:W-:Y:S01]  /*50b0*/  LDS.128 R32, [R83.X16+0x600] ;  /* 0x0006000053207984 */ /* 0x000fe2000000cc00 */
[----:B-1----:R-:W-:Y:S02]  /*50c0*/  @!P4 FADD.FTZ R15, R15, 1 ;  /* 0x3f8000000f0fc421 */ /* 0x002fe40000010000 */
[----:B------:R-:W1:Y:S08]  /*50d0*/  @!P3 MUFU.EX2 R14, R14 ;  /* 0x0000000e000eb308 */ /* 0x000e700000000800 */
[----:B------:R-:W2:Y:S01]  /*50e0*/  @!P4 MUFU.RCP R15, R15 ;  /* 0x0000000f000fc308 */ /* 0x000ea20000001000 */
[----:B0-----:R-:W-:-:S07]  /*50f0*/  @!P1 FADD.FTZ R13, R12, 1 ;  /* 0x3f8000000c0d9421 */ /* 0x001fce0000010000 */
[----:B------:R0:W3:Y:S01]  /*5100*/  @!P1 MUFU.RCP R17, R13 ;  /* 0x0000000d00119308 */ /* 0x0000e20000001000 */
[----:B-1----:R-:W-:Y:S02]  /*5110*/  @!P3 FADD.FTZ R12, R14, 1 ;  /* 0x3f8000000e0cb421 */ /* 0x002fe40000010000 */
[----:B------:R-:W-:Y:S02]  /*5120*/  @!P6 FMUL.FTZ R14, R28, -1.4426950216293334961 ;  /* 0xbfb8aa3b1c0ee820 */ /* 0x000fe40000410000 */
[----:B--2---:R-:W-:Y:S01]  /*5130*/  @!P4 FMUL.FTZ R58, R58, R15 ;  /* 0x0000000f3a3ac220 */ /* 0x004fe20000410000 */
[----:B------:R-:W-:Y:S02]  /*5140*/  FSETP.GTU.FTZ.AND P4, PT, R4, 20, PT ;  /* 0x41a000000400780b */ /* 0x000fe40003f9c000 */
[----:B------:R-:W1:Y:S01]  /*5150*/  @!P3 MUFU.RCP R12, R12 ;  /* 0x0000000c000cb308 */ /* 0x000e620000001000 */
[----:B0-----:R-:W-:Y:S02]  /*5160*/  @!P5 FMUL.FTZ R13, R29, -1.4426950216293334961 ;  /* 0xbfb8aa3b1d0dd820 */ /* 0x001fe40000410000 */
[----:B---3--:R-:W-:Y:S01]  /*5170*/  @!P1 FMUL.FTZ R56, R56, R17 ;  /* 0x0000001138389220 */ /* 0x008fe20000410000 */
[----:B------:R-:W-:-:S04]  /*5180*/  FSETP.GTU.FTZ.AND P1, PT, R31, 20, PT ;  /* 0x41a000001f00780b */ /* 0x000fc80003f3c000 */
[----:B------:R-:W0:Y:S01]  /*5190*/  @!P2 MUFU.EX2 R16, R16 ;  /* 0x000000100010a308 */ /* 0x000e220000000800 */
[----:B------:R-:W-:Y:S02]  /*51a0*/  FADD.FTZ R17, R8, R78 ;  /* 0x0000004e08117221 */ /* 0x000fe40000010000 */
[----:B------:R-:W-:Y:S02]  /*51b0*/  @!P0 FMUL.FTZ R8, R30, -1.4426950216293334961 ;  /* 0xbfb8aa3b1e088820 */ /* 0x000fe40000410000 */
[----:B------:R-:W-:-:S03]  /*51c0*/  @!P4 FMUL.FTZ R4, R4, -1.4426950216293334961 ;  /* 0xbfb8aa3b0404c820 */ /* 0x000fc60000410000 */
[----:B------:R-:W2:Y:S01]  /*51d0*/  @!P6 MUFU.EX2 R14, R14 ;  /* 0x0000000e000ee308 */ /* 0x000ea20000000800 */
[----:B-1----:R-:W-:Y:S01]  /*51e0*/  @!P3 FMUL.FTZ R57, R57, R12 ;  /* 0x0000000c3939b220 */ /* 0x002fe20000410000 */
[----:B------:R-:W-:Y:S01]  /*51f0*/  FSETP.GTU.FTZ.AND P3, PT, R17, 20, PT ;  /* 0x41a000001100780b */ /* 0x000fe20003f7c000 */
[----:B------:R-:W-:Y:S02]  /*5200*/  @!P1 FMUL.FTZ R12, R31, -1.4426950216293334961 ;  /* 0xbfb8aa3b1f0c9820 */ /* 0x000fe40000410000 */
[----:B------:R-:W-:Y:S03]  /*5210*/  LDS.128 R28, [R83.X16+0x400] ;  /* 0x00040000531c7984 */ /* 0x000fe6000000cc00 */
[----:B------:R-:W1:Y:S01]  /*5220*/  @!P5 MUFU.EX2 R13, R13 ;  /* 0x0000000d000dd308 */ /* 0x000e620000000800 */
[----:B0-----:R-:W-:-:S06]  /*5230*/  @!P2 FADD.FTZ R16, R16, 1 ;  /* 0x3f8000001010a421 */ /* 0x001fcc0000010000 */
[----:B------:R-:W-:Y:S01]  /*5240*/  @!P3 FMUL.FTZ R17, R17, -1.4426950216293334961 ;  /* 0xbfb8aa3b1111b820 */ /* 0x000fe20000410000 */
[----:B------:R-:W0:Y:S01]  /*5250*/  @!P4 MUFU.EX2 R4, R4 ;  /* 0x000000040004c308 */ /* 0x000e220000000800 */
[----:B--2---:R-:W-:-:S07]  /*5260*/  @!P6 FADD.FTZ R14, R14, 1 ;  /* 0x3f8000000e0ee421 */ /* 0x004fce0000010000 */
[----:B------:R2:W3:Y:S01]  /*5270*/  @!P1 MUFU.EX2 R18, R12 ;  /* 0x0000000c00129308 */ /* 0x0004e20000000800 */
[----:B-1----:R-:W-:-:S07]  /*5280*/  @!P5 FADD.FTZ R15, R13, 1 ;  /* 0x3f8000000d0fd421 */ /* 0x002fce0000010000 */
[----:B------:R-:W-:Y:S01]  /*5290*/  @!P0 MUFU.EX2 R8, R8 ;  /* 0x0000000800088308 */ /* 0x000fe20000000800 */
[----:B--2---:R-:W-:Y:S01]  /*52a0*/  SHF.L.U32 R12, R74, 0x9, RZ ;  /* 0x000000094a0c7819 */ /* 0x004fe200000006ff */
[----:B0-----:R-:W-:-:S03]  /*52b0*/  @!P4 FADD.FTZ R4, R4, 1 ;  /* 0x3f8000000404c421 */ /* 0x001fc60000010000 */
[----:B------:R-:W-:-:S03]  /*52c0*/  SHF.R.S32.HI R13, RZ, 0x1f, R12 ;  /* 0x0000001fff0d7819 */ /* 0x000fc6000001140c */
[----:B------:R-:W0:Y:S01]  /*52d0*/  @!P2 MUFU.RCP R16, R16 ;  /* 0x000000100010a308 */ /* 0x000e220000001000 */
[----:B---3--:R-:W-:-:S07]  /*52e0*/  @!P1 FADD.FTZ R18, R18, 1 ;  /* 0x3f80000012129421 */ /* 0x008fce0000010000 */
[----:B------:R1:W2:Y:S08]  /*52f0*/  @!P6 MUFU.RCP R21, R14 ;  /* 0x0000000e0015e308 */ /* 0x0002b00000001000 */
[----:B------:R-:W3:Y:S01]  /*5300*/  @!P5 MUFU.RCP R20, R15 ;  /* 0x0000000f0014d308 */ /* 0x000ee20000001000 */
[----:B0-----:R-:W-:Y:S01]  /*5310*/  @!P2 FMUL.FTZ R59, R59, R16 ;  /* 0x000000103b3ba220 */ /* 0x001fe20000410000 */
[----:B------:R-:W-:Y:S01]  /*5320*/  FSETP.GTU.FTZ.AND P2, PT, R22, 20, PT ;  /* 0x41a000001600780b */ /* 0x000fe20003f5c000 */
[----:B------:R-:W-:-:S02]  /*5330*/  FADD.FTZ R16, R5, R78 ;  /* 0x0000004e05107221 */ /* 0x000fc40000010000 */
[----:B-1----:R-:W-:-:S03]  /*5340*/  FADD.FTZ R14, R10, R78 ;  /* 0x0000004e0a0e7221 */ /* 0x002fc60000010000 */
[----:B------:R0:W-:Y:S01]  /*5350*/  @!P3 MUFU.EX2 R19, R17 ;  /* 0x000000110013b308 */ /* 0x0001e20000000800 */
[----:B--2---:R-:W-:Y:S01]  /*5360*/  @!P6 FMUL.FTZ R60, R60, R21 ;  /* 0x000000153c3ce220 */ /* 0x004fe20000410000 */
[----:B------:R-:W-:Y:S01]  /*5370*/  FSETP.GTU.FTZ.AND P6, PT, R14, 20, PT ;  /* 0x41a000000e00780b */ /* 0x000fe20003fdc000 */
[----:B------:R-:W-:-:S04]  /*5380*/  IMAD R21, R77, c[0x0][0x2e0], RZ ;  /* 0x0000b8004d157a24 */ /* 0x000fc800078e02ff */
[----:B------:R-:W-:Y:S01]  /*5390*/  IMAD R21, R0, c[0x0][0x2e4], R21 ;  /* 0x0000b90000157a24 */ /* 0x000fe200078e0215 */
[----:B------:R1:W2:Y:S01]  /*53a0*/  @!P4 MUFU.RCP R15, R4 ;  /* 0x00000004000fc308 */ /* 0x0002a20000001000 */
[----:B0-----:R-:W-:Y:S02]  /*53b0*/  @!P0 FADD.FTZ R17, R8, 1 ;  /* 0x3f80000008118421 */ /* 0x001fe40000010000 */
[----:B------:R-:W-:-:S04]  /*53c0*/  IMAD.WIDE.U32 R8, R79, c[0x0][0x2d8], R12 ;  /* 0x0000b6004f087a25 */ /* 0x000fc800078e000c */
[----:B---3--:R-:W-:Y:S01]  /*53d0*/  @!P5 FMUL.FTZ R61, R61, R20 ;  /* 0x000000143d3dd220 */ /* 0x008fe20000410000 */
[----:B------:R-:W0:Y:S01]  /*53e0*/  @!P1 MUFU.RCP R18, R18 ;  /* 0x0000001200129308 */ /* 0x000e220000001000 */
[----:B------:R-:W-:Y:S01]  /*53f0*/  IADD3 R9, R9, R23, RZ ;  /* 0x0000001709097210 */ /* 0x000fe20007ffe0ff */
[----:B------:R-:W-:Y:S02]  /*5400*/  @!P2 FMUL.FTZ R10, R22, -1.4426950216293334961 ;  /* 0xbfb8aa3b160aa820 */ /* 0x000fe40000410000 */
[----:B------:R-:W-:Y:S02]  /*5410*/  FADD.FTZ R20, R6, R78 ;  /* 0x0000004e06147221 */ /* 0x000fe40000010000 */
[----:B-1----:R-:W-:Y:S02]  /*5420*/  IMAD.WIDE.U32 R4, R0, c[0x0][0x2e0], R8 ;  /* 0x0000b80000047a25 */ /* 0x002fe400078e0008 */
[----:B------:R-:W1:Y:S02]  /*5430*/  @!P0 MUFU.RCP R17, R17 ;  /* 0x0000001100118308 */ /* 0x000e640000001000 */
[----:B--2---:R-:W-:Y:S01]  /*5440*/  @!P4 FMUL.FTZ R52, R52, R15 ;  /* 0x0000000f3434c220 */ /* 0x004fe20000410000 */
[----:B------:R-:W-:Y:S01]  /*5450*/  IADD3 R5, R5, R21, RZ ;  /* 0x0000001505057210 */ /* 0x000fe20007ffe0ff */
[--C-:B------:R-:W-:Y:S01]  /*5460*/  FADD.FTZ R23, R11, R78.reuse ;  /* 0x0000004e0b177221 */ /* 0x100fe20000010000 */
[----:B------:R-:W-:Y:S01]  /*5470*/  LEA R6, P4, R4, c[0x0][0x330], 0x2 ;  /* 0x0000cc0004067a11 */ /* 0x000fe200078810ff */
[----:B------:R-:W-:-:S02]  /*5480*/  FADD.FTZ R22, R7, R78 ;  /* 0x0000004e07167221 */ /* 0x000fc40000010000 */
[----:B0-----:R-:W-:Y:S01]  /*5490*/  @!P1 FMUL.FTZ R63, R63, R18 ;  /* 0x000000123f3f9220 */ /* 0x001fe20000410000 */
[----:B------:R-:W-:Y:S01]  /*54a0*/  LEA.HI.X R7, R4, c[0x0][0x334], R5, 0x2, P4 ;  /* 0x0000cd0004077a11 */ /* 0x000fe200020f1405 */
[----:B------:R-:W-:Y:S01]  /*54b0*/  @!P6 FMUL.FTZ R14, R14, -1.4426950216293334961 ;  /* 0xbfb8aa3b0e0ee820 */ /* 0x000fe20000410000 */
[----:B------:R-:W-:Y:S01]  /*54c0*/  FSETP.GTU.FTZ.AND P5, PT, R23, 20, PT ;  /* 0x41a000001700780b */ /* 0x000fe20003fbc000 */
[----:B------:R-:W0:Y:S01]  /*54d0*/  @!P2 MUFU.EX2 R11, R10 ;  /* 0x0000000a000ba308 */ /* 0x000e220000000800 */
[----:B------:R-:W-:Y:S01]  /*54e0*/  FSETP.GTU.FTZ.AND P1, PT, R20, 20, PT ;  /* 0x41a000001400780b */ /* 0x000fe20003f3c000 */
[----:B------:R-:W-:Y:S01]  /*54f0*/  @!P3 FADD.FTZ R19, R19, 1 ;  /* 0x3f8000001313b421 */ /* 0x000fe20000010000 */
[----:B------:R-:W-:Y:S01]  /*5500*/  FSETP.GTU.FTZ.AND P4, PT, R22, 20, PT ;  /* 0x41a000001600780b */ /* 0x000fe20003f9c000 */
[----:B-1----:R-:W-:Y:S01]  /*5510*/  @!P0 FMUL.FTZ R62, R62, R17 ;  /* 0x000000113e3e8220 */ /* 0x002fe20000410000 */
[----:B------:R-:W-:Y:S01]  /*5520*/  FSETP.GTU.FTZ.AND P0, PT, R16, 20, PT ;  /* 0x41a000001000780b */ /* 0x000fe20003f1c000 */
[----:B------:R-:W-:-:S02]  /*5530*/  IMAD.WIDE.U32 R12, R79, c[0x0][0x2f8], R12 ;  /* 0x0000be004f0c7a25 */ /* 0x000fc400078e000c */
[----:B------:R-:W1:Y:S04]  /*5540*/  @!P6 MUFU.EX2 R14, R14 ;  /* 0x0000000e000ee308 */ /* 0x000e680000000800 */
[----:B------:R-:W-:Y:S02]  /*5550*/  @!P5 FMUL.FTZ R9, R23, -1.4426950216293334961 ;  /* 0xbfb8aa3b1709d820 */ /* 0x000fe40000410000 */
[----:B------:R-:W-:Y:S02]  /*5560*/  @!P1 FMUL.FTZ R5, R20, -1.4426950216293334961 ;  /* 0xbfb8aa3b14059820 */ /* 0x000fe40000410000 */
[----:B------:R-:W-:Y:S01]  /*5570*/  @!P4 FMUL.FTZ R8, R22, -1.4426950216293334961 ;  /* 0xbfb8aa3b1608c820 */ /* 0x000fe20000410000 */
[----:B------:R-:W2:Y:S01]  /*5580*/  @!P5 MUFU.EX2 R15, R9 ;  /* 0x00000009000fd308 */ /* 0x000ea20000000800 */
[----:B------:R-:W3:Y:S01]  /*5590*/  LDS.128 R20, [R83.X16] ;  /* 0x0000000053147984 */ /* 0x000ee2000000cc00 */
[----:B------:R-:W-:-:S02]  /*55a0*/  @!P0 FMUL.FTZ R4, R16, -1.4426950216293334961 ;  /* 0xbfb8aa3b10048820 */ /* 0x000fc40000410000 */
[----:B0-----:R-:W-:Y:S02]  /*55b0*/  @!P2 FADD.FTZ R11, R11, 1 ;  /* 0x3f8000000b0ba421 */ /* 0x001fe40000010000 */
[----:B-1----:R-:W-:Y:S02]  /*55c0*/  @!P6 FADD.FTZ R14, R14, 1 ;  /* 0x3f8000000e0ee421 */ /* 0x002fe40000010000 */
[----:B------:R-:W-:Y:S08]  /*55d0*/  @!P0 MUFU.EX2 R4, R4 ;  /* 0x0000000400048308 */ /* 0x000ff00000000800 */
[----:B------:R-:W0:Y:S01]  /*55e0*/  @!P1 MUFU.EX2 R5, R5 ;  /* 0x0000000500059308 */ /* 0x000e220000000800 */
[----:B--2---:R-:W-:-:S07]  /*55f0*/  @!P5 FADD.FTZ R15, R15, 1 ;  /* 0x3f8000000f0fd421 */ /* 0x004fce0000010000 */
[----:B------:R1:W2:Y:S01]  /*5600*/  @!P4 MUFU.EX2 R10, R8 ;  /* 0x00000008000ac308 */ /* 0x0002a20000000800 */
[----:B0-----:R-:W-:-:S07]  /*5610*/  @!P1 FADD.FTZ R9, R5, 1 ;  /* 0x3f80000005099421 */ /* 0x001fce0000010000 */
[----:B------:R-:W0:Y:S01]  /*5620*/  @!P3 MUFU.RCP R19, R19 ;  /* 0x000000130013b308 */ /* 0x000e220000001000 */
[----:B-1----:R-:W-:Y:S02]  /*5630*/  @!P0 FADD.FTZ R8, R4, 1 ;  /* 0x3f80000004088421 */ /* 0x002fe40000010000 */
[----:B------:R-:W-:-:S04]  /*5640*/  IMAD.WIDE R4, R75, 0x10, R6 ;  /* 0x000000104b047825 */ /* 0x000fc800078e0206 */
[----:B--2---:R-:W-:Y:S01]  /*5650*/  @!P4 FADD.FTZ R10, R10, 1 ;  /* 0x3f8000000a0ac421 */ /* 0x004fe20000010000 */
[----:B---3--:R-:W-:Y:S01]  /*5660*/  STG.E.128 [R4.64], R20 ;  /* 0x0000001404007986 */ /* 0x008fe2000c101d06 */
[----:B------:R-:W1:Y:S01]  /*5670*/  @!P2 MUFU.RCP R16, R11 ;  /* 0x0000000b0010a308 */ /* 0x000e620000001000 */
[----:B------:R-:W-:Y:S02]  /*5680*/  FADD.FTZ R6, R52, R89 ;  /* 0x0000005934067221 */ /* 0x000fe40000010000 */
[----:B------:R-:W-:Y:S04]  /*5690*/  STG.E.128 [R4.64+0x200], R24 ;  /* 0x0002001804007986 */ /* 0x000fe8000c101d06 */
[----:B------:R-:W-:Y:S01]  /*56a0*/  STG.E.128 [R4.64+0x400], R28 ;  /* 0x0004001c04007986 */ /* 0x000fe2000c101d06 */
[----:B------:R-:W2:Y:S01]  /*56b0*/  @!P6 MUFU.RCP R17, R14 ;  /* 0x0000000e0011e308 */ /* 0x000ea20000001000 */
[----:B0-----:R-:W-:Y:S01]  /*56c0*/  @!P3 FMUL.FTZ R64, R64, R19 ;  /* 0x000000134040b220 */ /* 0x001fe20000410000 */
[----:B------:R-:W-:Y:S01]  /*56d0*/  IADD3 R86, P3, R86, -0x800, RZ ;  /* 0xfffff80056567810 */ /* 0x000fe20007f7e0ff */
[----:B------:R0:W-:Y:S03]  /*56e0*/  STG.E.128 [R4.64+0x600], R32 ;  /* 0x0006002004007986 */ /* 0x0001e6000c101d06 */
[----:B------:R-:W-:Y:S01]  /*56f0*/  IADD3.X R87, R87, -0x1, RZ, P3, !PT ;  /* 0xffffffff57577810 */ /* 0x000fe20001ffe4ff */
[----:B------:R-:W-:Y:S01]  /*5700*/  BAR.SYNC.DEFER_BLOCKING 0x0 ;  /* 0x0000000000007b1d */ /* 0x000fe20000010000 */
[----:B-1----:R-:W-:Y:S01]  /*5710*/  @!P2 FMUL.FTZ R65, R65, R16 ;  /* 0x000000104141a220 */ /* 0x002fe20000410000 */
[----:B------:R-:W-:-:S04]  /*5720*/  IADD3 R84, P2, R84, -0x800, RZ ;  /* 0xfffff80054547810 */ /* 0x000fc80007f5e0ff */
[----:B------:R-:W1:Y:S01]  /*5730*/  @!P0 MUFU.RCP R8, R8 ;  /* 0x0000000800088308 */ /* 0x000e620000001000 */
[----:B------:R-:W-:Y:S01]  /*5740*/  IADD3.X R85, R85, -0x1, RZ, P2, !PT ;  /* 0xffffffff55557810 */ /* 0x000fe200017fe4ff */
[----:B--2---:R-:W-:-:S06]  /*5750*/  @!P6 FMUL.FTZ R66, R66, R17 ;  /* 0x000000114242e220 */ /* 0x004fcc0000410000 */
[----:B------:R-:W2:Y:S08]  /*5760*/  @!P1 MUFU.RCP R9, R9 ;  /* 0x0000000900099308 */ /* 0x000eb00000001000 */
[----:B------:R-:W3:Y:S01]  /*5770*/  @!P4 MUFU.RCP R10, R10 ;  /* 0x0000000a000ac308 */ /* 0x000ee20000001000 */
[----:B-1----:R-:W-:Y:S01]  /*5780*/  @!P0 FMUL.FTZ R53, R53, R8 ;  /* 0x0000000835358220 */ /* 0x002fe20000410000 */
[----:B------:R1:W-:Y:S03]  /*5790*/  STS.128 [R90+0x10], R56 ;  /* 0x000010385a007388 */ /* 0x0003e60000000c00 */
[----:B------:R-:W-:Y:S01]  /*57a0*/  FADD.FTZ R7, R6, R53 ;  /* 0x0000003506077221 */ /* 0x000fe20000010000 */
[----:B------:R4:W-:Y:S02]  /*57b0*/  STS.128 [R90+0x20], R60 ;  /* 0x0000203c5a007388 */ /* 0x0009e40000000c00 */
[----:B------:R-:W5:Y:S01]  /*57c0*/  @!P5 MUFU.RCP R18, R15 ;  /* 0x0000000f0012d308 */ /* 0x000f620000001000 */
[----:B--2---:R-:W-:-:S04]  /*57d0*/  @!P1 FMUL.FTZ R54, R54, R9 ;  /* 0x0000000936369220 */ /* 0x004fc80000410000 */
[----:B------:R-:W-:Y:S02]  /*57e0*/  FADD.FTZ R6, R7, R54 ;  /* 0x0000003607067221 */ /* 0x000fe40000010000 */
[----:B---3--:R-:W-:-:S04]  /*57f0*/  @!P4 FMUL.FTZ R55, R55, R10 ;  /* 0x0000000a3737c220 */ /* 0x008fc80000410000 */
[----:B------:R-:W-:Y:S01]  /*5800*/  FADD.FTZ R7, R6, R55 ;  /* 0x0000003706077221 */ /* 0x000fe20000010000 */
[----:B------:R-:W-:Y:S01]  /*5810*/  STS.128 [R90], R52 ;  /* 0x000000345a007388 */ /* 0x000fe20000000c00 */
[----:B------:R-:W-:Y:S02]  /*5820*/  IMAD R6, R80, c[0x0][0x2f8], RZ ;  /* 0x0000be0050067a24 */ /* 0x000fe400078e02ff */
[----:B-----5:R-:W-:Y:S02]  /*5830*/  @!P5 FMUL.FTZ R67, R67, R18 ;  /* 0x000000124343d220 */ /* 0x020fe40000410000 */
[----:B0-----:R-:W-:Y:S02]  /*5840*/  IMAD R5, R79, c[0x0][0x2fc], R6 ;  /* 0x0000bf004f057a24 */ /* 0x001fe400078e0206 */
[----:B------:R-:W-:Y:S01]  /*5850*/  FADD.FTZ R4, R7, R56 ;  /* 0x0000003807047221 */ /* 0x000fe20000010000 */
[----:B------:R-:W-:Y:S01]  /*5860*/  STS.128 [R90+0x30], R64 ;  /* 0x000030405a007388 */ /* 0x000fe20000000c00 */
[----:B------:R-:W-:-:S06]  /*5870*/  NOP ;  /* 0x0000000000007918 */ /* 0x000fcc0000000000 */
[----:B------:R-:W0:Y:S01]  /*5880*/  LDS.128 R8, [R83.X16] ;  /* 0x0000000053087984 */ /* 0x000e22000000cc00 */
[----:B------:R-:W-:Y:S01]  /*5890*/  IADD3 R13, R13, R5, RZ ;  /* 0x000000050d0d7210 */ /* 0x000fe20007ffe0ff */
[----:B------:R-:W-:Y:S02]  /*58a0*/  IMAD R5, R77, c[0x0][0x300], RZ ;  /* 0x0000c0004d057a24 */ /* 0x000fe400078e02ff */
[----:B------:R-:W2:Y:S01]  /*58b0*/  LDS.128 R16, [R83.X16+0x200] ;  /* 0x0002000053107984 */ /* 0x000ea2000000cc00 */
[----:B-1----:R-:W-:Y:S02]  /*58c0*/  FADD.FTZ R57, R4, R57 ;  /* 0x0000003904397221 */ /* 0x002fe40000010000 */
[C---:B------:R-:W-:Y:S01]  /*58d0*/  IMAD R7, R0.reuse, c[0x0][0x304], R5 ;  /* 0x0000c10000077a24 */ /* 0x040fe200078e0205 */
[----:B------:R-:W1:Y:S01]  /*58e0*/  LDS.128 R20, [R83.X16+0x400] ;  /* 0x0004000053147984 */ /* 0x000e62000000cc00 */
        /* <DEDUP_REMOVED lines=16> */
[----:B0-----:R0:W-:Y:S03]  /*59f0*/  STG.E.128 [R4.64], R8 ;  /* 0x0000000804007986 */ /* 0x0011e6000c101d06 */
[----:B------:R-:W-:Y:S01]  /*5a00*/  FADD.FTZ R64, R63, R64 ;  /* 0x000000403f407221 */ /* 0x000fe20000010000 */
[----:B--2---:R0:W-:Y:S03]  /*5a10*/  STG.E.128 [R4.64+0x200], R16 ;  /* 0x0002001004007986 */ /* 0x0041e6000c101d06 */
[----:B------:R-:W-:Y:S01]  /*5a20*/  FADD.FTZ R65, R64, R65 ;  /* 0x0000004140417221 */ /* 0x000fe20000010000 */
[----:B-1----:R0:W-:Y:S03]  /*5a30*/  STG.E.128 [R4.64+0x400], R20 ;  /* 0x0004001404007986 */ /* 0x0021e6000c101d06 */
[----:B------:R-:W-:Y:S01]  /*5a40*/  FADD.FTZ R66, R65, R66 ;  /* 0x0000004241427221 */ /* 0x000fe20000010000 */
[----:B---3--:R0:W-:Y:S03]  /*5a50*/  STG.E.128 [R4.64+0x600], R24 ;  /* 0x0006001804007986 */ /* 0x0081e6000c101d06 */
[----:B------:R-:W-:Y:S01]  /*5a60*/  FADD.FTZ R89, R66, R67 ;  /* 0x0000004342597221 */ /* 0x000fe20000010000 */
[----:B------:R-:W-:Y:S01]  /*5a70*/  @!P0 CALL.REL.NOINC `(.L_x_5806) ;  /* 0x0000001000008944 */ /* 0x000fe20003c00000 */
[----:B------:R-:W-:Y:S05]  /*5a80*/  BRA `(.L_x_5845) ;  /* 0xffffaaa000007947 */ /* 0x000fea000383ffff */
.L_x_5806:
[----:B------:R-:W-:Y:S02]  /*5a90*/  ISETP.NE.U32.AND P0, PT, RZ, c[0x0][0x328], PT ;  /* 0x0000ca00ff007a0c */ /* 0x000fe40003f05070 */
[----:B------:R-:W-:-:S02]  /*5aa0*/  ISETP.NE.U32.AND P2, PT, RZ, c[0x0][0x348], PT ;  /* 0x0000d200ff007a0c */ /* 0x000fc40003f45070 */
[----:B------:R-:W-:Y:S02]  /*5ab0*/  ISETP.NE.AND.EX P1, PT, RZ, c[0x0][0x32c], PT, P0 ;  /* 0x0000cb00ff007a0c */ /* 0x000fe40003f25300 */
[----:B------:R-:W-:-:S11]  /*5ac0*/  ISETP.NE.AND.EX P0, PT, RZ, c[0x0][0x34c], PT, P2 ;  /* 0x0000d300ff007a0c */ /* 0x000fd60003f05320 */
[----:B------:R-:W-:Y:S05]  /*5ad0*/  @!P1 BRA `(.L_x_5846) ;  /* 0x0000014000009947 */ /* 0x000fea0003800000 */
[----:B------:R-:W1:Y:S01]  /*5ae0*/  SHFL.DOWN P1, R2, R81, 0x1, 0x1f ;  /* 0x08201f0051027f89 */ /* 0x000e620000020000 */
[----:B------:R-:W-:Y:S03]  /*5af0*/  BSSY B0, `(.L_x_5846) ;  /* 0x0000012000007945 */ /* 0x000fe60003800000 */
[----:B------:R-:W2:Y:S01]  /*5b00*/  S2R R7, SR_LANEID ;  /* 0x0000000000077919 */ /* 0x000ea20000000000 */
[----:B-1----:R-:W-:Y:S01]  /*5b10*/  @P1 FADD R2, R2, R81 ;  /* 0x0000005102021221 */ /* 0x002fe20000000000 */
[----:B--2---:R-:W-:-:S04]  /*5b20*/  ISETP.NE.AND P2, PT, R7, RZ, PT ;  /* 0x000000ff0700720c */ /* 0x004fc80003f45270 */
[----:B------:R-:W1:Y:S04]  /*5b30*/  SHFL.DOWN P1, R3, R2, 0x2, 0x1f ;  /* 0x08401f0002037f89 */ /* 0x000e680000020000 */
[----:B------:R-:W2:Y:S01]  /*5b40*/  S2R R7, SR_TID.X ;  /* 0x0000000000077919 */ /* 0x000ea20000002100 */
[----:B-1----:R-:W-:-:S05]  /*5b50*/  @P1 FADD R3, R2, R3 ;  /* 0x0000000302031221 */ /* 0x002fca0000000000 */
[----:B0-----:R-:W0:Y:S02]  /*5b60*/  SHFL.DOWN P1, R4, R3, 0x4, 0x1f ;  /* 0x08801f0003047f89 */ /* 0x001e240000020000 */
        /* <DEDUP_REMOVED lines=10> */
.L_x_5847:
[----:B0-----:R-:W-:Y:S05]  /*5c10*/  BSYNC B0 ;  /* 0x0000000000007941 */ /* 0x001fea0003800000 */
.L_x_5846:
        /* <DEDUP_REMOVED lines=23> */
.L_x_5849:
[----:B0-----:R-:W0:Y:S02]  /*5d90*/  S2R R21, SR_TID.X ;  /* 0x0000000000157919 */ /* 0x001e240000002100 */
.L_x_5850:
[----:B0-----:R-:W-:Y:S05]  /*5da0*/  BSYNC B0 ;  /* 0x0000000000007941 */ /* 0x001fea0003800000 */
.L_x_5848:
        /* <DEDUP_REMOVED lines=22> */
.L_x_5851:
        /* <DEDUP_REMOVED lines=55> */
.L_x_5852:
        /* <DEDUP_REMOVED lines=16> */
.L_x_9090:


//--------------------- .text._Z25selective_scan_bwd_kernelI32Selective_Scan_bwd_kernel_traitsILi32ELi16ELb1ELb0ELb0ELb1ELb1EffEEv12SSMParamsBwd --------------------------
	.section	.text._Z25selective_scan_bwd_kernelI32Selective_Scan_bwd_kernel_traitsILi32ELi16ELb1ELb0ELb0ELb1ELb1EffEEv12SSMParamsBwd,"ax",@progbits
	.sectioninfo	@"SHI_REGISTERS=188"
	.align	128
        .global         _Z25selective_scan_bwd_kernelI32Selective_Scan_bwd_kernel_traitsILi32ELi16ELb1ELb0ELb0ELb1ELb1EffEEv12SSMParamsBwd
        .type           _Z25selective_scan_bwd_kernelI32Selective_Scan_bwd_kernel_traitsILi32ELi16ELb1ELb0ELb0ELb1ELb1EffEEv12SSMParamsBwd,@function
        .size           _Z25selective_scan_bwd_kernelI32Selective_Scan_bwd_kernel_traitsILi32ELi16ELb1ELb0ELb0ELb1ELb1EffEEv12SSMParamsBwd,(.L_x_9091 - _Z25selective_scan_bwd_kernelI32Selective_Scan_bwd_kernel_traitsILi32ELi16ELb1ELb0ELb0ELb1ELb1EffEEv12SSMParamsBwd)
        .other          _Z25selective_scan_bwd_kernelI32Selective_Scan_bwd_kernel_traitsILi32ELi16ELb1ELb0ELb0ELb1ELb1EffEEv12SSMParamsBwd,@"STO_CUDA_ENTRY STV_DEFAULT"
_Z25selective_scan_bwd_kernelI32Selective_Scan_bwd_kernel_traitsILi32ELi16ELb1ELb0ELb0ELb1ELb1EffEEv12SSMParamsBwd:
.text._Z25selective_scan_bwd_kernelI32Selective_Scan_bwd_kernel_traitsILi32ELi16ELb1ELb0ELb0ELb1ELb1EffEEv12SSMParamsBwd:
        /* <DEDUP_REMOVED lines=28> */
[----:B------:R-:W-:Y:S01]  /*01c0*/  MOV R10, c[0x0][0x174] ;  /* 0x00005d00000a7a02 */ /* 0x000fe20000000f00 */
[----:B0-----:R-:W-:Y:S01]  /*01d0*/  IMAD.WIDE.U32 R6, R91, c[0x0][0x278], RZ ;  /* 0x00009e005b067a25 */ /* 0x001fe200078e00ff */
[----:B------:R-:W-:Y:S01]  /*01e0*/  ISETP.NE.AND.EX P0, PT, RZ, c[0x0][0x264], PT, P0 ;  /* 0x00009900ff007a0c */ /* 0x000fe20003f05300 */
[----:B------:R-:W-:Y:S01]  /*01f0*/  CS2R R76, SRZ ;  /* 0x00000000004c7805 */ /* 0x000fe2000001ff00 */
[----:B------:R-:W-:Y:S01]  /*0200*/  IADD3 R5, R5, R13, RZ ;  /* 0x0000000d05057210 */ /* 0x000fe20007ffe0ff */
[----:B-1----:R-:W-:Y:S01]  /*0210*/  IMAD R9, R91, c[0x0][0x27c], R12 ;  /* 0x00009f005b097a24 */ /* 0x002fe200078e020c */
[----:B------:R-:W-:Y:S01]  /*0220*/  ISETP.GE.AND P3, PT, R10, 0x1, PT ;  /* 0x000000010a00780c */ /* 0x000fe20003f66270 */
[C---:B------:R-:W-:Y:S01]  /*0230*/  IMAD R13, R89.reuse, c[0x0][0x1d8], RZ ;  /* 0x00007600590d7a24 */ /* 0x040fe200078e02ff */
[----:B------:R-:W-:Y:S01]  /*0240*/  HFMA2.MMA R137, -RZ, RZ, 0, 0 ;  /* 0x00000000ff897435 */ /* 0x000fe200000001ff */
[----:B------:R-:W-:Y:S01]  /*0250*/  IMAD R15, R89, c[0x0][0x1e8], RZ ;  /* 0x00007a00590f7a24 */ /* 0x000fe200078e02ff */
[----:B------:R-:W-:Y:S01]  /*0260*/  IADD3 R7, R7, R9, RZ ;  /* 0x0000000907077210 */ /* 0x000fe20007ffe0ff */
[----:B------:R-:W-:Y:S01]  /*0270*/  IMAD.WIDE.U32 R2, R0, c[0x0][0x1d8], R2 ;  /* 0x0000760000027a25 */ /* 0x000fe200078e0002 */
[----:B------:R-:W-:-:S02]  /*0280*/  LEA R9, R10, 0xfffffe00, 0x9 ;  /* 0xfffffe000a097811 */ /* 0x000fc400078e48ff */
[----:B------:R-:W-:Y:S01]  /*0290*/  MOV R93, RZ ;  /* 0x000000ff005d7202 */ /* 0x000fe20000000f00 */
[C---:B------:R-:W-:Y:S01]  /*02a0*/  IMAD.WIDE.U32 R4, R0.reuse, c[0x0][0x1e8], R4 ;  /* 0x00007a0000047a25 */ /* 0x040fe200078e0004 */
[----:B------:R-:W-:Y:S02]  /*02b0*/  SHF.R.S32.HI R11, RZ, 0x1f, R9 ;  /* 0x0000001fff0b7819 */ /* 0x000fe40000011409 */
[----:B------:R-:W-:Y:S01]  /*02c0*/  IADD3 R97, P1, R9, R2, RZ ;  /* 0x0000000209617210 */ /* 0x000fe20007f3e0ff */
[----:B------:R-:W-:Y:S01]  /*02d0*/  IMAD R17, R89, c[0x0][0x280], RZ ;  /* 0x0000a00059117a24 */ /* 0x000fe200078e02ff */
[----:B------:R-:W-:Y:S01]  /*02e0*/  @P0 MOV R81, 0x8 ;  /* 0x0000000800510802 */ /* 0x000fe20000000f00 */
[----:B------:R-:W-:-:S04]  /*02f0*/  IMAD.WIDE.U32 R6, R0, c[0x0][0x280], R6 ;  /* 0x0000a00000067a25 */ /* 0x000fc800078e0006 */
[C---:B------:R-:W-:Y:S01]  /*0300*/  IMAD R8, R0.reuse, c[0x0][0x1dc], R13 ;  /* 0x0000770000087a24 */ /* 0x040fe200078e020d */
[C---:B------:R-:W-:Y:S01]  /*0310*/  IADD3 R13, P2, R9.reuse, R4, RZ ;  /* 0x00000004090d7210 */ /* 0x040fe20007f5e0ff */
[C---:B------:R-:W-:Y:S01]  /*0320*/  IMAD R15, R0.reuse, c[0x0][0x1ec], R15 ;  /* 0x00007b00000f7a24 */ /* 0x040fe200078e020f */
[----:B------:R-:W-:Y:S01]  /*0330*/  IADD3 R9, P4, R9, R6, RZ ;  /* 0x0000000609097210 */ /* 0x000fe20007f9e0ff */
[----:B------:R-:W-:Y:S01]  /*0340*/  IMAD R17, R0, c[0x0][0x284], R17 ;  /* 0x0000a10000117a24 */ /* 0x000fe200078e0211 */
[C---:B------:R-:W-:Y:S02]  /*0350*/  IADD3.X R2, R11.reuse, R3, R8, P1, !PT ;  /* 0x000000030b027210 */ /* 0x040fe40000ffe408 */
[----:B------:R-:W-:Y:S02]  /*0360*/  IADD3.X R4, R11, R5, R15, P2, !PT ;  /* 0x000000050b047210 */ /* 0x000fe400017fe40f */
[----:B------:R-:W-:Y:S02]  /*0370*/  ISETP.NE.U32.AND P1, PT, RZ, c[0x0][0x328], PT ;  /* 0x0000ca00ff007a0c */ /* 0x000fe40003f25070 */
[----:B------:R-:W-:-:S02]  /*0380*/  ISETP.NE.U32.AND P2, PT, RZ, c[0x0][0x348], PT ;  /* 0x0000d200ff007a0c */ /* 0x000fc40003f45070 */
[----:B------:R-:W-:Y:S02]  /*0390*/  IADD3.X R6, R11, R7, R17, P4, !PT ;  /* 0x000000070b067210 */ /* 0x000fe400027fe411 */
[C---:B------:R-:W-:Y:S02]  /*03a0*/  LEA R96, P4, R97.reuse, c[0x0][0x240], 0x2 ;  /* 0x0000900061607a11 */ /* 0x040fe400078810ff */
[----:B------:R-:W-:Y:S02]  /*03b0*/  ISETP.NE.AND.EX P1, PT, RZ, c[0x0][0x32c], PT, P1 ;  /* 0x0000cb00ff007a0c */ /* 0x000fe40003f25310 */
[----:B------:R-:W-:Y:S02]  /*03c0*/  ISETP.NE.AND.EX P2, PT, RZ, c[0x0][0x34c], PT, P2 ;  /* 0x0000d300ff007a0c */ /* 0x000fe40003f45320 */
[----:B------:R-:W-:Y:S01]  /*03d0*/  LEA.HI.X R97, R97, c[0x0][0x244], R2, 0x2, P4 ;  /* 0x0000910061617a11 */ /* 0x000fe200020f1402 */
[----:B------:R-:W-:Y:S01]  /*03e0*/  @P0 IMAD R2, R91, c[0x0][0x164], R0 ;  /* 0x000059005b020a24 */ /* 0x000fe200078e0200 */
[----:B------:R-:W-:-:S02]  /*03f0*/  LEA R12, P5, R13, c[0x0][0x248], 0x2 ;  /* 0x000092000d0c7a11 */ /* 0x000fc400078a10ff */
[----:B------:R-:W-:Y:S01]  /*0400*/  LEA R98, P6, R9, c[0x0][0x308], 0x2 ;  /* 0x0000c20009627a11 */ /* 0x000fe200078c10ff */
[----:B------:R-:W-:Y:S01]  /*0410*/  @P0 IMAD R2, R2, c[0x0][0x174], RZ ;  /* 0x00005d0002020a24 */ /* 0x000fe200078e02ff */
[----:B------:R-:W-:Y:S02]  /*0420*/  LEA.HI.X R13, R13, c[0x0][0x24c], R4, 0x2, P5 ;  /* 0x000093000d0d7a11 */ /* 0x000fe400028f1404 */
        /* <DEDUP_REMOVED lines=18> */
.L_x_5893:
[----:B------:R-:W-:Y:S01]  /*0550*/  BAR.SYNC.DEFER_BLOCKING 0x0 ;  /* 0x0000000000007b1d */ /* 0x000fe20000010000 */
[----:B------:R-:W-:-:S05]  /*0560*/  IMAD.WIDE R2, R113, 0x10, R96 ;  /* 0x0000001071027825 */ /* 0x000fca00078e0260 */
[----:B0-----:R0:W2:Y:S04]  /*0570*/  LDG.E.128 R4, [R2.64] ;  /* 0x0000000602047981 */ /* 0x0010a8000c1e1d00 */
[----:B------:R0:W3:Y:S04]  /*0580*/  LDG.E.128 R20, [R2.64+0x200] ;  /* 0x0002000602147981 */ /* 0x0000e8000c1e1d00 */
[----:B------:R0:W4:Y:S04]  /*0590*/  LDG.E.128 R24, [R2.64+0x400] ;  /* 0x0004000602187981 */ /* 0x000128000c1e1d00 */
[----:B------:R0:W4:Y:S01]  /*05a0*/  LDG.E.128 R32, [R2.64+0x600] ;  /* 0x0006000602207981 */ /* 0x000122000c1e1d00 */
[----:B------:R-:W-:-:S02]  /*05b0*/  SHF.L.U32 R101, R95, 0x6, RZ ;  /* 0x000000065f657819 */ /* 0x000fc400000006ff */
[----:B0-----:R-:W-:Y:S02]  /*05c0*/  MOV R2, R12 ;  /* 0x0000000c00027202 */ /* 0x001fe40000000f00 */
[----:B------:R-:W-:-:S05]  /*05d0*/  MOV R3, R13 ;  /* 0x0000000d00037202 */ /* 0x000fca0000000f00 */
[----:B------:R-:W-:Y:S01]  /*05e0*/  IMAD.WIDE R28, R113, 0x10, R2 ;  /* 0x00000010711c7825 */ /* 0x000fe200078e0202 */
        /* <DEDUP_REMOVED lines=16> */
[----:B---3--:R-:W-:Y:S04]  /*06f0*/  STS.128 [R95.X16+0x200], R40 ;  /* 0x000200285f007388 */ /* 0x008fe8000000cc00 */
[----:B----4-:R-:W-:Y:S04]  /*0700*/  STS.128 [R95.X16+0x400], R44 ;  /* 0x0004002c5f007388 */ /* 0x010fe8000000cc00 */
[----:B------:R-:W-:Y:S01]  /*0710*/  STS.128 [R95.X16+0x600], R48 ;  /* 0x000600305f007388 */ /* 0x000fe2000000cc00 */
[----:B------:R-:W-:-:S06]  /*0720*/  NOP ;  /* 0x0000000000007918 */ /* 0x000fcc0000000000 */
[----:B------:R-:W-:Y:S04]  /*0730*/  LDS.128 R52, [R101+0x10] ;  /* 0x0000100065347984 */ /* 0x000fe80000000c00 */
[----:B------:R-:W-:Y:S04]  /*0740*/  LDS.128 R24, [R101+0x20] ;  /* 0x0000200065187984 */ /* 0x000fe80000000c00 */
[----:B------:R-:W-:Y:S04]  /*0750*/  LDS.128 R20, [R101+0x30] ;  /* 0x0000300065147984 */ /* 0x000fe80000000c00 */
[----:B------:R-:W1:Y:S04]  /*0760*/  LDS.128 R28, [R101] ;  /* 0x00000000651c7984 */ /* 0x000e680000000c00 */
[----:B------:R-:W-:Y:S06]  /*0770*/  BAR.SYNC.DEFER_BLOCKING 0x0 ;  /* 0x0000000000007b1d */ /* 0x000fec0000010000 */
[----:B0-----:R0:W2:Y:S04]  /*0780*/  LDG.E.128 R36, [R32.64] ;  /* 0x0000000620247981 */ /* 0x0010a8000c1e1d00 */
[----:B------:R0:W3:Y:S04]  /*0790*/  LDG.E.128 R56, [R32.64+0x200] ;  /* 0x0002000620387981 */ /* 0x0000e8000c1e1d00 */
[----:B------:R0:W4:Y:S04]  /*07a0*/  LDG.E.128 R60, [R32.64+0x400] ;  /* 0x00040006203c7981 */ /* 0x000128000c1e1d00 */
[----:B------:R0:W4:Y:S01]  /*07b0*/  LDG.E.128 R64, [R32.64+0x600] ;  /* 0x0006000620407981 */ /* 0x000122000c1e1d00 */
[----:B------:R-:W-:Y:S01]  /*07c0*/  LEA R82, R100, 0xfffffe00, 0x9 ;  /* 0xfffffe0064527811 */ /* 0x000fe200078e48ff */
[----:B------:R-:W-:Y:S01]  /*07d0*/  IMAD R34, R92, c[0x0][0x1f0], RZ ;  /* 0x00007c005c227a24 */ /* 0x000fe200078e02ff */
[----:B------:R-:W-:Y:S01]  /*07e0*/  BSSY B0, `(.L_x_5854) ;  /* 0x0000043000007945 */ /* 0x000fe20003800000 */
[----:B-1---5:R-:W-:Y:S01]  /*07f0*/  FADD.FTZ R109, R28, R90 ;  /* 0x0000005a1c6d7221 */ /* 0x022fe20000010000 */
[----:B------:R-:W-:Y:S01]  /*0800*/  SHF.R.S32.HI R83, RZ, 0x1f, R82 ;  /* 0x0000001fff537819 */ /* 0x000fe20000011452 */
[----:B------:R-:W-:-:S02]  /*0810*/  IMAD R41, R91, c[0x0][0x1f4], R34 ;  /* 0x00007d005b297a24 */ /* 0x000fc400078e0222 */
[----:B------:R-:W-:Y:S01]  /*0820*/  IMAD R69, R89, c[0x0][0x1f8], RZ ;  /* 0x00007e0059457a24 */ /* 0x000fe200078e02ff */
[----:B------:R-:W-:Y:S01]  /*0830*/  FSETP.GTU.FTZ.AND P4, PT, R109, 20, PT ;  /* 0x41a000006d00780b */ /* 0x000fe20003f9c000 */
[----:B------:R-:W-:-:S04]  /*0840*/  IMAD.WIDE.U32 R34, R91, c[0x0][0x1f0], R82 ;  /* 0x00007c005b227a25 */ /* 0x000fc800078e0052 */
[----:B0-----:R-:W-:Y:S01]  /*0850*/  IMAD R33, R0, c[0x0][0x1fc], R69 ;  /* 0x00007f0000217a24 */ /* 0x001fe200078e0245 */
        /* <DEDUP_REMOVED lines=59> */
.L_x_5855:
[----:B------:R-:W-:Y:S05]  /*0c10*/  BSYNC B0 ;  /* 0x0000000000007941 */ /* 0x000fea0003800000 */
.L_x_5854:
        /* <DEDUP_REMOVED lines=35> */
.L_x_5857:
[----:B------:R-:W-:Y:S05]  /*0e50*/  BSYNC B0 ;  /* 0x0000000000007941 */ /* 0x000fea0003800000 */
.L_x_5856:
        /* <DEDUP_REMOVED lines=35> */
.L_x_5859:
[----:B------:R-:W-:Y:S05]  /*1090*/  BSYNC B0 ;  /* 0x0000000000007941 */ /* 0x000fea0003800000 */
.L_x_5858:
        /* <DEDUP_REMOVED lines=35> */
.L_x_5861:
[----:B------:R-:W-:Y:S05]  /*12d0*/  BSYNC B0 ;  /* 0x0000000000007941 */ /* 0x000fea0003800000 */
.L_x_5860:
        /* <DEDUP_REMOVED lines=35> */
.L_x_5863:
[----:B------:R-:W-:Y:S05]  /*1510*/  BSYNC B0 ;  /* 0x0000000000007941 */ /* 0x000fea0003800000 */
.L_x_5862:
        /* <DEDUP_REMOVED lines=35> */
.L_x_5865:
[----:B------:R-:W-:Y:S05]  /*1750*/  BSYNC B0 ;  /* 0x0000000000007941 */ /* 0x000fea0003800000 */
.L_x_5864:
        /* <DEDUP_REMOVED lines=35> */
.L_x_5867:
[----:B------:R-:W-:Y:S05]  /*1990*/  BSYNC B0 ;  /* 0x0000000000007941 */ /* 0x000fea0003800000 */
.L_x_5866:
        /* <DEDUP_REMOVED lines=35> */
.L_x_5869:
[----:B------:R-:W-:Y:S05]  /*1bd0*/  BSYNC B0 ;  /* 0x0000000000007941 */ /* 0x000fea0003800000 */
.L_x_5868:
        /* <DEDUP_REMOVED lines=35> */
.L_x_5871:
[----:B------:R-:W-:Y:S05]  /*1e10*/  BSYNC B0 ;  /* 0x0000000000007941 */ /* 0x000fea0003800000 */
.L_x_5870:
        /* <DEDUP_REMOVED lines=35> */
.L_x_5873:
[----:B------:R-:W-:Y:S05]  /*2050*/  BSYNC B0 ;  /* 0x0000000000007941 */ /* 0x000fea0003800000 */
.L_x_5872:
        /* <DEDUP_REMOVED lines=33> */
.L_x_5875:
[----:B------:R-:W-:Y:S05]  /*2270*/  BSYNC B0 ;  /* 0x0000000000007941 */ /* 0x000fea0003800000 */
.L_x_5874:
        /* <DEDUP_REMOVED lines=33> */
.L_x_5877:
[----:B------:R-:W-:Y:S05]  /*2490*/  BSYNC B0 ;  /* 0x0000000000007941 */ /* 0x000fea0003800000 */
.L_x_5876:
        /* <DEDUP_REMOVED lines=33> */
.L_x_5879:
[----:B------:R-:W-:Y:S05]  /*26b0*/  BSYNC B0 ;  /* 0x0000000000007941 */ /* 0x000fea0003800000 */
.L_x_5878:
        /* <DEDUP_REMOVED lines=33> */
.L_x_5881:
[----:B------:R-:W-:Y:S05]  /*28d0*/  BSYNC B0 ;  /* 0x0000000000007941 */ /* 0x000fea0003800000 */
.L_x_5880:
        /* <DEDUP_REMOVED lines=33> */
.L_x_5883:
[----:B------:R-:W-:Y:S05]  /*2af0*/  BSYNC B0 ;  /* 0x0000000000007941 */ /* 0x000fea0003800000 */
.L_x_5882:
        /* <DEDUP_REMOVED lines=33> */
.L_x_5885:
[----:B------:R-:W-:Y:S05]  /*2d10*/  BSYNC B0 ;  /* 0x0000000000007941 */ /* 0x000fea0003800000 */
.L_x_5884:
[----:B------:R-:W-:Y:S06]  /*2d20*/  BAR.SYNC.DEFER_BLOCKING 0x0 ;  /* 0x0000000000007b1d */ /* 0x000fec0000010000 */
[----:B----4-:R5:W4:Y:S04]  /*2d30*/  LDG.E.128 R24, [R32.64] ;  /* 0x0000000620187981 */ /* 0x010b28000c1e1d00 */
[----:B---3--:R5:W3:Y:S04]  /*2d40*/  LDG.E.128 R28, [R32.64+0x200] ;  /* 0x00020006201c7981 */ /* 0x008ae8000c1e1d00 */
[----:B0-2---:R5:W2:Y:S04]  /*2d50*/  LDG.E.128 R60, [R32.64+0x400] ;  /* 0x00040006203c7981 */ /* 0x005aa8000c1e1d00 */
[----:B------:R5:W2:Y:S01]  /*2d60*/  LDG.E.128 R64, [R32.64+0x600] ;  /* 0x0006000620407981 */ /* 0x000aa2000c1e1d00 */
        /* <DEDUP_REMOVED lines=11> */
[----:B----4-:R-:W-:Y:S04]  /*2e20*/  STS.128 [R95.X16], R24 ;  /* 0x000000185f007388 */ /* 0x010fe8000000cc00 */
[----:B---3--:R0:W-:Y:S04]  /*2e30*/  STS.128 [R95.X16+0x200], R28 ;  /* 0x0002001c5f007388 */ /* 0x0081e8000000cc00 */
[----:B--2---:R2:W-:Y:S04]  /*2e40*/  STS.128 [R95.X16+0x400], R60 ;  /* 0x0004003c5f007388 */ /* 0x0045e8000000cc00 */
[----:B------:R-:W-:Y:S01]  /*2e50*/  STS.128 [R95.X16+0x600], R64 ;  /* 0x000600405f007388 */ /* 0x000fe2000000cc00 */
[----:B------:R-:W-:-:S06]  /*2e60*/  NOP ;  /* 0x0000000000007918 */ /* 0x000fcc0000000000 */
[----:B------:R-:W3:Y:S04]  /*2e70*/  LDS.128 R72, [R101] ;  /* 0x0000000065487984 */ /* 0x000ee80000000c00 */
[----:B------:R-:W4:Y:S04]  /*2e80*/  LDS.128 R84, [R101+0x10] ;  /* 0x0000100065547984 */ /* 0x000f280000000c00 */
[----:B------:R-:W2:Y:S04]  /*2e90*/  LDS.128 R52, [R101+0x20] ;  /* 0x0000200065347984 */ /* 0x000ea80000000c00 */
[----:B------:R-:W1:Y:S04]  /*2ea0*/  LDS.128 R56, [R101+0x30] ;  /* 0x0000300065387984 */ /* 0x000e680000000c00 */
[----:B------:R-:W-:Y:S06]  /*2eb0*/  BAR.SYNC.DEFER_BLOCKING 0x0 ;  /* 0x0000000000007b1d */ /* 0x000fec0000010000 */
[----:B------:R4:W5:Y:S04]  /*2ec0*/  LDG.E.128 R20, [R32.64] ;  /* 0x0000000620147981 */ /* 0x000968000c1e1d00 */
[----:B0-----:R4:W5:Y:S04]  /*2ed0*/  LDG.E.128 R28, [R32.64+0x200] ;  /* 0x00020006201c7981 */ /* 0x001968000c1e1d00 */
[----:B------:R4:W5:Y:S04]  /*2ee0*/  LDG.E.128 R24, [R32.64+0x400] ;  /* 0x0004000620187981 */ /* 0x000968000c1e1d00 */
[----:B--2---:R4:W2:Y:S01]  /*2ef0*/  LDG.E.128 R60, [R32.64+0x600] ;  /* 0x00060006203c7981 */ /* 0x0048a2000c1e1d00 */
[----:B---3--:R-:W-:-:S02]  /*2f00*/  FMUL.FTZ R34, R72, -1.4426950216293334961 ;  /* 0xbfb8aa3b48227820 */ /* 0x008fc40000410000 */
[----:B------:R-:W-:Y:S02]  /*2f10*/  FMUL.FTZ R35, R73, -1.4426950216293334961 ;  /* 0xbfb8aa3b49237820 */ /* 0x000fe40000410000 */
[----:B------:R-:W-:Y:S02]  /*2f20*/  FMUL.FTZ R64, R74, -1.4426950216293334961 ;  /* 0xbfb8aa3b4a407820 */ /* 0x000fe40000410000 */
[----:B------:R-:W0:Y:S01]  /*2f30*/  MUFU.EX2 R34, R34 ;  /* 0x0000002200227308 */ /* 0x000e220000000800 */
[----:B------:R-:W-:Y:S02]  /*2f40*/  FMUL.FTZ R65, R75, -1.4426950216293334961 ;  /* 0xbfb8aa3b4b417820 */ /* 0x000fe40000410000 */
[----:B----4-:R-:W-:Y:S02]  /*2f50*/  FMUL.FTZ R32, R85, -1.4426950216293334961 ;  /* 0xbfb8aa3b55207820 */ /* 0x010fe40000410000 */
[----:B------:R-:W-:Y:S02]  /*2f60*/  FMUL.FTZ R33, R86, -1.4426950216293334961 ;  /* 0xbfb8aa3b56217820 */ /* 0x000fe40000410000 */
[----:B------:R-:W-:Y:S01]  /*2f70*/  FMUL.FTZ R67, R84, -1.4426950216293334961 ;  /* 0xbfb8aa3b54437820 */ /* 0x000fe20000410000 */
[----:B------:R-:W3:Y:S01]  /*2f80*/  MUFU.EX2 R35, R35 ;  /* 0x0000002300237308 */ /* 0x000ee20000000800 */
[----:B------:R-:W-:-:S02]  /*2f90*/  FMUL.FTZ R71, R87, -1.4426950216293334961 ;  /* 0xbfb8aa3b57477820 */ /* 0x000fc40000410000 */
[----:B------:R-:W-:Y:S02]  /*2fa0*/  FMUL.FTZ R119, R55, -1.4426950216293334961 ;  /* 0xbfb8aa3b37777820 */ /* 0x000fe40000410000 */
[----:B-1----:R-:W-:Y:S02]  /*2fb0*/  FMUL.FTZ R121, R57, -1.4426950216293334961 ;  /* 0xbfb8aa3b39797820 */ /* 0x002fe40000410000 */
[----:B------:R-:W-:Y:S01]  /*2fc0*/  FMUL.FTZ R122, R58, -1.4426950216293334961 ;  /* 0xbfb8aa3b3a7a7820 */ /* 0x000fe20000410000 */
[----:B------:R-:W1:Y:S01]  /*2fd0*/  MUFU.EX2 R32, R32 ;  /* 0x0000002000207308 */ /* 0x000e620000000800 */
[----:B0-----:R-:W-:Y:S02]  /*2fe0*/  FADD.FTZ R34, R34, 1 ;  /* 0x3f80000022227421 */ /* 0x001fe40000010000 */
[----:B------:R-:W-:-:S05]  /*2ff0*/  FMUL.FTZ R123, R59, -1.4426950216293334961 ;  /* 0xbfb8aa3b3b7b7820 */ /* 0x000fca0000410000 */
[----:B------:R0:W4:Y:S01]  /*3000*/  MUFU.EX2 R66, R64 ;  /* 0x0000004000427308 */ /* 0x0001220000000800 */
[----:B---3--:R-:W-:-:S07]  /*3010*/  FADD.FTZ R35, R35, 1 ;  /* 0x3f80000023237421 */ /* 0x008fce0000010000 */
[----:B------:R3:W4:Y:S01]  /*3020*/  MUFU.EX2 R68, R65 ;  /* 0x0000004100447308 */ /* 0x0007220000000800 */
[----:B0-----:R-:W-:Y:S02]  /*3030*/  FMUL.FTZ R64, R52, -1.4426950216293334961 ;  /* 0xbfb8aa3b34407820 */ /* 0x001fe40000410000 */
[----:B-1----:R-:W-:-:S05]  /*3040*/  FADD.FTZ R142, R32, 1 ;  /* 0x3f800000208e7421 */ /* 0x002fca0000010000 */
[----:B------:R0:W1:Y:S01]  /*3050*/  MUFU.EX2 R70, R33 ;  /* 0x0000002100467308 */ /* 0x0000620000000800 */
[----:B---3--:R-:W-:Y:S02]  /*3060*/  FMUL.FTZ R65, R53, -1.4426950216293334961 ;  /* 0xbfb8aa3b35417820 */ /* 0x008fe40000410000 */
[----:B----4-:R-:W-:-:S05]  /*3070*/  FADD.FTZ R66, R66, 1 ;  /* 0x3f80000042427421 */ /* 0x010fca0000010000 */
[----:B------:R-:W3:Y:S01]  /*3080*/  MUFU.EX2 R116, R64 ;  /* 0x0000004000747308 */ /* 0x000ee20000000800 */
[----:B0-----:R-:W-:Y:S02]  /*3090*/  FMUL.FTZ R33, R56, -1.4426950216293334961 ;  /* 0xbfb8aa3b38217820 */ /* 0x001fe40000410000 */
[----:B------:R-:W-:-:S05]  /*30a0*/  FADD.FTZ R68, R68, 1 ;  /* 0x3f80000044447421 */ /* 0x000fca0000010000 */
[----:B------:R-:W0:Y:S01]  /*30b0*/  MUFU.EX2 R117, R65 ;  /* 0x0000004100757308 */ /* 0x000e220000000800 */
[----:B-1----:R-:W-:-:S07]  /*30c0*/  FADD.FTZ R70, R70, 1 ;  /* 0x3f80000046467421 */ /* 0x002fce0000010000 */
[----:B------:R-:W1:Y:S01]  /*30d0*/  MUFU.EX2 R120, R33 ;  /* 0x0000002100787308 */ /* 0x000e620000000800 */
[----:B---3--:R-:W-:-:S07]  /*30e0*/  FADD.FTZ R116, R116, 1 ;  /* 0x3f80000074747421 */ /* 0x008fce0000010000 */
[----:B------:R-:W3:Y:S01]  /*30f0*/  MUFU.RCP R65, R34 ;  /* 0x0000002200417308 */ /* 0x000ee20000001000 */
[----:B0-----:R-:W-:-:S07]  /*3100*/  FADD.FTZ R117, R117, 1 ;  /* 0x3f80000075757421 */ /* 0x001fce0000010000 */
[----:B------:R-:W0:Y:S01]  /*3110*/  MUFU.RCP R64, R35 ;  /* 0x0000002300407308 */ /* 0x000e220000001000 */
[----:B-1----:R-:W-:-:S07]  /*3120*/  FADD.FTZ R120, R120, 1 ;  /* 0x3f80000078787421 */ /* 0x002fce0000010000 */
[----:B------:R1:W4:Y:S01]  /*3130*/  MUFU.EX2 R69, R67 ;  /* 0x0000004300457308 */ /* 0x0003220000000800 */
[----:B---3--:R-:W-:-:S07]  /*3140*/  FMUL.FTZ R143, R72, R65 ;  /* 0x00000041488f7220 */ /* 0x008fce0000410000 */
[----:B------:R-:W-:Y:S01]  /*3150*/  MUFU.RCP R136, R68 ;  /* 0x0000004400887308 */ /* 0x000fe20000001000 */
[----:B-1----:R-:W-:Y:S02]  /*3160*/  FMUL.FTZ R67, R54, -1.4426950216293334961 ;  /* 0xbfb8aa3b36437820 */ /* 0x002fe40000410000 */
[----:B0-----:R-:W-:-:S05]  /*3170*/  FMUL.FTZ R140, R73, R64 ;  /* 0x00000040498c7220 */ /* 0x001fca0000410000 */
[----:B------:R-:W0:Y:S01]  /*3180*/  MUFU.EX2 R118, R67 ;  /* 0x0000004300767308 */ /* 0x000e220000000800 */
[----:B----4-:R-:W-:-:S07]  /*3190*/  FADD.FTZ R69, R69, 1 ;  /* 0x3f80000045457421 */ /* 0x010fce0000010000 */
[----:B------:R-:W1:Y:S08]  /*31a0*/  MUFU.RCP R67, R66 ;  /* 0x0000004200437308 */ /* 0x000e700000001000 */
[----:B------:R-:W-:Y:S01]  /*31b0*/  MUFU.RCP R141, R69 ;  /* 0x00000045008d7308 */ /* 0x000fe20000001000 */
[----:B0-----:R-:W-:-:S07]  /*31c0*/  FADD.FTZ R118, R118, 1 ;  /* 0x3f80000076767421 */ /* 0x001fce0000010000 */
[----:B------:R-:W0:Y:S01]  /*31d0*/  MUFU.EX2 R71, R71 ;  /* 0x0000004700477308 */ /* 0x000e220000000800 */
[----:B-1----:R-:W-:-:S07]  /*31e0*/  FMUL.FTZ R147, R74, R67 ;  /* 0x000000434a937220 */ /* 0x002fce0000410000 */
[----:B------:R-:W1:Y:S08]  /*31f0*/  MUFU.EX2 R119, R119 ;  /* 0x0000007700777308 */ /* 0x000e700000000800 */
[----:B------:R-:W-:Y:S01]  /*3200*/  MUFU.RCP R151, R118 ;  /* 0x0000007600977308 */ /* 0x000fe20000001000 */
[----:B0-----:R-:W-:-:S07]  /*3210*/  FADD.FTZ R71, R71, 1 ;  /* 0x3f80000047477421 */ /* 0x001fce0000010000 */
[----:B------:R-:W-:Y:S01]  /*3220*/  MUFU.RCP R145, R116 ;  /* 0x0000007400917308 */ /* 0x000fe20000001000 */
[----:B-1----:R-:W-:-:S07]  /*3230*/  FADD.FTZ R119, R119, 1 ;  /* 0x3f80000077777421 */ /* 0x002fce0000010000 */
[----:B------:R-:W-:Y:S08]  /*3240*/  MUFU.RCP R144, R117 ;  /* 0x0000007500907308 */ /* 0x000ff00000001000 */
[----:B------:R-:W-:Y:S08]  /*3250*/  MUFU.RCP R149, R70 ;  /* 0x0000004600957308 */ /* 0x000ff00000001000 */
[----:B------:R-:W-:Y:S08]  /*3260*/  MUFU.RCP R142, R142 ;  /* 0x0000008e008e7308 */ /* 0x000ff00000001000 */
[----:B------:R-:W-:Y:S08]  /*3270*/  MUFU.RCP R146, R71 ;  /* 0x0000004700927308 */ /* 0x000ff00000001000 */
[----:B------:R-:W-:Y:S08]  /*3280*/  MUFU.RCP R148, R119 ;  /* 0x0000007700947308 */ /* 0x000ff00000001000 */
[----:B------:R-:W-:Y:S08]  /*3290*/  MUFU.RCP R153, R120 ;  /* 0x0000007800997308 */ /* 0x000ff00000001000 */
[----:B------:R-:W0:Y:S08]  /*32a0*/  MUFU.EX2 R121, R121 ;  /* 0x0000007900797308 */ /* 0x000e300000000800 */
[----:B------:R-:W1:Y:S08]  /*32b0*/  MUFU.EX2 R122, R122 ;  /* 0x0000007a007a7308 */ /* 0x000e700000000800 */
[----:B------:R-:W3:Y:S01]  /*32c0*/  MUFU.EX2 R123, R123 ;  /* 0x0000007b007b7308 */ /* 0x000ee20000000800 */
[----:B0-----:R-:W-:-:S02]  /*32d0*/  FADD.FTZ R121, R121, 1 ;  /* 0x3f80000079797421 */ /* 0x001fc40000010000 */
[----:B-1----:R-:W-:-:S05]  /*32e0*/  FADD.FTZ R122, R122, 1 ;  /* 0x3f8000007a7a7421 */ /* 0x002fca0000010000 */
[----:B------:R0:W1:Y:S08]  /*32f0*/  MUFU.RCP R150, R121 ;  /* 0x0000007900967308 */ /* 0x0000700000001000 */
[----:B------:R4:W0:Y:S01]  /*3300*/  MUFU.RCP R155, R122 ;  /* 0x0000007a009b7308 */ /* 0x0008220000001000 */
[----:B-----5:R5:W-:Y:S04]  /*3310*/  STS.128 [R95.X16], R20 ;  /* 0x000000145f007388 */ /* 0x020be8000000cc00 */
[----:B------:R-:W-:Y:S04]  /*3320*/  STS.128 [R95.X16+0x200], R28 ;  /* 0x0002001c5f007388 */ /* 0x000fe8000000cc00 */
[----:B------:R0:W-:Y:S04]  /*3330*/  STS.128 [R95.X16+0x400], R24 ;  /* 0x000400185f007388 */ /* 0x0001e8000000cc00 */
[----:B--2---:R2:W-:Y:S01]  /*3340*/  STS.128 [R95.X16+0x600], R60 ;  /* 0x0006003c5f007388 */ /* 0x0045e2000000cc00 */
[----:B------:R-:W-:-:S06]  /*3350*/  NOP ;  /* 0x0000000000007918 */ /* 0x000fcc0000000000 */
[----:B------:R-:W1:Y:S01]  /*3360*/  LDS.128 R32, [R101] ;  /* 0x0000000065207984 */ /* 0x000e620000000c00 */
[----:B-----5:R-:W-:Y:S01]  /*3370*/  IMAD R20, R92, c[0x0][0x2e8], RZ ;  /* 0x0000ba005c147a24 */ /* 0x020fe200078e02ff */
[----:B------:R-:W-:Y:S02]  /*3380*/  MOV R22, c[0x0][0x16c] ;  /* 0x00005b0000167a02 */ /* 0x000fe40000000f00 */
[----:B------:R-:W5:Y:S01]  /*3390*/  LDS.128 R28, [R101+0x10] ;  /* 0x00001000651c7984 */ /* 0x000f620000000c00 */
[C---:B------:R-:W-:Y:S01]  /*33a0*/  IMAD R23, R91.reuse, c[0x0][0x2ec], R20 ;  /* 0x0000bb005b177a24 */ /* 0x040fe200078e0214 */
[----:B------:R-:W-:Y:S01]  /*33b0*/  ISETP.GE.AND P1, PT, R22, 0x1, PT ;  /* 0x000000011600780c */ /* 0x000fe20003f26270 */
[----:B------:R-:W-:-:S04]  /*33c0*/  IMAD.WIDE.U32 R20, R91, c[0x0][0x2e8], R82 ;  /* 0x0000ba005b147a25 */ /* 0x000fc800078e0052 */
[----:B0-----:R-:W-:Y:S01]  /*33d0*/  FADD.FTZ R25, -R67, 1 ;  /* 0x3f80000043197421 */ /* 0x001fe20000010100 */
[----:B------:R-:W-:Y:S01]  /*33e0*/  IADD3 R21, R21, R23, RZ ;  /* 0x0000001715157210 */ /* 0x000fe20007ffe0ff */
[----:B------:R-:W-:Y:S02]  /*33f0*/  IMAD R23, R89, c[0x0][0x2f0], RZ ;  /* 0x0000bc0059177a24 */ /* 0x000fe400078e02ff */
[----:B------:R-:W-:Y:S02]  /*3400*/  FADD.FTZ R22, -R64, 1 ;  /* 0x3f80000040167421 */ /* 0x000fe40000010100 */
[C---:B------:R-:W-:Y:S02]  /*3410*/  IMAD R23, R0.reuse, c[0x0][0x2f4], R23 ;  /* 0x0000bd0000177a24 */ /* 0x040fe400078e0217 */
[----:B------:R-:W-:-:S04]  /*3420*/  IMAD.WIDE.U32 R20, R0, c[0x0][0x2f0], R20 ;  /* 0x0000bc0000147a25 */ /* 0x000fc800078e0014 */
[----:B------:R-:W-:Y:S01]  /*3430*/  FFMA.FTZ R22, R73, R22, 1 ;  /* 0x3f80000049167423 */ /* 0x000fe20000010016 */
[----:B------:R-:W-:Y:S01]  /*3440*/  IADD3 R23, R21, R23, RZ ;  /* 0x0000001715177210 */ /* 0x000fe20007ffe0ff */
[----:B------:R-:W-:Y:S01]  /*3450*/  FADD.FTZ R21, -R65, 1 ;  /* 0x3f80000041157421 */ /* 0x000fe20000010100 */
[----:B------:R-:W-:Y:S01]  /*3460*/  LEA R138, P0, R20, c[0x0][0x338], 0x2 ;  /* 0x0000ce00148a7a11 */ /* 0x000fe200078010ff */
[----:B--2---:R-:W-:Y:S02]  /*3470*/  FFMA.FTZ R61, R74, R25, 1 ;  /* 0x3f8000004a3d7423 */ /* 0x004fe40000010019 */
[----:B------:R-:W-:Y:S01]  /*3480*/  FFMA.FTZ R21, R72, R21, 1 ;  /* 0x3f80000048157423 */ /* 0x000fe20000010015 */
[----:B------:R-:W-:Y:S01]  /*3490*/  LEA.HI.X R139, R20, c[0x0][0x33c], R23, 0x2, P0 ;  /* 0x0000cf00148b7a11 */ /* 0x000fe200000f1417 */
[----:B------:R-:W-:Y:S01]  /*34a0*/  FADD.FTZ R60, -R142, 1 ;  /* 0x3f8000008e3c7421 */ /* 0x000fe20000010100 */
[----:B------:R-:W-:-:S03]  /*34b0*/  ISETP.NE.U32.AND P0, PT, RZ, c[0x0][0x270], PT ;  /* 0x00009c00ff007a0c */ /* 0x000fc60003f05070 */
[----:B------:R-:W-:Y:S01]  /*34c0*/  FFMA.FTZ R60, R85, R60, 1 ;  /* 0x3f800000553c7423 */ /* 0x000fe2000001003c */
[----:B------:R-:W-:Y:S01]  /*34d0*/  ISETP.NE.AND.EX P0, PT, RZ, c[0x0][0x274], PT, P0 ;  /* 0x00009d00ff007a0c */ /* 0x000fe20003f05300 */
[----:B------:R-:W-:-:S04]  /*34e0*/  IMAD.WIDE R138, R113, 0x10, R138 ;  /* 0x00000010718a7825 */ /* 0x000fc800078e028a */
[----:B-1----:R-:W-:Y:S02]  /*34f0*/  FMUL.FTZ R24, R38, R34 ;  /* 0x0000002226187220 */ /* 0x002fe40000410000 */
[----:B------:R-:W-:Y:S02]  /*3500*/  FMUL.FTZ R20, R36, R32 ;  /* 0x0000002024147220 */ /* 0x000fe40000410000 */
[----:B------:R-:W-:Y:S02]  /*3510*/  FMUL.FTZ R23, R37, R33 ;  /* 0x0000002125177220 */ /* 0x000fe40000410000 */
[----:B------:R-:W-:Y:S02]  /*3520*/  FMUL.FTZ R20, R65, R20 ;  /* 0x0000001441147220 */ /* 0x000fe40000410000 */
[----:B------:R-:W-:Y:S02]  /*3530*/  FMUL.FTZ R23, R64, R23 ;  /* 0x0000001740177220 */ /* 0x000fe40000410000 */
[----:B------:R-:W-:-:S02]  /*3540*/  FMUL.FTZ R118, R67, R24 ;  /* 0x0000001843767220 */ /* 0x000fc40000410000 */
[----:B------:R-:W0:Y:S01]  /*3550*/  LDS.128 R24, [R101+0x20] ;  /* 0x0000200065187984 */ /* 0x000e220000000c00 */
[----:B------:R-:W-:Y:S02]  /*3560*/  FMUL.FTZ R116, R20, R21 ;  /* 0x0000001514747220 */ /* 0x000fe40000410000 */
[----:B------:R-:W-:Y:S02]  /*3570*/  FMUL.FTZ R117, R23, R22 ;  /* 0x0000001617757220 */ /* 0x000fe40000410000 */
[----:B------:R-:W-:Y:S02]  /*3580*/  FADD.FTZ R20, -R136, 1 ;  /* 0x3f80000088147421 */ /* 0x000fe40000010100 */
[----:B------:R-:W-:Y:S02]  /*3590*/  FADD.FTZ R23, -R141, 1 ;  /* 0x3f8000008d177421 */ /* 0x000fe40000010100 */
[----:B------:R-:W-:Y:S02]  /*35a0*/  FMUL.FTZ R21, R39, R35 ;  /* 0x0000002327157220 */ /* 0x000fe40000410000 */
[----:B-----5:R-:W-:-:S02]  /*35b0*/  FMUL.FTZ R22, R48, R28 ;  /* 0x0000001c30167220 */ /* 0x020fc40000410000 */
[----:B------:R-:W-:Y:S02]  /*35c0*/  FFMA.FTZ R20, R75, R20, 1 ;  /* 0x3f8000004b147423 */ /* 0x000fe40000010014 */
[----:B------:R-:W-:Y:S02]  /*35d0*/  FFMA.FTZ R23, R84, R23, 1 ;  /* 0x3f80000054177423 */ /* 0x000fe40000010017 */
[----:B------:R-:W-:Y:S02]  /*35e0*/  FMUL.FTZ R21, R136, R21 ;  /* 0x0000001588157220 */ /* 0x000fe40000410000 */
[----:B------:R-:W-:Y:S02]  /*35f0*/  FMUL.FTZ R22, R141, R22 ;  /* 0x000000168d167220 */ /* 0x000fe40000410000 */
[----:B------:R-:W-:Y:S02]  /*3600*/  FMUL.FTZ R119, R21, R20 ;  /* 0x0000001415777220 */ /* 0x000fe40000410000 */
[----:B------:R-:W-:-:S02]  /*3610*/  FMUL.FTZ R120, R22, R23 ;  /* 0x0000001716787220 */ /* 0x000fc40000410000 */
[----:B------:R-:W1:Y:S01]  /*3620*/  LDS.128 R20, [R101+0x30] ;  /* 0x0000300065147984 */ /* 0x000e620000000c00 */
[----:B------:R-:W-:Y:S02]  /*3630*/  FMUL.FTZ R118, R118, R61 ;  /* 0x0000003d76767220 */ /* 0x000fe40000410000 */
[----:B------:R-:W-:Y:S01]  /*3640*/  FADD.FTZ R61, -R149, 1 ;  /* 0x3f800000953d7421 */ /* 0x000fe20000010100 */
[----:B------:R-:W-:Y:S01]  /*3650*/  BAR.SYNC.DEFER_BLOCKING 0x0 ;  /* 0x0000000000007b1d */ /* 0x000fe20000010000 */
[----:B------:R-:W-:Y:S02]  /*3660*/  FADD.FTZ R64, -R146, 1 ;  /* 0x3f80000092407421 */ /* 0x000fe40000010100 */
[----:B------:R-:W-:Y:S02]  /*3670*/  FFMA.FTZ R63, R86, R61, 1 ;  /* 0x3f800000563f7423 */ /* 0x000fe4000001003d */
[----:B------:R-:W-:Y:S02]  /*3680*/  FMUL.FTZ R61, R49, R29 ;  /* 0x0000001d313d7220 */ /* 0x000fe40000410000 */
[----:B------:R-:W-:-:S02]  /*3690*/  FMUL.FTZ R62, R50, R30 ;  /* 0x0000001e323e7220 */ /* 0x000fc40000410000 */
[----:B------:R-:W-:Y:S02]  /*36a0*/  FMUL.FTZ R65, R51, R31 ;  /* 0x0000001f33417220 */ /* 0x000fe40000410000 */
[----:B---3--:R-:W-:Y:S02]  /*36b0*/  FADD.FTZ R67, R123, 1 ;  /* 0x3f8000007b437421 */ /* 0x008fe40000010000 */
[----:B------:R-:W-:Y:S02]  /*36c0*/  FFMA.FTZ R64, R87, R64, 1 ;  /* 0x3f80000057407423 */ /* 0x000fe40000010040 */
[----:B------:R-:W-:Y:S01]  /*36d0*/  FMUL.FTZ R61, R142, R61 ;  /* 0x0000003d8e3d7220 */ /* 0x000fe20000410000 */
[----:B------:R2:W3:Y:S01]  /*36e0*/  MUFU.RCP R152, R67 ;  /* 0x0000004300987308 */ /* 0x0004e20000001000 */
[----:B------:R-:W-:Y:S02]  /*36f0*/  FMUL.FTZ R62, R149, R62 ;  /* 0x0000003e953e7220 */ /* 0x000fe40000410000 */
[----:B------:R-:W-:-:S02]  /*3700*/  FMUL.FTZ R65, R146, R65 ;  /* 0x0000004192417220 */ /* 0x000fc40000410000 */
[----:B------:R-:W-:Y:S02]  /*3710*/  FMUL.FTZ R121, R61, R60 ;  /* 0x0000003c3d797220 */ /* 0x000fe40000410000 */
[----:B----4-:R-:W-:Y:S01]  /*3720*/  FMUL.FTZ R122, R62, R63 ;  /* 0x0000003f3e7a7220 */ /* 0x010fe20000410000 */
[----:B------:R4:W-:Y:S01]  /*3730*/  STS.128 [R101], R116 ;  /* 0x0000007465007388 */ /* 0x0009e20000000c00 */
[----:B------:R-:W-:Y:S02]  /*3740*/  FMUL.FTZ R123, R65, R64 ;  /* 0x00000040417b7220 */ /* 0x000fe40000410000 */
[----:B------:R-:W-:Y:S02]  /*3750*/  FADD.FTZ R60, -R144, 1 ;  /* 0x3f800000903c7421 */ /* 0x000fe40000010100 */
[----:B------:R-:W-:Y:S01]  /*3760*/  FADD.FTZ R63, -R151, 1 ;  /* 0x3f800000973f7421 */ /* 0x000fe20000010100 */
[----:B------:R5:W-:Y:S01]  /*3770*/  STS.128 [R101+0x10], R120 ;  /* 0x0000107865007388 */ /* 0x000be20000000c00 */
[----:B------:R-:W-:-:S02]  /*3780*/  FADD.FTZ R64, -R148, 1 ;  /* 0x3f80000094407421 */ /* 0x000fc40000010100 */
[----:B------:R-:W-:Y:S02]  /*3790*/  FFMA.FTZ R62, R53, R60, 1 ;  /* 0x3f800000353e7423 */ /* 0x000fe4000001003c */
[----:B------:R-:W-:Y:S02]  /*37a0*/  FFMA.FTZ R65, R54, R63, 1 ;  /* 0x3f80000036417423 */ /* 0x000fe4000001003f */
[----:B------:R-:W-:Y:S02]  /*37b0*/  FFMA.FTZ R66, R55, R64, 1 ;  /* 0x3f80000037427423 */ /* 0x000fe40000010040 */
[----:B------:R-:W-:Y:S02]  /*37c0*/  FADD.FTZ R61, -R145, 1 ;  /* 0x3f800000913d7421 */ /* 0x000fe40000010100 */
[----:B0-----:R-:W-:Y:S02]  /*37d0*/  FMUL.FTZ R60, R44, R24 ;  /* 0x000000182c3c7220 */ /* 0x001fe40000410000 */
[----:B------:R-:W-:-:S02]  /*37e0*/  FMUL.FTZ R63, R45, R25 ;  /* 0x000000192d3f7220 */ /* 0x000fc40000410000 */
[----:B------:R-:W-:Y:S02]  /*37f0*/  FMUL.FTZ R64, R46, R26 ;  /* 0x0000001a2e407220 */ /* 0x000fe40000410000 */
[----:B------:R-:W-:Y:S02]  /*3800*/  FFMA.FTZ R61, R52, R61, 1 ;  /* 0x3f800000343d7423 */ /* 0x000fe4000001003d */
[----:B--2---:R-:W-:Y:S02]  /*3810*/  FMUL.FTZ R67, R47, R27 ;  /* 0x0000001b2f437220 */ /* 0x004fe40000410000 */
[----:B------:R-:W-:Y:S02]  /*3820*/  FMUL.FTZ R60, R145, R60 ;  /* 0x0000003c913c7220 */ /* 0x000fe40000410000 */
[----:B------:R-:W-:Y:S02]  /*3830*/  FMUL.FTZ R63, R144, R63 ;  /* 0x0000003f903f7220 */ /* 0x000fe40000410000 */
[----:B------:R-:W-:-:S02]  /*3840*/  FMUL.FTZ R64, R151, R64 ;  /* 0x0000004097407220 */ /* 0x000fc40000410000 */
[----:B------:R-:W-:Y:S02]  /*3850*/  FMUL.FTZ R67, R148, R67 ;  /* 0x0000004394437220 */ /* 0x000fe40000410000 */
[----:B------:R-:W-:Y:S02]  /*3860*/  FMUL.FTZ R124, R60, R61 ;  /* 0x0000003d3c7c7220 */ /* 0x000fe40000410000 */
[----:B------:R-:W-:Y:S02]  /*3870*/  FMUL.FTZ R125, R63, R62 ;  /* 0x0000003e3f7d7220 */ /* 0x000fe40000410000 */
[----:B------:R-:W-:Y:S02]  /*3880*/  FMUL.FTZ R126, R64, R65 ;  /* 0x00000041407e7220 */ /* 0x000fe40000410000 */
[----:B------:R-:W-:Y:S02]  /*3890*/  FADD.FTZ R60, -R150, 1 ;  /* 0x3f800000963c7421 */ /* 0x000fe40000010100 */
[----:B------:R-:W-:-:S02]  /*38a0*/  FADD.FTZ R63, -R155, 1 ;  /* 0x3f8000009b3f7421 */ /* 0x000fc40000010100 */
[----:B---3--:R-:W-:Y:S02]  /*38b0*/  FADD.FTZ R64, -R152, 1 ;  /* 0x3f80000098407421 */ /* 0x008fe40000010100 */
[----:B------:R-:W-:Y:S02]  /*38c0*/  FMUL.FTZ R127, R67, R66 ;  /* 0x00000042437f7220 */ /* 0x000fe40000410000 */
[----:B------:R-:W-:Y:S02]  /*38d0*/  FFMA.FTZ R62, R57, R60, 1 ;  /* 0x3f800000393e7423 */ /* 0x000fe4000001003c */
[----:B------:R-:W-:Y:S01]  /*38e0*/  FFMA.FTZ R65, R58, R63, 1 ;  /* 0x3f8000003a417423 */ /* 0x000fe2000001003f */
[----:B------:R-:W-:Y:S01]  /*38f0*/  STS.128 [R101+0x20], R124 ;  /* 0x0000207c65007388 */ /* 0x000fe20000000c00 */
[----:B------:R-:W-:Y:S02]  /*3900*/  FFMA.FTZ R66, R59, R64, 1 ;  /* 0x3f8000003b427423 */ /* 0x000fe40000010040 */
[----:B------:R-:W-:-:S02]  /*3910*/  FADD.FTZ R61, -R153, 1 ;  /* 0x3f800000993d7421 */ /* 0x000fc40000010100 */
[----:B-1----:R-:W-:Y:S02]  /*3920*/  FMUL.FTZ R60, R40, R20 ;  /* 0x00000014283c7220 */ /* 0x002fe40000410000 */
[----:B------:R-:W-:Y:S02]  /*3930*/  FMUL.FTZ R63, R41, R21 ;  /* 0x00000015293f7220 */ /* 0x000fe40000410000 */
[----:B------:R-:W-:Y:S02]  /*3940*/  FMUL.FTZ R64, R42, R22 ;  /* 0x000000162a407220 */ /* 0x000fe40000410000 */
[----:B------:R-:W-:Y:S02]  /*3950*/  FMUL.FTZ R67, R43, R23 ;  /* 0x000000172b437220 */ /* 0x000fe40000410000 */
        /* <DEDUP_REMOVED lines=11> */
[----:B------:R-:W-:Y:S01]  /*3a10*/  STS.128 [R101+0x30], R128 ;  /* 0x0000308065007388 */ /* 0x000fe20000000c00 */
[----:B------:R-:W-:-:S06]  /*3a20*/  NOP ;  /* 0x0000000000007918 */ /* 0x000fcc0000000000 */
[----:B------:R-:W0:Y:S01]  /*3a30*/  LDS.128 R60, [R95.X16] ;  /* 0x000000005f3c7984 */ /* 0x000e22000000cc00 */
[----:B------:R-:W-:Y:S02]  /*3a40*/  FMUL.FTZ R57, R36, R143 ;  /* 0x0000008f24397220 */ /* 0x000fe40000410000 */
[----:B------:R-:W-:Y:S01]  /*3a50*/  FMUL.FTZ R153, R56, R153 ;  /* 0x0000009938997220 */ /* 0x000fe20000410000 */
[----:B------:R-:W1:Y:S01]  /*3a60*/  LDS.128 R64, [R95.X16+0x200] ;  /* 0x000200005f407984 */ /* 0x000e62000000cc00 */
[----:B------:R-:W-:Y:S02]  /*3a70*/  FMUL.FTZ R56, R37, R140 ;  /* 0x0000008c25387220 */ /* 0x000fe40000410000 */
[----:B------:R-:W-:Y:S01]  /*3a80*/  FFMA.FTZ R137, R16, R57, R137 ;  /* 0x0000003910897223 */ /* 0x000fe20000010089 */
[----:B------:R-:W2:Y:S01]  /*3a90*/  LDS.128 R68, [R95.X16+0x400] ;  /* 0x000400005f447984 */ /* 0x000ea2000000cc00 */
[----:B----4-:R-:W-:Y:S02]  /*3aa0*/  FMUL.FTZ R119, R38, R147 ;  /* 0x0000009326777220 */ /* 0x010fe40000410000 */
[----:B------:R-:W-:Y:S01]  /*3ab0*/  FFMA.FTZ R137, R17, R56, R137 ;  /* 0x0000003811897223 */ /* 0x000fe20000010089 */
        /* <DEDUP_REMOVED lines=11> */
[----:B-----5:R-:W-:Y:S02]  /*3b70*/  FMUL.FTZ R120, R39, R136 ;  /* 0x0000008827787220 */ /* 0x020fe40000410000 */
        /* <DEDUP_REMOVED lines=32> */
[----:B------:R1:W-:Y:S01]  /*3d80*/  STS.128 [R101], R32 ;  /* 0x0000002065007388 */ /* 0x0003e20000000c00 */
[----:B------:R-:W-:-:S02]  /*3d90*/  FMUL.FTZ R51, R23, R152 ;  /* 0x0000009817337220 */ /* 0x000fc40000410000 */
[----:B------:R-:W-:Y:S01]  /*3da0*/  FMUL.FTZ R50, R22, R155 ;  /* 0x0000009b16327220 */ /* 0x000fe20000410000 */
[----:B------:R-:W-:Y:S01]  /*3db0*/  STS.128 [R101+0x10], R28 ;  /* 0x0000101c65007388 */ /* 0x000fe20000000c00 */
[----:B------:R-:W-:Y:S02]  /*3dc0*/  FMUL.FTZ R49, R21, R150 ;  /* 0x0000009615317220 */ /* 0x000fe40000410000 */
[----:B------:R-:W-:Y:S01]  /*3dd0*/  FMUL.FTZ R48, R153, R20 ;  /* 0x0000001499307220 */ /* 0x000fe20000410000 */
[----:B------:R2:W-:Y:S01]  /*3de0*/  STS.128 [R101+0x20], R24 ;  /* 0x0000201865007388 */ /* 0x0005e20000000c00 */
[----:B------:R-:W-:Y:S02]  /*3df0*/  IMAD R52, R92, c[0x0][0x210], RZ ;  /* 0x000084005c347a24 */ /* 0x000fe400078e02ff */
[----:B------:R-:W-:Y:S01]  /*3e00*/  IMAD.WIDE.U32 R82, R91, c[0x0][0x210], R82 ;  /* 0x000084005b527a25 */ /* 0x000fe200078e0052 */
[----:B------:R-:W-:Y:S01]  /*3e10*/  STS.128 [R101+0x30], R48 ;  /* 0x0000303065007388 */ /* 0x000fe20000000c00 */
[----:B------:R-:W-:-:S06]  /*3e20*/  NOP ;  /* 0x0000000000007918 */ /* 0x000fcc0000000000 */
[----:B------:R-:W3:Y:S01]  /*3e30*/  LDS.128 R44, [R95.X16] ;  /* 0x000000005f2c7984 */ /* 0x000ee2000000cc00 */
[----:B-1----:R-:W-:-:S03]  /*3e40*/  IMAD R33, R91, c[0x0][0x214], R52 ;  /* 0x000085005b217a24 */ /* 0x002fc600078e0234 */
[----:B------:R-:W1:Y:S01]  /*3e50*/  LDS.128 R40, [R95.X16+0x200] ;  /* 0x000200005f287984 */ /* 0x000e62000000cc00 */
[----:B--2---:R-:W-:Y:S01]  /*3e60*/  IMAD R25, R89, c[0x0][0x218], RZ ;  /* 0x0000860059197a24 */ /* 0x004fe200078e02ff */
[----:B------:R-:W-:Y:S02]  /*3e70*/  IADD3 R83, R83, R33, RZ ;  /* 0x0000002153537210 */ /* 0x000fe40007ffe0ff */
[----:B------:R-:W2:Y:S01]  /*3e80*/  LDS.128 R36, [R95.X16+0x400] ;  /* 0x000400005f247984 */ /* 0x000ea2000000cc00 */
[C---:B------:R-:W-:Y:S02]  /*3e90*/  IMAD R27, R0.reuse, c[0x0][0x21c], R25 ;  /* 0x00008700001b7a24 */ /* 0x040fe400078e0219 */
[----:B------:R-:W-:Y:S01]  /*3ea0*/  IMAD.WIDE.U32 R24, R0, c[0x0][0x218], R82 ;  /* 0x0000860000187a25 */ /* 0x000fe200078e0052 */
[----:B------:R-:W4:Y:S04]  /*3eb0*/  LDS.128 R20, [R95.X16+0x600] ;  /* 0x000600005f147984 */ /* 0x000f28000000cc00 */
[----:B------:R-:W-:-:S02]  /*3ec0*/  IADD3 R25, R25, R27, RZ ;  /* 0x0000001b19197210 */ /* 0x000fc40007ffe0ff */
[----:B------:R-:W-:-:S04]  /*3ed0*/  LEA R26, P0, R24, c[0x0][0x270], 0x2 ;  /* 0x00009c00181a7a11 */ /* 0x000fc800078010ff */
[----:B------:R-:W-:-:S05]  /*3ee0*/  LEA.HI.X R27, R24, c[0x0][0x274], R25, 0x2, P0 ;  /* 0x00009d00181b7a11 */ /* 0x000fca00000f1419 */
[----:B------:R-:W-:-:S05]  /*3ef0*/  IMAD.WIDE R24, R113, 0x10, R26 ;  /* 0x0000001071187825 */ /* 0x000fca00078e021a */
[----:B---3--:R3:W-:Y:S04]  /*3f00*/  STG.E.128 [R24.64], R44 ;  /* 0x0000002c18007986 */ /* 0x0087e8000c101d06 */
[----:B-1----:R3:W-:Y:S04]  /*3f10*/  STG.E.128 [R24.64+0x200], R40 ;  /* 0x0002002818007986 */ /* 0x0027e8000c101d06 */
[----:B--2---:R3:W-:Y:S04]  /*3f20*/  STG.E.128 [R24.64+0x400], R36 ;  /* 0x0004002418007986 */ /* 0x0047e8000c101d06 */
[----:B----4-:R3:W-:Y:S02]  /*3f30*/  STG.E.128 [R24.64+0x600], R20 ;  /* 0x0006001418007986 */ /* 0x0107e4000c101d06 */
.L_x_5886:
[----:B------:R-:W-:Y:S01]  /*3f40*/  FFMA.FTZ R137, R12, R85, R137 ;  /* 0x000000550c897223 */ /* 0x000fe20000010089 */
[----:B------:R-:W-:Y:S01]  /*3f50*/  BAR.SYNC.DEFER_BLOCKING 0x0 ;  /* 0x0000000000007b1d */ /* 0x000fe20000010000 */
[----:B---3--:R-:W-:Y:S01]  /*3f60*/  CS2R R22, SRZ ;  /* 0x0000000000167805 */ /* 0x008fe2000001ff00 */
        /* <DEDUP_REMOVED lines=35> */
[C---:B0-----:R-:W-:Y:S01]  /*41a0*/  IMAD R63, R89.reuse, c[0x0][0x180], RZ ;  /* 0x00006000593f7a24 */ /* 0x041fe200078e02ff */
[C---:B------:R-:W-:Y:S01]  /*41b0*/  IADD3 R23, R100.reuse, -0x1, RZ ;  /* 0xffffffff64177810 */ /* 0x040fe20007ffe0ff */
[C---:B------:R-:W-:Y:S01]  /*41c0*/  IMAD R67, R89.reuse, c[0x0][0x198], RZ ;  /* 0x0000660059437a24 */ /* 0x040fe200078e02ff */
[----:B------:R-:W-:Y:S01]  /*41d0*/  IADD3 R62, R100, -0x2, RZ ;  /* 0xfffffffe643e7810 */ /* 0x000fe20007ffe0ff */
[----:B------:R-:W-:Y:S01]  /*41e0*/  IMAD R69, R89, c[0x0][0x1b8], RZ ;  /* 0x00006e0059457a24 */ /* 0x000fe200078e02ff */
[----:B------:R-:W-:Y:S01]  /*41f0*/  HFMA2.MMA R172, -RZ, RZ, 0, 0 ;  /* 0x00000000ffac7435 */ /* 0x000fe200000001ff */
[C---:B------:R-:W-:Y:S01]  /*4200*/  IMAD R65, R0.reuse, c[0x0][0x184], R63 ;  /* 0x0000610000417a24 */ /* 0x040fe200078e023f */
[----:B------:R-:W-:Y:S01]  /*4210*/  LEA.HI R63, R23, R23, RZ, 0x1 ;  /* 0x00000017173f7211 */ /* 0x000fe200078f08ff */
[----:B------:R-:W-:Y:S01]  /*4220*/  IMAD.WIDE.U32 R52, R0, c[0x0][0x180], RZ ;  /* 0x0000600000347a25 */ /* 0x000fe200078e00ff */
[----:B------:R-:W-:-:S02]  /*4230*/  UMOV UR4, URZ ;  /* 0x0000003f00047c82 */ /* 0x000fc40008000000 */
[----:B------:R-:W-:Y:S01]  /*4240*/  LOP3.LUT R72, R63, 0xfffffe, RZ, 0xc0, !PT ;  /* 0x00fffffe3f487812 */ /* 0x000fe200078ec0ff */
[C---:B------:R-:W-:Y:S01]  /*4250*/  IMAD.WIDE.U32 R60, R0.reuse, c[0x0][0x198], RZ ;  /* 0x00006600003c7a25 */ /* 0x040fe200078e00ff */
[----:B------:R-:W-:Y:S02]  /*4260*/  IADD3 R53, R53, R65, RZ ;  /* 0x0000004135357210 */ /* 0x000fe40007ffe0ff */
[----:B------:R-:W-:Y:S01]  /*4270*/  IADD3 R72, R23, -R72, RZ ;  /* 0x8000004817487210 */ /* 0x000fe20007ffe0ff */
[----:B------:R-:W-:Y:S01]  /*4280*/  IMAD R67, R0, c[0x0][0x19c], R67 ;  /* 0x0000670000437a24 */ /* 0x000fe200078e0243 */
[----:B------:R-:W-:Y:S01]  /*4290*/  LEA R64, P1, R60, c[0x0][0x228], 0x2 ;  /* 0x00008a003c407a11 */ /* 0x000fe200078210ff */
[C---:B------:R-:W-:Y:S01]  /*42a0*/  IMAD.WIDE.U32 R70, R0.reuse, c[0x0][0x1b8], RZ ;  /* 0x00006e0000467a25 */ /* 0x040fe200078e00ff */
[----:B------:R-:W-:Y:S02]  /*42b0*/  HFMA2.MMA R23, -RZ, RZ, 0, 0 ;  /* 0x00000000ff177435 */ /* 0x000fe400000001ff */
[----:B------:R-:W-:Y:S01]  /*42c0*/  IADD3 R65, R61, R67, RZ ;  /* 0x000000433d417210 */ /* 0x000fe20007ffe0ff */
[----:B------:R-:W-:Y:S01]  /*42d0*/  IMAD R73, R0, c[0x0][0x1bc], R69 ;  /* 0x00006f0000497a24 */ /* 0x000fe200078e0245 */
[----:B------:R-:W-:Y:S01]  /*42e0*/  LEA R66, P2, R70, c[0x0][0x230], 0x2 ;  /* 0x00008c0046427a11 */ /* 0x000fe200078410ff */
[----:B------:R-:W-:Y:S01]  /*42f0*/  IMAD R69, R62, c[0x0][0x16c], RZ ;  /* 0x00005b003e457a24 */ /* 0x000fe200078e02ff */
[----:B------:R-:W-:-:S02]  /*4300*/  LEA R62, P0, R52, c[0x0][0x220], 0x2 ;  /* 0x00008800343e7a11 */ /* 0x000fc400078010ff */
[----:B------:R-:W-:Y:S01]  /*4310*/  IADD3 R67, R71, R73, RZ ;  /* 0x0000004947437210 */ /* 0x000fe20007ffe0ff */
[----:B------:R-:W-:Y:S01]  /*4320*/  IMAD.WIDE R68, R69, 0x8, R80 ;  /* 0x0000000845447825 */ /* 0x000fe200078e0250 */
[----:B------:R-:W-:Y:S02]  /*4330*/  LEA.HI.X R63, R52, c[0x0][0x224], R53, 0x2, P0 ;  /* 0x00008900343f7a11 */ /* 0x000fe400000f1435 */
[----:B------:R-:W-:Y:S02]  /*4340*/  LEA.HI.X R67, R70, c[0x0][0x234], R67, 0x2, P2 ;  /* 0x00008d0046437a11 */ /* 0x000fe400010f1443 */
[----:B------:R-:W-:Y:S02]  /*4350*/  LEA.HI.X R65, R60, c[0x0][0x22c], R65, 0x2, P1 ;  /* 0x00008b003c417a11 */ /* 0x000fe400008f1441 */
[----:B------:R-:W-:Y:S02]  /*4360*/  MOV R70, RZ ;  /* 0x000000ff00467202 */ /* 0x000fe40000000f00 */
[----:B------:R-:W-:-:S02]  /*4370*/  SHF.L.U32 R71, R72, 0x8, RZ ;  /* 0x0000000848477819 */ /* 0x000fc400000006ff */
.L_x_5892:
        /* <DEDUP_REMOVED lines=29> */
[----:B0-----:R-:W-:-:S02]  /*4550*/  FMUL.FTZ R61, R52, R132 ;  /* 0x00000084343d7220 */ /* 0x001fc40000410000 */
[----:B---3--:R-:W-:Y:S02]  /*4560*/  FMUL.FTZ R53, R53, R72 ;  /* 0x0000004835357220 */ /* 0x008fe40000410000 */
[C---:B------:R-:W-:Y:S02]  /*4570*/  FMUL.FTZ R73, R52.reuse, R106 ;  /* 0x0000006a34497220 */ /* 0x040fe40000410000 */
[C---:B------:R-:W-:Y:S01]  /*4580*/  FMUL.FTZ R113, R52.reuse, R111 ;  /* 0x0000006f34717220 */ /* 0x040fe20000410000 */
[----:B------:R-:W0:Y:S01]  /*4590*/  MUFU.EX2 R61, R61 ;  /* 0x0000003d003d7308 */ /* 0x000e220000000800 */
[C---:B------:R-:W-:Y:S02]  /*45a0*/  FMUL.FTZ R122, R52.reuse, R108 ;  /* 0x0000006c347a7220 */ /* 0x040fe40000410000 */
[C---:B------:R-:W-:Y:S02]  /*45b0*/  FMUL.FTZ R124, R52.reuse, R103 ;  /* 0x00000067347c7220 */ /* 0x040fe40000410000 */
[----:B------:R1:W2:Y:S01]  /*45c0*/  @P2 LDS R162, [R94.X4+0x128c] ;  /* 0x00128c005ea22984 */ /* 0x0002a20000004800 */
[----:B------:R-:W-:-:S02]  /*45d0*/  FMUL.FTZ R128, R52, R102 ;  /* 0x0000006634807220 */ /* 0x000fc40000410000 */
[C---:B------:R-:W-:Y:S01]  /*45e0*/  FMUL.FTZ R130, R52.reuse, R105 ;  /* 0x0000006934827220 */ /* 0x040fe20000410000 */
[----:B------:R-:W3:Y:S01]  /*45f0*/  MUFU.EX2 R73, R73 ;  /* 0x0000004900497308 */ /* 0x000ee20000000800 */
        /* <DEDUP_REMOVED lines=14> */
[----:B------:R-:W1:Y:S01]  /*46e0*/  MUFU.EX2 R124, R124 ;  /* 0x0000007c007c7308 */ /* 0x000e620000000800 */
[-C--:B------:R-:W-:Y:S02]  /*46f0*/  FMUL.FTZ R147, R85, R53.reuse ;  /* 0x0000003555937220 */ /* 0x080fe40000410000 */
[-C--:B------:R-:W-:Y:S02]  /*4700*/  FMUL.FTZ R151, R84, R53.reuse ;  /* 0x0000003554977220 */ /* 0x080fe40000410000 */
[-C--:B------:R-:W-:Y:S02]  /*4710*/  FMUL.FTZ R150, R87, R53.reuse ;  /* 0x0000003557967220 */ /* 0x080fe40000410000 */
[-C--:B------:R-:W-:Y:S01]  /*4720*/  FMUL.FTZ R154, R86, R53.reuse ;  /* 0x00000035569a7220 */ /* 0x080fe20000410000 */
[----:B------:R-:W1:Y:S01]  /*4730*/  MUFU.EX2 R128, R128 ;  /* 0x0000008000807308 */ /* 0x000e620000000800 */
[----:B------:R-:W-:-:S02]  /*4740*/  FMUL.FTZ R155, R55, R53 ;  /* 0x00000035379b7220 */ /* 0x000fc40000410000 */
[----:B------:R-:W-:Y:S02]  /*4750*/  FMUL.FTZ R157, R58, R53 ;  /* 0x000000353a9d7220 */ /* 0x000fe40000410000 */
[----:B0-----:R-:W-:-:S03]  /*4760*/  FFMA.FTZ R158, R61, R159, R156 ;  /* 0x0000009f3d9e7223 */ /* 0x001fc6000001009c */
[----:B------:R-:W0:Y:S08]  /*4770*/  MUFU.EX2 R130, R130 ;  /* 0x0000008200827308 */ /* 0x000e300000000800 */
        /* <DEDUP_REMOVED lines=15> */
.L_x_5889:
[----:B-1234-:R-:W-:Y:S05]  /*4870*/  BSYNC B0 ;  /* 0x0000000000007941 */ /* 0x01efea0003800000 */
.L_x_5888:
[----:B------:R-:W-:Y:S01]  /*4880*/  FMUL.FTZ R161, R61, R162 ;  /* 0x000000a23da17220 */ /* 0x000fe20000410000 */
[----:B------:R-:W-:Y:S01]  /*4890*/  ISETP.NE.AND P3, PT, R134, 0x1f, PT ;  /* 0x0000001f8600780c */ /* 0x000fe20003f65270 */
[----:B------:R-:W-:Y:S01]  /*48a0*/  FMUL.FTZ R152, R52, R110 ;  /* 0x0000006e34987220 */ /* 0x000fe20000410000 */
[----:B------:R-:W-:Y:S01]  /*48b0*/  ISETP.GE.U32.AND P4, PT, R134, 0x1e, PT ;  /* 0x0000001e8600780c */ /* 0x000fe20003f86070 */
[----:B------:R-:W-:Y:S01]  /*48c0*/  FMUL.FTZ R160, R59, R53 ;  /* 0x000000353ba07220 */ /* 0x000fe20000410000 */
[----:B------:R-:W-:Y:S01]  /*48d0*/  ISETP.GE.OR P0, PT, R100, c[0x0][0x174], P0 ;  /* 0x00005d0064007a0c */ /* 0x000fe20000706670 */
[C---:B0-----:R-:W-:Y:S01]  /*48e0*/  FFMA.FTZ R163, R72.reuse, R158, R157 ;  /* 0x0000009e48a37223 */ /* 0x041fe2000001009d */
[----:B------:R-:W-:Y:S01]  /*48f0*/  BSSY B0, `(.L_x_5890) ;  /* 0x000015b000007945 */ /* 0x000fe20003800000 */
[----:B------:R-:W-:Y:S01]  /*4900*/  FMUL.FTZ R158, R72, R161 ;  /* 0x000000a1489e7220 */ /* 0x000fe20000410000 */
[----:B------:R-:W0:Y:S01]  /*4910*/  MUFU.EX2 R152, R152 ;  /* 0x0000009800987308 */ /* 0x000e220000000800 */
[----:B------:R-:W-:-:S02]  /*4920*/  FMUL.FTZ R161, R116, R53 ;  /* 0x0000003574a17220 */ /* 0x000fc40000410000 */
[C---:B------:R-:W-:Y:S02]  /*4930*/  FFMA.FTZ R164, R75.reuse, R163, R160 ;  /* 0x000000a34ba47223 */ /* 0x040fe400000100a0 */
[----:B------:R-:W-:Y:S02]  /*4940*/  FMUL.FTZ R165, R75, R158 ;  /* 0x0000009e4ba57220 */ /* 0x000fe40000410000 */
[----:B------:R-:W-:Y:S02]  /*4950*/  FMUL.FTZ R158, R52, R104 ;  /* 0x00000068349e7220 */ /* 0x000fe40000410000 */
[----:B------:R-:W-:Y:S02]  /*4960*/  FMUL.FTZ R163, R117, R53 ;  /* 0x0000003575a37220 */ /* 0x000fe40000410000 */
[C---:B------:R-:W-:Y:S02]  /*4970*/  FFMA.FTZ R52, R74.reuse, R164, R161 ;  /* 0x000000a44a347223 */ /* 0x040fe400000100a1 */
[----:B------:R-:W-:Y:S01]  /*4980*/  FMUL.FTZ R165, R74, R165 ;  /* 0x000000a54aa57220 */ /* 0x000fe20000410000 */
[----:B------:R-:W1:Y:S01]  /*4990*/  MUFU.EX2 R158, R158 ;  /* 0x0000009e009e7308 */ /* 0x000e620000000800 */
[----:B------:R-:W-:-:S02]  /*49a0*/  FMUL.FTZ R164, R54, R53 ;  /* 0x0000003536a47220 */ /* 0x000fc40000410000 */
[C---:B------:R-:W-:Y:S02]  /*49b0*/  FFMA.FTZ R53, R82.reuse, R52, R163 ;  /* 0x0000003452357223 */ /* 0x040fe400000100a3 */
[----:B------:R-:W-:Y:S02]  /*49c0*/  FMUL.FTZ R168, R82, R165 ;  /* 0x000000a552a87220 */ /* 0x000fe40000410000 */
[----:B------:R-:W-:Y:S02]  /*49d0*/  FMUL.FTZ R166, R126, R73 ;  /* 0x000000497ea67220 */ /* 0x000fe40000410000 */
[C---:B------:R-:W-:Y:S02]  /*49e0*/  FFMA.FTZ R167, R123.reuse, R53, R164 ;  /* 0x000000357ba77223 */ /* 0x040fe400000100a4 */
[----:B------:R-:W-:Y:S02]  /*49f0*/  FMUL.FTZ R165, R123, R168 ;  /* 0x000000a87ba57220 */ /* 0x000fe40000410000 */
[----:B------:R-:W-:-:S02]  /*4a00*/  FFMA.FTZ R52, R73, R153, R138 ;  /* 0x0000009949347223 */ /* 0x000fc4000001008a */
[C---:B------:R-:W-:Y:S02]  /*4a10*/  FMUL.FTZ R53, R113.reuse, R166 ;  /* 0x000000a671357220 */ /* 0x040fe40000410000 */
[C---:B0-----:R-:W-:Y:S02]  /*4a20*/  FFMA.FTZ R167, R152.reuse, R167, R155 ;  /* 0x000000a798a77223 */ /* 0x041fe4000001009b */
[----:B------:R-:W-:Y:S02]  /*4a30*/  FMUL.FTZ R166, R152, R165 ;  /* 0x000000a598a67220 */ /* 0x000fe40000410000 */
[----:B------:R-:W-:Y:S02]  /*4a40*/  FFMA.FTZ R52, R113, R52, R148 ;  /* 0x0000003471347223 */ /* 0x000fe40000010094 */
[----:B------:R-:W-:Y:S02]  /*4a50*/  FMUL.FTZ R53, R122, R53 ;  /* 0x000000357a357220 */ /* 0x000fe40000410000 */
[----:B------:R-:W-:-:S02]  /*4a60*/  FFMA.FTZ R167, R125, R167, R154 ;  /* 0x000000a77da77223 */ /* 0x000fc4000001009a */
[----:B------:R-:W-:Y:S02]  /*4a70*/  FMUL.FTZ R165, R125, R166 ;  /* 0x000000a67da57220 */ /* 0x000fe40000410000 */
[----:B------:R-:W-:Y:S02]  /*4a80*/  FFMA.FTZ R52, R122, R52, R127 ;  /* 0x000000347a347223 */ /* 0x000fe4000001007f */
[----:B------:R-:W-:Y:S02]  /*4a90*/  FMUL.FTZ R53, R124, R53 ;  /* 0x000000357c357220 */ /* 0x000fe40000410000 */
[C---:B-1----:R-:W-:Y:S02]  /*4aa0*/  FFMA.FTZ R167, R158.reuse, R167, R150 ;  /* 0x000000a79ea77223 */ /* 0x042fe40000010096 */
[----:B------:R-:W-:Y:S02]  /*4ab0*/  FMUL.FTZ R165, R158, R165 ;  /* 0x000000a59ea57220 */ /* 0x000fe40000410000 */
        /* <DEDUP_REMOVED lines=13> */
[C---:B------:R-:W-:Y:S02]  /*4b90*/  FMUL.FTZ R53, R125.reuse, R166 ;  /* 0x000000a67d357220 */ /* 0x040fe40000410000 */
        /* <DEDUP_REMOVED lines=10> */
[----:B------:R-:W-:Y:S01]  /*4c40*/  FFMA.FTZ R52, R123, R52, R136 ;  /* 0x000000347b347223 */ /* 0x000fe20000010088 */
[----:B------:R-:W0:Y:S01]  /*4c50*/  SHFL.DOWN PT, R175, R165, 0x1, 0x1f ;  /* 0x08201f00a5af7f89 */ /* 0x000e2200000e0000 */
[----:B------:R-:W-:-:S02]  /*4c60*/  FMUL.FTZ R177, R4, R133 ;  /* 0x0000008504b17220 */ /* 0x000fc40000410000 */
[C---:B------:R-:W-:Y:S01]  /*4c70*/  FFMA.FTZ R52, R82.reuse, R52, R129 ;  /* 0x0000003452347223 */ /* 0x040fe20000010081 */
[----:B------:R-:W1:Y:S01]  /*4c80*/  SHFL.DOWN PT, R171, R166, 0x1, 0x1f ;  /* 0x08201f00a6ab7f89 */ /* 0x000e6200000e0000 */
        /* <DEDUP_REMOVED lines=10> */
[----:B------:R-:W-:-:S02]  /*4d30*/  FFMA.FTZ R173, R61, R169, R168 ;  /* 0x000000a93dad7223 */ /* 0x000fc400000100a8 */
[----:B------:R-:W-:Y:S02]  /*4d40*/  FMUL.FTZ R174, R61, R52 ;  /* 0x000000343dae7220 */ /* 0x000fe40000410000 */
[C---:B0-----:R-:W-:Y:S01]  /*4d50*/  @P3 FFMA.FTZ R165, R166.reuse, R175, R165 ;  /* 0x000000afa6a53223 */ /* 0x041fe200000100a5 */
[----:B------:R-:W0:Y:S01]  /*4d60*/  SHFL.UP PT, R52, R173, 0x1, RZ ;  /* 0x04200000ad347989 */ /* 0x000e2200000e00ff */
[----:B-1----:R-:W-:Y:S01]  /*4d70*/  @P3 FMUL.FTZ R166, R166, R171 ;  /* 0x000000aba6a63220 */ /* 0x002fe20000410000 */
[----:B------:R-:W-:Y:S02]  /*4d80*/  ISETP.GE.AND P3, PT, R95, 0x1, PT ;  /* 0x000000015f00780c */ /* 0x000fe40003f66270 */
[----:B------:R-:W1:Y:S04]  /*4d90*/  SHFL.UP PT, R53, R174, 0x1, RZ ;  /* 0x04200000ae357989 */ /* 0x000e6800000e00ff */
[----:B------:R-:W2:Y:S04]  /*4da0*/  SHFL.DOWN PT, R171, R165, 0x2, 0x1f ;  /* 0x08401f00a5ab7f89 */ /* 0x000ea800000e0000 */
[----:B------:R-:W3:Y:S03]  /*4db0*/  SHFL.DOWN PT, R169, R166, 0x2, 0x1f ;  /* 0x08401f00a6a97f89 */ /* 0x000ee600000e0000 */
[----:B0-----:R-:W-:-:S02]  /*4dc0*/  @P3 FFMA.FTZ R173, R174, R52, R173 ;  /* 0x00000034aead3223 */ /* 0x001fc400000100ad */
        /* <DEDUP_REMOVED lines=10> */
[----:B------:R-:W-:Y:S01]  /*4e70*/  HFMA2.MMA R52, -RZ, RZ, 1.875, 0 ;  /* 0x3f800000ff347435 */ /* 0x000fe200000001ff */
[----:B-1----:R-:W-:-:S03]  /*4e80*/  @P3 FMUL.FTZ R174, R174, R53 ;  /* 0x00000035aeae3220 */ /* 0x002fc60000410000 */
[----:B------:R-:W0:Y:S01]  /*4e90*/  SHFL.UP PT, R171, R173, 0x4, RZ ;  /* 0x04800000adab7989 */ /* 0x000e2200000e00ff */
[----:B------:R-:W-:Y:S02]  /*4ea0*/  ISETP.GE.AND P3, PT, R95, 0x4, PT ;  /* 0x000000045f00780c */ /* 0x000fe40003f66270 */
[C---:B--2---:R-:W-:Y:S01]  /*4eb0*/  @!P4 FFMA.FTZ R165, R166.reuse, R176, R165 ;  /* 0x000000b0a6a5c223 */ /* 0x044fe200000100a5 */
[----:B------:R-:W1:Y:S01]  /*4ec0*/  SHFL.UP PT, R169, R174, 0x4, RZ ;  /* 0x04800000aea97989 */ /* 0x000e6200000e00ff */
[----:B------:R-:W-:Y:S01]  /*4ed0*/  MOV R53, RZ ;  /* 0x000000ff00357202 */ /* 0x000fe20000000f00 */
        /* <DEDUP_REMOVED lines=22> */
[----:B------:R-:W-:Y:S04]  /*5040*/  SHFL.IDX PT, R176, R53, RZ, 0x1f ;  /* 0x00001fff35b07589 */ /* 0x000fe800000e0000 */
[----:B------:R-:W-:Y:S04]  /*5050*/  SHFL.DOWN PT, R178, R165, 0x1, 0x1f ;  /* 0x08201f00a5b27f89 */ /* 0x000fe800000e0000 */
[----:B------:R-:W2:Y:S04]  /*5060*/  SHFL.DOWN PT, R179, R166, 0x1, 0x1f ;  /* 0x08201f00a6b37f89 */ /* 0x000ea800000e0000 */
[----:B-----5:R-:W-:Y:S01]  /*5070*/  SHFL.IDX PT, R175, R146, RZ, 0x1f ;  /* 0x00001fff92af7589 */ /* 0x020fe200000e0000 */
[----:B0-----:R-:W-:-:S03]  /*5080*/  @P0 FFMA.FTZ R173, R174, R171, R173 ;  /* 0x000000abaead0223 */ /* 0x001fc600000100ad */
[----:B------:R-:W-:Y:S01]  /*5090*/  SHFL.IDX PT, R165, R165, RZ, 0x1f ;  /* 0x00001fffa5a57589 */ /* 0x000fe200000e0000 */
[----:B-1----:R-:W-:Y:S01]  /*50a0*/  @P0 FMUL.FTZ R174, R174, R169 ;  /* 0x000000a9aeae0220 */ /* 0x002fe20000410000 */
[----:B------:R-:W-:Y:S02]  /*50b0*/  ISETP.GT.AND P0, PT, R95, 0x1e, PT ;  /* 0x0000001e5f00780c */ /* 0x000fe40003f04270 */
[----:B------:R-:W-:Y:S04]  /*50c0*/  SHFL.UP PT, R173, R173, 0x1, RZ ;  /* 0x04200000adad7989 */ /* 0x000fe800000e00ff */
[----:B------:R-:W0:Y:S04]  /*50d0*/  SHFL.UP PT, R174, R174, 0x1, RZ ;  /* 0x04200000aeae7989 */ /* 0x000e2800000e00ff */
[----:B------:R-:W1:Y:S01]  /*50e0*/  SHFL.IDX PT, R166, R166, RZ, 0x1f ;  /* 0x00001fffa6a67589 */ /* 0x000e6200000e0000 */
[----:B--2---:R-:W-:-:S04]  /*50f0*/  @P2 FFMA.FTZ R176, R179, R176, R178 ;  /* 0x000000b0b3b02223 */ /* 0x004fc800000100b2 */
[----:B------:R-:W-:-:S04]  /*5100*/  FFMA.FTZ R159, R176, R162, R159 ;  /* 0x000000a2b09f7223 */ /* 0x000fc8000001009f */
        /* <DEDUP_REMOVED lines=26> */
[----:B------:R-:W-:-:S02]  /*52b0*/  FFMA.FTZ R152, R152, R142, R131 ;  /* 0x0000008e98987223 */ /* 0x000fc40000010083 */
[----:B------:R-:W-:Y:S02]  /*52c0*/  FFMA.FTZ R73, R73, R113, R140 ;  /* 0x0000007149497223 */ /* 0x000fe4000001008c */
[----:B------:R-:W-:Y:S02]  /*52d0*/  FFMA.FTZ R122, R56, R179, R122 ;  /* 0x000000b3387a7223 */ /* 0x000fe4000001007a */
[----:B------:R-:W-:Y:S02]  /*52e0*/  FFMA.FTZ R183, R123, R152, R136 ;  /* 0x000000987bb77223 */ /* 0x000fe40000010088 */
[-C--:B------:R-:W-:Y:S02]  /*52f0*/  FFMA.FTZ R124, R16, -R109.reuse, R156 ;  /* 0x8000006d107c7223 */ /* 0x080fe4000001009c */
[----:B------:R-:W-:Y:S02]  /*5300*/  FMUL.FTZ R123, R73, R109 ;  /* 0x0000006d497b7220 */ /* 0x000fe40000410000 */
[----:B------:R-:W-:-:S02]  /*5310*/  FFMA.FTZ R125, R119, R148, R122 ;  /* 0x00000094777d7223 */ /* 0x000fc4000001007a */
[----:B------:R-:W-:Y:S02]  /*5320*/  FADD.FTZ R138, -R138, R179 ;  /* 0x000000b38a8a7221 */ /* 0x000fe40000010100 */
[----:B------:R-:W-:Y:S02]  /*5330*/  FMUL.FTZ R122, R113, R106 ;  /* 0x0000006a717a7220 */ /* 0x000fe40000410000 */
[----:B------:R-:W-:Y:S02]  /*5340*/  FFMA.FTZ R131, R123, R124, RZ ;  /* 0x0000007c7b837223 */ /* 0x000fe400000100ff */
[----:B------:R-:W-:Y:S02]  /*5350*/  FADD.FTZ R127, -R127, R126 ;  /* 0x0000007e7f7f7221 */ /* 0x000fe40000010100 */
[----:B------:R-:W-:Y:S02]  /*5360*/  FFMA.FTZ R126, R120, R126, R125 ;  /* 0x0000007e787e7223 */ /* 0x000fe4000001007d */
[----:B------:R-:W-:-:S02]  /*5370*/  FFMA.FTZ R150, R82, R183, R129 ;  /* 0x000000b752967223 */ /* 0x000fc40000010081 */
[-C--:B------:R-:W-:Y:S02]  /*5380*/  FFMA.FTZ R82, R18, -R111.reuse, R148 ;  /* 0x8000006f12527223 */ /* 0x080fe40000010094 */
[----:B------:R-:W-:Y:S02]  /*5390*/  FMUL.FTZ R125, R141, R111 ;  /* 0x0000006f8d7d7220 */ /* 0x000fe40000410000 */
[----:B------:R-:W-:Y:S02]  /*53a0*/  FFMA.FTZ R131, R122, R138, R131 ;  /* 0x0000008a7a837223 */ /* 0x000fe40000010083 */
[----:B------:R-:W-:Y:S02]  /*53b0*/  FFMA.FTZ R154, R74, R150, R177 ;  /* 0x000000964a9a7223 */ /* 0x000fe400000100b1 */
[----:B------:R-:W-:Y:S02]  /*53c0*/  FMUL.FTZ R74, R145, R108 ;  /* 0x0000006c914a7220 */ /* 0x000fe40000410000 */
[----:B------:R-:W-:-:S02]  /*53d0*/  FFMA.FTZ R131, R125, R82, R131 ;  /* 0x000000527d837223 */ /* 0x000fc40000010083 */
[----:B------:R-:W-:Y:S02]  /*53e0*/  FFMA.FTZ R129, R85, R149, R126 ;  /* 0x0000009555817223 */ /* 0x000fe4000001007e */
[----:B------:R-:W-:Y:S02]  /*53f0*/  FADD.FTZ R139, -R83, R146 ;  /* 0x00000092538b7221 */ /* 0x000fe40000010100 */
[-C--:B------:R-:W-:Y:S02]  /*5400*/  FFMA.FTZ R136, R12, -R103.reuse, R149 ;  /* 0x800000670c887223 */ /* 0x080fe40000010095 */
[----:B------:R-:W-:Y:S02]  /*5410*/  FMUL.FTZ R83, R147, R103 ;  /* 0x0000006793537220 */ /* 0x000fe40000410000 */
[----:B------:R-:W-:Y:S02]  /*5420*/  FFMA.FTZ R131, R74, R127, R131 ;  /* 0x0000007f4a837223 */ /* 0x000fe40000010083 */
[----:B------:R-:W-:-:S02]  /*5430*/  FFMA.FTZ R146, R84, R146, R129 ;  /* 0x0000009254927223 */ /* 0x000fc40000010081 */
[----:B------:R-:W-:Y:S02]  /*5440*/  FMUL.FTZ R126, R151, R102 ;  /* 0x00000066977e7220 */ /* 0x000fe40000410000 */
[----:B------:R-:W-:Y:S02]  /*5450*/  FFMA.FTZ R131, R83, R136, R131 ;  /* 0x0000008853837223 */ /* 0x000fe40000010083 */
[----:B------:R-:W-:Y:S02]  /*5460*/  FFMA.FTZ R170, R75, R154, R170 ;  /* 0x0000009a4baa7223 */ /* 0x000fe400000100aa */
[----:B------:R-:W-:Y:S02]  /*5470*/  FFMA.FTZ R129, R87, R143, R146 ;  /* 0x0000008f57817223 */ /* 0x000fe40000010092 */
[-C--:B------:R-:W-:Y:S02]  /*5480*/  FFMA.FTZ R143, R14, -R105.reuse, R143 ;  /* 0x800000690e8f7223 */ /* 0x080fe4000001008f */
[----:B------:R-:W-:-:S02]  /*5490*/  FMUL.FTZ R75, R153, R105 ;  /* 0x00000069994b7220 */ /* 0x000fc40000410000 */
[----:B------:R-:W-:Y:S02]  /*54a0*/  FFMA.FTZ R130, R126, R139, R131 ;  /* 0x0000008b7e827223 */ /* 0x000fe40000010083 */
[----:B------:R-:W-:Y:S02]  /*54b0*/  FFMA.FTZ R140, R86, R158, R129 ;  /* 0x0000009e568c7223 */ /* 0x000fe40000010081 */
[-C--:B------:R-:W-:Y:S02]  /*54c0*/  FFMA.FTZ R149, R15, -R104.reuse, R158 ;  /* 0x800000680f957223 */ /* 0x080fe4000001009e */
[----:B------:R-:W-:Y:S02]  /*54d0*/  FMUL.FTZ R128, R155, R104 ;  /* 0x000000689b807220 */ /* 0x000fe40000410000 */
[----:B------:R-:W-:Y:S02]  /*54e0*/  FFMA.FTZ R131, R75, R143, R130 ;  /* 0x0000008f4b837223 */ /* 0x000fe40000010082 */
[----:B------:R-:W-:-:S02]  /*54f0*/  FFMA.FTZ R179, R55, R142, R140 ;  /* 0x0000008e37b37223 */ /* 0x000fc4000001008c */
[-C--:B------:R-:W-:Y:S02]  /*5500*/  FFMA.FTZ R177, R8, -R107.reuse, R142 ;  /* 0x8000006b08b17223 */ /* 0x080fe4000001008e */
[----:B------:R-:W-:Y:S02]  /*5510*/  FMUL.FTZ R129, R173, R107 ;  /* 0x0000006bad817220 */ /* 0x000fe40000410000 */
[----:B------:R-:W-:Y:S02]  /*5520*/  FFMA.FTZ R140, R128, R149, R131 ;  /* 0x00000095808c7223 */ /* 0x000fe40000010083 */
[----:B------:R-:W-:Y:S02]  /*5530*/  FFMA.FTZ R142, R54, R152, R179 ;  /* 0x00000098368e7223 */ /* 0x000fe400000100b3 */
[-C--:B------:R-:W-:Y:S02]  /*5540*/  FFMA.FTZ R181, R9, -R110.reuse, R152 ;  /* 0x8000006e09b57223 */ /* 0x080fe40000010098 */
[----:B------:R-:W-:-:S02]  /*5550*/  FMUL.FTZ R130, R175, R110 ;  /* 0x0000006eaf827220 */ /* 0x000fc40000410000 */
[----:B------:R-:W-:Y:S02]  /*5560*/  FFMA.FTZ R179, R129, R177, R140 ;  /* 0x000000b181b37223 */ /* 0x000fe4000001008c */
[----:B------:R-:W-:Y:S02]  /*5570*/  FFMA.FTZ R185, R117, R183, R142 ;  /* 0x000000b775b97223 */ /* 0x000fe4000001008e */
[-C--:B------:R-:W-:Y:S02]  /*5580*/  FMUL.FTZ R131, R163, R115.reuse ;  /* 0x00000073a3837220 */ /* 0x080fe40000410000 */
[----:B------:R-:W-:Y:S02]  /*5590*/  FFMA.FTZ R183, R10, -R115, R183 ;  /* 0x800000730ab77223 */ /* 0x000fe400000100b7 */
[----:B------:R-:W-:Y:S02]  /*55a0*/  FFMA.FTZ R142, R130, R181, R179 ;  /* 0x000000b5828e7223 */ /* 0x000fe400000100b3 */
[----:B------:R-:W-:-:S02]  /*55b0*/  FMUL.FTZ R140, R161, R112 ;  /* 0x00000070a18c7220 */ /* 0x000fc40000410000 */
[----:B------:R-:W-:Y:S02]  /*55c0*/  FFMA.FTZ R146, R11, -R112, R150 ;  /* 0x800000700b927223 */ /* 0x000fe40000010096 */
[----:B------:R-:W-:Y:S02]  /*55d0*/  FFMA.FTZ R179, R131, R183, R142 ;  /* 0x000000b783b37223 */ /* 0x000fe4000001008e */
[----:B------:R-:W-:Y:S02]  /*55e0*/  FFMA.FTZ R144, R116, R150, R185 ;  /* 0x0000009674907223 */ /* 0x000fe400000100b9 */
[-C--:B------:R-:W-:Y:S02]  /*55f0*/  FMUL.FTZ R148, R171, R133.reuse ;  /* 0x00000085ab947220 */ /* 0x080fe40000410000 */
[----:B------:R-:W-:Y:S02]  /*5600*/  FFMA.FTZ R150, R4, -R133, R154 ;  /* 0x8000008504967223 */ /* 0x000fe4000001009a */
[----:B------:R-:W-:-:S02]  /*5610*/  FFMA.FTZ R179, R140, R146, R179 ;  /* 0x000000928cb37223 */ /* 0x000fc400000100b3 */
[----:B------:R-:W-:Y:S02]  /*5620*/  FFMA.FTZ R185, R59, R154, R144 ;  /* 0x0000009a3bb97223 */ /* 0x000fe40000010090 */
[----:B------:R-:W-:Y:S02]  /*5630*/  FFMA.FTZ R142, R72, R170, R167 ;  /* 0x000000aa488e7223 */ /* 0x000fe400000100a7 */
[-C--:B------:R-:W-:Y:S02]  /*5640*/  FMUL.FTZ R152, R157, R114.reuse ;  /* 0x000000729d987220 */ /* 0x080fe40000410000 */
[----:B------:R-:W-:Y:S02]  /*5650*/  FFMA.FTZ R154, R5, -R114, R170 ;  /* 0x80000072059a7223 */ /* 0x000fe400000100aa */
[----:B------:R-:W-:Y:S02]  /*5660*/  FFMA.FTZ R179, R148, R150, R179 ;  /* 0x0000009694b37223 */ /* 0x000fe400000100b3 */
[----:B------:R-:W-:-:S02]  /*5670*/  FFMA.FTZ R168, R61, R142, R168 ;  /* 0x0000008e3da87223 */ /* 0x000fc400000100a8 */
[-C--:B------:R-:W-:Y:S02]  /*5680*/  FMUL.FTZ R156, R169, R135.reuse ;  /* 0x00000087a99c7220 */ /* 0x080fe40000410000 */
[----:B------:R-:W-:Y:S02]  /*5690*/  FFMA.FTZ R167, R6, -R135, R142 ;  /* 0x8000008706a77223 */ /* 0x000fe4000001008e */
[----:B------:R-:W-:Y:S02]  /*56a0*/  FFMA.FTZ R179, R152, R154, R179 ;  /* 0x0000009a98b37223 */ /* 0x000fe400000100b3 */
[----:B------:R-:W-:Y:S02]  /*56b0*/  FFMA.FTZ R72, R58, R170, R185 ;  /* 0x000000aa3a487223 */ /* 0x000fe400000100b9 */
[-C--:B------:R-:W-:Y:S02]  /*56c0*/  FMUL.FTZ R158, R159, R132.reuse ;  /* 0x000000849f9e7220 */ /* 0x080fe40000410000 */
[----:B------:R-:W-:-:S02]  /*56d0*/  FFMA.FTZ R185, R7, -R132, R168 ;  /* 0x8000008407b97223 */ /* 0x000fc400000100a8 */
[----:B------:R-:W-:Y:S02]  /*56e0*/  FFMA.FTZ R179, R156, R167, R179 ;  /* 0x000000a79cb37223 */ /* 0x000fe400000100b3 */
[----:B------:R-:W-:Y:S02]  /*56f0*/  FFMA.FTZ R61, R121, R142, R72 ;  /* 0x0000008e793d7223 */ /* 0x000fe40000010048 */
[----:B------:R-:W-:Y:S02]  /*5700*/  FFMA.FTZ R179, R158, R185, R179 ;  /* 0x000000b99eb37223 */ /* 0x000fe400000100b3 */
[----:B------:R-:W-:Y:S02]  /*5710*/  FFMA.FTZ R61, R118, R168, R61 ;  /* 0x000000a8763d7223 */ /* 0x000fe4000001003d */
[C---:B-1----:R-:W-:Y:S01]  /*5720*/  FFMA.FTZ R53, R166.reuse, R53, R165 ;  /* 0x00000035a6357223 */ /* 0x042fe200000100a5 */
[----:B------:R-:W0:Y:S01]  /*5730*/  SHFL.DOWN PT, R72, R179, 0x1, 0x1f ;  /* 0x08201f00b3487f89 */ /* 0x000e2200000e0000 */
[----:B------:R-:W-:-:S02]  /*5740*/  FMUL.FTZ R52, R166, R52 ;  /* 0x00000034a6347220 */ /* 0x000fc40000410000 */
[----:B------:R-:W-:Y:S01]  /*5750*/  FMUL.FTZ R144, R60, R163 ;  /* 0x000000a33c907220 */ /* 0x000fe20000410000 */
[----:B------:R-:W1:Y:S01]  /*5760*/  SHFL.DOWN PT, R142, R61, 0x1, 0x1f ;  /* 0x08201f003d8e7f89 */ /* 0x000e6200000e0000 */
[----:B------:R-:W-:Y:S02]  /*5770*/  FADD.FTZ R51, R158, R51 ;  /* 0x000000339e337221 */ /* 0x000fe40000010000 */
[----:B------:R-:W-:Y:S01]  /*5780*/  FMUL.FTZ R183, R144, R183 ;  /* 0x000000b790b77220 */ /* 0x000fe20000410000 */
[----:B------:R2:W-:Y:S01]  /*5790*/  @!P1 STS.64 [UR4+0x1308], R52 ;  /* 0x00130834ff009988 */ /* 0x0005e20008000a04 */
[----:B------:R-:W-:Y:S02]  /*57a0*/  FADD.FTZ R50, R156, R50 ;  /* 0x000000329c327221 */ /* 0x000fe40000010000 */
[----:B------:R-:W-:Y:S02]  /*57b0*/  FFMA.FTZ R183, R10, R163, R183 ;  /* 0x000000a30ab77223 */ /* 0x000fe400000100b7 */
[----:B------:R-:W-:-:S02]  /*57c0*/  FADD.FTZ R49, R152, R49 ;  /* 0x0000003198317221 */ /* 0x000fc40000010000 */
        /* <DEDUP_REMOVED lines=14> */
[C---:B------:R-:W-:Y:S02]  /*58b0*/  FMUL.FTZ R53, R60.reuse, R147 ;  /* 0x000000933c357220 */ /* 0x040fe40000410000 */
[----:B------:R-:W-:Y:S02]  /*58c0*/  FADD.FTZ R46, R131, R46 ;  /* 0x0000002e832e7221 */ /* 0x000fe40000010000 */
[----:B------:R-:W-:Y:S02]  /*58d0*/  FMUL.FTZ R53, R53, R136 ;  /* 0x0000008835357220 */ /* 0x000fe40000410000 */
[----:B------:R-:W-:Y:S02]  /*58e0*/  FMUL.FTZ R136, R60, R159 ;  /* 0x0000009f3c887220 */ /* 0x000fe40000410000 */
[----:B------:R-:W-:Y:S02]  /*58f0*/  FFMA.FTZ R147, R12, R147, R53 ;  /* 0x000000930c937223 */ /* 0x000fe40000010035 */
[----:B------:R-:W-:-:S02]  /*5900*/  FMUL.FTZ R53, R60, R73 ;  /* 0x000000493c357220 */ /* 0x000fc40000410000 */
[----:B------:R-:W-:Y:S02]  /*5910*/  FMUL.FTZ R136, R136, R185 ;  /* 0x000000b988887220 */ /* 0x000fe40000410000 */
[----:B------:R-:W-:Y:S02]  /*5920*/  FMUL.FTZ R53, R53, R124 ;  /* 0x0000007c35357220 */ /* 0x000fe40000410000 */
[----:B0-----:R-:W-:Y:S02]  /*5930*/  @!P0 FADD.FTZ R179, R179, R72 ;  /* 0x00000048b3b38221 */ /* 0x001fe40000010000 */
[----:B------:R-:W-:Y:S02]  /*5940*/  FFMA.FTZ R136, R7, R159, R136 ;  /* 0x0000009f07887223 */ /* 0x000fe40000010088 */
[----:B-1----:R-:W-:Y:S01]  /*5950*/  @!P0 FADD.FTZ R61, R61, R142 ;  /* 0x0000008e3d3d8221 */ /* 0x002fe20000010000 */
[----:B------:R-:W0:Y:S01]  /*5960*/  SHFL.DOWN PT, R72, R179, 0x4, 0x1f ;  /* 0x08801f00b3487f89 */ /* 0x000e2200000e0000 */
[----:B------:R-:W-:Y:S01]  /*5970*/  ISETP.GT.AND P0, PT, R95, 0x1b, PT ;  /* 0x0000001b5f00780c */ /* 0x000fe20003f04270 */
[----:B------:R-:W-:-:S02]  /*5980*/  FFMA.FTZ R53, R16, R73, R53 ;  /* 0x0000004910357223 */ /* 0x000fc40000010035 */
        /* <DEDUP_REMOVED lines=33> */
[C---:B------:R-:W-:Y:S02]  /*5ba0*/  FMUL.FTZ R52, R60.reuse, R145 ;  /* 0x000000913c347220 */ /* 0x040fe40000410000 */
[----:B------:R-:W1:Y:S01]  /*5bb0*/  SHFL.DOWN PT, R160, R61, 0x10, 0x1f ;  /* 0x0a001f003da07f89 */ /* 0x000e6200000e0000 */
[----:B------:R-:W-:-:S02]  /*5bc0*/  FMUL.FTZ R149, R60, R157 ;  /* 0x0000009d3c957220 */ /* 0x000fc40000410000 */
[----:B------:R-:W-:Y:S02]  /*5bd0*/  FMUL.FTZ R52, R52, R127 ;  /* 0x0000007f34347220 */ /* 0x000fe40000410000 */
[C---:B------:R-:W-:Y:S02]  /*5be0*/  FMUL.FTZ R139, R60.reuse, R141 ;  /* 0x0000008d3c8b7220 */ /* 0x040fe40000410000 */
        /* <DEDUP_REMOVED lines=43> */
.L_x_5891:
[----:B0-----:R-:W-:Y:S05]  /*5ea0*/  BSYNC B0 ;  /* 0x0000000000007941 */ /* 0x001fea0003800000 */
.L_x_5890:
        /* <DEDUP_REMOVED lines=21> */
.L_x_5887:
        /* <DEDUP_REMOVED lines=9> */
[----:B0-----:R-:W-:-:S03]  /*6090*/  IADD3 R64, R100, -0x1, RZ ;  /* 0xffffffff64407810 */ /* 0x001fc60007ffe0ff */
        /* <DEDUP_REMOVED lines=173> */
[----:B------:R-:W-:Y:S01]  /*6b70*/  IMAD.WIDE.U32 R4, R0, c[0x0][0x300], R12 ;  /* 0x0000c00000047a25 */ /* 0x000fe200078e000c */
[----:B------:R-:W-:-:S02]  /*6b80*/  IADD3 R12, P1, R2, -0x800, RZ ;  /* 0xfffff800020c7810 */ /* 0x000fc40007f3e0ff */
[----:B------:R-:W3:Y:S01]  /*6b90*/  LDS.128 R40, [R95.X16+0x600] ;  /* 0x000600005f287984 */ /* 0x000ee2000000cc00 */
[----:B------:R-:W-:Y:S01]  /*6ba0*/  FADD.FTZ R30, R29, R30 ;  /* 0x0000001e1d1e7221 */ /* 0x000fe20000010000 */
[----:B------:R-:W-:Y:S02]  /*6bb0*/  IADD3 R5, R5, R7, RZ ;  /* 0x0000000705057210 */ /* 0x000fe40007ffe0ff */
[----:B------:R-:W-:Y:S01]  /*6bc0*/  LEA R6, P0, R4, c[0x0][0x340], 0x2 ;  /* 0x0000d00004067a11 */ /* 0x000fe200078010ff */
[----:B------:R-:W-:Y:S01]  /*6bd0*/  FADD.FTZ R31, R30, R31 ;  /* 0x0000001f1e1f7221 */ /* 0x000fe20000010000 */
[----:B------:R-:W-:Y:S02]  /*6be0*/  IADD3.X R13, R3, -0x1, RZ, P1, !PT ;  /* 0xffffffff030d7810 */ /* 0x000fe40000ffe4ff */
[----:B------:R-:W-:Y:S01]  /*6bf0*/  LEA.HI.X R7, R4, c[0x0][0x344], R5, 0x2, P0 ;  /* 0x0000d10004077a11 */ /* 0x000fe200000f1405 */
[----:B----4-:R-:W-:Y:S01]  /*6c00*/  FADD.FTZ R24, R31, R24 ;  /* 0x000000181f187221 */ /* 0x010fe20000010000 */
[----:B------:R-:W-:-:S02]  /*6c10*/  ISETP.GT.AND P0, PT, R100, 0x1, PT ;  /* 0x000000016400780c */ /* 0x000fc40003f04270 */
[----:B------:R-:W-:Y:S01]  /*6c20*/  MOV R100, R64 ;  /* 0x0000004000647202 */ /* 0x000fe20000000f00 */
[----:B------:R-:W-:-:S04]  /*6c30*/  IMAD.WIDE R4, R113, 0x10, R6 ;  /* 0x0000001071047825 */ /* 0x000fc800078e0206 */
[----:B------:R-:W-:-:S04]  /*6c40*/  FADD.FTZ R25, R24, R25 ;  /* 0x0000001918197221 */ /* 0x000fc80000010000 */
        /* <DEDUP_REMOVED lines=12> */
.L_x_5853:
        /* <DEDUP_REMOVED lines=24> */
.L_x_5895:
[----:B0-----:R-:W-:Y:S05]  /*6e90*/  BSYNC B0 ;  /* 0x0000000000007941 */ /* 0x001fea0003800000 */
.L_x_5894:
        /* <DEDUP_REMOVED lines=8> */
[----:B------:R-:W1:Y:S02]  /*6f20*/  SHFL.DOWN P0, R3, R2, 0x2, 0x1f ;  /* 0x08401f0002037f89 */ /* 0x000e640000000000 */
[----:B-1----:R-:W-:-:S05]  /*6f30*/  @P0 FADD R3, R2, R3 ;  /* 0x0000000302030221 */ /* 0x002fca0000000000 */
[----:B0-----:R-:W0:Y:S02]  /*6f40*/  SHFL.DOWN P0, R4, R3, 0x4, 0x1f ;  /* 0x08801f0003047f89 */ /* 0x001e240000000000 */
        /* <DEDUP_REMOVED lines=12> */
.L_x_5897:
[----:B------:R-:W1:Y:S02]  /*7010*/  S2R R21, SR_TID.X ;  /* 0x0000000000157919 */ /* 0x000e640000002100 */
.L_x_5898:
[----:B0-----:R-:W-:Y:S05]  /*7020*/  BSYNC B0 ;  /* 0x0000000000007941 */ /* 0x001fea0003800000 */
.L_x_5896:
        /* <DEDUP_REMOVED lines=22> */
.L_x_5899:
        /* <DEDUP_REMOVED lines=55> */
.L_x_5900:
        /* <DEDUP_REMOVED lines=16> */
.L_x_9091:


//--------------------- .text._Z25selective_scan_bwd_kernelI32Selective_Scan_bwd_kernel_traitsILi32ELi16ELb1ELb0ELb1ELb0ELb0EffEEv12SSMParamsBwd --------------------------
	.section	.text._Z25selective_scan_bwd_kernelI32Selective_Scan_bwd_kernel_traitsILi32ELi16ELb1ELb0ELb1ELb0ELb0EffEEv12SSMParamsBwd,"ax",@progbits
	.sectioninfo	@"SHI_REGISTERS=216"
	.align	128
        .global         _Z25selective_scan_bwd_kernelI32Selective_Scan_bwd_kernel_traitsILi32ELi16ELb1ELb0ELb1ELb0ELb0EffEEv12SSMParamsBwd
        .type           _Z25selective_scan_bwd_kernelI32Selective_Scan_bwd_kernel_traitsILi32ELi16ELb1ELb0ELb1ELb0ELb0EffEEv12SSMParamsBwd,@function
        .size           _Z25selective_scan_bwd_kernelI32Selective_Scan_bwd_kernel_traitsILi32ELi16ELb1ELb0ELb1ELb0ELb0EffEEv12SSMParamsBwd,(.L_x_9092 - _Z25selective_scan_bwd_kernelI32Selective_Scan_bwd_kernel_traitsILi32ELi16ELb1ELb0ELb1ELb0ELb0EffEEv12SSMParamsBwd)
        .other          _Z25selective_scan_bwd_kernelI32Selective_Scan_bwd_kernel_traitsILi32ELi16ELb1ELb0ELb1ELb0ELb0EffEEv12SSMParamsBwd,@"STO_CUDA_ENTRY STV_DEFAULT"
_Z25selective_scan_bwd_kernelI32Selective_Scan_bwd_kernel_traitsILi32ELi16ELb1ELb0ELb1ELb0ELb0EffEEv12SSMParamsBwd:
.text._Z25selective_scan_bwd_kernelI32Selective_Scan_bwd_kernel_traitsILi32ELi16ELb1ELb0ELb1ELb0ELb0EffEEv12SSMParamsBwd:
        /* <DEDUP_REMOVED lines=8> */
[----:B------:R-:W-:Y:S01]  /*0080*/  HFMA2.MMA R126, -RZ, RZ, 0, 0 ;  /* 0x00000000ff7e7435 */ /* 0x000fe200000001ff */
        /* <DEDUP_REMOVED lines=45> */
[-C--:B------:R-:W-:Y:S02]  /*0360*/  @!P1 IADD3 R0, R0, -R11.reuse, RZ ;  /* 0x8000000b00009210 */ /* 0x080fe40007ffe0ff */
[----:B------:R-:W-:Y:S02]  /*0370*/  @!P1 IADD3 R133, R133, 0x1, RZ ;  /* 0x0000000185859810 */ /* 0x000fe40007ffe0ff */
[----:B------:R-:W-:Y:S01]  /*0380*/  ISETP.GE.U32.AND P0, PT, R0, R11, PT ;  /* 0x0000000b0000720c */ /* 0x000fe20003f06070 */
[----:B------:R-:W-:Y:S01]  /*0390*/  IMAD R0, R202, c[0x0][0x1b0], RZ ;  /* 0x00006c00ca007a24 */ /* 0x000fe200078e02ff */
[----:B------:R-:W-:-:S02]  /*03a0*/  LEA R11, R8, 0xfffffe00, 0x9 ;  /* 0xfffffe00080b7811 */ /* 0x000fc400078e48ff */
[----:B------:R-:W-:Y:S01]  /*03b0*/  IADD3 R7, R7, R9, RZ ;  /* 0x0000000907077210 */ /* 0x000fe20007ffe0ff */
        /* <DEDUP_REMOVED lines=34> */
[----:B------:R-:W-:Y:S01]  /*05e0*/  IADD3 R11, P5, R11, R8, RZ ;  /* 0x000000080b0b7210 */ /* 0x000fe20007fbe0ff */
[----:B------:R-:W-:Y:S01]  /*05f0*/  @P0 IMAD R0, R0, c[0x0][0x174], RZ ;  /* 0x00005d0000000a24 */ /* 0x000fe200078e02ff */
[----:B------:R-:W-:Y:S02]  /*0600*/  IADD3 R2, R9, R3, RZ ;  /* 0x0000000309027210 */ /* 0x000fe40007ffe0ff */
[----:B------:R-:W-:Y:S01]  /*0610*/  LEA R120, P4, R119, c[0x0][0x308], 0x2 ;  /* 0x0000c20077787a11 */ /* 0x000fe200078810ff */
[----:B------:R-:W-:Y:S01]  /*0620*/  @P0 IMAD R0, R0, c[0x0][0x16c], RZ ;  /* 0x00005b0000000a24 */ /* 0x000fe200078e02ff */
[----:B------:R-:W-:Y:S02]  /*0630*/  IADD3.X R2, R13, R2, RZ, P5, !PT ;  /* 0x000000020d027210 */ /* 0x000fe40002ffe4ff */
[----:B------:R-:W-:Y:S02]  /*0640*/  @P0 MOV R3, 0x8 ;  /* 0x0000000800030802 */ /* 0x000fe40000000f00 */
[----:B------:R-:W-:-:S02]  /*0650*/  LEA R118, P6, R11, c[0x0][0x230], 0x2 ;  /* 0x00008c000b767a11 */ /* 0x000fc400078c10ff */
[----:B------:R-:W-:Y:S02]  /*0660*/  LEA.HI.X R119, R119, c[0x0][0x30c], R4, 0x2, P4 ;  /* 0x0000c30077777a11 */ /* 0x000fe400020f1404 */
        /* <DEDUP_REMOVED lines=13> */
[----:B------:R-:W-:Y:S02]  /*0740*/  MOV R131, RZ ;  /* 0x000000ff00837202 */ /* 0x000fe40000000f00 */
[----:B0-----:R-:W-:-:S04]  /*0750*/  SHF.L.U32 R114, R127, 0x2, RZ ;  /* 0x000000027f727819 */ /* 0x001fc800000006ff */
[----:B-1----:R-:W-:-:S03]  /*0760*/  LOP3.LUT R114, R114, 0xffffff80, RZ, 0xc0, !PT ;  /* 0xffffff8072727812 */ /* 0x002fc600078ec0ff */
.L_x_5941:
[----:B------:R-:W-:Y:S01]  /*0770*/  BAR.SYNC.DEFER_BLOCKING 0x0 ;  /* 0x0000000000007b1d */ /* 0x000fe20000010000 */
[----:B------:R-:W-:Y:S02]  /*0780*/  LOP3.LUT R113, R114, 0x1f, R127, 0xf8, !PT ;  /* 0x0000001f72717812 */ /* 0x000fe400078ef87f */
[----:B----4-:R-:W-:Y:S02]  /*0790*/  MOV R4, R124 ;  /* 0x0000007c00047202 */ /* 0x010fe40000000f00 */
[----:B------:R-:W-:-:S05]  /*07a0*/  MOV R5, R123 ;  /* 0x0000007b00057202 */ /* 0x000fca0000000f00 */
[----:B------:R-:W-:-:S05]  /*07b0*/  IMAD.WIDE R12, R113, 0x10, R4 ;  /* 0x00000010710c7825 */ /* 0x000fca00078e0204 */
[----:B------:R-:W2:Y:S04]  /*07c0*/  LDG.E.128 R16, [R12.64] ;  /* 0x000000040c107981 */ /* 0x000ea8000c1e1d00 */
[----:B---3--:R-:W3:Y:S04]  /*07d0*/  LDG.E.128 R20, [R12.64+0x200] ;  /* 0x000200040c147981 */ /* 0x008ee8000c1e1d00 */
[----:B------:R-:W4:Y:S04]  /*07e0*/  LDG.E.128 R24, [R12.64+0x400] ;  /* 0x000400040c187981 */ /* 0x000f28000c1e1d00 */
[----:B------:R-:W4:Y:S01]  /*07f0*/  LDG.E.128 R28, [R12.64+0x600] ;  /* 0x000600040c1c7981 */ /* 0x000f22000c1e1d00 */
[----:B------:R-:W-:-:S02]  /*0800*/  MOV R4, R122 ;  /* 0x0000007a00047202 */ /* 0x000fc40000000f00 */
[----:B------:R-:W-:Y:S02]  /*0810*/  MOV R5, R121 ;  /* 0x0000007900057202 */ /* 0x000fe40000000f00 */
[----:B------:R-:W-:-:S03]  /*0820*/  SHF.L.U32 R112, R125, 0x6, RZ ;  /* 0x000000067d707819 */ /* 0x000fc600000006ff */
[----:B------:R-:W-:Y:S01]  /*0830*/  IMAD.WIDE R32, R113, 0x10, R4 ;  /* 0x0000001071207825 */ /* 0x000fe200078e0204 */
[----:B--2---:R-:W-:Y:S04]  /*0840*/  STS.128 [R125.X16], R16 ;  /* 0x000000107d007388 */ /* 0x004fe8000000cc00 */
[----:B---3--:R0:W-:Y:S04]  /*0850*/  STS.128 [R125.X16+0x200], R20 ;  /* 0x000200147d007388 */ /* 0x0081e8000000cc00 */
[----:B----4-:R-:W-:Y:S04]  /*0860*/  STS.128 [R125.X16+0x400], R24 ;  /* 0x000400187d007388 */ /* 0x010fe8000000cc00 */
[----:B------:R-:W-:Y:S01]  /*0870*/  STS.128 [R125.X16+0x600], R28 ;  /* 0x0006001c7d007388 */ /* 0x000fe2000000cc00 */
        /* <DEDUP_REMOVED lines=10> */
[----:B0-----:R-:W-:-:S02]  /*0920*/  MOV R20, R120 ;  /* 0x0000007800147202 */ /* 0x001fc40000000f00 */
        /* <DEDUP_REMOVED lines=22> */
[----:B------:R-:W0:Y:S04]  /*0a90*/  LDS.128 R36, [R112] ;  /* 0x0000000070247984 */ /* 0x000e280000000c00 */
[----:B------:R-:W1:Y:S04]  /*0aa0*/  LDS.128 R40, [R112+0x10] ;  /* 0x0000100070287984 */ /* 0x000e680000000c00 */
[----:B------:R-:W2:Y:S04]  /*0ab0*/  LDS.128 R44, [R112+0x20] ;  /* 0x00002000702c7984 */ /* 0x000ea80000000c00 */
[----:B------:R-:W3:Y:S01]  /*0ac0*/  LDS.128 R48, [R112+0x30] ;  /* 0x0000300070307984 */ /* 0x000ee20000000c00 */
[----:B0-----:R-:W-:-:S02]  /*0ad0*/  FFMA.FTZ R0, R4, R36, R131 ;  /* 0x0000002404007223 */ /* 0x001fc40000010083 */
[-C--:B-----5:R-:W-:Y:S02]  /*0ae0*/  FMUL.FTZ R52, R36, R128.reuse ;  /* 0x0000008024347220 */ /* 0x0a0fe40000410000 */
[----:B------:R-:W-:Y:S02]  /*0af0*/  FFMA.FTZ R69, R5, R37, R0 ;  /* 0x0000002505457223 */ /* 0x000fe40000010000 */
[----:B------:R-:W-:Y:S02]  /*0b00*/  FMUL.FTZ R54, R38, R128 ;  /* 0x0000008026367220 */ /* 0x000fe40000410000 */
[----:B------:R-:W-:Y:S02]  /*0b10*/  FFMA.FTZ R0, R6, R38, R69 ;  /* 0x0000002606007223 */ /* 0x000fe40000010045 */
[----:B------:R-:W-:Y:S02]  /*0b20*/  FMUL.FTZ R55, R39, R128 ;  /* 0x0000008027377220 */ /* 0x000fe40000410000 */
[----:B------:R-:W-:-:S02]  /*0b30*/  FFMA.FTZ R57, R7, R39, R0 ;  /* 0x0000002707397223 */ /* 0x000fc40000010000 */
[----:B-1----:R-:W-:Y:S02]  /*0b40*/  FMUL.FTZ R56, R40, R128 ;  /* 0x0000008028387220 */ /* 0x002fe40000410000 */
[----:B------:R-:W-:Y:S02]  /*0b50*/  FFMA.FTZ R0, R8, R40, R57 ;  /* 0x0000002808007223 */ /* 0x000fe40000010039 */
[-C--:B------:R-:W-:Y:S02]  /*0b60*/  FMUL.FTZ R57, R41, R128.reuse ;  /* 0x0000008029397220 */ /* 0x080fe40000410000 */
[----:B------:R-:W-:Y:S02]  /*0b70*/  FFMA.FTZ R53, R9, R41, R0 ;  /* 0x0000002909357223 */ /* 0x000fe40000010000 */
[----:B------:R-:W-:Y:S02]  /*0b80*/  FMUL.FTZ R58, R42, R128 ;  /* 0x000000802a3a7220 */ /* 0x000fe40000410000 */
[----:B------:R-:W-:-:S02]  /*0b90*/  FFMA.FTZ R0, R10, R42, R53 ;  /* 0x0000002a0a007223 */ /* 0x000fc40000010035 */
[-C--:B--2---:R-:W-:Y:S02]  /*0ba0*/  FMUL.FTZ R60, R44, R128.reuse ;  /* 0x000000802c3c7220 */ /* 0x084fe40000410000 */
        /* <DEDUP_REMOVED lines=9> */
[----:B---3--:R-:W-:Y:S02]  /*0c40*/  FMUL.FTZ R64, R48, R128 ;  /* 0x0000008030407220 */ /* 0x008fe40000410000 */
[----:B------:R-:W-:-:S02]  /*0c50*/  FFMA.FTZ R0, R16, R48, R59 ;  /* 0x0000003010007223 */ /* 0x000fc4000001003b */
        /* <DEDUP_REMOVED lines=18> */
.L_x_5902:
        /* <DEDUP_REMOVED lines=10> */
.L_x_5940:
[----:B------:R-:W-:Y:S01]  /*0e20*/  IMAD R0, R130, c[0x0][0x180], RZ ;  /* 0x0000600082007a24 */ /* 0x000fe200078e02ff */
[----:B--2---:R-:W-:Y:S01]  /*0e30*/  SHF.R.S32.HI R108, RZ, 0x1f, R111 ;  /* 0x0000001fff6c7819 */ /* 0x004fe2000001146f */
        /* <DEDUP_REMOVED lines=8> */
[----:B---3--:R-:W-:-:S03]  /*0ec0*/  LEA R92, P1, R86, R118, 0x2 ;  /* 0x00000076565c7211 */ /* 0x008fc600078210ff */
        /* <DEDUP_REMOVED lines=17> */
[----:B0-----:R-:W-:Y:S01]  /*0fe0*/  FADD.FTZ R107, R20, R126 ;  /* 0x0000007e146b7221 */ /* 0x001fe20000010000 */
[----:B------:R-:W-:Y:S01]  /*0ff0*/  ISETP.NE.AND P1, PT, R127, RZ, PT ;  /* 0x000000ff7f00720c */ /* 0x000fe20003f25270 */
[----:B------:R-:W-:Y:S01]  /*1000*/  IMAD R98, R108, c[0x0][0x1a0], RZ ;  /* 0x000068006c627a24 */ /* 0x000fe200078e02ff */
[----:B------:R-:W-:Y:S02]  /*1010*/  IADD3 R95, R95, R97, RZ ;  /* 0x000000615f5f7210 */ /* 0x000fe40007ffe0ff */
[----:B------:R-:W-:Y:S02]  /*1020*/  LEA.HI R96, R0, R0, RZ, 0x1 ;  /* 0x0000000000607211 */ /* 0x000fe400078f08ff */
        /* <DEDUP_REMOVED lines=10> */
[----:B------:R-:W-:Y:S01]  /*10d0*/  @!P2 IADD3 R92, R116, -0x2, RZ ;  /* 0xfffffffe745ca810 */ /* 0x000fe20007ffe0ff */
[--C-:B------:R-:W-:Y:S01]  /*10e0*/  FADD.FTZ R162, R21, R126.reuse ;  /* 0x0000007e15a27221 */ /* 0x100fe20000010000 */
[----:B------:R-:W-:Y:S01]  /*10f0*/  SHF.L.U32 R149, R96, 0x2, RZ ;  /* 0x0000000260957819 */ /* 0x000fe200000006ff */
[----:B------:R0:W5:Y:S02]  /*1100*/  LDG.E R0, [R94.64] ;  /* 0x000000045e007981 */ /* 0x000164000c1e1900 */
[----:B------:R-:W-:Y:S02]  /*1110*/  @!P2 IMAD R139, R92, c[0x0][0x16c], R111 ;  /* 0x00005b005c8baa24 */ /* 0x000fe400078e026f */
[--C-:B------:R-:W-:Y:S02]  /*1120*/  FADD.FTZ R161, R22, R126.reuse ;  /* 0x0000007e16a17221 */ /* 0x100fe40000010000 */
[--C-:B------:R-:W-:Y:S02]  /*1130*/  FADD.FTZ R160, R23, R126.reuse ;  /* 0x0000007e17a07221 */ /* 0x100fe40000010000 */
[----:B------:R-:W-:-:S02]  /*1140*/  FADD.FTZ R157, R24, R126 ;  /* 0x0000007e189d7221 */ /* 0x000fc40000010000 */
[--C-:B------:R-:W-:Y:S02]  /*1150*/  FADD.FTZ R156, R25, R126.reuse ;  /* 0x0000007e199c7221 */ /* 0x100fe40000010000 */
[----:B------:R-:W-:Y:S01]  /*1160*/  FADD.FTZ R153, R26, R126 ;  /* 0x0000007e1a997221 */ /* 0x000fe20000010000 */
[----:B------:R-:W-:Y:S01]  /*1170*/  MOV R105, RZ ;  /* 0x000000ff00697202 */ /* 0x000fe20000000f00 */
[----:B------:R-:W-:Y:S02]  /*1180*/  FMUL.FTZ R178, R5, R162 ;  /* 0x000000a205b27220 */ /* 0x000fe40000410000 */
[----:B------:R-:W-:Y:S02]  /*1190*/  FMUL.FTZ R171, R4, R107 ;  /* 0x0000006b04ab7220 */ /* 0x000fe40000410000 */
[----:B------:R-:W-:-:S04]  /*11a0*/  @!P2 IMAD.WIDE R138, R139, 0x8, R2 ;  /* 0x000000088b8aa825 */ /* 0x000fc800078e0202 */
[--C-:B------:R-:W-:Y:S02]  /*11b0*/  FADD.FTZ R152, R27, R126.reuse ;  /* 0x0000007e1b987221 */ /* 0x100fe40000010000 */
[----:B------:R-:W-:Y:S02]  /*11c0*/  FMUL.FTZ R173, R6, R161 ;  /* 0x000000a106ad7220 */ /* 0x000fe40000410000 */
[----:B------:R-:W-:Y:S02]  /*11d0*/  FMUL.FTZ R172, R7, R160 ;  /* 0x000000a007ac7220 */ /* 0x000fe40000410000 */
[----:B------:R-:W-:Y:S02]  /*11e0*/  FADD.FTZ R148, R29, R126 ;  /* 0x0000007e1d947221 */ /* 0x000fe40000010000 */
[----:B------:R-:W-:Y:S02]  /*11f0*/  FMUL.FTZ R177, R8, R157 ;  /* 0x0000009d08b17220 */ /* 0x000fe40000410000 */
[----:B------:R-:W-:Y:S01]  /*1200*/  FMUL.FTZ R192, R10, R153 ;  /* 0x000000990ac07220 */ /* 0x000fe20000410000 */
[----:B------:R-:W-:Y:S01]  /*1210*/  BSSY B0, `(.L_x_5904) ;  /* 0x0000066000007945 */ /* 0x000fe20003800000 */
[----:B--2---:R-:W-:-:S04]  /*1220*/  FMUL.FTZ R132, R106, 1.4426950216293334961 ;  /* 0x3fb8aa3b6a847820 */ /* 0x004fc80000410000 */
[----:B------:R-:W-:-:S06]  /*1230*/  FMUL.FTZ R104, R107, R132 ;  /* 0x000000846b687220 */ /* 0x000fcc0000410000 */
[----:B------:R-:W1:Y:S01]  /*1240*/  MUFU.EX2 R104, R104 ;  /* 0x0000006800687308 */ /* 0x000e620000000800 */
[----:B---3--:R-:W-:Y:S01]  /*1250*/  STS.128 [R125.X16], R84 ;  /* 0x000000547d007388 */ /* 0x008fe2000000cc00 */
[----:B------:R-:W-:-:S03]  /*1260*/  FMUL.FTZ R159, R162, R132 ;  /* 0x00000084a29f7220 */ /* 0x000fc60000410000 */
[----:B----4-:R-:W-:Y:S04]  /*1270*/  STS.128 [R125.X16+0x200], R88 ;  /* 0x000200587d007388 */ /* 0x010fe8000000cc00 */
[----:B------:R-:W-:Y:S04]  /*1280*/  STS.128 [R125.X16+0x400], R140 ;  /* 0x0004008c7d007388 */ /* 0x000fe8000000cc00 */
[----:B------:R-:W-:Y:S01]  /*1290*/  STS.128 [R125.X16+0x600], R144 ;  /* 0x000600907d007388 */ /* 0x000fe2000000cc00 */
[----:B------:R-:W-:-:S06]  /*12a0*/  NOP ;  /* 0x0000000000007918 */ /* 0x000fcc0000000000 */
[----:B------:R-:W2:Y:S04]  /*12b0*/  LDS.128 R96, [R112] ;  /* 0x0000000070607984 */ /* 0x000ea80000000c00 */
[----:B0-----:R-:W0:Y:S04]  /*12c0*/  LDS.128 R92, [R112+0x10] ;  /* 0x00001000705c7984 */ /* 0x001e280000000c00 */
[----:B------:R-:W3:Y:S04]  /*12d0*/  LDS.128 R88, [R112+0x20] ;  /* 0x0000200070587984 */ /* 0x000ee80000000c00 */
[----:B------:R-:W4:Y:S04]  /*12e0*/  LDS.128 R84, [R112+0x30] ;  /* 0x0000300070547984 */ /* 0x000f280000000c00 */
[----:B-1----:R1:W-:Y:S01]  /*12f0*/  STS [R149+0x12c8], R104 ;  /* 0x0012c86895007388 */ /* 0x0023e20000000800 */
[----:B------:R-:W-:-:S03]  /*1300*/  FMUL.FTZ R158, R161, R132 ;  /* 0x00000084a19e7220 */ /* 0x000fc60000410000 */
[----:B------:R-:W-:Y:S01]  /*1310*/  BAR.SYNC.DEFER_BLOCKING 0x0 ;  /* 0x0000000000007b1d */ /* 0x000fe20000010000 */
[----:B------:R-:W-:-:S05]  /*1320*/  FMUL.FTZ R155, R160, R132 ;  /* 0x00000084a09b7220 */ /* 0x000fca0000410000 */
[----:B------:R-:W0:Y:S01]  /*1330*/  MUFU.EX2 R159, R159 ;  /* 0x0000009f009f7308 */ /* 0x000e220000000800 */
[----:B------:R-:W-:-:S07]  /*1340*/  FMUL.FTZ R154, R157, R132 ;  /* 0x000000849d9a7220 */ /* 0x000fce0000410000 */
[----:B------:R-:W2:Y:S01]  /*1350*/  MUFU.EX2 R158, R158 ;  /* 0x0000009e009e7308 */ /* 0x000ea20000000800 */
[----:B------:R-:W-:-:S07]  /*1360*/  FMUL.FTZ R151, R156, R132 ;  /* 0x000000849c977220 */ /* 0x000fce0000410000 */
[----:B------:R-:W2:Y:S01]  /*1370*/  MUFU.EX2 R155, R155 ;  /* 0x0000009b009b7308 */ /* 0x000ea20000000800 */
[----:B-1----:R-:W-:Y:S01]  /*1380*/  FMUL.FTZ R149, R153, R132 ;  /* 0x0000008499957220 */ /* 0x002fe20000410000 */
[----:B------:R1:W5:Y:S01]  /*1390*/  @!P2 LDG.E R105, [R138.64+0x4] ;  /* 0x000004048a69a981 */ /* 0x000362000c1e1900 */
[----:B0-----:R-:W-:-:S05]  /*13a0*/  FFMA.FTZ R134, R159, R171, R178 ;  /* 0x000000ab9f867223 */ /* 0x001fca00000100b2 */
[----:B------:R-:W0:Y:S01]  /*13b0*/  MUFU.EX2 R154, R154 ;  /* 0x0000009a009a7308 */ /* 0x000e220000000800 */
[----:B------:R-:W-:Y:S02]  /*13c0*/  FMUL.FTZ R150, R152, R132 ;  /* 0x0000008498967220 */ /* 0x000fe40000410000 */
[----:B------:R-:W-:-:S05]  /*13d0*/  FADD.FTZ R147, R28, R126 ;  /* 0x0000007e1c937221 */ /* 0x000fca0000010000 */
[----:B------:R-:W0:Y:S01]  /*13e0*/  MUFU.EX2 R151, R151 ;  /* 0x0000009700977308 */ /* 0x000e220000000800 */
[----:B-1----:R-:W-:Y:S02]  /*13f0*/  FMUL.FTZ R139, R104, R159 ;  /* 0x0000009f688b7220 */ /* 0x002fe40000410000 */
[----:B--2---:R-:W-:Y:S01]  /*1400*/  FFMA.FTZ R136, R158, R134, R173 ;  /* 0x000000869e887223 */ /* 0x004fe200000100ad */
[----:B------:R-:W-:Y:S01]  /*1410*/  ISETP.NE.AND P2, PT, R127, 0x1f, PT ;  /* 0x0000001f7f00780c */ /* 0x000fe20003f45270 */
[----:B------:R-:W-:-:S03]  /*1420*/  FMUL.FTZ R169, R147, R132 ;  /* 0x0000008493a97220 */ /* 0x000fc60000410000 */
[----:B------:R-:W1:Y:S01]  /*1430*/  MUFU.EX2 R149, R149 ;  /* 0x0000009500957308 */ /* 0x000e620000000800 */
[----:B------:R-:W-:Y:S02]  /*1440*/  FMUL.FTZ R134, R158, R139 ;  /* 0x0000008b9e867220 */ /* 0x000fe40000410000 */
[----:B------:R-:W-:Y:S02]  /*1450*/  FFMA.FTZ R136, R155, R136, R172 ;  /* 0x000000889b887223 */ /* 0x000fe400000100ac */
[----:B------:R-:W-:-:S03]  /*1460*/  FMUL.FTZ R176, R148, R132 ;  /* 0x0000008494b07220 */ /* 0x000fc60000410000 */
[----:B------:R-:W2:Y:S01]  /*1470*/  MUFU.EX2 R150, R150 ;  /* 0x0000009600967308 */ /* 0x000ea20000000800 */
[--C-:B------:R-:W-:Y:S01]  /*1480*/  FADD.FTZ R145, R30, R126.reuse ;  /* 0x0000007e1e917221 */ /* 0x100fe20000010000 */
[----:B------:R1:W3:Y:S01]  /*1490*/  @P2 LDS R194, [R127.X4+0x1acc] ;  /* 0x001acc007fc22984 */ /* 0x0002e20000004800 */
[----:B------:R-:W-:Y:S02]  /*14a0*/  FMUL.FTZ R140, R9, R156 ;  /* 0x0000009c098c7220 */ /* 0x000fe40000410000 */
[----:B------:R-:W-:Y:S02]  /*14b0*/  FMUL.FTZ R139, R155, R134 ;  /* 0x000000869b8b7220 */ /* 0x000fe40000410000 */
[----:B0-----:R-:W-:Y:S01]  /*14c0*/  FFMA.FTZ R136, R154, R136, R177 ;  /* 0x000000889a887223 */ /* 0x001fe200000100b1 */
[----:B------:R-:W0:Y:S01]  /*14d0*/  MUFU.EX2 R169, R169 ;  /* 0x000000a900a97308 */ /* 0x000e220000000800 */
[----:B------:R-:W-:Y:S02]  /*14e0*/  FADD.FTZ R146, R31, R126 ;  /* 0x0000007e1f927221 */ /* 0x000fe40000010000 */
[----:B------:R-:W-:-:S02]  /*14f0*/  FMUL.FTZ R180, R145, R132 ;  /* 0x0000008491b47220 */ /* 0x000fc40000410000 */
[----:B------:R-:W-:Y:S02]  /*1500*/  FMUL.FTZ R134, R154, R139 ;  /* 0x0000008b9a867220 */ /* 0x000fe40000410000 */
[----:B------:R-:W-:Y:S01]  /*1510*/  FFMA.FTZ R136, R151, R136, R140 ;  /* 0x0000008897887223 */ /* 0x000fe2000001008c */
[----:B------:R-:W0:Y:S01]  /*1520*/  MUFU.EX2 R176, R176 ;  /* 0x000000b000b07308 */ /* 0x000e220000000800 */
[----:B------:R-:W-:Y:S02]  /*1530*/  FADD.FTZ R143, R32, R126 ;  /* 0x0000007e208f7221 */ /* 0x000fe40000010000 */
[----:B------:R-:W-:Y:S02]  /*1540*/  FMUL.FTZ R185, R146, R132 ;  /* 0x0000008492b97220 */ /* 0x000fe40000410000 */
[----:B------:R-:W-:Y:S02]  /*1550*/  FMUL.FTZ R139, R11, R152 ;  /* 0x000000980b8b7220 */ /* 0x000fe40000410000 */
[----:B------:R-:W-:Y:S01]  /*1560*/  FMUL.FTZ R134, R151, R134 ;  /* 0x0000008697867220 */ /* 0x000fe20000410000 */
[----:B------:R-:W0:Y:S01]  /*1570*/  MUFU.EX2 R180, R180 ;  /* 0x000000b400b47308 */ /* 0x000e220000000800 */
[----:B-1----:R-:W-:-:S02]  /*1580*/  FFMA.FTZ R136, R149, R136, R192 ;  /* 0x0000008895887223 */ /* 0x002fc400000100c0 */
[--C-:B------:R-:W-:Y:S02]  /*1590*/  FADD.FTZ R144, R33, R126.reuse ;  /* 0x0000007e21907221 */ /* 0x100fe40000010000 */
[----:B------:R-:W-:Y:S02]  /*15a0*/  FMUL.FTZ R184, R143, R132 ;  /* 0x000000848fb87220 */ /* 0x000fe40000410000 */
[----:B------:R-:W-:Y:S01]  /*15b0*/  FMUL.FTZ R190, R12, R147 ;  /* 0x000000930cbe7220 */ /* 0x000fe20000410000 */
[----:B------:R-:W1:Y:S01]  /*15c0*/  MUFU.EX2 R185, R185 ;  /* 0x000000b900b97308 */ /* 0x000e620000000800 */
[----:B------:R-:W-:Y:S02]  /*15d0*/  FMUL.FTZ R163, R149, R134 ;  /* 0x0000008695a37220 */ /* 0x000fe40000410000 */
[----:B--2---:R-:W-:Y:S02]  /*15e0*/  FFMA.FTZ R136, R150, R136, R139 ;  /* 0x0000008896887223 */ /* 0x004fe4000001008b */
[----:B------:R-:W-:-:S02]  /*15f0*/  FADD.FTZ R141, R34, R126 ;  /* 0x0000007e228d7221 */ /* 0x000fc40000010000 */
[----:B------:R-:W-:Y:S01]  /*1600*/  FMUL.FTZ R186, R144, R132 ;  /* 0x0000008490ba7220 */ /* 0x000fe20000410000 */
[----:B------:R-:W2:Y:S01]  /*1610*/  MUFU.EX2 R184, R184 ;  /* 0x000000b800b87308 */ /* 0x000ea20000000800 */
[----:B------:R-:W-:Y:S02]  /*1620*/  FMUL.FTZ R138, R13, R148 ;  /* 0x000000940d8a7220 */ /* 0x000fe40000410000 */
[----:B------:R-:W-:Y:S02]  /*1630*/  FMUL.FTZ R134, R150, R163 ;  /* 0x000000a396867220 */ /* 0x000fe40000410000 */
[----:B0-----:R-:W-:Y:S02]  /*1640*/  FFMA.FTZ R165, R169, R136, R190 ;  /* 0x00000088a9a57223 */ /* 0x001fe400000100be */
[----:B------:R-:W-:Y:S02]  /*1650*/  FADD.FTZ R142, R35, R126 ;  /* 0x0000007e238e7221 */ /* 0x000fe40000010000 */
[----:B------:R-:W-:Y:S01]  /*1660*/  FMUL.FTZ R188, R141, R132 ;  /* 0x000000848dbc7220 */ /* 0x000fe20000410000 */
[----:B------:R-:W0:Y:S01]  /*1670*/  MUFU.EX2 R186, R186 ;  /* 0x000000ba00ba7308 */ /* 0x000e220000000800 */
[----:B------:R-:W-:-:S02]  /*1680*/  FMUL.FTZ R189, R14, R145 ;  /* 0x000000910ebd7220 */ /* 0x000fc40000410000 */
[----:B------:R-:W-:Y:S02]  /*1690*/  FMUL.FTZ R163, R169, R134 ;  /* 0x00000086a9a37220 */ /* 0x000fe40000410000 */
[----:B------:R-:W-:Y:S02]  /*16a0*/  FFMA.FTZ R165, R176, R165, R138 ;  /* 0x000000a5b0a57223 */ /* 0x000fe4000001008a */
[----:B------:R-:W-:Y:S01]  /*16b0*/  FMUL.FTZ R179, R142, R132 ;  /* 0x000000848eb37220 */ /* 0x000fe20000410000 */
[----:B------:R-:W0:Y:S01]  /*16c0*/  MUFU.EX2 R188, R188 ;  /* 0x000000bc00bc7308 */ /* 0x000e220000000800 */
[----:B------:R-:W-:Y:S02]  /*16d0*/  FMUL.FTZ R136, R15, R146 ;  /* 0x000000920f887220 */ /* 0x000fe40000410000 */
[----:B------:R-:W-:Y:S02]  /*16e0*/  FMUL.FTZ R163, R176, R163 ;  /* 0x000000a3b0a37220 */ /* 0x000fe40000410000 */
[----:B------:R-:W-:-:S02]  /*16f0*/  FFMA.FTZ R165, R180, R165, R189 ;  /* 0x000000a5b4a57223 */ /* 0x000fc400000100bd */
[----:B------:R-:W-:Y:S01]  /*1700*/  FMUL.FTZ R191, R16, R143 ;  /* 0x0000008f10bf7220 */ /* 0x000fe20000410000 */
[----:B------:R-:W3:Y:S01]  /*1710*/  MUFU.EX2 R179, R179 ;  /* 0x000000b300b37308 */ /* 0x000ee20000000800 */
[----:B------:R-:W-:Y:S02]  /*1720*/  FMUL.FTZ R132, R180, R163 ;  /* 0x000000a3b4847220 */ /* 0x000fe40000410000 */
[----:B-1----:R-:W-:Y:S02]  /*1730*/  FFMA.FTZ R165, R185, R165, R136 ;  /* 0x000000a5b9a57223 */ /* 0x002fe40000010088 */
[----:B------:R-:W-:Y:S02]  /*1740*/  FMUL.FTZ R134, R17, R144 ;  /* 0x0000009011867220 */ /* 0x000fe40000410000 */
[----:B------:R-:W-:Y:S02]  /*1750*/  FMUL.FTZ R163, R185, R132 ;  /* 0x00000084b9a37220 */ /* 0x000fe40000410000 */
[----:B--2---:R-:W-:-:S02]  /*1760*/  FFMA.FTZ R165, R184, R165, R191 ;  /* 0x000000a5b8a57223 */ /* 0x004fc400000100bf */
[----:B------:R-:W-:Y:S02]  /*1770*/  FMUL.FTZ R181, R18, R141 ;  /* 0x0000008d12b57220 */ /* 0x000fe40000410000 */
[----:B------:R-:W-:Y:S02]  /*1780*/  FMUL.FTZ R163, R184, R163 ;  /* 0x000000a3b8a37220 */ /* 0x000fe40000410000 */
[C---:B0-----:R-:W-:Y:S02]  /*1790*/  FFMA.FTZ R165, R186.reuse, R165, R134 ;  /* 0x000000a5baa57223 */ /* 0x041fe40000010086 */
[----:B------:R-:W-:Y:S02]  /*17a0*/  FMUL.FTZ R132, R19, R142 ;  /* 0x0000008e13847220 */ /* 0x000fe40000410000 */
[----:B------:R-:W-:Y:S02]  /*17b0*/  FMUL.FTZ R163, R186, R163 ;  /* 0x000000a3baa37220 */ /* 0x000fe40000410000 */
[----:B------:R-:W-:-:S02]  /*17c0*/  FFMA.FTZ R165, R188, R165, R181 ;  /* 0x000000a5bca57223 */ /* 0x000fc400000100b5 */
[----:B------:R-:W-:Y:S02]  /*17d0*/  FMUL.FTZ R166, R188, R163 ;  /* 0x000000a3bca67220 */ /* 0x000fe40000410000 */
[----:B---3--:R-:W-:Y:S01]  /*17e0*/  FFMA.FTZ R198, R179, R165, R132 ;  /* 0x000000a5b3c67223 */ /* 0x008fe20000010084 */
[----:B------:R-:W-:Y:S05]  /*17f0*/  @P2 BRA `(.L_x_5905) ;  /* 0x0000007000002947 */ /* 0x000fea0003800000 */
[----:B----4-:R-:W-:Y:S02]  /*1800*/  ISETP.NE.AND P3, PT, R116, c[0x0][0x174], PT ;  /* 0x00005d0074007a0c */ /* 0x010fe40003f65270 */
[----:B------:R-:W-:-:S11]  /*1810*/  MOV R194, 0x3f800000 ;  /* 0x3f80000000c27802 */ /* 0x000fd60000000f00 */
[----:B------:R-:W-:-:S04]  /*1820*/  @P3 LEA.HI R163, R116, R116, RZ, 0x1 ;  /* 0x0000007474a33211 */ /* 0x000fc800078f08ff */
[----:B------:R-:W-:-:S04]  /*1830*/  @P3 LOP3.LUT R163, R163, 0xfffffe, RZ, 0xc0, !PT ;  /* 0x00fffffea3a33812 */ /* 0x000fc800078ec0ff */
[----:B------:R-:W-:-:S04]  /*1840*/  @P3 IADD3 R164, -R163, R116, RZ ;  /* 0x00000074a3a43210 */ /* 0x000fc80007ffe1ff */
[----:B------:R-:W-:-:S05]  /*1850*/  @P3 LEA R164, R164, R111, 0x8 ;  /* 0x0000006fa4a43211 */ /* 0x000fca00078e40ff */
[----:B------:R0:W1:Y:S02]  /*1860*/  @P3 LDS R194, [R164.X4+0x12c8] ;  /* 0x0012c800a4c23984 */ /* 0x0000640000004800 */
.L_x_5905:
[----:B----4-:R-:W-:Y:S05]  /*1870*/  BSYNC B0 ;  /* 0x0000000000007941 */ /* 0x010fea0003800000 */
.L_x_5904:
[----:B------:R-:W-:Y:S01]  /*1880*/  FMUL.FTZ R199, R179, R166 ;  /* 0x000000a6b3c77220 */ /* 0x000fe20000410000 */
[----:B------:R-:W2:Y:S01]  /*1890*/  SHFL.UP PT, R163, R198, 0x1, RZ ;  /* 0x04200000c6a37989 */ /* 0x000ea200000e00ff */
[----:B------:R-:W-:Y:S01]  /*18a0*/  ISETP.GE.AND P3, PT, R125, 0x1, PT ;  /* 0x000000017d00780c */ /* 0x000fe20003f66270 */
[C---:B-----5:R-:W-:Y:S01]  /*18b0*/  FMUL.FTZ R166, R0.reuse, R87 ;  /* 0x0000005700a67220 */ /* 0x060fe20000410000 */
[----:B------:R-:W-:Y:S01]  /*18c0*/  LOP3.LUT R209, R127, 0x1f, RZ, 0xc0, !PT ;  /* 0x0000001f7fd17812 */ /* 0x000fe200078ec0ff */
[----:B0-----:R-:W0:Y:S01]  /*18d0*/  SHFL.UP PT, R164, R199, 0x1, RZ ;  /* 0x04200000c7a47989 */ /* 0x001e2200000e00ff */
[----:B------:R-:W-:Y:S01]  /*18e0*/  FMUL.FTZ R193, R0, R84 ;  /* 0x0000005400c17220 */ /* 0x000fe20000410000 */
[----:B------:R-:W-:Y:S01]  /*18f0*/  ISETP.GE.OR P0, PT, R116, c[0x0][0x174], P0 ;  /* 0x00005d0074007a0c */ /* 0x000fe20000706670 */
[----:B------:R-:W-:Y:S01]  /*1900*/  FMUL.FTZ R197, R51, R166 ;  /* 0x000000a633c57220 */ /* 0x000fe20000410000 */
[----:B------:R-:W-:Y:S01]  /*1910*/  ISETP.NE.AND P4, PT, R209, 0x1f, PT ;  /* 0x0000001fd100780c */ /* 0x000fe20003f85270 */
[----:B------:R-:W-:Y:S01]  /*1920*/  FMUL.FTZ R193, R48, R193 ;  /* 0x000000c130c17220 */ /* 0x000fe20000410000 */
[----:B------:R-:W-:Y:S01]  /*1930*/  IADD3 R213, R115, -c[0x0][0x174], RZ ;  /* 0x80005d0073d57a10 */ /* 0x000fe20007ffe0ff */
[----:B-1----:R-:W-:Y:S01]  /*1940*/  FMUL.FTZ R165, R179, R194 ;  /* 0x000000c2b3a57220 */ /* 0x002fe20000410000 */
        /* <DEDUP_REMOVED lines=8> */
[----:B--2---:R-:W-:Y:S02]  /*19d0*/  @P3 FFMA.FTZ R198, R199, R163, R198 ;  /* 0x000000a3c7c63223 */ /* 0x004fe400000100c6 */
[----:B------:R-:W-:-:S02]  /*19e0*/  FMUL.FTZ R163, R0, R86 ;  /* 0x0000005600a37220 */ /* 0x000fc40000410000 */
[----:B0-----:R-:W-:Y:S01]  /*19f0*/  @P3 FMUL.FTZ R199, R199, R164 ;  /* 0x000000a4c7c73220 */ /* 0x001fe20000410000 */
[----:B------:R-:W-:Y:S01]  /*1a00*/  ISETP.GE.AND P3, PT, R125, 0x2, PT ;  /* 0x000000027d00780c */ /* 0x000fe20003f66270 */
[----:B------:R-:W0:Y:S01]  /*1a10*/  SHFL.UP PT, R164, R198, 0x2, RZ ;  /* 0x04400000c6a47989 */ /* 0x000e2200000e00ff */
[----:B------:R-:W-:Y:S02]  /*1a20*/  FMUL.FTZ R196, R50, R163 ;  /* 0x000000a332c47220 */ /* 0x000fe40000410000 */
[----:B------:R-:W-:Y:S01]  /*1a30*/  FMUL.FTZ R201, R0, R96 ;  /* 0x0000006000c97220 */ /* 0x000fe20000410000 */
[----:B------:R-:W1:Y:S01]  /*1a40*/  SHFL.UP PT, R168, R199, 0x2, RZ ;  /* 0x04400000c7a87989 */ /* 0x000e6200000e00ff */
[----:B------:R-:W-:Y:S02]  /*1a50*/  FFMA.FTZ R163, R179, R197, R196 ;  /* 0x000000c5b3a37223 */ /* 0x000fe400000100c4 */
[----:B------:R-:W-:-:S05]  /*1a60*/  IMAD R213, R213, -0x200, RZ ;  /* 0xfffffe00d5d57824 */ /* 0x000fca00078e02ff */
[C---:B0-----:R-:W-:Y:S02]  /*1a70*/  @P3 FFMA.FTZ R198, R199.reuse, R164, R198 ;  /* 0x000000a4c7c63223 */ /* 0x041fe400000100c6 */
[C---:B------:R-:W-:Y:S02]  /*1a80*/  FMUL.FTZ R164, R0.reuse, R85 ;  /* 0x0000005500a47220 */ /* 0x040fe40000410000 */
[----:B-1----:R-:W-:Y:S01]  /*1a90*/  @P3 FMUL.FTZ R199, R199, R168 ;  /* 0x000000a8c7c73220 */ /* 0x002fe20000410000 */
[----:B------:R-:W0:Y:S01]  /*1aa0*/  SHFL.UP PT, R205, R198, 0x4, RZ ;  /* 0x04800000c6cd7989 */ /* 0x000e2200000e00ff */
[----:B------:R-:W-:Y:S01]  /*1ab0*/  FMUL.FTZ R195, R49, R164 ;  /* 0x000000a431c37220 */ /* 0x000fe20000410000 */
[----:B------:R-:W-:Y:S01]  /*1ac0*/  ISETP.GE.AND P3, PT, R125, 0x4, PT ;  /* 0x000000047d00780c */ /* 0x000fe20003f66270 */
[----:B------:R-:W-:Y:S01]  /*1ad0*/  FMUL.FTZ R164, R0, R91 ;  /* 0x0000005b00a47220 */ /* 0x000fe20000410000 */
[----:B------:R-:W1:Y:S01]  /*1ae0*/  SHFL.UP PT, R206, R199, 0x4, RZ ;  /* 0x04800000c7ce7989 */ /* 0x000e6200000e00ff */
        /* <DEDUP_REMOVED lines=52> */
[----:B-1----:R-:W-:Y:S01]  /*1e30*/  @P4 FMUL.FTZ R204, R204, R207 ;  /* 0x000000cfcccc4220 */ /* 0x002fe20000410000 */
[----:B------:R-:W-:Y:S02]  /*1e40*/  ISETP.GE.U32.AND P4, PT, R209, 0x1e, PT ;  /* 0x0000001ed100780c */ /* 0x000fe40003f86070 */
[----:B------:R-:W0:Y:S01]  /*1e50*/  SHFL.DOWN PT, R207, R203, 0x2, 0x1f ;  /* 0x08401f00cbcf7f89 */ /* 0x000e2200000e0000 */
[----:B--2---:R-:W-:-:S03]  /*1e60*/  @P3 FFMA.FTZ R198, R199, R201, R198 ;  /* 0x000000c9c7c63223 */ /* 0x004fc600000100c6 */
[----:B------:R-:W1:Y:S01]  /*1e70*/  SHFL.DOWN PT, R205, R204, 0x2, 0x1f ;  /* 0x08401f00cccd7f89 */ /* 0x000e6200000e0000 */
[----:B---3--:R-:W-:Y:S01]  /*1e80*/  @P3 FMUL.FTZ R199, R199, R206 ;  /* 0x000000cec7c73220 */ /* 0x008fe20000410000 */
[----:B------:R-:W-:Y:S02]  /*1e90*/  ISETP.GE.AND P3, PT, R125, 0x10, PT ;  /* 0x000000107d00780c */ /* 0x000fe40003f66270 */
[----:B------:R-:W2:Y:S04]  /*1ea0*/  SHFL.UP PT, R201, R198, 0x10, RZ ;  /* 0x06000000c6c97989 */ /* 0x000ea800000e00ff */
[----:B------:R-:W3:Y:S01]  /*1eb0*/  SHFL.UP PT, R206, R199, 0x10, RZ ;  /* 0x06000000c7ce7989 */ /* 0x000ee200000e00ff */
[C---:B0-----:R-:W-:Y:S02]  /*1ec0*/  @!P4 FFMA.FTZ R203, R204.reuse, R207, R203 ;  /* 0x000000cfcccbc223 */ /* 0x041fe400000100cb */
[----:B-1----:R-:W-:-:S03]  /*1ed0*/  @!P4 FMUL.FTZ R204, R204, R205 ;  /* 0x000000cdccccc220 */ /* 0x002fc60000410000 */
[----:B------:R-:W0:Y:S01]  /*1ee0*/  SHFL.DOWN PT, R207, R203, 0x4, 0x1f ;  /* 0x08801f00cbcf7f89 */ /* 0x000e2200000e0000 */
[----:B--2---:R-:W-:-:S03]  /*1ef0*/  @P3 FFMA.FTZ R198, R199, R201, R198 ;  /* 0x000000c9c7c63223 */ /* 0x004fc600000100c6 */
[----:B------:R-:W1:Y:S01]  /*1f00*/  SHFL.DOWN PT, R205, R204, 0x4, 0x1f ;  /* 0x08801f00cccd7f89 */ /* 0x000e6200000e0000 */
[----:B---3--:R-:W-:Y:S01]  /*1f10*/  @P3 FMUL.FTZ R199, R199, R206 ;  /* 0x000000cec7c73220 */ /* 0x008fe20000410000 */
[----:B------:R-:W-:Y:S02]  /*1f20*/  ISETP.GE.U32.AND P3, PT, R209, 0x1c, PT ;  /* 0x0000001cd100780c */ /* 0x000fe40003f66070 */
[----:B------:R2:W-:Y:S04]  /*1f30*/  SHFL.IDX PT, R201, R105, RZ, 0x1f ;  /* 0x00001fff69c97589 */ /* 0x0005e800000e0000 */
[----:B------:R-:W-:Y:S04]  /*1f40*/  SHFL.UP PT, R198, R198, 0x1, RZ ;  /* 0x04200000c6c67989 */ /* 0x000fe800000e00ff */
[----:B------:R-:W3:Y:S01]  /*1f50*/  SHFL.UP PT, R199, R199, 0x1, RZ ;  /* 0x04200000c7c77989 */ /* 0x000ee200000e00ff */
[----:B--2---:R-:W-:-:S02]  /*1f60*/  HFMA2.MMA R105, -RZ, RZ, 0, 0 ;  /* 0x00000000ff697435 */ /* 0x004fc400000001ff */
[C---:B0-----:R-:W-:Y:S02]  /*1f70*/  @!P3 FFMA.FTZ R203, R204.reuse, R207, R203 ;  /* 0x000000cfcccbb223 */ /* 0x041fe400000100cb */
[----:B-1----:R-:W-:-:S03]  /*1f80*/  @!P3 FMUL.FTZ R204, R204, R205 ;  /* 0x000000cdccccb220 */ /* 0x002fc60000410000 */
[----:B------:R-:W0:Y:S04]  /*1f90*/  SHFL.DOWN PT, R205, R203, 0x8, 0x1f ;  /* 0x09001f00cbcd7f89 */ /* 0x000e2800000e0000 */
[----:B------:R-:W1:Y:S01]  /*1fa0*/  SHFL.DOWN PT, R207, R204, 0x8, 0x1f ;  /* 0x09001f00cccf7f89 */ /* 0x000e6200000e0000 */
[----:B---3--:R-:W-:Y:S01]  /*1fb0*/  @P1 FFMA.FTZ R201, R199, R201, R198 ;  /* 0x000000c9c7c91223 */ /* 0x008fe200000100c6 */
[----:B------:R-:W-:Y:S01]  /*1fc0*/  ISETP.GE.U32.AND P1, PT, R209, 0x18, PT ;  /* 0x00000018d100780c */ /* 0x000fe20003f26070 */
[----:B------:R-:W-:Y:S02]  /*1fd0*/  IMAD R198, R202, c[0x0][0x2b8], RZ ;  /* 0x0000ae00cac67a24 */ /* 0x000fe400078e02ff */
[----:B------:R-:W-:Y:S01]  /*1fe0*/  FFMA.FTZ R171, R104, R201, R171 ;  /* 0x000000c968ab7223 */ /* 0x000fe200000100ab */
[----:B------:R-:W-:-:S03]  /*1ff0*/  MOV R104, 0x3f800000 ;  /* 0x3f80000000687802 */ /* 0x000fc60000000f00 */
[-C--:B------:R-:W-:Y:S02]  /*2000*/  FFMA.FTZ R199, R159, R171.reuse, R178 ;  /* 0x000000ab9fc77223 */ /* 0x080fe400000100b2 */
[----:B------:R-:W-:Y:S01]  /*2010*/  FMUL.FTZ R201, R96, R171 ;  /* 0x000000ab60c97220 */ /* 0x000fe20000410000 */
[----:B------:R-:W-:Y:S01]  /*2020*/  @!P0 LDS.64 R104, [R111.X8+0x1b48] ;  /* 0x001b48006f688984 */ /* 0x000fe20000008a00 */
[-C--:B------:R-:W-:Y:S01]  /*2030*/  FFMA.FTZ R173, R158, R199.reuse, R173 ;  /* 0x000000c79ead7223 */ /* 0x080fe200000100ad */
[----:B------:R-:W-:Y:S01]  /*2040*/  ISETP.GE.U32.AND P0, PT, R209, 0x10, PT ;  /* 0x00000010d100780c */ /* 0x000fe20003f06070 */
[----:B------:R-:W-:Y:S02]  /*2050*/  FMUL.FTZ R97, R97, R199 ;  /* 0x000000c761617220 */ /* 0x000fe40000410000 */
[----:B------:R-:W-:Y:S02]  /*2060*/  FFMA.FTZ R96, R36, R201, RZ ;  /* 0x000000c924607223 */ /* 0x000fe400000100ff */
[----:B------:R-:W-:-:S02]  /*2070*/  FMUL.FTZ R98, R98, R173 ;  /* 0x000000ad62627220 */ /* 0x000fc40000410000 */
[C---:B0-----:R-:W-:Y:S02]  /*2080*/  @!P1 FFMA.FTZ R203, R204.reuse, R205, R203 ;  /* 0x000000cdcccb9223 */ /* 0x041fe400000100cb */
[----:B------:R-:W-:Y:S02]  /*2090*/  FFMA.FTZ R97, R37, R97, R96 ;  /* 0x0000006125617223 */ /* 0x000fe40000010060 */
[----:B-1----:R-:W-:Y:S02]  /*20a0*/  @!P1 FMUL.FTZ R204, R204, R207 ;  /* 0x000000cfcccc9220 */ /* 0x002fe40000410000 */
[----:B------:R-:W-:Y:S02]  /*20b0*/  FFMA.FTZ R96, R38, R98, R97 ;  /* 0x0000006226607223 */ /* 0x000fe40000010061 */
[----:B------:R-:W-:Y:S01]  /*20c0*/  FFMA.FTZ R205, R155, R173, R172 ;  /* 0x000000ad9bcd7223 */ /* 0x000fe200000100ac */
[----:B------:R-:W0:Y:S01]  /*20d0*/  SHFL.DOWN PT, R98, R203, 0x10, 0x1f ;  /* 0x0a001f00cb627f89 */ /* 0x000e2200000e0000 */
[----:B------:R-:W-:-:S02]  /*20e0*/  IMAD R209, R135, c[0x0][0x2bc], R198 ;  /* 0x0000af0087d17a24 */ /* 0x000fc400078e02c6 */
[-C--:B------:R-:W-:Y:S01]  /*20f0*/  FMUL.FTZ R97, R99, R205.reuse ;  /* 0x000000cd63617220 */ /* 0x080fe20000410000 */
[----:B------:R-:W1:Y:S01]  /*2100*/  SHFL.DOWN PT, R201, R204, 0x10, 0x1f ;  /* 0x0a001f00ccc97f89 */ /* 0x000e6200000e0000 */
[----:B------:R-:W-:Y:S02]  /*2110*/  FFMA.FTZ R99, R154, R205, R177 ;  /* 0x000000cd9a637223 */ /* 0x000fe400000100b1 */
[----:B------:R-:W-:Y:S01]  /*2120*/  FFMA.FTZ R177, R39, R97, R96 ;  /* 0x0000006127b17223 */ /* 0x000fe20000010060 */
[----:B------:R-:W-:Y:S01]  /*2130*/  HFMA2.MMA R97, -RZ, RZ, 0, 0 ;  /* 0x00000000ff617435 */ /* 0x000fe200000001ff */
[----:B------:R-:W-:Y:S01]  /*2140*/  FMUL.FTZ R92, R92, R99 ;  /* 0x000000635c5c7220 */ /* 0x000fe20000410000 */
[----:B------:R-:W-:Y:S01]  /*2150*/  MOV R96, R127 ;  /* 0x0000007f00607202 */ /* 0x000fe20000000f00 */
[----:B------:R-:W-:Y:S02]  /*2160*/  FFMA.FTZ R207, R151, R99, R140 ;  /* 0x0000006397cf7223 */ /* 0x000fe4000001008c */
[----:B------:R-:W-:-:S02]  /*2170*/  FFMA.FTZ R92, R40, R92, R177 ;  /* 0x0000005c285c7223 */ /* 0x000fc400000100b1 */
[-C--:B------:R-:W-:Y:S02]  /*2180*/  FMUL.FTZ R93, R93, R207.reuse ;  /* 0x000000cf5d5d7220 */ /* 0x080fe40000410000 */
[----:B------:R-:W-:Y:S02]  /*2190*/  FFMA.FTZ R177, R149, R207, R192 ;  /* 0x000000cf95b17223 */ /* 0x000fe400000100c0 */
[----:B------:R-:W-:Y:S02]  /*21a0*/  FFMA.FTZ R93, R41, R93, R92 ;  /* 0x0000005d295d7223 */ /* 0x000fe4000001005c */
[----:B------:R-:W-:-:S04]  /*21b0*/  IMAD.WIDE.U32 R96, R135, c[0x0][0x2b8], R96 ;  /* 0x0000ae0087607a25 */ /* 0x000fc800078e0060 */
[----:B------:R-:W-:Y:S01]  /*21c0*/  FMUL.FTZ R92, R94, R177 ;  /* 0x000000b15e5c7220 */ /* 0x000fe20000410000 */
[----:B------:R-:W-:Y:S01]  /*21d0*/  IADD3 R97, R97, R209, RZ ;  /* 0x000000d161617210 */ /* 0x000fe20007ffe0ff */
[----:B------:R-:W-:Y:S02]  /*21e0*/  FFMA.FTZ R94, R150, R177, R139 ;  /* 0x000000b1965e7223 */ /* 0x000fe4000001008b */
[----:B------:R-:W-:Y:S02]  /*21f0*/  FFMA.FTZ R92, R42, R92, R93 ;  /* 0x0000005c2a5c7223 */ /* 0x000fe4000001005d */
[----:B------:R-:W-:Y:S02]  /*2200*/  FMUL.FTZ R95, R95, R94 ;  /* 0x0000005e5f5f7220 */ /* 0x000fe40000410000 */
[C---:B0-----:R-:W-:Y:S02]  /*2210*/  @!P0 FFMA.FTZ R203, R204.reuse, R98, R203 ;  /* 0x00000062cccb8223 */ /* 0x041fe400000100cb */
[----:B-1----:R-:W-:-:S02]  /*2220*/  @!P0 FMUL.FTZ R204, R204, R201 ;  /* 0x000000c9cccc8220 */ /* 0x002fc40000410000 */
[----:B------:R-:W-:Y:S02]  /*2230*/  FFMA.FTZ R95, R43, R95, R92 ;  /* 0x0000005f2b5f7223 */ /* 0x000fe4000001005c */
[----:B------:R-:W-:Y:S01]  /*2240*/  IMAD.WIDE.U32 R92, R133, c[0x0][0x2c0], R96 ;  /* 0x0000b000855c7a25 */ /* 0x000fe200078e0060 */
[----:B------:R-:W-:Y:S03]  /*2250*/  SHFL.DOWN PT, R98, R204, 0x1, 0x1f ;  /* 0x08201f00cc627f89 */ /* 0x000fe600000e0000 */
[----:B------:R-:W-:Y:S01]  /*2260*/  FFMA.FTZ R201, R169, R94, R190 ;  /* 0x0000005ea9c97223 */ /* 0x000fe200000100be */
[----:B------:R-:W-:Y:S01]  /*2270*/  SHFL.IDX PT, R97, R105, RZ, 0x1f ;  /* 0x00001fff69617589 */ /* 0x000fe200000e0000 */
[----:B------:R-:W-:Y:S02]  /*2280*/  IMAD R192, R200, c[0x0][0x2c0], RZ ;  /* 0x0000b000c8c07a24 */ /* 0x000fe400078e02ff */
[-C--:B------:R-:W-:Y:S01]  /*2290*/  FMUL.FTZ R88, R88, R201.reuse ;  /* 0x000000c958587220 */ /* 0x080fe20000410000 */
[----:B------:R-:W0:Y:S01]  /*22a0*/  SHFL.DOWN PT, R190, R203, 0x1, 0x1f ;  /* 0x08201f00cbbe7f89 */ /* 0x000e2200000e0000 */
[----:B------:R-:W-:-:S02]  /*22b0*/  FFMA.FTZ R211, R176, R201, R138 ;  /* 0x000000c9b0d37223 */ /* 0x000fc4000001008a */
[----:B------:R-:W-:Y:S01]  /*22c0*/  IMAD R209, R133, c[0x0][0x2c4], R192 ;  /* 0x0000b10085d17a24 */ /* 0x000fe200078e02c0 */
[----:B------:R-:W-:Y:S01]  /*22d0*/  SHFL.IDX PT, R203, R203, RZ, 0x1f ;  /* 0x00001fffcbcb7589 */ /* 0x000fe200000e0000 */
[----:B------:R-:W-:Y:S01]  /*22e0*/  FFMA.FTZ R96, R44, R88, R95 ;  /* 0x000000582c607223 */ /* 0x000fe2000001005f */
[----:B------:R-:W-:Y:S01]  /*22f0*/  LEA R88, P0, R92, c[0x0][0x320], 0x2 ;  /* 0x0000c8005c587a11 */ /* 0x000fe200078010ff */
[----:B------:R-:W-:Y:S01]  /*2300*/  FMUL.FTZ R89, R89, R211 ;  /* 0x000000d359597220 */ /* 0x000fe20000410000 */
[----:B------:R-:W-:Y:S01]  /*2310*/  IADD3 R93, R93, R209, RZ ;  /* 0x000000d15d5d7210 */ /* 0x000fe20007ffe0ff */
[----:B------:R-:W-:Y:S01]  /*2320*/  FFMA.FTZ R95, R180, R211, R189 ;  /* 0x000000d3b45f7223 */ /* 0x000fe200000100bd */
[----:B------:R-:W1:Y:S01]  /*2330*/  SHFL.IDX PT, R204, R204, RZ, 0x1f ;  /* 0x00001fffcccc7589 */ /* 0x000e6200000e0000 */
[----:B------:R-:W-:Y:S01]  /*2340*/  FFMA.FTZ R189, R45, R89, R96 ;  /* 0x000000592dbd7223 */ /* 0x000fe20000010060 */
[----:B------:R-:W-:Y:S01]  /*2350*/  LEA.HI.X R89, R92, c[0x0][0x324], R93, 0x2, P0 ;  /* 0x0000c9005c597a11 */ /* 0x000fe200000f145d */
[-C--:B------:R-:W-:Y:S01]  /*2360*/  FMUL.FTZ R90, R90, R95.reuse ;  /* 0x0000005f5a5a7220 */ /* 0x080fe20000410000 */
[----:B------:R-:W-:Y:S01]  /*2370*/  SHF.L.U64.HI R96, R110, 0x2, R109 ;  /* 0x000000026e607819 */ /* 0x000fe2000001026d */
[----:B------:R-:W-:-:S02]  /*2380*/  FFMA.FTZ R209, R185, R95, R136 ;  /* 0x0000005fb9d17223 */ /* 0x000fc40000010088 */
[----:B------:R-:W-:Y:S02]  /*2390*/  FFMA.FTZ R90, R46, R90, R189 ;  /* 0x0000005a2e5a7223 */ /* 0x000fe400000100bd */
[----:B------:R-:W-:Y:S02]  /*23a0*/  FMUL.FTZ R91, R91, R209 ;  /* 0x000000d15b5b7220 */ /* 0x000fe40000410000 */
[----:B------:R-:W-:-:S04]  /*23b0*/  IMAD.WIDE R88, R213, 0x4, R88 ;  /* 0x00000004d5587825 */ /* 0x000fc800078e0258 */
[----:B------:R-:W-:Y:S02]  /*23c0*/  FFMA.FTZ R213, R47, R91, R90 ;  /* 0x0000005b2fd57223 */ /* 0x000fe4000001005a */
[----:B------:R-:W-:Y:S01]  /*23d0*/  FFMA.FTZ R91, R184, R209, R191 ;  /* 0x000000d1b85b7223 */ /* 0x000fe200000100bf */
[----:B------:R-:W-:Y:S01]  /*23e0*/  SHF.L.U32 R191, R110, 0x2, RZ ;  /* 0x000000026ebf7819 */ /* 0x000fe200000006ff */
[----:B0-----:R-:W-:Y:S02]  /*23f0*/  @P2 FFMA.FTZ R97, R98, R97, R190 ;  /* 0x0000006162612223 */ /* 0x001fe400000100be */
[-C--:B------:R-:W-:Y:S02]  /*2400*/  FFMA.FTZ R189, R186, R91.reuse, R134 ;  /* 0x0000005bbabd7223 */ /* 0x080fe40000010086 */
[----:B------:R-:W-:Y:S02]  /*2410*/  FFMA.FTZ R97, R97, R194, R197 ;  /* 0x000000c261617223 */ /* 0x000fe400000100c5 */
[----:B------:R-:W-:-:S02]  /*2420*/  FMUL.FTZ R84, R84, R91 ;  /* 0x0000005b54547220 */ /* 0x000fc40000410000 */
[----:B------:R-:W-:Y:S02]  /*2430*/  IMAD R96, R96, c[0x0][0x2d0], RZ ;  /* 0x0000b40060607a24 */ /* 0x000fe400078e02ff */
[-C--:B------:R-:W-:Y:S02]  /*2440*/  FMUL.FTZ R90, R85, R189.reuse ;  /* 0x000000bd555a7220 */ /* 0x080fe40000410000 */
[----:B------:R-:W-:Y:S02]  /*2450*/  FFMA.FTZ R181, R188, R189, R181 ;  /* 0x000000bdbcb57223 */ /* 0x000fe400000100b5 */
[----:B------:R-:W-:Y:S02]  /*2460*/  FFMA.FTZ R85, R179, R97, R196 ;  /* 0x00000061b3557223 */ /* 0x000fe400000100c4 */
[----:B------:R-:W-:Y:S02]  /*2470*/  FFMA.FTZ R84, R48, R84, R213 ;  /* 0x0000005430547223 */ /* 0x000fe400000100d5 */
[----:B------:R-:W-:-:S02]  /*2480*/  IMAD R213, R191, c[0x0][0x2d4], R96 ;  /* 0x0000b500bfd57a24 */ /* 0x000fc400078e0260 */
[----:B------:R-:W-:-:S04]  /*2490*/  IMAD.WIDE.U32 R88, R191, c[0x0][0x2d0], R88 ;  /* 0x0000b400bf587a25 */ /* 0x000fc800078e0058 */
[----:B------:R-:W-:Y:S01]  /*24a0*/  FFMA.FTZ R191, R179, R181, R132 ;  /* 0x000000b5b3bf7223 */ /* 0x000fe20000010084 */
[----:B------:R-:W-:Y:S01]  /*24b0*/  IADD3 R89, R89, R213, RZ ;  /* 0x000000d559597210 */ /* 0x000fe20007ffe0ff */
[----:B------:R-:W-:Y:S02]  /*24c0*/  FFMA.FTZ R179, R188, R85, R195 ;  /* 0x00000055bcb37223 */ /* 0x000fe400000100c3 */
[----:B------:R-:W-:Y:S01]  /*24d0*/  FFMA.FTZ R197, R49, R90, R84 ;  /* 0x0000005a31c57223 */ /* 0x000fe20000010054 */
[----:B------:R-:W-:Y:S01]  /*24e0*/  LEA R90, R116, 0xfffffe00, 0x9 ;  /* 0xfffffe00745a7811 */ /* 0x000fe200078e48ff */
[----:B------:R-:W-:Y:S02]  /*24f0*/  FFMA.FTZ R193, R186, R179, R193 ;  /* 0x000000b3bac17223 */ /* 0x000fe400000100c1 */
[----:B------:R-:W-:Y:S01]  /*2500*/  FMUL.FTZ R86, R86, R181 ;  /* 0x000000b556567220 */ /* 0x000fe20000410000 */
[----:B------:R-:W-:Y:S01]  /*2510*/  IADD3 R92, P0, R90, R92, RZ ;  /* 0x0000005c5a5c7210 */ /* 0x000fe20007f1e0ff */
[----:B------:R-:W-:-:S02]  /*2520*/  FFMA.FTZ R187, R184, R193, R187 ;  /* 0x000000c1b8bb7223 */ /* 0x000fc400000100bb */
[----:B------:R-:W-:Y:S01]  /*2530*/  FMUL.FTZ R84, R87, R191 ;  /* 0x000000bf57547220 */ /* 0x000fe20000410000 */
[----:B------:R-:W-:Y:S01]  /*2540*/  LEA.HI.X.SX32 R93, R90, R93, 0x1, P0 ;  /* 0x0000005d5a5d7211 */ /* 0x000fe200000f0eff */
[----:B------:R-:W-:Y:S02]  /*2550*/  FFMA.FTZ R185, R185, R187, R182 ;  /* 0x000000bbb9b97223 */ /* 0x000fe400000100b6 */
[----:B------:R-:W-:Y:S02]  /*2560*/  FFMA.FTZ R86, R50, R86, R197 ;  /* 0x0000005632567223 */ /* 0x000fe400000100c5 */
[----:B------:R-:W-:Y:S02]  /*2570*/  FFMA.FTZ R183, R180, R185, R183 ;  /* 0x000000b9b4b77223 */ /* 0x000fe400000100b7 */
[----:B------:R-:W-:Y:S02]  /*2580*/  FMUL.FTZ R87, R51, R84 ;  /* 0x0000005433577220 */ /* 0x000fe40000410000 */
[----:B------:R-:W-:-:S02]  /*2590*/  FFMA.FTZ R175, R176, R183, R175 ;  /* 0x000000b7b0af7223 */ /* 0x000fc400000100af */
[----:B------:R-:W-:Y:S02]  /*25a0*/  FMUL.FTZ R96, R0, R199 ;  /* 0x000000c700607220 */ /* 0x000fe40000410000 */
[----:B------:R-:W-:Y:S02]  /*25b0*/  FFMA.FTZ R169, R169, R175, R174 ;  /* 0x000000afa9a97223 */ /* 0x000fe400000100ae */
[----:B------:R-:W-:Y:S01]  /*25c0*/  FADD.FTZ R84, R86, R87 ;  /* 0x0000005756547221 */ /* 0x000fe20000010000 */
[----:B------:R-:W-:Y:S01]  /*25d0*/  P2R R86, PR, RZ, 0x20 ;  /* 0x00000020ff567803 */ /* 0x000fe20000000000 */
[----:B------:R-:W-:Y:S01]  /*25e0*/  FFMA.FTZ R163, R150, R169, R163 ;  /* 0x000000a996a37223 */ /* 0x000fe200000100a3 */
[----:B------:R-:W-:Y:S01]  /*25f0*/  SHF.L.U32 R86, R127, 0x4, RZ ;  /* 0x000000047f567819 */ /* 0x000fe200000006ff */
[----:B------:R-:W-:Y:S02]  /*2600*/  FMUL.FTZ R87, R0, R171 ;  /* 0x000000ab00577220 */ /* 0x000fe40000410000 */
[----:B------:R-:W-:Y:S01]  /*2610*/  FFMA.FTZ R149, R149, R163, R164 ;  /* 0x000000a395957223 */ /* 0x000fe200000100a4 */
[----:B------:R-:W-:Y:S01]  /*2620*/  LEA.HI.SX32 R86, R86, R86, 0x1b ;  /* 0x0000005656567211 */ /* 0x000fe200078fdaff */
[----:B------:R-:W-:-:S02]  /*2630*/  FMUL.FTZ R195, R37, R96 ;  /* 0x0000006025c37220 */ /* 0x000fc40000410000 */
[----:B------:R-:W-:Y:S02]  /*2640*/  FFMA.FTZ R151, R151, R149, R166 ;  /* 0x0000009597977223 */ /* 0x000fe400000100a6 */
[----:B------:R-:W-:Y:S02]  /*2650*/  FMUL.FTZ R96, R0, R205 ;  /* 0x000000cd00607220 */ /* 0x000fe40000410000 */
[----:B------:R-:W-:Y:S02]  /*2660*/  FFMA.FTZ R165, R154, R151, R165 ;  /* 0x000000979aa57223 */ /* 0x000fe400000100a5 */
[C---:B-1----:R-:W-:Y:S02]  /*2670*/  FFMA.FTZ R105, R204.reuse, R105, R203 ;  /* 0x00000069cc697223 */ /* 0x042fe400000100cb */
[----:B------:R-:W-:Y:S02]  /*2680*/  FMUL.FTZ R104, R204, R104 ;  /* 0x00000068cc687220 */ /* 0x000fe40000410000 */
[----:B------:R-:W-:-:S02]  /*2690*/  FMUL.FTZ R87, R36, R87 ;  /* 0x0000005724577220 */ /* 0x000fc40000410000 */
[----:B------:R-:W-:Y:S01]  /*26a0*/  FADD.FTZ R178, -R178, R199 ;  /* 0x000000c7b2b27221 */ /* 0x000fe20000010100 */
[----:B------:R-:W-:Y:S01]  /*26b0*/  @!P5 STS.64 [R111.X8+0x1b48], R104 ;  /* 0x001b48686f00d388 */ /* 0x000fe20000008a00 */
[----:B------:R-:W-:Y:S02]  /*26c0*/  FMUL.FTZ R199, R39, R96 ;  /* 0x0000006027c77220 */ /* 0x000fe40000410000 */
[C---:B------:R-:W-:Y:S01]  /*26d0*/  FMUL.FTZ R197, R0.reuse, R173 ;  /* 0x000000ad00c57220 */ /* 0x040fe20000410000 */
[----:B------:R0:W-:Y:S01]  /*26e0*/  STS [R86.X4+0x850], R87 ;  /* 0x0008505756007388 */ /* 0x0001e20000004800 */
[----:B------:R-:W-:Y:S02]  /*26f0*/  FMUL.FTZ R96, R0, R207 ;  /* 0x000000cf00607220 */ /* 0x000fe40000410000 */
[----:B------:R-:W-:Y:S01]  /*2700*/  FFMA.FTZ R155, R155, R165, R168 ;  /* 0x000000a59b9b7223 */ /* 0x000fe200000100a8 */
[----:B------:R-:W-:Y:S01]  /*2710*/  STS [R86.X4+0x854], R195 ;  /* 0x000854c356007388 */ /* 0x000fe20000004800 */
[----:B------:R-:W-:-:S02]  /*2720*/  FMUL.FTZ R197, R38, R197 ;  /* 0x000000c526c57220 */ /* 0x000fc40000410000 */
[----:B------:R-:W-:Y:S01]  /*2730*/  FFMA.FTZ R167, R158, R155, R167 ;  /* 0x0000009b9ea77223 */ /* 0x000fe200000100a7 */
[----:B------:R-:W-:Y:S01]  /*2740*/  STS [R86.X4+0x85c], R199 ;  /* 0x00085cc756007388 */ /* 0x000fe20000004800 */
[----:B------:R-:W-:Y:S02]  /*2750*/  FADD.FTZ R139, -R139, R94 ;  /* 0x0000005e8b8b7221 */ /* 0x000fe40000010100 */
[----:B0-----:R-:W-:Y:S01]  /*2760*/  FMUL.FTZ R87, R41, R96 ;  /* 0x0000006029577220 */ /* 0x001fe20000410000 */
[----:B------:R0:W-:Y:S01]  /*2770*/  STS [R86.X4+0x858], R197 ;  /* 0x000858c556007388 */ /* 0x0001e20000004800 */
[C---:B------:R-:W-:Y:S02]  /*2780*/  FMUL.FTZ R94, R0.reuse, R94 ;  /* 0x0000005e005e7220 */ /* 0x040fe40000410000 */
[----:B------:R-:W-:Y:S01]  /*2790*/  FMUL.FTZ R96, R0, R211 ;  /* 0x000000d300607220 */ /* 0x000fe20000410000 */
[----:B------:R1:W-:Y:S01]  /*27a0*/  STS [R86.X4+0x864], R87 ;  /* 0x0008645756007388 */ /* 0x0003e20000004800 */
[----:B------:R-:W-:-:S02]  /*27b0*/  FFMA.FTZ R159, R159, R167, R170 ;  /* 0x000000a79f9f7223 */ /* 0x000fc400000100aa */
[----:B------:R-:W-:Y:S02]  /*27c0*/  FMUL.FTZ R162, R162, R167 ;  /* 0x000000a7a2a27220 */ /* 0x000fe40000410000 */
[----:B------:R-:W-:Y:S02]  /*27d0*/  FMUL.FTZ R105, R0, R99 ;  /* 0x0000006300697220 */ /* 0x000fe40000410000 */
[----:B0-----:R-:W-:Y:S02]  /*27e0*/  FMUL.FTZ R197, R43, R94 ;  /* 0x0000005e2bc57220 */ /* 0x001fe40000410000 */
[----:B------:R-:W-:Y:S02]  /*27f0*/  FFMA.FTZ R94, R4, -R107, R171 ;  /* 0x8000006b045e7223 */ /* 0x000fe400000100ab */
[----:B-1----:R-:W-:Y:S01]  /*2800*/  FMUL.FTZ R87, R45, R96 ;  /* 0x000000602d577220 */ /* 0x002fe20000410000 */
[----:B------:R-:W-:Y:S01]  /*2810*/  STS [R86.X4+0x86c], R197 ;  /* 0x00086cc556007388 */ /* 0x000fe20000004800 */
[----:B------:R-:W-:-:S02]  /*2820*/  FMUL.FTZ R107, R107, R159 ;  /* 0x0000009f6b6b7220 */ /* 0x000fc40000410000 */
[----:B------:R-:W-:Y:S01]  /*2830*/  FMUL.FTZ R96, R0, R209 ;  /* 0x000000d100607220 */ /* 0x000fe20000410000 */
[----:B------:R0:W-:Y:S01]  /*2840*/  STS [R86.X4+0x874], R87 ;  /* 0x0008745756007388 */ /* 0x0001e20000004800 */
[----:B------:R-:W-:Y:S02]  /*2850*/  FADD.FTZ R172, -R172, R205 ;  /* 0x000000cdacac7221 */ /* 0x000fe40000010100 */
[----:B------:R-:W-:Y:S02]  /*2860*/  FMUL.FTZ R171, R47, R96 ;  /* 0x000000602fab7220 */ /* 0x000fe40000410000 */
[----:B------:R-:W-:Y:S02]  /*2870*/  FFMA.FTZ R96, R6, -R161, R173 ;  /* 0x800000a106607223 */ /* 0x000fe400000100ad */
[----:B------:R-:W-:Y:S01]  /*2880*/  FMUL.FTZ R161, R161, R155 ;  /* 0x0000009ba1a17220 */ /* 0x000fe20000410000 */
[----:B------:R-:W-:Y:S01]  /*2890*/  STS [R86.X4+0x87c], R171 ;  /* 0x00087cab56007388 */ /* 0x000fe20000004800 */
[----:B------:R-:W-:-:S02]  /*28a0*/  FMUL.FTZ R160, R160, R165 ;  /* 0x000000a5a0a07220 */ /* 0x000fc40000410000 */
[----:B0-----:R-:W-:Y:S02]  /*28b0*/  FFMA.FTZ R87, R107, R94, RZ ;  /* 0x0000005e6b577223 */ /* 0x001fe400000100ff */
[----:B------:R-:W-:Y:S02]  /*28c0*/  FMUL.FTZ R105, R40, R105 ;  /* 0x0000006928697220 */ /* 0x000fe40000410000 */
[----:B------:R-:W-:Y:S02]  /*28d0*/  FFMA.FTZ R87, R162, R178, R87 ;  /* 0x000000b2a2577223 */ /* 0x000fe40000010057 */
[----:B------:R-:W-:Y:S01]  /*28e0*/  FFMA.FTZ R98, R8, -R157, R99 ;  /* 0x8000009d08627223 */ /* 0x000fe20000010063 */
[----:B------:R0:W-:Y:S01]  /*28f0*/  STS [R86.X4+0x860], R105 ;  /* 0x0008606956007388 */ /* 0x0001e20000004800 */
[----:B------:R-:W-:Y:S02]  /*2900*/  FFMA.FTZ R87, R161, R96, R87 ;  /* 0x00000060a1577223 */ /* 0x000fe40000010057 */
[----:B------:R-:W-:-:S02]  /*2910*/  FMUL.FTZ R157, R157, R151 ;  /* 0x000000979d9d7220 */ /* 0x000fc40000410000 */
[----:B------:R-:W-:Y:S02]  /*2920*/  FFMA.FTZ R87, R160, R172, R87 ;  /* 0x000000aca0577223 */ /* 0x000fe40000010057 */
[----:B------:R-:W-:Y:S02]  /*2930*/  FADD.FTZ R140, -R140, R207 ;  /* 0x000000cf8c8c7221 */ /* 0x000fe40000010100 */
[----:B------:R-:W-:Y:S02]  /*2940*/  FMUL.FTZ R156, R156, R149 ;  /* 0x000000959c9c7220 */ /* 0x000fe40000410000 */
[----:B------:R-:W-:Y:S02]  /*2950*/  FFMA.FTZ R87, R157, R98, R87 ;  /* 0x000000629d577223 */ /* 0x000fe40000010057 */
[----:B0-----:R-:W-:Y:S02]  /*2960*/  FMUL.FTZ R105, R0, R95 ;  /* 0x0000005f00697220 */ /* 0x001fe40000410000 */
[----:B------:R-:W-:-:S02]  /*2970*/  FFMA.FTZ R104, R10, -R153, R177 ;  /* 0x800000990a687223 */ /* 0x000fc400000100b1 */
[----:B------:R-:W-:Y:S02]  /*2980*/  FMUL.FTZ R153, R153, R163 ;  /* 0x000000a399997220 */ /* 0x000fe40000410000 */
[----:B------:R-:W-:Y:S02]  /*2990*/  FFMA.FTZ R87, R156, R140, R87 ;  /* 0x0000008c9c577223 */ /* 0x000fe40000010057 */
[----:B------:R-:W-:Y:S02]  /*29a0*/  FMUL.FTZ R105, R46, R105 ;  /* 0x000000692e697220 */ /* 0x000fe40000410000 */
[----:B------:R-:W-:Y:S02]  /*29b0*/  FMUL.FTZ R152, R152, R169 ;  /* 0x000000a998987220 */ /* 0x000fe40000410000 */
[----:B------:R-:W-:Y:S01]  /*29c0*/  FFMA.FTZ R87, R153, R104, R87 ;  /* 0x0000006899577223 */ /* 0x000fe20000010057 */
[----:B------:R0:W-:Y:S01]  /*29d0*/  STS [R86.X4+0x878], R105 ;  /* 0x0008786956007388 */ /* 0x0001e20000004800 */
[----:B------:R-:W-:-:S02]  /*29e0*/  FFMA.FTZ R150, R12, -R147, R201 ;  /* 0x800000930c967223 */ /* 0x000fc400000100c9 */
[----:B------:R-:W-:Y:S02]  /*29f0*/  FMUL.FTZ R147, R147, R175 ;  /* 0x000000af93937220 */ /* 0x000fe40000410000 */
[----:B------:R-:W-:Y:S02]  /*2a00*/  FFMA.FTZ R87, R152, R139, R87 ;  /* 0x0000008b98577223 */ /* 0x000fe40000010057 */
[----:B------:R-:W-:Y:S02]  /*2a10*/  FMUL.FTZ R158, R0, R191 ;  /* 0x000000bf009e7220 */ /* 0x000fe40000410000 */
[----:B------:R-:W-:Y:S02]  /*2a20*/  FADD.FTZ R138, -R138, R211 ;  /* 0x000000d38a8a7221 */ /* 0x000fe40000010100 */
[----:B0-----:R-:W-:Y:S02]  /*2a30*/  FMUL.FTZ R105, R0, R181 ;  /* 0x000000b500697220 */ /* 0x001fe40000410000 */
[----:B------:R-:W-:-:S02]  /*2a40*/  FMUL.FTZ R148, R148, R183 ;  /* 0x000000b794947220 */ /* 0x000fc40000410000 */
[----:B------:R-:W-:Y:S02]  /*2a50*/  FMUL.FTZ R105, R50, R105 ;  /* 0x0000006932697220 */ /* 0x000fe40000410000 */
[----:B------:R-:W-:Y:S02]  /*2a60*/  FFMA.FTZ R87, R147, R150, R87 ;  /* 0x0000009693577223 */ /* 0x000fe40000010057 */
[----:B------:R-:W-:Y:S01]  /*2a70*/  FMUL.FTZ R195, R0, R177 ;  /* 0x000000b100c37220 */ /* 0x000fe20000410000 */
[----:B------:R0:W-:Y:S01]  /*2a80*/  STS [R86.X4+0x888], R105 ;  /* 0x0008886956007388 */ /* 0x0001e20000004800 */
[----:B------:R-:W-:Y:S02]  /*2a90*/  FMUL.FTZ R171, R51, R158 ;  /* 0x0000009e33ab7220 */ /* 0x000fe40000410000 */
[----:B------:R-:W-:Y:S02]  /*2aa0*/  FFMA.FTZ R158, R14, -R145, R95 ;  /* 0x800000910e9e7223 */ /* 0x000fe4000001005f */
[----:B------:R-:W-:Y:S01]  /*2ab0*/  FMUL.FTZ R145, R145, R185 ;  /* 0x000000b991917220 */ /* 0x000fe20000410000 */
[----:B------:R-:W-:Y:S01]  /*2ac0*/  STS [R86.X4+0x88c], R171 ;  /* 0x00088cab56007388 */ /* 0x000fe20000004800 */
[----:B------:R-:W-:-:S02]  /*2ad0*/  FFMA.FTZ R87, R148, R138, R87 ;  /* 0x0000008a94577223 */ /* 0x000fc40000010057 */
[----:B------:R-:W-:Y:S01]  /*2ae0*/  FMUL.FTZ R195, R42, R195 ;  /* 0x000000c32ac37220 */ /* 0x000fe20000410000 */
[----:B0-----:R-:W-:Y:S01]  /*2af0*/  IADD3 R105, -R90, c[0x0][0x168], -R127 ;  /* 0x00005a005a697a10 */ /* 0x001fe20007ffe97f */
[----:B------:R-:W-:Y:S02]  /*2b00*/  FMUL.FTZ R154, R0, R189 ;  /* 0x000000bd009a7220 */ /* 0x000fe40000410000 */
[----:B------:R-:W-:Y:S01]  /*2b10*/  FADD.FTZ R136, -R136, R209 ;  /* 0x000000d188887221 */ /* 0x000fe20000010100 */
[----:B------:R-:W-:Y:S01]  /*2b20*/  ISETP.GE.AND P0, PT, R105, 0x1, PT ;  /* 0x000000016900780c */ /* 0x000fe20003f06270 */
[----:B------:R-:W-:Y:S01]  /*2b30*/  FMUL.FTZ R146, R146, R187 ;  /* 0x000000bb92927220 */ /* 0x000fe20000410000 */
[----:B------:R0:W-:Y:S01]  /*2b40*/  STS [R86.X4+0x868], R195 ;  /* 0x000868c356007388 */ /* 0x0001e20000004800 */
[----:B------:R-:W-:Y:S01]  /*2b50*/  FFMA.FTZ R87, R145, R158, R87 ;  /* 0x0000009e91577223 */ /* 0x000fe20000010057 */
[----:B------:R-:W-:Y:S01]  /*2b60*/  ISETP.GE.AND P1, PT, R105, 0x21, PT ;  /* 0x000000216900780c */ /* 0x000fe20003f26270 */
[----:B------:R-:W-:-:S02]  /*2b70*/  FMUL.FTZ R99, R49, R154 ;  /* 0x0000009a31637220 */ /* 0x000fc40000410000 */
[----:B------:R-:W-:Y:S02]  /*2b80*/  FMUL.FTZ R203, R0, R201 ;  /* 0x000000c900cb7220 */ /* 0x000fe40000410000 */
[----:B------:R-:W-:Y:S01]  /*2b90*/  FFMA.FTZ R154, R16, -R143, R91 ;  /* 0x8000008f109a7223 */ /* 0x000fe2000001005b */
[----:B------:R1:W-:Y:S01]  /*2ba0*/  STS [R86.X4+0x884], R99 ;  /* 0x0008846356007388 */ /* 0x0003e20000004800 */
[----:B------:R-:W-:Y:S02]  /*2bb0*/  FMUL.FTZ R143, R143, R193 ;  /* 0x000000c18f8f7220 */ /* 0x000fe40000410000 */
[----:B0-----:R-:W-:Y:S01]  /*2bc0*/  FMUL.FTZ R195, R0, R91 ;  /* 0x0000005b00c37220 */ /* 0x001fe20000410000 */
[----:B------:R-:W-:Y:S01]  /*2bd0*/  IADD3 R0, R127, 0x20, RZ ;  /* 0x000000207f007810 */ /* 0x000fe20007ffe0ff */
[----:B------:R-:W-:Y:S02]  /*2be0*/  FFMA.FTZ R87, R146, R136, R87 ;  /* 0x0000008892577223 */ /* 0x000fe40000010057 */
[----:B------:R-:W-:Y:S01]  /*2bf0*/  FMUL.FTZ R203, R44, R203 ;  /* 0x000000cb2ccb7220 */ /* 0x000fe20000410000 */
[----:B------:R-:W-:Y:S01]  /*2c00*/  LEA.HI.SX32 R91, R0, R127, 0x1b ;  /* 0x0000007f005b7211 */ /* 0x000fe200078fdaff */
[----:B------:R-:W-:-:S02]  /*2c10*/  FMUL.FTZ R195, R48, R195 ;  /* 0x000000c330c37220 */ /* 0x000fc40000410000 */
[----:B------:R-:W-:Y:S01]  /*2c20*/  FADD.FTZ R134, -R134, R189 ;  /* 0x000000bd86867221 */ /* 0x000fe20000010100 */
[----:B------:R0:W-:Y:S01]  /*2c30*/  STS [R86.X4+0x870], R203 ;  /* 0x000870cb56007388 */ /* 0x0001e20000004800 */
[----:B------:R-:W-:Y:S02]  /*2c40*/  FMUL.FTZ R144, R144, R179 ;  /* 0x000000b390907220 */ /* 0x000fe40000410000 */
[----:B------:R-:W-:Y:S01]  /*2c50*/  FFMA.FTZ R87, R143, R154, R87 ;  /* 0x0000009a8f577223 */ /* 0x000fe20000010057 */
[----:B------:R0:W-:Y:S01]  /*2c60*/  STS [R86.X4+0x880], R195 ;  /* 0x000880c356007388 */ /* 0x0001e20000004800 */
[----:B------:R-:W-:Y:S02]  /*2c70*/  FFMA.FTZ R90, R18, -R141, R181 ;  /* 0x8000008d125a7223 */ /* 0x000fe400000100b5 */
[----:B------:R-:W-:Y:S02]  /*2c80*/  FADD.FTZ R132, -R132, R191 ;  /* 0x000000bf84847221 */ /* 0x000fe40000010100 */
[----:B------:R-:W-:-:S02]  /*2c90*/  FMUL.FTZ R142, R142, R97 ;  /* 0x000000618e8e7220 */ /* 0x000fc40000410000 */
[----:B------:R-:W-:Y:S02]  /*2ca0*/  FMUL.FTZ R141, R141, R85 ;  /* 0x000000558d8d7220 */ /* 0x000fe40000410000 */
[----:B------:R-:W-:Y:S02]  /*2cb0*/  FFMA.FTZ R87, R144, R134, R87 ;  /* 0x0000008690577223 */ /* 0x000fe40000010057 */
[----:B------:R-:W-:Y:S02]  /*2cc0*/  FMUL.FTZ R164, R142, R132 ;  /* 0x000000848ea47220 */ /* 0x000fe40000410000 */
[----:B-1----:R-:W-:Y:S01]  /*2cd0*/  FFMA.FTZ R99, R141, R90, R87 ;  /* 0x0000005a8d637223 */ /* 0x002fe20000010057 */
        /* <DEDUP_REMOVED lines=11> */
.L_x_5907:
[----:B0-----:R-:W-:Y:S05]  /*2d90*/  BSYNC B0 ;  /* 0x0000000000007941 */ /* 0x001fea0003800000 */
.L_x_5906:
[----:B------:R-:W0:Y:S01]  /*2da0*/  LDS R91, [R91.X4+0x8d0] ;  /* 0x0008d0005b5b7984 */ /* 0x000e220000004800 */
[----:B------:R-:W-:Y:S01]  /*2db0*/  BSSY B0, `(.L_x_5908) ;  /* 0x0000006000007945 */ /* 0x000fe20003800000 */
[----:B------:R-:W-:Y:S01]  /*2dc0*/  FADD.FTZ R0, R99, R164 ;  /* 0x000000a463007221 */ /* 0x000fe20000010000 */
[C---:B------:R-:W-:Y:S02]  /*2dd0*/  IADD3 R86, R127.reuse, 0x40, RZ ;  /* 0x000000407f567810 */ /* 0x040fe40007ffe0ff */
[----:B------:R-:W-:Y:S01]  /*2de0*/  IADD3 R92, R127, 0x60, RZ ;  /* 0x000000607f5c7810 */ /* 0x000fe20007ffe0ff */
[----:B------:R-:W-:Y:S05]  /*2df0*/  @!P1 BRA `(.L_x_5909) ;  /* 0x0000001000009947 */ /* 0x000fea0003800000 */
[----:B0-----:R0:W-:Y:S02]  /*2e00*/  RED.E.ADD.F32.FTZ.RN.STRONG.GPU [R88.64+-0x780], R91 ;  /* 0xfff8805b5800798e */ /* 0x0011e4000c10e784 */
.L_x_5909:
[----:B------:R-:W-:Y:S05]  /*2e10*/  BSYNC B0 ;  /* 0x0000000000007941 */ /* 0x000fea0003800000 */
.L_x_5908:
[-C--:B------:R-:W-:Y:S01]  /*2e20*/  LEA.HI.SX32 R86, R86, R127.reuse, 0x1b ;  /* 0x0000007f56567211 */ /* 0x080fe200078fdaff */
[----:B------:R-:W-:Y:S01]  /*2e30*/  BSSY B0, `(.L_x_5910) ;  /* 0x000000d000007945 */ /* 0x000fe20003800000 */
[----:B------:R-:W-:Y:S02]  /*2e40*/  ISETP.GE.AND P6, PT, R105, 0x41, PT ;  /* 0x000000416900780c */ /* 0x000fe40003fc6270 */
[----:B------:R-:W-:Y:S01]  /*2e50*/  IADD3 R108, R127, 0x80, RZ ;  /* 0x000000807f6c7810 */ /* 0x000fe20007ffe0ff */
[----:B------:R1:W2:Y:S01]  /*2e60*/  LDS R87, [R86.X4+0x950] ;  /* 0x0009500056577984 */ /* 0x0002a20000004800 */
        /* <DEDUP_REMOVED lines=8> */
[----:B-12---:R1:W-:Y:S02]  /*2ef0*/  RED.E.ADD.F32.FTZ.RN.STRONG.GPU [R88.64+-0x700], R87 ;  /* 0xfff900575800798e */ /* 0x0063e4000c10e784 */
.L_x_5911:
[----:B-1----:R-:W-:Y:S05]  /*2f00*/  BSYNC B0 ;  /* 0x0000000000007941 */ /* 0x002fea0003800000 */
.L_x_5910:
[----:B--2---:R1:W2:Y:S01]  /*2f10*/  LDS R87, [R92.X4+0x9d0] ;  /* 0x0009d0005c577984 */ /* 0x0042a20000004800 */
[----:B------:R-:W-:Y:S01]  /*2f20*/  BSSY B0, `(.L_x_5912) ;  /* 0x0000005000007945 */ /* 0x000fe20003800000 */
[----:B------:R-:W-:-:S02]  /*2f30*/  IADD3 R86, R127, 0xa0, RZ ;  /* 0x000000a07f567810 */ /* 0x000fc40007ffe0ff */
[----:B------:R-:W-:Y:S01]  /*2f40*/  LEA.HI.SX32 R108, R108, R127, 0x1b ;  /* 0x0000007f6c6c7211 */ /* 0x000fe200078fdaff */
[----:B------:R-:W-:Y:S05]  /*2f50*/  @!P0 BRA `(.L_x_5913) ;  /* 0x0000001000008947 */ /* 0x000fea0003800000 */
[----:B--2---:R2:W-:Y:S02]  /*2f60*/  RED.E.ADD.F32.FTZ.RN.STRONG.GPU [R88.64+-0x680], R87 ;  /* 0xfff980575800798e */ /* 0x0045e4000c10e784 */
.L_x_5913:
[----:B------:R-:W-:Y:S05]  /*2f70*/  BSYNC B0 ;  /* 0x0000000000007941 */ /* 0x000fea0003800000 */
.L_x_5912:
[----:B--2---:R2:W3:Y:S01]  /*2f80*/  LDS R87, [R108.X4+0xa50] ;  /* 0x000a50006c577984 */ /* 0x0044e20000004800 */
[----:B------:R-:W-:Y:S01]  /*2f90*/  BSSY B0, `(.L_x_5914) ;  /* 0x0000005000007945 */ /* 0x000fe20003800000 */
[----:B-1----:R-:W-:Y:S02]  /*2fa0*/  IADD3 R92, R127, 0xc0, RZ ;  /* 0x000000c07f5c7810 */ /* 0x002fe40007ffe0ff */
[----:B------:R-:W-:Y:S01]  /*2fb0*/  LEA.HI.SX32 R86, R86, R127, 0x1b ;  /* 0x0000007f56567211 */ /* 0x000fe200078fdaff */
[----:B------:R-:W-:Y:S05]  /*2fc0*/  @!P1 BRA `(.L_x_5915) ;  /* 0x0000001000009947 */ /* 0x000fea0003800000 */
[----:B---3--:R1:W-:Y:S02]  /*2fd0*/  RED.E.ADD.F32.FTZ.RN.STRONG.GPU [R88.64+-0x600], R87 ;  /* 0xfffa00575800798e */ /* 0x0083e4000c10e784 */
.L_x_5915:
[----:B------:R-:W-:Y:S05]  /*2fe0*/  BSYNC B0 ;  /* 0x0000000000007941 */ /* 0x000fea0003800000 */
.L_x_5914:
[----:B-1-3--:R1:W3:Y:S01]  /*2ff0*/  LDS R87, [R86.X4+0xad0] ;  /* 0x000ad00056577984 */ /* 0x00a2e20000004800 */
[----:B------:R-:W-:Y:S01]  /*3000*/  BSSY B0, `(.L_x_5916) ;  /* 0x0000005000007945 */ /* 0x000fe20003800000 */
[----:B--2---:R-:W-:Y:S02]  /*3010*/  IADD3 R108, R127, 0xe0, RZ ;  /* 0x000000e07f6c7810 */ /* 0x004fe40007ffe0ff */
[----:B------:R-:W-:Y:S01]  /*3020*/  LEA.HI.SX32 R92, R92, R127, 0x1b ;  /* 0x0000007f5c5c7211 */ /* 0x000fe200078fdaff */
[----:B------:R-:W-:Y:S05]  /*3030*/  @!P2 BRA `(.L_x_5917) ;  /* 0x000000100000a947 */ /* 0x000fea0003800000 */
[----:B---3--:R2:W-:Y:S02]  /*3040*/  RED.E.ADD.F32.FTZ.RN.STRONG.GPU [R88.64+-0x580], R87 ;  /* 0xfffa80575800798e */ /* 0x0085e4000c10e784 */
.L_x_5917:
[----:B------:R-:W-:Y:S05]  /*3050*/  BSYNC B0 ;  /* 0x0000000000007941 */ /* 0x000fea0003800000 */
.L_x_5916:
[----:B--23--:R2:W3:Y:S01]  /*3060*/  LDS R87, [R92.X4+0xb50] ;  /* 0x000b50005c577984 */ /* 0x00c4e20000004800 */
[----:B------:R-:W-:Y:S01]  /*3070*/  BSSY B0, `(.L_x_5918) ;  /* 0x0000005000007945 */ /* 0x000fe20003800000 */
[----:B-1----:R-:W-:-:S02]  /*3080*/  IADD3 R86, R127, 0x100, RZ ;  /* 0x000001007f567810 */ /* 0x002fc40007ffe0ff */
[----:B------:R-:W-:Y:S01]  /*3090*/  LEA.HI.SX32 R108, R108, R127, 0x1b ;  /* 0x0000007f6c6c7211 */ /* 0x000fe200078fdaff */
[----:B------:R-:W-:Y:S05]  /*30a0*/  @!P3 BRA `(.L_x_5919) ;  /* 0x000000100000b947 */ /* 0x000fea0003800000 */
[----:B---3--:R1:W-:Y:S02]  /*30b0*/  RED.E.ADD.F32.FTZ.RN.STRONG.GPU [R88.64+-0x500], R87 ;  /* 0xfffb00575800798e */ /* 0x0083e4000c10e784 */
.L_x_5919:
[----:B------:R-:W-:Y:S05]  /*30c0*/  BSYNC B0 ;  /* 0x0000000000007941 */ /* 0x000fea0003800000 */
.L_x_5918:
[----:B-1-3--:R1:W3:Y:S01]  /*30d0*/  LDS R87, [R108.X4+0xbd0] ;  /* 0x000bd0006c577984 */ /* 0x00a2e20000004800 */
[----:B------:R-:W-:Y:S01]  /*30e0*/  BSSY B0, `(.L_x_5920) ;  /* 0x0000004000007945 */ /* 0x000fe20003800000 */
[----:B------:R-:W-:Y:S01]  /*30f0*/  LEA.HI.SX32 R86, R86, R127, 0x1b ;  /* 0x0000007f56567211 */ /* 0x000fe200078fdaff */
[----:B------:R-:W-:Y:S05]  /*3100*/  @!P4 BRA `(.L_x_5921) ;  /* 0x000000100000c947 */ /* 0x000fea0003800000 */
[----:B---3--:R3:W-:Y:S02]  /*3110*/  RED.E.ADD.F32.FTZ.RN.STRONG.GPU [R88.64+-0x480], R87 ;  /* 0xfffb80575800798e */ /* 0x0087e4000c10e784 */
.L_x_5921:
[----:B------:R-:W-:Y:S05]  /*3120*/  BSYNC B0 ;  /* 0x0000000000007941 */ /* 0x000fea0003800000 */
.L_x_5920:
[----:B---3--:R3:W4:Y:S01]  /*3130*/  LDS R87, [R86.X4+0xc50] ;  /* 0x000c500056577984 */ /* 0x0087220000004800 */
[----:B------:R-:W-:Y:S01]  /*3140*/  BSSY B0, `(.L_x_5922) ;  /* 0x0000005000007945 */ /* 0x000fe20003800000 */
[C---:B--2---:R-:W-:Y:S02]  /*3150*/  IADD3 R92, R127.reuse, 0x120, RZ ;  /* 0x000001207f5c7810 */ /* 0x044fe40007ffe0ff */
[----:B-1----:R-:W-:Y:S01]  /*3160*/  IADD3 R108, R127, 0x140, RZ ;  /* 0x000001407f6c7810 */ /* 0x002fe20007ffe0ff */
[----:B------:R-:W-:Y:S05]  /*3170*/  @!P5 BRA `(.L_x_5923) ;  /* 0x000000100000d947 */ /* 0x000fea0003800000 */
[----:B----4-:R1:W-:Y:S02]  /*3180*/  RED.E.ADD.F32.FTZ.RN.STRONG.GPU [R88.64+-0x400], R87 ;  /* 0xfffc00575800798e */ /* 0x0103e4000c10e784 */
.L_x_5923:
[----:B------:R-:W-:Y:S05]  /*3190*/  BSYNC B0 ;  /* 0x0000000000007941 */ /* 0x000fea0003800000 */
.L_x_5922:
[----:B------:R-:W-:Y:S01]  /*31a0*/  LEA.HI.SX32 R92, R92, R127, 0x1b ;  /* 0x0000007f5c5c7211 */ /* 0x000fe200078fdaff */
[----:B------:R-:W-:Y:S01]  /*31b0*/  BSSY B0, `(.L_x_5924) ;  /* 0x000000d000007945 */ /* 0x000fe20003800000 */
[----:B------:R-:W-:-:S02]  /*31c0*/  ISETP.GE.AND P6, PT, R105, 0x121, PT ;  /* 0x000001216900780c */ /* 0x000fc40003fc6270 */
[----:B---3--:R-:W-:Y:S01]  /*31d0*/  IADD3 R86, R127, 0x160, RZ ;  /* 0x000001607f567810 */ /* 0x008fe20007ffe0ff */
[----:B-1--4-:R1:W2:Y:S01]  /*31e0*/  LDS R87, [R92.X4+0xcd0] ;  /* 0x000cd0005c577984 */ /* 0x0122a20000004800 */
        /* <DEDUP_REMOVED lines=8> */
[----:B-12---:R1:W-:Y:S02]  /*3270*/  RED.E.ADD.F32.FTZ.RN.STRONG.GPU [R88.64+-0x380], R87 ;  /* 0xfffc80575800798e */ /* 0x0063e4000c10e784 */
.L_x_5925:
[----:B-1----:R-:W-:Y:S05]  /*3280*/  BSYNC B0 ;  /* 0x0000000000007941 */ /* 0x002fea0003800000 */
.L_x_5924:
[----:B--2---:R1:W2:Y:S01]  /*3290*/  LDS R87, [R108.X4+0xd50] ;  /* 0x000d50006c577984 */ /* 0x0042a20000004800 */
[----:B------:R-:W-:Y:S01]  /*32a0*/  BSSY B0, `(.L_x_5926) ;  /* 0x0000005000007945 */ /* 0x000fe20003800000 */
[----:B------:R-:W-:Y:S02]  /*32b0*/  IADD3 R92, R127, 0x180, RZ ;  /* 0x000001807f5c7810 */ /* 0x000fe40007ffe0ff */
[----:B------:R-:W-:Y:S01]  /*32c0*/  LEA.HI.SX32 R86, R86, R127, 0x1b ;  /* 0x0000007f56567211 */ /* 0x000fe200078fdaff */
[----:B------:R-:W-:Y:S05]  /*32d0*/  @!P0 BRA `(.L_x_5927) ;  /* 0x0000001000008947 */ /* 0x000fea0003800000 */
[----:B--2---:R2:W-:Y:S02]  /*32e0*/  RED.E.ADD.F32.FTZ.RN.STRONG.GPU [R88.64+-0x300], R87 ;  /* 0xfffd00575800798e */ /* 0x0045e4000c10e784 */
.L_x_5927:
[----:B------:R-:W-:Y:S05]  /*32f0*/  BSYNC B0 ;  /* 0x0000000000007941 */ /* 0x000fea0003800000 */
.L_x_5926:
[----:B--2---:R2:W3:Y:S01]  /*3300*/  LDS R87, [R86.X4+0xdd0] ;  /* 0x000dd00056577984 */ /* 0x0044e20000004800 */
[----:B------:R-:W-:Y:S01]  /*3310*/  BSSY B0, `(.L_x_5928) ;  /* 0x0000005000007945 */ /* 0x000fe20003800000 */
[----:B-1----:R-:W-:-:S02]  /*3320*/  IADD3 R108, R127, 0x1a0, RZ ;  /* 0x000001a07f6c7810 */ /* 0x002fc40007ffe0ff */
[----:B------:R-:W-:Y:S01]  /*3330*/  LEA.HI.SX32 R92, R92, R127, 0x1b ;  /* 0x0000007f5c5c7211 */ /* 0x000fe200078fdaff */
[----:B------:R-:W-:Y:S05]  /*3340*/  @!P1 BRA `(.L_x_5929) ;  /* 0x0000001000009947 */ /* 0x000fea0003800000 */
[----:B---3--:R1:W-:Y:S02]  /*3350*/  RED.E.ADD.F32.FTZ.RN.STRONG.GPU [R88.64+-0x280], R87 ;  /* 0xfffd80575800798e */ /* 0x0083e4000c10e784 */
.L_x_5929:
[----:B------:R-:W-:Y:S05]  /*3360*/  BSYNC B0 ;  /* 0x0000000000007941 */ /* 0x000fea0003800000 */
.L_x_5928:
[----:B-1-3--:R1:W3:Y:S01]  /*3370*/  LDS R87, [R92.X4+0xe50] ;  /* 0x000e50005c577984 */ /* 0x00a2e20000004800 */
[----:B------:R-:W-:Y:S01]  /*3380*/  BSSY B0, `(.L_x_5930) ;  /* 0x0000005000007945 */ /* 0x000fe20003800000 */
[----:B--2---:R-:W-:Y:S02]  /*3390*/  IADD3 R86, R127, 0x1c0, RZ ;  /* 0x000001c07f567810 */ /* 0x004fe40007ffe0ff */
[----:B------:R-:W-:Y:S01]  /*33a0*/  LEA.HI.SX32 R108, R108, R127, 0x1b ;  /* 0x0000007f6c6c7211 */ /* 0x000fe200078fdaff */
[----:B------:R-:W-:Y:S05]  /*33b0*/  @!P2 BRA `(.L_x_5931) ;  /* 0x000000100000a947 */ /* 0x000fea0003800000 */
[----:B---3--:R2:W-:Y:S02]  /*33c0*/  RED.E.ADD.F32.FTZ.RN.STRONG.GPU [R88.64+-0x200], R87 ;  /* 0xfffe00575800798e */ /* 0x0085e4000c10e784 */
.L_x_5931:
[----:B------:R-:W-:Y:S05]  /*33d0*/  BSYNC B0 ;  /* 0x0000000000007941 */ /* 0x000fea0003800000 */
.L_x_5930:
[----:B--23--:R2:W3:Y:S01]  /*33e0*/  LDS R87, [R108.X4+0xed0] ;  /* 0x000ed0006c577984 */ /* 0x00c4e20000004800 */
[----:B------:R-:W-:Y:S01]  /*33f0*/  BSSY B0, `(.L_x_5932) ;  /* 0x0000005000007945 */ /* 0x000fe20003800000 */
[----:B-1----:R-:W-:Y:S02]  /*3400*/  IADD3 R92, R127, 0x1e0, RZ ;  /* 0x000001e07f5c7810 */ /* 0x002fe40007ffe0ff */
[----:B------:R-:W-:Y:S01]  /*3410*/  LEA.HI.SX32 R86, R86, R127, 0x1b ;  /* 0x0000007f56567211 */ /* 0x000fe200078fdaff */
[----:B------:R-:W-:Y:S05]  /*3420*/  @!P3 BRA `(.L_x_5933) ;  /* 0x000000100000b947 */ /* 0x000fea0003800000 */
[----:B---3--:R1:W-:Y:S02]  /*3430*/  RED.E.ADD.F32.FTZ.RN.STRONG.GPU [R88.64+-0x180], R87 ;  /* 0xfffe80575800798e */ /* 0x0083e4000c10e784 */
.L_x_5933:
[----:B------:R-:W-:Y:S05]  /*3440*/  BSYNC B0 ;  /* 0x0000000000007941 */ /* 0x000fea0003800000 */
.L_x_5932:
[----:B-1-3--:R1:W3:Y:S01]  /*3450*/  LDS R87, [R86.X4+0xf50] ;  /* 0x000f500056577984 */ /* 0x00a2e20000004800 */
[----:B------:R-:W-:Y:S01]  /*3460*/  BSSY B0, `(.L_x_5934) ;  /* 0x0000004000007945 */ /* 0x000fe20003800000 */
[----:B------:R-:W-:Y:S01]  /*3470*/  LEA.HI.SX32 R92, R92, R127, 0x1b ;  /* 0x0000007f5c5c7211 */ /* 0x000fe200078fdaff */
[----:B------:R-:W-:Y:S05]  /*3480*/  @!P4 BRA `(.L_x_5935) ;  /* 0x000000100000c947 */ /* 0x000fea0003800000 */
[----:B---3--:R3:W-:Y:S02]  /*3490*/  RED.E.ADD.F32.FTZ.RN.STRONG.GPU [R88.64+-0x100], R87 ;  /* 0xffff00575800798e */ /* 0x0087e4000c10e784 */
.L_x_5935:
[----:B------:R-:W-:Y:S05]  /*34a0*/  BSYNC B0 ;  /* 0x0000000000007941 */ /* 0x000fea0003800000 */
.L_x_5934:
[----:B---3--:R3:W4:Y:S01]  /*34b0*/  LDS R87, [R92.X4+0xfd0] ;  /* 0x000fd0005c577984 */ /* 0x0087220000004800 */
[----:B------:R-:W-:Y:S01]  /*34c0*/  BSSY B0, `(.L_x_5936) ;  /* 0x0000003000007945 */ /* 0x000fe20003800000 */
[----:B------:R-:W-:Y:S05]  /*34d0*/  @!P5 BRA `(.L_x_5937) ;  /* 0x000000100000d947 */ /* 0x000fea0003800000 */
[----:B----4-:R4:W-:Y:S02]  /*34e0*/  RED.E.ADD.F32.FTZ.RN.STRONG.GPU [R88.64+-0x80], R87 ;  /* 0xffff80575800798e */ /* 0x0109e4000c10e784 */
.L_x_5937:
[----:B------:R-:W-:Y:S05]  /*34f0*/  BSYNC B0 ;  /* 0x0000000000007941 */ /* 0x000fea0003800000 */
.L_x_5936:
[----:B----4-:R-:W4:Y:S01]  /*3500*/  SHFL.DOWN PT, R87, R0, 0x1, 0x1f ;  /* 0x08201f0000577f89 */ /* 0x010f2200000e0000 */
[----:B------:R-:W-:Y:S01]  /*3510*/  ISETP.GT.AND P0, PT, R125, 0x1e, PT ;  /* 0x0000001e7d00780c */ /* 0x000fe20003f04270 */
[C---:B0-----:R-:W-:Y:S01]  /*3520*/  FMUL.FTZ R91, R106.reuse, R185 ;  /* 0x000000b96a5b7220 */ /* 0x041fe20000410000 */
[----:B------:R-:W-:Y:S01]  /*3530*/  ISETP.NE.AND P1, PT, R127, RZ, PT ;  /* 0x000000ff7f00720c */ /* 0x000fe20003f25270 */
[----:B------:R-:W0:Y:S01]  /*3540*/  SHFL.DOWN PT, R89, R84, 0x1, 0x1f ;  /* 0x08201f0054597f89 */ /* 0x000e2200000e0000 */
[----:B------:R-:W-:Y:S01]  /*3550*/  FMUL.FTZ R93, R106, R179 ;  /* 0x000000b36a5d7220 */ /* 0x000fe20000410000 */
[----:B------:R-:W-:Y:S01]  /*3560*/  BSSY B0, `(.L_x_5938) ;  /* 0x0000073000007945 */ /* 0x000fe20003800000 */
[----:B------:R-:W-:-:S02]  /*3570*/  FMUL.FTZ R91, R91, R158 ;  /* 0x0000009e5b5b7220 */ /* 0x000fc40000410000 */
[----:B------:R-:W-:Y:S02]  /*3580*/  FMUL.FTZ R134, R93, R134 ;  /* 0x000000865d867220 */ /* 0x000fe40000410000 */
[----:B------:R-:W-:Y:S02]  /*3590*/  FFMA.FTZ R91, R14, R185, R91 ;  /* 0x000000b90e5b7223 */ /* 0x000fe4000001005b */
[----:B-1----:R-:W-:Y:S02]  /*35a0*/  FMUL.FTZ R86, R106, R169 ;  /* 0x000000a96a567220 */ /* 0x002fe40000410000 */
[----:B------:R-:W-:Y:S02]  /*35b0*/  FADD.FTZ R74, R91, R74 ;  /* 0x0000004a5b4a7221 */ /* 0x000fe40000010000 */
[----:B------:R-:W-:Y:S02]  /*35c0*/  FMUL.FTZ R86, R86, R139 ;  /* 0x0000008b56567220 */ /* 0x000fe40000410000 */
[----:B------:R-:W-:-:S02]  /*35d0*/  FFMA.FTZ R134, R17, R179, R134 ;  /* 0x000000b311867223 */ /* 0x000fc40000010086 */
[----:B------:R-:W-:Y:S02]  /*35e0*/  FFMA.FTZ R86, R11, R169, R86 ;  /* 0x000000a90b567223 */ /* 0x000fe40000010056 */
[----:B------:R-:W-:Y:S02]  /*35f0*/  FADD.FTZ R67, R142, R67 ;  /* 0x000000438e437221 */ /* 0x000fe40000010000 */
[----:B----4-:R-:W-:Y:S02]  /*3600*/  @!P0 FADD.FTZ R0, R0, R87 ;  /* 0x0000005700008221 */ /* 0x010fe40000010000 */
        /* <DEDUP_REMOVED lines=25> */
[----:B------:R-:W-:-:S05]  /*37a0*/  FADD.FTZ R52, R107, R52 ;  /* 0x000000346b347221 */ /* 0x000fca0000010000 */
        /* <DEDUP_REMOVED lines=8> */
[C---:B------:R-:W-:Y:S02]  /*3830*/  FMUL.FTZ R89, R106.reuse, R183 ;  /* 0x000000b76a597220 */ /* 0x040fe40000410000 */
[----:B------:R-:W-:Y:S02]  /*3840*/  FMUL.FTZ R136, R87, R136 ;  /* 0x0000008857887220 */ /* 0x000fe40000410000 */
[C---:B------:R-:W-:Y:S02]  /*3850*/  FMUL.FTZ R87, R106.reuse, R163 ;  /* 0x000000a36a577220 */ /* 0x040fe40000410000 */
[----:B------:R-:W-:Y:S02]  /*3860*/  FMUL.FTZ R138, R89, R138 ;  /* 0x0000008a598a7220 */ /* 0x000fe40000410000 */
[----:B------:R-:W-:Y:S02]  /*3870*/  FMUL.FTZ R89, R106, R193 ;  /* 0x000000c16a597220 */ /* 0x000fe40000410000 */
[----:B------:R-:W-:-:S02]  /*3880*/  FMUL.FTZ R104, R87, R104 ;  /* 0x0000006857687220 */ /* 0x000fc40000410000 */
[----:B------:R-:W-:Y:S02]  /*3890*/  FMUL.FTZ R87, R106, R149 ;  /* 0x000000956a577220 */ /* 0x000fe40000410000 */
[----:B------:R-:W-:Y:S02]  /*38a0*/  FMUL.FTZ R89, R89, R154 ;  /* 0x0000009a59597220 */ /* 0x000fe40000410000 */
[----:B------:R-:W-:Y:S02]  /*38b0*/  FMUL.FTZ R140, R87, R140 ;  /* 0x0000008c578c7220 */ /* 0x000fe40000410000 */
[----:B0-----:R-:W-:Y:S02]  /*38c0*/  @!P0 FADD.FTZ R0, R0, R95 ;  /* 0x0000005f00008221 */ /* 0x001fe40000010000 */
[----:B------:R-:W-:Y:S02]  /*38d0*/  FFMA.FTZ R193, R16, R193, R89 ;  /* 0x000000c110c17223 */ /* 0x000fe40000010059 */
[----:B-1----:R-:W-:Y:S01]  /*38e0*/  @!P0 FADD.FTZ R84, R84, R99 ;  /* 0x0000006354548221 */ /* 0x002fe20000010000 */
[----:B------:R-:W-:Y:S01]  /*38f0*/  ISETP.GT.AND P0, PT, R125, 0xf, PT ;  /* 0x0000000f7d00780c */ /* 0x000fe20003f04270 */
[----:B------:R-:W0:Y:S01]  /*3900*/  SHFL.DOWN PT, R99, R0, 0x10, 0x1f ;  /* 0x0a001f0000637f89 */ /* 0x000e2200000e0000 */
[----:B------:R-:W-:-:S02]  /*3910*/  FMUL.FTZ R87, R106, R151 ;  /* 0x000000976a577220 */ /* 0x000fc40000410000 */
[C---:B------:R-:W-:Y:S01]  /*3920*/  FMUL.FTZ R89, R106.reuse, R85 ;  /* 0x000000556a597220 */ /* 0x040fe20000410000 */
[----:B------:R-:W1:Y:S01]  /*3930*/  SHFL.DOWN PT, R105, R84, 0x10, 0x1f ;  /* 0x0a001f0054697f89 */ /* 0x000e6200000e0000 */
[----:B------:R-:W-:Y:S02]  /*3940*/  FMUL.FTZ R98, R87, R98 ;  /* 0x0000006257627220 */ /* 0x000fe40000410000 */
[----:B------:R-:W-:Y:S02]  /*3950*/  FMUL.FTZ R89, R89, R90 ;  /* 0x0000005a59597220 */ /* 0x000fe40000410000 */
[----:B------:R-:W-:Y:S02]  /*3960*/  FMUL.FTZ R87, R106, R165 ;  /* 0x000000a56a577220 */ /* 0x000fe40000410000 */
[----:B------:R-:W-:Y:S02]  /*3970*/  FFMA.FTZ R93, R18, R85, R89 ;  /* 0x00000055125d7223 */ /* 0x000fe40000010059 */
[----:B------:R-:W-:-:S02]  /*3980*/  FMUL.FTZ R172, R87, R172 ;  /* 0x000000ac57ac7220 */ /* 0x000fc40000410000 */
[C---:B------:R-:W-:Y:S02]  /*3990*/  FMUL.FTZ R95, R106.reuse, R97 ;  /* 0x000000616a5f7220 */ /* 0x040fe40000410000 */
[C---:B------:R-:W-:Y:S02]  /*39a0*/  FMUL.FTZ R89, R106.reuse, R155 ;  /* 0x0000009b6a597220 */ /* 0x040fe40000410000 */
[C---:B------:R-:W-:Y:S02]  /*39b0*/  FMUL.FTZ R87, R106.reuse, R167 ;  /* 0x000000a76a577220 */ /* 0x040fe40000410000 */
[----:B------:R-:W-:Y:S02]  /*39c0*/  FMUL.FTZ R85, R106, R159 ;  /* 0x0000009f6a557220 */ /* 0x000fe40000410000 */
[----:B------:R-:W-:Y:S02]  /*39d0*/  FMUL.FTZ R132, R95, R132 ;  /* 0x000000845f847220 */ /* 0x000fe40000410000 */
[----:B0-----:R-:W-:-:S02]  /*39e0*/  @!P0 FADD.FTZ R0, R0, R99 ;  /* 0x0000006300008221 */ /* 0x001fc40000010000 */
[----:B------:R-:W-:Y:S02]  /*39f0*/  FMUL.FTZ R89, R89, R96 ;  /* 0x0000006059597220 */ /* 0x000fe40000410000 */
[----:B-1----:R-:W-:Y:S01]  /*3a00*/  @!P0 FADD.FTZ R84, R84, R105 ;  /* 0x0000006954548221 */ /* 0x002fe20000010000 */
[----:B------:R-:W-:Y:S01]  /*3a10*/  ISETP.NE.AND P0, PT, R125, RZ, PT ;  /* 0x000000ff7d00720c */ /* 0x000fe20003f05270 */
[----:B------:R-:W-:Y:S01]  /*3a20*/  FMUL.FTZ R178, R87, R178 ;  /* 0x000000b257b27220 */ /* 0x000fe20000410000 */
[----:B------:R-:W-:Y:S01]  /*3a30*/  MOV R90, R0 ;  /* 0x00000000005a7202 */ /* 0x000fe20000000f00 */
[----:B------:R-:W-:Y:S01]  /*3a40*/  FMUL.FTZ R85, R85, R94 ;  /* 0x0000005e55557220 */ /* 0x000fe20000410000 */
[----:B------:R-:W-:Y:S01]  /*3a50*/  MOV R91, R84 ;  /* 0x00000054005b7202 */ /* 0x000fe20000000f00 */
[----:B------:R-:W-:Y:S02]  /*3a60*/  FFMA.FTZ R138, R13, R183, R138 ;  /* 0x000000b70d8a7223 */ /* 0x000fe4000001008a */
[----:B------:R-:W-:-:S02]  /*3a70*/  FFMA.FTZ R175, R12, R175, R150 ;  /* 0x000000af0caf7223 */ /* 0x000fc40000010096 */
[----:B------:R-:W-:Y:S02]  /*3a80*/  FFMA.FTZ R136, R15, R187, R136 ;  /* 0x000000bb0f887223 */ /* 0x000fe40000010088 */
[----:B------:R-:W-:Y:S02]  /*3a90*/  FFMA.FTZ R163, R10, R163, R104 ;  /* 0x000000a30aa37223 */ /* 0x000fe40000010068 */
[----:B------:R-:W-:Y:S01]  /*3aa0*/  FFMA.FTZ R140, R9, R149, R140 ;  /* 0x00000095098c7223 */ /* 0x000fe2000001008c */
[----:B------:R0:W-:Y:S01]  /*3ab0*/  @!P0 STS.64 [0x1098], R90 ;  /* 0x0010985aff008388 */ /* 0x0001e20000000a00 */
[----:B------:R-:W-:Y:S02]  /*3ac0*/  FFMA.FTZ R151, R8, R151, R98 ;  /* 0x0000009708977223 */ /* 0x000fe40000010062 */
        /* <DEDUP_REMOVED lines=23> */
[----:B------:R-:W1:Y:S01]  /*3c40*/  @P0 LDS R85, [R84+0x2348] ;  /* 0x0023480054550984 */ /* 0x000e620000000800 */
[----:B0-----:R-:W-:Y:S02]  /*3c50*/  @P0 FADD.FTZ R91, R91, R0 ;  /* 0x000000005b5b0221 */ /* 0x001fe40000010000 */
[----:B-1----:R-:W-:-:S03]  /*3c60*/  @P0 FADD.FTZ R90, R90, R85 ;  /* 0x000000555a5a0221 */ /* 0x002fc60000010000 */
[----:B------:R0:W-:Y:S04]  /*3c70*/  STS [R84+0x2748], R91 ;  /* 0x0027485b54007388 */ /* 0x0001e80000000800 */
[----:B------:R0:W-:Y:S02]  /*3c80*/  STS [R84+0x2348], R90 ;  /* 0x0023485a54007388 */ /* 0x0001e40000000800 */
.L_x_5939:
[----:B0-----:R-:W-:Y:S05]  /*3c90*/  BSYNC B0 ;  /* 0x0000000000007941 */ /* 0x001fea0003800000 */
.L_x_5938:
[----:B------:R-:W-:Y:S02]  /*3ca0*/  IADD3 R111, R111, 0x1, RZ ;  /* 0x000000016f6f7810 */ /* 0x000fe40007ffe0ff */
[----:B------:R-:W-:Y:S02]  /*3cb0*/  IADD3 R110, P1, R110, 0x1, RZ ;  /* 0x000000016e6e7810 */ /* 0x000fe40007f3e0ff */
[----:B------:R-:W-:Y:S02]  /*3cc0*/  ISETP.GE.AND P0, PT, R111, c[0x0][0x16c], PT ;  /* 0x00005b006f007a0c */ /* 0x000fe40003f06270 */
[----:B------:R-:W-:-:S11]  /*3cd0*/  IADD3.X R109, RZ, R109, RZ, P1, !PT ;  /* 0x0000006dff6d7210 */ /* 0x000fd60000ffe4ff */
[----:B------:R-:W-:Y:S01]  /*3ce0*/  @P0 CALL.REL.NOINC `(.L_x_5903) ;  /* 0x0000001000000944 */ /* 0x000fe20003c00000 */
[----:B------:R-:W-:Y:S05]  /*3cf0*/  BRA `(.L_x_5940) ;  /* 0xffffd12000007947 */ /* 0x000fea000383ffff */
.L_x_5903:
[----:B------:R-:W-:Y:S01]  /*3d00*/  BAR.SYNC.DEFER_BLOCKING 0x0 ;  /* 0x0000000000007b1d */ /* 0x000fe20000010000 */
[----:B------:R-:W-:Y:S01]  /*3d10*/  IADD3 R10, R116, -0x1, RZ ;  /* 0xffffffff740a7810 */ /* 0x000fe20007ffe0ff */
[----:B------:R-:W-:Y:S01]  /*3d20*/  IMAD R0, R202, c[0x0][0x2d8], RZ ;  /* 0x0000b600ca007a24 */ /* 0x000fe200078e02ff */
[----:B------:R-:W-:Y:S02]  /*3d30*/  IADD3 R118, P1, R118, -0x800, RZ ;  /* 0xfffff80076767810 */ /* 0x000fe40007f3e0ff */
[----:B------:R-:W-:Y:S01]  /*3d40*/  SHF.L.U32 R6, R10, 0x9, RZ ;  /* 0x000000090a067819 */ /* 0x000fe200000006ff */
[----:B------:R-:W-:Y:S01]  /*3d50*/  IMAD R9, R135, c[0x0][0x2dc], R0 ;  /* 0x0000b70087097a24 */ /* 0x000fe200078e0200 */
[----:B------:R-:W-:Y:S01]  /*3d60*/  IADD3 R120, P2, R120, -0x800, RZ ;  /* 0xfffff80078787810 */ /* 0x000fe20007f5e0ff */
[----:B------:R-:W-:Y:S01]  /*3d70*/  IMAD R0, R130, c[0x0][0x2e0], RZ ;  /* 0x0000b80082007a24 */ /* 0x000fe200078e02ff */
[----:B------:R-:W-:Y:S02]  /*3d80*/  SHF.R.S32.HI R7, RZ, 0x1f, R6 ;  /* 0x0000001fff077819 */ /* 0x000fe40000011406 */
[----:B------:R-:W-:-:S02]  /*3d90*/  IADD3 R122, P3, R122, -0x800, RZ ;  /* 0xfffff8007a7a7810 */ /* 0x000fc40007f7e0ff */
[----:B------:R-:W-:Y:S01]  /*3da0*/  IADD3 R124, P4, R124, -0x800, RZ ;  /* 0xfffff8007c7c7810 */ /* 0x000fe20007f9e0ff */
[--C-:B------:R-:W-:Y:S01]  /*3db0*/  IMAD.WIDE.U32 R4, R135, c[0x0][0x2d8], R6.reuse ;  /* 0x0000b60087047a25 */ /* 0x100fe200078e0006 */
[----:B------:R-:W-:Y:S02]  /*3dc0*/  IADD3 R115, R115, 0x1, RZ ;  /* 0x0000000173737810 */ /* 0x000fe40007ffe0ff */
[----:B------:R-:W-:Y:S01]  /*3dd0*/  IADD3.X R117, R117, -0x1, RZ, P1, !PT ;  /* 0xffffffff75757810 */ /* 0x000fe20000ffe4ff */
[----:B------:R-:W-:Y:S01]  /*3de0*/  IMAD.WIDE.U32 R6, R135, c[0x0][0x2f8], R6 ;  /* 0x0000be0087067a25 */ /* 0x000fe200078e0006 */
[----:B------:R-:W-:Y:S02]  /*3df0*/  IADD3 R5, R5, R9, RZ ;  /* 0x0000000905057210 */ /* 0x000fe40007ffe0ff */
[----:B------:R-:W-:Y:S01]  /*3e00*/  IADD3.X R119, R119, -0x1, RZ, P2, !PT ;  /* 0xffffffff77777810 */ /* 0x000fe200017fe4ff */
[----:B------:R-:W-:Y:S01]  /*3e10*/  IMAD R9, R137, c[0x0][0x2e4], R0 ;  /* 0x0000b90089097a24 */ /* 0x000fe200078e0200 */
[----:B------:R-:W-:Y:S01]  /*3e20*/  IADD3.X R121, R121, -0x1, RZ, P3, !PT ;  /* 0xffffffff79797810 */ /* 0x000fe20001ffe4ff */
[----:B------:R-:W-:Y:S01]  /*3e30*/  STS.128 [R112], R52 ;  /* 0x0000003470007388 */ /* 0x000fe20000000c00 */
[----:B------:R-:W-:Y:S01]  /*3e40*/  IMAD.WIDE.U32 R4, R137, c[0x0][0x2e0], R4 ;  /* 0x0000b80089047a25 */ /* 0x000fe200078e0004 */
[----:B------:R-:W-:-:S02]  /*3e50*/  IADD3.X R123, R123, -0x1, RZ, P4, !PT ;  /* 0xffffffff7b7b7810 */ /* 0x000fc400027fe4ff */
[----:B------:R-:W-:Y:S01]  /*3e60*/  STS.128 [R112+0x10], R56 ;  /* 0x0000103870007388 */ /* 0x000fe20000000c00 */
[----:B------:R-:W-:Y:S01]  /*3e70*/  FADD.FTZ R0, R129, R80 ;  /* 0x0000005081007221 */ /* 0x000fe20000010000 */
[----:B------:R-:W-:Y:S02]  /*3e80*/  IADD3 R5, R5, R9, RZ ;  /* 0x0000000905057210 */ /* 0x000fe40007ffe0ff */
[----:B------:R-:W-:Y:S01]  /*3e90*/  STS.128 [R112+0x20], R60 ;  /* 0x0000203c70007388 */ /* 0x000fe20000000c00 */
[----:B------:R-:W-:-:S03]  /*3ea0*/  LEA R8, P0, R4, c[0x0][0x330], 0x2 ;  /* 0x0000cc0004087a11 */ /* 0x000fc600078010ff */
[----:B------:R-:W-:Y:S01]  /*3eb0*/  STS.128 [R112+0x30], R64 ;  /* 0x0000304070007388 */ /* 0x000fe20000000c00 */
[----:B------:R-:W-:-:S06]  /*3ec0*/  NOP ;  /* 0x0000000000007918 */ /* 0x000fcc0000000000 */
[----:B------:R-:W0:Y:S01]  /*3ed0*/  LDS.128 R12, [R125.X16] ;  /* 0x000000007d0c7984 */ /* 0x000e22000000cc00 */
[----:B------:R-:W-:Y:S01]  /*3ee0*/  LEA.HI.X R9, R4, c[0x0][0x334], R5, 0x2, P0 ;  /* 0x0000cd0004097a11 */ /* 0x000fe200000f1405 */
[----:B------:R-:W-:Y:S02]  /*3ef0*/  FADD.FTZ R5, R0, R81 ;  /* 0x0000005100057221 */ /* 0x000fe40000010000 */
[----:B------:R-:W1:Y:S02]  /*3f00*/  LDS.128 R16, [R125.X16+0x200] ;  /* 0x000200007d107984 */ /* 0x000e64000000cc00 */
[----:B------:R-:W-:Y:S02]  /*3f10*/  FADD.FTZ R0, R5, R82 ;  /* 0x0000005205007221 */ /* 0x000fe40000010000 */
[----:B------:R-:W4:Y:S01]  /*3f20*/  LDS.128 R20, [R125.X16+0x400] ;  /* 0x000400007d147984 */ /* 0x000f22000000cc00 */
[----:B------:R-:W-:-:S03]  /*3f30*/  IMAD.WIDE R4, R113, 0x10, R8 ;  /* 0x0000001071047825 */ /* 0x000fc600078e0208 */
[----:B------:R-:W5:Y:S01]  /*3f40*/  LDS.128 R24, [R125.X16+0x600] ;  /* 0x000600007d187984 */ /* 0x000f62000000cc00 */
[----:B------:R-:W-:-:S04]  /*3f50*/  FADD.FTZ R9, R0, R83 ;  /* 0x0000005300097221 */ /* 0x000fc80000010000 */
[----:B------:R-:W-:-:S04]  /*3f60*/  FADD.FTZ R0, R9, R76 ;  /* 0x0000004c09007221 */ /* 0x000fc80000010000 */
[----:B------:R-:W-:Y:S02]  /*3f70*/  FADD.FTZ R9, R0, R77 ;  /* 0x0000004d00097221 */ /* 0x000fe40000010000 */
[----:B------:R-:W-:Y:S01]  /*3f80*/  IMAD R0, R202, c[0x0][0x2f8], RZ ;  /* 0x0000be00ca007a24 */ /* 0x000fe200078e02ff */
[----:B0-----:R-:W-:Y:S04]  /*3f90*/  STG.E.128 [R4.64], R12 ;  /* 0x0000000c04007986 */ /* 0x001fe8000c101d04 */
[----:B-1----:R-:W-:Y:S04]  /*3fa0*/  STG.E.128 [R4.64+0x200], R16 ;  /* 0x0002001004007986 */ /* 0x002fe8000c101d04 */
[----:B----4-:R-:W-:Y:S04]  /*3fb0*/  STG.E.128 [R4.64+0x400], R20 ;  /* 0x0004001404007986 */ /* 0x010fe8000c101d04 */
[----:B-----5:R0:W-:Y:S04]  /*3fc0*/  STG.E.128 [R4.64+0x600], R24 ;  /* 0x0006001804007986 */ /* 0x0201e8000c101d04 */
[----:B------:R-:W-:Y:S01]  /*3fd0*/  BAR.SYNC.DEFER_BLOCKING 0x0 ;  /* 0x0000000000007b1d */ /* 0x000fe20000010000 */
[----:B0-----:R-:W-:-:S02]  /*3fe0*/  IMAD R5, R135, c[0x0][0x2fc], R0 ;  /* 0x0000bf0087057a24 */ /* 0x001fc400078e0200 */
[----:B------:R-:W-:-:S03]  /*3ff0*/  IMAD R0, R130, c[0x0][0x300], RZ ;  /* 0x0000c00082007a24 */ /* 0x000fc600078e02ff */
[----:B------:R-:W-:Y:S01]  /*4000*/  IADD3 R7, R7, R5, RZ ;  /* 0x0000000507077210 */ /* 0x000fe20007ffe0ff */
[----:B------:R-:W-:Y:S04]  /*4010*/  STS.128 [R112], R80 ;  /* 0x0000005070007388 */ /* 0x000fe80000000c00 */
[----:B------:R-:W-:Y:S01]  /*4020*/  IMAD.WIDE.U32 R4, R137, c[0x0][0x300], R6 ;  /* 0x0000c00089047a25 */ /* 0x000fe200078e0006 */
[----:B------:R0:W-:Y:S04]  /*4030*/  STS.128 [R112+0x10], R76 ;  /* 0x0000104c70007388 */ /* 0x0001e80000000c00 */
[----:B------:R-:W-:Y:S01]  /*4040*/  LEA R6, P0, R4, c[0x0][0x340], 0x2 ;  /* 0x0000d00004067a11 */ /* 0x000fe200078010ff */
[----:B------:R1:W-:Y:S04]  /*4050*/  STS.128 [R112+0x20], R72 ;  /* 0x0000204870007388 */ /* 0x0003e80000000c00 */
[----:B------:R4:W-:Y:S01]  /*4060*/  STS.128 [R112+0x30], R68 ;  /* 0x0000304470007388 */ /* 0x0009e20000000c00 */
[----:B------:R-:W-:-:S06]  /*4070*/  NOP ;  /* 0x0000000000007918 */ /* 0x000fcc0000000000 */
[----:B------:R-:W5:Y:S01]  /*4080*/  LDS.128 R12, [R125.X16] ;  /* 0x000000007d0c7984 */ /* 0x000f62000000cc00 */
[----:B0-----:R-:W-:Y:S02]  /*4090*/  FADD.FTZ R78, R9, R78 ;  /* 0x0000004e094e7221 */ /* 0x001fe40000010000 */
[----:B------:R-:W-:Y:S01]  /*40a0*/  IMAD R9, R137, c[0x0][0x304], R0 ;  /* 0x0000c10089097a24 */ /* 0x000fe200078e0200 */
[----:B------:R-:W0:Y:S01]  /*40b0*/  LDS.128 R16, [R125.X16+0x200] ;  /* 0x000200007d107984 */ /* 0x000e22000000cc00 */
[----:B------:R-:W-:-:S03]  /*40c0*/  FADD.FTZ R79, R78, R79 ;  /* 0x0000004f4e4f7221 */ /* 0x000fc60000010000 */
[----:B------:R-:W2:Y:S01]  /*40d0*/  LDS.128 R20, [R125.X16+0x400] ;  /* 0x000400007d147984 */ /* 0x000ea2000000cc00 */
[----:B------:R-:W-:Y:S01]  /*40e0*/  IADD3 R5, R5, R9, RZ ;  /* 0x0000000905057210 */ /* 0x000fe20007ffe0ff */
[----:B-1----:R-:W-:Y:S02]  /*40f0*/  FADD.FTZ R72, R79, R72 ;  /* 0x000000484f487221 */ /* 0x002fe40000010000 */
[----:B------:R-:W1:Y:S01]  /*4100*/  LDS.128 R24, [R125.X16+0x600] ;  /* 0x000600007d187984 */ /* 0x000e62000000cc00 */
[----:B------:R-:W-:Y:S01]  /*4110*/  LEA.HI.X R7, R4, c[0x0][0x344], R5, 0x2, P0 ;  /* 0x0000d10004077a11 */ /* 0x000fe200000f1405 */
[----:B------:R-:W-:Y:S01]  /*4120*/  FADD.FTZ R73, R72, R73 ;  /* 0x0000004948497221 */ /* 0x000fe20000010000 */
[----:B------:R-:W-:Y:S02]  /*4130*/  ISETP.GT.AND P0, PT, R116, 0x1, PT ;  /* 0x000000017400780c */ /* 0x000fe40003f04270 */
[----:B------:R-:W-:Y:S01]  /*4140*/  MOV R116, R10 ;  /* 0x0000000a00747202 */ /* 0x000fe20000000f00 */
[----:B------:R-:W-:-:S04]  /*4150*/  IMAD.WIDE R4, R113, 0x10, R6 ;  /* 0x0000001071047825 */ /* 0x000fc800078e0206 */
[----:B------:R-:W-:-:S04]  /*4160*/  FADD.FTZ R74, R73, R74 ;  /* 0x0000004a494a7221 */ /* 0x000fc80000010000 */
[----:B------:R-:W-:-:S04]  /*4170*/  FADD.FTZ R75, R74, R75 ;  /* 0x0000004b4a4b7221 */ /* 0x000fc80000010000 */
[----:B----4-:R-:W-:-:S04]  /*4180*/  FADD.FTZ R68, R75, R68 ;  /* 0x000000444b447221 */ /* 0x010fc80000010000 */
[----:B------:R-:W-:-:S04]  /*4190*/  FADD.FTZ R69, R68, R69 ;  /* 0x0000004544457221 */ /* 0x000fc80000010000 */
[----:B------:R-:W-:Y:S01]  /*41a0*/  FADD.FTZ R70, R69, R70 ;  /* 0x0000004645467221 */ /* 0x000fe20000010000 */
[----:B-----5:R4:W-:Y:S03]  /*41b0*/  STG.E.128 [R4.64], R12 ;  /* 0x0000000c04007986 */ /* 0x0209e6000c101d04 */
[----:B------:R-:W-:Y:S01]  /*41c0*/  FADD.FTZ R129, R70, R71 ;  /* 0x0000004746817221 */ /* 0x000fe20000010000 */
[----:B0-----:R4:W-:Y:S04]  /*41d0*/  STG.E.128 [R4.64+0x200], R16 ;  /* 0x0002001004007986 */ /* 0x0019e8000c101d04 */
[----:B--2---:R4:W-:Y:S04]  /*41e0*/  STG.E.128 [R4.64+0x400], R20 ;  /* 0x0004001404007986 */ /* 0x0049e8000c101d04 */
[----:B-1----:R4:W-:Y:S01]  /*41f0*/  STG.E.128 [R4.64+0x600], R24 ;  /* 0x0006001804007986 */ /* 0x0029e2000c101d04 */
[----:B------:R-:W-:Y:S01]  /*4200*/  @!P0 CALL.REL.NOINC `(.L_x_5901) ;  /* 0x0000001000008944 */ /* 0x000fe20003c00000 */
[----:B------:R-:W-:Y:S05]  /*4210*/  BRA `(.L_x_5941) ;  /* 0xffffc55000007947 */ /* 0x000fea000383ffff */
.L_x_5901:
[----:B------:R-:W-:Y:S02]  /*4220*/  ISETP.NE.U32.AND P0, PT, RZ, c[0x0][0x328], PT ;  /* 0x0000ca00ff007a0c */ /* 0x000fe40003f05070 */
[----:B------:R-:W-:-:S02]  /*4230*/  ISETP.NE.U32.AND P2, PT, RZ, c[0x0][0x348], PT ;  /* 0x0000d200ff007a0c */ /* 0x000fc40003f45070 */
[----:B------:R-:W-:Y:S02]  /*4240*/  ISETP.NE.AND.EX P1, PT, RZ, c[0x0][0x32c], PT, P0 ;  /* 0x0000cb00ff007a0c */ /* 0x000fe40003f25300 */
[----:B------:R-:W-:-:S11]  /*4250*/  ISETP.NE.AND.EX P0, PT, RZ, c[0x0][0x34c], PT, P2 ;  /* 0x0000d300ff007a0c */ /* 0x000fd60003f05320 */
[----:B------:R-:W-:Y:S05]  /*4260*/  @!P1 BRA `(.L_x_5942) ;  /* 0x0000014000009947 */ /* 0x000fea0003800000 */
[----:B------:R-:W0:Y:S01]  /*4270*/  SHFL.DOWN P1, R0, R131, 0x1, 0x1f ;  /* 0x08201f0083007f89 */ /* 0x000e220000020000 */
        /* <DEDUP_REMOVED lines=9> */
[----:B----4-:R-:W0:Y:S02]  /*4310*/  SHFL.DOWN P1, R5, R2, 0x8, 0x1f ;  /* 0x09001f0002057f89 */ /* 0x010e240000020000 */
        /* <DEDUP_REMOVED lines=8> */
.L_x_5943:
[----:B0-----:R-:W-:Y:S05]  /*43a0*/  BSYNC B0 ;  /* 0x0000000000007941 */ /* 0x001fea0003800000 */
.L_x_5942:
[----:B------:R-:W-:Y:S01]  /*43b0*/  BSSY B0, `(.L_x_5944) ;  /* 0x0000018000007945 */ /* 0x000fe20003800000 */
[----:B------:R-:W-:Y:S05]  /*43c0*/  @!P0 BRA `(.L_x_5945) ;  /* 0x0000015000008947 */ /* 0x000fea0003800000 */
[----:B------:R-:W-:Y:S06]  /*43d0*/  BAR.SYNC.DEFER_BLOCKING 0x0 ;  /* 0x0000000000007b1d */ /* 0x000fec0000010000 */
[----:B------:R-:W0:Y:S04]  /*43e0*/  SHFL.DOWN P0, R0, R129, 0x1, 0x1f ;  /* 0x08201f0081007f89 */ /* 0x000e280000000000 */
[----:B------:R-:W1:Y:S04]  /*43f0*/  S2R R6, SR_LANEID ;  /* 0x0000000000067919 */ /* 0x000e680000000000 */
[----:B----4-:R-:W2:Y:S01]  /*4400*/  S2R R15, SR_TID.X ;  /* 0x00000000000f7919 */ /* 0x010ea20000002100 */
        /* <DEDUP_REMOVED lines=17> */
.L_x_5945:
[----:B----4-:R-:W0:Y:S02]  /*4520*/  S2R R15, SR_TID.X ;  /* 0x00000000000f7919 */ /* 0x010e240000002100 */
.L_x_5946:
[----:B0-----:R-:W-:Y:S05]  /*4530*/  BSYNC B0 ;  /* 0x0000000000007941 */ /* 0x001fea0003800000 */
.L_x_5944:
[----:B------:R-:W-:-:S13]  /*4540*/  ISETP.GE.AND P0, PT, R15, c[0x0][0x16c], PT ;  /* 0x00005b000f007a0c */ /* 0x000fda0003f06270 */
        /* <DEDUP_REMOVED lines=9> */
.L_x_5947:
        /* <DEDUP_REMOVED lines=26> */
.L_x_5948:
        /* <DEDUP_REMOVED lines=16> */
.L_x_9092:


//--------------------- .text._Z25selective_scan_bwd_kernelI32Selective_Scan_bwd_kernel_traitsILi32ELi16ELb1ELb0ELb1ELb0ELb1EffEEv12SSMParamsBwd --------------------------
	.section	.text._Z25selective_scan_bwd_kernelI32Selective_Scan_bwd_kernel_traitsILi32ELi16ELb1ELb0ELb1ELb0ELb1EffEEv12SSMParamsBwd,"ax",@progbits
	.sectioninfo	@"SHI_REGISTERS=210"
	.align	128
        .global         _Z25selective_scan_bwd_kernelI32Selective_Scan_bwd_kernel_traitsILi32ELi16ELb1ELb0ELb1ELb0ELb1EffEEv12SSMParamsBwd
        .type           _Z25selective_scan_bwd_kernelI32Selective_Scan_bwd_kernel_traitsILi32ELi16ELb1ELb0ELb1ELb0ELb1EffEEv12SSMParamsBwd,@function
        .size           _Z25selective_scan_bwd_kernelI32Selective_Scan_bwd_kernel_traitsILi32ELi16ELb1ELb0ELb1ELb0ELb1EffEEv12SSMParamsBwd,(.L_x_9093 - _Z25selective_scan_bwd_kernelI32Selective_Scan_bwd_kernel_traitsILi32ELi16ELb1ELb0ELb1ELb0ELb1EffEEv12SSMParamsBwd)
        .other          _Z25selective_scan_bwd_kernelI32Selective_Scan_bwd_kernel_traitsILi32ELi16ELb1ELb0ELb1ELb0ELb1EffEEv12SSMParamsBwd,@"STO_CUDA_ENTRY STV_DEFAULT"
_Z25selective_scan_bwd_kernelI32Selective_Scan_bwd_kernel_traitsILi32ELi16ELb1ELb0ELb1ELb0ELb1EffEEv12SSMParamsBwd:
.text._Z25selective_scan_bwd_kernelI32Selective_Scan_bwd_kernel_traitsILi32ELi16ELb1ELb0ELb1ELb0ELb1EffEEv12SSMParamsBwd:
        /* <DEDUP_REMOVED lines=46> */
[----:B------:R-:W-:Y:S01]  /*02e0*/  IMAD R7, R110, c[0x0][0x1d4], R5 ;  /* 0x000075006e077a24 */ /* 0x000fe200078e0205 */
        /* <DEDUP_REMOVED lines=27> */
[C---:B------:R-:W-:Y:S02]  /*04a0*/  IADD3 R101, P0, R11.reuse, R2, RZ ;  /* 0x000000020b657210 */ /* 0x040fe40007f1e0ff */
        /* <DEDUP_REMOVED lines=43> */
.L_x_5989:
[----:B------:R-:W-:Y:S01]  /*0760*/  BAR.SYNC.DEFER_BLOCKING 0x0 ;  /* 0x0000000000007b1d */ /* 0x000fe20000010000 */
[----:B0-----:R-:W-:Y:S02]  /*0770*/  SHF.L.U32 R0, R106, 0x2, RZ ;  /* 0x000000026a007819 */ /* 0x001fe400000006ff */
[----:B---3--:R-:W-:Y:S02]  /*0780*/  MOV R4, R104 ;  /* 0x0000006800047202 */ /* 0x008fe40000000f00 */
[----:B------:R-:W-:-:S04]  /*0790*/  LOP3.LUT R5, R0, 0xffffff80, RZ, 0xc0, !PT ;  /* 0xffffff8000057812 */ /* 0x000fc800078ec0ff */
[----:B------:R-:W-:Y:S02]  /*07a0*/  LOP3.LUT R70, R5, 0x1f, R106, 0xf8, !PT ;  /* 0x0000001f05467812 */ /* 0x000fe400078ef86a */
[----:B------:R-:W-:-:S05]  /*07b0*/  MOV R5, R103 ;  /* 0x0000006700057202 */ /* 0x000fca0000000f00 */
[----:B------:R-:W-:-:S05]  /*07c0*/  IMAD.WIDE R12, R70, 0x10, R4 ;  /* 0x00000010460c7825 */ /* 0x000fca00078e0204 */
[----:B------:R-:W2:Y:S04]  /*07d0*/  LDG.E.128 R16, [R12.64] ;  /* 0x000000040c107981 */ /* 0x000ea8000c1e1d00 */
[----:B------:R-:W3:Y:S04]  /*07e0*/  LDG.E.128 R24, [R12.64+0x200] ;  /* 0x000200040c187981 */ /* 0x000ee8000c1e1d00 */
[----:B------:R-:W4:Y:S04]  /*07f0*/  LDG.E.128 R28, [R12.64+0x400] ;  /* 0x000400040c1c7981 */ /* 0x000f28000c1e1d00 */
[----:B------:R-:W4:Y:S01]  /*0800*/  LDG.E.128 R32, [R12.64+0x600] ;  /* 0x000600040c207981 */ /* 0x000f22000c1e1d00 */
[----:B------:R-:W-:-:S02]  /*0810*/  MOV R4, R102 ;  /* 0x0000006600047202 */ /* 0x000fc40000000f00 */
[----:B------:R-:W-:Y:S02]  /*0820*/  MOV R5, R101 ;  /* 0x0000006500057202 */ /* 0x000fe40000000f00 */
[----:B-1----:R-:W-:-:S03]  /*0830*/  SHF.L.U32 R0, R105, 0x6, RZ ;  /* 0x0000000669007819 */ /* 0x002fc600000006ff */
[----:B------:R-:W-:Y:S01]  /*0840*/  IMAD.WIDE R20, R70, 0x10, R4 ;  /* 0x0000001046147825 */ /* 0x000fe200078e0204 */
[----:B--2---:R-:W-:Y:S04]  /*0850*/  STS.128 [R105.X16], R16 ;  /* 0x0000001069007388 */ /* 0x004fe8000000cc00 */
[----:B---3--:R-:W-:Y:S04]  /*0860*/  STS.128 [R105.X16+0x200], R24 ;  /* 0x0002001869007388 */ /* 0x008fe8000000cc00 */
        /* <DEDUP_REMOVED lines=10> */
[----:B------:R0:W4:Y:S04]  /*0910*/  LDG.E.128 R48, [R20.64+0x400] ;  /* 0x0004000414307981 */ /* 0x000128000c1e1d00 */
[----:B------:R0:W4:Y:S02]  /*0920*/  LDG.E.128 R52, [R20.64+0x600] ;  /* 0x0006000414347981 */ /* 0x000124000c1e1d00 */
[----:B0-----:R-:W-:-:S02]  /*0930*/  MOV R20, R100 ;  /* 0x0000006400147202 */ /* 0x001fc40000000f00 */
[----:B------:R-:W-:-:S05]  /*0940*/  MOV R21, R99 ;  /* 0x0000006300157202 */ /* 0x000fca0000000f00 */
[----:B------:R-:W-:Y:S01]  /*0950*/  IMAD.WIDE R36, R70, 0x10, R20 ;  /* 0x0000001046247825 */ /* 0x000fe200078e0214 */
        /* <DEDUP_REMOVED lines=23> */
[----:B0-----:R-:W-:-:S05]  /*0ad0*/  IMAD.WIDE.U32 R36, R110, c[0x0][0x1f0], R38 ;  /* 0x00007c006e247a25 */ /* 0x001fca00078e0026 */
[----:B------:R-:W-:Y:S02]  /*0ae0*/  IADD3 R37, R37, R57, RZ ;  /* 0x0000003925257210 */ /* 0x000fe40007ffe0ff */
[----:B------:R-:W-:-:S04]  /*0af0*/  LEA R38, P0, R36, c[0x0][0x268], 0x2 ;  /* 0x00009a0024267a11 */ /* 0x000fc800078010ff */
[----:B------:R-:W-:-:S05]  /*0b00*/  LEA.HI.X R39, R36, c[0x0][0x26c], R37, 0x2, P0 ;  /* 0x00009b0024277a11 */ /* 0x000fca00000f1425 */
[----:B------:R-:W-:Y:S01]  /*0b10*/  IMAD.WIDE R36, R70, 0x10, R38 ;  /* 0x0000001046247825 */ /* 0x000fe200078e0226 */
[----:B----4-:R0:W-:Y:S04]  /*0b20*/  STS.128 [R105.X16], R40 ;  /* 0x0000002869007388 */ /* 0x0101e8000000cc00 */
[----:B------:R1:W-:Y:S04]  /*0b30*/  STS.128 [R105.X16+0x200], R44 ;  /* 0x0002002c69007388 */ /* 0x0003e8000000cc00 */
[----:B--2---:R2:W-:Y:S04]  /*0b40*/  STS.128 [R105.X16+0x400], R48 ;  /* 0x0004003069007388 */ /* 0x0045e8000000cc00 */
[----:B---3--:R-:W-:Y:S01]  /*0b50*/  STS.128 [R105.X16+0x600], R52 ;  /* 0x0006003469007388 */ /* 0x008fe2000000cc00 */
[----:B------:R-:W-:-:S06]  /*0b60*/  NOP ;  /* 0x0000000000007918 */ /* 0x000fcc0000000000 */
[----:B------:R-:W-:Y:S04]  /*0b70*/  LDS.128 R124, [R0] ;  /* 0x00000000007c7984 */ /* 0x000fe80000000c00 */
[----:B------:R-:W-:Y:S04]  /*0b80*/  LDS.128 R92, [R0+0x10] ;  /* 0x00001000005c7984 */ /* 0x000fe80000000c00 */
[----:B------:R-:W-:Y:S04]  /*0b90*/  LDS.128 R60, [R0+0x20] ;  /* 0x00002000003c7984 */ /* 0x000fe80000000c00 */
[----:B------:R-:W-:Y:S04]  /*0ba0*/  LDS.128 R56, [R0+0x30] ;  /* 0x0000300000387984 */ /* 0x000fe80000000c00 */
[----:B------:R-:W-:Y:S06]  /*0bb0*/  BAR.SYNC.DEFER_BLOCKING 0x0 ;  /* 0x0000000000007b1d */ /* 0x000fec0000010000 */
[----:B0-----:R-:W3:Y:S04]  /*0bc0*/  LDG.E.128 R40, [R36.64+-0x800] ;  /* 0xfff8000424287981 */ /* 0x001ee8000c1e1d00 */
[----:B------:R-:W4:Y:S04]  /*0bd0*/  LDG.E.128 R72, [R36.64+-0x600] ;  /* 0xfffa000424487981 */ /* 0x000f28000c1e1d00 */
[----:B------:R-:W2:Y:S04]  /*0be0*/  LDG.E.128 R76, [R36.64+-0x400] ;  /* 0xfffc0004244c7981 */ /* 0x000ea8000c1e1d00 */
[----:B------:R-:W2:Y:S01]  /*0bf0*/  LDG.E.128 R80, [R36.64+-0x200] ;  /* 0xfffe000424507981 */ /* 0x000ea2000c1e1d00 */
[----:B------:R-:W-:-:S04]  /*0c00*/  IMAD R38, R113, c[0x0][0x208], RZ ;  /* 0x0000820071267a24 */ /* 0x000fc800078e02ff */
[C---:B-1----:R-:W-:Y:S02]  /*0c10*/  IMAD R45, R115.reuse, c[0x0][0x20c], R38 ;  /* 0x00008300732d7a24 */ /* 0x042fe400078e0226 */
        /* <DEDUP_REMOVED lines=11> */
[----:B--2---:R-:W-:Y:S04]  /*0cd0*/  STS.128 [R105.X16+0x400], R76 ;  /* 0x0004004c69007388 */ /* 0x004fe8000000cc00 */
[----:B------:R-:W-:Y:S01]  /*0ce0*/  STS.128 [R105.X16+0x600], R80 ;  /* 0x0006005069007388 */ /* 0x000fe2000000cc00 */
[----:B------:R-:W-:-:S06]  /*0cf0*/  NOP ;  /* 0x0000000000007918 */ /* 0x000fcc0000000000 */
[----:B------:R-:W2:Y:S04]  /*0d00*/  LDS.128 R84, [R0] ;  /* 0x0000000000547984 */ /* 0x000ea80000000c00 */
[----:B------:R-:W3:Y:S04]  /*0d10*/  LDS.128 R120, [R0+0x10] ;  /* 0x0000100000787984 */ /* 0x000ee80000000c00 */
[----:B------:R-:W-:Y:S04]  /*0d20*/  LDS.128 R88, [R0+0x20] ;  /* 0x0000200000587984 */ /* 0x000fe80000000c00 */
[----:B------:R-:W2:Y:S04]  /*0d30*/  LDS.128 R52, [R0+0x30] ;  /* 0x0000300000347984 */ /* 0x000ea80000000c00 */
[----:B------:R-:W-:Y:S06]  /*0d40*/  BAR.SYNC.DEFER_BLOCKING 0x0 ;  /* 0x0000000000007b1d */ /* 0x000fec0000010000 */
[----:B------:R3:W4:Y:S04]  /*0d50*/  LDG.E.128 R48, [R44.64+-0x800] ;  /* 0xfff800042c307981 */ /* 0x000728000c1e1d00 */
[----:B0-----:R3:W4:Y:S04]  /*0d60*/  LDG.E.128 R40, [R44.64+-0x600] ;  /* 0xfffa00042c287981 */ /* 0x001728000c1e1d00 */
[----:B------:R3:W4:Y:S04]  /*0d70*/  LDG.E.128 R36, [R44.64+-0x400] ;  /* 0xfffc00042c247981 */ /* 0x000728000c1e1d00 */
[----:B-1----:R3:W4:Y:S01]  /*0d80*/  LDG.E.128 R72, [R44.64+-0x200] ;  /* 0xfffe00042c487981 */ /* 0x002722000c1e1d00 */
        /* <DEDUP_REMOVED lines=36> */
[----:B------:R-:W-:Y:S01]  /*0fd0*/  MUFU.EX2 R129, R129 ;  /* 0x0000008100817308 */ /* 0x000fe20000000800 */
[----:B0-----:R-:W-:-:S07]  /*0fe0*/  FMUL.FTZ R79, R90, -1.4426950216293334961 ;  /* 0xbfb8aa3b5a4f7820 */ /* 0x001fce0000410000 */
[----:B------:R-:W0:Y:S01]  /*0ff0*/  MUFU.EX2 R118, R79 ;  /* 0x0000004f00767308 */ /* 0x000e220000000800 */
[----:B--2---:R-:W-:-:S07]  /*1000*/  FADD.FTZ R81, R81, 1 ;  /* 0x3f80000051517421 */ /* 0x004fce0000010000 */
[----:B------:R-:W1:Y:S08]  /*1010*/  MUFU.RCP R79, R78 ;  /* 0x0000004e004f7308 */ /* 0x000e700000001000 */
[----:B------:R-:W2:Y:S01]  /*1020*/  MUFU.EX2 R119, R114 ;  /* 0x0000007200777308 */ /* 0x000ea20000000800 */
[----:B0-----:R-:W-:-:S07]  /*1030*/  FADD.FTZ R118, R118, 1 ;  /* 0x3f80000076767421 */ /* 0x001fce0000010000 */
[----:B------:R-:W0:Y:S01]  /*1040*/  MUFU.RCP R114, R80 ;  /* 0x0000005000727308 */ /* 0x000e220000001000 */
[----:B-1----:R-:W-:-:S07]  /*1050*/  FMUL.FTZ R157, R86, R79 ;  /* 0x0000004f569d7220 */ /* 0x002fce0000410000 */
[----:B------:R-:W-:Y:S01]  /*1060*/  MUFU.RCP R149, R81 ;  /* 0x0000005100957308 */ /* 0x000fe20000001000 */
[----:B--2---:R-:W-:-:S07]  /*1070*/  FADD.FTZ R119, R119, 1 ;  /* 0x3f80000077777421 */ /* 0x004fce0000010000 */
[----:B------:R-:W1:Y:S01]  /*1080*/  MUFU.EX2 R83, R83 ;  /* 0x0000005300537308 */ /* 0x000e620000000800 */
[----:B0-----:R-:W-:-:S07]  /*1090*/  FMUL.FTZ R156, R87, R114 ;  /* 0x00000072579c7220 */ /* 0x001fce0000410000 */
[----:B------:R-:W0:Y:S08]  /*10a0*/  MUFU.EX2 R131, R130 ;  /* 0x0000008200837308 */ /* 0x000e300000000800 */
[----:B------:R-:W2:Y:S01]  /*10b0*/  MUFU.RCP R155, R82 ;  /* 0x00000052009b7308 */ /* 0x000ea20000001000 */
[----:B-1----:R-:W-:-:S07]  /*10c0*/  FADD.FTZ R83, R83, 1 ;  /* 0x3f80000053537421 */ /* 0x002fce0000010000 */
[----:B------:R-:W1:Y:S01]  /*10d0*/  MUFU.RCP R148, R148 ;  /* 0x0000009400947308 */ /* 0x000e620000001000 */
[----:B0-----:R-:W-:-:S07]  /*10e0*/  FADD.FTZ R78, R131, 1 ;  /* 0x3f800000834e7421 */ /* 0x001fce0000010000 */
[----:B------:R-:W0:Y:S08]  /*10f0*/  MUFU.RCP R152, R83 ;  /* 0x0000005300987308 */ /* 0x000e300000001000 */
[----:B------:R-:W3:Y:S08]  /*1100*/  MUFU.EX2 R133, R132 ;  /* 0x0000008400857308 */ /* 0x000ef00000000800 */
[----:B------:R0:W1:Y:S08]  /*1110*/  MUFU.RCP R150, R117 ;  /* 0x0000007500967308 */ /* 0x0000700000001000 */
[----:B------:R1:W2:Y:S01]  /*1120*/  MUFU.RCP R159, R118 ;  /* 0x00000076009f7308 */ /* 0x0002a20000001000 */
[----:B0-----:R-:W-:-:S04]  /*1130*/  FMUL.FTZ R117, R124, R151 ;  /* 0x000000977c757220 */ /* 0x001fc80000410000 */
[----:B------:R-:W-:-:S03]  /*1140*/  FFMA.FTZ R109, R4, R117, R109 ;  /* 0x00000075046d7223 */ /* 0x000fc6000001006d */
[----:B------:R0:W2:Y:S01]  /*1150*/  MUFU.RCP R154, R119 ;  /* 0x00000077009a7308 */ /* 0x0000a20000001000 */
[----:B-1----:R-:W-:-:S07]  /*1160*/  FMUL.FTZ R118, R85, R76 ;  /* 0x0000004c55767220 */ /* 0x002fce0000410000 */
[----:B------:R1:W2:Y:S01]  /*1170*/  MUFU.RCP R153, R116 ;  /* 0x0000007400997308 */ /* 0x0002a20000001000 */
[----:B0-----:R-:W-:-:S07]  /*1180*/  FMUL.FTZ R119, R126, R157 ;  /* 0x0000009d7e777220 */ /* 0x001fce0000410000 */
[----:B------:R-:W-:Y:S01]  /*1190*/  MUFU.RCP R163, R78 ;  /* 0x0000004e00a37308 */ /* 0x000fe20000001000 */
[----:B-1----:R-:W-:Y:S01]  /*11a0*/  FMUL.FTZ R116, R127, R156 ;  /* 0x0000009c7f747220 */ /* 0x002fe20000410000 */
[----:B----4-:R0:W-:Y:S04]  /*11b0*/  STS.128 [R105.X16], R48 ;  /* 0x0000003069007388 */ /* 0x0101e8000000cc00 */
[----:B------:R1:W-:Y:S04]  /*11c0*/  STS.128 [R105.X16+0x200], R40 ;  /* 0x0002002869007388 */ /* 0x0003e8000000cc00 */
[----:B------:R4:W-:Y:S04]  /*11d0*/  STS.128 [R105.X16+0x400], R36 ;  /* 0x0004002469007388 */ /* 0x0009e8000000cc00 */
[----:B------:R2:W-:Y:S01]  /*11e0*/  STS.128 [R105.X16+0x600], R72 ;  /* 0x0006004869007388 */ /* 0x0005e2000000cc00 */
[----:B------:R-:W-:-:S06]  /*11f0*/  NOP ;  /* 0x0000000000007918 */ /* 0x000fcc0000000000 */
[----:B------:R-:W3:Y:S01]  /*1200*/  LDS.128 R44, [R0] ;  /* 0x00000000002c7984 */ /* 0x000ee20000000c00 */
[----:B0-----:R-:W-:-:S04]  /*1210*/  IMAD R48, R113, c[0x0][0x2f0], RZ ;  /* 0x0000bc0071307a24 */ /* 0x001fc800078e02ff */
[C---:B-1----:R-:W-:Y:S01]  /*1220*/  IMAD R41, R115.reuse, c[0x0][0x2f4], R48 ;  /* 0x0000bd0073297a24 */ /* 0x042fe200078e0230 */
[----:B----4-:R-:W-:Y:S01]  /*1230*/  MOV R38, c[0x0][0x16c] ;  /* 0x00005b0000267a02 */ /* 0x010fe20000000f00 */
[----:B------:R-:W0:Y:S01]  /*1240*/  LDS.128 R48, [R0+0x10] ;  /* 0x0000100000307984 */ /* 0x000e220000000c00 */
[----:B------:R-:W-:Y:S02]  /*1250*/  IMAD.WIDE.U32 R36, R115, c[0x0][0x2f0], R68 ;  /* 0x0000bc0073247a25 */ /* 0x000fe400078e0044 */
[----:B------:R-:W-:Y:S02]  /*1260*/  ISETP.GE.AND P1, PT, R38, 0x1, PT ;  /* 0x000000012600780c */ /* 0x000fe40003f26270 */
[----:B------:R-:W-:Y:S01]  /*1270*/  IMAD R39, R145, c[0x0][0x2e8], RZ ;  /* 0x0000ba0091277a24 */ /* 0x000fe200078e02ff */
[----:B------:R-:W-:Y:S01]  /*1280*/  IADD3 R37, R37, R41, RZ ;  /* 0x0000002925257210 */ /* 0x000fe20007ffe0ff */
[----:B------:R-:W-:Y:S02]  /*1290*/  FADD.FTZ R41, -R79, 1 ;  /* 0x3f8000004f297421 */ /* 0x000fe40000010100 */
[----:B------:R-:W-:-:S02]  /*12a0*/  IMAD R39, R110, c[0x0][0x2ec], R39 ;  /* 0x0000bb006e277a24 */ /* 0x000fc400078e0227 */
[----:B------:R-:W-:-:S04]  /*12b0*/  IMAD.WIDE.U32 R36, R110, c[0x0][0x2e8], R36 ;  /* 0x0000ba006e247a25 */ /* 0x000fc800078e0024 */
[----:B------:R-:W-:Y:S01]  /*12c0*/  FADD.FTZ R38, -R76, 1 ;  /* 0x3f8000004c267421 */ /* 0x000fe20000010100 */
[----:B------:R-:W-:Y:S01]  /*12d0*/  IADD3 R39, R37, R39, RZ ;  /* 0x0000002725277210 */ /* 0x000fe20007ffe0ff */
[----:B------:R-:W-:Y:S01]  /*12e0*/  FADD.FTZ R37, -R77, 1 ;  /* 0x3f8000004d257421 */ /* 0x000fe20000010100 */
[----:B------:R-:W-:Y:S01]  /*12f0*/  LEA R146, P0, R36, c[0x0][0x338], 0x2 ;  /* 0x0000ce0024927a11 */ /* 0x000fe200078010ff */
[----:B------:R-:W-:Y:S02]  /*1300*/  FFMA.FTZ R38, R85, R38, 1 ;  /* 0x3f80000055267423 */ /* 0x000fe40000010026 */
[----:B------:R-:W-:Y:S01]  /*1310*/  FFMA.FTZ R37, R84, R37, 1 ;  /* 0x3f80000054257423 */ /* 0x000fe20000010025 */
[----:B------:R-:W-:Y:S01]  /*1320*/  LEA.HI.X R147, R36, c[0x0][0x33c], R39, 0x2, P0 ;  /* 0x0000cf0024937a11 */ /* 0x000fe200000f1427 */
[----:B--2---:R-:W-:Y:S01]  /*1330*/  FFMA.FTZ R73, R86, R41, 1 ;  /* 0x3f80000056497423 */ /* 0x004fe20000010029 */
[----:B------:R-:W-:Y:S01]  /*1340*/  ISETP.NE.U32.AND P0, PT, RZ, c[0x0][0x270], PT ;  /* 0x00009c00ff007a0c */ /* 0x000fe20003f05070 */
[----:B------:R-:W-:-:S02]  /*1350*/  FADD.FTZ R72, R128, 1 ;  /* 0x3f80000080487421 */ /* 0x000fc40000010000 */
[----:B------:R-:W-:Y:S01]  /*1360*/  FADD.FTZ R74, R129, 1 ;  /* 0x3f800000814a7421 */ /* 0x000fe20000010000 */
[----:B------:R-:W-:Y:S01]  /*1370*/  ISETP.NE.AND.EX P0, PT, RZ, c[0x0][0x274], PT, P0 ;  /* 0x00009d00ff007a0c */ /* 0x000fe20003f05300 */
[----:B------:R1:W-:Y:S01]  /*1380*/  MUFU.RCP R161, R72 ;  /* 0x0000004800a17308 */ /* 0x0003e20000001000 */
[----:B------:R-:W-:-:S04]  /*1390*/  IMAD.WIDE R146, R70, 0x10, R146 ;  /* 0x0000001046927825 */ /* 0x000fc800078e0292 */
[----:B---3--:R-:W-:Y:S02]  /*13a0*/  FMUL.FTZ R40, R126, R46 ;  /* 0x0000002e7e287220 */ /* 0x008fe40000410000 */
[----:B------:R-:W-:Y:S01]  /*13b0*/  FMUL.FTZ R36, R124, R44 ;  /* 0x0000002c7c247220 */ /* 0x000fe20000410000 */
[----:B------:R2:W3:Y:S01]  /*13c0*/  MUFU.RCP R158, R74 ;  /* 0x0000004a009e7308 */ /* 0x0004e20000001000 */
[----:B------:R-:W-:Y:S02]  /*13d0*/  FMUL.FTZ R39, R125, R45 ;  /* 0x0000002d7d277220 */ /* 0x000fe40000410000 */
[----:B------:R-:W-:Y:S02]  /*13e0*/  FMUL.FTZ R36, R77, R36 ;  /* 0x000000244d247220 */ /* 0x000fe40000410000 */
[----:B------:R-:W-:Y:S02]  /*13f0*/  FMUL.FTZ R39, R76, R39 ;  /* 0x000000274c277220 */ /* 0x000fe40000410000 */
[----:B------:R-:W-:-:S02]  /*1400*/  FMUL.FTZ R130, R79, R40 ;  /* 0x000000284f827220 */ /* 0x000fc40000410000 */
[----:B------:R-:W4:Y:S01]  /*1410*/  LDS.128 R40, [R0+0x20] ;  /* 0x0000200000287984 */ /* 0x000f220000000c00 */
[----:B------:R-:W-:Y:S02]  /*1420*/  FMUL.FTZ R128, R36, R37 ;  /* 0x0000002524807220 */ /* 0x000fe40000410000 */
[----:B------:R-:W-:Y:S02]  /*1430*/  FMUL.FTZ R129, R39, R38 ;  /* 0x0000002627817220 */ /* 0x000fe40000410000 */
[----:B------:R-:W-:Y:S02]  /*1440*/  FADD.FTZ R36, -R114, 1 ;  /* 0x3f80000072247421 */ /* 0x000fe40000010100 */
[----:B------:R-:W-:Y:S02]  /*1450*/  FADD.FTZ R39, -R149, 1 ;  /* 0x3f80000095277421 */ /* 0x000fe40000010100 */
[----:B------:R-:W-:Y:S02]  /*1460*/  FMUL.FTZ R37, R127, R47 ;  /* 0x0000002f7f257220 */ /* 0x000fe40000410000 */
[----:B0-----:R-:W-:-:S02]  /*1470*/  FMUL.FTZ R38, R92, R48 ;  /* 0x000000305c267220 */ /* 0x001fc40000410000 */
[----:B------:R-:W-:Y:S02]  /*1480*/  FFMA.FTZ R36, R87, R36, 1 ;  /* 0x3f80000057247423 */ /* 0x000fe40000010024 */
[----:B------:R-:W-:Y:S02]  /*1490*/  FFMA.FTZ R39, R120, R39, 1 ;  /* 0x3f80000078277423 */ /* 0x000fe40000010027 */
[----:B------:R-:W-:Y:S02]  /*14a0*/  FMUL.FTZ R37, R114, R37 ;  /* 0x0000002572257220 */ /* 0x000fe40000410000 */
[----:B------:R-:W-:Y:S02]  /*14b0*/  FMUL.FTZ R38, R149, R38 ;  /* 0x0000002695267220 */ /* 0x000fe40000410000 */
[----:B------:R-:W-:Y:S02]  /*14c0*/  FMUL.FTZ R131, R37, R36 ;  /* 0x0000002425837220 */ /* 0x000fe40000410000 */
[----:B------:R-:W-:-:S02]  /*14d0*/  FMUL.FTZ R132, R38, R39 ;  /* 0x0000002726847220 */ /* 0x000fc40000410000 */
[----:B------:R-:W0:Y:S01]  /*14e0*/  LDS.128 R36, [R0+0x30] ;  /* 0x0000300000247984 */ /* 0x000e220000000c00 */
[----:B------:R-:W-:Y:S02]  /*14f0*/  FMUL.FTZ R130, R130, R73 ;  /* 0x0000004982827220 */ /* 0x000fe40000410000 */
[----:B------:R-:W-:Y:S01]  /*1500*/  FADD.FTZ R73, -R155, 1 ;  /* 0x3f8000009b497421 */ /* 0x000fe20000010100 */
[----:B------:R-:W-:Y:S01]  /*1510*/  BAR.SYNC.DEFER_BLOCKING 0x0 ;  /* 0x0000000000007b1d */ /* 0x000fe20000010000 */
[----:B-1----:R-:W-:Y:S02]  /*1520*/  FADD.FTZ R72, -R148, 1 ;  /* 0x3f80000094487421 */ /* 0x002fe40000010100 */
[----:B------:R-:W-:Y:S02]  /*1530*/  FFMA.FTZ R75, R122, R73, 1 ;  /* 0x3f8000007a4b7423 */ /* 0x000fe40000010049 */
[----:B------:R-:W-:Y:S02]  /*1540*/  FADD.FTZ R76, -R152, 1 ;  /* 0x3f800000984c7421 */ /* 0x000fe40000010100 */
[----:B------:R-:W-:-:S02]  /*1550*/  FMUL.FTZ R73, R93, R49 ;  /* 0x000000315d497220 */ /* 0x000fc40000410000 */
[----:B--2---:R-:W-:Y:S02]  /*1560*/  FMUL.FTZ R74, R94, R50 ;  /* 0x000000325e4a7220 */ /* 0x004fe40000410000 */
[----:B------:R-:W-:Y:S02]  /*1570*/  FMUL.FTZ R77, R95, R51 ;  /* 0x000000335f4d7220 */ /* 0x000fe40000410000 */
[----:B------:R-:W-:Y:S02]  /*1580*/  FADD.FTZ R79, R133, 1 ;  /* 0x3f800000854f7421 */ /* 0x000fe40000010000 */
[----:B------:R-:W-:Y:S02]  /*1590*/  FFMA.FTZ R72, R121, R72, 1 ;  /* 0x3f80000079487423 */ /* 0x000fe40000010048 */
[----:B------:R-:W-:Y:S01]  /*15a0*/  FFMA.FTZ R76, R123, R76, 1 ;  /* 0x3f8000007b4c7423 */ /* 0x000fe2000001004c */
[----:B------:R1:W2:Y:S01]  /*15b0*/  MUFU.RCP R160, R79 ;  /* 0x0000004f00a07308 */ /* 0x0002a20000001000 */
[----:B------:R-:W-:-:S02]  /*15c0*/  FMUL.FTZ R73, R148, R73 ;  /* 0x0000004994497220 */ /* 0x000fc40000410000 */
[----:B------:R-:W-:Y:S02]  /*15d0*/  FMUL.FTZ R74, R155, R74 ;  /* 0x0000004a9b4a7220 */ /* 0x000fe40000410000 */
[----:B------:R-:W-:Y:S01]  /*15e0*/  FMUL.FTZ R77, R152, R77 ;  /* 0x0000004d984d7220 */ /* 0x000fe20000410000 */
[----:B------:R-:W-:Y:S01]  /*15f0*/  STS.128 [R0], R128 ;  /* 0x0000008000007388 */ /* 0x000fe20000000c00 */
[----:B------:R-:W-:Y:S02]  /*1600*/  FMUL.FTZ R133, R73, R72 ;  /* 0x0000004849857220 */ /* 0x000fe40000410000 */
[----:B------:R-:W-:Y:S02]  /*1610*/  FMUL.FTZ R134, R74, R75 ;  /* 0x0000004b4a867220 */ /* 0x000fe40000410000 */
[----:B------:R-:W-:Y:S02]  /*1620*/  FMUL.FTZ R135, R77, R76 ;  /* 0x0000004c4d877220 */ /* 0x000fe40000410000 */
[----:B------:R-:W-:-:S02]  /*1630*/  FADD.FTZ R72, -R150, 1 ;  /* 0x3f80000096487421 */ /* 0x000fc40000010100 */
[----:B------:R-:W-:Y:S01]  /*1640*/  FADD.FTZ R75, -R159, 1 ;  /* 0x3f8000009f4b7421 */ /* 0x000fe20000010100 */
[----:B------:R-:W-:Y:S01]  /*1650*/  STS.128 [R0+0x10], R132 ;  /* 0x0000108400007388 */ /* 0x000fe20000000c00 */
[----:B------:R-:W-:Y:S02]  /*1660*/  FADD.FTZ R76, -R154, 1 ;  /* 0x3f8000009a4c7421 */ /* 0x000fe40000010100 */
[----:B------:R-:W-:Y:S02]  /*1670*/  FFMA.FTZ R74, R89, R72, 1 ;  /* 0x3f800000594a7423 */ /* 0x000fe40000010048 */
[----:B------:R-:W-:Y:S02]  /*1680*/  FFMA.FTZ R77, R90, R75, 1 ;  /* 0x3f8000005a4d7423 */ /* 0x000fe4000001004b */
[----:B------:R-:W-:Y:S02]  /*1690*/  FFMA.FTZ R78, R91, R76, 1 ;  /* 0x3f8000005b4e7423 */ /* 0x000fe4000001004c */
[----:B------:R-:W-:-:S02]  /*16a0*/  FADD.FTZ R73, -R153, 1 ;  /* 0x3f80000099497421 */ /* 0x000fc40000010100 */
[----:B----4-:R-:W-:Y:S02]  /*16b0*/  FMUL.FTZ R72, R60, R40 ;  /* 0x000000283c487220 */ /* 0x010fe40000410000 */
[----:B------:R-:W-:Y:S02]  /*16c0*/  FMUL.FTZ R75, R61, R41 ;  /* 0x000000293d4b7220 */ /* 0x000fe40000410000 */
[----:B------:R-:W-:Y:S02]  /*16d0*/  FMUL.FTZ R76, R62, R42 ;  /* 0x0000002a3e4c7220 */ /* 0x000fe40000410000 */
[----:B------:R-:W-:Y:S02]  /*16e0*/  FFMA.FTZ R73, R88, R73, 1 ;  /* 0x3f80000058497423 */ /* 0x000fe40000010049 */
[----:B-1----:R-:W-:Y:S02]  /*16f0*/  FMUL.FTZ R79, R63, R43 ;  /* 0x0000002b3f4f7220 */ /* 0x002fe40000410000 */
[----:B------:R-:W-:-:S02]  /*1700*/  FMUL.FTZ R72, R153, R72 ;  /* 0x0000004899487220 */ /* 0x000fc40000410000 */
[----:B------:R-:W-:Y:S02]  /*1710*/  FMUL.FTZ R75, R150, R75 ;  /* 0x0000004b964b7220 */ /* 0x000fe40000410000 */
[----:B------:R-:W-:Y:S02]  /*1720*/  FMUL.FTZ R76, R159, R76 ;  /* 0x0000004c9f4c7220 */ /* 0x000fe40000410000 */
[----:B------:R-:W-:Y:S02]  /*1730*/  FMUL.FTZ R79, R154, R79 ;  /* 0x0000004f9a4f7220 */ /* 0x000fe40000410000 */
[----:B------:R-:W-:Y:S02]  /*1740*/  FMUL.FTZ R136, R72, R73 ;  /* 0x0000004948887220 */ /* 0x000fe40000410000 */
[----:B------:R-:W-:Y:S02]  /*1750*/  FMUL.FTZ R137, R75, R74 ;  /* 0x0000004a4b897220 */ /* 0x000fe40000410000 */
[----:B------:R-:W-:-:S02]  /*1760*/  FMUL.FTZ R138, R76, R77 ;  /* 0x0000004d4c8a7220 */ /* 0x000fc40000410000 */
[----:B---3--:R-:W-:Y:S02]  /*1770*/  FADD.FTZ R72, -R158, 1 ;  /* 0x3f8000009e487421 */ /* 0x008fe40000010100 */
[----:B------:R-:W-:Y:S02]  /*1780*/  FADD.FTZ R75, -R163, 1 ;  /* 0x3f800000a34b7421 */ /* 0x000fe40000010100 */
[----:B--2---:R-:W-:Y:S02]  /*1790*/  FADD.FTZ R76, -R160, 1 ;  /* 0x3f800000a04c7421 */ /* 0x004fe40000010100 */
[----:B------:R-:W-:Y:S02]  /*17a0*/  FMUL.FTZ R139, R79, R78 ;  /* 0x0000004e4f8b7220 */ /* 0x000fe40000410000 */
[----:B------:R-:W-:Y:S02]  /*17b0*/  FFMA.FTZ R74, R53, R72, 1 ;  /* 0x3f800000354a7423 */ /* 0x000fe40000010048 */
[----:B------:R-:W-:Y:S01]  /*17c0*/  FFMA.FTZ R77, R54, R75, 1 ;  /* 0x3f800000364d7423 */ /* 0x000fe2000001004b */
[----:B------:R-:W-:Y:S01]  /*17d0*/  STS.128 [R0+0x20], R136 ;  /* 0x0000208800007388 */ /* 0x000fe20000000c00 */
[----:B------:R-:W-:-:S02]  /*17e0*/  FFMA.FTZ R78, R55, R76, 1 ;  /* 0x3f800000374e7423 */ /* 0x000fc4000001004c */
[----:B------:R-:W-:Y:S02]  /*17f0*/  FADD.FTZ R73, -R161, 1 ;  /* 0x3f800000a1497421 */ /* 0x000fe40000010100 */
[----:B0-----:R-:W-:Y:S02]  /*1800*/  FMUL.FTZ R72, R56, R36 ;  /* 0x0000002438487220 */ /* 0x001fe40000410000 */
        /* <DEDUP_REMOVED lines=14> */
[----:B------:R-:W-:Y:S01]  /*18f0*/  STS.128 [R0+0x30], R140 ;  /* 0x0000308c00007388 */ /* 0x000fe20000000c00 */
        /* <DEDUP_REMOVED lines=33> */
[----:B------:R-:W-:Y:S01]  /*1b10*/  FFMA.FTZ R109, R7, R116, R109 ;  /* 0x00000074076d7223 */ /* 0x000fe2000001006d */
[----:B---3--:R0:W-:Y:S01]  /*1b20*/  STG.E.128 [R146.64+-0x200], R84 ;  /* 0xfffe005492007986 */ /* 0x0081e2000c101d04 */
        /* <DEDUP_REMOVED lines=14> */
[----:B------:R1:W-:Y:S01]  /*1c10*/  STS.128 [R0], R44 ;  /* 0x0000002c00007388 */ /* 0x0003e20000000c00 */
[----:B0-----:R-:W-:Y:S02]  /*1c20*/  FMUL.FTZ R79, R39, R160 ;  /* 0x000000a0274f7220 */ /* 0x001fe40000410000 */
[----:B------:R-:W-:Y:S01]  /*1c30*/  FMUL.FTZ R78, R38, R163 ;  /* 0x000000a3264e7220 */ /* 0x000fe20000410000 */
[----:B------:R-:W-:Y:S01]  /*1c40*/  STS.128 [R0+0x10], R48 ;  /* 0x0000103000007388 */ /* 0x000fe20000000c00 */
[----:B------:R-:W-:Y:S02]  /*1c50*/  FMUL.FTZ R77, R37, R158 ;  /* 0x0000009e254d7220 */ /* 0x000fe40000410000 */
[----:B------:R-:W-:Y:S01]  /*1c60*/  FMUL.FTZ R76, R161, R36 ;  /* 0x00000024a14c7220 */ /* 0x000fe20000410000 */
[----:B------:R0:W-:Y:S01]  /*1c70*/  STS.128 [R0+0x20], R40 ;  /* 0x0000202800007388 */ /* 0x0001e20000000c00 */
[----:B------:R-:W-:-:S02]  /*1c80*/  IMAD R74, R113, c[0x0][0x218], RZ ;  /* 0x00008600714a7a24 */ /* 0x000fc400078e02ff */
[----:B------:R-:W-:Y:S01]  /*1c90*/  IMAD.WIDE.U32 R72, R115, c[0x0][0x218], R68 ;  /* 0x0000860073487a25 */ /* 0x000fe200078e0044 */
[----:B------:R-:W-:Y:S01]  /*1ca0*/  STS.128 [R0+0x30], R76 ;  /* 0x0000304c00007388 */ /* 0x000fe20000000c00 */
[----:B------:R-:W-:-:S06]  /*1cb0*/  NOP ;  /* 0x0000000000007918 */ /* 0x000fcc0000000000 */
[----:B------:R-:W2:Y:S01]  /*1cc0*/  LDS.128 R36, [R105.X16] ;  /* 0x0000000069247984 */ /* 0x000ea2000000cc00 */
[----:B-1----:R-:W-:-:S03]  /*1cd0*/  IMAD R45, R115, c[0x0][0x21c], R74 ;  /* 0x00008700732d7a24 */ /* 0x002fc600078e024a */
[----:B------:R-:W1:Y:S01]  /*1ce0*/  LDS.128 R52, [R105.X16+0x200] ;  /* 0x0002000069347984 */ /* 0x000e62000000cc00 */
[----:B0-----:R-:W-:Y:S01]  /*1cf0*/  IMAD R41, R145, c[0x0][0x210], RZ ;  /* 0x0000840091297a24 */ /* 0x001fe200078e02ff */
[----:B------:R-:W-:Y:S02]  /*1d00*/  IADD3 R73, R73, R45, RZ ;  /* 0x0000002d49497210 */ /* 0x000fe40007ffe0ff */
[----:B------:R-:W0:Y:S01]  /*1d10*/  LDS.128 R56, [R105.X16+0x400] ;  /* 0x0004000069387984 */ /* 0x000e22000000cc00 */
[C---:B------:R-:W-:Y:S02]  /*1d20*/  IMAD R43, R110.reuse, c[0x0][0x214], R41 ;  /* 0x000085006e2b7a24 */ /* 0x040fe400078e0229 */
[----:B------:R-:W-:Y:S01]  /*1d30*/  IMAD.WIDE.U32 R40, R110, c[0x0][0x210], R72 ;  /* 0x000084006e287a25 */ /* 0x000fe200078e0048 */
[----:B------:R-:W3:Y:S04]  /*1d40*/  LDS.128 R60, [R105.X16+0x600] ;  /* 0x00060000693c7984 */ /* 0x000ee8000000cc00 */
[----:B------:R-:W-:-:S02]  /*1d50*/  IADD3 R41, R41, R43, RZ ;  /* 0x0000002b29297210 */ /* 0x000fc40007ffe0ff */
[----:B------:R-:W-:-:S04]  /*1d60*/  LEA R42, P0, R40, c[0x0][0x270], 0x2 ;  /* 0x00009c00282a7a11 */ /* 0x000fc800078010ff */
[----:B------:R-:W-:-:S05]  /*1d70*/  LEA.HI.X R43, R40, c[0x0][0x274], R41, 0x2, P0 ;  /* 0x00009d00282b7a11 */ /* 0x000fca00000f1429 */
[----:B------:R-:W-:-:S05]  /*1d80*/  IMAD.WIDE R40, R70, 0x10, R42 ;  /* 0x0000001046287825 */ /* 0x000fca00078e022a */
[----:B--2---:R2:W-:Y:S04]  /*1d90*/  STG.E.128 [R40.64+-0x800], R36 ;  /* 0xfff8002428007986 */ /* 0x0045e8000c101d04 */
[----:B-1----:R2:W-:Y:S04]  /*1da0*/  STG.E.128 [R40.64+-0x600], R52 ;  /* 0xfffa003428007986 */ /* 0x0025e8000c101d04 */
[----:B0-----:R2:W-:Y:S04]  /*1db0*/  STG.E.128 [R40.64+-0x400], R56 ;  /* 0xfffc003828007986 */ /* 0x0015e8000c101d04 */
[----:B---3--:R2:W-:Y:S02]  /*1dc0*/  STG.E.128 [R40.64+-0x200], R60 ;  /* 0xfffe003c28007986 */ /* 0x0085e4000c101d04 */
.L_x_5950:
[----:B--2---:R-:W-:Y:S01]  /*1dd0*/  FFMA.FTZ R40, R8, R121, R109 ;  /* 0x0000007908287223 */ /* 0x004fe2000001006d */
[----:B------:R-:W-:Y:S01]  /*1de0*/  BAR.SYNC.DEFER_BLOCKING 0x0 ;  /* 0x0000000000007b1d */ /* 0x000fe20000010000 */
[----:B------:R-:W-:Y:S01]  /*1df0*/  CS2R R36, SRZ ;  /* 0x0000000000247805 */ /* 0x000fe2000001ff00 */
[----:B------:R-:W-:Y:S01]  /*1e00*/  CS2R R38, SRZ ;  /* 0x0000000000267805 */ /* 0x000fe2000001ff00 */
[----:B------:R-:W-:Y:S01]  /*1e10*/  FFMA.FTZ R42, R9, R93, R40 ;  /* 0x0000005d092a7223 */ /* 0x000fe20000010028 */
[----:B------:R-:W-:Y:S01]  /*1e20*/  CS2R R44, SRZ ;  /* 0x00000000002c7805 */ /* 0x000fe2000001ff00 */
[----:B------:R-:W-:Y:S01]  /*1e30*/  CS2R R40, SRZ ;  /* 0x0000000000287805 */ /* 0x000fe2000001ff00 */
[----:B-----5:R-:W-:-:S02]  /*1e40*/  FMUL.FTZ R52, R117, R112 ;  /* 0x0000007075347220 */ /* 0x020fc40000410000 */
[----:B------:R-:W-:Y:S02]  /*1e50*/  FFMA.FTZ R46, R10, R123, R42 ;  /* 0x0000007b0a2e7223 */ /* 0x000fe4000001002a */
[----:B------:R-:W-:Y:S01]  /*1e60*/  CS2R R42, SRZ ;  /* 0x00000000002a7805 */ /* 0x000fe2000001ff00 */
[-C--:B------:R-:W-:Y:S02]  /*1e70*/  FMUL.FTZ R53, R114, R112.reuse ;  /* 0x0000007072357220 */ /* 0x080fe40000410000 */
[----:B------:R-:W-:Y:S02]  /*1e80*/  FFMA.FTZ R48, R11, R95, R46 ;  /* 0x0000005f0b307223 */ /* 0x000fe4000001002e */
[----:B------:R-:W-:Y:S01]  /*1e90*/  CS2R R46, SRZ ;  /* 0x00000000002e7805 */ /* 0x000fe2000001ff00 */
[----:B------:R-:W-:Y:S02]  /*1ea0*/  FMUL.FTZ R55, R116, R112 ;  /* 0x0000007074377220 */ /* 0x000fe40000410000 */
[----:B------:R-:W-:-:S02]  /*1eb0*/  FFMA.FTZ R51, R12, R89, R48 ;  /* 0x000000590c337223 */ /* 0x000fc40000010030 */
[----:B------:R-:W-:Y:S01]  /*1ec0*/  CS2R R48, SRZ ;  /* 0x0000000000307805 */ /* 0x000fe2000001ff00 */
[----:B------:R-:W-:Y:S02]  /*1ed0*/  FMUL.FTZ R57, R93, R112 ;  /* 0x000000705d397220 */ /* 0x000fe40000410000 */
[----:B------:R-:W-:Y:S02]  /*1ee0*/  FFMA.FTZ R54, R13, R88, R51 ;  /* 0x000000580d367223 */ /* 0x000fe40000010033 */
[----:B------:R-:W-:Y:S01]  /*1ef0*/  CS2R R50, SRZ ;  /* 0x0000000000327805 */ /* 0x000fe2000001ff00 */
[-C--:B------:R-:W-:Y:S02]  /*1f00*/  FMUL.FTZ R58, R123, R112.reuse ;  /* 0x000000707b3a7220 */ /* 0x080fe40000410000 */
[----:B------:R-:W-:Y:S02]  /*1f10*/  FFMA.FTZ R56, R14, R91, R54 ;  /* 0x0000005b0e387223 */ /* 0x000fe40000010036 */
[----:B------:R-:W-:-:S02]  /*1f20*/  FMUL.FTZ R54, R119, R112 ;  /* 0x0000007077367220 */ /* 0x000fc40000410000 */
[----:B------:R-:W-:Y:S02]  /*1f30*/  FFMA.FTZ R59, R15, R90, R56 ;  /* 0x0000005a0f3b7223 */ /* 0x000fe40000010038 */
[-C--:B------:R-:W-:Y:S02]  /*1f40*/  FMUL.FTZ R56, R121, R112.reuse ;  /* 0x0000007079387220 */ /* 0x080fe40000410000 */
[----:B------:R-:W-:Y:S02]  /*1f50*/  FFMA.FTZ R62, R16, R125, R59 ;  /* 0x0000007d103e7223 */ /* 0x000fe4000001003b */
[----:B------:R-:W-:Y:S02]  /*1f60*/  FMUL.FTZ R59, R95, R112 ;  /* 0x000000705f3b7220 */ /* 0x000fe40000410000 */
[----:B0-----:R-:W-:Y:S02]  /*1f70*/  FFMA.FTZ R73, R17, R92, R62 ;  /* 0x0000005c11497223 */ /* 0x001fe4000001003e */
        /* <DEDUP_REMOVED lines=46> */
.L_x_5988:
        /* <DEDUP_REMOVED lines=19> */
[----:B-1----:R1:W3:Y:S04]  /*2390*/  LDG.E.128 R76, [R28.64+0x400] ;  /* 0x000400041c4c7981 */ /* 0x0022e8000c1e1d00 */
[----:B------:R1:W4:Y:S04]  /*23a0*/  LDG.E.128 R20, [R28.64] ;  /* 0x000000041c147981 */ /* 0x000328000c1e1d00 */
        /* <DEDUP_REMOVED lines=25> */
[----:B------:R-:W-:-:S03]  /*2540*/  MOV R162, RZ ;  /* 0x000000ff00a27202 */ /* 0x000fc60000000f00 */
[----:B------:R-:W-:Y:S01]  /*2550*/  @!P1 IMAD.WIDE R160, R161, 0x8, R2 ;  /* 0x00000008a1a09825 */ /* 0x000fe200078e0202 */
[----:B------:R-:W-:Y:S03]  /*2560*/  BSSY B0, `(.L_x_5952) ;  /* 0x0000056000007945 */ /* 0x000fe60003800000 */
[----:B--2---:R-:W-:-:S04]  /*2570*/  FMUL.FTZ R164, R128, 1.4426950216293334961 ;  /* 0x3fb8aa3b80a47820 */ /* 0x004fc80000410000 */
[----:B------:R-:W-:-:S06]  /*2580*/  FMUL.FTZ R167, R85, R164 ;  /* 0x000000a455a77220 */ /* 0x000fcc0000410000 */
[----:B------:R-:W1:Y:S01]  /*2590*/  MUFU.EX2 R167, R167 ;  /* 0x000000a700a77308 */ /* 0x000e620000000800 */
[----:B---3--:R2:W-:Y:S04]  /*25a0*/  STS.128 [R105.X16+0x400], R76 ;  /* 0x0004004c69007388 */ /* 0x0085e8000000cc00 */
[----:B----4-:R-:W-:Y:S04]  /*25b0*/  STS.128 [R105.X16], R20 ;  /* 0x0000001469007388 */ /* 0x010fe8000000cc00 */
[----:B------:R-:W-:Y:S04]  /*25c0*/  STS.128 [R105.X16+0x200], R24 ;  /* 0x0002001869007388 */ /* 0x000fe8000000cc00 */
[----:B------:R3:W-:Y:S01]  /*25d0*/  STS.128 [R105.X16+0x600], R80 ;  /* 0x0006005069007388 */ /* 0x0007e2000000cc00 */
[----:B------:R-:W-:-:S06]  /*25e0*/  NOP ;  /* 0x0000000000007918 */ /* 0x000fcc0000000000 */
[-C--:B--2---:R-:W-:Y:S01]  /*25f0*/  FMUL.FTZ R76, R84, R164.reuse ;  /* 0x000000a4544c7220 */ /* 0x084fe20000410000 */
[----:B0-----:R-:W0:Y:S01]  /*2600*/  LDS.128 R28, [R0] ;  /* 0x00000000001c7984 */ /* 0x001e220000000c00 */
[----:B------:R-:W-:-:S03]  /*2610*/  FMUL.FTZ R77, R87, R164 ;  /* 0x000000a4574d7220 */ /* 0x000fc60000410000 */
[----:B------:R-:W2:Y:S01]  /*2620*/  LDS.128 R32, [R0+0x10] ;  /* 0x0000100000207984 */ /* 0x000ea20000000c00 */
[----:B------:R-:W4:Y:S03]  /*2630*/  MUFU.EX2 R76, R76 ;  /* 0x0000004c004c7308 */ /* 0x000f260000000800 */
[----:B------:R-:W0:Y:S01]  /*2640*/  LDS.128 R24, [R0+0x20] ;  /* 0x0000200000187984 */ /* 0x000e220000000c00 */
[----:B------:R-:W-:-:S03]  /*2650*/  FMUL.FTZ R78, R86, R164 ;  /* 0x000000a4564e7220 */ /* 0x000fc60000410000 */
[----:B------:R-:W0:Y:S04]  /*2660*/  LDS.128 R20, [R0+0x30] ;  /* 0x0000300000147984 */ /* 0x000e280000000c00 */
[----:B-1----:R4:W-:Y:S01]  /*2670*/  STS [R166+0x12c8], R167 ;  /* 0x0012c8a7a6007388 */ /* 0x0029e20000000800 */
[----:B------:R-:W1:Y:S03]  /*2680*/  MUFU.EX2 R77, R77 ;  /* 0x0000004d004d7308 */ /* 0x000e660000000800 */
[----:B------:R-:W-:Y:S01]  /*2690*/  BAR.SYNC.DEFER_BLOCKING 0x0 ;  /* 0x0000000000007b1d */ /* 0x000fe20000010000 */
[-C--:B------:R-:W-:Y:S02]  /*26a0*/  FMUL.FTZ R79, R129, R164.reuse ;  /* 0x000000a4814f7220 */ /* 0x080fe40000410000 */
[----:B---3--:R-:W-:-:S03]  /*26b0*/  FMUL.FTZ R80, R118, R164 ;  /* 0x000000a476507220 */ /* 0x008fc60000410000 */
[----:B------:R-:W3:Y:S01]  /*26c0*/  MUFU.EX2 R78, R78 ;  /* 0x0000004e004e7308 */ /* 0x000ee20000000800 */
[----:B------:R-:W-:Y:S02]  /*26d0*/  FMUL.FTZ R81, R131, R164 ;  /* 0x000000a483517220 */ /* 0x000fe40000410000 */
[----:B----4-:R-:W-:-:S05]  /*26e0*/  FMUL.FTZ R166, R167, R76 ;  /* 0x0000004ca7a67220 */ /* 0x010fca0000410000 */
[----:B------:R-:W4:Y:S01]  /*26f0*/  MUFU.EX2 R79, R79 ;  /* 0x0000004f004f7308 */ /* 0x000f220000000800 */
[----:B------:R-:W-:Y:S02]  /*2700*/  FMUL.FTZ R82, R120, R164 ;  /* 0x000000a478527220 */ /* 0x000fe40000410000 */
[----:B-1----:R-:W-:-:S05]  /*2710*/  FMUL.FTZ R165, R77, R166 ;  /* 0x000000a64da57220 */ /* 0x002fca0000410000 */
[----:B------:R-:W1:Y:S01]  /*2720*/  MUFU.EX2 R80, R80 ;  /* 0x0000005000507308 */ /* 0x000e620000000800 */
[----:B------:R-:W-:Y:S01]  /*2730*/  FMUL.FTZ R83, R133, R164 ;  /* 0x000000a485537220 */ /* 0x000fe20000410000 */
[----:B------:R0:W5:Y:S01]  /*2740*/  @!P1 LDG.E R162, [R160.64+0x4] ;  /* 0x00000404a0a29981 */ /* 0x000162000c1e1900 */
[----:B---3--:R-:W-:-:S05]  /*2750*/  FMUL.FTZ R166, R78, R165 ;  /* 0x000000a54ea67220 */ /* 0x008fca0000410000 */
[----:B------:R-:W3:Y:S01]  /*2760*/  MUFU.EX2 R81, R81 ;  /* 0x0000005100517308 */ /* 0x000ee20000000800 */
[----:B------:R-:W-:Y:S02]  /*2770*/  FFMA.FTZ R163, R152, R76, R151 ;  /* 0x0000004c98a37223 */ /* 0x000fe40000010097 */
[----:B0-----:R-:W-:-:S05]  /*2780*/  FMUL.FTZ R160, R122, R164 ;  /* 0x000000a47aa07220 */ /* 0x001fca0000410000 */
[----:B------:R-:W0:Y:S01]  /*2790*/  MUFU.EX2 R82, R82 ;  /* 0x0000005200527308 */ /* 0x000e220000000800 */
[----:B----4-:R-:W-:Y:S02]  /*27a0*/  FMUL.FTZ R169, R79, R166 ;  /* 0x000000a64fa97220 */ /* 0x010fe40000410000 */
[----:B------:R-:W-:Y:S02]  /*27b0*/  FFMA.FTZ R163, R77, R163, R150 ;  /* 0x000000a34da37223 */ /* 0x000fe40000010096 */
[----:B------:R-:W-:-:S03]  /*27c0*/  FMUL.FTZ R159, R135, R164 ;  /* 0x000000a4879f7220 */ /* 0x000fc60000410000 */
[----:B------:R-:W4:Y:S01]  /*27d0*/  MUFU.EX2 R83, R83 ;  /* 0x0000005300537308 */ /* 0x000f220000000800 */
[----:B-1----:R-:W-:Y:S02]  /*27e0*/  FMUL.FTZ R166, R80, R169 ;  /* 0x000000a950a67220 */ /* 0x002fe40000410000 */
[----:B------:R-:W-:Y:S02]  /*27f0*/  FFMA.FTZ R165, R78, R163, R149 ;  /* 0x000000a34ea57223 */ /* 0x000fe40000010095 */
[----:B------:R-:W-:-:S03]  /*2800*/  FMUL.FTZ R161, R124, R164 ;  /* 0x000000a47ca17220 */ /* 0x000fc60000410000 */
[----:B------:R-:W1:Y:S01]  /*2810*/  MUFU.EX2 R160, R160 ;  /* 0x000000a000a07308 */ /* 0x000e620000000800 */
[----:B---3--:R-:W-:Y:S02]  /*2820*/  FMUL.FTZ R169, R81, R166 ;  /* 0x000000a651a97220 */ /* 0x008fe40000410000 */
[----:B------:R-:W-:Y:S02]  /*2830*/  FFMA.FTZ R165, R79, R165, R148 ;  /* 0x000000a54fa57223 */ /* 0x000fe40000010094 */
[----:B------:R-:W-:-:S03]  /*2840*/  FMUL.FTZ R163, R137, R164 ;  /* 0x000000a489a37220 */ /* 0x000fc60000410000 */
[----:B------:R-:W3:Y:S01]  /*2850*/  MUFU.EX2 R159, R159 ;  /* 0x0000009f009f7308 */ /* 0x000ee20000000800 */
[----:B0-----:R-:W-:Y:S02]  /*2860*/  FMUL.FTZ R166, R82, R169 ;  /* 0x000000a952a67220 */ /* 0x001fe40000410000 */
[----:B------:R-:W-:Y:S02]  /*2870*/  FFMA.FTZ R168, R80, R165, R147 ;  /* 0x000000a550a87223 */ /* 0x000fe40000010093 */
[----:B------:R-:W-:-:S03]  /*2880*/  FMUL.FTZ R165, R126, R164 ;  /* 0x000000a47ea57220 */ /* 0x000fc60000410000 */
[----:B------:R-:W0:Y:S01]  /*2890*/  MUFU.EX2 R161, R161 ;  /* 0x000000a100a17308 */ /* 0x000e220000000800 */
[----:B----4-:R-:W-:Y:S02]  /*28a0*/  FMUL.FTZ R171, R83, R166 ;  /* 0x000000a653ab7220 */ /* 0x010fe40000410000 */
[----:B------:R-:W-:-:S05]  /*28b0*/  FMUL.FTZ R169, R139, R164 ;  /* 0x000000a48ba97220 */ /* 0x000fca0000410000 */
[----:B------:R-:W4:Y:S01]  /*28c0*/  MUFU.EX2 R163, R163 ;  /* 0x000000a300a37308 */ /* 0x000f220000000800 */
[----:B-1----:R-:W-:Y:S02]  /*28d0*/  FMUL.FTZ R166, R160, R171 ;  /* 0x000000aba0a67220 */ /* 0x002fe40000410000 */
[----:B------:R-:W-:-:S05]  /*28e0*/  FMUL.FTZ R171, R156, R164 ;  /* 0x000000a49cab7220 */ /* 0x000fca0000410000 */
[----:B------:R-:W1:Y:S01]  /*28f0*/  MUFU.EX2 R165, R165 ;  /* 0x000000a500a57308 */ /* 0x000e620000000800 */
[----:B---3--:R-:W-:-:S07]  /*2900*/  FMUL.FTZ R166, R159, R166 ;  /* 0x000000a69fa67220 */ /* 0x008fce0000410000 */
[----:B------:R-:W3:Y:S01]  /*2910*/  MUFU.EX2 R169, R169 ;  /* 0x000000a900a97308 */ /* 0x000ee20000000800 */
[----:B0-----:R-:W-:Y:S01]  /*2920*/  FMUL.FTZ R166, R161, R166 ;  /* 0x000000a6a1a67220 */ /* 0x001fe20000410000 */
[----:B------:R-:W-:-:S03]  /*2930*/  ISETP.NE.AND P1, PT, R106, 0x1f, PT ;  /* 0x0000001f6a00780c */ /* 0x000fc60003f25270 */
[----:B----4-:R-:W-:-:S03]  /*2940*/  FMUL.FTZ R166, R163, R166 ;  /* 0x000000a6a3a67220 */ /* 0x010fc60000410000 */
[----:B------:R-:W0:Y:S01]  /*2950*/  MUFU.EX2 R171, R171 ;  /* 0x000000ab00ab7308 */ /* 0x000e220000000800 */
[----:B-1----:R-:W-:-:S04]  /*2960*/  FMUL.FTZ R166, R165, R166 ;  /* 0x000000a6a5a67220 */ /* 0x002fc80000410000 */
[----:B---3--:R-:W-:Y:S02]  /*2970*/  FMUL.FTZ R166, R169, R166 ;  /* 0x000000a6a9a67220 */ /* 0x008fe40000410000 */
[----:B------:R-:W-:Y:S02]  /*2980*/  FFMA.FTZ R168, R81, R168, R146 ;  /* 0x000000a851a87223 */ /* 0x000fe40000010092 */
[----:B0-----:R-:W-:Y:S02]  /*2990*/  FMUL.FTZ R185, R171, R166 ;  /* 0x000000a6abb97220 */ /* 0x001fe40000410000 */
[----:B------:R0:W1:Y:S01]  /*29a0*/  @P1 LDS R166, [R106.X4+0x1acc] ;  /* 0x001acc006aa61984 */ /* 0x0000620000004800 */
        /* <DEDUP_REMOVED lines=9> */
[----:B------:R-:W-:Y:S05]  /*2a40*/  @P1 BRA `(.L_x_5953) ;  /* 0x0000007000001947 */ /* 0x000fea0003800000 */
[----:B0-2---:R-:W-:Y:S01]  /*2a50*/  ISETP.NE.AND P3, PT, R96, c[0x0][0x174], PT ;  /* 0x00005d0060007a0c */ /* 0x005fe20003f65270 */
[----:B-1----:R-:W-:-:S12]  /*2a60*/  HFMA2.MMA R166, -RZ, RZ, 1.875, 0 ;  /* 0x3f800000ffa67435 */ /* 0x002fd800000001ff */
[----:B------:R-:W-:-:S04]  /*2a70*/  @P3 LEA.HI R164, R96, R96, RZ, 0x1 ;  /* 0x0000006060a43211 */ /* 0x000fc800078f08ff */
[----:B------:R-:W-:-:S04]  /*2a80*/  @P3 LOP3.LUT R173, R164, 0xfffffe, RZ, 0xc0, !PT ;  /* 0x00fffffea4ad3812 */ /* 0x000fc800078ec0ff */
[----:B------:R-:W-:-:S04]  /*2a90*/  @P3 IADD3 R164, -R173, R96, RZ ;  /* 0x00000060ada43210 */ /* 0x000fc80007ffe1ff */
[----:B------:R-:W-:-:S05]  /*2aa0*/  @P3 LEA R164, R164, R155, 0x8 ;  /* 0x0000009ba4a43211 */ /* 0x000fca00078e40ff */
[----:B------:R0:W1:Y:S02]  /*2ab0*/  @P3 LDS R166, [R164.X4+0x12c8] ;  /* 0x0012c800a4a63984 */ /* 0x0000640000004800 */
.L_x_5953:
[----:B0-2---:R-:W-:Y:S05]  /*2ac0*/  BSYNC B0 ;  /* 0x0000000000007941 */ /* 0x005fea0003800000 */
.L_x_5952:
[----:B------:R-:W0:Y:S01]  /*2ad0*/  SHFL.UP PT, R168, R188, 0x1, RZ ;  /* 0x04200000bca87989 */ /* 0x000e2200000e00ff */
[----:B------:R-:W-:Y:S01]  /*2ae0*/  ISETP.GE.AND P3, PT, R105, 0x1, PT ;  /* 0x000000016900780c */ /* 0x000fe20003f66270 */
[C---:B-----5:R-:W-:Y:S01]  /*2af0*/  FMUL.FTZ R174, R157.reuse, R22 ;  /* 0x000000169dae7220 */ /* 0x060fe20000410000 */
[----:B------:R-:W-:Y:S01]  /*2b00*/  LOP3.LUT R194, R106, 0x1f, RZ, 0xc0, !PT ;  /* 0x0000001f6ac27812 */ /* 0x000fe200078ec0ff */
[----:B------:R-:W2:Y:S01]  /*2b10*/  SHFL.UP PT, R164, R185, 0x1, RZ ;  /* 0x04200000b9a47989 */ /* 0x000ea200000e00ff */
[C---:B------:R-:W-:Y:S01]  /*2b20*/  FMUL.FTZ R175, R157.reuse, R23 ;  /* 0x000000179daf7220 */ /* 0x040fe20000410000 */
[----:B------:R-:W-:Y:S01]  /*2b30*/  ISETP.GE.OR P0, PT, R96, c[0x0][0x174], P0 ;  /* 0x00005d0060007a0c */ /* 0x000fe20000706670 */
[----:B------:R-:W-:Y:S01]  /*2b40*/  FMUL.FTZ R173, R157, R21 ;  /* 0x000000159dad7220 */ /* 0x000fe20000410000 */
[----:B------:R-:W-:Y:S01]  /*2b50*/  ISETP.NE.AND P4, PT, R194, 0x1f, PT ;  /* 0x0000001fc200780c */ /* 0x000fe20003f85270 */
[----:B------:R-:W-:Y:S01]  /*2b60*/  FMUL.FTZ R174, R127, R174 ;  /* 0x000000ae7fae7220 */ /* 0x000fe20000410000 */
[----:B------:R-:W-:Y:S01]  /*2b70*/  ISETP.NE.AND P5, PT, R106, RZ, PT ;  /* 0x000000ff6a00720c */ /* 0x000fe20003fa5270 */
[----:B------:R-:W-:Y:S01]  /*2b80*/  FMUL.FTZ R175, R94, R175 ;  /* 0x000000af5eaf7220 */ /* 0x000fe20000410000 */
[----:B------:R-:W-:Y:S01]  /*2b90*/  IADD3 R205, R106, 0x20, RZ ;  /* 0x000000206acd7810 */ /* 0x000fe20007ffe0ff */
[----:B------:R-:W-:Y:S01]  /*2ba0*/  FMUL.FTZ R170, R157, R20 ;  /* 0x000000149daa7220 */ /* 0x000fe20000410000 */
[----:B------:R-:W-:Y:S01]  /*2bb0*/  BSSY B0, `(.L_x_5954) ;  /* 0x0000142000007945 */ /* 0x000fe20003800000 */
[----:B------:R-:W-:Y:S01]  /*2bc0*/  FMUL.FTZ R172, R92, R173 ;  /* 0x000000ad5cac7220 */ /* 0x000fe20000410000 */
[----:B------:R-:W-:Y:S01]  /*2bd0*/  LEA.HI.SX32 R205, R205, R106, 0x1b ;  /* 0x0000006acdcd7211 */ /* 0x000fe200078fdaff */
[----:B------:R-:W-:-:S02]  /*2be0*/  FMUL.FTZ R173, R157, R27 ;  /* 0x0000001b9dad7220 */ /* 0x000fc40000410000 */
[----:B------:R-:W-:Y:S02]  /*2bf0*/  FMUL.FTZ R170, R125, R170 ;  /* 0x000000aa7daa7220 */ /* 0x000fe40000410000 */
[----:B-1----:R-:W-:Y:S02]  /*2c00*/  FMUL.FTZ R176, R171, R166 ;  /* 0x000000a6abb07220 */ /* 0x002fe40000410000 */
[----:B------:R-:W-:Y:S02]  /*2c10*/  FMUL.FTZ R182, R157, R24 ;  /* 0x000000189db67220 */ /* 0x000fe40000410000 */
[----:B0-----:R-:W-:Y:S02]  /*2c20*/  @P3 FFMA.FTZ R188, R185, R168, R188 ;  /* 0x000000a8b9bc3223 */ /* 0x001fe400000100bc */
[----:B------:R-:W-:Y:S02]  /*2c30*/  FMUL.FTZ R176, R169, R176 ;  /* 0x000000b0a9b07220 */ /* 0x000fe40000410000 */
[----:B--2---:R-:W-:Y:S01]  /*2c40*/  @P3 FMUL.FTZ R185, R185, R164 ;  /* 0x000000a4b9b93220 */ /* 0x004fe20000410000 */
[----:B------:R-:W0:Y:S01]  /*2c50*/  SHFL.UP PT, R168, R188, 0x2, RZ ;  /* 0x04400000bca87989 */ /* 0x000e2200000e00ff */
[----:B------:R-:W-:Y:S01]  /*2c60*/  ISETP.GE.AND P3, PT, R105, 0x2, PT ;  /* 0x000000026900780c */ /* 0x000fe20003f66270 */
[----:B------:R-:W-:-:S02]  /*2c70*/  FMUL.FTZ R178, R165, R176 ;  /* 0x000000b0a5b27220 */ /* 0x000fc40000410000 */
[----:B------:R-:W1:Y:S01]  /*2c80*/  SHFL.UP PT, R164, R185, 0x2, RZ ;  /* 0x04400000b9a47989 */ /* 0x000e6200000e00ff */
[----:B------:R-:W-:Y:S02]  /*2c90*/  FMUL.FTZ R180, R157, R32 ;  /* 0x000000209db47220 */ /* 0x000fe40000410000 */
[----:B------:R-:W-:Y:S02]  /*2ca0*/  FMUL.FTZ R184, R163, R178 ;  /* 0x000000b2a3b87220 */ /* 0x000fe40000410000 */
[C---:B------:R-:W-:Y:S02]  /*2cb0*/  FMUL.FTZ R178, R157.reuse, R35 ;  /* 0x000000239db27220 */ /* 0x040fe40000410000 */
[----:B------:R-:W-:Y:S02]  /*2cc0*/  FMUL.FTZ R181, R157, R31 ;  /* 0x0000001f9db57220 */ /* 0x000fe40000410000 */
[----:B------:R-:W-:Y:S02]  /*2cd0*/  FMUL.FTZ R178, R95, R178 ;  /* 0x000000b25fb27220 */ /* 0x000fe40000410000 */
[----:B------:R-:W-:-:S02]  /*2ce0*/  IMAD R197, R144, c[0x0][0x2c0], RZ ;  /* 0x0000b00090c57a24 */ /* 0x000fc400078e02ff */
[----:B0-----:R-:W-:Y:S02]  /*2cf0*/  @P3 FFMA.FTZ R188, R185, R168, R188 ;  /* 0x000000a8b9bc3223 */ /* 0x001fe400000100bc */
[----:B------:R-:W-:Y:S02]  /*2d00*/  FMUL.FTZ R168, R157, R26 ;  /* 0x0000001a9da87220 */ /* 0x000fe40000410000 */
[----:B-1----:R-:W-:Y:S01]  /*2d10*/  @P3 FMUL.FTZ R185, R185, R164 ;  /* 0x000000a4b9b93220 */ /* 0x002fe20000410000 */
[----:B------:R-:W0:Y:S01]  /*2d20*/  SHFL.UP PT, R187, R188, 0x4, RZ ;  /* 0x04800000bcbb7989 */ /* 0x000e2200000e00ff */
[----:B------:R-:W-:Y:S01]  /*2d30*/  FFMA.FTZ R164, R171, R175, R174 ;  /* 0x000000afaba47223 */ /* 0x000fe200000100ae */
[----:B------:R-:W-:Y:S01]  /*2d40*/  ISETP.GE.AND P3, PT, R105, 0x4, PT ;  /* 0x000000046900780c */ /* 0x000fe20003f66270 */
[----:B------:R-:W-:Y:S01]  /*2d50*/  FMUL.FTZ R168, R91, R168 ;  /* 0x000000a85ba87220 */ /* 0x000fe20000410000 */
[----:B------:R-:W1:Y:S01]  /*2d60*/  SHFL.UP PT, R190, R185, 0x4, RZ ;  /* 0x04800000b9be7989 */ /* 0x000e6200000e00ff */
        /* <DEDUP_REMOVED lines=19> */
[C---:B------:R-:W-:Y:S02]  /*2ea0*/  FFMA.FTZ R182, R82.reuse, R183, R177 ;  /* 0x000000b752b67223 */ /* 0x040fe400000100b1 */
[----:B------:R-:W-:Y:S02]  /*2eb0*/  FMUL.FTZ R183, R83, R184 ;  /* 0x000000b853b77220 */ /* 0x000fe40000410000 */
[C---:B------:R-:W-:Y:S02]  /*2ec0*/  FFMA.FTZ R189, R81.reuse, R182, R180 ;  /* 0x000000b651bd7223 */ /* 0x040fe400000100b4 */
[----:B------:R-:W-:Y:S02]  /*2ed0*/  FMUL.FTZ R186, R82, R183 ;  /* 0x000000b752ba7220 */ /* 0x000fe40000410000 */
[----:B------:R-:W-:Y:S02]  /*2ee0*/  FFMA.FTZ R191, R80, R189, R179 ;  /* 0x000000bd50bf7223 */ /* 0x000fe400000100b3 */
[----:B------:R-:W-:-:S02]  /*2ef0*/  FMUL.FTZ R189, R81, R186 ;  /* 0x000000ba51bd7220 */ /* 0x000fc40000410000 */
[C---:B------:R-:W-:Y:S02]  /*2f00*/  FMUL.FTZ R184, R157.reuse, R30 ;  /* 0x0000001e9db87220 */ /* 0x040fe40000410000 */
        /* <DEDUP_REMOVED lines=11> */
[C---:B------:R-:W-:Y:S02]  /*2fc0*/  FFMA.FTZ R191, R77.reuse, R191, R184 ;  /* 0x000000bf4dbf7223 */ /* 0x040fe400000100b8 */
[----:B------:R-:W-:Y:S02]  /*2fd0*/  FMUL.FTZ R193, R77, R186 ;  /* 0x000000ba4dc17220 */ /* 0x000fe40000410000 */
[C---:B0-----:R-:W-:Y:S02]  /*2fe0*/  @P3 FFMA.FTZ R188, R185.reuse, R187, R188 ;  /* 0x000000bbb9bc3223 */ /* 0x041fe400000100bc */
[----:B-1----:R-:W-:Y:S01]  /*2ff0*/  @P3 FMUL.FTZ R185, R185, R190 ;  /* 0x000000beb9b93220 */ /* 0x002fe20000410000 */
[----:B------:R-:W-:Y:S01]  /*3000*/  ISETP.GE.AND P3, PT, R105, 0x8, PT ;  /* 0x000000086900780c */ /* 0x000fe20003f66270 */
[C---:B------:R-:W-:Y:S01]  /*3010*/  FFMA.FTZ R192, R76.reuse, R191, R183 ;  /* 0x000000bf4cc07223 */ /* 0x040fe200000100b7 */
[----:B------:R-:W0:Y:S01]  /*3020*/  SHFL.UP PT, R187, R188, 0x8, RZ ;  /* 0x05000000bcbb7989 */ /* 0x000e2200000e00ff */
[----:B------:R-:W-:-:S03]  /*3030*/  FMUL.FTZ R193, R76, R193 ;  /* 0x000000c14cc17220 */ /* 0x000fc60000410000 */
[----:B------:R-:W1:Y:S04]  /*3040*/  SHFL.UP PT, R186, R185, 0x8, RZ ;  /* 0x05000000b9ba7989 */ /* 0x000e6800000e00ff */
[----:B------:R-:W2:Y:S04]  /*3050*/  SHFL.DOWN PT, R189, R192, 0x1, 0x1f ;  /* 0x08201f00c0bd7f89 */ /* 0x000ea800000e0000 */
[----:B------:R-:W3:Y:S04]  /*3060*/  SHFL.DOWN PT, R190, R193, 0x1, 0x1f ;  /* 0x08201f00c1be7f89 */ /* 0x000ee800000e0000 */
[----:B------:R-:W-:Y:S01]  /*3070*/  SHFL.IDX PT, R191, R162, RZ, 0x1f ;  /* 0x00001fffa2bf7589 */ /* 0x000fe200000e0000 */
        /* <DEDUP_REMOVED lines=11> */
[----:B-1----:R-:W-:Y:S01]  /*3130*/  @P3 FMUL.FTZ R185, R185, R186 ;  /* 0x000000bab9b93220 */ /* 0x002fe20000410000 */
[----:B------:R-:W-:-:S03]  /*3140*/  ISETP.GE.U32.AND P3, PT, R194, 0x1c, PT ;  /* 0x0000001cc200780c */ /* 0x000fc60003f66070 */
[----:B------:R-:W-:Y:S02]  /*3150*/  SHFL.UP PT, R188, R188, 0x1, RZ ;  /* 0x04200000bcbc7989 */ /* 0x000fe400000e00ff */
[C---:B--2---:R-:W-:Y:S02]  /*3160*/  @!P4 FFMA.FTZ R192, R193.reuse, R189, R192 ;  /* 0x000000bdc1c0c223 */ /* 0x044fe400000100c0 */
[----:B------:R-:W0:Y:S01]  /*3170*/  SHFL.UP PT, R185, R185, 0x1, RZ ;  /* 0x04200000b9b97989 */ /* 0x000e2200000e00ff */
[----:B---3--:R-:W-:-:S03]  /*3180*/  @!P4 FMUL.FTZ R193, R193, R190 ;  /* 0x000000bec1c1c220 */ /* 0x008fc60000410000 */
[----:B------:R-:W1:Y:S04]  /*3190*/  SHFL.DOWN PT, R187, R192, 0x4, 0x1f ;  /* 0x08801f00c0bb7f89 */ /* 0x000e6800000e0000 */
[----:B------:R-:W2:Y:S01]  /*31a0*/  SHFL.DOWN PT, R186, R193, 0x4, 0x1f ;  /* 0x08801f00c1ba7f89 */ /* 0x000ea200000e0000 */
[----:B0-----:R-:W-:Y:S01]  /*31b0*/  @P2 FFMA.FTZ R191, R185, R191, R188 ;  /* 0x000000bfb9bf2223 */ /* 0x001fe200000100bc */
[----:B------:R-:W-:Y:S01]  /*31c0*/  ISETP.GE.U32.AND P2, PT, R194, 0x18, PT ;  /* 0x00000018c200780c */ /* 0x000fe20003f46070 */
[----:B-1----:R-:W-:Y:S02]  /*31d0*/  @!P3 FFMA.FTZ R192, R193, R187, R192 ;  /* 0x000000bbc1c0b223 */ /* 0x002fe400000100c0 */
[----:B------:R-:W-:Y:S02]  /*31e0*/  FFMA.FTZ R191, R167, R191, R152 ;  /* 0x000000bfa7bf7223 */ /* 0x000fe40000010098 */
[----:B--2---:R-:W-:Y:S01]  /*31f0*/  @!P3 FMUL.FTZ R193, R193, R186 ;  /* 0x000000bac1c1b220 */ /* 0x004fe20000410000 */
[----:B------:R-:W0:Y:S01]  /*3200*/  SHFL.DOWN PT, R167, R192, 0x8, 0x1f ;  /* 0x09001f00c0a77f89 */ /* 0x000e2200000e0000 */
[----:B------:R-:W-:-:S02]  /*3210*/  FFMA.FTZ R186, R76, R191, R151 ;  /* 0x000000bf4cba7223 */ /* 0x000fc40000010097 */
[----:B------:R-:W-:Y:S01]  /*3220*/  FMUL.FTZ R28, R28, R191 ;  /* 0x000000bf1c1c7220 */ /* 0x000fe20000410000 */
[----:B------:R-:W1:Y:S01]  /*3230*/  SHFL.DOWN PT, R162, R193, 0x8, 0x1f ;  /* 0x09001f00c1a27f89 */ /* 0x000e6200000e0000 */
[----:B------:R-:W-:Y:S02]  /*3240*/  FMUL.FTZ R185, R29, R186 ;  /* 0x000000ba1db97220 */ /* 0x000fe40000410000 */
[----:B------:R-:W-:Y:S01]  /*3250*/  FFMA.FTZ R29, R117, R28, RZ ;  /* 0x0000001c751d7223 */ /* 0x000fe200000100ff */
[----:B------:R-:W-:Y:S01]  /*3260*/  HFMA2.MMA R28, -RZ, RZ, 1.875, 0 ;  /* 0x3f800000ff1c7435 */ /* 0x000fe200000001ff */
[----:B------:R-:W-:Y:S02]  /*3270*/  FFMA.FTZ R189, R77, R186, R150 ;  /* 0x000000ba4dbd7223 */ /* 0x000fe40000010096 */
[----:B------:R-:W-:Y:S01]  /*3280*/  FFMA.FTZ R190, R114, R185, R29 ;  /* 0x000000b972be7223 */ /* 0x000fe2000001001d */
[----:B------:R-:W-:Y:S01]  /*3290*/  MOV R29, RZ ;  /* 0x000000ff001d7202 */ /* 0x000fe20000000f00 */
[----:B------:R-:W-:-:S02]  /*32a0*/  FMUL.FTZ R30, R30, R189 ;  /* 0x000000bd1e1e7220 */ /* 0x000fc40000410000 */
[----:B------:R-:W-:Y:S02]  /*32b0*/  FFMA.FTZ R188, R78, R189, R149 ;  /* 0x000000bd4ebc7223 */ /* 0x000fe40000010095 */
[----:B------:R-:W-:Y:S01]  /*32c0*/  FFMA.FTZ R187, R119, R30, R190 ;  /* 0x0000001e77bb7223 */ /* 0x000fe200000100be */
[----:B------:R-:W-:Y:S01]  /*32d0*/  @!P0 LDS.64 R28, [R155.X8+0x1b48] ;  /* 0x001b48009b1c8984 */ /* 0x000fe20000008a00 */
[-C--:B------:R-:W-:Y:S01]  /*32e0*/  FMUL.FTZ R31, R31, R188.reuse ;  /* 0x000000bc1f1f7220 */ /* 0x080fe20000410000 */
[----:B------:R-:W-:Y:S01]  /*32f0*/  ISETP.GE.U32.AND P0, PT, R194, 0x10, PT ;  /* 0x00000010c200780c */ /* 0x000fe20003f06070 */
[----:B------:R-:W-:Y:S01]  /*3300*/  FFMA.FTZ R185, R79, R188, R148 ;  /* 0x000000bc4fb97223 */ /* 0x000fe20000010094 */
[----:B------:R-:W-:Y:S01]  /*3310*/  SHF.L.U64.HI R194, R154, 0x2, R153 ;  /* 0x000000029ac27819 */ /* 0x000fe20000010299 */
[----:B------:R-:W-:Y:S01]  /*3320*/  FFMA.FTZ R30, R116, R31, R187 ;  /* 0x0000001f741e7223 */ /* 0x000fe200000100bb */
[----:B------:R-:W-:Y:S01]  /*3330*/  HFMA2.MMA R31, -RZ, RZ, 0, 0 ;  /* 0x00000000ff1f7435 */ /* 0x000fe200000001ff */
        /* <DEDUP_REMOVED lines=10> */
[-C--:B------:R-:W-:Y:S02]  /*33e0*/  FMUL.FTZ R34, R34, R167.reuse ;  /* 0x000000a722227220 */ /* 0x080fe40000410000 */
[----:B------:R-:W-:Y:S02]  /*33f0*/  FFMA.FTZ R32, R82, R167, R143 ;  /* 0x000000a752207223 */ /* 0x000fe4000001008f */
[----:B------:R-:W-:Y:S02]  /*3400*/  FFMA.FTZ R30, R123, R34, R30 ;  /* 0x000000227b1e7223 */ /* 0x000fe4000001001e */
[-C--:B------:R-:W-:Y:S02]  /*3410*/  FMUL.FTZ R35, R35, R32.reuse ;  /* 0x0000002023237220 */ /* 0x080fe40000410000 */
[----:B------:R-:W-:-:S02]  /*3420*/  FFMA.FTZ R33, R83, R32, R142 ;  /* 0x0000002053217223 */ /* 0x000fc4000001008e */
[----:B------:R-:W-:Y:S01]  /*3430*/  FFMA.FTZ R34, R95, R35, R30 ;  /* 0x000000235f227223 */ /* 0x000fe2000001001e */
[----:B------:R-:W-:Y:S01]  /*3440*/  MOV R30, R106 ;  /* 0x0000006a001e7202 */ /* 0x000fe20000000f00 */
[----:B------:R-:W-:Y:S02]  /*3450*/  IMAD R35, R145, c[0x0][0x2b8], RZ ;  /* 0x0000ae0091237a24 */ /* 0x000fe400078e02ff */
[----:B------:R-:W-:Y:S02]  /*3460*/  FMUL.FTZ R24, R24, R33 ;  /* 0x0000002118187220 */ /* 0x000fe40000410000 */
[----:B------:R-:W-:-:S04]  /*3470*/  IMAD.WIDE.U32 R30, R110, c[0x0][0x2b8], R30 ;  /* 0x0000ae006e1e7a25 */ /* 0x000fc800078e001e */
[----:B------:R-:W-:Y:S02]  /*3480*/  IMAD R195, R110, c[0x0][0x2bc], R35 ;  /* 0x0000af006ec37a24 */ /* 0x000fe400078e0223 */
[C---:B0-----:R-:W-:Y:S02]  /*3490*/  @!P0 FFMA.FTZ R192, R193.reuse, R187, R192 ;  /* 0x000000bbc1c08223 */ /* 0x041fe400000100c0 */
[----:B-1----:R-:W-:Y:S01]  /*34a0*/  @!P0 FMUL.FTZ R193, R193, R190 ;  /* 0x000000bec1c18220 */ /* 0x002fe20000410000 */
[----:B------:R-:W-:Y:S01]  /*34b0*/  IADD3 R31, R31, R195, RZ ;  /* 0x000000c31f1f7210 */ /* 0x000fe20007ffe0ff */
[----:B------:R-:W-:Y:S01]  /*34c0*/  FFMA.FTZ R35, R89, R24, R34 ;  /* 0x0000001859237223 */ /* 0x000fe20000010022 */
[----:B------:R-:W-:Y:S01]  /*34d0*/  SHFL.IDX PT, R195, R29, RZ, 0x1f ;  /* 0x00001fff1dc37589 */ /* 0x000fe200000e0000 */
[----:B------:R-:W-:Y:S02]  /*34e0*/  FFMA.FTZ R34, R160, R33, R141 ;  /* 0x00000021a0227223 */ /* 0x000fe4000001008d */
[----:B------:R-:W-:Y:S01]  /*34f0*/  IMAD R196, R194, c[0x0][0x2d0], RZ ;  /* 0x0000b400c2c47a24 */ /* 0x000fe200078e02ff */
[----:B------:R-:W-:Y:S01]  /*3500*/  SHFL.DOWN PT, R199, R192, 0x1, 0x1f ;  /* 0x08201f00c0c77f89 */ /* 0x000fe200000e0000 */
[----:B------:R-:W-:-:S02]  /*3510*/  FMUL.FTZ R25, R25, R34 ;  /* 0x0000002219197220 */ /* 0x000fc40000410000 */
[----:B------:R-:W-:Y:S01]  /*3520*/  FFMA.FTZ R187, R159, R34, R140 ;  /* 0x000000229fbb7223 */ /* 0x000fe2000001008c */
[----:B------:R-:W0:Y:S01]  /*3530*/  SHFL.DOWN PT, R198, R193, 0x1, 0x1f ;  /* 0x08201f00c1c67f89 */ /* 0x000e2200000e0000 */
[----:B------:R-:W-:Y:S02]  /*3540*/  FFMA.FTZ R190, R88, R25, R35 ;  /* 0x0000001958be7223 */ /* 0x000fe40000010023 */
[C---:B------:R-:W-:Y:S01]  /*3550*/  IMAD.WIDE.U32 R24, R108.reuse, c[0x0][0x2c0], R30 ;  /* 0x0000b0006c187a25 */ /* 0x040fe200078e001e */
[----:B------:R1:W-:Y:S03]  /*3560*/  SHFL.IDX PT, R194, R193, RZ, 0x1f ;  /* 0x00001fffc1c27589 */ /* 0x0003e600000e0000 */
[----:B------:R-:W-:Y:S01]  /*3570*/  IMAD R35, R108, c[0x0][0x2c4], R197 ;  /* 0x0000b1006c237a24 */ /* 0x000fe200078e02c5 */
[----:B------:R-:W-:Y:S01]  /*3580*/  LEA R197, P0, R24, c[0x0][0x320], 0x2 ;  /* 0x0000c80018c57a11 */ /* 0x000fe200078010ff */
[-C--:B------:R-:W-:Y:S01]  /*3590*/  FMUL.FTZ R26, R26, R187.reuse ;  /* 0x000000bb1a1a7220 */ /* 0x080fe20000410000 */
[----:B------:R-:W2:Y:S01]  /*35a0*/  SHFL.IDX PT, R192, R192, RZ, 0x1f ;  /* 0x00001fffc0c07589 */ /* 0x000ea200000e0000 */
[----:B------:R-:W-:Y:S01]  /*35b0*/  FFMA.FTZ R30, R161, R187, R138 ;  /* 0x000000bba11e7223 */ /* 0x000fe2000001008a */
[----:B------:R-:W-:Y:S01]  /*35c0*/  IADD3 R35, R25, R35, RZ ;  /* 0x0000002319237210 */ /* 0x000fe20007ffe0ff */
[----:B------:R-:W-:Y:S01]  /*35d0*/  FFMA.FTZ R31, R91, R26, R190 ;  /* 0x0000001a5b1f7223 */ /* 0x000fe200000100be */
[----:B------:R-:W-:Y:S01]  /*35e0*/  LEA R26, P2, R68, R197, 0x2 ;  /* 0x000000c5441a7211 */ /* 0x000fe200078410ff */
[-C--:B------:R-:W-:Y:S01]  /*35f0*/  FMUL.FTZ R27, R27, R30.reuse ;  /* 0x0000001e1b1b7220 */ /* 0x080fe20000410000 */
[----:B------:R-:W-:Y:S01]  /*3600*/  LEA.HI.X R25, R24, c[0x0][0x324], R35, 0x2, P0 ;  /* 0x0000c90018197a11 */ /* 0x000fe200000f1423 */
[----:B------:R-:W-:Y:S01]  /*3610*/  FADD.FTZ R203, -R141, R34 ;  /* 0x000000228dcb7221 */ /* 0x000fe20000010100 */
[----:B------:R-:W-:Y:S01]  /*3620*/  SHF.L.U32 R197, R154, 0x2, RZ ;  /* 0x000000029ac57819 */ /* 0x000fe200000006ff */
[----:B------:R-:W-:Y:S01]  /*3630*/  FFMA.FTZ R190, R90, R27, R31 ;  /* 0x0000001b5abe7223 */ /* 0x000fe2000001001f */
[----:B------:R-:W-:Y:S01]  /*3640*/  LEA.HI.X R27, R68, R25, R69, 0x2, P2 ;  /* 0x00000019441b7211 */ /* 0x000fe200010f1445 */
[----:B------:R-:W-:-:S02]  /*3650*/  FFMA.FTZ R31, R163, R30, R136 ;  /* 0x0000001ea31f7223 */ /* 0x000fc40000010088 */
[C---:B------:R-:W-:Y:S02]  /*3660*/  IMAD R25, R197.reuse, c[0x0][0x2d4], R196 ;  /* 0x0000b500c5197a24 */ /* 0x040fe400078e02c4 */
[----:B0-----:R-:W-:Y:S02]  /*3670*/  @P1 FFMA.FTZ R195, R198, R195, R199 ;  /* 0x000000c3c6c31223 */ /* 0x001fe400000100c7 */
[----:B------:R-:W-:Y:S02]  /*3680*/  FMUL.FTZ R20, R20, R31 ;  /* 0x0000001f14147220 */ /* 0x000fe40000410000 */
[----:B------:R-:W-:-:S04]  /*3690*/  IMAD.WIDE.U32 R26, R197, c[0x0][0x2d0], R26 ;  /* 0x0000b400c51a7a25 */ /* 0x000fc800078e001a */
[----:B------:R-:W-:Y:S01]  /*36a0*/  FFMA.FTZ R175, R195, R166, R175 ;  /* 0x000000a6c3af7223 */ /* 0x000fe200000100af */
[----:B------:R-:W-:Y:S01]  /*36b0*/  IADD3 R25, R27, R25, RZ ;  /* 0x000000191b197210 */ /* 0x000fe20007ffe0ff */
[----:B------:R-:W-:Y:S01]  /*36c0*/  FFMA.FTZ R197, R125, R20, R190 ;  /* 0x000000147dc57223 */ /* 0x000fe200000100be */
[----:B------:R-:W-:Y:S01]  /*36d0*/  IADD3 R195, P2, R68, -0x200, RZ ;  /* 0xfffffe0044c37810 */ /* 0x000fe20007f5e0ff */
[----:B------:R-:W-:Y:S02]  /*36e0*/  FFMA.FTZ R190, R165, R31, R134 ;  /* 0x0000001fa5be7223 */ /* 0x000fe40000010086 */
[----:B------:R-:W-:Y:S01]  /*36f0*/  FFMA.FTZ R27, R171, R175, R174 ;  /* 0x000000afab1b7223 */ /* 0x000fe200000100ae */
[----:B------:R-:W-:Y:S01]  /*3700*/  IADD3 R20, P3, R195, R24, RZ ;  /* 0x00000018c3147210 */ /* 0x000fe20007f7e0ff */
[C---:B-1----:R-:W-:Y:S01]  /*3710*/  FFMA.FTZ R193, R169.reuse, R190, R132 ;  /* 0x000000bea9c17223 */ /* 0x042fe20000010084 */
[----:B------:R-:W-:Y:S01]  /*3720*/  MOV R24, R26 ;  /* 0x0000001a00187202 */ /* 0x000fe20000000f00 */
[----:B------:R-:W-:-:S02]  /*3730*/  FFMA.FTZ R169, R169, R27, R172 ;  /* 0x0000001ba9a97223 */ /* 0x000fc400000100ac */
[----:B------:R-:W-:Y:S02]  /*3740*/  FMUL.FTZ R21, R21, R190 ;  /* 0x000000be15157220 */ /* 0x000fe40000410000 */
[----:B------:R-:W-:Y:S02]  /*3750*/  FFMA.FTZ R165, R165, R169, R170 ;  /* 0x000000a9a5a57223 */ /* 0x000fe400000100aa */
[----:B------:R-:W-:Y:S02]  /*3760*/  FFMA.FTZ R166, R92, R21, R197 ;  /* 0x000000155ca67223 */ /* 0x000fe400000100c5 */
[----:B------:R-:W-:Y:S02]  /*3770*/  FFMA.FTZ R163, R163, R165, R164 ;  /* 0x000000a5a3a37223 */ /* 0x000fe400000100a4 */
[----:B------:R-:W-:Y:S02]  /*3780*/  FMUL.FTZ R21, R22, R193 ;  /* 0x000000c116157220 */ /* 0x000fe40000410000 */
[----:B------:R-:W-:-:S02]  /*3790*/  FFMA.FTZ R161, R161, R163, R168 ;  /* 0x000000a3a1a17223 */ /* 0x000fc400000100a8 */
[----:B------:R-:W-:Y:S01]  /*37a0*/  FFMA.FTZ R166, R127, R21, R166 ;  /* 0x000000157fa67223 */ /* 0x000fe200000100a6 */
[----:B------:R-:W-:Y:S01]  /*37b0*/  P2R R21, PR, RZ, 0x20 ;  /* 0x00000020ff157803 */ /* 0x000fe20000000000 */
[----:B------:R-:W-:Y:S01]  /*37c0*/  FFMA.FTZ R159, R159, R161, R176 ;  /* 0x000000a19f9f7223 */ /* 0x000fe200000100b0 */
[----:B------:R-:W-:Y:S01]  /*37d0*/  SHF.L.U32 R21, R106, 0x4, RZ ;  /* 0x000000046a157819 */ /* 0x000fe200000006ff */
[----:B--2---:R-:W-:Y:S02]  /*37e0*/  FFMA.FTZ R29, R194, R29, R192 ;  /* 0x0000001dc21d7223 */ /* 0x004fe400000100c0 */
[----:B------:R-:W-:Y:S01]  /*37f0*/  FFMA.FTZ R173, R160, R159, R173 ;  /* 0x0000009fa0ad7223 */ /* 0x000fe200000100ad */
[----:B------:R-:W-:Y:S01]  /*3800*/  LEA.HI.SX32 R201, R21, R21, 0x1b ;  /* 0x0000001515c97211 */ /* 0x000fe200078fdaff */
[----:B------:R-:W-:Y:S02]  /*3810*/  FMUL.FTZ R28, R194, R28 ;  /* 0x0000001cc21c7220 */ /* 0x000fe40000410000 */
[----:B------:R-:W-:-:S02]  /*3820*/  FFMA.FTZ R83, R83, R173, R178 ;  /* 0x000000ad53537223 */ /* 0x000fc400000100b2 */
[----:B------:R-:W-:Y:S01]  /*3830*/  FFMA.FTZ R22, R171, R193, R130 ;  /* 0x000000c1ab167223 */ /* 0x000fe20000010082 */
[----:B------:R0:W-:Y:S01]  /*3840*/  @!P5 STS.64 [R155.X8+0x1b48], R28 ;  /* 0x001b481c9b00d388 */ /* 0x0001e20000008a00 */
[----:B------:R-:W-:Y:S02]  /*3850*/  FFMA.FTZ R177, R82, R83, R177 ;  /* 0x0000005352b17223 */ /* 0x000fe400000100b1 */
[----:B------:R-:W-:Y:S02]  /*3860*/  FMUL.FTZ R164, R157, R189 ;  /* 0x000000bd9da47220 */ /* 0x000fe40000410000 */
[----:B------:R-:W-:Y:S01]  /*3870*/  FFMA.FTZ R81, R81, R177, R180 ;  /* 0x000000b151517223 */ /* 0x000fe200000100b4 */
[----:B------:R-:W-:Y:S01]  /*3880*/  IADD3 R180, -R195, c[0x0][0x168], -R106 ;  /* 0x00005a00c3b47a10 */ /* 0x000fe20007ffe96a */
[----:B------:R-:W-:Y:S02]  /*3890*/  FMUL.FTZ R23, R23, R22 ;  /* 0x0000001617177220 */ /* 0x000fe40000410000 */
[----:B------:R-:W-:Y:S01]  /*38a0*/  FFMA.FTZ R179, R80, R81, R179 ;  /* 0x0000005150b37223 */ /* 0x000fe200000100b3 */
[C---:B------:R-:W-:Y:S01]  /*38b0*/  ISETP.GE.AND P0, PT, R180.reuse, 0x1, PT ;  /* 0x00000001b400780c */ /* 0x040fe20003f06270 */
[----:B------:R-:W-:Y:S01]  /*38c0*/  FMUL.FTZ R164, R119, R164 ;  /* 0x000000a477a47220 */ /* 0x000fe20000410000 */
[----:B------:R-:W-:Y:S01]  /*38d0*/  ISETP.GE.AND P1, PT, R180, 0x21, PT ;  /* 0x00000021b400780c */ /* 0x000fe20003f26270 */
[----:B------:R-:W-:-:S02]  /*38e0*/  FMUL.FTZ R26, R157, R191 ;  /* 0x000000bf9d1a7220 */ /* 0x000fc40000410000 */
[----:B0-----:R-:W-:Y:S01]  /*38f0*/  FMUL.FTZ R28, R157, R162 ;  /* 0x000000a29d1c7220 */ /* 0x001fe20000410000 */
[----:B------:R0:W-:Y:S01]  /*3900*/  STS [R201.X4+0x858], R164 ;  /* 0x000858a4c9007388 */ /* 0x0001e20000004800 */
[----:B------:R-:W-:Y:S02]  /*3910*/  FFMA.FTZ R79, R79, R179, R182 ;  /* 0x000000b34f4f7223 */ /* 0x000fe400000100b6 */
[----:B------:R-:W-:Y:S02]  /*3920*/  FMUL.FTZ R171, R94, R23 ;  /* 0x000000175eab7220 */ /* 0x000fe40000410000 */
[----:B------:R-:W-:Y:S02]  /*3930*/  FMUL.FTZ R23, R157, R186 ;  /* 0x000000ba9d177220 */ /* 0x000fe40000410000 */
[----:B------:R-:W-:Y:S02]  /*3940*/  FMUL.FTZ R21, R117, R26 ;  /* 0x0000001a75157220 */ /* 0x000fe40000410000 */
[----:B------:R-:W-:-:S02]  /*3950*/  FMUL.FTZ R28, R93, R28 ;  /* 0x0000001c5d1c7220 */ /* 0x000fc40000410000 */
[----:B------:R-:W-:Y:S01]  /*3960*/  FFMA.FTZ R181, R78, R79, R181 ;  /* 0x0000004f4eb57223 */ /* 0x000fe200000100b5 */
[----:B------:R1:W-:Y:S01]  /*3970*/  STS [R201.X4+0x850], R21 ;  /* 0x00085015c9007388 */ /* 0x0003e20000004800 */
[C---:B0-----:R-:W-:Y:S02]  /*3980*/  FMUL.FTZ R164, R157.reuse, R33 ;  /* 0x000000219da47220 */ /* 0x041fe40000410000 */
[----:B------:R-:W-:Y:S01]  /*3990*/  FMUL.FTZ R29, R157, R30 ;  /* 0x0000001e9d1d7220 */ /* 0x000fe20000410000 */
[----:B------:R0:W-:Y:S01]  /*39a0*/  STS [R201.X4+0x864], R28 ;  /* 0x0008641cc9007388 */ /* 0x0001e20000004800 */
[----:B------:R-:W-:Y:S02]  /*39b0*/  FMUL.FTZ R23, R114, R23 ;  /* 0x0000001772177220 */ /* 0x000fe40000410000 */
[----:B------:R-:W-:Y:S02]  /*39c0*/  FFMA.FTZ R77, R77, R181, R184 ;  /* 0x000000b54d4d7223 */ /* 0x000fe400000100b8 */
[----:B------:R-:W-:Y:S01]  /*39d0*/  FMUL.FTZ R160, R157, R32 ;  /* 0x000000209da07220 */ /* 0x000fe20000410000 */
[----:B------:R2:W-:Y:S01]  /*39e0*/  STS [R201.X4+0x854], R23 ;  /* 0x00085417c9007388 */ /* 0x0005e20000004800 */
[----:B------:R-:W-:-:S02]  /*39f0*/  FMUL.FTZ R164, R89, R164 ;  /* 0x000000a459a47220 */ /* 0x000fc40000410000 */
[C---:B-1----:R-:W-:Y:S02]  /*3a00*/  FMUL.FTZ R21, R157.reuse, R34 ;  /* 0x000000229d157220 */ /* 0x042fe40000410000 */
[C---:B0-----:R-:W-:Y:S01]  /*3a10*/  FMUL.FTZ R28, R157.reuse, R187 ;  /* 0x000000bb9d1c7220 */ /* 0x041fe20000410000 */
[----:B------:R0:W-:Y:S01]  /*3a20*/  STS [R201.X4+0x870], R164 ;  /* 0x000870a4c9007388 */ /* 0x0001e20000004800 */
[----:B------:R-:W-:Y:S02]  /*3a30*/  FMUL.FTZ R80, R90, R29 ;  /* 0x0000001d5a507220 */ /* 0x000fe40000410000 */
[----:B------:R-:W-:Y:S02]  /*3a40*/  FMUL.FTZ R29, R157, R190 ;  /* 0x000000be9d1d7220 */ /* 0x000fe40000410000 */
[----:B------:R-:W-:Y:S01]  /*3a50*/  FFMA.FTZ R183, R76, R77, R183 ;  /* 0x0000004d4cb77223 */ /* 0x000fe200000100b7 */
[----:B------:R-:W-:Y:S01]  /*3a60*/  STS [R201.X4+0x87c], R80 ;  /* 0x00087c50c9007388 */ /* 0x000fe20000004800 */
[----:B------:R-:W-:-:S02]  /*3a70*/  FADD.FTZ R26, R166, R171 ;  /* 0x000000aba61a7221 */ /* 0x000fc40000010000 */
[----:B------:R-:W-:Y:S02]  /*3a80*/  FMUL.FTZ R160, R95, R160 ;  /* 0x000000a05fa07220 */ /* 0x000fe40000410000 */
[C---:B------:R-:W-:Y:S02]  /*3a90*/  FMUL.FTZ R171, R157.reuse, R188 ;  /* 0x000000bc9dab7220 */ /* 0x040fe40000410000 */
[----:B------:R-:W-:Y:S01]  /*3aa0*/  FMUL.FTZ R82, R157, R167 ;  /* 0x000000a79d527220 */ /* 0x000fe20000410000 */
[----:B------:R1:W-:Y:S01]  /*3ab0*/  STS [R201.X4+0x86c], R160 ;  /* 0x00086ca0c9007388 */ /* 0x0003e20000004800 */
[----:B------:R-:W-:Y:S02]  /*3ac0*/  FMUL.FTZ R21, R88, R21 ;  /* 0x0000001558157220 */ /* 0x000fe40000410000 */
[----:B--2---:R-:W-:Y:S02]  /*3ad0*/  FMUL.FTZ R23, R91, R28 ;  /* 0x0000001c5b177220 */ /* 0x004fe40000410000 */
[----:B------:R-:W-:Y:S01]  /*3ae0*/  FMUL.FTZ R28, R157, R31 ;  /* 0x0000001f9d1c7220 */ /* 0x000fe20000410000 */
[----:B------:R2:W-:Y:S01]  /*3af0*/  STS [R201.X4+0x874], R21 ;  /* 0x00087415c9007388 */ /* 0x0005e20000004800 */
[----:B0-----:R-:W-:-:S02]  /*3b00*/  FMUL.FTZ R164, R92, R29 ;  /* 0x0000001d5ca47220 */ /* 0x001fc40000410000 */
[----:B------:R-:W-:Y:S01]  /*3b10*/  FADD.FTZ R78, -R152, R191 ;  /* 0x000000bf984e7221 */ /* 0x000fe20000010100 */
[----:B------:R-:W-:Y:S01]  /*3b20*/  STS [R201.X4+0x878], R23 ;  /* 0x00087817c9007388 */ /* 0x000fe20000004800 */
[----:B------:R-:W-:Y:S02]  /*3b30*/  FMUL.FTZ R29, R85, R183 ;  /* 0x000000b7551d7220 */ /* 0x000fe40000410000 */
[----:B------:R-:W-:Y:S01]  /*3b40*/  FMUL.FTZ R171, R116, R171 ;  /* 0x000000ab74ab7220 */ /* 0x000fe20000410000 */
[----:B------:R-:W-:Y:S01]  /*3b50*/  STS [R201.X4+0x884], R164 ;  /* 0x000884a4c9007388 */ /* 0x000fe20000004800 */
[----:B------:R-:W-:Y:S02]  /*3b60*/  FMUL.FTZ R82, R123, R82 ;  /* 0x000000527b527220 */ /* 0x000fe40000410000 */
[----:B-1----:R-:W-:Y:S01]  /*3b70*/  FMUL.FTZ R160, R125, R28 ;  /* 0x0000001c7da07220 */ /* 0x002fe20000410000 */
[----:B------:R0:W-:Y:S01]  /*3b80*/  STS [R201.X4+0x85c], R171 ;  /* 0x00085cabc9007388 */ /* 0x0001e20000004800 */
[----:B------:R-:W-:-:S02]  /*3b90*/  FADD.FTZ R191, -R151, R186 ;  /* 0x000000ba97bf7221 */ /* 0x000fc40000010100 */
[----:B------:R-:W-:Y:S01]  /*3ba0*/  FMUL.FTZ R28, R84, R77 ;  /* 0x0000004d541c7220 */ /* 0x000fe20000410000 */
[----:B------:R1:W-:Y:S01]  /*3bb0*/  STS [R201.X4+0x868], R82 ;  /* 0x00086852c9007388 */ /* 0x0003e20000004800 */
[----:B--2---:R-:W-:Y:S02]  /*3bc0*/  FFMA.FTZ R21, R29, R78, RZ ;  /* 0x0000004e1d157223 */ /* 0x004fe400000100ff */
[----:B------:R-:W-:Y:S01]  /*3bd0*/  FMUL.FTZ R76, R86, R79 ;  /* 0x0000004f564c7220 */ /* 0x000fe20000410000 */
[----:B------:R2:W-:Y:S01]  /*3be0*/  STS [R201.X4+0x880], R160 ;  /* 0x000880a0c9007388 */ /* 0x0005e20000004800 */
[----:B------:R-:W-:Y:S02]  /*3bf0*/  FFMA.FTZ R21, R28, R191, R21 ;  /* 0x000000bf1c157223 */ /* 0x000fe40000010015 */
[----:B0-----:R-:W-:Y:S02]  /*3c00*/  FMUL.FTZ R171, R87, R181 ;  /* 0x000000b557ab7220 */ /* 0x001fe40000410000 */
[----:B------:R-:W-:-:S02]  /*3c10*/  FMUL.FTZ R166, R157, R185 ;  /* 0x000000b99da67220 */ /* 0x000fc40000410000 */
[----:B-1----:R-:W-:Y:S02]  /*3c20*/  FADD.FTZ R82, -R150, R189 ;  /* 0x000000bd96527221 */ /* 0x002fe40000010100 */
[----:B------:R-:W-:Y:S02]  /*3c30*/  FADD.FTZ R189, -R149, R188 ;  /* 0x000000bc95bd7221 */ /* 0x000fe40000010100 */
[----:B------:R-:W-:Y:S02]  /*3c40*/  FFMA.FTZ R21, R171, R82, R21 ;  /* 0x00000052ab157223 */ /* 0x000fe40000010015 */
[----:B--2---:R-:W-:Y:S02]  /*3c50*/  FADD.FTZ R160, -R148, R185 ;  /* 0x000000b994a07221 */ /* 0x004fe40000010100 */
[C---:B------:R-:W-:Y:S02]  /*3c60*/  FMUL.FTZ R80, R157.reuse, R193 ;  /* 0x000000c19d507220 */ /* 0x040fe40000410000 */
[----:B------:R-:W-:-:S02]  /*3c70*/  FMUL.FTZ R185, R157, R22 ;  /* 0x000000169db97220 */ /* 0x000fc40000410000 */
[----:B------:R-:W-:Y:S02]  /*3c80*/  FMUL.FTZ R157, R129, R179 ;  /* 0x000000b3819d7220 */ /* 0x000fe40000410000 */
[----:B------:R-:W-:Y:S02]  /*3c90*/  FFMA.FTZ R21, R76, R189, R21 ;  /* 0x000000bd4c157223 */ /* 0x000fe40000010015 */
[----:B------:R-:W-:Y:S02]  /*3ca0*/  FMUL.FTZ R166, R121, R166 ;  /* 0x000000a679a67220 */ /* 0x000fe40000410000 */
[----:B------:R-:W-:Y:S02]  /*3cb0*/  FMUL.FTZ R23, R127, R80 ;  /* 0x000000507f177220 */ /* 0x000fe40000410000 */
[----:B------:R-:W-:Y:S01]  /*3cc0*/  FADD.FTZ R197, -R147, R162 ;  /* 0x000000a293c57221 */ /* 0x000fe20000010100 */
[----:B------:R0:W-:Y:S01]  /*3cd0*/  STS [R201.X4+0x860], R166 ;  /* 0x000860a6c9007388 */ /* 0x0001e20000004800 */
[----:B------:R-:W-:-:S02]  /*3ce0*/  FMUL.FTZ R80, R118, R81 ;  /* 0x0000005176507220 */ /* 0x000fc40000410000 */
[----:B------:R-:W-:Y:S01]  /*3cf0*/  FFMA.FTZ R21, R157, R160, R21 ;  /* 0x000000a09d157223 */ /* 0x000fe20000010015 */
[----:B------:R-:W-:Y:S01]  /*3d00*/  STS [R201.X4+0x888], R23 ;  /* 0x00088817c9007388 */ /* 0x000fe20000004800 */
[----:B------:R-:W-:Y:S02]  /*3d10*/  FADD.FTZ R199, -R143, R32 ;  /* 0x000000208fc77221 */ /* 0x000fe40000010100 */
[----:B------:R-:W-:Y:S02]  /*3d20*/  FFMA.FTZ R21, R80, R197, R21 ;  /* 0x000000c550157223 */ /* 0x000fe40000010015 */
[----:B------:R-:W-:Y:S02]  /*3d30*/  FMUL.FTZ R32, R120, R83 ;  /* 0x0000005378207220 */ /* 0x000fe40000410000 */
[----:B0-----:R-:W-:Y:S02]  /*3d40*/  FADD.FTZ R166, -R146, R167 ;  /* 0x000000a792a67221 */ /* 0x001fe40000010100 */
[----:B------:R-:W-:-:S02]  /*3d50*/  FMUL.FTZ R167, R131, R177 ;  /* 0x000000b183a77220 */ /* 0x000fc40000410000 */
[----:B------:R-:W-:Y:S02]  /*3d60*/  FADD.FTZ R172, -R142, R33 ;  /* 0x000000218eac7221 */ /* 0x000fe40000010100 */
[----:B------:R-:W-:Y:S02]  /*3d70*/  FFMA.FTZ R21, R167, R166, R21 ;  /* 0x000000a6a7157223 */ /* 0x000fe40000010015 */
[----:B------:R-:W-:Y:S02]  /*3d80*/  FMUL.FTZ R33, R133, R173 ;  /* 0x000000ad85217220 */ /* 0x000fe40000410000 */
[----:B------:R-:W-:Y:S02]  /*3d90*/  FFMA.FTZ R21, R32, R199, R21 ;  /* 0x000000c720157223 */ /* 0x000fe40000010015 */
[----:B------:R-:W-:Y:S02]  /*3da0*/  FMUL.FTZ R185, R94, R185 ;  /* 0x000000b95eb97220 */ /* 0x000fe40000410000 */
[----:B------:R-:W-:-:S02]  /*3db0*/  FMUL.FTZ R34, R122, R159 ;  /* 0x0000009f7a227220 */ /* 0x000fc40000410000 */
[----:B------:R-:W-:Y:S01]  /*3dc0*/  FFMA.FTZ R21, R33, R172, R21 ;  /* 0x000000ac21157223 */ /* 0x000fe20000010015 */
[----:B------:R0:W-:Y:S01]  /*3dd0*/  STS [R201.X4+0x88c], R185 ;  /* 0x00088cb9c9007388 */ /* 0x0001e20000004800 */
[----:B------:R-:W-:Y:S02]  /*3de0*/  FADD.FTZ R174, -R140, R187 ;  /* 0x000000bb8cae7221 */ /* 0x000fe40000010100 */
[----:B------:R-:W-:Y:S02]  /*3df0*/  FFMA.FTZ R21, R34, R203, R21 ;  /* 0x000000cb22157223 */ /* 0x000fe40000010015 */
[----:B------:R-:W-:Y:S02]  /*3e00*/  FMUL.FTZ R162, R124, R163 ;  /* 0x000000a37ca27220 */ /* 0x000fe40000410000 */
[----:B------:R-:W-:Y:S02]  /*3e10*/  FADD.FTZ R170, -R136, R31 ;  /* 0x0000001f88aa7221 */ /* 0x000fe40000010100 */
[----:B------:R-:W-:-:S02]  /*3e20*/  FADD.FTZ R195, -R134, R190 ;  /* 0x000000be86c37221 */ /* 0x000fc40000010100 */
[----:B0-----:R-:W-:Y:S02]  /*3e30*/  FMUL.FTZ R185, R135, R161 ;  /* 0x000000a187b97220 */ /* 0x001fe40000410000 */
[----:B------:R-:W-:Y:S02]  /*3e40*/  FADD.FTZ R201, -R138, R30 ;  /* 0x0000001e8ac97221 */ /* 0x000fe40000010100 */
[----:B------:R-:W-:Y:S01]  /*3e50*/  FFMA.FTZ R23, R185, R174, R21 ;  /* 0x000000aeb9177223 */ /* 0x000fe20000010015 */
[----:B------:R-:W-:Y:S01]  /*3e60*/  IADD3.X R21, R35, -0x1, R69, P3, P2 ;  /* 0xffffffff23157810 */ /* 0x000fe20001fe4445 */
[----:B------:R-:W-:Y:S02]  /*3e70*/  FMUL.FTZ R35, R137, R165 ;  /* 0x000000a589237220 */ /* 0x000fe40000410000 */
[----:B------:R-:W-:Y:S02]  /*3e80*/  FFMA.FTZ R23, R162, R201, R23 ;  /* 0x000000c9a2177223 */ /* 0x000fe40000010017 */
[----:B------:R-:W-:-:S02]  /*3e90*/  FMUL.FTZ R30, R126, R169 ;  /* 0x000000a97e1e7220 */ /* 0x000fc40000410000 */
[----:B------:R-:W-:Y:S02]  /*3ea0*/  FFMA.FTZ R23, R35, R170, R23 ;  /* 0x000000aa23177223 */ /* 0x000fe40000010017 */
[----:B------:R-:W-:Y:S02]  /*3eb0*/  FMUL.FTZ R164, R156, R175 ;  /* 0x000000af9ca47220 */ /* 0x000fe40000410000 */
[----:B------:R-:W-:Y:S02]  /*3ec0*/  FMUL.FTZ R31, R139, R27 ;  /* 0x0000001b8b1f7220 */ /* 0x000fe40000410000 */
[----:B------:R-:W-:Y:S02]  /*3ed0*/  FADD.FTZ R168, -R132, R193 ;  /* 0x000000c184a87221 */ /* 0x000fe40000010100 */
[----:B------:R-:W-:Y:S02]  /*3ee0*/  FADD.FTZ R187, -R130, R22 ;  /* 0x0000001682bb7221 */ /* 0x000fe40000010100 */
[----:B------:R-:W-:-:S02]  /*3ef0*/  FFMA.FTZ R23, R30, R195, R23 ;  /* 0x000000c31e177223 */ /* 0x000fc40000010017 */
        /* <DEDUP_REMOVED lines=13> */
.L_x_5955:
[----:B------:R-:W-:Y:S05]  /*3fd0*/  BSYNC B0 ;  /* 0x0000000000007941 */ /* 0x000fea0003800000 */
.L_x_5954:
[----:B------:R-:W1:Y:S01]  /*3fe0*/  LDS R205, [R205.X4+0x8d0] ;  /* 0x0008d000cdcd7984 */ /* 0x000e620000004800 */
[----:B------:R-:W-:Y:S01]  /*3ff0*/  BSSY B0, `(.L_x_5956) ;  /* 0x0000006000007945 */ /* 0x000fe20003800000 */
[----:B------:R-:W-:Y:S01]  /*4000*/  FADD.FTZ R20, R178, R207 ;  /* 0x000000cfb2147221 */ /* 0x000fe20000010000 */
[C---:B------:R-:W-:Y:S02]  /*4010*/  IADD3 R21, R106.reuse, 0x40, RZ ;  /* 0x000000406a157810 */ /* 0x040fe40007ffe0ff */
[----:B0-----:R-:W-:Y:S01]  /*4020*/  IADD3 R23, R106, 0x60, RZ ;  /* 0x000000606a177810 */ /* 0x001fe20007ffe0ff */
[----:B------:R-:W-:Y:S05]  /*4030*/  @!P1 BRA `(.L_x_5957) ;  /* 0x0000001000009947 */ /* 0x000fea0003800000 */
[----:B-1----:R0:W-:Y:S02]  /*4040*/  RED.E.ADD.F32.FTZ.RN.STRONG.GPU [R24.64+-0x780], R205 ;  /* 0xfff880cd1800798e */ /* 0x0021e4000c10e784 */
.L_x_5957:
[----:B------:R-:W-:Y:S05]  /*4050*/  BSYNC B0 ;  /* 0x0000000000007941 */ /* 0x000fea0003800000 */
.L_x_5956:
        /* <DEDUP_REMOVED lines=14> */
.L_x_5959:
[----:B------:R-:W-:Y:S05]  /*4140*/  BSYNC B0 ;  /* 0x0000000000007941 */ /* 0x000fea0003800000 */
.L_x_5958:
[----:B------:R-:W3:Y:S01]  /*4150*/  LDS R23, [R23.X4+0x9d0] ;  /* 0x0009d00017177984 */ /* 0x000ee20000004800 */
[----:B------:R-:W-:Y:S01]  /*4160*/  BSSY B0, `(.L_x_5960) ;  /* 0x0000005000007945 */ /* 0x000fe20003800000 */
[----:B--2---:R-:W-:Y:S02]  /*4170*/  IADD3 R21, R106, 0xa0, RZ ;  /* 0x000000a06a157810 */ /* 0x004fe40007ffe0ff */
[----:B------:R-:W-:Y:S01]  /*4180*/  LEA.HI.SX32 R193, R193, R106, 0x1b ;  /* 0x0000006ac1c17211 */ /* 0x000fe200078fdaff */
[----:B------:R-:W-:Y:S05]  /*4190*/  @!P0 BRA `(.L_x_5961) ;  /* 0x0000001000008947 */ /* 0x000fea0003800000 */
[----:B---3--:R2:W-:Y:S02]  /*41a0*/  RED.E.ADD.F32.FTZ.RN.STRONG.GPU [R24.64+-0x680], R23 ;  /* 0xfff980171800798e */ /* 0x0085e4000c10e784 */
.L_x_5961:
[----:B------:R-:W-:Y:S05]  /*41b0*/  BSYNC B0 ;  /* 0x0000000000007941 */ /* 0x000fea0003800000 */
.L_x_5960:
[----:B------:R-:W4:Y:S01]  /*41c0*/  LDS R193, [R193.X4+0xa50] ;  /* 0x000a5000c1c17984 */ /* 0x000f220000004800 */
[----:B------:R-:W-:Y:S01]  /*41d0*/  BSSY B0, `(.L_x_5962) ;  /* 0x0000005000007945 */ /* 0x000fe20003800000 */
[----:B--23--:R-:W-:Y:S02]  /*41e0*/  IADD3 R23, R106, 0xc0, RZ ;  /* 0x000000c06a177810 */ /* 0x00cfe40007ffe0ff */
[----:B------:R-:W-:Y:S01]  /*41f0*/  LEA.HI.SX32 R21, R21, R106, 0x1b ;  /* 0x0000006a15157211 */ /* 0x000fe200078fdaff */
[----:B------:R-:W-:Y:S05]  /*4200*/  @!P1 BRA `(.L_x_5963) ;  /* 0x0000001000009947 */ /* 0x000fea0003800000 */
[----:B----4-:R2:W-:Y:S02]  /*4210*/  RED.E.ADD.F32.FTZ.RN.STRONG.GPU [R24.64+-0x600], R193 ;  /* 0xfffa00c11800798e */ /* 0x0105e4000c10e784 */
.L_x_5963:
[----:B------:R-:W-:Y:S05]  /*4220*/  BSYNC B0 ;  /* 0x0000000000007941 */ /* 0x000fea0003800000 */
.L_x_5962:
[----:B------:R-:W3:Y:S01]  /*4230*/  LDS R21, [R21.X4+0xad0] ;  /* 0x000ad00015157984 */ /* 0x000ee20000004800 */
[----:B------:R-:W-:Y:S01]  /*4240*/  BSSY B0, `(.L_x_5964) ;  /* 0x0000005000007945 */ /* 0x000fe20003800000 */
[----:B--2-4-:R-:W-:-:S02]  /*4250*/  IADD3 R193, R106, 0xe0, RZ ;  /* 0x000000e06ac17810 */ /* 0x014fc40007ffe0ff */
[----:B------:R-:W-:Y:S01]  /*4260*/  LEA.HI.SX32 R23, R23, R106, 0x1b ;  /* 0x0000006a17177211 */ /* 0x000fe200078fdaff */
[----:B------:R-:W-:Y:S05]  /*4270*/  @!P2 BRA `(.L_x_5965) ;  /* 0x000000100000a947 */ /* 0x000fea0003800000 */
[----:B---3--:R2:W-:Y:S02]  /*4280*/  RED.E.ADD.F32.FTZ.RN.STRONG.GPU [R24.64+-0x580], R21 ;  /* 0xfffa80151800798e */ /* 0x0085e4000c10e784 */
.L_x_5965:
[----:B------:R-:W-:Y:S05]  /*4290*/  BSYNC B0 ;  /* 0x0000000000007941 */ /* 0x000fea0003800000 */
.L_x_5964:
[----:B------:R-:W4:Y:S01]  /*42a0*/  LDS R23, [R23.X4+0xb50] ;  /* 0x000b500017177984 */ /* 0x000f220000004800 */
[----:B------:R-:W-:Y:S01]  /*42b0*/  BSSY B0, `(.L_x_5966) ;  /* 0x0000005000007945 */ /* 0x000fe20003800000 */
[----:B--23--:R-:W-:Y:S02]  /*42c0*/  IADD3 R21, R106, 0x100, RZ ;  /* 0x000001006a157810 */ /* 0x00cfe40007ffe0ff */
[----:B------:R-:W-:Y:S01]  /*42d0*/  LEA.HI.SX32 R193, R193, R106, 0x1b ;  /* 0x0000006ac1c17211 */ /* 0x000fe200078fdaff */
[----:B------:R-:W-:Y:S05]  /*42e0*/  @!P3 BRA `(.L_x_5967) ;  /* 0x000000100000b947 */ /* 0x000fea0003800000 */
[----:B----4-:R2:W-:Y:S02]  /*42f0*/  RED.E.ADD.F32.FTZ.RN.STRONG.GPU [R24.64+-0x500], R23 ;  /* 0xfffb00171800798e */ /* 0x0105e4000c10e784 */
.L_x_5967:
[----:B------:R-:W-:Y:S05]  /*4300*/  BSYNC B0 ;  /* 0x0000000000007941 */ /* 0x000fea0003800000 */
.L_x_5966:
[----:B------:R-:W3:Y:S01]  /*4310*/  LDS R193, [R193.X4+0xbd0] ;  /* 0x000bd000c1c17984 */ /* 0x000ee20000004800 */
[----:B------:R-:W-:Y:S01]  /*4320*/  BSSY B0, `(.L_x_5968) ;  /* 0x0000004000007945 */ /* 0x000fe20003800000 */
[----:B------:R-:W-:Y:S01]  /*4330*/  LEA.HI.SX32 R21, R21, R106, 0x1b ;  /* 0x0000006a15157211 */ /* 0x000fe200078fdaff */
[----:B------:R-:W-:Y:S05]  /*4340*/  @!P4 BRA `(.L_x_5969) ;  /* 0x000000100000c947 */ /* 0x000fea0003800000 */
[----:B---3--:R3:W-:Y:S02]  /*4350*/  RED.E.ADD.F32.FTZ.RN.STRONG.GPU [R24.64+-0x480], R193 ;  /* 0xfffb80c11800798e */ /* 0x0087e4000c10e784 */
.L_x_5969:
[----:B------:R-:W-:Y:S05]  /*4360*/  BSYNC B0 ;  /* 0x0000000000007941 */ /* 0x000fea0003800000 */
.L_x_5968:
[----:B------:R-:W0:Y:S01]  /*4370*/  LDS R21, [R21.X4+0xc50] ;  /* 0x000c500015157984 */ /* 0x000e220000004800 */
[----:B------:R-:W-:Y:S01]  /*4380*/  BSSY B0, `(.L_x_5970) ;  /* 0x0000005000007945 */ /* 0x000fe20003800000 */
[----:B--2-4-:R-:W-:-:S02]  /*4390*/  IADD3 R23, R106, 0x120, RZ ;  /* 0x000001206a177810 */ /* 0x014fc40007ffe0ff */
[----:B---3--:R-:W-:Y:S01]  /*43a0*/  IADD3 R193, R106, 0x140, RZ ;  /* 0x000001406ac17810 */ /* 0x008fe20007ffe0ff */
[----:B------:R-:W-:Y:S05]  /*43b0*/  @!P5 BRA `(.L_x_5971) ;  /* 0x000000100000d947 */ /* 0x000fea0003800000 */
[----:B0-----:R0:W-:Y:S02]  /*43c0*/  RED.E.ADD.F32.FTZ.RN.STRONG.GPU [R24.64+-0x400], R21 ;  /* 0xfffc00151800798e */ /* 0x0011e4000c10e784 */
.L_x_5971:
[----:B------:R-:W-:Y:S05]  /*43d0*/  BSYNC B0 ;  /* 0x0000000000007941 */ /* 0x000fea0003800000 */
.L_x_5970:
        /* <DEDUP_REMOVED lines=14> */
.L_x_5973:
[----:B------:R-:W-:Y:S05]  /*44c0*/  BSYNC B0 ;  /* 0x0000000000007941 */ /* 0x000fea0003800000 */
.L_x_5972:
[----:B------:R-:W2:Y:S01]  /*44d0*/  LDS R193, [R193.X4+0xd50] ;  /* 0x000d5000c1c17984 */ /* 0x000ea20000004800 */
[----:B------:R-:W-:Y:S01]  /*44e0*/  BSSY B0, `(.L_x_5974) ;  /* 0x0000005000007945 */ /* 0x000fe20003800000 */
[----:B0-----:R-:W-:-:S02]  /*44f0*/  IADD3 R23, R106, 0x180, RZ ;  /* 0x000001806a177810 */ /* 0x001fc40007ffe0ff */
[----:B------:R-:W-:Y:S01]  /*4500*/  LEA.HI.SX32 R21, R21, R106, 0x1b ;  /* 0x0000006a15157211 */ /* 0x000fe200078fdaff */
[----:B------:R-:W-:Y:S05]  /*4510*/  @!P0 BRA `(.L_x_5975) ;  /* 0x0000001000008947 */ /* 0x000fea0003800000 */
[----:B--2---:R0:W-:Y:S02]  /*4520*/  RED.E.ADD.F32.FTZ.RN.STRONG.GPU [R24.64+-0x300], R193 ;  /* 0xfffd00c11800798e */ /* 0x0041e4000c10e784 */
.L_x_5975:
[----:B------:R-:W-:Y:S05]  /*4530*/  BSYNC B0 ;  /* 0x0000000000007941 */ /* 0x000fea0003800000 */
.L_x_5974:
[----:B------:R-:W3:Y:S01]  /*4540*/  LDS R21, [R21.X4+0xdd0] ;  /* 0x000dd00015157984 */ /* 0x000ee20000004800 */
[----:B------:R-:W-:Y:S01]  /*4550*/  BSSY B0, `(.L_x_5976) ;  /* 0x0000005000007945 */ /* 0x000fe20003800000 */
[----:B0-2---:R-:W-:Y:S02]  /*4560*/  IADD3 R193, R106, 0x1a0, RZ ;  /* 0x000001a06ac17810 */ /* 0x005fe40007ffe0ff */
[----:B------:R-:W-:Y:S01]  /*4570*/  LEA.HI.SX32 R23, R23, R106, 0x1b ;  /* 0x0000006a17177211 */ /* 0x000fe200078fdaff */
[----:B------:R-:W-:Y:S05]  /*4580*/  @!P1 BRA `(.L_x_5977) ;  /* 0x0000001000009947 */ /* 0x000fea0003800000 */
[----:B---3--:R0:W-:Y:S02]  /*4590*/  RED.E.ADD.F32.FTZ.RN.STRONG.GPU [R24.64+-0x280], R21 ;  /* 0xfffd80151800798e */ /* 0x0081e4000c10e784 */
.L_x_5977:
[----:B------:R-:W-:Y:S05]  /*45a0*/  BSYNC B0 ;  /* 0x0000000000007941 */ /* 0x000fea0003800000 */
.L_x_5976:
[----:B------:R-:W2:Y:S01]  /*45b0*/  LDS R23, [R23.X4+0xe50] ;  /* 0x000e500017177984 */ /* 0x000ea20000004800 */
[----:B------:R-:W-:Y:S01]  /*45c0*/  BSSY B0, `(.L_x_5978) ;  /* 0x0000005000007945 */ /* 0x000fe20003800000 */
[----:B0--3--:R-:W-:Y:S02]  /*45d0*/  IADD3 R21, R106, 0x1c0, RZ ;  /* 0x000001c06a157810 */ /* 0x009fe40007ffe0ff */
[----:B------:R-:W-:Y:S01]  /*45e0*/  LEA.HI.SX32 R193, R193, R106, 0x1b ;  /* 0x0000006ac1c17211 */ /* 0x000fe200078fdaff */
[----:B------:R-:W-:Y:S05]  /*45f0*/  @!P2 BRA `(.L_x_5979) ;  /* 0x000000100000a947 */ /* 0x000fea0003800000 */
[----:B--2---:R0:W-:Y:S02]  /*4600*/  RED.E.ADD.F32.FTZ.RN.STRONG.GPU [R24.64+-0x200], R23 ;  /* 0xfffe00171800798e */ /* 0x0041e4000c10e784 */
.L_x_5979:
[----:B------:R-:W-:Y:S05]  /*4610*/  BSYNC B0 ;  /* 0x0000000000007941 */ /* 0x000fea0003800000 */
.L_x_5978:
[----:B------:R-:W3:Y:S01]  /*4620*/  LDS R193, [R193.X4+0xed0] ;  /* 0x000ed000c1c17984 */ /* 0x000ee20000004800 */
[----:B------:R-:W-:Y:S01]  /*4630*/  BSSY B0, `(.L_x_5980) ;  /* 0x0000005000007945 */ /* 0x000fe20003800000 */
[----:B0-2---:R-:W-:-:S02]  /*4640*/  IADD3 R23, R106, 0x1e0, RZ ;  /* 0x000001e06a177810 */ /* 0x005fc40007ffe0ff */
[----:B------:R-:W-:Y:S01]  /*4650*/  LEA.HI.SX32 R21, R21, R106, 0x1b ;  /* 0x0000006a15157211 */ /* 0x000fe200078fdaff */
[----:B------:R-:W-:Y:S05]  /*4660*/  @!P3 BRA `(.L_x_5981) ;  /* 0x000000100000b947 */ /* 0x000fea0003800000 */
[----:B---3--:R0:W-:Y:S02]  /*4670*/  RED.E.ADD.F32.FTZ.RN.STRONG.GPU [R24.64+-0x180], R193 ;  /* 0xfffe80c11800798e */ /* 0x0081e4000c10e784 */
.L_x_5981:
[----:B------:R-:W-:Y:S05]  /*4680*/  BSYNC B0 ;  /* 0x0000000000007941 */ /* 0x000fea0003800000 */
.L_x_5980:
[----:B------:R-:W2:Y:S01]  /*4690*/  LDS R21, [R21.X4+0xf50] ;  /* 0x000f500015157984 */ /* 0x000ea20000004800 */
[----:B------:R-:W-:Y:S01]  /*46a0*/  BSSY B0, `(.L_x_5982) ;  /* 0x0000004000007945 */ /* 0x000fe20003800000 */
[----:B------:R-:W-:Y:S01]  /*46b0*/  LEA.HI.SX32 R23, R23, R106, 0x1b ;  /* 0x0000006a17177211 */ /* 0x000fe200078fdaff */
[----:B------:R-:W-:Y:S05]  /*46c0*/  @!P4 BRA `(.L_x_5983) ;  /* 0x000000100000c947 */ /* 0x000fea0003800000 */
[----:B--2---:R2:W-:Y:S02]  /*46d0*/  RED.E.ADD.F32.FTZ.RN.STRONG.GPU [R24.64+-0x100], R21 ;  /* 0xffff00151800798e */ /* 0x0045e4000c10e784 */
.L_x_5983:
[----:B------:R-:W-:Y:S05]  /*46e0*/  BSYNC B0 ;  /* 0x0000000000007941 */ /* 0x000fea0003800000 */
.L_x_5982:
[----:B------:R-:W4:Y:S01]  /*46f0*/  LDS R23, [R23.X4+0xfd0] ;  /* 0x000fd00017177984 */ /* 0x000f220000004800 */
[----:B------:R-:W-:Y:S01]  /*4700*/  BSSY B0, `(.L_x_5984) ;  /* 0x0000003000007945 */ /* 0x000fe20003800000 */
[----:B------:R-:W-:Y:S05]  /*4710*/  @!P5 BRA `(.L_x_5985) ;  /* 0x000000100000d947 */ /* 0x000fea0003800000 */
[----:B----4-:R4:W-:Y:S02]  /*4720*/  RED.E.ADD.F32.FTZ.RN.STRONG.GPU [R24.64+-0x80], R23 ;  /* 0xffff80171800798e */ /* 0x0109e4000c10e784 */
.L_x_5985:
[----:B------:R-:W-:Y:S05]  /*4730*/  BSYNC B0 ;  /* 0x0000000000007941 */ /* 0x000fea0003800000 */
.L_x_5984:
[----:B--2---:R-:W2:Y:S01]  /*4740*/  SHFL.DOWN PT, R21, R20, 0x1, 0x1f ;  /* 0x08201f0014157f89 */ /* 0x004ea200000e0000 */
[----:B------:R-:W-:Y:S01]  /*4750*/  ISETP.GT.AND P0, PT, R105, 0x1e, PT ;  /* 0x0000001e6900780c */ /* 0x000fe20003f04270 */
[----:B------:R-:W-:Y:S01]  /*4760*/  FMUL.FTZ R22, R128, R159 ;  /* 0x0000009f80167220 */ /* 0x000fe20000410000 */
[----:B------:R-:W-:Y:S01]  /*4770*/  ISETP.NE.AND P1, PT, R106, RZ, PT ;  /* 0x000000ff6a00720c */ /* 0x000fe20003f25270 */
[----:B----4-:R-:W4:Y:S01]  /*4780*/  SHFL.DOWN PT, R23, R26, 0x1, 0x1f ;  /* 0x08201f001a177f89 */ /* 0x010f2200000e0000 */
[----:B------:R-:W-:Y:S01]  /*4790*/  FMUL.FTZ R158, R128, R163 ;  /* 0x000000a3809e7220 */ /* 0x000fe20000410000 */
[----:B------:R-:W-:Y:S01]  /*47a0*/  BSSY B0, `(.L_x_5986) ;  /* 0x0000072000007945 */ /* 0x000fe20003800000 */
[----:B0-----:R-:W-:-:S02]  /*47b0*/  FMUL.FTZ R24, R22, R203 ;  /* 0x000000cb16187220 */ /* 0x001fc40000410000 */
[----:B------:R-:W-:Y:S02]  /*47c0*/  FMUL.FTZ R22, R128, R83 ;  /* 0x0000005380167220 */ /* 0x000fe40000410000 */
[----:B------:R-:W-:Y:S02]  /*47d0*/  FMUL.FTZ R158, R158, R201 ;  /* 0x000000c99e9e7220 */ /* 0x000fe40000410000 */
        /* <DEDUP_REMOVED lines=8> */
[----:B----4-:R-:W-:Y:S01]  /*4860*/  @!P0 FADD.FTZ R26, R26, R23 ;  /* 0x000000171a1a8221 */ /* 0x010fe20000010000 */
[----:B------:R-:W0:Y:S01]  /*4870*/  SHFL.DOWN PT, R21, R20, 0x2, 0x1f ;  /* 0x08401f0014157f89 */ /* 0x000e2200000e0000 */
[----:B------:R-:W-:Y:S01]  /*4880*/  ISETP.GT.AND P0, PT, R105, 0x1d, PT ;  /* 0x0000001d6900780c */ /* 0x000fe20003f04270 */
[----:B------:R-:W-:-:S02]  /*4890*/  FADD.FTZ R60, R33, R60 ;  /* 0x0000003c213c7221 */ /* 0x000fc40000010000 */
[----:B------:R-:W2:Y:S01]  /*48a0*/  SHFL.DOWN PT, R23, R26, 0x2, 0x1f ;  /* 0x08401f001a177f89 */ /* 0x000ea200000e0000 */
        /* <DEDUP_REMOVED lines=14> */
[----:B------:R-:W-:Y:S02]  /*4990*/  FMUL.FTZ R21, R128, R173 ;  /* 0x000000ad80157220 */ /* 0x000fe40000410000 */
[----:B--2---:R-:W-:Y:S01]  /*49a0*/  @!P0 FADD.FTZ R26, R26, R23 ;  /* 0x000000171a1a8221 */ /* 0x004fe20000010000 */
[----:B------:R-:W0:Y:S01]  /*49b0*/  SHFL.DOWN PT, R25, R20, 0x8, 0x1f ;  /* 0x09001f0014197f89 */ /* 0x000e2200000e0000 */
[----:B------:R-:W-:Y:S01]  /*49c0*/  ISETP.GT.AND P0, PT, R105, 0x17, PT ;  /* 0x000000176900780c */ /* 0x000fe20003f04270 */
[----:B------:R-:W-:Y:S02]  /*49d0*/  FMUL.FTZ R23, R128, R161 ;  /* 0x000000a180177220 */ /* 0x000fe40000410000 */
[----:B---3--:R-:W2:Y:S01]  /*49e0*/  SHFL.DOWN PT, R193, R26, 0x8, 0x1f ;  /* 0x09001f001ac17f89 */ /* 0x008ea200000e0000 */
[----:B------:R-:W-:Y:S02]  /*49f0*/  FMUL.FTZ R172, R21, R172 ;  /* 0x000000ac15ac7220 */ /* 0x000fe40000410000 */
[----:B------:R-:W-:-:S02]  /*4a00*/  FMUL.FTZ R23, R23, R174 ;  /* 0x000000ae17177220 */ /* 0x000fc40000410000 */
[----:B------:R-:W-:Y:S02]  /*4a10*/  FFMA.FTZ R174, R13, R159, R24 ;  /* 0x0000009f0dae7223 */ /* 0x000fe40000010018 */
[----:B------:R-:W-:Y:S02]  /*4a20*/  FMUL.FTZ R21, R128, R177 ;  /* 0x000000b180157220 */ /* 0x000fe40000410000 */
[----:B------:R-:W-:Y:S02]  /*4a30*/  FMUL.FTZ R24, R22, R199 ;  /* 0x000000c716187220 */ /* 0x000fe40000410000 */
[----:B------:R-:W-:Y:S02]  /*4a40*/  FMUL.FTZ R21, R21, R166 ;  /* 0x000000a615157220 */ /* 0x000fe40000410000 */
[----:B------:R-:W-:Y:S02]  /*4a50*/  FFMA.FTZ R166, R11, R83, R24 ;  /* 0x000000530ba67223 */ /* 0x000fe40000010018 */
[----:B------:R-:W-:-:S02]  /*4a60*/  FFMA.FTZ R161, R14, R161, R23 ;  /* 0x000000a10ea17223 */ /* 0x000fc40000010017 */
[----:B------:R-:W-:Y:S02]  /*4a70*/  FMUL.FTZ R23, R128, R165 ;  /* 0x000000a580177220 */ /* 0x000fe40000410000 */
[----:B------:R-:W-:Y:S02]  /*4a80*/  FFMA.FTZ R177, R10, R177, R21 ;  /* 0x000000b10ab17223 */ /* 0x000fe40000010015 */
[----:B0-----:R-:W-:Y:S02]  /*4a90*/  @!P0 FADD.FTZ R20, R20, R25 ;  /* 0x0000001914148221 */ /* 0x001fe40000010000 */
[----:B------:R-:W-:Y:S02]  /*4aa0*/  FMUL.FTZ R21, R128, R179 ;  /* 0x000000b380157220 */ /* 0x000fe40000410000 */
[----:B--2---:R-:W-:Y:S01]  /*4ab0*/  @!P0 FADD.FTZ R26, R26, R193 ;  /* 0x000000c11a1a8221 */ /* 0x004fe20000010000 */
[----:B------:R-:W0:Y:S01]  /*4ac0*/  SHFL.DOWN PT, R25, R20, 0x10, 0x1f ;  /* 0x0a001f0014197f89 */ /* 0x000e2200000e0000 */
[----:B------:R-:W-:Y:S01]  /*4ad0*/  ISETP.GT.AND P0, PT, R105, 0xf, PT ;  /* 0x0000000f6900780c */ /* 0x000fe20003f04270 */
[----:B------:R-:W-:-:S02]  /*4ae0*/  FMUL.FTZ R23, R23, R170 ;  /* 0x000000aa17177220 */ /* 0x000fc40000410000 */
[----:B------:R-:W2:Y:S01]  /*4af0*/  SHFL.DOWN PT, R83, R26, 0x10, 0x1f ;  /* 0x0a001f001a537f89 */ /* 0x000ea200000e0000 */
[----:B------:R-:W-:Y:S02]  /*4b00*/  FFMA.FTZ R173, R12, R173, R172 ;  /* 0x000000ad0cad7223 */ /* 0x000fe400000100ac */
[----:B------:R-:W-:Y:S02]  /*4b10*/  FFMA.FTZ R172, R15, R163, R158 ;  /* 0x000000a30fac7223 */ /* 0x000fe4000001009e */
[C---:B------:R-:W-:Y:S02]  /*4b20*/  FMUL.FTZ R158, R128.reuse, R169 ;  /* 0x000000a9809e7220 */ /* 0x040fe40000410000 */
        /* <DEDUP_REMOVED lines=8> */
[----:B0-----:R-:W-:-:S02]  /*4bb0*/  @!P0 FADD.FTZ R20, R20, R25 ;  /* 0x0000001914148221 */ /* 0x001fc40000010000 */
[----:B--2---:R-:W-:Y:S01]  /*4bc0*/  @!P0 FADD.FTZ R26, R26, R83 ;  /* 0x000000531a1a8221 */ /* 0x004fe20000010000 */
[----:B------:R-:W-:Y:S01]  /*4bd0*/  ISETP.NE.AND P0, PT, R105, RZ, PT ;  /* 0x000000ff6900720c */ /* 0x000fe20003f05270 */
[----:B------:R-:W-:Y:S02]  /*4be0*/  FMUL.FTZ R23, R23, R168 ;  /* 0x000000a817177220 */ /* 0x000fe40000410000 */
[----:B------:R-:W-:Y:S02]  /*4bf0*/  FMUL.FTZ R22, R128, R79 ;  /* 0x0000004f80167220 */ /* 0x000fe40000410000 */
[----:B------:R-:W-:Y:S02]  /*4c00*/  FFMA.FTZ R170, R17, R169, R158 ;  /* 0x000000a911aa7223 */ /* 0x000fe4000001009e */
[----:B------:R-:W-:Y:S02]  /*4c10*/  FFMA.FTZ R158, R9, R81, R24 ;  /* 0x00000051099e7223 */ /* 0x000fe40000010018 */
[----:B------:R-:W-:-:S02]  /*4c20*/  FMUL.FTZ R21, R21, R78 ;  /* 0x0000004e15157220 */ /* 0x000fc40000410000 */
[----:B------:R-:W-:Y:S02]  /*4c30*/  FFMA.FTZ R27, R18, R27, R23 ;  /* 0x0000001b121b7223 */ /* 0x000fe40000010017 */
[----:B------:R-:W-:Y:S02]  /*4c40*/  FMUL.FTZ R24, R22, R189 ;  /* 0x000000bd16187220 */ /* 0x000fe40000410000 */
[C---:B------:R-:W-:Y:S02]  /*4c50*/  FMUL.FTZ R160, R128.reuse, R175 ;  /* 0x000000af80a07220 */ /* 0x040fe40000410000 */
[C---:B------:R-:W-:Y:S02]  /*4c60*/  FMUL.FTZ R23, R128.reuse, R181 ;  /* 0x000000b580177220 */ /* 0x040fe40000410000 */
[----:B------:R-:W-:Y:S02]  /*4c70*/  FMUL.FTZ R22, R128, R77 ;  /* 0x0000004d80167220 */ /* 0x000fe40000410000 */
[----:B------:R-:W-:Y:S01]  /*4c80*/  FFMA.FTZ R183, R4, R183, R21 ;  /* 0x000000b704b77223 */ /* 0x000fe20000010015 */
[----:B------:R-:W-:Y:S01]  /*4c90*/  MOV R21, R26 ;  /* 0x0000001a00157202 */ /* 0x000fe20000000f00 */
[----:B------:R-:W-:-:S02]  /*4ca0*/  FMUL.FTZ R160, R160, R187 ;  /* 0x000000bba0a07220 */ /* 0x000fc40000410000 */
[----:B------:R-:W-:Y:S02]  /*4cb0*/  FMUL.FTZ R23, R23, R82 ;  /* 0x0000005217177220 */ /* 0x000fe40000410000 */
[----:B------:R-:W-:Y:S01]  /*4cc0*/  FMUL.FTZ R22, R22, R191 ;  /* 0x000000bf16167220 */ /* 0x000fe20000410000 */
[----:B------:R0:W-:Y:S01]  /*4cd0*/  @!P0 STS.64 [0x1098], R20 ;  /* 0x00109814ff008388 */ /* 0x0001e20000000a00 */
        /* <DEDUP_REMOVED lines=30> */
.L_x_5987:
[----:B0-----:R-:W-:Y:S05]  /*4ec0*/  BSYNC B0 ;  /* 0x0000000000007941 */ /* 0x001fea0003800000 */
.L_x_5986:
[----:B------:R-:W-:Y:S02]  /*4ed0*/  IADD3 R155, R155, 0x1, RZ ;  /* 0x000000019b9b7810 */ /* 0x000fe40007ffe0ff */
[----:B------:R-:W-:Y:S02]  /*4ee0*/  IADD3 R154, P1, R154, 0x1, RZ ;  /* 0x000000019a9a7810 */ /* 0x000fe40007f3e0ff */
[----:B------:R-:W-:Y:S02]  /*4ef0*/  ISETP.GE.AND P0, PT, R155, c[0x0][0x16c], PT ;  /* 0x00005b009b007a0c */ /* 0x000fe40003f06270 */
[----:B------:R-:W-:-:S11]  /*4f00*/  IADD3.X R153, RZ, R153, RZ, P1, !PT ;  /* 0x00000099ff997210 */ /* 0x000fd60000ffe4ff */
[----:B------:R-:W-:Y:S01]  /*4f10*/  @P0 CALL.REL.NOINC `(.L_x_5951) ;  /* 0x0000001000000944 */ /* 0x000fe20003c00000 */
[----:B------:R-:W-:Y:S05]  /*4f20*/  BRA `(.L_x_5988) ;  /* 0xffffd33000007947 */ /* 0x000fea000383ffff */
.L_x_5951:
[----:B------:R-:W-:Y:S01]  /*4f30*/  BAR.SYNC.DEFER_BLOCKING 0x0 ;  /* 0x0000000000007b1d */ /* 0x000fe20000010000 */
[----:B------:R-:W-:Y:S01]  /*4f40*/  IMAD R4, R113, c[0x0][0x2e0], RZ ;  /* 0x0000b80071047a24 */ /* 0x000fe200078e02ff */
[----:B------:R-:W-:Y:S01]  /*4f50*/  IADD3 R98, P1, R98, -0x800, RZ ;  /* 0xfffff80062627810 */ /* 0x000fe20007f3e0ff */
[----:B------:R-:W-:Y:S01]  /*4f60*/  FADD.FTZ R8, R107, R36 ;  /* 0x000000246b087221 */ /* 0x000fe20000010000 */
[----:B------:R-:W-:Y:S01]  /*4f70*/  IADD3 R104, P2, R104, -0x800, RZ ;  /* 0xfffff80068687810 */ /* 0x000fe20007f5e0ff */
[C---:B------:R-:W-:Y:S01]  /*4f80*/  IMAD R7, R115.reuse, c[0x0][0x2e4], R4 ;  /* 0x0000b90073077a24 */ /* 0x040fe200078e0204 */
[----:B------:R-:W-:Y:S01]  /*4f90*/  IADD3 R102, P3, R102, -0x800, RZ ;  /* 0xfffff80066667810 */ /* 0x000fe20007f7e0ff */
[----:B------:R-:W-:Y:S01]  /*4fa0*/  IMAD.WIDE.U32 R4, R115, c[0x0][0x2e0], R68 ;  /* 0x0000b80073047a25 */ /* 0x000fe200078e0044 */
[----:B------:R-:W-:Y:S02]  /*4fb0*/  IADD3 R100, P4, R100, -0x800, RZ ;  /* 0xfffff80064647810 */ /* 0x000fe40007f9e0ff */
        /* <DEDUP_REMOVED lines=9> */
[----:B------:R-:W-:Y:S03]  /*5050*/  STS.128 [R0], R52 ;  /* 0x0000003400007388 */ /* 0x000fe60000000c00 */
[----:B------:R-:W-:-:S02]  /*5060*/  IADD3 R5, R5, R7, RZ ;  /* 0x0000000705057210 */ /* 0x000fc40007ffe0ff */
        /* <DEDUP_REMOVED lines=10> */
[----:B------:R-:W2:Y:S03]  /*5110*/  LDS.128 R16, [R105.X16+0x200] ;  /* 0x0002000069107984 */ /* 0x000ea6000000cc00 */
[----:B------:R-:W-:Y:S01]  /*5120*/  FADD.FTZ R7, R8, R39 ;  /* 0x0000002708077221 */ /* 0x000fe20000010000 */
[----:B------:R-:W3:Y:S03]  /*5130*/  LDS.128 R20, [R105.X16+0x400] ;  /* 0x0004000069147984 */ /* 0x000ee6000000cc00 */
[----:B------:R-:W-:Y:S01]  /*5140*/  FADD.FTZ R6, R7, R40 ;  /* 0x0000002807067221 */ /* 0x000fe20000010000 */
[----:B------:R-:W4:Y:S03]  /*5150*/  LDS.128 R24, [R105.X16+0x600] ;  /* 0x0006000069187984 */ /* 0x000f26000000cc00 */
[----:B------:R-:W-:-:S02]  /*5160*/  FADD.FTZ R7, R6, R41 ;  /* 0x0000002906077221 */ /* 0x000fc40000010000 */
[----:B------:R-:W-:Y:S01]  /*5170*/  IMAD R6, R113, c[0x0][0x300], RZ ;  /* 0x0000c00071067a24 */ /* 0x000fe200078e02ff */
[----:B0-----:R-:W-:Y:S04]  /*5180*/  STG.E.128 [R4.64+-0x800], R12 ;  /* 0xfff8000c04007986 */ /* 0x001fe8000c101d04 */
[----:B--2---:R-:W-:Y:S04]  /*5190*/  STG.E.128 [R4.64+-0x600], R16 ;  /* 0xfffa001004007986 */ /* 0x004fe8000c101d04 */
[----:B---3--:R-:W-:Y:S04]  /*51a0*/  STG.E.128 [R4.64+-0x400], R20 ;  /* 0xfffc001404007986 */ /* 0x008fe8000c101d04 */
[----:B----4-:R0:W-:Y:S04]  /*51b0*/  STG.E.128 [R4.64+-0x200], R24 ;  /* 0xfffe001804007986 */ /* 0x0101e8000c101d04 */
[----:B------:R-:W-:Y:S01]  /*51c0*/  BAR.SYNC.DEFER_BLOCKING 0x0 ;  /* 0x0000000000007b1d */ /* 0x000fe20000010000 */
[----:B0-----:R-:W-:-:S04]  /*51d0*/  IMAD.WIDE.U32 R4, R115, c[0x0][0x300], R68 ;  /* 0x0000c00073047a25 */ /* 0x001fc800078e0044 */
[----:B------:R-:W-:-:S05]  /*51e0*/  IMAD R25, R115, c[0x0][0x304], R6 ;  /* 0x0000c10073197a24 */ /* 0x000fca00078e0206 */
[----:B------:R-:W-:Y:S01]  /*51f0*/  IADD3 R5, R5, R25, RZ ;  /* 0x0000001905057210 */ /* 0x000fe20007ffe0ff */
[----:B------:R-:W-:Y:S04]  /*5200*/  STS.128 [R0], R36 ;  /* 0x0000002400007388 */ /* 0x000fe80000000c00 */
[----:B------:R0:W-:Y:S01]  /*5210*/  STS.128 [R0+0x10], R40 ;  /* 0x0000102800007388 */ /* 0x0001e20000000c00 */
[----:B------:R-:W-:-:S03]  /*5220*/  IMAD.WIDE.U32 R4, R110, c[0x0][0x2f8], R4 ;  /* 0x0000be006e047a25 */ /* 0x000fc600078e0004 */
[----:B------:R2:W-:Y:S02]  /*5230*/  STS.128 [R0+0x20], R44 ;  /* 0x0000202c00007388 */ /* 0x0005e40000000c00 */
[----:B------:R-:W-:Y:S02]  /*5240*/  LEA R6, P0, R4, c[0x0][0x340], 0x2 ;  /* 0x0000d00004067a11 */ /* 0x000fe400078010ff */
[----:B------:R3:W-:Y:S01]  /*5250*/  STS.128 [R0+0x30], R48 ;  /* 0x0000303000007388 */ /* 0x0007e20000000c00 */
[----:B------:R-:W-:-:S06]  /*5260*/  NOP ;  /* 0x0000000000007918 */ /* 0x000fcc0000000000 */
[----:B------:R-:W4:Y:S01]  /*5270*/  LDS.128 R8, [R105.X16] ;  /* 0x0000000069087984 */ /* 0x000f22000000cc00 */
[----:B0-----:R-:W-:Y:S02]  /*5280*/  FADD.FTZ R42, R7, R42 ;  /* 0x0000002a072a7221 */ /* 0x001fe40000010000 */
[----:B------:R-:W-:Y:S01]  /*5290*/  IMAD R7, R145, c[0x0][0x2f8], RZ ;  /* 0x0000be0091077a24 */ /* 0x000fe200078e02ff */
[----:B------:R-:W0:Y:S01]  /*52a0*/  LDS.128 R12, [R105.X16+0x200] ;  /* 0x00020000690c7984 */ /* 0x000e22000000cc00 */
[----:B------:R-:W-:Y:S02]  /*52b0*/  FADD.FTZ R43, R42, R43 ;  /* 0x0000002b2a2b7221 */ /* 0x000fe40000010000 */
[----:B------:R-:W-:Y:S01]  /*52c0*/  IMAD R7, R110, c[0x0][0x2fc], R7 ;  /* 0x0000bf006e077a24 */ /* 0x000fe200078e0207 */
[----:B------:R-:W5:Y:S01]  /*52d0*/  LDS.128 R16, [R105.X16+0x400] ;  /* 0x0004000069107984 */ /* 0x000f62000000cc00 */
[----:B--2---:R-:W-:-:S03]  /*52e0*/  FADD.FTZ R44, R43, R44 ;  /* 0x0000002c2b2c7221 */ /* 0x004fc60000010000 */
[----:B------:R-:W2:Y:S01]  /*52f0*/  LDS.128 R20, [R105.X16+0x600] ;  /* 0x0006000069147984 */ /* 0x000ea2000000cc00 */
[----:B------:R-:W-:Y:S01]  /*5300*/  IADD3 R5, R5, R7, RZ ;  /* 0x0000000705057210 */ /* 0x000fe20007ffe0ff */
        /* <DEDUP_REMOVED lines=8> */
[----:B------:R-:W-:-:S04]  /*5390*/  FADD.FTZ R49, R48, R49 ;  /* 0x0000003130317221 */ /* 0x000fc80000010000 */
[----:B------:R-:W-:Y:S01]  /*53a0*/  FADD.FTZ R50, R49, R50 ;  /* 0x0000003231327221 */ /* 0x000fe20000010000 */
[----:B----4-:R3:W-:Y:S03]  /*53b0*/  STG.E.128 [R4.64+-0x800], R8 ;  /* 0xfff8000804007986 */ /* 0x0107e6000c101d04 */
[----:B------:R-:W-:Y:S01]  /*53c0*/  FADD.FTZ R107, R50, R51 ;  /* 0x00000033326b7221 */ /* 0x000fe20000010000 */
[----:B0-----:R3:W-:Y:S04]  /*53d0*/  STG.E.128 [R4.64+-0x600], R12 ;  /* 0xfffa000c04007986 */ /* 0x0017e8000c101d04 */
[----:B-----5:R3:W-:Y:S04]  /*53e0*/  STG.E.128 [R4.64+-0x400], R16 ;  /* 0xfffc001004007986 */ /* 0x0207e8000c101d04 */
[----:B--2---:R3:W-:Y:S01]  /*53f0*/  STG.E.128 [R4.64+-0x200], R20 ;  /* 0xfffe001404007986 */ /* 0x0047e2000c101d04 */
[----:B------:R-:W-:Y:S01]  /*5400*/  @!P0 CALL.REL.NOINC `(.L_x_5949) ;  /* 0x0000001000008944 */ /* 0x000fe20003c00000 */
[----:B------:R-:W-:Y:S05]  /*5410*/  BRA `(.L_x_5989) ;  /* 0xffffb34000007947 */ /* 0x000fea000383ffff */
.L_x_5949:
        /* <DEDUP_REMOVED lines=15> */
[----:B---3--:R-:W0:Y:S02]  /*5510*/  SHFL.DOWN P1, R5, R2, 0x8, 0x1f ;  /* 0x09001f0002057f89 */ /* 0x008e240000020000 */
        /* <DEDUP_REMOVED lines=8> */
.L_x_5991:
[----:B0-----:R-:W-:Y:S05]  /*55a0*/  BSYNC B0 ;  /* 0x0000000000007941 */ /* 0x001fea0003800000 */
.L_x_5990:
[----:B------:R-:W-:Y:S01]  /*55b0*/  BSSY B0, `(.L_x_5992) ;  /* 0x0000018000007945 */ /* 0x000fe20003800000 */
[----:B------:R-:W-:Y:S05]  /*55c0*/  @!P0 BRA `(.L_x_5993) ;  /* 0x0000015000008947 */ /* 0x000fea0003800000 */
[----:B------:R-:W-:Y:S06]  /*55d0*/  BAR.SYNC.DEFER_BLOCKING 0x0 ;  /* 0x0000000000007b1d */ /* 0x000fec0000010000 */
[----:B------:R-:W0:Y:S04]  /*55e0*/  SHFL.DOWN P0, R0, R107, 0x1, 0x1f ;  /* 0x08201f006b007f89 */ /* 0x000e280000000000 */
[----:B------:R-:W2:Y:S04]  /*55f0*/  S2R R6, SR_LANEID ;  /* 0x0000000000067919 */ /* 0x000ea80000000000 */
[----:B---3--:R-:W3:Y:S01]  /*5600*/  S2R R15, SR_TID.X ;  /* 0x00000000000f7919 */ /* 0x008ee20000002100 */
        /* <DEDUP_REMOVED lines=17> */
.L_x_5993:
[----:B---3--:R-:W0:Y:S02]  /*5720*/  S2R R15, SR_TID.X ;  /* 0x00000000000f7919 */ /* 0x008e240000002100 */
.L_x_5994:
[----:B0-----:R-:W-:Y:S05]  /*5730*/  BSYNC B0 ;  /* 0x0000000000007941 */ /* 0x001fea0003800000 */
.L_x_5992:
[----:B------:R-:W-:-:S13]  /*5740*/  ISETP.GE.AND P0, PT, R15, c[0x0][0x16c], PT ;  /* 0x00005b000f007a0c */ /* 0x000fda0003f06270 */
[----:B------:R-:W-:Y:S05]  /*5750*/  @P0 EXIT ;  /* 0x000000000000094d */ /* 0x000fea0003800000 */
[C---:B------:R-:W-:Y:S02]  /*5760*/  IMAD R4, R113.reuse, c[0x0][0x288], RZ ;  /* 0x0000a20071047a24 */ /* 0x040fe400078e02ff */
[----:B------:R-:W-:Y:S02]  /*5770*/  IMAD R0, R113, c[0x0][0x2a8], RZ ;  /* 0x0000aa0071007a24 */ /* 0x000fe400078e02ff */
[C---:B------:R-:W-:Y:S02]  /*5780*/  IMAD R21, R115.reuse, c[0x0][0x28c], R4 ;  /* 0x0000a30073157a24 */ /* 0x040fe400078e0204 */
[----:B------:R-:W-:-:S04]  /*5790*/  IMAD.WIDE.U32 R2, R115, c[0x0][0x2a8], RZ ;  /* 0x0000aa0073027a25 */ /* 0x000fc800078e00ff */
[C---:B------:R-:W-:Y:S02]  /*57a0*/  IMAD R23, R115.reuse, c[0x0][0x2ac], R0 ;  /* 0x0000ab0073177a24 */ /* 0x040fe400078e0200 */
[----:B------:R-:W-:-:S03]  /*57b0*/  IMAD.WIDE.U32 R4, R115, c[0x0][0x288], RZ ;  /* 0x0000a20073047a25 */ /* 0x000fc600078e00ff */
[----:B------:R-:W-:Y:S02]  /*57c0*/  IADD3 R23, R3, R23, RZ ;  /* 0x0000001703177210 */ /* 0x000fe40007ffe0ff */
[----:B------:R-:W-:Y:S02]  /*57d0*/  IADD3 R21, R5, R21, RZ ;  /* 0x0000001505157210 */ /* 0x000fe40007ffe0ff */
.L_x_5995:
        /* <DEDUP_REMOVED lines=26> */
.L_x_5996:
        /* <DEDUP_REMOVED lines=16> */
.L_x_9093:


//--------------------- .text._Z25selective_scan_bwd_kernelI32Selective_Scan_bwd_kernel_traitsILi32ELi16ELb1ELb0ELb1ELb1ELb0EffEEv12SSMParamsBwd --------------------------
	.section	.text._Z25selective_scan_bwd_kernelI32Selective_Scan_bwd_kernel_traitsILi32ELi16ELb1ELb0ELb1ELb1ELb0EffEEv12SSMParamsBwd,"ax",@progbits
	.sectioninfo	@"SHI_REGISTERS=204"
	.align	128
        .global         _Z25selective_scan_bwd_kernelI32Selective_Scan_bwd_kernel_traitsILi32ELi16ELb1ELb0ELb1ELb1ELb0EffEEv12SSMParamsBwd
        .type           _Z25selective_scan_bwd_kernelI32Selective_Scan_bwd_kernel_traitsILi32ELi16ELb1ELb0ELb1ELb1ELb0EffEEv12SSMParamsBwd,@function
        .size           _Z25selective_scan_bwd_kernelI32Selective_Scan_bwd_kernel_traitsILi32ELi16ELb1ELb0ELb1ELb1ELb0EffEEv12SSMParamsBwd,(.L_x_9094 - _Z25selective_scan_bwd_kernelI32Selective_Scan_bwd_kernel_traitsILi32ELi16ELb1ELb0ELb1ELb1ELb0EffEEv12SSMParamsBwd)
        .other          _Z25selective_scan_bwd_kernelI32Selective_Scan_bwd_kernel_traitsILi32ELi16ELb1ELb0ELb1ELb1ELb0EffEEv12SSMParamsBwd,@"STO_CUDA_ENTRY STV_DEFAULT"
_Z25selective_scan_bwd_kernelI32Selective_Scan_bwd_kernel_traitsILi32ELi16ELb1ELb0ELb1ELb1ELb0EffEEv12SSMParamsBwd:
.text._Z25selective_scan_bwd_kernelI32Selective_Scan_bwd_kernel_traitsILi32ELi16ELb1ELb0ELb1ELb1ELb0EffEEv12SSMParamsBwd:
        /* <DEDUP_REMOVED lines=57> */
[----:B------:R-:W-:Y:S01]  /*0390*/  IMAD R17, R101, c[0x0][0x1b4], R10 ;  /* 0x00006d0065117a24 */ /* 0x000fe200078e020a */
        /* <DEDUP_REMOVED lines=60> */
[----:B0-----:R-:W-:-:S04]  /*0760*/  SHF.L.U32 R117, R102, 0x2, RZ ;  /* 0x0000000266757819 */ /* 0x001fc800000006ff */
[----:B-1----:R-:W-:-:S03]  /*0770*/  LOP3.LUT R117, R117, 0xffffff80, RZ, 0xc0, !PT ;  /* 0xffffff8075757812 */ /* 0x002fc600078ec0ff */
.L_x_6068:
[----:B------:R-:W-:Y:S01]  /*0780*/  BAR.SYNC.DEFER_BLOCKING 0x0 ;  /* 0x0000000000007b1d */ /* 0x000fe20000010000 */
[----:B0-----:R-:W-:Y:S02]  /*0790*/  LOP3.LUT R118, R117, 0x1f, R102, 0xf8, !PT ;  /* 0x0000001f75767812 */ /* 0x001fe400078ef866 */
[----:B------:R-:W-:Y:S02]  /*07a0*/  MOV R2, R106 ;  /* 0x0000006a00027202 */ /* 0x000fe40000000f00 */
[----:B------:R-:W-:-:S05]  /*07b0*/  MOV R3, R109 ;  /* 0x0000006d00037202 */ /* 0x000fca0000000f00 */
[----:B------:R-:W-:-:S05]  /*07c0*/  IMAD.WIDE R4, R118, 0x10, R2 ;  /* 0x0000001076047825 */ /* 0x000fca00078e0202 */
[----:B------:R-:W2:Y:S04]  /*07d0*/  LDG.E.128 R8, [R4.64] ;  /* 0x0000000404087981 */ /* 0x000ea8000c1e1d00 */
[----:B------:R-:W3:Y:S04]  /*07e0*/  LDG.E.128 R12, [R4.64+0x200] ;  /* 0x00020004040c7981 */ /* 0x000ee8000c1e1d00 */
[----:B------:R-:W4:Y:S04]  /*07f0*/  LDG.E.128 R16, [R4.64+0x400] ;  /* 0x0004000404107981 */ /* 0x000f28000c1e1d00 */
[----:B------:R-:W4:Y:S01]  /*0800*/  LDG.E.128 R36, [R4.64+0x600] ;  /* 0x0006000404247981 */ /* 0x000f22000c1e1d00 */
[----:B------:R-:W-:-:S02]  /*0810*/  SHF.L.U32 R119, R104, 0x6, RZ ;  /* 0x0000000668777819 */ /* 0x000fc400000006ff */
[----:B------:R-:W-:Y:S02]  /*0820*/  MOV R2, R108 ;  /* 0x0000006c00027202 */ /* 0x000fe40000000f00 */
        /* <DEDUP_REMOVED lines=12> */
[----:B------:R-:W3:Y:S04]  /*08f0*/  LDG.E.128 R4, [R2.64] ;  /* 0x0000000402047981 */ /* 0x000ee8000c1e1d00 */
[----:B0-----:R-:W4:Y:S04]  /*0900*/  LDG.E.128 R8, [R2.64+0x200] ;  /* 0x0002000402087981 */ /* 0x001f28000c1e1d00 */
[----:B-1----:R-:W4:Y:S04]  /*0910*/  LDG.E.128 R12, [R2.64+0x400] ;  /* 0x00040004020c7981 */ /* 0x002f28000c1e1d00 */
[----:B--2---:R-:W2:Y:S04]  /*0920*/  LDG.E.128 R16, [R2.64+0x600] ;  /* 0x0006000402107981 */ /* 0x004ea8000c1e1d00 */
[----:B---3--:R0:W-:Y:S04]  /*0930*/  STS.128 [R104.X16], R4 ;  /* 0x0000000468007388 */ /* 0x0081e8000000cc00 */
[----:B----4-:R-:W-:Y:S04]  /*0940*/  STS.128 [R104.X16+0x200], R8 ;  /* 0x0002000868007388 */ /* 0x010fe8000000cc00 */
[----:B------:R-:W-:Y:S04]  /*0950*/  STS.128 [R104.X16+0x400], R12 ;  /* 0x0004000c68007388 */ /* 0x000fe8000000cc00 */
[----:B--2---:R-:W-:Y:S01]  /*0960*/  STS.128 [R104.X16+0x600], R16 ;  /* 0x0006001068007388 */ /* 0x004fe2000000cc00 */
[----:B------:R-:W-:-:S06]  /*0970*/  NOP ;  /* 0x0000000000007918 */ /* 0x000fcc0000000000 */
[----:B------:R-:W-:Y:S01]  /*0980*/  LDS.128 R52, [R119+0x10] ;  /* 0x0000100077347984 */ /* 0x000fe20000000c00 */
[----:B0-----:R-:W-:Y:S02]  /*0990*/  MOV R4, R110 ;  /* 0x0000006e00047202 */ /* 0x001fe40000000f00 */
[----:B------:R-:W-:Y:S01]  /*09a0*/  MOV R5, R113 ;  /* 0x0000007100057202 */ /* 0x000fe20000000f00 */
[----:B------:R-:W-:Y:S04]  /*09b0*/  LDS.128 R40, [R119+0x20] ;  /* 0x0000200077287984 */ /* 0x000fe80000000c00 */
[----:B------:R-:W-:Y:S01]  /*09c0*/  LDS.128 R36, [R119+0x30] ;  /* 0x0000300077247984 */ /* 0x000fe20000000c00 */
[----:B------:R-:W-:-:S03]  /*09d0*/  IMAD.WIDE R48, R118, 0x10, R4 ;  /* 0x0000001076307825 */ /* 0x000fc600078e0204 */
        /* <DEDUP_REMOVED lines=63> */
.L_x_5999:
[----:B------:R-:W-:Y:S05]  /*0dd0*/  BSYNC B0 ;  /* 0x0000000000007941 */ /* 0x000fea0003800000 */
.L_x_5998:
        /* <DEDUP_REMOVED lines=35> */
.L_x_6001:
[----:B------:R-:W-:Y:S05]  /*1010*/  BSYNC B0 ;  /* 0x0000000000007941 */ /* 0x000fea0003800000 */
.L_x_6000:
        /* <DEDUP_REMOVED lines=35> */
.L_x_6003:
[----:B------:R-:W-:Y:S05]  /*1250*/  BSYNC B0 ;  /* 0x0000000000007941 */ /* 0x000fea0003800000 */
.L_x_6002:
        /* <DEDUP_REMOVED lines=35> */
.L_x_6005:
[----:B------:R-:W-:Y:S05]  /*1490*/  BSYNC B0 ;  /* 0x0000000000007941 */ /* 0x000fea0003800000 */
.L_x_6004:
        /* <DEDUP_REMOVED lines=35> */
.L_x_6007:
[----:B------:R-:W-:Y:S05]  /*16d0*/  BSYNC B0 ;  /* 0x0000000000007941 */ /* 0x000fea0003800000 */
.L_x_6006:
        /* <DEDUP_REMOVED lines=40> */
.L_x_6009:
[----:B------:R-:W-:Y:S05]  /*1960*/  BSYNC B0 ;  /* 0x0000000000007941 */ /* 0x000fea0003800000 */
.L_x_6008:
        /* <DEDUP_REMOVED lines=38> */
.L_x_6011:
[----:B------:R-:W-:Y:S05]  /*1bd0*/  BSYNC B0 ;  /* 0x0000000000007941 */ /* 0x000fea0003800000 */
.L_x_6010:
        /* <DEDUP_REMOVED lines=38> */
.L_x_6013:
[----:B------:R-:W-:Y:S05]  /*1e40*/  BSYNC B0 ;  /* 0x0000000000007941 */ /* 0x000fea0003800000 */
.L_x_6012:
        /* <DEDUP_REMOVED lines=38> */
.L_x_6015:
[----:B------:R-:W-:Y:S05]  /*20b0*/  BSYNC B0 ;  /* 0x0000000000007941 */ /* 0x000fea0003800000 */
.L_x_6014:
        /* <DEDUP_REMOVED lines=38> */
.L_x_6017:
[----:B------:R-:W-:Y:S05]  /*2320*/  BSYNC B0 ;  /* 0x0000000000007941 */ /* 0x000fea0003800000 */
.L_x_6016:
        /* <DEDUP_REMOVED lines=40> */
.L_x_6019:
[----:B------:R-:W-:Y:S05]  /*25b0*/  BSYNC B0 ;  /* 0x0000000000007941 */ /* 0x000fea0003800000 */
.L_x_6018:
        /* <DEDUP_REMOVED lines=33> */
.L_x_6021:
[----:B------:R-:W-:Y:S05]  /*27d0*/  BSYNC B0 ;  /* 0x0000000000007941 */ /* 0x000fea0003800000 */
.L_x_6020:
        /* <DEDUP_REMOVED lines=33> */
.L_x_6023:
[----:B------:R-:W-:Y:S05]  /*29f0*/  BSYNC B0 ;  /* 0x0000000000007941 */ /* 0x000fea0003800000 */
.L_x_6022:
        /* <DEDUP_REMOVED lines=33> */
.L_x_6025:
[----:B------:R-:W-:Y:S05]  /*2c10*/  BSYNC B0 ;  /* 0x0000000000007941 */ /* 0x000fea0003800000 */
.L_x_6024:
        /* <DEDUP_REMOVED lines=33> */
.L_x_6027:
[----:B------:R-:W-:Y:S05]  /*2e30*/  BSYNC B0 ;  /* 0x0000000000007941 */ /* 0x000fea0003800000 */
.L_x_6026:
        /* <DEDUP_REMOVED lines=33> */
.L_x_6029:
[----:B------:R-:W-:Y:S05]  /*3050*/  BSYNC B0 ;  /* 0x0000000000007941 */ /* 0x000fea0003800000 */
.L_x_6028:
        /* <DEDUP_REMOVED lines=22> */
.L_x_6067:
        /* <DEDUP_REMOVED lines=19> */
[----:B-1----:R1:W3:Y:S04]  /*32f0*/  LDG.E.128 R68, [R76.64] ;  /* 0x000000044c447981 */ /* 0x0022e8000c1e1d00 */
[----:B------:R1:W4:Y:S04]  /*3300*/  LDG.E.128 R72, [R76.64+0x200] ;  /* 0x000200044c487981 */ /* 0x000328000c1e1d00 */
[----:B------:R1:W4:Y:S04]  /*3310*/  LDG.E.128 R84, [R76.64+0x400] ;  /* 0x000400044c547981 */ /* 0x000328000c1e1d00 */
[----:B------:R1:W4:Y:S01]  /*3320*/  LDG.E.128 R88, [R76.64+0x600] ;  /* 0x000600044c587981 */ /* 0x000322000c1e1d00 */
[----:B------:R-:W-:-:S02]  /*3330*/  IMAD R83, R99, c[0x0][0x198], RZ ;  /* 0x0000660063537a24 */ /* 0x000fc400078e02ff */
[----:B------:R-:W-:Y:S01]  /*3340*/  IMAD.WIDE.U32 R80, R0, c[0x0][0x198], RZ ;  /* 0x0000660000507a25 */ /* 0x000fe200078e00ff */
[----:B------:R-:W-:-:S03]  /*3350*/  IADD3 R82, R115, -0x1, RZ ;  /* 0xffffffff73527810 */ /* 0x000fc60007ffe0ff */
[----:B------:R-:W-:Y:S01]  /*3360*/  IMAD R83, R0, c[0x0][0x19c], R83 ;  /* 0x0000670000537a24 */ /* 0x000fe200078e0253 */
[C---:B------:R-:W-:Y:S01]  /*3370*/  LOP3.LUT P0, RZ, R102.reuse, 0x1f, RZ, 0xc0, !PT ;  /* 0x0000001f66ff7812 */ /* 0x040fe2000780c0ff */
        /* <DEDUP_REMOVED lines=35> */
[----:B------:R-:W1:Y:S01]  /*35b0*/  MUFU.EX2 R158, R158 ;  /* 0x0000009e009e7308 */ /* 0x000e620000000800 */
[----:B---3--:R-:W-:Y:S04]  /*35c0*/  STS.128 [R104.X16], R68 ;  /* 0x0000004468007388 */ /* 0x008fe8000000cc00 */
[----:B----4-:R-:W-:Y:S04]  /*35d0*/  STS.128 [R104.X16+0x200], R72 ;  /* 0x0002004868007388 */ /* 0x010fe8000000cc00 */
[----:B------:R-:W-:Y:S04]  /*35e0*/  STS.128 [R104.X16+0x400], R84 ;  /* 0x0004005468007388 */ /* 0x000fe8000000cc00 */
[----:B------:R2:W-:Y:S01]  /*35f0*/  STS.128 [R104.X16+0x600], R88 ;  /* 0x0006005868007388 */ /* 0x0005e2000000cc00 */
[----:B------:R-:W-:-:S06]  /*3600*/  NOP ;  /* 0x0000000000007918 */ /* 0x000fcc0000000000 */
[----:B------:R-:W3:Y:S04]  /*3610*/  LDS.128 R80, [R119] ;  /* 0x0000000077507984 */ /* 0x000ee80000000c00 */
[----:B0-----:R-:W0:Y:S04]  /*3620*/  LDS.128 R76, [R119+0x10] ;  /* 0x00001000774c7984 */ /* 0x001e280000000c00 */
[----:B------:R-:W4:Y:S04]  /*3630*/  LDS.128 R72, [R119+0x20] ;  /* 0x0000200077487984 */ /* 0x000f280000000c00 */
[----:B------:R-:W0:Y:S04]  /*3640*/  LDS.128 R68, [R119+0x30] ;  /* 0x0000300077447984 */ /* 0x000e280000000c00 */
[----:B-1----:R1:W-:Y:S04]  /*3650*/  STS [R145+0x12c8], R158 ;  /* 0x0012c89e91007388 */ /* 0x0023e80000000800 */
[----:B------:R-:W-:Y:S01]  /*3660*/  BAR.SYNC.DEFER_BLOCKING 0x0 ;  /* 0x0000000000007b1d */ /* 0x000fe20000010000 */
[----:B--2---:R-:W-:-:S02]  /*3670*/  FMUL.FTZ R89, R161, R124 ;  /* 0x0000007ca1597220 */ /* 0x004fc40000410000 */
[C---:B------:R-:W-:Y:S02]  /*3680*/  FMUL.FTZ R90, R161.reuse, R127 ;  /* 0x0000007fa15a7220 */ /* 0x040fe40000410000 */
[C---:B------:R-:W-:Y:S02]  /*3690*/  FMUL.FTZ R91, R161.reuse, R126 ;  /* 0x0000007ea15b7220 */ /* 0x040fe40000410000 */
[----:B------:R-:W2:Y:S01]  /*36a0*/  MUFU.EX2 R89, R89 ;  /* 0x0000005900597308 */ /* 0x000ea20000000800 */
[----:B------:R-:W-:-:S07]  /*36b0*/  FMUL.FTZ R143, R161, R121 ;  /* 0x00000079a18f7220 */ /* 0x000fce0000410000 */
[----:B------:R-:W0:Y:S01]  /*36c0*/  MUFU.EX2 R90, R90 ;  /* 0x0000005a005a7308 */ /* 0x000e220000000800 */
[----:B-1----:R-:W-:Y:S02]  /*36d0*/  FMUL.FTZ R145, R161, R120 ;  /* 0x00000078a1917220 */ /* 0x002fe40000410000 */
[----:B------:R-:W-:-:S05]  /*36e0*/  FMUL.FTZ R85, R32, R125 ;  /* 0x0000007d20557220 */ /* 0x000fca0000410000 */
[----:B------:R-:W1:Y:S01]  /*36f0*/  MUFU.EX2 R91, R91 ;  /* 0x0000005b005b7308 */ /* 0x000e620000000800 */
[----:B------:R0:W5:Y:S01]  /*3700*/  @!P2 LDG.E R159, [R146.64+0x4] ;  /* 0x00000404929fa981 */ /* 0x000162000c1e1900 */
[----:B--2---:R-:W-:-:S06]  /*3710*/  FFMA.FTZ R84, R89, R85, R152 ;  /* 0x0000005559547223 */ /* 0x004fcc0000010098 */
[----:B------:R-:W2:Y:S01]  /*3720*/  MUFU.EX2 R143, R143 ;  /* 0x0000008f008f7308 */ /* 0x000ea20000000800 */
[C---:B0-----:R-:W-:Y:S02]  /*3730*/  FMUL.FTZ R146, R161.reuse, R123 ;  /* 0x0000007ba1927220 */ /* 0x041fe40000410000 */
[----:B------:R-:W-:-:S05]  /*3740*/  FMUL.FTZ R147, R161, R122 ;  /* 0x0000007aa1937220 */ /* 0x000fca0000410000 */
[----:B------:R-:W0:Y:S01]  /*3750*/  MUFU.EX2 R145, R145 ;  /* 0x0000009100917308 */ /* 0x000e220000000800 */
[----:B------:R-:W-:Y:S02]  /*3760*/  FMUL.FTZ R87, R158, R89 ;  /* 0x000000599e577220 */ /* 0x000fe40000410000 */
[----:B------:R-:W-:Y:S01]  /*3770*/  FFMA.FTZ R86, R90, R84, R167 ;  /* 0x000000545a567223 */ /* 0x000fe200000100a7 */
[----:B------:R-:W-:Y:S01]  /*3780*/  ISETP.NE.AND P2, PT, R102, 0x1f, PT ;  /* 0x0000001f6600780c */ /* 0x000fe20003f45270 */
[----:B------:R-:W-:-:S03]  /*3790*/  FMUL.FTZ R149, R161, R129 ;  /* 0x00000081a1957220 */ /* 0x000fc60000410000 */
[----:B------:R-:W0:Y:S01]  /*37a0*/  MUFU.EX2 R146, R146 ;  /* 0x0000009200927308 */ /* 0x000e220000000800 */
[----:B------:R-:W-:Y:S02]  /*37b0*/  FMUL.FTZ R84, R90, R87 ;  /* 0x000000575a547220 */ /* 0x000fe40000410000 */
[----:B-1----:R-:W-:Y:S02]  /*37c0*/  FFMA.FTZ R86, R91, R86, R150 ;  /* 0x000000565b567223 */ /* 0x002fe40000010096 */
[----:B------:R-:W-:-:S03]  /*37d0*/  FMUL.FTZ R151, R161, R128 ;  /* 0x00000080a1977220 */ /* 0x000fc60000410000 */
[----:B------:R-:W1:Y:S01]  /*37e0*/  MUFU.EX2 R147, R147 ;  /* 0x0000009300937308 */ /* 0x000e620000000800 */
[----:B------:R-:W-:Y:S01]  /*37f0*/  FMUL.FTZ R84, R91, R84 ;  /* 0x000000545b547220 */ /* 0x000fe20000410000 */
[----:B------:R0:W3:Y:S01]  /*3800*/  @P2 LDS R184, [R102.X4+0x1acc] ;  /* 0x001acc0066b82984 */ /* 0x0000e20000004800 */
[----:B--2---:R-:W-:Y:S02]  /*3810*/  FFMA.FTZ R86, R143, R86, R164 ;  /* 0x000000568f567223 */ /* 0x004fe400000100a4 */
[----:B------:R-:W-:-:S03]  /*3820*/  FMUL.FTZ R153, R161, R131 ;  /* 0x00000083a1997220 */ /* 0x000fc60000410000 */
[----:B------:R-:W2:Y:S01]  /*3830*/  MUFU.EX2 R149, R149 ;  /* 0x0000009500957308 */ /* 0x000ea20000000800 */
[----:B------:R-:W-:Y:S02]  /*3840*/  FMUL.FTZ R84, R143, R84 ;  /* 0x000000548f547220 */ /* 0x000fe40000410000 */
[----:B0-----:R-:W-:Y:S02]  /*3850*/  FFMA.FTZ R86, R145, R86, R148 ;  /* 0x0000005691567223 */ /* 0x001fe40000010094 */
[----:B------:R-:W-:-:S03]  /*3860*/  FMUL.FTZ R155, R161, R130 ;  /* 0x00000082a19b7220 */ /* 0x000fc60000410000 */
[----:B------:R-:W0:Y:S01]  /*3870*/  MUFU.EX2 R151, R151 ;  /* 0x0000009700977308 */ /* 0x000e220000000800 */
[----:B------:R-:W-:Y:S02]  /*3880*/  FMUL.FTZ R87, R145, R84 ;  /* 0x0000005491577220 */ /* 0x000fe40000410000 */
[----:B------:R-:W-:Y:S02]  /*3890*/  FFMA.FTZ R86, R146, R86, R163 ;  /* 0x0000005692567223 */ /* 0x000fe400000100a3 */
[----:B------:R-:W-:-:S03]  /*38a0*/  FMUL.FTZ R154, R161, R133 ;  /* 0x00000085a19a7220 */ /* 0x000fc60000410000 */
[----:B------:R-:W0:Y:S01]  /*38b0*/  MUFU.EX2 R153, R153 ;  /* 0x0000009900997308 */ /* 0x000e220000000800 */
[----:B------:R-:W-:Y:S02]  /*38c0*/  FMUL.FTZ R84, R146, R87 ;  /* 0x0000005792547220 */ /* 0x000fe40000410000 */
[----:B-1----:R-:W-:Y:S02]  /*38d0*/  FFMA.FTZ R86, R147, R86, R144 ;  /* 0x0000005693567223 */ /* 0x002fe40000010090 */
[----:B------:R-:W-:-:S03]  /*38e0*/  FMUL.FTZ R156, R161, R132 ;  /* 0x00000084a19c7220 */ /* 0x000fc60000410000 */
[----:B------:R-:W1:Y:S01]  /*38f0*/  MUFU.EX2 R155, R155 ;  /* 0x0000009b009b7308 */ /* 0x000e620000000800 */
[----:B------:R-:W-:Y:S02]  /*3900*/  FMUL.FTZ R84, R147, R84 ;  /* 0x0000005493547220 */ /* 0x000fe40000410000 */
        /* <DEDUP_REMOVED lines=8> */
[----:B------:R-:W-:Y:S02]  /*3990*/  FMUL.FTZ R88, R27, R130 ;  /* 0x000000821b587220 */ /* 0x000fe40000410000 */
[----:B------:R-:W-:-:S03]  /*39a0*/  FFMA.FTZ R86, R153, R86, R160 ;  /* 0x0000005699567223 */ /* 0x000fc600000100a0 */
[----:B------:R-:W3:Y:S01]  /*39b0*/  MUFU.EX2 R157, R157 ;  /* 0x0000009d009d7308 */ /* 0x000ee20000000800 */
[----:B------:R-:W-:Y:S02]  /*39c0*/  FMUL.FTZ R84, R153, R84 ;  /* 0x0000005499547220 */ /* 0x000fe40000410000 */
[C---:B-1----:R-:W-:Y:S02]  /*39d0*/  FFMA.FTZ R86, R155.reuse, R86, R88 ;  /* 0x000000569b567223 */ /* 0x042fe40000010058 */
[----:B------:R-:W-:-:S03]  /*39e0*/  FMUL.FTZ R169, R155, R84 ;  /* 0x000000549ba97220 */ /* 0x000fc60000410000 */
[----:B------:R-:W1:Y:S01]  /*39f0*/  MUFU.EX2 R161, R161 ;  /* 0x000000a100a17308 */ /* 0x000e620000000800 */
[----:B------:R-:W-:Y:S02]  /*3a00*/  FMUL.FTZ R87, R21, R132 ;  /* 0x0000008415577220 */ /* 0x000fe40000410000 */
[C---:B--2---:R-:W-:Y:S02]  /*3a10*/  FFMA.FTZ R86, R154.reuse, R86, R165 ;  /* 0x000000569a567223 */ /* 0x044fe400000100a5 */
[----:B------:R-:W-:Y:S02]  /*3a20*/  FMUL.FTZ R169, R154, R169 ;  /* 0x000000a99aa97220 */ /* 0x000fe40000410000 */
[C---:B0-----:R-:W-:Y:S02]  /*3a30*/  FFMA.FTZ R166, R156.reuse, R86, R87 ;  /* 0x000000569ca67223 */ /* 0x041fe40000010057 */
[----:B------:R-:W-:Y:S02]  /*3a40*/  FMUL.FTZ R84, R156, R169 ;  /* 0x000000a99c547220 */ /* 0x000fe40000410000 */
[----:B------:R-:W-:-:S02]  /*3a50*/  FMUL.FTZ R86, R23, R134 ;  /* 0x0000008617567220 */ /* 0x000fc40000410000 */
[C---:B---3--:R-:W-:Y:S02]  /*3a60*/  FFMA.FTZ R166, R157.reuse, R166, R170 ;  /* 0x000000a69da67223 */ /* 0x048fe400000100aa */
[----:B------:R-:W-:Y:S02]  /*3a70*/  FMUL.FTZ R168, R157, R84 ;  /* 0x000000549da87220 */ /* 0x000fe40000410000 */
[----:B-1----:R-:W-:Y:S01]  /*3a80*/  FFMA.FTZ R84, R161, R166, R86 ;  /* 0x000000a6a1547223 */ /* 0x002fe20000010056 */
        /* <DEDUP_REMOVED lines=8> */
.L_x_6032:
[----:B----4-:R-:W-:Y:S05]  /*3b10*/  BSYNC B0 ;  /* 0x0000000000007941 */ /* 0x010fea0003800000 */
.L_x_6031:
[----:B------:R-:W-:Y:S01]  /*3b20*/  FMUL.FTZ R185, R161, R168 ;  /* 0x000000a8a1b97220 */ /* 0x000fe20000410000 */
[----:B------:R-:W-:Y:S01]  /*3b30*/  ISETP.GE.AND P3, PT, R104, 0x1, PT ;  /* 0x000000016800780c */ /* 0x000fe20003f66270 */
[----:B------:R-:W2:Y:S01]  /*3b40*/  SHFL.UP PT, R168, R84, 0x1, RZ ;  /* 0x0420000054a87989 */ /* 0x000ea200000e00ff */
[----:B-----5:R-:W-:Y:S01]  /*3b50*/  FMUL.FTZ R169, R140, R70 ;  /* 0x000000468ca97220 */ /* 0x020fe20000410000 */
[----:B------:R-:W-:Y:S01]  /*3b60*/  LOP3.LUT R195, R102, 0x1f, RZ, 0xc0, !PT ;  /* 0x0000001f66c37812 */ /* 0x000fe200078ec0ff */
[----:B------:R-:W-:Y:S01]  /*3b70*/  FMUL.FTZ R188, R140, R69 ;  /* 0x000000458cbc7220 */ /* 0x000fe20000410000 */
[----:B0-----:R-:W0:Y:S01]  /*3b80*/  SHFL.UP PT, R166, R185, 0x1, RZ ;  /* 0x04200000b9a67989 */ /* 0x001e2200000e00ff */
[----:B------:R-:W-:Y:S01]  /*3b90*/  FMUL.FTZ R190, R10, R169 ;  /* 0x000000a90abe7220 */ /* 0x000fe20000410000 */
[----:B------:R-:W-:Y:S01]  /*3ba0*/  ISETP.NE.AND P4, PT, R195, 0x1f, PT ;  /* 0x0000001fc300780c */ /* 0x000fe20003f85270 */
[----:B------:R-:W-:Y:S01]  /*3bb0*/  FMUL.FTZ R175, R140, R68 ;  /* 0x000000448caf7220 */ /* 0x000fe20000410000 */
[----:B------:R-:W-:Y:S01]  /*3bc0*/  ISETP.GE.OR P0, PT, R115, c[0x0][0x174], P0 ;  /* 0x00005d0073007a0c */ /* 0x000fe20000706670 */
[----:B------:R-:W-:Y:S01]  /*3bd0*/  FMUL.FTZ R188, R9, R188 ;  /* 0x000000bc09bc7220 */ /* 0x000fe20000410000 */
[----:B------:R-:W-:Y:S01]  /*3be0*/  IADD3 R199, R116, -c[0x0][0x174], RZ ;  /* 0x80005d0074c77a10 */ /* 0x000fe20007ffe0ff */
[----:B------:R-:W-:Y:S01]  /*3bf0*/  FMUL.FTZ R175, R8, R175 ;  /* 0x000000af08af7220 */ /* 0x000fe20000410000 */
[----:B------:R-:W-:Y:S01]  /*3c00*/  ISETP.NE.AND P5, PT, R102, RZ, PT ;  /* 0x000000ff6600720c */ /* 0x000fe20003fa5270 */
[C---:B------:R-:W-:Y:S01]  /*3c10*/  FMUL.FTZ R169, R140.reuse, R74 ;  /* 0x0000004a8ca97220 */ /* 0x040fe20000410000 */
[----:B------:R-:W-:Y:S01]  /*3c20*/  BSSY B0, `(.L_x_6033) ;  /* 0x0000141000007945 */ /* 0x000fe20003800000 */
[----:B------:R-:W-:-:S02]  /*3c30*/  FMUL.FTZ R182, R140, R73 ;  /* 0x000000498cb67220 */ /* 0x000fc40000410000 */
[----:B------:R-:W-:Y:S02]  /*3c40*/  FMUL.FTZ R186, R14, R169 ;  /* 0x000000a90eba7220 */ /* 0x000fe40000410000 */
[C---:B------:R-:W-:Y:S02]  /*3c50*/  FMUL.FTZ R169, R140.reuse, R72 ;  /* 0x000000488ca97220 */ /* 0x040fe40000410000 */
[----:B------:R-:W-:Y:S02]  /*3c60*/  FMUL.FTZ R182, R13, R182 ;  /* 0x000000b60db67220 */ /* 0x000fe40000410000 */
[----:B------:R-:W-:Y:S02]  /*3c70*/  FMUL.FTZ R178, R140, R79 ;  /* 0x0000004f8cb27220 */ /* 0x000fe40000410000 */
[----:B--2---:R-:W-:Y:S02]  /*3c80*/  @P3 FFMA.FTZ R84, R185, R168, R84 ;  /* 0x000000a8b9543223 */ /* 0x004fe40000010054 */
[----:B------:R-:W-:-:S02]  /*3c90*/  FMUL.FTZ R180, R12, R169 ;  /* 0x000000a90cb47220 */ /* 0x000fc40000410000 */
[----:B0-----:R-:W-:Y:S01]  /*3ca0*/  @P3 FMUL.FTZ R185, R185, R166 ;  /* 0x000000a6b9b93220 */ /* 0x001fe20000410000 */
[----:B------:R-:W0:Y:S01]  /*3cb0*/  SHFL.UP PT, R171, R84, 0x2, RZ ;  /* 0x0440000054ab7989 */ /* 0x000e2200000e00ff */
[----:B------:R-:W-:Y:S01]  /*3cc0*/  ISETP.GE.AND P3, PT, R104, 0x2, PT ;  /* 0x000000026800780c */ /* 0x000fe20003f66270 */
[C---:B------:R-:W-:Y:S02]  /*3cd0*/  FMUL.FTZ R166, R140.reuse, R71 ;  /* 0x000000478ca67220 */ /* 0x040fe40000410000 */
[----:B------:R-:W2:Y:S01]  /*3ce0*/  SHFL.UP PT, R168, R185, 0x2, RZ ;  /* 0x04400000b9a87989 */ /* 0x000ea200000e00ff */
[C---:B------:R-:W-:Y:S02]  /*3cf0*/  FMUL.FTZ R169, R140.reuse, R78 ;  /* 0x0000004e8ca97220 */ /* 0x040fe40000410000 */
[----:B------:R-:W-:Y:S02]  /*3d00*/  FMUL.FTZ R177, R11, R166 ;  /* 0x000000a60bb17220 */ /* 0x000fe40000410000 */
        /* <DEDUP_REMOVED lines=8> */
[----:B0-----:R-:W-:Y:S02]  /*3d90*/  @P3 FFMA.FTZ R84, R185, R171, R84 ;  /* 0x000000abb9543223 */ /* 0x001fe40000010054 */
[----:B------:R-:W-:Y:S02]  /*3da0*/  IMAD R199, R199, -0x200, RZ ;  /* 0xfffffe00c7c77824 */ /* 0x000fe400078e02ff */
[----:B--2---:R-:W-:Y:S01]  /*3db0*/  @P3 FMUL.FTZ R185, R185, R168 ;  /* 0x000000a8b9b93220 */ /* 0x004fe20000410000 */
[----:B------:R-:W-:Y:S01]  /*3dc0*/  ISETP.GE.AND P3, PT, R104, 0x4, PT ;  /* 0x000000046800780c */ /* 0x000fe20003f66270 */
[----:B------:R-:W-:-:S03]  /*3dd0*/  FFMA.FTZ R168, R161, R177, R190 ;  /* 0x000000b1a1a87223 */ /* 0x000fc600000100be */
[----:B------:R-:W-:Y:S01]  /*3de0*/  SHFL.UP PT, R194, R185, 0x4, RZ ;  /* 0x04800000b9c27989 */ /* 0x000fe200000e00ff */
[----:B------:R-:W-:Y:S02]  /*3df0*/  FFMA.FTZ R171, R157, R168, R188 ;  /* 0x000000a89dab7223 */ /* 0x000fe400000100bc */
[----:B-1----:R-:W-:Y:S02]  /*3e00*/  FMUL.FTZ R168, R161, R184 ;  /* 0x000000b8a1a87220 */ /* 0x002fe40000410000 */
        /* <DEDUP_REMOVED lines=23> */
[----:B------:R-:W-:Y:S01]  /*3f80*/  FMUL.FTZ R192, R145, R192 ;  /* 0x000000c091c07220 */ /* 0x000fe20000410000 */
[----:B------:R-:W0:Y:S01]  /*3f90*/  SHFL.UP PT, R189, R84, 0x4, RZ ;  /* 0x0480000054bd7989 */ /* 0x000e2200000e00ff */
        /* <DEDUP_REMOVED lines=10> */
[----:B------:R-:W-:-:S03]  /*4040*/  FMUL.FTZ R192, R89, R192 ;  /* 0x000000c059c07220 */ /* 0x000fc60000410000 */
[----:B------:R-:W1:Y:S01]  /*4050*/  SHFL.DOWN PT, R193, R187, 0x1, 0x1f ;  /* 0x08201f00bbc17f89 */ /* 0x000e6200000e0000 */
[C---:B0-----:R-:W-:Y:S02]  /*4060*/  @P3 FFMA.FTZ R84, R185.reuse, R189, R84 ;  /* 0x000000bdb9543223 */ /* 0x041fe40000010054 */
[----:B------:R-:W-:Y:S01]  /*4070*/  @P3 FMUL.FTZ R185, R185, R194 ;  /* 0x000000c2b9b93220 */ /* 0x000fe20000410000 */
[----:B------:R-:W0:Y:S01]  /*4080*/  SHFL.DOWN PT, R191, R192, 0x1, 0x1f ;  /* 0x08201f00c0bf7f89 */ /* 0x000e2200000e0000 */
[----:B------:R-:W-:-:S03]  /*4090*/  ISETP.GE.AND P3, PT, R104, 0x8, PT ;  /* 0x000000086800780c */ /* 0x000fc60003f66270 */
[----:B------:R-:W2:Y:S04]  /*40a0*/  SHFL.UP PT, R179, R84, 0x8, RZ ;  /* 0x0500000054b37989 */ /* 0x000ea800000e00ff */
[----:B------:R-:W3:Y:S01]  /*40b0*/  SHFL.UP PT, R194, R185, 0x8, RZ ;  /* 0x05000000b9c27989 */ /* 0x000ee200000e00ff */
[C---:B-1----:R-:W-:Y:S02]  /*40c0*/  @P4 FFMA.FTZ R187, R192.reuse, R193, R187 ;  /* 0x000000c1c0bb4223 */ /* 0x042fe400000100bb */
[----:B0-----:R-:W-:Y:S01]  /*40d0*/  @P4 FMUL.FTZ R192, R192, R191 ;  /* 0x000000bfc0c04220 */ /* 0x001fe20000410000 */
        /* <DEDUP_REMOVED lines=15> */
[----:B------:R-:W-:Y:S04]  /*41d0*/  SHFL.IDX PT, R179, R159, RZ, 0x1f ;  /* 0x00001fff9fb37589 */ /* 0x000fe800000e0000 */
[----:B------:R-:W-:Y:S04]  /*41e0*/  SHFL.UP PT, R84, R84, 0x1, RZ ;  /* 0x0420000054547989 */ /* 0x000fe800000e00ff */
[----:B------:R-:W2:Y:S03]  /*41f0*/  SHFL.UP PT, R185, R185, 0x1, RZ ;  /* 0x04200000b9b97989 */ /* 0x000ea600000e00ff */
[----:B0-----:R-:W-:-:S02]  /*4200*/  @!P3 FFMA.FTZ R187, R192, R191, R187 ;  /* 0x000000bfc0bbb223 */ /* 0x001fc400000100bb */
[----:B-1----:R-:W-:-:S03]  /*4210*/  @!P3 FMUL.FTZ R192, R192, R189 ;  /* 0x000000bdc0c0b220 */ /* 0x002fc60000410000 */
[----:B------:R-:W0:Y:S04]  /*4220*/  SHFL.DOWN PT, R191, R187, 0x8, 0x1f ;  /* 0x09001f00bbbf7f89 */ /* 0x000e2800000e0000 */
[----:B------:R-:W1:Y:S01]  /*4230*/  SHFL.DOWN PT, R189, R192, 0x8, 0x1f ;  /* 0x09001f00c0bd7f89 */ /* 0x000e6200000e0000 */
[----:B--2---:R-:W-:Y:S01]  /*4240*/  @P1 FFMA.FTZ R179, R185, R179, R84 ;  /* 0x000000b3b9b31223 */ /* 0x004fe20000010054 */
[----:B------:R-:W-:Y:S01]  /*4250*/  HFMA2.MMA R84, -RZ, RZ, 1.875, 0 ;  /* 0x3f800000ff547435 */ /* 0x000fe200000001ff */
[----:B------:R-:W-:Y:S02]  /*4260*/  ISETP.GE.U32.AND P1, PT, R195, 0x18, PT ;  /* 0x00000018c300780c */ /* 0x000fe40003f26070 */
[----:B------:R-:W-:Y:S01]  /*4270*/  FFMA.FTZ R179, R158, R179, R85 ;  /* 0x000000b39eb37223 */ /* 0x000fe20000010055 */
[----:B------:R-:W-:Y:S01]  /*4280*/  MOV R85, RZ ;  /* 0x000000ff00557202 */ /* 0x000fe20000000f00 */
[----:B------:R-:W-:-:S02]  /*4290*/  IMAD R158, R181, c[0x0][0x2b8], RZ ;  /* 0x0000ae00b59e7a24 */ /* 0x000fc400078e02ff */
        /* <DEDUP_REMOVED lines=12> */
[----:B------:R-:W0:Y:S01]  /*4360*/  SHFL.DOWN PT, R82, R187, 0x10, 0x1f ;  /* 0x0a001f00bb527f89 */ /* 0x000e2200000e0000 */
[----:B------:R-:W-:Y:S02]  /*4370*/  FFMA.FTZ R185, R91, R167, R150 ;  /* 0x000000a75bb97223 */ /* 0x000fe40000010096 */
[----:B------:R-:W-:Y:S01]  /*4380*/  IMAD R195, R101, c[0x0][0x2bc], R158 ;  /* 0x0000af0065c37a24 */ /* 0x000fe200078e029e */
[----:B------:R-:W1:Y:S01]  /*4390*/  SHFL.DOWN PT, R193, R192, 0x10, 0x1f ;  /* 0x0a001f00c0c17f89 */ /* 0x000e6200000e0000 */
[----:B------:R-:W-:-:S02]  /*43a0*/  FMUL.FTZ R81, R83, R185 ;  /* 0x000000b953517220 */ /* 0x000fc40000410000 */
[----:B------:R-:W-:Y:S02]  /*43b0*/  FFMA.FTZ R83, R143, R185, R164 ;  /* 0x000000b98f537223 */ /* 0x000fe400000100a4 */
[----:B------:R-:W-:Y:S01]  /*43c0*/  FFMA.FTZ R191, R7, R81, R80 ;  /* 0x0000005107bf7223 */ /* 0x000fe20000010050 */
[----:B------:R-:W-:Y:S01]  /*43d0*/  HFMA2.MMA R81, -RZ, RZ, 0, 0 ;  /* 0x00000000ff517435 */ /* 0x000fe200000001ff */
[-C--:B------:R-:W-:Y:S01]  /*43e0*/  FMUL.FTZ R76, R76, R83.reuse ;  /* 0x000000534c4c7220 */ /* 0x080fe20000410000 */
[----:B------:R-:W-:Y:S01]  /*43f0*/  MOV R80, R102 ;  /* 0x0000006600507202 */ /* 0x000fe20000000f00 */
[----:B------:R-:W-:Y:S02]  /*4400*/  FFMA.FTZ R189, R145, R83, R148 ;  /* 0x0000005391bd7223 */ /* 0x000fe40000010094 */
[----:B------:R-:W-:Y:S02]  /*4410*/  FFMA.FTZ R76, R16, R76, R191 ;  /* 0x0000004c104c7223 */ /* 0x000fe400000100bf */
[----:B------:R-:W-:-:S02]  /*4420*/  FMUL.FTZ R77, R77, R189 ;  /* 0x000000bd4d4d7220 */ /* 0x000fc40000410000 */
[----:B------:R-:W-:Y:S02]  /*4430*/  FFMA.FTZ R163, R146, R189, R163 ;  /* 0x000000bd92a37223 */ /* 0x000fe400000100a3 */
[----:B------:R-:W-:Y:S02]  /*4440*/  FFMA.FTZ R77, R17, R77, R76 ;  /* 0x0000004d114d7223 */ /* 0x000fe4000001004c */
[-C--:B------:R-:W-:Y:S02]  /*4450*/  FMUL.FTZ R78, R78, R163.reuse ;  /* 0x000000a34e4e7220 */ /* 0x080fe40000410000 */
[----:B------:R-:W-:Y:S02]  /*4460*/  FFMA.FTZ R191, R147, R163, R144 ;  /* 0x000000a393bf7223 */ /* 0x000fe40000010090 */
[----:B------:R-:W-:Y:S02]  /*4470*/  FFMA.FTZ R78, R18, R78, R77 ;  /* 0x0000004e124e7223 */ /* 0x000fe4000001004d */
[----:B0-----:R-:W-:-:S02]  /*4480*/  @!P0 FFMA.FTZ R187, R192, R82, R187 ;  /* 0x00000052c0bb8223 */ /* 0x001fc400000100bb */
[----:B------:R-:W-:-:S03]  /*4490*/  IMAD.WIDE.U32 R80, R101, c[0x0][0x2b8], R80 ;  /* 0x0000ae0065507a25 */ /* 0x000fc600078e0050 */
[----:B------:R-:W-:Y:S01]  /*44a0*/  SHFL.DOWN PT, R82, R187, 0x1, 0x1f ;  /* 0x08201f00bb527f89 */ /* 0x000fe200000e0000 */
[----:B------:R-:W-:Y:S01]  /*44b0*/  FMUL.FTZ R79, R79, R191 ;  /* 0x000000bf4f4f7220 */ /* 0x000fe20000410000 */
[----:B------:R-:W-:Y:S01]  /*44c0*/  IADD3 R81, R81, R195, RZ ;  /* 0x000000c351517210 */ /* 0x000fe20007ffe0ff */
[----:B-1----:R-:W-:Y:S02]  /*44d0*/  @!P0 FMUL.FTZ R192, R192, R193 ;  /* 0x000000c1c0c08220 */ /* 0x002fe40000410000 */
[----:B------:R-:W-:Y:S02]  /*44e0*/  FFMA.FTZ R79, R19, R79, R78 ;  /* 0x0000004f134f7223 */ /* 0x000fe4000001004e */
[----:B------:R-:W-:Y:S01]  /*44f0*/  IMAD R76, R183, c[0x0][0x2c0], RZ ;  /* 0x0000b000b74c7a24 */ /* 0x000fe200078e02ff */
[----:B------:R-:W-:Y:S01]  /*4500*/  SHFL.IDX PT, R78, R85, RZ, 0x1f ;  /* 0x00001fff554e7589 */ /* 0x000fe200000e0000 */
[----:B------:R-:W-:Y:S02]  /*4510*/  FADD.FTZ R152, -R152, R159 ;  /* 0x0000009f98987221 */ /* 0x000fe40000010100 */
[C---:B------:R-:W-:Y:S01]  /*4520*/  IMAD R193, R103.reuse, c[0x0][0x2c4], R76 ;  /* 0x0000b10067c17a24 */ /* 0x040fe200078e024c */
[----:B------:R-:W0:Y:S01]  /*4530*/  SHFL.DOWN PT, R201, R192, 0x1, 0x1f ;  /* 0x08201f00c0c97f89 */ /* 0x000e2200000e0000 */
[----:B------:R-:W-:-:S03]  /*4540*/  IMAD.WIDE.U32 R76, R103, c[0x0][0x2c0], R80 ;  /* 0x0000b000674c7a25 */ /* 0x000fc600078e0050 */
[----:B------:R-:W-:Y:S01]  /*4550*/  SHFL.IDX PT, R192, R192, RZ, 0x1f ;  /* 0x00001fffc0c07589 */ /* 0x000fe200000e0000 */
[----:B------:R-:W-:Y:S01]  /*4560*/  FFMA.FTZ R81, R149, R191, R162 ;  /* 0x000000bf95517223 */ /* 0x000fe200000100a2 */
[----:B------:R-:W-:Y:S01]  /*4570*/  IADD3 R77, R77, R193, RZ ;  /* 0x000000c14d4d7210 */ /* 0x000fe20007ffe0ff */
[----:B------:R-:W-:Y:S02]  /*4580*/  FADD.FTZ R150, -R150, R185 ;  /* 0x000000b996967221 */ /* 0x000fe40000010100 */
[-C--:B------:R-:W-:Y:S02]  /*4590*/  FMUL.FTZ R72, R72, R81.reuse ;  /* 0x0000005148487220 */ /* 0x080fe40000410000 */
[----:B------:R-:W-:Y:S02]  /*45a0*/  FFMA.FTZ R195, R151, R81, R142 ;  /* 0x0000005197c37223 */ /* 0x000fe4000001008e */
[----:B------:R-:W-:Y:S01]  /*45b0*/  FFMA.FTZ R80, R12, R72, R79 ;  /* 0x000000480c507223 */ /* 0x000fe2000001004f */
[----:B------:R-:W-:Y:S01]  /*45c0*/  LEA R72, P0, R76, c[0x0][0x320], 0x2 ;  /* 0x0000c8004c487a11 */ /* 0x000fe200078010ff */
[----:B------:R-:W-:-:S02]  /*45d0*/  FMUL.FTZ R73, R73, R195 ;  /* 0x000000c349497220 */ /* 0x000fc40000410000 */
[----:B------:R-:W-:Y:S02]  /*45e0*/  FFMA.FTZ R79, R153, R195, R160 ;  /* 0x000000c3994f7223 */ /* 0x000fe400000100a0 */
[----:B------:R-:W-:Y:S01]  /*45f0*/  FFMA.FTZ R197, R13, R73, R80 ;  /* 0x000000490dc57223 */ /* 0x000fe20000010050 */
[----:B------:R-:W-:Y:S01]  /*4600*/  SHF.L.U64.HI R80, R136, 0x2, R139 ;  /* 0x0000000288507819 */ /* 0x000fe2000001028b */
[-C--:B------:R-:W-:Y:S01]  /*4610*/  FMUL.FTZ R74, R74, R79.reuse ;  /* 0x0000004f4a4a7220 */ /* 0x080fe20000410000 */
[----:B------:R-:W-:Y:S01]  /*4620*/  LEA.HI.X R73, R76, c[0x0][0x324], R77, 0x2, P0 ;  /* 0x0000c9004c497a11 */ /* 0x000fe200000f144d */
[----:B------:R-:W-:Y:S02]  /*4630*/  FFMA.FTZ R193, R155, R79, R88 ;  /* 0x0000004f9bc17223 */ /* 0x000fe40000010058 */
[----:B------:R-:W-:Y:S01]  /*4640*/  FFMA.FTZ R74, R14, R74, R197 ;  /* 0x0000004a0e4a7223 */ /* 0x000fe200000100c5 */
[----:B------:R-:W-:Y:S01]  /*4650*/  SHF.L.U32 R197, R136, 0x2, RZ ;  /* 0x0000000288c57819 */ /* 0x000fe200000006ff */
[----:B------:R-:W-:-:S02]  /*4660*/  FMUL.FTZ R75, R75, R193 ;  /* 0x000000c14b4b7220 */ /* 0x000fc40000410000 */
[----:B------:R-:W-:Y:S02]  /*4670*/  FFMA.FTZ R165, R154, R193, R165 ;  /* 0x000000c19aa57223 */ /* 0x000fe400000100a5 */
[----:B0-----:R-:W-:Y:S02]  /*4680*/  @P2 FFMA.FTZ R78, R201, R78, R82 ;  /* 0x0000004ec94e2223 */ /* 0x001fe40000010052 */
[----:B------:R-:W-:Y:S02]  /*4690*/  IMAD R82, R80, c[0x0][0x2d0], RZ ;  /* 0x0000b40050527a24 */ /* 0x000fe400078e02ff */
[----:B------:R-:W-:Y:S02]  /*46a0*/  FFMA.FTZ R75, R15, R75, R74 ;  /* 0x0000004b0f4b7223 */ /* 0x000fe4000001004a */
[----:B------:R-:W-:Y:S01]  /*46b0*/  FMUL.FTZ R80, R68, R165 ;  /* 0x000000a544507220 */ /* 0x000fe20000410000 */
[----:B------:R0:W1:Y:S01]  /*46c0*/  SHFL.IDX PT, R74, R187, RZ, 0x1f ;  /* 0x00001fffbb4a7589 */ /* 0x00006200000e0000 */
[----:B------:R-:W-:-:S02]  /*46d0*/  FFMA.FTZ R177, R78, R184, R177 ;  /* 0x000000b84eb17223 */ /* 0x000fc400000100b1 */
[----:B------:R-:W-:Y:S02]  /*46e0*/  FFMA.FTZ R68, R156, R165, R87 ;  /* 0x000000a59c447223 */ /* 0x000fe40000010057 */
[----:B------:R-:W-:Y:S02]  /*46f0*/  FFMA.FTZ R80, R8, R80, R75 ;  /* 0x0000005008507223 */ /* 0x000fe4000001004b */
[----:B------:R-:W-:Y:S02]  /*4700*/  FFMA.FTZ R75, R161, R177, R190 ;  /* 0x000000b1a14b7223 */ /* 0x000fe400000100be */
[-C--:B------:R-:W-:Y:S02]  /*4710*/  FMUL.FTZ R78, R69, R68.reuse ;  /* 0x00000044454e7220 */ /* 0x080fe40000410000 */
[C---:B------:R-:W-:Y:S02]  /*4720*/  FFMA.FTZ R69, R157.reuse, R68, R170 ;  /* 0x000000449d457223 */ /* 0x040fe400000100aa */
[----:B------:R-:W-:-:S02]  /*4730*/  FFMA.FTZ R157, R157, R75, R188 ;  /* 0x0000004b9d9d7223 */ /* 0x000fc400000100bc */
[----:B------:R-:W-:-:S04]  /*4740*/  IMAD.WIDE R72, R199, 0x4, R72 ;  /* 0x00000004c7487825 */ /* 0x000fc800078e0248 */
[----:B------:R-:W-:Y:S02]  /*4750*/  FFMA.FTZ R175, R156, R157, R175 ;  /* 0x0000009d9caf7223 */ /* 0x000fe400000100af */
[----:B0-----:R-:W-:Y:S01]  /*4760*/  FFMA.FTZ R187, R161, R69, R86 ;  /* 0x00000045a1bb7223 */ /* 0x001fe20000010056 */
[----:B------:R-:W-:Y:S01]  /*4770*/  LEA R161, R115, 0xfffffe00, 0x9 ;  /* 0xfffffe0073a17811 */ /* 0x000fe200078e48ff */
[----:B------:R-:W-:Y:S02]  /*4780*/  FFMA.FTZ R173, R154, R175, R173 ;  /* 0x000000af9aad7223 */ /* 0x000fe400000100ad */
[----:B------:R-:W-:Y:S01]  /*4790*/  IMAD R199, R197, c[0x0][0x2d4], R82 ;  /* 0x0000b500c5c77a24 */ /* 0x000fe200078e0252 */
[----:B------:R-:W-:Y:S01]  /*47a0*/  IADD3 R76, P0, R161, R76, RZ ;  /* 0x0000004ca14c7210 */ /* 0x000fe20007f1e0ff */
[----:B------:R-:W-:Y:S02]  /*47b0*/  FFMA.FTZ R155, R155, R173, R186 ;  /* 0x000000ad9b9b7223 */ /* 0x000fe400000100ba */
[----:B------:R-:W-:Y:S01]  /*47c0*/  IMAD.WIDE.U32 R72, R197, c[0x0][0x2d0], R72 ;  /* 0x0000b400c5487a25 */ /* 0x000fe200078e0048 */
[----:B------:R-:W-:-:S03]  /*47d0*/  LEA.HI.X.SX32 R77, R161, R77, 0x1, P0 ;  /* 0x0000004da14d7211 */ /* 0x000fc600000f0eff */
[----:B------:R-:W-:Y:S01]  /*47e0*/  FFMA.FTZ R153, R153, R155, R182 ;  /* 0x0000009b99997223 */ /* 0x000fe200000100b6 */
[----:B------:R-:W-:Y:S01]  /*47f0*/  IADD3 R73, R73, R199, RZ ;  /* 0x000000c749497210 */ /* 0x000fe20007ffe0ff */
[----:B------:R-:W-:Y:S02]  /*4800*/  FFMA.FTZ R197, R9, R78, R80 ;  /* 0x0000004e09c57223 */ /* 0x000fe40000010050 */
        /* <DEDUP_REMOVED lines=8> */
[----:B-1----:R-:W-:Y:S01]  /*4890*/  FFMA.FTZ R85, R192, R85, R74 ;  /* 0x00000055c0557223 */ /* 0x002fe2000001004a */
[----:B------:R-:W-:Y:S01]  /*48a0*/  SHF.L.U32 R74, R102, 0x4, RZ ;  /* 0x00000004664a7819 */ /* 0x000fe200000006ff */
[----:B------:R-:W-:Y:S01]  /*48b0*/  FADD.FTZ R70, R70, R71 ;  /* 0x0000004746467221 */ /* 0x000fe20000010000 */
[----:B------:R-:W-:Y:S01]  /*48c0*/  P2R R71, PR, RZ, 0x20 ;  /* 0x00000020ff477803 */ /* 0x000fe20000000000 */
[----:B------:R-:W-:Y:S01]  /*48d0*/  FMUL.FTZ R71, R140, R179 ;  /* 0x000000b38c477220 */ /* 0x000fe20000410000 */
[----:B------:R-:W-:Y:S01]  /*48e0*/  LEA.HI.SX32 R197, R74, R74, 0x1b ;  /* 0x0000004a4ac57211 */ /* 0x000fe200078fdaff */
[----:B------:R-:W-:-:S02]  /*48f0*/  FFMA.FTZ R145, R145, R171, R174 ;  /* 0x000000ab91917223 */ /* 0x000fc400000100ae */
[----:B------:R-:W-:Y:S02]  /*4900*/  FMUL.FTZ R84, R192, R84 ;  /* 0x00000054c0547220 */ /* 0x000fe40000410000 */
[----:B------:R-:W-:Y:S02]  /*4910*/  FMUL.FTZ R74, R140, R159 ;  /* 0x0000009f8c4a7220 */ /* 0x000fe40000410000 */
[----:B------:R-:W-:Y:S01]  /*4920*/  FMUL.FTZ R71, R4, R71 ;  /* 0x0000004704477220 */ /* 0x000fe20000410000 */
[----:B------:R0:W-:Y:S01]  /*4930*/  @!P5 STS.64 [R137.X8+0x1b48], R84 ;  /* 0x001b48548900d388 */ /* 0x0001e20000008a00 */
[C---:B------:R-:W-:Y:S02]  /*4940*/  FMUL.FTZ R159, R140.reuse, R167 ;  /* 0x000000a78c9f7220 */ /* 0x040fe40000410000 */
[----:B------:R-:W-:Y:S01]  /*4950*/  FFMA.FTZ R143, R143, R145, R172 ;  /* 0x000000918f8f7223 */ /* 0x000fe200000100ac */
[----:B------:R1:W-:Y:S01]  /*4960*/  STS [R197.X4+0x850], R71 ;  /* 0x00085047c5007388 */ /* 0x0003e20000004800 */
[----:B------:R-:W-:-:S02]  /*4970*/  FMUL.FTZ R78, R140, R185 ;  /* 0x000000b98c4e7220 */ /* 0x000fc40000410000 */
[----:B------:R-:W-:Y:S02]  /*4980*/  FMUL.FTZ R74, R5, R74 ;  /* 0x0000004a054a7220 */ /* 0x000fe40000410000 */
[----:B------:R-:W-:Y:S02]  /*4990*/  FMUL.FTZ R159, R6, R159 ;  /* 0x0000009f069f7220 */ /* 0x000fe40000410000 */
[----:B------:R-:W-:Y:S01]  /*49a0*/  FFMA.FTZ R91, R91, R143, R168 ;  /* 0x0000008f5b5b7223 */ /* 0x000fe200000100a8 */
[----:B------:R2:W-:Y:S01]  /*49b0*/  STS [R197.X4+0x854], R74 ;  /* 0x0008544ac5007388 */ /* 0x0005e20000004800 */
[C---:B0-----:R-:W-:Y:S01]  /*49c0*/  FMUL.FTZ R85, R140.reuse, R83 ;  /* 0x000000538c557220 */ /* 0x041fe20000410000 */
[----:B------:R-:W-:Y:S01]  /*49d0*/  IADD3 R168, -R161, c[0x0][0x168], -R102 ;  /* 0x00005a00a1a87a10 */ /* 0x000fe20007ffe966 */
[----:B------:R-:W-:Y:S01]  /*49e0*/  FMUL.FTZ R78, R7, R78 ;  /* 0x0000004e074e7220 */ /* 0x000fe20000410000 */
[----:B------:R0:W-:Y:S01]  /*49f0*/  STS [R197.X4+0x858], R159 ;  /* 0x0008589fc5007388 */ /* 0x0001e20000004800 */
[----:B------:R-:W-:Y:S01]  /*4a00*/  FMUL.FTZ R80, R140, R189 ;  /* 0x000000bd8c507220 */ /* 0x000fe20000410000 */
[----:B------:R-:W-:Y:S01]  /*4a10*/  ISETP.GE.AND P0, PT, R168, 0x1, PT ;  /* 0x00000001a800780c */ /* 0x000fe20003f06270 */
[----:B-1----:R-:W-:Y:S01]  /*4a20*/  FMUL.FTZ R71, R140, R163 ;  /* 0x000000a38c477220 */ /* 0x002fe20000410000 */
[----:B------:R1:W-:Y:S01]  /*4a30*/  STS [R197.X4+0x85c], R78 ;  /* 0x00085c4ec5007388 */ /* 0x0003e20000004800 */
[----:B------:R-:W-:Y:S01]  /*4a40*/  FMUL.FTZ R85, R16, R85 ;  /* 0x0000005510557220 */ /* 0x000fe20000410000 */
[----:B------:R-:W-:Y:S01]  /*4a50*/  ISETP.GE.AND P1, PT, R168, 0x21, PT ;  /* 0x00000021a800780c */ /* 0x000fe20003f26270 */
[----:B------:R-:W-:-:S02]  /*4a60*/  FFMA.FTZ R169, R90, R91, R169 ;  /* 0x0000005b5aa97223 */ /* 0x000fc400000100a9 */
[----:B------:R-:W-:Y:S01]  /*4a70*/  FMUL.FTZ R80, R17, R80 ;  /* 0x0000005011507220 */ /* 0x000fe20000410000 */
[----:B------:R3:W-:Y:S01]  /*4a80*/  STS [R197.X4+0x860], R85 ;  /* 0x00086055c5007388 */ /* 0x0007e20000004800 */
[----:B------:R-:W-:Y:S02]  /*4a90*/  FMUL.FTZ R71, R18, R71 ;  /* 0x0000004712477220 */ /* 0x000fe40000410000 */
[C---:B--2---:R-:W-:Y:S01]  /*4aa0*/  FMUL.FTZ R74, R140.reuse, R191 ;  /* 0x000000bf8c4a7220 */ /* 0x044fe20000410000 */
[----:B------:R2:W-:Y:S01]  /*4ab0*/  STS [R197.X4+0x864], R80 ;  /* 0x00086450c5007388 */ /* 0x0005e20000004800 */
[C---:B0-----:R-:W-:Y:S02]  /*4ac0*/  FMUL.FTZ R159, R140.reuse, R81 ;  /* 0x000000518c9f7220 */ /* 0x041fe40000410000 */
[----:B-1----:R-:W-:Y:S01]  /*4ad0*/  FMUL.FTZ R78, R140, R195 ;  /* 0x000000c38c4e7220 */ /* 0x002fe20000410000 */
[----:B------:R0:W-:Y:S01]  /*4ae0*/  STS [R197.X4+0x868], R71 ;  /* 0x00086847c5007388 */ /* 0x0001e20000004800 */
[----:B------:R-:W-:-:S02]  /*4af0*/  FFMA.FTZ R89, R89, R169, R166 ;  /* 0x000000a959597223 */ /* 0x000fc400000100a6 */
[----:B------:R-:W-:Y:S02]  /*4b00*/  FMUL.FTZ R74, R19, R74 ;  /* 0x0000004a134a7220 */ /* 0x000fe40000410000 */
[----:B------:R-:W-:Y:S02]  /*4b10*/  FMUL.FTZ R159, R12, R159 ;  /* 0x0000009f0c9f7220 */ /* 0x000fe40000410000 */
[----:B---3--:R-:W-:Y:S01]  /*4b20*/  FMUL.FTZ R85, R140, R79 ;  /* 0x0000004f8c557220 */ /* 0x008fe20000410000 */
[----:B------:R1:W-:Y:S01]  /*4b30*/  STS [R197.X4+0x86c], R74 ;  /* 0x00086c4ac5007388 */ /* 0x0003e20000004800 */
[----:B--2---:R-:W-:Y:S02]  /*4b40*/  FMUL.FTZ R80, R13, R78 ;  /* 0x0000004e0d507220 */ /* 0x004fe40000410000 */
[-C--:B------:R-:W-:Y:S01]  /*4b50*/  FFMA.FTZ R78, R32, -R125.reuse, R179 ;  /* 0x8000007d204e7223 */ /* 0x080fe200000100b3 */
[----:B------:R2:W-:Y:S01]  /*4b60*/  STS [R197.X4+0x870], R159 ;  /* 0x0008709fc5007388 */ /* 0x0005e20000004800 */
[----:B0-----:R-:W-:-:S02]  /*4b70*/  FMUL.FTZ R71, R89, R125 ;  /* 0x0000007d59477220 */ /* 0x001fc40000410000 */
[----:B------:R-:W-:Y:S01]  /*4b80*/  FMUL.FTZ R84, R14, R85 ;  /* 0x000000550e547220 */ /* 0x000fe20000410000 */
[----:B------:R0:W-:Y:S01]  /*4b90*/  STS [R197.X4+0x874], R80 ;  /* 0x00087450c5007388 */ /* 0x0001e20000004800 */
[C---:B------:R-:W-:Y:S02]  /*4ba0*/  FMUL.FTZ R82, R140.reuse, R193 ;  /* 0x000000c18c527220 */ /* 0x040fe40000410000 */
[----:B------:R-:W-:Y:S01]  /*4bb0*/  FMUL.FTZ R85, R140, R165 ;  /* 0x000000a58c557220 */ /* 0x000fe20000410000 */
[----:B------:R3:W-:Y:S01]  /*4bc0*/  STS [R197.X4+0x878], R84 ;  /* 0x00087854c5007388 */ /* 0x0007e20000004800 */
[----:B-1----:R-:W-:Y:S02]  /*4bd0*/  FMUL.FTZ R74, R169, R124 ;  /* 0x0000007ca94a7220 */ /* 0x002fe40000410000 */
[----:B--2---:R-:W-:Y:S02]  /*4be0*/  FFMA.FTZ R159, R71, R78, RZ ;  /* 0x0000004e479f7223 */ /* 0x004fe400000100ff */
[----:B------:R-:W-:-:S02]  /*4bf0*/  FADD.FTZ R185, -R142, R195 ;  /* 0x000000c38eb97221 */ /* 0x000fc40000010100 */
[----:B------:R-:W-:Y:S02]  /*4c00*/  FMUL.FTZ R90, R15, R82 ;  /* 0x000000520f5a7220 */ /* 0x000fe40000410000 */
[----:B------:R-:W-:Y:S02]  /*4c10*/  FMUL.FTZ R142, R8, R85 ;  /* 0x00000055088e7220 */ /* 0x000fe40000410000 */
[-C--:B------:R-:W-:Y:S01]  /*4c20*/  FFMA.FTZ R82, R34, -R127.reuse, R167 ;  /* 0x8000007f22527223 */ /* 0x080fe200000100a7 */
[----:B------:R1:W-:Y:S01]  /*4c30*/  STS [R197.X4+0x87c], R90 ;  /* 0x00087c5ac5007388 */ /* 0x0003e20000004800 */
[----:B------:R-:W-:Y:S02]  /*4c40*/  FMUL.FTZ R85, R91, R127 ;  /* 0x0000007f5b557220 */ /* 0x000fe40000410000 */
[----:B------:R-:W-:Y:S01]  /*4c50*/  FFMA.FTZ R159, R74, R152, R159 ;  /* 0x000000984a9f7223 */ /* 0x000fe2000001009f */
[----:B------:R2:W-:Y:S01]  /*4c60*/  STS [R197.X4+0x880], R142 ;  /* 0x0008808ec5007388 */ /* 0x0005e20000004800 */
[----:B0-----:R-:W-:-:S02]  /*4c70*/  FMUL.FTZ R80, R143, R126 ;  /* 0x0000007e8f507220 */ /* 0x001fc40000410000 */
[----:B------:R-:W-:Y:S02]  /*4c80*/  FFMA.FTZ R159, R85, R82, R159 ;  /* 0x00000052559f7223 */ /* 0x000fe4000001009f */
[----:B------:R-:W-:Y:S02]  /*4c90*/  FADD.FTZ R148, -R148, R189 ;  /* 0x000000bd94947221 */ /* 0x000fe40000010100 */
[----:B------:R-:W-:Y:S02]  /*4ca0*/  FADD.FTZ R189, -R88, R193 ;  /* 0x000000c158bd7221 */ /* 0x000fe40000010100 */
[----:B------:R-:W-:Y:S02]  /*4cb0*/  FFMA.FTZ R156, R24, -R129, R81 ;  /* 0x80000081189c7223 */ /* 0x000fe40000010051 */
[-C--:B------:R-:W-:Y:S02]  /*4cc0*/  FFMA.FTZ R88, R28, -R121.reuse, R83 ;  /* 0x800000791c587223 */ /* 0x080fe40000010053 */
[----:B------:R-:W-:-:S02]  /*4cd0*/  FMUL.FTZ R81, R145, R121 ;  /* 0x0000007991517220 */ /* 0x000fc40000410000 */
[----:B------:R-:W-:Y:S02]  /*4ce0*/  FFMA.FTZ R159, R80, R150, R159 ;  /* 0x00000096509f7223 */ /* 0x000fe4000001009f */
[----:B------:R-:W-:Y:S02]  /*4cf0*/  FMUL.FTZ R83, R171, R120 ;  /* 0x00000078ab537220 */ /* 0x000fe40000410000 */
[----:B------:R-:W-:Y:S02]  /*4d00*/  FFMA.FTZ R159, R81, R88, R159 ;  /* 0x00000058519f7223 */ /* 0x000fe4000001009f */
[----:B------:R-:W-:Y:S02]  /*4d10*/  FADD.FTZ R167, -R87, R68 ;  /* 0x0000004457a77221 */ /* 0x000fe40000010100 */
[-C--:B------:R-:W-:Y:S02]  /*4d20*/  FFMA.FTZ R154, R30, -R123.reuse, R163 ;  /* 0x8000007b1e9a7223 */ /* 0x080fe400000100a3 */
[----:B------:R-:W-:-:S02]  /*4d30*/  FMUL.FTZ R87, R147, R123 ;  /* 0x0000007b93577220 */ /* 0x000fc40000410000 */
[----:B------:R-:W-:Y:S02]  /*4d40*/  FFMA.FTZ R159, R83, R148, R159 ;  /* 0x00000094539f7223 */ /* 0x000fe4000001009f */
[----:B------:R-:W-:Y:S02]  /*4d50*/  FADD.FTZ R144, -R144, R191 ;  /* 0x000000bf90907221 */ /* 0x000fe40000010100 */
[----:B---3--:R-:W-:Y:S02]  /*4d60*/  FMUL.FTZ R84, R149, R122 ;  /* 0x0000007a95547220 */ /* 0x008fe40000410000 */
[----:B------:R-:W-:Y:S02]  /*4d70*/  FFMA.FTZ R163, R87, R154, R159 ;  /* 0x0000009a57a37223 */ /* 0x000fe4000001009f */
[----:B-1----:R-:W-:Y:S02]  /*4d80*/  FADD.FTZ R90, -R86, R187 ;  /* 0x000000bb565a7221 */ /* 0x002fe40000010100 */
[----:B------:R-:W-:-:S02]  /*4d90*/  FMUL.FTZ R68, R140, R68 ;  /* 0x000000448c447220 */ /* 0x000fc40000410000 */
[----:B------:R-:W-:Y:S01]  /*4da0*/  FMUL.FTZ R86, R140, R187 ;  /* 0x000000bb8c567220 */ /* 0x000fe20000410000 */
[----:B------:R-:W-:Y:S01]  /*4db0*/  IADD3 R187, R102, 0x20, RZ ;  /* 0x0000002066bb7810 */ /* 0x000fe20007ffe0ff */
[----:B------:R-:W-:Y:S02]  /*4dc0*/  FMUL.FTZ R159, R151, R129 ;  /* 0x00000081979f7220 */ /* 0x000fe40000410000 */
[----:B------:R-:W-:Y:S01]  /*4dd0*/  FFMA.FTZ R163, R84, R144, R163 ;  /* 0x0000009054a37223 */ /* 0x000fe200000100a3 */
[----:B------:R-:W-:Y:S01]  /*4de0*/  LEA.HI.SX32 R187, R187, R102, 0x1b ;  /* 0x00000066bbbb7211 */ /* 0x000fe200078fdaff */
[----:B--2---:R-:W-:Y:S02]  /*4df0*/  FMUL.FTZ R142, R9, R68 ;  /* 0x00000044098e7220 */ /* 0x004fe40000410000 */
[----:B------:R-:W-:Y:S02]  /*4e00*/  FMUL.FTZ R146, R11, R86 ;  /* 0x000000560b927220 */ /* 0x000fe40000410000 */
[----:B------:R-:W-:Y:S01]  /*4e10*/  FMUL.FTZ R86, R153, R128 ;  /* 0x0000008099567220 */ /* 0x000fe20000410000 */
[----:B------:R0:W-:Y:S01]  /*4e20*/  STS [R197.X4+0x884], R142 ;  /* 0x0008848ec5007388 */ /* 0x0001e20000004800 */
[----:B------:R-:W-:-:S02]  /*4e30*/  FFMA.FTZ R68, R159, R156, R163 ;  /* 0x0000009c9f447223 */ /* 0x000fc400000100a3 */
[-C--:B------:R-:W-:Y:S01]  /*4e40*/  FMUL.FTZ R163, R155, R131.reuse ;  /* 0x000000839ba37220 */ /* 0x080fe20000410000 */
[----:B------:R1:W-:Y:S01]  /*4e50*/  STS [R197.X4+0x88c], R146 ;  /* 0x00088c92c5007388 */ /* 0x0003e20000004800 */
[----:B------:R-:W-:Y:S02]  /*4e60*/  FFMA.FTZ R162, R26, -R131, R79 ;  /* 0x800000831aa27223 */ /* 0x000fe4000001004f */
[----:B------:R-:W-:Y:S02]  /*4e70*/  FFMA.FTZ R68, R86, R185, R68 ;  /* 0x000000b956447223 */ /* 0x000fe40000010044 */
[----:B------:R-:W-:Y:S02]  /*4e80*/  FMUL.FTZ R179, R140, R69 ;  /* 0x000000458cb37220 */ /* 0x000fe40000410000 */
[----:B------:R-:W-:Y:S02]  /*4e90*/  FMUL.FTZ R140, R173, R130 ;  /* 0x00000082ad8c7220 */ /* 0x000fe40000410000 */
[----:B------:R-:W-:-:S02]  /*4ea0*/  FFMA.FTZ R68, R163, R162, R68 ;  /* 0x000000a2a3447223 */ /* 0x000fc40000010044 */
[-C--:B------:R-:W-:Y:S02]  /*4eb0*/  FMUL.FTZ R79, R175, R133.reuse ;  /* 0x00000085af4f7220 */ /* 0x080fe40000410000 */
[----:B------:R-:W-:Y:S02]  /*4ec0*/  FFMA.FTZ R160, R20, -R133, R165 ;  /* 0x8000008514a07223 */ /* 0x000fe400000100a5 */
[----:B------:R-:W-:Y:S02]  /*4ed0*/  FFMA.FTZ R68, R140, R189, R68 ;  /* 0x000000bd8c447223 */ /* 0x000fe40000010044 */
[----:B------:R-:W-:Y:S02]  /*4ee0*/  FMUL.FTZ R179, R10, R179 ;  /* 0x000000b30ab37220 */ /* 0x000fe40000410000 */
[----:B0-----:R-:W-:Y:S02]  /*4ef0*/  FMUL.FTZ R142, R157, R132 ;  /* 0x000000849d8e7220 */ /* 0x001fe40000410000 */
[----:B------:R-:W-:Y:S01]  /*4f00*/  FFMA.FTZ R68, R79, R160, R68 ;  /* 0x000000a04f447223 */ /* 0x000fe20000010044 */
[----:B------:R0:W-:Y:S01]  /*4f10*/  STS [R197.X4+0x888], R179 ;  /* 0x000888b3c5007388 */ /* 0x0001e20000004800 */
[----:B-1----:R-:W-:-:S02]  /*4f20*/  FMUL.FTZ R146, R177, R134 ;  /* 0x00000086b1927220 */ /* 0x002fc40000410000 */
[-C--:B------:R-:W-:Y:S02]  /*4f30*/  FMUL.FTZ R161, R75, R135.reuse ;  /* 0x000000874ba17220 */ /* 0x080fe40000410000 */
[----:B------:R-:W-:Y:S02]  /*4f40*/  FFMA.FTZ R158, R22, -R135, R69 ;  /* 0x80000087169e7223 */ /* 0x000fe40000010045 */
[----:B------:R-:W-:Y:S02]  /*4f50*/  FFMA.FTZ R68, R142, R167, R68 ;  /* 0x000000a78e447223 */ /* 0x000fe40000010044 */
[----:B0-----:R-:W-:Y:S02]  /*4f60*/  FMUL.FTZ R179, R146, R90 ;  /* 0x0000005a92b37220 */ /* 0x001fe40000410000 */
        /* <DEDUP_REMOVED lines=12> */
.L_x_6034:
[----:B------:R-:W-:Y:S05]  /*5030*/  BSYNC B0 ;  /* 0x0000000000007941 */ /* 0x000fea0003800000 */
.L_x_6033:
[----:B------:R-:W1:Y:S01]  /*5040*/  LDS R187, [R187.X4+0x8d0] ;  /* 0x0008d000bbbb7984 */ /* 0x000e620000004800 */
[----:B------:R-:W-:Y:S01]  /*5050*/  BSSY B0, `(.L_x_6035) ;  /* 0x0000006000007945 */ /* 0x000fe20003800000 */
[----:B0-----:R-:W-:Y:S01]  /*5060*/  FADD.FTZ R68, R166, R179 ;  /* 0x000000b3a6447221 */ /* 0x001fe20000010000 */
[C---:B------:R-:W-:Y:S02]  /*5070*/  IADD3 R69, R102.reuse, 0x40, RZ ;  /* 0x0000004066457810 */ /* 0x040fe40007ffe0ff */
[----:B------:R-:W-:Y:S01]  /*5080*/  IADD3 R77, R102, 0x60, RZ ;  /* 0x00000060664d7810 */ /* 0x000fe20007ffe0ff */
[----:B------:R-:W-:Y:S05]  /*5090*/  @!P1 BRA `(.L_x_6036) ;  /* 0x0000001000009947 */ /* 0x000fea0003800000 */
[----:B-1----:R0:W-:Y:S02]  /*50a0*/  RED.E.ADD.F32.FTZ.RN.STRONG.GPU [R72.64+-0x780], R187 ;  /* 0xfff880bb4800798e */ /* 0x0021e4000c10e784 */
.L_x_6036:
[----:B------:R-:W-:Y:S05]  /*50b0*/  BSYNC B0 ;  /* 0x0000000000007941 */ /* 0x000fea0003800000 */
.L_x_6035:
        /* <DEDUP_REMOVED lines=14> */
.L_x_6038:
[----:B------:R-:W-:Y:S05]  /*51a0*/  BSYNC B0 ;  /* 0x0000000000007941 */ /* 0x000fea0003800000 */
.L_x_6037:
[----:B------:R-:W3:Y:S01]  /*51b0*/  LDS R77, [R77.X4+0x9d0] ;  /* 0x0009d0004d4d7984 */ /* 0x000ee20000004800 */
[----:B------:R-:W-:Y:S01]  /*51c0*/  BSSY B0, `(.L_x_6039) ;  /* 0x0000005000007945 */ /* 0x000fe20003800000 */
[----:B--2---:R-:W-:Y:S02]  /*51d0*/  IADD3 R69, R102, 0xa0, RZ ;  /* 0x000000a066457810 */ /* 0x004fe40007ffe0ff */
[----:B------:R-:W-:Y:S01]  /*51e0*/  LEA.HI.SX32 R141, R141, R102, 0x1b ;  /* 0x000000668d8d7211 */ /* 0x000fe200078fdaff */
[----:B------:R-:W-:Y:S05]  /*51f0*/  @!P0 BRA `(.L_x_6040) ;  /* 0x0000001000008947 */ /* 0x000fea0003800000 */
[----:B---3--:R2:W-:Y:S02]  /*5200*/  RED.E.ADD.F32.FTZ.RN.STRONG.GPU [R72.64+-0x680], R77 ;  /* 0xfff9804d4800798e */ /* 0x0085e4000c10e784 */
.L_x_6040:
[----:B------:R-:W-:Y:S05]  /*5210*/  BSYNC B0 ;  /* 0x0000000000007941 */ /* 0x000fea0003800000 */
.L_x_6039:
[----:B------:R-:W4:Y:S01]  /*5220*/  LDS R141, [R141.X4+0xa50] ;  /* 0x000a50008d8d7984 */ /* 0x000f220000004800 */
[----:B------:R-:W-:Y:S01]  /*5230*/  BSSY B0, `(.L_x_6041) ;  /* 0x0000005000007945 */ /* 0x000fe20003800000 */
[----:B--23--:R-:W-:Y:S02]  /*5240*/  IADD3 R77, R102, 0xc0, RZ ;  /* 0x000000c0664d7810 */ /* 0x00cfe40007ffe0ff */
[----:B------:R-:W-:Y:S01]  /*5250*/  LEA.HI.SX32 R69, R69, R102, 0x1b ;  /* 0x0000006645457211 */ /* 0x000fe200078fdaff */
[----:B------:R-:W-:Y:S05]  /*5260*/  @!P1 BRA `(.L_x_6042) ;  /* 0x0000001000009947 */ /* 0x000fea0003800000 */
[----:B----4-:R2:W-:Y:S02]  /*5270*/  RED.E.ADD.F32.FTZ.RN.STRONG.GPU [R72.64+-0x600], R141 ;  /* 0xfffa008d4800798e */ /* 0x0105e4000c10e784 */
.L_x_6042:
[----:B------:R-:W-:Y:S05]  /*5280*/  BSYNC B0 ;  /* 0x0000000000007941 */ /* 0x000fea0003800000 */
.L_x_6041:
[----:B------:R-:W3:Y:S01]  /*5290*/  LDS R69, [R69.X4+0xad0] ;  /* 0x000ad00045457984 */ /* 0x000ee20000004800 */
[----:B------:R-:W-:Y:S01]  /*52a0*/  BSSY B0, `(.L_x_6043) ;  /* 0x0000005000007945 */ /* 0x000fe20003800000 */
[----:B--2-4-:R-:W-:-:S02]  /*52b0*/  IADD3 R141, R102, 0xe0, RZ ;  /* 0x000000e0668d7810 */ /* 0x014fc40007ffe0ff */
[----:B------:R-:W-:Y:S01]  /*52c0*/  LEA.HI.SX32 R77, R77, R102, 0x1b ;  /* 0x000000664d4d7211 */ /* 0x000fe200078fdaff */
[----:B------:R-:W-:Y:S05]  /*52d0*/  @!P2 BRA `(.L_x_6044) ;  /* 0x000000100000a947 */ /* 0x000fea0003800000 */
[----:B---3--:R2:W-:Y:S02]  /*52e0*/  RED.E.ADD.F32.FTZ.RN.STRONG.GPU [R72.64+-0x580], R69 ;  /* 0xfffa80454800798e */ /* 0x0085e4000c10e784 */
.L_x_6044:
[----:B------:R-:W-:Y:S05]  /*52f0*/  BSYNC B0 ;  /* 0x0000000000007941 */ /* 0x000fea0003800000 */
.L_x_6043:
[----:B------:R-:W4:Y:S01]  /*5300*/  LDS R77, [R77.X4+0xb50] ;  /* 0x000b50004d4d7984 */ /* 0x000f220000004800 */
[----:B------:R-:W-:Y:S01]  /*5310*/  BSSY B0, `(.L_x_6045) ;  /* 0x0000005000007945 */ /* 0x000fe20003800000 */
[----:B--23--:R-:W-:Y:S02]  /*5320*/  IADD3 R69, R102, 0x100, RZ ;  /* 0x0000010066457810 */ /* 0x00cfe40007ffe0ff */
[----:B------:R-:W-:Y:S01]  /*5330*/  LEA.HI.SX32 R141, R141, R102, 0x1b ;  /* 0x000000668d8d7211 */ /* 0x000fe200078fdaff */
[----:B------:R-:W-:Y:S05]  /*5340*/  @!P3 BRA `(.L_x_6046) ;  /* 0x000000100000b947 */ /* 0x000fea0003800000 */
[----:B----4-:R2:W-:Y:S02]  /*5350*/  RED.E.ADD.F32.FTZ.RN.STRONG.GPU [R72.64+-0x500], R77 ;  /* 0xfffb004d4800798e */ /* 0x0105e4000c10e784 */
.L_x_6046:
[----:B------:R-:W-:Y:S05]  /*5360*/  BSYNC B0 ;  /* 0x0000000000007941 */ /* 0x000fea0003800000 */
.L_x_6045:
[----:B------:R-:W3:Y:S01]  /*5370*/  LDS R141, [R141.X4+0xbd0] ;  /* 0x000bd0008d8d7984 */ /* 0x000ee20000004800 */
[----:B------:R-:W-:Y:S01]  /*5380*/  BSSY B0, `(.L_x_6047) ;  /* 0x0000004000007945 */ /* 0x000fe20003800000 */
[----:B------:R-:W-:Y:S01]  /*5390*/  LEA.HI.SX32 R69, R69, R102, 0x1b ;  /* 0x0000006645457211 */ /* 0x000fe200078fdaff */
[----:B------:R-:W-:Y:S05]  /*53a0*/  @!P4 BRA `(.L_x_6048) ;  /* 0x000000100000c947 */ /* 0x000fea0003800000 */
[----:B---3--:R3:W-:Y:S02]  /*53b0*/  RED.E.ADD.F32.FTZ.RN.STRONG.GPU [R72.64+-0x480], R141 ;  /* 0xfffb808d4800798e */ /* 0x0087e4000c10e784 */
.L_x_6048:
[----:B------:R-:W-:Y:S05]  /*53c0*/  BSYNC B0 ;  /* 0x0000000000007941 */ /* 0x000fea0003800000 */
.L_x_6047:
[----:B------:R-:W0:Y:S01]  /*53d0*/  LDS R69, [R69.X4+0xc50] ;  /* 0x000c500045457984 */ /* 0x000e220000004800 */
[----:B------:R-:W-:Y:S01]  /*53e0*/  BSSY B0, `(.L_x_6049) ;  /* 0x0000005000007945 */ /* 0x000fe20003800000 */
[----:B--2-4-:R-:W-:-:S02]  /*53f0*/  IADD3 R77, R102, 0x120, RZ ;  /* 0x00000120664d7810 */ /* 0x014fc40007ffe0ff */
[----:B---3--:R-:W-:Y:S01]  /*5400*/  IADD3 R141, R102, 0x140, RZ ;  /* 0x00000140668d7810 */ /* 0x008fe20007ffe0ff */
[----:B------:R-:W-:Y:S05]  /*5410*/  @!P5 BRA `(.L_x_6050) ;  /* 0x000000100000d947 */ /* 0x000fea0003800000 */
[----:B0-----:R0:W-:Y:S02]  /*5420*/  RED.E.ADD.F32.FTZ.RN.STRONG.GPU [R72.64+-0x400], R69 ;  /* 0xfffc00454800798e */ /* 0x0011e4000c10e784 */
.L_x_6050:
[----:B------:R-:W-:Y:S05]  /*5430*/  BSYNC B0 ;  /* 0x0000000000007941 */ /* 0x000fea0003800000 */
.L_x_6049:
        /* <DEDUP_REMOVED lines=14> */
.L_x_6052:
[----:B------:R-:W-:Y:S05]  /*5520*/  BSYNC B0 ;  /* 0x0000000000007941 */ /* 0x000fea0003800000 */
.L_x_6051:
[----:B------:R-:W2:Y:S01]  /*5530*/  LDS R141, [R141.X4+0xd50] ;  /* 0x000d50008d8d7984 */ /* 0x000ea20000004800 */
[----:B------:R-:W-:Y:S01]  /*5540*/  BSSY B0, `(.L_x_6053) ;  /* 0x0000005000007945 */ /* 0x000fe20003800000 */
[----:B0-----:R-:W-:-:S02]  /*5550*/  IADD3 R77, R102, 0x180, RZ ;  /* 0x00000180664d7810 */ /* 0x001fc40007ffe0ff */
[----:B------:R-:W-:Y:S01]  /*5560*/  LEA.HI.SX32 R69, R69, R102, 0x1b ;  /* 0x0000006645457211 */ /* 0x000fe200078fdaff */
[----:B------:R-:W-:Y:S05]  /*5570*/  @!P0 BRA `(.L_x_6054) ;  /* 0x0000001000008947 */ /* 0x000fea0003800000 */
[----:B--2---:R0:W-:Y:S02]  /*5580*/  RED.E.ADD.F32.FTZ.RN.STRONG.GPU [R72.64+-0x300], R141 ;  /* 0xfffd008d4800798e */ /* 0x0041e4000c10e784 */
.L_x_6054:
[----:B------:R-:W-:Y:S05]  /*5590*/  BSYNC B0 ;  /* 0x0000000000007941 */ /* 0x000fea0003800000 */
.L_x_6053:
[----:B------:R-:W3:Y:S01]  /*55a0*/  LDS R69, [R69.X4+0xdd0] ;  /* 0x000dd00045457984 */ /* 0x000ee20000004800 */
[----:B------:R-:W-:Y:S01]  /*55b0*/  BSSY B0, `(.L_x_6055) ;  /* 0x0000005000007945 */ /* 0x000fe20003800000 */
[----:B0-2---:R-:W-:Y:S02]  /*55c0*/  IADD3 R141, R102, 0x1a0, RZ ;  /* 0x000001a0668d7810 */ /* 0x005fe40007ffe0ff */
[----:B------:R-:W-:Y:S01]  /*55d0*/  LEA.HI.SX32 R77, R77, R102, 0x1b ;  /* 0x000000664d4d7211 */ /* 0x000fe200078fdaff */
[----:B------:R-:W-:Y:S05]  /*55e0*/  @!P1 BRA `(.L_x_6056) ;  /* 0x0000001000009947 */ /* 0x000fea0003800000 */
[----:B---3--:R0:W-:Y:S02]  /*55f0*/  RED.E.ADD.F32.FTZ.RN.STRONG.GPU [R72.64+-0x280], R69 ;  /* 0xfffd80454800798e */ /* 0x0081e4000c10e784 */
.L_x_6056:
[----:B------:R-:W-:Y:S05]  /*5600*/  BSYNC B0 ;  /* 0x0000000000007941 */ /* 0x000fea0003800000 */
.L_x_6055:
[----:B------:R-:W2:Y:S01]  /*5610*/  LDS R77, [R77.X4+0xe50] ;  /* 0x000e50004d4d7984 */ /* 0x000ea20000004800 */
[----:B------:R-:W-:Y:S01]  /*5620*/  BSSY B0, `(.L_x_6057) ;  /* 0x0000005000007945 */ /* 0x000fe20003800000 */
[----:B0--3--:R-:W-:Y:S02]  /*5630*/  IADD3 R69, R102, 0x1c0, RZ ;  /* 0x000001c066457810 */ /* 0x009fe40007ffe0ff */
[----:B------:R-:W-:Y:S01]  /*5640*/  LEA.HI.SX32 R141, R141, R102, 0x1b ;  /* 0x000000668d8d7211 */ /* 0x000fe200078fdaff */
[----:B------:R-:W-:Y:S05]  /*5650*/  @!P2 BRA `(.L_x_6058) ;  /* 0x000000100000a947 */ /* 0x000fea0003800000 */
[----:B--2---:R0:W-:Y:S02]  /*5660*/  RED.E.ADD.F32.FTZ.RN.STRONG.GPU [R72.64+-0x200], R77 ;  /* 0xfffe004d4800798e */ /* 0x0041e4000c10e784 */
.L_x_6058:
[----:B------:R-:W-:Y:S05]  /*5670*/  BSYNC B0 ;  /* 0x0000000000007941 */ /* 0x000fea0003800000 */
.L_x_6057:
[----:B------:R-:W3:Y:S01]  /*5680*/  LDS R141, [R141.X4+0xed0] ;  /* 0x000ed0008d8d7984 */ /* 0x000ee20000004800 */
[----:B------:R-:W-:Y:S01]  /*5690*/  BSSY B0, `(.L_x_6059) ;  /* 0x0000005000007945 */ /* 0x000fe20003800000 */
[----:B0-2---:R-:W-:-:S02]  /*56a0*/  IADD3 R77, R102, 0x1e0, RZ ;  /* 0x000001e0664d7810 */ /* 0x005fc40007ffe0ff */
[----:B------:R-:W-:Y:S01]  /*56b0*/  LEA.HI.SX32 R69, R69, R102, 0x1b ;  /* 0x0000006645457211 */ /* 0x000fe200078fdaff */
[----:B------:R-:W-:Y:S05]  /*56c0*/  @!P3 BRA `(.L_x_6060) ;  /* 0x000000100000b947 */ /* 0x000fea0003800000 */
[----:B---3--:R0:W-:Y:S02]  /*56d0*/  RED.E.ADD.F32.FTZ.RN.STRONG.GPU [R72.64+-0x180], R141 ;  /* 0xfffe808d4800798e */ /* 0x0081e4000c10e784 */
.L_x_6060:
[----:B------:R-:W-:Y:S05]  /*56e0*/  BSYNC B0 ;  /* 0x0000000000007941 */ /* 0x000fea0003800000 */
.L_x_6059:
[----:B------:R-:W2:Y:S01]  /*56f0*/  LDS R69, [R69.X4+0xf50] ;  /* 0x000f500045457984 */ /* 0x000ea20000004800 */
[----:B------:R-:W-:Y:S01]  /*5700*/  BSSY B0, `(.L_x_6061) ;  /* 0x0000004000007945 */ /* 0x000fe20003800000 */
[----:B------:R-:W-:Y:S01]  /*5710*/  LEA.HI.SX32 R77, R77, R102, 0x1b ;  /* 0x000000664d4d7211 */ /* 0x000fe200078fdaff */
[----:B------:R-:W-:Y:S05]  /*5720*/  @!P4 BRA `(.L_x_6062) ;  /* 0x000000100000c947 */ /* 0x000fea0003800000 */
[----:B--2---:R2:W-:Y:S02]  /*5730*/  RED.E.ADD.F32.FTZ.RN.STRONG.GPU [R72.64+-0x100], R69 ;  /* 0xffff00454800798e */ /* 0x0045e4000c10e784 */
.L_x_6062:
[----:B------:R-:W-:Y:S05]  /*5740*/  BSYNC B0 ;  /* 0x0000000000007941 */ /* 0x000fea0003800000 */
.L_x_6061:
[----:B------:R-:W4:Y:S01]  /*5750*/  LDS R77, [R77.X4+0xfd0] ;  /* 0x000fd0004d4d7984 */ /* 0x000f220000004800 */
[----:B------:R-:W-:Y:S01]  /*5760*/  BSSY B0, `(.L_x_6063) ;  /* 0x0000003000007945 */ /* 0x000fe20003800000 */
[----:B------:R-:W-:Y:S05]  /*5770*/  @!P5 BRA `(.L_x_6064) ;  /* 0x000000100000d947 */ /* 0x000fea0003800000 */
[----:B----4-:R4:W-:Y:S02]  /*5780*/  RED.E.ADD.F32.FTZ.RN.STRONG.GPU [R72.64+-0x80], R77 ;  /* 0xffff804d4800798e */ /* 0x0109e4000c10e784 */
.L_x_6064:
[----:B------:R-:W-:Y:S05]  /*5790*/  BSYNC B0 ;  /* 0x0000000000007941 */ /* 0x000fea0003800000 */
.L_x_6063:
[----:B--2---:R-:W2:Y:S01]  /*57a0*/  SHFL.DOWN PT, R69, R68, 0x1, 0x1f ;  /* 0x08201f0044457f89 */ /* 0x004ea200000e0000 */
[----:B------:R-:W-:Y:S01]  /*57b0*/  ISETP.GT.AND P0, PT, R104, 0x1e, PT ;  /* 0x0000001e6800780c */ /* 0x000fe20003f04270 */
[----:B0---4-:R-:W-:Y:S01]  /*57c0*/  FMUL.FTZ R72, R138, R153 ;  /* 0x000000998a487220 */ /* 0x011fe20000410000 */
[----:B------:R-:W-:Y:S01]  /*57d0*/  ISETP.NE.AND P1, PT, R102, RZ, PT ;  /* 0x000000ff6600720c */ /* 0x000fe20003f25270 */
[----:B------:R-:W0:Y:S01]  /*57e0*/  SHFL.DOWN PT, R73, R70, 0x1, 0x1f ;  /* 0x08201f0046497f89 */ /* 0x000e2200000e0000 */
[----:B------:R-:W-:Y:S01]  /*57f0*/  FMUL.FTZ R76, R138, R173 ;  /* 0x000000ad8a4c7220 */ /* 0x000fe20000410000 */
[----:B------:R-:W-:Y:S01]  /*5800*/  BSSY B0, `(.L_x_6065) ;  /* 0x0000073000007945 */ /* 0x000fe20003800000 */
[----:B------:R-:W-:-:S02]  /*5810*/  FMUL.FTZ R72, R72, R185 ;  /* 0x000000b948487220 */ /* 0x000fc40000410000 */
[----:B------:R-:W-:Y:S02]  /*5820*/  FMUL.FTZ R76, R76, R189 ;  /* 0x000000bd4c4c7220 */ /* 0x000fe40000410000 */
[----:B------:R-:W-:Y:S02]  /*5830*/  FFMA.FTZ R72, R25, R153, R72 ;  /* 0x0000009919487223 */ /* 0x000fe40000010048 */
[----:B------:R-:W-:Y:S02]  /*5840*/  FFMA.FTZ R76, R27, R173, R76 ;  /* 0x000000ad1b4c7223 */ /* 0x000fe4000001004c */
[----:B------:R-:W-:Y:S02]  /*5850*/  FADD.FTZ R41, R72, R41 ;  /* 0x0000002948297221 */ /* 0x000fe40000010000 */
[----:B------:R-:W-:Y:S02]  /*5860*/  FADD.FTZ R63, R146, R63 ;  /* 0x0000003f923f7221 */ /* 0x000fe40000010000 */
[----:B------:R-:W-:-:S02]  /*5870*/  FADD.FTZ R62, R161, R62 ;  /* 0x0000003ea13e7221 */ /* 0x000fc40000010000 */
[----:B------:R-:W-:Y:S02]  /*5880*/  FADD.FTZ R61, R142, R61 ;  /* 0x0000003d8e3d7221 */ /* 0x000fe40000010000 */
[----:B------:R-:W-:Y:S02]  /*5890*/  FADD.FTZ R60, R79, R60 ;  /* 0x0000003c4f3c7221 */ /* 0x000fe40000010000 */
[----:B--2---:R-:W-:Y:S02]  /*58a0*/  @!P0 FADD.FTZ R68, R68, R69 ;  /* 0x0000004544448221 */ /* 0x004fe40000010000 */
[----:B------:R-:W-:Y:S02]  /*58b0*/  FADD.FTZ R59, R140, R59 ;  /* 0x0000003b8c3b7221 */ /* 0x000fe40000010000 */
[----:B0-----:R-:W-:Y:S01]  /*58c0*/  @!P0 FADD.FTZ R70, R70, R73 ;  /* 0x0000004946468221 */ /* 0x001fe20000010000 */
        /* <DEDUP_REMOVED lines=16> */
[----:B--2---:R-:W-:Y:S01]  /*59d0*/  @!P0 FADD.FTZ R70, R70, R73 ;  /* 0x0000004946468221 */ /* 0x004fe20000010000 */
        /* <DEDUP_REMOVED lines=10> */
[C---:B------:R-:W-:Y:S02]  /*5a80*/  FMUL.FTZ R69, R138.reuse, R149 ;  /* 0x000000958a457220 */ /* 0x040fe40000410000 */
[----:B------:R-:W-:-:S02]  /*5a90*/  FMUL.FTZ R73, R138, R155 ;  /* 0x0000009b8a497220 */ /* 0x000fc40000410000 */
[----:B------:R-:W-:Y:S02]  /*5aa0*/  FMUL.FTZ R144, R69, R144 ;  /* 0x0000009045907220 */ /* 0x000fe40000410000 */
[----:B------:R-:W-:Y:S02]  /*5ab0*/  FMUL.FTZ R73, R73, R162 ;  /* 0x000000a249497220 */ /* 0x000fe40000410000 */
[----:B------:R-:W-:Y:S02]  /*5ac0*/  FFMA.FTZ R144, R31, R149, R144 ;  /* 0x000000951f907223 */ /* 0x000fe40000010090 */
[----:B------:R-:W-:Y:S02]  /*5ad0*/  FFMA.FTZ R155, R26, R155, R73 ;  /* 0x0000009b1a9b7223 */ /* 0x000fe40000010049 */
[C---:B------:R-:W-:Y:S02]  /*5ae0*/  FMUL.FTZ R73, R138.reuse, R175 ;  /* 0x000000af8a497220 */ /* 0x040fe40000410000 */
[----:B------:R-:W-:-:S02]  /*5af0*/  FMUL.FTZ R69, R138, R147 ;  /* 0x000000938a457220 */ /* 0x000fc40000410000 */
[----:B------:R-:W-:Y:S02]  /*5b00*/  FMUL.FTZ R73, R73, R160 ;  /* 0x000000a049497220 */ /* 0x000fe40000410000 */
[----:B------:R-:W-:Y:S02]  /*5b10*/  FMUL.FTZ R154, R69, R154 ;  /* 0x0000009a459a7220 */ /* 0x000fe40000410000 */
[----:B0-----:R-:W-:Y:S02]  /*5b20*/  @!P0 FADD.FTZ R68, R68, R77 ;  /* 0x0000004d44448221 */ /* 0x001fe40000010000 */
[----:B------:R-:W-:Y:S02]  /*5b30*/  FMUL.FTZ R69, R138, R171 ;  /* 0x000000ab8a457220 */ /* 0x000fe40000410000 */
[----:B--2---:R-:W-:Y:S01]  /*5b40*/  @!P0 FADD.FTZ R70, R70, R141 ;  /* 0x0000008d46468221 */ /* 0x004fe20000010000 */
[----:B------:R-:W0:Y:S01]  /*5b50*/  SHFL.DOWN PT, R149, R68, 0x10, 0x1f ;  /* 0x0a001f0044957f89 */ /* 0x000e2200000e0000 */
[----:B------:R-:W-:Y:S01]  /*5b60*/  ISETP.GT.AND P0, PT, R104, 0xf, PT ;  /* 0x0000000f6800780c */ /* 0x000fe20003f04270 */
[----:B------:R-:W-:-:S02]  /*5b70*/  FFMA.FTZ R175, R20, R175, R73 ;  /* 0x000000af14af7223 */ /* 0x000fc40000010049 */
[----:B------:R-:W2:Y:S01]  /*5b80*/  SHFL.DOWN PT, R153, R70, 0x10, 0x1f ;  /* 0x0a001f0046997f89 */ /* 0x000ea200000e0000 */
[----:B------:R-:W-:Y:S02]  /*5b90*/  FMUL.FTZ R148, R69, R148 ;  /* 0x0000009445947220 */ /* 0x000fe40000410000 */
[C---:B------:R-:W-:Y:S02]  /*5ba0*/  FMUL.FTZ R73, R138.reuse, R75 ;  /* 0x0000004b8a497220 */ /* 0x040fe40000410000 */
[C---:B------:R-:W-:Y:S02]  /*5bb0*/  FMUL.FTZ R69, R138.reuse, R145 ;  /* 0x000000918a457220 */ /* 0x040fe40000410000 */
[----:B------:R-:W-:Y:S02]  /*5bc0*/  FMUL.FTZ R73, R73, R158 ;  /* 0x0000009e49497220 */ /* 0x000fe40000410000 */
[----:B------:R-:W-:Y:S02]  /*5bd0*/  FMUL.FTZ R88, R69, R88 ;  /* 0x0000005845587220 */ /* 0x000fe40000410000 */
[----:B------:R-:W-:-:S02]  /*5be0*/  FMUL.FTZ R69, R138, R143 ;  /* 0x0000008f8a457220 */ /* 0x000fc40000410000 */
[----:B------:R-:W-:Y:S02]  /*5bf0*/  FFMA.FTZ R77, R22, R75, R73 ;  /* 0x0000004b164d7223 */ /* 0x000fe40000010049 */
[----:B------:R-:W-:Y:S02]  /*5c00*/  FMUL.FTZ R73, R138, R169 ;  /* 0x000000a98a497220 */ /* 0x000fe40000410000 */
[----:B------:R-:W-:Y:S02]  /*5c10*/  FFMA.FTZ R151, R24, R151, R156 ;  /* 0x0000009718977223 */ /* 0x000fe4000001009c */
[----:B------:R-:W-:Y:S02]  /*5c20*/  FMUL.FTZ R150, R69, R150 ;  /* 0x0000009645967220 */ /* 0x000fe40000410000 */
[----:B0-----:R-:W-:Y:S02]  /*5c30*/  @!P0 FADD.FTZ R68, R68, R149 ;  /* 0x0000009544448221 */ /* 0x001fe40000010000 */
[----:B------:R-:W-:-:S02]  /*5c40*/  FMUL.FTZ R156, R138, R157 ;  /* 0x0000009d8a9c7220 */ /* 0x000fc40000410000 */
[----:B--2---:R-:W-:Y:S01]  /*5c50*/  @!P0 FADD.FTZ R70, R70, R153 ;  /* 0x0000009946468221 */ /* 0x004fe20000010000 */
[----:B------:R-:W-:Y:S01]  /*5c60*/  ISETP.NE.AND P0, PT, R104, RZ, PT ;  /* 0x000000ff6800720c */ /* 0x000fe20003f05270 */
[C---:B------:R-:W-:Y:S01]  /*5c70*/  FMUL.FTZ R141, R138.reuse, R177 ;  /* 0x000000b18a8d7220 */ /* 0x040fe20000410000 */
[----:B------:R-:W-:Y:S01]  /*5c80*/  MOV R72, R68 ;  /* 0x0000004400487202 */ /* 0x000fe20000000f00 */
[C---:B------:R-:W-:Y:S02]  /*5c90*/  FMUL.FTZ R75, R138.reuse, R91 ;  /* 0x0000005b8a4b7220 */ /* 0x040fe40000410000 */
[----:B------:R-:W-:Y:S02]  /*5ca0*/  FMUL.FTZ R69, R138, R89 ;  /* 0x000000598a457220 */ /* 0x000fe40000410000 */
[----:B------:R-:W-:Y:S01]  /*5cb0*/  FMUL.FTZ R152, R73, R152 ;  /* 0x0000009849987220 */ /* 0x000fe20000410000 */
[----:B------:R-:W-:Y:S01]  /*5cc0*/  MOV R73, R70 ;  /* 0x0000004600497202 */ /* 0x000fe20000000f00 */
[----:B------:R-:W-:-:S02]  /*5cd0*/  FMUL.FTZ R156, R156, R167 ;  /* 0x000000a79c9c7220 */ /* 0x000fc40000410000 */
[----:B------:R-:W-:Y:S02]  /*5ce0*/  FMUL.FTZ R90, R141, R90 ;  /* 0x0000005a8d5a7220 */ /* 0x000fe40000410000 */
[----:B------:R-:W-:Y:S01]  /*5cf0*/  FMUL.FTZ R75, R75, R82 ;  /* 0x000000524b4b7220 */ /* 0x000fe20000410000 */
[----:B------:R0:W-:Y:S01]  /*5d00*/  @!P0 STS.64 [0x1098], R72 ;  /* 0x00109848ff008388 */ /* 0x0001e20000000a00 */
        /* <DEDUP_REMOVED lines=34> */
.L_x_6066:
[----:B0-----:R-:W-:Y:S05]  /*5f30*/  BSYNC B0 ;  /* 0x0000000000007941 */ /* 0x001fea0003800000 */
.L_x_6065:
[----:B------:R-:W-:Y:S02]  /*5f40*/  IADD3 R137, R137, 0x1, RZ ;  /* 0x0000000189897810 */ /* 0x000fe40007ffe0ff */
[----:B------:R-:W-:Y:S02]  /*5f50*/  IADD3 R136, P1, R136, 0x1, RZ ;  /* 0x0000000188887810 */ /* 0x000fe40007f3e0ff */
[----:B------:R-:W-:Y:S02]  /*5f60*/  ISETP.GE.AND P0, PT, R137, c[0x0][0x16c], PT ;  /* 0x00005b0089007a0c */ /* 0x000fe40003f06270 */
[----:B------:R-:W-:-:S11]  /*5f70*/  IADD3.X R139, RZ, R139, RZ, P1, !PT ;  /* 0x0000008bff8b7210 */ /* 0x000fd60000ffe4ff */
[----:B------:R-:W-:Y:S01]  /*5f80*/  @P0 CALL.REL.NOINC `(.L_x_6030) ;  /* 0x0000001000000944 */ /* 0x000fe20003c00000 */
[----:B------:R-:W-:Y:S05]  /*5f90*/  BRA `(.L_x_6067) ;  /* 0xffffd22000007947 */ /* 0x000fea000383ffff */
.L_x_6030:
        /* <DEDUP_REMOVED lines=12> */
[----:B------:R-:W0:Y:S04]  /*6060*/  LDS.128 R20, [R119+0x10] ;  /* 0x0000100077147984 */ /* 0x000e280000000c00 */
[----:B------:R-:W2:Y:S04]  /*6070*/  LDS.128 R24, [R119+0x20] ;  /* 0x0000200077187984 */ /* 0x000ea80000000c00 */
[----:B------:R-:W3:Y:S01]  /*6080*/  LDS.128 R4, [R119] ;  /* 0x0000000077047984 */ /* 0x000ee20000000c00 */
        /* <DEDUP_REMOVED lines=14> */
[----:B------:R-:W-:-:S02]  /*6170*/  FADD.FTZ R5, R5, R100 ;  /* 0x0000006405057221 */ /* 0x000fc40000010000 */
[----:B------:R-:W-:Y:S01]  /*6180*/  @!P3 FMUL.FTZ R2, R20, -1.4426950216293334961 ;  /* 0xbfb8aa3b1402b820 */ /* 0x000fe20000410000 */
[----:B------:R-:W-:Y:S01]  /*6190*/  FSETP.GTU.FTZ.AND P1, PT, R26, 20, PT ;  /* 0x41a000001a00780b */ /* 0x000fe20003f3c000 */
[----:B------:R-:W-:Y:S02]  /*61a0*/  @!P4 FMUL.FTZ R8, R21, -1.4426950216293334961 ;  /* 0xbfb8aa3b1508c820 */ /* 0x000fe40000410000 */
[----:B------:R-:W-:Y:S02]  /*61b0*/  @!P0 FMUL.FTZ R9, R22, -1.4426950216293334961 ;  /* 0xbfb8aa3b16098820 */ /* 0x000fe40000410000 */
[----:B------:R-:W0:Y:S01]  /*61c0*/  @!P3 MUFU.EX2 R2, R2 ;  /* 0x000000020002b308 */ /* 0x000e220000000800 */
[----:B------:R-:W-:Y:S02]  /*61d0*/  @!P2 FMUL.FTZ R10, R23, -1.4426950216293334961 ;  /* 0xbfb8aa3b170aa820 */ /* 0x000fe40000410000 */
[----:B------:R-:W-:Y:S02]  /*61e0*/  FADD.FTZ R27, R27, R100 ;  /* 0x000000641b1b7221 */ /* 0x000fe40000010000 */
[----:B------:R-:W-:-:S03]  /*61f0*/  @!P5 FMUL.FTZ R12, R25, -1.4426950216293334961 ;  /* 0xbfb8aa3b190cd820 */ /* 0x000fc60000410000 */
[----:B------:R-:W2:Y:S01]  /*6200*/  @!P4 MUFU.EX2 R8, R8 ;  /* 0x000000080008c308 */ /* 0x000ea20000000800 */
[----:B------:R-:W-:-:S07]  /*6210*/  @!P1 FMUL.FTZ R15, R26, -1.4426950216293334961 ;  /* 0xbfb8aa3b1a0f9820 */ /* 0x000fce0000410000 */
[----:B------:R-:W3:Y:S01]  /*6220*/  @!P0 MUFU.EX2 R9, R9 ;  /* 0x0000000900098308 */ /* 0x000ee20000000800 */
[----:B0-----:R-:W-:Y:S02]  /*6230*/  @!P3 FADD.FTZ R3, R2, 1 ;  /* 0x3f8000000203b421 */ /* 0x001fe40000010000 */
[----:B--2---:R-:W-:-:S05]  /*6240*/  @!P4 FADD.FTZ R2, R8, 1 ;  /* 0x3f8000000802c421 */ /* 0x004fca0000010000 */
[----:B------:R-:W0:Y:S01]  /*6250*/  @!P3 MUFU.RCP R11, R3 ;  /* 0x00000003000bb308 */ /* 0x000e220000001000 */
[----:B------:R-:W-:Y:S02]  /*6260*/  @!P6 FMUL.FTZ R8, R24, -1.4426950216293334961 ;  /* 0xbfb8aa3b1808e820 */ /* 0x000fe40000410000 */
[----:B---3--:R-:W-:-:S05]  /*6270*/  @!P0 FADD.FTZ R9, R9, 1 ;  /* 0x3f80000009098421 */ /* 0x008fca0000010000 */
[----:B------:R-:W2:Y:S08]  /*6280*/  @!P4 MUFU.RCP R16, R2 ;  /* 0x000000020010c308 */ /* 0x000eb00000001000 */
[----:B------:R-:W3:Y:S01]  /*6290*/  @!P0 MUFU.RCP R9, R9 ;  /* 0x0000000900098308 */ /* 0x000ee20000001000 */
[----:B0-----:R-:W-:Y:S01]  /*62a0*/  @!P3 FMUL.FTZ R44, R44, R11 ;  /* 0x0000000b2c2cb220 */ /* 0x001fe20000410000 */
[----:B------:R-:W-:Y:S01]  /*62b0*/  FSETP.GTU.FTZ.AND P3, PT, R27, 20, PT ;  /* 0x41a000001b00780b */ /* 0x000fe20003f7c000 */
[----:B--2---:R-:W-:Y:S01]  /*62c0*/  @!P4 FMUL.FTZ R45, R45, R16 ;  /* 0x000000102d2dc220 */ /* 0x004fe20000410000 */
[----:B------:R-:W-:-:S04]  /*62d0*/  FSETP.GTU.FTZ.AND P4, PT, R4, 20, PT ;  /* 0x41a000000400780b */ /* 0x000fc80003f9c000 */
[----:B------:R-:W0:Y:S07]  /*62e0*/  @!P2 MUFU.EX2 R14, R10 ;  /* 0x0000000a000ea308 */ /* 0x000e2e0000000800 */
[----:B------:R-:W-:Y:S02]  /*62f0*/  @!P3 FMUL.FTZ R18, R27, -1.4426950216293334961 ;  /* 0xbfb8aa3b1b12b820 */ /* 0x000fe40000410000 */
[----:B---3--:R-:W-:Y:S01]  /*6300*/  @!P0 FMUL.FTZ R46, R46, R9 ;  /* 0x000000092e2e8220 */ /* 0x008fe20000410000 */
[----:B------:R-:W-:Y:S01]  /*6310*/  FSETP.GTU.FTZ.AND P0, PT, R5, 20, PT ;  /* 0x41a000000500780b */ /* 0x000fe20003f1c000 */
[----:B------:R2:W-:Y:S01]  /*6320*/  @!P6 MUFU.EX2 R3, R8 ;  /* 0x000000080003e308 */ /* 0x0005e20000000800 */
[----:B------:R-:W-:-:S02]  /*6330*/  @!P4 FMUL.FTZ R4, R4, -1.4426950216293334961 ;  /* 0xbfb8aa3b0404c820 */ /* 0x000fc40000410000 */
[----:B0-----:R-:W-:-:S05]  /*6340*/  @!P2 FADD.FTZ R14, R14, 1 ;  /* 0x3f8000000e0ea421 */ /* 0x001fca0000010000 */
[----:B------:R-:W0:Y:S01]  /*6350*/  @!P5 MUFU.EX2 R2, R12 ;  /* 0x0000000c0002d308 */ /* 0x000e220000000800 */
[----:B--2---:R-:W2:Y:S03]  /*6360*/  LDS.128 R8, [R119+0x30] ;  /* 0x0000300077087984 */ /* 0x004ea60000000c00 */
[----:B------:R-:W-:Y:S01]  /*6370*/  @!P0 FMUL.FTZ R5, R5, -1.4426950216293334961 ;  /* 0xbfb8aa3b05058820 */ /* 0x000fe20000410000 */
[----:B------:R-:W-:Y:S06]  /*6380*/  BAR.SYNC.DEFER_BLOCKING 0x0 ;  /* 0x0000000000007b1d */ /* 0x000fec0000010000 */
[----:B------:R3:W4:Y:S01]  /*6390*/  @!P4 MUFU.EX2 R12, R4 ;  /* 0x00000004000cc308 */ /* 0x0007220000000800 */
[----:B0-----:R-:W-:Y:S01]  /*63a0*/  @!P5 FADD.FTZ R16, R2, 1 ;  /* 0x3f8000000210d421 */ /* 0x001fe20000010000 */
[----:B------:R-:W-:-:S06]  /*63b0*/  SHF.L.U32 R2, R68, 0x9, RZ ;  /* 0x0000000944027819 */ /* 0x000fcc00000006ff */
[----:B------:R0:W5:Y:S01]  /*63c0*/  @!P1 MUFU.EX2 R17, R15 ;  /* 0x0000000f00119308 */ /* 0x0001620000000800 */
[----:B---3--:R-:W-:-:S04]  /*63d0*/  IMAD R4, R181, c[0x0][0x2d8], RZ ;  /* 0x0000b600b5047a24 */ /* 0x008fc800078e02ff */
[----:B------:R-:W-:-:S03]  /*63e0*/  IMAD R21, R101, c[0x0][0x2dc], R4 ;  /* 0x0000b70065157a24 */ /* 0x000fc600078e0204 */
[----:B------:R3:W1:Y:S01]  /*63f0*/  @!P0 MUFU.EX2 R13, R5 ;  /* 0x00000005000d8308 */ /* 0x0006620000000800 */
[----:B0-----:R-:W-:Y:S01]  /*6400*/  @!P6 FADD.FTZ R15, R3, 1 ;  /* 0x3f800000030fe421 */ /* 0x001fe20000010000 */
[--C-:B------:R-:W-:Y:S01]  /*6410*/  SHF.R.S32.HI R3, RZ, 0x1f, R2.reuse ;  /* 0x0000001fff037819 */ /* 0x100fe20000011402 */
[----:B----4-:R-:W-:Y:S01]  /*6420*/  @!P4 FADD.FTZ R12, R12, 1 ;  /* 0x3f8000000c0cc421 */ /* 0x010fe20000010000 */
[----:B------:R-:W-:Y:S04]  /*6430*/  STS.128 [R119], R64 ;  /* 0x0000004077007388 */ /* 0x000fe80000000c00 */
[----:B------:R-:W0:Y:S01]  /*6440*/  @!P2 MUFU.RCP R14, R14 ;  /* 0x0000000e000ea308 */ /* 0x000e220000001000 */
[----:B---3--:R-:W-:Y:S01]  /*6450*/  IMAD.WIDE.U32 R4, R101, c[0x0][0x2d8], R2 ;  /* 0x0000b60065047a25 */ /* 0x008fe200078e0002 */
[----:B------:R-:W-:Y:S03]  /*6460*/  STS.128 [R119+0x10], R52 ;  /* 0x0000103477007388 */ /* 0x000fe60000000c00 */
[----:B-----5:R-:W-:Y:S01]  /*6470*/  @!P1 FADD.FTZ R17, R17, 1 ;  /* 0x3f80000011119421 */ /* 0x020fe20000010000 */
[----:B------:R-:W-:Y:S01]  /*6480*/  IADD3 R5, R5, R21, RZ ;  /* 0x0000001505057210 */ /* 0x000fe20007ffe0ff */
[----:B--2---:R-:W-:Y:S01]  /*6490*/  FADD.FTZ R8, R8, R100 ;  /* 0x0000006408087221 */ /* 0x004fe20000010000 */
[----:B------:R-:W2:Y:S01]  /*64a0*/  @!P6 MUFU.RCP R19, R15 ;  /* 0x0000000f0013e308 */ /* 0x000ea20000001000 */
[----:B-1----:R-:W-:Y:S01]  /*64b0*/  @!P0 FADD.FTZ R13, R13, 1 ;  /* 0x3f8000000d0d8421 */ /* 0x002fe20000010000 */
[----:B------:R-:W-:Y:S01]  /*64c0*/  STS.128 [R119+0x20], R56 ;  /* 0x0000203877007388 */ /* 0x000fe20000000c00 */
[----:B------:R-:W-:-:S03]  /*64d0*/  IMAD.WIDE.U32 R4, R0, c[0x0][0x2e0], R4 ;  /* 0x0000b80000047a25 */ /* 0x000fc600078e0004 */
[----:B------:R-:W-:Y:S01]  /*64e0*/  STS.128 [R119+0x30], R60 ;  /* 0x0000303c77007388 */ /* 0x000fe20000000c00 */
[----:B------:R-:W-:Y:S01]  /*64f0*/  FADD.FTZ R9, R9, R100 ;  /* 0x0000006409097221 */ /* 0x000fe20000010000 */
[----:B------:R-:W1:Y:S01]  /*6500*/  @!P5 MUFU.RCP R16, R16 ;  /* 0x000000100010d308 */ /* 0x000e620000001000 */
[----:B0-----:R-:W-:Y:S01]  /*6510*/  @!P2 FMUL.FTZ R47, R47, R14 ;  /* 0x0000000e2f2fa220 */ /* 0x001fe20000410000 */
[----:B------:R-:W-:Y:S01]  /*6520*/  FSETP.GTU.FTZ.AND P2, PT, R8, 20, PT ;  /* 0x41a000000800780b */ /* 0x000fe20003f5c000 */
[----:B------:R-:W-:-:S06]  /*6530*/  NOP ;  /* 0x0000000000007918 */ /* 0x000fcc0000000000 */
[----:B------:R-:W0:Y:S01]  /*6540*/  @!P4 MUFU.RCP R15, R12 ;  /* 0x0000000c000fc308 */ /* 0x000e220000001000 */
[----:B--2---:R-:W-:Y:S01]  /*6550*/  @!P6 FMUL.FTZ R40, R40, R19 ;  /* 0x000000132828e220 */ /* 0x004fe20000410000 */
[----:B------:R-:W-:Y:S01]  /*6560*/  FSETP.GTU.FTZ.AND P6, PT, R9, 20, PT ;  /* 0x41a000000900780b */ /* 0x000fe20003fdc000 */
[--C-:B------:R-:W-:Y:S01]  /*6570*/  FADD.FTZ R19, R7, R100.reuse ;  /* 0x0000006407137221 */ /* 0x100fe20000010000 */
[----:B------:R-:W2:Y:S01]  /*6580*/  LDS.128 R20, [R104.X16] ;  /* 0x0000000068147984 */ /* 0x000ea2000000cc00 */
[----:B------:R-:W-:Y:S02]  /*6590*/  IMAD R7, R99, c[0x0][0x2e0], RZ ;  /* 0x0000b80063077a24 */ /* 0x000fe400078e02ff */
[----:B-1----:R-:W-:Y:S01]  /*65a0*/  @!P5 FMUL.FTZ R41, R41, R16 ;  /* 0x000000102929d220 */ /* 0x002fe20000410000 */
[----:B------:R-:W1:Y:S01]  /*65b0*/  @!P0 MUFU.RCP R14, R13 ;  /* 0x0000000d000e8308 */ /* 0x000e620000001000 */
[----:B------:R-:W-:Y:S01]  /*65c0*/  IMAD R7, R0, c[0x0][0x2e4], R7 ;  /* 0x0000b90000077a24 */ /* 0x000fe200078e0207 */
[----:B------:R-:W3:Y:S01]  /*65d0*/  LDS.128 R24, [R104.X16+0x200] ;  /* 0x0002000068187984 */ /* 0x000ee2000000cc00 */
[----:B------:R-:W-:-:S02]  /*65e0*/  FADD.FTZ R16, R6, R100 ;  /* 0x0000006406107221 */ /* 0x000fc40000010000 */
[--C-:B------:R-:W-:Y:S01]  /*65f0*/  FADD.FTZ R10, R10, R100.reuse ;  /* 0x000000640a0a7221 */ /* 0x100fe20000010000 */
[----:B------:R-:W-:Y:S01]  /*6600*/  IADD3 R5, R5, R7, RZ ;  /* 0x0000000705057210 */ /* 0x000fe20007ffe0ff */
[----:B------:R-:W4:Y:S01]  /*6610*/  LDS.128 R28, [R104.X16+0x400] ;  /* 0x00040000681c7984 */ /* 0x000f22000000cc00 */
[----:B------:R-:W5:Y:S01]  /*6620*/  @!P1 MUFU.RCP R17, R17 ;  /* 0x0000001100119308 */ /* 0x000f620000001000 */
[----:B0-----:R-:W-:Y:S01]  /*6630*/  @!P4 FMUL.FTZ R48, R48, R15 ;  /* 0x0000000f3030c220 */ /* 0x001fe20000410000 */
[----:B------:R-:W-:Y:S01]  /*6640*/  LEA R6, P4, R4, c[0x0][0x330], 0x2 ;  /* 0x0000cc0004067a11 */ /* 0x000fe200078810ff */
[----:B------:R-:W0:Y:S01]  /*6650*/  LDS.128 R32, [R104.X16+0x600] ;  /* 0x0006000068207984 */ /* 0x000e22000000cc00 */
[----:B------:R-:W-:Y:S01]  /*6660*/  FADD.FTZ R11, R11, R100 ;  /* 0x000000640b0b7221 */ /* 0x000fe20000010000 */
[----:B------:R-:W-:Y:S01]  /*6670*/  FSETP.GTU.FTZ.AND P5, PT, R10, 20, PT ;  /* 0x41a000000a00780b */ /* 0x000fe20003fbc000 */
[----:B------:R-:W-:Y:S01]  /*6680*/  @!P2 FMUL.FTZ R8, R8, -1.4426950216293334961 ;  /* 0xbfb8aa3b0808a820 */ /* 0x000fe20000410000 */
[----:B------:R-:W-:Y:S01]  /*6690*/  LEA.HI.X R7, R4, c[0x0][0x334], R5, 0x2, P4 ;  /* 0x0000cd0004077a11 */ /* 0x000fe200020f1405 */
[----:B-1----:R-:W-:Y:S01]  /*66a0*/  @!P0 FMUL.FTZ R49, R49, R14 ;  /* 0x0000000e31318220 */ /* 0x002fe20000410000 */
[----:B------:R-:W-:Y:S01]  /*66b0*/  FSETP.GTU.FTZ.AND P0, PT, R16, 20, PT ;  /* 0x41a000001000780b */ /* 0x000fe20003f1c000 */
[----:B------:R-:W-:Y:S01]  /*66c0*/  @!P6 FMUL.FTZ R9, R9, -1.4426950216293334961 ;  /* 0xbfb8aa3b0909e820 */ /* 0x000fe20000410000 */
[----:B------:R-:W-:Y:S01]  /*66d0*/  FSETP.GTU.FTZ.AND P4, PT, R19, 20, PT ;  /* 0x41a000001300780b */ /* 0x000fe20003f9c000 */
[----:B------:R-:W1:Y:S01]  /*66e0*/  @!P2 MUFU.EX2 R8, R8 ;  /* 0x000000080008a308 */ /* 0x000e620000000800 */
[----:B------:R-:W-:-:S04]  /*66f0*/  IMAD.WIDE.U32 R2, R101, c[0x0][0x2f8], R2 ;  /* 0x0000be0065027a25 */ /* 0x000fc800078e0002 */
[----:B-----5:R-:W-:Y:S01]  /*6700*/  @!P1 FMUL.FTZ R42, R42, R17 ;  /* 0x000000112a2a9220 */ /* 0x020fe20000410000 */
[----:B------:R-:W-:Y:S01]  /*6710*/  FSETP.GTU.FTZ.AND P1, PT, R11, 20, PT ;  /* 0x41a000000b00780b */ /* 0x000fe20003f3c000 */
[----:B------:R-:W-:Y:S01]  /*6720*/  @!P5 FMUL.FTZ R10, R10, -1.4426950216293334961 ;  /* 0xbfb8aa3b0a0ad820 */ /* 0x000fe20000410000 */
[----:B------:R-:W-:Y:S02]  /*6730*/  @!P6 MUFU.EX2 R9, R9 ;  /* 0x000000090009e308 */ /* 0x000fe40000000800 */
[----:B------:R-:W-:Y:S02]  /*6740*/  @!P0 FMUL.FTZ R4, R16, -1.4426950216293334961 ;  /* 0xbfb8aa3b10048820 */ /* 0x000fe40000410000 */
[----:B------:R-:W-:-:S04]  /*6750*/  @!P4 FMUL.FTZ R5, R19, -1.4426950216293334961 ;  /* 0xbfb8aa3b1305c820 */ /* 0x000fc80000410000 */
[----:B------:R-:W5:Y:S03]  /*6760*/  @!P0 MUFU.EX2 R4, R4 ;  /* 0x0000000400048308 */ /* 0x000f660000000800 */
[----:B------:R-:W-:-:S05]  /*6770*/  @!P1 FMUL.FTZ R11, R11, -1.4426950216293334961 ;  /* 0xbfb8aa3b0b0b9820 */ /* 0x000fca0000410000 */
[----:B------:R-:W-:Y:S08]  /*6780*/  @!P4 MUFU.EX2 R5, R5 ;  /* 0x000000050005c308 */ /* 0x000ff00000000800 */
[----:B------:R-:W0:Y:S08]  /*6790*/  @!P3 MUFU.EX2 R18, R18 ;  /* 0x000000120012b308 */ /* 0x000e300000000800 */
[----:B------:R1:W2:Y:S08]  /*67a0*/  @!P5 MUFU.EX2 R12, R10 ;  /* 0x0000000a000cd308 */ /* 0x0002b00000000800 */
[----:B------:R3:W4:Y:S01]  /*67b0*/  @!P1 MUFU.EX2 R13, R11 ;  /* 0x0000000b000d9308 */ /* 0x0007220000000800 */
[----:B-1----:R-:W-:-:S02]  /*67c0*/  @!P2 FADD.FTZ R10, R8, 1 ;  /* 0x3f800000080aa421 */ /* 0x002fc40000010000 */
[----:B-----5:R-:W-:Y:S02]  /*67d0*/  @!P0 FADD.FTZ R8, R4, 1 ;  /* 0x3f80000004088421 */ /* 0x020fe40000010000 */
[----:B0-----:R-:W-:Y:S02]  /*67e0*/  @!P3 FADD.FTZ R18, R18, 1 ;  /* 0x3f8000001212b421 */ /* 0x001fe40000010000 */
[----:B--2---:R-:W-:Y:S01]  /*67f0*/  @!P5 FADD.FTZ R12, R12, 1 ;  /* 0x3f8000000c0cd421 */ /* 0x004fe20000010000 */
[----:B------:R-:W0:Y:S01]  /*6800*/  @!P2 MUFU.RCP R17, R10 ;  /* 0x0000000a0011a308 */ /* 0x000e220000001000 */
[----:B---3--:R-:W-:Y:S02]  /*6810*/  @!P6 FADD.FTZ R11, R9, 1 ;  /* 0x3f800000090be421 */ /* 0x008fe40000010000 */
[----:B------:R-:W-:Y:S02]  /*6820*/  @!P4 FADD.FTZ R9, R5, 1 ;  /* 0x3f8000000509c421 */ /* 0x000fe40000010000 */
[----:B------:R-:W-:-:S03]  /*6830*/  IMAD.WIDE R4, R118, 0x10, R6 ;  /* 0x0000001076047825 */ /* 0x000fc600078e0206 */
[----:B------:R-:W1:Y:S01]  /*6840*/  @!P3 MUFU.RCP R18, R18 ;  /* 0x000000120012b308 */ /* 0x000e620000001000 */
[----:B----4-:R-:W-:Y:S01]  /*6850*/  @!P1 FADD.FTZ R13, R13, 1 ;  /* 0x3f8000000d0d9421 */ /* 0x010fe20000010000 */
[----:B------:R-:W-:Y:S01]  /*6860*/  STG.E.128 [R4.64], R20 ;  /* 0x0000001404007986 */ /* 0x000fe2000c101d04 */
[----:B------:R-:W-:-:S03]  /*6870*/  FADD.FTZ R6, R48, R107 ;  /* 0x0000006b30067221 */ /* 0x000fc60000010000 */
[----:B------:R-:W-:Y:S01]  /*6880*/  STG.E.128 [R4.64+0x200], R24 ;  /* 0x0002001804007986 */ /* 0x000fe2000c101d04 */
[----:B------:R-:W-:Y:S01]  /*6890*/  FADD.FTZ R7, R6, R49 ;  /* 0x0000003106077221 */ /* 0x000fe20000010000 */
[----:B------:R-:W2:Y:S01]  /*68a0*/  @!P6 MUFU.RCP R16, R11 ;  /* 0x0000000b0010e308 */ /* 0x000ea20000001000 */
[----:B0-----:R-:W-:Y:S01]  /*68b0*/  @!P2 FMUL.FTZ R36, R36, R17 ;  /* 0x000000112424a220 */ /* 0x001fe20000410000 */
[----:B------:R-:W-:Y:S01]  /*68c0*/  STG.E.128 [R4.64+0x400], R28 ;  /* 0x0004001c04007986 */ /* 0x000fe2000c101d04 */
[----:B------:R-:W-:-:S03]  /*68d0*/  IADD3 R112, P2, R112, -0x800, RZ ;  /* 0xfffff80070707810 */ /* 0x000fc60007f5e0ff */
[----:B------:R0:W-:Y:S01]  /*68e0*/  STG.E.128 [R4.64+0x600], R32 ;  /* 0x0006002004007986 */ /* 0x0001e2000c101d04 */
[----:B------:R-:W-:Y:S01]  /*68f0*/  IADD3.X R114, R114, -0x1, RZ, P2, !PT ;  /* 0xffffffff72727810 */ /* 0x000fe200017fe4ff */
[----:B------:R-:W3:Y:S01]  /*6900*/  @!P5 MUFU.RCP R19, R12 ;  /* 0x0000000c0013d308 */ /* 0x000ee20000001000 */
[----:B-1----:R-:W-:Y:S01]  /*6910*/  @!P3 FMUL.FTZ R43, R43, R18 ;  /* 0x000000122b2bb220 */ /* 0x002fe20000410000 */
[----:B------:R-:W-:Y:S01]  /*6920*/  BAR.SYNC.DEFER_BLOCKING 0x0 ;  /* 0x0000000000007b1d */ /* 0x000fe20000010000 */
[----:B------:R-:W-:-:S04]  /*6930*/  IADD3 R106, P3, R106, -0x800, RZ ;  /* 0xfffff8006a6a7810 */ /* 0x000fc80007f7e0ff */
[----:B------:R-:W-:Y:S01]  /*6940*/  IADD3.X R109, R109, -0x1, RZ, P3, !PT ;  /* 0xffffffff6d6d7810 */ /* 0x000fe20001ffe4ff */
[----:B------:R-:W1:Y:S01]  /*6950*/  @!P0 MUFU.RCP R15, R8 ;  /* 0x00000008000f8308 */ /* 0x000e620000001000 */
[----:B--2---:R-:W-:-:S07]  /*6960*/  @!P6 FMUL.FTZ R37, R37, R16 ;  /* 0x000000102525e220 */ /* 0x004fce0000410000 */
[----:B------:R-:W2:Y:S01]  /*6970*/  @!P4 MUFU.RCP R14, R9 ;  /* 0x00000009000ec308 */ /* 0x000ea20000001000 */
[----:B---3--:R-:W-:-:S07]  /*6980*/  @!P5 FMUL.FTZ R38, R38, R19 ;  /* 0x000000132626d220 */ /* 0x008fce0000410000 */
[----:B------:R-:W3:Y:S01]  /*6990*/  @!P1 MUFU.RCP R10, R13 ;  /* 0x0000000d000a9308 */ /* 0x000ee20000001000 */
[----:B-1----:R-:W-:Y:S01]  /*69a0*/  @!P0 FMUL.FTZ R50, R50, R15 ;  /* 0x0000000f32328220 */ /* 0x002fe20000410000 */
[----:B------:R1:W-:Y:S03]  /*69b0*/  STS.128 [R119+0x10], R44 ;  /* 0x0000102c77007388 */ /* 0x0003e60000000c00 */
[----:B------:R-:W-:Y:S01]  /*69c0*/  FADD.FTZ R6, R7, R50 ;  /* 0x0000003207067221 */ /* 0x000fe20000010000 */
[----:B------:R4:W-:Y:S01]  /*69d0*/  STS.128 [R119+0x20], R40 ;  /* 0x0000202877007388 */ /* 0x0009e20000000c00 */
[----:B--2---:R-:W-:Y:S01]  /*69e0*/  @!P4 FMUL.FTZ R51, R51, R14 ;  /* 0x0000000e3333c220 */ /* 0x004fe20000410000 */
[----:B------:R-:W-:-:S03]  /*69f0*/  IADD3 R110, P4, R110, -0x800, RZ ;  /* 0xfffff8006e6e7810 */ /* 0x000fc60007f9e0ff */
[----:B------:R-:W-:Y:S01]  /*6a00*/  FADD.FTZ R7, R6, R51 ;  /* 0x0000003306077221 */ /* 0x000fe20000010000 */
[----:B------:R-:W-:Y:S01]  /*6a10*/  STS.128 [R119], R48 ;  /* 0x0000003077007388 */ /* 0x000fe20000000c00 */
[----:B------:R-:W-:Y:S01]  /*6a20*/  IMAD R6, R181, c[0x0][0x2f8], RZ ;  /* 0x0000be00b5067a24 */ /* 0x000fe200078e02ff */
[----:B------:R-:W-:Y:S01]  /*6a30*/  IADD3.X R113, R113, -0x1, RZ, P4, !PT ;  /* 0xffffffff71717810 */ /* 0x000fe200027fe4ff */
[----:B---3--:R-:W-:Y:S01]  /*6a40*/  @!P1 FMUL.FTZ R39, R39, R10 ;  /* 0x0000000a27279220 */ /* 0x008fe20000410000 */
[----:B------:R-:W-:Y:S01]  /*6a50*/  IADD3 R108, P1, R108, -0x800, RZ ;  /* 0xfffff8006c6c7810 */ /* 0x000fe20007f3e0ff */
[----:B0-----:R-:W-:Y:S02]  /*6a60*/  FADD.FTZ R4, R7, R44 ;  /* 0x0000002c07047221 */ /* 0x001fe40000010000 */
[----:B------:R-:W-:Y:S01]  /*6a70*/  IMAD R7, R101, c[0x0][0x2fc], R6 ;  /* 0x0000bf0065077a24 */ /* 0x000fe200078e0206 */
[----:B------:R0:W-:Y:S01]  /*6a80*/  STS.128 [R119+0x30], R36 ;  /* 0x0000302477007388 */ /* 0x0001e20000000c00 */
[----:B------:R-:W-:-:S06]  /*6a90*/  NOP ;  /* 0x0000000000007918 */ /* 0x000fcc0000000000 */
[----:B------:R-:W2:Y:S01]  /*6aa0*/  LDS.128 R8, [R104.X16] ;  /* 0x0000000068087984 */ /* 0x000ea2000000cc00 */
[----:B------:R-:W-:Y:S01]  /*6ab0*/  FADD.FTZ R5, R4, R45 ;  /* 0x0000002d04057221 */ /* 0x000fe20000010000 */
[----:B------:R-:W-:Y:S02]  /*6ac0*/  IADD3 R3, R3, R7, RZ ;  /* 0x0000000703037210 */ /* 0x000fe40007ffe0ff */
[----:B------:R-:W3:Y:S01]  /*6ad0*/  LDS.128 R12, [R104.X16+0x200] ;  /* 0x00020000680c7984 */ /* 0x000ee2000000cc00 */
[----:B-1----:R-:W-:Y:S01]  /*6ae0*/  FADD.FTZ R46, R5, R46 ;  /* 0x0000002e052e7221 */ /* 0x002fe20000010000 */
[----:B------:R-:W-:Y:S01]  /*6af0*/  IADD3.X R111, R111, -0x1, RZ, P1, !PT ;  /* 0xffffffff6f6f7810 */ /* 0x000fe20000ffe4ff */
[----:B------:R-:W-:Y:S01]  /*6b00*/  IMAD R5, R99, c[0x0][0x300], RZ ;  /* 0x0000c00063057a24 */ /* 0x000fe200078e02ff */
[----:B------:R-:W1:Y:S01]  /*6b10*/  LDS.128 R16, [R104.X16+0x400] ;  /* 0x0004000068107984 */ /* 0x000e62000000cc00 */
[----:B------:R-:W-:-:S03]  /*6b20*/  IMAD.WIDE.U32 R2, R0, c[0x0][0x300], R2 ;  /* 0x0000c00000027a25 */ /* 0x000fc600078e0002 */
[----:B------:R-:W5:Y:S01]  /*6b30*/  LDS.128 R20, [R104.X16+0x600] ;  /* 0x0006000068147984 */ /* 0x000f62000000cc00 */
[----:B------:R-:W-:Y:S01]  /*6b40*/  IMAD R5, R0, c[0x0][0x304], R5 ;  /* 0x0000c10000057a24 */ /* 0x000fe200078e0205 */
[----:B------:R-:W-:Y:S01]  /*6b50*/  LEA R4, P0, R2, c[0x0][0x340], 0x2 ;  /* 0x0000d00002047a11 */ /* 0x000fe200078010ff */
[----:B------:R-:W-:-:S03]  /*6b60*/  FADD.FTZ R47, R46, R47 ;  /* 0x0000002f2e2f7221 */ /* 0x000fc60000010000 */
[----:B------:R-:W-:Y:S01]  /*6b70*/  IADD3 R3, R3, R5, RZ ;  /* 0x0000000503037210 */ /* 0x000fe20007ffe0ff */
[----:B----4-:R-:W-:-:S03]  /*6b80*/  FADD.FTZ R40, R47, R40 ;  /* 0x000000282f287221 */ /* 0x010fc60000010000 */
[----:B------:R-:W-:Y:S01]  /*6b90*/  LEA.HI.X R5, R2, c[0x0][0x344], R3, 0x2, P0 ;  /* 0x0000d10002057a11 */ /* 0x000fe200000f1403 */
[----:B------:R-:W-:Y:S01]  /*6ba0*/  FADD.FTZ R41, R40, R41 ;  /* 0x0000002928297221 */ /* 0x000fe20000010000 */
[----:B------:R-:W-:Y:S02]  /*6bb0*/  ISETP.GT.AND P0, PT, R115, 0x1, PT ;  /* 0x000000017300780c */ /* 0x000fe40003f04270 */
[----:B------:R-:W-:Y:S01]  /*6bc0*/  MOV R115, R68 ;  /* 0x0000004400737202 */ /* 0x000fe20000000f00 */
[----:B0-----:R-:W-:-:S04]  /*6bd0*/  IMAD.WIDE R118, R118, 0x10, R4 ;  /* 0x0000001076767825 */ /* 0x001fc800078e0204 */
[----:B------:R-:W-:-:S04]  /*6be0*/  FADD.FTZ R42, R41, R42 ;  /* 0x0000002a292a7221 */ /* 0x000fc80000010000 */
[----:B------:R-:W-:-:S04]  /*6bf0*/  FADD.FTZ R43, R42, R43 ;  /* 0x0000002b2a2b7221 */ /* 0x000fc80000010000 */
[----:B------:R-:W-:Y:S01]  /*6c00*/  FADD.FTZ R36, R43, R36 ;  /* 0x000000242b247221 */ /* 0x000fe20000010000 */
[----:B--2---:R0:W-:Y:S03]  /*6c10*/  STG.E.128 [R118.64], R8 ;  /* 0x0000000876007986 */ /* 0x0041e6000c101d04 */
[----:B------:R-:W-:Y:S01]  /*6c20*/  FADD.FTZ R37, R36, R37 ;  /* 0x0000002524257221 */ /* 0x000fe20000010000 */
[----:B---3--:R0:W-:Y:S03]  /*6c30*/  STG.E.128 [R118.64+0x200], R12 ;  /* 0x0002000c76007986 */ /* 0x0081e6000c101d04 */
[----:B------:R-:W-:Y:S01]  /*6c40*/  FADD.FTZ R38, R37, R38 ;  /* 0x0000002625267221 */ /* 0x000fe20000010000 */
[----:B-1----:R0:W-:Y:S03]  /*6c50*/  STG.E.128 [R118.64+0x400], R16 ;  /* 0x0004001076007986 */ /* 0x0021e6000c101d04 */
[----:B------:R-:W-:Y:S01]  /*6c60*/  FADD.FTZ R107, R38, R39 ;  /* 0x00000027266b7221 */ /* 0x000fe20000010000 */
[----:B-----5:R0:W-:Y:S01]  /*6c70*/  STG.E.128 [R118.64+0x600], R20 ;  /* 0x0006001476007986 */ /* 0x0201e2000c101d04 */
[----:B------:R-:W-:Y:S01]  /*6c80*/  @!P0 CALL.REL.NOINC `(.L_x_5997) ;  /* 0x0000001000008944 */ /* 0x000fe20003c00000 */
[----:B------:R-:W-:Y:S05]  /*6c90*/  BRA `(.L_x_6068) ;  /* 0xffff9ae000007947 */ /* 0x000fea000383ffff */
.L_x_5997:
        /* <DEDUP_REMOVED lines=24> */
.L_x_6070:
[----:B-1----:R-:W-:Y:S05]  /*6e20*/  BSYNC B0 ;  /* 0x0000000000007941 */ /* 0x002fea0003800000 */
.L_x_6069:
        /* <DEDUP_REMOVED lines=23> */
.L_x_6072:
[----:B0-----:R-:W0:Y:S02]  /*6fa0*/  S2R R15, SR_TID.X ;  /* 0x00000000000f7919 */ /* 0x001e240000002100 */
.L_x_6073:
[----:B0-----:R-:W-:Y:S05]  /*6fb0*/  BSYNC B0 ;  /* 0x0000000000007941 */ /* 0x001fea0003800000 */
.L_x_6071:
[----:B------:R-:W-:-:S13]  /*6fc0*/  ISETP.GE.AND P0, PT, R15, c[0x0][0x16c], PT ;  /* 0x00005b000f007a0c */ /* 0x000fda0003f06270 */
        /* <DEDUP_REMOVED lines=9> */
.L_x_6074:
        /* <DEDUP_REMOVED lines=26> */
.L_x_6075:
        /* <DEDUP_REMOVED lines=16> */
.L_x_9094:


//--------------------- .text._Z25selective_scan_bwd_kernelI32Selective_Scan_bwd_kernel_traitsILi32ELi16ELb1ELb0ELb1ELb1ELb1EffEEv12SSMParamsBwd --------------------------
	.section	.text._Z25selective_scan_bwd_kernelI32Selective_Scan_bwd_kernel_traitsILi32ELi16ELb1ELb0ELb1ELb1ELb1EffEEv12SSMParamsBwd,"ax",@progbits
	.sectioninfo	@"SHI_REGISTERS=201"
	.align	128
        .global         _Z25selective_scan_bwd_kernelI32Selective_Scan_bwd_kernel_traitsILi32ELi16ELb1ELb0ELb1ELb1ELb1EffEEv12SSMParamsBwd
        .type           _Z25selective_scan_bwd_kernelI32Selective_Scan_bwd_kernel_traitsILi32ELi16ELb1ELb0ELb1ELb1ELb1EffEEv12SSMParamsBwd,@function
        .size           _Z25selective_scan_bwd_kernelI32Selective_Scan_bwd_kernel_traitsILi32ELi16ELb1ELb0ELb1ELb1ELb1EffEEv12SSMParamsBwd,(.L_x_9095 - _Z25selective_scan_bwd_kernelI32Selective_Scan_bwd_kernel_traitsILi32ELi16ELb1ELb0ELb1ELb1ELb1EffEEv12SSMParamsBwd)
        .other          _Z25selective_scan_bwd_kernelI32Selective_Scan_bwd_kernel_traitsILi32ELi16ELb1ELb0ELb1ELb1ELb1EffEEv12SSMParamsBwd,@"STO_CUDA_ENTRY STV_DEFAULT"
_Z25selective_scan_bwd_kernelI32Selective_Scan_bwd_kernel_traitsILi32ELi16ELb1ELb0ELb1ELb1ELb1EffEEv12SSMParamsBwd:
.text._Z25selective_scan_bwd_kernelI32Selective_Scan_bwd_kernel_traitsILi32ELi16ELb1ELb0ELb1ELb1ELb1EffEEv12SSMParamsBwd:
        /* <DEDUP_REMOVED lines=60> */
[----:B------:R-:W-:Y:S01]  /*03c0*/  IMAD R0, R140, c[0x0][0x1dc], R15 ;  /* 0x000077008c007a24 */ /* 0x000fe200078e020f */
        /* <DEDUP_REMOVED lines=56> */
[----:B0-----:R-:W-:-:S04]  /*0750*/  SHF.L.U32 R122, R133, 0x2, RZ ;  /* 0x00000002857a7819 */ /* 0x001fc800000006ff */
[----:B-1----:R-:W-:-:S03]  /*0760*/  LOP3.LUT R122, R122, 0xffffff80, RZ, 0xc0, !PT ;  /* 0xffffff807a7a7812 */ /* 0x002fc600078ec0ff */
.L_x_6148:
[----:B------:R-:W-:Y:S01]  /*0770*/  BAR.SYNC.DEFER_BLOCKING 0x0 ;  /* 0x0000000000007b1d */ /* 0x000fe20000010000 */
[----:B------:R-:W-:-:S05]  /*0780*/  LOP3.LUT R121, R122, 0x1f, R133, 0xf8, !PT ;  /* 0x0000001f7a797812 */ /* 0x000fca00078ef885 */
        /* <DEDUP_REMOVED lines=22> */
[----:B--2---:R-:W-:Y:S04]  /*08f0*/  STS.128 [R132.X16], R36 ;  /* 0x0000002484007388 */ /* 0x004fe8000000cc00 */
[----:B---3--:R0:W-:Y:S04]  /*0900*/  STS.128 [R132.X16+0x200], R40 ;  /* 0x0002002884007388 */ /* 0x0081e8000000cc00 */
        /* <DEDUP_REMOVED lines=40> */
[----:B------:R1:W2:Y:S01]  /*0b90*/  LDS.128 R32, [R120+0x10] ;  /* 0x0000100078207984 */ /* 0x0002a20000000c00 */
[C---:B0-----:R-:W-:Y:S02]  /*0ba0*/  IMAD R57, R140.reuse, c[0x0][0x1fc], R51 ;  /* 0x00007f008c397a24 */ /* 0x041fe400078e0233 */
[----:B------:R-:W-:Y:S01]  /*0bb0*/  IMAD.WIDE.U32 R50, R140, c[0x0][0x1f8], R48 ;  /* 0x00007e008c327a25 */ /* 0x000fe200078e0030 */
[----:B------:R1:W0:Y:S04]  /*0bc0*/  LDS.128 R36, [R120+0x20] ;  /* 0x0000200078247984 */ /* 0x0002280000000c00 */
[----:B------:R1:W3:Y:S01]  /*0bd0*/  LDS.128 R40, [R120+0x30] ;  /* 0x0000300078287984 */ /* 0x0002e20000000c00 */
[----:B------:R-:W-:Y:S02]  /*0be0*/  IADD3 R49, R51, R57, RZ ;  /* 0x0000003933317210 */ /* 0x000fe40007ffe0ff */
[C---:B------:R-:W-:Y:S01]  /*0bf0*/  LEA R48, P0, R50.reuse, c[0x0][0x268], 0x2 ;  /* 0x00009a0032307a11 */ /* 0x040fe200078010ff */
[----:B------:R1:W4:Y:S03]  /*0c00*/  LDS.128 R44, [R120] ;  /* 0x00000000782c7984 */ /* 0x0003260000000c00 */
        /* <DEDUP_REMOVED lines=34> */
.L_x_6078:
[----:B------:R-:W-:Y:S05]  /*0e30*/  BSYNC B0 ;  /* 0x0000000000007941 */ /* 0x000fea0003800000 */
.L_x_6077:
        /* <DEDUP_REMOVED lines=35> */
.L_x_6080:
[----:B------:R-:W-:Y:S05]  /*1070*/  BSYNC B0 ;  /* 0x0000000000007941 */ /* 0x000fea0003800000 */
.L_x_6079:
        /* <DEDUP_REMOVED lines=35> */
.L_x_6082:
[----:B------:R-:W-:Y:S05]  /*12b0*/  BSYNC B0 ;  /* 0x0000000000007941 */ /* 0x000fea0003800000 */
.L_x_6081:
        /* <DEDUP_REMOVED lines=35> */
.L_x_6084:
[----:B------:R-:W-:Y:S05]  /*14f0*/  BSYNC B0 ;  /* 0x0000000000007941 */ /* 0x000fea0003800000 */
.L_x_6083:
        /* <DEDUP_REMOVED lines=35> */
.L_x_6086:
[----:B------:R-:W-:Y:S05]  /*1730*/  BSYNC B0 ;  /* 0x0000000000007941 */ /* 0x000fea0003800000 */
.L_x_6085:
        /* <DEDUP_REMOVED lines=35> */
.L_x_6088:
[----:B------:R-:W-:Y:S05]  /*1970*/  BSYNC B0 ;  /* 0x0000000000007941 */ /* 0x000fea0003800000 */
.L_x_6087:
        /* <DEDUP_REMOVED lines=35> */
.L_x_6090:
[----:B------:R-:W-:Y:S05]  /*1bb0*/  BSYNC B0 ;  /* 0x0000000000007941 */ /* 0x000fea0003800000 */
.L_x_6089:
        /* <DEDUP_REMOVED lines=35> */
.L_x_6092:
[----:B------:R-:W-:Y:S05]  /*1df0*/  BSYNC B0 ;  /* 0x0000000000007941 */ /* 0x000fea0003800000 */
.L_x_6091:
        /* <DEDUP_REMOVED lines=35> */
.L_x_6094:
[----:B------:R-:W-:Y:S05]  /*2030*/  BSYNC B0 ;  /* 0x0000000000007941 */ /* 0x000fea0003800000 */
.L_x_6093:
        /* <DEDUP_REMOVED lines=35> */
.L_x_6096:
[----:B------:R-:W-:Y:S05]  /*2270*/  BSYNC B0 ;  /* 0x0000000000007941 */ /* 0x000fea0003800000 */
.L_x_6095:
        /* <DEDUP_REMOVED lines=33> */
.L_x_6098:
[----:B------:R-:W-:Y:S05]  /*2490*/  BSYNC B0 ;  /* 0x0000000000007941 */ /* 0x000fea0003800000 */
.L_x_6097:
        /* <DEDUP_REMOVED lines=33> */
.L_x_6100:
[----:B------:R-:W-:Y:S05]  /*26b0*/  BSYNC B0 ;  /* 0x0000000000007941 */ /* 0x000fea0003800000 */
.L_x_6099:
        /* <DEDUP_REMOVED lines=33> */
.L_x_6102:
[----:B------:R-:W-:Y:S05]  /*28d0*/  BSYNC B0 ;  /* 0x0000000000007941 */ /* 0x000fea0003800000 */
.L_x_6101:
        /* <DEDUP_REMOVED lines=33> */
.L_x_6104:
[----:B------:R-:W-:Y:S05]  /*2af0*/  BSYNC B0 ;  /* 0x0000000000007941 */ /* 0x000fea0003800000 */
.L_x_6103:
        /* <DEDUP_REMOVED lines=33> */
.L_x_6106:
[----:B------:R-:W-:Y:S05]  /*2d10*/  BSYNC B0 ;  /* 0x0000000000007941 */ /* 0x000fea0003800000 */
.L_x_6105:
        /* <DEDUP_REMOVED lines=33> */
.L_x_6108:
[----:B------:R-:W-:Y:S05]  /*2f30*/  BSYNC B0 ;  /* 0x0000000000007941 */ /* 0x000fea0003800000 */
.L_x_6107:
[----:B------:R-:W-:Y:S06]  /*2f40*/  BAR.SYNC.DEFER_BLOCKING 0x0 ;  /* 0x0000000000007b1d */ /* 0x000fec0000010000 */
[----:B----4-:R5:W4:Y:S04]  /*2f50*/  LDG.E.128 R28, [R48.64] ;  /* 0x00000004301c7981 */ /* 0x010b28000c1e1d00 */
[----:B---3--:R5:W3:Y:S04]  /*2f60*/  LDG.E.128 R24, [R48.64+0x200] ;  /* 0x0002000430187981 */ /* 0x008ae8000c1e1d00 */
[----:B--2---:R5:W2:Y:S04]  /*2f70*/  LDG.E.128 R20, [R48.64+0x400] ;  /* 0x0004000430147981 */ /* 0x004aa8000c1e1d00 */
        /* <DEDUP_REMOVED lines=15> */
[----:B------:R-:W-:Y:S01]  /*3070*/  STS.128 [R132.X16+0x600], R80 ;  /* 0x0006005084007388 */ /* 0x000fe2000000cc00 */
[----:B------:R-:W-:-:S06]  /*3080*/  NOP ;  /* 0x0000000000007918 */ /* 0x000fcc0000000000 */
[----:B-1----:R-:W1:Y:S04]  /*3090*/  LDS.128 R72, [R120] ;  /* 0x0000000078487984 */ /* 0x002e680000000c00 */
[----:B------:R-:W2:Y:S04]  /*30a0*/  LDS.128 R52, [R120+0x10] ;  /* 0x0000100078347984 */ /* 0x000ea80000000c00 */
[----:B------:R-:W0:Y:S04]  /*30b0*/  LDS.128 R56, [R120+0x20] ;  /* 0x0000200078387984 */ /* 0x000e280000000c00 */
[----:B------:R-:W0:Y:S04]  /*30c0*/  LDS.128 R60, [R120+0x30] ;  /* 0x00003000783c7984 */ /* 0x000e280000000c00 */
[----:B------:R-:W-:Y:S06]  /*30d0*/  BAR.SYNC.DEFER_BLOCKING 0x0 ;  /* 0x0000000000007b1d */ /* 0x000fec0000010000 */
[----:B------:R2:W5:Y:S04]  /*30e0*/  LDG.E.128 R76, [R48.64] ;  /* 0x00000004304c7981 */ /* 0x000568000c1e1d00 */
[----:B----4-:R4:W5:Y:S04]  /*30f0*/  LDG.E.128 R28, [R48.64+0x200] ;  /* 0x00020004301c7981 */ /* 0x010968000c1e1d00 */
[----:B---3--:R4:W3:Y:S04]  /*3100*/  LDG.E.128 R24, [R48.64+0x400] ;  /* 0x0004000430187981 */ /* 0x0088e8000c1e1d00 */
[----:B--2---:R4:W2:Y:S01]  /*3110*/  LDG.E.128 R20, [R48.64+0x600] ;  /* 0x0006000430147981 */ /* 0x0048a2000c1e1d00 */
[----:B-1----:R-:W-:-:S02]  /*3120*/  FMUL.FTZ R50, R72, -1.4426950216293334961 ;  /* 0xbfb8aa3b48327820 */ /* 0x002fc40000410000 */
[----:B------:R-:W-:Y:S02]  /*3130*/  FMUL.FTZ R51, R73, -1.4426950216293334961 ;  /* 0xbfb8aa3b49337820 */ /* 0x000fe40000410000 */
[----:B------:R-:W-:Y:S02]  /*3140*/  FMUL.FTZ R80, R74, -1.4426950216293334961 ;  /* 0xbfb8aa3b4a507820 */ /* 0x000fe40000410000 */
[----:B------:R-:W1:Y:S01]  /*3150*/  MUFU.EX2 R50, R50 ;  /* 0x0000003200327308 */ /* 0x000e620000000800 */
[----:B------:R-:W-:Y:S02]  /*3160*/  FMUL.FTZ R81, R75, -1.4426950216293334961 ;  /* 0xbfb8aa3b4b517820 */ /* 0x000fe40000410000 */
[----:B----4-:R-:W-:Y:S02]  /*3170*/  FMUL.FTZ R48, R53, -1.4426950216293334961 ;  /* 0xbfb8aa3b35307820 */ /* 0x010fe40000410000 */
[----:B------:R-:W-:Y:S02]  /*3180*/  FMUL.FTZ R49, R54, -1.4426950216293334961 ;  /* 0xbfb8aa3b36317820 */ /* 0x000fe40000410000 */
[----:B------:R-:W-:Y:S01]  /*3190*/  FMUL.FTZ R83, R52, -1.4426950216293334961 ;  /* 0xbfb8aa3b34537820 */ /* 0x000fe20000410000 */
[----:B------:R-:W4:Y:S01]  /*31a0*/  MUFU.EX2 R51, R51 ;  /* 0x0000003300337308 */ /* 0x000f220000000800 */
[----:B------:R-:W-:-:S02]  /*31b0*/  FMUL.FTZ R87, R55, -1.4426950216293334961 ;  /* 0xbfb8aa3b37577820 */ /* 0x000fc40000410000 */
[----:B0-----:R-:W-:Y:S02]  /*31c0*/  FMUL.FTZ R91, R59, -1.4426950216293334961 ;  /* 0xbfb8aa3b3b5b7820 */ /* 0x001fe40000410000 */
[----:B------:R-:W-:Y:S02]  /*31d0*/  FMUL.FTZ R95, R63, -1.4426950216293334961 ;  /* 0xbfb8aa3b3f5f7820 */ /* 0x000fe40000410000 */
[----:B------:R-:W-:Y:S01]  /*31e0*/  FMUL.FTZ R93, R61, -1.4426950216293334961 ;  /* 0xbfb8aa3b3d5d7820 */ /* 0x000fe20000410000 */
[----:B------:R-:W0:Y:S01]  /*31f0*/  MUFU.EX2 R48, R48 ;  /* 0x0000003000307308 */ /* 0x000e220000000800 */
[----:B-1----:R-:W-:Y:S02]  /*3200*/  FADD.FTZ R50, R50, 1 ;  /* 0x3f80000032327421 */ /* 0x002fe40000010000 */
[----:B------:R-:W-:-:S05]  /*3210*/  FMUL.FTZ R94, R62, -1.4426950216293334961 ;  /* 0xbfb8aa3b3e5e7820 */ /* 0x000fca0000410000 */
[----:B------:R1:W0:Y:S01]  /*3220*/  MUFU.EX2 R82, R80 ;  /* 0x0000005000527308 */ /* 0x0002220000000800 */
[----:B----4-:R-:W-:-:S07]  /*3230*/  FADD.FTZ R51, R51, 1 ;  /* 0x3f80000033337421 */ /* 0x010fce0000010000 */
[----:B------:R4:W4:Y:S01]  /*3240*/  MUFU.EX2 R84, R81 ;  /* 0x0000005100547308 */ /* 0x0009220000000800 */
[----:B-1----:R-:W-:Y:S02]  /*3250*/  FMUL.FTZ R80, R56, -1.4426950216293334961 ;  /* 0xbfb8aa3b38507820 */ /* 0x002fe40000410000 */
[----:B0-----:R-:W-:-:S05]  /*3260*/  FADD.FTZ R150, R48, 1 ;  /* 0x3f80000030967421 */ /* 0x001fca0000010000 */
[----:B------:R0:W1:Y:S01]  /*3270*/  MUFU.EX2 R86, R49 ;  /* 0x0000003100567308 */ /* 0x0000620000000800 */
[----:B----4-:R-:W-:Y:S02]  /*3280*/  FMUL.FTZ R81, R57, -1.4426950216293334961 ;  /* 0xbfb8aa3b39517820 */ /* 0x010fe40000410000 */
[----:B------:R-:W-:-:S05]  /*3290*/  FADD.FTZ R82, R82, 1 ;  /* 0x3f80000052527421 */ /* 0x000fca0000010000 */
[----:B------:R-:W4:Y:S01]  /*32a0*/  MUFU.EX2 R88, R80 ;  /* 0x0000005000587308 */ /* 0x000f220000000800 */
[----:B0-----:R-:W-:Y:S02]  /*32b0*/  FMUL.FTZ R49, R60, -1.4426950216293334961 ;  /* 0xbfb8aa3b3c317820 */ /* 0x001fe40000410000 */
[----:B------:R-:W-:-:S05]  /*32c0*/  FADD.FTZ R84, R84, 1 ;  /* 0x3f80000054547421 */ /* 0x000fca0000010000 */
[----:B------:R-:W0:Y:S01]  /*32d0*/  MUFU.EX2 R89, R81 ;  /* 0x0000005100597308 */ /* 0x000e220000000800 */
[----:B-1----:R-:W-:-:S07]  /*32e0*/  FADD.FTZ R86, R86, 1 ;  /* 0x3f80000056567421 */ /* 0x002fce0000010000 */
[----:B------:R-:W1:Y:S01]  /*32f0*/  MUFU.EX2 R92, R49 ;  /* 0x00000031005c7308 */ /* 0x000e620000000800 */
[----:B----4-:R-:W-:-:S07]  /*3300*/  FADD.FTZ R88, R88, 1 ;  /* 0x3f80000058587421 */ /* 0x010fce0000010000 */
[----:B------:R-:W4:Y:S01]  /*3310*/  MUFU.RCP R81, R50 ;  /* 0x0000003200517308 */ /* 0x000f220000001000 */
[----:B0-----:R-:W-:-:S07]  /*3320*/  FADD.FTZ R89, R89, 1 ;  /* 0x3f80000059597421 */ /* 0x001fce0000010000 */
[----:B------:R-:W0:Y:S01]  /*3330*/  MUFU.RCP R80, R51 ;  /* 0x0000003300507308 */ /* 0x000e220000001000 */
[----:B-1----:R-:W-:-:S07]  /*3340*/  FADD.FTZ R92, R92, 1 ;  /* 0x3f8000005c5c7421 */ /* 0x002fce0000010000 */
[----:B------:R1:W0:Y:S01]  /*3350*/  MUFU.EX2 R85, R83 ;  /* 0x0000005300557308 */ /* 0x0002220000000800 */
[----:B----4-:R-:W-:-:S07]  /*3360*/  FMUL.FTZ R149, R72, R81 ;  /* 0x0000005148957220 */ /* 0x010fce0000410000 */
[----:B------:R-:W4:Y:S01]  /*3370*/  MUFU.RCP R146, R84 ;  /* 0x0000005400927308 */ /* 0x000f220000001000 */
[----:B-1----:R-:W-:Y:S02]  /*3380*/  FMUL.FTZ R83, R58, -1.4426950216293334961 ;  /* 0xbfb8aa3b3a537820 */ /* 0x002fe40000410000 */
[----:B0-----:R-:W-:-:S05]  /*3390*/  FMUL.FTZ R148, R73, R80 ;  /* 0x0000005049947220 */ /* 0x001fca0000410000 */
[----:B------:R-:W0:Y:S01]  /*33a0*/  MUFU.EX2 R90, R83 ;  /* 0x00000053005a7308 */ /* 0x000e220000000800 */
[----:B------:R-:W-:-:S07]  /*33b0*/  FADD.FTZ R85, R85, 1 ;  /* 0x3f80000055557421 */ /* 0x000fce0000010000 */
[----:B------:R-:W1:Y:S01]  /*33c0*/  MUFU.RCP R83, R82 ;  /* 0x0000005200537308 */ /* 0x000e620000001000 */
[----:B----4-:R-:W-:-:S07]  /*33d0*/  FMUL.FTZ R156, R75, R146 ;  /* 0x000000924b9c7220 */ /* 0x010fce0000410000 */
[----:B------:R-:W4:Y:S01]  /*33e0*/  MUFU.RCP R147, R85 ;  /* 0x0000005500937308 */ /* 0x000f220000001000 */
[----:B0-----:R-:W-:-:S07]  /*33f0*/  FADD.FTZ R90, R90, 1 ;  /* 0x3f8000005a5a7421 */ /* 0x001fce0000010000 */
[----:B------:R-:W0:Y:S01]  /*3400*/  MUFU.EX2 R87, R87 ;  /* 0x0000005700577308 */ /* 0x000e220000000800 */
[----:B-1----:R-:W-:-:S07]  /*3410*/  FMUL.FTZ R155, R74, R83 ;  /* 0x000000534a9b7220 */ /* 0x002fce0000410000 */
[----:B------:R-:W1:Y:S01]  /*3420*/  MUFU.EX2 R91, R91 ;  /* 0x0000005b005b7308 */ /* 0x000e620000000800 */
[----:B----4-:R-:W-:Y:S02]  /*3430*/  FMUL.FTZ R159, R52, R147 ;  /* 0x00000093349f7220 */ /* 0x010fe40000410000 */
[----:B0-----:R-:W-:-:S05]  /*3440*/  FADD.FTZ R87, R87, 1 ;  /* 0x3f80000057577421 */ /* 0x001fca0000010000 */
[----:B------:R-:W-:Y:S01]  /*3450*/  MUFU.RCP R153, R86 ;  /* 0x0000005600997308 */ /* 0x000fe20000001000 */
[----:B-1----:R-:W-:-:S07]  /*3460*/  FADD.FTZ R91, R91, 1 ;  /* 0x3f8000005b5b7421 */ /* 0x002fce0000010000 */
[----:B------:R-:W0:Y:S08]  /*3470*/  MUFU.RCP R154, R87 ;  /* 0x00000057009a7308 */ /* 0x000e300000001000 */
[----:B------:R-:W-:Y:S08]  /*3480*/  MUFU.RCP R150, R150 ;  /* 0x0000009600967308 */ /* 0x000ff00000001000 */
[----:B------:R-:W1:Y:S01]  /*3490*/  MUFU.EX2 R95, R95 ;  /* 0x0000005f005f7308 */ /* 0x000e620000000800 */
[----:B0-----:R-:W-:-:S04]  /*34a0*/  FADD.FTZ R82, -R154, 1 ;  /* 0x3f8000009a527421 */ /* 0x001fc80000010100 */
[----:B------:R-:W-:-:S03]  /*34b0*/  FFMA.FTZ R85, R55, R82, 1 ;  /* 0x3f80000037557423 */ /* 0x000fc60000010052 */
[----:B------:R-:W0:Y:S08]  /*34c0*/  MUFU.EX2 R93, R93 ;  /* 0x0000005d005d7308 */ /* 0x000e300000000800 */
[----:B------:R-:W4:Y:S01]  /*34d0*/  MUFU.EX2 R94, R94 ;  /* 0x0000005e005e7308 */ /* 0x000f220000000800 */
[----:B-1----:R-:W-:-:S07]  /*34e0*/  FADD.FTZ R95, R95, 1 ;  /* 0x3f8000005f5f7421 */ /* 0x002fce0000010000 */
[----:B------:R-:W1:Y:S01]  /*34f0*/  MUFU.RCP R158, R91 ;  /* 0x0000005b009e7308 */ /* 0x000e620000001000 */
[----:B0-----:R-:W-:-:S07]  /*3500*/  FADD.FTZ R93, R93, 1 ;  /* 0x3f8000005d5d7421 */ /* 0x001fce0000010000 */
[----:B------:R-:W0:Y:S01]  /*3510*/  MUFU.RCP R152, R89 ;  /* 0x0000005900987308 */ /* 0x000e220000001000 */
[----:B----4-:R-:W-:-:S07]  /*3520*/  FADD.FTZ R94, R94, 1 ;  /* 0x3f8000005e5e7421 */ /* 0x010fce0000010000 */
[----:B------:R-:W4:Y:S08]  /*3530*/  MUFU.RCP R157, R90 ;  /* 0x0000005a009d7308 */ /* 0x000f300000001000 */
[----:B------:R0:W0:Y:S08]  /*3540*/  MUFU.RCP R151, R88 ;  /* 0x0000005800977308 */ /* 0x0000300000001000 */
[----:B------:R-:W0:Y:S08]  /*3550*/  MUFU.RCP R162, R95 ;  /* 0x0000005f00a27308 */ /* 0x000e300000001000 */
[----:B------:R-:W0:Y:S08]  /*3560*/  MUFU.RCP R160, R93 ;  /* 0x0000005d00a07308 */ /* 0x000e300000001000 */
[----:B------:R-:W0:Y:S08]  /*3570*/  MUFU.RCP R163, R94 ;  /* 0x0000005e00a37308 */ /* 0x000e300000001000 */
[----:B------:R0:W0:Y:S01]  /*3580*/  MUFU.RCP R161, R92 ;  /* 0x0000005c00a17308 */ /* 0x0000220000001000 */
[----:B-----5:R5:W-:Y:S04]  /*3590*/  STS.128 [R132.X16], R76 ;  /* 0x0000004c84007388 */ /* 0x020be8000000cc00 */
[----:B------:R0:W-:Y:S04]  /*35a0*/  STS.128 [R132.X16+0x200], R28 ;  /* 0x0002001c84007388 */ /* 0x0001e8000000cc00 */
[----:B---3--:R3:W-:Y:S04]  /*35b0*/  STS.128 [R132.X16+0x400], R24 ;  /* 0x0004001884007388 */ /* 0x0087e8000000cc00 */
[----:B--2---:R2:W-:Y:S01]  /*35c0*/  STS.128 [R132.X16+0x600], R20 ;  /* 0x0006001484007388 */ /* 0x0045e2000000cc00 */
[----:B------:R-:W-:-:S06]  /*35d0*/  NOP ;  /* 0x0000000000007918 */ /* 0x000fcc0000000000 */
[----:B------:R-:W1:Y:S01]  /*35e0*/  LDS.128 R48, [R120] ;  /* 0x0000000078307984 */ /* 0x000e620000000c00 */
[----:B-----5:R-:W-:-:S04]  /*35f0*/  IMAD R76, R143, c[0x0][0x2e8], RZ ;  /* 0x0000ba008f4c7a24 */ /* 0x020fc800078e02ff */
[----:B0-----:R-:W-:Y:S02]  /*3600*/  IMAD R29, R137, c[0x0][0x2ec], R76 ;  /* 0x0000bb00891d7a24 */ /* 0x001fe400078e024c */
[----:B---3--:R-:W-:Y:S02]  /*3610*/  FADD.FTZ R25, -R83, 1 ;  /* 0x3f80000053197421 */ /* 0x008fe40000010100 */
[----:B--2---:R-:W-:Y:S01]  /*3620*/  IMAD.WIDE.U32 R20, R137, c[0x0][0x2e8], R70 ;  /* 0x0000ba0089147a25 */ /* 0x004fe200078e0046 */
[----:B------:R-:W-:-:S03]  /*3630*/  MOV R22, c[0x0][0x16c] ;  /* 0x00005b0000167a02 */ /* 0x000fc60000000f00 */
[----:B------:R-:W-:Y:S01]  /*3640*/  IMAD R23, R139, c[0x0][0x2f0], RZ ;  /* 0x0000bc008b177a24 */ /* 0x000fe200078e02ff */
[----:B------:R-:W-:Y:S02]  /*3650*/  IADD3 R21, R21, R29, RZ ;  /* 0x0000001d15157210 */ /* 0x000fe40007ffe0ff */
[----:B------:R-:W0:Y:S01]  /*3660*/  LDS.128 R28, [R120+0x10] ;  /* 0x00001000781c7984 */ /* 0x000e220000000c00 */
[----:B------:R-:W-:Y:S01]  /*3670*/  IMAD R23, R140, c[0x0][0x2f4], R23 ;  /* 0x0000bd008c177a24 */ /* 0x000fe200078e0217 */
[----:B------:R-:W-:Y:S01]  /*3680*/  ISETP.GE.AND P1, PT, R22, 0x1, PT ;  /* 0x000000011600780c */ /* 0x000fe20003f26270 */
        /* <DEDUP_REMOVED lines=8> */
[----:B------:R-:W-:Y:S01]  /*3710*/  FFMA.FTZ R21, R72, R21, 1 ;  /* 0x3f80000048157423 */ /* 0x000fe20000010015 */
[----:B------:R-:W-:Y:S01]  /*3720*/  ISETP.NE.U32.AND P0, PT, RZ, c[0x0][0x270], PT ;  /* 0x00009c00ff007a0c */ /* 0x000fe20003f05070 */
[----:B------:R-:W-:-:S03]  /*3730*/  FADD.FTZ R72, -R150, 1 ;  /* 0x3f80000096487421 */ /* 0x000fc60000010100 */
[----:B------:R-:W-:Y:S01]  /*3740*/  ISETP.NE.AND.EX P0, PT, RZ, c[0x0][0x274], PT, P0 ;  /* 0x00009d00ff007a0c */ /* 0x000fe20003f05300 */
[----:B------:R-:W-:Y:S02]  /*3750*/  FFMA.FTZ R72, R53, R72, 1 ;  /* 0x3f80000035487423 */ /* 0x000fe40000010048 */
[----:B-1----:R-:W-:Y:S02]  /*3760*/  FMUL.FTZ R24, R46, R50 ;  /* 0x000000322e187220 */ /* 0x002fe40000410000 */
[----:B------:R-:W-:Y:S02]  /*3770*/  FMUL.FTZ R20, R44, R48 ;  /* 0x000000302c147220 */ /* 0x000fe40000410000 */
[----:B------:R-:W-:Y:S02]  /*3780*/  FMUL.FTZ R23, R45, R49 ;  /* 0x000000312d177220 */ /* 0x000fe40000410000 */
[----:B------:R-:W-:Y:S02]  /*3790*/  FMUL.FTZ R78, R83, R24 ;  /* 0x00000018534e7220 */ /* 0x000fe40000410000 */
[----:B------:R-:W-:Y:S01]  /*37a0*/  FMUL.FTZ R20, R81, R20 ;  /* 0x0000001451147220 */ /* 0x000fe20000410000 */
[----:B------:R-:W1:Y:S01]  /*37b0*/  LDS.128 R24, [R120+0x20] ;  /* 0x0000200078187984 */ /* 0x000e620000000c00 */
[----:B------:R-:W-:-:S02]  /*37c0*/  FMUL.FTZ R23, R80, R23 ;  /* 0x0000001750177220 */ /* 0x000fc40000410000 */
        /* <DEDUP_REMOVED lines=25> */
[----:B------:R-:W-:-:S02]  /*3960*/  FADD.FTZ R84, -R158, 1 ;  /* 0x3f8000009e547421 */ /* 0x000fc40000010100 */
[----:B------:R-:W-:Y:S02]  /*3970*/  FMUL.FTZ R81, R73, R72 ;  /* 0x0000004849517220 */ /* 0x000fe40000410000 */
[----:B------:R-:W-:Y:S01]  /*3980*/  FADD.FTZ R72, -R152, 1 ;  /* 0x3f80000098487421 */ /* 0x000fe20000010100 */
[----:B------:R-:W-:Y:S01]  /*3990*/  STS.128 [R120], R76 ;  /* 0x0000004c78007388 */ /* 0x000fe20000000c00 */
[----:B------:R-:W-:Y:S02]  /*39a0*/  FFMA.FTZ R88, R59, R84, 1 ;  /* 0x3f8000003b587423 */ /* 0x000fe40000010054 */
[----:B----4-:R-:W-:Y:S01]  /*39b0*/  FADD.FTZ R85, -R157, 1 ;  /* 0x3f8000009d557421 */ /* 0x010fe20000010100 */
[----:B------:R2:W-:Y:S01]  /*39c0*/  STS.128 [R120+0x10], R80 ;  /* 0x0000105078007388 */ /* 0x0005e20000000c00 */
[----:B-1----:R-:W-:Y:S02]  /*39d0*/  FMUL.FTZ R84, R38, R26 ;  /* 0x0000001a26547220 */ /* 0x002fe40000410000 */
[----:B------:R-:W-:-:S02]  /*39e0*/  FFMA.FTZ R74, R57, R72, 1 ;  /* 0x3f800000394a7423 */ /* 0x000fc40000010048 */
[----:B------:R-:W-:Y:S02]  /*39f0*/  FMUL.FTZ R89, R39, R27 ;  /* 0x0000001b27597220 */ /* 0x000fe40000410000 */
[----:B------:R-:W-:Y:S02]  /*3a00*/  FADD.FTZ R73, -R151, 1 ;  /* 0x3f80000097497421 */ /* 0x000fe40000010100 */
[----:B------:R-:W-:Y:S02]  /*3a10*/  FMUL.FTZ R72, R36, R24 ;  /* 0x0000001824487220 */ /* 0x000fe40000410000 */
[----:B------:R-:W-:Y:S02]  /*3a20*/  FFMA.FTZ R87, R58, R85, 1 ;  /* 0x3f8000003a577423 */ /* 0x000fe40000010055 */
        /* <DEDUP_REMOVED lines=11> */
[----:B------:R-:W-:Y:S02]  /*3ae0*/  FADD.FTZ R89, -R163, 1 ;  /* 0x3f800000a3597421 */ /* 0x000fe40000010100 */
[----:B------:R-:W-:Y:S02]  /*3af0*/  FMUL.FTZ R85, R85, R74 ;  /* 0x0000004a55557220 */ /* 0x000fe40000410000 */
[----:B------:R-:W-:-:S02]  /*3b00*/  FFMA.FTZ R92, R63, R88, 1 ;  /* 0x3f8000003f5c7423 */ /* 0x000fc40000010058 */
[----:B------:R-:W-:Y:S01]  /*3b10*/  FFMA.FTZ R74, R61, R72, 1 ;  /* 0x3f8000003d4a7423 */ /* 0x000fe20000010048 */
[----:B------:R-:W-:Y:S01]  /*3b20*/  STS.128 [R120+0x20], R84 ;  /* 0x0000205478007388 */ /* 0x000fe20000000c00 */
[----:B------:R-:W-:Y:S02]  /*3b30*/  FFMA.FTZ R91, R62, R89, 1 ;  /* 0x3f8000003e5b7423 */ /* 0x000fe40000010059 */
[----:B0-----:R-:W-:Y:S02]  /*3b40*/  FMUL.FTZ R88, R42, R22 ;  /* 0x000000162a587220 */ /* 0x001fe40000410000 */
[----:B------:R-:W-:Y:S02]  /*3b50*/  FADD.FTZ R73, -R161, 1 ;  /* 0x3f800000a1497421 */ /* 0x000fe40000010100 */
[----:B------:R-:W-:Y:S02]  /*3b60*/  FMUL.FTZ R72, R40, R20 ;  /* 0x0000001428487220 */ /* 0x000fe40000410000 */
        /* <DEDUP_REMOVED lines=12> */
[----:B--2---:R-:W-:Y:S01]  /*3c30*/  FMUL.FTZ R81, R32, R159 ;  /* 0x0000009f20517220 */ /* 0x004fe20000410000 */
[----:B------:R0:W-:Y:S01]  /*3c40*/  STS.128 [R120+0x30], R88 ;  /* 0x0000305878007388 */ /* 0x0001e20000000c00 */
[----:B------:R-:W-:-:S06]  /*3c50*/  NOP ;  /* 0x0000000000007918 */ /* 0x000fcc0000000000 */
[----:B------:R-:W1:Y:S01]  /*3c60*/  LDS.128 R92, [R132.X16] ;  /* 0x00000000845c7984 */ /* 0x000e62000000cc00 */
[----:B------:R-:W-:Y:S02]  /*3c70*/  FMUL.FTZ R80, R33, R150 ;  /* 0x0000009621507220 */ /* 0x000fe40000410000 */
[----:B------:R-:W-:Y:S01]  /*3c80*/  IMAD.WIDE R32, R121, 0x10, R144 ;  /* 0x0000001079207825 */ /* 0x000fe200078e0290 */
[----:B------:R-:W2:Y:S03]  /*3c90*/  LDS.128 R96, [R132.X16+0x200] ;  /* 0x0002000084607984 */ /* 0x000ea6000000cc00 */
[----:B------:R-:W-:Y:S01]  /*3ca0*/  FMUL.FTZ R145, R46, R155 ;  /* 0x0000009b2e917220 */ /* 0x000fe20000410000 */
[----:B------:R-:W3:Y:S01]  /*3cb0*/  LDS.128 R100, [R132.X16+0x400] ;  /* 0x0004000084647984 */ /* 0x000ee2000000cc00 */
[----:B0-----:R-:W-:Y:S02]  /*3cc0*/  FMUL.FTZ R89, R44, R149 ;  /* 0x000000952c597220 */ /* 0x001fe40000410000 */
[----:B------:R-:W-:Y:S01]  /*3cd0*/  FMUL.FTZ R88, R45, R148 ;  /* 0x000000942d587220 */ /* 0x000fe20000410000 */
[----:B------:R-:W0:Y:S01]  /*3ce0*/  LDS.128 R72, [R132.X16+0x600] ;  /* 0x0006000084487984 */ /* 0x000e22000000cc00 */
[----:B------:R-:W-:-:S02]  /*3cf0*/  FFMA.FTZ R141, R16, R89, R141 ;  /* 0x00000059108d7223 */ /* 0x000fc4000001008d */
        /* <DEDUP_REMOVED lines=12> */
[----:B------:R-:W-:Y:S01]  /*3dc0*/  FFMA.FTZ R141, R18, R145, R141 ;  /* 0x00000091128d7223 */ /* 0x000fe2000001008d */
        /* <DEDUP_REMOVED lines=38> */
[----:B------:R3:W-:Y:S01]  /*4030*/  STS.128 [R120+0x30], R20 ;  /* 0x0000301478007388 */ /* 0x0007e20000000c00 */
[----:B------:R-:W-:-:S06]  /*4040*/  NOP ;  /* 0x0000000000007918 */ /* 0x000fcc0000000000 */
[----:B-1----:R-:W1:Y:S01]  /*4050*/  LDS.128 R32, [R132.X16] ;  /* 0x0000000084207984 */ /* 0x002e62000000cc00 */
[----:B0-----:R-:W-:-:S03]  /*4060*/  IMAD R49, R137, c[0x0][0x214], R54 ;  /* 0x0000850089317a24 */ /* 0x001fc600078e0236 */
[----:B------:R-:W0:Y:S01]  /*4070*/  LDS.128 R36, [R132.X16+0x200] ;  /* 0x0002000084247984 */ /* 0x000e22000000cc00 */
        /* <DEDUP_REMOVED lines=10> */
[----:B-1----:R1:W-:Y:S04]  /*4120*/  STG.E.128 [R20.64], R32 ;  /* 0x0000002014007986 */ /* 0x0023e8000c101d04 */
[----:B0-----:R1:W-:Y:S04]  /*4130*/  STG.E.128 [R20.64+0x200], R36 ;  /* 0x0002002414007986 */ /* 0x0013e8000c101d04 */
[----:B--2---:R1:W-:Y:S04]  /*4140*/  STG.E.128 [R20.64+0x400], R40 ;  /* 0x0004002814007986 */ /* 0x0043e8000c101d04 */
[----:B---3--:R1:W-:Y:S02]  /*4150*/  STG.E.128 [R20.64+0x600], R44 ;  /* 0x0006002c14007986 */ /* 0x0083e4000c101d04 */
.L_x_6109:
[----:B------:R-:W-:Y:S01]  /*4160*/  FFMA.FTZ R141, R12, R81, R141 ;  /* 0x000000510c8d7223 */ /* 0x000fe2000001008d */
[----:B------:R-:W-:Y:S01]  /*4170*/  BAR.SYNC.DEFER_BLOCKING 0x0 ;  /* 0x0000000000007b1d */ /* 0x000fe20000010000 */
[----:B------:R-:W-:Y:S01]  /*4180*/  CS2R R22, SRZ ;  /* 0x0000000000167805 */ /* 0x000fe2000001ff00 */
[----:B-1----:R-:W-:Y:S01]  /*4190*/  CS2R R20, SRZ ;  /* 0x0000000000147805 */ /* 0x002fe2000001ff00 */
        /* <DEDUP_REMOVED lines=42> */
.L_x_6147:
        /* <DEDUP_REMOVED lines=34> */
[C---:B------:R-:W-:Y:S01]  /*4660*/  IADD3 R74, R133.reuse, 0x200, RZ ;  /* 0x00000200854a7810 */ /* 0x040fe20007ffe0ff */
[----:B------:R0:W5:Y:S01]  /*4670*/  LDG.E R97, [R72.64] ;  /* 0x0000000448617981 */ /* 0x000162000c1e1900 */
[----:B------:R-:W-:-:S09]  /*4680*/  LOP3.LUT P0, RZ, R133, 0x1f, RZ, 0xc0, !PT ;  /* 0x0000001f85ff7812 */ /* 0x000fd2000780c0ff */
[----:B------:R-:W-:-:S04]  /*4690*/  @!P1 LEA R74, R94, R95, 0x8 ;  /* 0x0000005f5e4a9211 */ /* 0x000fc800078e40ff */
[----:B------:R-:W-:Y:S02]  /*46a0*/  SHF.L.U32 R103, R74, 0x2, RZ ;  /* 0x000000024a677819 */ /* 0x000fe400000006ff */
[----:B------:R-:W-:Y:S01]  /*46b0*/  ISETP.LT.OR P2, PT, R118, 0x2, P0 ;  /* 0x000000027600780c */ /* 0x000fe20000741670 */
[----:B------:R-:W-:Y:S01]  /*46c0*/  FMUL.FTZ R158, R17, R112 ;  /* 0x00000070119e7220 */ /* 0x000fe20000410000 */
[----:B------:R-:W-:Y:S01]  /*46d0*/  MOV R165, RZ ;  /* 0x000000ff00a57202 */ /* 0x000fe20000000f00 */
[----:B------:R-:W-:-:S10]  /*46e0*/  FMUL.FTZ R171, R18, R111 ;  /* 0x0000006f12ab7220 */ /* 0x000fd40000410000 */
[----:B------:R-:W-:-:S05]  /*46f0*/  @!P2 IADD3 R100, R118, -0x2, RZ ;  /* 0xfffffffe7664a810 */ /* 0x000fca0007ffe0ff */
[----:B------:R-:W-:-:S04]  /*4700*/  @!P2 IMAD R101, R100, c[0x0][0x16c], R95 ;  /* 0x00005b006465aa24 */ /* 0x000fc800078e025f */
        /* <DEDUP_REMOVED lines=20> */
[----:B------:R-:W3:Y:S01]  /*4850*/  LDS.128 R52, [R120] ;  /* 0x0000000078347984 */ /* 0x000ee20000000c00 */
[----:B------:R-:W-:-:S03]  /*4860*/  FMUL.FTZ R102, R166, R111 ;  /* 0x0000006fa6667220 */ /* 0x000fc60000410000 */
[----:B------:R-:W4:Y:S04]  /*4870*/  LDS.128 R56, [R120+0x10] ;  /* 0x0000100078387984 */ /* 0x000f280000000c00 */
[----:B------:R-:W3:Y:S04]  /*4880*/  LDS.128 R60, [R120+0x20] ;  /* 0x00002000783c7984 */ /* 0x000ee80000000c00 */
[----:B0-----:R-:W0:Y:S01]  /*4890*/  LDS.128 R72, [R120+0x30] ;  /* 0x0000300078487984 */ /* 0x001e220000000c00 */
[----:B------:R-:W2:Y:S03]  /*48a0*/  MUFU.EX2 R99, R99 ;  /* 0x0000006300637308 */ /* 0x000ea60000000800 */
[----:B-1----:R1:W-:Y:S04]  /*48b0*/  STS [R103+0x12c8], R164 ;  /* 0x0012c8a467007388 */ /* 0x0023e80000000800 */
[----:B------:R-:W-:Y:S01]  /*48c0*/  BAR.SYNC.DEFER_BLOCKING 0x0 ;  /* 0x0000000000007b1d */ /* 0x000fe20000010000 */
[----:B------:R-:W-:-:S02]  /*48d0*/  FMUL.FTZ R148, R166, R110 ;  /* 0x0000006ea6947220 */ /* 0x000fc40000410000 */
[----:B------:R-:W-:-:S03]  /*48e0*/  FMUL.FTZ R149, R166, R119 ;  /* 0x00000077a6957220 */ /* 0x000fc60000410000 */
[----:B------:R-:W1:Y:S01]  /*48f0*/  MUFU.EX2 R102, R102 ;  /* 0x0000006600667308 */ /* 0x000e620000000800 */
[----:B------:R-:W-:Y:S02]  /*4900*/  FMUL.FTZ R150, R166, R116 ;  /* 0x00000074a6967220 */ /* 0x000fe40000410000 */
[----:B--2---:R-:W-:-:S05]  /*4910*/  FMUL.FTZ R77, R16, R113 ;  /* 0x00000071104d7220 */ /* 0x004fca0000410000 */
[----:B------:R-:W2:Y:S01]  /*4920*/  MUFU.EX2 R148, R148 ;  /* 0x0000009400947308 */ /* 0x000ea20000000800 */
[----:B------:R-:W-:Y:S02]  /*4930*/  FMUL.FTZ R152, R166, R117 ;  /* 0x00000075a6987220 */ /* 0x000fe40000410000 */
[----:B------:R-:W-:-:S05]  /*4940*/  FFMA.FTZ R76, R99, R77, R158 ;  /* 0x0000004d634c7223 */ /* 0x000fca000001009e */
[----:B------:R-:W0:Y:S01]  /*4950*/  MUFU.EX2 R149, R149 ;  /* 0x0000009500957308 */ /* 0x000e220000000800 */
[----:B------:R-:W-:Y:S01]  /*4960*/  FMUL.FTZ R154, R166, R114 ;  /* 0x00000072a69a7220 */ /* 0x000fe20000410000 */
[----:B------:R0:W5:Y:S01]  /*4970*/  @!P2 LDG.E R165, [R100.64+0x4] ;  /* 0x0000040464a5a981 */ /* 0x000162000c1e1900 */
[----:B------:R-:W-:-:S05]  /*4980*/  FMUL.FTZ R79, R164, R99 ;  /* 0x00000063a44f7220 */ /* 0x000fca0000410000 */
[----:B------:R-:W0:Y:S01]  /*4990*/  MUFU.EX2 R150, R150 ;  /* 0x0000009600967308 */ /* 0x000e220000000800 */
[----:B-1----:R-:W-:Y:S01]  /*49a0*/  FFMA.FTZ R76, R102, R76, R171 ;  /* 0x0000004c664c7223 */ /* 0x002fe200000100ab */
[----:B------:R-:W-:Y:S01]  /*49b0*/  ISETP.NE.AND P2, PT, R133, 0x1f, PT ;  /* 0x0000001f8500780c */ /* 0x000fe20003f45270 */
[----:B------:R-:W-:-:S05]  /*49c0*/  FMUL.FTZ R155, R166, R115 ;  /* 0x00000073a69b7220 */ /* 0x000fca0000410000 */
[----:B------:R-:W1:Y:S01]  /*49d0*/  MUFU.EX2 R152, R152 ;  /* 0x0000009800987308 */ /* 0x000e620000000800 */
[----:B------:R-:W-:Y:S02]  /*49e0*/  FMUL.FTZ R79, R102, R79 ;  /* 0x0000004f664f7220 */ /* 0x000fe40000410000 */
[----:B--2---:R-:W-:Y:S02]  /*49f0*/  FFMA.FTZ R78, R148, R76, R157 ;  /* 0x0000004c944e7223 */ /* 0x004fe4000001009d */
[----:B------:R-:W-:-:S03]  /*4a00*/  FMUL.FTZ R156, R166, R108 ;  /* 0x0000006ca69c7220 */ /* 0x000fc60000410000 */
[----:B------:R-:W2:Y:S01]  /*4a10*/  MUFU.EX2 R154, R154 ;  /* 0x0000009a009a7308 */ /* 0x000ea20000000800 */
[----:B------:R-:W-:Y:S01]  /*4a20*/  FMUL.FTZ R76, R148, R79 ;  /* 0x0000004f944c7220 */ /* 0x000fe20000410000 */
[----:B------:R1:W3:Y:S01]  /*4a30*/  @P2 LDS R187, [R133.X4+0x1acc] ;  /* 0x001acc0085bb2984 */ /* 0x0002e20000004800 */
        /* <DEDUP_REMOVED lines=16> */
[----:B------:R-:W-:Y:S02]  /*4b40*/  FMUL.FTZ R76, R154, R79 ;  /* 0x0000004f9a4c7220 */ /* 0x000fe40000410000 */
[----:B0-----:R-:W-:-:S03]  /*4b50*/  FFMA.FTZ R78, R155, R78, R172 ;  /* 0x0000004e9b4e7223 */ /* 0x001fc600000100ac */
[----:B------:R-:W0:Y:S01]  /*4b60*/  MUFU.EX2 R161, R161 ;  /* 0x000000a100a17308 */ /* 0x000e220000000800 */
[----:B------:R-:W-:Y:S02]  /*4b70*/  FMUL.FTZ R162, R166, R105 ;  /* 0x00000069a6a27220 */ /* 0x000fe40000410000 */
[----:B------:R-:W-:Y:S02]  /*4b80*/  FMUL.FTZ R79, R155, R76 ;  /* 0x0000004c9b4f7220 */ /* 0x000fe40000410000 */
[----:B------:R-:W-:-:S03]  /*4b90*/  FFMA.FTZ R78, R156, R78, R103 ;  /* 0x0000004e9c4e7223 */ /* 0x000fc60000010067 */
[----:B------:R-:W0:Y:S01]  /*4ba0*/  MUFU.EX2 R163, R163 ;  /* 0x000000a300a37308 */ /* 0x000e220000000800 */
[----:B------:R-:W-:Y:S02]  /*4bb0*/  FMUL.FTZ R166, R166, R0 ;  /* 0x00000000a6a67220 */ /* 0x000fe40000410000 */
[----:B------:R-:W-:Y:S02]  /*4bc0*/  FMUL.FTZ R101, R11, R106 ;  /* 0x0000006a0b657220 */ /* 0x000fe40000410000 */
[----:B------:R-:W-:Y:S02]  /*4bd0*/  FMUL.FTZ R76, R156, R79 ;  /* 0x0000004f9c4c7220 */ /* 0x000fe40000410000 */
[C---:B-1----:R-:W-:Y:S01]  /*4be0*/  FFMA.FTZ R78, R159.reuse, R78, R168 ;  /* 0x0000004e9f4e7223 */ /* 0x042fe200000100a8 */
[----:B------:R-:W1:Y:S01]  /*4bf0*/  MUFU.EX2 R162, R162 ;  /* 0x000000a200a27308 */ /* 0x000e620000000800 */
[----:B------:R-:W-:Y:S02]  /*4c00*/  FMUL.FTZ R79, R159, R76 ;  /* 0x0000004c9f4f7220 */ /* 0x000fe40000410000 */
[----:B--2---:R-:W-:-:S05]  /*4c10*/  FFMA.FTZ R100, R160, R78, R101 ;  /* 0x0000004ea0647223 */ /* 0x004fca0000010065 */
[----:B------:R-:W2:Y:S01]  /*4c20*/  MUFU.EX2 R166, R166 ;  /* 0x000000a600a67308 */ /* 0x000ea20000000800 */
[----:B------:R-:W-:Y:S02]  /*4c30*/  FMUL.FTZ R78, R5, R104 ;  /* 0x00000068054e7220 */ /* 0x000fe40000410000 */
[----:B------:R-:W-:Y:S02]  /*4c40*/  FMUL.FTZ R76, R160, R79 ;  /* 0x0000004fa04c7220 */ /* 0x000fe40000410000 */
[C---:B0-----:R-:W-:Y:S02]  /*4c50*/  FFMA.FTZ R100, R161.reuse, R100, R170 ;  /* 0x00000064a1647223 */ /* 0x041fe400000100aa */
[----:B------:R-:W-:Y:S02]  /*4c60*/  FMUL.FTZ R76, R161, R76 ;  /* 0x0000004ca14c7220 */ /* 0x000fe40000410000 */
[----:B------:R-:W-:Y:S02]  /*4c70*/  FFMA.FTZ R100, R163, R100, R78 ;  /* 0x00000064a3647223 */ /* 0x000fe4000001004e */
[----:B------:R-:W-:-:S02]  /*4c80*/  FMUL.FTZ R79, R7, R0 ;  /* 0x00000000074f7220 */ /* 0x000fc40000410000 */
[----:B------:R-:W-:Y:S02]  /*4c90*/  FMUL.FTZ R173, R163, R76 ;  /* 0x0000004ca3ad7220 */ /* 0x000fe40000410000 */
[C---:B-1----:R-:W-:Y:S02]  /*4ca0*/  FFMA.FTZ R100, R162.reuse, R100, R167 ;  /* 0x00000064a2647223 */ /* 0x042fe400000100a7 */
[----:B------:R-:W-:Y:S02]  /*4cb0*/  FMUL.FTZ R173, R162, R173 ;  /* 0x000000ada2ad7220 */ /* 0x000fe40000410000 */
[----:B--2---:R-:W-:Y:S01]  /*4cc0*/  FFMA.FTZ R76, R166, R100, R79 ;  /* 0x00000064a64c7223 */ /* 0x004fe2000001004f */
        /* <DEDUP_REMOVED lines=9> */
.L_x_6112:
[----:B---34-:R-:W-:Y:S05]  /*4d60*/  BSYNC B0 ;  /* 0x0000000000007941 */ /* 0x018fea0003800000 */
.L_x_6111:
        /* <DEDUP_REMOVED lines=12> */
[----:B------:R-:W-:Y:S01]  /*4e30*/  ISETP.NE.AND P5, PT, R133, RZ, PT ;  /* 0x000000ff8500720c */ /* 0x000fe20003fa5270 */
[----:B------:R-:W-:Y:S01]  /*4e40*/  IMAD R198, R143, c[0x0][0x2b8], RZ ;  /* 0x0000ae008fc67a24 */ /* 0x000fe200078e02ff */
[----:B------:R-:W-:Y:S01]  /*4e50*/  BSSY B0, `(.L_x_6113) ;  /* 0x0000145000007945 */ /* 0x000fe20003800000 */
[----:B------:R-:W-:-:S02]  /*4e60*/  FMUL.FTZ R179, R80, R179 ;  /* 0x000000b350b37220 */ /* 0x000fc40000410000 */
[----:B--2---:R-:W-:Y:S02]  /*4e70*/  @P3 FFMA.FTZ R76, R193, R173, R76 ;  /* 0x000000adc14c3223 */ /* 0x004fe4000001004c */
[----:B------:R-:W-:Y:S02]  /*4e80*/  FMUL.FTZ R173, R97, R75 ;  /* 0x0000004b61ad7220 */ /* 0x000fe40000410000 */
[----:B0-----:R-:W-:Y:S01]  /*4e90*/  @P3 FMUL.FTZ R193, R193, R100 ;  /* 0x00000064c1c13220 */ /* 0x001fe20000410000 */
[----:B------:R-:W0:Y:S01]  /*4ea0*/  SHFL.UP PT, R175, R76, 0x2, RZ ;  /* 0x044000004caf7989 */ /* 0x000e2200000e00ff */
[----:B------:R-:W-:Y:S01]  /*4eb0*/  ISETP.GE.AND P3, PT, R132, 0x2, PT ;  /* 0x000000028400780c */ /* 0x000fe20003f66270 */
[----:B------:R-:W-:Y:S02]  /*4ec0*/  FMUL.FTZ R100, R97, R74 ;  /* 0x0000004a61647220 */ /* 0x000fe40000410000 */
[----:B------:R-:W2:Y:S01]  /*4ed0*/  SHFL.UP PT, R176, R193, 0x2, RZ ;  /* 0x04400000c1b07989 */ /* 0x000ea200000e00ff */
[----:B------:R-:W-:-:S02]  /*4ee0*/  FMUL.FTZ R186, R144, R173 ;  /* 0x000000ad90ba7220 */ /* 0x000fc40000410000 */
[----:B------:R-:W-:Y:S02]  /*4ef0*/  FMUL.FTZ R191, R147, R100 ;  /* 0x0000006493bf7220 */ /* 0x000fe40000410000 */
[C---:B------:R-:W-:Y:S02]  /*4f00*/  FMUL.FTZ R173, R97.reuse, R63 ;  /* 0x0000003f61ad7220 */ /* 0x040fe40000410000 */
[C---:B------:R-:W-:Y:S02]  /*4f10*/  FMUL.FTZ R100, R97.reuse, R52 ;  /* 0x0000003461647220 */ /* 0x040fe40000410000 */
[----:B------:R-:W-:Y:S02]  /*4f20*/  FMUL.FTZ R182, R86, R173 ;  /* 0x000000ad56b67220 */ /* 0x000fe40000410000 */
[----:B------:R-:W-:Y:S02]  /*4f30*/  FMUL.FTZ R173, R97, R61 ;  /* 0x0000003d61ad7220 */ /* 0x000fe40000410000 */
[----:B------:R-:W-:-:S02]  /*4f40*/  FMUL.FTZ R100, R89, R100 ;  /* 0x0000006459647220 */ /* 0x000fc40000410000 */
[----:B------:R-:W-:Y:S02]  /*4f50*/  FMUL.FTZ R180, R84, R173 ;  /* 0x000000ad54b47220 */ /* 0x000fe40000410000 */
[----:B------:R-:W-:Y:S02]  /*4f60*/  FMUL.FTZ R173, R97, R59 ;  /* 0x0000003b61ad7220 */ /* 0x000fe40000410000 */
[C---:B0-----:R-:W-:Y:S02]  /*4f70*/  @P3 FFMA.FTZ R76, R193.reuse, R175, R76 ;  /* 0x000000afc14c3223 */ /* 0x041fe4000001004c */
[----:B------:R-:W-:Y:S02]  /*4f80*/  FFMA.FTZ R175, R166, R186, R191 ;  /* 0x000000baa6af7223 */ /* 0x000fe400000100bf */
[----:B--2---:R-:W-:Y:S01]  /*4f90*/  @P3 FMUL.FTZ R193, R193, R176 ;  /* 0x000000b0c1c13220 */ /* 0x004fe20000410000 */
[----:B------:R-:W-:Y:S01]  /*4fa0*/  ISETP.GE.AND P3, PT, R132, 0x4, PT ;  /* 0x000000048400780c */ /* 0x000fe20003f66270 */
[----:B------:R-:W-:-:S02]  /*4fb0*/  FFMA.FTZ R177, R162, R175, R189 ;  /* 0x000000afa2b17223 */ /* 0x000fc400000100bd */
[----:B-1----:R-:W-:Y:S02]  /*4fc0*/  FMUL.FTZ R175, R166, R187 ;  /* 0x000000bba6af7220 */ /* 0x002fe40000410000 */
        /* <DEDUP_REMOVED lines=27> */
[----:B------:R-:W-:Y:S02]  /*5180*/  FMUL.FTZ R188, R97, R54 ;  /* 0x0000003661bc7220 */ /* 0x000fe40000410000 */
[----:B------:R-:W-:-:S02]  /*5190*/  FMUL.FTZ R176, R146, R173 ;  /* 0x000000ad92b07220 */ /* 0x000fc40000410000 */
[----:B------:R-:W-:Y:S02]  /*51a0*/  FMUL.FTZ R195, R152, R175 ;  /* 0x000000af98c37220 */ /* 0x000fe40000410000 */
[----:B------:R-:W-:Y:S02]  /*51b0*/  FFMA.FTZ R194, R149, R190, R176 ;  /* 0x000000be95c27223 */ /* 0x000fe400000100b0 */
[----:B------:R-:W-:Y:S01]  /*51c0*/  FMUL.FTZ R192, R150, R195 ;  /* 0x000000c396c07220 */ /* 0x000fe20000410000 */
[----:B------:R-:W0:Y:S01]  /*51d0*/  SHFL.UP PT, R190, R76, 0x4, RZ ;  /* 0x048000004cbe7989 */ /* 0x000e2200000e00ff */
[----:B------:R-:W-:Y:S02]  /*51e0*/  FMUL.FTZ R175, R145, R188 ;  /* 0x000000bc91af7220 */ /* 0x000fe40000410000 */
[----:B------:R-:W-:Y:S01]  /*51f0*/  FMUL.FTZ R173, R97, R53 ;  /* 0x0000003561ad7220 */ /* 0x000fe20000410000 */
[----:B------:R-:W1:Y:S01]  /*5200*/  SHFL.UP PT, R188, R193, 0x4, RZ ;  /* 0x04800000c1bc7989 */ /* 0x000e6200000e00ff */
[----:B------:R-:W-:-:S02]  /*5210*/  FMUL.FTZ R195, R149, R192 ;  /* 0x000000c095c37220 */ /* 0x000fc40000410000 */
[----:B------:R-:W-:Y:S02]  /*5220*/  FMUL.FTZ R173, R88, R173 ;  /* 0x000000ad58ad7220 */ /* 0x000fe40000410000 */
[C---:B------:R-:W-:Y:S02]  /*5230*/  FFMA.FTZ R194, R148.reuse, R194, R175 ;  /* 0x000000c294c27223 */ /* 0x040fe400000100af */
[----:B------:R-:W-:Y:S02]  /*5240*/  FMUL.FTZ R197, R148, R195 ;  /* 0x000000c394c57220 */ /* 0x000fe40000410000 */
[C---:B------:R-:W-:Y:S02]  /*5250*/  FFMA.FTZ R194, R102.reuse, R194, R173 ;  /* 0x000000c266c27223 */ /* 0x040fe400000100ad */
[----:B------:R-:W-:Y:S02]  /*5260*/  FMUL.FTZ R192, R102, R197 ;  /* 0x000000c566c07220 */ /* 0x000fe40000410000 */
[----:B------:R-:W-:-:S02]  /*5270*/  FFMA.FTZ R195, R99, R194, R100 ;  /* 0x000000c263c37223 */ /* 0x000fc40000010064 */
[----:B------:R-:W-:-:S03]  /*5280*/  FMUL.FTZ R192, R99, R192 ;  /* 0x000000c063c07220 */ /* 0x000fc60000410000 */
[----:B------:R-:W2:Y:S01]  /*5290*/  SHFL.DOWN PT, R194, R195, 0x1, 0x1f ;  /* 0x08201f00c3c27f89 */ /* 0x000ea200000e0000 */
[----:B0-----:R-:W-:-:S03]  /*52a0*/  @P3 FFMA.FTZ R76, R193, R190, R76 ;  /* 0x000000bec14c3223 */ /* 0x001fc6000001004c */
[----:B------:R-:W0:Y:S01]  /*52b0*/  SHFL.DOWN PT, R197, R192, 0x1, 0x1f ;  /* 0x08201f00c0c57f89 */ /* 0x000e2200000e0000 */
[----:B-1----:R-:W-:Y:S01]  /*52c0*/  @P3 FMUL.FTZ R193, R193, R188 ;  /* 0x000000bcc1c13220 */ /* 0x002fe20000410000 */
[----:B------:R-:W-:Y:S02]  /*52d0*/  ISETP.GE.AND P3, PT, R132, 0x8, PT ;  /* 0x000000088400780c */ /* 0x000fe40003f66270 */
[----:B------:R-:W1:Y:S04]  /*52e0*/  SHFL.UP PT, R190, R76, 0x8, RZ ;  /* 0x050000004cbe7989 */ /* 0x000e6800000e00ff */
[----:B------:R-:W3:Y:S01]  /*52f0*/  SHFL.UP PT, R188, R193, 0x8, RZ ;  /* 0x05000000c1bc7989 */ /* 0x000ee200000e00ff */
[C---:B--2---:R-:W-:Y:S02]  /*5300*/  @P4 FFMA.FTZ R195, R192.reuse, R194, R195 ;  /* 0x000000c2c0c34223 */ /* 0x044fe400000100c3 */
[----:B0-----:R-:W-:-:S03]  /*5310*/  @P4 FMUL.FTZ R192, R192, R197 ;  /* 0x000000c5c0c04220 */ /* 0x001fc60000410000 */
[----:B------:R-:W0:Y:S01]  /*5320*/  SHFL.DOWN PT, R194, R195, 0x2, 0x1f ;  /* 0x08401f00c3c27f89 */ /* 0x000e2200000e0000 */
[----:B------:R-:W-:Y:S01]  /*5330*/  ISETP.GE.U32.AND P4, PT, R196, 0x1e, PT ;  /* 0x0000001ec400780c */ /* 0x000fe20003f86070 */
[C---:B-1----:R-:W-:Y:S02]  /*5340*/  @P3 FFMA.FTZ R76, R193.reuse, R190, R76 ;  /* 0x000000bec14c3223 */ /* 0x042fe4000001004c */
[----:B------:R-:W1:Y:S01]  /*5350*/  SHFL.DOWN PT, R197, R192, 0x2, 0x1f ;  /* 0x08401f00c0c57f89 */ /* 0x000e6200000e0000 */
[----:B---3--:R-:W-:-:S03]  /*5360*/  @P3 FMUL.FTZ R193, R193, R188 ;  /* 0x000000bcc1c13220 */ /* 0x008fc60000410000 */
[----:B------:R-:W2:Y:S01]  /*5370*/  SHFL.UP PT, R190, R76, 0x10, RZ ;  /* 0x060000004cbe7989 */ /* 0x000ea200000e00ff */
[----:B------:R-:W-:-:S03]  /*5380*/  ISETP.GE.AND P3, PT, R132, 0x10, PT ;  /* 0x000000108400780c */ /* 0x000fc60003f66270 */
[----:B------:R-:W3:Y:S02]  /*5390*/  SHFL.UP PT, R188, R193, 0x10, RZ ;  /* 0x06000000c1bc7989 */ /* 0x000ee400000e00ff */
[C---:B0-----:R-:W-:Y:S02]  /*53a0*/  @!P4 FFMA.FTZ R195, R192.reuse, R194, R195 ;  /* 0x000000c2c0c3c223 */ /* 0x041fe400000100c3 */
[----:B-1----:R-:W-:-:S03]  /*53b0*/  @!P4 FMUL.FTZ R192, R192, R197 ;  /* 0x000000c5c0c0c220 */ /* 0x002fc60000410000 */
[----:B------:R-:W0:Y:S03]  /*53c0*/  SHFL.DOWN PT, R194, R195, 0x4, 0x1f ;  /* 0x08801f00c3c27f89 */ /* 0x000e2600000e0000 */
[C---:B--2---:R-:W-:Y:S01]  /*53d0*/  @P3 FFMA.FTZ R76, R193.reuse, R190, R76 ;  /* 0x000000bec14c3223 */ /* 0x044fe2000001004c */
        /* <DEDUP_REMOVED lines=12> */
[----:B------:R-:W-:Y:S01]  /*54a0*/  ISETP.GE.U32.AND P1, PT, R196, 0x18, PT ;  /* 0x00000018c400780c */ /* 0x000fe20003f26070 */
[----:B------:R-:W-:Y:S02]  /*54b0*/  IMAD R193, R137, c[0x0][0x2bc], R198 ;  /* 0x0000af0089c17a24 */ /* 0x000fe400078e02c6 */
[----:B------:R-:W-:Y:S01]  /*54c0*/  FFMA.FTZ R164, R164, R188, R77 ;  /* 0x000000bca4a47223 */ /* 0x000fe2000001004d */
[----:B------:R-:W-:-:S03]  /*54d0*/  MOV R77, RZ ;  /* 0x000000ff004d7202 */ /* 0x000fc60000000f00 */
[-C--:B------:R-:W-:Y:S02]  /*54e0*/  FFMA.FTZ R188, R99, R164.reuse, R158 ;  /* 0x000000a463bc7223 */ /* 0x080fe4000001009e */
[----:B------:R-:W-:Y:S01]  /*54f0*/  FMUL.FTZ R52, R52, R164 ;  /* 0x000000a434347220 */ /* 0x000fe20000410000 */
[----:B------:R-:W2:Y:S01]  /*5500*/  @!P0 LDS.64 R76, [R95.X8+0x1b48] ;  /* 0x001b48005f4c8984 */ /* 0x000ea20000008a00 */
[-C--:B------:R-:W-:Y:S01]  /*5510*/  FMUL.FTZ R165, R53, R188.reuse ;  /* 0x000000bc35a57220 */ /* 0x080fe20000410000 */
[----:B------:R-:W-:Y:S01]  /*5520*/  ISETP.GE.U32.AND P0, PT, R196, 0x10, PT ;  /* 0x00000010c400780c */ /* 0x000fe20003f06070 */
[----:B------:R-:W-:Y:S02]  /*5530*/  FFMA.FTZ R171, R102, R188, R171 ;  /* 0x000000bc66ab7223 */ /* 0x000fe400000100ab */
[----:B------:R-:W-:Y:S02]  /*5540*/  FFMA.FTZ R53, R89, R52, RZ ;  /* 0x0000003459357223 */ /* 0x000fe400000100ff */
[----:B------:R-:W-:-:S02]  /*5550*/  FMUL.FTZ R54, R54, R171 ;  /* 0x000000ab36367220 */ /* 0x000fc40000410000 */
[----:B0-----:R-:W-:Y:S02]  /*5560*/  @!P1 FFMA.FTZ R195, R192, R190, R195 ;  /* 0x000000bec0c39223 */ /* 0x001fe400000100c3 */
[----:B------:R-:W-:Y:S02]  /*5570*/  FFMA.FTZ R52, R88, R165, R53 ;  /* 0x000000a558347223 */ /* 0x000fe40000010035 */
[----:B------:R-:W-:Y:S02]  /*5580*/  FFMA.FTZ R190, R148, R171, R157 ;  /* 0x000000ab94be7223 */ /* 0x000fe4000001009d */
[----:B-1----:R-:W-:Y:S02]  /*5590*/  @!P1 FMUL.FTZ R192, R192, R197 ;  /* 0x000000c5c0c09220 */ /* 0x002fe40000410000 */
[----:B------:R-:W-:Y:S02]  /*55a0*/  FFMA.FTZ R53, R145, R54, R52 ;  /* 0x0000003691357223 */ /* 0x000fe40000010034 */
[-C--:B------:R-:W-:Y:S01]  /*55b0*/  FMUL.FTZ R52, R55, R190.reuse ;  /* 0x000000be37347220 */ /* 0x080fe20000410000 */
[----:B------:R-:W0:Y:S01]  /*55c0*/  SHFL.DOWN PT, R54, R195, 0x10, 0x1f ;  /* 0x0a001f00c3367f89 */ /* 0x000e2200000e0000 */
[----:B------:R-:W-:-:S02]  /*55d0*/  FFMA.FTZ R174, R149, R190, R174 ;  /* 0x000000be95ae7223 */ /* 0x000fc400000100ae */
[----:B------:R-:W-:Y:S01]  /*55e0*/  FFMA.FTZ R196, R146, R52, R53 ;  /* 0x0000003492c47223 */ /* 0x000fe20000010035 */
[----:B------:R-:W1:Y:S01]  /*55f0*/  SHFL.DOWN PT, R55, R192, 0x10, 0x1f ;  /* 0x0a001f00c0377f89 */ /* 0x000e6200000e0000 */
[-C--:B------:R-:W-:Y:S01]  /*5600*/  FMUL.FTZ R56, R56, R174.reuse ;  /* 0x000000ae38387220 */ /* 0x080fe20000410000 */
[----:B------:R-:W-:Y:S01]  /*5610*/  HFMA2.MMA R53, -RZ, RZ, 0, 0 ;  /* 0x00000000ff357435 */ /* 0x000fe200000001ff */
[----:B------:R-:W-:Y:S01]  /*5620*/  FFMA.FTZ R194, R150, R174, R153 ;  /* 0x000000ae96c27223 */ /* 0x000fe20000010099 */
[----:B------:R-:W-:Y:S01]  /*5630*/  MOV R52, R133 ;  /* 0x0000008500347202 */ /* 0x000fe20000000f00 */
[----:B------:R-:W-:Y:S02]  /*5640*/  FFMA.FTZ R165, R81, R56, R196 ;  /* 0x0000003851a57223 */ /* 0x000fe400000100c4 */
[-C--:B------:R-:W-:Y:S02]  /*5650*/  FMUL.FTZ R57, R57, R194.reuse ;  /* 0x000000c239397220 */ /* 0x080fe40000410000 */
[----:B------:R-:W-:-:S02]  /*5660*/  FFMA.FTZ R169, R152, R194, R169 ;  /* 0x000000c298a97223 */ /* 0x000fc400000100a9 */
[----:B------:R-:W-:Y:S02]  /*5670*/  FFMA.FTZ R56, R80, R57, R165 ;  /* 0x0000003950387223 */ /* 0x000fe400000100a5 */
[-C--:B------:R-:W-:Y:S02]  /*5680*/  FMUL.FTZ R58, R58, R169.reuse ;  /* 0x000000a93a3a7220 */ /* 0x080fe40000410000 */
[----:B------:R-:W-:Y:S02]  /*5690*/  FFMA.FTZ R196, R154, R169, R151 ;  /* 0x000000a99ac47223 */ /* 0x000fe40000010097 */
[----:B------:R-:W-:-:S04]  /*56a0*/  IMAD.WIDE.U32 R52, R137, c[0x0][0x2b8], R52 ;  /* 0x0000ae0089347a25 */ /* 0x000fc800078e0034 */
[----:B------:R-:W-:Y:S01]  /*56b0*/  FFMA.FTZ R57, R83, R58, R56 ;  /* 0x0000003a53397223 */ /* 0x000fe20000010038 */
[----:B------:R-:W-:Y:S01]  /*56c0*/  IADD3 R53, R53, R193, RZ ;  /* 0x000000c135357210 */ /* 0x000fe20007ffe0ff */
[----:B------:R-:W-:Y:S01]  /*56d0*/  FMUL.FTZ R59, R59, R196 ;  /* 0x000000c43b3b7220 */ /* 0x000fe20000410000 */
[----:B--2---:R-:W-:Y:S01]  /*56e0*/  SHFL.IDX PT, R58, R77, RZ, 0x1f ;  /* 0x00001fff4d3a7589 */ /* 0x004fe200000e0000 */
[----:B------:R-:W-:Y:S02]  /*56f0*/  IMAD R165, R142, c[0x0][0x2c0], RZ ;  /* 0x0000b0008ea57a24 */ /* 0x000fe400078e02ff */
[C---:B0-----:R-:W-:Y:S02]  /*5700*/  @!P0 FFMA.FTZ R195, R192.reuse, R54, R195 ;  /* 0x00000036c0c38223 */ /* 0x041fe400000100c3 */
[----:B-1----:R-:W-:Y:S02]  /*5710*/  @!P0 FMUL.FTZ R192, R192, R55 ;  /* 0x00000037c0c08220 */ /* 0x002fe40000410000 */
[----:B------:R-:W-:Y:S01]  /*5720*/  FFMA.FTZ R54, R82, R59, R57 ;  /* 0x0000003b52367223 */ /* 0x000fe20000010039 */
[----:B------:R-:W-:Y:S01]  /*5730*/  SHFL.DOWN PT, R193, R195, 0x1, 0x1f ;  /* 0x08201f00c3c17f89 */ /* 0x000fe200000e0000 */
[C---:B------:R-:W-:Y:S01]  /*5740*/  IMAD R59, R134.reuse, c[0x0][0x2c4], R165 ;  /* 0x0000b100863b7a24 */ /* 0x040fe200078e02a5 */
[----:B------:R-:W-:Y:S01]  /*5750*/  IADD3 R57, R123, -c[0x0][0x174], RZ ;  /* 0x80005d007b397a10 */ /* 0x000fe20007ffe0ff */
[----:B------:R-:W-:Y:S01]  /*5760*/  FFMA.FTZ R172, R155, R196, R172 ;  /* 0x000000c49bac7223 */ /* 0x000fe200000100ac */
[----:B------:R-:W0:Y:S01]  /*5770*/  SHFL.DOWN PT, R165, R192, 0x1, 0x1f ;  /* 0x08201f00c0a57f89 */ /* 0x000e2200000e0000 */
[----:B------:R-:W-:-:S03]  /*5780*/  IMAD.WIDE.U32 R52, R134, c[0x0][0x2c0], R52 ;  /* 0x0000b00086347a25 */ /* 0x000fc600078e0034 */
[----:B------:R-:W-:Y:S01]  /*5790*/  SHFL.IDX PT, R195, R195, RZ, 0x1f ;  /* 0x00001fffc3c37589 */ /* 0x000fe200000e0000 */
[-C--:B------:R-:W-:Y:S01]  /*57a0*/  FMUL.FTZ R55, R60, R172.reuse ;  /* 0x000000ac3c377220 */ /* 0x080fe20000410000 */
[----:B------:R-:W-:Y:S01]  /*57b0*/  IADD3 R59, R53, R59, RZ ;  /* 0x0000003b353b7210 */ /* 0x000fe20007ffe0ff */
[----:B------:R-:W-:Y:S01]  /*57c0*/  FFMA.FTZ R60, R156, R172, R103 ;  /* 0x000000ac9c3c7223 */ /* 0x000fe20000010067 */
[----:B------:R-:W1:Y:S01]  /*57d0*/  SHFL.IDX PT, R192, R192, RZ, 0x1f ;  /* 0x00001fffc0c07589 */ /* 0x000e6200000e0000 */
[----:B------:R-:W-:Y:S01]  /*57e0*/  FFMA.FTZ R55, R85, R55, R54 ;  /* 0x0000003755377223 */ /* 0x000fe20000010036 */
[----:B------:R-:W-:Y:S01]  /*57f0*/  LEA R54, P0, R52, c[0x0][0x320], 0x2 ;  /* 0x0000c80034367a11 */ /* 0x000fe200078010ff */
[-C--:B------:R-:W-:Y:S02]  /*5800*/  FFMA.FTZ R168, R159, R60.reuse, R168 ;  /* 0x0000003c9fa87223 */ /* 0x080fe400000100a8 */
[----:B------:R-:W-:Y:S02]  /*5810*/  FMUL.FTZ R61, R61, R60 ;  /* 0x0000003c3d3d7220 */ /* 0x000fe40000410000 */
[----:B------:R-:W-:-:S02]  /*5820*/  FMUL.FTZ R53, R62, R168 ;  /* 0x000000a83e357220 */ /* 0x000fc40000410000 */
[----:B------:R-:W-:Y:S01]  /*5830*/  FFMA.FTZ R56, R84, R61, R55 ;  /* 0x0000003d54387223 */ /* 0x000fe20000010037 */
[----:B------:R-:W-:Y:S01]  /*5840*/  LEA.HI.X R55, R52, c[0x0][0x324], R59, 0x2, P0 ;  /* 0x0000c90034377a11 */ /* 0x000fe200000f143b */
[----:B------:R-:W-:Y:S01]  /*5850*/  FFMA.FTZ R62, R160, R168, R101 ;  /* 0x000000a8a03e7223 */ /* 0x000fe20000010065 */
[----:B------:R-:W-:Y:S01]  /*5860*/  SHF.L.U64.HI R61, R96, 0x2, R93 ;  /* 0x00000002603d7819 */ /* 0x000fe2000001025d */
[----:B------:R-:W-:Y:S02]  /*5870*/  FFMA.FTZ R53, R87, R53, R56 ;  /* 0x0000003557357223 */ /* 0x000fe40000010038 */
[----:B------:R-:W-:Y:S02]  /*5880*/  FMUL.FTZ R63, R63, R62 ;  /* 0x0000003e3f3f7220 */ /* 0x000fe40000410000 */
[----:B0-----:R-:W-:Y:S02]  /*5890*/  @P2 FFMA.FTZ R58, R165, R58, R193 ;  /* 0x0000003aa53a2223 */ /* 0x001fe400000100c1 */
[----:B------:R-:W-:-:S02]  /*58a0*/  FFMA.FTZ R170, R161, R62, R170 ;  /* 0x0000003ea1aa7223 */ /* 0x000fc400000100aa */
[----:B------:R-:W-:Y:S02]  /*58b0*/  FFMA.FTZ R187, R58, R187, R186 ;  /* 0x000000bb3abb7223 */ /* 0x000fe400000100ba */
[----:B------:R-:W-:Y:S02]  /*58c0*/  FFMA.FTZ R198, R86, R63, R53 ;  /* 0x0000003f56c67223 */ /* 0x000fe40000010035 */
[----:B------:R-:W-:Y:S02]  /*58d0*/  FFMA.FTZ R191, R166, R187, R191 ;  /* 0x000000bba6bf7223 */ /* 0x000fe400000100bf */
[-C--:B------:R-:W-:Y:S02]  /*58e0*/  FMUL.FTZ R53, R72, R170.reuse ;  /* 0x000000aa48357220 */ /* 0x080fe40000410000 */
[----:B------:R-:W-:Y:S02]  /*58f0*/  FFMA.FTZ R189, R162, R191, R189 ;  /* 0x000000bfa2bd7223 */ /* 0x000fe400000100bd */
[----:B------:R-:W-:-:S02]  /*5900*/  FFMA.FTZ R72, R163, R170, R78 ;  /* 0x000000aaa3487223 */ /* 0x000fc4000001004e */
[----:B------:R-:W-:Y:S02]  /*5910*/  FFMA.FTZ R163, R163, R189, R184 ;  /* 0x000000bda3a37223 */ /* 0x000fe400000100b8 */
[----:B------:R-:W-:Y:S02]  /*5920*/  IMAD R57, R57, -0x200, RZ ;  /* 0xfffffe0039397824 */ /* 0x000fe400078e02ff */
[----:B------:R-:W-:Y:S02]  /*5930*/  FFMA.FTZ R161, R161, R163, R182 ;  /* 0x000000a3a1a17223 */ /* 0x000fe400000100b6 */
[----:B------:R-:W-:Y:S01]  /*5940*/  IMAD.WIDE R54, R57, 0x4, R54 ;  /* 0x0000000439367825 */ /* 0x000fe200078e0236 */
[----:B------:R-:W-:-:S03]  /*5950*/  SHF.L.U32 R57, R96, 0x2, RZ ;  /* 0x0000000260397819 */ /* 0x000fc600000006ff */
[----:B------:R-:W-:Y:S02]  /*5960*/  FFMA.FTZ R185, R160, R161, R185 ;  /* 0x000000a1a0b97223 */ /* 0x000fe400000100b9 */
[----:B------:R-:W-:Y:S02]  /*5970*/  IMAD R56, R61, c[0x0][0x2d0], RZ ;  /* 0x0000b4003d387a24 */ /* 0x000fe400078e02ff */
[----:B------:R-:W-:Y:S02]  /*5980*/  FFMA.FTZ R159, R159, R185, R180 ;  /* 0x000000b99f9f7223 */ /* 0x000fe400000100b4 */
[C---:B------:R-:W-:Y:S02]  /*5990*/  IMAD R61, R57.reuse, c[0x0][0x2d4], R56 ;  /* 0x0000b500393d7a24 */ /* 0x040fe400078e0238 */
[----:B------:R-:W-:Y:S02]  /*59a0*/  FFMA.FTZ R183, R156, R159, R183 ;  /* 0x0000009f9cb77223 */ /* 0x000fe400000100b7 */
[----:B------:R-:W-:Y:S01]  /*59b0*/  IMAD.WIDE.U32 R56, R57, c[0x0][0x2d0], R54 ;  /* 0x0000b40039387a25 */ /* 0x000fe200078e0036 */
[----:B------:R-:W-:-:S02]  /*59c0*/  P2R R55, PR, RZ, 0x20 ;  /* 0x00000020ff377803 */ /* 0x000fc40000000000 */
[----:B------:R-:W-:Y:S01]  /*59d0*/  SHF.L.U32 R55, R133, 0x4, RZ ;  /* 0x0000000485377819 */ /* 0x000fe200000006ff */
[----:B------:R-:W-:Y:S01]  /*59e0*/  FFMA.FTZ R155, R155, R183, R178 ;  /* 0x000000b79b9b7223 */ /* 0x000fe200000100b2 */
[----:B------:R-:W-:Y:S01]  /*59f0*/  IADD3 R54, P2, R70, R52, RZ ;  /* 0x0000003446367210 */ /* 0x000fe20007f5e0ff */
[----:B------:R-:W-:Y:S01]  /*5a00*/  FFMA.FTZ R53, R91, R53, R198 ;  /* 0x000000355b357223 */ /* 0x000fe200000100c6 */
[----:B------:R-:W-:Y:S01]  /*5a10*/  LEA.HI.SX32 R160, R55, R55, 0x1b ;  /* 0x0000003737a07211 */ /* 0x000fe200078fdaff */
[----:B------:R-:W-:Y:S01]  /*5a20*/  FFMA.FTZ R181, R154, R155, R181 ;  /* 0x0000009b9ab57223 */ /* 0x000fe200000100b5 */
[----:B------:R-:W-:Y:S01]  /*5a30*/  MOV R52, R56 ;  /* 0x0000003800347202 */ /* 0x000fe20000000f00 */
[-C--:B------:R-:W-:Y:S01]  /*5a40*/  FMUL.FTZ R73, R73, R72.reuse ;  /* 0x0000004849497220 */ /* 0x080fe20000410000 */
[----:B------:R-:W-:Y:S01]  /*5a50*/  IADD3 R154, R133, 0x20, RZ ;  /* 0x00000020859a7810 */ /* 0x000fe20007ffe0ff */
[----:B------:R-:W-:Y:S02]  /*5a60*/  FFMA.FTZ R179, R152, R181, R179 ;  /* 0x000000b598b37223 */ /* 0x000fe400000100b3 */
[----:B------:R-:W-:Y:S01]  /*5a70*/  FFMA.FTZ R167, R162, R72, R167 ;  /* 0x00000048a2a77223 */ /* 0x000fe200000100a7 */
[----:B------:R-:W-:Y:S01]  /*5a80*/  LEA.HI.SX32 R154, R154, R133, 0x1b ;  /* 0x000000859a9a7211 */ /* 0x000fe200078fdaff */
[----:B------:R-:W-:-:S02]  /*5a90*/  FMUL.FTZ R55, R97, R188 ;  /* 0x000000bc61377220 */ /* 0x000fc40000410000 */
[----:B------:R-:W-:Y:S02]  /*5aa0*/  FFMA.FTZ R177, R150, R179, R177 ;  /* 0x000000b396b17223 */ /* 0x000fe400000100b1 */
[C---:B-1----:R-:W-:Y:S02]  /*5ab0*/  FFMA.FTZ R77, R192.reuse, R77, R195 ;  /* 0x0000004dc04d7223 */ /* 0x042fe400000100c3 */
[----:B------:R-:W-:Y:S02]  /*5ac0*/  FMUL.FTZ R76, R192, R76 ;  /* 0x0000004cc04c7220 */ /* 0x000fe40000410000 */
[----:B------:R-:W-:Y:S01]  /*5ad0*/  FFMA.FTZ R58, R90, R73, R53 ;  /* 0x000000495a3a7223 */ /* 0x000fe20000010035 */
[----:B------:R-:W-:Y:S01]  /*5ae0*/  IADD3 R53, R57, R61, RZ ;  /* 0x0000003d39357210 */ /* 0x000fe20007ffe0ff */
[----:B------:R-:W-:Y:S01]  /*5af0*/  FMUL.FTZ R74, R74, R167 ;  /* 0x000000a74a4a7220 */ /* 0x000fe20000410000 */
[----:B------:R-:W-:Y:S01]  /*5b00*/  @!P5 STS.64 [R95.X8+0x1b48], R76 ;  /* 0x001b484c5f00d388 */ /* 0x000fe20000008a00 */
[----:B------:R-:W-:-:S02]  /*5b10*/  FMUL.FTZ R55, R88, R55 ;  /* 0x0000003758377220 */ /* 0x000fc40000410000 */
[----:B------:R-:W-:Y:S02]  /*5b20*/  FFMA.FTZ R149, R149, R177, R176 ;  /* 0x000000b195957223 */ /* 0x000fe400000100b0 */
[----:B------:R-:W-:Y:S01]  /*5b30*/  FFMA.FTZ R58, R147, R74, R58 ;  /* 0x0000004a933a7223 */ /* 0x000fe2000001003a */
[----:B------:R0:W-:Y:S01]  /*5b40*/  STS [R160.X4+0x854], R55 ;  /* 0x00085437a0007388 */ /* 0x0001e20000004800 */
[C---:B------:R-:W-:Y:S02]  /*5b50*/  FMUL.FTZ R74, R97.reuse, R171 ;  /* 0x000000ab614a7220 */ /* 0x040fe40000410000 */
[----:B------:R-:W-:Y:S02]  /*5b60*/  FMUL.FTZ R57, R97, R190 ;  /* 0x000000be61397220 */ /* 0x000fe40000410000 */
[----:B------:R-:W-:Y:S02]  /*5b70*/  FFMA.FTZ R175, R148, R149, R175 ;  /* 0x0000009594af7223 */ /* 0x000fe400000100af */
[----:B------:R-:W-:-:S02]  /*5b80*/  FFMA.FTZ R166, R166, R167, R79 ;  /* 0x000000a7a6a67223 */ /* 0x000fc4000001004f */
[C---:B------:R-:W-:Y:S02]  /*5b90*/  FMUL.FTZ R61, R97.reuse, R194 ;  /* 0x000000c2613d7220 */ /* 0x040fe40000410000 */
[----:B0-----:R-:W-:Y:S02]  /*5ba0*/  FMUL.FTZ R55, R97, R196 ;  /* 0x000000c461377220 */ /* 0x001fe40000410000 */
[----:B------:R-:W-:Y:S02]  /*5bb0*/  FMUL.FTZ R74, R145, R74 ;  /* 0x0000004a914a7220 */ /* 0x000fe40000410000 */
[----:B------:R-:W-:Y:S02]  /*5bc0*/  FMUL.FTZ R57, R146, R57 ;  /* 0x0000003992397220 */ /* 0x000fe40000410000 */
[----:B------:R-:W-:Y:S01]  /*5bd0*/  FFMA.FTZ R173, R102, R175, R173 ;  /* 0x000000af66ad7223 */ /* 0x000fe200000100ad */
[----:B------:R0:W-:Y:S01]  /*5be0*/  STS [R160.X4+0x858], R74 ;  /* 0x0008584aa0007388 */ /* 0x0001e20000004800 */
[----:B------:R-:W-:-:S02]  /*5bf0*/  FMUL.FTZ R55, R82, R55 ;  /* 0x0000003752377220 */ /* 0x000fc40000410000 */
[----:B------:R-:W-:Y:S01]  /*5c00*/  FMUL.FTZ R75, R75, R166 ;  /* 0x000000a64b4b7220 */ /* 0x000fe20000410000 */
[----:B------:R1:W-:Y:S01]  /*5c10*/  STS [R160.X4+0x85c], R57 ;  /* 0x00085c39a0007388 */ /* 0x0003e20000004800 */
[----:B------:R-:W-:Y:S02]  /*5c20*/  FMUL.FTZ R61, R80, R61 ;  /* 0x0000003d503d7220 */ /* 0x000fe40000410000 */
[----:B------:R-:W-:Y:S01]  /*5c30*/  FFMA.FTZ R99, R99, R173, R100 ;  /* 0x000000ad63637223 */ /* 0x000fe20000010064 */
[----:B------:R2:W-:Y:S01]  /*5c40*/  STS [R160.X4+0x86c], R55 ;  /* 0x00086c37a0007388 */ /* 0x0005e20000004800 */
[----:B------:R-:W-:Y:S02]  /*5c50*/  FMUL.FTZ R75, R144, R75 ;  /* 0x0000004b904b7220 */ /* 0x000fe40000410000 */
[----:B0-----:R-:W-:Y:S01]  /*5c60*/  FMUL.FTZ R74, R97, R172 ;  /* 0x000000ac614a7220 */ /* 0x001fe20000410000 */
[----:B------:R0:W-:Y:S01]  /*5c70*/  STS [R160.X4+0x864], R61 ;  /* 0x0008643da0007388 */ /* 0x0001e20000004800 */
[----:B------:R-:W-:-:S02]  /*5c80*/  FADD.FTZ R165, -R103, R60 ;  /* 0x0000003c67a57221 */ /* 0x000fc40000010100 */
[C---:B-1----:R-:W-:Y:S02]  /*5c90*/  FMUL.FTZ R57, R97.reuse, R60 ;  /* 0x0000003c61397220 */ /* 0x042fe40000410000 */
[C---:B------:R-:W-:Y:S02]  /*5ca0*/  FMUL.FTZ R56, R97.reuse, R164 ;  /* 0x000000a461387220 */ /* 0x040fe40000410000 */
[C---:B--2---:R-:W-:Y:S02]  /*5cb0*/  FMUL.FTZ R55, R97.reuse, R62 ;  /* 0x0000003e61377220 */ /* 0x044fe40000410000 */
[----:B------:R-:W-:Y:S02]  /*5cc0*/  FMUL.FTZ R60, R97, R170 ;  /* 0x000000aa613c7220 */ /* 0x000fe40000410000 */
[-C--:B------:R-:W-:Y:S02]  /*5cd0*/  FFMA.FTZ R164, R16, -R113.reuse, R164 ;  /* 0x8000007110a47223 */ /* 0x080fe400000100a4 */
[----:B0-----:R-:W-:-:S02]  /*5ce0*/  FMUL.FTZ R61, R99, R113 ;  /* 0x00000071633d7220 */ /* 0x001fc40000410000 */
[----:B------:R-:W-:Y:S02]  /*5cf0*/  FADD.FTZ R58, R58, R75 ;  /* 0x0000004b3a3a7221 */ /* 0x000fe40000010000 */
[----:B------:R-:W-:Y:S02]  /*5d00*/  FMUL.FTZ R74, R85, R74 ;  /* 0x0000004a554a7220 */ /* 0x000fe40000410000 */
[----:B------:R-:W-:Y:S02]  /*5d10*/  FMUL.FTZ R73, R86, R55 ;  /* 0x0000003756497220 */ /* 0x000fe40000410000 */
[----:B------:R-:W-:Y:S01]  /*5d20*/  FMUL.FTZ R75, R91, R60 ;  /* 0x0000003c5b4b7220 */ /* 0x000fe20000410000 */
[----:B------:R0:W-:Y:S01]  /*5d30*/  STS [R160.X4+0x870], R74 ;  /* 0x0008704aa0007388 */ /* 0x0001e20000004800 */
[----:B------:R-:W-:Y:S02]  /*5d40*/  FADD.FTZ R158, -R158, R188 ;  /* 0x000000bc9e9e7221 */ /* 0x000fe40000010100 */
[----:B------:R-:W-:Y:S01]  /*5d50*/  FMUL.FTZ R60, R173, R112 ;  /* 0x00000070ad3c7220 */ /* 0x000fe20000410000 */
[----:B------:R-:W-:Y:S01]  /*5d60*/  STS [R160.X4+0x87c], R73 ;  /* 0x00087c49a0007388 */ /* 0x000fe20000004800 */
[----:B------:R-:W-:-:S02]  /*5d70*/  FFMA.FTZ R55, R61, R164, RZ ;  /* 0x000000a43d377223 */ /* 0x000fc400000100ff */
[----:B------:R-:W-:Y:S01]  /*5d80*/  FMUL.FTZ R56, R89, R56 ;  /* 0x0000003859387220 */ /* 0x000fe20000410000 */
[----:B------:R-:W-:Y:S01]  /*5d90*/  STS [R160.X4+0x880], R75 ;  /* 0x0008804ba0007388 */ /* 0x000fe20000004800 */
[-C--:B------:R-:W-:Y:S02]  /*5da0*/  FMUL.FTZ R63, R175, R111.reuse ;  /* 0x0000006faf3f7220 */ /* 0x080fe40000410000 */
[----:B0-----:R-:W-:Y:S01]  /*5db0*/  FFMA.FTZ R74, R18, -R111, R171 ;  /* 0x8000006f124a7223 */ /* 0x001fe200000100ab */
[----:B------:R0:W-:Y:S01]  /*5dc0*/  STS [R160.X4+0x850], R56 ;  /* 0x00085038a0007388 */ /* 0x0001e20000004800 */
[----:B------:R-:W-:Y:S02]  /*5dd0*/  FFMA.FTZ R55, R60, R158, R55 ;  /* 0x0000009e3c377223 */ /* 0x000fe40000010037 */
[----:B------:R-:W-:Y:S02]  /*5de0*/  FADD.FTZ R103, -R101, R62 ;  /* 0x0000003e65677221 */ /* 0x000fe40000010100 */
[----:B------:R-:W-:-:S02]  /*5df0*/  FADD.FTZ R157, -R157, R190 ;  /* 0x000000be9d9d7221 */ /* 0x000fc40000010100 */
[----:B------:R-:W-:Y:S02]  /*5e00*/  FMUL.FTZ R62, R149, R110 ;  /* 0x0000006e953e7220 */ /* 0x000fe40000410000 */
[----:B------:R-:W-:Y:S02]  /*5e10*/  FFMA.FTZ R55, R63, R74, R55 ;  /* 0x0000004a3f377223 */ /* 0x000fe40000010037 */
[----:B0-----:R-:W-:Y:S02]  /*5e20*/  FMUL.FTZ R56, R97, R174 ;  /* 0x000000ae61387220 */ /* 0x001fe40000410000 */
[----:B------:R-:W-:Y:S02]  /*5e30*/  FMUL.FTZ R57, R84, R57 ;  /* 0x0000003954397220 */ /* 0x000fe40000410000 */
[----:B------:R-:W-:Y:S02]  /*5e40*/  FMUL.FTZ R56, R81, R56 ;  /* 0x0000003851387220 */ /* 0x000fe40000410000 */
[-C--:B------:R-:W-:Y:S01]  /*5e50*/  FFMA.FTZ R174, R12, -R119.reuse, R174 ;  /* 0x800000770cae7223 */ /* 0x080fe200000100ae */
[----:B------:R0:W-:Y:S01]  /*5e60*/  STS [R160.X4+0x874], R57 ;  /* 0x00087439a0007388 */ /* 0x0001e20000004800 */
[----:B------:R-:W-:-:S02]  /*5e70*/  FMUL.FTZ R73, R177, R119 ;  /* 0x00000077b1497220 */ /* 0x000fc40000410000 */
[----:B------:R-:W-:Y:S01]  /*5e80*/  FFMA.FTZ R55, R62, R157, R55 ;  /* 0x0000009d3e377223 */ /* 0x000fe20000010037 */
[----:B------:R1:W-:Y:S01]  /*5e90*/  STS [R160.X4+0x860], R56 ;  /* 0x00086038a0007388 */ /* 0x0003e20000004800 */
[----:B------:R-:W-:Y:S02]  /*5ea0*/  FMUL.FTZ R76, R97, R169 ;  /* 0x000000a9614c7220 */ /* 0x000fe40000410000 */
[----:B------:R-:W-:Y:S02]  /*5eb0*/  FADD.FTZ R171, -R78, R72 ;  /* 0x000000484eab7221 */ /* 0x000fe40000010100 */
[----:B------:R-:W-:Y:S02]  /*5ec0*/  FADD.FTZ R153, -R153, R194 ;  /* 0x000000c299997221 */ /* 0x000fe40000010100 */
[----:B0-----:R-:W-:Y:S02]  /*5ed0*/  FMUL.FTZ R57, R97, R72 ;  /* 0x0000004861397220 */ /* 0x001fe40000410000 */
[----:B------:R-:W-:-:S02]  /*5ee0*/  FMUL.FTZ R72, R179, R116 ;  /* 0x00000074b3487220 */ /* 0x000fc40000410000 */
[----:B------:R-:W-:Y:S02]  /*5ef0*/  FFMA.FTZ R55, R73, R174, R55 ;  /* 0x000000ae49377223 */ /* 0x000fe40000010037 */
[----:B------:R-:W-:Y:S02]  /*5f00*/  FMUL.FTZ R76, R83, R76 ;  /* 0x0000004c534c7220 */ /* 0x000fe40000410000 */
[----:B-1----:R-:W-:Y:S02]  /*5f10*/  FMUL.FTZ R56, R97, R168 ;  /* 0x000000a861387220 */ /* 0x002fe40000410000 */
[-C--:B------:R-:W-:Y:S01]  /*5f20*/  FFMA.FTZ R150, R14, -R117.reuse, R169 ;  /* 0x800000750e967223 */ /* 0x080fe200000100a9 */
[----:B------:R0:W-:Y:S01]  /*5f30*/  STS [R160.X4+0x868], R76 ;  /* 0x0008684ca0007388 */ /* 0x0001e20000004800 */
[----:B------:R-:W-:Y:S02]  /*5f40*/  FMUL.FTZ R75, R181, R117 ;  /* 0x00000075b54b7220 */ /* 0x000fe40000410000 */
[----:B------:R-:W-:-:S02]  /*5f50*/  FFMA.FTZ R55, R72, R153, R55 ;  /* 0x0000009948377223 */ /* 0x000fc40000010037 */
[----:B------:R-:W-:Y:S02]  /*5f60*/  FMUL.FTZ R56, R87, R56 ;  /* 0x0000003857387220 */ /* 0x000fe40000410000 */
[----:B------:R-:W-:Y:S02]  /*5f70*/  FMUL.FTZ R77, R97, R166 ;  /* 0x000000a6614d7220 */ /* 0x000fe40000410000 */
[----:B------:R-:W-:Y:S01]  /*5f80*/  FADD.FTZ R151, -R151, R196 ;  /* 0x000000c497977221 */ /* 0x000fe20000010100 */
[----:B------:R1:W-:Y:S01]  /*5f90*/  STS [R160.X4+0x878], R56 ;  /* 0x00087838a0007388 */ /* 0x0003e20000004800 */
[----:B0-----:R-:W-:Y:S02]  /*5fa0*/  FMUL.FTZ R76, R155, R114 ;  /* 0x000000729b4c7220 */ /* 0x001fe40000410000 */
[----:B------:R-:W-:Y:S02]  /*5fb0*/  FFMA.FTZ R55, R75, R150, R55 ;  /* 0x000000964b377223 */ /* 0x000fe40000010037 */
[----:B------:R-:W-:-:S02]  /*5fc0*/  FMUL.FTZ R101, R144, R77 ;  /* 0x0000004d90657220 */ /* 0x000fc40000410000 */
[-C--:B------:R-:W-:Y:S02]  /*5fd0*/  FFMA.FTZ R172, R8, -R115.reuse, R172 ;  /* 0x8000007308ac7223 */ /* 0x080fe400000100ac */
[----:B------:R-:W-:Y:S01]  /*5fe0*/  FMUL.FTZ R77, R183, R115 ;  /* 0x00000073b74d7220 */ /* 0x000fe20000410000 */
[----:B------:R0:W-:Y:S01]  /*5ff0*/  STS [R160.X4+0x88c], R101 ;  /* 0x00088c65a0007388 */ /* 0x0001e20000004800 */
[----:B-1----:R-:W-:Y:S01]  /*6000*/  FMUL.FTZ R56, R97, R167 ;  /* 0x000000a761387220 */ /* 0x002fe20000410000 */
[----:B------:R-:W-:Y:S01]  /*6010*/  IADD3 R97, -R123, c[0x0][0x174], RZ ;  /* 0x00005d007b617a10 */ /* 0x000fe20007ffe1ff */
[----:B------:R-:W-:Y:S02]  /*6020*/  FFMA.FTZ R55, R76, R151, R55 ;  /* 0x000000974c377223 */ /* 0x000fe40000010037 */
[----:B------:R-:W-:Y:S01]  /*6030*/  FMUL.FTZ R78, R159, R108 ;  /* 0x0000006c9f4e7220 */ /* 0x000fe20000410000 */
[----:B------:R-:W-:Y:S01]  /*6040*/  LEA R162, R97, 0xfffffe00, 0x9 ;  /* 0xfffffe0061a27811 */ /* 0x000fe200078e48ff */
[----:B------:R-:W-:-:S02]  /*6050*/  FFMA.FTZ R55, R77, R172, R55 ;  /* 0x000000ac4d377223 */ /* 0x000fc40000010037 */
[-C--:B------:R-:W-:Y:S01]  /*6060*/  FMUL.FTZ R97, R185, R109.reuse ;  /* 0x0000006db9617220 */ /* 0x080fe20000410000 */
[----:B------:R-:W-:Y:S01]  /*6070*/  IADD3 R162, -R162, c[0x0][0x168], -R133 ;  /* 0x00005a00a2a27a10 */ /* 0x000fe20007ffe985 */
[----:B------:R-:W-:Y:S02]  /*6080*/  FFMA.FTZ R168, R10, -R109, R168 ;  /* 0x8000006d0aa87223 */ /* 0x000fe400000100a8 */
[----:B------:R-:W-:Y:S01]  /*6090*/  FFMA.FTZ R55, R78, R165, R55 ;  /* 0x000000a54e377223 */ /* 0x000fe20000010037 */
[C---:B------:R-:W-:Y:S01]  /*60a0*/  ISETP.GE.AND P0, PT, R162.reuse, 0x1, PT ;  /* 0x00000001a200780c */ /* 0x040fe20003f06270 */
[----:B------:R-:W-:Y:S01]  /*60b0*/  FMUL.FTZ R56, R147, R56 ;  /* 0x0000003893387220 */ /* 0x000fe20000410000 */
[----:B------:R-:W-:Y:S01]  /*60c0*/  ISETP.GE.AND P1, PT, R162, 0x21, PT ;  /* 0x00000021a200780c */ /* 0x000fe20003f26270 */
[----:B------:R-:W-:Y:S02]  /*60d0*/  FMUL.FTZ R100, R161, R106 ;  /* 0x0000006aa1647220 */ /* 0x000fe40000410000 */
[----:B------:R-:W-:Y:S01]  /*60e0*/  FFMA.FTZ R55, R97, R168, R55 ;  /* 0x000000a861377223 */ /* 0x000fe20000010037 */
[----:B------:R1:W-:Y:S01]  /*60f0*/  STS [R160.X4+0x888], R56 ;  /* 0x00088838a0007388 */ /* 0x0003e20000004800 */
[----:B0-----:R-:W-:-:S02]  /*6100*/  FMUL.FTZ R101, R163, R107 ;  /* 0x0000006ba3657220 */ /* 0x001fc40000410000 */
[----:B------:R-:W-:Y:S02]  /*6110*/  FFMA.FTZ R170, R4, -R107, R170 ;  /* 0x8000006b04aa7223 */ /* 0x000fe400000100aa */
[----:B------:R-:W-:Y:S02]  /*6120*/  FMUL.FTZ R57, R90, R57 ;  /* 0x000000395a397220 */ /* 0x000fe40000410000 */
[----:B------:R-:W-:Y:S02]  /*6130*/  FMUL.FTZ R102, R189, R104 ;  /* 0x00000068bd667220 */ /* 0x000fe40000410000 */
[----:B------:R-:W-:Y:S01]  /*6140*/  FADD.FTZ R79, -R79, R166 ;  /* 0x000000a64f4f7221 */ /* 0x000fe20000010100 */
[----:B------:R0:W-:Y:S01]  /*6150*/  STS [R160.X4+0x884], R57 ;  /* 0x00088439a0007388 */ /* 0x0001e20000004800 */
[----:B-1----:R-:W-:Y:S01]  /*6160*/  FFMA.FTZ R56, R100, R103, R55 ;  /* 0x0000006764387223 */ /* 0x002fe20000010037 */
[----:B------:R-:W-:Y:S01]  /*6170*/  IADD3.X R55, R71, R59, RZ, P2, !PT ;  /* 0x0000003b47377210 */ /* 0x000fe200017fe4ff */
[----:B------:R-:W-:-:S02]  /*6180*/  FMUL.FTZ R148, R187, R0 ;  /* 0x00000000bb947220 */ /* 0x000fc40000410000 */
[----:B------:R-:W-:Y:S02]  /*6190*/  FFMA.FTZ R56, R101, R170, R56 ;  /* 0x000000aa65387223 */ /* 0x000fe40000010038 */
[-C--:B------:R-:W-:Y:S02]  /*61a0*/  FMUL.FTZ R59, R191, R105.reuse ;  /* 0x00000069bf3b7220 */ /* 0x080fe40000410000 */
[----:B------:R-:W-:Y:S02]  /*61b0*/  FFMA.FTZ R152, R6, -R105, R167 ;  /* 0x8000006906987223 */ /* 0x000fe400000100a7 */
[----:B------:R-:W-:Y:S02]  /*61c0*/  FFMA.FTZ R56, R102, R171, R56 ;  /* 0x000000ab66387223 */ /* 0x000fe40000010038 */
[----:B------:R-:W-:Y:S02]  /*61d0*/  FMUL.FTZ R169, R148, R79 ;  /* 0x0000004f94a97220 */ /* 0x000fe40000410000 */
[----:B0-----:R-:W-:Y:S01]  /*61e0*/  FFMA.FTZ R160, R59, R152, R56 ;  /* 0x000000983ba07223 */ /* 0x001fe20000010038 */
        /* <DEDUP_REMOVED lines=11> */
.L_x_6114:
[----:B------:R-:W-:Y:S05]  /*62a0*/  BSYNC B0 ;  /* 0x0000000000007941 */ /* 0x000fea0003800000 */
.L_x_6113:
[----:B------:R1:W2:Y:S01]  /*62b0*/  LDS R55, [R154.X4+0x8d0] ;  /* 0x0008d0009a377984 */ /* 0x0002a20000004800 */
[----:B------:R-:W-:Y:S01]  /*62c0*/  BSSY B0, `(.L_x_6115) ;  /* 0x0000006000007945 */ /* 0x000fe20003800000 */
[----:B------:R-:W-:Y:S01]  /*62d0*/  FADD.FTZ R54, R160, R169 ;  /* 0x000000a9a0367221 */ /* 0x000fe20000010000 */
[C---:B0-----:R-:W-:Y:S02]  /*62e0*/  IADD3 R56, R133.reuse, 0x40, RZ ;  /* 0x0000004085387810 */ /* 0x041fe40007ffe0ff */
[----:B------:R-:W-:Y:S01]  /*62f0*/  IADD3 R98, R133, 0x60, RZ ;  /* 0x0000006085627810 */ /* 0x000fe20007ffe0ff */
[----:B------:R-:W-:Y:S05]  /*6300*/  @!P1 BRA `(.L_x_6116) ;  /* 0x0000001000009947 */ /* 0x000fea0003800000 */
[----:B--2---:R0:W-:Y:S02]  /*6310*/  RED.E.ADD.F32.FTZ.RN.STRONG.GPU [R52.64+-0x780], R55 ;  /* 0xfff880373400798e */ /* 0x0041e4000c10e784 */
.L_x_6116:
[----:B------:R-:W-:Y:S05]  /*6320*/  BSYNC B0 ;  /* 0x0000000000007941 */ /* 0x000fea0003800000 */
.L_x_6115:
[-C--:B------:R-:W-:Y:S01]  /*6330*/  LEA.HI.SX32 R56, R56, R133.reuse, 0x1b ;  /* 0x0000008538387211 */ /* 0x080fe200078fdaff */
[----:B------:R-:W-:Y:S01]  /*6340*/  BSSY B0, `(.L_x_6117) ;  /* 0x000000d000007945 */ /* 0x000fe20003800000 */
[----:B------:R-:W-:Y:S02]  /*6350*/  ISETP.GE.AND P6, PT, R162, 0x41, PT ;  /* 0x00000041a200780c */ /* 0x000fe40003fc6270 */
[----:B-1----:R-:W-:Y:S01]  /*6360*/  IADD3 R154, R133, 0x80, RZ ;  /* 0x00000080859a7810 */ /* 0x002fe20007ffe0ff */
[----:B0-2---:R0:W1:Y:S01]  /*6370*/  LDS R55, [R56.X4+0x950] ;  /* 0x0009500038377984 */ /* 0x0050620000004800 */
        /* <DEDUP_REMOVED lines=9> */
.L_x_6118:
[----:B0-----:R-:W-:Y:S05]  /*6410*/  BSYNC B0 ;  /* 0x0000000000007941 */ /* 0x001fea0003800000 */
.L_x_6117:
[----:B-1----:R0:W1:Y:S01]  /*6420*/  LDS R55, [R98.X4+0x9d0] ;  /* 0x0009d00062377984 */ /* 0x0020620000004800 */
[----:B------:R-:W-:Y:S01]  /*6430*/  BSSY B0, `(.L_x_6119) ;  /* 0x0000005000007945 */ /* 0x000fe20003800000 */
[----:B------:R-:W-:-:S02]  /*6440*/  IADD3 R56, R133, 0xa0, RZ ;  /* 0x000000a085387810 */ /* 0x000fc40007ffe0ff */
[----:B------:R-:W-:Y:S01]  /*6450*/  LEA.HI.SX32 R154, R154, R133, 0x1b ;  /* 0x000000859a9a7211 */ /* 0x000fe200078fdaff */
[----:B------:R-:W-:Y:S05]  /*6460*/  @!P0 BRA `(.L_x_6120) ;  /* 0x0000001000008947 */ /* 0x000fea0003800000 */
[----:B-1----:R1:W-:Y:S02]  /*6470*/  RED.E.ADD.F32.FTZ.RN.STRONG.GPU [R52.64+-0x680], R55 ;  /* 0xfff980373400798e */ /* 0x0023e4000c10e784 */
.L_x_6120:
[----:B------:R-:W-:Y:S05]  /*6480*/  BSYNC B0 ;  /* 0x0000000000007941 */ /* 0x000fea0003800000 */
.L_x_6119:
[----:B-1----:R1:W2:Y:S01]  /*6490*/  LDS R55, [R154.X4+0xa50] ;  /* 0x000a50009a377984 */ /* 0x0022a20000004800 */
[----:B------:R-:W-:Y:S01]  /*64a0*/  BSSY B0, `(.L_x_6121) ;  /* 0x0000005000007945 */ /* 0x000fe20003800000 */
[----:B0-----:R-:W-:Y:S02]  /*64b0*/  IADD3 R98, R133, 0xc0, RZ ;  /* 0x000000c085627810 */ /* 0x001fe40007ffe0ff */
[----:B------:R-:W-:Y:S01]  /*64c0*/  LEA.HI.SX32 R56, R56, R133, 0x1b ;  /* 0x0000008538387211 */ /* 0x000fe200078fdaff */
[----:B------:R-:W-:Y:S05]  /*64d0*/  @!P1 BRA `(.L_x_6122) ;  /* 0x0000001000009947 */ /* 0x000fea0003800000 */
[----:B--2---:R0:W-:Y:S02]  /*64e0*/  RED.E.ADD.F32.FTZ.RN.STRONG.GPU [R52.64+-0x600], R55 ;  /* 0xfffa00373400798e */ /* 0x0041e4000c10e784 */
.L_x_6122:
[----:B------:R-:W-:Y:S05]  /*64f0*/  BSYNC B0 ;  /* 0x0000000000007941 */ /* 0x000fea0003800000 */
.L_x_6121:
[----:B0-2---:R0:W2:Y:S01]  /*6500*/  LDS R55, [R56.X4+0xad0] ;  /* 0x000ad00038377984 */ /* 0x0050a20000004800 */
[----:B------:R-:W-:Y:S01]  /*6510*/  BSSY B0, `(.L_x_6123) ;  /* 0x0000005000007945 */ /* 0x000fe20003800000 */
[----:B-1----:R-:W-:Y:S02]  /*6520*/  IADD3 R154, R133, 0xe0, RZ ;  /* 0x000000e0859a7810 */ /* 0x002fe40007ffe0ff */
[----:B------:R-:W-:Y:S01]  /*6530*/  LEA.HI.SX32 R98, R98, R133, 0x1b ;  /* 0x0000008562627211 */ /* 0x000fe200078fdaff */
[----:B------:R-:W-:Y:S05]  /*6540*/  @!P2 BRA `(.L_x_6124) ;  /* 0x000000100000a947 */ /* 0x000fea0003800000 */
[----:B--2---:R1:W-:Y:S02]  /*6550*/  RED.E.ADD.F32.FTZ.RN.STRONG.GPU [R52.64+-0x580], R55 ;  /* 0xfffa80373400798e */ /* 0x0043e4000c10e784 */
.L_x_6124:
[----:B------:R-:W-:Y:S05]  /*6560*/  BSYNC B0 ;  /* 0x0000000000007941 */ /* 0x000fea0003800000 */
.L_x_6123:
[----:B-12---:R1:W2:Y:S01]  /*6570*/  LDS R55, [R98.X4+0xb50] ;  /* 0x000b500062377984 */ /* 0x0062a20000004800 */
[----:B------:R-:W-:Y:S01]  /*6580*/  BSSY B0, `(.L_x_6125) ;  /* 0x0000005000007945 */ /* 0x000fe20003800000 */
[----:B0-----:R-:W-:-:S02]  /*6590*/  IADD3 R56, R133, 0x100, RZ ;  /* 0x0000010085387810 */ /* 0x001fc40007ffe0ff */
[----:B------:R-:W-:Y:S01]  /*65a0*/  LEA.HI.SX32 R154, R154, R133, 0x1b ;  /* 0x000000859a9a7211 */ /* 0x000fe200078fdaff */
[----:B------:R-:W-:Y:S05]  /*65b0*/  @!P3 BRA `(.L_x_6126) ;  /* 0x000000100000b947 */ /* 0x000fea0003800000 */
[----:B--2---:R0:W-:Y:S02]  /*65c0*/  RED.E.ADD.F32.FTZ.RN.STRONG.GPU [R52.64+-0x500], R55 ;  /* 0xfffb00373400798e */ /* 0x0041e4000c10e784 */
.L_x_6126:
[----:B------:R-:W-:Y:S05]  /*65d0*/  BSYNC B0 ;  /* 0x0000000000007941 */ /* 0x000fea0003800000 */
.L_x_6125:
[----:B0-2---:R0:W2:Y:S01]  /*65e0*/  LDS R55, [R154.X4+0xbd0] ;  /* 0x000bd0009a377984 */ /* 0x0050a20000004800 */
[----:B------:R-:W-:Y:S01]  /*65f0*/  BSSY B0, `(.L_x_6127) ;  /* 0x0000004000007945 */ /* 0x000fe20003800000 */
[----:B------:R-:W-:Y:S01]  /*6600*/  LEA.HI.SX32 R56, R56, R133, 0x1b ;  /* 0x0000008538387211 */ /* 0x000fe200078fdaff */
[----:B------:R-:W-:Y:S05]  /*6610*/  @!P4 BRA `(.L_x_6128) ;  /* 0x000000100000c947 */ /* 0x000fea0003800000 */
[----:B--2---:R2:W-:Y:S02]  /*6620*/  RED.E.ADD.F32.FTZ.RN.STRONG.GPU [R52.64+-0x480], R55 ;  /* 0xfffb80373400798e */ /* 0x0045e4000c10e784 */
.L_x_6128:
[----:B------:R-:W-:Y:S05]  /*6630*/  BSYNC B0 ;  /* 0x0000000000007941 */ /* 0x000fea0003800000 */
.L_x_6127:
[----:B--2---:R2:W3:Y:S01]  /*6640*/  LDS R55, [R56.X4+0xc50] ;  /* 0x000c500038377984 */ /* 0x0044e20000004800 */
[----:B------:R-:W-:Y:S01]  /*6650*/  BSSY B0, `(.L_x_6129) ;  /* 0x0000005000007945 */ /* 0x000fe20003800000 */
[C---:B-1----:R-:W-:Y:S02]  /*6660*/  IADD3 R98, R133.reuse, 0x120, RZ ;  /* 0x0000012085627810 */ /* 0x042fe40007ffe0ff */
[----:B0-----:R-:W-:Y:S01]  /*6670*/  IADD3 R154, R133, 0x140, RZ ;  /* 0x00000140859a7810 */ /* 0x001fe20007ffe0ff */
[----:B------:R-:W-:Y:S05]  /*6680*/  @!P5 BRA `(.L_x_6130) ;  /* 0x000000100000d947 */ /* 0x000fea0003800000 */
[----:B---3--:R0:W-:Y:S02]  /*6690*/  RED.E.ADD.F32.FTZ.RN.STRONG.GPU [R52.64+-0x400], R55 ;  /* 0xfffc00373400798e */ /* 0x0081e4000c10e784 */
.L_x_6130:
[----:B------:R-:W-:Y:S05]  /*66a0*/  BSYNC B0 ;  /* 0x0000000000007941 */ /* 0x000fea0003800000 */
.L_x_6129:
        /* <DEDUP_REMOVED lines=14> */
.L_x_6132:
[----:B0-----:R-:W-:Y:S05]  /*6790*/  BSYNC B0 ;  /* 0x0000000000007941 */ /* 0x001fea0003800000 */
.L_x_6131:
[----:B-1----:R0:W1:Y:S01]  /*67a0*/  LDS R55, [R154.X4+0xd50] ;  /* 0x000d50009a377984 */ /* 0x0020620000004800 */
[----:B------:R-:W-:Y:S01]  /*67b0*/  BSSY B0, `(.L_x_6133) ;  /* 0x0000005000007945 */ /* 0x000fe20003800000 */
[----:B------:R-:W-:Y:S02]  /*67c0*/  IADD3 R98, R133, 0x180, RZ ;  /* 0x0000018085627810 */ /* 0x000fe40007ffe0ff */
[----:B------:R-:W-:Y:S01]  /*67d0*/  LEA.HI.SX32 R56, R56, R133, 0x1b ;  /* 0x0000008538387211 */ /* 0x000fe200078fdaff */
[----:B------:R-:W-:Y:S05]  /*67e0*/  @!P0 BRA `(.L_x_6134) ;  /* 0x0000001000008947 */ /* 0x000fea0003800000 */
[----:B-1----:R1:W-:Y:S02]  /*67f0*/  RED.E.ADD.F32.FTZ.RN.STRONG.GPU [R52.64+-0x300], R55 ;  /* 0xfffd00373400798e */ /* 0x0023e4000c10e784 */
.L_x_6134:
[----:B------:R-:W-:Y:S05]  /*6800*/  BSYNC B0 ;  /* 0x0000000000007941 */ /* 0x000fea0003800000 */
.L_x_6133:
[----:B-1----:R1:W2:Y:S01]  /*6810*/  LDS R55, [R56.X4+0xdd0] ;  /* 0x000dd00038377984 */ /* 0x0022a20000004800 */
[----:B------:R-:W-:Y:S01]  /*6820*/  BSSY B0, `(.L_x_6135) ;  /* 0x0000005000007945 */ /* 0x000fe20003800000 */
[----:B0-----:R-:W-:-:S02]  /*6830*/  IADD3 R154, R133, 0x1a0, RZ ;  /* 0x000001a0859a7810 */ /* 0x001fc40007ffe0ff */
[----:B------:R-:W-:Y:S01]  /*6840*/  LEA.HI.SX32 R98, R98, R133, 0x1b ;  /* 0x0000008562627211 */ /* 0x000fe200078fdaff */
[----:B------:R-:W-:Y:S05]  /*6850*/  @!P1 BRA `(.L_x_6136) ;  /* 0x0000001000009947 */ /* 0x000fea0003800000 */
[----:B--2---:R0:W-:Y:S02]  /*6860*/  RED.E.ADD.F32.FTZ.RN.STRONG.GPU [R52.64+-0x280], R55 ;  /* 0xfffd80373400798e */ /* 0x0041e4000c10e784 */
.L_x_6136:
[----:B------:R-:W-:Y:S05]  /*6870*/  BSYNC B0 ;  /* 0x0000000000007941 */ /* 0x000fea0003800000 */
.L_x_6135:
[----:B0-2---:R0:W2:Y:S01]  /*6880*/  LDS R55, [R98.X4+0xe50] ;  /* 0x000e500062377984 */ /* 0x0050a20000004800 */
[----:B------:R-:W-:Y:S01]  /*6890*/  BSSY B0, `(.L_x_6137) ;  /* 0x0000005000007945 */ /* 0x000fe20003800000 */
[----:B-1----:R-:W-:Y:S02]  /*68a0*/  IADD3 R56, R133, 0x1c0, RZ ;  /* 0x000001c085387810 */ /* 0x002fe40007ffe0ff */
[----:B------:R-:W-:Y:S01]  /*68b0*/  LEA.HI.SX32 R154, R154, R133, 0x1b ;  /* 0x000000859a9a7211 */ /* 0x000fe200078fdaff */
[----:B------:R-:W-:Y:S05]  /*68c0*/  @!P2 BRA `(.L_x_6138) ;  /* 0x000000100000a947 */ /* 0x000fea0003800000 */
[----:B--2---:R1:W-:Y:S02]  /*68d0*/  RED.E.ADD.F32.FTZ.RN.STRONG.GPU [R52.64+-0x200], R55 ;  /* 0xfffe00373400798e */ /* 0x0043e4000c10e784 */
.L_x_6138:
[----:B------:R-:W-:Y:S05]  /*68e0*/  BSYNC B0 ;  /* 0x0000000000007941 */ /* 0x000fea0003800000 */
.L_x_6137:
[----:B-12---:R1:W2:Y:S01]  /*68f0*/  LDS R55, [R154.X4+0xed0] ;  /* 0x000ed0009a377984 */ /* 0x0062a20000004800 */
[----:B------:R-:W-:Y:S01]  /*6900*/  BSSY B0, `(.L_x_6139) ;  /* 0x0000005000007945 */ /* 0x000fe20003800000 */
[----:B0-----:R-:W-:Y:S02]  /*6910*/  IADD3 R98, R133, 0x1e0, RZ ;  /* 0x000001e085627810 */ /* 0x001fe40007ffe0ff */
[----:B------:R-:W-:Y:S01]  /*6920*/  LEA.HI.SX32 R56, R56, R133, 0x1b ;  /* 0x0000008538387211 */ /* 0x000fe200078fdaff */
[----:B------:R-:W-:Y:S05]  /*6930*/  @!P3 BRA `(.L_x_6140) ;  /* 0x000000100000b947 */ /* 0x000fea0003800000 */
[----:B--2---:R0:W-:Y:S02]  /*6940*/  RED.E.ADD.F32.FTZ.RN.STRONG.GPU [R52.64+-0x180], R55 ;  /* 0xfffe80373400798e */ /* 0x0041e4000c10e784 */
.L_x_6140:
[----:B------:R-:W-:Y:S05]  /*6950*/  BSYNC B0 ;  /* 0x0000000000007941 */ /* 0x000fea0003800000 */
.L_x_6139:
[----:B0-2---:R0:W2:Y:S01]  /*6960*/  LDS R55, [R56.X4+0xf50] ;  /* 0x000f500038377984 */ /* 0x0050a20000004800 */
[----:B------:R-:W-:Y:S01]  /*6970*/  BSSY B0, `(.L_x_6141) ;  /* 0x0000004000007945 */ /* 0x000fe20003800000 */
[----:B------:R-:W-:Y:S01]  /*6980*/  LEA.HI.SX32 R98, R98, R133, 0x1b ;  /* 0x0000008562627211 */ /* 0x000fe200078fdaff */
[----:B------:R-:W-:Y:S05]  /*6990*/  @!P4 BRA `(.L_x_6142) ;  /* 0x000000100000c947 */ /* 0x000fea0003800000 */
[----:B--2---:R2:W-:Y:S02]  /*69a0*/  RED.E.ADD.F32.FTZ.RN.STRONG.GPU [R52.64+-0x100], R55 ;  /* 0xffff00373400798e */ /* 0x0045e4000c10e784 */
.L_x_6142:
[----:B------:R-:W-:Y:S05]  /*69b0*/  BSYNC B0 ;  /* 0x0000000000007941 */ /* 0x000fea0003800000 */
.L_x_6141:
[----:B--2---:R2:W3:Y:S01]  /*69c0*/  LDS R55, [R98.X4+0xfd0] ;  /* 0x000fd00062377984 */ /* 0x0044e20000004800 */
[----:B------:R-:W-:Y:S01]  /*69d0*/  BSSY B0, `(.L_x_6143) ;  /* 0x0000003000007945 */ /* 0x000fe20003800000 */
[----:B------:R-:W-:Y:S05]  /*69e0*/  @!P5 BRA `(.L_x_6144) ;  /* 0x000000100000d947 */ /* 0x000fea0003800000 */
[----:B---3--:R3:W-:Y:S02]  /*69f0*/  RED.E.ADD.F32.FTZ.RN.STRONG.GPU [R52.64+-0x80], R55 ;  /* 0xffff80373400798e */ /* 0x0087e4000c10e784 */
.L_x_6144:
[----:B------:R-:W-:Y:S05]  /*6a00*/  BSYNC B0 ;  /* 0x0000000000007941 */ /* 0x000fea0003800000 */
.L_x_6143:
[----:B---3--:R-:W3:Y:S01]  /*6a10*/  SHFL.DOWN PT, R53, R54, 0x1, 0x1f ;  /* 0x08201f0036357f89 */ /* 0x008ee200000e0000 */
[----:B------:R-:W-:Y:S01]  /*6a20*/  ISETP.GT.AND P0, PT, R132, 0x1e, PT ;  /* 0x0000001e8400780c */ /* 0x000fe20003f04270 */
[C---:B------:R-:W-:Y:S01]  /*6a30*/  FMUL.FTZ R52, R92.reuse, R159 ;  /* 0x0000009f5c347220 */ /* 0x040fe20000410000 */
[----:B------:R-:W-:Y:S01]  /*6a40*/  ISETP.NE.AND P1, PT, R133, RZ, PT ;  /* 0x000000ff8500720c */ /* 0x000fe20003f25270 */
[----:B------:R-:W4:Y:S01]  /*6a50*/  SHFL.DOWN PT, R55, R58, 0x1, 0x1f ;  /* 0x08201f003a377f89 */ /* 0x000f2200000e0000 */
[----:B--2---:R-:W-:Y:S01]  /*6a60*/  FMUL.FTZ R98, R92, R161 ;  /* 0x000000a15c627220 */ /* 0x004fe20000410000 */
[----:B------:R-:W-:Y:S01]  /*6a70*/  BSSY B0, `(.L_x_6145) ;  /* 0x0000072000007945 */ /* 0x000fe20003800000 */
[----:B0-----:R-:W-:-:S02]  /*6a80*/  FMUL.FTZ R56, R52, R165 ;  /* 0x000000a534387220 */ /* 0x001fc40000410000 */
[----:B------:R-:W-:Y:S02]  /*6a90*/  FMUL.FTZ R52, R92, R155 ;  /* 0x0000009b5c347220 */ /* 0x000fe40000410000 */
[----:B-1----:R-:W-:Y:S02]  /*6aa0*/  FFMA.FTZ R154, R9, R159, R56 ;  /* 0x0000009f099a7223 */ /* 0x002fe40000010038 */
[----:B------:R-:W-:Y:S02]  /*6ab0*/  FMUL.FTZ R98, R98, R103 ;  /* 0x0000006762627220 */ /* 0x000fe40000410000 */
[----:B------:R-:W-:Y:S02]  /*6ac0*/  FMUL.FTZ R56, R52, R151 ;  /* 0x0000009734387220 */ /* 0x000fe40000410000 */
[----:B------:R-:W-:Y:S02]  /*6ad0*/  FMUL.FTZ R52, R92, R179 ;  /* 0x000000b35c347220 */ /* 0x000fe40000410000 */
[----:B------:R-:W-:-:S02]  /*6ae0*/  FFMA.FTZ R156, R11, R161, R98 ;  /* 0x000000a10b9c7223 */ /* 0x000fc40000010062 */
[----:B------:R-:W-:Y:S02]  /*6af0*/  FFMA.FTZ R98, R15, R155, R56 ;  /* 0x0000009b0f627223 */ /* 0x000fe40000010038 */
[----:B------:R-:W-:Y:S02]  /*6b00*/  FMUL.FTZ R56, R52, R153 ;  /* 0x0000009934387220 */ /* 0x000fe40000410000 */
[----:B---3--:R-:W-:Y:S02]  /*6b10*/  @!P0 FADD.FTZ R54, R54, R53 ;  /* 0x0000003536368221 */ /* 0x008fe40000010000 */
[----:B------:R-:W-:Y:S02]  /*6b20*/  FMUL.FTZ R52, R92, R149 ;  /* 0x000000955c347220 */ /* 0x000fe40000410000 */
[----:B----4-:R-:W-:Y:S01]  /*6b30*/  @!P0 FADD.FTZ R58, R58, R55 ;  /* 0x000000373a3a8221 */ /* 0x010fe20000010000 */
[----:B------:R-:W0:Y:S01]  /*6b40*/  SHFL.DOWN PT, R53, R54, 0x2, 0x1f ;  /* 0x08401f0036357f89 */ /* 0x000e2200000e0000 */
[----:B------:R-:W-:Y:S01]  /*6b50*/  ISETP.GT.AND P0, PT, R132, 0x1d, PT ;  /* 0x0000001d8400780c */ /* 0x000fe20003f04270 */
[----:B------:R-:W-:-:S02]  /*6b60*/  FMUL.FTZ R52, R52, R157 ;  /* 0x0000009d34347220 */ /* 0x000fc40000410000 */
[----:B------:R-:W1:Y:S01]  /*6b70*/  SHFL.DOWN PT, R55, R58, 0x2, 0x1f ;  /* 0x08401f003a377f89 */ /* 0x000e6200000e0000 */
        /* <DEDUP_REMOVED lines=53> */
[----:B------:R-:W-:Y:S02]  /*6ed0*/  FMUL.FTZ R55, R92, R173 ;  /* 0x000000ad5c377220 */ /* 0x000fe40000410000 */
[----:B------:R-:W-:Y:S02]  /*6ee0*/  FFMA.FTZ R177, R12, R177, R53 ;  /* 0x000000b10cb17223 */ /* 0x000fe40000010035 */
[C---:B------:R-:W-:Y:S02]  /*6ef0*/  FMUL.FTZ R150, R92.reuse, R189 ;  /* 0x000000bd5c967220 */ /* 0x040fe40000410000 */
[----:B------:R-:W-:-:S02]  /*6f00*/  FMUL.FTZ R152, R92, R187 ;  /* 0x000000bb5c987220 */ /* 0x000fc40000410000 */
[C---:B------:R-:W-:Y:S02]  /*6f10*/  FMUL.FTZ R57, R92.reuse, R175 ;  /* 0x000000af5c397220 */ /* 0x040fe40000410000 */
[----:B------:R-:W-:Y:S02]  /*6f20*/  FMUL.FTZ R53, R92, R99 ;  /* 0x000000635c357220 */ /* 0x000fe40000410000 */
[----:B------:R-:W-:Y:S02]  /*6f30*/  FMUL.FTZ R158, R55, R158 ;  /* 0x0000009e379e7220 */ /* 0x000fe40000410000 */
[----:B------:R-:W-:Y:S02]  /*6f40*/  FMUL.FTZ R150, R150, R171 ;  /* 0x000000ab96967220 */ /* 0x000fe40000410000 */
[----:B0-----:R-:W-:Y:S02]  /*6f50*/  @!P0 FADD.FTZ R54, R54, R103 ;  /* 0x0000006736368221 */ /* 0x001fe40000010000 */
[----:B------:R-:W-:-:S02]  /*6f60*/  FMUL.FTZ R152, R152, R79 ;  /* 0x0000004f98987220 */ /* 0x000fc40000410000 */
[----:B-1----:R-:W-:Y:S01]  /*6f70*/  @!P0 FADD.FTZ R58, R58, R151 ;  /* 0x000000973a3a8221 */ /* 0x002fe20000010000 */
[----:B------:R-:W-:Y:S01]  /*6f80*/  ISETP.NE.AND P0, PT, R132, RZ, PT ;  /* 0x000000ff8400720c */ /* 0x000fe20003f05270 */
[----:B------:R-:W-:Y:S02]  /*6f90*/  FMUL.FTZ R57, R57, R74 ;  /* 0x0000004a39397220 */ /* 0x000fe40000410000 */
[----:B------:R-:W-:Y:S01]  /*6fa0*/  FMUL.FTZ R53, R53, R164 ;  /* 0x000000a435357220 */ /* 0x000fe20000410000 */
[----:B------:R-:W-:Y:S01]  /*6fb0*/  MOV R55, R58 ;  /* 0x0000003a00377202 */ /* 0x000fe20000000f00 */
[----:B------:R-:W-:Y:S02]  /*6fc0*/  FFMA.FTZ R183, R8, R183, R172 ;  /* 0x000000b708b77223 */ /* 0x000fe400000100ac */
[----:B------:R-:W-:Y:S02]  /*6fd0*/  FFMA.FTZ R150, R5, R189, R150 ;  /* 0x000000bd05967223 */ /* 0x000fe40000010096 */
[----:B------:R-:W-:-:S02]  /*6fe0*/  FFMA.FTZ R152, R7, R187, R152 ;  /* 0x000000bb07987223 */ /* 0x000fc40000010098 */
[----:B------:R-:W-:Y:S02]  /*6ff0*/  FFMA.FTZ R57, R18, R175, R57 ;  /* 0x000000af12397223 */ /* 0x000fe40000010039 */
[----:B------:R-:W-:Y:S01]  /*7000*/  FFMA.FTZ R158, R17, R173, R158 ;  /* 0x000000ad119e7223 */ /* 0x000fe2000001009e */
[----:B------:R0:W-:Y:S01]  /*7010*/  @!P0 STS.64 [0x1098], R54 ;  /* 0x00109836ff008388 */ /* 0x0001e20000000a00 */
        /* <DEDUP_REMOVED lines=23> */
.L_x_6146:
[----:B0-----:R-:W-:Y:S05]  /*7190*/  BSYNC B0 ;  /* 0x0000000000007941 */ /* 0x001fea0003800000 */
.L_x_6145:
[----:B------:R-:W-:Y:S02]  /*71a0*/  IADD3 R95, R95, 0x1, RZ ;  /* 0x000000015f5f7810 */ /* 0x000fe40007ffe0ff */
[----:B------:R-:W-:Y:S02]  /*71b0*/  IADD3 R96, P1, R96, 0x1, RZ ;  /* 0x0000000160607810 */ /* 0x000fe40007f3e0ff */
[----:B------:R-:W-:Y:S02]  /*71c0*/  ISETP.GE.AND P0, PT, R95, c[0x0][0x16c], PT ;  /* 0x00005b005f007a0c */ /* 0x000fe40003f06270 */
[----:B------:R-:W-:-:S11]  /*71d0*/  IADD3.X R93, RZ, R93, RZ, P1, !PT ;  /* 0x0000005dff5d7210 */ /* 0x000fd60000ffe4ff */
[----:B------:R-:W-:Y:S01]  /*71e0*/  @P0 CALL.REL.NOINC `(.L_x_6110) ;  /* 0x0000001000000944 */ /* 0x000fe20003c00000 */
[----:B------:R-:W-:Y:S05]  /*71f0*/  BRA `(.L_x_6147) ;  /* 0xffffd24000007947 */ /* 0x000fea000383ffff */
.L_x_6110:
        /* <DEDUP_REMOVED lines=9> */
[----:B-----5:R0:W-:Y:S01]  /*7290*/  STS.128 [R132.X16+0x600], R52 ;  /* 0x0006003484007388 */ /* 0x0201e2000000cc00 */
[----:B------:R-:W-:-:S06]  /*72a0*/  NOP ;  /* 0x0000000000007918 */ /* 0x000fcc0000000000 */
[----:B------:R-:W1:Y:S04]  /*72b0*/  LDS.128 R56, [R120+0x10] ;  /* 0x0000100078387984 */ /* 0x000e680000000c00 */
[----:B------:R-:W2:Y:S04]  /*72c0*/  LDS.128 R12, [R120+0x20] ;  /* 0x00002000780c7984 */ /* 0x000ea80000000c00 */
[----:B------:R-:W-:Y:S01]  /*72d0*/  LDS.128 R8, [R120] ;  /* 0x0000000078087984 */ /* 0x000fe20000000c00 */
        /* <DEDUP_REMOVED lines=17> */
[--C-:B------:R-:W-:Y:S01]  /*73f0*/  FADD.FTZ R15, R15, R136.reuse ;  /* 0x000000880f0f7221 */ /* 0x100fe20000010000 */
[----:B------:R-:W-:Y:S01]  /*7400*/  FSETP.GTU.FTZ.AND P5, PT, R13, 20, PT ;  /* 0x41a000000d00780b */ /* 0x000fe20003fbc000 */
[----:B0-----:R-:W-:Y:S01]  /*7410*/  FADD.FTZ R52, R5, R136 ;  /* 0x0000008805347221 */ /* 0x001fe20000010000 */
[----:B------:R-:W-:Y:S01]  /*7420*/  FSETP.GTU.FTZ.AND P0, PT, R14, 20, PT ;  /* 0x41a000000e00780b */ /* 0x000fe20003f1c000 */
[----:B------:R-:W-:Y:S01]  /*7430*/  @!P1 FMUL.FTZ R0, R56, -1.4426950216293334961 ;  /* 0xbfb8aa3b38009820 */ /* 0x000fe20000410000 */
[----:B------:R-:W-:Y:S01]  /*7440*/  STS.128 [R120+0x10], R40 ;  /* 0x0000102878007388 */ /* 0x000fe20000000c00 */
[----:B------:R-:W-:-:S02]  /*7450*/  @!P3 FMUL.FTZ R17, R57, -1.4426950216293334961 ;  /* 0xbfb8aa3b3911b820 */ /* 0x000fc40000410000 */
[----:B------:R-:W-:Y:S01]  /*7460*/  @!P4 FMUL.FTZ R18, R58, -1.4426950216293334961 ;  /* 0xbfb8aa3b3a12c820 */ /* 0x000fe20000410000 */
[----:B------:R-:W-:Y:S01]  /*7470*/  STS.128 [R120+0x20], R44 ;  /* 0x0000202c78007388 */ /* 0x000fe20000000c00 */
[----:B------:R-:W0:Y:S01]  /*7480*/  @!P1 MUFU.EX2 R0, R0 ;  /* 0x0000000000009308 */ /* 0x000e220000000800 */
[----:B------:R-:W-:Y:S02]  /*7490*/  @!P2 FMUL.FTZ R19, R59, -1.4426950216293334961 ;  /* 0xbfb8aa3b3b13a820 */ /* 0x000fe40000410000 */
[----:B------:R-:W-:Y:S01]  /*74a0*/  @!P6 FMUL.FTZ R12, R12, -1.4426950216293334961 ;  /* 0xbfb8aa3b0c0ce820 */ /* 0x000fe20000410000 */
[----:B------:R-:W-:Y:S01]  /*74b0*/  STS.128 [R120+0x30], R48 ;  /* 0x0000303078007388 */ /* 0x000fe20000000c00 */
[----:B------:R-:W-:Y:S01]  /*74c0*/  @!P5 FMUL.FTZ R13, R13, -1.4426950216293334961 ;  /* 0xbfb8aa3b0d0dd820 */ /* 0x000fe20000410000 */
[----:B------:R-:W-:-:S06]  /*74d0*/  NOP ;  /* 0x0000000000007918 */ /* 0x000fcc0000000000 */
[----:B------:R-:W1:Y:S01]  /*74e0*/  @!P3 MUFU.EX2 R17, R17 ;  /* 0x000000110011b308 */ /* 0x000e620000000800 */
[----:B------:R-:W-:Y:S01]  /*74f0*/  FADD.FTZ R11, R11, R136 ;  /* 0x000000880b0b7221 */ /* 0x000fe20000010000 */
[----:B------:R-:W-:Y:S01]  /*7500*/  LDS.128 R56, [R132.X16+0x400] ;  /* 0x0004000084387984 */ /* 0x000fe2000000cc00 */
[----:B0-----:R-:W-:-:S03]  /*7510*/  @!P1 FADD.FTZ R16, R0, 1 ;  /* 0x3f80000000109421 */ /* 0x001fc60000010000 */
[----:B------:R-:W-:Y:S02]  /*7520*/  LDS.128 R36, [R132.X16+0x600] ;  /* 0x0006000084247984 */ /* 0x000fe4000000cc00 */
[----:B------:R-:W0:Y:S01]  /*7530*/  @!P4 MUFU.EX2 R18, R18 ;  /* 0x000000120012c308 */ /* 0x000e220000000800 */
[----:B-1----:R-:W-:-:S07]  /*7540*/  @!P3 FADD.FTZ R0, R17, 1 ;  /* 0x3f8000001100b421 */ /* 0x002fce0000010000 */
[----:B------:R1:W2:Y:S01]  /*7550*/  @!P1 MUFU.RCP R53, R16 ;  /* 0x0000001000359308 */ /* 0x0002a20000001000 */
[----:B0-----:R-:W-:-:S07]  /*7560*/  @!P4 FADD.FTZ R18, R18, 1 ;  /* 0x3f8000001212c421 */ /* 0x001fce0000010000 */
[----:B------:R-:W0:Y:S01]  /*7570*/  @!P3 MUFU.RCP R0, R0 ;  /* 0x000000000000b308 */ /* 0x000e220000001000 */
[----:B-1----:R-:W-:Y:S02]  /*7580*/  FADD.FTZ R16, R4, R136 ;  /* 0x0000008804107221 */ /* 0x002fe40000010000 */
[----:B------:R-:W-:-:S05]  /*7590*/  @!P0 FMUL.FTZ R4, R14, -1.4426950216293334961 ;  /* 0xbfb8aa3b0e048820 */ /* 0x000fca0000410000 */
[----:B------:R-:W1:Y:S01]  /*75a0*/  @!P4 MUFU.RCP R17, R18 ;  /* 0x000000120011c308 */ /* 0x000e620000001000 */
[----:B--2---:R-:W-:Y:S01]  /*75b0*/  @!P1 FMUL.FTZ R28, R28, R53 ;  /* 0x000000351c1c9220 */ /* 0x004fe20000410000 */
[----:B------:R-:W-:Y:S01]  /*75c0*/  FSETP.GTU.FTZ.AND P1, PT, R15, 20, PT ;  /* 0x41a000000f00780b */ /* 0x000fe20003f3c000 */
[----:B0-----:R-:W-:-:S05]  /*75d0*/  @!P3 FMUL.FTZ R29, R29, R0 ;  /* 0x000000001d1db220 */ /* 0x001fca0000410000 */
[----:B------:R-:W0:Y:S01]  /*75e0*/  @!P2 MUFU.EX2 R19, R19 ;  /* 0x000000130013a308 */ /* 0x000e220000000800 */
[----:B------:R-:W-:Y:S01]  /*75f0*/  FADD.FTZ R0, R8, R136 ;  /* 0x0000008808007221 */ /* 0x000fe20000010000 */
[----:B------:R-:W-:-:S05]  /*7600*/  FSETP.GTU.FTZ.AND P3, PT, R16, 20, PT ;  /* 0x41a000001000780b */ /* 0x000fca0003f7c000 */
[----:B------:R-:W-:Y:S02]  /*7610*/  @!P1 FMUL.FTZ R8, R15, -1.4426950216293334961 ;  /* 0xbfb8aa3b0f089820 */ /* 0x000fe40000410000 */
[----:B-1----:R-:W-:Y:S01]  /*7620*/  @!P4 FMUL.FTZ R30, R30, R17 ;  /* 0x000000111e1ec220 */ /* 0x002fe20000410000 */
[----:B------:R-:W-:Y:S01]  /*7630*/  FSETP.GTU.FTZ.AND P4, PT, R0, 20, PT ;  /* 0x41a000000000780b */ /* 0x000fe20003f9c000 */
[----:B------:R-:W1:Y:S04]  /*7640*/  @!P6 MUFU.EX2 R12, R12 ;  /* 0x0000000c000ce308 */ /* 0x000e680000000800 */
[----:B------:R-:W-:Y:S02]  /*7650*/  @!P3 FMUL.FTZ R15, R16, -1.4426950216293334961 ;  /* 0xbfb8aa3b100fb820 */ /* 0x000fe40000410000 */
[----:B0-----:R-:W-:-:S02]  /*7660*/  @!P2 FADD.FTZ R19, R19, 1 ;  /* 0x3f8000001313a421 */ /* 0x001fc40000010000 */
[----:B------:R-:W0:Y:S04]  /*7670*/  @!P1 MUFU.EX2 R14, R8 ;  /* 0x00000008000e9308 */ /* 0x000e280000000800 */
[----:B------:R-:W-:-:S04]  /*7680*/  @!P4 FMUL.FTZ R0, R0, -1.4426950216293334961 ;  /* 0xbfb8aa3b0000c820 */ /* 0x000fc80000410000 */
[----:B------:R-:W2:Y:S01]  /*7690*/  @!P5 MUFU.EX2 R13, R13 ;  /* 0x0000000d000dd308 */ /* 0x000ea20000000800 */
[----:B-1----:R-:W-:-:S07]  /*76a0*/  @!P6 FADD.FTZ R12, R12, 1 ;  /* 0x3f8000000c0ce421 */ /* 0x002fce0000010000 */
[----:B------:R-:W1:Y:S01]  /*76b0*/  @!P0 MUFU.EX2 R4, R4 ;  /* 0x0000000400048308 */ /* 0x000e620000000800 */
[----:B0-----:R-:W-:-:S07]  /*76c0*/  @!P1 FADD.FTZ R14, R14, 1 ;  /* 0x3f8000000e0e9421 */ /* 0x001fce0000010000 */
[----:B------:R-:W0:Y:S01]  /*76d0*/  @!P4 MUFU.EX2 R0, R0 ;  /* 0x000000000000c308 */ /* 0x000e220000000800 */
[----:B--2---:R-:W-:-:S07]  /*76e0*/  @!P5 FADD.FTZ R13, R13, 1 ;  /* 0x3f8000000d0dd421 */ /* 0x004fce0000010000 */
[----:B------:R2:W3:Y:S01]  /*76f0*/  @!P2 MUFU.RCP R16, R19 ;  /* 0x000000130010a308 */ /* 0x0004e20000001000 */
[----:B-1----:R-:W-:Y:S02]  /*7700*/  @!P0 FADD.FTZ R8, R4, 1 ;  /* 0x3f80000004088421 */ /* 0x002fe40000010000 */
[----:B------:R-:W-:-:S05]  /*7710*/  IMAD.WIDE.U32 R4, R137, c[0x0][0x2d8], R70 ;  /* 0x0000b60089047a25 */ /* 0x000fca00078e0046 */
[----:B------:R1:W4:Y:S01]  /*7720*/  @!P6 MUFU.RCP R17, R12 ;  /* 0x0000000c0011e308 */ /* 0x0003220000001000 */
[----:B0-----:R-:W-:Y:S01]  /*7730*/  @!P4 FADD.FTZ R0, R0, 1 ;  /* 0x3f8000000000c421 */ /* 0x001fe20000010000 */
[----:B------:R-:W-:Y:S01]  /*7740*/  IADD3 R5, R5, R55, RZ ;  /* 0x0000003705057210 */ /* 0x000fe20007ffe0ff */
[----:B--2---:R-:W-:Y:S02]  /*7750*/  FADD.FTZ R19, R7, R136 ;  /* 0x0000008807137221 */ /* 0x004fe40000010000 */
[----:B------:R-:W-:Y:S02]  /*7760*/  IMAD R7, R139, c[0x0][0x2e0], RZ ;  /* 0x0000b8008b077a24 */ /* 0x000fe400078e02ff */
[----:B------:R-:W-:Y:S01]  /*7770*/  IMAD.WIDE.U32 R4, R140, c[0x0][0x2e0], R4 ;  /* 0x0000b8008c047a25 */ /* 0x000fe200078e0004 */
[----:B------:R-:W0:Y:S03]  /*7780*/  @!P5 MUFU.RCP R18, R13 ;  /* 0x0000000d0012d308 */ /* 0x000e260000001000 */
[----:B---3--:R-:W-:Y:S01]  /*7790*/  @!P2 FMUL.FTZ R31, R31, R16 ;  /* 0x000000101f1fa220 */ /* 0x008fe20000410000 */
[----:B------:R-:W-:Y:S01]  /*77a0*/  FSETP.GTU.FTZ.AND P2, PT, R52, 20, PT ;  /* 0x41a000003400780b */ /* 0x000fe20003f5c000 */
[----:B------:R-:W-:-:S02]  /*77b0*/  FADD.FTZ R16, R9, R136 ;  /* 0x0000008809107221 */ /* 0x000fc40000010000 */
[--C-:B-1----:R-:W-:Y:S01]  /*77c0*/  FADD.FTZ R12, R6, R136.reuse ;  /* 0x00000088060c7221 */ /* 0x102fe20000010000 */
[----:B------:R-:W1:Y:S01]  /*77d0*/  @!P0 MUFU.RCP R53, R8 ;  /* 0x0000000800358308 */ /* 0x000e620000001000 */
[----:B----4-:R-:W-:Y:S02]  /*77e0*/  @!P6 FMUL.FTZ R24, R24, R17 ;  /* 0x000000111818e220 */ /* 0x010fe40000410000 */
[----:B------:R-:W-:Y:S01]  /*77f0*/  FADD.FTZ R17, R10, R136 ;  /* 0x000000880a117221 */ /* 0x000fe20000010000 */
[----:B------:R-:W-:Y:S01]  /*7800*/  FSETP.GTU.FTZ.AND P6, PT, R12, 20, PT ;  /* 0x41a000000c00780b */ /* 0x000fe20003fdc000 */
[----:B------:R-:W-:-:S03]  /*7810*/  IMAD R7, R140, c[0x0][0x2e4], R7 ;  /* 0x0000b9008c077a24 */ /* 0x000fc600078e0207 */
[----:B------:R-:W2:Y:S01]  /*7820*/  @!P1 MUFU.RCP R14, R14 ;  /* 0x0000000e000e9308 */ /* 0x000ea20000001000 */
[----:B0-----:R-:W-:Y:S01]  /*7830*/  @!P5 FMUL.FTZ R25, R25, R18 ;  /* 0x000000121919d220 */ /* 0x001fe20000410000 */
[----:B------:R-:W-:Y:S01]  /*7840*/  FSETP.GTU.FTZ.AND P5, PT, R19, 20, PT ;  /* 0x41a000001300780b */ /* 0x000fe20003fbc000 */
[----:B------:R-:W-:Y:S01]  /*7850*/  @!P2 FMUL.FTZ R6, R52, -1.4426950216293334961 ;  /* 0xbfb8aa3b3406a820 */ /* 0x000fe20000410000 */
[----:B------:R-:W-:-:S04]  /*7860*/  IADD3 R5, R5, R7, RZ ;  /* 0x0000000705057210 */ /* 0x000fc80007ffe0ff */
[----:B------:R0:W3:Y:S01]  /*7870*/  @!P4 MUFU.RCP R13, R0 ;  /* 0x00000000000dc308 */ /* 0x0000e20000001000 */
[----:B-1----:R-:W-:Y:S01]  /*7880*/  @!P0 FMUL.FTZ R26, R26, R53 ;  /* 0x000000351a1a8220 */ /* 0x002fe20000410000 */
[----:B------:R-:W-:Y:S01]  /*7890*/  FSETP.GTU.FTZ.AND P0, PT, R16, 20, PT ;  /* 0x41a000001000780b */ /* 0x000fe20003f1c000 */
[----:B------:R-:W-:Y:S01]  /*78a0*/  LDS.128 R52, [R132.X16+0x200] ;  /* 0x0002000084347984 */ /* 0x000fe2000000cc00 */
[----:B------:R-:W-:-:S03]  /*78b0*/  @!P6 FMUL.FTZ R9, R12, -1.4426950216293334961 ;  /* 0xbfb8aa3b0c09e820 */ /* 0x000fc60000410000 */
[----:B------:R-:W-:Y:S01]  /*78c0*/  @!P5 FMUL.FTZ R10, R19, -1.4426950216293334961 ;  /* 0xbfb8aa3b130ad820 */ /* 0x000fe20000410000 */
[----:B------:R1:W-:Y:S01]  /*78d0*/  @!P2 MUFU.EX2 R8, R6 ;  /* 0x000000060008a308 */ /* 0x0003e20000000800 */
[----:B--2---:R-:W-:Y:S01]  /*78e0*/  @!P1 FMUL.FTZ R27, R27, R14 ;  /* 0x0000000e1b1b9220 */ /* 0x004fe20000410000 */
[----:B------:R-:W-:-:S05]  /*78f0*/  FSETP.GTU.FTZ.AND P1, PT, R17, 20, PT ;  /* 0x41a000001100780b */ /* 0x000fca0003f3c000 */
[----:B0-----:R-:W-:Y:S01]  /*7900*/  @!P0 FMUL.FTZ R0, R16, -1.4426950216293334961 ;  /* 0xbfb8aa3b10008820 */ /* 0x001fe20000410000 */
[----:B------:R-:W0:Y:S01]  /*7910*/  @!P6 MUFU.EX2 R9, R9 ;  /* 0x000000090009e308 */ /* 0x000e220000000800 */
[----:B---3--:R-:W-:Y:S01]  /*7920*/  @!P4 FMUL.FTZ R32, R32, R13 ;  /* 0x0000000d2020c220 */ /* 0x008fe20000410000 */
[----:B-1----:R-:W-:-:S04]  /*7930*/  LEA R6, P4, R4, c[0x0][0x330], 0x2 ;  /* 0x0000cc0004067a11 */ /* 0x002fc800078810ff */
[----:B------:R-:W-:Y:S01]  /*7940*/  LEA.HI.X R7, R4, c[0x0][0x334], R5, 0x2, P4 ;  /* 0x0000cd0004077a11 */ /* 0x000fe200020f1405 */
[----:B------:R-:W-:Y:S01]  /*7950*/  @!P1 FMUL.FTZ R4, R17, -1.4426950216293334961 ;  /* 0xbfb8aa3b11049820 */ /* 0x000fe20000410000 */
[C---:B------:R-:W-:Y:S01]  /*7960*/  FSETP.GTU.FTZ.AND P4, PT, R11.reuse, 20, PT ;  /* 0x41a000000b00780b */ /* 0x040fe20003f9c000 */
[----:B------:R-:W1:Y:S01]  /*7970*/  LDS.128 R16, [R132.X16] ;  /* 0x0000000084107984 */ /* 0x000e62000000cc00 */
[----:B------:R-:W2:Y:S08]  /*7980*/  @!P3 MUFU.EX2 R15, R15 ;  /* 0x0000000f000fb308 */ /* 0x000eb00000000800 */
[----:B------:R-:W3:Y:S03]  /*7990*/  @!P1 MUFU.EX2 R4, R4 ;  /* 0x0000000400049308 */ /* 0x000ee60000000800 */
[----:B------:R-:W-:-:S02]  /*79a0*/  @!P4 FMUL.FTZ R5, R11, -1.4426950216293334961 ;  /* 0xbfb8aa3b0b05c820 */ /* 0x000fc40000410000 */
[----:B0-----:R-:W-:-:S03]  /*79b0*/  @!P6 FADD.FTZ R11, R9, 1 ;  /* 0x3f800000090be421 */ /* 0x001fc60000010000 */
[----:B------:R0:W4:Y:S01]  /*79c0*/  @!P5 MUFU.EX2 R12, R10 ;  /* 0x0000000a000cd308 */ /* 0x0001220000000800 */
[----:B--2---:R-:W-:-:S07]  /*79d0*/  @!P3 FADD.FTZ R15, R15, 1 ;  /* 0x3f8000000f0fb421 */ /* 0x004fce0000010000 */
[----:B------:R-:W2:Y:S01]  /*79e0*/  @!P4 MUFU.EX2 R5, R5 ;  /* 0x000000050005c308 */ /* 0x000ea20000000800 */
[----:B0-----:R-:W-:Y:S02]  /*79f0*/  @!P2 FADD.FTZ R10, R8, 1 ;  /* 0x3f800000080aa421 */ /* 0x001fe40000010000 */
[----:B---3--:R-:W-:-:S05]  /*7a00*/  @!P1 FADD.FTZ R8, R4, 1 ;  /* 0x3f80000004089421 */ /* 0x008fca0000010000 */
[----:B------:R-:W0:Y:S01]  /*7a10*/  @!P0 MUFU.EX2 R0, R0 ;  /* 0x0000000000008308 */ /* 0x000e220000000800 */
[----:B----4-:R-:W-:Y:S02]  /*7a20*/  @!P5 FADD.FTZ R12, R12, 1 ;  /* 0x3f8000000c0cd421 */ /* 0x010fe40000010000 */
[----:B--2---:R-:W-:-:S05]  /*7a30*/  @!P4 FADD.FTZ R9, R5, 1 ;  /* 0x3f8000000509c421 */ /* 0x004fca0000010000 */
[----:B------:R-:W2:Y:S01]  /*7a40*/  @!P3 MUFU.RCP R15, R15 ;  /* 0x0000000f000fb308 */ /* 0x000ea20000001000 */
[----:B------:R-:W-:-:S04]  /*7a50*/  IMAD.WIDE R4, R121, 0x10, R6 ;  /* 0x0000001079047825 */ /* 0x000fc800078e0206 */
[----:B------:R-:W-:Y:S01]  /*7a60*/  IMAD R6, R143, c[0x0][0x2f8], RZ ;  /* 0x0000be008f067a24 */ /* 0x000fe200078e02ff */
[----:B-1----:R-:W-:Y:S01]  /*7a70*/  STG.E.128 [R4.64], R16 ;  /* 0x0000001004007986 */ /* 0x002fe2000c101d04 */
[----:B0-----:R-:W-:Y:S01]  /*7a80*/  @!P0 FADD.FTZ R0, R0, 1 ;  /* 0x3f80000000008421 */ /* 0x001fe20000010000 */
[----:B------:R-:W0:Y:S02]  /*7a90*/  @!P2 MUFU.RCP R10, R10 ;  /* 0x0000000a000aa308 */ /* 0x000e240000001000 */
[----:B------:R-:W-:Y:S04]  /*7aa0*/  STG.E.128 [R4.64+0x200], R52 ;  /* 0x0002003404007986 */ /* 0x000fe8000c101d04 */
[----:B------:R-:W-:Y:S02]  /*7ab0*/  STG.E.128 [R4.64+0x400], R56 ;  /* 0x0004003804007986 */ /* 0x000fe4000c101d04 */
[----:B------:R-:W1:Y:S01]  /*7ac0*/  @!P6 MUFU.RCP R11, R11 ;  /* 0x0000000b000be308 */ /* 0x000e620000001000 */
[----:B--2---:R-:W-:Y:S01]  /*7ad0*/  @!P3 FMUL.FTZ R20, R20, R15 ;  /* 0x0000000f1414b220 */ /* 0x004fe20000410000 */
[----:B------:R2:W-:Y:S01]  /*7ae0*/  STG.E.128 [R4.64+0x600], R36 ;  /* 0x0006002404007986 */ /* 0x0005e2000c101d04 */
[----:B------:R-:W-:-:S03]  /*7af0*/  IADD3 R126, P3, R126, -0x800, RZ ;  /* 0xfffff8007e7e7810 */ /* 0x000fc60007f7e0ff */
[----:B------:R-:W-:Y:S01]  /*7b00*/  BAR.SYNC.DEFER_BLOCKING 0x0 ;  /* 0x0000000000007b1d */ /* 0x000fe20000010000 */
[----:B------:R-:W-:Y:S01]  /*7b10*/  IADD3.X R127, R127, -0x1, RZ, P3, !PT ;  /* 0xffffffff7f7f7810 */ /* 0x000fe20001ffe4ff */
[----:B0-----:R-:W-:Y:S01]  /*7b20*/  @!P2 FMUL.FTZ R21, R21, R10 ;  /* 0x0000000a1515a220 */ /* 0x001fe20000410000 */
[----:B------:R-:W-:-:S03]  /*7b30*/  IADD3 R125, P2, R125, -0x800, RZ ;  /* 0xfffff8007d7d7810 */ /* 0x000fc60007f5e0ff */
[----:B------:R-:W0:Y:S01]  /*7b40*/  @!P0 MUFU.RCP R0, R0 ;  /* 0x0000000000008308 */ /* 0x000e220000001000 */
[----:B------:R-:W-:Y:S01]  /*7b50*/  IADD3.X R124, R124, -0x1, RZ, P2, !PT ;  /* 0xffffffff7c7c7810 */ /* 0x000fe200017fe4ff */
[----:B-1----:R-:W-:-:S06]  /*7b60*/  @!P6 FMUL.FTZ R22, R22, R11 ;  /* 0x0000000b1616e220 */ /* 0x002fcc0000410000 */
[----:B------:R-:W1:Y:S01]  /*7b70*/  @!P1 MUFU.RCP R13, R8 ;  /* 0x00000008000d9308 */ /* 0x000e620000001000 */
[----:B--2---:R-:W-:-:S07]  /*7b80*/  IMAD.WIDE.U32 R4, R137, c[0x0][0x2f8], R70 ;  /* 0x0000be0089047a25 */ /* 0x004fce00078e0046 */
[----:B------:R-:W2:Y:S01]  /*7b90*/  @!P4 MUFU.RCP R14, R9 ;  /* 0x00000009000ec308 */ /* 0x000ea20000001000 */
[----:B0-----:R-:W-:Y:S01]  /*7ba0*/  @!P0 FMUL.FTZ R33, R33, R0 ;  /* 0x0000000021218220 */ /* 0x001fe20000410000 */
[----:B------:R0:W-:Y:S01]  /*7bb0*/  STS.128 [R120+0x10], R28 ;  /* 0x0000101c78007388 */ /* 0x0001e20000000c00 */
[----:B------:R-:W-:-:S03]  /*7bc0*/  FADD.FTZ R0, R32, R135 ;  /* 0x0000008720007221 */ /* 0x000fc60000010000 */
[----:B------:R3:W-:Y:S01]  /*7bd0*/  STS.128 [R120+0x20], R24 ;  /* 0x0000201878007388 */ /* 0x0007e20000000c00 */
[----:B------:R-:W-:Y:S01]  /*7be0*/  FADD.FTZ R7, R0, R33 ;  /* 0x0000002100077221 */ /* 0x000fe20000010000 */
[----:B------:R-:W4:Y:S01]  /*7bf0*/  @!P5 MUFU.RCP R12, R12 ;  /* 0x0000000c000cd308 */ /* 0x000f220000001000 */
[----:B-1----:R-:W-:Y:S01]  /*7c00*/  @!P1 FMUL.FTZ R34, R34, R13 ;  /* 0x0000000d22229220 */ /* 0x002fe20000410000 */
[----:B------:R-:W-:-:S03]  /*7c10*/  IADD3 R128, P1, R128, -0x800, RZ ;  /* 0xfffff80080807810 */ /* 0x000fc60007f3e0ff */
[----:B------:R-:W-:Y:S01]  /*7c20*/  FADD.FTZ R0, R7, R34 ;  /* 0x0000002207007221 */ /* 0x000fe20000010000 */
[----:B------:R-:W-:Y:S01]  /*7c30*/  IADD3.X R129, R129, -0x1, RZ, P1, !PT ;  /* 0xffffffff81817810 */ /* 0x000fe20000ffe4ff */
[----:B--2---:R-:W-:Y:S01]  /*7c40*/  @!P4 FMUL.FTZ R35, R35, R14 ;  /* 0x0000000e2323c220 */ /* 0x004fe20000410000 */
[----:B------:R-:W-:-:S03]  /*7c50*/  IADD3 R130, P4, R130, -0x800, RZ ;  /* 0xfffff80082827810 */ /* 0x000fc60007f9e0ff */
[----:B------:R-:W-:Y:S01]  /*7c60*/  FADD.FTZ R7, R0, R35 ;  /* 0x0000002300077221 */ /* 0x000fe20000010000 */
[----:B------:R-:W-:Y:S01]  /*7c70*/  STS.128 [R120], R32 ;  /* 0x0000002078007388 */ /* 0x000fe20000000c00 */
[----:B------:R-:W-:Y:S01]  /*7c80*/  IADD3.X R131, R131, -0x1, RZ, P4, !PT ;  /* 0xffffffff83837810 */ /* 0x000fe200027fe4ff */
[----:B----4-:R-:W-:Y:S02]  /*7c90*/  @!P5 FMUL.FTZ R23, R23, R12 ;  /* 0x0000000c1717d220 */ /* 0x010fe40000410000 */
[----:B------:R-:W-:Y:S02]  /*7ca0*/  FADD.FTZ R0, R7, R28 ;  /* 0x0000001c07007221 */ /* 0x000fe40000010000 */
[----:B------:R-:W-:Y:S01]  /*7cb0*/  IMAD R7, R137, c[0x0][0x2fc], R6 ;  /* 0x0000bf0089077a24 */ /* 0x000fe200078e0206 */
[----:B------:R-:W-:Y:S01]  /*7cc0*/  STS.128 [R120+0x30], R20 ;  /* 0x0000301478007388 */ /* 0x000fe20000000c00 */
        /* <DEDUP_REMOVED lines=9> */
[----:B------:R-:W4:Y:S01]  /*7d60*/  LDS.128 R36, [R132.X16+0x600] ;  /* 0x0006000084247984 */ /* 0x000f22000000cc00 */
[----:B------:R-:W-:Y:S01]  /*7d70*/  FADD.FTZ R30, R29, R30 ;  /* 0x0000001e1d1e7221 */ /* 0x000fe20000010000 */
[----:B------:R-:W-:Y:S02]  /*7d80*/  IADD3 R5, R5, R7, RZ ;  /* 0x0000000705057210 */ /* 0x000fe40007ffe0ff */
[----:B------:R-:W-:Y:S01]  /*7d90*/  LEA R6, P0, R4, c[0x0][0x340], 0x2 ;  /* 0x0000d00004067a11 */ /* 0x000fe200078010ff */
[----:B------:R-:W-:-:S03]  /*7da0*/  FADD.FTZ R31, R30, R31 ;  /* 0x0000001f1e1f7221 */ /* 0x000fc60000010000 */
[----:B------:R-:W-:Y:S01]  /*7db0*/  LEA.HI.X R7, R4, c[0x0][0x344], R5, 0x2, P0 ;  /* 0x0000d10004077a11 */ /* 0x000fe200000f1405 */
[----:B---3--:R-:W-:Y:S01]  /*7dc0*/  FADD.FTZ R24, R31, R24 ;  /* 0x000000181f187221 */ /* 0x008fe20000010000 */
[----:B------:R-:W-:-:S03]  /*7dd0*/  ISETP.GT.AND P0, PT, R118, 0x1, PT ;  /* 0x000000017600780c */ /* 0x000fc60003f04270 */
[----:B------:R-:W-:-:S04]  /*7de0*/  IMAD.WIDE R4, R121, 0x10, R6 ;  /* 0x0000001079047825 */ /* 0x000fc800078e0206 */
[----:B------:R-:W-:-:S04]  /*7df0*/  FADD.FTZ R25, R24, R25 ;  /* 0x0000001918197221 */ /* 0x000fc80000010000 */
        /* <DEDUP_REMOVED lines=8> */
[----:B----4-:R1:W-:Y:S03]  /*7e80*/  STG.E.128 [R4.64+0x600], R36 ;  /* 0x0006002404007986 */ /* 0x0103e6000c101d04 */
[----:B------:R-:W-:Y:S01]  /*7e90*/  FADD.FTZ R135, R22, R23 ;  /* 0x0000001716877221 */ /* 0x000fe20000010000 */
[----:B------:R-:W-:Y:S01]  /*7ea0*/  @!P0 CALL.REL.NOINC `(.L_x_6076) ;  /* 0x0000001000008944 */ /* 0x000fe20003c00000 */
[----:B------:R-:W-:Y:S05]  /*7eb0*/  BRA `(.L_x_6148) ;  /* 0xffff88b000007947 */ /* 0x000fea000383ffff */
.L_x_6076:
        /* <DEDUP_REMOVED lines=24> */
.L_x_6150:
[----:B0-----:R-:W-:Y:S05]  /*8040*/  BSYNC B0 ;  /* 0x0000000000007941 */ /* 0x001fea0003800000 */
.L_x_6149:
        /* <DEDUP_REMOVED lines=23> */
.L_x_6152:
[----:B-1----:R-:W0:Y:S02]  /*81c0*/  S2R R13, SR_TID.X ;  /* 0x00000000000d7919 */ /* 0x002e240000002100 */
.L_x_6153:
[----:B0-----:R-:W-:Y:S05]  /*81d0*/  BSYNC B0 ;  /* 0x0000000000007941 */ /* 0x001fea0003800000 */
.L_x_6151:
        /* <DEDUP_REMOVED lines=10> */
.L_x_6154:
        /* <DEDUP_REMOVED lines=26> */
.L_x_6155:
        /* <DEDUP_REMOVED lines=14> */
.L_x_9095:


//--------------------- .text._Z25selective_scan_bwd_kernelI32Selective_Scan_bwd_kernel_traitsILi32ELi16ELb1ELb1ELb0ELb0ELb0EffEEv12SSMParamsBwd --------------------------
	.section	.text._Z25selective_scan_bwd_kernelI32Selective_Scan_bwd_kernel_traitsILi32ELi16ELb1ELb1ELb0ELb0ELb0EffEEv12SSMParamsBwd,"ax",@progbits
	.sectioninfo	@"SHI_REGISTERS=222"
	.align	128
        .global         _Z25selective_scan_bwd_kernelI32Selective_Scan_bwd_kernel_traitsILi32ELi16ELb1ELb1ELb0ELb0ELb0EffEEv12SSMParamsBwd
        .type           _Z25selective_scan_bwd_kernelI32Selective_Scan_bwd_kernel_traitsILi32ELi16ELb1ELb1ELb0ELb0ELb0EffEEv12SSMParamsBwd,@function
        .size           _Z25selective_scan_bwd_kernelI32Selective_Scan_bwd_kernel_traitsILi32ELi16ELb1ELb1ELb0ELb0ELb0EffEEv12SSMParamsBwd,(.L_x_9096 - _Z25selective_scan_bwd_kernelI32Selective_Scan_bwd_kernel_traitsILi32ELi16ELb1ELb1ELb0ELb0ELb0EffEEv12SSMParamsBwd)
        .other          _Z25selective_scan_bwd_kernelI32Selective_Scan_bwd_kernel_traitsILi32ELi16ELb1ELb1ELb0ELb0ELb0EffEEv12SSMParamsBwd,@"STO_CUDA_ENTRY STV_DEFAULT"
_Z25selective_scan_bwd_kernelI32Selective_Scan_bwd_kernel_traitsILi32ELi16ELb1ELb1ELb0ELb0ELb0EffEEv12SSMParamsBwd:
.text._Z25selective_scan_bwd_kernelI32Selective_Scan_bwd_kernel_traitsILi32ELi16ELb1ELb1ELb0ELb0ELb0EffEEv12SSMParamsBwd:
        /* <DEDUP_REMOVED lines=26> */
[----:B------:R-:W-:Y:S01]  /*01a0*/  HFMA2.MMA R131, -RZ, RZ, 0, 0 ;  /* 0x00000000ff837435 */ /* 0x000fe200000001ff */
[----:B0-----:R-:W-:Y:S01]  /*01b0*/  IABS R2, R137 ;  /* 0x0000008900027213 */ /* 0x001fe20000000000 */
[C---:B------:R-:W-:Y:S01]  /*01c0*/  IMAD R10, R137.reuse, c[0x0][0x1ec], R10 ;  /* 0x00007b00890a7a24 */ /* 0x040fe200078e020a */
[----:B-1----:R-:W-:Y:S01]  /*01d0*/  HFMA2.MMA R6, -RZ, RZ, 0, 0 ;  /* 0x00000000ff067435 */ /* 0x002fe200000001ff */
[----:B------:R-:W-:Y:S01]  /*01e0*/  IMAD R12, R137, c[0x0][0x284], R12 ;  /* 0x0000a100890c7a24 */ /* 0x000fe200078e020c */
        /* <DEDUP_REMOVED lines=87> */
[----:B0-----:R-:W-:-:S04]  /*0760*/  SHF.L.U32 R117, R130, 0x2, RZ ;  /* 0x0000000282757819 */ /* 0x001fc800000006ff */
[----:B-1----:R-:W-:-:S03]  /*0770*/  LOP3.LUT R117, R117, 0xffffff80, RZ, 0xc0, !PT ;  /* 0xffffff8075757812 */ /* 0x002fc600078ec0ff */
.L_x_6196:
[----:B------:R-:W-:Y:S01]  /*0780*/  BAR.SYNC.DEFER_BLOCKING 0x0 ;  /* 0x0000000000007b1d */ /* 0x000fe20000010000 */
[----:B------:R-:W-:-:S05]  /*0790*/  LOP3.LUT R116, R117, 0x1f, R130, 0xf8, !PT ;  /* 0x0000001f75747812 */ /* 0x000fca00078ef882 */
[----:B----4-:R-:W-:-:S05]  /*07a0*/  IMAD.WIDE R12, R116, 0x10, R126 ;  /* 0x00000010740c7825 */ /* 0x010fca00078e027e */
        /* <DEDUP_REMOVED lines=42> */
[----:B-1----:R-:W1:Y:S04]  /*0a50*/  LDS.128 R40, [R114+0x10] ;  /* 0x0000100072287984 */ /* 0x002e680000000c00 */
        /* <DEDUP_REMOVED lines=45> */
.L_x_6157:
        /* <DEDUP_REMOVED lines=10> */
.L_x_6195:
[----:B------:R-:W-:Y:S01]  /*0dd0*/  SHF.R.S32.HI R138, RZ, 0x1f, R115 ;  /* 0x0000001fff8a7819 */ /* 0x000fe20000011473 */
[----:B------:R-:W-:-:S04]  /*0de0*/  IMAD.WIDE.U32 R84, R115, c[0x0][0x1a0], RZ ;  /* 0x0000680073547a25 */ /* 0x000fc800078e00ff */
[----:B------:R-:W-:Y:S01]  /*0df0*/  IMAD R0, R138, c[0x0][0x1a0], RZ ;  /* 0x000068008a007a24 */ /* 0x000fe200078e02ff */
[----:B------:R-:W-:Y:S01]  /*0e00*/  LEA R104, P0, R84, R121, 0x2 ;  /* 0x0000007954687211 */ /* 0x000fe200078010ff */
[----:B------:R-:W-:-:S04]  /*0e10*/  IMAD.WIDE.U32 R106, R137, c[0x0][0x180], RZ ;  /* 0x00006000896a7a25 */ /* 0x000fc800078e00ff */
[----:B------:R-:W-:Y:S02]  /*0e20*/  IMAD R87, R115, c[0x0][0x1a4], R0 ;  /* 0x0000690073577a24 */ /* 0x000fe400078e0200 */
[----:B------:R-:W-:-:S03]  /*0e30*/  IMAD R0, R136, c[0x0][0x180], RZ ;  /* 0x0000600088007a24 */ /* 0x000fc600078e02ff */
[----:B------:R-:W-:Y:S01]  /*0e40*/  IADD3 R85, R85, R87, RZ ;  /* 0x0000005755557210 */ /* 0x000fe20007ffe0ff */
[----:B------:R-:W-:-:S03]  /*0e50*/  IMAD R109, R137, c[0x0][0x184], R0 ;  /* 0x00006100896d7a24 */ /* 0x000fc600078e0200 */
[----:B------:R-:W-:-:S05]  /*0e60*/  LEA.HI.X R105, R84, R120, R85, 0x2, P0 ;  /* 0x0000007854697211 */ /* 0x000fca00000f1455 */
[----:B------:R-:W-:-:S05]  /*0e70*/  IMAD.WIDE R104, R116, 0x10, R104 ;  /* 0x0000001074687825 */ /* 0x000fca00078e0268 */
[----:B------:R0:W2:Y:S04]  /*0e80*/  LDG.E.128 R92, [R104.64] ;  /* 0x00000004685c7981 */ /* 0x0000a8000c1e1d00 */
[----:B---3--:R0:W3:Y:S04]  /*0e90*/  LDG.E.128 R88, [R104.64+0x200] ;  /* 0x0002000468587981 */ /* 0x0080e8000c1e1d00 */
[----:B------:R0:W4:Y:S04]  /*0ea0*/  LDG.E.128 R84, [R104.64+0x400] ;  /* 0x0004000468547981 */ /* 0x000128000c1e1d00 */
[----:B------:R0:W4:Y:S01]  /*0eb0*/  LDG.E.128 R96, [R104.64+0x600] ;  /* 0x0006000468607981 */ /* 0x000122000c1e1d00 */
[----:B------:R-:W-:Y:S01]  /*0ec0*/  IADD3 R107, R107, R109, RZ ;  /* 0x0000006d6b6b7210 */ /* 0x000fe20007ffe0ff */
[----:B------:R-:W-:-:S04]  /*0ed0*/  IMAD R0, R138, c[0x0][0x188], RZ ;  /* 0x000062008a007a24 */ /* 0x000fc800078e02ff */
[C---:B------:R-:W-:Y:S02]  /*0ee0*/  IMAD R109, R115.reuse, c[0x0][0x18c], R0 ;  /* 0x00006300736d7a24 */ /* 0x040fe400078e0200 */
[----:B------:R-:W-:-:S05]  /*0ef0*/  IMAD.WIDE.U32 R106, R115, c[0x0][0x188], R106 ;  /* 0x00006200736a7a25 */ /* 0x000fca00078e006a */
[----:B------:R-:W-:Y:S02]  /*0f00*/  IADD3 R107, R107, R109, RZ ;  /* 0x0000006d6b6b7210 */ /* 0x000fe40007ffe0ff */
[----:B------:R-:W-:-:S04]  /*0f10*/  LEA R108, P0, R106, c[0x0][0x220], 0x2 ;  /* 0x000088006a6c7a11 */ /* 0x000fc800078010ff */
[----:B------:R-:W-:-:S05]  /*0f20*/  LEA.HI.X R109, R106, c[0x0][0x224], R107, 0x2, P0 ;  /* 0x000089006a6d7a11 */ /* 0x000fca00000f146b */
[----:B------:R-:W4:Y:S01]  /*0f30*/  LDG.E R0, [R108.64] ;  /* 0x000000046c007981 */ /* 0x000f22000c1e1900 */
[----:B------:R-:W-:Y:S02]  /*0f40*/  IMAD R106, R136, c[0x0][0x1b8], RZ ;  /* 0x00006e00886a7a24 */ /* 0x000fe400078e02ff */
[----:B0-----:R-:W-:-:S04]  /*0f50*/  IMAD.WIDE.U32 R104, R137, c[0x0][0x1b8], RZ ;  /* 0x00006e0089687a25 */ /* 0x001fc800078e00ff */
[----:B------:R-:W-:Y:S02]  /*0f60*/  IMAD R107, R137, c[0x0][0x1bc], R106 ;  /* 0x00006f00896b7a24 */ /* 0x000fe400078e026a */
[----:B------:R-:W-:-:S03]  /*0f70*/  IMAD R106, R138, c[0x0][0x1c0], RZ ;  /* 0x000070008a6a7a24 */ /* 0x000fc600078e02ff */
[----:B------:R-:W-:Y:S01]  /*0f80*/  IADD3 R105, R105, R107, RZ ;  /* 0x0000006b69697210 */ /* 0x000fe20007ffe0ff */
[----:B------:R-:W-:-:S04]  /*0f90*/  IMAD R107, R115, c[0x0][0x1c4], R106 ;  /* 0x00007100736b7a24 */ /* 0x000fc800078e026a */
[----:B------:R-:W-:-:S05]  /*0fa0*/  IMAD.WIDE.U32 R104, R115, c[0x0][0x1c0], R104 ;  /* 0x0000700073687a25 */ /* 0x000fca00078e0068 */
[----:B------:R-:W-:Y:S02]  /*0fb0*/  IADD3 R105, R105, R107, RZ ;  /* 0x0000006b69697210 */ /* 0x000fe40007ffe0ff */
[----:B------:R-:W-:-:S04]  /*0fc0*/  LEA R106, P0, R104, c[0x0][0x230], 0x2 ;  /* 0x00008c00686a7a11 */ /* 0x000fc800078010ff */
[----:B------:R-:W-:Y:S01]  /*0fd0*/  LEA.HI.X R107, R104, c[0x0][0x234], R105, 0x2, P0 ;  /* 0x00008d00686b7a11 */ /* 0x000fe200000f1469 */
[----:B------:R-:W-:Y:S01]  /*0fe0*/  FADD.FTZ R153, R20, R132 ;  /* 0x0000008414997221 */ /* 0x000fe20000010000 */
[C---:B------:R-:W-:Y:S02]  /*0ff0*/  IADD3 R104, R119.reuse, -0x1, RZ ;  /* 0xffffffff77687810 */ /* 0x040fe40007ffe0ff */
[C---:B------:R-:W-:Y:S02]  /*1000*/  LOP3.LUT P0, RZ, R130.reuse, 0x1f, RZ, 0xc0, !PT ;  /* 0x0000001f82ff7812 */ /* 0x040fe4000780c0ff */
[----:B------:R-:W-:Y:S02]  /*1010*/  ISETP.NE.AND P1, PT, R130, RZ, PT ;  /* 0x000000ff8200720c */ /* 0x000fe40003f25270 */
[----:B------:R-:W-:Y:S02]  /*1020*/  LEA.HI R105, R104, R104, RZ, 0x1 ;  /* 0x0000006868697211 */ /* 0x000fe400078f08ff */
[----:B------:R-:W-:-:S02]  /*1030*/  ISETP.LT.OR P2, PT, R119, 0x2, P0 ;  /* 0x000000027700780c */ /* 0x000fc40000741670 */
[----:B------:R-:W-:Y:S01]  /*1040*/  LOP3.LUT R105, R105, 0xfffffe, RZ, 0xc0, !PT ;  /* 0x00fffffe69697812 */ /* 0x000fe200078ec0ff */
[----:B--2---:R-:W-:Y:S04]  /*1050*/  STS.128 [R128.X16], R92 ;  /* 0x0000005c80007388 */ /* 0x004fe8000000cc00 */
[----:B---3--:R-:W-:Y:S04]  /*1060*/  STS.128 [R128.X16+0x200], R88 ;  /* 0x0002005880007388 */ /* 0x008fe8000000cc00 */
[----:B----4-:R0:W-:Y:S04]  /*1070*/  STS.128 [R128.X16+0x400], R84 ;  /* 0x0004005480007388 */ /* 0x0101e8000000cc00 */
[----:B------:R-:W-:Y:S01]  /*1080*/  STS.128 [R128.X16+0x600], R96 ;  /* 0x0006006080007388 */ /* 0x000fe2000000cc00 */
[----:B------:R-:W-:-:S06]  /*1090*/  NOP ;  /* 0x0000000000007918 */ /* 0x000fcc0000000000 */
[----:B-1----:R1:W2:Y:S01]  /*10a0*/  LDG.E R157, [R106.64] ;  /* 0x000000046a9d7981 */ /* 0x0022a2000c1e1900 */
[----:B------:R-:W-:Y:S02]  /*10b0*/  IADD3 R104, R104, -R105, RZ ;  /* 0x8000006968687210 */ /* 0x000fe40007ffe0ff */
[----:B------:R-:W-:Y:S01]  /*10c0*/  MOV R110, RZ ;  /* 0x000000ff006e7202 */ /* 0x000fe20000000f00 */
[----:B------:R-:W-:Y:S01]  /*10d0*/  LDS.128 R88, [R114+0x10] ;  /* 0x0000100072587984 */ /* 0x000fe20000000c00 */
[----:B0-----:R-:W-:Y:S02]  /*10e0*/  IADD3 R84, R130, 0x200, RZ ;  /* 0x0000020082547810 */ /* 0x001fe40007ffe0ff */
[----:B------:R-:W-:Y:S01]  /*10f0*/  @!P1 LEA R84, R104, R115, 0x8 ;  /* 0x0000007368549211 */ /* 0x000fe200078e40ff */
[----:B------:R-:W-:Y:S01]  /*1100*/  LDS.128 R92, [R114+0x20] ;  /* 0x00002000725c7984 */ /* 0x000fe20000000c00 */
[----:B------:R-:W-:Y:S02]  /*1110*/  @!P2 IADD3 R86, R119, -0x2, RZ ;  /* 0xfffffffe7756a810 */ /* 0x000fe40007ffe0ff */
[----:B-1----:R-:W-:Y:S01]  /*1120*/  SHF.L.U32 R106, R84, 0x2, RZ ;  /* 0x00000002546a7819 */ /* 0x002fe200000006ff */
[----:B------:R-:W-:Y:S02]  /*1130*/  LDS.128 R96, [R114+0x30] ;  /* 0x0000300072607984 */ /* 0x000fe40000000c00 */
[----:B------:R-:W-:-:S02]  /*1140*/  @!P2 IMAD R105, R86, c[0x0][0x16c], R115 ;  /* 0x00005b005669aa24 */ /* 0x000fc400078e0273 */
[----:B------:R-:W0:Y:S01]  /*1150*/  LDS.128 R84, [R114] ;  /* 0x0000000072547984 */ /* 0x000e220000000c00 */
[----:B------:R-:W-:Y:S02]  /*1160*/  FMUL.FTZ R158, R0, 1.4426950216293334961 ;  /* 0x3fb8aa3b009e7820 */ /* 0x000fe40000410000 */
[----:B------:R-:W-:-:S04]  /*1170*/  @!P2 IMAD.WIDE R104, R105, 0x8, R102 ;  /* 0x000000086968a825 */ /* 0x000fc800078e0266 */
[----:B------:R-:W-:-:S06]  /*1180*/  FMUL.FTZ R181, R153, R158 ;  /* 0x0000009e99b57220 */ /* 0x000fcc0000410000 */
[----:B------:R-:W1:Y:S02]  /*1190*/  MUFU.EX2 R181, R181 ;  /* 0x000000b500b57308 */ /* 0x000e640000000800 */
[----:B-1----:R1:W-:Y:S04]  /*11a0*/  STS [R106+0x12c8], R181 ;  /* 0x0012c8b56a007388 */ /* 0x0023e80000000800 */
[----:B------:R-:W-:Y:S01]  /*11b0*/  BAR.SYNC.DEFER_BLOCKING 0x0 ;  /* 0x0000000000007b1d */ /* 0x000fe20000010000 */
[--C-:B------:R-:W-:Y:S02]  /*11c0*/  FADD.FTZ R154, R21, R132.reuse ;  /* 0x00000084159a7221 */ /* 0x100fe40000010000 */
[----:B------:R-:W-:-:S03]  /*11d0*/  FADD.FTZ R151, R22, R132 ;  /* 0x0000008416977221 */ /* 0x000fc60000010000 */
[----:B------:R3:W5:Y:S01]  /*11e0*/  @!P2 LDG.E R110, [R104.64+0x4] ;  /* 0x00000404686ea981 */ /* 0x000762000c1e1900 */
[----:B------:R-:W-:Y:S01]  /*11f0*/  ISETP.NE.AND P2, PT, R130, 0x1f, PT ;  /* 0x0000001f8200780c */ /* 0x000fe20003f45270 */
[-C--:B------:R-:W-:Y:S01]  /*1200*/  FMUL.FTZ R156, R154, R158.reuse ;  /* 0x0000009e9a9c7220 */ /* 0x080fe20000410000 */
[----:B------:R-:W-:Y:S01]  /*1210*/  BSSY B0, `(.L_x_6159) ;  /* 0x000006b000007945 */ /* 0x000fe20003800000 */
[--C-:B------:R-:W-:Y:S02]  /*1220*/  FADD.FTZ R140, R35, R132.reuse ;  /* 0x00000084238c7221 */ /* 0x100fe40000010000 */
[----:B------:R-:W-:Y:S02]  /*1230*/  FMUL.FTZ R159, R151, R158 ;  /* 0x0000009e979f7220 */ /* 0x000fe40000410000 */
[--C-:B------:R-:W-:Y:S01]  /*1240*/  FADD.FTZ R152, R23, R132.reuse ;  /* 0x0000008417987221 */ /* 0x100fe20000010000 */
[----:B------:R-:W4:Y:S01]  /*1250*/  MUFU.EX2 R156, R156 ;  /* 0x0000009c009c7308 */ /* 0x000f220000000800 */
[----:B------:R-:W-:-:S02]  /*1260*/  FADD.FTZ R139, R34, R132 ;  /* 0x00000084228b7221 */ /* 0x000fc40000010000 */
[-C--:B------:R-:W-:Y:S02]  /*1270*/  FMUL.FTZ R160, R140, R158.reuse ;  /* 0x0000009e8ca07220 */ /* 0x080fe40000410000 */
[----:B------:R0:W0:Y:S01]  /*1280*/  @P2 LDS R205, [R130.X4+0x1acc] ;  /* 0x001acc0082cd2984 */ /* 0x0000220000004800 */
[----:B------:R-:W-:Y:S02]  /*1290*/  FMUL.FTZ R162, R152, R158 ;  /* 0x0000009e98a27220 */ /* 0x000fe40000410000 */
[--C-:B------:R-:W-:Y:S01]  /*12a0*/  FADD.FTZ R149, R24, R132.reuse ;  /* 0x0000008418957221 */ /* 0x100fe20000010000 */
[----:B------:R-:W0:Y:S01]  /*12b0*/  MUFU.EX2 R159, R159 ;  /* 0x0000009f009f7308 */ /* 0x000e220000000800 */
[--C-:B------:R-:W-:Y:S02]  /*12c0*/  FADD.FTZ R150, R25, R132.reuse ;  /* 0x0000008419967221 */ /* 0x100fe40000010000 */
[--C-:B------:R-:W-:Y:S02]  /*12d0*/  FADD.FTZ R147, R26, R132.reuse ;  /* 0x000000841a937221 */ /* 0x100fe40000010000 */
[----:B------:R-:W-:-:S02]  /*12e0*/  FADD.FTZ R148, R27, R132 ;  /* 0x000000841b947221 */ /* 0x000fc40000010000 */
[--C-:B------:R-:W-:Y:S01]  /*12f0*/  FADD.FTZ R145, R28, R132.reuse ;  /* 0x000000841c917221 */ /* 0x100fe20000010000 */
[----:B------:R-:W-:Y:S01]  /*1300*/  MUFU.EX2 R160, R160 ;  /* 0x000000a000a07308 */ /* 0x000fe20000000800 */
[--C-:B------:R-:W-:Y:S02]  /*1310*/  FADD.FTZ R146, R29, R132.reuse ;  /* 0x000000841d927221 */ /* 0x100fe40000010000 */
[--C-:B------:R-:W-:Y:S02]  /*1320*/  FADD.FTZ R143, R30, R132.reuse ;  /* 0x000000841e8f7221 */ /* 0x100fe40000010000 */
[--C-:B------:R-:W-:Y:S02]  /*1330*/  FADD.FTZ R144, R31, R132.reuse ;  /* 0x000000841f907221 */ /* 0x100fe40000010000 */
[--C-:B------:R-:W-:Y:S01]  /*1340*/  FADD.FTZ R141, R32, R132.reuse ;  /* 0x00000084208d7221 */ /* 0x100fe20000010000 */
[----:B------:R-:W0:Y:S01]  /*1350*/  MUFU.EX2 R162, R162 ;  /* 0x000000a200a27308 */ /* 0x000e220000000800 */
[----:B------:R-:W-:-:S02]  /*1360*/  FADD.FTZ R142, R33, R132 ;  /* 0x00000084218e7221 */ /* 0x000fc40000010000 */
[-C--:B------:R-:W-:Y:S02]  /*1370*/  FMUL.FTZ R163, R139, R158.reuse ;  /* 0x0000009e8ba37220 */ /* 0x080fe40000410000 */
[-C--:B------:R-:W-:Y:S02]  /*1380*/  FMUL.FTZ R165, R149, R158.reuse ;  /* 0x0000009e95a57220 */ /* 0x080fe40000410000 */
[-C--:B------:R-:W-:Y:S02]  /*1390*/  FMUL.FTZ R168, R150, R158.reuse ;  /* 0x0000009e96a87220 */ /* 0x080fe40000410000 */
[-C--:B------:R-:W-:Y:S01]  /*13a0*/  FMUL.FTZ R171, R147, R158.reuse ;  /* 0x0000009e93ab7220 */ /* 0x080fe20000410000 */
[----:B------:R-:W0:Y:S01]  /*13b0*/  MUFU.EX2 R163, R163 ;  /* 0x000000a300a37308 */ /* 0x000e220000000800 */
[-C--:B------:R-:W-:Y:S02]  /*13c0*/  FMUL.FTZ R174, R148, R158.reuse ;  /* 0x0000009e94ae7220 */ /* 0x080fe40000410000 */
[----:B------:R-:W-:-:S02]  /*13d0*/  FMUL.FTZ R177, R145, R158 ;  /* 0x0000009e91b17220 */ /* 0x000fc40000410000 */
[-C--:B------:R-:W-:Y:S02]  /*13e0*/  FMUL.FTZ R178, R146, R158.reuse ;  /* 0x0000009e92b27220 */ /* 0x080fe40000410000 */
[-C--:B------:R-:W-:Y:S01]  /*13f0*/  FMUL.FTZ R175, R143, R158.reuse ;  /* 0x0000009e8faf7220 */ /* 0x080fe20000410000 */
[----:B------:R-:W0:Y:S01]  /*1400*/  MUFU.EX2 R165, R165 ;  /* 0x000000a500a57308 */ /* 0x000e220000000800 */
[-C--:B------:R-:W-:Y:S02]  /*1410*/  FMUL.FTZ R172, R144, R158.reuse ;  /* 0x0000009e90ac7220 */ /* 0x080fe40000410000 */
[-C--:B------:R-:W-:Y:S02]  /*1420*/  FMUL.FTZ R169, R141, R158.reuse ;  /* 0x0000009e8da97220 */ /* 0x080fe40000410000 */
        /* <DEDUP_REMOVED lines=8> */
[----:B-1----:R-:W-:Y:S02]  /*14b0*/  FMUL.FTZ R106, R17, R142 ;  /* 0x0000008e116a7220 */ /* 0x002fe40000410000 */
[----:B0-----:R-:W-:Y:S02]  /*14c0*/  FMUL.FTZ R202, R189, R84 ;  /* 0x00000054bdca7220 */ /* 0x001fe40000410000 */
[----:B------:R-:W-:-:S02]  /*14d0*/  FMUL.FTZ R201, R192, R85 ;  /* 0x00000055c0c97220 */ /* 0x000fc40000410000 */
[----:B------:R-:W-:Y:S01]  /*14e0*/  FMUL.FTZ R184, R11, R148 ;  /* 0x000000940bb87220 */ /* 0x000fe20000410000 */
[----:B------:R-:W0:Y:S01]  /*14f0*/  MUFU.EX2 R174, R174 ;  /* 0x000000ae00ae7308 */ /* 0x000e220000000800 */
[----:B------:R-:W-:Y:S02]  /*1500*/  FMUL.FTZ R182, R13, R146 ;  /* 0x000000920db67220 */ /* 0x000fe40000410000 */
[----:B------:R-:W-:Y:S02]  /*1510*/  FMUL.FTZ R200, R187, R86 ;  /* 0x00000056bbc87220 */ /* 0x000fe40000410000 */
[----:B------:R-:W-:Y:S02]  /*1520*/  FMUL.FTZ R196, R183, R88 ;  /* 0x00000058b7c47220 */ /* 0x000fe40000410000 */
[----:B------:R-:W-:Y:S01]  /*1530*/  FMUL.FTZ R107, R16, R141 ;  /* 0x0000008d106b7220 */ /* 0x000fe20000410000 */
[----:B------:R-:W1:Y:S01]  /*1540*/  MUFU.EX2 R177, R177 ;  /* 0x000000b100b17308 */ /* 0x000e620000000800 */
[----:B---3--:R-:W-:-:S02]  /*1550*/  FMUL.FTZ R105, R18, R139 ;  /* 0x0000008b12697220 */ /* 0x008fc40000410000 */
[----:B------:R-:W-:Y:S02]  /*1560*/  FMUL.FTZ R187, R108, R95 ;  /* 0x0000005f6cbb7220 */ /* 0x000fe40000410000 */
[----:B------:R-:W-:Y:S02]  /*1570*/  FMUL.FTZ R183, R106, R97 ;  /* 0x000000616ab77220 */ /* 0x000fe40000410000 */
[----:B------:R-:W-:Y:S01]  /*1580*/  FMUL.FTZ R190, R7, R152 ;  /* 0x0000009807be7220 */ /* 0x000fe20000410000 */
[----:B------:R-:W3:Y:S01]  /*1590*/  MUFU.EX2 R178, R178 ;  /* 0x000000b200b27308 */ /* 0x000ee20000000800 */
[-C--:B----4-:R-:W-:Y:S02]  /*15a0*/  FMUL.FTZ R108, R181, R156.reuse ;  /* 0x0000009cb56c7220 */ /* 0x090fe40000410000 */
[----:B------:R-:W-:Y:S02]  /*15b0*/  FFMA.FTZ R106, R202, R156, R201 ;  /* 0x0000009cca6a7223 */ /* 0x000fe400000100c9 */
[----:B------:R-:W-:-:S02]  /*15c0*/  FMUL.FTZ R193, R184, R91 ;  /* 0x0000005bb8c17220 */ /* 0x000fc40000410000 */
[----:B------:R-:W-:Y:S01]  /*15d0*/  FMUL.FTZ R189, R182, R93 ;  /* 0x0000005db6bd7220 */ /* 0x000fe20000410000 */
[----:B------:R-:W4:Y:S01]  /*15e0*/  MUFU.EX2 R175, R175 ;  /* 0x000000af00af7308 */ /* 0x000f220000000800 */
        /* <DEDUP_REMOVED lines=11> */
[----:B------:R-:W-:Y:S02]  /*16a0*/  FFMA.FTZ R106, R159, R106, R200 ;  /* 0x0000006a9f6a7223 */ /* 0x000fe400000100c8 */
[----:B------:R-:W-:-:S02]  /*16b0*/  FMUL.FTZ R195, R188, R89 ;  /* 0x00000059bcc37220 */ /* 0x000fc40000410000 */
[----:B------:R-:W-:Y:S01]  /*16c0*/  FMUL.FTZ R192, R155, R90 ;  /* 0x0000005a9bc07220 */ /* 0x000fe20000410000 */
[----:B------:R-:W0:Y:S01]  /*16d0*/  MUFU.EX2 R166, R166 ;  /* 0x000000a600a67308 */ /* 0x000e220000000800 */
[----:B------:R-:W-:Y:S02]  /*16e0*/  FMUL.FTZ R190, R111, R92 ;  /* 0x0000005c6fbe7220 */ /* 0x000fe40000410000 */
[----:B------:R-:W-:Y:S02]  /*16f0*/  FMUL.FTZ R188, R109, R94 ;  /* 0x0000005e6dbc7220 */ /* 0x000fe40000410000 */
[----:B------:R-:W-:Y:S02]  /*1700*/  FMUL.FTZ R155, R104, R99 ;  /* 0x00000063689b7220 */ /* 0x000fe40000410000 */
[C---:B------:R-:W-:Y:S02]  /*1710*/  FMUL.FTZ R108, R162.reuse, R105 ;  /* 0x00000069a26c7220 */ /* 0x040fe40000410000 */
[----:B------:R-:W-:-:S02]  /*1720*/  FFMA.FTZ R106, R162, R106, R199 ;  /* 0x0000006aa26a7223 */ /* 0x000fc400000100c7 */
[-C--:B--2---:R-:W-:Y:S02]  /*1730*/  FMUL.FTZ R197, R50, R157.reuse ;  /* 0x0000009d32c57220 */ /* 0x084fe40000410000 */
[-C--:B------:R-:W-:Y:S02]  /*1740*/  FMUL.FTZ R198, R51, R157.reuse ;  /* 0x0000009d33c67220 */ /* 0x080fe40000410000 */
[-C--:B------:R-:W-:Y:S02]  /*1750*/  FMUL.FTZ R194, R49, R157.reuse ;  /* 0x0000009d31c27220 */ /* 0x080fe40000410000 */
[----:B------:R-:W-:Y:S02]  /*1760*/  FFMA.FTZ R107, R160, R198, R197 ;  /* 0x000000c6a06b7223 */ /* 0x000fe400000100c5 */
        /* <DEDUP_REMOVED lines=13> */
[----:B------:R-:W-:Y:S05]  /*1840*/  @P2 BRA `(.L_x_6160) ;  /* 0x0000007000002947 */ /* 0x000fea0003800000 */
[----:B01-34-:R-:W-:Y:S02]  /*1850*/  ISETP.NE.AND P3, PT, R119, c[0x0][0x174], PT ;  /* 0x00005d0077007a0c */ /* 0x01bfe40003f65270 */
[----:B------:R-:W-:-:S11]  /*1860*/  MOV R205, 0x3f800000 ;  /* 0x3f80000000cd7802 */ /* 0x000fd60000000f00 */
[----:B------:R-:W-:-:S04]  /*1870*/  @P3 LEA.HI R104, R119, R119, RZ, 0x1 ;  /* 0x0000007777683211 */ /* 0x000fc800078f08ff */
[----:B------:R-:W-:-:S04]  /*1880*/  @P3 LOP3.LUT R104, R104, 0xfffffe, RZ, 0xc0, !PT ;  /* 0x00fffffe68683812 */ /* 0x000fc800078ec0ff */
[----:B------:R-:W-:-:S04]  /*1890*/  @P3 IADD3 R104, -R104, R119, RZ ;  /* 0x0000007768683210 */ /* 0x000fc80007ffe1ff */
[----:B------:R-:W-:-:S05]  /*18a0*/  @P3 LEA R104, R104, R115, 0x8 ;  /* 0x0000007368683211 */ /* 0x000fca00078e40ff */
[----:B------:R0:W1:Y:S02]  /*18b0*/  @P3 LDS R205, [R104.X4+0x12c8] ;  /* 0x0012c80068cd3984 */ /* 0x0000640000004800 */
.L_x_6160:
[----:B01-34-:R-:W-:Y:S05]  /*18c0*/  BSYNC B0 ;  /* 0x0000000000007941 */ /* 0x01bfea0003800000 */
.L_x_6159:
[----:B------:R-:W-:Y:S01]  /*18d0*/  FMUL.FTZ R104, R160, R205 ;  /* 0x000000cda0687220 */ /* 0x000fe20000410000 */
[----:B------:R-:W-:Y:S01]  /*18e0*/  ISETP.GE.AND P3, PT, R128, 0x1, PT ;  /* 0x000000018000780c */ /* 0x000fe20003f66270 */
[C---:B------:R-:W-:Y:S01]  /*18f0*/  FMUL.FTZ R105, R165.reuse, R108 ;  /* 0x0000006ca5697220 */ /* 0x040fe20000410000 */
[----:B------:R-:W-:Y:S01]  /*1900*/  LOP3.LUT R211, R130, 0x1f, RZ, 0xc0, !PT ;  /* 0x0000001f82d37812 */ /* 0x000fe200078ec0ff */
[----:B------:R-:W-:Y:S01]  /*1910*/  FFMA.FTZ R106, R165, R106, R196 ;  /* 0x0000006aa56a7223 */ /* 0x000fe200000100c4 */
[----:B------:R-:W-:Y:S01]  /*1920*/  ISETP.GE.OR P0, PT, R119, c[0x0][0x174], P0 ;  /* 0x00005d0077007a0c */ /* 0x000fe20000706670 */
[----:B------:R-:W-:Y:S01]  /*1930*/  FFMA.FTZ R108, R166, R107, R191 ;  /* 0x0000006ba66c7223 */ /* 0x000fe200000100bf */
[----:B------:R-:W-:Y:S01]  /*1940*/  ISETP.NE.AND P4, PT, R211, 0x1f, PT ;  /* 0x0000001fd300780c */ /* 0x000fe20003f85270 */
[----:B------:R-:W-:Y:S01]  /*1950*/  FMUL.FTZ R107, R163, R104 ;  /* 0x00000068a36b7220 */ /* 0x000fe20000410000 */
[----:B------:R-:W-:Y:S01]  /*1960*/  ISETP.NE.AND P5, PT, R130, RZ, PT ;  /* 0x000000ff8200720c */ /* 0x000fe20003fa5270 */
[----:B------:R-:W-:Y:S01]  /*1970*/  FFMA.FTZ R106, R168, R106, R195 ;  /* 0x0000006aa86a7223 */ /* 0x000fe200000100c3 */
[----:B------:R-:W-:Y:S01]  /*1980*/  BSSY B0, `(.L_x_6161) ;  /* 0x000011d000007945 */ /* 0x000fe20003800000 */
[----:B------:R-:W-:-:S02]  /*1990*/  FFMA.FTZ R109, R169, R108, R186 ;  /* 0x0000006ca96d7223 */ /* 0x000fc400000100ba */
[----:B------:R-:W-:Y:S02]  /*19a0*/  FMUL.FTZ R108, R166, R107 ;  /* 0x0000006ba66c7220 */ /* 0x000fe40000410000 */
        /* <DEDUP_REMOVED lines=12> */
[C---:B------:R-:W-:Y:S02]  /*1a70*/  FFMA.FTZ R109, R178.reuse, R109, R179 ;  /* 0x0000006db26d7223 */ /* 0x040fe400000100b3 */
[C---:B------:R-:W-:Y:S02]  /*1a80*/  FFMA.FTZ R106, R178.reuse, R106, R189 ;  /* 0x0000006ab26a7223 */ /* 0x040fe400000100bd */
[C---:B------:R-:W-:Y:S02]  /*1a90*/  FMUL.FTZ R108, R178.reuse, R107 ;  /* 0x0000006bb26c7220 */ /* 0x040fe40000410000 */
        /* <DEDUP_REMOVED lines=24> */
[----:B------:R-:W-:Y:S01]  /*1c20*/  FMUL.FTZ R210, R160, R105 ;  /* 0x00000069a0d27220 */ /* 0x000fe20000410000 */
[----:B------:R-:W0:Y:S01]  /*1c30*/  SHFL.UP PT, R104, R111, 0x1, RZ ;  /* 0x042000006f687989 */ /* 0x000e2200000e00ff */
[----:B------:R-:W-:-:S02]  /*1c40*/  FMUL.FTZ R157, R36, R157 ;  /* 0x0000009d249d7220 */ /* 0x000fc40000410000 */
[C---:B------:R-:W-:Y:S01]  /*1c50*/  FFMA.FTZ R109, R159.reuse, R109, R158 ;  /* 0x0000006d9f6d7223 */ /* 0x040fe2000001009e */
[----:B------:R-:W1:Y:S01]  /*1c60*/  SHFL.UP PT, R105, R210, 0x1, RZ ;  /* 0x04200000d2697989 */ /* 0x000e6200000e00ff */
[----:B------:R-:W-:Y:S02]  /*1c70*/  FMUL.FTZ R107, R159, R106 ;  /* 0x0000006a9f6b7220 */ /* 0x000fe40000410000 */
[C---:B------:R-:W-:Y:S02]  /*1c80*/  FFMA.FTZ R207, R156.reuse, R109, R157 ;  /* 0x0000006d9ccf7223 */ /* 0x040fe4000001009d */
[----:B------:R-:W-:Y:S02]  /*1c90*/  FMUL.FTZ R204, R156, R107 ;  /* 0x0000006b9ccc7220 */ /* 0x000fe40000410000 */
[----:B------:R-:W-:Y:S01]  /*1ca0*/  IMAD R214, R208, c[0x0][0x298], RZ ;  /* 0x0000a600d0d67a24 */ /* 0x000fe200078e02ff */
[----:B------:R-:W2:Y:S04]  /*1cb0*/  SHFL.DOWN PT, R106, R207, 0x1, 0x1f ;  /* 0x08201f00cf6a7f89 */ /* 0x000ea800000e0000 */
[----:B------:R-:W3:Y:S01]  /*1cc0*/  SHFL.DOWN PT, R107, R204, 0x1, 0x1f ;  /* 0x08201f00cc6b7f89 */ /* 0x000ee200000e0000 */
[----:B0-----:R-:W-:-:S02]  /*1cd0*/  @P3 FFMA.FTZ R111, R210, R104, R111 ;  /* 0x00000068d26f3223 */ /* 0x001fc4000001006f */
        /* <DEDUP_REMOVED lines=19> */
[C---:B0-----:R-:W-:Y:S01]  /*1e10*/  @P3 FFMA.FTZ R111, R210.reuse, R104, R111 ;  /* 0x00000068d26f3223 */ /* 0x041fe2000001006f */
[----:B------:R-:W-:Y:S01]  /*1e20*/  MOV R104, 0x3f800000 ;  /* 0x3f80000000687802 */ /* 0x000fe20000000f00 */
[----:B-1----:R-:W-:-:S03]  /*1e30*/  @P3 FMUL.FTZ R210, R210, R105 ;  /* 0x00000069d2d23220 */ /* 0x002fc60000410000 */
[----:B------:R-:W0:Y:S01]  /*1e40*/  SHFL.UP PT, R106, R111, 0x8, RZ ;  /* 0x050000006f6a7989 */ /* 0x000e2200000e00ff */
[----:B------:R-:W-:Y:S01]  /*1e50*/  ISETP.GE.AND P3, PT, R128, 0x8, PT ;  /* 0x000000088000780c */ /* 0x000fe20003f66270 */
[----:B------:R-:W-:Y:S02]  /*1e60*/  HFMA2.MMA R105, -RZ, RZ, 0, 0 ;  /* 0x00000000ff697435 */ /* 0x000fe400000001ff */
[----:B------:R-:W1:Y:S01]  /*1e70*/  SHFL.UP PT, R107, R210, 0x8, RZ ;  /* 0x05000000d26b7989 */ /* 0x000e6200000e00ff */
[C---:B--2---:R-:W-:Y:S02]  /*1e80*/  @!P4 FFMA.FTZ R207, R204.reuse, R108, R207 ;  /* 0x0000006ccccfc223 */ /* 0x044fe400000100cf */
[----:B---3--:R-:W-:-:S03]  /*1e90*/  @!P4 FMUL.FTZ R204, R204, R109 ;  /* 0x0000006dccccc220 */ /* 0x008fc60000410000 */
[----:B------:R-:W2:Y:S01]  /*1ea0*/  SHFL.DOWN PT, R209, R207, 0x8, 0x1f ;  /* 0x09001f00cfd17f89 */ /* 0x000ea200000e0000 */
[----:B------:R-:W-:-:S03]  /*1eb0*/  ISETP.GE.U32.AND P4, PT, R211, 0x18, PT ;  /* 0x00000018d300780c */ /* 0x000fc60003f86070 */
[----:B------:R-:W3:Y:S04]  /*1ec0*/  SHFL.DOWN PT, R203, R204, 0x8, 0x1f ;  /* 0x09001f00cccb7f89 */ /* 0x000ee800000e0000 */
[----:B------:R-:W-:Y:S01]  /*1ed0*/  @!P0 LDS.64 R104, [R115.X8+0x1b48] ;  /* 0x001b480073688984 */ /* 0x000fe20000008a00 */
[----:B------:R-:W-:Y:S01]  /*1ee0*/  ISETP.GE.AND P0, PT, R128, 0x10, PT ;  /* 0x000000108000780c */ /* 0x000fe20003f06270 */
[C---:B0-----:R-:W-:Y:S01]  /*1ef0*/  @P3 FFMA.FTZ R111, R210.reuse, R106, R111 ;  /* 0x0000006ad26f3223 */ /* 0x041fe2000001006f */
[----:B------:R-:W-:Y:S01]  /*1f00*/  MOV R106, R130 ;  /* 0x00000082006a7202 */ /* 0x000fe20000000f00 */
[----:B-1----:R-:W-:-:S03]  /*1f10*/  @P3 FMUL.FTZ R210, R210, R107 ;  /* 0x0000006bd2d23220 */ /* 0x002fc60000410000 */
[----:B------:R-:W0:Y:S01]  /*1f20*/  SHFL.UP PT, R108, R111, 0x10, RZ ;  /* 0x060000006f6c7989 */ /* 0x000e2200000e00ff */
[----:B------:R-:W-:Y:S01]  /*1f30*/  HFMA2.MMA R107, -RZ, RZ, 0, 0 ;  /* 0x00000000ff6b7435 */ /* 0x000fe200000001ff */
[----:B------:R-:W-:Y:S02]  /*1f40*/  ISETP.GE.U32.AND P3, PT, R211, 0x10, PT ;  /* 0x00000010d300780c */ /* 0x000fe40003f66070 */
[----:B------:R-:W1:Y:S01]  /*1f50*/  SHFL.UP PT, R109, R210, 0x10, RZ ;  /* 0x06000000d26d7989 */ /* 0x000e6200000e00ff */
[----:B--2---:R-:W-:-:S03]  /*1f60*/  @!P4 FFMA.FTZ R207, R204, R209, R207 ;  /* 0x000000d1cccfc223 */ /* 0x004fc600000100cf */
[----:B-----5:R2:W-:Y:S01]  /*1f70*/  SHFL.IDX PT, R211, R110, RZ, 0x1f ;  /* 0x00001fff6ed37589 */ /* 0x0205e200000e0000 */
[----:B---3--:R-:W-:-:S03]  /*1f80*/  @!P4 FMUL.FTZ R204, R204, R203 ;  /* 0x000000cbccccc220 */ /* 0x008fc60000410000 */
[----:B------:R-:W3:Y:S01]  /*1f90*/  SHFL.DOWN PT, R212, R207, 0x10, 0x1f ;  /* 0x0a001f00cfd47f89 */ /* 0x000ee200000e0000 */
[----:B------:R-:W-:-:S03]  /*1fa0*/  IMAD.WIDE.U32 R106, R135, c[0x0][0x298], R106 ;  /* 0x0000a600876a7a25 */ /* 0x000fc600078e006a */
[----:B------:R-:W4:Y:S01]  /*1fb0*/  SHFL.DOWN PT, R209, R204, 0x10, 0x1f ;  /* 0x0a001f00ccd17f89 */ /* 0x000f2200000e0000 */
[----:B------:R-:W-:Y:S01]  /*1fc0*/  IMAD R203, R135, c[0x0][0x29c], R214 ;  /* 0x0000a70087cb7a24 */ /* 0x000fe200078e02d6 */
[----:B--2---:R-:W-:Y:S01]  /*1fd0*/  SHF.L.U64.HI R110, R113, 0x2, R112 ;  /* 0x00000002716e7819 */ /* 0x004fe20000010270 */
[----:B------:R-:W-:-:S03]  /*1fe0*/  IMAD R214, R206, c[0x0][0x2a0], RZ ;  /* 0x0000a800ced67a24 */ /* 0x000fc600078e02ff */
[----:B------:R-:W-:Y:S01]  /*1ff0*/  IADD3 R107, R107, R203, RZ ;  /* 0x000000cb6b6b7210 */ /* 0x000fe20007ffe0ff */
[C---:B------:R-:W-:Y:S02]  /*2000*/  IMAD R203, R133.reuse, c[0x0][0x2a4], R214 ;  /* 0x0000a90085cb7a24 */ /* 0x040fe400078e02d6 */
[----:B0-----:R-:W-:Y:S02]  /*2010*/  @P0 FFMA.FTZ R111, R210, R108, R111 ;  /* 0x0000006cd26f0223 */ /* 0x001fe4000001006f */
[----:B------:R-:W-:-:S04]  /*2020*/  IMAD.WIDE.U32 R106, R133, c[0x0][0x2a0], R106 ;  /* 0x0000a800856a7a25 */ /* 0x000fc800078e006a */
[----:B-1----:R-:W-:Y:S01]  /*2030*/  @P0 FMUL.FTZ R210, R210, R109 ;  /* 0x0000006dd2d20220 */ /* 0x002fe20000410000 */
[----:B------:R-:W-:Y:S01]  /*2040*/  IADD3 R203, R107, R203, RZ ;  /* 0x000000cb6bcb7210 */ /* 0x000fe20007ffe0ff */
[----:B------:R-:W-:Y:S01]  /*2050*/  IMAD R110, R110, c[0x0][0x2b0], RZ ;  /* 0x0000ac006e6e7a24 */ /* 0x000fe200078e02ff */
[----:B------:R0:W-:Y:S01]  /*2060*/  SHFL.UP PT, R107, R111, 0x1, RZ ;  /* 0x042000006f6b7989 */ /* 0x0001e200000e00ff */
[----:B------:R-:W-:Y:S01]  /*2070*/  LEA R108, P0, R106, c[0x0][0x318], 0x2 ;  /* 0x0000c6006a6c7a11 */ /* 0x000fe200078010ff */
[----:B---3--:R-:W-:Y:S02]  /*2080*/  @!P3 FFMA.FTZ R207, R204, R212, R207 ;  /* 0x000000d4cccfb223 */ /* 0x008fe400000100cf */
[----:B------:R-:W1:Y:S01]  /*2090*/  SHFL.UP PT, R210, R210, 0x1, RZ ;  /* 0x04200000d2d27989 */ /* 0x000e6200000e00ff */
[----:B------:R-:W-:Y:S01]  /*20a0*/  LEA.HI.X R109, R106, c[0x0][0x31c], R203, 0x2, P0 ;  /* 0x0000c7006a6d7a11 */ /* 0x000fe200000f14cb */
[----:B----4-:R-:W-:Y:S01]  /*20b0*/  @!P3 FMUL.FTZ R204, R204, R209 ;  /* 0x000000d1ccccb220 */ /* 0x010fe20000410000 */
[----:B------:R-:W-:Y:S01]  /*20c0*/  IADD3 R209, R118, -c[0x0][0x174], RZ ;  /* 0x80005d0076d17a10 */ /* 0x000fe20007ffe0ff */
[----:B------:R-:W-:Y:S01]  /*20d0*/  SHFL.IDX PT, R212, R105, RZ, 0x1f ;  /* 0x00001fff69d47589 */ /* 0x000fe200000e0000 */
[----:B0-----:R-:W-:-:S03]  /*20e0*/  SHF.L.U32 R111, R113, 0x2, RZ ;  /* 0x00000002716f7819 */ /* 0x001fc600000006ff */
[----:B------:R-:W-:Y:S01]  /*20f0*/  SHFL.DOWN PT, R214, R207, 0x1, 0x1f ;  /* 0x08201f00cfd67f89 */ /* 0x000fe200000e0000 */
[----:B------:R-:W-:Y:S02]  /*2100*/  IMAD R209, R209, -0x200, RZ ;  /* 0xfffffe00d1d17824 */ /* 0x000fe400078e02ff */
[----:B------:R-:W-:Y:S01]  /*2110*/  IMAD R213, R111, c[0x0][0x2b4], R110 ;  /* 0x0000ad006fd57a24 */ /* 0x000fe200078e026e */
[----:B------:R-:W0:Y:S01]  /*2120*/  SHFL.DOWN PT, R215, R204, 0x1, 0x1f ;  /* 0x08201f00ccd77f89 */ /* 0x000e2200000e0000 */
[----:B------:R-:W-:Y:S01]  /*2130*/  IMAD.WIDE R108, R209, 0x4, R108 ;  /* 0x00000004d16c7825 */ /* 0x000fe200078e026c */
[----:B------:R-:W-:Y:S02]  /*2140*/  LEA R209, R119, 0xfffffe00, 0x9 ;  /* 0xfffffe0077d17811 */ /* 0x000fe400078e48ff */
[----:B------:R-:W-:Y:S03]  /*2150*/  SHFL.IDX PT, R207, R207, RZ, 0x1f ;  /* 0x00001fffcfcf7589 */ /* 0x000fe600000e0000 */
[----:B------:R-:W-:Y:S01]  /*2160*/  IMAD.WIDE.U32 R110, R111, c[0x0][0x2b0], R108 ;  /* 0x0000ac006f6e7a25 */ /* 0x000fe200078e006c */
[----:B------:R-:W-:Y:S01]  /*2170*/  IADD3 R108, P0, R209, R106, RZ ;  /* 0x0000006ad16c7210 */ /* 0x000fe20007f1e0ff */
[----:B------:R-:W2:Y:S02]  /*2180*/  SHFL.IDX PT, R204, R204, RZ, 0x1f ;  /* 0x00001fffcccc7589 */ /* 0x000ea400000e0000 */
[----:B-1----:R-:W-:Y:S01]  /*2190*/  @P1 FFMA.FTZ R211, R210, R211, R107 ;  /* 0x000000d3d2d31223 */ /* 0x002fe2000001006b */
[----:B------:R-:W-:-:S02]  /*21a0*/  MOV R106, R110 ;  /* 0x0000006e006a7202 */ /* 0x000fc40000000f00 */
[----:B------:R-:W-:Y:S01]  /*21b0*/  IADD3 R107, R111, R213, RZ ;  /* 0x000000d56f6b7210 */ /* 0x000fe20007ffe0ff */
[----:B------:R-:W-:-:S04]  /*21c0*/  FFMA.FTZ R181, R181, R211, R202 ;  /* 0x000000d3b5b57223 */ /* 0x000fc800000100ca */
[-C--:B------:R-:W-:Y:S02]  /*21d0*/  FFMA.FTZ R210, R156, R181.reuse, R201 ;  /* 0x000000b59cd27223 */ /* 0x080fe400000100c9 */
[----:B------:R-:W-:Y:S02]  /*21e0*/  FFMA.FTZ R110, R36, R181, RZ ;  /* 0x000000b5246e7223 */ /* 0x000fe400000100ff */
[----:B0-----:R-:W-:Y:S02]  /*21f0*/  @P2 FFMA.FTZ R212, R215, R212, R214 ;  /* 0x000000d4d7d42223 */ /* 0x001fe400000100d6 */
[-C--:B------:R-:W-:Y:S02]  /*2200*/  FFMA.FTZ R111, R159, R210.reuse, R200 ;  /* 0x000000d29f6f7223 */ /* 0x080fe400000100c8 */
[----:B------:R-:W-:Y:S02]  /*2210*/  FFMA.FTZ R205, R212, R205, R198 ;  /* 0x000000cdd4cd7223 */ /* 0x000fe400000100c6 */
[----:B------:R-:W-:-:S02]  /*2220*/  FFMA.FTZ R109, R37, R210, R110 ;  /* 0x000000d2256d7223 */ /* 0x000fc4000001006e */
[----:B------:R-:W-:Y:S02]  /*2230*/  FFMA.FTZ R197, R160, R205, R197 ;  /* 0x000000cda0c57223 */ /* 0x000fe400000100c5 */
[-C--:B------:R-:W-:Y:S02]  /*2240*/  FFMA.FTZ R198, R162, R111.reuse, R199 ;  /* 0x0000006fa2c67223 */ /* 0x080fe400000100c7 */
[----:B------:R-:W-:Y:S02]  /*2250*/  FADD.FTZ R200, -R200, R111 ;  /* 0x0000006fc8c87221 */ /* 0x000fe40000010100 */
[----:B------:R-:W-:Y:S02]  /*2260*/  FFMA.FTZ R110, R38, R111, R109 ;  /* 0x0000006f266e7223 */ /* 0x000fe4000001006d */
[----:B------:R-:W-:Y:S02]  /*2270*/  FFMA.FTZ R111, R163, R197, R194 ;  /* 0x000000c5a36f7223 */ /* 0x000fe400000100c2 */
[----:B------:R-:W-:-:S02]  /*2280*/  FADD.FTZ R202, -R202, R181 ;  /* 0x000000b5caca7221 */ /* 0x000fc40000010100 */
[-C--:B------:R-:W-:Y:S02]  /*2290*/  FFMA.FTZ R181, R165, R198.reuse, R196 ;  /* 0x000000c6a5b57223 */ /* 0x080fe400000100c4 */
[----:B------:R-:W-:Y:S02]  /*22a0*/  FFMA.FTZ R109, R39, R198, R110 ;  /* 0x000000c6276d7223 */ /* 0x000fe4000001006e */
[----:B------:R-:W-:Y:S02]  /*22b0*/  FFMA.FTZ R191, R166, R111, R191 ;  /* 0x0000006fa6bf7223 */ /* 0x000fe400000100bf */
[-C--:B------:R-:W-:Y:S02]  /*22c0*/  FFMA.FTZ R194, R168, R181.reuse, R195 ;  /* 0x000000b5a8c27223 */ /* 0x080fe400000100c3 */
[----:B------:R-:W-:Y:S02]  /*22d0*/  FADD.FTZ R196, -R196, R181 ;  /* 0x000000b5c4c47221 */ /* 0x000fe40000010100 */
[----:B------:R-:W-:-:S02]  /*22e0*/  FFMA.FTZ R110, R40, R181, R109 ;  /* 0x000000b5286e7223 */ /* 0x000fc4000001006d */
[----:B------:R-:W-:Y:S02]  /*22f0*/  FFMA.FTZ R181, R169, R191, R186 ;  /* 0x000000bfa9b57223 */ /* 0x000fe400000100ba */
[-C--:B------:R-:W-:Y:S02]  /*2300*/  FFMA.FTZ R211, R171, R194.reuse, R192 ;  /* 0x000000c2abd37223 */ /* 0x080fe400000100c0 */
[----:B------:R-:W-:Y:S02]  /*2310*/  FFMA.FTZ R109, R41, R194, R110 ;  /* 0x000000c2296d7223 */ /* 0x000fe4000001006e */
[----:B------:R-:W-:Y:S02]  /*2320*/  FFMA.FTZ R185, R172, R181, R185 ;  /* 0x000000b5acb97223 */ /* 0x000fe400000100b9 */
[----:B------:R-:W-:Y:S02]  /*2330*/  FFMA.FTZ R186, R174, R211, R193 ;  /* 0x000000d3aeba7223 */ /* 0x000fe400000100c1 */
[----:B------:R-:W-:-:S02]  /*2340*/  FADD.FTZ R192, -R192, R211 ;  /* 0x000000d3c0c07221 */ /* 0x000fc40000010100 */
[----:B------:R-:W-:Y:S02]  /*2350*/  FFMA.FTZ R110, R42, R211, R109 ;  /* 0x000000d32a6e7223 */ /* 0x000fe4000001006d */
[----:B------:R-:W-:Y:S02]  /*2360*/  FFMA.FTZ R211, R175, R185, R180 ;  /* 0x000000b9afd37223 */ /* 0x000fe400000100b4 */
[-C--:B------:R-:W-:Y:S02]  /*2370*/  FFMA.FTZ R213, R177, R186.reuse, R190 ;  /* 0x000000bab1d57223 */ /* 0x080fe400000100be */
[C---:B------:R-:W-:Y:S02]  /*2380*/  FFMA.FTZ R179, R178.reuse, R211, R179 ;  /* 0x000000d3b2b37223 */ /* 0x040fe400000100b3 */
        /* <DEDUP_REMOVED lines=18> */
[----:B------:R-:W-:Y:S01]  /*24b0*/  FFMA.FTZ R109, R49, R166, R110 ;  /* 0x000000a6316d7223 */ /* 0x000fe2000001006e */
[----:B------:R-:W-:Y:S01]  /*24c0*/  P2R R110, PR, RZ, 0x20 ;  /* 0x00000020ff6e7803 */ /* 0x000fe20000000000 */
[----:B------:R-:W-:-:S02]  /*24d0*/  FFMA.FTZ R160, R160, R163, R155 ;  /* 0x000000a3a0a07223 */ /* 0x000fc4000001009b */
[----:B------:R-:W-:Y:S02]  /*24e0*/  FFMA.FTZ R159, R159, R161, R158 ;  /* 0x000000a19f9f7223 */ /* 0x000fe4000001009e */
[----:B------:R-:W-:Y:S02]  /*24f0*/  FADD.FTZ R182, -R182, R163 ;  /* 0x000000a3b6b67221 */ /* 0x000fe40000010100 */
[----:B------:R-:W-:Y:S01]  /*2500*/  FFMA.FTZ R110, R50, R163, R109 ;  /* 0x000000a3326e7223 */ /* 0x000fe2000001006d */
[----:B------:R-:W-:Y:S01]  /*2510*/  SHF.L.U32 R109, R130, 0x4, RZ ;  /* 0x00000004826d7819 */ /* 0x000fe200000006ff */
[----:B------:R-:W-:Y:S02]  /*2520*/  FMUL.FTZ R163, R51, R160 ;  /* 0x000000a033a37220 */ /* 0x000fe40000410000 */
[----:B------:R-:W-:Y:S01]  /*2530*/  FFMA.FTZ R157, R156, R159, R157 ;  /* 0x0000009f9c9d7223 */ /* 0x000fe2000001009d */
[----:B------:R-:W-:Y:S01]  /*2540*/  LEA.HI.SX32 R219, R109, R109, 0x1b ;  /* 0x0000006d6ddb7211 */ /* 0x000fe200078fdaff */
[----:B------:R-:W-:-:S02]  /*2550*/  FADD.FTZ R110, R110, R163 ;  /* 0x000000a36e6e7221 */ /* 0x000fc40000010000 */
[----:B------:R-:W-:Y:S02]  /*2560*/  FMUL.FTZ R163, R153, R157 ;  /* 0x0000009d99a37220 */ /* 0x000fe40000410000 */
[----:B------:R-:W-:Y:S02]  /*2570*/  FADD.FTZ R201, -R201, R210 ;  /* 0x000000d2c9c97221 */ /* 0x000fe40000010100 */
[----:B------:R-:W-:Y:S02]  /*2580*/  FMUL.FTZ R158, R154, R159 ;  /* 0x0000009f9a9e7220 */ /* 0x000fe40000410000 */
[----:B------:R-:W-:Y:S02]  /*2590*/  FFMA.FTZ R156, R202, R163, RZ ;  /* 0x000000a3ca9c7223 */ /* 0x000fe400000100ff */
[C---:B--2---:R-:W-:Y:S02]  /*25a0*/  FFMA.FTZ R105, R204.reuse, R105, R207 ;  /* 0x00000069cc697223 */ /* 0x044fe400000100cf */
[----:B------:R-:W-:-:S02]  /*25b0*/  FMUL.FTZ R104, R204, R104 ;  /* 0x00000068cc687220 */ /* 0x000fc40000410000 */
[----:B------:R-:W-:Y:S02]  /*25c0*/  FADD.FTZ R184, -R184, R169 ;  /* 0x000000a9b8b87221 */ /* 0x000fe40000010100 */
[----:B------:R-:W-:Y:S01]  /*25d0*/  FMUL.FTZ R169, R151, R161 ;  /* 0x000000a197a97220 */ /* 0x000fe20000410000 */
[----:B------:R0:W-:Y:S01]  /*25e0*/  @!P5 STS.64 [R115.X8+0x1b48], R104 ;  /* 0x001b48687300d388 */ /* 0x0001e20000008a00 */
[----:B------:R-:W-:Y:S02]  /*25f0*/  FFMA.FTZ R109, R201, R158, R156 ;  /* 0x0000009ec96d7223 */ /* 0x000fe4000001009c */
[----:B------:R-:W-:Y:S02]  /*2600*/  FADD.FTZ R199, -R199, R198 ;  /* 0x000000c6c7c77221 */ /* 0x000fe40000010100 */
[----:B------:R-:W-:Y:S02]  /*2610*/  FMUL.FTZ R156, R152, R165 ;  /* 0x000000a5989c7220 */ /* 0x000fe40000410000 */
[----:B------:R-:W-:-:S02]  /*2620*/  FADD.FTZ R189, -R189, R178 ;  /* 0x000000b2bdbd7221 */ /* 0x000fc40000010100 */
[----:B------:R-:W-:Y:S02]  /*2630*/  FMUL.FTZ R178, R140, R205 ;  /* 0x000000cd8cb27220 */ /* 0x000fe40000410000 */
[----:B------:R-:W-:Y:S02]  /*2640*/  FADD.FTZ R155, -R155, R160 ;  /* 0x000000a09b9b7221 */ /* 0x000fe40000010100 */
[----:B0-----:R-:W-:Y:S02]  /*2650*/  FFMA.FTZ R104, R200, R169, R109 ;  /* 0x000000a9c8687223 */ /* 0x001fe4000001006d */
[----:B------:R-:W-:Y:S02]  /*2660*/  FMUL.FTZ R109, R149, R167 ;  /* 0x000000a7956d7220 */ /* 0x000fe40000410000 */
[----:B------:R-:W-:Y:S02]  /*2670*/  FFMA.FTZ R105, R199, R156, R104 ;  /* 0x0000009cc7697223 */ /* 0x000fe40000010068 */
[----:B------:R-:W-:-:S02]  /*2680*/  FADD.FTZ R195, -R195, R194 ;  /* 0x000000c2c3c37221 */ /* 0x000fc40000010100 */
[----:B------:R-:W-:Y:S02]  /*2690*/  FMUL.FTZ R160, R150, R171 ;  /* 0x000000ab96a07220 */ /* 0x000fe40000410000 */
[----:B------:R-:W-:Y:S02]  /*26a0*/  FFMA.FTZ R104, R196, R109, R105 ;  /* 0x0000006dc4687223 */ /* 0x000fe40000010069 */
[----:B------:R-:W-:Y:S02]  /*26b0*/  FMUL.FTZ R162, R19, R178 ;  /* 0x000000b213a27220 */ /* 0x000fe40000410000 */
[----:B------:R-:W-:Y:S02]  /*26c0*/  FADD.FTZ R188, -R188, R175 ;  /* 0x000000afbcbc7221 */ /* 0x000fe40000010100 */
[----:B------:R-:W-:Y:S01]  /*26d0*/  FMUL.FTZ R175, R147, R173 ;  /* 0x000000ad93af7220 */ /* 0x000fe20000410000 */
[----:B------:R0:W-:Y:S01]  /*26e0*/  STS [R219.X4+0x88c], R162 ;  /* 0x00088ca2db007388 */ /* 0x0001e20000004800 */
[----:B------:R-:W-:-:S02]  /*26f0*/  FFMA.FTZ R105, R195, R160, R104 ;  /* 0x000000a0c3697223 */ /* 0x000fc40000010068 */
[----:B------:R-:W-:Y:S02]  /*2700*/  FMUL.FTZ R176, R142, R111 ;  /* 0x0000006f8eb07220 */ /* 0x000fe40000410000 */
[----:B------:R-:W-:Y:S02]  /*2710*/  FADD.FTZ R193, -R193, R186 ;  /* 0x000000bac1c17221 */ /* 0x000fe40000010100 */
[----:B------:R-:W-:Y:S02]  /*2720*/  FFMA.FTZ R104, R192, R175, R105 ;  /* 0x000000afc0687223 */ /* 0x000fe40000010069 */
[----:B------:R-:W-:Y:S02]  /*2730*/  FMUL.FTZ R164, R17, R176 ;  /* 0x000000b011a47220 */ /* 0x000fe40000410000 */
[----:B0-----:R-:W-:Y:S02]  /*2740*/  FMUL.FTZ R162, R148, R177 ;  /* 0x000000b194a27220 */ /* 0x001fe40000410000 */
[----:B------:R-:W-:Y:S01]  /*2750*/  FADD.FTZ R190, -R190, R213 ;  /* 0x000000d5bebe7221 */ /* 0x000fe20000010100 */
[----:B------:R0:W-:Y:S01]  /*2760*/  STS [R219.X4+0x884], R164 ;  /* 0x000884a4db007388 */ /* 0x0001e20000004800 */
[----:B------:R-:W-:-:S02]  /*2770*/  FMUL.FTZ R207, R145, R179 ;  /* 0x000000b391cf7220 */ /* 0x000fc40000410000 */
[----:B------:R-:W-:Y:S02]  /*2780*/  FFMA.FTZ R105, R193, R162, R104 ;  /* 0x000000a2c1697223 */ /* 0x000fe40000010068 */
[----:B------:R-:W-:Y:S02]  /*2790*/  FMUL.FTZ R213, R143, R185 ;  /* 0x000000b98fd57220 */ /* 0x000fe40000410000 */
[----:B------:R-:W-:Y:S02]  /*27a0*/  FFMA.FTZ R104, R190, R207, R105 ;  /* 0x000000cfbe687223 */ /* 0x000fe40000010069 */
[----:B------:R-:W-:Y:S02]  /*27b0*/  FADD.FTZ R187, -R187, R172 ;  /* 0x000000acbbbb7221 */ /* 0x000fe40000010100 */
[----:B0-----:R-:W-:Y:S02]  /*27c0*/  FMUL.FTZ R164, R146, R211 ;  /* 0x000000d392a47220 */ /* 0x001fe40000410000 */
[----:B------:R-:W-:-:S02]  /*27d0*/  FMUL.FTZ R170, R144, R181 ;  /* 0x000000b590aa7220 */ /* 0x000fc40000410000 */
[----:B------:R-:W-:Y:S02]  /*27e0*/  FFMA.FTZ R105, R189, R164, R104 ;  /* 0x000000a4bd697223 */ /* 0x000fe40000010068 */
[----:B------:R-:W-:Y:S02]  /*27f0*/  FMUL.FTZ R217, R139, R197 ;  /* 0x000000c58bd97220 */ /* 0x000fe40000410000 */
[----:B------:R-:W-:Y:S02]  /*2800*/  FFMA.FTZ R104, R188, R213, R105 ;  /* 0x000000d5bc687223 */ /* 0x000fe40000010069 */
[----:B------:R-:W-:Y:S02]  /*2810*/  FADD.FTZ R183, -R183, R166 ;  /* 0x000000a6b7b77221 */ /* 0x000fe40000010100 */
[-C--:B------:R-:W-:Y:S02]  /*2820*/  FFMA.FTZ R105, R187, R170.reuse, R104 ;  /* 0x000000aabb697223 */ /* 0x080fe40000010068 */
[----:B------:R-:W-:Y:S01]  /*2830*/  FMUL.FTZ R104, R8, R109 ;  /* 0x0000006d08687220 */ /* 0x000fe20000410000 */
[C---:B------:R-:W-:Y:S01]  /*2840*/  LEA.HI.X.SX32 R109, R209.reuse, R203, 0x1, P0 ;  /* 0x000000cbd16d7211 */ /* 0x040fe200000f0eff */
        /* <DEDUP_REMOVED lines=12> */
[----:B------:R-:W-:-:S02]  /*2910*/  FMUL.FTZ R207, R12, R207 ;  /* 0x000000cf0ccf7220 */ /* 0x000fc40000410000 */
[----:B------:R-:W-:Y:S01]  /*2920*/  FMUL.FTZ R162, R11, R162 ;  /* 0x000000a20ba27220 */ /* 0x000fe20000410000 */
[----:B------:R2:W-:Y:S01]  /*2930*/  STS [R219.X4+0x880], R174 ;  /* 0x000880aedb007388 */ /* 0x0005e20000004800 */
[----:B------:R-:W-:Y:S02]  /*2940*/  FMUL.FTZ R160, R9, R160 ;  /* 0x000000a009a07220 */ /* 0x000fe40000410000 */
[----:B0-----:R-:W-:Y:S01]  /*2950*/  FMUL.FTZ R166, R13, R164 ;  /* 0x000000a40da67220 */ /* 0x001fe20000410000 */
[----:B------:R2:W-:Y:S01]  /*2960*/  STS [R219.X4+0x87c], R172 ;  /* 0x00087cacdb007388 */ /* 0x0005e20000004800 */
[----:B------:R-:W-:Y:S01]  /*2970*/  FMUL.FTZ R156, R7, R156 ;  /* 0x0000009c079c7220 */ /* 0x000fe20000410000 */
[----:B-1----:R-:W-:Y:S01]  /*2980*/  IADD3 R175, R130, 0x20, RZ ;  /* 0x0000002082af7810 */ /* 0x002fe20007ffe0ff */
[----:B------:R-:W-:Y:S01]  /*2990*/  FMUL.FTZ R169, R6, R169 ;  /* 0x000000a906a97220 */ /* 0x000fe20000410000 */
[----:B------:R2:W-:Y:S01]  /*29a0*/  STS [R219.X4+0x878], R168 ;  /* 0x000878a8db007388 */ /* 0x0005e20000004800 */
[----:B------:R-:W-:Y:S01]  /*29b0*/  FMUL.FTZ R158, R5, R158 ;  /* 0x0000009e059e7220 */ /* 0x000fe20000410000 */
[----:B------:R-:W-:Y:S01]  /*29c0*/  LEA.HI.SX32 R175, R175, R130, 0x1b ;  /* 0x00000082afaf7211 */ /* 0x000fe200078fdaff */
[----:B------:R-:W-:Y:S01]  /*29d0*/  FMUL.FTZ R163, R4, R163 ;  /* 0x000000a304a37220 */ /* 0x000fe20000410000 */
[----:B------:R2:W-:Y:S01]  /*29e0*/  STS [R219.X4+0x874], R166 ;  /* 0x000874a6db007388 */ /* 0x0005e20000004800 */
[----:B------:R-:W-:-:S02]  /*29f0*/  FFMA.FTZ R164, R184, R215, R105 ;  /* 0x000000d7b8a47223 */ /* 0x000fc40000010069 */
        /* <DEDUP_REMOVED lines=21> */
.L_x_6162:
[----:B--2---:R-:W-:Y:S05]  /*2b50*/  BSYNC B0 ;  /* 0x0000000000007941 */ /* 0x004fea0003800000 */
.L_x_6161:
[----:B------:R-:W1:Y:S01]  /*2b60*/  LDS R175, [R175.X4+0x8d0] ;  /* 0x0008d000afaf7984 */ /* 0x000e620000004800 */
[----:B------:R-:W-:Y:S01]  /*2b70*/  BSSY B0, `(.L_x_6163) ;  /* 0x0000006000007945 */ /* 0x000fe20003800000 */
[----:B0-----:R-:W-:Y:S01]  /*2b80*/  FADD.FTZ R104, R217, R178 ;  /* 0x000000b2d9687221 */ /* 0x001fe20000010000 */
[C---:B------:R-:W-:Y:S02]  /*2b90*/  IADD3 R105, R130.reuse, 0x40, RZ ;  /* 0x0000004082697810 */ /* 0x040fe40007ffe0ff */
[----:B------:R-:W-:Y:S01]  /*2ba0*/  IADD3 R109, R130, 0x60, RZ ;  /* 0x00000060826d7810 */ /* 0x000fe20007ffe0ff */
[----:B------:R-:W-:Y:S05]  /*2bb0*/  @!P1 BRA `(.L_x_6164) ;  /* 0x0000001000009947 */ /* 0x000fea0003800000 */
[----:B-1----:R0:W-:Y:S02]  /*2bc0*/  RED.E.ADD.F32.FTZ.RN.STRONG.GPU [R106.64+-0x780], R175 ;  /* 0xfff880af6a00798e */ /* 0x0021e4000c10e784 */
.L_x_6164:
[----:B------:R-:W-:Y:S05]  /*2bd0*/  BSYNC B0 ;  /* 0x0000000000007941 */ /* 0x000fea0003800000 */
.L_x_6163:
        /* <DEDUP_REMOVED lines=14> */
.L_x_6166:
[----:B------:R-:W-:Y:S05]  /*2cc0*/  BSYNC B0 ;  /* 0x0000000000007941 */ /* 0x000fea0003800000 */
.L_x_6165:
[----:B------:R-:W3:Y:S01]  /*2cd0*/  LDS R109, [R109.X4+0x9d0] ;  /* 0x0009d0006d6d7984 */ /* 0x000ee20000004800 */
[----:B------:R-:W-:Y:S01]  /*2ce0*/  BSSY B0, `(.L_x_6167) ;  /* 0x0000005000007945 */ /* 0x000fe20003800000 */
[----:B--2---:R-:W-:Y:S02]  /*2cf0*/  IADD3 R105, R130, 0xa0, RZ ;  /* 0x000000a082697810 */ /* 0x004fe40007ffe0ff */
[----:B------:R-:W-:Y:S01]  /*2d00*/  LEA.HI.SX32 R163, R163, R130, 0x1b ;  /* 0x00000082a3a37211 */ /* 0x000fe200078fdaff */
[----:B------:R-:W-:Y:S05]  /*2d10*/  @!P0 BRA `(.L_x_6168) ;  /* 0x0000001000008947 */ /* 0x000fea0003800000 */
[----:B---3--:R2:W-:Y:S02]  /*2d20*/  RED.E.ADD.F32.FTZ.RN.STRONG.GPU [R106.64+-0x680], R109 ;  /* 0xfff9806d6a00798e */ /* 0x0085e4000c10e784 */
.L_x_6168:
[----:B------:R-:W-:Y:S05]  /*2d30*/  BSYNC B0 ;  /* 0x0000000000007941 */ /* 0x000fea0003800000 */
.L_x_6167:
[----:B------:R-:W4:Y:S01]  /*2d40*/  LDS R163, [R163.X4+0xa50] ;  /* 0x000a5000a3a37984 */ /* 0x000f220000004800 */
[----:B------:R-:W-:Y:S01]  /*2d50*/  BSSY B0, `(.L_x_6169) ;  /* 0x0000005000007945 */ /* 0x000fe20003800000 */
[----:B--23--:R-:W-:Y:S02]  /*2d60*/  IADD3 R109, R130, 0xc0, RZ ;  /* 0x000000c0826d7810 */ /* 0x00cfe40007ffe0ff */
[----:B------:R-:W-:Y:S01]  /*2d70*/  LEA.HI.SX32 R105, R105, R130, 0x1b ;  /* 0x0000008269697211 */ /* 0x000fe200078fdaff */
[----:B------:R-:W-:Y:S05]  /*2d80*/  @!P1 BRA `(.L_x_6170) ;  /* 0x0000001000009947 */ /* 0x000fea0003800000 */
[----:B----4-:R2:W-:Y:S02]  /*2d90*/  RED.E.ADD.F32.FTZ.RN.STRONG.GPU [R106.64+-0x600], R163 ;  /* 0xfffa00a36a00798e */ /* 0x0105e4000c10e784 */
.L_x_6170:
[----:B------:R-:W-:Y:S05]  /*2da0*/  BSYNC B0 ;  /* 0x0000000000007941 */ /* 0x000fea0003800000 */
.L_x_6169:
[----:B------:R-:W3:Y:S01]  /*2db0*/  LDS R105, [R105.X4+0xad0] ;  /* 0x000ad00069697984 */ /* 0x000ee20000004800 */
[----:B------:R-:W-:Y:S01]  /*2dc0*/  BSSY B0, `(.L_x_6171) ;  /* 0x0000005000007945 */ /* 0x000fe20003800000 */
[----:B--2-4-:R-:W-:-:S02]  /*2dd0*/  IADD3 R163, R130, 0xe0, RZ ;  /* 0x000000e082a37810 */ /* 0x014fc40007ffe0ff */
[----:B------:R-:W-:Y:S01]  /*2de0*/  LEA.HI.SX32 R109, R109, R130, 0x1b ;  /* 0x000000826d6d7211 */ /* 0x000fe200078fdaff */
[----:B------:R-:W-:Y:S05]  /*2df0*/  @!P2 BRA `(.L_x_6172) ;  /* 0x000000100000a947 */ /* 0x000fea0003800000 */
[----:B---3--:R2:W-:Y:S02]  /*2e00*/  RED.E.ADD.F32.FTZ.RN.STRONG.GPU [R106.64+-0x580], R105 ;  /* 0xfffa80696a00798e */ /* 0x0085e4000c10e784 */
.L_x_6172:
[----:B------:R-:W-:Y:S05]  /*2e10*/  BSYNC B0 ;  /* 0x0000000000007941 */ /* 0x000fea0003800000 */
.L_x_6171:
[----:B------:R-:W4:Y:S01]  /*2e20*/  LDS R109, [R109.X4+0xb50] ;  /* 0x000b50006d6d7984 */ /* 0x000f220000004800 */
[----:B------:R-:W-:Y:S01]  /*2e30*/  BSSY B0, `(.L_x_6173) ;  /* 0x0000005000007945 */ /* 0x000fe20003800000 */
[----:B--23--:R-:W-:Y:S02]  /*2e40*/  IADD3 R105, R130, 0x100, RZ ;  /* 0x0000010082697810 */ /* 0x00cfe40007ffe0ff */
[----:B------:R-:W-:Y:S01]  /*2e50*/  LEA.HI.SX32 R163, R163, R130, 0x1b ;  /* 0x00000082a3a37211 */ /* 0x000fe200078fdaff */
[----:B------:R-:W-:Y:S05]  /*2e60*/  @!P3 BRA `(.L_x_6174) ;  /* 0x000000100000b947 */ /* 0x000fea0003800000 */
[----:B----4-:R2:W-:Y:S02]  /*2e70*/  RED.E.ADD.F32.FTZ.RN.STRONG.GPU [R106.64+-0x500], R109 ;  /* 0xfffb006d6a00798e */ /* 0x0105e4000c10e784 */
.L_x_6174:
[----:B------:R-:W-:Y:S05]  /*2e80*/  BSYNC B0 ;  /* 0x0000000000007941 */ /* 0x000fea0003800000 */
.L_x_6173:
[----:B------:R-:W3:Y:S01]  /*2e90*/  LDS R163, [R163.X4+0xbd0] ;  /* 0x000bd000a3a37984 */ /* 0x000ee20000004800 */
[----:B------:R-:W-:Y:S01]  /*2ea0*/  BSSY B0, `(.L_x_6175) ;  /* 0x0000004000007945 */ /* 0x000fe20003800000 */
[----:B------:R-:W-:Y:S01]  /*2eb0*/  LEA.HI.SX32 R105, R105, R130, 0x1b ;  /* 0x0000008269697211 */ /* 0x000fe200078fdaff */
[----:B------:R-:W-:Y:S05]  /*2ec0*/  @!P4 BRA `(.L_x_6176) ;  /* 0x000000100000c947 */ /* 0x000fea0003800000 */
[----:B---3--:R3:W-:Y:S02]  /*2ed0*/  RED.E.ADD.F32.FTZ.RN.STRONG.GPU [R106.64+-0x480], R163 ;  /* 0xfffb80a36a00798e */ /* 0x0087e4000c10e784 */
.L_x_6176:
[----:B------:R-:W-:Y:S05]  /*2ee0*/  BSYNC B0 ;  /* 0x0000000000007941 */ /* 0x000fea0003800000 */
.L_x_6175:
[----:B------:R-:W0:Y:S01]  /*2ef0*/  LDS R105, [R105.X4+0xc50] ;  /* 0x000c500069697984 */ /* 0x000e220000004800 */
[----:B------:R-:W-:Y:S01]  /*2f00*/  BSSY B0, `(.L_x_6177) ;  /* 0x0000005000007945 */ /* 0x000fe20003800000 */
[----:B--2-4-:R-:W-:-:S02]  /*2f10*/  IADD3 R109, R130, 0x120, RZ ;  /* 0x00000120826d7810 */ /* 0x014fc40007ffe0ff */
[----:B---3--:R-:W-:Y:S01]  /*2f20*/  IADD3 R163, R130, 0x140, RZ ;  /* 0x0000014082a37810 */ /* 0x008fe20007ffe0ff */
[----:B------:R-:W-:Y:S05]  /*2f30*/  @!P5 BRA `(.L_x_6178) ;  /* 0x000000100000d947 */ /* 0x000fea0003800000 */
[----:B0-----:R0:W-:Y:S02]  /*2f40*/  RED.E.ADD.F32.FTZ.RN.STRONG.GPU [R106.64+-0x400], R105 ;  /* 0xfffc00696a00798e */ /* 0x0011e4000c10e784 */
.L_x_6178:
[----:B------:R-:W-:Y:S05]  /*2f50*/  BSYNC B0 ;  /* 0x0000000000007941 */ /* 0x000fea0003800000 */
.L_x_6177:
        /* <DEDUP_REMOVED lines=14> */
.L_x_6180:
[----:B------:R-:W-:Y:S05]  /*3040*/  BSYNC B0 ;  /* 0x0000000000007941 */ /* 0x000fea0003800000 */
.L_x_6179:
[----:B------:R-:W2:Y:S01]  /*3050*/  LDS R163, [R163.X4+0xd50] ;  /* 0x000d5000a3a37984 */ /* 0x000ea20000004800 */
[----:B------:R-:W-:Y:S01]  /*3060*/  BSSY B0, `(.L_x_6181) ;  /* 0x0000005000007945 */ /* 0x000fe20003800000 */
[----:B0-----:R-:W-:-:S02]  /*3070*/  IADD3 R109, R130, 0x180, RZ ;  /* 0x00000180826d7810 */ /* 0x001fc40007ffe0ff */
[----:B------:R-:W-:Y:S01]  /*3080*/  LEA.HI.SX32 R105, R105, R130, 0x1b ;  /* 0x0000008269697211 */ /* 0x000fe200078fdaff */
[----:B------:R-:W-:Y:S05]  /*3090*/  @!P0 BRA `(.L_x_6182) ;  /* 0x0000001000008947 */ /* 0x000fea0003800000 */
[----:B--2---:R0:W-:Y:S02]  /*30a0*/  RED.E.ADD.F32.FTZ.RN.STRONG.GPU [R106.64+-0x300], R163 ;  /* 0xfffd00a36a00798e */ /* 0x0041e4000c10e784 */
.L_x_6182:
[----:B------:R-:W-:Y:S05]  /*30b0*/  BSYNC B0 ;  /* 0x0000000000007941 */ /* 0x000fea0003800000 */
.L_x_6181:
[----:B------:R-:W3:Y:S01]  /*30c0*/  LDS R105, [R105.X4+0xdd0] ;  /* 0x000dd00069697984 */ /* 0x000ee20000004800 */
[----:B------:R-:W-:Y:S01]  /*30d0*/  BSSY B0, `(.L_x_6183) ;  /* 0x0000005000007945 */ /* 0x000fe20003800000 */
[----:B0-2---:R-:W-:Y:S02]  /*30e0*/  IADD3 R163, R130, 0x1a0, RZ ;  /* 0x000001a082a37810 */ /* 0x005fe40007ffe0ff */
[----:B------:R-:W-:Y:S01]  /*30f0*/  LEA.HI.SX32 R109, R109, R130, 0x1b ;  /* 0x000000826d6d7211 */ /* 0x000fe200078fdaff */
[----:B------:R-:W-:Y:S05]  /*3100*/  @!P1 BRA `(.L_x_6184) ;  /* 0x0000001000009947 */ /* 0x000fea0003800000 */
[----:B---3--:R0:W-:Y:S02]  /*3110*/  RED.E.ADD.F32.FTZ.RN.STRONG.GPU [R106.64+-0x280], R105 ;  /* 0xfffd80696a00798e */ /* 0x0081e4000c10e784 */
.L_x_6184:
[----:B------:R-:W-:Y:S05]  /*3120*/  BSYNC B0 ;  /* 0x0000000000007941 */ /* 0x000fea0003800000 */
.L_x_6183:
[----:B------:R-:W2:Y:S01]  /*3130*/  LDS R109, [R109.X4+0xe50] ;  /* 0x000e50006d6d7984 */ /* 0x000ea20000004800 */
[----:B------:R-:W-:Y:S01]  /*3140*/  BSSY B0, `(.L_x_6185) ;  /* 0x0000005000007945 */ /* 0x000fe20003800000 */
[----:B0--3--:R-:W-:Y:S02]  /*3150*/  IADD3 R105, R130, 0x1c0, RZ ;  /* 0x000001c082697810 */ /* 0x009fe40007ffe0ff */
[----:B------:R-:W-:Y:S01]  /*3160*/  LEA.HI.SX32 R163, R163, R130, 0x1b ;  /* 0x00000082a3a37211 */ /* 0x000fe200078fdaff */
[----:B------:R-:W-:Y:S05]  /*3170*/  @!P2 BRA `(.L_x_6186) ;  /* 0x000000100000a947 */ /* 0x000fea0003800000 */
[----:B--2---:R0:W-:Y:S02]  /*3180*/  RED.E.ADD.F32.FTZ.RN.STRONG.GPU [R106.64+-0x200], R109 ;  /* 0xfffe006d6a00798e */ /* 0x0041e4000c10e784 */
.L_x_6186:
[----:B------:R-:W-:Y:S05]  /*3190*/  BSYNC B0 ;  /* 0x0000000000007941 */ /* 0x000fea0003800000 */
.L_x_6185:
[----:B------:R-:W3:Y:S01]  /*31a0*/  LDS R163, [R163.X4+0xed0] ;  /* 0x000ed000a3a37984 */ /* 0x000ee20000004800 */
[----:B------:R-:W-:Y:S01]  /*31b0*/  BSSY B0, `(.L_x_6187) ;  /* 0x0000005000007945 */ /* 0x000fe20003800000 */
[----:B0-2---:R-:W-:-:S02]  /*31c0*/  IADD3 R109, R130, 0x1e0, RZ ;  /* 0x000001e0826d7810 */ /* 0x005fc40007ffe0ff */
[----:B------:R-:W-:Y:S01]  /*31d0*/  LEA.HI.SX32 R105, R105, R130, 0x1b ;  /* 0x0000008269697211 */ /* 0x000fe200078fdaff */
[----:B------:R-:W-:Y:S05]  /*31e0*/  @!P3 BRA `(.L_x_6188) ;  /* 0x000000100000b947 */ /* 0x000fea0003800000 */
[----:B---3--:R0:W-:Y:S02]  /*31f0*/  RED.E.ADD.F32.FTZ.RN.STRONG.GPU [R106.64+-0x180], R163 ;  /* 0xfffe80a36a00798e */ /* 0x0081e4000c10e784 */
.L_x_6188:
[----:B------:R-:W-:Y:S05]  /*3200*/  BSYNC B0 ;  /* 0x0000000000007941 */ /* 0x000fea0003800000 */
.L_x_6187:
[----:B------:R-:W2:Y:S01]  /*3210*/  LDS R105, [R105.X4+0xf50] ;  /* 0x000f500069697984 */ /* 0x000ea20000004800 */
[----:B------:R-:W-:Y:S01]  /*3220*/  BSSY B0, `(.L_x_6189) ;  /* 0x0000004000007945 */ /* 0x000fe20003800000 */
[----:B------:R-:W-:Y:S01]  /*3230*/  LEA.HI.SX32 R109, R109, R130, 0x1b ;  /* 0x000000826d6d7211 */ /* 0x000fe200078fdaff */
[----:B------:R-:W-:Y:S05]  /*3240*/  @!P4 BRA `(.L_x_6190) ;  /* 0x000000100000c947 */ /* 0x000fea0003800000 */
[----:B--2---:R2:W-:Y:S02]  /*3250*/  RED.E.ADD.F32.FTZ.RN.STRONG.GPU [R106.64+-0x100], R105 ;  /* 0xffff00696a00798e */ /* 0x0045e4000c10e784 */
.L_x_6190:
[----:B------:R-:W-:Y:S05]  /*3260*/  BSYNC B0 ;  /* 0x0000000000007941 */ /* 0x000fea0003800000 */
.L_x_6189:
[----:B------:R-:W4:Y:S01]  /*3270*/  LDS R109, [R109.X4+0xfd0] ;  /* 0x000fd0006d6d7984 */ /* 0x000f220000004800 */
[----:B------:R-:W-:Y:S01]  /*3280*/  BSSY B0, `(.L_x_6191) ;  /* 0x0000003000007945 */ /* 0x000fe20003800000 */
[----:B------:R-:W-:Y:S05]  /*3290*/  @!P5 BRA `(.L_x_6192) ;  /* 0x000000100000d947 */ /* 0x000fea0003800000 */
[----:B----4-:R4:W-:Y:S02]  /*32a0*/  RED.E.ADD.F32.FTZ.RN.STRONG.GPU [R106.64+-0x80], R109 ;  /* 0xffff806d6a00798e */ /* 0x0109e4000c10e784 */
.L_x_6192:
[----:B------:R-:W-:Y:S05]  /*32b0*/  BSYNC B0 ;  /* 0x0000000000007941 */ /* 0x000fea0003800000 */
.L_x_6191:
[----:B0-2-4-:R-:W0:Y:S01]  /*32c0*/  SHFL.DOWN PT, R107, R110, 0x1, 0x1f ;  /* 0x08201f006e6b7f89 */ /* 0x015e2200000e0000 */
[----:B------:R-:W-:Y:S01]  /*32d0*/  ISETP.GT.AND P0, PT, R128, 0x1e, PT ;  /* 0x0000001e8000780c */ /* 0x000fe20003f04270 */
[----:B------:R-:W-:Y:S01]  /*32e0*/  FMUL.FTZ R158, R99, R205 ;  /* 0x000000cd639e7220 */ /* 0x000fe20000410000 */
[----:B------:R-:W-:Y:S01]  /*32f0*/  ISETP.NE.AND P1, PT, R130, RZ, PT ;  /* 0x000000ff8200720c */ /* 0x000fe20003f25270 */
[----:B------:R-:W2:Y:S01]  /*3300*/  SHFL.DOWN PT, R105, R104, 0x1, 0x1f ;  /* 0x08201f0068697f89 */ /* 0x000ea200000e0000 */
[----:B------:R-:W-:Y:S01]  /*3310*/  FMUL.FTZ R99, R96, R191 ;  /* 0x000000bf60637220 */ /* 0x000fe20000410000 */
[----:B------:R-:W-:Y:S01]  /*3320*/  BSSY B0, `(.L_x_6193) ;  /* 0x0000082000007945 */ /* 0x000fe20003800000 */
[----:B------:R-:W-:-:S02]  /*3330*/  FMUL.FTZ R96, R95, R181 ;  /* 0x000000b55f607220 */ /* 0x000fc40000410000 */
[----:B------:R-:W-:Y:S02]  /*3340*/  FMUL.FTZ R138, R97, R111 ;  /* 0x0000006f618a7220 */ /* 0x000fe40000410000 */
[----:B------:R-:W-:Y:S02]  /*3350*/  FMUL.FTZ R97, R94, R185 ;  /* 0x000000b95e617220 */ /* 0x000fe40000410000 */
[----:B------:R-:W-:Y:S02]  /*3360*/  FMUL.FTZ R94, R91, R177 ;  /* 0x000000b15b5e7220 */ /* 0x000fe40000410000 */
[----:B------:R-:W-:Y:S02]  /*3370*/  FMUL.FTZ R91, R90, R173 ;  /* 0x000000ad5a5b7220 */ /* 0x000fe40000410000 */
        /* <DEDUP_REMOVED lines=43> */
[----:B------:R-:W-:Y:S02]  /*3630*/  FMUL.FTZ R105, R98, R197 ;  /* 0x000000c562697220 */ /* 0x000fe40000410000 */
[----:B------:R-:W2:Y:S01]  /*3640*/  SHFL.DOWN PT, R107, R104, 0x8, 0x1f ;  /* 0x09001f00686b7f89 */ /* 0x000ea200000e0000 */
        /* <DEDUP_REMOVED lines=18> */
[-C--:B------:R-:W-:Y:S02]  /*3770*/  FFMA.FTZ R197, R18, R105.reuse, R197 ;  /* 0x0000006912c57223 */ /* 0x080fe400000100c5 */
[----:B------:R-:W-:Y:S02]  /*3780*/  FFMA.FTZ R66, R139, R105, R66 ;  /* 0x000000698b427223 */ /* 0x000fe40000010042 */
[----:B------:R-:W-:Y:S02]  /*3790*/  FFMA.FTZ R0, R11, R94, R193 ;  /* 0x0000005e0b007223 */ /* 0x000fe400000100c1 */
[----:B------:R-:W-:Y:S02]  /*37a0*/  FMUL.FTZ R179, R179, R190 ;  /* 0x000000beb3b37220 */ /* 0x000fe40000410000 */
[----:B------:R-:W-:-:S02]  /*37b0*/  FMUL.FTZ R167, R167, R196 ;  /* 0x000000c4a7a77220 */ /* 0x000fc40000410000 */
[----:B------:R-:W-:Y:S02]  /*37c0*/  FMUL.FTZ R88, R88, R201 ;  /* 0x000000c958587220 */ /* 0x000fe40000410000 */
[----:B------:R-:W-:Y:S02]  /*37d0*/  FADD.FTZ R79, R0, R79 ;  /* 0x0000004f004f7221 */ /* 0x000fe40000010000 */
[----:B------:R-:W-:Y:S02]  /*37e0*/  FFMA.FTZ R106, R13, R98, R106 ;  /* 0x000000620d6a7223 */ /* 0x000fe4000001006a */
[----:B------:R-:W-:Y:S02]  /*37f0*/  FFMA.FTZ R179, R12, R93, R179 ;  /* 0x0000005d0cb37223 */ /* 0x000fe400000100b3 */
[----:B------:R-:W-:Y:S02]  /*3800*/  FFMA.FTZ R173, R10, R91, R173 ;  /* 0x0000005b0aad7223 */ /* 0x000fe400000100ad */
[----:B0-----:R-:W-:-:S02]  /*3810*/  @!P0 FADD.FTZ R110, R110, R107 ;  /* 0x0000006b6e6e8221 */ /* 0x001fc40000010000 */
[----:B------:R-:W-:Y:S02]  /*3820*/  FFMA.FTZ R84, R9, R92, R195 ;  /* 0x0000005c09547223 */ /* 0x000fe400000100c3 */
[----:B--2---:R-:W-:Y:S01]  /*3830*/  @!P0 FADD.FTZ R104, R104, R95 ;  /* 0x0000005f68688221 */ /* 0x004fe20000010000 */
[----:B------:R-:W-:Y:S01]  /*3840*/  ISETP.NE.AND P0, PT, R128, RZ, PT ;  /* 0x000000ff8000720c */ /* 0x000fe20003f05270 */
[----:B------:R-:W-:Y:S01]  /*3850*/  FFMA.FTZ R167, R8, R89, R167 ;  /* 0x0000005908a77223 */ /* 0x000fe200000100a7 */
[----:B------:R-:W-:Y:S01]  /*3860*/  MOV R105, R110 ;  /* 0x0000006e00697202 */ /* 0x000fe20000000f00 */
[----:B------:R-:W-:Y:S02]  /*3870*/  FFMA.FTZ R0, R7, R90, R199 ;  /* 0x0000005a07007223 */ /* 0x000fe400000100c7 */
[----:B------:R-:W-:Y:S02]  /*3880*/  FFMA.FTZ R161, R6, R87, R161 ;  /* 0x0000005706a17223 */ /* 0x000fe400000100a1 */
[----:B------:R-:W-:-:S02]  /*3890*/  FFMA.FTZ R88, R5, R86, R88 ;  /* 0x0000005605587223 */ /* 0x000fc40000010058 */
[----:B------:R-:W-:Y:S02]  /*38a0*/  FFMA.FTZ R85, R4, R157, R85 ;  /* 0x0000009d04557223 */ /* 0x000fe40000010055 */
[----:B------:R-:W-:Y:S02]  /*38b0*/  FFMA.FTZ R67, R140, R158, R67 ;  /* 0x0000009e8c437223 */ /* 0x000fe40000010043 */
[----:B------:R0:W-:Y:S01]  /*38c0*/  @!P0 STS.64 [0x1098], R104 ;  /* 0x00109868ff008388 */ /* 0x0001e20000000a00 */
        /* <DEDUP_REMOVED lines=39> */
.L_x_6194:
[----:B0-----:R-:W-:Y:S05]  /*3b40*/  BSYNC B0 ;  /* 0x0000000000007941 */ /* 0x001fea0003800000 */
.L_x_6193:
[----:B------:R-:W-:Y:S02]  /*3b50*/  IADD3 R115, R115, 0x1, RZ ;  /* 0x0000000173737810 */ /* 0x000fe40007ffe0ff */
[----:B------:R-:W-:Y:S02]  /*3b60*/  IADD3 R113, P1, R113, 0x1, RZ ;  /* 0x0000000171717810 */ /* 0x000fe40007f3e0ff */
[----:B------:R-:W-:Y:S02]  /*3b70*/  ISETP.GE.AND P0, PT, R115, c[0x0][0x16c], PT ;  /* 0x00005b0073007a0c */ /* 0x000fe40003f06270 */
[----:B------:R-:W-:-:S11]  /*3b80*/  IADD3.X R112, RZ, R112, RZ, P1, !PT ;  /* 0x00000070ff707210 */ /* 0x000fd60000ffe4ff */
[----:B------:R-:W-:Y:S01]  /*3b90*/  @P0 CALL.REL.NOINC `(.L_x_6158) ;  /* 0x0000001000000944 */ /* 0x000fe20003c00000 */
[----:B------:R-:W-:Y:S05]  /*3ba0*/  BRA `(.L_x_6195) ;  /* 0xffffd22000007947 */ /* 0x000fea000383ffff */
.L_x_6158:
        /* <DEDUP_REMOVED lines=11> */
[C-C-:B------:R-:W-:Y:S01]  /*3c60*/  IMAD.WIDE.U32 R4, R135.reuse, c[0x0][0x2d8], R6.reuse ;  /* 0x0000b60087047a25 */ /* 0x140fe200078e0006 */
        /* <DEDUP_REMOVED lines=20> */
[----:B------:R-:W2:Y:S02]  /*3db0*/  LDS.128 R16, [R128.X16+0x200] ;  /* 0x0002000080107984 */ /* 0x000ea4000000cc00 */
        /* <DEDUP_REMOVED lines=9> */
[----:B--2---:R-:W-:Y:S04]  /*3e50*/  STG.E.128 [R4.64+0x200], R16 ;  /* 0x0002001004007986 */ /* 0x004fe8000c101d04 */
        /* <DEDUP_REMOVED lines=18> */
[----:B------:R-:W3:Y:S01]  /*3f80*/  LDS.128 R20, [R128.X16+0x400] ;  /* 0x0004000080147984 */ /* 0x000ee2000000cc00 */
[----:B------:R-:W-:Y:S01]  /*3f90*/  IADD3 R5, R5, R9, RZ ;  /* 0x0000000905057210 */ /* 0x000fe20007ffe0ff */
[----:B--2---:R-:W-:Y:S02]  /*3fa0*/  FADD.FTZ R72, R79, R72 ;  /* 0x000000484f487221 */ /* 0x004fe40000010000 */
[----:B------:R-:W2:Y:S01]  /*3fb0*/  LDS.128 R24, [R128.X16+0x600] ;  /* 0x0006000080187984 */ /* 0x000ea2000000cc00 */
        /* <DEDUP_REMOVED lines=13> */
[----:B---3--:R4:W-:Y:S04]  /*4090*/  STG.E.128 [R4.64+0x400], R20 ;  /* 0x0004001404007986 */ /* 0x0089e8000c101d04 */
[----:B--2---:R4:W-:Y:S01]  /*40a0*/  STG.E.128 [R4.64+0x600], R24 ;  /* 0x0006001804007986 */ /* 0x0049e2000c101d04 */
[----:B------:R-:W-:Y:S01]  /*40b0*/  @!P0 CALL.REL.NOINC `(.L_x_6156) ;  /* 0x0000001000008944 */ /* 0x000fe20003c00000 */
[----:B------:R-:W-:Y:S05]  /*40c0*/  BRA `(.L_x_6196) ;  /* 0xffffc6b000007947 */ /* 0x000fea000383ffff */
.L_x_6156:
        /* <DEDUP_REMOVED lines=10> */
[----:B----4-:R-:W0:Y:S04]  /*4170*/  SHFL.DOWN P1, R5, R0, 0x2, 0x1f ;  /* 0x08401f0000057f89 */ /* 0x010e280000020000 */
        /* <DEDUP_REMOVED lines=13> */
.L_x_6198:
[----:B0-----:R-:W-:Y:S05]  /*4250*/  BSYNC B0 ;  /* 0x0000000000007941 */ /* 0x001fea0003800000 */
.L_x_6197:
[----:B------:R-:W-:Y:S01]  /*4260*/  BSSY B0, `(.L_x_6199) ;  /* 0x0000018000007945 */ /* 0x000fe20003800000 */
[----:B------:R-:W-:Y:S05]  /*4270*/  @!P0 BRA `(.L_x_6200) ;  /* 0x0000015000008947 */ /* 0x000fea0003800000 */
[----:B------:R-:W-:Y:S06]  /*4280*/  BAR.SYNC.DEFER_BLOCKING 0x0 ;  /* 0x0000000000007b1d */ /* 0x000fec0000010000 */
[----:B------:R-:W0:Y:S04]  /*4290*/  SHFL.DOWN P0, R0, R129, 0x1, 0x1f ;  /* 0x08201f0081007f89 */ /* 0x000e280000000000 */
[----:B------:R-:W2:Y:S04]  /*42a0*/  S2R R8, SR_LANEID ;  /* 0x0000000000087919 */ /* 0x000ea80000000000 */
[----:B----4-:R-:W3:Y:S01]  /*42b0*/  S2R R15, SR_TID.X ;  /* 0x00000000000f7919 */ /* 0x010ee20000002100 */
        /* <DEDUP_REMOVED lines=17> */
.L_x_6200:
[----:B----4-:R-:W0:Y:S02]  /*43d0*/  S2R R15, SR_TID.X ;  /* 0x00000000000f7919 */ /* 0x010e240000002100 */
.L_x_6201:
[----:B0-----:R-:W-:Y:S05]  /*43e0*/  BSYNC B0 ;  /* 0x0000000000007941 */ /* 0x001fea0003800000 */
.L_x_6199:
        /* <DEDUP_REMOVED lines=10> */
.L_x_6202:
        /* <DEDUP_REMOVED lines=26> */
.L_x_6203:
        /* <DEDUP_REMOVED lines=13> */
.L_x_9096:


//--------------------- .text._Z25selective_scan_bwd_kernelI32Selective_Scan_bwd_kernel_traitsILi32ELi16ELb1ELb1ELb0ELb0ELb1EffEEv12SSMParamsBwd --------------------------
	.section	.text._Z25selective_scan_bwd_kernelI32Selective_Scan_bwd_kernel_traitsILi32ELi16ELb1ELb1ELb0ELb0ELb1EffEEv12SSMParamsBwd,"ax",@progbits
	.sectioninfo	@"SHI_REGISTERS=234"
	.align	128
        .global         _Z25selective_scan_bwd_kernelI32Selective_Scan_bwd_kernel_traitsILi32ELi16ELb1ELb1ELb0ELb0ELb1EffEEv12SSMParamsBwd
        .type           _Z25selective_scan_bwd_kernelI32Selective_Scan_bwd_kernel_traitsILi32ELi16ELb1ELb1ELb0ELb0ELb1EffEEv12SSMParamsBwd,@function
        .size           _Z25selective_scan_bwd_kernelI32Selective_Scan_bwd_kernel_traitsILi32ELi16ELb1ELb1ELb0ELb0ELb1EffEEv12SSMParamsBwd,(.L_x_9097 - _Z25selective_scan_bwd_kernelI32Selective_Scan_bwd_kernel_traitsILi32ELi16ELb1ELb1ELb0ELb0ELb1EffEEv12SSMParamsBwd)
        .other          _Z25selective_scan_bwd_kernelI32Selective_Scan_bwd_kernel_traitsILi32ELi16ELb1ELb1ELb0ELb0ELb1EffEEv12SSMParamsBwd,@"STO_CUDA_ENTRY STV_DEFAULT"
_Z25selective_scan_bwd_kernelI32Selective_Scan_bwd_kernel_traitsILi32ELi16ELb1ELb1ELb0ELb0ELb1EffEEv12SSMParamsBwd:
.text._Z25selective_scan_bwd_kernelI32Selective_Scan_bwd_kernel_traitsILi32ELi16ELb1ELb1ELb0ELb0ELb1EffEEv12SSMParamsBwd:
        /* <DEDUP_REMOVED lines=95> */
[----:B------:R-:W-:Y:S01]  /*05f0*/  LEA R100, P4, R99, c[0x0][0x308], 0x2 ;  /* 0x0000c20063647a11 */ /* 0x000fe200078810ff */
[----:B------:R-:W-:Y:S01]  /*0600*/  @P0 IMAD R0, R0, c[0x0][0x174], RZ ;  /* 0x00005d0000000a24 */ /* 0x000fe200078e02ff */
[----:B------:R-:W-:-:S02]  /*0610*/  IADD3 R11, P5, R11, R8, RZ ;  /* 0x000000080b0b7210 */ /* 0x000fc40007fbe0ff */
        /* <DEDUP_REMOVED lines=20> */
.L_x_6244:
[----:B------:R-:W-:Y:S01]  /*0760*/  BAR.SYNC.DEFER_BLOCKING 0x0 ;  /* 0x0000000000007b1d */ /* 0x000fe20000010000 */
[----:B0-----:R-:W-:Y:S02]  /*0770*/  SHF.L.U32 R0, R106, 0x2, RZ ;  /* 0x000000026a007819 */ /* 0x001fe400000006ff */
[----:B----4-:R-:W-:Y:S02]  /*0780*/  MOV R2, R104 ;  /* 0x0000006800027202 */ /* 0x010fe40000000f00 */
[----:B------:R-:W-:-:S04]  /*0790*/  LOP3.LUT R3, R0, 0xffffff80, RZ, 0xc0, !PT ;  /* 0xffffff8000037812 */ /* 0x000fc800078ec0ff */
[----:B------:R-:W-:Y:S02]  /*07a0*/  LOP3.LUT R78, R3, 0x1f, R106, 0xf8, !PT ;  /* 0x0000001f034e7812 */ /* 0x000fe400078ef86a */
[----:B------:R-:W-:-:S05]  /*07b0*/  MOV R3, R103 ;  /* 0x0000006700037202 */ /* 0x000fca0000000f00 */
[----:B------:R-:W-:-:S05]  /*07c0*/  IMAD.WIDE R2, R78, 0x10, R2 ;  /* 0x000000104e027825 */ /* 0x000fca00078e0202 */
[----:B------:R0:W2:Y:S04]  /*07d0*/  LDG.E.128 R16, [R2.64] ;  /* 0x0000000402107981 */ /* 0x0000a8000c1e1d00 */
[----:B------:R0:W3:Y:S04]  /*07e0*/  LDG.E.128 R24, [R2.64+0x200] ;  /* 0x0002000402187981 */ /* 0x0000e8000c1e1d00 */
[----:B------:R0:W4:Y:S04]  /*07f0*/  LDG.E.128 R28, [R2.64+0x400] ;  /* 0x00040004021c7981 */ /* 0x000128000c1e1d00 */
[----:B------:R0:W4:Y:S01]  /*0800*/  LDG.E.128 R32, [R2.64+0x600] ;  /* 0x0006000402207981 */ /* 0x000122000c1e1d00 */
[----:B-1----:R-:W-:-:S02]  /*0810*/  SHF.L.U32 R0, R105, 0x6, RZ ;  /* 0x0000000669007819 */ /* 0x002fc400000006ff */
[----:B0-----:R-:W-:Y:S02]  /*0820*/  MOV R2, R102 ;  /* 0x0000006600027202 */ /* 0x001fe40000000f00 */
[----:B------:R-:W-:-:S05]  /*0830*/  MOV R3, R101 ;  /* 0x0000006500037202 */ /* 0x000fca0000000f00 */
        /* <DEDUP_REMOVED lines=15> */
[----:B------:R-:W-:-:S02]  /*0930*/  MOV R2, R100 ;  /* 0x0000006400027202 */ /* 0x000fc40000000f00 */
        /* <DEDUP_REMOVED lines=15> */
[----:B------:R0:W2:Y:S01]  /*0a30*/  LDG.E.128 R56, [R36.64+0x600] ;  /* 0x0006000424387981 */ /* 0x0000a2000c1e1d00 */
[----:B------:R-:W-:Y:S01]  /*0a40*/  MOV R2, c[0x0][0x174] ;  /* 0x00005d0000027a02 */ /* 0x000fe20000000f00 */
[----:B------:R-:W-:-:S03]  /*0a50*/  IMAD R38, R113, c[0x0][0x1f8], RZ ;  /* 0x00007e0071267a24 */ /* 0x000fc600078e02ff */
[----:B------:R-:W-:Y:S01]  /*0a60*/  LEA R2, R2, R79, 0x9 ;  /* 0x0000004f02027211 */ /* 0x000fe200078e48ff */
[----:B---3--:R-:W-:-:S03]  /*0a70*/  IMAD R53, R115, c[0x0][0x1fc], R38 ;  /* 0x00007f0073357a24 */ /* 0x008fc600078e0226 */
        /* <DEDUP_REMOVED lines=15> */
[----:B------:R-:W-:Y:S04]  /*0b70*/  LDS.128 R124, [R0] ;  /* 0x00000000007c7984 */ /* 0x000fe80000000c00 */
[----:B------:R-:W-:Y:S04]  /*0b80*/  LDS.128 R92, [R0+0x10] ;  /* 0x00001000005c7984 */ /* 0x000fe80000000c00 */
[----:B------:R-:W-:Y:S04]  /*0b90*/  LDS.128 R84, [R0+0x20] ;  /* 0x0000200000547984 */ /* 0x000fe80000000c00 */
[----:B------:R-:W-:Y:S04]  /*0ba0*/  LDS.128 R52, [R0+0x30] ;  /* 0x0000300000347984 */ /* 0x000fe80000000c00 */
        /* <DEDUP_REMOVED lines=63> */
[----:B------:R-:W0:Y:S08]  /*0fa0*/  MUFU.RCP R60, R51 ;  /* 0x00000033003c7308 */ /* 0x000e300000001000 */
[----:B------:R2:W3:Y:S01]  /*0fb0*/  MUFU.EX2 R65, R63 ;  /* 0x0000003f00417308 */ /* 0x0004e20000000800 */
[----:B-1----:R-:W-:-:S07]  /*0fc0*/  FMUL.FTZ R149, R68, R61 ;  /* 0x0000003d44957220 */ /* 0x002fce0000410000 */
[----:B------:R-:W1:Y:S01]  /*0fd0*/  MUFU.EX2 R128, R114 ;  /* 0x0000007200807308 */ /* 0x000e620000000800 */
[----:B--2---:R-:W-:Y:S02]  /*0fe0*/  FMUL.FTZ R63, R90, -1.4426950216293334961 ;  /* 0xbfb8aa3b5a3f7820 */ /* 0x004fe40000410000 */
[----:B0-----:R-:W-:-:S05]  /*0ff0*/  FMUL.FTZ R148, R69, R60 ;  /* 0x0000003c45947220 */ /* 0x001fca0000410000 */
[----:B------:R-:W0:Y:S01]  /*1000*/  MUFU.EX2 R119, R63 ;  /* 0x0000003f00777308 */ /* 0x000e220000000800 */
[----:B---3--:R-:W-:-:S07]  /*1010*/  FADD.FTZ R65, R65, 1 ;  /* 0x3f80000041417421 */ /* 0x008fce0000010000 */
[----:B------:R-:W2:Y:S01]  /*1020*/  MUFU.RCP R63, R62 ;  /* 0x0000003e003f7308 */ /* 0x000ea20000001000 */
[----:B-1----:R-:W-:-:S07]  /*1030*/  FADD.FTZ R128, R128, 1 ;  /* 0x3f80000080807421 */ /* 0x002fce0000010000 */
[----:B------:R-:W-:Y:S01]  /*1040*/  MUFU.EX2 R130, R130 ;  /* 0x0000008200827308 */ /* 0x000fe20000000800 */
[----:B0-----:R-:W-:-:S07]  /*1050*/  FADD.FTZ R119, R119, 1 ;  /* 0x3f80000077777421 */ /* 0x001fce0000010000 */
[----:B------:R-:W0:Y:S01]  /*1060*/  MUFU.RCP R114, R64 ;  /* 0x0000004000727308 */ /* 0x000e220000001000 */
[----:B--2---:R-:W-:-:S07]  /*1070*/  FMUL.FTZ R155, R70, R63 ;  /* 0x0000003f469b7220 */ /* 0x004fce0000410000 */
[----:B------:R-:W-:Y:S08]  /*1080*/  MUFU.RCP R145, R65 ;  /* 0x0000004100917308 */ /* 0x000ff00000001000 */
[----:B------:R-:W1:Y:S01]  /*1090*/  MUFU.EX2 R67, R67 ;  /* 0x0000004300437308 */ /* 0x000e620000000800 */
[----:B0-----:R-:W-:-:S07]  /*10a0*/  FMUL.FTZ R158, R71, R114 ;  /* 0x00000072479e7220 */ /* 0x001fce0000410000 */
[----:B------:R-:W0:Y:S08]  /*10b0*/  MUFU.EX2 R131, R131 ;  /* 0x0000008300837308 */ /* 0x000e300000000800 */
[----:B------:R-:W-:Y:S01]  /*10c0*/  MUFU.RCP R156, R128 ;  /* 0x00000080009c7308 */ /* 0x000fe20000001000 */
[----:B-1----:R-:W-:-:S07]  /*10d0*/  FADD.FTZ R67, R67, 1 ;  /* 0x3f80000043437421 */ /* 0x002fce0000010000 */
[----:B------:R-:W1:Y:S01]  /*10e0*/  MUFU.RCP R153, R66 ;  /* 0x0000004200997308 */ /* 0x000e620000001000 */
[----:B0-----:R-:W-:-:S07]  /*10f0*/  FADD.FTZ R62, R131, 1 ;  /* 0x3f800000833e7421 */ /* 0x001fce0000010000 */
[----:B------:R-:W0:Y:S08]  /*1100*/  MUFU.RCP R150, R150 ;  /* 0x0000009600967308 */ /* 0x000e300000001000 */
[----:B------:R-:W2:Y:S08]  /*1110*/  MUFU.RCP R154, R67 ;  /* 0x00000043009a7308 */ /* 0x000eb00000001000 */
[----:B------:R-:W3:Y:S08]  /*1120*/  MUFU.EX2 R133, R132 ;  /* 0x0000008400857308 */ /* 0x000ef00000000800 */
[----:B------:R0:W1:Y:S08]  /*1130*/  MUFU.RCP R152, R117 ;  /* 0x0000007500987308 */ /* 0x0000700000001000 */
[----:B------:R1:W2:Y:S01]  /*1140*/  MUFU.RCP R157, R119 ;  /* 0x00000077009d7308 */ /* 0x0002a20000001000 */
[----:B0-----:R-:W-:-:S04]  /*1150*/  FMUL.FTZ R117, R124, R149 ;  /* 0x000000957c757220 */ /* 0x001fc80000410000 */
[----:B------:R-:W-:-:S03]  /*1160*/  FFMA.FTZ R109, R4, R117, R109 ;  /* 0x00000075046d7223 */ /* 0x000fc6000001006d */
[----:B------:R0:W2:Y:S01]  /*1170*/  MUFU.RCP R151, R116 ;  /* 0x0000007400977308 */ /* 0x0000a20000001000 */
[----:B-1----:R-:W-:-:S07]  /*1180*/  FMUL.FTZ R119, R126, R155 ;  /* 0x0000009b7e777220 */ /* 0x002fce0000410000 */
[----:B------:R-:W-:Y:S01]  /*1190*/  MUFU.RCP R161, R62 ;  /* 0x0000003e00a17308 */ /* 0x000fe20000001000 */
[----:B0-----:R-:W-:Y:S01]  /*11a0*/  FMUL.FTZ R116, R127, R158 ;  /* 0x0000009e7f747220 */ /* 0x001fe20000410000 */
        /* <DEDUP_REMOVED lines=21> */
[----:B--2---:R-:W-:Y:S02]  /*1300*/  FADD.FTZ R58, R130, 1 ;  /* 0x3f800000823a7421 */ /* 0x004fe40000010000 */
[----:B------:R-:W-:Y:S01]  /*1310*/  FFMA.FTZ R37, R68, R37, 1 ;  /* 0x3f80000044257423 */ /* 0x000fe20000010025 */
[----:B------:R-:W-:Y:S01]  /*1320*/  LEA.HI.X R147, R36, c[0x0][0x33c], R39, 0x2, P0 ;  /* 0x0000cf0024937a11 */ /* 0x000fe200000f1427 */
[----:B------:R-:W-:Y:S01]  /*1330*/  FFMA.FTZ R38, R69, R38, 1 ;  /* 0x3f80000045267423 */ /* 0x000fe20000010026 */
[----:B------:R-:W1:Y:S01]  /*1340*/  MUFU.RCP R160, R58 ;  /* 0x0000003a00a07308 */ /* 0x000e620000001000 */
[----:B------:R-:W-:Y:S01]  /*1350*/  FFMA.FTZ R57, R70, R41, 1 ;  /* 0x3f80000046397423 */ /* 0x000fe20000010029 */
[----:B------:R-:W-:Y:S01]  /*1360*/  ISETP.NE.U32.AND P0, PT, RZ, c[0x0][0x270], PT ;  /* 0x00009c00ff007a0c */ /* 0x000fe20003f05070 */
[----:B------:R-:W-:-:S02]  /*1370*/  FADD.FTZ R56, R129, 1 ;  /* 0x3f80000081387421 */ /* 0x000fc40000010000 */
[----:B------:R-:W-:Y:S01]  /*1380*/  IMAD.WIDE R146, R78, 0x10, R146 ;  /* 0x000000104e927825 */ /* 0x000fe200078e0292 */
[----:B------:R-:W-:Y:S02]  /*1390*/  ISETP.NE.AND.EX P0, PT, RZ, c[0x0][0x274], PT, P0 ;  /* 0x00009d00ff007a0c */ /* 0x000fe40003f05300 */
[----:B------:R2:W-:Y:S01]  /*13a0*/  MUFU.RCP R159, R56 ;  /* 0x00000038009f7308 */ /* 0x0005e20000001000 */
[----:B---3--:R-:W-:Y:S02]  /*13b0*/  FMUL.FTZ R40, R126, R50 ;  /* 0x000000327e287220 */ /* 0x008fe40000410000 */
[----:B------:R-:W-:Y:S02]  /*13c0*/  FMUL.FTZ R36, R124, R48 ;  /* 0x000000307c247220 */ /* 0x000fe40000410000 */
[----:B------:R-:W-:Y:S02]  /*13d0*/  FMUL.FTZ R39, R125, R49 ;  /* 0x000000317d277220 */ /* 0x000fe40000410000 */
[----:B------:R-:W-:-:S02]  /*13e0*/  FMUL.FTZ R36, R61, R36 ;  /* 0x000000243d247220 */ /* 0x000fc40000410000 */
[----:B------:R-:W-:Y:S02]  /*13f0*/  FMUL.FTZ R39, R60, R39 ;  /* 0x000000273c277220 */ /* 0x000fe40000410000 */
[----:B------:R-:W-:Y:S02]  /*1400*/  FMUL.FTZ R130, R63, R40 ;  /* 0x000000283f827220 */ /* 0x000fe40000410000 */
[----:B------:R-:W3:Y:S01]  /*1410*/  LDS.128 R40, [R0+0x20] ;  /* 0x0000200000287984 */ /* 0x000ee20000000c00 */
        /* <DEDUP_REMOVED lines=16> */
[----:B--2---:R-:W-:Y:S02]  /*1520*/  FADD.FTZ R56, -R150, 1 ;  /* 0x3f80000096387421 */ /* 0x004fe40000010100 */
[----:B------:R-:W-:-:S02]  /*1530*/  FFMA.FTZ R59, R122, R57, 1 ;  /* 0x3f8000007a3b7423 */ /* 0x000fc40000010039 */
[----:B------:R-:W-:Y:S02]  /*1540*/  FADD.FTZ R60, -R154, 1 ;  /* 0x3f8000009a3c7421 */ /* 0x000fe40000010100 */
        /* <DEDUP_REMOVED lines=22> */
[----:B---3--:R-:W-:Y:S02]  /*16b0*/  FMUL.FTZ R56, R84, R40 ;  /* 0x0000002854387220 */ /* 0x008fe40000410000 */
        /* <DEDUP_REMOVED lines=11> */
[----:B-1----:R-:W-:Y:S02]  /*1770*/  FADD.FTZ R56, -R160, 1 ;  /* 0x3f800000a0387421 */ /* 0x002fe40000010100 */
        /* <DEDUP_REMOVED lines=101> */
.L_x_6205:
[----:B--2---:R-:W-:Y:S01]  /*1dd0*/  FFMA.FTZ R40, R8, R121, R109 ;  /* 0x0000007908287223 */ /* 0x004fe2000001006d */
[----:B------:R-:W-:Y:S01]  /*1de0*/  BAR.SYNC.DEFER_BLOCKING 0x0 ;  /* 0x0000000000007b1d */ /* 0x000fe20000010000 */
[----:B------:R-:W-:Y:S01]  /*1df0*/  CS2R R36, SRZ ;  /* 0x0000000000247805 */ /* 0x000fe2000001ff00 */
[----:B------:R-:W-:Y:S01]  /*1e00*/  CS2R R38, SRZ ;  /* 0x0000000000267805 */ /* 0x000fe2000001ff00 */
[----:B------:R-:W-:Y:S01]  /*1e10*/  FFMA.FTZ R42, R9, R93, R40 ;  /* 0x0000005d092a7223 */ /* 0x000fe20000010028 */
[----:B------:R-:W-:Y:S01]  /*1e20*/  CS2R R44, SRZ ;  /* 0x00000000002c7805 */ /* 0x000fe2000001ff00 */
[----:B------:R-:W-:Y:S01]  /*1e30*/  CS2R R40, SRZ ;  /* 0x0000000000287805 */ /* 0x000fe2000001ff00 */
[----:B------:R-:W-:Y:S01]  /*1e40*/  CS2R R50, SRZ ;  /* 0x0000000000327805 */ /* 0x000fe2000001ff00 */
[----:B------:R-:W-:-:S02]  /*1e50*/  FFMA.FTZ R46, R10, R123, R42 ;  /* 0x0000007b0a2e7223 */ /* 0x000fc4000001002a */
[----:B------:R-:W-:Y:S01]  /*1e60*/  CS2R R42, SRZ ;  /* 0x00000000002a7805 */ /* 0x000fe2000001ff00 */
[-C--:B-----5:R-:W-:Y:S02]  /*1e70*/  FMUL.FTZ R53, R114, R112.reuse ;  /* 0x0000007072357220 */ /* 0x0a0fe40000410000 */
[----:B------:R-:W-:Y:S02]  /*1e80*/  FFMA.FTZ R48, R11, R95, R46 ;  /* 0x0000005f0b307223 */ /* 0x000fe4000001002e */
[----:B------:R-:W-:Y:S01]  /*1e90*/  CS2R R46, SRZ ;  /* 0x00000000002e7805 */ /* 0x000fe2000001ff00 */
[-C--:B------:R-:W-:Y:S02]  /*1ea0*/  FMUL.FTZ R55, R116, R112.reuse ;  /* 0x0000007074377220 */ /* 0x080fe40000410000 */
[----:B------:R-:W-:Y:S02]  /*1eb0*/  FFMA.FTZ R52, R12, R89, R48 ;  /* 0x000000590c347223 */ /* 0x000fe40000010030 */
[----:B------:R-:W-:Y:S01]  /*1ec0*/  CS2R R48, SRZ ;  /* 0x0000000000307805 */ /* 0x000fe2000001ff00 */
[----:B0-----:R-:W-:-:S02]  /*1ed0*/  FMUL.FTZ R57, R93, R112 ;  /* 0x000000705d397220 */ /* 0x001fc40000410000 */
[----:B------:R-:W-:Y:S02]  /*1ee0*/  FFMA.FTZ R54, R13, R85, R52 ;  /* 0x000000550d367223 */ /* 0x000fe40000010034 */
[-C--:B------:R-:W-:Y:S02]  /*1ef0*/  FMUL.FTZ R52, R117, R112.reuse ;  /* 0x0000007075347220 */ /* 0x080fe40000410000 */
[----:B------:R-:W-:Y:S02]  /*1f00*/  FFMA.FTZ R56, R14, R91, R54 ;  /* 0x0000005b0e387223 */ /* 0x000fe40000010036 */
[-C--:B------:R-:W-:Y:S02]  /*1f10*/  FMUL.FTZ R54, R119, R112.reuse ;  /* 0x0000007077367220 */ /* 0x080fe40000410000 */
        /* <DEDUP_REMOVED lines=53> */
.L_x_6243:
[----:B------:R-:W-:Y:S01]  /*2270*/  SHF.R.S32.HI R148, RZ, 0x1f, R161 ;  /* 0x0000001fff947819 */ /* 0x000fe200000114a1 */
[----:B------:R-:W-:-:S04]  /*2280*/  IMAD.WIDE.U32 R20, R161, c[0x0][0x1a0], RZ ;  /* 0x00006800a1147a25 */ /* 0x000fc800078e00ff */
[----:B------:R-:W-:Y:S01]  /*2290*/  IMAD R22, R148, c[0x0][0x1a0], RZ ;  /* 0x0000680094167a24 */ /* 0x000fe200078e02ff */
[----:B------:R-:W-:Y:S01]  /*22a0*/  LEA R68, P0, R20, R98, 0x2 ;  /* 0x0000006214447211 */ /* 0x000fe200078010ff */
[----:B------:R-:W-:-:S04]  /*22b0*/  IMAD.WIDE.U32 R70, R115, c[0x0][0x180], RZ ;  /* 0x0000600073467a25 */ /* 0x000fc800078e00ff */
[----:B------:R-:W-:Y:S02]  /*22c0*/  IMAD R23, R161, c[0x0][0x1a4], R22 ;  /* 0x00006900a1177a24 */ /* 0x000fe400078e0216 */
[----:B------:R-:W-:-:S03]  /*22d0*/  IMAD R22, R113, c[0x0][0x180], RZ ;  /* 0x0000600071167a24 */ /* 0x000fc600078e02ff */
[----:B------:R-:W-:-:S04]  /*22e0*/  IADD3 R21, R21, R23, RZ ;  /* 0x0000001715157210 */ /* 0x000fc80007ffe0ff */
[----:B------:R-:W-:Y:S01]  /*22f0*/  LEA.HI.X R69, R20, R97, R21, 0x2, P0 ;  /* 0x0000006114457211 */ /* 0x000fe200000f1415 */
[----:B------:R-:W-:-:S04]  /*2300*/  IMAD R21, R115, c[0x0][0x184], R22 ;  /* 0x0000610073157a24 */ /* 0x000fc800078e0216 */
[----:B------:R-:W-:Y:S01]  /*2310*/  IMAD.WIDE R68, R78, 0x10, R68 ;  /* 0x000000104e447825 */ /* 0x000fe200078e0244 */
[----:B------:R-:W-:-:S04]  /*2320*/  IADD3 R71, R71, R21, RZ ;  /* 0x0000001547477210 */ /* 0x000fc80007ffe0ff */
[----:B------:R0:W2:Y:S04]  /*2330*/  LDG.E.128 R20, [R68.64] ;  /* 0x0000000444147981 */ /* 0x0000a8000c1e1d00 */
[----:B---3--:R0:W3:Y:S04]  /*2340*/  LDG.E.128 R24, [R68.64+0x200] ;  /* 0x0002000444187981 */ /* 0x0080e8000c1e1d00 */
[----:B------:R0:W4:Y:S04]  /*2350*/  LDG.E.128 R28, [R68.64+0x400] ;  /* 0x00040004441c7981 */ /* 0x000128000c1e1d00 */
[----:B------:R0:W4:Y:S01]  /*2360*/  LDG.E.128 R32, [R68.64+0x600] ;  /* 0x0006000444207981 */ /* 0x000122000c1e1d00 */
[----:B------:R-:W-:-:S02]  /*2370*/  IMAD R80, R148, c[0x0][0x188], RZ ;  /* 0x0000620094507a24 */ /* 0x000fc400078e02ff */
[----:B------:R-:W-:-:S04]  /*2380*/  IMAD.WIDE.U32 R70, R161, c[0x0][0x188], R70 ;  /* 0x00006200a1467a25 */ /* 0x000fc800078e0046 */
[----:B------:R-:W-:Y:S01]  /*2390*/  IMAD R81, R161, c[0x0][0x18c], R80 ;  /* 0x00006300a1517a24 */ /* 0x000fe200078e0250 */
[----:B------:R-:W-:-:S04]  /*23a0*/  LEA R80, P0, R70, c[0x0][0x220], 0x2 ;  /* 0x0000880046507a11 */ /* 0x000fc800078010ff */
[----:B------:R-:W-:-:S04]  /*23b0*/  IADD3 R71, R71, R81, RZ ;  /* 0x0000005147477210 */ /* 0x000fc80007ffe0ff */
[----:B------:R-:W-:-:S05]  /*23c0*/  LEA.HI.X R81, R70, c[0x0][0x224], R71, 0x2, P0 ;  /* 0x0000890046517a11 */ /* 0x000fca00000f1447 */
[----:B------:R-:W4:Y:S01]  /*23d0*/  LDG.E R124, [R80.64] ;  /* 0x00000004507c7981 */ /* 0x000f22000c1e1900 */
[----:B------:R-:W-:Y:S02]  /*23e0*/  IMAD R150, R113, c[0x0][0x1b8], RZ ;  /* 0x00006e0071967a24 */ /* 0x000fe400078e02ff */
[----:B------:R-:W-:-:S04]  /*23f0*/  IMAD.WIDE.U32 R70, R115, c[0x0][0x1b8], RZ ;  /* 0x00006e0073467a25 */ /* 0x000fc800078e00ff */
[----:B0-----:R-:W-:Y:S02]  /*2400*/  IMAD R69, R115, c[0x0][0x1bc], R150 ;  /* 0x00006f0073457a24 */ /* 0x001fe400078e0296 */
[----:B------:R-:W-:-:S03]  /*2410*/  IMAD R68, R148, c[0x0][0x1c0], RZ ;  /* 0x0000700094447a24 */ /* 0x000fc600078e02ff */
[----:B------:R-:W-:Y:S01]  /*2420*/  IADD3 R71, R71, R69, RZ ;  /* 0x0000004547477210 */ /* 0x000fe20007ffe0ff */
[----:B------:R-:W-:-:S04]  /*2430*/  IMAD R163, R161, c[0x0][0x1c4], R68 ;  /* 0x00007100a1a37a24 */ /* 0x000fc800078e0244 */
[----:B------:R-:W-:-:S05]  /*2440*/  IMAD.WIDE.U32 R68, R161, c[0x0][0x1c0], R70 ;  /* 0x00007000a1447a25 */ /* 0x000fca00078e0046 */
[----:B------:R-:W-:Y:S02]  /*2450*/  IADD3 R69, R69, R163, RZ ;  /* 0x000000a345457210 */ /* 0x000fe40007ffe0ff */
[----:B------:R-:W-:-:S04]  /*2460*/  LEA R70, P0, R68, c[0x0][0x230], 0x2 ;  /* 0x00008c0044467a11 */ /* 0x000fc800078010ff */
[----:B------:R-:W-:Y:S02]  /*2470*/  LEA.HI.X R71, R68, c[0x0][0x234], R69, 0x2, P0 ;  /* 0x00008d0044477a11 */ /* 0x000fe400000f1445 */
[----:B------:R-:W-:Y:S02]  /*2480*/  IADD3 R68, R96, -0x1, RZ ;  /* 0xffffffff60447810 */ /* 0x000fe40007ffe0ff */
[C---:B------:R-:W-:Y:S02]  /*2490*/  LOP3.LUT P0, RZ, R106.reuse, 0x1f, RZ, 0xc0, !PT ;  /* 0x0000001f6aff7812 */ /* 0x040fe4000780c0ff */
[----:B------:R-:W-:Y:S02]  /*24a0*/  ISETP.NE.AND P1, PT, R106, RZ, PT ;  /* 0x000000ff6a00720c */ /* 0x000fe40003f25270 */
[----:B------:R-:W-:Y:S02]  /*24b0*/  LEA.HI R69, R68, R68, RZ, 0x1 ;  /* 0x0000004444457211 */ /* 0x000fe400078f08ff */
[----:B------:R-:W-:-:S02]  /*24c0*/  ISETP.LT.OR P2, PT, R96, 0x2, P0 ;  /* 0x000000026000780c */ /* 0x000fc40000741670 */
[----:B------:R-:W-:-:S04]  /*24d0*/  LOP3.LUT R69, R69, 0xfffffe, RZ, 0xc0, !PT ;  /* 0x00fffffe45457812 */ /* 0x000fc800078ec0ff */
[----:B------:R-:W-:Y:S01]  /*24e0*/  IADD3 R68, R68, -R69, RZ ;  /* 0x8000004544447210 */ /* 0x000fe20007ffe0ff */
[----:B--2---:R0:W-:Y:S04]  /*24f0*/  STS.128 [R105.X16], R20 ;  /* 0x0000001469007388 */ /* 0x0041e8000000cc00 */
[----:B---3--:R-:W-:Y:S04]  /*2500*/  STS.128 [R105.X16+0x200], R24 ;  /* 0x0002001869007388 */ /* 0x008fe8000000cc00 */
[----:B----4-:R-:W-:Y:S04]  /*2510*/  STS.128 [R105.X16+0x400], R28 ;  /* 0x0004001c69007388 */ /* 0x010fe8000000cc00 */
[----:B------:R-:W-:Y:S01]  /*2520*/  STS.128 [R105.X16+0x600], R32 ;  /* 0x0006002069007388 */ /* 0x000fe2000000cc00 */
[----:B------:R-:W-:-:S06]  /*2530*/  NOP ;  /* 0x0000000000007918 */ /* 0x000fcc0000000000 */
[----:B-1----:R1:W2:Y:S01]  /*2540*/  LDG.E R168, [R70.64] ;  /* 0x0000000446a87981 */ /* 0x0022a2000c1e1900 */
[----:B0-----:R-:W-:Y:S02]  /*2550*/  IADD3 R20, R106, 0x200, RZ ;  /* 0x000002006a147810 */ /* 0x001fe40007ffe0ff */
[----:B------:R-:W-:Y:S01]  /*2560*/  @!P1 LEA R20, R68, R161, 0x8 ;  /* 0x000000a144149211 */ /* 0x000fe200078e40ff */
[----:B------:R-:W-:Y:S01]  /*2570*/  LDS.128 R24, [R0+0x10] ;  /* 0x0000100000187984 */ /* 0x000fe20000000c00 */
[----:B------:R-:W-:-:S03]  /*2580*/  @!P2 IADD3 R22, R96, -0x2, RZ ;  /* 0xfffffffe6016a810 */ /* 0x000fc60007ffe0ff */
[----:B------:R-:W-:Y:S01]  /*2590*/  LDS.128 R28, [R0+0x20] ;  /* 0x00002000001c7984 */ /* 0x000fe20000000c00 */
[----:B-1----:R-:W-:Y:S01]  /*25a0*/  SHF.L.U32 R71, R20, 0x2, RZ ;  /* 0x0000000214477819 */ /* 0x002fe200000006ff */
[----:B------:R-:W-:Y:S02]  /*25b0*/  @!P2 IMAD R69, R22, c[0x0][0x16c], R161 ;  /* 0x00005b001645aa24 */ /* 0x000fe400078e02a1 */
[----:B------:R-:W-:Y:S01]  /*25c0*/  LDS.128 R32, [R0+0x30] ;  /* 0x0000300000207984 */ /* 0x000fe20000000c00 */
[----:B------:R-:W-:Y:S01]  /*25d0*/  MOV R70, RZ ;  /* 0x000000ff00467202 */ /* 0x000fe20000000f00 */
[----:B------:R-:W-:Y:S02]  /*25e0*/  FMUL.FTZ R80, R124, 1.4426950216293334961 ;  /* 0x3fb8aa3b7c507820 */ /* 0x000fe40000410000 */
[----:B------:R-:W0:Y:S01]  /*25f0*/  LDS.128 R20, [R0] ;  /* 0x0000000000147984 */ /* 0x000e220000000c00 */
[----:B------:R-:W-:-:S04]  /*2600*/  @!P2 IMAD.WIDE R68, R69, 0x8, R76 ;  /* 0x000000084544a825 */ /* 0x000fc800078e024c */
[----:B------:R-:W-:-:S06]  /*2610*/  FMUL.FTZ R182, R127, R80 ;  /* 0x000000507fb67220 */ /* 0x000fcc0000410000 */
[----:B------:R-:W1:Y:S02]  /*2620*/  MUFU.EX2 R182, R182 ;  /* 0x000000b600b67308 */ /* 0x000e640000000800 */
[----:B-1----:R1:W-:Y:S04]  /*2630*/  STS [R71+0x12c8], R182 ;  /* 0x0012c8b647007388 */ /* 0x0023e80000000800 */
[----:B------:R-:W-:Y:S06]  /*2640*/  BAR.SYNC.DEFER_BLOCKING 0x0 ;  /* 0x0000000000007b1d */ /* 0x000fec0000010000 */
[----:B------:R3:W5:Y:S01]  /*2650*/  @!P2 LDG.E R70, [R68.64+0x4] ;  /* 0x000004044446a981 */ /* 0x000762000c1e1900 */
[----:B------:R-:W-:Y:S01]  /*2660*/  ISETP.NE.AND P2, PT, R106, 0x1f, PT ;  /* 0x0000001f6a00780c */ /* 0x000fe20003f45270 */
[-C--:B------:R-:W-:Y:S01]  /*2670*/  FMUL.FTZ R163, R86, R80.reuse ;  /* 0x0000005056a37220 */ /* 0x080fe20000410000 */
[----:B------:R-:W-:Y:S01]  /*2680*/  BSSY B0, `(.L_x_6207) ;  /* 0x000004a000007945 */ /* 0x000fe20003800000 */
[----:B------:R-:W-:-:S02]  /*2690*/  FMUL.FTZ R164, R146, R80 ;  /* 0x0000005092a47220 */ /* 0x000fc40000410000 */
[-C--:B------:R-:W-:Y:S02]  /*26a0*/  FMUL.FTZ R152, R129, R80.reuse ;  /* 0x0000005081987220 */ /* 0x080fe40000410000 */
[-C--:B------:R-:W-:Y:S01]  /*26b0*/  FMUL.FTZ R154, R88, R80.reuse ;  /* 0x00000050589a7220 */ /* 0x080fe20000410000 */
[----:B------:R-:W4:Y:S01]  /*26c0*/  MUFU.EX2 R163, R163 ;  /* 0x000000a300a37308 */ /* 0x000f220000000800 */
[-C--:B------:R-:W-:Y:S02]  /*26d0*/  FMUL.FTZ R156, R131, R80.reuse ;  /* 0x00000050839c7220 */ /* 0x080fe40000410000 */
[-C--:B------:R-:W-:Y:S02]  /*26e0*/  FMUL.FTZ R158, R90, R80.reuse ;  /* 0x000000505a9e7220 */ /* 0x080fe40000410000 */
[----:B------:R3:W1:Y:S01]  /*26f0*/  @P2 LDS R186, [R106.X4+0x1acc] ;  /* 0x001acc006aba2984 */ /* 0x0006620000004800 */
[-C--:B------:R-:W-:Y:S02]  /*2700*/  FMUL.FTZ R160, R133, R80.reuse ;  /* 0x0000005085a07220 */ /* 0x080fe40000410000 */
[-C--:B------:R-:W-:Y:S01]  /*2710*/  FMUL.FTZ R162, R92, R80.reuse ;  /* 0x000000505ca27220 */ /* 0x080fe20000410000 */
[----:B------:R-:W1:Y:S01]  /*2720*/  MUFU.EX2 R164, R164 ;  /* 0x000000a400a47308 */ /* 0x000e620000000800 */
[----:B------:R-:W-:-:S02]  /*2730*/  FMUL.FTZ R170, R135, R80 ;  /* 0x0000005087aa7220 */ /* 0x000fc40000410000 */
[-C--:B------:R-:W-:Y:S02]  /*2740*/  FMUL.FTZ R174, R94, R80.reuse ;  /* 0x000000505eae7220 */ /* 0x080fe40000410000 */
[-C--:B------:R-:W-:Y:S02]  /*2750*/  FMUL.FTZ R178, R137, R80.reuse ;  /* 0x0000005089b27220 */ /* 0x080fe40000410000 */
[-C--:B------:R-:W-:Y:S01]  /*2760*/  FMUL.FTZ R176, R120, R80.reuse ;  /* 0x0000005078b07220 */ /* 0x080fe20000410000 */
[----:B------:R-:W1:Y:S01]  /*2770*/  MUFU.EX2 R152, R152 ;  /* 0x0000009800987308 */ /* 0x000e620000000800 */
[-C--:B------:R-:W-:Y:S02]  /*2780*/  FMUL.FTZ R172, R139, R80.reuse ;  /* 0x000000508bac7220 */ /* 0x080fe40000410000 */
[-C--:B------:R-:W-:Y:S02]  /*2790*/  FMUL.FTZ R185, R122, R80.reuse ;  /* 0x000000507ab97220 */ /* 0x080fe40000410000 */
[----:B------:R-:W-:-:S02]  /*27a0*/  FMUL.FTZ R166, R141, R80 ;  /* 0x000000508da67220 */ /* 0x000fc40000410000 */
[----:B0-----:R-:W-:Y:S01]  /*27b0*/  FMUL.FTZ R180, R140, R21 ;  /* 0x000000158cb47220 */ /* 0x001fe20000410000 */
        /* <DEDUP_REMOVED lines=11> */
[----:B------:R-:W-:Y:S02]  /*2870*/  FMUL.FTZ R191, R132, R29 ;  /* 0x0000001d84bf7220 */ /* 0x000fe40000410000 */
[----:B------:R-:W-:Y:S02]  /*2880*/  FMUL.FTZ R207, R147, R30 ;  /* 0x0000001e93cf7220 */ /* 0x000fe40000410000 */
[----:B------:R-:W-:-:S02]  /*2890*/  FMUL.FTZ R201, R130, R31 ;  /* 0x0000001f82c97220 */ /* 0x000fc40000410000 */
[----:B------:R-:W-:Y:S01]  /*28a0*/  FMUL.FTZ R197, R145, R32 ;  /* 0x0000002091c57220 */ /* 0x000fe20000410000 */
[----:B------:R-:W0:Y:S01]  /*28b0*/  MUFU.EX2 R160, R160 ;  /* 0x000000a000a07308 */ /* 0x000e220000000800 */
[----:B------:R-:W-:Y:S02]  /*28c0*/  FMUL.FTZ R187, R143, R34 ;  /* 0x000000228fbb7220 */ /* 0x000fe40000410000 */
[----:B------:R-:W-:Y:S02]  /*28d0*/  FMUL.FTZ R181, R126, R35 ;  /* 0x000000237eb57220 */ /* 0x000fe40000410000 */
[----:B----4-:R-:W-:Y:S02]  /*28e0*/  FMUL.FTZ R81, R182, R163 ;  /* 0x000000a3b6517220 */ /* 0x010fe40000410000 */
[----:B-1----:R-:W-:Y:S01]  /*28f0*/  FFMA.FTZ R71, R163, R221, R180 ;  /* 0x000000dda3477223 */ /* 0x002fe200000100b4 */
[----:B------:R-:W1:Y:S08]  /*2900*/  MUFU.EX2 R162, R162 ;  /* 0x000000a200a27308 */ /* 0x000e700000000800 */
[----:B------:R-:W4:Y:S08]  /*2910*/  MUFU.EX2 R170, R170 ;  /* 0x000000aa00aa7308 */ /* 0x000f300000000800 */
[----:B------:R-:W0:Y:S08]  /*2920*/  MUFU.EX2 R174, R174 ;  /* 0x000000ae00ae7308 */ /* 0x000e300000000800 */
[----:B------:R-:W0:Y:S08]  /*2930*/  MUFU.EX2 R178, R178 ;  /* 0x000000b200b27308 */ /* 0x000e300000000800 */
[----:B------:R-:W0:Y:S08]  /*2940*/  MUFU.EX2 R176, R176 ;  /* 0x000000b000b07308 */ /* 0x000e300000000800 */
[----:B------:R-:W0:Y:S08]  /*2950*/  MUFU.EX2 R172, R172 ;  /* 0x000000ac00ac7308 */ /* 0x000e300000000800 */
[----:B------:R-:W0:Y:S08]  /*2960*/  MUFU.EX2 R185, R185 ;  /* 0x000000b900b97308 */ /* 0x000e300000000800 */
[----:B------:R-:W0:Y:S01]  /*2970*/  MUFU.EX2 R166, R166 ;  /* 0x000000a600a67308 */ /* 0x000e220000000800 */
[----:B--2---:R-:W-:-:S02]  /*2980*/  FMUL.FTZ R169, R125, R168 ;  /* 0x000000a87da97220 */ /* 0x004fc40000410000 */
        /* <DEDUP_REMOVED lines=14> */
[----:B------:R-:W-:Y:S02]  /*2a70*/  FMUL.FTZ R171, R82, R168 ;  /* 0x000000a852ab7220 */ /* 0x000fe40000410000 */
[----:B------:R-:W-:Y:S02]  /*2a80*/  FMUL.FTZ R168, R128, R33 ;  /* 0x0000002180a87220 */ /* 0x000fe40000410000 */
[----:B------:R-:W-:Y:S01]  /*2a90*/  FFMA.FTZ R80, R164, R165, R169 ;  /* 0x000000a5a4507223 */ /* 0x000fe200000100a9 */
[----:B------:R-:W-:Y:S05]  /*2aa0*/  @P2 BRA `(.L_x_6208) ;  /* 0x0000007000002947 */ /* 0x000fea0003800000 */
[----:B01-34-:R-:W-:Y:S01]  /*2ab0*/  ISETP.NE.AND P3, PT, R96, c[0x0][0x174], PT ;  /* 0x00005d0060007a0c */ /* 0x01bfe20003f65270 */
[----:B------:R-:W-:-:S12]  /*2ac0*/  HFMA2.MMA R186, -RZ, RZ, 1.875, 0 ;  /* 0x3f800000ffba7435 */ /* 0x000fd800000001ff */
[----:B------:R-:W-:-:S04]  /*2ad0*/  @P3 LEA.HI R68, R96, R96, RZ, 0x1 ;  /* 0x0000006060443211 */ /* 0x000fc800078f08ff */
[----:B------:R-:W-:-:S04]  /*2ae0*/  @P3 LOP3.LUT R69, R68, 0xfffffe, RZ, 0xc0, !PT ;  /* 0x00fffffe44453812 */ /* 0x000fc800078ec0ff */
[----:B------:R-:W-:-:S04]  /*2af0*/  @P3 IADD3 R68, -R69, R96, RZ ;  /* 0x0000006045443210 */ /* 0x000fc80007ffe1ff */
[----:B------:R-:W-:-:S05]  /*2b00*/  @P3 LEA R68, R68, R161, 0x8 ;  /* 0x000000a144443211 */ /* 0x000fca00078e40ff */
[----:B------:R0:W1:Y:S02]  /*2b10*/  @P3 LDS R186, [R68.X4+0x12c8] ;  /* 0x0012c80044ba3984 */ /* 0x0000640000004800 */
.L_x_6208:
[----:B01-34-:R-:W-:Y:S05]  /*2b20*/  BSYNC B0 ;  /* 0x0000000000007941 */ /* 0x01bfea0003800000 */
.L_x_6207:
[----:B------:R-:W-:Y:S01]  /*2b30*/  FMUL.FTZ R69, R164, R186 ;  /* 0x000000baa4457220 */ /* 0x000fe20000410000 */
[----:B------:R-:W-:Y:S01]  /*2b40*/  LOP3.LUT R194, R106, 0x1f, RZ, 0xc0, !PT ;  /* 0x0000001f6ac27812 */ /* 0x000fe200078ec0ff */
[C---:B------:R-:W-:Y:S01]  /*2b50*/  FFMA.FTZ R71, R152.reuse, R71, R219 ;  /* 0x0000004798477223 */ /* 0x040fe200000100db */
[----:B------:R-:W-:Y:S01]  /*2b60*/  ISETP.GE.AND P3, PT, R105, 0x1, PT ;  /* 0x000000016900780c */ /* 0x000fe20003f66270 */
[----:B------:R-:W-:Y:S01]  /*2b70*/  FMUL.FTZ R81, R152, R81 ;  /* 0x0000005198517220 */ /* 0x000fe20000410000 */
[----:B------:R-:W-:Y:S01]  /*2b80*/  ISETP.NE.AND P4, PT, R194, 0x1f, PT ;  /* 0x0000001fc200780c */ /* 0x000fe20003f85270 */
[----:B------:R-:W-:Y:S01]  /*2b90*/  FFMA.FTZ R80, R166, R80, R171 ;  /* 0x00000050a6507223 */ /* 0x000fe200000100ab */
[----:B------:R-:W-:Y:S01]  /*2ba0*/  ISETP.GE.OR P0, PT, R96, c[0x0][0x174], P0 ;  /* 0x00005d0060007a0c */ /* 0x000fe20000706670 */
[----:B------:R-:W-:Y:S01]  /*2bb0*/  FMUL.FTZ R68, R166, R69 ;  /* 0x00000045a6447220 */ /* 0x000fe20000410000 */
[----:B------:R-:W-:Y:S01]  /*2bc0*/  ISETP.NE.AND P5, PT, R106, RZ, PT ;  /* 0x000000ff6a00720c */ /* 0x000fe20003fa5270 */
[C---:B------:R-:W-:Y:S01]  /*2bd0*/  FFMA.FTZ R71, R154.reuse, R71, R217 ;  /* 0x000000479a477223 */ /* 0x040fe200000100d9 */
[----:B------:R-:W-:Y:S01]  /*2be0*/  BSSY B0, `(.L_x_6209) ;  /* 0x000011f000007945 */ /* 0x000fe20003800000 */
[----:B------:R-:W-:-:S02]  /*2bf0*/  FMUL.FTZ R81, R154, R81 ;  /* 0x000000519a517220 */ /* 0x000fc40000410000 */
[C---:B------:R-:W-:Y:S02]  /*2c00*/  FFMA.FTZ R80, R185.reuse, R80, R184 ;  /* 0x00000050b9507223 */ /* 0x040fe400000100b8 */
        /* <DEDUP_REMOVED lines=18> */
[C---:B------:R-:W-:Y:S02]  /*2d30*/  FMUL.FTZ R81, R170.reuse, R81 ;  /* 0x00000051aa517220 */ /* 0x040fe40000410000 */
        /* <DEDUP_REMOVED lines=27> */
[----:B------:R-:W-:Y:S01]  /*2ef0*/  FMUL.FTZ R190, R164, R69 ;  /* 0x00000045a4be7220 */ /* 0x000fe20000410000 */
[----:B------:R-:W0:Y:S01]  /*2f00*/  SHFL.UP PT, R68, R71, 0x1, RZ ;  /* 0x0420000047447989 */ /* 0x000e2200000e00ff */
[----:B------:R-:W-:-:S02]  /*2f10*/  FFMA.FTZ R223, R163, R80, R150 ;  /* 0x00000050a3df7223 */ /* 0x000fc40000010096 */
[----:B------:R-:W-:Y:S01]  /*2f20*/  FMUL.FTZ R188, R163, R188 ;  /* 0x000000bca3bc7220 */ /* 0x000fe20000410000 */
[----:B------:R-:W1:Y:S01]  /*2f30*/  SHFL.UP PT, R69, R190, 0x1, RZ ;  /* 0x04200000be457989 */ /* 0x000e6200000e00ff */
[----:B------:R-:W-:-:S03]  /*2f40*/  IMAD R227, R144, c[0x0][0x298], RZ ;  /* 0x0000a60090e37a24 */ /* 0x000fc600078e02ff */
[----:B------:R-:W2:Y:S01]  /*2f50*/  SHFL.DOWN PT, R80, R223, 0x1, 0x1f ;  /* 0x08201f00df507f89 */ /* 0x000ea200000e0000 */
[----:B------:R-:W-:-:S03]  /*2f60*/  IMAD R227, R110, c[0x0][0x29c], R227 ;  /* 0x0000a7006ee37a24 */ /* 0x000fc600078e02e3 */
        /* <DEDUP_REMOVED lines=22> */
[----:B------:R-:W-:Y:S01]  /*30d0*/  HFMA2.MMA R68, -RZ, RZ, 1.875, 0 ;  /* 0x3f800000ff447435 */ /* 0x000fe200000001ff */
[----:B-1----:R-:W-:Y:S01]  /*30e0*/  @P3 FMUL.FTZ R190, R190, R69 ;  /* 0x00000045bebe3220 */ /* 0x002fe20000410000 */
[----:B------:R-:W-:Y:S02]  /*30f0*/  ISETP.GE.AND P3, PT, R105, 0x8, PT ;  /* 0x000000086900780c */ /* 0x000fe40003f66270 */
[----:B------:R-:W-:-:S03]  /*3100*/  MOV R69, RZ ;  /* 0x000000ff00457202 */ /* 0x000fc60000000f00 */
[C---:B--2---:R-:W-:Y:S02]  /*3110*/  @!P4 FFMA.FTZ R223, R188.reuse, R80, R223 ;  /* 0x00000050bcdfc223 */ /* 0x044fe400000100df */
[----:B------:R-:W0:Y:S01]  /*3120*/  SHFL.UP PT, R80, R71, 0x8, RZ ;  /* 0x0500000047507989 */ /* 0x000e2200000e00ff */
[----:B---3--:R-:W-:Y:S01]  /*3130*/  @!P4 FMUL.FTZ R188, R188, R81 ;  /* 0x00000051bcbcc220 */ /* 0x008fe20000410000 */
[----:B------:R-:W-:Y:S02]  /*3140*/  ISETP.GE.U32.AND P4, PT, R194, 0x18, PT ;  /* 0x00000018c200780c */ /* 0x000fe40003f86070 */
[----:B------:R-:W1:Y:S04]  /*3150*/  SHFL.UP PT, R81, R190, 0x8, RZ ;  /* 0x05000000be517989 */ /* 0x000e6800000e00ff */
        /* <DEDUP_REMOVED lines=15> */
[----:B-1----:R-:W-:Y:S02]  /*3250*/  @P0 FMUL.FTZ R190, R190, R81 ;  /* 0x00000051bebe0220 */ /* 0x002fe40000410000 */
[C---:B--2---:R-:W-:Y:S02]  /*3260*/  @!P3 FFMA.FTZ R223, R188.reuse, R192, R223 ;  /* 0x000000c0bcdfb223 */ /* 0x044fe400000100df */
[----:B-----5:R0:W-:Y:S01]  /*3270*/  SHFL.IDX PT, R192, R70, RZ, 0x1f ;  /* 0x00001fff46c07589 */ /* 0x0201e200000e0000 */
[----:B---3--:R-:W-:-:S03]  /*3280*/  @!P3 FMUL.FTZ R188, R188, R225 ;  /* 0x000000e1bcbcb220 */ /* 0x008fc60000410000 */
[----:B------:R1:W-:Y:S04]  /*3290*/  SHFL.UP PT, R225, R71, 0x1, RZ ;  /* 0x0420000047e17989 */ /* 0x0003e800000e00ff */
[----:B------:R-:W2:Y:S01]  /*32a0*/  SHFL.UP PT, R190, R190, 0x1, RZ ;  /* 0x04200000bebe7989 */ /* 0x000ea200000e00ff */
[----:B0-----:R-:W-:-:S03]  /*32b0*/  MOV R70, R106 ;  /* 0x0000006a00467202 */ /* 0x001fc60000000f00 */
[----:B------:R-:W-:Y:S01]  /*32c0*/  SHFL.DOWN PT, R196, R223, 0x1, 0x1f ;  /* 0x08201f00dfc47f89 */ /* 0x000fe200000e0000 */
[----:B-1----:R-:W-:-:S03]  /*32d0*/  HFMA2.MMA R71, -RZ, RZ, 0, 0 ;  /* 0x00000000ff477435 */ /* 0x002fc600000001ff */
[----:B------:R-:W0:Y:S04]  /*32e0*/  SHFL.DOWN PT, R229, R188, 0x1, 0x1f ;  /* 0x08201f00bce57f89 */ /* 0x000e2800000e0000 */
[----:B------:R-:W-:Y:S03]  /*32f0*/  SHFL.IDX PT, R223, R223, RZ, 0x1f ;  /* 0x00001fffdfdf7589 */ /* 0x000fe600000e0000 */
[----:B------:R-:W-:Y:S01]  /*3300*/  IMAD.WIDE.U32 R80, R110, c[0x0][0x298], R70 ;  /* 0x0000a6006e507a25 */ /* 0x000fe200078e0046 */
[----:B------:R-:W1:Y:S03]  /*3310*/  SHFL.IDX PT, R188, R188, RZ, 0x1f ;  /* 0x00001fffbcbc7589 */ /* 0x000e6600000e0000 */
[----:B------:R-:W-:Y:S01]  /*3320*/  IMAD R71, R118, c[0x0][0x2a0], RZ ;  /* 0x0000a80076477a24 */ /* 0x000fe200078e02ff */
[----:B------:R-:W-:-:S03]  /*3330*/  IADD3 R81, R81, R227, RZ ;  /* 0x000000e351517210 */ /* 0x000fc60007ffe0ff */
[----:B------:R-:W-:Y:S02]  /*3340*/  IMAD R71, R108, c[0x0][0x2a4], R71 ;  /* 0x0000a9006c477a24 */ /* 0x000fe400078e0247 */
[----:B--2---:R-:W-:Y:S01]  /*3350*/  @P1 FFMA.FTZ R192, R190, R192, R225 ;  /* 0x000000c0bec01223 */ /* 0x004fe200000100e1 */
[----:B------:R-:W-:Y:S01]  /*3360*/  SHF.L.U32 R225, R159, 0x2, RZ ;  /* 0x000000029fe17819 */ /* 0x000fe200000006ff */
[----:B------:R-:W-:-:S04]  /*3370*/  IMAD.WIDE.U32 R80, R108, c[0x0][0x2a0], R80 ;  /* 0x0000a8006c507a25 */ /* 0x000fc800078e0050 */
[----:B------:R-:W-:Y:S01]  /*3380*/  FFMA.FTZ R182, R182, R192, R221 ;  /* 0x000000c0b6b67223 */ /* 0x000fe200000100dd */
[----:B------:R-:W-:Y:S01]  /*3390*/  IADD3 R81, R81, R71, RZ ;  /* 0x0000004751517210 */ /* 0x000fe20007ffe0ff */
[----:B0-----:R-:W-:Y:S02]  /*33a0*/  @P2 FFMA.FTZ R194, R229, R194, R196 ;  /* 0x000000c2e5c22223 */ /* 0x001fe400000100c4 */
[-C--:B------:R-:W-:Y:S02]  /*33b0*/  FFMA.FTZ R221, R163, R182.reuse, R180 ;  /* 0x000000b6a3dd7223 */ /* 0x080fe400000100b4 */
[----:B------:R-:W-:Y:S02]  /*33c0*/  FFMA.FTZ R71, R117, R182, RZ ;  /* 0x000000b675477223 */ /* 0x000fe400000100ff */
[----:B------:R-:W-:Y:S01]  /*33d0*/  FFMA.FTZ R190, R152, R221, R219 ;  /* 0x000000dd98be7223 */ /* 0x000fe200000100db */
[----:B------:R-:W-:Y:S01]  /*33e0*/  LEA R219, P0, R80, c[0x0][0x318], 0x2 ;  /* 0x0000c60050db7a11 */ /* 0x000fe200078010ff */
[----:B------:R-:W-:Y:S01]  /*33f0*/  FFMA.FTZ R165, R194, R186, R165 ;  /* 0x000000bac2a57223 */ /* 0x000fe200000100a5 */
[----:B------:R-:W-:Y:S01]  /*3400*/  SHF.L.U64.HI R194, R159, 0x2, R142 ;  /* 0x000000029fc27819 */ /* 0x000fe2000001028e */
[----:B------:R-:W-:Y:S01]  /*3410*/  FFMA.FTZ R217, R154, R190, R217 ;  /* 0x000000be9ad97223 */ /* 0x000fe200000100d9 */
[----:B------:R-:W-:Y:S01]  /*3420*/  LEA R70, P1, R2, R219, 0x2 ;  /* 0x000000db02467211 */ /* 0x000fe200078210ff */
[----:B------:R-:W-:Y:S01]  /*3430*/  FFMA.FTZ R192, R114, R221, R71 ;  /* 0x000000dd72c07223 */ /* 0x000fe20000010047 */
[----:B------:R-:W-:Y:S01]  /*3440*/  LEA.HI.X R219, R80, c[0x0][0x31c], R81, 0x2, P0 ;  /* 0x0000c70050db7a11 */ /* 0x000fe200000f1451 */
[----:B------:R-:W-:-:S02]  /*3450*/  FFMA.FTZ R186, R156, R217, R215 ;  /* 0x000000d99cba7223 */ /* 0x000fc400000100d7 */
[----:B------:R-:W-:Y:S01]  /*3460*/  IMAD R194, R194, c[0x0][0x2b0], RZ ;  /* 0x0000ac00c2c27a24 */ /* 0x000fe200078e02ff */
[----:B------:R-:W-:Y:S01]  /*3470*/  LEA.HI.X R71, R2, R219, R3, 0x2, P1 ;  /* 0x000000db02477211 */ /* 0x000fe200008f1403 */
[----:B------:R-:W-:Y:S02]  /*3480*/  FFMA.FTZ R192, R119, R190, R192 ;  /* 0x000000be77c07223 */ /* 0x000fe400000100c0 */
[----:B------:R-:W-:Y:S02]  /*3490*/  FFMA.FTZ R198, R158, R186, R195 ;  /* 0x000000ba9ec67223 */ /* 0x000fe400000100c3 */
[----:B------:R-:W-:Y:S02]  /*34a0*/  FFMA.FTZ R169, R164, R165, R169 ;  /* 0x000000a5a4a97223 */ /* 0x000fe400000100a9 */
[----:B------:R-:W-:Y:S02]  /*34b0*/  IMAD R215, R225, c[0x0][0x2b4], R194 ;  /* 0x0000ad00e1d77a24 */ /* 0x000fe400078e02c2 */
        /* <DEDUP_REMOVED lines=8> */
[----:B------:R-:W-:Y:S01]  /*3540*/  FFMA.FTZ R184, R170, R194, R211 ;  /* 0x000000c2aab87223 */ /* 0x000fe200000100d3 */
[----:B------:R-:W-:Y:S01]  /*3550*/  IADD3 R211, P2, R2, -0x200, RZ ;  /* 0xfffffe0002d37810 */ /* 0x000fe20007f5e0ff */
[----:B------:R-:W-:Y:S02]  /*3560*/  FFMA.FTZ R209, R176, R175, R209 ;  /* 0x000000afb0d17223 */ /* 0x000fe400000100d1 */
[----:B------:R-:W-:Y:S01]  /*3570*/  FFMA.FTZ R196, R123, R192, R196 ;  /* 0x000000c07bc47223 */ /* 0x000fe200000100c4 */
[----:B------:R-:W-:Y:S01]  /*3580*/  IADD3 R80, P3, R211, R80, RZ ;  /* 0x00000050d3507210 */ /* 0x000fe20007f7e0ff */
[----:B------:R-:W-:Y:S02]  /*3590*/  FFMA.FTZ R205, R178, R209, R205 ;  /* 0x000000d1b2cd7223 */ /* 0x000fe400000100cd */
[C---:B------:R-:W-:Y:S01]  /*35a0*/  FFMA.FTZ R200, R174.reuse, R184, R191 ;  /* 0x000000b8aec87223 */ /* 0x040fe200000100bf */
[----:B------:R-:W-:Y:S01]  /*35b0*/  IADD3.X R81, R81, -0x1, R3, P3, P2 ;  /* 0xffffffff51517810 */ /* 0x000fe20001fe4403 */
[----:B------:R-:W-:-:S02]  /*35c0*/  FFMA.FTZ R203, R174, R205, R203 ;  /* 0x000000cdaecb7223 */ /* 0x000fc400000100cb */
[----:B------:R-:W-:Y:S02]  /*35d0*/  FFMA.FTZ R202, R95, R194, R196 ;  /* 0x000000c25fca7223 */ /* 0x000fe400000100c4 */
[----:B------:R-:W-:Y:S02]  /*35e0*/  FFMA.FTZ R199, R170, R203, R199 ;  /* 0x000000cbaac77223 */ /* 0x000fe400000100c7 */
[----:B------:R-:W-:Y:S02]  /*35f0*/  FFMA.FTZ R196, R178, R200, R207 ;  /* 0x000000c8b2c47223 */ /* 0x000fe400000100cf */
[----:B------:R-:W-:Y:S02]  /*3600*/  FFMA.FTZ R202, R89, R184, R202 ;  /* 0x000000b859ca7223 */ /* 0x000fe400000100ca */
[----:B------:R-:W-:Y:S02]  /*3610*/  FFMA.FTZ R193, R162, R199, R193 ;  /* 0x000000c7a2c17223 */ /* 0x000fe400000100c1 */
[----:B------:R-:W-:-:S02]  /*3620*/  FFMA.FTZ R202, R85, R200, R202 ;  /* 0x000000c855ca7223 */ /* 0x000fc400000100ca */
[-C--:B------:R-:W-:Y:S02]  /*3630*/  FFMA.FTZ R176, R176, R196.reuse, R201 ;  /* 0x000000c4b0b07223 */ /* 0x080fe400000100c9 */
[----:B------:R-:W-:Y:S02]  /*3640*/  FFMA.FTZ R189, R160, R193, R189 ;  /* 0x000000c1a0bd7223 */ /* 0x000fe400000100bd */
[----:B------:R-:W-:Y:S02]  /*3650*/  FFMA.FTZ R202, R91, R196, R202 ;  /* 0x000000c45bca7223 */ /* 0x000fe400000100ca */
[-C--:B------:R-:W-:Y:S02]  /*3660*/  FFMA.FTZ R172, R172, R176.reuse, R197 ;  /* 0x000000b0acac7223 */ /* 0x080fe400000100c5 */
[----:B------:R-:W-:Y:S01]  /*3670*/  FFMA.FTZ R183, R158, R189, R183 ;  /* 0x000000bd9eb77223 */ /* 0x000fe200000100b7 */
[----:B------:R-:W-:Y:S01]  /*3680*/  P2R R158, PR, RZ, 0x20 ;  /* 0x00000020ff9e7803 */ /* 0x000fe20000000000 */
[----:B------:R-:W-:-:S02]  /*3690*/  FFMA.FTZ R202, R87, R176, R202 ;  /* 0x000000b057ca7223 */ /* 0x000fc400000100ca */
[-C--:B------:R-:W-:Y:S02]  /*36a0*/  FFMA.FTZ R185, R185, R172.reuse, R168 ;  /* 0x000000acb9b97223 */ /* 0x080fe400000100a8 */
[----:B------:R-:W-:Y:S01]  /*36b0*/  FFMA.FTZ R179, R156, R183, R179 ;  /* 0x000000b79cb37223 */ /* 0x000fe200000100b3 */
[----:B------:R-:W-:Y:S01]  /*36c0*/  SHF.L.U32 R156, R106, 0x4, RZ ;  /* 0x000000046a9c7819 */ /* 0x000fe200000006ff */
[----:B------:R-:W-:Y:S02]  /*36d0*/  FFMA.FTZ R202, R83, R172, R202 ;  /* 0x000000ac53ca7223 */ /* 0x000fe400000100ca */
[----:B------:R-:W-:Y:S01]  /*36e0*/  FFMA.FTZ R166, R166, R185, R187 ;  /* 0x000000b9a6a67223 */ /* 0x000fe200000100bb */
[----:B------:R-:W-:Y:S01]  /*36f0*/  LEA.HI.SX32 R156, R156, R156, 0x1b ;  /* 0x0000009c9c9c7211 */ /* 0x000fe200078fdaff */
[----:B------:R-:W-:Y:S02]  /*3700*/  FFMA.FTZ R177, R154, R179, R177 ;  /* 0x000000b39ab17223 */ /* 0x000fe400000100b1 */
[----:B------:R-:W-:-:S02]  /*3710*/  FFMA.FTZ R202, R82, R185, R202 ;  /* 0x000000b952ca7223 */ /* 0x000fc400000100ca */
[-C--:B------:R-:W-:Y:S02]  /*3720*/  FFMA.FTZ R181, R164, R166.reuse, R181 ;  /* 0x000000a6a4b57223 */ /* 0x080fe400000100b5 */
[----:B------:R-:W-:Y:S02]  /*3730*/  FFMA.FTZ R167, R152, R177, R167 ;  /* 0x000000b198a77223 */ /* 0x000fe400000100a7 */
[----:B------:R-:W-:Y:S02]  /*3740*/  FFMA.FTZ R202, R125, R166, R202 ;  /* 0x000000a67dca7223 */ /* 0x000fe400000100ca */
[----:B------:R-:W-:Y:S02]  /*3750*/  FMUL.FTZ R187, R84, R181 ;  /* 0x000000b554bb7220 */ /* 0x000fe40000410000 */
[----:B------:R-:W-:Y:S02]  /*3760*/  FFMA.FTZ R163, R163, R167, R150 ;  /* 0x000000a7a3a37223 */ /* 0x000fe40000010096 */
[----:B------:R-:W-:-:S02]  /*3770*/  FADD.FTZ R152, R202, R187 ;  /* 0x000000bbca987221 */ /* 0x000fc40000010000 */
[----:B------:R-:W-:Y:S02]  /*3780*/  FFMA.FTZ R182, -R157, R20, R182 ;  /* 0x000000149db67223 */ /* 0x000fe400000101b6 */
[----:B------:R-:W-:Y:S02]  /*3790*/  FMUL.FTZ R187, R127, R163 ;  /* 0x000000a37fbb7220 */ /* 0x000fe40000410000 */
[C---:B-1----:R-:W-:Y:S02]  /*37a0*/  FFMA.FTZ R69, R188.reuse, R69, R223 ;  /* 0x00000045bc457223 */ /* 0x042fe400000100df */
[----:B------:R-:W-:Y:S02]  /*37b0*/  FMUL.FTZ R68, R188, R68 ;  /* 0x00000044bc447220 */ /* 0x000fe40000410000 */
[----:B------:R-:W-:Y:S02]  /*37c0*/  FADD.FTZ R180, -R180, R221 ;  /* 0x000000ddb4b47221 */ /* 0x000fe40000010100 */
[----:B------:R-:W-:Y:S01]  /*37d0*/  FMUL.FTZ R150, R86, R167 ;  /* 0x000000a756967220 */ /* 0x000fe20000410000 */
[----:B------:R0:W-:Y:S01]  /*37e0*/  @!P5 STS.64 [R161.X8+0x1b48], R68 ;  /* 0x001b4844a100d388 */ /* 0x0001e20000008a00 */
[----:B------:R-:W-:-:S02]  /*37f0*/  FFMA.FTZ R197, R182, R187, RZ ;  /* 0x000000bbb6c57223 */ /* 0x000fc400000100ff */
[----:B------:R-:W-:Y:S02]  /*3800*/  FADD.FTZ R168, -R168, R185 ;  /* 0x000000b9a8a87221 */ /* 0x000fe40000010100 */
[----:B------:R-:W-:Y:S02]  /*3810*/  FMUL.FTZ R185, R141, R169 ;  /* 0x000000a98db97220 */ /* 0x000fe40000410000 */
[----:B------:R-:W-:Y:S02]  /*3820*/  FFMA.FTZ R190, -R155, R22, R190 ;  /* 0x000000169bbe7223 */ /* 0x000fe400000101be */
[----:B------:R-:W-:Y:S02]  /*3830*/  FFMA.FTZ R197, R180, R150, R197 ;  /* 0x00000096b4c57223 */ /* 0x000fe400000100c5 */
[----:B------:R-:W-:Y:S02]  /*3840*/  FMUL.FTZ R201, R18, R185 ;  /* 0x000000b912c97220 */ /* 0x000fe40000410000 */
[----:B0-----:R-:W-:-:S02]  /*3850*/  FMUL.FTZ R69, R129, R177 ;  /* 0x000000b181457220 */ /* 0x001fc40000410000 */
[----:B------:R-:W-:Y:S01]  /*3860*/  FFMA.FTZ R217, -R138, R23, R217 ;  /* 0x000000178ad97223 */ /* 0x000fe200000101d9 */
[----:B------:R0:W-:Y:S01]  /*3870*/  STS [R156.X4+0x888], R201 ;  /* 0x000888c99c007388 */ /* 0x0001e20000004800 */
[----:B------:R-:W-:Y:S02]  /*3880*/  FMUL.FTZ R158, R88, R179 ;  /* 0x000000b3589e7220 */ /* 0x000fe40000410000 */
[----:B------:R-:W-:Y:S02]  /*3890*/  FFMA.FTZ R68, R190, R69, R197 ;  /* 0x00000045be447223 */ /* 0x000fe400000100c5 */
[----:B------:R-:W-:Y:S02]  /*38a0*/  FMUL.FTZ R174, R122, R171 ;  /* 0x000000ab7aae7220 */ /* 0x000fe40000410000 */
[----:B------:R-:W-:Y:S02]  /*38b0*/  FMUL.FTZ R154, R146, R165 ;  /* 0x000000a5929a7220 */ /* 0x000fe40000410000 */
[----:B------:R-:W-:-:S02]  /*38c0*/  FFMA.FTZ R186, -R153, R24, R186 ;  /* 0x0000001899ba7223 */ /* 0x000fc400000101ba */
[----:B0-----:R-:W-:Y:S02]  /*38d0*/  FMUL.FTZ R201, R131, R183 ;  /* 0x000000b783c97220 */ /* 0x001fe40000410000 */
[----:B------:R-:W-:Y:S02]  /*38e0*/  FFMA.FTZ R197, R217, R158, R68 ;  /* 0x0000009ed9c57223 */ /* 0x000fe40000010044 */
[----:B------:R-:W-:Y:S02]  /*38f0*/  FMUL.FTZ R207, R17, R174 ;  /* 0x000000ae11cf7220 */ /* 0x000fe40000410000 */
[----:B------:R-:W-:Y:S02]  /*3900*/  FADD.FTZ R195, -R195, R198 ;  /* 0x000000c6c3c37221 */ /* 0x000fe40000010100 */
[----:B------:R-:W-:Y:S01]  /*3910*/  FMUL.FTZ R213, R19, R154 ;  /* 0x0000009a13d57220 */ /* 0x000fe20000410000 */
[----:B------:R0:W-:Y:S01]  /*3920*/  STS [R156.X4+0x884], R207 ;  /* 0x000884cf9c007388 */ /* 0x0001e20000004800 */
[----:B------:R-:W-:-:S02]  /*3930*/  FMUL.FTZ R160, R90, R189 ;  /* 0x000000bd5aa07220 */ /* 0x000fc40000410000 */
[----:B------:R-:W-:Y:S01]  /*3940*/  FFMA.FTZ R68, R186, R201, R197 ;  /* 0x000000c9ba447223 */ /* 0x000fe200000100c5 */
[----:B------:R1:W-:Y:S01]  /*3950*/  STS [R156.X4+0x88c], R213 ;  /* 0x00088cd59c007388 */ /* 0x0003e20000004800 */
[----:B------:R-:W-:Y:S02]  /*3960*/  FMUL.FTZ R231, R139, R173 ;  /* 0x000000ad8be77220 */ /* 0x000fe40000410000 */
[----:B------:R-:W-:Y:S02]  /*3970*/  FFMA.FTZ R192, -R151, R26, R192 ;  /* 0x0000001a97c07223 */ /* 0x000fe400000101c0 */
[----:B------:R-:W-:Y:S02]  /*3980*/  FFMA.FTZ R197, R195, R160, R68 ;  /* 0x000000a0c3c57223 */ /* 0x000fe40000010044 */
[----:B0-----:R-:W-:Y:S02]  /*3990*/  FMUL.FTZ R207, R133, R193 ;  /* 0x000000c185cf7220 */ /* 0x001fe40000410000 */
[----:B------:R-:W-:-:S02]  /*39a0*/  FFMA.FTZ R194, -R134, R27, R194 ;  /* 0x0000001b86c27223 */ /* 0x000fc400000101c2 */
[----:B-1----:R-:W-:Y:S02]  /*39b0*/  FMUL.FTZ R213, R16, R231 ;  /* 0x000000e710d57220 */ /* 0x002fe40000410000 */
[----:B------:R-:W-:Y:S02]  /*39c0*/  FMUL.FTZ R68, R92, R199 ;  /* 0x000000c75c447220 */ /* 0x000fe40000410000 */
[----:B------:R-:W-:Y:S01]  /*39d0*/  FFMA.FTZ R197, R192, R207, R197 ;  /* 0x000000cfc0c57223 */ /* 0x000fe200000100c5 */
[----:B------:R0:W-:Y:S01]  /*39e0*/  STS [R156.X4+0x880], R213 ;  /* 0x000880d59c007388 */ /* 0x0001e20000004800 */
[----:B------:R-:W-:-:S04]  /*39f0*/  IMAD.WIDE.U32 R70, R225, c[0x0][0x2b0], R70 ;  /* 0x0000ac00e1467a25 */ /* 0x000fc800078e0046 */
[----:B------:R-:W-:Y:S01]  /*3a00*/  FFMA.FTZ R184, -R149, R28, R184 ;  /* 0x0000001c95b87223 */ /* 0x000fe200000101b8 */
[----:B------:R-:W-:Y:S01]  /*3a10*/  IADD3 R71, R71, R215, RZ ;  /* 0x000000d747477210 */ /* 0x000fe20007ffe0ff */
[----:B------:R-:W-:Y:S02]  /*3a20*/  FFMA.FTZ R197, R194, R68, R197 ;  /* 0x00000044c2c57223 */ /* 0x000fe400000100c5 */
[----:B------:R-:W-:Y:S02]  /*3a30*/  FADD.FTZ R191, -R191, R200 ;  /* 0x000000c8bfbf7221 */ /* 0x000fe40000010100 */
[----:B0-----:R-:W-:Y:S02]  /*3a40*/  FMUL.FTZ R213, R135, R203 ;  /* 0x000000cb87d57220 */ /* 0x001fe40000410000 */
[----:B------:R-:W-:Y:S02]  /*3a50*/  FMUL.FTZ R164, R94, R205 ;  /* 0x000000cd5ea47220 */ /* 0x000fe40000410000 */
[----:B------:R-:W-:-:S02]  /*3a60*/  FFMA.FTZ R162, R184, R213, R197 ;  /* 0x000000d5b8a27223 */ /* 0x000fc400000100c5 */
[----:B------:R-:W-:Y:S02]  /*3a70*/  FMUL.FTZ R215, R10, R207 ;  /* 0x000000cf0ad77220 */ /* 0x000fe40000410000 */
[----:B------:R-:W-:Y:S02]  /*3a80*/  FMUL.FTZ R207, R8, R201 ;  /* 0x000000c908cf7220 */ /* 0x000fe40000410000 */
[----:B------:R-:W-:Y:S01]  /*3a90*/  FMUL.FTZ R225, R137, R209 ;  /* 0x000000d189e17220 */ /* 0x000fe20000410000 */
[----:B------:R-:W-:Y:S01]  /*3aa0*/  STS [R156.X4+0x868], R215 ;  /* 0x000868d79c007388 */ /* 0x000fe20000004800 */
[----:B------:R-:W-:Y:S02]  /*3ab0*/  FFMA.FTZ R197, R191, R164, R162 ;  /* 0x000000a4bfc57223 */ /* 0x000fe400000100a2 */
[----:B------:R-:W-:Y:S01]  /*3ac0*/  FFMA.FTZ R196, -R147, R30, R196 ;  /* 0x0000001e93c47223 */ /* 0x000fe200000101c4 */
[----:B------:R-:W-:Y:S01]  /*3ad0*/  STS [R156.X4+0x860], R207 ;  /* 0x000860cf9c007388 */ /* 0x000fe20000004800 */
[----:B------:R-:W-:Y:S01]  /*3ae0*/  FMUL.FTZ R201, R7, R158 ;  /* 0x0000009e07c97220 */ /* 0x000fe20000410000 */
[----:B------:R-:W-:Y:S01]  /*3af0*/  IADD3 R158, -R211, c[0x0][0x168], -R106 ;  /* 0x00005a00d39e7a10 */ /* 0x000fe20007ffe96a */
[----:B------:R-:W-:Y:S01]  /*3b00*/  FMUL.FTZ R221, R12, R213 ;  /* 0x000000d50cdd7220 */ /* 0x000fe20000410000 */
[----:B------:R-:W-:Y:S01]  /*3b10*/  IADD3 R211, R106, 0x20, RZ ;  /* 0x000000206ad37810 */ /* 0x000fe20007ffe0ff */
[----:B------:R-:W-:Y:S01]  /*3b20*/  FMUL.FTZ R170, R120, R175 ;  /* 0x000000af78aa7220 */ /* 0x000fe20000410000 */
[----:B------:R-:W-:Y:S01]  /*3b30*/  ISETP.GE.AND P0, PT, R158, 0x1, PT ;  /* 0x000000019e00780c */ /* 0x000fe20003f06270 */
[----:B------:R-:W-:Y:S01]  /*3b40*/  FFMA.FTZ R197, R196, R225, R197 ;  /* 0x000000e1c4c57223 */ /* 0x000fe200000100c5 */
[----:B------:R0:W-:Y:S01]  /*3b50*/  STS [R156.X4+0x870], R221 ;  /* 0x000870dd9c007388 */ /* 0x0001e20000004800 */
[----:B------:R-:W-:Y:S01]  /*3b60*/  FFMA.FTZ R176, -R130, R31, R176 ;  /* 0x0000001f82b07223 */ /* 0x000fe200000101b0 */
[----:B------:R-:W-:Y:S01]  /*3b70*/  ISETP.GE.AND P1, PT, R158, 0x21, PT ;  /* 0x000000219e00780c */ /* 0x000fe20003f26270 */
[----:B------:R-:W-:Y:S01]  /*3b80*/  FFMA.FTZ R172, -R145, R32, R172 ;  /* 0x0000002091ac7223 */ /* 0x000fe200000101ac */
[----:B------:R1:W-:Y:S01]  /*3b90*/  STS [R156.X4+0x85c], R201 ;  /* 0x00085cc99c007388 */ /* 0x0003e20000004800 */
[----:B------:R-:W-:Y:S01]  /*3ba0*/  FMUL.FTZ R229, R15, R170 ;  /* 0x000000aa0fe57220 */ /* 0x000fe20000410000 */
[----:B------:R-:W-:Y:S01]  /*3bb0*/  LEA.HI.SX32 R211, R211, R106, 0x1b ;  /* 0x0000006ad3d37211 */ /* 0x000fe200078fdaff */
[----:B------:R-:W-:-:S02]  /*3bc0*/  FMUL.FTZ R227, R14, R225 ;  /* 0x000000e10ee37220 */ /* 0x000fc40000410000 */
[----:B------:R-:W-:Y:S01]  /*3bd0*/  FMUL.FTZ R223, R13, R164 ;  /* 0x000000a40ddf7220 */ /* 0x000fe20000410000 */
[----:B------:R1:W-:Y:S01]  /*3be0*/  STS [R156.X4+0x87c], R229 ;  /* 0x00087ce59c007388 */ /* 0x0003e20000004800 */
[----:B0-----:R-:W-:Y:S02]  /*3bf0*/  FFMA.FTZ R221, R176, R170, R197 ;  /* 0x000000aab0dd7223 */ /* 0x001fe400000100c5 */
[----:B------:R-:W-:Y:S01]  /*3c00*/  FMUL.FTZ R197, R6, R69 ;  /* 0x0000004506c57220 */ /* 0x000fe20000410000 */
[----:B------:R1:W-:Y:S01]  /*3c10*/  STS [R156.X4+0x878], R227 ;  /* 0x000878e39c007388 */ /* 0x0003e20000004800 */
[----:B------:R-:W-:Y:S02]  /*3c20*/  FMUL.FTZ R219, R11, R68 ;  /* 0x000000440bdb7220 */ /* 0x000fe40000410000 */
[----:B------:R-:W-:Y:S01]  /*3c30*/  FMUL.FTZ R213, R9, R160 ;  /* 0x000000a009d57220 */ /* 0x000fe20000410000 */
[----:B------:R1:W-:Y:S01]  /*3c40*/  STS [R156.X4+0x874], R223 ;  /* 0x000874df9c007388 */ /* 0x0003e20000004800 */
[----:B------:R-:W-:-:S02]  /*3c50*/  FMUL.FTZ R69, R5, R150 ;  /* 0x0000009605457220 */ /* 0x000fc40000410000 */
[----:B------:R-:W-:Y:S01]  /*3c60*/  FMUL.FTZ R187, R4, R187 ;  /* 0x000000bb04bb7220 */ /* 0x000fe20000410000 */
[----:B------:R1:W-:Y:S01]  /*3c70*/  STS [R156.X4+0x86c], R219 ;  /* 0x00086cdb9c007388 */ /* 0x0003e20000004800 */
[----:B------:R-:W-:Y:S02]  /*3c80*/  FFMA.FTZ R221, R172, R231, R221 ;  /* 0x000000e7acdd7223 */ /* 0x000fe400000100dd */
[----:B------:R-:W-:Y:S01]  /*3c90*/  FFMA.FTZ R166, -R143, R34, R166 ;  /* 0x000000228fa67223 */ /* 0x000fe200000101a6 */
[----:B------:R1:W-:Y:S01]  /*3ca0*/  STS [R156.X4+0x864], R213 ;  /* 0x000864d59c007388 */ /* 0x0003e20000004800 */
[----:B------:R-:W-:Y:S02]  /*3cb0*/  FFMA.FTZ R221, R168, R174, R221 ;  /* 0x000000aea8dd7223 */ /* 0x000fe400000100dd */
[----:B------:R-:W-:Y:S01]  /*3cc0*/  FFMA.FTZ R181, -R126, R35, R181 ;  /* 0x000000237eb57223 */ /* 0x000fe200000101b5 */
[----:B------:R1:W-:Y:S01]  /*3cd0*/  STS [R156.X4+0x858], R197 ;  /* 0x000858c59c007388 */ /* 0x0003e20000004800 */
[----:B------:R-:W-:-:S02]  /*3ce0*/  FFMA.FTZ R221, R166, R185, R221 ;  /* 0x000000b9a6dd7223 */ /* 0x000fc400000100dd */
[----:B------:R-:W-:Y:S01]  /*3cf0*/  FMUL.FTZ R154, R181, R154 ;  /* 0x0000009ab59a7220 */ /* 0x000fe20000410000 */
[----:B------:R1:W-:Y:S04]  /*3d00*/  STS [R156.X4+0x854], R69 ;  /* 0x000854459c007388 */ /* 0x0003e80000004800 */
[----:B------:R1:W-:Y:S04]  /*3d10*/  STS [R156.X4+0x850], R187 ;  /* 0x000850bb9c007388 */ /* 0x0003e80000004800 */
        /* <DEDUP_REMOVED lines=11> */
.L_x_6210:
[----:B-1----:R-:W-:Y:S05]  /*3dd0*/  BSYNC B0 ;  /* 0x0000000000007941 */ /* 0x002fea0003800000 */
.L_x_6209:
[----:B------:R-:W1:Y:S01]  /*3de0*/  LDS R211, [R211.X4+0x8d0] ;  /* 0x0008d000d3d37984 */ /* 0x000e620000004800 */
[----:B------:R-:W-:Y:S01]  /*3df0*/  BSSY B0, `(.L_x_6211) ;  /* 0x0000006000007945 */ /* 0x000fe20003800000 */
[----:B0-----:R-:W-:Y:S01]  /*3e00*/  FADD.FTZ R68, R221, R154 ;  /* 0x0000009add447221 */ /* 0x001fe20000010000 */
[C---:B------:R-:W-:Y:S02]  /*3e10*/  IADD3 R69, R106.reuse, 0x40, RZ ;  /* 0x000000406a457810 */ /* 0x040fe40007ffe0ff */
[----:B------:R-:W-:Y:S01]  /*3e20*/  IADD3 R81, R106, 0x60, RZ ;  /* 0x000000606a517810 */ /* 0x000fe20007ffe0ff */
[----:B------:R-:W-:Y:S05]  /*3e30*/  @!P1 BRA `(.L_x_6212) ;  /* 0x0000001000009947 */ /* 0x000fea0003800000 */
[----:B-1----:R0:W-:Y:S02]  /*3e40*/  RED.E.ADD.F32.FTZ.RN.STRONG.GPU [R70.64+-0x780], R211 ;  /* 0xfff880d34600798e */ /* 0x0021e4000c10e784 */
.L_x_6212:
[----:B------:R-:W-:Y:S05]  /*3e50*/  BSYNC B0 ;  /* 0x0000000000007941 */ /* 0x000fea0003800000 */
.L_x_6211:
        /* <DEDUP_REMOVED lines=14> */
.L_x_6214:
[----:B------:R-:W-:Y:S05]  /*3f40*/  BSYNC B0 ;  /* 0x0000000000007941 */ /* 0x000fea0003800000 */
.L_x_6213:
[----:B------:R-:W3:Y:S01]  /*3f50*/  LDS R81, [R81.X4+0x9d0] ;  /* 0x0009d00051517984 */ /* 0x000ee20000004800 */
[----:B------:R-:W-:Y:S01]  /*3f60*/  BSSY B0, `(.L_x_6215) ;  /* 0x0000005000007945 */ /* 0x000fe20003800000 */
[----:B--2---:R-:W-:Y:S02]  /*3f70*/  IADD3 R69, R106, 0xa0, RZ ;  /* 0x000000a06a457810 */ /* 0x004fe40007ffe0ff */
[----:B------:R-:W-:Y:S01]  /*3f80*/  LEA.HI.SX32 R185, R185, R106, 0x1b ;  /* 0x0000006ab9b97211 */ /* 0x000fe200078fdaff */
[----:B------:R-:W-:Y:S05]  /*3f90*/  @!P0 BRA `(.L_x_6216) ;  /* 0x0000001000008947 */ /* 0x000fea0003800000 */
[----:B---3--:R2:W-:Y:S02]  /*3fa0*/  RED.E.ADD.F32.FTZ.RN.STRONG.GPU [R70.64+-0x680], R81 ;  /* 0xfff980514600798e */ /* 0x0085e4000c10e784 */
.L_x_6216:
[----:B------:R-:W-:Y:S05]  /*3fb0*/  BSYNC B0 ;  /* 0x0000000000007941 */ /* 0x000fea0003800000 */
.L_x_6215:
[----:B------:R-:W4:Y:S01]  /*3fc0*/  LDS R185, [R185.X4+0xa50] ;  /* 0x000a5000b9b97984 */ /* 0x000f220000004800 */
[----:B------:R-:W-:Y:S01]  /*3fd0*/  BSSY B0, `(.L_x_6217) ;  /* 0x0000005000007945 */ /* 0x000fe20003800000 */
[----:B--23--:R-:W-:Y:S02]  /*3fe0*/  IADD3 R81, R106, 0xc0, RZ ;  /* 0x000000c06a517810 */ /* 0x00cfe40007ffe0ff */
[----:B------:R-:W-:Y:S01]  /*3ff0*/  LEA.HI.SX32 R69, R69, R106, 0x1b ;  /* 0x0000006a45457211 */ /* 0x000fe200078fdaff */
[----:B------:R-:W-:Y:S05]  /*4000*/  @!P1 BRA `(.L_x_6218) ;  /* 0x0000001000009947 */ /* 0x000fea0003800000 */
[----:B----4-:R2:W-:Y:S02]  /*4010*/  RED.E.ADD.F32.FTZ.RN.STRONG.GPU [R70.64+-0x600], R185 ;  /* 0xfffa00b94600798e */ /* 0x0105e4000c10e784 */
.L_x_6218:
[----:B------:R-:W-:Y:S05]  /*4020*/  BSYNC B0 ;  /* 0x0000000000007941 */ /* 0x000fea0003800000 */
.L_x_6217:
[----:B------:R-:W3:Y:S01]  /*4030*/  LDS R69, [R69.X4+0xad0] ;  /* 0x000ad00045457984 */ /* 0x000ee20000004800 */
[----:B------:R-:W-:Y:S01]  /*4040*/  BSSY B0, `(.L_x_6219) ;  /* 0x0000005000007945 */ /* 0x000fe20003800000 */
[----:B--2-4-:R-:W-:-:S02]  /*4050*/  IADD3 R185, R106, 0xe0, RZ ;  /* 0x000000e06ab97810 */ /* 0x014fc40007ffe0ff */
[----:B------:R-:W-:Y:S01]  /*4060*/  LEA.HI.SX32 R81, R81, R106, 0x1b ;  /* 0x0000006a51517211 */ /* 0x000fe200078fdaff */
[----:B------:R-:W-:Y:S05]  /*4070*/  @!P2 BRA `(.L_x_6220) ;  /* 0x000000100000a947 */ /* 0x000fea0003800000 */
[----:B---3--:R2:W-:Y:S02]  /*4080*/  RED.E.ADD.F32.FTZ.RN.STRONG.GPU [R70.64+-0x580], R69 ;  /* 0xfffa80454600798e */ /* 0x0085e4000c10e784 */
.L_x_6220:
[----:B------:R-:W-:Y:S05]  /*4090*/  BSYNC B0 ;  /* 0x0000000000007941 */ /* 0x000fea0003800000 */
.L_x_6219:
[----:B------:R-:W4:Y:S01]  /*40a0*/  LDS R81, [R81.X4+0xb50] ;  /* 0x000b500051517984 */ /* 0x000f220000004800 */
[----:B------:R-:W-:Y:S01]  /*40b0*/  BSSY B0, `(.L_x_6221) ;  /* 0x0000005000007945 */ /* 0x000fe20003800000 */
[----:B--23--:R-:W-:Y:S02]  /*40c0*/  IADD3 R69, R106, 0x100, RZ ;  /* 0x000001006a457810 */ /* 0x00cfe40007ffe0ff */
[----:B------:R-:W-:Y:S01]  /*40d0*/  LEA.HI.SX32 R185, R185, R106, 0x1b ;  /* 0x0000006ab9b97211 */ /* 0x000fe200078fdaff */
[----:B------:R-:W-:Y:S05]  /*40e0*/  @!P3 BRA `(.L_x_6222) ;  /* 0x000000100000b947 */ /* 0x000fea0003800000 */
[----:B----4-:R2:W-:Y:S02]  /*40f0*/  RED.E.ADD.F32.FTZ.RN.STRONG.GPU [R70.64+-0x500], R81 ;  /* 0xfffb00514600798e */ /* 0x0105e4000c10e784 */
.L_x_6222:
[----:B------:R-:W-:Y:S05]  /*4100*/  BSYNC B0 ;  /* 0x0000000000007941 */ /* 0x000fea0003800000 */
.L_x_6221:
[----:B------:R-:W3:Y:S01]  /*4110*/  LDS R185, [R185.X4+0xbd0] ;  /* 0x000bd000b9b97984 */ /* 0x000ee20000004800 */
[----:B------:R-:W-:Y:S01]  /*4120*/  BSSY B0, `(.L_x_6223) ;  /* 0x0000004000007945 */ /* 0x000fe20003800000 */
[----:B------:R-:W-:Y:S01]  /*4130*/  LEA.HI.SX32 R69, R69, R106, 0x1b ;  /* 0x0000006a45457211 */ /* 0x000fe200078fdaff */
[----:B------:R-:W-:Y:S05]  /*4140*/  @!P4 BRA `(.L_x_6224) ;  /* 0x000000100000c947 */ /* 0x000fea0003800000 */
[----:B---3--:R3:W-:Y:S02]  /*4150*/  RED.E.ADD.F32.FTZ.RN.STRONG.GPU [R70.64+-0x480], R185 ;  /* 0xfffb80b94600798e */ /* 0x0087e4000c10e784 */
.L_x_6224:
[----:B------:R-:W-:Y:S05]  /*4160*/  BSYNC B0 ;  /* 0x0000000000007941 */ /* 0x000fea0003800000 */
.L_x_6223:
[----:B------:R-:W0:Y:S01]  /*4170*/  LDS R69, [R69.X4+0xc50] ;  /* 0x000c500045457984 */ /* 0x000e220000004800 */
[----:B------:R-:W-:Y:S01]  /*4180*/  BSSY B0, `(.L_x_6225) ;  /* 0x0000005000007945 */ /* 0x000fe20003800000 */
[----:B--2-4-:R-:W-:-:S02]  /*4190*/  IADD3 R81, R106, 0x120, RZ ;  /* 0x000001206a517810 */ /* 0x014fc40007ffe0ff */
[----:B---3--:R-:W-:Y:S01]  /*41a0*/  IADD3 R185, R106, 0x140, RZ ;  /* 0x000001406ab97810 */ /* 0x008fe20007ffe0ff */
[----:B------:R-:W-:Y:S05]  /*41b0*/  @!P5 BRA `(.L_x_6226) ;  /* 0x000000100000d947 */ /* 0x000fea0003800000 */
[----:B0-----:R0:W-:Y:S02]  /*41c0*/  RED.E.ADD.F32.FTZ.RN.STRONG.GPU [R70.64+-0x400], R69 ;  /* 0xfffc00454600798e */ /* 0x0011e4000c10e784 */
.L_x_6226:
[----:B------:R-:W-:Y:S05]  /*41d0*/  BSYNC B0 ;  /* 0x0000000000007941 */ /* 0x000fea0003800000 */
.L_x_6225:
        /* <DEDUP_REMOVED lines=14> */
.L_x_6228:
[----:B------:R-:W-:Y:S05]  /*42c0*/  BSYNC B0 ;  /* 0x0000000000007941 */ /* 0x000fea0003800000 */
.L_x_6227:
[----:B------:R-:W2:Y:S01]  /*42d0*/  LDS R185, [R185.X4+0xd50] ;  /* 0x000d5000b9b97984 */ /* 0x000ea20000004800 */
[----:B------:R-:W-:Y:S01]  /*42e0*/  BSSY B0, `(.L_x_6229) ;  /* 0x0000005000007945 */ /* 0x000fe20003800000 */
[----:B0-----:R-:W-:-:S02]  /*42f0*/  IADD3 R81, R106, 0x180, RZ ;  /* 0x000001806a517810 */ /* 0x001fc40007ffe0ff */
[----:B------:R-:W-:Y:S01]  /*4300*/  LEA.HI.SX32 R69, R69, R106, 0x1b ;  /* 0x0000006a45457211 */ /* 0x000fe200078fdaff */
[----:B------:R-:W-:Y:S05]  /*4310*/  @!P0 BRA `(.L_x_6230) ;  /* 0x0000001000008947 */ /* 0x000fea0003800000 */
[----:B--2---:R0:W-:Y:S02]  /*4320*/  RED.E.ADD.F32.FTZ.RN.STRONG.GPU [R70.64+-0x300], R185 ;  /* 0xfffd00b94600798e */ /* 0x0041e4000c10e784 */
.L_x_6230:
[----:B------:R-:W-:Y:S05]  /*4330*/  BSYNC B0 ;  /* 0x0000000000007941 */ /* 0x000fea0003800000 */
.L_x_6229:
[----:B------:R-:W3:Y:S01]  /*4340*/  LDS R69, [R69.X4+0xdd0] ;  /* 0x000dd00045457984 */ /* 0x000ee20000004800 */
[----:B------:R-:W-:Y:S01]  /*4350*/  BSSY B0, `(.L_x_6231) ;  /* 0x0000005000007945 */ /* 0x000fe20003800000 */
[----:B0-2---:R-:W-:Y:S02]  /*4360*/  IADD3 R185, R106, 0x1a0, RZ ;  /* 0x000001a06ab97810 */ /* 0x005fe40007ffe0ff */
[----:B------:R-:W-:Y:S01]  /*4370*/  LEA.HI.SX32 R81, R81, R106, 0x1b ;  /* 0x0000006a51517211 */ /* 0x000fe200078fdaff */
[----:B------:R-:W-:Y:S05]  /*4380*/  @!P1 BRA `(.L_x_6232) ;  /* 0x0000001000009947 */ /* 0x000fea0003800000 */
[----:B---3--:R0:W-:Y:S02]  /*4390*/  RED.E.ADD.F32.FTZ.RN.STRONG.GPU [R70.64+-0x280], R69 ;  /* 0xfffd80454600798e */ /* 0x0081e4000c10e784 */
.L_x_6232:
[----:B------:R-:W-:Y:S05]  /*43a0*/  BSYNC B0 ;  /* 0x0000000000007941 */ /* 0x000fea0003800000 */
.L_x_6231:
[----:B------:R-:W2:Y:S01]  /*43b0*/  LDS R81, [R81.X4+0xe50] ;  /* 0x000e500051517984 */ /* 0x000ea20000004800 */
[----:B------:R-:W-:Y:S01]  /*43c0*/  BSSY B0, `(.L_x_6233) ;  /* 0x0000005000007945 */ /* 0x000fe20003800000 */
[----:B0--3--:R-:W-:Y:S02]  /*43d0*/  IADD3 R69, R106, 0x1c0, RZ ;  /* 0x000001c06a457810 */ /* 0x009fe40007ffe0ff */
[----:B------:R-:W-:Y:S01]  /*43e0*/  LEA.HI.SX32 R185, R185, R106, 0x1b ;  /* 0x0000006ab9b97211 */ /* 0x000fe200078fdaff */
[----:B------:R-:W-:Y:S05]  /*43f0*/  @!P2 BRA `(.L_x_6234) ;  /* 0x000000100000a947 */ /* 0x000fea0003800000 */
[----:B--2---:R0:W-:Y:S02]  /*4400*/  RED.E.ADD.F32.FTZ.RN.STRONG.GPU [R70.64+-0x200], R81 ;  /* 0xfffe00514600798e */ /* 0x0041e4000c10e784 */
.L_x_6234:
[----:B------:R-:W-:Y:S05]  /*4410*/  BSYNC B0 ;  /* 0x0000000000007941 */ /* 0x000fea0003800000 */
.L_x_6233:
[----:B------:R-:W3:Y:S01]  /*4420*/  LDS R185, [R185.X4+0xed0] ;  /* 0x000ed000b9b97984 */ /* 0x000ee20000004800 */
[----:B------:R-:W-:Y:S01]  /*4430*/  BSSY B0, `(.L_x_6235) ;  /* 0x0000005000007945 */ /* 0x000fe20003800000 */
[----:B0-2---:R-:W-:-:S02]  /*4440*/  IADD3 R81, R106, 0x1e0, RZ ;  /* 0x000001e06a517810 */ /* 0x005fc40007ffe0ff */
[----:B------:R-:W-:Y:S01]  /*4450*/  LEA.HI.SX32 R69, R69, R106, 0x1b ;  /* 0x0000006a45457211 */ /* 0x000fe200078fdaff */
[----:B------:R-:W-:Y:S05]  /*4460*/  @!P3 BRA `(.L_x_6236) ;  /* 0x000000100000b947 */ /* 0x000fea0003800000 */
[----:B---3--:R0:W-:Y:S02]  /*4470*/  RED.E.ADD.F32.FTZ.RN.STRONG.GPU [R70.64+-0x180], R185 ;  /* 0xfffe80b94600798e */ /* 0x0081e4000c10e784 */
.L_x_6236:
[----:B------:R-:W-:Y:S05]  /*4480*/  BSYNC B0 ;  /* 0x0000000000007941 */ /* 0x000fea0003800000 */
.L_x_6235:
[----:B------:R-:W2:Y:S01]  /*4490*/  LDS R69, [R69.X4+0xf50] ;  /* 0x000f500045457984 */ /* 0x000ea20000004800 */
[----:B------:R-:W-:Y:S01]  /*44a0*/  BSSY B0, `(.L_x_6237) ;  /* 0x0000004000007945 */ /* 0x000fe20003800000 */
[----:B------:R-:W-:Y:S01]  /*44b0*/  LEA.HI.SX32 R81, R81, R106, 0x1b ;  /* 0x0000006a51517211 */ /* 0x000fe200078fdaff */
[----:B------:R-:W-:Y:S05]  /*44c0*/  @!P4 BRA `(.L_x_6238) ;  /* 0x000000100000c947 */ /* 0x000fea0003800000 */
[----:B--2---:R2:W-:Y:S02]  /*44d0*/  RED.E.ADD.F32.FTZ.RN.STRONG.GPU [R70.64+-0x100], R69 ;  /* 0xffff00454600798e */ /* 0x0045e4000c10e784 */
.L_x_6238:
[----:B------:R-:W-:Y:S05]  /*44e0*/  BSYNC B0 ;  /* 0x0000000000007941 */ /* 0x000fea0003800000 */
.L_x_6237:
[----:B------:R-:W4:Y:S01]  /*44f0*/  LDS R81, [R81.X4+0xfd0] ;  /* 0x000fd00051517984 */ /* 0x000f220000004800 */
[----:B------:R-:W-:Y:S01]  /*4500*/  BSSY B0, `(.L_x_6239) ;  /* 0x0000003000007945 */ /* 0x000fe20003800000 */
[----:B------:R-:W-:Y:S05]  /*4510*/  @!P5 BRA `(.L_x_6240) ;  /* 0x000000100000d947 */ /* 0x000fea0003800000 */
[----:B----4-:R4:W-:Y:S02]  /*4520*/  RED.E.ADD.F32.FTZ.RN.STRONG.GPU [R70.64+-0x80], R81 ;  /* 0xffff80514600798e */ /* 0x0109e4000c10e784 */
.L_x_6240:
[----:B------:R-:W-:Y:S05]  /*4530*/  BSYNC B0 ;  /* 0x0000000000007941 */ /* 0x000fea0003800000 */
.L_x_6239:
        /* <DEDUP_REMOVED lines=10> */
[-C--:B------:R-:W-:Y:S02]  /*45e0*/  FMUL.FTZ R30, R27, R199.reuse ;  /* 0x000000c71b1e7220 */ /* 0x080fe40000410000 */
[----:B------:R-:W-:Y:S02]  /*45f0*/  FMUL.FTZ R199, R124, R199 ;  /* 0x000000c77cc77220 */ /* 0x000fe40000410000 */
[----:B------:R-:W-:Y:S02]  /*4600*/  FMUL.FTZ R27, R26, R193 ;  /* 0x000000c11a1b7220 */ /* 0x000fe40000410000 */
[----:B------:R-:W-:-:S02]  /*4610*/  FMUL.FTZ R199, R199, R194 ;  /* 0x000000c2c7c77220 */ /* 0x000fc40000410000 */
[C---:B------:R-:W-:Y:S02]  /*4620*/  FMUL.FTZ R26, R124.reuse, R189 ;  /* 0x000000bd7c1a7220 */ /* 0x040fe40000410000 */
        /* <DEDUP_REMOVED lines=14> */
[----:B------:R-:W-:Y:S02]  /*4710*/  FMUL.FTZ R171, R171, R168 ;  /* 0x000000a8abab7220 */ /* 0x000fe40000410000 */
        /* <DEDUP_REMOVED lines=34> */
[-C--:B------:R-:W-:Y:S02]  /*4940*/  FMUL.FTZ R21, R124, R163.reuse ;  /* 0x000000a37c157220 */ /* 0x080fe40000410000 */
        /* <DEDUP_REMOVED lines=13> */
[----:B------:R-:W-:Y:S02]  /*4a20*/  FADD.FTZ R43, R20, R43 ;  /* 0x0000002b142b7221 */ /* 0x000fe40000010000 */
[----:B------:R-:W-:-:S02]  /*4a30*/  FMUL.FTZ R177, R177, R190 ;  /* 0x000000beb1b17220 */ /* 0x000fc40000410000 */
[----:B------:R-:W-:Y:S02]  /*4a40*/  FMUL.FTZ R203, R203, R184 ;  /* 0x000000b8cbcb7220 */ /* 0x000fe40000410000 */
[----:B------:R-:W-:Y:S02]  /*4a50*/  FMUL.FTZ R169, R169, R166 ;  /* 0x000000a6a9a97220 */ /* 0x000fe40000410000 */
[----:B------:R-:W-:Y:S02]  /*4a60*/  FMUL.FTZ R183, R183, R186 ;  /* 0x000000bab7b77220 */ /* 0x000fe40000410000 */
[----:B------:R-:W-:Y:S02]  /*4a70*/  FMUL.FTZ R167, R167, R180 ;  /* 0x000000b4a7a77220 */ /* 0x000fe40000410000 */
[----:B------:R-:W-:Y:S02]  /*4a80*/  FFMA.FTZ R124, R17, R80, R171 ;  /* 0x00000050117c7223 */ /* 0x000fe400000100ab */
[----:B0-----:R-:W-:-:S02]  /*4a90*/  @!P0 FADD.FTZ R152, R152, R71 ;  /* 0x0000004798988221 */ /* 0x001fc40000010000 */
[-C--:B------:R-:W-:Y:S02]  /*4aa0*/  FFMA.FTZ R26, R7, R24.reuse, R26 ;  /* 0x00000018071a7223 */ /* 0x080fe4000001001a */
[----:B--2---:R-:W-:Y:S01]  /*4ab0*/  @!P0 FADD.FTZ R68, R68, R31 ;  /* 0x0000001f44448221 */ /* 0x004fe20000010000 */
[----:B------:R-:W-:Y:S01]  /*4ac0*/  ISETP.NE.AND P0, PT, R105, RZ, PT ;  /* 0x000000ff6900720c */ /* 0x000fe20003f05270 */
[----:B------:R-:W-:Y:S01]  /*4ad0*/  FFMA.FTZ R55, R88, R24, R55 ;  /* 0x0000001858377223 */ /* 0x000fe20000010037 */
[----:B------:R-:W-:Y:S01]  /*4ae0*/  MOV R21, R152 ;  /* 0x0000009800157202 */ /* 0x000fe20000000f00 */
[-C--:B------:R-:W-:Y:S01]  /*4af0*/  FFMA.FTZ R177, R6, R23.reuse, R177 ;  /* 0x0000001706b17223 */ /* 0x080fe200000100b1 */
        /* <DEDUP_REMOVED lines=45> */
.L_x_6242:
[----:B0-----:R-:W-:Y:S05]  /*4dd0*/  BSYNC B0 ;  /* 0x0000000000007941 */ /* 0x001fea0003800000 */
.L_x_6241:
[----:B------:R-:W-:Y:S02]  /*4de0*/  IADD3 R161, R161, 0x1, RZ ;  /* 0x00000001a1a17810 */ /* 0x000fe40007ffe0ff */
[----:B------:R-:W-:Y:S02]  /*4df0*/  IADD3 R159, P1, R159, 0x1, RZ ;  /* 0x000000019f9f7810 */ /* 0x000fe40007f3e0ff */
[----:B------:R-:W-:Y:S02]  /*4e00*/  ISETP.GE.AND P0, PT, R161, c[0x0][0x16c], PT ;  /* 0x00005b00a1007a0c */ /* 0x000fe40003f06270 */
[----:B------:R-:W-:-:S11]  /*4e10*/  IADD3.X R142, RZ, R142, RZ, P1, !PT ;  /* 0x0000008eff8e7210 */ /* 0x000fd60000ffe4ff */
[----:B------:R-:W-:Y:S01]  /*4e20*/  @P0 CALL.REL.NOINC `(.L_x_6206) ;  /* 0x0000001000000944 */ /* 0x000fe20003c00000 */
[----:B------:R-:W-:Y:S05]  /*4e30*/  BRA `(.L_x_6243) ;  /* 0xffffd43000007947 */ /* 0x000fea000383ffff */
.L_x_6206:
[----:B------:R-:W-:Y:S01]  /*4e40*/  BAR.SYNC.DEFER_BLOCKING 0x0 ;  /* 0x0000000000007b1d */ /* 0x000fe20000010000 */
[----:B------:R-:W-:Y:S01]  /*4e50*/  MOV R6, R2 ;  /* 0x0000000200067202 */ /* 0x000fe20000000f00 */
[----:B------:R-:W-:Y:S01]  /*4e60*/  IMAD R2, R113, c[0x0][0x2e0], RZ ;  /* 0x0000b80071027a24 */ /* 0x000fe200078e02ff */
[----:B------:R-:W-:Y:S01]  /*4e70*/  MOV R7, R3 ;  /* 0x0000000300077202 */ /* 0x000fe20000000f00 */
[----:B------:R-:W-:Y:S01]  /*4e80*/  FADD.FTZ R8, R107, R36 ;  /* 0x000000246b087221 */ /* 0x000fe20000010000 */
[----:B------:R-:W-:Y:S01]  /*4e90*/  IADD3 R98, P1, R98, -0x800, RZ ;  /* 0xfffff80062627810 */ /* 0x000fe20007f3e0ff */
[C---:B------:R-:W-:Y:S01]  /*4ea0*/  IMAD R5, R115.reuse, c[0x0][0x2e4], R2 ;  /* 0x0000b90073057a24 */ /* 0x040fe200078e0202 */
[----:B------:R-:W-:Y:S01]  /*4eb0*/  IADD3 R104, P2, R104, -0x800, RZ ;  /* 0xfffff80068687810 */ /* 0x000fe20007f5e0ff */
[----:B------:R-:W-:Y:S01]  /*4ec0*/  IMAD.WIDE.U32 R2, R115, c[0x0][0x2e0], R6 ;  /* 0x0000b80073027a25 */ /* 0x000fe200078e0006 */
[----:B------:R-:W-:Y:S02]  /*4ed0*/  IADD3 R102, P3, R102, -0x800, RZ ;  /* 0xfffff80066667810 */ /* 0x000fe40007f7e0ff */
        /* <DEDUP_REMOVED lines=10> */
[----:B------:R-:W-:Y:S01]  /*4f80*/  STS.128 [R0], R52 ;  /* 0x0000003400007388 */ /* 0x000fe20000000c00 */
        /* <DEDUP_REMOVED lines=13> */
[----:B------:R-:W4:Y:S03]  /*5060*/  LDS.128 R20, [R105.X16+0x400] ;  /* 0x0004000069147984 */ /* 0x000f26000000cc00 */
[----:B------:R-:W-:Y:S01]  /*5070*/  FADD.FTZ R4, R5, R40 ;  /* 0x0000002805047221 */ /* 0x000fe20000010000 */
[----:B------:R-:W5:Y:S03]  /*5080*/  LDS.128 R24, [R105.X16+0x600] ;  /* 0x0006000069187984 */ /* 0x000f66000000cc00 */
[----:B------:R-:W-:-:S02]  /*5090*/  FADD.FTZ R5, R4, R41 ;  /* 0x0000002904057221 */ /* 0x000fc40000010000 */
[----:B------:R-:W-:Y:S01]  /*50a0*/  IMAD R4, R113, c[0x0][0x300], RZ ;  /* 0x0000c00071047a24 */ /* 0x000fe200078e02ff */
[----:B0-----:R-:W-:Y:S04]  /*50b0*/  STG.E.128 [R2.64+-0x800], R12 ;  /* 0xfff8000c02007986 */ /* 0x001fe8000c101d04 */
[----:B--2---:R-:W-:Y:S04]  /*50c0*/  STG.E.128 [R2.64+-0x600], R16 ;  /* 0xfffa001002007986 */ /* 0x004fe8000c101d04 */
[----:B----4-:R-:W-:Y:S04]  /*50d0*/  STG.E.128 [R2.64+-0x400], R20 ;  /* 0xfffc001402007986 */ /* 0x010fe8000c101d04 */
[----:B-----5:R0:W-:Y:S04]  /*50e0*/  STG.E.128 [R2.64+-0x200], R24 ;  /* 0xfffe001802007986 */ /* 0x0201e8000c101d04 */
        /* <DEDUP_REMOVED lines=11> */
[----:B------:R-:W5:Y:S01]  /*51a0*/  LDS.128 R8, [R105.X16] ;  /* 0x0000000069087984 */ /* 0x000f62000000cc00 */
[----:B0-----:R-:W-:Y:S02]  /*51b0*/  FADD.FTZ R42, R5, R42 ;  /* 0x0000002a052a7221 */ /* 0x001fe40000010000 */
[----:B------:R-:W-:Y:S01]  /*51c0*/  IMAD R5, R144, c[0x0][0x2f8], RZ ;  /* 0x0000be0090057a24 */ /* 0x000fe200078e02ff */
[----:B------:R-:W0:Y:S01]  /*51d0*/  LDS.128 R12, [R105.X16+0x200] ;  /* 0x00020000690c7984 */ /* 0x000e22000000cc00 */
[----:B------:R-:W-:Y:S02]  /*51e0*/  FADD.FTZ R43, R42, R43 ;  /* 0x0000002b2a2b7221 */ /* 0x000fe40000010000 */
[----:B------:R-:W-:Y:S01]  /*51f0*/  IMAD R5, R110, c[0x0][0x2fc], R5 ;  /* 0x0000bf006e057a24 */ /* 0x000fe200078e0205 */
[----:B------:R-:W3:Y:S01]  /*5200*/  LDS.128 R16, [R105.X16+0x400] ;  /* 0x0004000069107984 */ /* 0x000ee2000000cc00 */
        /* <DEDUP_REMOVED lines=10> */
[----:B----4-:R-:W-:-:S04]  /*52b0*/  FADD.FTZ R48, R47, R48 ;  /* 0x000000302f307221 */ /* 0x010fc80000010000 */
[----:B------:R-:W-:-:S04]  /*52c0*/  FADD.FTZ R49, R48, R49 ;  /* 0x0000003130317221 */ /* 0x000fc80000010000 */
[----:B------:R-:W-:Y:S01]  /*52d0*/  FADD.FTZ R50, R49, R50 ;  /* 0x0000003231327221 */ /* 0x000fe20000010000 */
[----:B-----5:R4:W-:Y:S03]  /*52e0*/  STG.E.128 [R2.64+-0x800], R8 ;  /* 0xfff8000802007986 */ /* 0x0209e6000c101d04 */
[----:B------:R-:W-:Y:S01]  /*52f0*/  FADD.FTZ R107, R50, R51 ;  /* 0x00000033326b7221 */ /* 0x000fe20000010000 */
[----:B0-----:R4:W-:Y:S04]  /*5300*/  STG.E.128 [R2.64+-0x600], R12 ;  /* 0xfffa000c02007986 */ /* 0x0019e8000c101d04 */
[----:B---3--:R4:W-:Y:S04]  /*5310*/  STG.E.128 [R2.64+-0x400], R16 ;  /* 0xfffc001002007986 */ /* 0x0089e8000c101d04 */
[----:B--2---:R4:W-:Y:S01]  /*5320*/  STG.E.128 [R2.64+-0x200], R20 ;  /* 0xfffe001402007986 */ /* 0x0049e2000c101d04 */
[----:B------:R-:W-:Y:S01]  /*5330*/  @!P0 CALL.REL.NOINC `(.L_x_6204) ;  /* 0x0000001000008944 */ /* 0x000fe20003c00000 */
[----:B------:R-:W-:Y:S05]  /*5340*/  BRA `(.L_x_6244) ;  /* 0xffffb41000007947 */ /* 0x000fea000383ffff */
.L_x_6204:
        /* <DEDUP_REMOVED lines=24> */
.L_x_6246:
[----:B0-----:R-:W-:Y:S05]  /*54d0*/  BSYNC B0 ;  /* 0x0000000000007941 */ /* 0x001fea0003800000 */
.L_x_6245:
        /* <DEDUP_REMOVED lines=23> */
.L_x_6248:
[----:B----4-:R-:W0:Y:S02]  /*5650*/  S2R R15, SR_TID.X ;  /* 0x00000000000f7919 */ /* 0x010e240000002100 */
.L_x_6249:
[----:B0-----:R-:W-:Y:S05]  /*5660*/  BSYNC B0 ;  /* 0x0000000000007941 */ /* 0x001fea0003800000 */
.L_x_6247:
        /* <DEDUP_REMOVED lines=10> */
.L_x_6250:
        /* <DEDUP_REMOVED lines=26> */
.L_x_6251:
        /* <DEDUP_REMOVED lines=13> */
.L_x_9097:


//--------------------- .text._Z25selective_scan_bwd_kernelI32Selective_Scan_bwd_kernel_traitsILi32ELi16ELb1ELb1ELb0ELb1ELb0EffEEv12SSMParamsBwd --------------------------
	.section	.text._Z25selective_scan_bwd_kernelI32Selective_Scan_bwd_kernel_traitsILi32ELi16ELb1ELb1ELb0ELb1ELb0EffEEv12SSMParamsBwd,"ax",@progbits
	.sectioninfo	@"SHI_REGISTERS=206"
	.align	128
        .global         _Z25selective_scan_bwd_kernelI32Selective_Scan_bwd_kernel_traitsILi32ELi16ELb1ELb1ELb0ELb1ELb0EffEEv12SSMParamsBwd
        .type           _Z25selective_scan_bwd_kernelI32Selective_Scan_bwd_kernel_traitsILi32ELi16ELb1ELb1ELb0ELb1ELb0EffEEv12SSMParamsBwd,@function
        .size           _Z25selective_scan_bwd_kernelI32Selective_Scan_bwd_kernel_traitsILi32ELi16ELb1ELb1ELb0ELb1ELb0EffEEv12SSMParamsBwd,(.L_x_9098 - _Z25selective_scan_bwd_kernelI32Selective_Scan_bwd_kernel_traitsILi32ELi16ELb1ELb1ELb0ELb1ELb0EffEEv12SSMParamsBwd)
        .other          _Z25selective_scan_bwd_kernelI32Selective_Scan_bwd_kernel_traitsILi32ELi16ELb1ELb1ELb0ELb1ELb0EffEEv12SSMParamsBwd,@"STO_CUDA_ENTRY STV_DEFAULT"
_Z25selective_scan_bwd_kernelI32Selective_Scan_bwd_kernel_traitsILi32ELi16ELb1ELb1ELb0ELb1ELb0EffEEv12SSMParamsBwd:
.text._Z25selective_scan_bwd_kernelI32Selective_Scan_bwd_kernel_traitsILi32ELi16ELb1ELb1ELb0ELb1ELb0EffEEv12SSMParamsBwd:
        /* <DEDUP_REMOVED lines=120> */
.L_x_6323:
[----:B------:R-:W-:Y:S01]  /*0780*/  BAR.SYNC.DEFER_BLOCKING 0x0 ;  /* 0x0000000000007b1d */ /* 0x000fe20000010000 */
[----:B------:R-:W-:-:S05]  /*0790*/  LOP3.LUT R102, R103, 0x1f, R116, 0xf8, !PT ;  /* 0x0000001f67667812 */ /* 0x000fca00078ef874 */
[----:B0-----:R-:W-:-:S05]  /*07a0*/  IMAD.WIDE R12, R102, 0x10, R112 ;  /* 0x00000010660c7825 */ /* 0x001fca00078e0270 */
[----:B------:R-:W2:Y:S04]  /*07b0*/  LDG.E.128 R16, [R12.64] ;  /* 0x000000040c107981 */ /* 0x000ea8000c1e1d00 */
[----:B------:R-:W3:Y:S04]  /*07c0*/  LDG.E.128 R20, [R12.64+0x200] ;  /* 0x000200040c147981 */ /* 0x000ee8000c1e1d00 */
[----:B------:R-:W4:Y:S04]  /*07d0*/  LDG.E.128 R24, [R12.64+0x400] ;  /* 0x000400040c187981 */ /* 0x000f28000c1e1d00 */
[----:B------:R-:W4:Y:S01]  /*07e0*/  LDG.E.128 R28, [R12.64+0x600] ;  /* 0x000600040c1c7981 */ /* 0x000f22000c1e1d00 */
[----:B------:R-:W-:Y:S01]  /*07f0*/  SHF.L.U32 R100, R114, 0x6, RZ ;  /* 0x0000000672647819 */ /* 0x000fe200000006ff */
[----:B------:R-:W-:-:S02]  /*0800*/  IMAD.WIDE R2, R102, 0x10, R110 ;  /* 0x0000001066027825 */ /* 0x000fc400078e026e */
[----:B--2---:R-:W-:Y:S04]  /*0810*/  STS.128 [R114.X16], R16 ;  /* 0x0000001072007388 */ /* 0x004fe8000000cc00 */
        /* <DEDUP_REMOVED lines=85> */
.L_x_6254:
[----:B------:R-:W-:Y:S05]  /*0d70*/  BSYNC B0 ;  /* 0x0000000000007941 */ /* 0x000fea0003800000 */
.L_x_6253:
        /* <DEDUP_REMOVED lines=35> */
.L_x_6256:
[----:B------:R-:W-:Y:S05]  /*0fb0*/  BSYNC B0 ;  /* 0x0000000000007941 */ /* 0x000fea0003800000 */
.L_x_6255:
        /* <DEDUP_REMOVED lines=35> */
.L_x_6258:
[----:B------:R-:W-:Y:S05]  /*11f0*/  BSYNC B0 ;  /* 0x0000000000007941 */ /* 0x000fea0003800000 */
.L_x_6257:
        /* <DEDUP_REMOVED lines=35> */
.L_x_6260:
[----:B------:R-:W-:Y:S05]  /*1430*/  BSYNC B0 ;  /* 0x0000000000007941 */ /* 0x000fea0003800000 */
.L_x_6259:
        /* <DEDUP_REMOVED lines=35> */
.L_x_6262:
[----:B------:R-:W-:Y:S05]  /*1670*/  BSYNC B0 ;  /* 0x0000000000007941 */ /* 0x000fea0003800000 */
.L_x_6261:
        /* <DEDUP_REMOVED lines=40> */
.L_x_6264:
[----:B------:R-:W-:Y:S05]  /*1900*/  BSYNC B0 ;  /* 0x0000000000007941 */ /* 0x000fea0003800000 */
.L_x_6263:
        /* <DEDUP_REMOVED lines=38> */
.L_x_6266:
[----:B------:R-:W-:Y:S05]  /*1b70*/  BSYNC B0 ;  /* 0x0000000000007941 */ /* 0x000fea0003800000 */
.L_x_6265:
        /* <DEDUP_REMOVED lines=38> */
.L_x_6268:
[----:B------:R-:W-:Y:S05]  /*1de0*/  BSYNC B0 ;  /* 0x0000000000007941 */ /* 0x000fea0003800000 */
.L_x_6267:
        /* <DEDUP_REMOVED lines=38> */
.L_x_6270:
[----:B------:R-:W-:Y:S05]  /*2050*/  BSYNC B0 ;  /* 0x0000000000007941 */ /* 0x000fea0003800000 */
.L_x_6269:
        /* <DEDUP_REMOVED lines=38> */
.L_x_6272:
[----:B------:R-:W-:Y:S05]  /*22c0*/  BSYNC B0 ;  /* 0x0000000000007941 */ /* 0x000fea0003800000 */
.L_x_6271:
        /* <DEDUP_REMOVED lines=40> */
.L_x_6274:
[----:B------:R-:W-:Y:S05]  /*2550*/  BSYNC B0 ;  /* 0x0000000000007941 */ /* 0x000fea0003800000 */
.L_x_6273:
        /* <DEDUP_REMOVED lines=33> */
.L_x_6276:
[----:B------:R-:W-:Y:S05]  /*2770*/  BSYNC B0 ;  /* 0x0000000000007941 */ /* 0x000fea0003800000 */
.L_x_6275:
        /* <DEDUP_REMOVED lines=33> */
.L_x_6278:
[----:B------:R-:W-:Y:S05]  /*2990*/  BSYNC B0 ;  /* 0x0000000000007941 */ /* 0x000fea0003800000 */
.L_x_6277:
        /* <DEDUP_REMOVED lines=33> */
.L_x_6280:
[----:B------:R-:W-:Y:S05]  /*2bb0*/  BSYNC B0 ;  /* 0x0000000000007941 */ /* 0x000fea0003800000 */
.L_x_6279:
        /* <DEDUP_REMOVED lines=33> */
.L_x_6282:
[----:B------:R-:W-:Y:S05]  /*2dd0*/  BSYNC B0 ;  /* 0x0000000000007941 */ /* 0x000fea0003800000 */
.L_x_6281:
        /* <DEDUP_REMOVED lines=33> */
.L_x_6284:
[----:B------:R-:W-:Y:S05]  /*2ff0*/  BSYNC B0 ;  /* 0x0000000000007941 */ /* 0x000fea0003800000 */
.L_x_6283:
        /* <DEDUP_REMOVED lines=21> */
[----:B------:R-:W-:-:S05]  /*3150*/  MOV R39, RZ ;  /* 0x000000ff00277202 */ /* 0x000fca0000000f00 */
.L_x_6322:
[----:B------:R-:W-:Y:S01]  /*3160*/  SHF.R.S32.HI R136, RZ, 0x1f, R139 ;  /* 0x0000001fff887819 */ /* 0x000fe2000001148b */
[----:B------:R-:W-:-:S04]  /*3170*/  IMAD.WIDE.U32 R68, R139, c[0x0][0x1a0], RZ ;  /* 0x000068008b447a25 */ /* 0x000fc800078e00ff */
[----:B------:R-:W-:Y:S01]  /*3180*/  IMAD R70, R136, c[0x0][0x1a0], RZ ;  /* 0x0000680088467a24 */ /* 0x000fe200078e02ff */
[----:B------:R-:W-:Y:S01]  /*3190*/  LEA R90, P0, R68, R107, 0x2 ;  /* 0x0000006b445a7211 */ /* 0x000fe200078010ff */
[----:B------:R-:W-:-:S04]  /*31a0*/  IMAD.WIDE.U32 R92, R123, c[0x0][0x180], RZ ;  /* 0x000060007b5c7a25 */ /* 0x000fc800078e00ff */
[----:B------:R-:W-:-:S05]  /*31b0*/  IMAD R71, R139, c[0x0][0x1a4], R70 ;  /* 0x000069008b477a24 */ /* 0x000fca00078e0246 */
[----:B------:R-:W-:-:S04]  /*31c0*/  IADD3 R69, R69, R71, RZ ;  /* 0x0000004745457210 */ /* 0x000fc80007ffe0ff */
[----:B------:R-:W-:Y:S01]  /*31d0*/  LEA.HI.X R91, R68, R106, R69, 0x2, P0 ;  /* 0x0000006a445b7211 */ /* 0x000fe200000f1445 */
[----:B------:R-:W-:-:S04]  /*31e0*/  IMAD R68, R122, c[0x0][0x180], RZ ;  /* 0x000060007a447a24 */ /* 0x000fc800078e02ff */
[----:B------:R-:W-:-:S04]  /*31f0*/  IMAD.WIDE R90, R102, 0x10, R90 ;  /* 0x00000010665a7825 */ /* 0x000fc800078e025a */
[----:B------:R-:W-:Y:S01]  /*3200*/  IMAD R95, R123, c[0x0][0x184], R68 ;  /* 0x000061007b5f7a24 */ /* 0x000fe200078e0244 */
[----:B------:R0:W2:Y:S04]  /*3210*/  LDG.E.128 R72, [R90.64+0x200] ;  /* 0x000200045a487981 */ /* 0x0000a8000c1e1d00 */
[----:B---3--:R0:W3:Y:S04]  /*3220*/  LDG.E.128 R68, [R90.64] ;  /* 0x000000045a447981 */ /* 0x0080e8000c1e1d00 */
        /* <DEDUP_REMOVED lines=9> */
[----:B-1----:R1:W4:Y:S01]  /*32c0*/  LDG.E R134, [R94.64] ;  /* 0x000000045e867981 */ /* 0x002322000c1e1900 */
        /* <DEDUP_REMOVED lines=13> */
[----:B-1----:R-:W-:Y:S02]  /*33a0*/  LEA.HI R94, R91, R91, RZ, 0x1 ;  /* 0x0000005b5b5e7211 */ /* 0x002fe400078f08ff */
[----:B------:R-:W-:-:S02]  /*33b0*/  ISETP.LT.OR P2, PT, R105, 0x2, P0 ;  /* 0x000000026900780c */ /* 0x000fc40000741670 */
[----:B------:R-:W-:Y:S01]  /*33c0*/  LOP3.LUT R94, R94, 0xfffffe, RZ, 0xc0, !PT ;  /* 0x00fffffe5e5e7812 */ /* 0x000fe200078ec0ff */
[----:B--2---:R-:W-:Y:S04]  /*33d0*/  STS.128 [R114.X16+0x200], R72 ;  /* 0x0002004872007388 */ /* 0x004fe8000000cc00 */
[----:B---3--:R0:W-:Y:S04]  /*33e0*/  STS.128 [R114.X16], R68 ;  /* 0x0000004472007388 */ /* 0x0081e8000000cc00 */
[----:B----4-:R-:W-:Y:S04]  /*33f0*/  STS.128 [R114.X16+0x400], R76 ;  /* 0x0004004c72007388 */ /* 0x010fe8000000cc00 */
[----:B------:R-:W-:Y:S01]  /*3400*/  STS.128 [R114.X16+0x600], R80 ;  /* 0x0006005072007388 */ /* 0x000fe2000000cc00 */
[----:B------:R-:W-:-:S06]  /*3410*/  NOP ;  /* 0x0000000000007918 */ /* 0x000fcc0000000000 */
[----:B------:R1:W2:Y:S01]  /*3420*/  LDG.E R90, [R92.64] ;  /* 0x000000045c5a7981 */ /* 0x0002a2000c1e1900 */
[----:B------:R-:W-:Y:S01]  /*3430*/  IADD3 R94, R91, -R94, RZ ;  /* 0x8000005e5b5e7210 */ /* 0x000fe20007ffe0ff */
[----:B------:R-:W-:Y:S01]  /*3440*/  FMUL.FTZ R95, R134, 1.4426950216293334961 ;  /* 0x3fb8aa3b865f7820 */ /* 0x000fe20000410000 */
[----:B0-----:R-:W-:Y:S01]  /*3450*/  IADD3 R68, R116, 0x200, RZ ;  /* 0x0000020074447810 */ /* 0x001fe20007ffe0ff */
[----:B------:R-:W-:Y:S02]  /*3460*/  LDS.128 R72, [R100+0x10] ;  /* 0x0000100064487984 */ /* 0x000fe40000000c00 */
[----:B------:R-:W-:Y:S01]  /*3470*/  FMUL.FTZ R162, R95, R125 ;  /* 0x0000007d5fa27220 */ /* 0x000fe20000410000 */
[----:B------:R-:W-:Y:S01]  /*3480*/  @!P2 IADD3 R70, R105, -0x2, RZ ;  /* 0xfffffffe6946a810 */ /* 0x000fe20007ffe0ff */
[----:B------:R-:W-:Y:S04]  /*3490*/  LDS.128 R76, [R100+0x20] ;  /* 0x00002000644c7984 */ /* 0x000fe80000000c00 */
[----:B------:R-:W0:Y:S01]  /*34a0*/  MUFU.EX2 R162, R162 ;  /* 0x000000a200a27308 */ /* 0x000e220000000800 */
[----:B------:R-:W-:Y:S01]  /*34b0*/  @!P1 LEA R68, R94, R139, 0x8 ;  /* 0x0000008b5e449211 */ /* 0x000fe200078e40ff */
[----:B-1----:R-:W-:Y:S01]  /*34c0*/  @!P2 IMAD R93, R70, c[0x0][0x16c], R139 ;  /* 0x00005b00465daa24 */ /* 0x002fe200078e028b */
[----:B------:R-:W-:Y:S02]  /*34d0*/  LDS.128 R80, [R100+0x30] ;  /* 0x0000300064507984 */ /* 0x000fe40000000c00 */
[----:B------:R-:W-:-:S02]  /*34e0*/  SHF.L.U32 R91, R68, 0x2, RZ ;  /* 0x00000002445b7819 */ /* 0x000fc400000006ff */
[----:B------:R-:W1:Y:S04]  /*34f0*/  LDS.128 R68, [R100] ;  /* 0x0000000064447984 */ /* 0x000e680000000c00 */
[----:B0-----:R0:W-:Y:S01]  /*3500*/  STS [R91+0x12c8], R162 ;  /* 0x0012c8a25b007388 */ /* 0x0011e20000000800 */
[----:B------:R-:W-:Y:S01]  /*3510*/  MOV R96, RZ ;  /* 0x000000ff00607202 */ /* 0x000fe20000000f00 */
[----:B------:R-:W-:Y:S02]  /*3520*/  @!P2 IMAD.WIDE R92, R93, 0x8, R88 ;  /* 0x000000085d5ca825 */ /* 0x000fe400078e0258 */
[----:B------:R-:W-:Y:S02]  /*3530*/  BAR.SYNC.DEFER_BLOCKING 0x0 ;  /* 0x0000000000007b1d */ /* 0x000fe40000010000 */
[----:B------:R-:W-:-:S04]  /*3540*/  FMUL.FTZ R141, R95, R124 ;  /* 0x0000007c5f8d7220 */ /* 0x000fc80000410000 */
[----:B------:R3:W5:Y:S01]  /*3550*/  @!P2 LDG.E R96, [R92.64+0x4] ;  /* 0x000004045c60a981 */ /* 0x000762000c1e1900 */
[----:B------:R-:W-:Y:S01]  /*3560*/  ISETP.NE.AND P2, PT, R116, 0x1f, PT ;  /* 0x0000001f7400780c */ /* 0x000fe20003f45270 */
[C---:B------:R-:W-:Y:S02]  /*3570*/  FMUL.FTZ R144, R95.reuse, R140 ;  /* 0x0000008c5f907220 */ /* 0x040fe40000410000 */
[----:B------:R-:W-:-:S10]  /*3580*/  FMUL.FTZ R143, R95, R127 ;  /* 0x0000007f5f8f7220 */ /* 0x000fd40000410000 */
[----:B------:R4:W1:Y:S01]  /*3590*/  @P2 LDS R187, [R116.X4+0x1acc] ;  /* 0x001acc0074bb2984 */ /* 0x0008620000004800 */
[----:B------:R-:W0:Y:S01]  /*35a0*/  MUFU.EX2 R141, R141 ;  /* 0x0000008d008d7308 */ /* 0x000e220000000800 */
[C---:B------:R-:W-:Y:S02]  /*35b0*/  FMUL.FTZ R150, R95.reuse, R135 ;  /* 0x000000875f967220 */ /* 0x040fe40000410000 */
[----:B------:R-:W-:-:S05]  /*35c0*/  FMUL.FTZ R145, R95, R126 ;  /* 0x0000007e5f917220 */ /* 0x000fca0000410000 */
[----:B------:R-:W-:Y:S01]  /*35d0*/  MUFU.EX2 R144, R144 ;  /* 0x0000009000907308 */ /* 0x000fe20000000800 */
[C---:B------:R-:W-:Y:S02]  /*35e0*/  FMUL.FTZ R146, R95.reuse, R101 ;  /* 0x000000655f927220 */ /* 0x040fe40000410000 */
[C---:B------:R-:W-:Y:S02]  /*35f0*/  FMUL.FTZ R147, R95.reuse, R98 ;  /* 0x000000625f937220 */ /* 0x040fe40000410000 */
[----:B------:R-:W-:-:S03]  /*3600*/  FMUL.FTZ R148, R95, R99 ;  /* 0x000000635f947220 */ /* 0x000fc60000410000 */
[----:B------:R-:W0:Y:S01]  /*3610*/  MUFU.EX2 R143, R143 ;  /* 0x0000008f008f7308 */ /* 0x000e220000000800 */
[C---:B------:R-:W-:Y:S02]  /*3620*/  FMUL.FTZ R149, R95.reuse, R0 ;  /* 0x000000005f957220 */ /* 0x040fe40000410000 */
[C---:B------:R-:W-:Y:S02]  /*3630*/  FMUL.FTZ R154, R95.reuse, R129 ;  /* 0x000000815f9a7220 */ /* 0x040fe40000410000 */
[C---:B------:R-:W-:Y:S02]  /*3640*/  FMUL.FTZ R158, R95.reuse, R128 ;  /* 0x000000805f9e7220 */ /* 0x040fe40000410000 */
[C---:B------:R-:W-:Y:S01]  /*3650*/  FMUL.FTZ R156, R95.reuse, R131 ;  /* 0x000000835f9c7220 */ /* 0x040fe20000410000 */
[----:B------:R-:W1:Y:S01]  /*3660*/  MUFU.EX2 R150, R150 ;  /* 0x0000009600967308 */ /* 0x000e620000000800 */
[C---:B------:R-:W-:Y:S02]  /*3670*/  FMUL.FTZ R155, R95.reuse, R130 ;  /* 0x000000825f9b7220 */ /* 0x040fe40000410000 */
[----:B------:R-:W-:-:S02]  /*3680*/  FMUL.FTZ R153, R95, R133 ;  /* 0x000000855f997220 */ /* 0x000fc40000410000 */
[----:B------:R-:W-:Y:S02]  /*3690*/  FMUL.FTZ R151, R95, R132 ;  /* 0x000000845f977220 */ /* 0x000fe40000410000 */
[----:B------:R-:W-:Y:S01]  /*36a0*/  FMUL.FTZ R185, R4, R125 ;  /* 0x0000007d04b97220 */ /* 0x000fe20000410000 */
[----:B------:R-:W2:Y:S01]  /*36b0*/  MUFU.EX2 R145, R145 ;  /* 0x0000009100917308 */ /* 0x000ea20000000800 */
[----:B------:R-:W-:Y:S02]  /*36c0*/  FMUL.FTZ R188, R5, R124 ;  /* 0x0000007c05bc7220 */ /* 0x000fe40000410000 */
[----:B------:R-:W-:Y:S02]  /*36d0*/  FMUL.FTZ R94, R13, R128 ;  /* 0x000000800d5e7220 */ /* 0x000fe40000410000 */
[----:B0-----:R-:W-:Y:S02]  /*36e0*/  FMUL.FTZ R91, R16, R133 ;  /* 0x00000085105b7220 */ /* 0x001fe40000410000 */
[----:B---3--:R-:W-:Y:S01]  /*36f0*/  FMUL.FTZ R93, R6, R127 ;  /* 0x0000007f065d7220 */ /* 0x008fe20000410000 */
[----:B------:R-:W0:Y:S01]  /*3700*/  MUFU.EX2 R146, R146 ;  /* 0x0000009200927308 */ /* 0x000e220000000800 */
[----:B-1----:R-:W-:-:S02]  /*3710*/  FMUL.FTZ R185, R185, R68 ;  /* 0x00000044b9b97220 */ /* 0x002fc40000410000 */
[----:B------:R-:W-:Y:S02]  /*3720*/  FMUL.FTZ R188, R188, R69 ;  /* 0x00000045bcbc7220 */ /* 0x000fe40000410000 */
[----:B------:R-:W-:-:S03]  /*3730*/  FMUL.FTZ R173, R94, R77 ;  /* 0x0000004d5ead7220 */ /* 0x000fc60000410000 */
[----:B------:R-:W1:Y:S01]  /*3740*/  MUFU.EX2 R147, R147 ;  /* 0x0000009300937308 */ /* 0x000e620000000800 */
[----:B------:R-:W-:Y:S02]  /*3750*/  FMUL.FTZ R170, R91, R80 ;  /* 0x000000505baa7220 */ /* 0x000fe40000410000 */
[----:B------:R-:W-:-:S05]  /*3760*/  FMUL.FTZ R94, R162, R141 ;  /* 0x0000008da25e7220 */ /* 0x000fca0000410000 */
[----:B------:R-:W3:Y:S01]  /*3770*/  MUFU.EX2 R148, R148 ;  /* 0x0000009400947308 */ /* 0x000ee20000000800 */
[----:B------:R-:W-:Y:S02]  /*3780*/  FMUL.FTZ R182, R7, R126 ;  /* 0x0000007e07b67220 */ /* 0x000fe40000410000 */
[----:B------:R-:W-:-:S05]  /*3790*/  FMUL.FTZ R186, R93, R70 ;  /* 0x000000465dba7220 */ /* 0x000fca0000410000 */
[----:B------:R-:W0:Y:S01]  /*37a0*/  MUFU.EX2 R149, R149 ;  /* 0x0000009500957308 */ /* 0x000e220000000800 */
[----:B------:R-:W-:-:S07]  /*37b0*/  FFMA.FTZ R91, R185, R141, R188 ;  /* 0x0000008db95b7223 */ /* 0x000fce00000100bc */
[----:B------:R-:W0:Y:S01]  /*37c0*/  MUFU.EX2 R154, R154 ;  /* 0x0000009a009a7308 */ /* 0x000e220000000800 */
[----:B------:R-:W-:-:S07]  /*37d0*/  FMUL.FTZ R94, R143, R94 ;  /* 0x0000005e8f5e7220 */ /* 0x000fce0000410000 */
[----:B------:R-:W0:Y:S08]  /*37e0*/  MUFU.EX2 R158, R158 ;  /* 0x0000009e009e7308 */ /* 0x000e300000000800 */
[----:B------:R-:W0:Y:S08]  /*37f0*/  MUFU.EX2 R156, R156 ;  /* 0x0000009c009c7308 */ /* 0x000e300000000800 */
[----:B------:R-:W0:Y:S08]  /*3800*/  MUFU.EX2 R155, R155 ;  /* 0x0000009b009b7308 */ /* 0x000e300000000800 */
[----:B------:R-:W0:Y:S08]  /*3810*/  MUFU.EX2 R153, R153 ;  /* 0x0000009900997308 */ /* 0x000e300000000800 */
[----:B------:R-:W0:Y:S01]  /*3820*/  MUFU.EX2 R151, R151 ;  /* 0x0000009700977308 */ /* 0x000e220000000800 */
        /* <DEDUP_REMOVED lines=23> */
[-C--:B--2---:R-:W-:Y:S02]  /*39a0*/  FMUL.FTZ R181, R30, R90.reuse ;  /* 0x0000005a1eb57220 */ /* 0x084fe40000410000 */
[-C--:B------:R-:W-:Y:S02]  /*39b0*/  FMUL.FTZ R184, R31, R90.reuse ;  /* 0x0000005a1fb87220 */ /* 0x080fe40000410000 */
[----:B------:R-:W-:Y:S02]  /*39c0*/  FMUL.FTZ R177, R29, R90 ;  /* 0x0000005a1db17220 */ /* 0x000fe40000410000 */
[----:B------:R-:W-:-:S02]  /*39d0*/  FFMA.FTZ R93, R144, R184, R181 ;  /* 0x000000b8905d7223 */ /* 0x000fc400000100b5 */
[----:B------:R-:W-:Y:S02]  /*39e0*/  FMUL.FTZ R160, R20, R90 ;  /* 0x0000005a14a07220 */ /* 0x000fe40000410000 */
[----:B------:R-:W-:Y:S02]  /*39f0*/  FFMA.FTZ R95, R150, R93, R177 ;  /* 0x0000005d965f7223 */ /* 0x000fe400000100b1 */
[----:B------:R-:W-:Y:S02]  /*3a00*/  FMUL.FTZ R93, R145, R94 ;  /* 0x0000005e915d7220 */ /* 0x000fe40000410000 */
        /* <DEDUP_REMOVED lines=20> */
.L_x_6287:
[----:B01-34-:R-:W-:Y:S05]  /*3b50*/  BSYNC B0 ;  /* 0x0000000000007941 */ /* 0x01bfea0003800000 */
.L_x_6286:
[----:B------:R-:W-:Y:S01]  /*3b60*/  FMUL.FTZ R91, R144, R187 ;  /* 0x000000bb905b7220 */ /* 0x000fe20000410000 */
[----:B------:R-:W-:Y:S01]  /*3b70*/  ISETP.GE.AND P3, PT, R114, 0x1, PT ;  /* 0x000000017200780c */ /* 0x000fe20003f66270 */
[----:B------:R-:W-:Y:S01]  /*3b80*/  FFMA.FTZ R94, R146, R94, R183 ;  /* 0x0000005e925e7223 */ /* 0x000fe200000100b7 */
[----:B------:R-:W-:Y:S01]  /*3b90*/  LOP3.LUT R195, R116, 0x1f, RZ, 0xc0, !PT ;  /* 0x0000001f74c37812 */ /* 0x000fe200078ec0ff */
[----:B------:R-:W-:Y:S01]  /*3ba0*/  FMUL.FTZ R190, R150, R91 ;  /* 0x0000005b96be7220 */ /* 0x000fe20000410000 */
[----:B------:R-:W-:Y:S01]  /*3bb0*/  ISETP.GE.OR P0, PT, R105, c[0x0][0x174], P0 ;  /* 0x00005d0069007a0c */ /* 0x000fe20000706670 */
[----:B------:R-:W-:Y:S01]  /*3bc0*/  FMUL.FTZ R92, R146, R93 ;  /* 0x0000005d925c7220 */ /* 0x000fe20000410000 */
[----:B------:R-:W-:Y:S01]  /*3bd0*/  ISETP.NE.AND P4, PT, R195, 0x1f, PT ;  /* 0x0000001fc300780c */ /* 0x000fe20003f85270 */
[----:B------:R-:W-:Y:S01]  /*3be0*/  FFMA.FTZ R95, R151, R95, R176 ;  /* 0x0000005f975f7223 */ /* 0x000fe200000100b0 */
[----:B------:R-:W-:Y:S01]  /*3bf0*/  ISETP.NE.AND P5, PT, R116, RZ, PT ;  /* 0x000000ff7400720c */ /* 0x000fe20003fa5270 */
[----:B------:R-:W-:Y:S01]  /*3c00*/  FFMA.FTZ R94, R147, R94, R180 ;  /* 0x0000005e935e7223 */ /* 0x000fe200000100b4 */
[----:B------:R-:W-:Y:S01]  /*3c10*/  BSSY B0, `(.L_x_6288) ;  /* 0x000011d000007945 */ /* 0x000fe20003800000 */
[----:B------:R-:W-:-:S02]  /*3c20*/  FMUL.FTZ R190, R151, R190 ;  /* 0x000000be97be7220 */ /* 0x000fc40000410000 */
[----:B------:R-:W-:Y:S02]  /*3c30*/  FMUL.FTZ R91, R147, R92 ;  /* 0x0000005c935b7220 */ /* 0x000fe40000410000 */
[C---:B------:R-:W-:Y:S02]  /*3c40*/  FFMA.FTZ R95, R153.reuse, R95, R174 ;  /* 0x0000005f995f7223 */ /* 0x040fe400000100ae */
[C---:B------:R-:W-:Y:S02]  /*3c50*/  FFMA.FTZ R94, R148.reuse, R94, R179 ;  /* 0x0000005e945e7223 */ /* 0x040fe400000100b3 */
        /* <DEDUP_REMOVED lines=38> */
[----:B------:R-:W-:-:S02]  /*3ec0*/  FMUL.FTZ R190, R32, R90 ;  /* 0x0000005a20be7220 */ /* 0x000fc40000410000 */
[C---:B------:R-:W-:Y:S01]  /*3ed0*/  FFMA.FTZ R95, R143.reuse, R95, R142 ;  /* 0x0000005f8f5f7223 */ /* 0x040fe2000001008e */
[----:B------:R-:W0:Y:S01]  /*3ee0*/  SHFL.UP PT, R90, R97, 0x1, RZ ;  /* 0x04200000615a7989 */ /* 0x000e2200000e00ff */
[----:B------:R-:W-:Y:S02]  /*3ef0*/  FMUL.FTZ R92, R143, R92 ;  /* 0x0000005c8f5c7220 */ /* 0x000fe40000410000 */
[C---:B------:R-:W-:Y:S01]  /*3f00*/  FFMA.FTZ R189, R141.reuse, R95, R190 ;  /* 0x0000005f8dbd7223 */ /* 0x040fe200000100be */
[----:B------:R-:W1:Y:S01]  /*3f10*/  SHFL.UP PT, R91, R198, 0x1, RZ ;  /* 0x04200000c65b7989 */ /* 0x000e6200000e00ff */
[----:B------:R-:W-:Y:S02]  /*3f20*/  FMUL.FTZ R192, R141, R92 ;  /* 0x0000005c8dc07220 */ /* 0x000fe40000410000 */
[----:B------:R-:W-:Y:S01]  /*3f30*/  IMAD R200, R196, c[0x0][0x298], RZ ;  /* 0x0000a600c4c87a24 */ /* 0x000fe200078e02ff */
        /* <DEDUP_REMOVED lines=41> */
[----:B------:R-:W-:Y:S01]  /*41d0*/  ISETP.GE.U32.AND P3, PT, R195, 0x10, PT ;  /* 0x00000010c300780c */ /* 0x000fe20003f66070 */
[C---:B--2---:R-:W-:Y:S01]  /*41e0*/  @!P4 FFMA.FTZ R189, R192.reuse, R193, R189 ;  /* 0x000000c1c0bdc223 */ /* 0x044fe200000100bd */
[----:B------:R-:W1:Y:S01]  /*41f0*/  SHFL.UP PT, R95, R198, 0x10, RZ ;  /* 0x06000000c65f7989 */ /* 0x000e6200000e00ff */
[----:B---3--:R-:W-:-:S03]  /*4200*/  @!P4 FMUL.FTZ R192, R192, R191 ;  /* 0x000000bfc0c0c220 */ /* 0x008fc60000410000 */
[----:B------:R-:W2:Y:S01]  /*4210*/  SHFL.DOWN PT, R197, R189, 0x10, 0x1f ;  /* 0x0a001f00bdc57f89 */ /* 0x000ea200000e0000 */
[C---:B------:R-:W-:Y:S02]  /*4220*/  IMAD R191, R121.reuse, c[0x0][0x29c], R200 ;  /* 0x0000a70079bf7a24 */ /* 0x040fe400078e02c8 */
[----:B------:R-:W-:Y:S01]  /*4230*/  IMAD.WIDE.U32 R92, R121, c[0x0][0x298], R92 ;  /* 0x0000a600795c7a25 */ /* 0x000fe200078e005c */
[----:B------:R-:W3:Y:S03]  /*4240*/  SHFL.DOWN PT, R193, R192, 0x10, 0x1f ;  /* 0x0a001f00c0c17f89 */ /* 0x000ee600000e0000 */
[----:B------:R-:W-:Y:S01]  /*4250*/  IMAD R200, R194, c[0x0][0x2a0], RZ ;  /* 0x0000a800c2c87a24 */ /* 0x000fe200078e02ff */
[----:B------:R-:W-:Y:S01]  /*4260*/  IADD3 R93, R93, R191, RZ ;  /* 0x000000bf5d5d7210 */ /* 0x000fe20007ffe0ff */
[----:B-----5:R4:W-:Y:S02]  /*4270*/  SHFL.IDX PT, R195, R96, RZ, 0x1f ;  /* 0x00001fff60c37589 */ /* 0x0209e400000e0000 */
[----:B------:R-:W-:-:S02]  /*4280*/  IMAD R191, R119, c[0x0][0x2a4], R200 ;  /* 0x0000a90077bf7a24 */ /* 0x000fc400078e02c8 */
[----:B------:R-:W-:-:S04]  /*4290*/  IMAD.WIDE.U32 R92, R119, c[0x0][0x2a0], R92 ;  /* 0x0000a800775c7a25 */ /* 0x000fc800078e005c */
[C---:B0-----:R-:W-:Y:S01]  /*42a0*/  @P0 FFMA.FTZ R97, R198.reuse, R94, R97 ;  /* 0x0000005ec6610223 */ /* 0x041fe20000010061 */
[----:B------:R-:W-:Y:S01]  /*42b0*/  IADD3 R191, R93, R191, RZ ;  /* 0x000000bf5dbf7210 */ /* 0x000fe20007ffe0ff */
[----:B-1----:R-:W-:Y:S01]  /*42c0*/  @P0 FMUL.FTZ R198, R198, R95 ;  /* 0x0000005fc6c60220 */ /* 0x002fe20000410000 */
[----:B------:R-:W-:Y:S02]  /*42d0*/  LEA R94, P0, R92, c[0x0][0x318], 0x2 ;  /* 0x0000c6005c5e7a11 */ /* 0x000fe400078010ff */
[----:B------:R0:W-:Y:S01]  /*42e0*/  SHFL.UP PT, R93, R97, 0x1, RZ ;  /* 0x04200000615d7989 */ /* 0x0001e200000e00ff */
[----:B----4-:R-:W-:Y:S01]  /*42f0*/  SHF.L.U64.HI R96, R138, 0x2, R137 ;  /* 0x000000028a607819 */ /* 0x010fe20000010289 */
[----:B--2---:R-:W-:Y:S01]  /*4300*/  @!P3 FFMA.FTZ R189, R192, R197, R189 ;  /* 0x000000c5c0bdb223 */ /* 0x004fe200000100bd */
[----:B------:R-:W-:Y:S01]  /*4310*/  LEA.HI.X R95, R92, c[0x0][0x31c], R191, 0x2, P0 ;  /* 0x0000c7005c5f7a11 */ /* 0x000fe200000f14bf */
[----:B------:R-:W1:Y:S01]  /*4320*/  SHFL.UP PT, R198, R198, 0x1, RZ ;  /* 0x04200000c6c67989 */ /* 0x000e6200000e00ff */
[----:B---3--:R-:W-:Y:S01]  /*4330*/  @!P3 FMUL.FTZ R192, R192, R193 ;  /* 0x000000c1c0c0b220 */ /* 0x008fe20000410000 */
[----:B------:R-:W-:-:S02]  /*4340*/  IADD3 R193, R104, -c[0x0][0x174], RZ ;  /* 0x80005d0068c17a10 */ /* 0x000fc40007ffe0ff */
[----:B------:R-:W-:Y:S01]  /*4350*/  SHFL.IDX PT, R197, R91, RZ, 0x1f ;  /* 0x00001fff5bc57589 */ /* 0x000fe200000e0000 */
[----:B0-----:R-:W-:Y:S01]  /*4360*/  SHF.L.U32 R97, R138, 0x2, RZ ;  /* 0x000000028a617819 */ /* 0x001fe200000006ff */
[----:B------:R-:W-:Y:S02]  /*4370*/  IMAD R96, R96, c[0x0][0x2b0], RZ ;  /* 0x0000ac0060607a24 */ /* 0x000fe400078e02ff */
[----:B------:R-:W-:Y:S01]  /*4380*/  SHFL.DOWN PT, R201, R189, 0x1, 0x1f ;  /* 0x08201f00bdc97f89 */ /* 0x000fe200000e0000 */
[----:B------:R-:W-:Y:S02]  /*4390*/  IMAD R193, R193, -0x200, RZ ;  /* 0xfffffe00c1c17824 */ /* 0x000fe400078e02ff */
[----:B------:R-:W-:Y:S01]  /*43a0*/  IMAD R199, R97, c[0x0][0x2b4], R96 ;  /* 0x0000ad0061c77a24 */ /* 0x000fe200078e0260 */
[----:B------:R-:W0:Y:S01]  /*43b0*/  SHFL.DOWN PT, R200, R192, 0x1, 0x1f ;  /* 0x08201f00c0c87f89 */ /* 0x000e2200000e0000 */
[----:B------:R-:W-:Y:S01]  /*43c0*/  IMAD.WIDE R94, R193, 0x4, R94 ;  /* 0x00000004c15e7825 */ /* 0x000fe200078e025e */
[----:B------:R-:W-:-:S02]  /*43d0*/  LEA R193, R105, 0xfffffe00, 0x9 ;  /* 0xfffffe0069c17811 */ /* 0x000fc400078e48ff */
[----:B------:R-:W-:Y:S03]  /*43e0*/  SHFL.IDX PT, R189, R189, RZ, 0x1f ;  /* 0x00001fffbdbd7589 */ /* 0x000fe600000e0000 */
[----:B------:R-:W-:Y:S01]  /*43f0*/  IMAD.WIDE.U32 R96, R97, c[0x0][0x2b0], R94 ;  /* 0x0000ac0061607a25 */ /* 0x000fe200078e005e */
[----:B------:R-:W-:Y:S01]  /*4400*/  IADD3 R94, P0, R193, R92, RZ ;  /* 0x0000005cc15e7210 */ /* 0x000fe20007f1e0ff */
[----:B------:R-:W2:Y:S02]  /*4410*/  SHFL.IDX PT, R192, R192, RZ, 0x1f ;  /* 0x00001fffc0c07589 */ /* 0x000ea400000e0000 */
[----:B-1----:R-:W-:Y:S01]  /*4420*/  @P1 FFMA.FTZ R195, R198, R195, R93 ;  /* 0x000000c3c6c31223 */ /* 0x002fe2000001005d */
[----:B------:R-:W-:Y:S02]  /*4430*/  MOV R92, R96 ;  /* 0x00000060005c7202 */ /* 0x000fe40000000f00 */
[----:B------:R-:W-:Y:S01]  /*4440*/  IADD3 R93, R97, R199, RZ ;  /* 0x000000c7615d7210 */ /* 0x000fe20007ffe0ff */
[----:B------:R-:W-:-:S04]  /*4450*/  FFMA.FTZ R162, R162, R195, R185 ;  /* 0x000000c3a2a27223 */ /* 0x000fc800000100b9 */
[-C--:B------:R-:W-:Y:S02]  /*4460*/  FFMA.FTZ R95, R141, R162.reuse, R188 ;  /* 0x000000a28d5f7223 */ /* 0x080fe400000100bc */
[----:B------:R-:W-:Y:S02]  /*4470*/  FFMA.FTZ R96, R32, R162, RZ ;  /* 0x000000a220607223 */ /* 0x000fe400000100ff */
[----:B0-----:R-:W-:Y:S02]  /*4480*/  @P2 FFMA.FTZ R197, R200, R197, R201 ;  /* 0x000000c5c8c52223 */ /* 0x001fe400000100c9 */
[----:B------:R-:W-:Y:S02]  /*4490*/  FFMA.FTZ R97, R143, R95, R186 ;  /* 0x0000005f8f617223 */ /* 0x000fe400000100ba */
[----:B------:R-:W-:Y:S02]  /*44a0*/  FFMA.FTZ R187, R197, R187, R184 ;  /* 0x000000bbc5bb7223 */ /* 0x000fe400000100b8 */
[----:B------:R-:W-:-:S02]  /*44b0*/  FADD.FTZ R188, -R188, R95 ;  /* 0x0000005fbcbc7221 */ /* 0x000fc40000010100 */
[----:B------:R-:W-:Y:S02]  /*44c0*/  FFMA.FTZ R95, R33, R95, R96 ;  /* 0x0000005f215f7223 */ /* 0x000fe40000010060 */
[----:B------:R-:W-:Y:S02]  /*44d0*/  FFMA.FTZ R181, R144, R187, R181 ;  /* 0x000000bb90b57223 */ /* 0x000fe400000100b5 */
[-C--:B------:R-:W-:Y:S02]  /*44e0*/  FFMA.FTZ R195, R145, R97.reuse, R182 ;  /* 0x0000006191c37223 */ /* 0x080fe400000100b6 */
[----:B------:R-:W-:Y:S02]  /*44f0*/  FFMA.FTZ R96, R34, R97, R95 ;  /* 0x0000006122607223 */ /* 0x000fe4000001005f */
[----:B------:R-:W-:Y:S02]  /*4500*/  FFMA.FTZ R177, R150, R181, R177 ;  /* 0x000000b596b17223 */ /* 0x000fe400000100b1 */
[----:B------:R-:W-:-:S02]  /*4510*/  FADD.FTZ R185, -R185, R162 ;  /* 0x000000a2b9b97221 */ /* 0x000fc40000010100 */
[----:B------:R-:W-:Y:S02]  /*4520*/  FADD.FTZ R186, -R186, R97 ;  /* 0x00000061baba7221 */ /* 0x000fe40000010100 */
[-C--:B------:R-:W-:Y:S02]  /*4530*/  FFMA.FTZ R162, R146, R195.reuse, R183 ;  /* 0x000000c392a27223 */ /* 0x080fe400000100b7 */
[----:B------:R-:W-:Y:S02]  /*4540*/  FFMA.FTZ R95, R35, R195, R96 ;  /* 0x000000c3235f7223 */ /* 0x000fe40000010060 */
[----:B------:R-:W-:Y:S02]  /*4550*/  FFMA.FTZ R97, R151, R177, R176 ;  /* 0x000000b197617223 */ /* 0x000fe400000100b0 */
[----:B------:R-:W-:Y:S02]  /*4560*/  FADD.FTZ R182, -R182, R195 ;  /* 0x000000c3b6b67221 */ /* 0x000fe40000010100 */
[----:B------:R-:W-:-:S02]  /*4570*/  FFMA.FTZ R197, R147, R162, R180 ;  /* 0x000000a293c57223 */ /* 0x000fc400000100b4 */
[----:B------:R-:W-:Y:S02]  /*4580*/  FFMA.FTZ R96, R20, R162, R95 ;  /* 0x000000a214607223 */ /* 0x000fe4000001005f */
[----:B------:R-:W-:Y:S02]  /*4590*/  FFMA.FTZ R195, R153, R97, R174 ;  /* 0x0000006199c37223 */ /* 0x000fe400000100ae */
[----:B------:R-:W-:Y:S02]  /*45a0*/  FADD.FTZ R183, -R183, R162 ;  /* 0x000000a2b7b77221 */ /* 0x000fe40000010100 */
        /* <DEDUP_REMOVED lines=9> */
[C---:B------:R-:W-:Y:S02]  /*4640*/  FFMA.FTZ R161, R154.reuse, R163, R161 ;  /* 0x000000a39aa17223 */ /* 0x040fe400000100a1 */
[-C--:B------:R-:W-:Y:S02]  /*4650*/  FFMA.FTZ R162, R154, R199.reuse, R175 ;  /* 0x000000c79aa27223 */ /* 0x080fe400000100af */
        /* <DEDUP_REMOVED lines=18> */
[----:B------:R-:W-:Y:S01]  /*4780*/  FFMA.FTZ R95, R29, R151, R96 ;  /* 0x000000971d5f7223 */ /* 0x000fe20000010060 */
[----:B------:R-:W-:Y:S01]  /*4790*/  P2R R96, PR, RZ, 0x20 ;  /* 0x00000020ff607803 */ /* 0x000fe20000000000 */
[----:B------:R-:W-:Y:S02]  /*47a0*/  FFMA.FTZ R141, R141, R143, R190 ;  /* 0x0000008f8d8d7223 */ /* 0x000fe400000100be */
[-C--:B------:R-:W-:Y:S01]  /*47b0*/  FFMA.FTZ R96, R30, R150.reuse, R95 ;  /* 0x000000961e607223 */ /* 0x080fe2000001005f */
[----:B------:R-:W-:Y:S01]  /*47c0*/  SHF.L.U32 R95, R116, 0x4, RZ ;  /* 0x00000004745f7819 */ /* 0x000fe200000006ff */
[----:B------:R-:W-:-:S02]  /*47d0*/  FFMA.FTZ R144, R144, R150, R165 ;  /* 0x0000009690907223 */ /* 0x000fc400000100a5 */
[----:B------:R-:W-:Y:S01]  /*47e0*/  FMUL.FTZ R142, R141, R125 ;  /* 0x0000007d8d8e7220 */ /* 0x000fe20000410000 */
[----:B------:R-:W-:Y:S01]  /*47f0*/  LEA.HI.SX32 R203, R95, R95, 0x1b ;  /* 0x0000005f5fcb7211 */ /* 0x000fe200078fdaff */
[----:B------:R-:W-:Y:S02]  /*4800*/  FADD.FTZ R166, -R166, R151 ;  /* 0x00000097a6a67221 */ /* 0x000fe40000010100 */
[----:B------:R-:W-:Y:S02]  /*4810*/  FMUL.FTZ R151, R31, R144 ;  /* 0x000000901f977220 */ /* 0x000fe40000410000 */
[----:B------:R-:W-:Y:S02]  /*4820*/  FADD.FTZ R165, -R165, R144 ;  /* 0x00000090a5a57221 */ /* 0x000fe40000010100 */
[----:B------:R-:W-:Y:S02]  /*4830*/  FMUL.FTZ R144, R143, R124 ;  /* 0x0000007c8f907220 */ /* 0x000fe40000410000 */
[----:B------:R-:W-:-:S02]  /*4840*/  FFMA.FTZ R95, R185, R142, RZ ;  /* 0x0000008eb95f7223 */ /* 0x000fc400000100ff */
[C---:B--2---:R-:W-:Y:S02]  /*4850*/  FFMA.FTZ R91, R192.reuse, R91, R189 ;  /* 0x0000005bc05b7223 */ /* 0x044fe400000100bd */
[----:B------:R-:W-:Y:S02]  /*4860*/  FMUL.FTZ R90, R192, R90 ;  /* 0x0000005ac05a7220 */ /* 0x000fe40000410000 */
[----:B------:R-:W-:Y:S02]  /*4870*/  FADD.FTZ R96, R96, R151 ;  /* 0x0000009760607221 */ /* 0x000fe40000010000 */
[----:B------:R-:W-:Y:S01]  /*4880*/  FMUL.FTZ R151, R145, R127 ;  /* 0x0000007f91977220 */ /* 0x000fe20000410000 */
[----:B------:R0:W-:Y:S01]  /*4890*/  @!P5 STS.64 [R139.X8+0x1b48], R90 ;  /* 0x001b485a8b00d388 */ /* 0x0001e20000008a00 */
[----:B------:R-:W-:Y:S02]  /*48a0*/  FFMA.FTZ R95, R188, R144, R95 ;  /* 0x00000090bc5f7223 */ /* 0x000fe4000001005f */
[----:B------:R-:W-:-:S02]  /*48b0*/  FMUL.FTZ R164, R187, R140 ;  /* 0x0000008cbba47220 */ /* 0x000fc40000410000 */
[----:B------:R-:W-:Y:S02]  /*48c0*/  FFMA.FTZ R95, R186, R151, R95 ;  /* 0x00000097ba5f7223 */ /* 0x000fe4000001005f */
[----:B------:R-:W-:Y:S02]  /*48d0*/  FADD.FTZ R175, -R175, R162 ;  /* 0x000000a2afaf7221 */ /* 0x000fe40000010100 */
[----:B------:R-:W-:Y:S02]  /*48e0*/  FMUL.FTZ R162, R177, R132 ;  /* 0x00000084b1a27220 */ /* 0x000fe40000410000 */
[----:B------:R-:W-:Y:S02]  /*48f0*/  FMUL.FTZ R148, R159, R98 ;  /* 0x000000629f947220 */ /* 0x000fe40000410000 */
[----:B0-----:R-:W-:Y:S02]  /*4900*/  FMUL.FTZ R90, R157, R126 ;  /* 0x0000007e9d5a7220 */ /* 0x001fe40000410000 */
[----:B------:R-:W-:-:S02]  /*4910*/  FMUL.FTZ R91, R147, R101 ;  /* 0x00000065935b7220 */ /* 0x000fc40000410000 */
[----:B------:R-:W-:Y:S02]  /*4920*/  FFMA.FTZ R146, R182, R90, R95 ;  /* 0x0000005ab6927223 */ /* 0x000fe4000001005f */
[----:B------:R-:W-:Y:S02]  /*4930*/  FADD.FTZ R169, -R169, R150 ;  /* 0x00000096a9a97221 */ /* 0x000fe40000010100 */
        /* <DEDUP_REMOVED lines=8> */
[----:B------:R-:W-:Y:S02]  /*49c0*/  FADD.FTZ R178, -R178, R199 ;  /* 0x000000c7b2b27221 */ /* 0x000fe40000010100 */
[----:B------:R-:W-:Y:S02]  /*49d0*/  FFMA.FTZ R95, R179, R153, R146 ;  /* 0x00000099b35f7223 */ /* 0x000fe40000010092 */
[----:B------:R-:W-:Y:S02]  /*49e0*/  FADD.FTZ R172, -R172, R155 ;  /* 0x0000009bacac7221 */ /* 0x000fe40000010100 */
[----:B0-----:R-:W-:Y:S02]  /*49f0*/  FMUL.FTZ R150, R161, R0 ;  /* 0x00000000a1967220 */ /* 0x001fe40000410000 */
[----:B------:R-:W-:-:S02]  /*4a00*/  FMUL.FTZ R155, R163, R129 ;  /* 0x00000081a39b7220 */ /* 0x000fc40000410000 */
[----:B-1----:R-:W-:Y:S02]  /*4a10*/  FMUL.FTZ R152, R167, R128 ;  /* 0x00000080a7987220 */ /* 0x002fe40000410000 */
[----:B------:R-:W-:Y:S02]  /*4a20*/  FFMA.FTZ R146, R178, R150, R95 ;  /* 0x00000096b2927223 */ /* 0x000fe4000001005f */
[----:B------:R-:W-:Y:S02]  /*4a30*/  FMUL.FTZ R201, R181, R135 ;  /* 0x00000087b5c97220 */ /* 0x000fe40000410000 */
[----:B------:R-:W-:Y:S02]  /*4a40*/  FMUL.FTZ R95, R13, R152 ;  /* 0x000000980d5f7220 */ /* 0x000fe40000410000 */
[----:B------:R-:W-:Y:S02]  /*4a50*/  FADD.FTZ R173, -R173, R158 ;  /* 0x0000009eadad7221 */ /* 0x000fe40000010100 */
[----:B------:R-:W-:Y:S01]  /*4a60*/  FFMA.FTZ R146, R175, R155, R146 ;  /* 0x0000009baf927223 */ /* 0x000fe20000010092 */
[----:B------:R0:W-:Y:S01]  /*4a70*/  STS [R203.X4+0x874], R95 ;  /* 0x0008745fcb007388 */ /* 0x0001e20000004800 */
[----:B------:R-:W-:-:S02]  /*4a80*/  FMUL.FTZ R154, R18, R201 ;  /* 0x000000c9129a7220 */ /* 0x000fc40000410000 */
[----:B------:R-:W-:Y:S02]  /*4a90*/  FMUL.FTZ R189, R197, R131 ;  /* 0x00000083c5bd7220 */ /* 0x000fe40000410000 */
[----:B------:R-:W-:Y:S01]  /*4aa0*/  FADD.FTZ R171, -R171, R156 ;  /* 0x0000009cabab7221 */ /* 0x000fe20000010100 */
[----:B------:R1:W-:Y:S01]  /*4ab0*/  STS [R203.X4+0x888], R154 ;  /* 0x0008889acb007388 */ /* 0x0003e20000004800 */
[----:B------:R-:W-:Y:S02]  /*4ac0*/  FFMA.FTZ R146, R173, R152, R146 ;  /* 0x00000098ad927223 */ /* 0x000fe40000010092 */
[----:B------:R-:W-:Y:S01]  /*4ad0*/  FMUL.FTZ R156, R195, R130 ;  /* 0x00000082c39c7220 */ /* 0x000fe20000410000 */
[----:B0-----:R-:W-:Y:S01]  /*4ae0*/  LEA.HI.X.SX32 R95, R193, R191, 0x1, P0 ;  /* 0x000000bfc15f7211 */ /* 0x001fe200000f0eff */
[----:B------:R-:W-:Y:S01]  /*4af0*/  FMUL.FTZ R199, R97, R133 ;  /* 0x0000008561c77220 */ /* 0x000fe20000410000 */
[----:B------:R-:W-:Y:S01]  /*4b00*/  IADD3 R193, -R193, c[0x0][0x168], -R116 ;  /* 0x00005a00c1c17a10 */ /* 0x000fe20007ffe974 */
[----:B------:R-:W-:-:S02]  /*4b10*/  FMUL.FTZ R153, R10, R153 ;  /* 0x000000990a997220 */ /* 0x000fc40000410000 */
[----:B------:R-:W-:Y:S01]  /*4b20*/  FMUL.FTZ R160, R16, R199 ;  /* 0x000000c710a07220 */ /* 0x000fe20000410000 */
[----:B------:R-:W-:Y:S01]  /*4b30*/  ISETP.GE.AND P0, PT, R193, 0x1, PT ;  /* 0x00000001c100780c */ /* 0x000fe20003f06270 */
[-C--:B-1----:R-:W-:Y:S01]  /*4b40*/  FMUL.FTZ R154, R14, R189.reuse ;  /* 0x000000bd0e9a7220 */ /* 0x082fe20000410000 */
[----:B------:R0:W-:Y:S01]  /*4b50*/  STS [R203.X4+0x868], R153 ;  /* 0x00086899cb007388 */ /* 0x0001e20000004800 */
[----:B------:R-:W-:Y:S01]  /*4b60*/  FFMA.FTZ R189, R171, R189, R146 ;  /* 0x000000bdabbd7223 */ /* 0x000fe20000010092 */
[----:B------:R-:W-:Y:S01]  /*4b70*/  ISETP.GE.AND P1, PT, R193, 0x21, PT ;  /* 0x00000021c100780c */ /* 0x000fe20003f26270 */
[-C--:B------:R-:W-:Y:S01]  /*4b80*/  FMUL.FTZ R158, R15, R156.reuse ;  /* 0x0000009c0f9e7220 */ /* 0x080fe20000410000 */
[----:B------:R-:W-:Y:S01]  /*4b90*/  STS [R203.X4+0x880], R160 ;  /* 0x000880a0cb007388 */ /* 0x000fe20000004800 */
[----:B------:R-:W-:Y:S02]  /*4ba0*/  FFMA.FTZ R189, R172, R156, R189 ;  /* 0x0000009cacbd7223 */ /* 0x000fe400000100bd */
[----:B------:R-:W-:Y:S01]  /*4bb0*/  FMUL.FTZ R155, R12, R155 ;  /* 0x0000009b0c9b7220 */ /* 0x000fe20000410000 */
[----:B------:R-:W-:Y:S01]  /*4bc0*/  STS [R203.X4+0x87c], R158 ;  /* 0x00087c9ecb007388 */ /* 0x000fe20000004800 */
[----:B------:R-:W-:Y:S01]  /*4bd0*/  FMUL.FTZ R150, R11, R150 ;  /* 0x000000960b967220 */ /* 0x000fe20000410000 */
[----:B0-----:R-:W-:Y:S01]  /*4be0*/  IADD3 R153, R116, 0x20, RZ ;  /* 0x0000002074997810 */ /* 0x001fe20007ffe0ff */
[----:B------:R-:W-:Y:S01]  /*4bf0*/  FMUL.FTZ R148, R9, R148 ;  /* 0x0000009409947220 */ /* 0x000fe20000410000 */
[----:B------:R-:W-:Y:S01]  /*4c00*/  STS [R203.X4+0x878], R154 ;  /* 0x0008789acb007388 */ /* 0x000fe20000004800 */
        /* <DEDUP_REMOVED lines=10> */
[----:B0-----:R-:W-:-:S03]  /*4cb0*/  FMUL.FTZ R155, R165, R164 ;  /* 0x000000a4a59b7220 */ /* 0x001fc60000410000 */
[----:B------:R1:W-:Y:S01]  /*4cc0*/  STS [R203.X4+0x860], R91 ;  /* 0x0008605bcb007388 */ /* 0x0003e20000004800 */
[----:B------:R-:W-:-:S03]  /*4cd0*/  FFMA.FTZ R162, R166, R162, R189 ;  /* 0x000000a2a6a27223 */ /* 0x000fc600000100bd */
[----:B------:R1:W-:Y:S01]  /*4ce0*/  STS [R203.X4+0x85c], R90 ;  /* 0x00085c5acb007388 */ /* 0x0003e20000004800 */
[----:B------:R-:W-:-:S03]  /*4cf0*/  FFMA.FTZ R162, R169, R201, R162 ;  /* 0x000000c9a9a27223 */ /* 0x000fc600000100a2 */
[----:B------:R1:W-:Y:S04]  /*4d00*/  STS [R203.X4+0x858], R151 ;  /* 0x00085897cb007388 */ /* 0x0003e80000004800 */
        /* <DEDUP_REMOVED lines=13> */
.L_x_6289:
[----:B-1----:R-:W-:Y:S05]  /*4de0*/  BSYNC B0 ;  /* 0x0000000000007941 */ /* 0x002fea0003800000 */
.L_x_6288:
[----:B------:R-:W1:Y:S01]  /*4df0*/  LDS R153, [R153.X4+0x8d0] ;  /* 0x0008d00099997984 */ /* 0x000e620000004800 */
[----:B------:R-:W-:Y:S01]  /*4e00*/  BSSY B0, `(.L_x_6290) ;  /* 0x0000006000007945 */ /* 0x000fe20003800000 */
[----:B0-----:R-:W-:Y:S01]  /*4e10*/  FADD.FTZ R90, R162, R155 ;  /* 0x0000009ba25a7221 */ /* 0x001fe20000010000 */
[C---:B------:R-:W-:Y:S02]  /*4e20*/  IADD3 R91, R116.reuse, 0x40, RZ ;  /* 0x00000040745b7810 */ /* 0x040fe40007ffe0ff */
[----:B------:R-:W-:Y:S01]  /*4e30*/  IADD3 R95, R116, 0x60, RZ ;  /* 0x00000060745f7810 */ /* 0x000fe20007ffe0ff */
[----:B------:R-:W-:Y:S05]  /*4e40*/  @!P1 BRA `(.L_x_6291) ;  /* 0x0000001000009947 */ /* 0x000fea0003800000 */
[----:B-1----:R0:W-:Y:S02]  /*4e50*/  RED.E.ADD.F32.FTZ.RN.STRONG.GPU [R92.64+-0x780], R153 ;  /* 0xfff880995c00798e */ /* 0x0021e4000c10e784 */
.L_x_6291:
[----:B------:R-:W-:Y:S05]  /*4e60*/  BSYNC B0 ;  /* 0x0000000000007941 */ /* 0x000fea0003800000 */
.L_x_6290:
        /* <DEDUP_REMOVED lines=14> */
.L_x_6293:
[----:B------:R-:W-:Y:S05]  /*4f50*/  BSYNC B0 ;  /* 0x0000000000007941 */ /* 0x000fea0003800000 */
.L_x_6292:
[----:B------:R-:W3:Y:S01]  /*4f60*/  LDS R95, [R95.X4+0x9d0] ;  /* 0x0009d0005f5f7984 */ /* 0x000ee20000004800 */
[----:B------:R-:W-:Y:S01]  /*4f70*/  BSSY B0, `(.L_x_6294) ;  /* 0x0000005000007945 */ /* 0x000fe20003800000 */
[----:B--2---:R-:W-:Y:S02]  /*4f80*/  IADD3 R91, R116, 0xa0, RZ ;  /* 0x000000a0745b7810 */ /* 0x004fe40007ffe0ff */
[----:B------:R-:W-:Y:S01]  /*4f90*/  LEA.HI.SX32 R151, R151, R116, 0x1b ;  /* 0x0000007497977211 */ /* 0x000fe200078fdaff */
[----:B------:R-:W-:Y:S05]  /*4fa0*/  @!P0 BRA `(.L_x_6295) ;  /* 0x0000001000008947 */ /* 0x000fea0003800000 */
[----:B---3--:R2:W-:Y:S02]  /*4fb0*/  RED.E.ADD.F32.FTZ.RN.STRONG.GPU [R92.64+-0x680], R95 ;  /* 0xfff9805f5c00798e */ /* 0x0085e4000c10e784 */
.L_x_6295:
[----:B------:R-:W-:Y:S05]  /*4fc0*/  BSYNC B0 ;  /* 0x0000000000007941 */ /* 0x000fea0003800000 */
.L_x_6294:
[----:B------:R-:W4:Y:S01]  /*4fd0*/  LDS R151, [R151.X4+0xa50] ;  /* 0x000a500097977984 */ /* 0x000f220000004800 */
[----:B------:R-:W-:Y:S01]  /*4fe0*/  BSSY B0, `(.L_x_6296) ;  /* 0x0000005000007945 */ /* 0x000fe20003800000 */
[----:B--23--:R-:W-:Y:S02]  /*4ff0*/  IADD3 R95, R116, 0xc0, RZ ;  /* 0x000000c0745f7810 */ /* 0x00cfe40007ffe0ff */
[----:B------:R-:W-:Y:S01]  /*5000*/  LEA.HI.SX32 R91, R91, R116, 0x1b ;  /* 0x000000745b5b7211 */ /* 0x000fe200078fdaff */
[----:B------:R-:W-:Y:S05]  /*5010*/  @!P1 BRA `(.L_x_6297) ;  /* 0x0000001000009947 */ /* 0x000fea0003800000 */
[----:B----4-:R2:W-:Y:S02]  /*5020*/  RED.E.ADD.F32.FTZ.RN.STRONG.GPU [R92.64+-0x600], R151 ;  /* 0xfffa00975c00798e */ /* 0x0105e4000c10e784 */
.L_x_6297:
[----:B------:R-:W-:Y:S05]  /*5030*/  BSYNC B0 ;  /* 0x0000000000007941 */ /* 0x000fea0003800000 */
.L_x_6296:
[----:B------:R-:W3:Y:S01]  /*5040*/  LDS R91, [R91.X4+0xad0] ;  /* 0x000ad0005b5b7984 */ /* 0x000ee20000004800 */
[----:B------:R-:W-:Y:S01]  /*5050*/  BSSY B0, `(.L_x_6298) ;  /* 0x0000005000007945 */ /* 0x000fe20003800000 */
[----:B--2-4-:R-:W-:-:S02]  /*5060*/  IADD3 R151, R116, 0xe0, RZ ;  /* 0x000000e074977810 */ /* 0x014fc40007ffe0ff */
[----:B------:R-:W-:Y:S01]  /*5070*/  LEA.HI.SX32 R95, R95, R116, 0x1b ;  /* 0x000000745f5f7211 */ /* 0x000fe200078fdaff */
[----:B------:R-:W-:Y:S05]  /*5080*/  @!P2 BRA `(.L_x_6299) ;  /* 0x000000100000a947 */ /* 0x000fea0003800000 */
[----:B---3--:R2:W-:Y:S02]  /*5090*/  RED.E.ADD.F32.FTZ.RN.STRONG.GPU [R92.64+-0x580], R91 ;  /* 0xfffa805b5c00798e */ /* 0x0085e4000c10e784 */
.L_x_6299:
[----:B------:R-:W-:Y:S05]  /*50a0*/  BSYNC B0 ;  /* 0x0000000000007941 */ /* 0x000fea0003800000 */
.L_x_6298:
[----:B------:R-:W4:Y:S01]  /*50b0*/  LDS R95, [R95.X4+0xb50] ;  /* 0x000b50005f5f7984 */ /* 0x000f220000004800 */
[----:B------:R-:W-:Y:S01]  /*50c0*/  BSSY B0, `(.L_x_6300) ;  /* 0x0000005000007945 */ /* 0x000fe20003800000 */
[----:B--23--:R-:W-:Y:S02]  /*50d0*/  IADD3 R91, R116, 0x100, RZ ;  /* 0x00000100745b7810 */ /* 0x00cfe40007ffe0ff */
[----:B------:R-:W-:Y:S01]  /*50e0*/  LEA.HI.SX32 R151, R151, R116, 0x1b ;  /* 0x0000007497977211 */ /* 0x000fe200078fdaff */
[----:B------:R-:W-:Y:S05]  /*50f0*/  @!P3 BRA `(.L_x_6301) ;  /* 0x000000100000b947 */ /* 0x000fea0003800000 */
[----:B----4-:R2:W-:Y:S02]  /*5100*/  RED.E.ADD.F32.FTZ.RN.STRONG.GPU [R92.64+-0x500], R95 ;  /* 0xfffb005f5c00798e */ /* 0x0105e4000c10e784 */
.L_x_6301:
[----:B------:R-:W-:Y:S05]  /*5110*/  BSYNC B0 ;  /* 0x0000000000007941 */ /* 0x000fea0003800000 */
.L_x_6300:
[----:B------:R-:W3:Y:S01]  /*5120*/  LDS R151, [R151.X4+0xbd0] ;  /* 0x000bd00097977984 */ /* 0x000ee20000004800 */
[----:B------:R-:W-:Y:S01]  /*5130*/  BSSY B0, `(.L_x_6302) ;  /* 0x0000004000007945 */ /* 0x000fe20003800000 */
[----:B------:R-:W-:Y:S01]  /*5140*/  LEA.HI.SX32 R91, R91, R116, 0x1b ;  /* 0x000000745b5b7211 */ /* 0x000fe200078fdaff */
[----:B------:R-:W-:Y:S05]  /*5150*/  @!P4 BRA `(.L_x_6303) ;  /* 0x000000100000c947 */ /* 0x000fea0003800000 */
[----:B---3--:R3:W-:Y:S02]  /*5160*/  RED.E.ADD.F32.FTZ.RN.STRONG.GPU [R92.64+-0x480], R151 ;  /* 0xfffb80975c00798e */ /* 0x0087e4000c10e784 */
.L_x_6303:
[----:B------:R-:W-:Y:S05]  /*5170*/  BSYNC B0 ;  /* 0x0000000000007941 */ /* 0x000fea0003800000 */
.L_x_6302:
[----:B------:R-:W0:Y:S01]  /*5180*/  LDS R91, [R91.X4+0xc50] ;  /* 0x000c50005b5b7984 */ /* 0x000e220000004800 */
[----:B------:R-:W-:Y:S01]  /*5190*/  BSSY B0, `(.L_x_6304) ;  /* 0x0000005000007945 */ /* 0x000fe20003800000 */
[----:B--2-4-:R-:W-:-:S02]  /*51a0*/  IADD3 R95, R116, 0x120, RZ ;  /* 0x00000120745f7810 */ /* 0x014fc40007ffe0ff */
[----:B---3--:R-:W-:Y:S01]  /*51b0*/  IADD3 R151, R116, 0x140, RZ ;  /* 0x0000014074977810 */ /* 0x008fe20007ffe0ff */
[----:B------:R-:W-:Y:S05]  /*51c0*/  @!P5 BRA `(.L_x_6305) ;  /* 0x000000100000d947 */ /* 0x000fea0003800000 */
[----:B0-----:R0:W-:Y:S02]  /*51d0*/  RED.E.ADD.F32.FTZ.RN.STRONG.GPU [R92.64+-0x400], R91 ;  /* 0xfffc005b5c00798e */ /* 0x0011e4000c10e784 */
.L_x_6305:
[----:B------:R-:W-:Y:S05]  /*51e0*/  BSYNC B0 ;  /* 0x0000000000007941 */ /* 0x000fea0003800000 */
.L_x_6304:
        /* <DEDUP_REMOVED lines=14> */
.L_x_6307:
[----:B------:R-:W-:Y:S05]  /*52d0*/  BSYNC B0 ;  /* 0x0000000000007941 */ /* 0x000fea0003800000 */
.L_x_6306:
[----:B------:R-:W2:Y:S01]  /*52e0*/  LDS R151, [R151.X4+0xd50] ;  /* 0x000d500097977984 */ /* 0x000ea20000004800 */
[----:B------:R-:W-:Y:S01]  /*52f0*/  BSSY B0, `(.L_x_6308) ;  /* 0x0000005000007945 */ /* 0x000fe20003800000 */
[----:B0-----:R-:W-:-:S02]  /*5300*/  IADD3 R95, R116, 0x180, RZ ;  /* 0x00000180745f7810 */ /* 0x001fc40007ffe0ff */
[----:B------:R-:W-:Y:S01]  /*5310*/  LEA.HI.SX32 R91, R91, R116, 0x1b ;  /* 0x000000745b5b7211 */ /* 0x000fe200078fdaff */
[----:B------:R-:W-:Y:S05]  /*5320*/  @!P0 BRA `(.L_x_6309) ;  /* 0x0000001000008947 */ /* 0x000fea0003800000 */
[----:B--2---:R0:W-:Y:S02]  /*5330*/  RED.E.ADD.F32.FTZ.RN.STRONG.GPU [R92.64+-0x300], R151 ;  /* 0xfffd00975c00798e */ /* 0x0041e4000c10e784 */
.L_x_6309:
[----:B------:R-:W-:Y:S05]  /*5340*/  BSYNC B0 ;  /* 0x0000000000007941 */ /* 0x000fea0003800000 */
.L_x_6308:
[----:B------:R-:W3:Y:S01]  /*5350*/  LDS R91, [R91.X4+0xdd0] ;  /* 0x000dd0005b5b7984 */ /* 0x000ee20000004800 */
[----:B------:R-:W-:Y:S01]  /*5360*/  BSSY B0, `(.L_x_6310) ;  /* 0x0000005000007945 */ /* 0x000fe20003800000 */
[----:B0-2---:R-:W-:Y:S02]  /*5370*/  IADD3 R151, R116, 0x1a0, RZ ;  /* 0x000001a074977810 */ /* 0x005fe40007ffe0ff */
[----:B------:R-:W-:Y:S01]  /*5380*/  LEA.HI.SX32 R95, R95, R116, 0x1b ;  /* 0x000000745f5f7211 */ /* 0x000fe200078fdaff */
[----:B------:R-:W-:Y:S05]  /*5390*/  @!P1 BRA `(.L_x_6311) ;  /* 0x0000001000009947 */ /* 0x000fea0003800000 */
[----:B---3--:R0:W-:Y:S02]  /*53a0*/  RED.E.ADD.F32.FTZ.RN.STRONG.GPU [R92.64+-0x280], R91 ;  /* 0xfffd805b5c00798e */ /* 0x0081e4000c10e784 */
.L_x_6311:
[----:B------:R-:W-:Y:S05]  /*53b0*/  BSYNC B0 ;  /* 0x0000000000007941 */ /* 0x000fea0003800000 */
.L_x_6310:
[----:B------:R-:W2:Y:S01]  /*53c0*/  LDS R95, [R95.X4+0xe50] ;  /* 0x000e50005f5f7984 */ /* 0x000ea20000004800 */
[----:B------:R-:W-:Y:S01]  /*53d0*/  BSSY B0, `(.L_x_6312) ;  /* 0x0000005000007945 */ /* 0x000fe20003800000 */
[----:B0--3--:R-:W-:Y:S02]  /*53e0*/  IADD3 R91, R116, 0x1c0, RZ ;  /* 0x000001c0745b7810 */ /* 0x009fe40007ffe0ff */
[----:B------:R-:W-:Y:S01]  /*53f0*/  LEA.HI.SX32 R151, R151, R116, 0x1b ;  /* 0x0000007497977211 */ /* 0x000fe200078fdaff */
[----:B------:R-:W-:Y:S05]  /*5400*/  @!P2 BRA `(.L_x_6313) ;  /* 0x000000100000a947 */ /* 0x000fea0003800000 */
[----:B--2---:R0:W-:Y:S02]  /*5410*/  RED.E.ADD.F32.FTZ.RN.STRONG.GPU [R92.64+-0x200], R95 ;  /* 0xfffe005f5c00798e */ /* 0x0041e4000c10e784 */
.L_x_6313:
[----:B------:R-:W-:Y:S05]  /*5420*/  BSYNC B0 ;  /* 0x0000000000007941 */ /* 0x000fea0003800000 */
.L_x_6312:
[----:B------:R-:W3:Y:S01]  /*5430*/  LDS R151, [R151.X4+0xed0] ;  /* 0x000ed00097977984 */ /* 0x000ee20000004800 */
[----:B------:R-:W-:Y:S01]  /*5440*/  BSSY B0, `(.L_x_6314) ;  /* 0x0000005000007945 */ /* 0x000fe20003800000 */
[----:B0-2---:R-:W-:-:S02]  /*5450*/  IADD3 R95, R116, 0x1e0, RZ ;  /* 0x000001e0745f7810 */ /* 0x005fc40007ffe0ff */
[----:B------:R-:W-:Y:S01]  /*5460*/  LEA.HI.SX32 R91, R91, R116, 0x1b ;  /* 0x000000745b5b7211 */ /* 0x000fe200078fdaff */
[----:B------:R-:W-:Y:S05]  /*5470*/  @!P3 BRA `(.L_x_6315) ;  /* 0x000000100000b947 */ /* 0x000fea0003800000 */
[----:B---3--:R0:W-:Y:S02]  /*5480*/  RED.E.ADD.F32.FTZ.RN.STRONG.GPU [R92.64+-0x180], R151 ;  /* 0xfffe80975c00798e */ /* 0x0081e4000c10e784 */
.L_x_6315:
[----:B------:R-:W-:Y:S05]  /*5490*/  BSYNC B0 ;  /* 0x0000000000007941 */ /* 0x000fea0003800000 */
.L_x_6314:
[----:B------:R-:W2:Y:S01]  /*54a0*/  LDS R91, [R91.X4+0xf50] ;  /* 0x000f50005b5b7984 */ /* 0x000ea20000004800 */
[----:B------:R-:W-:Y:S01]  /*54b0*/  BSSY B0, `(.L_x_6316) ;  /* 0x0000004000007945 */ /* 0x000fe20003800000 */
[----:B------:R-:W-:Y:S01]  /*54c0*/  LEA.HI.SX32 R95, R95, R116, 0x1b ;  /* 0x000000745f5f7211 */ /* 0x000fe200078fdaff */
[----:B------:R-:W-:Y:S05]  /*54d0*/  @!P4 BRA `(.L_x_6317) ;  /* 0x000000100000c947 */ /* 0x000fea0003800000 */
[----:B--2---:R2:W-:Y:S02]  /*54e0*/  RED.E.ADD.F32.FTZ.RN.STRONG.GPU [R92.64+-0x100], R91 ;  /* 0xffff005b5c00798e */ /* 0x0045e4000c10e784 */
.L_x_6317:
[----:B------:R-:W-:Y:S05]  /*54f0*/  BSYNC B0 ;  /* 0x0000000000007941 */ /* 0x000fea0003800000 */
.L_x_6316:
[----:B------:R-:W4:Y:S01]  /*5500*/  LDS R95, [R95.X4+0xfd0] ;  /* 0x000fd0005f5f7984 */ /* 0x000f220000004800 */
[----:B------:R-:W-:Y:S01]  /*5510*/  BSSY B0, `(.L_x_6318) ;  /* 0x0000003000007945 */ /* 0x000fe20003800000 */
[----:B------:R-:W-:Y:S05]  /*5520*/  @!P5 BRA `(.L_x_6319) ;  /* 0x000000100000d947 */ /* 0x000fea0003800000 */
[----:B----4-:R4:W-:Y:S02]  /*5530*/  RED.E.ADD.F32.FTZ.RN.STRONG.GPU [R92.64+-0x80], R95 ;  /* 0xffff805f5c00798e */ /* 0x0109e4000c10e784 */
.L_x_6319:
[----:B------:R-:W-:Y:S05]  /*5540*/  BSYNC B0 ;  /* 0x0000000000007941 */ /* 0x000fea0003800000 */
.L_x_6318:
        /* <DEDUP_REMOVED lines=9> */
[-C--:B------:R-:W-:Y:S02]  /*55e0*/  FMUL.FTZ R81, R78, R197.reuse ;  /* 0x000000c54e517220 */ /* 0x080fe40000410000 */
[C---:B------:R-:W-:Y:S02]  /*55f0*/  FMUL.FTZ R78, R134.reuse, R197 ;  /* 0x000000c5864e7220 */ /* 0x040fe40000410000 */
[----:B------:R-:W-:Y:S02]  /*5600*/  FMUL.FTZ R195, R134, R195 ;  /* 0x000000c386c37220 */ /* 0x000fe40000410000 */
[----:B------:R-:W-:Y:S02]  /*5610*/  FMUL.FTZ R171, R78, R171 ;  /* 0x000000ab4eab7220 */ /* 0x000fe40000410000 */
[----:B------:R-:W-:-:S02]  /*5620*/  FMUL.FTZ R78, R75, R161 ;  /* 0x000000a14b4e7220 */ /* 0x000fc40000410000 */
        /* <DEDUP_REMOVED lines=44> */
[-C--:B------:R-:W-:Y:S02]  /*58f0*/  FMUL.FTZ R77, R76, R163.reuse ;  /* 0x000000a34c4d7220 */ /* 0x080fe40000410000 */
        /* <DEDUP_REMOVED lines=17> */
[-C--:B------:R-:W-:Y:S02]  /*5a10*/  FMUL.FTZ R134, R134, R141.reuse ;  /* 0x0000008d86867220 */ /* 0x080fe40000410000 */
[----:B------:R-:W-:Y:S02]  /*5a20*/  FMUL.FTZ R141, R68, R141 ;  /* 0x0000008d448d7220 */ /* 0x000fe40000410000 */
[----:B------:R-:W-:Y:S02]  /*5a30*/  FFMA.FTZ R68, R15, R80, R195 ;  /* 0x000000500f447223 */ /* 0x000fe400000100c3 */
[----:B------:R-:W-:-:S02]  /*5a40*/  FMUL.FTZ R159, R159, R180 ;  /* 0x000000b49f9f7220 */ /* 0x000fc40000410000 */
[----:B------:R-:W-:Y:S02]  /*5a50*/  FADD.FTZ R43, R68, R43 ;  /* 0x0000002b442b7221 */ /* 0x000fe40000010000 */
[----:B------:R-:W-:Y:S02]  /*5a60*/  FFMA.FTZ R68, R9, R76, R159 ;  /* 0x0000004c09447223 */ /* 0x000fe4000001009f */
[----:B------:R-:W-:Y:S02]  /*5a70*/  FFMA.FTZ R69, R8, R73, R74 ;  /* 0x0000004908457223 */ /* 0x000fe4000001004a */
[----:B------:R-:W-:Y:S02]  /*5a80*/  FMUL.FTZ R157, R157, R182 ;  /* 0x000000b69d9d7220 */ /* 0x000fe40000410000 */
[----:B------:R-:W-:Y:S02]  /*5a90*/  FMUL.FTZ R145, R145, R186 ;  /* 0x000000ba91917220 */ /* 0x000fe40000410000 */
[----:B0-----:R-:W-:-:S02]  /*5aa0*/  @!P0 FADD.FTZ R96, R96, R93 ;  /* 0x0000005d60608221 */ /* 0x001fc40000010000 */
[----:B------:R-:W-:Y:S02]  /*5ab0*/  FMUL.FTZ R143, R143, R188 ;  /* 0x000000bc8f8f7220 */ /* 0x000fe40000410000 */
[----:B--2---:R-:W-:Y:S01]  /*5ac0*/  @!P0 FADD.FTZ R90, R90, R79 ;  /* 0x0000004f5a5a8221 */ /* 0x004fe20000010000 */
[----:B------:R-:W-:Y:S01]  /*5ad0*/  ISETP.NE.AND P0, PT, R114, RZ, PT ;  /* 0x000000ff7200720c */ /* 0x000fe20003f05270 */
[----:B------:R-:W-:Y:S01]  /*5ae0*/  FFMA.FTZ R79, R18, R91, R136 ;  /* 0x0000005b124f7223 */ /* 0x000fe20000010088 */
[----:B------:R-:W-:Y:S01]  /*5af0*/  MOV R91, R96 ;  /* 0x00000060005b7202 */ /* 0x000fe20000000f00 */
[----:B------:R-:W-:Y:S02]  /*5b00*/  FMUL.FTZ R134, R134, R185 ;  /* 0x000000b986867220 */ /* 0x000fe40000410000 */
[----:B------:R-:W-:Y:S02]  /*5b10*/  FADD.FTZ R45, R68, R45 ;  /* 0x0000002d442d7221 */ /* 0x000fe40000010000 */
[----:B------:R-:W-:-:S02]  /*5b20*/  FADD.FTZ R44, R69, R44 ;  /* 0x0000002c452c7221 */ /* 0x000fc40000010000 */
        /* <DEDUP_REMOVED lines=42> */
.L_x_6321:
[----:B0-----:R-:W-:Y:S05]  /*5dd0*/  BSYNC B0 ;  /* 0x0000000000007941 */ /* 0x001fea0003800000 */
.L_x_6320:
[----:B------:R-:W-:Y:S02]  /*5de0*/  IADD3 R139, R139, 0x1, RZ ;  /* 0x000000018b8b7810 */ /* 0x000fe40007ffe0ff */
[----:B------:R-:W-:Y:S02]  /*5df0*/  IADD3 R138, P1, R138, 0x1, RZ ;  /* 0x000000018a8a7810 */ /* 0x000fe40007f3e0ff */
[----:B------:R-:W-:Y:S02]  /*5e00*/  ISETP.GE.AND P0, PT, R139, c[0x0][0x16c], PT ;  /* 0x00005b008b007a0c */ /* 0x000fe40003f06270 */
[----:B------:R-:W-:-:S11]  /*5e10*/  IADD3.X R137, RZ, R137, RZ, P1, !PT ;  /* 0x00000089ff897210 */ /* 0x000fd60000ffe4ff */
[----:B------:R-:W-:Y:S01]  /*5e20*/  @P0 CALL.REL.NOINC `(.L_x_6285) ;  /* 0x0000001000000944 */ /* 0x000fe20003c00000 */
[----:B------:R-:W-:Y:S05]  /*5e30*/  BRA `(.L_x_6322) ;  /* 0xffffd32000007947 */ /* 0x000fea000383ffff */
.L_x_6285:
[----:B------:R-:W-:Y:S06]  /*5e40*/  BAR.SYNC.DEFER_BLOCKING 0x0 ;  /* 0x0000000000007b1d */ /* 0x000fec0000010000 */
[----:B------:R-:W2:Y:S04]  /*5e50*/  LDG.E.128 R4, [R2.64] ;  /* 0x0000000402047981 */ /* 0x000ea8000c1e1d00 */
[----:B------:R-:W4:Y:S04]  /*5e60*/  LDG.E.128 R8, [R2.64+0x200] ;  /* 0x0002000402087981 */ /* 0x000f28000c1e1d00 */
[----:B------:R-:W5:Y:S04]  /*5e70*/  LDG.E.128 R12, [R2.64+0x400] ;  /* 0x00040004020c7981 */ /* 0x000f68000c1e1d00 */
[----:B---3--:R-:W3:Y:S01]  /*5e80*/  LDG.E.128 R16, [R2.64+0x600] ;  /* 0x0006000402107981 */ /* 0x008ee2000c1e1d00 */
[----:B------:R-:W-:-:S02]  /*5e90*/  IADD3 R68, R105, -0x1, RZ ;  /* 0xffffffff69447810 */ /* 0x000fc40007ffe0ff */
[----:B------:R-:W-:Y:S01]  /*5ea0*/  IADD3 R104, R104, 0x1, RZ ;  /* 0x0000000168687810 */ /* 0x000fe20007ffe0ff */
[----:B--2---:R-:W-:Y:S04]  /*5eb0*/  STS.128 [R114.X16], R4 ;  /* 0x0000000472007388 */ /* 0x004fe8000000cc00 */
[----:B----4-:R-:W-:Y:S04]  /*5ec0*/  STS.128 [R114.X16+0x200], R8 ;  /* 0x0002000872007388 */ /* 0x010fe8000000cc00 */
[----:B-----5:R-:W-:Y:S04]  /*5ed0*/  STS.128 [R114.X16+0x400], R12 ;  /* 0x0004000c72007388 */ /* 0x020fe8000000cc00 */
[----:B---3--:R-:W-:Y:S01]  /*5ee0*/  STS.128 [R114.X16+0x600], R16 ;  /* 0x0006001072007388 */ /* 0x008fe2000000cc00 */
        /* <DEDUP_REMOVED lines=24> */
[----:B------:R-:W-:Y:S02]  /*6070*/  IMAD R20, R196, c[0x0][0x2d8], RZ ;  /* 0x0000b600c4147a24 */ /* 0x000fe400078e02ff */
[----:B------:R-:W-:Y:S02]  /*6080*/  FADD.FTZ R27, R27, R118 ;  /* 0x000000761b1b7221 */ /* 0x000fe40000010000 */
[----:B------:R-:W-:-:S02]  /*6090*/  @!P2 FMUL.FTZ R9, R23, -1.4426950216293334961 ;  /* 0xbfb8aa3b1709a820 */ /* 0x000fc40000410000 */
[----:B------:R-:W-:Y:S01]  /*60a0*/  IMAD R19, R121, c[0x0][0x2dc], R20 ;  /* 0x0000b70079137a24 */ /* 0x000fe200078e0214 */
[----:B------:R-:W2:Y:S01]  /*60b0*/  @!P4 MUFU.EX2 R3, R3 ;  /* 0x000000030003c308 */ /* 0x000ea20000000800 */
[----:B------:R-:W-:-:S07]  /*60c0*/  @!P1 FMUL.FTZ R5, R26, -1.4426950216293334961 ;  /* 0xbfb8aa3b1a059820 */ /* 0x000fce0000410000 */
[----:B------:R-:W3:Y:S01]  /*60d0*/  @!P0 MUFU.EX2 R8, R8 ;  /* 0x0000000800088308 */ /* 0x000ee20000000800 */
[----:B0-----:R-:W-:Y:S02]  /*60e0*/  @!P3 FADD.FTZ R2, R0, 1 ;  /* 0x3f8000000002b421 */ /* 0x001fe40000010000 */
[----:B--2---:R-:W-:-:S05]  /*60f0*/  @!P4 FADD.FTZ R0, R3, 1 ;  /* 0x3f8000000300c421 */ /* 0x004fca0000010000 */
[----:B------:R0:W2:Y:S01]  /*6100*/  @!P3 MUFU.RCP R11, R2 ;  /* 0x00000002000bb308 */ /* 0x0000a20000001000 */
[----:B------:R-:W-:Y:S02]  /*6110*/  @!P6 FMUL.FTZ R3, R24, -1.4426950216293334961 ;  /* 0xbfb8aa3b1803e820 */ /* 0x000fe40000410000 */
[----:B---3--:R-:W-:-:S05]  /*6120*/  @!P0 FADD.FTZ R8, R8, 1 ;  /* 0x3f80000008088421 */ /* 0x008fca0000010000 */
[----:B------:R-:W3:Y:S01]  /*6130*/  @!P4 MUFU.RCP R0, R0 ;  /* 0x000000000000c308 */ /* 0x000ee20000001000 */
[----:B0-----:R-:W-:-:S07]  /*6140*/  @!P5 FMUL.FTZ R2, R25, -1.4426950216293334961 ;  /* 0xbfb8aa3b1902d820 */ /* 0x001fce0000410000 */
[----:B------:R-:W0:Y:S01]  /*6150*/  @!P0 MUFU.RCP R15, R8 ;  /* 0x00000008000f8308 */ /* 0x000e220000001000 */
[----:B--2---:R-:W-:Y:S01]  /*6160*/  @!P3 FMUL.FTZ R44, R44, R11 ;  /* 0x0000000b2c2cb220 */ /* 0x004fe20000410000 */
[----:B------:R-:W-:Y:S01]  /*6170*/  FSETP.GTU.FTZ.AND P3, PT, R27, 20, PT ;  /* 0x41a000001b00780b */ /* 0x000fe20003f7c000 */
[----:B---3--:R-:W-:Y:S01]  /*6180*/  @!P4 FMUL.FTZ R45, R45, R0 ;  /* 0x000000002d2dc220 */ /* 0x008fe20000410000 */
[----:B------:R-:W-:-:S04]  /*6190*/  FSETP.GTU.FTZ.AND P4, PT, R4, 20, PT ;  /* 0x41a000000400780b */ /* 0x000fc80003f9c000 */
[----:B------:R-:W2:Y:S07]  /*61a0*/  @!P5 MUFU.EX2 R2, R2 ;  /* 0x000000020002d308 */ /* 0x000eae0000000800 */
[----:B------:R-:W-:Y:S02]  /*61b0*/  @!P3 FMUL.FTZ R16, R27, -1.4426950216293334961 ;  /* 0xbfb8aa3b1b10b820 */ /* 0x000fe40000410000 */
[----:B0-----:R-:W-:Y:S01]  /*61c0*/  @!P0 FMUL.FTZ R46, R46, R15 ;  /* 0x0000000f2e2e8220 */ /* 0x001fe20000410000 */
[----:B------:R-:W-:Y:S01]  /*61d0*/  FSETP.GTU.FTZ.AND P0, PT, R12, 20, PT ;  /* 0x41a000000c00780b */ /* 0x000fe20003f1c000 */
[----:B------:R-:W-:Y:S01]  /*61e0*/  @!P6 MUFU.EX2 R3, R3 ;  /* 0x000000030003e308 */ /* 0x000fe20000000800 */
[----:B------:R-:W-:-:S02]  /*61f0*/  @!P4 FMUL.FTZ R0, R4, -1.4426950216293334961 ;  /* 0xbfb8aa3b0400c820 */ /* 0x000fc40000410000 */
[----:B--2---:R-:W-:-:S05]  /*6200*/  @!P5 FADD.FTZ R14, R2, 1 ;  /* 0x3f800000020ed421 */ /* 0x004fca0000010000 */
[----:B------:R0:W2:Y:S01]  /*6210*/  @!P2 MUFU.EX2 R13, R9 ;  /* 0x00000009000da308 */ /* 0x0000a20000000800 */
[----:B------:R-:W-:-:S03]  /*6220*/  SHF.L.U32 R2, R68, 0x9, RZ ;  /* 0x0000000944027819 */ /* 0x000fc600000006ff */
[----:B------:R-:W-:-:S04]  /*6230*/  @!P0 FMUL.FTZ R4, R12, -1.4426950216293334961 ;  /* 0xbfb8aa3b0c048820 */ /* 0x000fc80000410000 */
[----:B------:R-:W3:Y:S01]  /*6240*/  @!P4 MUFU.EX2 R0, R0 ;  /* 0x000000000000c308 */ /* 0x000ee20000000800 */
[----:B0-----:R-:W0:Y:S04]  /*6250*/  LDS.128 R8, [R100+0x30] ;  /* 0x0000300064087984 */ /* 0x001e280000000c00 */
[----:B------:R-:W-:Y:S01]  /*6260*/  BAR.SYNC.DEFER_BLOCKING 0x0 ;  /* 0x0000000000007b1d */ /* 0x000fe20000010000 */
[----:B--2---:R-:W-:-:S05]  /*6270*/  @!P2 FADD.FTZ R13, R13, 1 ;  /* 0x3f8000000d0da421 */ /* 0x004fca0000010000 */
[----:B------:R2:W4:Y:S01]  /*6280*/  @!P1 MUFU.EX2 R15, R5 ;  /* 0x00000005000f9308 */ /* 0x0005220000000800 */
[----:B---3--:R-:W-:-:S07]  /*6290*/  @!P4 FADD.FTZ R0, R0, 1 ;  /* 0x3f8000000000c421 */ /* 0x008fce0000010000 */
[----:B------:R-:W3:Y:S01]  /*62a0*/  @!P0 MUFU.EX2 R12, R4 ;  /* 0x00000004000c8308 */ /* 0x000ee20000000800 */
[----:B--2---:R-:W-:Y:S01]  /*62b0*/  @!P6 FADD.FTZ R5, R3, 1 ;  /* 0x3f8000000305e421 */ /* 0x004fe20000010000 */
[----:B------:R-:W-:-:S06]  /*62c0*/  SHF.R.S32.HI R3, RZ, 0x1f, R2 ;  /* 0x0000001fff037819 */ /* 0x000fcc0000011402 */
[----:B------:R-:W2:Y:S01]  /*62d0*/  @!P5 MUFU.RCP R14, R14 ;  /* 0x0000000e000ed308 */ /* 0x000ea20000001000 */
[----:B----4-:R-:W-:Y:S01]  /*62e0*/  @!P1 FADD.FTZ R15, R15, 1 ;  /* 0x3f8000000f0f9421 */ /* 0x010fe20000010000 */
[----:B------:R-:W-:Y:S04]  /*62f0*/  STS.128 [R100], R64 ;  /* 0x0000004064007388 */ /* 0x000fe80000000c00 */
[----:B------:R-:W-:Y:S02]  /*6300*/  STS.128 [R100+0x10], R52 ;  /* 0x0000103464007388 */ /* 0x000fe40000000c00 */
[----:B------:R4:W5:Y:S01]  /*6310*/  @!P6 MUFU.RCP R17, R5 ;  /* 0x000000050011e308 */ /* 0x0009620000001000 */
[----:B---3--:R-:W-:Y:S01]  /*6320*/  @!P0 FADD.FTZ R12, R12, 1 ;  /* 0x3f8000000c0c8421 */ /* 0x008fe20000010000 */
[----:B------:R-:W-:Y:S01]  /*6330*/  STS.128 [R100+0x20], R56 ;  /* 0x0000203864007388 */ /* 0x000fe20000000c00 */
[----:B0-----:R-:W-:-:S03]  /*6340*/  FADD.FTZ R8, R8, R118 ;  /* 0x0000007608087221 */ /* 0x001fc60000010000 */
[----:B------:R-:W-:Y:S02]  /*6350*/  STS.128 [R100+0x30], R60 ;  /* 0x0000303c64007388 */ /* 0x000fe40000000c00 */
[----:B------:R-:W-:Y:S01]  /*6360*/  @!P2 MUFU.RCP R18, R13 ;  /* 0x0000000d0012a308 */ /* 0x000fe20000001000 */
[----:B----4-:R-:W-:Y:S01]  /*6370*/  IMAD.WIDE.U32 R4, R121, c[0x0][0x2d8], R2 ;  /* 0x0000b60079047a25 */ /* 0x010fe200078e0002 */
[----:B------:R-:W-:-:S06]  /*6380*/  NOP ;  /* 0x0000000000007918 */ /* 0x000fcc0000000000 */
[----:B------:R-:W0:Y:S01]  /*6390*/  @!P4 MUFU.RCP R13, R0 ;  /* 0x00000000000dc308 */ /* 0x000e220000001000 */
[----:B--2---:R-:W-:Y:S01]  /*63a0*/  @!P5 FMUL.FTZ R41, R41, R14 ;  /* 0x0000000e2929d220 */ /* 0x004fe20000410000 */
[----:B------:R-:W-:Y:S01]  /*63b0*/  IADD3 R5, R5, R19, RZ ;  /* 0x0000001305057210 */ /* 0x000fe20007ffe0ff */
[--C-:B------:R-:W-:Y:S01]  /*63c0*/  FADD.FTZ R14, R6, R118.reuse ;  /* 0x00000076060e7221 */ /* 0x100fe20000010000 */
[----:B------:R-:W2:Y:S01]  /*63d0*/  LDS.128 R20, [R114.X16] ;  /* 0x0000000072147984 */ /* 0x000ea2000000cc00 */
[----:B------:R-:W-:Y:S02]  /*63e0*/  IMAD R6, R122, c[0x0][0x2e0], RZ ;  /* 0x0000b8007a067a24 */ /* 0x000fe400078e02ff */
[----:B-----5:R-:W-:Y:S01]  /*63f0*/  @!P6 FMUL.FTZ R40, R40, R17 ;  /* 0x000000112828e220 */ /* 0x020fe20000410000 */
[----:B------:R-:W3:Y:S01]  /*6400*/  @!P1 MUFU.RCP R15, R15 ;  /* 0x0000000f000f9308 */ /* 0x000ee20000001000 */
[----:B------:R-:W-:Y:S01]  /*6410*/  FADD.FTZ R17, R7, R118 ;  /* 0x0000007607117221 */ /* 0x000fe20000010000 */
[----:B------:R-:W4:Y:S01]  /*6420*/  LDS.128 R24, [R114.X16+0x200] ;  /* 0x0002000072187984 */ /* 0x000f22000000cc00 */
[----:B------:R-:W-:-:S02]  /*6430*/  IMAD R7, R123, c[0x0][0x2e4], R6 ;  /* 0x0000b9007b077a24 */ /* 0x000fc400078e0206 */
[----:B------:R-:W-:Y:S01]  /*6440*/  IMAD.WIDE.U32 R4, R123, c[0x0][0x2e0], R4 ;  /* 0x0000b8007b047a25 */ /* 0x000fe200078e0004 */
[----:B------:R-:W5:Y:S02]  /*6450*/  LDS.128 R28, [R114.X16+0x400] ;  /* 0x00040000721c7984 */ /* 0x000f64000000cc00 */
[----:B------:R-:W1:Y:S01]  /*6460*/  @!P0 MUFU.RCP R12, R12 ;  /* 0x0000000c000c8308 */ /* 0x000e620000001000 */
[----:B0-----:R-:W-:Y:S01]  /*6470*/  @!P4 FMUL.FTZ R48, R48, R13 ;  /* 0x0000000d3030c220 */ /* 0x001fe20000410000 */
[----:B------:R-:W-:Y:S01]  /*6480*/  IADD3 R7, R5, R7, RZ ;  /* 0x0000000705077210 */ /* 0x000fe20007ffe0ff */
[----:B------:R-:W-:Y:S01]  /*6490*/  @!P2 FMUL.FTZ R47, R47, R18 ;  /* 0x000000122f2fa220 */ /* 0x000fe20000410000 */
[----:B------:R-:W-:Y:S01]  /*64a0*/  LEA R6, P4, R4, c[0x0][0x330], 0x2 ;  /* 0x0000cc0004067a11 */ /* 0x000fe200078810ff */
[--C-:B------:R-:W-:Y:S01]  /*64b0*/  FADD.FTZ R9, R9, R118.reuse ;  /* 0x0000007609097221 */ /* 0x100fe20000010000 */
[----:B------:R-:W-:Y:S01]  /*64c0*/  FSETP.GTU.FTZ.AND P2, PT, R8, 20, PT ;  /* 0x41a000000800780b */ /* 0x000fe20003f5c000 */
[--C-:B------:R-:W-:Y:S01]  /*64d0*/  FADD.FTZ R18, R10, R118.reuse ;  /* 0x000000760a127221 */ /* 0x100fe20000010000 */
[----:B------:R-:W-:Y:S01]  /*64e0*/  LEA.HI.X R7, R4, c[0x0][0x334], R7, 0x2, P4 ;  /* 0x0000cd0004077a11 */ /* 0x000fe200020f1407 */
[----:B------:R-:W-:Y:S01]  /*64f0*/  FADD.FTZ R11, R11, R118 ;  /* 0x000000760b0b7221 */ /* 0x000fe20000010000 */
[----:B------:R-:W-:Y:S01]  /*6500*/  FSETP.GTU.FTZ.AND P4, PT, R17, 20, PT ;  /* 0x41a000001100780b */ /* 0x000fe20003f9c000 */
[----:B------:R-:W0:Y:S01]  /*6510*/  LDS.128 R32, [R114.X16+0x600] ;  /* 0x0006000072207984 */ /* 0x000e22000000cc00 */
[----:B------:R-:W-:Y:S01]  /*6520*/  FSETP.GTU.FTZ.AND P6, PT, R9, 20, PT ;  /* 0x41a000000900780b */ /* 0x000fe20003fdc000 */
[----:B---3--:R-:W-:Y:S01]  /*6530*/  @!P1 FMUL.FTZ R42, R42, R15 ;  /* 0x0000000f2a2a9220 */ /* 0x008fe20000410000 */
[----:B------:R-:W-:Y:S01]  /*6540*/  FSETP.GTU.FTZ.AND P5, PT, R18, 20, PT ;  /* 0x41a000001200780b */ /* 0x000fe20003fbc000 */
[----:B------:R-:W3:Y:S01]  /*6550*/  @!P3 MUFU.EX2 R16, R16 ;  /* 0x000000100010b308 */ /* 0x000ee20000000800 */
[----:B-1----:R-:W-:Y:S01]  /*6560*/  @!P0 FMUL.FTZ R49, R49, R12 ;  /* 0x0000000c31318220 */ /* 0x002fe20000410000 */
[----:B------:R-:W-:Y:S01]  /*6570*/  FSETP.GTU.FTZ.AND P1, PT, R11, 20, PT ;  /* 0x41a000000b00780b */ /* 0x000fe20003f3c000 */
[----:B------:R-:W-:Y:S01]  /*6580*/  IMAD.WIDE.U32 R2, R121, c[0x0][0x2f8], R2 ;  /* 0x0000be0079027a25 */ /* 0x000fe200078e0002 */
[----:B------:R-:W-:-:S03]  /*6590*/  FSETP.GTU.FTZ.AND P0, PT, R14, 20, PT ;  /* 0x41a000000e00780b */ /* 0x000fc60003f1c000 */
[----:B------:R-:W-:Y:S02]  /*65a0*/  @!P2 FMUL.FTZ R8, R8, -1.4426950216293334961 ;  /* 0xbfb8aa3b0808a820 */ /* 0x000fe40000410000 */
[----:B------:R-:W-:Y:S02]  /*65b0*/  @!P4 FMUL.FTZ R4, R17, -1.4426950216293334961 ;  /* 0xbfb8aa3b1104c820 */ /* 0x000fe40000410000 */
[----:B------:R-:W-:Y:S02]  /*65c0*/  @!P6 FMUL.FTZ R0, R9, -1.4426950216293334961 ;  /* 0xbfb8aa3b0900e820 */ /* 0x000fe40000410000 */
[----:B------:R-:W-:Y:S01]  /*65d0*/  @!P5 FMUL.FTZ R9, R18, -1.4426950216293334961 ;  /* 0xbfb8aa3b1209d820 */ /* 0x000fe20000410000 */
[----:B------:R-:W1:Y:S01]  /*65e0*/  @!P2 MUFU.EX2 R8, R8 ;  /* 0x000000080008a308 */ /* 0x000e620000000800 */
[----:B------:R-:W-:Y:S02]  /*65f0*/  @!P1 FMUL.FTZ R11, R11, -1.4426950216293334961 ;  /* 0xbfb8aa3b0b0b9820 */ /* 0x000fe40000410000 */
[----:B---3--:R-:W-:-:S05]  /*6600*/  @!P3 FADD.FTZ R16, R16, 1 ;  /* 0x3f8000001010b421 */ /* 0x008fca0000010000 */
[----:B------:R3:W0:Y:S08]  /*6610*/  @!P6 MUFU.EX2 R10, R0 ;  /* 0x00000000000ae308 */ /* 0x0006300000000800 */
[----:B------:R1:W2:Y:S01]  /*6620*/  @!P5 MUFU.EX2 R5, R9 ;  /* 0x000000090005d308 */ /* 0x0002a20000000800 */
[----:B---3--:R-:W-:-:S07]  /*6630*/  @!P0 FMUL.FTZ R0, R14, -1.4426950216293334961 ;  /* 0xbfb8aa3b0e008820 */ /* 0x008fce0000410000 */
[----:B------:R-:W3:Y:S01]  /*6640*/  @!P4 MUFU.EX2 R4, R4 ;  /* 0x000000040004c308 */ /* 0x000ee20000000800 */
[----:B-1----:R-:W-:Y:S02]  /*6650*/  @!P2 FADD.FTZ R9, R8, 1 ;  /* 0x3f8000000809a421 */ /* 0x002fe40000010000 */
[----:B0-----:R-:W-:-:S05]  /*6660*/  @!P6 FADD.FTZ R10, R10, 1 ;  /* 0x3f8000000a0ae421 */ /* 0x001fca0000010000 */
[----:B------:R2:W0:Y:S08]  /*6670*/  @!P1 MUFU.EX2 R12, R11 ;  /* 0x0000000b000c9308 */ /* 0x0004300000000800 */
[----:B------:R-:W1:Y:S01]  /*6680*/  @!P0 MUFU.EX2 R0, R0 ;  /* 0x0000000000008308 */ /* 0x000e620000000800 */
[----:B--2---:R-:W-:Y:S02]  /*6690*/  @!P5 FADD.FTZ R11, R5, 1 ;  /* 0x3f800000050bd421 */ /* 0x004fe40000010000 */
[----:B---3--:R-:W-:-:S02]  /*66a0*/  @!P4 FADD.FTZ R8, R4, 1 ;  /* 0x3f8000000408c421 */ /* 0x008fc40000010000 */
[----:B------:R-:W-:-:S03]  /*66b0*/  IMAD.WIDE R4, R102, 0x10, R6 ;  /* 0x0000001066047825 */ /* 0x000fc600078e0206 */
[----:B------:R-:W2:Y:S01]  /*66c0*/  @!P3 MUFU.RCP R16, R16 ;  /* 0x000000100010b308 */ /* 0x000ea20000001000 */
[----:B0-----:R-:W-:Y:S01]  /*66d0*/  @!P1 FADD.FTZ R12, R12, 1 ;  /* 0x3f8000000c0c9421 */ /* 0x001fe20000010000 */
[----:B------:R-:W-:Y:S01]  /*66e0*/  STG.E.128 [R4.64], R20 ;  /* 0x0000001404007986 */ /* 0x000fe2000c101d04 */
[----:B------:R-:W-:-:S03]  /*66f0*/  FADD.FTZ R6, R48, R115 ;  /* 0x0000007330067221 */ /* 0x000fc60000010000 */
[----:B----4-:R-:W-:Y:S01]  /*6700*/  STG.E.128 [R4.64+0x200], R24 ;  /* 0x0002001804007986 */ /* 0x010fe2000c101d04 */
[----:B------:R-:W-:Y:S01]  /*6710*/  FADD.FTZ R7, R6, R49 ;  /* 0x0000003106077221 */ /* 0x000fe20000010000 */
[----:B------:R-:W0:Y:S01]  /*6720*/  @!P2 MUFU.RCP R9, R9 ;  /* 0x000000090009a308 */ /* 0x000e220000001000 */
[----:B-1----:R-:W-:Y:S01]  /*6730*/  @!P0 FADD.FTZ R0, R0, 1 ;  /* 0x3f80000000008421 */ /* 0x002fe20000010000 */
[----:B-----5:R-:W-:Y:S04]  /*6740*/  STG.E.128 [R4.64+0x400], R28 ;  /* 0x0004001c04007986 */ /* 0x020fe8000c101d04 */
[----:B------:R1:W-:Y:S02]  /*6750*/  STG.E.128 [R4.64+0x600], R32 ;  /* 0x0006002004007986 */ /* 0x0003e4000c101d04 */
[----:B------:R-:W3:Y:S01]  /*6760*/  @!P6 MUFU.RCP R10, R10 ;  /* 0x0000000a000ae308 */ /* 0x000ee20000001000 */
[----:B--2---:R-:W-:Y:S01]  /*6770*/  @!P3 FMUL.FTZ R43, R43, R16 ;  /* 0x000000102b2bb220 */ /* 0x004fe20000410000 */
[----:B------:R-:W-:Y:S01]  /*6780*/  BAR.SYNC.DEFER_BLOCKING 0x0 ;  /* 0x0000000000007b1d */ /* 0x000fe20000010000 */
[----:B------:R-:W-:-:S04]  /*6790*/  IADD3 R112, P3, R112, -0x800, RZ ;  /* 0xfffff80070707810 */ /* 0x000fc80007f7e0ff */
[----:B------:R-:W-:Y:S01]  /*67a0*/  IADD3.X R113, R113, -0x1, RZ, P3, !PT ;  /* 0xffffffff71717810 */ /* 0x000fe20001ffe4ff */
[----:B------:R-:W2:Y:S01]  /*67b0*/  @!P5 MUFU.RCP R11, R11 ;  /* 0x0000000b000bd308 */ /* 0x000ea20000001000 */
[----:B0-----:R-:W-:Y:S01]  /*67c0*/  @!P2 FMUL.FTZ R36, R36, R9 ;  /* 0x000000092424a220 */ /* 0x001fe20000410000 */
[----:B------:R-:W-:-:S04]  /*67d0*/  IADD3 R107, P2, R107, -0x800, RZ ;  /* 0xfffff8006b6b7810 */ /* 0x000fc80007f5e0ff */
[----:B------:R-:W-:Y:S02]  /*67e0*/  IADD3.X R106, R106, -0x1, RZ, P2, !PT ;  /* 0xffffffff6a6a7810 */ /* 0x000fe400017fe4ff */
[----:B------:R-:W0:Y:S01]  /*67f0*/  @!P0 MUFU.RCP R13, R0 ;  /* 0x00000000000d8308 */ /* 0x000e220000001000 */
[----:B---3--:R-:W-:Y:S02]  /*6800*/  @!P6 FMUL.FTZ R37, R37, R10 ;  /* 0x0000000a2525e220 */ /* 0x008fe40000410000 */
[----:B-1----:R-:W-:-:S05]  /*6810*/  IMAD R4, R196, c[0x0][0x2f8], RZ ;  /* 0x0000be00c4047a24 */ /* 0x002fca00078e02ff */
[----:B------:R-:W1:Y:S01]  /*6820*/  @!P4 MUFU.RCP R8, R8 ;  /* 0x000000080008c308 */ /* 0x000e620000001000 */
[----:B--2---:R-:W-:Y:S01]  /*6830*/  @!P5 FMUL.FTZ R38, R38, R11 ;  /* 0x0000000b2626d220 */ /* 0x004fe20000410000 */
[----:B------:R2:W-:Y:S04]  /*6840*/  STS.128 [R100+0x10], R44 ;  /* 0x0000102c64007388 */ /* 0x0005e80000000c00 */
[----:B------:R3:W-:Y:S02]  /*6850*/  STS.128 [R100+0x20], R40 ;  /* 0x0000202864007388 */ /* 0x0007e40000000c00 */
[----:B------:R-:W4:Y:S01]  /*6860*/  @!P1 MUFU.RCP R12, R12 ;  /* 0x0000000c000c9308 */ /* 0x000f220000001000 */
[----:B0-----:R-:W-:-:S04]  /*6870*/  @!P0 FMUL.FTZ R50, R50, R13 ;  /* 0x0000000d32328220 */ /* 0x001fc80000410000 */
[----:B------:R-:W-:Y:S02]  /*6880*/  FADD.FTZ R0, R7, R50 ;  /* 0x0000003207007221 */ /* 0x000fe40000010000 */
[----:B-1----:R-:W-:Y:S01]  /*6890*/  @!P4 FMUL.FTZ R51, R51, R8 ;  /* 0x000000083333c220 */ /* 0x002fe20000410000 */
[----:B------:R-:W-:-:S03]  /*68a0*/  IADD3 R108, P4, R108, -0x800, RZ ;  /* 0xfffff8006c6c7810 */ /* 0x000fc60007f9e0ff */
[----:B------:R-:W-:Y:S01]  /*68b0*/  FADD.FTZ R7, R0, R51 ;  /* 0x0000003300077221 */ /* 0x000fe20000010000 */
[----:B------:R-:W-:Y:S01]  /*68c0*/  STS.128 [R100], R48 ;  /* 0x0000003064007388 */ /* 0x000fe20000000c00 */
[----:B------:R-:W-:Y:S01]  /*68d0*/  IADD3.X R109, R109, -0x1, RZ, P4, !PT ;  /* 0xffffffff6d6d7810 */ /* 0x000fe200027fe4ff */
[----:B----4-:R-:W-:Y:S01]  /*68e0*/  @!P1 FMUL.FTZ R39, R39, R12 ;  /* 0x0000000c27279220 */ /* 0x010fe20000410000 */
[----:B------:R-:W-:Y:S01]  /*68f0*/  IADD3 R110, P1, R110, -0x800, RZ ;  /* 0xfffff8006e6e7810 */ /* 0x000fe20007f3e0ff */
[----:B------:R-:W-:Y:S02]  /*6900*/  FADD.FTZ R0, R7, R44 ;  /* 0x0000002c07007221 */ /* 0x000fe40000010000 */
[----:B------:R-:W-:Y:S01]  /*6910*/  IMAD R7, R121, c[0x0][0x2fc], R4 ;  /* 0x0000bf0079077a24 */ /* 0x000fe200078e0204 */
[----:B------:R0:W-:Y:S01]  /*6920*/  STS.128 [R100+0x30], R36 ;  /* 0x0000302464007388 */ /* 0x0001e20000000c00 */
        /* <DEDUP_REMOVED lines=30> */
[----:B-----5:R0:W-:Y:S01]  /*6b10*/  STG.E.128 [R2.64+0x600], R20 ;  /* 0x0006001402007986 */ /* 0x0201e2000c101d04 */
[----:B------:R-:W-:Y:S01]  /*6b20*/  @!P0 CALL.REL.NOINC `(.L_x_6252) ;  /* 0x0000001000008944 */ /* 0x000fe20003c00000 */
[----:B------:R-:W-:Y:S05]  /*6b30*/  BRA `(.L_x_6323) ;  /* 0xffff9c4000007947 */ /* 0x000fea000383ffff */
.L_x_6252:
        /* <DEDUP_REMOVED lines=10> */
[----:B0-----:R-:W0:Y:S04]  /*6be0*/  SHFL.DOWN P1, R3, R0, 0x2, 0x1f ;  /* 0x08401f0000037f89 */ /* 0x001e280000020000 */
        /* <DEDUP_REMOVED lines=13> */
.L_x_6325:
[----:B0-----:R-:W-:Y:S05]  /*6cc0*/  BSYNC B0 ;  /* 0x0000000000007941 */ /* 0x001fea0003800000 */
.L_x_6324:
        /* <DEDUP_REMOVED lines=23> */
.L_x_6327:
[----:B0-----:R-:W0:Y:S02]  /*6e40*/  S2R R15, SR_TID.X ;  /* 0x00000000000f7919 */ /* 0x001e240000002100 */
.L_x_6328:
[----:B0-----:R-:W-:Y:S05]  /*6e50*/  BSYNC B0 ;  /* 0x0000000000007941 */ /* 0x001fea0003800000 */
.L_x_6326:
        /* <DEDUP_REMOVED lines=10> */
.L_x_6329:
        /* <DEDUP_REMOVED lines=26> */
.L_x_6330:
        /* <DEDUP_REMOVED lines=14> */
.L_x_9098:


//--------------------- .text._Z25selective_scan_bwd_kernelI32Selective_Scan_bwd_kernel_traitsILi32ELi16ELb1ELb1ELb0ELb1ELb1EffEEv12SSMParamsBwd --------------------------
	.section	.text._Z25selective_scan_bwd_kernelI32Selective_Scan_bwd_kernel_traitsILi32ELi16ELb1ELb1ELb0ELb1ELb1EffEEv12SSMParamsBwd,"ax",@progbits
	.sectioninfo	@"SHI_REGISTERS=208"
	.align	128
        .global         _Z25selective_scan_bwd_kernelI32Selective_Scan_bwd_kernel_traitsILi32ELi16ELb1ELb1ELb0ELb1ELb1EffEEv12SSMParamsBwd
        .type           _Z25selective_scan_bwd_kernelI32Selective_Scan_bwd_kernel_traitsILi32ELi16ELb1ELb1ELb0ELb1ELb1EffEEv12SSMParamsBwd,@function
        .size           _Z25selective_scan_bwd_kernelI32Selective_Scan_bwd_kernel_traitsILi32ELi16ELb1ELb1ELb0ELb1ELb1EffEEv12SSMParamsBwd,(.L_x_9099 - _Z25selective_scan_bwd_kernelI32Selective_Scan_bwd_kernel_traitsILi32ELi16ELb1ELb1ELb0ELb1ELb1EffEEv12SSMParamsBwd)
        .other          _Z25selective_scan_bwd_kernelI32Selective_Scan_bwd_kernel_traitsILi32ELi16ELb1ELb1ELb0ELb1ELb1EffEEv12SSMParamsBwd,@"STO_CUDA_ENTRY STV_DEFAULT"
_Z25selective_scan_bwd_kernelI32Selective_Scan_bwd_kernel_traitsILi32ELi16ELb1ELb1ELb0ELb1ELb1EffEEv12SSMParamsBwd:
.text._Z25selective_scan_bwd_kernelI32Selective_Scan_bwd_kernel_traitsILi32ELi16ELb1ELb1ELb0ELb1ELb1EffEEv12SSMParamsBwd:
        /* <DEDUP_REMOVED lines=119> */
.L_x_6403:
[----:B------:R-:W-:Y:S01]  /*0770*/  BAR.SYNC.DEFER_BLOCKING 0x0 ;  /* 0x0000000000007b1d */ /* 0x000fe20000010000 */
[----:B--2---:R-:W-:-:S05]  /*0780*/  LOP3.LUT R122, R121, 0x1f, R110, 0xf8, !PT ;  /* 0x0000001f797a7812 */ /* 0x004fca00078ef86e */
[----:B------:R-:W-:-:S05]  /*0790*/  IMAD.WIDE R2, R122, 0x10, R112 ;  /* 0x000000107a027825 */ /* 0x000fca00078e0270 */
        /* <DEDUP_REMOVED lines=105> */
.L_x_6333:
[----:B------:R-:W-:Y:S05]  /*0e30*/  BSYNC B0 ;  /* 0x0000000000007941 */ /* 0x000fea0003800000 */
.L_x_6332:
        /* <DEDUP_REMOVED lines=35> */
.L_x_6335:
[----:B------:R-:W-:Y:S05]  /*1070*/  BSYNC B0 ;  /* 0x0000000000007941 */ /* 0x000fea0003800000 */
.L_x_6334:
        /* <DEDUP_REMOVED lines=35> */
.L_x_6337:
[----:B------:R-:W-:Y:S05]  /*12b0*/  BSYNC B0 ;  /* 0x0000000000007941 */ /* 0x000fea0003800000 */
.L_x_6336:
        /* <DEDUP_REMOVED lines=35> */
.L_x_6339:
[----:B------:R-:W-:Y:S05]  /*14f0*/  BSYNC B0 ;  /* 0x0000000000007941 */ /* 0x000fea0003800000 */
.L_x_6338:
        /* <DEDUP_REMOVED lines=35> */
.L_x_6341:
[----:B------:R-:W-:Y:S05]  /*1730*/  BSYNC B0 ;  /* 0x0000000000007941 */ /* 0x000fea0003800000 */
.L_x_6340:
        /* <DEDUP_REMOVED lines=35> */
.L_x_6343:
[----:B------:R-:W-:Y:S05]  /*1970*/  BSYNC B0 ;  /* 0x0000000000007941 */ /* 0x000fea0003800000 */
.L_x_6342:
        /* <DEDUP_REMOVED lines=35> */
.L_x_6345:
[----:B------:R-:W-:Y:S05]  /*1bb0*/  BSYNC B0 ;  /* 0x0000000000007941 */ /* 0x000fea0003800000 */
.L_x_6344:
        /* <DEDUP_REMOVED lines=35> */
.L_x_6347:
[----:B------:R-:W-:Y:S05]  /*1df0*/  BSYNC B0 ;  /* 0x0000000000007941 */ /* 0x000fea0003800000 */
.L_x_6346:
        /* <DEDUP_REMOVED lines=35> */
.L_x_6349:
[----:B------:R-:W-:Y:S05]  /*2030*/  BSYNC B0 ;  /* 0x0000000000007941 */ /* 0x000fea0003800000 */
.L_x_6348:
        /* <DEDUP_REMOVED lines=35> */
.L_x_6351:
[----:B------:R-:W-:Y:S05]  /*2270*/  BSYNC B0 ;  /* 0x0000000000007941 */ /* 0x000fea0003800000 */
.L_x_6350:
        /* <DEDUP_REMOVED lines=33> */
.L_x_6353:
[----:B------:R-:W-:Y:S05]  /*2490*/  BSYNC B0 ;  /* 0x0000000000007941 */ /* 0x000fea0003800000 */
.L_x_6352:
        /* <DEDUP_REMOVED lines=33> */
.L_x_6355:
[----:B------:R-:W-:Y:S05]  /*26b0*/  BSYNC B0 ;  /* 0x0000000000007941 */ /* 0x000fea0003800000 */
.L_x_6354:
        /* <DEDUP_REMOVED lines=33> */
.L_x_6357:
[----:B------:R-:W-:Y:S05]  /*28d0*/  BSYNC B0 ;  /* 0x0000000000007941 */ /* 0x000fea0003800000 */
.L_x_6356:
        /* <DEDUP_REMOVED lines=33> */
.L_x_6359:
[----:B------:R-:W-:Y:S05]  /*2af0*/  BSYNC B0 ;  /* 0x0000000000007941 */ /* 0x000fea0003800000 */
.L_x_6358:
        /* <DEDUP_REMOVED lines=33> */
.L_x_6361:
[----:B------:R-:W-:Y:S05]  /*2d10*/  BSYNC B0 ;  /* 0x0000000000007941 */ /* 0x000fea0003800000 */
.L_x_6360:
        /* <DEDUP_REMOVED lines=33> */
.L_x_6363:
[----:B------:R-:W-:Y:S05]  /*2f30*/  BSYNC B0 ;  /* 0x0000000000007941 */ /* 0x000fea0003800000 */
.L_x_6362:
        /* <DEDUP_REMOVED lines=67> */
[----:B------:R-:W-:Y:S01]  /*3370*/  MUFU.RCP R146, R84 ;  /* 0x0000005400927308 */ /* 0x000fe20000001000 */
[----:B-1----:R-:W-:Y:S02]  /*3380*/  FMUL.FTZ R83, R58, -1.4426950216293334961 ;  /* 0xbfb8aa3b3a537820 */ /* 0x002fe40000410000 */
[----:B0-----:R-:W-:-:S05]  /*3390*/  FMUL.FTZ R148, R65, R80 ;  /* 0x0000005041947220 */ /* 0x001fca0000410000 */
[----:B------:R-:W0:Y:S01]  /*33a0*/  MUFU.EX2 R90, R83 ;  /* 0x00000053005a7308 */ /* 0x000e220000000800 */
[----:B------:R-:W-:-:S07]  /*33b0*/  FADD.FTZ R85, R85, 1 ;  /* 0x3f80000055557421 */ /* 0x000fce0000010000 */
[----:B------:R-:W1:Y:S08]  /*33c0*/  MUFU.RCP R83, R82 ;  /* 0x0000005200537308 */ /* 0x000e700000001000 */
[----:B------:R-:W4:Y:S01]  /*33d0*/  MUFU.EX2 R87, R87 ;  /* 0x0000005700577308 */ /* 0x000f220000000800 */
[----:B0-----:R-:W-:-:S07]  /*33e0*/  FADD.FTZ R90, R90, 1 ;  /* 0x3f8000005a5a7421 */ /* 0x001fce0000010000 */
[----:B------:R-:W-:Y:S01]  /*33f0*/  MUFU.RCP R147, R85 ;  /* 0x0000005500937308 */ /* 0x000fe20000001000 */
[----:B-1----:R-:W-:-:S07]  /*3400*/  FMUL.FTZ R155, R66, R83 ;  /* 0x00000053429b7220 */ /* 0x002fce0000410000 */
[----:B------:R-:W0:Y:S01]  /*3410*/  MUFU.EX2 R91, R91 ;  /* 0x0000005b005b7308 */ /* 0x000e220000000800 */
[----:B----4-:R-:W-:-:S07]  /*3420*/  FADD.FTZ R87, R87, 1 ;  /* 0x3f80000057577421 */ /* 0x010fce0000010000 */
[----:B------:R-:W-:Y:S08]  /*3430*/  MUFU.RCP R153, R86 ;  /* 0x0000005600997308 */ /* 0x000ff00000001000 */
[----:B------:R-:W1:Y:S01]  /*3440*/  MUFU.RCP R154, R87 ;  /* 0x00000057009a7308 */ /* 0x000e620000001000 */
[----:B0-----:R-:W-:-:S07]  /*3450*/  FADD.FTZ R91, R91, 1 ;  /* 0x3f8000005b5b7421 */ /* 0x001fce0000010000 */
[----:B------:R-:W-:Y:S08]  /*3460*/  MUFU.RCP R150, R150 ;  /* 0x0000009600967308 */ /* 0x000ff00000001000 */
[----:B------:R-:W0:Y:S01]  /*3470*/  MUFU.EX2 R95, R95 ;  /* 0x0000005f005f7308 */ /* 0x000e220000000800 */
[----:B-1----:R-:W-:-:S04]  /*3480*/  FADD.FTZ R82, -R154, 1 ;  /* 0x3f8000009a527421 */ /* 0x002fc80000010100 */
[----:B------:R-:W-:-:S03]  /*3490*/  FFMA.FTZ R85, R55, R82, 1 ;  /* 0x3f80000037557423 */ /* 0x000fc60000010052 */
[----:B------:R-:W1:Y:S08]  /*34a0*/  MUFU.EX2 R93, R93 ;  /* 0x0000005d005d7308 */ /* 0x000e700000000800 */
[----:B------:R-:W4:Y:S01]  /*34b0*/  MUFU.EX2 R94, R94 ;  /* 0x0000005e005e7308 */ /* 0x000f220000000800 */
[----:B0-----:R-:W-:-:S07]  /*34c0*/  FADD.FTZ R95, R95, 1 ;  /* 0x3f8000005f5f7421 */ /* 0x001fce0000010000 */
[----:B------:R-:W0:Y:S01]  /*34d0*/  MUFU.RCP R156, R91 ;  /* 0x0000005b009c7308 */ /* 0x000e220000001000 */
[----:B-1----:R-:W-:-:S07]  /*34e0*/  FADD.FTZ R93, R93, 1 ;  /* 0x3f8000005d5d7421 */ /* 0x002fce0000010000 */
[----:B------:R-:W1:Y:S01]  /*34f0*/  MUFU.RCP R152, R89 ;  /* 0x0000005900987308 */ /* 0x000e620000001000 */
        /* <DEDUP_REMOVED lines=19> */
[----:B------:R-:W-:Y:S01]  /*3630*/  IADD3 R21, R21, R29, RZ ;  /* 0x0000001d15157210 */ /* 0x000fe20007ffe0ff */
[----:B------:R-:W-:Y:S01]  /*3640*/  FADD.FTZ R26, -R146, 1 ;  /* 0x3f800000921a7421 */ /* 0x000fe20000010100 */
        /* <DEDUP_REMOVED lines=13> */
[----:B------:R-:W-:-:S02]  /*3720*/  FFMA.FTZ R26, R67, R26, 1 ;  /* 0x3f800000431a7423 */ /* 0x000fc4000001001a */
[----:B------:R-:W-:Y:S01]  /*3730*/  FADD.FTZ R65, -R147, 1 ;  /* 0x3f80000093417421 */ /* 0x000fe20000010100 */
        /* <DEDUP_REMOVED lines=13> */
[----:B0-----:R-:W-:Y:S02]  /*3810*/  FMUL.FTZ R64, R44, R28 ;  /* 0x0000001c2c407220 */ /* 0x001fe40000410000 */
[----:B------:R-:W-:-:S02]  /*3820*/  FMUL.FTZ R78, R24, R25 ;  /* 0x00000019184e7220 */ /* 0x000fc40000410000 */
[----:B------:R-:W-:Y:S02]  /*3830*/  FMUL.FTZ R79, R27, R26 ;  /* 0x0000001a1b4f7220 */ /* 0x000fe40000410000 */
[----:B------:R-:W0:Y:S01]  /*3840*/  LDS.128 R24, [R123+0x30] ;  /* 0x000030007b187984 */ /* 0x000e220000000c00 */
[----:B------:R-:W-:Y:S02]  /*3850*/  FFMA.FTZ R65, R52, R65, 1 ;  /* 0x3f80000034417423 */ /* 0x000fe40000010041 */
[----:B------:R-:W-:Y:S01]  /*3860*/  FMUL.FTZ R64, R147, R64 ;  /* 0x0000004093407220 */ /* 0x000fe20000410000 */
[----:B------:R-:W-:Y:S01]  /*3870*/  BAR.SYNC.DEFER_BLOCKING 0x0 ;  /* 0x0000000000007b1d */ /* 0x000fe20000010000 */
[----:B------:R-:W-:Y:S02]  /*3880*/  FMUL.FTZ R66, R46, R30 ;  /* 0x0000001e2e427220 */ /* 0x000fe40000410000 */
[----:B------:R-:W-:Y:S02]  /*3890*/  FMUL.FTZ R80, R64, R65 ;  /* 0x0000004140507220 */ /* 0x000fe40000410000 */
[----:B------:R-:W-:-:S02]  /*38a0*/  FADD.FTZ R65, -R153, 1 ;  /* 0x3f80000099417421 */ /* 0x000fc40000010100 */
[----:B------:R-:W-:Y:S02]  /*38b0*/  FMUL.FTZ R81, R47, R31 ;  /* 0x0000001f2f517220 */ /* 0x000fe40000410000 */
[----:B------:R-:W-:Y:S02]  /*38c0*/  FFMA.FTZ R83, R54, R65, 1 ;  /* 0x3f80000036537423 */ /* 0x000fe40000010041 */
[----:B------:R-:W-:Y:S02]  /*38d0*/  FADD.FTZ R64, -R150, 1 ;  /* 0x3f80000096407421 */ /* 0x000fe40000010100 */
[----:B------:R-:W-:Y:S02]  /*38e0*/  FMUL.FTZ R65, R45, R29 ;  /* 0x0000001d2d417220 */ /* 0x000fe40000410000 */
[----:B------:R-:W-:Y:S02]  /*38f0*/  FMUL.FTZ R66, R153, R66 ;  /* 0x0000004299427220 */ /* 0x000fe40000410000 */
[----:B------:R-:W-:-:S02]  /*3900*/  FMUL.FTZ R84, R154, R81 ;  /* 0x000000519a547220 */ /* 0x000fc40000410000 */
[----:B------:R-:W-:Y:S02]  /*3910*/  FFMA.FTZ R64, R53, R64, 1 ;  /* 0x3f80000035407423 */ /* 0x000fe40000010040 */
[----:B------:R-:W-:Y:S02]  /*3920*/  FMUL.FTZ R65, R150, R65 ;  /* 0x0000004196417220 */ /* 0x000fe40000410000 */
[----:B------:R-:W-:Y:S01]  /*3930*/  FMUL.FTZ R82, R66, R83 ;  /* 0x0000005342527220 */ /* 0x000fe20000410000 */
[----:B------:R-:W-:Y:S01]  /*3940*/  STS.128 [R123], R76 ;  /* 0x0000004c7b007388 */ /* 0x000fe20000000c00 */
[----:B------:R-:W-:Y:S02]  /*3950*/  FMUL.FTZ R83, R84, R85 ;  /* 0x0000005554537220 */ /* 0x000fe40000410000 */
[----:B------:R-:W-:Y:S02]  /*3960*/  FADD.FTZ R84, -R156, 1 ;  /* 0x3f8000009c547421 */ /* 0x000fe40000010100 */
[----:B------:R-:W-:-:S02]  /*3970*/  FMUL.FTZ R81, R65, R64 ;  /* 0x0000004041517220 */ /* 0x000fc40000410000 */
[----:B------:R-:W-:Y:S02]  /*3980*/  FADD.FTZ R64, -R152, 1 ;  /* 0x3f80000098407421 */ /* 0x000fe40000010100 */
[----:B------:R-:W-:Y:S01]  /*3990*/  FFMA.FTZ R88, R59, R84, 1 ;  /* 0x3f8000003b587423 */ /* 0x000fe20000010054 */
[----:B------:R-:W-:Y:S01]  /*39a0*/  STS.128 [R123+0x10], R80 ;  /* 0x000010507b007388 */ /* 0x000fe20000000c00 */
[----:B----4-:R-:W-:Y:S02]  /*39b0*/  FADD.FTZ R85, -R157, 1 ;  /* 0x3f8000009d557421 */ /* 0x010fe40000010100 */
[----:B-1----:R-:W-:Y:S02]  /*39c0*/  FMUL.FTZ R84, R42, R22 ;  /* 0x000000162a547220 */ /* 0x002fe40000410000 */
[----:B------:R-:W-:Y:S02]  /*39d0*/  FFMA.FTZ R66, R57, R64, 1 ;  /* 0x3f80000039427423 */ /* 0x000fe40000010040 */
[----:B------:R-:W-:-:S02]  /*39e0*/  FMUL.FTZ R89, R43, R23 ;  /* 0x000000172b597220 */ /* 0x000fc40000410000 */
[----:B------:R-:W-:Y:S02]  /*39f0*/  FADD.FTZ R65, -R151, 1 ;  /* 0x3f80000097417421 */ /* 0x000fe40000010100 */
[----:B------:R-:W-:Y:S02]  /*3a00*/  FMUL.FTZ R64, R40, R20 ;  /* 0x0000001428407220 */ /* 0x000fe40000410000 */
[----:B------:R-:W-:Y:S02]  /*3a10*/  FFMA.FTZ R87, R58, R85, 1 ;  /* 0x3f8000003a577423 */ /* 0x000fe40000010055 */
        /* <DEDUP_REMOVED lines=12> */
[----:B------:R-:W-:Y:S02]  /*3ae0*/  FMUL.FTZ R85, R85, R66 ;  /* 0x0000004255557220 */ /* 0x000fe40000410000 */
[----:B------:R-:W-:Y:S02]  /*3af0*/  FFMA.FTZ R92, R63, R88, 1 ;  /* 0x3f8000003f5c7423 */ /* 0x000fe40000010058 */
[----:B------:R-:W-:Y:S01]  /*3b00*/  FFMA.FTZ R66, R61, R64, 1 ;  /* 0x3f8000003d427423 */ /* 0x000fe20000010040 */
[----:B------:R1:W-:Y:S01]  /*3b10*/  STS.128 [R123+0x20], R84 ;  /* 0x000020547b007388 */ /* 0x0003e20000000c00 */
[----:B------:R-:W-:-:S02]  /*3b20*/  FFMA.FTZ R91, R62, R89, 1 ;  /* 0x3f8000003e5b7423 */ /* 0x000fc40000010059 */
[----:B0-----:R-:W-:Y:S02]  /*3b30*/  FMUL.FTZ R88, R38, R26 ;  /* 0x0000001a26587220 */ /* 0x001fe40000410000 */
[----:B------:R-:W-:Y:S02]  /*3b40*/  FADD.FTZ R65, -R159, 1 ;  /* 0x3f8000009f417421 */ /* 0x000fe40000010100 */
[----:B------:R-:W-:Y:S02]  /*3b50*/  FMUL.FTZ R64, R36, R24 ;  /* 0x0000001824407220 */ /* 0x000fe40000410000 */
        /* <DEDUP_REMOVED lines=12> */
[----:B-1----:R-:W-:Y:S01]  /*3c20*/  FMUL.FTZ R85, R32, R149 ;  /* 0x0000009520557220 */ /* 0x002fe20000410000 */
[----:B------:R0:W-:Y:S01]  /*3c30*/  STS.128 [R123+0x30], R88 ;  /* 0x000030587b007388 */ /* 0x0001e20000000c00 */
[----:B------:R-:W-:-:S06]  /*3c40*/  NOP ;  /* 0x0000000000007918 */ /* 0x000fcc0000000000 */
[----:B------:R-:W1:Y:S01]  /*3c50*/  LDS.128 R92, [R111.X16] ;  /* 0x000000006f5c7984 */ /* 0x000e62000000cc00 */
[----:B------:R-:W-:Y:S02]  /*3c60*/  FMUL.FTZ R84, R33, R148 ;  /* 0x0000009421547220 */ /* 0x000fe40000410000 */
[----:B------:R-:W-:Y:S01]  /*3c70*/  FFMA.FTZ R141, R4, R85, R141 ;  /* 0x00000055048d7223 */ /* 0x000fe2000001008d */
[----:B------:R-:W2:Y:S01]  /*3c80*/  LDS.128 R96, [R111.X16+0x200] ;  /* 0x000200006f607984 */ /* 0x000ea2000000cc00 */
[----:B------:R-:W-:Y:S02]  /*3c90*/  FMUL.FTZ R147, R52, R147 ;  /* 0x0000009334937220 */ /* 0x000fe40000410000 */
[----:B------:R-:W-:Y:S01]  /*3ca0*/  FFMA.FTZ R141, R5, R84, R141 ;  /* 0x00000054058d7223 */ /* 0x000fe2000001008d */
[----:B------:R-:W3:Y:S01]  /*3cb0*/  LDS.128 R100, [R111.X16+0x400] ;  /* 0x000400006f647984 */ /* 0x000ee2000000cc00 */
[----:B0-----:R-:W-:Y:S02]  /*3cc0*/  FMUL.FTZ R89, R34, R155 ;  /* 0x0000009b22597220 */ /* 0x001fe40000410000 */
[----:B------:R-:W-:Y:S01]  /*3cd0*/  FMUL.FTZ R150, R53, R150 ;  /* 0x0000009635967220 */ /* 0x000fe20000410000 */
        /* <DEDUP_REMOVED lines=56> */
[----:B0-----:R-:W-:-:S03]  /*4060*/  IMAD R49, R107, c[0x0][0x214], R54 ;  /* 0x000085006b317a24 */ /* 0x001fc600078e0236 */
[----:B------:R-:W0:Y:S01]  /*4070*/  LDS.128 R36, [R111.X16+0x200] ;  /* 0x000200006f247984 */ /* 0x000e22000000cc00 */
        /* <DEDUP_REMOVED lines=11> */
[----:B0-----:R3:W-:Y:S04]  /*4130*/  STG.E.128 [R20.64+0x200], R36 ;  /* 0x0002002414007986 */ /* 0x0017e8000c101d04 */
[----:B--2---:R3:W-:Y:S04]  /*4140*/  STG.E.128 [R20.64+0x400], R40 ;  /* 0x0004002814007986 */ /* 0x0047e8000c101d04 */
[----:B----4-:R3:W-:Y:S02]  /*4150*/  STG.E.128 [R20.64+0x600], R44 ;  /* 0x0006002c14007986 */ /* 0x0107e4000c101d04 */
.L_x_6364:
[----:B------:R-:W-:Y:S01]  /*4160*/  FFMA.FTZ R141, R8, R77, R141 ;  /* 0x0000004d088d7223 */ /* 0x000fe2000001008d */
[----:B------:R-:W-:Y:S01]  /*4170*/  BAR.SYNC.DEFER_BLOCKING 0x0 ;  /* 0x0000000000007b1d */ /* 0x000fe20000010000 */
[----:B------:R-:W-:Y:S01]  /*4180*/  CS2R R22, SRZ ;  /* 0x0000000000167805 */ /* 0x000fe2000001ff00 */
[----:B---3--:R-:W-:Y:S01]  /*4190*/  CS2R R20, SRZ ;  /* 0x0000000000147805 */ /* 0x008fe2000001ff00 */
        /* <DEDUP_REMOVED lines=34> */
[----:B-1----:R-:W-:Y:S01]  /*43c0*/  IADD3 R100, R124, -0x1, RZ ;  /* 0xffffffff7c647810 */ /* 0x002fe20007ffe0ff */
[----:B------:R-:W-:Y:S01]  /*43d0*/  HFMA2.MMA R101, -RZ, RZ, 0, 0 ;  /* 0x00000000ff657435 */ /* 0x000fe200000001ff */
[----:B------:R-:W-:Y:S01]  /*43e0*/  MOV R102, RZ ;  /* 0x000000ff00667202 */ /* 0x000fe20000000f00 */
[----:B------:R-:W-:Y:S01]  /*43f0*/  HFMA2.MMA R99, -RZ, RZ, 0, 0 ;  /* 0x00000000ff637435 */ /* 0x000fe200000001ff */
[----:B------:R-:W-:-:S04]  /*4400*/  LEA.HI R23, R100, R100, RZ, 0x1 ;  /* 0x0000006464177211 */ /* 0x000fc800078f08ff */
[----:B------:R-:W-:-:S04]  /*4410*/  LOP3.LUT R23, R23, 0xfffffe, RZ, 0xc0, !PT ;  /* 0x00fffffe17177812 */ /* 0x000fc800078ec0ff */
[----:B------:R-:W-:Y:S02]  /*4420*/  IADD3 R100, R100, -R23, RZ ;  /* 0x8000001764647210 */ /* 0x000fe40007ffe0ff */
[----:B------:R-:W-:Y:S02]  /*4430*/  MOV R23, RZ ;  /* 0x000000ff00177202 */ /* 0x000fe40000000f00 */
.L_x_6402:
[----:B---3--:R-:W-:Y:S01]  /*4440*/  SHF.R.S32.HI R103, RZ, 0x1f, R101 ;  /* 0x0000001fff677819 */ /* 0x008fe20000011465 */
[----:B------:R-:W-:-:S04]  /*4450*/  IMAD.WIDE.U32 R52, R101, c[0x0][0x1a0], RZ ;  /* 0x0000680065347a25 */ /* 0x000fc800078e00ff */
[----:B------:R-:W-:Y:S01]  /*4460*/  IMAD R54, R103, c[0x0][0x1a0], RZ ;  /* 0x0000680067367a24 */ /* 0x000fe200078e02ff */
[----:B------:R-:W-:Y:S01]  /*4470*/  LEA R92, P0, R52, R118, 0x2 ;  /* 0x00000076345c7211 */ /* 0x000fe200078010ff */
[----:B------:R-:W-:Y:S02]  /*4480*/  IMAD R97, R105, c[0x0][0x180], RZ ;  /* 0x0000600069617a24 */ /* 0x000fe400078e02ff */
[----:B------:R-:W-:Y:S02]  /*4490*/  IMAD R55, R101, c[0x0][0x1a4], R54 ;  /* 0x0000690065377a24 */ /* 0x000fe400078e0236 */
[----:B------:R-:W-:-:S03]  /*44a0*/  IMAD.WIDE.U32 R94, R0, c[0x0][0x180], RZ ;  /* 0x00006000005e7a25 */ /* 0x000fc600078e00ff */
[----:B------:R-:W-:-:S04]  /*44b0*/  IADD3 R53, R53, R55, RZ ;  /* 0x0000003735357210 */ /* 0x000fc80007ffe0ff */
[----:B------:R-:W-:-:S05]  /*44c0*/  LEA.HI.X R93, R52, R119, R53, 0x2, P0 ;  /* 0x00000077345d7211 */ /* 0x000fca00000f1435 */
[----:B------:R-:W-:-:S05]  /*44d0*/  IMAD.WIDE R92, R122, 0x10, R92 ;  /* 0x000000107a5c7825 */ /* 0x000fca00078e025c */
[----:B------:R0:W2:Y:S04]  /*44e0*/  LDG.E.128 R52, [R92.64] ;  /* 0x000000045c347981 */ /* 0x0000a8000c1e1d00 */
[----:B------:R0:W3:Y:S04]  /*44f0*/  LDG.E.128 R56, [R92.64+0x200] ;  /* 0x000200045c387981 */ /* 0x0000e8000c1e1d00 */
[----:B------:R0:W4:Y:S04]  /*4500*/  LDG.E.128 R60, [R92.64+0x400] ;  /* 0x000400045c3c7981 */ /* 0x000128000c1e1d00 */
[----:B------:R0:W4:Y:S01]  /*4510*/  LDG.E.128 R64, [R92.64+0x600] ;  /* 0x000600045c407981 */ /* 0x000122000c1e1d00 */
[----:B------:R-:W-:-:S02]  /*4520*/  IMAD R97, R0, c[0x0][0x184], R97 ;  /* 0x0000610000617a24 */ /* 0x000fc400078e0261 */
[----:B------:R-:W-:-:S03]  /*4530*/  IMAD R96, R103, c[0x0][0x188], RZ ;  /* 0x0000620067607a24 */ /* 0x000fc600078e02ff */
[----:B------:R-:W-:Y:S01]  /*4540*/  IADD3 R95, R95, R97, RZ ;  /* 0x000000615f5f7210 */ /* 0x000fe20007ffe0ff */
[----:B------:R-:W-:-:S04]  /*4550*/  IMAD R97, R101, c[0x0][0x18c], R96 ;  /* 0x0000630065617a24 */ /* 0x000fc800078e0260 */
        /* <DEDUP_REMOVED lines=16> */
[----:B------:R-:W-:Y:S02]  /*4660*/  ISETP.NE.AND P1, PT, R110, RZ, PT ;  /* 0x000000ff6e00720c */ /* 0x000fe40003f25270 */
[----:B------:R-:W-:Y:S01]  /*4670*/  ISETP.LT.OR P2, PT, R124, 0x2, P0 ;  /* 0x000000027c00780c */ /* 0x000fe20000741670 */
        /* <DEDUP_REMOVED lines=9> */
[----:B------:R-:W-:Y:S02]  /*4710*/  @!P2 IADD3 R54, R124, -0x2, RZ ;  /* 0xfffffffe7c36a810 */ /* 0x000fe40007ffe0ff */
[----:B------:R-:W-:Y:S01]  /*4720*/  MOV R175, RZ ;  /* 0x000000ff00af7202 */ /* 0x000fe20000000f00 */
[----:B------:R-:W-:Y:S01]  /*4730*/  LDS.128 R60, [R123+0x20] ;  /* 0x000020007b3c7984 */ /* 0x000fe20000000c00 */
[----:B-1----:R-:W-:Y:S01]  /*4740*/  SHF.L.U32 R95, R52, 0x2, RZ ;  /* 0x00000002345f7819 */ /* 0x002fe200000006ff */
[----:B------:R-:W-:-:S02]  /*4750*/  @!P2 IMAD R93, R54, c[0x0][0x16c], R101 ;  /* 0x00005b00365daa24 */ /* 0x000fc400078e0265 */
[----:B------:R-:W-:Y:S02]  /*4760*/  LDS.128 R64, [R123+0x30] ;  /* 0x000030007b407984 */ /* 0x000fe40000000c00 */
[----:B------:R-:W-:Y:S02]  /*4770*/  @!P2 IMAD.WIDE R92, R93, 0x8, R74 ;  /* 0x000000085d5ca825 */ /* 0x000fe400078e024a */
[----:B------:R-:W0:Y:S02]  /*4780*/  LDS.128 R52, [R123] ;  /* 0x000000007b347984 */ /* 0x000e240000000c00 */
[----:B------:R-:W-:-:S04]  /*4790*/  FMUL.FTZ R144, R98, 1.4426950216293334961 ;  /* 0x3fb8aa3b62907820 */ /* 0x000fc80000410000 */
[----:B------:R-:W-:-:S06]  /*47a0*/  FMUL.FTZ R166, R144, R131 ;  /* 0x0000008390a67220 */ /* 0x000fcc0000410000 */
[----:B------:R-:W1:Y:S02]  /*47b0*/  MUFU.EX2 R166, R166 ;  /* 0x000000a600a67308 */ /* 0x000e640000000800 */
[----:B-1----:R1:W-:Y:S04]  /*47c0*/  STS [R95+0x12c8], R166 ;  /* 0x0012c8a65f007388 */ /* 0x0023e80000000800 */
[----:B------:R-:W-:Y:S01]  /*47d0*/  BAR.SYNC.DEFER_BLOCKING 0x0 ;  /* 0x0000000000007b1d */ /* 0x000fe20000010000 */
[C---:B------:R-:W-:Y:S02]  /*47e0*/  FMUL.FTZ R145, R144.reuse, R130 ;  /* 0x0000008290917220 */ /* 0x040fe40000410000 */
[----:B------:R-:W-:-:S03]  /*47f0*/  FMUL.FTZ R150, R144, R140 ;  /* 0x0000008c90967220 */ /* 0x000fc60000410000 */
[----:B------:R3:W5:Y:S01]  /*4800*/  @!P2 LDG.E R175, [R92.64+0x4] ;  /* 0x000004045cafa981 */ /* 0x000762000c1e1900 */
[----:B------:R-:W-:Y:S01]  /*4810*/  ISETP.NE.AND P2, PT, R110, 0x1f, PT ;  /* 0x0000001f6e00780c */ /* 0x000fe20003f45270 */
[C---:B------:R-:W-:Y:S01]  /*4820*/  FMUL.FTZ R147, R144.reuse, R133 ;  /* 0x0000008590937220 */ /* 0x040fe20000410000 */
[----:B------:R-:W4:Y:S01]  /*4830*/  MUFU.EX2 R145, R145 ;  /* 0x0000009100917308 */ /* 0x000f220000000800 */
[C---:B------:R-:W-:Y:S01]  /*4840*/  FMUL.FTZ R153, R144.reuse, R139 ;  /* 0x0000008b90997220 */ /* 0x040fe20000410000 */
[----:B------:R-:W-:Y:S01]  /*4850*/  BSSY B0, `(.L_x_6366) ;  /* 0x000005d000007945 */ /* 0x000fe20003800000 */
[C---:B------:R-:W-:Y:S02]  /*4860*/  FMUL.FTZ R149, R144.reuse, R132 ;  /* 0x0000008490957220 */ /* 0x040fe40000410000 */
[C---:B------:R-:W-:Y:S02]  /*4870*/  FMUL.FTZ R158, R144.reuse, R138 ;  /* 0x0000008a909e7220 */ /* 0x040fe40000410000 */
[C---:B------:R-:W-:Y:S01]  /*4880*/  FMUL.FTZ R151, R144.reuse, R125 ;  /* 0x0000007d90977220 */ /* 0x040fe20000410000 */
[----:B------:R-:W-:Y:S01]  /*4890*/  MUFU.EX2 R150, R150 ;  /* 0x0000009600967308 */ /* 0x000fe20000000800 */
[----:B------:R-:W-:-:S02]  /*48a0*/  FMUL.FTZ R154, R144, R126 ;  /* 0x0000007e909a7220 */ /* 0x000fc40000410000 */
[----:B------:R0:W2:Y:S01]  /*48b0*/  @P2 LDS R191, [R110.X4+0x1acc] ;  /* 0x001acc006ebf2984 */ /* 0x0000a20000004800 */
[C---:B------:R-:W-:Y:S02]  /*48c0*/  FMUL.FTZ R155, R144.reuse, R127 ;  /* 0x0000007f909b7220 */ /* 0x040fe40000410000 */
[C---:B------:R-:W-:Y:S02]  /*48d0*/  FMUL.FTZ R156, R144.reuse, R128 ;  /* 0x00000080909c7220 */ /* 0x040fe40000410000 */
[----:B------:R-:W0:Y:S01]  /*48e0*/  MUFU.EX2 R147, R147 ;  /* 0x0000009300937308 */ /* 0x000e220000000800 */
[C---:B------:R-:W-:Y:S02]  /*48f0*/  FMUL.FTZ R157, R144.reuse, R129 ;  /* 0x00000081909d7220 */ /* 0x040fe40000410000 */
[C---:B------:R-:W-:Y:S02]  /*4900*/  FMUL.FTZ R162, R144.reuse, R134 ;  /* 0x0000008690a27220 */ /* 0x040fe40000410000 */
[----:B------:R-:W-:-:S02]  /*4910*/  FMUL.FTZ R163, R144, R135 ;  /* 0x0000008790a37220 */ /* 0x000fc40000410000 */
[C---:B------:R-:W-:Y:S01]  /*4920*/  FMUL.FTZ R160, R144.reuse, R136 ;  /* 0x0000008890a07220 */ /* 0x040fe20000410000 */
[----:B------:R-:W-:Y:S01]  /*4930*/  MUFU.EX2 R153, R153 ;  /* 0x0000009900997308 */ /* 0x000fe20000000800 */
[----:B------:R-:W-:Y:S02]  /*4940*/  FMUL.FTZ R159, R144, R137 ;  /* 0x00000089909f7220 */ /* 0x000fe40000410000 */
[----:B------:R-:W-:Y:S02]  /*4950*/  FMUL.FTZ R189, R4, R131 ;  /* 0x0000008304bd7220 */ /* 0x000fe40000410000 */
[----:B------:R-:W-:Y:S02]  /*4960*/  FMUL.FTZ R194, R5, R130 ;  /* 0x0000008205c27220 */ /* 0x000fe40000410000 */
[----:B------:R-:W-:Y:S01]  /*4970*/  FMUL.FTZ R179, R8, R125 ;  /* 0x0000007d08b37220 */ /* 0x000fe20000410000 */
[----:B------:R-:W3:Y:S01]  /*4980*/  MUFU.EX2 R149, R149 ;  /* 0x0000009500957308 */ /* 0x000ee20000000800 */
[----:B------:R-:W-:-:S02]  /*4990*/  FMUL.FTZ R173, R10, R127 ;  /* 0x0000007f0aad7220 */ /* 0x000fc40000410000 */
[----:B------:R-:W-:Y:S02]  /*49a0*/  FMUL.FTZ R176, R11, R128 ;  /* 0x000000800bb07220 */ /* 0x000fe40000410000 */
[----:B------:R-:W-:Y:S02]  /*49b0*/  FMUL.FTZ R96, R15, R136 ;  /* 0x000000880f607220 */ /* 0x000fe40000410000 */
        /* <DEDUP_REMOVED lines=17> */
[-C--:B----4-:R-:W-:Y:S02]  /*4ad0*/  FMUL.FTZ R96, R166, R145.reuse ;  /* 0x00000091a6607220 */ /* 0x090fe40000410000 */
[----:B------:R-:W-:Y:S02]  /*4ae0*/  FFMA.FTZ R94, R189, R145, R194 ;  /* 0x00000091bd5e7223 */ /* 0x000fe400000100c2 */
[----:B------:R-:W-:-:S02]  /*4af0*/  FMUL.FTZ R178, R9, R126 ;  /* 0x0000007e09b27220 */ /* 0x000fc40000410000 */
[----:B------:R-:W-:Y:S01]  /*4b00*/  FMUL.FTZ R169, R12, R129 ;  /* 0x000000810ca97220 */ /* 0x000fe20000410000 */
[----:B------:R-:W4:Y:S01]  /*4b10*/  MUFU.EX2 R156, R156 ;  /* 0x0000009c009c7308 */ /* 0x000f220000000800 */
[----:B------:R-:W-:Y:S02]  /*4b20*/  FMUL.FTZ R172, R13, R134 ;  /* 0x000000860dac7220 */ /* 0x000fe40000410000 */
[----:B------:R-:W-:Y:S02]  /*4b30*/  FMUL.FTZ R97, R14, R135 ;  /* 0x000000870e617220 */ /* 0x000fe40000410000 */
[----:B---3--:R-:W-:Y:S02]  /*4b40*/  FMUL.FTZ R93, R18, R139 ;  /* 0x0000008b125d7220 */ /* 0x008fe40000410000 */
[----:B------:R-:W-:Y:S01]  /*4b50*/  FMUL.FTZ R92, R19, R140 ;  /* 0x0000008c135c7220 */ /* 0x000fe20000410000 */
[----:B------:R-:W3:Y:S01]  /*4b60*/  MUFU.EX2 R157, R157 ;  /* 0x0000009d009d7308 */ /* 0x000ee20000000800 */
[----:B------:R-:W-:-:S02]  /*4b70*/  FMUL.FTZ R190, R190, R55 ;  /* 0x00000037bebe7220 */ /* 0x000fc40000410000 */
[C---:B------:R-:W-:Y:S02]  /*4b80*/  FMUL.FTZ R96, R147.reuse, R96 ;  /* 0x0000006093607220 */ /* 0x040fe40000410000 */
[----:B------:R-:W-:Y:S02]  /*4b90*/  FFMA.FTZ R94, R147, R94, R192 ;  /* 0x0000005e935e7223 */ /* 0x000fe400000100c0 */
        /* <DEDUP_REMOVED lines=8> */
[C---:B------:R-:W-:Y:S02]  /*4c20*/  FMUL.FTZ R96, R149.reuse, R96 ;  /* 0x0000006095607220 */ /* 0x040fe40000410000 */
[----:B------:R-:W-:-:S03]  /*4c30*/  FFMA.FTZ R94, R149, R94, R190 ;  /* 0x0000005e955e7223 */ /* 0x000fc600000100be */
[----:B------:R-:W0:Y:S08]  /*4c40*/  MUFU.EX2 R160, R160 ;  /* 0x000000a000a07308 */ /* 0x000e300000000800 */
[----:B------:R-:W0:Y:S01]  /*4c50*/  MUFU.EX2 R159, R159 ;  /* 0x0000009f009f7308 */ /* 0x000e220000000800 */
        /* <DEDUP_REMOVED lines=15> */
[----:B------:R-:W-:-:S04]  /*4d50*/  FMUL.FTZ R186, R88, R186 ;  /* 0x000000ba58ba7220 */ /* 0x000fc80000410000 */
[----:B------:R-:W-:-:S04]  /*4d60*/  FFMA.FTZ R95, R150, R186, R183 ;  /* 0x000000ba965f7223 */ /* 0x000fc800000100b7 */
[----:B------:R-:W-:-:S04]  /*4d70*/  FFMA.FTZ R95, R153, R95, R180 ;  /* 0x0000005f995f7223 */ /* 0x000fc800000100b4 */
[----:B-1----:R-:W-:Y:S01]  /*4d80*/  FFMA.FTZ R95, R158, R95, R177 ;  /* 0x0000005f9e5f7223 */ /* 0x002fe200000100b1 */
[----:B------:R-:W-:Y:S05]  /*4d90*/  @P2 BRA `(.L_x_6367) ;  /* 0x0000008000002947 */ /* 0x000fea0003800000 */
[----:B0--34-:R-:W-:Y:S01]  /*4da0*/  ISETP.NE.AND P3, PT, R124, c[0x0][0x174], PT ;  /* 0x00005d007c007a0c */ /* 0x019fe20003f65270 */
[----:B------:R-:W-:-:S12]  /*4db0*/  HFMA2.MMA R191, -RZ, RZ, 1.875, 0 ;  /* 0x3f800000ffbf7435 */ /* 0x000fd800000001ff */
[----:B------:R-:W-:-:S04]  /*4dc0*/  @P3 IADD3 R93, -R120, c[0x0][0x174], RZ ;  /* 0x00005d00785d3a10 */ /* 0x000fc80007ffe1ff */
[----:B------:R-:W-:-:S04]  /*4dd0*/  @P3 LEA.HI R92, R93, R93, RZ, 0x1 ;  /* 0x0000005d5d5c3211 */ /* 0x000fc800078f08ff */
[----:B------:R-:W-:-:S04]  /*4de0*/  @P3 LOP3.LUT R92, R92, 0xfffffe, RZ, 0xc0, !PT ;  /* 0x00fffffe5c5c3812 */ /* 0x000fc800078ec0ff */
[----:B------:R-:W-:-:S04]  /*4df0*/  @P3 IADD3 R92, -R92, R93, RZ ;  /* 0x0000005d5c5c3210 */ /* 0x000fc80007ffe1ff */
[----:B------:R-:W-:-:S05]  /*4e00*/  @P3 LEA R92, R92, R101, 0x8 ;  /* 0x000000655c5c3211 */ /* 0x000fca00078e40ff */
[----:B------:R0:W1:Y:S02]  /*4e10*/  @P3 LDS R191, [R92.X4+0x12c8] ;  /* 0x0012c8005cbf3984 */ /* 0x0000640000004800 */
.L_x_6367:
[----:B0--34-:R-:W-:Y:S05]  /*4e20*/  BSYNC B0 ;  /* 0x0000000000007941 */ /* 0x019fea0003800000 */
.L_x_6366:
[----:B-1----:R-:W-:Y:S01]  /*4e30*/  FMUL.FTZ R92, R150, R191 ;  /* 0x000000bf965c7220 */ /* 0x002fe20000410000 */
[----:B------:R-:W-:Y:S01]  /*4e40*/  ISETP.GE.AND P3, PT, R111, 0x1, PT ;  /* 0x000000016f00780c */ /* 0x000fe20003f66270 */
[C---:B------:R-:W-:Y:S01]  /*4e50*/  FFMA.FTZ R94, R151.reuse, R94, R188 ;  /* 0x0000005e975e7223 */ /* 0x040fe200000100bc */
[----:B------:R-:W-:Y:S01]  /*4e60*/  LOP3.LUT R202, R110, 0x1f, RZ, 0xc0, !PT ;  /* 0x0000001f6eca7812 */ /* 0x000fe200078ec0ff */
[----:B------:R-:W-:Y:S01]  /*4e70*/  FMUL.FTZ R93, R151, R96 ;  /* 0x00000060975d7220 */ /* 0x000fe20000410000 */
[----:B------:R-:W-:Y:S01]  /*4e80*/  ISETP.GE.OR P0, PT, R124, c[0x0][0x174], P0 ;  /* 0x00005d007c007a0c */ /* 0x000fe20000706670 */
[----:B------:R-:W-:Y:S01]  /*4e90*/  FFMA.FTZ R96, R159, R95, R174 ;  /* 0x0000005f9f607223 */ /* 0x000fe200000100ae */
[----:B------:R-:W-:Y:S01]  /*4ea0*/  ISETP.NE.AND P4, PT, R202, 0x1f, PT ;  /* 0x0000001fca00780c */ /* 0x000fe20003f85270 */
[----:B------:R-:W-:Y:S01]  /*4eb0*/  FMUL.FTZ R95, R153, R92 ;  /* 0x0000005c995f7220 */ /* 0x000fe20000410000 */
[----:B-----5:R-:W-:Y:S01]  /*4ec0*/  SHFL.IDX PT, R175, R175, RZ, 0x1f ;  /* 0x00001fffafaf7589 */ /* 0x020fe200000e0000 */
[----:B------:R-:W-:Y:S01]  /*4ed0*/  FFMA.FTZ R94, R154, R94, R187 ;  /* 0x0000005e9a5e7223 */ /* 0x000fe200000100bb */
[----:B------:R-:W-:Y:S01]  /*4ee0*/  ISETP.NE.AND P5, PT, R110, RZ, PT ;  /* 0x000000ff6e00720c */ /* 0x000fe20003fa5270 */
[----:B------:R-:W-:Y:S01]  /*4ef0*/  FMUL.FTZ R92, R154, R93 ;  /* 0x0000005d9a5c7220 */ /* 0x000fe20000410000 */
[----:B------:R-:W-:Y:S01]  /*4f00*/  BSSY B0, `(.L_x_6368) ;  /* 0x0000119000007945 */ /* 0x000fe20003800000 */
[----:B------:R-:W-:-:S02]  /*4f10*/  FFMA.FTZ R97, R160, R96, R171 ;  /* 0x00000060a0617223 */ /* 0x000fc400000100ab */
[----:B------:R-:W-:Y:S02]  /*4f20*/  FMUL.FTZ R96, R158, R95 ;  /* 0x0000005f9e607220 */ /* 0x000fe40000410000 */
[C---:B------:R-:W-:Y:S02]  /*4f30*/  FFMA.FTZ R94, R155.reuse, R94, R184 ;  /* 0x0000005e9b5e7223 */ /* 0x040fe400000100b8 */
[----:B------:R-:W-:Y:S02]  /*4f40*/  FMUL.FTZ R93, R155, R92 ;  /* 0x0000005c9b5d7220 */ /* 0x000fe40000410000 */
[----:B------:R-:W-:Y:S02]  /*4f50*/  FMUL.FTZ R95, R159, R96 ;  /* 0x000000609f5f7220 */ /* 0x000fe40000410000 */
[C---:B------:R-:W-:Y:S02]  /*4f60*/  FFMA.FTZ R94, R156.reuse, R94, R185 ;  /* 0x0000005e9c5e7223 */ /* 0x040fe400000100b9 */
[----:B------:R-:W-:-:S02]  /*4f70*/  FMUL.FTZ R92, R156, R93 ;  /* 0x0000005d9c5c7220 */ /* 0x000fc40000410000 */
[----:B------:R-:W-:Y:S02]  /*4f80*/  FMUL.FTZ R96, R160, R95 ;  /* 0x0000005fa0607220 */ /* 0x000fe40000410000 */
[C---:B------:R-:W-:Y:S02]  /*4f90*/  FFMA.FTZ R94, R157.reuse, R94, R182 ;  /* 0x0000005e9d5e7223 */ /* 0x040fe400000100b6 */
[----:B------:R-:W-:Y:S02]  /*4fa0*/  FMUL.FTZ R93, R157, R92 ;  /* 0x0000005c9d5d7220 */ /* 0x000fe40000410000 */
[C---:B------:R-:W-:Y:S02]  /*4fb0*/  FFMA.FTZ R97, R163.reuse, R97, R170 ;  /* 0x00000061a3617223 */ /* 0x040fe400000100aa */
[----:B------:R-:W-:Y:S02]  /*4fc0*/  FMUL.FTZ R95, R163, R96 ;  /* 0x00000060a35f7220 */ /* 0x000fe40000410000 */
[----:B------:R-:W-:-:S02]  /*4fd0*/  FFMA.FTZ R94, R162, R94, R181 ;  /* 0x0000005ea25e7223 */ /* 0x000fc400000100b5 */
[C---:B------:R-:W-:Y:S02]  /*4fe0*/  FMUL.FTZ R92, R162.reuse, R93 ;  /* 0x0000005da25c7220 */ /* 0x040fe40000410000 */
        /* <DEDUP_REMOVED lines=24> */
[C---:B------:R-:W-:Y:S01]  /*5170*/  FFMA.FTZ R97, R149.reuse, R97, R148 ;  /* 0x0000006195617223 */ /* 0x040fe20000010094 */
[----:B------:R-:W0:Y:S01]  /*5180*/  SHFL.UP PT, R92, R195, 0x1, RZ ;  /* 0x04200000c35c7989 */ /* 0x000e2200000e00ff */
[----:B------:R-:W-:Y:S02]  /*5190*/  FMUL.FTZ R96, R149, R96 ;  /* 0x0000006095607220 */ /* 0x000fe40000410000 */
[C---:B------:R-:W-:Y:S01]  /*51a0*/  FFMA.FTZ R97, R147.reuse, R97, R146 ;  /* 0x0000006193617223 */ /* 0x040fe20000010092 */
[----:B------:R-:W1:Y:S01]  /*51b0*/  SHFL.UP PT, R93, R198, 0x1, RZ ;  /* 0x04200000c65d7989 */ /* 0x000e6200000e00ff */
[----:B------:R-:W-:Y:S02]  /*51c0*/  FMUL.FTZ R96, R147, R96 ;  /* 0x0000006093607220 */ /* 0x000fe40000410000 */
[----:B------:R-:W-:-:S02]  /*51d0*/  FFMA.FTZ R193, R145, R97, R144 ;  /* 0x0000006191c17223 */ /* 0x000fc40000010090 */
[----:B------:R-:W-:Y:S02]  /*51e0*/  FMUL.FTZ R196, R145, R96 ;  /* 0x0000006091c47220 */ /* 0x000fe40000410000 */
[----:B------:R-:W-:Y:S01]  /*51f0*/  IMAD R200, R142, c[0x0][0x298], RZ ;  /* 0x0000a6008ec87a24 */ /* 0x000fe200078e02ff */
[----:B------:R-:W2:Y:S03]  /*5200*/  SHFL.DOWN PT, R94, R193, 0x1, 0x1f ;  /* 0x08201f00c15e7f89 */ /* 0x000ea600000e0000 */
[----:B------:R-:W-:Y:S01]  /*5210*/  IMAD R201, R107, c[0x0][0x29c], R200 ;  /* 0x0000a7006bc97a24 */ /* 0x000fe200078e02c8 */
[----:B------:R-:W3:Y:S01]  /*5220*/  SHFL.DOWN PT, R95, R196, 0x1, 0x1f ;  /* 0x08201f00c45f7f89 */ /* 0x000ee200000e0000 */
[----:B------:R-:W-:-:S05]  /*5230*/  SHF.L.U64.HI R200, R102, 0x2, R99 ;  /* 0x0000000266c87819 */ /* 0x000fca0000010263 */
[----:B------:R-:W-:Y:S02]  /*5240*/  IMAD R200, R200, c[0x0][0x2b0], RZ ;  /* 0x0000ac00c8c87a24 */ /* 0x000fe400078e02ff */
        /* <DEDUP_REMOVED lines=21> */
[----:B------:R-:W-:Y:S01]  /*53a0*/  HFMA2.MMA R92, -RZ, RZ, 1.875, 0 ;  /* 0x3f800000ff5c7435 */ /* 0x000fe200000001ff */
[----:B-1----:R-:W-:-:S03]  /*53b0*/  @P3 FMUL.FTZ R198, R198, R93 ;  /* 0x0000005dc6c63220 */ /* 0x002fc60000410000 */
[----:B------:R-:W0:Y:S01]  /*53c0*/  SHFL.UP PT, R94, R195, 0x8, RZ ;  /* 0x05000000c35e7989 */ /* 0x000e2200000e00ff */
[----:B------:R-:W-:Y:S02]  /*53d0*/  ISETP.GE.AND P3, PT, R111, 0x8, PT ;  /* 0x000000086f00780c */ /* 0x000fe40003f66270 */
[----:B------:R-:W-:Y:S01]  /*53e0*/  MOV R93, RZ ;  /* 0x000000ff005d7202 */ /* 0x000fe20000000f00 */
[----:B------:R-:W1:Y:S01]  /*53f0*/  SHFL.UP PT, R95, R198, 0x8, RZ ;  /* 0x05000000c65f7989 */ /* 0x000e6200000e00ff */
[----:B--2---:R-:W-:-:S04]  /*5400*/  @!P4 FFMA.FTZ R193, R196, R96, R193 ;  /* 0x00000060c4c1c223 */ /* 0x004fc800000100c1 */
[----:B------:R-:W-:Y:S01]  /*5410*/  @!P0 LDS.64 R92, [R101.X8+0x1b48] ;  /* 0x001b4800655c8984 */ /* 0x000fe20000008a00 */
[----:B------:R-:W-:Y:S01]  /*5420*/  ISETP.GE.AND P0, PT, R111, 0x10, PT ;  /* 0x000000106f00780c */ /* 0x000fe20003f06270 */
[----:B---3--:R-:W-:Y:S01]  /*5430*/  @!P4 FMUL.FTZ R196, R196, R97 ;  /* 0x00000061c4c4c220 */ /* 0x008fe20000410000 */
[----:B------:R-:W-:Y:S01]  /*5440*/  ISETP.GE.U32.AND P4, PT, R202, 0x18, PT ;  /* 0x00000018ca00780c */ /* 0x000fe20003f86070 */
[----:B------:R-:W2:Y:S04]  /*5450*/  SHFL.DOWN PT, R199, R193, 0x8, 0x1f ;  /* 0x09001f00c1c77f89 */ /* 0x000ea800000e0000 */
[----:B------:R-:W3:Y:S01]  /*5460*/  SHFL.DOWN PT, R197, R196, 0x8, 0x1f ;  /* 0x09001f00c4c57f89 */ /* 0x000ee200000e0000 */
[C---:B0-----:R-:W-:Y:S01]  /*5470*/  @P3 FFMA.FTZ R195, R198.reuse, R94, R195 ;  /* 0x0000005ec6c33223 */ /* 0x041fe200000100c3 */
[----:B------:R-:W-:Y:S01]  /*5480*/  MOV R94, R110 ;  /* 0x0000006e005e7202 */ /* 0x000fe20000000f00 */
[----:B-1----:R-:W-:-:S03]  /*5490*/  @P3 FMUL.FTZ R198, R198, R95 ;  /* 0x0000005fc6c63220 */ /* 0x002fc60000410000 */
[----:B------:R-:W0:Y:S01]  /*54a0*/  SHFL.UP PT, R96, R195, 0x10, RZ ;  /* 0x06000000c3607989 */ /* 0x000e2200000e00ff */
[----:B------:R-:W-:Y:S01]  /*54b0*/  ISETP.GE.U32.AND P3, PT, R202, 0x10, PT ;  /* 0x00000010ca00780c */ /* 0x000fe20003f66070 */
[----:B------:R-:W-:Y:S02]  /*54c0*/  HFMA2.MMA R95, -RZ, RZ, 0, 0 ;  /* 0x00000000ff5f7435 */ /* 0x000fe400000001ff */
[----:B------:R-:W1:Y:S01]  /*54d0*/  SHFL.UP PT, R97, R198, 0x10, RZ ;  /* 0x06000000c6617989 */ /* 0x000e6200000e00ff */
[C---:B--2---:R-:W-:Y:S02]  /*54e0*/  @!P4 FFMA.FTZ R193, R196.reuse, R199, R193 ;  /* 0x000000c7c4c1c223 */ /* 0x044fe400000100c1 */
[----:B---3--:R-:W-:-:S03]  /*54f0*/  @!P4 FMUL.FTZ R196, R196, R197 ;  /* 0x000000c5c4c4c220 */ /* 0x008fc60000410000 */
[----:B------:R-:W2:Y:S02]  /*5500*/  SHFL.DOWN PT, R199, R193, 0x10, 0x1f ;  /* 0x0a001f00c1c77f89 */ /* 0x000ea400000e0000 */
[----:B------:R-:W-:Y:S02]  /*5510*/  IMAD.WIDE.U32 R94, R107, c[0x0][0x298], R94 ;  /* 0x0000a6006b5e7a25 */ /* 0x000fe400078e005e */
[----:B------:R-:W3:Y:S03]  /*5520*/  SHFL.DOWN PT, R197, R196, 0x10, 0x1f ;  /* 0x0a001f00c4c57f89 */ /* 0x000ee600000e0000 */
[----:B------:R-:W-:Y:S01]  /*5530*/  IADD3 R95, R95, R201, RZ ;  /* 0x000000c95f5f7210 */ /* 0x000fe20007ffe0ff */
[----:B------:R-:W-:Y:S02]  /*5540*/  IMAD R201, R143, c[0x0][0x2a0], RZ ;  /* 0x0000a8008fc97a24 */ /* 0x000fe400078e02ff */
[----:B0-----:R-:W-:-:S02]  /*5550*/  @P0 FFMA.FTZ R195, R198, R96, R195 ;  /* 0x00000060c6c30223 */ /* 0x001fc400000100c3 */
[----:B------:R-:W-:Y:S02]  /*5560*/  IMAD R201, R108, c[0x0][0x2a4], R201 ;  /* 0x0000a9006cc97a24 */ /* 0x000fe400078e02c9 */
[----:B-1----:R-:W-:Y:S02]  /*5570*/  @P0 FMUL.FTZ R198, R198, R97 ;  /* 0x00000061c6c60220 */ /* 0x002fe40000410000 */
[----:B------:R-:W-:Y:S01]  /*5580*/  SHFL.UP PT, R195, R195, 0x1, RZ ;  /* 0x04200000c3c37989 */ /* 0x000fe200000e00ff */
[----:B------:R-:W-:-:S03]  /*5590*/  IMAD.WIDE.U32 R96, R108, c[0x0][0x2a0], R94 ;  /* 0x0000a8006c607a25 */ /* 0x000fc600078e005e */
[----:B------:R-:W0:Y:S02]  /*55a0*/  SHFL.UP PT, R198, R198, 0x1, RZ ;  /* 0x04200000c6c67989 */ /* 0x000e2400000e00ff */
[----:B------:R-:W-:Y:S01]  /*55b0*/  IADD3 R97, R97, R201, RZ ;  /* 0x000000c961617210 */ /* 0x000fe20007ffe0ff */
[----:B--2---:R-:W-:Y:S01]  /*55c0*/  @!P3 FFMA.FTZ R193, R196, R199, R193 ;  /* 0x000000c7c4c1b223 */ /* 0x004fe200000100c1 */
[----:B------:R-:W-:Y:S02]  /*55d0*/  IADD3 R199, R120, -c[0x0][0x174], RZ ;  /* 0x80005d0078c77a10 */ /* 0x000fe40007ffe0ff */
[----:B------:R-:W-:Y:S01]  /*55e0*/  LEA R94, P0, R96, c[0x0][0x318], 0x2 ;  /* 0x0000c600605e7a11 */ /* 0x000fe200078010ff */
[----:B---3--:R-:W-:Y:S01]  /*55f0*/  @!P3 FMUL.FTZ R196, R196, R197 ;  /* 0x000000c5c4c4b220 */ /* 0x008fe20000410000 */
[----:B------:R-:W-:Y:S01]  /*5600*/  SHFL.DOWN PT, R203, R193, 0x1, 0x1f ;  /* 0x08201f00c1cb7f89 */ /* 0x000fe200000e0000 */
[----:B------:R-:W-:Y:S01]  /*5610*/  IMAD R199, R199, -0x200, RZ ;  /* 0xfffffe00c7c77824 */ /* 0x000fe200078e02ff */
[----:B------:R-:W-:-:S02]  /*5620*/  LEA.HI.X R95, R96, c[0x0][0x31c], R97, 0x2, P0 ;  /* 0x0000c700605f7a11 */ /* 0x000fc400000f1461 */
[----:B------:R-:W-:Y:S01]  /*5630*/  SHFL.IDX PT, R197, R93, RZ, 0x1f ;  /* 0x00001fff5dc57589 */ /* 0x000fe200000e0000 */
[----:B------:R-:W-:Y:S02]  /*5640*/  IADD3 R96, P3, R2, R96, RZ ;  /* 0x0000006002607210 */ /* 0x000fe40007f7e0ff */
[----:B------:R-:W-:Y:S01]  /*5650*/  IMAD.WIDE R94, R199, 0x4, R94 ;  /* 0x00000004c75e7825 */ /* 0x000fe200078e025e */
[----:B------:R-:W1:Y:S01]  /*5660*/  SHFL.DOWN PT, R202, R196, 0x1, 0x1f ;  /* 0x08201f00c4ca7f89 */ /* 0x000e6200000e0000 */
[----:B------:R-:W-:Y:S02]  /*5670*/  SHF.L.U32 R199, R102, 0x2, RZ ;  /* 0x0000000266c77819 */ /* 0x000fe400000006ff */
[----:B------:R-:W-:Y:S01]  /*5680*/  IADD3.X R97, R3, R97, RZ, P3, !PT ;  /* 0x0000006103617210 */ /* 0x000fe20001ffe4ff */
[----:B------:R-:W-:Y:S02]  /*5690*/  SHFL.IDX PT, R193, R193, RZ, 0x1f ;  /* 0x00001fffc1c17589 */ /* 0x000fe400000e0000 */
[----:B------:R-:W-:-:S02]  /*56a0*/  IMAD R201, R199, c[0x0][0x2b4], R200 ;  /* 0x0000ad00c7c97a24 */ /* 0x000fc400078e02c8 */
[----:B0-----:R-:W-:Y:S01]  /*56b0*/  @P1 FFMA.FTZ R175, R198, R175, R195 ;  /* 0x000000afc6af1223 */ /* 0x001fe200000100c3 */
[----:B------:R-:W0:Y:S01]  /*56c0*/  SHFL.IDX PT, R196, R196, RZ, 0x1f ;  /* 0x00001fffc4c47589 */ /* 0x000e2200000e0000 */
[----:B------:R-:W-:-:S04]  /*56d0*/  IMAD.WIDE.U32 R94, R199, c[0x0][0x2b0], R94 ;  /* 0x0000ac00c75e7a25 */ /* 0x000fc800078e005e */
[----:B------:R-:W-:Y:S01]  /*56e0*/  FFMA.FTZ R166, R166, R175, R189 ;  /* 0x000000afa6a67223 */ /* 0x000fe200000100bd */
[----:B------:R-:W-:-:S03]  /*56f0*/  IADD3 R95, R95, R201, RZ ;  /* 0x000000c95f5f7210 */ /* 0x000fc60007ffe0ff */
[-C--:B------:R-:W-:Y:S02]  /*5700*/  FFMA.FTZ R195, R145, R166.reuse, R194 ;  /* 0x000000a691c37223 */ /* 0x080fe400000100c2 */
[----:B------:R-:W-:Y:S02]  /*5710*/  FFMA.FTZ R175, R85, R166, RZ ;  /* 0x000000a655af7223 */ /* 0x000fe400000100ff */
[----:B------:R-:W-:Y:S02]  /*5720*/  FADD.FTZ R189, -R189, R166 ;  /* 0x000000a6bdbd7221 */ /* 0x000fe40000010100 */
[----:B-1----:R-:W-:Y:S02]  /*5730*/  @P2 FFMA.FTZ R197, R202, R197, R203 ;  /* 0x000000c5cac52223 */ /* 0x002fe400000100cb */
[-C--:B------:R-:W-:Y:S02]  /*5740*/  FFMA.FTZ R199, R147, R195.reuse, R192 ;  /* 0x000000c393c77223 */ /* 0x080fe400000100c0 */
[----:B------:R-:W-:-:S02]  /*5750*/  FFMA.FTZ R166, R84, R195, R175 ;  /* 0x000000c354a67223 */ /* 0x000fc400000100af */
[----:B------:R-:W-:Y:S02]  /*5760*/  FFMA.FTZ R191, R197, R191, R186 ;  /* 0x000000bfc5bf7223 */ /* 0x000fe400000100ba */
[----:B------:R-:W-:Y:S02]  /*5770*/  FADD.FTZ R194, -R194, R195 ;  /* 0x000000c3c2c27221 */ /* 0x000fe40000010100 */
[-C--:B------:R-:W-:Y:S02]  /*5780*/  FFMA.FTZ R195, R149, R199.reuse, R190 ;  /* 0x000000c795c37223 */ /* 0x080fe400000100be */
[----:B------:R-:W-:Y:S02]  /*5790*/  FFMA.FTZ R175, R89, R199, R166 ;  /* 0x000000c759af7223 */ /* 0x000fe400000100a6 */
[----:B------:R-:W-:Y:S02]  /*57a0*/  FFMA.FTZ R183, R150, R191, R183 ;  /* 0x000000bf96b77223 */ /* 0x000fe400000100b7 */
[----:B------:R-:W-:-:S02]  /*57b0*/  FFMA.FTZ R197, R151, R195, R188 ;  /* 0x000000c397c57223 */ /* 0x000fc400000100bc */
[----:B------:R-:W-:Y:S02]  /*57c0*/  FFMA.FTZ R166, R90, R195, R175 ;  /* 0x000000c35aa67223 */ /* 0x000fe400000100af */
[----:B------:R-:W-:Y:S02]  /*57d0*/  FFMA.FTZ R175, R153, R183, R180 ;  /* 0x000000b799af7223 */ /* 0x000fe400000100b4 */
[----:B------:R-:W-:Y:S02]  /*57e0*/  FADD.FTZ R190, -R190, R195 ;  /* 0x000000c3bebe7221 */ /* 0x000fe40000010100 */
[-C--:B------:R-:W-:Y:S02]  /*57f0*/  FFMA.FTZ R180, R154, R197.reuse, R187 ;  /* 0x000000c59ab47223 */ /* 0x080fe400000100bb */
[----:B------:R-:W-:Y:S02]  /*5800*/  FFMA.FTZ R195, R77, R197, R166 ;  /* 0x000000c54dc37223 */ /* 0x000fe400000100a6 */
[----:B------:R-:W-:-:S02]  /*5810*/  FFMA.FTZ R177, R158, R175, R177 ;  /* 0x000000af9eb17223 */ /* 0x000fc400000100b1 */
        /* <DEDUP_REMOVED lines=8> */
[-C--:B------:R-:W-:Y:S02]  /*58a0*/  FFMA.FTZ R166, R78, R174.reuse, R197 ;  /* 0x000000ae4ea67223 */ /* 0x080fe400000100c5 */
[----:B------:R-:W-:Y:S02]  /*58b0*/  FFMA.FTZ R197, R163, R171, R170 ;  /* 0x000000aba3c57223 */ /* 0x000fe400000100aa */
[----:B------:R-:W-:Y:S02]  /*58c0*/  FFMA.FTZ R201, R157, R174, R182 ;  /* 0x000000ae9dc97223 */ /* 0x000fe400000100b6 */
[----:B------:R-:W-:-:S02]  /*58d0*/  FFMA.FTZ R167, R162, R197, R167 ;  /* 0x000000c5a2a77223 */ /* 0x000fc400000100a7 */
[----:B------:R-:W-:Y:S02]  /*58e0*/  FADD.FTZ R184, -R184, R199 ;  /* 0x000000c7b8b87221 */ /* 0x000fe40000010100 */
        /* <DEDUP_REMOVED lines=11> */
[-C--:B------:R-:W-:Y:S02]  /*59a0*/  FFMA.FTZ R159, R159, R160.reuse, R176 ;  /* 0x000000a09f9f7223 */ /* 0x080fe400000100b0 */
[----:B------:R-:W-:Y:S01]  /*59b0*/  FFMA.FTZ R151, R151, R161, R152 ;  /* 0x000000a197977223 */ /* 0x000fe20000010098 */
[----:B------:R-:W-:Y:S01]  /*59c0*/  P2R R152, PR, RZ, 0x20 ;  /* 0x00000020ff987803 */ /* 0x000fe20000000000 */
[----:B------:R-:W-:Y:S02]  /*59d0*/  FFMA.FTZ R156, R82, R160, R163 ;  /* 0x000000a0529c7223 */ /* 0x000fe400000100a3 */
[----:B------:R-:W-:Y:S02]  /*59e0*/  FFMA.FTZ R158, R158, R159, R173 ;  /* 0x0000009f9e9e7223 */ /* 0x000fe400000100ad */
[----:B------:R-:W-:Y:S01]  /*59f0*/  FFMA.FTZ R149, R149, R151, R148 ;  /* 0x0000009795957223 */ /* 0x000fe20000010094 */
[----:B------:R-:W-:Y:S01]  /*5a00*/  SHF.L.U32 R148, R110, 0x4, RZ ;  /* 0x000000046e947819 */ /* 0x000fe200000006ff */
[----:B------:R-:W-:-:S02]  /*5a10*/  FADD.FTZ R176, -R176, R159 ;  /* 0x0000009fb0b07221 */ /* 0x000fc40000010100 */
[----:B------:R-:W-:Y:S01]  /*5a20*/  FFMA.FTZ R159, R87, R159, R156 ;  /* 0x0000009f579f7223 */ /* 0x000fe2000001009c */
[----:B------:R-:W-:Y:S01]  /*5a30*/  LEA.HI.SX32 R205, R148, R148, 0x1b ;  /* 0x0000009494cd7211 */ /* 0x000fe200078fdaff */
[-C--:B------:R-:W-:Y:S02]  /*5a40*/  FFMA.FTZ R153, R153, R158.reuse, R172 ;  /* 0x0000009e99997223 */ /* 0x080fe400000100ac */
[----:B------:R-:W-:Y:S02]  /*5a50*/  FFMA.FTZ R147, R147, R149, R146 ;  /* 0x0000009593937223 */ /* 0x000fe40000010092 */
[----:B------:R-:W-:Y:S02]  /*5a60*/  FFMA.FTZ R154, R86, R158, R159 ;  /* 0x0000009e569a7223 */ /* 0x000fe4000001009f */
[----:B------:R-:W-:Y:S02]  /*5a70*/  FFMA.FTZ R150, R150, R153, R169 ;  /* 0x0000009996967223 */ /* 0x000fe400000100a9 */
[----:B------:R-:W-:-:S02]  /*5a80*/  FFMA.FTZ R145, R145, R147, R144 ;  /* 0x0000009391917223 */ /* 0x000fc40000010090 */
[----:B------:R-:W-:Y:S02]  /*5a90*/  FADD.FTZ R172, -R172, R153 ;  /* 0x00000099acac7221 */ /* 0x000fe40000010100 */
[----:B------:R-:W-:Y:S02]  /*5aa0*/  FFMA.FTZ R154, R91, R153, R154 ;  /* 0x000000995b9a7223 */ /* 0x000fe4000001009a */
[----:B------:R-:W-:Y:S02]  /*5ab0*/  FMUL.FTZ R153, R88, R150 ;  /* 0x0000009658997220 */ /* 0x000fe40000410000 */
[----:B------:R-:W-:Y:S02]  /*5ac0*/  FMUL.FTZ R144, R145, R131 ;  /* 0x0000008391907220 */ /* 0x000fe40000410000 */
[----:B------:R-:W-:Y:S02]  /*5ad0*/  FADD.FTZ R146, R154, R153 ;  /* 0x000000999a927221 */ /* 0x000fe40000010000 */
[----:B------:R-:W-:-:S02]  /*5ae0*/  FMUL.FTZ R148, R147, R130 ;  /* 0x0000008293947220 */ /* 0x000fc40000410000 */
[----:B------:R-:W-:Y:S02]  /*5af0*/  FFMA.FTZ R153, R189, R144, RZ ;  /* 0x00000090bd997223 */ /* 0x000fe400000100ff */
[C---:B0-----:R-:W-:Y:S02]  /*5b00*/  FFMA.FTZ R93, R196.reuse, R93, R193 ;  /* 0x0000005dc45d7223 */ /* 0x041fe400000100c1 */
[----:B------:R-:W-:Y:S02]  /*5b10*/  FMUL.FTZ R92, R196, R92 ;  /* 0x0000005cc45c7220 */ /* 0x000fe40000410000 */
[----:B------:R-:W-:Y:S02]  /*5b20*/  FMUL.FTZ R159, R149, R133 ;  /* 0x00000085959f7220 */ /* 0x000fe40000410000 */
[----:B------:R-:W-:Y:S01]  /*5b30*/  FFMA.FTZ R153, R194, R148, R153 ;  /* 0x00000094c2997223 */ /* 0x000fe20000010099 */
[----:B------:R0:W-:Y:S01]  /*5b40*/  @!P5 STS.64 [R101.X8+0x1b48], R92 ;  /* 0x001b485c6500d388 */ /* 0x0001e20000008a00 */
[----:B------:R-:W-:-:S02]  /*5b50*/  FMUL.FTZ R168, R175, R138 ;  /* 0x0000008aafa87220 */ /* 0x000fc40000410000 */
[----:B------:R-:W-:Y:S02]  /*5b60*/  FFMA.FTZ R153, R192, R159, R153 ;  /* 0x0000009fc0997223 */ /* 0x000fe40000010099 */
[----:B------:R-:W-:Y:S02]  /*5b70*/  FADD.FTZ R169, -R169, R150 ;  /* 0x00000096a9a97221 */ /* 0x000fe40000010100 */
[----:B------:R-:W-:Y:S02]  /*5b80*/  FADD.FTZ R187, -R187, R180 ;  /* 0x000000b4bbbb7221 */ /* 0x000fe40000010100 */
[----:B------:R-:W-:Y:S02]  /*5b90*/  FMUL.FTZ R152, R155, R126 ;  /* 0x0000007e9b987220 */ /* 0x000fe40000410000 */
[----:B------:R-:W-:Y:S02]  /*5ba0*/  FMUL.FTZ R154, R17, R168 ;  /* 0x000000a8119a7220 */ /* 0x000fe40000410000 */
[----:B0-----:R-:W-:-:S02]  /*5bb0*/  FMUL.FTZ R92, R151, R132 ;  /* 0x00000084975c7220 */ /* 0x001fc40000410000 */
[----:B------:R-:W-:Y:S01]  /*5bc0*/  FMUL.FTZ R93, R161, R125 ;  /* 0x0000007da15d7220 */ /* 0x000fe20000410000 */
[----:B------:R0:W-:Y:S01]  /*5bd0*/  STS [R205.X4+0x884], R154 ;  /* 0x0008849acd007388 */ /* 0x0001e20000004800 */
[----:B------:R-:W-:Y:S02]  /*5be0*/  FFMA.FTZ R153, R190, R92, R153 ;  /* 0x0000005cbe997223 */ /* 0x000fe40000010099 */
[----:B------:R-:W-:Y:S02]  /*5bf0*/  FMUL.FTZ R163, R165, R127 ;  /* 0x0000007fa5a37220 */ /* 0x000fe40000410000 */
[----:B------:R-:W-:Y:S02]  /*5c00*/  FFMA.FTZ R150, R188, R93, R153 ;  /* 0x0000005dbc967223 */ /* 0x000fe40000010099 */
[----:B------:R-:W-:Y:S02]  /*5c10*/  FMUL.FTZ R203, R183, R139 ;  /* 0x0000008bb7cb7220 */ /* 0x000fe40000410000 */
[----:B------:R-:W-:-:S02]  /*5c20*/  FFMA.FTZ R153, R187, R152, R150 ;  /* 0x00000098bb997223 */ /* 0x000fc40000010096 */
[----:B------:R-:W-:Y:S02]  /*5c30*/  FADD.FTZ R185, -R185, R174 ;  /* 0x000000aeb9b97221 */ /* 0x000fe40000010100 */
[----:B0-----:R-:W-:Y:S02]  /*5c40*/  FMUL.FTZ R154, R157, R128 ;  /* 0x000000809d9a7220 */ /* 0x001fe40000410000 */
[----:B------:R-:W-:Y:S02]  /*5c50*/  FFMA.FTZ R150, R184, R163, R153 ;  /* 0x000000a3b8967223 */ /* 0x000fe40000010099 */
[----:B------:R-:W-:Y:S02]  /*5c60*/  FMUL.FTZ R156, R18, R203 ;  /* 0x000000cb129c7220 */ /* 0x000fe40000410000 */
[----:B------:R-:W-:Y:S02]  /*5c70*/  FADD.FTZ R182, -R182, R201 ;  /* 0x000000c9b6b67221 */ /* 0x000fe40000010100 */
[----:B------:R-:W-:Y:S01]  /*5c80*/  FMUL.FTZ R193, R167, R129 ;  /* 0x00000081a7c17220 */ /* 0x000fe20000410000 */
[----:B------:R0:W-:Y:S01]  /*5c90*/  STS [R205.X4+0x888], R156 ;  /* 0x0008889ccd007388 */ /* 0x0001e20000004800 */
[----:B------:R-:W-:-:S02]  /*5ca0*/  FFMA.FTZ R153, R185, R154, R150 ;  /* 0x0000009ab9997223 */ /* 0x000fc40000010096 */
[----:B------:R-:W-:Y:S02]  /*5cb0*/  FADD.FTZ R181, -R181, R166 ;  /* 0x000000a6b5b57221 */ /* 0x000fe40000010100 */
[----:B------:R-:W-:Y:S02]  /*5cc0*/  FFMA.FTZ R150, R182, R193, R153 ;  /* 0x000000c1b6967223 */ /* 0x000fe40000010099 */
[----:B------:R-:W-:Y:S02]  /*5cd0*/  FMUL.FTZ R170, R191, R140 ;  /* 0x0000008cbfaa7220 */ /* 0x000fe40000410000 */
[----:B------:R-:W-:Y:S02]  /*5ce0*/  FMUL.FTZ R199, R171, R135 ;  /* 0x00000087abc77220 */ /* 0x000fe40000410000 */
[----:B0-----:R-:W-:Y:S02]  /*5cf0*/  FMUL.FTZ R156, R197, R134 ;  /* 0x00000086c59c7220 */ /* 0x001fe40000410000 */
[----:B------:R-:W-:-:S02]  /*5d00*/  FADD.FTZ R173, -R173, R158 ;  /* 0x0000009eadad7221 */ /* 0x000fc40000010100 */
[----:B------:R-:W-:Y:S02]  /*5d10*/  FFMA.FTZ R153, R181, R156, R150 ;  /* 0x0000009cb5997223 */ /* 0x000fe40000010096 */
[----:B------:R-:W-:Y:S02]  /*5d20*/  FMUL.FTZ R158, R19, R170 ;  /* 0x000000aa139e7220 */ /* 0x000fe40000410000 */
[----:B------:R-:W-:Y:S02]  /*5d30*/  FADD.FTZ R179, -R179, R160 ;  /* 0x000000a0b3b37221 */ /* 0x000fe40000010100 */
[----:B------:R-:W-:Y:S01]  /*5d40*/  FMUL.FTZ R162, R195, R136 ;  /* 0x00000088c3a27220 */ /* 0x000fe20000410000 */
[----:B------:R0:W-:Y:S01]  /*5d50*/  STS [R205.X4+0x88c], R158 ;  /* 0x00088c9ecd007388 */ /* 0x0001e20000004800 */
[----:B------:R-:W-:Y:S02]  /*5d60*/  FFMA.FTZ R150, R178, R199, R153 ;  /* 0x000000c7b2967223 */ /* 0x000fe40000010099 */
[----:B------:R-:W-:-:S02]  /*5d70*/  FMUL.FTZ R193, R12, R193 ;  /* 0x000000c10cc17220 */ /* 0x000fc40000410000 */
[----:B------:R-:W-:Y:S02]  /*5d80*/  FMUL.FTZ R201, R177, R137 ;  /* 0x00000089b1c97220 */ /* 0x000fe40000410000 */
[----:B------:R-:W-:Y:S01]  /*5d90*/  FFMA.FTZ R153, R179, R162, R150 ;  /* 0x000000a2b3997223 */ /* 0x000fe20000010096 */
[----:B------:R1:W-:Y:S01]  /*5da0*/  STS [R205.X4+0x870], R193 ;  /* 0x000870c1cd007388 */ /* 0x0003e20000004800 */
[----:B------:R-:W-:Y:S02]  /*5db0*/  FMUL.FTZ R163, R10, R163 ;  /* 0x000000a30aa37220 */ /* 0x000fe40000410000 */
[----:B0-----:R-:W-:Y:S01]  /*5dc0*/  FMUL.FTZ R158, R13, R156 ;  /* 0x0000009c0d9e7220 */ /* 0x001fe20000410000 */
[----:B------:R-:W-:Y:S01]  /*5dd0*/  IADD3 R156, -R120, c[0x0][0x174], RZ ;  /* 0x00005d00789c7a10 */ /* 0x000fe20007ffe1ff */
[-C--:B------:R-:W-:Y:S01]  /*5de0*/  FFMA.FTZ R150, R176, R201.reuse, R153 ;  /* 0x000000c9b0967223 */ /* 0x080fe20000010099 */
[----:B------:R0:W-:Y:S01]  /*5df0*/  STS [R205.X4+0x868], R163 ;  /* 0x000868a3cd007388 */ /* 0x0001e20000004800 */
[----:B------:R-:W-:-:S02]  /*5e00*/  FMUL.FTZ R166, R16, R201 ;  /* 0x000000c910a67220 */ /* 0x000fc40000410000 */
[----:B------:R-:W-:Y:S01]  /*5e10*/  FFMA.FTZ R153, R173, R168, R150 ;  /* 0x000000a8ad997223 */ /* 0x000fe20000010096 */
[----:B-1----:R-:W-:Y:S01]  /*5e20*/  LEA R193, R156, 0xfffffe00, 0x9 ;  /* 0xfffffe009cc17811 */ /* 0x002fe200078e48ff */
[----:B------:R-:W-:Y:S01]  /*5e30*/  FMUL.FTZ R164, R15, R162 ;  /* 0x000000a20fa47220 */ /* 0x000fe20000410000 */
[----:B------:R1:W-:Y:S01]  /*5e40*/  STS [R205.X4+0x880], R166 ;  /* 0x000880a6cd007388 */ /* 0x0003e20000004800 */
[----:B------:R-:W-:Y:S01]  /*5e50*/  FMUL.FTZ R160, R14, R199 ;  /* 0x000000c70ea07220 */ /* 0x000fe20000410000 */
[----:B------:R-:W-:Y:S01]  /*5e60*/  IADD3 R150, -R193, c[0x0][0x168], -R110 ;  /* 0x00005a00c1967a10 */ /* 0x000fe20007ffe96e */
[----:B------:R-:W-:Y:S01]  /*5e70*/  FMUL.FTZ R154, R11, R154 ;  /* 0x0000009a0b9a7220 */ /* 0x000fe20000410000 */
[----:B------:R1:W-:Y:S01]  /*5e80*/  STS [R205.X4+0x87c], R164 ;  /* 0x00087ca4cd007388 */ /* 0x0003e20000004800 */
[----:B------:R-:W-:Y:S01]  /*5e90*/  FMUL.FTZ R152, R9, R152 ;  /* 0x0000009809987220 */ /* 0x000fe20000410000 */
[----:B------:R-:W-:Y:S01]  /*5ea0*/  ISETP.GE.AND P0, PT, R150, 0x1, PT ;  /* 0x000000019600780c */ /* 0x000fe20003f06270 */
[----:B------:R-:W-:Y:S01]  /*5eb0*/  FMUL.FTZ R93, R8, R93 ;  /* 0x0000005d085d7220 */ /* 0x000fe20000410000 */
[----:B------:R1:W-:Y:S01]  /*5ec0*/  STS [R205.X4+0x878], R160 ;  /* 0x000878a0cd007388 */ /* 0x0003e20000004800 */
[----:B------:R-:W-:Y:S01]  /*5ed0*/  FMUL.FTZ R92, R7, R92 ;  /* 0x0000005c075c7220 */ /* 0x000fe20000410000 */
[----:B0-----:R-:W-:Y:S01]  /*5ee0*/  IADD3 R163, R110, 0x20, RZ ;  /* 0x000000206ea37810 */ /* 0x001fe20007ffe0ff */
[----:B------:R-:W-:Y:S01]  /*5ef0*/  FMUL.FTZ R159, R6, R159 ;  /* 0x0000009f069f7220 */ /* 0x000fe20000410000 */
[----:B------:R1:W-:Y:S01]  /*5f00*/  STS [R205.X4+0x874], R158 ;  /* 0x0008749ecd007388 */ /* 0x0003e20000004800 */
[----:B------:R-:W-:Y:S01]  /*5f10*/  FMUL.FTZ R148, R5, R148 ;  /* 0x0000009405947220 */ /* 0x000fe20000410000 */
[----:B------:R-:W-:Y:S01]  /*5f20*/  ISETP.GE.AND P1, PT, R150, 0x21, PT ;  /* 0x000000219600780c */ /* 0x000fe20003f26270 */
[----:B------:R-:W-:Y:S01]  /*5f30*/  FMUL.FTZ R144, R4, R144 ;  /* 0x0000009004907220 */ /* 0x000fe20000410000 */
[----:B------:R1:W-:Y:S01]  /*5f40*/  STS [R205.X4+0x86c], R154 ;  /* 0x00086c9acd007388 */ /* 0x0003e20000004800 */
[----:B------:R-:W-:Y:S01]  /*5f50*/  FFMA.FTZ R203, R172, R203, R153 ;  /* 0x000000cbaccb7223 */ /* 0x000fe20000010099 */
[----:B------:R-:W-:Y:S01]  /*5f60*/  LEA.HI.SX32 R163, R163, R110, 0x1b ;  /* 0x0000006ea3a37211 */ /* 0x000fe200078fdaff */
[----:B------:R-:W-:Y:S01]  /*5f70*/  FMUL.FTZ R170, R169, R170 ;  /* 0x000000aaa9aa7220 */ /* 0x000fe20000410000 */
        /* <DEDUP_REMOVED lines=17> */
.L_x_6369:
[----:B-1----:R-:W-:Y:S05]  /*6090*/  BSYNC B0 ;  /* 0x0000000000007941 */ /* 0x002fea0003800000 */
.L_x_6368:
[----:B------:R-:W1:Y:S01]  /*60a0*/  LDS R163, [R163.X4+0x8d0] ;  /* 0x0008d000a3a37984 */ /* 0x000e620000004800 */
[----:B------:R-:W-:Y:S01]  /*60b0*/  BSSY B0, `(.L_x_6370) ;  /* 0x0000006000007945 */ /* 0x000fe20003800000 */
[----:B0-----:R-:W-:Y:S01]  /*60c0*/  FADD.FTZ R92, R203, R170 ;  /* 0x000000aacb5c7221 */ /* 0x001fe20000010000 */
[C---:B------:R-:W-:Y:S02]  /*60d0*/  IADD3 R93, R110.reuse, 0x40, RZ ;  /* 0x000000406e5d7810 */ /* 0x040fe40007ffe0ff */
[----:B------:R-:W-:Y:S01]  /*60e0*/  IADD3 R97, R110, 0x60, RZ ;  /* 0x000000606e617810 */ /* 0x000fe20007ffe0ff */
[----:B------:R-:W-:Y:S05]  /*60f0*/  @!P1 BRA `(.L_x_6371) ;  /* 0x0000001000009947 */ /* 0x000fea0003800000 */
[----:B-1----:R0:W-:Y:S02]  /*6100*/  RED.E.ADD.F32.FTZ.RN.STRONG.GPU [R94.64+-0x780], R163 ;  /* 0xfff880a35e00798e */ /* 0x0021e4000c10e784 */
.L_x_6371:
[----:B------:R-:W-:Y:S05]  /*6110*/  BSYNC B0 ;  /* 0x0000000000007941 */ /* 0x000fea0003800000 */
.L_x_6370:
        /* <DEDUP_REMOVED lines=14> */
.L_x_6373:
[----:B------:R-:W-:Y:S05]  /*6200*/  BSYNC B0 ;  /* 0x0000000000007941 */ /* 0x000fea0003800000 */
.L_x_6372:
[----:B------:R-:W3:Y:S01]  /*6210*/  LDS R97, [R97.X4+0x9d0] ;  /* 0x0009d00061617984 */ /* 0x000ee20000004800 */
[----:B------:R-:W-:Y:S01]  /*6220*/  BSSY B0, `(.L_x_6374) ;  /* 0x0000005000007945 */ /* 0x000fe20003800000 */
[----:B--2---:R-:W-:Y:S02]  /*6230*/  IADD3 R93, R110, 0xa0, RZ ;  /* 0x000000a06e5d7810 */ /* 0x004fe40007ffe0ff */
[----:B------:R-:W-:Y:S01]  /*6240*/  LEA.HI.SX32 R103, R103, R110, 0x1b ;  /* 0x0000006e67677211 */ /* 0x000fe200078fdaff */
[----:B------:R-:W-:Y:S05]  /*6250*/  @!P0 BRA `(.L_x_6375) ;  /* 0x0000001000008947 */ /* 0x000fea0003800000 */
[----:B---3--:R2:W-:Y:S02]  /*6260*/  RED.E.ADD.F32.FTZ.RN.STRONG.GPU [R94.64+-0x680], R97 ;  /* 0xfff980615e00798e */ /* 0x0085e4000c10e784 */
.L_x_6375:
[----:B------:R-:W-:Y:S05]  /*6270*/  BSYNC B0 ;  /* 0x0000000000007941 */ /* 0x000fea0003800000 */
.L_x_6374:
[----:B------:R-:W4:Y:S01]  /*6280*/  LDS R103, [R103.X4+0xa50] ;  /* 0x000a500067677984 */ /* 0x000f220000004800 */
[----:B------:R-:W-:Y:S01]  /*6290*/  BSSY B0, `(.L_x_6376) ;  /* 0x0000005000007945 */ /* 0x000fe20003800000 */
[----:B--23--:R-:W-:Y:S02]  /*62a0*/  IADD3 R97, R110, 0xc0, RZ ;  /* 0x000000c06e617810 */ /* 0x00cfe40007ffe0ff */
[----:B------:R-:W-:Y:S01]  /*62b0*/  LEA.HI.SX32 R93, R93, R110, 0x1b ;  /* 0x0000006e5d5d7211 */ /* 0x000fe200078fdaff */
[----:B------:R-:W-:Y:S05]  /*62c0*/  @!P1 BRA `(.L_x_6377) ;  /* 0x0000001000009947 */ /* 0x000fea0003800000 */
[----:B----4-:R2:W-:Y:S02]  /*62d0*/  RED.E.ADD.F32.FTZ.RN.STRONG.GPU [R94.64+-0x600], R103 ;  /* 0xfffa00675e00798e */ /* 0x0105e4000c10e784 */
.L_x_6377:
[----:B------:R-:W-:Y:S05]  /*62e0*/  BSYNC B0 ;  /* 0x0000000000007941 */ /* 0x000fea0003800000 */
.L_x_6376:
[----:B------:R-:W3:Y:S01]  /*62f0*/  LDS R93, [R93.X4+0xad0] ;  /* 0x000ad0005d5d7984 */ /* 0x000ee20000004800 */
[----:B------:R-:W-:Y:S01]  /*6300*/  BSSY B0, `(.L_x_6378) ;  /* 0x0000005000007945 */ /* 0x000fe20003800000 */
[----:B--2-4-:R-:W-:-:S02]  /*6310*/  IADD3 R103, R110, 0xe0, RZ ;  /* 0x000000e06e677810 */ /* 0x014fc40007ffe0ff */
[----:B------:R-:W-:Y:S01]  /*6320*/  LEA.HI.SX32 R97, R97, R110, 0x1b ;  /* 0x0000006e61617211 */ /* 0x000fe200078fdaff */
[----:B------:R-:W-:Y:S05]  /*6330*/  @!P2 BRA `(.L_x_6379) ;  /* 0x000000100000a947 */ /* 0x000fea0003800000 */
[----:B---3--:R2:W-:Y:S02]  /*6340*/  RED.E.ADD.F32.FTZ.RN.STRONG.GPU [R94.64+-0x580], R93 ;  /* 0xfffa805d5e00798e */ /* 0x0085e4000c10e784 */
.L_x_6379:
[----:B------:R-:W-:Y:S05]  /*6350*/  BSYNC B0 ;  /* 0x0000000000007941 */ /* 0x000fea0003800000 */
.L_x_6378:
[----:B------:R-:W4:Y:S01]  /*6360*/  LDS R97, [R97.X4+0xb50] ;  /* 0x000b500061617984 */ /* 0x000f220000004800 */
[----:B------:R-:W-:Y:S01]  /*6370*/  BSSY B0, `(.L_x_6380) ;  /* 0x0000005000007945 */ /* 0x000fe20003800000 */
[----:B--23--:R-:W-:Y:S02]  /*6380*/  IADD3 R93, R110, 0x100, RZ ;  /* 0x000001006e5d7810 */ /* 0x00cfe40007ffe0ff */
[----:B------:R-:W-:Y:S01]  /*6390*/  LEA.HI.SX32 R103, R103, R110, 0x1b ;  /* 0x0000006e67677211 */ /* 0x000fe200078fdaff */
[----:B------:R-:W-:Y:S05]  /*63a0*/  @!P3 BRA `(.L_x_6381) ;  /* 0x000000100000b947 */ /* 0x000fea0003800000 */
[----:B----4-:R2:W-:Y:S02]  /*63b0*/  RED.E.ADD.F32.FTZ.RN.STRONG.GPU [R94.64+-0x500], R97 ;  /* 0xfffb00615e00798e */ /* 0x0105e4000c10e784 */
.L_x_6381:
[----:B------:R-:W-:Y:S05]  /*63c0*/  BSYNC B0 ;  /* 0x0000000000007941 */ /* 0x000fea0003800000 */
.L_x_6380:
[----:B------:R-:W3:Y:S01]  /*63d0*/  LDS R103, [R103.X4+0xbd0] ;  /* 0x000bd00067677984 */ /* 0x000ee20000004800 */
[----:B------:R-:W-:Y:S01]  /*63e0*/  BSSY B0, `(.L_x_6382) ;  /* 0x0000004000007945 */ /* 0x000fe20003800000 */
[----:B------:R-:W-:Y:S01]  /*63f0*/  LEA.HI.SX32 R93, R93, R110, 0x1b ;  /* 0x0000006e5d5d7211 */ /* 0x000fe200078fdaff */
[----:B------:R-:W-:Y:S05]  /*6400*/  @!P4 BRA `(.L_x_6383) ;  /* 0x000000100000c947 */ /* 0x000fea0003800000 */
[----:B---3--:R3:W-:Y:S02]  /*6410*/  RED.E.ADD.F32.FTZ.RN.STRONG.GPU [R94.64+-0x480], R103 ;  /* 0xfffb80675e00798e */ /* 0x0087e4000c10e784 */
.L_x_6383:
[----:B------:R-:W-:Y:S05]  /*6420*/  BSYNC B0 ;  /* 0x0000000000007941 */ /* 0x000fea0003800000 */
.L_x_6382:
[----:B------:R-:W0:Y:S01]  /*6430*/  LDS R93, [R93.X4+0xc50] ;  /* 0x000c50005d5d7984 */ /* 0x000e220000004800 */
[----:B------:R-:W-:Y:S01]  /*6440*/  BSSY B0, `(.L_x_6384) ;  /* 0x0000005000007945 */ /* 0x000fe20003800000 */
[----:B--2-4-:R-:W-:-:S02]  /*6450*/  IADD3 R97, R110, 0x120, RZ ;  /* 0x000001206e617810 */ /* 0x014fc40007ffe0ff */
[----:B---3--:R-:W-:Y:S01]  /*6460*/  IADD3 R103, R110, 0x140, RZ ;  /* 0x000001406e677810 */ /* 0x008fe20007ffe0ff */
[----:B------:R-:W-:Y:S05]  /*6470*/  @!P5 BRA `(.L_x_6385) ;  /* 0x000000100000d947 */ /* 0x000fea0003800000 */
[----:B0-----:R0:W-:Y:S02]  /*6480*/  RED.E.ADD.F32.FTZ.RN.STRONG.GPU [R94.64+-0x400], R93 ;  /* 0xfffc005d5e00798e */ /* 0x0011e4000c10e784 */
.L_x_6385:
[----:B------:R-:W-:Y:S05]  /*6490*/  BSYNC B0 ;  /* 0x0000000000007941 */ /* 0x000fea0003800000 */
.L_x_6384:
        /* <DEDUP_REMOVED lines=14> */
.L_x_6387:
[----:B------:R-:W-:Y:S05]  /*6580*/  BSYNC B0 ;  /* 0x0000000000007941 */ /* 0x000fea0003800000 */
.L_x_6386:
[----:B------:R-:W2:Y:S01]  /*6590*/  LDS R103, [R103.X4+0xd50] ;  /* 0x000d500067677984 */ /* 0x000ea20000004800 */
[----:B------:R-:W-:Y:S01]  /*65a0*/  BSSY B0, `(.L_x_6388) ;  /* 0x0000005000007945 */ /* 0x000fe20003800000 */
[----:B0-----:R-:W-:-:S02]  /*65b0*/  IADD3 R97, R110, 0x180, RZ ;  /* 0x000001806e617810 */ /* 0x001fc40007ffe0ff */
[----:B------:R-:W-:Y:S01]  /*65c0*/  LEA.HI.SX32 R93, R93, R110, 0x1b ;  /* 0x0000006e5d5d7211 */ /* 0x000fe200078fdaff */
[----:B------:R-:W-:Y:S05]  /*65d0*/  @!P0 BRA `(.L_x_6389) ;  /* 0x0000001000008947 */ /* 0x000fea0003800000 */
[----:B--2---:R0:W-:Y:S02]  /*65e0*/  RED.E.ADD.F32.FTZ.RN.STRONG.GPU [R94.64+-0x300], R103 ;  /* 0xfffd00675e00798e */ /* 0x0041e4000c10e784 */
.L_x_6389:
[----:B------:R-:W-:Y:S05]  /*65f0*/  BSYNC B0 ;  /* 0x0000000000007941 */ /* 0x000fea0003800000 */
.L_x_6388:
[----:B------:R-:W3:Y:S01]  /*6600*/  LDS R93, [R93.X4+0xdd0] ;  /* 0x000dd0005d5d7984 */ /* 0x000ee20000004800 */
[----:B------:R-:W-:Y:S01]  /*6610*/  BSSY B0, `(.L_x_6390) ;  /* 0x0000005000007945 */ /* 0x000fe20003800000 */
[----:B0-2---:R-:W-:Y:S02]  /*6620*/  IADD3 R103, R110, 0x1a0, RZ ;  /* 0x000001a06e677810 */ /* 0x005fe40007ffe0ff */
[----:B------:R-:W-:Y:S01]  /*6630*/  LEA.HI.SX32 R97, R97, R110, 0x1b ;  /* 0x0000006e61617211 */ /* 0x000fe200078fdaff */
[----:B------:R-:W-:Y:S05]  /*6640*/  @!P1 BRA `(.L_x_6391) ;  /* 0x0000001000009947 */ /* 0x000fea0003800000 */
[----:B---3--:R0:W-:Y:S02]  /*6650*/  RED.E.ADD.F32.FTZ.RN.STRONG.GPU [R94.64+-0x280], R93 ;  /* 0xfffd805d5e00798e */ /* 0x0081e4000c10e784 */
.L_x_6391:
[----:B------:R-:W-:Y:S05]  /*6660*/  BSYNC B0 ;  /* 0x0000000000007941 */ /* 0x000fea0003800000 */
.L_x_6390:
[----:B------:R-:W2:Y:S01]  /*6670*/  LDS R97, [R97.X4+0xe50] ;  /* 0x000e500061617984 */ /* 0x000ea20000004800 */
[----:B------:R-:W-:Y:S01]  /*6680*/  BSSY B0, `(.L_x_6392) ;  /* 0x0000005000007945 */ /* 0x000fe20003800000 */
[----:B0--3--:R-:W-:Y:S02]  /*6690*/  IADD3 R93, R110, 0x1c0, RZ ;  /* 0x000001c06e5d7810 */ /* 0x009fe40007ffe0ff */
[----:B------:R-:W-:Y:S01]  /*66a0*/  LEA.HI.SX32 R103, R103, R110, 0x1b ;  /* 0x0000006e67677211 */ /* 0x000fe200078fdaff */
[----:B------:R-:W-:Y:S05]  /*66b0*/  @!P2 BRA `(.L_x_6393) ;  /* 0x000000100000a947 */ /* 0x000fea0003800000 */
[----:B--2---:R0:W-:Y:S02]  /*66c0*/  RED.E.ADD.F32.FTZ.RN.STRONG.GPU [R94.64+-0x200], R97 ;  /* 0xfffe00615e00798e */ /* 0x0041e4000c10e784 */
.L_x_6393:
[----:B------:R-:W-:Y:S05]  /*66d0*/  BSYNC B0 ;  /* 0x0000000000007941 */ /* 0x000fea0003800000 */
.L_x_6392:
[----:B------:R-:W3:Y:S01]  /*66e0*/  LDS R103, [R103.X4+0xed0] ;  /* 0x000ed00067677984 */ /* 0x000ee20000004800 */
[----:B------:R-:W-:Y:S01]  /*66f0*/  BSSY B0, `(.L_x_6394) ;  /* 0x0000005000007945 */ /* 0x000fe20003800000 */
[----:B0-2---:R-:W-:-:S02]  /*6700*/  IADD3 R97, R110, 0x1e0, RZ ;  /* 0x000001e06e617810 */ /* 0x005fc40007ffe0ff */
[----:B------:R-:W-:Y:S01]  /*6710*/  LEA.HI.SX32 R93, R93, R110, 0x1b ;  /* 0x0000006e5d5d7211 */ /* 0x000fe200078fdaff */
[----:B------:R-:W-:Y:S05]  /*6720*/  @!P3 BRA `(.L_x_6395) ;  /* 0x000000100000b947 */ /* 0x000fea0003800000 */
[----:B---3--:R0:W-:Y:S02]  /*6730*/  RED.E.ADD.F32.FTZ.RN.STRONG.GPU [R94.64+-0x180], R103 ;  /* 0xfffe80675e00798e */ /* 0x0081e4000c10e784 */
.L_x_6395:
[----:B------:R-:W-:Y:S05]  /*6740*/  BSYNC B0 ;  /* 0x0000000000007941 */ /* 0x000fea0003800000 */
.L_x_6394:
[----:B------:R-:W2:Y:S01]  /*6750*/  LDS R93, [R93.X4+0xf50] ;  /* 0x000f50005d5d7984 */ /* 0x000ea20000004800 */
[----:B------:R-:W-:Y:S01]  /*6760*/  BSSY B0, `(.L_x_6396) ;  /* 0x0000004000007945 */ /* 0x000fe20003800000 */
[----:B------:R-:W-:Y:S01]  /*6770*/  LEA.HI.SX32 R97, R97, R110, 0x1b ;  /* 0x0000006e61617211 */ /* 0x000fe200078fdaff */
[----:B------:R-:W-:Y:S05]  /*6780*/  @!P4 BRA `(.L_x_6397) ;  /* 0x000000100000c947 */ /* 0x000fea0003800000 */
[----:B--2---:R2:W-:Y:S02]  /*6790*/  RED.E.ADD.F32.FTZ.RN.STRONG.GPU [R94.64+-0x100], R93 ;  /* 0xffff005d5e00798e */ /* 0x0045e4000c10e784 */
.L_x_6397:
[----:B------:R-:W-:Y:S05]  /*67a0*/  BSYNC B0 ;  /* 0x0000000000007941 */ /* 0x000fea0003800000 */
.L_x_6396:
[----:B------:R-:W4:Y:S01]  /*67b0*/  LDS R97, [R97.X4+0xfd0] ;  /* 0x000fd00061617984 */ /* 0x000f220000004800 */
[----:B------:R-:W-:Y:S01]  /*67c0*/  BSSY B0, `(.L_x_6398) ;  /* 0x0000003000007945 */ /* 0x000fe20003800000 */
[----:B------:R-:W-:Y:S05]  /*67d0*/  @!P5 BRA `(.L_x_6399) ;  /* 0x000000100000d947 */ /* 0x000fea0003800000 */
[----:B----4-:R4:W-:Y:S02]  /*67e0*/  RED.E.ADD.F32.FTZ.RN.STRONG.GPU [R94.64+-0x80], R97 ;  /* 0xffff80615e00798e */ /* 0x0109e4000c10e784 */
.L_x_6399:
[----:B------:R-:W-:Y:S05]  /*67f0*/  BSYNC B0 ;  /* 0x0000000000007941 */ /* 0x000fea0003800000 */
.L_x_6398:
        /* <DEDUP_REMOVED lines=65> */
[-C--:B------:R-:W-:Y:S02]  /*6c10*/  FMUL.FTZ R98, R98, R145.reuse ;  /* 0x0000009162627220 */ /* 0x080fe40000410000 */
[----:B------:R-:W-:Y:S02]  /*6c20*/  FMUL.FTZ R145, R52, R145 ;  /* 0x0000009134917220 */ /* 0x000fe40000410000 */
[----:B0-----:R-:W-:Y:S02]  /*6c30*/  @!P0 FADD.FTZ R146, R146, R97 ;  /* 0x0000006192928221 */ /* 0x001fe40000010000 */
[----:B------:R-:W-:Y:S02]  /*6c40*/  FFMA.FTZ R183, R18, R93, R183 ;  /* 0x0000005d12b77223 */ /* 0x000fe400000100b7 */
[----:B--2---:R-:W-:Y:S01]  /*6c50*/  @!P0 FADD.FTZ R92, R92, R95 ;  /* 0x0000005f5c5c8221 */ /* 0x004fe20000010000 */
[----:B------:R-:W-:Y:S01]  /*6c60*/  ISETP.GT.AND P0, PT, R111, 0xf, PT ;  /* 0x0000000f6f00780c */ /* 0x000fe20003f04270 */
[----:B------:R-:W0:Y:S01]  /*6c70*/  SHFL.DOWN PT, R95, R146, 0x10, 0x1f ;  /* 0x0a001f00925f7f89 */ /* 0x000e2200000e0000 */
[----:B------:R-:W-:-:S02]  /*6c80*/  FFMA.FTZ R50, R93, R139, R50 ;  /* 0x0000008b5d327223 */ /* 0x000fc40000010032 */
[----:B------:R-:W-:Y:S01]  /*6c90*/  FMUL.FTZ R60, R60, R187 ;  /* 0x000000bb3c3c7220 */ /* 0x000fe20000410000 */
[----:B------:R-:W2:Y:S01]  /*6ca0*/  SHFL.DOWN PT, R63, R92, 0x10, 0x1f ;  /* 0x0a001f005c3f7f89 */ /* 0x000ea200000e0000 */
[----:B------:R-:W-:Y:S02]  /*6cb0*/  FFMA.FTZ R52, R11, R62, R185 ;  /* 0x0000003e0b347223 */ /* 0x000fe400000100b9 */
[----:B------:R-:W-:Y:S02]  /*6cc0*/  FMUL.FTZ R167, R167, R182 ;  /* 0x000000b6a7a77220 */ /* 0x000fe40000410000 */
[----:B------:R-:W-:Y:S02]  /*6cd0*/  FMUL.FTZ R98, R98, R189 ;  /* 0x000000bd62627220 */ /* 0x000fe40000410000 */
[----:B------:R-:W-:Y:S02]  /*6ce0*/  FFMA.FTZ R60, R9, R58, R60 ;  /* 0x0000003a093c7223 */ /* 0x000fe4000001003c */
[----:B------:R-:W-:-:S02]  /*6cf0*/  FADD.FTZ R31, R52, R31 ;  /* 0x0000001f341f7221 */ /* 0x000fc40000010000 */
[----:B------:R-:W-:Y:S02]  /*6d00*/  FFMA.FTZ R148, R17, R144, R148 ;  /* 0x0000009011947223 */ /* 0x000fe40000010094 */
[----:B------:R-:W-:Y:S02]  /*6d10*/  FFMA.FTZ R177, R16, R67, R177 ;  /* 0x0000004310b17223 */ /* 0x000fe400000100b1 */
        /* <DEDUP_REMOVED lines=24> */
[----:B------:R-:W-:-:S02]  /*6ea0*/  FADD.FTZ R26, R171, R26 ;  /* 0x0000001aab1a7221 */ /* 0x000fc40000010000 */
[----:B------:R-:W-:Y:S02]  /*6eb0*/  FFMA.FTZ R42, R59, R127, R42 ;  /* 0x0000007f3b2a7223 */ /* 0x000fe4000001002a */
[----:B------:R-:W-:Y:S02]  /*6ec0*/  FADD.FTZ R24, R167, R24 ;  /* 0x00000018a7187221 */ /* 0x000fe40000010000 */
        /* <DEDUP_REMOVED lines=27> */
.L_x_6401:
[----:B0-----:R-:W-:Y:S05]  /*7080*/  BSYNC B0 ;  /* 0x0000000000007941 */ /* 0x001fea0003800000 */
.L_x_6400:
[----:B------:R-:W-:Y:S02]  /*7090*/  IADD3 R101, R101, 0x1, RZ ;  /* 0x0000000165657810 */ /* 0x000fe40007ffe0ff */
[----:B------:R-:W-:Y:S02]  /*70a0*/  IADD3 R102, P1, R102, 0x1, RZ ;  /* 0x0000000166667810 */ /* 0x000fe40007f3e0ff */
[----:B------:R-:W-:Y:S02]  /*70b0*/  ISETP.GE.AND P0, PT, R101, c[0x0][0x16c], PT ;  /* 0x00005b0065007a0c */ /* 0x000fe40003f06270 */
[----:B------:R-:W-:-:S11]  /*70c0*/  IADD3.X R99, RZ, R99, RZ, P1, !PT ;  /* 0x00000063ff637210 */ /* 0x000fd60000ffe4ff */
[----:B------:R-:W-:Y:S01]  /*70d0*/  @P0 CALL.REL.NOINC `(.L_x_6365) ;  /* 0x0000001000000944 */ /* 0x000fe20003c00000 */
[----:B------:R-:W-:Y:S05]  /*70e0*/  BRA `(.L_x_6402) ;  /* 0xffffd35000007947 */ /* 0x000fea000383ffff */
.L_x_6365:
[----:B------:R-:W-:Y:S06]  /*70f0*/  BAR.SYNC.DEFER_BLOCKING 0x0 ;  /* 0x0000000000007b1d */ /* 0x000fec0000010000 */
[----:B------:R-:W2:Y:S04]  /*7100*/  LDG.E.128 R4, [R68.64] ;  /* 0x0000000444047981 */ /* 0x000ea8000c1e1d00 */
[----:B------:R-:W4:Y:S04]  /*7110*/  LDG.E.128 R8, [R68.64+0x200] ;  /* 0x0002000444087981 */ /* 0x000f28000c1e1d00 */
[----:B------:R-:W5:Y:S04]  /*7120*/  LDG.E.128 R16, [R68.64+0x400] ;  /* 0x0004000444107981 */ /* 0x000f68000c1e1d00 */
[----:B---3--:R-:W3:Y:S01]  /*7130*/  LDG.E.128 R52, [R68.64+0x600] ;  /* 0x0006000444347981 */ /* 0x008ee2000c1e1d00 */
[----:B------:R-:W-:-:S03]  /*7140*/  IADD3 R120, R120, 0x1, RZ ;  /* 0x0000000178787810 */ /* 0x000fc60007ffe0ff */
[----:B--2---:R-:W-:Y:S04]  /*7150*/  STS.128 [R111.X16], R4 ;  /* 0x000000046f007388 */ /* 0x004fe8000000cc00 */
[----:B----4-:R-:W-:Y:S04]  /*7160*/  STS.128 [R111.X16+0x200], R8 ;  /* 0x000200086f007388 */ /* 0x010fe8000000cc00 */
[----:B-----5:R-:W-:Y:S04]  /*7170*/  STS.128 [R111.X16+0x400], R16 ;  /* 0x000400106f007388 */ /* 0x020fe8000000cc00 */
[----:B---3--:R-:W-:Y:S01]  /*7180*/  STS.128 [R111.X16+0x600], R52 ;  /* 0x000600346f007388 */ /* 0x008fe2000000cc00 */
[----:B------:R-:W-:-:S06]  /*7190*/  NOP ;  /* 0x0000000000007918 */ /* 0x000fcc0000000000 */
[----:B------:R-:W0:Y:S04]  /*71a0*/  LDS.128 R56, [R123+0x10] ;  /* 0x000010007b387984 */ /* 0x000e280000000c00 */
[----:B------:R-:W2:Y:S04]  /*71b0*/  LDS.128 R12, [R123+0x20] ;  /* 0x000020007b0c7984 */ /* 0x000ea80000000c00 */
[----:B------:R-:W3:Y:S04]  /*71c0*/  LDS.128 R4, [R123+0x30] ;  /* 0x000030007b047984 */ /* 0x000ee80000000c00 */
[----:B------:R-:W4:Y:S04]  /*71d0*/  LDS.128 R8, [R123] ;  /* 0x000000007b087984 */ /* 0x000f280000000c00 */
[----:B------:R-:W-:Y:S01]  /*71e0*/  BAR.SYNC.DEFER_BLOCKING 0x0 ;  /* 0x0000000000007b1d */ /* 0x000fe20000010000 */
[----:B0-----:R-:W-:-:S05]  /*71f0*/  FADD.FTZ R56, R56, R106 ;  /* 0x0000006a38387221 */ /* 0x001fca0000010000 */
        /* <DEDUP_REMOVED lines=12> */
[--C-:B----4-:R-:W-:Y:S01]  /*72c0*/  FADD.FTZ R9, R9, R106.reuse ;  /* 0x0000006a09097221 */ /* 0x110fe20000010000 */
[----:B------:R-:W-:Y:S01]  /*72d0*/  STS.128 [R123+0x10], R40 ;  /* 0x000010287b007388 */ /* 0x000fe20000000c00 */
[----:B------:R-:W-:-:S02]  /*72e0*/  FADD.FTZ R6, R6, R106 ;  /* 0x0000006a06067221 */ /* 0x000fc40000010000 */
[----:B------:R-:W-:Y:S01]  /*72f0*/  @!P1 FMUL.FTZ R16, R56, -1.4426950216293334961 ;  /* 0xbfb8aa3b38109820 */ /* 0x000fe20000410000 */
[----:B------:R-:W-:Y:S01]  /*7300*/  STS.128 [R123+0x20], R44 ;  /* 0x0000202c7b007388 */ /* 0x000fe20000000c00 */
[----:B------:R-:W-:Y:S02]  /*7310*/  @!P4 FMUL.FTZ R19, R58, -1.4426950216293334961 ;  /* 0xbfb8aa3b3a13c820 */ /* 0x000fe40000410000 */
[----:B------:R-:W-:Y:S01]  /*7320*/  @!P3 FMUL.FTZ R18, R57, -1.4426950216293334961 ;  /* 0xbfb8aa3b3912b820 */ /* 0x000fe20000410000 */
[----:B------:R-:W-:Y:S01]  /*7330*/  STS.128 [R123+0x30], R48 ;  /* 0x000030307b007388 */ /* 0x000fe20000000c00 */
[----:B------:R-:W0:Y:S01]  /*7340*/  @!P1 MUFU.EX2 R16, R16 ;  /* 0x0000001000109308 */ /* 0x000e220000000800 */
[----:B------:R-:W-:Y:S01]  /*7350*/  @!P2 FMUL.FTZ R52, R59, -1.4426950216293334961 ;  /* 0xbfb8aa3b3b34a820 */ /* 0x000fe20000410000 */
[----:B------:R-:W-:-:S06]  /*7360*/  NOP ;  /* 0x0000000000007918 */ /* 0x000fcc0000000000 */
[----:B------:R-:W2:Y:S01]  /*7370*/  @!P4 MUFU.EX2 R19, R19 ;  /* 0x000000130013c308 */ /* 0x000ea20000000800 */
[----:B------:R-:W-:Y:S04]  /*7380*/  LDS.128 R56, [R111.X16+0x200] ;  /* 0x000200006f387984 */ /* 0x000fe8000000cc00 */
[----:B------:R-:W-:Y:S03]  /*7390*/  LDS.128 R60, [R111.X16+0x400] ;  /* 0x000400006f3c7984 */ /* 0x000fe6000000cc00 */
[----:B------:R-:W3:Y:S01]  /*73a0*/  @!P3 MUFU.EX2 R18, R18 ;  /* 0x000000120012b308 */ /* 0x000ee20000000800 */
[----:B0-----:R-:W-:Y:S01]  /*73b0*/  @!P1 FADD.FTZ R17, R16, 1 ;  /* 0x3f80000010119421 */ /* 0x001fe20000010000 */
[----:B------:R-:W-:Y:S01]  /*73c0*/  LDS.128 R36, [R111.X16+0x600] ;  /* 0x000600006f247984 */ /* 0x000fe2000000cc00 */
[----:B------:R-:W-:-:S02]  /*73d0*/  FADD.FTZ R16, R12, R106 ;  /* 0x0000006a0c107221 */ /* 0x000fc40000010000 */
[----:B--2---:R-:W-:-:S03]  /*73e0*/  @!P4 FADD.FTZ R19, R19, 1 ;  /* 0x3f8000001313c421 */ /* 0x004fc60000010000 */
[----:B------:R-:W-:Y:S01]  /*73f0*/  FSETP.GTU.FTZ.AND P6, PT, R16, 20, PT ;  /* 0x41a000001000780b */ /* 0x000fe20003fdc000 */
[----:B------:R-:W0:Y:S01]  /*7400*/  @!P1 MUFU.RCP R17, R17 ;  /* 0x0000001100119308 */ /* 0x000e220000001000 */
[----:B---3--:R-:W-:-:S07]  /*7410*/  @!P3 FADD.FTZ R12, R18, 1 ;  /* 0x3f800000120cb421 */ /* 0x008fce0000010000 */
[----:B------:R-:W2:Y:S01]  /*7420*/  @!P4 MUFU.RCP R19, R19 ;  /* 0x000000130013c308 */ /* 0x000ea20000001000 */
[----:B------:R-:W-:-:S03]  /*7430*/  FADD.FTZ R18, R13, R106 ;  /* 0x0000006a0d127221 */ /* 0x000fc60000010000 */
[----:B------:R-:W-:Y:S02]  /*7440*/  @!P6 FMUL.FTZ R13, R16, -1.4426950216293334961 ;  /* 0xbfb8aa3b100de820 */ /* 0x000fe40000410000 */
[----:B------:R-:W-:Y:S01]  /*7450*/  FSETP.GTU.FTZ.AND P5, PT, R18, 20, PT ;  /* 0x41a000001200780b */ /* 0x000fe20003fbc000 */
[--C-:B------:R-:W-:Y:S01]  /*7460*/  FADD.FTZ R16, R4, R106.reuse ;  /* 0x0000006a04107221 */ /* 0x100fe20000010000 */
[----:B------:R-:W3:Y:S01]  /*7470*/  @!P3 MUFU.RCP R12, R12 ;  /* 0x0000000c000cb308 */ /* 0x000ee20000001000 */
[----:B------:R-:W-:Y:S02]  /*7480*/  FADD.FTZ R4, R8, R106 ;  /* 0x0000006a08047221 */ /* 0x000fe40000010000 */
[----:B0-----:R-:W-:Y:S01]  /*7490*/  @!P1 FMUL.FTZ R28, R28, R17 ;  /* 0x000000111c1c9220 */ /* 0x001fe20000410000 */
[----:B------:R-:W-:Y:S01]  /*74a0*/  FSETP.GTU.FTZ.AND P1, PT, R15, 20, PT ;  /* 0x41a000000f00780b */ /* 0x000fe20003f3c000 */
[----:B------:R-:W-:Y:S02]  /*74b0*/  @!P0 FMUL.FTZ R8, R53, -1.4426950216293334961 ;  /* 0xbfb8aa3b35088820 */ /* 0x000fe40000410000 */
[----:B--2---:R-:W-:Y:S01]  /*74c0*/  @!P4 FMUL.FTZ R30, R30, R19 ;  /* 0x000000131e1ec220 */ /* 0x004fe20000410000 */
[----:B------:R-:W-:Y:S01]  /*74d0*/  FSETP.GTU.FTZ.AND P4, PT, R4, 20, PT ;  /* 0x41a000000400780b */ /* 0x000fe20003f9c000 */
[----:B------:R-:W0:Y:S02]  /*74e0*/  @!P6 MUFU.EX2 R13, R13 ;  /* 0x0000000d000de308 */ /* 0x000e240000000800 */
[----:B------:R-:W-:-:S02]  /*74f0*/  @!P5 FMUL.FTZ R14, R18, -1.4426950216293334961 ;  /* 0xbfb8aa3b120ed820 */ /* 0x000fc40000410000 */
[----:B------:R-:W-:Y:S02]  /*7500*/  IMAD R18, R142, c[0x0][0x2d8], RZ ;  /* 0x0000b6008e127a24 */ /* 0x000fe400078e02ff */
[----:B---3--:R-:W-:Y:S01]  /*7510*/  @!P3 FMUL.FTZ R29, R29, R12 ;  /* 0x0000000c1d1db220 */ /* 0x008fe20000410000 */
[----:B------:R-:W-:Y:S01]  /*7520*/  FSETP.GTU.FTZ.AND P3, PT, R16, 20, PT ;  /* 0x41a000001000780b */ /* 0x000fe20003f7c000 */
[----:B------:R-:W2:Y:S01]  /*7530*/  @!P2 MUFU.EX2 R52, R52 ;  /* 0x000000340034a308 */ /* 0x000ea20000000800 */
[----:B------:R-:W-:Y:S02]  /*7540*/  @!P1 FMUL.FTZ R12, R15, -1.4426950216293334961 ;  /* 0xbfb8aa3b0f0c9820 */ /* 0x000fe40000410000 */
[----:B------:R-:W-:Y:S02]  /*7550*/  IMAD R53, R107, c[0x0][0x2dc], R18 ;  /* 0x0000b7006b357a24 */ /* 0x000fe400078e0212 */
[----:B------:R-:W-:-:S03]  /*7560*/  @!P4 FMUL.FTZ R4, R4, -1.4426950216293334961 ;  /* 0xbfb8aa3b0404c820 */ /* 0x000fc60000410000 */
[----:B------:R-:W3:Y:S01]  /*7570*/  @!P5 MUFU.EX2 R14, R14 ;  /* 0x0000000e000ed308 */ /* 0x000ee20000000800 */
[----:B0-----:R-:W-:-:S03]  /*7580*/  @!P6 FADD.FTZ R13, R13, 1 ;  /* 0x3f8000000d0de421 */ /* 0x001fc60000010000 */
[----:B------:R-:W-:-:S04]  /*7590*/  @!P3 FMUL.FTZ R16, R16, -1.4426950216293334961 ;  /* 0xbfb8aa3b1010b820 */ /* 0x000fc80000410000 */
[----:B------:R-:W0:Y:S01]  /*75a0*/  @!P0 MUFU.EX2 R8, R8 ;  /* 0x0000000800088308 */ /* 0x000e220000000800 */
[----:B--2---:R-:W-:-:S07]  /*75b0*/  @!P2 FADD.FTZ R52, R52, 1 ;  /* 0x3f8000003434a421 */ /* 0x004fce0000010000 */
[----:B------:R2:W4:Y:S01]  /*75c0*/  @!P1 MUFU.EX2 R15, R12 ;  /* 0x0000000c000f9308 */ /* 0x0005220000000800 */
[----:B---3--:R-:W-:-:S07]  /*75d0*/  @!P5 FADD.FTZ R14, R14, 1 ;  /* 0x3f8000000e0ed421 */ /* 0x008fce0000010000 */
[----:B------:R-:W3:Y:S01]  /*75e0*/  @!P4 MUFU.EX2 R4, R4 ;  /* 0x000000040004c308 */ /* 0x000ee20000000800 */
[----:B0-----:R-:W-:Y:S01]  /*75f0*/  @!P0 FADD.FTZ R8, R8, 1 ;  /* 0x3f80000008088421 */ /* 0x001fe20000010000 */
[----:B--2---:R-:W-:-:S06]  /*7600*/  MOV R12, R2 ;  /* 0x00000002000c7202 */ /* 0x004fcc0000000f00 */
[----:B------:R0:W2:Y:S01]  /*7610*/  @!P6 MUFU.RCP R17, R13 ;  /* 0x0000000d0011e308 */ /* 0x0000a20000001000 */
[----:B----4-:R-:W-:-:S07]  /*7620*/  @!P1 FADD.FTZ R15, R15, 1 ;  /* 0x3f8000000f0f9421 */ /* 0x010fce0000010000 */
[----:B------:R-:W4:Y:S01]  /*7630*/  @!P2 MUFU.RCP R52, R52 ;  /* 0x000000340034a308 */ /* 0x000f220000001000 */
[----:B0-----:R-:W-:Y:S01]  /*7640*/  MOV R13, R3 ;  /* 0x00000003000d7202 */ /* 0x001fe20000000f00 */
[----:B---3--:R-:W-:-:S04]  /*7650*/  @!P4 FADD.FTZ R4, R4, 1 ;  /* 0x3f8000000404c421 */ /* 0x008fc80000010000 */
[----:B------:R-:W-:Y:S02]  /*7660*/  IMAD.WIDE.U32 R2, R107, c[0x0][0x2d8], R12 ;  /* 0x0000b6006b027a25 */ /* 0x000fe400078e000c */
[----:B------:R-:W0:Y:S02]  /*7670*/  @!P5 MUFU.RCP R14, R14 ;  /* 0x0000000e000ed308 */ /* 0x000e240000001000 */
[----:B--2---:R-:W-:Y:S01]  /*7680*/  @!P6 FMUL.FTZ R24, R24, R17 ;  /* 0x000000111818e220 */ /* 0x004fe20000410000 */
[----:B------:R-:W-:Y:S01]  /*7690*/  IADD3 R3, R3, R53, RZ ;  /* 0x0000003503037210 */ /* 0x000fe20007ffe0ff */
[----:B------:R-:W-:Y:S01]  /*76a0*/  IMAD R53, R105, c[0x0][0x2e0], RZ ;  /* 0x0000b80069357a24 */ /* 0x000fe200078e02ff */
[----:B------:R-:W-:-:S03]  /*76b0*/  FSETP.GTU.FTZ.AND P6, PT, R6, 20, PT ;  /* 0x41a000000600780b */ /* 0x000fc60003fdc000 */
[----:B------:R2:W3:Y:S01]  /*76c0*/  @!P0 MUFU.RCP R19, R8 ;  /* 0x0000000800138308 */ /* 0x0004e20000001000 */
[----:B----4-:R-:W-:Y:S01]  /*76d0*/  @!P2 FMUL.FTZ R31, R31, R52 ;  /* 0x000000341f1fa220 */ /* 0x010fe20000410000 */
[----:B------:R-:W-:Y:S01]  /*76e0*/  FSETP.GTU.FTZ.AND P2, PT, R5, 20, PT ;  /* 0x41a000000500780b */ /* 0x000fe20003f5c000 */
[C---:B------:R-:W-:Y:S02]  /*76f0*/  IMAD R53, R0.reuse, c[0x0][0x2e4], R53 ;  /* 0x0000b90000357a24 */ /* 0x040fe400078e0235 */
[----:B------:R-:W-:-:S03]  /*7700*/  IMAD.WIDE.U32 R2, R0, c[0x0][0x2e0], R2 ;  /* 0x0000b80000027a25 */ /* 0x000fc600078e0002 */
[----:B------:R4:W5:Y:S01]  /*7710*/  @!P1 MUFU.RCP R18, R15 ;  /* 0x0000000f00129308 */ /* 0x0009620000001000 */
[----:B0-----:R-:W-:Y:S01]  /*7720*/  @!P5 FMUL.FTZ R25, R25, R14 ;  /* 0x0000000e1919d220 */ /* 0x001fe20000410000 */
[----:B------:R-:W-:Y:S01]  /*7730*/  IADD3 R3, R3, R53, RZ ;  /* 0x0000003503037210 */ /* 0x000fe20007ffe0ff */
[--C-:B------:R-:W-:Y:S01]  /*7740*/  FADD.FTZ R14, R10, R106.reuse ;  /* 0x0000006a0a0e7221 */ /* 0x100fe20000010000 */
[----:B------:R-:W0:Y:S01]  /*7750*/  LDS.128 R52, [R111.X16] ;  /* 0x000000006f347984 */ /* 0x000e22000000cc00 */
[--C-:B--2---:R-:W-:Y:S02]  /*7760*/  FADD.FTZ R8, R7, R106.reuse ;  /* 0x0000006a07087221 */ /* 0x104fe40000010000 */
[----:B------:R-:W-:Y:S01]  /*7770*/  @!P2 FMUL.FTZ R5, R5, -1.4426950216293334961 ;  /* 0xbfb8aa3b0505a820 */ /* 0x000fe20000410000 */
[----:B------:R-:W2:Y:S01]  /*7780*/  @!P4 MUFU.RCP R17, R4 ;  /* 0x000000040011c308 */ /* 0x000ea20000001000 */
[----:B---3--:R-:W-:Y:S01]  /*7790*/  @!P0 FMUL.FTZ R26, R26, R19 ;  /* 0x000000131a1a8220 */ /* 0x008fe20000410000 */
[----:B------:R-:W-:Y:S01]  /*77a0*/  FSETP.GTU.FTZ.AND P0, PT, R9, 20, PT ;  /* 0x41a000000900780b */ /* 0x000fe20003f1c000 */
[----:B----4-:R-:W-:Y:S01]  /*77b0*/  FADD.FTZ R15, R11, R106 ;  /* 0x0000006a0b0f7221 */ /* 0x010fe20000010000 */
[----:B------:R-:W-:Y:S01]  /*77c0*/  FSETP.GTU.FTZ.AND P5, PT, R8, 20, PT ;  /* 0x41a000000800780b */ /* 0x000fe20003fbc000 */
[----:B------:R-:W-:-:S02]  /*77d0*/  @!P6 FMUL.FTZ R6, R6, -1.4426950216293334961 ;  /* 0xbfb8aa3b0606e820 */ /* 0x000fc40000410000 */
[----:B-----5:R-:W-:Y:S01]  /*77e0*/  @!P1 FMUL.FTZ R27, R27, R18 ;  /* 0x000000121b1b9220 */ /* 0x020fe20000410000 */
[----:B------:R-:W-:Y:S01]  /*77f0*/  FSETP.GTU.FTZ.AND P1, PT, R14, 20, PT ;  /* 0x41a000000e00780b */ /* 0x000fe20003f3c000 */
[----:B------:R3:W4:Y:S01]  /*7800*/  @!P2 MUFU.EX2 R7, R5 ;  /* 0x000000050007a308 */ /* 0x0007220000000800 */
[----:B--2---:R-:W-:Y:S01]  /*7810*/  @!P4 FMUL.FTZ R32, R32, R17 ;  /* 0x000000112020c220 */ /* 0x004fe20000410000 */
[----:B------:R-:W-:-:S06]  /*7820*/  LEA R4, P4, R2, c[0x0][0x330], 0x2 ;  /* 0x0000cc0002047a11 */ /* 0x000fcc00078810ff */
[----:B------:R-:W-:Y:S01]  /*7830*/  @!P5 FMUL.FTZ R8, R8, -1.4426950216293334961 ;  /* 0xbfb8aa3b0808d820 */ /* 0x000fe20000410000 */
[----:B------:R2:W5:Y:S01]  /*7840*/  @!P6 MUFU.EX2 R10, R6 ;  /* 0x00000006000ae308 */ /* 0x0005620000000800 */
[----:B---3--:R-:W-:Y:S01]  /*7850*/  LEA.HI.X R5, R2, c[0x0][0x334], R3, 0x2, P4 ;  /* 0x0000cd0002057a11 */ /* 0x008fe200020f1403 */
[----:B------:R-:W-:Y:S01]  /*7860*/  @!P0 FMUL.FTZ R2, R9, -1.4426950216293334961 ;  /* 0xbfb8aa3b09028820 */ /* 0x000fe20000410000 */
[----:B------:R-:W-:Y:S01]  /*7870*/  FSETP.GTU.FTZ.AND P4, PT, R15, 20, PT ;  /* 0x41a000000f00780b */ /* 0x000fe20003f9c000 */
[----:B------:R-:W-:Y:S02]  /*7880*/  @!P1 FMUL.FTZ R3, R14, -1.4426950216293334961 ;  /* 0xbfb8aa3b0e039820 */ /* 0x000fe40000410000 */
[----:B----4-:R-:W-:Y:S02]  /*7890*/  @!P2 FADD.FTZ R9, R7, 1 ;  /* 0x3f8000000709a421 */ /* 0x010fe40000010000 */
[----:B------:R-:W3:Y:S08]  /*78a0*/  @!P5 MUFU.EX2 R11, R8 ;  /* 0x00000008000bd308 */ /* 0x000ef00000000800 */
[----:B------:R-:W-:Y:S01]  /*78b0*/  @!P0 MUFU.EX2 R2, R2 ;  /* 0x0000000200028308 */ /* 0x000fe20000000800 */
[----:B--2---:R-:W-:-:S02]  /*78c0*/  @!P4 FMUL.FTZ R6, R15, -1.4426950216293334961 ;  /* 0xbfb8aa3b0f06c820 */ /* 0x004fc40000410000 */
[----:B-----5:R-:W-:-:S05]  /*78d0*/  @!P6 FADD.FTZ R10, R10, 1 ;  /* 0x3f8000000a0ae421 */ /* 0x020fca0000010000 */
[----:B------:R-:W2:Y:S01]  /*78e0*/  @!P1 MUFU.EX2 R3, R3 ;  /* 0x0000000300039308 */ /* 0x000ea20000000800 */
[----:B---3--:R-:W-:-:S07]  /*78f0*/  @!P5 FADD.FTZ R11, R11, 1 ;  /* 0x3f8000000b0bd421 */ /* 0x008fce0000010000 */
[----:B------:R-:W3:Y:S08]  /*7900*/  @!P3 MUFU.EX2 R16, R16 ;  /* 0x000000100010b308 */ /* 0x000ef00000000800 */
[----:B------:R4:W5:Y:S01]  /*7910*/  @!P4 MUFU.EX2 R8, R6 ;  /* 0x000000060008c308 */ /* 0x0009620000000800 */
[----:B--2---:R-:W-:Y:S02]  /*7920*/  @!P1 FADD.FTZ R7, R3, 1 ;  /* 0x3f80000003079421 */ /* 0x004fe40000010000 */
[----:B---3--:R-:W-:-:S05]  /*7930*/  @!P3 FADD.FTZ R16, R16, 1 ;  /* 0x3f8000001010b421 */ /* 0x008fca0000010000 */
[----:B------:R-:W2:Y:S01]  /*7940*/  @!P2 MUFU.RCP R14, R9 ;  /* 0x00000009000ea308 */ /* 0x000ea20000001000 */
[----:B----4-:R-:W-:Y:S02]  /*7950*/  @!P0 FADD.FTZ R6, R2, 1 ;  /* 0x3f80000002068421 */ /* 0x010fe40000010000 */
[----:B------:R-:W-:-:S04]  /*7960*/  IMAD.WIDE R2, R122, 0x10, R4 ;  /* 0x000000107a027825 */ /* 0x000fc800078e0204 */
[----:B-----5:R-:W-:Y:S01]  /*7970*/  @!P4 FADD.FTZ R8, R8, 1 ;  /* 0x3f8000000808c421 */ /* 0x020fe20000010000 */
[----:B0-----:R-:W-:Y:S01]  /*7980*/  STG.E.128 [R2.64], R52 ;  /* 0x0000003402007986 */ /* 0x001fe2000c101d04 */
[----:B------:R-:W0:Y:S01]  /*7990*/  @!P3 MUFU.RCP R15, R16 ;  /* 0x00000010000fb308 */ /* 0x000e220000001000 */
[----:B------:R-:W-:Y:S02]  /*79a0*/  FADD.FTZ R4, R32, R109 ;  /* 0x0000006d20047221 */ /* 0x000fe40000010000 */
[----:B------:R-:W-:Y:S04]  /*79b0*/  STG.E.128 [R2.64+0x200], R56 ;  /* 0x0002003802007986 */ /* 0x000fe8000c101d04 */
[----:B------:R-:W-:Y:S01]  /*79c0*/  STG.E.128 [R2.64+0x400], R60 ;  /* 0x0004003c02007986 */ /* 0x000fe2000c101d04 */
[----:B------:R-:W3:Y:S01]  /*79d0*/  @!P6 MUFU.RCP R17, R10 ;  /* 0x0000000a0011e308 */ /* 0x000ee20000001000 */
[----:B--2---:R-:W-:Y:S01]  /*79e0*/  @!P2 FMUL.FTZ R21, R21, R14 ;  /* 0x0000000e1515a220 */ /* 0x004fe20000410000 */
[----:B------:R-:W-:Y:S01]  /*79f0*/  IADD3 R118, P2, R118, -0x800, RZ ;  /* 0xfffff80076767810 */ /* 0x000fe20007f5e0ff */
[----:B------:R2:W-:Y:S03]  /*7a00*/  STG.E.128 [R2.64+0x600], R36 ;  /* 0x0006002402007986 */ /* 0x0005e6000c101d04 */
[----:B------:R-:W-:Y:S01]  /*7a10*/  IADD3.X R119, R119, -0x1, RZ, P2, !PT ;  /* 0xffffffff77777810 */ /* 0x000fe200017fe4ff */
[----:B------:R-:W-:Y:S01]  /*7a20*/  BAR.SYNC.DEFER_BLOCKING 0x0 ;  /* 0x0000000000007b1d */ /* 0x000fe20000010000 */
[----:B0-----:R-:W-:Y:S01]  /*7a30*/  @!P3 FMUL.FTZ R20, R20, R15 ;  /* 0x0000000f1414b220 */ /* 0x001fe20000410000 */
[----:B------:R-:W-:-:S04]  /*7a40*/  IADD3 R116, P3, R116, -0x800, RZ ;  /* 0xfffff80074747810 */ /* 0x000fc80007f7e0ff */
[----:B------:R-:W0:Y:S01]  /*7a50*/  @!P0 MUFU.RCP R6, R6 ;  /* 0x0000000600068308 */ /* 0x000e220000001000 */
[----:B------:R-:W-:Y:S01]  /*7a60*/  IADD3.X R117, R117, -0x1, RZ, P3, !PT ;  /* 0xffffffff75757810 */ /* 0x000fe20001ffe4ff */
[----:B---3--:R-:W-:-:S06]  /*7a70*/  @!P6 FMUL.FTZ R22, R22, R17 ;  /* 0x000000111616e220 */ /* 0x008fcc0000410000 */
[----:B------:R-:W3:Y:S01]  /*7a80*/  @!P1 MUFU.RCP R7, R7 ;  /* 0x0000000700079308 */ /* 0x000ee20000001000 */
[----:B--2---:R-:W-:-:S07]  /*7a90*/  IMAD.WIDE.U32 R2, R107, c[0x0][0x2f8], R12 ;  /* 0x0000be006b027a25 */ /* 0x004fce00078e000c */
[----:B------:R-:W2:Y:S01]  /*7aa0*/  @!P4 MUFU.RCP R8, R8 ;  /* 0x000000080008c308 */ /* 0x000ea20000001000 */
[----:B0-----:R-:W-:Y:S01]  /*7ab0*/  @!P0 FMUL.FTZ R33, R33, R6 ;  /* 0x0000000621218220 */ /* 0x001fe20000410000 */
[----:B------:R0:W-:Y:S01]  /*7ac0*/  STS.128 [R123+0x10], R28 ;  /* 0x0000101c7b007388 */ /* 0x0001e20000000c00 */
[----:B------:R-:W-:Y:S02]  /*7ad0*/  IMAD R6, R142, c[0x0][0x2f8], RZ ;  /* 0x0000be008e067a24 */ /* 0x000fe400078e02ff */
[----:B------:R-:W-:Y:S01]  /*7ae0*/  FADD.FTZ R5, R4, R33 ;  /* 0x0000002104057221 */ /* 0x000fe20000010000 */
[----:B------:R4:W-:Y:S02]  /*7af0*/  STS.128 [R123+0x20], R24 ;  /* 0x000020187b007388 */ /* 0x0009e40000000c00 */
[----:B------:R-:W5:Y:S01]  /*7b00*/  @!P5 MUFU.RCP R16, R11 ;  /* 0x0000000b0010d308 */ /* 0x000f620000001000 */
[----:B---3--:R-:W-:Y:S01]  /*7b10*/  @!P1 FMUL.FTZ R34, R34, R7 ;  /* 0x0000000722229220 */ /* 0x008fe20000410000 */
        /* <DEDUP_REMOVED lines=8> */
[----:B-----5:R-:W-:Y:S02]  /*7ba0*/  @!P5 FMUL.FTZ R23, R23, R16 ;  /* 0x000000101717d220 */ /* 0x020fe40000410000 */
[----:B------:R-:W-:Y:S02]  /*7bb0*/  FADD.FTZ R4, R5, R28 ;  /* 0x0000001c05047221 */ /* 0x000fe40000010000 */
[----:B------:R-:W-:Y:S01]  /*7bc0*/  IMAD R5, R107, c[0x0][0x2fc], R6 ;  /* 0x0000bf006b057a24 */ /* 0x000fe200078e0206 */
[----:B------:R2:W-:Y:S01]  /*7bd0*/  STS.128 [R123+0x30], R20 ;  /* 0x000030147b007388 */ /* 0x0005e20000000c00 */
[----:B------:R-:W-:-:S06]  /*7be0*/  NOP ;  /* 0x0000000000007918 */ /* 0x000fcc0000000000 */
[----:B------:R-:W3:Y:S01]  /*7bf0*/  LDS.128 R8, [R111.X16] ;  /* 0x000000006f087984 */ /* 0x000ee2000000cc00 */
[----:B------:R-:W-:Y:S01]  /*7c00*/  IADD3 R3, R3, R5, RZ ;  /* 0x0000000503037210 */ /* 0x000fe20007ffe0ff */
[----:B------:R-:W-:Y:S02]  /*7c10*/  IMAD R5, R105, c[0x0][0x300], RZ ;  /* 0x0000c00069057a24 */ /* 0x000fe400078e02ff */
[----:B------:R-:W5:Y:S01]  /*7c20*/  LDS.128 R16, [R111.X16+0x200] ;  /* 0x000200006f107984 */ /* 0x000f62000000cc00 */
[----:B0-----:R-:W-:Y:S02]  /*7c30*/  FADD.FTZ R29, R4, R29 ;  /* 0x0000001d041d7221 */ /* 0x001fe40000010000 */
[C---:B------:R-:W-:Y:S01]  /*7c40*/  IMAD R5, R0.reuse, c[0x0][0x304], R5 ;  /* 0x0000c10000057a24 */ /* 0x040fe200078e0205 */
[----:B------:R-:W0:Y:S01]  /*7c50*/  LDS.128 R36, [R111.X16+0x400] ;  /* 0x000400006f247984 */ /* 0x000e22000000cc00 */
[----:B------:R-:W-:-:S03]  /*7c60*/  IMAD.WIDE.U32 R2, R0, c[0x0][0x300], R2 ;  /* 0x0000c00000027a25 */ /* 0x000fc600078e0002 */
[----:B------:R-:W1:Y:S01]  /*7c70*/  LDS.128 R40, [R111.X16+0x600] ;  /* 0x000600006f287984 */ /* 0x000e62000000cc00 */
[----:B------:R-:W-:Y:S01]  /*7c80*/  FADD.FTZ R30, R29, R30 ;  /* 0x0000001e1d1e7221 */ /* 0x000fe20000010000 */
[----:B------:R-:W-:Y:S02]  /*7c90*/  IADD3 R3, R3, R5, RZ ;  /* 0x0000000503037210 */ /* 0x000fe40007ffe0ff */
[----:B------:R-:W-:Y:S01]  /*7ca0*/  LEA R4, P0, R2, c[0x0][0x340], 0x2 ;  /* 0x0000d00002047a11 */ /* 0x000fe200078010ff */
[----:B------:R-:W-:-:S03]  /*7cb0*/  FADD.FTZ R31, R30, R31 ;  /* 0x0000001f1e1f7221 */ /* 0x000fc60000010000 */
[----:B------:R-:W-:Y:S01]  /*7cc0*/  LEA.HI.X R5, R2, c[0x0][0x344], R3, 0x2, P0 ;  /* 0x0000d10002057a11 */ /* 0x000fe200000f1403 */
[----:B----4-:R-:W-:Y:S01]  /*7cd0*/  FADD.FTZ R24, R31, R24 ;  /* 0x000000181f187221 */ /* 0x010fe20000010000 */
[----:B------:R-:W-:-:S03]  /*7ce0*/  ISETP.GT.AND P0, PT, R124, 0x1, PT ;  /* 0x000000017c00780c */ /* 0x000fc60003f04270 */
[----:B--2---:R-:W-:-:S04]  /*7cf0*/  IMAD.WIDE R122, R122, 0x10, R4 ;  /* 0x000000107a7a7825 */ /* 0x004fc800078e0204 */
[----:B------:R-:W-:-:S04]  /*7d00*/  FADD.FTZ R25, R24, R25 ;  /* 0x0000001918197221 */ /* 0x000fc80000010000 */
[----:B------:R-:W-:-:S04]  /*7d10*/  FADD.FTZ R26, R25, R26 ;  /* 0x0000001a191a7221 */ /* 0x000fc80000010000 */
[----:B------:R-:W-:Y:S01]  /*7d20*/  FADD.FTZ R27, R26, R27 ;  /* 0x0000001b1a1b7221 */ /* 0x000fe20000010000 */
[----:B---3--:R2:W-:Y:S03]  /*7d30*/  STG.E.128 [R122.64], R8 ;  /* 0x000000087a007986 */ /* 0x0085e6000c101d04 */
[----:B------:R-:W-:Y:S01]  /*7d40*/  FADD.FTZ R20, R27, R20 ;  /* 0x000000141b147221 */ /* 0x000fe20000010000 */
[----:B-----5:R2:W-:Y:S03]  /*7d50*/  STG.E.128 [R122.64+0x200], R16 ;  /* 0x000200107a007986 */ /* 0x0205e6000c101d04 */
[----:B------:R-:W-:Y:S01]  /*7d60*/  FADD.FTZ R21, R20, R21 ;  /* 0x0000001514157221 */ /* 0x000fe20000010000 */
[----:B0-----:R2:W-:Y:S03]  /*7d70*/  STG.E.128 [R122.64+0x400], R36 ;  /* 0x000400247a007986 */ /* 0x0015e6000c101d04 */
[----:B------:R-:W-:Y:S01]  /*7d80*/  FADD.FTZ R22, R21, R22 ;  /* 0x0000001615167221 */ /* 0x000fe20000010000 */
[----:B-1----:R2:W-:Y:S03]  /*7d90*/  STG.E.128 [R122.64+0x600], R40 ;  /* 0x000600287a007986 */ /* 0x0025e6000c101d04 */
[----:B------:R-:W-:Y:S01]  /*7da0*/  FADD.FTZ R109, R22, R23 ;  /* 0x00000017166d7221 */ /* 0x000fe20000010000 */
[----:B------:R-:W-:Y:S01]  /*7db0*/  @!P0 CALL.REL.NOINC `(.L_x_6331) ;  /* 0x0000001000008944 */ /* 0x000fe20003c00000 */
[----:B------:R-:W-:Y:S05]  /*7dc0*/  BRA `(.L_x_6403) ;  /* 0xffff89a000007947 */ /* 0x000fea000383ffff */
.L_x_6331:
        /* <DEDUP_REMOVED lines=24> */
.L_x_6405:
[----:B0-----:R-:W-:Y:S05]  /*7f50*/  BSYNC B0 ;  /* 0x0000000000007941 */ /* 0x001fea0003800000 */
.L_x_6404:
[----:B------:R-:W-:Y:S01]  /*7f60*/  BSSY B0, `(.L_x_6406) ;  /* 0x0000018000007945 */ /* 0x000fe20003800000 */
[----:B------:R-:W-:Y:S05]  /*7f70*/  @!P0 BRA `(.L_x_6407) ;  /* 0x0000015000008947 */ /* 0x000fea0003800000 */
[----:B------:R-:W-:Y:S06]  /*7f80*/  BAR.SYNC.DEFER_BLOCKING 0x0 ;  /* 0x0000000000007b1d */ /* 0x000fec0000010000 */
[----:B------:R-:W0:Y:S04]  /*7f90*/  SHFL.DOWN P0, R2, R109, 0x1, 0x1f ;  /* 0x08201f006d027f89 */ /* 0x000e280000000000 */
[----:B------:R-:W1:Y:S04]  /*7fa0*/  S2R R7, SR_LANEID ;  /* 0x0000000000077919 */ /* 0x000e680000000000 */
[----:B------:R-:W3:Y:S01]  /*7fb0*/  S2R R15, SR_TID.X ;  /* 0x00000000000f7919 */ /* 0x000ee20000002100 */
        /* <DEDUP_REMOVED lines=17> */
.L_x_6407:
[----:B------:R-:W0:Y:S02]  /*80d0*/  S2R R15, SR_TID.X ;  /* 0x00000000000f7919 */ /* 0x000e240000002100 */
.L_x_6408:
[----:B0-----:R-:W-:Y:S05]  /*80e0*/  BSYNC B0 ;  /* 0x0000000000007941 */ /* 0x001fea0003800000 */
.L_x_6406:
        /* <DEDUP_REMOVED lines=10> */
.L_x_6409:
[----:B0-2---:R-:W0:Y:S01]  /*8190*/  LDS R17, [R15.X4+0x2348] ;  /* 0x002348000f117984 */ /* 0x005e220000004800 */
        /* <DEDUP_REMOVED lines=25> */
.L_x_6410:
        /* <DEDUP_REMOVED lines=13> */
.L_x_9099:


//--------------------- .text._Z25selective_scan_bwd_kernelI32Selective_Scan_bwd_kernel_traitsILi32ELi16ELb1ELb1ELb1ELb0ELb0EffEEv12SSMParamsBwd --------------------------
	.section	.text._Z25selective_scan_bwd_kernelI32Selective_Scan_bwd_kernel_traitsILi32ELi16ELb1ELb1ELb1ELb0ELb0EffEEv12SSMParamsBwd,"ax",@progbits
	.sectioninfo	@"SHI_REGISTERS=254"
	.align	128
        .global         _Z25selective_scan_bwd_kernelI32Selective_Scan_bwd_kernel_traitsILi32ELi16ELb1ELb1ELb1ELb0ELb0EffEEv12SSMParamsBwd
        .type           _Z25selective_scan_bwd_kernelI32Selective_Scan_bwd_kernel_traitsILi32ELi16ELb1ELb1ELb1ELb0ELb0EffEEv12SSMParamsBwd,@function
        .size           _Z25selective_scan_bwd_kernelI32Selective_Scan_bwd_kernel_traitsILi32ELi16ELb1ELb1ELb1ELb0ELb0EffEEv12SSMParamsBwd,(.L_x_9100 - _Z25selective_scan_bwd_kernelI32Selective_Scan_bwd_kernel_traitsILi32ELi16ELb1ELb1ELb1ELb0ELb0EffEEv12SSMParamsBwd)
        .other          _Z25selective_scan_bwd_kernelI32Selective_Scan_bwd_kernel_traitsILi32ELi16ELb1ELb1ELb1ELb0ELb0EffEEv12SSMParamsBwd,@"STO_CUDA_ENTRY STV_DEFAULT"
_Z25selective_scan_bwd_kernelI32Selective_Scan_bwd_kernel_traitsILi32ELi16ELb1ELb1ELb1ELb0ELb0EffEEv12SSMParamsBwd:
.text._Z25selective_scan_bwd_kernelI32Selective_Scan_bwd_kernel_traitsILi32ELi16ELb1ELb1ELb1ELb0ELb0EffEEv12SSMParamsBwd:
[----:B------:R-:W-:Y:S02]  /*0000*/  MOV R1, c[0x0][0x28] ;  /* 0x00000a0000017a02 */ /* 0x000fe40000000f00 */
[----:B------:R-:W-:Y:S01]  /*0010*/  IABS R17, c[0x0][0x178] ;  /* 0x00005e0000117a13 */ /* 0x000fe20000000000 */
[----:B------:R-:W0:Y:S01]  /*0020*/  S2R R157, SR_CTAID.Y ;  /* 0x00000000009d7919 */ /* 0x000e220000002600 */
[----:B------:R-:W-:Y:S01]  /*0030*/  ISETP.NE.U32.AND P0, PT, RZ, c[0x0][0x238], PT ;  /* 0x00008e00ff007a0c */ /* 0x000fe20003f05070 */
[----:B------:R-:W-:Y:S01]  /*0040*/  CS2R R154, SRZ ;  /* 0x00000000009a7805 */ /* 0x000fe2000001ff00 */
[----:B------:R-:W1:Y:S01]  /*0050*/  I2F.RP R0, R17 ;  /* 0x0000001100007306 */ /* 0x000e620000209400 */
[----:B------:R-:W-:Y:S01]  /*0060*/  ULDC.64 UR4, c[0x0][0x118] ;  /* 0x0000460000047ab9 */ /* 0x000fe20000000a00 */
[----:B------:R-:W-:Y:S02]  /*0070*/  ISETP.NE.AND.EX P0, PT, RZ, c[0x0][0x23c], PT, P0 ;  /* 0x00008f00ff007a0c */ /* 0x000fe40003f05300 */
        /* <DEDUP_REMOVED lines=11> */
[----:B-1----:R-:W-:Y:S02]  /*0130*/  IADD3 R6, R0, 0xffffffe, RZ ;  /* 0x0ffffffe00067810 */ /* 0x002fe40007ffe0ff */
[----:B------:R-:W-:Y:S01]  /*0140*/  LOP3.LUT R16, R157, c[0x0][0x178], RZ, 0x3c, !PT ;  /* 0x00005e009d107a12 */ /* 0x000fe200078e3cff */
[----:B------:R1:W5:Y:S01]  /*0150*/  @P1 LDG.E R154, [R4.64] ;  /* 0x00000004049a1981 */ /* 0x000362000c1e1900 */
[----:B------:R2:W3:Y:S01]  /*0160*/  F2I.FTZ.U32.TRUNC.NTZ R7, R6 ;  /* 0x0000000600077305 */ /* 0x0004e2000021f000 */
[----:B------:R-:W-:Y:S01]  /*0170*/  ISETP.NE.AND P0, PT, RZ, c[0x0][0x178], PT ;  /* 0x00005e00ff007a0c */ /* 0x000fe20003f05270 */
[----:B------:R-:W-:Y:S01]  /*0180*/  IMAD R10, R182, c[0x0][0x1e0], RZ ;  /* 0x00007800b60a7a24 */ /* 0x000fe200078e02ff */
[----:B------:R-:W-:Y:S01]  /*0190*/  ISETP.GE.AND P1, PT, R16, RZ, PT ;  /* 0x000000ff1000720c */ /* 0x000fe20003f26270 */
[C---:B------:R-:W-:Y:S01]  /*01a0*/  IMAD R12, R182.reuse, c[0x0][0x278], RZ ;  /* 0x00009e00b60c7a24 */ /* 0x040fe200078e02ff */
[----:B0-----:R-:W-:Y:S01]  /*01b0*/  IABS R2, R157 ;  /* 0x0000009d00027213 */ /* 0x001fe20000000000 */
[----:B------:R-:W-:Y:S01]  /*01c0*/  IMAD R14, R182, c[0x0][0x190], RZ ;  /* 0x00006400b60e7a24 */ /* 0x000fe200078e02ff */
[----:B------:R-:W-:Y:S01]  /*01d0*/  MOV R152, c[0x0][0x174] ;  /* 0x00005d0000987a02 */ /* 0x000fe20000000f00 */
[C---:B------:R-:W-:Y:S01]  /*01e0*/  IMAD R13, R153.reuse, c[0x0][0x1e4], R10 ;  /* 0x00007900990d7a24 */ /* 0x040fe200078e020a */
[----:B--2---:R-:W-:Y:S01]  /*01f0*/  HFMA2.MMA R6, -RZ, RZ, 0, 0 ;  /* 0x00000000ff067435 */ /* 0x004fe200000001ff */
[C---:B-1----:R-:W-:Y:S01]  /*0200*/  IMAD.WIDE.U32 R4, R153.reuse, c[0x0][0x1e0], RZ ;  /* 0x0000780099047a25 */ /* 0x042fe200078e00ff */
[C---:B------:R-:W-:Y:S01]  /*0210*/  ISETP.GE.AND P3, PT, R152.reuse, 0x1, PT ;  /* 0x000000019800780c */ /* 0x040fe20003f66270 */
[----:B------:R-:W-:Y:S01]  /*0220*/  CS2R R116, SRZ ;  /* 0x0000000000747805 */ /* 0x000fe2000001ff00 */
[----:B------:R-:W-:Y:S01]  /*0230*/  SHF.L.U32 R152, R152, 0x9, RZ ;  /* 0x0000000998987819 */ /* 0x000fe200000006ff */
[----:B------:R-:W-:Y:S01]  /*0240*/  IMAD R15, R153, c[0x0][0x194], R14 ;  /* 0x00006500990f7a24 */ /* 0x000fe200078e020e */
[----:B------:R-:W-:Y:S01]  /*0250*/  IADD3 R5, R5, R13, RZ ;  /* 0x0000000d05057210 */ /* 0x000fe20007ffe0ff */
[----:B------:R-:W-:Y:S01]  /*0260*/  IMAD R14, R156, c[0x0][0x280], RZ ;  /* 0x0000a0009c0e7a24 */ /* 0x000fe200078e02ff */
[----:B---3--:R-:W-:Y:S01]  /*0270*/  IADD3 R8, RZ, -R7, RZ ;  /* 0x80000007ff087210 */ /* 0x008fe20007ffe0ff */
[----:B------:R-:W-:Y:S01]  /*0280*/  IMAD R16, R182, c[0x0][0x1b0], RZ ;  /* 0x00006c00b6107a24 */ /* 0x000fe200078e02ff */
[----:B------:R-:W-:Y:S01]  /*0290*/  IADD3 R13, R152, -0x200, RZ ;  /* 0xfffffe00980d7810 */ /* 0x000fe20007ffe0ff */
[----:B------:R-:W-:Y:S01]  /*02a0*/  IMAD.WIDE.U32 R4, R157, c[0x0][0x1e8], R4 ;  /* 0x00007a009d047a25 */ /* 0x000fe200078e0004 */
[----:B------:R-:W-:Y:S01]  /*02b0*/  HFMA2.MMA R151, -RZ, RZ, 0, 0 ;  /* 0x00000000ff977435 */ /* 0x000fe200000001ff */
[----:B------:R-:W-:-:S02]  /*02c0*/  MOV R149, RZ ;  /* 0x000000ff00957202 */ /* 0x000fc40000000f00 */
[----:B------:R-:W-:Y:S02]  /*02d0*/  IMAD R3, R8, R17, RZ ;  /* 0x0000001108037224 */ /* 0x000fe400078e02ff */
[----:B------:R-:W-:Y:S02]  /*02e0*/  IMAD R8, R182, c[0x0][0x1d0], RZ ;  /* 0x00007400b6087a24 */ /* 0x000fe400078e02ff */
[----:B------:R-:W-:-:S04]  /*02f0*/  IMAD.HI.U32 R7, R7, R3, R6 ;  /* 0x0000000307077227 */ /* 0x000fc800078e0006 */
[----:B------:R-:W-:Y:S02]  /*0300*/  IMAD R11, R153, c[0x0][0x1d4], R8 ;  /* 0x00007500990b7a24 */ /* 0x000fe400078e0208 */
[----:B------:R-:W-:-:S04]  /*0310*/  IMAD.HI.U32 R150, R7, R2, RZ ;  /* 0x0000000207967227 */ /* 0x000fc800078e00ff */
[----:B------:R-:W-:Y:S01]  /*0320*/  IMAD.WIDE.U32 R6, R153, c[0x0][0x278], RZ ;  /* 0x00009e0099067a25 */ /* 0x000fe200078e00ff */
[----:B------:R-:W-:-:S03]  /*0330*/  IADD3 R0, -R150, RZ, RZ ;  /* 0x000000ff96007210 */ /* 0x000fc60007ffe1ff */
[----:B------:R-:W-:-:S04]  /*0340*/  IMAD.WIDE.U32 R8, R153, c[0x0][0x190], RZ ;  /* 0x0000640099087a25 */ /* 0x000fc800078e00ff */
[----:B------:R-:W-:Y:S01]  /*0350*/  IMAD R0, R17, R0, R2 ;  /* 0x0000000011007224 */ /* 0x000fe200078e0202 */
[----:B------:R-:W-:Y:S01]  /*0360*/  IADD3 R9, R9, R15, RZ ;  /* 0x0000000f09097210 */ /* 0x000fe20007ffe0ff */
[----:B------:R-:W-:Y:S01]  /*0370*/  IMAD.WIDE.U32 R2, R153, c[0x0][0x1d0], RZ ;  /* 0x0000740099027a25 */ /* 0x000fe200078e00ff */
[----:B------:R-:W-:Y:S02]  /*0380*/  SHF.R.S32.HI R15, RZ, 0x1f, R13 ;  /* 0x0000001fff0f7819 */ /* 0x000fe4000001140d */
[----:B------:R-:W-:Y:S01]  /*0390*/  ISETP.GT.U32.AND P4, PT, R17, R0, PT ;  /* 0x000000001100720c */ /* 0x000fe20003f84070 */
[----:B------:R-:W-:Y:S01]  /*03a0*/  IMAD R14, R157, c[0x0][0x284], R14 ;  /* 0x0000a1009d0e7a24 */ /* 0x000fe200078e020e */
[----:B------:R-:W-:Y:S01]  /*03b0*/  IADD3 R3, R3, R11, RZ ;  /* 0x0000000b03037210 */ /* 0x000fe20007ffe0ff */
[----:B------:R-:W-:Y:S02]  /*03c0*/  IMAD R11, R153, c[0x0][0x27c], R12 ;  /* 0x00009f00990b7a24 */ /* 0x000fe400078e020c */
[----:B------:R-:W-:-:S02]  /*03d0*/  IMAD R12, R156, c[0x0][0x1e8], RZ ;  /* 0x00007a009c0c7a24 */ /* 0x000fc400078e02ff */
[----:B------:R-:W-:Y:S01]  /*03e0*/  IMAD.WIDE.U32 R2, R157, c[0x0][0x1d8], R2 ;  /* 0x000076009d027a25 */ /* 0x000fe200078e0002 */
[----:B------:R-:W-:-:S03]  /*03f0*/  IADD3 R7, R7, R11, RZ ;  /* 0x0000000b07077210 */ /* 0x000fc60007ffe0ff */
[C---:B------:R-:W-:Y:S02]  /*0400*/  IMAD R12, R157.reuse, c[0x0][0x1ec], R12 ;  /* 0x00007b009d0c7a24 */ /* 0x040fe400078e020c */
        /* <DEDUP_REMOVED lines=8> */
[----:B------:R-:W-:Y:S01]  /*0490*/  IADD3.X R4, R15, R5, R12, P4, !PT ;  /* 0x000000050f047210 */ /* 0x000fe200027fe40c */
        /* <DEDUP_REMOVED lines=8> */
[----:B------:R-:W-:Y:S01]  /*0520*/  SHF.R.S32.HI R181, RZ, 0x1f, R150 ;  /* 0x0000001fffb57819 */ /* 0x000fe20000011496 */
[----:B------:R-:W-:Y:S01]  /*0530*/  IMAD.WIDE.U32 R8, R150, c[0x0][0x1a8], R8 ;  /* 0x00006a0096087a25 */ /* 0x000fe200078e0008 */
[----:B------:R-:W-:-:S02]  /*0540*/  LEA R146, P0, R145, c[0x0][0x240], 0x2 ;  /* 0x0000900091927a11 */ /* 0x000fc400078010ff */
[----:B------:R-:W-:Y:S01]  /*0550*/  LEA R144, P1, R143, c[0x0][0x248], 0x2 ;  /* 0x000092008f907a11 */ /* 0x000fe200078210ff */
[----:B------:R-:W-:Y:S01]  /*0560*/  IMAD R3, R181, c[0x0][0x1a8], RZ ;  /* 0x00006a00b5037a24 */ /* 0x000fe200078e02ff */
[----:B------:R-:W-:Y:S01]  /*0570*/  LEA.HI.X R145, R145, c[0x0][0x244], R2, 0x2, P0 ;  /* 0x0000910091917a11 */ /* 0x000fe200000f1402 */
[----:B------:R-:W-:Y:S01]  /*0580*/  IMAD R5, R181, c[0x0][0x1c8], RZ ;  /* 0x00007200b5057a24 */ /* 0x000fe200078e02ff */
[----:B------:R-:W-:Y:S01]  /*0590*/  ISETP.NE.U32.AND P0, PT, RZ, c[0x0][0x260], PT ;  /* 0x00009800ff007a0c */ /* 0x000fe20003f05070 */
[C---:B------:R-:W-:Y:S01]  /*05a0*/  IMAD R3, R150.reuse, c[0x0][0x1ac], R3 ;  /* 0x00006b0096037a24 */ /* 0x040fe200078e0203 */
[----:B------:R-:W-:Y:S01]  /*05b0*/  LEA R142, P2, R141, c[0x0][0x308], 0x2 ;  /* 0x0000c2008d8e7a11 */ /* 0x000fe200078410ff */
[----:B------:R-:W-:Y:S01]  /*05c0*/  IMAD R5, R150, c[0x0][0x1cc], R5 ;  /* 0x0000730096057a24 */ /* 0x000fe200078e0205 */
[----:B------:R-:W-:Y:S02]  /*05d0*/  ISETP.NE.AND.EX P0, PT, RZ, c[0x0][0x264], PT, P0 ;  /* 0x00009900ff007a0c */ /* 0x000fe40003f05300 */
[----:B------:R-:W-:-:S02]  /*05e0*/  IADD3 R139, P5, R13, R8, RZ ;  /* 0x000000080d8b7210 */ /* 0x000fc40007fbe0ff */
[----:B------:R-:W-:Y:S02]  /*05f0*/  IADD3 R0, R9, R3, RZ ;  /* 0x0000000309007210 */ /* 0x000fe40007ffe0ff */
[----:B------:R-:W-:Y:S01]  /*0600*/  LEA.HI.X R143, R143, c[0x0][0x24c], R4, 0x2, P1 ;  /* 0x000093008f8f7a11 */ /* 0x000fe200008f1404 */
[----:B------:R-:W-:Y:S01]  /*0610*/  HFMA2.MMA R4, -RZ, RZ, 0, 0 ;  /* 0x00000000ff047435 */ /* 0x000fe200000001ff */
[----:B------:R-:W-:Y:S02]  /*0620*/  LEA.HI.X R141, R141, c[0x0][0x30c], R6, 0x2, P2 ;  /* 0x0000c3008d8d7a11 */ /* 0x000fe400010f1406 */
[----:B------:R-:W-:Y:S02]  /*0630*/  ISETP.NE.U32.AND P1, PT, RZ, c[0x0][0x328], PT ;  /* 0x0000ca00ff007a0c */ /* 0x000fe40003f25070 */
[----:B------:R-:W-:Y:S02]  /*0640*/  ISETP.NE.U32.AND P2, PT, RZ, c[0x0][0x348], PT ;  /* 0x0000d200ff007a0c */ /* 0x000fe40003f45070 */
[----:B------:R-:W-:-:S02]  /*0650*/  IADD3 R11, R11, R17, RZ ;  /* 0x000000110b0b7210 */ /* 0x000fc40007ffe0ff */
[----:B------:R-:W-:Y:S02]  /*0660*/  IADD3.X R0, R15, R0, RZ, P5, !PT ;  /* 0x000000000f007210 */ /* 0x000fe40002ffe4ff */
[C---:B------:R-:W-:Y:S01]  /*0670*/  LEA R140, P5, R139.reuse, c[0x0][0x228], 0x2 ;  /* 0x00008a008b8c7a11 */ /* 0x040fe200078a10ff */
        /* <DEDUP_REMOVED lines=12> */
[C---:B------:R-:W-:Y:S01]  /*0740*/  @P1 LEA R116, P4, R157.reuse, c[0x0][0x328], 0x2 ;  /* 0x0000ca009d741a11 */ /* 0x040fe200078810ff */
[----:B------:R-:W-:Y:S01]  /*0750*/  @P0 IMAD.WIDE R118, R0, R119, c[0x0][0x260] ;  /* 0x0000980000760625 */ /* 0x000fe200078e0277 */
[----:B------:R-:W-:Y:S01]  /*0760*/  @P2 LEA R4, P5, R157, c[0x0][0x348], 0x2 ;  /* 0x0000d2009d042a11 */ /* 0x000fe200078a10ff */
[----:B------:R-:W-:Y:S01]  /*0770*/  @!P0 CS2R R118, SRZ ;  /* 0x0000000000768805 */ /* 0x000fe2000001ff00 */
[----:B------:R-:W-:-:S02]  /*0780*/  MOV R3, RZ ;  /* 0x000000ff00037202 */ /* 0x000fc40000000f00 */
[----:B------:R-:W-:Y:S02]  /*0790*/  LEA.HI.X R137, R13, c[0x0][0x234], R2, 0x2, P6 ;  /* 0x00008d000d897a11 */ /* 0x000fe400030f1402 */
[C-C-:B------:R-:W-:Y:S02]  /*07a0*/  @P1 LEA.HI.X R117, R157.reuse, c[0x0][0x32c], R156.reuse, 0x2, P4 ;  /* 0x0000cb009d751a11 */ /* 0x140fe400020f149c */
[----:B------:R-:W-:Y:S02]  /*07b0*/  @P2 LEA.HI.X R3, R157, c[0x0][0x34c], R156, 0x2, P5 ;  /* 0x0000d3009d032a11 */ /* 0x000fe400028f149c */
[----:B------:R-:W-:Y:S01]  /*07c0*/  MOV R2, R4 ;  /* 0x0000000400027202 */ /* 0x000fe20000000f00 */
        /* <DEDUP_REMOVED lines=9> */
.L_x_6451:
[----:B------:R-:W-:Y:S01]  /*0860*/  BAR.SYNC.DEFER_BLOCKING 0x0 ;  /* 0x0000000000007b1d */ /* 0x000fe20000010000 */
[----:B---3--:R-:W-:Y:S02]  /*0870*/  LOP3.LUT R132, R134, 0x1f, R148, 0xf8, !PT ;  /* 0x0000001f86847812 */ /* 0x008fe400078ef894 */
[----:B------:R-:W-:Y:S02]  /*0880*/  MOV R4, R146 ;  /* 0x0000009200047202 */ /* 0x000fe40000000f00 */
        /* <DEDUP_REMOVED lines=8> */
[----:B------:R-:W-:-:S03]  /*0910*/  SHF.L.U32 R130, R147, 0x6, RZ ;  /* 0x0000000693827819 */ /* 0x000fc600000006ff */
[----:B------:R-:W-:Y:S01]  /*0920*/  IMAD.WIDE R32, R132, 0x10, R4 ;  /* 0x0000001084207825 */ /* 0x000fe200078e0204 */
[----:B--2---:R-:W-:Y:S04]  /*0930*/  STS.128 [R147.X16], R16 ;  /* 0x0000001093007388 */ /* 0x004fe8000000cc00 */
[----:B0--3--:R0:W-:Y:S04]  /*0940*/  STS.128 [R147.X16+0x200], R20 ;  /* 0x0002001493007388 */ /* 0x0091e8000000cc00 */
        /* <DEDUP_REMOVED lines=40> */
[----:B-----5:R-:W-:Y:S02]  /*0bd0*/  FMUL.FTZ R52, R36, R155 ;  /* 0x0000009b24347220 */ /* 0x020fe40000410000 */
[----:B------:R-:W-:Y:S02]  /*0be0*/  FFMA.FTZ R69, R5, R37, R0 ;  /* 0x0000002505457223 */ /* 0x000fe40000010000 */
[-C--:B------:R-:W-:Y:S02]  /*0bf0*/  FMUL.FTZ R54, R38, R155.reuse ;  /* 0x0000009b26367220 */ /* 0x080fe40000410000 */
[----:B------:R-:W-:Y:S02]  /*0c00*/  FFMA.FTZ R0, R6, R38, R69 ;  /* 0x0000002606007223 */ /* 0x000fe40000010045 */
[----:B------:R-:W-:Y:S02]  /*0c10*/  FMUL.FTZ R55, R39, R155 ;  /* 0x0000009b27377220 */ /* 0x000fe40000410000 */
[----:B------:R-:W-:-:S02]  /*0c20*/  FFMA.FTZ R57, R7, R39, R0 ;  /* 0x0000002707397223 */ /* 0x000fc40000010000 */
[-C--:B-1----:R-:W-:Y:S02]  /*0c30*/  FMUL.FTZ R56, R40, R155.reuse ;  /* 0x0000009b28387220 */ /* 0x082fe40000410000 */
[----:B------:R-:W-:Y:S02]  /*0c40*/  FFMA.FTZ R0, R8, R40, R57 ;  /* 0x0000002808007223 */ /* 0x000fe40000010039 */
[----:B------:R-:W-:Y:S02]  /*0c50*/  FMUL.FTZ R57, R41, R155 ;  /* 0x0000009b29397220 */ /* 0x000fe40000410000 */
[----:B------:R-:W-:Y:S02]  /*0c60*/  FFMA.FTZ R53, R9, R41, R0 ;  /* 0x0000002909357223 */ /* 0x000fe40000010000 */
[----:B------:R-:W-:Y:S02]  /*0c70*/  FMUL.FTZ R58, R42, R155 ;  /* 0x0000009b2a3a7220 */ /* 0x000fe40000410000 */
[----:B------:R-:W-:-:S02]  /*0c80*/  FFMA.FTZ R0, R10, R42, R53 ;  /* 0x0000002a0a007223 */ /* 0x000fc40000010035 */
[----:B--2---:R-:W-:Y:S02]  /*0c90*/  FMUL.FTZ R60, R44, R155 ;  /* 0x0000009b2c3c7220 */ /* 0x004fe40000410000 */
        /* <DEDUP_REMOVED lines=9> */
[----:B---3--:R-:W-:Y:S02]  /*0d30*/  FMUL.FTZ R64, R48, R155 ;  /* 0x0000009b30407220 */ /* 0x008fe40000410000 */
[----:B------:R-:W-:-:S02]  /*0d40*/  FFMA.FTZ R0, R16, R48, R59 ;  /* 0x0000003010007223 */ /* 0x000fc4000001003b */
[----:B------:R-:W-:Y:S02]  /*0d50*/  FMUL.FTZ R59, R43, R155 ;  /* 0x0000009b2b3b7220 */ /* 0x000fe40000410000 */
[----:B------:R-:W-:Y:S02]  /*0d60*/  FFMA.FTZ R65, R17, R49, R0 ;  /* 0x0000003111417223 */ /* 0x000fe40000010000 */
[-C--:B------:R-:W-:Y:S02]  /*0d70*/  FMUL.FTZ R66, R50, R155.reuse ;  /* 0x0000009b32427220 */ /* 0x080fe40000410000 */
        /* <DEDUP_REMOVED lines=15> */
.L_x_6412:
[----:B------:R-:W-:Y:S01]  /*0e70*/  HFMA2.MMA R133, -RZ, RZ, 0, 0 ;  /* 0x00000000ff857435 */ /* 0x000fe200000001ff */
[----:B------:R-:W-:Y:S01]  /*0e80*/  MOV R131, RZ ;  /* 0x000000ff00837202 */ /* 0x000fe20000000f00 */
        /* <DEDUP_REMOVED lines=9> */
.L_x_6450:
        /* <DEDUP_REMOVED lines=8> */
[----:B0-----:R0:W2:Y:S04]  /*0fa0*/  LDG.E.128 R92, [R100.64] ;  /* 0x00000004645c7981 */ /* 0x0010a8000c1e1d00 */
[----:B---3--:R0:W3:Y:S04]  /*0fb0*/  LDG.E.128 R88, [R100.64+0x200] ;  /* 0x0002000464587981 */ /* 0x0080e8000c1e1d00 */
[----:B----4-:R0:W4:Y:S04]  /*0fc0*/  LDG.E.128 R84, [R100.64+0x400] ;  /* 0x0004000464547981 */ /* 0x010128000c1e1d00 */
[----:B------:R0:W4:Y:S01]  /*0fd0*/  LDG.E.128 R96, [R100.64+0x600] ;  /* 0x0006000464607981 */ /* 0x000122000c1e1d00 */
[----:B------:R-:W-:-:S02]  /*0fe0*/  IMAD R0, R156, c[0x0][0x180], RZ ;  /* 0x000060009c007a24 */ /* 0x000fc400078e02ff */
[----:B------:R-:W-:-:S04]  /*0ff0*/  IMAD.WIDE.U32 R102, R157, c[0x0][0x180], RZ ;  /* 0x000060009d667a25 */ /* 0x000fc800078e00ff */
[----:B------:R-:W-:Y:S02]  /*1000*/  IMAD R105, R157, c[0x0][0x184], R0 ;  /* 0x000061009d697a24 */ /* 0x000fe400078e0200 */
[----:B------:R-:W-:-:S03]  /*1010*/  IMAD R0, R161, c[0x0][0x188], RZ ;  /* 0x00006200a1007a24 */ /* 0x000fc600078e02ff */
[----:B------:R-:W-:Y:S01]  /*1020*/  IADD3 R103, R103, R105, RZ ;  /* 0x0000006967677210 */ /* 0x000fe20007ffe0ff */
[----:B------:R-:W-:Y:S02]  /*1030*/  IMAD R107, R133, c[0x0][0x18c], R0 ;  /* 0x00006300856b7a24 */ /* 0x000fe400078e0200 */
[----:B------:R-:W-:Y:S02]  /*1040*/  IMAD R0, R161, c[0x0][0x1c0], RZ ;  /* 0x00007000a1007a24 */ /* 0x000fe400078e02ff */
[----:B------:R-:W-:-:S04]  /*1050*/  IMAD.WIDE.U32 R102, R133, c[0x0][0x188], R102 ;  /* 0x0000620085667a25 */ /* 0x000fc800078e0066 */
[----:B------:R-:W-:Y:S01]  /*1060*/  IMAD.WIDE.U32 R104, R133, c[0x0][0x1c0], RZ ;  /* 0x0000700085687a25 */ /* 0x000fe200078e00ff */
[----:B0-----:R-:W-:Y:S02]  /*1070*/  IADD3 R101, R103, R107, RZ ;  /* 0x0000006b67657210 */ /* 0x001fe40007ffe0ff */
[----:B------:R-:W-:Y:S01]  /*1080*/  LEA R112, P0, R102, c[0x0][0x220], 0x2 ;  /* 0x0000880066707a11 */ /* 0x000fe200078010ff */
[----:B------:R-:W-:-:S03]  /*1090*/  IMAD R103, R133, c[0x0][0x1c4], R0 ;  /* 0x0000710085677a24 */ /* 0x000fc600078e0200 */
[----:B------:R-:W-:Y:S02]  /*10a0*/  LEA.HI.X R113, R102, c[0x0][0x224], R101, 0x2, P0 ;  /* 0x0000890066717a11 */ /* 0x000fe400000f1465 */
[----:B------:R-:W-:Y:S02]  /*10b0*/  IADD3 R0, R105, R103, RZ ;  /* 0x0000006769007210 */ /* 0x000fe40007ffe0ff */
[----:B------:R-:W-:-:S04]  /*10c0*/  LEA R100, P0, R104, R138, 0x2 ;  /* 0x0000008a68647211 */ /* 0x000fc800078010ff */
[----:B------:R-:W-:Y:S02]  /*10d0*/  LEA.HI.X R101, R104, R137, R0, 0x2, P0 ;  /* 0x0000008968657211 */ /* 0x000fe400000f1400 */
[----:B------:R-:W4:Y:S03]  /*10e0*/  LDG.E R0, [R112.64] ;  /* 0x0000000470007981 */ /* 0x000f26000c1e1900 */
[----:B------:R-:W-:Y:S01]  /*10f0*/  IMAD.WIDE R100, R132, 0x10, R100 ;  /* 0x0000001084647825 */ /* 0x000fe200078e0264 */
[----:B--2---:R-:W-:Y:S04]  /*1100*/  STS.128 [R147.X16], R92 ;  /* 0x0000005c93007388 */ /* 0x004fe8000000cc00 */
[----:B---3--:R0:W-:Y:S04]  /*1110*/  STS.128 [R147.X16+0x200], R88 ;  /* 0x0002005893007388 */ /* 0x0081e8000000cc00 */
[----:B----4-:R1:W-:Y:S04]  /*1120*/  STS.128 [R147.X16+0x400], R84 ;  /* 0x0004005493007388 */ /* 0x0103e8000000cc00 */
[----:B------:R-:W-:Y:S01]  /*1130*/  STS.128 [R147.X16+0x600], R96 ;  /* 0x0006006093007388 */ /* 0x000fe2000000cc00 */
[----:B------:R-:W-:-:S06]  /*1140*/  NOP ;  /* 0x0000000000007918 */ /* 0x000fcc0000000000 */
[----:B------:R2:W3:Y:S04]  /*1150*/  LDG.E.128 R104, [R100.64] ;  /* 0x0000000464687981 */ /* 0x0004e8000c1e1d00 */
[----:B------:R2:W4:Y:S04]  /*1160*/  LDG.E.128 R108, [R100.64+0x200] ;  /* 0x00020004646c7981 */ /* 0x000528000c1e1d00 */
[----:B------:R2:W4:Y:S04]  /*1170*/  LDG.E.128 R120, [R100.64+0x400] ;  /* 0x0004000464787981 */ /* 0x000528000c1e1d00 */
[----:B------:R2:W4:Y:S01]  /*1180*/  LDG.E.128 R124, [R100.64+0x600] ;  /* 0x00060004647c7981 */ /* 0x000522000c1e1d00 */
[----:B------:R-:W-:Y:S01]  /*1190*/  FADD.FTZ R129, R20, R154 ;  /* 0x0000009a14817221 */ /* 0x000fe20000010000 */
[----:B------:R-:W-:-:S02]  /*11a0*/  IADD3 R102, R136, -0x1, RZ ;  /* 0xffffffff88667810 */ /* 0x000fc40007ffe0ff */
[C---:B------:R-:W-:Y:S01]  /*11b0*/  LOP3.LUT P0, RZ, R148.reuse, 0x1f, RZ, 0xc0, !PT ;  /* 0x0000001f94ff7812 */ /* 0x040fe2000780c0ff */
[----:B------:R-:W-:Y:S01]  /*11c0*/  LDS.128 R92, [R130+0x20] ;  /* 0x00002000825c7984 */ /* 0x000fe20000000c00 */
[----:B------:R-:W-:Y:S02]  /*11d0*/  ISETP.NE.AND P1, PT, R148, RZ, PT ;  /* 0x000000ff9400720c */ /* 0x000fe40003f25270 */
[----:B0-----:R-:W-:Y:S01]  /*11e0*/  LEA.HI R88, R102, R102, RZ, 0x1 ;  /* 0x0000006666587211 */ /* 0x001fe200078f08ff */
[----:B------:R-:W-:Y:S01]  /*11f0*/  LDS.128 R96, [R130+0x30] ;  /* 0x0000300082607984 */ /* 0x000fe20000000c00 */
[----:B------:R-:W-:Y:S02]  /*1200*/  ISETP.LT.OR P2, PT, R136, 0x2, P0 ;  /* 0x000000028800780c */ /* 0x000fe40000741670 */
[----:B-1----:R-:W-:Y:S02]  /*1210*/  LOP3.LUT R85, R88, 0xfffffe, RZ, 0xc0, !PT ;  /* 0x00fffffe58557812 */ /* 0x002fe400078ec0ff */
[----:B------:R-:W-:Y:S01]  /*1220*/  IADD3 R103, R148, 0x200, RZ ;  /* 0x0000020094677810 */ /* 0x000fe20007ffe0ff */
[----:B------:R-:W-:Y:S01]  /*1230*/  LDS.128 R88, [R130+0x10] ;  /* 0x0000100082587984 */ /* 0x000fe20000000c00 */
[----:B------:R-:W-:-:S02]  /*1240*/  IADD3 R102, R102, -R85, RZ ;  /* 0x8000005566667210 */ /* 0x000fc40007ffe0ff */
[----:B------:R-:W-:Y:S01]  /*1250*/  MOV R177, RZ ;  /* 0x000000ff00b17202 */ /* 0x000fe20000000f00 */
[----:B------:R-:W-:Y:S01]  /*1260*/  FMUL.FTZ R178, R0, 1.4426950216293334961 ;  /* 0x3fb8aa3b00b27820 */ /* 0x000fe20000410000 */
[----:B------:R-:W-:Y:S01]  /*1270*/  @!P1 LEA R103, R102, R133, 0x8 ;  /* 0x0000008566679211 */ /* 0x000fe200078e40ff */
[----:B------:R-:W0:Y:S02]  /*1280*/  LDS.128 R84, [R130] ;  /* 0x0000000082547984 */ /* 0x000e240000000c00 */
[----:B------:R-:W-:Y:S01]  /*1290*/  FMUL.FTZ R192, R129, R178 ;  /* 0x000000b281c07220 */ /* 0x000fe20000410000 */
[----:B--2---:R-:W-:Y:S02]  /*12a0*/  @!P2 IADD3 R100, R136, -0x2, RZ ;  /* 0xfffffffe8864a810 */ /* 0x004fe40007ffe0ff */
[----:B------:R-:W-:-:S03]  /*12b0*/  SHF.L.U32 R165, R103, 0x2, RZ ;  /* 0x0000000267a57819 */ /* 0x000fc600000006ff */
[----:B------:R-:W1:Y:S01]  /*12c0*/  MUFU.EX2 R192, R192 ;  /* 0x000000c000c07308 */ /* 0x000e620000000800 */
[----:B------:R-:W-:-:S04]  /*12d0*/  @!P2 IMAD R163, R100, c[0x0][0x16c], R133 ;  /* 0x00005b0064a3aa24 */ /* 0x000fc800078e0285 */
[----:B------:R-:W-:-:S04]  /*12e0*/  @!P2 IMAD.WIDE R162, R163, 0x8, R118 ;  /* 0x00000008a3a2a825 */ /* 0x000fc800078e0276 */
[--C-:B------:R-:W-:Y:S02]  /*12f0*/  FADD.FTZ R160, R21, R154.reuse ;  /* 0x0000009a15a07221 */ /* 0x100fe40000010000 */
[--C-:B------:R-:W-:Y:S02]  /*1300*/  FADD.FTZ R159, R22, R154.reuse ;  /* 0x0000009a169f7221 */ /* 0x100fe40000010000 */
[----:B------:R-:W-:Y:S02]  /*1310*/  FADD.FTZ R158, R23, R154 ;  /* 0x0000009a179e7221 */ /* 0x000fe40000010000 */
[-C--:B------:R-:W-:Y:S02]  /*1320*/  FMUL.FTZ R173, R160, R178.reuse ;  /* 0x000000b2a0ad7220 */ /* 0x080fe40000410000 */
[-C--:B------:R-:W-:Y:S02]  /*1330*/  FMUL.FTZ R172, R159, R178.reuse ;  /* 0x000000b29fac7220 */ /* 0x080fe40000410000 */
[----:B------:R-:W-:-:S02]  /*1340*/  FMUL.FTZ R171, R158, R178 ;  /* 0x000000b29eab7220 */ /* 0x000fc40000410000 */
[----:B------:R-:W-:Y:S08]  /*1350*/  MUFU.EX2 R173, R173 ;  /* 0x000000ad00ad7308 */ /* 0x000ff00000000800 */
[----:B------:R-:W-:Y:S08]  /*1360*/  MUFU.EX2 R172, R172 ;  /* 0x000000ac00ac7308 */ /* 0x000ff00000000800 */
[----:B------:R-:W-:Y:S01]  /*1370*/  MUFU.EX2 R171, R171 ;  /* 0x000000ab00ab7308 */ /* 0x000fe20000000800 */
[----:B------:R-:W-:Y:S01]  /*1380*/  FMUL.FTZ R223, R4, R129 ;  /* 0x0000008104df7220 */ /* 0x000fe20000410000 */
[----:B------:R-:W-:Y:S01]  /*1390*/  BSSY B0, `(.L_x_6414) ;  /* 0x000005f000007945 */ /* 0x000fe20003800000 */
[----:B------:R-:W-:-:S02]  /*13a0*/  FMUL.FTZ R208, R5, R160 ;  /* 0x000000a005d07220 */ /* 0x000fc40000410000 */
[----:B------:R-:W-:Y:S02]  /*13b0*/  FMUL.FTZ R221, R6, R159 ;  /* 0x0000009f06dd7220 */ /* 0x000fe40000410000 */
[----:B------:R-:W-:Y:S02]  /*13c0*/  FMUL.FTZ R206, R7, R158 ;  /* 0x0000009e07ce7220 */ /* 0x000fe40000410000 */
[----:B0-----:R-:W-:Y:S02]  /*13d0*/  FMUL.FTZ R223, R223, R84 ;  /* 0x00000054dfdf7220 */ /* 0x001fe40000410000 */
[----:B------:R-:W-:Y:S02]  /*13e0*/  FMUL.FTZ R208, R208, R85 ;  /* 0x00000055d0d07220 */ /* 0x000fe40000410000 */
[----:B------:R-:W-:Y:S02]  /*13f0*/  FMUL.FTZ R221, R221, R86 ;  /* 0x00000056dddd7220 */ /* 0x000fe40000410000 */
[----:B------:R-:W-:Y:S01]  /*1400*/  FMUL.FTZ R206, R206, R87 ;  /* 0x00000057cece7220 */ /* 0x000fe20000410000 */
[----:B---3--:R-:W-:Y:S04]  /*1410*/  STS.128 [R147.X16+0x840], R104 ;  /* 0x0008406893007388 */ /* 0x008fe8000000cc00 */
[----:B----4-:R-:W-:Y:S04]  /*1420*/  STS.128 [R147.X16+0xa40], R108 ;  /* 0x000a406c93007388 */ /* 0x010fe8000000cc00 */
[----:B------:R-:W-:Y:S04]  /*1430*/  STS.128 [R147.X16+0xc40], R120 ;  /* 0x000c407893007388 */ /* 0x000fe8000000cc00 */
[----:B------:R0:W-:Y:S01]  /*1440*/  STS.128 [R147.X16+0xe40], R124 ;  /* 0x000e407c93007388 */ /* 0x0001e2000000cc00 */
[----:B------:R-:W-:-:S06]  /*1450*/  NOP ;  /* 0x0000000000007918 */ /* 0x000fcc0000000000 */
[----:B------:R-:W-:Y:S04]  /*1460*/  LDS.128 R100, [R130+0x840] ;  /* 0x0008400082647984 */ /* 0x000fe80000000c00 */
[----:B------:R-:W-:Y:S04]  /*1470*/  LDS.128 R104, [R130+0x850] ;  /* 0x0008500082687984 */ /* 0x000fe80000000c00 */
[----:B------:R-:W-:Y:S04]  /*1480*/  LDS.128 R108, [R130+0x860] ;  /* 0x00086000826c7984 */ /* 0x000fe80000000c00 */
[----:B------:R-:W2:Y:S04]  /*1490*/  LDS.128 R112, [R130+0x870] ;  /* 0x0008700082707984 */ /* 0x000ea80000000c00 */
[----:B-1----:R1:W-:Y:S04]  /*14a0*/  STS [R165+0x2338], R192 ;  /* 0x002338c0a5007388 */ /* 0x0023e80000000800 */
[----:B------:R-:W-:Y:S06]  /*14b0*/  BAR.SYNC.DEFER_BLOCKING 0x0 ;  /* 0x0000000000007b1d */ /* 0x000fec0000010000 */
[----:B------:R3:W5:Y:S01]  /*14c0*/  @!P2 LDG.E R177, [R162.64+0x4] ;  /* 0x00000404a2b1a981 */ /* 0x000762000c1e1900 */
[----:B------:R-:W-:Y:S01]  /*14d0*/  ISETP.NE.AND P2, PT, R148, 0x1f, PT ;  /* 0x0000001f9400780c */ /* 0x000fe20003f45270 */
[----:B0-----:R-:W-:-:S02]  /*14e0*/  FADD.FTZ R127, R24, R154 ;  /* 0x0000009a187f7221 */ /* 0x001fc40000010000 */
[--C-:B------:R-:W-:Y:S02]  /*14f0*/  FADD.FTZ R126, R25, R154.reuse ;  /* 0x0000009a197e7221 */ /* 0x100fe40000010000 */
[--C-:B------:R-:W-:Y:S02]  /*1500*/  FADD.FTZ R125, R26, R154.reuse ;  /* 0x0000009a1a7d7221 */ /* 0x100fe40000010000 */
[----:B--2---:R-:W-:Y:S02]  /*1510*/  FMUL.FTZ R193, R48, R112 ;  /* 0x0000007030c17220 */ /* 0x004fe40000410000 */
[--C-:B------:R-:W-:Y:S02]  /*1520*/  FADD.FTZ R112, R35, R154.reuse ;  /* 0x0000009a23707221 */ /* 0x100fe40000010000 */
[--C-:B------:R-:W-:Y:S02]  /*1530*/  FADD.FTZ R124, R27, R154.reuse ;  /* 0x0000009a1b7c7221 */ /* 0x100fe40000010000 */
[----:B------:R0:W2:Y:S01]  /*1540*/  @P2 LDS R179, [R148.X4+0x2b3c] ;  /* 0x002b3c0094b32984 */ /* 0x0000a20000004800 */
[----:B------:R-:W-:-:S02]  /*1550*/  FADD.FTZ R123, R28, R154 ;  /* 0x0000009a1c7b7221 */ /* 0x000fc40000010000 */
[--C-:B------:R-:W-:Y:S02]  /*1560*/  FADD.FTZ R122, R29, R154.reuse ;  /* 0x0000009a1d7a7221 */ /* 0x100fe40000010000 */
[--C-:B------:R-:W-:Y:S02]  /*1570*/  FADD.FTZ R121, R30, R154.reuse ;  /* 0x0000009a1e797221 */ /* 0x100fe40000010000 */
[--C-:B------:R-:W-:Y:S02]  /*1580*/  FADD.FTZ R120, R31, R154.reuse ;  /* 0x0000009a1f787221 */ /* 0x100fe40000010000 */
[--C-:B---3--:R-:W-:Y:S02]  /*1590*/  FADD.FTZ R163, R32, R154.reuse ;  /* 0x0000009a20a37221 */ /* 0x108fe40000010000 */
[----:B------:R-:W-:Y:S02]  /*15a0*/  FADD.FTZ R162, R33, R154 ;  /* 0x0000009a21a27221 */ /* 0x000fe40000010000 */
[----:B------:R-:W-:-:S02]  /*15b0*/  FMUL.FTZ R197, R49, R113 ;  /* 0x0000007131c57220 */ /* 0x000fc40000410000 */
[----:B------:R-:W-:Y:S02]  /*15c0*/  FADD.FTZ R113, R34, R154 ;  /* 0x0000009a22717221 */ /* 0x000fe40000010000 */
[-C--:B------:R-:W-:Y:S02]  /*15d0*/  FMUL.FTZ R180, R112, R178.reuse ;  /* 0x000000b270b47220 */ /* 0x080fe40000410000 */
[-C--:B------:R-:W-:Y:S02]  /*15e0*/  FMUL.FTZ R170, R127, R178.reuse ;  /* 0x000000b27faa7220 */ /* 0x080fe40000410000 */
[-C--:B------:R-:W-:Y:S02]  /*15f0*/  FMUL.FTZ R169, R126, R178.reuse ;  /* 0x000000b27ea97220 */ /* 0x080fe40000410000 */
[-C--:B------:R-:W-:Y:S01]  /*1600*/  FMUL.FTZ R168, R125, R178.reuse ;  /* 0x000000b27da87220 */ /* 0x080fe20000410000 */
[----:B------:R-:W3:Y:S01]  /*1610*/  MUFU.EX2 R180, R180 ;  /* 0x000000b400b47308 */ /* 0x000ee20000000800 */
[----:B------:R-:W-:-:S02]  /*1620*/  FMUL.FTZ R167, R124, R178 ;  /* 0x000000b27ca77220 */ /* 0x000fc40000410000 */
[-C--:B------:R-:W-:Y:S02]  /*1630*/  FMUL.FTZ R166, R123, R178.reuse ;  /* 0x000000b27ba67220 */ /* 0x080fe40000410000 */
[-C--:B-1----:R-:W-:Y:S02]  /*1640*/  FMUL.FTZ R165, R122, R178.reuse ;  /* 0x000000b27aa57220 */ /* 0x082fe40000410000 */
[-C--:B------:R-:W-:Y:S01]  /*1650*/  FMUL.FTZ R164, R121, R178.reuse ;  /* 0x000000b279a47220 */ /* 0x080fe20000410000 */
[----:B------:R-:W1:Y:S01]  /*1660*/  MUFU.EX2 R170, R170 ;  /* 0x000000aa00aa7308 */ /* 0x000e620000000800 */
[-C--:B------:R-:W-:Y:S02]  /*1670*/  FMUL.FTZ R174, R120, R178.reuse ;  /* 0x000000b278ae7220 */ /* 0x080fe40000410000 */
[-C--:B------:R-:W-:Y:S02]  /*1680*/  FMUL.FTZ R175, R163, R178.reuse ;  /* 0x000000b2a3af7220 */ /* 0x080fe40000410000 */
        /* <DEDUP_REMOVED lines=9> */
[----:B------:R-:W-:Y:S01]  /*1720*/  FMUL.FTZ R204, R38, R102 ;  /* 0x0000006626cc7220 */ /* 0x000fe20000410000 */
[----:B------:R-:W-:Y:S01]  /*1730*/  LOP3.LUT R102, R148, 0x1f, RZ, 0xc0, !PT ;  /* 0x0000001f94667812 */ /* 0x000fe200078ec0ff */
        /* <DEDUP_REMOVED lines=24> */
[----:B---3--:R-:W-:-:S05]  /*18c0*/  FFMA.FTZ R105, R180, R115, R107 ;  /* 0x00000073b4697223 */ /* 0x008fca000001006b */
[----:B------:R-:W3:Y:S08]  /*18d0*/  MUFU.EX2 R175, R175 ;  /* 0x000000af00af7308 */ /* 0x000ef00000000800 */
[----:B------:R-:W0:Y:S08]  /*18e0*/  MUFU.EX2 R184, R184 ;  /* 0x000000b800b87308 */ /* 0x000e300000000800 */
[----:B------:R-:W0:Y:S01]  /*18f0*/  MUFU.EX2 R178, R178 ;  /* 0x000000b200b27308 */ /* 0x000e220000000800 */
[----:B------:R-:W-:Y:S05]  /*1900*/  @P2 BRA `(.L_x_6415) ;  /* 0x0000007000002947 */ /* 0x000fea0003800000 */
[----:B-1234-:R-:W-:Y:S02]  /*1910*/  ISETP.NE.AND P3, PT, R136, c[0x0][0x174], PT ;  /* 0x00005d0088007a0c */ /* 0x01efe40003f65270 */
[----:B------:R-:W-:-:S11]  /*1920*/  MOV R179, 0x3f800000 ;  /* 0x3f80000000b37802 */ /* 0x000fd60000000f00 */
[----:B------:R-:W-:-:S04]  /*1930*/  @P3 LEA.HI R103, R136, R136, RZ, 0x1 ;  /* 0x0000008888673211 */ /* 0x000fc800078f08ff */
[----:B------:R-:W-:-:S04]  /*1940*/  @P3 LOP3.LUT R103, R103, 0xfffffe, RZ, 0xc0, !PT ;  /* 0x00fffffe67673812 */ /* 0x000fc800078ec0ff */
[----:B------:R-:W-:-:S04]  /*1950*/  @P3 IADD3 R106, -R103, R136, RZ ;  /* 0x00000088676a3210 */ /* 0x000fc80007ffe1ff */
[----:B------:R-:W-:-:S05]  /*1960*/  @P3 LEA R106, R106, R133, 0x8 ;  /* 0x000000856a6a3211 */ /* 0x000fca00078e40ff */
[----:B------:R1:W2:Y:S02]  /*1970*/  @P3 LDS R179, [R106.X4+0x2338] ;  /* 0x002338006ab33984 */ /* 0x0002a40000004800 */
.L_x_6415:
[----:B-1234-:R-:W-:Y:S05]  /*1980*/  BSYNC B0 ;  /* 0x0000000000007941 */ /* 0x01efea0003800000 */
.L_x_6414:
[----:B------:R-:W-:Y:S01]  /*1990*/  FMUL.FTZ R103, R180, R179 ;  /* 0x000000b3b4677220 */ /* 0x000fe20000410000 */
[----:B------:R-:W-:Y:S01]  /*19a0*/  ISETP.NE.AND P3, PT, R102, 0x1f, PT ;  /* 0x0000001f6600780c */ /* 0x000fe20003f65270 */
[----:B0-----:R-:W-:Y:S01]  /*19b0*/  FFMA.FTZ R105, R178, R105, R197 ;  /* 0x00000069b2697223 */ /* 0x001fe200000100c5 */
[----:B------:R-:W-:Y:S01]  /*19c0*/  ISETP.GE.U32.AND P4, PT, R102, 0x1e, PT ;  /* 0x0000001e6600780c */ /* 0x000fe20003f86070 */
[----:B------:R-:W-:Y:S01]  /*19d0*/  FMUL.FTZ R103, R178, R103 ;  /* 0x00000067b2677220 */ /* 0x000fe20000410000 */
[----:B------:R-:W-:Y:S01]  /*19e0*/  ISETP.GE.OR P0, PT, R136, c[0x0][0x174], P0 ;  /* 0x00005d0088007a0c */ /* 0x000fe20000706670 */
[C---:B------:R-:W-:Y:S01]  /*19f0*/  FFMA.FTZ R105, R184.reuse, R105, R193 ;  /* 0x00000069b8697223 */ /* 0x040fe200000100c1 */
[----:B-----5:R-:W-:Y:S01]  /*1a00*/  SHFL.IDX PT, R214, R177, RZ, 0x1f ;  /* 0x00001fffb1d67589 */ /* 0x020fe200000e0000 */
[----:B------:R-:W-:Y:S01]  /*1a10*/  FMUL.FTZ R106, R184, R103 ;  /* 0x00000067b86a7220 */ /* 0x000fe20000410000 */
[C---:B------:R-:W-:Y:S01]  /*1a20*/  ISETP.NE.AND P5, PT, R148.reuse, RZ, PT ;  /* 0x000000ff9400720c */ /* 0x040fe20003fa5270 */
[C---:B------:R-:W-:Y:S01]  /*1a30*/  FFMA.FTZ R105, R175.reuse, R105, R190 ;  /* 0x00000069af697223 */ /* 0x040fe200000100be */
[C---:B------:R-:W-:Y:S01]  /*1a40*/  IADD3 R231, R148.reuse, 0xc0, RZ ;  /* 0x000000c094e77810 */ /* 0x040fe20007ffe0ff */
[----:B------:R-:W-:Y:S01]  /*1a50*/  FMUL.FTZ R103, R175, R106 ;  /* 0x0000006aaf677220 */ /* 0x000fe20000410000 */
[----:B------:R-:W-:Y:S01]  /*1a60*/  IADD3 R233, R148, 0xe0, RZ ;  /* 0x000000e094e97810 */ /* 0x000fe20007ffe0ff */
[----:B------:R-:W-:Y:S01]  /*1a70*/  FMUL.FTZ R189, R104, R95 ;  /* 0x0000005f68bd7220 */ /* 0x000fe20000410000 */
[----:B------:R-:W-:Y:S01]  /*1a80*/  IADD3 R235, R148, 0x100, RZ ;  /* 0x0000010094eb7810 */ /* 0x000fe20007ffe0ff */
[----:B------:R-:W-:Y:S01]  /*1a90*/  FFMA.FTZ R104, R174, R105, R191 ;  /* 0x00000069ae687223 */ /* 0x000fe200000100bf */
[----:B------:R-:W-:Y:S01]  /*1aa0*/  IADD3 R237, R148, 0x120, RZ ;  /* 0x0000012094ed7810 */ /* 0x000fe20007ffe0ff */
        /* <DEDUP_REMOVED lines=9> */
[C---:B------:R-:W-:Y:S01]  /*1b40*/  IADD3 R247, R148.reuse, 0x1c0, RZ ;  /* 0x000001c094f77810 */ /* 0x040fe20007ffe0ff */
[C---:B------:R-:W-:Y:S01]  /*1b50*/  FFMA.FTZ R108, R165.reuse, R108, R198 ;  /* 0x0000006ca56c7223 */ /* 0x040fe200000100c6 */
[----:B------:R-:W-:Y:S01]  /*1b60*/  IADD3 R249, R148, 0x1e0, RZ ;  /* 0x000001e094f97810 */ /* 0x000fe20007ffe0ff */
[----:B------:R-:W-:Y:S01]  /*1b70*/  FMUL.FTZ R109, R165, R106 ;  /* 0x0000006aa56d7220 */ /* 0x000fe20000410000 */
        /* <DEDUP_REMOVED lines=12> */
[----:B------:R-:W-:Y:S02]  /*1c40*/  FMUL.FTZ R217, R217, R88 ;  /* 0x00000058d9d97220 */ /* 0x000fe40000410000 */
[----:B------:R-:W-:-:S02]  /*1c50*/  FFMA.FTZ R103, R171, R103, R206 ;  /* 0x00000067ab677223 */ /* 0x000fc400000100ce */
[----:B------:R-:W-:Y:S02]  /*1c60*/  FMUL.FTZ R104, R168, R105 ;  /* 0x00000069a8687220 */ /* 0x000fe40000410000 */
[C---:B------:R-:W-:Y:S02]  /*1c70*/  FFMA.FTZ R108, R169.reuse, R108, R200 ;  /* 0x0000006ca96c7223 */ /* 0x040fe400000100c8 */
[----:B------:R-:W-:Y:S02]  /*1c80*/  FMUL.FTZ R109, R169, R106 ;  /* 0x0000006aa96d7220 */ /* 0x000fe40000410000 */
[----:B------:R-:W-:Y:S02]  /*1c90*/  FMUL.FTZ R202, R202, R89 ;  /* 0x00000059caca7220 */ /* 0x000fe40000410000 */
[----:B------:R-:W-:Y:S02]  /*1ca0*/  FFMA.FTZ R103, R170, R103, R217 ;  /* 0x00000067aa677223 */ /* 0x000fe400000100d9 */
[----:B------:R-:W-:-:S02]  /*1cb0*/  FMUL.FTZ R105, R167, R104 ;  /* 0x00000068a7697220 */ /* 0x000fc40000410000 */
[C---:B------:R-:W-:Y:S02]  /*1cc0*/  FFMA.FTZ R108, R170.reuse, R108, R215 ;  /* 0x0000006caa6c7223 */ /* 0x040fe400000100d7 */
[----:B------:R-:W-:Y:S02]  /*1cd0*/  FMUL.FTZ R106, R170, R109 ;  /* 0x0000006daa6a7220 */ /* 0x000fe40000410000 */
        /* <DEDUP_REMOVED lines=8> */
[C---:B------:R-:W-:Y:S02]  /*1d60*/  FFMA.FTZ R108, R172.reuse, R108, R213 ;  /* 0x0000006cac6c7223 */ /* 0x040fe400000100d5 */
[----:B------:R-:W-:-:S02]  /*1d70*/  FMUL.FTZ R104, R172, R109 ;  /* 0x0000006dac687220 */ /* 0x000fc40000410000 */
[----:B------:R-:W-:Y:S02]  /*1d80*/  FMUL.FTZ R201, R201, R92 ;  /* 0x0000005cc9c97220 */ /* 0x000fe40000410000 */
[----:B------:R-:W-:Y:S02]  /*1d90*/  FFMA.FTZ R103, R167, R103, R194 ;  /* 0x00000067a7677223 */ /* 0x000fe400000100c2 */
[----:B------:R-:W-:Y:S02]  /*1da0*/  FMUL.FTZ R105, R164, R105 ;  /* 0x00000069a4697220 */ /* 0x000fe40000410000 */
[C---:B------:R-:W-:Y:S02]  /*1db0*/  FFMA.FTZ R210, R173.reuse, R108, R176 ;  /* 0x0000006cadd27223 */ /* 0x040fe400000100b0 */
[----:B------:R-:W-:Y:S02]  /*1dc0*/  FMUL.FTZ R199, R173, R104 ;  /* 0x00000068adc77220 */ /* 0x000fe40000410000 */
[----:B------:R-:W-:-:S02]  /*1dd0*/  FMUL.FTZ R188, R188, R93 ;  /* 0x0000005dbcbc7220 */ /* 0x000fc40000410000 */
[----:B------:R-:W-:Y:S01]  /*1de0*/  FFMA.FTZ R103, R166, R103, R201 ;  /* 0x00000067a6677223 */ /* 0x000fe200000100c9 */
[----:B------:R-:W-:Y:S01]  /*1df0*/  SHFL.DOWN PT, R106, R199, 0x1, 0x1f ;  /* 0x08201f00c76a7f89 */ /* 0x000fe200000e0000 */
[----:B------:R-:W-:Y:S02]  /*1e00*/  FMUL.FTZ R104, R174, R105 ;  /* 0x00000069ae687220 */ /* 0x000fe40000410000 */
[----:B------:R-:W-:Y:S01]  /*1e10*/  FMUL.FTZ R195, R195, R94 ;  /* 0x0000005ec3c37220 */ /* 0x000fe20000410000 */
[----:B------:R-:W0:Y:S01]  /*1e20*/  SHFL.DOWN PT, R105, R210, 0x1, 0x1f ;  /* 0x08201f00d2697f89 */ /* 0x000e2200000e0000 */
        /* <DEDUP_REMOVED lines=15> */
[C---:B------:R-:W-:Y:S02]  /*1f20*/  FFMA.FTZ R219, R180.reuse, R103, R187 ;  /* 0x00000067b4db7223 */ /* 0x040fe400000100bb */
[----:B------:R-:W-:Y:S01]  /*1f30*/  @P3 FMUL.FTZ R199, R199, R106 ;  /* 0x0000006ac7c73220 */ /* 0x000fe20000410000 */
[----:B------:R-:W0:Y:S01]  /*1f40*/  SHFL.DOWN PT, R103, R210, 0x2, 0x1f ;  /* 0x08401f00d2677f89 */ /* 0x000e2200000e0000 */
[----:B------:R-:W-:Y:S01]  /*1f50*/  FMUL.FTZ R114, R180, R101 ;  /* 0x00000065b4727220 */ /* 0x000fe20000410000 */
[----:B------:R-:W-:Y:S01]  /*1f60*/  ISETP.GE.AND P3, PT, R147, 0x1, PT ;  /* 0x000000019300780c */ /* 0x000fe20003f66270 */
[----:B------:R-:W-:Y:S01]  /*1f70*/  IMAD R212, R182, c[0x0][0x2b8], RZ ;  /* 0x0000ae00b6d47a24 */ /* 0x000fe200078e02ff */
[----:B------:R-:W1:Y:S01]  /*1f80*/  SHFL.UP PT, R100, R219, 0x1, RZ ;  /* 0x04200000db647989 */ /* 0x000e6200000e00ff */
[----:B------:R-:W-:Y:S02]  /*1f90*/  IMAD R227, R181, c[0x0][0x2c0], RZ ;  /* 0x0000b000b5e37a24 */ /* 0x000fe400078e02ff */
[----:B------:R-:W-:Y:S01]  /*1fa0*/  IMAD R205, R153, c[0x0][0x2bc], R212 ;  /* 0x0000af0099cd7a24 */ /* 0x000fe200078e02d4 */
[----:B------:R-:W2:Y:S01]  /*1fb0*/  SHFL.DOWN PT, R104, R199, 0x2, 0x1f ;  /* 0x08401f00c7687f89 */ /* 0x000ea200000e0000 */
[----:B------:R-:W-:-:S03]  /*1fc0*/  IMAD R227, R150, c[0x0][0x2c4], R227 ;  /* 0x0000b10096e37a24 */ /* 0x000fc600078e02e3 */
[----:B------:R-:W3:Y:S01]  /*1fd0*/  SHFL.UP PT, R101, R114, 0x1, RZ ;  /* 0x0420000072657989 */ /* 0x000ee200000e00ff */
[----:B0-----:R-:W-:Y:S02]  /*1fe0*/  @!P4 FFMA.FTZ R210, R199, R103, R210 ;  /* 0x00000067c7d2c223 */ /* 0x001fe400000100d2 */
[----:B-1----:R-:W-:-:S03]  /*1ff0*/  @P3 FFMA.FTZ R219, R114, R100, R219 ;  /* 0x0000006472db3223 */ /* 0x002fc600000100db */
[----:B------:R-:W0:Y:S01]  /*2000*/  SHFL.DOWN PT, R105, R210, 0x4, 0x1f ;  /* 0x08801f00d2697f89 */ /* 0x000e2200000e0000 */
[----:B--2---:R-:W-:-:S03]  /*2010*/  @!P4 FMUL.FTZ R199, R199, R104 ;  /* 0x00000068c7c7c220 */ /* 0x004fc60000410000 */
[----:B------:R-:W1:Y:S01]  /*2020*/  SHFL.UP PT, R100, R219, 0x2, RZ ;  /* 0x04400000db647989 */ /* 0x000e6200000e00ff */
[----:B------:R-:W-:Y:S01]  /*2030*/  ISETP.GE.U32.AND P4, PT, R102, 0x1c, PT ;  /* 0x0000001c6600780c */ /* 0x000fe20003f86070 */
[----:B---3--:R-:W-:Y:S02]  /*2040*/  @P3 FMUL.FTZ R114, R114, R101 ;  /* 0x0000006572723220 */ /* 0x008fe40000410000 */
[----:B------:R-:W2:Y:S01]  /*2050*/  SHFL.DOWN PT, R106, R199, 0x4, 0x1f ;  /* 0x08801f00c76a7f89 */ /* 0x000ea200000e0000 */
[----:B------:R-:W-:-:S03]  /*2060*/  ISETP.GE.AND P3, PT, R147, 0x2, PT ;  /* 0x000000029300780c */ /* 0x000fc60003f66270 */
[----:B------:R-:W3:Y:S06]  /*2070*/  SHFL.UP PT, R101, R114, 0x2, RZ ;  /* 0x0440000072657989 */ /* 0x000eec00000e00ff */
[----:B0-----:R-:W-:-:S04]  /*2080*/  @!P4 FFMA.FTZ R210, R199, R105, R210 ;  /* 0x00000069c7d2c223 */ /* 0x001fc800000100d2 */
[----:B-1----:R-:W-:Y:S01]  /*2090*/  @P3 FFMA.FTZ R219, R114, R100, R219 ;  /* 0x0000006472db3223 */ /* 0x002fe200000100db */
[----:B------:R-:W0:Y:S01]  /*20a0*/  SHFL.DOWN PT, R105, R210, 0x8, 0x1f ;  /* 0x09001f00d2697f89 */ /* 0x000e2200000e0000 */
[----:B------:R-:W-:Y:S01]  /*20b0*/  MOV R100, 0x3f800000 ;  /* 0x3f80000000647802 */ /* 0x000fe20000000f00 */
[----:B--2---:R-:W-:Y:S02]  /*20c0*/  @!P4 FMUL.FTZ R199, R199, R106 ;  /* 0x0000006ac7c7c220 */ /* 0x004fe40000410000 */
[----:B------:R-:W1:Y:S01]  /*20d0*/  SHFL.UP PT, R104, R219, 0x4, RZ ;  /* 0x04800000db687989 */ /* 0x000e6200000e00ff */
[----:B------:R-:W-:Y:S01]  /*20e0*/  ISETP.GE.U32.AND P4, PT, R102, 0x18, PT ;  /* 0x000000186600780c */ /* 0x000fe20003f86070 */
[----:B---3--:R-:W-:Y:S02]  /*20f0*/  @P3 FMUL.FTZ R114, R114, R101 ;  /* 0x0000006572723220 */ /* 0x008fe40000410000 */
[----:B------:R-:W2:Y:S01]  /*2100*/  SHFL.DOWN PT, R106, R199, 0x8, 0x1f ;  /* 0x09001f00c76a7f89 */ /* 0x000ea200000e0000 */
[----:B------:R-:W-:Y:S01]  /*2110*/  HFMA2.MMA R101, -RZ, RZ, 0, 0 ;  /* 0x00000000ff657435 */ /* 0x000fe200000001ff */
[----:B------:R-:W-:-:S02]  /*2120*/  ISETP.GE.AND P3, PT, R147, 0x4, PT ;  /* 0x000000049300780c */ /* 0x000fc40003f66270 */
[----:B------:R-:W3:Y:S07]  /*2130*/  SHFL.UP PT, R103, R114, 0x4, RZ ;  /* 0x0480000072677989 */ /* 0x000eee00000e00ff */
[----:B------:R-:W-:Y:S01]  /*2140*/  @!P0 LDS.64 R100, [R133.X8+0x2bb8] ;  /* 0x002bb80085648984 */ /* 0x000fe20000008a00 */
[----:B------:R-:W-:Y:S01]  /*2150*/  ISETP.GE.AND P0, PT, R147, 0x8, PT ;  /* 0x000000089300780c */ /* 0x000fe20003f06270 */
[----:B0-----:R-:W-:Y:S01]  /*2160*/  @!P4 FFMA.FTZ R210, R199, R105, R210 ;  /* 0x00000069c7d2c223 */ /* 0x001fe200000100d2 */
[----:B------:R-:W-:Y:S01]  /*2170*/  HFMA2.MMA R105, -RZ, RZ, 0, 0 ;  /* 0x00000000ff697435 */ /* 0x000fe200000001ff */
[----:B-1----:R-:W-:-:S03]  /*2180*/  @P3 FFMA.FTZ R219, R114, R104, R219 ;  /* 0x0000006872db3223 */ /* 0x002fc600000100db */
[----:B------:R-:W0:Y:S01]  /*2190*/  SHFL.DOWN PT, R110, R210, 0x10, 0x1f ;  /* 0x0a001f00d26e7f89 */ /* 0x000e2200000e0000 */
[----:B--2---:R-:W-:-:S03]  /*21a0*/  @!P4 FMUL.FTZ R199, R199, R106 ;  /* 0x0000006ac7c7c220 */ /* 0x004fc60000410000 */
[----:B------:R-:W1:Y:S01]  /*21b0*/  SHFL.UP PT, R104, R219, 0x8, RZ ;  /* 0x05000000db687989 */ /* 0x000e6200000e00ff */
[----:B---3--:R-:W-:-:S03]  /*21c0*/  @P3 FMUL.FTZ R114, R114, R103 ;  /* 0x0000006772723220 */ /* 0x008fc60000410000 */
[----:B------:R-:W2:Y:S01]  /*21d0*/  SHFL.DOWN PT, R108, R199, 0x10, 0x1f ;  /* 0x0a001f00c76c7f89 */ /* 0x000ea200000e0000 */
[----:B------:R-:W-:Y:S01]  /*21e0*/  ISETP.GE.U32.AND P3, PT, R102, 0x10, PT ;  /* 0x000000106600780c */ /* 0x000fe20003f66070 */
[----:B------:R-:W-:Y:S02]  /*21f0*/  IMAD R102, R182, c[0x0][0x298], RZ ;  /* 0x0000a600b6667a24 */ /* 0x000fe400078e02ff */
[----:B------:R-:W3:Y:S02]  /*2200*/  SHFL.UP PT, R103, R114, 0x8, RZ ;  /* 0x0500000072677989 */ /* 0x000ee400000e00ff */
[----:B------:R-:W-:-:S08]  /*2210*/  IMAD R111, R153, c[0x0][0x29c], R102 ;  /* 0x0000a700996f7a24 */ /* 0x000fd000078e0266 */
[----:B0-----:R-:W-:Y:S02]  /*2220*/  @!P3 FFMA.FTZ R210, R199, R110, R210 ;  /* 0x0000006ec7d2b223 */ /* 0x001fe400000100d2 */
[----:B-1----:R-:W-:-:S03]  /*2230*/  @P0 FFMA.FTZ R219, R114, R104, R219 ;  /* 0x0000006872db0223 */ /* 0x002fc600000100db */
[----:B------:R-:W-:Y:S01]  /*2240*/  SHFL.DOWN PT, R222, R210, 0x1, 0x1f ;  /* 0x08201f00d2de7f89 */ /* 0x000fe200000e0000 */
[----:B------:R-:W-:Y:S01]  /*2250*/  MOV R104, R148 ;  /* 0x0000009400687202 */ /* 0x000fe20000000f00 */
[----:B--2---:R-:W-:Y:S02]  /*2260*/  @!P3 FMUL.FTZ R199, R199, R108 ;  /* 0x0000006cc7c7b220 */ /* 0x004fe40000410000 */
[----:B------:R-:W0:Y:S01]  /*2270*/  SHFL.UP PT, R106, R219, 0x10, RZ ;  /* 0x06000000db6a7989 */ /* 0x000e2200000e00ff */
[----:B---3--:R-:W-:-:S03]  /*2280*/  @P0 FMUL.FTZ R114, R114, R103 ;  /* 0x0000006772720220 */ /* 0x008fc60000410000 */
[----:B------:R-:W-:Y:S01]  /*2290*/  SHFL.IDX PT, R216, R101, RZ, 0x1f ;  /* 0x00001fff65d87589 */ /* 0x000fe200000e0000 */
[----:B------:R-:W-:Y:S01]  /*22a0*/  ISETP.GE.AND P0, PT, R147, 0x10, PT ;  /* 0x000000109300780c */ /* 0x000fe20003f06270 */
[C-C-:B------:R-:W-:Y:S02]  /*22b0*/  IMAD.WIDE.U32 R102, R153.reuse, c[0x0][0x298], R104.reuse ;  /* 0x0000a60099667a25 */ /* 0x140fe400078e0068 */
[----:B------:R-:W1:Y:S02]  /*22c0*/  SHFL.DOWN PT, R229, R199, 0x1, 0x1f ;  /* 0x08201f00c7e57f89 */ /* 0x000e6400000e0000 */
[----:B------:R-:W-:Y:S01]  /*22d0*/  IMAD.WIDE.U32 R104, R153, c[0x0][0x2b8], R104 ;  /* 0x0000ae0099687a25 */ /* 0x000fe200078e0068 */
[----:B------:R-:W-:Y:S01]  /*22e0*/  IADD3 R103, R103, R111, RZ ;  /* 0x0000006f67677210 */ /* 0x000fe20007ffe0ff */
[----:B------:R-:W2:Y:S02]  /*22f0*/  SHFL.UP PT, R109, R114, 0x10, RZ ;  /* 0x06000000726d7989 */ /* 0x000ea400000e00ff */
[----:B------:R-:W-:Y:S01]  /*2300*/  IMAD R111, R181, c[0x0][0x2a0], RZ ;  /* 0x0000a800b56f7a24 */ /* 0x000fe200078e02ff */
[----:B------:R-:W-:Y:S01]  /*2310*/  IADD3 R105, R105, R205, RZ ;  /* 0x000000cd69697210 */ /* 0x000fe20007ffe0ff */
[----:B------:R-:W-:Y:S01]  /*2320*/  IMAD.WIDE.U32 R102, R150, c[0x0][0x2a0], R102 ;  /* 0x0000a80096667a25 */ /* 0x000fe200078e0066 */
[----:B------:R-:W-:Y:S01]  /*2330*/  LEA R205, R136, 0xfffffe00, 0x9 ;  /* 0xfffffe0088cd7811 */ /* 0x000fe200078e48ff */
[----:B------:R-:W-:Y:S02]  /*2340*/  SHFL.IDX PT, R210, R210, RZ, 0x1f ;  /* 0x00001fffd2d27589 */ /* 0x000fe400000e0000 */
[----:B------:R-:W-:-:S02]  /*2350*/  IMAD R225, R150, c[0x0][0x2a4], R111 ;  /* 0x0000a90096e17a24 */ /* 0x000fc400078e026f */
[----:B------:R-:W-:Y:S01]  /*2360*/  IMAD.WIDE.U32 R110, R150, c[0x0][0x2c0], R104 ;  /* 0x0000b000966e7a25 */ /* 0x000fe200078e0068 */
[----:B------:R-:W-:Y:S02]  /*2370*/  LEA R104, P3, R102, c[0x0][0x318], 0x2 ;  /* 0x0000c60066687a11 */ /* 0x000fe400078610ff */
[----:B------:R-:W-:Y:S01]  /*2380*/  IADD3 R220, R103, R225, RZ ;  /* 0x000000e167dc7210 */ /* 0x000fe20007ffe0ff */
[----:B0-----:R-:W-:Y:S01]  /*2390*/  @P0 FFMA.FTZ R219, R114, R106, R219 ;  /* 0x0000006a72db0223 */ /* 0x001fe200000100db */
[----:B------:R-:W-:Y:S02]  /*23a0*/  IADD3 R218, R111, R227, RZ ;  /* 0x000000e36fda7210 */ /* 0x000fe40007ffe0ff */
[----:B------:R-:W-:Y:S02]  /*23b0*/  LEA.HI.X R105, R102, c[0x0][0x31c], R220, 0x2, P3 ;  /* 0x0000c70066697a11 */ /* 0x000fe400018f14dc */
[----:B------:R-:W-:Y:S01]  /*23c0*/  SHF.R.S32.HI R111, RZ, 0x1f, R205 ;  /* 0x0000001fff6f7819 */ /* 0x000fe200000114cd */
[----:B-1----:R-:W-:Y:S01]  /*23d0*/  @P2 FFMA.FTZ R216, R229, R216, R222 ;  /* 0x000000d8e5d82223 */ /* 0x002fe200000100de */
[----:B------:R-:W-:Y:S01]  /*23e0*/  SHFL.UP PT, R219, R219, 0x1, RZ ;  /* 0x04200000dbdb7989 */ /* 0x000fe200000e00ff */
[C---:B------:R-:W-:Y:S01]  /*23f0*/  IADD3 R106, P2, R205.reuse, R110, RZ ;  /* 0x0000006ecd6a7210 */ /* 0x040fe20007f5e0ff */
[----:B--2---:R-:W-:Y:S01]  /*2400*/  @P0 FMUL.FTZ R114, R114, R109 ;  /* 0x0000006d72720220 */ /* 0x004fe20000410000 */
[----:B------:R-:W-:Y:S01]  /*2410*/  IADD3 R108, P0, R205, R102, RZ ;  /* 0x00000066cd6c7210 */ /* 0x000fe20007f1e0ff */
[----:B------:R-:W-:Y:S01]  /*2420*/  FFMA.FTZ R179, R216, R179, R115 ;  /* 0x000000b3d8b37223 */ /* 0x000fe20000010073 */
[----:B------:R-:W-:Y:S01]  /*2430*/  LEA R102, P3, R110, c[0x0][0x320], 0x2 ;  /* 0x0000c8006e667a11 */ /* 0x000fe200078610ff */
[----:B------:R-:W-:Y:S01]  /*2440*/  SHFL.IDX PT, R216, R199, RZ, 0x1f ;  /* 0x00001fffc7d87589 */ /* 0x000fe200000e0000 */
[C---:B------:R-:W-:Y:S01]  /*2450*/  IADD3.X R109, R111.reuse, R220, RZ, P0, !PT ;  /* 0x000000dc6f6d7210 */ /* 0x040fe200007fe4ff */
[----:B------:R-:W-:Y:S01]  /*2460*/  FFMA.FTZ R177, R180, R179, R107 ;  /* 0x000000b3b4b17223 */ /* 0x000fe2000001006b */
[----:B------:R-:W-:Y:S01]  /*2470*/  IADD3.X R107, R111, R218, RZ, P2, !PT ;  /* 0x000000da6f6b7210 */ /* 0x000fe200017fe4ff */
[----:B------:R0:W1:Y:S01]  /*2480*/  SHFL.UP PT, R212, R114, 0x1, RZ ;  /* 0x0420000072d47989 */ /* 0x00006200000e00ff */
[----:B------:R-:W-:Y:S01]  /*2490*/  LEA.HI.X R103, R110, c[0x0][0x324], R218, 0x2, P3 ;  /* 0x0000c9006e677a11 */ /* 0x000fe200018f14da */
[----:B------:R-:W-:Y:S01]  /*24a0*/  FFMA.FTZ R115, R178, R177, R197 ;  /* 0x000000b1b2737223 */ /* 0x000fe200000100c5 */
[----:B------:R-:W-:Y:S01]  /*24b0*/  SHF.L.U64.HI R218, R131, 0x2, R128 ;  /* 0x0000000283da7819 */ /* 0x000fe20000010280 */
[----:B------:R-:W-:Y:S01]  /*24c0*/  IMAD R111, R135, -0x200, R152 ;  /* 0xfffffe00876f7824 */ /* 0x000fe200078e0298 */
[----:B------:R-:W-:-:S02]  /*24d0*/  SHF.L.U32 R225, R131, 0x2, RZ ;  /* 0x0000000283e17819 */ /* 0x000fc400000006ff */
[----:B------:R-:W-:Y:S01]  /*24e0*/  IADD3 R205, -R205, c[0x0][0x168], -R148 ;  /* 0x00005a00cdcd7a10 */ /* 0x000fe20007ffe994 */
[----:B0-----:R-:W-:Y:S02]  /*24f0*/  FFMA.FTZ R114, R184, R115, R193 ;  /* 0x00000073b8727223 */ /* 0x001fe400000100c1 */
[----:B------:R-:W-:Y:S01]  /*2500*/  IMAD.WIDE R104, R111, 0x4, R104 ;  /* 0x000000046f687825 */ /* 0x000fe200078e0268 */
[C---:B------:R-:W-:Y:S02]  /*2510*/  ISETP.GE.AND P0, PT, R205.reuse, 0x1, PT ;  /* 0x00000001cd00780c */ /* 0x040fe40003f06270 */
[----:B------:R-:W-:Y:S01]  /*2520*/  ISETP.GE.AND P2, PT, R205, 0x41, PT ;  /* 0x00000041cd00780c */ /* 0x000fe20003f46270 */
[----:B------:R-:W-:Y:S02]  /*2530*/  FFMA.FTZ R193, R175, R114, R190 ;  /* 0x00000072afc17223 */ /* 0x000fe400000100be */
[----:B------:R-:W-:-:S04]  /*2540*/  IMAD.WIDE R110, R111, 0x4, R102 ;  /* 0x000000046f6e7825 */ /* 0x000fc800078e0266 */
[----:B------:R-:W-:Y:S02]  /*2550*/  FFMA.FTZ R191, R174, R193, R191 ;  /* 0x000000c1aebf7223 */ /* 0x000fe400000100bf */
[----:B------:R-:W-:Y:S02]  /*2560*/  IMAD R102, R218, c[0x0][0x2b0], RZ ;  /* 0x0000ac00da667a24 */ /* 0x000fe400078e02ff */
[----:B------:R-:W-:Y:S02]  /*2570*/  FFMA.FTZ R190, R164, R191, R203 ;  /* 0x000000bfa4be7223 */ /* 0x000fe400000100cb */
[----:B-1----:R-:W-:Y:S01]  /*2580*/  @P1 FFMA.FTZ R214, R212, R214, R219 ;  /* 0x000000d6d4d61223 */ /* 0x002fe200000100db */
[----:B------:R-:W-:Y:S01]  /*2590*/  ISETP.GE.AND P1, PT, R205, 0x21, PT ;  /* 0x00000021cd00780c */ /* 0x000fe20003f26270 */
[C---:B------:R-:W-:Y:S02]  /*25a0*/  IMAD R199, R225.reuse, c[0x0][0x2b4], R102 ;  /* 0x0000ad00e1c77a24 */ /* 0x040fe400078e0266 */
[----:B------:R-:W-:-:S04]  /*25b0*/  IMAD.WIDE.U32 R102, R225, c[0x0][0x2b0], R104 ;  /* 0x0000ac00e1667a25 */ /* 0x000fc800078e0068 */
[----:B------:R-:W-:Y:S02]  /*25c0*/  FFMA.FTZ R203, R165, R190, R198 ;  /* 0x000000bea5cb7223 */ /* 0x000fe400000100c6 */
[----:B------:R-:W-:Y:S01]  /*25d0*/  IMAD.WIDE.U32 R104, R225, c[0x0][0x2d0], R110 ;  /* 0x0000b400e1687a25 */ /* 0x000fe200078e006e */
[----:B------:R-:W-:-:S03]  /*25e0*/  SHF.L.U32 R111, R148, 0x4, RZ ;  /* 0x00000004946f7819 */ /* 0x000fc600000006ff */
[----:B------:R-:W-:Y:S01]  /*25f0*/  FFMA.FTZ R110, R192, R214, R223 ;  /* 0x000000d6c06e7223 */ /* 0x000fe200000100df */
[----:B------:R-:W-:Y:S01]  /*2600*/  P2R R192, PR, RZ, 0x20 ;  /* 0x00000020ffc07803 */ /* 0x000fe20000000000 */
[----:B------:R-:W-:Y:S01]  /*2610*/  FFMA.FTZ R192, R166, R203, R207 ;  /* 0x000000cba6c07223 */ /* 0x000fe200000100cf */
[----:B------:R-:W-:Y:S01]  /*2620*/  LEA.HI.SX32 R111, R111, R111, 0x1b ;  /* 0x0000006f6f6f7211 */ /* 0x000fe200078fdaff */
[----:B------:R-:W-:Y:S02]  /*2630*/  FMUL.FTZ R212, R162, R115 ;  /* 0x00000073a2d47220 */ /* 0x000fe40000410000 */
[----:B------:R-:W-:Y:S02]  /*2640*/  FFMA.FTZ R207, R167, R192, R196 ;  /* 0x000000c0a7cf7223 */ /* 0x000fe400000100c4 */
[----:B------:R-:W-:Y:S02]  /*2650*/  FFMA.FTZ R101, R216, R101, R210 ;  /* 0x00000065d8657223 */ /* 0x000fe400000100d2 */
[----:B------:R-:W-:-:S02]  /*2660*/  FFMA.FTZ R196, R168, R207, R209 ;  /* 0x000000cfa8c47223 */ /* 0x000fc400000100d1 */
[----:B------:R-:W-:Y:S02]  /*2670*/  FMUL.FTZ R210, R113, R177 ;  /* 0x000000b171d27220 */ /* 0x000fe40000410000 */
[----:B------:R-:W-:Y:S02]  /*2680*/  FFMA.FTZ R209, R169, R196, R200 ;  /* 0x000000c4a9d17223 */ /* 0x000fe400000100c8 */
[----:B------:R-:W-:Y:S02]  /*2690*/  FMUL.FTZ R100, R216, R100 ;  /* 0x00000064d8647220 */ /* 0x000fe40000410000 */
[----:B------:R-:W-:Y:S02]  /*26a0*/  FFMA.FTZ R200, R170, R209, R215 ;  /* 0x000000d1aac87223 */ /* 0x000fe400000100d7 */
[----:B------:R-:W-:Y:S01]  /*26b0*/  FMUL.FTZ R216, R17, R212 ;  /* 0x000000d411d87220 */ /* 0x000fe20000410000 */
[----:B------:R-:W-:Y:S01]  /*26c0*/  @!P5 STS.64 [R133.X8+0x2bb8], R100 ;  /* 0x002bb8648500d388 */ /* 0x000fe20000008a00 */
[----:B------:R-:W-:-:S02]  /*26d0*/  FFMA.FTZ R215, R171, R200, R204 ;  /* 0x000000c8abd77223 */ /* 0x000fc400000100cc */
[----:B------:R-:W-:Y:S01]  /*26e0*/  FMUL.FTZ R198, R112, R179 ;  /* 0x000000b370c67220 */ /* 0x000fe20000410000 */
[----:B------:R0:W-:Y:S01]  /*26f0*/  STS [R111.X4+0x10b4], R216 ;  /* 0x0010b4d86f007388 */ /* 0x0001e20000004800 */
[----:B------:R-:W-:Y:S02]  /*2700*/  FFMA.FTZ R213, R172, R215, R213 ;  /* 0x000000d7acd57223 */ /* 0x000fe400000100d5 */
[----:B------:R-:W-:Y:S02]  /*2710*/  FMUL.FTZ R220, R18, R210 ;  /* 0x000000d212dc7220 */ /* 0x000fe40000410000 */
[----:B------:R-:W-:Y:S02]  /*2720*/  FFMA.FTZ R219, R173, R213, R176 ;  /* 0x000000d5addb7223 */ /* 0x000fe400000100b0 */
[----:B------:R-:W-:Y:S01]  /*2730*/  IMAD R197, R218, c[0x0][0x2d0], RZ ;  /* 0x0000b400dac57a24 */ /* 0x000fe200078e02ff */
[----:B------:R1:W-:Y:S01]  /*2740*/  STS [R111.X4+0x10b8], R220 ;  /* 0x0010b8dc6f007388 */ /* 0x0003e20000004800 */
[----:B------:R-:W-:-:S02]  /*2750*/  FMUL.FTZ R218, R121, R191 ;  /* 0x000000bf79da7220 */ /* 0x000fc40000410000 */
[----:B------:R-:W-:Y:S02]  /*2760*/  FFMA.FTZ R204, R173, R110, R208 ;  /* 0x0000006eadcc7223 */ /* 0x000fe400000100d0 */
[----:B------:R-:W-:Y:S02]  /*2770*/  FMUL.FTZ R222, R19, R198 ;  /* 0x000000c613de7220 */ /* 0x000fe40000410000 */
[----:B------:R-:W-:Y:S02]  /*2780*/  FADD.FTZ R173, -R223, R110 ;  /* 0x0000006edfad7221 */ /* 0x000fe40000010100 */
[----:B0-----:R-:W-:Y:S01]  /*2790*/  FMUL.FTZ R216, R129, R219 ;  /* 0x000000db81d87220 */ /* 0x001fe20000410000 */
[----:B------:R0:W-:Y:S01]  /*27a0*/  STS [R111.X4+0x10bc], R222 ;  /* 0x0010bcde6f007388 */ /* 0x0001e20000004800 */
[----:B-1----:R-:W-:Y:S02]  /*27b0*/  FMUL.FTZ R220, R14, R218 ;  /* 0x000000da0edc7220 */ /* 0x002fe40000410000 */
[----:B------:R-:W-:-:S02]  /*27c0*/  FFMA.FTZ R100, R172, R204, R221 ;  /* 0x000000ccac647223 */ /* 0x000fc400000100dd */
[----:B------:R-:W-:Y:S01]  /*27d0*/  FADD.FTZ R172, -R208, R204 ;  /* 0x000000ccd0ac7221 */ /* 0x000fe20000010100 */
[----:B------:R1:W-:Y:S01]  /*27e0*/  STS [R111.X4+0x10a8], R220 ;  /* 0x0010a8dc6f007388 */ /* 0x0003e20000004800 */
[----:B------:R-:W-:Y:S02]  /*27f0*/  FMUL.FTZ R208, R160, R213 ;  /* 0x000000d5a0d07220 */ /* 0x000fe40000410000 */
[----:B------:R-:W-:Y:S02]  /*2800*/  FFMA.FTZ R101, R173, R216, RZ ;  /* 0x000000d8ad657223 */ /* 0x000fe400000100ff */
[----:B0-----:R-:W-:Y:S02]  /*2810*/  FMUL.FTZ R222, R122, R190 ;  /* 0x000000be7ade7220 */ /* 0x001fe40000410000 */
[----:B------:R-:W-:Y:S02]  /*2820*/  FFMA.FTZ R176, R171, R100, R206 ;  /* 0x00000064abb07223 */ /* 0x000fe400000100ce */
[----:B------:R-:W-:-:S02]  /*2830*/  FADD.FTZ R171, -R221, R100 ;  /* 0x00000064ddab7221 */ /* 0x000fc40000010100 */
[----:B-1----:R-:W-:Y:S02]  /*2840*/  FMUL.FTZ R220, R159, R215 ;  /* 0x000000d79fdc7220 */ /* 0x002fe40000410000 */
[----:B------:R-:W-:Y:S02]  /*2850*/  FFMA.FTZ R221, R172, R208, R101 ;  /* 0x000000d0acdd7223 */ /* 0x000fe40000010065 */
[----:B------:R-:W-:Y:S02]  /*2860*/  FMUL.FTZ R214, R120, R193 ;  /* 0x000000c178d67220 */ /* 0x000fe40000410000 */
[----:B------:R-:W-:Y:S02]  /*2870*/  FMUL.FTZ R224, R13, R222 ;  /* 0x000000de0de07220 */ /* 0x000fe40000410000 */
[----:B------:R-:W-:Y:S02]  /*2880*/  FFMA.FTZ R101, R170, R176, R217 ;  /* 0x000000b0aa657223 */ /* 0x000fe400000100d9 */
[----:B------:R-:W-:Y:S01]  /*2890*/  FADD.FTZ R170, -R206, R176 ;  /* 0x000000b0ceaa7221 */ /* 0x000fe20000010100 */
[----:B------:R0:W-:Y:S01]  /*28a0*/  STS [R111.X4+0x10a4], R224 ;  /* 0x0010a4e06f007388 */ /* 0x0001e20000004800 */
[----:B------:R-:W-:-:S02]  /*28b0*/  FMUL.FTZ R206, R158, R200 ;  /* 0x000000c89ece7220 */ /* 0x000fc40000410000 */
[----:B------:R-:W-:Y:S02]  /*28c0*/  FFMA.FTZ R223, R171, R220, R221 ;  /* 0x000000dcabdf7223 */ /* 0x000fe400000100dd */
[----:B------:R-:W-:Y:S02]  /*28d0*/  FMUL.FTZ R226, R15, R214 ;  /* 0x000000d60fe27220 */ /* 0x000fe40000410000 */
[----:B------:R-:W-:Y:S02]  /*28e0*/  FFMA.FTZ R169, R169, R101, R202 ;  /* 0x00000065a9a97223 */ /* 0x000fe400000100ca */
[----:B------:R-:W-:Y:S01]  /*28f0*/  FADD.FTZ R217, -R217, R101 ;  /* 0x00000065d9d97221 */ /* 0x000fe20000010100 */
[----:B------:R1:W-:Y:S01]  /*2900*/  STS [R111.X4+0x10ac], R226 ;  /* 0x0010ace26f007388 */ /* 0x0003e20000004800 */
[----:B------:R-:W-:Y:S02]  /*2910*/  FMUL.FTZ R221, R127, R209 ;  /* 0x000000d17fdd7220 */ /* 0x000fe40000410000 */
[----:B0-----:R-:W-:-:S02]  /*2920*/  FFMA.FTZ R224, R170, R206, R223 ;  /* 0x000000ceaae07223 */ /* 0x001fc400000100df */
[----:B------:R-:W-:Y:S02]  /*2930*/  FMUL.FTZ R227, R163, R114 ;  /* 0x00000072a3e37220 */ /* 0x000fe40000410000 */
[----:B------:R-:W-:Y:S02]  /*2940*/  FFMA.FTZ R168, R168, R169, R211 ;  /* 0x000000a9a8a87223 */ /* 0x000fe400000100d3 */
[----:B------:R-:W-:Y:S02]  /*2950*/  FADD.FTZ R202, -R202, R169 ;  /* 0x000000a9caca7221 */ /* 0x000fe40000010100 */
[----:B-1----:R-:W-:Y:S02]  /*2960*/  FMUL.FTZ R226, R126, R196 ;  /* 0x000000c47ee27220 */ /* 0x002fe40000410000 */
[----:B------:R-:W-:Y:S02]  /*2970*/  FFMA.FTZ R223, R217, R221, R224 ;  /* 0x000000ddd9df7223 */ /* 0x000fe400000100e0 */
[----:B------:R-:W-:-:S02]  /*2980*/  FMUL.FTZ R228, R16, R227 ;  /* 0x000000e310e47220 */ /* 0x000fc40000410000 */
[----:B------:R-:W-:Y:S02]  /*2990*/  FFMA.FTZ R167, R167, R168, R194 ;  /* 0x000000a8a7a77223 */ /* 0x000fe400000100c2 */
[----:B------:R-:W-:Y:S01]  /*29a0*/  FADD.FTZ R211, -R211, R168 ;  /* 0x000000a8d3d37221 */ /* 0x000fe20000010100 */
[----:B------:R0:W-:Y:S01]  /*29b0*/  STS [R111.X4+0x10b0], R228 ;  /* 0x0010b0e46f007388 */ /* 0x0001e20000004800 */
[----:B------:R-:W-:Y:S02]  /*29c0*/  FMUL.FTZ R229, R125, R207 ;  /* 0x000000cf7de57220 */ /* 0x000fe40000410000 */
[----:B------:R-:W-:Y:S02]  /*29d0*/  FFMA.FTZ R224, R202, R226, R223 ;  /* 0x000000e2cae07223 */ /* 0x000fe400000100df */
[----:B------:R-:W-:Y:S02]  /*29e0*/  FADD.FTZ R194, -R194, R167 ;  /* 0x000000a7c2c27221 */ /* 0x000fe40000010100 */
[----:B------:R-:W-:-:S02]  /*29f0*/  FFMA.FTZ R223, R211, R229, R224 ;  /* 0x000000e5d3df7223 */ /* 0x000fc400000100e0 */
[----:B------:R-:W-:Y:S02]  /*2a00*/  FFMA.FTZ R166, R166, R167, R201 ;  /* 0x000000a7a6a67223 */ /* 0x000fe400000100c9 */
[----:B0-----:R-:W-:Y:S02]  /*2a10*/  FMUL.FTZ R228, R124, R192 ;  /* 0x000000c07ce47220 */ /* 0x001fe40000410000 */
[----:B------:R-:W-:Y:S02]  /*2a20*/  IMAD R197, R225, c[0x0][0x2d4], R197 ;  /* 0x0000b500e1c57a24 */ /* 0x000fe400078e02c5 */
[-C--:B------:R-:W-:Y:S02]  /*2a30*/  FMUL.FTZ R230, R11, R228.reuse ;  /* 0x000000e40be67220 */ /* 0x080fe40000410000 */
[----:B------:R-:W-:Y:S02]  /*2a40*/  FMUL.FTZ R225, R123, R203 ;  /* 0x000000cb7be17220 */ /* 0x000fe40000410000 */
[----:B------:R-:W-:Y:S01]  /*2a50*/  FFMA.FTZ R228, R194, R228, R223 ;  /* 0x000000e4c2e47223 */ /* 0x000fe200000100df */
[----:B------:R-:W-:Y:S01]  /*2a60*/  STS [R111.X4+0x109c], R230 ;  /* 0x00109ce66f007388 */ /* 0x000fe20000004800 */
[----:B------:R-:W-:-:S02]  /*2a70*/  FADD.FTZ R201, -R201, R166 ;  /* 0x000000a6c9c97221 */ /* 0x000fc40000010100 */
[----:B------:R-:W-:Y:S02]  /*2a80*/  FFMA.FTZ R224, R165, R166, R188 ;  /* 0x000000a6a5e07223 */ /* 0x000fe400000100bc */
[-C--:B------:R-:W-:Y:S02]  /*2a90*/  FMUL.FTZ R236, R12, R225.reuse ;  /* 0x000000e10cec7220 */ /* 0x080fe40000410000 */
[----:B------:R-:W-:Y:S02]  /*2aa0*/  FFMA.FTZ R165, R201, R225, R228 ;  /* 0x000000e1c9a57223 */ /* 0x000fe400000100e4 */
[----:B------:R-:W-:Y:S01]  /*2ab0*/  FADD.FTZ R188, -R188, R224 ;  /* 0x000000e0bcbc7221 */ /* 0x000fe20000010100 */
[----:B------:R0:W-:Y:S01]  /*2ac0*/  STS [R111.X4+0x10a0], R236 ;  /* 0x0010a0ec6f007388 */ /* 0x0001e20000004800 */
[----:B------:R-:W-:Y:S02]  /*2ad0*/  FFMA.FTZ R225, R164, R224, R195 ;  /* 0x000000e0a4e17223 */ /* 0x000fe400000100c3 */
[----:B------:R-:W-:-:S02]  /*2ae0*/  FMUL.FTZ R232, R9, R226 ;  /* 0x000000e209e87220 */ /* 0x000fc40000410000 */
[----:B------:R-:W-:Y:S01]  /*2af0*/  FMUL.FTZ R234, R10, R229 ;  /* 0x000000e50aea7220 */ /* 0x000fe20000410000 */
[----:B------:R-:W-:Y:S01]  /*2b00*/  IADD3 R229, R148, 0xa0, RZ ;  /* 0x000000a094e57810 */ /* 0x000fe20007ffe0ff */
[----:B------:R-:W-:Y:S01]  /*2b10*/  FFMA.FTZ R165, R188, R222, R165 ;  /* 0x000000debca57223 */ /* 0x000fe200000100a5 */
[----:B------:R-:W-:Y:S01]  /*2b20*/  STS [R111.X4+0x1094], R232 ;  /* 0x001094e86f007388 */ /* 0x000fe20000004800 */
[----:B------:R-:W-:Y:S01]  /*2b30*/  FADD.FTZ R195, -R195, R225 ;  /* 0x000000e1c3c37221 */ /* 0x000fe20000010100 */
[----:B0-----:R-:W-:Y:S01]  /*2b40*/  LEA.HI.SX32 R236, R148, R148, 0x1b ;  /* 0x0000009494ec7211 */ /* 0x001fe200078fdaff */
[----:B------:R-:W-:Y:S01]  /*2b50*/  FFMA.FTZ R226, R174, R225, R189 ;  /* 0x000000e1aee27223 */ /* 0x000fe200000100bd */
[----:B------:R0:W-:Y:S01]  /*2b60*/  STS [R111.X4+0x1098], R234 ;  /* 0x001098ea6f007388 */ /* 0x0001e20000004800 */
[----:B------:R-:W-:Y:S01]  /*2b70*/  FMUL.FTZ R164, R8, R221 ;  /* 0x000000dd08a47220 */ /* 0x000fe20000410000 */
[----:B------:R-:W-:Y:S01]  /*2b80*/  IADD3 R221, R148, 0x40, RZ ;  /* 0x0000004094dd7810 */ /* 0x000fe20007ffe0ff */
[----:B------:R-:W-:Y:S01]  /*2b90*/  FMUL.FTZ R206, R7, R206 ;  /* 0x000000ce07ce7220 */ /* 0x000fe20000410000 */
[----:B------:R-:W-:Y:S01]  /*2ba0*/  LEA.HI.SX32 R174, R247, R148, 0x1b ;  /* 0x00000094f7ae7211 */ /* 0x000fe200078fdaff */
[----:B------:R-:W-:Y:S01]  /*2bb0*/  FMUL.FTZ R220, R6, R220 ;  /* 0x000000dc06dc7220 */ /* 0x000fe20000410000 */
[----:B------:R-:W-:Y:S01]  /*2bc0*/  STS [R111.X4+0x1090], R164 ;  /* 0x001090a46f007388 */ /* 0x000fe20000004800 */
[----:B------:R-:W-:Y:S01]  /*2bd0*/  FMUL.FTZ R208, R5, R208 ;  /* 0x000000d005d07220 */ /* 0x000fe20000410000 */
[----:B------:R-:W-:Y:S01]  /*2be0*/  LEA.HI.SX32 R221, R221, R148, 0x1b ;  /* 0x00000094dddd7211 */ /* 0x000fe200078fdaff */
[----:B------:R-:W-:Y:S01]  /*2bf0*/  FMUL.FTZ R216, R4, R216 ;  /* 0x000000d804d87220 */ /* 0x000fe20000410000 */
[----:B------:R-:W-:Y:S01]  /*2c00*/  STS [R111.X4+0x108c], R206 ;  /* 0x00108cce6f007388 */ /* 0x000fe20000004800 */
[----:B------:R-:W-:-:S02]  /*2c10*/  FFMA.FTZ R165, R195, R218, R165 ;  /* 0x000000dac3a57223 */ /* 0x000fc400000100a5 */
[----:B------:R-:W-:Y:S01]  /*2c20*/  FADD.FTZ R189, -R189, R226 ;  /* 0x000000e2bdbd7221 */ /* 0x000fe20000010100 */
[----:B------:R1:W-:Y:S01]  /*2c30*/  STS [R111.X4+0x1088], R220 ;  /* 0x001088dc6f007388 */ /* 0x0003e20000004800 */
[----:B------:R-:W-:Y:S01]  /*2c40*/  FFMA.FTZ R228, R175, R226, R186 ;  /* 0x000000e2afe47223 */ /* 0x000fe200000100ba */
[----:B------:R-:W-:Y:S01]  /*2c50*/  IADD3 R175, R148, 0x60, RZ ;  /* 0x0000006094af7810 */ /* 0x000fe20007ffe0ff */
[----:B------:R-:W-:Y:S01]  /*2c60*/  FFMA.FTZ R165, R189, R214, R165 ;  /* 0x000000d6bda57223 */ /* 0x000fe200000100a5 */
[----:B------:R-:W-:Y:S01]  /*2c70*/  STS [R111.X4+0x1084], R208 ;  /* 0x001084d06f007388 */ /* 0x000fe20000004800 */
[----:B------:R-:W-:Y:S01]  /*2c80*/  FADD.FTZ R186, -R186, R228 ;  /* 0x000000e4baba7221 */ /* 0x000fe20000010100 */
[----:B------:R-:W-:Y:S01]  /*2c90*/  LEA.HI.SX32 R214, R231, R148, 0x1b ;  /* 0x00000094e7d67211 */ /* 0x000fe200078fdaff */
[----:B------:R-:W-:Y:S01]  /*2ca0*/  FFMA.FTZ R230, R184, R228, R183 ;  /* 0x000000e4b8e67223 */ /* 0x000fe200000100b7 */
[----:B------:R2:W-:Y:S01]  /*2cb0*/  STS [R111.X4+0x1080], R216 ;  /* 0x001080d86f007388 */ /* 0x0005e20000004800 */
[----:B------:R-:W-:Y:S01]  /*2cc0*/  FFMA.FTZ R165, R186, R227, R165 ;  /* 0x000000e3baa57223 */ /* 0x000fe200000100a5 */
[----:B------:R-:W-:Y:S01]  /*2cd0*/  IADD3 R227, R148, 0x80, RZ ;  /* 0x0000008094e37810 */ /* 0x000fe20007ffe0ff */
[----:B0-----:R-:W-:Y:S01]  /*2ce0*/  FFMA.FTZ R234, R178, R230, R185 ;  /* 0x000000e6b2ea7223 */ /* 0x001fe200000100b9 */
[----:B------:R-:W-:Y:S01]  /*2cf0*/  BAR.SYNC.DEFER_BLOCKING 0x0 ;  /* 0x0000000000007b1d */ /* 0x000fe20000010000 */
[----:B------:R-:W-:Y:S01]  /*2d00*/  FADD.FTZ R183, -R183, R230 ;  /* 0x000000e6b7b77221 */ /* 0x000fe20000010100 */
[-C--:B-1----:R-:W-:Y:S01]  /*2d10*/  LEA.HI.SX32 R220, R175, R148.reuse, 0x1b ;  /* 0x00000094afdc7211 */ /* 0x082fe200078fdaff */
[----:B------:R-:W-:Y:S01]  /*2d20*/  FADD.FTZ R185, -R185, R234 ;  /* 0x000000eab9b97221 */ /* 0x000fe20000010100 */
[----:B------:R-:W-:Y:S01]  /*2d30*/  LEA.HI.SX32 R218, R227, R148, 0x1b ;  /* 0x00000094e3da7211 */ /* 0x000fe200078fdaff */
[----:B------:R-:W-:Y:S01]  /*2d40*/  FFMA.FTZ R165, R183, R212, R165 ;  /* 0x000000d4b7a57223 */ /* 0x000fe200000100a5 */
[----:B--2---:R-:W-:Y:S01]  /*2d50*/  LEA.HI.SX32 R216, R229, R148, 0x1b ;  /* 0x00000094e5d87211 */ /* 0x004fe200078fdaff */
[----:B------:R-:W-:Y:S01]  /*2d60*/  FMUL.FTZ R100, R38, R100 ;  /* 0x0000006426647220 */ /* 0x000fe20000410000 */
[----:B------:R-:W-:Y:S01]  /*2d70*/  LEA.HI.SX32 R212, R233, R148, 0x1b ;  /* 0x00000094e9d47211 */ /* 0x000fe200078fdaff */
[----:B------:R-:W-:Y:S01]  /*2d80*/  FFMA.FTZ R223, R185, R210, R165 ;  /* 0x000000d2b9df7223 */ /* 0x000fe200000100a5 */
[----:B------:R-:W-:Y:S01]  /*2d90*/  IADD3 R165, R148, 0x20, RZ ;  /* 0x0000002094a57810 */ /* 0x000fe20007ffe0ff */
[----:B------:R-:W-:Y:S01]  /*2da0*/  FMUL.FTZ R238, R37, R204 ;  /* 0x000000cc25ee7220 */ /* 0x000fe20000410000 */
[----:B------:R-:W-:Y:S01]  /*2db0*/  LEA.HI.SX32 R210, R235, R148, 0x1b ;  /* 0x00000094ebd27211 */ /* 0x000fe200078fdaff */
[----:B------:R-:W-:Y:S01]  /*2dc0*/  FFMA.FTZ R180, R180, R234, R187 ;  /* 0x000000eab4b47223 */ /* 0x000fe200000100bb */
        /* <DEDUP_REMOVED lines=12> */
[----:B------:R-:W-:Y:S01]  /*2e90*/  LEA.HI.SX32 R164, R249, R148, 0x1b ;  /* 0x00000094f9a47211 */ /* 0x000fe200078fdaff */
[----:B------:R-:W-:Y:S01]  /*2ea0*/  FMUL.FTZ R244, R43, R167 ;  /* 0x000000a72bf47220 */ /* 0x000fe20000410000 */
[----:B------:R-:W-:Y:S01]  /*2eb0*/  IADD3 R169, R103, R199, RZ ;  /* 0x000000c767a97210 */ /* 0x000fe20007ffe0ff */
[----:B------:R-:W1:Y:S01]  /*2ec0*/  LDS R227, [R222.X4+0x1100] ;  /* 0x00110000dee37984 */ /* 0x000e620000004800 */
[----:B------:R-:W-:-:S02]  /*2ed0*/  FMUL.FTZ R166, R44, R166 ;  /* 0x000000a62ca67220 */ /* 0x000fc40000410000 */
[----:B------:R-:W-:Y:S01]  /*2ee0*/  FMUL.FTZ R224, R45, R224 ;  /* 0x000000e02de07220 */ /* 0x000fe20000410000 */
[----:B------:R-:W2:Y:S01]  /*2ef0*/  LDS R229, [R221.X4+0x1180] ;  /* 0x00118000dde57984 */ /* 0x000ea20000004800 */
[----:B------:R-:W-:Y:S02]  /*2f00*/  FMUL.FTZ R226, R47, R226 ;  /* 0x000000e22fe27220 */ /* 0x000fe40000410000 */
[----:B------:R-:W-:Y:S01]  /*2f10*/  FMUL.FTZ R228, R48, R228 ;  /* 0x000000e430e47220 */ /* 0x000fe20000410000 */
[----:B------:R-:W3:Y:S01]  /*2f20*/  LDS R231, [R220.X4+0x1200] ;  /* 0x00120000dce77984 */ /* 0x000ee20000004800 */
[----:B------:R-:W-:Y:S02]  /*2f30*/  FMUL.FTZ R230, R49, R230 ;  /* 0x000000e631e67220 */ /* 0x000fe40000410000 */
[----:B------:R-:W-:Y:S01]  /*2f40*/  FMUL.FTZ R234, R50, R234 ;  /* 0x000000ea32ea7220 */ /* 0x000fe20000410000 */
[----:B------:R-:W4:Y:S01]  /*2f50*/  LDS R233, [R218.X4+0x1280] ;  /* 0x00128000dae97984 */ /* 0x000f220000004800 */
[----:B------:R-:W-:-:S03]  /*2f60*/  FADD.FTZ R187, -R187, R180 ;  /* 0x000000b4bbbb7221 */ /* 0x000fc60000010100 */
        /* <DEDUP_REMOVED lines=12> */
[----:B------:R-:W-:Y:S04]  /*3030*/  STS [R111.X4+0x18c0], R110 ;  /* 0x0018c06e6f007388 */ /* 0x000fe80000004800 */
[----:B------:R-:W-:Y:S01]  /*3040*/  STS [R111.X4+0x18c4], R238 ;  /* 0x0018c4ee6f007388 */ /* 0x000fe20000004800 */
[----:B-1----:R-:W-:Y:S01]  /*3050*/  FMUL.FTZ R100, R46, R225 ;  /* 0x000000e12e647220 */ /* 0x002fe20000410000 */
[----:B------:R-:W-:-:S02]  /*3060*/  IADD3 R225, R105, R197, RZ ;  /* 0x000000c569e17210 */ /* 0x000fc40007ffe0ff */
[----:B------:R-:W-:Y:S04]  /*3070*/  STS [R111.X4+0x18cc], R176 ;  /* 0x0018ccb06f007388 */ /* 0x000fe80000004800 */
[----:B------:R1:W-:Y:S04]  /*3080*/  STS [R111.X4+0x18e8], R100 ;  /* 0x0018e8646f007388 */ /* 0x0003e80000004800 */
[----:B------:R0:W-:Y:S04]  /*3090*/  STS [R111.X4+0x18d0], R240 ;  /* 0x0018d0f06f007388 */ /* 0x0001e80000004800 */
        /* <DEDUP_REMOVED lines=13> */
[----:B01234-:R-:W0:Y:S01]  /*3170*/  LDS R167, [R236.X4+0x18c0] ;  /* 0x0018c000eca77984 */ /* 0x01fe220000004800 */
[----:B------:R-:W-:-:S02]  /*3180*/  IMAD R100, R161, c[0x0][0x2b0], RZ ;  /* 0x0000ac00a1647a24 */ /* 0x000fc400078e02ff */
[----:B------:R-:W-:Y:S02]  /*3190*/  IMAD R110, R161, c[0x0][0x2d0], RZ ;  /* 0x0000b400a16e7a24 */ /* 0x000fe400078e02ff */
[----:B------:R-:W-:-:S04]  /*31a0*/  IMAD.WIDE.U32 R108, R133, c[0x0][0x2b0], R108 ;  /* 0x0000ac00856c7a25 */ /* 0x000fc800078e006c */
        /* <DEDUP_REMOVED lines=11> */
.L_x_6417:
[----:B01234-:R-:W-:Y:S05]  /*3260*/  BSYNC B0 ;  /* 0x0000000000007941 */ /* 0x01ffea0003800000 */
.L_x_6416:
[----:B------:R0:W1:Y:S01]  /*3270*/  LDS R109, [R222.X4+0x1940] ;  /* 0x00194000de6d7984 */ /* 0x0000620000004800 */
[----:B------:R-:W-:Y:S01]  /*3280*/  BSSY B0, `(.L_x_6418) ;  /* 0x0000008000007945 */ /* 0x000fe20003800000 */
[----:B------:R-:W-:Y:S02]  /*3290*/  MOV R100, R102 ;  /* 0x0000006600647202 */ /* 0x000fe40000000f00 */
[----:B------:R-:W-:Y:S02]  /*32a0*/  MOV R101, R169 ;  /* 0x000000a900657202 */ /* 0x000fe40000000f00 */
[----:B------:R-:W-:Y:S02]  /*32b0*/  MOV R106, R104 ;  /* 0x00000068006a7202 */ /* 0x000fe40000000f00 */
[----:B------:R-:W-:Y:S01]  /*32c0*/  MOV R107, R225 ;  /* 0x000000e1006b7202 */ /* 0x000fe20000000f00 */
[----:B------:R-:W-:Y:S05]  /*32d0*/  @!P1 BRA `(.L_x_6419) ;  /* 0x0000002000009947 */ /* 0x000fea0003800000 */
[----:B0-----:R0:W-:Y:S04]  /*32e0*/  RED.E.ADD.F32.FTZ.RN.STRONG.GPU [R100.64+-0x780], R227 ;  /* 0xfff880e36400798e */ /* 0x0011e8000c10e784 */
[----:B-1----:R0:W-:Y:S02]  /*32f0*/  RED.E.ADD.F32.FTZ.RN.STRONG.GPU [R106.64+-0x780], R109 ;  /* 0xfff8806d6a00798e */ /* 0x0021e4000c10e784 */
.L_x_6419:
[----:B0-----:R-:W-:Y:S05]  /*3300*/  BSYNC B0 ;  /* 0x0000000000007941 */ /* 0x001fea0003800000 */
.L_x_6418:
[----:B------:R-:W0:Y:S01]  /*3310*/  LDS R221, [R221.X4+0x19c0] ;  /* 0x0019c000dddd7984 */ /* 0x000e220000004800 */
[----:B------:R-:W-:Y:S01]  /*3320*/  BSSY B0, `(.L_x_6420) ;  /* 0x0000005000007945 */ /* 0x000fe20003800000 */
[----:B------:R-:W-:Y:S01]  /*3330*/  FMUL.FTZ R198, R187, R198 ;  /* 0x000000c6bbc67220 */ /* 0x000fe20000410000 */
[----:B------:R-:W-:Y:S05]  /*3340*/  @!P2 BRA `(.L_x_6421) ;  /* 0x000000200000a947 */ /* 0x000fea0003800000 */
[----:B------:R2:W-:Y:S04]  /*3350*/  RED.E.ADD.F32.FTZ.RN.STRONG.GPU [R100.64+-0x700], R229 ;  /* 0xfff900e56400798e */ /* 0x0005e8000c10e784 */
[----:B0-----:R2:W-:Y:S02]  /*3360*/  RED.E.ADD.F32.FTZ.RN.STRONG.GPU [R106.64+-0x700], R221 ;  /* 0xfff900dd6a00798e */ /* 0x0015e4000c10e784 */
.L_x_6421:
[----:B------:R-:W-:Y:S05]  /*3370*/  BSYNC B0 ;  /* 0x0000000000007941 */ /* 0x000fea0003800000 */
.L_x_6420:
[----:B-1----:R1:W3:Y:S01]  /*3380*/  LDS R109, [R220.X4+0x1a40] ;  /* 0x001a4000dc6d7984 */ /* 0x0022e20000004800 */
        /* <DEDUP_REMOVED lines=11> */
[----:B---3--:R1:W-:Y:S02]  /*3440*/  RED.E.ADD.F32.FTZ.RN.STRONG.GPU [R106.64+-0x680], R109 ;  /* 0xfff9806d6a00798e */ /* 0x0083e4000c10e784 */
.L_x_6423:
[----:B-1----:R-:W-:Y:S05]  /*3450*/  BSYNC B0 ;  /* 0x0000000000007941 */ /* 0x002fea0003800000 */
.L_x_6422:
[----:B---3--:R1:W3:Y:S01]  /*3460*/  LDS R109, [R218.X4+0x1ac0] ;  /* 0x001ac000da6d7984 */ /* 0x0082e20000004800 */
[----:B------:R-:W-:Y:S01]  /*3470*/  BSSY B0, `(.L_x_6424) ;  /* 0x0000004000007945 */ /* 0x000fe20003800000 */
[----:B------:R-:W-:Y:S05]  /*3480*/  @!P1 BRA `(.L_x_6425) ;  /* 0x0000002000009947 */ /* 0x000fea0003800000 */
[----:B------:R4:W-:Y:S04]  /*3490*/  RED.E.ADD.F32.FTZ.RN.STRONG.GPU [R100.64+-0x600], R233 ;  /* 0xfffa00e96400798e */ /* 0x0009e8000c10e784 */
[----:B---3--:R4:W-:Y:S02]  /*34a0*/  RED.E.ADD.F32.FTZ.RN.STRONG.GPU [R106.64+-0x600], R109 ;  /* 0xfffa006d6a00798e */ /* 0x0089e4000c10e784 */
.L_x_6425:
[----:B------:R-:W-:Y:S05]  /*34b0*/  BSYNC B0 ;  /* 0x0000000000007941 */ /* 0x000fea0003800000 */
.L_x_6424:
[----:B---34-:R3:W4:Y:S01]  /*34c0*/  LDS R109, [R216.X4+0x1b40] ;  /* 0x001b4000d86d7984 */ /* 0x0187220000004800 */
[----:B------:R-:W-:Y:S01]  /*34d0*/  BSSY B0, `(.L_x_6426) ;  /* 0x0000004000007945 */ /* 0x000fe20003800000 */
[----:B------:R-:W-:Y:S05]  /*34e0*/  @!P2 BRA `(.L_x_6427) ;  /* 0x000000200000a947 */ /* 0x000fea0003800000 */
[----:B------:R1:W-:Y:S04]  /*34f0*/  RED.E.ADD.F32.FTZ.RN.STRONG.GPU [R100.64+-0x580], R235 ;  /* 0xfffa80eb6400798e */ /* 0x0003e8000c10e784 */
[----:B----4-:R1:W-:Y:S02]  /*3500*/  RED.E.ADD.F32.FTZ.RN.STRONG.GPU [R106.64+-0x580], R109 ;  /* 0xfffa806d6a00798e */ /* 0x0103e4000c10e784 */
.L_x_6427:
[----:B------:R-:W-:Y:S05]  /*3510*/  BSYNC B0 ;  /* 0x0000000000007941 */ /* 0x000fea0003800000 */
.L_x_6426:
[----:B-1--4-:R1:W4:Y:S01]  /*3520*/  LDS R109, [R214.X4+0x1bc0] ;  /* 0x001bc000d66d7984 */ /* 0x0123220000004800 */
[----:B------:R-:W-:Y:S01]  /*3530*/  BSSY B0, `(.L_x_6428) ;  /* 0x0000004000007945 */ /* 0x000fe20003800000 */
[----:B------:R-:W-:Y:S05]  /*3540*/  @!P3 BRA `(.L_x_6429) ;  /* 0x000000200000b947 */ /* 0x000fea0003800000 */
[----:B------:R1:W-:Y:S04]  /*3550*/  RED.E.ADD.F32.FTZ.RN.STRONG.GPU [R100.64+-0x500], R237 ;  /* 0xfffb00ed6400798e */ /* 0x0003e8000c10e784 */
[----:B----4-:R1:W-:Y:S02]  /*3560*/  RED.E.ADD.F32.FTZ.RN.STRONG.GPU [R106.64+-0x500], R109 ;  /* 0xfffb006d6a00798e */ /* 0x0103e4000c10e784 */
.L_x_6429:
[----:B------:R-:W-:Y:S05]  /*3570*/  BSYNC B0 ;  /* 0x0000000000007941 */ /* 0x000fea0003800000 */
.L_x_6428:
[----:B-1--4-:R1:W4:Y:S01]  /*3580*/  LDS R109, [R212.X4+0x1c40] ;  /* 0x001c4000d46d7984 */ /* 0x0123220000004800 */
[----:B------:R-:W-:Y:S01]  /*3590*/  BSSY B0, `(.L_x_6430) ;  /* 0x0000004000007945 */ /* 0x000fe20003800000 */
[----:B------:R-:W-:Y:S05]  /*35a0*/  @!P4 BRA `(.L_x_6431) ;  /* 0x000000200000c947 */ /* 0x000fea0003800000 */
[----:B------:R1:W-:Y:S04]  /*35b0*/  RED.E.ADD.F32.FTZ.RN.STRONG.GPU [R100.64+-0x480], R239 ;  /* 0xfffb80ef6400798e */ /* 0x0003e8000c10e784 */
[----:B----4-:R1:W-:Y:S02]  /*35c0*/  RED.E.ADD.F32.FTZ.RN.STRONG.GPU [R106.64+-0x480], R109 ;  /* 0xfffb806d6a00798e */ /* 0x0103e4000c10e784 */
.L_x_6431:
[----:B------:R-:W-:Y:S05]  /*35d0*/  BSYNC B0 ;  /* 0x0000000000007941 */ /* 0x000fea0003800000 */
.L_x_6430:
[----:B-1--4-:R1:W4:Y:S01]  /*35e0*/  LDS R109, [R210.X4+0x1cc0] ;  /* 0x001cc000d26d7984 */ /* 0x0123220000004800 */
[----:B------:R-:W-:Y:S01]  /*35f0*/  BSSY B0, `(.L_x_6432) ;  /* 0x0000004000007945 */ /* 0x000fe20003800000 */
[----:B------:R-:W-:Y:S05]  /*3600*/  @!P5 BRA `(.L_x_6433) ;  /* 0x000000200000d947 */ /* 0x000fea0003800000 */
[----:B------:R1:W-:Y:S04]  /*3610*/  RED.E.ADD.F32.FTZ.RN.STRONG.GPU [R100.64+-0x400], R241 ;  /* 0xfffc00f16400798e */ /* 0x0003e8000c10e784 */
[----:B----4-:R1:W-:Y:S02]  /*3620*/  RED.E.ADD.F32.FTZ.RN.STRONG.GPU [R106.64+-0x400], R109 ;  /* 0xfffc006d6a00798e */ /* 0x0103e4000c10e784 */
.L_x_6433:
[----:B------:R-:W-:Y:S05]  /*3630*/  BSYNC B0 ;  /* 0x0000000000007941 */ /* 0x000fea0003800000 */
.L_x_6432:
        /* <DEDUP_REMOVED lines=11> */
.L_x_6435:
[----:B-1----:R-:W-:Y:S05]  /*36f0*/  BSYNC B0 ;  /* 0x0000000000007941 */ /* 0x002fea0003800000 */
.L_x_6434:
[----:B----4-:R1:W4:Y:S01]  /*3700*/  LDS R109, [R206.X4+0x1dc0] ;  /* 0x001dc000ce6d7984 */ /* 0x0103220000004800 */
[----:B------:R-:W-:Y:S01]  /*3710*/  BSSY B0, `(.L_x_6436) ;  /* 0x0000004000007945 */ /* 0x000fe20003800000 */
[----:B------:R-:W-:Y:S05]  /*3720*/  @!P1 BRA `(.L_x_6437) ;  /* 0x0000002000009947 */ /* 0x000fea0003800000 */
[----:B------:R1:W-:Y:S04]  /*3730*/  RED.E.ADD.F32.FTZ.RN.STRONG.GPU [R100.64+-0x300], R245 ;  /* 0xfffd00f56400798e */ /* 0x0003e8000c10e784 */
[----:B----4-:R1:W-:Y:S02]  /*3740*/  RED.E.ADD.F32.FTZ.RN.STRONG.GPU [R106.64+-0x300], R109 ;  /* 0xfffd006d6a00798e */ /* 0x0103e4000c10e784 */
.L_x_6437:
[----:B------:R-:W-:Y:S05]  /*3750*/  BSYNC B0 ;  /* 0x0000000000007941 */ /* 0x000fea0003800000 */
.L_x_6436:
[----:B-1--4-:R1:W4:Y:S01]  /*3760*/  LDS R109, [R184.X4+0x1e40] ;  /* 0x001e4000b86d7984 */ /* 0x0123220000004800 */
[----:B------:R-:W-:Y:S01]  /*3770*/  BSSY B0, `(.L_x_6438) ;  /* 0x0000004000007945 */ /* 0x000fe20003800000 */
[----:B------:R-:W-:Y:S05]  /*3780*/  @!P2 BRA `(.L_x_6439) ;  /* 0x000000200000a947 */ /* 0x000fea0003800000 */
[----:B------:R1:W-:Y:S04]  /*3790*/  RED.E.ADD.F32.FTZ.RN.STRONG.GPU [R100.64+-0x280], R247 ;  /* 0xfffd80f76400798e */ /* 0x0003e8000c10e784 */
[----:B----4-:R1:W-:Y:S02]  /*37a0*/  RED.E.ADD.F32.FTZ.RN.STRONG.GPU [R106.64+-0x280], R109 ;  /* 0xfffd806d6a00798e */ /* 0x0103e4000c10e784 */
.L_x_6439:
[----:B------:R-:W-:Y:S05]  /*37b0*/  BSYNC B0 ;  /* 0x0000000000007941 */ /* 0x000fea0003800000 */
.L_x_6438:
[----:B-1--4-:R1:W4:Y:S01]  /*37c0*/  LDS R109, [R178.X4+0x1ec0] ;  /* 0x001ec000b26d7984 */ /* 0x0123220000004800 */
[----:B------:R-:W-:Y:S01]  /*37d0*/  BSSY B0, `(.L_x_6440) ;  /* 0x0000004000007945 */ /* 0x000fe20003800000 */
[----:B------:R-:W-:Y:S05]  /*37e0*/  @!P3 BRA `(.L_x_6441) ;  /* 0x000000200000b947 */ /* 0x000fea0003800000 */
[----:B------:R1:W-:Y:S04]  /*37f0*/  RED.E.ADD.F32.FTZ.RN.STRONG.GPU [R100.64+-0x200], R249 ;  /* 0xfffe00f96400798e */ /* 0x0003e8000c10e784 */
[----:B----4-:R1:W-:Y:S02]  /*3800*/  RED.E.ADD.F32.FTZ.RN.STRONG.GPU [R106.64+-0x200], R109 ;  /* 0xfffe006d6a00798e */ /* 0x0103e4000c10e784 */
.L_x_6441:
[----:B------:R-:W-:Y:S05]  /*3810*/  BSYNC B0 ;  /* 0x0000000000007941 */ /* 0x000fea0003800000 */
.L_x_6440:
[----:B------:R-:W1:Y:S01]  /*3820*/  LDS R175, [R175.X4+0x1f40] ;  /* 0x001f4000afaf7984 */ /* 0x000e620000004800 */
[----:B------:R-:W-:Y:S01]  /*3830*/  BSSY B0, `(.L_x_6442) ;  /* 0x0000004000007945 */ /* 0x000fe20003800000 */
[----:B------:R-:W-:Y:S05]  /*3840*/  @!P4 BRA `(.L_x_6443) ;  /* 0x000000200000c947 */ /* 0x000fea0003800000 */
[----:B------:R2:W-:Y:S04]  /*3850*/  RED.E.ADD.F32.FTZ.RN.STRONG.GPU [R100.64+-0x180], R251 ;  /* 0xfffe80fb6400798e */ /* 0x0005e8000c10e784 */
[----:B-1----:R2:W-:Y:S02]  /*3860*/  RED.E.ADD.F32.FTZ.RN.STRONG.GPU [R106.64+-0x180], R175 ;  /* 0xfffe80af6a00798e */ /* 0x0025e4000c10e784 */
.L_x_6443:
[----:B------:R-:W-:Y:S05]  /*3870*/  BSYNC B0 ;  /* 0x0000000000007941 */ /* 0x000fea0003800000 */
.L_x_6442:
[----:B-1--4-:R1:W4:Y:S01]  /*3880*/  LDS R109, [R174.X4+0x1fc0] ;  /* 0x001fc000ae6d7984 */ /* 0x0123220000004800 */
[----:B------:R-:W-:Y:S01]  /*3890*/  BSSY B0, `(.L_x_6444) ;  /* 0x0000004000007945 */ /* 0x000fe20003800000 */
[----:B------:R-:W-:Y:S05]  /*38a0*/  @!P5 BRA `(.L_x_6445) ;  /* 0x000000200000d947 */ /* 0x000fea0003800000 */
[----:B------:R1:W-:Y:S04]  /*38b0*/  RED.E.ADD.F32.FTZ.RN.STRONG.GPU [R100.64+-0x100], R204 ;  /* 0xffff00cc6400798e */ /* 0x0003e8000c10e784 */
[----:B----4-:R1:W-:Y:S02]  /*38c0*/  RED.E.ADD.F32.FTZ.RN.STRONG.GPU [R106.64+-0x100], R109 ;  /* 0xffff006d6a00798e */ /* 0x0103e4000c10e784 */
.L_x_6445:
[----:B------:R-:W-:Y:S05]  /*38d0*/  BSYNC B0 ;  /* 0x0000000000007941 */ /* 0x000fea0003800000 */
.L_x_6444:
[----:B-12---:R1:W2:Y:S01]  /*38e0*/  LDS R101, [R164.X4+0x2040] ;  /* 0x00204000a4657984 */ /* 0x0062a20000004800 */
[----:B------:R-:W-:Y:S01]  /*38f0*/  BSSY B0, `(.L_x_6446) ;  /* 0x0000006000007945 */ /* 0x000fe20003800000 */
[----:B------:R-:W-:Y:S05]  /*3900*/  @!P6 BRA `(.L_x_6447) ;  /* 0x000000400000e947 */ /* 0x000fea0003800000 */
[----:B------:R-:W-:Y:S02]  /*3910*/  IADD3 R103, R199, R103, RZ ;  /* 0x00000067c7677210 */ /* 0x000fe40007ffe0ff */
[----:B------:R-:W-:-:S03]  /*3920*/  IADD3 R105, R197, R105, RZ ;  /* 0x00000069c5697210 */ /* 0x000fc60007ffe0ff */
[----:B------:R1:W-:Y:S04]  /*3930*/  RED.E.ADD.F32.FTZ.RN.STRONG.GPU [R102.64+-0x80], R165 ;  /* 0xffff80a56600798e */ /* 0x0003e8000c10e784 */
[----:B--2---:R1:W-:Y:S02]  /*3940*/  RED.E.ADD.F32.FTZ.RN.STRONG.GPU [R104.64+-0x80], R101 ;  /* 0xffff80656800798e */ /* 0x0043e4000c10e784 */
.L_x_6447:
[----:B------:R-:W-:Y:S05]  /*3950*/  BSYNC B0 ;  /* 0x0000000000007941 */ /* 0x000fea0003800000 */
.L_x_6446:
[----:B-1----:R-:W1:Y:S01]  /*3960*/  SHFL.DOWN P0, R102, R223, 0x1, 0x1f ;  /* 0x08201f00df667f89 */ /* 0x002e620000000000 */
        /* <DEDUP_REMOVED lines=12> */
[C---:B------:R-:W-:Y:S02]  /*3a30*/  FMUL.FTZ R90, R0.reuse, R207 ;  /* 0x000000cf005a7220 */ /* 0x040fe40000410000 */
[----:B------:R-:W-:Y:S02]  /*3a40*/  FMUL.FTZ R93, R0, R190 ;  /* 0x000000be005d7220 */ /* 0x000fe40000410000 */
[----:B-1----:R-:W-:Y:S02]  /*3a50*/  @P0 FADD R102, R223, R102 ;  /* 0x00000066df660221 */ /* 0x002fe40000000000 */
[----:B------:R-:W-:Y:S02]  /*3a60*/  FMUL.FTZ R211, R90, R211 ;  /* 0x000000d35ad37220 */ /* 0x000fe40000410000 */
[----:B------:R-:W-:Y:S01]  /*3a70*/  FMUL.FTZ R188, R93, R188 ;  /* 0x000000bc5dbc7220 */ /* 0x000fe20000410000 */
[----:B------:R-:W1:Y:S01]  /*3a80*/  SHFL.DOWN P0, R105, R102, 0x2, 0x1f ;  /* 0x08401f0066697f89 */ /* 0x000e620000000000 */
[----:B------:R-:W-:-:S02]  /*3a90*/  FMUL.FTZ R90, R89, R196 ;  /* 0x000000c4595a7220 */ /* 0x000fc40000410000 */
[C---:B------:R-:W-:Y:S02]  /*3aa0*/  FMUL.FTZ R93, R0.reuse, R196 ;  /* 0x000000c4005d7220 */ /* 0x040fe40000410000 */
[-C--:B------:R-:W-:Y:S02]  /*3ab0*/  FMUL.FTZ R89, R0, R200.reuse ;  /* 0x000000c800597220 */ /* 0x080fe40000410000 */
[----:B------:R-:W-:Y:S02]  /*3ac0*/  FMUL.FTZ R200, R87, R200 ;  /* 0x000000c857c87220 */ /* 0x000fe40000410000 */
[----:B------:R-:W-:Y:S02]  /*3ad0*/  FMUL.FTZ R87, R86, R215 ;  /* 0x000000d756577220 */ /* 0x000fe40000410000 */
[----:B--2---:R-:W-:Y:S02]  /*3ae0*/  FMUL.FTZ R101, R96, R114 ;  /* 0x0000007260657220 */ /* 0x004fe40000410000 */
[----:B------:R-:W-:-:S02]  /*3af0*/  FMUL.FTZ R86, R85, R213 ;  /* 0x000000d555567220 */ /* 0x000fc40000410000 */
[C---:B------:R-:W-:Y:S02]  /*3b00*/  FMUL.FTZ R100, R0.reuse, R193 ;  /* 0x000000c100647220 */ /* 0x040fe40000410000 */
[C---:B------:R-:W-:Y:S02]  /*3b10*/  FMUL.FTZ R96, R0.reuse, R115 ;  /* 0x0000007300607220 */ /* 0x040fe40000410000 */
[C---:B------:R-:W-:Y:S02]  /*3b20*/  FMUL.FTZ R108, R0.reuse, R179 ;  /* 0x000000b3006c7220 */ /* 0x040fe40000410000 */
[----:B------:R-:W-:Y:S02]  /*3b30*/  FMUL.FTZ R93, R93, R202 ;  /* 0x000000ca5d5d7220 */ /* 0x000fe40000410000 */
[----:B------:R-:W-:Y:S02]  /*3b40*/  FMUL.FTZ R213, R0, R213 ;  /* 0x000000d500d57220 */ /* 0x000fe40000410000 */
[----:B-1----:R-:W-:-:S02]  /*3b50*/  @P0 FADD R105, R102, R105 ;  /* 0x0000006966690221 */ /* 0x002fc40000000000 */
[----:B------:R-:W-:Y:S02]  /*3b60*/  FMUL.FTZ R102, R97, R115 ;  /* 0x0000007361667220 */ /* 0x000fe40000410000 */
[-C--:B------:R-:W-:Y:S01]  /*3b70*/  FMUL.FTZ R97, R92, R203.reuse ;  /* 0x000000cb5c617220 */ /* 0x080fe20000410000 */
[----:B------:R-:W1:Y:S01]  /*3b80*/  SHFL.DOWN P0, R104, R105, 0x4, 0x1f ;  /* 0x08801f0069687f89 */ /* 0x000e620000000000 */
[----:B------:R-:W-:Y:S02]  /*3b90*/  FMUL.FTZ R92, R0, R203 ;  /* 0x000000cb005c7220 */ /* 0x000fe40000410000 */
[----:B------:R-:W-:Y:S02]  /*3ba0*/  FMUL.FTZ R89, R89, R170 ;  /* 0x000000aa59597220 */ /* 0x000fe40000410000 */
[----:B------:R-:W-:Y:S02]  /*3bb0*/  FMUL.FTZ R201, R92, R201 ;  /* 0x000000c95cc97220 */ /* 0x000fe40000410000 */
[----:B------:R-:W-:-:S02]  /*3bc0*/  FMUL.FTZ R92, R91, R192 ;  /* 0x000000c05b5c7220 */ /* 0x000fc40000410000 */
[----:B------:R-:W-:Y:S02]  /*3bd0*/  FMUL.FTZ R91, R0, R192 ;  /* 0x000000c0005b7220 */ /* 0x000fe40000410000 */
[----:B------:R-:W-:Y:S02]  /*3be0*/  FFMA.FTZ R85, R16, R101, R186 ;  /* 0x0000006510557223 */ /* 0x000fe400000100ba */
[----:B------:R-:W-:Y:S02]  /*3bf0*/  FMUL.FTZ R194, R91, R194 ;  /* 0x000000c25bc27220 */ /* 0x000fe40000410000 */
[-C--:B------:R-:W-:Y:S02]  /*3c00*/  FMUL.FTZ R91, R88, R209.reuse ;  /* 0x000000d1585b7220 */ /* 0x080fe40000410000 */
        /* <DEDUP_REMOVED lines=10> */
[----:B------:R-:W-:Y:S02]  /*3cb0*/  FFMA.FTZ R57, R126, R90, R57 ;  /* 0x0000005a7e397223 */ /* 0x000fe40000010039 */
[----:B------:R-:W-:Y:S02]  /*3cc0*/  FADD.FTZ R68, R85, R68 ;  /* 0x0000004455447221 */ /* 0x000fe40000010000 */
        /* <DEDUP_REMOVED lines=8> */
[----:B-1----:R-:W-:-:S02]  /*3d50*/  @P0 FADD R107, R104, R107 ;  /* 0x0000006b686b0221 */ /* 0x002fc40000000000 */
[C---:B------:R-:W-:Y:S02]  /*3d60*/  FMUL.FTZ R104, R0.reuse, R177 ;  /* 0x000000b100687220 */ /* 0x040fe40000410000 */
[-C--:B------:R-:W-:Y:S01]  /*3d70*/  FMUL.FTZ R0, R0, R219.reuse ;  /* 0x000000db00007220 */ /* 0x080fe20000410000 */
[----:B------:R-:W1:Y:S01]  /*3d80*/  SHFL.DOWN P0, R110, R107, 0x10, 0x1f ;  /* 0x0a001f006b6e7f89 */ /* 0x000e620000000000 */
[----:B------:R-:W-:Y:S02]  /*3d90*/  FMUL.FTZ R219, R84, R219 ;  /* 0x000000db54db7220 */ /* 0x000fe40000410000 */
[----:B------:R-:W-:Y:S02]  /*3da0*/  FFMA.FTZ R84, R9, R90, R93 ;  /* 0x0000005a09547223 */ /* 0x000fe4000001005d */
[----:B------:R-:W-:Y:S02]  /*3db0*/  FMUL.FTZ R104, R104, R185 ;  /* 0x000000b968687220 */ /* 0x000fe40000410000 */
[----:B------:R-:W-:-:S02]  /*3dc0*/  FMUL.FTZ R0, R0, R173 ;  /* 0x000000ad00007220 */ /* 0x000fc40000410000 */
[----:B------:R-:W-:Y:S02]  /*3dd0*/  FFMA.FTZ R90, R7, R200, R89 ;  /* 0x000000c8075a7223 */ /* 0x000fe40000010059 */
[----:B------:R-:W-:Y:S02]  /*3de0*/  FADD.FTZ R77, R84, R77 ;  /* 0x0000004d544d7221 */ /* 0x000fe40000010000 */
        /* <DEDUP_REMOVED lines=13> */
[----:B------:R-:W-:Y:S02]  /*3ec0*/  FFMA.FTZ R61, R122, R94, R61 ;  /* 0x0000005e7a3d7223 */ /* 0x000fe4000001003d */
[----:B------:R1:W-:Y:S01]  /*3ed0*/  @!P0 STS [0x2104], R110 ;  /* 0x0021046eff008388 */ /* 0x0003e20000000800 */
        /* <DEDUP_REMOVED lines=24> */
[----:B-1----:R-:W-:Y:S02]  /*4060*/  ISETP.NE.AND P0, PT, R136, c[0x0][0x174], PT ;  /* 0x00005d0088007a0c */ /* 0x002fe40003f05270 */
[----:B------:R-:W-:-:S11]  /*4070*/  SHF.L.U32 R87, R133, 0x2, RZ ;  /* 0x0000000285577819 */ /* 0x000fd600000006ff */
[----:B------:R-:W1:Y:S02]  /*4080*/  @P0 LDS R85, [R87+0x33b8] ;  /* 0x0033b80057550984 */ /* 0x000e640000000800 */
[----:B-1----:R-:W-:-:S05]  /*4090*/  @P0 FADD.FTZ R110, R110, R85 ;  /* 0x000000556e6e0221 */ /* 0x002fca0000010000 */
[----:B------:R1:W-:Y:S02]  /*40a0*/  STS [R87+0x33b8], R110 ;  /* 0x0033b86e57007388 */ /* 0x0003e40000000800 */
.L_x_6449:
[----:B-1----:R-:W-:Y:S05]  /*40b0*/  BSYNC B0 ;  /* 0x0000000000007941 */ /* 0x002fea0003800000 */
.L_x_6448:
[----:B------:R-:W-:Y:S02]  /*40c0*/  IADD3 R133, R133, 0x1, RZ ;  /* 0x0000000185857810 */ /* 0x000fe40007ffe0ff */
[----:B------:R-:W-:Y:S02]  /*40d0*/  IADD3 R131, P1, R131, 0x1, RZ ;  /* 0x0000000183837810 */ /* 0x000fe40007f3e0ff */
[----:B------:R-:W-:Y:S02]  /*40e0*/  ISETP.GE.AND P0, PT, R133, c[0x0][0x16c], PT ;  /* 0x00005b0085007a0c */ /* 0x000fe40003f06270 */
[----:B------:R-:W-:-:S11]  /*40f0*/  IADD3.X R128, RZ, R128, RZ, P1, !PT ;  /* 0x00000080ff807210 */ /* 0x000fd60000ffe4ff */
[----:B------:R-:W-:Y:S01]  /*4100*/  @P0 CALL.REL.NOINC `(.L_x_6413) ;  /* 0x0000001000000944 */ /* 0x000fe20003c00000 */
[----:B------:R-:W-:Y:S05]  /*4110*/  BRA `(.L_x_6450) ;  /* 0xffffce0000007947 */ /* 0x000fea000383ffff */
.L_x_6413:
        /* <DEDUP_REMOVED lines=12> */
[----:B------:R-:W-:Y:S02]  /*41e0*/  IADD3 R146, P5, R146, -0x800, RZ ;  /* 0xfffff80092927810 */ /* 0x000fe40007fbe0ff */
[----:B------:R-:W-:Y:S01]  /*41f0*/  IADD3 R135, R135, 0x1, RZ ;  /* 0x0000000187877810 */ /* 0x000fe20007ffe0ff */
        /* <DEDUP_REMOVED lines=12> */
[----:B------:R-:W-:Y:S02]  /*42c0*/  LEA R8, P0, R4, c[0x0][0x330], 0x2 ;  /* 0x0000cc0004087a11 */ /* 0x000fe400078010ff */
[----:B------:R-:W-:Y:S01]  /*42d0*/  IADD3.X R143, R143, -0x1, RZ, P4, !PT ;  /* 0xffffffff8f8f7810 */ /* 0x000fe200027fe4ff */
[----:B------:R-:W-:Y:S01]  /*42e0*/  STS.128 [R130+0x30], R64 ;  /* 0x0000304082007388 */ /* 0x000fe20000000c00 */
[----:B------:R-:W-:-:S06]  /*42f0*/  NOP ;  /* 0x0000000000007918 */ /* 0x000fcc0000000000 */
[----:B------:R-:W1:Y:S01]  /*4300*/  LDS.128 R12, [R147.X16] ;  /* 0x00000000930c7984 */ /* 0x000e62000000cc00 */
[----:B------:R-:W-:Y:S01]  /*4310*/  LEA.HI.X R9, R4, c[0x0][0x334], R5, 0x2, P0 ;  /* 0x0000cd0004097a11 */ /* 0x000fe200000f1405 */
[----:B------:R-:W-:Y:S01]  /*4320*/  FADD.FTZ R5, R0, R81 ;  /* 0x0000005100057221 */ /* 0x000fe20000010000 */
[----:B------:R-:W-:Y:S01]  /*4330*/  IADD3.X R145, R145, -0x1, RZ, P5, !PT ;  /* 0xffffffff91917810 */ /* 0x000fe20002ffe4ff */
[----:B------:R-:W2:Y:S02]  /*4340*/  LDS.128 R16, [R147.X16+0x200] ;  /* 0x0002000093107984 */ /* 0x000ea4000000cc00 */
[----:B------:R-:W-:Y:S02]  /*4350*/  FADD.FTZ R0, R5, R82 ;  /* 0x0000005205007221 */ /* 0x000fe40000010000 */
[----:B------:R-:W5:Y:S01]  /*4360*/  LDS.128 R20, [R147.X16+0x400] ;  /* 0x0004000093147984 */ /* 0x000f62000000cc00 */
[----:B------:R-:W-:-:S03]  /*4370*/  IMAD.WIDE R4, R132, 0x10, R8 ;  /* 0x0000001084047825 */ /* 0x000fc600078e0208 */
[----:B------:R-:W3:Y:S01]  /*4380*/  LDS.128 R24, [R147.X16+0x600] ;  /* 0x0006000093187984 */ /* 0x000ee2000000cc00 */
[----:B------:R-:W-:-:S04]  /*4390*/  FADD.FTZ R9, R0, R83 ;  /* 0x0000005300097221 */ /* 0x000fc80000010000 */
[----:B------:R-:W-:-:S04]  /*43a0*/  FADD.FTZ R0, R9, R76 ;  /* 0x0000004c09007221 */ /* 0x000fc80000010000 */
[----:B------:R-:W-:Y:S02]  /*43b0*/  FADD.FTZ R9, R0, R77 ;  /* 0x0000004d00097221 */ /* 0x000fe40000010000 */
[----:B------:R-:W-:Y:S01]  /*43c0*/  IMAD R0, R182, c[0x0][0x2f8], RZ ;  /* 0x0000be00b6007a24 */ /* 0x000fe200078e02ff */
[----:B-1----:R-:W-:Y:S04]  /*43d0*/  STG.E.128 [R4.64], R12 ;  /* 0x0000000c04007986 */ /* 0x002fe8000c101d04 */
[----:B--2---:R-:W-:Y:S04]  /*43e0*/  STG.E.128 [R4.64+0x200], R16 ;  /* 0x0002001004007986 */ /* 0x004fe8000c101d04 */
[----:B-----5:R-:W-:Y:S04]  /*43f0*/  STG.E.128 [R4.64+0x400], R20 ;  /* 0x0004001404007986 */ /* 0x020fe8000c101d04 */
[----:B---3--:R1:W-:Y:S04]  /*4400*/  STG.E.128 [R4.64+0x600], R24 ;  /* 0x0006001804007986 */ /* 0x0083e8000c101d04 */
[----:B------:R-:W-:Y:S01]  /*4410*/  BAR.SYNC.DEFER_BLOCKING 0x0 ;  /* 0x0000000000007b1d */ /* 0x000fe20000010000 */
[----:B-1----:R-:W-:-:S02]  /*4420*/  IMAD R5, R153, c[0x0][0x2fc], R0 ;  /* 0x0000bf0099057a24 */ /* 0x002fc400078e0200 */
        /* <DEDUP_REMOVED lines=10> */
[----:B-1----:R-:W-:Y:S02]  /*44d0*/  FADD.FTZ R78, R9, R78 ;  /* 0x0000004e094e7221 */ /* 0x002fe40000010000 */
[----:B------:R-:W-:Y:S01]  /*44e0*/  IMAD R9, R157, c[0x0][0x304], R0 ;  /* 0x0000c1009d097a24 */ /* 0x000fe200078e0200 */
[----:B------:R-:W1:Y:S01]  /*44f0*/  LDS.128 R16, [R147.X16+0x200] ;  /* 0x0002000093107984 */ /* 0x000e62000000cc00 */
[----:B------:R-:W-:-:S03]  /*4500*/  FADD.FTZ R79, R78, R79 ;  /* 0x0000004f4e4f7221 */ /* 0x000fc60000010000 */
[----:B------:R-:W4:Y:S01]  /*4510*/  LDS.128 R20, [R147.X16+0x400] ;  /* 0x0004000093147984 */ /* 0x000f22000000cc00 */
        /* <DEDUP_REMOVED lines=10> */
[----:B---3--:R-:W-:-:S04]  /*45c0*/  FADD.FTZ R68, R75, R68 ;  /* 0x000000444b447221 */ /* 0x008fc80000010000 */
[----:B------:R-:W-:-:S04]  /*45d0*/  FADD.FTZ R69, R68, R69 ;  /* 0x0000004544457221 */ /* 0x000fc80000010000 */
[----:B------:R-:W-:Y:S01]  /*45e0*/  FADD.FTZ R70, R69, R70 ;  /* 0x0000004645467221 */ /* 0x000fe20000010000 */
[----:B-----5:R3:W-:Y:S03]  /*45f0*/  STG.E.128 [R132.64], R12 ;  /* 0x0000000c84007986 */ /* 0x0207e6000c101d04 */
[----:B------:R-:W-:Y:S01]  /*4600*/  FADD.FTZ R149, R70, R71 ;  /* 0x0000004746957221 */ /* 0x000fe20000010000 */
[----:B-1----:R3:W-:Y:S04]  /*4610*/  STG.E.128 [R132.64+0x200], R16 ;  /* 0x0002001084007986 */ /* 0x0027e8000c101d04 */
[----:B----4-:R3:W-:Y:S04]  /*4620*/  STG.E.128 [R132.64+0x400], R20 ;  /* 0x0004001484007986 */ /* 0x0107e8000c101d04 */
[----:B--2---:R3:W-:Y:S01]  /*4630*/  STG.E.128 [R132.64+0x600], R24 ;  /* 0x0006001884007986 */ /* 0x0047e2000c101d04 */
[----:B------:R-:W-:Y:S01]  /*4640*/  @!P0 CALL.REL.NOINC `(.L_x_6411) ;  /* 0x0000001000008944 */ /* 0x000fe20003c00000 */
[----:B------:R-:W-:Y:S05]  /*4650*/  BRA `(.L_x_6451) ;  /* 0xffffc20000007947 */ /* 0x000fea000383ffff */
.L_x_6411:
        /* <DEDUP_REMOVED lines=24> */
.L_x_6453:
[----:B-1----:R-:W-:Y:S05]  /*47e0*/  BSYNC B0 ;  /* 0x0000000000007941 */ /* 0x002fea0003800000 */
.L_x_6452:
[----:B------:R-:W-:Y:S01]  /*47f0*/  BSSY B0, `(.L_x_6454) ;  /* 0x0000018000007945 */ /* 0x000fe20003800000 */
[----:B------:R-:W-:Y:S05]  /*4800*/  @!P0 BRA `(.L_x_6455) ;  /* 0x0000015000008947 */ /* 0x000fea0003800000 */
[----:B------:R-:W-:Y:S06]  /*4810*/  BAR.SYNC.DEFER_BLOCKING 0x0 ;  /* 0x0000000000007b1d */ /* 0x000fec0000010000 */
[----:B------:R-:W1:Y:S04]  /*4820*/  SHFL.DOWN P0, R0, R149, 0x1, 0x1f ;  /* 0x08201f0095007f89 */ /* 0x000e680000000000 */
[----:B------:R-:W2:Y:S04]  /*4830*/  S2R R8, SR_LANEID ;  /* 0x0000000000087919 */ /* 0x000ea80000000000 */
[----:B------:R-:W4:Y:S01]  /*4840*/  S2R R9, SR_TID.X ;  /* 0x0000000000097919 */ /* 0x000f220000002100 */
        /* <DEDUP_REMOVED lines=10> */
[----:B----4-:R-:W-:-:S04]  /*48f0*/  ISETP.NE.AND P0, PT, R9, RZ, PT ;  /* 0x000000ff0900720c */ /* 0x010fc80003f05270 */
[----:B------:R1:W-:Y:S04]  /*4900*/  @!P1 STS [0x2104], R6 ;  /* 0x00210406ff009388 */ /* 0x0003e80000000800 */
[----:B------:R-:W-:Y:S06]  /*4910*/  BAR.SYNC.DEFER_BLOCKING 0x0 ;  /* 0x0000000000007b1d */ /* 0x000fec0000010000 */
[----:B------:R-:W-:Y:S05]  /*4920*/  @P0 BRA `(.L_x_6456) ;  /* 0x0000004000000947 */ /* 0x000fea0003800000 */
[----:B-1----:R1:W-:Y:S01]  /*4930*/  RED.E.ADD.F32.FTZ.RN.STRONG.GPU [R2.64], R6 ;  /* 0x000000060200798e */ /* 0x0023e2000c10e784 */
[----:B------:R-:W-:Y:S01]  /*4940*/  HFMA2.MMA R9, -RZ, RZ, 0, 0 ;  /* 0x00000000ff097435 */ /* 0x000fe200000001ff */
[----:B------:R-:W-:Y:S05]  /*4950*/  BRA `(.L_x_6456) ;  /* 0x0000001000007947 */ /* 0x000fea0003800000 */
.L_x_6455:
[----:B------:R-:W1:Y:S02]  /*4960*/  S2R R9, SR_TID.X ;  /* 0x0000000000097919 */ /* 0x000e640000002100 */
.L_x_6456:
[----:B-1----:R-:W-:Y:S05]  /*4970*/  BSYNC B0 ;  /* 0x0000000000007941 */ /* 0x002fea0003800000 */
.L_x_6454:
[----:B------:R-:W-:-:S13]  /*4980*/  ISETP.GE.AND P0, PT, R9, c[0x0][0x16c], PT ;  /* 0x00005b0009007a0c */ /* 0x000fda0003f06270 */
[----:B------:R-:W-:Y:S05]  /*4990*/  @P0 EXIT ;  /* 0x000000000000094d */ /* 0x000fea0003800000 */
[----:B------:R-:W-:Y:S02]  /*49a0*/  IMAD R156, R156, c[0x0][0x288], RZ ;  /* 0x0000a2009c9c7a24 */ /* 0x000fe400078e02ff */
[----:B------:R-:W-:-:S04]  /*49b0*/  IMAD.WIDE.U32 R2, R157, c[0x0][0x288], RZ ;  /* 0x0000a2009d027a25 */ /* 0x000fc800078e00ff */
[----:B---3--:R-:W-:-:S05]  /*49c0*/  IMAD R13, R157, c[0x0][0x28c], R156 ;  /* 0x0000a3009d0d7a24 */ /* 0x008fca00078e029c */
[----:B------:R-:W-:Y:S02]  /*49d0*/  IADD3 R13, R3, R13, RZ ;  /* 0x0000000d030d7210 */ /* 0x000fe40007ffe0ff */
.L_x_6457:
[----:B-1----:R1:W2:Y:S01]  /*49e0*/  LDS R11, [R9.X4+0x33b8] ;  /* 0x0033b800090b7984 */ /* 0x0022a20000004800 */
        /* <DEDUP_REMOVED lines=15> */
.L_x_6458:
        /* <DEDUP_REMOVED lines=10> */
.L_x_9100:


//--------------------- .text._Z25selective_scan_bwd_kernelI32Selective_Scan_bwd_kernel_traitsILi32ELi16ELb1ELb1ELb1ELb0ELb1EffEEv12SSMParamsBwd --------------------------
	.section	.text._Z25selective_scan_bwd_kernelI32Selective_Scan_bwd_kernel_traitsILi32ELi16ELb1ELb1ELb1ELb0ELb1EffEEv12SSMParamsBwd,"ax",@progbits
	.sectioninfo	@"SHI_REGISTERS=254"
	.align	128
        .global         _Z25selective_scan_bwd_kernelI32Selective_Scan_bwd_kernel_traitsILi32ELi16ELb1ELb1ELb1ELb0ELb1EffEEv12SSMParamsBwd
        .type           _Z25selective_scan_bwd_kernelI32Selective_Scan_bwd_kernel_traitsILi32ELi16ELb1ELb1ELb1ELb0ELb1EffEEv12SSMParamsBwd,@function
        .size           _Z25selective_scan_bwd_kernelI32Selective_Scan_bwd_kernel_traitsILi32ELi16ELb1ELb1ELb1ELb0ELb1EffEEv12SSMParamsBwd,(.L_x_9101 - _Z25selective_scan_bwd_kernelI32Selective_Scan_bwd_kernel_traitsILi32ELi16ELb1ELb1ELb1ELb0ELb1EffEEv12SSMParamsBwd)
        .other          _Z25selective_scan_bwd_kernelI32Selective_Scan_bwd_kernel_traitsILi32ELi16ELb1ELb1ELb1ELb0ELb1EffEEv12SSMParamsBwd,@"STO_CUDA_ENTRY STV_DEFAULT"
_Z25selective_scan_bwd_kernelI32Selective_Scan_bwd_kernel_traitsILi32ELi16ELb1ELb1ELb1ELb0ELb1EffEEv12SSMParamsBwd:
.text._Z25selective_scan_bwd_kernelI32Selective_Scan_bwd_kernel_traitsILi32ELi16ELb1ELb1ELb1ELb0ELb1EffEEv12SSMParamsBwd:
        /* <DEDUP_REMOVED lines=130> */
.L_x_6499:
[----:B------:R-:W-:Y:S01]  /*0820*/  BAR.SYNC.DEFER_BLOCKING 0x0 ;  /* 0x0000000000007b1d */ /* 0x000fe20000010000 */
[----:B0-----:R-:W-:-:S02]  /*0830*/  SHF.L.U32 R0, R124, 0x2, RZ ;  /* 0x000000027c007819 */ /* 0x001fc400000006ff */
        /* <DEDUP_REMOVED lines=27> */
[----:B------:R-:W-:-:S02]  /*09f0*/  MOV R2, R118 ;  /* 0x0000007600027202 */ /* 0x000fc40000000f00 */
[----:B------:R-:W-:-:S05]  /*0a00*/  MOV R3, R117 ;  /* 0x0000007500037202 */ /* 0x000fca0000000f00 */
[----:B------:R-:W-:Y:S01]  /*0a10*/  IMAD.WIDE R22, R110, 0x10, R2 ;  /* 0x000000106e167825 */ /* 0x000fe200078e0202 */
[----:B---3--:R0:W-:Y:S04]  /*0a20*/  STS.128 [R123.X16], R24 ;  /* 0x000000187b007388 */ /* 0x0081e8000000cc00 */
[----:B----4-:R1:W-:Y:S04]  /*0a30*/  STS.128 [R123.X16+0x200], R28 ;  /* 0x0002001c7b007388 */ /* 0x0103e8000000cc00 */
[----:B--2---:R2:W-:Y:S04]  /*0a40*/  STS.128 [R123.X16+0x400], R32 ;  /* 0x000400207b007388 */ /* 0x0045e8000000cc00 */
        /* <DEDUP_REMOVED lines=25> */
[----:B----4-:R-:W-:Y:S04]  /*0be0*/  STS.128 [R123.X16], R24 ;  /* 0x000000187b007388 */ /* 0x010fe8000000cc00 */
        /* <DEDUP_REMOVED lines=9> */
[----:B------:R2:W3:Y:S04]  /*0c80*/  LDG.E.128 R40, [R20.64+-0x800] ;  /* 0xfff8000414287981 */ /* 0x0004e8000c1e1d00 */
[----:B0-----:R2:W4:Y:S04]  /*0c90*/  LDG.E.128 R28, [R20.64+-0x600] ;  /* 0xfffa0004141c7981 */ /* 0x001528000c1e1d00 */
[----:B------:R2:W4:Y:S04]  /*0ca0*/  LDG.E.128 R44, [R20.64+-0x400] ;  /* 0xfffc0004142c7981 */ /* 0x000528000c1e1d00 */
[----:B-1----:R2:W4:Y:S01]  /*0cb0*/  LDG.E.128 R36, [R20.64+-0x200] ;  /* 0xfffe000414247981 */ /* 0x002522000c1e1d00 */
[----:B------:R-:W-:-:S02]  /*0cc0*/  IMAD R0, R131, c[0x0][0x208], RZ ;  /* 0x0000820083007a24 */ /* 0x000fc400078e02ff */
[----:B------:R-:W-:-:S04]  /*0cd0*/  IMAD.WIDE.U32 R22, R133, c[0x0][0x208], R2 ;  /* 0x0000820085167a25 */ /* 0x000fc800078e0002 */
[----:B------:R-:W-:-:S05]  /*0ce0*/  IMAD R25, R133, c[0x0][0x20c], R0 ;  /* 0x0000830085197a24 */ /* 0x000fca00078e0200 */
[----:B------:R-:W-:Y:S01]  /*0cf0*/  IADD3 R23, R23, R25, RZ ;  /* 0x0000001917177210 */ /* 0x000fe20007ffe0ff */
[----:B------:R-:W-:-:S04]  /*0d00*/  IMAD R25, R148, c[0x0][0x200], RZ ;  /* 0x0000800094197a24 */ /* 0x000fc800078e02ff */
[C---:B------:R-:W-:Y:S02]  /*0d10*/  IMAD R25, R128.reuse, c[0x0][0x204], R25 ;  /* 0x0000810080197a24 */ /* 0x040fe400078e0219 */
[----:B------:R-:W-:-:S05]  /*0d20*/  IMAD.WIDE.U32 R22, R128, c[0x0][0x200], R22 ;  /* 0x0000800080167a25 */ /* 0x000fca00078e0016 */
[----:B------:R-:W-:Y:S02]  /*0d30*/  IADD3 R23, R23, R25, RZ ;  /* 0x0000001917177210 */ /* 0x000fe40007ffe0ff */
[----:B------:R-:W-:-:S04]  /*0d40*/  LEA R24, P0, R22, c[0x0][0x258], 0x2 ;  /* 0x0000960016187a11 */ /* 0x000fc800078010ff */
[----:B------:R-:W-:-:S05]  /*0d50*/  LEA.HI.X R25, R22, c[0x0][0x25c], R23, 0x2, P0 ;  /* 0x0000970016197a11 */ /* 0x000fca00000f1417 */
[----:B--2---:R-:W-:Y:S01]  /*0d60*/  IMAD.WIDE R20, R110, 0x10, R24 ;  /* 0x000000106e147825 */ /* 0x004fe200078e0218 */
[----:B---3--:R-:W-:Y:S04]  /*0d70*/  STS.128 [R123.X16], R40 ;  /* 0x000000287b007388 */ /* 0x008fe8000000cc00 */
[----:B----4-:R0:W-:Y:S04]  /*0d80*/  STS.128 [R123.X16+0x200], R28 ;  /* 0x0002001c7b007388 */ /* 0x0101e8000000cc00 */
[----:B------:R-:W-:Y:S04]  /*0d90*/  STS.128 [R123.X16+0x400], R44 ;  /* 0x0004002c7b007388 */ /* 0x000fe8000000cc00 */
[----:B------:R1:W-:Y:S01]  /*0da0*/  STS.128 [R123.X16+0x600], R36 ;  /* 0x000600247b007388 */ /* 0x0003e2000000cc00 */
[----:B------:R-:W-:-:S06]  /*0db0*/  NOP ;  /* 0x0000000000007918 */ /* 0x000fcc0000000000 */
[----:B------:R-:W2:Y:S04]  /*0dc0*/  LDS.128 R48, [R108] ;  /* 0x000000006c307984 */ /* 0x000ea80000000c00 */
[----:B------:R-:W3:Y:S04]  /*0dd0*/  LDS.128 R88, [R108+0x10] ;  /* 0x000010006c587984 */ /* 0x000ee80000000c00 */
[----:B------:R-:W2:Y:S04]  /*0de0*/  LDS.128 R80, [R108+0x20] ;  /* 0x000020006c507984 */ /* 0x000ea80000000c00 */
[----:B------:R-:W1:Y:S04]  /*0df0*/  LDS.128 R72, [R108+0x30] ;  /* 0x000030006c487984 */ /* 0x000e680000000c00 */
[----:B------:R-:W-:Y:S06]  /*0e00*/  BAR.SYNC.DEFER_BLOCKING 0x0 ;  /* 0x0000000000007b1d */ /* 0x000fec0000010000 */
[----:B------:R3:W4:Y:S04]  /*0e10*/  LDG.E.128 R24, [R20.64+-0x800] ;  /* 0xfff8000414187981 */ /* 0x000728000c1e1d00 */
[----:B------:R3:W4:Y:S04]  /*0e20*/  LDG.E.128 R32, [R20.64+-0x600] ;  /* 0xfffa000414207981 */ /* 0x000728000c1e1d00 */
[----:B0-----:R3:W4:Y:S04]  /*0e30*/  LDG.E.128 R28, [R20.64+-0x400] ;  /* 0xfffc0004141c7981 */ /* 0x001728000c1e1d00 */
[----:B-1----:R3:W4:Y:S01]  /*0e40*/  LDG.E.128 R36, [R20.64+-0x200] ;  /* 0xfffe000414247981 */ /* 0x002722000c1e1d00 */
[----:B--2---:R-:W-:-:S02]  /*0e50*/  FMUL.FTZ R0, R48, -1.4426950216293334961 ;  /* 0xbfb8aa3b30007820 */ /* 0x004fc40000410000 */
[----:B------:R-:W-:Y:S02]  /*0e60*/  FMUL.FTZ R22, R49, -1.4426950216293334961 ;  /* 0xbfb8aa3b31167820 */ /* 0x000fe40000410000 */
[----:B------:R-:W-:Y:S02]  /*0e70*/  FMUL.FTZ R23, R50, -1.4426950216293334961 ;  /* 0xbfb8aa3b32177820 */ /* 0x000fe40000410000 */
[----:B------:R-:W-:Y:S01]  /*0e80*/  MUFU.EX2 R0, R0 ;  /* 0x0000000000007308 */ /* 0x000fe20000000800 */
[----:B------:R-:W-:Y:S02]  /*0e90*/  FMUL.FTZ R40, R51, -1.4426950216293334961 ;  /* 0xbfb8aa3b33287820 */ /* 0x000fe40000410000 */
[----:B---3--:R-:W-:Y:S02]  /*0ea0*/  FMUL.FTZ R20, R89, -1.4426950216293334961 ;  /* 0xbfb8aa3b59147820 */ /* 0x008fe40000410000 */
[----:B------:R-:W-:Y:S02]  /*0eb0*/  FMUL.FTZ R41, R88, -1.4426950216293334961 ;  /* 0xbfb8aa3b58297820 */ /* 0x000fe40000410000 */
[----:B------:R-:W-:Y:S01]  /*0ec0*/  FMUL.FTZ R43, R90, -1.4426950216293334961 ;  /* 0xbfb8aa3b5a2b7820 */ /* 0x000fe20000410000 */
[----:B------:R-:W0:Y:S01]  /*0ed0*/  MUFU.EX2 R22, R22 ;  /* 0x0000001600167308 */ /* 0x000e220000000800 */
[----:B------:R-:W-:-:S02]  /*0ee0*/  FMUL.FTZ R98, R83, -1.4426950216293334961 ;  /* 0xbfb8aa3b53627820 */ /* 0x000fc40000410000 */
[----:B------:R-:W-:Y:S02]  /*0ef0*/  FMUL.FTZ R134, R75, -1.4426950216293334961 ;  /* 0xbfb8aa3b4b867820 */ /* 0x000fe40000410000 */
[----:B------:R-:W-:Y:S02]  /*0f00*/  FMUL.FTZ R46, R91, -1.4426950216293334961 ;  /* 0xbfb8aa3b5b2e7820 */ /* 0x000fe40000410000 */
[----:B------:R-:W-:Y:S01]  /*0f10*/  FMUL.FTZ R99, R73, -1.4426950216293334961 ;  /* 0xbfb8aa3b49637820 */ /* 0x000fe20000410000 */
[----:B------:R-:W1:Y:S01]  /*0f20*/  MUFU.EX2 R23, R23 ;  /* 0x0000001700177308 */ /* 0x000e620000000800 */
[----:B------:R-:W-:Y:S02]  /*0f30*/  FMUL.FTZ R132, R74, -1.4426950216293334961 ;  /* 0xbfb8aa3b4a847820 */ /* 0x000fe40000410000 */
[----:B------:R-:W-:-:S05]  /*0f40*/  FMUL.FTZ R47, R80, -1.4426950216293334961 ;  /* 0xbfb8aa3b502f7820 */ /* 0x000fca0000410000 */
[----:B------:R2:W-:Y:S01]  /*0f50*/  MUFU.EX2 R21, R20 ;  /* 0x0000001400157308 */ /* 0x0005e20000000800 */
[----:B0-----:R-:W-:-:S07]  /*0f60*/  FADD.FTZ R22, R22, 1 ;  /* 0x3f80000016167421 */ /* 0x001fce0000010000 */
[----:B------:R0:W3:Y:S01]  /*0f70*/  MUFU.EX2 R42, R40 ;  /* 0x00000028002a7308 */ /* 0x0000e20000000800 */
[----:B--2---:R-:W-:Y:S02]  /*0f80*/  FADD.FTZ R20, R0, 1 ;  /* 0x3f80000000147421 */ /* 0x004fe40000010000 */
[----:B-1----:R-:W-:-:S05]  /*0f90*/  FADD.FTZ R23, R23, 1 ;  /* 0x3f80000017177421 */ /* 0x002fca0000010000 */
[----:B------:R1:W2:Y:S01]  /*0fa0*/  MUFU.EX2 R44, R41 ;  /* 0x00000029002c7308 */ /* 0x0002a20000000800 */
[----:B0-----:R-:W-:-:S07]  /*0fb0*/  FMUL.FTZ R40, R81, -1.4426950216293334961 ;  /* 0xbfb8aa3b51287820 */ /* 0x001fce0000410000 */
[----:B------:R0:W2:Y:S01]  /*0fc0*/  MUFU.EX2 R45, R43 ;  /* 0x0000002b002d7308 */ /* 0x0000a20000000800 */
[----:B-1----:R-:W-:Y:S02]  /*0fd0*/  FMUL.FTZ R41, R82, -1.4426950216293334961 ;  /* 0xbfb8aa3b52297820 */ /* 0x002fe40000410000 */
[----:B---3--:R-:W-:-:S05]  /*0fe0*/  FADD.FTZ R0, R42, 1 ;  /* 0x3f8000002a007421 */ /* 0x008fca0000010000 */
[----:B------:R-:W1:Y:S01]  /*0ff0*/  MUFU.EX2 R104, R40 ;  /* 0x0000002800687308 */ /* 0x000e620000000800 */
[----:B0-----:R-:W-:Y:S02]  /*1000*/  FMUL.FTZ R43, R72, -1.4426950216293334961 ;  /* 0xbfb8aa3b482b7820 */ /* 0x001fe40000410000 */
[----:B--2---:R-:W-:-:S05]  /*1010*/  FADD.FTZ R44, R44, 1 ;  /* 0x3f8000002c2c7421 */ /* 0x004fca0000010000 */
[----:B------:R-:W0:Y:S01]  /*1020*/  MUFU.EX2 R105, R41 ;  /* 0x0000002900697308 */ /* 0x000e220000000800 */
[----:B------:R-:W-:-:S07]  /*1030*/  FADD.FTZ R45, R45, 1 ;  /* 0x3f8000002d2d7421 */ /* 0x000fce0000010000 */
[----:B------:R2:W3:Y:S01]  /*1040*/  MUFU.EX2 R106, R98 ;  /* 0x00000062006a7308 */ /* 0x0004e20000000800 */
[----:B-1----:R-:W-:-:S07]  /*1050*/  FADD.FTZ R104, R104, 1 ;  /* 0x3f80000068687421 */ /* 0x002fce0000010000 */
[----:B------:R-:W1:Y:S01]  /*1060*/  MUFU.EX2 R107, R43 ;  /* 0x0000002b006b7308 */ /* 0x000e620000000800 */
[----:B--2---:R-:W-:Y:S02]  /*1070*/  FADD.FTZ R98, R21, 1 ;  /* 0x3f80000015627421 */ /* 0x004fe40000010000 */
[----:B0-----:R-:W-:-:S05]  /*1080*/  FADD.FTZ R105, R105, 1 ;  /* 0x3f80000069697421 */ /* 0x001fca0000010000 */
[----:B------:R-:W0:Y:S01]  /*1090*/  MUFU.RCP R41, R20 ;  /* 0x0000001400297308 */ /* 0x000e220000001000 */
[----:B---3--:R-:W-:-:S07]  /*10a0*/  FADD.FTZ R106, R106, 1 ;  /* 0x3f8000006a6a7421 */ /* 0x008fce0000010000 */
[----:B------:R-:W2:Y:S01]  /*10b0*/  MUFU.RCP R40, R22 ;  /* 0x0000001600287308 */ /* 0x000ea20000001000 */
[----:B-1----:R-:W-:-:S07]  /*10c0*/  FADD.FTZ R107, R107, 1 ;  /* 0x3f8000006b6b7421 */ /* 0x002fce0000010000 */
[----:B------:R-:W1:Y:S01]  /*10d0*/  MUFU.RCP R43, R23 ;  /* 0x00000017002b7308 */ /* 0x000e620000001000 */
[----:B0-----:R-:W-:-:S07]  /*10e0*/  FMUL.FTZ R145, R48, R41 ;  /* 0x0000002930917220 */ /* 0x001fce0000410000 */
[----:B------:R-:W-:Y:S01]  /*10f0*/  MUFU.EX2 R137, R134 ;  /* 0x0000008600897308 */ /* 0x000fe20000000800 */
[----:B--2---:R-:W-:-:S07]  /*1100*/  FMUL.FTZ R144, R49, R40 ;  /* 0x0000002831907220 */ /* 0x004fce0000410000 */
[----:B------:R-:W0:Y:S01]  /*1110*/  MUFU.RCP R0, R0 ;  /* 0x0000000000007308 */ /* 0x000e220000001000 */
[----:B-1----:R-:W-:-:S07]  /*1120*/  FMUL.FTZ R157, R50, R43 ;  /* 0x0000002b329d7220 */ /* 0x002fce0000410000 */
[----:B------:R-:W1:Y:S08]  /*1130*/  MUFU.EX2 R46, R46 ;  /* 0x0000002e002e7308 */ /* 0x000e700000000800 */
[----:B------:R-:W2:Y:S01]  /*1140*/  MUFU.EX2 R109, R99 ;  /* 0x00000063006d7308 */ /* 0x000ea20000000800 */
[----:B0-----:R-:W-:-:S07]  /*1150*/  FMUL.FTZ R158, R51, R0 ;  /* 0x00000000339e7220 */ /* 0x001fce0000410000 */
[----:B------:R-:W-:Y:S01]  /*1160*/  MUFU.RCP R99, R44 ;  /* 0x0000002c00637308 */ /* 0x000fe20000001000 */
[----:B-1----:R-:W-:-:S07]  /*1170*/  FADD.FTZ R46, R46, 1 ;  /* 0x3f8000002e2e7421 */ /* 0x002fce0000010000 */
[----:B------:R-:W0:Y:S01]  /*1180*/  MUFU.EX2 R136, R132 ;  /* 0x0000008400887308 */ /* 0x000e220000000800 */
[----:B--2---:R-:W-:-:S07]  /*1190*/  FADD.FTZ R109, R109, 1 ;  /* 0x3f8000006d6d7421 */ /* 0x004fce0000010000 */
[----:B------:R-:W-:Y:S08]  /*11a0*/  MUFU.RCP R132, R104 ;  /* 0x0000006800847308 */ /* 0x000ff00000001000 */
[----:B------:R-:W-:Y:S01]  /*11b0*/  MUFU.RCP R151, R105 ;  /* 0x0000006900977308 */ /* 0x000fe20000001000 */
[----:B0-----:R-:W-:-:S07]  /*11c0*/  FADD.FTZ R42, R136, 1 ;  /* 0x3f800000882a7421 */ /* 0x001fce0000010000 */
[----:B------:R-:W0:Y:S08]  /*11d0*/  MUFU.EX2 R47, R47 ;  /* 0x0000002f002f7308 */ /* 0x000e300000000800 */
[----:B------:R-:W-:Y:S08]  /*11e0*/  MUFU.RCP R149, R45 ;  /* 0x0000002d00957308 */ /* 0x000ff00000001000 */
[----:B------:R-:W-:Y:S01]  /*11f0*/  MUFU.RCP R98, R98 ;  /* 0x0000006200627308 */ /* 0x000fe20000001000 */
[----:B0-----:R-:W-:-:S07]  /*1200*/  FADD.FTZ R47, R47, 1 ;  /* 0x3f8000002f2f7421 */ /* 0x001fce0000010000 */
[----:B------:R-:W0:Y:S08]  /*1210*/  MUFU.RCP R150, R46 ;  /* 0x0000002e00967308 */ /* 0x000e300000001000 */
[----:B------:R-:W1:Y:S08]  /*1220*/  MUFU.RCP R156, R106 ;  /* 0x0000006a009c7308 */ /* 0x000e700000001000 */
[----:B------:R-:W-:Y:S08]  /*1230*/  MUFU.RCP R159, R107 ;  /* 0x0000006b009f7308 */ /* 0x000ff00000001000 */
[----:B------:R-:W2:Y:S08]  /*1240*/  MUFU.RCP R147, R47 ;  /* 0x0000002f00937308 */ /* 0x000eb00000001000 */
[----:B------:R3:W0:Y:S08]  /*1250*/  MUFU.RCP R160, R109 ;  /* 0x0000006d00a07308 */ /* 0x0006300000001000 */
[----:B------:R0:W0:Y:S01]  /*1260*/  MUFU.RCP R161, R42 ;  /* 0x0000002a00a17308 */ /* 0x0000220000001000 */
[----:B---3--:R-:W-:-:S04]  /*1270*/  FMUL.FTZ R109, R100, R145 ;  /* 0x00000091646d7220 */ /* 0x008fc80000410000 */
[----:B------:R-:W-:Y:S01]  /*1280*/  FFMA.FTZ R126, R4, R109, R126 ;  /* 0x0000006d047e7223 */ /* 0x000fe2000001007e */
[----:B----4-:R3:W-:Y:S04]  /*1290*/  STS.128 [R123.X16], R24 ;  /* 0x000000187b007388 */ /* 0x0107e8000000cc00 */
[----:B------:R4:W-:Y:S04]  /*12a0*/  STS.128 [R123.X16+0x200], R32 ;  /* 0x000200207b007388 */ /* 0x0009e8000000cc00 */
[----:B------:R0:W-:Y:S04]  /*12b0*/  STS.128 [R123.X16+0x400], R28 ;  /* 0x0004001c7b007388 */ /* 0x0001e8000000cc00 */
[----:B------:R1:W-:Y:S01]  /*12c0*/  STS.128 [R123.X16+0x600], R36 ;  /* 0x000600247b007388 */ /* 0x0003e2000000cc00 */
[----:B------:R-:W-:-:S06]  /*12d0*/  NOP ;  /* 0x0000000000007918 */ /* 0x000fcc0000000000 */
[----:B------:R-:W2:Y:S01]  /*12e0*/  LDS.128 R20, [R108] ;  /* 0x000000006c147984 */ /* 0x000ea20000000c00 */
[----:B---3--:R-:W-:Y:S02]  /*12f0*/  IMAD R24, R131, c[0x0][0x2f0], RZ ;  /* 0x0000bc0083187a24 */ /* 0x008fe400078e02ff */
[----:B----4-:R-:W-:Y:S02]  /*1300*/  FADD.FTZ R33, -R43, 1 ;  /* 0x3f8000002b217421 */ /* 0x010fe40000010100 */
[C---:B------:R-:W-:Y:S01]  /*1310*/  IMAD R25, R133.reuse, c[0x0][0x2f4], R24 ;  /* 0x0000bd0085197a24 */ /* 0x040fe200078e0218 */
[----:B0-----:R-:W-:Y:S01]  /*1320*/  MOV R30, c[0x0][0x16c] ;  /* 0x00005b00001e7a02 */ /* 0x001fe20000000f00 */
[----:B------:R-:W-:-:S03]  /*1330*/  IMAD.WIDE.U32 R28, R133, c[0x0][0x2f0], R2 ;  /* 0x0000bc00851c7a25 */ /* 0x000fc600078e0002 */
[----:B------:R-:W-:Y:S01]  /*1340*/  ISETP.GE.AND P1, PT, R30, 0x1, PT ;  /* 0x000000011e00780c */ /* 0x000fe20003f26270 */
[----:B------:R-:W-:Y:S01]  /*1350*/  IMAD R31, R148, c[0x0][0x2e8], RZ ;  /* 0x0000ba00941f7a24 */ /* 0x000fe200078e02ff */
[----:B------:R-:W-:Y:S01]  /*1360*/  IADD3 R29, R29, R25, RZ ;  /* 0x000000191d1d7210 */ /* 0x000fe20007ffe0ff */
[----:B------:R-:W-:Y:S01]  /*1370*/  FADD.FTZ R30, -R40, 1 ;  /* 0x3f800000281e7421 */ /* 0x000fe20000010100 */
[----:B------:R-:W0:Y:S01]  /*1380*/  LDS.128 R24, [R108+0x10] ;  /* 0x000010006c187984 */ /* 0x000e220000000c00 */
[C---:B------:R-:W-:Y:S02]  /*1390*/  IMAD R31, R128.reuse, c[0x0][0x2ec], R31 ;  /* 0x0000bb00801f7a24 */ /* 0x040fe400078e021f */
        /* <DEDUP_REMOVED lines=10> */
[----:B------:R-:W-:-:S02]  /*1440*/  FFMA.FTZ R34, R51, R34, 1 ;  /* 0x3f80000033227423 */ /* 0x000fc40000010022 */
[----:B-1----:R-:W-:Y:S01]  /*1450*/  FADD.FTZ R37, -R99, 1 ;  /* 0x3f80000063257421 */ /* 0x002fe20000010100 */
        /* <DEDUP_REMOVED lines=8> */
[----:B------:R-:W1:Y:S01]  /*14e0*/  LDS.128 R28, [R108+0x20] ;  /* 0x000020006c1c7984 */ /* 0x000e620000000c00 */
[----:B------:R-:W-:Y:S02]  /*14f0*/  FMUL.FTZ R32, R102, R22 ;  /* 0x0000001666207220 */ /* 0x000fe40000410000 */
[----:B------:R-:W-:Y:S02]  /*1500*/  FMUL.FTZ R35, R103, R23 ;  /* 0x0000001767237220 */ /* 0x000fe40000410000 */
[----:B------:R-:W-:Y:S02]  /*1510*/  FMUL.FTZ R32, R43, R32 ;  /* 0x000000202b207220 */ /* 0x000fe40000410000 */
[----:B------:R-:W-:Y:S02]  /*1520*/  FMUL.FTZ R35, R0, R35 ;  /* 0x0000002300237220 */ /* 0x000fe40000410000 */
[----:B0-----:R-:W-:-:S02]  /*1530*/  FMUL.FTZ R36, R84, R24 ;  /* 0x0000001854247220 */ /* 0x001fc40000410000 */
[----:B------:R-:W-:Y:S02]  /*1540*/  FMUL.FTZ R106, R32, R33 ;  /* 0x00000021206a7220 */ /* 0x000fe40000410000 */
[----:B------:R-:W-:Y:S02]  /*1550*/  FMUL.FTZ R107, R35, R34 ;  /* 0x00000022236b7220 */ /* 0x000fe40000410000 */
[----:B------:R-:W0:Y:S01]  /*1560*/  LDS.128 R32, [R108+0x30] ;  /* 0x000030006c207984 */ /* 0x000e220000000c00 */
[----:B------:R-:W-:Y:S02]  /*1570*/  FMUL.FTZ R36, R99, R36 ;  /* 0x0000002463247220 */ /* 0x000fe40000410000 */
[----:B------:R-:W-:Y:S01]  /*1580*/  FADD.FTZ R40, -R150, 1 ;  /* 0x3f80000096287421 */ /* 0x000fe20000010100 */
[----:B------:R-:W-:Y:S01]  /*1590*/  BAR.SYNC.DEFER_BLOCKING 0x0 ;  /* 0x0000000000007b1d */ /* 0x000fe20000010000 */
[----:B------:R-:W-:Y:S02]  /*15a0*/  FMUL.FTZ R136, R36, R37 ;  /* 0x0000002524887220 */ /* 0x000fe40000410000 */
[----:B------:R-:W-:-:S02]  /*15b0*/  FADD.FTZ R37, -R149, 1 ;  /* 0x3f80000095257421 */ /* 0x000fc40000010100 */
[----:B------:R-:W-:Y:S02]  /*15c0*/  FADD.FTZ R36, -R98, 1 ;  /* 0x3f80000062247421 */ /* 0x000fe40000010100 */
[----:B------:R-:W-:Y:S02]  /*15d0*/  FFMA.FTZ R39, R90, R37, 1 ;  /* 0x3f8000005a277423 */ /* 0x000fe40000010025 */
[----:B------:R-:W-:Y:S02]  /*15e0*/  FMUL.FTZ R37, R85, R25 ;  /* 0x0000001955257220 */ /* 0x000fe40000410000 */
[----:B------:R-:W-:Y:S02]  /*15f0*/  FMUL.FTZ R38, R86, R26 ;  /* 0x0000001a56267220 */ /* 0x000fe40000410000 */
[----:B------:R-:W-:Y:S02]  /*1600*/  FMUL.FTZ R41, R87, R27 ;  /* 0x0000001b57297220 */ /* 0x000fe40000410000 */
[----:B------:R-:W-:-:S02]  /*1610*/  FADD.FTZ R43, R137, 1 ;  /* 0x3f800000892b7421 */ /* 0x000fc40000010000 */
[----:B------:R-:W-:Y:S02]  /*1620*/  FFMA.FTZ R36, R89, R36, 1 ;  /* 0x3f80000059247423 */ /* 0x000fe40000010024 */
[----:B------:R-:W-:Y:S01]  /*1630*/  FFMA.FTZ R40, R91, R40, 1 ;  /* 0x3f8000005b287423 */ /* 0x000fe20000010028 */
[----:B------:R2:W3:Y:S01]  /*1640*/  MUFU.RCP R162, R43 ;  /* 0x0000002b00a27308 */ /* 0x0004e20000001000 */
[----:B------:R-:W-:Y:S02]  /*1650*/  FMUL.FTZ R37, R98, R37 ;  /* 0x0000002562257220 */ /* 0x000fe40000410000 */
[----:B------:R-:W-:Y:S01]  /*1660*/  FMUL.FTZ R38, R149, R38 ;  /* 0x0000002695267220 */ /* 0x000fe20000410000 */
[----:B------:R4:W-:Y:S01]  /*1670*/  STS.128 [R108], R104 ;  /* 0x000000686c007388 */ /* 0x0009e20000000c00 */
[----:B------:R-:W-:Y:S02]  /*1680*/  FMUL.FTZ R41, R150, R41 ;  /* 0x0000002996297220 */ /* 0x000fe40000410000 */
[----:B------:R-:W-:-:S02]  /*1690*/  FMUL.FTZ R137, R37, R36 ;  /* 0x0000002425897220 */ /* 0x000fc40000410000 */
[----:B------:R-:W-:Y:S02]  /*16a0*/  FMUL.FTZ R138, R38, R39 ;  /* 0x00000027268a7220 */ /* 0x000fe40000410000 */
[----:B------:R-:W-:Y:S02]  /*16b0*/  FMUL.FTZ R139, R41, R40 ;  /* 0x00000028298b7220 */ /* 0x000fe40000410000 */
[----:B------:R-:W-:Y:S02]  /*16c0*/  FADD.FTZ R36, -R132, 1 ;  /* 0x3f80000084247421 */ /* 0x000fe40000010100 */
[----:B------:R-:W-:Y:S01]  /*16d0*/  FADD.FTZ R39, -R151, 1 ;  /* 0x3f80000097277421 */ /* 0x000fe20000010100 */
[----:B------:R0:W-:Y:S01]  /*16e0*/  STS.128 [R108+0x10], R136 ;  /* 0x000010886c007388 */ /* 0x0001e20000000c00 */
[----:B------:R-:W-:Y:S02]  /*16f0*/  FADD.FTZ R40, -R156, 1 ;  /* 0x3f8000009c287421 */ /* 0x000fe40000010100 */
[----:B------:R-:W-:-:S02]  /*1700*/  FFMA.FTZ R38, R81, R36, 1 ;  /* 0x3f80000051267423 */ /* 0x000fc40000010024 */
[----:B------:R-:W-:Y:S02]  /*1710*/  FFMA.FTZ R41, R82, R39, 1 ;  /* 0x3f80000052297423 */ /* 0x000fe40000010027 */
[----:B------:R-:W-:Y:S02]  /*1720*/  FFMA.FTZ R42, R83, R40, 1 ;  /* 0x3f800000532a7423 */ /* 0x000fe40000010028 */
[----:B------:R-:W-:Y:S02]  /*1730*/  FADD.FTZ R37, -R147, 1 ;  /* 0x3f80000093257421 */ /* 0x000fe40000010100 */
[----:B-1----:R-:W-:Y:S02]  /*1740*/  FMUL.FTZ R36, R76, R28 ;  /* 0x0000001c4c247220 */ /* 0x002fe40000410000 */
[----:B------:R-:W-:Y:S02]  /*1750*/  FMUL.FTZ R39, R77, R29 ;  /* 0x0000001d4d277220 */ /* 0x000fe40000410000 */
[----:B------:R-:W-:-:S02]  /*1760*/  FMUL.FTZ R40, R78, R30 ;  /* 0x0000001e4e287220 */ /* 0x000fc40000410000 */
[----:B------:R-:W-:Y:S02]  /*1770*/  FFMA.FTZ R37, R80, R37, 1 ;  /* 0x3f80000050257423 */ /* 0x000fe40000010025 */
[----:B--2---:R-:W-:Y:S02]  /*1780*/  FMUL.FTZ R43, R79, R31 ;  /* 0x0000001f4f2b7220 */ /* 0x004fe40000410000 */
[----:B------:R-:W-:Y:S02]  /*1790*/  FMUL.FTZ R36, R147, R36 ;  /* 0x0000002493247220 */ /* 0x000fe40000410000 */
[----:B------:R-:W-:Y:S02]  /*17a0*/  FMUL.FTZ R39, R132, R39 ;  /* 0x0000002784277220 */ /* 0x000fe40000410000 */
[----:B------:R-:W-:Y:S02]  /*17b0*/  FMUL.FTZ R40, R151, R40 ;  /* 0x0000002897287220 */ /* 0x000fe40000410000 */
[----:B------:R-:W-:-:S02]  /*17c0*/  FMUL.FTZ R43, R156, R43 ;  /* 0x0000002b9c2b7220 */ /* 0x000fc40000410000 */
[----:B------:R-:W-:Y:S02]  /*17d0*/  FMUL.FTZ R140, R36, R37 ;  /* 0x00000025248c7220 */ /* 0x000fe40000410000 */
[----:B------:R-:W-:Y:S02]  /*17e0*/  FMUL.FTZ R141, R39, R38 ;  /* 0x00000026278d7220 */ /* 0x000fe40000410000 */
[----:B------:R-:W-:Y:S02]  /*17f0*/  FMUL.FTZ R142, R40, R41 ;  /* 0x00000029288e7220 */ /* 0x000fe40000410000 */
[----:B------:R-:W-:Y:S02]  /*1800*/  FADD.FTZ R36, -R160, 1 ;  /* 0x3f800000a0247421 */ /* 0x000fe40000010100 */
[----:B------:R-:W-:Y:S02]  /*1810*/  FADD.FTZ R39, -R161, 1 ;  /* 0x3f800000a1277421 */ /* 0x000fe40000010100 */
[----:B---3--:R-:W-:-:S02]  /*1820*/  FADD.FTZ R40, -R162, 1 ;  /* 0x3f800000a2287421 */ /* 0x008fc40000010100 */
[----:B------:R-:W-:Y:S02]  /*1830*/  FMUL.FTZ R143, R43, R42 ;  /* 0x0000002a2b8f7220 */ /* 0x000fe40000410000 */
[----:B------:R-:W-:Y:S02]  /*1840*/  FFMA.FTZ R38, R73, R36, 1 ;  /* 0x3f80000049267423 */ /* 0x000fe40000010024 */
[----:B------:R-:W-:Y:S01]  /*1850*/  FFMA.FTZ R41, R74, R39, 1 ;  /* 0x3f8000004a297423 */ /* 0x000fe20000010027 */
[----:B------:R-:W-:Y:S01]  /*1860*/  STS.128 [R108+0x20], R140 ;  /* 0x0000208c6c007388 */ /* 0x000fe20000000c00 */
[----:B------:R-:W-:Y:S02]  /*1870*/  FFMA.FTZ R42, R75, R40, 1 ;  /* 0x3f8000004b2a7423 */ /* 0x000fe40000010028 */
[----:B------:R-:W-:Y:S02]  /*1880*/  FADD.FTZ R37, -R159, 1 ;  /* 0x3f8000009f257421 */ /* 0x000fe40000010100 */
[----:B0-----:R-:W-:-:S02]  /*1890*/  FMUL.FTZ R36, R68, R32 ;  /* 0x0000002044247220 */ /* 0x001fc40000410000 */
        /* <DEDUP_REMOVED lines=14> */
[----:B------:R-:W-:Y:S01]  /*1980*/  STS.128 [R108+0x30], R152 ;  /* 0x000030986c007388 */ /* 0x000fe20000000c00 */
[----:B------:R-:W-:-:S06]  /*1990*/  NOP ;  /* 0x0000000000007918 */ /* 0x000fcc0000000000 */
[----:B------:R-:W0:Y:S01]  /*19a0*/  LDS.128 R36, [R123.X16] ;  /* 0x000000007b247984 */ /* 0x000e22000000cc00 */
[----:B------:R-:W-:-:S03]  /*19b0*/  IMAD.WIDE R72, R110, 0x10, R134 ;  /* 0x000000106e487825 */ /* 0x000fc600078e0286 */
[----:B------:R-:W1:Y:S01]  /*19c0*/  LDS.128 R40, [R123.X16+0x200] ;  /* 0x000200007b287984 */ /* 0x000e62000000cc00 */
[----:B----4-:R-:W-:Y:S02]  /*19d0*/  FMUL.FTZ R106, R101, R144 ;  /* 0x00000090656a7220 */ /* 0x010fe40000410000 */
[----:B------:R-:W-:Y:S01]  /*19e0*/  FMUL.FTZ R107, R102, R157 ;  /* 0x0000009d666b7220 */ /* 0x000fe20000410000 */
[----:B------:R-:W2:Y:S01]  /*19f0*/  LDS.128 R44, [R123.X16+0x400] ;  /* 0x000400007b2c7984 */ /* 0x000ea2000000cc00 */
[----:B------:R-:W-:Y:S02]  /*1a00*/  FFMA.FTZ R126, R5, R106, R126 ;  /* 0x0000006a057e7223 */ /* 0x000fe4000001007e */
[----:B------:R-:W-:Y:S01]  /*1a10*/  FMUL.FTZ R139, R88, R99 ;  /* 0x00000063588b7220 */ /* 0x000fe20000410000 */
[----:B------:R-:W3:Y:S01]  /*1a20*/  LDS.128 R48, [R123.X16+0x600] ;  /* 0x000600007b307984 */ /* 0x000ee2000000cc00 */
        /* <DEDUP_REMOVED lines=12> */
[----:B------:R-:W-:Y:S02]  /*1af0*/  FMUL.FTZ R102, R85, R88 ;  /* 0x0000005855667220 */ /* 0x000fe40000410000 */
[----:B------:R-:W-:Y:S01]  /*1b00*/  FMUL.FTZ R103, R86, R149 ;  /* 0x0000009556677220 */ /* 0x000fe20000410000 */
[----:B0-----:R0:W-:Y:S01]  /*1b10*/  STG.E.128 [R72.64+-0x800], R36 ;  /* 0xfff8002448007986 */ /* 0x0011e2000c101d04 */
[----:B------:R-:W-:-:S02]  /*1b20*/  FMUL.FTZ R100, R87, R150 ;  /* 0x0000009657647220 */ /* 0x000fc40000410000 */
[----:B------:R-:W-:Y:S01]  /*1b30*/  FMUL.FTZ R101, R76, R147 ;  /* 0x000000934c657220 */ /* 0x000fe20000410000 */
[----:B-1----:R0:W-:Y:S01]  /*1b40*/  STG.E.128 [R72.64+-0x600], R40 ;  /* 0xfffa002848007986 */ /* 0x0021e2000c101d04 */
[----:B------:R-:W-:Y:S02]  /*1b50*/  FMUL.FTZ R98, R77, R80 ;  /* 0x000000504d627220 */ /* 0x000fe40000410000 */
[----:B------:R-:W-:Y:S01]  /*1b60*/  FMUL.FTZ R99, R78, R151 ;  /* 0x000000974e637220 */ /* 0x000fe20000410000 */
[----:B--2---:R0:W-:Y:S01]  /*1b70*/  STG.E.128 [R72.64+-0x400], R44 ;  /* 0xfffc002c48007986 */ /* 0x0041e2000c101d04 */
[----:B------:R-:W-:Y:S02]  /*1b80*/  FMUL.FTZ R0, R79, R156 ;  /* 0x0000009c4f007220 */ /* 0x000fe40000410000 */
[----:B------:R-:W-:Y:S01]  /*1b90*/  FMUL.FTZ R135, R68, R159 ;  /* 0x0000009f44877220 */ /* 0x000fe20000410000 */
[----:B---3--:R0:W-:Y:S01]  /*1ba0*/  STG.E.128 [R72.64+-0x200], R48 ;  /* 0xfffe003048007986 */ /* 0x0081e2000c101d04 */
[----:B------:R-:W-:-:S02]  /*1bb0*/  FMUL.FTZ R132, R69, R160 ;  /* 0x000000a045847220 */ /* 0x000fc40000410000 */
[----:B------:R-:W-:Y:S02]  /*1bc0*/  FMUL.FTZ R137, R70, R161 ;  /* 0x000000a146897220 */ /* 0x000fe40000410000 */
        /* <DEDUP_REMOVED lines=16> */
[----:B------:R1:W-:Y:S01]  /*1cd0*/  STS.128 [R108], R20 ;  /* 0x000000146c007388 */ /* 0x0003e20000000c00 */
[----:B------:R-:W-:Y:S02]  /*1ce0*/  FMUL.FTZ R71, R35, R162 ;  /* 0x000000a223477220 */ /* 0x000fe40000410000 */
[----:B------:R-:W-:Y:S01]  /*1cf0*/  FMUL.FTZ R70, R34, R161 ;  /* 0x000000a122467220 */ /* 0x000fe20000410000 */
[----:B------:R-:W-:Y:S01]  /*1d00*/  STS.128 [R108+0x10], R24 ;  /* 0x000010186c007388 */ /* 0x000fe20000000c00 */
[----:B------:R-:W-:-:S02]  /*1d10*/  FMUL.FTZ R69, R33, R160 ;  /* 0x000000a021457220 */ /* 0x000fc40000410000 */
[----:B------:R-:W-:Y:S01]  /*1d20*/  FMUL.FTZ R68, R159, R32 ;  /* 0x000000209f447220 */ /* 0x000fe20000410000 */
[----:B------:R-:W-:Y:S01]  /*1d30*/  STS.128 [R108+0x20], R28 ;  /* 0x0000201c6c007388 */ /* 0x000fe20000000c00 */
[----:B0-----:R-:W-:Y:S02]  /*1d40*/  IMAD R50, R131, c[0x0][0x218], RZ ;  /* 0x0000860083327a24 */ /* 0x001fe400078e02ff */
[----:B------:R-:W-:Y:S01]  /*1d50*/  IMAD.WIDE.U32 R48, R133, c[0x0][0x218], R2 ;  /* 0x0000860085307a25 */ /* 0x000fe200078e0002 */
[----:B------:R-:W-:Y:S01]  /*1d60*/  STS.128 [R108+0x30], R68 ;  /* 0x000030446c007388 */ /* 0x000fe20000000c00 */
[----:B------:R-:W-:-:S06]  /*1d70*/  NOP ;  /* 0x0000000000007918 */ /* 0x000fcc0000000000 */
[----:B------:R-:W0:Y:S01]  /*1d80*/  LDS.128 R32, [R123.X16] ;  /* 0x000000007b207984 */ /* 0x000e22000000cc00 */
[----:B-1----:R-:W-:-:S03]  /*1d90*/  IMAD R21, R133, c[0x0][0x21c], R50 ;  /* 0x0000870085157a24 */ /* 0x002fc600078e0232 */
        /* <DEDUP_REMOVED lines=11> */
[----:B0-----:R0:W-:Y:S04]  /*1e50*/  STG.E.128 [R20.64+-0x800], R32 ;  /* 0xfff8002014007986 */ /* 0x0011e8000c101d04 */
[----:B-1----:R0:W-:Y:S04]  /*1e60*/  STG.E.128 [R20.64+-0x600], R36 ;  /* 0xfffa002414007986 */ /* 0x0021e8000c101d04 */
[----:B--2---:R0:W-:Y:S04]  /*1e70*/  STG.E.128 [R20.64+-0x400], R40 ;  /* 0xfffc002814007986 */ /* 0x0041e8000c101d04 */
[----:B---3--:R0:W-:Y:S02]  /*1e80*/  STG.E.128 [R20.64+-0x200], R44 ;  /* 0xfffe002c14007986 */ /* 0x0081e4000c101d04 */
.L_x_6460:
        /* <DEDUP_REMOVED lines=73> */
.L_x_6498:
        /* <DEDUP_REMOVED lines=8> */
[----:B0-2---:R0:W2:Y:S04]  /*23a0*/  LDG.E.128 R52, [R68.64] ;  /* 0x0000000444347981 */ /* 0x0050a8000c1e1d00 */
[----:B---3--:R0:W3:Y:S04]  /*23b0*/  LDG.E.128 R56, [R68.64+0x200] ;  /* 0x0002000444387981 */ /* 0x0080e8000c1e1d00 */
[----:B------:R0:W4:Y:S04]  /*23c0*/  LDG.E.128 R60, [R68.64+0x400] ;  /* 0x00040004443c7981 */ /* 0x000128000c1e1d00 */
[----:B------:R0:W4:Y:S01]  /*23d0*/  LDG.E.128 R64, [R68.64+0x600] ;  /* 0x0006000444407981 */ /* 0x000122000c1e1d00 */
[----:B------:R-:W-:-:S02]  /*23e0*/  IMAD R72, R131, c[0x0][0x180], RZ ;  /* 0x0000600083487a24 */ /* 0x000fc400078e02ff */
[----:B------:R-:W-:-:S04]  /*23f0*/  IMAD.WIDE.U32 R70, R133, c[0x0][0x180], RZ ;  /* 0x0000600085467a25 */ /* 0x000fc800078e00ff */
[----:B------:R-:W-:Y:S02]  /*2400*/  IMAD R73, R133, c[0x0][0x184], R72 ;  /* 0x0000610085497a24 */ /* 0x000fe400078e0248 */
[C---:B------:R-:W-:Y:S02]  /*2410*/  IMAD R72, R175.reuse, c[0x0][0x188], RZ ;  /* 0x00006200af487a24 */ /* 0x040fe400078e02ff */
[----:B------:R-:W-:Y:S01]  /*2420*/  IMAD R74, R175, c[0x0][0x1c0], RZ ;  /* 0x00007000af4a7a24 */ /* 0x000fe200078e02ff */
[----:B------:R-:W-:Y:S01]  /*2430*/  IADD3 R71, R71, R73, RZ ;  /* 0x0000004947477210 */ /* 0x000fe20007ffe0ff */
[C---:B------:R-:W-:Y:S02]  /*2440*/  IMAD R75, R173.reuse, c[0x0][0x18c], R72 ;  /* 0x00006300ad4b7a24 */ /* 0x040fe400078e0248 */
[----:B------:R-:W-:-:S04]  /*2450*/  IMAD.WIDE.U32 R72, R173, c[0x0][0x1c0], RZ ;  /* 0x00007000ad487a25 */ /* 0x000fc800078e00ff */
[----:B------:R-:W-:-:S05]  /*2460*/  IMAD.WIDE.U32 R70, R173, c[0x0][0x188], R70 ;  /* 0x00006200ad467a25 */ /* 0x000fca00078e0046 */
[----:B0-----:R-:W-:Y:S01]  /*2470*/  IADD3 R69, R71, R75, RZ ;  /* 0x0000004b47457210 */ /* 0x001fe20007ffe0ff */
[----:B------:R-:W-:Y:S01]  /*2480*/  IMAD R71, R173, c[0x0][0x1c4], R74 ;  /* 0x00007100ad477a24 */ /* 0x000fe200078e024a */
[----:B------:R-:W-:-:S04]  /*2490*/  LEA R86, P0, R70, c[0x0][0x220], 0x2 ;  /* 0x0000880046567a11 */ /* 0x000fc800078010ff */
[----:B------:R-:W-:Y:S02]  /*24a0*/  LEA.HI.X R87, R70, c[0x0][0x224], R69, 0x2, P0 ;  /* 0x0000890046577a11 */ /* 0x000fe400000f1445 */
[C---:B------:R-:W-:Y:S02]  /*24b0*/  LEA R84, P0, R72.reuse, R114, 0x2 ;  /* 0x0000007248547211 */ /* 0x040fe400078010ff */
[----:B------:R-:W-:Y:S01]  /*24c0*/  IADD3 R68, R73, R71, RZ ;  /* 0x0000004749447210 */ /* 0x000fe20007ffe0ff */
[----:B------:R0:W4:Y:S03]  /*24d0*/  LDG.E R154, [R86.64] ;  /* 0x00000004569a7981 */ /* 0x000126000c1e1900 */
[----:B------:R-:W-:-:S05]  /*24e0*/  LEA.HI.X R85, R72, R113, R68, 0x2, P0 ;  /* 0x0000007148557211 */ /* 0x000fca00000f1444 */
[----:B------:R-:W-:Y:S01]  /*24f0*/  IMAD.WIDE R84, R110, 0x10, R84 ;  /* 0x000000106e547825 */ /* 0x000fe200078e0254 */
[----:B--2---:R1:W-:Y:S04]  /*2500*/  STS.128 [R123.X16], R52 ;  /* 0x000000347b007388 */ /* 0x0043e8000000cc00 */
[----:B---3--:R-:W-:Y:S04]  /*2510*/  STS.128 [R123.X16+0x200], R56 ;  /* 0x000200387b007388 */ /* 0x008fe8000000cc00 */
[----:B----4-:R-:W-:Y:S04]  /*2520*/  STS.128 [R123.X16+0x400], R60 ;  /* 0x0004003c7b007388 */ /* 0x010fe8000000cc00 */
[----:B------:R-:W-:Y:S01]  /*2530*/  STS.128 [R123.X16+0x600], R64 ;  /* 0x000600407b007388 */ /* 0x000fe2000000cc00 */
[----:B------:R-:W-:-:S06]  /*2540*/  NOP ;  /* 0x0000000000007918 */ /* 0x000fcc0000000000 */
[----:B------:R2:W3:Y:S04]  /*2550*/  LDG.E.128 R68, [R84.64] ;  /* 0x0000000454447981 */ /* 0x0004e8000c1e1d00 */
[----:B------:R2:W4:Y:S04]  /*2560*/  LDG.E.128 R72, [R84.64+0x200] ;  /* 0x0002000454487981 */ /* 0x000528000c1e1d00 */
[----:B------:R2:W4:Y:S04]  /*2570*/  LDG.E.128 R76, [R84.64+0x400] ;  /* 0x00040004544c7981 */ /* 0x000528000c1e1d00 */
[----:B------:R2:W4:Y:S01]  /*2580*/  LDG.E.128 R80, [R84.64+0x600] ;  /* 0x0006000454507981 */ /* 0x000522000c1e1d00 */
[----:B0-----:R-:W-:-:S02]  /*2590*/  IADD3 R86, R112, -0x1, RZ ;  /* 0xffffffff70567810 */ /* 0x001fc40007ffe0ff */
[C---:B------:R-:W-:Y:S01]  /*25a0*/  LOP3.LUT P0, RZ, R124.reuse, 0x1f, RZ, 0xc0, !PT ;  /* 0x0000001f7cff7812 */ /* 0x040fe2000780c0ff */
[----:B------:R-:W-:Y:S01]  /*25b0*/  LDS.128 R56, [R108+0x10] ;  /* 0x000010006c387984 */ /* 0x000fe20000000c00 */
[----:B------:R-:W-:Y:S02]  /*25c0*/  ISETP.NE.AND P1, PT, R124, RZ, PT ;  /* 0x000000ff7c00720c */ /* 0x000fe40003f25270 */
[----:B-1----:R-:W-:Y:S01]  /*25d0*/  LEA.HI R52, R86, R86, RZ, 0x1 ;  /* 0x0000005656347211 */ /* 0x002fe200078f08ff */
[----:B------:R-:W-:Y:S01]  /*25e0*/  LDS.128 R60, [R108+0x20] ;  /* 0x000020006c3c7984 */ /* 0x000fe20000000c00 */
[----:B------:R-:W-:Y:S01]  /*25f0*/  ISETP.LT.OR P2, PT, R112, 0x2, P0 ;  /* 0x000000027000780c */ /* 0x000fe20000741670 */
[----:B------:R-:W-:Y:S01]  /*2600*/  FMUL.FTZ R181, R154, 1.4426950216293334961 ;  /* 0x3fb8aa3b9ab57820 */ /* 0x000fe20000410000 */
[----:B------:R-:W-:Y:S01]  /*2610*/  IADD3 R87, R124, 0x200, RZ ;  /* 0x000002007c577810 */ /* 0x000fe20007ffe0ff */
[----:B------:R-:W-:Y:S02]  /*2620*/  LDS.128 R64, [R108+0x30] ;  /* 0x000030006c407984 */ /* 0x000fe40000000c00 */
[----:B------:R-:W-:Y:S01]  /*2630*/  FMUL.FTZ R178, R139, R181 ;  /* 0x000000b58bb27220 */ /* 0x000fe20000410000 */
[----:B------:R-:W-:-:S05]  /*2640*/  LOP3.LUT R53, R52, 0xfffffe, RZ, 0xc0, !PT ;  /* 0x00fffffe34357812 */ /* 0x000fca00078ec0ff */
[----:B------:R-:W0:Y:S01]  /*2650*/  MUFU.EX2 R178, R178 ;  /* 0x000000b200b27308 */ /* 0x000e220000000800 */
[----:B------:R-:W-:Y:S02]  /*2660*/  IADD3 R86, R86, -R53, RZ ;  /* 0x8000003556567210 */ /* 0x000fe40007ffe0ff */
[----:B--2---:R-:W-:Y:S01]  /*2670*/  @!P2 IADD3 R84, R112, -0x2, RZ ;  /* 0xfffffffe7054a810 */ /* 0x004fe20007ffe0ff */
[----:B------:R-:W1:Y:S01]  /*2680*/  LDS.128 R52, [R108] ;  /* 0x000000006c347984 */ /* 0x000e620000000c00 */
[----:B------:R-:W-:-:S04]  /*2690*/  @!P1 LEA R87, R86, R173, 0x8 ;  /* 0x000000ad56579211 */ /* 0x000fc800078e40ff */
[----:B------:R-:W-:Y:S01]  /*26a0*/  SHF.L.U32 R179, R87, 0x2, RZ ;  /* 0x0000000257b37819 */ /* 0x000fe200000006ff */
[----:B------:R-:W-:Y:S01]  /*26b0*/  @!P2 IMAD R177, R84, c[0x0][0x16c], R173 ;  /* 0x00005b0054b1aa24 */ /* 0x000fe200078e02ad */
[----:B------:R-:W-:-:S03]  /*26c0*/  MOV R180, RZ ;  /* 0x000000ff00b47202 */ /* 0x000fc60000000f00 */
[----:B------:R-:W-:-:S04]  /*26d0*/  @!P2 IMAD.WIDE R176, R177, 0x8, R96 ;  /* 0x00000008b1b0a825 */ /* 0x000fc800078e0260 */
        /* <DEDUP_REMOVED lines=10> */
[----:B------:R-:W-:Y:S08]  /*2780*/  MUFU.EX2 R198, R198 ;  /* 0x000000c600c67308 */ /* 0x000ff00000000800 */
        /* <DEDUP_REMOVED lines=8> */
[----:B------:R-:W-:Y:S01]  /*2810*/  MUFU.EX2 R194, R194 ;  /* 0x000000c200c27308 */ /* 0x000fe20000000800 */
[----:B-1----:R-:W-:Y:S01]  /*2820*/  FMUL.FTZ R190, R170, R53 ;  /* 0x00000035aabe7220 */ /* 0x002fe20000410000 */
        /* <DEDUP_REMOVED lines=19> */
[----:B0-----:R0:W-:Y:S04]  /*2960*/  STS [R179+0x2338], R178 ;  /* 0x002338b2b3007388 */ /* 0x0011e80000000800 */
[----:B------:R-:W-:Y:S06]  /*2970*/  BAR.SYNC.DEFER_BLOCKING 0x0 ;  /* 0x0000000000007b1d */ /* 0x000fec0000010000 */
[----:B------:R3:W5:Y:S01]  /*2980*/  @!P2 LDG.E R180, [R176.64+0x4] ;  /* 0x00000404b0b4a981 */ /* 0x000762000c1e1900 */
[----:B------:R-:W-:-:S13]  /*2990*/  ISETP.NE.AND P2, PT, R124, 0x1f, PT ;  /* 0x0000001f7c00780c */ /* 0x000fda0003f45270 */
[----:B------:R4:W0:Y:S01]  /*29a0*/  @P2 LDS R199, [R124.X4+0x2b3c] ;  /* 0x002b3c007cc72984 */ /* 0x0008220000004800 */
[-C--:B-1----:R-:W-:Y:S02]  /*29b0*/  FMUL.FTZ R81, R136, R181.reuse ;  /* 0x000000b588517220 */ /* 0x082fe40000410000 */
[-C--:B------:R-:W-:Y:S02]  /*29c0*/  FMUL.FTZ R80, R141, R181.reuse ;  /* 0x000000b58d507220 */ /* 0x080fe40000410000 */
[-C--:B------:R-:W-:Y:S02]  /*29d0*/  FMUL.FTZ R79, R138, R181.reuse ;  /* 0x000000b58a4f7220 */ /* 0x080fe40000410000 */
[-C--:B------:R-:W-:Y:S02]  /*29e0*/  FMUL.FTZ R78, R143, R181.reuse ;  /* 0x000000b58f4e7220 */ /* 0x080fe40000410000 */
[----:B------:R-:W-:Y:S01]  /*29f0*/  FMUL.FTZ R82, R140, R181 ;  /* 0x000000b58c527220 */ /* 0x000fe20000410000 */
[----:B------:R-:W1:Y:S08]  /*2a00*/  MUFU.EX2 R81, R81 ;  /* 0x0000005100517308 */ /* 0x000e700000000800 */
[----:B------:R-:W0:Y:S08]  /*2a10*/  MUFU.EX2 R80, R80 ;  /* 0x0000005000507308 */ /* 0x000e300000000800 */
[----:B------:R-:W0:Y:S08]  /*2a20*/  MUFU.EX2 R79, R79 ;  /* 0x0000004f004f7308 */ /* 0x000e300000000800 */
[----:B------:R-:W0:Y:S08]  /*2a30*/  MUFU.EX2 R78, R78 ;  /* 0x0000004e004e7308 */ /* 0x000e300000000800 */
[----:B------:R-:W0:Y:S01]  /*2a40*/  MUFU.EX2 R82, R82 ;  /* 0x0000005200527308 */ /* 0x000e220000000800 */
[----:B--2---:R-:W-:-:S02]  /*2a50*/  FMUL.FTZ R181, R137, R90 ;  /* 0x0000005a89b57220 */ /* 0x004fc40000410000 */
[----:B---3--:R-:W-:Y:S02]  /*2a60*/  FMUL.FTZ R177, R134, R91 ;  /* 0x0000005b86b17220 */ /* 0x008fe40000410000 */
        /* <DEDUP_REMOVED lines=20> */
[----:B-1----:R-:W-:Y:S02]  /*2bb0*/  FMUL.FTZ R71, R178, R81 ;  /* 0x00000051b2477220 */ /* 0x002fe40000410000 */
[----:B------:R-:W-:Y:S02]  /*2bc0*/  FFMA.FTZ R70, R81, R189, R190 ;  /* 0x000000bd51467223 */ /* 0x000fe400000100be */
        /* <DEDUP_REMOVED lines=9> */
.L_x_6463:
[----:B----4-:R-:W-:Y:S05]  /*2c60*/  BSYNC B0 ;  /* 0x0000000000007941 */ /* 0x010fea0003800000 */
.L_x_6462:
[----:B-1----:R-:W-:Y:S01]  /*2c70*/  FMUL.FTZ R69, R198, R199 ;  /* 0x000000c7c6457220 */ /* 0x002fe20000410000 */
[----:B------:R-:W-:Y:S01]  /*2c80*/  LOP3.LUT R90, R124, 0x1f, RZ, 0xc0, !PT ;  /* 0x0000001f7c5a7812 */ /* 0x000fe200078ec0ff */
[C---:B------:R-:W-:Y:S01]  /*2c90*/  FFMA.FTZ R70, R80.reuse, R70, R197 ;  /* 0x0000004650467223 */ /* 0x040fe200000100c5 */
[----:B------:R-:W-:Y:S01]  /*2ca0*/  ISETP.GE.AND P3, PT, R123, 0x1, PT ;  /* 0x000000017b00780c */ /* 0x000fe20003f66270 */
[----:B0-----:R-:W-:Y:S01]  /*2cb0*/  FMUL.FTZ R68, R80, R71 ;  /* 0x0000004750447220 */ /* 0x001fe20000410000 */
[----:B------:R-:W-:Y:S01]  /*2cc0*/  ISETP.NE.AND P4, PT, R90, 0x1f, PT ;  /* 0x0000001f5a00780c */ /* 0x000fe20003f85270 */
[----:B------:R-:W-:Y:S01]  /*2cd0*/  FFMA.FTZ R72, R194, R72, R187 ;  /* 0x00000048c2487223 */ /* 0x000fe200000100bb */
[----:B------:R-:W-:Y:S01]  /*2ce0*/  ISETP.GE.OR P0, PT, R112, c[0x0][0x174], P0 ;  /* 0x00005d0070007a0c */ /* 0x000fe20000706670 */
[----:B------:R-:W-:Y:S01]  /*2cf0*/  FMUL.FTZ R71, R194, R69 ;  /* 0x00000045c2477220 */ /* 0x000fe20000410000 */
[----:B-----5:R-:W-:Y:S01]  /*2d00*/  SHFL.IDX PT, R180, R180, RZ, 0x1f ;  /* 0x00001fffb4b47589 */ /* 0x020fe200000e0000 */
[C---:B------:R-:W-:Y:S01]  /*2d10*/  FFMA.FTZ R70, R79.reuse, R70, R184 ;  /* 0x000000464f467223 */ /* 0x040fe200000100b8 */
[C---:B------:R-:W-:Y:S01]  /*2d20*/  ISETP.NE.AND P5, PT, R124.reuse, RZ, PT ;  /* 0x000000ff7c00720c */ /* 0x040fe20003fa5270 */
[----:B------:R-:W-:Y:S01]  /*2d30*/  FMUL.FTZ R69, R79, R68 ;  /* 0x000000444f457220 */ /* 0x000fe20000410000 */
[----:B------:R-:W-:Y:S01]  /*2d40*/  IADD3 R235, R124, 0x160, RZ ;  /* 0x000001607ceb7810 */ /* 0x000fe20007ffe0ff */
[----:B------:R-:W-:Y:S01]  /*2d50*/  FFMA.FTZ R72, R192, R72, R185 ;  /* 0x00000048c0487223 */ /* 0x000fe200000100b9 */
[----:B------:R-:W-:Y:S01]  /*2d60*/  IADD3 R237, R124, 0x180, RZ ;  /* 0x000001807ced7810 */ /* 0x000fe20007ffe0ff */
[----:B------:R-:W-:Y:S01]  /*2d70*/  FMUL.FTZ R71, R192, R71 ;  /* 0x00000047c0477220 */ /* 0x000fe20000410000 */
[----:B------:R-:W-:Y:S01]  /*2d80*/  IADD3 R239, R124, 0x1a0, RZ ;  /* 0x000001a07cef7810 */ /* 0x000fe20007ffe0ff */
[----:B------:R-:W-:Y:S01]  /*2d90*/  FFMA.FTZ R70, R78, R70, R91 ;  /* 0x000000464e467223 */ /* 0x000fe2000001005b */
[----:B------:R-:W-:Y:S01]  /*2da0*/  IADD3 R241, R124, 0x1c0, RZ ;  /* 0x000001c07cf17810 */ /* 0x000fe20007ffe0ff */
[----:B------:R-:W-:Y:S01]  /*2db0*/  FMUL.FTZ R69, R78, R69 ;  /* 0x000000454e457220 */ /* 0x000fe20000410000 */
[----:B------:R-:W-:Y:S01]  /*2dc0*/  IADD3 R243, R124, 0x1e0, RZ ;  /* 0x000001e07cf37810 */ /* 0x000fe20007ffe0ff */
        /* <DEDUP_REMOVED lines=45> */
[C---:B------:R-:W-:Y:S01]  /*30a0*/  FFMA.FTZ R210, R81.reuse, R73, R84 ;  /* 0x0000004951d27223 */ /* 0x040fe20000010054 */
[----:B------:R-:W0:Y:S01]  /*30b0*/  SHFL.UP PT, R69, R74, 0x1, RZ ;  /* 0x042000004a457989 */ /* 0x000e2200000e00ff */
[----:B------:R-:W-:Y:S02]  /*30c0*/  FMUL.FTZ R219, R81, R68 ;  /* 0x0000004451db7220 */ /* 0x000fe40000410000 */
[----:B------:R-:W-:Y:S01]  /*30d0*/  IMAD R221, R148, c[0x0][0x2b8], RZ ;  /* 0x0000ae0094dd7a24 */ /* 0x000fe200078e02ff */
[----:B------:R-:W1:Y:S01]  /*30e0*/  SHFL.UP PT, R68, R75, 0x1, RZ ;  /* 0x042000004b447989 */ /* 0x000e6200000e00ff */
[----:B------:R-:W-:Y:S02]  /*30f0*/  IMAD R176, R146, c[0x0][0x2a0], RZ ;  /* 0x0000a80092b07a24 */ /* 0x000fe400078e02ff */
[----:B------:R-:W-:Y:S01]  /*3100*/  IMAD R221, R128, c[0x0][0x2bc], R221 ;  /* 0x0000af0080dd7a24 */ /* 0x000fe200078e02dd */
[----:B------:R-:W2:Y:S01]  /*3110*/  SHFL.DOWN PT, R71, R210, 0x1, 0x1f ;  /* 0x08201f00d2477f89 */ /* 0x000ea200000e0000 */
[----:B------:R-:W-:-:S03]  /*3120*/  IMAD R214, R146, c[0x0][0x2c0], RZ ;  /* 0x0000b00092d67a24 */ /* 0x000fc600078e02ff */
        /* <DEDUP_REMOVED lines=22> */
[----:B------:R-:W-:Y:S01]  /*3290*/  MOV R69, RZ ;  /* 0x000000ff00457202 */ /* 0x000fe20000000f00 */
[----:B-1----:R-:W-:Y:S01]  /*32a0*/  @P3 FMUL.FTZ R75, R75, R68 ;  /* 0x000000444b4b3220 */ /* 0x002fe20000410000 */
[----:B------:R-:W-:Y:S01]  /*32b0*/  ISETP.GE.AND P3, PT, R123, 0x8, PT ;  /* 0x000000087b00780c */ /* 0x000fe20003f66270 */
[----:B------:R-:W-:-:S04]  /*32c0*/  HFMA2.MMA R68, -RZ, RZ, 1.875, 0 ;  /* 0x3f800000ff447435 */ /* 0x000fc800000001ff */
        /* <DEDUP_REMOVED lines=19> */
[----:B------:R-:W-:Y:S01]  /*3400*/  IMAD R71, R148, c[0x0][0x298], RZ ;  /* 0x0000a60094477a24 */ /* 0x000fe200078e02ff */
[----:B------:R-:W-:Y:S01]  /*3410*/  SHFL.IDX PT, R212, R69, RZ, 0x1f ;  /* 0x00001fff45d47589 */ /* 0x000fe200000e0000 */
[----:B-1----:R-:W-:Y:S02]  /*3420*/  @P0 FMUL.FTZ R75, R75, R70 ;  /* 0x000000464b4b0220 */ /* 0x002fe40000410000 */
[----:B------:R-:W-:Y:S01]  /*3430*/  IMAD R201, R128, c[0x0][0x29c], R71 ;  /* 0x0000a70080c97a24 */ /* 0x000fe200078e0247 */
[----:B------:R-:W-:Y:S01]  /*3440*/  SHFL.UP PT, R191, R74, 0x1, RZ ;  /* 0x042000004abf7989 */ /* 0x000fe200000e00ff */
[----:B--2---:R-:W-:Y:S01]  /*3450*/  @!P3 FFMA.FTZ R210, R219, R73, R210 ;  /* 0x00000049dbd2b223 */ /* 0x004fe200000100d2 */
[----:B------:R-:W-:-:S02]  /*3460*/  HFMA2.MMA R73, -RZ, RZ, 0, 0 ;  /* 0x00000000ff497435 */ /* 0x000fc400000001ff */
[----:B------:R0:W1:Y:S01]  /*3470*/  SHFL.UP PT, R90, R75, 0x1, RZ ;  /* 0x042000004b5a7989 */ /* 0x00006200000e00ff */
[----:B---3--:R-:W-:Y:S01]  /*3480*/  @!P3 FMUL.FTZ R219, R219, R72 ;  /* 0x00000048dbdbb220 */ /* 0x008fe20000410000 */
[----:B------:R-:W-:Y:S02]  /*3490*/  MOV R72, R124 ;  /* 0x0000007c00487202 */ /* 0x000fe40000000f00 */
[----:B------:R-:W-:Y:S04]  /*34a0*/  SHFL.DOWN PT, R216, R210, 0x1, 0x1f ;  /* 0x08201f00d2d87f89 */ /* 0x000fe800000e0000 */
[----:B------:R-:W2:Y:S01]  /*34b0*/  SHFL.DOWN PT, R223, R219, 0x1, 0x1f ;  /* 0x08201f00dbdf7f89 */ /* 0x000ea200000e0000 */
[----:B------:R-:W-:-:S03]  /*34c0*/  IMAD.WIDE.U32 R70, R128, c[0x0][0x298], R72 ;  /* 0x0000a60080467a25 */ /* 0x000fc600078e0048 */
[----:B------:R-:W-:Y:S01]  /*34d0*/  SHFL.IDX PT, R210, R210, RZ, 0x1f ;  /* 0x00001fffd2d27589 */ /* 0x000fe200000e0000 */
[----:B------:R-:W-:Y:S01]  /*34e0*/  IMAD.WIDE.U32 R72, R128, c[0x0][0x2b8], R72 ;  /* 0x0000ae0080487a25 */ /* 0x000fe200078e0048 */
[----:B------:R-:W-:Y:S02]  /*34f0*/  IADD3 R71, R71, R201, RZ ;  /* 0x000000c947477210 */ /* 0x000fe40007ffe0ff */
[----:B------:R-:W3:Y:S01]  /*3500*/  SHFL.IDX PT, R219, R219, RZ, 0x1f ;  /* 0x00001fffdbdb7589 */ /* 0x000ee200000e0000 */
[----:B------:R-:W-:Y:S01]  /*3510*/  IMAD R201, R127, c[0x0][0x2c4], R214 ;  /* 0x0000b1007fc97a24 */ /* 0x000fe200078e02d6 */
[----:B0-----:R-:W-:Y:S02]  /*3520*/  IADD3 R75, R73, R221, RZ ;  /* 0x000000dd494b7210 */ /* 0x001fe40007ffe0ff */
[----:B------:R-:W-:Y:S01]  /*3530*/  MOV R74, R72 ;  /* 0x00000048004a7202 */ /* 0x000fe20000000f00 */
[----:B------:R-:W-:-:S04]  /*3540*/  IMAD.WIDE.U32 R72, R127, c[0x0][0x2a0], R70 ;  /* 0x0000a8007f487a25 */ /* 0x000fc800078e0046 */
[----:B-1----:R-:W-:Y:S02]  /*3550*/  @P1 FFMA.FTZ R180, R90, R180, R191 ;  /* 0x000000b45ab41223 */ /* 0x002fe400000100bf */
[C---:B------:R-:W-:Y:S02]  /*3560*/  IMAD R191, R127.reuse, c[0x0][0x2a4], R176 ;  /* 0x0000a9007fbf7a24 */ /* 0x040fe400078e02b0 */
[----:B------:R-:W-:Y:S01]  /*3570*/  FFMA.FTZ R90, R178, R180, R189 ;  /* 0x000000b4b25a7223 */ /* 0x000fe200000100bd */
[----:B------:R-:W-:Y:S01]  /*3580*/  IADD3 R189, P0, R2, -0x200, RZ ;  /* 0xfffffe0002bd7810 */ /* 0x000fe20007f1e0ff */
[----:B------:R-:W-:Y:S01]  /*3590*/  IMAD.WIDE.U32 R74, R127, c[0x0][0x2c0], R74 ;  /* 0x0000b0007f4a7a25 */ /* 0x000fe200078e004a */
[----:B------:R-:W-:Y:S02]  /*35a0*/  IADD3 R71, R73, R191, RZ ;  /* 0x000000bf49477210 */ /* 0x000fe40007ffe0ff */
[----:B------:R-:W-:Y:S01]  /*35b0*/  IADD3 R70, P1, R189, R72, RZ ;  /* 0x00000048bd467210 */ /* 0x000fe20007f3e0ff */
[----:B------:R-:W-:Y:S01]  /*35c0*/  FFMA.FTZ R191, R81, R90, R190 ;  /* 0x0000005a51bf7223 */ /* 0x000fe200000100be */
[----:B------:R-:W-:Y:S01]  /*35d0*/  IADD3 R73, R75, R201, RZ ;  /* 0x000000c94b497210 */ /* 0x000fe20007ffe0ff */
[----:B--2---:R-:W-:Y:S01]  /*35e0*/  @P2 FFMA.FTZ R212, R223, R212, R216 ;  /* 0x000000d4dfd42223 */ /* 0x004fe200000100d8 */
[----:B------:R-:W-:Y:S01]  /*35f0*/  LEA R221, P2, R72, c[0x0][0x318], 0x2 ;  /* 0x0000c60048dd7a11 */ /* 0x000fe200078410ff */
[----:B------:R-:W-:-:S02]  /*3600*/  FFMA.FTZ R176, R80, R191, R197 ;  /* 0x000000bf50b07223 */ /* 0x000fc400000100c5 */
[----:B------:R-:W-:Y:S01]  /*3610*/  FFMA.FTZ R177, R212, R199, R177 ;  /* 0x000000c7d4b17223 */ /* 0x000fe200000100b1 */
[----:B------:R-:W-:Y:S01]  /*3620*/  LEA.HI.X R223, R72, c[0x0][0x31c], R71, 0x2, P2 ;  /* 0x0000c70048df7a11 */ /* 0x000fe200010f1447 */
[----:B------:R-:W-:Y:S01]  /*3630*/  FFMA.FTZ R197, R79, R176, R184 ;  /* 0x000000b04fc57223 */ /* 0x000fe200000100b8 */
[----:B------:R-:W-:Y:S01]  /*3640*/  IADD3.X R212, R3, -0x1, RZ, P0, !PT ;  /* 0xffffffff03d47810 */ /* 0x000fe200007fe4ff */
[----:B---3--:R-:W-:Y:S01]  /*3650*/  FFMA.FTZ R69, R219, R69, R210 ;  /* 0x00000045db457223 */ /* 0x008fe200000100d2 */
[----:B------:R-:W-:Y:S01]  /*3660*/  LEA R75, P2, R74, c[0x0][0x320], 0x2 ;  /* 0x0000c8004a4b7a11 */ /* 0x000fe200078410ff */
[----:B------:R-:W-:Y:S01]  /*3670*/  FFMA.FTZ R178, R78, R197, R91 ;  /* 0x000000c54eb27223 */ /* 0x000fe2000001005b */
[----:B------:R-:W-:Y:S01]  /*3680*/  IADD3 R72, P0, R189, R74, RZ ;  /* 0x0000004abd487210 */ /* 0x000fe20007f1e0ff */
[----:B------:R-:W-:Y:S01]  /*3690*/  FFMA.FTZ R91, R198, R177, R181 ;  /* 0x000000b1c65b7223 */ /* 0x000fe200000100b5 */
[----:B------:R-:W-:Y:S01]  /*36a0*/  SHF.L.U32 R184, R2, 0x2, RZ ;  /* 0x0000000202b87819 */ /* 0x000fe200000006ff */
[----:B------:R-:W-:Y:S01]  /*36b0*/  FFMA.FTZ R180, R82, R178, R89 ;  /* 0x000000b252b47223 */ /* 0x000fe20000010059 */
[----:B------:R-:W-:Y:S01]  /*36c0*/  LEA.HI.X R201, R74, c[0x0][0x324], R73, 0x2, P2 ;  /* 0x0000c9004ac97a11 */ /* 0x000fe200010f1449 */
[----:B------:R-:W-:Y:S01]  /*36d0*/  FFMA.FTZ R187, R194, R91, R187 ;  /* 0x0000005bc2bb7223 */ /* 0x000fe200000100bb */
[----:B------:R-:W-:Y:S01]  /*36e0*/  IADD3.X R71, R71, R212, RZ, P1, !PT ;  /* 0x000000d447477210 */ /* 0x000fe20000ffe4ff */
[----:B------:R-:W-:Y:S01]  /*36f0*/  FFMA.FTZ R182, R207, R180, R182 ;  /* 0x000000b4cfb67223 */ /* 0x000fe200000100b6 */
[----:B------:R-:W-:Y:S01]  /*3700*/  IADD3.X R73, R73, R212, RZ, P0, !PT ;  /* 0x000000d449497210 */ /* 0x000fe200007fe4ff */
[----:B------:R-:W-:Y:S01]  /*3710*/  FFMA.FTZ R185, R192, R187, R185 ;  /* 0x000000bbc0b97223 */ /* 0x000fe200000100b9 */
[----:B------:R-:W-:Y:S01]  /*3720*/  SHF.L.U64.HI R212, R2, 0x2, R3 ;  /* 0x0000000202d47819 */ /* 0x000fe20000010203 */
[----:B------:R-:W-:Y:S01]  /*3730*/  FFMA.FTZ R199, R203, R182, R76 ;  /* 0x000000b6cbc77223 */ /* 0x000fe2000001004c */
[----:B------:R-:W-:Y:S01]  /*3740*/  IADD3 R74, P0, R184, R221, RZ ;  /* 0x000000ddb84a7210 */ /* 0x000fe20007f1e0ff */
[----:B------:R-:W-:Y:S01]  /*3750*/  FFMA.FTZ R183, R188, R185, R183 ;  /* 0x000000b9bcb77223 */ /* 0x000fe200000100b7 */
[----:B------:R-:W-:Y:S01]  /*3760*/  IADD3 R76, P1, R75, R184, RZ ;  /* 0x000000b84b4c7210 */ /* 0x000fe20007f3e0ff */
[----:B------:R-:W-:Y:S01]  /*3770*/  FFMA.FTZ R184, R200, R199, R77 ;  /* 0x000000c7c8b87223 */ /* 0x000fe2000001004d */
[----:B------:R-:W-:Y:S01]  /*3780*/  IADD3.X R75, R212, R223, RZ, P0, !PT ;  /* 0x000000dfd44b7210 */ /* 0x000fe200007fe4ff */
[----:B------:R-:W-:Y:S01]  /*3790*/  FFMA.FTZ R181, R205, R183, R206 ;  /* 0x000000b7cdb57223 */ /* 0x000fe200000100ce */
[----:B------:R-:W-:Y:S01]  /*37a0*/  IADD3.X R77, R201, R212, RZ, P1, !PT ;  /* 0x000000d4c94d7210 */ /* 0x000fe20000ffe4ff */
[----:B------:R-:W-:Y:S01]  /*37b0*/  FFMA.FTZ R201, R193, R184, R88 ;  /* 0x000000b8c1c97223 */ /* 0x000fe20000010058 */
[----:B------:R-:W-:Y:S01]  /*37c0*/  SHF.L.U64.HI R206, R172, 0x2, R171 ;  /* 0x00000002acce7819 */ /* 0x000fe200000102ab */
[C---:B------:R-:W-:Y:S01]  /*37d0*/  FFMA.FTZ R179, R186.reuse, R181, R179 ;  /* 0x000000b5bab37223 */ /* 0x040fe200000100b3 */
[----:B------:R-:W-:Y:S01]  /*37e0*/  IADD3 R189, -R189, c[0x0][0x168], -R124 ;  /* 0x00005a00bdbd7a10 */ /* 0x000fe20007ffe97c */
[----:B------:R-:W-:Y:S01]  /*37f0*/  FFMA.FTZ R186, R186, R201, R217 ;  /* 0x000000c9baba7223 */ /* 0x000fe200000100d9 */
[----:B------:R-:W-:Y:S01]  /*3800*/  SHF.L.U32 R217, R172, 0x2, RZ ;  /* 0x00000002acd97819 */ /* 0x000fe200000006ff */
[----:B------:R-:W-:Y:S01]  /*3810*/  FFMA.FTZ R193, R193, R179, R204 ;  /* 0x000000b3c1c17223 */ /* 0x000fe200000100cc */
[----:B------:R-:W-:Y:S01]  /*3820*/  ISETP.GE.AND P0, PT, R189, 0x1, PT ;  /* 0x00000001bd00780c */ /* 0x000fe20003f06270 */
[----:B------:R-:W-:Y:S01]  /*3830*/  FFMA.FTZ R205, R205, R186, R208 ;  /* 0x000000bacdcd7223 */ /* 0x000fe200000100d0 */
[C---:B------:R-:W-:Y:S01]  /*3840*/  ISETP.GE.AND P1, PT, R189.reuse, 0x21, PT ;  /* 0x00000021bd00780c */ /* 0x040fe20003f26270 */
[----:B------:R-:W-:Y:S01]  /*3850*/  FFMA.FTZ R195, R200, R193, R195 ;  /* 0x000000c1c8c37223 */ /* 0x000fe200000100c3 */
[----:B------:R-:W-:Y:S01]  /*3860*/  ISETP.GE.AND P2, PT, R189, 0x41, PT ;  /* 0x00000041bd00780c */ /* 0x000fe20003f46270 */
[----:B------:R-:W-:-:S02]  /*3870*/  FFMA.FTZ R188, R188, R205, R215 ;  /* 0x000000cdbcbc7223 */ /* 0x000fc400000100d7 */
[----:B------:R-:W-:Y:S02]  /*3880*/  FFMA.FTZ R203, R203, R195, R202 ;  /* 0x000000c3cbcb7223 */ /* 0x000fe400000100ca */
[----:B------:R-:W-:Y:S02]  /*3890*/  FFMA.FTZ R192, R192, R188, R83 ;  /* 0x000000bcc0c07223 */ /* 0x000fe40000010053 */
[----:B------:R-:W-:Y:S01]  /*38a0*/  FFMA.FTZ R207, R207, R203, R196 ;  /* 0x000000cbcfcf7223 */ /* 0x000fe200000100c4 */
[----:B------:R-:W-:Y:S01]  /*38b0*/  P2R R196, PR, RZ, 0x20 ;  /* 0x00000020ffc47803 */ /* 0x000fe20000000000 */
[----:B------:R-:W-:Y:S02]  /*38c0*/  FFMA.FTZ R194, R194, R192, R213 ;  /* 0x000000c0c2c27223 */ /* 0x000fe400000100d5 */
[----:B------:R-:W-:Y:S02]  /*38d0*/  FFMA.FTZ R209, R82, R207, R209 ;  /* 0x000000cf52d17223 */ /* 0x000fe400000100d1 */
[----:B------:R-:W-:-:S02]  /*38e0*/  IMAD R204, R206, c[0x0][0x2b0], RZ ;  /* 0x0000ac00cecc7a24 */ /* 0x000fc400078e02ff */
[----:B------:R-:W-:Y:S01]  /*38f0*/  FFMA.FTZ R87, R78, R209, R87 ;  /* 0x000000d14e577223 */ /* 0x000fe20000010057 */
[----:B------:R-:W-:Y:S01]  /*3900*/  SHF.L.U32 R78, R124, 0x4, RZ ;  /* 0x000000047c4e7819 */ /* 0x000fe200000006ff */
[----:B------:R-:W-:Y:S02]  /*3910*/  IMAD R206, R206, c[0x0][0x2d0], RZ ;  /* 0x0000b400cece7a24 */ /* 0x000fe400078e02ff */
[----:B------:R-:W-:Y:S01]  /*3920*/  FFMA.FTZ R213, R79, R87, R86 ;  /* 0x000000574fd57223 */ /* 0x000fe20000010056 */
[----:B------:R-:W-:Y:S01]  /*3930*/  LEA.HI.SX32 R78, R78, R78, 0x1b ;  /* 0x0000004e4e4e7211 */ /* 0x000fe200078fdaff */
[----:B------:R-:W-:Y:S02]  /*3940*/  FMUL.FTZ R68, R219, R68 ;  /* 0x00000044db447220 */ /* 0x000fe40000410000 */
[----:B------:R-:W-:Y:S02]  /*3950*/  FFMA.FTZ R85, R80, R213, R85 ;  /* 0x000000d550557223 */ /* 0x000fe40000010055 */
[----:B------:R-:W-:Y:S01]  /*3960*/  FMUL.FTZ R82, R174, R177 ;  /* 0x000000b1ae527220 */ /* 0x000fe20000410000 */
[----:B------:R0:W-:Y:S01]  /*3970*/  @!P5 STS.64 [R173.X8+0x2bb8], R68 ;  /* 0x002bb844ad00d388 */ /* 0x0001e20000008a00 */
[----:B------:R-:W-:-:S02]  /*3980*/  FFMA.FTZ R81, R81, R85, R84 ;  /* 0x0000005551517223 */ /* 0x000fc40000010054 */
[C---:B------:R-:W-:Y:S02]  /*3990*/  IMAD R221, R217.reuse, c[0x0][0x2b4], R204 ;  /* 0x0000ad00d9dd7a24 */ /* 0x040fe400078e02cc */
[----:B------:R-:W-:-:S04]  /*39a0*/  IMAD.WIDE.U32 R74, R217, c[0x0][0x2b0], R74 ;  /* 0x0000ac00d94a7a25 */ /* 0x000fc800078e004a */
[----:B------:R-:W-:Y:S01]  /*39b0*/  IMAD R215, R217, c[0x0][0x2d4], R206 ;  /* 0x0000b500d9d77a24 */ /* 0x000fe200078e02ce */
[----:B------:R-:W-:Y:S01]  /*39c0*/  IADD3 R75, R75, R221, RZ ;  /* 0x000000dd4b4b7210 */ /* 0x000fe20007ffe0ff */
[----:B------:R-:W-:-:S04]  /*39d0*/  IMAD.WIDE.U32 R76, R217, c[0x0][0x2d0], R76 ;  /* 0x0000b400d94c7a25 */ /* 0x000fc800078e004c */
[----:B------:R-:W-:Y:S01]  /*39e0*/  FMUL.FTZ R210, R152, R187 ;  /* 0x000000bb98d27220 */ /* 0x000fe20000410000 */
[----:B------:R-:W-:Y:S01]  /*39f0*/  IADD3 R77, R77, R215, RZ ;  /* 0x000000d74d4d7210 */ /* 0x000fe20007ffe0ff */
[----:B------:R-:W-:Y:S02]  /*3a00*/  FMUL.FTZ R217, R19, R82 ;  /* 0x0000005213d97220 */ /* 0x000fe40000410000 */
[----:B------:R-:W-:Y:S02]  /*3a10*/  FFMA.FTZ R80, -R169, R52, R90 ;  /* 0x00000034a9507223 */ /* 0x000fe4000001015a */
[----:B0-----:R-:W-:Y:S01]  /*3a20*/  FMUL.FTZ R69, R139, R81 ;  /* 0x000000518b457220 */ /* 0x001fe20000410000 */
[----:B------:R0:W-:Y:S01]  /*3a30*/  STS [R78.X4+0x10bc], R217 ;  /* 0x0010bcd94e007388 */ /* 0x0001e20000004800 */
[----:B------:R-:W-:Y:S02]  /*3a40*/  FMUL.FTZ R219, R17, R210 ;  /* 0x000000d211db7220 */ /* 0x000fe40000410000 */
[----:B------:R-:W-:-:S02]  /*3a50*/  FADD.FTZ R196, -R190, R191 ;  /* 0x000000bfbec47221 */ /* 0x000fc40000010100 */
[----:B------:R-:W-:Y:S01]  /*3a60*/  FMUL.FTZ R68, R136, R85 ;  /* 0x0000005588447220 */ /* 0x000fe20000410000 */
[----:B------:R1:W-:Y:S01]  /*3a70*/  STS [R78.X4+0x10b4], R219 ;  /* 0x0010b4db4e007388 */ /* 0x0003e20000004800 */
[----:B------:R-:W-:Y:S02]  /*3a80*/  FMUL.FTZ R215, R151, R185 ;  /* 0x000000b997d77220 */ /* 0x000fe40000410000 */
[----:B------:R-:W-:Y:S02]  /*3a90*/  FFMA.FTZ R190, -R167, R54, R176 ;  /* 0x00000036a7be7223 */ /* 0x000fe400000101b0 */
[----:B0-----:R-:W-:Y:S02]  /*3aa0*/  FFMA.FTZ R217, R80, R69, RZ ;  /* 0x0000004550d97223 */ /* 0x001fe400000100ff */
[----:B------:R-:W-:Y:S02]  /*3ab0*/  FMUL.FTZ R221, R16, R215 ;  /* 0x000000d710dd7220 */ /* 0x000fe40000410000 */
[----:B------:R-:W-:-:S02]  /*3ac0*/  FFMA.FTZ R217, R196, R68, R217 ;  /* 0x00000044c4d97223 */ /* 0x000fc400000100d9 */
[----:B-1----:R-:W-:Y:S01]  /*3ad0*/  FMUL.FTZ R219, R141, R213 ;  /* 0x000000d58ddb7220 */ /* 0x002fe20000410000 */
[----:B------:R0:W-:Y:S01]  /*3ae0*/  STS [R78.X4+0x10b0], R221 ;  /* 0x0010b0dd4e007388 */ /* 0x0001e20000004800 */
[----:B------:R-:W-:Y:S02]  /*3af0*/  FFMA.FTZ R86, -R168, R55, R197 ;  /* 0x00000037a8567223 */ /* 0x000fe400000101c5 */
[----:B------:R-:W-:Y:S02]  /*3b00*/  FMUL.FTZ R204, R138, R87 ;  /* 0x000000578acc7220 */ /* 0x000fe40000410000 */
[----:B------:R-:W-:Y:S02]  /*3b10*/  FFMA.FTZ R217, R190, R219, R217 ;  /* 0x000000dbbed97223 */ /* 0x000fe400000100d9 */
        /* <DEDUP_REMOVED lines=8> */
[----:B------:R-:W-:-:S02]  /*3ba0*/  FFMA.FTZ R217, R84, R221, R217 ;  /* 0x000000dd54d97223 */ /* 0x000fc400000100d9 */
[----:B------:R-:W-:Y:S02]  /*3bb0*/  FMUL.FTZ R233, R149, R181 ;  /* 0x000000b595e97220 */ /* 0x000fe40000410000 */
[----:B------:R-:W-:Y:S02]  /*3bc0*/  FFMA.FTZ R200, -R163, R58, R182 ;  /* 0x0000003aa3c87223 */ /* 0x000fe400000101b6 */
[----:B------:R-:W-:Y:S02]  /*3bd0*/  FFMA.FTZ R217, R202, R212, R217 ;  /* 0x000000d4cad97223 */ /* 0x000fe400000100d9 */
[----:B------:R-:W-:Y:S02]  /*3be0*/  FMUL.FTZ R225, R14, R233 ;  /* 0x000000e90ee17220 */ /* 0x000fe40000410000 */
[----:B0-----:R-:W-:Y:S02]  /*3bf0*/  FMUL.FTZ R223, R145, R203 ;  /* 0x000000cb91df7220 */ /* 0x001fe40000410000 */
[----:B------:R-:W-:Y:S01]  /*3c00*/  FFMA.FTZ R211, R198, R194, R211 ;  /* 0x000000c2c6d37223 */ /* 0x000fe200000100d3 */
[----:B------:R0:W-:Y:S01]  /*3c10*/  STS [R78.X4+0x10a8], R225 ;  /* 0x0010a8e14e007388 */ /* 0x0001e20000004800 */
[----:B------:R-:W-:-:S02]  /*3c20*/  FFMA.FTZ R198, -R164, R59, R199 ;  /* 0x0000003ba4c67223 */ /* 0x000fc400000101c7 */
[----:B------:R-:W-:Y:S02]  /*3c30*/  FMUL.FTZ R206, R142, R195 ;  /* 0x000000c38ece7220 */ /* 0x000fe40000410000 */
[----:B------:R-:W-:Y:S02]  /*3c40*/  FFMA.FTZ R217, R200, R223, R217 ;  /* 0x000000dfc8d97223 */ /* 0x000fe400000100d9 */
[----:B------:R-:W-:Y:S02]  /*3c50*/  FMUL.FTZ R214, R144, R179 ;  /* 0x000000b390d67220 */ /* 0x000fe40000410000 */
[----:B------:R-:W-:Y:S02]  /*3c60*/  FMUL.FTZ R216, R150, R183 ;  /* 0x000000b796d87220 */ /* 0x000fe40000410000 */
[----:B0-----:R-:W-:Y:S02]  /*3c70*/  FMUL.FTZ R225, R147, R193 ;  /* 0x000000c193e17220 */ /* 0x001fe40000410000 */
[----:B------:R-:W-:-:S02]  /*3c80*/  FFMA.FTZ R89, -R161, R60, R184 ;  /* 0x0000003ca1597223 */ /* 0x000fc400000101b8 */
[----:B------:R-:W-:Y:S02]  /*3c90*/  FFMA.FTZ R208, R198, R206, R217 ;  /* 0x000000cec6d07223 */ /* 0x000fe400000100d9 */
[----:B------:R-:W-:Y:S02]  /*3ca0*/  FMUL.FTZ R231, R13, R214 ;  /* 0x000000d60de77220 */ /* 0x000fe40000410000 */
[----:B------:R-:W-:Y:S02]  /*3cb0*/  FMUL.FTZ R229, R12, R225 ;  /* 0x000000e10ce57220 */ /* 0x000fe40000410000 */
[----:B------:R-:W-:Y:S01]  /*3cc0*/  FMUL.FTZ R227, R15, R216 ;  /* 0x000000d80fe37220 */ /* 0x000fe20000410000 */
[----:B------:R0:W-:Y:S01]  /*3cd0*/  STS [R78.X4+0x10a4], R231 ;  /* 0x0010a4e74e007388 */ /* 0x0001e20000004800 */
[----:B------:R-:W-:Y:S02]  /*3ce0*/  FMUL.FTZ R217, R10, R223 ;  /* 0x000000df0ad97220 */ /* 0x000fe40000410000 */
[----:B------:R-:W-:Y:S01]  /*3cf0*/  FFMA.FTZ R225, R89, R225, R208 ;  /* 0x000000e159e17223 */ /* 0x000fe200000100d0 */
[----:B------:R1:W-:Y:S01]  /*3d00*/  STS [R78.X4+0x10ac], R227 ;  /* 0x0010ace34e007388 */ /* 0x0003e20000004800 */
[----:B------:R-:W-:-:S02]  /*3d10*/  FADD.FTZ R208, -R88, R201 ;  /* 0x000000c958d07221 */ /* 0x000fc40000010100 */
[----:B------:R-:W-:Y:S01]  /*3d20*/  FMUL.FTZ R223, R8, R221 ;  /* 0x000000dd08df7220 */ /* 0x000fe20000410000 */
[----:B------:R2:W-:Y:S01]  /*3d30*/  STS [R78.X4+0x1098], R217 ;  /* 0x001098d94e007388 */ /* 0x0005e20000004800 */
[----:B------:R-:W-:Y:S02]  /*3d40*/  FMUL.FTZ R221, R7, R204 ;  /* 0x000000cc07dd7220 */ /* 0x000fe40000410000 */
[----:B0-----:R-:W-:Y:S01]  /*3d50*/  FFMA.FTZ R231, R208, R214, R225 ;  /* 0x000000d6d0e77223 */ /* 0x001fe200000100e1 */
[----:B------:R0:W-:Y:S01]  /*3d60*/  STS [R78.X4+0x10a0], R229 ;  /* 0x0010a0e54e007388 */ /* 0x0001e20000004800 */
[----:B------:R-:W-:Y:S01]  /*3d70*/  FMUL.FTZ R225, R9, R212 ;  /* 0x000000d409e17220 */ /* 0x000fe20000410000 */
[----:B------:R-:W-:Y:S01]  /*3d80*/  LEA.HI.SX32 R214, R239, R124, 0x1b ;  /* 0x0000007cefd67211 */ /* 0x000fe200078fdaff */
[----:B-1----:R-:W-:Y:S01]  /*3d90*/  FMUL.FTZ R227, R11, R206 ;  /* 0x000000ce0be37220 */ /* 0x002fe20000410000 */
[----:B------:R1:W-:Y:S01]  /*3da0*/  STS [R78.X4+0x1090], R223 ;  /* 0x001090df4e007388 */ /* 0x0003e20000004800 */
[----:B------:R-:W-:Y:S01]  /*3db0*/  FMUL.FTZ R219, R6, R219 ;  /* 0x000000db06db7220 */ /* 0x000fe20000410000 */
[----:B------:R-:W-:Y:S01]  /*3dc0*/  LEA.HI.SX32 R212, R241, R124, 0x1b ;  /* 0x0000007cf1d47211 */ /* 0x000fe200078fdaff */
[----:B--2---:R-:W-:Y:S01]  /*3dd0*/  FMUL.FTZ R217, R5, R68 ;  /* 0x0000004405d97220 */ /* 0x004fe20000410000 */
[----:B------:R-:W-:Y:S01]  /*3de0*/  STS [R78.X4+0x109c], R227 ;  /* 0x00109ce34e007388 */ /* 0x000fe20000004800 */
[----:B------:R-:W-:Y:S01]  /*3df0*/  FMUL.FTZ R69, R4, R69 ;  /* 0x0000004504457220 */ /* 0x000fe20000410000 */
[----:B0-----:R-:W-:Y:S01]  /*3e00*/  IADD3 R229, R124, 0xa0, RZ ;  /* 0x000000a07ce57810 */ /* 0x001fe20007ffe0ff */
[----:B------:R-:W-:Y:S01]  /*3e10*/  FFMA.FTZ R206, -R159, R62, R186 ;  /* 0x0000003e9fce7223 */ /* 0x000fe200000101ba */
[----:B------:R0:W-:Y:S01]  /*3e20*/  STS [R78.X4+0x1094], R225 ;  /* 0x001094e14e007388 */ /* 0x0001e20000004800 */
[----:B------:R-:W-:Y:S01]  /*3e30*/  FFMA.FTZ R204, -R160, R63, R205 ;  /* 0x0000003fa0cc7223 */ /* 0x000fe200000101cd */
[----:B-1----:R-:W-:Y:S01]  /*3e40*/  IADD3 R223, R124, 0x80, RZ ;  /* 0x000000807cdf7810 */ /* 0x002fe20007ffe0ff */
[----:B------:R-:W-:Y:S01]  /*3e50*/  FFMA.FTZ R231, R206, R233, R231 ;  /* 0x000000e9cee77223 */ /* 0x000fe200000100e7 */
[----:B------:R1:W-:Y:S01]  /*3e60*/  STS [R78.X4+0x108c], R221 ;  /* 0x00108cdd4e007388 */ /* 0x0003e20000004800 */
[----:B------:R-:W-:Y:S01]  /*3e70*/  FFMA.FTZ R88, -R157, R64, R188 ;  /* 0x000000409d587223 */ /* 0x000fe200000101bc */
[----:B------:R-:W-:Y:S01]  /*3e80*/  IADD3 R233, R124, 0xe0, RZ ;  /* 0x000000e07ce97810 */ /* 0x000fe20007ffe0ff */
[----:B------:R-:W-:Y:S01]  /*3e90*/  FFMA.FTZ R231, R204, R216, R231 ;  /* 0x000000d8cce77223 */ /* 0x000fe200000100e7 */
[----:B------:R2:W-:Y:S01]  /*3ea0*/  STS [R78.X4+0x1088], R219 ;  /* 0x001088db4e007388 */ /* 0x0005e20000004800 */
[----:B------:R-:W-:Y:S01]  /*3eb0*/  FADD.FTZ R83, -R83, R192 ;  /* 0x000000c053537221 */ /* 0x000fe20000010100 */
[----:B0-----:R-:W-:Y:S01]  /*3ec0*/  IADD3 R225, R124, 0x40, RZ ;  /* 0x000000407ce17810 */ /* 0x001fe20007ffe0ff */
[----:B------:R-:W-:Y:S01]  /*3ed0*/  FFMA.FTZ R68, R88, R215, R231 ;  /* 0x000000d758447223 */ /* 0x000fe200000100e7 */
[----:B------:R0:W-:Y:S01]  /*3ee0*/  STS [R78.X4+0x1084], R217 ;  /* 0x001084d94e007388 */ /* 0x0001e20000004800 */
[C---:B------:R-:W-:Y:S01]  /*3ef0*/  IADD3 R215, R124.reuse, 0x20, RZ ;  /* 0x000000207cd77810 */ /* 0x040fe20007ffe0ff */
[----:B------:R-:W-:Y:S01]  /*3f00*/  FMUL.FTZ R232, R107, R176 ;  /* 0x000000b06be87220 */ /* 0x000fe20000410000 */
[C---:B-1----:R-:W-:Y:S01]  /*3f10*/  IADD3 R221, R124.reuse, 0x60, RZ ;  /* 0x000000607cdd7810 */ /* 0x042fe20007ffe0ff */
[----:B------:R1:W-:Y:S01]  /*3f20*/  STS [R78.X4+0x1080], R69 ;  /* 0x001080454e007388 */ /* 0x0003e20000004800 */
[C---:B------:R-:W-:Y:S01]  /*3f30*/  IADD3 R231, R124.reuse, 0xc0, RZ ;  /* 0x000000c07ce77810 */ /* 0x040fe20007ffe0ff */
[----:B------:R-:W-:Y:S01]  /*3f40*/  FFMA.FTZ R68, R83, R210, R68 ;  /* 0x000000d253447223 */ /* 0x000fe20000010044 */
[C---:B--2---:R-:W-:Y:S01]  /*3f50*/  IADD3 R219, R124.reuse, 0x100, RZ ;  /* 0x000001007cdb7810 */ /* 0x044fe20007ffe0ff */
[----:B------:R-:W-:Y:S01]  /*3f60*/  FMUL.FTZ R178, R105, R178 ;  /* 0x000000b269b27220 */ /* 0x000fe20000410000 */
[-C--:B------:R-:W-:Y:S01]  /*3f70*/  LEA.HI.SX32 R226, R215, R124.reuse, 0x1b ;  /* 0x0000007cd7e27211 */ /* 0x080fe200078fdaff */
[----:B------:R-:W-:Y:S01]  /*3f80*/  BAR.SYNC.DEFER_BLOCKING 0x0 ;  /* 0x0000000000007b1d */ /* 0x000fe20000010000 */
[----:B0-----:R-:W-:Y:S01]  /*3f90*/  IADD3 R217, R124, 0x120, RZ ;  /* 0x000001207cd97810 */ /* 0x001fe20007ffe0ff */
[----:B------:R-:W-:Y:S01]  /*3fa0*/  FMUL.FTZ R197, R104, R197 ;  /* 0x000000c568c57220 */ /* 0x000fe20000410000 */
[----:B------:R-:W-:Y:S01]  /*3fb0*/  LEA.HI.SX32 R224, R221, R124, 0x1b ;  /* 0x0000007cdde07211 */ /* 0x000fe200078fdaff */
[----:B------:R-:W-:Y:S01]  /*3fc0*/  FMUL.FTZ R199, R100, R199 ;  /* 0x000000c764c77220 */ /* 0x000fe20000410000 */
[----:B-1----:R-:W-:Y:S01]  /*3fd0*/  IADD3 R69, R124, 0x140, RZ ;  /* 0x000001407c457810 */ /* 0x002fe20007ffe0ff */
[----:B------:R-:W-:Y:S01]  /*3fe0*/  FMUL.FTZ R180, R102, R180 ;  /* 0x000000b466b47220 */ /* 0x000fe20000410000 */
[----:B------:R-:W-:Y:S01]  /*3ff0*/  LEA.HI.SX32 R218, R217, R124, 0x1b ;  /* 0x0000007cd9da7211 */ /* 0x000fe200078fdaff */
        /* <DEDUP_REMOVED lines=8> */
[-C--:B------:R-:W-:Y:S02]  /*4080*/  LEA.HI.SX32 R220, R233, R124.reuse, 0x1b ;  /* 0x0000007ce9dc7211 */ /* 0x080fe400078fdaff */
[-C--:B------:R-:W-:Y:S02]  /*4090*/  LEA.HI.SX32 R219, R219, R124.reuse, 0x1b ;  /* 0x0000007cdbdb7211 */ /* 0x080fe400078fdaff */
[----:B------:R-:W-:Y:S01]  /*40a0*/  LEA.HI.SX32 R217, R69, R124, 0x1b ;  /* 0x0000007c45d97211 */ /* 0x000fe200078fdaff */
[----:B------:R-:W-:Y:S01]  /*40b0*/  FMUL.FTZ R69, R109, R90 ;  /* 0x0000005a6d457220 */ /* 0x000fe20000410000 */
[-C--:B------:R-:W-:Y:S01]  /*40c0*/  LEA.HI.SX32 R216, R235, R124.reuse, 0x1b ;  /* 0x0000007cebd87211 */ /* 0x080fe200078fdaff */
[----:B------:R-:W-:Y:S01]  /*40d0*/  FMUL.FTZ R90, R106, R191 ;  /* 0x000000bf6a5a7220 */ /* 0x000fe20000410000 */
[-C--:B------:R-:W-:Y:S01]  /*40e0*/  LEA.HI.SX32 R215, R237, R124.reuse, 0x1b ;  /* 0x0000007cedd77211 */ /* 0x080fe200078fdaff */
[----:B------:R-:W0:Y:S01]  /*40f0*/  LDS R230, [R227.X4+0x1080] ;  /* 0x00108000e3e67984 */ /* 0x000e220000004800 */
[----:B------:R-:W-:-:S03]  /*4100*/  LEA.HI.SX32 R210, R243, R124, 0x1b ;  /* 0x0000007cf3d27211 */ /* 0x000fc600078fdaff */
        /* <DEDUP_REMOVED lines=20> */
[----:B--2---:R-:W-:-:S03]  /*4250*/  FFMA.FTZ R90, -R155, R66, R194 ;  /* 0x000000429b5a7223 */ /* 0x004fc600000101c2 */
[----:B------:R2:W-:Y:S01]  /*4260*/  STS [R78.X4+0x18dc], R199 ;  /* 0x0018dcc74e007388 */ /* 0x0005e20000004800 */
[----:B---3--:R-:W-:-:S03]  /*4270*/  FFMA.FTZ R178, R90, R79, R68 ;  /* 0x0000004f5ab27223 */ /* 0x008fc60000010044 */
[----:B------:R3:W-:Y:S01]  /*4280*/  STS [R78.X4+0x18e0], R69 ;  /* 0x0018e0454e007388 */ /* 0x0007e20000004800 */
[----:B------:R-:W-:Y:S02]  /*4290*/  FMUL.FTZ R79, R132, R192 ;  /* 0x000000c0844f7220 */ /* 0x000fe40000410000 */
[----:B-1----:R-:W-:Y:S01]  /*42a0*/  FMUL.FTZ R197, R99, R186 ;  /* 0x000000ba63c57220 */ /* 0x002fe20000410000 */
[----:B------:R1:W-:Y:S01]  /*42b0*/  STS [R78.X4+0x18c8], R232 ;  /* 0x0018c8e84e007388 */ /* 0x0003e20000004800 */
[----:B------:R-:W-:Y:S02]  /*42c0*/  FMUL.FTZ R68, R134, R211 ;  /* 0x000000d386447220 */ /* 0x000fe40000410000 */
[----:B--2---:R-:W-:Y:S01]  /*42d0*/  FMUL.FTZ R199, R137, R194 ;  /* 0x000000c289c77220 */ /* 0x004fe20000410000 */
[----:B------:R1:W-:Y:S01]  /*42e0*/  STS [R78.X4+0x18d4], R180 ;  /* 0x0018d4b44e007388 */ /* 0x0003e20000004800 */
[----:B---3--:R-:W-:-:S03]  /*42f0*/  FMUL.FTZ R69, R135, R188 ;  /* 0x000000bc87457220 */ /* 0x008fc60000410000 */
        /* <DEDUP_REMOVED lines=10> */
[----:B01--4-:R-:W0:Y:S01]  /*43a0*/  LDS R227, [R227.X4+0x18c0] ;  /* 0x0018c000e3e37984 */ /* 0x013e220000004800 */
        /* <DEDUP_REMOVED lines=14> */
.L_x_6465:
[----:B01--4-:R-:W-:Y:S05]  /*4490*/  BSYNC B0 ;  /* 0x0000000000007941 */ /* 0x013fea0003800000 */
.L_x_6464:
[----:B------:R0:W1:Y:S01]  /*44a0*/  LDS R69, [R226.X4+0x1940] ;  /* 0x00194000e2457984 */ /* 0x0000620000004800 */
[----:B------:R-:W-:Y:S01]  /*44b0*/  BSSY B0, `(.L_x_6466) ;  /* 0x0000005000007945 */ /* 0x000fe20003800000 */
[----:B------:R-:W-:Y:S01]  /*44c0*/  FFMA.FTZ R211, -R156, R67, R211 ;  /* 0x000000439cd37223 */ /* 0x000fe200000101d3 */
[----:B------:R-:W-:Y:S05]  /*44d0*/  @!P1 BRA `(.L_x_6467) ;  /* 0x0000002000009947 */ /* 0x000fea0003800000 */
[----:B------:R2:W-:Y:S04]  /*44e0*/  RED.E.ADD.F32.FTZ.RN.STRONG.GPU [R74.64+-0x780], R228 ;  /* 0xfff880e44a00798e */ /* 0x0005e8000c10e784 */
[----:B-1----:R2:W-:Y:S02]  /*44f0*/  RED.E.ADD.F32.FTZ.RN.STRONG.GPU [R76.64+-0x780], R69 ;  /* 0xfff880454c00798e */ /* 0x0025e4000c10e784 */
.L_x_6467:
[----:B------:R-:W-:Y:S05]  /*4500*/  BSYNC B0 ;  /* 0x0000000000007941 */ /* 0x000fea0003800000 */
.L_x_6466:
[----:B------:R-:W3:Y:S01]  /*4510*/  LDS R225, [R225.X4+0x19c0] ;  /* 0x0019c000e1e17984 */ /* 0x000ee20000004800 */
[----:B------:R-:W-:Y:S01]  /*4520*/  BSSY B0, `(.L_x_6468) ;  /* 0x0000005000007945 */ /* 0x000fe20003800000 */
[----:B-12---:R-:W-:Y:S01]  /*4530*/  FMUL.FTZ R69, R211, R82 ;  /* 0x00000052d3457220 */ /* 0x006fe20000410000 */
[----:B------:R-:W-:Y:S05]  /*4540*/  @!P2 BRA `(.L_x_6469) ;  /* 0x000000200000a947 */ /* 0x000fea0003800000 */
[----:B------:R1:W-:Y:S04]  /*4550*/  RED.E.ADD.F32.FTZ.RN.STRONG.GPU [R74.64+-0x700], R176 ;  /* 0xfff900b04a00798e */ /* 0x0003e8000c10e784 */
[----:B---3--:R1:W-:Y:S02]  /*4560*/  RED.E.ADD.F32.FTZ.RN.STRONG.GPU [R76.64+-0x700], R225 ;  /* 0xfff900e14c00798e */ /* 0x0083e4000c10e784 */
.L_x_6469:
[----:B------:R-:W-:Y:S05]  /*4570*/  BSYNC B0 ;  /* 0x0000000000007941 */ /* 0x000fea0003800000 */
.L_x_6468:
[----:B------:R-:W-:Y:S01]  /*4580*/  FADD.FTZ R178, R178, R69 ;  /* 0x00000045b2b27221 */ /* 0x000fe20000010000 */
[C---:B------:R-:W-:Y:S01]  /*4590*/  ISETP.GE.AND P6, PT, R189.reuse, 0x61, PT ;  /* 0x00000061bd00780c */ /* 0x040fe20003fc6270 */
[----:B------:R2:W4:Y:S01]  /*45a0*/  LDS R69, [R224.X4+0x1a40] ;  /* 0x001a4000e0457984 */ /* 0x0005220000004800 */
        /* <DEDUP_REMOVED lines=10> */
.L_x_6471:
[----:B--2---:R-:W-:Y:S05]  /*4650*/  BSYNC B0 ;  /* 0x0000000000007941 */ /* 0x004fea0003800000 */
.L_x_6470:
[----:B------:R-:W2:Y:S01]  /*4660*/  LDS R223, [R223.X4+0x1ac0] ;  /* 0x001ac000dfdf7984 */ /* 0x000ea20000004800 */
[----:B------:R-:W-:Y:S01]  /*4670*/  BSSY B0, `(.L_x_6472) ;  /* 0x0000004000007945 */ /* 0x000fe20003800000 */
[----:B------:R-:W-:Y:S05]  /*4680*/  @!P1 BRA `(.L_x_6473) ;  /* 0x0000002000009947 */ /* 0x000fea0003800000 */
[----:B------:R0:W-:Y:S04]  /*4690*/  RED.E.ADD.F32.FTZ.RN.STRONG.GPU [R74.64+-0x600], R249 ;  /* 0xfffa00f94a00798e */ /* 0x0001e8000c10e784 */
[----:B--2---:R0:W-:Y:S02]  /*46a0*/  RED.E.ADD.F32.FTZ.RN.STRONG.GPU [R76.64+-0x600], R223 ;  /* 0xfffa00df4c00798e */ /* 0x0041e4000c10e784 */
.L_x_6473:
[----:B------:R-:W-:Y:S05]  /*46b0*/  BSYNC B0 ;  /* 0x0000000000007941 */ /* 0x000fea0003800000 */
.L_x_6472:
[----:B----4-:R4:W0:Y:S01]  /*46c0*/  LDS R69, [R222.X4+0x1b40] ;  /* 0x001b4000de457984 */ /* 0x0108220000004800 */
[----:B------:R-:W-:Y:S01]  /*46d0*/  BSSY B0, `(.L_x_6474) ;  /* 0x0000004000007945 */ /* 0x000fe20003800000 */
[----:B------:R-:W-:Y:S05]  /*46e0*/  @!P2 BRA `(.L_x_6475) ;  /* 0x000000200000a947 */ /* 0x000fea0003800000 */
[----:B------:R1:W-:Y:S04]  /*46f0*/  RED.E.ADD.F32.FTZ.RN.STRONG.GPU [R74.64+-0x580], R247 ;  /* 0xfffa80f74a00798e */ /* 0x0003e8000c10e784 */
[----:B0-----:R1:W-:Y:S02]  /*4700*/  RED.E.ADD.F32.FTZ.RN.STRONG.GPU [R76.64+-0x580], R69 ;  /* 0xfffa80454c00798e */ /* 0x0013e4000c10e784 */
.L_x_6475:
[----:B------:R-:W-:Y:S05]  /*4710*/  BSYNC B0 ;  /* 0x0000000000007941 */ /* 0x000fea0003800000 */
.L_x_6474:
[----:B------:R-:W1:Y:S01]  /*4720*/  LDS R221, [R221.X4+0x1bc0] ;  /* 0x001bc000dddd7984 */ /* 0x000e620000004800 */
[----:B------:R-:W-:Y:S01]  /*4730*/  BSSY B0, `(.L_x_6476) ;  /* 0x0000004000007945 */ /* 0x000fe20003800000 */
[----:B------:R-:W-:Y:S05]  /*4740*/  @!P3 BRA `(.L_x_6477) ;  /* 0x000000200000b947 */ /* 0x000fea0003800000 */
[----:B------:R4:W-:Y:S04]  /*4750*/  RED.E.ADD.F32.FTZ.RN.STRONG.GPU [R74.64+-0x500], R245 ;  /* 0xfffb00f54a00798e */ /* 0x0009e8000c10e784 */
[----:B-1----:R4:W-:Y:S02]  /*4760*/  RED.E.ADD.F32.FTZ.RN.STRONG.GPU [R76.64+-0x500], R221 ;  /* 0xfffb00dd4c00798e */ /* 0x0029e4000c10e784 */
.L_x_6477:
[----:B------:R-:W-:Y:S05]  /*4770*/  BSYNC B0 ;  /* 0x0000000000007941 */ /* 0x000fea0003800000 */
.L_x_6476:
[----:B01----:R0:W1:Y:S01]  /*4780*/  LDS R69, [R220.X4+0x1c40] ;  /* 0x001c4000dc457984 */ /* 0x0030620000004800 */
[----:B------:R-:W-:Y:S01]  /*4790*/  BSSY B0, `(.L_x_6478) ;  /* 0x0000004000007945 */ /* 0x000fe20003800000 */
[----:B------:R-:W-:Y:S05]  /*47a0*/  @!P4 BRA `(.L_x_6479) ;  /* 0x000000200000c947 */ /* 0x000fea0003800000 */
[----:B------:R0:W-:Y:S04]  /*47b0*/  RED.E.ADD.F32.FTZ.RN.STRONG.GPU [R74.64+-0x480], R243 ;  /* 0xfffb80f34a00798e */ /* 0x0001e8000c10e784 */
[----:B-1----:R0:W-:Y:S02]  /*47c0*/  RED.E.ADD.F32.FTZ.RN.STRONG.GPU [R76.64+-0x480], R69 ;  /* 0xfffb80454c00798e */ /* 0x0021e4000c10e784 */
.L_x_6479:
[----:B------:R-:W-:Y:S05]  /*47d0*/  BSYNC B0 ;  /* 0x0000000000007941 */ /* 0x000fea0003800000 */
.L_x_6478:
[----:B------:R-:W0:Y:S01]  /*47e0*/  LDS R219, [R219.X4+0x1cc0] ;  /* 0x001cc000dbdb7984 */ /* 0x000e220000004800 */
[----:B------:R-:W-:Y:S01]  /*47f0*/  BSSY B0, `(.L_x_6480) ;  /* 0x0000004000007945 */ /* 0x000fe20003800000 */
[----:B------:R-:W-:Y:S05]  /*4800*/  @!P5 BRA `(.L_x_6481) ;  /* 0x000000200000d947 */ /* 0x000fea0003800000 */
[----:B------:R4:W-:Y:S04]  /*4810*/  RED.E.ADD.F32.FTZ.RN.STRONG.GPU [R74.64+-0x400], R241 ;  /* 0xfffc00f14a00798e */ /* 0x0009e8000c10e784 */
[----:B0-----:R4:W-:Y:S02]  /*4820*/  RED.E.ADD.F32.FTZ.RN.STRONG.GPU [R76.64+-0x400], R219 ;  /* 0xfffc00db4c00798e */ /* 0x0019e4000c10e784 */
.L_x_6481:
[----:B------:R-:W-:Y:S05]  /*4830*/  BSYNC B0 ;  /* 0x0000000000007941 */ /* 0x000fea0003800000 */
.L_x_6480:
[----:B01----:R0:W1:Y:S01]  /*4840*/  LDS R69, [R218.X4+0x1d40] ;  /* 0x001d4000da457984 */ /* 0x0030620000004800 */
        /* <DEDUP_REMOVED lines=9> */
[----:B-1----:R0:W-:Y:S02]  /*48e0*/  RED.E.ADD.F32.FTZ.RN.STRONG.GPU [R76.64+-0x380], R69 ;  /* 0xfffc80454c00798e */ /* 0x0021e4000c10e784 */
.L_x_6483:
[----:B0-----:R-:W-:Y:S05]  /*48f0*/  BSYNC B0 ;  /* 0x0000000000007941 */ /* 0x001fea0003800000 */
.L_x_6482:
[----:B------:R-:W0:Y:S01]  /*4900*/  LDS R217, [R217.X4+0x1dc0] ;  /* 0x001dc000d9d97984 */ /* 0x000e220000004800 */
[----:B------:R-:W-:Y:S01]  /*4910*/  BSSY B0, `(.L_x_6484) ;  /* 0x0000004000007945 */ /* 0x000fe20003800000 */
[----:B------:R-:W-:Y:S05]  /*4920*/  @!P1 BRA `(.L_x_6485) ;  /* 0x0000002000009947 */ /* 0x000fea0003800000 */
[----:B------:R4:W-:Y:S04]  /*4930*/  RED.E.ADD.F32.FTZ.RN.STRONG.GPU [R74.64+-0x300], R237 ;  /* 0xfffd00ed4a00798e */ /* 0x0009e8000c10e784 */
[----:B0-----:R4:W-:Y:S02]  /*4940*/  RED.E.ADD.F32.FTZ.RN.STRONG.GPU [R76.64+-0x300], R217 ;  /* 0xfffd00d94c00798e */ /* 0x0019e4000c10e784 */
.L_x_6485:
[----:B------:R-:W-:Y:S05]  /*4950*/  BSYNC B0 ;  /* 0x0000000000007941 */ /* 0x000fea0003800000 */
.L_x_6484:
[----:B-1----:R1:W4:Y:S01]  /*4960*/  LDS R69, [R216.X4+0x1e40] ;  /* 0x001e4000d8457984 */ /* 0x0023220000004800 */
[----:B------:R-:W-:Y:S01]  /*4970*/  BSSY B0, `(.L_x_6486) ;  /* 0x0000004000007945 */ /* 0x000fe20003800000 */
[----:B------:R-:W-:Y:S05]  /*4980*/  @!P2 BRA `(.L_x_6487) ;  /* 0x000000200000a947 */ /* 0x000fea0003800000 */
[----:B------:R1:W-:Y:S04]  /*4990*/  RED.E.ADD.F32.FTZ.RN.STRONG.GPU [R74.64+-0x280], R235 ;  /* 0xfffd80eb4a00798e */ /* 0x0003e8000c10e784 */
[----:B----4-:R1:W-:Y:S02]  /*49a0*/  RED.E.ADD.F32.FTZ.RN.STRONG.GPU [R76.64+-0x280], R69 ;  /* 0xfffd80454c00798e */ /* 0x0103e4000c10e784 */
.L_x_6487:
[----:B------:R-:W-:Y:S05]  /*49b0*/  BSYNC B0 ;  /* 0x0000000000007941 */ /* 0x000fea0003800000 */
.L_x_6486:
[----:B------:R-:W1:Y:S01]  /*49c0*/  LDS R215, [R215.X4+0x1ec0] ;  /* 0x001ec000d7d77984 */ /* 0x000e620000004800 */
[----:B------:R-:W-:Y:S01]  /*49d0*/  BSSY B0, `(.L_x_6488) ;  /* 0x0000004000007945 */ /* 0x000fe20003800000 */
[----:B------:R-:W-:Y:S05]  /*49e0*/  @!P3 BRA `(.L_x_6489) ;  /* 0x000000200000b947 */ /* 0x000fea0003800000 */
[----:B------:R4:W-:Y:S04]  /*49f0*/  RED.E.ADD.F32.FTZ.RN.STRONG.GPU [R74.64+-0x200], R233 ;  /* 0xfffe00e94a00798e */ /* 0x0009e8000c10e784 */
[----:B-1----:R4:W-:Y:S02]  /*4a00*/  RED.E.ADD.F32.FTZ.RN.STRONG.GPU [R76.64+-0x200], R215 ;  /* 0xfffe00d74c00798e */ /* 0x0029e4000c10e784 */
.L_x_6489:
[----:B------:R-:W-:Y:S05]  /*4a10*/  BSYNC B0 ;  /* 0x0000000000007941 */ /* 0x000fea0003800000 */
.L_x_6488:
[----:B-1--4-:R1:W4:Y:S01]  /*4a20*/  LDS R69, [R214.X4+0x1f40] ;  /* 0x001f4000d6457984 */ /* 0x0123220000004800 */
[----:B------:R-:W-:Y:S01]  /*4a30*/  BSSY B0, `(.L_x_6490) ;  /* 0x0000004000007945 */ /* 0x000fe20003800000 */
[----:B------:R-:W-:Y:S05]  /*4a40*/  @!P4 BRA `(.L_x_6491) ;  /* 0x000000200000c947 */ /* 0x000fea0003800000 */
[----:B------:R1:W-:Y:S04]  /*4a50*/  RED.E.ADD.F32.FTZ.RN.STRONG.GPU [R74.64+-0x180], R231 ;  /* 0xfffe80e74a00798e */ /* 0x0003e8000c10e784 */
[----:B----4-:R1:W-:Y:S02]  /*4a60*/  RED.E.ADD.F32.FTZ.RN.STRONG.GPU [R76.64+-0x180], R69 ;  /* 0xfffe80454c00798e */ /* 0x0103e4000c10e784 */
.L_x_6491:
[----:B------:R-:W-:Y:S05]  /*4a70*/  BSYNC B0 ;  /* 0x0000000000007941 */ /* 0x000fea0003800000 */
.L_x_6490:
[----:B-1--4-:R1:W4:Y:S01]  /*4a80*/  LDS R69, [R212.X4+0x1fc0] ;  /* 0x001fc000d4457984 */ /* 0x0123220000004800 */
[----:B------:R-:W-:Y:S01]  /*4a90*/  BSSY B0, `(.L_x_6492) ;  /* 0x0000004000007945 */ /* 0x000fe20003800000 */
[----:B------:R-:W-:Y:S05]  /*4aa0*/  @!P5 BRA `(.L_x_6493) ;  /* 0x000000200000d947 */ /* 0x000fea0003800000 */
[----:B------:R1:W-:Y:S04]  /*4ab0*/  RED.E.ADD.F32.FTZ.RN.STRONG.GPU [R74.64+-0x100], R229 ;  /* 0xffff00e54a00798e */ /* 0x0003e8000c10e784 */
[----:B----4-:R1:W-:Y:S02]  /*4ac0*/  RED.E.ADD.F32.FTZ.RN.STRONG.GPU [R76.64+-0x100], R69 ;  /* 0xffff00454c00798e */ /* 0x0103e4000c10e784 */
.L_x_6493:
[----:B------:R-:W-:Y:S05]  /*4ad0*/  BSYNC B0 ;  /* 0x0000000000007941 */ /* 0x000fea0003800000 */
.L_x_6492:
[----:B-1--4-:R1:W4:Y:S01]  /*4ae0*/  LDS R69, [R210.X4+0x2040] ;  /* 0x00204000d2457984 */ /* 0x0123220000004800 */
[----:B------:R-:W-:Y:S01]  /*4af0*/  BSSY B0, `(.L_x_6494) ;  /* 0x0000004000007945 */ /* 0x000fe20003800000 */
[----:B------:R-:W-:Y:S05]  /*4b00*/  @!P6 BRA `(.L_x_6495) ;  /* 0x000000200000e947 */ /* 0x000fea0003800000 */
[----:B------:R1:W-:Y:S04]  /*4b10*/  RED.E.ADD.F32.FTZ.RN.STRONG.GPU [R74.64+-0x80], R191 ;  /* 0xffff80bf4a00798e */ /* 0x0003e8000c10e784 */
[----:B----4-:R1:W-:Y:S02]  /*4b20*/  RED.E.ADD.F32.FTZ.RN.STRONG.GPU [R76.64+-0x80], R69 ;  /* 0xffff80454c00798e */ /* 0x0103e4000c10e784 */
.L_x_6495:
[----:B------:R-:W-:Y:S05]  /*4b30*/  BSYNC B0 ;  /* 0x0000000000007941 */ /* 0x000fea0003800000 */
.L_x_6494:
[----:B------:R-:W5:Y:S01]  /*4b40*/  SHFL.DOWN P0, R71, R178, 0x1, 0x1f ;  /* 0x08201f00b2477f89 */ /* 0x000f620000000000 */
[----:B-1--4-:R-:W-:Y:S01]  /*4b50*/  FMUL.FTZ R69, R66, R91 ;  /* 0x0000005b42457220 */ /* 0x012fe20000410000 */
        /* <DEDUP_REMOVED lines=25> */
[----:B------:R-:W-:Y:S02]  /*4cf0*/  FMUL.FTZ R81, R52, R81 ;  /* 0x0000005134517220 */ /* 0x000fe40000410000 */
[----:B------:R-:W-:Y:S02]  /*4d00*/  FMUL.FTZ R65, R64, R185 ;  /* 0x000000b940417220 */ /* 0x000fe40000410000 */
[----:B------:R-:W-:Y:S02]  /*4d10*/  FFMA.FTZ R52, R13, R62, R179 ;  /* 0x0000003e0d347223 */ /* 0x000fe400000100b3 */
[----:B------:R-:W-:Y:S02]  /*4d20*/  FMUL.FTZ R64, R154, R187 ;  /* 0x000000bb9a407220 */ /* 0x000fe40000410000 */
[----:B-1----:R-:W-:-:S02]  /*4d30*/  @P0 FADD R72, R71, R72 ;  /* 0x0000004847480221 */ /* 0x002fc40000000000 */
[----:B------:R-:W-:Y:S02]  /*4d40*/  FMUL.FTZ R207, R207, R202 ;  /* 0x000000cacfcf7220 */ /* 0x000fe40000410000 */
[C---:B------:R-:W-:Y:S01]  /*4d50*/  FMUL.FTZ R181, R154.reuse, R181 ;  /* 0x000000b59ab57220 */ /* 0x040fe20000410000 */
[----:B------:R-:W1:Y:S01]  /*4d60*/  SHFL.DOWN P0, R73, R72, 0x4, 0x1f ;  /* 0x08801f0048497f89 */ /* 0x000e620000000000 */
        /* <DEDUP_REMOVED lines=9> */
[----:B------:R-:W-:-:S02]  /*4e00*/  FADD.FTZ R29, R52, R29 ;  /* 0x0000001d341d7221 */ /* 0x000fc40000010000 */
[----:B------:R-:W-:Y:S02]  /*4e10*/  FMUL.FTZ R64, R64, R83 ;  /* 0x0000005340407220 */ /* 0x000fe40000410000 */
[----:B------:R-:W-:Y:S02]  /*4e20*/  FFMA.FTZ R52, R9, R58, R207 ;  /* 0x0000003a09347223 */ /* 0x000fe400000100cf */
        /* <DEDUP_REMOVED lines=13> */
[-C--:B------:R-:W-:Y:S02]  /*4f00*/  FFMA.FTZ R72, R19, R70.reuse, R211 ;  /* 0x0000004613487223 */ /* 0x080fe400000100d3 */
[----:B------:R-:W-:Y:S02]  /*4f10*/  FFMA.FTZ R51, R174, R70, R51 ;  /* 0x00000046ae337223 */ /* 0x000fe40000010033 */
[----:B------:R-:W-:Y:S02]  /*4f20*/  FFMA.FTZ R70, R17, R68, R64 ;  /* 0x0000004411467223 */ /* 0x000fe40000010040 */
[----:B-1----:R-:W-:-:S02]  /*4f30*/  @P0 FADD R74, R73, R74 ;  /* 0x0000004a494a0221 */ /* 0x002fc40000000000 */
[----:B------:R-:W-:Y:S02]  /*4f40*/  FFMA.FTZ R45, R144, R62, R45 ;  /* 0x0000003e902d7223 */ /* 0x000fe4000001002d */
[----:B------:R-:W-:Y:S01]  /*4f50*/  FFMA.FTZ R41, R140, R58, R41 ;  /* 0x0000003a8c297223 */ /* 0x000fe20000010029 */
[----:B------:R-:W1:Y:S01]  /*4f60*/  SHFL.DOWN P0, R71, R74, 0x10, 0x1f ;  /* 0x0a001f004a477f89 */ /* 0x000e620000000000 */
        /* <DEDUP_REMOVED lines=50> */
.L_x_6497:
[----:B-1----:R-:W-:Y:S05]  /*5290*/  BSYNC B0 ;  /* 0x0000000000007941 */ /* 0x002fea0003800000 */
.L_x_6496:
[----:B------:R-:W-:Y:S02]  /*52a0*/  IADD3 R173, R173, 0x1, RZ ;  /* 0x00000001adad7810 */ /* 0x000fe40007ffe0ff */
[----:B------:R-:W-:Y:S02]  /*52b0*/  IADD3 R172, P1, R172, 0x1, RZ ;  /* 0x00000001acac7810 */ /* 0x000fe40007f3e0ff */
[----:B------:R-:W-:Y:S02]  /*52c0*/  ISETP.GE.AND P0, PT, R173, c[0x0][0x16c], PT ;  /* 0x00005b00ad007a0c */ /* 0x000fe40003f06270 */
[----:B------:R-:W-:-:S11]  /*52d0*/  IADD3.X R171, RZ, R171, RZ, P1, !PT ;  /* 0x000000abffab7210 */ /* 0x000fd60000ffe4ff */
[----:B------:R-:W-:Y:S01]  /*52e0*/  @P0 CALL.REL.NOINC `(.L_x_6461) ;  /* 0x0000001000000944 */ /* 0x000fe20003c00000 */
[----:B------:R-:W-:Y:S05]  /*52f0*/  BRA `(.L_x_6498) ;  /* 0xffffd02000007947 */ /* 0x000fea000383ffff */
.L_x_6461:
[----:B------:R-:W-:Y:S01]  /*5300*/  BAR.SYNC.DEFER_BLOCKING 0x0 ;  /* 0x0000000000007b1d */ /* 0x000fe20000010000 */
[----:B------:R-:W-:Y:S01]  /*5310*/  MOV R6, R2 ;  /* 0x0000000200067202 */ /* 0x000fe20000000f00 */
[----:B------:R-:W-:Y:S01]  /*5320*/  IMAD R0, R131, c[0x0][0x2e0], RZ ;  /* 0x0000b80083007a24 */ /* 0x000fe200078e02ff */
[----:B------:R-:W-:Y:S02]  /*5330*/  MOV R7, R3 ;  /* 0x0000000300077202 */ /* 0x000fe40000000f00 */
[----:B------:R-:W-:Y:S01]  /*5340*/  IADD3 R116, P1, R116, -0x800, RZ ;  /* 0xfffff80074747810 */ /* 0x000fe20007f3e0ff */
[C---:B------:R-:W-:Y:S01]  /*5350*/  IMAD R5, R133.reuse, c[0x0][0x2e4], R0 ;  /* 0x0000b90085057a24 */ /* 0x040fe200078e0200 */
[----:B------:R-:W-:Y:S01]  /*5360*/  IADD3 R114, P2, R114, -0x800, RZ ;  /* 0xfffff80072727810 */ /* 0x000fe20007f5e0ff */
[----:B------:R-:W-:Y:S01]  /*5370*/  IMAD.WIDE.U32 R2, R133, c[0x0][0x2e0], R6 ;  /* 0x0000b80085027a25 */ /* 0x000fe200078e0006 */
[----:B------:R-:W-:Y:S02]  /*5380*/  IADD3 R122, P3, R122, -0x800, RZ ;  /* 0xfffff8007a7a7810 */ /* 0x000fe40007f7e0ff */
[----:B------:R-:W-:Y:S01]  /*5390*/  IADD3 R120, P4, R120, -0x800, RZ ;  /* 0xfffff80078787810 */ /* 0x000fe20007f9e0ff */
[----:B------:R-:W-:Y:S01]  /*53a0*/  FADD.FTZ R0, R125, R20 ;  /* 0x000000147d007221 */ /* 0x000fe20000010000 */
[----:B------:R-:W-:Y:S01]  /*53b0*/  IADD3 R3, R3, R5, RZ ;  /* 0x0000000503037210 */ /* 0x000fe20007ffe0ff */
[----:B------:R-:W-:Y:S01]  /*53c0*/  IMAD R5, R148, c[0x0][0x2d8], RZ ;  /* 0x0000b60094057a24 */ /* 0x000fe200078e02ff */
[----:B------:R-:W-:-:S02]  /*53d0*/  IADD3 R118, P5, R118, -0x800, RZ ;  /* 0xfffff80076767810 */ /* 0x000fc40007fbe0ff */
[----:B------:R-:W-:Y:S01]  /*53e0*/  IADD3 R111, R111, -0x200, RZ ;  /* 0xfffffe006f6f7810 */ /* 0x000fe20007ffe0ff */
[C---:B------:R-:W-:Y:S01]  /*53f0*/  IMAD R5, R128.reuse, c[0x0][0x2dc], R5 ;  /* 0x0000b70080057a24 */ /* 0x040fe200078e0205 */
[----:B------:R-:W-:Y:S01]  /*5400*/  IADD3.X R115, R115, -0x1, RZ, P1, !PT ;  /* 0xffffffff73737810 */ /* 0x000fe20000ffe4ff */
[----:B------:R-:W-:Y:S01]  /*5410*/  IMAD.WIDE.U32 R2, R128, c[0x0][0x2d8], R2 ;  /* 0x0000b60080027a25 */ /* 0x000fe200078e0002 */
[----:B------:R-:W-:Y:S02]  /*5420*/  IADD3.X R113, R113, -0x1, RZ, P2, !PT ;  /* 0xffffffff71717810 */ /* 0x000fe400017fe4ff */
[----:B------:R-:W-:Y:S01]  /*5430*/  IADD3.X R121, R121, -0x1, RZ, P3, !PT ;  /* 0xffffffff79797810 */ /* 0x000fe20001ffe4ff */
[----:B------:R-:W-:Y:S01]  /*5440*/  STS.128 [R108], R36 ;  /* 0x000000246c007388 */ /* 0x000fe20000000c00 */
[----:B------:R-:W-:Y:S01]  /*5450*/  IADD3 R5, R3, R5, RZ ;  /* 0x0000000503057210 */ /* 0x000fe20007ffe0ff */
[----:B------:R-:W-:Y:S01]  /*5460*/  FADD.FTZ R3, R0, R21 ;  /* 0x0000001500037221 */ /* 0x000fe20000010000 */
[C---:B------:R-:W-:Y:S01]  /*5470*/  LEA R4, P0, R2.reuse, c[0x0][0x330], 0x2 ;  /* 0x0000cc0002047a11 */ /* 0x040fe200078010ff */
[----:B------:R-:W-:Y:S01]  /*5480*/  STS.128 [R108+0x10], R40 ;  /* 0x000010286c007388 */ /* 0x000fe20000000c00 */
[----:B------:R-:W-:Y:S01]  /*5490*/  IADD3.X R119, R119, -0x1, RZ, P4, !PT ;  /* 0xffffffff77777810 */ /* 0x000fe200027fe4ff */
[----:B------:R-:W-:Y:S01]  /*54a0*/  FADD.FTZ R0, R3, R22 ;  /* 0x0000001603007221 */ /* 0x000fe20000010000 */
[----:B------:R-:W-:Y:S01]  /*54b0*/  LEA.HI.X R5, R2, c[0x0][0x334], R5, 0x2, P0 ;  /* 0x0000cd0002057a11 */ /* 0x000fe200000f1405 */
[----:B------:R-:W-:Y:S01]  /*54c0*/  STS.128 [R108+0x20], R44 ;  /* 0x0000202c6c007388 */ /* 0x000fe20000000c00 */
[----:B------:R-:W-:Y:S01]  /*54d0*/  IADD3.X R117, R117, -0x1, RZ, P5, !PT ;  /* 0xffffffff75757810 */ /* 0x000fe20002ffe4ff */
[----:B------:R-:W-:-:S02]  /*54e0*/  FADD.FTZ R9, R0, R23 ;  /* 0x0000001700097221 */ /* 0x000fc40000010000 */
[----:B------:R-:W-:Y:S01]  /*54f0*/  STS.128 [R108+0x30], R48 ;  /* 0x000030306c007388 */ /* 0x000fe20000000c00 */
[----:B------:R-:W-:-:S06]  /*5500*/  NOP ;  /* 0x0000000000007918 */ /* 0x000fcc0000000000 */
[----:B------:R-:W1:Y:S01]  /*5510*/  LDS.128 R12, [R123.X16] ;  /* 0x000000007b0c7984 */ /* 0x000e62000000cc00 */
[----:B------:R-:W-:-:S03]  /*5520*/  IMAD.WIDE R2, R110, 0x10, R4 ;  /* 0x000000106e027825 */ /* 0x000fc600078e0204 */
[----:B------:R-:W4:Y:S01]  /*5530*/  LDS.128 R16, [R123.X16+0x200] ;  /* 0x000200007b107984 */ /* 0x000f22000000cc00 */
[----:B------:R-:W-:Y:S02]  /*5540*/  FADD.FTZ R0, R9, R24 ;  /* 0x0000001809007221 */ /* 0x000fe40000010000 */
[----:B------:R-:W-:Y:S01]  /*5550*/  IMAD R4, R131, c[0x0][0x300], RZ ;  /* 0x0000c00083047a24 */ /* 0x000fe200078e02ff */
[----:B------:R-:W5:Y:S01]  /*5560*/  LDS.128 R52, [R123.X16+0x400] ;  /* 0x000400007b347984 */ /* 0x000f62000000cc00 */
[----:B------:R-:W-:-:S03]  /*5570*/  FADD.FTZ R5, R0, R25 ;  /* 0x0000001900057221 */ /* 0x000fc60000010000 */
[----:B------:R-:W3:Y:S01]  /*5580*/  LDS.128 R56, [R123.X16+0x600] ;  /* 0x000600007b387984 */ /* 0x000ee2000000cc00 */
[----:B------:R-:W-:Y:S02]  /*5590*/  FADD.FTZ R0, R5, R26 ;  /* 0x0000001a05007221 */ /* 0x000fe40000010000 */
[C---:B------:R-:W-:Y:S01]  /*55a0*/  IMAD R5, R133.reuse, c[0x0][0x304], R4 ;  /* 0x0000c10085057a24 */ /* 0x040fe200078e0204 */
[----:B-1----:R-:W-:Y:S04]  /*55b0*/  STG.E.128 [R2.64+-0x800], R12 ;  /* 0xfff8000c02007986 */ /* 0x002fe8000c101d04 */
[----:B----4-:R-:W-:Y:S04]  /*55c0*/  STG.E.128 [R2.64+-0x600], R16 ;  /* 0xfffa001002007986 */ /* 0x010fe8000c101d04 */
[----:B-----5:R-:W-:Y:S04]  /*55d0*/  STG.E.128 [R2.64+-0x400], R52 ;  /* 0xfffc003402007986 */ /* 0x020fe8000c101d04 */
[----:B---3--:R1:W-:Y:S04]  /*55e0*/  STG.E.128 [R2.64+-0x200], R56 ;  /* 0xfffe003802007986 */ /* 0x0083e8000c101d04 */
[----:B------:R-:W-:Y:S01]  /*55f0*/  BAR.SYNC.DEFER_BLOCKING 0x0 ;  /* 0x0000000000007b1d */ /* 0x000fe20000010000 */
[----:B-1----:R-:W-:-:S05]  /*5600*/  IMAD.WIDE.U32 R2, R133, c[0x0][0x300], R6 ;  /* 0x0000c00085027a25 */ /* 0x002fca00078e0006 */
[----:B------:R-:W-:Y:S01]  /*5610*/  IADD3 R3, R3, R5, RZ ;  /* 0x0000000503037210 */ /* 0x000fe20007ffe0ff */
[----:B------:R-:W-:Y:S01]  /*5620*/  IMAD R5, R148, c[0x0][0x2f8], RZ ;  /* 0x0000be0094057a24 */ /* 0x000fe200078e02ff */
[----:B------:R-:W-:Y:S03]  /*5630*/  STS.128 [R108], R20 ;  /* 0x000000146c007388 */ /* 0x000fe60000000c00 */
[C---:B------:R-:W-:Y:S02]  /*5640*/  IMAD R5, R128.reuse, c[0x0][0x2fc], R5 ;  /* 0x0000bf0080057a24 */ /* 0x040fe400078e0205 */
[----:B------:R-:W-:Y:S01]  /*5650*/  IMAD.WIDE.U32 R2, R128, c[0x0][0x2f8], R2 ;  /* 0x0000be0080027a25 */ /* 0x000fe200078e0002 */
[----:B------:R1:W-:Y:S04]  /*5660*/  STS.128 [R108+0x10], R24 ;  /* 0x000010186c007388 */ /* 0x0003e80000000c00 */
[----:B------:R3:W-:Y:S01]  /*5670*/  STS.128 [R108+0x20], R28 ;  /* 0x0000201c6c007388 */ /* 0x0007e20000000c00 */
[----:B------:R-:W-:-:S02]  /*5680*/  IADD3 R3, R3, R5, RZ ;  /* 0x0000000503037210 */ /* 0x000fc40007ffe0ff */
[----:B------:R-:W-:Y:S01]  /*5690*/  LEA R4, P0, R2, c[0x0][0x340], 0x2 ;  /* 0x0000d00002047a11 */ /* 0x000fe200078010ff */
[----:B------:R4:W-:Y:S01]  /*56a0*/  STS.128 [R108+0x30], R32 ;  /* 0x000030206c007388 */ /* 0x0009e20000000c00 */
[----:B------:R-:W-:-:S06]  /*56b0*/  NOP ;  /* 0x0000000000007918 */ /* 0x000fcc0000000000 */
[----:B------:R-:W5:Y:S01]  /*56c0*/  LDS.128 R8, [R123.X16] ;  /* 0x000000007b087984 */ /* 0x000f62000000cc00 */
[----:B-1----:R-:W-:Y:S01]  /*56d0*/  FADD.FTZ R27, R0, R27 ;  /* 0x0000001b001b7221 */ /* 0x002fe20000010000 */
[----:B------:R-:W-:Y:S02]  /*56e0*/  LEA.HI.X R5, R2, c[0x0][0x344], R3, 0x2, P0 ;  /* 0x0000d10002057a11 */ /* 0x000fe400000f1403 */
[----:B------:R-:W1:Y:S01]  /*56f0*/  LDS.128 R12, [R123.X16+0x200] ;  /* 0x000200007b0c7984 */ /* 0x000e62000000cc00 */
[----:B---3--:R-:W-:Y:S01]  /*5700*/  FADD.FTZ R28, R27, R28 ;  /* 0x0000001c1b1c7221 */ /* 0x008fe20000010000 */
[----:B------:R-:W-:Y:S01]  /*5710*/  ISETP.GT.AND P0, PT, R112, 0x1, PT ;  /* 0x000000017000780c */ /* 0x000fe20003f04270 */
[----:B------:R-:W-:Y:S01]  /*5720*/  IMAD.WIDE R2, R110, 0x10, R4 ;  /* 0x000000106e027825 */ /* 0x000fe200078e0204 */
[----:B------:R-:W3:Y:S01]  /*5730*/  LDS.128 R16, [R123.X16+0x400] ;  /* 0x000400007b107984 */ /* 0x000ee2000000cc00 */
[----:B------:R-:W-:Y:S02]  /*5740*/  IADD3 R112, R112, -0x1, RZ ;  /* 0xffffffff70707810 */ /* 0x000fe40007ffe0ff */
[----:B------:R-:W-:Y:S01]  /*5750*/  FADD.FTZ R29, R28, R29 ;  /* 0x0000001d1c1d7221 */ /* 0x000fe20000010000 */
[----:B------:R-:W2:Y:S03]  /*5760*/  LDS.128 R36, [R123.X16+0x600] ;  /* 0x000600007b247984 */ /* 0x000ea6000000cc00 */
[----:B------:R-:W-:-:S04]  /*5770*/  FADD.FTZ R30, R29, R30 ;  /* 0x0000001e1d1e7221 */ /* 0x000fc80000010000 */
[----:B------:R-:W-:-:S04]  /*5780*/  FADD.FTZ R31, R30, R31 ;  /* 0x0000001f1e1f7221 */ /* 0x000fc80000010000 */
[----:B----4-:R-:W-:-:S04]  /*5790*/  FADD.FTZ R32, R31, R32 ;  /* 0x000000201f207221 */ /* 0x010fc80000010000 */
[----:B------:R-:W-:-:S04]  /*57a0*/  FADD.FTZ R33, R32, R33 ;  /* 0x0000002120217221 */ /* 0x000fc80000010000 */
[----:B------:R-:W-:-:S04]  /*57b0*/  FADD.FTZ R34, R33, R34 ;  /* 0x0000002221227221 */ /* 0x000fc80000010000 */
[----:B------:R-:W-:Y:S01]  /*57c0*/  FADD.FTZ R125, R34, R35 ;  /* 0x00000023227d7221 */ /* 0x000fe20000010000 */
[----:B-----5:R4:W-:Y:S04]  /*57d0*/  STG.E.128 [R2.64+-0x800], R8 ;  /* 0xfff8000802007986 */ /* 0x0209e8000c101d04 */
[----:B-1----:R4:W-:Y:S04]  /*57e0*/  STG.E.128 [R2.64+-0x600], R12 ;  /* 0xfffa000c02007986 */ /* 0x0029e8000c101d04 */
[----:B---3--:R4:W-:Y:S04]  /*57f0*/  STG.E.128 [R2.64+-0x400], R16 ;  /* 0xfffc001002007986 */ /* 0x0089e8000c101d04 */
[----:B--2---:R4:W-:Y:S01]  /*5800*/  STG.E.128 [R2.64+-0x200], R36 ;  /* 0xfffe002402007986 */ /* 0x0049e2000c101d04 */
[----:B------:R-:W-:Y:S01]  /*5810*/  @!P0 CALL.REL.NOINC `(.L_x_6459) ;  /* 0x0000001000008944 */ /* 0x000fe20003c00000 */
[----:B------:R-:W-:Y:S05]  /*5820*/  BRA `(.L_x_6499) ;  /* 0xffffaff000007947 */ /* 0x000fea000383ffff */
.L_x_6459:
[----:B------:R-:W-:Y:S02]  /*5830*/  ISETP.NE.U32.AND P0, PT, RZ, c[0x0][0x328], PT ;  /* 0x0000ca00ff007a0c */ /* 0x000fe40003f05070 */
[----:B------:R-:W-:-:S02]  /*5840*/  ISETP.NE.U32.AND P2, PT, RZ, c[0x0][0x348], PT ;  /* 0x0000d200ff007a0c */ /* 0x000fc40003f45070 */
[----:B------:R-:W-:Y:S02]  /*5850*/  ISETP.NE.AND.EX P1, PT, RZ, c[0x0][0x32c], PT, P0 ;  /* 0x0000cb00ff007a0c */ /* 0x000fe40003f25300 */
[----:B------:R-:W-:-:S11]  /*5860*/  ISETP.NE.AND.EX P0, PT, RZ, c[0x0][0x34c], PT, P2 ;  /* 0x0000d300ff007a0c */ /* 0x000fd60003f05320 */
[----:B------:R-:W-:Y:S05]  /*5870*/  @!P1 BRA `(.L_x_6500) ;  /* 0x0000014000009947 */ /* 0x000fea0003800000 */
[----:B----4-:R-:W1:Y:S01]  /*5880*/  SHFL.DOWN P1, R3, R126, 0x1, 0x1f ;  /* 0x08201f007e037f89 */ /* 0x010e620000020000 */
        /* <DEDUP_REMOVED lines=18> */
.L_x_6501:
[----:B-1----:R-:W-:Y:S05]  /*59b0*/  BSYNC B0 ;  /* 0x0000000000007941 */ /* 0x002fea0003800000 */
.L_x_6500:
[----:B------:R-:W-:Y:S01]  /*59c0*/  BSSY B0, `(.L_x_6502) ;  /* 0x0000018000007945 */ /* 0x000fe20003800000 */
[----:B------:R-:W-:Y:S05]  /*59d0*/  @!P0 BRA `(.L_x_6503) ;  /* 0x0000015000008947 */ /* 0x000fea0003800000 */
[----:B------:R-:W-:Y:S06]  /*59e0*/  BAR.SYNC.DEFER_BLOCKING 0x0 ;  /* 0x0000000000007b1d */ /* 0x000fec0000010000 */
[----:B------:R-:W1:Y:S04]  /*59f0*/  SHFL.DOWN P0, R0, R125, 0x1, 0x1f ;  /* 0x08201f007d007f89 */ /* 0x000e680000000000 */
[----:B------:R-:W2:Y:S04]  /*5a00*/  S2R R6, SR_LANEID ;  /* 0x0000000000067919 */ /* 0x000ea80000000000 */
[----:B----4-:R-:W3:Y:S01]  /*5a10*/  S2R R9, SR_TID.X ;  /* 0x0000000000097919 */ /* 0x010ee20000002100 */
        /* <DEDUP_REMOVED lines=17> */
.L_x_6503:
[----:B----4-:R-:W1:Y:S02]  /*5b30*/  S2R R9, SR_TID.X ;  /* 0x0000000000097919 */ /* 0x010e640000002100 */
.L_x_6504:
[----:B-1----:R-:W-:Y:S05]  /*5b40*/  BSYNC B0 ;  /* 0x0000000000007941 */ /* 0x002fea0003800000 */
.L_x_6502:
[----:B------:R-:W-:-:S13]  /*5b50*/  ISETP.GE.AND P0, PT, R9, c[0x0][0x16c], PT ;  /* 0x00005b0009007a0c */ /* 0x000fda0003f06270 */
[----:B------:R-:W-:Y:S05]  /*5b60*/  @P0 EXIT ;  /* 0x000000000000094d */ /* 0x000fea0003800000 */
[----:B------:R-:W-:Y:S02]  /*5b70*/  IMAD R0, R131, c[0x0][0x288], RZ ;  /* 0x0000a20083007a24 */ /* 0x000fe400078e02ff */
[----:B------:R-:W-:-:S04]  /*5b80*/  IMAD.WIDE.U32 R2, R133, c[0x0][0x288], RZ ;  /* 0x0000a20085027a25 */ /* 0x000fc800078e00ff */
[----:B------:R-:W-:-:S05]  /*5b90*/  IMAD R13, R133, c[0x0][0x28c], R0 ;  /* 0x0000a300850d7a24 */ /* 0x000fca00078e0200 */
[----:B------:R-:W-:Y:S02]  /*5ba0*/  IADD3 R13, R3, R13, RZ ;  /* 0x0000000d030d7210 */ /* 0x000fe40007ffe0ff */
.L_x_6505:
        /* <DEDUP_REMOVED lines=16> */
.L_x_6506:
        /* <DEDUP_REMOVED lines=13> */
.L_x_9101:


//--------------------- .text._Z25selective_scan_bwd_kernelI32Selective_Scan_bwd_kernel_traitsILi32ELi16ELb1ELb1ELb1ELb1ELb0EffEEv12SSMParamsBwd --------------------------
	.section	.text._Z25selective_scan_bwd_kernelI32Selective_Scan_bwd_kernel_traitsILi32ELi16ELb1ELb1ELb1ELb1ELb0EffEEv12SSMParamsBwd,"ax",@progbits
	.sectioninfo	@"SHI_REGISTERS=254"
	.align	128
        .global         _Z25selective_scan_bwd_kernelI32Selective_Scan_bwd_kernel_traitsILi32ELi16ELb1ELb1ELb1ELb1ELb0EffEEv12SSMParamsBwd
        .type           _Z25selective_scan_bwd_kernelI32Selective_Scan_bwd_kernel_traitsILi32ELi16ELb1ELb1ELb1ELb1ELb0EffEEv12SSMParamsBwd,@function
        .size           _Z25selective_scan_bwd_kernelI32Selective_Scan_bwd_kernel_traitsILi32ELi16ELb1ELb1ELb1ELb1ELb0EffEEv12SSMParamsBwd,(.L_x_9102 - _Z25selective_scan_bwd_kernelI32Selective_Scan_bwd_kernel_traitsILi32ELi16ELb1ELb1ELb1ELb1ELb0EffEEv12SSMParamsBwd)
        .other          _Z25selective_scan_bwd_kernelI32Selective_Scan_bwd_kernel_traitsILi32ELi16ELb1ELb1ELb1ELb1ELb0EffEEv12SSMParamsBwd,@"STO_CUDA_ENTRY STV_DEFAULT"
_Z25selective_scan_bwd_kernelI32Selective_Scan_bwd_kernel_traitsILi32ELi16ELb1ELb1ELb1ELb1ELb0EffEEv12SSMParamsBwd:
.text._Z25selective_scan_bwd_kernelI32Selective_Scan_bwd_kernel_traitsILi32ELi16ELb1ELb1ELb1ELb1ELb0EffEEv12SSMParamsBwd:
        /* <DEDUP_REMOVED lines=25> */
[----:B------:R3:W5:Y:S01]  /*0190*/  @P1 LDG.E R154, [R4.64] ;  /* 0x00000004049a1981 */ /* 0x000762000c1e1900 */
[----:B------:R-:W-:Y:S01]  /*01a0*/  ISETP.GE.AND P1, PT, R10, RZ, PT ;  /* 0x000000ff0a00720c */ /* 0x000fe20003f26270 */
[C---:B------:R-:W-:Y:S01]  /*01b0*/  IMAD R11, R152.reuse, c[0x0][0x1d4], R9 ;  /* 0x00007500980b7a24 */ /* 0x040fe200078e0209 */
[----:B------:R-:W-:Y:S01]  /*01c0*/  ISETP.NE.AND P0, PT, RZ, c[0x0][0x178], PT ;  /* 0x00005e00ff007a0c */ /* 0x000fe20003f05270 */
[----:B------:R-:W-:Y:S01]  /*01d0*/  IMAD R17, R177, c[0x0][0x190], RZ ;  /* 0x00006400b1117a24 */ /* 0x000fe200078e02ff */
[----:B0-----:R-:W-:Y:S01]  /*01e0*/  IABS R2, R158 ;  /* 0x0000009e00027213 */ /* 0x001fe20000000000 */
[C---:B------:R-:W-:Y:S01]  /*01f0*/  IMAD R13, R152.reuse, c[0x0][0x1e4], R13 ;  /* 0x00007900980d7a24 */ /* 0x040fe200078e020d */
[----:B------:R-:W-:Y:S01]  /*0200*/  CS2R R108, SRZ ;  /* 0x00000000006c7805 */ /* 0x000fe2000001ff00 */
[----:B-1----:R-:W-:Y:S01]  /*0210*/  HFMA2.MMA R6, -RZ, RZ, 0, 0 ;  /* 0x00000000ff067435 */ /* 0x002fe200000001ff */
[C---:B------:R-:W-:Y:S01]  /*0220*/  IMAD R17, R152.reuse, c[0x0][0x194], R17 ;  /* 0x0000650098117a24 */ /* 0x040fe200078e0211 */
[----:B------:R-:W-:Y:S01]  /*0230*/  CS2R R110, SRZ ;  /* 0x00000000006e7805 */ /* 0x000fe2000001ff00 */
[----:B---3--:R-:W-:Y:S01]  /*0240*/  IMAD.WIDE.U32 R4, R152, c[0x0][0x1e0], RZ ;  /* 0x0000780098047a25 */ /* 0x008fe200078e00ff */
[----:B------:R-:W-:Y:S01]  /*0250*/  HFMA2.MMA R153, -RZ, RZ, 0, 0 ;  /* 0x00000000ff997435 */ /* 0x000fe200000001ff */
[----:B------:R-:W-:-:S02]  /*0260*/  MOV R151, RZ ;  /* 0x000000ff00977202 */ /* 0x000fc40000000f00 */
[----:B--2---:R-:W-:Y:S01]  /*0270*/  IADD3 R8, RZ, -R7, RZ ;  /* 0x80000007ff087210 */ /* 0x004fe20007ffe0ff */
[----:B------:R-:W-:Y:S01]  /*0280*/  IMAD R15, R177, c[0x0][0x278], RZ ;  /* 0x00009e00b10f7a24 */ /* 0x000fe200078e02ff */
[----:B------:R-:W-:Y:S01]  /*0290*/  IADD3 R5, R5, R13, RZ ;  /* 0x0000000d05057210 */ /* 0x000fe20007ffe0ff */
[----:B------:R-:W-:Y:S01]  /*02a0*/  IMAD R21, R157, c[0x0][0x280], RZ ;  /* 0x0000a0009d157a24 */ /* 0x000fe200078e02ff */
[----:B------:R-:W-:Y:S01]  /*02b0*/  MOV R13, c[0x0][0x174] ;  /* 0x00005d00000d7a02 */ /* 0x000fe20000000f00 */
[----:B------:R-:W-:Y:S02]  /*02c0*/  IMAD R3, R8, R19, RZ ;  /* 0x0000001308037224 */ /* 0x000fe400078e02ff */
[----:B------:R-:W-:Y:S01]  /*02d0*/  IMAD.WIDE.U32 R8, R152, c[0x0][0x190], RZ ;  /* 0x0000640098087a25 */ /* 0x000fe200078e00ff */
[C---:B------:R-:W-:Y:S02]  /*02e0*/  ISETP.GE.AND P3, PT, R13.reuse, 0x1, PT ;  /* 0x000000010d00780c */ /* 0x040fe40003f66270 */
[----:B------:R-:W-:Y:S01]  /*02f0*/  LEA R13, R13, 0xfffffe00, 0x9 ;  /* 0xfffffe000d0d7811 */ /* 0x000fe200078e48ff */
[----:B------:R-:W-:Y:S01]  /*0300*/  IMAD.HI.U32 R7, R7, R3, R6 ;  /* 0x0000000307077227 */ /* 0x000fe200078e0006 */
[----:B------:R-:W-:-:S03]  /*0310*/  IADD3 R9, R9, R17, RZ ;  /* 0x0000001109097210 */ /* 0x000fc60007ffe0ff */
[----:B------:R-:W-:Y:S02]  /*0320*/  IMAD R15, R152, c[0x0][0x27c], R15 ;  /* 0x00009f00980f7a24 */ /* 0x000fe400078e020f */
        /* <DEDUP_REMOVED lines=9> */
[C---:B------:R-:W-:Y:S01]  /*03c0*/  IMAD R17, R158.reuse, c[0x0][0x1dc], R17 ;  /* 0x000077009e117a24 */ /* 0x040fe200078e0211 */
[----:B------:R-:W-:Y:S01]  /*03d0*/  IADD3 R3, R3, R11, RZ ;  /* 0x0000000b03037210 */ /* 0x000fe20007ffe0ff */
[----:B------:R-:W-:-:S04]  /*03e0*/  IMAD.WIDE.U32 R4, R158, c[0x0][0x1e8], R4 ;  /* 0x00007a009e047a25 */ /* 0x000fc800078e0004 */
[----:B------:R-:W-:-:S04]  /*03f0*/  IMAD.WIDE.U32 R2, R158, c[0x0][0x1d8], R2 ;  /* 0x000076009e027a25 */ /* 0x000fc800078e0002 */
[----:B------:R-:W-:Y:S02]  /*0400*/  IMAD.WIDE.U32 R6, R158, c[0x0][0x280], R6 ;  /* 0x0000a0009e067a25 */ /* 0x000fe400078e0006 */
[-C--:B------:R-:W-:Y:S02]  /*0410*/  @!P4 IADD3 R0, R0, -R19.reuse, RZ ;  /* 0x800000130000c210 */ /* 0x080fe40007ffe0ff */
[----:B------:R-:W-:Y:S01]  /*0420*/  @!P4 IADD3 R155, R155, 0x1, RZ ;  /* 0x000000019b9bc810 */ /* 0x000fe20007ffe0ff */
[----:B------:R-:W-:Y:S01]  /*0430*/  IMAD R21, R158, c[0x0][0x284], R21 ;  /* 0x0000a1009e157a24 */ /* 0x000fe200078e0215 */
[----:B------:R-:W-:Y:S01]  /*0440*/  ISETP.GE.U32.AND P2, PT, R0, R19, PT ;  /* 0x000000130000720c */ /* 0x000fe20003f46070 */
[----:B------:R-:W-:Y:S01]  /*0450*/  IMAD R19, R157, c[0x0][0x1e8], RZ ;  /* 0x00007a009d137a24 */ /* 0x000fe200078e02ff */
[----:B------:R-:W-:Y:S01]  /*0460*/  IADD3 R145, P4, R13, R4, RZ ;  /* 0x000000040d917210 */ /* 0x000fe20007f9e0ff */
[----:B------:R-:W-:Y:S01]  /*0470*/  IMAD R23, R177, c[0x0][0x1b0], RZ ;  /* 0x00006c00b1177a24 */ /* 0x000fe200078e02ff */
[----:B------:R-:W-:Y:S01]  /*0480*/  IADD3 R143, P5, R13, R6, RZ ;  /* 0x000000060d8f7210 */ /* 0x000fe20007fbe0ff */
[----:B------:R-:W-:-:S02]  /*0490*/  IMAD R19, R158, c[0x0][0x1ec], R19 ;  /* 0x00007b009e137a24 */ /* 0x000fc400078e0213 */
[C---:B------:R-:W-:Y:S01]  /*04a0*/  IMAD.WIDE.U32 R10, R152.reuse, c[0x0][0x1b0], RZ ;  /* 0x00006c00980a7a25 */ /* 0x040fe200078e00ff */
[C---:B------:R-:W-:Y:S02]  /*04b0*/  IADD3.X R6, R15.reuse, R7, R21, P5, !PT ;  /* 0x000000070f067210 */ /* 0x040fe40002ffe415 */
[----:B------:R-:W-:Y:S01]  /*04c0*/  IADD3.X R4, R15, R5, R19, P4, !PT ;  /* 0x000000050f047210 */ /* 0x000fe200027fe413 */
[----:B------:R-:W-:Y:S02]  /*04d0*/  IMAD R23, R152, c[0x0][0x1b4], R23 ;  /* 0x00006d0098177a24 */ /* 0x000fe400078e0217 */
[----:B------:R-:W-:Y:S02]  /*04e0*/  @P2 IADD3 R155, R155, 0x1, RZ ;  /* 0x000000019b9b2810 */ /* 0x000fe40007ffe0ff */
[----:B------:R-:W-:Y:S02]  /*04f0*/  IADD3 R147, P2, R13, R2, RZ ;  /* 0x000000020d937210 */ /* 0x000fe40007f5e0ff */
[----:B------:R-:W-:-:S02]  /*0500*/  @!P1 IADD3 R155, -R155, RZ, RZ ;  /* 0x000000ff9b9b9210 */ /* 0x000fc40007ffe1ff */
[----:B------:R-:W-:Y:S02]  /*0510*/  @!P0 LOP3.LUT R155, RZ, c[0x0][0x178], RZ, 0x33, !PT ;  /* 0x00005e00ff9b8a12 */ /* 0x000fe400078e33ff */
[----:B------:R-:W-:Y:S02]  /*0520*/  IADD3.X R2, R15, R3, R17, P2, !PT ;  /* 0x000000030f027210 */ /* 0x000fe400017fe411 */
[----:B------:R-:W-:Y:S01]  /*0530*/  SHF.R.S32.HI R175, RZ, 0x1f, R155 ;  /* 0x0000001fffaf7819 */ /* 0x000fe2000001149b */
[----:B------:R-:W-:Y:S01]  /*0540*/  IMAD.WIDE.U32 R8, R155, c[0x0][0x1a8], R8 ;  /* 0x00006a009b087a25 */ /* 0x000fe200078e0008 */
[----:B------:R-:W-:Y:S02]  /*0550*/  LEA R148, P0, R147, c[0x0][0x240], 0x2 ;  /* 0x0000900093947a11 */ /* 0x000fe400078010ff */
[----:B------:R-:W-:Y:S01]  /*0560*/  LEA R146, P1, R145, c[0x0][0x248], 0x2 ;  /* 0x0000920091927a11 */ /* 0x000fe200078210ff */
[----:B------:R-:W-:Y:S01]  /*0570*/  IMAD R0, R175, c[0x0][0x1a8], RZ ;  /* 0x00006a00af007a24 */ /* 0x000fe200078e02ff */
        /* <DEDUP_REMOVED lines=44> */
.L_x_6578:
[----:B------:R-:W-:Y:S01]  /*0840*/  BAR.SYNC.DEFER_BLOCKING 0x0 ;  /* 0x0000000000007b1d */ /* 0x000fe20000010000 */
[----:B------:R-:W-:Y:S02]  /*0850*/  LOP3.LUT R135, R136, 0x1f, R150, 0xf8, !PT ;  /* 0x0000001f88877812 */ /* 0x000fe400078ef896 */
[----:B0-----:R-:W-:Y:S02]  /*0860*/  MOV R4, R148 ;  /* 0x0000009400047202 */ /* 0x001fe40000000f00 */
[----:B------:R-:W-:-:S05]  /*0870*/  MOV R5, R147 ;  /* 0x0000009300057202 */ /* 0x000fca0000000f00 */
[----:B------:R-:W-:-:S05]  /*0880*/  IMAD.WIDE R4, R135, 0x10, R4 ;  /* 0x0000001087047825 */ /* 0x000fca00078e0204 */
[----:B------:R0:W2:Y:S04]  /*0890*/  LDG.E.128 R8, [R4.64] ;  /* 0x0000000404087981 */ /* 0x0000a8000c1e1d00 */
[----:B------:R0:W3:Y:S04]  /*08a0*/  LDG.E.128 R12, [R4.64+0x200] ;  /* 0x00020004040c7981 */ /* 0x0000e8000c1e1d00 */
[----:B------:R0:W4:Y:S04]  /*08b0*/  LDG.E.128 R16, [R4.64+0x400] ;  /* 0x0004000404107981 */ /* 0x000128000c1e1d00 */
[----:B------:R0:W4:Y:S01]  /*08c0*/  LDG.E.128 R36, [R4.64+0x600] ;  /* 0x0006000404247981 */ /* 0x000122000c1e1d00 */
[----:B------:R-:W-:-:S02]  /*08d0*/  SHF.L.U32 R134, R149, 0x6, RZ ;  /* 0x0000000695867819 */ /* 0x000fc400000006ff */
        /* <DEDUP_REMOVED lines=91> */
.L_x_6509:
[----:B------:R-:W-:Y:S05]  /*0e90*/  BSYNC B0 ;  /* 0x0000000000007941 */ /* 0x000fea0003800000 */
.L_x_6508:
        /* <DEDUP_REMOVED lines=35> */
.L_x_6511:
[----:B------:R-:W-:Y:S05]  /*10d0*/  BSYNC B0 ;  /* 0x0000000000007941 */ /* 0x000fea0003800000 */
.L_x_6510:
        /* <DEDUP_REMOVED lines=35> */
.L_x_6513:
[----:B------:R-:W-:Y:S05]  /*1310*/  BSYNC B0 ;  /* 0x0000000000007941 */ /* 0x000fea0003800000 */
.L_x_6512:
        /* <DEDUP_REMOVED lines=35> */
.L_x_6515:
[----:B------:R-:W-:Y:S05]  /*1550*/  BSYNC B0 ;  /* 0x0000000000007941 */ /* 0x000fea0003800000 */
.L_x_6514:
        /* <DEDUP_REMOVED lines=35> */
.L_x_6517:
[----:B------:R-:W-:Y:S05]  /*1790*/  BSYNC B0 ;  /* 0x0000000000007941 */ /* 0x000fea0003800000 */
.L_x_6516:
        /* <DEDUP_REMOVED lines=40> */
.L_x_6519:
[----:B------:R-:W-:Y:S05]  /*1a20*/  BSYNC B0 ;  /* 0x0000000000007941 */ /* 0x000fea0003800000 */
.L_x_6518:
        /* <DEDUP_REMOVED lines=38> */
.L_x_6521:
[----:B------:R-:W-:Y:S05]  /*1c90*/  BSYNC B0 ;  /* 0x0000000000007941 */ /* 0x000fea0003800000 */
.L_x_6520:
        /* <DEDUP_REMOVED lines=38> */
.L_x_6523:
[----:B------:R-:W-:Y:S05]  /*1f00*/  BSYNC B0 ;  /* 0x0000000000007941 */ /* 0x000fea0003800000 */
.L_x_6522:
        /* <DEDUP_REMOVED lines=38> */
.L_x_6525:
[----:B------:R-:W-:Y:S05]  /*2170*/  BSYNC B0 ;  /* 0x0000000000007941 */ /* 0x000fea0003800000 */
.L_x_6524:
        /* <DEDUP_REMOVED lines=38> */
.L_x_6527:
[----:B------:R-:W-:Y:S05]  /*23e0*/  BSYNC B0 ;  /* 0x0000000000007941 */ /* 0x000fea0003800000 */
.L_x_6526:
[----:B0-----:R-:W-:Y:S01]  /*23f0*/  FFMA.FTZ R57, R25, R13, R54 ;  /* 0x0000000d19397223 */ /* 0x001fe20000010036 */
        /* <DEDUP_REMOVED lines=39> */
.L_x_6529:
[----:B------:R-:W-:Y:S05]  /*2670*/  BSYNC B0 ;  /* 0x0000000000007941 */ /* 0x000fea0003800000 */
.L_x_6528:
        /* <DEDUP_REMOVED lines=33> */
.L_x_6531:
[----:B------:R-:W-:Y:S05]  /*2890*/  BSYNC B0 ;  /* 0x0000000000007941 */ /* 0x000fea0003800000 */
.L_x_6530:
        /* <DEDUP_REMOVED lines=33> */
.L_x_6533:
[----:B------:R-:W-:Y:S05]  /*2ab0*/  BSYNC B0 ;  /* 0x0000000000007941 */ /* 0x000fea0003800000 */
.L_x_6532:
        /* <DEDUP_REMOVED lines=33> */
.L_x_6535:
[----:B------:R-:W-:Y:S05]  /*2cd0*/  BSYNC B0 ;  /* 0x0000000000007941 */ /* 0x000fea0003800000 */
.L_x_6534:
        /* <DEDUP_REMOVED lines=33> */
.L_x_6537:
[----:B------:R-:W-:Y:S05]  /*2ef0*/  BSYNC B0 ;  /* 0x0000000000007941 */ /* 0x000fea0003800000 */
.L_x_6536:
        /* <DEDUP_REMOVED lines=33> */
.L_x_6539:
[----:B------:R-:W-:Y:S05]  /*3110*/  BSYNC B0 ;  /* 0x0000000000007941 */ /* 0x000fea0003800000 */
.L_x_6538:
        /* <DEDUP_REMOVED lines=22> */
.L_x_6577:
        /* <DEDUP_REMOVED lines=9> */
[----:B------:R0:W3:Y:S04]  /*3310*/  LDG.E.128 R72, [R84.64+0x200] ;  /* 0x0002000454487981 */ /* 0x0000e8000c1e1d00 */
[----:B----4-:R0:W4:Y:S04]  /*3320*/  LDG.E.128 R76, [R84.64+0x400] ;  /* 0x00040004544c7981 */ /* 0x010128000c1e1d00 */
        /* <DEDUP_REMOVED lines=17> */
[----:B------:R0:W4:Y:S03]  /*3440*/  LDG.E R0, [R102.64] ;  /* 0x0000000466007981 */ /* 0x000126000c1e1900 */
        /* <DEDUP_REMOVED lines=16> */
[----:B------:R-:W-:Y:S02]  /*3550*/  ISETP.LT.OR P2, PT, R138, 0x2, P0 ;  /* 0x000000028a00780c */ /* 0x000fe40000741670 */
[----:B------:R-:W-:Y:S01]  /*3560*/  LOP3.LUT R69, R68, 0xfffffe, RZ, 0xc0, !PT ;  /* 0x00fffffe44457812 */ /* 0x000fe200078ec0ff */
[----:B------:R-:W-:Y:S01]  /*3570*/  LDS.128 R80, [R134+0x30] ;  /* 0x0000300086507984 */ /* 0x000fe20000000c00 */
[----:B------:R-:W-:-:S02]  /*3580*/  IADD3 R103, R150, 0x200, RZ ;  /* 0x0000020096677810 */ /* 0x000fc40007ffe0ff */
[----:B------:R-:W-:Y:S02]  /*3590*/  IADD3 R102, R102, -R69, RZ ;  /* 0x8000004566667210 */ /* 0x000fe40007ffe0ff */
[----:B------:R-:W0:Y:S01]  /*35a0*/  LDS.128 R68, [R134] ;  /* 0x0000000086447984 */ /* 0x000e220000000c00 */
[----:B------:R-:W-:Y:S01]  /*35b0*/  MOV R184, RZ ;  /* 0x000000ff00b87202 */ /* 0x000fe20000000f00 */
[----:B------:R-:W-:Y:S01]  /*35c0*/  FMUL.FTZ R168, R0, 1.4426950216293334961 ;  /* 0x3fb8aa3b00a87820 */ /* 0x000fe20000410000 */
[----:B------:R-:W-:Y:S02]  /*35d0*/  @!P1 LEA R103, R102, R117, 0x8 ;  /* 0x0000007566679211 */ /* 0x000fe400078e40ff */
[----:B--2---:R-:W-:Y:S01]  /*35e0*/  @!P2 IADD3 R100, R138, -0x2, RZ ;  /* 0xfffffffe8a64a810 */ /* 0x004fe20007ffe0ff */
[----:B------:R-:W-:Y:S01]  /*35f0*/  FMUL.FTZ R176, R168, R129 ;  /* 0x00000081a8b07220 */ /* 0x000fe20000410000 */
[----:B------:R-:W-:-:S03]  /*3600*/  SHF.L.U32 R159, R103, 0x2, RZ ;  /* 0x00000002679f7819 */ /* 0x000fc600000006ff */
[----:B------:R-:W-:Y:S02]  /*3610*/  @!P2 IMAD R167, R100, c[0x0][0x16c], R117 ;  /* 0x00005b0064a7aa24 */ /* 0x000fe400078e0275 */
[----:B------:R-:W1:Y:S02]  /*3620*/  MUFU.EX2 R176, R176 ;  /* 0x000000b000b07308 */ /* 0x000e640000000800 */
[----:B------:R-:W-:-:S04]  /*3630*/  @!P2 IMAD.WIDE R166, R167, 0x8, R2 ;  /* 0x00000008a7a6a825 */ /* 0x000fc800078e0202 */
[C---:B------:R-:W-:Y:S02]  /*3640*/  FMUL.FTZ R165, R168.reuse, R128 ;  /* 0x00000080a8a57220 */ /* 0x040fe40000410000 */
[C---:B------:R-:W-:Y:S02]  /*3650*/  FMUL.FTZ R164, R168.reuse, R127 ;  /* 0x0000007fa8a47220 */ /* 0x040fe40000410000 */
[C---:B------:R-:W-:Y:S02]  /*3660*/  FMUL.FTZ R163, R168.reuse, R126 ;  /* 0x0000007ea8a37220 */ /* 0x040fe40000410000 */
[C---:B------:R-:W-:Y:S02]  /*3670*/  FMUL.FTZ R162, R168.reuse, R133 ;  /* 0x00000085a8a27220 */ /* 0x040fe40000410000 */
[C---:B------:R-:W-:Y:S02]  /*3680*/  FMUL.FTZ R161, R168.reuse, R132 ;  /* 0x00000084a8a17220 */ /* 0x040fe40000410000 */
[----:B------:R-:W-:Y:S01]  /*3690*/  FMUL.FTZ R160, R168, R131 ;  /* 0x00000083a8a07220 */ /* 0x000fe20000410000 */
[----:B------:R-:W-:Y:S08]  /*36a0*/  MUFU.EX2 R165, R165 ;  /* 0x000000a500a57308 */ /* 0x000ff00000000800 */
[----:B------:R-:W-:Y:S08]  /*36b0*/  MUFU.EX2 R164, R164 ;  /* 0x000000a400a47308 */ /* 0x000ff00000000800 */
[----:B------:R-:W-:Y:S08]  /*36c0*/  MUFU.EX2 R163, R163 ;  /* 0x000000a300a37308 */ /* 0x000ff00000000800 */
        /* <DEDUP_REMOVED lines=14> */
[----:B------:R-:W-:Y:S01]  /*37b0*/  FMUL.FTZ R185, R185, R70 ;  /* 0x00000046b9b97220 */ /* 0x000fe20000410000 */
[----:B---3--:R-:W-:Y:S04]  /*37c0*/  STS.128 [R149.X16+0x840], R84 ;  /* 0x0008405495007388 */ /* 0x008fe8000000cc00 */
[----:B----4-:R-:W-:Y:S04]  /*37d0*/  STS.128 [R149.X16+0xa40], R88 ;  /* 0x000a405895007388 */ /* 0x010fe8000000cc00 */
[----:B------:R-:W-:Y:S04]  /*37e0*/  STS.128 [R149.X16+0xc40], R92 ;  /* 0x000c405c95007388 */ /* 0x000fe8000000cc00 */
[----:B------:R-:W-:Y:S01]  /*37f0*/  STS.128 [R149.X16+0xe40], R96 ;  /* 0x000e406095007388 */ /* 0x000fe2000000cc00 */
[----:B------:R-:W-:-:S06]  /*3800*/  NOP ;  /* 0x0000000000007918 */ /* 0x000fcc0000000000 */
[----:B------:R-:W0:Y:S04]  /*3810*/  LDS.128 R100, [R134+0x840] ;  /* 0x0008400086647984 */ /* 0x000e280000000c00 */
[----:B------:R-:W-:Y:S04]  /*3820*/  LDS.128 R84, [R134+0x850] ;  /* 0x0008500086547984 */ /* 0x000fe80000000c00 */
[----:B------:R-:W-:Y:S04]  /*3830*/  LDS.128 R88, [R134+0x860] ;  /* 0x0008600086587984 */ /* 0x000fe80000000c00 */
[----:B------:R-:W2:Y:S04]  /*3840*/  LDS.128 R104, [R134+0x870] ;  /* 0x0008700086687984 */ /* 0x000ea80000000c00 */
[----:B-1----:R1:W-:Y:S04]  /*3850*/  STS [R159+0x2338], R176 ;  /* 0x002338b09f007388 */ /* 0x0023e80000000800 */
[----:B------:R-:W-:Y:S06]  /*3860*/  BAR.SYNC.DEFER_BLOCKING 0x0 ;  /* 0x0000000000007b1d */ /* 0x000fec0000010000 */
[----:B------:R3:W5:Y:S01]  /*3870*/  @!P2 LDG.E R184, [R166.64+0x4] ;  /* 0x00000404a6b8a981 */ /* 0x000762000c1e1900 */
[----:B------:R-:W-:Y:S01]  /*3880*/  ISETP.NE.AND P2, PT, R150, 0x1f, PT ;  /* 0x0000001f9600780c */ /* 0x000fe20003f45270 */
[----:B0-----:R-:W-:-:S02]  /*3890*/  FMUL.FTZ R174, R6, R102 ;  /* 0x0000006606ae7220 */ /* 0x001fc40000410000 */
[----:B------:R-:W-:Y:S02]  /*38a0*/  FMUL.FTZ R102, R168, R118 ;  /* 0x00000076a8667220 */ /* 0x000fe40000410000 */
[----:B------:R-:W-:Y:S02]  /*38b0*/  FMUL.FTZ R171, R5, R101 ;  /* 0x0000006505ab7220 */ /* 0x000fe40000410000 */
[----:B------:R-:W-:Y:S02]  /*38c0*/  FMUL.FTZ R179, R7, R103 ;  /* 0x0000006707b37220 */ /* 0x000fe40000410000 */
[----:B---3--:R-:W-:Y:S01]  /*38d0*/  FMUL.FTZ R166, R4, R100 ;  /* 0x0000006404a67220 */ /* 0x008fe20000410000 */
[----:B------:R-:W0:Y:S01]  /*38e0*/  MUFU.EX2 R102, R102 ;  /* 0x0000006600667308 */ /* 0x000e220000000800 */
[C---:B-1----:R-:W-:Y:S02]  /*38f0*/  FMUL.FTZ R159, R168.reuse, R130 ;  /* 0x00000082a89f7220 */ /* 0x042fe40000410000 */
[----:B------:R1:W3:Y:S01]  /*3900*/  @P2 LDS R199, [R150.X4+0x2b3c] ;  /* 0x002b3c0096c72984 */ /* 0x0002e20000004800 */
[----:B------:R-:W-:-:S02]  /*3910*/  FMUL.FTZ R99, R168, R125 ;  /* 0x0000007da8637220 */ /* 0x000fc40000410000 */
[C---:B------:R-:W-:Y:S02]  /*3920*/  FMUL.FTZ R98, R168.reuse, R124 ;  /* 0x0000007ca8627220 */ /* 0x040fe40000410000 */
[C---:B------:R-:W-:Y:S01]  /*3930*/  FMUL.FTZ R97, R168.reuse, R123 ;  /* 0x0000007ba8617220 */ /* 0x040fe20000410000 */
[----:B------:R-:W4:Y:S01]  /*3940*/  MUFU.EX2 R159, R159 ;  /* 0x0000009f009f7308 */ /* 0x000f220000000800 */
[C---:B------:R-:W-:Y:S02]  /*3950*/  FMUL.FTZ R96, R168.reuse, R122 ;  /* 0x0000007aa8607220 */ /* 0x040fe40000410000 */
[C---:B------:R-:W-:Y:S02]  /*3960*/  FMUL.FTZ R100, R168.reuse, R121 ;  /* 0x00000079a8647220 */ /* 0x040fe40000410000 */
[C---:B------:R-:W-:Y:S02]  /*3970*/  FMUL.FTZ R101, R168.reuse, R120 ;  /* 0x00000078a8657220 */ /* 0x040fe40000410000 */
[----:B------:R-:W-:Y:S01]  /*3980*/  FMUL.FTZ R103, R168, R119 ;  /* 0x00000077a8677220 */ /* 0x000fe20000410000 */
[----:B------:R-:W0:Y:S01]  /*3990*/  MUFU.EX2 R99, R99 ;  /* 0x0000006300637308 */ /* 0x000e220000000800 */
[----:B--2---:R-:W-:-:S02]  /*39a0*/  FMUL.FTZ R189, R10, R106 ;  /* 0x0000006a0abd7220 */ /* 0x004fc40000410000 */
[----:B------:R-:W-:Y:S02]  /*39b0*/  FMUL.FTZ R196, R11, R107 ;  /* 0x0000006b0bc47220 */ /* 0x000fe40000410000 */
[----:B------:R-:W-:Y:S02]  /*39c0*/  FMUL.FTZ R180, R16, R84 ;  /* 0x0000005410b47220 */ /* 0x000fe40000410000 */
[----:B------:R-:W-:Y:S01]  /*39d0*/  FMUL.FTZ R187, R17, R85 ;  /* 0x0000005511bb7220 */ /* 0x000fe20000410000 */
[----:B------:R-:W2:Y:S01]  /*39e0*/  MUFU.EX2 R98, R98 ;  /* 0x0000006200627308 */ /* 0x000ea20000000800 */
        /* <DEDUP_REMOVED lines=14> */
[----:B------:R-:W1:Y:S01]  /*3ad0*/  MUFU.EX2 R100, R100 ;  /* 0x0000006400647308 */ /* 0x000e620000000800 */
[----:B------:R-:W-:Y:S02]  /*3ae0*/  FMUL.FTZ R107, R20, R121 ;  /* 0x00000079146b7220 */ /* 0x000fe40000410000 */
[----:B------:R-:W-:Y:S02]  /*3af0*/  FMUL.FTZ R106, R21, R120 ;  /* 0x00000078156a7220 */ /* 0x000fe40000410000 */
[----:B------:R-:W-:-:S02]  /*3b00*/  FMUL.FTZ R85, R22, R119 ;  /* 0x0000007716557220 */ /* 0x000fc40000410000 */
[----:B------:R-:W-:Y:S01]  /*3b10*/  FMUL.FTZ R84, R23, R118 ;  /* 0x0000007617547220 */ /* 0x000fe20000410000 */
[----:B------:R-:W1:Y:S01]  /*3b20*/  MUFU.EX2 R101, R101 ;  /* 0x0000006500657308 */ /* 0x000e620000000800 */
[----:B0-----:R-:W-:-:S07]  /*3b30*/  FFMA.FTZ R92, R102, R196, R189 ;  /* 0x000000c4665c7223 */ /* 0x001fce00000100bd */
[----:B------:R-:W0:Y:S01]  /*3b40*/  MUFU.EX2 R103, R103 ;  /* 0x0000006700677308 */ /* 0x000e220000000800 */
[----:B------:R-:W-:Y:S05]  /*3b50*/  @P2 BRA `(.L_x_6542) ;  /* 0x0000007000002947 */ /* 0x000fea0003800000 */
[----:B--234-:R-:W-:Y:S01]  /*3b60*/  ISETP.NE.AND P3, PT, R138, c[0x0][0x174], PT ;  /* 0x00005d008a007a0c */ /* 0x01cfe20003f65270 */
[----:B------:R-:W-:-:S12]  /*3b70*/  HFMA2.MMA R199, -RZ, RZ, 1.875, 0 ;  /* 0x3f800000ffc77435 */ /* 0x000fd800000001ff */
[----:B------:R-:W-:-:S04]  /*3b80*/  @P3 LEA.HI R90, R138, R138, RZ, 0x1 ;  /* 0x0000008a8a5a3211 */ /* 0x000fc800078f08ff */
[----:B------:R-:W-:-:S04]  /*3b90*/  @P3 LOP3.LUT R91, R90, 0xfffffe, RZ, 0xc0, !PT ;  /* 0x00fffffe5a5b3812 */ /* 0x000fc800078ec0ff */
[----:B------:R-:W-:-:S04]  /*3ba0*/  @P3 IADD3 R90, -R91, R138, RZ ;  /* 0x0000008a5b5a3210 */ /* 0x000fc80007ffe1ff */
[----:B------:R-:W-:-:S05]  /*3bb0*/  @P3 LEA R90, R90, R117, 0x8 ;  /* 0x000000755a5a3211 */ /* 0x000fca00078e40ff */
[----:B------:R2:W3:Y:S02]  /*3bc0*/  @P3 LDS R199, [R90.X4+0x2338] ;  /* 0x002338005ac73984 */ /* 0x0004e40000004800 */
.L_x_6542:
[----:B--234-:R-:W-:Y:S05]  /*3bd0*/  BSYNC B0 ;  /* 0x0000000000007941 */ /* 0x01cfea0003800000 */
.L_x_6541:
[----:B------:R-:W-:Y:S01]  /*3be0*/  FMUL.FTZ R90, R102, R199 ;  /* 0x000000c7665a7220 */ /* 0x000fe20000410000 */
[----:B------:R-:W-:Y:S01]  /*3bf0*/  LOP3.LUT R93, R150, 0x1f, RZ, 0xc0, !PT ;  /* 0x0000001f965d7812 */ /* 0x000fe200078ec0ff */
[C---:B0-----:R-:W-:Y:S01]  /*3c00*/  FFMA.FTZ R92, R103.reuse, R92, R194 ;  /* 0x0000005c675c7223 */ /* 0x041fe200000100c2 */
[C---:B------:R-:W-:Y:S01]  /*3c10*/  ISETP.GE.OR P0, PT, R138.reuse, c[0x0][0x174], P0 ;  /* 0x00005d008a007a0c */ /* 0x040fe20000706670 */
[----:B------:R-:W-:Y:S01]  /*3c20*/  FMUL.FTZ R90, R103, R90 ;  /* 0x0000005a675a7220 */ /* 0x000fe20000410000 */
[----:B------:R-:W-:Y:S01]  /*3c30*/  ISETP.NE.AND P3, PT, R93, 0x1f, PT ;  /* 0x0000001f5d00780c */ /* 0x000fe20003f65270 */
[----:B-1----:R-:W-:Y:S01]  /*3c40*/  FFMA.FTZ R92, R101, R92, R188 ;  /* 0x0000005c655c7223 */ /* 0x002fe200000100bc */
[----:B------:R-:W-:Y:S01]  /*3c50*/  ISETP.GE.U32.AND P4, PT, R93, 0x1e, PT ;  /* 0x0000001e5d00780c */ /* 0x000fe20003f86070 */
[----:B------:R-:W-:Y:S01]  /*3c60*/  FMUL.FTZ R91, R101, R90 ;  /* 0x0000005a655b7220 */ /* 0x000fe20000410000 */
[----:B------:R-:W-:Y:S01]  /*3c70*/  LEA R183, R138, 0xfffffe00, 0x9 ;  /* 0xfffffe008ab77811 */ /* 0x000fe200078e48ff */
[----:B------:R-:W-:Y:S01]  /*3c80*/  FFMA.FTZ R92, R100, R92, R193 ;  /* 0x0000005c645c7223 */ /* 0x000fe200000100c1 */
[----:B------:R-:W-:Y:S01]  /*3c90*/  ISETP.NE.AND P6, PT, R150, RZ, PT ;  /* 0x000000ff9600720c */ /* 0x000fe20003fc5270 */
[----:B------:R-:W-:Y:S01]  /*3ca0*/  FMUL.FTZ R91, R100, R91 ;  /* 0x0000005b645b7220 */ /* 0x000fe20000410000 */
[----:B------:R-:W-:Y:S01]  /*3cb0*/  IADD3 R223, R150, 0xe0, RZ ;  /* 0x000000e096df7810 */ /* 0x000fe20007ffe0ff */
[----:B------:R-:W-:Y:S01]  /*3cc0*/  FMUL.FTZ R169, R88, R77 ;  /* 0x0000004d58a97220 */ /* 0x000fe20000410000 */
[----:B------:R-:W-:Y:S01]  /*3cd0*/  IADD3 R225, R150, 0x120, RZ ;  /* 0x0000012096e17810 */ /* 0x000fe20007ffe0ff */
[----:B------:R-:W-:Y:S01]  /*3ce0*/  FFMA.FTZ R92, R96, R92, R195 ;  /* 0x0000005c605c7223 */ /* 0x000fe200000100c3 */
[----:B------:R-:W-:Y:S01]  /*3cf0*/  IADD3 R227, R150, 0x160, RZ ;  /* 0x0000016096e37810 */ /* 0x000fe20007ffe0ff */
[----:B------:R-:W-:Y:S01]  /*3d00*/  FMUL.FTZ R88, R96, R91 ;  /* 0x0000005b60587220 */ /* 0x000fe20000410000 */
[C---:B------:R-:W-:Y:S01]  /*3d10*/  IADD3 R229, R150.reuse, 0x180, RZ ;  /* 0x0000018096e57810 */ /* 0x040fe20007ffe0ff */
[----:B------:R-:W-:Y:S01]  /*3d20*/  FMUL.FTZ R104, R87, R78 ;  /* 0x0000004e57687220 */ /* 0x000fe20000410000 */
[C---:B------:R-:W-:Y:S01]  /*3d30*/  IADD3 R231, R150.reuse, 0x1a0, RZ ;  /* 0x000001a096e77810 */ /* 0x040fe20007ffe0ff */
[C---:B------:R-:W-:Y:S01]  /*3d40*/  FFMA.FTZ R92, R97.reuse, R92, R190 ;  /* 0x0000005c615c7223 */ /* 0x040fe200000100be */
[----:B------:R-:W-:Y:S01]  /*3d50*/  IADD3 R233, R150, 0x1c0, RZ ;  /* 0x000001c096e97810 */ /* 0x000fe20007ffe0ff */
[----:B------:R-:W-:Y:S01]  /*3d60*/  FMUL.FTZ R105, R86, R79 ;  /* 0x0000004f56697220 */ /* 0x000fe20000410000 */
[----:B------:R-:W-:Y:S01]  /*3d70*/  IADD3 R235, R150, 0x1e0, RZ ;  /* 0x000001e096eb7810 */ /* 0x000fe20007ffe0ff */
[----:B------:R-:W-:Y:S01]  /*3d80*/  FMUL.FTZ R87, R97, R88 ;  /* 0x0000005861577220 */ /* 0x000fe20000410000 */
[-C--:B------:R-:W-:Y:S01]  /*3d90*/  LEA.HI.SX32 R210, R227, R150.reuse, 0x1b ;  /* 0x00000096e3d27211 */ /* 0x080fe200078fdaff */
[----:B------:R-:W-:Y:S01]  /*3da0*/  FFMA.FTZ R86, R191, R165, R186 ;  /* 0x000000a5bf567223 */ /* 0x000fe200000100ba */
[----:B------:R-:W-:Y:S01]  /*3db0*/  LEA.HI.SX32 R212, R231, R150, 0x1b ;  /* 0x00000096e7d47211 */ /* 0x000fe200078fdaff */
[C---:B------:R-:W-:Y:S01]  /*3dc0*/  FFMA.FTZ R92, R98.reuse, R92, R197 ;  /* 0x0000005c625c7223 */ /* 0x040fe200000100c5 */
[----:B------:R-:W-:Y:S01]  /*3dd0*/  LEA.HI.SX32 R214, R235, R150, 0x1b ;  /* 0x00000096ebd67211 */ /* 0x000fe200078fdaff */
[----:B------:R-:W-:Y:S01]  /*3de0*/  FMUL.FTZ R90, R98, R87 ;  /* 0x00000057625a7220 */ /* 0x000fe20000410000 */
[----:B------:R-:W-:Y:S01]  /*3df0*/  BSSY B0, `(.L_x_6543) ;  /* 0x000016e000007945 */ /* 0x000fe20003800000 */
[----:B------:R-:W-:-:S02]  /*3e00*/  FMUL.FTZ R182, R182, R71 ;  /* 0x00000047b6b67220 */ /* 0x000fc40000410000 */
[----:B------:R-:W-:Y:S02]  /*3e10*/  FFMA.FTZ R86, R164, R86, R185 ;  /* 0x00000056a4567223 */ /* 0x000fe400000100b9 */
[----:B------:R-:W-:Y:S02]  /*3e20*/  FMUL.FTZ R87, R176, R165 ;  /* 0x000000a5b0577220 */ /* 0x000fe40000410000 */
[C---:B------:R-:W-:Y:S02]  /*3e30*/  FFMA.FTZ R92, R99.reuse, R92, R192 ;  /* 0x0000005c635c7223 */ /* 0x040fe400000100c0 */
[----:B------:R-:W-:Y:S02]  /*3e40*/  FMUL.FTZ R90, R99, R90 ;  /* 0x0000005a635a7220 */ /* 0x000fe40000410000 */
[----:B------:R-:W-:Y:S02]  /*3e50*/  FFMA.FTZ R88, R163, R86, R182 ;  /* 0x00000056a3587223 */ /* 0x000fe400000100b6 */
[----:B------:R-:W-:-:S02]  /*3e60*/  FMUL.FTZ R86, R164, R87 ;  /* 0x00000057a4567220 */ /* 0x000fc40000410000 */
[----:B------:R-:W-:Y:S02]  /*3e70*/  FMUL.FTZ R181, R181, R72 ;  /* 0x00000048b5b57220 */ /* 0x000fe40000410000 */
[----:B------:R-:W-:Y:S02]  /*3e80*/  FMUL.FTZ R170, R89, R76 ;  /* 0x0000004c59aa7220 */ /* 0x000fe40000410000 */
[C---:B------:R-:W-:Y:S02]  /*3e90*/  FFMA.FTZ R92, R159.reuse, R92, R198 ;  /* 0x0000005c9f5c7223 */ /* 0x040fe400000100c6 */
[----:B------:R-:W-:Y:S02]  /*3ea0*/  FMUL.FTZ R89, R159, R90 ;  /* 0x0000005a9f597220 */ /* 0x000fe40000410000 */
[----:B------:R-:W-:Y:S02]  /*3eb0*/  FMUL.FTZ R87, R163, R86 ;  /* 0x00000056a3577220 */ /* 0x000fe40000410000 */
[----:B------:R-:W-:-:S02]  /*3ec0*/  FMUL.FTZ R178, R178, R73 ;  /* 0x00000049b2b27220 */ /* 0x000fc40000410000 */
[----:B------:R-:W-:Y:S02]  /*3ed0*/  FFMA.FTZ R88, R162, R88, R181 ;  /* 0x00000058a2587223 */ /* 0x000fe400000100b5 */
[C---:B------:R-:W-:Y:S02]  /*3ee0*/  FFMA.FTZ R92, R160.reuse, R92, R187 ;  /* 0x0000005ca05c7223 */ /* 0x040fe400000100bb */
[----:B------:R-:W-:Y:S02]  /*3ef0*/  FMUL.FTZ R90, R160, R89 ;  /* 0x00000059a05a7220 */ /* 0x000fe40000410000 */
[----:B------:R-:W-:Y:S02]  /*3f00*/  FMUL.FTZ R86, R162, R87 ;  /* 0x00000057a2567220 */ /* 0x000fe40000410000 */
[----:B------:R-:W-:Y:S02]  /*3f10*/  FMUL.FTZ R173, R173, R74 ;  /* 0x0000004aadad7220 */ /* 0x000fe40000410000 */
[----:B------:R-:W-:-:S02]  /*3f20*/  FFMA.FTZ R88, R161, R88, R178 ;  /* 0x00000058a1587223 */ /* 0x000fc400000100b2 */
[C---:B------:R-:W-:Y:S02]  /*3f30*/  FFMA.FTZ R92, R161.reuse, R92, R180 ;  /* 0x0000005ca15c7223 */ /* 0x040fe400000100b4 */
[C---:B------:R-:W-:Y:S02]  /*3f40*/  FMUL.FTZ R89, R161.reuse, R90 ;  /* 0x0000005aa1597220 */ /* 0x040fe40000410000 */
        /* <DEDUP_REMOVED lines=17> */
[----:B------:R-:W-:Y:S01]  /*4060*/  FMUL.FTZ R86, R98, R87 ;  /* 0x0000005762567220 */ /* 0x000fe20000410000 */
[----:B------:R-:W0:Y:S01]  /*4070*/  SHFL.DOWN PT, R89, R200, 0x1, 0x1f ;  /* 0x08201f00c8597f89 */ /* 0x000e2200000e0000 */
[C---:B------:R-:W-:Y:S02]  /*4080*/  FFMA.FTZ R88, R97.reuse, R88, R104 ;  /* 0x0000005861587223 */ /* 0x040fe40000010068 */
[----:B------:R-:W-:Y:S01]  /*4090*/  FMUL.FTZ R87, R97, R86 ;  /* 0x0000005661577220 */ /* 0x000fe20000410000 */
[----:B------:R-:W1:Y:S01]  /*40a0*/  SHFL.DOWN PT, R90, R201, 0x1, 0x1f ;  /* 0x08201f00c95a7f89 */ /* 0x000e6200000e0000 */
        /* <DEDUP_REMOVED lines=12> */
[C---:B------:R-:W-:Y:S02]  /*4170*/  FFMA.FTZ R202, R102.reuse, R88, R167 ;  /* 0x0000005866ca7223 */ /* 0x040fe400000100a7 */
[----:B------:R-:W-:-:S02]  /*4180*/  FMUL.FTZ R203, R102, R203 ;  /* 0x000000cb66cb7220 */ /* 0x000fc40000410000 */
[C---:B0-----:R-:W-:Y:S01]  /*4190*/  @P3 FFMA.FTZ R200, R201.reuse, R89, R200 ;  /* 0x00000059c9c83223 */ /* 0x041fe200000100c8 */
[----:B------:R-:W0:Y:S01]  /*41a0*/  SHFL.UP PT, R85, R202, 0x1, RZ ;  /* 0x04200000ca557989 */ /* 0x000e2200000e00ff */
[----:B-1----:R-:W-:Y:S01]  /*41b0*/  @P3 FMUL.FTZ R201, R201, R90 ;  /* 0x0000005ac9c93220 */ /* 0x002fe20000410000 */
[----:B------:R-:W-:Y:S01]  /*41c0*/  ISETP.GE.AND P3, PT, R149, 0x1, PT ;  /* 0x000000019500780c */ /* 0x000fe20003f66270 */
[----:B------:R-:W-:Y:S01]  /*41d0*/  IMAD R95, R177, c[0x0][0x2b8], RZ ;  /* 0x0000ae00b15f7a24 */ /* 0x000fe200078e02ff */
[----:B------:R-:W1:Y:S03]  /*41e0*/  SHFL.UP PT, R84, R203, 0x1, RZ ;  /* 0x04200000cb547989 */ /* 0x000e6600000e00ff */
[----:B------:R-:W-:Y:S01]  /*41f0*/  IMAD R95, R152, c[0x0][0x2bc], R95 ;  /* 0x0000af00985f7a24 */ /* 0x000fe200078e025f */
        /* <DEDUP_REMOVED lines=19> */
[----:B---3--:R-:W-:-:S03]  /*4330*/  @!P4 FMUL.FTZ R201, R201, R86 ;  /* 0x00000056c9c9c220 */ /* 0x008fc60000410000 */
[----:B------:R-:W1:Y:S01]  /*4340*/  SHFL.DOWN PT, R89, R200, 0x8, 0x1f ;  /* 0x09001f00c8597f89 */ /* 0x000e6200000e0000 */
[----:B------:R-:W-:-:S03]  /*4350*/  ISETP.GE.U32.AND P4, PT, R93, 0x18, PT ;  /* 0x000000185d00780c */ /* 0x000fc60003f86070 */
[----:B------:R-:W2:Y:S04]  /*4360*/  SHFL.UP PT, R86, R203, 0x4, RZ ;  /* 0x04800000cb567989 */ /* 0x000ea800000e00ff */
[----:B------:R-:W3:Y:S04]  /*4370*/  SHFL.DOWN PT, R88, R201, 0x8, 0x1f ;  /* 0x09001f00c9587f89 */ /* 0x000ee800000e0000 */
[----:B------:R-:W-:Y:S01]  /*4380*/  @!P0 LDS.64 R84, [R117.X8+0x2bb8] ;  /* 0x002bb80075548984 */ /* 0x000fe20000008a00 */
[----:B------:R-:W-:Y:S01]  /*4390*/  ISETP.GE.AND P0, PT, R149, 0x8, PT ;  /* 0x000000089500780c */ /* 0x000fe20003f06270 */
[----:B0-----:R-:W-:-:S05]  /*43a0*/  @P3 FFMA.FTZ R202, R203, R87, R202 ;  /* 0x00000057cbca3223 */ /* 0x001fca00000100ca */
[----:B------:R-:W0:Y:S01]  /*43b0*/  SHFL.UP PT, R87, R202, 0x8, RZ ;  /* 0x05000000ca577989 */ /* 0x000e2200000e00ff */
[----:B-1----:R-:W-:Y:S01]  /*43c0*/  @!P4 FFMA.FTZ R200, R201, R89, R200 ;  /* 0x00000059c9c8c223 */ /* 0x002fe200000100c8 */
[----:B------:R-:W-:Y:S01]  /*43d0*/  HFMA2.MMA R89, -RZ, RZ, 0, 0 ;  /* 0x00000000ff597435 */ /* 0x000fe200000001ff */
[----:B--2---:R-:W-:-:S03]  /*43e0*/  @P3 FMUL.FTZ R203, R203, R86 ;  /* 0x00000056cbcb3220 */ /* 0x004fc60000410000 */
[----:B------:R-:W1:Y:S01]  /*43f0*/  SHFL.DOWN PT, R91, R200, 0x10, 0x1f ;  /* 0x0a001f00c85b7f89 */ /* 0x000e6200000e0000 */
[----:B------:R-:W-:Y:S01]  /*4400*/  ISETP.GE.U32.AND P3, PT, R93, 0x10, PT ;  /* 0x000000105d00780c */ /* 0x000fe20003f66070 */
[----:B------:R-:W-:Y:S02]  /*4410*/  IMAD R93, R177, c[0x0][0x298], RZ ;  /* 0x0000a600b15d7a24 */ /* 0x000fe400078e02ff */
[----:B---3--:R-:W-:Y:S01]  /*4420*/  @!P4 FMUL.FTZ R201, R201, R88 ;  /* 0x00000058c9c9c220 */ /* 0x008fe20000410000 */
[----:B------:R-:W2:Y:S01]  /*4430*/  SHFL.UP PT, R90, R203, 0x8, RZ ;  /* 0x05000000cb5a7989 */ /* 0x000ea200000e00ff */
[----:B------:R-:W-:Y:S01]  /*4440*/  MOV R88, R150 ;  /* 0x0000009600587202 */ /* 0x000fe20000000f00 */
[----:B------:R-:W-:Y:S02]  /*4450*/  IMAD R93, R152, c[0x0][0x29c], R93 ;  /* 0x0000a700985d7a24 */ /* 0x000fe400078e025d */
[----:B------:R-:W3:Y:S01]  /*4460*/  SHFL.DOWN PT, R92, R201, 0x10, 0x1f ;  /* 0x0a001f00c95c7f89 */ /* 0x000ee200000e0000 */
[----:B0-----:R-:W-:-:S02]  /*4470*/  @P0 FFMA.FTZ R202, R203, R87, R202 ;  /* 0x00000057cbca0223 */ /* 0x001fc400000100ca */
[----:B------:R-:W-:-:S04]  /*4480*/  IMAD.WIDE.U32 R86, R152, c[0x0][0x298], R88 ;  /* 0x0000a60098567a25 */ /* 0x000fc800078e0058 */
[----:B------:R-:W-:Y:S01]  /*4490*/  IMAD.WIDE.U32 R88, R152, c[0x0][0x2b8], R88 ;  /* 0x0000ae0098587a25 */ /* 0x000fe200078e0058 */
[----:B------:R-:W-:Y:S01]  /*44a0*/  IADD3 R87, R87, R93, RZ ;  /* 0x0000005d57577210 */ /* 0x000fe20007ffe0ff */
[----:B------:R-:W-:Y:S02]  /*44b0*/  SHFL.IDX PT, R205, R85, RZ, 0x1f ;  /* 0x00001fff55cd7589 */ /* 0x000fe400000e0000 */
[----:B-1----:R-:W-:Y:S01]  /*44c0*/  @!P3 FFMA.FTZ R200, R201, R91, R200 ;  /* 0x0000005bc9c8b223 */ /* 0x002fe200000100c8 */
[----:B------:R-:W-:Y:S01]  /*44d0*/  IADD3 R89, R89, R95, RZ ;  /* 0x0000005f59597210 */ /* 0x000fe20007ffe0ff */
[----:B------:R-:W0:Y:S01]  /*44e0*/  SHFL.UP PT, R93, R202, 0x10, RZ ;  /* 0x06000000ca5d7989 */ /* 0x000e2200000e00ff */
[----:B--2---:R-:W-:Y:S01]  /*44f0*/  @P0 FMUL.FTZ R203, R203, R90 ;  /* 0x0000005acbcb0220 */ /* 0x004fe20000410000 */
[----:B------:R-:W-:Y:S01]  /*4500*/  ISETP.GE.AND P0, PT, R149, 0x10, PT ;  /* 0x000000109500780c */ /* 0x000fe20003f06270 */
[----:B------:R-:W-:Y:S01]  /*4510*/  IMAD R90, R175, c[0x0][0x2a0], RZ ;  /* 0x0000a800af5a7a24 */ /* 0x000fe200078e02ff */
[----:B------:R-:W-:Y:S01]  /*4520*/  SHFL.DOWN PT, R209, R200, 0x1, 0x1f ;  /* 0x08201f00c8d17f89 */ /* 0x000fe200000e0000 */
[----:B---3--:R-:W-:-:S02]  /*4530*/  @!P3 FMUL.FTZ R201, R201, R92 ;  /* 0x0000005cc9c9b220 */ /* 0x008fc40000410000 */
[----:B------:R-:W-:Y:S01]  /*4540*/  IMAD R92, R175, c[0x0][0x2c0], RZ ;  /* 0x0000b000af5c7a24 */ /* 0x000fe200078e02ff */
[----:B------:R-:W1:Y:S01]  /*4550*/  SHFL.UP PT, R204, R203, 0x10, RZ ;  /* 0x06000000cbcc7989 */ /* 0x000e6200000e00ff */
[C---:B------:R-:W-:Y:S02]  /*4560*/  IMAD R207, R155.reuse, c[0x0][0x2a4], R90 ;  /* 0x0000a9009bcf7a24 */ /* 0x040fe400078e025a */
[----:B------:R-:W-:Y:S01]  /*4570*/  IMAD.WIDE.U32 R90, R155, c[0x0][0x2a0], R86 ;  /* 0x0000a8009b5a7a25 */ /* 0x000fe200078e0056 */
[----:B------:R-:W2:Y:S01]  /*4580*/  SHFL.DOWN PT, R208, R201, 0x1, 0x1f ;  /* 0x08201f00c9d07f89 */ /* 0x000ea200000e0000 */
[----:B------:R-:W-:Y:S02]  /*4590*/  IADD3 R87, R137, -c[0x0][0x174], RZ ;  /* 0x80005d0089577a10 */ /* 0x000fe40007ffe0ff */
[----:B------:R-:W-:Y:S01]  /*45a0*/  IMAD R95, R155, c[0x0][0x2c4], R92 ;  /* 0x0000b1009b5f7a24 */ /* 0x000fe200078e025c */
[----:B------:R-:W-:Y:S01]  /*45b0*/  IADD3 R207, R91, R207, RZ ;  /* 0x000000cf5bcf7210 */ /* 0x000fe20007ffe0ff */
[----:B------:R-:W-:Y:S01]  /*45c0*/  IMAD.WIDE.U32 R88, R155, c[0x0][0x2c0], R88 ;  /* 0x0000b0009b587a25 */ /* 0x000fe200078e0058 */
[C---:B------:R-:W-:Y:S01]  /*45d0*/  LEA R94, P4, R90.reuse, c[0x0][0x318], 0x2 ;  /* 0x0000c6005a5e7a11 */ /* 0x040fe200078810ff */
[----:B------:R-:W-:Y:S01]  /*45e0*/  SHFL.IDX PT, R200, R200, RZ, 0x1f ;  /* 0x00001fffc8c87589 */ /* 0x000fe200000e0000 */
[----:B------:R-:W-:Y:S01]  /*45f0*/  IADD3 R86, P3, R183, R90, RZ ;  /* 0x0000005ab7567210 */ /* 0x000fe20007f7e0ff */
[----:B------:R-:W-:Y:S01]  /*4600*/  IMAD R87, R87, -0x200, RZ ;  /* 0xfffffe0057577824 */ /* 0x000fe200078e02ff */
[----:B------:R-:W-:Y:S01]  /*4610*/  IADD3 R206, R89, R95, RZ ;  /* 0x0000005f59ce7210 */ /* 0x000fe20007ffe0ff */
[----:B------:R-:W-:Y:S01]  /*4620*/  SHFL.IDX PT, R201, R201, RZ, 0x1f ;  /* 0x00001fffc9c97589 */ /* 0x000fe200000e0000 */
[----:B0-----:R-:W-:Y:S01]  /*4630*/  @P0 FFMA.FTZ R202, R203, R93, R202 ;  /* 0x0000005dcbca0223 */ /* 0x001fe200000100ca */
[----:B------:R-:W-:-:S02]  /*4640*/  LEA.HI.X R95, R90, c[0x0][0x31c], R207, 0x2, P4 ;  /* 0x0000c7005a5f7a11 */ /* 0x000fc400020f14cf */
[----:B------:R-:W-:Y:S02]  /*4650*/  LEA R92, P5, R88, c[0x0][0x320], 0x2 ;  /* 0x0000c800585c7a11 */ /* 0x000fe400078a10ff */
[----:B------:R-:W-:Y:S01]  /*4660*/  SHF.L.U64.HI R89, R116, 0x2, R115 ;  /* 0x0000000274597819 */ /* 0x000fe20000010273 */
[----:B------:R-:W-:Y:S01]  /*4670*/  IMAD.WIDE R90, R87, 0x4, R94 ;  /* 0x00000004575a7825 */ /* 0x000fe200078e025e */
[----:B------:R-:W-:Y:S01]  /*4680*/  SHFL.UP PT, R202, R202, 0x1, RZ ;  /* 0x04200000caca7989 */ /* 0x000fe200000e00ff */
[----:B------:R-:W-:Y:S02]  /*4690*/  LEA.HI.X R93, R88, c[0x0][0x324], R206, 0x2, P5 ;  /* 0x0000c900585d7a11 */ /* 0x000fe400028f14ce */
[----:B-1----:R-:W-:Y:S01]  /*46a0*/  @P0 FMUL.FTZ R203, R203, R204 ;  /* 0x000000cccbcb0220 */ /* 0x002fe20000410000 */
[----:B------:R-:W-:Y:S01]  /*46b0*/  IADD3 R88, P0, R183, R88, RZ ;  /* 0x00000058b7587210 */ /* 0x000fe20007f1e0ff */
[----:B--2---:R-:W-:Y:S01]  /*46c0*/  @P2 FFMA.FTZ R205, R208, R205, R209 ;  /* 0x000000cdd0cd2223 */ /* 0x004fe200000100d1 */
[----:B-----5:R0:W-:Y:S01]  /*46d0*/  SHFL.IDX PT, R204, R184, RZ, 0x1f ;  /* 0x00001fffb8cc7589 */ /* 0x0201e200000e0000 */
[----:B------:R-:W-:Y:S01]  /*46e0*/  IMAD.WIDE R92, R87, 0x4, R92 ;  /* 0x00000004575c7825 */ /* 0x000fe200078e025c */
[----:B------:R-:W-:-:S02]  /*46f0*/  SHF.L.U32 R87, R116, 0x2, RZ ;  /* 0x0000000274577819 */ /* 0x000fc400000006ff */
[----:B------:R-:W1:Y:S01]  /*4700*/  SHFL.UP PT, R203, R203, 0x1, RZ ;  /* 0x04200000cbcb7989 */ /* 0x000e6200000e00ff */
[----:B------:R-:W-:Y:S02]  /*4710*/  FFMA.FTZ R95, R205, R199, R196 ;  /* 0x000000c7cd5f7223 */ /* 0x000fe400000100c4 */
[----:B------:R-:W-:Y:S02]  /*4720*/  IMAD R196, R89, c[0x0][0x2b0], RZ ;  /* 0x0000ac0059c47a24 */ /* 0x000fe400078e02ff */
[----:B------:R-:W-:Y:S02]  /*4730*/  FFMA.FTZ R94, R102, R95, R189 ;  /* 0x0000005f665e7223 */ /* 0x000fe400000100bd */
[----:B------:R-:W-:Y:S01]  /*4740*/  IMAD R199, R87, c[0x0][0x2b4], R196 ;  /* 0x0000ad0057c77a24 */ /* 0x000fe200078e02c4 */
[----:B------:R-:W-:Y:S01]  /*4750*/  SHF.L.U32 R196, R150, 0x4, RZ ;  /* 0x0000000496c47819 */ /* 0x000fe200000006ff */
[----:B0-----:R-:W-:Y:S02]  /*4760*/  FFMA.FTZ R184, R103, R94, R194 ;  /* 0x0000005e67b87223 */ /* 0x001fe400000100c2 */
[----:B------:R-:W-:Y:S01]  /*4770*/  IMAD.WIDE.U32 R90, R87, c[0x0][0x2b0], R90 ;  /* 0x0000ac00575a7a25 */ /* 0x000fe200078e005a */
[----:B------:R-:W-:-:S03]  /*4780*/  LEA.HI.SX32 R196, R196, R196, 0x1b ;  /* 0x000000c4c4c47211 */ /* 0x000fc600078fdaff */
[----:B------:R-:W-:Y:S01]  /*4790*/  FFMA.FTZ R189, R101, R184, R188 ;  /* 0x000000b865bd7223 */ /* 0x000fe200000100bc */
[----:B------:R-:W-:Y:S01]  /*47a0*/  IADD3 R91, R91, R199, RZ ;  /* 0x000000c75b5b7210 */ /* 0x000fe20007ffe0ff */
[----:B------:R-:W-:Y:S01]  /*47b0*/  IMAD R208, R89, c[0x0][0x2d0], RZ ;  /* 0x0000b40059d07a24 */ /* 0x000fe200078e02ff */
[----:B------:R-:W-:Y:S01]  /*47c0*/  SHF.R.S32.HI R89, RZ, 0x1f, R183 ;  /* 0x0000001fff597819 */ /* 0x000fe200000114b7 */
[----:B------:R-:W-:Y:S01]  /*47d0*/  FFMA.FTZ R193, R100, R189, R193 ;  /* 0x000000bd64c17223 */ /* 0x000fe200000100c1 */
[----:B------:R-:W-:Y:S01]  /*47e0*/  IADD3 R183, -R183, c[0x0][0x168], -R150 ;  /* 0x00005a00b7b77a10 */ /* 0x000fe20007ffe996 */
[----:B------:R-:W-:Y:S01]  /*47f0*/  IMAD R205, R87, c[0x0][0x2d4], R208 ;  /* 0x0000b50057cd7a24 */ /* 0x000fe200078e02d0 */
[----:B------:R-:W-:Y:S01]  /*4800*/  LEA.HI.SX32 R208, R225, R150, 0x1b ;  /* 0x00000096e1d07211 */ /* 0x000fe200078fdaff */
[----:B------:R-:W-:Y:S01]  /*4810*/  FFMA.FTZ R188, R96, R193, R195 ;  /* 0x000000c160bc7223 */ /* 0x000fe200000100c3 */
[----:B------:R-:W-:Y:S01]  /*4820*/  ISETP.GE.AND P2, PT, R183, 0x41, PT ;  /* 0x00000041b700780c */ /* 0x000fe20003f46270 */
[----:B-1----:R-:W-:Y:S01]  /*4830*/  @P1 FFMA.FTZ R204, R203, R204, R202 ;  /* 0x000000cccbcc1223 */ /* 0x002fe200000100ca */
[----:B------:R-:W-:Y:S01]  /*4840*/  ISETP.GE.AND P1, PT, R183, 0x21, PT ;  /* 0x00000021b700780c */ /* 0x000fe20003f26270 */
[----:B------:R-:W-:Y:S01]  /*4850*/  FFMA.FTZ R195, R97, R188, R190 ;  /* 0x000000bc61c37223 */ /* 0x000fe200000100be */
[----:B------:R-:W-:Y:S01]  /*4860*/  P2R R190, PR, RZ, 0x40 ;  /* 0x00000040ffbe7803 */ /* 0x000fe20000000000 */
[----:B------:R-:W-:-:S02]  /*4870*/  FFMA.FTZ R194, R176, R204, R191 ;  /* 0x000000ccb0c27223 */ /* 0x000fc400000100bf */
[----:B------:R-:W-:Y:S02]  /*4880*/  FFMA.FTZ R176, R98, R195, R197 ;  /* 0x000000c362b07223 */ /* 0x000fe400000100c5 */
[----:B------:R-:W-:Y:S01]  /*4890*/  IMAD.WIDE.U32 R92, R87, c[0x0][0x2d0], R92 ;  /* 0x0000b400575c7a25 */ /* 0x000fe200078e005c */
[C---:B------:R-:W-:Y:S02]  /*48a0*/  IADD3.X R87, R89.reuse, R207, RZ, P3, !PT ;  /* 0x000000cf59577210 */ /* 0x040fe40001ffe4ff */
[----:B------:R-:W-:Y:S01]  /*48b0*/  IADD3.X R89, R89, R206, RZ, P0, !PT ;  /* 0x000000ce59597210 */ /* 0x000fe200007fe4ff */
[----:B------:R-:W-:Y:S01]  /*48c0*/  FFMA.FTZ R192, R99, R176, R192 ;  /* 0x000000b063c07223 */ /* 0x000fe200000100c0 */
[----:B------:R-:W-:Y:S01]  /*48d0*/  IADD3 R93, R93, R205, RZ ;  /* 0x000000cd5d5d7210 */ /* 0x000fe20007ffe0ff */
[----:B------:R-:W-:Y:S01]  /*48e0*/  FFMA.FTZ R85, R201, R85, R200 ;  /* 0x00000055c9557223 */ /* 0x000fe200000100c8 */
[----:B------:R-:W-:Y:S01]  /*48f0*/  ISETP.GE.AND P0, PT, R183, 0x1, PT ;  /* 0x00000001b700780c */ /* 0x000fe20003f06270 */
        /* <DEDUP_REMOVED lines=13> */
[----:B------:R-:W-:Y:S02]  /*49d0*/  FMUL.FTZ R209, R22, R205 ;  /* 0x000000cd16d17220 */ /* 0x000fe40000410000 */
[----:B------:R-:W-:-:S02]  /*49e0*/  FMUL.FTZ R207, R188, R123 ;  /* 0x0000007bbccf7220 */ /* 0x000fc40000410000 */
[----:B0-----:R-:W-:Y:S01]  /*49f0*/  FFMA.FTZ R203, R165, R171, R166 ;  /* 0x000000aba5cb7223 */ /* 0x001fe200000100a6 */
[----:B------:R0:W-:Y:S01]  /*4a00*/  STS [R196.X4+0x10b8], R209 ;  /* 0x0010b8d1c4007388 */ /* 0x0001e20000004800 */
[----:B------:R-:W-:Y:S02]  /*4a10*/  FMUL.FTZ R211, R23, R190 ;  /* 0x000000be17d37220 */ /* 0x000fe40000410000 */
[----:B------:R-:W-:Y:S02]  /*4a20*/  FFMA.FTZ R165, R165, R194, R186 ;  /* 0x000000c2a5a57223 */ /* 0x000fe400000100ba */
[----:B------:R-:W-:Y:S01]  /*4a30*/  FADD.FTZ R191, -R191, R194 ;  /* 0x000000c2bfbf7221 */ /* 0x000fe20000010100 */
[----:B------:R1:W-:Y:S01]  /*4a40*/  STS [R196.X4+0x10bc], R211 ;  /* 0x0010bcd3c4007388 */ /* 0x0003e20000004800 */
[----:B------:R-:W-:Y:S02]  /*4a50*/  FMUL.FTZ R84, R203, R129 ;  /* 0x00000081cb547220 */ /* 0x000fe40000410000 */
[----:B------:R-:W-:-:S02]  /*4a60*/  FMUL.FTZ R206, R195, R124 ;  /* 0x0000007cc3ce7220 */ /* 0x000fc40000410000 */
[----:B0-----:R-:W-:Y:S02]  /*4a70*/  FMUL.FTZ R209, R26, R207 ;  /* 0x000000cf1ad17220 */ /* 0x001fe40000410000 */
[----:B------:R-:W-:Y:S02]  /*4a80*/  FFMA.FTZ R164, R164, R165, R185 ;  /* 0x000000a5a4a47223 */ /* 0x000fe400000100b9 */
[----:B------:R-:W-:Y:S01]  /*4a90*/  FADD.FTZ R186, -R186, R165 ;  /* 0x000000a5baba7221 */ /* 0x000fe20000010100 */
[----:B------:R0:W-:Y:S01]  /*4aa0*/  STS [R196.X4+0x10a8], R209 ;  /* 0x0010a8d1c4007388 */ /* 0x0001e20000004800 */
[----:B------:R-:W-:Y:S02]  /*4ab0*/  FMUL.FTZ R85, R171, R128 ;  /* 0x00000080ab557220 */ /* 0x000fe40000410000 */
[----:B------:R-:W-:Y:S02]  /*4ac0*/  FFMA.FTZ R166, R191, R84, RZ ;  /* 0x00000054bfa67223 */ /* 0x000fe400000100ff */
[----:B------:R-:W-:-:S02]  /*4ad0*/  FMUL.FTZ R200, R193, R122 ;  /* 0x0000007ac1c87220 */ /* 0x000fc40000410000 */
[----:B-1----:R-:W-:Y:S02]  /*4ae0*/  FMUL.FTZ R211, R25, R206 ;  /* 0x000000ce19d37220 */ /* 0x002fe40000410000 */
[----:B------:R-:W-:Y:S02]  /*4af0*/  FFMA.FTZ R163, R163, R164, R182 ;  /* 0x000000a4a3a37223 */ /* 0x000fe400000100b6 */
[----:B------:R-:W-:Y:S01]  /*4b00*/  FADD.FTZ R185, -R185, R164 ;  /* 0x000000a4b9b97221 */ /* 0x000fe20000010100 */
[----:B------:R1:W-:Y:S01]  /*4b10*/  STS [R196.X4+0x10a4], R211 ;  /* 0x0010a4d3c4007388 */ /* 0x0003e20000004800 */
[----:B0-----:R-:W-:Y:S02]  /*4b20*/  FMUL.FTZ R209, R201, R127 ;  /* 0x0000007fc9d17220 */ /* 0x001fe40000410000 */
[----:B------:R-:W-:Y:S02]  /*4b30*/  FFMA.FTZ R166, R186, R85, R166 ;  /* 0x00000055baa67223 */ /* 0x000fe400000100a6 */
[----:B------:R-:W-:-:S02]  /*4b40*/  FMUL.FTZ R213, R27, R200 ;  /* 0x000000c81bd57220 */ /* 0x000fc40000410000 */
[----:B------:R-:W-:Y:S02]  /*4b50*/  FFMA.FTZ R162, R162, R163, R181 ;  /* 0x000000a3a2a27223 */ /* 0x000fe400000100b5 */
[----:B------:R-:W-:Y:S01]  /*4b60*/  FADD.FTZ R182, -R182, R163 ;  /* 0x000000a3b6b67221 */ /* 0x000fe20000010100 */
[----:B------:R0:W-:Y:S01]  /*4b70*/  STS [R196.X4+0x10ac], R213 ;  /* 0x0010acd5c4007388 */ /* 0x0001e20000004800 */
[----:B------:R-:W-:Y:S02]  /*4b80*/  FMUL.FTZ R174, R179, R126 ;  /* 0x0000007eb3ae7220 */ /* 0x000fe40000410000 */
[----:B-1----:R-:W-:Y:S02]  /*4b90*/  FFMA.FTZ R211, R185, R209, R166 ;  /* 0x000000d1b9d37223 */ /* 0x002fe400000100a6 */
[----:B------:R-:W-:Y:S02]  /*4ba0*/  FMUL.FTZ R180, R189, R121 ;  /* 0x00000079bdb47220 */ /* 0x000fe40000410000 */
[----:B------:R-:W-:-:S02]  /*4bb0*/  FFMA.FTZ R161, R161, R162, R178 ;  /* 0x000000a2a1a17223 */ /* 0x000fc400000100b2 */
[----:B------:R-:W-:Y:S02]  /*4bc0*/  FADD.FTZ R181, -R181, R162 ;  /* 0x000000a2b5b57221 */ /* 0x000fe40000010100 */
[----:B0-----:R-:W-:Y:S02]  /*4bd0*/  FMUL.FTZ R213, R199, R133 ;  /* 0x00000085c7d57220 */ /* 0x001fe40000410000 */
[----:B------:R-:W-:Y:S02]  /*4be0*/  FFMA.FTZ R166, R182, R174, R211 ;  /* 0x000000aeb6a67223 */ /* 0x000fe400000100d3 */
[----:B------:R-:W-:Y:S02]  /*4bf0*/  FMUL.FTZ R215, R20, R180 ;  /* 0x000000b414d77220 */ /* 0x000fe40000410000 */
[----:B------:R-:W-:Y:S02]  /*4c00*/  FFMA.FTZ R160, R160, R161, R173 ;  /* 0x000000a1a0a07223 */ /* 0x000fe400000100ad */
[----:B------:R-:W-:Y:S01]  /*4c10*/  FADD.FTZ R178, -R178, R161 ;  /* 0x000000a1b2b27221 */ /* 0x000fe20000010100 */
[----:B------:R0:W-:Y:S01]  /*4c20*/  STS [R196.X4+0x10b0], R215 ;  /* 0x0010b0d7c4007388 */ /* 0x0001e20000004800 */
[----:B------:R-:W-:-:S02]  /*4c30*/  FMUL.FTZ R202, R187, R132 ;  /* 0x00000084bbca7220 */ /* 0x000fc40000410000 */
[----:B------:R-:W-:Y:S02]  /*4c40*/  FFMA.FTZ R211, R181, R213, R166 ;  /* 0x000000d5b5d37223 */ /* 0x000fe400000100a6 */
[----:B------:R-:W-:Y:S02]  /*4c50*/  FFMA.FTZ R159, R159, R160, R172 ;  /* 0x000000a09f9f7223 */ /* 0x000fe400000100ac */
[----:B------:R-:W-:Y:S02]  /*4c60*/  FADD.FTZ R173, -R173, R160 ;  /* 0x000000a0adad7221 */ /* 0x000fe40000010100 */
[----:B------:R-:W-:Y:S02]  /*4c70*/  FFMA.FTZ R166, R178, R202, R211 ;  /* 0x000000cab2a67223 */ /* 0x000fe400000100d3 */
[----:B0-----:R-:W-:Y:S02]  /*4c80*/  FMUL.FTZ R215, R197, R131 ;  /* 0x00000083c5d77220 */ /* 0x001fe40000410000 */
[----:B------:R-:W-:-:S02]  /*4c90*/  FADD.FTZ R172, -R172, R159 ;  /* 0x0000009facac7221 */ /* 0x000fc40000010100 */
[----:B------:R-:W-:Y:S02]  /*4ca0*/  FMUL.FTZ R204, R192, R130 ;  /* 0x00000082c0cc7220 */ /* 0x000fe40000410000 */
[----:B------:R-:W-:Y:S02]  /*4cb0*/  FFMA.FTZ R211, R173, R215, R166 ;  /* 0x000000d7add37223 */ /* 0x000fe400000100a6 */
[----:B------:R-:W-:Y:S02]  /*4cc0*/  FFMA.FTZ R99, R99, R159, R170 ;  /* 0x0000009f63637223 */ /* 0x000fe400000100aa */
[----:B------:R-:W-:Y:S02]  /*4cd0*/  FMUL.FTZ R217, R176, R125 ;  /* 0x0000007db0d97220 */ /* 0x000fe40000410000 */
[----:B------:R-:W-:Y:S02]  /*4ce0*/  FFMA.FTZ R211, R172, R204, R211 ;  /* 0x000000ccacd37223 */ /* 0x000fe400000100d3 */
[----:B------:R-:W-:-:S02]  /*4cf0*/  FADD.FTZ R170, -R170, R99 ;  /* 0x00000063aaaa7221 */ /* 0x000fc40000010100 */
[----:B------:R-:W-:Y:S02]  /*4d00*/  FFMA.FTZ R98, R98, R99, R169 ;  /* 0x0000006362627223 */ /* 0x000fe400000100a9 */
[----:B------:R-:W-:Y:S02]  /*4d10*/  FFMA.FTZ R166, R170, R217, R211 ;  /* 0x000000d9aaa67223 */ /* 0x000fe400000100d3 */
[----:B------:R-:W-:Y:S02]  /*4d20*/  FADD.FTZ R169, -R169, R98 ;  /* 0x00000062a9a97221 */ /* 0x000fe40000010100 */
[----:B------:R-:W-:Y:S02]  /*4d30*/  FFMA.FTZ R97, R97, R98, R104 ;  /* 0x0000006261617223 */ /* 0x000fe40000010068 */
[----:B------:R-:W-:Y:S01]  /*4d40*/  FFMA.FTZ R166, R169, R206, R166 ;  /* 0x000000cea9a67223 */ /* 0x000fe200000100a6 */
[----:B------:R-:W-:Y:S01]  /*4d50*/  LEA.HI.SX32 R206, R150, R150, 0x1b ;  /* 0x0000009696ce7211 */ /* 0x000fe200078fdaff */
[----:B------:R-:W-:-:S02]  /*4d60*/  FADD.FTZ R104, -R104, R97 ;  /* 0x0000006168687221 */ /* 0x000fc40000010100 */
[----:B------:R-:W-:Y:S02]  /*4d70*/  FMUL.FTZ R221, R24, R217 ;  /* 0x000000d918dd7220 */ /* 0x000fe40000410000 */
[----:B------:R-:W-:Y:S02]  /*4d80*/  FFMA.FTZ R166, R104, R207, R166 ;  /* 0x000000cf68a67223 */ /* 0x000fe400000100a6 */
[----:B------:R-:W-:Y:S01]  /*4d90*/  FMUL.FTZ R217, R30, R215 ;  /* 0x000000d71ed97220 */ /* 0x000fe20000410000 */
[----:B------:R0:W-:Y:S01]  /*4da0*/  STS [R196.X4+0x10a0], R221 ;  /* 0x0010a0ddc4007388 */ /* 0x0001e20000004800 */
[----:B------:R-:W-:Y:S02]  /*4db0*/  FMUL.FTZ R207, R33, R85 ;  /* 0x0000005521cf7220 */ /* 0x000fe40000410000 */
[----:B------:R-:W-:Y:S01]  /*4dc0*/  FMUL.FTZ R219, R31, R204 ;  /* 0x000000cc1fdb7220 */ /* 0x000fe20000410000 */
[----:B------:R1:W-:Y:S01]  /*4dd0*/  STS [R196.X4+0x1098], R217 ;  /* 0x001098d9c4007388 */ /* 0x0003e20000004800 */
[----:B------:R-:W-:Y:S01]  /*4de0*/  FMUL.FTZ R215, R29, R202 ;  /* 0x000000ca1dd77220 */ /* 0x000fe20000410000 */
[----:B------:R-:W-:Y:S01]  /*4df0*/  LEA.HI.SX32 R204, R223, R150, 0x1b ;  /* 0x00000096dfcc7211 */ /* 0x000fe200078fdaff */
[----:B------:R-:W-:Y:S01]  /*4e00*/  FMUL.FTZ R213, R28, R213 ;  /* 0x000000d51cd57220 */ /* 0x000fe20000410000 */
[----:B------:R2:W-:Y:S01]  /*4e10*/  STS [R196.X4+0x109c], R219 ;  /* 0x00109cdbc4007388 */ /* 0x0005e20000004800 */
[----:B------:R-:W-:Y:S01]  /*4e20*/  FMUL.FTZ R211, R35, R174 ;  /* 0x000000ae23d37220 */ /* 0x000fe20000410000 */
[----:B0-----:R-:W-:Y:S01]  /*4e30*/  IADD3 R221, R150, 0xc0, RZ ;  /* 0x000000c096dd7810 */ /* 0x001fe20007ffe0ff */
[----:B------:R-:W-:Y:S01]  /*4e40*/  FMUL.FTZ R209, R34, R209 ;  /* 0x000000d122d17220 */ /* 0x000fe20000410000 */
[----:B------:R0:W-:Y:S01]  /*4e50*/  STS [R196.X4+0x1094], R215 ;  /* 0x001094d7c4007388 */ /* 0x0001e20000004800 */
[----:B------:R-:W-:Y:S01]  /*4e60*/  FMUL.FTZ R85, R32, R84 ;  /* 0x0000005420557220 */ /* 0x000fe20000410000 */
[----:B-1----:R-:W-:Y:S01]  /*4e70*/  IADD3 R217, R150, 0x80, RZ ;  /* 0x0000008096d97810 */ /* 0x002fe20007ffe0ff */
[----:B------:R-:W-:Y:S01]  /*4e80*/  FFMA.FTZ R96, R96, R97, R105 ;  /* 0x0000006160607223 */ /* 0x000fe20000010069 */
[----:B------:R1:W-:Y:S01]  /*4e90*/  STS [R196.X4+0x1090], R213 ;  /* 0x001090d5c4007388 */ /* 0x0003e20000004800 */
[----:B------:R-:W-:Y:S01]  /*4ea0*/  LEA.HI.SX32 R202, R221, R150, 0x1b ;  /* 0x00000096ddca7211 */ /* 0x000fe200078fdaff */
[----:B------:R-:W-:Y:S01]  /*4eb0*/  FMUL.FTZ R245, R5, R165 ;  /* 0x000000a505f57220 */ /* 0x000fe20000410000 */
[C---:B--2---:R-:W-:Y:S01]  /*4ec0*/  IADD3 R219, R150.reuse, 0xa0, RZ ;  /* 0x000000a096db7810 */ /* 0x044fe20007ffe0ff */
[----:B------:R2:W-:Y:S01]  /*4ed0*/  STS [R196.X4+0x108c], R211 ;  /* 0x00108cd3c4007388 */ /* 0x0005e20000004800 */
[----:B------:R-:W-:Y:S01]  /*4ee0*/  FADD.FTZ R105, -R105, R96 ;  /* 0x0000006069697221 */ /* 0x000fe20000010100 */
[----:B0-----:R-:W-:Y:S01]  /*4ef0*/  IADD3 R215, R150, 0x60, RZ ;  /* 0x0000006096d77810 */ /* 0x001fe20007ffe0ff */
[----:B------:R-:W-:Y:S01]  /*4f00*/  FFMA.FTZ R100, R100, R96, R107 ;  /* 0x0000006064647223 */ /* 0x000fe2000001006b */
[----:B------:R0:W-:Y:S01]  /*4f10*/  STS [R196.X4+0x1088], R209 ;  /* 0x001088d1c4007388 */ /* 0x0001e20000004800 */
[----:B------:R-:W-:Y:S01]  /*4f20*/  FFMA.FTZ R200, R105, R200, R166 ;  /* 0x000000c869c87223 */ /* 0x000fe200000100a6 */
[C---:B-1----:R-:W-:Y:S01]  /*4f30*/  IADD3 R213, R150.reuse, 0x40, RZ ;  /* 0x0000004096d57810 */ /* 0x042fe20007ffe0ff */
[----:B------:R-:W-:Y:S01]  /*4f40*/  FADD.FTZ R107, -R107, R100 ;  /* 0x000000646b6b7221 */ /* 0x000fe20000010100 */
[----:B------:R-:W-:Y:S01]  /*4f50*/  STS [R196.X4+0x1084], R207 ;  /* 0x001084cfc4007388 */ /* 0x000fe20000004800 */
[----:B------:R-:W-:Y:S01]  /*4f60*/  FFMA.FTZ R166, R101, R100, R106 ;  /* 0x0000006465a67223 */ /* 0x000fe2000001006a */
[C---:B--2---:R-:W-:Y:S01]  /*4f70*/  IADD3 R211, R150.reuse, 0x20, RZ ;  /* 0x0000002096d37810 */ /* 0x044fe20007ffe0ff */
[----:B------:R-:W-:Y:S01]  /*4f80*/  FFMA.FTZ R200, R107, R180, R200 ;  /* 0x000000b46bc87223 */ /* 0x000fe200000100c8 */
[----:B------:R1:W-:Y:S01]  /*4f90*/  STS [R196.X4+0x1080], R85 ;  /* 0x00108055c4007388 */ /* 0x0003e20000004800 */
[----:B------:R-:W-:Y:S01]  /*4fa0*/  FFMA.FTZ R103, R103, R166, R168 ;  /* 0x000000a667677223 */ /* 0x000fe200000100a8 */
[----:B0-----:R-:W-:Y:S01]  /*4fb0*/  IADD3 R209, R150, 0x100, RZ ;  /* 0x0000010096d17810 */ /* 0x001fe20007ffe0ff */
[----:B------:R-:W-:Y:S01]  /*4fc0*/  FADD.FTZ R101, -R106, R166 ;  /* 0x000000a66a657221 */ /* 0x000fe20000010100 */
[----:B------:R-:W-:Y:S01]  /*4fd0*/  BAR.SYNC.DEFER_BLOCKING 0x0 ;  /* 0x0000000000007b1d */ /* 0x000fe20000010000 */
[----:B------:R-:W-:Y:S01]  /*4fe0*/  FADD.FTZ R168, -R168, R103 ;  /* 0x00000067a8a87221 */ /* 0x000fe20000010100 */
[----:B------:R-:W-:Y:S01]  /*4ff0*/  LEA.HI.SX32 R106, R211, R150, 0x1b ;  /* 0x00000096d36a7211 */ /* 0x000fe200078fdaff */
[----:B------:R-:W-:Y:S01]  /*5000*/  FFMA.FTZ R200, R101, R198, R200 ;  /* 0x000000c665c87223 */ /* 0x000fe200000100c8 */
[-C--:B------:R-:W-:Y:S01]  /*5010*/  LEA.HI.SX32 R174, R213, R150.reuse, 0x1b ;  /* 0x00000096d5ae7211 */ /* 0x080fe200078fdaff */
[----:B------:R-:W-:Y:S01]  /*5020*/  FMUL.FTZ R161, R17, R161 ;  /* 0x000000a111a17220 */ /* 0x000fe20000410000 */
[----:B-1----:R-:W-:Y:S01]  /*5030*/  IADD3 R85, R150, 0x140, RZ ;  /* 0x0000014096557810 */ /* 0x002fe20007ffe0ff */
[----:B------:R-:W-:Y:S01]  /*5040*/  FFMA.FTZ R205, R168, R205, R200 ;  /* 0x000000cda8cd7223 */ /* 0x000fe200000100c8 */
[-C--:B------:R-:W-:Y:S01]  /*5050*/  LEA.HI.SX32 R207, R209, R150.reuse, 0x1b ;  /* 0x00000096d1cf7211 */ /* 0x080fe200078fdaff */
[----:B------:R-:W-:Y:S01]  /*5060*/  FMUL.FTZ R159, R19, R159 ;  /* 0x0000009f139f7220 */ /* 0x000fe20000410000 */
[-C--:B------:R-:W-:Y:S01]  /*5070*/  LEA.HI.SX32 R180, R215, R150.reuse, 0x1b ;  /* 0x00000096d7b47211 */ /* 0x080fe200078fdaff */
[----:B------:R-:W-:Y:S01]  /*5080*/  FMUL.FTZ R99, R12, R99 ;  /* 0x000000630c637220 */ /* 0x000fe20000410000 */
[-C--:B------:R-:W-:Y:S01]  /*5090*/  LEA.HI.SX32 R198, R217, R150.reuse, 0x1b ;  /* 0x00000096d9c67211 */ /* 0x080fe200078fdaff */
[----:B------:R-:W-:Y:S01]  /*50a0*/  FFMA.FTZ R102, R102, R103, R167 ;  /* 0x0000006766667223 */ /* 0x000fe200000100a7 */
[----:B------:R-:W-:Y:S01]  /*50b0*/  LEA.HI.SX32 R200, R219, R150, 0x1b ;  /* 0x00000096dbc87211 */ /* 0x000fe200078fdaff */
[----:B------:R-:W-:Y:S01]  /*50c0*/  FMUL.FTZ R247, R6, R164 ;  /* 0x000000a406f77220 */ /* 0x000fe20000410000 */
[----:B------:R-:W-:Y:S01]  /*50d0*/  LEA.HI.SX32 R209, R85, R150, 0x1b ;  /* 0x0000009655d17211 */ /* 0x000fe200078fdaff */
[----:B------:R-:W-:Y:S01]  /*50e0*/  FMUL.FTZ R85, R4, R194 ;  /* 0x000000c204557220 */ /* 0x000fe20000410000 */
[-C--:B------:R-:W-:Y:S01]  /*50f0*/  LEA.HI.SX32 R211, R229, R150.reuse, 0x1b ;  /* 0x00000096e5d37211 */ /* 0x080fe200078fdaff */
[----:B------:R-:W-:Y:S01]  /*5100*/  FMUL.FTZ R163, R7, R163 ;  /* 0x000000a307a37220 */ /* 0x000fe20000410000 */
[----:B------:R-:W-:Y:S01]  /*5110*/  LEA.HI.SX32 R213, R233, R150, 0x1b ;  /* 0x00000096e9d57211 */ /* 0x000fe200078fdaff */
[----:B------:R-:W-:-:S02]  /*5120*/  FMUL.FTZ R249, R16, R162 ;  /* 0x000000a210f97220 */ /* 0x000fc40000410000 */
[----:B------:R-:W-:Y:S01]  /*5130*/  FMUL.FTZ R251, R18, R160 ;  /* 0x000000a012fb7220 */ /* 0x000fe20000410000 */
[----:B------:R-:W0:Y:S01]  /*5140*/  LDS R243, [R206.X4+0x1080] ;  /* 0x00108000cef37984 */ /* 0x000e220000004800 */
[----:B------:R-:W-:Y:S02]  /*5150*/  FMUL.FTZ R97, R14, R97 ;  /* 0x000000610e617220 */ /* 0x000fe40000410000 */
[----:B------:R-:W-:Y:S01]  /*5160*/  FMUL.FTZ R103, R10, R103 ;  /* 0x000000670a677220 */ /* 0x000fe20000410000 */
[----:B------:R-:W1:Y:S01]  /*5170*/  LDS R241, [R106.X4+0x1100] ;  /* 0x001100006af17984 */ /* 0x000e620000004800 */
[----:B------:R-:W-:-:S03]  /*5180*/  FADD.FTZ R167, -R167, R102 ;  /* 0x00000066a7a77221 */ /* 0x000fc60000010100 */
        /* <DEDUP_REMOVED lines=21> */
[----:B---3--:R-:W-:-:S03]  /*52e0*/  FMUL.FTZ R161, R9, R166 ;  /* 0x000000a609a17220 */ /* 0x008fc60000410000 */
[----:B------:R3:W-:Y:S01]  /*52f0*/  STS [R196.X4+0x18c8], R247 ;  /* 0x0018c8f7c4007388 */ /* 0x0007e20000004800 */
[----:B-1----:R-:W-:-:S03]  /*5300*/  FMUL.FTZ R159, R8, R100 ;  /* 0x00000064089f7220 */ /* 0x002fc60000410000 */
[----:B------:R3:W-:Y:S01]  /*5310*/  STS [R196.X4+0x18cc], R163 ;  /* 0x0018cca3c4007388 */ /* 0x0007e20000004800 */
[----:B--2---:R-:W-:-:S03]  /*5320*/  FMUL.FTZ R99, R11, R102 ;  /* 0x000000660b637220 */ /* 0x004fc60000410000 */
        /* <DEDUP_REMOVED lines=26> */
.L_x_6544:
[----:B0--34-:R-:W-:Y:S05]  /*54d0*/  BSYNC B0 ;  /* 0x0000000000007941 */ /* 0x019fea0003800000 */
.L_x_6543:
[----:B-1----:R0:W1:Y:S01]  /*54e0*/  LDS R85, [R106.X4+0x1940] ;  /* 0x001940006a557984 */ /* 0x0020620000004800 */
[----:B------:R-:W-:Y:S01]  /*54f0*/  BSSY B0, `(.L_x_6545) ;  /* 0x0000004000007945 */ /* 0x000fe20003800000 */
[----:B------:R-:W-:Y:S05]  /*5500*/  @!P1 BRA `(.L_x_6546) ;  /* 0x0000002000009947 */ /* 0x000fea0003800000 */
[----:B------:R2:W-:Y:S04]  /*5510*/  RED.E.ADD.F32.FTZ.RN.STRONG.GPU [R90.64+-0x780], R241 ;  /* 0xfff880f15a00798e */ /* 0x0005e8000c10e784 */
[----:B-1----:R2:W-:Y:S02]  /*5520*/  RED.E.ADD.F32.FTZ.RN.STRONG.GPU [R92.64+-0x780], R85 ;  /* 0xfff880555c00798e */ /* 0x0025e4000c10e784 */
.L_x_6546:
[----:B------:R-:W-:Y:S05]  /*5530*/  BSYNC B0 ;  /* 0x0000000000007941 */ /* 0x000fea0003800000 */
.L_x_6545:
[----:B-12---:R1:W2:Y:S01]  /*5540*/  LDS R85, [R174.X4+0x19c0] ;  /* 0x0019c000ae557984 */ /* 0x0062a20000004800 */
[----:B------:R-:W-:Y:S01]  /*5550*/  BSSY B0, `(.L_x_6547) ;  /* 0x0000005000007945 */ /* 0x000fe20003800000 */
[----:B------:R-:W-:Y:S01]  /*5560*/  FMUL.FTZ R190, R167, R190 ;  /* 0x000000bea7be7220 */ /* 0x000fe20000410000 */
[----:B------:R-:W-:Y:S05]  /*5570*/  @!P2 BRA `(.L_x_6548) ;  /* 0x000000200000a947 */ /* 0x000fea0003800000 */
[----:B------:R3:W-:Y:S04]  /*5580*/  RED.E.ADD.F32.FTZ.RN.STRONG.GPU [R90.64+-0x700], R239 ;  /* 0xfff900ef5a00798e */ /* 0x0007e8000c10e784 */
[----:B--2---:R3:W-:Y:S02]  /*5590*/  RED.E.ADD.F32.FTZ.RN.STRONG.GPU [R92.64+-0x700], R85 ;  /* 0xfff900555c00798e */ /* 0x0047e4000c10e784 */
.L_x_6548:
[----:B------:R-:W-:Y:S05]  /*55a0*/  BSYNC B0 ;  /* 0x0000000000007941 */ /* 0x000fea0003800000 */
.L_x_6547:
[----:B--23--:R2:W3:Y:S01]  /*55b0*/  LDS R85, [R180.X4+0x1a40] ;  /* 0x001a4000b4557984 */ /* 0x00c4e20000004800 */
        /* <DEDUP_REMOVED lines=12> */
.L_x_6550:
[----:B--2---:R-:W-:Y:S05]  /*5680*/  BSYNC B0 ;  /* 0x0000000000007941 */ /* 0x004fea0003800000 */
.L_x_6549:
[----:B---3--:R2:W3:Y:S01]  /*5690*/  LDS R85, [R198.X4+0x1ac0] ;  /* 0x001ac000c6557984 */ /* 0x0084e20000004800 */
[----:B------:R-:W-:Y:S01]  /*56a0*/  BSSY B0, `(.L_x_6551) ;  /* 0x0000004000007945 */ /* 0x000fe20003800000 */
[----:B------:R-:W-:Y:S05]  /*56b0*/  @!P1 BRA `(.L_x_6552) ;  /* 0x0000002000009947 */ /* 0x000fea0003800000 */
[----:B------:R4:W-:Y:S04]  /*56c0*/  RED.E.ADD.F32.FTZ.RN.STRONG.GPU [R90.64+-0x600], R235 ;  /* 0xfffa00eb5a00798e */ /* 0x0009e8000c10e784 */
[----:B---3--:R4:W-:Y:S02]  /*56d0*/  RED.E.ADD.F32.FTZ.RN.STRONG.GPU [R92.64+-0x600], R85 ;  /* 0xfffa00555c00798e */ /* 0x0089e4000c10e784 */
.L_x_6552:
[----:B------:R-:W-:Y:S05]  /*56e0*/  BSYNC B0 ;  /* 0x0000000000007941 */ /* 0x000fea0003800000 */
.L_x_6551:
[----:B---34-:R3:W4:Y:S01]  /*56f0*/  LDS R85, [R200.X4+0x1b40] ;  /* 0x001b4000c8557984 */ /* 0x0187220000004800 */
[----:B------:R-:W-:Y:S01]  /*5700*/  BSSY B0, `(.L_x_6553) ;  /* 0x0000004000007945 */ /* 0x000fe20003800000 */
[----:B------:R-:W-:Y:S05]  /*5710*/  @!P2 BRA `(.L_x_6554) ;  /* 0x000000200000a947 */ /* 0x000fea0003800000 */
[----:B------:R0:W-:Y:S04]  /*5720*/  RED.E.ADD.F32.FTZ.RN.STRONG.GPU [R90.64+-0x580], R233 ;  /* 0xfffa80e95a00798e */ /* 0x0001e8000c10e784 */
[----:B----4-:R0:W-:Y:S02]  /*5730*/  RED.E.ADD.F32.FTZ.RN.STRONG.GPU [R92.64+-0x580], R85 ;  /* 0xfffa80555c00798e */ /* 0x0101e4000c10e784 */
.L_x_6554:
[----:B------:R-:W-:Y:S05]  /*5740*/  BSYNC B0 ;  /* 0x0000000000007941 */ /* 0x000fea0003800000 */
.L_x_6553:
[----:B0---4-:R0:W4:Y:S01]  /*5750*/  LDS R85, [R202.X4+0x1bc0] ;  /* 0x001bc000ca557984 */ /* 0x0111220000004800 */
[----:B------:R-:W-:Y:S01]  /*5760*/  BSSY B0, `(.L_x_6555) ;  /* 0x0000004000007945 */ /* 0x000fe20003800000 */
[----:B------:R-:W-:Y:S05]  /*5770*/  @!P3 BRA `(.L_x_6556) ;  /* 0x000000200000b947 */ /* 0x000fea0003800000 */
[----:B------:R0:W-:Y:S04]  /*5780*/  RED.E.ADD.F32.FTZ.RN.STRONG.GPU [R90.64+-0x500], R231 ;  /* 0xfffb00e75a00798e */ /* 0x0001e8000c10e784 */
[----:B----4-:R0:W-:Y:S02]  /*5790*/  RED.E.ADD.F32.FTZ.RN.STRONG.GPU [R92.64+-0x500], R85 ;  /* 0xfffb00555c00798e */ /* 0x0101e4000c10e784 */
.L_x_6556:
[----:B------:R-:W-:Y:S05]  /*57a0*/  BSYNC B0 ;  /* 0x0000000000007941 */ /* 0x000fea0003800000 */
.L_x_6555:
[----:B0---4-:R0:W4:Y:S01]  /*57b0*/  LDS R85, [R204.X4+0x1c40] ;  /* 0x001c4000cc557984 */ /* 0x0111220000004800 */
[----:B------:R-:W-:Y:S01]  /*57c0*/  BSSY B0, `(.L_x_6557) ;  /* 0x0000004000007945 */ /* 0x000fe20003800000 */
[----:B------:R-:W-:Y:S05]  /*57d0*/  @!P4 BRA `(.L_x_6558) ;  /* 0x000000200000c947 */ /* 0x000fea0003800000 */
[----:B------:R0:W-:Y:S04]  /*57e0*/  RED.E.ADD.F32.FTZ.RN.STRONG.GPU [R90.64+-0x480], R229 ;  /* 0xfffb80e55a00798e */ /* 0x0001e8000c10e784 */
[----:B----4-:R0:W-:Y:S02]  /*57f0*/  RED.E.ADD.F32.FTZ.RN.STRONG.GPU [R92.64+-0x480], R85 ;  /* 0xfffb80555c00798e */ /* 0x0101e4000c10e784 */
.L_x_6558:
[----:B------:R-:W-:Y:S05]  /*5800*/  BSYNC B0 ;  /* 0x0000000000007941 */ /* 0x000fea0003800000 */
.L_x_6557:
[----:B------:R-:W0:Y:S01]  /*5810*/  LDS R207, [R207.X4+0x1cc0] ;  /* 0x001cc000cfcf7984 */ /* 0x000e220000004800 */
[----:B------:R-:W-:Y:S01]  /*5820*/  BSSY B0, `(.L_x_6559) ;  /* 0x0000004000007945 */ /* 0x000fe20003800000 */
[----:B------:R-:W-:Y:S05]  /*5830*/  @!P5 BRA `(.L_x_6560) ;  /* 0x000000200000d947 */ /* 0x000fea0003800000 */
[----:B------:R1:W-:Y:S04]  /*5840*/  RED.E.ADD.F32.FTZ.RN.STRONG.GPU [R90.64+-0x400], R227 ;  /* 0xfffc00e35a00798e */ /* 0x0003e8000c10e784 */
[----:B0-----:R1:W-:Y:S02]  /*5850*/  RED.E.ADD.F32.FTZ.RN.STRONG.GPU [R92.64+-0x400], R207 ;  /* 0xfffc00cf5c00798e */ /* 0x0013e4000c10e784 */
.L_x_6560:
[----:B------:R-:W-:Y:S05]  /*5860*/  BSYNC B0 ;  /* 0x0000000000007941 */ /* 0x000fea0003800000 */
.L_x_6559:
        /* <DEDUP_REMOVED lines=11> */
.L_x_6562:
[----:B0-----:R-:W-:Y:S05]  /*5920*/  BSYNC B0 ;  /* 0x0000000000007941 */ /* 0x001fea0003800000 */
.L_x_6561:
[----:B------:R-:W0:Y:S01]  /*5930*/  LDS R209, [R209.X4+0x1dc0] ;  /* 0x001dc000d1d17984 */ /* 0x000e220000004800 */
[----:B------:R-:W-:Y:S01]  /*5940*/  BSSY B0, `(.L_x_6563) ;  /* 0x0000004000007945 */ /* 0x000fe20003800000 */
[----:B------:R-:W-:Y:S05]  /*5950*/  @!P1 BRA `(.L_x_6564) ;  /* 0x0000002000009947 */ /* 0x000fea0003800000 */
[----:B------:R1:W-:Y:S04]  /*5960*/  RED.E.ADD.F32.FTZ.RN.STRONG.GPU [R90.64+-0x300], R223 ;  /* 0xfffd00df5a00798e */ /* 0x0003e8000c10e784 */
[----:B0-----:R1:W-:Y:S02]  /*5970*/  RED.E.ADD.F32.FTZ.RN.STRONG.GPU [R92.64+-0x300], R209 ;  /* 0xfffd00d15c00798e */ /* 0x0013e4000c10e784 */
.L_x_6564:
[----:B------:R-:W-:Y:S05]  /*5980*/  BSYNC B0 ;  /* 0x0000000000007941 */ /* 0x000fea0003800000 */
.L_x_6563:
[----:B----4-:R4:W1:Y:S01]  /*5990*/  LDS R85, [R210.X4+0x1e40] ;  /* 0x001e4000d2557984 */ /* 0x0108620000004800 */
[----:B------:R-:W-:Y:S01]  /*59a0*/  BSSY B0, `(.L_x_6565) ;  /* 0x0000004000007945 */ /* 0x000fe20003800000 */
[----:B------:R-:W-:Y:S05]  /*59b0*/  @!P2 BRA `(.L_x_6566) ;  /* 0x000000200000a947 */ /* 0x000fea0003800000 */
[----:B------:R2:W-:Y:S04]  /*59c0*/  RED.E.ADD.F32.FTZ.RN.STRONG.GPU [R90.64+-0x280], R221 ;  /* 0xfffd80dd5a00798e */ /* 0x0005e8000c10e784 */
[----:B-1----:R2:W-:Y:S02]  /*59d0*/  RED.E.ADD.F32.FTZ.RN.STRONG.GPU [R92.64+-0x280], R85 ;  /* 0xfffd80555c00798e */ /* 0x0025e4000c10e784 */
.L_x_6566:
[----:B------:R-:W-:Y:S05]  /*59e0*/  BSYNC B0 ;  /* 0x0000000000007941 */ /* 0x000fea0003800000 */
.L_x_6565:
[----:B------:R-:W2:Y:S01]  /*59f0*/  LDS R211, [R211.X4+0x1ec0] ;  /* 0x001ec000d3d37984 */ /* 0x000ea20000004800 */
[----:B------:R-:W-:Y:S01]  /*5a00*/  BSSY B0, `(.L_x_6567) ;  /* 0x0000004000007945 */ /* 0x000fe20003800000 */
[----:B------:R-:W-:Y:S05]  /*5a10*/  @!P3 BRA `(.L_x_6568) ;  /* 0x000000200000b947 */ /* 0x000fea0003800000 */
[----:B------:R3:W-:Y:S04]  /*5a20*/  RED.E.ADD.F32.FTZ.RN.STRONG.GPU [R90.64+-0x200], R219 ;  /* 0xfffe00db5a00798e */ /* 0x0007e8000c10e784 */
[----:B--2---:R3:W-:Y:S02]  /*5a30*/  RED.E.ADD.F32.FTZ.RN.STRONG.GPU [R92.64+-0x200], R211 ;  /* 0xfffe00d35c00798e */ /* 0x0047e4000c10e784 */
.L_x_6568:
[----:B------:R-:W-:Y:S05]  /*5a40*/  BSYNC B0 ;  /* 0x0000000000007941 */ /* 0x000fea0003800000 */
.L_x_6567:
[----:B-12---:R1:W2:Y:S01]  /*5a50*/  LDS R85, [R212.X4+0x1f40] ;  /* 0x001f4000d4557984 */ /* 0x0062a20000004800 */
[----:B------:R-:W-:Y:S01]  /*5a60*/  BSSY B0, `(.L_x_6569) ;  /* 0x0000004000007945 */ /* 0x000fe20003800000 */
[----:B------:R-:W-:Y:S05]  /*5a70*/  @!P4 BRA `(.L_x_6570) ;  /* 0x000000200000c947 */ /* 0x000fea0003800000 */
[----:B------:R1:W-:Y:S04]  /*5a80*/  RED.E.ADD.F32.FTZ.RN.STRONG.GPU [R90.64+-0x180], R217 ;  /* 0xfffe80d95a00798e */ /* 0x0003e8000c10e784 */
[----:B--2---:R1:W-:Y:S02]  /*5a90*/  RED.E.ADD.F32.FTZ.RN.STRONG.GPU [R92.64+-0x180], R85 ;  /* 0xfffe80555c00798e */ /* 0x0043e4000c10e784 */
.L_x_6570:
[----:B------:R-:W-:Y:S05]  /*5aa0*/  BSYNC B0 ;  /* 0x0000000000007941 */ /* 0x000fea0003800000 */
.L_x_6569:
[----:B------:R-:W1:Y:S01]  /*5ab0*/  LDS R213, [R213.X4+0x1fc0] ;  /* 0x001fc000d5d57984 */ /* 0x000e620000004800 */
[----:B------:R-:W-:Y:S01]  /*5ac0*/  BSSY B0, `(.L_x_6571) ;  /* 0x0000004000007945 */ /* 0x000fe20003800000 */
[----:B------:R-:W-:Y:S05]  /*5ad0*/  @!P5 BRA `(.L_x_6572) ;  /* 0x000000200000d947 */ /* 0x000fea0003800000 */
[----:B------:R3:W-:Y:S04]  /*5ae0*/  RED.E.ADD.F32.FTZ.RN.STRONG.GPU [R90.64+-0x100], R215 ;  /* 0xffff00d75a00798e */ /* 0x0007e8000c10e784 */
[----:B-1----:R3:W-:Y:S02]  /*5af0*/  RED.E.ADD.F32.FTZ.RN.STRONG.GPU [R92.64+-0x100], R213 ;  /* 0xffff00d55c00798e */ /* 0x0027e4000c10e784 */
.L_x_6572:
[----:B------:R-:W-:Y:S05]  /*5b00*/  BSYNC B0 ;  /* 0x0000000000007941 */ /* 0x000fea0003800000 */
.L_x_6571:
[----:B-12---:R1:W2:Y:S01]  /*5b10*/  LDS R85, [R214.X4+0x2040] ;  /* 0x00204000d6557984 */ /* 0x0062a20000004800 */
[----:B------:R-:W-:Y:S01]  /*5b20*/  BSSY B0, `(.L_x_6573) ;  /* 0x0000004000007945 */ /* 0x000fe20003800000 */
[----:B------:R-:W-:Y:S05]  /*5b30*/  @!P6 BRA `(.L_x_6574) ;  /* 0x000000200000e947 */ /* 0x000fea0003800000 */
[----:B------:R1:W-:Y:S04]  /*5b40*/  RED.E.ADD.F32.FTZ.RN.STRONG.GPU [R90.64+-0x80], R165 ;  /* 0xffff80a55a00798e */ /* 0x0003e8000c10e784 */
[----:B--2---:R1:W-:Y:S02]  /*5b50*/  RED.E.ADD.F32.FTZ.RN.STRONG.GPU [R92.64+-0x80], R85 ;  /* 0xffff80555c00798e */ /* 0x0043e4000c10e784 */
.L_x_6574:
[----:B------:R-:W-:Y:S05]  /*5b60*/  BSYNC B0 ;  /* 0x0000000000007941 */ /* 0x000fea0003800000 */
.L_x_6573:
[----:B------:R-:W5:Y:S01]  /*5b70*/  SHFL.DOWN P0, R84, R205, 0x1, 0x1f ;  /* 0x08201f00cd547f89 */ /* 0x000f620000000000 */
[----:B------:R-:W-:Y:S01]  /*5b80*/  FMUL.FTZ R86, R83, R95 ;  /* 0x0000005f53567220 */ /* 0x000fe20000410000 */
[----:B------:R-:W-:Y:S01]  /*5b90*/  ISETP.NE.AND P1, PT, R150, RZ, PT ;  /* 0x000000ff9600720c */ /* 0x000fe20003f25270 */
[----:B------:R-:W-:Y:S01]  /*5ba0*/  FMUL.FTZ R83, R78, R188 ;  /* 0x000000bc4e537220 */ /* 0x000fe20000410000 */
[----:B------:R-:W-:Y:S01]  /*5bb0*/  BSSY B0, `(.L_x_6575) ;  /* 0x0000071000007945 */ /* 0x000fe20003800000 */
[----:B------:R-:W-:-:S02]  /*5bc0*/  FMUL.FTZ R78, R0, R193 ;  /* 0x000000c1004e7220 */ /* 0x000fc40000410000 */
[----:B-12---:R-:W-:Y:S02]  /*5bd0*/  FMUL.FTZ R85, R82, R94 ;  /* 0x0000005e52557220 */ /* 0x006fe40000410000 */
[----:B------:R-:W-:Y:S02]  /*5be0*/  FMUL.FTZ R82, R79, R193 ;  /* 0x000000c14f527220 */ /* 0x000fe40000410000 */
[----:B------:R-:W-:Y:S02]  /*5bf0*/  FMUL.FTZ R105, R78, R105 ;  /* 0x000000694e697220 */ /* 0x000fe40000410000 */
[C---:B------:R-:W-:Y:S02]  /*5c00*/  FMUL.FTZ R79, R0.reuse, R188 ;  /* 0x000000bc004f7220 */ /* 0x040fe40000410000 */
[----:B------:R-:W-:Y:S02]  /*5c10*/  FMUL.FTZ R78, R0, R189 ;  /* 0x000000bd004e7220 */ /* 0x000fe40000410000 */
[----:B------:R-:W-:-:S02]  /*5c20*/  FMUL.FTZ R104, R79, R104 ;  /* 0x000000684f687220 */ /* 0x000fc40000410000 */
[----:B------:R-:W-:Y:S02]  /*5c30*/  FMUL.FTZ R107, R78, R107 ;  /* 0x0000006b4e6b7220 */ /* 0x000fe40000410000 */
[----:B------:R-:W-:Y:S02]  /*5c40*/  FMUL.FTZ R79, R76, R176 ;  /* 0x000000b04c4f7220 */ /* 0x000fe40000410000 */
[-C--:B------:R-:W-:Y:S02]  /*5c50*/  FMUL.FTZ R78, R75, R192.reuse ;  /* 0x000000c04b4e7220 */ /* 0x080fe40000410000 */
[----:B-----5:R-:W-:Y:S02]  /*5c60*/  @P0 FADD R84, R205, R84 ;  /* 0x00000054cd540221 */ /* 0x020fe40000000000 */
[C---:B------:R-:W-:Y:S02]  /*5c70*/  FMUL.FTZ R76, R0.reuse, R195 ;  /* 0x000000c3004c7220 */ /* 0x040fe40000410000 */
[----:B------:R-:W-:Y:S01]  /*5c80*/  FMUL.FTZ R75, R0, R192 ;  /* 0x000000c0004b7220 */ /* 0x000fe20000410000 */
[----:B------:R-:W1:Y:S01]  /*5c90*/  SHFL.DOWN P0, R87, R84, 0x2, 0x1f ;  /* 0x08401f0054577f89 */ /* 0x000e620000000000 */
[----:B------:R-:W-:-:S02]  /*5ca0*/  FMUL.FTZ R169, R76, R169 ;  /* 0x000000a94ca97220 */ /* 0x000fc40000410000 */
[----:B------:R-:W-:Y:S02]  /*5cb0*/  FMUL.FTZ R172, R75, R172 ;  /* 0x000000ac4bac7220 */ /* 0x000fe40000410000 */
[----:B------:R-:W-:Y:S02]  /*5cc0*/  FMUL.FTZ R76, R0, R95 ;  /* 0x0000005f004c7220 */ /* 0x000fe40000410000 */
[-C--:B------:R-:W-:Y:S02]  /*5cd0*/  FMUL.FTZ R75, R72, R199.reuse ;  /* 0x000000c7484b7220 */ /* 0x080fe40000410000 */
[----:B------:R-:W-:Y:S02]  /*5ce0*/  FMUL.FTZ R72, R0, R199 ;  /* 0x000000c700487220 */ /* 0x000fe40000410000 */
[----:B------:R-:W-:Y:S02]  /*5cf0*/  FMUL.FTZ R167, R76, R167 ;  /* 0x000000a74ca77220 */ /* 0x000fe40000410000 */
[----:B------:R-:W-:-:S02]  /*5d00*/  FMUL.FTZ R76, R73, R187 ;  /* 0x000000bb494c7220 */ /* 0x000fc40000410000 */
[----:B------:R-:W-:Y:S02]  /*5d10*/  FMUL.FTZ R181, R72, R181 ;  /* 0x000000b548b57220 */ /* 0x000fe40000410000 */
[C---:B------:R-:W-:Y:S02]  /*5d20*/  FMUL.FTZ R187, R0.reuse, R187 ;  /* 0x000000bb00bb7220 */ /* 0x040fe40000410000 */
[C---:B------:R-:W-:Y:S02]  /*5d30*/  FMUL.FTZ R73, R0.reuse, R179 ;  /* 0x000000b300497220 */ /* 0x040fe40000410000 */
[----:B------:R-:W-:Y:S02]  /*5d40*/  FMUL.FTZ R72, R0, R201 ;  /* 0x000000c900487220 */ /* 0x000fe40000410000 */
[----:B------:R-:W-:Y:S02]  /*5d50*/  FMUL.FTZ R187, R187, R178 ;  /* 0x000000b2bbbb7220 */ /* 0x000fe40000410000 */
[----:B-1----:R-:W-:-:S02]  /*5d60*/  @P0 FADD R87, R84, R87 ;  /* 0x0000005754570221 */ /* 0x002fc40000000000 */
[----:B------:R-:W-:Y:S02]  /*5d70*/  FMUL.FTZ R84, R81, R184 ;  /* 0x000000b851547220 */ /* 0x000fe40000410000 */
[----:B------:R-:W-:Y:S01]  /*5d80*/  FMUL.FTZ R81, R80, R189 ;  /* 0x000000bd50517220 */ /* 0x000fe20000410000 */
[----:B------:R-:W1:Y:S01]  /*5d90*/  SHFL.DOWN P0, R88, R87, 0x4, 0x1f ;  /* 0x08801f0057587f89 */ /* 0x000e620000000000 */
[----:B------:R-:W-:Y:S02]  /*5da0*/  FMUL.FTZ R80, R77, R195 ;  /* 0x000000c34d507220 */ /* 0x000fe40000410000 */
[C---:B------:R-:W-:Y:S02]  /*5db0*/  FMUL.FTZ R77, R0.reuse, R176 ;  /* 0x000000b0004d7220 */ /* 0x040fe40000410000 */
[----:B------:R-:W-:Y:S02]  /*5dc0*/  FMUL.FTZ R184, R0, R184 ;  /* 0x000000b800b87220 */ /* 0x000fe40000410000 */
[----:B------:R-:W-:-:S02]  /*5dd0*/  FMUL.FTZ R170, R77, R170 ;  /* 0x000000aa4daa7220 */ /* 0x000fc40000410000 */
[-C--:B------:R-:W-:Y:S02]  /*5de0*/  FMUL.FTZ R77, R74, R197.reuse ;  /* 0x000000c54a4d7220 */ /* 0x080fe40000410000 */
[----:B------:R-:W-:Y:S02]  /*5df0*/  FMUL.FTZ R74, R0, R197 ;  /* 0x000000c5004a7220 */ /* 0x000fe40000410000 */
[----:B------:R-:W-:Y:S02]  /*5e00*/  FMUL.FTZ R184, R184, R101 ;  /* 0x00000065b8b87220 */ /* 0x000fe40000410000 */
[----:B------:R-:W-:Y:S02]  /*5e10*/  FMUL.FTZ R173, R74, R173 ;  /* 0x000000ad4aad7220 */ /* 0x000fe40000410000 */
[----:B------:R-:W-:Y:S02]  /*5e20*/  FMUL.FTZ R74, R71, R179 ;  /* 0x000000b3474a7220 */ /* 0x000fe40000410000 */
[----:B------:R-:W-:-:S02]  /*5e30*/  FMUL.FTZ R71, R70, R201 ;  /* 0x000000c946477220 */ /* 0x000fc40000410000 */
[-C--:B------:R-:W-:Y:S02]  /*5e40*/  FMUL.FTZ R70, R69, R171.reuse ;  /* 0x000000ab45467220 */ /* 0x080fe40000410000 */
[C---:B------:R-:W-:Y:S02]  /*5e50*/  FMUL.FTZ R171, R0.reuse, R171 ;  /* 0x000000ab00ab7220 */ /* 0x040fe40000410000 */
[----:B-1----:R-:W-:Y:S02]  /*5e60*/  @P0 FADD R88, R87, R88 ;  /* 0x0000005857580221 */ /* 0x002fe40000000000 */
[C---:B------:R-:W-:Y:S02]  /*5e70*/  FMUL.FTZ R87, R0.reuse, R94 ;  /* 0x0000005e00577220 */ /* 0x040fe40000410000 */
[-C--:B------:R-:W-:Y:S01]  /*5e80*/  FMUL.FTZ R0, R0, R203.reuse ;  /* 0x000000cb00007220 */ /* 0x080fe20000410000 */
[----:B------:R-:W1:Y:S01]  /*5e90*/  SHFL.DOWN P0, R89, R88, 0x8, 0x1f ;  /* 0x09001f0058597f89 */ /* 0x000e620000000000 */
[----:B------:R-:W-:-:S02]  /*5ea0*/  FMUL.FTZ R203, R68, R203 ;  /* 0x000000cb44cb7220 */ /* 0x000fc40000410000 */
[----:B------:R-:W-:Y:S02]  /*5eb0*/  FFMA.FTZ R68, R25, R80, R169 ;  /* 0x0000005019447223 */ /* 0x000fe400000100a9 */
[----:B------:R-:W-:Y:S02]  /*5ec0*/  FMUL.FTZ R73, R73, R182 ;  /* 0x000000b649497220 */ /* 0x000fe40000410000 */
[----:B------:R-:W-:Y:S02]  /*5ed0*/  FADD.FTZ R41, R68, R41 ;  /* 0x0000002944297221 */ /* 0x000fe40000010000 */
[----:B------:R-:W-:Y:S02]  /*5ee0*/  FFMA.FTZ R69, R24, R79, R170 ;  /* 0x0000004f18457223 */ /* 0x000fe400000100aa */
[----:B------:R-:W-:Y:S02]  /*5ef0*/  FFMA.FTZ R68, R29, R76, R187 ;  /* 0x0000004c1d447223 */ /* 0x000fe400000100bb */
[----:B------:R-:W-:-:S02]  /*5f00*/  FMUL.FTZ R87, R87, R168 ;  /* 0x000000a857577220 */ /* 0x000fc40000410000 */
[----:B------:R-:W-:Y:S02]  /*5f10*/  FMUL.FTZ R72, R72, R185 ;  /* 0x000000b948487220 */ /* 0x000fe40000410000 */
[----:B------:R-:W-:Y:S02]  /*5f20*/  FMUL.FTZ R171, R171, R186 ;  /* 0x000000baabab7220 */ /* 0x000fe40000410000 */
[----:B------:R-:W-:Y:S02]  /*5f30*/  FMUL.FTZ R0, R0, R191 ;  /* 0x000000bf00007220 */ /* 0x000fe40000410000 */
[----:B------:R-:W-:Y:S02]  /*5f40*/  FFMA.FTZ R53, R76, R132, R53 ;  /* 0x000000844c357223 */ /* 0x000fe40000010035 */
[----:B------:R-:W-:Y:S02]  /*5f50*/  FFMA.FTZ R184, R21, R84, R184 ;  /* 0x0000005415b87223 */ /* 0x000fe400000100b8 */
[----:B-1----:R-:W-:-:S02]  /*5f60*/  @P0 FADD R89, R88, R89 ;  /* 0x0000005958590221 */ /* 0x002fc40000000000 */
[----:B------:R-:W-:Y:S02]  /*5f70*/  FFMA.FTZ R61, R84, R120, R61 ;  /* 0x00000078543d7223 */ /* 0x000fe4000001003d */
[----:B------:R-:W-:Y:S01]  /*5f80*/  FFMA.FTZ R107, R20, R81, R107 ;  /* 0x00000051146b7223 */ /* 0x000fe2000001006b */
[----:B---3--:R-:W1:Y:S01]  /*5f90*/  SHFL.DOWN P0, R90, R89, 0x10, 0x1f ;  /* 0x0a001f00595a7f89 */ /* 0x008e620000000000 */
[----:B------:R-:W-:Y:S02]  /*5fa0*/  FFMA.FTZ R60, R81, R121, R60 ;  /* 0x00000079513c7223 */ /* 0x000fe4000001003c */
[----:B------:R-:W-:Y:S02]  /*5fb0*/  FADD.FTZ R40, R69, R40 ;  /* 0x0000002845287221 */ /* 0x000fe40000010000 */
        /* <DEDUP_REMOVED lines=48> */
.L_x_6576:
[----:B-1----:R-:W-:Y:S05]  /*62c0*/  BSYNC B0 ;  /* 0x0000000000007941 */ /* 0x002fea0003800000 */
.L_x_6575:
[----:B------:R-:W-:Y:S02]  /*62d0*/  IADD3 R117, R117, 0x1, RZ ;  /* 0x0000000175757810 */ /* 0x000fe40007ffe0ff */
[----:B------:R-:W-:Y:S02]  /*62e0*/  IADD3 R116, P1, R116, 0x1, RZ ;  /* 0x0000000174747810 */ /* 0x000fe40007f3e0ff */
[----:B------:R-:W-:Y:S02]  /*62f0*/  ISETP.GE.AND P0, PT, R117, c[0x0][0x16c], PT ;  /* 0x00005b0075007a0c */ /* 0x000fe40003f06270 */
[----:B------:R-:W-:-:S11]  /*6300*/  IADD3.X R115, RZ, R115, RZ, P1, !PT ;  /* 0x00000073ff737210 */ /* 0x000fd60000ffe4ff */
[----:B------:R-:W-:Y:S01]  /*6310*/  @P0 CALL.REL.NOINC `(.L_x_6540) ;  /* 0x0000001000000944 */ /* 0x000fe20003c00000 */
[----:B------:R-:W-:Y:S05]  /*6320*/  BRA `(.L_x_6577) ;  /* 0xffffcf5000007947 */ /* 0x000fea000383ffff */
.L_x_6540:
[----:B------:R-:W-:Y:S06]  /*6330*/  BAR.SYNC.DEFER_BLOCKING 0x0 ;  /* 0x0000000000007b1d */ /* 0x000fec0000010000 */
[----:B------:R-:W2:Y:S04]  /*6340*/  LDG.E.128 R4, [R112.64] ;  /* 0x0000000470047981 */ /* 0x000ea8000c1e1d00 */
[----:B------:R-:W3:Y:S04]  /*6350*/  LDG.E.128 R12, [R112.64+0x200] ;  /* 0x00020004700c7981 */ /* 0x000ee8000c1e1d00 */
[----:B------:R-:W5:Y:S04]  /*6360*/  LDG.E.128 R16, [R112.64+0x400] ;  /* 0x0004000470107981 */ /* 0x000f68000c1e1d00 */
[----:B----4-:R-:W4:Y:S01]  /*6370*/  LDG.E.128 R20, [R112.64+0x600] ;  /* 0x0006000470147981 */ /* 0x010f22000c1e1d00 */
[----:B------:R-:W-:-:S02]  /*6380*/  IADD3 R33, R138, -0x1, RZ ;  /* 0xffffffff8a217810 */ /* 0x000fc40007ffe0ff */
[----:B------:R-:W-:Y:S01]  /*6390*/  IADD3 R137, R137, 0x1, RZ ;  /* 0x0000000189897810 */ /* 0x000fe20007ffe0ff */
[----:B--2---:R-:W-:Y:S04]  /*63a0*/  STS.128 [R149.X16], R4 ;  /* 0x0000000495007388 */ /* 0x004fe8000000cc00 */
[----:B---3--:R-:W-:Y:S04]  /*63b0*/  STS.128 [R149.X16+0x200], R12 ;  /* 0x0002000c95007388 */ /* 0x008fe8000000cc00 */
[----:B-----5:R-:W-:Y:S04]  /*63c0*/  STS.128 [R149.X16+0x400], R16 ;  /* 0x0004001095007388 */ /* 0x020fe8000000cc00 */
[----:B----4-:R1:W-:Y:S01]  /*63d0*/  STS.128 [R149.X16+0x600], R20 ;  /* 0x0006001495007388 */ /* 0x0103e2000000cc00 */
[----:B------:R-:W-:-:S06]  /*63e0*/  NOP ;  /* 0x0000000000007918 */ /* 0x000fcc0000000000 */
[----:B------:R-:W2:Y:S04]  /*63f0*/  LDS.128 R24, [R134+0x10] ;  /* 0x0000100086187984 */ /* 0x000ea80000000c00 */
[----:B------:R-:W3:Y:S04]  /*6400*/  LDS.128 R8, [R134+0x20] ;  /* 0x0000200086087984 */ /* 0x000ee80000000c00 */
[----:B------:R-:W4:Y:S01]  /*6410*/  LDS.128 R4, [R134] ;  /* 0x0000000086047984 */ /* 0x000f220000000c00 */
[----:B-1----:R-:W-:-:S04]  /*6420*/  IMAD R21, R177, c[0x0][0x2d8], RZ ;  /* 0x0000b600b1157a24 */ /* 0x002fc800078e02ff */
[----:B------:R-:W-:Y:S02]  /*6430*/  IMAD R21, R152, c[0x0][0x2dc], R21 ;  /* 0x0000b70098157a24 */ /* 0x000fe400078e0215 */
[--C-:B--2---:R-:W-:Y:S02]  /*6440*/  FADD.FTZ R26, R26, R154.reuse ;  /* 0x0000009a1a1a7221 */ /* 0x104fe40000010000 */
[--C-:B------:R-:W-:Y:S02]  /*6450*/  FADD.FTZ R24, R24, R154.reuse ;  /* 0x0000009a18187221 */ /* 0x100fe40000010000 */
[--C-:B------:R-:W-:Y:S01]  /*6460*/  FADD.FTZ R25, R25, R154.reuse ;  /* 0x0000009a19197221 */ /* 0x100fe20000010000 */
[----:B------:R-:W-:Y:S01]  /*6470*/  FSETP.GTU.FTZ.AND P0, PT, R26, 20, PT ;  /* 0x41a000001a00780b */ /* 0x000fe20003f1c000 */
[--C-:B---3--:R-:W-:Y:S01]  /*6480*/  FADD.FTZ R8, R8, R154.reuse ;  /* 0x0000009a08087221 */ /* 0x108fe20000010000 */
[----:B------:R-:W-:Y:S01]  /*6490*/  FSETP.GTU.FTZ.AND P3, PT, R24, 20, PT ;  /* 0x41a000001800780b */ /* 0x000fe20003f7c000 */
[--C-:B------:R-:W-:Y:S01]  /*64a0*/  FADD.FTZ R10, R10, R154.reuse ;  /* 0x0000009a0a0a7221 */ /* 0x100fe20000010000 */
[----:B------:R-:W-:Y:S01]  /*64b0*/  FSETP.GTU.FTZ.AND P4, PT, R25, 20, PT ;  /* 0x41a000001900780b */ /* 0x000fe20003f9c000 */
[--C-:B------:R-:W-:Y:S01]  /*64c0*/  FADD.FTZ R16, R9, R154.reuse ;  /* 0x0000009a09107221 */ /* 0x100fe20000010000 */
[----:B------:R-:W-:Y:S01]  /*64d0*/  FSETP.GTU.FTZ.AND P6, PT, R8, 20, PT ;  /* 0x41a000000800780b */ /* 0x000fe20003fdc000 */
[--C-:B------:R-:W-:Y:S01]  /*64e0*/  FADD.FTZ R27, R27, R154.reuse ;  /* 0x0000009a1b1b7221 */ /* 0x100fe20000010000 */
[----:B------:R-:W-:Y:S01]  /*64f0*/  FSETP.GTU.FTZ.AND P1, PT, R10, 20, PT ;  /* 0x41a000000a00780b */ /* 0x000fe20003f3c000 */
[----:B------:R-:W-:Y:S01]  /*6500*/  FADD.FTZ R18, R11, R154 ;  /* 0x0000009a0b127221 */ /* 0x000fe20000010000 */
[----:B------:R-:W-:-:S02]  /*6510*/  FSETP.GTU.FTZ.AND P5, PT, R16, 20, PT ;  /* 0x41a000001000780b */ /* 0x000fc40003fbc000 */
[----:B------:R-:W-:Y:S01]  /*6520*/  FSETP.GTU.FTZ.AND P2, PT, R27, 20, PT ;  /* 0x41a000001b00780b */ /* 0x000fe20003f5c000 */
[----:B------:R-:W-:Y:S02]  /*6530*/  @!P0 FMUL.FTZ R14, R26, -1.4426950216293334961 ;  /* 0xbfb8aa3b1a0e8820 */ /* 0x000fe40000410000 */
[----:B------:R-:W-:Y:S02]  /*6540*/  @!P3 FMUL.FTZ R0, R24, -1.4426950216293334961 ;  /* 0xbfb8aa3b1800b820 */ /* 0x000fe40000410000 */
[----:B------:R-:W-:Y:S02]  /*6550*/  @!P4 FMUL.FTZ R13, R25, -1.4426950216293334961 ;  /* 0xbfb8aa3b190dc820 */ /* 0x000fe40000410000 */
[----:B------:R-:W1:Y:S01]  /*6560*/  @!P0 MUFU.EX2 R14, R14 ;  /* 0x0000000e000e8308 */ /* 0x000e620000000800 */
[----:B------:R-:W-:-:S05]  /*6570*/  @!P6 FMUL.FTZ R8, R8, -1.4426950216293334961 ;  /* 0xbfb8aa3b0808e820 */ /* 0x000fca0000410000 */
[----:B------:R-:W-:Y:S02]  /*6580*/  @!P2 FMUL.FTZ R15, R27, -1.4426950216293334961 ;  /* 0xbfb8aa3b1b0fa820 */ /* 0x000fe40000410000 */
[----:B------:R-:W2:Y:S08]  /*6590*/  @!P3 MUFU.EX2 R0, R0 ;  /* 0x000000000000b308 */ /* 0x000eb00000000800 */
[----:B------:R-:W3:Y:S01]  /*65a0*/  @!P4 MUFU.EX2 R13, R13 ;  /* 0x0000000d000dc308 */ /* 0x000ee20000000800 */
[----:B-1----:R-:W-:-:S07]  /*65b0*/  @!P0 FADD.FTZ R14, R14, 1 ;  /* 0x3f8000000e0e8421 */ /* 0x002fce0000010000 */
[----:B------:R4:W1:Y:S01]  /*65c0*/  @!P0 MUFU.RCP R9, R14 ;  /* 0x0000000e00098308 */ /* 0x0008620000001000 */
[----:B--2---:R-:W-:Y:S02]  /*65d0*/  @!P3 FADD.FTZ R12, R0, 1 ;  /* 0x3f800000000cb421 */ /* 0x004fe40000010000 */
[----:B---3--:R-:W-:-:S05]  /*65e0*/  @!P4 FADD.FTZ R0, R13, 1 ;  /* 0x3f8000000d00c421 */ /* 0x008fca0000010000 */
[----:B------:R2:W3:Y:S01]  /*65f0*/  @!P3 MUFU.RCP R17, R12 ;  /* 0x0000000c0011b308 */ /* 0x0004e20000001000 */
[----:B----4-:R-:W-:Y:S02]  /*6600*/  FADD.FTZ R14, R5, R154 ;  /* 0x0000009a050e7221 */ /* 0x010fe40000010000 */
[----:B------:R-:W-:Y:S02]  /*6610*/  @!P1 FMUL.FTZ R5, R10, -1.4426950216293334961 ;  /* 0xbfb8aa3b0a059820 */ /* 0x000fe40000410000 */
[----:B-1----:R-:W-:-:S03]  /*6620*/  @!P0 FMUL.FTZ R46, R46, R9 ;  /* 0x000000092e2e8220 */ /* 0x002fc60000410000 */
[----:B------:R-:W1:Y:S01]  /*6630*/  @!P4 MUFU.RCP R0, R0 ;  /* 0x000000000000c308 */ /* 0x000e620000001000 */
[----:B--2---:R-:W-:Y:S01]  /*6640*/  @!P5 FMUL.FTZ R12, R16, -1.4426950216293334961 ;  /* 0xbfb8aa3b100cd820 */ /* 0x004fe20000410000 */
[----:B------:R-:W-:Y:S01]  /*6650*/  FSETP.GTU.FTZ.AND P0, PT, R14, 20, PT ;  /* 0x41a000000e00780b */ /* 0x000fe20003f1c000 */
[----:B------:R-:W-:-:S05]  /*6660*/  FADD.FTZ R16, R4, R154 ;  /* 0x0000009a04107221 */ /* 0x000fca0000010000 */
[----:B------:R2:W4:Y:S01]  /*6670*/  @!P6 MUFU.EX2 R13, R8 ;  /* 0x00000008000de308 */ /* 0x0005220000000800 */
[----:B---3--:R-:W-:Y:S01]  /*6680*/  @!P3 FMUL.FTZ R44, R44, R17 ;  /* 0x000000112c2cb220 */ /* 0x008fe20000410000 */
[----:B------:R-:W-:Y:S01]  /*6690*/  FSETP.GTU.FTZ.AND P3, PT, R18, 20, PT ;  /* 0x41a000001200780b */ /* 0x000fe20003f7c000 */
[----:B-1----:R-:W-:Y:S01]  /*66a0*/  @!P4 FMUL.FTZ R45, R45, R0 ;  /* 0x000000002d2dc220 */ /* 0x002fe20000410000 */
[----:B--2---:R-:W1:Y:S01]  /*66b0*/  LDS.128 R8, [R134+0x30] ;  /* 0x0000300086087984 */ /* 0x004e620000000c00 */
[----:B------:R-:W-:-:S03]  /*66c0*/  FSETP.GTU.FTZ.AND P4, PT, R16, 20, PT ;  /* 0x41a000001000780b */ /* 0x000fc60003f9c000 */
[----:B------:R-:W2:Y:S01]  /*66d0*/  @!P2 MUFU.EX2 R15, R15 ;  /* 0x0000000f000fa308 */ /* 0x000ea20000000800 */
[----:B------:R-:W-:Y:S06]  /*66e0*/  BAR.SYNC.DEFER_BLOCKING 0x0 ;  /* 0x0000000000007b1d */ /* 0x000fec0000010000 */
[----:B------:R-:W-:Y:S02]  /*66f0*/  @!P3 FMUL.FTZ R18, R18, -1.4426950216293334961 ;  /* 0xbfb8aa3b1212b820 */ /* 0x000fe40000410000 */
[----:B----4-:R-:W-:Y:S01]  /*6700*/  @!P6 FADD.FTZ R13, R13, 1 ;  /* 0x3f8000000d0de421 */ /* 0x010fe20000010000 */
[----:B------:R3:W4:Y:S01]  /*6710*/  @!P5 MUFU.EX2 R4, R12 ;  /* 0x0000000c0004d308 */ /* 0x0007220000000800 */
[----:B------:R-:W-:-:S07]  /*6720*/  @!P4 FMUL.FTZ R0, R16, -1.4426950216293334961 ;  /* 0xbfb8aa3b1000c820 */ /* 0x000fce0000410000 */
[----:B------:R5:W0:Y:S01]  /*6730*/  @!P1 MUFU.EX2 R17, R5 ;  /* 0x0000000500119308 */ /* 0x000a220000000800 */
[----:B---3--:R-:W-:Y:S02]  /*6740*/  @!P0 FMUL.FTZ R12, R14, -1.4426950216293334961 ;  /* 0xbfb8aa3b0e0c8820 */ /* 0x008fe40000410000 */
[----:B--2---:R-:W-:-:S05]  /*6750*/  @!P2 FADD.FTZ R15, R15, 1 ;  /* 0x3f8000000f0fa421 */ /* 0x004fca0000010000 */
[----:B------:R-:W2:Y:S01]  /*6760*/  @!P4 MUFU.EX2 R0, R0 ;  /* 0x000000000000c308 */ /* 0x000ea20000000800 */
[----:B----4-:R-:W-:Y:S01]  /*6770*/  @!P5 FADD.FTZ R16, R4, 1 ;  /* 0x3f8000000410d421 */ /* 0x010fe20000010000 */
[----:B------:R-:W-:Y:S01]  /*6780*/  SHF.L.U32 R4, R33, 0x9, RZ ;  /* 0x0000000921047819 */ /* 0x000fe200000006ff */
[----:B------:R-:W-:Y:S03]  /*6790*/  STS.128 [R134], R64 ;  /* 0x0000004086007388 */ /* 0x000fe60000000c00 */
[----:B-----5:R-:W-:Y:S01]  /*67a0*/  SHF.R.S32.HI R5, RZ, 0x1f, R4 ;  /* 0x0000001fff057819 */ /* 0x020fe20000011404 */
[----:B------:R-:W-:Y:S01]  /*67b0*/  STS.128 [R134+0x10], R52 ;  /* 0x0000103486007388 */ /* 0x000fe20000000c00 */
[----:B------:R-:W3:Y:S01]  /*67c0*/  @!P6 MUFU.RCP R19, R13 ;  /* 0x0000000d0013e308 */ /* 0x000ee20000001000 */
[----:B0-----:R-:W-:Y:S02]  /*67d0*/  @!P1 FADD.FTZ R17, R17, 1 ;  /* 0x3f80000011119421 */ /* 0x001fe40000010000 */
[----:B------:R-:W-:Y:S01]  /*67e0*/  STS.128 [R134+0x20], R56 ;  /* 0x0000203886007388 */ /* 0x000fe20000000c00 */
[----:B-1----:R-:W-:-:S03]  /*67f0*/  FADD.FTZ R9, R9, R154 ;  /* 0x0000009a09097221 */ /* 0x002fc60000010000 */
[----:B------:R-:W-:Y:S01]  /*6800*/  STS.128 [R134+0x30], R60 ;  /* 0x0000303c86007388 */ /* 0x000fe20000000c00 */
[----:B------:R0:W1:Y:S01]  /*6810*/  @!P0 MUFU.EX2 R14, R12 ;  /* 0x0000000c000e8308 */ /* 0x0000620000000800 */
[----:B--2---:R-:W-:Y:S02]  /*6820*/  @!P4 FADD.FTZ R0, R0, 1 ;  /* 0x3f8000000000c421 */ /* 0x004fe40000010000 */
[----:B------:R-:W-:-:S05]  /*6830*/  FADD.FTZ R8, R8, R154 ;  /* 0x0000009a08087221 */ /* 0x000fca0000010000 */
[----:B------:R-:W2:Y:S01]  /*6840*/  @!P2 MUFU.RCP R20, R15 ;  /* 0x0000000f0014a308 */ /* 0x000ea20000001000 */
[----:B---3--:R-:W-:Y:S01]  /*6850*/  @!P6 FMUL.FTZ R40, R40, R19 ;  /* 0x000000132828e220 */ /* 0x008fe20000410000 */
[----:B------:R-:W-:Y:S01]  /*6860*/  FSETP.GTU.FTZ.AND P6, PT, R9, 20, PT ;  /* 0x41a000000900780b */ /* 0x000fe20003fdc000 */
[----:B0-----:R-:W-:-:S04]  /*6870*/  IMAD.WIDE.U32 R12, R152, c[0x0][0x2d8], R4 ;  /* 0x0000b600980c7a25 */ /* 0x001fc800078e0004 */
[--C-:B------:R-:W-:Y:S01]  /*6880*/  FADD.FTZ R19, R10, R154.reuse ;  /* 0x0000009a0a137221 */ /* 0x100fe20000010000 */
[----:B------:R-:W0:Y:S01]  /*6890*/  @!P5 MUFU.RCP R16, R16 ;  /* 0x000000100010d308 */ /* 0x000e220000001000 */
[----:B-1----:R-:W-:Y:S01]  /*68a0*/  @!P0 FADD.FTZ R14, R14, 1 ;  /* 0x3f8000000e0e8421 */ /* 0x002fe20000010000 */
[----:B------:R-:W-:Y:S01]  /*68b0*/  IADD3 R13, R13, R21, RZ ;  /* 0x000000150d0d7210 */ /* 0x000fe20007ffe0ff */
[----:B------:R-:W-:Y:S02]  /*68c0*/  FADD.FTZ R10, R6, R154 ;  /* 0x0000009a060a7221 */ /* 0x000fe40000010000 */
[----:B------:R-:W-:-:S03]  /*68d0*/  IMAD.WIDE.U32 R4, R152, c[0x0][0x2f8], R4 ;  /* 0x0000be0098047a25 */ /* 0x000fc600078e0004 */
[----:B------:R-:W1:Y:S01]  /*68e0*/  @!P1 MUFU.RCP R17, R17 ;  /* 0x0000001100119308 */ /* 0x000e620000001000 */
[----:B--2---:R-:W-:Y:S01]  /*68f0*/  @!P2 FMUL.FTZ R47, R47, R20 ;  /* 0x000000142f2fa220 */ /* 0x004fe20000410000 */
[----:B------:R-:W-:Y:S01]  /*6900*/  FSETP.GTU.FTZ.AND P2, PT, R8, 20, PT ;  /* 0x41a000000800780b */ /* 0x000fe20003f5c000 */
[--C-:B------:R-:W-:Y:S02]  /*6910*/  FADD.FTZ R20, R11, R154.reuse ;  /* 0x0000009a0b147221 */ /* 0x100fe40000010000 */
[----:B------:R-:W-:Y:S02]  /*6920*/  FADD.FTZ R11, R7, R154 ;  /* 0x0000009a070b7221 */ /* 0x000fe40000010000 */
[----:B------:R-:W-:Y:S01]  /*6930*/  IMAD R7, R157, c[0x0][0x2e0], RZ ;  /* 0x0000b8009d077a24 */ /* 0x000fe200078e02ff */
[----:B------:R2:W3:Y:S01]  /*6940*/  @!P4 MUFU.RCP R15, R0 ;  /* 0x00000000000fc308 */ /* 0x0004e20000001000 */
[----:B0-----:R-:W-:Y:S01]  /*6950*/  @!P5 FMUL.FTZ R41, R41, R16 ;  /* 0x000000102929d220 */ /* 0x001fe20000410000 */
[----:B------:R-:W-:-:S05]  /*6960*/  FSETP.GTU.FTZ.AND P5, PT, R19, 20, PT ;  /* 0x41a000001300780b */ /* 0x000fca0003fbc000 */
[----:B------:R-:W-:Y:S01]  /*6970*/  @!P2 FMUL.FTZ R8, R8, -1.4426950216293334961 ;  /* 0xbfb8aa3b0808a820 */ /* 0x000fe20000410000 */
[----:B------:R-:W0:Y:S01]  /*6980*/  @!P0 MUFU.RCP R14, R14 ;  /* 0x0000000e000e8308 */ /* 0x000e220000001000 */
[----:B--2---:R-:W-:Y:S02]  /*6990*/  @!P6 FMUL.FTZ R0, R9, -1.4426950216293334961 ;  /* 0xbfb8aa3b0900e820 */ /* 0x004fe40000410000 */
[C---:B------:R-:W-:Y:S02]  /*69a0*/  IMAD R9, R158.reuse, c[0x0][0x2e4], R7 ;  /* 0x0000b9009e097a24 */ /* 0x040fe400078e0207 */
[----:B------:R-:W-:-:S03]  /*69b0*/  IMAD.WIDE.U32 R6, R158, c[0x0][0x2e0], R12 ;  /* 0x0000b8009e067a25 */ /* 0x000fc600078e000c */
[----:B------:R-:W-:Y:S01]  /*69c0*/  @!P3 MUFU.EX2 R18, R18 ;  /* 0x000000120012b308 */ /* 0x000fe20000000800 */
[----:B-1----:R-:W-:Y:S01]  /*69d0*/  @!P1 FMUL.FTZ R42, R42, R17 ;  /* 0x000000112a2a9220 */ /* 0x002fe20000410000 */
[----:B------:R-:W-:Y:S01]  /*69e0*/  FSETP.GTU.FTZ.AND P1, PT, R20, 20, PT ;  /* 0x41a000001400780b */ /* 0x000fe20003f3c000 */
[----:B---3--:R-:W-:Y:S01]  /*69f0*/  @!P4 FMUL.FTZ R48, R48, R15 ;  /* 0x0000000f3030c220 */ /* 0x008fe20000410000 */
[----:B------:R-:W-:Y:S02]  /*6a00*/  IADD3 R7, R7, R9, RZ ;  /* 0x0000000907077210 */ /* 0x000fe40007ffe0ff */
[----:B------:R-:W-:Y:S01]  /*6a10*/  LEA R24, P4, R6, c[0x0][0x330], 0x2 ;  /* 0x0000cc0006187a11 */ /* 0x000fe200078810ff */
[----:B0-----:R-:W-:Y:S01]  /*6a20*/  @!P0 FMUL.FTZ R49, R49, R14 ;  /* 0x0000000e31318220 */ /* 0x001fe20000410000 */
[----:B------:R-:W-:Y:S01]  /*6a30*/  FSETP.GTU.FTZ.AND P0, PT, R10, 20, PT ;  /* 0x41a000000a00780b */ /* 0x000fe20003f1c000 */
[----:B------:R0:W1:Y:S01]  /*6a40*/  @!P2 MUFU.EX2 R26, R8 ;  /* 0x00000008001aa308 */ /* 0x0000620000000800 */
[----:B------:R-:W-:Y:S01]  /*6a50*/  LEA.HI.X R25, R6, c[0x0][0x334], R7, 0x2, P4 ;  /* 0x0000cd0006197a11 */ /* 0x000fe200020f1407 */
[----:B------:R-:W-:-:S06]  /*6a60*/  NOP ;  /* 0x0000000000007918 */ /* 0x000fcc0000000000 */
[----:B------:R-:W-:Y:S01]  /*6a70*/  FSETP.GTU.FTZ.AND P4, PT, R11, 20, PT ;  /* 0x41a000000b00780b */ /* 0x000fe20003f9c000 */
[----:B0-----:R-:W-:Y:S01]  /*6a80*/  @!P5 FMUL.FTZ R8, R19, -1.4426950216293334961 ;  /* 0xbfb8aa3b1308d820 */ /* 0x001fe20000410000 */
[----:B------:R0:W2:Y:S01]  /*6a90*/  @!P6 MUFU.EX2 R28, R0 ;  /* 0x00000000001ce308 */ /* 0x0000a20000000800 */
[----:B------:R-:W-:Y:S01]  /*6aa0*/  @!P1 FMUL.FTZ R7, R20, -1.4426950216293334961 ;  /* 0xbfb8aa3b14079820 */ /* 0x000fe20000410000 */
[----:B------:R-:W3:Y:S04]  /*6ab0*/  LDS.128 R12, [R149.X16+0x200] ;  /* 0x00020000950c7984 */ /* 0x000ee8000000cc00 */
[----:B------:R-:W-:Y:S01]  /*6ac0*/  LDS.128 R20, [R149.X16+0x600] ;  /* 0x0006000095147984 */ /* 0x000fe2000000cc00 */
[----:B-1----:R-:W-:Y:S01]  /*6ad0*/  @!P2 FADD.FTZ R27, R26, 1 ;  /* 0x3f8000001a1ba421 */ /* 0x002fe20000010000 */
[----:B------:R1:W4:Y:S01]  /*6ae0*/  @!P1 MUFU.EX2 R30, R7 ;  /* 0x00000007001e9308 */ /* 0x0003220000000800 */
[----:B0-----:R-:W-:-:S02]  /*6af0*/  @!P0 FMUL.FTZ R0, R10, -1.4426950216293334961 ;  /* 0xbfb8aa3b0a008820 */ /* 0x001fc40000410000 */
[----:B------:R-:W-:-:S05]  /*6b00*/  @!P4 FMUL.FTZ R6, R11, -1.4426950216293334961 ;  /* 0xbfb8aa3b0b06c820 */ /* 0x000fca0000410000 */
[----:B------:R0:W5:Y:S01]  /*6b10*/  @!P5 MUFU.EX2 R29, R8 ;  /* 0x00000008001dd308 */ /* 0x0001620000000800 */
[----:B-1----:R-:W-:Y:S02]  /*6b20*/  @!P3 FADD.FTZ R7, R18, 1 ;  /* 0x3f8000001207b421 */ /* 0x002fe40000010000 */
[----:B------:R-:W1:Y:S01]  /*6b30*/  LDS.128 R16, [R149.X16+0x400] ;  /* 0x0004000095107984 */ /* 0x000e62000000cc00 */
[----:B--2---:R-:W-:-:S04]  /*6b40*/  @!P6 FADD.FTZ R28, R28, 1 ;  /* 0x3f8000001c1ce421 */ /* 0x004fc80000010000 */
[----:B------:R-:W2:Y:S01]  /*6b50*/  @!P0 MUFU.EX2 R0, R0 ;  /* 0x0000000000008308 */ /* 0x000ea20000000800 */
[----:B0-----:R-:W0:Y:S01]  /*6b60*/  LDS.128 R8, [R149.X16] ;  /* 0x0000000095087984 */ /* 0x001e22000000cc00 */
[----:B----4-:R-:W-:-:S06]  /*6b70*/  @!P1 FADD.FTZ R30, R30, 1 ;  /* 0x3f8000001e1e9421 */ /* 0x010fcc0000010000 */
[----:B------:R-:W4:Y:S01]  /*6b80*/  @!P4 MUFU.EX2 R6, R6 ;  /* 0x000000060006c308 */ /* 0x000f220000000800 */
[----:B-----5:R-:W-:Y:S02]  /*6b90*/  @!P5 FADD.FTZ R29, R29, 1 ;  /* 0x3f8000001d1dd421 */ /* 0x020fe40000010000 */
[----:B--2---:R-:W-:-:S05]  /*6ba0*/  @!P0 FADD.FTZ R0, R0, 1 ;  /* 0x3f80000000008421 */ /* 0x004fca0000010000 */
[----:B------:R2:W5:Y:S01]  /*6bb0*/  @!P3 MUFU.RCP R32, R7 ;  /* 0x000000070020b308 */ /* 0x0005620000001000 */
[----:B----4-:R-:W-:-:S07]  /*6bc0*/  @!P4 FADD.FTZ R26, R6, 1 ;  /* 0x3f800000061ac421 */ /* 0x010fce0000010000 */
[----:B------:R-:W4:Y:S01]  /*6bd0*/  @!P0 MUFU.RCP R31, R0 ;  /* 0x00000000001f8308 */ /* 0x000f220000001000 */
[----:B--2---:R-:W-:-:S04]  /*6be0*/  IMAD.WIDE R6, R135, 0x10, R24 ;  /* 0x0000001087067825 */ /* 0x004fc800078e0218 */
[----:B------:R-:W-:Y:S01]  /*6bf0*/  FADD.FTZ R24, R48, R151 ;  /* 0x0000009730187221 */ /* 0x000fe20000010000 */
[----:B---3--:R-:W-:Y:S02]  /*6c00*/  STG.E.128 [R6.64+0x200], R12 ;  /* 0x0002000c06007986 */ /* 0x008fe4000c101d04 */
[----:B------:R-:W2:Y:S01]  /*6c10*/  @!P4 MUFU.RCP R26, R26 ;  /* 0x0000001a001ac308 */ /* 0x000ea20000001000 */
[----:B------:R-:W-:Y:S01]  /*6c20*/  FADD.FTZ R25, R24, R49 ;  /* 0x0000003118197221 */ /* 0x000fe20000010000 */
[----:B-1----:R-:W-:Y:S01]  /*6c30*/  STG.E.128 [R6.64+0x400], R16 ;  /* 0x0004001006007986 */ /* 0x002fe2000c101d04 */
[----:B-----5:R-:W-:Y:S01]  /*6c40*/  @!P3 FMUL.FTZ R43, R43, R32 ;  /* 0x000000202b2bb220 */ /* 0x020fe20000410000 */
[----:B------:R-:W-:Y:S02]  /*6c50*/  IADD3 R140, P3, R140, -0x800, RZ ;  /* 0xfffff8008c8c7810 */ /* 0x000fe40007f7e0ff */
[----:B------:R-:W-:Y:S02]  /*6c60*/  STG.E.128 [R6.64+0x600], R20 ;  /* 0x0006001406007986 */ /* 0x000fe4000c101d04 */
[----:B------:R-:W1:Y:S01]  /*6c70*/  @!P2 MUFU.RCP R27, R27 ;  /* 0x0000001b001ba308 */ /* 0x000e620000001000 */
[----:B----4-:R-:W-:Y:S01]  /*6c80*/  @!P0 FMUL.FTZ R50, R50, R31 ;  /* 0x0000001f32328220 */ /* 0x010fe20000410000 */
[----:B0-----:R0:W-:Y:S01]  /*6c90*/  STG.E.128 [R6.64], R8 ;  /* 0x0000000806007986 */ /* 0x0011e2000c101d04 */
[----:B------:R-:W-:-:S02]  /*6ca0*/  IADD3.X R139, R139, -0x1, RZ, P3, !PT ;  /* 0xffffffff8b8b7810 */ /* 0x000fc40001ffe4ff */
[----:B------:R-:W-:Y:S01]  /*6cb0*/  FADD.FTZ R0, R25, R50 ;  /* 0x0000003219007221 */ /* 0x000fe20000010000 */
[----:B------:R-:W-:Y:S01]  /*6cc0*/  BAR.SYNC.DEFER_BLOCKING 0x0 ;  /* 0x0000000000007b1d */ /* 0x000fe20000010000 */
[----:B------:R-:W-:Y:S02]  /*6cd0*/  IMAD R25, R177, c[0x0][0x2f8], RZ ;  /* 0x0000be00b1197a24 */ /* 0x000fe400078e02ff */
[----:B--2---:R-:W-:Y:S01]  /*6ce0*/  @!P4 FMUL.FTZ R51, R51, R26 ;  /* 0x0000001a3333c220 */ /* 0x004fe20000410000 */
[----:B------:R-:W-:Y:S01]  /*6cf0*/  IADD3 R148, P4, R148, -0x800, RZ ;  /* 0xfffff80094947810 */ /* 0x000fe20007f9e0ff */
[----:B------:R-:W-:Y:S01]  /*6d00*/  IMAD R25, R152, c[0x0][0x2fc], R25 ;  /* 0x0000bf0098197a24 */ /* 0x000fe200078e0219 */
[----:B------:R-:W2:Y:S02]  /*6d10*/  @!P6 MUFU.RCP R28, R28 ;  /* 0x0000001c001ce308 */ /* 0x000ea40000001000 */
[----:B------:R-:W-:Y:S01]  /*6d20*/  IADD3.X R147, R147, -0x1, RZ, P4, !PT ;  /* 0xffffffff93937810 */ /* 0x000fe200027fe4ff */
[----:B-1----:R-:W-:Y:S01]  /*6d30*/  @!P2 FMUL.FTZ R36, R36, R27 ;  /* 0x0000001b2424a220 */ /* 0x002fe20000410000 */
[----:B------:R-:W-:-:S02]  /*6d40*/  IADD3 R5, R5, R25, RZ ;  /* 0x0000001905057210 */ /* 0x000fc40007ffe0ff */
[----:B------:R-:W-:Y:S02]  /*6d50*/  IADD3 R142, P2, R142, -0x800, RZ ;  /* 0xfffff8008e8e7810 */ /* 0x000fe40007f5e0ff */
[----:B------:R-:W1:Y:S01]  /*6d60*/  @!P5 MUFU.RCP R29, R29 ;  /* 0x0000001d001dd308 */ /* 0x000e620000001000 */
[----:B0-----:R-:W-:Y:S02]  /*6d70*/  FADD.FTZ R9, R0, R51 ;  /* 0x0000003300097221 */ /* 0x001fe40000010000 */
[----:B------:R-:W-:Y:S01]  /*6d80*/  IMAD.WIDE.U32 R4, R158, c[0x0][0x300], R4 ;  /* 0x0000c0009e047a25 */ /* 0x000fe200078e0004 */
[----:B------:R-:W-:-:S03]  /*6d90*/  IADD3.X R141, R141, -0x1, RZ, P2, !PT ;  /* 0xffffffff8d8d7810 */ /* 0x000fc600017fe4ff */
[----:B------:R-:W-:Y:S01]  /*6da0*/  FADD.FTZ R0, R9, R44 ;  /* 0x0000002c09007221 */ /* 0x000fe20000010000 */
[----:B------:R-:W0:Y:S01]  /*6db0*/  @!P1 MUFU.RCP R30, R30 ;  /* 0x0000001e001e9308 */ /* 0x000e220000001000 */
[----:B--2---:R-:W-:Y:S01]  /*6dc0*/  @!P6 FMUL.FTZ R37, R37, R28 ;  /* 0x0000001c2525e220 */ /* 0x004fe20000410000 */
[----:B------:R-:W-:Y:S01]  /*6dd0*/  STS.128 [R134], R48 ;  /* 0x0000003086007388 */ /* 0x000fe20000000c00 */
[----:B------:R-:W-:Y:S01]  /*6de0*/  FADD.FTZ R7, R0, R45 ;  /* 0x0000002d00077221 */ /* 0x000fe20000010000 */
[----:B------:R-:W-:Y:S02]  /*6df0*/  LEA R6, P0, R4, c[0x0][0x340], 0x2 ;  /* 0x0000d00004067a11 */ /* 0x000fe400078010ff */
[----:B------:R2:W-:Y:S01]  /*6e00*/  STS.128 [R134+0x10], R44 ;  /* 0x0000102c86007388 */ /* 0x0005e20000000c00 */
[----:B-1----:R-:W-:Y:S01]  /*6e10*/  @!P5 FMUL.FTZ R38, R38, R29 ;  /* 0x0000001d2626d220 */ /* 0x002fe20000410000 */
[----:B------:R-:W-:Y:S02]  /*6e20*/  IADD3 R144, P5, R144, -0x800, RZ ;  /* 0xfffff80090907810 */ /* 0x000fe40007fbe0ff */
[----:B------:R1:W-:Y:S02]  /*6e30*/  STS.128 [R134+0x20], R40 ;  /* 0x0000202886007388 */ /* 0x0003e40000000c00 */
[----:B------:R-:W-:Y:S01]  /*6e40*/  IADD3.X R143, R143, -0x1, RZ, P5, !PT ;  /* 0xffffffff8f8f7810 */ /* 0x000fe20002ffe4ff */
[----:B0-----:R-:W-:Y:S01]  /*6e50*/  @!P1 FMUL.FTZ R39, R39, R30 ;  /* 0x0000001e27279220 */ /* 0x001fe20000410000 */
[----:B------:R-:W-:-:S04]  /*6e60*/  IADD3 R146, P1, R146, -0x800, RZ ;  /* 0xfffff80092927810 */ /* 0x000fc80007f3e0ff */
[----:B------:R0:W-:Y:S01]  /*6e70*/  STS.128 [R134+0x30], R36 ;  /* 0x0000302486007388 */ /* 0x0001e20000000c00 */
[----:B------:R-:W-:-:S06]  /*6e80*/  NOP ;  /* 0x0000000000007918 */ /* 0x000fcc0000000000 */
[----:B------:R-:W3:Y:S01]  /*6e90*/  LDS.128 R8, [R149.X16] ;  /* 0x0000000095087984 */ /* 0x000ee2000000cc00 */
[----:B--2---:R-:W-:Y:S01]  /*6ea0*/  FADD.FTZ R46, R7, R46 ;  /* 0x0000002e072e7221 */ /* 0x004fe20000010000 */
[----:B------:R-:W-:Y:S01]  /*6eb0*/  IADD3.X R145, R145, -0x1, RZ, P1, !PT ;  /* 0xffffffff91917810 */ /* 0x000fe20000ffe4ff */
[----:B------:R-:W-:Y:S01]  /*6ec0*/  IMAD R7, R157, c[0x0][0x300], RZ ;  /* 0x0000c0009d077a24 */ /* 0x000fe200078e02ff */
[----:B------:R-:W2:Y:S01]  /*6ed0*/  LDS.128 R12, [R149.X16+0x200] ;  /* 0x00020000950c7984 */ /* 0x000ea2000000cc00 */
[----:B------:R-:W-:Y:S02]  /*6ee0*/  FADD.FTZ R47, R46, R47 ;  /* 0x0000002f2e2f7221 */ /* 0x000fe40000010000 */
[----:B------:R-:W-:Y:S01]  /*6ef0*/  IMAD R7, R158, c[0x0][0x304], R7 ;  /* 0x0000c1009e077a24 */ /* 0x000fe200078e0207 */
[----:B------:R-:W4:Y:S01]  /*6f00*/  LDS.128 R16, [R149.X16+0x400] ;  /* 0x0004000095107984 */ /* 0x000f22000000cc00 */
[----:B-1----:R-:W-:-:S03]  /*6f10*/  FADD.FTZ R40, R47, R40 ;  /* 0x000000282f287221 */ /* 0x002fc60000010000 */
[----:B------:R-:W1:Y:S01]  /*6f20*/  LDS.128 R20, [R149.X16+0x600] ;  /* 0x0006000095147984 */ /* 0x000e62000000cc00 */
[----:B------:R-:W-:Y:S01]  /*6f30*/  IADD3 R5, R5, R7, RZ ;  /* 0x0000000705057210 */ /* 0x000fe20007ffe0ff */
[----:B------:R-:W-:-:S03]  /*6f40*/  FADD.FTZ R41, R40, R41 ;  /* 0x0000002928297221 */ /* 0x000fc60000010000 */
[----:B------:R-:W-:Y:S01]  /*6f50*/  LEA.HI.X R7, R4, c[0x0][0x344], R5, 0x2, P0 ;  /* 0x0000d10004077a11 */ /* 0x000fe200000f1405 */
[----:B------:R-:W-:Y:S01]  /*6f60*/  FADD.FTZ R42, R41, R42 ;  /* 0x0000002a292a7221 */ /* 0x000fe20000010000 */
[----:B------:R-:W-:Y:S02]  /*6f70*/  ISETP.GT.AND P0, PT, R138, 0x1, PT ;  /* 0x000000018a00780c */ /* 0x000fe40003f04270 */
[----:B------:R-:W-:Y:S01]  /*6f80*/  MOV R138, R33 ;  /* 0x00000021008a7202 */ /* 0x000fe20000000f00 */
[----:B------:R-:W-:-:S04]  /*6f90*/  IMAD.WIDE R4, R135, 0x10, R6 ;  /* 0x0000001087047825 */ /* 0x000fc800078e0206 */
[----:B------:R-:W-:-:S04]  /*6fa0*/  FADD.FTZ R43, R42, R43 ;  /* 0x0000002b2a2b7221 */ /* 0x000fc80000010000 */
[----:B0-----:R-:W-:-:S04]  /*6fb0*/  FADD.FTZ R36, R43, R36 ;  /* 0x000000242b247221 */ /* 0x001fc80000010000 */
[----:B------:R-:W-:-:S04]  /*6fc0*/  FADD.FTZ R37, R36, R37 ;  /* 0x0000002524257221 */ /* 0x000fc80000010000 */
[----:B------:R-:W-:Y:S01]  /*6fd0*/  FADD.FTZ R38, R37, R38 ;  /* 0x0000002625267221 */ /* 0x000fe20000010000 */
[----:B---3--:R0:W-:Y:S03]  /*6fe0*/  STG.E.128 [R4.64], R8 ;  /* 0x0000000804007986 */ /* 0x0081e6000c101d04 */
[----:B------:R-:W-:Y:S01]  /*6ff0*/  FADD.FTZ R151, R38, R39 ;  /* 0x0000002726977221 */ /* 0x000fe20000010000 */
[----:B--2---:R0:W-:Y:S04]  /*7000*/  STG.E.128 [R4.64+0x200], R12 ;  /* 0x0002000c04007986 */ /* 0x0041e8000c101d04 */
[----:B----4-:R0:W-:Y:S04]  /*7010*/  STG.E.128 [R4.64+0x400], R16 ;  /* 0x0004001004007986 */ /* 0x0101e8000c101d04 */
[----:B-1----:R0:W-:Y:S01]  /*7020*/  STG.E.128 [R4.64+0x600], R20 ;  /* 0x0006001404007986 */ /* 0x0021e2000c101d04 */
[----:B------:R-:W-:Y:S01]  /*7030*/  @!P0 CALL.REL.NOINC `(.L_x_6507) ;  /* 0x0000001000008944 */ /* 0x000fe20003c00000 */
[----:B------:R-:W-:Y:S05]  /*7040*/  BRA `(.L_x_6578) ;  /* 0xffff97f000007947 */ /* 0x000fea000383ffff */
.L_x_6507:
        /* <DEDUP_REMOVED lines=15> */
[----:B0-----:R-:W0:Y:S02]  /*7140*/  SHFL.DOWN P1, R5, R2, 0x8, 0x1f ;  /* 0x09001f0002057f89 */ /* 0x001e240000020000 */
        /* <DEDUP_REMOVED lines=8> */
.L_x_6580:
[----:B0-----:R-:W-:Y:S05]  /*71d0*/  BSYNC B0 ;  /* 0x0000000000007941 */ /* 0x001fea0003800000 */
.L_x_6579:
        /* <DEDUP_REMOVED lines=23> */
.L_x_6582:
[----:B0-----:R-:W0:Y:S02]  /*7350*/  S2R R9, SR_TID.X ;  /* 0x0000000000097919 */ /* 0x001e240000002100 */
.L_x_6583:
[----:B0-----:R-:W-:Y:S05]  /*7360*/  BSYNC B0 ;  /* 0x0000000000007941 */ /* 0x001fea0003800000 */
.L_x_6581:
[----:B------:R-:W-:-:S13]  /*7370*/  ISETP.GE.AND P0, PT, R9, c[0x0][0x16c], PT ;  /* 0x00005b0009007a0c */ /* 0x000fda0003f06270 */
[----:B------:R-:W-:Y:S05]  /*7380*/  @P0 EXIT ;  /* 0x000000000000094d */ /* 0x000fea0003800000 */
[----:B------:R-:W-:Y:S02]  /*7390*/  IMAD R157, R157, c[0x0][0x288], RZ ;  /* 0x0000a2009d9d7a24 */ /* 0x000fe400078e02ff */
[----:B------:R-:W-:-:S04]  /*73a0*/  IMAD.WIDE.U32 R2, R158, c[0x0][0x288], RZ ;  /* 0x0000a2009e027a25 */ /* 0x000fc800078e00ff */
[----:B------:R-:W-:-:S05]  /*73b0*/  IMAD R13, R158, c[0x0][0x28c], R157 ;  /* 0x0000a3009e0d7a24 */ /* 0x000fca00078e029d */
[----:B------:R-:W-:Y:S02]  /*73c0*/  IADD3 R13, R3, R13, RZ ;  /* 0x0000000d030d7210 */ /* 0x000fe40007ffe0ff */
.L_x_6584:
        /* <DEDUP_REMOVED lines=16> */
.L_x_6585:
        /* <DEDUP_REMOVED lines=11> */
.L_x_9102:


//--------------------- .text._Z25selective_scan_bwd_kernelI32Selective_Scan_bwd_kernel_traitsILi32ELi16ELb1ELb1ELb1ELb1ELb1EffEEv12SSMParamsBwd --------------------------
	.section	.text._Z25selective_scan_bwd_kernelI32Selective_Scan_bwd_kernel_traitsILi32ELi16ELb1ELb1ELb1ELb1ELb1EffEEv12SSMParamsBwd,"ax",@progbits
	.sectioninfo	@"SHI_REGISTERS=254"
	.align	128
        .global         _Z25selective_scan_bwd_kernelI32Selective_Scan_bwd_kernel_traitsILi32ELi16ELb1ELb1ELb1ELb1ELb1EffEEv12SSMParamsBwd
        .type           _Z25selective_scan_bwd_kernelI32Selective_Scan_bwd_kernel_traitsILi32ELi16ELb1ELb1ELb1ELb1ELb1EffEEv12SSMParamsBwd,@function
        .size           _Z25selective_scan_bwd_kernelI32Selective_Scan_bwd_kernel_traitsILi32ELi16ELb1ELb1ELb1ELb1ELb1EffEEv12SSMParamsBwd,(.L_x_9103 - _Z25selective_scan_bwd_kernelI32Selective_Scan_bwd_kernel_traitsILi32ELi16ELb1ELb1ELb1ELb1ELb1EffEEv12SSMParamsBwd)
        .other          _Z25selective_scan_bwd_kernelI32Selective_Scan_bwd_kernel_traitsILi32ELi16ELb1ELb1ELb1ELb1ELb1EffEEv12SSMParamsBwd,@"STO_CUDA_ENTRY STV_DEFAULT"
_Z25selective_scan_bwd_kernelI32Selective_Scan_bwd_kernel_traitsILi32ELi16ELb1ELb1ELb1ELb1ELb1EffEEv12SSMParamsBwd:
.text._Z25selective_scan_bwd_kernelI32Selective_Scan_bwd_kernel_traitsILi32ELi16ELb1ELb1ELb1ELb1ELb1EffEEv12SSMParamsBwd:
        /* <DEDUP_REMOVED lines=133> */
[----:B------:R-:W-:Y:S02]  /*0850*/  MOV R9, RZ ;  /* 0x000000ff00097202 */ /* 0x000fe40000000f00 */
[----:B0-----:R-:W-:-:S04]  /*0860*/  SHF.L.U32 R25, R12, 0x2, RZ ;  /* 0x000000020c197819 */ /* 0x001fc800000006ff */
[----:B-1----:R-:W-:-:S03]  /*0870*/  LOP3.LUT R25, R25, 0xffffff80, RZ, 0xc0, !PT ;  /* 0xffffff8019197812 */ /* 0x002fc600078ec0ff */
.L_x_6658:
        /* <DEDUP_REMOVED lines=9> */
[----:B--2---:R0:W-:Y:S04]  /*0910*/  STS.128 [R11.X16], R32 ;  /* 0x000000200b007388 */ /* 0x0041e8000000cc00 */
[----:B---3--:R-:W-:Y:S04]  /*0920*/  STS.128 [R11.X16+0x200], R36 ;  /* 0x000200240b007388 */ /* 0x008fe8000000cc00 */
        /* <DEDUP_REMOVED lines=13> */
[----:B---3--:R0:W-:Y:S04]  /*0a00*/  STS.128 [R11.X16], R32 ;  /* 0x000000200b007388 */ /* 0x0081e8000000cc00 */
[----:B----4-:R-:W-:Y:S04]  /*0a10*/  STS.128 [R11.X16+0x200], R64 ;  /* 0x000200400b007388 */ /* 0x010fe8000000cc00 */
[----:B--2---:R-:W-:Y:S04]  /*0a20*/  STS.128 [R11.X16+0x400], R68 ;  /* 0x000400440b007388 */ /* 0x004fe8000000cc00 */
[----:B------:R-:W-:Y:S01]  /*0a30*/  STS.128 [R11.X16+0x600], R72 ;  /* 0x000600480b007388 */ /* 0x000fe2000000cc00 */
        /* <DEDUP_REMOVED lines=8> */
[----:B------:R0:W2:Y:S04]  /*0ac0*/  LDG.E.128 R96, [R28.64+0x400] ;  /* 0x000400041c607981 */ /* 0x0000a8000c1e1d00 */
[----:B------:R0:W2:Y:S01]  /*0ad0*/  LDG.E.128 R100, [R28.64+0x600] ;  /* 0x000600041c647981 */ /* 0x0000a2000c1e1d00 */
[----:B------:R-:W-:Y:S01]  /*0ae0*/  IADD3 R27, -R23, c[0x0][0x174], RZ ;  /* 0x00005d00171b7a10 */ /* 0x000fe20007ffe1ff */
[----:B------:R-:W-:Y:S01]  /*0af0*/  IMAD R30, R6, c[0x0][0x1f0], RZ ;  /* 0x00007c00061e7a24 */ /* 0x000fe200078e02ff */
[----:B------:R-:W-:Y:S02]  /*0b00*/  BSSY B0, `(.L_x_6587) ;  /* 0x0000044000007945 */ /* 0x000fe40003800000 */
[----:B------:R-:W-:Y:S01]  /*0b10*/  LEA R46, R27, 0xfffffe00, 0x9 ;  /* 0xfffffe001b2e7811 */ /* 0x000fe200078e48ff */
[----:B------:R-:W-:-:S03]  /*0b20*/  IMAD R41, R5, c[0x0][0x1f4], R30 ;  /* 0x00007d0005297a24 */ /* 0x000fc600078e021e */
[----:B------:R-:W-:Y:S01]  /*0b30*/  SHF.R.S32.HI R47, RZ, 0x1f, R46 ;  /* 0x0000001fff2f7819 */ /* 0x000fe2000001142e */
[----:B0-----:R-:W-:-:S04]  /*0b40*/  IMAD R29, R3, c[0x0][0x1f8], RZ ;  /* 0x00007e00031d7a24 */ /* 0x001fc800078e02ff */
[----:B------:R-:W-:-:S05]  /*0b50*/  IMAD.WIDE.U32 R30, R5, c[0x0][0x1f0], R46 ;  /* 0x00007c00051e7a25 */ /* 0x000fca00078e002e */
[----:B------:R-:W-:Y:S01]  /*0b60*/  IADD3 R31, R31, R41, RZ ;  /* 0x000000291f1f7210 */ /* 0x000fe20007ffe0ff */
[----:B---3--:R0:W-:Y:S04]  /*0b70*/  STS.128 [R11.X16], R32 ;  /* 0x000000200b007388 */ /* 0x0081e8000000cc00 */
[----:B----4-:R3:W-:Y:S04]  /*0b80*/  STS.128 [R11.X16+0x200], R88 ;  /* 0x000200580b007388 */ /* 0x0107e8000000cc00 */
[----:B--2---:R2:W-:Y:S04]  /*0b90*/  STS.128 [R11.X16+0x400], R96 ;  /* 0x000400600b007388 */ /* 0x0045e8000000cc00 */
[----:B------:R2:W-:Y:S01]  /*0ba0*/  STS.128 [R11.X16+0x600], R100 ;  /* 0x000600640b007388 */ /* 0x0005e2000000cc00 */
[----:B------:R-:W-:-:S06]  /*0bb0*/  NOP ;  /* 0x0000000000007918 */ /* 0x000fcc0000000000 */
[----:B------:R2:W4:Y:S01]  /*0bc0*/  LDS.128 R64, [R26+0x10] ;  /* 0x000010001a407984 */ /* 0x0005220000000c00 */
[C---:B0-----:R-:W-:Y:S02]  /*0bd0*/  IMAD R33, R0.reuse, c[0x0][0x1fc], R29 ;  /* 0x00007f0000217a24 */ /* 0x041fe400078e021d */
[----:B------:R-:W-:Y:S01]  /*0be0*/  IMAD.WIDE.U32 R28, R0, c[0x0][0x1f8], R30 ;  /* 0x00007e00001c7a25 */ /* 0x000fe200078e001e */
[----:B------:R2:W0:Y:S03]  /*0bf0*/  LDS.128 R68, [R26+0x20] ;  /* 0x000020001a447984 */ /* 0x0004260000000c00 */
[--C-:B-1---5:R-:W-:Y:S01]  /*0c00*/  FADD.FTZ R30, R94, R4.reuse ;  /* 0x000000045e1e7221 */ /* 0x122fe20000010000 */
[----:B------:R2:W1:Y:S01]  /*0c10*/  LDS.128 R72, [R26+0x30] ;  /* 0x000030001a487984 */ /* 0x0004620000000c00 */
[----:B------:R-:W-:Y:S01]  /*0c20*/  IADD3 R29, R29, R33, RZ ;  /* 0x000000211d1d7210 */ /* 0x000fe20007ffe0ff */
[--C-:B------:R-:W-:Y:S01]  /*0c30*/  FADD.FTZ R33, R84, R4.reuse ;  /* 0x0000000454217221 */ /* 0x100fe20000010000 */
[----:B---3--:R-:W-:Y:S01]  /*0c40*/  LEA R88, P0, R28, c[0x0][0x268], 0x2 ;  /* 0x00009a001c587a11 */ /* 0x008fe200078010ff */
[----:B------:R2:W3:Y:S01]  /*0c50*/  LDS.128 R76, [R26] ;  /* 0x000000001a4c7984 */ /* 0x0004e20000000c00 */
[--C-:B------:R-:W-:Y:S01]  /*0c60*/  FADD.FTZ R31, R95, R4.reuse ;  /* 0x000000045f1f7221 */ /* 0x100fe20000010000 */
[----:B------:R-:W-:Y:S01]  /*0c70*/  FSETP.GTU.FTZ.AND P1, PT, R30, 20, PT ;  /* 0x41a000001e00780b */ /* 0x000fe20003f3c000 */
[--C-:B------:R-:W-:Y:S01]  /*0c80*/  FADD.FTZ R32, R36, R4.reuse ;  /* 0x0000000424207221 */ /* 0x100fe20000010000 */
[----:B------:R-:W-:Y:S01]  /*0c90*/  FSETP.GTU.FTZ.AND P4, PT, R33, 20, PT ;  /* 0x41a000002100780b */ /* 0x000fe20003f9c000 */
[--C-:B------:R-:W-:Y:S01]  /*0ca0*/  FADD.FTZ R34, R85, R4.reuse ;  /* 0x0000000455227221 */ /* 0x100fe20000010000 */
[----:B------:R-:W-:Y:S01]  /*0cb0*/  LEA.HI.X R89, R28, c[0x0][0x26c], R29, 0x2, P0 ;  /* 0x00009b001c597a11 */ /* 0x000fe200000f141d */
        /* <DEDUP_REMOVED lines=8> */
[----:B------:R-:W-:Y:S07]  /*0d40*/  @P4 BRA `(.L_x_6588) ;  /* 0x000001f000004947 */ /* 0x000fee0003800000 */
[----:B--2---:R-:W-:Y:S01]  /*0d50*/  FMUL.FTZ R33, R33, 1.4426950216293334961 ;  /* 0x3fb8aa3b21217820 */ /* 0x004fe20000410000 */
        /* <DEDUP_REMOVED lines=30> */
.L_x_6588:
[----:B--2---:R-:W-:Y:S05]  /*0f40*/  BSYNC B0 ;  /* 0x0000000000007941 */ /* 0x004fea0003800000 */
.L_x_6587:
[----:B------:R-:W-:Y:S01]  /*0f50*/  BSSY B0, `(.L_x_6589) ;  /* 0x0000023000007945 */ /* 0x000fe20003800000 */
[----:B------:R-:W-:Y:S01]  /*0f60*/  FSETP.GTU.FTZ.AND P4, PT, R35, 20, PT ;  /* 0x41a000002300780b */ /* 0x000fe20003f9c000 */
[----:B------:R-:W-:Y:S01]  /*0f70*/  FADD.FTZ R36, R87, R4 ;  /* 0x0000000457247221 */ /* 0x000fe20000010000 */
        /* <DEDUP_REMOVED lines=32> */
.L_x_6590:
[----:B------:R-:W-:Y:S05]  /*1180*/  BSYNC B0 ;  /* 0x0000000000007941 */ /* 0x000fea0003800000 */
.L_x_6589:
        /* <DEDUP_REMOVED lines=35> */
.L_x_6592:
[----:B------:R-:W-:Y:S05]  /*13c0*/  BSYNC B0 ;  /* 0x0000000000007941 */ /* 0x000fea0003800000 */
.L_x_6591:
        /* <DEDUP_REMOVED lines=35> */
.L_x_6594:
[----:B------:R-:W-:Y:S05]  /*1600*/  BSYNC B0 ;  /* 0x0000000000007941 */ /* 0x000fea0003800000 */
.L_x_6593:
        /* <DEDUP_REMOVED lines=35> */
.L_x_6596:
[----:B------:R-:W-:Y:S05]  /*1840*/  BSYNC B0 ;  /* 0x0000000000007941 */ /* 0x000fea0003800000 */
.L_x_6595:
        /* <DEDUP_REMOVED lines=35> */
.L_x_6598:
[----:B------:R-:W-:Y:S05]  /*1a80*/  BSYNC B0 ;  /* 0x0000000000007941 */ /* 0x000fea0003800000 */
.L_x_6597:
        /* <DEDUP_REMOVED lines=35> */
.L_x_6600:
[----:B------:R-:W-:Y:S05]  /*1cc0*/  BSYNC B0 ;  /* 0x0000000000007941 */ /* 0x000fea0003800000 */
.L_x_6599:
        /* <DEDUP_REMOVED lines=35> */
.L_x_6602:
[----:B------:R-:W-:Y:S05]  /*1f00*/  BSYNC B0 ;  /* 0x0000000000007941 */ /* 0x000fea0003800000 */
.L_x_6601:
        /* <DEDUP_REMOVED lines=35> */
.L_x_6604:
[----:B------:R-:W-:Y:S05]  /*2140*/  BSYNC B0 ;  /* 0x0000000000007941 */ /* 0x000fea0003800000 */
.L_x_6603:
[----:B------:R-:W-:Y:S01]  /*2150*/  BSSY B0, `(.L_x_6605) ;  /* 0x0000023000007945 */ /* 0x000fe20003800000 */
[----:B------:R-:W-:Y:S01]  /*2160*/  FSETP.GTU.FTZ.AND P3, PT, R142, 20, PT ;  /* 0x41a000008e00780b */ /* 0x000fe20003f7c000 */
[----:B------:R-:W-:Y:S01]  /*2170*/  IMAD.WIDE R92, R24, 0x10, R88 ;  /* 0x00000010185c7825 */ /* 0x000fe200078e0258 */
        /* <DEDUP_REMOVED lines=32> */
.L_x_6606:
[----:B------:R-:W-:Y:S05]  /*2380*/  BSYNC B0 ;  /* 0x0000000000007941 */ /* 0x000fea0003800000 */
.L_x_6605:
        /* <DEDUP_REMOVED lines=33> */
.L_x_6608:
[----:B------:R-:W-:Y:S05]  /*25a0*/  BSYNC B0 ;  /* 0x0000000000007941 */ /* 0x000fea0003800000 */
.L_x_6607:
        /* <DEDUP_REMOVED lines=33> */
.L_x_6610:
[----:B------:R-:W-:Y:S05]  /*27c0*/  BSYNC B0 ;  /* 0x0000000000007941 */ /* 0x000fea0003800000 */
.L_x_6609:
        /* <DEDUP_REMOVED lines=33> */
.L_x_6612:
[----:B------:R-:W-:Y:S05]  /*29e0*/  BSYNC B0 ;  /* 0x0000000000007941 */ /* 0x000fea0003800000 */
.L_x_6611:
        /* <DEDUP_REMOVED lines=33> */
.L_x_6614:
[----:B------:R-:W-:Y:S05]  /*2c00*/  BSYNC B0 ;  /* 0x0000000000007941 */ /* 0x000fea0003800000 */
.L_x_6613:
        /* <DEDUP_REMOVED lines=33> */
.L_x_6616:
[----:B------:R-:W-:Y:S05]  /*2e20*/  BSYNC B0 ;  /* 0x0000000000007941 */ /* 0x000fea0003800000 */
.L_x_6615:
        /* <DEDUP_REMOVED lines=33> */
.L_x_6618:
[----:B------:R-:W-:Y:S05]  /*3040*/  BSYNC B0 ;  /* 0x0000000000007941 */ /* 0x000fea0003800000 */
.L_x_6617:
[----:B------:R-:W-:Y:S06]  /*3050*/  BAR.SYNC.DEFER_BLOCKING 0x0 ;  /* 0x0000000000007b1d */ /* 0x000fec0000010000 */
[----:B------:R-:W2:Y:S04]  /*3060*/  LDG.E.128 R84, [R92.64] ;  /* 0x000000045c547981 */ /* 0x000ea8000c1e1d00 */
[----:B------:R-:W5:Y:S04]  /*3070*/  LDG.E.128 R88, [R92.64+0x200] ;  /* 0x000200045c587981 */ /* 0x000f68000c1e1d00 */
[----:B----4-:R-:W4:Y:S04]  /*3080*/  LDG.E.128 R80, [R92.64+0x400] ;  /* 0x000400045c507981 */ /* 0x010f28000c1e1d00 */
[----:B---3--:R-:W3:Y:S01]  /*3090*/  LDG.E.128 R112, [R92.64+0x600] ;  /* 0x000600045c707981 */ /* 0x008ee2000c1e1d00 */
        /* <DEDUP_REMOVED lines=12> */
[----:B-----5:R5:W-:Y:S04]  /*3160*/  STS.128 [R11.X16+0x200], R88 ;  /* 0x000200580b007388 */ /* 0x020be8000000cc00 */
[----:B----4-:R-:W-:Y:S04]  /*3170*/  STS.128 [R11.X16+0x400], R80 ;  /* 0x000400500b007388 */ /* 0x010fe8000000cc00 */
[----:B---3--:R3:W-:Y:S01]  /*3180*/  STS.128 [R11.X16+0x600], R112 ;  /* 0x000600700b007388 */ /* 0x0087e2000000cc00 */
[----:B------:R-:W-:-:S06]  /*3190*/  NOP ;  /* 0x0000000000007918 */ /* 0x000fcc0000000000 */
[----:B------:R-:W4:Y:S04]  /*31a0*/  LDS.128 R96, [R26] ;  /* 0x000000001a607984 */ /* 0x000f280000000c00 */
[----:B------:R-:W1:Y:S04]  /*31b0*/  LDS.128 R100, [R26+0x10] ;  /* 0x000010001a647984 */ /* 0x000e680000000c00 */
[----:B------:R-:W0:Y:S04]  /*31c0*/  LDS.128 R104, [R26+0x20] ;  /* 0x000020001a687984 */ /* 0x000e280000000c00 */
[----:B------:R-:W0:Y:S04]  /*31d0*/  LDS.128 R108, [R26+0x30] ;  /* 0x000030001a6c7984 */ /* 0x000e280000000c00 */
[----:B------:R-:W-:Y:S06]  /*31e0*/  BAR.SYNC.DEFER_BLOCKING 0x0 ;  /* 0x0000000000007b1d */ /* 0x000fec0000010000 */
[----:B--2---:R3:W2:Y:S04]  /*31f0*/  LDG.E.128 R84, [R116.64] ;  /* 0x0000000474547981 */ /* 0x0046a8000c1e1d00 */
[----:B-----5:R5:W2:Y:S04]  /*3200*/  LDG.E.128 R88, [R116.64+0x200] ;  /* 0x0002000474587981 */ /* 0x020aa8000c1e1d00 */
[----:B------:R5:W2:Y:S04]  /*3210*/  LDG.E.128 R92, [R116.64+0x400] ;  /* 0x00040004745c7981 */ /* 0x000aa8000c1e1d00 */
[----:B---3--:R5:W3:Y:S01]  /*3220*/  LDG.E.128 R112, [R116.64+0x600] ;  /* 0x0006000474707981 */ /* 0x008ae2000c1e1d00 */
[----:B----4-:R-:W-:-:S02]  /*3230*/  FMUL.FTZ R80, R96, -1.4426950216293334961 ;  /* 0xbfb8aa3b60507820 */ /* 0x010fc40000410000 */
[----:B------:R-:W-:Y:S02]  /*3240*/  FMUL.FTZ R81, R97, -1.4426950216293334961 ;  /* 0xbfb8aa3b61517820 */ /* 0x000fe40000410000 */
[----:B------:R-:W-:Y:S02]  /*3250*/  FMUL.FTZ R82, R98, -1.4426950216293334961 ;  /* 0xbfb8aa3b62527820 */ /* 0x000fe40000410000 */
[----:B------:R-:W-:Y:S01]  /*3260*/  FMUL.FTZ R83, R99, -1.4426950216293334961 ;  /* 0xbfb8aa3b63537820 */ /* 0x000fe20000410000 */
[----:B------:R-:W4:Y:S01]  /*3270*/  MUFU.EX2 R80, R80 ;  /* 0x0000005000507308 */ /* 0x000f220000000800 */
[----:B-1----:R-:W-:Y:S02]  /*3280*/  FMUL.FTZ R119, R103, -1.4426950216293334961 ;  /* 0xbfb8aa3b67777820 */ /* 0x002fe40000410000 */
[----:B-----5:R-:W-:Y:S02]  /*3290*/  FMUL.FTZ R116, R101, -1.4426950216293334961 ;  /* 0xbfb8aa3b65747820 */ /* 0x020fe40000410000 */
[----:B------:R-:W-:-:S02]  /*32a0*/  FMUL.FTZ R117, R102, -1.4426950216293334961 ;  /* 0xbfb8aa3b66757820 */ /* 0x000fc40000410000 */
[----:B------:R-:W-:Y:S01]  /*32b0*/  FMUL.FTZ R118, R100, -1.4426950216293334961 ;  /* 0xbfb8aa3b64767820 */ /* 0x000fe20000410000 */
[----:B------:R-:W1:Y:S01]  /*32c0*/  MUFU.EX2 R81, R81 ;  /* 0x0000005100517308 */ /* 0x000e620000000800 */
[----:B0-----:R-:W-:Y:S02]  /*32d0*/  FMUL.FTZ R124, R105, -1.4426950216293334961 ;  /* 0xbfb8aa3b697c7820 */ /* 0x001fe40000410000 */
[----:B------:R-:W-:Y:S02]  /*32e0*/  FMUL.FTZ R125, R106, -1.4426950216293334961 ;  /* 0xbfb8aa3b6a7d7820 */ /* 0x000fe40000410000 */
[----:B------:R-:W-:Y:S02]  /*32f0*/  FMUL.FTZ R123, R104, -1.4426950216293334961 ;  /* 0xbfb8aa3b687b7820 */ /* 0x000fe40000410000 */
[----:B------:R-:W-:Y:S01]  /*3300*/  FMUL.FTZ R130, R111, -1.4426950216293334961 ;  /* 0xbfb8aa3b6f827820 */ /* 0x000fe20000410000 */
[----:B------:R-:W0:Y:S01]  /*3310*/  MUFU.EX2 R82, R82 ;  /* 0x0000005200527308 */ /* 0x000e220000000800 */
[----:B----4-:R-:W-:-:S02]  /*3320*/  FADD.FTZ R80, R80, 1 ;  /* 0x3f80000050507421 */ /* 0x010fc40000010000 */
[----:B------:R-:W-:Y:S02]  /*3330*/  FMUL.FTZ R128, R109, -1.4426950216293334961 ;  /* 0xbfb8aa3b6d807820 */ /* 0x000fe40000410000 */
[----:B------:R-:W-:Y:S02]  /*3340*/  FMUL.FTZ R129, R110, -1.4426950216293334961 ;  /* 0xbfb8aa3b6e817820 */ /* 0x000fe40000410000 */
[----:B------:R-:W-:Y:S01]  /*3350*/  FMUL.FTZ R127, R108, -1.4426950216293334961 ;  /* 0xbfb8aa3b6c7f7820 */ /* 0x000fe20000410000 */
[----:B------:R-:W4:Y:S01]  /*3360*/  MUFU.EX2 R83, R83 ;  /* 0x0000005300537308 */ /* 0x000f220000000800 */
[----:B-1----:R-:W-:-:S07]  /*3370*/  FADD.FTZ R81, R81, 1 ;  /* 0x3f80000051517421 */ /* 0x002fce0000010000 */
[----:B------:R1:W5:Y:S01]  /*3380*/  MUFU.EX2 R120, R116 ;  /* 0x0000007400787308 */ /* 0x0003620000000800 */
[----:B0-----:R-:W-:-:S07]  /*3390*/  FADD.FTZ R82, R82, 1 ;  /* 0x3f80000052527421 */ /* 0x001fce0000010000 */
[----:B------:R-:W0:Y:S01]  /*33a0*/  MUFU.EX2 R121, R117 ;  /* 0x0000007500797308 */ /* 0x000e220000000800 */
[----:B-1----:R-:W-:Y:S02]  /*33b0*/  FMUL.FTZ R116, R107, -1.4426950216293334961 ;  /* 0xbfb8aa3b6b747820 */ /* 0x002fe40000410000 */
[----:B----4-:R-:W-:-:S05]  /*33c0*/  FADD.FTZ R148, R83, 1 ;  /* 0x3f80000053947421 */ /* 0x010fca0000010000 */
[----:B------:R-:W1:Y:S01]  /*33d0*/  MUFU.EX2 R122, R119 ;  /* 0x00000077007a7308 */ /* 0x000e620000000800 */
[----:B-----5:R-:W-:-:S07]  /*33e0*/  FADD.FTZ R120, R120, 1 ;  /* 0x3f80000078787421 */ /* 0x020fce0000010000 */
[----:B------:R-:W4:Y:S01]  /*33f0*/  MUFU.EX2 R126, R116 ;  /* 0x00000074007e7308 */ /* 0x000f220000000800 */
[----:B0-----:R-:W-:-:S07]  /*3400*/  FADD.FTZ R121, R121, 1 ;  /* 0x3f80000079797421 */ /* 0x001fce0000010000 */
[----:B------:R-:W0:Y:S01]  /*3410*/  MUFU.RCP R117, R80 ;  /* 0x0000005000757308 */ /* 0x000e220000001000 */
[----:B-1----:R-:W-:-:S07]  /*3420*/  FADD.FTZ R122, R122, 1 ;  /* 0x3f8000007a7a7421 */ /* 0x002fce0000010000 */
[----:B------:R-:W1:Y:S01]  /*3430*/  MUFU.RCP R116, R81 ;  /* 0x0000005100747308 */ /* 0x000e620000001000 */
[----:B----4-:R-:W-:-:S07]  /*3440*/  FADD.FTZ R126, R126, 1 ;  /* 0x3f8000007e7e7421 */ /* 0x010fce0000010000 */
[----:B------:R-:W4:Y:S01]  /*3450*/  MUFU.RCP R119, R82 ;  /* 0x0000005200777308 */ /* 0x000f220000001000 */
[----:B0-----:R-:W-:-:S07]  /*3460*/  FMUL.FTZ R161, R96, R117 ;  /* 0x0000007560a17220 */ /* 0x001fce0000410000 */
[----:B------:R-:W0:Y:S01]  /*3470*/  MUFU.EX2 R118, R118 ;  /* 0x0000007600767308 */ /* 0x000e220000000800 */
[----:B-1----:R-:W-:-:S07]  /*3480*/  FMUL.FTZ R164, R97, R116 ;  /* 0x0000007461a47220 */ /* 0x002fce0000410000 */
[----:B------:R-:W1:Y:S01]  /*3490*/  MUFU.RCP R148, R148 ;  /* 0x0000009400947308 */ /* 0x000e620000001000 */
[----:B----4-:R-:W-:-:S04]  /*34a0*/  FMUL.FTZ R163, R98, R119 ;  /* 0x0000007762a37220 */ /* 0x010fc80000410000 */
[----:B------:R-:W-:Y:S02]  /*34b0*/  FMUL.FTZ R159, R78, R163 ;  /* 0x000000a34e9f7220 */ /* 0x000fe40000410000 */
[----:B0-----:R-:W-:Y:S01]  /*34c0*/  FADD.FTZ R118, R118, 1 ;  /* 0x3f80000076767421 */ /* 0x001fe20000010000 */
[----:B------:R-:W0:Y:S01]  /*34d0*/  MUFU.EX2 R124, R124 ;  /* 0x0000007c007c7308 */ /* 0x000e220000000800 */
[----:B-1----:R-:W-:-:S07]  /*34e0*/  FMUL.FTZ R166, R99, R148 ;  /* 0x0000009463a67220 */ /* 0x002fce0000410000 */
[----:B------:R-:W1:Y:S08]  /*34f0*/  MUFU.RCP R141, R118 ;  /* 0x00000076008d7308 */ /* 0x000e700000001000 */
[----:B------:R-:W4:Y:S01]  /*3500*/  MUFU.EX2 R125, R125 ;  /* 0x0000007d007d7308 */ /* 0x000f220000000800 */
[----:B0-----:R-:W-:-:S07]  /*3510*/  FADD.FTZ R124, R124, 1 ;  /* 0x3f8000007c7c7421 */ /* 0x001fce0000010000 */
[----:B------:R-:W0:Y:S01]  /*3520*/  MUFU.EX2 R123, R123 ;  /* 0x0000007b007b7308 */ /* 0x000e220000000800 */
[----:B-1----:R-:W-:-:S07]  /*3530*/  FMUL.FTZ R165, R100, R141 ;  /* 0x0000008d64a57220 */ /* 0x002fce0000410000 */
[----:B------:R-:W-:Y:S01]  /*3540*/  MUFU.RCP R143, R121 ;  /* 0x00000079008f7308 */ /* 0x000fe20000001000 */
[----:B----4-:R-:W-:-:S07]  /*3550*/  FADD.FTZ R125, R125, 1 ;  /* 0x3f8000007d7d7421 */ /* 0x010fce0000010000 */
        /* <DEDUP_REMOVED lines=9> */
[----:B------:R-:W-:Y:S01]  /*35f0*/  MUFU.RCP R158, R126 ;  /* 0x0000007e009e7308 */ /* 0x000fe20000001000 */
[----:B-1----:R-:W-:-:S07]  /*3600*/  FADD.FTZ R128, R128, 1 ;  /* 0x3f80000080807421 */ /* 0x002fce0000010000 */
[----:B------:R-:W0:Y:S01]  /*3610*/  MUFU.EX2 R127, R127 ;  /* 0x0000007f007f7308 */ /* 0x000e220000000800 */
[----:B----4-:R-:W-:-:S07]  /*3620*/  FADD.FTZ R129, R129, 1 ;  /* 0x3f80000081817421 */ /* 0x010fce0000010000 */
[----:B------:R-:W1:Y:S08]  /*3630*/  MUFU.RCP R152, R124 ;  /* 0x0000007c00987308 */ /* 0x000e700000001000 */
[----:B------:R-:W4:Y:S01]  /*3640*/  MUFU.RCP R151, R125 ;  /* 0x0000007d00977308 */ /* 0x000f220000001000 */
[----:B0-----:R-:W-:-:S07]  /*3650*/  FADD.FTZ R127, R127, 1 ;  /* 0x3f8000007f7f7421 */ /* 0x001fce0000010000 */
[----:B------:R-:W0:Y:S08]  /*3660*/  MUFU.RCP R149, R123 ;  /* 0x0000007b00957308 */ /* 0x000e300000001000 */
[----:B------:R-:W5:Y:S08]  /*3670*/  MUFU.RCP R162, R130 ;  /* 0x0000008200a27308 */ /* 0x000f700000001000 */
[----:B------:R-:W0:Y:S08]  /*3680*/  MUFU.RCP R160, R128 ;  /* 0x0000008000a07308 */ /* 0x000e300000001000 */
[----:B------:R-:W0:Y:S08]  /*3690*/  MUFU.RCP R155, R129 ;  /* 0x00000081009b7308 */ /* 0x000e300000001000 */
[----:B------:R0:W0:Y:S01]  /*36a0*/  MUFU.RCP R153, R127 ;  /* 0x0000007f00997308 */ /* 0x0000220000001000 */
[----:B--2---:R2:W-:Y:S04]  /*36b0*/  STS.128 [R11.X16], R84 ;  /* 0x000000540b007388 */ /* 0x0045e8000000cc00 */
[----:B------:R0:W-:Y:S04]  /*36c0*/  STS.128 [R11.X16+0x200], R88 ;  /* 0x000200580b007388 */ /* 0x0001e8000000cc00 */
[----:B------:R1:W-:Y:S04]  /*36d0*/  STS.128 [R11.X16+0x400], R92 ;  /* 0x0004005c0b007388 */ /* 0x0003e8000000cc00 */
[----:B---3--:R-:W-:Y:S01]  /*36e0*/  STS.128 [R11.X16+0x600], R112 ;  /* 0x000600700b007388 */ /* 0x008fe2000000cc00 */
[----:B------:R-:W-:-:S06]  /*36f0*/  NOP ;  /* 0x0000000000007918 */ /* 0x000fcc0000000000 */
[----:B------:R-:W3:Y:S01]  /*3700*/  LDS.128 R80, [R26] ;  /* 0x000000001a507984 */ /* 0x000ee20000000c00 */
[----:B--2---:R-:W-:Y:S01]  /*3710*/  IMAD R84, R6, c[0x0][0x2e8], RZ ;  /* 0x0000ba0006547a24 */ /* 0x004fe200078e02ff */
[----:B0-----:R-:W-:Y:S01]  /*3720*/  MOV R90, c[0x0][0x16c] ;  /* 0x00005b00005a7a02 */ /* 0x001fe20000000f00 */
[----:B------:R-:W-:-:S03]  /*3730*/  IMAD.WIDE.U32 R88, R5, c[0x0][0x2e8], R46 ;  /* 0x0000ba0005587a25 */ /* 0x000fc600078e002e */
[----:B------:R-:W-:Y:S01]  /*3740*/  ISETP.GE.AND P1, PT, R90, 0x1, PT ;  /* 0x000000015a00780c */ /* 0x000fe20003f26270 */
[----:B------:R-:W-:Y:S02]  /*3750*/  IMAD R85, R5, c[0x0][0x2ec], R84 ;  /* 0x0000bb0005557a24 */ /* 0x000fe400078e0254 */
[----:B------:R-:W-:Y:S02]  /*3760*/  IMAD R91, R3, c[0x0][0x2f0], RZ ;  /* 0x0000bc00035b7a24 */ /* 0x000fe400078e02ff */
[----:B------:R-:W-:Y:S01]  /*3770*/  FADD.FTZ R90, -R116, 1 ;  /* 0x3f800000745a7421 */ /* 0x000fe20000010100 */
[----:B------:R-:W-:Y:S01]  /*3780*/  IADD3 R89, R89, R85, RZ ;  /* 0x0000005559597210 */ /* 0x000fe20007ffe0ff */
[C---:B------:R-:W-:Y:S01]  /*3790*/  IMAD R91, R0.reuse, c[0x0][0x2f4], R91 ;  /* 0x0000bd00005b7a24 */ /* 0x040fe200078e025b */
[----:B------:R-:W0:Y:S01]  /*37a0*/  LDS.128 R84, [R26+0x10] ;  /* 0x000010001a547984 */ /* 0x000e220000000c00 */
[----:B------:R-:W-:Y:S02]  /*37b0*/  FFMA.FTZ R90, R97, R90, 1 ;  /* 0x3f800000615a7423 */ /* 0x000fe4000001005a */
[----:B------:R-:W-:-:S04]  /*37c0*/  IMAD.WIDE.U32 R88, R0, c[0x0][0x2f0], R88 ;  /* 0x0000bc0000587a25 */ /* 0x000fc800078e0058 */
[----:B-1----:R-:W-:Y:S01]  /*37d0*/  FADD.FTZ R93, -R119, 1 ;  /* 0x3f800000775d7421 */ /* 0x002fe20000010100 */
        /* <DEDUP_REMOVED lines=9> */
[----:B------:R-:W-:Y:S01]  /*3870*/  FADD.FTZ R97, -R141, 1 ;  /* 0x3f8000008d617421 */ /* 0x000fe20000010100 */
[----:B------:R-:W-:-:S03]  /*3880*/  ISETP.NE.AND.EX P0, PT, RZ, c[0x0][0x274], PT, P0 ;  /* 0x00009d00ff007a0c */ /* 0x000fc60003f05300 */
[----:B------:R-:W-:Y:S02]  /*3890*/  FFMA.FTZ R97, R100, R97, 1 ;  /* 0x3f80000064617423 */ /* 0x000fe40000010061 */
[----:B------:R-:W-:Y:S02]  /*38a0*/  FMUL.FTZ R100, R101, R150 ;  /* 0x0000009665647220 */ /* 0x000fe40000410000 */
[----:B---3--:R-:W-:Y:S02]  /*38b0*/  FMUL.FTZ R88, R76, R80 ;  /* 0x000000504c587220 */ /* 0x008fe40000410000 */
        /* <DEDUP_REMOVED lines=8> */
[----:B------:R-:W-:Y:S02]  /*3940*/  FMUL.FTZ R92, R119, R92 ;  /* 0x0000005c775c7220 */ /* 0x000fe40000410000 */
[----:B------:R-:W-:-:S02]  /*3950*/  FMUL.FTZ R95, R148, R95 ;  /* 0x0000005f945f7220 */ /* 0x000fc40000410000 */
[----:B0-----:R-:W-:Y:S02]  /*3960*/  FMUL.FTZ R96, R64, R84 ;  /* 0x0000005440607220 */ /* 0x001fe40000410000 */
[----:B------:R-:W-:Y:S02]  /*3970*/  FMUL.FTZ R114, R92, R93 ;  /* 0x0000005d5c727220 */ /* 0x000fe40000410000 */
[----:B------:R-:W-:Y:S02]  /*3980*/  FMUL.FTZ R115, R95, R94 ;  /* 0x0000005e5f737220 */ /* 0x000fe40000410000 */
[----:B------:R-:W0:Y:S01]  /*3990*/  LDS.128 R92, [R26+0x30] ;  /* 0x000030001a5c7984 */ /* 0x000e220000000c00 */
[----:B------:R-:W-:Y:S02]  /*39a0*/  FMUL.FTZ R96, R141, R96 ;  /* 0x000000608d607220 */ /* 0x000fe40000410000 */
[----:B------:R-:W-:Y:S01]  /*39b0*/  FMUL.FTZ R98, R66, R86 ;  /* 0x0000005642627220 */ /* 0x000fe20000410000 */
[----:B------:R-:W-:Y:S01]  /*39c0*/  BAR.SYNC.DEFER_BLOCKING 0x0 ;  /* 0x0000000000007b1d */ /* 0x000fe20000010000 */
[----:B------:R-:W-:-:S02]  /*39d0*/  FMUL.FTZ R116, R96, R97 ;  /* 0x0000006160747220 */ /* 0x000fc40000410000 */
[----:B------:R-:W-:Y:S02]  /*39e0*/  FADD.FTZ R97, -R143, 1 ;  /* 0x3f8000008f617421 */ /* 0x000fe40000010100 */
        /* <DEDUP_REMOVED lines=9> */
[----:B------:R-:W-:Y:S01]  /*3a80*/  FMUL.FTZ R119, R120, R121 ;  /* 0x0000007978777220 */ /* 0x000fe20000410000 */
[----:B------:R-:W-:Y:S01]  /*3a90*/  STS.128 [R26], R112 ;  /* 0x000000701a007388 */ /* 0x000fe20000000c00 */
[----:B------:R-:W-:-:S02]  /*3aa0*/  FADD.FTZ R120, -R158, 1 ;  /* 0x3f8000009e787421 */ /* 0x000fc40000010100 */
[----:B------:R-:W-:Y:S02]  /*3ab0*/  FMUL.FTZ R117, R97, R96 ;  /* 0x0000006061757220 */ /* 0x000fe40000410000 */
[----:B------:R-:W-:Y:S02]  /*3ac0*/  FADD.FTZ R96, -R152, 1 ;  /* 0x3f80000098607421 */ /* 0x000fe40000010100 */
[----:B------:R-:W-:Y:S01]  /*3ad0*/  FFMA.FTZ R124, R107, R120, 1 ;  /* 0x3f8000006b7c7423 */ /* 0x000fe20000010078 */
[----:B------:R-:W-:Y:S01]  /*3ae0*/  STS.128 [R26+0x10], R116 ;  /* 0x000010741a007388 */ /* 0x000fe20000000c00 */
[----:B----4-:R-:W-:Y:S02]  /*3af0*/  FADD.FTZ R121, -R151, 1 ;  /* 0x3f80000097797421 */ /* 0x010fe40000010100 */
        /* <DEDUP_REMOVED lines=15> */
[----:B-----5:R-:W-:Y:S02]  /*3bf0*/  FADD.FTZ R124, -R162, 1 ;  /* 0x3f800000a27c7421 */ /* 0x020fe40000010100 */
        /* <DEDUP_REMOVED lines=23> */
[----:B------:R-:W-:Y:S01]  /*3d70*/  STS.128 [R26+0x30], R124 ;  /* 0x0000307c1a007388 */ /* 0x000fe20000000c00 */
[----:B------:R-:W-:-:S06]  /*3d80*/  NOP ;  /* 0x0000000000007918 */ /* 0x000fcc0000000000 */
[----:B------:R-:W0:Y:S01]  /*3d90*/  LDS.128 R136, [R11.X16] ;  /* 0x000000000b887984 */ /* 0x000e22000000cc00 */
[----:B------:R-:W-:Y:S02]  /*3da0*/  FMUL.FTZ R148, R65, R100 ;  /* 0x0000006441947220 */ /* 0x000fe40000410000 */
[----:B------:R-:W-:Y:S01]  /*3db0*/  IMAD.WIDE R64, R24, 0x10, R156 ;  /* 0x0000001018407825 */ /* 0x000fe200078e029c */
[----:B------:R-:W1:Y:S03]  /*3dc0*/  LDS.128 R132, [R11.X16+0x200] ;  /* 0x000200000b847984 */ /* 0x000e66000000cc00 */
        /* <DEDUP_REMOVED lines=14> */
[----:B------:R-:W-:Y:S02]  /*3eb0*/  FFMA.FTZ R9, R61, R156, R9 ;  /* 0x0000009c3d097223 */ /* 0x000fe40000010009 */
        /* <DEDUP_REMOVED lines=9> */
[----:B------:R-:W-:Y:S01]  /*3f50*/  FFMA.FTZ R9, R62, R159, R9 ;  /* 0x0000009f3e097223 */ /* 0x000fe20000010009 */
        /* <DEDUP_REMOVED lines=49> */
.L_x_6619:
        /* <DEDUP_REMOVED lines=40> */
[----:B------:R-:W-:-:S02]  /*44f0*/  CS2R R132, SRZ ;  /* 0x0000000000847805 */ /* 0x000fc4000001ff00 */
[----:B------:R-:W-:-:S04]  /*4500*/  LEA.HI R67, R134, R134, RZ, 0x1 ;  /* 0x0000008686437211 */ /* 0x000fc800078f08ff */
[----:B------:R-:W-:-:S04]  /*4510*/  LOP3.LUT R67, R67, 0xfffffe, RZ, 0xc0, !PT ;  /* 0x00fffffe43437812 */ /* 0x000fc800078ec0ff */
[----:B------:R-:W-:Y:S02]  /*4520*/  IADD3 R134, R134, -R67, RZ ;  /* 0x8000004386867210 */ /* 0x000fe40007ffe0ff */
[----:B------:R-:W-:Y:S02]  /*4530*/  MOV R67, RZ ;  /* 0x000000ff00437202 */ /* 0x000fe40000000f00 */
.L_x_6657:
        /* <DEDUP_REMOVED lines=8> */
[----:B--2---:R0:W2:Y:S04]  /*45c0*/  LDG.E.128 R96, [R112.64] ;  /* 0x0000000470607981 */ /* 0x0040a8000c1e1d00 */
        /* <DEDUP_REMOVED lines=21> */
[----:B--2---:R-:W-:Y:S04]  /*4720*/  STS.128 [R11.X16], R96 ;  /* 0x000000600b007388 */ /* 0x004fe8000000cc00 */
[----:B---3--:R-:W-:Y:S04]  /*4730*/  STS.128 [R11.X16+0x200], R100 ;  /* 0x000200640b007388 */ /* 0x008fe8000000cc00 */
[----:B----4-:R-:W-:Y:S04]  /*4740*/  STS.128 [R11.X16+0x400], R104 ;  /* 0x000400680b007388 */ /* 0x010fe8000000cc00 */
[----:B------:R-:W-:Y:S01]  /*4750*/  STS.128 [R11.X16+0x600], R108 ;  /* 0x0006006c0b007388 */ /* 0x000fe2000000cc00 */
[----:B------:R-:W-:-:S06]  /*4760*/  NOP ;  /* 0x0000000000007918 */ /* 0x000fcc0000000000 */
[----:B------:R1:W2:Y:S04]  /*4770*/  LDG.E.128 R112, [R128.64] ;  /* 0x0000000480707981 */ /* 0x0002a8000c1e1d00 */
[----:B------:R1:W3:Y:S04]  /*4780*/  LDG.E.128 R116, [R128.64+0x200] ;  /* 0x0002000480747981 */ /* 0x0002e8000c1e1d00 */
[----:B------:R1:W4:Y:S04]  /*4790*/  LDG.E.128 R120, [R128.64+0x400] ;  /* 0x0004000480787981 */ /* 0x000328000c1e1d00 */
[----:B------:R1:W4:Y:S01]  /*47a0*/  LDG.E.128 R124, [R128.64+0x600] ;  /* 0x00060004807c7981 */ /* 0x000322000c1e1d00 */
[----:B------:R-:W-:-:S02]  /*47b0*/  LOP3.LUT P0, RZ, R12, 0x1f, RZ, 0xc0, !PT ;  /* 0x0000001f0cff7812 */ /* 0x000fc4000780c0ff */
[C---:B------:R-:W-:Y:S01]  /*47c0*/  ISETP.NE.AND P1, PT, R12.reuse, RZ, PT ;  /* 0x000000ff0c00720c */ /* 0x040fe20003f25270 */
[----:B------:R-:W-:Y:S01]  /*47d0*/  LDS.128 R96, [R26] ;  /* 0x000000001a607984 */ /* 0x000fe20000000c00 */
[----:B------:R-:W-:Y:S02]  /*47e0*/  ISETP.LT.OR P2, PT, R27, 0x2, P0 ;  /* 0x000000021b00780c */ /* 0x000fe40000741670 */
[----:B0-----:R-:W-:Y:S01]  /*47f0*/  IADD3 R130, R12, 0x200, RZ ;  /* 0x000002000c827810 */ /* 0x001fe20007ffe0ff */
[----:B------:R-:W-:Y:S04]  /*4800*/  LDS.128 R100, [R26+0x10] ;  /* 0x000010001a647984 */ /* 0x000fe80000000c00 */
[----:B------:R-:W-:Y:S01]  /*4810*/  LDS.128 R104, [R26+0x20] ;  /* 0x000020001a687984 */ /* 0x000fe20000000c00 */
[----:B------:R-:W-:-:S03]  /*4820*/  FMUL.FTZ R171, R136, 1.4426950216293334961 ;  /* 0x3fb8aa3b88ab7820 */ /* 0x000fc60000410000 */
[----:B------:R-:W-:Y:S01]  /*4830*/  LDS.128 R108, [R26+0x30] ;  /* 0x000030001a6c7984 */ /* 0x000fe20000000c00 */
[----:B------:R-:W-:-:S06]  /*4840*/  FMUL.FTZ R191, R171, R33 ;  /* 0x00000021abbf7220 */ /* 0x000fcc0000410000 */
[----:B------:R-:W0:Y:S01]  /*4850*/  MUFU.EX2 R191, R191 ;  /* 0x000000bf00bf7308 */ /* 0x000e220000000800 */
[----:B------:R-:W-:Y:S02]  /*4860*/  @!P1 LEA R130, R134, R133, 0x8 ;  /* 0x0000008586829211 */ /* 0x000fe400078e40ff */
[----:B-1----:R-:W-:Y:S02]  /*4870*/  @!P2 IADD3 R128, R27, -0x2, RZ ;  /* 0xfffffffe1b80a810 */ /* 0x002fe40007ffe0ff */
[----:B------:R-:W-:-:S03]  /*4880*/  SHF.L.U32 R164, R130, 0x2, RZ ;  /* 0x0000000282a47819 */ /* 0x000fc600000006ff */
[----:B------:R-:W-:Y:S01]  /*4890*/  @!P2 IMAD R139, R128, c[0x0][0x16c], R133 ;  /* 0x00005b00808baa24 */ /* 0x000fe200078e0285 */
[----:B------:R-:W-:-:S03]  /*48a0*/  MOV R179, RZ ;  /* 0x000000ff00b37202 */ /* 0x000fc60000000f00 */
[----:B------:R-:W-:-:S04]  /*48b0*/  @!P2 IMAD.WIDE R138, R139, 0x8, R146 ;  /* 0x000000088b8aa825 */ /* 0x000fc800078e0292 */
[C---:B------:R-:W-:Y:S02]  /*48c0*/  FMUL.FTZ R168, R171.reuse, R34 ;  /* 0x00000022aba87220 */ /* 0x040fe40000410000 */
[C---:B------:R-:W-:Y:S02]  /*48d0*/  FMUL.FTZ R167, R171.reuse, R35 ;  /* 0x00000023aba77220 */ /* 0x040fe40000410000 */
[C---:B------:R-:W-:Y:S02]  /*48e0*/  FMUL.FTZ R166, R171.reuse, R36 ;  /* 0x00000024aba67220 */ /* 0x040fe40000410000 */
[C---:B------:R-:W-:Y:S02]  /*48f0*/  FMUL.FTZ R165, R171.reuse, R28 ;  /* 0x0000001caba57220 */ /* 0x040fe40000410000 */
[C---:B------:R-:W-:Y:S02]  /*4900*/  FMUL.FTZ R163, R171.reuse, R30 ;  /* 0x0000001eaba37220 */ /* 0x040fe40000410000 */
[----:B------:R-:W-:-:S02]  /*4910*/  FMUL.FTZ R161, R171, R31 ;  /* 0x0000001faba17220 */ /* 0x000fc40000410000 */
[C---:B------:R-:W-:Y:S02]  /*4920*/  FMUL.FTZ R169, R171.reuse, R140 ;  /* 0x0000008caba97220 */ /* 0x040fe40000410000 */
        /* <DEDUP_REMOVED lines=9> */
[----:B------:R-:W-:Y:S01]  /*49c0*/  BSSY B0, `(.L_x_6621) ;  /* 0x0000041000007945 */ /* 0x000fe20003800000 */
[----:B------:R-:W-:-:S02]  /*49d0*/  FMUL.FTZ R182, R59, R31 ;  /* 0x0000001f3bb67220 */ /* 0x000fc40000410000 */
[----:B------:R-:W-:Y:S02]  /*49e0*/  FMUL.FTZ R176, R53, R37 ;  /* 0x0000002535b07220 */ /* 0x000fe40000410000 */
[----:B------:R-:W-:Y:S02]  /*49f0*/  FMUL.FTZ R173, R54, R38 ;  /* 0x0000002636ad7220 */ /* 0x000fe40000410000 */
[----:B------:R-:W-:Y:S01]  /*4a00*/  FMUL.FTZ R174, R55, R39 ;  /* 0x0000002737ae7220 */ /* 0x000fe20000410000 */
[----:B--2---:R-:W-:Y:S04]  /*4a10*/  STS.128 [R11.X16+0x840], R112 ;  /* 0x000840700b007388 */ /* 0x004fe8000000cc00 */
[----:B---3--:R-:W-:Y:S04]  /*4a20*/  STS.128 [R11.X16+0xa40], R116 ;  /* 0x000a40740b007388 */ /* 0x008fe8000000cc00 */
[----:B----4-:R-:W-:Y:S04]  /*4a30*/  STS.128 [R11.X16+0xc40], R120 ;  /* 0x000c40780b007388 */ /* 0x010fe8000000cc00 */
[----:B------:R-:W-:Y:S01]  /*4a40*/  STS.128 [R11.X16+0xe40], R124 ;  /* 0x000e407c0b007388 */ /* 0x000fe2000000cc00 */
[----:B------:R-:W-:-:S06]  /*4a50*/  NOP ;  /* 0x0000000000007918 */ /* 0x000fcc0000000000 */
[----:B------:R-:W1:Y:S04]  /*4a60*/  LDS.128 R116, [R26+0x850] ;  /* 0x000850001a747984 */ /* 0x000e680000000c00 */
[----:B------:R-:W2:Y:S04]  /*4a70*/  LDS.128 R112, [R26+0x840] ;  /* 0x000840001a707984 */ /* 0x000ea80000000c00 */
[----:B------:R-:W3:Y:S04]  /*4a80*/  LDS.128 R120, [R26+0x860] ;  /* 0x000860001a787984 */ /* 0x000ee80000000c00 */
[----:B------:R-:W4:Y:S04]  /*4a90*/  LDS.128 R128, [R26+0x870] ;  /* 0x000870001a807984 */ /* 0x000f280000000c00 */
[----:B0-----:R0:W-:Y:S04]  /*4aa0*/  STS [R164+0x2338], R191 ;  /* 0x002338bfa4007388 */ /* 0x0011e80000000800 */
[----:B------:R-:W-:Y:S06]  /*4ab0*/  BAR.SYNC.DEFER_BLOCKING 0x0 ;  /* 0x0000000000007b1d */ /* 0x000fec0000010000 */
[----:B------:R0:W5:Y:S01]  /*4ac0*/  @!P2 LDG.E R179, [R138.64+0x4] ;  /* 0x000004048ab3a981 */ /* 0x000162000c1e1900 */
[----:B------:R-:W-:Y:S01]  /*4ad0*/  ISETP.NE.AND P2, PT, R12, 0x1f, PT ;  /* 0x0000001f0c00780c */ /* 0x000fe20003f45270 */
[----:B-1----:R-:W-:-:S12]  /*4ae0*/  FMUL.FTZ R194, R143, R118 ;  /* 0x000000768fc27220 */ /* 0x002fd80000410000 */
[----:B------:R1:W1:Y:S01]  /*4af0*/  @P2 LDS R118, [R12.X4+0x2b3c] ;  /* 0x002b3c000c762984 */ /* 0x0002620000004800 */
[----:B--2---:R-:W-:Y:S02]  /*4b00*/  FMUL.FTZ R177, R153, R112 ;  /* 0x0000007099b17220 */ /* 0x004fe40000410000 */
[C---:B------:R-:W-:Y:S02]  /*4b10*/  FMUL.FTZ R112, R171.reuse, R142 ;  /* 0x0000008eab707220 */ /* 0x040fe40000410000 */
[C---:B0-----:R-:W-:Y:S02]  /*4b20*/  FMUL.FTZ R164, R171.reuse, R29 ;  /* 0x0000001daba47220 */ /* 0x041fe40000410000 */
[C---:B------:R-:W-:Y:S02]  /*4b30*/  FMUL.FTZ R139, R171.reuse, R32 ;  /* 0x00000020ab8b7220 */ /* 0x040fe40000410000 */
[C---:B------:R-:W-:Y:S02]  /*4b40*/  FMUL.FTZ R138, R171.reuse, R38 ;  /* 0x00000026ab8a7220 */ /* 0x040fe40000410000 */
[----:B------:R-:W-:-:S02]  /*4b50*/  FMUL.FTZ R127, R171, R39 ;  /* 0x00000027ab7f7220 */ /* 0x000fc40000410000 */
[----:B------:R-:W-:Y:S02]  /*4b60*/  FMUL.FTZ R126, R171, R40 ;  /* 0x00000028ab7e7220 */ /* 0x000fe40000410000 */
[----:B---3--:R-:W-:Y:S02]  /*4b70*/  FMUL.FTZ R199, R152, R121 ;  /* 0x0000007998c77220 */ /* 0x008fe40000410000 */
[----:B------:R0:W2:Y:S01]  /*4b80*/  MUFU.EX2 R121, R112 ;  /* 0x0000007000797308 */ /* 0x0000a20000000800 */
[----:B------:R-:W-:-:S07]  /*4b90*/  FMUL.FTZ R200, R149, R120 ;  /* 0x0000007895c87220 */ /* 0x000fce0000410000 */
[----:B------:R-:W3:Y:S01]  /*4ba0*/  MUFU.EX2 R164, R164 ;  /* 0x000000a400a47308 */ /* 0x000ee20000000800 */
[----:B----4-:R-:W-:-:S07]  /*4bb0*/  FMUL.FTZ R120, R155, R128 ;  /* 0x000000809b787220 */ /* 0x010fce0000410000 */
[----:B------:R-:W4:Y:S08]  /*4bc0*/  MUFU.EX2 R139, R139 ;  /* 0x0000008b008b7308 */ /* 0x000f300000000800 */
[----:B------:R-:W0:Y:S08]  /*4bd0*/  MUFU.EX2 R138, R138 ;  /* 0x0000008a008a7308 */ /* 0x000e300000000800 */
[----:B------:R-:W0:Y:S08]  /*4be0*/  MUFU.EX2 R127, R127 ;  /* 0x0000007f007f7308 */ /* 0x000e300000000800 */
[----:B------:R-:W0:Y:S01]  /*4bf0*/  MUFU.EX2 R126, R126 ;  /* 0x0000007e007e7308 */ /* 0x000e220000000800 */
        /* <DEDUP_REMOVED lines=19> */
[----:B--2---:R-:W-:Y:S01]  /*4d30*/  FFMA.FTZ R129, R121, R128, R124 ;  /* 0x0000008079817223 */ /* 0x004fe2000001007c */
[----:B------:R-:W-:Y:S05]  /*4d40*/  @P2 BRA `(.L_x_6622) ;  /* 0x0000008000002947 */ /* 0x000fea0003800000 */
[----:B-1-34-:R-:W-:-:S13]  /*4d50*/  ISETP.NE.AND P3, PT, R27, c[0x0][0x174], PT ;  /* 0x00005d001b007a0c */ /* 0x01afda0003f65270 */
[----:B------:R-:W-:-:S04]  /*4d60*/  @P3 IADD3 R131, -R23, c[0x0][0x174], RZ ;  /* 0x00005d0017833a10 */ /* 0x000fc80007ffe1ff */
[----:B------:R-:W-:-:S04]  /*4d70*/  @P3 LEA.HI R118, R131, R131, RZ, 0x1 ;  /* 0x0000008383763211 */ /* 0x000fc800078f08ff */
[----:B------:R-:W-:-:S04]  /*4d80*/  @P3 LOP3.LUT R118, R118, 0xfffffe, RZ, 0xc0, !PT ;  /* 0x00fffffe76763812 */ /* 0x000fc800078ec0ff */
[----:B------:R-:W-:Y:S01]  /*4d90*/  @P3 IADD3 R122, -R118, R131, RZ ;  /* 0x00000083767a3210 */ /* 0x000fe20007ffe1ff */
[----:B------:R-:W-:-:S03]  /*4da0*/  HFMA2.MMA R118, -RZ, RZ, 1.875, 0 ;  /* 0x3f800000ff767435 */ /* 0x000fc600000001ff */
[----:B------:R-:W-:-:S07]  /*4db0*/  @P3 LEA R122, R122, R133, 0x8 ;  /* 0x000000857a7a3211 */ /* 0x000fce00078e40ff */
[----:B------:R0:W1:Y:S02]  /*4dc0*/  @P3 LDS R118, [R122.X4+0x2338] ;  /* 0x002338007a763984 */ /* 0x0000640000004800 */
.L_x_6622:
[----:B-1-34-:R-:W-:Y:S05]  /*4dd0*/  BSYNC B0 ;  /* 0x0000000000007941 */ /* 0x01afea0003800000 */
.L_x_6621:
[----:B------:R-:W-:Y:S01]  /*4de0*/  FMUL.FTZ R183, R121, R118 ;  /* 0x0000007679b77220 */ /* 0x000fe20000410000 */
[----:B------:R-:W-:Y:S01]  /*4df0*/  ISETP.GE.OR P0, PT, R27, c[0x0][0x174], P0 ;  /* 0x00005d001b007a0c */ /* 0x000fe20000706670 */
[----:B------:R-:W-:Y:S01]  /*4e00*/  FMUL.FTZ R175, R171, R37 ;  /* 0x00000025abaf7220 */ /* 0x000fe20000410000 */
[----:B-----5:R-:W-:Y:S01]  /*4e10*/  SHFL.IDX PT, R207, R179, RZ, 0x1f ;  /* 0x00001fffb3cf7589 */ /* 0x020fe200000e0000 */
[----:B------:R-:W-:Y:S01]  /*4e20*/  FFMA.FTZ R129, R172, R129, R125 ;  /* 0x00000081ac817223 */ /* 0x000fe2000001007d */
[----:B------:R-:W-:Y:S01]  /*4e30*/  SHF.L.U32 R209, R132, 0x2, RZ ;  /* 0x0000000284d17819 */ /* 0x000fe200000006ff */
[----:B0-----:R-:W-:Y:S01]  /*4e40*/  FMUL.FTZ R122, R172, R183 ;  /* 0x000000b7ac7a7220 */ /* 0x001fe20000410000 */
[C---:B------:R-:W-:Y:S01]  /*4e50*/  ISETP.NE.AND P5, PT, R12.reuse, RZ, PT ;  /* 0x000000ff0c00720c */ /* 0x040fe20003fa5270 */
[C---:B------:R-:W-:Y:S01]  /*4e60*/  FFMA.FTZ R130, R169.reuse, R129, R120 ;  /* 0x00000081a9827223 */ /* 0x040fe20000010078 */
[----:B------:R-:W0:Y:S01]  /*4e70*/  MUFU.EX2 R175, R175 ;  /* 0x000000af00af7308 */ /* 0x000e220000000800 */
        /* <DEDUP_REMOVED lines=17> */
[----:B------:R-:W-:Y:S01]  /*4f90*/  LEA.HI.SX32 R216, R233, R12, 0x1b ;  /* 0x0000000ce9d87211 */ /* 0x000fe200078fdaff */
[----:B------:R-:W-:Y:S01]  /*4fa0*/  FMUL.FTZ R112, R138, R119 ;  /* 0x000000778a707220 */ /* 0x000fe20000410000 */
[----:B------:R-:W-:Y:S01]  /*4fb0*/  LOP3.LUT R119, R12, 0x1f, RZ, 0xc0, !PT ;  /* 0x0000001f0c777812 */ /* 0x000fe200078ec0ff */
[C---:B0-----:R-:W-:Y:S01]  /*4fc0*/  FFMA.FTZ R130, R175.reuse, R130, R200 ;  /* 0x00000082af827223 */ /* 0x041fe200000100c8 */
[----:B------:R-:W-:Y:S01]  /*4fd0*/  BSSY B0, `(.L_x_6623) ;  /* 0x000017b000007945 */ /* 0x000fe20003800000 */
[----:B------:R-:W-:Y:S01]  /*4fe0*/  FMUL.FTZ R112, R175, R112 ;  /* 0x00000070af707220 */ /* 0x000fe20000410000 */
[----:B------:R-:W-:Y:S01]  /*4ff0*/  ISETP.NE.AND P3, PT, R119, 0x1f, PT ;  /* 0x0000001f7700780c */ /* 0x000fe20003f65270 */
[----:B------:R-:W-:Y:S01]  /*5000*/  FMUL.FTZ R196, R123, R96 ;  /* 0x000000607bc47220 */ /* 0x000fe20000410000 */
[----:B------:R-:W-:Y:S01]  /*5010*/  ISETP.GE.U32.AND P4, PT, R119, 0x1e, PT ;  /* 0x0000001e7700780c */ /* 0x000fe20003f86070 */
[----:B------:R-:W-:-:S02]  /*5020*/  FFMA.FTZ R130, R139, R130, R202 ;  /* 0x000000828b827223 */ /* 0x000fc400000100ca */
[----:B------:R-:W-:Y:S02]  /*5030*/  FMUL.FTZ R116, R139, R112 ;  /* 0x000000708b747220 */ /* 0x000fe40000410000 */
[-C--:B------:R-:W-:Y:S02]  /*5040*/  FFMA.FTZ R112, R196, R168.reuse, R195 ;  /* 0x000000a8c4707223 */ /* 0x080fe400000100c3 */
[----:B------:R-:W-:Y:S02]  /*5050*/  FMUL.FTZ R193, R114, R99 ;  /* 0x0000006372c17220 */ /* 0x000fe40000410000 */
[----:B------:R-:W-:Y:S02]  /*5060*/  FMUL.FTZ R114, R191, R168 ;  /* 0x000000a8bf727220 */ /* 0x000fe40000410000 */
[C---:B------:R-:W-:Y:S02]  /*5070*/  FFMA.FTZ R130, R161.reuse, R130, R194 ;  /* 0x00000082a1827223 */ /* 0x040fe400000100c2 */
        /* <DEDUP_REMOVED lines=25> */
[C---:B------:R-:W-:Y:S02]  /*5210*/  FFMA.FTZ R112, R161.reuse, R112, R182 ;  /* 0x00000070a1707223 */ /* 0x040fe400000100b6 */
[----:B------:R-:W-:Y:S02]  /*5220*/  FMUL.FTZ R114, R161, R114 ;  /* 0x00000072a1727220 */ /* 0x000fe40000410000 */
[----:B------:R-:W-:Y:S02]  /*5230*/  FFMA.FTZ R198, R168, R130, R177 ;  /* 0x00000082a8c67223 */ /* 0x000fe400000100b1 */
        /* <DEDUP_REMOVED lines=29> */
[----:B------:R-:W-:Y:S02]  /*5410*/  FFMA.FTZ R197, R121, R114, R130 ;  /* 0x0000007279c57223 */ /* 0x000fe40000010082 */
[----:B-1----:R-:W-:Y:S01]  /*5420*/  @P3 FMUL.FTZ R203, R203, R116 ;  /* 0x00000074cbcb3220 */ /* 0x002fe20000410000 */
[----:B------:R-:W0:Y:S01]  /*5430*/  SHFL.DOWN PT, R115, R198, 0x2, 0x1f ;  /* 0x08401f00c6737f89 */ /* 0x000e2200000e0000 */
[----:B------:R-:W-:Y:S01]  /*5440*/  FMUL.FTZ R206, R121, R112 ;  /* 0x0000007079ce7220 */ /* 0x000fe20000410000 */
[----:B------:R-:W-:Y:S01]  /*5450*/  ISETP.GE.AND P3, PT, R11, 0x1, PT ;  /* 0x000000010b00780c */ /* 0x000fe20003f66270 */
[C---:B------:R-:W-:Y:S01]  /*5460*/  IMAD R208, R6.reuse, c[0x0][0x298], RZ ;  /* 0x0000a60006d07a24 */ /* 0x040fe200078e02ff */
[----:B------:R-:W1:Y:S01]  /*5470*/  SHFL.UP PT, R112, R197, 0x1, RZ ;  /* 0x04200000c5707989 */ /* 0x000e6200000e00ff */
[----:B------:R-:W-:Y:S02]  /*5480*/  IMAD R210, R6, c[0x0][0x2b8], RZ ;  /* 0x0000ae0006d27a24 */ /* 0x000fe400078e02ff */
[C---:B------:R-:W-:Y:S01]  /*5490*/  IMAD R171, R5.reuse, c[0x0][0x29c], R208 ;  /* 0x0000a70005ab7a24 */ /* 0x040fe200078e02d0 */
[----:B------:R-:W2:Y:S01]  /*54a0*/  SHFL.DOWN PT, R114, R203, 0x2, 0x1f ;  /* 0x08401f00cb727f89 */ /* 0x000ea200000e0000 */
[----:B------:R-:W-:-:S02]  /*54b0*/  IMAD R185, R5, c[0x0][0x2bc], R210 ;  /* 0x0000af0005b97a24 */ /* 0x000fc400078e02d2 */
[----:B------:R-:W-:Y:S01]  /*54c0*/  IMAD R208, R8, c[0x0][0x2c0], RZ ;  /* 0x0000b00008d07a24 */ /* 0x000fe200078e02ff */
        /* <DEDUP_REMOVED lines=12> */
[C---:B-1----:R-:W-:Y:S01]  /*5590*/  @P3 FFMA.FTZ R197, R206.reuse, R112, R197 ;  /* 0x00000070cec53223 */ /* 0x042fe200000100c5 */
[----:B------:R-:W0:Y:S01]  /*55a0*/  SHFL.DOWN PT, R117, R198, 0x8, 0x1f ;  /* 0x09001f00c6757f89 */ /* 0x000e2200000e0000 */
[----:B------:R-:W-:Y:S01]  /*55b0*/  HFMA2.MMA R112, -RZ, RZ, 1.875, 0 ;  /* 0x3f800000ff707435 */ /* 0x000fe200000001ff */
[----:B--2---:R-:W-:Y:S01]  /*55c0*/  @!P4 FMUL.FTZ R203, R203, R114 ;  /* 0x00000072cbcbc220 */ /* 0x004fe20000410000 */
[----:B------:R-:W-:Y:S01]  /*55d0*/  ISETP.GE.U32.AND P4, PT, R119, 0x18, PT ;  /* 0x000000187700780c */ /* 0x000fe20003f86070 */
[----:B------:R-:W1:Y:S01]  /*55e0*/  SHFL.UP PT, R114, R197, 0x4, RZ ;  /* 0x04800000c5727989 */ /* 0x000e6200000e00ff */
[----:B---3--:R-:W-:Y:S01]  /*55f0*/  @P3 FMUL.FTZ R206, R206, R113 ;  /* 0x00000071cece3220 */ /* 0x008fe20000410000 */
[----:B------:R-:W-:Y:S02]  /*5600*/  ISETP.GE.AND P3, PT, R11, 0x4, PT ;  /* 0x000000040b00780c */ /* 0x000fe40003f66270 */
[----:B------:R-:W2:Y:S01]  /*5610*/  SHFL.DOWN PT, R116, R203, 0x8, 0x1f ;  /* 0x09001f00cb747f89 */ /* 0x000ea200000e0000 */
[----:B------:R-:W-:-:S03]  /*5620*/  MOV R113, RZ ;  /* 0x000000ff00717202 */ /* 0x000fc60000000f00 */
[----:B------:R-:W3:Y:S04]  /*5630*/  SHFL.UP PT, R115, R206, 0x4, RZ ;  /* 0x04800000ce737989 */ /* 0x000ee800000e00ff */
[----:B------:R-:W-:Y:S01]  /*5640*/  @!P0 LDS.64 R112, [R133.X8+0x2bb8] ;  /* 0x002bb80085708984 */ /* 0x000fe20000008a00 */
[----:B------:R-:W-:Y:S01]  /*5650*/  ISETP.GE.AND P0, PT, R11, 0x8, PT ;  /* 0x000000080b00780c */ /* 0x000fe20003f06270 */
[----:B0-----:R-:W-:Y:S02]  /*5660*/  @!P4 FFMA.FTZ R198, R203, R117, R198 ;  /* 0x00000075cbc6c223 */ /* 0x001fe400000100c6 */
[----:B-1----:R-:W-:-:S03]  /*5670*/  @P3 FFMA.FTZ R197, R206, R114, R197 ;  /* 0x00000072cec53223 */ /* 0x002fc600000100c5 */
[----:B------:R-:W0:Y:S01]  /*5680*/  SHFL.DOWN PT, R117, R198, 0x10, 0x1f ;  /* 0x0a001f00c6757f89 */ /* 0x000e2200000e0000 */
[----:B--2---:R-:W-:-:S03]  /*5690*/  @!P4 FMUL.FTZ R203, R203, R116 ;  /* 0x00000074cbcbc220 */ /* 0x004fc60000410000 */
[----:B------:R-:W1:Y:S01]  /*56a0*/  SHFL.UP PT, R114, R197, 0x8, RZ ;  /* 0x05000000c5727989 */ /* 0x000e6200000e00ff */
[----:B---3--:R-:W-:-:S03]  /*56b0*/  @P3 FMUL.FTZ R206, R206, R115 ;  /* 0x00000073cece3220 */ /* 0x008fc60000410000 */
[----:B------:R-:W2:Y:S01]  /*56c0*/  SHFL.DOWN PT, R116, R203, 0x10, 0x1f ;  /* 0x0a001f00cb747f89 */ /* 0x000ea200000e0000 */
[----:B------:R-:W-:-:S03]  /*56d0*/  ISETP.GE.U32.AND P3, PT, R119, 0x10, PT ;  /* 0x000000107700780c */ /* 0x000fc60003f66070 */
[----:B------:R-:W3:Y:S10]  /*56e0*/  SHFL.UP PT, R115, R206, 0x8, RZ ;  /* 0x05000000ce737989 */ /* 0x000ef400000e00ff */
[----:B0-----:R-:W-:Y:S01]  /*56f0*/  @!P3 FFMA.FTZ R198, R203, R117, R198 ;  /* 0x00000075cbc6b223 */ /* 0x001fe200000100c6 */
[----:B------:R-:W-:Y:S01]  /*5700*/  HFMA2.MMA R117, -RZ, RZ, 0, 0 ;  /* 0x00000000ff757435 */ /* 0x000fe200000001ff */
[----:B------:R-:W-:Y:S01]  /*5710*/  SHFL.IDX PT, R123, R113, RZ, 0x1f ;  /* 0x00001fff717b7589 */ /* 0x000fe200000e0000 */
[----:B-1----:R-:W-:-:S03]  /*5720*/  @P0 FFMA.FTZ R197, R206, R114, R197 ;  /* 0x00000072cec50223 */ /* 0x002fc600000100c5 */
[----:B------:R-:W-:Y:S01]  /*5730*/  SHFL.DOWN PT, R187, R198, 0x1, 0x1f ;  /* 0x08201f00c6bb7f89 */ /* 0x000fe200000e0000 */
[----:B--2---:R-:W-:Y:S01]  /*5740*/  @!P3 FMUL.FTZ R203, R203, R116 ;  /* 0x00000074cbcbb220 */ /* 0x004fe20000410000 */
[----:B------:R-:W-:Y:S02]  /*5750*/  MOV R116, R12 ;  /* 0x0000000c00747202 */ /* 0x000fe40000000f00 */
[----:B------:R-:W0:Y:S01]  /*5760*/  SHFL.UP PT, R122, R197, 0x10, RZ ;  /* 0x06000000c57a7989 */ /* 0x000e2200000e00ff */
[----:B---3--:R-:W-:Y:S01]  /*5770*/  @P0 FMUL.FTZ R206, R206, R115 ;  /* 0x00000073cece0220 */ /* 0x008fe20000410000 */
[----:B------:R-:W-:Y:S01]  /*5780*/  ISETP.GE.AND P0, PT, R11, 0x10, PT ;  /* 0x000000100b00780c */ /* 0x000fe20003f06270 */
[C-C-:B------:R-:W-:Y:S01]  /*5790*/  IMAD.WIDE.U32 R114, R5.reuse, c[0x0][0x298], R116.reuse ;  /* 0x0000a60005727a25 */ /* 0x140fe200078e0074 */
[----:B------:R-:W1:Y:S03]  /*57a0*/  SHFL.DOWN PT, R212, R203, 0x1, 0x1f ;  /* 0x08201f00cbd47f89 */ /* 0x000e6600000e0000 */
[----:B------:R-:W-:Y:S01]  /*57b0*/  IMAD.WIDE.U32 R116, R5, c[0x0][0x2b8], R116 ;  /* 0x0000ae0005747a25 */ /* 0x000fe200078e0074 */
[----:B------:R-:W2:Y:S01]  /*57c0*/  SHFL.UP PT, R119, R206, 0x10, RZ ;  /* 0x06000000ce777989 */ /* 0x000ea200000e00ff */
[----:B------:R-:W-:-:S03]  /*57d0*/  IADD3 R115, R115, R171, RZ ;  /* 0x000000ab73737210 */ /* 0x000fc60007ffe0ff */
[----:B------:R-:W-:Y:S01]  /*57e0*/  IADD3 R117, R117, R185, RZ ;  /* 0x000000b975757210 */ /* 0x000fe20007ffe0ff */
[----:B------:R-:W-:Y:S01]  /*57f0*/  SHFL.IDX PT, R203, R203, RZ, 0x1f ;  /* 0x00001fffcbcb7589 */ /* 0x000fe200000e0000 */
[----:B------:R-:W-:-:S04]  /*5800*/  IMAD.WIDE.U32 R114, R7, c[0x0][0x2a0], R114 ;  /* 0x0000a80007727a25 */ /* 0x000fc800078e0072 */
[----:B------:R-:W-:-:S04]  /*5810*/  IMAD.WIDE.U32 R116, R7, c[0x0][0x2c0], R116 ;  /* 0x0000b00007747a25 */ /* 0x000fc800078e0074 */
[----:B0-----:R-:W-:Y:S02]  /*5820*/  @P0 FFMA.FTZ R197, R206, R122, R197 ;  /* 0x0000007acec50223 */ /* 0x001fe400000100c5 */
[----:B------:R-:W-:Y:S02]  /*5830*/  IMAD R122, R8, c[0x0][0x2a0], RZ ;  /* 0x0000a800087a7a24 */ /* 0x000fe400078e02ff */
[----:B-1----:R-:W-:Y:S01]  /*5840*/  @P2 FFMA.FTZ R123, R212, R123, R187 ;  /* 0x0000007bd47b2223 */ /* 0x002fe200000100bb */
[----:B------:R0:W-:Y:S01]  /*5850*/  SHFL.UP PT, R205, R197, 0x1, RZ ;  /* 0x04200000c5cd7989 */ /* 0x0001e200000e00ff */
[----:B------:R-:W-:Y:S02]  /*5860*/  IMAD R185, R7, c[0x0][0x2a4], R122 ;  /* 0x0000a90007b97a24 */ /* 0x000fe400078e027a */
[----:B------:R-:W-:Y:S01]  /*5870*/  FFMA.FTZ R128, R123, R118, R128 ;  /* 0x000000767b807223 */ /* 0x000fe20000010080 */
[----:B------:R-:W-:Y:S01]  /*5880*/  IADD3 R118, R23, -c[0x0][0x174], RZ ;  /* 0x80005d0017767a10 */ /* 0x000fe20007ffe0ff */
[----:B--2---:R-:W-:Y:S01]  /*5890*/  @P0 FMUL.FTZ R206, R206, R119 ;  /* 0x00000077cece0220 */ /* 0x004fe20000410000 */
[----:B------:R-:W-:Y:S01]  /*58a0*/  SHF.L.U64.HI R119, R132, 0x2, R135 ;  /* 0x0000000284777819 */ /* 0x000fe20000010287 */
[----:B------:R-:W-:Y:S01]  /*58b0*/  IMAD R187, R7, c[0x0][0x2c4], R208 ;  /* 0x0000b10007bb7a24 */ /* 0x000fe200078e02d0 */
[----:B------:R-:W-:Y:S01]  /*58c0*/  IADD3 R185, R115, R185, RZ ;  /* 0x000000b973b97210 */ /* 0x000fe20007ffe0ff */
[----:B------:R-:W-:Y:S01]  /*58d0*/  IMAD R115, R118, -0x200, RZ ;  /* 0xfffffe0076737824 */ /* 0x000fe200078e02ff */
[----:B------:R-:W-:Y:S01]  /*58e0*/  LEA R118, P2, R116, c[0x0][0x320], 0x2 ;  /* 0x0000c80074767a11 */ /* 0x000fe200078410ff */
[----:B------:R-:W1:Y:S01]  /*58f0*/  SHFL.UP PT, R206, R206, 0x1, RZ ;  /* 0x04200000cece7989 */ /* 0x000e6200000e00ff */
[----:B------:R-:W-:Y:S01]  /*5900*/  IADD3 R187, R117, R187, RZ ;  /* 0x000000bb75bb7210 */ /* 0x000fe20007ffe0ff */
[C---:B------:R-:W-:Y:S01]  /*5910*/  IMAD R210, R119.reuse, c[0x0][0x2b0], RZ ;  /* 0x0000ac0077d27a24 */ /* 0x040fe200078e02ff */
[----:B------:R-:W-:Y:S01]  /*5920*/  LEA R122, P0, R114, c[0x0][0x318], 0x2 ;  /* 0x0000c600727a7a11 */ /* 0x000fe200078010ff */
[----:B------:R-:W-:Y:S01]  /*5930*/  IMAD R212, R119, c[0x0][0x2d0], RZ ;  /* 0x0000b40077d47a24 */ /* 0x000fe200078e02ff */
[----:B------:R-:W-:Y:S01]  /*5940*/  LEA.HI.X R119, R116, c[0x0][0x324], R187, 0x2, P2 ;  /* 0x0000c90074777a11 */ /* 0x000fe200010f14bb */
[----:B------:R-:W-:Y:S01]  /*5950*/  FFMA.FTZ R171, R121, R128, R124 ;  /* 0x0000008079ab7223 */ /* 0x000fe2000001007c */
[----:B------:R2:W3:Y:S01]  /*5960*/  SHFL.IDX PT, R208, R198, RZ, 0x1f ;  /* 0x00001fffc6d07589 */ /* 0x0004e200000e0000 */
[----:B------:R-:W-:Y:S01]  /*5970*/  IMAD R117, R209, c[0x0][0x2d4], R212 ;  /* 0x0000b500d1757a24 */ /* 0x000fe200078e02d4 */
[----:B------:R-:W-:Y:S01]  /*5980*/  LEA.HI.X R123, R114, c[0x0][0x31c], R185, 0x2, P0 ;  /* 0x0000c700727b7a11 */ /* 0x000fe200000f14b9 */
[----:B------:R-:W-:-:S04]  /*5990*/  IMAD.WIDE R118, R115, 0x4, R118 ;  /* 0x0000000473767825 */ /* 0x000fc800078e0276 */
[----:B------:R-:W-:Y:S02]  /*59a0*/  FFMA.FTZ R179, R172, R171, R125 ;  /* 0x000000abacb37223 */ /* 0x000fe4000001007d */
[----:B------:R-:W-:Y:S01]  /*59b0*/  IMAD.WIDE.U32 R124, R209, c[0x0][0x2d0], R118 ;  /* 0x0000b400d17c7a25 */ /* 0x000fe200078e0076 */
[----:B------:R-:W-:-:S03]  /*59c0*/  IADD3 R118, P4, R46, R116, RZ ;  /* 0x000000742e767210 */ /* 0x000fc60007f9e0ff */
[----:B0-----:R-:W-:Y:S01]  /*59d0*/  FFMA.FTZ R197, R169, R179, R120 ;  /* 0x000000b3a9c57223 */ /* 0x001fe20000010078 */
[----:B------:R-:W-:Y:S01]  /*59e0*/  IADD3 R117, R125, R117, RZ ;  /* 0x000000757d757210 */ /* 0x000fe20007ffe0ff */
[----:B------:R-:W-:Y:S01]  /*59f0*/  IMAD.WIDE R122, R115, 0x4, R122 ;  /* 0x00000004737a7825 */ /* 0x000fe200078e027a */
[----:B------:R-:W-:Y:S02]  /*5a00*/  MOV R116, R124 ;  /* 0x0000007c00747202 */ /* 0x000fe40000000f00 */
[----:B------:R-:W-:Y:S01]  /*5a10*/  IADD3 R120, P3, R46, R114, RZ ;  /* 0x000000722e787210 */ /* 0x000fe20007f7e0ff */
[----:B--2---:R-:W-:Y:S02]  /*5a20*/  FFMA.FTZ R198, R126, R197, R201 ;  /* 0x000000c57ec67223 */ /* 0x004fe400000100c9 */
[----:B-1----:R-:W-:Y:S02]  /*5a30*/  @P1 FFMA.FTZ R207, R206, R207, R205 ;  /* 0x000000cfcecf1223 */ /* 0x002fe400000100cd */
[----:B------:R-:W-:-:S02]  /*5a40*/  FFMA.FTZ R125, R127, R198, R204 ;  /* 0x000000c67f7d7223 */ /* 0x000fc400000100cc */
[----:B------:R-:W-:Y:S02]  /*5a50*/  FFMA.FTZ R119, R191, R207, R196 ;  /* 0x000000cfbf777223 */ /* 0x000fe400000100c4 */
[----:B------:R-:W-:Y:S02]  /*5a60*/  FFMA.FTZ R124, R138, R125, R199 ;  /* 0x0000007d8a7c7223 */ /* 0x000fe400000100c7 */
[----:B------:R-:W-:Y:S02]  /*5a70*/  IMAD R115, R209, c[0x0][0x2b4], R210 ;  /* 0x0000ad00d1737a24 */ /* 0x000fe400078e02d2 */
[----:B------:R-:W-:Y:S02]  /*5a80*/  FFMA.FTZ R191, R175, R124, R200 ;  /* 0x0000007cafbf7223 */ /* 0x000fe400000100c8 */
[----:B------:R-:W-:-:S04]  /*5a90*/  IMAD.WIDE.U32 R122, R209, c[0x0][0x2b0], R122 ;  /* 0x0000ac00d17a7a25 */ /* 0x000fc800078e007a */
[----:B------:R-:W-:Y:S01]  /*5aa0*/  FFMA.FTZ R202, R139, R191, R202 ;  /* 0x000000bf8bca7223 */ /* 0x000fe200000100ca */
[----:B------:R-:W-:Y:S01]  /*5ab0*/  IADD3 R115, R123, R115, RZ ;  /* 0x000000737b737210 */ /* 0x000fe20007ffe0ff */
[----:B---3--:R-:W-:Y:S01]  /*5ac0*/  FFMA.FTZ R113, R203, R113, R208 ;  /* 0x00000071cb717223 */ /* 0x008fe200000100d0 */
[----:B------:R-:W-:Y:S01]  /*5ad0*/  MOV R114, R122 ;  /* 0x0000007a00727202 */ /* 0x000fe20000000f00 */
[----:B------:R-:W-:Y:S01]  /*5ae0*/  FFMA.FTZ R199, R161, R202, R194 ;  /* 0x000000caa1c77223 */ /* 0x000fe200000100c2 */
[----:B------:R-:W-:Y:S01]  /*5af0*/  P2R R123, PR, RZ, 0x20 ;  /* 0x00000020ff7b7803 */ /* 0x000fe20000000000 */
[----:B------:R-:W-:Y:S01]  /*5b00*/  FMUL.FTZ R123, R171, R41 ;  /* 0x00000029ab7b7220 */ /* 0x000fe20000410000 */
[----:B------:R-:W-:Y:S01]  /*5b10*/  SHF.L.U32 R122, R12, 0x4, RZ ;  /* 0x000000040c7a7819 */ /* 0x000fe200000006ff */
[----:B------:R-:W-:Y:S02]  /*5b20*/  FFMA.FTZ R190, R163, R199, R190 ;  /* 0x000000c7a3be7223 */ /* 0x000fe400000100be */
[----:B------:R-:W-:Y:S01]  /*5b30*/  FMUL.FTZ R112, R203, R112 ;  /* 0x00000070cb707220 */ /* 0x000fe20000410000 */
[----:B------:R-:W-:Y:S01]  /*5b40*/  LEA.HI.SX32 R122, R122, R122, 0x1b ;  /* 0x0000007a7a7a7211 */ /* 0x000fe200078fdaff */
[----:B------:R-:W-:-:S02]  /*5b50*/  FFMA.FTZ R189, R164, R190, R189 ;  /* 0x000000bea4bd7223 */ /* 0x000fc400000100bd */
[----:B------:R-:W-:Y:S01]  /*5b60*/  FMUL.FTZ R203, R50, R123 ;  /* 0x0000007b32cb7220 */ /* 0x000fe20000410000 */
[----:B------:R-:W-:Y:S01]  /*5b70*/  @!P5 STS.64 [R133.X8+0x2bb8], R112 ;  /* 0x002bb8708500d388 */ /* 0x000fe20000008a00 */
[----:B------:R-:W-:Y:S02]  /*5b80*/  FFMA.FTZ R201, R165, R189, R186 ;  /* 0x000000bda5c97223 */ /* 0x000fe400000100ba */
[----:B------:R-:W-:Y:S01]  /*5b90*/  FMUL.FTZ R200, R128, R142 ;  /* 0x0000008e80c87220 */ /* 0x000fe20000410000 */
[----:B------:R0:W-:Y:S01]  /*5ba0*/  STS [R122.X4+0x10b8], R203 ;  /* 0x0010b8cb7a007388 */ /* 0x0001e20000004800 */
[----:B------:R-:W-:Y:S02]  /*5bb0*/  FFMA.FTZ R181, R166, R201, R181 ;  /* 0x000000c9a6b57223 */ /* 0x000fe400000100b5 */
[----:B------:R-:W-:Y:S02]  /*5bc0*/  FMUL.FTZ R207, R51, R200 ;  /* 0x000000c833cf7220 */ /* 0x000fe40000410000 */
[----:B------:R-:W-:-:S02]  /*5bd0*/  FMUL.FTZ R186, R125, R38 ;  /* 0x000000267dba7220 */ /* 0x000fc40000410000 */
[----:B------:R-:W-:Y:S01]  /*5be0*/  FMUL.FTZ R194, R179, R140 ;  /* 0x0000008cb3c27220 */ /* 0x000fe20000410000 */
[----:B------:R1:W-:Y:S01]  /*5bf0*/  STS [R122.X4+0x10bc], R207 ;  /* 0x0010bccf7a007388 */ /* 0x0003e20000004800 */
[----:B------:R-:W-:Y:S02]  /*5c00*/  FADD.FTZ R196, -R196, R119 ;  /* 0x00000077c4c47221 */ /* 0x000fe40000010100 */
[----:B0-----:R-:W-:Y:S02]  /*5c10*/  FFMA.FTZ R203, R167, R181, R180 ;  /* 0x000000b5a7cb7223 */ /* 0x001fe400000100b4 */
[----:B------:R-:W-:Y:S02]  /*5c20*/  FMUL.FTZ R209, R49, R194 ;  /* 0x000000c231d17220 */ /* 0x000fe40000410000 */
[C---:B------:R-:W-:Y:S02]  /*5c30*/  FFMA.FTZ R177, R168.reuse, R203, R177 ;  /* 0x000000cba8b17223 */ /* 0x040fe400000100b1 */
[----:B------:R-:W-:Y:S01]  /*5c40*/  FFMA.FTZ R168, R168, R119, R195 ;  /* 0x00000077a8a87223 */ /* 0x000fe200000100c3 */
[----:B------:R-:W-:Y:S01]  /*5c50*/  STS [R122.X4+0x10b4], R209 ;  /* 0x0010b4d17a007388 */ /* 0x000fe20000004800 */
[----:B------:R-:W-:-:S02]  /*5c60*/  FMUL.FTZ R113, R177, R33 ;  /* 0x00000021b1717220 */ /* 0x000fc40000410000 */
[----:B-1----:R-:W-:Y:S02]  /*5c70*/  FMUL.FTZ R207, R54, R186 ;  /* 0x000000ba36cf7220 */ /* 0x002fe40000410000 */
[----:B------:R-:W-:Y:S02]  /*5c80*/  FFMA.FTZ R167, R167, R168, R192 ;  /* 0x000000a8a7a77223 */ /* 0x000fe400000100c0 */
[----:B------:R-:W-:Y:S01]  /*5c90*/  FADD.FTZ R195, -R195, R168 ;  /* 0x000000a8c3c37221 */ /* 0x000fe20000010100 */
[----:B------:R0:W-:Y:S01]  /*5ca0*/  STS [R122.X4+0x10a8], R207 ;  /* 0x0010a8cf7a007388 */ /* 0x0001e20000004800 */
[----:B------:R-:W-:Y:S02]  /*5cb0*/  FMUL.FTZ R112, R203, R34 ;  /* 0x00000022cb707220 */ /* 0x000fe40000410000 */
[----:B------:R-:W-:Y:S02]  /*5cc0*/  FFMA.FTZ R180, R196, R113, RZ ;  /* 0x00000071c4b47223 */ /* 0x000fe400000100ff */
[----:B------:R-:W-:-:S02]  /*5cd0*/  FMUL.FTZ R205, R198, R39 ;  /* 0x00000027c6cd7220 */ /* 0x000fc40000410000 */
[----:B------:R-:W-:Y:S02]  /*5ce0*/  FMUL.FTZ R206, R124, R37 ;  /* 0x000000257cce7220 */ /* 0x000fe40000410000 */
[----:B------:R-:W-:Y:S02]  /*5cf0*/  FFMA.FTZ R166, R166, R167, R193 ;  /* 0x000000a7a6a67223 */ /* 0x000fe400000100c1 */
[----:B------:R-:W-:Y:S02]  /*5d00*/  FADD.FTZ R192, -R192, R167 ;  /* 0x000000a7c0c07221 */ /* 0x000fe40000010100 */
[----:B0-----:R-:W-:Y:S02]  /*5d10*/  FMUL.FTZ R207, R181, R35 ;  /* 0x00000023b5cf7220 */ /* 0x001fe40000410000 */
[----:B------:R-:W-:Y:S02]  /*5d20*/  FFMA.FTZ R180, R195, R112, R180 ;  /* 0x00000070c3b47223 */ /* 0x000fe400000100b4 */
[----:B------:R-:W-:-:S02]  /*5d30*/  FMUL.FTZ R211, R55, R205 ;  /* 0x000000cd37d37220 */ /* 0x000fc40000410000 */
[----:B------:R-:W-:Y:S02]  /*5d40*/  FMUL.FTZ R209, R53, R206 ;  /* 0x000000ce35d17220 */ /* 0x000fe40000410000 */
[----:B------:R-:W-:Y:S01]  /*5d50*/  FFMA.FTZ R165, R165, R166, R188 ;  /* 0x000000a6a5a57223 */ /* 0x000fe200000100bc */
[----:B------:R0:W-:Y:S01]  /*5d60*/  STS [R122.X4+0x10ac], R211 ;  /* 0x0010acd37a007388 */ /* 0x0001e20000004800 */
[----:B------:R-:W-:Y:S02]  /*5d70*/  FADD.FTZ R193, -R193, R166 ;  /* 0x000000a6c1c17221 */ /* 0x000fe40000010100 */
[----:B------:R-:W-:Y:S01]  /*5d80*/  FMUL.FTZ R208, R201, R36 ;  /* 0x00000024c9d07220 */ /* 0x000fe20000410000 */
[----:B------:R1:W-:Y:S01]  /*5d90*/  STS [R122.X4+0x10a4], R209 ;  /* 0x0010a4d17a007388 */ /* 0x0003e20000004800 */
[----:B------:R-:W-:Y:S02]  /*5da0*/  FFMA.FTZ R180, R192, R207, R180 ;  /* 0x000000cfc0b47223 */ /* 0x000fe400000100b4 */
[----:B------:R-:W-:-:S02]  /*5db0*/  FMUL.FTZ R204, R197, R40 ;  /* 0x00000028c5cc7220 */ /* 0x000fc40000410000 */
[----:B------:R-:W-:Y:S02]  /*5dc0*/  FFMA.FTZ R164, R164, R165, R183 ;  /* 0x000000a5a4a47223 */ /* 0x000fe400000100b7 */
[----:B------:R-:W-:Y:S02]  /*5dd0*/  FADD.FTZ R188, -R188, R165 ;  /* 0x000000a5bcbc7221 */ /* 0x000fe40000010100 */
[----:B0-----:R-:W-:Y:S02]  /*5de0*/  FMUL.FTZ R211, R189, R28 ;  /* 0x0000001cbdd37220 */ /* 0x001fe40000410000 */
[----:B-1----:R-:W-:Y:S02]  /*5df0*/  FFMA.FTZ R209, R193, R208, R180 ;  /* 0x000000d0c1d17223 */ /* 0x002fe400000100b4 */
[----:B------:R-:W-:Y:S02]  /*5e00*/  FMUL.FTZ R213, R48, R204 ;  /* 0x000000cc30d57220 */ /* 0x000fe40000410000 */
[----:B------:R-:W-:-:S02]  /*5e10*/  FFMA.FTZ R163, R163, R164, R184 ;  /* 0x000000a4a3a37223 */ /* 0x000fc400000100b8 */
[----:B------:R-:W-:Y:S01]  /*5e20*/  FADD.FTZ R183, -R183, R164 ;  /* 0x000000a4b7b77221 */ /* 0x000fe20000010100 */
[----:B------:R0:W-:Y:S01]  /*5e30*/  STS [R122.X4+0x10b0], R213 ;  /* 0x0010b0d57a007388 */ /* 0x0001e20000004800 */
[----:B------:R-:W-:Y:S02]  /*5e40*/  FMUL.FTZ R210, R190, R29 ;  /* 0x0000001dbed27220 */ /* 0x000fe40000410000 */
[----:B------:R-:W-:Y:S02]  /*5e50*/  FFMA.FTZ R180, R188, R211, R209 ;  /* 0x000000d3bcb47223 */ /* 0x000fe400000100d1 */
[----:B------:R-:W-:Y:S02]  /*5e60*/  FFMA.FTZ R161, R161, R163, R182 ;  /* 0x000000a3a1a17223 */ /* 0x000fe400000100b6 */
[----:B------:R-:W-:Y:S02]  /*5e70*/  FADD.FTZ R184, -R184, R163 ;  /* 0x000000a3b8b87221 */ /* 0x000fe40000010100 */
[----:B------:R-:W-:-:S02]  /*5e80*/  FFMA.FTZ R209, R183, R210, R180 ;  /* 0x000000d2b7d17223 */ /* 0x000fc400000100b4 */
[----:B0-----:R-:W-:Y:S02]  /*5e90*/  FMUL.FTZ R213, R199, R30 ;  /* 0x0000001ec7d57220 */ /* 0x001fe40000410000 */
[----:B------:R-:W-:Y:S02]  /*5ea0*/  FADD.FTZ R182, -R182, R161 ;  /* 0x000000a1b6b67221 */ /* 0x000fe40000010100 */
[----:B------:R-:W-:Y:S02]  /*5eb0*/  FMUL.FTZ R180, R202, R31 ;  /* 0x0000001fcab47220 */ /* 0x000fe40000410000 */
[----:B------:R-:W-:Y:S02]  /*5ec0*/  FFMA.FTZ R209, R184, R213, R209 ;  /* 0x000000d5b8d17223 */ /* 0x000fe400000100d1 */
[----:B------:R-:W-:Y:S02]  /*5ed0*/  FFMA.FTZ R139, R139, R161, R178 ;  /* 0x000000a18b8b7223 */ /* 0x000fe400000100b2 */
[----:B------:R-:W-:-:S02]  /*5ee0*/  FMUL.FTZ R215, R191, R32 ;  /* 0x00000020bfd77220 */ /* 0x000fc40000410000 */
[----:B------:R-:W-:Y:S02]  /*5ef0*/  FFMA.FTZ R209, R182, R180, R209 ;  /* 0x000000b4b6d17223 */ /* 0x000fe400000100d1 */
[----:B------:R-:W-:Y:S02]  /*5f00*/  FADD.FTZ R178, -R178, R139 ;  /* 0x0000008bb2b27221 */ /* 0x000fe40000010100 */
[----:B------:R-:W-:Y:S02]  /*5f10*/  FFMA.FTZ R175, R175, R139, R176 ;  /* 0x0000008bafaf7223 */ /* 0x000fe400000100b0 */
[----:B------:R-:W-:Y:S02]  /*5f20*/  FFMA.FTZ R219, R178, R215, R209 ;  /* 0x000000d7b2db7223 */ /* 0x000fe400000100d1 */
[----:B------:R-:W-:Y:S01]  /*5f30*/  FMUL.FTZ R209, R57, R210 ;  /* 0x000000d239d17220 */ /* 0x000fe20000410000 */
[----:B------:R-:W-:Y:S01]  /*5f40*/  LEA.HI.SX32 R210, R223, R12, 0x1b ;  /* 0x0000000cdfd27211 */ /* 0x000fe200078fdaff */
[----:B------:R-:W-:-:S02]  /*5f50*/  FADD.FTZ R176, -R176, R175 ;  /* 0x000000afb0b07221 */ /* 0x000fc40000010100 */
[----:B------:R-:W-:Y:S01]  /*5f60*/  FFMA.FTZ R138, R138, R175, R173 ;  /* 0x000000af8a8a7223 */ /* 0x000fe200000100ad */
[----:B------:R0:W-:Y:S01]  /*5f70*/  STS [R122.X4+0x1094], R209 ;  /* 0x001094d17a007388 */ /* 0x0001e20000004800 */
[----:B------:R-:W-:Y:S02]  /*5f80*/  FMUL.FTZ R221, R52, R215 ;  /* 0x000000d734dd7220 */ /* 0x000fe40000410000 */
[----:B------:R-:W-:Y:S02]  /*5f90*/  FMUL.FTZ R215, R58, R213 ;  /* 0x000000d53ad77220 */ /* 0x000fe40000410000 */
[----:B------:R-:W-:Y:S01]  /*5fa0*/  FFMA.FTZ R219, R176, R206, R219 ;  /* 0x000000ceb0db7223 */ /* 0x000fe200000100db */
[----:B------:R1:W-:Y:S01]  /*5fb0*/  STS [R122.X4+0x10a0], R221 ;  /* 0x0010a0dd7a007388 */ /* 0x0003e20000004800 */
[----:B------:R-:W-:Y:S02]  /*5fc0*/  FADD.FTZ R173, -R173, R138 ;  /* 0x0000008aadad7221 */ /* 0x000fe40000010100 */
[----:B------:R-:W-:Y:S01]  /*5fd0*/  FFMA.FTZ R127, R127, R138, R174 ;  /* 0x0000008a7f7f7223 */ /* 0x000fe200000100ae */
[----:B------:R2:W-:Y:S01]  /*5fe0*/  STS [R122.X4+0x1098], R215 ;  /* 0x001098d77a007388 */ /* 0x0005e20000004800 */
[----:B------:R-:W-:-:S02]  /*5ff0*/  FMUL.FTZ R213, R56, R211 ;  /* 0x000000d338d57220 */ /* 0x000fc40000410000 */
[----:B0-----:R-:W-:Y:S02]  /*6000*/  FMUL.FTZ R209, R62, R207 ;  /* 0x000000cf3ed17220 */ /* 0x001fe40000410000 */
        /* <DEDUP_REMOVED lines=8> */
[----:B------:R-:W-:Y:S01]  /*6090*/  FFMA.FTZ R219, R173, R186, R219 ;  /* 0x000000baaddb7223 */ /* 0x000fe200000100db */
[----:B------:R2:W-:Y:S01]  /*60a0*/  STS [R122.X4+0x108c], R211 ;  /* 0x00108cd37a007388 */ /* 0x0005e20000004800 */
[----:B------:R-:W-:Y:S01]  /*60b0*/  FADD.FTZ R174, -R174, R127 ;  /* 0x0000007faeae7221 */ /* 0x000fe20000010100 */
[----:B0-----:R-:W-:Y:S01]  /*60c0*/  IADD3 R213, R12, 0x60, RZ ;  /* 0x000000600cd57810 */ /* 0x001fe20007ffe0ff */
[----:B------:R-:W-:Y:S01]  /*60d0*/  FFMA.FTZ R180, R126, R127, R131 ;  /* 0x0000007f7eb47223 */ /* 0x000fe20000010083 */
[----:B------:R-:W-:Y:S01]  /*60e0*/  STS [R122.X4+0x1088], R209 ;  /* 0x001088d17a007388 */ /* 0x000fe20000004800 */
[----:B------:R-:W-:Y:S01]  /*60f0*/  FFMA.FTZ R219, R174, R205, R219 ;  /* 0x000000cdaedb7223 */ /* 0x000fe200000100db */
[C---:B-1----:R-:W-:Y:S01]  /*6100*/  IADD3 R217, R12.reuse, 0xa0, RZ ;  /* 0x000000a00cd97810 */ /* 0x042fe20007ffe0ff */
[----:B------:R-:W-:Y:S01]  /*6110*/  FADD.FTZ R131, -R131, R180 ;  /* 0x000000b483837221 */ /* 0x000fe20000010100 */
[----:B------:R-:W-:Y:S01]  /*6120*/  STS [R122.X4+0x1084], R207 ;  /* 0x001084cf7a007388 */ /* 0x000fe20000004800 */
[----:B------:R-:W-:Y:S01]  /*6130*/  FFMA.FTZ R205, R169, R180, R170 ;  /* 0x000000b4a9cd7223 */ /* 0x000fe200000100aa */
[----:B--2---:R-:W-:Y:S01]  /*6140*/  IADD3 R211, R12, 0x40, RZ ;  /* 0x000000400cd37810 */ /* 0x004fe20007ffe0ff */
[----:B------:R-:W-:Y:S01]  /*6150*/  FFMA.FTZ R219, R131, R204, R219 ;  /* 0x000000cc83db7223 */ /* 0x000fe200000100db */
[----:B------:R0:W-:Y:S01]  /*6160*/  STS [R122.X4+0x1080], R113 ;  /* 0x001080717a007388 */ /* 0x0001e20000004800 */
[----:B------:R-:W-:Y:S01]  /*6170*/  FFMA.FTZ R172, R172, R205, R129 ;  /* 0x000000cdacac7223 */ /* 0x000fe20000010081 */
[-C--:B------:R-:W-:Y:S01]  /*6180*/  LEA.HI.SX32 R186, R211, R12.reuse, 0x1b ;  /* 0x0000000cd3ba7211 */ /* 0x080fe200078fdaff */
[----:B------:R-:W-:Y:S01]  /*6190*/  FADD.FTZ R169, -R170, R205 ;  /* 0x000000cdaaa97221 */ /* 0x000fe20000010100 */
[----:B------:R-:W-:Y:S01]  /*61a0*/  BAR.SYNC.DEFER_BLOCKING 0x0 ;  /* 0x0000000000007b1d */ /* 0x000fe20000010000 */
[----:B------:R-:W-:Y:S01]  /*61b0*/  FADD.FTZ R126, -R129, R172 ;  /* 0x000000ac817e7221 */ /* 0x000fe20000010100 */
[----:B------:R-:W-:Y:S01]  /*61c0*/  LEA.HI.SX32 R204, R215, R12, 0x1b ;  /* 0x0000000cd7cc7211 */ /* 0x000fe200078fdaff */
[----:B------:R-:W-:Y:S01]  /*61d0*/  FFMA.FTZ R219, R169, R194, R219 ;  /* 0x000000c2a9db7223 */ /* 0x000fe200000100db */
[----:B------:R-:W-:Y:S01]  /*61e0*/  LEA.HI.SX32 R194, R213, R12, 0x1b ;  /* 0x0000000cd5c27211 */ /* 0x000fe200078fdaff */
[----:B------:R-:W-:Y:S01]  /*61f0*/  FMUL.FTZ R249, R162, R166 ;  /* 0x000000a6a2f97220 */ /* 0x000fe20000410000 */
[----:B0-----:R-:W-:Y:S01]  /*6200*/  IADD3 R113, R12, 0x140, RZ ;  /* 0x000001400c717810 */ /* 0x001fe20007ffe0ff */
[----:B------:R-:W-:Y:S01]  /*6210*/  FFMA.FTZ R129, R126, R123, R219 ;  /* 0x0000007b7e817223 */ /* 0x000fe200000100db */
[C---:B------:R-:W-:Y:S01]  /*6220*/  IADD3 R123, R12.reuse, 0x20, RZ ;  /* 0x000000200c7b7810 */ /* 0x040fe20007ffe0ff */
[----:B------:R-:W-:Y:S01]  /*6230*/  FMUL.FTZ R119, R153, R119 ;  /* 0x0000007799777220 */ /* 0x000fe20000410000 */
[----:B------:R-:W-:Y:S01]  /*6240*/  IADD3 R219, R12, 0xc0, RZ ;  /* 0x000000c00cdb7810 */ /* 0x000fe20007ffe0ff */
[----:B------:R-:W-:Y:S01]  /*6250*/  FMUL.FTZ R161, R150, R161 ;  /* 0x000000a196a17220 */ /* 0x000fe20000410000 */
[-C--:B------:R-:W-:Y:S01]  /*6260*/  LEA.HI.SX32 R206, R217, R12.reuse, 0x1b ;  /* 0x0000000cd9ce7211 */ /* 0x080fe200078fdaff */
[----:B------:R-:W-:Y:S01]  /*6270*/  FMUL.FTZ R139, R149, R139 ;  /* 0x0000008b958b7220 */ /* 0x000fe20000410000 */
[----:B------:R-:W-:Y:S01]  /*6280*/  LEA.HI.SX32 R209, R12, R12, 0x1b ;  /* 0x0000000c0cd17211 */ /* 0x000fe200078fdaff */
[----:B------:R-:W-:Y:S01]  /*6290*/  FFMA.FTZ R121, R121, R172, R130 ;  /* 0x000000ac79797223 */ /* 0x000fe20000010082 */
[-C--:B------:R-:W-:Y:S01]  /*62a0*/  LEA.HI.SX32 R170, R123, R12.reuse, 0x1b ;  /* 0x0000000c7baa7211 */ /* 0x080fe200078fdaff */
[----:B------:R-:W-:Y:S01]  /*62b0*/  FMUL.FTZ R123, R159, R167 ;  /* 0x000000a79f7b7220 */ /* 0x000fe20000410000 */
[-C--:B------:R-:W-:Y:S01]  /*62c0*/  LEA.HI.SX32 R207, R219, R12.reuse, 0x1b ;  /* 0x0000000cdbcf7211 */ /* 0x080fe200078fdaff */
[----:B------:R-:W-:Y:S01]  /*62d0*/  FMUL.FTZ R165, R141, R165 ;  /* 0x000000a58da57220 */ /* 0x000fe20000410000 */
[----:B------:R-:W-:Y:S01]  /*62e0*/  LEA.HI.SX32 R208, R221, R12, 0x1b ;  /* 0x0000000cddd07211 */ /* 0x000fe200078fdaff */
        /* <DEDUP_REMOVED lines=9> */
[----:B------:R-:W-:Y:S01]  /*6380*/  LEA.HI.SX32 R217, R235, R12, 0x1b ;  /* 0x0000000cebd97211 */ /* 0x000fe200078fdaff */
[----:B------:R-:W1:Y:S01]  /*6390*/  LDS R219, [R170.X4+0x1100] ;  /* 0x00110000aadb7984 */ /* 0x000e620000004800 */
[----:B------:R-:W-:Y:S01]  /*63a0*/  IADD3 R112, -R23, c[0x0][0x174], RZ ;  /* 0x00005d0017707a10 */ /* 0x000fe20007ffe1ff */
[----:B------:R-:W-:-:S02]  /*63b0*/  FMUL.FTZ R205, R158, R205 ;  /* 0x000000cd9ecd7220 */ /* 0x000fc40000410000 */
        /* <DEDUP_REMOVED lines=17> */
[----:B-1----:R-:W-:-:S03]  /*64d0*/  LEA R249, R112, 0xfffffe00, 0x9 ;  /* 0xfffffe0070f97811 */ /* 0x002fc600078e48ff */
[----:B------:R1:W-:Y:S01]  /*64e0*/  STS [R122.X4+0x18c8], R123 ;  /* 0x0018c87b7a007388 */ /* 0x0003e20000004800 */
[----:B--2---:R-:W-:Y:S01]  /*64f0*/  FMUL.FTZ R113, R151, R138 ;  /* 0x0000008a97717220 */ /* 0x004fe20000410000 */
[----:B------:R-:W-:Y:S02]  /*6500*/  IADD3 R138, -R249, c[0x0][0x168], -R12 ;  /* 0x00005a00f98a7a10 */ /* 0x000fe40007ffe90c */
[----:B------:R2:W-:Y:S01]  /*6510*/  STS [R122.X4+0x18dc], R161 ;  /* 0x0018dca17a007388 */ /* 0x0005e20000004800 */
[----:B---3--:R-:W-:Y:S01]  /*6520*/  FMUL.FTZ R119, R154, R127 ;  /* 0x0000007f9a777220 */ /* 0x008fe20000410000 */
[----:B------:R-:W-:Y:S02]  /*6530*/  ISETP.GE.AND P2, PT, R138, 0x1, PT ;  /* 0x000000018a00780c */ /* 0x000fe40003f46270 */
[----:B------:R3:W-:Y:S01]  /*6540*/  STS [R122.X4+0x18e0], R139 ;  /* 0x0018e08b7a007388 */ /* 0x0007e20000004800 */
[----:B------:R-:W-:Y:S01]  /*6550*/  FADD.FTZ R127, -R130, R121 ;  /* 0x00000079827f7221 */ /* 0x000fe20000010100 */
[C---:B------:R-:W-:Y:S01]  /*6560*/  ISETP.GE.AND P0, PT, R138.reuse, 0x21, PT ;  /* 0x000000218a00780c */ /* 0x040fe20003f06270 */
[----:B-1----:R-:W-:Y:S01]  /*6570*/  FMUL.FTZ R123, R155, R180 ;  /* 0x000000b49b7b7220 */ /* 0x002fe20000410000 */
[----:B------:R-:W-:Y:S01]  /*6580*/  STS [R122.X4+0x18d0], R165 ;  /* 0x0018d0a57a007388 */ /* 0x000fe20000004800 */
[----:B------:R-:W-:Y:S01]  /*6590*/  ISETP.GE.AND P1, PT, R138, 0x41, PT ;  /* 0x000000418a00780c */ /* 0x000fe20003f26270 */
[----:B--2---:R-:W-:Y:S01]  /*65a0*/  FMUL.FTZ R161, R160, R121 ;  /* 0x00000079a0a17220 */ /* 0x004fe20000410000 */
[----:B------:R-:W-:Y:S01]  /*65b0*/  IADD3.X R121, R47, R185, RZ, P3, !PT ;  /* 0x000000b92f797210 */ /* 0x000fe20001ffe4ff */
[----:B------:R-:W-:Y:S01]  /*65c0*/  STS [R122.X4+0x18d4], R251 ;  /* 0x0018d4fb7a007388 */ /* 0x000fe20000004800 */
[----:B---3--:R-:W-:-:S03]  /*65d0*/  FMUL.FTZ R139, R157, R172 ;  /* 0x000000ac9d8b7220 */ /* 0x008fc60000410000 */
[----:B------:R-:W-:Y:S04]  /*65e0*/  STS [R122.X4+0x18d8], R163 ;  /* 0x0018d8a37a007388 */ /* 0x000fe80000004800 */
[----:B------:R-:W-:Y:S04]  /*65f0*/  STS [R122.X4+0x18e4], R175 ;  /* 0x0018e4af7a007388 */ /* 0x000fe80000004800 */
[----:B------:R-:W-:Y:S04]  /*6600*/  STS [R122.X4+0x18e8], R113 ;  /* 0x0018e8717a007388 */ /* 0x000fe80000004800 */
[----:B------:R1:W-:Y:S04]  /*6610*/  STS [R122.X4+0x18ec], R119 ;  /* 0x0018ec777a007388 */ /* 0x0003e80000004800 */
[----:B------:R2:W-:Y:S04]  /*6620*/  STS [R122.X4+0x18f0], R123 ;  /* 0x0018f07b7a007388 */ /* 0x0005e80000004800 */
[----:B------:R2:W-:Y:S01]  /*6630*/  STS [R122.X4+0x18f4], R205 ;  /* 0x0018f4cd7a007388 */ /* 0x0005e20000004800 */
[----:B-1----:R-:W-:-:S03]  /*6640*/  IADD3.X R119, R47, R187, RZ, P4, !PT ;  /* 0x000000bb2f777210 */ /* 0x002fc600027fe4ff */
[----:B------:R2:W-:Y:S04]  /*6650*/  STS [R122.X4+0x18f8], R139 ;  /* 0x0018f88b7a007388 */ /* 0x0005e80000004800 */
[----:B------:R2:W-:Y:S04]  /*6660*/  STS [R122.X4+0x18fc], R161 ;  /* 0x0018fca17a007388 */ /* 0x0005e80000004800 */
[----:B------:R-:W-:Y:S06]  /*6670*/  BAR.SYNC.DEFER_BLOCKING 0x0 ;  /* 0x0000000000007b1d */ /* 0x000fec0000010000 */
[----:B------:R-:W-:Y:S05]  /*6680*/  @!P2 BRA `(.L_x_6624) ;  /* 0x000000f00000a947 */ /* 0x000fea0003800000 */
[----:B0-2-4-:R-:W0:Y:S01]  /*6690*/  LDS R209, [R209.X4+0x18c0] ;  /* 0x0018c000d1d17984 */ /* 0x015e220000004800 */
        /* <DEDUP_REMOVED lines=14> */
.L_x_6624:
[----:B0-2-4-:R-:W-:Y:S05]  /*6780*/  BSYNC B0 ;  /* 0x0000000000007941 */ /* 0x015fea0003800000 */
.L_x_6623:
[----:B-1----:R0:W1:Y:S01]  /*6790*/  LDS R113, [R170.X4+0x1940] ;  /* 0x00194000aa717984 */ /* 0x0020620000004800 */
[----:B------:R-:W-:Y:S01]  /*67a0*/  BSSY B0, `(.L_x_6625) ;  /* 0x0000004000007945 */ /* 0x000fe20003800000 */
[----:B------:R-:W-:Y:S05]  /*67b0*/  @!P0 BRA `(.L_x_6626) ;  /* 0x0000002000008947 */ /* 0x000fea0003800000 */
[----:B------:R2:W-:Y:S04]  /*67c0*/  RED.E.ADD.F32.FTZ.RN.STRONG.GPU [R114.64+-0x780], R219 ;  /* 0xfff880db7200798e */ /* 0x0005e8000c10e784 */
[----:B-1----:R2:W-:Y:S02]  /*67d0*/  RED.E.ADD.F32.FTZ.RN.STRONG.GPU [R116.64+-0x780], R113 ;  /* 0xfff880717400798e */ /* 0x0025e4000c10e784 */
.L_x_6626:
[----:B------:R-:W-:Y:S05]  /*67e0*/  BSYNC B0 ;  /* 0x0000000000007941 */ /* 0x000fea0003800000 */
.L_x_6625:
[----:B-12---:R1:W2:Y:S01]  /*67f0*/  LDS R113, [R186.X4+0x19c0] ;  /* 0x0019c000ba717984 */ /* 0x0062a20000004800 */
[----:B------:R-:W-:Y:S01]  /*6800*/  BSSY B0, `(.L_x_6627) ;  /* 0x0000005000007945 */ /* 0x000fe20003800000 */
[----:B------:R-:W-:Y:S01]  /*6810*/  FMUL.FTZ R200, R127, R200 ;  /* 0x000000c87fc87220 */ /* 0x000fe20000410000 */
[----:B------:R-:W-:Y:S05]  /*6820*/  @!P1 BRA `(.L_x_6628) ;  /* 0x0000002000009947 */ /* 0x000fea0003800000 */
[----:B------:R3:W-:Y:S04]  /*6830*/  RED.E.ADD.F32.FTZ.RN.STRONG.GPU [R114.64+-0x700], R221 ;  /* 0xfff900dd7200798e */ /* 0x0007e8000c10e784 */
[----:B--2---:R3:W-:Y:S02]  /*6840*/  RED.E.ADD.F32.FTZ.RN.STRONG.GPU [R116.64+-0x700], R113 ;  /* 0xfff900717400798e */ /* 0x0047e4000c10e784 */
.L_x_6628:
[----:B------:R-:W-:Y:S05]  /*6850*/  BSYNC B0 ;  /* 0x0000000000007941 */ /* 0x000fea0003800000 */
.L_x_6627:
[----:B--23--:R2:W3:Y:S01]  /*6860*/  LDS R113, [R194.X4+0x1a40] ;  /* 0x001a4000c2717984 */ /* 0x00c4e20000004800 */
        /* <DEDUP_REMOVED lines=12> */
.L_x_6630:
[----:B--2---:R-:W-:Y:S05]  /*6930*/  BSYNC B0 ;  /* 0x0000000000007941 */ /* 0x004fea0003800000 */
.L_x_6629:
[----:B---3--:R2:W3:Y:S01]  /*6940*/  LDS R113, [R204.X4+0x1ac0] ;  /* 0x001ac000cc717984 */ /* 0x0084e20000004800 */
[----:B------:R-:W-:Y:S01]  /*6950*/  BSSY B0, `(.L_x_6631) ;  /* 0x0000004000007945 */ /* 0x000fe20003800000 */
[----:B------:R-:W-:Y:S05]  /*6960*/  @!P1 BRA `(.L_x_6632) ;  /* 0x0000002000009947 */ /* 0x000fea0003800000 */
[----:B------:R4:W-:Y:S04]  /*6970*/  RED.E.ADD.F32.FTZ.RN.STRONG.GPU [R114.64+-0x600], R225 ;  /* 0xfffa00e17200798e */ /* 0x0009e8000c10e784 */
[----:B---3--:R4:W-:Y:S02]  /*6980*/  RED.E.ADD.F32.FTZ.RN.STRONG.GPU [R116.64+-0x600], R113 ;  /* 0xfffa00717400798e */ /* 0x0089e4000c10e784 */
.L_x_6632:
[----:B------:R-:W-:Y:S05]  /*6990*/  BSYNC B0 ;  /* 0x0000000000007941 */ /* 0x000fea0003800000 */
.L_x_6631:
[----:B---34-:R3:W4:Y:S01]  /*69a0*/  LDS R113, [R206.X4+0x1b40] ;  /* 0x001b4000ce717984 */ /* 0x0187220000004800 */
[----:B------:R-:W-:Y:S01]  /*69b0*/  BSSY B0, `(.L_x_6633) ;  /* 0x0000004000007945 */ /* 0x000fe20003800000 */
[----:B------:R-:W-:Y:S05]  /*69c0*/  @!P2 BRA `(.L_x_6634) ;  /* 0x000000200000a947 */ /* 0x000fea0003800000 */
[----:B------:R0:W-:Y:S04]  /*69d0*/  RED.E.ADD.F32.FTZ.RN.STRONG.GPU [R114.64+-0x580], R227 ;  /* 0xfffa80e37200798e */ /* 0x0001e8000c10e784 */
[----:B----4-:R0:W-:Y:S02]  /*69e0*/  RED.E.ADD.F32.FTZ.RN.STRONG.GPU [R116.64+-0x580], R113 ;  /* 0xfffa80717400798e */ /* 0x0101e4000c10e784 */
.L_x_6634:
[----:B------:R-:W-:Y:S05]  /*69f0*/  BSYNC B0 ;  /* 0x0000000000007941 */ /* 0x000fea0003800000 */
.L_x_6633:
[----:B------:R-:W0:Y:S01]  /*6a00*/  LDS R207, [R207.X4+0x1bc0] ;  /* 0x001bc000cfcf7984 */ /* 0x000e220000004800 */
[----:B------:R-:W-:Y:S01]  /*6a10*/  BSSY B0, `(.L_x_6635) ;  /* 0x0000004000007945 */ /* 0x000fe20003800000 */
[----:B------:R-:W-:Y:S05]  /*6a20*/  @!P3 BRA `(.L_x_6636) ;  /* 0x000000200000b947 */ /* 0x000fea0003800000 */
[----:B------:R1:W-:Y:S04]  /*6a30*/  RED.E.ADD.F32.FTZ.RN.STRONG.GPU [R114.64+-0x500], R229 ;  /* 0xfffb00e57200798e */ /* 0x0003e8000c10e784 */
[----:B0-----:R1:W-:Y:S02]  /*6a40*/  RED.E.ADD.F32.FTZ.RN.STRONG.GPU [R116.64+-0x500], R207 ;  /* 0xfffb00cf7400798e */ /* 0x0013e4000c10e784 */
.L_x_6636:
[----:B------:R-:W-:Y:S05]  /*6a50*/  BSYNC B0 ;  /* 0x0000000000007941 */ /* 0x000fea0003800000 */
.L_x_6635:
[----:B0---4-:R0:W4:Y:S01]  /*6a60*/  LDS R113, [R208.X4+0x1c40] ;  /* 0x001c4000d0717984 */ /* 0x0111220000004800 */
[----:B------:R-:W-:Y:S01]  /*6a70*/  BSSY B0, `(.L_x_6637) ;  /* 0x0000004000007945 */ /* 0x000fe20003800000 */
[----:B------:R-:W-:Y:S05]  /*6a80*/  @!P4 BRA `(.L_x_6638) ;  /* 0x000000200000c947 */ /* 0x000fea0003800000 */
[----:B------:R0:W-:Y:S04]  /*6a90*/  RED.E.ADD.F32.FTZ.RN.STRONG.GPU [R114.64+-0x480], R231 ;  /* 0xfffb80e77200798e */ /* 0x0001e8000c10e784 */
[----:B----4-:R0:W-:Y:S02]  /*6aa0*/  RED.E.ADD.F32.FTZ.RN.STRONG.GPU [R116.64+-0x480], R113 ;  /* 0xfffb80717400798e */ /* 0x0101e4000c10e784 */
.L_x_6638:
[----:B------:R-:W-:Y:S05]  /*6ab0*/  BSYNC B0 ;  /* 0x0000000000007941 */ /* 0x000fea0003800000 */
.L_x_6637:
[----:B0---4-:R0:W4:Y:S01]  /*6ac0*/  LDS R113, [R210.X4+0x1cc0] ;  /* 0x001cc000d2717984 */ /* 0x0111220000004800 */
[----:B------:R-:W-:Y:S01]  /*6ad0*/  BSSY B0, `(.L_x_6639) ;  /* 0x0000004000007945 */ /* 0x000fe20003800000 */
[----:B------:R-:W-:Y:S05]  /*6ae0*/  @!P5 BRA `(.L_x_6640) ;  /* 0x000000200000d947 */ /* 0x000fea0003800000 */
[----:B------:R0:W-:Y:S04]  /*6af0*/  RED.E.ADD.F32.FTZ.RN.STRONG.GPU [R114.64+-0x400], R233 ;  /* 0xfffc00e97200798e */ /* 0x0001e8000c10e784 */
[----:B----4-:R0:W-:Y:S02]  /*6b00*/  RED.E.ADD.F32.FTZ.RN.STRONG.GPU [R116.64+-0x400], R113 ;  /* 0xfffc00717400798e */ /* 0x0101e4000c10e784 */
.L_x_6640:
[----:B------:R-:W-:Y:S05]  /*6b10*/  BSYNC B0 ;  /* 0x0000000000007941 */ /* 0x000fea0003800000 */
.L_x_6639:
[----:B------:R-:W0:Y:S01]  /*6b20*/  LDS R211, [R211.X4+0x1d40] ;  /* 0x001d4000d3d37984 */ /* 0x000e220000004800 */
        /* <DEDUP_REMOVED lines=10> */
.L_x_6642:
[----:B------:R-:W-:Y:S05]  /*6bd0*/  BSYNC B0 ;  /* 0x0000000000007941 */ /* 0x000fea0003800000 */
.L_x_6641:
[----:B0---4-:R0:W4:Y:S01]  /*6be0*/  LDS R113, [R212.X4+0x1dc0] ;  /* 0x001dc000d4717984 */ /* 0x0111220000004800 */
[----:B------:R-:W-:Y:S01]  /*6bf0*/  BSSY B0, `(.L_x_6643) ;  /* 0x0000004000007945 */ /* 0x000fe20003800000 */
[----:B------:R-:W-:Y:S05]  /*6c00*/  @!P1 BRA `(.L_x_6644) ;  /* 0x0000002000009947 */ /* 0x000fea0003800000 */
[----:B------:R0:W-:Y:S04]  /*6c10*/  RED.E.ADD.F32.FTZ.RN.STRONG.GPU [R114.64+-0x300], R237 ;  /* 0xfffd00ed7200798e */ /* 0x0001e8000c10e784 */
[----:B----4-:R0:W-:Y:S02]  /*6c20*/  RED.E.ADD.F32.FTZ.RN.STRONG.GPU [R116.64+-0x300], R113 ;  /* 0xfffd00717400798e */ /* 0x0101e4000c10e784 */
.L_x_6644:
[----:B------:R-:W-:Y:S05]  /*6c30*/  BSYNC B0 ;  /* 0x0000000000007941 */ /* 0x000fea0003800000 */
.L_x_6643:
[----:B------:R-:W0:Y:S01]  /*6c40*/  LDS R213, [R213.X4+0x1e40] ;  /* 0x001e4000d5d57984 */ /* 0x000e220000004800 */
[----:B------:R-:W-:Y:S01]  /*6c50*/  BSSY B0, `(.L_x_6645) ;  /* 0x0000004000007945 */ /* 0x000fe20003800000 */
[----:B------:R-:W-:Y:S05]  /*6c60*/  @!P2 BRA `(.L_x_6646) ;  /* 0x000000200000a947 */ /* 0x000fea0003800000 */
[----:B------:R1:W-:Y:S04]  /*6c70*/  RED.E.ADD.F32.FTZ.RN.STRONG.GPU [R114.64+-0x280], R239 ;  /* 0xfffd80ef7200798e */ /* 0x0003e8000c10e784 */
[----:B0-----:R1:W-:Y:S02]  /*6c80*/  RED.E.ADD.F32.FTZ.RN.STRONG.GPU [R116.64+-0x280], R213 ;  /* 0xfffd80d57400798e */ /* 0x0013e4000c10e784 */
.L_x_6646:
[----:B------:R-:W-:Y:S05]  /*6c90*/  BSYNC B0 ;  /* 0x0000000000007941 */ /* 0x000fea0003800000 */
.L_x_6645:
[----:B0---4-:R0:W4:Y:S01]  /*6ca0*/  LDS R113, [R214.X4+0x1ec0] ;  /* 0x001ec000d6717984 */ /* 0x0111220000004800 */
[----:B------:R-:W-:Y:S01]  /*6cb0*/  BSSY B0, `(.L_x_6647) ;  /* 0x0000004000007945 */ /* 0x000fe20003800000 */
[----:B------:R-:W-:Y:S05]  /*6cc0*/  @!P3 BRA `(.L_x_6648) ;  /* 0x000000200000b947 */ /* 0x000fea0003800000 */
[----:B------:R0:W-:Y:S04]  /*6cd0*/  RED.E.ADD.F32.FTZ.RN.STRONG.GPU [R114.64+-0x200], R241 ;  /* 0xfffe00f17200798e */ /* 0x0001e8000c10e784 */
[----:B----4-:R0:W-:Y:S02]  /*6ce0*/  RED.E.ADD.F32.FTZ.RN.STRONG.GPU [R116.64+-0x200], R113 ;  /* 0xfffe00717400798e */ /* 0x0101e4000c10e784 */
.L_x_6648:
[----:B------:R-:W-:Y:S05]  /*6cf0*/  BSYNC B0 ;  /* 0x0000000000007941 */ /* 0x000fea0003800000 */
.L_x_6647:
[----:B------:R-:W0:Y:S01]  /*6d00*/  LDS R215, [R215.X4+0x1f40] ;  /* 0x001f4000d7d77984 */ /* 0x000e220000004800 */
[----:B------:R-:W-:Y:S01]  /*6d10*/  BSSY B0, `(.L_x_6649) ;  /* 0x0000004000007945 */ /* 0x000fe20003800000 */
[----:B------:R-:W-:Y:S05]  /*6d20*/  @!P4 BRA `(.L_x_6650) ;  /* 0x000000200000c947 */ /* 0x000fea0003800000 */
[----:B------:R1:W-:Y:S04]  /*6d30*/  RED.E.ADD.F32.FTZ.RN.STRONG.GPU [R114.64+-0x180], R243 ;  /* 0xfffe80f37200798e */ /* 0x0003e8000c10e784 */
[----:B0-----:R1:W-:Y:S02]  /*6d40*/  RED.E.ADD.F32.FTZ.RN.STRONG.GPU [R116.64+-0x180], R215 ;  /* 0xfffe80d77400798e */ /* 0x0013e4000c10e784 */
.L_x_6650:
[----:B------:R-:W-:Y:S05]  /*6d50*/  BSYNC B0 ;  /* 0x0000000000007941 */ /* 0x000fea0003800000 */
.L_x_6649:
[----:B0---4-:R0:W4:Y:S01]  /*6d60*/  LDS R113, [R216.X4+0x1fc0] ;  /* 0x001fc000d8717984 */ /* 0x0111220000004800 */
[----:B------:R-:W-:Y:S01]  /*6d70*/  BSSY B0, `(.L_x_6651) ;  /* 0x0000004000007945 */ /* 0x000fe20003800000 */
[----:B------:R-:W-:Y:S05]  /*6d80*/  @!P5 BRA `(.L_x_6652) ;  /* 0x000000200000d947 */ /* 0x000fea0003800000 */
[----:B------:R0:W-:Y:S04]  /*6d90*/  RED.E.ADD.F32.FTZ.RN.STRONG.GPU [R114.64+-0x100], R245 ;  /* 0xffff00f57200798e */ /* 0x0001e8000c10e784 */
[----:B----4-:R0:W-:Y:S02]  /*6da0*/  RED.E.ADD.F32.FTZ.RN.STRONG.GPU [R116.64+-0x100], R113 ;  /* 0xffff00717400798e */ /* 0x0101e4000c10e784 */
.L_x_6652:
[----:B------:R-:W-:Y:S05]  /*6db0*/  BSYNC B0 ;  /* 0x0000000000007941 */ /* 0x000fea0003800000 */
.L_x_6651:
[----:B------:R-:W0:Y:S01]  /*6dc0*/  LDS R217, [R217.X4+0x2040] ;  /* 0x00204000d9d97984 */ /* 0x000e220000004800 */
[----:B------:R-:W-:Y:S01]  /*6dd0*/  BSSY B0, `(.L_x_6653) ;  /* 0x0000004000007945 */ /* 0x000fe20003800000 */
[----:B------:R-:W-:Y:S05]  /*6de0*/  @!P6 BRA `(.L_x_6654) ;  /* 0x000000200000e947 */ /* 0x000fea0003800000 */
[----:B------:R1:W-:Y:S04]  /*6df0*/  RED.E.ADD.F32.FTZ.RN.STRONG.GPU [R114.64+-0x80], R247 ;  /* 0xffff80f77200798e */ /* 0x0003e8000c10e784 */
[----:B0-----:R1:W-:Y:S02]  /*6e00*/  RED.E.ADD.F32.FTZ.RN.STRONG.GPU [R116.64+-0x80], R217 ;  /* 0xffff80d97400798e */ /* 0x0013e4000c10e784 */
.L_x_6654:
[----:B------:R-:W-:Y:S05]  /*6e10*/  BSYNC B0 ;  /* 0x0000000000007941 */ /* 0x000fea0003800000 */
.L_x_6653:
[----:B------:R-:W5:Y:S01]  /*6e20*/  SHFL.DOWN P0, R112, R129, 0x1, 0x1f ;  /* 0x08201f0081707f89 */ /* 0x000f620000000000 */
[----:B0---4-:R-:W-:Y:S01]  /*6e30*/  FMUL.FTZ R113, R110, R171 ;  /* 0x000000ab6e717220 */ /* 0x011fe20000410000 */
[----:B------:R-:W-:Y:S01]  /*6e40*/  ISETP.NE.AND P1, PT, R12, RZ, PT ;  /* 0x000000ff0c00720c */ /* 0x000fe20003f25270 */
[-C--:B------:R-:W-:Y:S01]  /*6e50*/  FMUL.FTZ R110, R107, R198.reuse ;  /* 0x000000c66b6e7220 */ /* 0x080fe20000410000 */
[----:B------:R-:W-:Y:S01]  /*6e60*/  BSSY B0, `(.L_x_6655) ;  /* 0x0000071000007945 */ /* 0x000fe20003800000 */
[----:B------:R-:W-:-:S02]  /*6e70*/  FMUL.FTZ R107, R136, R198 ;  /* 0x000000c6886b7220 */ /* 0x000fc40000410000 */
[----:B-1----:R-:W-:Y:S02]  /*6e80*/  FMUL.FTZ R114, R111, R128 ;  /* 0x000000806f727220 */ /* 0x002fe40000410000 */
[-C--:B------:R-:W-:Y:S02]  /*6e90*/  FMUL.FTZ R111, R106, R125.reuse ;  /* 0x0000007d6a6f7220 */ /* 0x080fe40000410000 */
        /* <DEDUP_REMOVED lines=10> */
[----:B------:R-:W0:Y:S01]  /*6f40*/  SHFL.DOWN P0, R115, R112, 0x2, 0x1f ;  /* 0x08401f0070737f89 */ /* 0x000e220000000000 */
        /* <DEDUP_REMOVED lines=9> */
[C---:B------:R-:W-:Y:S02]  /*6fe0*/  FMUL.FTZ R191, R136.reuse, R191 ;  /* 0x000000bf88bf7220 */ /* 0x040fe40000410000 */
[C---:B------:R-:W-:Y:S02]  /*6ff0*/  FMUL.FTZ R171, R136.reuse, R171 ;  /* 0x000000ab88ab7220 */ /* 0x040fe40000410000 */
[----:B------:R-:W-:Y:S02]  /*7000*/  FMUL.FTZ R199, R136, R199 ;  /* 0x000000c788c77220 */ /* 0x000fe40000410000 */
[----:B0-----:R-:W-:-:S02]  /*7010*/  @P0 FADD R115, R112, R115 ;  /* 0x0000007370730221 */ /* 0x001fc40000000000 */
[----:B------:R-:W-:Y:S02]  /*7020*/  FMUL.FTZ R112, R109, R179 ;  /* 0x000000b36d707220 */ /* 0x000fe40000410000 */
[----:B------:R-:W-:Y:S01]  /*7030*/  FMUL.FTZ R109, R108, R197 ;  /* 0x000000c56c6d7220 */ /* 0x000fe20000410000 */
[----:B------:R-:W0:Y:S01]  /*7040*/  SHFL.DOWN P0, R116, R115, 0x4, 0x1f ;  /* 0x08801f0073747f89 */ /* 0x000e220000000000 */
[-C--:B------:R-:W-:Y:S02]  /*7050*/  FMUL.FTZ R108, R105, R124.reuse ;  /* 0x0000007c696c7220 */ /* 0x080fe40000410000 */
[C---:B------:R-:W-:Y:S02]  /*7060*/  FMUL.FTZ R105, R136.reuse, R124 ;  /* 0x0000007c88697220 */ /* 0x040fe40000410000 */
[----:B------:R-:W-:Y:S02]  /*7070*/  FMUL.FTZ R190, R136, R190 ;  /* 0x000000be88be7220 */ /* 0x000fe40000410000 */
[----:B------:R-:W-:-:S02]  /*7080*/  FMUL.FTZ R176, R105, R176 ;  /* 0x000000b069b07220 */ /* 0x000fc40000410000 */
[C---:B------:R-:W-:Y:S02]  /*7090*/  FMUL.FTZ R105, R136.reuse, R202 ;  /* 0x000000ca88697220 */ /* 0x040fe40000410000 */
[C---:B------:R-:W-:Y:S02]  /*70a0*/  FMUL.FTZ R189, R136.reuse, R189 ;  /* 0x000000bd88bd7220 */ /* 0x040fe40000410000 */
[----:B------:R-:W-:Y:S02]  /*70b0*/  FMUL.FTZ R105, R105, R182 ;  /* 0x000000b669697220 */ /* 0x000fe40000410000 */
[C---:B------:R-:W-:Y:S02]  /*70c0*/  FMUL.FTZ R181, R136.reuse, R181 ;  /* 0x000000b588b57220 */ /* 0x040fe40000410000 */
[C---:B------:R-:W-:Y:S02]  /*70d0*/  FMUL.FTZ R100, R136.reuse, R203 ;  /* 0x000000cb88647220 */ /* 0x040fe40000410000 */
[----:B------:R-:W-:-:S02]  /*70e0*/  FMUL.FTZ R97, R136, R177 ;  /* 0x000000b188617220 */ /* 0x000fc40000410000 */
[----:B------:R-:W-:Y:S02]  /*70f0*/  FMUL.FTZ R177, R96, R177 ;  /* 0x000000b160b17220 */ /* 0x000fe40000410000 */
[----:B------:R-:W-:Y:S02]  /*7100*/  FMUL.FTZ R128, R128, R127 ;  /* 0x0000007f80807220 */ /* 0x000fe40000410000 */
[----:B0-----:R-:W-:Y:S02]  /*7110*/  @P0 FADD R116, R115, R116 ;  /* 0x0000007473740221 */ /* 0x001fe40000000000 */
[----:B------:R-:W-:Y:S02]  /*7120*/  FFMA.FTZ R96, R59, R106, R105 ;  /* 0x0000006a3b607223 */ /* 0x000fe40000010069 */
        /* <DEDUP_REMOVED lines=11> */
[----:B------:R-:W-:Y:S02]  /*71e0*/  FADD.FTZ R75, R96, R75 ;  /* 0x0000004b604b7221 */ /* 0x000fe40000010000 */
[----:B------:R-:W-:Y:S02]  /*71f0*/  FFMA.FTZ R171, R50, R113, R171 ;  /* 0x0000007132ab7223 */ /* 0x000fe400000100ab */
[----:B------:R-:W-:Y:S02]  /*7200*/  FFMA.FTZ R114, R49, R112, R169 ;  /* 0x0000007031727223 */ /* 0x000fe400000100a9 */
[----:B0-----:R-:W-:-:S02]  /*7210*/  @P0 FADD R117, R116, R117 ;  /* 0x0000007574750221 */ /* 0x001fc40000000000 */
[----:B------:R-:W-:Y:S02]  /*7220*/  FFMA.FTZ R131, R48, R109, R131 ;  /* 0x0000006d30837223 */ /* 0x000fe40000010083 */
[----:B------:R-:W-:Y:S01]  /*7230*/  FFMA.FTZ R174, R55, R110, R174 ;  /* 0x0000006e37ae7223 */ /* 0x000fe200000100ae */
[----:B------:R-:W0:Y:S01]  /*7240*/  SHFL.DOWN P0, R116, R117, 0x10, 0x1f ;  /* 0x0a001f0075747f89 */ /* 0x000e220000000000 */
        /* <DEDUP_REMOVED lines=20> */
[----:B------:R0:W-:Y:S01]  /*7390*/  @!P0 STS [0x2104], R116 ;  /* 0x00210474ff008388 */ /* 0x0001e20000000800 */
        /* <DEDUP_REMOVED lines=26> */
[----:B------:R-:W0:Y:S02]  /*7540*/  @P0 LDS R97, [R99+0x33b8] ;  /* 0x0033b80063610984 */ /* 0x000e240000000800 */
[----:B0-----:R-:W-:-:S05]  /*7550*/  @P0 FADD.FTZ R116, R116, R97 ;  /* 0x0000006174740221 */ /* 0x001fca0000010000 */
[----:B------:R0:W-:Y:S02]  /*7560*/  STS [R99+0x33b8], R116 ;  /* 0x0033b87463007388 */ /* 0x0001e40000000800 */
.L_x_6656:
[----:B0-----:R-:W-:Y:S05]  /*7570*/  BSYNC B0 ;  /* 0x0000000000007941 */ /* 0x001fea0003800000 */
.L_x_6655:
[----:B------:R-:W-:Y:S02]  /*7580*/  IADD3 R133, R133, 0x1, RZ ;  /* 0x0000000185857810 */ /* 0x000fe40007ffe0ff */
[----:B------:R-:W-:Y:S02]  /*7590*/  IADD3 R132, P1, R132, 0x1, RZ ;  /* 0x0000000184847810 */ /* 0x000fe40007f3e0ff */
[----:B------:R-:W-:Y:S02]  /*75a0*/  ISETP.GE.AND P0, PT, R133, c[0x0][0x16c], PT ;  /* 0x00005b0085007a0c */ /* 0x000fe40003f06270 */
[----:B------:R-:W-:-:S11]  /*75b0*/  IADD3.X R135, RZ, R135, RZ, P1, !PT ;  /* 0x00000087ff877210 */ /* 0x000fd60000ffe4ff */
[----:B------:R-:W-:Y:S01]  /*75c0*/  @P0 CALL.REL.NOINC `(.L_x_6620) ;  /* 0x0000001000000944 */ /* 0x000fe20003c00000 */
[----:B------:R-:W-:Y:S05]  /*75d0*/  BRA `(.L_x_6657) ;  /* 0xffffcf6000007947 */ /* 0x000fea000383ffff */
.L_x_6620:
[----:B------:R-:W-:Y:S06]  /*75e0*/  BAR.SYNC.DEFER_BLOCKING 0x0 ;  /* 0x0000000000007b1d */ /* 0x000fec0000010000 */
[----:B------:R-:W4:Y:S04]  /*75f0*/  LDG.E.128 R28, [R44.64] ;  /* 0x000000042c1c7981 */ /* 0x000f28000c1e1d00 */
[----:B------:R-:W5:Y:S04]  /*7600*/  LDG.E.128 R36, [R44.64+0x200] ;  /* 0x000200042c247981 */ /* 0x000f68000c1e1d00 */
[----:B--2---:R-:W2:Y:S04]  /*7610*/  LDG.E.128 R48, [R44.64+0x400] ;  /* 0x000400042c307981 */ /* 0x004ea8000c1e1d00 */
[----:B---3--:R-:W3:Y:S01]  /*7620*/  LDG.E.128 R52, [R44.64+0x600] ;  /* 0x000600042c347981 */ /* 0x008ee2000c1e1d00 */
[----:B------:R-:W-:-:S03]  /*7630*/  IADD3 R23, R23, 0x1, RZ ;  /* 0x0000000117177810 */ /* 0x000fc60007ffe0ff */
[----:B----4-:R-:W-:Y:S04]  /*7640*/  STS.128 [R11.X16], R28 ;  /* 0x0000001c0b007388 */ /* 0x010fe8000000cc00 */
[----:B-----5:R-:W-:Y:S04]  /*7650*/  STS.128 [R11.X16+0x200], R36 ;  /* 0x000200240b007388 */ /* 0x020fe8000000cc00 */
[----:B--2---:R0:W-:Y:S04]  /*7660*/  STS.128 [R11.X16+0x400], R48 ;  /* 0x000400300b007388 */ /* 0x0041e8000000cc00 */
[----:B---3--:R-:W-:Y:S01]  /*7670*/  STS.128 [R11.X16+0x600], R52 ;  /* 0x000600340b007388 */ /* 0x008fe2000000cc00 */
[----:B------:R-:W-:-:S06]  /*7680*/  NOP ;  /* 0x0000000000007918 */ /* 0x000fcc0000000000 */
[----:B------:R-:W1:Y:S04]  /*7690*/  LDS.128 R56, [R26+0x10] ;  /* 0x000010001a387984 */ /* 0x000e680000000c00 */
[----:B------:R-:W2:Y:S01]  /*76a0*/  LDS.128 R32, [R26+0x20] ;  /* 0x000020001a207984 */ /* 0x000ea20000000c00 */
[----:B0-----:R-:W-:-:S03]  /*76b0*/  IMAD R50, R6, c[0x0][0x2d8], RZ ;  /* 0x0000b60006327a24 */ /* 0x001fc600078e02ff */
[----:B------:R-:W0:Y:S01]  /*76c0*/  LDS.128 R28, [R26] ;  /* 0x000000001a1c7984 */ /* 0x000e220000000c00 */
[----:B------:R-:W-:Y:S02]  /*76d0*/  IMAD R49, R5, c[0x0][0x2dc], R50 ;  /* 0x0000b70005317a24 */ /* 0x000fe400078e0232 */
[--C-:B-1----:R-:W-:Y:S02]  /*76e0*/  FADD.FTZ R56, R56, R4.reuse ;  /* 0x0000000438387221 */ /* 0x102fe40000010000 */
[--C-:B------:R-:W-:Y:S02]  /*76f0*/  FADD.FTZ R57, R57, R4.reuse ;  /* 0x0000000439397221 */ /* 0x100fe40000010000 */
        /* <DEDUP_REMOVED lines=8> */
[--C-:B0-----:R-:W-:Y:S01]  /*7780*/  FADD.FTZ R29, R29, R4.reuse ;  /* 0x000000041d1d7221 */ /* 0x101fe20000010000 */
[----:B------:R-:W-:Y:S01]  /*7790*/  FSETP.GTU.FTZ.AND P2, PT, R59, 20, PT ;  /* 0x41a000003b00780b */ /* 0x000fe20003f5c000 */
[--C-:B------:R-:W-:Y:S01]  /*77a0*/  FADD.FTZ R44, R35, R4.reuse ;  /* 0x00000004232c7221 */ /* 0x100fe20000010000 */
[----:B------:R-:W-:Y:S01]  /*77b0*/  FSETP.GTU.FTZ.AND P5, PT, R41, 20, PT ;  /* 0x41a000002900780b */ /* 0x000fe20003fbc000 */
[----:B------:R-:W-:-:S02]  /*77c0*/  FADD.FTZ R28, R28, R4 ;  /* 0x000000041c1c7221 */ /* 0x000fc40000010000 */
[----:B------:R-:W-:Y:S02]  /*77d0*/  @!P3 FMUL.FTZ R36, R56, -1.4426950216293334961 ;  /* 0xbfb8aa3b3824b820 */ /* 0x000fe40000410000 */
[----:B------:R-:W-:Y:S02]  /*77e0*/  @!P0 FMUL.FTZ R38, R57, -1.4426950216293334961 ;  /* 0xbfb8aa3b39268820 */ /* 0x000fe40000410000 */
[----:B------:R-:W-:Y:S02]  /*77f0*/  @!P4 FMUL.FTZ R39, R58, -1.4426950216293334961 ;  /* 0xbfb8aa3b3a27c820 */ /* 0x000fe40000410000 */
[----:B------:R-:W0:Y:S02]  /*7800*/  @!P3 MUFU.EX2 R36, R36 ;  /* 0x000000240024b308 */ /* 0x000e240000000800 */
[----:B------:R-:W-:-:S06]  /*7810*/  @!P2 FMUL.FTZ R40, R59, -1.4426950216293334961 ;  /* 0xbfb8aa3b3b28a820 */ /* 0x000fcc0000410000 */
[----:B------:R-:W1:Y:S08]  /*7820*/  @!P0 MUFU.EX2 R38, R38 ;  /* 0x0000002600268308 */ /* 0x000e700000000800 */
[----:B------:R-:W2:Y:S01]  /*7830*/  @!P4 MUFU.EX2 R39, R39 ;  /* 0x000000270027c308 */ /* 0x000ea20000000800 */
[----:B0-----:R-:W-:Y:S02]  /*7840*/  @!P3 FADD.FTZ R37, R36, 1 ;  /* 0x3f8000002425b421 */ /* 0x001fe40000010000 */
[----:B------:R-:W-:-:S02]  /*7850*/  FADD.FTZ R36, R32, R4 ;  /* 0x0000000420247221 */ /* 0x000fc40000010000 */
[----:B-1----:R-:W-:-:S03]  /*7860*/  @!P0 FADD.FTZ R32, R38, 1 ;  /* 0x3f80000026208421 */ /* 0x002fc60000010000 */
[----:B------:R-:W-:Y:S01]  /*7870*/  FSETP.GTU.FTZ.AND P6, PT, R36, 20, PT ;  /* 0x41a000002400780b */ /* 0x000fe20003fdc000 */
[----:B------:R-:W0:Y:S01]  /*7880*/  @!P3 MUFU.RCP R37, R37 ;  /* 0x000000250025b308 */ /* 0x000e220000001000 */
[----:B--2---:R-:W-:-:S07]  /*7890*/  @!P4 FADD.FTZ R39, R39, 1 ;  /* 0x3f8000002727c421 */ /* 0x004fce0000010000 */
[----:B------:R-:W1:Y:S04]  /*78a0*/  @!P0 MUFU.RCP R32, R32 ;  /* 0x0000002000208308 */ /* 0x000e680000001000 */
[----:B------:R-:W-:Y:S02]  /*78b0*/  @!P6 FMUL.FTZ R33, R36, -1.4426950216293334961 ;  /* 0xbfb8aa3b2421e820 */ /* 0x000fe40000410000 */
[----:B------:R-:W-:Y:S02]  /*78c0*/  @!P5 FMUL.FTZ R36, R41, -1.4426950216293334961 ;  /* 0xbfb8aa3b2924d820 */ /* 0x000fe40000410000 */
[----:B------:R2:W3:Y:S01]  /*78d0*/  @!P4 MUFU.RCP R45, R39 ;  /* 0x00000027002dc308 */ /* 0x0004e20000001000 */
[----:B0-----:R-:W-:Y:S01]  /*78e0*/  @!P3 FMUL.FTZ R72, R72, R37 ;  /* 0x000000254848b220 */ /* 0x001fe20000410000 */
[----:B------:R-:W-:-:S06]  /*78f0*/  FSETP.GTU.FTZ.AND P3, PT, R44, 20, PT ;  /* 0x41a000002c00780b */ /* 0x000fcc0003f7c000 */
[----:B------:R0:W4:Y:S01]  /*7900*/  @!P6 MUFU.EX2 R38, R33 ;  /* 0x000000210026e308 */ /* 0x0001220000000800 */
[----:B-1----:R-:W-:Y:S01]  /*7910*/  @!P0 FMUL.FTZ R73, R73, R32 ;  /* 0x0000002049498220 */ /* 0x002fe20000410000 */
[----:B------:R-:W-:Y:S01]  /*7920*/  FSETP.GTU.FTZ.AND P0, PT, R28, 20, PT ;  /* 0x41a000001c00780b */ /* 0x000fe20003f1c000 */
[----:B--2---:R-:W-:-:S04]  /*7930*/  @!P1 FMUL.FTZ R39, R34, -1.4426950216293334961 ;  /* 0xbfb8aa3b22279820 */ /* 0x004fc80000410000 */
[----:B------:R-:W-:Y:S01]  /*7940*/  @!P3 FMUL.FTZ R44, R44, -1.4426950216293334961 ;  /* 0xbfb8aa3b2c2cb820 */ /* 0x000fe20000410000 */
[----:B------:R-:W1:Y:S01]  /*7950*/  @!P2 MUFU.EX2 R40, R40 ;  /* 0x000000280028a308 */ /* 0x000e620000000800 */
[----:B---3--:R-:W-:Y:S01]  /*7960*/  @!P4 FMUL.FTZ R74, R74, R45 ;  /* 0x0000002d4a4ac220 */ /* 0x008fe20000410000 */
[C---:B------:R-:W-:Y:S01]  /*7970*/  FSETP.GTU.FTZ.AND P4, PT, R29.reuse, 20, PT ;  /* 0x41a000001d00780b */ /* 0x040fe20003f9c000 */
[----:B0-----:R-:W0:Y:S04]  /*7980*/  LDS.128 R32, [R26+0x30] ;  /* 0x000030001a207984 */ /* 0x001e280000000c00 */
[----:B------:R-:W-:Y:S01]  /*7990*/  @!P0 FMUL.FTZ R28, R28, -1.4426950216293334961 ;  /* 0xbfb8aa3b1c1c8820 */ /* 0x000fe20000410000 */
[----:B------:R-:W2:Y:S01]  /*79a0*/  @!P5 MUFU.EX2 R41, R36 ;  /* 0x000000240029d308 */ /* 0x000ea20000000800 */
[----:B----4-:R-:W-:Y:S01]  /*79b0*/  @!P6 FADD.FTZ R38, R38, 1 ;  /* 0x3f8000002626e421 */ /* 0x010fe20000010000 */
[----:B------:R-:W-:Y:S05]  /*79c0*/  BAR.SYNC.DEFER_BLOCKING 0x0 ;  /* 0x0000000000007b1d */ /* 0x000fea0000010000 */
[----:B------:R-:W-:Y:S01]  /*79d0*/  @!P4 FMUL.FTZ R29, R29, -1.4426950216293334961 ;  /* 0xbfb8aa3b1d1dc820 */ /* 0x000fe20000410000 */
[----:B------:R-:W3:Y:S01]  /*79e0*/  @!P0 MUFU.EX2 R36, R28 ;  /* 0x0000001c00248308 */ /* 0x000ee20000000800 */
[----:B-1----:R-:W-:-:S07]  /*79f0*/  @!P2 FADD.FTZ R40, R40, 1 ;  /* 0x3f8000002828a421 */ /* 0x002fce0000010000 */
[----:B------:R1:W4:Y:S01]  /*7a00*/  @!P4 MUFU.EX2 R37, R29 ;  /* 0x0000001d0025c308 */ /* 0x0003220000000800 */
[----:B--2---:R-:W-:-:S07]  /*7a10*/  @!P5 FADD.FTZ R41, R41, 1 ;  /* 0x3f8000002929d421 */ /* 0x004fce0000010000 */
[----:B------:R-:W2:Y:S01]  /*7a20*/  @!P1 MUFU.EX2 R39, R39 ;  /* 0x0000002700279308 */ /* 0x000ea20000000800 */
[----:B-1----:R-:W-:Y:S01]  /*7a30*/  IMAD.WIDE.U32 R28, R5, c[0x0][0x2d8], R46 ;  /* 0x0000b600051c7a25 */ /* 0x002fe200078e002e */
[----:B------:R-:W-:Y:S03]  /*7a40*/  STS.128 [R26], R80 ;  /* 0x000000501a007388 */ /* 0x000fe60000000c00 */
[----:B---3--:R-:W-:Y:S01]  /*7a50*/  @!P0 FADD.FTZ R36, R36, 1 ;  /* 0x3f80000024248421 */ /* 0x008fe20000010000 */
[----:B------:R-:W-:Y:S01]  /*7a60*/  IADD3 R29, R29, R49, RZ ;  /* 0x000000311d1d7210 */ /* 0x000fe20007ffe0ff */
[----:B------:R-:W-:Y:S01]  /*7a70*/  STS.128 [R26+0x10], R84 ;  /* 0x000010541a007388 */ /* 0x000fe20000000c00 */
[----:B------:R-:W1:Y:S01]  /*7a80*/  @!P6 MUFU.RCP R45, R38 ;  /* 0x00000026002de308 */ /* 0x000e620000001000 */
[----:B----4-:R-:W-:Y:S02]  /*7a90*/  @!P4 FADD.FTZ R37, R37, 1 ;  /* 0x3f8000002525c421 */ /* 0x010fe40000010000 */
[----:B0-----:R-:W-:Y:S01]  /*7aa0*/  FADD.FTZ R49, R33, R4 ;  /* 0x0000000421317221 */ /* 0x001fe20000010000 */
[----:B------:R-:W-:Y:S01]  /*7ab0*/  STS.128 [R26+0x20], R88 ;  /* 0x000020581a007388 */ /* 0x000fe20000000c00 */
[----:B------:R-:W-:-:S02]  /*7ac0*/  IMAD R33, R3, c[0x0][0x2e0], RZ ;  /* 0x0000b80003217a24 */ /* 0x000fc400078e02ff */
[----:B------:R-:W-:Y:S01]  /*7ad0*/  IMAD.WIDE.U32 R28, R0, c[0x0][0x2e0], R28 ;  /* 0x0000b800001c7a25 */ /* 0x000fe200078e001c */
[----:B------:R-:W0:Y:S01]  /*7ae0*/  @!P2 MUFU.RCP R40, R40 ;  /* 0x000000280028a308 */ /* 0x000e220000001000 */
[----:B------:R-:W-:Y:S01]  /*7af0*/  STS.128 [R26+0x30], R92 ;  /* 0x0000305c1a007388 */ /* 0x000fe20000000c00 */
[----:B------:R-:W-:-:S06]  /*7b00*/  NOP ;  /* 0x0000000000007918 */ /* 0x000fcc0000000000 */
[----:B------:R-:W3:Y:S01]  /*7b10*/  @!P4 MUFU.RCP R38, R37 ;  /* 0x000000250026c308 */ /* 0x000ee20000001000 */
[----:B--2---:R-:W-:Y:S01]  /*7b20*/  @!P1 FADD.FTZ R39, R39, 1 ;  /* 0x3f80000027279421 */ /* 0x004fe20000010000 */
[----:B------:R-:W-:Y:S01]  /*7b30*/  LDS.128 R52, [R11.X16+0x200] ;  /* 0x000200000b347984 */ /* 0x000fe2000000cc00 */
[----:B-1----:R-:W-:Y:S01]  /*7b40*/  @!P6 FMUL.FTZ R68, R68, R45 ;  /* 0x0000002d4444e220 */ /* 0x002fe20000410000 */
[----:B------:R-:W-:Y:S01]  /*7b50*/  FSETP.GTU.FTZ.AND P6, PT, R49, 20, PT ;  /* 0x41a000003100780b */ /* 0x000fe20003fdc000 */
[--C-:B------:R-:W-:Y:S01]  /*7b60*/  FADD.FTZ R45, R31, R4.reuse ;  /* 0x000000041f2d7221 */ /* 0x100fe20000010000 */
[----:B------:R-:W-:Y:S01]  /*7b70*/  LDS.128 R56, [R11.X16+0x400] ;  /* 0x000400000b387984 */ /* 0x000fe2000000cc00 */
[----:B------:R-:W-:Y:S01]  /*7b80*/  IMAD R31, R0, c[0x0][0x2e4], R33 ;  /* 0x0000b900001f7a24 */ /* 0x000fe200078e0221 */
[----:B------:R-:W1:Y:S01]  /*7b90*/  @!P5 MUFU.RCP R48, R41 ;  /* 0x000000290030d308 */ /* 0x000e620000001000 */
[----:B0-----:R-:W-:Y:S01]  /*7ba0*/  @!P2 FMUL.FTZ R75, R75, R40 ;  /* 0x000000284b4ba220 */ /* 0x001fe20000410000 */
[----:B------:R-:W-:Y:S01]  /*7bb0*/  LDS.128 R60, [R11.X16+0x600] ;  /* 0x000600000b3c7984 */ /* 0x000fe2000000cc00 */
[--C-:B------:R-:W-:Y:S01]  /*7bc0*/  FADD.FTZ R32, R32, R4.reuse ;  /* 0x0000000420207221 */ /* 0x100fe20000010000 */
[----:B------:R-:W-:Y:S01]  /*7bd0*/  IADD3 R29, R29, R31, RZ ;  /* 0x0000001f1d1d7210 */ /* 0x000fe20007ffe0ff */
[----:B------:R-:W-:-:S02]  /*7be0*/  FADD.FTZ R40, R30, R4 ;  /* 0x000000041e287221 */ /* 0x000fc40000010000 */
[--C-:B------:R-:W-:Y:S01]  /*7bf0*/  FADD.FTZ R34, R34, R4.reuse ;  /* 0x0000000422227221 */ /* 0x100fe20000010000 */
[----:B------:R-:W0:Y:S01]  /*7c00*/  @!P0 MUFU.RCP R41, R36 ;  /* 0x0000002400298308 */ /* 0x000e220000001000 */
[----:B---3--:R-:W-:Y:S01]  /*7c10*/  @!P4 FMUL.FTZ R77, R77, R38 ;  /* 0x000000264d4dc220 */ /* 0x008fe20000410000 */
[----:B------:R-:W-:Y:S01]  /*7c20*/  LEA R30, P4, R28, c[0x0][0x330], 0x2 ;  /* 0x0000cc001c1e7a11 */ /* 0x000fe200078810ff */
[----:B------:R-:W-:Y:S01]  /*7c30*/  @!P6 FMUL.FTZ R33, R49, -1.4426950216293334961 ;  /* 0xbfb8aa3b3121e820 */ /* 0x000fe20000410000 */
[----:B------:R-:W-:Y:S01]  /*7c40*/  FSETP.GTU.FTZ.AND P2, PT, R32, 20, PT ;  /* 0x41a000002000780b */ /* 0x000fe20003f5c000 */
[----:B------:R-:W-:Y:S01]  /*7c50*/  FADD.FTZ R35, R35, R4 ;  /* 0x0000000423237221 */ /* 0x000fe20000010000 */
[----:B------:R-:W-:Y:S01]  /*7c60*/  LEA.HI.X R31, R28, c[0x0][0x334], R29, 0x2, P4 ;  /* 0x0000cd001c1f7a11 */ /* 0x000fe200020f141d */
[----:B------:R-:W-:Y:S01]  /*7c70*/  IMAD.WIDE.U32 R46, R5, c[0x0][0x2f8], R46 ;  /* 0x0000be00052e7a25 */ /* 0x000fe200078e002e */
[----:B------:R-:W2:Y:S01]  /*7c80*/  @!P1 MUFU.RCP R39, R39 ;  /* 0x0000002700279308 */ /* 0x000ea20000001000 */
[----:B------:R-:W-:-:S02]  /*7c90*/  FSETP.GTU.FTZ.AND P4, PT, R45, 20, PT ;  /* 0x41a000002d00780b */ /* 0x000fc40003f9c000 */
[----:B-1----:R-:W-:Y:S01]  /*7ca0*/  @!P5 FMUL.FTZ R69, R69, R48 ;  /* 0x000000304545d220 */ /* 0x002fe20000410000 */
[----:B------:R-:W-:Y:S01]  /*7cb0*/  FSETP.GTU.FTZ.AND P5, PT, R34, 20, PT ;  /* 0x41a000002200780b */ /* 0x000fe20003fbc000 */
[----:B------:R-:W1:Y:S01]  /*7cc0*/  LDS.128 R48, [R11.X16] ;  /* 0x000000000b307984 */ /* 0x000e62000000cc00 */
[----:B0-----:R-:W-:Y:S01]  /*7cd0*/  @!P0 FMUL.FTZ R76, R76, R41 ;  /* 0x000000294c4c8220 */ /* 0x001fe20000410000 */
[----:B------:R-:W-:Y:S02]  /*7ce0*/  FSETP.GTU.FTZ.AND P0, PT, R40, 20, PT ;  /* 0x41a000002800780b */ /* 0x000fe40003f1c000 */
[----:B------:R-:W-:Y:S01]  /*7cf0*/  @!P2 FMUL.FTZ R32, R32, -1.4426950216293334961 ;  /* 0xbfb8aa3b2020a820 */ /* 0x000fe20000410000 */
[----:B------:R-:W-:Y:S01]  /*7d00*/  @!P6 MUFU.EX2 R33, R33 ;  /* 0x000000210021e308 */ /* 0x000fe20000000800 */
[----:B------:R-:W-:-:S03]  /*7d10*/  FADD.FTZ R10, R76, R10 ;  /* 0x0000000a4c0a7221 */ /* 0x000fc60000010000 */
[----:B------:R-:W-:Y:S02]  /*7d20*/  @!P4 FMUL.FTZ R29, R45, -1.4426950216293334961 ;  /* 0xbfb8aa3b2d1dc820 */ /* 0x000fe40000410000 */
[----:B--2---:R-:W-:Y:S01]  /*7d30*/  @!P1 FMUL.FTZ R70, R70, R39 ;  /* 0x0000002746469220 */ /* 0x004fe20000410000 */
[----:B------:R-:W-:Y:S01]  /*7d40*/  FSETP.GTU.FTZ.AND P1, PT, R35, 20, PT ;  /* 0x41a000002300780b */ /* 0x000fe20003f3c000 */
[----:B------:R-:W-:Y:S01]  /*7d50*/  @!P5 FMUL.FTZ R34, R34, -1.4426950216293334961 ;  /* 0xbfb8aa3b2222d820 */ /* 0x000fe20000410000 */
[----:B------:R-:W0:Y:S01]  /*7d60*/  @!P2 MUFU.EX2 R32, R32 ;  /* 0x000000200020a308 */ /* 0x000e220000000800 */
[----:B------:R-:W-:-:S07]  /*7d70*/  @!P0 FMUL.FTZ R28, R40, -1.4426950216293334961 ;  /* 0xbfb8aa3b281c8820 */ /* 0x000fce0000410000 */
[----:B------:R-:W-:Y:S03]  /*7d80*/  @!P4 MUFU.EX2 R29, R29 ;  /* 0x0000001d001dc308 */ /* 0x000fe60000000800 */
[----:B------:R-:W-:-:S05]  /*7d90*/  @!P1 FMUL.FTZ R35, R35, -1.4426950216293334961 ;  /* 0xbfb8aa3b23239820 */ /* 0x000fca0000410000 */
[----:B------:R-:W2:Y:S08]  /*7da0*/  @!P0 MUFU.EX2 R28, R28 ;  /* 0x0000001c001c8308 */ /* 0x000eb00000000800 */
[----:B------:R-:W3:Y:S08]  /*7db0*/  @!P3 MUFU.EX2 R44, R44 ;  /* 0x0000002c002cb308 */ /* 0x000ef00000000800 */
[----:B------:R0:W4:Y:S08]  /*7dc0*/  @!P5 MUFU.EX2 R36, R34 ;  /* 0x000000220024d308 */ /* 0x0001300000000800 */
[----:B------:R5:W1:Y:S01]  /*7dd0*/  @!P1 MUFU.EX2 R37, R35 ;  /* 0x0000002300259308 */ /* 0x000a620000000800 */
[----:B0-----:R-:W-:-:S02]  /*7de0*/  @!P2 FADD.FTZ R34, R32, 1 ;  /* 0x3f8000002022a421 */ /* 0x001fc40000010000 */
[----:B--2---:R-:W-:Y:S02]  /*7df0*/  @!P0 FADD.FTZ R32, R28, 1 ;  /* 0x3f8000001c208421 */ /* 0x004fe40000010000 */
[----:B---3--:R-:W-:Y:S02]  /*7e00*/  @!P3 FADD.FTZ R44, R44, 1 ;  /* 0x3f8000002c2cb421 */ /* 0x008fe40000010000 */
[----:B----4-:R-:W-:Y:S01]  /*7e10*/  @!P5 FADD.FTZ R36, R36, 1 ;  /* 0x3f8000002424d421 */ /* 0x010fe20000010000 */
[----:B------:R-:W0:Y:S01]  /*7e20*/  @!P2 MUFU.RCP R41, R34 ;  /* 0x000000220029a308 */ /* 0x000e220000001000 */
[----:B-----5:R-:W-:Y:S02]  /*7e30*/  @!P6 FADD.FTZ R35, R33, 1 ;  /* 0x3f8000002123e421 */ /* 0x020fe40000010000 */
[----:B------:R-:W-:Y:S02]  /*7e40*/  @!P4 FADD.FTZ R33, R29, 1 ;  /* 0x3f8000001d21c421 */ /* 0x000fe40000010000 */
[----:B------:R-:W-:-:S03]  /*7e50*/  IMAD.WIDE R28, R24, 0x10, R30 ;  /* 0x00000010181c7825 */ /* 0x000fc600078e021e */
[----:B------:R-:W2:Y:S01]  /*7e60*/  @!P3 MUFU.RCP R44, R44 ;  /* 0x0000002c002cb308 */ /* 0x000ea20000001000 */
[----:B-1----:R-:W-:Y:S01]  /*7e70*/  @!P1 FADD.FTZ R37, R37, 1 ;  /* 0x3f80000025259421 */ /* 0x002fe20000010000 */
[----:B------:R-:W-:Y:S01]  /*7e80*/  STG.E.128 [R28.64], R48 ;  /* 0x000000301c007986 */ /* 0x000fe2000c101d04 */
[----:B------:R-:W-:-:S03]  /*7e90*/  FADD.FTZ R31, R10, R77 ;  /* 0x0000004d0a1f7221 */ /* 0x000fc60000010000 */
[----:B------:R-:W-:Y:S02]  /*7ea0*/  STG.E.128 [R28.64+0x200], R52 ;  /* 0x000200341c007986 */ /* 0x000fe4000c101d04 */
[----:B------:R-:W1:Y:S01]  /*7eb0*/  @!P6 MUFU.RCP R40, R35 ;  /* 0x000000230028e308 */ /* 0x000e620000001000 */
[----:B0-----:R-:W-:Y:S01]  /*7ec0*/  @!P2 FMUL.FTZ R64, R64, R41 ;  /* 0x000000294040a220 */ /* 0x001fe20000410000 */
[----:B------:R-:W-:Y:S01]  /*7ed0*/  STG.E.128 [R28.64+0x400], R56 ;  /* 0x000400381c007986 */ /* 0x000fe2000c101d04 */
[----:B------:R-:W-:-:S03]  /*7ee0*/  IADD3 R13, P2, R13, -0x800, RZ ;  /* 0xfffff8000d0d7810 */ /* 0x000fc60007f5e0ff */
[----:B------:R0:W-:Y:S01]  /*7ef0*/  STG.E.128 [R28.64+0x600], R60 ;  /* 0x0006003c1c007986 */ /* 0x0001e2000c101d04 */
[----:B------:R-:W-:Y:S01]  /*7f00*/  IADD3.X R20, R20, -0x1, RZ, P2, !PT ;  /* 0xffffffff14147810 */ /* 0x000fe200017fe4ff */
[----:B------:R-:W3:Y:S01]  /*7f10*/  @!P5 MUFU.RCP R45, R36 ;  /* 0x00000024002dd308 */ /* 0x000ee20000001000 */
[----:B--2---:R-:W-:Y:S01]  /*7f20*/  @!P3 FMUL.FTZ R71, R71, R44 ;  /* 0x0000002c4747b220 */ /* 0x004fe20000410000 */
[----:B------:R-:W-:Y:S01]  /*7f30*/  BAR.SYNC.DEFER_BLOCKING 0x0 ;  /* 0x0000000000007b1d */ /* 0x000fe20000010000 */
[----:B------:R-:W-:-:S04]  /*7f40*/  IADD3 R21, P3, R21, -0x800, RZ ;  /* 0xfffff80015157810 */ /* 0x000fc80007f7e0ff */
[----:B------:R-:W-:Y:S01]  /*7f50*/  IADD3.X R22, R22, -0x1, RZ, P3, !PT ;  /* 0xffffffff16167810 */ /* 0x000fe20001ffe4ff */
[----:B------:R-:W2:Y:S01]  /*7f60*/  @!P0 MUFU.RCP R39, R32 ;  /* 0x0000002000278308 */ /* 0x000ea20000001000 */
[----:B-1----:R-:W-:-:S07]  /*7f70*/  @!P6 FMUL.FTZ R65, R65, R40 ;  /* 0x000000284141e220 */ /* 0x002fce0000410000 */
[----:B------:R-:W1:Y:S01]  /*7f80*/  @!P4 MUFU.RCP R38, R33 ;  /* 0x000000210026c308 */ /* 0x000e620000001000 */
[----:B---3--:R-:W-:Y:S01]  /*7f90*/  @!P5 FMUL.FTZ R66, R66, R45 ;  /* 0x0000002d4242d220 */ /* 0x008fe20000410000 */
[----:B------:R-:W-:Y:S01]  /*7fa0*/  IADD3 R14, P5, R14, -0x800, RZ ;  /* 0xfffff8000e0e7810 */ /* 0x000fe20007fbe0ff */
[----:B0-----:R-:W-:-:S03]  /*7fb0*/  IMAD R28, R6, c[0x0][0x2f8], RZ ;  /* 0x0000be00061c7a24 */ /* 0x001fc600078e02ff */
[----:B------:R-:W-:Y:S02]  /*7fc0*/  IADD3.X R15, R15, -0x1, RZ, P5, !PT ;  /* 0xffffffff0f0f7810 */ /* 0x000fe40002ffe4ff */
[----:B------:R-:W0:Y:S01]  /*7fd0*/  @!P1 MUFU.RCP R30, R37 ;  /* 0x00000025001e9308 */ /* 0x000e220000001000 */
[----:B--2---:R-:W-:Y:S01]  /*7fe0*/  @!P0 FMUL.FTZ R78, R78, R39 ;  /* 0x000000274e4e8220 */ /* 0x004fe20000410000 */
[----:B------:R2:W-:Y:S03]  /*7ff0*/  STS.128 [R26+0x10], R72 ;  /* 0x000010481a007388 */ /* 0x0005e60000000c00 */
[----:B------:R-:W-:Y:S01]  /*8000*/  FADD.FTZ R10, R31, R78 ;  /* 0x0000004e1f0a7221 */ /* 0x000fe20000010000 */
[----:B------:R3:W-:Y:S01]  /*8010*/  STS.128 [R26+0x20], R68 ;  /* 0x000020441a007388 */ /* 0x0007e20000000c00 */
[----:B-1----:R-:W-:Y:S01]  /*8020*/  @!P4 FMUL.FTZ R79, R79, R38 ;  /* 0x000000264f4fc220 */ /* 0x002fe20000410000 */
[----:B------:R-:W-:-:S03]  /*8030*/  IADD3 R18, P4, R18, -0x800, RZ ;  /* 0xfffff80012127810 */ /* 0x000fc60007f9e0ff */
[----:B------:R-:W-:Y:S01]  /*8040*/  FADD.FTZ R31, R10, R79 ;  /* 0x0000004f0a1f7221 */ /* 0x000fe20000010000 */
[----:B------:R-:W-:Y:S01]  /*8050*/  STS.128 [R26], R76 ;  /* 0x0000004c1a007388 */ /* 0x000fe20000000c00 */
[----:B------:R-:W-:Y:S01]  /*8060*/  IADD3.X R19, R19, -0x1, RZ, P4, !PT ;  /* 0xffffffff13137810 */ /* 0x000fe200027fe4ff */
[----:B0-----:R-:W-:Y:S01]  /*8070*/  @!P1 FMUL.FTZ R67, R67, R30 ;  /* 0x0000001e43439220 */ /* 0x001fe20000410000 */
[----:B------:R-:W-:Y:S01]  /*8080*/  IADD3 R16, P1, R16, -0x800, RZ ;  /* 0xfffff80010107810 */ /* 0x000fe20007f3e0ff */
[----:B------:R-:W-:Y:S02]  /*8090*/  FADD.FTZ R10, R31, R72 ;  /* 0x000000481f0a7221 */ /* 0x000fe40000010000 */
[----:B------:R-:W-:Y:S01]  /*80a0*/  IMAD R31, R5, c[0x0][0x2fc], R28 ;  /* 0x0000bf00051f7a24 */ /* 0x000fe200078e021c */
[----:B------:R0:W-:Y:S01]  /*80b0*/  STS.128 [R26+0x30], R64 ;  /* 0x000030401a007388 */ /* 0x0001e20000000c00 */
[----:B------:R-:W-:-:S06]  /*80c0*/  NOP ;  /* 0x0000000000007918 */ /* 0x000fcc0000000000 */
[----:B------:R-:W1:Y:S01]  /*80d0*/  LDS.128 R32, [R11.X16] ;  /* 0x000000000b207984 */ /* 0x000e62000000cc00 */
[----:B------:R-:W-:Y:S01]  /*80e0*/  FADD.FTZ R29, R10, R73 ;  /* 0x000000490a1d7221 */ /* 0x000fe20000010000 */
[----:B------:R-:W-:Y:S02]  /*80f0*/  IADD3 R47, R47, R31, RZ ;  /* 0x0000001f2f2f7210 */ /* 0x000fe40007ffe0ff */
[----:B------:R-:W4:Y:S01]  /*8100*/  LDS.128 R36, [R11.X16+0x200] ;  /* 0x000200000b247984 */ /* 0x000f22000000cc00 */
[----:B--2---:R-:W-:Y:S01]  /*8110*/  FADD.FTZ R74, R29, R74 ;  /* 0x0000004a1d4a7221 */ /* 0x004fe20000010000 */
[----:B------:R-:W-:Y:S01]  /*8120*/  IADD3.X R17, R17, -0x1, RZ, P1, !PT ;  /* 0xffffffff11117810 */ /* 0x000fe20000ffe4ff */
[----:B------:R-:W-:Y:S01]  /*8130*/  IMAD R29, R3, c[0x0][0x300], RZ ;  /* 0x0000c000031d7a24 */ /* 0x000fe200078e02ff */
[----:B------:R-:W2:Y:S01]  /*8140*/  LDS.128 R48, [R11.X16+0x400] ;  /* 0x000400000b307984 */ /* 0x000ea2000000cc00 */
[----:B------:R-:W-:Y:S02]  /*8150*/  FADD.FTZ R75, R74, R75 ;  /* 0x0000004b4a4b7221 */ /* 0x000fe40000010000 */
[C---:B------:R-:W-:Y:S01]  /*8160*/  IMAD R31, R0.reuse, c[0x0][0x304], R29 ;  /* 0x0000c100001f7a24 */ /* 0x040fe200078e021d */
[----:B------:R-:W5:Y:S01]  /*8170*/  LDS.128 R52, [R11.X16+0x600] ;  /* 0x000600000b347984 */ /* 0x000f62000000cc00 */
[----:B------:R-:W-:-:S04]  /*8180*/  IMAD.WIDE.U32 R28, R0, c[0x0][0x300], R46 ;  /* 0x0000c000001c7a25 */ /* 0x000fc800078e002e */
[----:B---3--:R-:W-:Y:S01]  /*8190*/  FADD.FTZ R68, R75, R68 ;  /* 0x000000444b447221 */ /* 0x008fe20000010000 */
        /* <DEDUP_REMOVED lines=18> */
.L_x_6586:
[----:B------:R-:W-:Y:S02]  /*82c0*/  ISETP.NE.U32.AND P0, PT, RZ, c[0x0][0x328], PT ;  /* 0x0000ca00ff007a0c */ /* 0x000fe40003f05070 */
[----:B------:R-:W-:-:S02]  /*82d0*/  ISETP.NE.U32.AND P2, PT, RZ, c[0x0][0x348], PT ;  /* 0x0000d200ff007a0c */ /* 0x000fc40003f45070 */
[----:B------:R-:W-:Y:S02]  /*82e0*/  ISETP.NE.AND.EX P1, PT, RZ, c[0x0][0x32c], PT, P0 ;  /* 0x0000cb00ff007a0c */ /* 0x000fe40003f25300 */
[----:B------:R-:W-:-:S11]  /*82f0*/  ISETP.NE.AND.EX P0, PT, RZ, c[0x0][0x34c], PT, P2 ;  /* 0x0000d300ff007a0c */ /* 0x000fd60003f05320 */
[----:B------:R-:W-:Y:S05]  /*8300*/  @!P1 BRA `(.L_x_6659) ;  /* 0x0000014000009947 */ /* 0x000fea0003800000 */
[----:B-----5:R-:W1:Y:S01]  /*8310*/  SHFL.DOWN P1, R2, R9, 0x1, 0x1f ;  /* 0x08201f0009027f89 */ /* 0x020e620000020000 */
        /* <DEDUP_REMOVED lines=18> */
.L_x_6660:
[----:B-1----:R-:W-:Y:S05]  /*8440*/  BSYNC B0 ;  /* 0x0000000000007941 */ /* 0x002fea0003800000 */
.L_x_6659:
        /* <DEDUP_REMOVED lines=8> */
[----:B-----5:R-:W1:Y:S02]  /*84d0*/  SHFL.DOWN P0, R2, R5, 0x2, 0x1f ;  /* 0x08401f0005027f89 */ /* 0x020e640000000000 */
        /* <DEDUP_REMOVED lines=14> */
.L_x_6662:
[----:B------:R-:W1:Y:S02]  /*85c0*/  S2R R11, SR_TID.X ;  /* 0x00000000000b7919 */ /* 0x000e640000002100 */
.L_x_6663:
[----:B-1----:R-:W-:Y:S05]  /*85d0*/  BSYNC B0 ;  /* 0x0000000000007941 */ /* 0x002fea0003800000 */
.L_x_6661:
[----:B------:R-:W-:-:S13]  /*85e0*/  ISETP.GE.AND P0, PT, R11, c[0x0][0x16c], PT ;  /* 0x00005b000b007a0c */ /* 0x000fda0003f06270 */
[----:B------:R-:W-:Y:S05]  /*85f0*/  @P0 EXIT ;  /* 0x000000000000094d */ /* 0x000fea0003800000 */
[----:B------:R-:W-:Y:S02]  /*8600*/  IMAD R5, R3, c[0x0][0x288], RZ ;  /* 0x0000a20003057a24 */ /* 0x000fe400078e02ff */
[----:B-----5:R-:W-:-:S04]  /*8610*/  IMAD.WIDE.U32 R2, R0, c[0x0][0x288], RZ ;  /* 0x0000a20000027a25 */ /* 0x020fc800078e00ff */
[----:B------:R-:W-:-:S05]  /*8620*/  IMAD R5, R0, c[0x0][0x28c], R5 ;  /* 0x0000a30000057a24 */ /* 0x000fca00078e0205 */
[----:B------:R-:W-:Y:S02]  /*8630*/  IADD3 R13, R3, R5, RZ ;  /* 0x00000005030d7210 */ /* 0x000fe40007ffe0ff */
.L_x_6664:
        /* <DEDUP_REMOVED lines=16> */
.L_x_6665:
        /* <DEDUP_REMOVED lines=12> */
.L_x_9103:


//--------------------- .text._Z25selective_scan_bwd_kernelI32Selective_Scan_bwd_kernel_traitsILi32ELi8ELb0ELb0ELb0ELb0ELb0EffEEv12SSMParamsBwd --------------------------
	.section	.text._Z25selective_scan_bwd_kernelI32Selective_Scan_bwd_kernel_traitsILi32ELi8ELb0ELb0ELb0ELb0ELb0EffEEv12SSMParamsBwd,"ax",@progbits
	.sectioninfo	@"SHI_REGISTERS=160"
	.align	128
        .global         _Z25selective_scan_bwd_kernelI32Selective_Scan_bwd_kernel_traitsILi32ELi8ELb0ELb0ELb0ELb0ELb0EffEEv12SSMParamsBwd
        .type           _Z25selective_scan_bwd_kernelI32Selective_Scan_bwd_kernel_traitsILi32ELi8ELb0ELb0ELb0ELb0ELb0EffEEv12SSMParamsBwd,@function
        .size           _Z25selective_scan_bwd_kernelI32Selective_Scan_bwd_kernel_traitsILi32ELi8ELb0ELb0ELb0ELb0ELb0EffEEv12SSMParamsBwd,(.L_x_9104 - _Z25selective_scan_bwd_kernelI32Selective_Scan_bwd_kernel_traitsILi32ELi8ELb0ELb0ELb0ELb0ELb0EffEEv12SSMParamsBwd)
        .other          _Z25selective_scan_bwd_kernelI32Selective_Scan_bwd_kernel_traitsILi32ELi8ELb0ELb0ELb0ELb0ELb0EffEEv12SSMParamsBwd,@"STO_CUDA_ENTRY STV_DEFAULT"
_Z25selective_scan_bwd_kernelI32Selective_Scan_bwd_kernel_traitsILi32ELi8ELb0ELb0ELb0ELb0ELb0EffEEv12SSMParamsBwd:
.text._Z25selective_scan_bwd_kernelI32Selective_Scan_bwd_kernel_traitsILi32ELi8ELb0ELb0ELb0ELb0ELb0EffEEv12SSMParamsBwd:
        /* <DEDUP_REMOVED lines=61> */
[----:B------:R-:W-:-:S02]  /*03d0*/  LEA.HI.X R70, R70, c[0x0][0x24c], R5, 0x2, P5 ;  /* 0x0000930046467a11 */ /* 0x000fc400028f1405 */
[----:B------:R-:W-:Y:S01]  /*03e0*/  LEA.HI.X R72, R72, c[0x0][0x244], R3, 0x2, P4 ;  /* 0x0000910048487a11 */ /* 0x000fe200020f1403 */
[----:B------:R-:W-:Y:S01]  /*03f0*/  CS2R R4, SRZ ;  /* 0x0000000000047805 */ /* 0x000fe2000001ff00 */
[----:B------:R-:W-:Y:S02]  /*0400*/  @P0 MOV R3, 0x8 ;  /* 0x0000000800030802 */ /* 0x000fe40000000f00 */
        /* <DEDUP_REMOVED lines=13> */
[C---:B0-----:R-:W-:Y:S02]  /*04e0*/  SHF.L.U32 R0, R74.reuse, 0x3, RZ ;  /* 0x000000034a007819 */ /* 0x041fe400000006ff */
[----:B------:R-:W-:-:S02]  /*04f0*/  LOP3.LUT R134, R74, 0x1f, RZ, 0xc0, !PT ;  /* 0x0000001f4a867812 */ /* 0x000fc400078ec0ff */
        /* <DEDUP_REMOVED lines=9> */
[----:B-1----:R-:W-:Y:S02]  /*0590*/  LOP3.LUT R58, R67, 0xe0, RZ, 0xfc, !PT ;  /* 0x000000e0433a7812 */ /* 0x002fe400078efcff */
.L_x_6677:
[----:B------:R-:W-:Y:S01]  /*05a0*/  IADD3 R85, -R65, c[0x0][0x174], RZ ;  /* 0x00005d0041557a10 */ /* 0x000fe20007ffe1ff */
[----:B------:R-:W-:Y:S01]  /*05b0*/  BAR.SYNC.DEFER_BLOCKING 0x0 ;  /* 0x0000000000007b1d */ /* 0x000fe20000010000 */
[----:B------:R-:W-:Y:S01]  /*05c0*/  SHF.L.U32 R56, R67, 0x2, RZ ;  /* 0x0000000243387819 */ /* 0x000fe200000006ff */
[----:B------:R-:W-:Y:S01]  /*05d0*/  CS2R R10, SRZ ;  /* 0x00000000000a7805 */ /* 0x000fe2000001ff00 */
[----:B------:R-:W-:Y:S01]  /*05e0*/  LEA R57, R85, 0xffffff00, 0x8 ;  /* 0xffffff0055397811 */ /* 0x000fe200078e40ff */
[----:B------:R-:W-:Y:S01]  /*05f0*/  CS2R R12, SRZ ;  /* 0x00000000000c7805 */ /* 0x000fe2000001ff00 */
[----:B------:R-:W-:Y:S02]  /*0600*/  SHF.L.U64.HI R55, R67, 0x2, R66 ;  /* 0x0000000243377819 */ /* 0x000fe40000010242 */
[----:B------:R-:W-:-:S02]  /*0610*/  IADD3 R18, -R57, c[0x0][0x168], RZ ;  /* 0x00005a0039127a10 */ /* 0x000fc40007ffe1ff */
[----:B0-----:R-:W-:Y:S02]  /*0620*/  IADD3 R8, P0, R75, R56, RZ ;  /* 0x000000384b087210 */ /* 0x001fe40007f1e0ff */
[-C--:B------:R-:W-:Y:S02]  /*0630*/  ISETP.GE.AND P3, PT, R67, R18.reuse, PT ;  /* 0x000000124300720c */ /* 0x080fe40003f66270 */
[-C--:B------:R-:W-:Y:S02]  /*0640*/  ISETP.GE.AND P4, PT, R64, R18.reuse, PT ;  /* 0x000000124000720c */ /* 0x080fe40003f86270 */
[----:B------:R-:W-:Y:S02]  /*0650*/  IADD3.X R9, R72, R55, RZ, P0, !PT ;  /* 0x0000003748097210 */ /* 0x000fe400007fe4ff */
[----:B------:R-:W-:Y:S02]  /*0660*/  MOV R0, RZ ;  /* 0x000000ff00007202 */ /* 0x000fe40000000f00 */
[----:B------:R-:W-:-:S02]  /*0670*/  ISETP.GE.AND P5, PT, R63, R18, PT ;  /* 0x000000123f00720c */ /* 0x000fc40003fa6270 */
[-C--:B------:R-:W-:Y:S02]  /*0680*/  ISETP.GE.AND P2, PT, R62, R18.reuse, PT ;  /* 0x000000123e00720c */ /* 0x080fe40003f46270 */
[-C--:B------:R-:W-:Y:S01]  /*0690*/  ISETP.GE.AND P1, PT, R61, R18.reuse, PT ;  /* 0x000000123d00720c */ /* 0x080fe20003f26270 */
[----:B------:R0:W2:Y:S01]  /*06a0*/  @!P3 LDG.E R11, [R8.64] ;  /* 0x00000006080bb981 */ /* 0x0000a2000c1e1900 */
[-C--:B------:R-:W-:Y:S02]  /*06b0*/  ISETP.GE.AND P0, PT, R60, R18.reuse, PT ;  /* 0x000000123c00720c */ /* 0x080fe40003f06270 */
[-C--:B------:R-:W-:Y:S01]  /*06c0*/  ISETP.GE.AND P3, PT, R59, R18.reuse, PT ;  /* 0x000000123b00720c */ /* 0x080fe20003f66270 */
[----:B------:R0:W3:Y:S01]  /*06d0*/  @!P4 LDG.E R0, [R8.64+0x80] ;  /* 0x000080060800c981 */ /* 0x0000e2000c1e1900 */
[----:B------:R-:W-:Y:S01]  /*06e0*/  ISETP.GE.AND P4, PT, R58, R18, PT ;  /* 0x000000123a00720c */ /* 0x000fe20003f86270 */
[----:B------:R-:W-:Y:S01]  /*06f0*/  CS2R R14, SRZ ;  /* 0x00000000000e7805 */ /* 0x000fe2000001ff00 */
[----:B------:R-:W-:Y:S01]  /*0700*/  MOV R17, RZ ;  /* 0x000000ff00117202 */ /* 0x000fe20000000f00 */
        /* <DEDUP_REMOVED lines=8> */
[-C--:B------:R-:W-:Y:S02]  /*0790*/  LEA.HI.SX32 R53, R16, R71.reuse, 0x1b ;  /* 0x0000004710357211 */ /* 0x080fe400078fdaff */
[C---:B------:R-:W-:Y:S02]  /*07a0*/  IADD3 R16, R71.reuse, 0x60, RZ ;  /* 0x0000006047107810 */ /* 0x040fe40007ffe0ff */
[C---:B------:R-:W-:Y:S02]  /*07b0*/  LEA.HI.SX32 R54, R71.reuse, R71, 0x1b ;  /* 0x0000004747367211 */ /* 0x040fe400078fdaff */
[C---:B------:R-:W-:Y:S02]  /*07c0*/  IADD3 R50, R71.reuse, 0x80, RZ ;  /* 0x0000008047327810 */ /* 0x040fe40007ffe0ff */
[----:B0-----:R-:W-:-:S02]  /*07d0*/  IADD3 R8, R71, 0xa0, RZ ;  /* 0x000000a047087810 */ /* 0x001fc40007ffe0ff */
[-C--:B------:R-:W-:Y:S02]  /*07e0*/  LEA.HI.SX32 R52, R52, R71.reuse, 0x1b ;  /* 0x0000004734347211 */ /* 0x080fe400078fdaff */
[C---:B------:R-:W-:Y:S02]  /*07f0*/  IADD3 R48, R71.reuse, 0xc0, RZ ;  /* 0x000000c047307810 */ /* 0x040fe40007ffe0ff */
[-C--:B------:R-:W-:Y:S02]  /*0800*/  LEA.HI.SX32 R51, R16, R71.reuse, 0x1b ;  /* 0x0000004710337211 */ /* 0x080fe400078fdaff */
[----:B------:R-:W-:Y:S02]  /*0810*/  IADD3 R16, R71, 0xe0, RZ ;  /* 0x000000e047107810 */ /* 0x000fe40007ffe0ff */
[-C--:B------:R-:W-:Y:S02]  /*0820*/  LEA.HI.SX32 R50, R50, R71.reuse, 0x1b ;  /* 0x0000004732327211 */ /* 0x080fe400078fdaff */
[----:B------:R-:W-:-:S02]  /*0830*/  LEA.HI.SX32 R49, R8, R71, 0x1b ;  /* 0x0000004708317211 */ /* 0x000fc400078fdaff */
[----:B------:R-:W-:Y:S02]  /*0840*/  SHF.L.U32 R46, R71, 0x3, RZ ;  /* 0x00000003472e7819 */ /* 0x000fe400000006ff */
[-C--:B------:R-:W-:Y:S02]  /*0850*/  LEA.HI.SX32 R48, R48, R71.reuse, 0x1b ;  /* 0x0000004730307211 */ /* 0x080fe400078fdaff */
[----:B------:R-:W-:Y:S02]  /*0860*/  LEA.HI.SX32 R47, R16, R71, 0x1b ;  /* 0x00000047102f7211 */ /* 0x000fe400078fdaff */
[----:B------:R-:W-:Y:S02]  /*0870*/  LEA.HI.SX32 R46, R46, R46, 0x1b ;  /* 0x0000002e2e2e7211 */ /* 0x000fe400078fdaff */
[----:B------:R-:W-:Y:S02]  /*0880*/  ISETP.GE.AND P6, PT, R67, R18, PT ;  /* 0x000000124300720c */ /* 0x000fe40003fc6270 */
[----:B------:R-:W-:-:S02]  /*0890*/  IADD3 R8, P0, R73, R56, RZ ;  /* 0x0000003849087210 */ /* 0x000fc40007f1e0ff */
[-C--:B------:R-:W-:Y:S02]  /*08a0*/  ISETP.GE.AND P5, PT, R64, R18.reuse, PT ;  /* 0x000000124000720c */ /* 0x080fe40003fa6270 */
[----:B------:R-:W-:Y:S02]  /*08b0*/  IADD3.X R9, R70, R55, RZ, P0, !PT ;  /* 0x0000003746097210 */ /* 0x000fe400007fe4ff */
[-C--:B------:R-:W-:Y:S02]  /*08c0*/  ISETP.GE.AND P4, PT, R63, R18.reuse, PT ;  /* 0x000000123f00720c */ /* 0x080fe40003f86270 */
[-C--:B------:R-:W-:Y:S02]  /*08d0*/  ISETP.GE.AND P3, PT, R62, R18.reuse, PT ;  /* 0x000000123e00720c */ /* 0x080fe40003f66270 */
[-C--:B------:R-:W-:Y:S02]  /*08e0*/  ISETP.GE.AND P2, PT, R61, R18.reuse, PT ;  /* 0x000000123d00720c */ /* 0x080fe40003f46270 */
[----:B------:R-:W-:-:S02]  /*08f0*/  ISETP.GE.AND P1, PT, R60, R18, PT ;  /* 0x000000123c00720c */ /* 0x000fc40003f26270 */
[----:B------:R-:W-:Y:S02]  /*0900*/  ISETP.GE.AND P0, PT, R59, R18, PT ;  /* 0x000000123b00720c */ /* 0x000fe40003f06270 */
[----:B------:R-:W-:Y:S02]  /*0910*/  MOV R19, RZ ;  /* 0x000000ff00137202 */ /* 0x000fe40000000f00 */
[----:B------:R-:W-:Y:S01]  /*0920*/  MOV R16, RZ ;  /* 0x000000ff00107202 */ /* 0x000fe20000000f00 */
[----:B--2---:R-:W-:Y:S04]  /*0930*/  STS [R54.X4], R11 ;  /* 0x0000000b36007388 */ /* 0x004fe80000004800 */
[----:B---3--:R-:W-:Y:S04]  /*0940*/  STS [R53.X4+0x80], R0 ;  /* 0x0000800035007388 */ /* 0x008fe80000004800 */
[----:B----4-:R-:W-:Y:S04]  /*0950*/  STS [R52.X4+0x100], R13 ;  /* 0x0001000d34007388 */ /* 0x010fe80000004800 */
        /* <DEDUP_REMOVED lines=16> */
[----:B------:R-:W-:Y:S01]  /*0a60*/  MOV R0, RZ ;  /* 0x000000ff00007202 */ /* 0x000fe20000000f00 */
[----:B-1----:R-:W-:Y:S01]  /*0a70*/  CS2R R14, SRZ ;  /* 0x00000000000e7805 */ /* 0x002fe2000001ff00 */
[----:B------:R-:W-:-:S03]  /*0a80*/  MOV R17, RZ ;  /* 0x000000ff00117202 */ /* 0x000fc60000000f00 */
[----:B------:R0:W2:Y:S01]  /*0a90*/  @!P6 LDG.E R13, [R8.64] ;  /* 0x00000006080de981 */ /* 0x0000a2000c1e1900 */
[----:B------:R-:W-:-:S03]  /*0aa0*/  ISETP.GE.AND P6, PT, R58, R18, PT ;  /* 0x000000123a00720c */ /* 0x000fc60003fc6270 */
[----:B------:R0:W3:Y:S04]  /*0ab0*/  @!P5 LDG.E R0, [R8.64+0x80] ;  /* 0x000080060800d981 */ /* 0x0000e8000c1e1900 */
[----:B------:R0:W4:Y:S04]  /*0ac0*/  @!P4 LDG.E R19, [R8.64+0x100] ;  /* 0x000100060813c981 */ /* 0x000128000c1e1900 */
[----:B------:R0:W4:Y:S04]  /*0ad0*/  @!P3 LDG.E R16, [R8.64+0x180] ;  /* 0x000180060810b981 */ /* 0x000128000c1e1900 */
[----:B------:R0:W4:Y:S04]  /*0ae0*/  @!P2 LDG.E R15, [R8.64+0x200] ;  /* 0x00020006080fa981 */ /* 0x000128000c1e1900 */
[----:B------:R0:W4:Y:S04]  /*0af0*/  @!P1 LDG.E R12, [R8.64+0x280] ;  /* 0x00028006080c9981 */ /* 0x000128000c1e1900 */
[----:B------:R0:W4:Y:S04]  /*0b00*/  @!P0 LDG.E R17, [R8.64+0x300] ;  /* 0x0003000608118981 */ /* 0x000128000c1e1900 */
[----:B------:R0:W4:Y:S01]  /*0b10*/  @!P6 LDG.E R14, [R8.64+0x380] ;  /* 0x00038006080ee981 */ /* 0x000122000c1e1900 */
[----:B------:R-:W-:-:S02]  /*0b20*/  ISETP.GE.AND P6, PT, R67, R18, PT ;  /* 0x000000124300720c */ /* 0x000fc40003fc6270 */
[----:B------:R-:W-:Y:S02]  /*0b30*/  IADD3 R10, P0, R69, R56, RZ ;  /* 0x00000038450a7210 */ /* 0x000fe40007f1e0ff */
[----:B------:R-:W-:Y:S02]  /*0b40*/  MOV R21, RZ ;  /* 0x000000ff00157202 */ /* 0x000fe40000000f00 */
[----:B------:R-:W-:Y:S02]  /*0b50*/  IADD3.X R11, R68, R55, RZ, P0, !PT ;  /* 0x00000037440b7210 */ /* 0x000fe400007fe4ff */
[-C--:B------:R-:W-:Y:S02]  /*0b60*/  ISETP.GE.AND P5, PT, R64, R18.reuse, PT ;  /* 0x000000124000720c */ /* 0x080fe40003fa6270 */
[-C--:B------:R-:W-:Y:S02]  /*0b70*/  ISETP.GE.AND P4, PT, R63, R18.reuse, PT ;  /* 0x000000123f00720c */ /* 0x080fe40003f86270 */
[----:B------:R-:W-:-:S02]  /*0b80*/  ISETP.GE.AND P3, PT, R62, R18, PT ;  /* 0x000000123e00720c */ /* 0x000fc40003f66270 */
[-C--:B------:R-:W-:Y:S02]  /*0b90*/  ISETP.GE.AND P2, PT, R61, R18.reuse, PT ;  /* 0x000000123d00720c */ /* 0x080fe40003f46270 */
[-C--:B------:R-:W-:Y:S02]  /*0ba0*/  ISETP.GE.AND P1, PT, R60, R18.reuse, PT ;  /* 0x000000123c00720c */ /* 0x080fe40003f26270 */
[----:B------:R-:W-:Y:S01]  /*0bb0*/  ISETP.GE.AND P0, PT, R59, R18, PT ;  /* 0x000000123b00720c */ /* 0x000fe20003f06270 */
[----:B0-----:R-:W-:Y:S01]  /*0bc0*/  CS2R R8, SRZ ;  /* 0x0000000000087805 */ /* 0x001fe2000001ff00 */
[----:B--2---:R-:W-:Y:S04]  /*0bd0*/  STS [R54.X4], R13 ;  /* 0x0000000d36007388 */ /* 0x004fe80000004800 */
[----:B---3--:R0:W-:Y:S04]  /*0be0*/  STS [R53.X4+0x80], R0 ;  /* 0x0000800035007388 */ /* 0x0081e80000004800 */
        /* <DEDUP_REMOVED lines=18> */
[----:B--2---:R-:W-:-:S03]  /*0d10*/  CS2R R14, SRZ ;  /* 0x00000000000e7805 */ /* 0x004fc6000001ff00 */
[----:B------:R-:W2:Y:S01]  /*0d20*/  @!P6 LDG.E R21, [R10.64] ;  /* 0x000000060a15e981 */ /* 0x000ea2000c1e1900 */
[----:B------:R-:W-:-:S03]  /*0d30*/  ISETP.GE.AND P6, PT, R58, R18, PT ;  /* 0x000000123a00720c */ /* 0x000fc60003fc6270 */
[----:B------:R-:W3:Y:S04]  /*0d40*/  @!P5 LDG.E R0, [R10.64+0x80] ;  /* 0x000080060a00d981 */ /* 0x000ee8000c1e1900 */
[----:B------:R-:W4:Y:S04]  /*0d50*/  @!P4 LDG.E R9, [R10.64+0x100] ;  /* 0x000100060a09c981 */ /* 0x000f28000c1e1900 */
[----:B------:R-:W4:Y:S04]  /*0d60*/  @!P3 LDG.E R8, [R10.64+0x180] ;  /* 0x000180060a08b981 */ /* 0x000f28000c1e1900 */
[----:B------:R-:W4:Y:S04]  /*0d70*/  @!P2 LDG.E R13, [R10.64+0x200] ;  /* 0x000200060a0da981 */ /* 0x000f28000c1e1900 */
[----:B------:R-:W4:Y:S04]  /*0d80*/  @!P1 LDG.E R12, [R10.64+0x280] ;  /* 0x000280060a0c9981 */ /* 0x000f28000c1e1900 */
[----:B------:R-:W4:Y:S04]  /*0d90*/  @!P0 LDG.E R15, [R10.64+0x300] ;  /* 0x000300060a0f8981 */ /* 0x000f28000c1e1900 */
[----:B------:R-:W4:Y:S01]  /*0da0*/  @!P6 LDG.E R14, [R10.64+0x380] ;  /* 0x000380060a0ee981 */ /* 0x000f22000c1e1900 */
        /* <DEDUP_REMOVED lines=8> */
[----:B--2---:R-:W-:Y:S04]  /*0e30*/  STS [R54.X4], R21 ;  /* 0x0000001536007388 */ /* 0x004fe80000004800 */
[----:B---3--:R0:W-:Y:S04]  /*0e40*/  STS [R53.X4+0x80], R0 ;  /* 0x0000800035007388 */ /* 0x0081e80000004800 */
[----:B----4-:R-:W-:Y:S04]  /*0e50*/  STS [R52.X4+0x100], R9 ;  /* 0x0001000934007388 */ /* 0x010fe80000004800 */
        /* <DEDUP_REMOVED lines=9> */
[----:B------:R-:W4:Y:S04]  /*0ef0*/  LDS R26, [R46.X4+0xc] ;  /* 0x00000c002e1a7984 */ /* 0x000f280000004800 */
[----:B------:R-:W4:Y:S04]  /*0f00*/  LDS R25, [R46.X4+0x10] ;  /* 0x000010002e197984 */ /* 0x000f280000004800 */
[----:B------:R-:W4:Y:S04]  /*0f10*/  LDS R24, [R46.X4+0x14] ;  /* 0x000014002e187984 */ /* 0x000f280000004800 */
[----:B------:R-:W4:Y:S04]  /*0f20*/  LDS R23, [R46.X4+0x18] ;  /* 0x000018002e177984 */ /* 0x000f280000004800 */
[----:B------:R-:W4:Y:S01]  /*0f30*/  LDS R22, [R46.X4+0x1c] ;  /* 0x00001c002e167984 */ /* 0x000f220000004800 */
[----:B0-----:R-:W-:Y:S01]  /*0f40*/  MOV R0, c[0x0][0x16c] ;  /* 0x00005b0000007a02 */ /* 0x001fe20000000f00 */
[----:B-1----:R-:W-:-:S04]  /*0f50*/  FFMA.FTZ R77, R44, R29, R77 ;  /* 0x0000001d2c4d7223 */ /* 0x002fc8000001004d */
[----:B--2---:R-:W-:-:S04]  /*0f60*/  FFMA.FTZ R77, R45, R28, R77 ;  /* 0x0000001c2d4d7223 */ /* 0x004fc8000001004d */
[----:B---3--:R-:W-:Y:S01]  /*0f70*/  FFMA.FTZ R77, R42, R27, R77 ;  /* 0x0000001b2a4d7223 */ /* 0x008fe2000001004d */
[----:B------:R-:W-:-:S03]  /*0f80*/  ISETP.GE.AND P0, PT, R0, 0x1, PT ;  /* 0x000000010000780c */ /* 0x000fc60003f06270 */
[----:B----4-:R-:W-:-:S04]  /*0f90*/  FFMA.FTZ R77, R43, R26, R77 ;  /* 0x0000001a2b4d7223 */ /* 0x010fc8000001004d */
[----:B------:R-:W-:-:S04]  /*0fa0*/  FFMA.FTZ R77, R40, R25, R77 ;  /* 0x00000019284d7223 */ /* 0x000fc8000001004d */
[----:B------:R-:W-:-:S04]  /*0fb0*/  FFMA.FTZ R77, R41, R24, R77 ;  /* 0x00000018294d7223 */ /* 0x000fc8000001004d */
[----:B------:R-:W-:Y:S02]  /*0fc0*/  FFMA.FTZ R77, R38, R23, R77 ;  /* 0x00000017264d7223 */ /* 0x000fe4000001004d */
[-C--:B-----5:R-:W-:Y:S02]  /*0fd0*/  FMUL.FTZ R21, R29, R81.reuse ;  /* 0x000000511d157220 */ /* 0x0a0fe40000410000 */
[-C--:B------:R-:W-:Y:S02]  /*0fe0*/  FMUL.FTZ R20, R28, R81.reuse ;  /* 0x000000511c147220 */ /* 0x080fe40000410000 */
[-C--:B------:R-:W-:Y:S02]  /*0ff0*/  FMUL.FTZ R19, R27, R81.reuse ;  /* 0x000000511b137220 */ /* 0x080fe40000410000 */
[-C--:B------:R-:W-:Y:S02]  /*1000*/  FMUL.FTZ R18, R26, R81.reuse ;  /* 0x000000511a127220 */ /* 0x080fe40000410000 */
[----:B------:R-:W-:-:S02]  /*1010*/  FMUL.FTZ R17, R25, R81 ;  /* 0x0000005119117220 */ /* 0x000fc40000410000 */
[-C--:B------:R-:W-:Y:S02]  /*1020*/  FMUL.FTZ R16, R24, R81.reuse ;  /* 0x0000005118107220 */ /* 0x080fe40000410000 */
[-C--:B------:R-:W-:Y:S02]  /*1030*/  FMUL.FTZ R15, R23, R81.reuse ;  /* 0x00000051170f7220 */ /* 0x080fe40000410000 */
[----:B------:R-:W-:Y:S02]  /*1040*/  FMUL.FTZ R14, R22, R81 ;  /* 0x00000051160e7220 */ /* 0x000fe40000410000 */
[----:B------:R-:W-:Y:S01]  /*1050*/  FFMA.FTZ R77, R39, R22, R77 ;  /* 0x00000016274d7223 */ /* 0x000fe2000001004d */
[----:B------:R-:W-:Y:S06]  /*1060*/  BAR.SYNC.DEFER_BLOCKING 0x0 ;  /* 0x0000000000007b1d */ /* 0x000fec0000010000 */
[----:B------:R-:W-:Y:S05]  /*1070*/  @!P0 BRA `(.L_x_6667) ;  /* 0x0000176000008947 */ /* 0x000fea0003800000 */
[-C--:B------:R-:W-:Y:S01]  /*1080*/  LEA.HI R0, R85, R85.reuse, RZ, 0x1 ;  /* 0x0000005555007211 */ /* 0x080fe200078f08ff */
[----:B------:R-:W-:Y:S01]  /*1090*/  IMAD R12, R82, c[0x0][0x198], RZ ;  /* 0x00006600520c7a24 */ /* 0x000fe200078e02ff */
[----:B------:R-:W-:Y:S01]  /*10a0*/  ISETP.NE.AND P0, PT, R134, RZ, PT ;  /* 0x000000ff8600720c */ /* 0x000fe20003f05270 */
[----:B------:R-:W-:Y:S01]  /*10b0*/  IMAD R8, R82, c[0x0][0x180], RZ ;  /* 0x0000600052087a24 */ /* 0x000fe200078e02ff */
[----:B------:R-:W-:Y:S01]  /*10c0*/  LOP3.LUT R0, R0, 0x3ffffe, RZ, 0xc0, !PT ;  /* 0x003ffffe00007812 */ /* 0x000fe200078ec0ff */
[----:B------:R-:W-:Y:S01]  /*10d0*/  IMAD.WIDE.U32 R86, R83, c[0x0][0x198], RZ ;  /* 0x0000660053567a25 */ /* 0x000fe200078e00ff */
[----:B------:R-:W-:Y:S01]  /*10e0*/  IADD3 R88, R85, -0x1, RZ ;  /* 0xffffffff55587810 */ /* 0x000fe20007ffe0ff */
[----:B------:R-:W-:Y:S01]  /*10f0*/  HFMA2.MMA R136, -RZ, RZ, 0, 0 ;  /* 0x00000000ff887435 */ /* 0x000fe200000001ff */
[----:B------:R-:W-:Y:S01]  /*1100*/  IADD3 R113, -R0, R85, RZ ;  /* 0x0000005500717210 */ /* 0x000fe20007ffe1ff */
[----:B------:R-:W-:Y:S01]  /*1110*/  IMAD R89, R83, c[0x0][0x19c], R12 ;  /* 0x0000670053597a24 */ /* 0x000fe200078e020c */
[C---:B------:R-:W-:Y:S01]  /*1120*/  ISETP.GT.AND P1, PT, R85.reuse, 0x1, !P0 ;  /* 0x000000015500780c */ /* 0x040fe20004724270 */
[----:B------:R-:W-:Y:S01]  /*1130*/  IMAD R90, R82, c[0x0][0x1b8], RZ ;  /* 0x00006e00525a7a24 */ /* 0x000fe200078e02ff */
[----:B------:R-:W-:Y:S01]  /*1140*/  IADD3 R0, R85, -0x2, RZ ;  /* 0xfffffffe55007810 */ /* 0x000fe20007ffe0ff */
[----:B------:R-:W-:Y:S01]  /*1150*/  IMAD R91, R83, c[0x0][0x184], R8 ;  /* 0x00006100535b7a24 */ /* 0x000fe200078e0208 */
[----:B------:R-:W-:Y:S01]  /*1160*/  ISETP.LT.AND P0, PT, R85, c[0x0][0x174], !P0 ;  /* 0x00005d0055007a0c */ /* 0x000fe20004701270 */
[----:B------:R-:W-:Y:S01]  /*1170*/  IMAD.WIDE.U32 R84, R83, c[0x0][0x180], RZ ;  /* 0x0000600053547a25 */ /* 0x000fe200078e00ff */
[----:B------:R-:W-:Y:S01]  /*1180*/  LEA.HI R8, R88, R88, RZ, 0x1 ;  /* 0x0000005858087211 */ /* 0x000fe200078f08ff */
[----:B------:R-:W-:Y:S01]  /*1190*/  HFMA2.MMA R101, -RZ, RZ, 0, 0 ;  /* 0x00000000ff657435 */ /* 0x000fe200000001ff */
[----:B------:R-:W-:Y:S01]  /*11a0*/  IADD3 R89, R87, R89, RZ ;  /* 0x0000005957597210 */ /* 0x000fe20007ffe0ff */
[C---:B------:R-:W-:Y:S01]  /*11b0*/  IMAD.WIDE.U32 R10, R83.reuse, c[0x0][0x1b8], RZ ;  /* 0x00006e00530a7a25 */ /* 0x040fe200078e00ff */
[----:B------:R-:W-:Y:S01]  /*11c0*/  LOP3.LUT R87, R8, 0xfffffe, RZ, 0xc0, !PT ;  /* 0x00fffffe08577812 */ /* 0x000fe200078ec0ff */
[----:B------:R-:W-:Y:S01]  /*11d0*/  CS2R R96, SRZ ;  /* 0x0000000000607805 */ /* 0x000fe2000001ff00 */
[----:B------:R-:W-:Y:S01]  /*11e0*/  LEA R13, P2, R84, c[0x0][0x220], 0x2 ;  /* 0x00008800540d7a11 */ /* 0x000fe200078410ff */
[----:B------:R-:W-:Y:S01]  /*11f0*/  IMAD R93, R83, c[0x0][0x1bc], R90 ;  /* 0x00006f00535d7a24 */ /* 0x000fe200078e025a */
[----:B------:R-:W-:Y:S01]  /*1200*/  IADD3 R91, R85, R91, RZ ;  /* 0x0000005b555b7210 */ /* 0x000fe20007ffe0ff */
[----:B------:R-:W-:Y:S01]  /*1210*/  IMAD R9, R0, c[0x0][0x16c], RZ ;  /* 0x00005b0000097a24 */ /* 0x000fe200078e02ff */
[----:B------:R-:W-:Y:S01]  /*1220*/  LEA R12, P3, R86, c[0x0][0x228], 0x2 ;  /* 0x00008a00560c7a11 */ /* 0x000fe200078610ff */
[----:B------:R-:W-:Y:S01]  /*1230*/  FADD.FTZ R105, R31, R80 ;  /* 0x000000501f697221 */ /* 0x000fe20000010000 */
[----:B------:R-:W-:Y:S01]  /*1240*/  LEA R0, P4, R10, c[0x0][0x230], 0x2 ;  /* 0x00008c000a007a11 */ /* 0x000fe200078810ff */
[----:B------:R-:W-:Y:S01]  /*1250*/  IMAD.WIDE R8, R9, 0x8, R2 ;  /* 0x0000000809087825 */ /* 0x000fe200078e0202 */
[----:B------:R-:W-:Y:S01]  /*1260*/  IADD3 R85, R11, R93, RZ ;  /* 0x0000005d0b557210 */ /* 0x000fe20007ffe0ff */
[----:B------:R-:W-:Y:S01]  /*1270*/  HFMA2.MMA R93, -RZ, RZ, 0, 0 ;  /* 0x00000000ff5d7435 */ /* 0x000fe200000001ff */
[----:B------:R-:W-:Y:S01]  /*1280*/  IADD3 R98, R88, -R87, RZ ;  /* 0x8000005758627210 */ /* 0x000fe20007ffe0ff */
[--C-:B------:R-:W-:Y:S01]  /*1290*/  FADD.FTZ R88, R30, R80.reuse ;  /* 0x000000501e587221 */ /* 0x100fe20000010000 */
[----:B------:R-:W-:Y:S01]  /*12a0*/  LEA.HI.X R84, R84, c[0x0][0x224], R91, 0x2, P2 ;  /* 0x0000890054547a11 */ /* 0x000fe200010f145b */
[----:B------:R-:W-:Y:S01]  /*12b0*/  HFMA2.MMA R91, -RZ, RZ, 0, 0 ;  /* 0x00000000ff5b7435 */ /* 0x000fe200000001ff */
[----:B------:R-:W-:Y:S01]  /*12c0*/  LEA.HI.X R11, R86, c[0x0][0x22c], R89, 0x2, P3 ;  /* 0x00008b00560b7a11 */ /* 0x000fe200018f1459 */
[--C-:B------:R-:W-:Y:S01]  /*12d0*/  FADD.FTZ R90, R32, R80.reuse ;  /* 0x00000050205a7221 */ /* 0x100fe20000010000 */
[----:B------:R-:W-:Y:S01]  /*12e0*/  LEA.HI.X R85, R10, c[0x0][0x234], R85, 0x2, P4 ;  /* 0x00008d000a557a11 */ /* 0x000fe200020f1455 */
[--C-:B------:R-:W-:Y:S01]  /*12f0*/  FADD.FTZ R107, R33, R80.reuse ;  /* 0x00000050216b7221 */ /* 0x100fe20000010000 */
[----:B------:R-:W-:Y:S01]  /*1300*/  MOV R86, R8 ;  /* 0x0000000800567202 */ /* 0x000fe20000000f00 */
[--C-:B------:R-:W-:Y:S01]  /*1310*/  FADD.FTZ R92, R34, R80.reuse ;  /* 0x00000050225c7221 */ /* 0x100fe20000010000 */
[----:B------:R-:W-:Y:S01]  /*1320*/  MOV R103, R9 ;  /* 0x0000000900677202 */ /* 0x000fe20000000f00 */
[--C-:B------:R-:W-:Y:S01]  /*1330*/  FADD.FTZ R109, R35, R80.reuse ;  /* 0x00000050236d7221 */ /* 0x100fe20000010000 */
[----:B------:R-:W-:Y:S01]  /*1340*/  MOV R89, RZ ;  /* 0x000000ff00597202 */ /* 0x000fe20000000f00 */
[--C-:B------:R-:W-:Y:S01]  /*1350*/  FADD.FTZ R94, R36, R80.reuse ;  /* 0x00000050245e7221 */ /* 0x100fe20000010000 */
[----:B------:R-:W-:Y:S01]  /*1360*/  MOV R95, RZ ;  /* 0x000000ff005f7202 */ /* 0x000fe20000000f00 */
[----:B------:R-:W-:Y:S01]  /*1370*/  FADD.FTZ R111, R37, R80 ;  /* 0x00000050256f7221 */ /* 0x000fe20000010000 */
[----:B------:R-:W-:Y:S01]  /*1380*/  MOV R87, RZ ;  /* 0x000000ff00577202 */ /* 0x000fe20000000f00 */
[----:B------:R-:W-:Y:S01]  /*1390*/  UMOV UR4, URZ ;  /* 0x0000003f00047c82 */ /* 0x000fe20008000000 */
[----:B------:R-:W-:-:S02]  /*13a0*/  MOV R99, RZ ;  /* 0x000000ff00637202 */ /* 0x000fc40000000f00 */
[----:B------:R-:W-:Y:S02]  /*13b0*/  LEA R113, R113, 0x668, 0xa ;  /* 0x0000066871717811 */ /* 0x000fe400078e50ff */
[----:B------:R-:W-:Y:S02]  /*13c0*/  SHF.L.U32 R98, R98, 0x8, RZ ;  /* 0x0000000862627819 */ /* 0x000fe400000006ff */
.L_x_6672:
[----:B------:R-:W-:Y:S02]  /*13d0*/  MOV R8, R13 ;  /* 0x0000000d00087202 */ /* 0x000fe40000000f00 */
[----:B------:R-:W-:-:S05]  /*13e0*/  MOV R9, R84 ;  /* 0x0000005400097202 */ /* 0x000fca0000000f00 */
[----:B------:R0:W2:Y:S01]  /*13f0*/  LDG.E R100, [R8.64] ;  /* 0x0000000608647981 */ /* 0x0000a2000c1e1900 */
[----:B------:R-:W-:-:S05]  /*1400*/  MOV R10, R12 ;  /* 0x0000000c000a7202 */ /* 0x000fca0000000f00 */
[----:B------:R1:W3:Y:S01]  /*1410*/  LDG.E R125, [R10.64] ;  /* 0x000000060a7d7981 */ /* 0x0002e2000c1e1900 */
[----:B0-----:R-:W-:Y:S02]  /*1420*/  MOV R8, R0 ;  /* 0x0000000000087202 */ /* 0x001fe40000000f00 */
[----:B------:R-:W-:-:S05]  /*1430*/  MOV R9, R85 ;  /* 0x0000005500097202 */ /* 0x000fca0000000f00 */
[----:B------:R0:W3:Y:S01]  /*1440*/  LDG.E R110, [R8.64] ;  /* 0x00000006086e7981 */ /* 0x0000e2000c1e1900 */
[----:B------:R-:W-:Y:S01]  /*1450*/  FADD.FTZ R119, R37, R80 ;  /* 0x0000005025777221 */ /* 0x000fe20000010000 */
[C---:B------:R-:W-:Y:S02]  /*1460*/  ISETP.NE.AND P2, PT, R74.reuse, RZ, PT ;  /* 0x000000ff4a00720c */ /* 0x040fe40003f45270 */
[----:B------:R-:W-:-:S04]  /*1470*/  IADD3 R115, R74, 0x200, RZ ;  /* 0x000002004a737810 */ /* 0x000fc80007ffe0ff */
[----:B------:R-:W-:Y:S02]  /*1480*/  SEL R102, R98, R115, !P2 ;  /* 0x0000007362667207 */ /* 0x000fe40005000000 */
[----:B------:R-:W-:Y:S01]  /*1490*/  ISETP.NE.AND P3, PT, R74, 0x1f, PT ;  /* 0x0000001f4a00780c */ /* 0x000fe20003f65270 */
[--C-:B------:R-:W-:Y:S02]  /*14a0*/  FADD.FTZ R106, R36, R80.reuse ;  /* 0x00000050246a7221 */ /* 0x100fe40000010000 */
[--C-:B-1----:R-:W-:Y:S02]  /*14b0*/  FADD.FTZ R10, R30, R80.reuse ;  /* 0x000000501e0a7221 */ /* 0x102fe40000010000 */
[--C-:B------:R-:W-:Y:S02]  /*14c0*/  FADD.FTZ R121, R35, R80.reuse ;  /* 0x0000005023797221 */ /* 0x100fe40000010000 */
[--C-:B------:R-:W-:Y:S02]  /*14d0*/  FADD.FTZ R104, R34, R80.reuse ;  /* 0x0000005022687221 */ /* 0x100fe40000010000 */
[----:B------:R-:W-:-:S02]  /*14e0*/  FADD.FTZ R117, R33, R80 ;  /* 0x0000005021757221 */ /* 0x000fc40000010000 */
[----:B------:R-:W-:Y:S01]  /*14f0*/  FADD.FTZ R115, R31, R80 ;  /* 0x000000501f737221 */ /* 0x000fe20000010000 */
[----:B------:R-:W-:Y:S02]  /*1500*/  MOV R118, RZ ;  /* 0x000000ff00767202 */ /* 0x000fe40000000f00 */
[----:B0-----:R-:W-:Y:S02]  /*1510*/  @P1 MOV R8, R86 ;  /* 0x0000005600081202 */ /* 0x001fe40000000f00 */
[----:B------:R-:W-:Y:S01]  /*1520*/  @P1 MOV R9, R103 ;  /* 0x0000006700091202 */ /* 0x000fe20000000f00 */
[----:B------:R-:W-:Y:S01]  /*1530*/  FMUL.FTZ R143, R45, R94 ;  /* 0x0000005e2d8f7220 */ /* 0x000fe20000410000 */
[----:B------:R-:W-:Y:S01]  /*1540*/  BSSY B0, `(.L_x_6668) ;  /* 0x000002f000007945 */ /* 0x000fe20003800000 */
[----:B------:R-:W-:Y:S02]  /*1550*/  FMUL.FTZ R126, R44, R111 ;  /* 0x0000006f2c7e7220 */ /* 0x000fe40000410000 */
[----:B------:R-:W-:-:S02]  /*1560*/  FMUL.FTZ R141, R42, R109 ;  /* 0x0000006d2a8d7220 */ /* 0x000fc40000410000 */
[----:B------:R-:W-:Y:S02]  /*1570*/  FMUL.FTZ R137, R43, R92 ;  /* 0x0000005c2b897220 */ /* 0x000fe40000410000 */
[----:B------:R-:W-:Y:S02]  /*1580*/  FMUL.FTZ R131, R40, R107 ;  /* 0x0000006b28837220 */ /* 0x000fe40000410000 */
[----:B------:R-:W-:Y:S02]  /*1590*/  FMUL.FTZ R127, R41, R90 ;  /* 0x0000005a297f7220 */ /* 0x000fe40000410000 */
[----:B--2---:R-:W-:-:S04]  /*15a0*/  FMUL.FTZ R122, R100, 1.4426950216293334961 ;  /* 0x3fb8aa3b647a7820 */ /* 0x004fc80000410000 */
[----:B------:R-:W-:-:S06]  /*15b0*/  FMUL.FTZ R123, R122, R119 ;  /* 0x000000777a7b7220 */ /* 0x000fcc0000410000 */
[----:B------:R-:W0:Y:S02]  /*15c0*/  MUFU.EX2 R123, R123 ;  /* 0x0000007b007b7308 */ /* 0x000e240000000800 */
[----:B0-----:R0:W-:Y:S04]  /*15d0*/  STS [R102.X4+0x668], R123 ;  /* 0x0006687b66007388 */ /* 0x0011e80000004800 */
[----:B------:R-:W-:Y:S01]  /*15e0*/  BAR.SYNC.DEFER_BLOCKING 0x0 ;  /* 0x0000000000007b1d */ /* 0x000fe20000010000 */
[----:B---3--:R-:W-:Y:S02]  /*15f0*/  FMUL.FTZ R128, R110, R125 ;  /* 0x0000007d6e807220 */ /* 0x008fe40000410000 */
[C---:B------:R-:W-:Y:S02]  /*1600*/  FMUL.FTZ R108, R122.reuse, R106 ;  /* 0x0000006a7a6c7220 */ /* 0x040fe40000410000 */
[----:B------:R-:W-:-:S02]  /*1610*/  FMUL.FTZ R110, R122, R10 ;  /* 0x0000000a7a6e7220 */ /* 0x000fc40000410000 */
[----:B0-----:R-:W-:Y:S01]  /*1620*/  FADD.FTZ R102, R32, R80 ;  /* 0x0000005020667221 */ /* 0x001fe20000010000 */
[----:B------:R0:W1:Y:S01]  /*1630*/  @P3 LDS R151, [R74.X4+0xe6c] ;  /* 0x000e6c004a973984 */ /* 0x0000620000004800 */
[C---:B------:R-:W-:Y:S02]  /*1640*/  FMUL.FTZ R114, R122.reuse, R121 ;  /* 0x000000797a727220 */ /* 0x040fe40000410000 */
[C---:B------:R-:W-:Y:S01]  /*1650*/  FMUL.FTZ R116, R122.reuse, R104 ;  /* 0x000000687a747220 */ /* 0x040fe20000410000 */
[----:B------:R2:W5:Y:S01]  /*1660*/  @P1 LDG.E R118, [R8.64+0x4] ;  /* 0x0000040608761981 */ /* 0x000562000c1e1900 */
[C---:B------:R-:W-:Y:S02]  /*1670*/  FMUL.FTZ R120, R122.reuse, R117 ;  /* 0x000000757a787220 */ /* 0x040fe40000410000 */
[C---:B------:R-:W-:Y:S02]  /*1680*/  FMUL.FTZ R112, R122.reuse, R102 ;  /* 0x000000667a707220 */ /* 0x040fe40000410000 */
[----:B------:R-:W-:Y:S01]  /*1690*/  FMUL.FTZ R129, R122, R115 ;  /* 0x000000737a817220 */ /* 0x000fe20000410000 */
[----:B------:R-:W3:Y:S08]  /*16a0*/  MUFU.EX2 R108, R108 ;  /* 0x0000006c006c7308 */ /* 0x000ef00000000800 */
[----:B------:R-:W4:Y:S08]  /*16b0*/  MUFU.EX2 R110, R110 ;  /* 0x0000006e006e7308 */ /* 0x000f300000000800 */
[----:B------:R-:W0:Y:S08]  /*16c0*/  MUFU.EX2 R114, R114 ;  /* 0x0000007200727308 */ /* 0x000e300000000800 */
[----:B------:R-:W0:Y:S08]  /*16d0*/  MUFU.EX2 R116, R116 ;  /* 0x0000007400747308 */ /* 0x000e300000000800 */
[----:B------:R-:W0:Y:S08]  /*16e0*/  MUFU.EX2 R120, R120 ;  /* 0x0000007800787308 */ /* 0x000e300000000800 */
[----:B------:R-:W0:Y:S08]  /*16f0*/  MUFU.EX2 R112, R112 ;  /* 0x0000007000707308 */ /* 0x000e300000000800 */
[----:B------:R-:W0:Y:S01]  /*1700*/  MUFU.EX2 R129, R129 ;  /* 0x0000008100817308 */ /* 0x000e220000000800 */
        /* <DEDUP_REMOVED lines=8> */
[----:B--2---:R-:W-:Y:S02]  /*1790*/  FMUL.FTZ R9, R39, R88 ;  /* 0x0000005827097220 */ /* 0x004fe40000410000 */
[----:B------:R-:W-:Y:S02]  /*17a0*/  FMUL.FTZ R128, R24, R128 ;  /* 0x0000008018807220 */ /* 0x000fe40000410000 */
[----:B---3--:R-:W-:Y:S02]  /*17b0*/  FFMA.FTZ R8, R108, R126, R143 ;  /* 0x0000007e6c087223 */ /* 0x008fe4000001008f */
[----:B----4-:R-:W-:Y:S01]  /*17c0*/  FFMA.FTZ R124, R110, R130, R149 ;  /* 0x000000826e7c7223 */ /* 0x010fe20000010095 */
[----:B------:R-:W-:Y:S05]  /*17d0*/  @P3 BRA `(.L_x_6669) ;  /* 0x0000005000003947 */ /* 0x000fea0003800000 */
[----:B01----:R-:W-:Y:S01]  /*17e0*/  IADD3 R132, -R65, c[0x0][0x174], RZ ;  /* 0x00005d0041847a10 */ /* 0x003fe20007ffe1ff */
[----:B------:R-:W-:-:S03]  /*17f0*/  HFMA2.MMA R151, -RZ, RZ, 1.875, 0 ;  /* 0x3f800000ff977435 */ /* 0x000fc600000001ff */
[----:B------:R-:W-:-:S13]  /*1800*/  ISETP.NE.AND P4, PT, R132, c[0x0][0x174], PT ;  /* 0x00005d0084007a0c */ /* 0x000fda0003f85270 */
[----:B------:R-:W-:-:S05]  /*1810*/  @P4 IADD3 R132, R113, R96, RZ ;  /* 0x0000006071844210 */ /* 0x000fca0007ffe0ff */
[----:B------:R0:W1:Y:S02]  /*1820*/  @P4 LDS R151, [R132] ;  /* 0x0000000084974984 */ /* 0x0000640000000800 */
.L_x_6669:
[----:B01----:R-:W-:Y:S05]  /*1830*/  BSYNC B0 ;  /* 0x0000000000007941 */ /* 0x003fea0003800000 */
.L_x_6668:
[----:B------:R-:W-:Y:S01]  /*1840*/  FMUL.FTZ R132, R110, R151 ;  /* 0x000000976e847220 */ /* 0x000fe20000410000 */
[----:B------:R-:W-:Y:S01]  /*1850*/  ISETP.NE.AND P5, PT, R134, 0x1f, PT ;  /* 0x0000001f8600780c */ /* 0x000fe20003fa5270 */
[----:B------:R-:W-:Y:S01]  /*1860*/  FMUL.FTZ R133, R123, R108 ;  /* 0x0000006c7b857220 */ /* 0x000fe20000410000 */
[----:B------:R-:W-:Y:S01]  /*1870*/  ISETP.GE.AND P4, PT, R71, 0x1, PT ;  /* 0x000000014700780c */ /* 0x000fe20003f86270 */
[C---:B------:R-:W-:Y:S01]  /*1880*/  FFMA.FTZ R8, R114.reuse, R8, R141 ;  /* 0x0000000872087223 */ /* 0x040fe2000001008d */
[----:B------:R-:W-:Y:S01]  /*1890*/  BSSY B0, `(.L_x_6670) ;  /* 0x00000df000007945 */ /* 0x000fe20003800000 */
[C---:B------:R-:W-:Y:S02]  /*18a0*/  FFMA.FTZ R124, R129.reuse, R124, R128 ;  /* 0x0000007c817c7223 */ /* 0x040fe40000010080 */
[----:B------:R-:W-:Y:S02]  /*18b0*/  FMUL.FTZ R153, R129, R132 ;  /* 0x0000008481997220 */ /* 0x000fe40000410000 */
[----:B------:R-:W-:-:S02]  /*18c0*/  FMUL.FTZ R133, R114, R133 ;  /* 0x0000008572857220 */ /* 0x000fc40000410000 */
[----:B------:R-:W-:Y:S02]  /*18d0*/  FFMA.FTZ R8, R116, R8, R137 ;  /* 0x0000000874087223 */ /* 0x000fe40000010089 */
[C---:B------:R-:W-:Y:S02]  /*18e0*/  FFMA.FTZ R124, R112.reuse, R124, R147 ;  /* 0x0000007c707c7223 */ /* 0x040fe40000010093 */
[----:B------:R-:W-:Y:S02]  /*18f0*/  FMUL.FTZ R153, R112, R153 ;  /* 0x0000009970997220 */ /* 0x000fe40000410000 */
[----:B------:R-:W-:Y:S02]  /*1900*/  FMUL.FTZ R133, R116, R133 ;  /* 0x0000008574857220 */ /* 0x000fe40000410000 */
[C---:B------:R-:W-:Y:S02]  /*1910*/  FFMA.FTZ R8, R120.reuse, R8, R131 ;  /* 0x0000000878087223 */ /* 0x040fe40000010083 */
[----:B------:R-:W-:-:S02]  /*1920*/  FFMA.FTZ R132, R120, R124, R145 ;  /* 0x0000007c78847223 */ /* 0x000fc40000010091 */
[C---:B------:R-:W-:Y:S02]  /*1930*/  FMUL.FTZ R153, R120.reuse, R153 ;  /* 0x0000009978997220 */ /* 0x040fe40000410000 */
        /* <DEDUP_REMOVED lines=8> */
[----:B------:R-:W-:Y:S02]  /*19c0*/  FFMA.FTZ R132, R110, R124, R9 ;  /* 0x0000007c6e847223 */ /* 0x000fe40000010009 */
[C---:B------:R-:W-:Y:S02]  /*19d0*/  FFMA.FTZ R133, R108.reuse, R133, R125 ;  /* 0x000000856c857223 */ /* 0x040fe4000001007d */
[----:B------:R-:W-:Y:S01]  /*19e0*/  FMUL.FTZ R124, R108, R155 ;  /* 0x0000009b6c7c7220 */ /* 0x000fe20000410000 */
[----:B------:R-:W0:Y:S01]  /*19f0*/  SHFL.UP PT, R9, R132, 0x1, RZ ;  /* 0x0420000084097989 */ /* 0x000e2200000e00ff */
[----:B------:R-:W-:-:S03]  /*1a00*/  FMUL.FTZ R153, R129, R8 ;  /* 0x0000000881997220 */ /* 0x000fc60000410000 */
[----:B------:R-:W1:Y:S01]  /*1a10*/  SHFL.DOWN PT, R138, R133, 0x1, 0x1f ;  /* 0x08201f00858a7f89 */ /* 0x000e6200000e0000 */
[----:B------:R-:W-:-:S03]  /*1a20*/  FMUL.FTZ R153, R110, R153 ;  /* 0x000000996e997220 */ /* 0x000fc60000410000 */
[----:B------:R-:W2:Y:S04]  /*1a30*/  SHFL.DOWN PT, R155, R124, 0x1, 0x1f ;  /* 0x08201f007c9b7f89 */ /* 0x000ea800000e0000 */
[----:B------:R-:W3:Y:S01]  /*1a40*/  SHFL.UP PT, R8, R153, 0x1, RZ ;  /* 0x0420000099087989 */ /* 0x000ee200000e00ff */
[----:B0-----:R-:W-:Y:S02]  /*1a50*/  @P4 FFMA.FTZ R132, R153, R9, R132 ;  /* 0x0000000999844223 */ /* 0x001fe40000010084 */
[----:B-1----:R-:W-:-:S03]  /*1a60*/  @P5 FFMA.FTZ R133, R124, R138, R133 ;  /* 0x0000008a7c855223 */ /* 0x002fc60000010085 */
[----:B------:R-:W0:Y:S01]  /*1a70*/  SHFL.UP PT, R9, R132, 0x2, RZ ;  /* 0x0440000084097989 */ /* 0x000e2200000e00ff */
[----:B--2---:R-:W-:-:S03]  /*1a80*/  @P5 FMUL.FTZ R124, R124, R155 ;  /* 0x0000009b7c7c5220 */ /* 0x004fc60000410000 */
[----:B------:R-:W1:Y:S01]  /*1a90*/  SHFL.DOWN PT, R138, R133, 0x2, 0x1f ;  /* 0x08401f00858a7f89 */ /* 0x000e6200000e0000 */
[----:B------:R-:W-:Y:S01]  /*1aa0*/  ISETP.GE.U32.AND P5, PT, R134, 0x1e, PT ;  /* 0x0000001e8600780c */ /* 0x000fe20003fa6070 */
[----:B---3--:R-:W-:Y:S02]  /*1ab0*/  @P4 FMUL.FTZ R153, R153, R8 ;  /* 0x0000000899994220 */ /* 0x008fe40000410000 */
[----:B------:R-:W2:Y:S01]  /*1ac0*/  SHFL.DOWN PT, R155, R124, 0x2, 0x1f ;  /* 0x08401f007c9b7f89 */ /* 0x000ea200000e0000 */
[----:B------:R-:W-:-:S03]  /*1ad0*/  ISETP.GE.AND P4, PT, R71, 0x2, PT ;  /* 0x000000024700780c */ /* 0x000fc60003f86270 */
[----:B------:R-:W3:Y:S10]  /*1ae0*/  SHFL.UP PT, R8, R153, 0x2, RZ ;  /* 0x0440000099087989 */ /* 0x000ef400000e00ff */
[----:B0-----:R-:W-:-:S02]  /*1af0*/  @P4 FFMA.FTZ R132, R153, R9, R132 ;  /* 0x0000000999844223 */ /* 0x001fc40000010084 */
[----:B-1----:R-:W-:-:S03]  /*1b00*/  @!P5 FFMA.FTZ R133, R124, R138, R133 ;  /* 0x0000008a7c85d223 */ /* 0x002fc60000010085 */
[----:B------:R-:W0:Y:S01]  /*1b10*/  SHFL.UP PT, R9, R132, 0x4, RZ ;  /* 0x0480000084097989 */ /* 0x000e2200000e00ff */
[----:B--2---:R-:W-:-:S03]  /*1b20*/  @!P5 FMUL.FTZ R124, R124, R155 ;  /* 0x0000009b7c7cd220 */ /* 0x004fc60000410000 */
[----:B------:R-:W1:Y:S01]  /*1b30*/  SHFL.DOWN PT, R138, R133, 0x4, 0x1f ;  /* 0x08801f00858a7f89 */ /* 0x000e6200000e0000 */
[----:B------:R-:W-:Y:S01]  /*1b40*/  ISETP.GE.U32.AND P5, PT, R134, 0x1c, PT ;  /* 0x0000001c8600780c */ /* 0x000fe20003fa6070 */
[----:B---3--:R-:W-:Y:S02]  /*1b50*/  @P4 FMUL.FTZ R153, R153, R8 ;  /* 0x0000000899994220 */ /* 0x008fe40000410000 */
[----:B------:R-:W2:Y:S01]  /*1b60*/  SHFL.DOWN PT, R155, R124, 0x4, 0x1f ;  /* 0x08801f007c9b7f89 */ /* 0x000ea200000e0000 */
[----:B------:R-:W-:-:S03]  /*1b70*/  ISETP.GE.AND P4, PT, R71, 0x4, PT ;  /* 0x000000044700780c */ /* 0x000fc60003f86270 */
[----:B------:R-:W3:Y:S10]  /*1b80*/  SHFL.UP PT, R8, R153, 0x4, RZ ;  /* 0x0480000099087989 */ /* 0x000ef400000e00ff */
[----:B0-----:R-:W-:Y:S01]  /*1b90*/  @P4 FFMA.FTZ R132, R153, R9, R132 ;  /* 0x0000000999844223 */ /* 0x001fe20000010084 */
[----:B------:R-:W-:Y:S01]  /*1ba0*/  MOV R9, RZ ;  /* 0x000000ff00097202 */ /* 0x000fe20000000f00 */
[----:B-1----:R-:W-:-:S03]  /*1bb0*/  @!P5 FFMA.FTZ R133, R124, R138, R133 ;  /* 0x0000008a7c85d223 */ /* 0x002fc60000010085 */
[----:B------:R-:W0:Y:S01]  /*1bc0*/  SHFL.UP PT, R140, R132, 0x8, RZ ;  /* 0x05000000848c7989 */ /* 0x000e2200000e00ff */
[----:B--2---:R-:W-:-:S03]  /*1bd0*/  @!P5 FMUL.FTZ R124, R124, R155 ;  /* 0x0000009b7c7cd220 */ /* 0x004fc60000410000 */
[----:B------:R-:W1:Y:S01]  /*1be0*/  SHFL.DOWN PT, R142, R133, 0x8, 0x1f ;  /* 0x09001f00858e7f89 */ /* 0x000e6200000e0000 */
[----:B------:R-:W-:Y:S01]  /*1bf0*/  ISETP.GE.U32.AND P5, PT, R134, 0x18, PT ;  /* 0x000000188600780c */ /* 0x000fe20003fa6070 */
[----:B---3--:R-:W-:Y:S02]  /*1c00*/  @P4 FMUL.FTZ R153, R153, R8 ;  /* 0x0000000899994220 */ /* 0x008fe40000410000 */
[----:B------:R-:W2:Y:S01]  /*1c10*/  SHFL.DOWN PT, R155, R124, 0x8, 0x1f ;  /* 0x09001f007c9b7f89 */ /* 0x000ea200000e0000 */
[----:B------:R-:W-:Y:S01]  /*1c20*/  HFMA2.MMA R8, -RZ, RZ, 1.875, 0 ;  /* 0x3f800000ff087435 */ /* 0x000fe200000001ff */
[----:B------:R-:W-:Y:S02]  /*1c30*/  ISETP.GE.AND P4, PT, R71, 0x8, PT ;  /* 0x000000084700780c */ /* 0x000fe40003f86270 */
[----:B------:R-:W3:Y:S07]  /*1c40*/  SHFL.UP PT, R138, R153, 0x8, RZ ;  /* 0x05000000998a7989 */ /* 0x000eee00000e00ff */
[----:B------:R-:W-:Y:S04]  /*1c50*/  @P0 LDS.64 R8, [UR4+0xee8] ;  /* 0x000ee804ff080984 */ /* 0x000fe80008000a00 */
        /* <DEDUP_REMOVED lines=10> */
[----:B0-----:R-:W-:-:S02]  /*1d00*/  @P4 FFMA.FTZ R132, R153, R140, R132 ;  /* 0x0000008c99844223 */ /* 0x001fc40000010084 */
[C---:B-1----:R-:W-:Y:S01]  /*1d10*/  @!P5 FFMA.FTZ R133, R124.reuse, R142, R133 ;  /* 0x0000008e7c85d223 */ /* 0x042fe20000010085 */
[----:B------:R-:W-:Y:S01]  /*1d20*/  SHFL.IDX PT, R140, R9, RZ, 0x1f ;  /* 0x00001fff098c7589 */ /* 0x000fe200000e0000 */
[----:B--2---:R-:W-:-:S03]  /*1d30*/  @!P5 FMUL.FTZ R124, R124, R155 ;  /* 0x0000009b7c7cd220 */ /* 0x004fc60000410000 */
[----:B------:R-:W-:Y:S01]  /*1d40*/  SHFL.DOWN PT, R142, R133, 0x1, 0x1f ;  /* 0x08201f00858e7f89 */ /* 0x000fe200000e0000 */
[----:B---3--:R-:W-:Y:S01]  /*1d50*/  @P4 FMUL.FTZ R153, R153, R138 ;  /* 0x0000008a99994220 */ /* 0x008fe20000410000 */
[----:B------:R-:W-:Y:S02]  /*1d60*/  ISETP.NE.AND P4, PT, R74, RZ, PT ;  /* 0x000000ff4a00720c */ /* 0x000fe40003f85270 */
[----:B------:R-:W0:Y:S04]  /*1d70*/  SHFL.DOWN PT, R155, R124, 0x1, 0x1f ;  /* 0x08201f007c9b7f89 */ /* 0x000e2800000e0000 */
[----:B-----5:R-:W-:Y:S04]  /*1d80*/  SHFL.IDX PT, R138, R118, RZ, 0x1f ;  /* 0x00001fff768a7589 */ /* 0x020fe800000e0000 */
[----:B------:R-:W-:Y:S04]  /*1d90*/  SHFL.UP PT, R132, R132, 0x1, RZ ;  /* 0x0420000084847989 */ /* 0x000fe800000e00ff */
[----:B------:R-:W1:Y:S04]  /*1da0*/  SHFL.UP PT, R153, R153, 0x1, RZ ;  /* 0x0420000099997989 */ /* 0x000e6800000e00ff */
[----:B------:R-:W-:Y:S04]  /*1db0*/  SHFL.IDX PT, R133, R133, RZ, 0x1f ;  /* 0x00001fff85857589 */ /* 0x000fe800000e0000 */
[----:B------:R-:W2:Y:S01]  /*1dc0*/  SHFL.IDX PT, R124, R124, RZ, 0x1f ;  /* 0x00001fff7c7c7589 */ /* 0x000ea200000e0000 */
[----:B0-----:R-:W-:Y:S01]  /*1dd0*/  @P3 FFMA.FTZ R140, R155, R140, R142 ;  /* 0x0000008c9b8c3223 */ /* 0x001fe2000001008e */
[----:B------:R-:W-:Y:S01]  /*1de0*/  ISETP.GT.AND P3, PT, R71, 0x1d, PT ;  /* 0x0000001d4700780c */ /* 0x000fe20003f64270 */
[----:B------:R-:W-:-:S02]  /*1df0*/  FMUL.FTZ R155, R45, R106 ;  /* 0x0000006a2d9b7220 */ /* 0x000fc40000410000 */
[----:B------:R-:W-:-:S04]  /*1e00*/  FFMA.FTZ R151, R140, R151, R130 ;  /* 0x000000978c977223 */ /* 0x000fc80000010082 */
[----:B------:R-:W-:Y:S02]  /*1e10*/  FFMA.FTZ R149, R110, R151, R149 ;  /* 0x000000976e957223 */ /* 0x000fe40000010095 */
[----:B-1----:R-:W-:Y:S01]  /*1e20*/  @P2 FFMA.FTZ R138, R153, R138, R132 ;  /* 0x0000008a998a2223 */ /* 0x002fe20000010084 */
[----:B------:R-:W-:-:S03]  /*1e30*/  ISETP.GT.AND P2, PT, R71, 0x1e, PT ;  /* 0x0000001e4700780c */ /* 0x000fc60003f44270 */
[----:B------:R-:W-:Y:S02]  /*1e40*/  FFMA.FTZ R138, R123, R138, R126 ;  /* 0x0000008a7b8a7223 */ /* 0x000fe4000001007e */
[----:B------:R-:W-:Y:S02]  /*1e50*/  FFMA.FTZ R123, R129, R149, R128 ;  /* 0x00000095817b7223 */ /* 0x000fe40000010080 */
[----:B------:R-:W-:Y:S02]  /*1e60*/  FFMA.FTZ R143, R108, R138, R143 ;  /* 0x0000008a6c8f7223 */ /* 0x000fe4000001008f */
[----:B------:R-:W-:Y:S02]  /*1e70*/  FFMA.FTZ R147, R112, R123, R147 ;  /* 0x0000007b70937223 */ /* 0x000fe40000010093 */
[----:B------:R-:W-:Y:S02]  /*1e80*/  FFMA.FTZ R141, R114, R143, R141 ;  /* 0x0000008f728d7223 */ /* 0x000fe4000001008d */
[----:B------:R-:W-:-:S02]  /*1e90*/  FFMA.FTZ R145, R120, R147, R145 ;  /* 0x0000009378917223 */ /* 0x000fc40000010091 */
[C---:B------:R-:W-:Y:S02]  /*1ea0*/  FFMA.FTZ R137, R116.reuse, R141, R137 ;  /* 0x0000008d74897223 */ /* 0x040fe40000010089 */
[----:B------:R-:W-:Y:S02]  /*1eb0*/  FFMA.FTZ R139, R116, R145, R139 ;  /* 0x00000091748b7223 */ /* 0x000fe4000001008b */
[-C--:B------:R-:W-:Y:S02]  /*1ec0*/  FFMA.FTZ R128, R108, R138.reuse, R155 ;  /* 0x0000008a6c807223 */ /* 0x080fe4000001009b */
[----:B------:R-:W-:Y:S02]  /*1ed0*/  FFMA.FTZ R143, R29, R138, RZ ;  /* 0x0000008a1d8f7223 */ /* 0x000fe400000100ff */
[----:B------:R-:W-:Y:S02]  /*1ee0*/  FFMA.FTZ R130, R120, R137, R131 ;  /* 0x0000008978827223 */ /* 0x000fe40000010083 */
[----:B------:R-:W-:-:S02]  /*1ef0*/  FFMA.FTZ R135, R114, R139, R135 ;  /* 0x0000008b72877223 */ /* 0x000fc40000010087 */
[----:B------:R-:W-:Y:S02]  /*1f00*/  FADD.FTZ R118, -R155, R128 ;  /* 0x000000809b767221 */ /* 0x000fe40000010100 */
[----:B------:R-:W-:Y:S02]  /*1f10*/  FMUL.FTZ R126, R43, R104 ;  /* 0x000000682b7e7220 */ /* 0x000fe40000410000 */
[----:B------:R-:W-:Y:S02]  /*1f20*/  FFMA.FTZ R128, R28, R128, R143 ;  /* 0x000000801c807223 */ /* 0x000fe4000001008f */
[----:B------:R-:W-:Y:S02]  /*1f30*/  FFMA.FTZ R127, R112, R130, R127 ;  /* 0x00000082707f7223 */ /* 0x000fe4000001007f */
[----:B------:R-:W-:Y:S02]  /*1f40*/  FFMA.FTZ R125, R108, R135, R125 ;  /* 0x000000876c7d7223 */ /* 0x000fe4000001007d */
[----:B------:R-:W-:-:S02]  /*1f50*/  FFMA.FTZ R131, R116, R141, R126 ;  /* 0x0000008d74837223 */ /* 0x000fc4000001007e */
[----:B------:R-:W-:Y:S02]  /*1f60*/  FFMA.FTZ R128, R27, R141, R128 ;  /* 0x0000008d1b807223 */ /* 0x000fe40000010080 */
[----:B------:R-:W-:Y:S02]  /*1f70*/  FFMA.FTZ R143, R129, R127, R122 ;  /* 0x0000007f818f7223 */ /* 0x000fe4000001007a */
[----:B------:R-:W-:Y:S02]  /*1f80*/  FMUL.FTZ R137, R41, R102 ;  /* 0x0000006629897220 */ /* 0x000fe40000410000 */
[-C--:B------:R-:W-:Y:S02]  /*1f90*/  FFMA.FTZ R127, R44, -R119.reuse, R138 ;  /* 0x800000772c7f7223 */ /* 0x080fe4000001008a */
[----:B------:R-:W-:Y:S02]  /*1fa0*/  FMUL.FTZ R108, R125, R119 ;  /* 0x000000777d6c7220 */ /* 0x000fe40000410000 */
[----:B------:R-:W-:-:S02]  /*1fb0*/  FFMA.FTZ R128, R26, R131, R128 ;  /* 0x000000831a807223 */ /* 0x000fc40000010080 */
[----:B------:R-:W-:Y:S02]  /*1fc0*/  FFMA.FTZ R116, R112, R130, R137 ;  /* 0x0000008270747223 */ /* 0x000fe40000010089 */
[----:B------:R-:W-:Y:S02]  /*1fd0*/  FMUL.FTZ R119, R135, R106 ;  /* 0x0000006a87777220 */ /* 0x000fe40000410000 */
[----:B------:R-:W-:Y:S02]  /*1fe0*/  FFMA.FTZ R112, R108, R127, RZ ;  /* 0x0000007f6c707223 */ /* 0x000fe400000100ff */
[----:B------:R-:W-:Y:S02]  /*1ff0*/  FFMA.FTZ R129, R25, R130, R128 ;  /* 0x0000008219817223 */ /* 0x000fe40000010080 */
[-C--:B------:R-:W-:Y:S02]  /*2000*/  FFMA.FTZ R106, R42, -R121.reuse, R141 ;  /* 0x800000792a6a7223 */ /* 0x080fe4000001008d */
[----:B------:R-:W-:-:S02]  /*2010*/  FMUL.FTZ R121, R139, R121 ;  /* 0x000000798b797220 */ /* 0x000fc40000410000 */
[----:B------:R-:W-:Y:S02]  /*2020*/  FFMA.FTZ R120, R119, R118, R112 ;  /* 0x0000007677787223 */ /* 0x000fe40000010070 */
[----:B------:R-:W-:Y:S02]  /*2030*/  FADD.FTZ R114, -R126, R131 ;  /* 0x000000837e727221 */ /* 0x000fe40000010100 */
[----:B------:R-:W-:Y:S02]  /*2040*/  FMUL.FTZ R131, R39, R10 ;  /* 0x0000000a27837220 */ /* 0x000fe40000410000 */
[----:B------:R-:W-:Y:S02]  /*2050*/  FFMA.FTZ R122, R24, R116, R129 ;  /* 0x00000074187a7223 */ /* 0x000fe40000010081 */
[----:B------:R-:W-:Y:S02]  /*2060*/  FMUL.FTZ R129, R145, R104 ;  /* 0x0000006891817220 */ /* 0x000fe40000410000 */
[----:B------:R-:W-:-:S02]  /*2070*/  FFMA.FTZ R120, R121, R106, R120 ;  /* 0x0000006a79787223 */ /* 0x000fc40000010078 */
[-C--:B------:R-:W-:Y:S02]  /*2080*/  FFMA.FTZ R141, R23, R143.reuse, R122 ;  /* 0x0000008f178d7223 */ /* 0x080fe4000001007a */
[----:B------:R-:W-:Y:S02]  /*2090*/  FFMA.FTZ R112, R110, R143, R131 ;  /* 0x0000008f6e707223 */ /* 0x000fe40000010083 */
[-C--:B------:R-:W-:Y:S02]  /*20a0*/  FFMA.FTZ R110, R40, -R117.reuse, R130 ;  /* 0x80000075286e7223 */ /* 0x080fe40000010082 */
[----:B------:R-:W-:Y:S02]  /*20b0*/  FMUL.FTZ R117, R147, R117 ;  /* 0x0000007593757220 */ /* 0x000fe40000410000 */
[----:B------:R-:W-:Y:S02]  /*20c0*/  FFMA.FTZ R120, R129, R114, R120 ;  /* 0x0000007281787223 */ /* 0x000fe40000010078 */
[----:B------:R-:W-:-:S02]  /*20d0*/  FFMA.FTZ R104, R22, R112, R141 ;  /* 0x0000007016687223 */ /* 0x000fc4000001008d */
[----:B------:R-:W-:Y:S02]  /*20e0*/  FADD.FTZ R141, -R137, R116 ;  /* 0x00000074898d7221 */ /* 0x000fe40000010100 */
[----:B------:R-:W-:Y:S01]  /*20f0*/  FMUL.FTZ R137, R123, R102 ;  /* 0x000000667b897220 */ /* 0x000fe20000410000 */
[----:B------:R-:W0:Y:S01]  /*2100*/  SHFL.DOWN PT, R157, R104, 0x1, 0x1f ;  /* 0x08201f00689d7f89 */ /* 0x000e2200000e0000 */
[----:B------:R-:W-:Y:S02]  /*2110*/  FFMA.FTZ R120, R117, R110, R120 ;  /* 0x0000006e75787223 */ /* 0x000fe40000010078 */
[-C--:B------:R-:W-:Y:S02]  /*2120*/  FFMA.FTZ R143, R38, -R115.reuse, R143 ;  /* 0x80000073268f7223 */ /* 0x080fe4000001008f */
[----:B------:R-:W-:Y:S02]  /*2130*/  FMUL.FTZ R115, R149, R115 ;  /* 0x0000007395737220 */ /* 0x000fe40000410000 */
[----:B------:R-:W-:-:S02]  /*2140*/  FFMA.FTZ R120, R137, R141, R120 ;  /* 0x0000008d89787223 */ /* 0x000fc40000010078 */
[----:B------:R-:W-:Y:S02]  /*2150*/  FADD.FTZ R153, -R131, R112 ;  /* 0x0000007083997221 */ /* 0x000fe40000010100 */
[----:B------:R-:W-:Y:S02]  /*2160*/  FMUL.FTZ R131, R151, R10 ;  /* 0x0000000a97837220 */ /* 0x000fe40000410000 */
[----:B------:R-:W-:Y:S02]  /*2170*/  FFMA.FTZ R120, R115, R143, R120 ;  /* 0x0000008f73787223 */ /* 0x000fe40000010078 */
[----:B------:R-:W-:Y:S02]  /*2180*/  FMUL.FTZ R10, R100, R123 ;  /* 0x0000007b640a7220 */ /* 0x000fe40000410000 */
[----:B------:R-:W-:Y:S02]  /*2190*/  FFMA.FTZ R120, R131, R153, R120 ;  /* 0x0000009983787223 */ /* 0x000fe40000010078 */
[----:B--2---:R-:W-:-:S02]  /*21a0*/  FFMA.FTZ R9, R124, R9, R133 ;  /* 0x000000097c097223 */ /* 0x004fc40000010085 */
[----:B------:R-:W-:Y:S01]  /*21b0*/  FMUL.FTZ R8, R124, R8 ;  /* 0x000000087c087220 */ /* 0x000fe20000410000 */
[----:B------:R-:W1:Y:S01]  /*21c0*/  SHFL.DOWN PT, R155, R120, 0x1, 0x1f ;  /* 0x08201f00789b7f89 */ /* 0x000e6200000e0000 */
[----:B------:R-:W-:Y:S02]  /*21d0*/  FMUL.FTZ R10, R10, R141 ;  /* 0x0000008d0a0a7220 */ /* 0x000fe40000410000 */
[----:B0-----:R-:W-:Y:S01]  /*21e0*/  @!P2 FADD.FTZ R104, R104, R157 ;  /* 0x0000009d6868a221 */ /* 0x001fe20000010000 */
[----:B------:R0:W-:Y:S01]  /*21f0*/  @!P4 STS.64 [UR4+0xee8], R8 ;  /* 0x000ee808ff00c988 */ /* 0x0001e20008000a04 */
[----:B------:R-:W-:Y:S02]  /*2200*/  FADD.FTZ R15, R115, R15 ;  /* 0x0000000f730f7221 */ /* 0x000fe40000010000 */
[C---:B------:R-:W-:Y:S01]  /*2210*/  FMUL.FTZ R115, R100.reuse, R147 ;  /* 0x0000009364737220 */ /* 0x040fe20000410000 */
[----:B------:R-:W2:Y:S01]  /*2220*/  SHFL.DOWN PT, R157, R104, 0x2, 0x1f ;  /* 0x08401f00689d7f89 */ /* 0x000ea200000e0000 */
[----:B------:R-:W-:-:S02]  /*2230*/  FMUL.FTZ R102, R100, R149 ;  /* 0x0000009564667220 */ /* 0x000fc40000410000 */
[----:B------:R-:W-:Y:S02]  /*2240*/  FMUL.FTZ R115, R115, R110 ;  /* 0x0000006e73737220 */ /* 0x000fe40000410000 */
[----:B------:R-:W-:Y:S02]  /*2250*/  FMUL.FTZ R102, R102, R143 ;  /* 0x0000008f66667220 */ /* 0x000fe40000410000 */
[----:B0-----:R-:W-:Y:S02]  /*2260*/  FFMA.FTZ R8, R41, R123, R10 ;  /* 0x0000007b29087223 */ /* 0x001fe4000001000a */
[C---:B------:R-:W-:Y:S02]  /*2270*/  FMUL.FTZ R10, R100.reuse, R151 ;  /* 0x00000097640a7220 */ /* 0x040fe40000410000 */
[----:B------:R-:W-:Y:S02]  /*2280*/  FMUL.FTZ R9, R100, R145 ;  /* 0x0000009164097220 */ /* 0x000fe40000410000 */
[----:B------:R-:W-:-:S02]  /*2290*/  FMUL.FTZ R110, R10, R153 ;  /* 0x000000990a6e7220 */ /* 0x000fc40000410000 */
[----:B------:R-:W-:Y:S02]  /*22a0*/  FFMA.FTZ R10, R40, R147, R115 ;  /* 0x00000093280a7223 */ /* 0x000fe40000010073 */
[----:B-1----:R-:W-:Y:S01]  /*22b0*/  @!P2 FADD.FTZ R120, R120, R155 ;  /* 0x0000009b7878a221 */ /* 0x002fe20000010000 */
[----:B------:R-:W-:Y:S01]  /*22c0*/  ISETP.GT.AND P2, PT, R71, 0x1b, PT ;  /* 0x0000001b4700780c */ /* 0x000fe20003f44270 */
[----:B------:R-:W-:Y:S02]  /*22d0*/  FMUL.FTZ R115, R100, R139 ;  /* 0x0000008b64737220 */ /* 0x000fe40000410000 */
[----:B------:R-:W-:Y:S01]  /*22e0*/  FMUL.FTZ R114, R9, R114 ;  /* 0x0000007209727220 */ /* 0x000fe20000410000 */
[----:B------:R-:W0:Y:S01]  /*22f0*/  SHFL.DOWN PT, R155, R120, 0x2, 0x1f ;  /* 0x08401f00789b7f89 */ /* 0x000e2200000e0000 */
[----:B------:R-:W-:Y:S02]  /*2300*/  FMUL.FTZ R106, R115, R106 ;  /* 0x0000006a736a7220 */ /* 0x000fe40000410000 */
[----:B--2---:R-:W-:-:S02]  /*2310*/  @!P3 FADD.FTZ R104, R104, R157 ;  /* 0x0000009d6868b221 */ /* 0x004fc40000010000 */
[C---:B------:R-:W-:Y:S02]  /*2320*/  FMUL.FTZ R115, R100.reuse, R135 ;  /* 0x0000008764737220 */ /* 0x040fe40000410000 */
[----:B------:R-:W-:Y:S01]  /*2330*/  FMUL.FTZ R100, R100, R125 ;  /* 0x0000007d64647220 */ /* 0x000fe20000410000 */
[----:B------:R-:W1:Y:S01]  /*2340*/  SHFL.DOWN PT, R157, R104, 0x4, 0x1f ;  /* 0x08801f00689d7f89 */ /* 0x000e6200000e0000 */
[----:B------:R-:W-:Y:S02]  /*2350*/  FADD.FTZ R95, R8, R95 ;  /* 0x0000005f085f7221 */ /* 0x000fe40000010000 */
[----:B------:R-:W-:Y:S02]  /*2360*/  FMUL.FTZ R118, R115, R118 ;  /* 0x0000007673767220 */ /* 0x000fe40000410000 */
[----:B------:R-:W-:Y:S02]  /*2370*/  FMUL.FTZ R100, R100, R127 ;  /* 0x0000007f64647220 */ /* 0x000fe40000410000 */
[----:B------:R-:W-:-:S02]  /*2380*/  FFMA.FTZ R102, R38, R149, R102 ;  /* 0x0000009526667223 */ /* 0x000fc40000010066 */
[----:B------:R-:W-:Y:S02]  /*2390*/  FFMA.FTZ R110, R39, R151, R110 ;  /* 0x00000097276e7223 */ /* 0x000fe4000001006e */
[----:B------:R-:W-:Y:S02]  /*23a0*/  FFMA.FTZ R114, R43, R145, R114 ;  /* 0x000000912b727223 */ /* 0x000fe40000010072 */
[----:B------:R-:W-:Y:S02]  /*23b0*/  FFMA.FTZ R106, R42, R139, R106 ;  /* 0x0000008b2a6a7223 */ /* 0x000fe4000001006a */
[----:B------:R-:W-:Y:S02]  /*23c0*/  FFMA.FTZ R118, R45, R135, R118 ;  /* 0x000000872d767223 */ /* 0x000fe40000010076 */
[----:B0-----:R-:W-:Y:S01]  /*23d0*/  @!P3 FADD.FTZ R120, R120, R155 ;  /* 0x0000009b7878b221 */ /* 0x001fe20000010000 */
[----:B------:R-:W-:Y:S01]  /*23e0*/  ISETP.GT.AND P3, PT, R71, 0x17, PT ;  /* 0x000000174700780c */ /* 0x000fe20003f64270 */
[----:B------:R-:W-:-:S02]  /*23f0*/  FFMA.FTZ R100, R44, R125, R100 ;  /* 0x0000007d2c647223 */ /* 0x000fc40000010064 */
[----:B------:R-:W-:Y:S01]  /*2400*/  FADD.FTZ R14, R131, R14 ;  /* 0x0000000e830e7221 */ /* 0x000fe20000010000 */
[----:B------:R-:W0:Y:S01]  /*2410*/  SHFL.DOWN PT, R155, R120, 0x4, 0x1f ;  /* 0x08801f00789b7f89 */ /* 0x000e2200000e0000 */
[----:B------:R-:W-:Y:S02]  /*2420*/  FADD.FTZ R16, R137, R16 ;  /* 0x0000001089107221 */ /* 0x000fe40000010000 */
[----:B-1----:R-:W-:Y:S02]  /*2430*/  @!P2 FADD.FTZ R104, R104, R157 ;  /* 0x0000009d6868a221 */ /* 0x002fe40000010000 */
[----:B------:R-:W-:Y:S02]  /*2440*/  FADD.FTZ R17, R117, R17 ;  /* 0x0000001175117221 */ /* 0x000fe40000010000 */
[----:B------:R-:W-:Y:S01]  /*2450*/  FADD.FTZ R18, R129, R18 ;  /* 0x0000001281127221 */ /* 0x000fe20000010000 */
        /* <DEDUP_REMOVED lines=10> */
[----:B------:R-:W-:Y:S01]  /*2500*/  ISETP.GT.AND P2, PT, R71, 0xf, PT ;  /* 0x0000000f4700780c */ /* 0x000fe20003f44270 */
[----:B------:R-:W-:Y:S02]  /*2510*/  FADD.FTZ R97, R118, R97 ;  /* 0x0000006176617221 */ /* 0x000fe40000010000 */
[----:B------:R-:W-:Y:S01]  /*2520*/  FADD.FTZ R99, R100, R99 ;  /* 0x0000006364637221 */ /* 0x000fe20000010000 */
[----:B------:R-:W0:Y:S01]  /*2530*/  SHFL.DOWN PT, R155, R120, 0x8, 0x1f ;  /* 0x09001f00789b7f89 */ /* 0x000e2200000e0000 */
[----:B-1----:R-:W-:-:S05]  /*2540*/  @!P3 FADD.FTZ R104, R104, R157 ;  /* 0x0000009d6868b221 */ /* 0x002fca0000010000 */
[----:B------:R-:W1:Y:S01]  /*2550*/  SHFL.DOWN PT, R157, R104, 0x10, 0x1f ;  /* 0x0a001f00689d7f89 */ /* 0x000e6200000e0000 */
[----:B0-----:R-:W-:Y:S01]  /*2560*/  @!P3 FADD.FTZ R120, R120, R155 ;  /* 0x0000009b7878b221 */ /* 0x001fe20000010000 */
[----:B------:R-:W-:-:S04]  /*2570*/  ISETP.NE.AND P3, PT, R71, RZ, PT ;  /* 0x000000ff4700720c */ /* 0x000fc80003f65270 */
[----:B------:R-:W0:Y:S01]  /*2580*/  SHFL.DOWN PT, R155, R120, 0x10, 0x1f ;  /* 0x0a001f00789b7f89 */ /* 0x000e2200000e0000 */
[----:B-1----:R-:W-:-:S05]  /*2590*/  @!P2 FADD.FTZ R104, R104, R157 ;  /* 0x0000009d6868a221 */ /* 0x002fca0000010000 */
[----:B------:R-:W-:Y:S01]  /*25a0*/  MOV R9, R104 ;  /* 0x0000006800097202 */ /* 0x000fe20000000f00 */
[----:B0-----:R-:W-:-:S05]  /*25b0*/  @!P2 FADD.FTZ R120, R120, R155 ;  /* 0x0000009b7878a221 */ /* 0x001fca0000010000 */
[----:B------:R-:W-:-:S05]  /*25c0*/  MOV R8, R120 ;  /* 0x0000007800087202 */ /* 0x000fca0000000f00 */
[----:B------:R0:W-:Y:S04]  /*25d0*/  @!P3 STS.64 [0x438], R8 ;  /* 0x00043808ff00b388 */ /* 0x0001e80000000a00 */
[----:B------:R-:W-:Y:S06]  /*25e0*/  BAR.SYNC.DEFER_BLOCKING 0x0 ;  /* 0x0000000000007b1d */ /* 0x000fec0000010000 */
[----:B------:R-:W-:Y:S05]  /*25f0*/  @P4 BRA `(.L_x_6671) ;  /* 0x0000008000004947 */ /* 0x000fea0003800000 */
[----:B0-----:R-:W-:-:S04]  /*2600*/  IADD3 R10, -R65, c[0x0][0x174], RZ ;  /* 0x00005d00410a7a10 */ /* 0x001fc80007ffe1ff */
[----:B------:R-:W-:-:S13]  /*2610*/  ISETP.NE.AND P2, PT, R10, c[0x0][0x174], PT ;  /* 0x00005d000a007a0c */ /* 0x000fda0003f45270 */
[----:B------:R-:W0:Y:S04]  /*2620*/  @P2 LDS R10, [R96+0x1ae8] ;  /* 0x001ae800600a2984 */ /* 0x000e280000000800 */
[----:B------:R-:W1:Y:S01]  /*2630*/  @P2 LDS R115, [R96+0x16e8] ;  /* 0x0016e80060732984 */ /* 0x000e620000000800 */
[----:B0-----:R-:W-:Y:S02]  /*2640*/  @P2 FADD.FTZ R9, R9, R10 ;  /* 0x0000000a09092221 */ /* 0x001fe40000010000 */
[----:B-1----:R-:W-:-:S03]  /*2650*/  @P2 FADD.FTZ R8, R8, R115 ;  /* 0x0000007308082221 */ /* 0x002fc60000010000 */
[----:B------:R0:W-:Y:S04]  /*2660*/  STS [R96+0x1ae8], R9 ;  /* 0x001ae80960007388 */ /* 0x0001e80000000800 */
[----:B------:R0:W-:Y:S02]  /*2670*/  STS [R96+0x16e8], R8 ;  /* 0x0016e80860007388 */ /* 0x0001e40000000800 */
.L_x_6671:
[----:B0-----:R-:W-:Y:S05]  /*2680*/  BSYNC B0 ;  /* 0x0000000000007941 */ /* 0x001fea0003800000 */
.L_x_6670:
        /* <DEDUP_REMOVED lines=21> */
.L_x_6667:
[----:B------:R-:W-:Y:S01]  /*27e0*/  BAR.SYNC.DEFER_BLOCKING 0x0 ;  /* 0x0000000000007b1d */ /* 0x000fe20000010000 */
[----:B------:R-:W-:Y:S01]  /*27f0*/  ISETP.NE.AND P0, PT, R74, RZ, PT ;  /* 0x000000ff4a00720c */ /* 0x000fe20003f05270 */
[----:B------:R-:W-:Y:S01]  /*2800*/  IMAD R10, R78, c[0x0][0x2d8], RZ ;  /* 0x0000b6004e0a7a24 */ /* 0x000fe200078e02ff */
[----:B------:R-:W-:Y:S01]  /*2810*/  IADD3 R22, -R57, c[0x0][0x168], RZ ;  /* 0x00005a0039167a10 */ /* 0x000fe20007ffe1ff */
[C---:B------:R-:W-:Y:S01]  /*2820*/  IMAD.WIDE.U32 R8, R79.reuse, c[0x0][0x2d8], RZ ;  /* 0x0000b6004f087a25 */ /* 0x040fe200078e00ff */
[----:B------:R-:W-:Y:S01]  /*2830*/  IADD3 R56, P2, R56, -0x380, RZ ;  /* 0xfffffc8038387810 */ /* 0x000fe20007f5e0ff */
[----:B------:R-:W-:Y:S02]  /*2840*/  BSSY B0, `(.L_x_6673) ;  /* 0x0000032000007945 */ /* 0x000fe40003800000 */
[----:B------:R-:W-:Y:S01]  /*2850*/  IMAD R13, R79, c[0x0][0x2dc], R10 ;  /* 0x0000b7004f0d7a24 */ /* 0x000fe200078e020a */
[----:B------:R-:W-:Y:S01]  /*2860*/  IADD3 R10, R65, -c[0x0][0x174], RZ ;  /* 0x80005d00410a7a10 */ /* 0x000fe20007ffe0ff */
[----:B------:R-:W-:Y:S01]  /*2870*/  IMAD R12, R82, c[0x0][0x2e0], RZ ;  /* 0x0000b800520c7a24 */ /* 0x000fe200078e02ff */
[----:B------:R-:W-:-:S02]  /*2880*/  IADD3.X R55, R55, -0x1, RZ, P2, !PT ;  /* 0xffffffff37377810 */ /* 0x000fc400017fe4ff */
[----:B------:R-:W-:Y:S01]  /*2890*/  IADD3 R9, R9, R13, RZ ;  /* 0x0000000d09097210 */ /* 0x000fe20007ffe0ff */
[----:B------:R-:W-:Y:S02]  /*28a0*/  IMAD R33, R10, -0x100, RZ ;  /* 0xffffff000a217824 */ /* 0x000fe400078e02ff */
[C---:B------:R-:W-:Y:S02]  /*28b0*/  IMAD R11, R83.reuse, c[0x0][0x2e4], R12 ;  /* 0x0000b900530b7a24 */ /* 0x040fe400078e020c */
[----:B------:R-:W-:Y:S01]  /*28c0*/  IMAD.WIDE.U32 R8, R83, c[0x0][0x2e0], R8 ;  /* 0x0000b80053087a25 */ /* 0x000fe200078e0008 */
[----:B------:R-:W-:-:S04]  /*28d0*/  SHF.R.S32.HI R35, RZ, 0x1f, R33 ;  /* 0x0000001fff237819 */ /* 0x000fc80000011421 */
[----:B------:R-:W-:Y:S01]  /*28e0*/  IADD3 R10, P1, R33, R8, RZ ;  /* 0x00000008210a7210 */ /* 0x000fe20007f3e0ff */
[----:B------:R-:W-:Y:S03]  /*28f0*/  STS [R46.X4], R21 ;  /* 0x000000152e007388 */ /* 0x000fe60000004800 */
[----:B------:R-:W-:Y:S01]  /*2900*/  IADD3.X R11, R35, R11, R9, P1, !PT ;  /* 0x0000000b230b7210 */ /* 0x000fe20000ffe409 */
        /* <DEDUP_REMOVED lines=8> */
[----:B------:R-:W-:Y:S01]  /*2990*/  LDS R21, [R54.X4] ;  /* 0x0000000036157984 */ /* 0x000fe20000004800 */
[----:B0-----:R-:W-:-:S03]  /*29a0*/  IADD3 R14, P2, R56, c[0x0][0x330], RZ ;  /* 0x0000cc00380e7a10 */ /* 0x001fc60007f5e0ff */
[----:B------:R-:W-:Y:S01]  /*29b0*/  LDS R23, [R53.X4+0x80] ;  /* 0x0000800035177984 */ /* 0x000fe20000004800 */
[----:B------:R-:W-:-:S03]  /*29c0*/  IADD3.X R9, R55, c[0x0][0x334], RZ, P2, !PT ;  /* 0x0000cd0037097a10 */ /* 0x000fc600017fe4ff */
[----:B------:R-:W-:Y:S01]  /*29d0*/  LDS R19, [R52.X4+0x100] ;  /* 0x0001000034137984 */ /* 0x000fe20000004800 */
[C---:B------:R-:W-:Y:S02]  /*29e0*/  LEA R14, P4, R10.reuse, R14, 0x2 ;  /* 0x0000000e0a0e7211 */ /* 0x040fe400078810ff */
[----:B------:R-:W-:Y:S01]  /*29f0*/  IADD3 R8, P2, R67, R57, RZ ;  /* 0x0000003943087210 */ /* 0x000fe20007f5e0ff */
[----:B------:R-:W-:Y:S01]  /*2a00*/  LDS R25, [R51.X4+0x180] ;  /* 0x0001800033197984 */ /* 0x000fe20000004800 */
[----:B------:R-:W-:Y:S02]  /*2a10*/  LEA.HI.X R15, R10, R9, R11, 0x2, P4 ;  /* 0x000000090a0f7211 */ /* 0x000fe400020f140b */
[----:B------:R-:W-:Y:S01]  /*2a20*/  LEA.HI.X.SX32 R9, R57, R66, 0x1, P2 ;  /* 0x0000004239097211 */ /* 0x000fe200010f0eff */
        /* <DEDUP_REMOVED lines=8> */
[----:B------:R-:W-:-:S11]  /*2ab0*/  ISETP.GE.AND P3, PT, R63, R0, PT ;  /* 0x000000003f00720c */ /* 0x000fd60003f66270 */
        /* <DEDUP_REMOVED lines=10> */
.L_x_6674:
[----:B------:R-:W-:Y:S05]  /*2b60*/  BSYNC B0 ;  /* 0x0000000000007941 */ /* 0x000fea0003800000 */
.L_x_6673:
[----:B------:R-:W-:Y:S01]  /*2b70*/  @!P3 STG.E [R14.64+0x80], R19 ;  /* 0x000080130e00b986 */ /* 0x000fe2000c101906 */
[-C--:B------:R-:W-:Y:S01]  /*2b80*/  ISETP.GE.AND P2, PT, R62, R0.reuse, PT ;  /* 0x000000003e00720c */ /* 0x080fe20003f46270 */
[----:B------:R-:W-:Y:S01]  /*2b90*/  FADD.FTZ R76, R99, R76 ;  /* 0x0000004c634c7221 */ /* 0x000fe20000010000 */
[-C--:B------:R-:W-:Y:S01]  /*2ba0*/  ISETP.GE.AND P1, PT, R61, R0.reuse, PT ;  /* 0x000000003d00720c */ /* 0x080fe20003f26270 */
[----:B0-----:R-:W-:Y:S01]  /*2bb0*/  IMAD R12, R78, c[0x0][0x2f8], RZ ;  /* 0x0000be004e0c7a24 */ /* 0x001fe200078e02ff */
[-C--:B------:R-:W-:Y:S01]  /*2bc0*/  ISETP.GE.AND P4, PT, R60, R0.reuse, PT ;  /* 0x000000003c00720c */ /* 0x080fe20003f86270 */
[----:B------:R-:W-:Y:S01]  /*2bd0*/  FADD.FTZ R76, R76, R97 ;  /* 0x000000614c4c7221 */ /* 0x000fe20000010000 */
[-C--:B------:R-:W-:Y:S01]  /*2be0*/  ISETP.GE.AND P5, PT, R59, R0.reuse, PT ;  /* 0x000000003b00720c */ /* 0x080fe20003fa6270 */
[----:B------:R-:W-:Y:S01]  /*2bf0*/  IMAD.WIDE.U32 R10, R79, c[0x0][0x2f8], RZ ;  /* 0x0000be004f0a7a25 */ /* 0x000fe200078e00ff */
[-C--:B------:R-:W-:Y:S01]  /*2c00*/  ISETP.GE.AND P3, PT, R64, R0.reuse, PT ;  /* 0x000000004000720c */ /* 0x080fe20003f66270 */
[----:B------:R-:W-:Y:S01]  /*2c10*/  BSSY B0, `(.L_x_6675) ;  /* 0x0000030000007945 */ /* 0x000fe20003800000 */
[----:B------:R-:W-:Y:S01]  /*2c20*/  ISETP.GE.AND P6, PT, R58, R0, PT ;  /* 0x000000003a00720c */ /* 0x000fe20003fc6270 */
[----:B------:R-:W-:-:S02]  /*2c30*/  FADD.FTZ R76, R76, R101 ;  /* 0x000000654c4c7221 */ /* 0x000fc40000010000 */
[----:B------:R-:W-:Y:S01]  /*2c40*/  @!P2 STG.E [R14.64+0x100], R25 ;  /* 0x000100190e00a986 */ /* 0x000fe2000c101906 */
[----:B------:R-:W-:Y:S02]  /*2c50*/  IMAD R13, R79, c[0x0][0x2fc], R12 ;  /* 0x0000bf004f0d7a24 */ /* 0x000fe400078e020c */
[----:B------:R-:W-:Y:S01]  /*2c60*/  FADD.FTZ R76, R76, R87 ;  /* 0x000000574c4c7221 */ /* 0x000fe20000010000 */
[----:B------:R-:W-:Y:S03]  /*2c70*/  @!P1 STG.E [R14.64+0x180], R17 ;  /* 0x000180110e009986 */ /* 0x000fe6000c101906 */
[----:B------:R-:W-:Y:S01]  /*2c80*/  FADD.FTZ R76, R76, R91 ;  /* 0x0000005b4c4c7221 */ /* 0x000fe20000010000 */
[----:B------:R-:W-:Y:S03]  /*2c90*/  @!P4 STG.E [R14.64+0x200], R27 ;  /* 0x0002001b0e00c986 */ /* 0x000fe6000c101906 */
[----:B------:R-:W-:Y:S01]  /*2ca0*/  FADD.FTZ R76, R76, R95 ;  /* 0x0000005f4c4c7221 */ /* 0x000fe20000010000 */
[----:B------:R-:W-:Y:S03]  /*2cb0*/  @!P5 STG.E [R14.64+0x280], R29 ;  /* 0x0002801d0e00d986 */ /* 0x000fe6000c101906 */
[----:B------:R-:W-:Y:S01]  /*2cc0*/  FADD.FTZ R76, R76, R93 ;  /* 0x0000005d4c4c7221 */ /* 0x000fe20000010000 */
[----:B------:R0:W-:Y:S03]  /*2cd0*/  @!P3 STG.E [R14.64], R23 ;  /* 0x000000170e00b986 */ /* 0x0001e6000c101906 */
[----:B------:R-:W-:Y:S01]  /*2ce0*/  FADD.FTZ R76, R76, R89 ;  /* 0x000000594c4c7221 */ /* 0x000fe20000010000 */
[----:B------:R-:W-:Y:S04]  /*2cf0*/  @!P6 STG.E [R14.64+0x300], R31 ;  /* 0x0003001f0e00e986 */ /* 0x000fe8000c101906 */
[----:B------:R-:W-:Y:S01]  /*2d00*/  BAR.SYNC.DEFER_BLOCKING 0x0 ;  /* 0x0000000000007b1d */ /* 0x000fe20000010000 */
[----:B0-----:R-:W-:-:S05]  /*2d10*/  IADD3 R23, R11, R13, RZ ;  /* 0x0000000d0b177210 */ /* 0x001fca0007ffe0ff */
[----:B------:R-:W-:Y:S04]  /*2d20*/  STS [R46.X4], R99 ;  /* 0x000000632e007388 */ /* 0x000fe80000004800 */
        /* <DEDUP_REMOVED lines=30> */
.L_x_6676:
[----:B------:R-:W-:Y:S05]  /*2f10*/  BSYNC B0 ;  /* 0x0000000000007941 */ /* 0x000fea0003800000 */
.L_x_6675:
[----:B------:R-:W-:Y:S01]  /*2f20*/  MOV R8, R10 ;  /* 0x0000000a00087202 */ /* 0x000fe20000000f00 */
[----:B0-----:R-:W-:Y:S01]  /*2f30*/  IMAD R12, R82, c[0x0][0x300], RZ ;  /* 0x0000c000520c7a24 */ /* 0x001fe200078e02ff */
[----:B------:R-:W-:Y:S02]  /*2f40*/  MOV R9, R23 ;  /* 0x0000001700097202 */ /* 0x000fe40000000f00 */
[----:B------:R-:W-:Y:S01]  /*2f50*/  IADD3 R10, P1, R56, c[0x0][0x340], RZ ;  /* 0x0000d000380a7a10 */ /* 0x000fe20007f3e0ff */
[C---:B------:R-:W-:Y:S01]  /*2f60*/  IMAD R13, R83.reuse, c[0x0][0x304], R12 ;  /* 0x0000c100530d7a24 */ /* 0x040fe200078e020c */
[-C--:B------:R-:W-:Y:S01]  /*2f70*/  ISETP.GE.AND P4, PT, R60, R0.reuse, PT ;  /* 0x000000003c00720c */ /* 0x080fe20003f86270 */
[----:B------:R-:W-:Y:S01]  /*2f80*/  IMAD.WIDE.U32 R8, R83, c[0x0][0x300], R8 ;  /* 0x0000c00053087a25 */ /* 0x000fe200078e0008 */
[-C--:B------:R-:W-:Y:S02]  /*2f90*/  ISETP.GE.AND P5, PT, R59, R0.reuse, PT ;  /* 0x000000003b00720c */ /* 0x080fe40003fa6270 */
[----:B------:R-:W-:-:S02]  /*2fa0*/  ISETP.GE.AND P6, PT, R58, R0, PT ;  /* 0x000000003a00720c */ /* 0x000fc40003fc6270 */
[----:B------:R-:W-:Y:S02]  /*2fb0*/  IADD3 R12, P0, R33, R8, RZ ;  /* 0x00000008210c7210 */ /* 0x000fe40007f1e0ff */
[----:B------:R-:W-:Y:S02]  /*2fc0*/  IADD3.X R11, R55, c[0x0][0x344], RZ, P1, !PT ;  /* 0x0000d100370b7a10 */ /* 0x000fe40000ffe4ff */
[----:B------:R-:W-:Y:S02]  /*2fd0*/  IADD3.X R9, R35, R13, R9, P0, !PT ;  /* 0x0000000d23097210 */ /* 0x000fe400007fe409 */
[----:B------:R-:W-:Y:S02]  /*2fe0*/  LEA R8, P2, R12, R10, 0x2 ;  /* 0x0000000a0c087211 */ /* 0x000fe400078410ff */
[----:B------:R-:W-:Y:S02]  /*2ff0*/  ISETP.GE.AND P0, PT, R64, R0, PT ;  /* 0x000000004000720c */ /* 0x000fe40003f06270 */
[----:B------:R-:W-:-:S02]  /*3000*/  LEA.HI.X R9, R12, R11, R9, 0x2, P2 ;  /* 0x0000000b0c097211 */ /* 0x000fc400010f1409 */
[-C--:B------:R-:W-:Y:S02]  /*3010*/  ISETP.GE.AND P1, PT, R63, R0.reuse, PT ;  /* 0x000000003f00720c */ /* 0x080fe40003f26270 */
[-C--:B------:R-:W-:Y:S01]  /*3020*/  ISETP.GE.AND P2, PT, R62, R0.reuse, PT ;  /* 0x000000003e00720c */ /* 0x080fe20003f46270 */
[----:B------:R0:W-:Y:S01]  /*3030*/  @!P4 STG.E [R8.64+0x200], R49 ;  /* 0x000200310800c986 */ /* 0x0001e2000c101906 */
[----:B------:R-:W-:Y:S02]  /*3040*/  ISETP.GE.AND P3, PT, R61, R0, PT ;  /* 0x000000003d00720c */ /* 0x000fe40003f66270 */
[C---:B------:R-:W-:Y:S01]  /*3050*/  IADD3 R0, -R65.reuse, c[0x0][0x174], RZ ;  /* 0x00005d0041007a10 */ /* 0x040fe20007ffe1ff */
[----:B------:R0:W-:Y:S01]  /*3060*/  @!P5 STG.E [R8.64+0x280], R21 ;  /* 0x000280150800d986 */ /* 0x0001e2000c101906 */
[----:B------:R-:W-:-:S03]  /*3070*/  IADD3 R65, R65, 0x1, RZ ;  /* 0x0000000141417810 */ /* 0x000fc60007ffe0ff */
[----:B------:R0:W-:Y:S04]  /*3080*/  @!P6 STG.E [R8.64+0x300], R47 ;  /* 0x0003002f0800e986 */ /* 0x0001e8000c101906 */
[----:B------:R0:W-:Y:S01]  /*3090*/  @!P0 STG.E [R8.64], R53 ;  /* 0x0000003508008986 */ /* 0x0001e2000c101906 */
        /* <DEDUP_REMOVED lines=12> */
.L_x_6666:
        /* <DEDUP_REMOVED lines=24> */
.L_x_6679:
[----:B0-----:R-:W-:Y:S05]  /*32e0*/  BSYNC B0 ;  /* 0x0000000000007941 */ /* 0x001fea0003800000 */
.L_x_6678:
        /* <DEDUP_REMOVED lines=23> */
.L_x_6681:
[----:B0-----:R-:W0:Y:S02]  /*3460*/  S2R R21, SR_TID.X ;  /* 0x0000000000157919 */ /* 0x001e240000002100 */
.L_x_6682:
[----:B0-----:R-:W-:Y:S05]  /*3470*/  BSYNC B0 ;  /* 0x0000000000007941 */ /* 0x001fea0003800000 */
.L_x_6680:
        /* <DEDUP_REMOVED lines=22> */
.L_x_6683:
        /* <DEDUP_REMOVED lines=55> */
.L_x_6684:
        /* <DEDUP_REMOVED lines=11> */
.L_x_9104:


//--------------------- .text._Z25selective_scan_bwd_kernelI32Selective_Scan_bwd_kernel_traitsILi32ELi8ELb0ELb0ELb0ELb0ELb1EffEEv12SSMParamsBwd --------------------------
	.section	.text._Z25selective_scan_bwd_kernelI32Selective_Scan_bwd_kernel_traitsILi32ELi8ELb0ELb0ELb0ELb0ELb1EffEEv12SSMParamsBwd,"ax",@progbits
	.sectioninfo	@"SHI_REGISTERS=168"
	.align	128
        .global         _Z25selective_scan_bwd_kernelI32Selective_Scan_bwd_kernel_traitsILi32ELi8ELb0ELb0ELb0ELb0ELb1EffEEv12SSMParamsBwd
        .type           _Z25selective_scan_bwd_kernelI32Selective_Scan_bwd_kernel_traitsILi32ELi8ELb0ELb0ELb0ELb0ELb1EffEEv12SSMParamsBwd,@function
        .size           _Z25selective_scan_bwd_kernelI32Selective_Scan_bwd_kernel_traitsILi32ELi8ELb0ELb0ELb0ELb0ELb1EffEEv12SSMParamsBwd,(.L_x_9105 - _Z25selective_scan_bwd_kernelI32Selective_Scan_bwd_kernel_traitsILi32ELi8ELb0ELb0ELb0ELb0ELb1EffEEv12SSMParamsBwd)
        .other          _Z25selective_scan_bwd_kernelI32Selective_Scan_bwd_kernel_traitsILi32ELi8ELb0ELb0ELb0ELb0ELb1EffEEv12SSMParamsBwd,@"STO_CUDA_ENTRY STV_DEFAULT"
_Z25selective_scan_bwd_kernelI32Selective_Scan_bwd_kernel_traitsILi32ELi8ELb0ELb0ELb0ELb0ELb1EffEEv12SSMParamsBwd:
.text._Z25selective_scan_bwd_kernelI32Selective_Scan_bwd_kernel_traitsILi32ELi8ELb0ELb0ELb0ELb0ELb1EffEEv12SSMParamsBwd:
        /* <DEDUP_REMOVED lines=25> */
[----:B------:R-:W-:Y:S01]  /*0190*/  HFMA2.MMA R25, -RZ, RZ, 0, 0 ;  /* 0x00000000ff197435 */ /* 0x000fe200000001ff */
[----:B------:R-:W-:Y:S01]  /*01a0*/  ISETP.NE.U32.AND P0, PT, RZ, c[0x0][0x260], PT ;  /* 0x00009800ff007a0c */ /* 0x000fe20003f05070 */
[C---:B------:R-:W-:Y:S01]  /*01b0*/  IMAD R13, R23.reuse, c[0x0][0x1e4], R10 ;  /* 0x00007900170d7a24 */ /* 0x040fe200078e020a */
[----:B------:R-:W-:Y:S01]  /*01c0*/  MOV R26, RZ ;  /* 0x000000ff001a7202 */ /* 0x000fe20000000f00 */
[----:B0-----:R-:W-:Y:S01]  /*01d0*/  IMAD.WIDE.U32 R6, R23, c[0x0][0x278], RZ ;  /* 0x00009e0017067a25 */ /* 0x001fe200078e00ff */
[----:B------:R-:W-:Y:S02]  /*01e0*/  ISETP.NE.AND.EX P0, PT, RZ, c[0x0][0x264], PT, P0 ;  /* 0x00009900ff007a0c */ /* 0x000fe40003f05300 */
[----:B------:R-:W-:Y:S01]  /*01f0*/  IADD3 R5, R5, R13, RZ ;  /* 0x0000000d05057210 */ /* 0x000fe20007ffe0ff */
[----:B-1----:R-:W-:Y:S01]  /*0200*/  IMAD R9, R23, c[0x0][0x27c], R12 ;  /* 0x00009f0017097a24 */ /* 0x002fe200078e020c */
[----:B------:R-:W-:Y:S01]  /*0210*/  MOV R8, c[0x0][0x174] ;  /* 0x00005d0000087a02 */ /* 0x000fe20000000f00 */
[----:B------:R-:W-:-:S02]  /*0220*/  IMAD R13, R21, c[0x0][0x1d8], RZ ;  /* 0x00007600150d7a24 */ /* 0x000fc400078e02ff */
[----:B------:R-:W-:Y:S01]  /*0230*/  IMAD R15, R21, c[0x0][0x1e8], RZ ;  /* 0x00007a00150f7a24 */ /* 0x000fe200078e02ff */
[----:B------:R-:W-:Y:S01]  /*0240*/  IADD3 R7, R7, R9, RZ ;  /* 0x0000000907077210 */ /* 0x000fe20007ffe0ff */
[----:B------:R-:W-:Y:S01]  /*0250*/  IMAD.WIDE.U32 R2, R0, c[0x0][0x1d8], R2 ;  /* 0x0000760000027a25 */ /* 0x000fe200078e0002 */
[C---:B------:R-:W-:Y:S02]  /*0260*/  LEA R9, R8.reuse, 0xffffff00, 0x8 ;  /* 0xffffff0008097811 */ /* 0x040fe400078e40ff */
        /* <DEDUP_REMOVED lines=17> */
[C---:B------:R-:W-:Y:S01]  /*0380*/  LEA R28, P4, R29.reuse, c[0x0][0x240], 0x2 ;  /* 0x000090001d1c7a11 */ /* 0x040fe200078810ff */
[----:B------:R-:W-:Y:S01]  /*0390*/  CS2R R6, SRZ ;  /* 0x0000000000067805 */ /* 0x000fe2000001ff00 */
[----:B------:R-:W-:Y:S02]  /*03a0*/  ISETP.NE.AND.EX P1, PT, RZ, c[0x0][0x32c], PT, P1 ;  /* 0x0000cb00ff007a0c */ /* 0x000fe40003f25310 */
[----:B------:R-:W-:Y:S02]  /*03b0*/  ISETP.NE.AND.EX P2, PT, RZ, c[0x0][0x34c], PT, P2 ;  /* 0x0000d300ff007a0c */ /* 0x000fe40003f45320 */
[----:B------:R-:W-:Y:S01]  /*03c0*/  LEA.HI.X R29, R29, c[0x0][0x244], R2, 0x2, P4 ;  /* 0x000091001d1d7a11 */ /* 0x000fe200020f1402 */
[----:B------:R-:W-:Y:S01]  /*03d0*/  @P0 IMAD R2, R23, c[0x0][0x164], R0 ;  /* 0x0000590017020a24 */ /* 0x000fe200078e0200 */
[----:B------:R-:W-:-:S02]  /*03e0*/  LEA.HI.X R31, R31, c[0x0][0x24c], R4, 0x2, P5 ;  /* 0x000093001f1f7a11 */ /* 0x000fc400028f1404 */
[----:B------:R-:W-:Y:S01]  /*03f0*/  CS2R R4, SRZ ;  /* 0x0000000000047805 */ /* 0x000fe2000001ff00 */
[----:B------:R-:W-:Y:S01]  /*0400*/  @P0 IMAD R2, R2, c[0x0][0x174], RZ ;  /* 0x00005d0002020a24 */ /* 0x000fe200078e02ff */
[----:B------:R-:W-:Y:S02]  /*0410*/  @P0 MOV R3, 0x8 ;  /* 0x0000000800030802 */ /* 0x000fe40000000f00 */
[C---:B------:R-:W-:Y:S01]  /*0420*/  LEA R33, P6, R9.reuse, c[0x0][0x308], 0x2 ;  /* 0x0000c20009217a11 */ /* 0x040fe200078c10ff */
[----:B------:R-:W-:Y:S01]  /*0430*/  @P0 IMAD R2, R2, c[0x0][0x16c], RZ ;  /* 0x00005b0002020a24 */ /* 0x000fe200078e02ff */
        /* <DEDUP_REMOVED lines=14> */
[C---:B0-----:R-:W-:Y:S02]  /*0520*/  SHF.L.U32 R2, R27.reuse, 0x3, RZ ;  /* 0x000000031b027819 */ /* 0x041fe400000006ff */
        /* <DEDUP_REMOVED lines=11> */
.L_x_6701:
[----:B------:R-:W-:Y:S01]  /*05e0*/  BAR.SYNC.DEFER_BLOCKING 0x0 ;  /* 0x0000000000007b1d */ /* 0x000fe20000010000 */
[----:B0-----:R-:W-:Y:S01]  /*05f0*/  LEA R2, R35, 0xffffff00, 0x8 ;  /* 0xffffff0023027811 */ /* 0x001fe200078e40ff */
[----:B------:R-:W-:Y:S01]  /*0600*/  HFMA2.MMA R3, -RZ, RZ, 0, 0 ;  /* 0x00000000ff037435 */ /* 0x000fe200000001ff */
[C---:B------:R-:W-:Y:S01]  /*0610*/  LEA R10, P0, R37.reuse, R28, 0x2 ;  /* 0x0000001c250a7211 */ /* 0x040fe200078010ff */
[----:B------:R-:W-:Y:S01]  /*0620*/  CS2R R12, SRZ ;  /* 0x00000000000c7805 */ /* 0x000fe2000001ff00 */
[----:B------:R-:W-:Y:S02]  /*0630*/  IADD3 R18, -R2, c[0x0][0x168], RZ ;  /* 0x00005a0002127a10 */ /* 0x000fe40007ffe1ff */
[C---:B------:R-:W-:Y:S02]  /*0640*/  LEA.HI.X R11, R37.reuse, R29, R38, 0x2, P0 ;  /* 0x0000001d250b7211 */ /* 0x040fe400000f1426 */
[----:B------:R-:W-:-:S02]  /*0650*/  ISETP.GE.AND P3, PT, R37, R18, PT ;  /* 0x000000122500720c */ /* 0x000fc40003f66270 */
[-C--:B------:R-:W-:Y:S02]  /*0660*/  ISETP.GE.AND P4, PT, R39, R18.reuse, PT ;  /* 0x000000122700720c */ /* 0x080fe40003f86270 */
[-C--:B------:R-:W-:Y:S02]  /*0670*/  ISETP.GE.AND P5, PT, R40, R18.reuse, PT ;  /* 0x000000122800720c */ /* 0x080fe40003fa6270 */
[-C--:B------:R-:W-:Y:S02]  /*0680*/  ISETP.GE.AND P2, PT, R41, R18.reuse, PT ;  /* 0x000000122900720c */ /* 0x080fe40003f46270 */
[-C--:B------:R-:W-:Y:S02]  /*0690*/  ISETP.GE.AND P1, PT, R42, R18.reuse, PT ;  /* 0x000000122a00720c */ /* 0x080fe40003f26270 */
[----:B------:R-:W-:-:S03]  /*06a0*/  ISETP.GE.AND P0, PT, R43, R18, PT ;  /* 0x000000122b00720c */ /* 0x000fc60003f06270 */
[----:B------:R0:W2:Y:S01]  /*06b0*/  @!P3 LDG.E R3, [R10.64] ;  /* 0x000000060a03b981 */ /* 0x0000a2000c1e1900 */
[----:B------:R-:W-:-:S03]  /*06c0*/  ISETP.GE.AND P3, PT, R44, R18, PT ;  /* 0x000000122c00720c */ /* 0x000fc60003f66270 */
[----:B------:R0:W3:Y:S01]  /*06d0*/  @!P4 LDG.E R12, [R10.64+0x80] ;  /* 0x000080060a0cc981 */ /* 0x0000e2000c1e1900 */
[----:B------:R-:W-:Y:S01]  /*06e0*/  ISETP.GE.AND P4, PT, R45, R18, PT ;  /* 0x000000122d00720c */ /* 0x000fe20003f86270 */
[----:B------:R-:W-:Y:S01]  /*06f0*/  CS2R R14, SRZ ;  /* 0x00000000000e7805 */ /* 0x000fe2000001ff00 */
        /* <DEDUP_REMOVED lines=12> */
[CC--:B------:R-:W-:Y:S02]  /*07c0*/  LEA.HI.SX32 R46, R32.reuse, R32.reuse, 0x1b ;  /* 0x00000020202e7211 */ /* 0x0c0fe400078fdaff */
[----:B------:R-:W-:Y:S02]  /*07d0*/  IADD3 R19, R32, 0x80, RZ ;  /* 0x0000008020137810 */ /* 0x000fe40007ffe0ff */
[----:B------:R-:W-:-:S02]  /*07e0*/  LEA.HI.SX32 R47, R47, R32, 0x1b ;  /* 0x000000202f2f7211 */ /* 0x000fc400078fdaff */
[C---:B------:R-:W-:Y:S02]  /*07f0*/  IADD3 R51, R32.reuse, 0xa0, RZ ;  /* 0x000000a020337810 */ /* 0x040fe40007ffe0ff */
[C---:B0-----:R-:W-:Y:S02]  /*0800*/  IADD3 R11, R32.reuse, 0xc0, RZ ;  /* 0x000000c0200b7810 */ /* 0x041fe40007ffe0ff */
        /* <DEDUP_REMOVED lines=8> */
[C---:B------:R-:W-:Y:S02]  /*0890*/  SHF.L.U32 R55, R37.reuse, 0x2, RZ ;  /* 0x0000000225377819 */ /* 0x040fe400000006ff */
        /* <DEDUP_REMOVED lines=8> */
[-C--:B------:R-:W-:Y:S02]  /*0920*/  ISETP.GE.AND P1, PT, R43, R18.reuse, PT ;  /* 0x000000122b00720c */ /* 0x080fe40003f26270 */
[----:B------:R-:W-:Y:S01]  /*0930*/  ISETP.GE.AND P0, PT, R44, R18, PT ;  /* 0x000000122c00720c */ /* 0x000fe20003f06270 */
[----:B------:R-:W-:Y:S01]  /*0940*/  HFMA2.MMA R19, -RZ, RZ, 0, 0 ;  /* 0x00000000ff137435 */ /* 0x000fe200000001ff */
[----:B------:R-:W-:Y:S02]  /*0950*/  MOV R66, RZ ;  /* 0x000000ff00427202 */ /* 0x000fe40000000f00 */
[----:B------:R-:W-:Y:S01]  /*0960*/  MOV R68, RZ ;  /* 0x000000ff00447202 */ /* 0x000fe20000000f00 */
[----:B--2---:R0:W-:Y:S04]  /*0970*/  STS [R46.X4], R3 ;  /* 0x000000032e007388 */ /* 0x0041e80000004800 */
[----:B---3--:R-:W-:Y:S04]  /*0980*/  STS [R47.X4+0x80], R12 ;  /* 0x0000800c2f007388 */ /* 0x008fe80000004800 */
[----:B----4-:R1:W-:Y:S01]  /*0990*/  STS [R48.X4+0x100], R13 ;  /* 0x0001000d30007388 */ /* 0x0103e20000004800 */
[----:B0-----:R-:W-:-:S03]  /*09a0*/  HFMA2.MMA R3, -RZ, RZ, 0, 0 ;  /* 0x00000000ff037435 */ /* 0x001fc600000001ff */
[----:B------:R-:W-:Y:S04]  /*09b0*/  STS [R49.X4+0x180], R14 ;  /* 0x0001800e31007388 */ /* 0x000fe80000004800 */
[----:B------:R0:W-:Y:S01]  /*09c0*/  STS [R50.X4+0x200], R15 ;  /* 0x0002000f32007388 */ /* 0x0001e20000004800 */
[----:B-1----:R-:W-:-:S03]  /*09d0*/  CS2R R12, SRZ ;  /* 0x00000000000c7805 */ /* 0x002fc6000001ff00 */
[----:B------:R1:W-:Y:S04]  /*09e0*/  STS [R51.X4+0x280], R16 ;  /* 0x0002801033007388 */ /* 0x0003e80000004800 */
[----:B------:R2:W-:Y:S01]  /*09f0*/  STS [R52.X4+0x300], R17 ;  /* 0x0003001134007388 */ /* 0x0005e20000004800 */
[----:B0-----:R-:W-:-:S03]  /*0a00*/  CS2R R14, SRZ ;  /* 0x00000000000e7805 */ /* 0x001fc6000001ff00 */
        /* <DEDUP_REMOVED lines=11> */
[----:B------:R-:W3:Y:S01]  /*0ac0*/  @!P6 LDG.E R3, [R10.64] ;  /* 0x000000060a03e981 */ /* 0x000ee2000c1e1900 */
[----:B------:R-:W-:-:S03]  /*0ad0*/  ISETP.GE.AND P6, PT, R45, R18, PT ;  /* 0x000000122d00720c */ /* 0x000fc60003fc6270 */
[----:B------:R-:W4:Y:S04]  /*0ae0*/  @!P5 LDG.E R12, [R10.64+0x80] ;  /* 0x000080060a0cd981 */ /* 0x000f28000c1e1900 */
[----:B------:R-:W4:Y:S04]  /*0af0*/  @!P4 LDG.E R13, [R10.64+0x100] ;  /* 0x000100060a0dc981 */ /* 0x000f28000c1e1900 */
[----:B------:R-:W4:Y:S04]  /*0b00*/  @!P3 LDG.E R14, [R10.64+0x180] ;  /* 0x000180060a0eb981 */ /* 0x000f28000c1e1900 */
[----:B------:R-:W4:Y:S04]  /*0b10*/  @!P2 LDG.E R15, [R10.64+0x200] ;  /* 0x000200060a0fa981 */ /* 0x000f28000c1e1900 */
[----:B------:R-:W4:Y:S04]  /*0b20*/  @!P1 LDG.E R66, [R10.64+0x280] ;  /* 0x000280060a429981 */ /* 0x000f28000c1e1900 */
[----:B------:R-:W4:Y:S04]  /*0b30*/  @!P0 LDG.E R19, [R10.64+0x300] ;  /* 0x000300060a138981 */ /* 0x000f28000c1e1900 */
[----:B------:R-:W4:Y:S01]  /*0b40*/  @!P6 LDG.E R68, [R10.64+0x380] ;  /* 0x000380060a44e981 */ /* 0x000f22000c1e1900 */
[C---:B------:R-:W-:Y:S01]  /*0b50*/  ISETP.GE.AND P6, PT, R37.reuse, R18, PT ;  /* 0x000000122500720c */ /* 0x040fe20003fc6270 */
[----:B------:R-:W-:Y:S01]  /*0b60*/  HFMA2.MMA R83, -RZ, RZ, 0, 0 ;  /* 0x00000000ff537435 */ /* 0x000fe200000001ff */
[----:B-1----:R-:W-:-:S02]  /*0b70*/  LEA R16, P0, R37, R33, 0x2 ;  /* 0x0000002125107211 */ /* 0x002fc400078010ff */
[----:B------:R-:W-:Y:S02]  /*0b80*/  ISETP.GE.AND P5, PT, R39, R18, PT ;  /* 0x000000122700720c */ /* 0x000fe40003fa6270 */
[----:B--2---:R-:W-:Y:S02]  /*0b90*/  LEA.HI.X R17, R37, R34, R38, 0x2, P0 ;  /* 0x0000002225117211 */ /* 0x004fe400000f1426 */
[-C--:B------:R-:W-:Y:S02]  /*0ba0*/  ISETP.GE.AND P4, PT, R40, R18.reuse, PT ;  /* 0x000000122800720c */ /* 0x080fe40003f86270 */
[-C--:B------:R-:W-:Y:S02]  /*0bb0*/  ISETP.GE.AND P3, PT, R41, R18.reuse, PT ;  /* 0x000000122900720c */ /* 0x080fe40003f66270 */
[-C--:B------:R-:W-:Y:S02]  /*0bc0*/  ISETP.GE.AND P2, PT, R42, R18.reuse, PT ;  /* 0x000000122a00720c */ /* 0x080fe40003f46270 */
[-C--:B------:R-:W-:Y:S01]  /*0bd0*/  ISETP.GE.AND P1, PT, R43, R18.reuse, PT ;  /* 0x000000122b00720c */ /* 0x080fe20003f26270 */
[----:B------:R-:W-:Y:S01]  /*0be0*/  HFMA2.MMA R85, -RZ, RZ, 0, 0 ;  /* 0x00000000ff557435 */ /* 0x000fe200000001ff */
[----:B------:R-:W-:Y:S01]  /*0bf0*/  ISETP.GE.AND P0, PT, R44, R18, PT ;  /* 0x000000122c00720c */ /* 0x000fe20003f06270 */
[----:B------:R-:W-:Y:S01]  /*0c00*/  HFMA2.MMA R87, -RZ, RZ, 0, 0 ;  /* 0x00000000ff577435 */ /* 0x000fe200000001ff */
[----:B------:R-:W-:-:S02]  /*0c10*/  MOV R72, RZ ;  /* 0x000000ff00487202 */ /* 0x000fc40000000f00 */
[----:B------:R-:W-:Y:S02]  /*0c20*/  MOV R74, RZ ;  /* 0x000000ff004a7202 */ /* 0x000fe40000000f00 */
[----:B------:R-:W-:Y:S02]  /*0c30*/  MOV R76, RZ ;  /* 0x000000ff004c7202 */ /* 0x000fe40000000f00 */
[----:B------:R-:W-:Y:S01]  /*0c40*/  MOV R78, RZ ;  /* 0x000000ff004e7202 */ /* 0x000fe20000000f00 */
[----:B---3--:R-:W-:Y:S04]  /*0c50*/  STS [R46.X4], R3 ;  /* 0x000000032e007388 */ /* 0x008fe80000004800 */
[----:B----4-:R-:W-:Y:S04]  /*0c60*/  STS [R47.X4+0x80], R12 ;  /* 0x0000800c2f007388 */ /* 0x010fe80000004800 */
        /* <DEDUP_REMOVED lines=16> */
[----:B0-----:R-:W-:-:S05]  /*0d70*/  HFMA2.MMA R19, -RZ, RZ, 0, 0 ;  /* 0x00000000ff137435 */ /* 0x001fca00000001ff */
        /* <DEDUP_REMOVED lines=14> */
[C---:B------:R-:W-:Y:S01]  /*0e60*/  IMAD R89, R23.reuse, c[0x0][0x1f4], R12 ;  /* 0x00007d0017597a24 */ /* 0x040fe200078e020c */
[----:B0-----:R-:W-:Y:S01]  /*0e70*/  MOV R16, R10 ;  /* 0x0000000a00107202 */ /* 0x001fe20000000f00 */
[C---:B------:R-:W-:Y:S02]  /*0e80*/  IMAD.WIDE.U32 R14, R23.reuse, c[0x0][0x200], RZ ;  /* 0x00008000170e7a25 */ /* 0x040fe400078e00ff */
[----:B------:R-:W-:Y:S02]  /*0e90*/  @!P0 MOV R80, R2 ;  /* 0x0000000200508202 */ /* 0x000fe40000000f00 */
[----:B------:R-:W-:Y:S01]  /*0ea0*/  @!P0 MOV R81, R3 ;  /* 0x0000000300518202 */ /* 0x000fe20000000f00 */
[----:B------:R-:W-:Y:S01]  /*0eb0*/  IMAD R91, R23, c[0x0][0x204], R66 ;  /* 0x00008100175b7a24 */ /* 0x000fe200078e0242 */
[----:B------:R-:W-:Y:S01]  /*0ec0*/  IADD3 R17, R11, R89, RZ ;  /* 0x000000590b117210 */ /* 0x000fe20007ffe0ff */
[----:B------:R-:W-:-:S03]  /*0ed0*/  @!P0 IMAD.WIDE.U32 R12, R23, c[0x0][0x1f0], R2 ;  /* 0x00007c00170c8a25 */ /* 0x000fc600078e0002 */
[----:B------:R-:W-:Y:S01]  /*0ee0*/  IADD3 R15, R15, R91, RZ ;  /* 0x0000005b0f0f7210 */ /* 0x000fe20007ffe0ff */
[----:B------:R-:W-:Y:S01]  /*0ef0*/  @!P0 IMAD.WIDE.U32 R80, R23, c[0x0][0x200], R80 ;  /* 0x0000800017508a25 */ /* 0x000fe200078e0050 */
[----:B------:R-:W-:Y:S02]  /*0f00*/  @!P0 IADD3 R11, R89, R13, RZ ;  /* 0x0000000d590b8210 */ /* 0x000fe40007ffe0ff */
[----:B------:R-:W-:Y:S01]  /*0f10*/  MOV R89, c[0x0][0x174] ;  /* 0x00005d0000597a02 */ /* 0x000fe20000000f00 */
[C---:B------:R-:W-:Y:S01]  /*0f20*/  IMAD.WIDE.U32 R16, R0.reuse, c[0x0][0x1f8], R16 ;  /* 0x00007e0000107a25 */ /* 0x040fe200078e0010 */
[----:B------:R-:W-:Y:S02]  /*0f30*/  @!P0 IADD3 R13, R91, R81, RZ ;  /* 0x000000515b0d8210 */ /* 0x000fe40007ffe0ff */
[----:B------:R-:W-:Y:S01]  /*0f40*/  @!P0 MOV R10, R12 ;  /* 0x0000000c000a8202 */ /* 0x000fe20000000f00 */
[----:B------:R-:W-:Y:S01]  /*0f50*/  IMAD R81, R21, c[0x0][0x1f8], RZ ;  /* 0x00007e0015517a24 */ /* 0x000fe200078e02ff */
[----:B------:R-:W-:Y:S01]  /*0f60*/  LEA R66, R89, R36, 0x8 ;  /* 0x0000002459427211 */ /* 0x000fe200078e40ff */
[----:B------:R-:W-:Y:S01]  /*0f70*/  IMAD R91, R21, c[0x0][0x208], RZ ;  /* 0x00008200155b7a24 */ /* 0x000fe200078e02ff */
[----:B------:R-:W-:Y:S01]  /*0f80*/  @!P0 MOV R12, R80 ;  /* 0x00000050000c8202 */ /* 0x000fe20000000f00 */
[----:B------:R-:W-:Y:S01]  /*0f90*/  IMAD.WIDE.U32 R14, R0, c[0x0][0x208], R14 ;  /* 0x00008200000e7a25 */ /* 0x000fe200078e000e */
[----:B-1----:R-:W-:-:S03]  /*0fa0*/  SHF.R.S32.HI R68, RZ, 0x1f, R66 ;  /* 0x0000001fff447819 */ /* 0x002fc60000011442 */
[----:B------:R-:W-:Y:S01]  /*0fb0*/  IMAD R89, R0, c[0x0][0x1fc], R81 ;  /* 0x00007f0000597a24 */ /* 0x000fe200078e0251 */
[----:B------:R-:W-:Y:S01]  /*0fc0*/  IADD3 R81, P1, R66, R16, RZ ;  /* 0x0000001042517210 */ /* 0x000fe20007f3e0ff */
[----:B------:R-:W-:Y:S01]  /*0fd0*/  IMAD R91, R0, c[0x0][0x20c], R91 ;  /* 0x00008300005b7a24 */ /* 0x000fe200078e025b */
[----:B------:R-:W-:Y:S01]  /*0fe0*/  IADD3 R70, P2, R66, R14, RZ ;  /* 0x0000000e42467210 */ /* 0x000fe20007f5e0ff */
[----:B------:R-:W-:Y:S01]  /*0ff0*/  @!P0 IMAD.WIDE.U32 R10, R0, c[0x0][0x1f8], R10 ;  /* 0x00007e00000a8a25 */ /* 0x000fe200078e000a */
[C---:B------:R-:W-:Y:S02]  /*1000*/  IADD3.X R82, R68.reuse, R89, R17, P1, !PT ;  /* 0x0000005944527210 */ /* 0x040fe40000ffe411 */
[----:B------:R-:W-:Y:S01]  /*1010*/  IADD3.X R17, R68, R91, R15, P2, !PT ;  /* 0x0000005b44117210 */ /* 0x000fe200017fe40f */
[----:B------:R-:W-:Y:S01]  /*1020*/  @!P0 IMAD.WIDE.U32 R12, R0, c[0x0][0x208], R12 ;  /* 0x00008200000c8a25 */ /* 0x000fe200078e000c */
[C---:B------:R-:W-:Y:S02]  /*1030*/  @!P0 IADD3 R86, P1, R37.reuse, R10, RZ ;  /* 0x0000000a25568210 */ /* 0x040fe40007f3e0ff */
[----:B------:R-:W-:-:S02]  /*1040*/  LEA R14, P2, R37, c[0x0][0x268], 0x2 ;  /* 0x00009a00250e7a11 */ /* 0x000fc400078410ff */
[C---:B------:R-:W-:Y:S02]  /*1050*/  LEA R15, P4, R37.reuse, c[0x0][0x258], 0x2 ;  /* 0x00009600250f7a11 */ /* 0x040fe400078810ff */
[----:B------:R-:W-:Y:S02]  /*1060*/  @!P0 IADD3.X R89, R38, R11, R89, P1, !PT ;  /* 0x0000000b26598210 */ /* 0x000fe40000ffe459 */
[C-C-:B------:R-:W-:Y:S02]  /*1070*/  LEA.HI.X R84, R37.reuse, c[0x0][0x26c], R38.reuse, 0x2, P2 ;  /* 0x00009b0025547a11 */ /* 0x140fe400010f1426 */
[----:B------:R-:W-:Y:S02]  /*1080*/  LEA.HI.X R11, R37, c[0x0][0x25c], R38, 0x2, P4 ;  /* 0x00009700250b7a11 */ /* 0x000fe400020f1426 */
[----:B------:R-:W-:Y:S02]  /*1090*/  LEA R14, P2, R81, R14, 0x2 ;  /* 0x0000000e510e7211 */ /* 0x000fe400078410ff */
[----:B------:R-:W-:-:S02]  /*10a0*/  LEA R10, P4, R70, R15, 0x2 ;  /* 0x0000000f460a7211 */ /* 0x000fc400078810ff */
[----:B------:R-:W-:Y:S02]  /*10b0*/  LEA.HI.X R15, R81, R84, R82, 0x2, P2 ;  /* 0x00000054510f7211 */ /* 0x000fe400010f1452 */
[----:B------:R-:W-:Y:S02]  /*10c0*/  LEA.HI.X R11, R70, R11, R17, 0x2, P4 ;  /* 0x0000000b460b7211 */ /* 0x000fe400020f1411 */
[----:B------:R-:W-:Y:S02]  /*10d0*/  ISETP.GE.AND P6, PT, R39, R18, PT ;  /* 0x000000122700720c */ /* 0x000fe40003fc6270 */
[----:B------:R-:W-:Y:S02]  /*10e0*/  @!P0 IADD3 R80, P3, R37, R12, RZ ;  /* 0x0000000c25508210 */ /* 0x000fe40007f7e0ff */
[----:B------:R-:W-:Y:S02]  /*10f0*/  @!P0 LEA R16, P1, R86, c[0x0][0x268], 0x2 ;  /* 0x00009a0056108a11 */ /* 0x000fe400078210ff */
[----:B------:R-:W-:-:S02]  /*1100*/  @!P0 IADD3.X R13, R38, R13, R91, P3, !PT ;  /* 0x0000000d260d8210 */ /* 0x000fc40001ffe45b */
[----:B------:R-:W-:Y:S01]  /*1110*/  @!P0 LEA R12, P3, R80, c[0x0][0x258], 0x2 ;  /* 0x00009600500c8a11 */ /* 0x000fe200078610ff */
[----:B------:R-:W-:Y:S01]  /*1120*/  CS2R R90, SRZ ;  /* 0x00000000005a7805 */ /* 0x000fe2000001ff00 */
[----:B------:R-:W-:Y:S02]  /*1130*/  @!P0 LEA.HI.X R17, R86, c[0x0][0x26c], R89, 0x2, P1 ;  /* 0x00009b0056118a11 */ /* 0x000fe400008f1459 */
[-C--:B------:R-:W-:Y:S02]  /*1140*/  ISETP.GE.AND P1, PT, R40, R18.reuse, PT ;  /* 0x000000122800720c */ /* 0x080fe40003f26270 */
[----:B------:R-:W-:Y:S02]  /*1150*/  @!P0 LEA.HI.X R13, R80, c[0x0][0x25c], R13, 0x2, P3 ;  /* 0x00009700500d8a11 */ /* 0x000fe400018f140d */
[-C--:B------:R-:W-:Y:S02]  /*1160*/  ISETP.GE.AND P2, PT, R41, R18.reuse, PT ;  /* 0x000000122900720c */ /* 0x080fe40003f46270 */
[-C--:B------:R-:W-:Y:S01]  /*1170*/  ISETP.GE.AND P3, PT, R42, R18.reuse, PT ;  /* 0x000000122a00720c */ /* 0x080fe20003f66270 */
[----:B------:R-:W-:Y:S01]  /*1180*/  HFMA2.MMA R80, -RZ, RZ, 0, 0 ;  /* 0x00000000ff507435 */ /* 0x000fe200000001ff */
[----:B------:R-:W-:-:S02]  /*1190*/  ISETP.GE.AND P4, PT, R43, R18, PT ;  /* 0x000000122b00720c */ /* 0x000fc40003f86270 */
[----:B------:R-:W-:Y:S02]  /*11a0*/  ISETP.GE.AND P5, PT, R44, R18, PT ;  /* 0x000000122c00720c */ /* 0x000fe40003fa6270 */
        /* <DEDUP_REMOVED lines=20> */
[----:B------:R-:W-:-:S09]  /*12f0*/  MOV R19, RZ ;  /* 0x000000ff00137202 */ /* 0x000fd20000000f00 */
[----:B------:R0:W2:Y:S01]  /*1300*/  @!P6 LDG.E R78, [R14.64+-0x380] ;  /* 0xfffc80060e4ee981 */ /* 0x0000a2000c1e1900 */
[----:B------:R-:W-:-:S03]  /*1310*/  ISETP.GE.AND P6, PT, R45, R18, PT ;  /* 0x000000122d00720c */ /* 0x000fc60003fc6270 */
[----:B------:R1:W3:Y:S04]  /*1320*/  @!P0 LDG.E R91, [R16.64] ;  /* 0x00000006105b8981 */ /* 0x0002e8000c1e1900 */
[----:B------:R0:W4:Y:S04]  /*1330*/  @!P1 LDG.E R19, [R14.64+-0x300] ;  /* 0xfffd00060e139981 */ /* 0x000128000c1e1900 */
[----:B------:R0:W4:Y:S01]  /*1340*/  @!P2 LDG.E R80, [R14.64+-0x280] ;  /* 0xfffd80060e50a981 */ /* 0x000122000c1e1900 */
[----:B-1----:R-:W-:-:S03]  /*1350*/  CS2R R16, SRZ ;  /* 0x0000000000107805 */ /* 0x002fc6000001ff00 */
[----:B------:R0:W4:Y:S04]  /*1360*/  @!P3 LDG.E R93, [R14.64+-0x200] ;  /* 0xfffe00060e5db981 */ /* 0x000128000c1e1900 */
[----:B------:R0:W4:Y:S04]  /*1370*/  @!P4 LDG.E R16, [R14.64+-0x180] ;  /* 0xfffe80060e10c981 */ /* 0x000128000c1e1900 */
[----:B------:R0:W4:Y:S04]  /*1380*/  @!P5 LDG.E R17, [R14.64+-0x100] ;  /* 0xffff00060e11d981 */ /* 0x000128000c1e1900 */
[----:B------:R0:W4:Y:S01]  /*1390*/  @!P6 LDG.E R90, [R14.64+-0x80] ;  /* 0xffff80060e5ae981 */ /* 0x000122000c1e1900 */
[----:B------:R-:W-:Y:S01]  /*13a0*/  CS2R R98, SRZ ;  /* 0x0000000000627805 */ /* 0x000fe2000001ff00 */
[----:B------:R-:W-:Y:S01]  /*13b0*/  HFMA2.MMA R101, -RZ, RZ, 0, 0 ;  /* 0x00000000ff657435 */ /* 0x000fe200000001ff */
[----:B------:R-:W-:Y:S01]  /*13c0*/  MOV R96, RZ ;  /* 0x000000ff00607202 */ /* 0x000fe20000000f00 */
[----:B0-----:R-:W-:Y:S01]  /*13d0*/  CS2R R14, SRZ ;  /* 0x00000000000e7805 */ /* 0x001fe2000001ff00 */
[----:B---3--:R-:W-:Y:S04]  /*13e0*/  STS [R46.X4], R91 ;  /* 0x0000005b2e007388 */ /* 0x008fe80000004800 */
[----:B--2---:R-:W-:Y:S04]  /*13f0*/  STS [R47.X4+0x80], R78 ;  /* 0x0000804e2f007388 */ /* 0x004fe80000004800 */
[----:B----4-:R-:W-:Y:S04]  /*1400*/  STS [R48.X4+0x100], R19 ;  /* 0x0001001330007388 */ /* 0x010fe80000004800 */
[----:B------:R-:W-:Y:S04]  /*1410*/  STS [R49.X4+0x180], R80 ;  /* 0x0001805031007388 */ /* 0x000fe80000004800 */
[----:B------:R-:W-:Y:S04]  /*1420*/  STS [R50.X4+0x200], R93 ;  /* 0x0002005d32007388 */ /* 0x000fe80000004800 */
[----:B------:R-:W-:Y:S04]  /*1430*/  STS [R51.X4+0x280], R16 ;  /* 0x0002801033007388 */ /* 0x000fe80000004800 */
[----:B------:R0:W-:Y:S04]  /*1440*/  STS [R52.X4+0x300], R17 ;  /* 0x0003001134007388 */ /* 0x0001e80000004800 */
[----:B------:R-:W-:Y:S01]  /*1450*/  STS [R53.X4+0x380], R90 ;  /* 0x0003805a35007388 */ /* 0x000fe20000004800 */
[----:B------:R-:W-:-:S06]  /*1460*/  NOP ;  /* 0x0000000000007918 */ /* 0x000fcc0000000000 */
[----:B------:R-:W-:Y:S04]  /*1470*/  LDS R89, [R56.X4] ;  /* 0x0000000038597984 */ /* 0x000fe80000004800 */
[----:B------:R-:W-:Y:S04]  /*1480*/  LDS R88, [R56.X4+0x4] ;  /* 0x0000040038587984 */ /* 0x000fe80000004800 */
[----:B------:R-:W1:Y:S04]  /*1490*/  LDS R86, [R56.X4+0x8] ;  /* 0x0000080038567984 */ /* 0x000e680000004800 */
[----:B------:R-:W2:Y:S04]  /*14a0*/  LDS R84, [R56.X4+0xc] ;  /* 0x00000c0038547984 */ /* 0x000ea80000004800 */
[----:B------:R-:W3:Y:S04]  /*14b0*/  LDS R19, [R56.X4+0x10] ;  /* 0x0000100038137984 */ /* 0x000ee80000004800 */
[----:B------:R-:W-:Y:S04]  /*14c0*/  LDS R78, [R56.X4+0x14] ;  /* 0x00001400384e7984 */ /* 0x000fe80000004800 */
[----:B------:R-:W-:Y:S04]  /*14d0*/  LDS R80, [R56.X4+0x18] ;  /* 0x0000180038507984 */ /* 0x000fe80000004800 */
[----:B------:R-:W2:Y:S04]  /*14e0*/  LDS R82, [R56.X4+0x1c] ;  /* 0x00001c0038527984 */ /* 0x000ea80000004800 */
[----:B------:R-:W-:Y:S01]  /*14f0*/  BAR.SYNC.DEFER_BLOCKING 0x0 ;  /* 0x0000000000007b1d */ /* 0x000fe20000010000 */
[----:B0-----:R-:W-:-:S05]  /*1500*/  CS2R R16, SRZ ;  /* 0x0000000000107805 */ /* 0x001fca000001ff00 */
[----:B------:R0:W4:Y:S01]  /*1510*/  @!P0 LDG.E R99, [R12.64] ;  /* 0x000000060c638981 */ /* 0x000122000c1e1900 */
[----:B------:R-:W-:-:S03]  /*1520*/  ISETP.GE.AND P0, PT, R39, R18, PT ;  /* 0x000000122700720c */ /* 0x000fc60003f06270 */
[----:B------:R0:W4:Y:S04]  /*1530*/  @!P1 LDG.E R15, [R10.64+-0x300] ;  /* 0xfffd00060a0f9981 */ /* 0x000128000c1e1900 */
[----:B------:R0:W4:Y:S04]  /*1540*/  @!P2 LDG.E R16, [R10.64+-0x280] ;  /* 0xfffd80060a10a981 */ /* 0x000128000c1e1900 */
[----:B------:R0:W4:Y:S04]  /*1550*/  @!P3 LDG.E R17, [R10.64+-0x200] ;  /* 0xfffe00060a11b981 */ /* 0x000128000c1e1900 */
[----:B------:R0:W4:Y:S04]  /*1560*/  @!P0 LDG.E R14, [R10.64+-0x380] ;  /* 0xfffc80060a0e8981 */ /* 0x000128000c1e1900 */
[----:B------:R0:W4:Y:S04]  /*1570*/  @!P4 LDG.E R96, [R10.64+-0x180] ;  /* 0xfffe80060a60c981 */ /* 0x000128000c1e1900 */
[----:B------:R0:W4:Y:S04]  /*1580*/  @!P5 LDG.E R101, [R10.64+-0x100] ;  /* 0xffff00060a65d981 */ /* 0x000128000c1e1900 */
[----:B------:R0:W4:Y:S01]  /*1590*/  @!P6 LDG.E R98, [R10.64+-0x80] ;  /* 0xffff80060a62e981 */ /* 0x000122000c1e1900 */
[----:B-1----:R-:W-:-:S02]  /*15a0*/  FMUL.FTZ R90, R86, -1.4426950216293334961 ;  /* 0xbfb8aa3b565a7820 */ /* 0x002fc40000410000 */
[----:B--2---:R-:W-:Y:S02]  /*15b0*/  FMUL.FTZ R92, R84, -1.4426950216293334961 ;  /* 0xbfb8aa3b545c7820 */ /* 0x004fe40000410000 */
[----:B------:R-:W1:Y:S08]  /*15c0*/  MUFU.EX2 R91, R90 ;  /* 0x0000005a005b7308 */ /* 0x000e700000000800 */
[----:B------:R-:W2:Y:S01]  /*15d0*/  MUFU.EX2 R92, R92 ;  /* 0x0000005c005c7308 */ /* 0x000ea20000000800 */
[----:B0-----:R-:W-:-:S02]  /*15e0*/  FMUL.FTZ R13, R88, -1.4426950216293334961 ;  /* 0xbfb8aa3b580d7820 */ /* 0x001fc40000410000 */
[----:B---3--:R-:W-:Y:S02]  /*15f0*/  FMUL.FTZ R93, R19, -1.4426950216293334961 ;  /* 0xbfb8aa3b135d7820 */ /* 0x008fe40000410000 */
[----:B------:R-:W-:Y:S02]  /*1600*/  FMUL.FTZ R94, R82, -1.4426950216293334961 ;  /* 0xbfb8aa3b525e7820 */ /* 0x000fe40000410000 */
[----:B-1----:R-:W-:Y:S01]  /*1610*/  FADD.FTZ R91, R91, 1 ;  /* 0x3f8000005b5b7421 */ /* 0x002fe20000010000 */
[----:B------:R-:W0:Y:S01]  /*1620*/  MUFU.EX2 R13, R13 ;  /* 0x0000000d000d7308 */ /* 0x000e220000000800 */
[----:B------:R-:W-:Y:S02]  /*1630*/  FMUL.FTZ R12, R89, -1.4426950216293334961 ;  /* 0xbfb8aa3b590c7820 */ /* 0x000fe40000410000 */
[----:B------:R-:W-:Y:S02]  /*1640*/  FMUL.FTZ R10, R78, -1.4426950216293334961 ;  /* 0xbfb8aa3b4e0a7820 */ /* 0x000fe40000410000 */
[----:B--2---:R-:W-:-:S03]  /*1650*/  FADD.FTZ R103, R92, 1 ;  /* 0x3f8000005c677421 */ /* 0x004fc60000010000 */
[----:B------:R-:W-:Y:S01]  /*1660*/  MUFU.EX2 R100, R93 ;  /* 0x0000005d00647308 */ /* 0x000fe20000000800 */
[----:B------:R-:W-:-:S07]  /*1670*/  FMUL.FTZ R11, R80, -1.4426950216293334961 ;  /* 0xbfb8aa3b500b7820 */ /* 0x000fce0000410000 */
[----:B------:R-:W-:Y:S08]  /*1680*/  MUFU.EX2 R102, R94 ;  /* 0x0000005e00667308 */ /* 0x000ff00000000800 */
[----:B------:R-:W-:Y:S08]  /*1690*/  MUFU.RCP R97, R91 ;  /* 0x0000005b00617308 */ /* 0x000ff00000001000 */
[----:B------:R-:W1:Y:S08]  /*16a0*/  MUFU.EX2 R12, R12 ;  /* 0x0000000c000c7308 */ /* 0x000e700000000800 */
[----:B------:R-:W2:Y:S01]  /*16b0*/  MUFU.EX2 R10, R10 ;  /* 0x0000000a000a7308 */ /* 0x000ea20000000800 */
[----:B0-----:R-:W-:-:S07]  /*16c0*/  FADD.FTZ R13, R13, 1 ;  /* 0x3f8000000d0d7421 */ /* 0x001fce0000010000 */
[----:B------:R-:W0:Y:S01]  /*16d0*/  MUFU.EX2 R11, R11 ;  /* 0x0000000b000b7308 */ /* 0x000e220000000800 */
[----:B-1----:R-:W-:-:S07]  /*16e0*/  FADD.FTZ R12, R12, 1 ;  /* 0x3f8000000c0c7421 */ /* 0x002fce0000010000 */
[----:B------:R-:W1:Y:S01]  /*16f0*/  MUFU.RCP R95, R13 ;  /* 0x0000000d005f7308 */ /* 0x000e620000001000 */
[----:B--2---:R-:W-:Y:S02]  /*1700*/  FADD.FTZ R105, R10, 1 ;  /* 0x3f8000000a697421 */ /* 0x004fe40000010000 */
[----:B------:R-:W-:-:S05]  /*1710*/  FADD.FTZ R100, R100, 1 ;  /* 0x3f80000064647421 */ /* 0x000fca0000010000 */
[----:B------:R-:W2:Y:S01]  /*1720*/  MUFU.RCP R90, R12 ;  /* 0x0000000c005a7308 */ /* 0x000ea20000001000 */
[----:B0-----:R-:W-:Y:S02]  /*1730*/  FADD.FTZ R107, R11, 1 ;  /* 0x3f8000000b6b7421 */ /* 0x001fe40000010000 */
[----:B------:R-:W-:-:S05]  /*1740*/  FADD.FTZ R102, R102, 1 ;  /* 0x3f80000066667421 */ /* 0x000fca0000010000 */
[----:B------:R-:W-:Y:S01]  /*1750*/  MUFU.RCP R103, R103 ;  /* 0x0000006700677308 */ /* 0x000fe20000001000 */
[----:B-1----:R-:W-:-:S07]  /*1760*/  FADD.FTZ R11, -R95, 1 ;  /* 0x3f8000005f0b7421 */ /* 0x002fce0000010100 */
[----:B------:R-:W0:Y:S01]  /*1770*/  MUFU.RCP R105, R105 ;  /* 0x0000006900697308 */ /* 0x000e220000001000 */
[----:B------:R-:W-:-:S07]  /*1780*/  FFMA.FTZ R13, R88, R11, 1 ;  /* 0x3f800000580d7423 */ /* 0x000fce000001000b */
[----:B------:R-:W-:Y:S01]  /*1790*/  MUFU.RCP R100, R100 ;  /* 0x0000006400647308 */ /* 0x000fe20000001000 */
[----:B--2---:R-:W-:-:S07]  /*17a0*/  FADD.FTZ R10, -R90, 1 ;  /* 0x3f8000005a0a7421 */ /* 0x004fce0000010100 */
[----:B------:R-:W1:Y:S08]  /*17b0*/  MUFU.RCP R107, R107 ;  /* 0x0000006b006b7308 */ /* 0x000e700000001000 */
[----:B------:R-:W2:Y:S01]  /*17c0*/  MUFU.RCP R109, R102 ;  /* 0x00000066006d7308 */ /* 0x000ea20000001000 */
[----:B------:R-:W-:Y:S02]  /*17d0*/  FFMA.FTZ R10, R89, R10, 1 ;  /* 0x3f800000590a7423 */ /* 0x000fe4000001000a */
[----:B0-----:R-:W-:-:S04]  /*17e0*/  FADD.FTZ R111, -R105, 1 ;  /* 0x3f800000696f7421 */ /* 0x001fc80000010100 */
[----:B------:R-:W-:Y:S02]  /*17f0*/  FFMA.FTZ R113, R78, R111, 1 ;  /* 0x3f8000004e717423 */ /* 0x000fe4000001006f */
[----:B-1----:R-:W-:Y:S01]  /*1800*/  FADD.FTZ R115, -R107, 1 ;  /* 0x3f8000006b737421 */ /* 0x002fe20000010100 */
[----:B------:R-:W-:Y:S01]  /*1810*/  ISETP.NE.AND P1, PT, R27, RZ, PT ;  /* 0x000000ff1b00720c */ /* 0x000fe20003f25270 */
[----:B--2---:R-:W-:Y:S02]  /*1820*/  FADD.FTZ R117, -R109, 1 ;  /* 0x3f8000006d757421 */ /* 0x004fe40000010100 */
[----:B------:R-:W-:Y:S02]  /*1830*/  FFMA.FTZ R115, R80, R115, 1 ;  /* 0x3f80000050737423 */ /* 0x000fe40000010073 */
[----:B------:R-:W-:Y:S01]  /*1840*/  FFMA.FTZ R117, R82, R117, 1 ;  /* 0x3f80000052757423 */ /* 0x000fe20000010075 */
[----:B----4-:R-:W-:Y:S04]  /*1850*/  STS [R46.X4], R99 ;  /* 0x000000632e007388 */ /* 0x010fe80000004800 */
[----:B------:R-:W-:Y:S04]  /*1860*/  STS [R47.X4+0x80], R14 ;  /* 0x0000800e2f007388 */ /* 0x000fe80000004800 */
[----:B------:R0:W-:Y:S04]  /*1870*/  STS [R48.X4+0x100], R15 ;  /* 0x0001000f30007388 */ /* 0x0001e80000004800 */
[----:B------:R-:W-:Y:S04]  /*1880*/  STS [R49.X4+0x180], R16 ;  /* 0x0001801031007388 */ /* 0x000fe80000004800 */
[----:B------:R1:W-:Y:S04]  /*1890*/  STS [R50.X4+0x200], R17 ;  /* 0x0002001132007388 */ /* 0x0003e80000004800 */
[----:B------:R-:W-:Y:S04]  /*18a0*/  STS [R51.X4+0x280], R96 ;  /* 0x0002806033007388 */ /* 0x000fe80000004800 */
[----:B------:R-:W-:Y:S04]  /*18b0*/  STS [R52.X4+0x300], R101 ;  /* 0x0003006534007388 */ /* 0x000fe80000004800 */
[----:B------:R-:W-:Y:S01]  /*18c0*/  STS [R53.X4+0x380], R98 ;  /* 0x0003806235007388 */ /* 0x000fe20000004800 */
[----:B------:R-:W-:-:S06]  /*18d0*/  NOP ;  /* 0x0000000000007918 */ /* 0x000fcc0000000000 */
[----:B------:R-:W2:Y:S04]  /*18e0*/  LDS R92, [R56.X4] ;  /* 0x00000000385c7984 */ /* 0x000ea80000004800 */
[----:B------:R-:W3:Y:S04]  /*18f0*/  LDS R91, [R56.X4+0x4] ;  /* 0x00000400385b7984 */ /* 0x000ee80000004800 */
[----:B------:R-:W4:Y:S04]  /*1900*/  LDS R93, [R56.X4+0x8] ;  /* 0x00000800385d7984 */ /* 0x000f280000004800 */
[----:B------:R-:W4:Y:S04]  /*1910*/  LDS R94, [R56.X4+0xc] ;  /* 0x00000c00385e7984 */ /* 0x000f280000004800 */
[----:B------:R-:W4:Y:S04]  /*1920*/  LDS R99, [R56.X4+0x10] ;  /* 0x0000100038637984 */ /* 0x000f280000004800 */
[----:B------:R-:W4:Y:S04]  /*1930*/  LDS R96, [R56.X4+0x14] ;  /* 0x0000140038607984 */ /* 0x000f280000004800 */
[----:B------:R-:W4:Y:S04]  /*1940*/  LDS R101, [R56.X4+0x18] ;  /* 0x0000180038657984 */ /* 0x000f280000004800 */
[----:B------:R-:W4:Y:S01]  /*1950*/  LDS R98, [R56.X4+0x1c] ;  /* 0x00001c0038627984 */ /* 0x000f220000004800 */
[----:B0-----:R-:W-:-:S02]  /*1960*/  FADD.FTZ R15, -R97, 1 ;  /* 0x3f800000610f7421 */ /* 0x001fc40000010100 */
[----:B-1----:R-:W-:Y:S02]  /*1970*/  FADD.FTZ R17, -R103, 1 ;  /* 0x3f80000067117421 */ /* 0x002fe40000010100 */
[----:B------:R-:W-:Y:S02]  /*1980*/  FFMA.FTZ R15, R86, R15, 1 ;  /* 0x3f800000560f7423 */ /* 0x000fe4000001000f */
[----:B------:R-:W-:Y:S02]  /*1990*/  FFMA.FTZ R17, R84, R17, 1 ;  /* 0x3f80000054117423 */ /* 0x000fe40000010011 */
[----:B--2---:R-:W-:Y:S02]  /*19a0*/  FMUL.FTZ R11, R81, R92 ;  /* 0x0000005c510b7220 */ /* 0x004fe40000410000 */
[----:B---3--:R-:W-:Y:S02]  /*19b0*/  FMUL.FTZ R12, R70, R91 ;  /* 0x0000005b460c7220 */ /* 0x008fe40000410000 */
[----:B----4-:R-:W-:-:S02]  /*19c0*/  FMUL.FTZ R14, R72, R93 ;  /* 0x0000005d480e7220 */ /* 0x010fc40000410000 */
[----:B------:R-:W-:Y:S02]  /*19d0*/  FMUL.FTZ R16, R83, R94 ;  /* 0x0000005e53107220 */ /* 0x000fe40000410000 */
[----:B------:R-:W-:Y:S02]  /*19e0*/  FMUL.FTZ R11, R90, R11 ;  /* 0x0000000b5a0b7220 */ /* 0x000fe40000410000 */
[----:B------:R-:W-:Y:S02]  /*19f0*/  FMUL.FTZ R12, R95, R12 ;  /* 0x0000000c5f0c7220 */ /* 0x000fe40000410000 */
[----:B------:R-:W-:Y:S02]  /*1a00*/  FMUL.FTZ R14, R97, R14 ;  /* 0x0000000e610e7220 */ /* 0x000fe40000410000 */
[----:B------:R-:W-:Y:S02]  /*1a10*/  FMUL.FTZ R16, R103, R16 ;  /* 0x0000001067107220 */ /* 0x000fe40000410000 */
[----:B------:R-:W-:Y:S01]  /*1a20*/  FMUL.FTZ R11, R11, R10 ;  /* 0x0000000a0b0b7220 */ /* 0x000fe20000410000 */
[----:B------:R-:W-:Y:S01]  /*1a30*/  BAR.SYNC.DEFER_BLOCKING 0x0 ;  /* 0x0000000000007b1d */ /* 0x000fe20000010000 */
[----:B------:R-:W-:-:S02]  /*1a40*/  FMUL.FTZ R13, R12, R13 ;  /* 0x0000000d0c0d7220 */ /* 0x000fc40000410000 */
[----:B------:R-:W-:Y:S02]  /*1a50*/  FMUL.FTZ R15, R14, R15 ;  /* 0x0000000f0e0f7220 */ /* 0x000fe40000410000 */
[----:B------:R-:W-:Y:S02]  /*1a60*/  FMUL.FTZ R17, R16, R17 ;  /* 0x0000001110117220 */ /* 0x000fe40000410000 */
[----:B------:R-:W-:Y:S02]  /*1a70*/  FADD.FTZ R10, -R100, 1 ;  /* 0x3f800000640a7421 */ /* 0x000fe40000010100 */
[----:B------:R-:W-:Y:S02]  /*1a80*/  FMUL.FTZ R111, R74, R99 ;  /* 0x000000634a6f7220 */ /* 0x000fe40000410000 */
[----:B------:R-:W-:Y:S02]  /*1a90*/  FMUL.FTZ R12, R85, R96 ;  /* 0x00000060550c7220 */ /* 0x000fe40000410000 */
[----:B------:R-:W-:-:S02]  /*1aa0*/  FMUL.FTZ R14, R76, R101 ;  /* 0x000000654c0e7220 */ /* 0x000fc40000410000 */
[----:B------:R-:W-:Y:S02]  /*1ab0*/  FMUL.FTZ R16, R87, R98 ;  /* 0x0000006257107220 */ /* 0x000fe40000410000 */
        /* <DEDUP_REMOVED lines=9> */
[----:B------:R0:W-:Y:S04]  /*1b50*/  STS [R56.X4], R11 ;  /* 0x0000000b38007388 */ /* 0x0001e80000004800 */
        /* <DEDUP_REMOVED lines=21> */
[----:B-1----:R-:W-:Y:S01]  /*1cb0*/  IMAD R17, R23, c[0x0][0x2ec], R12 ;  /* 0x0000bb0017117a24 */ /* 0x002fe200078e020c */
[----:B------:R-:W-:-:S04]  /*1cc0*/  LEA R13, P0, R37, c[0x0][0x338], 0x2 ;  /* 0x0000ce00250d7a11 */ /* 0x000fc800078010ff */
[----:B------:R-:W-:Y:S01]  /*1cd0*/  IADD3 R11, R11, R17, RZ ;  /* 0x000000110b0b7210 */ /* 0x000fe20007ffe0ff */
[----:B------:R-:W-:Y:S01]  /*1ce0*/  IMAD R15, R21, c[0x0][0x2f0], RZ ;  /* 0x0000bc00150f7a24 */ /* 0x000fe200078e02ff */
[----:B------:R-:W-:-:S03]  /*1cf0*/  LEA.HI.X R14, R37, c[0x0][0x33c], R38, 0x2, P0 ;  /* 0x0000cf00250e7a11 */ /* 0x000fc600000f1426 */
[----:B------:R-:W-:-:S04]  /*1d00*/  IMAD.WIDE.U32 R10, R0, c[0x0][0x2f0], R10 ;  /* 0x0000bc00000a7a25 */ /* 0x000fc800078e000a */
[----:B------:R-:W-:Y:S01]  /*1d10*/  IMAD R15, R0, c[0x0][0x2f4], R15 ;  /* 0x0000bd00000f7a24 */ /* 0x000fe200078e020f */
[----:B------:R-:W-:-:S04]  /*1d20*/  IADD3 R10, P2, R66, R10, RZ ;  /* 0x0000000a420a7210 */ /* 0x000fc80007f5e0ff */
[----:B------:R-:W-:Y:S02]  /*1d30*/  IADD3.X R11, R68, R15, R11, P2, !PT ;  /* 0x0000000f440b7210 */ /* 0x000fe400017fe40b */
[C---:B------:R-:W-:Y:S01]  /*1d40*/  LEA R12, P2, R10.reuse, R13, 0x2 ;  /* 0x0000000d0a0c7211 */ /* 0x040fe200078410ff */
[----:B------:R-:W-:Y:S03]  /*1d50*/  BSSY B0, `(.L_x_6686) ;  /* 0x0000010000007945 */ /* 0x000fe60003800000 */
[----:B------:R-:W-:Y:S02]  /*1d60*/  LEA.HI.X R13, R10, R14, R11, 0x2, P2 ;  /* 0x0000000e0a0d7211 */ /* 0x000fe400010f140b */
[C---:B--2---:R-:W-:Y:S02]  /*1d70*/  ISETP.GE.AND P0, PT, R37.reuse, R102, PT ;  /* 0x000000662500720c */ /* 0x044fe40003f06270 */
[----:B------:R-:W-:-:S02]  /*1d80*/  IADD3 R10, P2, R37, R2, RZ ;  /* 0x00000002250a7210 */ /* 0x000fc40007f5e0ff */
[----:B------:R-:W-:Y:S02]  /*1d90*/  ISETP.GE.AND P3, PT, R40, R102, PT ;  /* 0x000000662800720c */ /* 0x000fe40003f66270 */
[----:B------:R-:W-:-:S07]  /*1da0*/  IADD3.X R11, R38, R3, RZ, P2, !PT ;  /* 0x00000003260b7210 */ /* 0x000fce00017fe4ff */
        /* <DEDUP_REMOVED lines=10> */
.L_x_6687:
[----:B------:R-:W-:Y:S05]  /*1e50*/  BSYNC B0 ;  /* 0x0000000000007941 */ /* 0x000fea0003800000 */
.L_x_6686:
[----:B------:R1:W-:Y:S01]  /*1e60*/  @!P3 STG.E [R12.64+-0x300], R123 ;  /* 0xfffd007b0c00b986 */ /* 0x0003e2000c101906 */
[----:B------:R-:W-:Y:S01]  /*1e70*/  ISETP.GE.AND P2, PT, R41, R102, PT ;  /* 0x000000662900720c */ /* 0x000fe20003f46270 */
[----:B------:R-:W-:Y:S01]  /*1e80*/  FMUL.FTZ R89, R89, R90 ;  /* 0x0000005a59597220 */ /* 0x000fe20000410000 */
[-C--:B------:R-:W-:Y:S01]  /*1e90*/  ISETP.GE.AND P0, PT, R42, R102.reuse, PT ;  /* 0x000000662a00720c */ /* 0x080fe20003f06270 */
[----:B------:R-:W-:Y:S01]  /*1ea0*/  FMUL.FTZ R88, R88, R95 ;  /* 0x0000005f58587220 */ /* 0x000fe20000410000 */
[-C--:B------:R-:W-:Y:S01]  /*1eb0*/  ISETP.GE.AND P4, PT, R43, R102.reuse, PT ;  /* 0x000000662b00720c */ /* 0x080fe20003f86270 */
[----:B------:R-:W-:Y:S01]  /*1ec0*/  FMUL.FTZ R86, R86, R97 ;  /* 0x0000006156567220 */ /* 0x000fe20000410000 */
[-C--:B------:R-:W-:Y:S01]  /*1ed0*/  ISETP.GE.AND P5, PT, R44, R102.reuse, PT ;  /* 0x000000662c00720c */ /* 0x080fe20003fa6270 */
[----:B------:R-:W-:Y:S01]  /*1ee0*/  FMUL.FTZ R84, R84, R103 ;  /* 0x0000006754547220 */ /* 0x000fe20000410000 */
[----:B------:R-:W-:Y:S01]  /*1ef0*/  ISETP.GE.AND P3, PT, R39, R102, PT ;  /* 0x000000662700720c */ /* 0x000fe20003f66270 */
[----:B------:R-:W-:Y:S01]  /*1f00*/  FMUL.FTZ R19, R19, R100 ;  /* 0x0000006413137220 */ /* 0x000fe20000410000 */
        /* <DEDUP_REMOVED lines=20> */
[----:B------:R-:W-:Y:S05]  /*2050*/  @!P0 BRA `(.L_x_6688) ;  /* 0x0000047000008947 */ /* 0x000fea0003800000 */
[----:B------:R-:W-:Y:S01]  /*2060*/  BAR.SYNC.DEFER_BLOCKING 0x0 ;  /* 0x0000000000007b1d */ /* 0x000fe20000010000 */
[----:B------:R-:W-:-:S02]  /*2070*/  FMUL.FTZ R89, R89, R92 ;  /* 0x0000005c59597220 */ /* 0x000fc40000410000 */
[----:B------:R-:W-:Y:S02]  /*2080*/  FMUL.FTZ R91, R88, R91 ;  /* 0x0000005b585b7220 */ /* 0x000fe40000410000 */
[----:B------:R-:W-:Y:S01]  /*2090*/  FMUL.FTZ R93, R86, R93 ;  /* 0x0000005d565d7220 */ /* 0x000fe20000410000 */
[----:B------:R-:W-:Y:S01]  /*20a0*/  BSSY B0, `(.L_x_6689) ;  /* 0x0000035000007945 */ /* 0x000fe20003800000 */
[----:B-1----:R-:W-:Y:S02]  /*20b0*/  FMUL.FTZ R13, R84, R94 ;  /* 0x0000005e540d7220 */ /* 0x002fe40000410000 */
[----:B------:R-:W-:Y:S02]  /*20c0*/  FMUL.FTZ R19, R19, R99 ;  /* 0x0000006313137220 */ /* 0x000fe40000410000 */
[----:B------:R-:W-:Y:S02]  /*20d0*/  FMUL.FTZ R15, R78, R96 ;  /* 0x000000604e0f7220 */ /* 0x000fe40000410000 */
[----:B------:R-:W-:-:S02]  /*20e0*/  FMUL.FTZ R101, R80, R101 ;  /* 0x0000006550657220 */ /* 0x000fc40000410000 */
[----:B0-----:R-:W-:Y:S02]  /*20f0*/  FMUL.FTZ R17, R82, R98 ;  /* 0x0000006252117220 */ /* 0x001fe40000410000 */
[----:B------:R-:W-:Y:S01]  /*2100*/  IMAD R14, R24, c[0x0][0x210], RZ ;  /* 0x00008400180e7a24 */ /* 0x000fe200078e02ff */
[----:B------:R-:W-:Y:S04]  /*2110*/  STS [R56.X4], R89 ;  /* 0x0000005938007388 */ /* 0x000fe80000004800 */
        /* <DEDUP_REMOVED lines=8> */
[----:B------:R-:W-:-:S06]  /*21a0*/  NOP ;  /* 0x0000000000007918 */ /* 0x000fcc0000000000 */
[----:B------:R-:W-:Y:S01]  /*21b0*/  LDS R95, [R46.X4] ;  /* 0x000000002e5f7984 */ /* 0x000fe20000004800 */
[----:B-1----:R-:W-:Y:S02]  /*21c0*/  IMAD R15, R21, c[0x0][0x218], RZ ;  /* 0x00008600150f7a24 */ /* 0x002fe400078e02ff */
[----:B0-----:R-:W-:Y:S01]  /*21d0*/  IMAD R17, R23, c[0x0][0x214], R14 ;  /* 0x0000850017117a24 */ /* 0x001fe200078e020e */
[----:B------:R-:W-:Y:S01]  /*21e0*/  LDS R97, [R47.X4+0x80] ;  /* 0x000080002f617984 */ /* 0x000fe20000004800 */
[C---:B------:R-:W-:Y:S01]  /*21f0*/  IMAD R101, R0.reuse, c[0x0][0x21c], R15 ;  /* 0x0000870000657a24 */ /* 0x040fe200078e020f */
[----:B------:R-:W-:Y:S02]  /*2200*/  LEA R15, P2, R37, c[0x0][0x270], 0x2 ;  /* 0x00009c00250f7a11 */ /* 0x000fe400078410ff */
[----:B------:R-:W-:Y:S01]  /*2210*/  LDS R89, [R48.X4+0x100] ;  /* 0x0001000030597984 */ /* 0x000fe20000004800 */
[----:B------:R-:W-:Y:S02]  /*2220*/  IADD3 R13, R13, R17, RZ ;  /* 0x000000110d0d7210 */ /* 0x000fe40007ffe0ff */
[----:B------:R-:W-:Y:S01]  /*2230*/  LEA.HI.X R16, R37, c[0x0][0x274], R38, 0x2, P2 ;  /* 0x00009d0025107a11 */ /* 0x000fe200010f1426 */
[----:B------:R-:W-:Y:S02]  /*2240*/  LDS R91, [R49.X4+0x180] ;  /* 0x00018000315b7984 */ /* 0x000fe40000004800 */
[----:B------:R-:W-:-:S02]  /*2250*/  IMAD.WIDE.U32 R12, R0, c[0x0][0x218], R12 ;  /* 0x00008600000c7a25 */ /* 0x000fc400078e000c */
[----:B------:R-:W-:Y:S03]  /*2260*/  LDS R93, [R50.X4+0x200] ;  /* 0x00020000325d7984 */ /* 0x000fe60000004800 */
[----:B------:R-:W-:Y:S01]  /*2270*/  IADD3 R14, P0, R66, R12, RZ ;  /* 0x0000000c420e7210 */ /* 0x000fe20007f1e0ff */
[----:B------:R-:W-:Y:S03]  /*2280*/  LDS R99, [R51.X4+0x280] ;  /* 0x0002800033637984 */ /* 0x000fe60000004800 */
[----:B------:R-:W-:Y:S01]  /*2290*/  IADD3.X R13, R68, R101, R13, P0, !PT ;  /* 0x00000065440d7210 */ /* 0x000fe200007fe40d */
[----:B------:R-:W-:Y:S01]  /*22a0*/  LDS R19, [R52.X4+0x300] ;  /* 0x0003000034137984 */ /* 0x000fe20000004800 */
[----:B------:R-:W-:-:S03]  /*22b0*/  LEA R12, P2, R14, R15, 0x2 ;  /* 0x0000000f0e0c7211 */ /* 0x000fc600078410ff */
[----:B------:R-:W-:Y:S01]  /*22c0*/  LDS R103, [R53.X4+0x380] ;  /* 0x0003800035677984 */ /* 0x000fe20000004800 */
[----:B------:R-:W-:-:S03]  /*22d0*/  LEA.HI.X R13, R14, R16, R13, 0x2, P2 ;  /* 0x000000100e0d7211 */ /* 0x000fc600010f140d */
[----:B------:R-:W-:Y:S04]  /*22e0*/  @!P1 STS [0x420], R18 ;  /* 0x00042012ff009388 */ /* 0x000fe80000000800 */
[----:B------:R-:W-:Y:S06]  /*22f0*/  BAR.SYNC.DEFER_BLOCKING 0x0 ;  /* 0x0000000000007b1d */ /* 0x000fec0000010000 */
[----:B------:R-:W0:Y:S02]  /*2300*/  LDS R78, [0x420] ;  /* 0x00042000ff4e7984 */ /* 0x000e240000000800 */
[----:B0-----:R-:W-:-:S02]  /*2310*/  ISETP.GE.AND P0, PT, R37, R78, PT ;  /* 0x0000004e2500720c */ /* 0x001fc40003f06270 */
[----:B------:R-:W-:-:S11]  /*2320*/  ISETP.GE.AND P3, PT, R40, R78, PT ;  /* 0x0000004e2800720c */ /* 0x000fd60003f66270 */
        /* <DEDUP_REMOVED lines=12> */
.L_x_6690:
[----:B------:R-:W-:Y:S05]  /*23f0*/  BSYNC B0 ;  /* 0x0000000000007941 */ /* 0x000fea0003800000 */
.L_x_6689:
[----:B------:R1:W-:Y:S01]  /*2400*/  @!P3 STG.E [R12.64+-0x300], R89 ;  /* 0xfffd00590c00b986 */ /* 0x0003e2000c101906 */
[-C--:B------:R-:W-:Y:S02]  /*2410*/  ISETP.GE.AND P2, PT, R41, R78.reuse, PT ;  /* 0x0000004e2900720c */ /* 0x080fe40003f46270 */
[-C--:B------:R-:W-:Y:S02]  /*2420*/  ISETP.GE.AND P0, PT, R42, R78.reuse, PT ;  /* 0x0000004e2a00720c */ /* 0x080fe40003f06270 */
[-C--:B------:R-:W-:Y:S02]  /*2430*/  ISETP.GE.AND P4, PT, R43, R78.reuse, PT ;  /* 0x0000004e2b00720c */ /* 0x080fe40003f86270 */
[-C--:B------:R-:W-:Y:S02]  /*2440*/  ISETP.GE.AND P5, PT, R44, R78.reuse, PT ;  /* 0x0000004e2c00720c */ /* 0x080fe40003fa6270 */
[-C--:B------:R-:W-:Y:S02]  /*2450*/  ISETP.GE.AND P3, PT, R39, R78.reuse, PT ;  /* 0x0000004e2700720c */ /* 0x080fe40003f66270 */
[----:B------:R-:W-:-:S03]  /*2460*/  ISETP.GE.AND P6, PT, R45, R78, PT ;  /* 0x0000004e2d00720c */ /* 0x000fc60003fc6270 */
[----:B------:R1:W-:Y:S04]  /*2470*/  @!P2 STG.E [R12.64+-0x280], R91 ;  /* 0xfffd805b0c00a986 */ /* 0x0003e8000c101906 */
[----:B------:R1:W-:Y:S04]  /*2480*/  @!P0 STG.E [R12.64+-0x200], R93 ;  /* 0xfffe005d0c008986 */ /* 0x0003e8000c101906 */
[----:B------:R1:W-:Y:S04]  /*2490*/  @!P4 STG.E [R12.64+-0x180], R99 ;  /* 0xfffe80630c00c986 */ /* 0x0003e8000c101906 */
[----:B------:R1:W-:Y:S04]  /*24a0*/  @!P5 STG.E [R12.64+-0x100], R19 ;  /* 0xffff00130c00d986 */ /* 0x0003e8000c101906 */
[----:B------:R1:W-:Y:S04]  /*24b0*/  @!P3 STG.E [R12.64+-0x380], R97 ;  /* 0xfffc80610c00b986 */ /* 0x0003e8000c101906 */
[----:B------:R1:W-:Y:S02]  /*24c0*/  @!P6 STG.E [R12.64+-0x80], R103 ;  /* 0xffff80670c00e986 */ /* 0x0003e4000c101906 */
.L_x_6688:
[----:B------:R-:W-:Y:S01]  /*24d0*/  FFMA.FTZ R25, R58, R81, R25 ;  /* 0x000000513a197223 */ /* 0x000fe20000010019 */
[----:B-1----:R-:W-:Y:S01]  /*24e0*/  MOV R12, c[0x0][0x16c] ;  /* 0x00005b00000c7a02 */ /* 0x002fe20000000f00 */
[----:B------:R-:W-:Y:S01]  /*24f0*/  BAR.SYNC.DEFER_BLOCKING 0x0 ;  /* 0x0000000000007b1d */ /* 0x000fe20000010000 */
[----:B------:R-:W-:Y:S01]  /*2500*/  HFMA2.MMA R129, -RZ, RZ, 0, 0 ;  /* 0x00000000ff817435 */ /* 0x000fe200000001ff */
[----:B------:R-:W-:Y:S01]  /*2510*/  FFMA.FTZ R25, R57, R70, R25 ;  /* 0x0000004639197223 */ /* 0x000fe20000010019 */
[----:B------:R-:W-:Y:S01]  /*2520*/  ISETP.GE.AND P0, PT, R12, 0x1, PT ;  /* 0x000000010c00780c */ /* 0x000fe20003f06270 */
[----:B------:R-:W-:Y:S01]  /*2530*/  HFMA2.MMA R99, -RZ, RZ, 0, 0 ;  /* 0x00000000ff637435 */ /* 0x000fe200000001ff */
[----:B-----5:R-:W-:Y:S01]  /*2540*/  FMUL.FTZ R117, R81, R20 ;  /* 0x0000001451757220 */ /* 0x020fe20000410000 */
[----:B0-----:R-:W-:Y:S01]  /*2550*/  HFMA2.MMA R95, -RZ, RZ, 0, 0 ;  /* 0x00000000ff5f7435 */ /* 0x001fe200000001ff */
[----:B------:R-:W-:Y:S01]  /*2560*/  FFMA.FTZ R25, R59, R72, R25 ;  /* 0x000000483b197223 */ /* 0x000fe20000010019 */
[----:B------:R-:W-:Y:S01]  /*2570*/  HFMA2.MMA R91, -RZ, RZ, 0, 0 ;  /* 0x00000000ff5b7435 */ /* 0x000fe200000001ff */
        /* <DEDUP_REMOVED lines=17> */
[----:B------:R-:W-:Y:S01]  /*2690*/  IMAD R19, R21, c[0x0][0x180], RZ ;  /* 0x0000600015137a24 */ /* 0x000fe200078e02ff */
[----:B------:R-:W-:Y:S01]  /*26a0*/  IADD3 R18, R35, -0x2, RZ ;  /* 0xfffffffe23127810 */ /* 0x000fe20007ffe0ff */
[----:B------:R-:W-:Y:S01]  /*26b0*/  IMAD R119, R21, c[0x0][0x198], RZ ;  /* 0x0000660015777a24 */ /* 0x000fe200078e02ff */
[----:B------:R-:W-:Y:S01]  /*26c0*/  IADD3 R84, R35, -0x1, RZ ;  /* 0xffffffff23547810 */ /* 0x000fe20007ffe0ff */
[----:B------:R-:W-:Y:S01]  /*26d0*/  IMAD R121, R21, c[0x0][0x1b8], RZ ;  /* 0x00006e0015797a24 */ /* 0x000fe200078e02ff */
[----:B------:R-:W-:Y:S01]  /*26e0*/  MOV R130, RZ ;  /* 0x000000ff00827202 */ /* 0x000fe20000000f00 */
[C---:B------:R-:W-:Y:S01]  /*26f0*/  IMAD.WIDE.U32 R12, R0.reuse, c[0x0][0x180], RZ ;  /* 0x00006000000c7a25 */ /* 0x040fe200078e00ff */
[----:B------:R-:W-:Y:S01]  /*2700*/  MOV R129, RZ ;  /* 0x000000ff00817202 */ /* 0x000fe20000000f00 */
[----:B------:R-:W-:Y:S02]  /*2710*/  UMOV UR4, URZ ;  /* 0x0000003f00047c82 */ /* 0x000fe40008000000 */
[----:B------:R-:W-:Y:S01]  /*2720*/  IMAD R123, R0, c[0x0][0x184], R19 ;  /* 0x00006100007b7a24 */ /* 0x000fe200078e0213 */
[----:B------:R-:W-:Y:S01]  /*2730*/  LEA R82, P0, R12, c[0x0][0x220], 0x2 ;  /* 0x000088000c527a11 */ /* 0x000fe200078010ff */
[----:B------:R-:W-:Y:S01]  /*2740*/  IMAD R19, R18, c[0x0][0x16c], RZ ;  /* 0x00005b0012137a24 */ /* 0x000fe200078e02ff */
[----:B------:R-:W-:Y:S01]  /*2750*/  LEA.HI R18, R84, R84, RZ, 0x1 ;  /* 0x0000005454127211 */ /* 0x000fe200078f08ff */
[----:B------:R-:W-:Y:S01]  /*2760*/  IMAD.WIDE.U32 R14, R0, c[0x0][0x198], RZ ;  /* 0x00006600000e7a25 */ /* 0x000fe200078e00ff */
[----:B------:R-:W-:-:S02]  /*2770*/  IADD3 R123, R13, R123, RZ ;  /* 0x0000007b0d7b7210 */ /* 0x000fc40007ffe0ff */
[----:B------:R-:W-:Y:S01]  /*2780*/  LOP3.LUT R13, R18, 0xfffffe, RZ, 0xc0, !PT ;  /* 0x00fffffe120d7812 */ /* 0x000fe200078ec0ff */
[----:B------:R-:W-:Y:S01]  /*2790*/  IMAD R119, R0, c[0x0][0x19c], R119 ;  /* 0x0000670000777a24 */ /* 0x000fe200078e0277 */
[----:B------:R-:W-:Y:S01]  /*27a0*/  LEA R80, P2, R14, c[0x0][0x228], 0x2 ;  /* 0x00008a000e507a11 */ /* 0x000fe200078410ff */
[----:B------:R-:W-:Y:S01]  /*27b0*/  IMAD.WIDE.U32 R16, R0, c[0x0][0x1b8], RZ ;  /* 0x00006e0000107a25 */ /* 0x000fe200078e00ff */
[----:B------:R-:W-:-:S03]  /*27c0*/  IADD3 R13, R84, -R13, RZ ;  /* 0x8000000d540d7210 */ /* 0x000fc60007ffe0ff */
[----:B------:R-:W-:Y:S01]  /*27d0*/  IMAD R125, R0, c[0x0][0x1bc], R121 ;  /* 0x00006f00007d7a24 */ /* 0x000fe200078e0279 */
[----:B------:R-:W-:Y:S01]  /*27e0*/  IADD3 R121, R15, R119, RZ ;  /* 0x000000770f797210 */ /* 0x000fe20007ffe0ff */
[----:B------:R-:W-:Y:S01]  /*27f0*/  IMAD.WIDE R18, R19, 0x8, R8 ;  /* 0x0000000813127825 */ /* 0x000fe200078e0208 */
[----:B------:R-:W-:Y:S02]  /*2800*/  LEA R78, P3, R16, c[0x0][0x230], 0x2 ;  /* 0x00008c00104e7a11 */ /* 0x000fe400078610ff */
        /* <DEDUP_REMOVED lines=8> */
[----:B------:R-:W-:Y:S01]  /*2890*/  MOV R127, R19 ;  /* 0x00000013007f7202 */ /* 0x000fe20000000f00 */
[--C-:B------:R-:W-:Y:S01]  /*28a0*/  FADD.FTZ R121, R71, R22.reuse ;  /* 0x0000001647797221 */ /* 0x100fe20000010000 */
[----:B------:R-:W-:Y:S01]  /*28b0*/  MOV R16, RZ ;  /* 0x000000ff00107202 */ /* 0x000fe20000000f00 */
[--C-:B------:R-:W-:Y:S01]  /*28c0*/  FADD.FTZ R86, R69, R22.reuse ;  /* 0x0000001645567221 */ /* 0x100fe20000010000 */
[----:B------:R-:W-:Y:S01]  /*28d0*/  SHF.L.U32 R14, R13, 0x8, RZ ;  /* 0x000000080d0e7819 */ /* 0x000fe200000006ff */
[----:B------:R-:W-:-:S02]  /*28e0*/  FADD.FTZ R84, R67, R22 ;  /* 0x0000001643547221 */ /* 0x000fc40000010000 */
[----:B------:R-:W-:Y:S02]  /*28f0*/  FADD.FTZ R19, R65, R22 ;  /* 0x0000001641137221 */ /* 0x000fe40000010000 */
.L_x_6696:
[----:B------:R-:W-:Y:S02]  /*2900*/  MOV R12, R82 ;  /* 0x00000052000c7202 */ /* 0x000fe40000000f00 */
[----:B------:R-:W-:-:S05]  /*2910*/  MOV R13, R15 ;  /* 0x0000000f000d7202 */ /* 0x000fca0000000f00 */
[----:B------:R0:W2:Y:S01]  /*2920*/  LDG.E R92, [R12.64] ;  /* 0x000000060c5c7981 */ /* 0x0000a2000c1e1900 */
[----:B------:R-:W-:Y:S01]  /*2930*/  FADD.FTZ R131, R65, R22 ;  /* 0x0000001641837221 */ /* 0x000fe20000010000 */
[C---:B------:R-:W-:Y:S02]  /*2940*/  ISETP.NE.AND P2, PT, R27.reuse, RZ, PT ;  /* 0x000000ff1b00720c */ /* 0x040fe40003f45270 */
[----:B------:R-:W-:Y:S02]  /*2950*/  IADD3 R133, R27, 0x200, RZ ;  /* 0x000002001b857810 */ /* 0x000fe40007ffe0ff */
[----:B------:R-:W-:Y:S02]  /*2960*/  ISETP.GT.AND P0, PT, R35, 0x1, PT ;  /* 0x000000012300780c */ /* 0x000fe40003f04270 */
[----:B0-----:R-:W-:Y:S02]  /*2970*/  MOV R12, R78 ;  /* 0x0000004e000c7202 */ /* 0x001fe40000000f00 */
[----:B------:R-:W-:-:S02]  /*2980*/  MOV R13, R119 ;  /* 0x00000077000d7202 */ /* 0x000fc40000000f00 */
[----:B------:R-:W-:-:S03]  /*2990*/  SEL R133, R14, R133, !P2 ;  /* 0x000000850e857207 */ /* 0x000fc60005000000 */
[----:B------:R0:W3:Y:S02]  /*29a0*/  LDG.E R96, [R12.64] ;  /* 0x000000060c607981 */ /* 0x0000e4000c1e1900 */
[----:B0-----:R-:W-:Y:S02]  /*29b0*/  MOV R12, R80 ;  /* 0x00000050000c7202 */ /* 0x001fe40000000f00 */
[----:B------:R-:W-:-:S05]  /*29c0*/  MOV R13, R17 ;  /* 0x00000011000d7202 */ /* 0x000fca0000000f00 */
[----:B------:R0:W3:Y:S01]  /*29d0*/  LDG.E R139, [R12.64] ;  /* 0x000000060c8b7981 */ /* 0x0000e2000c1e1900 */
[----:B------:R-:W-:Y:S01]  /*29e0*/  ISETP.EQ.AND P0, PT, R104, RZ, P0 ;  /* 0x000000ff6800720c */ /* 0x000fe20000702270 */
[----:B------:R-:W-:-:S12]  /*29f0*/  HFMA2.MMA R120, -RZ, RZ, 0, 0 ;  /* 0x00000000ff787435 */ /* 0x000fd800000001ff */
[----:B0-----:R-:W-:Y:S02]  /*2a00*/  @P0 MOV R12, R18 ;  /* 0x00000012000c0202 */ /* 0x001fe40000000f00 */
[----:B------:R-:W-:Y:S01]  /*2a10*/  @P0 MOV R13, R127 ;  /* 0x0000007f000d0202 */ /* 0x000fe20000000f00 */
[----:B--2---:R-:W-:-:S04]  /*2a20*/  FMUL.FTZ R135, R92, 1.4426950216293334961 ;  /* 0x3fb8aa3b5c877820 */ /* 0x004fc80000410000 */
[----:B------:R-:W-:-:S06]  /*2a30*/  FMUL.FTZ R102, R135, R131 ;  /* 0x0000008387667220 */ /* 0x000fcc0000410000 */
[----:B------:R-:W0:Y:S02]  /*2a40*/  MUFU.EX2 R102, R102 ;  /* 0x0000006600667308 */ /* 0x000e240000000800 */
[----:B0-----:R0:W-:Y:S04]  /*2a50*/  STS [R133.X4+0x668], R102 ;  /* 0x0006686685007388 */ /* 0x0011e80000004800 */
[----:B------:R-:W-:Y:S06]  /*2a60*/  BAR.SYNC.DEFER_BLOCKING 0x0 ;  /* 0x0000000000007b1d */ /* 0x000fec0000010000 */
[----:B------:R1:W5:Y:S01]  /*2a70*/  @P0 LDG.E R120, [R12.64+0x4] ;  /* 0x000004060c780981 */ /* 0x000362000c1e1900 */
[----:B------:R-:W-:Y:S01]  /*2a80*/  ISETP.NE.AND P3, PT, R27, 0x1f, PT ;  /* 0x0000001f1b00780c */ /* 0x000fe20003f65270 */
[----:B0-----:R-:W-:-:S12]  /*2a90*/  FADD.FTZ R133, R79, R22 ;  /* 0x000000164f857221 */ /* 0x001fd80000010000 */
[----:B------:R1:W0:Y:S01]  /*2aa0*/  @P3 LDS R132, [R27.X4+0xe6c] ;  /* 0x000e6c001b843984 */ /* 0x0002220000004800 */
[--C-:B------:R-:W-:Y:S02]  /*2ab0*/  FADD.FTZ R110, R67, R22.reuse ;  /* 0x00000016436e7221 */ /* 0x100fe40000010000 */
[--C-:B------:R-:W-:Y:S02]  /*2ac0*/  FADD.FTZ R108, R71, R22.reuse ;  /* 0x00000016476c7221 */ /* 0x100fe40000010000 */
[--C-:B------:R-:W-:Y:S02]  /*2ad0*/  FADD.FTZ R98, R73, R22.reuse ;  /* 0x0000001649627221 */ /* 0x100fe40000010000 */
[--C-:B------:R-:W-:Y:S02]  /*2ae0*/  FADD.FTZ R137, R75, R22.reuse ;  /* 0x000000164b897221 */ /* 0x100fe40000010000 */
[----:B------:R-:W-:Y:S02]  /*2af0*/  FMUL.FTZ R94, R135, R133 ;  /* 0x00000085875e7220 */ /* 0x000fe40000410000 */
[----:B------:R-:W-:-:S02]  /*2b00*/  FADD.FTZ R100, R77, R22 ;  /* 0x000000164d647221 */ /* 0x000fc40000010000 */
[C---:B------:R-:W-:Y:S02]  /*2b10*/  FMUL.FTZ R149, R135.reuse, R110 ;  /* 0x0000006e87957220 */ /* 0x040fe40000410000 */
[C---:B------:R-:W-:Y:S02]  /*2b20*/  FMUL.FTZ R114, R135.reuse, R108 ;  /* 0x0000006c87727220 */ /* 0x040fe40000410000 */
[C---:B------:R-:W-:Y:S02]  /*2b30*/  FMUL.FTZ R116, R135.reuse, R98 ;  /* 0x0000006287747220 */ /* 0x040fe40000410000 */
[C---:B------:R-:W-:Y:S02]  /*2b40*/  FMUL.FTZ R106, R135.reuse, R137 ;  /* 0x00000089876a7220 */ /* 0x040fe40000410000 */
[----:B------:R-:W-:Y:S01]  /*2b50*/  FMUL.FTZ R118, R135, R100 ;  /* 0x0000006487767220 */ /* 0x000fe20000410000 */
[----:B------:R-:W2:Y:S01]  /*2b60*/  MUFU.EX2 R94, R94 ;  /* 0x0000005e005e7308 */ /* 0x000ea20000000800 */
[----:B---3--:R-:W-:-:S07]  /*2b70*/  FMUL.FTZ R96, R96, R139 ;  /* 0x0000008b60607220 */ /* 0x008fce0000410000 */
[----:B------:R-:W3:Y:S08]  /*2b80*/  MUFU.EX2 R149, R149 ;  /* 0x0000009500957308 */ /* 0x000ef00000000800 */
[----:B------:R-:W4:Y:S08]  /*2b90*/  MUFU.EX2 R114, R114 ;  /* 0x0000007200727308 */ /* 0x000f300000000800 */
[----:B------:R-:W0:Y:S08]  /*2ba0*/  MUFU.EX2 R116, R116 ;  /* 0x0000007400747308 */ /* 0x000e300000000800 */
[----:B------:R-:W0:Y:S08]  /*2bb0*/  MUFU.EX2 R106, R106 ;  /* 0x0000006a006a7308 */ /* 0x000e300000000800 */
[----:B------:R-:W0:Y:S01]  /*2bc0*/  MUFU.EX2 R118, R118 ;  /* 0x0000007600767308 */ /* 0x000e220000000800 */
[----:B------:R-:W-:Y:S01]  /*2bd0*/  FADD.FTZ R112, R69, R22 ;  /* 0x0000001645707221 */ /* 0x000fe20000010000 */
        /* <DEDUP_REMOVED lines=9> */
[----:B--2---:R-:W-:Y:S01]  /*2c70*/  FFMA.FTZ R126, R94, R139, R143 ;  /* 0x0000008b5e7e7223 */ /* 0x004fe2000001008f */
[----:B------:R-:W-:Y:S05]  /*2c80*/  @P3 BRA `(.L_x_6693) ;  /* 0x0000008000003947 */ /* 0x000fea0003800000 */
[----:B01-34-:R-:W-:Y:S02]  /*2c90*/  ISETP.NE.AND P0, PT, R35, c[0x0][0x174], PT ;  /* 0x00005d0023007a0c */ /* 0x01bfe40003f05270 */
[----:B------:R-:W-:-:S11]  /*2ca0*/  MOV R132, 0x3f800000 ;  /* 0x3f80000000847802 */ /* 0x000fd60000000f00 */
[----:B------:R-:W-:-:S04]  /*2cb0*/  @P0 LEA.HI R12, R35, R35, RZ, 0x1 ;  /* 0x00000023230c0211 */ /* 0x000fc800078f08ff */
[----:B------:R-:W-:-:S04]  /*2cc0*/  @P0 LOP3.LUT R12, R12, 0x3ffffe, RZ, 0xc0, !PT ;  /* 0x003ffffe0c0c0812 */ /* 0x000fc800078ec0ff */
[----:B------:R-:W-:-:S04]  /*2cd0*/  @P0 IADD3 R12, -R12, R35, RZ ;  /* 0x000000230c0c0210 */ /* 0x000fc80007ffe1ff */
[----:B------:R-:W-:-:S04]  /*2ce0*/  @P0 LEA R13, R12, 0x668, 0xa ;  /* 0x000006680c0d0811 */ /* 0x000fc800078e50ff */
[----:B------:R-:W-:-:S05]  /*2cf0*/  @P0 IADD3 R13, R13, R16, RZ ;  /* 0x000000100d0d0210 */ /* 0x000fca0007ffe0ff */
[----:B------:R0:W1:Y:S02]  /*2d00*/  @P0 LDS R132, [R13] ;  /* 0x000000000d840984 */ /* 0x0000640000000800 */
.L_x_6693:
[----:B01-34-:R-:W-:Y:S05]  /*2d10*/  BSYNC B0 ;  /* 0x0000000000007941 */ /* 0x01bfea0003800000 */
.L_x_6692:
[----:B------:R-:W-:Y:S01]  /*2d20*/  FMUL.FTZ R13, R94, R132 ;  /* 0x000000845e0d7220 */ /* 0x000fe20000410000 */
        /* <DEDUP_REMOVED lines=8> */
[----:B------:R-:W-:Y:S01]  /*2db0*/  BSSY B0, `(.L_x_6694) ;  /* 0x00000e6000007945 */ /* 0x000fe20003800000 */
[----:B------:R-:W-:-:S02]  /*2dc0*/  FFMA.FTZ R12, R106, R126, R141 ;  /* 0x0000007e6a0c7223 */ /* 0x000fc4000001008d */
[----:B------:R-:W-:Y:S02]  /*2dd0*/  FMUL.FTZ R13, R106, R13 ;  /* 0x0000000d6a0d7220 */ /* 0x000fe40000410000 */
[----:B------:R-:W-:Y:S02]  /*2de0*/  FMUL.FTZ R163, R72, R96 ;  /* 0x0000006048a37220 */ /* 0x000fe40000410000 */
[C---:B------:R-:W-:Y:S02]  /*2df0*/  FFMA.FTZ R134, R116.reuse, R12, R145 ;  /* 0x0000000c74867223 */ /* 0x040fe40000010091 */
[----:B------:R-:W-:Y:S02]  /*2e00*/  FMUL.FTZ R13, R116, R13 ;  /* 0x0000000d740d7220 */ /* 0x000fe40000410000 */
[-C--:B------:R-:W-:Y:S02]  /*2e10*/  FMUL.FTZ R126, R81, R96.reuse ;  /* 0x00000060517e7220 */ /* 0x080fe40000410000 */
[----:B------:R-:W-:-:S02]  /*2e20*/  FMUL.FTZ R128, R70, R96 ;  /* 0x0000006046807220 */ /* 0x000fc40000410000 */
[----:B------:R-:W-:Y:S02]  /*2e30*/  FFMA.FTZ R12, R149, R153, R124 ;  /* 0x00000099950c7223 */ /* 0x000fe4000001007c */
[----:B------:R-:W-:Y:S02]  /*2e40*/  FFMA.FTZ R135, R114, R134, R163 ;  /* 0x0000008672877223 */ /* 0x000fe400000100a3 */
[----:B------:R-:W-:Y:S02]  /*2e50*/  FMUL.FTZ R96, R102, R149 ;  /* 0x0000009566607220 */ /* 0x000fe40000410000 */
[----:B------:R-:W-:Y:S02]  /*2e60*/  FMUL.FTZ R134, R114, R13 ;  /* 0x0000000d72867220 */ /* 0x000fe40000410000 */
[C---:B0-----:R-:W-:Y:S02]  /*2e70*/  FFMA.FTZ R12, R157.reuse, R12, R122 ;  /* 0x0000000c9d0c7223 */ /* 0x041fe4000001007a */
[----:B------:R-:W-:-:S02]  /*2e80*/  FFMA.FTZ R135, R157, R135, R128 ;  /* 0x000000879d877223 */ /* 0x000fc40000010080 */
[C---:B------:R-:W-:Y:S02]  /*2e90*/  FMUL.FTZ R13, R157.reuse, R96 ;  /* 0x000000609d0d7220 */ /* 0x040fe40000410000 */
[----:B------:R-:W-:Y:S02]  /*2ea0*/  FMUL.FTZ R134, R157, R134 ;  /* 0x000000869d867220 */ /* 0x000fe40000410000 */
[----:B------:R-:W-:Y:S02]  /*2eb0*/  FMUL.FTZ R155, R61, R88 ;  /* 0x000000583d9b7220 */ /* 0x000fe40000410000 */
[C---:B------:R-:W-:Y:S02]  /*2ec0*/  FFMA.FTZ R12, R114.reuse, R12, R151 ;  /* 0x0000000c720c7223 */ /* 0x040fe40000010097 */
[----:B------:R-:W-:Y:S02]  /*2ed0*/  FFMA.FTZ R96, R149, R135, R126 ;  /* 0x0000008795607223 */ /* 0x000fe4000001007e */
[----:B------:R-:W-:-:S02]  /*2ee0*/  FMUL.FTZ R13, R114, R13 ;  /* 0x0000000d720d7220 */ /* 0x000fc40000410000 */
[----:B------:R-:W-:Y:S01]  /*2ef0*/  FMUL.FTZ R135, R149, R134 ;  /* 0x0000008695877220 */ /* 0x000fe20000410000 */
[----:B------:R-:W0:Y:S01]  /*2f00*/  SHFL.DOWN PT, R138, R96, 0x1, 0x1f ;  /* 0x08201f00608a7f89 */ /* 0x000e2200000e0000 */
[----:B------:R-:W-:Y:S02]  /*2f10*/  FMUL.FTZ R159, R62, R123 ;  /* 0x0000007b3e9f7220 */ /* 0x000fe40000410000 */
[C---:B------:R-:W-:Y:S01]  /*2f20*/  FFMA.FTZ R12, R116.reuse, R12, R155 ;  /* 0x0000000c740c7223 */ /* 0x040fe2000001009b */
[----:B------:R-:W1:Y:S01]  /*2f30*/  SHFL.DOWN PT, R136, R135, 0x1, 0x1f ;  /* 0x08201f0087887f89 */ /* 0x000e6200000e0000 */
        /* <DEDUP_REMOVED lines=8> */
[----:B------:R-:W-:-:S03]  /*2fc0*/  FMUL.FTZ R134, R94, R13 ;  /* 0x0000000d5e867220 */ /* 0x000fc60000410000 */
[----:B------:R-:W2:Y:S01]  /*2fd0*/  SHFL.UP PT, R12, R165, 0x1, RZ ;  /* 0x04200000a50c7989 */ /* 0x000ea200000e00ff */
[----:B0-----:R-:W-:-:S03]  /*2fe0*/  @P0 FFMA.FTZ R96, R135, R138, R96 ;  /* 0x0000008a87600223 */ /* 0x001fc60000010060 */
[----:B------:R-:W0:Y:S01]  /*2ff0*/  SHFL.UP PT, R13, R134, 0x1, RZ ;  /* 0x04200000860d7989 */ /* 0x000e2200000e00ff */
[----:B-1----:R-:W-:Y:S01]  /*3000*/  @P0 FMUL.FTZ R135, R135, R136 ;  /* 0x0000008887870220 */ /* 0x002fe20000410000 */
[----:B------:R-:W-:Y:S02]  /*3010*/  ISETP.GE.AND P0, PT, R32, 0x1, PT ;  /* 0x000000012000780c */ /* 0x000fe40003f06270 */
[----:B------:R-:W1:Y:S04]  /*3020*/  SHFL.DOWN PT, R138, R96, 0x2, 0x1f ;  /* 0x08401f00608a7f89 */ /* 0x000e6800000e0000 */
[----:B------:R-:W3:Y:S07]  /*3030*/  SHFL.DOWN PT, R136, R135, 0x2, 0x1f ;  /* 0x08401f0087887f89 */ /* 0x000eee00000e0000 */
[----:B--2---:R-:W-:-:S02]  /*3040*/  @P0 FFMA.FTZ R165, R134, R12, R165 ;  /* 0x0000000c86a50223 */ /* 0x004fc400000100a5 */
[----:B0-----:R-:W-:-:S03]  /*3050*/  @P0 FMUL.FTZ R134, R134, R13 ;  /* 0x0000000d86860220 */ /* 0x001fc60000410000 */
[----:B------:R-:W0:Y:S01]  /*3060*/  SHFL.UP PT, R12, R165, 0x2, RZ ;  /* 0x04400000a50c7989 */ /* 0x000e2200000e00ff */
[----:B------:R-:W-:Y:S01]  /*3070*/  ISETP.GE.AND P0, PT, R32, 0x2, PT ;  /* 0x000000022000780c */ /* 0x000fe20003f06270 */
[C---:B-1----:R-:W-:Y:S02]  /*3080*/  @!P4 FFMA.FTZ R96, R135.reuse, R138, R96 ;  /* 0x0000008a8760c223 */ /* 0x042fe40000010060 */
[----:B------:R-:W1:Y:S01]  /*3090*/  SHFL.UP PT, R13, R134, 0x2, RZ ;  /* 0x04400000860d7989 */ /* 0x000e6200000e00ff */
[----:B---3--:R-:W-:-:S03]  /*30a0*/  @!P4 FMUL.FTZ R135, R135, R136 ;  /* 0x000000888787c220 */ /* 0x008fc60000410000 */
[----:B------:R-:W2:Y:S01]  /*30b0*/  SHFL.DOWN PT, R142, R96, 0x4, 0x1f ;  /* 0x08801f00608e7f89 */ /* 0x000ea200000e0000 */
[----:B------:R-:W-:-:S03]  /*30c0*/  ISETP.GE.U32.AND P4, PT, R104, 0x1c, PT ;  /* 0x0000001c6800780c */ /* 0x000fc60003f86070 */
[----:B------:R-:W3:Y:S02]  /*30d0*/  SHFL.DOWN PT, R140, R135, 0x4, 0x1f ;  /* 0x08801f00878c7f89 */ /* 0x000ee400000e0000 */
[C---:B0-----:R-:W-:Y:S01]  /*30e0*/  @P0 FFMA.FTZ R165, R134.reuse, R12, R165 ;  /* 0x0000000c86a50223 */ /* 0x041fe200000100a5 */
[----:B------:R-:W-:Y:S01]  /*30f0*/  MOV R12, 0x3f800000 ;  /* 0x3f800000000c7802 */ /* 0x000fe20000000f00 */
[----:B-1----:R-:W-:-:S03]  /*3100*/  @P0 FMUL.FTZ R134, R134, R13 ;  /* 0x0000000d86860220 */ /* 0x002fc60000410000 */
[----:B------:R-:W0:Y:S01]  /*3110*/  SHFL.UP PT, R138, R165, 0x4, RZ ;  /* 0x04800000a58a7989 */ /* 0x000e2200000e00ff */
[----:B------:R-:W-:Y:S01]  /*3120*/  ISETP.GE.AND P0, PT, R35, c[0x0][0x174], PT ;  /* 0x00005d0023007a0c */ /* 0x000fe20003f06270 */
[----:B------:R-:W-:Y:S01]  /*3130*/  HFMA2.MMA R13, -RZ, RZ, 0, 0 ;  /* 0x00000000ff0d7435 */ /* 0x000fe200000001ff */
[C---:B--2---:R-:W-:Y:S01]  /*3140*/  @!P4 FFMA.FTZ R96, R135.reuse, R142, R96 ;  /* 0x0000008e8760c223 */ /* 0x044fe20000010060 */
[----:B------:R-:W1:Y:S01]  /*3150*/  SHFL.UP PT, R136, R134, 0x4, RZ ;  /* 0x0480000086887989 */ /* 0x000e6200000e00ff */
[----:B------:R-:W-:Y:S01]  /*3160*/  ISETP.EQ.AND P0, PT, R104, RZ, !P0 ;  /* 0x000000ff6800720c */ /* 0x000fe20004702270 */
[----:B---3--:R-:W-:Y:S01]  /*3170*/  @!P4 FMUL.FTZ R135, R135, R140 ;  /* 0x0000008c8787c220 */ /* 0x008fe20000410000 */
[C---:B------:R-:W-:Y:S01]  /*3180*/  ISETP.GE.AND P4, PT, R32.reuse, 0x4, PT ;  /* 0x000000042000780c */ /* 0x040fe20003f86270 */
[----:B------:R-:W2:Y:S04]  /*3190*/  SHFL.DOWN PT, R142, R96, 0x8, 0x1f ;  /* 0x09001f00608e7f89 */ /* 0x000ea800000e0000 */
[----:B------:R-:W3:Y:S06]  /*31a0*/  SHFL.DOWN PT, R140, R135, 0x8, 0x1f ;  /* 0x09001f00878c7f89 */ /* 0x000eec00000e0000 */
[----:B------:R-:W-:Y:S01]  /*31b0*/  @P0 LDS.64 R12, [UR4+0xee8] ;  /* 0x000ee804ff0c0984 */ /* 0x000fe20008000a00 */
[----:B------:R-:W-:Y:S01]  /*31c0*/  ISETP.GE.AND P0, PT, R32, 0x8, PT ;  /* 0x000000082000780c */ /* 0x000fe20003f06270 */
[----:B0-----:R-:W-:-:S02]  /*31d0*/  @P4 FFMA.FTZ R165, R134, R138, R165 ;  /* 0x0000008a86a54223 */ /* 0x001fc400000100a5 */
        /* <DEDUP_REMOVED lines=15> */
[----:B------:R-:W-:Y:S04]  /*32d0*/  SHFL.DOWN PT, R144, R96, 0x1, 0x1f ;  /* 0x08201f0060907f89 */ /* 0x000fe800000e0000 */
[----:B------:R-:W-:Y:S04]  /*32e0*/  SHFL.IDX PT, R140, R13, RZ, 0x1f ;  /* 0x00001fff0d8c7589 */ /* 0x000fe800000e0000 */
[----:B------:R-:W2:Y:S04]  /*32f0*/  SHFL.DOWN PT, R142, R135, 0x1, 0x1f ;  /* 0x08201f00878e7f89 */ /* 0x000ea800000e0000 */
[----:B------:R-:W-:Y:S01]  /*3300*/  SHFL.IDX PT, R96, R96, RZ, 0x1f ;  /* 0x00001fff60607589 */ /* 0x000fe200000e0000 */
[----:B0-----:R-:W-:-:S03]  /*3310*/  @P0 FFMA.FTZ R165, R134, R138, R165 ;  /* 0x0000008a86a50223 */ /* 0x001fc600000100a5 */
[----:B------:R-:W0:Y:S01]  /*3320*/  SHFL.IDX PT, R135, R135, RZ, 0x1f ;  /* 0x00001fff87877589 */ /* 0x000e2200000e0000 */
[----:B-1----:R-:W-:Y:S01]  /*3330*/  @P0 FMUL.FTZ R134, R134, R136 ;  /* 0x0000008886860220 */ /* 0x002fe20000410000 */
[----:B------:R-:W-:Y:S02]  /*3340*/  ISETP.GT.AND P0, PT, R32, 0x1e, PT ;  /* 0x0000001e2000780c */ /* 0x000fe40003f04270 */
[----:B-----5:R1:W-:Y:S04]  /*3350*/  SHFL.IDX PT, R136, R120, RZ, 0x1f ;  /* 0x00001fff78887589 */ /* 0x0203e800000e0000 */
[----:B------:R-:W-:Y:S04]  /*3360*/  SHFL.UP PT, R165, R165, 0x1, RZ ;  /* 0x04200000a5a57989 */ /* 0x000fe800000e00ff */
[----:B------:R-:W3:Y:S01]  /*3370*/  SHFL.UP PT, R134, R134, 0x1, RZ ;  /* 0x0420000086867989 */ /* 0x000ee200000e00ff */
[----:B-1----:R-:W-:-:S02]  /*3380*/  FMUL.FTZ R120, R57, R110 ;  /* 0x0000006e39787220 */ /* 0x002fc40000410000 */
[----:B--2---:R-:W-:-:S04]  /*3390*/  @P3 FFMA.FTZ R140, R142, R140, R144 ;  /* 0x0000008c8e8c3223 */ /* 0x004fc80000010090 */
[----:B------:R-:W-:-:S04]  /*33a0*/  FFMA.FTZ R139, R140, R132, R139 ;  /* 0x000000848c8b7223 */ /* 0x000fc8000001008b */
[----:B------:R-:W-:Y:S02]  /*33b0*/  FFMA.FTZ R143, R94, R139, R143 ;  /* 0x0000008b5e8f7223 */ /* 0x000fe4000001008f */
[----:B------:R-:W-:Y:S02]  /*33c0*/  FMUL.FTZ R132, R139, R133 ;  /* 0x000000858b847220 */ /* 0x000fe40000410000 */
[----:B------:R-:W-:Y:S02]  /*33d0*/  FFMA.FTZ R147, R118, R143, R147 ;  /* 0x0000008f76937223 */ /* 0x000fe40000010093 */
[C---:B0-----:R-:W-:Y:S02]  /*33e0*/  FFMA.FTZ R13, R135.reuse, R13, R96 ;  /* 0x0000000d870d7223 */ /* 0x041fe40000010060 */
[----:B------:R-:W-:Y:S02]  /*33f0*/  FFMA.FTZ R141, R106, R147, R141 ;  /* 0x000000936a8d7223 */ /* 0x000fe4000001008d */
[----:B------:R-:W-:-:S02]  /*3400*/  FMUL.FTZ R12, R135, R12 ;  /* 0x0000000c870c7220 */ /* 0x000fc40000410000 */
[----:B---3--:R-:W-:Y:S01]  /*3410*/  @P2 FFMA.FTZ R136, R134, R136, R165 ;  /* 0x0000008886882223 */ /* 0x008fe200000100a5 */
[----:B------:R-:W-:Y:S01]  /*3420*/  ISETP.NE.AND P2, PT, R32, RZ, PT ;  /* 0x000000ff2000720c */ /* 0x000fe20003f45270 */
[----:B------:R-:W-:Y:S01]  /*3430*/  FFMA.FTZ R145, R116, R141, R145 ;  /* 0x0000008d74917223 */ /* 0x000fe20000010091 */
[----:B------:R0:W-:Y:S01]  /*3440*/  @!P1 STS.64 [UR4+0xee8], R12 ;  /* 0x000ee80cff009988 */ /* 0x0001e20008000a04 */
        /* <DEDUP_REMOVED lines=9> */
[----:B------:R-:W-:-:S02]  /*34e0*/  FMUL.FTZ R157, R60, R108 ;  /* 0x0000006c3c9d7220 */ /* 0x000fc40000410000 */
[----:B------:R-:W-:Y:S02]  /*34f0*/  FFMA.FTZ R126, R116, R151, R155 ;  /* 0x00000097747e7223 */ /* 0x000fe4000001009b */
[----:B------:R-:W-:Y:S02]  /*3500*/  FADD.FTZ R120, -R120, R163 ;  /* 0x000000a378787221 */ /* 0x000fe40000010100 */
[----:B------:R-:W-:Y:S02]  /*3510*/  FFMA.FTZ R163, R70, R163, R122 ;  /* 0x000000a346a37223 */ /* 0x000fe4000001007a */
[----:B------:R-:W-:Y:S02]  /*3520*/  FFMA.FTZ R122, R114, R124, R157 ;  /* 0x0000007c727a7223 */ /* 0x000fe4000001009d */
[----:B------:R-:W-:Y:S02]  /*3530*/  FFMA.FTZ R114, R58, -R131, R136 ;  /* 0x800000833a727223 */ /* 0x000fe40000010088 */
[----:B------:R-:W-:-:S02]  /*3540*/  FFMA.FTZ R159, R106, R126, R159 ;  /* 0x0000007e6a9f7223 */ /* 0x000fc4000001009f */
[----:B------:R-:W-:Y:S02]  /*3550*/  FMUL.FTZ R131, R149, R131 ;  /* 0x0000008395837220 */ /* 0x000fe40000410000 */
[----:B------:R-:W-:Y:S02]  /*3560*/  FFMA.FTZ R159, R118, R159, R161 ;  /* 0x0000009f769f7223 */ /* 0x000fe400000100a1 */
[----:B------:R-:W-:Y:S02]  /*3570*/  FMUL.FTZ R118, R153, R110 ;  /* 0x0000006e99767220 */ /* 0x000fe40000410000 */
[----:B------:R-:W-:Y:S02]  /*3580*/  FFMA.FTZ R155, R131, R114, RZ ;  /* 0x00000072839b7223 */ /* 0x000fe400000100ff */
[----:B------:R-:W-:Y:S02]  /*3590*/  FFMA.FTZ R163, R72, R124, R163 ;  /* 0x0000007c48a37223 */ /* 0x000fe400000100a3 */
[----:B------:R-:W-:-:S02]  /*35a0*/  FFMA.FTZ R110, R59, -R112, R124 ;  /* 0x800000703b6e7223 */ /* 0x000fc4000001007c */
[----:B------:R-:W-:Y:S02]  /*35b0*/  FMUL.FTZ R112, R102, R112 ;  /* 0x0000007066707220 */ /* 0x000fe40000410000 */
[----:B------:R-:W-:Y:S02]  /*35c0*/  FFMA.FTZ R155, R118, R120, R155 ;  /* 0x00000078769b7223 */ /* 0x000fe4000001009b */
[----:B------:R-:W-:Y:S02]  /*35d0*/  FMUL.FTZ R151, R62, R137 ;  /* 0x000000893e977220 */ /* 0x000fe40000410000 */
[----:B------:R-:W-:Y:S02]  /*35e0*/  FADD.FTZ R116, -R157, R122 ;  /* 0x0000007a9d747221 */ /* 0x000fe40000010100 */
[----:B------:R-:W-:Y:S02]  /*35f0*/  FFMA.FTZ R163, R83, R122, R163 ;  /* 0x0000007a53a37223 */ /* 0x000fe400000100a3 */
[----:B------:R-:W-:-:S02]  /*3600*/  FMUL.FTZ R122, R145, R108 ;  /* 0x0000006c917a7220 */ /* 0x000fc40000410000 */
[----:B------:R-:W-:Y:S02]  /*3610*/  FFMA.FTZ R155, R112, R110, R155 ;  /* 0x0000006e709b7223 */ /* 0x000fe4000001009b */
[----:B------:R-:W-:Y:S02]  /*3620*/  FFMA.FTZ R124, R106, R126, R151 ;  /* 0x0000007e6a7c7223 */ /* 0x000fe40000010097 */
[-C--:B------:R-:W-:Y:S02]  /*3630*/  FFMA.FTZ R106, R61, -R98.reuse, R126 ;  /* 0x800000623d6a7223 */ /* 0x080fe4000001007e */
[----:B------:R-:W-:Y:S02]  /*3640*/  FMUL.FTZ R98, R141, R98 ;  /* 0x000000628d627220 */ /* 0x000fe40000410000 */
[----:B------:R-:W-:Y:S02]  /*3650*/  FFMA.FTZ R155, R122, R116, R155 ;  /* 0x000000747a9b7223 */ /* 0x000fe4000001009b */
[----:B------:R-:W-:-:S02]  /*3660*/  FFMA.FTZ R163, R74, R126, R163 ;  /* 0x0000007e4aa37223 */ /* 0x000fc400000100a3 */
[----:B------:R-:W-:Y:S02]  /*3670*/  FADD.FTZ R108, -R151, R124 ;  /* 0x0000007c976c7221 */ /* 0x000fe40000010100 */
[----:B------:R-:W-:Y:S02]  /*3680*/  FMUL.FTZ R151, R64, R133 ;  /* 0x0000008540977220 */ /* 0x000fe40000410000 */
[----:B------:R-:W-:Y:S02]  /*3690*/  FMUL.FTZ R137, R147, R137 ;  /* 0x0000008993897220 */ /* 0x000fe40000410000 */
[----:B------:R-:W-:Y:S02]  /*36a0*/  FFMA.FTZ R155, R98, R106, R155 ;  /* 0x0000006a629b7223 */ /* 0x000fe4000001009b */
[----:B------:R-:W-:Y:S02]  /*36b0*/  FFMA.FTZ R163, R85, R124, R163 ;  /* 0x0000007c55a37223 */ /* 0x000fe400000100a3 */
[----:B------:R-:W-:-:S02]  /*36c0*/  FMUL.FTZ R128, R143, R100 ;  /* 0x000000648f807220 */ /* 0x000fc40000410000 */
[----:B------:R-:W-:Y:S02]  /*36d0*/  FFMA.FTZ R100, R63, -R100, R159 ;  /* 0x800000643f647223 */ /* 0x000fe4000001009f */
[-C--:B------:R-:W-:Y:S02]  /*36e0*/  FFMA.FTZ R124, R94, R159.reuse, R151 ;  /* 0x0000009f5e7c7223 */ /* 0x080fe40000010097 */
[----:B------:R-:W-:Y:S02]  /*36f0*/  FFMA.FTZ R155, R137, R108, R155 ;  /* 0x0000006c899b7223 */ /* 0x000fe4000001009b */
[----:B------:R-:W-:Y:S02]  /*3700*/  FFMA.FTZ R163, R76, R159, R163 ;  /* 0x0000009f4ca37223 */ /* 0x000fe400000100a3 */
[----:B------:R-:W-:Y:S02]  /*3710*/  FADD.FTZ R94, -R151, R124 ;  /* 0x0000007c975e7221 */ /* 0x000fe40000010100 */
[----:B------:R-:W-:-:S02]  /*3720*/  FFMA.FTZ R155, R128, R100, R155 ;  /* 0x00000064809b7223 */ /* 0x000fc4000001009b */
[----:B------:R-:W-:Y:S02]  /*3730*/  FFMA.FTZ R124, R87, R124, R163 ;  /* 0x0000007c577c7223 */ /* 0x000fe400000100a3 */
[----:B------:R-:W-:Y:S02]  /*3740*/  FFMA.FTZ R126, R132, R94, R155 ;  /* 0x0000005e847e7223 */ /* 0x000fe4000001009b */
[----:B------:R-:W-:Y:S01]  /*3750*/  FADD.FTZ R117, R131, R117 ;  /* 0x0000007583757221 */ /* 0x000fe20000010000 */
[----:B------:R-:W1:Y:S01]  /*3760*/  SHFL.DOWN PT, R151, R124, 0x1, 0x1f ;  /* 0x08201f007c977f89 */ /* 0x000e6200000e0000 */
[C---:B------:R-:W-:Y:S02]  /*3770*/  FMUL.FTZ R131, R92.reuse, R145 ;  /* 0x000000915c837220 */ /* 0x040fe40000410000 */
[----:B0-----:R-:W-:Y:S01]  /*3780*/  FMUL.FTZ R13, R92, R141 ;  /* 0x0000008d5c0d7220 */ /* 0x001fe20000410000 */
[----:B------:R-:W0:Y:S01]  /*3790*/  SHFL.DOWN PT, R133, R126, 0x1, 0x1f ;  /* 0x08201f007e857f89 */ /* 0x000e2200000e0000 */
[----:B------:R-:W-:-:S02]  /*37a0*/  FMUL.FTZ R116, R131, R116 ;  /* 0x0000007483747220 */ /* 0x000fc40000410000 */
[C---:B------:R-:W-:Y:S02]  /*37b0*/  FMUL.FTZ R131, R92.reuse, R102 ;  /* 0x000000665c837220 */ /* 0x040fe40000410000 */
[----:B------:R-:W-:Y:S02]  /*37c0*/  FMUL.FTZ R106, R13, R106 ;  /* 0x0000006a0d6a7220 */ /* 0x000fe40000410000 */
[C---:B------:R-:W-:Y:S02]  /*37d0*/  FMUL.FTZ R13, R92.reuse, R139 ;  /* 0x0000008b5c0d7220 */ /* 0x040fe40000410000 */
[----:B------:R-:W-:Y:S02]  /*37e0*/  FMUL.FTZ R110, R131, R110 ;  /* 0x0000006e836e7220 */ /* 0x000fe40000410000 */
[C---:B------:R-:W-:Y:S02]  /*37f0*/  FMUL.FTZ R135, R92.reuse, R143 ;  /* 0x0000008f5c877220 */ /* 0x040fe40000410000 */
[----:B------:R-:W-:-:S02]  /*3800*/  FMUL.FTZ R131, R92, R149 ;  /* 0x000000955c837220 */ /* 0x000fc40000410000 */
[----:B------:R-:W-:Y:S02]  /*3810*/  FMUL.FTZ R94, R13, R94 ;  /* 0x0000005e0d5e7220 */ /* 0x000fe40000410000 */
[----:B------:R-:W-:Y:S02]  /*3820*/  FMUL.FTZ R100, R135, R100 ;  /* 0x0000006487647220 */ /* 0x000fe40000410000 */
[----:B------:R-:W-:Y:S02]  /*3830*/  FMUL.FTZ R131, R131, R114 ;  /* 0x0000007283837220 */ /* 0x000fe40000410000 */
[----:B-1----:R-:W-:Y:S02]  /*3840*/  @!P0 FADD.FTZ R124, R124, R151 ;  /* 0x000000977c7c8221 */ /* 0x002fe40000010000 */
[----:B------:R-:W-:Y:S02]  /*3850*/  FFMA.FTZ R100, R63, R143, R100 ;  /* 0x0000008f3f647223 */ /* 0x000fe40000010064 */
[----:B0-----:R-:W-:Y:S01]  /*3860*/  @!P0 FADD.FTZ R126, R126, R133 ;  /* 0x000000857e7e8221 */ /* 0x001fe20000010000 */
[----:B------:R-:W0:Y:S01]  /*3870*/  SHFL.DOWN PT, R151, R124, 0x2, 0x1f ;  /* 0x08401f007c977f89 */ /* 0x000e2200000e0000 */
[----:B------:R-:W-:Y:S01]  /*3880*/  ISETP.GT.AND P0, PT, R32, 0x1d, PT ;  /* 0x0000001d2000780c */ /* 0x000fe20003f04270 */
[----:B------:R-:W-:-:S02]  /*3890*/  FFMA.FTZ R106, R61, R141, R106 ;  /* 0x0000008d3d6a7223 */ /* 0x000fc4000001006a */
[----:B------:R-:W1:Y:S01]  /*38a0*/  SHFL.DOWN PT, R133, R126, 0x2, 0x1f ;  /* 0x08401f007e857f89 */ /* 0x000e6200000e0000 */
        /* <DEDUP_REMOVED lines=29> */
[----:B------:R-:W-:Y:S02]  /*3a80*/  FMUL.FTZ R133, R92, R147 ;  /* 0x000000935c857220 */ /* 0x000fe40000410000 */
[----:B------:R-:W1:Y:S02]  /*3a90*/  SHFL.DOWN PT, R151, R126, 0x10, 0x1f ;  /* 0x0a001f007e977f89 */ /* 0x000e6400000e0000 */
[----:B------:R-:W-:-:S04]  /*3aa0*/  FMUL.FTZ R133, R133, R108 ;  /* 0x0000006c85857220 */ /* 0x000fc80000410000 */
[----:B------:R-:W-:Y:S02]  /*3ab0*/  FFMA.FTZ R96, R62, R147, R133 ;  /* 0x000000933e607223 */ /* 0x000fe40000010085 */
[----:B------:R-:W-:Y:S02]  /*3ac0*/  FMUL.FTZ R133, R92, R153 ;  /* 0x000000995c857220 */ /* 0x000fe40000410000 */
[----:B------:R-:W-:Y:S02]  /*3ad0*/  FFMA.FTZ R92, R58, R149, R131 ;  /* 0x000000953a5c7223 */ /* 0x000fe40000010083 */
[----:B------:R-:W-:Y:S02]  /*3ae0*/  FMUL.FTZ R120, R133, R120 ;  /* 0x0000007885787220 */ /* 0x000fe40000410000 */
[----:B------:R-:W-:Y:S02]  /*3af0*/  FADD.FTZ R99, R96, R99 ;  /* 0x0000006360637221 */ /* 0x000fe40000010000 */
[----:B------:R-:W-:-:S02]  /*3b00*/  FFMA.FTZ R120, R57, R153, R120 ;  /* 0x0000009939787223 */ /* 0x000fc40000010078 */
[----:B------:R-:W-:Y:S02]  /*3b10*/  FADD.FTZ R89, R92, R89 ;  /* 0x000000595c597221 */ /* 0x000fe40000010000 */
[----:B0-----:R-:W-:Y:S02]  /*3b20*/  @!P0 FADD.FTZ R124, R124, R155 ;  /* 0x0000009b7c7c8221 */ /* 0x001fe40000010000 */
[----:B------:R-:W-:Y:S02]  /*3b30*/  FADD.FTZ R91, R120, R91 ;  /* 0x0000005b785b7221 */ /* 0x000fe40000010000 */
[----:B-1----:R-:W-:Y:S01]  /*3b40*/  @!P0 FADD.FTZ R126, R126, R151 ;  /* 0x000000977e7e8221 */ /* 0x002fe20000010000 */
[----:B------:R-:W-:-:S04]  /*3b50*/  MOV R13, R124 ;  /* 0x0000007c000d7202 */ /* 0x000fc80000000f00 */
[----:B------:R-:W-:-:S05]  /*3b60*/  MOV R12, R126 ;  /* 0x0000007e000c7202 */ /* 0x000fca0000000f00 */
[----:B------:R0:W-:Y:S04]  /*3b70*/  @!P2 STS.64 [0x438], R12 ;  /* 0x0004380cff00a388 */ /* 0x0001e80000000a00 */
        /* <DEDUP_REMOVED lines=9> */
.L_x_6695:
[----:B0-----:R-:W-:Y:S05]  /*3c10*/  BSYNC B0 ;  /* 0x0000000000007941 */ /* 0x001fea0003800000 */
.L_x_6694:
        /* <DEDUP_REMOVED lines=21> */
.L_x_6691:
[----:B------:R-:W-:Y:S01]  /*3d70*/  BAR.SYNC.DEFER_BLOCKING 0x0 ;  /* 0x0000000000007b1d */ /* 0x000fe20000010000 */
[----:B------:R-:W-:Y:S01]  /*3d80*/  IADD3 R18, -R2, c[0x0][0x168], RZ ;  /* 0x00005a0002127a10 */ /* 0x000fe20007ffe1ff */
[----:B------:R-:W-:Y:S02]  /*3d90*/  IMAD R12, R24, c[0x0][0x2d8], RZ ;  /* 0x0000b600180c7a24 */ /* 0x000fe400078e02ff */
[C---:B------:R-:W-:Y:S02]  /*3da0*/  IMAD.WIDE.U32 R2, R23.reuse, c[0x0][0x2d8], RZ ;  /* 0x0000b60017027a25 */ /* 0x040fe400078e00ff */
[----:B------:R-:W-:Y:S02]  /*3db0*/  BSSY B0, `(.L_x_6697) ;  /* 0x000002e000007945 */ /* 0x000fe40003800000 */
[----:B------:R-:W-:-:S02]  /*3dc0*/  IMAD R13, R23, c[0x0][0x2dc], R12 ;  /* 0x0000b700170d7a24 */ /* 0x000fc400078e020c */
[----:B------:R-:W-:-:S03]  /*3dd0*/  IMAD R15, R21, c[0x0][0x2e0], RZ ;  /* 0x0000b800150f7a24 */ /* 0x000fc600078e02ff */
[----:B------:R-:W-:Y:S01]  /*3de0*/  IADD3 R3, R3, R13, RZ ;  /* 0x0000000d03037210 */ /* 0x000fe20007ffe0ff */
[----:B------:R-:W-:Y:S01]  /*3df0*/  IMAD R69, R0, c[0x0][0x2e4], R15 ;  /* 0x0000b90000457a24 */ /* 0x000fe200078e020f */
[----:B------:R-:W-:-:S03]  /*3e00*/  LEA R15, P2, R37, c[0x0][0x330], 0x2 ;  /* 0x0000cc00250f7a11 */ /* 0x000fc600078410ff */
[----:B------:R-:W-:Y:S01]  /*3e10*/  IMAD.WIDE.U32 R2, R0, c[0x0][0x2e0], R2 ;  /* 0x0000b80000027a25 */ /* 0x000fe200078e0002 */
[----:B------:R-:W-:-:S04]  /*3e20*/  LEA.HI.X R12, R37, c[0x0][0x334], R38, 0x2, P2 ;  /* 0x0000cd00250c7a11 */ /* 0x000fc800010f1426 */
        /* <DEDUP_REMOVED lines=38> */
.L_x_6698:
[----:B------:R-:W-:Y:S05]  /*4090*/  BSYNC B0 ;  /* 0x0000000000007941 */ /* 0x000fea0003800000 */
.L_x_6697:
[----:B------:R-:W-:Y:S01]  /*40a0*/  @!P3 STG.E [R14.64+-0x300], R57 ;  /* 0xfffd00390e00b986 */ /* 0x000fe2000c101906 */
        /* <DEDUP_REMOVED lines=12> */
[----:B------:R0:W-:Y:S01]  /*4170*/  @!P2 STG.E [R14.64+-0x280], R59 ;  /* 0xfffd803b0e00a986 */ /* 0x0001e2000c101906 */
[----:B------:R-:W-:Y:S02]  /*4180*/  IMAD R13, R23, c[0x0][0x2fc], R12 ;  /* 0x0000bf00170d7a24 */ /* 0x000fe400078e020c */
[----:B------:R-:W-:Y:S01]  /*4190*/  FADD.FTZ R26, R26, R95 ;  /* 0x0000005f1a1a7221 */ /* 0x000fe20000010000 */
[----:B------:R-:W-:Y:S03]  /*41a0*/  @!P0 STG.E [R14.64+-0x200], R61 ;  /* 0xfffe003d0e008986 */ /* 0x000fe6000c101906 */
[----:B------:R-:W-:Y:S01]  /*41b0*/  FADD.FTZ R26, R26, R97 ;  /* 0x000000611a1a7221 */ /* 0x000fe20000010000 */
[----:B------:R-:W-:Y:S03]  /*41c0*/  @!P4 STG.E [R14.64+-0x180], R63 ;  /* 0xfffe803f0e00c986 */ /* 0x000fe6000c101906 */
[----:B------:R-:W-:Y:S01]  /*41d0*/  FADD.FTZ R26, R26, R99 ;  /* 0x000000631a1a7221 */ /* 0x000fe20000010000 */
[----:B------:R-:W-:Y:S01]  /*41e0*/  @!P5 STG.E [R14.64+-0x100], R65 ;  /* 0xffff00410e00d986 */ /* 0x000fe2000c101906 */
[----:B0-----:R-:W-:-:S02]  /*41f0*/  IADD3 R59, R3, R13, RZ ;  /* 0x0000000d033b7210 */ /* 0x001fc40007ffe0ff */
[----:B------:R-:W-:Y:S01]  /*4200*/  FADD.FTZ R26, R26, R101 ;  /* 0x000000651a1a7221 */ /* 0x000fe20000010000 */
[----:B------:R-:W-:Y:S03]  /*4210*/  @!P3 STG.E [R14.64+-0x380], R19 ;  /* 0xfffc80130e00b986 */ /* 0x000fe6000c101906 */
[----:B------:R-:W-:Y:S01]  /*4220*/  FADD.FTZ R26, R26, R129 ;  /* 0x000000811a1a7221 */ /* 0x000fe20000010000 */
        /* <DEDUP_REMOVED lines=33> */
.L_x_6700:
[----:B------:R-:W-:Y:S05]  /*4440*/  BSYNC B0 ;  /* 0x0000000000007941 */ /* 0x000fea0003800000 */
.L_x_6699:
[----:B------:R-:W-:Y:S01]  /*4450*/  MOV R3, R59 ;  /* 0x0000003b00037202 */ /* 0x000fe20000000f00 */
[----:B------:R-:W-:Y:S01]  /*4460*/  IMAD R11, R21, c[0x0][0x300], RZ ;  /* 0x0000c000150b7a24 */ /* 0x000fe200078e02ff */
[----:B------:R-:W-:Y:S02]  /*4470*/  IADD3 R10, P0, R55, -0x380, RZ ;  /* 0xfffffc80370a7810 */ /* 0x000fe40007f1e0ff */
[-C--:B------:R-:W-:Y:S01]  /*4480*/  ISETP.GE.AND P4, PT, R43, R14.reuse, PT ;  /* 0x0000000e2b00720c */ /* 0x080fe20003f86270 */
[----:B------:R-:W-:Y:S01]  /*4490*/  IMAD.WIDE.U32 R2, R0, c[0x0][0x300], R2 ;  /* 0x0000c00000027a25 */ /* 0x000fe200078e0002 */
[----:B------:R-:W-:Y:S02]  /*44a0*/  IADD3 R10, P1, R10, c[0x0][0x340], RZ ;  /* 0x0000d0000a0a7a10 */ /* 0x000fe40007f3e0ff */
[----:B------:R-:W-:Y:S01]  /*44b0*/  ISETP.GE.AND P5, PT, R44, R14, PT ;  /* 0x0000000e2c00720c */ /* 0x000fe20003fa6270 */
[----:B0-----:R-:W-:Y:S01]  /*44c0*/  IMAD R13, R0, c[0x0][0x304], R11 ;  /* 0x0000c100000d7a24 */ /* 0x001fe200078e020b */
[----:B------:R-:W-:-:S02]  /*44d0*/  IADD3.X R11, R54, -0x1, RZ, P0, !PT ;  /* 0xffffffff360b7810 */ /* 0x000fc400007fe4ff */
[----:B------:R-:W-:Y:S02]  /*44e0*/  IADD3 R66, P0, R66, R2, RZ ;  /* 0x0000000242427210 */ /* 0x000fe40007f1e0ff */
[----:B------:R-:W-:Y:S02]  /*44f0*/  ISETP.GE.AND P6, PT, R45, R14, PT ;  /* 0x0000000e2d00720c */ /* 0x000fe40003fc6270 */
[----:B------:R-:W-:Y:S02]  /*4500*/  IADD3.X R11, R11, c[0x0][0x344], RZ, P1, !PT ;  /* 0x0000d1000b0b7a10 */ /* 0x000fe40000ffe4ff */
[----:B------:R-:W-:Y:S02]  /*4510*/  IADD3.X R3, R68, R13, R3, P0, !PT ;  /* 0x0000000d44037210 */ /* 0x000fe400007fe403 */
[----:B------:R-:W-:Y:S02]  /*4520*/  LEA R2, P2, R66, R10, 0x2 ;  /* 0x0000000a42027211 */ /* 0x000fe400078410ff */
[----:B------:R-:W-:-:S02]  /*4530*/  ISETP.GE.AND P3, PT, R42, R14, PT ;  /* 0x0000000e2a00720c */ /* 0x000fc40003f66270 */
[----:B------:R-:W-:Y:S02]  /*4540*/  LEA.HI.X R3, R66, R11, R3, 0x2, P2 ;  /* 0x0000000b42037211 */ /* 0x000fe400010f1403 */
[-C--:B------:R-:W-:Y:S02]  /*4550*/  ISETP.GE.AND P0, PT, R39, R14.reuse, PT ;  /* 0x0000000e2700720c */ /* 0x080fe40003f06270 */
[-C--:B------:R-:W-:Y:S01]  /*4560*/  ISETP.GE.AND P1, PT, R40, R14.reuse, PT ;  /* 0x0000000e2800720c */ /* 0x080fe20003f26270 */
[----:B------:R0:W-:Y:S01]  /*4570*/  @!P4 STG.E [R2.64+0x200], R51 ;  /* 0x000200330200c986 */ /* 0x0001e2000c101906 */
[----:B------:R-:W-:Y:S02]  /*4580*/  ISETP.GE.AND P2, PT, R41, R14, PT ;  /* 0x0000000e2900720c */ /* 0x000fe40003f46270 */
[----:B------:R-:W-:Y:S01]  /*4590*/  IADD3 R36, R36, -0x100, RZ ;  /* 0xffffff0024247810 */ /* 0x000fe20007ffe0ff */
[----:B------:R0:W-:Y:S04]  /*45a0*/  @!P5 STG.E [R2.64+0x280], R57 ;  /* 0x000280390200d986 */ /* 0x0001e8000c101906 */
[----:B------:R0:W-:Y:S04]  /*45b0*/  @!P6 STG.E [R2.64+0x300], R53 ;  /* 0x000300350200e986 */ /* 0x0001e8000c101906 */
[----:B------:R0:W-:Y:S01]  /*45c0*/  @!P3 STG.E [R2.64+0x180], R19 ;  /* 0x000180130200b986 */ /* 0x0001e2000c101906 */
[----:B------:R-:W-:-:S02]  /*45d0*/  ISETP.GT.AND P3, PT, R35, 0x1, PT ;  /* 0x000000012300780c */ /* 0x000fc40003f64270 */
[----:B------:R-:W-:Y:S01]  /*45e0*/  IADD3 R35, R35, -0x1, RZ ;  /* 0xffffffff23237810 */ /* 0x000fe20007ffe0ff */
[----:B------:R0:W-:Y:S01]  /*45f0*/  @!P0 STG.E [R2.64], R47 ;  /* 0x0000002f02008986 */ /* 0x0001e2000c101906 */
        /* <DEDUP_REMOVED lines=10> */
.L_x_6685:
        /* <DEDUP_REMOVED lines=24> */
.L_x_6703:
[----:B0-----:R-:W-:Y:S05]  /*4820*/  BSYNC B0 ;  /* 0x0000000000007941 */ /* 0x001fea0003800000 */
.L_x_6702:
        /* <DEDUP_REMOVED lines=23> */
.L_x_6705:
[----:B------:R-:W1:Y:S02]  /*49a0*/  S2R R23, SR_TID.X ;  /* 0x0000000000177919 */ /* 0x000e640000002100 */
.L_x_6706:
[----:B0-----:R-:W-:Y:S05]  /*49b0*/  BSYNC B0 ;  /* 0x0000000000007941 */ /* 0x001fea0003800000 */
.L_x_6704:
        /* <DEDUP_REMOVED lines=22> */
.L_x_6707:
[----:B0-----:R-:W0:Y:S01]  /*4b20*/  LDS R21, [R23.X4+0x16e8] ;  /* 0x0016e80017157984 */ /* 0x001e220000004800 */
[----:B-----5:R-:W-:Y:S01]  /*4b30*/  SHF.R.S32.HI R20, RZ, 0x1f, R23 ;  /* 0x0000001fff147819 */ /* 0x020fe20000011417 */
        /* <DEDUP_REMOVED lines=53> */
.L_x_6708:
        /* <DEDUP_REMOVED lines=15> */
.L_x_9105:


//--------------------- .text._Z25selective_scan_bwd_kernelI32Selective_Scan_bwd_kernel_traitsILi32ELi8ELb0ELb0ELb0ELb1ELb0EffEEv12SSMParamsBwd --------------------------
	.section	.text._Z25selective_scan_bwd_kernelI32Selective_Scan_bwd_kernel_traitsILi32ELi8ELb0ELb0ELb0ELb1ELb0EffEEv12SSMParamsBwd,"ax",@progbits
	.sectioninfo	@"SHI_REGISTERS=149"
	.align	128
        .global         _Z25selective_scan_bwd_kernelI32Selective_Scan_bwd_kernel_traitsILi32ELi8ELb0ELb0ELb0ELb1ELb0EffEEv12SSMParamsBwd
        .type           _Z25selective_scan_bwd_kernelI32Selective_Scan_bwd_kernel_traitsILi32ELi8ELb0ELb0ELb0ELb1ELb0EffEEv12SSMParamsBwd,@function
        .size           _Z25selective_scan_bwd_kernelI32Selective_Scan_bwd_kernel_traitsILi32ELi8ELb0ELb0ELb0ELb1ELb0EffEEv12SSMParamsBwd,(.L_x_9106 - _Z25selective_scan_bwd_kernelI32Selective_Scan_bwd_kernel_traitsILi32ELi8ELb0ELb0ELb0ELb1ELb0EffEEv12SSMParamsBwd)
        .other          _Z25selective_scan_bwd_kernelI32Selective_Scan_bwd_kernel_traitsILi32ELi8ELb0ELb0ELb0ELb1ELb0EffEEv12SSMParamsBwd,@"STO_CUDA_ENTRY STV_DEFAULT"
_Z25selective_scan_bwd_kernelI32Selective_Scan_bwd_kernel_traitsILi32ELi8ELb0ELb0ELb0ELb1ELb0EffEEv12SSMParamsBwd:
.text._Z25selective_scan_bwd_kernelI32Selective_Scan_bwd_kernel_traitsILi32ELi8ELb0ELb0ELb0ELb1ELb0EffEEv12SSMParamsBwd:
        /* <DEDUP_REMOVED lines=16> */
[C---:B------:R-:W-:Y:S01]  /*0100*/  IMAD R11, R21.reuse, c[0x0][0x1d4], R4 ;  /* 0x00007500150b7a24 */ /* 0x040fe200078e0204 */
[C-C-:B------:R-:W-:Y:S01]  /*0110*/  @P0 LEA.HI.X R7, R0.reuse, c[0x0][0x23c], R19.reuse, 0x2, P2 ;  /* 0x00008f0000070a11 */ /* 0x140fe200010f1413 */
[----:B------:R-:W-:Y:S01]  /*0120*/  IMAD.WIDE.U32 R2, R21, c[0x0][0x1d0], RZ ;  /* 0x0000740015027a25 */ /* 0x000fe200078e00ff */
[----:B------:R-:W-:-:S03]  /*0130*/  @P1 LEA.HI.X R9, R0, c[0x0][0x254], R19, 0x2, P3 ;  /* 0x0000950000091a11 */ /* 0x000fc600018f1413 */
        /* <DEDUP_REMOVED lines=9> */
[----:B------:R-:W-:Y:S01]  /*01d0*/  ISETP.NE.U32.AND P0, PT, RZ, c[0x0][0x260], PT ;  /* 0x00009800ff007a0c */ /* 0x000fe20003f05070 */
[----:B0-----:R-:W-:Y:S01]  /*01e0*/  IMAD.WIDE.U32 R6, R21, c[0x0][0x278], RZ ;  /* 0x00009e0015067a25 */ /* 0x001fe200078e00ff */
[----:B------:R-:W-:Y:S01]  /*01f0*/  HFMA2.MMA R79, -RZ, RZ, 0, 0 ;  /* 0x00000000ff4f7435 */ /* 0x000fe200000001ff */
[----:B------:R-:W-:-:S02]  /*0200*/  MOV R23, RZ ;  /* 0x000000ff00177202 */ /* 0x000fc40000000f00 */
[----:B-1----:R-:W-:Y:S01]  /*0210*/  IMAD R9, R21, c[0x0][0x27c], R12 ;  /* 0x00009f0015097a24 */ /* 0x002fe200078e020c */
[----:B------:R-:W-:Y:S01]  /*0220*/  MOV R8, c[0x0][0x174] ;  /* 0x00005d0000087a02 */ /* 0x000fe20000000f00 */
[C---:B------:R-:W-:Y:S01]  /*0230*/  IMAD.WIDE.U32 R2, R0.reuse, c[0x0][0x1d8], R2 ;  /* 0x0000760000027a25 */ /* 0x040fe200078e0002 */
[----:B------:R-:W-:Y:S02]  /*0240*/  ISETP.NE.AND.EX P0, PT, RZ, c[0x0][0x264], PT, P0 ;  /* 0x00009900ff007a0c */ /* 0x000fe40003f05300 */
[----:B------:R-:W-:Y:S01]  /*0250*/  IADD3 R7, R7, R9, RZ ;  /* 0x0000000907077210 */ /* 0x000fe20007ffe0ff */
[----:B------:R-:W-:Y:S01]  /*0260*/  IMAD.WIDE.U32 R4, R0, c[0x0][0x1e8], R4 ;  /* 0x00007a0000047a25 */ /* 0x000fe200078e0004 */
[C---:B------:R-:W-:Y:S02]  /*0270*/  LEA R9, R8.reuse, 0xffffff00, 0x8 ;  /* 0xffffff0008097811 */ /* 0x040fe400078e40ff */
[----:B------:R-:W-:Y:S01]  /*0280*/  ISETP.GE.AND P3, PT, R8, 0x1, PT ;  /* 0x000000010800780c */ /* 0x000fe20003f66270 */
[C---:B------:R-:W-:Y:S01]  /*0290*/  IMAD R13, R0.reuse, c[0x0][0x1dc], R13 ;  /* 0x00007700000d7a24 */ /* 0x040fe200078e020d */
[----:B------:R-:W-:Y:S01]  /*02a0*/  SHF.R.S32.HI R11, RZ, 0x1f, R9 ;  /* 0x0000001fff0b7819 */ /* 0x000fe20000011409 */
[C---:B------:R-:W-:Y:S01]  /*02b0*/  IMAD R15, R0.reuse, c[0x0][0x1ec], R15 ;  /* 0x00007b00000f7a24 */ /* 0x040fe200078e020f */
[----:B------:R-:W-:Y:S01]  /*02c0*/  IADD3 R26, P1, R9, R2, RZ ;  /* 0x00000002091a7210 */ /* 0x000fe20007f3e0ff */
[----:B------:R-:W-:Y:S01]  /*02d0*/  IMAD R17, R19, c[0x0][0x280], RZ ;  /* 0x0000a00013117a24 */ /* 0x000fe200078e02ff */
[----:B------:R-:W-:Y:S01]  /*02e0*/  IADD3 R29, P2, R9, R4, RZ ;  /* 0x00000004091d7210 */ /* 0x000fe20007f5e0ff */
[C---:B------:R-:W-:Y:S01]  /*02f0*/  IMAD.WIDE.U32 R6, R0.reuse, c[0x0][0x280], R6 ;  /* 0x0000a00000067a25 */ /* 0x040fe200078e0006 */
[C---:B------:R-:W-:Y:S01]  /*0300*/  IADD3.X R3, R11.reuse, R3, R13, P1, !PT ;  /* 0x000000030b037210 */ /* 0x040fe20000ffe40d */
[----:B------:R-:W-:Y:S01]  /*0310*/  HFMA2.MMA R8, -RZ, RZ, 0, 0 ;  /* 0x00000000ff087435 */ /* 0x000fe200000001ff */
        /* <DEDUP_REMOVED lines=13> */
[----:B------:R-:W-:Y:S02]  /*03f0*/  LEA.HI.X R29, R29, c[0x0][0x24c], R4, 0x2, P5 ;  /* 0x000093001d1d7a11 */ /* 0x000fe400028f1404 */
[----:B------:R-:W-:Y:S01]  /*0400*/  LEA.HI.X R26, R26, c[0x0][0x244], R3, 0x2, P4 ;  /* 0x000091001a1a7a11 */ /* 0x000fe200020f1403 */
[----:B------:R-:W-:Y:S01]  /*0410*/  CS2R R4, SRZ ;  /* 0x0000000000047805 */ /* 0x000fe2000001ff00 */
[----:B------:R-:W-:Y:S02]  /*0420*/  @P0 MOV R3, 0x8 ;  /* 0x0000000800030802 */ /* 0x000fe40000000f00 */
[----:B------:R-:W-:Y:S02]  /*0430*/  LEA R30, P6, R9, c[0x0][0x308], 0x2 ;  /* 0x0000c200091e7a11 */ /* 0x000fe400078c10ff */
[----:B------:R-:W-:Y:S01]  /*0440*/  @P1 LEA R4, P4, R0, c[0x0][0x328], 0x2 ;  /* 0x0000ca0000041a11 */ /* 0x000fe200078810ff */
        /* <DEDUP_REMOVED lines=26> */
.L_x_6736:
[----:B------:R-:W-:Y:S01]  /*05f0*/  IADD3 R10, -R33, c[0x0][0x174], RZ ;  /* 0x00005d00210a7a10 */ /* 0x000fe20007ffe1ff */
[----:B------:R-:W-:Y:S01]  /*0600*/  BAR.SYNC.DEFER_BLOCKING 0x0 ;  /* 0x0000000000007b1d */ /* 0x000fe20000010000 */
[----:B------:R-:W-:Y:S01]  /*0610*/  SHF.L.U32 R44, R32, 0x2, RZ ;  /* 0x00000002202c7819 */ /* 0x000fe200000006ff */
[----:B------:R-:W-:Y:S01]  /*0620*/  HFMA2.MMA R16, -RZ, RZ, 0, 0 ;  /* 0x00000000ff107435 */ /* 0x000fe200000001ff */
[----:B------:R-:W-:Y:S01]  /*0630*/  LEA R42, R10, 0xffffff00, 0x8 ;  /* 0xffffff000a2a7811 */ /* 0x000fe200078e40ff */
[----:B------:R-:W-:Y:S01]  /*0640*/  CS2R R12, SRZ ;  /* 0x00000000000c7805 */ /* 0x000fe2000001ff00 */
[----:B------:R-:W-:Y:S01]  /*0650*/  SHF.L.U64.HI R46, R32, 0x2, R35 ;  /* 0x00000002202e7819 */ /* 0x000fe20000010223 */
[----:B0-----:R-:W-:Y:S01]  /*0660*/  CS2R R14, SRZ ;  /* 0x00000000000e7805 */ /* 0x001fe2000001ff00 */
[----:B------:R-:W-:-:S02]  /*0670*/  IADD3 R65, -R42, c[0x0][0x168], RZ ;  /* 0x00005a002a417a10 */ /* 0x000fc40007ffe1ff */
[----:B------:R-:W-:Y:S02]  /*0680*/  IADD3 R8, P0, R25, R44, RZ ;  /* 0x0000002c19087210 */ /* 0x000fe40007f1e0ff */
[-C--:B------:R-:W-:Y:S02]  /*0690*/  ISETP.GE.AND P3, PT, R32, R65.reuse, PT ;  /* 0x000000412000720c */ /* 0x080fe40003f66270 */
[-C--:B------:R-:W-:Y:S02]  /*06a0*/  ISETP.GE.AND P4, PT, R34, R65.reuse, PT ;  /* 0x000000412200720c */ /* 0x080fe40003f86270 */
[----:B------:R-:W-:Y:S02]  /*06b0*/  IADD3.X R9, R26, R46, RZ, P0, !PT ;  /* 0x0000002e1a097210 */ /* 0x000fe400007fe4ff */
[-C--:B------:R-:W-:Y:S02]  /*06c0*/  ISETP.GE.AND P5, PT, R36, R65.reuse, PT ;  /* 0x000000412400720c */ /* 0x080fe40003fa6270 */
[----:B------:R-:W-:-:S02]  /*06d0*/  ISETP.GE.AND P2, PT, R37, R65, PT ;  /* 0x000000412500720c */ /* 0x000fc40003f46270 */
[-C--:B------:R-:W-:Y:S02]  /*06e0*/  ISETP.GE.AND P1, PT, R38, R65.reuse, PT ;  /* 0x000000412600720c */ /* 0x080fe40003f26270 */
[-C--:B------:R-:W-:Y:S01]  /*06f0*/  ISETP.GE.AND P0, PT, R39, R65.reuse, PT ;  /* 0x000000412700720c */ /* 0x080fe20003f06270 */
[----:B------:R0:W2:Y:S01]  /*0700*/  @!P3 LDG.E R12, [R8.64] ;  /* 0x00000006080cb981 */ /* 0x0000a2000c1e1900 */
[-C--:B------:R-:W-:Y:S01]  /*0710*/  ISETP.GE.AND P3, PT, R40, R65.reuse, PT ;  /* 0x000000412800720c */ /* 0x080fe20003f66270 */
[----:B------:R-:W-:Y:S02]  /*0720*/  HFMA2.MMA R54, -RZ, RZ, 0, 0 ;  /* 0x00000000ff367435 */ /* 0x000fe400000001ff */
[----:B------:R0:W3:Y:S01]  /*0730*/  @!P4 LDG.E R16, [R8.64+0x80] ;  /* 0x000080060810c981 */ /* 0x0000e2000c1e1900 */
[----:B------:R-:W-:Y:S02]  /*0740*/  ISETP.GE.AND P4, PT, R41, R65, PT ;  /* 0x000000412900720c */ /* 0x000fe40003f86270 */
        /* <DEDUP_REMOVED lines=13> */
[----:B------:R-:W-:Y:S02]  /*0820*/  LEA.HI.SX32 R45, R45, R28, 0x1b ;  /* 0x0000001c2d2d7211 */ /* 0x000fe400078fdaff */
        /* <DEDUP_REMOVED lines=12> */
[----:B------:R-:W-:-:S04]  /*08f0*/  IADD3 R8, P0, R27, R44, RZ ;  /* 0x0000002c1b087210 */ /* 0x000fc80007f1e0ff */
[----:B------:R-:W-:Y:S02]  /*0900*/  IADD3.X R9, R29, R46, RZ, P0, !PT ;  /* 0x0000002e1d097210 */ /* 0x000fe400007fe4ff */
[-C--:B------:R-:W-:Y:S02]  /*0910*/  ISETP.GE.AND P0, PT, R34, R65.reuse, PT ;  /* 0x000000412200720c */ /* 0x080fe40003f06270 */
[-C--:B------:R-:W-:Y:S02]  /*0920*/  ISETP.GE.AND P2, PT, R37, R65.reuse, PT ;  /* 0x000000412500720c */ /* 0x080fe40003f46270 */
[-C--:B------:R-:W-:Y:S02]  /*0930*/  ISETP.GE.AND P3, PT, R38, R65.reuse, PT ;  /* 0x000000412600720c */ /* 0x080fe40003f66270 */
[-C--:B------:R-:W-:Y:S02]  /*0940*/  ISETP.GE.AND P4, PT, R39, R65.reuse, PT ;  /* 0x000000412700720c */ /* 0x080fe40003f86270 */
[----:B------:R-:W-:Y:S01]  /*0950*/  ISETP.GE.AND P5, PT, R40, R65, PT ;  /* 0x000000412800720c */ /* 0x000fe20003fa6270 */
[----:B------:R-:W-:Y:S01]  /*0960*/  CS2R R62, SRZ ;  /* 0x00000000003e7805 */ /* 0x000fe2000001ff00 */
[----:B------:R-:W-:-:S02]  /*0970*/  MOV R64, RZ ;  /* 0x000000ff00407202 */ /* 0x000fc40000000f00 */
[----:B------:R-:W-:Y:S01]  /*0980*/  MOV R66, RZ ;  /* 0x000000ff00427202 */ /* 0x000fe20000000f00 */
[----:B--2---:R-:W-:Y:S04]  /*0990*/  STS [R43.X4], R12 ;  /* 0x0000000c2b007388 */ /* 0x004fe80000004800 */
[----:B---3--:R-:W-:Y:S04]  /*09a0*/  STS [R45.X4+0x80], R16 ;  /* 0x000080102d007388 */ /* 0x008fe80000004800 */
[----:B----4-:R0:W-:Y:S04]  /*09b0*/  STS [R47.X4+0x100], R14 ;  /* 0x0001000e2f007388 */ /* 0x0101e80000004800 */
        /* <DEDUP_REMOVED lines=16> */
[----:B------:R-:W-:-:S04]  /*0ac0*/  IADD3 R12, P1, R30, R44, RZ ;  /* 0x0000002c1e0c7210 */ /* 0x000fc80007f3e0ff */
[----:B-1----:R-:W-:Y:S02]  /*0ad0*/  IADD3.X R13, R31, R46, RZ, P1, !PT ;  /* 0x0000002e1f0d7210 */ /* 0x002fe40000ffe4ff */
[-C--:B------:R-:W-:Y:S01]  /*0ae0*/  ISETP.GE.AND P1, PT, R36, R65.reuse, PT ;  /* 0x000000412400720c */ /* 0x080fe20003f26270 */
[----:B------:R-:W-:Y:S01]  /*0af0*/  HFMA2.MMA R11, -RZ, RZ, 0, 0 ;  /* 0x00000000ff0b7435 */ /* 0x000fe200000001ff */
[----:B------:R-:W-:Y:S01]  /*0b00*/  CS2R R16, SRZ ;  /* 0x0000000000107805 */ /* 0x000fe2000001ff00 */
[----:B------:R-:W2:Y:S01]  /*0b10*/  @!P6 LDG.E R14, [R8.64] ;  /* 0x00000006080ee981 */ /* 0x000ea2000c1e1900 */
[----:B------:R-:W-:-:S03]  /*0b20*/  ISETP.GE.AND P6, PT, R41, R65, PT ;  /* 0x000000412900720c */ /* 0x000fc60003fc6270 */
[----:B------:R-:W3:Y:S06]  /*0b30*/  @!P0 LDG.E R62, [R8.64+0x80] ;  /* 0x00008006083e8981 */ /* 0x000eec000c1e1900 */
[----:B------:R-:W4:Y:S04]  /*0b40*/  @!P1 LDG.E R16, [R8.64+0x100] ;  /* 0x0001000608109981 */ /* 0x000f28000c1e1900 */
[----:B------:R-:W4:Y:S04]  /*0b50*/  @!P2 LDG.E R17, [R8.64+0x180] ;  /* 0x000180060811a981 */ /* 0x000f28000c1e1900 */
[----:B------:R-:W4:Y:S04]  /*0b60*/  @!P3 LDG.E R64, [R8.64+0x200] ;  /* 0x000200060840b981 */ /* 0x000f28000c1e1900 */
[----:B------:R-:W4:Y:S04]  /*0b70*/  @!P4 LDG.E R11, [R8.64+0x280] ;  /* 0x00028006080bc981 */ /* 0x000f28000c1e1900 */
[----:B------:R-:W4:Y:S04]  /*0b80*/  @!P5 LDG.E R66, [R8.64+0x300] ;  /* 0x000300060842d981 */ /* 0x000f28000c1e1900 */
[----:B------:R-:W4:Y:S01]  /*0b90*/  @!P6 LDG.E R63, [R8.64+0x380] ;  /* 0x00038006083fe981 */ /* 0x000f22000c1e1900 */
[----:B------:R-:W-:-:S02]  /*0ba0*/  P2R R67, PR, RZ, 0x1 ;  /* 0x00000001ff437803 */ /* 0x000fc40000000000 */
[----:B------:R-:W-:Y:S01]  /*0bb0*/  ISETP.GE.AND P0, PT, R32, R65, PT ;  /* 0x000000412000720c */ /* 0x000fe20003f06270 */
[----:B------:R-:W-:Y:S01]  /*0bc0*/  CS2R R68, SRZ ;  /* 0x0000000000447805 */ /* 0x000fe2000001ff00 */
[----:B------:R-:W-:Y:S02]  /*0bd0*/  HFMA2.MMA R70, -RZ, RZ, 0, 0 ;  /* 0x00000000ff467435 */ /* 0x000fe400000001ff */
[----:B------:R-:W-:Y:S01]  /*0be0*/  HFMA2.MMA R83, -RZ, RZ, 0, 0 ;  /* 0x00000000ff537435 */ /* 0x000fe200000001ff */
[----:B------:R-:W-:Y:S02]  /*0bf0*/  MOV R72, RZ ;  /* 0x000000ff00487202 */ /* 0x000fe40000000f00 */
[----:B------:R-:W-:Y:S01]  /*0c00*/  MOV R85, RZ ;  /* 0x000000ff00557202 */ /* 0x000fe20000000f00 */
[----:B--2---:R0:W-:Y:S04]  /*0c10*/  STS [R43.X4], R14 ;  /* 0x0000000e2b007388 */ /* 0x0041e80000004800 */
[----:B---3--:R-:W-:Y:S04]  /*0c20*/  STS [R45.X4+0x80], R62 ;  /* 0x0000803e2d007388 */ /* 0x008fe80000004800 */
[----:B----4-:R1:W-:Y:S04]  /*0c30*/  STS [R47.X4+0x100], R16 ;  /* 0x000100102f007388 */ /* 0x0103e80000004800 */
[----:B------:R-:W-:Y:S04]  /*0c40*/  STS [R48.X4+0x180], R17 ;  /* 0x0001801130007388 */ /* 0x000fe80000004800 */
[----:B------:R-:W-:Y:S04]  /*0c50*/  STS [R49.X4+0x200], R64 ;  /* 0x0002004031007388 */ /* 0x000fe80000004800 */
[----:B------:R-:W-:Y:S04]  /*0c60*/  STS [R50.X4+0x280], R11 ;  /* 0x0002800b32007388 */ /* 0x000fe80000004800 */
[----:B------:R-:W-:Y:S04]  /*0c70*/  STS [R51.X4+0x300], R66 ;  /* 0x0003004233007388 */ /* 0x000fe80000004800 */
[----:B------:R-:W-:Y:S01]  /*0c80*/  STS [R52.X4+0x380], R63 ;  /* 0x0003803f34007388 */ /* 0x000fe20000004800 */
[----:B------:R-:W-:-:S06]  /*0c90*/  NOP ;  /* 0x0000000000007918 */ /* 0x000fcc0000000000 */
[----:B------:R-:W2:Y:S04]  /*0ca0*/  LDS R71, [R53.X4] ;  /* 0x0000000035477984 */ /* 0x000ea80000004800 */
[----:B------:R-:W-:Y:S04]  /*0cb0*/  LDS R15, [R53.X4+0x4] ;  /* 0x00000400350f7984 */ /* 0x000fe80000004800 */
[----:B------:R-:W3:Y:S04]  /*0cc0*/  LDS R73, [R53.X4+0x8] ;  /* 0x0000080035497984 */ /* 0x000ee80000004800 */
[----:B------:R-:W-:Y:S04]  /*0cd0*/  LDS R75, [R53.X4+0xc] ;  /* 0x00000c00354b7984 */ /* 0x000fe80000004800 */
[----:B------:R-:W-:Y:S04]  /*0ce0*/  LDS R17, [R53.X4+0x10] ;  /* 0x0000100035117984 */ /* 0x000fe80000004800 */
[----:B------:R-:W2:Y:S04]  /*0cf0*/  LDS R77, [R53.X4+0x14] ;  /* 0x00001400354d7984 */ /* 0x000ea80000004800 */
[----:B------:R-:W2:Y:S04]  /*0d00*/  LDS R11, [R53.X4+0x18] ;  /* 0x00001800350b7984 */ /* 0x000ea80000004800 */
[----:B------:R-:W2:Y:S04]  /*0d10*/  LDS R81, [R53.X4+0x1c] ;  /* 0x00001c0035517984 */ /* 0x000ea80000004800 */
[----:B------:R-:W-:Y:S01]  /*0d20*/  BAR.SYNC.DEFER_BLOCKING 0x0 ;  /* 0x0000000000007b1d */ /* 0x000fe20000010000 */
[----:B0-----:R-:W-:Y:S01]  /*0d30*/  HFMA2.MMA R14, -RZ, RZ, 0, 0 ;  /* 0x00000000ff0e7435 */ /* 0x001fe200000001ff */
[----:B-1----:R-:W-:-:S04]  /*0d40*/  MOV R16, RZ ;  /* 0x000000ff00107202 */ /* 0x002fc80000000f00 */
[----:B------:R0:W4:Y:S01]  /*0d50*/  @!P0 LDG.E R68, [R12.64] ;  /* 0x000000060c448981 */ /* 0x000122000c1e1900 */
[----:B------:R-:W-:-:S04]  /*0d60*/  ISETP.NE.AND P0, PT, R67, RZ, PT ;  /* 0x000000ff4300720c */ /* 0x000fc80003f05270 */
[----:B------:R0:W4:Y:S04]  /*0d70*/  @!P1 LDG.E R14, [R12.64+0x100] ;  /* 0x000100060c0e9981 */ /* 0x000128000c1e1900 */
[----:B------:R0:W4:Y:S04]  /*0d80*/  @!P2 LDG.E R69, [R12.64+0x180] ;  /* 0x000180060c45a981 */ /* 0x000128000c1e1900 */
[----:B------:R0:W4:Y:S04]  /*0d90*/  @!P3 LDG.E R70, [R12.64+0x200] ;  /* 0x000200060c46b981 */ /* 0x000128000c1e1900 */
[----:B------:R0:W4:Y:S04]  /*0da0*/  @!P0 LDG.E R16, [R12.64+0x80] ;  /* 0x000080060c108981 */ /* 0x000128000c1e1900 */
[----:B------:R0:W4:Y:S04]  /*0db0*/  @!P4 LDG.E R83, [R12.64+0x280] ;  /* 0x000280060c53c981 */ /* 0x000128000c1e1900 */
[----:B------:R0:W4:Y:S04]  /*0dc0*/  @!P5 LDG.E R72, [R12.64+0x300] ;  /* 0x000300060c48d981 */ /* 0x000128000c1e1900 */
[----:B------:R0:W4:Y:S01]  /*0dd0*/  @!P6 LDG.E R85, [R12.64+0x380] ;  /* 0x000380060c55e981 */ /* 0x000122000c1e1900 */
[----:B--2--5:R-:W-:-:S05]  /*0de0*/  FADD.FTZ R71, R71, R20 ;  /* 0x0000001447477221 */ /* 0x024fca0000010000 */
[----:B------:R-:W-:Y:S01]  /*0df0*/  FSETP.GTU.FTZ.AND P0, PT, R71, 20, PT ;  /* 0x41a000004700780b */ /* 0x000fe20003f1c000 */
[--C-:B---3--:R-:W-:Y:S02]  /*0e00*/  FADD.FTZ R73, R73, R20.reuse ;  /* 0x0000001449497221 */ /* 0x108fe40000010000 */
[--C-:B------:R-:W-:Y:S01]  /*0e10*/  FADD.FTZ R74, R77, R20.reuse ;  /* 0x000000144d4a7221 */ /* 0x100fe20000010000 */
[----:B0-----:R-:W-:Y:S01]  /*0e20*/  MOV R12, c[0x0][0x16c] ;  /* 0x00005b00000c7a02 */ /* 0x001fe20000000f00 */
[----:B------:R-:W-:Y:S01]  /*0e30*/  BSSY B0, `(.L_x_6710) ;  /* 0x000003c000007945 */ /* 0x000fe20003800000 */
[----:B------:R-:W-:Y:S01]  /*0e40*/  FSETP.GTU.FTZ.AND P4, PT, R73, 20, PT ;  /* 0x41a000004900780b */ /* 0x000fe20003f9c000 */
[----:B------:R-:W-:Y:S01]  /*0e50*/  FADD.FTZ R77, R11, R20 ;  /* 0x000000140b4d7221 */ /* 0x000fe20000010000 */
[----:B------:R-:W-:Y:S02]  /*0e60*/  ISETP.GE.AND P5, PT, R12, 0x1, PT ;  /* 0x000000010c00780c */ /* 0x000fe40003fa6270 */
[----:B------:R-:W-:Y:S01]  /*0e70*/  FSETP.GTU.FTZ.AND P1, PT, R74, 20, PT ;  /* 0x41a000004a00780b */ /* 0x000fe20003f3c000 */
[----:B----4-:R-:W-:Y:S04]  /*0e80*/  STS [R43.X4], R68 ;  /* 0x000000442b007388 */ /* 0x010fe80000004800 */
        /* <DEDUP_REMOVED lines=8> */
[----:B------:R1:W2:Y:S04]  /*0f10*/  LDS R63, [R53.X4] ;  /* 0x00000000353f7984 */ /* 0x0002a80000004800 */
[----:B------:R1:W3:Y:S04]  /*0f20*/  LDS R62, [R53.X4+0x4] ;  /* 0x00000400353e7984 */ /* 0x0002e80000004800 */
[----:B------:R1:W4:Y:S04]  /*0f30*/  LDS R65, [R53.X4+0x8] ;  /* 0x0000080035417984 */ /* 0x0003280000004800 */
[----:B------:R1:W1:Y:S04]  /*0f40*/  LDS R64, [R53.X4+0xc] ;  /* 0x00000c0035407984 */ /* 0x0002680000004800 */
[----:B------:R0:W1:Y:S04]  /*0f50*/  LDS R67, [R53.X4+0x10] ;  /* 0x0000100035437984 */ /* 0x0000680000004800 */
[----:B------:R0:W1:Y:S04]  /*0f60*/  LDS R66, [R53.X4+0x14] ;  /* 0x0000140035427984 */ /* 0x0000680000004800 */
[----:B------:R1:W1:Y:S04]  /*0f70*/  LDS R69, [R53.X4+0x18] ;  /* 0x0000180035457984 */ /* 0x0002680000004800 */
[----:B------:R1:W1:Y:S01]  /*0f80*/  LDS R68, [R53.X4+0x1c] ;  /* 0x00001c0035447984 */ /* 0x0002620000004800 */
[----:B0-----:R-:W-:-:S02]  /*0f90*/  FADD.FTZ R72, R75, R20 ;  /* 0x000000144b487221 */ /* 0x001fc40000010000 */
[--C-:B------:R-:W-:Y:S02]  /*0fa0*/  FADD.FTZ R70, R15, R20.reuse ;  /* 0x000000140f467221 */ /* 0x100fe40000010000 */
[----:B------:R-:W-:Y:S01]  /*0fb0*/  FADD.FTZ R75, R17, R20 ;  /* 0x00000014114b7221 */ /* 0x000fe20000010000 */
[----:B------:R-:W-:Y:S02]  /*0fc0*/  FSETP.GTU.FTZ.AND P3, PT, R72, 20, PT ;  /* 0x41a000004800780b */ /* 0x000fe40003f7c000 */
[----:B------:R-:W-:Y:S02]  /*0fd0*/  FSETP.GTU.FTZ.AND P6, PT, R70, 20, PT ;  /* 0x41a000004600780b */ /* 0x000fe40003fdc000 */
        /* <DEDUP_REMOVED lines=33> */
.L_x_6711:
[----:B------:R-:W-:Y:S05]  /*11f0*/  BSYNC B0 ;  /* 0x0000000000007941 */ /* 0x000fea0003800000 */
.L_x_6710:
[----:B------:R-:W-:Y:S01]  /*1200*/  BSSY B0, `(.L_x_6712) ;  /* 0x0000025000007945 */ /* 0x000fe20003800000 */
[----:B------:R-:W-:Y:S01]  /*1210*/  HFMA2.MMA R76, -RZ, RZ, 0, 0 ;  /* 0x00000000ff4c7435 */ /* 0x000fe200000001ff */
[----:B------:R-:W-:Y:S01]  /*1220*/  FSETP.GTU.FTZ.AND P0, PT, R77, 20, PT ;  /* 0x41a000004d00780b */ /* 0x000fe20003f1c000 */
[----:B------:R-:W-:Y:S02]  /*1230*/  FADD.FTZ R78, R81, R20 ;  /* 0x00000014514e7221 */ /* 0x000fe40000010000 */
[----:B--2---:R-:W-:Y:S01]  /*1240*/  FFMA.FTZ R79, R54, R63, R79 ;  /* 0x0000003f364f7223 */ /* 0x004fe2000001004f */
        /* <DEDUP_REMOVED lines=32> */
.L_x_6713:
[----:B------:R-:W-:Y:S05]  /*1450*/  BSYNC B0 ;  /* 0x0000000000007941 */ /* 0x000fea0003800000 */
.L_x_6712:
[----:B---3--:R-:W-:Y:S01]  /*1460*/  FFMA.FTZ R11, R55, R62, R79 ;  /* 0x0000003e370b7223 */ /* 0x008fe2000001004f */
[----:B------:R-:W-:Y:S01]  /*1470*/  BSSY B0, `(.L_x_6714) ;  /* 0x0000027000007945 */ /* 0x000fe20003800000 */
[----:B------:R-:W-:Y:S01]  /*1480*/  HFMA2.MMA R14, -RZ, RZ, 0, 0 ;  /* 0x00000000ff0e7435 */ /* 0x000fe200000001ff */
[----:B------:R-:W-:Y:S01]  /*1490*/  FSETP.GTU.FTZ.AND P6, PT, R78, 20, PT ;  /* 0x41a000004e00780b */ /* 0x000fe20003fdc000 */
[----:B------:R-:W-:Y:S01]  /*14a0*/  HFMA2.MMA R96, -RZ, RZ, 0, 0 ;  /* 0x00000000ff607435 */ /* 0x000fe200000001ff */
[----:B------:R-:W-:Y:S01]  /*14b0*/  MOV R16, RZ ;  /* 0x000000ff00107202 */ /* 0x000fe20000000f00 */
[----:B----4-:R-:W-:Y:S01]  /*14c0*/  FFMA.FTZ R11, R56, R65, R11 ;  /* 0x00000041380b7223 */ /* 0x010fe2000001000b */
[----:B------:R-:W-:Y:S01]  /*14d0*/  MOV R98, RZ ;  /* 0x000000ff00627202 */ /* 0x000fe20000000f00 */
        /* <DEDUP_REMOVED lines=32> */
.L_x_6715:
[----:B------:R-:W-:Y:S05]  /*16e0*/  BSYNC B0 ;  /* 0x0000000000007941 */ /* 0x000fea0003800000 */
.L_x_6714:
        /* <DEDUP_REMOVED lines=33> */
.L_x_6717:
[----:B------:R-:W-:Y:S05]  /*1900*/  BSYNC B0 ;  /* 0x0000000000007941 */ /* 0x000fea0003800000 */
.L_x_6716:
        /* <DEDUP_REMOVED lines=33> */
.L_x_6719:
[----:B------:R-:W-:Y:S05]  /*1b20*/  BSYNC B0 ;  /* 0x0000000000007941 */ /* 0x000fea0003800000 */
.L_x_6718:
        /* <DEDUP_REMOVED lines=33> */
.L_x_6721:
[----:B------:R-:W-:Y:S05]  /*1d40*/  BSYNC B0 ;  /* 0x0000000000007941 */ /* 0x000fea0003800000 */
.L_x_6720:
        /* <DEDUP_REMOVED lines=33> */
.L_x_6723:
[----:B------:R-:W-:Y:S05]  /*1f60*/  BSYNC B0 ;  /* 0x0000000000007941 */ /* 0x000fea0003800000 */
.L_x_6722:
        /* <DEDUP_REMOVED lines=33> */
.L_x_6725:
[----:B------:R-:W-:Y:S05]  /*2180*/  BSYNC B0 ;  /* 0x0000000000007941 */ /* 0x000fea0003800000 */
.L_x_6724:
[----:B-1----:R-:W-:Y:S01]  /*2190*/  FFMA.FTZ R11, R57, R64, R11 ;  /* 0x00000040390b7223 */ /* 0x002fe2000001000b */
[----:B------:R-:W-:Y:S01]  /*21a0*/  BAR.SYNC.DEFER_BLOCKING 0x0 ;  /* 0x0000000000007b1d */ /* 0x000fe20000010000 */
[----:B------:R-:W-:Y:S01]  /*21b0*/  HFMA2.MMA R100, -RZ, RZ, 0, 0 ;  /* 0x00000000ff647435 */ /* 0x000fe200000001ff */
[----:B------:R-:W-:Y:S01]  /*21c0*/  MOV R102, RZ ;  /* 0x000000ff00667202 */ /* 0x000fe20000000f00 */
[----:B------:R-:W-:Y:S01]  /*21d0*/  FFMA.FTZ R11, R58, R67, R11 ;  /* 0x000000433a0b7223 */ /* 0x000fe2000001000b */
[----:B------:R-:W-:Y:S01]  /*21e0*/  HFMA2.MMA R104, -RZ, RZ, 0, 0 ;  /* 0x00000000ff687435 */ /* 0x000fe200000001ff */
[----:B------:R-:W-:Y:S01]  /*21f0*/  MOV R106, RZ ;  /* 0x000000ff006a7202 */ /* 0x000fe20000000f00 */
        /* <DEDUP_REMOVED lines=12> */
[CC--:B------:R-:W-:Y:S01]  /*22c0*/  LEA.HI R11, R10.reuse, R10.reuse, RZ, 0x1 ;  /* 0x0000000a0a0b7211 */ /* 0x0c0fe200078f08ff */
[C---:B------:R-:W-:Y:S01]  /*22d0*/  IMAD R15, R19.reuse, c[0x0][0x180], RZ ;  /* 0x00006000130f7a24 */ /* 0x040fe200078e02ff */
[----:B------:R-:W-:Y:S01]  /*22e0*/  IADD3 R14, R10, -0x2, RZ ;  /* 0xfffffffe0a0e7810 */ /* 0x000fe20007ffe0ff */
[----:B------:R-:W-:Y:S01]  /*22f0*/  IMAD R81, R19, c[0x0][0x198], RZ ;  /* 0x0000660013517a24 */ /* 0x000fe200078e02ff */
[----:B------:R-:W-:Y:S01]  /*2300*/  ISETP.NE.AND P0, PT, R117, RZ, PT ;  /* 0x000000ff7500720c */ /* 0x000fe20003f05270 */
[----:B------:R-:W-:Y:S01]  /*2310*/  IMAD.WIDE.U32 R16, R0, c[0x0][0x180], RZ ;  /* 0x0000600000107a25 */ /* 0x000fe200078e00ff */
[----:B------:R-:W-:Y:S01]  /*2320*/  LOP3.LUT R11, R11, 0x3ffffe, RZ, 0xc0, !PT ;  /* 0x003ffffe0b0b7812 */ /* 0x000fe200078ec0ff */
[----:B------:R-:W-:Y:S01]  /*2330*/  UMOV UR4, URZ ;  /* 0x0000003f00047c82 */ /* 0x000fe20008000000 */
[----:B------:R-:W-:Y:S01]  /*2340*/  IADD3 R87, R10, -0x1, RZ ;  /* 0xffffffff0a577810 */ /* 0x000fe20007ffe0ff */
[----:B------:R-:W-:Y:S01]  /*2350*/  IMAD R89, R0, c[0x0][0x184], R15 ;  /* 0x0000610000597a24 */ /* 0x000fe200078e020f */
[C---:B------:R-:W-:Y:S01]  /*2360*/  ISETP.GT.AND P1, PT, R10.reuse, 0x1, !P0 ;  /* 0x000000010a00780c */ /* 0x040fe20004724270 */
[----:B------:R-:W-:Y:S01]  /*2370*/  IMAD R83, R19, c[0x0][0x1b8], RZ ;  /* 0x00006e0013537a24 */ /* 0x000fe200078e02ff */
[----:B------:R-:W-:Y:S01]  /*2380*/  ISETP.LT.AND P0, PT, R10, c[0x0][0x174], !P0 ;  /* 0x00005d000a007a0c */ /* 0x000fe20004701270 */
[----:B------:R-:W-:Y:S01]  /*2390*/  IMAD R15, R14, c[0x0][0x16c], RZ ;  /* 0x00005b000e0f7a24 */ /* 0x000fe200078e02ff */
[----:B------:R-:W-:Y:S01]  /*23a0*/  IADD3 R112, -R11, R10, RZ ;  /* 0x0000000a0b707210 */ /* 0x000fe20007ffe1ff */
[----:B------:R-:W-:Y:S01]  /*23b0*/  IMAD.WIDE.U32 R10, R0, c[0x0][0x198], RZ ;  /* 0x00006600000a7a25 */ /* 0x000fe200078e00ff */
[----:B------:R-:W-:-:S02]  /*23c0*/  LEA.HI R14, R87, R87, RZ, 0x1 ;  /* 0x00000057570e7211 */ /* 0x000fc400078f08ff */
[----:B------:R-:W-:Y:S01]  /*23d0*/  IADD3 R89, R17, R89, RZ ;  /* 0x0000005911597210 */ /* 0x000fe20007ffe0ff */
[----:B------:R-:W-:Y:S01]  /*23e0*/  IMAD R91, R0, c[0x0][0x19c], R81 ;  /* 0x00006700005b7a24 */ /* 0x000fe200078e0251 */
[----:B------:R-:W-:Y:S01]  /*23f0*/  LEA R81, P2, R16, c[0x0][0x220], 0x2 ;  /* 0x0000880010517a11 */ /* 0x000fe200078410ff */
[----:B------:R-:W-:Y:S01]  /*2400*/  IMAD.WIDE.U32 R12, R0, c[0x0][0x1b8], RZ ;  /* 0x00006e00000c7a25 */ /* 0x000fe200078e00ff */
[----:B------:R-:W-:Y:S02]  /*2410*/  LOP3.LUT R96, R14, 0xfffffe, RZ, 0xc0, !PT ;  /* 0x00fffffe0e607812 */ /* 0x000fe400078ec0ff */
[----:B------:R-:W-:Y:S01]  /*2420*/  IADD3 R17, R11, R91, RZ ;  /* 0x0000005b0b117210 */ /* 0x000fe20007ffe0ff */
[----:B------:R-:W-:Y:S01]  /*2430*/  IMAD R93, R0, c[0x0][0x1bc], R83 ;  /* 0x00006f00005d7a24 */ /* 0x000fe200078e0253 */
[----:B------:R-:W-:Y:S01]  /*2440*/  LEA R83, P3, R10, c[0x0][0x228], 0x2 ;  /* 0x00008a000a537a11 */ /* 0x000fe200078610ff */
[----:B------:R-:W-:Y:S01]  /*2450*/  IMAD.WIDE R14, R15, 0x8, R2 ;  /* 0x000000080f0e7825 */ /* 0x000fe200078e0202 */
[----:B------:R-:W-:-:S02]  /*2460*/  LEA.HI.X R108, R16, c[0x0][0x224], R89, 0x2, P2 ;  /* 0x00008900106c7a11 */ /* 0x000fc400010f1459 */
[----:B------:R-:W-:Y:S02]  /*2470*/  LEA R85, P4, R12, c[0x0][0x230], 0x2 ;  /* 0x00008c000c557a11 */ /* 0x000fe400078810ff */
[----:B------:R-:W-:Y:S02]  /*2480*/  IADD3 R11, R13, R93, RZ ;  /* 0x0000005d0d0b7210 */ /* 0x000fe40007ffe0ff */
[----:B------:R-:W-:Y:S02]  /*2490*/  IADD3 R89, R87, -R96, RZ ;  /* 0x8000006057597210 */ /* 0x000fe40007ffe0ff */
[----:B------:R-:W-:Y:S02]  /*24a0*/  LEA.HI.X R13, R10, c[0x0][0x22c], R17, 0x2, P3 ;  /* 0x00008b000a0d7a11 */ /* 0x000fe400018f1411 */
[----:B------:R-:W-:Y:S02]  /*24b0*/  MOV R17, R14 ;  /* 0x0000000e00117202 */ /* 0x000fe40000000f00 */
[----:B------:R-:W-:-:S02]  /*24c0*/  LEA.HI.X R110, R12, c[0x0][0x234], R11, 0x2, P4 ;  /* 0x00008d000c6e7a11 */ /* 0x000fc400020f140b */
        /* <DEDUP_REMOVED lines=10> */
[----:B------:R-:W-:Y:S02]  /*2570*/  LEA R112, R112, 0x668, 0xa ;  /* 0x0000066870707811 */ /* 0x000fe400078e50ff */
[----:B------:R-:W-:-:S02]  /*2580*/  SHF.L.U32 R89, R89, 0x8, RZ ;  /* 0x0000000859597819 */ /* 0x000fc400000006ff */
.L_x_6731:
[----:B------:R-:W-:Y:S02]  /*2590*/  MOV R10, R81 ;  /* 0x00000051000a7202 */ /* 0x000fe40000000f00 */
[----:B------:R-:W-:-:S05]  /*25a0*/  MOV R11, R108 ;  /* 0x0000006c000b7202 */ /* 0x000fca0000000f00 */
[----:B------:R0:W2:Y:S01]  /*25b0*/  LDG.E R91, [R10.64] ;  /* 0x000000060a5b7981 */ /* 0x0000a2000c1e1900 */
[----:B------:R-:W-:-:S06]  /*25c0*/  MOV R12, R83 ;  /* 0x00000053000c7202 */ /* 0x000fcc0000000f00 */
[----:B------:R-:W3:Y:S01]  /*25d0*/  LDG.E R12, [R12.64] ;  /* 0x000000060c0c7981 */ /* 0x000ee2000c1e1900 */
[----:B0-----:R-:W-:Y:S02]  /*25e0*/  MOV R10, R85 ;  /* 0x00000055000a7202 */ /* 0x001fe40000000f00 */
[----:B------:R-:W-:-:S05]  /*25f0*/  MOV R11, R110 ;  /* 0x0000006e000b7202 */ /* 0x000fca0000000f00 */
[----:B------:R0:W3:Y:S01]  /*2600*/  LDG.E R97, [R10.64] ;  /* 0x000000060a617981 */ /* 0x0000e2000c1e1900 */
[C---:B------:R-:W-:Y:S02]  /*2610*/  ISETP.NE.AND P2, PT, R24.reuse, RZ, PT ;  /* 0x000000ff1800720c */ /* 0x040fe40003f45270 */
[----:B------:R-:W-:-:S04]  /*2620*/  IADD3 R116, R24, 0x200, RZ ;  /* 0x0000020018747810 */ /* 0x000fc80007ffe0ff */
[----:B------:R-:W-:Y:S02]  /*2630*/  SEL R101, R89, R116, !P2 ;  /* 0x0000007459657207 */ /* 0x000fe40005000000 */
[----:B------:R-:W-:Y:S01]  /*2640*/  ISETP.NE.AND P3, PT, R24, 0x1f, PT ;  /* 0x0000001f1800780c */ /* 0x000fe20003f65270 */
[----:B------:R-:W-:Y:S01]  /*2650*/  HFMA2.MMA R99, -RZ, RZ, 0, 0 ;  /* 0x00000000ff637435 */ /* 0x000fe200000001ff */
[----:B0-----:R-:W-:Y:S02]  /*2660*/  @P1 MOV R10, R17 ;  /* 0x00000011000a1202 */ /* 0x001fe40000000f00 */
[----:B------:R-:W-:Y:S01]  /*2670*/  @P1 MOV R11, R15 ;  /* 0x0000000f000b1202 */ /* 0x000fe20000000f00 */
[----:B------:R-:W-:Y:S01]  /*2680*/  BSSY B0, `(.L_x_6727) ;  /* 0x000002e000007945 */ /* 0x000fe20003800000 */
[----:B------:R-:W-:Y:S02]  /*2690*/  FMUL.FTZ R118, R55, R70 ;  /* 0x0000004637767220 */ /* 0x000fe40000410000 */
[----:B------:R-:W-:-:S02]  /*26a0*/  FMUL.FTZ R128, R56, R73 ;  /* 0x0000004938807220 */ /* 0x000fc40000410000 */
        /* <DEDUP_REMOVED lines=11> */
[C---:B------:R-:W-:Y:S01]  /*2760*/  FMUL.FTZ R93, R107.reuse, R70 ;  /* 0x000000466b5d7220 */ /* 0x040fe20000410000 */
[----:B------:R1:W2:Y:S01]  /*2770*/  @P3 LDS R142, [R24.X4+0xe6c] ;  /* 0x000e6c00188e3984 */ /* 0x0002a20000004800 */
[----:B------:R-:W-:-:S02]  /*2780*/  FMUL.FTZ R95, R107, R73 ;  /* 0x000000496b5f7220 */ /* 0x000fc40000410000 */
[C---:B------:R-:W-:Y:S02]  /*2790*/  FMUL.FTZ R103, R107.reuse, R72 ;  /* 0x000000486b677220 */ /* 0x040fe40000410000 */
[C---:B------:R-:W-:Y:S02]  /*27a0*/  FMUL.FTZ R105, R107.reuse, R75 ;  /* 0x0000004b6b697220 */ /* 0x040fe40000410000 */
[C---:B0-----:R-:W-:Y:S02]  /*27b0*/  FMUL.FTZ R101, R107.reuse, R74 ;  /* 0x0000004a6b657220 */ /* 0x041fe40000410000 */
[----:B------:R-:W-:Y:S01]  /*27c0*/  FMUL.FTZ R120, R107, R77 ;  /* 0x0000004d6b787220 */ /* 0x000fe20000410000 */
[----:B------:R-:W0:Y:S01]  /*27d0*/  MUFU.EX2 R97, R97 ;  /* 0x0000006100617308 */ /* 0x000e220000000800 */
[----:B------:R0:W5:Y:S07]  /*27e0*/  @P1 LDG.E R99, [R10.64+0x4] ;  /* 0x000004060a631981 */ /* 0x00016e000c1e1900 */
[----:B------:R-:W3:Y:S08]  /*27f0*/  MUFU.EX2 R93, R93 ;  /* 0x0000005d005d7308 */ /* 0x000ef00000000800 */
[----:B------:R-:W4:Y:S08]  /*2800*/  MUFU.EX2 R95, R95 ;  /* 0x0000005f005f7308 */ /* 0x000f300000000800 */
        /* <DEDUP_REMOVED lines=12> */
[----:B------:R-:W-:Y:S02]  /*28d0*/  FMUL.FTZ R107, R60, R77 ;  /* 0x0000004d3c6b7220 */ /* 0x000fe40000410000 */
[----:B------:R-:W-:Y:S02]  /*28e0*/  FMUL.FTZ R113, R66, R113 ;  /* 0x0000007142717220 */ /* 0x000fe40000410000 */
[----:B0-----:R-:W-:Y:S01]  /*28f0*/  FFMA.FTZ R11, R97, R115, R140 ;  /* 0x00000073610b7223 */ /* 0x001fe2000001008c */
[----:B------:R-:W-:Y:S05]  /*2900*/  @P3 BRA `(.L_x_6728) ;  /* 0x0000005000003947 */ /* 0x000fea0003800000 */
[----:B-1234-:R-:W-:Y:S02]  /*2910*/  IADD3 R10, -R33, c[0x0][0x174], RZ ;  /* 0x00005d00210a7a10 */ /* 0x01efe40007ffe1ff */
[----:B------:R-:W-:Y:S02]  /*2920*/  MOV R142, 0x3f800000 ;  /* 0x3f800000008e7802 */ /* 0x000fe40000000f00 */
[----:B------:R-:W-:-:S13]  /*2930*/  ISETP.NE.AND P4, PT, R10, c[0x0][0x174], PT ;  /* 0x00005d000a007a0c */ /* 0x000fda0003f85270 */
[----:B------:R-:W-:-:S05]  /*2940*/  @P4 IADD3 R10, R112, R87, RZ ;  /* 0x00000057700a4210 */ /* 0x000fca0007ffe0ff */
[----:B------:R0:W1:Y:S02]  /*2950*/  @P4 LDS R142, [R10] ;  /* 0x000000000a8e4984 */ /* 0x0000640000000800 */
.L_x_6728:
[----:B-1234-:R-:W-:Y:S05]  /*2960*/  BSYNC B0 ;  /* 0x0000000000007941 */ /* 0x01efea0003800000 */
.L_x_6727:
[----:B------:R-:W-:Y:S01]  /*2970*/  FMUL.FTZ R109, R97, R142 ;  /* 0x0000008e616d7220 */ /* 0x000fe20000410000 */
[----:B------:R-:W-:Y:S01]  /*2980*/  ISETP.NE.AND P5, PT, R117, 0x1f, PT ;  /* 0x0000001f7500780c */ /* 0x000fe20003fa5270 */
[----:B------:R-:W-:Y:S01]  /*2990*/  FFMA.FTZ R11, R120, R11, R113 ;  /* 0x0000000b780b7223 */ /* 0x000fe20000010071 */
[----:B------:R-:W-:Y:S01]  /*29a0*/  ISETP.GE.AND P4, PT, R28, 0x1, PT ;  /* 0x000000011c00780c */ /* 0x000fe20003f86270 */
[----:B0-----:R-:W-:Y:S01]  /*29b0*/  FFMA.FTZ R10, R93, R111, R118 ;  /* 0x0000006f5d0a7223 */ /* 0x001fe20000010076 */
[----:B------:R-:W-:Y:S01]  /*29c0*/  BSSY B0, `(.L_x_6729) ;  /* 0x00000d9000007945 */ /* 0x000fe20003800000 */
        /* <DEDUP_REMOVED lines=18> */
[C---:B------:R-:W-:Y:S02]  /*2af0*/  FFMA.FTZ R109, R93.reuse, R109, R122 ;  /* 0x0000006d5d6d7223 */ /* 0x040fe4000001007a */
[C---:B------:R-:W-:Y:S02]  /*2b00*/  FFMA.FTZ R121, R120.reuse, R10, R107 ;  /* 0x0000000a78797223 */ /* 0x040fe4000001006b */
[----:B------:R-:W-:Y:S01]  /*2b10*/  FMUL.FTZ R130, R93, R144 ;  /* 0x000000905d827220 */ /* 0x000fe20000410000 */
[----:B------:R-:W0:Y:S01]  /*2b20*/  SHFL.DOWN PT, R125, R109, 0x1, 0x1f ;  /* 0x08201f006d7d7f89 */ /* 0x000e2200000e0000 */
[----:B------:R-:W-:-:S02]  /*2b30*/  FMUL.FTZ R10, R120, R11 ;  /* 0x0000000b780a7220 */ /* 0x000fc40000410000 */
[C---:B------:R-:W-:Y:S01]  /*2b40*/  FFMA.FTZ R121, R97.reuse, R121, R116 ;  /* 0x0000007961797223 */ /* 0x040fe20000010074 */
[----:B------:R-:W1:Y:S01]  /*2b50*/  SHFL.DOWN PT, R123, R130, 0x1, 0x1f ;  /* 0x08201f00827b7f89 */ /* 0x000e6200000e0000 */
[----:B------:R-:W-:-:S03]  /*2b60*/  FMUL.FTZ R144, R97, R10 ;  /* 0x0000000a61907220 */ /* 0x000fc60000410000 */
        /* <DEDUP_REMOVED lines=28> */
[----:B------:R-:W-:Y:S01]  /*2d30*/  MOV R10, 0x3f800000 ;  /* 0x3f800000000a7802 */ /* 0x000fe20000000f00 */
[----:B---3--:R-:W-:Y:S02]  /*2d40*/  @P4 FMUL.FTZ R144, R144, R11 ;  /* 0x0000000b90904220 */ /* 0x008fe40000410000 */
[----:B------:R-:W2:Y:S01]  /*2d50*/  SHFL.UP PT, R125, R121, 0x8, RZ ;  /* 0x05000000797d7989 */ /* 0x000ea200000e00ff */
[----:B------:R-:W-:Y:S01]  /*2d60*/  HFMA2.MMA R11, -RZ, RZ, 0, 0 ;  /* 0x00000000ff0b7435 */ /* 0x000fe200000001ff */
[----:B------:R-:W-:-:S02]  /*2d70*/  ISETP.GE.AND P4, PT, R28, 0x8, PT ;  /* 0x000000081c00780c */ /* 0x000fc40003f86270 */
[----:B------:R-:W3:Y:S07]  /*2d80*/  SHFL.UP PT, R123, R144, 0x8, RZ ;  /* 0x05000000907b7989 */ /* 0x000eee00000e00ff */
[----:B------:R-:W-:Y:S01]  /*2d90*/  @P0 LDS.64 R10, [UR4+0xee8] ;  /* 0x000ee804ff0a0984 */ /* 0x000fe20008000a00 */
[C---:B0-----:R-:W-:Y:S02]  /*2da0*/  @!P5 FFMA.FTZ R109, R130.reuse, R129, R109 ;  /* 0x00000081826dd223 */ /* 0x041fe4000001006d */
[----:B-1----:R-:W-:-:S03]  /*2db0*/  @!P5 FMUL.FTZ R130, R130, R127 ;  /* 0x0000007f8282d220 */ /* 0x002fc60000410000 */
        /* <DEDUP_REMOVED lines=10> */
[----:B------:R-:W-:Y:S03]  /*2e60*/  SHFL.DOWN PT, R127, R109, 0x1, 0x1f ;  /* 0x08201f006d7f7f89 */ /* 0x000fe600000e0000 */
[C---:B--2---:R-:W-:Y:S02]  /*2e70*/  @P4 FFMA.FTZ R121, R144.reuse, R125, R121 ;  /* 0x0000007d90794223 */ /* 0x044fe40000010079 */
[----:B------:R-:W-:Y:S01]  /*2e80*/  SHFL.IDX PT, R125, R11, RZ, 0x1f ;  /* 0x00001fff0b7d7589 */ /* 0x000fe200000e0000 */
        /* <DEDUP_REMOVED lines=9> */
[----:B------:R-:W-:-:S03]  /*2f20*/  ISETP.GT.AND P3, PT, R28, 0x1d, PT ;  /* 0x0000001d1c00780c */ /* 0x000fc60003f64270 */
        /* <DEDUP_REMOVED lines=12> */
[----:B------:R-:W-:Y:S02]  /*2ff0*/  FFMA.FTZ R99, R63, R146, RZ ;  /* 0x000000923f637223 */ /* 0x000fe400000100ff */
[----:B------:R-:W-:Y:S02]  /*3000*/  FFMA.FTZ R115, R105, R126, R124 ;  /* 0x0000007e69737223 */ /* 0x000fe4000001007c */
[----:B------:R-:W-:Y:S02]  /*3010*/  FFMA.FTZ R132, R95, R134, R132 ;  /* 0x000000865f847223 */ /* 0x000fe40000010084 */
[----:B------:R-:W-:-:S02]  /*3020*/  FFMA.FTZ R124, R62, R111, R99 ;  /* 0x0000006f3e7c7223 */ /* 0x000fc40000010063 */
[----:B------:R-:W-:Y:S02]  /*3030*/  FFMA.FTZ R113, R101, R115, R12 ;  /* 0x0000007365717223 */ /* 0x000fe4000001000c */
[----:B------:R-:W-:Y:S02]  /*3040*/  FFMA.FTZ R122, R93, R132, R122 ;  /* 0x000000845d7a7223 */ /* 0x000fe4000001007a */
[----:B------:R-:W-:Y:S02]  /*3050*/  FFMA.FTZ R95, R65, R128, R124 ;  /* 0x00000080415f7223 */ /* 0x000fe4000001007c */
[----:B------:R-:W-:Y:S02]  /*3060*/  FFMA.FTZ R121, R120, R113, R107 ;  /* 0x0000007178797223 */ /* 0x000fe4000001006b */
[-C--:B------:R-:W-:Y:S02]  /*3070*/  FFMA.FTZ R120, R54, -R71.reuse, R146 ;  /* 0x8000004736787223 */ /* 0x080fe40000010092 */
[----:B------:R-:W-:-:S02]  /*3080*/  FMUL.FTZ R93, R122, R71 ;  /* 0x000000477a5d7220 */ /* 0x000fc40000410000 */
[----:B------:R-:W-:Y:S02]  /*3090*/  FFMA.FTZ R124, R64, R126, R95 ;  /* 0x0000007e407c7223 */ /* 0x000fe4000001005f */
[----:B------:R-:W-:Y:S02]  /*30a0*/  FADD.FTZ R118, -R118, R111 ;  /* 0x0000006f76767221 */ /* 0x000fe40000010100 */
[----:B------:R-:W-:Y:S02]  /*30b0*/  FMUL.FTZ R95, R132, R70 ;  /* 0x00000046845f7220 */ /* 0x000fe40000410000 */
[----:B------:R-:W-:Y:S02]  /*30c0*/  FFMA.FTZ R101, R93, R120, RZ ;  /* 0x000000785d657223 */ /* 0x000fe400000100ff */
        /* <DEDUP_REMOVED lines=13> */
[----:B------:R-:W-:-:S02]  /*31a0*/  FADD.FTZ R124, -R12, R113 ;  /* 0x000000710c7c7221 */ /* 0x000fc40000010100 */
[----:B------:R-:W-:Y:S02]  /*31b0*/  FMUL.FTZ R113, R114, R74 ;  /* 0x0000004a72717220 */ /* 0x000fe40000410000 */
[----:B------:R-:W-:Y:S02]  /*31c0*/  FFMA.FTZ R116, R107, R111, R116 ;  /* 0x0000006f6b747223 */ /* 0x000fe40000010074 */
[----:B------:R-:W-:Y:S02]  /*31d0*/  FFMA.FTZ R105, R68, R123, R105 ;  /* 0x0000007b44697223 */ /* 0x000fe40000010069 */
[-C--:B------:R-:W-:Y:S02]  /*31e0*/  FMUL.FTZ R115, R140, R77.reuse ;  /* 0x0000004d8c737220 */ /* 0x080fe40000410000 */
[----:B------:R-:W-:Y:S01]  /*31f0*/  FFMA.FTZ R126, R60, -R77, R121 ;  /* 0x8000004d3c7e7223 */ /* 0x000fe20000010079 */
[----:B------:R-:W0:Y:S01]  /*3200*/  SHFL.DOWN PT, R12, R105, 0x1, 0x1f ;  /* 0x08201f00690c7f89 */ /* 0x000e2200000e0000 */
[----:B------:R-:W-:-:S02]  /*3210*/  FFMA.FTZ R116, R113, R124, R116 ;  /* 0x0000007c71747223 */ /* 0x000fc40000010074 */
[-C--:B------:R-:W-:Y:S02]  /*3220*/  FMUL.FTZ R121, R142, R78.reuse ;  /* 0x0000004e8e797220 */ /* 0x080fe40000410000 */
[----:B------:R-:W-:Y:S02]  /*3230*/  FFMA.FTZ R128, R61, -R78, R123 ;  /* 0x8000004e3d807223 */ /* 0x000fe4000001007b */
[----:B------:R-:W-:Y:S02]  /*3240*/  FFMA.FTZ R116, R115, R126, R116 ;  /* 0x0000007e73747223 */ /* 0x000fe40000010074 */
[C---:B--2---:R-:W-:Y:S02]  /*3250*/  FFMA.FTZ R11, R130.reuse, R11, R109 ;  /* 0x0000000b820b7223 */ /* 0x044fe4000001006d */
[----:B------:R-:W-:Y:S02]  /*3260*/  FFMA.FTZ R116, R121, R128, R116 ;  /* 0x0000008079747223 */ /* 0x000fe40000010074 */
[----:B------:R-:W-:-:S02]  /*3270*/  FMUL.FTZ R10, R130, R10 ;  /* 0x0000000a820a7220 */ /* 0x000fc40000410000 */
[----:B------:R-:W-:Y:S01]  /*3280*/  FADD.FTZ R94, R99, R94 ;  /* 0x0000005e635e7221 */ /* 0x000fe20000010000 */
[----:B------:R-:W1:Y:S01]  /*3290*/  SHFL.DOWN PT, R123, R116, 0x1, 0x1f ;  /* 0x08201f00747b7f89 */ /* 0x000e6200000e0000 */
[----:B------:R-:W-:Y:S02]  /*32a0*/  FADD.FTZ R86, R115, R86 ;  /* 0x0000005673567221 */ /* 0x000fe40000010000 */
[C---:B------:R-:W-:Y:S01]  /*32b0*/  FMUL.FTZ R109, R91.reuse, R114 ;  /* 0x000000725b6d7220 */ /* 0x040fe20000410000 */
[----:B------:R2:W-:Y:S01]  /*32c0*/  @!P4 STS.64 [UR4+0xee8], R10 ;  /* 0x000ee80aff00c988 */ /* 0x0005e20008000a04 */
[----:B------:R-:W-:Y:S02]  /*32d0*/  FMUL.FTZ R115, R91, R140 ;  /* 0x0000008c5b737220 */ /* 0x000fe40000410000 */
[----:B------:R-:W-:Y:S02]  /*32e0*/  FMUL.FTZ R109, R109, R124 ;  /* 0x0000007c6d6d7220 */ /* 0x000fe40000410000 */
[----:B0-----:R-:W-:-:S02]  /*32f0*/  @!P2 FADD.FTZ R105, R105, R12 ;  /* 0x0000000c6969a221 */ /* 0x001fc40000010000 */
[----:B------:R-:W-:Y:S02]  /*3300*/  FMUL.FTZ R115, R115, R126 ;  /* 0x0000007e73737220 */ /* 0x000fe40000410000 */
[----:B------:R-:W-:Y:S01]  /*3310*/  FADD.FTZ R80, R103, R80 ;  /* 0x0000005067507221 */ /* 0x000fe20000010000 */
[----:B------:R-:W0:Y:S01]  /*3320*/  SHFL.DOWN PT, R12, R105, 0x2, 0x1f ;  /* 0x08401f00690c7f89 */ /* 0x000e2200000e0000 */
[C---:B--2---:R-:W-:Y:S02]  /*3330*/  FMUL.FTZ R11, R91.reuse, R142 ;  /* 0x0000008e5b0b7220 */ /* 0x044fe40000410000 */
[----:B------:R-:W-:Y:S02]  /*3340*/  FMUL.FTZ R10, R91, R136 ;  /* 0x000000885b0a7220 */ /* 0x000fe40000410000 */
[----:B------:R-:W-:Y:S02]  /*3350*/  FMUL.FTZ R128, R11, R128 ;  /* 0x000000800b807220 */ /* 0x000fe40000410000 */
[----:B------:R-:W-:-:S02]  /*3360*/  FMUL.FTZ R101, R10, R101 ;  /* 0x000000650a657220 */ /* 0x000fc40000410000 */
[----:B------:R-:W-:Y:S02]  /*3370*/  FFMA.FTZ R109, R59, R114, R109 ;  /* 0x000000723b6d7223 */ /* 0x000fe4000001006d */
[----:B-1----:R-:W-:Y:S01]  /*3380*/  @!P2 FADD.FTZ R116, R116, R123 ;  /* 0x0000007b7474a221 */ /* 0x002fe20000010000 */
[----:B------:R-:W-:Y:S01]  /*3390*/  ISETP.GT.AND P2, PT, R28, 0x1b, PT ;  /* 0x0000001b1c00780c */ /* 0x000fe20003f44270 */
[----:B------:R-:W-:Y:S02]  /*33a0*/  FFMA.FTZ R115, R60, R140, R115 ;  /* 0x0000008c3c737223 */ /* 0x000fe40000010073 */
[----:B------:R-:W-:Y:S01]  /*33b0*/  FFMA.FTZ R103, R61, R142, R128 ;  /* 0x0000008e3d677223 */ /* 0x000fe20000010080 */
[----:B------:R-:W1:Y:S01]  /*33c0*/  SHFL.DOWN PT, R123, R116, 0x2, 0x1f ;  /* 0x08401f00747b7f89 */ /* 0x000e6200000e0000 */
[----:B------:R-:W-:Y:S02]  /*33d0*/  FFMA.FTZ R101, R57, R136, R101 ;  /* 0x0000008839657223 */ /* 0x000fe40000010065 */
        /* <DEDUP_REMOVED lines=9> */
[----:B------:R-:W-:Y:S02]  /*3470*/  FADD.FTZ R100, R101, R100 ;  /* 0x0000006465647221 */ /* 0x000fe40000010000 */
[----:B------:R-:W-:Y:S02]  /*3480*/  FADD.FTZ R92, R93, R92 ;  /* 0x0000005c5d5c7221 */ /* 0x000fe40000010000 */
[----:B-1----:R-:W-:Y:S01]  /*3490*/  @!P3 FADD.FTZ R116, R116, R123 ;  /* 0x0000007b7474b221 */ /* 0x002fe20000010000 */
[----:B------:R-:W-:-:S04]  /*34a0*/  ISETP.GT.AND P3, PT, R28, 0x17, PT ;  /* 0x000000171c00780c */ /* 0x000fc80003f64270 */
[----:B------:R-:W1:Y:S01]  /*34b0*/  SHFL.DOWN PT, R123, R116, 0x4, 0x1f ;  /* 0x08801f00747b7f89 */ /* 0x000e6200000e0000 */
[----:B0-----:R-:W-:-:S05]  /*34c0*/  @!P2 FADD.FTZ R105, R105, R12 ;  /* 0x0000000c6969a221 */ /* 0x001fca0000010000 */
[----:B------:R-:W0:Y:S01]  /*34d0*/  SHFL.DOWN PT, R12, R105, 0x8, 0x1f ;  /* 0x09001f00690c7f89 */ /* 0x000e2200000e0000 */
[----:B-1----:R-:W-:Y:S01]  /*34e0*/  @!P2 FADD.FTZ R116, R116, R123 ;  /* 0x0000007b7474a221 */ /* 0x002fe20000010000 */
[----:B------:R-:W-:-:S04]  /*34f0*/  ISETP.GT.AND P2, PT, R28, 0xf, PT ;  /* 0x0000000f1c00780c */ /* 0x000fc80003f44270 */
[----:B------:R-:W1:Y:S01]  /*3500*/  SHFL.DOWN PT, R123, R116, 0x8, 0x1f ;  /* 0x09001f00747b7f89 */ /* 0x000e6200000e0000 */
[----:B0-----:R-:W-:-:S05]  /*3510*/  @!P3 FADD.FTZ R105, R105, R12 ;  /* 0x0000000c6969b221 */ /* 0x001fca0000010000 */
[----:B------:R-:W0:Y:S01]  /*3520*/  SHFL.DOWN PT, R12, R105, 0x10, 0x1f ;  /* 0x0a001f00690c7f89 */ /* 0x000e2200000e0000 */
[----:B-1----:R-:W-:Y:S01]  /*3530*/  @!P3 FADD.FTZ R116, R116, R123 ;  /* 0x0000007b7474b221 */ /* 0x002fe20000010000 */
[----:B------:R-:W-:-:S04]  /*3540*/  ISETP.NE.AND P3, PT, R28, RZ, PT ;  /* 0x000000ff1c00720c */ /* 0x000fc80003f65270 */
[----:B------:R-:W1:Y:S01]  /*3550*/  SHFL.DOWN PT, R123, R116, 0x10, 0x1f ;  /* 0x0a001f00747b7f89 */ /* 0x000e6200000e0000 */
[----:B0-----:R-:W-:Y:S02]  /*3560*/  @!P2 FADD.FTZ R105, R105, R12 ;  /* 0x0000000c6969a221 */ /* 0x001fe40000010000 */
[----:B------:R-:W-:-:S03]  /*3570*/  FMUL.FTZ R12, R91, R138 ;  /* 0x0000008a5b0c7220 */ /* 0x000fc60000410000 */
[----:B------:R-:W-:Y:S01]  /*3580*/  MOV R11, R105 ;  /* 0x00000069000b7202 */ /* 0x000fe20000000f00 */
[----:B------:R-:W-:Y:S02]  /*3590*/  FMUL.FTZ R111, R12, R111 ;  /* 0x0000006f0c6f7220 */ /* 0x000fe40000410000 */
[C---:B------:R-:W-:Y:S02]  /*35a0*/  FMUL.FTZ R12, R91.reuse, R134 ;  /* 0x000000865b0c7220 */ /* 0x040fe40000410000 */
[----:B------:R-:W-:Y:S02]  /*35b0*/  FFMA.FTZ R111, R58, R138, R111 ;  /* 0x0000008a3a6f7223 */ /* 0x000fe4000001006f */
[----:B------:R-:W-:Y:S02]  /*35c0*/  FMUL.FTZ R99, R12, R97 ;  /* 0x000000610c637220 */ /* 0x000fe40000410000 */
[----:B------:R-:W-:Y:S02]  /*35d0*/  FMUL.FTZ R97, R91, R132 ;  /* 0x000000845b617220 */ /* 0x000fe40000410000 */
[----:B-1----:R-:W-:-:S02]  /*35e0*/  @!P2 FADD.FTZ R116, R116, R123 ;  /* 0x0000007b7474a221 */ /* 0x002fc40000010000 */
[----:B------:R-:W-:Y:S02]  /*35f0*/  FMUL.FTZ R91, R91, R122 ;  /* 0x0000007a5b5b7220 */ /* 0x000fe40000410000 */
[----:B------:R-:W-:Y:S01]  /*3600*/  FMUL.FTZ R97, R97, R118 ;  /* 0x0000007661617220 */ /* 0x000fe20000410000 */
[----:B------:R-:W-:Y:S01]  /*3610*/  MOV R10, R116 ;  /* 0x00000074000a7202 */ /* 0x000fe20000000f00 */
[----:B------:R-:W-:Y:S02]  /*3620*/  FMUL.FTZ R91, R91, R120 ;  /* 0x000000785b5b7220 */ /* 0x000fe40000410000 */
[----:B------:R-:W-:Y:S02]  /*3630*/  FFMA.FTZ R99, R56, R134, R99 ;  /* 0x0000008638637223 */ /* 0x000fe40000010063 */
[----:B------:R0:W-:Y:S01]  /*3640*/  @!P3 STS.64 [0x438], R10 ;  /* 0x0004380aff00b388 */ /* 0x0001e20000000a00 */
[----:B------:R-:W-:Y:S02]  /*3650*/  FFMA.FTZ R97, R55, R132, R97 ;  /* 0x0000008437617223 */ /* 0x000fe40000010061 */
[----:B------:R-:W-:-:S02]  /*3660*/  FFMA.FTZ R91, R54, R122, R91 ;  /* 0x0000007a365b7223 */ /* 0x000fc4000001005b */
[----:B------:R-:W-:Y:S02]  /*3670*/  FADD.FTZ R98, R111, R98 ;  /* 0x000000626f627221 */ /* 0x000fe40000010000 */
[----:B------:R-:W-:Y:S02]  /*3680*/  FADD.FTZ R102, R99, R102 ;  /* 0x0000006663667221 */ /* 0x000fe40000010000 */
[----:B------:R-:W-:Y:S02]  /*3690*/  FADD.FTZ R104, R97, R104 ;  /* 0x0000006861687221 */ /* 0x000fe40000010000 */
[----:B------:R-:W-:Y:S01]  /*36a0*/  FADD.FTZ R106, R91, R106 ;  /* 0x0000006a5b6a7221 */ /* 0x000fe20000010000 */
        /* <DEDUP_REMOVED lines=10> */
.L_x_6730:
[----:B0-----:R-:W-:Y:S05]  /*3750*/  BSYNC B0 ;  /* 0x0000000000007941 */ /* 0x001fea0003800000 */
.L_x_6729:
        /* <DEDUP_REMOVED lines=21> */
.L_x_6726:
[----:B------:R-:W-:Y:S01]  /*38b0*/  BAR.SYNC.DEFER_BLOCKING 0x0 ;  /* 0x0000000000007b1d */ /* 0x000fe20000010000 */
[----:B------:R-:W-:Y:S01]  /*38c0*/  IADD3 R11, -R42, c[0x0][0x168], RZ ;  /* 0x00005a002a0b7a10 */ /* 0x000fe20007ffe1ff */
[----:B------:R-:W-:-:S03]  /*38d0*/  CS2R R12, SRZ ;  /* 0x00000000000c7805 */ /* 0x000fc6000001ff00 */
[-C--:B------:R-:W-:Y:S02]  /*38e0*/  ISETP.GE.AND P6, PT, R32, R11.reuse, PT ;  /* 0x0000000b2000720c */ /* 0x080fe40003fc6270 */
[-C--:B------:R-:W-:Y:S02]  /*38f0*/  ISETP.GE.AND P5, PT, R34, R11.reuse, PT ;  /* 0x0000000b2200720c */ /* 0x080fe40003fa6270 */
[-C--:B------:R-:W-:Y:S02]  /*3900*/  ISETP.GE.AND P4, PT, R36, R11.reuse, PT ;  /* 0x0000000b2400720c */ /* 0x080fe40003f86270 */
[-C--:B------:R-:W-:Y:S02]  /*3910*/  ISETP.GE.AND P3, PT, R37, R11.reuse, PT ;  /* 0x0000000b2500720c */ /* 0x080fe40003f66270 */
[-C--:B------:R-:W-:Y:S02]  /*3920*/  ISETP.GE.AND P2, PT, R38, R11.reuse, PT ;  /* 0x0000000b2600720c */ /* 0x080fe40003f46270 */
[----:B------:R-:W-:-:S02]  /*3930*/  ISETP.GE.AND P1, PT, R39, R11, PT ;  /* 0x0000000b2700720c */ /* 0x000fc40003f26270 */
[-C--:B------:R-:W-:Y:S02]  /*3940*/  ISETP.GE.AND P0, PT, R40, R11.reuse, PT ;  /* 0x0000000b2800720c */ /* 0x080fe40003f06270 */
[----:B------:R-:W-:Y:S01]  /*3950*/  MOV R10, RZ ;  /* 0x000000ff000a7202 */ /* 0x000fe20000000f00 */
[----:B------:R-:W2:Y:S01]  /*3960*/  @!P6 LDG.E R76, [R8.64] ;  /* 0x00000006084ce981 */ /* 0x000ea2000c1e1900 */
[----:B------:R-:W-:Y:S02]  /*3970*/  ISETP.GE.AND P6, PT, R41, R11, PT ;  /* 0x0000000b2900720c */ /* 0x000fe40003fc6270 */
[----:B------:R-:W-:Y:S01]  /*3980*/  MOV R54, RZ ;  /* 0x000000ff00367202 */ /* 0x000fe20000000f00 */
[----:B------:R-:W3:Y:S01]  /*3990*/  @!P5 LDG.E R12, [R8.64+0x80] ;  /* 0x00008006080cd981 */ /* 0x000ee2000c1e1900 */
[----:B------:R-:W-:Y:S02]  /*39a0*/  MOV R15, RZ ;  /* 0x000000ff000f7202 */ /* 0x000fe40000000f00 */
[----:B------:R-:W-:Y:S01]  /*39b0*/  MOV R56, RZ ;  /* 0x000000ff00387202 */ /* 0x000fe20000000f00 */
[----:B------:R-:W4:Y:S01]  /*39c0*/  @!P4 LDG.E R10, [R8.64+0x100] ;  /* 0x00010006080ac981 */ /* 0x000f22000c1e1900 */
[----:B------:R-:W-:-:S03]  /*39d0*/  MOV R17, RZ ;  /* 0x000000ff00117202 */ /* 0x000fc60000000f00 */
[----:B------:R-:W5:Y:S04]  /*39e0*/  @!P3 LDG.E R13, [R8.64+0x180] ;  /* 0x00018006080db981 */ /* 0x000f68000c1e1900 */
[----:B------:R-:W5:Y:S04]  /*39f0*/  @!P2 LDG.E R54, [R8.64+0x200] ;  /* 0x000200060836a981 */ /* 0x000f68000c1e1900 */
[----:B------:R-:W5:Y:S04]  /*3a00*/  @!P1 LDG.E R15, [R8.64+0x280] ;  /* 0x00028006080f9981 */ /* 0x000f68000c1e1900 */
[----:B------:R-:W5:Y:S04]  /*3a10*/  @!P0 LDG.E R56, [R8.64+0x300] ;  /* 0x0003000608388981 */ /* 0x000f68000c1e1900 */
[----:B------:R-:W5:Y:S01]  /*3a20*/  @!P6 LDG.E R17, [R8.64+0x380] ;  /* 0x000380060811e981 */ /* 0x000f62000c1e1900 */
[----:B------:R-:W-:Y:S03]  /*3a30*/  BSSY B0, `(.L_x_6732) ;  /* 0x0000080000007945 */ /* 0x000fe60003800000 */
[----:B--2---:R-:W-:Y:S04]  /*3a40*/  STS [R43.X4], R76 ;  /* 0x0000004c2b007388 */ /* 0x004fe80000004800 */
[----:B---3--:R-:W-:Y:S04]  /*3a50*/  STS [R45.X4+0x80], R12 ;  /* 0x0000800c2d007388 */ /* 0x008fe80000004800 */
[----:B----4-:R-:W-:Y:S04]  /*3a60*/  STS [R47.X4+0x100], R10 ;  /* 0x0001000a2f007388 */ /* 0x010fe80000004800 */
[----:B-----5:R-:W-:Y:S04]  /*3a70*/  STS [R48.X4+0x180], R13 ;  /* 0x0001800d30007388 */ /* 0x020fe80000004800 */
        /* <DEDUP_REMOVED lines=10> */
[----:B------:R-:W-:Y:S04]  /*3b20*/  LDS R15, [R53.X4+0x1c] ;  /* 0x00001c00350f7984 */ /* 0x000fe80000004800 */
[----:B------:R-:W-:Y:S01]  /*3b30*/  LDS R17, [R53.X4] ;  /* 0x0000000035117984 */ /* 0x000fe20000004800 */
[----:B0-----:R-:W-:-:S05]  /*3b40*/  FADD.FTZ R55, R55, R20 ;  /* 0x0000001437377221 */ /* 0x001fca0000010000 */
[----:B------:R-:W-:Y:S01]  /*3b50*/  FSETP.GTU.FTZ.AND P0, PT, R55, 20, PT ;  /* 0x41a000003700780b */ /* 0x000fe20003f1c000 */
[--C-:B-1----:R-:W-:Y:S02]  /*3b60*/  FADD.FTZ R12, R9, R20.reuse ;  /* 0x00000014090c7221 */ /* 0x102fe40000010000 */
[----:B------:R-:W0:Y:S10]  /*3b70*/  LDS R9, [R53.X4+0x18] ;  /* 0x0000180035097984 */ /* 0x000e340000004800 */
[----:B------:R-:W-:Y:S01]  /*3b80*/  @!P0 FMUL.FTZ R8, R55, -1.4426950216293334961 ;  /* 0xbfb8aa3b37088820 */ /* 0x000fe20000410000 */
[----:B------:R-:W-:Y:S06]  /*3b90*/  BAR.SYNC.DEFER_BLOCKING 0x0 ;  /* 0x0000000000007b1d */ /* 0x000fec0000010000 */
[----:B------:R-:W1:Y:S01]  /*3ba0*/  @!P0 MUFU.EX2 R8, R8 ;  /* 0x0000000800088308 */ /* 0x000e620000000800 */
[----:B------:R-:W-:Y:S01]  /*3bb0*/  FSETP.GTU.FTZ.AND P2, PT, R12, 20, PT ;  /* 0x41a000000c00780b */ /* 0x000fe20003f5c000 */
[----:B--2---:R-:W-:-:S02]  /*3bc0*/  FADD.FTZ R59, R59, R20 ;  /* 0x000000143b3b7221 */ /* 0x004fc40000010000 */
[----:B-1----:R-:W-:-:S04]  /*3bd0*/  @!P0 FADD.FTZ R10, R8, 1 ;  /* 0x3f800000080a8421 */ /* 0x002fc80000010000 */
[----:B------:R-:W1:Y:S06]  /*3be0*/  @!P0 MUFU.RCP R55, R10 ;  /* 0x0000000a00378308 */ /* 0x000e6c0000001000 */
[----:B------:R-:W-:Y:S01]  /*3bf0*/  @!P2 FMUL.FTZ R12, R12, -1.4426950216293334961 ;  /* 0xbfb8aa3b0c0ca820 */ /* 0x000fe20000410000 */
[----:B------:R-:W-:Y:S01]  /*3c00*/  FSETP.GTU.FTZ.AND P4, PT, R59, 20, PT ;  /* 0x41a000003b00780b */ /* 0x000fe20003f9c000 */
[----:B---3--:R-:W-:-:S04]  /*3c10*/  FADD.FTZ R57, R57, R20 ;  /* 0x0000001439397221 */ /* 0x008fc80000010000 */
[----:B------:R-:W2:Y:S01]  /*3c20*/  @!P2 MUFU.EX2 R12, R12 ;  /* 0x0000000c000ca308 */ /* 0x000ea20000000800 */
[----:B-1----:R-:W-:Y:S01]  /*3c30*/  @!P0 FMUL.FTZ R104, R104, R55 ;  /* 0x0000003768688220 */ /* 0x002fe20000410000 */
[----:B------:R-:W-:Y:S01]  /*3c40*/  ISETP.NE.AND P0, PT, R24, RZ, PT ;  /* 0x000000ff1800720c */ /* 0x000fe20003f05270 */
[----:B0-----:R-:W-:Y:S01]  /*3c50*/  FADD.FTZ R56, R9, R20 ;  /* 0x0000001409387221 */ /* 0x001fe20000010000 */
[----:B------:R-:W-:Y:S01]  /*3c60*/  FSETP.GTU.FTZ.AND P3, PT, R57, 20, PT ;  /* 0x41a000003900780b */ /* 0x000fe20003f7c000 */
[----:B------:R-:W-:Y:S03]  /*3c70*/  STS [R53.X4], R92 ;  /* 0x0000005c35007388 */ /* 0x000fe60000004800 */
[----:B------:R-:W-:Y:S01]  /*3c80*/  @!P4 FMUL.FTZ R9, R59, -1.4426950216293334961 ;  /* 0xbfb8aa3b3b09c820 */ /* 0x000fe20000410000 */
        /* <DEDUP_REMOVED lines=18> */
[----:B--2---:R-:W-:-:S02]  /*3db0*/  @!P2 FADD.FTZ R8, R12, 1 ;  /* 0x3f8000000c08a421 */ /* 0x004fc40000010000 */
[----:B------:R-:W-:Y:S02]  /*3dc0*/  @!P3 FMUL.FTZ R54, R57, -1.4426950216293334961 ;  /* 0xbfb8aa3b3936b820 */ /* 0x000fe40000410000 */
[--C-:B------:R-:W-:Y:S01]  /*3dd0*/  FADD.FTZ R13, R13, R20.reuse ;  /* 0x000000140d0d7221 */ /* 0x100fe20000010000 */
[----:B------:R-:W0:Y:S01]  /*3de0*/  @!P2 MUFU.RCP R57, R8 ;  /* 0x000000080039a308 */ /* 0x000e220000001000 */
[----:B------:R-:W-:-:S03]  /*3df0*/  FADD.FTZ R58, R15, R20 ;  /* 0x000000140f3a7221 */ /* 0x000fc60000010000 */
[----:B------:R-:W-:Y:S02]  /*3e00*/  FSETP.GTU.FTZ.AND P5, PT, R13, 20, PT ;  /* 0x41a000000d00780b */ /* 0x000fe40003fbc000 */
[----:B------:R-:W-:Y:S01]  /*3e10*/  FSETP.GTU.FTZ.AND P6, PT, R56, 20, PT ;  /* 0x41a000003800780b */ /* 0x000fe20003fdc000 */
[----:B------:R-:W-:Y:S01]  /*3e20*/  FADD.FTZ R55, R17, R20 ;  /* 0x0000001411377221 */ /* 0x000fe20000010000 */
[----:B------:R-:W-:Y:S01]  /*3e30*/  FSETP.GTU.FTZ.AND P1, PT, R58, 20, PT ;  /* 0x41a000003a00780b */ /* 0x000fe20003f3c000 */
[----:B------:R-:W-:Y:S08]  /*3e40*/  @!P4 MUFU.EX2 R9, R9 ;  /* 0x000000090009c308 */ /* 0x000ff00000000800 */
[----:B------:R-:W1:Y:S01]  /*3e50*/  @!P3 MUFU.EX2 R54, R54 ;  /* 0x000000360036b308 */ /* 0x000e620000000800 */
[----:B------:R-:W2:Y:S01]  /*3e60*/  LDS R75, [0x420] ;  /* 0x00042000ff4b7984 */ /* 0x000ea20000000800 */
[----:B0-----:R-:W-:Y:S01]  /*3e70*/  @!P2 FMUL.FTZ R102, R102, R57 ;  /* 0x000000396666a220 */ /* 0x001fe20000410000 */
[----:B------:R-:W-:Y:S01]  /*3e80*/  FSETP.GTU.FTZ.AND P2, PT, R55, 20, PT ;  /* 0x41a000003700780b */ /* 0x000fe20003f5c000 */
[----:B------:R-:W-:-:S02]  /*3e90*/  @!P5 FMUL.FTZ R12, R13, -1.4426950216293334961 ;  /* 0xbfb8aa3b0d0cd820 */ /* 0x000fc40000410000 */
[----:B------:R-:W-:Y:S02]  /*3ea0*/  @!P6 FMUL.FTZ R10, R56, -1.4426950216293334961 ;  /* 0xbfb8aa3b380ae820 */ /* 0x000fe40000410000 */
[----:B------:R0:W-:Y:S02]  /*3eb0*/  @!P5 MUFU.EX2 R13, R12 ;  /* 0x0000000c000dd308 */ /* 0x0001e40000000800 */
[----:B0-----:R-:W-:-:S06]  /*3ec0*/  @!P1 FMUL.FTZ R12, R58, -1.4426950216293334961 ;  /* 0xbfb8aa3b3a0c9820 */ /* 0x001fcc0000410000 */
[----:B------:R-:W0:Y:S01]  /*3ed0*/  @!P6 MUFU.EX2 R15, R10 ;  /* 0x0000000a000fe308 */ /* 0x000e220000000800 */
[----:B------:R-:W-:Y:S02]  /*3ee0*/  @!P2 FMUL.FTZ R8, R55, -1.4426950216293334961 ;  /* 0xbfb8aa3b3708a820 */ /* 0x000fe40000410000 */
[----:B-1----:R-:W-:-:S05]  /*3ef0*/  @!P3 FADD.FTZ R54, R54, 1 ;  /* 0x3f8000003636b421 */ /* 0x002fca0000010000 */
[----:B------:R1:W3:Y:S01]  /*3f00*/  @!P1 MUFU.EX2 R17, R12 ;  /* 0x0000000c00119308 */ /* 0x0002e20000000800 */
[----:B------:R-:W-:Y:S02]  /*3f10*/  IMAD R56, R22, c[0x0][0x2d8], RZ ;  /* 0x0000b60016387a24 */ /* 0x000fe400078e02ff */
[----:B-1----:R-:W-:-:S05]  /*3f20*/  @!P4 FADD.FTZ R12, R9, 1 ;  /* 0x3f800000090cc421 */ /* 0x002fca0000010000 */
[----:B------:R1:W-:Y:S08]  /*3f30*/  @!P2 MUFU.EX2 R10, R8 ;  /* 0x00000008000aa308 */ /* 0x0003f00000000800 */
[----:B------:R-:W4:Y:S01]  /*3f40*/  @!P4 MUFU.RCP R57, R12 ;  /* 0x0000000c0039c308 */ /* 0x000f220000001000 */
[----:B-1----:R-:W-:-:S07]  /*3f50*/  IMAD.WIDE.U32 R8, R21, c[0x0][0x2d8], RZ ;  /* 0x0000b60015087a25 */ /* 0x002fce00078e00ff */
[----:B------:R1:W5:Y:S01]  /*3f60*/  @!P3 MUFU.RCP R55, R54 ;  /* 0x000000360037b308 */ /* 0x0003620000001000 */
[----:B------:R-:W-:Y:S02]  /*3f70*/  IMAD R81, R21, c[0x0][0x2dc], R56 ;  /* 0x0000b70015517a24 */ /* 0x000fe400078e0238 */
[----:B0-----:R-:W-:Y:S02]  /*3f80*/  @!P6 FADD.FTZ R15, R15, 1 ;  /* 0x3f8000000f0fe421 */ /* 0x001fe40000010000 */
[----:B------:R-:W-:Y:S01]  /*3f90*/  @!P5 FADD.FTZ R13, R13, 1 ;  /* 0x3f8000000d0dd421 */ /* 0x000fe20000010000 */
[----:B------:R-:W-:Y:S01]  /*3fa0*/  IADD3 R9, R9, R81, RZ ;  /* 0x0000005109097210 */ /* 0x000fe20007ffe0ff */
[----:B---3--:R-:W-:Y:S01]  /*3fb0*/  @!P1 FADD.FTZ R17, R17, 1 ;  /* 0x3f80000011119421 */ /* 0x008fe20000010000 */
[----:B-1----:R-:W-:Y:S01]  /*3fc0*/  IADD3 R54, R33, -c[0x0][0x174], RZ ;  /* 0x80005d0021367a10 */ /* 0x002fe20007ffe0ff */
[----:B------:R-:W0:Y:S01]  /*3fd0*/  @!P6 MUFU.RCP R15, R15 ;  /* 0x0000000f000fe308 */ /* 0x000e220000001000 */
[----:B----4-:R-:W-:Y:S01]  /*3fe0*/  @!P4 FMUL.FTZ R98, R98, R57 ;  /* 0x000000396262c220 */ /* 0x010fe20000410000 */
[----:B------:R-:W-:Y:S01]  /*3ff0*/  IADD3 R44, P4, R44, -0x380, RZ ;  /* 0xfffffc802c2c7810 */ /* 0x000fe20007f9e0ff */
[----:B------:R-:W-:-:S02]  /*4000*/  @!P2 FADD.FTZ R10, R10, 1 ;  /* 0x3f8000000a0aa421 */ /* 0x000fc40000010000 */
[----:B------:R-:W-:Y:S02]  /*4010*/  IMAD R83, R54, -0x100, RZ ;  /* 0xffffff0036537824 */ /* 0x000fe400078e02ff */
[----:B-----5:R-:W-:Y:S01]  /*4020*/  @!P3 FMUL.FTZ R100, R100, R55 ;  /* 0x000000376464b220 */ /* 0x020fe20000410000 */
[----:B------:R-:W1:Y:S01]  /*4030*/  @!P5 MUFU.RCP R77, R13 ;  /* 0x0000000d004dd308 */ /* 0x000e620000001000 */
[----:B------:R-:W-:Y:S02]  /*4040*/  IMAD R55, R19, c[0x0][0x2e0], RZ ;  /* 0x0000b80013377a24 */ /* 0x000fe400078e02ff */
[----:B------:R-:W-:Y:S01]  /*4050*/  IMAD.WIDE.U32 R8, R0, c[0x0][0x2e0], R8 ;  /* 0x0000b80000087a25 */ /* 0x000fe200078e0008 */
[----:B------:R-:W-:Y:S02]  /*4060*/  IADD3.X R46, R46, -0x1, RZ, P4, !PT ;  /* 0xffffffff2e2e7810 */ /* 0x000fe400027fe4ff */
[----:B--2---:R-:W-:Y:S01]  /*4070*/  ISETP.GE.AND P4, PT, R32, R75, PT ;  /* 0x0000004b2000720c */ /* 0x004fe20003f86270 */
[----:B------:R-:W-:Y:S01]  /*4080*/  IMAD R54, R0, c[0x0][0x2e4], R55 ;  /* 0x0000b90000367a24 */ /* 0x000fe200078e0237 */
[----:B------:R-:W2:Y:S01]  /*4090*/  @!P1 MUFU.RCP R17, R17 ;  /* 0x0000001100119308 */ /* 0x000ea20000001000 */
[----:B------:R-:W-:-:S02]  /*40a0*/  SHF.R.S32.HI R85, RZ, 0x1f, R83 ;  /* 0x0000001fff557819 */ /* 0x000fc40000011453 */
[----:B------:R-:W-:-:S05]  /*40b0*/  IADD3 R12, P3, R83, R8, RZ ;  /* 0x00000008530c7210 */ /* 0x000fca0007f7e0ff */
[----:B------:R-:W3:Y:S01]  /*40c0*/  @!P2 MUFU.RCP R13, R10 ;  /* 0x0000000a000da308 */ /* 0x000ee20000001000 */
[----:B------:R-:W-:Y:S02]  /*40d0*/  IADD3.X R54, R85, R54, R9, P3, !PT ;  /* 0x0000003655367210 */ /* 0x000fe40001ffe409 */
[----:B------:R-:W-:Y:S01]  /*40e0*/  IADD3 R56, P3, R44, c[0x0][0x330], RZ ;  /* 0x0000cc002c387a10 */ /* 0x000fe20007f7e0ff */
[----:B0-----:R-:W-:Y:S02]  /*40f0*/  @!P6 FMUL.FTZ R16, R16, R15 ;  /* 0x0000000f1010e220 */ /* 0x001fe40000410000 */
[----:B-1----:R-:W-:Y:S01]  /*4100*/  @!P5 FMUL.FTZ R96, R96, R77 ;  /* 0x0000004d6060d220 */ /* 0x002fe20000410000 */
[----:B------:R-:W-:Y:S02]  /*4110*/  IADD3.X R9, R46, c[0x0][0x334], RZ, P3, !PT ;  /* 0x0000cd002e097a10 */ /* 0x000fe40001ffe4ff */
[----:B------:R-:W-:Y:S02]  /*4120*/  LEA R56, P6, R12, R56, 0x2 ;  /* 0x000000380c387211 */ /* 0x000fe400078c10ff */
[----:B------:R-:W-:Y:S01]  /*4130*/  IADD3 R8, P5, R32, R42, RZ ;  /* 0x0000002a20087210 */ /* 0x000fe20007fbe0ff */
[----:B--2---:R-:W-:Y:S01]  /*4140*/  @!P1 FMUL.FTZ R14, R14, R17 ;  /* 0x000000110e0e9220 */ /* 0x004fe20000410000 */
[----:B------:R-:W-:-:S02]  /*4150*/  LEA.HI.X R57, R12, R9, R54, 0x2, P6 ;  /* 0x000000090c397211 */ /* 0x000fc400030f1436 */
[----:B------:R-:W-:Y:S01]  /*4160*/  ISETP.GE.AND P3, PT, R36, R75, PT ;  /* 0x0000004b2400720c */ /* 0x000fe20003f66270 */
[----:B---3--:R-:W-:Y:S01]  /*4170*/  @!P2 FMUL.FTZ R106, R106, R13 ;  /* 0x0000000d6a6aa220 */ /* 0x008fe20000410000 */
        /* <DEDUP_REMOVED lines=11> */
.L_x_6733:
[----:B------:R-:W-:Y:S05]  /*4230*/  BSYNC B0 ;  /* 0x0000000000007941 */ /* 0x000fea0003800000 */
.L_x_6732:
[----:B------:R-:W-:Y:S01]  /*4240*/  @!P3 STG.E [R56.64+0x80], R63 ;  /* 0x0000803f3800b986 */ /* 0x000fe2000c101906 */
[-C--:B------:R-:W-:Y:S01]  /*4250*/  ISETP.GE.AND P2, PT, R37, R75.reuse, PT ;  /* 0x0000004b2500720c */ /* 0x080fe20003f46270 */
[----:B------:R-:W-:Y:S01]  /*4260*/  FADD.FTZ R23, R106, R23 ;  /* 0x000000176a177221 */ /* 0x000fe20000010000 */
[-C--:B------:R-:W-:Y:S01]  /*4270*/  ISETP.GE.AND P3, PT, R38, R75.reuse, PT ;  /* 0x0000004b2600720c */ /* 0x080fe20003f66270 */
[----:B------:R-:W-:Y:S01]  /*4280*/  IMAD R10, R22, c[0x0][0x2f8], RZ ;  /* 0x0000be00160a7a24 */ /* 0x000fe200078e02ff */
        /* <DEDUP_REMOVED lines=8> */
[----:B------:R-:W-:Y:S02]  /*4310*/  @!P2 STG.E [R56.64+0x100], R65 ;  /* 0x000100413800a986 */ /* 0x000fe4000c101906 */
[----:B------:R-:W-:Y:S02]  /*4320*/  FADD.FTZ R23, R23, R100 ;  /* 0x0000006417177221 */ /* 0x000fe40000010000 */
[----:B------:R-:W-:Y:S02]  /*4330*/  @!P3 STG.E [R56.64+0x180], R67 ;  /* 0x000180433800b986 */ /* 0x000fe4000c101906 */
[----:B------:R-:W-:Y:S02]  /*4340*/  FADD.FTZ R23, R23, R98 ;  /* 0x0000006217177221 */ /* 0x000fe40000010000 */
[----:B------:R-:W-:Y:S02]  /*4350*/  @!P4 STG.E [R56.64+0x200], R69 ;  /* 0x000200453800c986 */ /* 0x000fe4000c101906 */
[----:B------:R-:W-:-:S02]  /*4360*/  FADD.FTZ R23, R23, R96 ;  /* 0x0000006017177221 */ /* 0x000fc40000010000 */
[----:B------:R-:W-:Y:S02]  /*4370*/  @!P5 STG.E [R56.64+0x280], R71 ;  /* 0x000280473800d986 */ /* 0x000fe4000c101906 */
[----:B------:R-:W-:Y:S02]  /*4380*/  FADD.FTZ R23, R23, R16 ;  /* 0x0000001017177221 */ /* 0x000fe40000010000 */
[----:B------:R-:W-:Y:S02]  /*4390*/  @!P1 STG.E [R56.64], R61 ;  /* 0x0000003d38009986 */ /* 0x000fe4000c101906 */
[----:B------:R-:W-:Y:S02]  /*43a0*/  FADD.FTZ R23, R23, R14 ;  /* 0x0000000e17177221 */ /* 0x000fe40000010000 */
[----:B------:R-:W-:Y:S04]  /*43b0*/  @!P6 STG.E [R56.64+0x300], R73 ;  /* 0x000300493800e986 */ /* 0x000fe8000c101906 */
        /* <DEDUP_REMOVED lines=17> */
[----:B0-----:R-:W-:Y:S04]  /*44d0*/  LDS R55, [R52.X4+0x380] ;  /* 0x0003800034377984 */ /* 0x001fe80000004800 */
        /* <DEDUP_REMOVED lines=16> */
.L_x_6735:
[----:B------:R-:W-:Y:S05]  /*45e0*/  BSYNC B0 ;  /* 0x0000000000007941 */ /* 0x000fea0003800000 */
.L_x_6734:
        /* <DEDUP_REMOVED lines=15> */
[----:B------:R-:W-:Y:S02]  /*46e0*/  IADD3 R10, -R33, c[0x0][0x174], RZ ;  /* 0x00005d00210a7a10 */ /* 0x000fe40007ffe1ff */
[-C--:B------:R-:W-:Y:S01]  /*46f0*/  ISETP.GE.AND P1, PT, R36, R53.reuse, PT ;  /* 0x000000352400720c */ /* 0x080fe20003f26270 */
[----:B------:R0:W-:Y:S01]  /*4700*/  @!P4 STG.E [R8.64+0x200], R17 ;  /* 0x000200110800c986 */ /* 0x0001e2000c101906 */
[-C--:B------:R-:W-:Y:S02]  /*4710*/  ISETP.GE.AND P2, PT, R37, R53.reuse, PT ;  /* 0x000000352500720c */ /* 0x080fe40003f46270 */
[----:B------:R-:W-:Y:S01]  /*4720*/  ISETP.GE.AND P3, PT, R38, R53, PT ;  /* 0x000000352600720c */ /* 0x000fe20003f66270 */
        /* <DEDUP_REMOVED lines=16> */
.L_x_6709:
        /* <DEDUP_REMOVED lines=24> */
.L_x_6738:
[----:B0-----:R-:W-:Y:S05]  /*49b0*/  BSYNC B0 ;  /* 0x0000000000007941 */ /* 0x001fea0003800000 */
.L_x_6737:
        /* <DEDUP_REMOVED lines=23> */
.L_x_6740:
[----:B------:R-:W1:Y:S02]  /*4b30*/  S2R R21, SR_TID.X ;  /* 0x0000000000157919 */ /* 0x000e640000002100 */
.L_x_6741:
[----:B0-----:R-:W-:Y:S05]  /*4b40*/  BSYNC B0 ;  /* 0x0000000000007941 */ /* 0x001fea0003800000 */
.L_x_6739:
        /* <DEDUP_REMOVED lines=12> */
[----:B-----5:R-:W-:-:S04]  /*4c10*/  IMAD.WIDE.U32 R18, R0, c[0x0][0x1b8], RZ ;  /* 0x00006e0000127a25 */ /* 0x020fc800078e00ff */
        /* <DEDUP_REMOVED lines=9> */
.L_x_6742:
        /* <DEDUP_REMOVED lines=55> */
.L_x_6743:
        /* <DEDUP_REMOVED lines=14> */
.L_x_9106:


//--------------------- .text._Z25selective_scan_bwd_kernelI32Selective_Scan_bwd_kernel_traitsILi32ELi8ELb0ELb0ELb0ELb1ELb1EffEEv12SSMParamsBwd --------------------------
	.section	.text._Z25selective_scan_bwd_kernelI32Selective_Scan_bwd_kernel_traitsILi32ELi8ELb0ELb0ELb0ELb1ELb1EffEEv12SSMParamsBwd,"ax",@progbits
	.sectioninfo	@"SHI_REGISTERS=152"
	.align	128
        .global         _Z25selective_scan_bwd_kernelI32Selective_Scan_bwd_kernel_traitsILi32ELi8ELb0ELb0ELb0ELb1ELb1EffEEv12SSMParamsBwd
        .type           _Z25selective_scan_bwd_kernelI32Selective_Scan_bwd_kernel_traitsILi32ELi8ELb0ELb0ELb0ELb1ELb1EffEEv12SSMParamsBwd,@function
        .size           _Z25selective_scan_bwd_kernelI32Selective_Scan_bwd_kernel_traitsILi32ELi8ELb0ELb0ELb0ELb1ELb1EffEEv12SSMParamsBwd,(.L_x_9107 - _Z25selective_scan_bwd_kernelI32Selective_Scan_bwd_kernel_traitsILi32ELi8ELb0ELb0ELb0ELb1ELb1EffEEv12SSMParamsBwd)
        .other          _Z25selective_scan_bwd_kernelI32Selective_Scan_bwd_kernel_traitsILi32ELi8ELb0ELb0ELb0ELb1ELb1EffEEv12SSMParamsBwd,@"STO_CUDA_ENTRY STV_DEFAULT"
_Z25selective_scan_bwd_kernelI32Selective_Scan_bwd_kernel_traitsILi32ELi8ELb0ELb0ELb0ELb1ELb1EffEEv12SSMParamsBwd:
.text._Z25selective_scan_bwd_kernelI32Selective_Scan_bwd_kernel_traitsILi32ELi8ELb0ELb0ELb0ELb1ELb1EffEEv12SSMParamsBwd:
        /* <DEDUP_REMOVED lines=12> */
[C---:B------:R-:W-:Y:S02]  /*00c0*/  IMAD R0, R71.reuse, c[0x0][0x1d0], RZ ;  /* 0x0000740047007a24 */ /* 0x040fe400078e02ff */
[C---:B------:R-:W-:Y:S01]  /*00d0*/  @P0 LEA R6, P2, R76.reuse, c[0x0][0x238], 0x2 ;  /* 0x00008e004c060a11 */ /* 0x040fe200078410ff */
        /* <DEDUP_REMOVED lines=18> */
[----:B------:R-:W-:Y:S01]  /*0200*/  HFMA2.MMA R70, -RZ, RZ, 0, 0 ;  /* 0x00000000ff467435 */ /* 0x000fe200000001ff */
[----:B------:R-:W-:Y:S01]  /*0210*/  ISETP.GE.AND P3, PT, R0, 0x1, PT ;  /* 0x000000010000780c */ /* 0x000fe20003f66270 */
[----:B-1----:R-:W-:Y:S01]  /*0220*/  IMAD R9, R73, c[0x0][0x27c], R12 ;  /* 0x00009f0049097a24 */ /* 0x002fe200078e020c */
[----:B------:R-:W-:Y:S01]  /*0230*/  ISETP.NE.AND.EX P0, PT, RZ, c[0x0][0x264], PT, P0 ;  /* 0x00009900ff007a0c */ /* 0x000fe20003f05300 */
[----:B------:R-:W-:Y:S01]  /*0240*/  IMAD.WIDE.U32 R2, R76, c[0x0][0x1d8], R2 ;  /* 0x000076004c027a25 */ /* 0x000fe200078e0002 */
[----:B------:R-:W-:Y:S01]  /*0250*/  HFMA2.MMA R8, -RZ, RZ, 0, 0 ;  /* 0x00000000ff087435 */ /* 0x000fe200000001ff */
[----:B------:R-:W-:-:S02]  /*0260*/  MOV R69, RZ ;  /* 0x000000ff00457202 */ /* 0x000fc40000000f00 */
[----:B------:R-:W-:Y:S01]  /*0270*/  IADD3 R7, R7, R9, RZ ;  /* 0x0000000907077210 */ /* 0x000fe20007ffe0ff */
[----:B------:R-:W-:Y:S01]  /*0280*/  IMAD.WIDE.U32 R4, R76, c[0x0][0x1e8], R4 ;  /* 0x00007a004c047a25 */ /* 0x000fe200078e0004 */
[----:B------:R-:W-:-:S03]  /*0290*/  LEA R9, R0, 0xffffff00, 0x8 ;  /* 0xffffff0000097811 */ /* 0x000fc600078e40ff */
        /* <DEDUP_REMOVED lines=54> */
.L_x_6776:
[----:B------:R-:W-:Y:S01]  /*0600*/  BAR.SYNC.DEFER_BLOCKING 0x0 ;  /* 0x0000000000007b1d */ /* 0x000fe20000010000 */
[----:B0-----:R-:W-:Y:S01]  /*0610*/  LEA R8, R59, 0xffffff00, 0x8 ;  /* 0xffffff003b087811 */ /* 0x001fe200078e40ff */
[----:B------:R-:W-:Y:S01]  /*0620*/  HFMA2.MMA R0, -RZ, RZ, 0, 0 ;  /* 0x00000000ff007435 */ /* 0x000fe200000001ff */
[----:B------:R-:W-:Y:S01]  /*0630*/  LEA R10, P0, R60, R67, 0x2 ;  /* 0x000000433c0a7211 */ /* 0x000fe200078010ff */
[----:B------:R-:W-:Y:S01]  /*0640*/  CS2R R12, SRZ ;  /* 0x00000000000c7805 */ /* 0x000fe2000001ff00 */
[----:B------:R-:W-:Y:S02]  /*0650*/  IADD3 R21, -R8, c[0x0][0x168], RZ ;  /* 0x00005a0008157a10 */ /* 0x000fe40007ffe1ff */
[C---:B------:R-:W-:Y:S02]  /*0660*/  LEA.HI.X R11, R60.reuse, R66, R57, 0x2, P0 ;  /* 0x000000423c0b7211 */ /* 0x040fe400000f1439 */
[----:B------:R-:W-:-:S02]  /*0670*/  ISETP.GE.AND P3, PT, R60, R21, PT ;  /* 0x000000153c00720c */ /* 0x000fc40003f66270 */
[-C--:B------:R-:W-:Y:S02]  /*0680*/  ISETP.GE.AND P4, PT, R56, R21.reuse, PT ;  /* 0x000000153800720c */ /* 0x080fe40003f86270 */
[----:B------:R-:W-:Y:S02]  /*0690*/  MOV R9, RZ ;  /* 0x000000ff00097202 */ /* 0x000fe40000000f00 */
[-C--:B------:R-:W-:Y:S02]  /*06a0*/  ISETP.GE.AND P5, PT, R55, R21.reuse, PT ;  /* 0x000000153700720c */ /* 0x080fe40003fa6270 */
[-C--:B------:R-:W-:Y:S02]  /*06b0*/  ISETP.GE.AND P2, PT, R54, R21.reuse, PT ;  /* 0x000000153600720c */ /* 0x080fe40003f46270 */
[-C--:B------:R-:W-:Y:S02]  /*06c0*/  ISETP.GE.AND P1, PT, R53, R21.reuse, PT ;  /* 0x000000153500720c */ /* 0x080fe40003f26270 */
[-C--:B------:R-:W-:Y:S01]  /*06d0*/  ISETP.GE.AND P0, PT, R52, R21.reuse, PT ;  /* 0x000000153400720c */ /* 0x080fe20003f06270 */
[----:B------:R0:W2:Y:S01]  /*06e0*/  @!P3 LDG.E R0, [R10.64] ;  /* 0x000000060a00b981 */ /* 0x0000a2000c1e1900 */
[----:B------:R-:W-:-:S03]  /*06f0*/  ISETP.GE.AND P3, PT, R51, R21, PT ;  /* 0x000000153300720c */ /* 0x000fc60003f66270 */
[----:B------:R0:W3:Y:S01]  /*0700*/  @!P4 LDG.E R9, [R10.64+0x80] ;  /* 0x000080060a09c981 */ /* 0x0000e2000c1e1900 */
[----:B------:R-:W-:Y:S01]  /*0710*/  ISETP.GE.AND P4, PT, R50, R21, PT ;  /* 0x000000153200720c */ /* 0x000fe20003f86270 */
[----:B------:R-:W-:Y:S01]  /*0720*/  CS2R R14, SRZ ;  /* 0x00000000000e7805 */ /* 0x000fe2000001ff00 */
[----:B------:R-:W-:Y:S01]  /*0730*/  CS2R R16, SRZ ;  /* 0x0000000000107805 */ /* 0x000fe2000001ff00 */
        /* <DEDUP_REMOVED lines=22> */
[----:B------:R-:W-:Y:S01]  /*08a0*/  LEA.HI.SX32 R38, R38, R38, 0x1b ;  /* 0x0000002626267211 */ /* 0x000fe200078fdaff */
[----:B------:R-:W-:Y:S01]  /*08b0*/  CS2R R18, SRZ ;  /* 0x0000000000127805 */ /* 0x000fe2000001ff00 */
        /* <DEDUP_REMOVED lines=12> */
[----:B---3--:R1:W-:Y:S04]  /*0980*/  STS [R48.X4+0x80], R9 ;  /* 0x0000800930007388 */ /* 0x0083e80000004800 */
[----:B----4-:R-:W-:Y:S01]  /*0990*/  STS [R47.X4+0x100], R12 ;  /* 0x0001000c2f007388 */ /* 0x010fe20000004800 */
[----:B0-----:R-:W-:-:S03]  /*09a0*/  HFMA2.MMA R0, -RZ, RZ, 0, 0 ;  /* 0x00000000ff007435 */ /* 0x001fc600000001ff */
[----:B------:R0:W-:Y:S01]  /*09b0*/  STS [R46.X4+0x180], R13 ;  /* 0x0001800d2e007388 */ /* 0x0001e20000004800 */
[----:B-1----:R-:W-:-:S03]  /*09c0*/  MOV R9, RZ ;  /* 0x000000ff00097202 */ /* 0x002fc60000000f00 */
[----:B------:R1:W-:Y:S04]  /*09d0*/  STS [R45.X4+0x200], R14 ;  /* 0x0002000e2d007388 */ /* 0x0003e80000004800 */
[----:B------:R2:W-:Y:S01]  /*09e0*/  STS [R44.X4+0x280], R15 ;  /* 0x0002800f2c007388 */ /* 0x0005e20000004800 */
[----:B0-----:R-:W-:-:S03]  /*09f0*/  CS2R R12, SRZ ;  /* 0x00000000000c7805 */ /* 0x001fc6000001ff00 */
[----:B------:R0:W-:Y:S01]  /*0a00*/  STS [R43.X4+0x300], R16 ;  /* 0x000300102b007388 */ /* 0x0001e20000004800 */
[----:B-1----:R-:W-:-:S03]  /*0a10*/  LEA R14, P0, R60, R63, 0x2 ;  /* 0x0000003f3c0e7211 */ /* 0x002fc600078010ff */
[----:B------:R1:W-:Y:S01]  /*0a20*/  STS [R42.X4+0x380], R17 ;  /* 0x000380112a007388 */ /* 0x0003e20000004800 */
[----:B------:R-:W-:-:S06]  /*0a30*/  NOP ;  /* 0x0000000000007918 */ /* 0x000fcc0000000000 */
[----:B------:R-:W-:Y:S01]  /*0a40*/  LDS R39, [R38.X4] ;  /* 0x0000000026277984 */ /* 0x000fe20000004800 */
[----:B--2---:R-:W-:Y:S01]  /*0a50*/  LEA.HI.X R15, R60, R61, R57, 0x2, P0 ;  /* 0x0000003d3c0f7211 */ /* 0x004fe200000f1439 */
[----:B0-----:R-:W-:Y:S01]  /*0a60*/  HFMA2.MMA R16, -RZ, RZ, 0, 0 ;  /* 0x00000000ff107435 */ /* 0x001fe200000001ff */
[-C--:B------:R-:W-:Y:S01]  /*0a70*/  ISETP.GE.AND P0, PT, R56, R21.reuse, PT ;  /* 0x000000153800720c */ /* 0x080fe20003f06270 */
        /* <DEDUP_REMOVED lines=8> */
[----:B------:R-:W2:Y:S01]  /*0b00*/  @!P6 LDG.E R0, [R10.64] ;  /* 0x000000060a00e981 */ /* 0x000ea2000c1e1900 */
[----:B------:R-:W-:-:S03]  /*0b10*/  ISETP.GE.AND P6, PT, R50, R21, PT ;  /* 0x000000153200720c */ /* 0x000fc60003fc6270 */
[----:B------:R-:W3:Y:S01]  /*0b20*/  @!P0 LDG.E R9, [R10.64+0x80] ;  /* 0x000080060a098981 */ /* 0x000ee2000c1e1900 */
[----:B-1----:R-:W-:-:S03]  /*0b30*/  P2R R17, PR, RZ, 0x1 ;  /* 0x00000001ff117803 */ /* 0x002fc60000000000 */
[----:B------:R-:W4:Y:S04]  /*0b40*/  @!P1 LDG.E R12, [R10.64+0x100] ;  /* 0x000100060a0c9981 */ /* 0x000f28000c1e1900 */
[----:B------:R-:W4:Y:S04]  /*0b50*/  @!P2 LDG.E R13, [R10.64+0x180] ;  /* 0x000180060a0da981 */ /* 0x000f28000c1e1900 */
[----:B------:R-:W4:Y:S04]  /*0b60*/  @!P3 LDG.E R18, [R10.64+0x200] ;  /* 0x000200060a12b981 */ /* 0x000f28000c1e1900 */
[----:B------:R-:W4:Y:S04]  /*0b70*/  @!P4 LDG.E R19, [R10.64+0x280] ;  /* 0x000280060a13c981 */ /* 0x000f28000c1e1900 */
[----:B------:R-:W4:Y:S04]  /*0b80*/  @!P5 LDG.E R16, [R10.64+0x300] ;  /* 0x000300060a10d981 */ /* 0x000f28000c1e1900 */
[----:B------:R-:W4:Y:S01]  /*0b90*/  @!P6 LDG.E R23, [R10.64+0x380] ;  /* 0x000380060a17e981 */ /* 0x000f22000c1e1900 */
[----:B------:R-:W-:Y:S01]  /*0ba0*/  ISETP.GE.AND P0, PT, R60, R21, PT ;  /* 0x000000153c00720c */ /* 0x000fe20003f06270 */
[----:B------:R-:W-:-:S02]  /*0bb0*/  HFMA2.MMA R20, -RZ, RZ, 0, 0 ;  /* 0x00000000ff147435 */ /* 0x000fc400000001ff */
[----:B------:R-:W-:Y:S02]  /*0bc0*/  HFMA2.MMA R77, -RZ, RZ, 0, 0 ;  /* 0x00000000ff4d7435 */ /* 0x000fe400000001ff */
[----:B------:R-:W-:Y:S02]  /*0bd0*/  HFMA2.MMA R81, -RZ, RZ, 0, 0 ;  /* 0x00000000ff517435 */ /* 0x000fe400000001ff */
[----:B------:R-:W-:Y:S01]  /*0be0*/  HFMA2.MMA R83, -RZ, RZ, 0, 0 ;  /* 0x00000000ff537435 */ /* 0x000fe200000001ff */
[----:B------:R-:W-:Y:S02]  /*0bf0*/  MOV R24, RZ ;  /* 0x000000ff00187202 */ /* 0x000fe40000000f00 */
[----:B------:R-:W-:Y:S02]  /*0c00*/  MOV R26, RZ ;  /* 0x000000ff001a7202 */ /* 0x000fe40000000f00 */
[----:B------:R-:W-:Y:S01]  /*0c10*/  MOV R97, RZ ;  /* 0x000000ff00617202 */ /* 0x000fe20000000f00 */
[----:B--2---:R0:W-:Y:S04]  /*0c20*/  STS [R49.X4], R0 ;  /* 0x0000000031007388 */ /* 0x0041e80000004800 */
[----:B---3--:R-:W-:Y:S04]  /*0c30*/  STS [R48.X4+0x80], R9 ;  /* 0x0000800930007388 */ /* 0x008fe80000004800 */
[----:B----4-:R-:W-:Y:S04]  /*0c40*/  STS [R47.X4+0x100], R12 ;  /* 0x0001000c2f007388 */ /* 0x010fe80000004800 */
[----:B------:R-:W-:Y:S04]  /*0c50*/  STS [R46.X4+0x180], R13 ;  /* 0x0001800d2e007388 */ /* 0x000fe80000004800 */
[----:B------:R-:W-:Y:S04]  /*0c60*/  STS [R45.X4+0x200], R18 ;  /* 0x000200122d007388 */ /* 0x000fe80000004800 */
[----:B------:R-:W-:Y:S04]  /*0c70*/  STS [R44.X4+0x280], R19 ;  /* 0x000280132c007388 */ /* 0x000fe80000004800 */
[----:B------:R1:W-:Y:S04]  /*0c80*/  STS [R43.X4+0x300], R16 ;  /* 0x000300102b007388 */ /* 0x0003e80000004800 */
[----:B------:R2:W-:Y:S01]  /*0c90*/  STS [R42.X4+0x380], R23 ;  /* 0x000380172a007388 */ /* 0x0005e20000004800 */
[----:B------:R-:W-:-:S06]  /*0ca0*/  NOP ;  /* 0x0000000000007918 */ /* 0x000fcc0000000000 */
[----:B------:R-:W-:Y:S04]  /*0cb0*/  LDS R25, [R38.X4] ;  /* 0x0000000026197984 */ /* 0x000fe80000004800 */
[----:B------:R-:W3:Y:S04]  /*0cc0*/  LDS R27, [R38.X4+0x4] ;  /* 0x00000400261b7984 */ /* 0x000ee80000004800 */
[----:B------:R-:W4:Y:S04]  /*0cd0*/  LDS R87, [R38.X4+0x8] ;  /* 0x0000080026577984 */ /* 0x000f280000004800 */
[----:B------:R-:W1:Y:S04]  /*0ce0*/  LDS R89, [R38.X4+0xc] ;  /* 0x00000c0026597984 */ /* 0x000e680000004800 */
[----:B------:R-:W1:Y:S04]  /*0cf0*/  LDS R91, [R38.X4+0x10] ;  /* 0x00001000265b7984 */ /* 0x000e680000004800 */
[----:B------:R-:W1:Y:S04]  /*0d00*/  LDS R93, [R38.X4+0x14] ;  /* 0x00001400265d7984 */ /* 0x000e680000004800 */
[----:B------:R-:W1:Y:S04]  /*0d10*/  LDS R95, [R38.X4+0x18] ;  /* 0x00001800265f7984 */ /* 0x000e680000004800 */
[----:B------:R-:W1:Y:S04]  /*0d20*/  LDS R85, [R38.X4+0x1c] ;  /* 0x00001c0026557984 */ /* 0x000e680000004800 */
[----:B------:R-:W-:Y:S01]  /*0d30*/  BAR.SYNC.DEFER_BLOCKING 0x0 ;  /* 0x0000000000007b1d */ /* 0x000fe20000010000 */
[----:B0-----:R-:W-:-:S05]  /*0d40*/  MOV R0, RZ ;  /* 0x000000ff00007202 */ /* 0x001fca0000000f00 */
[----:B------:R0:W4:Y:S01]  /*0d50*/  @!P0 LDG.E R20, [R14.64] ;  /* 0x000000060e148981 */ /* 0x000122000c1e1900 */
[----:B------:R-:W-:-:S03]  /*0d60*/  ISETP.NE.AND P0, PT, R17, RZ, PT ;  /* 0x000000ff1100720c */ /* 0x000fc60003f05270 */
[----:B------:R0:W4:Y:S04]  /*0d70*/  @!P1 LDG.E R0, [R14.64+0x100] ;  /* 0x000100060e009981 */ /* 0x000128000c1e1900 */
[----:B------:R0:W4:Y:S04]  /*0d80*/  @!P2 LDG.E R81, [R14.64+0x180] ;  /* 0x000180060e51a981 */ /* 0x000128000c1e1900 */
[----:B------:R0:W4:Y:S04]  /*0d90*/  @!P3 LDG.E R24, [R14.64+0x200] ;  /* 0x000200060e18b981 */ /* 0x000128000c1e1900 */
[----:B------:R0:W4:Y:S04]  /*0da0*/  @!P0 LDG.E R77, [R14.64+0x80] ;  /* 0x000080060e4d8981 */ /* 0x000128000c1e1900 */
[----:B------:R0:W4:Y:S04]  /*0db0*/  @!P4 LDG.E R83, [R14.64+0x280] ;  /* 0x000280060e53c981 */ /* 0x000128000c1e1900 */
[----:B------:R0:W4:Y:S04]  /*0dc0*/  @!P5 LDG.E R26, [R14.64+0x300] ;  /* 0x000300060e1ad981 */ /* 0x000128000c1e1900 */
[----:B------:R0:W4:Y:S01]  /*0dd0*/  @!P6 LDG.E R97, [R14.64+0x380] ;  /* 0x000380060e61e981 */ /* 0x000122000c1e1900 */
[----:B-1----:R-:W-:Y:S01]  /*0de0*/  IMAD R16, R71, c[0x0][0x1f0], RZ ;  /* 0x00007c0047107a24 */ /* 0x002fe200078e02ff */
[----:B------:R-:W-:Y:S01]  /*0df0*/  ISETP.GE.AND P0, PT, R60, R21, PT ;  /* 0x000000153c00720c */ /* 0x000fe20003f06270 */
[----:B------:R-:W-:-:S04]  /*0e00*/  IMAD.WIDE.U32 R12, R73, c[0x0][0x1f0], RZ ;  /* 0x00007c00490c7a25 */ /* 0x000fc800078e00ff */
[----:B--2---:R-:W-:Y:S01]  /*0e10*/  IMAD R23, R73, c[0x0][0x1f4], R16 ;  /* 0x00007d0049177a24 */ /* 0x004fe200078e0210 */
[----:B------:R-:W-:Y:S01]  /*0e20*/  SHF.R.S32.HI R9, RZ, 0x1f, R8 ;  /* 0x0000001fff097819 */ /* 0x000fe20000011408 */
[----:B------:R-:W-:-:S03]  /*0e30*/  IMAD R22, R71, c[0x0][0x200], RZ ;  /* 0x0000800047167a24 */ /* 0x000fc600078e02ff */
[----:B------:R-:W-:Y:S01]  /*0e40*/  IADD3 R17, R13, R23, RZ ;  /* 0x000000170d117210 */ /* 0x000fe20007ffe0ff */
[----:B------:R-:W-:Y:S01]  /*0e50*/  IMAD R13, R75, c[0x0][0x1f8], RZ ;  /* 0x00007e004b0d7a24 */ /* 0x000fe200078e02ff */
[----:B------:R-:W-:Y:S02]  /*0e60*/  MOV R16, R12 ;  /* 0x0000000c00107202 */ /* 0x000fe40000000f00 */
[----:B0-----:R-:W-:Y:S01]  /*0e70*/  MOV R15, c[0x0][0x174] ;  /* 0x00005d00000f7a02 */ /* 0x001fe20000000f00 */
[----:B------:R-:W-:Y:S01]  /*0e80*/  IMAD R88, R76, c[0x0][0x1fc], R13 ;  /* 0x00007f004c587a24 */ /* 0x000fe200078e020d */
[----:B------:R-:W-:Y:S01]  /*0e90*/  @!P0 MOV R12, R8 ;  /* 0x00000008000c8202 */ /* 0x000fe20000000f00 */
[----:B------:R-:W-:Y:S01]  /*0ea0*/  IMAD.WIDE.U32 R18, R73, c[0x0][0x200], RZ ;  /* 0x0000800049127a25 */ /* 0x000fe200078e00ff */
[----:B------:R-:W-:-:S03]  /*0eb0*/  @!P0 MOV R13, R9 ;  /* 0x00000009000d8202 */ /* 0x000fc60000000f00 */
[----:B------:R-:W-:Y:S01]  /*0ec0*/  IMAD R79, R73, c[0x0][0x204], R22 ;  /* 0x00008100494f7a24 */ /* 0x000fe200078e0216 */
[----:B------:R-:W-:Y:S01]  /*0ed0*/  LEA R30, R15, R58, 0x8 ;  /* 0x0000003a0f1e7211 */ /* 0x000fe200078e40ff */
[----:B------:R-:W-:-:S03]  /*0ee0*/  @!P0 IMAD.WIDE.U32 R14, R73, c[0x0][0x1f0], R8 ;  /* 0x00007c00490e8a25 */ /* 0x000fc600078e0008 */
[----:B------:R-:W-:Y:S01]  /*0ef0*/  IADD3 R19, R19, R79, RZ ;  /* 0x0000004f13137210 */ /* 0x000fe20007ffe0ff */
[----:B------:R-:W-:Y:S01]  /*0f00*/  @!P0 IMAD.WIDE.U32 R12, R73, c[0x0][0x200], R12 ;  /* 0x00008000490c8a25 */ /* 0x000fe200078e000c */
[----:B------:R-:W-:-:S03]  /*0f10*/  @!P0 IADD3 R15, R23, R15, RZ ;  /* 0x0000000f170f8210 */ /* 0x000fc60007ffe0ff */
[C---:B------:R-:W-:Y:S01]  /*0f20*/  IMAD.WIDE.U32 R16, R76.reuse, c[0x0][0x1f8], R16 ;  /* 0x00007e004c107a25 */ /* 0x040fe200078e0010 */
[----:B------:R-:W-:Y:S02]  /*0f30*/  @!P0 IADD3 R23, R79, R13, RZ ;  /* 0x0000000d4f178210 */ /* 0x000fe40007ffe0ff */
[----:B------:R-:W-:Y:S01]  /*0f40*/  @!P0 MOV R22, R12 ;  /* 0x0000000c00168202 */ /* 0x000fe20000000f00 */
[----:B------:R-:W-:Y:S02]  /*0f50*/  IMAD R99, R75, c[0x0][0x208], RZ ;  /* 0x000082004b637a24 */ /* 0x000fe400078e02ff */
[----:B------:R-:W-:Y:S01]  /*0f60*/  IMAD.WIDE.U32 R18, R76, c[0x0][0x208], R18 ;  /* 0x000082004c127a25 */ /* 0x000fe200078e0012 */
[----:B------:R-:W-:Y:S02]  /*0f70*/  SHF.R.S32.HI R29, RZ, 0x1f, R30 ;  /* 0x0000001fff1d7819 */ /* 0x000fe4000001141e */
[----:B------:R-:W-:Y:S01]  /*0f80*/  IADD3 R86, P1, R30, R16, RZ ;  /* 0x000000101e567210 */ /* 0x000fe20007f3e0ff */
[----:B------:R-:W-:Y:S01]  /*0f90*/  @!P0 IMAD.WIDE.U32 R12, R76, c[0x0][0x1f8], R14 ;  /* 0x00007e004c0c8a25 */ /* 0x000fe200078e000e */
[----:B------:R-:W-:-:S03]  /*0fa0*/  IADD3 R28, P2, R30, R18, RZ ;  /* 0x000000121e1c7210 */ /* 0x000fc60007f5e0ff */
[C---:B------:R-:W-:Y:S02]  /*0fb0*/  IMAD R16, R76.reuse, c[0x0][0x20c], R99 ;  /* 0x000083004c107a24 */ /* 0x040fe400078e0263 */
[----:B------:R-:W-:Y:S01]  /*0fc0*/  @!P0 IMAD.WIDE.U32 R14, R76, c[0x0][0x208], R22 ;  /* 0x000082004c0e8a25 */ /* 0x000fe200078e0016 */
[C---:B------:R-:W-:Y:S02]  /*0fd0*/  IADD3.X R99, R29.reuse, R88, R17, P1, !PT ;  /* 0x000000581d637210 */ /* 0x040fe40000ffe411 */
[C---:B------:R-:W-:Y:S02]  /*0fe0*/  @!P0 IADD3 R22, P1, R60.reuse, R12, RZ ;  /* 0x0000000c3c168210 */ /* 0x040fe40007f3e0ff */
[----:B------:R-:W-:Y:S02]  /*0ff0*/  IADD3.X R17, R29, R16, R19, P2, !PT ;  /* 0x000000101d117210 */ /* 0x000fe400017fe413 */
[C---:B------:R-:W-:Y:S02]  /*1000*/  LEA R23, P2, R60.reuse, c[0x0][0x268], 0x2 ;  /* 0x00009a003c177a11 */ /* 0x040fe400078410ff */
[----:B------:R-:W-:Y:S01]  /*1010*/  LEA R19, P4, R60, c[0x0][0x258], 0x2 ;  /* 0x000096003c137a11 */ /* 0x000fe200078810ff */
[----:B---3-5:R-:W-:Y:S01]  /*1020*/  FADD.FTZ R27, R27, R72 ;  /* 0x000000481b1b7221 */ /* 0x028fe20000010000 */
[----:B------:R-:W-:Y:S04]  /*1030*/  BSSY B0, `(.L_x_6745) ;  /* 0x000004b000007945 */ /* 0x000fe80003800000 */
[----:B------:R-:W-:Y:S01]  /*1040*/  FSETP.GTU.FTZ.AND P6, PT, R27, 20, PT ;  /* 0x41a000001b00780b */ /* 0x000fe20003fdc000 */
[----:B----4-:R0:W-:Y:S04]  /*1050*/  STS [R49.X4], R20 ;  /* 0x0000001431007388 */ /* 0x0101e80000004800 */
        /* <DEDUP_REMOVED lines=8> */
[----:B------:R2:W3:Y:S04]  /*10e0*/  LDS R77, [R38.X4] ;  /* 0x00000000264d7984 */ /* 0x0004e80000004800 */
[----:B------:R2:W4:Y:S04]  /*10f0*/  LDS R79, [R38.X4+0x4] ;  /* 0x00000400264f7984 */ /* 0x0005280000004800 */
[----:B------:R2:W2:Y:S04]  /*1100*/  LDS R78, [R38.X4+0x8] ;  /* 0x00000800264e7984 */ /* 0x0004a80000004800 */
[----:B------:R0:W2:Y:S04]  /*1110*/  LDS R81, [R38.X4+0xc] ;  /* 0x00000c0026517984 */ /* 0x0000a80000004800 */
[----:B------:R0:W2:Y:S04]  /*1120*/  LDS R80, [R38.X4+0x10] ;  /* 0x0000100026507984 */ /* 0x0000a80000004800 */
[----:B------:R0:W2:Y:S04]  /*1130*/  LDS R83, [R38.X4+0x14] ;  /* 0x0000140026537984 */ /* 0x0000a80000004800 */
[----:B------:R2:W2:Y:S04]  /*1140*/  LDS R82, [R38.X4+0x18] ;  /* 0x0000180026527984 */ /* 0x0004a80000004800 */
[----:B------:R2:W2:Y:S01]  /*1150*/  LDS R84, [R38.X4+0x1c] ;  /* 0x00001c0026547984 */ /* 0x0004a20000004800 */
[----:B0-----:R-:W-:-:S02]  /*1160*/  @!P0 IADD3 R20, P3, R60, R14, RZ ;  /* 0x0000000e3c148210 */ /* 0x001fc40007f7e0ff */
[C---:B-1----:R-:W-:Y:S02]  /*1170*/  @!P0 IADD3.X R97, R57.reuse, R13, R88, P1, !PT ;  /* 0x0000000d39618210 */ /* 0x042fe40000ffe458 */
[----:B------:R-:W-:Y:S02]  /*1180*/  @!P0 IADD3.X R13, R57, R15, R16, P3, !PT ;  /* 0x0000000f390d8210 */ /* 0x000fe40001ffe410 */
[C-C-:B------:R-:W-:Y:S02]  /*1190*/  LEA.HI.X R15, R60.reuse, c[0x0][0x26c], R57.reuse, 0x2, P2 ;  /* 0x00009b003c0f7a11 */ /* 0x140fe400010f1439 */
[----:B------:R-:W-:Y:S02]  /*11a0*/  LEA.HI.X R0, R60, c[0x0][0x25c], R57, 0x2, P4 ;  /* 0x000097003c007a11 */ /* 0x000fe400020f1439 */
[----:B------:R-:W-:Y:S02]  /*11b0*/  LEA R18, P2, R86, R23, 0x2 ;  /* 0x0000001756127211 */ /* 0x000fe400078410ff */
[----:B------:R-:W-:-:S02]  /*11c0*/  LEA R14, P4, R28, R19, 0x2 ;  /* 0x000000131c0e7211 */ /* 0x000fc400078810ff */
[----:B------:R-:W-:Y:S02]  /*11d0*/  LEA.HI.X R19, R86, R15, R99, 0x2, P2 ;  /* 0x0000000f56137211 */ /* 0x000fe400010f1463 */
[----:B------:R-:W-:Y:S01]  /*11e0*/  LEA.HI.X R15, R28, R0, R17, 0x2, P4 ;  /* 0x000000001c0f7211 */ /* 0x000fe200020f1411 */
[----:B------:R-:W-:Y:S01]  /*11f0*/  FADD.FTZ R28, R25, R72 ;  /* 0x00000048191c7221 */ /* 0x000fe20000010000 */
[----:B------:R-:W-:-:S04]  /*1200*/  @!P0 LEA R16, P1, R22, c[0x0][0x268], 0x2 ;  /* 0x00009a0016108a11 */ /* 0x000fc800078210ff */
[----:B------:R-:W-:Y:S02]  /*1210*/  @!P0 LEA.HI.X R17, R22, c[0x0][0x26c], R97, 0x2, P1 ;  /* 0x00009b0016118a11 */ /* 0x000fe400008f1461 */
[----:B------:R-:W-:Y:S01]  /*1220*/  FSETP.GTU.FTZ.AND P1, PT, R28, 20, PT ;  /* 0x41a000001c00780b */ /* 0x000fe20003f3c000 */
[--C-:B------:R-:W-:Y:S01]  /*1230*/  FADD.FTZ R26, R87, R72.reuse ;  /* 0x00000048571a7221 */ /* 0x100fe20000010000 */
[C---:B------:R-:W-:Y:S01]  /*1240*/  @!P0 LEA R12, P3, R20.reuse, c[0x0][0x258], 0x2 ;  /* 0x00009600140c8a11 */ /* 0x040fe200078610ff */
[--C-:B------:R-:W-:Y:S02]  /*1250*/  FADD.FTZ R25, R89, R72.reuse ;  /* 0x0000004859197221 */ /* 0x100fe40000010000 */
[--C-:B------:R-:W-:Y:S02]  /*1260*/  FADD.FTZ R24, R91, R72.reuse ;  /* 0x000000485b187221 */ /* 0x100fe40000010000 */
[--C-:B------:R-:W-:Y:S01]  /*1270*/  FADD.FTZ R23, R93, R72.reuse ;  /* 0x000000485d177221 */ /* 0x100fe20000010000 */
[----:B------:R-:W-:Y:S01]  /*1280*/  @!P0 LEA.HI.X R13, R20, c[0x0][0x25c], R13, 0x2, P3 ;  /* 0x00009700140d8a11 */ /* 0x000fe200018f140d */
[----:B------:R-:W-:Y:S01]  /*1290*/  FADD.FTZ R22, R95, R72 ;  /* 0x000000485f167221 */ /* 0x000fe20000010000 */
[----:B------:R-:W-:-:S02]  /*12a0*/  FSETP.GTU.FTZ.AND P5, PT, R26, 20, PT ;  /* 0x41a000001a00780b */ /* 0x000fc40003fbc000 */
[----:B------:R-:W-:Y:S02]  /*12b0*/  FSETP.GTU.FTZ.AND P4, PT, R25, 20, PT ;  /* 0x41a000001900780b */ /* 0x000fe40003f9c000 */
[----:B------:R-:W-:Y:S02]  /*12c0*/  FSETP.GTU.FTZ.AND P3, PT, R24, 20, PT ;  /* 0x41a000001800780b */ /* 0x000fe40003f7c000 */
[----:B------:R-:W-:Y:S01]  /*12d0*/  FSETP.GTU.FTZ.AND P2, PT, R23, 20, PT ;  /* 0x41a000001700780b */ /* 0x000fe20003f5c000 */
        /* <DEDUP_REMOVED lines=32> */
.L_x_6746:
[----:B--234-:R-:W-:Y:S05]  /*14e0*/  BSYNC B0 ;  /* 0x0000000000007941 */ /* 0x01cfea0003800000 */
.L_x_6745:
        /* <DEDUP_REMOVED lines=35> */
.L_x_6748:
[----:B------:R-:W-:Y:S05]  /*1720*/  BSYNC B0 ;  /* 0x0000000000007941 */ /* 0x000fea0003800000 */
.L_x_6747:
        /* <DEDUP_REMOVED lines=35> */
.L_x_6750:
[----:B------:R-:W-:Y:S05]  /*1960*/  BSYNC B0 ;  /* 0x0000000000007941 */ /* 0x000fea0003800000 */
.L_x_6749:
        /* <DEDUP_REMOVED lines=33> */
.L_x_6752:
[----:B------:R-:W-:Y:S05]  /*1b80*/  BSYNC B0 ;  /* 0x0000000000007941 */ /* 0x000fea0003800000 */
.L_x_6751:
        /* <DEDUP_REMOVED lines=33> */
.L_x_6754:
[----:B------:R-:W-:Y:S05]  /*1da0*/  BSYNC B0 ;  /* 0x0000000000007941 */ /* 0x000fea0003800000 */
.L_x_6753:
        /* <DEDUP_REMOVED lines=33> */
.L_x_6756:
[----:B------:R-:W-:Y:S05]  /*1fc0*/  BSYNC B0 ;  /* 0x0000000000007941 */ /* 0x000fea0003800000 */
.L_x_6755:
        /* <DEDUP_REMOVED lines=33> */
.L_x_6758:
[----:B------:R-:W-:Y:S05]  /*21e0*/  BSYNC B0 ;  /* 0x0000000000007941 */ /* 0x000fea0003800000 */
.L_x_6757:
        /* <DEDUP_REMOVED lines=33> */
.L_x_6760:
[----:B------:R-:W-:Y:S05]  /*2400*/  BSYNC B0 ;  /* 0x0000000000007941 */ /* 0x000fea0003800000 */
.L_x_6759:
[----:B------:R-:W-:Y:S01]  /*2410*/  BAR.SYNC.DEFER_BLOCKING 0x0 ;  /* 0x0000000000007b1d */ /* 0x000fe20000010000 */
[-C--:B------:R-:W-:Y:S01]  /*2420*/  ISETP.GE.AND P6, PT, R56, R21.reuse, PT ;  /* 0x000000153800720c */ /* 0x080fe20003fc6270 */
[----:B------:R-:W-:Y:S01]  /*2430*/  HFMA2.MMA R85, -RZ, RZ, 0, 0 ;  /* 0x00000000ff557435 */ /* 0x000fe200000001ff */
[-C--:B------:R-:W-:Y:S02]  /*2440*/  ISETP.GE.AND P1, PT, R55, R21.reuse, PT ;  /* 0x000000153700720c */ /* 0x080fe40003f26270 */
[-C--:B------:R-:W-:Y:S02]  /*2450*/  ISETP.GE.AND P2, PT, R54, R21.reuse, PT ;  /* 0x000000153600720c */ /* 0x080fe40003f46270 */
[-C--:B------:R-:W-:Y:S02]  /*2460*/  ISETP.GE.AND P3, PT, R53, R21.reuse, PT ;  /* 0x000000153500720c */ /* 0x080fe40003f66270 */
[-C--:B------:R-:W-:Y:S02]  /*2470*/  ISETP.GE.AND P4, PT, R52, R21.reuse, PT ;  /* 0x000000153400720c */ /* 0x080fe40003f86270 */
[-C--:B------:R-:W-:Y:S01]  /*2480*/  ISETP.GE.AND P5, PT, R51, R21.reuse, PT ;  /* 0x000000153300720c */ /* 0x080fe20003fa6270 */
[----:B------:R-:W-:Y:S01]  /*2490*/  CS2R R86, SRZ ;  /* 0x0000000000567805 */ /* 0x000fe2000001ff00 */
[----:B------:R-:W-:Y:S01]  /*24a0*/  CS2R R92, SRZ ;  /* 0x00000000005c7805 */ /* 0x000fe2000001ff00 */
[----:B------:R0:W2:Y:S01]  /*24b0*/  @!P6 LDG.E R85, [R18.64+-0x380] ;  /* 0xfffc80061255e981 */ /* 0x0000a2000c1e1900 */
[----:B------:R-:W-:-:S03]  /*24c0*/  ISETP.GE.AND P6, PT, R50, R21, PT ;  /* 0x000000153200720c */ /* 0x000fc60003fc6270 */
[----:B------:R1:W3:Y:S04]  /*24d0*/  @!P0 LDG.E R20, [R16.64] ;  /* 0x0000000610148981 */ /* 0x0002e8000c1e1900 */
[----:B------:R0:W4:Y:S04]  /*24e0*/  @!P1 LDG.E R86, [R18.64+-0x300] ;  /* 0xfffd000612569981 */ /* 0x000128000c1e1900 */
[----:B------:R0:W5:Y:S01]  /*24f0*/  @!P2 LDG.E R87, [R18.64+-0x280] ;  /* 0xfffd80061257a981 */ /* 0x000162000c1e1900 */
[----:B-1----:R-:W-:-:S03]  /*2500*/  CS2R R16, SRZ ;  /* 0x0000000000107805 */ /* 0x002fc6000001ff00 */
[----:B------:R0:W5:Y:S04]  /*2510*/  @!P3 LDG.E R92, [R18.64+-0x200] ;  /* 0xfffe0006125cb981 */ /* 0x000168000c1e1900 */
[----:B------:R0:W5:Y:S04]  /*2520*/  @!P4 LDG.E R17, [R18.64+-0x180] ;  /* 0xfffe80061211c981 */ /* 0x000168000c1e1900 */
[----:B------:R0:W5:Y:S04]  /*2530*/  @!P5 LDG.E R16, [R18.64+-0x100] ;  /* 0xffff00061210d981 */ /* 0x000168000c1e1900 */
[----:B------:R0:W5:Y:S01]  /*2540*/  @!P6 LDG.E R93, [R18.64+-0x80] ;  /* 0xffff8006125de981 */ /* 0x000162000c1e1900 */
[----:B------:R-:W-:Y:S01]  /*2550*/  CS2R R96, SRZ ;  /* 0x0000000000607805 */ /* 0x000fe2000001ff00 */
[----:B------:R-:W-:Y:S01]  /*2560*/  HFMA2.MMA R99, -RZ, RZ, 0, 0 ;  /* 0x00000000ff637435 */ /* 0x000fe200000001ff */
[----:B------:R-:W-:Y:S01]  /*2570*/  MOV R104, RZ ;  /* 0x000000ff00687202 */ /* 0x000fe20000000f00 */
[----:B0-----:R-:W-:Y:S01]  /*2580*/  CS2R R18, SRZ ;  /* 0x0000000000127805 */ /* 0x001fe2000001ff00 */
[----:B---3--:R-:W-:Y:S04]  /*2590*/  STS [R49.X4], R20 ;  /* 0x0000001431007388 */ /* 0x008fe80000004800 */
[----:B--2---:R-:W-:Y:S04]  /*25a0*/  STS [R48.X4+0x80], R85 ;  /* 0x0000805530007388 */ /* 0x004fe80000004800 */
[----:B----4-:R-:W-:Y:S04]  /*25b0*/  STS [R47.X4+0x100], R86 ;  /* 0x000100562f007388 */ /* 0x010fe80000004800 */
[----:B-----5:R-:W-:Y:S04]  /*25c0*/  STS [R46.X4+0x180], R87 ;  /* 0x000180572e007388 */ /* 0x020fe80000004800 */
        /* <DEDUP_REMOVED lines=12> */
[----:B------:R-:W4:Y:S04]  /*2690*/  LDS R87, [R38.X4+0x1c] ;  /* 0x00001c0026577984 */ /* 0x000f280000004800 */
[----:B------:R-:W-:Y:S01]  /*26a0*/  BAR.SYNC.DEFER_BLOCKING 0x0 ;  /* 0x0000000000007b1d */ /* 0x000fe20000010000 */
[----:B0-----:R-:W-:-:S05]  /*26b0*/  CS2R R16, SRZ ;  /* 0x0000000000107805 */ /* 0x001fca000001ff00 */
[----:B------:R0:W5:Y:S01]  /*26c0*/  @!P0 LDG.E R96, [R12.64] ;  /* 0x000000060c608981 */ /* 0x000162000c1e1900 */
[----:B------:R-:W-:-:S03]  /*26d0*/  ISETP.GE.AND P0, PT, R56, R21, PT ;  /* 0x000000153800720c */ /* 0x000fc60003f06270 */
[----:B------:R0:W5:Y:S04]  /*26e0*/  @!P1 LDG.E R16, [R14.64+-0x300] ;  /* 0xfffd00060e109981 */ /* 0x000168000c1e1900 */
[----:B------:R0:W5:Y:S04]  /*26f0*/  @!P2 LDG.E R19, [R14.64+-0x280] ;  /* 0xfffd80060e13a981 */ /* 0x000168000c1e1900 */
[----:B------:R0:W5:Y:S04]  /*2700*/  @!P3 LDG.E R18, [R14.64+-0x200] ;  /* 0xfffe00060e12b981 */ /* 0x000168000c1e1900 */
[----:B------:R0:W5:Y:S04]  /*2710*/  @!P0 LDG.E R17, [R14.64+-0x380] ;  /* 0xfffc80060e118981 */ /* 0x000168000c1e1900 */
[----:B------:R0:W5:Y:S04]  /*2720*/  @!P4 LDG.E R97, [R14.64+-0x180] ;  /* 0xfffe80060e61c981 */ /* 0x000168000c1e1900 */
[----:B------:R0:W5:Y:S04]  /*2730*/  @!P5 LDG.E R104, [R14.64+-0x100] ;  /* 0xffff00060e68d981 */ /* 0x000168000c1e1900 */
[----:B------:R0:W5:Y:S01]  /*2740*/  @!P6 LDG.E R99, [R14.64+-0x80] ;  /* 0xffff80060e63e981 */ /* 0x000162000c1e1900 */
[----:B-1----:R-:W-:-:S04]  /*2750*/  FMUL.FTZ R92, R89, -1.4426950216293334961 ;  /* 0xbfb8aa3b595c7820 */ /* 0x002fc80000410000 */
[----:B------:R-:W1:Y:S01]  /*2760*/  MUFU.EX2 R93, R92 ;  /* 0x0000005c005d7308 */ /* 0x000e620000000800 */
[----:B--2---:R-:W-:-:S07]  /*2770*/  FMUL.FTZ R95, R88, -1.4426950216293334961 ;  /* 0xbfb8aa3b585f7820 */ /* 0x004fce0000410000 */
[----:B------:R-:W2:Y:S01]  /*2780*/  MUFU.EX2 R98, R95 ;  /* 0x0000005f00627308 */ /* 0x000ea20000000800 */
[----:B0-----:R-:W-:Y:S02]  /*2790*/  FMUL.FTZ R13, R90, -1.4426950216293334961 ;  /* 0xbfb8aa3b5a0d7820 */ /* 0x001fe40000410000 */
[----:B---3--:R-:W-:Y:S02]  /*27a0*/  FMUL.FTZ R100, R20, -1.4426950216293334961 ;  /* 0xbfb8aa3b14647820 */ /* 0x008fe40000410000 */
[----:B-1----:R-:W-:-:S03]  /*27b0*/  FADD.FTZ R93, R93, 1 ;  /* 0x3f8000005d5d7421 */ /* 0x002fc60000010000 */
[----:B------:R-:W0:Y:S01]  /*27c0*/  MUFU.EX2 R101, R100 ;  /* 0x0000006400657308 */ /* 0x000e220000000800 */
[----:B------:R-:W-:Y:S02]  /*27d0*/  FMUL.FTZ R12, R91, -1.4426950216293334961 ;  /* 0xbfb8aa3b5b0c7820 */ /* 0x000fe40000410000 */
[----:B----4-:R-:W-:-:S05]  /*27e0*/  FMUL.FTZ R103, R87, -1.4426950216293334961 ;  /* 0xbfb8aa3b57677820 */ /* 0x010fca0000410000 */
[----:B------:R-:W1:Y:S08]  /*27f0*/  MUFU.EX2 R13, R13 ;  /* 0x0000000d000d7308 */ /* 0x000e700000000800 */
[----:B------:R-:W-:Y:S01]  /*2800*/  MUFU.RCP R102, R93 ;  /* 0x0000005d00667308 */ /* 0x000fe20000001000 */
[----:B------:R-:W-:Y:S02]  /*2810*/  FMUL.FTZ R14, R85, -1.4426950216293334961 ;  /* 0xbfb8aa3b550e7820 */ /* 0x000fe40000410000 */
[----:B------:R-:W-:-:S05]  /*2820*/  FMUL.FTZ R15, R86, -1.4426950216293334961 ;  /* 0xbfb8aa3b560f7820 */ /* 0x000fca0000410000 */
[----:B------:R2:W-:Y:S08]  /*2830*/  MUFU.EX2 R108, R103 ;  /* 0x00000067006c7308 */ /* 0x0005f00000000800 */
[----:B------:R-:W3:Y:S01]  /*2840*/  MUFU.EX2 R12, R12 ;  /* 0x0000000c000c7308 */ /* 0x000ee20000000800 */
[----:B--2---:R-:W-:Y:S02]  /*2850*/  FADD.FTZ R103, R98, 1 ;  /* 0x3f80000062677421 */ /* 0x004fe40000010000 */
[----:B0-----:R-:W-:-:S02]  /*2860*/  FADD.FTZ R105, R101, 1 ;  /* 0x3f80000065697421 */ /* 0x001fc40000010000 */
[----:B-1----:R-:W-:-:S03]  /*2870*/  FADD.FTZ R13, R13, 1 ;  /* 0x3f8000000d0d7421 */ /* 0x002fc60000010000 */
[----:B------:R-:W0:Y:S08]  /*2880*/  MUFU.EX2 R14, R14 ;  /* 0x0000000e000e7308 */ /* 0x000e300000000800 */
[----:B------:R-:W1:Y:S01]  /*2890*/  MUFU.EX2 R15, R15 ;  /* 0x0000000f000f7308 */ /* 0x000e620000000800 */
[----:B---3--:R-:W-:-:S07]  /*28a0*/  FADD.FTZ R12, R12, 1 ;  /* 0x3f8000000c0c7421 */ /* 0x008fce0000010000 */
[----:B------:R-:W2:Y:S08]  /*28b0*/  MUFU.RCP R95, R13 ;  /* 0x0000000d005f7308 */ /* 0x000eb00000001000 */
[----:B------:R-:W-:Y:S01]  /*28c0*/  MUFU.RCP R103, R103 ;  /* 0x0000006700677308 */ /* 0x000fe20000001000 */
[----:B------:R-:W-:Y:S02]  /*28d0*/  FADD.FTZ R108, R108, 1 ;  /* 0x3f8000006c6c7421 */ /* 0x000fe40000010000 */
[----:B0-----:R-:W-:-:S05]  /*28e0*/  FADD.FTZ R14, R14, 1 ;  /* 0x3f8000000e0e7421 */ /* 0x001fca0000010000 */
[----:B------:R-:W0:Y:S01]  /*28f0*/  MUFU.RCP R92, R12 ;  /* 0x0000000c005c7308 */ /* 0x000e220000001000 */
[----:B-1----:R-:W-:Y:S02]  /*2900*/  FADD.FTZ R15, R15, 1 ;  /* 0x3f8000000f0f7421 */ /* 0x002fe40000010000 */
[----:B--2---:R-:W-:-:S05]  /*2910*/  FADD.FTZ R13, -R95, 1 ;  /* 0x3f8000005f0d7421 */ /* 0x004fca0000010100 */
[----:B------:R1:W-:Y:S08]  /*2920*/  MUFU.RCP R106, R14 ;  /* 0x0000000e006a7308 */ /* 0x0003f00000001000 */
[----:B------:R2:W3:Y:S01]  /*2930*/  MUFU.RCP R107, R15 ;  /* 0x0000000f006b7308 */ /* 0x0004e20000001000 */
[----:B-1----:R-:W-:-:S07]  /*2940*/  FADD.FTZ R14, -R102, 1 ;  /* 0x3f800000660e7421 */ /* 0x002fce0000010100 */
[----:B------:R-:W-:Y:S01]  /*2950*/  MUFU.RCP R108, R108 ;  /* 0x0000006c006c7308 */ /* 0x000fe20000001000 */
[----:B--2---:R-:W-:Y:S02]  /*2960*/  FFMA.FTZ R15, R90, R13, 1 ;  /* 0x3f8000005a0f7423 */ /* 0x004fe4000001000d */
[----:B0-----:R-:W-:-:S05]  /*2970*/  FADD.FTZ R12, -R92, 1 ;  /* 0x3f8000005c0c7421 */ /* 0x001fca0000010100 */
[----:B------:R-:W0:Y:S01]  /*2980*/  MUFU.RCP R105, R105 ;  /* 0x0000006900697308 */ /* 0x000e220000001000 */
[----:B------:R-:W-:Y:S02]  /*2990*/  FFMA.FTZ R12, R91, R12, 1 ;  /* 0x3f8000005b0c7423 */ /* 0x000fe4000001000c */
[----:B---3--:R-:W-:-:S04]  /*29a0*/  FADD.FTZ R111, -R107, 1 ;  /* 0x3f8000006b6f7421 */ /* 0x008fc80000010100 */
[----:B------:R-:W-:Y:S01]  /*29b0*/  FFMA.FTZ R113, R86, R111, 1 ;  /* 0x3f80000056717423 */ /* 0x000fe2000001006f */
[----:B------:R-:W-:Y:S01]  /*29c0*/  ISETP.NE.AND P1, PT, R68, RZ, PT ;  /* 0x000000ff4400720c */ /* 0x000fe20003f25270 */
[----:B0-----:R-:W-:-:S04]  /*29d0*/  FADD.FTZ R109, -R105, 1 ;  /* 0x3f800000696d7421 */ /* 0x001fc80000010100 */
[----:B------:R-:W-:Y:S01]  /*29e0*/  FFMA.FTZ R109, R20, R109, 1 ;  /* 0x3f800000146d7423 */ /* 0x000fe2000001006d */
[----:B-----5:R-:W-:Y:S04]  /*29f0*/  STS [R49.X4], R96 ;  /* 0x0000006031007388 */ /* 0x020fe80000004800 */
[----:B------:R0:W-:Y:S04]  /*2a00*/  STS [R48.X4+0x80], R17 ;  /* 0x0000801130007388 */ /* 0x0001e80000004800 */
[----:B------:R-:W-:Y:S04]  /*2a10*/  STS [R47.X4+0x100], R16 ;  /* 0x000100102f007388 */ /* 0x000fe80000004800 */
[----:B------:R1:W-:Y:S04]  /*2a20*/  STS [R46.X4+0x180], R19 ;  /* 0x000180132e007388 */ /* 0x0003e80000004800 */
        /* <DEDUP_REMOVED lines=8> */
[----:B------:R-:W5:Y:S04]  /*2ab0*/  LDS R100, [R38.X4+0xc] ;  /* 0x00000c0026647984 */ /* 0x000f680000004800 */
[----:B------:R-:W5:Y:S04]  /*2ac0*/  LDS R97, [R38.X4+0x10] ;  /* 0x0000100026617984 */ /* 0x000f680000004800 */
[----:B------:R-:W5:Y:S04]  /*2ad0*/  LDS R104, [R38.X4+0x14] ;  /* 0x0000140026687984 */ /* 0x000f680000004800 */
[----:B------:R-:W5:Y:S04]  /*2ae0*/  LDS R99, [R38.X4+0x18] ;  /* 0x0000180026637984 */ /* 0x000f680000004800 */
[----:B------:R-:W5:Y:S01]  /*2af0*/  LDS R101, [R38.X4+0x1c] ;  /* 0x00001c0026657984 */ /* 0x000f620000004800 */
[----:B0-----:R-:W-:-:S04]  /*2b00*/  FADD.FTZ R17, -R103, 1 ;  /* 0x3f80000067117421 */ /* 0x001fc80000010100 */
[----:B-1----:R-:W-:Y:S02]  /*2b10*/  FFMA.FTZ R19, R88, R17, 1 ;  /* 0x3f80000058137423 */ /* 0x002fe40000010011 */
[----:B------:R-:W-:Y:S02]  /*2b20*/  FFMA.FTZ R16, R89, R14, 1 ;  /* 0x3f80000059107423 */ /* 0x000fe4000001000e */
[----:B--2---:R-:W-:Y:S02]  /*2b30*/  FMUL.FTZ R13, R77, R96 ;  /* 0x000000604d0d7220 */ /* 0x004fe40000410000 */
[----:B---3--:R-:W-:Y:S02]  /*2b40*/  FMUL.FTZ R17, R78, R93 ;  /* 0x0000005d4e117220 */ /* 0x008fe40000410000 */
[----:B------:R-:W-:Y:S02]  /*2b50*/  FMUL.FTZ R13, R92, R13 ;  /* 0x0000000d5c0d7220 */ /* 0x000fe40000410000 */
[----:B----4-:R-:W-:-:S02]  /*2b60*/  FMUL.FTZ R14, R79, R98 ;  /* 0x000000624f0e7220 */ /* 0x010fc40000410000 */
[----:B------:R-:W-:Y:S02]  /*2b70*/  FMUL.FTZ R17, R102, R17 ;  /* 0x0000001166117220 */ /* 0x000fe40000410000 */
[----:B-----5:R-:W-:Y:S02]  /*2b80*/  FMUL.FTZ R18, R81, R100 ;  /* 0x0000006451127220 */ /* 0x020fe40000410000 */
[----:B------:R-:W-:Y:S02]  /*2b90*/  FMUL.FTZ R14, R95, R14 ;  /* 0x0000000e5f0e7220 */ /* 0x000fe40000410000 */
[----:B------:R-:W-:Y:S02]  /*2ba0*/  FMUL.FTZ R18, R103, R18 ;  /* 0x0000001267127220 */ /* 0x000fe40000410000 */
[----:B------:R-:W-:Y:S01]  /*2bb0*/  FMUL.FTZ R13, R13, R12 ;  /* 0x0000000c0d0d7220 */ /* 0x000fe20000410000 */
[----:B------:R-:W-:Y:S01]  /*2bc0*/  BAR.SYNC.DEFER_BLOCKING 0x0 ;  /* 0x0000000000007b1d */ /* 0x000fe20000010000 */
[----:B------:R-:W-:-:S02]  /*2bd0*/  FMUL.FTZ R17, R17, R16 ;  /* 0x0000001011117220 */ /* 0x000fc40000410000 */
[----:B------:R-:W-:Y:S02]  /*2be0*/  FADD.FTZ R12, -R106, 1 ;  /* 0x3f8000006a0c7421 */ /* 0x000fe40000010100 */
[----:B------:R-:W-:Y:S02]  /*2bf0*/  FADD.FTZ R16, -R108, 1 ;  /* 0x3f8000006c107421 */ /* 0x000fe40000010100 */
        /* <DEDUP_REMOVED lines=64> */
.L_x_6762:
[----:B------:R-:W-:Y:S05]  /*3000*/  BSYNC B0 ;  /* 0x0000000000007941 */ /* 0x000fea0003800000 */
.L_x_6761:
[----:B------:R1:W-:Y:S01]  /*3010*/  @!P3 STG.E [R14.64+-0x300], R121 ;  /* 0xfffd00790e00b986 */ /* 0x0003e2000c101906 */
[-C--:B------:R-:W-:Y:S01]  /*3020*/  ISETP.GE.AND P2, PT, R54, R115.reuse, PT ;  /* 0x000000733600720c */ /* 0x080fe20003f46270 */
[----:B------:R-:W-:Y:S01]  /*3030*/  FMUL.FTZ R91, R91, R92 ;  /* 0x0000005c5b5b7220 */ /* 0x000fe20000410000 */
[----:B------:R-:W-:Y:S01]  /*3040*/  ISETP.GE.AND P0, PT, R53, R115, PT ;  /* 0x000000733500720c */ /* 0x000fe20003f06270 */
[----:B------:R-:W-:Y:S01]  /*3050*/  FMUL.FTZ R90, R90, R95 ;  /* 0x0000005f5a5a7220 */ /* 0x000fe20000410000 */
[-C--:B------:R-:W-:Y:S01]  /*3060*/  ISETP.GE.AND P4, PT, R52, R115.reuse, PT ;  /* 0x000000733400720c */ /* 0x080fe20003f86270 */
[----:B------:R-:W-:Y:S01]  /*3070*/  FMUL.FTZ R89, R89, R102 ;  /* 0x0000006659597220 */ /* 0x000fe20000410000 */
[----:B------:R-:W-:Y:S01]  /*3080*/  ISETP.GE.AND P5, PT, R51, R115, PT ;  /* 0x000000733300720c */ /* 0x000fe20003fa6270 */
        /* <DEDUP_REMOVED lines=26> */
[----:B-1----:R-:W-:Y:S02]  /*3230*/  FMUL.FTZ R15, R90, R98 ;  /* 0x000000625a0f7220 */ /* 0x002fe40000410000 */
[----:B------:R-:W-:Y:S01]  /*3240*/  FMUL.FTZ R89, R89, R93 ;  /* 0x0000005d59597220 */ /* 0x000fe20000410000 */
[----:B------:R-:W-:Y:S01]  /*3250*/  BSSY B0, `(.L_x_6764) ;  /* 0x0000035000007945 */ /* 0x000fe20003800000 */
[----:B------:R-:W-:Y:S02]  /*3260*/  FMUL.FTZ R17, R88, R100 ;  /* 0x0000006458117220 */ /* 0x000fe40000410000 */
[----:B------:R-:W-:Y:S02]  /*3270*/  FMUL.FTZ R97, R20, R97 ;  /* 0x0000006114617220 */ /* 0x000fe40000410000 */
[----:B------:R-:W-:Y:S02]  /*3280*/  FMUL.FTZ R85, R85, R104 ;  /* 0x0000006855557220 */ /* 0x000fe40000410000 */
[----:B------:R-:W-:-:S02]  /*3290*/  FMUL.FTZ R99, R86, R99 ;  /* 0x0000006356637220 */ /* 0x000fc40000410000 */
[----:B------:R-:W-:Y:S02]  /*32a0*/  FMUL.FTZ R87, R87, R101 ;  /* 0x0000006557577220 */ /* 0x000fe40000410000 */
[----:B------:R-:W-:-:S04]  /*32b0*/  IMAD R16, R71, c[0x0][0x210], RZ ;  /* 0x0000840047107a24 */ /* 0x000fc800078e02ff */
[C---:B0-----:R-:W-:Y:S01]  /*32c0*/  IMAD R19, R73.reuse, c[0x0][0x214], R16 ;  /* 0x0000850049137a24 */ /* 0x041fe200078e0210 */
[----:B------:R-:W-:Y:S04]  /*32d0*/  STS [R38.X4], R91 ;  /* 0x0000005b26007388 */ /* 0x000fe80000004800 */
[----:B------:R0:W-:Y:S04]  /*32e0*/  STS [R38.X4+0x4], R15 ;  /* 0x0000040f26007388 */ /* 0x0001e80000004800 */
[----:B------:R-:W-:Y:S04]  /*32f0*/  STS [R38.X4+0x8], R89 ;  /* 0x0000085926007388 */ /* 0x000fe80000004800 */
[----:B------:R1:W-:Y:S01]  /*3300*/  STS [R38.X4+0xc], R17 ;  /* 0x00000c1126007388 */ /* 0x0003e20000004800 */
[----:B0-----:R-:W-:-:S03]  /*3310*/  IMAD.WIDE.U32 R14, R73, c[0x0][0x210], RZ ;  /* 0x00008400490e7a25 */ /* 0x001fc600078e00ff */
[----:B------:R-:W-:Y:S02]  /*3320*/  STS [R38.X4+0x10], R97 ;  /* 0x0000106126007388 */ /* 0x000fe40000004800 */
[----:B------:R-:W-:Y:S02]  /*3330*/  IADD3 R15, R15, R19, RZ ;  /* 0x000000130f0f7210 */ /* 0x000fe40007ffe0ff */
[----:B------:R-:W-:Y:S01]  /*3340*/  STS [R38.X4+0x14], R85 ;  /* 0x0000145526007388 */ /* 0x000fe20000004800 */
[----:B-1----:R-:W-:-:S03]  /*3350*/  IMAD R17, R75, c[0x0][0x218], RZ ;  /* 0x000086004b117a24 */ /* 0x002fc600078e02ff */
[----:B------:R-:W-:Y:S01]  /*3360*/  STS [R38.X4+0x18], R99 ;  /* 0x0000186326007388 */ /* 0x000fe20000004800 */
[----:B------:R-:W-:-:S03]  /*3370*/  IMAD.WIDE.U32 R14, R76, c[0x0][0x218], R14 ;  /* 0x000086004c0e7a25 */ /* 0x000fc600078e000e */
[----:B------:R-:W-:Y:S01]  /*3380*/  STS [R38.X4+0x1c], R87 ;  /* 0x00001c5726007388 */ /* 0x000fe20000004800 */
[----:B------:R-:W-:-:S06]  /*3390*/  NOP ;  /* 0x0000000000007918 */ /* 0x000fcc0000000000 */
[----:B------:R-:W-:Y:S01]  /*33a0*/  LDS R93, [R49.X4] ;  /* 0x00000000315d7984 */ /* 0x000fe20000004800 */
[----:B------:R-:W-:Y:S01]  /*33b0*/  IMAD R18, R76, c[0x0][0x21c], R17 ;  /* 0x000087004c127a24 */ /* 0x000fe200078e0211 */
[----:B------:R-:W-:Y:S02]  /*33c0*/  IADD3 R16, P0, R30, R14, RZ ;  /* 0x0000000e1e107210 */ /* 0x000fe40007f1e0ff */
[----:B------:R-:W-:Y:S01]  /*33d0*/  LDS R95, [R48.X4+0x80] ;  /* 0x00008000305f7984 */ /* 0x000fe20000004800 */
[C---:B------:R-:W-:Y:S02]  /*33e0*/  LEA R17, P2, R60.reuse, c[0x0][0x270], 0x2 ;  /* 0x00009c003c117a11 */ /* 0x040fe400078410ff */
[----:B------:R-:W-:Y:S01]  /*33f0*/  IADD3.X R15, R29, R18, R15, P0, !PT ;  /* 0x000000121d0f7210 */ /* 0x000fe200007fe40f */
[----:B------:R-:W-:Y:S01]  /*3400*/  LDS R91, [R47.X4+0x100] ;  /* 0x000100002f5b7984 */ /* 0x000fe20000004800 */
[----:B------:R-:W-:Y:S02]  /*3410*/  LEA.HI.X R18, R60, c[0x0][0x274], R57, 0x2, P2 ;  /* 0x00009d003c127a11 */ /* 0x000fe400010f1439 */
[C---:B------:R-:W-:Y:S01]  /*3420*/  LEA R14, P2, R16.reuse, R17, 0x2 ;  /* 0x00000011100e7211 */ /* 0x040fe200078410ff */
[----:B------:R-:W-:Y:S03]  /*3430*/  LDS R101, [R46.X4+0x180] ;  /* 0x000180002e657984 */ /* 0x000fe60000004800 */
[----:B------:R-:W-:Y:S01]  /*3440*/  LEA.HI.X R15, R16, R18, R15, 0x2, P2 ;  /* 0x00000012100f7211 */ /* 0x000fe200010f140f */
        /* <DEDUP_REMOVED lines=21> */
.L_x_6765:
[----:B------:R-:W-:Y:S05]  /*35a0*/  BSYNC B0 ;  /* 0x0000000000007941 */ /* 0x000fea0003800000 */
.L_x_6764:
        /* <DEDUP_REMOVED lines=13> */
.L_x_6763:
[----:B------:R-:W-:Y:S01]  /*3680*/  FFMA.FTZ R70, R39, R77, R70 ;  /* 0x0000004d27467223 */ /* 0x000fe20000010046 */
[----:B-1----:R-:W-:Y:S01]  /*3690*/  MOV R14, c[0x0][0x16c] ;  /* 0x00005b00000e7a02 */ /* 0x002fe20000000f00 */
        /* <DEDUP_REMOVED lines=10> */
[----:B0-----:R-:W-:Y:S01]  /*3740*/  HFMA2.MMA R18, -RZ, RZ, 0, 0 ;  /* 0x00000000ff127435 */ /* 0x001fe200000001ff */
[----:B------:R-:W-:Y:S01]  /*3750*/  FFMA.FTZ R70, R34, R81, R70 ;  /* 0x0000005122467223 */ /* 0x000fe20000010046 */
[----:B------:R-:W-:Y:S01]  /*3760*/  MOV R21, RZ ;  /* 0x000000ff00157202 */ /* 0x000fe20000000f00 */
[----:B------:R-:W-:Y:S01]  /*3770*/  FMUL.FTZ R87, R78, R74 ;  /* 0x0000004a4e577220 */ /* 0x000fe20000410000 */
[----:B------:R-:W-:Y:S01]  /*3780*/  MOV R105, RZ ;  /* 0x000000ff00697202 */ /* 0x000fe20000000f00 */
        /* <DEDUP_REMOVED lines=20> */
[----:B------:R-:W-:Y:S01]  /*38d0*/  UMOV UR4, URZ ;  /* 0x0000003f00047c82 */ /* 0x000fe20008000000 */
[----:B------:R-:W-:Y:S01]  /*38e0*/  MOV R109, RZ ;  /* 0x000000ff006d7202 */ /* 0x000fe20000000f00 */
        /* <DEDUP_REMOVED lines=10> */
[----:B------:R-:W-:Y:S02]  /*3990*/  IADD3 R15, R96, -R15, RZ ;  /* 0x8000000f600f7210 */ /* 0x000fe40007ffe0ff */
[----:B------:R-:W-:Y:S01]  /*39a0*/  IADD3 R17, R17, R101, RZ ;  /* 0x0000006511117210 */ /* 0x000fe20007ffe0ff */
[----:B------:R-:W-:Y:S01]  /*39b0*/  IMAD R105, R76, c[0x0][0x1bc], R105 ;  /* 0x00006f004c697a24 */ /* 0x000fe200078e0269 */
[----:B------:R-:W-:Y:S01]  /*39c0*/  LEA R92, P3, R18, c[0x0][0x230], 0x2 ;  /* 0x00008c00125c7a11 */ /* 0x000fe200078610ff */
[----:B------:R-:W-:Y:S01]  /*39d0*/  IMAD.WIDE R20, R21, 0x8, R2 ;  /* 0x0000000815147825 */ /* 0x000fe200078e0202 */
[----:B------:R-:W-:-:S02]  /*39e0*/  LEA.HI.X R17, R16, c[0x0][0x22c], R17, 0x2, P2 ;  /* 0x00008b0010117a11 */ /* 0x000fc400010f1411 */
[----:B------:R-:W-:Y:S02]  /*39f0*/  IADD3 R101, R19, R105, RZ ;  /* 0x0000006913657210 */ /* 0x000fe40007ffe0ff */
[----:B------:R-:W-:Y:S02]  /*3a00*/  LEA.HI.X R19, R14, c[0x0][0x224], R103, 0x2, P0 ;  /* 0x000089000e137a11 */ /* 0x000fe400000f1467 */
[----:B------:R-:W-:Y:S02]  /*3a10*/  LEA.HI.X R101, R18, c[0x0][0x234], R101, 0x2, P3 ;  /* 0x00008d0012657a11 */ /* 0x000fe400018f1465 */
[----:B------:R-:W-:Y:S02]  /*3a20*/  MOV R115, R21 ;  /* 0x0000001500737202 */ /* 0x000fe40000000f00 */
[----:B------:R-:W-:Y:S02]  /*3a30*/  MOV R21, RZ ;  /* 0x000000ff00157202 */ /* 0x000fe40000000f00 */
[----:B------:R-:W-:-:S02]  /*3a40*/  MOV R96, RZ ;  /* 0x000000ff00607202 */ /* 0x000fc40000000f00 */
[----:B------:R-:W-:Y:S02]  /*3a50*/  MOV R103, RZ ;  /* 0x000000ff00677202 */ /* 0x000fe40000000f00 */
[----:B------:R-:W-:Y:S02]  /*3a60*/  MOV R105, RZ ;  /* 0x000000ff00697202 */ /* 0x000fe40000000f00 */
[----:B------:R-:W-:Y:S02]  /*3a70*/  MOV R111, RZ ;  /* 0x000000ff006f7202 */ /* 0x000fe40000000f00 */
[----:B------:R-:W-:Y:S02]  /*3a80*/  MOV R113, RZ ;  /* 0x000000ff00717202 */ /* 0x000fe40000000f00 */
[----:B------:R-:W-:Y:S02]  /*3a90*/  MOV R18, RZ ;  /* 0x000000ff00127202 */ /* 0x000fe40000000f00 */
[----:B------:R-:W-:-:S02]  /*3aa0*/  SHF.L.U32 R98, R15, 0x8, RZ ;  /* 0x000000080f627819 */ /* 0x000fc400000006ff */
.L_x_6771:
[----:B------:R-:W-:Y:S02]  /*3ab0*/  MOV R14, R88 ;  /* 0x00000058000e7202 */ /* 0x000fe40000000f00 */
[----:B------:R-:W-:-:S05]  /*3ac0*/  MOV R15, R19 ;  /* 0x00000013000f7202 */ /* 0x000fca0000000f00 */
[----:B------:R0:W2:Y:S01]  /*3ad0*/  LDG.E R100, [R14.64] ;  /* 0x000000060e647981 */ /* 0x0000a2000c1e1900 */
[C---:B------:R-:W-:Y:S02]  /*3ae0*/  ISETP.NE.AND P2, PT, R68.reuse, RZ, PT ;  /* 0x000000ff4400720c */ /* 0x040fe40003f45270 */
[----:B------:R-:W-:Y:S02]  /*3af0*/  IADD3 R119, R68, 0x200, RZ ;  /* 0x0000020044777810 */ /* 0x000fe40007ffe0ff */
[----:B------:R-:W-:Y:S02]  /*3b00*/  MOV R16, R90 ;  /* 0x0000005a00107202 */ /* 0x000fe40000000f00 */
[----:B------:R-:W-:Y:S02]  /*3b10*/  SEL R112, R98, R119, !P2 ;  /* 0x0000007762707207 */ /* 0x000fe40005000000 */
[----:B0-----:R-:W-:Y:S01]  /*3b20*/  MOV R14, R92 ;  /* 0x0000005c000e7202 */ /* 0x001fe20000000f00 */
[----:B------:R-:W3:Y:S01]  /*3b30*/  LDG.E R123, [R16.64] ;  /* 0x00000006107b7981 */ /* 0x000ee2000c1e1900 */
[----:B------:R-:W-:-:S05]  /*3b40*/  MOV R15, R101 ;  /* 0x00000065000f7202 */ /* 0x000fca0000000f00 */
[----:B------:R0:W3:Y:S01]  /*3b50*/  LDG.E R106, [R14.64] ;  /* 0x000000060e6a7981 */ /* 0x0000e2000c1e1900 */
[----:B------:R-:W-:-:S04]  /*3b60*/  ISETP.GT.AND P0, PT, R59, 0x1, PT ;  /* 0x000000013b00780c */ /* 0x000fc80003f04270 */
        /* <DEDUP_REMOVED lines=10> */
[----:B------:R-:W-:-:S13]  /*3c10*/  ISETP.NE.AND P3, PT, R68, 0x1f, PT ;  /* 0x0000001f4400780c */ /* 0x000fda0003f65270 */
[----:B------:R1:W2:Y:S01]  /*3c20*/  @P3 LDS R145, [R68.X4+0xe6c] ;  /* 0x000e6c0044913984 */ /* 0x0002a20000004800 */
[----:B---3--:R-:W-:Y:S02]  /*3c30*/  FMUL.FTZ R122, R106, R123 ;  /* 0x0000007b6a7a7220 */ /* 0x008fe40000410000 */
[C---:B------:R-:W-:Y:S02]  /*3c40*/  FMUL.FTZ R106, R125.reuse, R0 ;  /* 0x000000007d6a7220 */ /* 0x040fe40000410000 */
[C---:B------:R-:W-:Y:S02]  /*3c50*/  FMUL.FTZ R102, R125.reuse, R27 ;  /* 0x0000001b7d667220 */ /* 0x040fe40000410000 */
[C---:B------:R-:W-:Y:S02]  /*3c60*/  FMUL.FTZ R104, R125.reuse, R26 ;  /* 0x0000001a7d687220 */ /* 0x040fe40000410000 */
[C---:B------:R-:W-:Y:S02]  /*3c70*/  FMUL.FTZ R110, R125.reuse, R25 ;  /* 0x000000197d6e7220 */ /* 0x040fe40000410000 */
[----:B------:R-:W-:-:S02]  /*3c80*/  FMUL.FTZ R16, R125, R24 ;  /* 0x000000187d107220 */ /* 0x000fc40000410000 */
[C---:B------:R-:W-:Y:S02]  /*3c90*/  FMUL.FTZ R121, R125.reuse, R23 ;  /* 0x000000177d797220 */ /* 0x040fe40000410000 */
[----:B------:R-:W-:Y:S01]  /*3ca0*/  FMUL.FTZ R125, R125, R22 ;  /* 0x000000167d7d7220 */ /* 0x000fe20000410000 */
[----:B------:R-:W3:Y:S08]  /*3cb0*/  MUFU.EX2 R106, R106 ;  /* 0x0000006a006a7308 */ /* 0x000ef00000000800 */
[----:B------:R-:W4:Y:S08]  /*3cc0*/  MUFU.EX2 R102, R102 ;  /* 0x0000006600667308 */ /* 0x000f300000000800 */
[----:B------:R-:W0:Y:S08]  /*3cd0*/  MUFU.EX2 R104, R104 ;  /* 0x0000006800687308 */ /* 0x000e300000000800 */
[----:B------:R-:W0:Y:S08]  /*3ce0*/  MUFU.EX2 R110, R110 ;  /* 0x0000006e006e7308 */ /* 0x000e300000000800 */
[----:B------:R-:W0:Y:S08]  /*3cf0*/  MUFU.EX2 R121, R121 ;  /* 0x0000007900797308 */ /* 0x000e300000000800 */
[----:B------:R-:W1:Y:S01]  /*3d00*/  MUFU.EX2 R125, R125 ;  /* 0x0000007d007d7308 */ /* 0x000e620000000800 */
[-C--:B------:R-:W-:Y:S01]  /*3d10*/  FMUL.FTZ R143, R82, R122.reuse ;  /* 0x0000007a528f7220 */ /* 0x080fe20000410000 */
[----:B------:R-:W-:Y:S01]  /*3d20*/  BSSY B0, `(.L_x_6767) ;  /* 0x000001b000007945 */ /* 0x000fe20003800000 */
[----:B------:R-:W-:-:S02]  /*3d30*/  FMUL.FTZ R124, R84, R122 ;  /* 0x0000007a547c7220 */ /* 0x000fc40000410000 */
[-C--:B------:R-:W-:Y:S02]  /*3d40*/  FMUL.FTZ R127, R77, R122.reuse ;  /* 0x0000007a4d7f7220 */ /* 0x080fe40000410000 */
[-C--:B------:R-:W-:Y:S01]  /*3d50*/  FMUL.FTZ R135, R79, R122.reuse ;  /* 0x0000007a4f877220 */ /* 0x080fe20000410000 */
[----:B0-----:R0:W0:Y:S01]  /*3d60*/  MUFU.EX2 R112, R16 ;  /* 0x0000001000707308 */ /* 0x0010220000000800 */
[-C--:B------:R-:W-:Y:S02]  /*3d70*/  FMUL.FTZ R137, R78, R122.reuse ;  /* 0x0000007a4e897220 */ /* 0x080fe40000410000 */
[-C--:B------:R-:W-:Y:S02]  /*3d80*/  FMUL.FTZ R139, R81, R122.reuse ;  /* 0x0000007a518b7220 */ /* 0x080fe40000410000 */
        /* <DEDUP_REMOVED lines=8> */
[----:B------:R-:W-:Y:S02]  /*3e10*/  FMUL.FTZ R119, R31, R0 ;  /* 0x000000001f777220 */ /* 0x000fe40000410000 */
[----:B------:R-:W-:Y:S02]  /*3e20*/  FMUL.FTZ R122, R83, R122 ;  /* 0x0000007a537a7220 */ /* 0x000fe40000410000 */
[----:B---3--:R-:W-:Y:S01]  /*3e30*/  FFMA.FTZ R120, R106, R124, R143 ;  /* 0x0000007c6a787223 */ /* 0x008fe2000001008f */
[----:B------:R-:W-:Y:S05]  /*3e40*/  @P3 BRA `(.L_x_6768) ;  /* 0x0000008000003947 */ /* 0x000fea0003800000 */
[----:B-12-4-:R-:W-:Y:S02]  /*3e50*/  ISETP.NE.AND P0, PT, R59, c[0x0][0x174], PT ;  /* 0x00005d003b007a0c */ /* 0x016fe40003f05270 */
[----:B------:R-:W-:-:S11]  /*3e60*/  MOV R145, 0x3f800000 ;  /* 0x3f80000000917802 */ /* 0x000fd60000000f00 */
[----:B------:R-:W-:-:S04]  /*3e70*/  @P0 LEA.HI R14, R59, R59, RZ, 0x1 ;  /* 0x0000003b3b0e0211 */ /* 0x000fc800078f08ff */
[----:B------:R-:W-:-:S04]  /*3e80*/  @P0 LOP3.LUT R14, R14, 0x3ffffe, RZ, 0xc0, !PT ;  /* 0x003ffffe0e0e0812 */ /* 0x000fc800078ec0ff */
[----:B------:R-:W-:-:S04]  /*3e90*/  @P0 IADD3 R14, -R14, R59, RZ ;  /* 0x0000003b0e0e0210 */ /* 0x000fc80007ffe1ff */
[----:B------:R-:W-:-:S04]  /*3ea0*/  @P0 LEA R15, R14, 0x668, 0xa ;  /* 0x000006680e0f0811 */ /* 0x000fc800078e50ff */
[----:B------:R-:W-:-:S05]  /*3eb0*/  @P0 IADD3 R15, R15, R96, RZ ;  /* 0x000000600f0f0210 */ /* 0x000fca0007ffe0ff */
[----:B------:R0:W1:Y:S02]  /*3ec0*/  @P0 LDS R145, [R15] ;  /* 0x000000000f910984 */ /* 0x0000640000000800 */
.L_x_6768:
[----:B-12-4-:R-:W-:Y:S05]  /*3ed0*/  BSYNC B0 ;  /* 0x0000000000007941 */ /* 0x016fea0003800000 */
.L_x_6767:
[----:B------:R-:W-:Y:S01]  /*3ee0*/  FMUL.FTZ R128, R106, R145 ;  /* 0x000000916a807220 */ /* 0x000fe20000410000 */
[----:B------:R-:W-:Y:S01]  /*3ef0*/  ISETP.NE.AND P4, PT, R94, 0x1f, PT ;  /* 0x0000001f5e00780c */ /* 0x000fe20003f85270 */
[----:B------:R-:W-:Y:S01]  /*3f00*/  FFMA.FTZ R14, R102, R116, R123 ;  /* 0x00000074660e7223 */ /* 0x000fe2000001007b */
[----:B------:R-:W-:Y:S01]  /*3f10*/  ISETP.GE.AND P0, PT, R62, 0x1, PT ;  /* 0x000000013e00780c */ /* 0x000fe20003f06270 */
[C---:B------:R-:W-:Y:S01]  /*3f20*/  FFMA.FTZ R120, R125.reuse, R120, R122 ;  /* 0x000000787d787223 */ /* 0x040fe2000001007a */
[----:B------:R-:W-:Y:S01]  /*3f30*/  ISETP.GE.U32.AND P5, PT, R94, 0x18, PT ;  /* 0x000000185e00780c */ /* 0x000fe20003fa6070 */
[----:B------:R-:W-:Y:S01]  /*3f40*/  FMUL.FTZ R128, R125, R128 ;  /* 0x000000807d807220 */ /* 0x000fe20000410000 */
[----:B------:R-:W-:Y:S01]  /*3f50*/  BSSY B0, `(.L_x_6769) ;  /* 0x00000d7000007945 */ /* 0x000fe20003800000 */
[----:B0-----:R-:W-:Y:S02]  /*3f60*/  FMUL.FTZ R15, R117, R102 ;  /* 0x00000066750f7220 */ /* 0x001fe40000410000 */
        /* <DEDUP_REMOVED lines=19> */
[----:B------:R-:W-:Y:S01]  /*40a0*/  FMUL.FTZ R15, R125, R14 ;  /* 0x0000000e7d0f7220 */ /* 0x000fe20000410000 */
[----:B------:R-:W0:Y:S01]  /*40b0*/  SHFL.DOWN PT, R130, R141, 0x1, 0x1f ;  /* 0x08201f008d827f89 */ /* 0x000e2200000e0000 */
[C---:B------:R-:W-:Y:S02]  /*40c0*/  FFMA.FTZ R128, R106.reuse, R128, R119 ;  /* 0x000000806a807223 */ /* 0x040fe40000010077 */
[----:B------:R-:W-:Y:S01]  /*40d0*/  FMUL.FTZ R149, R106, R15 ;  /* 0x0000000f6a957220 */ /* 0x000fe20000410000 */
        /* <DEDUP_REMOVED lines=26> */
[----:B------:R-:W-:Y:S02]  /*4280*/  ISETP.GE.AND P4, PT, R62, 0x8, PT ;  /* 0x000000083e00780c */ /* 0x000fe40003f86270 */
[C---:B--2---:R-:W-:Y:S01]  /*4290*/  @P0 FFMA.FTZ R128, R149.reuse, R15, R128 ;  /* 0x0000000f95800223 */ /* 0x044fe20000010080 */
[----:B------:R-:W1:Y:S01]  /*42a0*/  SHFL.DOWN PT, R147, R120, 0x8, 0x1f ;  /* 0x09001f0078937f89 */ /* 0x000e6200000e0000 */
[----:B------:R-:W-:Y:S01]  /*42b0*/  HFMA2.MMA R15, -RZ, RZ, 0, 0 ;  /* 0x00000000ff0f7435 */ /* 0x000fe200000001ff */
[----:B---3--:R-:W-:Y:S01]  /*42c0*/  @P0 FMUL.FTZ R149, R149, R14 ;  /* 0x0000000e95950220 */ /* 0x008fe20000410000 */
[----:B------:R-:W-:Y:S01]  /*42d0*/  ISETP.GE.AND P0, PT, R59, c[0x0][0x174], PT ;  /* 0x00005d003b007a0c */ /* 0x000fe20003f06270 */
[----:B------:R-:W2:Y:S01]  /*42e0*/  SHFL.UP PT, R132, R128, 0x8, RZ ;  /* 0x0500000080847989 */ /* 0x000ea200000e00ff */
[----:B------:R-:W-:Y:S02]  /*42f0*/  MOV R14, 0x3f800000 ;  /* 0x3f800000000e7802 */ /* 0x000fe40000000f00 */
[----:B------:R-:W-:Y:S01]  /*4300*/  ISETP.EQ.AND P0, PT, R94, RZ, !P0 ;  /* 0x000000ff5e00720c */ /* 0x000fe20004702270 */
[----:B------:R-:W3:Y:S01]  /*4310*/  SHFL.UP PT, R130, R149, 0x8, RZ ;  /* 0x0500000095827989 */ /* 0x000ee200000e00ff */
[----:B0-----:R-:W-:-:S11]  /*4320*/  @!P5 FFMA.FTZ R141, R120, R134, R141 ;  /* 0x00000086788dd223 */ /* 0x001fd6000001008d */
[----:B------:R-:W-:Y:S01]  /*4330*/  @P0 LDS.64 R14, [UR4+0xee8] ;  /* 0x000ee804ff0e0984 */ /* 0x000fe20008000a00 */
[----:B------:R-:W-:Y:S01]  /*4340*/  ISETP.GE.AND P0, PT, R62, 0x10, PT ;  /* 0x000000103e00780c */ /* 0x000fe20003f06270 */
[----:B-1----:R-:W-:Y:S02]  /*4350*/  @!P5 FMUL.FTZ R120, R120, R147 ;  /* 0x000000937878d220 */ /* 0x002fe40000410000 */
        /* <DEDUP_REMOVED lines=11> */
[----:B------:R-:W-:Y:S01]  /*4410*/  SHFL.DOWN PT, R147, R120, 0x1, 0x1f ;  /* 0x08201f0078937f89 */ /* 0x000fe200000e0000 */
[----:B---3--:R-:W-:-:S03]  /*4420*/  @P0 FMUL.FTZ R149, R149, R130 ;  /* 0x0000008295950220 */ /* 0x008fc60000410000 */
[----:B------:R-:W0:Y:S01]  /*4430*/  SHFL.IDX PT, R132, R15, RZ, 0x1f ;  /* 0x00001fff0f847589 */ /* 0x000e2200000e0000 */
[----:B------:R-:W-:-:S03]  /*4440*/  ISETP.GT.AND P0, PT, R62, 0x1e, PT ;  /* 0x0000001e3e00780c */ /* 0x000fc60003f04270 */
[----:B-----5:R-:W-:Y:S04]  /*4450*/  SHFL.IDX PT, R130, R108, RZ, 0x1f ;  /* 0x00001fff6c827589 */ /* 0x020fe800000e0000 */
[----:B------:R-:W-:Y:S04]  /*4460*/  SHFL.UP PT, R128, R128, 0x1, RZ ;  /* 0x0420000080807989 */ /* 0x000fe800000e00ff */
[----:B------:R-:W1:Y:S04]  /*4470*/  SHFL.UP PT, R149, R149, 0x1, RZ ;  /* 0x0420000095957989 */ /* 0x000e6800000e00ff */
[----:B------:R-:W-:Y:S04]  /*4480*/  SHFL.IDX PT, R141, R141, RZ, 0x1f ;  /* 0x00001fff8d8d7589 */ /* 0x000fe800000e0000 */
[----:B------:R-:W2:Y:S01]  /*4490*/  SHFL.IDX PT, R120, R120, RZ, 0x1f ;  /* 0x00001fff78787589 */ /* 0x000ea200000e0000 */
[----:B0-----:R-:W-:-:S04]  /*44a0*/  @P3 FFMA.FTZ R132, R147, R132, R134 ;  /* 0x0000008493843223 */ /* 0x001fc80000010086 */
[----:B------:R-:W-:-:S04]  /*44b0*/  FFMA.FTZ R145, R132, R145, R124 ;  /* 0x0000009184917223 */ /* 0x000fc8000001007c */
[----:B------:R-:W-:Y:S02]  /*44c0*/  FFMA.FTZ R143, R106, R145, R143 ;  /* 0x000000916a8f7223 */ /* 0x000fe4000001008f */
[----:B------:R-:W-:Y:S02]  /*44d0*/  FMUL.FTZ R124, R145, R0 ;  /* 0x00000000917c7220 */ /* 0x000fe40000410000 */
[----:B-1----:R-:W-:Y:S01]  /*44e0*/  @P2 FFMA.FTZ R130, R149, R130, R128 ;  /* 0x0000008295822223 */ /* 0x002fe20000010080 */
[----:B------:R-:W-:Y:S01]  /*44f0*/  ISETP.GT.AND P2, PT, R62, 0x1d, PT ;  /* 0x0000001d3e00780c */ /* 0x000fe20003f44270 */
[----:B------:R-:W-:Y:S02]  /*4500*/  FFMA.FTZ R147, R125, R143, R122 ;  /* 0x0000008f7d937223 */ /* 0x000fe4000001007a */
[----:B------:R-:W-:Y:S02]  /*4510*/  FFMA.FTZ R130, R117, R130, R116 ;  /* 0x0000008275827223 */ /* 0x000fe40000010074 */
[----:B------:R-:W-:-:S02]  /*4520*/  FFMA.FTZ R117, R121, R147, R118 ;  /* 0x0000009379757223 */ /* 0x000fc40000010076 */
[----:B------:R-:W-:Y:S02]  /*4530*/  FFMA.FTZ R116, R102, R130, R123 ;  /* 0x0000008266747223 */ /* 0x000fe4000001007b */
[----:B------:R-:W-:Y:S02]  /*4540*/  FFMA.FTZ R139, R112, R117, R139 ;  /* 0x00000075708b7223 */ /* 0x000fe4000001008b */
[----:B------:R-:W-:Y:S02]  /*4550*/  FFMA.FTZ R133, R104, R116, R133 ;  /* 0x0000007468857223 */ /* 0x000fe40000010085 */
[C---:B------:R-:W-:Y:S02]  /*4560*/  FFMA.FTZ R137, R110.reuse, R139, R137 ;  /* 0x0000008b6e897223 */ /* 0x040fe40000010089 */
[----:B------:R-:W-:Y:S02]  /*4570*/  FFMA.FTZ R131, R110, R133, R131 ;  /* 0x000000856e837223 */ /* 0x000fe40000010083 */
[----:B------:R-:W-:-:S02]  /*4580*/  FFMA.FTZ R108, R77, R130, RZ ;  /* 0x000000824d6c7223 */ /* 0x000fc400000100ff */
[----:B------:R-:W-:Y:S02]  /*4590*/  FFMA.FTZ R135, R104, R137, R135 ;  /* 0x0000008968877223 */ /* 0x000fe40000010087 */
[----:B------:R-:W-:Y:S02]  /*45a0*/  FFMA.FTZ R112, R112, R131, R129 ;  /* 0x0000008370707223 */ /* 0x000fe40000010081 */
[----:B------:R-:W-:Y:S02]  /*45b0*/  FFMA.FTZ R129, R79, R116, R108 ;  /* 0x000000744f817223 */ /* 0x000fe4000001006c */
[----:B------:R-:W-:Y:S02]  /*45c0*/  FFMA.FTZ R127, R102, R135, R127 ;  /* 0x00000087667f7223 */ /* 0x000fe4000001007f */
[----:B------:R-:W-:Y:S02]  /*45d0*/  FFMA.FTZ R118, R121, R112, R16 ;  /* 0x0000007079767223 */ /* 0x000fe40000010010 */
[----:B------:R-:W-:-:S02]  /*45e0*/  FFMA.FTZ R104, R78, R133, R129 ;  /* 0x000000854e687223 */ /* 0x000fc40000010081 */
[-C--:B------:R-:W-:Y:S02]  /*45f0*/  FFMA.FTZ R121, R39, -R28.reuse, R130 ;  /* 0x8000001c27797223 */ /* 0x080fe40000010082 */
[----:B------:R-:W-:Y:S02]  /*4600*/  FMUL.FTZ R102, R127, R28 ;  /* 0x0000001c7f667220 */ /* 0x000fe40000410000 */
[----:B------:R-:W-:Y:S02]  /*4610*/  FFMA.FTZ R122, R125, R118, R114 ;  /* 0x000000767d7a7223 */ /* 0x000fe40000010072 */
[----:B------:R-:W-:Y:S02]  /*4620*/  FFMA.FTZ R125, R81, R131, R104 ;  /* 0x00000083517d7223 */ /* 0x000fe40000010068 */
[----:B------:R-:W-:Y:S02]  /*4630*/  FADD.FTZ R123, -R123, R116 ;  /* 0x000000747b7b7221 */ /* 0x000fe40000010100 */
[----:B------:R-:W-:-:S02]  /*4640*/  FMUL.FTZ R104, R135, R27 ;  /* 0x0000001b87687220 */ /* 0x000fc40000410000 */
[----:B------:R-:W-:Y:S02]  /*4650*/  FFMA.FTZ R110, R102, R121, RZ ;  /* 0x00000079666e7223 */ /* 0x000fe400000100ff */
        /* <DEDUP_REMOVED lines=14> */
[----:B------:R-:W-:Y:S02]  /*4740*/  FADD.FTZ R129, -R16, R118 ;  /* 0x0000007610817221 */ /* 0x000fe40000010100 */
[----:B------:R-:W-:Y:S01]  /*4750*/  FMUL.FTZ R16, R147, R23 ;  /* 0x0000001793107220 */ /* 0x000fe20000410000 */
[----:B------:R-:W0:Y:S01]  /*4760*/  SHFL.DOWN PT, R133, R112, 0x1, 0x1f ;  /* 0x08201f0070857f89 */ /* 0x000e2200000e0000 */
[----:B------:R-:W-:-:S02]  /*4770*/  FFMA.FTZ R119, R116, R125, R119 ;  /* 0x0000007d74777223 */ /* 0x000fc40000010077 */
[-C--:B------:R-:W-:Y:S02]  /*4780*/  FMUL.FTZ R118, R143, R22.reuse ;  /* 0x000000168f767220 */ /* 0x080fe40000410000 */
[----:B------:R-:W-:Y:S02]  /*4790*/  FFMA.FTZ R122, R33, -R22, R122 ;  /* 0x80000016217a7223 */ /* 0x000fe4000001007a */
[----:B------:R-:W-:Y:S02]  /*47a0*/  FFMA.FTZ R119, R16, R129, R119 ;  /* 0x0000008110777223 */ /* 0x000fe40000010077 */
[----:B------:R-:W-:Y:S02]  /*47b0*/  FFMA.FTZ R131, R31, -R0, R128 ;  /* 0x800000001f837223 */ /* 0x000fe40000010080 */
[----:B------:R-:W-:Y:S02]  /*47c0*/  FFMA.FTZ R119, R118, R122, R119 ;  /* 0x0000007a76777223 */ /* 0x000fe40000010077 */
[----:B------:R-:W-:-:S02]  /*47d0*/  FADD.FTZ R93, R16, R93 ;  /* 0x0000005d105d7221 */ /* 0x000fc40000010000 */
[----:B------:R-:W-:Y:S02]  /*47e0*/  FFMA.FTZ R128, R124, R131, R119 ;  /* 0x000000837c807223 */ /* 0x000fe40000010077 */
[----:B------:R-:W-:Y:S02]  /*47f0*/  FMUL.FTZ R16, R100, R117 ;  /* 0x0000007564107220 */ /* 0x000fe40000410000 */
[----:B--2---:R-:W-:Y:S01]  /*4800*/  FFMA.FTZ R15, R120, R15, R141 ;  /* 0x0000000f780f7223 */ /* 0x004fe2000001008d */
[----:B------:R-:W1:Y:S01]  /*4810*/  SHFL.DOWN PT, R119, R128, 0x1, 0x1f ;  /* 0x08201f0080777f89 */ /* 0x000e6200000e0000 */
[----:B------:R-:W-:Y:S02]  /*4820*/  FMUL.FTZ R16, R16, R125 ;  /* 0x0000007d10107220 */ /* 0x000fe40000410000 */
[----:B------:R-:W-:Y:S02]  /*4830*/  FMUL.FTZ R14, R120, R14 ;  /* 0x0000000e780e7220 */ /* 0x000fe40000410000 */
[----:B0-----:R-:W-:-:S02]  /*4840*/  @!P0 FADD.FTZ R112, R112, R133 ;  /* 0x0000008570708221 */ /* 0x001fc40000010000 */
[----:B------:R-:W-:Y:S01]  /*4850*/  FFMA.FTZ R16, R35, R117, R16 ;  /* 0x0000007523107223 */ /* 0x000fe20000010010 */
[----:B------:R0:W-:Y:S01]  /*4860*/  @!P1 STS.64 [UR4+0xee8], R14 ;  /* 0x000ee80eff009988 */ /* 0x0001e20008000a04 */
[----:B------:R-:W-:Y:S02]  /*4870*/  FADD.FTZ R95, R118, R95 ;  /* 0x0000005f765f7221 */ /* 0x000fe40000010000 */
[----:B------:R-:W-:Y:S01]  /*4880*/  FADD.FTZ R107, R16, R107 ;  /* 0x0000006b106b7221 */ /* 0x000fe20000010000 */
[----:B------:R-:W2:Y:S01]  /*4890*/  SHFL.DOWN PT, R133, R112, 0x2, 0x1f ;  /* 0x08401f0070857f89 */ /* 0x000ea200000e0000 */
[C---:B------:R-:W-:Y:S02]  /*48a0*/  FMUL.FTZ R118, R100.reuse, R147 ;  /* 0x0000009364767220 */ /* 0x040fe40000410000 */
[C---:B------:R-:W-:Y:S02]  /*48b0*/  FMUL.FTZ R117, R100.reuse, R137 ;  /* 0x0000008964757220 */ /* 0x040fe40000410000 */
[----:B------:R-:W-:-:S02]  /*48c0*/  FMUL.FTZ R16, R100, R135 ;  /* 0x0000008764107220 */ /* 0x000fc40000410000 */
[C---:B0-----:R-:W-:Y:S02]  /*48d0*/  FMUL.FTZ R14, R100.reuse, R145 ;  /* 0x00000091640e7220 */ /* 0x041fe40000410000 */
[----:B------:R-:W-:Y:S02]  /*48e0*/  FMUL.FTZ R15, R100, R139 ;  /* 0x0000008b640f7220 */ /* 0x000fe40000410000 */
[----:B------:R-:W-:Y:S02]  /*48f0*/  FADD.FTZ R91, R116, R91 ;  /* 0x0000005b745b7221 */ /* 0x000fe40000010000 */
[----:B-1----:R-:W-:Y:S01]  /*4900*/  @!P0 FADD.FTZ R128, R128, R119 ;  /* 0x0000007780808221 */ /* 0x002fe20000010000 */
[----:B------:R-:W-:Y:S01]  /*4910*/  ISETP.GT.AND P0, PT, R62, 0x1b, PT ;  /* 0x0000001b3e00780c */ /* 0x000fe20003f04270 */
[----:B------:R-:W-:Y:S02]  /*4920*/  FMUL.FTZ R116, R14, R131 ;  /* 0x000000830e747220 */ /* 0x000fe40000410000 */
[----:B------:R-:W-:Y:S01]  /*4930*/  FMUL.FTZ R110, R15, R110 ;  /* 0x0000006e0f6e7220 */ /* 0x000fe20000410000 */
[----:B------:R-:W0:Y:S01]  /*4940*/  SHFL.DOWN PT, R119, R128, 0x2, 0x1f ;  /* 0x08401f0080777f89 */ /* 0x000e2200000e0000 */
[----:B------:R-:W-:-:S02]  /*4950*/  FMUL.FTZ R118, R118, R129 ;  /* 0x0000008176767220 */ /* 0x000fc40000410000 */
[----:B------:R-:W-:Y:S02]  /*4960*/  FMUL.FTZ R106, R117, R106 ;  /* 0x0000006a756a7220 */ /* 0x000fe40000410000 */
[----:B------:R-:W-:Y:S02]  /*4970*/  FMUL.FTZ R16, R16, R123 ;  /* 0x0000007b10107220 */ /* 0x000fe40000410000 */
[----:B--2---:R-:W-:Y:S02]  /*4980*/  @!P2 FADD.FTZ R112, R112, R133 ;  /* 0x000000857070a221 */ /* 0x004fe40000010000 */
[----:B------:R-:W-:Y:S02]  /*4990*/  FFMA.FTZ R118, R32, R147, R118 ;  /* 0x0000009320767223 */ /* 0x000fe40000010076 */
[----:B------:R-:W-:Y:S01]  /*49a0*/  FFMA.FTZ R116, R31, R145, R116 ;  /* 0x000000911f747223 */ /* 0x000fe20000010074 */
[----:B------:R-:W1:Y:S01]  /*49b0*/  SHFL.DOWN PT, R133, R112, 0x4, 0x1f ;  /* 0x08801f0070857f89 */ /* 0x000e6200000e0000 */
[----:B------:R-:W-:-:S02]  /*49c0*/  FFMA.FTZ R110, R34, R139, R110 ;  /* 0x0000008b226e7223 */ /* 0x000fc4000001006e */
[----:B------:R-:W-:Y:S02]  /*49d0*/  FFMA.FTZ R106, R37, R137, R106 ;  /* 0x00000089256a7223 */ /* 0x000fe4000001006a */
[----:B------:R-:W-:Y:S02]  /*49e0*/  FFMA.FTZ R16, R36, R135, R16 ;  /* 0x0000008724107223 */ /* 0x000fe40000010010 */
[----:B------:R-:W-:Y:S02]  /*49f0*/  FADD.FTZ R97, R124, R97 ;  /* 0x000000617c617221 */ /* 0x000fe40000010000 */
[----:B------:R-:W-:Y:S02]  /*4a00*/  FADD.FTZ R89, R114, R89 ;  /* 0x0000005972597221 */ /* 0x000fe40000010000 */
[----:B------:R-:W-:Y:S02]  /*4a10*/  FADD.FTZ R105, R118, R105 ;  /* 0x0000006976697221 */ /* 0x000fe40000010000 */
[----:B0-----:R-:W-:Y:S01]  /*4a20*/  @!P2 FADD.FTZ R128, R128, R119 ;  /* 0x000000778080a221 */ /* 0x001fe20000010000 */
[----:B------:R-:W-:Y:S01]  /*4a30*/  ISETP.GT.AND P2, PT, R62, 0x17, PT ;  /* 0x000000173e00780c */ /* 0x000fe20003f44270 */
[----:B------:R-:W-:-:S02]  /*4a40*/  FADD.FTZ R87, R108, R87 ;  /* 0x000000576c577221 */ /* 0x000fc40000010000 */
[----:B------:R-:W-:Y:S01]  /*4a50*/  FADD.FTZ R21, R116, R21 ;  /* 0x0000001574157221 */ /* 0x000fe20000010000 */
[----:B------:R-:W0:Y:S01]  /*4a60*/  SHFL.DOWN PT, R119, R128, 0x4, 0x1f ;  /* 0x08801f0080777f89 */ /* 0x000e2200000e0000 */
[----:B------:R-:W-:Y:S02]  /*4a70*/  FADD.FTZ R85, R104, R85 ;  /* 0x0000005568557221 */ /* 0x000fe40000010000 */
[----:B------:R-:W-:Y:S02]  /*4a80*/  FADD.FTZ R109, R110, R109 ;  /* 0x0000006d6e6d7221 */ /* 0x000fe40000010000 */
[----:B------:R-:W-:Y:S02]  /*4a90*/  FADD.FTZ R99, R102, R99 ;  /* 0x0000006366637221 */ /* 0x000fe40000010000 */
[----:B-1----:R-:W-:Y:S02]  /*4aa0*/  @!P0 FADD.FTZ R112, R112, R133 ;  /* 0x0000008570708221 */ /* 0x002fe40000010000 */
[----:B------:R-:W-:-:S02]  /*4ab0*/  FADD.FTZ R111, R106, R111 ;  /* 0x0000006f6a6f7221 */ /* 0x000fc40000010000 */
[----:B------:R-:W-:Y:S01]  /*4ac0*/  FADD.FTZ R113, R16, R113 ;  /* 0x0000007110717221 */ /* 0x000fe20000010000 */
[----:B------:R-:W1:Y:S01]  /*4ad0*/  SHFL.DOWN PT, R133, R112, 0x8, 0x1f ;  /* 0x09001f0070857f89 */ /* 0x000e6200000e0000 */
[----:B0-----:R-:W-:Y:S01]  /*4ae0*/  @!P0 FADD.FTZ R128, R128, R119 ;  /* 0x0000007780808221 */ /* 0x001fe20000010000 */
[----:B------:R-:W-:-:S04]  /*4af0*/  ISETP.GT.AND P0, PT, R62, 0xf, PT ;  /* 0x0000000f3e00780c */ /* 0x000fc80003f04270 */
[----:B------:R-:W0:Y:S01]  /*4b00*/  SHFL.DOWN PT, R119, R128, 0x8, 0x1f ;  /* 0x09001f0080777f89 */ /* 0x000e2200000e0000 */
[----:B-1----:R-:W-:-:S05]  /*4b10*/  @!P2 FADD.FTZ R112, R112, R133 ;  /* 0x000000857070a221 */ /* 0x002fca0000010000 */
[----:B------:R-:W1:Y:S01]  /*4b20*/  SHFL.DOWN PT, R149, R112, 0x10, 0x1f ;  /* 0x0a001f0070957f89 */ /* 0x000e6200000e0000 */
[----:B0-----:R-:W-:Y:S01]  /*4b30*/  @!P2 FADD.FTZ R128, R128, R119 ;  /* 0x000000778080a221 */ /* 0x001fe20000010000 */
[----:B------:R-:W-:Y:S01]  /*4b40*/  ISETP.NE.AND P2, PT, R62, RZ, PT ;  /* 0x000000ff3e00720c */ /* 0x000fe20003f45270 */
[C---:B------:R-:W-:Y:S02]  /*4b50*/  FMUL.FTZ R119, R100.reuse, R143 ;  /* 0x0000008f64777220 */ /* 0x040fe40000410000 */
[----:B------:R-:W-:Y:S01]  /*4b60*/  FMUL.FTZ R100, R100, R127 ;  /* 0x0000007f64647220 */ /* 0x000fe20000410000 */
[----:B------:R-:W0:Y:S01]  /*4b70*/  SHFL.DOWN PT, R133, R128, 0x10, 0x1f ;  /* 0x0a001f0080857f89 */ /* 0x000e2200000e0000 */
[----:B------:R-:W-:Y:S02]  /*4b80*/  FMUL.FTZ R122, R119, R122 ;  /* 0x0000007a777a7220 */ /* 0x000fe40000410000 */
[----:B------:R-:W-:Y:S02]  /*4b90*/  FMUL.FTZ R100, R100, R121 ;  /* 0x0000007964647220 */ /* 0x000fe40000410000 */
[----:B------:R-:W-:-:S02]  /*4ba0*/  FFMA.FTZ R122, R33, R143, R122 ;  /* 0x0000008f217a7223 */ /* 0x000fc4000001007a */
[----:B-1----:R-:W-:Y:S02]  /*4bb0*/  @!P0 FADD.FTZ R112, R112, R149 ;  /* 0x0000009570708221 */ /* 0x002fe40000010000 */
[----:B------:R-:W-:Y:S02]  /*4bc0*/  FFMA.FTZ R127, R39, R127, R100 ;  /* 0x0000007f277f7223 */ /* 0x000fe40000010064 */
[----:B------:R-:W-:Y:S01]  /*4bd0*/  FADD.FTZ R103, R122, R103 ;  /* 0x000000677a677221 */ /* 0x000fe20000010000 */
[----:B------:R-:W-:Y:S01]  /*4be0*/  MOV R15, R112 ;  /* 0x00000070000f7202 */ /* 0x000fe20000000f00 */
[----:B------:R-:W-:Y:S02]  /*4bf0*/  FADD.FTZ R18, R127, R18 ;  /* 0x000000127f127221 */ /* 0x000fe40000010000 */
[----:B0-----:R-:W-:-:S05]  /*4c00*/  @!P0 FADD.FTZ R128, R128, R133 ;  /* 0x0000008580808221 */ /* 0x001fca0000010000 */
        /* <DEDUP_REMOVED lines=11> */
.L_x_6770:
[----:B0-----:R-:W-:Y:S05]  /*4cc0*/  BSYNC B0 ;  /* 0x0000000000007941 */ /* 0x001fea0003800000 */
.L_x_6769:
        /* <DEDUP_REMOVED lines=21> */
.L_x_6766:
        /* <DEDUP_REMOVED lines=9> */
[----:B------:R-:W-:Y:S02]  /*4eb0*/  MOV R0, RZ ;  /* 0x000000ff00007202 */ /* 0x000fe40000000f00 */
[----:B------:R-:W-:Y:S01]  /*4ec0*/  MOV R17, RZ ;  /* 0x000000ff00117202 */ /* 0x000fe20000000f00 */
[----:B------:R-:W2:Y:S01]  /*4ed0*/  @!P6 LDG.E R86, [R10.64] ;  /* 0x000000060a56e981 */ /* 0x000ea2000c1e1900 */
[----:B------:R-:W-:-:S03]  /*4ee0*/  ISETP.GE.AND P6, PT, R51, R9, PT ;  /* 0x000000093300720c */ /* 0x000fc60003fc6270 */
[----:B------:R-:W3:Y:S01]  /*4ef0*/  @!P0 LDG.E R15, [R10.64+0x80] ;  /* 0x000080060a0f8981 */ /* 0x000ee2000c1e1900 */
[----:B------:R-:W-:Y:S02]  /*4f00*/  ISETP.GE.AND P0, PT, R50, R9, PT ;  /* 0x000000093200720c */ /* 0x000fe40003f06270 */
[----:B------:R-:W-:Y:S01]  /*4f10*/  MOV R8, RZ ;  /* 0x000000ff00087202 */ /* 0x000fe20000000f00 */
[----:B------:R-:W4:Y:S01]  /*4f20*/  @!P2 LDG.E R0, [R10.64+0x100] ;  /* 0x000100060a00a981 */ /* 0x000f22000c1e1900 */
[----:B------:R-:W-:Y:S02]  /*4f30*/  MOV R19, RZ ;  /* 0x000000ff00137202 */ /* 0x000fe40000000f00 */
[----:B------:R-:W-:Y:S01]  /*4f40*/  MOV R23, RZ ;  /* 0x000000ff00177202 */ /* 0x000fe20000000f00 */
[----:B------:R-:W5:Y:S04]  /*4f50*/  @!P3 LDG.E R17, [R10.64+0x180] ;  /* 0x000180060a11b981 */ /* 0x000f68000c1e1900 */
[----:B------:R-:W5:Y:S04]  /*4f60*/  @!P4 LDG.E R8, [R10.64+0x200] ;  /* 0x000200060a08c981 */ /* 0x000f68000c1e1900 */
[----:B------:R-:W5:Y:S04]  /*4f70*/  @!P5 LDG.E R19, [R10.64+0x280] ;  /* 0x000280060a13d981 */ /* 0x000f68000c1e1900 */
[----:B------:R-:W5:Y:S04]  /*4f80*/  @!P6 LDG.E R14, [R10.64+0x300] ;  /* 0x000300060a0ee981 */ /* 0x000f68000c1e1900 */
[----:B------:R-:W5:Y:S01]  /*4f90*/  @!P0 LDG.E R23, [R10.64+0x380] ;  /* 0x000380060a178981 */ /* 0x000f62000c1e1900 */
[----:B------:R-:W-:-:S02]  /*4fa0*/  IMAD R22, R71, c[0x0][0x2d8], RZ ;  /* 0x0000b60047167a24 */ /* 0x000fc400078e02ff */
[----:B------:R-:W-:Y:S02]  /*4fb0*/  IMAD R77, R75, c[0x0][0x2e0], RZ ;  /* 0x0000b8004b4d7a24 */ /* 0x000fe400078e02ff */
[----:B------:R-:W-:Y:S01]  /*4fc0*/  IMAD R79, R73, c[0x0][0x2dc], R22 ;  /* 0x0000b700494f7a24 */ /* 0x000fe200078e0216 */
[----:B------:R-:W-:Y:S01]  /*4fd0*/  BSSY B0, `(.L_x_6772) ;  /* 0x0000077000007945 */ /* 0x000fe20003800000 */
        /* <DEDUP_REMOVED lines=14> */
[----:B------:R-:W5:Y:S04]  /*50c0*/  LDS R23, [R38.X4] ;  /* 0x0000000026177984 */ /* 0x000f680000004800 */
[----:B------:R-:W-:Y:S01]  /*50d0*/  LDS R15, [R38.X4+0x10] ;  /* 0x00001000260f7984 */ /* 0x000fe20000004800 */
[----:B0-----:R-:W-:-:S02]  /*50e0*/  FADD.FTZ R25, R25, R72 ;  /* 0x0000004819197221 */ /* 0x001fc40000010000 */
[----:B-1----:R-:W-:-:S03]  /*50f0*/  FADD.FTZ R10, R11, R72 ;  /* 0x000000480b0a7221 */ /* 0x002fc60000010000 */
[----:B------:R-:W-:Y:S01]  /*5100*/  FSETP.GTU.FTZ.AND P5, PT, R25, 20, PT ;  /* 0x41a000001900780b */ /* 0x000fe20003fbc000 */
[----:B------:R-:W0:Y:S01]  /*5110*/  LDS R11, [R38.X4+0x18] ;  /* 0x00001800260b7984 */ /* 0x000e220000004800 */
[----:B------:R-:W-:-:S03]  /*5120*/  FSETP.GTU.FTZ.AND P6, PT, R10, 20, PT ;  /* 0x41a000000a00780b */ /* 0x000fc60003fdc000 */
[----:B------:R-:W-:Y:S08]  /*5130*/  BAR.SYNC.DEFER_BLOCKING 0x0 ;  /* 0x0000000000007b1d */ /* 0x000ff00000010000 */
[----:B------:R-:W-:Y:S02]  /*5140*/  @!P5 FMUL.FTZ R0, R25, -1.4426950216293334961 ;  /* 0xbfb8aa3b1900d820 */ /* 0x000fe40000410000 */
[----:B------:R-:W-:-:S04]  /*5150*/  @!P6 FMUL.FTZ R10, R10, -1.4426950216293334961 ;  /* 0xbfb8aa3b0a0ae820 */ /* 0x000fc80000410000 */
[----:B------:R-:W1:Y:S08]  /*5160*/  @!P5 MUFU.EX2 R0, R0 ;  /* 0x000000000000d308 */ /* 0x000e700000000800 */
[----:B------:R-:W0:Y:S01]  /*5170*/  @!P6 MUFU.EX2 R10, R10 ;  /* 0x0000000a000ae308 */ /* 0x000e220000000800 */
[----:B-1----:R-:W-:Y:S02]  /*5180*/  @!P5 FADD.FTZ R8, R0, 1 ;  /* 0x3f8000000008d421 */ /* 0x002fe40000010000 */
[----:B0-----:R-:W-:-:S05]  /*5190*/  @!P6 FADD.FTZ R0, R10, 1 ;  /* 0x3f8000000a00e421 */ /* 0x001fca0000010000 */
[----:B------:R-:W0:Y:S01]  /*51a0*/  @!P5 MUFU.RCP R8, R8 ;  /* 0x000000080008d308 */ /* 0x000e220000001000 */
[----:B--2---:R-:W-:-:S07]  /*51b0*/  FADD.FTZ R17, R17, R72 ;  /* 0x0000004811117221 */ /* 0x004fce0000010000 */
[----:B------:R-:W1:Y:S01]  /*51c0*/  @!P6 MUFU.RCP R0, R0 ;  /* 0x000000000000e308 */ /* 0x000e620000001000 */
[--C-:B---3--:R-:W-:Y:S01]  /*51d0*/  FADD.FTZ R27, R27, R72.reuse ;  /* 0x000000481b1b7221 */ /* 0x108fe20000010000 */
[----:B------:R-:W-:Y:S01]  /*51e0*/  FSETP.GTU.FTZ.AND P3, PT, R17, 20, PT ;  /* 0x41a000001100780b */ /* 0x000fe20003f7c000 */
[--C-:B----4-:R-:W-:Y:S02]  /*51f0*/  FADD.FTZ R19, R19, R72.reuse ;  /* 0x0000004813137221 */ /* 0x110fe40000010000 */
[----:B-----5:R-:W-:Y:S01]  /*5200*/  FADD.FTZ R23, R23, R72 ;  /* 0x0000004817177221 */ /* 0x020fe20000010000 */
[----:B------:R-:W-:Y:S01]  /*5210*/  FSETP.GTU.FTZ.AND P0, PT, R27, 20, PT ;  /* 0x41a000001b00780b */ /* 0x000fe20003f1c000 */
[----:B0-----:R-:W-:Y:S01]  /*5220*/  @!P5 FMUL.FTZ R113, R113, R8 ;  /* 0x000000087171d220 */ /* 0x001fe20000410000 */
[----:B------:R-:W-:Y:S01]  /*5230*/  FSETP.GTU.FTZ.AND P5, PT, R19, 20, PT ;  /* 0x41a000001300780b */ /* 0x000fe20003fbc000 */
[----:B-1----:R-:W-:Y:S01]  /*5240*/  @!P6 FMUL.FTZ R111, R111, R0 ;  /* 0x000000006f6fe220 */ /* 0x002fe20000410000 */
[----:B------:R-:W-:-:S05]  /*5250*/  FSETP.GTU.FTZ.AND P6, PT, R23, 20, PT ;  /* 0x41a000001700780b */ /* 0x000fca0003fdc000 */
[----:B------:R-:W-:Y:S01]  /*5260*/  @!P3 FMUL.FTZ R8, R17, -1.4426950216293334961 ;  /* 0xbfb8aa3b1108b820 */ /* 0x000fe20000410000 */
[----:B------:R-:W-:Y:S01]  /*5270*/  STS [R38.X4], R99 ;  /* 0x0000006326007388 */ /* 0x000fe20000004800 */
[--C-:B------:R-:W-:Y:S02]  /*5280*/  FADD.FTZ R16, R11, R72.reuse ;  /* 0x000000480b107221 */ /* 0x100fe40000010000 */
[----:B------:R-:W-:Y:S01]  /*5290*/  FADD.FTZ R15, R15, R72 ;  /* 0x000000480f0f7221 */ /* 0x000fe20000010000 */
[----:B------:R0:W-:Y:S01]  /*52a0*/  @!P3 MUFU.EX2 R11, R8 ;  /* 0x00000008000bb308 */ /* 0x0001e20000000800 */
[----:B------:R-:W-:Y:S01]  /*52b0*/  STS [R38.X4+0x4], R85 ;  /* 0x0000045526007388 */ /* 0x000fe20000004800 */
[----:B------:R-:W-:-:S03]  /*52c0*/  @!P0 FMUL.FTZ R14, R27, -1.4426950216293334961 ;  /* 0xbfb8aa3b1b0e8820 */ /* 0x000fc60000410000 */
[----:B------:R-:W-:Y:S01]  /*52d0*/  STS [R38.X4+0x8], R87 ;  /* 0x0000085726007388 */ /* 0x000fe20000004800 */
[----:B------:R-:W-:-:S03]  /*52e0*/  @!P6 FMUL.FTZ R0, R23, -1.4426950216293334961 ;  /* 0xbfb8aa3b1700e820 */ /* 0x000fc60000410000 */
[----:B------:R-:W-:Y:S01]  /*52f0*/  STS [R38.X4+0xc], R89 ;  /* 0x00000c5926007388 */ /* 0x000fe20000004800 */
[----:B0-----:R-:W-:-:S03]  /*5300*/  @!P5 FMUL.FTZ R8, R19, -1.4426950216293334961 ;  /* 0xbfb8aa3b1308d820 */ /* 0x001fc60000410000 */
[----:B------:R-:W-:Y:S04]  /*5310*/  STS [R38.X4+0x10], R91 ;  /* 0x0000105b26007388 */ /* 0x000fe80000004800 */
[----:B------:R-:W-:Y:S04]  /*5320*/  STS [R38.X4+0x14], R93 ;  /* 0x0000145d26007388 */ /* 0x000fe80000004800 */
[----:B------:R-:W-:Y:S04]  /*5330*/  STS [R38.X4+0x18], R95 ;  /* 0x0000185f26007388 */ /* 0x000fe80000004800 */
[----:B------:R-:W-:Y:S01]  /*5340*/  STS [R38.X4+0x1c], R97 ;  /* 0x00001c6126007388 */ /* 0x000fe20000004800 */
[----:B------:R-:W-:-:S06]  /*5350*/  NOP ;  /* 0x0000000000007918 */ /* 0x000fcc0000000000 */
[----:B------:R-:W-:Y:S01]  /*5360*/  LDS R19, [R49.X4] ;  /* 0x0000000031137984 */ /* 0x000fe20000004800 */
[----:B------:R-:W-:-:S03]  /*5370*/  FSETP.GTU.FTZ.AND P2, PT, R15, 20, PT ;  /* 0x41a000000f00780b */ /* 0x000fc60003f5c000 */
        /* <DEDUP_REMOVED lines=9> */
[----:B------:R-:W-:-:S05]  /*5410*/  @!P2 FMUL.FTZ R10, R15, -1.4426950216293334961 ;  /* 0xbfb8aa3b0f0aa820 */ /* 0x000fca0000410000 */
[----:B------:R-:W0:Y:S01]  /*5420*/  @!P0 MUFU.EX2 R14, R14 ;  /* 0x0000000e000e8308 */ /* 0x000e220000000800 */
[----:B------:R-:W-:-:S07]  /*5430*/  FSETP.GTU.FTZ.AND P4, PT, R16, 20, PT ;  /* 0x41a000001000780b */ /* 0x000fce0003f9c000 */
[----:B------:R-:W1:Y:S01]  /*5440*/  @!P2 MUFU.EX2 R10, R10 ;  /* 0x0000000a000aa308 */ /* 0x000e620000000800 */
[----:B------:R-:W2:Y:S07]  /*5450*/  LDS R39, [0x420] ;  /* 0x00042000ff277984 */ /* 0x000eae0000000800 */
[----:B------:R1:W-:Y:S01]  /*5460*/  @!P5 MUFU.EX2 R17, R8 ;  /* 0x000000080011d308 */ /* 0x0003e20000000800 */
[----:B0-----:R-:W-:Y:S02]  /*5470*/  @!P0 FADD.FTZ R14, R14, 1 ;  /* 0x3f8000000e0e8421 */ /* 0x001fe40000010000 */
[----:B------:R-:W-:-:S02]  /*5480*/  @!P4 FMUL.FTZ R15, R16, -1.4426950216293334961 ;  /* 0xbfb8aa3b100fc820 */ /* 0x000fc40000410000 */
[----:B-1----:R-:W-:-:S03]  /*5490*/  @!P2 FADD.FTZ R8, R10, 1 ;  /* 0x3f8000000a08a421 */ /* 0x002fc60000010000 */
[----:B------:R-:W0:Y:S08]  /*54a0*/  @!P0 MUFU.RCP R14, R14 ;  /* 0x0000000e000e8308 */ /* 0x000e300000001000 */
[----:B------:R-:W1:Y:S08]  /*54b0*/  @!P2 MUFU.RCP R8, R8 ;  /* 0x000000080008a308 */ /* 0x000e700000001000 */
[----:B------:R3:W4:Y:S08]  /*54c0*/  @!P4 MUFU.EX2 R16, R15 ;  /* 0x0000000f0010c308 */ /* 0x0007300000000800 */
[----:B------:R-:W5:Y:S01]  /*54d0*/  @!P6 MUFU.EX2 R0, R0 ;  /* 0x000000000000e308 */ /* 0x000f620000000800 */
[----:B---3--:R-:W-:-:S02]  /*54e0*/  @!P3 FADD.FTZ R15, R11, 1 ;  /* 0x3f8000000b0fb421 */ /* 0x008fc40000010000 */
[----:B------:R-:W-:-:S04]  /*54f0*/  IMAD.WIDE.U32 R10, R73, c[0x0][0x2d8], RZ ;  /* 0x0000b600490a7a25 */ /* 0x000fc800078e00ff */
[----:B0-----:R-:W-:Y:S01]  /*5500*/  @!P0 FMUL.FTZ R109, R109, R14 ;  /* 0x0000000e6d6d8220 */ /* 0x001fe20000410000 */
[----:B------:R-:W0:Y:S01]  /*5510*/  @!P3 MUFU.RCP R20, R15 ;  /* 0x0000000f0014b308 */ /* 0x000e220000001000 */
[----:B------:R-:W-:Y:S02]  /*5520*/  IMAD R14, R76, c[0x0][0x2e4], R77 ;  /* 0x0000b9004c0e7a24 */ /* 0x000fe400078e024d */
[----:B-1----:R-:W-:Y:S01]  /*5530*/  @!P2 FMUL.FTZ R107, R107, R8 ;  /* 0x000000086b6ba220 */ /* 0x002fe20000410000 */
[----:B------:R-:W-:Y:S01]  /*5540*/  LEA R77, P2, R60, c[0x0][0x330], 0x2 ;  /* 0x0000cc003c4d7a11 */ /* 0x000fe200078410ff */
[----:B----4-:R-:W-:Y:S02]  /*5550*/  @!P4 FADD.FTZ R16, R16, 1 ;  /* 0x3f8000001010c421 */ /* 0x010fe40000010000 */
[----:B------:R-:W-:Y:S02]  /*5560*/  @!P5 FADD.FTZ R17, R17, 1 ;  /* 0x3f8000001111d421 */ /* 0x000fe40000010000 */
[----:B-----5:R-:W-:Y:S01]  /*5570*/  @!P6 FADD.FTZ R0, R0, 1 ;  /* 0x3f8000000000e421 */ /* 0x020fe20000010000 */
[----:B------:R-:W-:Y:S01]  /*5580*/  IADD3 R11, R11, R79, RZ ;  /* 0x0000004f0b0b7210 */ /* 0x000fe20007ffe0ff */
[----:B------:R1:W3:Y:S01]  /*5590*/  @!P4 MUFU.RCP R22, R16 ;  /* 0x000000100016c308 */ /* 0x0002e20000001000 */
[----:B------:R-:W-:-:S02]  /*55a0*/  LEA.HI.X R8, R60, c[0x0][0x334], R57, 0x2, P2 ;  /* 0x0000cd003c087a11 */ /* 0x000fc400010f1439 */
[----:B--2---:R-:W-:Y:S01]  /*55b0*/  ISETP.GE.AND P2, PT, R60, R39, PT ;  /* 0x000000273c00720c */ /* 0x004fe20003f46270 */
[----:B------:R-:W-:-:S04]  /*55c0*/  IMAD.WIDE.U32 R10, R76, c[0x0][0x2e0], R10 ;  /* 0x0000b8004c0a7a25 */ /* 0x000fc800078e000a */
[----:B------:R-:W2:Y:S08]  /*55d0*/  @!P5 MUFU.RCP R24, R17 ;  /* 0x000000110018d308 */ /* 0x000eb00000001000 */
[----:B------:R-:W4:Y:S01]  /*55e0*/  @!P6 MUFU.RCP R15, R0 ;  /* 0x00000000000fe308 */ /* 0x000f220000001000 */
[----:B------:R-:W-:Y:S01]  /*55f0*/  IADD3 R10, P0, R30, R10, RZ ;  /* 0x0000000a1e0a7210 */ /* 0x000fe20007f1e0ff */
[----:B0-----:R-:W-:-:S03]  /*5600*/  @!P3 FMUL.FTZ R105, R105, R20 ;  /* 0x000000146969b220 */ /* 0x001fc60000410000 */
[----:B------:R-:W-:Y:S02]  /*5610*/  IADD3.X R11, R29, R14, R11, P0, !PT ;  /* 0x0000000e1d0b7210 */ /* 0x000fe400007fe40b */
[C---:B-1----:R-:W-:Y:S01]  /*5620*/  LEA R16, P3, R10.reuse, R77, 0x2 ;  /* 0x0000004d0a107211 */ /* 0x042fe200078610ff */
[----:B---3--:R-:W-:Y:S01]  /*5630*/  @!P4 FMUL.FTZ R103, R103, R22 ;  /* 0x000000166767c220 */ /* 0x008fe20000410000 */
[----:B------:R-:W-:Y:S01]  /*5640*/  ISETP.GE.AND P0, PT, R55, R39, PT ;  /* 0x000000273700720c */ /* 0x000fe20003f06270 */
[----:B--2---:R-:W-:Y:S01]  /*5650*/  @!P5 FMUL.FTZ R21, R21, R24 ;  /* 0x000000181515d220 */ /* 0x004fe20000410000 */
[----:B------:R-:W-:Y:S01]  /*5660*/  LEA.HI.X R17, R10, R8, R11, 0x2, P3 ;  /* 0x000000080a117211 */ /* 0x000fe200018f140b */
[----:B----4-:R-:W-:Y:S01]  /*5670*/  @!P6 FMUL.FTZ R18, R18, R15 ;  /* 0x0000000f1212e220 */ /* 0x010fe20000410000 */
        /* <DEDUP_REMOVED lines=12> */
.L_x_6773:
[----:B------:R-:W-:Y:S05]  /*5740*/  BSYNC B0 ;  /* 0x0000000000007941 */ /* 0x000fea0003800000 */
.L_x_6772:
[----:B------:R-:W-:Y:S01]  /*5750*/  @!P0 STG.E [R16.64+-0x300], R25 ;  /* 0xfffd001910008986 */ /* 0x000fe2000c101906 */
[-C--:B------:R-:W-:Y:S01]  /*5760*/  ISETP.GE.AND P2, PT, R54, R39.reuse, PT ;  /* 0x000000273600720c */ /* 0x080fe20003f46270 */
[----:B------:R-:W-:Y:S01]  /*5770*/  IMAD R0, R71, c[0x0][0x2f8], RZ ;  /* 0x0000be0047007a24 */ /* 0x000fe200078e02ff */
[-C--:B------:R-:W-:Y:S01]  /*5780*/  ISETP.GE.AND P3, PT, R53, R39.reuse, PT ;  /* 0x000000273500720c */ /* 0x080fe20003f66270 */
[----:B------:R-:W-:Y:S01]  /*5790*/  IMAD.WIDE.U32 R10, R73, c[0x0][0x2f8], RZ ;  /* 0x0000be00490a7a25 */ /* 0x000fe200078e00ff */
[-C--:B------:R-:W-:Y:S01]  /*57a0*/  ISETP.GE.AND P4, PT, R52, R39.reuse, PT ;  /* 0x000000273400720c */ /* 0x080fe20003f86270 */
[----:B------:R-:W-:Y:S01]  /*57b0*/  BSSY B0, `(.L_x_6774) ;  /* 0x0000036000007945 */ /* 0x000fe20003800000 */
[-C--:B------:R-:W-:Y:S02]  /*57c0*/  ISETP.GE.AND P5, PT, R51, R39.reuse, PT ;  /* 0x000000273300720c */ /* 0x080fe40003fa6270 */
[-C--:B------:R-:W-:Y:S02]  /*57d0*/  ISETP.GE.AND P0, PT, R56, R39.reuse, PT ;  /* 0x000000273800720c */ /* 0x080fe40003f06270 */
[----:B------:R-:W-:-:S03]  /*57e0*/  ISETP.GE.AND P6, PT, R50, R39, PT ;  /* 0x000000273200720c */ /* 0x000fc60003fc6270 */
[----:B------:R-:W-:Y:S04]  /*57f0*/  @!P2 STG.E [R16.64+-0x280], R27 ;  /* 0xfffd801b1000a986 */ /* 0x000fe8000c101906 */
[----:B------:R1:W-:Y:S04]  /*5800*/  @!P3 STG.E [R16.64+-0x200], R31 ;  /* 0xfffe001f1000b986 */ /* 0x0003e8000c101906 */
[----:B------:R-:W-:Y:S04]  /*5810*/  @!P4 STG.E [R16.64+-0x180], R33 ;  /* 0xfffe80211000c986 */ /* 0x000fe8000c101906 */
[----:B------:R-:W-:Y:S04]  /*5820*/  @!P5 STG.E [R16.64+-0x100], R35 ;  /* 0xffff00231000d986 */ /* 0x000fe8000c101906 */
[----:B------:R-:W-:Y:S01]  /*5830*/  @!P0 STG.E [R16.64+-0x380], R23 ;  /* 0xfffc801710008986 */ /* 0x000fe2000c101906 */
[----:B-1----:R-:W-:-:S03]  /*5840*/  IMAD R31, R73, c[0x0][0x2fc], R0 ;  /* 0x0000bf00491f7a24 */ /* 0x002fc600078e0200 */
[----:B------:R-:W-:Y:S02]  /*5850*/  @!P6 STG.E [R16.64+-0x80], R37 ;  /* 0xffff80251000e986 */ /* 0x000fe4000c101906 */
[----:B------:R-:W-:Y:S02]  /*5860*/  IADD3 R27, R11, R31, RZ ;  /* 0x0000001f0b1b7210 */ /* 0x000fe40007ffe0ff */
[----:B------:R-:W-:Y:S06]  /*5870*/  BAR.SYNC.DEFER_BLOCKING 0x0 ;  /* 0x0000000000007b1d */ /* 0x000fec0000010000 */
[----:B------:R1:W-:Y:S04]  /*5880*/  STS [R38.X4], R18 ;  /* 0x0000001226007388 */ /* 0x0003e80000004800 */
[----:B------:R-:W-:Y:S04]  /*5890*/  STS [R38.X4+0x4], R113 ;  /* 0x0000047126007388 */ /* 0x000fe80000004800 */
[----:B------:R-:W-:Y:S01]  /*58a0*/  STS [R38.X4+0x8], R111 ;  /* 0x0000086f26007388 */ /* 0x000fe20000004800 */
[----:B-1----:R-:W-:-:S03]  /*58b0*/  FADD.FTZ R18, R18, R69 ;  /* 0x0000004512127221 */ /* 0x002fc60000010000 */
[----:B------:R-:W-:Y:S01]  /*58c0*/  STS [R38.X4+0xc], R109 ;  /* 0x00000c6d26007388 */ /* 0x000fe20000004800 */
[----:B------:R-:W-:-:S03]  /*58d0*/  FADD.FTZ R18, R18, R113 ;  /* 0x0000007112127221 */ /* 0x000fc60000010000 */
[----:B------:R-:W-:Y:S01]  /*58e0*/  STS [R38.X4+0x10], R107 ;  /* 0x0000106b26007388 */ /* 0x000fe20000004800 */
[----:B------:R-:W-:-:S03]  /*58f0*/  FADD.FTZ R18, R18, R111 ;  /* 0x0000006f12127221 */ /* 0x000fc60000010000 */
[----:B------:R-:W-:Y:S01]  /*5900*/  STS [R38.X4+0x14], R105 ;  /* 0x0000146926007388 */ /* 0x000fe20000004800 */
[----:B------:R-:W-:-:S03]  /*5910*/  FADD.FTZ R18, R18, R109 ;  /* 0x0000006d12127221 */ /* 0x000fc60000010000 */
[----:B------:R-:W-:Y:S01]  /*5920*/  STS [R38.X4+0x18], R103 ;  /* 0x0000186726007388 */ /* 0x000fe20000004800 */
[----:B------:R-:W-:-:S03]  /*5930*/  FADD.FTZ R18, R18, R107 ;  /* 0x0000006b12127221 */ /* 0x000fc60000010000 */
[----:B------:R-:W-:Y:S01]  /*5940*/  STS [R38.X4+0x1c], R21 ;  /* 0x00001c1526007388 */ /* 0x000fe20000004800 */
[----:B------:R-:W-:-:S06]  /*5950*/  NOP ;  /* 0x0000000000007918 */ /* 0x000fcc0000000000 */
[----:B------:R-:W-:Y:S01]  /*5960*/  LDS R49, [R49.X4] ;  /* 0x0000000031317984 */ /* 0x000fe20000004800 */
[----:B------:R-:W-:-:S03]  /*5970*/  FADD.FTZ R18, R18, R105 ;  /* 0x0000006912127221 */ /* 0x000fc60000010000 */
        /* <DEDUP_REMOVED lines=14> */
[----:B------:R-:W-:Y:S02]  /*5a60*/  MOV R8, R12 ;  /* 0x0000000c00087202 */ /* 0x000fe40000000f00 */
[----:B------:R-:W-:Y:S01]  /*5a70*/  MOV R9, R13 ;  /* 0x0000000d00097202 */ /* 0x000fe20000000f00 */
[----:B------:R-:W-:-:S04]  /*5a80*/  IMAD R13, R75, c[0x0][0x300], RZ ;  /* 0x0000c0004b0d7a24 */ /* 0x000fc800078e02ff */
[----:B------:R-:W-:-:S04]  /*5a90*/  IMAD.WIDE.U32 R8, R73, c[0x0][0x2f8], R8 ;  /* 0x0000be0049087a25 */ /* 0x000fc800078e0008 */
[----:B------:R-:W-:Y:S01]  /*5aa0*/  IMAD R13, R76, c[0x0][0x304], R13 ;  /* 0x0000c1004c0d7a24 */ /* 0x000fe200078e020d */
[----:B------:R-:W-:-:S05]  /*5ab0*/  IADD3 R9, R31, R9, RZ ;  /* 0x000000091f097210 */ /* 0x000fca0007ffe0ff */
[----:B------:R-:W-:-:S05]  /*5ac0*/  IMAD.WIDE.U32 R8, R76, c[0x0][0x300], R8 ;  /* 0x0000c0004c087a25 */ /* 0x000fca00078e0008 */
[----:B------:R-:W-:Y:S02]  /*5ad0*/  IADD3 R9, R9, R13, RZ ;  /* 0x0000000d09097210 */ /* 0x000fe40007ffe0ff */
[----:B------:R-:W-:-:S04]  /*5ae0*/  LEA R12, P0, R8, c[0x0][0x340], 0x2 ;  /* 0x0000d000080c7a11 */ /* 0x000fc800078010ff */
[----:B------:R-:W-:-:S05]  /*5af0*/  LEA.HI.X R13, R8, c[0x0][0x344], R9, 0x2, P0 ;  /* 0x0000d100080d7a11 */ /* 0x000fca00000f1409 */
[----:B------:R0:W-:Y:S04]  /*5b00*/  STG.E [R12.64], R49 ;  /* 0x000000310c007986 */ /* 0x0001e8000c101906 */
.L_x_6775:
[----:B------:R-:W-:Y:S05]  /*5b10*/  BSYNC B0 ;  /* 0x0000000000007941 */ /* 0x000fea0003800000 */
.L_x_6774:
[----:B------:R-:W-:Y:S01]  /*5b20*/  MOV R8, R10 ;  /* 0x0000000a00087202 */ /* 0x000fe20000000f00 */
[----:B------:R-:W-:Y:S01]  /*5b30*/  IMAD R11, R75, c[0x0][0x300], RZ ;  /* 0x0000c0004b0b7a24 */ /* 0x000fe200078e02ff */
[----:B------:R-:W-:Y:S02]  /*5b40*/  MOV R9, R27 ;  /* 0x0000001b00097202 */ /* 0x000fe40000000f00 */
[----:B------:R-:W-:Y:S01]  /*5b50*/  IADD3 R0, P0, R40, -0x380, RZ ;  /* 0xfffffc8028007810 */ /* 0x000fe20007f1e0ff */
[----:B0-----:R-:W-:Y:S01]  /*5b60*/  IMAD R12, R76, c[0x0][0x304], R11 ;  /* 0x0000c1004c0c7a24 */ /* 0x001fe200078e020b */
[----:B------:R-:W-:Y:S01]  /*5b70*/  ISETP.GE.AND P4, PT, R52, R25, PT ;  /* 0x000000193400720c */ /* 0x000fe20003f86270 */
[----:B------:R-:W-:Y:S01]  /*5b80*/  IMAD.WIDE.U32 R8, R76, c[0x0][0x300], R8 ;  /* 0x0000c0004c087a25 */ /* 0x000fe200078e0008 */
[----:B------:R-:W-:Y:S02]  /*5b90*/  IADD3.X R10, R41, -0x1, RZ, P0, !PT ;  /* 0xffffffff290a7810 */ /* 0x000fe400007fe4ff */
[----:B------:R-:W-:-:S02]  /*5ba0*/  IADD3 R0, P1, R0, c[0x0][0x340], RZ ;  /* 0x0000d00000007a10 */ /* 0x000fc40007f3e0ff */
[----:B------:R-:W-:Y:S02]  /*5bb0*/  IADD3 R11, P0, R30, R8, RZ ;  /* 0x000000081e0b7210 */ /* 0x000fe40007f1e0ff */
[-C--:B------:R-:W-:Y:S02]  /*5bc0*/  ISETP.GE.AND P5, PT, R51, R25.reuse, PT ;  /* 0x000000193300720c */ /* 0x080fe40003fa6270 */
[----:B------:R-:W-:Y:S02]  /*5bd0*/  ISETP.GE.AND P6, PT, R50, R25, PT ;  /* 0x000000193200720c */ /* 0x000fe40003fc6270 */
[----:B------:R-:W-:Y:S02]  /*5be0*/  IADD3.X R10, R10, c[0x0][0x344], RZ, P1, !PT ;  /* 0x0000d1000a0a7a10 */ /* 0x000fe40000ffe4ff */
[----:B------:R-:W-:Y:S02]  /*5bf0*/  IADD3.X R9, R29, R12, R9, P0, !PT ;  /* 0x0000000c1d097210 */ /* 0x000fe400007fe409 */
[----:B------:R-:W-:-:S02]  /*5c00*/  LEA R8, P2, R11, R0, 0x2 ;  /* 0x000000000b087211 */ /* 0x000fc400078410ff */
[-C--:B------:R-:W-:Y:S02]  /*5c10*/  ISETP.GE.AND P3, PT, R53, R25.reuse, PT ;  /* 0x000000193500720c */ /* 0x080fe40003f66270 */
        /* <DEDUP_REMOVED lines=22> */
.L_x_6744:
        /* <DEDUP_REMOVED lines=24> */
.L_x_6778:
[----:B0-----:R-:W-:Y:S05]  /*5f00*/  BSYNC B0 ;  /* 0x0000000000007941 */ /* 0x001fea0003800000 */
.L_x_6777:
        /* <DEDUP_REMOVED lines=23> */
.L_x_6780:
[----:B0-----:R-:W0:Y:S02]  /*6080*/  S2R R19, SR_TID.X ;  /* 0x0000000000137919 */ /* 0x001e240000002100 */
.L_x_6781:
[----:B0-----:R-:W-:Y:S05]  /*6090*/  BSYNC B0 ;  /* 0x0000000000007941 */ /* 0x001fea0003800000 */
.L_x_6779:
        /* <DEDUP_REMOVED lines=22> */
.L_x_6782:
        /* <DEDUP_REMOVED lines=55> */
.L_x_6783:
        /* <DEDUP_REMOVED lines=9> */
.L_x_9107:


//--------------------- .text._Z25selective_scan_bwd_kernelI32Selective_Scan_bwd_kernel_traitsILi32ELi8ELb0ELb0ELb1ELb0ELb0EffEEv12SSMParamsBwd --------------------------
	.section	.text._Z25selective_scan_bwd_kernelI32Selective_Scan_bwd_kernel_traitsILi32ELi8ELb0ELb0ELb1ELb0ELb0EffEEv12SSMParamsBwd,"ax",@progbits
	.sectioninfo	@"SHI_REGISTERS=224"
	.align	128
        .global         _Z25selective_scan_bwd_kernelI32Selective_Scan_bwd_kernel_traitsILi32ELi8ELb0ELb0ELb1ELb0ELb0EffEEv12SSMParamsBwd
        .type           _Z25selective_scan_bwd_kernelI32Selective_Scan_bwd_kernel_traitsILi32ELi8ELb0ELb0ELb1ELb0ELb0EffEEv12SSMParamsBwd,@function
        .size           _Z25selective_scan_bwd_kernelI32Selective_Scan_bwd_kernel_traitsILi32ELi8ELb0ELb0ELb1ELb0ELb0EffEEv12SSMParamsBwd,(.L_x_9108 - _Z25selective_scan_bwd_kernelI32Selective_Scan_bwd_kernel_traitsILi32ELi8ELb0ELb0ELb1ELb0ELb0EffEEv12SSMParamsBwd)
        .other          _Z25selective_scan_bwd_kernelI32Selective_Scan_bwd_kernel_traitsILi32ELi8ELb0ELb0ELb1ELb0ELb0EffEEv12SSMParamsBwd,@"STO_CUDA_ENTRY STV_DEFAULT"
_Z25selective_scan_bwd_kernelI32Selective_Scan_bwd_kernel_traitsILi32ELi8ELb0ELb0ELb1ELb0ELb0EffEEv12SSMParamsBwd:
.text._Z25selective_scan_bwd_kernelI32Selective_Scan_bwd_kernel_traitsILi32ELi8ELb0ELb0ELb1ELb0ELb0EffEEv12SSMParamsBwd:
        /* <DEDUP_REMOVED lines=64> */
[----:B------:R-:W-:Y:S01]  /*0400*/  IADD3 R9, R9, R17, RZ ;  /* 0x0000001109097210 */ /* 0x000fe20007ffe0ff */
[----:B------:R-:W-:Y:S01]  /*0410*/  IMAD R17, R31, c[0x0][0x1e8], RZ ;  /* 0x00007a001f117a24 */ /* 0x000fe200078e02ff */
[----:B------:R-:W-:Y:S01]  /*0420*/  IADD3.X R15, R13, R3, R15, P4, !PT ;  /* 0x000000030d0f7210 */ /* 0x000fe200027fe40f */
[C---:B------:R-:W-:Y:S01]  /*0430*/  IMAD.WIDE.U32 R2, R0.reuse, c[0x0][0x1e8], R4 ;  /* 0x00007a0000027a25 */ /* 0x040fe200078e0004 */
[----:B------:R-:W-:Y:S02]  /*0440*/  ISETP.NE.AND P1, PT, RZ, c[0x0][0x178], PT ;  /* 0x00005e00ff007a0c */ /* 0x000fe40003f25270 */
[----:B------:R-:W-:Y:S01]  /*0450*/  @P0 IADD3 R35, R35, 0x1, RZ ;  /* 0x0000000123230810 */ /* 0x000fe20007ffe0ff */
[C---:B------:R-:W-:Y:S01]  /*0460*/  IMAD.WIDE.U32 R4, R0.reuse, c[0x0][0x280], R6 ;  /* 0x0000a00000047a25 */ /* 0x040fe200078e0006 */
[----:B------:R-:W-:Y:S01]  /*0470*/  IADD3 R42, P0, R11, R2, RZ ;  /* 0x000000020b2a7210 */ /* 0x000fe20007f1e0ff */
[----:B------:R-:W-:Y:S01]  /*0480*/  CS2R R6, SRZ ;  /* 0x0000000000067805 */ /* 0x000fe2000001ff00 */
        /* <DEDUP_REMOVED lines=26> */
[----:B------:R-:W-:Y:S02]  /*0630*/  LEA.HI.X R44, R44, c[0x0][0x30c], R5, 0x2, P4 ;  /* 0x0000c3002c2c7a11 */ /* 0x000fe400020f1405 */
[----:B------:R-:W-:Y:S01]  /*0640*/  CS2R R4, SRZ ;  /* 0x0000000000047805 */ /* 0x000fe2000001ff00 */
[----:B------:R-:W-:Y:S02]  /*0650*/  @P0 MOV R9, 0x8 ;  /* 0x0000000800090802 */ /* 0x000fe40000000f00 */
[----:B------:R-:W-:-:S02]  /*0660*/  IADD3.X R46, R13, R46, RZ, P5, !PT ;  /* 0x0000002e0d2e7210 */ /* 0x000fc40002ffe4ff */
[C---:B------:R-:W-:Y:S01]  /*0670*/  LEA R45, P6, R11.reuse, c[0x0][0x230], 0x2 ;  /* 0x00008c000b2d7a11 */ /* 0x040fe200078c10ff */
[----:B------:R-:W-:Y:S01]  /*0680*/  @P0 IMAD.WIDE R8, R2, R9, c[0x0][0x260] ;  /* 0x0000980002080625 */ /* 0x000fe200078e0209 */
[C---:B------:R-:W-:Y:S01]  /*0690*/  @P1 LEA R6, P4, R0.reuse, c[0x0][0x328], 0x2 ;  /* 0x0000ca0000061a11 */ /* 0x040fe200078810ff */
[----:B------:R-:W-:Y:S01]  /*06a0*/  @!P0 CS2R R8, SRZ ;  /* 0x0000000000088805 */ /* 0x000fe2000001ff00 */
        /* <DEDUP_REMOVED lines=9> */
[C---:B0-----:R-:W-:Y:S02]  /*0740*/  SHF.L.U32 R48, R38.reuse, 0x3, RZ ;  /* 0x0000000326307819 */ /* 0x041fe400000006ff */
[----:B------:R-:W-:Y:S02]  /*0750*/  IADD3 R11, R38, 0x40, RZ ;  /* 0x00000040260b7810 */ /* 0x000fe40007ffe0ff */
[----:B------:R-:W-:Y:S02]  /*0760*/  LOP3.LUT R3, R48, 0xffffff00, RZ, 0xc0, !PT ;  /* 0xffffff0030037812 */ /* 0x000fe400078ec0ff */
[C---:B------:R-:W-:Y:S02]  /*0770*/  IADD3 R51, R38.reuse, 0x60, RZ ;  /* 0x0000006026337810 */ /* 0x040fe40007ffe0ff */
[C---:B------:R-:W-:Y:S02]  /*0780*/  IADD3 R13, R38.reuse, 0x80, RZ ;  /* 0x00000080260d7810 */ /* 0x040fe40007ffe0ff */
[----:B------:R-:W-:-:S02]  /*0790*/  IADD3 R53, R38, 0xa0, RZ ;  /* 0x000000a026357810 */ /* 0x000fc40007ffe0ff */
[C---:B------:R-:W-:Y:S02]  /*07a0*/  IADD3 R15, R38.reuse, 0xc0, RZ ;  /* 0x000000c0260f7810 */ /* 0x040fe40007ffe0ff */
[C---:B------:R-:W-:Y:S02]  /*07b0*/  IADD3 R55, R38.reuse, 0xe0, RZ ;  /* 0x000000e026377810 */ /* 0x040fe40007ffe0ff */
[----:B------:R-:W-:Y:S02]  /*07c0*/  LOP3.LUT R2, R3, 0x1f, R38, 0xf8, !PT ;  /* 0x0000001f03027812 */ /* 0x000fe400078ef826 */
[----:B------:R-:W-:Y:S02]  /*07d0*/  LOP3.LUT R122, R38, 0x1f, RZ, 0xc0, !PT ;  /* 0x0000001f267a7812 */ /* 0x000fe400078ec0ff */
[----:B------:R-:W-:Y:S02]  /*07e0*/  LEA.HI.SX32 R48, R48, R48, 0x1b ;  /* 0x0000003030307211 */ /* 0x000fe400078fdaff */
[----:B------:R-:W-:-:S02]  /*07f0*/  LEA.HI.SX32 R50, R11, R38, 0x1b ;  /* 0x000000260b327211 */ /* 0x000fc400078fdaff */
[-C--:B------:R-:W-:Y:S02]  /*0800*/  LEA.HI.SX32 R51, R51, R38.reuse, 0x1b ;  /* 0x0000002633337211 */ /* 0x080fe400078fdaff */
[-C--:B------:R-:W-:Y:S02]  /*0810*/  LEA.HI.SX32 R52, R13, R38.reuse, 0x1b ;  /* 0x000000260d347211 */ /* 0x080fe400078fdaff */
[-C--:B------:R-:W-:Y:S02]  /*0820*/  LEA.HI.SX32 R53, R53, R38.reuse, 0x1b ;  /* 0x0000002635357211 */ /* 0x080fe400078fdaff */
[-C--:B------:R-:W-:Y:S02]  /*0830*/  LEA.HI.SX32 R54, R15, R38.reuse, 0x1b ;  /* 0x000000260f367211 */ /* 0x080fe400078fdaff */
[----:B------:R-:W-:Y:S02]  /*0840*/  LEA.HI.SX32 R55, R55, R38, 0x1b ;  /* 0x0000002637377211 */ /* 0x000fe400078fdaff */
[----:B------:R-:W-:-:S02]  /*0850*/  SHF.R.S32.HI R3, RZ, 0x1f, R2 ;  /* 0x0000001fff037819 */ /* 0x000fc40000011402 */
[C---:B------:R-:W-:Y:S02]  /*0860*/  LOP3.LUT R56, R2.reuse, 0x20, RZ, 0xfc, !PT ;  /* 0x0000002002387812 */ /* 0x040fe400078efcff */
[C---:B------:R-:W-:Y:S02]  /*0870*/  LOP3.LUT R57, R2.reuse, 0x40, RZ, 0xfc, !PT ;  /* 0x0000004002397812 */ /* 0x040fe400078efcff */
[C---:B------:R-:W-:Y:S02]  /*0880*/  LOP3.LUT R58, R2.reuse, 0x60, RZ, 0xfc, !PT ;  /* 0x00000060023a7812 */ /* 0x040fe400078efcff */
[C---:B------:R-:W-:Y:S02]  /*0890*/  LOP3.LUT R59, R2.reuse, 0x80, RZ, 0xfc, !PT ;  /* 0x00000080023b7812 */ /* 0x040fe400078efcff */
[C---:B------:R-:W-:Y:S02]  /*08a0*/  LOP3.LUT R60, R2.reuse, 0xa0, RZ, 0xfc, !PT ;  /* 0x000000a0023c7812 */ /* 0x040fe400078efcff */
[----:B------:R-:W-:-:S02]  /*08b0*/  LOP3.LUT R61, R2, 0xc0, RZ, 0xfc, !PT ;  /* 0x000000c0023d7812 */ /* 0x000fc400078efcff */
[----:B-1----:R-:W-:Y:S02]  /*08c0*/  LOP3.LUT R62, R2, 0xe0, RZ, 0xfc, !PT ;  /* 0x000000e0023e7812 */ /* 0x002fe400078efcff */
.L_x_6812:
[----:B------:R-:W-:Y:S01]  /*08d0*/  IADD3 R124, -R49, c[0x0][0x174], RZ ;  /* 0x00005d00317c7a10 */ /* 0x000fe20007ffe1ff */
[----:B------:R-:W-:Y:S01]  /*08e0*/  BAR.SYNC.DEFER_BLOCKING 0x0 ;  /* 0x0000000000007b1d */ /* 0x000fe20000010000 */
[----:B------:R-:W-:Y:S01]  /*08f0*/  SHF.L.U32 R64, R2, 0x2, RZ ;  /* 0x0000000202407819 */ /* 0x000fe200000006ff */
[----:B------:R-:W-:Y:S01]  /*0900*/  CS2R R12, SRZ ;  /* 0x00000000000c7805 */ /* 0x000fe2000001ff00 */
[----:B------:R-:W-:Y:S01]  /*0910*/  LEA R63, R124, 0xffffff00, 0x8 ;  /* 0xffffff007c3f7811 */ /* 0x000fe200078e40ff */
[----:B------:R-:W-:Y:S01]  /*0920*/  CS2R R14, SRZ ;  /* 0x00000000000e7805 */ /* 0x000fe2000001ff00 */
[----:B------:R-:W-:Y:S02]  /*0930*/  SHF.L.U64.HI R65, R2, 0x2, R3 ;  /* 0x0000000202417819 */ /* 0x000fe40000010203 */
[----:B------:R-:W-:Y:S02]  /*0940*/  IADD3 R89, -R63, c[0x0][0x168], RZ ;  /* 0x00005a003f597a10 */ /* 0x000fe40007ffe1ff */
[----:B----4-:R-:W-:-:S02]  /*0950*/  IADD3 R10, P0, R39, R64, RZ ;  /* 0x00000040270a7210 */ /* 0x010fc40007f1e0ff */
[-C--:B------:R-:W-:Y:S02]  /*0960*/  ISETP.GE.AND P3, PT, R2, R89.reuse, PT ;  /* 0x000000590200720c */ /* 0x080fe40003f66270 */
[----:B------:R-:W-:Y:S02]  /*0970*/  ISETP.GE.AND P4, PT, R56, R89, PT ;  /* 0x000000593800720c */ /* 0x000fe40003f86270 */
[----:B------:R-:W-:Y:S02]  /*0980*/  IADD3.X R11, R40, R65, RZ, P0, !PT ;  /* 0x00000041280b7210 */ /* 0x000fe400007fe4ff */
[-C--:B------:R-:W-:Y:S02]  /*0990*/  ISETP.GE.AND P5, PT, R57, R89.reuse, PT ;  /* 0x000000593900720c */ /* 0x080fe40003fa6270 */
[-C--:B------:R-:W-:Y:S02]  /*09a0*/  ISETP.GE.AND P2, PT, R58, R89.reuse, PT ;  /* 0x000000593a00720c */ /* 0x080fe40003f46270 */
[----:B------:R-:W-:-:S02]  /*09b0*/  ISETP.GE.AND P1, PT, R59, R89, PT ;  /* 0x000000593b00720c */ /* 0x000fc40003f26270 */
[-C--:B------:R-:W-:Y:S01]  /*09c0*/  ISETP.GE.AND P0, PT, R60, R89.reuse, PT ;  /* 0x000000593c00720c */ /* 0x080fe20003f06270 */
[----:B0-2---:R0:W2:Y:S01]  /*09d0*/  @!P3 LDG.E R13, [R10.64] ;  /* 0x000000040a0db981 */ /* 0x0050a2000c1e1900 */
[----:B------:R-:W-:-:S03]  /*09e0*/  ISETP.GE.AND P3, PT, R61, R89, PT ;  /* 0x000000593d00720c */ /* 0x000fc60003f66270 */
[----:B---3--:R0:W3:Y:S01]  /*09f0*/  @!P4 LDG.E R12, [R10.64+0x80] ;  /* 0x000080040a0cc981 */ /* 0x0080e2000c1e1900 */
        /* <DEDUP_REMOVED lines=27> */
[----:B------:R-:W-:Y:S02]  /*0bb0*/  ISETP.GE.AND P6, PT, R2, R89, PT ;  /* 0x000000590200720c */ /* 0x000fe40003fc6270 */
[----:B------:R-:W-:-:S02]  /*0bc0*/  IADD3 R10, P0, R41, R64, RZ ;  /* 0x00000040290a7210 */ /* 0x000fc40007f1e0ff */
[----:B------:R-:W-:Y:S02]  /*0bd0*/  ISETP.GE.AND P5, PT, R56, R89, PT ;  /* 0x000000593800720c */ /* 0x000fe40003fa6270 */
[----:B------:R-:W-:Y:S02]  /*0be0*/  IADD3.X R11, R42, R65, RZ, P0, !PT ;  /* 0x000000412a0b7210 */ /* 0x000fe400007fe4ff */
[-C--:B------:R-:W-:Y:S02]  /*0bf0*/  ISETP.GE.AND P4, PT, R57, R89.reuse, PT ;  /* 0x000000593900720c */ /* 0x080fe40003f86270 */
[-C--:B------:R-:W-:Y:S02]  /*0c00*/  ISETP.GE.AND P3, PT, R58, R89.reuse, PT ;  /* 0x000000593a00720c */ /* 0x080fe40003f66270 */
[-C--:B------:R-:W-:Y:S02]  /*0c10*/  ISETP.GE.AND P2, PT, R59, R89.reuse, PT ;  /* 0x000000593b00720c */ /* 0x080fe40003f46270 */
[----:B------:R-:W-:-:S02]  /*0c20*/  ISETP.GE.AND P1, PT, R60, R89, PT ;  /* 0x000000593c00720c */ /* 0x000fc40003f26270 */
[----:B------:R-:W-:Y:S01]  /*0c30*/  ISETP.GE.AND P0, PT, R61, R89, PT ;  /* 0x000000593d00720c */ /* 0x000fe20003f06270 */
[----:B--2---:R-:W-:Y:S04]  /*0c40*/  STS [R66.X4], R13 ;  /* 0x0000000d42007388 */ /* 0x004fe80000004800 */
[----:B---3--:R-:W-:Y:S04]  /*0c50*/  STS [R67.X4+0x80], R12 ;  /* 0x0000800c43007388 */ /* 0x008fe80000004800 */
[----:B----4-:R-:W-:Y:S04]  /*0c60*/  STS [R68.X4+0x100], R15 ;  /* 0x0001000f44007388 */ /* 0x010fe80000004800 */
[----:B------:R0:W-:Y:S04]  /*0c70*/  STS [R69.X4+0x180], R14 ;  /* 0x0001800e45007388 */ /* 0x0001e80000004800 */
[----:B------:R-:W-:Y:S04]  /*0c80*/  STS [R70.X4+0x200], R17 ;  /* 0x0002001146007388 */ /* 0x000fe80000004800 */
[----:B-1----:R1:W-:Y:S01]  /*0c90*/  STS [R71.X4+0x280], R16 ;  /* 0x0002801047007388 */ /* 0x0023e20000004800 */
[----:B0-----:R-:W-:-:S03]  /*0ca0*/  CS2R R14, SRZ ;  /* 0x00000000000e7805 */ /* 0x001fc6000001ff00 */
        /* <DEDUP_REMOVED lines=12> */
[----:B-1----:R-:W-:Y:S01]  /*0d70*/  CS2R R16, SRZ ;  /* 0x0000000000107805 */ /* 0x002fe2000001ff00 */
[----:B0-----:R-:W-:-:S04]  /*0d80*/  CS2R R18, SRZ ;  /* 0x0000000000127805 */ /* 0x001fc8000001ff00 */
        /* <DEDUP_REMOVED lines=10> */
[----:B------:R-:W-:Y:S01]  /*0e30*/  HFMA2.MMA R23, -RZ, RZ, 0, 0 ;  /* 0x00000000ff177435 */ /* 0x000fe200000001ff */
[----:B------:R-:W-:-:S02]  /*0e40*/  IADD3 R12, P0, R43, R64, RZ ;  /* 0x000000402b0c7210 */ /* 0x000fc40007f1e0ff */
[----:B------:R-:W-:Y:S02]  /*0e50*/  ISETP.GE.AND P5, PT, R56, R89, PT ;  /* 0x000000593800720c */ /* 0x000fe40003fa6270 */
[----:B------:R-:W-:Y:S02]  /*0e60*/  IADD3.X R13, R44, R65, RZ, P0, !PT ;  /* 0x000000412c0d7210 */ /* 0x000fe400007fe4ff */
[-C--:B------:R-:W-:Y:S01]  /*0e70*/  ISETP.GE.AND P4, PT, R57, R89.reuse, PT ;  /* 0x000000593900720c */ /* 0x080fe20003f86270 */
[----:B0-----:R-:W-:Y:S01]  /*0e80*/  CS2R R10, SRZ ;  /* 0x00000000000a7805 */ /* 0x001fe2000001ff00 */
        /* <DEDUP_REMOVED lines=24> */
[----:B--2---:R-:W-:-:S03]  /*1010*/  MOV R18, RZ ;  /* 0x000000ff00127202 */ /* 0x004fc60000000f00 */
        /* <DEDUP_REMOVED lines=10> */
[----:B--2---:R-:W-:Y:S04]  /*10c0*/  STS [R66.X4], R23 ;  /* 0x0000001742007388 */ /* 0x004fe80000004800 */
[----:B---3--:R-:W-:Y:S04]  /*10d0*/  STS [R67.X4+0x80], R10 ;  /* 0x0000800a43007388 */ /* 0x008fe80000004800 */
[----:B----4-:R-:W-:Y:S04]  /*10e0*/  STS [R68.X4+0x100], R11 ;  /* 0x0001000b44007388 */ /* 0x010fe80000004800 */
        /* <DEDUP_REMOVED lines=13> */
[----:B------:R-:W4:Y:S01]  /*11c0*/  LDS R109, [R74.X4+0x1c] ;  /* 0x00001c004a6d7984 */ /* 0x000f220000004800 */
[----:B0-----:R-:W-:-:S02]  /*11d0*/  FFMA.FTZ R36, R91, R111, R36 ;  /* 0x0000006f5b247223 */ /* 0x001fc40000010024 */
[-C--:B-----5:R-:W-:Y:S02]  /*11e0*/  FMUL.FTZ R127, R111, R30.reuse ;  /* 0x0000001e6f7f7220 */ /* 0x0a0fe40000410000 */
[----:B-1----:R-:W-:Y:S02]  /*11f0*/  FFMA.FTZ R36, R90, R113, R36 ;  /* 0x000000715a247223 */ /* 0x002fe40000010024 */
[-C--:B------:R-:W-:Y:S02]  /*1200*/  FMUL.FTZ R125, R113, R30.reuse ;  /* 0x0000001e717d7220 */ /* 0x080fe40000410000 */
[----:B--2---:R-:W-:Y:S02]  /*1210*/  FFMA.FTZ R36, R88, R115, R36 ;  /* 0x0000007358247223 */ /* 0x004fe40000010024 */
[----:B------:R-:W-:Y:S02]  /*1220*/  FMUL.FTZ R133, R115, R30 ;  /* 0x0000001e73857220 */ /* 0x000fe40000410000 */
[----:B---3--:R-:W-:-:S02]  /*1230*/  FFMA.FTZ R36, R86, R117, R36 ;  /* 0x0000007556247223 */ /* 0x008fc40000010024 */
[-C--:B------:R-:W-:Y:S02]  /*1240*/  FMUL.FTZ R131, R117, R30.reuse ;  /* 0x0000001e75837220 */ /* 0x080fe40000410000 */
[----:B----4-:R-:W-:Y:S02]  /*1250*/  FFMA.FTZ R36, R84, R119, R36 ;  /* 0x0000007754247223 */ /* 0x010fe40000010024 */
[-C--:B------:R-:W-:Y:S02]  /*1260*/  FMUL.FTZ R129, R119, R30.reuse ;  /* 0x0000001e77817220 */ /* 0x080fe40000410000 */
[----:B------:R-:W-:Y:S02]  /*1270*/  FFMA.FTZ R36, R82, R121, R36 ;  /* 0x0000007952247223 */ /* 0x000fe40000010024 */
[----:B------:R-:W-:Y:S02]  /*1280*/  FMUL.FTZ R139, R121, R30 ;  /* 0x0000001e798b7220 */ /* 0x000fe40000410000 */
[----:B------:R-:W-:-:S02]  /*1290*/  FFMA.FTZ R36, R80, R123, R36 ;  /* 0x0000007b50247223 */ /* 0x000fc40000010024 */
[-C--:B------:R-:W-:Y:S02]  /*12a0*/  FMUL.FTZ R137, R123, R30.reuse ;  /* 0x0000001e7b897220 */ /* 0x080fe40000410000 */
[----:B------:R-:W-:Y:S02]  /*12b0*/  FMUL.FTZ R135, R109, R30 ;  /* 0x0000001e6d877220 */ /* 0x000fe40000410000 */
[----:B------:R-:W-:Y:S01]  /*12c0*/  FFMA.FTZ R36, R78, R109, R36 ;  /* 0x0000006d4e247223 */ /* 0x000fe20000010024 */
[----:B------:R-:W-:Y:S06]  /*12d0*/  BAR.SYNC.DEFER_BLOCKING 0x0 ;  /* 0x0000000000007b1d */ /* 0x000fec0000010000 */
[----:B------:R-:W-:Y:S05]  /*12e0*/  @P0 BRA `(.L_x_6785) ;  /* 0x0000008000000947 */ /* 0x000fea0003800000 */
[----:B------:R-:W-:Y:S01]  /*12f0*/  MOV R75, RZ ;  /* 0x000000ff004b7202 */ /* 0x000fe20000000f00 */
[----:B------:R-:W-:Y:S01]  /*1300*/  CS2R R76, SRZ ;  /* 0x00000000004c7805 */ /* 0x000fe2000001ff00 */
[----:B------:R-:W-:-:S02]  /*1310*/  MOV R79, RZ ;  /* 0x000000ff004f7202 */ /* 0x000fc40000000f00 */
[----:B------:R-:W-:Y:S02]  /*1320*/  MOV R81, RZ ;  /* 0x000000ff00517202 */ /* 0x000fe40000000f00 */
[----:B------:R-:W-:Y:S02]  /*1330*/  MOV R83, RZ ;  /* 0x000000ff00537202 */ /* 0x000fe40000000f00 */
[----:B------:R-:W-:Y:S02]  /*1340*/  MOV R85, RZ ;  /* 0x000000ff00557202 */ /* 0x000fe40000000f00 */
[----:B------:R-:W-:Y:S01]  /*1350*/  MOV R87, RZ ;  /* 0x000000ff00577202 */ /* 0x000fe20000000f00 */
[----:B------:R-:W-:Y:S05]  /*1360*/  BRA `(.L_x_6786) ;  /* 0x0000226000007947 */ /* 0x000fea0003800000 */
.L_x_6785:
[----:B------:R-:W-:Y:S01]  /*1370*/  MOV R10, R38 ;  /* 0x00000026000a7202 */ /* 0x000fe20000000f00 */
[----:B------:R-:W-:Y:S01]  /*1380*/  IMAD R12, R118, c[0x0][0x2b8], RZ ;  /* 0x0000ae00760c7a24 */ /* 0x000fe200078e02ff */
[----:B------:R-:W-:Y:S01]  /*1390*/  MOV R11, RZ ;  /* 0x000000ff000b7202 */ /* 0x000fe20000000f00 */
[----:B------:R-:W-:Y:S01]  /*13a0*/  FADD.FTZ R143, R93, R32 ;  /* 0x000000205d8f7221 */ /* 0x000fe20000010000 */
[----:B------:R-:W-:Y:S01]  /*13b0*/  IADD3 R92, R124, -0x1, RZ ;  /* 0xffffffff7c5c7810 */ /* 0x000fe20007ffe0ff */
[C---:B------:R-:W-:Y:S01]  /*13c0*/  IMAD R13, R33.reuse, c[0x0][0x2bc], R12 ;  /* 0x0000af00210d7a24 */ /* 0x040fe200078e020c */
[----:B------:R-:W-:Y:S01]  /*13d0*/  MOV R157, RZ ;  /* 0x000000ff009d7202 */ /* 0x000fe20000000f00 */
[----:B------:R-:W-:Y:S01]  /*13e0*/  IMAD.WIDE.U32 R10, R33, c[0x0][0x2b8], R10 ;  /* 0x0000ae00210a7a25 */ /* 0x000fe200078e000a */
[----:B------:R-:W-:Y:S01]  /*13f0*/  MOV R75, RZ ;  /* 0x000000ff004b7202 */ /* 0x000fe20000000f00 */
[----:B------:R-:W-:Y:S01]  /*1400*/  CS2R R76, SRZ ;  /* 0x00000000004c7805 */ /* 0x000fe2000001ff00 */
[----:B------:R-:W-:Y:S01]  /*1410*/  MOV R96, RZ ;  /* 0x000000ff00607202 */ /* 0x000fe20000000f00 */
[----:B------:R-:W-:Y:S01]  /*1420*/  IMAD R12, R120, c[0x0][0x2c0], RZ ;  /* 0x0000b000780c7a24 */ /* 0x000fe200078e02ff */
[----:B------:R-:W-:Y:S01]  /*1430*/  IADD3 R11, R11, R13, RZ ;  /* 0x0000000d0b0b7210 */ /* 0x000fe20007ffe0ff */
[----:B------:R-:W-:Y:S01]  /*1440*/  FADD.FTZ R145, R95, R32 ;  /* 0x000000205f917221 */ /* 0x000fe20000010000 */
[----:B------:R-:W-:Y:S01]  /*1450*/  MOV R159, RZ ;  /* 0x000000ff009f7202 */ /* 0x000fe20000000f00 */
[C---:B------:R-:W-:Y:S01]  /*1460*/  IMAD R13, R35.reuse, c[0x0][0x2c4], R12 ;  /* 0x0000b100230d7a24 */ /* 0x040fe200078e020c */
[----:B------:R-:W-:Y:S01]  /*1470*/  MOV R79, RZ ;  /* 0x000000ff004f7202 */ /* 0x000fe20000000f00 */
[----:B------:R-:W-:Y:S01]  /*1480*/  IMAD.WIDE.U32 R10, R35, c[0x0][0x2c0], R10 ;  /* 0x0000b000230a7a25 */ /* 0x000fe200078e000a */
[----:B------:R-:W-:-:S02]  /*1490*/  MOV R81, RZ ;  /* 0x000000ff00517202 */ /* 0x000fc40000000f00 */
[----:B------:R-:W-:Y:S01]  /*14a0*/  MOV R83, RZ ;  /* 0x000000ff00537202 */ /* 0x000fe20000000f00 */
[----:B------:R-:W-:Y:S01]  /*14b0*/  FADD.FTZ R147, R97, R32 ;  /* 0x0000002061937221 */ /* 0x000fe20000010000 */
[----:B------:R-:W-:Y:S01]  /*14c0*/  IADD3 R26, R11, R13, RZ ;  /* 0x0000000d0b1a7210 */ /* 0x000fe20007ffe0ff */
[----:B------:R-:W-:Y:S01]  /*14d0*/  IMAD R13, R49, -0x100, R34 ;  /* 0xffffff00310d7824 */ /* 0x000fe200078e0222 */
[----:B------:R-:W-:Y:S01]  /*14e0*/  LEA R24, P0, R10, c[0x0][0x320], 0x2 ;  /* 0x0000c8000a187a11 */ /* 0x000fe200078010ff */
[--C-:B------:R-:W-:Y:S01]  /*14f0*/  FADD.FTZ R149, R99, R32.reuse ;  /* 0x0000002063957221 */ /* 0x100fe20000010000 */
[----:B------:R-:W-:Y:S01]  /*1500*/  LEA.HI R11, R92, R92, RZ, 0x1 ;  /* 0x0000005c5c0b7211 */ /* 0x000fe200078f08ff */
[----:B------:R-:W-:Y:S01]  /*1510*/  FADD.FTZ R151, R101, R32 ;  /* 0x0000002065977221 */ /* 0x000fe20000010000 */
[----:B------:R-:W-:Y:S01]  /*1520*/  LEA.HI.X R25, R10, c[0x0][0x324], R26, 0x2, P0 ;  /* 0x0000c9000a197a11 */ /* 0x000fe200000f141a */
[--C-:B------:R-:W-:Y:S01]  /*1530*/  FADD.FTZ R153, R103, R32.reuse ;  /* 0x0000002067997221 */ /* 0x100fe20000010000 */
[----:B------:R-:W-:Y:S01]  /*1540*/  LOP3.LUT R11, R11, 0xfffffe, RZ, 0xc0, !PT ;  /* 0x00fffffe0b0b7812 */ /* 0x000fe200078ec0ff */
[----:B------:R-:W-:Y:S01]  /*1550*/  FADD.FTZ R155, R105, R32 ;  /* 0x00000020699b7221 */ /* 0x000fe20000010000 */
[----:B------:R-:W-:Y:S01]  /*1560*/  IADD3 R10, P0, R63, R10, RZ ;  /* 0x0000000a3f0a7210 */ /* 0x000fe20007f1e0ff */
[----:B------:R-:W-:Y:S01]  /*1570*/  IMAD.WIDE R24, R13, 0x4, R24 ;  /* 0x000000040d187825 */ /* 0x000fe200078e0218 */
[----:B------:R-:W-:-:S02]  /*1580*/  IADD3 R92, R92, -R11, RZ ;  /* 0x8000000b5c5c7210 */ /* 0x000fc40007ffe0ff */
[----:B------:R-:W-:Y:S01]  /*1590*/  MOV R85, RZ ;  /* 0x000000ff00557202 */ /* 0x000fe20000000f00 */
[----:B------:R-:W-:Y:S01]  /*15a0*/  FADD.FTZ R94, R107, R32 ;  /* 0x000000206b5e7221 */ /* 0x000fe20000010000 */
[C---:B------:R-:W-:Y:S02]  /*15b0*/  IADD3 R12, P6, R24.reuse, -0x380, RZ ;  /* 0xfffffc80180c7810 */ /* 0x040fe40007fde0ff */
[C---:B------:R-:W-:Y:S02]  /*15c0*/  IADD3 R14, P5, R24.reuse, -0x300, RZ ;  /* 0xfffffd00180e7810 */ /* 0x040fe40007fbe0ff */
[C---:B------:R-:W-:Y:S02]  /*15d0*/  IADD3 R16, P4, R24.reuse, -0x280, RZ ;  /* 0xfffffd8018107810 */ /* 0x040fe40007f9e0ff */
[C---:B------:R-:W-:Y:S02]  /*15e0*/  IADD3 R18, P3, R24.reuse, -0x200, RZ ;  /* 0xfffffe0018127810 */ /* 0x040fe40007f7e0ff */
[----:B------:R-:W-:-:S02]  /*15f0*/  IADD3 R20, P2, R24, -0x180, RZ ;  /* 0xfffffe8018147810 */ /* 0x000fc40007f5e0ff */
[C---:B------:R-:W-:Y:S02]  /*1600*/  IADD3 R22, P1, R24.reuse, -0x100, RZ ;  /* 0xffffff0018167810 */ /* 0x040fe40007f3e0ff */
[C---:B------:R-:W-:Y:S02]  /*1610*/  IADD3.X R13, R25.reuse, -0x1, RZ, P6, !PT ;  /* 0xffffffff190d7810 */ /* 0x040fe400037fe4ff */
[----:B------:R-:W-:Y:S02]  /*1620*/  IADD3 R24, P6, R24, -0x80, RZ ;  /* 0xffffff8018187810 */ /* 0x000fe40007fde0ff */
[C---:B------:R-:W-:Y:S02]  /*1630*/  IADD3.X R15, R25.reuse, -0x1, RZ, P5, !PT ;  /* 0xffffffff190f7810 */ /* 0x040fe40002ffe4ff */
[C---:B------:R-:W-:Y:S02]  /*1640*/  IADD3.X R17, R25.reuse, -0x1, RZ, P4, !PT ;  /* 0xffffffff19117810 */ /* 0x040fe400027fe4ff */
[----:B------:R-:W-:-:S02]  /*1650*/  IADD3.X R19, R25, -0x1, RZ, P3, !PT ;  /* 0xffffffff19137810 */ /* 0x000fc40001ffe4ff */
[C---:B------:R-:W-:Y:S02]  /*1660*/  IADD3.X R21, R25.reuse, -0x1, RZ, P2, !PT ;  /* 0xffffffff19157810 */ /* 0x040fe400017fe4ff */
[C---:B------:R-:W-:Y:S02]  /*1670*/  IADD3.X R23, R25.reuse, -0x1, RZ, P1, !PT ;  /* 0xffffffff19177810 */ /* 0x040fe40000ffe4ff */
[----:B------:R-:W-:Y:S02]  /*1680*/  IADD3.X R25, R25, -0x1, RZ, P6, !PT ;  /* 0xffffffff19197810 */ /* 0x000fe400037fe4ff */
[----:B------:R-:W-:Y:S02]  /*1690*/  MOV R87, RZ ;  /* 0x000000ff00577202 */ /* 0x000fe40000000f00 */
[----:B------:R-:W-:Y:S02]  /*16a0*/  LEA.HI.X.SX32 R11, R63, R26, 0x1, P0 ;  /* 0x0000001a3f0b7211 */ /* 0x000fe400000f0eff */
.L_x_6807:
        /* <DEDUP_REMOVED lines=8> */
[----:B------:R-:W-:Y:S01]  /*1730*/  IMAD R28, R100, c[0x0][0x188], RZ ;  /* 0x00006200641c7a24 */ /* 0x000fe200078e02ff */
[----:B------:R-:W-:Y:S01]  /*1740*/  ISETP.GE.AND P5, PT, R56, R89, PT ;  /* 0x000000593800720c */ /* 0x000fe20003fa6270 */
[----:B------:R-:W-:Y:S01]  /*1750*/  IMAD R98, R100, c[0x0][0x1c0], RZ ;  /* 0x0000700064627a24 */ /* 0x000fe200078e02ff */
[----:B------:R-:W-:Y:S01]  /*1760*/  IADD3 R27, R27, R29, RZ ;  /* 0x0000001d1b1b7210 */ /* 0x000fe20007ffe0ff */
[----:B------:R-:W-:Y:S01]  /*1770*/  IMAD R29, R157, c[0x0][0x18c], R28 ;  /* 0x000063009d1d7a24 */ /* 0x000fe200078e021c */
[-C--:B------:R-:W-:Y:S01]  /*1780*/  ISETP.GE.AND P4, PT, R57, R89.reuse, PT ;  /* 0x000000593900720c */ /* 0x080fe20003f86270 */
[----:B------:R-:W-:Y:S01]  /*1790*/  IMAD.WIDE.U32 R140, R157, c[0x0][0x1c0], R2 ;  /* 0x000070009d8c7a25 */ /* 0x000fe200078e0002 */
[----:B------:R-:W-:-:S02]  /*17a0*/  ISETP.GE.AND P3, PT, R58, R89, PT ;  /* 0x000000593a00720c */ /* 0x000fc40003f66270 */
[----:B------:R-:W-:Y:S01]  /*17b0*/  ISETP.GE.AND P2, PT, R59, R89, PT ;  /* 0x000000593b00720c */ /* 0x000fe20003f46270 */
[C---:B------:R-:W-:Y:S01]  /*17c0*/  IMAD.WIDE.U32 R160, R157.reuse, c[0x0][0x188], R26 ;  /* 0x000062009da07a25 */ /* 0x040fe200078e001a */
[----:B------:R-:W-:Y:S02]  /*17d0*/  LEA R26, P1, R140, R45, 0x2 ;  /* 0x0000002d8c1a7211 */ /* 0x000fe400078210ff */
[----:B------:R-:W-:Y:S01]  /*17e0*/  MOV R106, RZ ;  /* 0x000000ff006a7202 */ /* 0x000fe20000000f00 */
[----:B------:R-:W-:Y:S01]  /*17f0*/  IMAD R163, R157, c[0x0][0x1c4], R98 ;  /* 0x000071009da37a24 */ /* 0x000fe200078e0262 */
[----:B------:R-:W-:Y:S01]  /*1800*/  IADD3 R29, R161, R29, RZ ;  /* 0x0000001da11d7210 */ /* 0x000fe20007ffe0ff */
[----:B------:R-:W-:Y:S01]  /*1810*/  HFMA2.MMA R161, -RZ, RZ, 0, 0 ;  /* 0x00000000ffa17435 */ /* 0x000fe200000001ff */
[C---:B------:R-:W-:Y:S02]  /*1820*/  LEA R28, P0, R160.reuse, c[0x0][0x220], 0x2 ;  /* 0x00008800a01c7a11 */ /* 0x040fe400078010ff */
[----:B------:R-:W-:Y:S01]  /*1830*/  IADD3 R27, R141, R163, RZ ;  /* 0x000000a38d1b7210 */ /* 0x000fe20007ffe0ff */
[----:B------:R-:W-:Y:S01]  /*1840*/  HFMA2.MMA R163, -RZ, RZ, 0, 0 ;  /* 0x00000000ffa37435 */ /* 0x000fe200000001ff */
[----:B------:R-:W-:-:S02]  /*1850*/  LEA.HI.X R29, R160, c[0x0][0x224], R29, 0x2, P0 ;  /* 0x00008900a01d7a11 */ /* 0x000fc400000f141d */
[----:B------:R-:W-:Y:S02]  /*1860*/  LEA.HI.X R27, R140, R46, R27, 0x2, P1 ;  /* 0x0000002e8c1b7211 */ /* 0x000fe400008f141b */
[-C--:B------:R-:W-:Y:S01]  /*1870*/  ISETP.GE.AND P1, PT, R60, R89.reuse, PT ;  /* 0x000000593c00720c */ /* 0x080fe20003f26270 */
[----:B0-2---:R0:W2:Y:S01]  /*1880*/  LDG.E R98, [R28.64] ;  /* 0x000000041c627981 */ /* 0x0050a2000c1e1900 */
[----:B------:R-:W-:-:S03]  /*1890*/  ISETP.GE.AND P0, PT, R61, R89, PT ;  /* 0x000000593d00720c */ /* 0x000fc60003f06270 */
[----:B-1-3--:R1:W3:Y:S01]  /*18a0*/  @!P6 LDG.E R161, [R26.64] ;  /* 0x000000041aa1e981 */ /* 0x00a2e2000c1e1900 */
[----:B------:R-:W-:Y:S01]  /*18b0*/  ISETP.GE.AND P6, PT, R62, R89, PT ;  /* 0x000000593e00720c */ /* 0x000fe20003fc6270 */
        /* <DEDUP_REMOVED lines=17> */
[----:B0-----:R-:W-:Y:S02]  /*19d0*/  IADD3 R29, R141, R169, RZ ;  /* 0x000000a98d1d7210 */ /* 0x001fe40007ffe0ff */
[----:B------:R-:W-:-:S04]  /*19e0*/  LEA R28, P1, R140, c[0x0][0x228], 0x2 ;  /* 0x00008a008c1c7a11 */ /* 0x000fc800078210ff */
[----:B------:R-:W-:-:S05]  /*19f0*/  LEA.HI.X R29, R140, c[0x0][0x22c], R29, 0x2, P1 ;  /* 0x00008b008c1d7a11 */ /* 0x000fca00008f141d */
[----:B------:R0:W4:Y:S01]  /*1a00*/  LDG.E R28, [R28.64] ;  /* 0x000000041c1c7981 */ /* 0x000122000c1e1900 */
[----:B------:R-:W-:Y:S01]  /*1a10*/  ISETP.NE.AND P0, PT, R122, RZ, PT ;  /* 0x000000ff7a00720c */ /* 0x000fe20003f05270 */
[----:B------:R-:W-:Y:S01]  /*1a20*/  FADD.FTZ R102, R107, R32 ;  /* 0x000000206b667221 */ /* 0x000fe20000010000 */
[----:B------:R-:W-:Y:S02]  /*1a30*/  ISETP.NE.AND P1, PT, R38, RZ, PT ;  /* 0x000000ff2600720c */ /* 0x000fe40003f25270 */
[----:B------:R-:W-:Y:S02]  /*1a40*/  ISETP.LT.OR P2, PT, R124, 0x2, P0 ;  /* 0x000000027c00780c */ /* 0x000fe40000741670 */
[----:B-1----:R-:W-:-:S09]  /*1a50*/  LEA R26, R92, R157, 0x8 ;  /* 0x0000009d5c1a7211 */ /* 0x002fd200078e40ff */
[----:B------:R-:W-:Y:S02]  /*1a60*/  @P1 IADD3 R26, R38, 0x200, RZ ;  /* 0x00000200261a1810 */ /* 0x000fe40007ffe0ff */
[----:B------:R-:W-:-:S05]  /*1a70*/  @!P2 IADD3 R112, R124, -0x2, RZ ;  /* 0xfffffffe7c70a810 */ /* 0x000fca0007ffe0ff */
[----:B------:R-:W-:Y:S01]  /*1a80*/  @!P2 IMAD R27, R112, c[0x0][0x16c], R157 ;  /* 0x00005b00701baa24 */ /* 0x000fe200078e029d */
[----:B------:R-:W-:Y:S01]  /*1a90*/  SHF.L.U32 R112, R26, 0x2, RZ ;  /* 0x000000021a707819 */ /* 0x000fe200000006ff */
[----:B------:R-:W-:Y:S02]  /*1aa0*/  HFMA2.MMA R132, -RZ, RZ, 0, 0 ;  /* 0x00000000ff847435 */ /* 0x000fe400000001ff */
[----:B------:R-:W-:-:S04]  /*1ab0*/  @!P2 IMAD.WIDE R26, R27, 0x8, R8 ;  /* 0x000000081b1aa825 */ /* 0x000fc800078e0208 */
[--C-:B------:R-:W-:Y:S02]  /*1ac0*/  FADD.FTZ R141, R103, R32.reuse ;  /* 0x00000020678d7221 */ /* 0x100fe40000010000 */
[----:B------:R-:W-:Y:S02]  /*1ad0*/  FMUL.FTZ R211, R90, R155 ;  /* 0x0000009b5ad37220 */ /* 0x000fe40000410000 */
[----:B------:R-:W-:Y:S02]  /*1ae0*/  FMUL.FTZ R134, R91, R94 ;  /* 0x0000005e5b867220 */ /* 0x000fe40000410000 */
[----:B------:R-:W-:Y:S02]  /*1af0*/  FADD.FTZ R169, R93, R32 ;  /* 0x000000205da97221 */ /* 0x000fe40000010000 */
[----:B------:R-:W-:Y:S02]  /*1b00*/  FMUL.FTZ R213, R88, R153 ;  /* 0x0000009958d57220 */ /* 0x000fe40000410000 */
[----:B------:R-:W-:-:S02]  /*1b10*/  FMUL.FTZ R197, R86, R151 ;  /* 0x0000009756c57220 */ /* 0x000fc40000410000 */
[----:B------:R-:W-:Y:S02]  /*1b20*/  FMUL.FTZ R191, R84, R149 ;  /* 0x0000009554bf7220 */ /* 0x000fe40000410000 */
[----:B------:R-:W-:Y:S02]  /*1b30*/  FMUL.FTZ R189, R82, R147 ;  /* 0x0000009352bd7220 */ /* 0x000fe40000410000 */
[----:B------:R-:W-:Y:S01]  /*1b40*/  FMUL.FTZ R183, R80, R145 ;  /* 0x0000009150b77220 */ /* 0x000fe20000410000 */
[----:B------:R-:W-:Y:S01]  /*1b50*/  BSSY B0, `(.L_x_6787) ;  /* 0x000004c000007945 */ /* 0x000fe20003800000 */
[----:B--2---:R-:W-:-:S04]  /*1b60*/  FMUL.FTZ R114, R98, 1.4426950216293334961 ;  /* 0x3fb8aa3b62727820 */ /* 0x004fc80000410000 */
[----:B0-----:R-:W-:-:S04]  /*1b70*/  FMUL.FTZ R29, R114, R102 ;  /* 0x00000066721d7220 */ /* 0x001fc80000410000 */
[----:B------:R-:W0:Y:S01]  /*1b80*/  MUFU.EX2 R221, R29 ;  /* 0x0000001d00dd7308 */ /* 0x000e220000000800 */
[----:B---3--:R-:W-:Y:S04]  /*1b90*/  STS [R66.X4], R161 ;  /* 0x000000a142007388 */ /* 0x008fe80000004800 */
[----:B----4-:R-:W-:Y:S04]  /*1ba0*/  STS [R67.X4+0x80], R104 ;  /* 0x0000806843007388 */ /* 0x010fe80000004800 */
[----:B------:R1:W-:Y:S04]  /*1bb0*/  STS [R68.X4+0x100], R163 ;  /* 0x000100a344007388 */ /* 0x0003e80000004800 */
        /* <DEDUP_REMOVED lines=11> */
[----:B------:R-:W3:Y:S04]  /*1c70*/  LDS R175, [R74.X4+0x14] ;  /* 0x000014004aaf7984 */ /* 0x000ee80000004800 */
[----:B------:R-:W4:Y:S04]  /*1c80*/  LDS R173, [R74.X4+0x18] ;  /* 0x000018004aad7984 */ /* 0x000f280000004800 */
[----:B------:R-:W4:Y:S04]  /*1c90*/  LDS R171, [R74.X4+0x1c] ;  /* 0x00001c004aab7984 */ /* 0x000f280000004800 */
[----:B0-----:R0:W-:Y:S04]  /*1ca0*/  STS [R112+0xa88], R221 ;  /* 0x000a88dd70007388 */ /* 0x0011e80000000800 */
[----:B------:R-:W-:Y:S01]  /*1cb0*/  BAR.SYNC.DEFER_BLOCKING 0x0 ;  /* 0x0000000000007b1d */ /* 0x000fe20000010000 */
[----:B-1----:R-:W-:-:S04]  /*1cc0*/  FADD.FTZ R163, R105, R32 ;  /* 0x0000002069a37221 */ /* 0x002fc80000010000 */
[C---:B------:R-:W-:Y:S02]  /*1cd0*/  FMUL.FTZ R104, R114.reuse, R163 ;  /* 0x000000a372687220 */ /* 0x040fe40000410000 */
[----:B--2---:R-:W-:Y:S02]  /*1ce0*/  FMUL.FTZ R106, R114, R141 ;  /* 0x0000008d726a7220 */ /* 0x004fe40000410000 */
[--C-:B------:R-:W-:Y:S02]  /*1cf0*/  FADD.FTZ R29, R101, R32.reuse ;  /* 0x00000020651d7221 */ /* 0x100fe40000010000 */
[----:B------:R-:W1:Y:S01]  /*1d00*/  MUFU.EX2 R104, R104 ;  /* 0x0000006800687308 */ /* 0x000e620000000800 */
[----:B------:R-:W-:Y:S01]  /*1d10*/  FADD.FTZ R161, R99, R32 ;  /* 0x0000002063a17221 */ /* 0x000fe20000010000 */
[----:B------:R1:W5:Y:S01]  /*1d20*/  @!P2 LDG.E R132, [R26.64+0x4] ;  /* 0x000004041a84a981 */ /* 0x000362000c1e1900 */
[----:B------:R-:W-:Y:S01]  /*1d30*/  ISETP.NE.AND P2, PT, R38, 0x1f, PT ;  /* 0x0000001f2600780c */ /* 0x000fe20003f45270 */
[----:B---3--:R-:W-:-:S04]  /*1d40*/  FMUL.FTZ R108, R114, R29 ;  /* 0x0000001d726c7220 */ /* 0x008fc80000410000 */
[----:B------:R-:W2:Y:S01]  /*1d50*/  MUFU.EX2 R106, R106 ;  /* 0x0000006a006a7308 */ /* 0x000ea20000000800 */
[----:B----4-:R-:W-:Y:S02]  /*1d60*/  FMUL.FTZ R110, R114, R161 ;  /* 0x000000a1726e7220 */ /* 0x010fe40000410000 */
[--C-:B------:R-:W-:Y:S02]  /*1d70*/  FADD.FTZ R165, R97, R32.reuse ;  /* 0x0000002061a57221 */ /* 0x100fe40000010000 */
[----:B------:R-:W-:-:S03]  /*1d80*/  FADD.FTZ R167, R95, R32 ;  /* 0x000000205fa77221 */ /* 0x000fc60000010000 */
[----:B------:R-:W3:Y:S01]  /*1d90*/  MUFU.EX2 R108, R108 ;  /* 0x0000006c006c7308 */ /* 0x000ee20000000800 */
[----:B------:R4:W4:Y:S01]  /*1da0*/  @P2 LDS R209, [R38.X4+0x128c] ;  /* 0x00128c0026d12984 */ /* 0x0009220000004800 */
[C---:B0-----:R-:W-:Y:S02]  /*1db0*/  FMUL.FTZ R112, R114.reuse, R165 ;  /* 0x000000a572707220 */ /* 0x041fe40000410000 */
[----:B------:R-:W-:-:S04]  /*1dc0*/  FMUL.FTZ R116, R114, R167 ;  /* 0x000000a772747220 */ /* 0x000fc80000410000 */
[----:B------:R-:W0:Y:S01]  /*1dd0*/  MUFU.EX2 R110, R110 ;  /* 0x0000006e006e7308 */ /* 0x000e220000000800 */
[----:B-1----:R-:W-:Y:S02]  /*1de0*/  FFMA.FTZ R26, R104, R134, R211 ;  /* 0x00000086681a7223 */ /* 0x002fe400000100d3 */
[----:B------:R-:W-:Y:S02]  /*1df0*/  FMUL.FTZ R27, R221, R104 ;  /* 0x00000068dd1b7220 */ /* 0x000fe40000410000 */
[----:B------:R-:W-:-:S03]  /*1e00*/  FMUL.FTZ R114, R114, R169 ;  /* 0x000000a972727220 */ /* 0x000fc60000410000 */
[----:B------:R-:W1:Y:S01]  /*1e10*/  MUFU.EX2 R112, R112 ;  /* 0x0000007000707308 */ /* 0x000e620000000800 */
[C---:B--2---:R-:W-:Y:S02]  /*1e20*/  FFMA.FTZ R26, R106.reuse, R26, R213 ;  /* 0x0000001a6a1a7223 */ /* 0x044fe400000100d5 */
[----:B------:R-:W-:-:S05]  /*1e30*/  FMUL.FTZ R27, R106, R27 ;  /* 0x0000001b6a1b7220 */ /* 0x000fca0000410000 */
[----:B------:R-:W2:Y:S01]  /*1e40*/  MUFU.EX2 R116, R116 ;  /* 0x0000007400747308 */ /* 0x000ea20000000800 */
[C---:B---3--:R-:W-:Y:S02]  /*1e50*/  FFMA.FTZ R26, R108.reuse, R26, R197 ;  /* 0x0000001a6c1a7223 */ /* 0x048fe400000100c5 */
[----:B------:R-:W-:-:S05]  /*1e60*/  FMUL.FTZ R27, R108, R27 ;  /* 0x0000001b6c1b7220 */ /* 0x000fca0000410000 */
[----:B------:R-:W3:Y:S01]  /*1e70*/  MUFU.EX2 R114, R114 ;  /* 0x0000007200727308 */ /* 0x000ee20000000800 */
[C---:B0-----:R-:W-:Y:S02]  /*1e80*/  FFMA.FTZ R26, R110.reuse, R26, R191 ;  /* 0x0000001a6e1a7223 */ /* 0x041fe400000100bf */
[----:B------:R-:W-:Y:S02]  /*1e90*/  FMUL.FTZ R185, R110, R27 ;  /* 0x0000001b6eb97220 */ /* 0x000fe40000410000 */
[C---:B-1----:R-:W-:Y:S02]  /*1ea0*/  FFMA.FTZ R26, R112.reuse, R26, R189 ;  /* 0x0000001a701a7223 */ /* 0x042fe400000100bd */
[----:B------:R-:W-:Y:S02]  /*1eb0*/  FMUL.FTZ R185, R112, R185 ;  /* 0x000000b970b97220 */ /* 0x000fe40000410000 */
[----:B------:R-:W-:Y:S02]  /*1ec0*/  FMUL.FTZ R27, R78, R143 ;  /* 0x0000008f4e1b7220 */ /* 0x000fe40000410000 */
[----:B--2---:R-:W-:-:S02]  /*1ed0*/  FFMA.FTZ R26, R116, R26, R183 ;  /* 0x0000001a741a7223 */ /* 0x004fc400000100b7 */
[----:B------:R-:W-:Y:S02]  /*1ee0*/  FMUL.FTZ R185, R116, R185 ;  /* 0x000000b974b97220 */ /* 0x000fe40000410000 */
[C---:B------:R-:W-:Y:S02]  /*1ef0*/  FMUL.FTZ R126, R28.reuse, R175 ;  /* 0x000000af1c7e7220 */ /* 0x040fe40000410000 */
[C---:B------:R-:W-:Y:S02]  /*1f00*/  FMUL.FTZ R128, R28.reuse, R173 ;  /* 0x000000ad1c807220 */ /* 0x040fe40000410000 */
[----:B------:R-:W-:Y:S02]  /*1f10*/  FMUL.FTZ R130, R28, R171 ;  /* 0x000000ab1c827220 */ /* 0x000fe40000410000 */
[----:B---3--:R-:W-:Y:S02]  /*1f20*/  FFMA.FTZ R136, R114, R26, R27 ;  /* 0x0000001a72887223 */ /* 0x008fe4000001001b */
[----:B------:R-:W-:-:S02]  /*1f30*/  FMUL.FTZ R26, R28, R177 ;  /* 0x000000b11c1a7220 */ /* 0x000fc40000410000 */
[----:B------:R-:W-:Y:S02]  /*1f40*/  FMUL.FTZ R215, R114, R185 ;  /* 0x000000b972d77220 */ /* 0x000fe40000410000 */
[----:B------:R-:W-:Y:S02]  /*1f50*/  FMUL.FTZ R201, R121, R126 ;  /* 0x0000007e79c97220 */ /* 0x000fe40000410000 */
[----:B------:R-:W-:Y:S02]  /*1f60*/  FMUL.FTZ R203, R123, R128 ;  /* 0x000000807bcb7220 */ /* 0x000fe40000410000 */
[----:B------:R-:W-:Y:S01]  /*1f70*/  FMUL.FTZ R142, R109, R130 ;  /* 0x000000826d8e7220 */ /* 0x000fe20000410000 */
        /* <DEDUP_REMOVED lines=9> */
.L_x_6788:
[----:B----4-:R-:W-:Y:S05]  /*2010*/  BSYNC B0 ;  /* 0x0000000000007941 */ /* 0x010fea0003800000 */
.L_x_6787:
[----:B------:R-:W2:Y:S01]  /*2020*/  SHFL.UP PT, R27, R136, 0x1, RZ ;  /* 0x04200000881b7989 */ /* 0x000ea200000e00ff */
[C---:B------:R-:W-:Y:S01]  /*2030*/  FFMA.FTZ R130, R114.reuse, R142, R203 ;  /* 0x0000008e72827223 */ /* 0x040fe200000100cb */
[----:B------:R-:W-:Y:S01]  /*2040*/  ISETP.GE.AND P3, PT, R47, 0x1, PT ;  /* 0x000000012f00780c */ /* 0x000fe20003f66270 */
[----:B-1----:R-:W-:Y:S01]  /*2050*/  FMUL.FTZ R185, R114, R209 ;  /* 0x000000d172b97220 */ /* 0x002fe20000410000 */
[----:B------:R-:W1:Y:S01]  /*2060*/  SHFL.UP PT, R128, R215, 0x1, RZ ;  /* 0x04200000d7807989 */ /* 0x000e6200000e00ff */
[----:B0-----:R-:W-:Y:S01]  /*2070*/  FMUL.FTZ R126, R28, R179 ;  /* 0x000000b31c7e7220 */ /* 0x001fe20000410000 */
[----:B------:R-:W-:Y:S01]  /*2080*/  ISETP.NE.AND P4, PT, R122, 0x1f, PT ;  /* 0x0000001f7a00780c */ /* 0x000fe20003f85270 */
[----:B------:R-:W-:Y:S01]  /*2090*/  FMUL.FTZ R205, R119, R26 ;  /* 0x0000001a77cd7220 */ /* 0x000fe20000410000 */
[----:B------:R-:W-:Y:S01]  /*20a0*/  ISETP.GE.OR P0, PT, R124, c[0x0][0x174], P0 ;  /* 0x00005d007c007a0c */ /* 0x000fe20000706670 */
[----:B------:R-:W-:Y:S01]  /*20b0*/  FFMA.FTZ R130, R116, R130, R201 ;  /* 0x0000008274827223 */ /* 0x000fe200000100c9 */
[----:B------:R-:W-:Y:S01]  /*20c0*/  ISETP.NE.AND P5, PT, R38, RZ, PT ;  /* 0x000000ff2600720c */ /* 0x000fe20003fa5270 */
[----:B------:R-:W-:Y:S01]  /*20d0*/  FMUL.FTZ R185, R116, R185 ;  /* 0x000000b974b97220 */ /* 0x000fe20000410000 */
[----:B------:R-:W-:Y:S01]  /*20e0*/  BSSY B0, `(.L_x_6789) ;  /* 0x00000b7000007945 */ /* 0x000fe20003800000 */
        /* <DEDUP_REMOVED lines=15> */
[C---:B--2---:R-:W-:Y:S02]  /*21e0*/  @P3 FFMA.FTZ R136, R215.reuse, R27, R136 ;  /* 0x0000001bd7883223 */ /* 0x044fe40000010088 */
[C---:B------:R-:W-:Y:S02]  /*21f0*/  FFMA.FTZ R130, R104.reuse, R130, R185 ;  /* 0x0000008268827223 */ /* 0x040fe400000100b9 */
[----:B-1----:R-:W-:Y:S01]  /*2200*/  @P3 FMUL.FTZ R215, R215, R128 ;  /* 0x00000080d7d73220 */ /* 0x002fe20000410000 */
[----:B------:R-:W0:Y:S01]  /*2210*/  SHFL.UP PT, R27, R136, 0x2, RZ ;  /* 0x04400000881b7989 */ /* 0x000e2200000e00ff */
[----:B------:R-:W-:Y:S01]  /*2220*/  FMUL.FTZ R219, R104, R217 ;  /* 0x000000d968db7220 */ /* 0x000fe20000410000 */
[----:B------:R-:W-:-:S02]  /*2230*/  ISETP.GE.AND P3, PT, R47, 0x2, PT ;  /* 0x000000022f00780c */ /* 0x000fc40003f66270 */
[----:B------:R-:W1:Y:S04]  /*2240*/  SHFL.DOWN PT, R128, R130, 0x1, 0x1f ;  /* 0x08201f0082807f89 */ /* 0x000e6800000e0000 */
[----:B------:R-:W2:Y:S04]  /*2250*/  SHFL.UP PT, R26, R215, 0x2, RZ ;  /* 0x04400000d71a7989 */ /* 0x000ea800000e00ff */
[----:B------:R-:W3:Y:S04]  /*2260*/  SHFL.DOWN PT, R126, R219, 0x1, 0x1f ;  /* 0x08201f00db7e7f89 */ /* 0x000ee800000e0000 */
[----:B-----5:R-:W-:Y:S01]  /*2270*/  SHFL.IDX PT, R217, R132, RZ, 0x1f ;  /* 0x00001fff84d97589 */ /* 0x020fe200000e0000 */
[----:B0-----:R-:W-:-:S02]  /*2280*/  @P3 FFMA.FTZ R136, R215, R27, R136 ;  /* 0x0000001bd7883223 */ /* 0x001fc40000010088 */
[----:B-1----:R-:W-:-:S03]  /*2290*/  @P4 FFMA.FTZ R130, R219, R128, R130 ;  /* 0x00000080db824223 */ /* 0x002fc60000010082 */
[----:B------:R-:W0:Y:S01]  /*22a0*/  SHFL.UP PT, R27, R136, 0x4, RZ ;  /* 0x04800000881b7989 */ /* 0x000e2200000e00ff */
[----:B--2---:R-:W-:-:S03]  /*22b0*/  @P3 FMUL.FTZ R215, R215, R26 ;  /* 0x0000001ad7d73220 */ /* 0x004fc60000410000 */
[----:B------:R-:W1:Y:S01]  /*22c0*/  SHFL.DOWN PT, R128, R130, 0x2, 0x1f ;  /* 0x08401f0082807f89 */ /* 0x000e6200000e0000 */
[----:B------:R-:W-:Y:S01]  /*22d0*/  ISETP.GE.AND P3, PT, R47, 0x4, PT ;  /* 0x000000042f00780c */ /* 0x000fe20003f66270 */
[----:B---3--:R-:W-:Y:S02]  /*22e0*/  @P4 FMUL.FTZ R219, R219, R126 ;  /* 0x0000007edbdb4220 */ /* 0x008fe40000410000 */
[----:B------:R-:W2:Y:S01]  /*22f0*/  SHFL.UP PT, R26, R215, 0x4, RZ ;  /* 0x04800000d71a7989 */ /* 0x000ea200000e00ff */
[----:B------:R-:W-:-:S03]  /*2300*/  ISETP.GE.U32.AND P4, PT, R122, 0x1e, PT ;  /* 0x0000001e7a00780c */ /* 0x000fc60003f86070 */
[----:B------:R-:W3:Y:S06]  /*2310*/  SHFL.DOWN PT, R126, R219, 0x2, 0x1f ;  /* 0x08401f00db7e7f89 */ /* 0x000eec00000e0000 */
[----:B0-----:R-:W-:-:S04]  /*2320*/  @P3 FFMA.FTZ R136, R215, R27, R136 ;  /* 0x0000001bd7883223 */ /* 0x001fc80000010088 */
[----:B-1----:R-:W-:Y:S01]  /*2330*/  @!P4 FFMA.FTZ R130, R219, R128, R130 ;  /* 0x00000080db82c223 */ /* 0x002fe20000010082 */
[----:B------:R-:W0:Y:S01]  /*2340*/  SHFL.UP PT, R27, R136, 0x8, RZ ;  /* 0x05000000881b7989 */ /* 0x000e2200000e00ff */
[----:B--2---:R-:W-:Y:S01]  /*2350*/  @P3 FMUL.FTZ R215, R215, R26 ;  /* 0x0000001ad7d73220 */ /* 0x004fe20000410000 */
[----:B------:R-:W-:Y:S01]  /*2360*/  ISETP.GE.AND P3, PT, R47, 0x8, PT ;  /* 0x000000082f00780c */ /* 0x000fe20003f66270 */
[----:B---3--:R-:W-:-:S03]  /*2370*/  @!P4 FMUL.FTZ R219, R219, R126 ;  /* 0x0000007edbdbc220 */ /* 0x008fc60000410000 */
[----:B------:R-:W1:Y:S01]  /*2380*/  SHFL.UP PT, R26, R215, 0x8, RZ ;  /* 0x05000000d71a7989 */ /* 0x000e6200000e00ff */
[----:B------:R-:W-:-:S03]  /*2390*/  ISETP.GE.U32.AND P4, PT, R122, 0x1c, PT ;  /* 0x0000001c7a00780c */ /* 0x000fc60003f86070 */
[----:B------:R-:W2:Y:S04]  /*23a0*/  SHFL.DOWN PT, R126, R130, 0x4, 0x1f ;  /* 0x08801f00827e7f89 */ /* 0x000ea800000e0000 */
[----:B------:R-:W3:Y:S01]  /*23b0*/  SHFL.DOWN PT, R138, R219, 0x4, 0x1f ;  /* 0x08801f00db8a7f89 */ /* 0x000ee200000e0000 */
[----:B0-----:R-:W-:Y:S01]  /*23c0*/  @P3 FFMA.FTZ R136, R215, R27, R136 ;  /* 0x0000001bd7883223 */ /* 0x001fe20000010088 */
[----:B------:R-:W-:-:S04]  /*23d0*/  MOV R27, RZ ;  /* 0x000000ff001b7202 */ /* 0x000fc80000000f00 */
[----:B------:R-:W0:Y:S01]  /*23e0*/  SHFL.UP PT, R128, R136, 0x10, RZ ;  /* 0x0600000088807989 */ /* 0x000e2200000e00ff */
[----:B-1----:R-:W-:Y:S01]  /*23f0*/  @P3 FMUL.FTZ R215, R215, R26 ;  /* 0x0000001ad7d73220 */ /* 0x002fe20000410000 */
[----:B------:R-:W-:Y:S01]  /*2400*/  HFMA2.MMA R26, -RZ, RZ, 1.875, 0 ;  /* 0x3f800000ff1a7435 */ /* 0x000fe200000001ff */
[----:B------:R-:W-:Y:S01]  /*2410*/  ISETP.GE.AND P3, PT, R47, 0x10, PT ;  /* 0x000000102f00780c */ /* 0x000fe20003f66270 */
[C---:B--2---:R-:W-:Y:S02]  /*2420*/  @!P4 FFMA.FTZ R130, R219.reuse, R126, R130 ;  /* 0x0000007edb82c223 */ /* 0x044fe40000010082 */
[----:B------:R-:W1:Y:S01]  /*2430*/  SHFL.UP PT, R126, R215, 0x10, RZ ;  /* 0x06000000d77e7989 */ /* 0x000e6200000e00ff */
[----:B---3--:R-:W-:Y:S01]  /*2440*/  @!P4 FMUL.FTZ R219, R219, R138 ;  /* 0x0000008adbdbc220 */ /* 0x008fe20000410000 */
[C---:B------:R-:W-:Y:S02]  /*2450*/  ISETP.GE.U32.AND P4, PT, R122.reuse, 0x18, PT ;  /* 0x000000187a00780c */ /* 0x040fe40003f86070 */
[----:B------:R-:W2:Y:S04]  /*2460*/  SHFL.DOWN PT, R140, R130, 0x8, 0x1f ;  /* 0x09001f00828c7f89 */ /* 0x000ea800000e0000 */
[----:B------:R-:W3:Y:S04]  /*2470*/  SHFL.DOWN PT, R138, R219, 0x8, 0x1f ;  /* 0x09001f00db8a7f89 */ /* 0x000ee800000e0000 */
[----:B------:R-:W4:Y:S01]  /*2480*/  @!P0 LDS.64 R26, [R157.X8+0x1308] ;  /* 0x001308009d1a8984 */ /* 0x000f220000008a00 */
[----:B------:R-:W-:Y:S01]  /*2490*/  ISETP.GE.U32.AND P0, PT, R122, 0x10, PT ;  /* 0x000000107a00780c */ /* 0x000fe20003f06070 */
[----:B0-----:R-:W-:-:S06]  /*24a0*/  @P3 FFMA.FTZ R136, R215, R128, R136 ;  /* 0x00000080d7883223 */ /* 0x001fcc0000010088 */
[----:B------:R-:W-:Y:S01]  /*24b0*/  SHFL.UP PT, R136, R136, 0x1, RZ ;  /* 0x0420000088887989 */ /* 0x000fe200000e00ff */
[----:B-1----:R-:W-:Y:S02]  /*24c0*/  @P3 FMUL.FTZ R215, R215, R126 ;  /* 0x0000007ed7d73220 */ /* 0x002fe40000410000 */
[----:B--2---:R-:W-:-:S04]  /*24d0*/  @!P4 FFMA.FTZ R130, R219, R140, R130 ;  /* 0x0000008cdb82c223 */ /* 0x004fc80000010082 */
[----:B------:R-:W0:Y:S01]  /*24e0*/  SHFL.UP PT, R215, R215, 0x1, RZ ;  /* 0x04200000d7d77989 */ /* 0x000e2200000e00ff */
[----:B---3--:R-:W-:-:S03]  /*24f0*/  @!P4 FMUL.FTZ R219, R219, R138 ;  /* 0x0000008adbdbc220 */ /* 0x008fc60000410000 */
[----:B------:R-:W1:Y:S04]  /*2500*/  SHFL.DOWN PT, R128, R130, 0x10, 0x1f ;  /* 0x0a001f0082807f89 */ /* 0x000e6800000e0000 */
[----:B------:R-:W2:Y:S04]  /*2510*/  SHFL.DOWN PT, R126, R219, 0x10, 0x1f ;  /* 0x0a001f00db7e7f89 */ /* 0x000ea800000e0000 */
[----:B----4-:R-:W-:Y:S01]  /*2520*/  SHFL.IDX PT, R132, R27, RZ, 0x1f ;  /* 0x00001fff1b847589 */ /* 0x010fe200000e0000 */
[----:B0-----:R-:W-:Y:S02]  /*2530*/  @P1 FFMA.FTZ R217, R215, R217, R136 ;  /* 0x000000d9d7d91223 */ /* 0x001fe40000010088 */
[----:B-1----:R-:W-:-:S02]  /*2540*/  @!P0 FFMA.FTZ R130, R219, R128, R130 ;  /* 0x00000080db828223 */ /* 0x002fc40000010082 */
[----:B------:R-:W-:Y:S02]  /*2550*/  FFMA.FTZ R221, R221, R217, R134 ;  /* 0x000000d9dddd7223 */ /* 0x000fe40000010086 */
[----:B--2---:R-:W-:Y:S01]  /*2560*/  @!P0 FMUL.FTZ R219, R219, R126 ;  /* 0x0000007edbdb8220 */ /* 0x004fe20000410000 */
[----:B------:R-:W-:Y:S01]  /*2570*/  SHFL.DOWN PT, R140, R130, 0x1, 0x1f ;  /* 0x08201f00828c7f89 */ /* 0x000fe200000e0000 */
[----:B------:R-:W-:Y:S02]  /*2580*/  FMUL.FTZ R217, R90, R163 ;  /* 0x000000a35ad97220 */ /* 0x000fe40000410000 */
[-C--:B------:R-:W-:Y:S01]  /*2590*/  FMUL.FTZ R126, R207, R221.reuse ;  /* 0x000000ddcf7e7220 */ /* 0x080fe20000410000 */
[----:B------:R-:W0:Y:S01]  /*25a0*/  SHFL.DOWN PT, R215, R219, 0x1, 0x1f ;  /* 0x08201f00dbd77f89 */ /* 0x000e2200000e0000 */
[CC--:B------:R-:W-:Y:S02]  /*25b0*/  FFMA.FTZ R136, R104.reuse, R221.reuse, R217 ;  /* 0x000000dd68887223 */ /* 0x0c0fe400000100d9 */
[----:B------:R-:W-:Y:S01]  /*25c0*/  FFMA.FTZ R211, R104, R221, R211 ;  /* 0x000000dd68d37223 */ /* 0x000fe200000100d3 */
[----:B------:R1:W-:Y:S01]  /*25d0*/  SHFL.IDX PT, R128, R130, RZ, 0x1f ;  /* 0x00001fff82807589 */ /* 0x0003e200000e0000 */
[----:B------:R-:W-:-:S02]  /*25e0*/  FFMA.FTZ R126, R111, R126, RZ ;  /* 0x0000007e6f7e7223 */ /* 0x000fc400000100ff */
[----:B------:R-:W-:Y:S02]  /*25f0*/  FMUL.FTZ R187, R187, R136 ;  /* 0x00000088bbbb7220 */ /* 0x000fe40000410000 */
[----:B------:R-:W-:Y:S02]  /*2600*/  FFMA.FTZ R211, R106, R211, R213 ;  /* 0x000000d36ad37223 */ /* 0x000fe400000100d5 */
[----:B------:R-:W-:Y:S02]  /*2610*/  FFMA.FTZ R138, R113, R187, R126 ;  /* 0x000000bb718a7223 */ /* 0x000fe4000001007e */
[----:B------:R-:W2:Y:S01]  /*2620*/  SHFL.IDX PT, R126, R219, RZ, 0x1f ;  /* 0x00001fffdb7e7589 */ /* 0x000ea200000e0000 */
[----:B------:R-:W-:Y:S02]  /*2630*/  FFMA.FTZ R197, R108, R211, R197 ;  /* 0x000000d36cc57223 */ /* 0x000fe400000100c5 */
[----:B------:R-:W-:Y:S02]  /*2640*/  FMUL.FTZ R207, R86, R29 ;  /* 0x0000001d56cf7220 */ /* 0x000fe40000410000 */
[----:B------:R-:W-:-:S02]  /*2650*/  FFMA.FTZ R144, R110, R197, R191 ;  /* 0x000000c56e907223 */ /* 0x000fc400000100bf */
[----:B------:R-:W-:Y:S02]  /*2660*/  FMUL.FTZ R187, R82, R165 ;  /* 0x000000a552bb7220 */ /* 0x000fe40000410000 */
[-C--:B------:R-:W-:Y:S02]  /*2670*/  FMUL.FTZ R181, R181, R211.reuse ;  /* 0x000000d3b5b57220 */ /* 0x080fe40000410000 */
[----:B------:R-:W-:Y:S02]  /*2680*/  FFMA.FTZ R134, R108, R211, R207 ;  /* 0x000000d36c867223 */ /* 0x000fe400000100cf */
[CC--:B-1----:R-:W-:Y:S02]  /*2690*/  FFMA.FTZ R130, R112.reuse, R144.reuse, R187 ;  /* 0x0000009070827223 */ /* 0x0c2fe400000100bb */
[----:B------:R-:W-:Y:S02]  /*26a0*/  FFMA.FTZ R189, R112, R144, R189 ;  /* 0x0000009070bd7223 */ /* 0x000fe400000100bd */
[----:B0-----:R-:W-:-:S02]  /*26b0*/  @P2 FFMA.FTZ R132, R215, R132, R140 ;  /* 0x00000084d7842223 */ /* 0x001fc4000001008c */
[----:B------:R-:W-:Y:S02]  /*26c0*/  FFMA.FTZ R138, R115, R181, R138 ;  /* 0x000000b5738a7223 */ /* 0x000fe4000001008a */
[----:B------:R-:W-:Y:S02]  /*26d0*/  FMUL.FTZ R179, R179, R134 ;  /* 0x00000086b3b37220 */ /* 0x000fe40000410000 */
        /* <DEDUP_REMOVED lines=8> */
[----:B------:R-:W-:Y:S02]  /*2760*/  FMUL.FTZ R189, R78, R169 ;  /* 0x000000a94ebd7220 */ /* 0x000fe40000410000 */
[----:B------:R-:W-:-:S02]  /*2770*/  FFMA.FTZ R179, R116, R173, R201 ;  /* 0x000000ad74b37223 */ /* 0x000fc400000100c9 */
[----:B------:R-:W-:Y:S02]  /*2780*/  FFMA.FTZ R138, R121, R140, R138 ;  /* 0x0000008c798a7223 */ /* 0x000fe4000001008a */
[----:B------:R-:W-:Y:S02]  /*2790*/  FFMA.FTZ R116, R114, R146, R189 ;  /* 0x0000009272747223 */ /* 0x000fe400000100bd */
[C---:B--2---:R-:W-:Y:S02]  /*27a0*/  FFMA.FTZ R27, R126.reuse, R27, R128 ;  /* 0x0000001b7e1b7223 */ /* 0x044fe40000010080 */
[----:B------:R-:W-:Y:S01]  /*27b0*/  FMUL.FTZ R26, R126, R26 ;  /* 0x0000001a7e1a7220 */ /* 0x000fe20000410000 */
[----:B------:R-:W-:Y:S01]  /*27c0*/  SHF.L.U32 R126, R38, 0x3, RZ ;  /* 0x00000003267e7819 */ /* 0x000fe200000006ff */
[----:B------:R-:W-:Y:S02]  /*27d0*/  FMUL.FTZ R114, R28, R221 ;  /* 0x000000dd1c727220 */ /* 0x000fe40000410000 */
[----:B------:R-:W-:Y:S01]  /*27e0*/  FFMA.FTZ R132, R123, R132, R138 ;  /* 0x000000847b847223 */ /* 0x000fe2000001008a */
[----:B------:R-:W-:Y:S01]  /*27f0*/  LEA.HI.SX32 R197, R126, R126, 0x1b ;  /* 0x0000007e7ec57211 */ /* 0x000fe200078fdaff */
[----:B------:R-:W-:Y:S01]  /*2800*/  FMUL.FTZ R171, R171, R116 ;  /* 0x00000074abab7220 */ /* 0x000fe20000410000 */
[----:B------:R0:W-:Y:S01]  /*2810*/  @!P5 STS.64 [R157.X8+0x1308], R26 ;  /* 0x0013081a9d00d388 */ /* 0x0001e20000008a00 */
[----:B------:R-:W-:Y:S01]  /*2820*/  FFMA.FTZ R177, R112, R179, R205 ;  /* 0x000000b370b17223 */ /* 0x000fe200000100cd */
[----:B------:R-:W-:Y:S01]  /*2830*/  P2R R112, PR, RZ, 0x20 ;  /* 0x00000020ff707803 */ /* 0x000fe20000000000 */
[----:B------:R-:W-:-:S02]  /*2840*/  FMUL.FTZ R126, R111, R114 ;  /* 0x000000726f7e7220 */ /* 0x000fc40000410000 */
[----:B------:R-:W-:Y:S02]  /*2850*/  FFMA.FTZ R114, R109, R171, R132 ;  /* 0x000000ab6d727223 */ /* 0x000fe40000010084 */
[----:B------:R-:W-:Y:S01]  /*2860*/  FFMA.FTZ R171, R110, R177, R193 ;  /* 0x000000b16eab7223 */ /* 0x000fe200000100c1 */
[----:B------:R-:W-:Y:S01]  /*2870*/  STS [R197.X4+0x430], R126 ;  /* 0x0004307ec5007388 */ /* 0x000fe20000004800 */
[----:B------:R-:W-:Y:S02]  /*2880*/  FMUL.FTZ R128, R28, R144 ;  /* 0x000000901c807220 */ /* 0x000fe40000410000 */
[----:B------:R-:W-:Y:S02]  /*2890*/  FFMA.FTZ R181, R108, R171, R199 ;  /* 0x000000ab6cb57223 */ /* 0x000fe400000100c7 */
[----:B------:R-:W-:Y:S02]  /*28a0*/  FADD.FTZ R112, -R217, R136 ;  /* 0x00000088d9707221 */ /* 0x000fe40000010100 */
[----:B------:R-:W-:-:S02]  /*28b0*/  FFMA.FTZ R183, R106, R181, R195 ;  /* 0x000000b56ab77223 */ /* 0x000fc400000100c3 */
[----:B------:R-:W-:Y:S02]  /*28c0*/  FADD.FTZ R106, -R187, R130 ;  /* 0x00000082bb6a7221 */ /* 0x000fe40000010100 */
[----:B------:R-:W-:Y:S02]  /*28d0*/  FFMA.FTZ R185, R104, R183, R185 ;  /* 0x000000b768b97223 */ /* 0x000fe400000100b9 */
[-C--:B------:R-:W-:Y:S02]  /*28e0*/  FFMA.FTZ R187, R91, -R102.reuse, R221 ;  /* 0x800000665bbb7223 */ /* 0x080fe400000100dd */
[----:B------:R-:W-:Y:S02]  /*28f0*/  FMUL.FTZ R102, R185, R102 ;  /* 0x00000066b9667220 */ /* 0x000fe40000410000 */
[----:B------:R-:W-:Y:S02]  /*2900*/  FMUL.FTZ R136, R28, R136 ;  /* 0x000000881c887220 */ /* 0x000fe40000410000 */
[----:B------:R-:W-:-:S02]  /*2910*/  FMUL.FTZ R163, R183, R163 ;  /* 0x000000a3b7a37220 */ /* 0x000fc40000410000 */
[----:B0-----:R-:W-:Y:S02]  /*2920*/  FFMA.FTZ R26, R102, R187, RZ ;  /* 0x000000bb661a7223 */ /* 0x001fe400000100ff */
[----:B------:R-:W-:Y:S02]  /*2930*/  FMUL.FTZ R27, R119, R128 ;  /* 0x00000080771b7220 */ /* 0x000fe40000410000 */
[----:B------:R-:W-:Y:S02]  /*2940*/  FMUL.FTZ R110, R28, R211 ;  /* 0x000000d31c6e7220 */ /* 0x000fe40000410000 */
[-C--:B------:R-:W-:Y:S01]  /*2950*/  FFMA.FTZ R104, R88, -R141.reuse, R211 ;  /* 0x8000008d58687223 */ /* 0x080fe200000100d3 */
[----:B------:R0:W-:Y:S01]  /*2960*/  STS [R48.X4+0x440], R27 ;  /* 0x0004401b30007388 */ /* 0x0001e20000004800 */
[----:B------:R-:W-:Y:S01]  /*2970*/  FMUL.FTZ R191, R113, R136 ;  /* 0x0000008871bf7220 */ /* 0x000fe20000410000 */
[----:B------:R-:W-:Y:S01]  /*2980*/  IADD3 R136, -R63, c[0x0][0x168], -R38 ;  /* 0x00005a003f887a10 */ /* 0x000fe20007ffe926 */
[----:B------:R-:W-:-:S02]  /*2990*/  FMUL.FTZ R141, R181, R141 ;  /* 0x0000008db58d7220 */ /* 0x000fc40000410000 */
[----:B------:R-:W-:Y:S01]  /*29a0*/  FFMA.FTZ R26, R163, R112, R26 ;  /* 0x00000070a31a7223 */ /* 0x000fe2000001001a */
[----:B------:R-:W-:Y:S01]  /*29b0*/  ISETP.GE.AND P0, PT, R136, 0x1, PT ;  /* 0x000000018800780c */ /* 0x000fe20003f06270 */
[----:B------:R-:W-:Y:S01]  /*29c0*/  FMUL.FTZ R193, R115, R110 ;  /* 0x0000006e73c17220 */ /* 0x000fe20000410000 */
[----:B------:R1:W-:Y:S01]  /*29d0*/  STS [R48.X4+0x434], R191 ;  /* 0x000434bf30007388 */ /* 0x0003e20000004800 */
[----:B------:R-:W-:Y:S02]  /*29e0*/  FADD.FTZ R108, -R207, R134 ;  /* 0x00000086cf6c7221 */ /* 0x000fe40000010100 */
[----:B------:R-:W-:Y:S01]  /*29f0*/  FMUL.FTZ R110, R171, R29 ;  /* 0x0000001dab6e7220 */ /* 0x000fe20000410000 */
[----:B------:R2:W-:Y:S01]  /*2a00*/  STS [R48.X4+0x438], R193 ;  /* 0x000438c130007388 */ /* 0x0005e20000004800 */
[----:B0-----:R-:W-:Y:S02]  /*2a10*/  FFMA.FTZ R27, R141, R104, R26 ;  /* 0x000000688d1b7223 */ /* 0x001fe4000001001a */
[----:B------:R-:W-:-:S02]  /*2a20*/  FMUL.FTZ R134, R28, R134 ;  /* 0x000000861c867220 */ /* 0x000fc40000410000 */
[C---:B------:R-:W-:Y:S02]  /*2a30*/  FMUL.FTZ R130, R28.reuse, R130 ;  /* 0x000000821c827220 */ /* 0x040fe40000410000 */
[C---:B------:R-:W-:Y:S02]  /*2a40*/  FMUL.FTZ R26, R28.reuse, R116 ;  /* 0x000000741c1a7220 */ /* 0x040fe40000410000 */
[----:B------:R-:W-:Y:S02]  /*2a50*/  FADD.FTZ R189, -R189, R116 ;  /* 0x00000074bdbd7221 */ /* 0x000fe40000010100 */
[----:B------:R-:W-:Y:S02]  /*2a60*/  FMUL.FTZ R28, R28, R146 ;  /* 0x000000921c1c7220 */ /* 0x000fe40000410000 */
[-C--:B-1----:R-:W-:Y:S02]  /*2a70*/  FFMA.FTZ R191, R84, -R161.reuse, R144 ;  /* 0x800000a154bf7223 */ /* 0x082fe40000010090 */
[----:B------:R-:W-:-:S02]  /*2a80*/  FMUL.FTZ R116, R177, R161 ;  /* 0x000000a1b1747220 */ /* 0x000fc40000410000 */
[----:B------:R-:W-:Y:S02]  /*2a90*/  FFMA.FTZ R27, R110, R108, R27 ;  /* 0x0000006c6e1b7223 */ /* 0x000fe4000001001b */
[----:B------:R-:W-:Y:S02]  /*2aa0*/  FMUL.FTZ R126, R179, R165 ;  /* 0x000000a5b37e7220 */ /* 0x000fe40000410000 */
[----:B------:R-:W-:Y:S02]  /*2ab0*/  FMUL.FTZ R195, R117, R134 ;  /* 0x0000008675c37220 */ /* 0x000fe40000410000 */
[----:B------:R-:W-:Y:S02]  /*2ac0*/  FMUL.FTZ R197, R121, R130 ;  /* 0x0000008279c57220 */ /* 0x000fe40000410000 */
[----:B------:R-:W-:Y:S01]  /*2ad0*/  FMUL.FTZ R29, R123, R28 ;  /* 0x0000001c7b1d7220 */ /* 0x000fe20000410000 */
[----:B------:R2:W-:Y:S01]  /*2ae0*/  STS [R48.X4+0x43c], R195 ;  /* 0x00043cc330007388 */ /* 0x0005e20000004800 */
[----:B------:R-:W-:-:S02]  /*2af0*/  FMUL.FTZ R165, R109, R26 ;  /* 0x0000001a6da57220 */ /* 0x000fc40000410000 */
[----:B------:R-:W-:Y:S01]  /*2b00*/  FFMA.FTZ R27, R116, R191, R27 ;  /* 0x000000bf741b7223 */ /* 0x000fe2000001001b */
[----:B------:R2:W-:Y:S01]  /*2b10*/  STS [R48.X4+0x444], R197 ;  /* 0x000444c530007388 */ /* 0x0005e20000004800 */
[----:B------:R-:W-:Y:S02]  /*2b20*/  FFMA.FTZ R161, R80, -R167, R146 ;  /* 0x800000a750a17223 */ /* 0x000fe40000010092 */
[----:B------:R-:W-:Y:S01]  /*2b30*/  FMUL.FTZ R130, R175, R169 ;  /* 0x000000a9af827220 */ /* 0x000fe20000410000 */
[----:B------:R2:W-:Y:S01]  /*2b40*/  STS [R48.X4+0x448], R29 ;  /* 0x0004481d30007388 */ /* 0x0005e20000004800 */
[----:B------:R-:W-:Y:S02]  /*2b50*/  FMUL.FTZ R128, R173, R167 ;  /* 0x000000a7ad807220 */ /* 0x000fe40000410000 */
[----:B------:R-:W-:Y:S01]  /*2b60*/  FFMA.FTZ R27, R126, R106, R27 ;  /* 0x0000006a7e1b7223 */ /* 0x000fe2000001001b */
[----:B------:R2:W-:Y:S01]  /*2b70*/  STS [R48.X4+0x44c], R165 ;  /* 0x00044ca530007388 */ /* 0x0005e20000004800 */
[----:B------:R-:W-:-:S02]  /*2b80*/  FMUL.FTZ R167, R130, R189 ;  /* 0x000000bd82a77220 */ /* 0x000fc40000410000 */
[----:B------:R-:W-:Y:S01]  /*2b90*/  FFMA.FTZ R134, R128, R161, R27 ;  /* 0x000000a180867223 */ /* 0x000fe2000001001b */
[----:B------:R-:W-:Y:S06]  /*2ba0*/  BAR.SYNC.DEFER_BLOCKING 0x0 ;  /* 0x0000000000007b1d */ /* 0x000fec0000010000 */
[----:B------:R-:W-:Y:S05]  /*2bb0*/  @!P0 BRA `(.L_x_6790) ;  /* 0x0000009000008947 */ /* 0x000fea0003800000 */
[----:B--2---:R-:W-:Y:S01]  /*2bc0*/  LEA.HI.SX32 R132, R38, R38, 0x1b ;  /* 0x0000002626847211 */ /* 0x004fe200078fdaff */
[----:B------:R-:W-:Y:S02]  /*2bd0*/  IMAD R100, R100, c[0x0][0x2d0], RZ ;  /* 0x0000b40064647a24 */ /* 0x000fe400078e02ff */
[----:B------:R-:W-:-:S02]  /*2be0*/  IMAD.WIDE.U32 R26, R157, c[0x0][0x2d0], R10 ;  /* 0x0000b4009d1a7a25 */ /* 0x000fc400078e000a */
[----:B------:R-:W0:Y:S02]  /*2bf0*/  LDS R165, [R132.X4+0x430] ;  /* 0x0004300084a57984 */ /* 0x000e240000004800 */
[----:B------:R-:W-:Y:S01]  /*2c00*/  IMAD R29, R157, c[0x0][0x2d4], R100 ;  /* 0x0000b5009d1d7a24 */ /* 0x000fe200078e0264 */
[----:B------:R-:W-:-:S04]  /*2c10*/  LEA R28, P0, R26, c[0x0][0x320], 0x2 ;  /* 0x0000c8001a1c7a11 */ /* 0x000fc800078010ff */
[----:B------:R-:W-:-:S04]  /*2c20*/  IADD3 R27, R27, R29, RZ ;  /* 0x0000001d1b1b7210 */ /* 0x000fc80007ffe0ff */
[----:B------:R-:W-:-:S05]  /*2c30*/  LEA.HI.X R29, R26, c[0x0][0x324], R27, 0x2, P0 ;  /* 0x0000c9001a1d7a11 */ /* 0x000fca00000f141b */
[----:B0-----:R0:W-:Y:S02]  /*2c40*/  RED.E.ADD.F32.FTZ.RN.STRONG.GPU [R28.64], R165 ;  /* 0x000000a51c00798e */ /* 0x0011e4000c10e784 */
.L_x_6790:
[----:B--2---:R-:W-:Y:S05]  /*2c50*/  BSYNC B0 ;  /* 0x0000000000007941 */ /* 0x004fea0003800000 */
.L_x_6789:
[----:B------:R-:W-:Y:S01]  /*2c60*/  IADD3 R27, R38, 0x20, RZ ;  /* 0x00000020261b7810 */ /* 0x000fe20007ffe0ff */
[----:B------:R-:W-:Y:S01]  /*2c70*/  BSSY B0, `(.L_x_6791) ;  /* 0x0000013000007945 */ /* 0x000fe20003800000 */
[----:B------:R-:W-:Y:S01]  /*2c80*/  ISETP.GE.AND P6, PT, R136, 0x21, PT ;  /* 0x000000218800780c */ /* 0x000fe20003fc6270 */
[----:B------:R-:W-:Y:S01]  /*2c90*/  FADD.FTZ R132, R134, R167 ;  /* 0x000000a786847221 */ /* 0x000fe20000010000 */
[----:B------:R-:W-:Y:S02]  /*2ca0*/  LEA.HI.SX32 R27, R27, R38, 0x1b ;  /* 0x000000261b1b7211 */ /* 0x000fe400078fdaff */
[C---:B------:R-:W-:Y:S02]  /*2cb0*/  SHF.L.U64.HI R26, R96.reuse, 0x2, R159 ;  /* 0x00000002601a7819 */ /* 0x040fe4000001029f */
[----:B------:R-:W-:Y:S01]  /*2cc0*/  SHF.L.U32 R169, R96, 0x2, RZ ;  /* 0x0000000260a97819 */ /* 0x000fe200000006ff */
[----:B0-----:R0:W1:Y:S01]  /*2cd0*/  LDS R29, [R27.X4+0x4b0] ;  /* 0x0004b0001b1d7984 */ /* 0x0010620000004800 */
[----:B------:R-:W-:Y:S01]  /*2ce0*/  ISETP.GE.AND P0, PT, R136, 0x41, PT ;  /* 0x000000418800780c */ /* 0x000fe20003f06270 */
[----:B------:R-:W-:Y:S01]  /*2cf0*/  IMAD R26, R26, c[0x0][0x2d0], RZ ;  /* 0x0000b4001a1a7a24 */ /* 0x000fe200078e02ff */
[----:B------:R-:W-:-:S02]  /*2d00*/  ISETP.GE.AND P1, PT, R136, 0x61, PT ;  /* 0x000000618800780c */ /* 0x000fc40003f26270 */
[C---:B------:R-:W-:Y:S01]  /*2d10*/  ISETP.GE.AND P2, PT, R136.reuse, 0x81, PT ;  /* 0x000000818800780c */ /* 0x040fe20003f46270 */
[----:B------:R-:W-:Y:S01]  /*2d20*/  IMAD R167, R169, c[0x0][0x2d4], R26 ;  /* 0x0000b500a9a77a24 */ /* 0x000fe200078e021a */
[C---:B------:R-:W-:Y:S02]  /*2d30*/  ISETP.GE.AND P3, PT, R136.reuse, 0xa1, PT ;  /* 0x000000a18800780c */ /* 0x040fe40003f66270 */
[C---:B------:R-:W-:Y:S02]  /*2d40*/  ISETP.GE.AND P4, PT, R136.reuse, 0xc1, PT ;  /* 0x000000c18800780c */ /* 0x040fe40003f86270 */
[----:B------:R-:W-:Y:S01]  /*2d50*/  ISETP.GE.AND P5, PT, R136, 0xe1, PT ;  /* 0x000000e18800780c */ /* 0x000fe20003fa6270 */
[----:B------:R-:W-:Y:S07]  /*2d60*/  @!P6 BRA `(.L_x_6792) ;  /* 0x000000300000e947 */ /* 0x000fee0003800000 */
[----:B0-----:R-:W-:-:S05]  /*2d70*/  IMAD.WIDE.U32 R26, R169, c[0x0][0x2d0], R12 ;  /* 0x0000b400a91a7a25 */ /* 0x001fca00078e000c */
[----:B------:R-:W-:-:S05]  /*2d80*/  IADD3 R27, R27, R167, RZ ;  /* 0x000000a71b1b7210 */ /* 0x000fca0007ffe0ff */
[----:B-1----:R0:W-:Y:S02]  /*2d90*/  RED.E.ADD.F32.FTZ.RN.STRONG.GPU [R26.64], R29 ;  /* 0x0000001d1a00798e */ /* 0x0021e4000c10e784 */
.L_x_6792:
[----:B0-----:R-:W-:Y:S05]  /*2da0*/  BSYNC B0 ;  /* 0x0000000000007941 */ /* 0x001fea0003800000 */
.L_x_6791:
[----:B-1----:R0:W1:Y:S01]  /*2db0*/  LDS R29, [R50.X4+0x530] ;  /* 0x00053000321d7984 */ /* 0x0020620000004800 */
[----:B------:R-:W-:Y:S01]  /*2dc0*/  BSSY B0, `(.L_x_6793) ;  /* 0x0000005000007945 */ /* 0x000fe20003800000 */
[----:B------:R-:W-:Y:S05]  /*2dd0*/  @!P0 BRA `(.L_x_6794) ;  /* 0x0000003000008947 */ /* 0x000fea0003800000 */
[----:B------:R-:W-:-:S05]  /*2de0*/  IMAD.WIDE.U32 R26, R169, c[0x0][0x2d0], R14 ;  /* 0x0000b400a91a7a25 */ /* 0x000fca00078e000e */
[----:B------:R-:W-:-:S05]  /*2df0*/  IADD3 R27, R167, R27, RZ ;  /* 0x0000001ba71b7210 */ /* 0x000fca0007ffe0ff */
[----:B-1----:R1:W-:Y:S02]  /*2e00*/  RED.E.ADD.F32.FTZ.RN.STRONG.GPU [R26.64], R29 ;  /* 0x0000001d1a00798e */ /* 0x0023e4000c10e784 */
.L_x_6794:
[----:B------:R-:W-:Y:S05]  /*2e10*/  BSYNC B0 ;  /* 0x0000000000007941 */ /* 0x000fea0003800000 */
.L_x_6793:
[----:B-1----:R1:W2:Y:S01]  /*2e20*/  LDS R29, [R51.X4+0x5b0] ;  /* 0x0005b000331d7984 */ /* 0x0022a20000004800 */
[----:B------:R-:W-:Y:S01]  /*2e30*/  BSSY B0, `(.L_x_6795) ;  /* 0x0000005000007945 */ /* 0x000fe20003800000 */
[----:B------:R-:W-:Y:S05]  /*2e40*/  @!P1 BRA `(.L_x_6796) ;  /* 0x0000003000009947 */ /* 0x000fea0003800000 */
[----:B------:R-:W-:-:S05]  /*2e50*/  IMAD.WIDE.U32 R26, R169, c[0x0][0x2d0], R16 ;  /* 0x0000b400a91a7a25 */ /* 0x000fca00078e0010 */
[----:B------:R-:W-:-:S05]  /*2e60*/  IADD3 R27, R167, R27, RZ ;  /* 0x0000001ba71b7210 */ /* 0x000fca0007ffe0ff */
[----:B--2---:R2:W-:Y:S02]  /*2e70*/  RED.E.ADD.F32.FTZ.RN.STRONG.GPU [R26.64], R29 ;  /* 0x0000001d1a00798e */ /* 0x0045e4000c10e784 */
.L_x_6796:
[----:B------:R-:W-:Y:S05]  /*2e80*/  BSYNC B0 ;  /* 0x0000000000007941 */ /* 0x000fea0003800000 */
.L_x_6795:
[----:B--2---:R2:W3:Y:S01]  /*2e90*/  LDS R29, [R52.X4+0x630] ;  /* 0x00063000341d7984 */ /* 0x0044e20000004800 */
[----:B------:R-:W-:Y:S01]  /*2ea0*/  BSSY B0, `(.L_x_6797) ;  /* 0x0000005000007945 */ /* 0x000fe20003800000 */
[----:B------:R-:W-:Y:S05]  /*2eb0*/  @!P2 BRA `(.L_x_6798) ;  /* 0x000000300000a947 */ /* 0x000fea0003800000 */
[----:B------:R-:W-:-:S05]  /*2ec0*/  IMAD.WIDE.U32 R26, R169, c[0x0][0x2d0], R18 ;  /* 0x0000b400a91a7a25 */ /* 0x000fca00078e0012 */
[----:B------:R-:W-:-:S05]  /*2ed0*/  IADD3 R27, R167, R27, RZ ;  /* 0x0000001ba71b7210 */ /* 0x000fca0007ffe0ff */
[----:B---3--:R3:W-:Y:S02]  /*2ee0*/  RED.E.ADD.F32.FTZ.RN.STRONG.GPU [R26.64], R29 ;  /* 0x0000001d1a00798e */ /* 0x0087e4000c10e784 */
.L_x_6798:
[----:B------:R-:W-:Y:S05]  /*2ef0*/  BSYNC B0 ;  /* 0x0000000000007941 */ /* 0x000fea0003800000 */
.L_x_6797:
[----:B---3--:R3:W4:Y:S01]  /*2f00*/  LDS R29, [R53.X4+0x6b0] ;  /* 0x0006b000351d7984 */ /* 0x0087220000004800 */
[----:B------:R-:W-:Y:S01]  /*2f10*/  BSSY B0, `(.L_x_6799) ;  /* 0x0000005000007945 */ /* 0x000fe20003800000 */
[----:B------:R-:W-:Y:S05]  /*2f20*/  @!P3 BRA `(.L_x_6800) ;  /* 0x000000300000b947 */ /* 0x000fea0003800000 */
[----:B------:R-:W-:-:S05]  /*2f30*/  IMAD.WIDE.U32 R26, R169, c[0x0][0x2d0], R20 ;  /* 0x0000b400a91a7a25 */ /* 0x000fca00078e0014 */
[----:B------:R-:W-:-:S05]  /*2f40*/  IADD3 R27, R167, R27, RZ ;  /* 0x0000001ba71b7210 */ /* 0x000fca0007ffe0ff */
[----:B----4-:R4:W-:Y:S02]  /*2f50*/  RED.E.ADD.F32.FTZ.RN.STRONG.GPU [R26.64], R29 ;  /* 0x0000001d1a00798e */ /* 0x0109e4000c10e784 */
.L_x_6800:
[----:B------:R-:W-:Y:S05]  /*2f60*/  BSYNC B0 ;  /* 0x0000000000007941 */ /* 0x000fea0003800000 */
.L_x_6799:
[----:B------:R0:W1:Y:S01]  /*2f70*/  LDS R165, [R54.X4+0x730] ;  /* 0x0007300036a57984 */ /* 0x0000620000004800 */
[----:B------:R-:W-:Y:S01]  /*2f80*/  BSSY B0, `(.L_x_6801) ;  /* 0x0000006000007945 */ /* 0x000fe20003800000 */
[----:B----4-:R-:W-:Y:S01]  /*2f90*/  IMAD.WIDE.U32 R26, R169, c[0x0][0x2d0], R24 ;  /* 0x0000b400a91a7a25 */ /* 0x010fe200078e0018 */
[----:B------:R-:W-:Y:S05]  /*2fa0*/  @!P4 BRA `(.L_x_6802) ;  /* 0x000000300000c947 */ /* 0x000fea0003800000 */
[----:B------:R-:W-:-:S05]  /*2fb0*/  IMAD.WIDE.U32 R28, R169, c[0x0][0x2d0], R22 ;  /* 0x0000b400a91c7a25 */ /* 0x000fca00078e0016 */
[----:B------:R-:W-:-:S05]  /*2fc0*/  IADD3 R29, R167, R29, RZ ;  /* 0x0000001da71d7210 */ /* 0x000fca0007ffe0ff */
[----:B-1----:R1:W-:Y:S02]  /*2fd0*/  RED.E.ADD.F32.FTZ.RN.STRONG.GPU [R28.64], R165 ;  /* 0x000000a51c00798e */ /* 0x0023e4000c10e784 */
.L_x_6802:
[----:B------:R-:W-:Y:S05]  /*2fe0*/  BSYNC B0 ;  /* 0x0000000000007941 */ /* 0x000fea0003800000 */
.L_x_6801:
[----:B-1----:R1:W4:Y:S01]  /*2ff0*/  LDS R29, [R55.X4+0x7b0] ;  /* 0x0007b000371d7984 */ /* 0x0023220000004800 */
[----:B------:R-:W-:Y:S01]  /*3000*/  BSSY B0, `(.L_x_6803) ;  /* 0x0000004000007945 */ /* 0x000fe20003800000 */
[----:B------:R-:W-:Y:S05]  /*3010*/  @!P5 BRA `(.L_x_6804) ;  /* 0x000000200000d947 */ /* 0x000fea0003800000 */
[----:B------:R-:W-:-:S05]  /*3020*/  IADD3 R27, R167, R27, RZ ;  /* 0x0000001ba71b7210 */ /* 0x000fca0007ffe0ff */
[----:B----4-:R4:W-:Y:S02]  /*3030*/  RED.E.ADD.F32.FTZ.RN.STRONG.GPU [R26.64], R29 ;  /* 0x0000001d1a00798e */ /* 0x0109e4000c10e784 */
.L_x_6804:
[----:B------:R-:W-:Y:S05]  /*3040*/  BSYNC B0 ;  /* 0x0000000000007941 */ /* 0x000fea0003800000 */
.L_x_6803:
[----:B----4-:R-:W4:Y:S01]  /*3050*/  SHFL.DOWN PT, R27, R132, 0x1, 0x1f ;  /* 0x08201f00841b7f89 */ /* 0x010f2200000e0000 */
[C---:B------:R-:W-:Y:S01]  /*3060*/  ISETP.GT.AND P0, PT, R47.reuse, 0x1e, PT ;  /* 0x0000001e2f00780c */ /* 0x040fe20003f04270 */
[C---:B------:R-:W-:Y:S01]  /*3070*/  FMUL.FTZ R26, R98.reuse, R173 ;  /* 0x000000ad621a7220 */ /* 0x040fe20000410000 */
[----:B------:R-:W-:Y:S01]  /*3080*/  ISETP.NE.AND P1, PT, R47, RZ, PT ;  /* 0x000000ff2f00720c */ /* 0x000fe20003f25270 */
[----:B------:R-:W5:Y:S01]  /*3090*/  SHFL.DOWN PT, R29, R114, 0x1, 0x1f ;  /* 0x08201f00721d7f89 */ /* 0x000f6200000e0000 */
[----:B------:R-:W-:Y:S01]  /*30a0*/  FMUL.FTZ R28, R98, R175 ;  /* 0x000000af621c7220 */ /* 0x000fe20000410000 */
[----:B------:R-:W-:Y:S01]  /*30b0*/  ISETP.NE.AND P2, PT, R38, RZ, PT ;  /* 0x000000ff2600720c */ /* 0x000fe20003f45270 */
[----:B------:R-:W-:Y:S01]  /*30c0*/  FMUL.FTZ R161, R26, R161 ;  /* 0x000000a11aa17220 */ /* 0x000fe20000410000 */
[----:B------:R-:W-:Y:S01]  /*30d0*/  BSSY B0, `(.L_x_6805) ;  /* 0x0000049000007945 */ /* 0x000fe20003800000 */
[----:B------:R-:W-:Y:S02]  /*30e0*/  FMUL.FTZ R26, R98, R177 ;  /* 0x000000b1621a7220 */ /* 0x000fe40000410000 */
[----:B------:R-:W-:-:S02]  /*30f0*/  FMUL.FTZ R189, R28, R189 ;  /* 0x000000bd1cbd7220 */ /* 0x000fc40000410000 */
[----:B------:R-:W-:Y:S02]  /*3100*/  FFMA.FTZ R28, R80, R173, R161 ;  /* 0x000000ad501c7223 */ /* 0x000fe400000100a1 */
[----:B------:R-:W-:Y:S02]  /*3110*/  FMUL.FTZ R191, R26, R191 ;  /* 0x000000bf1abf7220 */ /* 0x000fe40000410000 */
[----:B------:R-:W-:Y:S02]  /*3120*/  FADD.FTZ R77, R28, R77 ;  /* 0x0000004d1c4d7221 */ /* 0x000fe40000010000 */
[----:B------:R-:W-:Y:S02]  /*3130*/  FFMA.FTZ R28, R84, R177, R191 ;  /* 0x000000b1541c7223 */ /* 0x000fe400000100bf */
[----:B------:R-:W-:Y:S02]  /*3140*/  FADD.FTZ R135, R130, R135 ;  /* 0x0000008782877221 */ /* 0x000fe40000010000 */
[----:B------:R-:W-:-:S02]  /*3150*/  FADD.FTZ R81, R28, R81 ;  /* 0x000000511c517221 */ /* 0x000fc40000010000 */
[----:B----4-:R-:W-:Y:S02]  /*3160*/  @!P0 FADD.FTZ R132, R132, R27 ;  /* 0x0000001b84848221 */ /* 0x010fe40000010000 */
[----:B------:R-:W-:Y:S02]  /*3170*/  FADD.FTZ R137, R128, R137 ;  /* 0x0000008980897221 */ /* 0x000fe40000010000 */
[----:B-----5:R-:W-:Y:S01]  /*3180*/  @!P0 FADD.FTZ R114, R114, R29 ;  /* 0x0000001d72728221 */ /* 0x020fe20000010000 */
[----:B------:R-:W4:Y:S01]  /*3190*/  SHFL.DOWN PT, R27, R132, 0x2, 0x1f ;  /* 0x08401f00841b7f89 */ /* 0x000f2200000e0000 */
[----:B------:R-:W-:Y:S01]  /*31a0*/  ISETP.GT.AND P0, PT, R47, 0x1d, PT ;  /* 0x0000001d2f00780c */ /* 0x000fe20003f04270 */
[----:B------:R-:W-:Y:S02]  /*31b0*/  FADD.FTZ R139, R126, R139 ;  /* 0x0000008b7e8b7221 */ /* 0x000fe40000010000 */
[----:B------:R-:W5:Y:S01]  /*31c0*/  SHFL.DOWN PT, R29, R114, 0x2, 0x1f ;  /* 0x08401f00721d7f89 */ /* 0x000f6200000e0000 */
[----:B------:R-:W-:-:S02]  /*31d0*/  FADD.FTZ R129, R116, R129 ;  /* 0x0000008174817221 */ /* 0x000fc40000010000 */
[----:B------:R-:W-:Y:S02]  /*31e0*/  FADD.FTZ R131, R110, R131 ;  /* 0x000000836e837221 */ /* 0x000fe40000010000 */
[----:B------:R-:W-:Y:S02]  /*31f0*/  FADD.FTZ R133, R141, R133 ;  /* 0x000000858d857221 */ /* 0x000fe40000010000 */
[----:B------:R-:W-:Y:S02]  /*3200*/  FADD.FTZ R125, R163, R125 ;  /* 0x0000007da37d7221 */ /* 0x000fe40000010000 */
[----:B------:R-:W-:Y:S02]  /*3210*/  FADD.FTZ R127, R102, R127 ;  /* 0x0000007f667f7221 */ /* 0x000fe40000010000 */
[----:B----4-:R-:W-:Y:S02]  /*3220*/  @!P0 FADD.FTZ R132, R132, R27 ;  /* 0x0000001b84848221 */ /* 0x010fe40000010000 */
[----:B-----5:R-:W-:-:S03]  /*3230*/  @!P0 FADD.FTZ R114, R114, R29 ;  /* 0x0000001d72728221 */ /* 0x020fc60000010000 */
[----:B------:R-:W4:Y:S01]  /*3240*/  SHFL.DOWN PT, R27, R132, 0x4, 0x1f ;  /* 0x08801f00841b7f89 */ /* 0x000f2200000e0000 */
[----:B------:R-:W-:-:S03]  /*3250*/  ISETP.GT.AND P0, PT, R47, 0x1b, PT ;  /* 0x0000001b2f00780c */ /* 0x000fc60003f04270 */
[----:B------:R-:W5:Y:S10]  /*3260*/  SHFL.DOWN PT, R29, R114, 0x4, 0x1f ;  /* 0x08801f00721d7f89 */ /* 0x000f7400000e0000 */
[----:B----4-:R-:W-:-:S02]  /*3270*/  @!P0 FADD.FTZ R132, R132, R27 ;  /* 0x0000001b84848221 */ /* 0x010fc40000010000 */
[----:B-----5:R-:W-:-:S03]  /*3280*/  @!P0 FADD.FTZ R114, R114, R29 ;  /* 0x0000001d72728221 */ /* 0x020fc60000010000 */
[----:B------:R-:W4:Y:S01]  /*3290*/  SHFL.DOWN PT, R27, R132, 0x8, 0x1f ;  /* 0x09001f00841b7f89 */ /* 0x000f2200000e0000 */
[----:B------:R-:W-:-:S03]  /*32a0*/  ISETP.GT.AND P0, PT, R47, 0x17, PT ;  /* 0x000000172f00780c */ /* 0x000fc60003f04270 */
[----:B------:R-:W5:Y:S10]  /*32b0*/  SHFL.DOWN PT, R29, R114, 0x8, 0x1f ;  /* 0x09001f00721d7f89 */ /* 0x000f7400000e0000 */
[----:B----4-:R-:W-:-:S02]  /*32c0*/  @!P0 FADD.FTZ R132, R132, R27 ;  /* 0x0000001b84848221 */ /* 0x010fc40000010000 */
[----:B------:R-:W-:Y:S02]  /*32d0*/  FMUL.FTZ R27, R98, R179 ;  /* 0x000000b3621b7220 */ /* 0x000fe40000410000 */
[----:B-----5:R-:W-:Y:S01]  /*32e0*/  @!P0 FADD.FTZ R114, R114, R29 ;  /* 0x0000001d72728221 */ /* 0x020fe20000010000 */
[----:B------:R-:W-:Y:S01]  /*32f0*/  ISETP.GT.AND P0, PT, R47, 0xf, PT ;  /* 0x0000000f2f00780c */ /* 0x000fe20003f04270 */
[----:B------:R-:W4:Y:S01]  /*3300*/  SHFL.DOWN PT, R29, R132, 0x10, 0x1f ;  /* 0x0a001f00841d7f89 */ /* 0x000f2200000e0000 */
[----:B------:R-:W-:Y:S02]  /*3310*/  FMUL.FTZ R27, R27, R106 ;  /* 0x0000006a1b1b7220 */ /* 0x000fe40000410000 */
[----:B------:R-:W-:Y:S01]  /*3320*/  FFMA.FTZ R106, R78, R175, R189 ;  /* 0x000000af4e6a7223 */ /* 0x000fe200000100bd */
[----:B------:R-:W5:Y:S01]  /*3330*/  SHFL.DOWN PT, R165, R114, 0x10, 0x1f ;  /* 0x0a001f0072a57f89 */ /* 0x000f6200000e0000 */
[----:B------:R-:W-:Y:S02]  /*3340*/  FFMA.FTZ R100, R82, R179, R27 ;  /* 0x000000b352647223 */ /* 0x000fe4000001001b */
[----:B------:R-:W-:-:S02]  /*3350*/  FADD.FTZ R75, R106, R75 ;  /* 0x0000004b6a4b7221 */ /* 0x000fc40000010000 */
[----:B------:R-:W-:-:S03]  /*3360*/  FADD.FTZ R79, R100, R79 ;  /* 0x0000004f644f7221 */ /* 0x000fc60000010000 */
[----:B----4-:R-:W-:Y:S02]  /*3370*/  @!P0 FADD.FTZ R132, R132, R29 ;  /* 0x0000001d84848221 */ /* 0x010fe40000010000 */
[----:B------:R-:W-:Y:S02]  /*3380*/  FMUL.FTZ R29, R98, R171 ;  /* 0x000000ab621d7220 */ /* 0x000fe40000410000 */
[----:B-----5:R-:W-:Y:S01]  /*3390*/  @!P0 FADD.FTZ R114, R114, R165 ;  /* 0x000000a572728221 */ /* 0x020fe20000010000 */
[----:B------:R-:W-:Y:S01]  /*33a0*/  MOV R26, R132 ;  /* 0x00000084001a7202 */ /* 0x000fe20000000f00 */
[----:B------:R-:W-:Y:S02]  /*33b0*/  FMUL.FTZ R108, R29, R108 ;  /* 0x0000006c1d6c7220 */ /* 0x000fe40000410000 */
[----:B------:R-:W-:Y:S01]  /*33c0*/  FMUL.FTZ R29, R98, R181 ;  /* 0x000000b5621d7220 */ /* 0x000fe20000410000 */
[----:B------:R-:W-:Y:S01]  /*33d0*/  MOV R27, R114 ;  /* 0x00000072001b7202 */ /* 0x000fe20000000f00 */
[----:B------:R-:W-:-:S02]  /*33e0*/  FFMA.FTZ R108, R86, R171, R108 ;  /* 0x000000ab566c7223 */ /* 0x000fc4000001006c */
[----:B------:R-:W-:Y:S02]  /*33f0*/  FMUL.FTZ R104, R29, R104 ;  /* 0x000000681d687220 */ /* 0x000fe40000410000 */
[C---:B------:R-:W-:Y:S01]  /*3400*/  FMUL.FTZ R29, R98.reuse, R183 ;  /* 0x000000b7621d7220 */ /* 0x040fe20000410000 */
[----:B------:R4:W-:Y:S01]  /*3410*/  @!P1 STS.64 [0x858], R26 ;  /* 0x0008581aff009388 */ /* 0x0009e20000000a00 */
[----:B------:R-:W-:Y:S02]  /*3420*/  FMUL.FTZ R98, R98, R185 ;  /* 0x000000b962627220 */ /* 0x000fe40000410000 */
[----:B------:R-:W-:Y:S02]  /*3430*/  FMUL.FTZ R29, R29, R112 ;  /* 0x000000701d1d7220 */ /* 0x000fe40000410000 */
[----:B------:R-:W-:Y:S02]  /*3440*/  FMUL.FTZ R98, R98, R187 ;  /* 0x000000bb62627220 */ /* 0x000fe40000410000 */
[----:B------:R-:W-:-:S02]  /*3450*/  FFMA.FTZ R104, R88, R181, R104 ;  /* 0x000000b558687223 */ /* 0x000fc40000010068 */
[----:B------:R-:W-:Y:S02]  /*3460*/  FFMA.FTZ R28, R90, R183, R29 ;  /* 0x000000b75a1c7223 */ /* 0x000fe4000001001d */
[----:B------:R-:W-:Y:S02]  /*3470*/  FFMA.FTZ R185, R91, R185, R98 ;  /* 0x000000b95bb97223 */ /* 0x000fe40000010062 */
[----:B------:R-:W-:Y:S02]  /*3480*/  FADD.FTZ R83, R108, R83 ;  /* 0x000000536c537221 */ /* 0x000fe40000010000 */
[----:B------:R-:W-:Y:S02]  /*3490*/  FADD.FTZ R85, R104, R85 ;  /* 0x0000005568557221 */ /* 0x000fe40000010000 */
[----:B------:R-:W-:Y:S02]  /*34a0*/  FADD.FTZ R87, R28, R87 ;  /* 0x000000571c577221 */ /* 0x000fe40000010000 */
[----:B------:R-:W-:Y:S01]  /*34b0*/  FADD.FTZ R76, R185, R76 ;  /* 0x0000004cb94c7221 */ /* 0x000fe20000010000 */
[----:B------:R-:W-:Y:S06]  /*34c0*/  BAR.SYNC.DEFER_BLOCKING 0x0 ;  /* 0x0000000000007b1d */ /* 0x000fec0000010000 */
[----:B------:R-:W-:Y:S05]  /*34d0*/  @P2 BRA `(.L_x_6806) ;  /* 0x0000008000002947 */ /* 0x000fea0003800000 */
[----:B----4-:R-:W-:Y:S02]  /*34e0*/  ISETP.NE.AND P0, PT, R124, c[0x0][0x174], PT ;  /* 0x00005d007c007a0c */ /* 0x010fe40003f05270 */
[----:B------:R-:W-:-:S11]  /*34f0*/  SHF.L.U32 R98, R157, 0x2, RZ ;  /* 0x000000029d627819 */ /* 0x000fd600000006ff */
[----:B------:R-:W4:Y:S04]  /*3500*/  @P0 LDS R28, [R98+0x1f08] ;  /* 0x001f0800621c0984 */ /* 0x000f280000000800 */
[----:B------:R-:W5:Y:S01]  /*3510*/  @P0 LDS R29, [R98+0x1b08] ;  /* 0x001b0800621d0984 */ /* 0x000f620000000800 */
[----:B----4-:R-:W-:Y:S02]  /*3520*/  @P0 FADD.FTZ R27, R27, R28 ;  /* 0x0000001c1b1b0221 */ /* 0x010fe40000010000 */
[----:B-----5:R-:W-:-:S03]  /*3530*/  @P0 FADD.FTZ R26, R26, R29 ;  /* 0x0000001d1a1a0221 */ /* 0x020fc60000010000 */
[----:B------:R4:W-:Y:S04]  /*3540*/  STS [R98+0x1f08], R27 ;  /* 0x001f081b62007388 */ /* 0x0009e80000000800 */
[----:B------:R4:W-:Y:S02]  /*3550*/  STS [R98+0x1b08], R26 ;  /* 0x001b081a62007388 */ /* 0x0009e40000000800 */
.L_x_6806:
[----:B----4-:R-:W-:Y:S05]  /*3560*/  BSYNC B0 ;  /* 0x0000000000007941 */ /* 0x010fea0003800000 */
.L_x_6805:
[----:B------:R-:W-:Y:S02]  /*3570*/  IADD3 R157, R157, 0x1, RZ ;  /* 0x000000019d9d7810 */ /* 0x000fe40007ffe0ff */
[----:B------:R-:W-:Y:S02]  /*3580*/  IADD3 R96, P1, R96, 0x1, RZ ;  /* 0x0000000160607810 */ /* 0x000fe40007f3e0ff */
[----:B------:R-:W-:Y:S02]  /*3590*/  ISETP.GE.AND P0, PT, R157, c[0x0][0x16c], PT ;  /* 0x00005b009d007a0c */ /* 0x000fe40003f06270 */
[----:B------:R-:W-:-:S11]  /*35a0*/  IADD3.X R159, RZ, R159, RZ, P1, !PT ;  /* 0x0000009fff9f7210 */ /* 0x000fd60000ffe4ff */
[----:B------:R-:W-:Y:S01]  /*35b0*/  @P0 CALL.REL.NOINC `(.L_x_6786) ;  /* 0x0000001000000944 */ /* 0x000fe20003c00000 */
[----:B------:R-:W-:Y:S05]  /*35c0*/  BRA `(.L_x_6807) ;  /* 0xffffe0e000007947 */ /* 0x000fea000383ffff */
.L_x_6786:
[----:B------:R-:W-:Y:S01]  /*35d0*/  BAR.SYNC.DEFER_BLOCKING 0x0 ;  /* 0x0000000000007b1d */ /* 0x000fe20000010000 */
[----:B------:R-:W-:Y:S01]  /*35e0*/  ISETP.NE.AND P0, PT, R38, RZ, PT ;  /* 0x000000ff2600720c */ /* 0x000fe20003f05270 */
[----:B------:R-:W-:Y:S01]  /*35f0*/  IMAD R12, R118, c[0x0][0x2d8], RZ ;  /* 0x0000b600760c7a24 */ /* 0x000fe200078e02ff */
[----:B------:R-:W-:Y:S01]  /*3600*/  HFMA2.MMA R15, -RZ, RZ, 0, 2.384185791015625e-07 ;  /* 0x00000004ff0f7435 */ /* 0x000fe200000001ff */
[C---:B------:R-:W-:Y:S02]  /*3610*/  IMAD.WIDE.U32 R10, R33.reuse, c[0x0][0x2d8], RZ ;  /* 0x0000b600210a7a25 */ /* 0x040fe400078e00ff */
[----:B------:R-:W-:Y:S02]  /*3620*/  BSSY B0, `(.L_x_6808) ;  /* 0x000002f000007945 */ /* 0x000fe40003800000 */
[----:B------:R-:W-:Y:S02]  /*3630*/  IMAD R97, R33, c[0x0][0x2dc], R12 ;  /* 0x0000b70021617a24 */ /* 0x000fe400078e020c */
[----:B------:R-:W-:-:S02]  /*3640*/  IMAD R17, R31, c[0x0][0x2e0], RZ ;  /* 0x0000b8001f117a24 */ /* 0x000fc400078e02ff */
[----:B------:R-:W-:Y:S01]  /*3650*/  IMAD R101, R49, -0x100, R34 ;  /* 0xffffff0031657824 */ /* 0x000fe200078e0222 */
[----:B------:R-:W-:Y:S01]  /*3660*/  IADD3 R11, R11, R97, RZ ;  /* 0x000000610b0b7210 */ /* 0x000fe20007ffe0ff */
[----:B------:R-:W-:-:S03]  /*3670*/  IMAD R17, R0, c[0x0][0x2e4], R17 ;  /* 0x0000b90000117a24 */ /* 0x000fc600078e0211 */
[----:B------:R-:W-:Y:S01]  /*3680*/  SHF.R.S32.HI R99, RZ, 0x1f, R101 ;  /* 0x0000001fff637819 */ /* 0x000fe20000011465 */
[----:B------:R-:W-:-:S04]  /*3690*/  IMAD.WIDE.U32 R12, R0, c[0x0][0x2e0], R10 ;  /* 0x0000b800000c7a25 */ /* 0x000fc800078e000a */
[C---:B------:R-:W-:Y:S01]  /*36a0*/  IMAD.WIDE R10, R2.reuse, R15, c[0x0][0x330] ;  /* 0x0000cc00020a7625 */ /* 0x040fe200078e020f */
[----:B------:R-:W-:Y:S01]  /*36b0*/  IADD3 R15, P2, R101, R12, RZ ;  /* 0x0000000c650f7210 */ /* 0x000fe20007f5e0ff */
[----:B------:R-:W-:Y:S03]  /*36c0*/  STS [R74.X4], R127 ;  /* 0x0000007f4a007388 */ /* 0x000fe60000004800 */
[----:B------:R-:W-:Y:S01]  /*36d0*/  IADD3.X R13, R99, R17, R13, P2, !PT ;  /* 0x00000011630d7210 */ /* 0x000fe200017fe40d */
[----:B------:R-:W-:Y:S01]  /*36e0*/  STS [R74.X4+0x4], R125 ;  /* 0x0000047d4a007388 */ /* 0x000fe20000004800 */
[C---:B------:R-:W-:Y:S02]  /*36f0*/  LEA R16, P4, R15.reuse, R10, 0x2 ;  /* 0x0000000a0f107211 */ /* 0x040fe400078810ff */
[----:B------:R-:W-:Y:S01]  /*3700*/  IADD3 R12, P2, R2, R63, RZ ;  /* 0x0000003f020c7210 */ /* 0x000fe20007f5e0ff */
[----:B------:R-:W-:Y:S01]  /*3710*/  STS [R74.X4+0x8], R133 ;  /* 0x000008854a007388 */ /* 0x000fe20000004800 */
[----:B------:R-:W-:-:S02]  /*3720*/  LEA.HI.X R17, R15, R11, R13, 0x2, P4 ;  /* 0x0000000b0f117211 */ /* 0x000fc400020f140d */
[----:B------:R-:W-:Y:S01]  /*3730*/  LEA.HI.X.SX32 R13, R63, R3, 0x1, P2 ;  /* 0x000000033f0d7211 */ /* 0x000fe200010f0eff */
        /* <DEDUP_REMOVED lines=16> */
[----:B------:R-:W4:Y:S02]  /*3840*/  LDS R95, [0x420] ;  /* 0x00042000ff5f7984 */ /* 0x000f240000000800 */
[----:B----4-:R-:W-:-:S02]  /*3850*/  ISETP.GE.AND P1, PT, R2, R95, PT ;  /* 0x0000005f0200720c */ /* 0x010fc40003f26270 */
        /* <DEDUP_REMOVED lines=11> */
.L_x_6809:
[----:B------:R-:W-:Y:S05]  /*3910*/  BSYNC B0 ;  /* 0x0000000000007941 */ /* 0x000fea0003800000 */
.L_x_6808:
[----:B------:R-:W-:Y:S01]  /*3920*/  @!P3 STG.E [R16.64+-0x300], R23 ;  /* 0xfffd00171000b986 */ /* 0x000fe2000c101904 */
[-C--:B------:R-:W-:Y:S01]  /*3930*/  ISETP.GE.AND P2, PT, R58, R95.reuse, PT ;  /* 0x0000005f3a00720c */ /* 0x080fe20003f46270 */
[----:B----4-:R-:W-:Y:S01]  /*3940*/  IMAD R14, R118, c[0x0][0x2f8], RZ ;  /* 0x0000be00760e7a24 */ /* 0x010fe200078e02ff */
[-C--:B------:R-:W-:Y:S01]  /*3950*/  ISETP.GE.AND P1, PT, R59, R95.reuse, PT ;  /* 0x0000005f3b00720c */ /* 0x080fe20003f26270 */
[----:B------:R-:W-:Y:S01]  /*3960*/  IMAD.WIDE.U32 R10, R33, c[0x0][0x2f8], RZ ;  /* 0x0000be00210a7a25 */ /* 0x000fe200078e00ff */
[-C--:B------:R-:W-:Y:S01]  /*3970*/  ISETP.GE.AND P4, PT, R60, R95.reuse, PT ;  /* 0x0000005f3c00720c */ /* 0x080fe20003f86270 */
[----:B------:R-:W-:Y:S01]  /*3980*/  BSSY B0, `(.L_x_6810) ;  /* 0x0000034000007945 */ /* 0x000fe20003800000 */
[-C--:B------:R-:W-:Y:S01]  /*3990*/  ISETP.GE.AND P5, PT, R61, R95.reuse, PT ;  /* 0x0000005f3d00720c */ /* 0x080fe20003fa6270 */
[----:B------:R-:W-:Y:S01]  /*39a0*/  IMAD R15, R33, c[0x0][0x2fc], R14 ;  /* 0x0000bf00210f7a24 */ /* 0x000fe200078e020e */
[-C--:B------:R-:W-:Y:S02]  /*39b0*/  ISETP.GE.AND P3, PT, R56, R95.reuse, PT ;  /* 0x0000005f3800720c */ /* 0x080fe40003f66270 */
[----:B------:R-:W-:-:S03]  /*39c0*/  ISETP.GE.AND P6, PT, R62, R95, PT ;  /* 0x0000005f3e00720c */ /* 0x000fc60003fc6270 */
[----:B------:R-:W-:Y:S04]  /*39d0*/  @!P2 STG.E [R16.64+-0x280], R25 ;  /* 0xfffd80191000a986 */ /* 0x000fe8000c101904 */
[----:B------:R4:W-:Y:S04]  /*39e0*/  @!P1 STG.E [R16.64+-0x200], R27 ;  /* 0xfffe001b10009986 */ /* 0x0009e8000c101904 */
[----:B------:R-:W-:Y:S04]  /*39f0*/  @!P4 STG.E [R16.64+-0x180], R29 ;  /* 0xfffe801d1000c986 */ /* 0x000fe8000c101904 */
[----:B------:R-:W-:Y:S04]  /*3a00*/  @!P5 STG.E [R16.64+-0x100], R91 ;  /* 0xffff005b1000d986 */ /* 0x000fe8000c101904 */
[----:B------:R-:W-:Y:S01]  /*3a10*/  @!P3 STG.E [R16.64+-0x380], R21 ;  /* 0xfffc80151000b986 */ /* 0x000fe2000c101904 */
[----:B----4-:R-:W-:-:S03]  /*3a20*/  IADD3 R27, R11, R15, RZ ;  /* 0x0000000f0b1b7210 */ /* 0x010fc60007ffe0ff */
[----:B------:R-:W-:Y:S04]  /*3a30*/  @!P6 STG.E [R16.64+-0x80], R93 ;  /* 0xffff805d1000e986 */ /* 0x000fe8000c101904 */
[----:B------:R-:W-:Y:S06]  /*3a40*/  BAR.SYNC.DEFER_BLOCKING 0x0 ;  /* 0x0000000000007b1d */ /* 0x000fec0000010000 */
[----:B------:R4:W-:Y:S04]  /*3a50*/  STS [R74.X4], R76 ;  /* 0x0000004c4a007388 */ /* 0x0009e80000004800 */
[----:B------:R-:W-:Y:S04]  /*3a60*/  STS [R74.X4+0x4], R87 ;  /* 0x000004574a007388 */ /* 0x000fe80000004800 */
[----:B------:R-:W-:Y:S01]  /*3a70*/  STS [R74.X4+0x8], R85 ;  /* 0x000008554a007388 */ /* 0x000fe20000004800 */
[----:B----4-:R-:W-:-:S03]  /*3a80*/  FADD.FTZ R76, R76, R37 ;  /* 0x000000254c4c7221 */ /* 0x010fc60000010000 */
        /* <DEDUP_REMOVED lines=24> */
[----:B----4-:R-:W-:-:S13]  /*3c10*/  ISETP.GE.AND P0, PT, R2, R25, PT ;  /* 0x000000190200720c */ /* 0x010fda0003f06270 */
        /* <DEDUP_REMOVED lines=10> */
.L_x_6811:
[----:B------:R-:W-:Y:S05]  /*3cc0*/  BSYNC B0 ;  /* 0x0000000000007941 */ /* 0x000fea0003800000 */
.L_x_6810:
[----:B------:R-:W-:Y:S01]  /*3cd0*/  MOV R11, R27 ;  /* 0x0000001b000b7202 */ /* 0x000fe20000000f00 */
[----:B------:R-:W-:Y:S01]  /*3ce0*/  IMAD R13, R31, c[0x0][0x300], RZ ;  /* 0x0000c0001f0d7a24 */ /* 0x000fe200078e02ff */
[----:B------:R-:W-:Y:S02]  /*3cf0*/  IADD3 R12, P0, R64, -0x380, RZ ;  /* 0xfffffc80400c7810 */ /* 0x000fe40007f1e0ff */
[-C--:B------:R-:W-:Y:S01]  /*3d00*/  ISETP.GE.AND P5, PT, R61, R25.reuse, PT ;  /* 0x000000193d00720c */ /* 0x080fe20003fa6270 */
[----:B------:R-:W-:Y:S01]  /*3d10*/  IMAD.WIDE.U32 R10, R0, c[0x0][0x300], R10 ;  /* 0x0000c000000a7a25 */ /* 0x000fe200078e000a */
[----:B------:R-:W-:Y:S02]  /*3d20*/  IADD3 R12, P1, R12, c[0x0][0x340], RZ ;  /* 0x0000d0000c0c7a10 */ /* 0x000fe40007f3e0ff */
[----:B------:R-:W-:Y:S01]  /*3d30*/  ISETP.GE.AND P6, PT, R62, R25, PT ;  /* 0x000000193e00720c */ /* 0x000fe20003fc6270 */
[----:B----4-:R-:W-:Y:S01]  /*3d40*/  IMAD R15, R0, c[0x0][0x304], R13 ;  /* 0x0000c100000f7a24 */ /* 0x010fe200078e020d */
[----:B------:R-:W-:-:S02]  /*3d50*/  IADD3.X R13, R65, -0x1, RZ, P0, !PT ;  /* 0xffffffff410d7810 */ /* 0x000fc400007fe4ff */
        /* <DEDUP_REMOVED lines=10> */
[----:B------:R-:W-:Y:S01]  /*3e00*/  ISETP.GE.AND P4, PT, R60, R25, PT ;  /* 0x000000193c00720c */ /* 0x000fe20003f86270 */
[----:B------:R4:W-:Y:S01]  /*3e10*/  @!P6 STG.E [R10.64+0x300], R73 ;  /* 0x000300490a00e986 */ /* 0x0009e2000c101904 */
[----:B------:R-:W-:-:S03]  /*3e20*/  IADD3 R49, R49, 0x1, RZ ;  /* 0x0000000131317810 */ /* 0x000fc60007ffe0ff */
        /* <DEDUP_REMOVED lines=14> */
[----:B------:R-:W-:Y:S01]  /*3f10*/  @!P0 CALL.REL.NOINC `(.L_x_6784) ;  /* 0x0000001000008944 */ /* 0x000fe20003c00000 */
[----:B------:R-:W-:Y:S05]  /*3f20*/  BRA `(.L_x_6812) ;  /* 0xffffc9a000007947 */ /* 0x000fea000383ffff */
.L_x_6784:
[----:B------:R-:W-:Y:S02]  /*3f30*/  ISETP.NE.U32.AND P0, PT, RZ, c[0x0][0x328], PT ;  /* 0x0000ca00ff007a0c */ /* 0x000fe40003f05070 */
[----:B------:R-:W-:Y:S02]  /*3f40*/  ISETP.NE.U32.AND P2, PT, RZ, c[0x0][0x348], PT ;  /* 0x0000d200ff007a0c */ /* 0x000fe40003f45070 */
[----:B------:R-:W-:Y:S02]  /*3f50*/  ISETP.NE.AND.EX P1, PT, RZ, c[0x0][0x32c], PT, P0 ;  /* 0x0000cb00ff007a0c */ /* 0x000fe40003f25300 */
[----:B------:R-:W-:-:S11]  /*3f60*/  ISETP.NE.AND.EX P0, PT, RZ, c[0x0][0x34c], PT, P2 ;  /* 0x0000d300ff007a0c */ /* 0x000fd60003f05320 */
[----:B------:R-:W-:Y:S05]  /*3f70*/  @!P1 BRA `(.L_x_6813) ;  /* 0x0000014000009947 */ /* 0x000fea0003800000 */
[----:B------:R-:W0:Y:S01]  /*3f80*/  SHFL.DOWN P1, R3, R36, 0x1, 0x1f ;  /* 0x08201f0024037f89 */ /* 0x000e220000020000 */
[----:B------:R-:W-:Y:S03]  /*3f90*/  BSSY B0, `(.L_x_6813) ;  /* 0x0000012000007945 */ /* 0x000fe60003800000 */
[----:B----4-:R-:W4:Y:S01]  /*3fa0*/  S2R R10, SR_LANEID ;  /* 0x00000000000a7919 */ /* 0x010f220000000000 */
[----:B0-----:R-:W-:Y:S01]  /*3fb0*/  @P1 FADD R3, R3, R36 ;  /* 0x0000002403031221 */ /* 0x001fe20000000000 */
[----:B----4-:R-:W-:-:S04]  /*3fc0*/  ISETP.NE.AND P2, PT, R10, RZ, PT ;  /* 0x000000ff0a00720c */ /* 0x010fc80003f45270 */
        /* <DEDUP_REMOVED lines=13> */
[----:B0-----:R0:W-:Y:S02]  /*40a0*/  RED.E.ADD.F32.FTZ.RN.STRONG.GPU [R6.64], R11 ;  /* 0x0000000b0600798e */ /* 0x0011e4000c10e784 */
.L_x_6814:
[----:B0-----:R-:W-:Y:S05]  /*40b0*/  BSYNC B0 ;  /* 0x0000000000007941 */ /* 0x001fea0003800000 */
.L_x_6813:
[----:B------:R-:W-:Y:S01]  /*40c0*/  BSSY B0, `(.L_x_6815) ;  /* 0x0000018000007945 */ /* 0x000fe20003800000 */
[----:B------:R-:W-:Y:S05]  /*40d0*/  @!P0 BRA `(.L_x_6816) ;  /* 0x0000015000008947 */ /* 0x000fea0003800000 */
[----:B------:R-:W-:Y:S06]  /*40e0*/  BAR.SYNC.DEFER_BLOCKING 0x0 ;  /* 0x0000000000007b1d */ /* 0x000fec0000010000 */
[----:B------:R-:W0:Y:S04]  /*40f0*/  SHFL.DOWN P0, R2, R37, 0x1, 0x1f ;  /* 0x08201f0025027f89 */ /* 0x000e280000000000 */
        /* <DEDUP_REMOVED lines=19> */
.L_x_6816:
[----:B------:R-:W0:Y:S02]  /*4230*/  S2R R15, SR_TID.X ;  /* 0x00000000000f7919 */ /* 0x000e240000002100 */
.L_x_6817:
[----:B0-----:R-:W-:Y:S05]  /*4240*/  BSYNC B0 ;  /* 0x0000000000007941 */ /* 0x001fea0003800000 */
.L_x_6815:
[----:B------:R-:W-:-:S13]  /*4250*/  ISETP.GE.AND P0, PT, R15, c[0x0][0x16c], PT ;  /* 0x00005b000f007a0c */ /* 0x000fda0003f06270 */
[----:B------:R-:W-:Y:S05]  /*4260*/  @P0 EXIT ;  /* 0x000000000000094d */ /* 0x000fea0003800000 */
[C---:B------:R-:W-:Y:S02]  /*4270*/  IMAD R5, R31.reuse, c[0x0][0x2a8], RZ ;  /* 0x0000aa001f057a24 */ /* 0x040fe400078e02ff */
[----:B------:R-:W-:Y:S02]  /*4280*/  IMAD R31, R31, c[0x0][0x288], RZ ;  /* 0x0000a2001f1f7a24 */ /* 0x000fe400078e02ff */
[C---:B----4-:R-:W-:Y:S02]  /*4290*/  IMAD R23, R0.reuse, c[0x0][0x2ac], R5 ;  /* 0x0000ab0000177a24 */ /* 0x050fe400078e0205 */
[----:B------:R-:W-:-:S04]  /*42a0*/  IMAD.WIDE.U32 R2, R0, c[0x0][0x2a8], RZ ;  /* 0x0000aa0000027a25 */ /* 0x000fc800078e00ff */
[C---:B------:R-:W-:Y:S01]  /*42b0*/  IMAD R21, R0.reuse, c[0x0][0x28c], R31 ;  /* 0x0000a30000157a24 */ /* 0x040fe200078e021f */
[----:B------:R-:W-:Y:S01]  /*42c0*/  IADD3 R23, R3, R23, RZ ;  /* 0x0000001703177210 */ /* 0x000fe20007ffe0ff */
[----:B------:R-:W-:-:S05]  /*42d0*/  IMAD.WIDE.U32 R4, R0, c[0x0][0x288], RZ ;  /* 0x0000a20000047a25 */ /* 0x000fca00078e00ff */
[----:B------:R-:W-:Y:S02]  /*42e0*/  IADD3 R21, R5, R21, RZ ;  /* 0x0000001505157210 */ /* 0x000fe40007ffe0ff */
.L_x_6818:
[----:B0-----:R-:W0:Y:S01]  /*42f0*/  LDS R17, [R15.X4+0x1b08] ;  /* 0x001b08000f117984 */ /* 0x001e220000004800 */
[----:B------:R-:W-:Y:S01]  /*4300*/  SHF.R.S32.HI R0, RZ, 0x1f, R15 ;  /* 0x0000001fff007819 */ /* 0x000fe2000001140f */
[----:B------:R-:W-:Y:S01]  /*4310*/  YIELD ;  /* 0x0000000000007946 */ /* 0x000fe20003800000 */
[----:B------:R-:W-:Y:S01]  /*4320*/  MOV R8, R2 ;  /* 0x0000000200087202 */ /* 0x000fe20000000f00 */
[----:B------:R4:W1:Y:S01]  /*4330*/  LDS R19, [R15.X4+0x1f08] ;  /* 0x001f08000f137984 */ /* 0x0008620000004800 */
        /* <DEDUP_REMOVED lines=17> */
[----:B0-----:R0:W-:Y:S04]  /*4450*/  RED.E.ADD.F32.FTZ.RN.STRONG.GPU [R8.64], R17 ;  /* 0x000000110800798e */ /* 0x0011e8000c10e784 */
[----:B-1----:R0:W-:Y:S02]  /*4460*/  RED.E.ADD.F32.FTZ.RN.STRONG.GPU [R12.64], R19 ;  /* 0x000000130c00798e */ /* 0x0021e4000c10e784 */
[----:B------:R-:W-:Y:S05]  /*4470*/  @!P0 BRA `(.L_x_6818) ;  /* 0xfffffe7000008947 */ /* 0x000fea000383ffff */
[----:B------:R-:W-:Y:S05]  /*4480*/  EXIT ;  /* 0x000000000000794d */ /* 0x000fea0003800000 */
.L_x_6819:
        /* <DEDUP_REMOVED lines=15> */
.L_x_9108:


//--------------------- .text._Z25selective_scan_bwd_kernelI32Selective_Scan_bwd_kernel_traitsILi32ELi8ELb0ELb0ELb1ELb0ELb1EffEEv12SSMParamsBwd --------------------------
	.section	.text._Z25selective_scan_bwd_kernelI32Selective_Scan_bwd_kernel_traitsILi32ELi8ELb0ELb0ELb1ELb0ELb1EffEEv12SSMParamsBwd,"ax",@progbits
	.sectioninfo	@"SHI_REGISTERS=212"
	.align	128
        .global         _Z25selective_scan_bwd_kernelI32Selective_Scan_bwd_kernel_traitsILi32ELi8ELb0ELb0ELb1ELb0ELb1EffEEv12SSMParamsBwd
        .type           _Z25selective_scan_bwd_kernelI32Selective_Scan_bwd_kernel_traitsILi32ELi8ELb0ELb0ELb1ELb0ELb1EffEEv12SSMParamsBwd,@function
        .size           _Z25selective_scan_bwd_kernelI32Selective_Scan_bwd_kernel_traitsILi32ELi8ELb0ELb0ELb1ELb0ELb1EffEEv12SSMParamsBwd,(.L_x_9109 - _Z25selective_scan_bwd_kernelI32Selective_Scan_bwd_kernel_traitsILi32ELi8ELb0ELb0ELb1ELb0ELb1EffEEv12SSMParamsBwd)
        .other          _Z25selective_scan_bwd_kernelI32Selective_Scan_bwd_kernel_traitsILi32ELi8ELb0ELb0ELb1ELb0ELb1EffEEv12SSMParamsBwd,@"STO_CUDA_ENTRY STV_DEFAULT"
_Z25selective_scan_bwd_kernelI32Selective_Scan_bwd_kernel_traitsILi32ELi8ELb0ELb0ELb1ELb0ELb1EffEEv12SSMParamsBwd:
.text._Z25selective_scan_bwd_kernelI32Selective_Scan_bwd_kernel_traitsILi32ELi8ELb0ELb0ELb1ELb0ELb1EffEEv12SSMParamsBwd:
        /* <DEDUP_REMOVED lines=83> */
[C---:B------:R-:W-:Y:S02]  /*0530*/  LEA R42, P2, R44.reuse, c[0x0][0x248], 0x2 ;  /* 0x000092002c2a7a11 */ /* 0x040fe400078410ff */
        /* <DEDUP_REMOVED lines=33> */
[----:B0-----:R-:W-:-:S02]  /*0750*/  SHF.L.U32 R52, R41, 0x3, RZ ;  /* 0x0000000329347819 */ /* 0x001fc400000006ff */
[C---:B------:R-:W-:Y:S02]  /*0760*/  IADD3 R2, R41.reuse, 0x20, RZ ;  /* 0x0000002029027810 */ /* 0x040fe40007ffe0ff */
[----:B------:R-:W-:Y:S02]  /*0770*/  LOP3.LUT R22, R52, 0xffffff00, RZ, 0xc0, !PT ;  /* 0xffffff0034167812 */ /* 0x000fe400078ec0ff */
[C---:B------:R-:W-:Y:S02]  /*0780*/  IADD3 R54, R41.reuse, 0x40, RZ ;  /* 0x0000004029367810 */ /* 0x040fe40007ffe0ff */
[C---:B------:R-:W-:Y:S02]  /*0790*/  IADD3 R4, R41.reuse, 0x60, RZ ;  /* 0x0000006029047810 */ /* 0x040fe40007ffe0ff */
[C---:B------:R-:W-:Y:S02]  /*07a0*/  IADD3 R56, R41.reuse, 0x80, RZ ;  /* 0x0000008029387810 */ /* 0x040fe40007ffe0ff */
[----:B------:R-:W-:-:S02]  /*07b0*/  IADD3 R6, R41, 0xa0, RZ ;  /* 0x000000a029067810 */ /* 0x000fc40007ffe0ff */
[----:B------:R-:W-:Y:S02]  /*07c0*/  LOP3.LUT R22, R22, 0x1f, R41, 0xf8, !PT ;  /* 0x0000001f16167812 */ /* 0x000fe400078ef829 */
[----:B------:R-:W-:Y:S02]  /*07d0*/  LOP3.LUT R140, R41, 0x1f, RZ, 0xc0, !PT ;  /* 0x0000001f298c7812 */ /* 0x000fe400078ec0ff */
[----:B------:R-:W-:Y:S02]  /*07e0*/  LEA.HI.SX32 R52, R52, R52, 0x1b ;  /* 0x0000003434347211 */ /* 0x000fe400078fdaff */
[-C--:B------:R-:W-:Y:S02]  /*07f0*/  LEA.HI.SX32 R53, R2, R41.reuse, 0x1b ;  /* 0x0000002902357211 */ /* 0x080fe400078fdaff */
[-C--:B------:R-:W-:Y:S02]  /*0800*/  LEA.HI.SX32 R54, R54, R41.reuse, 0x1b ;  /* 0x0000002936367211 */ /* 0x080fe400078fdaff */
[----:B------:R-:W-:-:S02]  /*0810*/  LEA.HI.SX32 R55, R4, R41, 0x1b ;  /* 0x0000002904377211 */ /* 0x000fc400078fdaff */
[-C--:B------:R-:W-:Y:S02]  /*0820*/  LEA.HI.SX32 R56, R56, R41.reuse, 0x1b ;  /* 0x0000002938387211 */ /* 0x080fe400078fdaff */
[----:B------:R-:W-:Y:S02]  /*0830*/  LEA.HI.SX32 R57, R6, R41, 0x1b ;  /* 0x0000002906397211 */ /* 0x000fe400078fdaff */
[----:B------:R-:W-:Y:S02]  /*0840*/  SHF.R.S32.HI R23, RZ, 0x1f, R22 ;  /* 0x0000001fff177819 */ /* 0x000fe40000011416 */
[C---:B------:R-:W-:Y:S02]  /*0850*/  LOP3.LUT R58, R22.reuse, 0x20, RZ, 0xfc, !PT ;  /* 0x00000020163a7812 */ /* 0x040fe400078efcff */
[C---:B------:R-:W-:Y:S02]  /*0860*/  LOP3.LUT R59, R22.reuse, 0x40, RZ, 0xfc, !PT ;  /* 0x00000040163b7812 */ /* 0x040fe400078efcff */
[----:B------:R-:W-:-:S02]  /*0870*/  LOP3.LUT R60, R22, 0x60, RZ, 0xfc, !PT ;  /* 0x00000060163c7812 */ /* 0x000fc400078efcff */
[C---:B------:R-:W-:Y:S02]  /*0880*/  LOP3.LUT R61, R22.reuse, 0x80, RZ, 0xfc, !PT ;  /* 0x00000080163d7812 */ /* 0x040fe400078efcff */
[C---:B------:R-:W-:Y:S02]  /*0890*/  LOP3.LUT R62, R22.reuse, 0xa0, RZ, 0xfc, !PT ;  /* 0x000000a0163e7812 */ /* 0x040fe400078efcff */
[C---:B------:R-:W-:Y:S02]  /*08a0*/  LOP3.LUT R63, R22.reuse, 0xc0, RZ, 0xfc, !PT ;  /* 0x000000c0163f7812 */ /* 0x040fe400078efcff */
[----:B-1----:R-:W-:Y:S02]  /*08b0*/  LOP3.LUT R64, R22, 0xe0, RZ, 0xfc, !PT ;  /* 0x000000e016407812 */ /* 0x002fe400078efcff */
.L_x_6852:
[----:B------:R-:W-:Y:S01]  /*08c0*/  IADD3 R142, -R51, c[0x0][0x174], RZ ;  /* 0x00005d00338e7a10 */ /* 0x000fe20007ffe1ff */
[----:B------:R-:W-:Y:S01]  /*08d0*/  BAR.SYNC.DEFER_BLOCKING 0x0 ;  /* 0x0000000000007b1d */ /* 0x000fe20000010000 */
[----:B0-----:R-:W-:Y:S01]  /*08e0*/  LEA R2, P0, R22, R43, 0x2 ;  /* 0x0000002b16027211 */ /* 0x001fe200078010ff */
[----:B------:R-:W-:Y:S01]  /*08f0*/  CS2R R4, SRZ ;  /* 0x0000000000047805 */ /* 0x000fe2000001ff00 */
[----:B------:R-:W-:Y:S01]  /*0900*/  LEA R20, R142, 0xffffff00, 0x8 ;  /* 0xffffff008e147811 */ /* 0x000fe200078e40ff */
[----:B------:R-:W-:Y:S01]  /*0910*/  CS2R R6, SRZ ;  /* 0x0000000000067805 */ /* 0x000fe2000001ff00 */
[----:B------:R-:W-:-:S02]  /*0920*/  LEA.HI.X R3, R22, R45, R23, 0x2, P0 ;  /* 0x0000002d16037211 */ /* 0x000fc400000f1417 */
[----:B------:R-:W-:-:S04]  /*0930*/  IADD3 R101, -R20, c[0x0][0x168], RZ ;  /* 0x00005a0014657a10 */ /* 0x000fc80007ffe1ff */
[-C--:B------:R-:W-:Y:S02]  /*0940*/  ISETP.GE.AND P3, PT, R22, R101.reuse, PT ;  /* 0x000000651600720c */ /* 0x080fe40003f66270 */
[-C--:B------:R-:W-:Y:S02]  /*0950*/  ISETP.GE.AND P4, PT, R58, R101.reuse, PT ;  /* 0x000000653a00720c */ /* 0x080fe40003f86270 */
[-C--:B------:R-:W-:Y:S02]  /*0960*/  ISETP.GE.AND P2, PT, R59, R101.reuse, PT ;  /* 0x000000653b00720c */ /* 0x080fe40003f46270 */
[-C--:B------:R-:W-:Y:S02]  /*0970*/  ISETP.GE.AND P1, PT, R60, R101.reuse, PT ;  /* 0x000000653c00720c */ /* 0x080fe40003f26270 */
[----:B------:R-:W-:-:S05]  /*0980*/  ISETP.GE.AND P0, PT, R61, R101, PT ;  /* 0x000000653d00720c */ /* 0x000fca0003f06270 */
[----:B--2---:R0:W2:Y:S01]  /*0990*/  @!P3 LDG.E R4, [R2.64] ;  /* 0x000000040204b981 */ /* 0x0040a2000c1e1900 */
[----:B------:R-:W-:-:S03]  /*09a0*/  ISETP.GE.AND P3, PT, R62, R101, PT ;  /* 0x000000653e00720c */ /* 0x000fc60003f66270 */
[----:B---3--:R0:W3:Y:S01]  /*09b0*/  @!P4 LDG.E R5, [R2.64+0x80] ;  /* 0x000080040205c981 */ /* 0x0080e2000c1e1900 */
[----:B------:R-:W-:-:S03]  /*09c0*/  ISETP.GE.AND P4, PT, R63, R101, PT ;  /* 0x000000653f00720c */ /* 0x000fc60003f86270 */
[----:B------:R0:W4:Y:S01]  /*09d0*/  @!P2 LDG.E R6, [R2.64+0x100] ;  /* 0x000100040206a981 */ /* 0x000122000c1e1900 */
[----:B------:R-:W-:Y:S01]  /*09e0*/  ISETP.GE.AND P2, PT, R64, R101, PT ;  /* 0x000000654000720c */ /* 0x000fe20003f46270 */
[----:B------:R-:W-:Y:S01]  /*09f0*/  CS2R R8, SRZ ;  /* 0x0000000000087805 */ /* 0x000fe2000001ff00 */
[----:B------:R-:W-:Y:S01]  /*0a00*/  CS2R R10, SRZ ;  /* 0x00000000000a7805 */ /* 0x000fe2000001ff00 */
        /* <DEDUP_REMOVED lines=13> */
[-C--:B------:R-:W-:Y:S02]  /*0ae0*/  LEA.HI.SX32 R68, R13, R50.reuse, 0x1b ;  /* 0x000000320d447211 */ /* 0x080fe400078fdaff */
[C---:B------:R-:W-:Y:S02]  /*0af0*/  IADD3 R71, R50.reuse, 0xc0, RZ ;  /* 0x000000c032477810 */ /* 0x040fe40007ffe0ff */
        /* <DEDUP_REMOVED lines=18> */
[----:B------:R-:W-:Y:S01]  /*0c20*/  CS2R R12, SRZ ;  /* 0x00000000000c7805 */ /* 0x000fe2000001ff00 */
[----:B--2---:R-:W-:Y:S04]  /*0c30*/  STS [R65.X4], R4 ;  /* 0x0000000441007388 */ /* 0x004fe80000004800 */
[----:B---3--:R0:W-:Y:S04]  /*0c40*/  STS [R66.X4+0x80], R5 ;  /* 0x0000800542007388 */ /* 0x0081e80000004800 */
[----:B----4-:R-:W-:Y:S04]  /*0c50*/  STS [R67.X4+0x100], R6 ;  /* 0x0001000643007388 */ /* 0x010fe80000004800 */
[----:B------:R1:W-:Y:S01]  /*0c60*/  STS [R68.X4+0x180], R7 ;  /* 0x0001800744007388 */ /* 0x0003e20000004800 */
[----:B0-----:R-:W-:-:S03]  /*0c70*/  CS2R R4, SRZ ;  /* 0x0000000000047805 */ /* 0x001fc6000001ff00 */
[----:B------:R-:W-:Y:S04]  /*0c80*/  STS [R69.X4+0x200], R8 ;  /* 0x0002000845007388 */ /* 0x000fe80000004800 */
[----:B------:R-:W-:Y:S01]  /*0c90*/  STS [R70.X4+0x280], R9 ;  /* 0x0002800946007388 */ /* 0x000fe20000004800 */
[----:B-1----:R-:W-:-:S03]  /*0ca0*/  CS2R R6, SRZ ;  /* 0x0000000000067805 */ /* 0x002fc6000001ff00 */
        /* <DEDUP_REMOVED lines=22> */
[C---:B------:R-:W-:Y:S01]  /*0e10*/  ISETP.GE.AND P6, PT, R22.reuse, R101, PT ;  /* 0x000000651600720c */ /* 0x040fe20003fc6270 */
[----:B------:R-:W-:Y:S01]  /*0e20*/  CS2R R14, SRZ ;  /* 0x00000000000e7805 */ /* 0x000fe2000001ff00 */
[----:B------:R-:W-:-:S02]  /*0e30*/  LEA R8, P0, R22, R47, 0x2 ;  /* 0x0000002f16087211 */ /* 0x000fc400078010ff */
[----:B------:R-:W-:Y:S02]  /*0e40*/  ISETP.GE.AND P5, PT, R58, R101, PT ;  /* 0x000000653a00720c */ /* 0x000fe40003fa6270 */
[----:B------:R-:W-:Y:S02]  /*0e50*/  LEA.HI.X R9, R22, R49, R23, 0x2, P0 ;  /* 0x0000003116097211 */ /* 0x000fe400000f1417 */
[-C--:B------:R-:W-:Y:S02]  /*0e60*/  ISETP.GE.AND P4, PT, R59, R101.reuse, PT ;  /* 0x000000653b00720c */ /* 0x080fe40003f86270 */
[-C--:B------:R-:W-:Y:S02]  /*0e70*/  ISETP.GE.AND P3, PT, R60, R101.reuse, PT ;  /* 0x000000653c00720c */ /* 0x080fe40003f66270 */
[-C--:B------:R-:W-:Y:S02]  /*0e80*/  ISETP.GE.AND P2, PT, R61, R101.reuse, PT ;  /* 0x000000653d00720c */ /* 0x080fe40003f46270 */
[----:B------:R-:W-:-:S02]  /*0e90*/  ISETP.GE.AND P1, PT, R62, R101, PT ;  /* 0x000000653e00720c */ /* 0x000fc40003f26270 */
[----:B------:R-:W-:Y:S01]  /*0ea0*/  ISETP.GE.AND P0, PT, R63, R101, PT ;  /* 0x000000653f00720c */ /* 0x000fe20003f06270 */
[----:B------:R-:W-:Y:S01]  /*0eb0*/  CS2R R16, SRZ ;  /* 0x0000000000107805 */ /* 0x000fe2000001ff00 */
        /* <DEDUP_REMOVED lines=32> */
[----:B------:R-:W-:Y:S01]  /*10c0*/  IMAD R10, R136, c[0x0][0x200], RZ ;  /* 0x00008000880a7a24 */ /* 0x000fe200078e02ff */
[----:B------:R-:W-:Y:S01]  /*10d0*/  IADD3 R86, R51, -c[0x0][0x174], RZ ;  /* 0x80005d0033567a10 */ /* 0x000fe20007ffe0ff */
[----:B------:R-:W-:-:S04]  /*10e0*/  IMAD.WIDE.U32 R2, R37, c[0x0][0x1f0], RZ ;  /* 0x00007c0025027a25 */ /* 0x000fc800078e00ff */
[C---:B------:R-:W-:Y:S02]  /*10f0*/  IMAD R31, R37.reuse, c[0x0][0x1f4], R4 ;  /* 0x00007d00251f7a24 */ /* 0x040fe400078e0204 */
        /* <DEDUP_REMOVED lines=8> */
[----:B------:R-:W-:-:S02]  /*1180*/  @!P0 IADD3 R5, R31, R5, RZ ;  /* 0x000000051f058210 */ /* 0x000fc40007ffe0ff */
[----:B------:R-:W-:Y:S01]  /*1190*/  MOV R10, R6 ;  /* 0x00000006000a7202 */ /* 0x000fe20000000f00 */
[----:B------:R-:W-:Y:S01]  /*11a0*/  IMAD R31, R35, c[0x0][0x1f8], RZ ;  /* 0x00007e00231f7a24 */ /* 0x000fe200078e02ff */
[----:B------:R-:W-:Y:S01]  /*11b0*/  @!P0 IADD3 R9, R33, R9, RZ ;  /* 0x0000000921098210 */ /* 0x000fe20007ffe0ff */
[----:B------:R-:W-:Y:S02]  /*11c0*/  IMAD R86, R86, -0x100, RZ ;  /* 0xffffff0056567824 */ /* 0x000fe400078e02ff */
[----:B------:R-:W-:-:S03]  /*11d0*/  IMAD.WIDE.U32 R6, R0, c[0x0][0x1f8], R2 ;  /* 0x00007e0000067a25 */ /* 0x000fc600078e0002 */
[----:B------:R-:W-:Y:S01]  /*11e0*/  SHF.R.S32.HI R84, RZ, 0x1f, R86 ;  /* 0x0000001fff547819 */ /* 0x000fe20000011456 */
[----:B------:R-:W-:Y:S01]  /*11f0*/  IMAD R103, R0, c[0x0][0x1fc], R31 ;  /* 0x00007f0000677a24 */ /* 0x000fe200078e021f */
[----:B------:R-:W-:Y:S01]  /*1200*/  IADD3 R31, P1, R86, R6, RZ ;  /* 0x00000006561f7210 */ /* 0x000fe20007f3e0ff */
[----:B------:R-:W-:Y:S02]  /*1210*/  IMAD R33, R35, c[0x0][0x208], RZ ;  /* 0x0000820023217a24 */ /* 0x000fe400078e02ff */
[----:B------:R-:W-:Y:S01]  /*1220*/  @!P0 IMAD.WIDE.U32 R2, R0, c[0x0][0x1f8], R4 ;  /* 0x00007e0000028a25 */ /* 0x000fe200078e0004 */
[----:B------:R-:W-:-:S03]  /*1230*/  IADD3.X R32, R84, R103, R7, P1, !PT ;  /* 0x0000006754207210 */ /* 0x000fc60000ffe407 */
[----:B------:R-:W-:-:S04]  /*1240*/  IMAD.WIDE.U32 R10, R0, c[0x0][0x208], R10 ;  /* 0x00008200000a7a25 */ /* 0x000fc800078e000a */
[----:B------:R-:W-:Y:S01]  /*1250*/  IMAD R105, R0, c[0x0][0x20c], R33 ;  /* 0x0000830000697a24 */ /* 0x000fe200078e0221 */
[----:B------:R-:W-:Y:S01]  /*1260*/  @!P0 IADD3 R33, P1, R22, R2, RZ ;  /* 0x0000000216218210 */ /* 0x000fe20007f3e0ff */
[----:B------:R-:W-:Y:S01]  /*1270*/  @!P0 IMAD.WIDE.U32 R4, R0, c[0x0][0x208], R8 ;  /* 0x0000820000048a25 */ /* 0x000fe200078e0008 */
[----:B------:R-:W-:Y:S02]  /*1280*/  LEA R9, P4, R22, c[0x0][0x258], 0x2 ;  /* 0x0000960016097a11 */ /* 0x000fe400078810ff */
[----:B------:R-:W-:Y:S02]  /*1290*/  IADD3 R10, P2, R86, R10, RZ ;  /* 0x0000000a560a7210 */ /* 0x000fe40007f5e0ff */
[----:B------:R-:W-:Y:S02]  /*12a0*/  @!P0 IADD3.X R88, R23, R3, R103, P1, !PT ;  /* 0x0000000317588210 */ /* 0x000fe40000ffe467 */
[----:B------:R-:W-:Y:S02]  /*12b0*/  LEA.HI.X R3, R22, c[0x0][0x25c], R23, 0x2, P4 ;  /* 0x0000970016037a11 */ /* 0x000fe400020f1417 */
[----:B------:R-:W-:-:S02]  /*12c0*/  IADD3.X R11, R84, R105, R11, P2, !PT ;  /* 0x00000069540b7210 */ /* 0x000fc400017fe40b */
[----:B------:R-:W-:Y:S02]  /*12d0*/  LEA R8, P4, R10, R9, 0x2 ;  /* 0x000000090a087211 */ /* 0x000fe400078810ff */
[----:B------:R-:W-:Y:S02]  /*12e0*/  @!P0 IADD3 R30, P3, R22, R4, RZ ;  /* 0x00000004161e8210 */ /* 0x000fe40007f7e0ff */
[----:B------:R-:W-:Y:S02]  /*12f0*/  @!P0 LEA R2, P1, R33, c[0x0][0x268], 0x2 ;  /* 0x00009a0021028a11 */ /* 0x000fe400078210ff */
[----:B------:R-:W-:Y:S02]  /*1300*/  LEA.HI.X R9, R10, R3, R11, 0x2, P4 ;  /* 0x000000030a097211 */ /* 0x000fe400020f140b */
[----:B------:R-:W-:Y:S01]  /*1310*/  @!P0 IADD3.X R5, R23, R5, R105, P3, !PT ;  /* 0x0000000517058210 */ /* 0x000fe20001ffe469 */
[----:B------:R-:W-:Y:S01]  /*1320*/  CS2R R10, SRZ ;  /* 0x00000000000a7805 */ /* 0x000fe2000001ff00 */
[----:B------:R-:W-:-:S02]  /*1330*/  @!P0 LEA.HI.X R3, R33, c[0x0][0x26c], R88, 0x2, P1 ;  /* 0x00009b0021038a11 */ /* 0x000fc400008f1458 */
[----:B------:R-:W-:Y:S02]  /*1340*/  LEA R6, P2, R22, c[0x0][0x268], 0x2 ;  /* 0x00009a0016067a11 */ /* 0x000fe400078410ff */
[----:B------:R-:W-:Y:S02]  /*1350*/  ISETP.GE.AND P6, PT, R58, R101, PT ;  /* 0x000000653a00720c */ /* 0x000fe40003fc6270 */
[----:B------:R-:W-:Y:S02]  /*1360*/  LEA.HI.X R7, R22, c[0x0][0x26c], R23, 0x2, P2 ;  /* 0x00009b0016077a11 */ /* 0x000fe400010f1417 */
[C---:B------:R-:W-:Y:S02]  /*1370*/  LEA R6, P2, R31.reuse, R6, 0x2 ;  /* 0x000000061f067211 */ /* 0x040fe400078410ff */
[----:B------:R-:W-:Y:S02]  /*1380*/  @!P0 LEA R4, P3, R30, c[0x0][0x258], 0x2 ;  /* 0x000096001e048a11 */ /* 0x000fe400078610ff */
[----:B------:R-:W-:-:S02]  /*1390*/  LEA.HI.X R7, R31, R7, R32, 0x2, P2 ;  /* 0x000000071f077211 */ /* 0x000fc400010f1420 */
        /* <DEDUP_REMOVED lines=9> */
[----:B------:R0:W-:Y:S04]  /*1430*/  STS [R68.X4+0x180], R13 ;  /* 0x0001800d44007388 */ /* 0x0001e80000004800 */
        /* <DEDUP_REMOVED lines=15> */
[----:B------:R-:W-:-:S04]  /*1530*/  CS2R R14, SRZ ;  /* 0x00000000000e7805 */ /* 0x000fc8000001ff00 */
[----:B------:R0:W3:Y:S01]  /*1540*/  @!P6 LDG.E R11, [R6.64+-0x380] ;  /* 0xfffc8004060be981 */ /* 0x0000e2000c1e1900 */
[----:B------:R-:W-:-:S03]  /*1550*/  ISETP.GE.AND P6, PT, R64, R101, PT ;  /* 0x000000654000720c */ /* 0x000fc60003fc6270 */
[----:B------:R4:W3:Y:S04]  /*1560*/  @!P0 LDG.E R10, [R2.64] ;  /* 0x00000004020a8981 */ /* 0x0008e8000c1e1900 */
[----:B------:R0:W3:Y:S04]  /*1570*/  @!P1 LDG.E R12, [R6.64+-0x300] ;  /* 0xfffd0004060c9981 */ /* 0x0000e8000c1e1900 */
[----:B------:R0:W3:Y:S01]  /*1580*/  @!P2 LDG.E R13, [R6.64+-0x280] ;  /* 0xfffd8004060da981 */ /* 0x0000e2000c1e1900 */
[----:B----4-:R-:W-:-:S03]  /*1590*/  CS2R R2, SRZ ;  /* 0x0000000000027805 */ /* 0x010fc6000001ff00 */
[----:B------:R0:W4:Y:S04]  /*15a0*/  @!P3 LDG.E R14, [R6.64+-0x200] ;  /* 0xfffe0004060eb981 */ /* 0x000128000c1e1900 */
[----:B------:R0:W4:Y:S04]  /*15b0*/  @!P4 LDG.E R3, [R6.64+-0x180] ;  /* 0xfffe80040603c981 */ /* 0x000128000c1e1900 */
[----:B------:R0:W4:Y:S04]  /*15c0*/  @!P5 LDG.E R2, [R6.64+-0x100] ;  /* 0xffff00040602d981 */ /* 0x000128000c1e1900 */
[----:B------:R0:W4:Y:S01]  /*15d0*/  @!P6 LDG.E R15, [R6.64+-0x80] ;  /* 0xffff8004060fe981 */ /* 0x000122000c1e1900 */
[----:B-1----:R-:W-:Y:S01]  /*15e0*/  HFMA2.MMA R16, -RZ, RZ, 0, 0 ;  /* 0x00000000ff107435 */ /* 0x002fe200000001ff */
[----:B--2---:R-:W-:Y:S01]  /*15f0*/  CS2R R18, SRZ ;  /* 0x0000000000127805 */ /* 0x004fe2000001ff00 */
[----:B0-----:R-:W-:Y:S01]  /*1600*/  CS2R R6, SRZ ;  /* 0x0000000000067805 */ /* 0x001fe2000001ff00 */
[----:B---3--:R-:W-:Y:S04]  /*1610*/  STS [R65.X4], R10 ;  /* 0x0000000a41007388 */ /* 0x008fe80000004800 */
[----:B------:R-:W-:Y:S04]  /*1620*/  STS [R66.X4+0x80], R11 ;  /* 0x0000800b42007388 */ /* 0x000fe80000004800 */
[----:B------:R-:W-:Y:S04]  /*1630*/  STS [R67.X4+0x100], R12 ;  /* 0x0001000c43007388 */ /* 0x000fe80000004800 */
[----:B------:R-:W-:Y:S04]  /*1640*/  STS [R68.X4+0x180], R13 ;  /* 0x0001800d44007388 */ /* 0x000fe80000004800 */
[----:B----4-:R-:W-:Y:S04]  /*1650*/  STS [R69.X4+0x200], R14 ;  /* 0x0002000e45007388 */ /* 0x010fe80000004800 */
[----:B------:R-:W-:Y:S04]  /*1660*/  STS [R70.X4+0x280], R3 ;  /* 0x0002800346007388 */ /* 0x000fe80000004800 */
[----:B------:R0:W-:Y:S04]  /*1670*/  STS [R71.X4+0x300], R2 ;  /* 0x0003000247007388 */ /* 0x0001e80000004800 */
[----:B------:R1:W-:Y:S01]  /*1680*/  STS [R72.X4+0x380], R15 ;  /* 0x0003800f48007388 */ /* 0x0003e20000004800 */
[----:B------:R-:W-:-:S06]  /*1690*/  NOP ;  /* 0x0000000000007918 */ /* 0x000fcc0000000000 */
[----:B------:R-:W-:Y:S04]  /*16a0*/  LDS R17, [R74.X4] ;  /* 0x000000004a117984 */ /* 0x000fe80000004800 */
[----:B------:R-:W-:Y:S04]  /*16b0*/  LDS R10, [R74.X4+0x4] ;  /* 0x000004004a0a7984 */ /* 0x000fe80000004800 */
[----:B------:R-:W-:Y:S04]  /*16c0*/  LDS R11, [R74.X4+0x8] ;  /* 0x000008004a0b7984 */ /* 0x000fe80000004800 */
[----:B------:R-:W2:Y:S04]  /*16d0*/  LDS R12, [R74.X4+0xc] ;  /* 0x00000c004a0c7984 */ /* 0x000ea80000004800 */
[----:B------:R-:W-:Y:S04]  /*16e0*/  LDS R13, [R74.X4+0x10] ;  /* 0x000010004a0d7984 */ /* 0x000fe80000004800 */
[----:B------:R-:W-:Y:S04]  /*16f0*/  LDS R14, [R74.X4+0x14] ;  /* 0x000014004a0e7984 */ /* 0x000fe80000004800 */
[----:B------:R-:W3:Y:S04]  /*1700*/  LDS R30, [R74.X4+0x18] ;  /* 0x000018004a1e7984 */ /* 0x000ee80000004800 */
[----:B------:R-:W2:Y:S04]  /*1710*/  LDS R31, [R74.X4+0x1c] ;  /* 0x00001c004a1f7984 */ /* 0x000ea80000004800 */
[----:B------:R-:W-:Y:S01]  /*1720*/  BAR.SYNC.DEFER_BLOCKING 0x0 ;  /* 0x0000000000007b1d */ /* 0x000fe20000010000 */
[----:B0-----:R-:W-:Y:S01]  /*1730*/  CS2R R2, SRZ ;  /* 0x0000000000027805 */ /* 0x001fe2000001ff00 */
[----:B-1----:R-:W-:-:S04]  /*1740*/  MOV R15, RZ ;  /* 0x000000ff000f7202 */ /* 0x002fc80000000f00 */
        /* <DEDUP_REMOVED lines=9> */
[----:B--2---:R-:W-:-:S02]  /*17e0*/  FMUL.FTZ R33, R12, -1.4426950216293334961 ;  /* 0xbfb8aa3b0c217820 */ /* 0x004fc40000410000 */
[----:B0-----:R-:W-:Y:S02]  /*17f0*/  FMUL.FTZ R5, R10, -1.4426950216293334961 ;  /* 0xbfb8aa3b0a057820 */ /* 0x001fe40000410000 */
[----:B------:R-:W-:Y:S01]  /*1800*/  MUFU.EX2 R96, R33 ;  /* 0x0000002100607308 */ /* 0x000fe20000000800 */
[----:B------:R-:W-:Y:S02]  /*1810*/  FMUL.FTZ R32, R11, -1.4426950216293334961 ;  /* 0xbfb8aa3b0b207820 */ /* 0x000fe40000410000 */
[----:B---3--:R-:W-:-:S05]  /*1820*/  FMUL.FTZ R100, R30, -1.4426950216293334961 ;  /* 0xbfb8aa3b1e647820 */ /* 0x008fca0000410000 */
[----:B------:R-:W0:Y:S01]  /*1830*/  MUFU.EX2 R5, R5 ;  /* 0x0000000500057308 */ /* 0x000e220000000800 */
[----:B------:R-:W-:Y:S02]  /*1840*/  FMUL.FTZ R98, R13, -1.4426950216293334961 ;  /* 0xbfb8aa3b0d627820 */ /* 0x000fe40000410000 */
[----:B-1----:R-:W-:-:S05]  /*1850*/  FMUL.FTZ R9, R14, -1.4426950216293334961 ;  /* 0xbfb8aa3b0e097820 */ /* 0x002fca0000410000 */
[----:B------:R-:W1:Y:S01]  /*1860*/  MUFU.EX2 R32, R32 ;  /* 0x0000002000207308 */ /* 0x000e620000000800 */
[----:B------:R-:W-:-:S07]  /*1870*/  FMUL.FTZ R4, R17, -1.4426950216293334961 ;  /* 0xbfb8aa3b11047820 */ /* 0x000fce0000410000 */
[----:B------:R-:W2:Y:S01]  /*1880*/  MUFU.EX2 R106, R100 ;  /* 0x00000064006a7308 */ /* 0x000ea20000000800 */
[----:B------:R-:W-:Y:S02]  /*1890*/  FMUL.FTZ R108, R31, -1.4426950216293334961 ;  /* 0xbfb8aa3b1f6c7820 */ /* 0x000fe40000410000 */
[----:B0-----:R-:W-:-:S05]  /*18a0*/  FADD.FTZ R5, R5, 1 ;  /* 0x3f80000005057421 */ /* 0x001fca0000010000 */
[----:B------:R0:W-:Y:S08]  /*18b0*/  MUFU.EX2 R102, R98 ;  /* 0x0000006200667308 */ /* 0x0001f00000000800 */
[----:B------:R-:W-:Y:S01]  /*18c0*/  MUFU.EX2 R104, R9 ;  /* 0x0000000900687308 */ /* 0x000fe20000000800 */
[----:B0-----:R-:W-:Y:S02]  /*18d0*/  FADD.FTZ R98, R96, 1 ;  /* 0x3f80000060627421 */ /* 0x001fe40000010000 */
[----:B-1----:R-:W-:-:S05]  /*18e0*/  FADD.FTZ R32, R32, 1 ;  /* 0x3f80000020207421 */ /* 0x002fca0000010000 */
[----:B------:R-:W0:Y:S08]  /*18f0*/  MUFU.EX2 R4, R4 ;  /* 0x0000000400047308 */ /* 0x000e300000000800 */
[----:B------:R-:W1:Y:S08]  /*1900*/  MUFU.EX2 R110, R108 ;  /* 0x0000006c006e7308 */ /* 0x000e700000000800 */
[----:B------:R2:W-:Y:S08]  /*1910*/  MUFU.RCP R33, R5 ;  /* 0x0000000500217308 */ /* 0x0005f00000001000 */
[----:B------:R-:W-:Y:S01]  /*1920*/  MUFU.RCP R111, R98 ;  /* 0x00000062006f7308 */ /* 0x000fe20000001000 */
[----:B--2---:R-:W-:-:S07]  /*1930*/  FADD.FTZ R5, R106, 1 ;  /* 0x3f8000006a057421 */ /* 0x004fce0000010000 */
[----:B------:R-:W2:Y:S01]  /*1940*/  MUFU.RCP R32, R32 ;  /* 0x0000002000207308 */ /* 0x000ea20000001000 */
[----:B0-----:R-:W-:Y:S02]  /*1950*/  FADD.FTZ R4, R4, 1 ;  /* 0x3f80000004047421 */ /* 0x001fe40000010000 */
[----:B-1----:R-:W-:Y:S02]  /*1960*/  FADD.FTZ R110, R110, 1 ;  /* 0x3f8000006e6e7421 */ /* 0x002fe40000010000 */
[----:B------:R-:W-:-:S03]  /*1970*/  FADD.FTZ R104, R104, 1 ;  /* 0x3f80000068687421 */ /* 0x000fc60000010000 */
[----:B------:R2:W-:Y:S01]  /*1980*/  MUFU.RCP R8, R4 ;  /* 0x0000000400087308 */ /* 0x0005e20000001000 */
[----:B------:R-:W-:-:S07]  /*1990*/  FADD.FTZ R102, R102, 1 ;  /* 0x3f80000066667421 */ /* 0x000fce0000010000 */
[----:B------:R-:W-:Y:S01]  /*19a0*/  MUFU.RCP R113, R104 ;  /* 0x0000006800717308 */ /* 0x000fe20000001000 */
[----:B--2---:R-:W-:-:S07]  /*19b0*/  FADD.FTZ R4, -R32, 1 ;  /* 0x3f80000020047421 */ /* 0x004fce0000010100 */
[----:B------:R-:W-:Y:S08]  /*19c0*/  MUFU.RCP R110, R110 ;  /* 0x0000006e006e7308 */ /* 0x000ff00000001000 */
[----:B------:R-:W-:Y:S08]  /*19d0*/  MUFU.RCP R102, R102 ;  /* 0x0000006600667308 */ /* 0x000ff00000001000 */
[----:B------:R-:W0:Y:S01]  /*19e0*/  MUFU.RCP R117, R5 ;  /* 0x0000000500757308 */ /* 0x000e220000001000 */
[----:B------:R-:W-:Y:S01]  /*19f0*/  ISETP.NE.AND P6, PT, R41, RZ, PT ;  /* 0x000000ff2900720c */ /* 0x000fe20003fc5270 */
[----:B0-----:R-:W-:-:S04]  /*1a00*/  FADD.FTZ R119, -R117, 1 ;  /* 0x3f80000075777421 */ /* 0x001fc80000010100 */
[----:B------:R-:W-:Y:S01]  /*1a10*/  FFMA.FTZ R119, R30, R119, 1 ;  /* 0x3f8000001e777423 */ /* 0x000fe20000010077 */
[----:B----4-:R-:W-:Y:S04]  /*1a20*/  STS [R65.X4], R16 ;  /* 0x0000001041007388 */ /* 0x010fe80000004800 */
        /* <DEDUP_REMOVED lines=8> */
[----:B------:R-:W1:Y:S04]  /*1ab0*/  LDS R16, [R74.X4+0x4] ;  /* 0x000004004a107984 */ /* 0x000e680000004800 */
[----:B------:R-:W2:Y:S04]  /*1ac0*/  LDS R100, [R74.X4+0xc] ;  /* 0x00000c004a647984 */ /* 0x000ea80000004800 */
[----:B------:R-:W3:Y:S04]  /*1ad0*/  LDS R9, [R74.X4] ;  /* 0x000000004a097984 */ /* 0x000ee80000004800 */
[----:B------:R-:W4:Y:S04]  /*1ae0*/  LDS R96, [R74.X4+0x8] ;  /* 0x000008004a607984 */ /* 0x000f280000004800 */
[----:B------:R-:W4:Y:S04]  /*1af0*/  LDS R98, [R74.X4+0x10] ;  /* 0x000010004a627984 */ /* 0x000f280000004800 */
[----:B------:R-:W4:Y:S04]  /*1b00*/  LDS R106, [R74.X4+0x14] ;  /* 0x000014004a6a7984 */ /* 0x000f280000004800 */
[----:B------:R-:W4:Y:S04]  /*1b10*/  LDS R108, [R74.X4+0x18] ;  /* 0x000018004a6c7984 */ /* 0x000f280000004800 */
[----:B------:R-:W4:Y:S01]  /*1b20*/  LDS R112, [R74.X4+0x1c] ;  /* 0x00001c004a707984 */ /* 0x000f220000004800 */
[----:B0-----:R-:W-:-:S02]  /*1b30*/  FFMA.FTZ R6, R11, R4, 1 ;  /* 0x3f8000000b067423 */ /* 0x001fc40000010004 */
[----:B------:R-:W-:Y:S02]  /*1b40*/  FADD.FTZ R3, -R33, 1 ;  /* 0x3f80000021037421 */ /* 0x000fe40000010100 */
[----:B------:R-:W-:Y:S02]  /*1b50*/  FADD.FTZ R7, -R111, 1 ;  /* 0x3f8000006f077421 */ /* 0x000fe40000010100 */
[----:B------:R-:W-:Y:S02]  /*1b60*/  FFMA.FTZ R5, R10, R3, 1 ;  /* 0x3f8000000a057423 */ /* 0x000fe40000010003 */
[----:B-1----:R-:W-:Y:S02]  /*1b70*/  FMUL.FTZ R4, R88, R16 ;  /* 0x0000001058047220 */ /* 0x002fe40000410000 */
[----:B------:R-:W-:Y:S02]  /*1b80*/  FFMA.FTZ R15, R12, R7, 1 ;  /* 0x3f8000000c0f7423 */ /* 0x000fe40000010007 */
[----:B--2---:R-:W-:-:S02]  /*1b90*/  FMUL.FTZ R18, R90, R100 ;  /* 0x000000645a127220 */ /* 0x004fc40000410000 */
[----:B------:R-:W-:Y:S02]  /*1ba0*/  FMUL.FTZ R4, R33, R4 ;  /* 0x0000000421047220 */ /* 0x000fe40000410000 */
[----:B------:R-:W-:Y:S02]  /*1bb0*/  FADD.FTZ R2, -R8, 1 ;  /* 0x3f80000008027421 */ /* 0x000fe40000010100 */
[----:B---3--:R-:W-:Y:S02]  /*1bc0*/  FMUL.FTZ R3, R103, R9 ;  /* 0x0000000967037220 */ /* 0x008fe40000410000 */
[----:B----4-:R-:W-:Y:S02]  /*1bd0*/  FMUL.FTZ R7, R105, R96 ;  /* 0x0000006069077220 */ /* 0x010fe40000410000 */
[----:B------:R-:W-:Y:S02]  /*1be0*/  FMUL.FTZ R18, R111, R18 ;  /* 0x000000126f127220 */ /* 0x000fe40000410000 */
[----:B------:R-:W-:Y:S01]  /*1bf0*/  FMUL.FTZ R5, R4, R5 ;  /* 0x0000000504057220 */ /* 0x000fe20000410000 */
[----:B------:R-:W-:Y:S01]  /*1c00*/  BAR.SYNC.DEFER_BLOCKING 0x0 ;  /* 0x0000000000007b1d */ /* 0x000fe20000010000 */
[----:B------:R-:W-:-:S02]  /*1c10*/  FFMA.FTZ R2, R17, R2, 1 ;  /* 0x3f80000011027423 */ /* 0x000fc40000010002 */
[----:B------:R-:W-:Y:S02]  /*1c20*/  FMUL.FTZ R3, R8, R3 ;  /* 0x0000000308037220 */ /* 0x000fe40000410000 */
[----:B------:R-:W-:Y:S02]  /*1c30*/  FMUL.FTZ R7, R32, R7 ;  /* 0x0000000720077220 */ /* 0x000fe40000410000 */
[----:B------:R-:W-:Y:S02]  /*1c40*/  FADD.FTZ R19, -R113, 1 ;  /* 0x3f80000071137421 */ /* 0x000fe40000010100 */
[----:B------:R-:W-:Y:S02]  /*1c50*/  FADD.FTZ R4, -R110, 1 ;  /* 0x3f8000006e047421 */ /* 0x000fe40000010100 */
[----:B------:R-:W-:Y:S02]  /*1c60*/  FMUL.FTZ R15, R18, R15 ;  /* 0x0000000f120f7220 */ /* 0x000fe40000410000 */
[----:B------:R-:W-:-:S02]  /*1c70*/  FMUL.FTZ R3, R3, R2 ;  /* 0x0000000203037220 */ /* 0x000fc40000410000 */
[----:B------:R-:W-:Y:S02]  /*1c80*/  FMUL.FTZ R7, R7, R6 ;  /* 0x0000000607077220 */ /* 0x000fe40000410000 */
[----:B------:R-:W-:Y:S02]  /*1c90*/  FFMA.FTZ R115, R14, R19, 1 ;  /* 0x3f8000000e737423 */ /* 0x000fe40000010013 */
[----:B------:R-:W-:Y:S02]  /*1ca0*/  FFMA.FTZ R18, R31, R4, 1 ;  /* 0x3f8000001f127423 */ /* 0x000fe40000010004 */
        /* <DEDUP_REMOVED lines=36> */
[C---:B0-----:R-:W-:Y:S02]  /*1ef0*/  IMAD R7, R37.reuse, c[0x0][0x2ec], R4 ;  /* 0x0000bb0025077a24 */ /* 0x041fe400078e0204 */
[----:B------:R-:W-:Y:S01]  /*1f00*/  IMAD.WIDE.U32 R2, R37, c[0x0][0x2e8], RZ ;  /* 0x0000ba0025027a25 */ /* 0x000fe200078e00ff */
[----:B------:R-:W-:-:S04]  /*1f10*/  LEA R5, P0, R22, c[0x0][0x338], 0x2 ;  /* 0x0000ce0016057a11 */ /* 0x000fc800078010ff */
[----:B------:R-:W-:Y:S01]  /*1f20*/  IADD3 R3, R3, R7, RZ ;  /* 0x0000000703037210 */ /* 0x000fe20007ffe0ff */
[----:B-1----:R-:W-:Y:S01]  /*1f30*/  IMAD R19, R35, c[0x0][0x2f0], RZ ;  /* 0x0000bc0023137a24 */ /* 0x002fe200078e02ff */
        /* <DEDUP_REMOVED lines=22> */
.L_x_6822:
[----:B------:R-:W-:Y:S05]  /*20a0*/  BSYNC B0 ;  /* 0x0000000000007941 */ /* 0x000fea0003800000 */
.L_x_6821:
        /* <DEDUP_REMOVED lines=9> */
[-C--:B------:R-:W-:Y:S01]  /*2140*/  ISETP.GE.AND P2, PT, R58, R121.reuse, PT ;  /* 0x000000793a00720c */ /* 0x080fe20003f46270 */
        /* <DEDUP_REMOVED lines=25> */
[----:B-1----:R-:W-:Y:S01]  /*22e0*/  FMUL.FTZ R3, R32, R96 ;  /* 0x0000006020037220 */ /* 0x002fe20000410000 */
[----:B------:R-:W-:Y:S01]  /*22f0*/  BSSY B0, `(.L_x_6824) ;  /* 0x0000035000007945 */ /* 0x000fe20003800000 */
[----:B------:R-:W-:Y:S02]  /*2300*/  FMUL.FTZ R111, R111, R100 ;  /* 0x000000646f6f7220 */ /* 0x000fe40000410000 */
[----:B------:R-:W-:Y:S02]  /*2310*/  FMUL.FTZ R5, R102, R98 ;  /* 0x0000006266057220 */ /* 0x000fe40000410000 */
[----:B------:R-:W-:Y:S02]  /*2320*/  FMUL.FTZ R113, R113, R106 ;  /* 0x0000006a71717220 */ /* 0x000fe40000410000 */
[----:B0-----:R-:W-:-:S02]  /*2330*/  FMUL.FTZ R7, R30, R108 ;  /* 0x0000006c1e077220 */ /* 0x001fc40000410000 */
[----:B------:R-:W-:Y:S02]  /*2340*/  FMUL.FTZ R31, R31, R112 ;  /* 0x000000701f1f7220 */ /* 0x000fe40000410000 */
[----:B------:R-:W-:Y:S01]  /*2350*/  IMAD R4, R136, c[0x0][0x210], RZ ;  /* 0x0000840088047a24 */ /* 0x000fe200078e02ff */
[----:B------:R-:W-:Y:S04]  /*2360*/  STS [R74.X4], R9 ;  /* 0x000000094a007388 */ /* 0x000fe80000004800 */
[----:B------:R-:W-:Y:S04]  /*2370*/  STS [R74.X4+0x4], R33 ;  /* 0x000004214a007388 */ /* 0x000fe80000004800 */
[----:B------:R0:W-:Y:S04]  /*2380*/  STS [R74.X4+0x8], R3 ;  /* 0x000008034a007388 */ /* 0x0001e80000004800 */
[----:B------:R-:W-:Y:S04]  /*2390*/  STS [R74.X4+0xc], R111 ;  /* 0x00000c6f4a007388 */ /* 0x000fe80000004800 */
[----:B------:R1:W-:Y:S01]  /*23a0*/  STS [R74.X4+0x10], R5 ;  /* 0x000010054a007388 */ /* 0x0003e20000004800 */
[----:B0-----:R-:W-:-:S03]  /*23b0*/  IMAD.WIDE.U32 R2, R37, c[0x0][0x210], RZ ;  /* 0x0000840025027a25 */ /* 0x001fc600078e00ff */
[----:B------:R-:W-:Y:S04]  /*23c0*/  STS [R74.X4+0x14], R113 ;  /* 0x000014714a007388 */ /* 0x000fe80000004800 */
[----:B------:R0:W-:Y:S01]  /*23d0*/  STS [R74.X4+0x18], R7 ;  /* 0x000018074a007388 */ /* 0x0001e20000004800 */
[----:B-1----:R-:W-:-:S03]  /*23e0*/  IMAD R5, R37, c[0x0][0x214], R4 ;  /* 0x0000850025057a24 */ /* 0x002fc600078e0204 */
[----:B------:R-:W-:Y:S01]  /*23f0*/  STS [R74.X4+0x1c], R31 ;  /* 0x00001c1f4a007388 */ /* 0x000fe20000004800 */
[----:B------:R-:W-:-:S06]  /*2400*/  NOP ;  /* 0x0000000000007918 */ /* 0x000fcc0000000000 */
[----:B------:R-:W-:Y:S01]  /*2410*/  LDS R11, [R65.X4] ;  /* 0x00000000410b7984 */ /* 0x000fe20000004800 */
[----:B------:R-:W-:Y:S01]  /*2420*/  IADD3 R3, R3, R5, RZ ;  /* 0x0000000503037210 */ /* 0x000fe20007ffe0ff */
[----:B0-----:R-:W-:Y:S02]  /*2430*/  IMAD R7, R35, c[0x0][0x218], RZ ;  /* 0x0000860023077a24 */ /* 0x001fe400078e02ff */
[----:B------:R-:W-:Y:S02]  /*2440*/  LDS R13, [R66.X4+0x80] ;  /* 0x00008000420d7984 */ /* 0x000fe40000004800 */
[C---:B------:R-:W-:Y:S02]  /*2450*/  IMAD.WIDE.U32 R2, R0.reuse, c[0x0][0x218], R2 ;  /* 0x0000860000027a25 */ /* 0x040fe400078e0002 */
[----:B------:R-:W-:Y:S02]  /*2460*/  LDS R9, [R67.X4+0x100] ;  /* 0x0001000043097984 */ /* 0x000fe40000004800 */
[----:B------:R-:W-:Y:S01]  /*2470*/  IMAD R115, R0, c[0x0][0x21c], R7 ;  /* 0x0000870000737a24 */ /* 0x000fe200078e0207 */
[----:B------:R-:W-:Y:S01]  /*2480*/  IADD3 R2, P0, R86, R2, RZ ;  /* 0x0000000256027210 */ /* 0x000fe20007f1e0ff */
[----:B------:R-:W-:Y:S01]  /*2490*/  LDS R15, [R68.X4+0x180] ;  /* 0x00018000440f7984 */ /* 0x000fe20000004800 */
[----:B------:R-:W-:-:S02]  /*24a0*/  LEA R7, P1, R22, c[0x0][0x270], 0x2 ;  /* 0x00009c0016077a11 */ /* 0x000fc400078210ff */
        /* <DEDUP_REMOVED lines=25> */
.L_x_6825:
[----:B------:R-:W-:Y:S05]  /*2640*/  BSYNC B0 ;  /* 0x0000000000007941 */ /* 0x000fea0003800000 */
.L_x_6824:
        /* <DEDUP_REMOVED lines=13> */
.L_x_6823:
[----:B------:R-:W-:Y:S01]  /*2720*/  FFMA.FTZ R39, R76, R103, R39 ;  /* 0x000000674c277223 */ /* 0x000fe20000010027 */
[----:B-1----:R-:W-:Y:S01]  /*2730*/  MOV R2, c[0x0][0x16c] ;  /* 0x00005b0000027a02 */ /* 0x002fe20000000f00 */
[----:B------:R-:W-:Y:S01]  /*2740*/  BAR.SYNC.DEFER_BLOCKING 0x0 ;  /* 0x0000000000007b1d */ /* 0x000fe20000010000 */
[----:B------:R-:W-:Y:S01]  /*2750*/  HFMA2.MMA R141, -RZ, RZ, 0, 0 ;  /* 0x00000000ff8d7435 */ /* 0x000fe200000001ff */
[----:B------:R-:W-:Y:S01]  /*2760*/  FFMA.FTZ R39, R77, R88, R39 ;  /* 0x000000584d277223 */ /* 0x000fe20000010027 */
[----:B------:R-:W-:Y:S01]  /*2770*/  ISETP.GE.AND P0, PT, R2, 0x1, PT ;  /* 0x000000010200780c */ /* 0x000fe20003f06270 */
[----:B------:R-:W-:Y:S01]  /*2780*/  HFMA2.MMA R129, -RZ, RZ, 0, 0 ;  /* 0x00000000ff817435 */ /* 0x000fe200000001ff */
[-C--:B-----5:R-:W-:Y:S01]  /*2790*/  FMUL.FTZ R111, R103, R34.reuse ;  /* 0x00000022676f7220 */ /* 0x0a0fe20000410000 */
[----:B------:R-:W-:Y:S01]  /*27a0*/  HFMA2.MMA R133, -RZ, RZ, 0, 0 ;  /* 0x00000000ff857435 */ /* 0x000fe200000001ff */
[----:B------:R-:W-:Y:S01]  /*27b0*/  FFMA.FTZ R39, R78, R105, R39 ;  /* 0x000000694e277223 */ /* 0x000fe20000010027 */
[----:B------:R-:W-:Y:S01]  /*27c0*/  HFMA2.MMA R137, -RZ, RZ, 0, 0 ;  /* 0x00000000ff897435 */ /* 0x000fe200000001ff */
        /* <DEDUP_REMOVED lines=8> */
[----:B------:R-:W-:-:S02]  /*2850*/  FMUL.FTZ R117, R90, R34 ;  /* 0x000000225a757220 */ /* 0x000fc40000410000 */
[----:B------:R-:W-:Y:S02]  /*2860*/  FFMA.FTZ R39, R81, R92, R39 ;  /* 0x0000005c51277223 */ /* 0x000fe40000010027 */
[-C--:B------:R-:W-:Y:S02]  /*2870*/  FMUL.FTZ R119, R107, R34.reuse ;  /* 0x000000226b777220 */ /* 0x080fe40000410000 */
[----:B------:R-:W-:Y:S02]  /*2880*/  FFMA.FTZ R39, R82, R109, R39 ;  /* 0x0000006d52277223 */ /* 0x000fe40000010027 */
[-C--:B------:R-:W-:Y:S02]  /*2890*/  FMUL.FTZ R121, R92, R34.reuse ;  /* 0x000000225c797220 */ /* 0x080fe40000410000 */
[-C--:B0-----:R-:W-:Y:S02]  /*28a0*/  FMUL.FTZ R123, R109, R34.reuse ;  /* 0x000000226d7b7220 */ /* 0x081fe40000410000 */
[----:B------:R-:W-:-:S02]  /*28b0*/  FMUL.FTZ R125, R94, R34 ;  /* 0x000000225e7d7220 */ /* 0x000fc40000410000 */
[----:B------:R-:W-:Y:S01]  /*28c0*/  FFMA.FTZ R39, R83, R94, R39 ;  /* 0x0000005e53277223 */ /* 0x000fe20000010027 */
[----:B------:R-:W-:Y:S05]  /*28d0*/  @!P0 BRA `(.L_x_6826) ;  /* 0x0000220000008947 */ /* 0x000fea0003800000 */
[----:B------:R-:W-:Y:S01]  /*28e0*/  MOV R2, R41 ;  /* 0x0000002900027202 */ /* 0x000fe20000000f00 */
[----:B------:R-:W-:Y:S01]  /*28f0*/  IMAD R4, R136, c[0x0][0x2b8], RZ ;  /* 0x0000ae0088047a24 */ /* 0x000fe200078e02ff */
[----:B------:R-:W-:Y:S01]  /*2900*/  MOV R3, RZ ;  /* 0x000000ff00037202 */ /* 0x000fe20000000f00 */
[----:B------:R-:W-:Y:S01]  /*2910*/  IMAD R7, R138, c[0x0][0x2c0], RZ ;  /* 0x0000b0008a077a24 */ /* 0x000fe200078e02ff */
[----:B------:R-:W-:Y:S01]  /*2920*/  IADD3 R96, R142, -0x1, RZ ;  /* 0xffffffff8e607810 */ /* 0x000fe20007ffe0ff */
[C---:B------:R-:W-:Y:S01]  /*2930*/  IMAD R5, R37.reuse, c[0x0][0x2bc], R4 ;  /* 0x0000af0025057a24 */ /* 0x040fe200078e0204 */
[----:B------:R-:W-:Y:S01]  /*2940*/  MOV R151, RZ ;  /* 0x000000ff00977202 */ /* 0x000fe20000000f00 */
[----:B------:R-:W-:Y:S01]  /*2950*/  IMAD.WIDE.U32 R2, R37, c[0x0][0x2b8], R2 ;  /* 0x0000ae0025027a25 */ /* 0x000fe200078e0002 */
[----:B------:R-:W-:Y:S02]  /*2960*/  LEA.HI R4, R96, R96, RZ, 0x1 ;  /* 0x0000006060047211 */ /* 0x000fe400078f08ff */
[----:B------:R-:W-:Y:S01]  /*2970*/  MOV R141, RZ ;  /* 0x000000ff008d7202 */ /* 0x000fe20000000f00 */
[----:B------:R-:W-:Y:S01]  /*2980*/  IMAD R7, R38, c[0x0][0x2c4], R7 ;  /* 0x0000b10026077a24 */ /* 0x000fe200078e0207 */
[----:B------:R-:W-:Y:S01]  /*2990*/  IADD3 R3, R3, R5, RZ ;  /* 0x0000000503037210 */ /* 0x000fe20007ffe0ff */
[--C-:B------:R-:W-:Y:S01]  /*29a0*/  FADD.FTZ R98, R99, R36.reuse ;  /* 0x0000002463627221 */ /* 0x100fe20000010000 */
[----:B------:R-:W-:Y:S01]  /*29b0*/  LOP3.LUT R5, R4, 0xfffffe, RZ, 0xc0, !PT ;  /* 0x00fffffe04057812 */ /* 0x000fe200078ec0ff */
[----:B------:R-:W-:Y:S01]  /*29c0*/  FADD.FTZ R143, R97, R36 ;  /* 0x00000024618f7221 */ /* 0x000fe20000010000 */
[----:B------:R-:W-:Y:S01]  /*29d0*/  MOV R106, RZ ;  /* 0x000000ff006a7202 */ /* 0x000fe20000000f00 */
[----:B------:R-:W-:Y:S01]  /*29e0*/  IMAD.WIDE.U32 R16, R38, c[0x0][0x2c0], R2 ;  /* 0x0000b00026107a25 */ /* 0x000fe200078e0002 */
[----:B------:R-:W-:-:S02]  /*29f0*/  IADD3 R96, R96, -R5, RZ ;  /* 0x8000000560607210 */ /* 0x000fc40007ffe0ff */
[----:B------:R-:W-:Y:S01]  /*2a00*/  MOV R153, RZ ;  /* 0x000000ff00997202 */ /* 0x000fe20000000f00 */
[--C-:B------:R-:W-:Y:S01]  /*2a10*/  FADD.FTZ R100, R95, R36.reuse ;  /* 0x000000245f647221 */ /* 0x100fe20000010000 */
[----:B------:R-:W-:Y:S01]  /*2a20*/  IADD3 R7, R17, R7, RZ ;  /* 0x0000000711077210 */ /* 0x000fe20007ffe0ff */
[--C-:B------:R-:W-:Y:S01]  /*2a30*/  FADD.FTZ R145, R93, R36.reuse ;  /* 0x000000245d917221 */ /* 0x100fe20000010000 */
[C---:B------:R-:W-:Y:S01]  /*2a40*/  LEA R2, P0, R16.reuse, c[0x0][0x320], 0x2 ;  /* 0x0000c80010027a11 */ /* 0x040fe200078010ff */
[--C-:B------:R-:W-:Y:S02]  /*2a50*/  FADD.FTZ R102, R91, R36.reuse ;  /* 0x000000245b667221 */ /* 0x100fe40000010000 */
[--C-:B------:R-:W-:Y:S01]  /*2a60*/  FADD.FTZ R147, R89, R36.reuse ;  /* 0x0000002459937221 */ /* 0x100fe20000010000 */
[----:B------:R-:W-:Y:S01]  /*2a70*/  LEA.HI.X R3, R16, c[0x0][0x324], R7, 0x2, P0 ;  /* 0x0000c90010037a11 */ /* 0x000fe200000f1407 */
[--C-:B------:R-:W-:Y:S01]  /*2a80*/  FADD.FTZ R104, R87, R36.reuse ;  /* 0x0000002457687221 */ /* 0x100fe20000010000 */
[----:B------:R-:W-:Y:S01]  /*2a90*/  IADD3 R16, P0, R20, R16, RZ ;  /* 0x0000001014107210 */ /* 0x000fe20007f1e0ff */
[----:B------:R-:W-:-:S02]  /*2aa0*/  FADD.FTZ R149, R85, R36 ;  /* 0x0000002455957221 */ /* 0x000fc40000010000 */
[----:B------:R-:W-:Y:S01]  /*2ab0*/  IMAD.WIDE R2, R86, 0x4, R2 ;  /* 0x0000000456027825 */ /* 0x000fe200078e0202 */
[----:B------:R-:W-:-:S04]  /*2ac0*/  IADD3.X R17, R21, R7, RZ, P0, !PT ;  /* 0x0000000715117210 */ /* 0x000fc800007fe4ff */
[C---:B------:R-:W-:Y:S02]  /*2ad0*/  IADD3 R14, P5, R2.reuse, -0x380, RZ ;  /* 0xfffffc80020e7810 */ /* 0x040fe40007fbe0ff */
[C---:B------:R-:W-:Y:S02]  /*2ae0*/  IADD3 R12, P4, R2.reuse, -0x300, RZ ;  /* 0xfffffd00020c7810 */ /* 0x040fe40007f9e0ff */
[C---:B------:R-:W-:Y:S02]  /*2af0*/  IADD3 R10, P3, R2.reuse, -0x280, RZ ;  /* 0xfffffd80020a7810 */ /* 0x040fe40007f7e0ff */
[C---:B------:R-:W-:Y:S02]  /*2b00*/  IADD3 R8, P2, R2.reuse, -0x200, RZ ;  /* 0xfffffe0002087810 */ /* 0x040fe40007f5e0ff */
[C---:B------:R-:W-:Y:S02]  /*2b10*/  IADD3 R6, P1, R2.reuse, -0x180, RZ ;  /* 0xfffffe8002067810 */ /* 0x040fe40007f3e0ff */
[----:B------:R-:W-:-:S02]  /*2b20*/  IADD3 R4, P0, R2, -0x100, RZ ;  /* 0xffffff0002047810 */ /* 0x000fc40007f1e0ff */
[C---:B------:R-:W-:Y:S02]  /*2b30*/  IADD3.X R15, R3.reuse, -0x1, RZ, P5, !PT ;  /* 0xffffffff030f7810 */ /* 0x040fe40002ffe4ff */
[----:B------:R-:W-:Y:S02]  /*2b40*/  IADD3 R2, P5, R2, -0x80, RZ ;  /* 0xffffff8002027810 */ /* 0x000fe40007fbe0ff */
[C---:B------:R-:W-:Y:S02]  /*2b50*/  IADD3.X R13, R3.reuse, -0x1, RZ, P4, !PT ;  /* 0xffffffff030d7810 */ /* 0x040fe400027fe4ff */
[C---:B------:R-:W-:Y:S02]  /*2b60*/  IADD3.X R11, R3.reuse, -0x1, RZ, P3, !PT ;  /* 0xffffffff030b7810 */ /* 0x040fe40001ffe4ff */
[C---:B------:R-:W-:Y:S02]  /*2b70*/  IADD3.X R9, R3.reuse, -0x1, RZ, P2, !PT ;  /* 0xffffffff03097810 */ /* 0x040fe400017fe4ff */
[----:B------:R-:W-:-:S02]  /*2b80*/  IADD3.X R7, R3, -0x1, RZ, P1, !PT ;  /* 0xffffffff03077810 */ /* 0x000fc40000ffe4ff */
[C---:B------:R-:W-:Y:S02]  /*2b90*/  IADD3.X R5, R3.reuse, -0x1, RZ, P0, !PT ;  /* 0xffffffff03057810 */ /* 0x040fe400007fe4ff */
[----:B------:R-:W-:Y:S02]  /*2ba0*/  IADD3.X R3, R3, -0x1, RZ, P5, !PT ;  /* 0xffffffff03037810 */ /* 0x000fe40002ffe4ff */
.L_x_6847:
[----:B------:R-:W-:Y:S01]  /*2bb0*/  IMAD R33, R35, c[0x0][0x180], RZ ;  /* 0x0000600023217a24 */ /* 0x000fe200078e02ff */
[----:B------:R-:W-:Y:S01]  /*2bc0*/  SHF.R.S32.HI R110, RZ, 0x1f, R151 ;  /* 0x0000001fff6e7819 */ /* 0x000fe20000011497 */
[----:B------:R-:W-:Y:S01]  /*2bd0*/  IMAD.WIDE.U32 R30, R0, c[0x0][0x180], RZ ;  /* 0x00006000001e7a25 */ /* 0x000fe200078e00ff */
[----:B------:R-:W-:Y:S01]  /*2be0*/  IADD3 R101, -R20, c[0x0][0x168], RZ ;  /* 0x00005a0014657a10 */ /* 0x000fe20007ffe1ff */
[----:B------:R-:W-:Y:S02]  /*2bf0*/  HFMA2.MMA R112, -RZ, RZ, 0, 0 ;  /* 0x00000000ff707435 */ /* 0x000fe400000001ff */
[----:B------:R-:W-:Y:S01]  /*2c00*/  IMAD R33, R0, c[0x0][0x184], R33 ;  /* 0x0000610000217a24 */ /* 0x000fe200078e0221 */
[-C--:B------:R-:W-:Y:S01]  /*2c10*/  ISETP.GE.AND P5, PT, R22, R101.reuse, PT ;  /* 0x000000651600720c */ /* 0x080fe20003fa6270 */
[----:B------:R-:W-:Y:S01]  /*2c20*/  IMAD R32, R110, c[0x0][0x188], RZ ;  /* 0x000062006e207a24 */ /* 0x000fe200078e02ff */
[----:B------:R-:W-:Y:S01]  /*2c30*/  ISETP.GE.AND P2, PT, R60, R101, PT ;  /* 0x000000653c00720c */ /* 0x000fe20003f46270 */
[----:B------:R-:W-:Y:S01]  /*2c40*/  IMAD R108, R110, c[0x0][0x1c0], RZ ;  /* 0x000070006e6c7a24 */ /* 0x000fe200078e02ff */
[----:B------:R-:W-:Y:S01]  /*2c50*/  IADD3 R31, R31, R33, RZ ;  /* 0x000000211f1f7210 */ /* 0x000fe20007ffe0ff */
[----:B------:R-:W-:Y:S01]  /*2c60*/  IMAD.WIDE.U32 R154, R151, c[0x0][0x1c0], R22 ;  /* 0x00007000979a7a25 */ /* 0x000fe200078e0016 */
[-C--:B------:R-:W-:Y:S01]  /*2c70*/  ISETP.GE.AND P3, PT, R61, R101.reuse, PT ;  /* 0x000000653d00720c */ /* 0x080fe20003f66270 */
[----:B------:R-:W-:Y:S01]  /*2c80*/  HFMA2.MMA R114, -RZ, RZ, 0, 0 ;  /* 0x00000000ff727435 */ /* 0x000fe200000001ff */
[----:B------:R-:W-:Y:S01]  /*2c90*/  ISETP.GE.AND P4, PT, R62, R101, PT ;  /* 0x000000653e00720c */ /* 0x000fe20003f86270 */
[----:B------:R-:W-:-:S02]  /*2ca0*/  IMAD R33, R151, c[0x0][0x18c], R32 ;  /* 0x0000630097217a24 */ /* 0x000fc400078e0220 */
[C---:B------:R-:W-:Y:S02]  /*2cb0*/  IMAD R159, R151.reuse, c[0x0][0x1c4], R108 ;  /* 0x00007100979f7a24 */ /* 0x040fe400078e026c */
[----:B------:R-:W-:Y:S01]  /*2cc0*/  IMAD.WIDE.U32 R156, R151, c[0x0][0x188], R30 ;  /* 0x00006200979c7a25 */ /* 0x000fe200078e001e */
[----:B------:R-:W-:Y:S02]  /*2cd0*/  LEA R30, P0, R154, R46, 0x2 ;  /* 0x0000002e9a1e7211 */ /* 0x000fe400078010ff */
[----:B------:R-:W-:Y:S02]  /*2ce0*/  IADD3 R31, R155, R159, RZ ;  /* 0x0000009f9b1f7210 */ /* 0x000fe40007ffe0ff */
[----:B------:R-:W-:Y:S02]  /*2cf0*/  IADD3 R33, R157, R33, RZ ;  /* 0x000000219d217210 */ /* 0x000fe40007ffe0ff */
[----:B------:R-:W-:Y:S02]  /*2d00*/  LEA R32, P1, R156, c[0x0][0x220], 0x2 ;  /* 0x000088009c207a11 */ /* 0x000fe400078210ff */
[----:B------:R-:W-:-:S02]  /*2d10*/  LEA.HI.X R31, R154, R48, R31, 0x2, P0 ;  /* 0x000000309a1f7211 */ /* 0x000fc400000f141f */
[----:B------:R-:W-:Y:S02]  /*2d20*/  LEA.HI.X R33, R156, c[0x0][0x224], R33, 0x2, P1 ;  /* 0x000089009c217a11 */ /* 0x000fe400008f1421 */
[-C--:B------:R-:W-:Y:S01]  /*2d30*/  ISETP.GE.AND P0, PT, R58, R101.reuse, PT ;  /* 0x000000653a00720c */ /* 0x080fe20003f06270 */
[----:B--2---:R0:W2:Y:S01]  /*2d40*/  @!P5 LDG.E R112, [R30.64] ;  /* 0x000000041e70d981 */ /* 0x0040a2000c1e1900 */
[----:B------:R-:W-:Y:S02]  /*2d50*/  MOV R157, RZ ;  /* 0x000000ff009d7202 */ /* 0x000fe40000000f00 */
[-C--:B------:R-:W-:Y:S01]  /*2d60*/  ISETP.GE.AND P1, PT, R59, R101.reuse, PT ;  /* 0x000000653b00720c */ /* 0x080fe20003f26270 */
[----:B---3--:R1:W3:Y:S01]  /*2d70*/  LDG.E R108, [R32.64] ;  /* 0x00000004206c7981 */ /* 0x0082e2000c1e1900 */
[----:B------:R-:W-:Y:S01]  /*2d80*/  ISETP.GE.AND P5, PT, R63, R101, PT ;  /* 0x000000653f00720c */ /* 0x000fe20003fa6270 */
[----:B------:R-:W-:Y:S01]  /*2d90*/  HFMA2.MMA R116, -RZ, RZ, 0, 0 ;  /* 0x00000000ff747435 */ /* 0x000fe200000001ff */
[----:B------:R-:W-:Y:S01]  /*2da0*/  MOV R159, RZ ;  /* 0x000000ff009f7202 */ /* 0x000fe20000000f00 */
[----:B------:R-:W-:-:S04]  /*2db0*/  HFMA2.MMA R118, -RZ, RZ, 0, 0 ;  /* 0x00000000ff767435 */ /* 0x000fc800000001ff */
[----:B------:R0:W4:Y:S01]  /*2dc0*/  @!P0 LDG.E R157, [R30.64+0x80] ;  /* 0x000080041e9d8981 */ /* 0x000122000c1e1900 */
        /* <DEDUP_REMOVED lines=16> */
[----:B-1----:R-:W-:Y:S01]  /*2ed0*/  IADD3 R33, R155, R165, RZ ;  /* 0x000000a59b217210 */ /* 0x002fe20007ffe0ff */
[----:B------:R-:W-:Y:S01]  /*2ee0*/  FADD.FTZ R155, R85, R36 ;  /* 0x00000024559b7221 */ /* 0x000fe20000010000 */
[----:B------:R-:W-:-:S04]  /*2ef0*/  LEA R32, P1, R154, c[0x0][0x228], 0x2 ;  /* 0x00008a009a207a11 */ /* 0x000fc800078210ff */
[----:B------:R-:W-:Y:S02]  /*2f00*/  LEA.HI.X R33, R154, c[0x0][0x22c], R33, 0x2, P1 ;  /* 0x00008b009a217a11 */ /* 0x000fe400008f1421 */
[----:B------:R-:W-:Y:S02]  /*2f10*/  ISETP.NE.AND P1, PT, R41, RZ, PT ;  /* 0x000000ff2900720c */ /* 0x000fe40003f25270 */
[----:B0-----:R-:W-:Y:S01]  /*2f20*/  LEA R30, R96, R151, 0x8 ;  /* 0x00000097601e7211 */ /* 0x001fe200078e40ff */
[----:B------:R0:W5:Y:S01]  /*2f30*/  LDG.E R32, [R32.64] ;  /* 0x0000000420207981 */ /* 0x000162000c1e1900 */
[----:B------:R-:W-:-:S09]  /*2f40*/  ISETP.NE.AND P0, PT, R140, RZ, PT ;  /* 0x000000ff8c00720c */ /* 0x000fd20003f05270 */
[----:B------:R-:W-:Y:S02]  /*2f50*/  @P1 IADD3 R30, R41, 0x200, RZ ;  /* 0x00000200291e1810 */ /* 0x000fe40007ffe0ff */
[----:B------:R-:W-:Y:S01]  /*2f60*/  ISETP.LT.OR P2, PT, R142, 0x2, P0 ;  /* 0x000000028e00780c */ /* 0x000fe20000741670 */
[----:B------:R-:W-:-:S12]  /*2f70*/  HFMA2.MMA R144, -RZ, RZ, 0, 0 ;  /* 0x00000000ff907435 */ /* 0x000fd800000001ff */
[----:B------:R-:W-:-:S05]  /*2f80*/  @!P2 IADD3 R120, R142, -0x2, RZ ;  /* 0xfffffffe8e78a810 */ /* 0x000fca0007ffe0ff */
[----:B------:R-:W-:Y:S02]  /*2f90*/  @!P2 IMAD R31, R120, c[0x0][0x16c], R151 ;  /* 0x00005b00781faa24 */ /* 0x000fe400078e0297 */
[----:B0-----:R-:W-:Y:S02]  /*2fa0*/  FADD.FTZ R33, R89, R36 ;  /* 0x0000002459217221 */ /* 0x001fe40000010000 */
        /* <DEDUP_REMOVED lines=10> */
[----:B------:R-:W0:Y:S01]  /*3050*/  MUFU.EX2 R201, R201 ;  /* 0x000000c900c97308 */ /* 0x000e220000000800 */
[----:B--2---:R-:W-:Y:S04]  /*3060*/  STS [R65.X4], R112 ;  /* 0x0000007041007388 */ /* 0x004fe80000004800 */
[----:B----4-:R-:W-:Y:S04]  /*3070*/  STS [R66.X4+0x80], R157 ;  /* 0x0000809d42007388 */ /* 0x010fe80000004800 */
[----:B------:R-:W-:Y:S04]  /*3080*/  STS [R67.X4+0x100], R114 ;  /* 0x0001007243007388 */ /* 0x000fe80000004800 */
[----:B------:R-:W-:Y:S04]  /*3090*/  STS [R68.X4+0x180], R159 ;  /* 0x0001809f44007388 */ /* 0x000fe80000004800 */
[----:B------:R1:W-:Y:S04]  /*30a0*/  STS [R69.X4+0x200], R116 ;  /* 0x0002007445007388 */ /* 0x0003e80000004800 */
[----:B------:R-:W-:Y:S04]  /*30b0*/  STS [R70.X4+0x280], R161 ;  /* 0x000280a146007388 */ /* 0x000fe80000004800 */
[----:B------:R-:W-:Y:S01]  /*30c0*/  STS [R71.X4+0x300], R118 ;  /* 0x0003007647007388 */ /* 0x000fe20000004800 */
[----:B-1----:R-:W-:-:S03]  /*30d0*/  SHF.L.U32 R116, R30, 0x2, RZ ;  /* 0x000000021e747819 */ /* 0x002fc600000006ff */
[----:B------:R-:W-:Y:S01]  /*30e0*/  STS [R72.X4+0x380], R163 ;  /* 0x000380a348007388 */ /* 0x000fe20000004800 */
[----:B------:R-:W-:-:S06]  /*30f0*/  NOP ;  /* 0x0000000000007918 */ /* 0x000fcc0000000000 */
[----:B------:R-:W1:Y:S04]  /*3100*/  LDS R195, [R74.X4] ;  /* 0x000000004ac37984 */ /* 0x000e680000004800 */
[----:B------:R-:W2:Y:S04]  /*3110*/  LDS R173, [R74.X4+0x4] ;  /* 0x000004004aad7984 */ /* 0x000ea80000004800 */
[----:B------:R-:W3:Y:S04]  /*3120*/  LDS R171, [R74.X4+0x8] ;  /* 0x000008004aab7984 */ /* 0x000ee80000004800 */
[----:B------:R-:W4:Y:S04]  /*3130*/  LDS R169, [R74.X4+0xc] ;  /* 0x00000c004aa97984 */ /* 0x000f280000004800 */
[----:B------:R-:W1:Y:S04]  /*3140*/  LDS R167, [R74.X4+0x10] ;  /* 0x000010004aa77984 */ /* 0x000e680000004800 */
[----:B------:R-:W1:Y:S04]  /*3150*/  LDS R165, [R74.X4+0x14] ;  /* 0x000014004aa57984 */ /* 0x000e680000004800 */
[----:B------:R-:W1:Y:S04]  /*3160*/  LDS R163, [R74.X4+0x18] ;  /* 0x000018004aa37984 */ /* 0x000e680000004800 */
[----:B------:R-:W1:Y:S04]  /*3170*/  LDS R161, [R74.X4+0x1c] ;  /* 0x00001c004aa17984 */ /* 0x000e680000004800 */
[----:B0-----:R0:W-:Y:S01]  /*3180*/  STS [R116+0xa88], R201 ;  /* 0x000a88c974007388 */ /* 0x0011e20000000800 */
[----:B------:R-:W-:-:S03]  /*3190*/  @!P2 IMAD.WIDE R30, R31, 0x8, R28 ;  /* 0x000000081f1ea825 */ /* 0x000fc600078e021c */
[----:B------:R-:W-:Y:S01]  /*31a0*/  BAR.SYNC.DEFER_BLOCKING 0x0 ;  /* 0x0000000000007b1d */ /* 0x000fe20000010000 */
[----:B------:R-:W-:-:S04]  /*31b0*/  FADD.FTZ R114, R87, R36 ;  /* 0x0000002457727221 */ /* 0x000fc80000010000 */
[C---:B------:R-:W-:Y:S02]  /*31c0*/  FMUL.FTZ R120, R132.reuse, R114 ;  /* 0x0000007284787220 */ /* 0x040fe40000410000 */
[C---:B------:R-:W-:Y:S02]  /*31d0*/  FMUL.FTZ R122, R132.reuse, R33 ;  /* 0x00000021847a7220 */ /* 0x040fe40000410000 */
[--C-:B------:R-:W-:Y:S02]  /*31e0*/  FADD.FTZ R112, R91, R36.reuse ;  /* 0x000000245b707221 */ /* 0x100fe40000010000 */
[----:B------:R-:W0:Y:S01]  /*31f0*/  MUFU.EX2 R120, R120 ;  /* 0x0000007800787308 */ /* 0x000e220000000800 */
[----:B------:R-:W-:Y:S01]  /*3200*/  FADD.FTZ R157, R93, R36 ;  /* 0x000000245d9d7221 */ /* 0x000fe20000010000 */
[----:B------:R1:W5:Y:S01]  /*3210*/  @!P2 LDG.E R144, [R30.64+0x4] ;  /* 0x000004041e90a981 */ /* 0x000362000c1e1900 */
[----:B------:R-:W-:Y:S01]  /*3220*/  ISETP.NE.AND P2, PT, R41, 0x1f, PT ;  /* 0x0000001f2900780c */ /* 0x000fe20003f45270 */
[----:B------:R-:W-:-:S04]  /*3230*/  FMUL.FTZ R124, R132, R112 ;  /* 0x00000070847c7220 */ /* 0x000fc80000410000 */
[----:B------:R-:W1:Y:S01]  /*3240*/  MUFU.EX2 R122, R122 ;  /* 0x0000007a007a7308 */ /* 0x000e620000000800 */
[----:B------:R-:W-:Y:S02]  /*3250*/  FMUL.FTZ R126, R132, R157 ;  /* 0x0000009d847e7220 */ /* 0x000fe40000410000 */
[--C-:B0-----:R-:W-:Y:S02]  /*3260*/  FADD.FTZ R116, R95, R36.reuse ;  /* 0x000000245f747221 */ /* 0x101fe40000010000 */
[----:B------:R-:W-:-:S03]  /*3270*/  FADD.FTZ R159, R97, R36 ;  /* 0x00000024619f7221 */ /* 0x000fc60000010000 */
[----:B------:R0:W0:Y:S01]  /*3280*/  @P2 LDS R187, [R41.X4+0x128c] ;  /* 0x00128c0029bb2984 */ /* 0x0000220000004800 */
[----:B------:R-:W2:Y:S01]  /*3290*/  MUFU.EX2 R124, R124 ;  /* 0x0000007c007c7308 */ /* 0x000ea20000000800 */
[C---:B------:R-:W-:Y:S02]  /*32a0*/  FMUL.FTZ R128, R132.reuse, R116 ;  /* 0x0000007484807220 */ /* 0x040fe40000410000 */
[----:B------:R-:W-:Y:S02]  /*32b0*/  FMUL.FTZ R130, R132, R159 ;  /* 0x0000009f84827220 */ /* 0x000fe40000410000 */
[----:B------:R-:W-:-:S03]  /*32c0*/  FADD.FTZ R118, R99, R36 ;  /* 0x0000002463767221 */ /* 0x000fc60000010000 */
[----:B------:R-:W2:Y:S01]  /*32d0*/  MUFU.EX2 R126, R126 ;  /* 0x0000007e007e7308 */ /* 0x000ea20000000800 */
[----:B-1----:R-:W-:Y:S02]  /*32e0*/  FFMA.FTZ R30, R120, R146, R203 ;  /* 0x00000092781e7223 */ /* 0x002fe400000100cb */
[----:B------:R-:W-:-:S05]  /*32f0*/  FMUL.FTZ R132, R132, R118 ;  /* 0x0000007684847220 */ /* 0x000fca0000410000 */
[----:B------:R-:W1:Y:S01]  /*3300*/  MUFU.EX2 R128, R128 ;  /* 0x0000008000807308 */ /* 0x000e620000000800 */
[----:B------:R-:W-:-:S07]  /*3310*/  FFMA.FTZ R30, R122, R30, R205 ;  /* 0x0000001e7a1e7223 */ /* 0x000fce00000100cd */
[----:B------:R-:W0:Y:S01]  /*3320*/  MUFU.EX2 R130, R130 ;  /* 0x0000008200827308 */ /* 0x000e220000000800 */
[----:B--2---:R-:W-:-:S07]  /*3330*/  FFMA.FTZ R30, R124, R30, R179 ;  /* 0x0000001e7c1e7223 */ /* 0x004fce00000100b3 */
[----:B------:R-:W2:Y:S01]  /*3340*/  MUFU.EX2 R132, R132 ;  /* 0x0000008400847308 */ /* 0x000ea20000000800 */
[----:B------:R-:W-:Y:S02]  /*3350*/  FFMA.FTZ R30, R126, R30, R181 ;  /* 0x0000001e7e1e7223 */ /* 0x000fe400000100b5 */
[----:B------:R-:W-:Y:S02]  /*3360*/  FMUL.FTZ R183, R201, R120 ;  /* 0x00000078c9b77220 */ /* 0x000fe40000410000 */
[----:B-1----:R-:W-:Y:S02]  /*3370*/  FFMA.FTZ R30, R128, R30, R175 ;  /* 0x0000001e801e7223 */ /* 0x002fe400000100af */
[----:B------:R-:W-:Y:S02]  /*3380*/  FMUL.FTZ R31, R83, R98 ;  /* 0x00000062531f7220 */ /* 0x000fe40000410000 */
[----:B0-----:R-:W-:Y:S02]  /*3390*/  FFMA.FTZ R30, R130, R30, R177 ;  /* 0x0000001e821e7223 */ /* 0x001fe400000100b1 */
[----:B------:R-:W-:-:S04]  /*33a0*/  FMUL.FTZ R183, R122, R183 ;  /* 0x000000b77ab77220 */ /* 0x000fc80000410000 */
[----:B------:R-:W-:Y:S02]  /*33b0*/  FMUL.FTZ R183, R124, R183 ;  /* 0x000000b77cb77220 */ /* 0x000fe40000410000 */
[----:B--2---:R-:W-:Y:S01]  /*33c0*/  FFMA.FTZ R148, R132, R30, R31 ;  /* 0x0000001e84947223 */ /* 0x004fe2000001001f */
        /* <DEDUP_REMOVED lines=9> */
.L_x_6828:
[----:B---34-:R-:W-:Y:S05]  /*3460*/  BSYNC B0 ;  /* 0x0000000000007941 */ /* 0x018fea0003800000 */
.L_x_6827:
[----:B------:R-:W-:Y:S01]  /*3470*/  FMUL.FTZ R183, R126, R183 ;  /* 0x000000b77eb77220 */ /* 0x000fe20000410000 */
[----:B------:R-:W2:Y:S01]  /*3480*/  SHFL.UP PT, R152, R148, 0x1, RZ ;  /* 0x0420000094987989 */ /* 0x000ea200000e00ff */
[----:B------:R-:W-:Y:S01]  /*3490*/  ISETP.GE.AND P3, PT, R50, 0x1, PT ;  /* 0x000000013200780c */ /* 0x000fe20003f66270 */
[----:B0----5:R-:W-:Y:S01]  /*34a0*/  FMUL.FTZ R30, R32, R163 ;  /* 0x000000a3201e7220 */ /* 0x021fe20000410000 */
[----:B------:R-:W-:Y:S01]  /*34b0*/  ISETP.NE.AND P4, PT, R140, 0x1f, PT ;  /* 0x0000001f8c00780c */ /* 0x000fe20003f85270 */
[----:B------:R-:W-:Y:S01]  /*34c0*/  FMUL.FTZ R183, R128, R183 ;  /* 0x000000b780b77220 */ /* 0x000fe20000410000 */
[----:B------:R-:W-:Y:S01]  /*34d0*/  ISETP.GE.OR P0, PT, R142, c[0x0][0x174], P0 ;  /* 0x00005d008e007a0c */ /* 0x000fe20000706670 */
[----:B------:R-:W-:Y:S01]  /*34e0*/  FMUL.FTZ R31, R32, R161 ;  /* 0x000000a1201f7220 */ /* 0x000fe20000410000 */
[----:B------:R-:W-:Y:S01]  /*34f0*/  ISETP.NE.AND P5, PT, R41, RZ, PT ;  /* 0x000000ff2900720c */ /* 0x000fe20003fa5270 */
[----:B------:R-:W-:Y:S01]  /*3500*/  FMUL.FTZ R183, R130, R183 ;  /* 0x000000b782b77220 */ /* 0x000fe20000410000 */
[----:B------:R-:W-:Y:S01]  /*3510*/  BSSY B0, `(.L_x_6829) ;  /* 0x00000c4000007945 */ /* 0x000fe20003800000 */
[----:B------:R-:W-:-:S02]  /*3520*/  FMUL.FTZ R199, R32, R165 ;  /* 0x000000a520c77220 */ /* 0x000fc40000410000 */
[----:B------:R-:W-:Y:S02]  /*3530*/  FMUL.FTZ R207, R132, R183 ;  /* 0x000000b784cf7220 */ /* 0x000fe40000410000 */
[----:B------:R-:W-:Y:S02]  /*3540*/  FMUL.FTZ R197, R109, R30 ;  /* 0x0000001e6dc57220 */ /* 0x000fe40000410000 */
[----:B------:R-:W-:Y:S01]  /*3550*/  FMUL.FTZ R134, R94, R31 ;  /* 0x0000001f5e867220 */ /* 0x000fe20000410000 */
[----:B------:R-:W0:Y:S01]  /*3560*/  SHFL.UP PT, R150, R207, 0x1, RZ ;  /* 0x04200000cf967989 */ /* 0x000e2200000e00ff */
[----:B------:R-:W-:Y:S02]  /*3570*/  FMUL.FTZ R30, R32, R167 ;  /* 0x000000a7201e7220 */ /* 0x000fe40000410000 */
[----:B------:R-:W-:Y:S02]  /*3580*/  FMUL.FTZ R199, R92, R199 ;  /* 0x000000c75cc77220 */ /* 0x000fe40000410000 */
[----:B------:R-:W-:-:S02]  /*3590*/  FFMA.FTZ R31, R132, R134, R197 ;  /* 0x00000086841f7223 */ /* 0x000fc400000100c5 */
[----:B-1----:R-:W-:Y:S02]  /*35a0*/  FMUL.FTZ R183, R132, R187 ;  /* 0x000000bb84b77220 */ /* 0x002fe40000410000 */
[----:B--2---:R-:W-:Y:S02]  /*35b0*/  @P3 FFMA.FTZ R148, R207, R152, R148 ;  /* 0x00000098cf943223 */ /* 0x004fe40000010094 */
        /* <DEDUP_REMOVED lines=13> */
[----:B0-----:R-:W-:Y:S01]  /*3690*/  @P3 FMUL.FTZ R207, R207, R150 ;  /* 0x00000096cfcf3220 */ /* 0x001fe20000410000 */
[----:B------:R-:W-:Y:S01]  /*36a0*/  ISETP.GE.AND P3, PT, R50, 0x2, PT ;  /* 0x000000023200780c */ /* 0x000fe20003f66270 */
[----:B------:R-:W-:Y:S02]  /*36b0*/  FMUL.FTZ R183, R88, R183 ;  /* 0x000000b758b77220 */ /* 0x000fe40000410000 */
[----:B------:R-:W-:-:S02]  /*36c0*/  FFMA.FTZ R152, R124, R152, R185 ;  /* 0x000000987c987223 */ /* 0x000fc400000100b9 */
[----:B------:R-:W-:Y:S02]  /*36d0*/  FMUL.FTZ R209, R124, R31 ;  /* 0x0000001f7cd17220 */ /* 0x000fe40000410000 */
[----:B------:R-:W-:Y:S01]  /*36e0*/  FMUL.FTZ R189, R103, R30 ;  /* 0x0000001e67bd7220 */ /* 0x000fe20000410000 */
[----:B------:R-:W0:Y:S01]  /*36f0*/  SHFL.UP PT, R31, R148, 0x2, RZ ;  /* 0x04400000941f7989 */ /* 0x000e2200000e00ff */
[C---:B------:R-:W-:Y:S02]  /*3700*/  FFMA.FTZ R152, R122.reuse, R152, R183 ;  /* 0x000000987a987223 */ /* 0x040fe400000100b7 */
[----:B------:R-:W-:Y:S01]  /*3710*/  FMUL.FTZ R209, R122, R209 ;  /* 0x000000d17ad17220 */ /* 0x000fe20000410000 */
[----:B------:R-:W1:Y:S01]  /*3720*/  SHFL.UP PT, R30, R207, 0x2, RZ ;  /* 0x04400000cf1e7989 */ /* 0x000e6200000e00ff */
[C---:B------:R-:W-:Y:S02]  /*3730*/  FFMA.FTZ R154, R120.reuse, R152, R189 ;  /* 0x00000098789a7223 */ /* 0x040fe400000100bd */
        /* <DEDUP_REMOVED lines=24> */
[----:B------:R-:W-:Y:S01]  /*38c0*/  MOV R31, RZ ;  /* 0x000000ff001f7202 */ /* 0x000fe20000000f00 */
[----:B-1----:R-:W-:-:S03]  /*38d0*/  @P3 FMUL.FTZ R207, R207, R30 ;  /* 0x0000001ecfcf3220 */ /* 0x002fc60000410000 */
[----:B------:R-:W0:Y:S01]  /*38e0*/  SHFL.UP PT, R152, R148, 0x10, RZ ;  /* 0x0600000094987989 */ /* 0x000e2200000e00ff */
[----:B------:R-:W-:Y:S01]  /*38f0*/  ISETP.GE.AND P3, PT, R50, 0x10, PT ;  /* 0x000000103200780c */ /* 0x000fe20003f66270 */
[----:B------:R-:W-:Y:S02]  /*3900*/  HFMA2.MMA R30, -RZ, RZ, 1.875, 0 ;  /* 0x3f800000ff1e7435 */ /* 0x000fe400000001ff */
[----:B------:R-:W1:Y:S01]  /*3910*/  SHFL.UP PT, R150, R207, 0x10, RZ ;  /* 0x06000000cf967989 */ /* 0x000e6200000e00ff */
[C---:B--2---:R-:W-:Y:S02]  /*3920*/  @!P4 FFMA.FTZ R154, R209.reuse, R158, R154 ;  /* 0x0000009ed19ac223 */ /* 0x044fe4000001009a */
[----:B---3--:R-:W-:-:S03]  /*3930*/  @!P4 FMUL.FTZ R209, R209, R156 ;  /* 0x0000009cd1d1c220 */ /* 0x008fc60000410000 */
[----:B------:R-:W2:Y:S01]  /*3940*/  SHFL.DOWN PT, R158, R154, 0x8, 0x1f ;  /* 0x09001f009a9e7f89 */ /* 0x000ea200000e0000 */
[----:B------:R-:W-:-:S03]  /*3950*/  ISETP.GE.U32.AND P4, PT, R140, 0x18, PT ;  /* 0x000000188c00780c */ /* 0x000fc60003f86070 */
[----:B------:R-:W3:Y:S04]  /*3960*/  SHFL.DOWN PT, R156, R209, 0x8, 0x1f ;  /* 0x09001f00d19c7f89 */ /* 0x000ee800000e0000 */
[----:B------:R-:W-:Y:S01]  /*3970*/  @!P0 LDS.64 R30, [R151.X8+0x1308] ;  /* 0x00130800971e8984 */ /* 0x000fe20000008a00 */
[----:B------:R-:W-:Y:S01]  /*3980*/  ISETP.GE.U32.AND P0, PT, R140, 0x10, PT ;  /* 0x000000108c00780c */ /* 0x000fe20003f06070 */
[C---:B0-----:R-:W-:Y:S02]  /*3990*/  @P3 FFMA.FTZ R148, R207.reuse, R152, R148 ;  /* 0x00000098cf943223 */ /* 0x041fe40000010094 */
[----:B-1----:R-:W-:Y:S02]  /*39a0*/  @P3 FMUL.FTZ R207, R207, R150 ;  /* 0x00000096cfcf3220 */ /* 0x002fe40000410000 */
[----:B------:R-:W-:Y:S04]  /*39b0*/  SHFL.IDX PT, R150, R144, RZ, 0x1f ;  /* 0x00001fff90967589 */ /* 0x000fe800000e0000 */
[----:B------:R-:W-:Y:S01]  /*39c0*/  SHFL.UP PT, R148, R148, 0x1, RZ ;  /* 0x0420000094947989 */ /* 0x000fe200000e00ff */
[----:B--2---:R-:W-:-:S03]  /*39d0*/  @!P4 FFMA.FTZ R154, R209, R158, R154 ;  /* 0x0000009ed19ac223 */ /* 0x004fc6000001009a */
[----:B------:R-:W0:Y:S01]  /*39e0*/  SHFL.UP PT, R207, R207, 0x1, RZ ;  /* 0x04200000cfcf7989 */ /* 0x000e2200000e00ff */
[----:B---3--:R-:W-:-:S03]  /*39f0*/  @!P4 FMUL.FTZ R209, R209, R156 ;  /* 0x0000009cd1d1c220 */ /* 0x008fc60000410000 */
[----:B------:R-:W1:Y:S04]  /*3a00*/  SHFL.DOWN PT, R156, R154, 0x10, 0x1f ;  /* 0x0a001f009a9c7f89 */ /* 0x000e6800000e0000 */
[----:B------:R-:W2:Y:S01]  /*3a10*/  SHFL.DOWN PT, R152, R209, 0x10, 0x1f ;  /* 0x0a001f00d1987f89 */ /* 0x000ea200000e0000 */
[----:B0-----:R-:W-:-:S04]  /*3a20*/  @P1 FFMA.FTZ R150, R207, R150, R148 ;  /* 0x00000096cf961223 */ /* 0x001fc80000010094 */
[----:B------:R-:W-:Y:S02]  /*3a30*/  FFMA.FTZ R158, R201, R150, R146 ;  /* 0x00000096c99e7223 */ /* 0x000fe40000010092 */
[----:B------:R-:W-:Y:S02]  /*3a40*/  FMUL.FTZ R201, R77, R114 ;  /* 0x000000724dc97220 */ /* 0x000fe40000410000 */
[----:B-1----:R-:W-:Y:S02]  /*3a50*/  @!P0 FFMA.FTZ R154, R209, R156, R154 ;  /* 0x0000009cd19a8223 */ /* 0x002fe4000001009a */
[-C--:B------:R-:W-:Y:S02]  /*3a60*/  FFMA.FTZ R203, R120, R158.reuse, R203 ;  /* 0x0000009e78cb7223 */ /* 0x080fe400000100cb */
[----:B------:R-:W-:Y:S01]  /*3a70*/  FMUL.FTZ R144, R195, R158 ;  /* 0x0000009ec3907220 */ /* 0x000fe20000410000 */
[----:B------:R-:W-:Y:S01]  /*3a80*/  SHFL.DOWN PT, R156, R154, 0x1, 0x1f ;  /* 0x08201f009a9c7f89 */ /* 0x000fe200000e0000 */
[----:B--2---:R-:W-:-:S02]  /*3a90*/  @!P0 FMUL.FTZ R209, R209, R152 ;  /* 0x00000098d1d18220 */ /* 0x004fc40000410000 */
[----:B------:R-:W-:Y:S01]  /*3aa0*/  FFMA.FTZ R152, R120, R158, R201 ;  /* 0x0000009e78987223 */ /* 0x000fe200000100c9 */
[----:B------:R-:W-:Y:S01]  /*3ab0*/  SHFL.IDX PT, R154, R154, RZ, 0x1f ;  /* 0x00001fff9a9a7589 */ /* 0x000fe200000e0000 */
[----:B------:R-:W-:Y:S02]  /*3ac0*/  FFMA.FTZ R205, R122, R203, R205 ;  /* 0x000000cb7acd7223 */ /* 0x000fe400000100cd */
[----:B------:R-:W-:Y:S01]  /*3ad0*/  FFMA.FTZ R203, R103, R144, RZ ;  /* 0x0000009067cb7223 */ /* 0x000fe200000100ff */
[----:B------:R-:W-:Y:S01]  /*3ae0*/  SHFL.DOWN PT, R207, R209, 0x1, 0x1f ;  /* 0x08201f00d1cf7f89 */ /* 0x000fe200000e0000 */
[----:B------:R-:W-:Y:S02]  /*3af0*/  FMUL.FTZ R195, R79, R112 ;  /* 0x000000704fc37220 */ /* 0x000fe40000410000 */
[----:B------:R-:W-:Y:S01]  /*3b00*/  FMUL.FTZ R173, R173, R152 ;  /* 0x00000098adad7220 */ /* 0x000fe20000410000 */
[----:B------:R-:W0:Y:S01]  /*3b10*/  SHFL.IDX PT, R144, R31, RZ, 0x1f ;  /* 0x00001fff1f907589 */ /* 0x000e2200000e0000 */
[----:B------:R-:W-:-:S02]  /*3b20*/  FMUL.FTZ R171, R171, R205 ;  /* 0x000000cdabab7220 */ /* 0x000fc40000410000 */
[----:B------:R-:W-:Y:S01]  /*3b30*/  FFMA.FTZ R146, R88, R173, R203 ;  /* 0x000000ad58927223 */ /* 0x000fe200000100cb */
[----:B------:R-:W1:Y:S01]  /*3b40*/  SHFL.IDX PT, R209, R209, RZ, 0x1f ;  /* 0x00001fffd1d17589 */ /* 0x000e6200000e0000 */
[C---:B------:R-:W-:Y:S02]  /*3b50*/  FFMA.FTZ R150, R124.reuse, R205, R195 ;  /* 0x000000cd7c967223 */ /* 0x040fe400000100c3 */
[----:B------:R-:W-:Y:S02]  /*3b60*/  FFMA.FTZ R171, R105, R171, R146 ;  /* 0x000000ab69ab7223 */ /* 0x000fe40000010092 */
[----:B------:R-:W-:Y:S02]  /*3b70*/  FFMA.FTZ R179, R124, R205, R179 ;  /* 0x000000cd7cb37223 */ /* 0x000fe400000100b3 */
[----:B------:R-:W-:Y:S02]  /*3b80*/  FMUL.FTZ R169, R169, R150 ;  /* 0x00000096a9a97220 */ /* 0x000fe40000410000 */
[----:B------:R-:W-:-:S02]  /*3b90*/  FFMA.FTZ R179, R126, R179, R181 ;  /* 0x000000b37eb37223 */ /* 0x000fc400000100b5 */
[----:B------:R-:W-:Y:S02]  /*3ba0*/  FFMA.FTZ R146, R90, R169, R171 ;  /* 0x000000a95a927223 */ /* 0x000fe400000100ab */
[----:B------:R-:W-:Y:S02]  /*3bb0*/  FMUL.FTZ R169, R81, R116 ;  /* 0x0000007451a97220 */ /* 0x000fe40000410000 */
[-C--:B------:R-:W-:Y:S02]  /*3bc0*/  FMUL.FTZ R167, R167, R179.reuse ;  /* 0x000000b3a7a77220 */ /* 0x080fe40000410000 */
[CC--:B------:R-:W-:Y:S02]  /*3bd0*/  FFMA.FTZ R148, R128.reuse, R179.reuse, R169 ;  /* 0x000000b380947223 */ /* 0x0c0fe400000100a9 */
[----:B------:R-:W-:Y:S02]  /*3be0*/  FFMA.FTZ R175, R128, R179, R175 ;  /* 0x000000b380af7223 */ /* 0x000fe400000100af */
[----:B------:R-:W-:-:S02]  /*3bf0*/  FFMA.FTZ R167, R107, R167, R146 ;  /* 0x000000a76ba77223 */ /* 0x000fc40000010092 */
[----:B------:R-:W-:Y:S02]  /*3c00*/  FMUL.FTZ R146, R165, R148 ;  /* 0x00000094a5927220 */ /* 0x000fe40000410000 */
[----:B------:R-:W-:Y:S02]  /*3c10*/  FFMA.FTZ R160, R130, R175, R177 ;  /* 0x000000af82a07223 */ /* 0x000fe400000100b1 */
[----:B------:R-:W-:Y:S02]  /*3c20*/  FMUL.FTZ R165, R83, R118 ;  /* 0x0000007653a57220 */ /* 0x000fe40000410000 */
[----:B0-----:R-:W-:Y:S02]  /*3c30*/  @P2 FFMA.FTZ R144, R207, R144, R156 ;  /* 0x00000090cf902223 */ /* 0x001fe4000001009c */
[----:B------:R-:W-:Y:S02]  /*3c40*/  FFMA.FTZ R156, R92, R146, R167 ;  /* 0x000000925c9c7223 */ /* 0x000fe400000100a7 */
[----:B------:R-:W-:-:S02]  /*3c50*/  FMUL.FTZ R163, R163, R160 ;  /* 0x000000a0a3a37220 */ /* 0x000fc40000410000 */
[----:B------:R-:W-:Y:S02]  /*3c60*/  FFMA.FTZ R146, R132, R160, R165 ;  /* 0x000000a084927223 */ /* 0x000fe400000100a5 */
[----:B------:R-:W-:Y:S01]  /*3c70*/  FFMA.FTZ R187, R144, R187, R134 ;  /* 0x000000bb90bb7223 */ /* 0x000fe20000010086 */
[----:B------:R-:W-:Y:S01]  /*3c80*/  SHF.L.U32 R134, R41, 0x3, RZ ;  /* 0x0000000329867819 */ /* 0x000fe200000006ff */
[----:B------:R-:W-:Y:S02]  /*3c90*/  FFMA.FTZ R167, R109, R163, R156 ;  /* 0x000000a36da77223 */ /* 0x000fe4000001009c */
[----:B------:R-:W-:Y:S01]  /*3ca0*/  FMUL.FTZ R161, R161, R146 ;  /* 0x00000092a1a17220 */ /* 0x000fe20000410000 */
[----:B------:R-:W-:Y:S01]  /*3cb0*/  LEA.HI.SX32 R175, R134, R134, 0x1b ;  /* 0x0000008686af7211 */ /* 0x000fe200078fdaff */
[----:B------:R-:W-:Y:S02]  /*3cc0*/  FFMA.FTZ R163, R132, R187, R197 ;  /* 0x000000bb84a37223 */ /* 0x000fe400000100c5 */
[----:B------:R-:W-:-:S02]  /*3cd0*/  FFMA.FTZ R132, R94, R161, R167 ;  /* 0x000000a15e847223 */ /* 0x000fc400000100a7 */
[----:B------:R-:W-:Y:S02]  /*3ce0*/  FFMA.FTZ R161, R130, R163, R199 ;  /* 0x000000a382a17223 */ /* 0x000fe400000100c7 */
[C---:B-1----:R-:W-:Y:S02]  /*3cf0*/  FFMA.FTZ R31, R209.reuse, R31, R154 ;  /* 0x0000001fd11f7223 */ /* 0x042fe4000001009a */
[----:B------:R-:W-:Y:S02]  /*3d00*/  FFMA.FTZ R193, R128, R161, R193 ;  /* 0x000000a180c17223 */ /* 0x000fe400000100c1 */
[----:B------:R-:W-:Y:S02]  /*3d10*/  FMUL.FTZ R30, R209, R30 ;  /* 0x0000001ed11e7220 */ /* 0x000fe40000410000 */
[----:B------:R-:W-:Y:S02]  /*3d20*/  FFMA.FTZ R191, R126, R193, R191 ;  /* 0x000000c17ebf7223 */ /* 0x000fe400000100bf */
[----:B------:R-:W-:Y:S01]  /*3d30*/  FMUL.FTZ R130, R32, R158 ;  /* 0x0000009e20827220 */ /* 0x000fe20000410000 */
[----:B------:R0:W-:Y:S01]  /*3d40*/  @!P5 STS.64 [R151.X8+0x1308], R30 ;  /* 0x0013081e9700d388 */ /* 0x0001e20000008a00 */
[----:B------:R-:W-:-:S02]  /*3d50*/  FFMA.FTZ R185, R124, R191, R185 ;  /* 0x000000bf7cb97223 */ /* 0x000fc400000100b9 */
[----:B------:R-:W-:Y:S02]  /*3d60*/  FMUL.FTZ R144, R32, R179 ;  /* 0x000000b320907220 */ /* 0x000fe40000410000 */
[----:B------:R-:W-:Y:S02]  /*3d70*/  FFMA.FTZ R183, R122, R185, R183 ;  /* 0x000000b97ab77223 */ /* 0x000fe400000100b7 */
[----:B------:R-:W-:Y:S02]  /*3d80*/  FMUL.FTZ R130, R103, R130 ;  /* 0x0000008267827220 */ /* 0x000fe40000410000 */
[----:B------:R-:W-:Y:S02]  /*3d90*/  FFMA.FTZ R189, R120, R183, R189 ;  /* 0x000000b778bd7223 */ /* 0x000fe400000100bd */
[----:B------:R-:W-:Y:S01]  /*3da0*/  FFMA.FTZ R120, R76, -R155, R158 ;  /* 0x8000009b4c787223 */ /* 0x000fe2000001009e */
[----:B------:R-:W-:Y:S01]  /*3db0*/  STS [R175.X4+0x430], R130 ;  /* 0x00043082af007388 */ /* 0x000fe20000004800 */
[----:B0-----:R-:W-:-:S02]  /*3dc0*/  FMUL.FTZ R31, R107, R144 ;  /* 0x000000906b1f7220 */ /* 0x001fc40000410000 */
[----:B------:R-:W-:Y:S02]  /*3dd0*/  FMUL.FTZ R155, R189, R155 ;  /* 0x0000009bbd9b7220 */ /* 0x000fe40000410000 */
[----:B------:R-:W-:Y:S01]  /*3de0*/  FADD.FTZ R128, -R201, R152 ;  /* 0x00000098c9807221 */ /* 0x000fe20000010100 */
[----:B------:R0:W-:Y:S01]  /*3df0*/  STS [R52.X4+0x440], R31 ;  /* 0x0004401f34007388 */ /* 0x0001e20000004800 */
[----:B------:R-:W-:Y:S02]  /*3e00*/  FMUL.FTZ R114, R183, R114 ;  /* 0x00000072b7727220 */ /* 0x000fe40000410000 */
[----:B------:R-:W-:Y:S02]  /*3e10*/  FADD.FTZ R126, -R195, R150 ;  /* 0x00000096c37e7221 */ /* 0x000fe40000010100 */
[----:B------:R-:W-:Y:S01]  /*3e20*/  FMUL.FTZ R173, R32, R150 ;  /* 0x0000009620ad7220 */ /* 0x000fe20000410000 */
[----:B------:R-:W-:Y:S01]  /*3e30*/  IADD3 R150, -R20, c[0x0][0x168], -R41 ;  /* 0x00005a0014967a10 */ /* 0x000fe20007ffe929 */
[----:B------:R-:W-:-:S02]  /*3e40*/  FFMA.FTZ R122, R78, -R33, R205 ;  /* 0x800000214e7a7223 */ /* 0x000fc400000100cd */
[----:B------:R-:W-:Y:S01]  /*3e50*/  FMUL.FTZ R124, R185, R33 ;  /* 0x00000021b97c7220 */ /* 0x000fe20000410000 */
[----:B------:R-:W-:Y:S01]  /*3e60*/  ISETP.GE.AND P0, PT, R150, 0x1, PT ;  /* 0x000000019600780c */ /* 0x000fe20003f06270 */
[----:B0-----:R-:W-:Y:S02]  /*3e70*/  FFMA.FTZ R31, R155, R120, RZ ;  /* 0x000000789b1f7223 */ /* 0x001fe400000100ff */
[----:B------:R-:W-:Y:S01]  /*3e80*/  FMUL.FTZ R167, R32, R152 ;  /* 0x0000009820a77220 */ /* 0x000fe20000410000 */
[----:B------:R-:W-:Y:S01]  /*3e90*/  SHF.L.U64.HI R152, R106, 0x2, R153 ;  /* 0x000000026a987819 */ /* 0x000fe20000010299 */
[----:B------:R-:W-:Y:S02]  /*3ea0*/  FFMA.FTZ R31, R114, R128, R31 ;  /* 0x00000080721f7223 */ /* 0x000fe4000001001f */
[----:B------:R-:W-:Y:S02]  /*3eb0*/  FMUL.FTZ R134, R32, R205 ;  /* 0x000000cd20867220 */ /* 0x000fe40000410000 */
[----:B------:R-:W-:-:S02]  /*3ec0*/  FMUL.FTZ R112, R191, R112 ;  /* 0x00000070bf707220 */ /* 0x000fc40000410000 */
[----:B------:R-:W-:Y:S02]  /*3ed0*/  FFMA.FTZ R31, R124, R122, R31 ;  /* 0x0000007a7c1f7223 */ /* 0x000fe4000001001f */
[----:B------:R-:W-:Y:S02]  /*3ee0*/  FMUL.FTZ R167, R88, R167 ;  /* 0x000000a758a77220 */ /* 0x000fe40000410000 */
[----:B------:R-:W-:Y:S02]  /*3ef0*/  FADD.FTZ R130, -R169, R148 ;  /* 0x00000094a9827221 */ /* 0x000fe40000010100 */
[C---:B------:R-:W-:Y:S01]  /*3f00*/  FMUL.FTZ R169, R32.reuse, R148 ;  /* 0x0000009420a97220 */ /* 0x040fe20000410000 */
[----:B------:R0:W-:Y:S01]  /*3f10*/  STS [R52.X4+0x434], R167 ;  /* 0x000434a734007388 */ /* 0x0001e20000004800 */
[----:B------:R-:W-:Y:S02]  /*3f20*/  FMUL.FTZ R177, R32, R146 ;  /* 0x0000009220b17220 */ /* 0x000fe40000410000 */
[----:B------:R-:W-:-:S02]  /*3f30*/  FMUL.FTZ R171, R105, R134 ;  /* 0x0000008669ab7220 */ /* 0x000fc40000410000 */
[----:B------:R-:W-:Y:S02]  /*3f40*/  FADD.FTZ R175, -R165, R146 ;  /* 0x00000092a5af7221 */ /* 0x000fe40000010100 */
[----:B------:R-:W-:Y:S01]  /*3f50*/  FMUL.FTZ R32, R32, R160 ;  /* 0x000000a020207220 */ /* 0x000fe20000410000 */
[----:B------:R-:W-:Y:S01]  /*3f60*/  STS [R52.X4+0x438], R171 ;  /* 0x000438ab34007388 */ /* 0x000fe20000004800 */
[-C--:B------:R-:W-:Y:S02]  /*3f70*/  FFMA.FTZ R165, R80, -R157.reuse, R179 ;  /* 0x8000009d50a57223 */ /* 0x080fe400000100b3 */
[----:B------:R-:W-:Y:S02]  /*3f80*/  FMUL.FTZ R134, R193, R157 ;  /* 0x0000009dc1867220 */ /* 0x000fe40000410000 */
[----:B------:R-:W-:Y:S02]  /*3f90*/  FFMA.FTZ R31, R112, R126, R31 ;  /* 0x0000007e701f7223 */ /* 0x000fe4000001001f */
[----:B------:R-:W-:-:S02]  /*3fa0*/  FMUL.FTZ R173, R90, R173 ;  /* 0x000000ad5aad7220 */ /* 0x000fc40000410000 */
[----:B------:R-:W-:Y:S02]  /*3fb0*/  FMUL.FTZ R169, R92, R169 ;  /* 0x000000a95ca97220 */ /* 0x000fe40000410000 */
[----:B0-----:R-:W-:Y:S01]  /*3fc0*/  FMUL.FTZ R167, R109, R32 ;  /* 0x000000206da77220 */ /* 0x001fe20000410000 */
[----:B------:R-:W-:Y:S01]  /*3fd0*/  STS [R52.X4+0x43c], R173 ;  /* 0x00043cad34007388 */ /* 0x000fe20000004800 */
[----:B------:R-:W-:Y:S02]  /*3fe0*/  FMUL.FTZ R177, R94, R177 ;  /* 0x000000b15eb17220 */ /* 0x000fe40000410000 */
[----:B------:R-:W-:Y:S01]  /*3ff0*/  FMUL.FTZ R116, R161, R116 ;  /* 0x00000074a1747220 */ /* 0x000fe20000410000 */
[----:B------:R-:W-:Y:S01]  /*4000*/  STS [R52.X4+0x444], R169 ;  /* 0x000444a934007388 */ /* 0x000fe20000004800 */
[----:B------:R-:W-:Y:S02]  /*4010*/  FFMA.FTZ R31, R134, R165, R31 ;  /* 0x000000a5861f7223 */ /* 0x000fe4000001001f */
[----:B------:R-:W-:Y:S01]  /*4020*/  FMUL.FTZ R144, R187, R118 ;  /* 0x00000076bb907220 */ /* 0x000fe20000410000 */
[----:B------:R0:W-:Y:S01]  /*4030*/  STS [R52.X4+0x448], R167 ;  /* 0x000448a734007388 */ /* 0x0001e20000004800 */
[----:B------:R-:W-:-:S02]  /*4040*/  FFMA.FTZ R157, R82, -R159, R160 ;  /* 0x8000009f529d7223 */ /* 0x000fc400000100a0 */
[----:B------:R-:W-:Y:S01]  /*4050*/  FMUL.FTZ R118, R163, R159 ;  /* 0x0000009fa3767220 */ /* 0x000fe20000410000 */
[----:B------:R1:W-:Y:S01]  /*4060*/  STS [R52.X4+0x44c], R177 ;  /* 0x00044cb134007388 */ /* 0x0003e20000004800 */
[----:B------:R-:W-:-:S04]  /*4070*/  FFMA.FTZ R31, R116, R130, R31 ;  /* 0x00000082741f7223 */ /* 0x000fc8000001001f */
[----:B------:R-:W-:Y:S02]  /*4080*/  FFMA.FTZ R148, R118, R157, R31 ;  /* 0x0000009d76947223 */ /* 0x000fe4000001001f */
[----:B0-----:R-:W-:Y:S01]  /*4090*/  FMUL.FTZ R167, R144, R175 ;  /* 0x000000af90a77220 */ /* 0x001fe20000410000 */
        /* <DEDUP_REMOVED lines=11> */
.L_x_6830:
[----:B-1----:R-:W-:Y:S05]  /*4150*/  BSYNC B0 ;  /* 0x0000000000007941 */ /* 0x002fea0003800000 */
.L_x_6829:
[----:B0-----:R0:W1:Y:S01]  /*4160*/  LDS R33, [R53.X4+0x4b0] ;  /* 0x0004b00035217984 */ /* 0x0010620000004800 */
[----:B------:R-:W-:Y:S01]  /*4170*/  ISETP.GE.AND P6, PT, R150, 0x21, PT ;  /* 0x000000219600780c */ /* 0x000fe20003fc6270 */
[----:B------:R-:W-:Y:S01]  /*4180*/  IMAD R30, R152, c[0x0][0x2d0], RZ ;  /* 0x0000b400981e7a24 */ /* 0x000fe200078e02ff */
[----:B------:R-:W-:Y:S01]  /*4190*/  SHF.L.U32 R169, R106, 0x2, RZ ;  /* 0x000000026aa97819 */ /* 0x000fe200000006ff */
[----:B------:R-:W-:Y:S01]  /*41a0*/  BSSY B0, `(.L_x_6831) ;  /* 0x000000d000007945 */ /* 0x000fe20003800000 */
[----:B------:R-:W-:Y:S01]  /*41b0*/  FADD.FTZ R146, R148, R167 ;  /* 0x000000a794927221 */ /* 0x000fe20000010000 */
[C---:B------:R-:W-:Y:S02]  /*41c0*/  ISETP.GE.AND P0, PT, R150.reuse, 0x41, PT ;  /* 0x000000419600780c */ /* 0x040fe40003f06270 */
[C---:B------:R-:W-:Y:S01]  /*41d0*/  ISETP.GE.AND P1, PT, R150.reuse, 0x61, PT ;  /* 0x000000619600780c */ /* 0x040fe20003f26270 */
[----:B------:R-:W-:Y:S01]  /*41e0*/  IMAD R167, R169, c[0x0][0x2d4], R30 ;  /* 0x0000b500a9a77a24 */ /* 0x000fe200078e021e */
[----:B------:R-:W-:-:S02]  /*41f0*/  ISETP.GE.AND P2, PT, R150, 0x81, PT ;  /* 0x000000819600780c */ /* 0x000fc40003f46270 */
[C---:B------:R-:W-:Y:S02]  /*4200*/  ISETP.GE.AND P3, PT, R150.reuse, 0xa1, PT ;  /* 0x000000a19600780c */ /* 0x040fe40003f66270 */
[C---:B------:R-:W-:Y:S02]  /*4210*/  ISETP.GE.AND P4, PT, R150.reuse, 0xc1, PT ;  /* 0x000000c19600780c */ /* 0x040fe40003f86270 */
[----:B------:R-:W-:Y:S01]  /*4220*/  ISETP.GE.AND P5, PT, R150, 0xe1, PT ;  /* 0x000000e19600780c */ /* 0x000fe20003fa6270 */
[----:B------:R-:W-:Y:S07]  /*4230*/  @!P6 BRA `(.L_x_6832) ;  /* 0x000000300000e947 */ /* 0x000fee0003800000 */
[----:B0-----:R-:W-:-:S05]  /*4240*/  IMAD.WIDE.U32 R30, R169, c[0x0][0x2d0], R14 ;  /* 0x0000b400a91e7a25 */ /* 0x001fca00078e000e */
[----:B------:R-:W-:-:S05]  /*4250*/  IADD3 R31, R31, R167, RZ ;  /* 0x000000a71f1f7210 */ /* 0x000fca0007ffe0ff */
[----:B-1----:R0:W-:Y:S02]  /*4260*/  RED.E.ADD.F32.FTZ.RN.STRONG.GPU [R30.64], R33 ;  /* 0x000000211e00798e */ /* 0x0021e4000c10e784 */
.L_x_6832:
[----:B0-----:R-:W-:Y:S05]  /*4270*/  BSYNC B0 ;  /* 0x0000000000007941 */ /* 0x001fea0003800000 */
.L_x_6831:
[----:B-1----:R0:W1:Y:S01]  /*4280*/  LDS R33, [R54.X4+0x530] ;  /* 0x0005300036217984 */ /* 0x0020620000004800 */
[----:B------:R-:W-:Y:S01]  /*4290*/  BSSY B0, `(.L_x_6833) ;  /* 0x0000005000007945 */ /* 0x000fe20003800000 */
[----:B------:R-:W-:Y:S05]  /*42a0*/  @!P0 BRA `(.L_x_6834) ;  /* 0x0000003000008947 */ /* 0x000fea0003800000 */
[----:B------:R-:W-:-:S05]  /*42b0*/  IMAD.WIDE.U32 R30, R169, c[0x0][0x2d0], R12 ;  /* 0x0000b400a91e7a25 */ /* 0x000fca00078e000c */
[----:B------:R-:W-:-:S05]  /*42c0*/  IADD3 R31, R167, R31, RZ ;  /* 0x0000001fa71f7210 */ /* 0x000fca0007ffe0ff */
[----:B-1----:R1:W-:Y:S02]  /*42d0*/  RED.E.ADD.F32.FTZ.RN.STRONG.GPU [R30.64], R33 ;  /* 0x000000211e00798e */ /* 0x0023e4000c10e784 */
.L_x_6834:
[----:B------:R-:W-:Y:S05]  /*42e0*/  BSYNC B0 ;  /* 0x0000000000007941 */ /* 0x000fea0003800000 */
.L_x_6833:
[----:B-1----:R1:W2:Y:S01]  /*42f0*/  LDS R33, [R55.X4+0x5b0] ;  /* 0x0005b00037217984 */ /* 0x0022a20000004800 */
[----:B------:R-:W-:Y:S01]  /*4300*/  BSSY B0, `(.L_x_6835) ;  /* 0x0000005000007945 */ /* 0x000fe20003800000 */
[----:B------:R-:W-:Y:S05]  /*4310*/  @!P1 BRA `(.L_x_6836) ;  /* 0x0000003000009947 */ /* 0x000fea0003800000 */
[----:B------:R-:W-:-:S05]  /*4320*/  IMAD.WIDE.U32 R30, R169, c[0x0][0x2d0], R10 ;  /* 0x0000b400a91e7a25 */ /* 0x000fca00078e000a */
[----:B------:R-:W-:-:S05]  /*4330*/  IADD3 R31, R167, R31, RZ ;  /* 0x0000001fa71f7210 */ /* 0x000fca0007ffe0ff */
[----:B--2---:R2:W-:Y:S02]  /*4340*/  RED.E.ADD.F32.FTZ.RN.STRONG.GPU [R30.64], R33 ;  /* 0x000000211e00798e */ /* 0x0045e4000c10e784 */
.L_x_6836:
[----:B------:R-:W-:Y:S05]  /*4350*/  BSYNC B0 ;  /* 0x0000000000007941 */ /* 0x000fea0003800000 */
.L_x_6835:
[----:B--2---:R2:W3:Y:S01]  /*4360*/  LDS R33, [R56.X4+0x630] ;  /* 0x0006300038217984 */ /* 0x0044e20000004800 */
[----:B------:R-:W-:Y:S01]  /*4370*/  BSSY B0, `(.L_x_6837) ;  /* 0x0000006000007945 */ /* 0x000fe20003800000 */
[----:B------:R-:W-:Y:S01]  /*4380*/  IADD3 R32, R41, 0xc0, RZ ;  /* 0x000000c029207810 */ /* 0x000fe20007ffe0ff */
[----:B------:R-:W-:Y:S05]  /*4390*/  @!P2 BRA `(.L_x_6838) ;  /* 0x000000300000a947 */ /* 0x000fea0003800000 */
[----:B------:R-:W-:-:S05]  /*43a0*/  IMAD.WIDE.U32 R30, R169, c[0x0][0x2d0], R8 ;  /* 0x0000b400a91e7a25 */ /* 0x000fca00078e0008 */
[----:B------:R-:W-:-:S05]  /*43b0*/  IADD3 R31, R167, R31, RZ ;  /* 0x0000001fa71f7210 */ /* 0x000fca0007ffe0ff */
[----:B---3--:R3:W-:Y:S02]  /*43c0*/  RED.E.ADD.F32.FTZ.RN.STRONG.GPU [R30.64], R33 ;  /* 0x000000211e00798e */ /* 0x0087e4000c10e784 */
.L_x_6838:
[----:B------:R-:W-:Y:S05]  /*43d0*/  BSYNC B0 ;  /* 0x0000000000007941 */ /* 0x000fea0003800000 */
.L_x_6837:
[----:B---3--:R3:W4:Y:S01]  /*43e0*/  LDS R33, [R57.X4+0x6b0] ;  /* 0x0006b00039217984 */ /* 0x0087220000004800 */
[----:B------:R-:W-:Y:S01]  /*43f0*/  BSSY B0, `(.L_x_6839) ;  /* 0x0000007000007945 */ /* 0x000fe20003800000 */
[----:B------:R-:W-:Y:S02]  /*4400*/  IADD3 R110, R41, 0xe0, RZ ;  /* 0x000000e0296e7810 */ /* 0x000fe40007ffe0ff */
[----:B------:R-:W-:Y:S01]  /*4410*/  LEA.HI.SX32 R32, R32, R41, 0x1b ;  /* 0x0000002920207211 */ /* 0x000fe200078fdaff */
[----:B------:R-:W-:Y:S05]  /*4420*/  @!P3 BRA `(.L_x_6840) ;  /* 0x000000300000b947 */ /* 0x000fea0003800000 */
[----:B------:R-:W-:-:S05]  /*4430*/  IMAD.WIDE.U32 R30, R169, c[0x0][0x2d0], R6 ;  /* 0x0000b400a91e7a25 */ /* 0x000fca00078e0006 */
[----:B------:R-:W-:-:S05]  /*4440*/  IADD3 R31, R167, R31, RZ ;  /* 0x0000001fa71f7210 */ /* 0x000fca0007ffe0ff */
[----:B----4-:R4:W-:Y:S02]  /*4450*/  RED.E.ADD.F32.FTZ.RN.STRONG.GPU [R30.64], R33 ;  /* 0x000000211e00798e */ /* 0x0109e4000c10e784 */
.L_x_6840:
[----:B------:R-:W-:Y:S05]  /*4460*/  BSYNC B0 ;  /* 0x0000000000007941 */ /* 0x000fea0003800000 */
.L_x_6839:
[----:B------:R0:W1:Y:S01]  /*4470*/  LDS R159, [R32.X4+0x730] ;  /* 0x00073000209f7984 */ /* 0x0000620000004800 */
[----:B------:R-:W-:Y:S01]  /*4480*/  BSSY B0, `(.L_x_6841) ;  /* 0x0000007000007945 */ /* 0x000fe20003800000 */
[----:B------:R-:W-:Y:S01]  /*4490*/  LEA.HI.SX32 R110, R110, R41, 0x1b ;  /* 0x000000296e6e7211 */ /* 0x000fe200078fdaff */
[----:B----4-:R-:W-:Y:S01]  /*44a0*/  IMAD.WIDE.U32 R30, R169, c[0x0][0x2d0], R2 ;  /* 0x0000b400a91e7a25 */ /* 0x010fe200078e0002 */
[----:B------:R-:W-:Y:S05]  /*44b0*/  @!P4 BRA `(.L_x_6842) ;  /* 0x000000300000c947 */ /* 0x000fea0003800000 */
[----:B0-----:R-:W-:-:S05]  /*44c0*/  IMAD.WIDE.U32 R32, R169, c[0x0][0x2d0], R4 ;  /* 0x0000b400a9207a25 */ /* 0x001fca00078e0004 */
[----:B------:R-:W-:-:S05]  /*44d0*/  IADD3 R33, R167, R33, RZ ;  /* 0x00000021a7217210 */ /* 0x000fca0007ffe0ff */
[----:B-1----:R0:W-:Y:S02]  /*44e0*/  RED.E.ADD.F32.FTZ.RN.STRONG.GPU [R32.64], R159 ;  /* 0x0000009f2000798e */ /* 0x0021e4000c10e784 */
.L_x_6842:
[----:B------:R-:W-:Y:S05]  /*44f0*/  BSYNC B0 ;  /* 0x0000000000007941 */ /* 0x000fea0003800000 */
.L_x_6841:
[----:B0-----:R0:W4:Y:S01]  /*4500*/  LDS R33, [R110.X4+0x7b0] ;  /* 0x0007b0006e217984 */ /* 0x0011220000004800 */
[----:B------:R-:W-:Y:S01]  /*4510*/  BSSY B0, `(.L_x_6843) ;  /* 0x0000004000007945 */ /* 0x000fe20003800000 */
[----:B------:R-:W-:Y:S05]  /*4520*/  @!P5 BRA `(.L_x_6844) ;  /* 0x000000200000d947 */ /* 0x000fea0003800000 */
[----:B------:R-:W-:-:S05]  /*4530*/  IADD3 R31, R167, R31, RZ ;  /* 0x0000001fa71f7210 */ /* 0x000fca0007ffe0ff */
[----:B----4-:R4:W-:Y:S02]  /*4540*/  RED.E.ADD.F32.FTZ.RN.STRONG.GPU [R30.64], R33 ;  /* 0x000000211e00798e */ /* 0x0109e4000c10e784 */
.L_x_6844:
[----:B------:R-:W-:Y:S05]  /*4550*/  BSYNC B0 ;  /* 0x0000000000007941 */ /* 0x000fea0003800000 */
.L_x_6843:
[----:B----4-:R-:W4:Y:S01]  /*4560*/  SHFL.DOWN PT, R31, R146, 0x1, 0x1f ;  /* 0x08201f00921f7f89 */ /* 0x010f2200000e0000 */
[----:B------:R-:W-:Y:S01]  /*4570*/  ISETP.GT.AND P0, PT, R50, 0x1e, PT ;  /* 0x0000001e3200780c */ /* 0x000fe20003f04270 */
[----:B------:R-:W-:Y:S01]  /*4580*/  FMUL.FTZ R30, R108, R163 ;  /* 0x000000a36c1e7220 */ /* 0x000fe20000410000 */
[----:B------:R-:W-:Y:S01]  /*4590*/  ISETP.NE.AND P1, PT, R50, RZ, PT ;  /* 0x000000ff3200720c */ /* 0x000fe20003f25270 */
[----:B------:R-:W5:Y:S01]  /*45a0*/  SHFL.DOWN PT, R33, R132, 0x1, 0x1f ;  /* 0x08201f0084217f89 */ /* 0x000f6200000e0000 */
[----:B------:R-:W-:Y:S01]  /*45b0*/  FMUL.FTZ R32, R108, R187 ;  /* 0x000000bb6c207220 */ /* 0x000fe20000410000 */
[----:B------:R-:W-:Y:S01]  /*45c0*/  ISETP.NE.AND P2, PT, R41, RZ, PT ;  /* 0x000000ff2900720c */ /* 0x000fe20003f45270 */
[----:B------:R-:W-:Y:S01]  /*45d0*/  FMUL.FTZ R157, R30, R157 ;  /* 0x0000009d1e9d7220 */ /* 0x000fe20000410000 */
[----:B------:R-:W-:Y:S01]  /*45e0*/  BSSY B0, `(.L_x_6845) ;  /* 0x0000049000007945 */ /* 0x000fe20003800000 */
[----:B------:R-:W-:Y:S02]  /*45f0*/  FMUL.FTZ R30, R108, R193 ;  /* 0x000000c16c1e7220 */ /* 0x000fe40000410000 */
[----:B0-----:R-:W-:-:S02]  /*4600*/  FMUL.FTZ R110, R32, R175 ;  /* 0x000000af206e7220 */ /* 0x001fc40000410000 */
[----:B------:R-:W-:Y:S02]  /*4610*/  FFMA.FTZ R32, R82, R163, R157 ;  /* 0x000000a352207223 */ /* 0x000fe4000001009d */
[----:B------:R-:W-:Y:S02]  /*4620*/  FMUL.FTZ R165, R30, R165 ;  /* 0x000000a51ea57220 */ /* 0x000fe40000410000 */
[----:B------:R-:W-:Y:S02]  /*4630*/  FMUL.FTZ R157, R108, R183 ;  /* 0x000000b76c9d7220 */ /* 0x000fe40000410000 */
[----:B------:R-:W-:Y:S02]  /*4640*/  FADD.FTZ R127, R32, R127 ;  /* 0x0000007f207f7221 */ /* 0x000fe40000010000 */
[----:B------:R-:W-:Y:S02]  /*4650*/  FFMA.FTZ R32, R80, R193, R165 ;  /* 0x000000c150207223 */ /* 0x000fe400000100a5 */
[----:B------:R-:W-:-:S02]  /*4660*/  FMUL.FTZ R128, R157, R128 ;  /* 0x000000809d807220 */ /* 0x000fc40000410000 */
[----:B----4-:R-:W-:Y:S02]  /*4670*/  @!P0 FADD.FTZ R146, R146, R31 ;  /* 0x0000001f92928221 */ /* 0x010fe40000010000 */
[----:B------:R-:W-:Y:S02]  /*4680*/  FADD.FTZ R131, R32, R131 ;  /* 0x0000008320837221 */ /* 0x000fe40000010000 */
[----:B-----5:R-:W-:Y:S01]  /*4690*/  @!P0 FADD.FTZ R132, R132, R33 ;  /* 0x0000002184848221 */ /* 0x020fe20000010000 */
[----:B------:R-:W0:Y:S01]  /*46a0*/  SHFL.DOWN PT, R31, R146, 0x2, 0x1f ;  /* 0x08401f00921f7f89 */ /* 0x000e2200000e0000 */
[----:B------:R-:W-:Y:S01]  /*46b0*/  ISETP.GT.AND P0, PT, R50, 0x1d, PT ;  /* 0x0000001d3200780c */ /* 0x000fe20003f04270 */
[----:B------:R-:W-:Y:S02]  /*46c0*/  FFMA.FTZ R110, R83, R187, R110 ;  /* 0x000000bb536e7223 */ /* 0x000fe4000001006e */
[----:B------:R-:W4:Y:S01]  /*46d0*/  SHFL.DOWN PT, R33, R132, 0x2, 0x1f ;  /* 0x08401f0084217f89 */ /* 0x000f2200000e0000 */
        /* <DEDUP_REMOVED lines=12> */
[----:B----4-:R-:W-:Y:S01]  /*47a0*/  @!P0 FADD.FTZ R132, R132, R33 ;  /* 0x0000002184848221 */ /* 0x010fe20000010000 */
[----:B------:R-:W0:Y:S01]  /*47b0*/  SHFL.DOWN PT, R31, R146, 0x4, 0x1f ;  /* 0x08801f00921f7f89 */ /* 0x000e2200000e0000 */
[----:B------:R-:W-:-:S03]  /*47c0*/  ISETP.GT.AND P0, PT, R50, 0x1b, PT ;  /* 0x0000001b3200780c */ /* 0x000fc60003f04270 */
[----:B------:R-:W4:Y:S10]  /*47d0*/  SHFL.DOWN PT, R33, R132, 0x4, 0x1f ;  /* 0x08801f0084217f89 */ /* 0x000f3400000e0000 */
[----:B0-----:R-:W-:-:S02]  /*47e0*/  @!P0 FADD.FTZ R146, R146, R31 ;  /* 0x0000001f92928221 */ /* 0x001fc40000010000 */
[----:B----4-:R-:W-:-:S03]  /*47f0*/  @!P0 FADD.FTZ R132, R132, R33 ;  /* 0x0000002184848221 */ /* 0x010fc60000010000 */
[----:B------:R-:W0:Y:S01]  /*4800*/  SHFL.DOWN PT, R31, R146, 0x8, 0x1f ;  /* 0x09001f00921f7f89 */ /* 0x000e2200000e0000 */
[----:B------:R-:W-:-:S03]  /*4810*/  ISETP.GT.AND P0, PT, R50, 0x17, PT ;  /* 0x000000173200780c */ /* 0x000fc60003f04270 */
[----:B------:R-:W4:Y:S10]  /*4820*/  SHFL.DOWN PT, R33, R132, 0x8, 0x1f ;  /* 0x09001f0084217f89 */ /* 0x000f3400000e0000 */
[----:B0-----:R-:W-:-:S02]  /*4830*/  @!P0 FADD.FTZ R146, R146, R31 ;  /* 0x0000001f92928221 */ /* 0x001fc40000010000 */
[----:B------:R-:W-:Y:S02]  /*4840*/  FMUL.FTZ R31, R108, R161 ;  /* 0x000000a16c1f7220 */ /* 0x000fe40000410000 */
[----:B----4-:R-:W-:Y:S01]  /*4850*/  @!P0 FADD.FTZ R132, R132, R33 ;  /* 0x0000002184848221 */ /* 0x010fe20000010000 */
[----:B------:R-:W-:Y:S01]  /*4860*/  ISETP.GT.AND P0, PT, R50, 0xf, PT ;  /* 0x0000000f3200780c */ /* 0x000fe20003f04270 */
[----:B------:R-:W0:Y:S01]  /*4870*/  SHFL.DOWN PT, R33, R146, 0x10, 0x1f ;  /* 0x0a001f0092217f89 */ /* 0x000e2200000e0000 */
[----:B------:R-:W-:-:S03]  /*4880*/  FMUL.FTZ R130, R31, R130 ;  /* 0x000000821f827220 */ /* 0x000fc60000410000 */
[----:B-1----:R-:W1:Y:S01]  /*4890*/  SHFL.DOWN PT, R159, R132, 0x10, 0x1f ;  /* 0x0a001f00849f7f89 */ /* 0x002e6200000e0000 */
[----:B------:R-:W-:-:S04]  /*48a0*/  FFMA.FTZ R130, R81, R161, R130 ;  /* 0x000000a151827223 */ /* 0x000fc80000010082 */
[----:B------:R-:W-:-:S03]  /*48b0*/  FADD.FTZ R129, R130, R129 ;  /* 0x0000008182817221 */ /* 0x000fc60000010000 */
[----:B0-----:R-:W-:Y:S02]  /*48c0*/  @!P0 FADD.FTZ R146, R146, R33 ;  /* 0x0000002192928221 */ /* 0x001fe40000010000 */
[----:B------:R-:W-:Y:S02]  /*48d0*/  FMUL.FTZ R33, R108, R191 ;  /* 0x000000bf6c217220 */ /* 0x000fe40000410000 */
[----:B-1----:R-:W-:Y:S01]  /*48e0*/  @!P0 FADD.FTZ R132, R132, R159 ;  /* 0x0000009f84848221 */ /* 0x002fe20000010000 */
[----:B------:R-:W-:Y:S01]  /*48f0*/  MOV R30, R146 ;  /* 0x00000092001e7202 */ /* 0x000fe20000000f00 */
[----:B------:R-:W-:Y:S02]  /*4900*/  FMUL.FTZ R126, R33, R126 ;  /* 0x0000007e217e7220 */ /* 0x000fe40000410000 */
[----:B------:R-:W-:Y:S01]  /*4910*/  FMUL.FTZ R33, R108, R185 ;  /* 0x000000b96c217220 */ /* 0x000fe20000410000 */
[----:B------:R-:W-:Y:S01]  /*4920*/  MOV R31, R132 ;  /* 0x00000084001f7202 */ /* 0x000fe20000000f00 */
[----:B------:R-:W-:-:S02]  /*4930*/  FFMA.FTZ R126, R79, R191, R126 ;  /* 0x000000bf4f7e7223 */ /* 0x000fc4000001007e */
[----:B------:R-:W-:Y:S02]  /*4940*/  FMUL.FTZ R122, R33, R122 ;  /* 0x0000007a217a7220 */ /* 0x000fe40000410000 */
[----:B------:R-:W-:Y:S01]  /*4950*/  FMUL.FTZ R33, R108, R189 ;  /* 0x000000bd6c217220 */ /* 0x000fe20000410000 */
[----:B------:R0:W-:Y:S01]  /*4960*/  @!P1 STS.64 [0x858], R30 ;  /* 0x0008581eff009388 */ /* 0x0001e20000000a00 */
[----:B------:R-:W-:Y:S02]  /*4970*/  FFMA.FTZ R122, R78, R185, R122 ;  /* 0x000000b94e7a7223 */ /* 0x000fe4000001007a */
[----:B------:R-:W-:Y:S02]  /*4980*/  FMUL.FTZ R33, R33, R120 ;  /* 0x0000007821217220 */ /* 0x000fe40000410000 */
[----:B------:R-:W-:Y:S02]  /*4990*/  FADD.FTZ R133, R126, R133 ;  /* 0x000000857e857221 */ /* 0x000fe40000010000 */
[----:B------:R-:W-:-:S02]  /*49a0*/  FFMA.FTZ R32, R76, R189, R33 ;  /* 0x000000bd4c207223 */ /* 0x000fc40000010021 */
        /* <DEDUP_REMOVED lines=12> */
.L_x_6846:
[----:B0-----:R-:W-:Y:S05]  /*4a70*/  BSYNC B0 ;  /* 0x0000000000007941 */ /* 0x001fea0003800000 */
.L_x_6845:
[----:B------:R-:W-:Y:S02]  /*4a80*/  IADD3 R151, R151, 0x1, RZ ;  /* 0x0000000197977810 */ /* 0x000fe40007ffe0ff */
[----:B------:R-:W-:Y:S02]  /*4a90*/  IADD3 R106, P1, R106, 0x1, RZ ;  /* 0x000000016a6a7810 */ /* 0x000fe40007f3e0ff */
[----:B------:R-:W-:Y:S02]  /*4aa0*/  ISETP.GE.AND P0, PT, R151, c[0x0][0x16c], PT ;  /* 0x00005b0097007a0c */ /* 0x000fe40003f06270 */
[----:B------:R-:W-:-:S11]  /*4ab0*/  IADD3.X R153, RZ, R153, RZ, P1, !PT ;  /* 0x00000099ff997210 */ /* 0x000fd60000ffe4ff */
[----:B------:R-:W-:Y:S01]  /*4ac0*/  @P0 CALL.REL.NOINC `(.L_x_6826) ;  /* 0x0000001000000944 */ /* 0x000fe20003c00000 */
[----:B------:R-:W-:Y:S05]  /*4ad0*/  BRA `(.L_x_6847) ;  /* 0xffffe0d000007947 */ /* 0x000fea000383ffff */
.L_x_6826:
[----:B------:R-:W-:Y:S01]  /*4ae0*/  BAR.SYNC.DEFER_BLOCKING 0x0 ;  /* 0x0000000000007b1d */ /* 0x000fe20000010000 */
[----:B------:R-:W-:Y:S01]  /*4af0*/  ISETP.NE.AND P6, PT, R41, RZ, PT ;  /* 0x000000ff2900720c */ /* 0x000fe20003fc5270 */
[----:B------:R-:W-:Y:S02]  /*4b00*/  IMAD R4, R136, c[0x0][0x2d8], RZ ;  /* 0x0000b60088047a24 */ /* 0x000fe400078e02ff */
[C---:B------:R-:W-:Y:S02]  /*4b10*/  IMAD.WIDE.U32 R2, R37.reuse, c[0x0][0x2d8], RZ ;  /* 0x0000b60025027a25 */ /* 0x040fe400078e00ff */
[----:B------:R-:W-:Y:S02]  /*4b20*/  BSSY B0, `(.L_x_6848) ;  /* 0x000002e000007945 */ /* 0x000fe40003800000 */
[----:B------:R-:W-:Y:S02]  /*4b30*/  IMAD R5, R37, c[0x0][0x2dc], R4 ;  /* 0x0000b70025057a24 */ /* 0x000fe400078e0204 */
        /* <DEDUP_REMOVED lines=44> */
.L_x_6849:
[----:B------:R-:W-:Y:S05]  /*4e00*/  BSYNC B0 ;  /* 0x0000000000007941 */ /* 0x000fea0003800000 */
.L_x_6848:
        /* <DEDUP_REMOVED lines=13> */
[----:B------:R-:W-:Y:S02]  /*4ee0*/  @!P1 STG.E [R6.64+-0x280], R15 ;  /* 0xfffd800f06009986 */ /* 0x000fe4000c101904 */
        /* <DEDUP_REMOVED lines=9> */
[----:B------:R0:W-:Y:S04]  /*4f80*/  @!P5 STG.E [R6.64+-0x80], R33 ;  /* 0xffff80210600d986 */ /* 0x0001e8000c101904 */
[----:B------:R-:W-:Y:S01]  /*4f90*/  BAR.SYNC.DEFER_BLOCKING 0x0 ;  /* 0x0000000000007b1d */ /* 0x000fe20000010000 */
[----:B0-----:R-:W-:-:S05]  /*4fa0*/  IMAD R7, R37, c[0x0][0x2fc], R4 ;  /* 0x0000bf0025077a24 */ /* 0x001fca00078e0204 */
[----:B------:R-:W-:Y:S01]  /*4fb0*/  IADD3 R21, R3, R7, RZ ;  /* 0x0000000703157210 */ /* 0x000fe20007ffe0ff */
        /* <DEDUP_REMOVED lines=33> */
.L_x_6851:
[----:B------:R-:W-:Y:S05]  /*51d0*/  BSYNC B0 ;  /* 0x0000000000007941 */ /* 0x000fea0003800000 */
.L_x_6850:
        /* <DEDUP_REMOVED lines=38> */
.L_x_6820:
        /* <DEDUP_REMOVED lines=24> */
.L_x_6854:
[----:B0-----:R-:W-:Y:S05]  /*55c0*/  BSYNC B0 ;  /* 0x0000000000007941 */ /* 0x001fea0003800000 */
.L_x_6853:
[----:B------:R-:W-:Y:S01]  /*55d0*/  BSSY B0, `(.L_x_6855) ;  /* 0x0000018000007945 */ /* 0x000fe20003800000 */
[----:B------:R-:W-:Y:S05]  /*55e0*/  @!P0 BRA `(.L_x_6856) ;  /* 0x0000015000008947 */ /* 0x000fea0003800000 */
[----:B------:R-:W-:Y:S06]  /*55f0*/  BAR.SYNC.DEFER_BLOCKING 0x0 ;  /* 0x0000000000007b1d */ /* 0x000fec0000010000 */
[----:B0-----:R-:W0:Y:S04]  /*5600*/  SHFL.DOWN P0, R3, R40, 0x1, 0x1f ;  /* 0x08201f0028037f89 */ /* 0x001e280000000000 */
[----:B------:R-:W1:Y:S04]  /*5610*/  S2R R6, SR_LANEID ;  /* 0x0000000000067919 */ /* 0x000e680000000000 */
[----:B------:R-:W4:Y:S01]  /*5620*/  S2R R15, SR_TID.X ;  /* 0x00000000000f7919 */ /* 0x000f220000002100 */
        /* <DEDUP_REMOVED lines=17> */
.L_x_6856:
[----:B0-----:R-:W0:Y:S02]  /*5740*/  S2R R15, SR_TID.X ;  /* 0x00000000000f7919 */ /* 0x001e240000002100 */
.L_x_6857:
[----:B0-----:R-:W-:Y:S05]  /*5750*/  BSYNC B0 ;  /* 0x0000000000007941 */ /* 0x001fea0003800000 */
.L_x_6855:
        /* <DEDUP_REMOVED lines=10> */
.L_x_6858:
[----:B0-----:R-:W0:Y:S01]  /*5800*/  LDS R17, [R15.X4+0x1b08] ;  /* 0x001b08000f117984 */ /* 0x001e220000004800 */
[----:B------:R-:W-:Y:S01]  /*5810*/  SHF.R.S32.HI R0, RZ, 0x1f, R15 ;  /* 0x0000001fff007819 */ /* 0x000fe2000001140f */
[----:B------:R-:W-:Y:S01]  /*5820*/  YIELD ;  /* 0x0000000000007946 */ /* 0x000fe20003800000 */
[----:B------:R-:W-:Y:S01]  /*5830*/  MOV R8, R2 ;  /* 0x0000000200087202 */ /* 0x000fe20000000f00 */
[----:B------:R1:W4:Y:S01]  /*5840*/  LDS R19, [R15.X4+0x1f08] ;  /* 0x001f08000f137984 */ /* 0x0003220000004800 */
        /* <DEDUP_REMOVED lines=18> */
[----:B----4-:R0:W-:Y:S02]  /*5970*/  RED.E.ADD.F32.FTZ.RN.STRONG.GPU [R12.64], R19 ;  /* 0x000000130c00798e */ /* 0x0101e4000c10e784 */
[----:B------:R-:W-:Y:S05]  /*5980*/  @!P0 BRA `(.L_x_6858) ;  /* 0xfffffe7000008947 */ /* 0x000fea000383ffff */
[----:B------:R-:W-:Y:S05]  /*5990*/  EXIT ;  /* 0x000000000000794d */ /* 0x000fea0003800000 */
.L_x_6859:
        /* <DEDUP_REMOVED lines=14> */
.L_x_9109:


//--------------------- .text._Z25selective_scan_bwd_kernelI32Selective_Scan_bwd_kernel_traitsILi32ELi8ELb0ELb0ELb1ELb1ELb0EffEEv12SSMParamsBwd --------------------------
	.section	.text._Z25selective_scan_bwd_kernelI32Selective_Scan_bwd_kernel_traitsILi32ELi8ELb0ELb0ELb1ELb1ELb0EffEEv12SSMParamsBwd,"ax",@progbits
	.sectioninfo	@"SHI_REGISTERS=178"
	.align	128
        .global         _Z25selective_scan_bwd_kernelI32Selective_Scan_bwd_kernel_traitsILi32ELi8ELb0ELb0ELb1ELb1ELb0EffEEv12SSMParamsBwd
        .type           _Z25selective_scan_bwd_kernelI32Selective_Scan_bwd_kernel_traitsILi32ELi8ELb0ELb0ELb1ELb1ELb0EffEEv12SSMParamsBwd,@function
        .size           _Z25selective_scan_bwd_kernelI32Selective_Scan_bwd_kernel_traitsILi32ELi8ELb0ELb0ELb1ELb1ELb0EffEEv12SSMParamsBwd,(.L_x_9110 - _Z25selective_scan_bwd_kernelI32Selective_Scan_bwd_kernel_traitsILi32ELi8ELb0ELb0ELb1ELb1ELb0EffEEv12SSMParamsBwd)
        .other          _Z25selective_scan_bwd_kernelI32Selective_Scan_bwd_kernel_traitsILi32ELi8ELb0ELb0ELb1ELb1ELb0EffEEv12SSMParamsBwd,@"STO_CUDA_ENTRY STV_DEFAULT"
_Z25selective_scan_bwd_kernelI32Selective_Scan_bwd_kernel_traitsILi32ELi8ELb0ELb0ELb1ELb1ELb0EffEEv12SSMParamsBwd:
.text._Z25selective_scan_bwd_kernelI32Selective_Scan_bwd_kernel_traitsILi32ELi8ELb0ELb0ELb1ELb1ELb0EffEEv12SSMParamsBwd:
        /* <DEDUP_REMOVED lines=123> */
[----:B------:R-:W-:Y:S02]  /*07b0*/  LOP3.LUT R8, R9, 0x1f, R38, 0xf8, !PT ;  /* 0x0000001f09087812 */ /* 0x000fe400078ef826 */
[----:B------:R-:W-:Y:S02]  /*07c0*/  LOP3.LUT R128, R38, 0x1f, RZ, 0xc0, !PT ;  /* 0x0000001f26807812 */ /* 0x000fe400078ec0ff */
[----:B------:R-:W-:Y:S02]  /*07d0*/  LEA.HI.SX32 R48, R48, R48, 0x1b ;  /* 0x0000003030307211 */ /* 0x000fe400078fdaff */
[-C--:B------:R-:W-:Y:S02]  /*07e0*/  LEA.HI.SX32 R50, R11, R38.reuse, 0x1b ;  /* 0x000000260b327211 */ /* 0x080fe400078fdaff */
[----:B------:R-:W-:-:S02]  /*07f0*/  LEA.HI.SX32 R51, R51, R38, 0x1b ;  /* 0x0000002633337211 */ /* 0x000fc400078fdaff */
[-C--:B------:R-:W-:Y:S02]  /*0800*/  LEA.HI.SX32 R52, R13, R38.reuse, 0x1b ;  /* 0x000000260d347211 */ /* 0x080fe400078fdaff */
[-C--:B------:R-:W-:Y:S02]  /*0810*/  LEA.HI.SX32 R53, R53, R38.reuse, 0x1b ;  /* 0x0000002635357211 */ /* 0x080fe400078fdaff */
[----:B------:R-:W-:Y:S02]  /*0820*/  LEA.HI.SX32 R54, R15, R38, 0x1b ;  /* 0x000000260f367211 */ /* 0x000fe400078fdaff */
[----:B------:R-:W-:Y:S02]  /*0830*/  SHF.R.S32.HI R9, RZ, 0x1f, R8 ;  /* 0x0000001fff097819 */ /* 0x000fe40000011408 */
[C---:B------:R-:W-:Y:S02]  /*0840*/  LOP3.LUT R55, R8.reuse, 0x20, RZ, 0xfc, !PT ;  /* 0x0000002008377812 */ /* 0x040fe400078efcff */
[----:B------:R-:W-:-:S02]  /*0850*/  LOP3.LUT R56, R8, 0x40, RZ, 0xfc, !PT ;  /* 0x0000004008387812 */ /* 0x000fc400078efcff */
[C---:B------:R-:W-:Y:S02]  /*0860*/  LOP3.LUT R57, R8.reuse, 0x60, RZ, 0xfc, !PT ;  /* 0x0000006008397812 */ /* 0x040fe400078efcff */
[C---:B------:R-:W-:Y:S02]  /*0870*/  LOP3.LUT R58, R8.reuse, 0x80, RZ, 0xfc, !PT ;  /* 0x00000080083a7812 */ /* 0x040fe400078efcff */
[C---:B------:R-:W-:Y:S02]  /*0880*/  LOP3.LUT R59, R8.reuse, 0xa0, RZ, 0xfc, !PT ;  /* 0x000000a0083b7812 */ /* 0x040fe400078efcff */
[C---:B------:R-:W-:Y:S02]  /*0890*/  LOP3.LUT R60, R8.reuse, 0xc0, RZ, 0xfc, !PT ;  /* 0x000000c0083c7812 */ /* 0x040fe400078efcff */
[----:B-1----:R-:W-:Y:S02]  /*08a0*/  LOP3.LUT R61, R8, 0xe0, RZ, 0xfc, !PT ;  /* 0x000000e0083d7812 */ /* 0x002fe400078efcff */
.L_x_6903:
[----:B------:R-:W-:Y:S01]  /*08b0*/  IADD3 R130, -R49, c[0x0][0x174], RZ ;  /* 0x00005d0031827a10 */ /* 0x000fe20007ffe1ff */
[----:B------:R-:W-:Y:S01]  /*08c0*/  BAR.SYNC.DEFER_BLOCKING 0x0 ;  /* 0x0000000000007b1d */ /* 0x000fe20000010000 */
[----:B------:R-:W-:Y:S01]  /*08d0*/  SHF.L.U32 R62, R8, 0x2, RZ ;  /* 0x00000002083e7819 */ /* 0x000fe200000006ff */
[----:B------:R-:W-:Y:S01]  /*08e0*/  CS2R R12, SRZ ;  /* 0x00000000000c7805 */ /* 0x000fe2000001ff00 */
[----:B------:R-:W-:Y:S01]  /*08f0*/  LEA R67, R130, 0xffffff00, 0x8 ;  /* 0xffffff0082437811 */ /* 0x000fe200078e40ff */
[----:B------:R-:W-:Y:S01]  /*0900*/  CS2R R14, SRZ ;  /* 0x00000000000e7805 */ /* 0x000fe2000001ff00 */
[----:B------:R-:W-:-:S02]  /*0910*/  SHF.L.U64.HI R63, R8, 0x2, R9 ;  /* 0x00000002083f7819 */ /* 0x000fc40000010209 */
[----:B------:R-:W-:Y:S02]  /*0920*/  IADD3 R73, -R67, c[0x0][0x168], RZ ;  /* 0x00005a0043497a10 */ /* 0x000fe40007ffe1ff */
[----:B0-----:R-:W-:Y:S02]  /*0930*/  IADD3 R10, P0, R39, R62, RZ ;  /* 0x0000003e270a7210 */ /* 0x001fe40007f1e0ff */
[-C--:B------:R-:W-:Y:S02]  /*0940*/  ISETP.GE.AND P3, PT, R8, R73.reuse, PT ;  /* 0x000000490800720c */ /* 0x080fe40003f66270 */
[----:B------:R-:W-:Y:S02]  /*0950*/  ISETP.GE.AND P4, PT, R55, R73, PT ;  /* 0x000000493700720c */ /* 0x000fe40003f86270 */
[----:B------:R-:W-:Y:S02]  /*0960*/  IADD3.X R11, R40, R63, RZ, P0, !PT ;  /* 0x0000003f280b7210 */ /* 0x000fe400007fe4ff */
[----:B------:R-:W-:-:S02]  /*0970*/  ISETP.GE.AND P5, PT, R56, R73, PT ;  /* 0x000000493800720c */ /* 0x000fc40003fa6270 */
[-C--:B------:R-:W-:Y:S02]  /*0980*/  ISETP.GE.AND P2, PT, R57, R73.reuse, PT ;  /* 0x000000493900720c */ /* 0x080fe40003f46270 */
[-C--:B------:R-:W-:Y:S02]  /*0990*/  ISETP.GE.AND P1, PT, R58, R73.reuse, PT ;  /* 0x000000493a00720c */ /* 0x080fe40003f26270 */
[-C--:B------:R-:W-:Y:S01]  /*09a0*/  ISETP.GE.AND P0, PT, R59, R73.reuse, PT ;  /* 0x000000493b00720c */ /* 0x080fe20003f06270 */
[----:B------:R0:W2:Y:S01]  /*09b0*/  @!P3 LDG.E R13, [R10.64] ;  /* 0x000000040a0db981 */ /* 0x0000a2000c1e1900 */
[-C--:B------:R-:W-:Y:S01]  /*09c0*/  ISETP.GE.AND P3, PT, R60, R73.reuse, PT ;  /* 0x000000493c00720c */ /* 0x080fe20003f66270 */
[----:B------:R-:W-:Y:S02]  /*09d0*/  HFMA2.MMA R19, -RZ, RZ, 0, 0 ;  /* 0x00000000ff137435 */ /* 0x000fe400000001ff */
        /* <DEDUP_REMOVED lines=10> */
[C---:B------:R-:W-:Y:S01]  /*0a80*/  IADD3 R18, R47.reuse, 0x20, RZ ;  /* 0x000000202f127810 */ /* 0x040fe20007ffe0ff */
[----:B------:R-:W-:Y:S01]  /*0a90*/  HFMA2.MMA R25, -RZ, RZ, 0, 0 ;  /* 0x00000000ff197435 */ /* 0x000fe200000001ff */
[----:B------:R-:W-:-:S02]  /*0aa0*/  IADD3 R66, R47, 0x40, RZ ;  /* 0x000000402f427810 */ /* 0x000fc40007ffe0ff */
[-C--:B------:R-:W-:Y:S02]  /*0ab0*/  LEA.HI.SX32 R65, R18, R47.reuse, 0x1b ;  /* 0x0000002f12417211 */ /* 0x080fe400078fdaff */
        /* <DEDUP_REMOVED lines=8> */
[-C--:B------:R-:W-:Y:S01]  /*0b40*/  LEA.HI.SX32 R69, R18, R47.reuse, 0x1b ;  /* 0x0000002f12457211 */ /* 0x080fe200078fdaff */
[----:B------:R-:W-:Y:S01]  /*0b50*/  HFMA2.MMA R18, -RZ, RZ, 0, 0 ;  /* 0x00000000ff127435 */ /* 0x000fe200000001ff */
[----:B------:R-:W-:Y:S02]  /*0b60*/  LEA.HI.SX32 R70, R70, R47, 0x1b ;  /* 0x0000002f46467211 */ /* 0x000fe400078fdaff */
[----:B------:R-:W-:-:S02]  /*0b70*/  SHF.L.U32 R74, R47, 0x3, RZ ;  /* 0x000000032f4a7819 */ /* 0x000fc400000006ff */
[-C--:B------:R-:W-:Y:S02]  /*0b80*/  LEA.HI.SX32 R71, R10, R47.reuse, 0x1b ;  /* 0x0000002f0a477211 */ /* 0x080fe400078fdaff */
[----:B------:R-:W-:Y:S02]  /*0b90*/  LEA.HI.SX32 R72, R72, R47, 0x1b ;  /* 0x0000002f48487211 */ /* 0x000fe400078fdaff */
[----:B------:R-:W-:Y:S02]  /*0ba0*/  LEA.HI.SX32 R74, R74, R74, 0x1b ;  /* 0x0000004a4a4a7211 */ /* 0x000fe400078fdaff */
[-C--:B------:R-:W-:Y:S02]  /*0bb0*/  ISETP.GE.AND P6, PT, R8, R73.reuse, PT ;  /* 0x000000490800720c */ /* 0x080fe40003fc6270 */
[----:B------:R-:W-:Y:S02]  /*0bc0*/  IADD3 R10, P0, R41, R62, RZ ;  /* 0x0000003e290a7210 */ /* 0x000fe40007f1e0ff */
[----:B------:R-:W-:-:S02]  /*0bd0*/  ISETP.GE.AND P2, PT, R57, R73, PT ;  /* 0x000000493900720c */ /* 0x000fc40003f46270 */
[----:B------:R-:W-:Y:S02]  /*0be0*/  IADD3.X R11, R42, R63, RZ, P0, !PT ;  /* 0x0000003f2a0b7210 */ /* 0x000fe400007fe4ff */
[-C--:B------:R-:W-:Y:S02]  /*0bf0*/  ISETP.GE.AND P0, PT, R55, R73.reuse, PT ;  /* 0x000000493700720c */ /* 0x080fe40003f06270 */
[-C--:B------:R-:W-:Y:S02]  /*0c00*/  ISETP.GE.AND P3, PT, R58, R73.reuse, PT ;  /* 0x000000493a00720c */ /* 0x080fe40003f66270 */
[-C--:B------:R-:W-:Y:S02]  /*0c10*/  ISETP.GE.AND P4, PT, R59, R73.reuse, PT ;  /* 0x000000493b00720c */ /* 0x080fe40003f86270 */
[----:B------:R-:W-:Y:S02]  /*0c20*/  ISETP.GE.AND P5, PT, R60, R73, PT ;  /* 0x000000493c00720c */ /* 0x000fe40003fa6270 */
[----:B------:R-:W-:-:S02]  /*0c30*/  MOV R23, RZ ;  /* 0x000000ff00177202 */ /* 0x000fc40000000f00 */
[----:B------:R-:W-:Y:S01]  /*0c40*/  MOV R27, RZ ;  /* 0x000000ff001b7202 */ /* 0x000fe20000000f00 */
[----:B--2---:R-:W-:Y:S04]  /*0c50*/  STS [R64.X4], R13 ;  /* 0x0000000d40007388 */ /* 0x004fe80000004800 */
[----:B---3--:R0:W-:Y:S04]  /*0c60*/  STS [R65.X4+0x80], R12 ;  /* 0x0000800c41007388 */ /* 0x0081e80000004800 */
[----:B----4-:R-:W-:Y:S04]  /*0c70*/  STS [R66.X4+0x100], R15 ;  /* 0x0001000f42007388 */ /* 0x010fe80000004800 */
[----:B------:R-:W-:Y:S01]  /*0c80*/  STS [R68.X4+0x180], R17 ;  /* 0x0001801144007388 */ /* 0x000fe20000004800 */
[----:B0-----:R-:W-:-:S03]  /*0c90*/  IADD3 R12, P1, R43, R62, RZ ;  /* 0x0000003e2b0c7210 */ /* 0x001fc60007f3e0ff */
[----:B------:R0:W-:Y:S01]  /*0ca0*/  STS [R69.X4+0x200], R14 ;  /* 0x0002000e45007388 */ /* 0x0001e20000004800 */
[----:B------:R-:W-:-:S03]  /*0cb0*/  IADD3.X R13, R44, R63, RZ, P1, !PT ;  /* 0x0000003f2c0d7210 */ /* 0x000fc60000ffe4ff */
[----:B------:R-:W-:Y:S01]  /*0cc0*/  STS [R70.X4+0x280], R19 ;  /* 0x0002801346007388 */ /* 0x000fe20000004800 */
[----:B------:R-:W-:-:S03]  /*0cd0*/  ISETP.GE.AND P1, PT, R56, R73, PT ;  /* 0x000000493800720c */ /* 0x000fc60003f26270 */
[----:B------:R1:W-:Y:S01]  /*0ce0*/  STS [R71.X4+0x300], R16 ;  /* 0x0003001047007388 */ /* 0x0003e20000004800 */
[----:B0-----:R-:W-:-:S03]  /*0cf0*/  CS2R R14, SRZ ;  /* 0x00000000000e7805 */ /* 0x001fc6000001ff00 */
[----:B------:R-:W-:Y:S01]  /*0d00*/  STS [R72.X4+0x380], R21 ;  /* 0x0003801548007388 */ /* 0x000fe20000004800 */
[----:B------:R-:W-:-:S06]  /*0d10*/  NOP ;  /* 0x0000000000007918 */ /* 0x000fcc0000000000 */
[----:B------:R-:W-:Y:S01]  /*0d20*/  LDS R75, [R74.X4] ;  /* 0x000000004a4b7984 */ /* 0x000fe20000004800 */
[----:B-1----:R-:W-:-:S03]  /*0d30*/  CS2R R16, SRZ ;  /* 0x0000000000107805 */ /* 0x002fc6000001ff00 */
        /* <DEDUP_REMOVED lines=11> */
[----:B------:R-:W-:-:S03]  /*0df0*/  P2R R20, PR, RZ, 0x1 ;  /* 0x00000001ff147803 */ /* 0x000fc60000000000 */
[----:B------:R-:W4:Y:S04]  /*0e00*/  @!P1 LDG.E R23, [R10.64+0x100] ;  /* 0x000100040a179981 */ /* 0x000f28000c1e1900 */
[----:B------:R-:W4:Y:S04]  /*0e10*/  @!P2 LDG.E R25, [R10.64+0x180] ;  /* 0x000180040a19a981 */ /* 0x000f28000c1e1900 */
[----:B------:R-:W4:Y:S04]  /*0e20*/  @!P3 LDG.E R14, [R10.64+0x200] ;  /* 0x000200040a0eb981 */ /* 0x000f28000c1e1900 */
[----:B------:R-:W4:Y:S04]  /*0e30*/  @!P4 LDG.E R17, [R10.64+0x280] ;  /* 0x000280040a11c981 */ /* 0x000f28000c1e1900 */
[----:B------:R-:W4:Y:S04]  /*0e40*/  @!P5 LDG.E R16, [R10.64+0x300] ;  /* 0x000300040a10d981 */ /* 0x000f28000c1e1900 */
[----:B------:R-:W4:Y:S01]  /*0e50*/  @!P6 LDG.E R27, [R10.64+0x380] ;  /* 0x000380040a1be981 */ /* 0x000f22000c1e1900 */
[----:B------:R-:W-:Y:S01]  /*0e60*/  ISETP.GE.AND P0, PT, R8, R73, PT ;  /* 0x000000490800720c */ /* 0x000fe20003f06270 */
[----:B------:R-:W-:Y:S01]  /*0e70*/  HFMA2.MMA R35, -RZ, RZ, 0, 0 ;  /* 0x00000000ff237435 */ /* 0x000fe200000001ff */
[----:B------:R-:W-:Y:S01]  /*0e80*/  MOV R99, RZ ;  /* 0x000000ff00637202 */ /* 0x000fe20000000f00 */
[----:B--2---:R-:W-:Y:S04]  /*0e90*/  STS [R64.X4], R15 ;  /* 0x0000000f40007388 */ /* 0x004fe80000004800 */
[----:B---3--:R0:W-:Y:S04]  /*0ea0*/  STS [R65.X4+0x80], R18 ;  /* 0x0000801241007388 */ /* 0x0081e80000004800 */
[----:B----4-:R-:W-:Y:S04]  /*0eb0*/  STS [R66.X4+0x100], R23 ;  /* 0x0001001742007388 */ /* 0x010fe80000004800 */
[----:B------:R1:W-:Y:S01]  /*0ec0*/  STS [R68.X4+0x180], R25 ;  /* 0x0001801944007388 */ /* 0x0003e20000004800 */
[----:B0-----:R-:W-:-:S03]  /*0ed0*/  CS2R R18, SRZ ;  /* 0x0000000000127805 */ /* 0x001fc6000001ff00 */
[----:B------:R0:W-:Y:S04]  /*0ee0*/  STS [R69.X4+0x200], R14 ;  /* 0x0002000e45007388 */ /* 0x0001e80000004800 */
[----:B------:R-:W-:Y:S04]  /*0ef0*/  STS [R70.X4+0x280], R17 ;  /* 0x0002801146007388 */ /* 0x000fe80000004800 */
[----:B------:R2:W-:Y:S04]  /*0f00*/  STS [R71.X4+0x300], R16 ;  /* 0x0003001047007388 */ /* 0x0005e80000004800 */
[----:B------:R3:W-:Y:S01]  /*0f10*/  STS [R72.X4+0x380], R27 ;  /* 0x0003801b48007388 */ /* 0x0007e20000004800 */
[----:B------:R-:W-:-:S06]  /*0f20*/  NOP ;  /* 0x0000000000007918 */ /* 0x000fcc0000000000 */
[----:B------:R-:W4:Y:S04]  /*0f30*/  LDS R21, [R74.X4] ;  /* 0x000000004a157984 */ /* 0x000f280000004800 */
[----:B------:R-:W4:Y:S04]  /*0f40*/  LDS R97, [R74.X4+0x4] ;  /* 0x000004004a617984 */ /* 0x000f280000004800 */
[----:B------:R-:W4:Y:S04]  /*0f50*/  LDS R15, [R74.X4+0x8] ;  /* 0x000008004a0f7984 */ /* 0x000f280000004800 */
[----:B------:R-:W4:Y:S04]  /*0f60*/  LDS R93, [R74.X4+0xc] ;  /* 0x00000c004a5d7984 */ /* 0x000f280000004800 */
[----:B------:R-:W4:Y:S04]  /*0f70*/  LDS R23, [R74.X4+0x10] ;  /* 0x000010004a177984 */ /* 0x000f280000004800 */
[----:B------:R-:W4:Y:S04]  /*0f80*/  LDS R95, [R74.X4+0x14] ;  /* 0x000014004a5f7984 */ /* 0x000f280000004800 */
[----:B------:R-:W4:Y:S04]  /*0f90*/  LDS R17, [R74.X4+0x18] ;  /* 0x000018004a117984 */ /* 0x000f280000004800 */
[----:B------:R3:W4:Y:S04]  /*0fa0*/  LDS R101, [R74.X4+0x1c] ;  /* 0x00001c004a657984 */ /* 0x0007280000004800 */
[----:B------:R-:W-:Y:S01]  /*0fb0*/  BAR.SYNC.DEFER_BLOCKING 0x0 ;  /* 0x0000000000007b1d */ /* 0x000fe20000010000 */
[----:B-1----:R-:W-:Y:S01]  /*0fc0*/  HFMA2.MMA R25, -RZ, RZ, 0, 0 ;  /* 0x00000000ff197435 */ /* 0x002fe200000001ff */
[----:B0-----:R-:W-:Y:S01]  /*0fd0*/  MOV R14, RZ ;  /* 0x000000ff000e7202 */ /* 0x001fe20000000f00 */
[----:B--2---:R-:W-:Y:S01]  /*0fe0*/  HFMA2.MMA R16, -RZ, RZ, 0, 0 ;  /* 0x00000000ff107435 */ /* 0x004fe200000001ff */
[----:B---3--:R-:W-:-:S02]  /*0ff0*/  MOV R27, RZ ;  /* 0x000000ff001b7202 */ /* 0x008fc40000000f00 */
[----:B------:R0:W2:Y:S01]  /*1000*/  @!P0 LDG.E R19, [R12.64] ;  /* 0x000000040c138981 */ /* 0x0000a2000c1e1900 */
[----:B------:R-:W-:-:S04]  /*1010*/  ISETP.NE.AND P0, PT, R20, RZ, PT ;  /* 0x000000ff1400720c */ /* 0x000fc80003f05270 */
[----:B------:R0:W3:Y:S04]  /*1020*/  @!P1 LDG.E R25, [R12.64+0x100] ;  /* 0x000100040c199981 */ /* 0x0000e8000c1e1900 */
[----:B------:R0:W3:Y:S04]  /*1030*/  @!P2 LDG.E R27, [R12.64+0x180] ;  /* 0x000180040c1ba981 */ /* 0x0000e8000c1e1900 */
[----:B------:R0:W3:Y:S04]  /*1040*/  @!P3 LDG.E R16, [R12.64+0x200] ;  /* 0x000200040c10b981 */ /* 0x0000e8000c1e1900 */
[----:B------:R0:W3:Y:S04]  /*1050*/  @!P0 LDG.E R14, [R12.64+0x80] ;  /* 0x000080040c0e8981 */ /* 0x0000e8000c1e1900 */
[----:B------:R0:W3:Y:S04]  /*1060*/  @!P4 LDG.E R35, [R12.64+0x280] ;  /* 0x000280040c23c981 */ /* 0x0000e8000c1e1900 */
[----:B------:R0:W3:Y:S04]  /*1070*/  @!P5 LDG.E R18, [R12.64+0x300] ;  /* 0x000300040c12d981 */ /* 0x0000e8000c1e1900 */
[----:B------:R0:W3:Y:S01]  /*1080*/  @!P6 LDG.E R99, [R12.64+0x380] ;  /* 0x000380040c63e981 */ /* 0x0000e2000c1e1900 */
[----:B----45:R-:W-:-:S05]  /*1090*/  FADD.FTZ R96, R21, R30 ;  /* 0x0000001e15607221 */ /* 0x030fca0000010000 */
[----:B------:R-:W-:Y:S01]  /*10a0*/  FSETP.GTU.FTZ.AND P0, PT, R96, 20, PT ;  /* 0x41a000006000780b */ /* 0x000fe20003f1c000 */
[--C-:B------:R-:W-:Y:S02]  /*10b0*/  FADD.FTZ R97, R97, R30.reuse ;  /* 0x0000001e61617221 */ /* 0x100fe40000010000 */
[--C-:B------:R-:W-:Y:S01]  /*10c0*/  FADD.FTZ R90, R15, R30.reuse ;  /* 0x0000001e0f5a7221 */ /* 0x100fe20000010000 */
[----:B0-----:R-:W-:Y:S01]  /*10d0*/  MOV R12, c[0x0][0x16c] ;  /* 0x00005b00000c7a02 */ /* 0x001fe20000000f00 */
[--C-:B------:R-:W-:Y:S02]  /*10e0*/  FADD.FTZ R93, R93, R30.reuse ;  /* 0x0000001e5d5d7221 */ /* 0x100fe40000010000 */
[--C-:B------:R-:W-:Y:S02]  /*10f0*/  FADD.FTZ R92, R23, R30.reuse ;  /* 0x0000001e175c7221 */ /* 0x100fe40000010000 */
[--C-:B------:R-:W-:Y:S01]  /*1100*/  FADD.FTZ R95, R95, R30.reuse ;  /* 0x0000001e5f5f7221 */ /* 0x100fe20000010000 */
[----:B------:R-:W-:Y:S01]  /*1110*/  BSSY B0, `(.L_x_6861) ;  /* 0x0000039000007945 */ /* 0x000fe20003800000 */
[----:B------:R-:W-:Y:S01]  /*1120*/  ISETP.GE.AND P5, PT, R12, 0x1, PT ;  /* 0x000000010c00780c */ /* 0x000fe20003fa6270 */
[----:B------:R-:W-:Y:S01]  /*1130*/  FADD.FTZ R94, R17, R30 ;  /* 0x0000001e115e7221 */ /* 0x000fe20000010000 */
[----:B------:R-:W-:-:S02]  /*1140*/  FSETP.GTU.FTZ.AND P6, PT, R97, 20, PT ;  /* 0x41a000006100780b */ /* 0x000fc40003fdc000 */
[----:B------:R-:W-:Y:S02]  /*1150*/  FSETP.GTU.FTZ.AND P4, PT, R90, 20, PT ;  /* 0x41a000005a00780b */ /* 0x000fe40003f9c000 */
[----:B------:R-:W-:Y:S02]  /*1160*/  FSETP.GTU.FTZ.AND P3, PT, R93, 20, PT ;  /* 0x41a000005d00780b */ /* 0x000fe40003f7c000 */
[----:B------:R-:W-:Y:S02]  /*1170*/  FSETP.GTU.FTZ.AND P2, PT, R92, 20, PT ;  /* 0x41a000005c00780b */ /* 0x000fe40003f5c000 */
[----:B------:R-:W-:Y:S01]  /*1180*/  FSETP.GTU.FTZ.AND P1, PT, R95, 20, PT ;  /* 0x41a000005f00780b */ /* 0x000fe20003f3c000 */
[----:B--2---:R0:W-:Y:S04]  /*1190*/  STS [R64.X4], R19 ;  /* 0x0000001340007388 */ /* 0x0041e80000004800 */
        /* <DEDUP_REMOVED lines=8> */
[----:B------:R0:W1:Y:S04]  /*1220*/  LDS R83, [R74.X4] ;  /* 0x000000004a537984 */ /* 0x0000680000004800 */
[----:B------:R0:W2:Y:S04]  /*1230*/  LDS R85, [R74.X4+0x4] ;  /* 0x000004004a557984 */ /* 0x0000a80000004800 */
[----:B------:R0:W3:Y:S04]  /*1240*/  LDS R84, [R74.X4+0x8] ;  /* 0x000008004a547984 */ /* 0x0000e80000004800 */
[----:B------:R0:W4:Y:S04]  /*1250*/  LDS R87, [R74.X4+0xc] ;  /* 0x00000c004a577984 */ /* 0x0001280000004800 */
[----:B------:R0:W0:Y:S04]  /*1260*/  LDS R86, [R74.X4+0x10] ;  /* 0x000010004a567984 */ /* 0x0000280000004800 */
[----:B------:R0:W0:Y:S04]  /*1270*/  LDS R89, [R74.X4+0x14] ;  /* 0x000014004a597984 */ /* 0x0000280000004800 */
[----:B------:R0:W0:Y:S04]  /*1280*/  LDS R88, [R74.X4+0x18] ;  /* 0x000018004a587984 */ /* 0x0000280000004800 */
[----:B------:R0:W0:Y:S01]  /*1290*/  LDS R91, [R74.X4+0x1c] ;  /* 0x00001c004a5b7984 */ /* 0x0000220000004800 */
[----:B------:R-:W-:Y:S05]  /*12a0*/  @P0 BRA `(.L_x_6862) ;  /* 0x000001f000000947 */ /* 0x000fea0003800000 */
[----:B------:R-:W-:Y:S01]  /*12b0*/  FMUL.FTZ R96, R96, 1.4426950216293334961 ;  /* 0x3fb8aa3b60607820 */ /* 0x000fe20000410000 */
[----:B------:R-:W-:-:S02]  /*12c0*/  MOV R15, 0x3e800000 ;  /* 0x3e800000000f7802 */ /* 0x000fc40000000f00 */
        /* <DEDUP_REMOVED lines=29> */
.L_x_6862:
[----:B------:R-:W-:Y:S05]  /*14a0*/  BSYNC B0 ;  /* 0x0000000000007941 */ /* 0x000fea0003800000 */
.L_x_6861:
[----:B------:R-:W-:Y:S01]  /*14b0*/  BSSY B0, `(.L_x_6863) ;  /* 0x0000025000007945 */ /* 0x000fe20003800000 */
[----:B0-----:R-:W-:Y:S01]  /*14c0*/  HFMA2.MMA R99, -RZ, RZ, 0, 0 ;  /* 0x00000000ff637435 */ /* 0x001fe200000001ff */
[----:B------:R-:W-:Y:S01]  /*14d0*/  FSETP.GTU.FTZ.AND P0, PT, R94, 20, PT ;  /* 0x41a000005e00780b */ /* 0x000fe20003f1c000 */
        /* <DEDUP_REMOVED lines=34> */
.L_x_6864:
[----:B------:R-:W-:Y:S05]  /*1700*/  BSYNC B0 ;  /* 0x0000000000007941 */ /* 0x000fea0003800000 */
.L_x_6863:
[----:B--2---:R-:W-:Y:S01]  /*1710*/  FFMA.FTZ R36, R76, R85, R36 ;  /* 0x000000554c247223 */ /* 0x004fe20000010024 */
[----:B------:R-:W-:Y:S01]  /*1720*/  BSSY B0, `(.L_x_6865) ;  /* 0x0000027000007945 */ /* 0x000fe20003800000 */
[----:B------:R-:W-:Y:S01]  /*1730*/  HFMA2.MMA R103, -RZ, RZ, 0, 0 ;  /* 0x00000000ff677435 */ /* 0x000fe200000001ff */
[----:B------:R-:W-:Y:S01]  /*1740*/  FSETP.GTU.FTZ.AND P6, PT, R101, 20, PT ;  /* 0x41a000006500780b */ /* 0x000fe20003fdc000 */
[----:B------:R-:W-:Y:S01]  /*1750*/  HFMA2.MMA R107, -RZ, RZ, 0, 0 ;  /* 0x00000000ff6b7435 */ /* 0x000fe200000001ff */
[----:B------:R-:W-:Y:S01]  /*1760*/  MOV R105, RZ ;  /* 0x000000ff00697202 */ /* 0x000fe20000000f00 */
[----:B---3--:R-:W-:Y:S01]  /*1770*/  FFMA.FTZ R36, R77, R84, R36 ;  /* 0x000000544d247223 */ /* 0x008fe20000010024 */
        /* <DEDUP_REMOVED lines=33> */
.L_x_6866:
[----:B------:R-:W-:Y:S05]  /*1990*/  BSYNC B0 ;  /* 0x0000000000007941 */ /* 0x000fea0003800000 */
.L_x_6865:
        /* <DEDUP_REMOVED lines=33> */
.L_x_6868:
[----:B------:R-:W-:Y:S05]  /*1bb0*/  BSYNC B0 ;  /* 0x0000000000007941 */ /* 0x000fea0003800000 */
.L_x_6867:
        /* <DEDUP_REMOVED lines=33> */
.L_x_6870:
[----:B------:R-:W-:Y:S05]  /*1dd0*/  BSYNC B0 ;  /* 0x0000000000007941 */ /* 0x000fea0003800000 */
.L_x_6869:
        /* <DEDUP_REMOVED lines=33> */
.L_x_6872:
[----:B------:R-:W-:Y:S05]  /*1ff0*/  BSYNC B0 ;  /* 0x0000000000007941 */ /* 0x000fea0003800000 */
.L_x_6871:
        /* <DEDUP_REMOVED lines=33> */
.L_x_6874:
[----:B------:R-:W-:Y:S05]  /*2210*/  BSYNC B0 ;  /* 0x0000000000007941 */ /* 0x000fea0003800000 */
.L_x_6873:
        /* <DEDUP_REMOVED lines=33> */
.L_x_6876:
[----:B------:R-:W-:Y:S05]  /*2430*/  BSYNC B0 ;  /* 0x0000000000007941 */ /* 0x000fea0003800000 */
.L_x_6875:
[----:B----4-:R-:W-:Y:S01]  /*2440*/  FFMA.FTZ R36, R78, R87, R36 ;  /* 0x000000574e247223 */ /* 0x010fe20000010024 */
[----:B------:R-:W-:Y:S01]  /*2450*/  BAR.SYNC.DEFER_BLOCKING 0x0 ;  /* 0x0000000000007b1d */ /* 0x000fe20000010000 */
[----:B------:R-:W-:Y:S01]  /*2460*/  HFMA2.MMA R111, -RZ, RZ, 0, 0 ;  /* 0x00000000ff6f7435 */ /* 0x000fe200000001ff */
[----:B------:R-:W-:Y:S01]  /*2470*/  MOV R113, RZ ;  /* 0x000000ff00717202 */ /* 0x000fe20000000f00 */
[----:B------:R-:W-:Y:S01]  /*2480*/  FFMA.FTZ R36, R79, R86, R36 ;  /* 0x000000564f247223 */ /* 0x000fe20000010024 */
[----:B------:R-:W-:Y:S01]  /*2490*/  HFMA2.MMA R115, -RZ, RZ, 0, 0 ;  /* 0x00000000ff737435 */ /* 0x000fe200000001ff */
[----:B------:R-:W-:Y:S01]  /*24a0*/  MOV R98, RZ ;  /* 0x000000ff00627202 */ /* 0x000fe20000000f00 */
        /* <DEDUP_REMOVED lines=12> */
[----:B------:R-:W-:Y:S01]  /*2570*/  MOV R12, R38 ;  /* 0x00000026000c7202 */ /* 0x000fe20000000f00 */
[----:B------:R-:W-:Y:S01]  /*2580*/  IMAD R14, R124, c[0x0][0x2b8], RZ ;  /* 0x0000ae007c0e7a24 */ /* 0x000fe200078e02ff */
[----:B------:R-:W-:Y:S01]  /*2590*/  MOV R13, RZ ;  /* 0x000000ff000d7202 */ /* 0x000fe20000000f00 */
[----:B------:R-:W-:Y:S01]  /*25a0*/  CS2R R102, SRZ ;  /* 0x0000000000667805 */ /* 0x000fe2000001ff00 */
[----:B------:R-:W-:Y:S01]  /*25b0*/  IADD3 R100, R130, -0x1, RZ ;  /* 0xffffffff82647810 */ /* 0x000fe20007ffe0ff */
[C---:B------:R-:W-:Y:S01]  /*25c0*/  IMAD R15, R31.reuse, c[0x0][0x2bc], R14 ;  /* 0x0000af001f0f7a24 */ /* 0x040fe200078e020e */
[----:B------:R-:W-:Y:S01]  /*25d0*/  MOV R133, RZ ;  /* 0x000000ff00857202 */ /* 0x000fe20000000f00 */
[----:B------:R-:W-:Y:S01]  /*25e0*/  IMAD.WIDE.U32 R12, R31, c[0x0][0x2b8], R12 ;  /* 0x0000ae001f0c7a25 */ /* 0x000fe200078e000c */
[----:B------:R-:W-:-:S02]  /*25f0*/  MOV R135, RZ ;  /* 0x000000ff00877202 */ /* 0x000fc40000000f00 */
[----:B------:R-:W-:Y:S01]  /*2600*/  MOV R105, RZ ;  /* 0x000000ff00697202 */ /* 0x000fe20000000f00 */
[----:B------:R-:W-:Y:S01]  /*2610*/  IMAD R14, R126, c[0x0][0x2c0], RZ ;  /* 0x0000b0007e0e7a24 */ /* 0x000fe200078e02ff */
[----:B------:R-:W-:Y:S02]  /*2620*/  IADD3 R13, R13, R15, RZ ;  /* 0x0000000f0d0d7210 */ /* 0x000fe40007ffe0ff */
[----:B------:R-:W-:Y:S01]  /*2630*/  MOV R107, RZ ;  /* 0x000000ff006b7202 */ /* 0x000fe20000000f00 */
[C---:B------:R-:W-:Y:S01]  /*2640*/  IMAD R15, R33.reuse, c[0x0][0x2c4], R14 ;  /* 0x0000b100210f7a24 */ /* 0x040fe200078e020e */
[----:B------:R-:W-:Y:S01]  /*2650*/  MOV R109, RZ ;  /* 0x000000ff006d7202 */ /* 0x000fe20000000f00 */
[----:B------:R-:W-:Y:S01]  /*2660*/  IMAD.WIDE.U32 R12, R33, c[0x0][0x2c0], R12 ;  /* 0x0000b000210c7a25 */ /* 0x000fe200078e000c */
[----:B------:R-:W-:Y:S02]  /*2670*/  MOV R111, RZ ;  /* 0x000000ff006f7202 */ /* 0x000fe40000000f00 */
[----:B------:R-:W-:-:S02]  /*2680*/  MOV R113, RZ ;  /* 0x000000ff00717202 */ /* 0x000fc40000000f00 */
[----:B------:R-:W-:Y:S01]  /*2690*/  IADD3 R34, R13, R15, RZ ;  /* 0x0000000f0d227210 */ /* 0x000fe20007ffe0ff */
[----:B------:R-:W-:Y:S01]  /*26a0*/  IMAD R15, R49, -0x100, R32 ;  /* 0xffffff00310f7824 */ /* 0x000fe200078e0220 */
[----:B------:R-:W-:Y:S02]  /*26b0*/  LEA R26, P0, R12, c[0x0][0x320], 0x2 ;  /* 0x0000c8000c1a7a11 */ /* 0x000fe400078010ff */
[----:B------:R-:W-:Y:S02]  /*26c0*/  LEA.HI R13, R100, R100, RZ, 0x1 ;  /* 0x00000064640d7211 */ /* 0x000fe400078f08ff */
[----:B------:R-:W-:Y:S02]  /*26d0*/  LEA.HI.X R27, R12, c[0x0][0x324], R34, 0x2, P0 ;  /* 0x0000c9000c1b7a11 */ /* 0x000fe400000f1422 */
[----:B------:R-:W-:Y:S02]  /*26e0*/  LOP3.LUT R13, R13, 0xfffffe, RZ, 0xc0, !PT ;  /* 0x00fffffe0d0d7812 */ /* 0x000fe400078ec0ff */
[----:B------:R-:W-:Y:S01]  /*26f0*/  IADD3 R12, P0, R67, R12, RZ ;  /* 0x0000000c430c7210 */ /* 0x000fe20007f1e0ff */
[----:B------:R-:W-:Y:S01]  /*2700*/  IMAD.WIDE R26, R15, 0x4, R26 ;  /* 0x000000040f1a7825 */ /* 0x000fe200078e021a */
[----:B------:R-:W-:-:S02]  /*2710*/  IADD3 R100, R100, -R13, RZ ;  /* 0x8000000d64647210 */ /* 0x000fc40007ffe0ff */
[----:B------:R-:W-:Y:S02]  /*2720*/  MOV R115, RZ ;  /* 0x000000ff00737202 */ /* 0x000fe40000000f00 */
        /* <DEDUP_REMOVED lines=16> */
.L_x_6898:
[----:B------:R-:W-:Y:S01]  /*2830*/  IMAD R73, R29, c[0x0][0x180], RZ ;  /* 0x000060001d497a24 */ /* 0x000fe200078e02ff */
[----:B------:R-:W-:Y:S01]  /*2840*/  SHF.R.S32.HI R106, RZ, 0x1f, R133 ;  /* 0x0000001fff6a7819 */ /* 0x000fe20000011485 */
[C---:B------:R-:W-:Y:S01]  /*2850*/  IMAD.WIDE.U32 R34, R0.reuse, c[0x0][0x180], RZ ;  /* 0x0000600000227a25 */ /* 0x040fe200078e00ff */
[----:B------:R-:W-:Y:S01]  /*2860*/  MOV R110, RZ ;  /* 0x000000ff006e7202 */ /* 0x000fe20000000f00 */
[----:B------:R-:W-:Y:S01]  /*2870*/  HFMA2.MMA R112, -RZ, RZ, 0, 0 ;  /* 0x00000000ff707435 */ /* 0x000fe200000001ff */
[----:B------:R-:W-:Y:S01]  /*2880*/  MOV R145, RZ ;  /* 0x000000ff00917202 */ /* 0x000fe20000000f00 */
[----:B------:R-:W-:-:S02]  /*2890*/  IMAD R73, R0, c[0x0][0x184], R73 ;  /* 0x0000610000497a24 */ /* 0x000fc400078e0249 */
[C---:B------:R-:W-:Y:S02]  /*28a0*/  IMAD R104, R106.reuse, c[0x0][0x188], RZ ;  /* 0x000062006a687a24 */ /* 0x040fe400078e02ff */
[----:B------:R-:W-:Y:S01]  /*28b0*/  IMAD R108, R106, c[0x0][0x1c0], RZ ;  /* 0x000070006a6c7a24 */ /* 0x000fe200078e02ff */
[----:B------:R-:W-:Y:S01]  /*28c0*/  IADD3 R35, R35, R73, RZ ;  /* 0x0000004923237210 */ /* 0x000fe20007ffe0ff */
[----:B------:R-:W-:Y:S01]  /*28d0*/  IMAD.WIDE.U32 R140, R133, c[0x0][0x1c0], R8 ;  /* 0x00007000858c7a25 */ /* 0x000fe200078e0008 */
[----:B------:R-:W-:-:S03]  /*28e0*/  IADD3 R73, -R67, c[0x0][0x168], RZ ;  /* 0x00005a0043497a10 */ /* 0x000fc60007ffe1ff */
[C---:B------:R-:W-:Y:S01]  /*28f0*/  IMAD R139, R133.reuse, c[0x0][0x18c], R104 ;  /* 0x00006300858b7a24 */ /* 0x040fe200078e0268 */
[-C--:B------:R-:W-:Y:S01]  /*2900*/  ISETP.GE.AND P6, PT, R8, R73.reuse, PT ;  /* 0x000000490800720c */ /* 0x080fe20003fc6270 */
[----:B------:R-:W-:Y:S01]  /*2910*/  IMAD R143, R133, c[0x0][0x1c4], R108 ;  /* 0x00007100858f7a24 */ /* 0x000fe200078e026c */
[----:B------:R-:W-:Y:S01]  /*2920*/  ISETP.GE.AND P5, PT, R55, R73, PT ;  /* 0x000000493700720c */ /* 0x000fe20003fa6270 */
[----:B------:R-:W-:Y:S01]  /*2930*/  IMAD.WIDE.U32 R136, R133, c[0x0][0x188], R34 ;  /* 0x0000620085887a25 */ /* 0x000fe200078e0022 */
[----:B------:R-:W-:Y:S02]  /*2940*/  LEA R34, P1, R140, R45, 0x2 ;  /* 0x0000002d8c227211 */ /* 0x000fe400078210ff */
[----:B------:R-:W-:Y:S01]  /*2950*/  IADD3 R35, R141, R143, RZ ;  /* 0x0000008f8d237210 */ /* 0x000fe20007ffe0ff */
[----:B------:R-:W-:Y:S01]  /*2960*/  HFMA2.MMA R141, -RZ, RZ, 0, 0 ;  /* 0x00000000ff8d7435 */ /* 0x000fe200000001ff */
[----:B------:R-:W-:Y:S01]  /*2970*/  IADD3 R137, R137, R139, RZ ;  /* 0x0000008b89897210 */ /* 0x000fe20007ffe0ff */
[----:B------:R-:W-:Y:S01]  /*2980*/  HFMA2.MMA R143, -RZ, RZ, 0, 0 ;  /* 0x00000000ff8f7435 */ /* 0x000fe200000001ff */
[----:B------:R-:W-:-:S02]  /*2990*/  LEA R138, P0, R136, c[0x0][0x220], 0x2 ;  /* 0x00008800888a7a11 */ /* 0x000fc400078010ff */
[----:B------:R-:W-:Y:S02]  /*29a0*/  LEA.HI.X R35, R140, R46, R35, 0x2, P1 ;  /* 0x0000002e8c237211 */ /* 0x000fe400008f1423 */
[----:B------:R-:W-:Y:S02]  /*29b0*/  LEA.HI.X R139, R136, c[0x0][0x224], R137, 0x2, P0 ;  /* 0x00008900888b7a11 */ /* 0x000fe400000f1489 */
[-C--:B------:R-:W-:Y:S01]  /*29c0*/  ISETP.GE.AND P4, PT, R56, R73.reuse, PT ;  /* 0x000000493800720c */ /* 0x080fe20003f86270 */
[----:B--2---:R0:W2:Y:S01]  /*29d0*/  @!P6 LDG.E R141, [R34.64] ;  /* 0x00000004228de981 */ /* 0x0040a2000c1e1900 */
[-C--:B------:R-:W-:Y:S02]  /*29e0*/  ISETP.GE.AND P3, PT, R57, R73.reuse, PT ;  /* 0x000000493900720c */ /* 0x080fe40003f66270 */
[-C--:B------:R-:W-:Y:S01]  /*29f0*/  ISETP.GE.AND P2, PT, R58, R73.reuse, PT ;  /* 0x000000493a00720c */ /* 0x080fe20003f46270 */
[----:B-1-3--:R1:W3:Y:S01]  /*2a00*/  LDG.E R104, [R138.64] ;  /* 0x000000048a687981 */ /* 0x00a2e2000c1e1900 */
[----:B------:R-:W-:-:S02]  /*2a10*/  ISETP.GE.AND P1, PT, R59, R73, PT ;  /* 0x000000493b00720c */ /* 0x000fc40003f26270 */
[-C--:B------:R-:W-:Y:S01]  /*2a20*/  ISETP.GE.AND P0, PT, R60, R73.reuse, PT ;  /* 0x000000493c00720c */ /* 0x080fe20003f06270 */
[----:B------:R0:W4:Y:S01]  /*2a30*/  @!P5 LDG.E R110, [R34.64+0x80] ;  /* 0x00008004226ed981 */ /* 0x000122000c1e1900 */
        /* <DEDUP_REMOVED lines=18> */
[----:B-1----:R-:W-:-:S04]  /*2b60*/  LEA R138, P1, R136, c[0x0][0x228], 0x2 ;  /* 0x00008a00888a7a11 */ /* 0x002fc800078210ff */
[----:B------:R-:W-:-:S05]  /*2b70*/  LEA.HI.X R139, R136, c[0x0][0x22c], R137, 0x2, P1 ;  /* 0x00008b00888b7a11 */ /* 0x000fca00008f1489 */
[----:B------:R1:W4:Y:S01]  /*2b80*/  LDG.E R108, [R138.64] ;  /* 0x000000048a6c7981 */ /* 0x000322000c1e1900 */
[----:B------:R-:W-:Y:S02]  /*2b90*/  ISETP.NE.AND P1, PT, R38, RZ, PT ;  /* 0x000000ff2600720c */ /* 0x000fe40003f25270 */
[----:B------:R-:W-:Y:S02]  /*2ba0*/  ISETP.NE.AND P0, PT, R128, RZ, PT ;  /* 0x000000ff8000720c */ /* 0x000fe40003f05270 */
[----:B0-----:R-:W-:Y:S02]  /*2bb0*/  LEA R34, R100, R133, 0x8 ;  /* 0x0000008564227211 */ /* 0x001fe400078e40ff */
[----:B------:R-:W-:-:S07]  /*2bc0*/  ISETP.LT.OR P2, PT, R130, 0x2, P0 ;  /* 0x000000028200780c */ /* 0x000fce0000741670 */
[----:B------:R-:W-:-:S04]  /*2bd0*/  @P1 IADD3 R34, R38, 0x200, RZ ;  /* 0x0000020026221810 */ /* 0x000fc80007ffe0ff */
[----:B------:R-:W-:Y:S02]  /*2be0*/  SHF.L.U32 R120, R34, 0x2, RZ ;  /* 0x0000000222787819 */ /* 0x000fe400000006ff */
[----:B------:R-:W-:Y:S01]  /*2bf0*/  @!P2 IADD3 R118, R130, -0x2, RZ ;  /* 0xfffffffe8276a810 */ /* 0x000fe20007ffe0ff */
[----:B------:R-:W-:-:S04]  /*2c00*/  HFMA2.MMA R134, -RZ, RZ, 0, 0 ;  /* 0x00000000ff867435 */ /* 0x000fc800000001ff */
[----:B------:R-:W-:-:S04]  /*2c10*/  @!P2 IMAD R35, R118, c[0x0][0x16c], R133 ;  /* 0x00005b007623aa24 */ /* 0x000fc800078e0285 */
[----:B------:R-:W-:-:S04]  /*2c20*/  @!P2 IMAD.WIDE R34, R35, 0x8, R2 ;  /* 0x000000082322a825 */ /* 0x000fc800078e0202 */
[----:B-1----:R-:W-:Y:S02]  /*2c30*/  FMUL.FTZ R138, R75, R96 ;  /* 0x000000604b8a7220 */ /* 0x002fe40000410000 */
[----:B------:R-:W-:Y:S02]  /*2c40*/  FMUL.FTZ R165, R77, R90 ;  /* 0x0000005a4da57220 */ /* 0x000fe40000410000 */
[----:B------:R-:W-:Y:S02]  /*2c50*/  FMUL.FTZ R163, R78, R93 ;  /* 0x0000005d4ea37220 */ /* 0x000fe40000410000 */
[----:B------:R-:W-:Y:S02]  /*2c60*/  FMUL.FTZ R161, R79, R92 ;  /* 0x0000005c4fa17220 */ /* 0x000fe40000410000 */
[----:B------:R-:W-:Y:S01]  /*2c70*/  FMUL.FTZ R159, R81, R94 ;  /* 0x0000005e519f7220 */ /* 0x000fe20000410000 */
[----:B------:R-:W-:Y:S01]  /*2c80*/  BSSY B0, `(.L_x_6878) ;  /* 0x000004a000007945 */ /* 0x000fe20003800000 */
[----:B------:R-:W-:Y:S01]  /*2c90*/  FMUL.FTZ R136, R82, R101 ;  /* 0x0000006552887220 */ /* 0x000fe20000410000 */
[----:B------:R-:W-:Y:S01]  /*2ca0*/  ISETP.GE.AND P4, PT, R47, 0x1, PT ;  /* 0x000000012f00780c */ /* 0x000fe20003f86270 */
[----:B--2---:R-:W-:Y:S01]  /*2cb0*/  STS [R64.X4], R141 ;  /* 0x0000008d40007388 */ /* 0x004fe20000004800 */
[----:B---3--:R-:W-:-:S03]  /*2cc0*/  FMUL.FTZ R116, R104, 1.4426950216293334961 ;  /* 0x3fb8aa3b68747820 */ /* 0x008fc60000410000 */
[----:B----4-:R0:W-:Y:S02]  /*2cd0*/  STS [R65.X4+0x80], R110 ;  /* 0x0000806e41007388 */ /* 0x0101e40000004800 */
[----:B0-----:R-:W-:-:S04]  /*2ce0*/  FMUL.FTZ R110, R116, R96 ;  /* 0x00000060746e7220 */ /* 0x001fc80000410000 */
[----:B------:R-:W0:Y:S01]  /*2cf0*/  MUFU.EX2 R173, R110 ;  /* 0x0000006e00ad7308 */ /* 0x000e220000000800 */
[----:B------:R-:W-:Y:S04]  /*2d00*/  STS [R66.X4+0x100], R143 ;  /* 0x0001008f42007388 */ /* 0x000fe80000004800 */
        /* <DEDUP_REMOVED lines=12> */
[----:B------:R-:W3:Y:S04]  /*2dd0*/  LDS R141, [R74.X4+0x18] ;  /* 0x000018004a8d7984 */ /* 0x000ee80000004800 */
[----:B------:R-:W4:Y:S04]  /*2de0*/  LDS R137, [R74.X4+0x1c] ;  /* 0x00001c004a897984 */ /* 0x000f280000004800 */
[----:B0-----:R0:W-:Y:S01]  /*2df0*/  STS [R120+0xa88], R173 ;  /* 0x000a88ad78007388 */ /* 0x0011e20000000800 */
[----:B------:R-:W-:-:S03]  /*2e00*/  FMUL.FTZ R110, R116, R97 ;  /* 0x00000061746e7220 */ /* 0x000fc60000410000 */
[----:B------:R-:W-:Y:S01]  /*2e10*/  BAR.SYNC.DEFER_BLOCKING 0x0 ;  /* 0x0000000000007b1d */ /* 0x000fe20000010000 */
[C---:B-1----:R-:W-:Y:S02]  /*2e20*/  FMUL.FTZ R112, R116.reuse, R90 ;  /* 0x0000005a74707220 */ /* 0x042fe40000410000 */
[----:B------:R-:W-:-:S03]  /*2e30*/  FMUL.FTZ R118, R116, R93 ;  /* 0x0000005d74767220 */ /* 0x000fc60000410000 */
[----:B------:R-:W1:Y:S01]  /*2e40*/  MUFU.EX2 R110, R110 ;  /* 0x0000006e006e7308 */ /* 0x000e620000000800 */
[----:B------:R-:W-:-:S07]  /*2e50*/  FMUL.FTZ R122, R116, R92 ;  /* 0x0000005c747a7220 */ /* 0x000fce0000410000 */
[----:B------:R-:W0:Y:S01]  /*2e60*/  MUFU.EX2 R112, R112 ;  /* 0x0000007000707308 */ /* 0x000e220000000800 */
[----:B------:R-:W-:-:S07]  /*2e70*/  FMUL.FTZ R143, R116, R95 ;  /* 0x0000005f748f7220 */ /* 0x000fce0000410000 */
[----:B------:R-:W0:Y:S01]  /*2e80*/  MUFU.EX2 R118, R118 ;  /* 0x0000007600767308 */ /* 0x000e220000000800 */
[----:B--2---:R-:W-:Y:S01]  /*2e90*/  FMUL.FTZ R114, R116, R94 ;  /* 0x0000005e74727220 */ /* 0x004fe20000410000 */
[----:B------:R1:W5:Y:S06]  /*2ea0*/  @!P2 LDG.E R134, [R34.64+0x4] ;  /* 0x000004042286a981 */ /* 0x00036c000c1e1900 */
[----:B------:R-:W2:Y:S01]  /*2eb0*/  MUFU.EX2 R122, R122 ;  /* 0x0000007a007a7308 */ /* 0x000ea20000000800 */
[----:B-1----:R-:W-:-:S07]  /*2ec0*/  FMUL.FTZ R35, R173, R110 ;  /* 0x0000006ead237220 */ /* 0x002fce0000410000 */
[----:B------:R-:W1:Y:S01]  /*2ed0*/  MUFU.EX2 R143, R143 ;  /* 0x0000008f008f7308 */ /* 0x000e620000000800 */
[----:B0-----:R-:W-:Y:S02]  /*2ee0*/  FMUL.FTZ R35, R112, R35 ;  /* 0x0000002370237220 */ /* 0x001fe40000410000 */
[----:B------:R-:W-:-:S05]  /*2ef0*/  FMUL.FTZ R116, R116, R101 ;  /* 0x0000006574747220 */ /* 0x000fca0000410000 */
[----:B------:R-:W0:Y:S01]  /*2f00*/  MUFU.EX2 R114, R114 ;  /* 0x0000007200727308 */ /* 0x000e220000000800 */
[----:B------:R-:W-:Y:S01]  /*2f10*/  FMUL.FTZ R35, R118, R35 ;  /* 0x0000002376237220 */ /* 0x000fe20000410000 */
[----:B------:R-:W-:-:S03]  /*2f20*/  ISETP.NE.AND P2, PT, R38, 0x1f, PT ;  /* 0x0000001f2600780c */ /* 0x000fc60003f45270 */
[----:B--2---:R-:W-:-:S03]  /*2f30*/  FMUL.FTZ R132, R122, R35 ;  /* 0x000000237a847220 */ /* 0x004fc60000410000 */
[----:B------:R-:W2:Y:S01]  /*2f40*/  MUFU.EX2 R175, R116 ;  /* 0x0000007400af7308 */ /* 0x000ea20000000800 */
[----:B-1----:R-:W-:-:S04]  /*2f50*/  FMUL.FTZ R35, R143, R132 ;  /* 0x000000848f237220 */ /* 0x002fc80000410000 */
[----:B0-----:R-:W-:-:S04]  /*2f60*/  FMUL.FTZ R132, R114, R35 ;  /* 0x0000002372847220 */ /* 0x001fc80000410000 */
[----:B--2---:R-:W-:Y:S02]  /*2f70*/  FMUL.FTZ R140, R175, R132 ;  /* 0x00000084af8c7220 */ /* 0x004fe40000410000 */
[----:B------:R0:W1:Y:S01]  /*2f80*/  @P2 LDS R132, [R38.X4+0x128c] ;  /* 0x00128c0026842984 */ /* 0x0000620000004800 */
[----:B------:R-:W-:-:S04]  /*2f90*/  FMUL.FTZ R147, R76, R97 ;  /* 0x000000614c937220 */ /* 0x000fc80000410000 */
[----:B------:R-:W-:-:S04]  /*2fa0*/  FFMA.FTZ R34, R110, R138, R147 ;  /* 0x0000008a6e227223 */ /* 0x000fc80000010093 */
[----:B------:R-:W-:-:S04]  /*2fb0*/  FFMA.FTZ R34, R112, R34, R165 ;  /* 0x0000002270227223 */ /* 0x000fc800000100a5 */
[----:B------:R-:W-:Y:S02]  /*2fc0*/  FFMA.FTZ R34, R118, R34, R163 ;  /* 0x0000002276227223 */ /* 0x000fe400000100a3 */
[----:B------:R-:W-:Y:S02]  /*2fd0*/  FMUL.FTZ R120, R80, R95 ;  /* 0x0000005f50787220 */ /* 0x000fe40000410000 */
[----:B------:R-:W-:-:S04]  /*2fe0*/  FFMA.FTZ R34, R122, R34, R161 ;  /* 0x000000227a227223 */ /* 0x000fc800000100a1 */
[----:B------:R-:W-:Y:S02]  /*2ff0*/  FFMA.FTZ R34, R143, R34, R120 ;  /* 0x000000228f227223 */ /* 0x000fe40000010078 */
[----:B---3--:R-:W-:Y:S02]  /*3000*/  FMUL.FTZ R157, R108, R141 ;  /* 0x0000008d6c9d7220 */ /* 0x008fe40000410000 */
[----:B------:R-:W-:Y:S02]  /*3010*/  FFMA.FTZ R167, R114, R34, R159 ;  /* 0x0000002272a77223 */ /* 0x000fe4000001009f */
[C---:B------:R-:W-:Y:S02]  /*3020*/  FMUL.FTZ R34, R108.reuse, R139 ;  /* 0x0000008b6c227220 */ /* 0x040fe40000410000 */
[C---:B----4-:R-:W-:Y:S02]  /*3030*/  FMUL.FTZ R116, R108.reuse, R137 ;  /* 0x000000896c747220 */ /* 0x050fe40000410000 */
[----:B------:R-:W-:-:S02]  /*3040*/  FMUL.FTZ R35, R108, R145 ;  /* 0x000000916c237220 */ /* 0x000fc40000410000 */
[----:B------:R-:W-:Y:S02]  /*3050*/  FFMA.FTZ R167, R175, R167, R136 ;  /* 0x000000a7afa77223 */ /* 0x000fe40000010088 */
[----:B------:R-:W-:Y:S02]  /*3060*/  FMUL.FTZ R156, R89, R34 ;  /* 0x00000022599c7220 */ /* 0x000fe40000410000 */
[----:B------:R-:W-:Y:S02]  /*3070*/  FMUL.FTZ R158, R88, R157 ;  /* 0x0000009d589e7220 */ /* 0x000fe40000410000 */
[----:B------:R-:W-:Y:S01]  /*3080*/  FMUL.FTZ R160, R91, R116 ;  /* 0x000000745ba07220 */ /* 0x000fe20000410000 */
[----:B------:R-:W-:Y:S05]  /*3090*/  @P2 BRA `(.L_x_6879) ;  /* 0x0000008000002947 */ /* 0x000fea0003800000 */
[----:B01----:R-:W-:Y:S02]  /*30a0*/  ISETP.NE.AND P3, PT, R130, c[0x0][0x174], PT ;  /* 0x00005d0082007a0c */ /* 0x003fe40003f65270 */
[----:B------:R-:W-:-:S11]  /*30b0*/  MOV R132, 0x3f800000 ;  /* 0x3f80000000847802 */ /* 0x000fd60000000f00 */
[----:B------:R-:W-:-:S04]  /*30c0*/  @P3 IADD3 R157, -R49, c[0x0][0x174], RZ ;  /* 0x00005d00319d3a10 */ /* 0x000fc80007ffe1ff */
[----:B------:R-:W-:-:S04]  /*30d0*/  @P3 LEA.HI R34, R157, R157, RZ, 0x1 ;  /* 0x0000009d9d223211 */ /* 0x000fc800078f08ff */
[----:B------:R-:W-:-:S04]  /*30e0*/  @P3 LOP3.LUT R34, R34, 0xfffffe, RZ, 0xc0, !PT ;  /* 0x00fffffe22223812 */ /* 0x000fc800078ec0ff */
[----:B------:R-:W-:-:S04]  /*30f0*/  @P3 IADD3 R34, -R34, R157, RZ ;  /* 0x0000009d22223210 */ /* 0x000fc80007ffe1ff */
[----:B------:R-:W-:-:S05]  /*3100*/  @P3 LEA R34, R34, R133, 0x8 ;  /* 0x0000008522223211 */ /* 0x000fca00078e40ff */
[----:B------:R0:W1:Y:S02]  /*3110*/  @P3 LDS R132, [R34.X4+0xa88] ;  /* 0x000a880022843984 */ /* 0x0000640000004800 */
.L_x_6879:
[----:B01----:R-:W-:Y:S05]  /*3120*/  BSYNC B0 ;  /* 0x0000000000007941 */ /* 0x003fea0003800000 */
.L_x_6878:
[----:B------:R-:W0:Y:S01]  /*3130*/  SHFL.UP PT, R142, R167, 0x1, RZ ;  /* 0x04200000a78e7989 */ /* 0x000e2200000e00ff */
[----:B------:R-:W-:Y:S01]  /*3140*/  FFMA.FTZ R169, R175, R160, R158 ;  /* 0x000000a0afa97223 */ /* 0x000fe2000001009e */
[----:B------:R-:W-:Y:S01]  /*3150*/  ISETP.GE.AND P3, PT, R47, 0x2, PT ;  /* 0x000000022f00780c */ /* 0x000fe20003f66270 */
[----:B------:R-:W-:Y:S01]  /*3160*/  FMUL.FTZ R171, R175, R132 ;  /* 0x00000084afab7220 */ /* 0x000fe20000410000 */
[----:B------:R-:W1:Y:S01]  /*3170*/  SHFL.UP PT, R157, R140, 0x1, RZ ;  /* 0x042000008c9d7989 */ /* 0x000e6200000e00ff */
[----:B------:R-:W-:Y:S01]  /*3180*/  FMUL.FTZ R34, R108, R155 ;  /* 0x0000009b6c227220 */ /* 0x000fe20000410000 */
[----:B------:R-:W-:Y:S01]  /*3190*/  ISETP.GE.OR P0, PT, R130, c[0x0][0x174], P0 ;  /* 0x00005d0082007a0c */ /* 0x000fe20000706670 */
[----:B------:R-:W-:Y:S01]  /*31a0*/  FMUL.FTZ R154, R86, R35 ;  /* 0x00000023569a7220 */ /* 0x000fe20000410000 */
[----:B------:R-:W-:Y:S01]  /*31b0*/  ISETP.NE.AND P5, PT, R38, RZ, PT ;  /* 0x000000ff2600720c */ /* 0x000fe20003fa5270 */
[C---:B------:R-:W-:Y:S01]  /*31c0*/  FFMA.FTZ R144, R114.reuse, R169, R156 ;  /* 0x000000a972907223 */ /* 0x040fe2000001009c */
[----:B------:R-:W-:Y:S01]  /*31d0*/  BSSY B0, `(.L_x_6880) ;  /* 0x00000b1000007945 */ /* 0x000fe20003800000 */
[----:B------:R-:W-:-:S02]  /*31e0*/  FMUL.FTZ R116, R114, R171 ;  /* 0x000000ab72747220 */ /* 0x000fc40000410000 */
[C---:B------:R-:W-:Y:S02]  /*31f0*/  FMUL.FTZ R35, R108.reuse, R149 ;  /* 0x000000956c237220 */ /* 0x040fe40000410000 */
        /* <DEDUP_REMOVED lines=12> */
[----:B------:R-:W-:Y:S02]  /*32c0*/  FFMA.FTZ R171, R112, R171, R148 ;  /* 0x000000ab70ab7223 */ /* 0x000fe40000010094 */
[----:B0-----:R-:W-:Y:S02]  /*32d0*/  @P4 FFMA.FTZ R167, R140, R142, R167 ;  /* 0x0000008e8ca74223 */ /* 0x001fe400000100a7 */
[----:B------:R-:W-:Y:S02]  /*32e0*/  FMUL.FTZ R169, R112, R169 ;  /* 0x000000a970a97220 */ /* 0x000fe40000410000 */
[----:B-1----:R-:W-:Y:S01]  /*32f0*/  @P4 FMUL.FTZ R140, R140, R157 ;  /* 0x0000009d8c8c4220 */ /* 0x002fe20000410000 */
[----:B------:R-:W0:Y:S01]  /*3300*/  SHFL.UP PT, R34, R167, 0x2, RZ ;  /* 0x04400000a7227989 */ /* 0x000e2200000e00ff */
[----:B------:R-:W-:Y:S01]  /*3310*/  FFMA.FTZ R171, R110, R171, R146 ;  /* 0x000000ab6eab7223 */ /* 0x000fe20000010092 */
[----:B------:R-:W-:Y:S01]  /*3320*/  ISETP.NE.AND P4, PT, R128, 0x1f, PT ;  /* 0x0000001f8000780c */ /* 0x000fe20003f85270 */
        /* <DEDUP_REMOVED lines=32> */
[C---:B------:R-:W-:Y:S02]  /*3530*/  ISETP.GE.U32.AND P4, PT, R128.reuse, 0x18, PT ;  /* 0x000000188000780c */ /* 0x040fe40003f86070 */
[----:B------:R-:W1:Y:S04]  /*3540*/  SHFL.UP PT, R157, R140, 0x10, RZ ;  /* 0x060000008c9d7989 */ /* 0x000e6800000e00ff */
[----:B------:R-:W2:Y:S04]  /*3550*/  SHFL.DOWN PT, R144, R171, 0x8, 0x1f ;  /* 0x09001f00ab907f89 */ /* 0x000ea800000e0000 */
[----:B------:R-:W3:Y:S04]  /*3560*/  SHFL.DOWN PT, R169, R142, 0x8, 0x1f ;  /* 0x09001f008ea97f89 */ /* 0x000ee800000e0000 */
[----:B------:R-:W-:Y:S01]  /*3570*/  @!P0 LDS.64 R34, [R133.X8+0x1308] ;  /* 0x0013080085228984 */ /* 0x000fe20000008a00 */
[----:B------:R-:W-:Y:S01]  /*3580*/  ISETP.GE.U32.AND P0, PT, R128, 0x10, PT ;  /* 0x000000108000780c */ /* 0x000fe20003f06070 */
[----:B0-----:R-:W-:-:S02]  /*3590*/  @P3 FFMA.FTZ R167, R140, R116, R167 ;  /* 0x000000748ca73223 */ /* 0x001fc400000100a7 */
[----:B-1----:R-:W-:Y:S02]  /*35a0*/  @P3 FMUL.FTZ R140, R140, R157 ;  /* 0x0000009d8c8c3220 */ /* 0x002fe40000410000 */
[----:B-----5:R-:W-:Y:S01]  /*35b0*/  SHFL.IDX PT, R157, R134, RZ, 0x1f ;  /* 0x00001fff869d7589 */ /* 0x020fe200000e0000 */
[----:B--2---:R-:W-:-:S03]  /*35c0*/  @!P4 FFMA.FTZ R171, R142, R144, R171 ;  /* 0x000000908eabc223 */ /* 0x004fc600000100ab */
[----:B------:R-:W-:Y:S01]  /*35d0*/  SHFL.UP PT, R167, R167, 0x1, RZ ;  /* 0x04200000a7a77989 */ /* 0x000fe200000e00ff */
[----:B---3--:R-:W-:-:S03]  /*35e0*/  @!P4 FMUL.FTZ R142, R142, R169 ;  /* 0x000000a98e8ec220 */ /* 0x008fc60000410000 */
[----:B------:R-:W0:Y:S04]  /*35f0*/  SHFL.UP PT, R140, R140, 0x1, RZ ;  /* 0x042000008c8c7989 */ /* 0x000e2800000e00ff */
[----:B------:R-:W1:Y:S04]  /*3600*/  SHFL.DOWN PT, R116, R171, 0x10, 0x1f ;  /* 0x0a001f00ab747f89 */ /* 0x000e6800000e0000 */
[----:B------:R-:W2:Y:S01]  /*3610*/  SHFL.DOWN PT, R169, R142, 0x10, 0x1f ;  /* 0x0a001f008ea97f89 */ /* 0x000ea200000e0000 */
[----:B0-----:R-:W-:Y:S02]  /*3620*/  @P1 FFMA.FTZ R157, R140, R157, R167 ;  /* 0x0000009d8c9d1223 */ /* 0x001fe400000100a7 */
[----:B-1----:R-:W-:-:S02]  /*3630*/  @!P0 FFMA.FTZ R171, R142, R116, R171 ;  /* 0x000000748eab8223 */ /* 0x002fc400000100ab */
[----:B------:R-:W-:Y:S02]  /*3640*/  FFMA.FTZ R173, R173, R157, R138 ;  /* 0x0000009dadad7223 */ /* 0x000fe4000001008a */
[----:B--2---:R-:W-:Y:S01]  /*3650*/  @!P0 FMUL.FTZ R142, R142, R169 ;  /* 0x000000a98e8e8220 */ /* 0x004fe20000410000 */
[----:B------:R-:W-:Y:S01]  /*3660*/  SHFL.IDX PT, R157, R35, RZ, 0x1f ;  /* 0x00001fff239d7589 */ /* 0x000fe200000e0000 */
[-C--:B------:R-:W-:Y:S02]  /*3670*/  FMUL.FTZ R134, R151, R173.reuse ;  /* 0x000000ad97867220 */ /* 0x080fe40000410000 */
[----:B------:R-:W-:Y:S01]  /*3680*/  FFMA.FTZ R116, R110, R173, R147 ;  /* 0x000000ad6e747223 */ /* 0x000fe20000010093 */
[----:B------:R-:W-:Y:S01]  /*3690*/  SHFL.DOWN PT, R151, R171, 0x1, 0x1f ;  /* 0x08201f00ab977f89 */ /* 0x000fe200000e0000 */
[----:B------:R-:W-:Y:S02]  /*36a0*/  FFMA.FTZ R134, R83, R134, RZ ;  /* 0x0000008653867223 */ /* 0x000fe400000100ff */
[-C--:B------:R-:W-:Y:S01]  /*36b0*/  FMUL.FTZ R153, R153, R116.reuse ;  /* 0x0000007499997220 */ /* 0x080fe20000410000 */
[----:B------:R-:W0:Y:S01]  /*36c0*/  SHFL.DOWN PT, R144, R142, 0x1, 0x1f ;  /* 0x08201f008e907f89 */ /* 0x000e2200000e0000 */
[----:B------:R-:W-:-:S02]  /*36d0*/  FFMA.FTZ R165, R112, R116, R165 ;  /* 0x0000007470a57223 */ /* 0x000fc400000100a5 */
[----:B------:R-:W-:Y:S01]  /*36e0*/  FFMA.FTZ R153, R85, R153, R134 ;  /* 0x0000009955997223 */ /* 0x000fe20000010086 */
[----:B------:R-:W-:Y:S01]  /*36f0*/  SHFL.IDX PT, R138, R171, RZ, 0x1f ;  /* 0x00001fffab8a7589 */ /* 0x000fe200000e0000 */
[-C--:B------:R-:W-:Y:S02]  /*3700*/  FMUL.FTZ R149, R149, R165.reuse ;  /* 0x000000a595957220 */ /* 0x080fe40000410000 */
[----:B------:R-:W-:Y:S01]  /*3710*/  FFMA.FTZ R162, R118, R165, R163 ;  /* 0x000000a576a27223 */ /* 0x000fe200000100a3 */
[----:B------:R-:W1:Y:S01]  /*3720*/  SHFL.IDX PT, R134, R142, RZ, 0x1f ;  /* 0x00001fff8e867589 */ /* 0x000e6200000e0000 */
[----:B------:R-:W-:Y:S02]  /*3730*/  FFMA.FTZ R140, R84, R149, R153 ;  /* 0x00000095548c7223 */ /* 0x000fe40000010099 */
[-C--:B------:R-:W-:Y:S02]  /*3740*/  FMUL.FTZ R155, R155, R162.reuse ;  /* 0x000000a29b9b7220 */ /* 0x080fe40000410000 */
[----:B------:R-:W-:-:S02]  /*3750*/  FFMA.FTZ R164, R122, R162, R161 ;  /* 0x000000a27aa47223 */ /* 0x000fc400000100a1 */
[----:B------:R-:W-:Y:S02]  /*3760*/  FFMA.FTZ R155, R87, R155, R140 ;  /* 0x0000009b579b7223 */ /* 0x000fe4000001008c */
[-C--:B------:R-:W-:Y:S02]  /*3770*/  FMUL.FTZ R145, R145, R164.reuse ;  /* 0x000000a491917220 */ /* 0x080fe40000410000 */
[----:B------:R-:W-:Y:S02]  /*3780*/  FFMA.FTZ R153, R143, R164, R120 ;  /* 0x000000a48f997223 */ /* 0x000fe40000010078 */
[----:B------:R-:W-:Y:S02]  /*3790*/  FFMA.FTZ R140, R86, R145, R155 ;  /* 0x00000091568c7223 */ /* 0x000fe4000001009b */
[----:B------:R-:W-:Y:S02]  /*37a0*/  FFMA.FTZ R166, R114, R153, R159 ;  /* 0x0000009972a67223 */ /* 0x000fe4000001009f */
[----:B0-----:R-:W-:-:S02]  /*37b0*/  @P2 FFMA.FTZ R157, R144, R157, R151 ;  /* 0x0000009d909d2223 */ /* 0x001fc40000010097 */
[----:B------:R-:W-:Y:S02]  /*37c0*/  FMUL.FTZ R144, R139, R153 ;  /* 0x000000998b907220 */ /* 0x000fe40000410000 */
[----:B------:R-:W-:Y:S02]  /*37d0*/  FFMA.FTZ R139, R157, R132, R160 ;  /* 0x000000849d8b7223 */ /* 0x000fe400000100a0 */
[----:B------:R-:W-:Y:S01]  /*37e0*/  FFMA.FTZ R145, R89, R144, R140 ;  /* 0x0000009059917223 */ /* 0x000fe2000001008c */
[----:B------:R-:W-:Y:S01]  /*37f0*/  IADD3 R144, -R67, c[0x0][0x168], -R38 ;  /* 0x00005a0043907a10 */ /* 0x000fe20007ffe926 */
[----:B------:R-:W-:Y:S02]  /*3800*/  FMUL.FTZ R132, R141, R166 ;  /* 0x000000a68d847220 */ /* 0x000fe40000410000 */
[----:B------:R-:W-:Y:S01]  /*3810*/  FFMA.FTZ R141, R175, R139, R158 ;  /* 0x0000008baf8d7223 */ /* 0x000fe2000001009e */
[----:B------:R-:W-:Y:S01]  /*3820*/  ISETP.GE.AND P0, PT, R144, 0x1, PT ;  /* 0x000000019000780c */ /* 0x000fe20003f06270 */
[----:B------:R-:W-:-:S02]  /*3830*/  FFMA.FTZ R140, R88, R132, R145 ;  /* 0x00000084588c7223 */ /* 0x000fc40000010091 */
[----:B------:R-:W-:Y:S01]  /*3840*/  FFMA.FTZ R145, R114, R141, R156 ;  /* 0x0000008d72917223 */ /* 0x000fe2000001009c */
[----:B------:R-:W-:Y:S01]  /*3850*/  P2R R114, PR, RZ, 0x20 ;  /* 0x00000020ff727803 */ /* 0x000fe20000000000 */
[----:B------:R-:W-:Y:S02]  /*3860*/  FADD.FTZ R114, -R147, R116 ;  /* 0x0000007493727221 */ /* 0x000fe40000010100 */
[----:B------:R-:W-:Y:S02]  /*3870*/  FFMA.FTZ R143, R143, R145, R154 ;  /* 0x000000918f8f7223 */ /* 0x000fe4000001009a */
[----:B-1----:R-:W-:Y:S01]  /*3880*/  FFMA.FTZ R35, R134, R35, R138 ;  /* 0x0000002386237223 */ /* 0x002fe2000001008a */
[----:B------:R-:W-:Y:S01]  /*3890*/  SHF.L.U32 R138, R38, 0x3, RZ ;  /* 0x00000003268a7819 */ /* 0x000fe200000006ff */
[----:B------:R-:W-:Y:S02]  /*38a0*/  FFMA.FTZ R147, R122, R143, R152 ;  /* 0x0000008f7a937223 */ /* 0x000fe40000010098 */
[----:B------:R-:W-:Y:S01]  /*38b0*/  FMUL.FTZ R34, R134, R34 ;  /* 0x0000002286227220 */ /* 0x000fe20000410000 */
[----:B------:R-:W-:Y:S01]  /*38c0*/  LEA.HI.SX32 R167, R138, R138, 0x1b ;  /* 0x0000008a8aa77211 */ /* 0x000fe200078fdaff */
[----:B------:R-:W-:-:S02]  /*38d0*/  FFMA.FTZ R149, R118, R147, R150 ;  /* 0x0000009376957223 */ /* 0x000fc40000010096 */
[----:B------:R-:W-:Y:S01]  /*38e0*/  FMUL.FTZ R155, R108, R165 ;  /* 0x000000a56c9b7220 */ /* 0x000fe20000410000 */
[----:B------:R0:W-:Y:S01]  /*38f0*/  @!P5 STS.64 [R133.X8+0x1308], R34 ;  /* 0x001308228500d388 */ /* 0x0001e20000008a00 */
[----:B------:R-:W-:Y:S02]  /*3900*/  FFMA.FTZ R151, R112, R149, R148 ;  /* 0x0000009570977223 */ /* 0x000fe40000010094 */
[----:B------:R-:W-:Y:S02]  /*3910*/  FADD.FTZ R163, -R120, R153 ;  /* 0x0000009978a37221 */ /* 0x000fe40000010100 */
[C---:B------:R-:W-:Y:S02]  /*3920*/  FMUL.FTZ R132, R108.reuse, R173 ;  /* 0x000000ad6c847220 */ /* 0x040fe40000410000 */
[----:B------:R-:W-:Y:S02]  /*3930*/  FFMA.FTZ R136, R175, R166, R136 ;  /* 0x000000a6af887223 */ /* 0x000fe40000010088 */
[----:B------:R-:W-:-:S02]  /*3940*/  FMUL.FTZ R116, R108, R116 ;  /* 0x000000746c747220 */ /* 0x000fc40000410000 */
[----:B------:R-:W-:Y:S02]  /*3950*/  FMUL.FTZ R157, R84, R155 ;  /* 0x0000009b549d7220 */ /* 0x000fe40000410000 */
[----:B0-----:R-:W-:Y:S02]  /*3960*/  FMUL.FTZ R34, R108, R153 ;  /* 0x000000996c227220 */ /* 0x001fe40000410000 */
[----:B------:R-:W-:Y:S02]  /*3970*/  FFMA.FTZ R153, R110, R151, R146 ;  /* 0x000000976e997223 */ /* 0x000fe40000010092 */
[-C--:B------:R-:W-:Y:S02]  /*3980*/  FFMA.FTZ R155, R75, -R96.reuse, R173 ;  /* 0x800000604b9b7223 */ /* 0x080fe400000100ad */
[----:B------:R-:W-:Y:S02]  /*3990*/  FMUL.FTZ R110, R153, R96 ;  /* 0x00000060996e7220 */ /* 0x000fe40000410000 */
[----:B------:R-:W-:-:S02]  /*39a0*/  FMUL.FTZ R132, R83, R132 ;  /* 0x0000008453847220 */ /* 0x000fc40000410000 */
[----:B------:R-:W-:Y:S02]  /*39b0*/  FMUL.FTZ R134, R137, R136 ;  /* 0x0000008889867220 */ /* 0x000fe40000410000 */
[----:B------:R-:W-:Y:S01]  /*39c0*/  FMUL.FTZ R118, R108, R162 ;  /* 0x000000a26c767220 */ /* 0x000fe20000410000 */
[----:B------:R-:W-:Y:S01]  /*39d0*/  STS [R167.X4+0x430], R132 ;  /* 0x00043084a7007388 */ /* 0x000fe20000004800 */
[----:B------:R-:W-:Y:S02]  /*39e0*/  FMUL.FTZ R137, R85, R116 ;  /* 0x0000007455897220 */ /* 0x000fe40000410000 */
[----:B------:R-:W-:Y:S01]  /*39f0*/  FMUL.FTZ R112, R151, R97 ;  /* 0x0000006197707220 */ /* 0x000fe20000410000 */
[----:B------:R0:W-:Y:S01]  /*3a00*/  STS [R48.X4+0x438], R157 ;  /* 0x0004389d30007388 */ /* 0x0001e20000004800 */
[----:B------:R-:W-:Y:S02]  /*3a10*/  FFMA.FTZ R35, R110, R155, RZ ;  /* 0x0000009b6e237223 */ /* 0x000fe400000100ff */
[----:B------:R-:W-:Y:S01]  /*3a20*/  FMUL.FTZ R161, R108, R164 ;  /* 0x000000a46ca17220 */ /* 0x000fe20000410000 */
[----:B------:R1:W-:Y:S01]  /*3a30*/  STS [R48.X4+0x434], R137 ;  /* 0x0004348930007388 */ /* 0x0003e20000004800 */
[----:B------:R-:W-:-:S02]  /*3a40*/  FMUL.FTZ R159, R87, R118 ;  /* 0x00000076579f7220 */ /* 0x000fc40000410000 */
[----:B------:R-:W-:Y:S02]  /*3a50*/  FMUL.FTZ R118, R149, R90 ;  /* 0x0000005a95767220 */ /* 0x000fe40000410000 */
[----:B------:R-:W-:Y:S01]  /*3a60*/  FFMA.FTZ R35, R112, R114, R35 ;  /* 0x0000007270237223 */ /* 0x000fe20000010023 */
[----:B------:R2:W-:Y:S01]  /*3a70*/  STS [R48.X4+0x43c], R159 ;  /* 0x00043c9f30007388 */ /* 0x0005e20000004800 */
[----:B0-----:R-:W-:Y:S02]  /*3a80*/  FFMA.FTZ R157, R77, -R90, R165 ;  /* 0x8000005a4d9d7223 */ /* 0x001fe400000100a5 */
[----:B------:R-:W-:Y:S02]  /*3a90*/  FMUL.FTZ R161, R86, R161 ;  /* 0x000000a156a17220 */ /* 0x000fe40000410000 */
[----:B-1----:R-:W-:Y:S02]  /*3aa0*/  FMUL.FTZ R137, R89, R34 ;  /* 0x0000002259897220 */ /* 0x002fe40000410000 */
[----:B------:R-:W-:Y:S01]  /*3ab0*/  FMUL.FTZ R120, R147, R93 ;  /* 0x0000005d93787220 */ /* 0x000fe20000410000 */
[----:B------:R0:W-:Y:S01]  /*3ac0*/  STS [R48.X4+0x440], R161 ;  /* 0x000440a130007388 */ /* 0x0001e20000004800 */
[----:B------:R-:W-:-:S02]  /*3ad0*/  FFMA.FTZ R35, R118, R157, R35 ;  /* 0x0000009d76237223 */ /* 0x000fc40000010023 */
[----:B--2---:R-:W-:Y:S01]  /*3ae0*/  FFMA.FTZ R159, R78, -R93, R162 ;  /* 0x8000005d4e9f7223 */ /* 0x004fe200000100a2 */
[----:B------:R1:W-:Y:S01]  /*3af0*/  STS [R48.X4+0x444], R137 ;  /* 0x0004448930007388 */ /* 0x0003e20000004800 */
[----:B------:R-:W-:Y:S02]  /*3b00*/  FMUL.FTZ R34, R108, R136 ;  /* 0x000000886c227220 */ /* 0x000fe40000410000 */
[-C--:B------:R-:W-:Y:S02]  /*3b10*/  FMUL.FTZ R122, R143, R92.reuse ;  /* 0x0000005c8f7a7220 */ /* 0x080fe40000410000 */
[----:B------:R-:W-:Y:S02]  /*3b20*/  FFMA.FTZ R35, R120, R159, R35 ;  /* 0x0000009f78237223 */ /* 0x000fe40000010023 */
[----:B0-----:R-:W-:Y:S02]  /*3b30*/  FFMA.FTZ R161, R79, -R92, R164 ;  /* 0x8000005c4fa17223 */ /* 0x001fe400000100a4 */
[----:B------:R-:W-:-:S02]  /*3b40*/  FMUL.FTZ R167, R91, R34 ;  /* 0x000000225ba77220 */ /* 0x000fc40000410000 */
[----:B-1----:R-:W-:Y:S02]  /*3b50*/  FMUL.FTZ R137, R108, R166 ;  /* 0x000000a66c897220 */ /* 0x002fe40000410000 */
[----:B------:R-:W-:Y:S01]  /*3b60*/  FMUL.FTZ R108, R145, R95 ;  /* 0x0000005f916c7220 */ /* 0x000fe20000410000 */
[----:B------:R0:W-:Y:S01]  /*3b70*/  STS [R48.X4+0x44c], R167 ;  /* 0x00044ca730007388 */ /* 0x0001e20000004800 */
[----:B------:R-:W-:Y:S02]  /*3b80*/  FMUL.FTZ R137, R88, R137 ;  /* 0x0000008958897220 */ /* 0x000fe40000410000 */
[----:B------:R-:W-:Y:S02]  /*3b90*/  FFMA.FTZ R35, R122, R161, R35 ;  /* 0x000000a17a237223 */ /* 0x000fe40000010023 */
[----:B------:R-:W-:Y:S01]  /*3ba0*/  FFMA.FTZ R116, R91, R134, R140 ;  /* 0x000000865b747223 */ /* 0x000fe2000001008c */
[----:B------:R0:W-:Y:S01]  /*3bb0*/  STS [R48.X4+0x448], R137 ;  /* 0x0004488930007388 */ /* 0x0001e20000004800 */
[----:B------:R-:W-:-:S02]  /*3bc0*/  FFMA.FTZ R134, R81, -R94, R166 ;  /* 0x8000005e51867223 */ /* 0x000fc400000100a6 */
[-C--:B------:R-:W-:Y:S02]  /*3bd0*/  FMUL.FTZ R138, R139, R101.reuse ;  /* 0x000000658b8a7220 */ /* 0x080fe40000410000 */
[----:B------:R-:W-:Y:S02]  /*3be0*/  FFMA.FTZ R165, R82, -R101, R136 ;  /* 0x8000006552a57223 */ /* 0x000fe40000010088 */
[----:B------:R-:W-:Y:S02]  /*3bf0*/  FMUL.FTZ R132, R141, R94 ;  /* 0x0000005e8d847220 */ /* 0x000fe40000410000 */
[----:B------:R-:W-:Y:S02]  /*3c00*/  FFMA.FTZ R35, R108, R163, R35 ;  /* 0x000000a36c237223 */ /* 0x000fe40000010023 */
[----:B------:R-:W-:Y:S02]  /*3c10*/  FMUL.FTZ R169, R138, R165 ;  /* 0x000000a58aa97220 */ /* 0x000fe40000410000 */
[----:B------:R-:W-:Y:S01]  /*3c20*/  FFMA.FTZ R142, R132, R134, R35 ;  /* 0x00000086848e7223 */ /* 0x000fe20000010023 */
        /* <DEDUP_REMOVED lines=11> */
.L_x_6881:
[----:B0-----:R-:W-:Y:S05]  /*3ce0*/  BSYNC B0 ;  /* 0x0000000000007941 */ /* 0x001fea0003800000 */
.L_x_6880:
[C---:B------:R-:W-:Y:S01]  /*3cf0*/  IADD3 R35, R38.reuse, 0x20, RZ ;  /* 0x0000002026237810 */ /* 0x040fe20007ffe0ff */
[----:B------:R-:W-:Y:S01]  /*3d00*/  BSSY B0, `(.L_x_6882) ;  /* 0x0000015000007945 */ /* 0x000fe20003800000 */
[----:B------:R-:W-:Y:S01]  /*3d10*/  IADD3 R137, R38, 0x40, RZ ;  /* 0x0000004026897810 */ /* 0x000fe20007ffe0ff */
[----:B------:R-:W-:Y:S01]  /*3d20*/  FADD.FTZ R140, R142, R169 ;  /* 0x000000a98e8c7221 */ /* 0x000fe20000010000 */
[-C--:B------:R-:W-:Y:S02]  /*3d30*/  LEA.HI.SX32 R35, R35, R38.reuse, 0x1b ;  /* 0x0000002623237211 */ /* 0x080fe400078fdaff */
[----:B------:R-:W-:Y:S02]  /*3d40*/  LEA.HI.SX32 R106, R137, R38, 0x1b ;  /* 0x00000026896a7211 */ /* 0x000fe400078fdaff */
[----:B------:R-:W-:Y:S01]  /*3d50*/  ISETP.GE.AND P6, PT, R144, 0x21, PT ;  /* 0x000000219000780c */ /* 0x000fe20003fc6270 */
[----:B------:R0:W1:Y:S01]  /*3d60*/  LDS R137, [R35.X4+0x4b0] ;  /* 0x0004b00023897984 */ /* 0x0000620000004800 */
[----:B------:R-:W-:-:S02]  /*3d70*/  SHF.L.U64.HI R34, R102, 0x2, R135 ;  /* 0x0000000266227819 */ /* 0x000fc40000010287 */
[----:B------:R-:W-:Y:S02]  /*3d80*/  SHF.L.U32 R171, R102, 0x2, RZ ;  /* 0x0000000266ab7819 */ /* 0x000fe400000006ff */
[----:B------:R-:W-:Y:S01]  /*3d90*/  ISETP.GE.AND P0, PT, R144, 0x41, PT ;  /* 0x000000419000780c */ /* 0x000fe20003f06270 */
[----:B------:R-:W-:Y:S01]  /*3da0*/  IMAD R34, R34, c[0x0][0x2d0], RZ ;  /* 0x0000b40022227a24 */ /* 0x000fe200078e02ff */
[C---:B------:R-:W-:Y:S02]  /*3db0*/  ISETP.GE.AND P1, PT, R144.reuse, 0x61, PT ;  /* 0x000000619000780c */ /* 0x040fe40003f26270 */
[C---:B------:R-:W-:Y:S01]  /*3dc0*/  ISETP.GE.AND P2, PT, R144.reuse, 0x81, PT ;  /* 0x000000819000780c */ /* 0x040fe20003f46270 */
[----:B------:R-:W-:Y:S01]  /*3dd0*/  IMAD R169, R171, c[0x0][0x2d4], R34 ;  /* 0x0000b500aba97a24 */ /* 0x000fe200078e0222 */
[C---:B------:R-:W-:Y:S02]  /*3de0*/  ISETP.GE.AND P3, PT, R144.reuse, 0xa1, PT ;  /* 0x000000a19000780c */ /* 0x040fe40003f66270 */
[----:B------:R-:W-:-:S02]  /*3df0*/  ISETP.GE.AND P4, PT, R144, 0xc1, PT ;  /* 0x000000c19000780c */ /* 0x000fc40003f86270 */
[----:B------:R-:W-:Y:S01]  /*3e00*/  ISETP.GE.AND P5, PT, R144, 0xe1, PT ;  /* 0x000000e19000780c */ /* 0x000fe20003fa6270 */
[----:B------:R-:W-:Y:S07]  /*3e10*/  @!P6 BRA `(.L_x_6883) ;  /* 0x000000300000e947 */ /* 0x000fee0003800000 */
[----:B0-----:R-:W-:-:S05]  /*3e20*/  IMAD.WIDE.U32 R34, R171, c[0x0][0x2d0], R14 ;  /* 0x0000b400ab227a25 */ /* 0x001fca00078e000e */
[----:B------:R-:W-:-:S05]  /*3e30*/  IADD3 R35, R35, R169, RZ ;  /* 0x000000a923237210 */ /* 0x000fca0007ffe0ff */
[----:B-1----:R0:W-:Y:S02]  /*3e40*/  RED.E.ADD.F32.FTZ.RN.STRONG.GPU [R34.64], R137 ;  /* 0x000000892200798e */ /* 0x0021e4000c10e784 */
.L_x_6883:
[----:B0-----:R-:W-:Y:S05]  /*3e50*/  BSYNC B0 ;  /* 0x0000000000007941 */ /* 0x001fea0003800000 */
.L_x_6882:
[----:B-1----:R0:W1:Y:S01]  /*3e60*/  LDS R137, [R106.X4+0x530] ;  /* 0x000530006a897984 */ /* 0x0020620000004800 */
[----:B------:R-:W-:Y:S01]  /*3e70*/  BSSY B0, `(.L_x_6884) ;  /* 0x0000005000007945 */ /* 0x000fe20003800000 */
[----:B------:R-:W-:Y:S05]  /*3e80*/  @!P0 BRA `(.L_x_6885) ;  /* 0x0000003000008947 */ /* 0x000fea0003800000 */
[----:B------:R-:W-:-:S05]  /*3e90*/  IMAD.WIDE.U32 R34, R171, c[0x0][0x2d0], R16 ;  /* 0x0000b400ab227a25 */ /* 0x000fca00078e0010 */
[----:B------:R-:W-:-:S05]  /*3ea0*/  IADD3 R35, R169, R35, RZ ;  /* 0x00000023a9237210 */ /* 0x000fca0007ffe0ff */
[----:B-1----:R1:W-:Y:S02]  /*3eb0*/  RED.E.ADD.F32.FTZ.RN.STRONG.GPU [R34.64], R137 ;  /* 0x000000892200798e */ /* 0x0023e4000c10e784 */
.L_x_6885:
[----:B------:R-:W-:Y:S05]  /*3ec0*/  BSYNC B0 ;  /* 0x0000000000007941 */ /* 0x000fea0003800000 */
.L_x_6884:
[----:B-1----:R1:W2:Y:S01]  /*3ed0*/  LDS R137, [R50.X4+0x5b0] ;  /* 0x0005b00032897984 */ /* 0x0022a20000004800 */
[----:B------:R-:W-:Y:S01]  /*3ee0*/  BSSY B0, `(.L_x_6886) ;  /* 0x0000005000007945 */ /* 0x000fe20003800000 */
[----:B------:R-:W-:Y:S05]  /*3ef0*/  @!P1 BRA `(.L_x_6887) ;  /* 0x0000003000009947 */ /* 0x000fea0003800000 */
[----:B------:R-:W-:-:S05]  /*3f00*/  IMAD.WIDE.U32 R34, R171, c[0x0][0x2d0], R18 ;  /* 0x0000b400ab227a25 */ /* 0x000fca00078e0012 */
[----:B------:R-:W-:-:S05]  /*3f10*/  IADD3 R35, R169, R35, RZ ;  /* 0x00000023a9237210 */ /* 0x000fca0007ffe0ff */
[----:B--2---:R2:W-:Y:S02]  /*3f20*/  RED.E.ADD.F32.FTZ.RN.STRONG.GPU [R34.64], R137 ;  /* 0x000000892200798e */ /* 0x0045e4000c10e784 */
.L_x_6887:
[----:B------:R-:W-:Y:S05]  /*3f30*/  BSYNC B0 ;  /* 0x0000000000007941 */ /* 0x000fea0003800000 */
.L_x_6886:
[----:B--2---:R2:W3:Y:S01]  /*3f40*/  LDS R137, [R51.X4+0x630] ;  /* 0x0006300033897984 */ /* 0x0044e20000004800 */
[----:B------:R-:W-:Y:S01]  /*3f50*/  BSSY B0, `(.L_x_6888) ;  /* 0x0000005000007945 */ /* 0x000fe20003800000 */
[----:B------:R-:W-:Y:S05]  /*3f60*/  @!P2 BRA `(.L_x_6889) ;  /* 0x000000300000a947 */ /* 0x000fea0003800000 */
[----:B------:R-:W-:-:S05]  /*3f70*/  IMAD.WIDE.U32 R34, R171, c[0x0][0x2d0], R20 ;  /* 0x0000b400ab227a25 */ /* 0x000fca00078e0014 */
[----:B------:R-:W-:-:S05]  /*3f80*/  IADD3 R35, R169, R35, RZ ;  /* 0x00000023a9237210 */ /* 0x000fca0007ffe0ff */
[----:B---3--:R3:W-:Y:S02]  /*3f90*/  RED.E.ADD.F32.FTZ.RN.STRONG.GPU [R34.64], R137 ;  /* 0x000000892200798e */ /* 0x0087e4000c10e784 */
.L_x_6889:
[----:B------:R-:W-:Y:S05]  /*3fa0*/  BSYNC B0 ;  /* 0x0000000000007941 */ /* 0x000fea0003800000 */
.L_x_6888:
[----:B---3--:R3:W4:Y:S01]  /*3fb0*/  LDS R137, [R52.X4+0x6b0] ;  /* 0x0006b00034897984 */ /* 0x0087220000004800 */
[----:B------:R-:W-:Y:S01]  /*3fc0*/  BSSY B0, `(.L_x_6890) ;  /* 0x0000005000007945 */ /* 0x000fe20003800000 */
[----:B------:R-:W-:Y:S05]  /*3fd0*/  @!P3 BRA `(.L_x_6891) ;  /* 0x000000300000b947 */ /* 0x000fea0003800000 */
[----:B------:R-:W-:-:S05]  /*3fe0*/  IMAD.WIDE.U32 R34, R171, c[0x0][0x2d0], R22 ;  /* 0x0000b400ab227a25 */ /* 0x000fca00078e0016 */
[----:B------:R-:W-:-:S05]  /*3ff0*/  IADD3 R35, R169, R35, RZ ;  /* 0x00000023a9237210 */ /* 0x000fca0007ffe0ff */
[----:B----4-:R4:W-:Y:S02]  /*4000*/  RED.E.ADD.F32.FTZ.RN.STRONG.GPU [R34.64], R137 ;  /* 0x000000892200798e */ /* 0x0109e4000c10e784 */
.L_x_6891:
[----:B------:R-:W-:Y:S05]  /*4010*/  BSYNC B0 ;  /* 0x0000000000007941 */ /* 0x000fea0003800000 */
.L_x_6890:
[----:B------:R0:W1:Y:S01]  /*4020*/  LDS R167, [R53.X4+0x730] ;  /* 0x0007300035a77984 */ /* 0x0000620000004800 */
[----:B------:R-:W-:Y:S01]  /*4030*/  BSSY B0, `(.L_x_6892) ;  /* 0x0000006000007945 */ /* 0x000fe20003800000 */
[----:B----4-:R-:W-:Y:S01]  /*4040*/  IMAD.WIDE.U32 R34, R171, c[0x0][0x2d0], R26 ;  /* 0x0000b400ab227a25 */ /* 0x010fe200078e001a */
[----:B------:R-:W-:Y:S05]  /*4050*/  @!P4 BRA `(.L_x_6893) ;  /* 0x000000300000c947 */ /* 0x000fea0003800000 */
[----:B------:R-:W-:-:S05]  /*4060*/  IMAD.WIDE.U32 R136, R171, c[0x0][0x2d0], R24 ;  /* 0x0000b400ab887a25 */ /* 0x000fca00078e0018 */
[----:B------:R-:W-:-:S05]  /*4070*/  IADD3 R137, R169, R137, RZ ;  /* 0x00000089a9897210 */ /* 0x000fca0007ffe0ff */
[----:B-1----:R1:W-:Y:S02]  /*4080*/  RED.E.ADD.F32.FTZ.RN.STRONG.GPU [R136.64], R167 ;  /* 0x000000a78800798e */ /* 0x0023e4000c10e784 */
.L_x_6893:
[----:B------:R-:W-:Y:S05]  /*4090*/  BSYNC B0 ;  /* 0x0000000000007941 */ /* 0x000fea0003800000 */
.L_x_6892:
[----:B-1----:R1:W4:Y:S01]  /*40a0*/  LDS R137, [R54.X4+0x7b0] ;  /* 0x0007b00036897984 */ /* 0x0023220000004800 */
[----:B------:R-:W-:Y:S01]  /*40b0*/  BSSY B0, `(.L_x_6894) ;  /* 0x0000004000007945 */ /* 0x000fe20003800000 */
[----:B------:R-:W-:Y:S05]  /*40c0*/  @!P5 BRA `(.L_x_6895) ;  /* 0x000000200000d947 */ /* 0x000fea0003800000 */
[----:B------:R-:W-:-:S05]  /*40d0*/  IADD3 R35, R169, R35, RZ ;  /* 0x00000023a9237210 */ /* 0x000fca0007ffe0ff */
[----:B----4-:R4:W-:Y:S02]  /*40e0*/  RED.E.ADD.F32.FTZ.RN.STRONG.GPU [R34.64], R137 ;  /* 0x000000892200798e */ /* 0x0109e4000c10e784 */
.L_x_6895:
[----:B------:R-:W-:Y:S05]  /*40f0*/  BSYNC B0 ;  /* 0x0000000000007941 */ /* 0x000fea0003800000 */
.L_x_6894:
[----:B----4-:R-:W4:Y:S01]  /*4100*/  SHFL.DOWN PT, R137, R116, 0x1, 0x1f ;  /* 0x08201f0074897f89 */ /* 0x010f2200000e0000 */
[C---:B------:R-:W-:Y:S01]  /*4110*/  ISETP.GT.AND P0, PT, R47.reuse, 0x1e, PT ;  /* 0x0000001e2f00780c */ /* 0x040fe20003f04270 */
[C---:B0-----:R-:W-:Y:S01]  /*4120*/  FMUL.FTZ R106, R104.reuse, R139 ;  /* 0x0000008b686a7220 */ /* 0x041fe20000410000 */
[----:B------:R-:W-:Y:S01]  /*4130*/  ISETP.NE.AND P1, PT, R47, RZ, PT ;  /* 0x000000ff2f00720c */ /* 0x000fe20003f25270 */
[----:B------:R-:W0:Y:S01]  /*4140*/  SHFL.DOWN PT, R35, R140, 0x1, 0x1f ;  /* 0x08201f008c237f89 */ /* 0x000e2200000e0000 */
[----:B------:R-:W-:Y:S01]  /*4150*/  FMUL.FTZ R34, R104, R145 ;  /* 0x0000009168227220 */ /* 0x000fe20000410000 */
[----:B------:R-:W-:Y:S01]  /*4160*/  ISETP.NE.AND P2, PT, R38, RZ, PT ;  /* 0x000000ff2600720c */ /* 0x000fe20003f45270 */
[----:B------:R-:W-:Y:S01]  /*4170*/  FMUL.FTZ R106, R106, R165 ;  /* 0x000000a56a6a7220 */ /* 0x000fe20000410000 */
[----:B------:R-:W-:Y:S01]  /*4180*/  BSSY B0, `(.L_x_6896) ;  /* 0x0000049000007945 */ /* 0x000fe20003800000 */
[----:B------:R-:W-:Y:S02]  /*4190*/  FMUL.FTZ R163, R34, R163 ;  /* 0x000000a322a37220 */ /* 0x000fe40000410000 */
[----:B------:R-:W-:-:S02]  /*41a0*/  FFMA.FTZ R106, R82, R139, R106 ;  /* 0x0000008b526a7223 */ /* 0x000fc4000001006a */
[----:B------:R-:W-:Y:S02]  /*41b0*/  FMUL.FTZ R34, R104, R143 ;  /* 0x0000008f68227220 */ /* 0x000fe40000410000 */
[----:B------:R-:W-:Y:S02]  /*41c0*/  FADD.FTZ R103, R106, R103 ;  /* 0x000000676a677221 */ /* 0x000fe40000010000 */
[----:B------:R-:W-:Y:S02]  /*41d0*/  FMUL.FTZ R106, R104, R147 ;  /* 0x00000093686a7220 */ /* 0x000fe40000410000 */
[----:B------:R-:W-:Y:S02]  /*41e0*/  FADD.FTZ R127, R108, R127 ;  /* 0x0000007f6c7f7221 */ /* 0x000fe40000010000 */
[----:B------:R-:W-:Y:S02]  /*41f0*/  FMUL.FTZ R108, R34, R161 ;  /* 0x000000a1226c7220 */ /* 0x000fe40000410000 */
[----:B------:R-:W-:-:S02]  /*4200*/  FMUL.FTZ R159, R106, R159 ;  /* 0x0000009f6a9f7220 */ /* 0x000fc40000410000 */
[----:B----4-:R-:W-:Y:S02]  /*4210*/  @!P0 FADD.FTZ R116, R116, R137 ;  /* 0x0000008974748221 */ /* 0x010fe40000010000 */
[----:B------:R-:W-:Y:S02]  /*4220*/  FMUL.FTZ R106, R104, R149 ;  /* 0x00000095686a7220 */ /* 0x000fe40000410000 */
[----:B0-----:R-:W-:Y:S01]  /*4230*/  @!P0 FADD.FTZ R140, R140, R35 ;  /* 0x000000238c8c8221 */ /* 0x001fe20000010000 */
[----:B------:R-:W0:Y:S01]  /*4240*/  SHFL.DOWN PT, R137, R116, 0x2, 0x1f ;  /* 0x08401f0074897f89 */ /* 0x000e2200000e0000 */
[----:B------:R-:W-:Y:S01]  /*4250*/  ISETP.GT.AND P0, PT, R47, 0x1d, PT ;  /* 0x0000001d2f00780c */ /* 0x000fe20003f04270 */
[----:B------:R-:W-:Y:S02]  /*4260*/  FFMA.FTZ R108, R79, R143, R108 ;  /* 0x0000008f4f6c7223 */ /* 0x000fe4000001006c */
[----:B------:R-:W4:Y:S01]  /*4270*/  SHFL.DOWN PT, R35, R140, 0x2, 0x1f ;  /* 0x08401f008c237f89 */ /* 0x000f2200000e0000 */
[----:B------:R-:W-:-:S02]  /*4280*/  FMUL.FTZ R106, R106, R157 ;  /* 0x0000009d6a6a7220 */ /* 0x000fc40000410000 */
[----:B------:R-:W-:Y:S02]  /*4290*/  FADD.FTZ R109, R108, R109 ;  /* 0x0000006d6c6d7221 */ /* 0x000fe40000010000 */
[----:B------:R-:W-:Y:S02]  /*42a0*/  FADD.FTZ R125, R122, R125 ;  /* 0x0000007d7a7d7221 */ /* 0x000fe40000010000 */
[----:B------:R-:W-:Y:S02]  /*42b0*/  FFMA.FTZ R108, R77, R149, R106 ;  /* 0x000000954d6c7223 */ /* 0x000fe4000001006a */
[----:B------:R-:W-:Y:S02]  /*42c0*/  FFMA.FTZ R122, R80, R145, R163 ;  /* 0x00000091507a7223 */ /* 0x000fe400000100a3 */
        /* <DEDUP_REMOVED lines=9> */
[----:B------:R-:W-:Y:S01]  /*4360*/  ISETP.GT.AND P0, PT, R47, 0x1b, PT ;  /* 0x0000001b2f00780c */ /* 0x000fe20003f04270 */
[----:B------:R-:W-:-:S02]  /*4370*/  FADD.FTZ R117, R110, R117 ;  /* 0x000000756e757221 */ /* 0x000fc40000010000 */
[----:B------:R-:W4:Y:S01]  /*4380*/  SHFL.DOWN PT, R35, R140, 0x4, 0x1f ;  /* 0x08801f008c237f89 */ /* 0x000f2200000e0000 */
[----:B------:R-:W-:-:S09]  /*4390*/  FADD.FTZ R113, R108, R113 ;  /* 0x000000716c717221 */ /* 0x000fd20000010000 */
[----:B0-----:R-:W-:Y:S02]  /*43a0*/  @!P0 FADD.FTZ R116, R116, R137 ;  /* 0x0000008974748221 */ /* 0x001fe40000010000 */
[----:B----4-:R-:W-:-:S03]  /*43b0*/  @!P0 FADD.FTZ R140, R140, R35 ;  /* 0x000000238c8c8221 */ /* 0x010fc60000010000 */
[----:B------:R-:W0:Y:S01]  /*43c0*/  SHFL.DOWN PT, R137, R116, 0x8, 0x1f ;  /* 0x09001f0074897f89 */ /* 0x000e2200000e0000 */
[----:B------:R-:W-:-:S03]  /*43d0*/  ISETP.GT.AND P0, PT, R47, 0x17, PT ;  /* 0x000000172f00780c */ /* 0x000fc60003f04270 */
[----:B------:R-:W4:Y:S10]  /*43e0*/  SHFL.DOWN PT, R35, R140, 0x8, 0x1f ;  /* 0x09001f008c237f89 */ /* 0x000f3400000e0000 */
[----:B0-----:R-:W-:-:S02]  /*43f0*/  @!P0 FADD.FTZ R116, R116, R137 ;  /* 0x0000008974748221 */ /* 0x001fc40000010000 */
[----:B----4-:R-:W-:-:S03]  /*4400*/  @!P0 FADD.FTZ R140, R140, R35 ;  /* 0x000000238c8c8221 */ /* 0x010fc60000010000 */
[----:B------:R-:W0:Y:S01]  /*4410*/  SHFL.DOWN PT, R167, R116, 0x10, 0x1f ;  /* 0x0a001f0074a77f89 */ /* 0x000e2200000e0000 */
[----:B------:R-:W-:Y:S01]  /*4420*/  ISETP.GT.AND P0, PT, R47, 0xf, PT ;  /* 0x0000000f2f00780c */ /* 0x000fe20003f04270 */
[----:B------:R-:W-:Y:S02]  /*4430*/  FMUL.FTZ R35, R104, R141 ;  /* 0x0000008d68237220 */ /* 0x000fe40000410000 */
[----:B------:R-:W4:Y:S02]  /*4440*/  SHFL.DOWN PT, R137, R140, 0x10, 0x1f ;  /* 0x0a001f008c897f89 */ /* 0x000f2400000e0000 */
[----:B------:R-:W-:-:S04]  /*4450*/  FMUL.FTZ R134, R35, R134 ;  /* 0x0000008623867220 */ /* 0x000fc80000410000 */
[----:B------:R-:W-:-:S04]  /*4460*/  FFMA.FTZ R134, R81, R141, R134 ;  /* 0x0000008d51867223 */ /* 0x000fc80000010086 */
[----:B------:R-:W-:Y:S02]  /*4470*/  FADD.FTZ R105, R134, R105 ;  /* 0x0000006986697221 */ /* 0x000fe40000010000 */
[----:B0-----:R-:W-:Y:S02]  /*4480*/  @!P0 FADD.FTZ R116, R116, R167 ;  /* 0x000000a774748221 */ /* 0x001fe40000010000 */
[----:B----4-:R-:W-:-:S03]  /*4490*/  @!P0 FADD.FTZ R140, R140, R137 ;  /* 0x000000898c8c8221 */ /* 0x010fc60000010000 */
[----:B------:R-:W-:Y:S01]  /*44a0*/  MOV R35, R116 ;  /* 0x0000007400237202 */ /* 0x000fe20000000f00 */
[C---:B------:R-:W-:Y:S02]  /*44b0*/  FMUL.FTZ R137, R104.reuse, R151 ;  /* 0x0000009768897220 */ /* 0x040fe40000410000 */
[----:B------:R-:W-:Y:S01]  /*44c0*/  FMUL.FTZ R104, R104, R153 ;  /* 0x0000009968687220 */ /* 0x000fe20000410000 */
[----:B------:R-:W-:Y:S01]  /*44d0*/  MOV R34, R140 ;  /* 0x0000008c00227202 */ /* 0x000fe20000000f00 */
[----:B------:R-:W-:Y:S02]  /*44e0*/  FMUL.FTZ R137, R137, R114 ;  /* 0x0000007289897220 */ /* 0x000fe40000410000 */
[----:B------:R-:W-:Y:S02]  /*44f0*/  FMUL.FTZ R104, R104, R155 ;  /* 0x0000009b68687220 */ /* 0x000fe40000410000 */
[----:B------:R0:W-:Y:S01]  /*4500*/  @!P1 STS.64 [0x858], R34 ;  /* 0x00085822ff009388 */ /* 0x0001e20000000a00 */
[----:B------:R-:W-:-:S02]  /*4510*/  FFMA.FTZ R116, R78, R147, R159 ;  /* 0x000000934e747223 */ /* 0x000fc4000001009f */
        /* <DEDUP_REMOVED lines=10> */
[----:B------:R-:W4:Y:S01]  /*45c0*/  @P0 LDS R137, [R106+0x1b08] ;  /* 0x001b08006a890984 */ /* 0x000f220000000800 */
[----:B0-----:R-:W-:Y:S02]  /*45d0*/  @P0 FADD.FTZ R35, R35, R104 ;  /* 0x0000006823230221 */ /* 0x001fe40000010000 */
[----:B----4-:R-:W-:-:S03]  /*45e0*/  @P0 FADD.FTZ R34, R34, R137 ;  /* 0x0000008922220221 */ /* 0x010fc60000010000 */
[----:B------:R0:W-:Y:S04]  /*45f0*/  STS [R106+0x1f08], R35 ;  /* 0x001f08236a007388 */ /* 0x0001e80000000800 */
[----:B------:R0:W-:Y:S02]  /*4600*/  STS [R106+0x1b08], R34 ;  /* 0x001b08226a007388 */ /* 0x0001e40000000800 */
.L_x_6897:
[----:B0-----:R-:W-:Y:S05]  /*4610*/  BSYNC B0 ;  /* 0x0000000000007941 */ /* 0x001fea0003800000 */
.L_x_6896:
[----:B------:R-:W-:Y:S02]  /*4620*/  IADD3 R133, R133, 0x1, RZ ;  /* 0x0000000185857810 */ /* 0x000fe40007ffe0ff */
[----:B------:R-:W-:Y:S02]  /*4630*/  IADD3 R102, P1, R102, 0x1, RZ ;  /* 0x0000000166667810 */ /* 0x000fe40007f3e0ff */
[----:B------:R-:W-:Y:S02]  /*4640*/  ISETP.GE.AND P0, PT, R133, c[0x0][0x16c], PT ;  /* 0x00005b0085007a0c */ /* 0x000fe40003f06270 */
[----:B------:R-:W-:-:S11]  /*4650*/  IADD3.X R135, RZ, R135, RZ, P1, !PT ;  /* 0x00000087ff877210 */ /* 0x000fd60000ffe4ff */
[----:B------:R-:W-:Y:S01]  /*4660*/  @P0 CALL.REL.NOINC `(.L_x_6877) ;  /* 0x0000001000000944 */ /* 0x000fe20003c00000 */
[----:B------:R-:W-:Y:S05]  /*4670*/  BRA `(.L_x_6898) ;  /* 0xffffe1b000007947 */ /* 0x000fea000383ffff */
.L_x_6877:
[----:B------:R-:W-:Y:S01]  /*4680*/  BAR.SYNC.DEFER_BLOCKING 0x0 ;  /* 0x0000000000007b1d */ /* 0x000fe20000010000 */
[-C--:B------:R-:W-:Y:S02]  /*4690*/  ISETP.GE.AND P6, PT, R8, R73.reuse, PT ;  /* 0x000000490800720c */ /* 0x080fe40003fc6270 */
[-C--:B------:R-:W-:Y:S02]  /*46a0*/  ISETP.GE.AND P5, PT, R55, R73.reuse, PT ;  /* 0x000000493700720c */ /* 0x080fe40003fa6270 */
[-C--:B------:R-:W-:Y:S02]  /*46b0*/  ISETP.GE.AND P4, PT, R56, R73.reuse, PT ;  /* 0x000000493800720c */ /* 0x080fe40003f86270 */
[-C--:B------:R-:W-:Y:S02]  /*46c0*/  ISETP.GE.AND P3, PT, R57, R73.reuse, PT ;  /* 0x000000493900720c */ /* 0x080fe40003f66270 */
[-C--:B------:R-:W-:Y:S02]  /*46d0*/  ISETP.GE.AND P2, PT, R58, R73.reuse, PT ;  /* 0x000000493a00720c */ /* 0x080fe40003f46270 */
[----:B------:R-:W-:-:S02]  /*46e0*/  ISETP.GE.AND P1, PT, R59, R73, PT ;  /* 0x000000493b00720c */ /* 0x000fc40003f26270 */
[-C--:B------:R-:W-:Y:S01]  /*46f0*/  ISETP.GE.AND P0, PT, R60, R73.reuse, PT ;  /* 0x000000493c00720c */ /* 0x080fe20003f06270 */
[----:B------:R-:W-:Y:S01]  /*4700*/  CS2R R12, SRZ ;  /* 0x00000000000c7805 */ /* 0x000fe2000001ff00 */
[----:B------:R-:W-:Y:S01]  /*4710*/  CS2R R14, SRZ ;  /* 0x00000000000e7805 */ /* 0x000fe2000001ff00 */
[----:B------:R-:W-:Y:S01]  /*4720*/  CS2R R16, SRZ ;  /* 0x0000000000107805 */ /* 0x000fe2000001ff00 */
[----:B------:R-:W4:Y:S01]  /*4730*/  @!P6 LDG.E R99, [R10.64] ;  /* 0x000000040a63e981 */ /* 0x000f22000c1e1900 */
[----:B------:R-:W-:Y:S02]  /*4740*/  ISETP.GE.AND P6, PT, R61, R73, PT ;  /* 0x000000493d00720c */ /* 0x000fe40003fc6270 */
[----:B------:R-:W-:Y:S01]  /*4750*/  MOV R19, RZ ;  /* 0x000000ff00137202 */ /* 0x000fe20000000f00 */
[----:B------:R-:W5:Y:S04]  /*4760*/  @!P5 LDG.E R12, [R10.64+0x80] ;  /* 0x000080040a0cd981 */ /* 0x000f68000c1e1900 */
[----:B--2---:R-:W2:Y:S04]  /*4770*/  @!P4 LDG.E R13, [R10.64+0x100] ;  /* 0x000100040a0dc981 */ /* 0x004ea8000c1e1900 */
[----:B---3--:R-:W3:Y:S04]  /*4780*/  @!P3 LDG.E R15, [R10.64+0x180] ;  /* 0x000180040a0fb981 */ /* 0x008ee8000c1e1900 */
[----:B------:R-:W3:Y:S04]  /*4790*/  @!P2 LDG.E R14, [R10.64+0x200] ;  /* 0x000200040a0ea981 */ /* 0x000ee8000c1e1900 */
[----:B------:R-:W3:Y:S04]  /*47a0*/  @!P1 LDG.E R17, [R10.64+0x280] ;  /* 0x000280040a119981 */ /* 0x000ee8000c1e1900 */
[----:B------:R-:W3:Y:S04]  /*47b0*/  @!P0 LDG.E R16, [R10.64+0x300] ;  /* 0x000300040a108981 */ /* 0x000ee8000c1e1900 */
[----:B------:R-:W3:Y:S01]  /*47c0*/  @!P6 LDG.E R19, [R10.64+0x380] ;  /* 0x000380040a13e981 */ /* 0x000ee2000c1e1900 */
[----:B------:R-:W-:Y:S01]  /*47d0*/  IMAD R24, R124, c[0x0][0x2d8], RZ ;  /* 0x0000b6007c187a24 */ /* 0x000fe200078e02ff */
[----:B------:R-:W-:Y:S01]  /*47e0*/  BSSY B0, `(.L_x_6899) ;  /* 0x000007c000007945 */ /* 0x000fe20003800000 */
[----:B------:R-:W-:-:S02]  /*47f0*/  IMAD R81, R29, c[0x0][0x2e0], RZ ;  /* 0x0000b8001d517a24 */ /* 0x000fc400078e02ff */
[----:B------:R-:W-:Y:S02]  /*4800*/  IMAD R79, R31, c[0x0][0x2dc], R24 ;  /* 0x0000b7001f4f7a24 */ /* 0x000fe400078e0218 */
[----:B------:R-:W-:Y:S01]  /*4810*/  IMAD R83, R49, -0x100, R32 ;  /* 0xffffff0031537824 */ /* 0x000fe200078e0220 */
[----:B----4-:R-:W-:Y:S04]  /*4820*/  STS [R64.X4], R99 ;  /* 0x0000006340007388 */ /* 0x010fe80000004800 */
[----:B-----5:R-:W-:Y:S04]  /*4830*/  STS [R65.X4+0x80], R12 ;  /* 0x0000800c41007388 */ /* 0x020fe80000004800 */
[----:B--2---:R-:W-:Y:S04]  /*4840*/  STS [R66.X4+0x100], R13 ;  /* 0x0001000d42007388 */ /* 0x004fe80000004800 */
[----:B---3--:R-:W-:Y:S04]  /*4850*/  STS [R68.X4+0x180], R15 ;  /* 0x0001800f44007388 */ /* 0x008fe80000004800 */
        /* <DEDUP_REMOVED lines=10> */
[----:B------:R-:W1:Y:S04]  /*4900*/  LDS R15, [R74.X4+0x1c] ;  /* 0x00001c004a0f7984 */ /* 0x000e680000004800 */
[----:B------:R-:W-:Y:S01]  /*4910*/  LDS R17, [R74.X4] ;  /* 0x000000004a117984 */ /* 0x000fe20000004800 */
[----:B0-----:R-:W-:-:S02]  /*4920*/  FADD.FTZ R21, R21, R30 ;  /* 0x0000001e15157221 */ /* 0x001fc40000010000 */
[----:B--2---:R-:W-:-:S03]  /*4930*/  FADD.FTZ R14, R11, R30 ;  /* 0x0000001e0b0e7221 */ /* 0x004fc60000010000 */
[----:B------:R-:W-:Y:S01]  /*4940*/  FSETP.GTU.FTZ.AND P0, PT, R21, 20, PT ;  /* 0x41a000001500780b */ /* 0x000fe20003f1c000 */
[----:B------:R-:W0:Y:S01]  /*4950*/  LDS R11, [R74.X4+0x18] ;  /* 0x000018004a0b7984 */ /* 0x000e220000004800 */
[----:B---3--:R-:W-:-:S03]  /*4960*/  FADD.FTZ R23, R23, R30 ;  /* 0x0000001e17177221 */ /* 0x008fc60000010000 */
[----:B------:R-:W-:Y:S01]  /*4970*/  BAR.SYNC.DEFER_BLOCKING 0x0 ;  /* 0x0000000000007b1d */ /* 0x000fe20000010000 */
[----:B------:R-:W-:Y:S01]  /*4980*/  FSETP.GTU.FTZ.AND P2, PT, R14, 20, PT ;  /* 0x41a000000e00780b */ /* 0x000fe20003f5c000 */
[--C-:B----4-:R-:W-:Y:S01]  /*4990*/  FADD.FTZ R25, R25, R30.reuse ;  /* 0x0000001e19197221 */ /* 0x110fe20000010000 */
[----:B------:R-:W-:Y:S01]  /*49a0*/  FSETP.GTU.FTZ.AND P3, PT, R23, 20, PT ;  /* 0x41a000001700780b */ /* 0x000fe20003f7c000 */
[----:B-----5:R-:W-:-:S03]  /*49b0*/  FADD.FTZ R13, R13, R30 ;  /* 0x0000001e0d0d7221 */ /* 0x020fc60000010000 */
[----:B------:R-:W-:Y:S01]  /*49c0*/  FSETP.GTU.FTZ.AND P4, PT, R25, 20, PT ;  /* 0x41a000001900780b */ /* 0x000fe20003f9c000 */
[----:B------:R-:W-:Y:S02]  /*49d0*/  @!P0 FMUL.FTZ R10, R21, -1.4426950216293334961 ;  /* 0xbfb8aa3b150a8820 */ /* 0x000fe40000410000 */
[----:B-1----:R-:W-:Y:S01]  /*49e0*/  FADD.FTZ R15, R15, R30 ;  /* 0x0000001e0f0f7221 */ /* 0x002fe20000010000 */
[----:B------:R-:W-:-:S03]  /*49f0*/  FSETP.GTU.FTZ.AND P5, PT, R13, 20, PT ;  /* 0x41a000000d00780b */ /* 0x000fc60003fbc000 */
[----:B------:R-:W1:Y:S01]  /*4a00*/  @!P0 MUFU.EX2 R10, R10 ;  /* 0x0000000a000a8308 */ /* 0x000e620000000800 */
[----:B------:R-:W-:Y:S01]  /*4a10*/  @!P2 FMUL.FTZ R14, R14, -1.4426950216293334961 ;  /* 0xbfb8aa3b0e0ea820 */ /* 0x000fe20000410000 */
[----:B------:R-:W-:Y:S01]  /*4a20*/  FSETP.GTU.FTZ.AND P1, PT, R15, 20, PT ;  /* 0x41a000000f00780b */ /* 0x000fe20003f3c000 */
[----:B------:R-:W-:-:S05]  /*4a30*/  @!P3 FMUL.FTZ R16, R23, -1.4426950216293334961 ;  /* 0xbfb8aa3b1710b820 */ /* 0x000fca0000410000 */
[----:B------:R-:W2:Y:S01]  /*4a40*/  @!P2 MUFU.EX2 R14, R14 ;  /* 0x0000000e000ea308 */ /* 0x000ea20000000800 */
[----:B------:R-:W-:Y:S01]  /*4a50*/  STS [R74.X4], R117 ;  /* 0x000000754a007388 */ /* 0x000fe20000004800 */
[----:B------:R-:W-:-:S03]  /*4a60*/  @!P5 FMUL.FTZ R13, R13, -1.4426950216293334961 ;  /* 0xbfb8aa3b0d0dd820 */ /* 0x000fc60000410000 */
[----:B------:R-:W-:Y:S02]  /*4a70*/  STS [R74.X4+0x4], R119 ;  /* 0x000004774a007388 */ /* 0x000fe40000004800 */
[----:B------:R-:W-:Y:S01]  /*4a80*/  @!P1 FMUL.FTZ R15, R15, -1.4426950216293334961 ;  /* 0xbfb8aa3b0f0f9820 */ /* 0x000fe20000410000 */
[----:B------:R-:W3:Y:S01]  /*4a90*/  @!P3 MUFU.EX2 R16, R16 ;  /* 0x000000100010b308 */ /* 0x000ee20000000800 */
[----:B-1----:R-:W-:Y:S01]  /*4aa0*/  @!P0 FADD.FTZ R12, R10, 1 ;  /* 0x3f8000000a0c8421 */ /* 0x002fe20000010000 */
[----:B------:R-:W-:Y:S01]  /*4ab0*/  STS [R74.X4+0x8], R121 ;  /* 0x000008794a007388 */ /* 0x000fe20000004800 */
[----:B0-----:R-:W-:-:S03]  /*4ac0*/  FADD.FTZ R18, R11, R30 ;  /* 0x0000001e0b127221 */ /* 0x001fc60000010000 */
[----:B------:R-:W-:Y:S02]  /*4ad0*/  STS [R74.X4+0xc], R123 ;  /* 0x00000c7b4a007388 */ /* 0x000fe40000004800 */
[----:B------:R-:W0:Y:S01]  /*4ae0*/  @!P0 MUFU.RCP R12, R12 ;  /* 0x0000000c000c8308 */ /* 0x000e220000001000 */
[----:B------:R-:W-:Y:S01]  /*4af0*/  @!P4 FMUL.FTZ R11, R25, -1.4426950216293334961 ;  /* 0xbfb8aa3b190bc820 */ /* 0x000fe20000410000 */
[----:B------:R-:W-:Y:S01]  /*4b00*/  STS [R74.X4+0x10], R125 ;  /* 0x0000107d4a007388 */ /* 0x000fe20000004800 */
[----:B--2---:R-:W-:Y:S01]  /*4b10*/  @!P2 FADD.FTZ R10, R14, 1 ;  /* 0x3f8000000e0aa421 */ /* 0x004fe20000010000 */
[----:B------:R-:W-:Y:S01]  /*4b20*/  FSETP.GTU.FTZ.AND P6, PT, R18, 20, PT ;  /* 0x41a000001200780b */ /* 0x000fe20003fdc000 */
[----:B------:R-:W-:Y:S01]  /*4b30*/  FADD.FTZ R14, R17, R30 ;  /* 0x0000001e110e7221 */ /* 0x000fe20000010000 */
[----:B------:R-:W-:Y:S02]  /*4b40*/  STS [R74.X4+0x14], R127 ;  /* 0x0000147f4a007388 */ /* 0x000fe40000004800 */
[----:B------:R-:W-:Y:S01]  /*4b50*/  @!P4 MUFU.EX2 R11, R11 ;  /* 0x0000000b000bc308 */ /* 0x000fe20000000800 */
[----:B---3--:R-:W-:Y:S01]  /*4b60*/  @!P3 FADD.FTZ R16, R16, 1 ;  /* 0x3f8000001010b421 */ /* 0x008fe20000010000 */
[----:B------:R-:W-:Y:S04]  /*4b70*/  STS [R74.X4+0x18], R129 ;  /* 0x000018814a007388 */ /* 0x000fe80000004800 */
[----:B------:R-:W-:Y:S01]  /*4b80*/  STS [R74.X4+0x1c], R131 ;  /* 0x00001c834a007388 */ /* 0x000fe20000004800 */
[----:B0-----:R-:W-:Y:S01]  /*4b90*/  @!P0 FMUL.FTZ R115, R115, R12 ;  /* 0x0000000c73738220 */ /* 0x001fe20000410000 */
[----:B------:R-:W-:Y:S01]  /*4ba0*/  ISETP.NE.AND P0, PT, R38, RZ, PT ;  /* 0x000000ff2600720c */ /* 0x000fe20003f05270 */
[----:B------:R-:W-:-:S06]  /*4bb0*/  NOP ;  /* 0x0000000000007918 */ /* 0x000fcc0000000000 */
[----:B------:R-:W-:Y:S01]  /*4bc0*/  LDS R19, [R64.X4] ;  /* 0x0000000040137984 */ /* 0x000fe20000004800 */
[----:B------:R-:W0:Y:S01]  /*4bd0*/  @!P2 MUFU.RCP R10, R10 ;  /* 0x0000000a000aa308 */ /* 0x000e220000001000 */
[----:B------:R-:W-:Y:S02]  /*4be0*/  @!P6 FMUL.FTZ R12, R18, -1.4426950216293334961 ;  /* 0xbfb8aa3b120ce820 */ /* 0x000fe40000410000 */
[----:B------:R-:W-:Y:S04]  /*4bf0*/  LDS R21, [R65.X4+0x80] ;  /* 0x0000800041157984 */ /* 0x000fe80000004800 */
[----:B------:R-:W-:Y:S01]  /*4c00*/  LDS R23, [R66.X4+0x100] ;  /* 0x0001000042177984 */ /* 0x000fe20000004800 */
[----:B------:R1:W2:Y:S03]  /*4c10*/  @!P6 MUFU.EX2 R17, R12 ;  /* 0x0000000c0011e308 */ /* 0x0002a60000000800 */
[----:B------:R-:W-:Y:S04]  /*4c20*/  LDS R25, [R68.X4+0x180] ;  /* 0x0001800044197984 */ /* 0x000fe80000004800 */
[----:B------:R-:W-:Y:S01]  /*4c30*/  LDS R27, [R69.X4+0x200] ;  /* 0x00020000451b7984 */ /* 0x000fe20000004800 */
[----:B0-----:R-:W-:Y:S01]  /*4c40*/  @!P2 FMUL.FTZ R113, R113, R10 ;  /* 0x0000000a7171a220 */ /* 0x001fe20000410000 */
[----:B------:R-:W-:Y:S01]  /*4c50*/  FSETP.GTU.FTZ.AND P2, PT, R14, 20, PT ;  /* 0x41a000000e00780b */ /* 0x000fe20003f5c000 */
[----:B------:R-:W0:Y:S01]  /*4c60*/  @!P5 MUFU.EX2 R13, R13 ;  /* 0x0000000d000dd308 */ /* 0x000e220000000800 */
[----:B------:R-:W-:Y:S01]  /*4c70*/  LDS R35, [R70.X4+0x280] ;  /* 0x0002800046237984 */ /* 0x000fe20000004800 */
[----:B-1----:R-:W-:-:S03]  /*4c80*/  @!P4 FADD.FTZ R12, R11, 1 ;  /* 0x3f8000000b0cc421 */ /* 0x002fc60000010000 */
[----:B------:R-:W-:Y:S01]  /*4c90*/  LDS R75, [R71.X4+0x300] ;  /* 0x00030000474b7984 */ /* 0x000fe20000004800 */
[----:B--2---:R-:W-:Y:S02]  /*4ca0*/  @!P6 FADD.FTZ R17, R17, 1 ;  /* 0x3f8000001111e421 */ /* 0x004fe40000010000 */
[----:B------:R0:W1:Y:S01]  /*4cb0*/  @!P1 MUFU.EX2 R18, R15 ;  /* 0x0000000f00129308 */ /* 0x0000620000000800 */
[----:B------:R-:W-:Y:S03]  /*4cc0*/  LDS R77, [R72.X4+0x380] ;  /* 0x00038000484d7984 */ /* 0x000fe60000004800 */
[----:B------:R-:W-:Y:S01]  /*4cd0*/  @!P2 FMUL.FTZ R10, R14, -1.4426950216293334961 ;  /* 0xbfb8aa3b0e0aa820 */ /* 0x000fe20000410000 */
[----:B------:R-:W-:Y:S03]  /*4ce0*/  @!P0 STS [0x420], R73 ;  /* 0x00042049ff008388 */ /* 0x000fe60000000800 */
[----:B------:R2:W3:Y:S01]  /*4cf0*/  @!P2 MUFU.EX2 R14, R10 ;  /* 0x0000000a000ea308 */ /* 0x0004e20000000800 */
[----:B------:R-:W-:Y:S01]  /*4d00*/  BAR.SYNC.DEFER_BLOCKING 0x0 ;  /* 0x0000000000007b1d */ /* 0x000fe20000010000 */
[----:B0-----:R-:W-:-:S06]  /*4d10*/  @!P5 FADD.FTZ R15, R13, 1 ;  /* 0x3f8000000d0fd421 */ /* 0x001fcc0000010000 */
[----:B------:R0:W4:Y:S01]  /*4d20*/  @!P4 MUFU.RCP R22, R12 ;  /* 0x0000000c0016c308 */ /* 0x0001220000001000 */
[----:B--2---:R-:W-:-:S04]  /*4d30*/  IMAD.WIDE.U32 R10, R31, c[0x0][0x2d8], RZ ;  /* 0x0000b6001f0a7a25 */ /* 0x004fc800078e00ff */
[----:B-1----:R-:W-:Y:S01]  /*4d40*/  @!P1 FADD.FTZ R18, R18, 1 ;  /* 0x3f80000012129421 */ /* 0x002fe20000010000 */
[----:B------:R-:W-:Y:S02]  /*4d50*/  IADD3 R11, R11, R79, RZ ;  /* 0x0000004f0b0b7210 */ /* 0x000fe40007ffe0ff */
[----:B------:R-:W1:Y:S01]  /*4d60*/  @!P3 MUFU.RCP R16, R16 ;  /* 0x000000100010b308 */ /* 0x000e620000001000 */
[----:B---3--:R-:W-:Y:S02]  /*4d70*/  @!P2 FADD.FTZ R14, R14, 1 ;  /* 0x3f8000000e0ea421 */ /* 0x008fe40000010000 */
[----:B0-----:R-:W-:Y:S01]  /*4d80*/  IMAD.WIDE.U32 R12, R0, c[0x0][0x2e0], R10 ;  /* 0x0000b800000c7a25 */ /* 0x001fe200078e000a */
[----:B------:R-:W-:-:S04]  /*4d90*/  MOV R11, 0x4 ;  /* 0x00000004000b7802 */ /* 0x000fc80000000f00 */
[----:B------:R0:W2:Y:S01]  /*4da0*/  @!P6 MUFU.RCP R26, R17 ;  /* 0x00000011001ae308 */ /* 0x0000a20000001000 */
[----:B------:R-:W3:Y:S01]  /*4db0*/  LDS R20, [0x420] ;  /* 0x00042000ff147984 */ /* 0x000ee20000000800 */
[----:B----4-:R-:W-:Y:S02]  /*4dc0*/  @!P4 FMUL.FTZ R109, R109, R22 ;  /* 0x000000166d6dc220 */ /* 0x010fe40000410000 */
[----:B------:R-:W-:-:S04]  /*4dd0*/  IMAD.WIDE R10, R8, R11, c[0x0][0x330] ;  /* 0x0000cc00080a7625 */ /* 0x000fc800078e020b */
[----:B------:R-:W4:Y:S01]  /*4de0*/  @!P5 MUFU.RCP R24, R15 ;  /* 0x0000000f0018d308 */ /* 0x000f220000001000 */
[----:B-1----:R-:W-:Y:S01]  /*4df0*/  @!P3 FMUL.FTZ R111, R111, R16 ;  /* 0x000000106f6fb220 */ /* 0x002fe20000410000 */
[----:B0-----:R-:W-:Y:S01]  /*4e00*/  IADD3 R17, P3, R83, R12, RZ ;  /* 0x0000000c53117210 */ /* 0x001fe20007f7e0ff */
[----:B------:R-:W-:Y:S01]  /*4e10*/  IMAD R16, R0, c[0x0][0x2e4], R81 ;  /* 0x0000b90000107a24 */ /* 0x000fe200078e0251 */
[----:B------:R-:W-:-:S04]  /*4e20*/  SHF.R.S32.HI R81, RZ, 0x1f, R83 ;  /* 0x0000001fff517819 */ /* 0x000fc80000011453 */
[----:B------:R-:W0:Y:S01]  /*4e30*/  @!P1 MUFU.RCP R18, R18 ;  /* 0x0000001200129308 */ /* 0x000e220000001000 */
[----:B------:R-:W-:Y:S01]  /*4e40*/  IADD3.X R13, R81, R16, R13, P3, !PT ;  /* 0x00000010510d7210 */ /* 0x000fe20001ffe40d */
[----:B--2---:R-:W-:Y:S01]  /*4e50*/  @!P6 FMUL.FTZ R105, R105, R26 ;  /* 0x0000001a6969e220 */ /* 0x004fe20000410000 */
[----:B------:R-:W-:-:S04]  /*4e60*/  LEA R16, P6, R17, R10, 0x2 ;  /* 0x0000000a11107211 */ /* 0x000fc800078c10ff */
[----:B------:R-:W-:Y:S01]  /*4e70*/  LEA.HI.X R17, R17, R11, R13, 0x2, P6 ;  /* 0x0000000b11117211 */ /* 0x000fe200030f140d */
[----:B------:R-:W1:Y:S01]  /*4e80*/  @!P2 MUFU.RCP R15, R14 ;  /* 0x0000000e000fa308 */ /* 0x000e620000001000 */
[----:B----4-:R-:W-:Y:S01]  /*4e90*/  @!P5 FMUL.FTZ R107, R107, R24 ;  /* 0x000000186b6bd220 */ /* 0x010fe20000410000 */
[----:B------:R-:W-:-:S04]  /*4ea0*/  IADD3 R12, P5, R8, R67, RZ ;  /* 0x00000043080c7210 */ /* 0x000fc80007fbe0ff */
[----:B------:R-:W-:Y:S01]  /*4eb0*/  LEA.HI.X.SX32 R13, R67, R9, 0x1, P5 ;  /* 0x00000009430d7211 */ /* 0x000fe200028f0eff */
[----:B0-----:R-:W-:Y:S02]  /*4ec0*/  @!P1 FMUL.FTZ R103, R103, R18 ;  /* 0x0000001267679220 */ /* 0x001fe40000410000 */
[----:B-1----:R-:W-:Y:S01]  /*4ed0*/  @!P2 FMUL.FTZ R98, R98, R15 ;  /* 0x0000000f6262a220 */ /* 0x002fe20000410000 */
[-C--:B---3--:R-:W-:Y:S02]  /*4ee0*/  ISETP.GE.AND P4, PT, R8, R20.reuse, PT ;  /* 0x000000140800720c */ /* 0x088fe40003f86270 */
        /* <DEDUP_REMOVED lines=11> */
.L_x_6900:
[----:B------:R-:W-:Y:S05]  /*4fa0*/  BSYNC B0 ;  /* 0x0000000000007941 */ /* 0x000fea0003800000 */
.L_x_6899:
[----:B------:R-:W-:Y:S01]  /*4fb0*/  @!P3 STG.E [R16.64+-0x300], R23 ;  /* 0xfffd00171000b986 */ /* 0x000fe2000c101904 */
[-C--:B------:R-:W-:Y:S01]  /*4fc0*/  ISETP.GE.AND P2, PT, R57, R20.reuse, PT ;  /* 0x000000143900720c */ /* 0x080fe20003f46270 */
[----:B0-----:R-:W-:Y:S01]  /*4fd0*/  IMAD R14, R124, c[0x0][0x2f8], RZ ;  /* 0x0000be007c0e7a24 */ /* 0x001fe200078e02ff */
        /* <DEDUP_REMOVED lines=13> */
[----:B0-----:R-:W-:-:S03]  /*50b0*/  IADD3 R27, R11, R15, RZ ;  /* 0x0000000f0b1b7210 */ /* 0x001fc60007ffe0ff */
[----:B------:R-:W-:Y:S04]  /*50c0*/  @!P6 STG.E [R16.64+-0x80], R77 ;  /* 0xffff804d1000e986 */ /* 0x000fe8000c101904 */
[----:B------:R-:W-:Y:S06]  /*50d0*/  BAR.SYNC.DEFER_BLOCKING 0x0 ;  /* 0x0000000000007b1d */ /* 0x000fec0000010000 */
[----:B------:R0:W-:Y:S04]  /*50e0*/  STS [R74.X4], R98 ;  /* 0x000000624a007388 */ /* 0x0001e80000004800 */
[----:B------:R-:W-:Y:S04]  /*50f0*/  STS [R74.X4+0x4], R115 ;  /* 0x000004734a007388 */ /* 0x000fe80000004800 */
[----:B------:R-:W-:Y:S01]  /*5100*/  STS [R74.X4+0x8], R113 ;  /* 0x000008714a007388 */ /* 0x000fe20000004800 */
[----:B0-----:R-:W-:-:S03]  /*5110*/  FADD.FTZ R98, R98, R37 ;  /* 0x0000002562627221 */ /* 0x001fc60000010000 */
        /* <DEDUP_REMOVED lines=35> */
.L_x_6902:
[----:B------:R-:W-:Y:S05]  /*5350*/  BSYNC B0 ;  /* 0x0000000000007941 */ /* 0x000fea0003800000 */
.L_x_6901:
        /* <DEDUP_REMOVED lines=38> */
.L_x_6860:
[----:B------:R-:W-:Y:S02]  /*55c0*/  ISETP.NE.U32.AND P0, PT, RZ, c[0x0][0x328], PT ;  /* 0x0000ca00ff007a0c */ /* 0x000fe40003f05070 */
[----:B------:R-:W-:Y:S02]  /*55d0*/  ISETP.NE.U32.AND P2, PT, RZ, c[0x0][0x348], PT ;  /* 0x0000d200ff007a0c */ /* 0x000fe40003f45070 */
        /* <DEDUP_REMOVED lines=22> */
.L_x_6905:
[----:B0-----:R-:W-:Y:S05]  /*5740*/  BSYNC B0 ;  /* 0x0000000000007941 */ /* 0x001fea0003800000 */
.L_x_6904:
        /* <DEDUP_REMOVED lines=23> */
.L_x_6907:
[----:B------:R-:W1:Y:S02]  /*58c0*/  S2R R15, SR_TID.X ;  /* 0x00000000000f7919 */ /* 0x000e640000002100 */
.L_x_6908:
[----:B-1----:R-:W-:Y:S05]  /*58d0*/  BSYNC B0 ;  /* 0x0000000000007941 */ /* 0x002fea0003800000 */
.L_x_6906:
[----:B------:R-:W-:-:S13]  /*58e0*/  ISETP.GE.AND P0, PT, R15, c[0x0][0x16c], PT ;  /* 0x00005b000f007a0c */ /* 0x000fda0003f06270 */
        /* <DEDUP_REMOVED lines=9> */
.L_x_6909:
        /* <DEDUP_REMOVED lines=26> */
.L_x_6910:
        /* <DEDUP_REMOVED lines=14> */
.L_x_9110:


//--------------------- .text._Z25selective_scan_bwd_kernelI32Selective_Scan_bwd_kernel_traitsILi32ELi8ELb0ELb0ELb1ELb1ELb1EffEEv12SSMParamsBwd --------------------------
	.section	.text._Z25selective_scan_bwd_kernelI32Selective_Scan_bwd_kernel_traitsILi32ELi8ELb0ELb0ELb1ELb1ELb1EffEEv12SSMParamsBwd,"ax",@progbits
	.sectioninfo	@"SHI_REGISTERS=186"
	.align	128
        .global         _Z25selective_scan_bwd_kernelI32Selective_Scan_bwd_kernel_traitsILi32ELi8ELb0ELb0ELb1ELb1ELb1EffEEv12SSMParamsBwd
        .type           _Z25selective_scan_bwd_kernelI32Selective_Scan_bwd_kernel_traitsILi32ELi8ELb0ELb0ELb1ELb1ELb1EffEEv12SSMParamsBwd,@function
        .size           _Z25selective_scan_bwd_kernelI32Selective_Scan_bwd_kernel_traitsILi32ELi8ELb0ELb0ELb1ELb1ELb1EffEEv12SSMParamsBwd,(.L_x_9111 - _Z25selective_scan_bwd_kernelI32Selective_Scan_bwd_kernel_traitsILi32ELi8ELb0ELb0ELb1ELb1ELb1EffEEv12SSMParamsBwd)
        .other          _Z25selective_scan_bwd_kernelI32Selective_Scan_bwd_kernel_traitsILi32ELi8ELb0ELb0ELb1ELb1ELb1EffEEv12SSMParamsBwd,@"STO_CUDA_ENTRY STV_DEFAULT"
_Z25selective_scan_bwd_kernelI32Selective_Scan_bwd_kernel_traitsILi32ELi8ELb0ELb0ELb1ELb1ELb1EffEEv12SSMParamsBwd:
.text._Z25selective_scan_bwd_kernelI32Selective_Scan_bwd_kernel_traitsILi32ELi8ELb0ELb0ELb1ELb1ELb1EffEEv12SSMParamsBwd:
        /* <DEDUP_REMOVED lines=25> */
[----:B------:R-:W-:Y:S01]  /*0190*/  HFMA2.MMA R39, -RZ, RZ, 0, 0 ;  /* 0x00000000ff277435 */ /* 0x000fe200000001ff */
[----:B------:R-:W-:-:S02]  /*01a0*/  MOV R40, RZ ;  /* 0x000000ff00287202 */ /* 0x000fc40000000f00 */
[----:B0-----:R-:W-:Y:S01]  /*01b0*/  IABS R2, R0 ;  /* 0x0000000000027213 */ /* 0x001fe20000000000 */
[----:B-1----:R-:W-:Y:S01]  /*01c0*/  HFMA2.MMA R6, -RZ, RZ, 0, 0 ;  /* 0x00000000ff067435 */ /* 0x002fe200000001ff */
[----:B------:R-:W-:Y:S01]  /*01d0*/  ISETP.GE.AND P3, PT, R12, 0x1, PT ;  /* 0x000000010c00780c */ /* 0x000fe20003f66270 */
        /* <DEDUP_REMOVED lines=41> */
[----:B------:R-:W-:Y:S01]  /*0470*/  @!P2 IADD3 R38, -R38, RZ, RZ ;  /* 0x000000ff2626a210 */ /* 0x000fe20007ffe1ff */
[----:B------:R-:W-:-:S02]  /*0480*/  CS2R R6, SRZ ;  /* 0x0000000000067805 */ /* 0x000fc4000001ff00 */
        /* <DEDUP_REMOVED lines=27> */
[----:B------:R-:W-:Y:S01]  /*0640*/  CS2R R4, SRZ ;  /* 0x0000000000047805 */ /* 0x000fe2000001ff00 */
        /* <DEDUP_REMOVED lines=21> */
[----:B------:R-:W-:Y:S02]  /*07a0*/  IADD3 R56, R41, 0xa0, RZ ;  /* 0x000000a029387810 */ /* 0x000fe40007ffe0ff */
[----:B------:R-:W-:-:S02]  /*07b0*/  LOP3.LUT R8, R8, 0x1f, R41, 0xf8, !PT ;  /* 0x0000001f08087812 */ /* 0x000fc400078ef829 */
[----:B------:R-:W-:Y:S02]  /*07c0*/  LOP3.LUT R126, R41, 0x1f, RZ, 0xc0, !PT ;  /* 0x0000001f297e7812 */ /* 0x000fe400078ec0ff */
[----:B------:R-:W-:Y:S02]  /*07d0*/  LEA.HI.SX32 R52, R52, R52, 0x1b ;  /* 0x0000003434347211 */ /* 0x000fe400078fdaff */
[-C--:B------:R-:W-:Y:S02]  /*07e0*/  LEA.HI.SX32 R53, R10, R41.reuse, 0x1b ;  /* 0x000000290a357211 */ /* 0x080fe400078fdaff */
[-C--:B------:R-:W-:Y:S02]  /*07f0*/  LEA.HI.SX32 R54, R54, R41.reuse, 0x1b ;  /* 0x0000002936367211 */ /* 0x080fe400078fdaff */
[-C--:B------:R-:W-:Y:S02]  /*0800*/  LEA.HI.SX32 R55, R12, R41.reuse, 0x1b ;  /* 0x000000290c377211 */ /* 0x080fe400078fdaff */
[----:B------:R-:W-:-:S02]  /*0810*/  LEA.HI.SX32 R56, R56, R41, 0x1b ;  /* 0x0000002938387211 */ /* 0x000fc400078fdaff */
        /* <DEDUP_REMOVED lines=8> */
.L_x_6959:
[----:B------:R-:W-:Y:S01]  /*08a0*/  IADD3 R128, -R51, c[0x0][0x174], RZ ;  /* 0x00005d0033807a10 */ /* 0x000fe20007ffe1ff */
[----:B------:R-:W-:Y:S01]  /*08b0*/  BAR.SYNC.DEFER_BLOCKING 0x0 ;  /* 0x0000000000007b1d */ /* 0x000fe20000010000 */
[----:B0-----:R-:W-:Y:S01]  /*08c0*/  HFMA2.MMA R11, -RZ, RZ, 0, 0 ;  /* 0x00000000ff0b7435 */ /* 0x001fe200000001ff */
[----:B------:R-:W-:Y:S01]  /*08d0*/  LEA R12, P0, R8, R43, 0x2 ;  /* 0x0000002b080c7211 */ /* 0x000fe200078010ff */
[----:B------:R-:W-:Y:S01]  /*08e0*/  CS2R R14, SRZ ;  /* 0x00000000000e7805 */ /* 0x000fe2000001ff00 */
[----:B------:R-:W-:Y:S02]  /*08f0*/  LEA R10, R128, 0xffffff00, 0x8 ;  /* 0xffffff00800a7811 */ /* 0x000fe400078e40ff */
[----:B------:R-:W-:Y:S02]  /*0900*/  LEA.HI.X R13, R8, R45, R9, 0x2, P0 ;  /* 0x0000002d080d7211 */ /* 0x000fe400000f1409 */
        /* <DEDUP_REMOVED lines=21> */
[----:B------:R-:W-:Y:S01]  /*0a60*/  CS2R R22, SRZ ;  /* 0x0000000000167805 */ /* 0x000fe2000001ff00 */
[----:B------:R-:W-:-:S02]  /*0a70*/  IADD3 R65, R50, 0x20, RZ ;  /* 0x0000002032417810 */ /* 0x000fc40007ffe0ff */
[-C--:B------:R-:W-:Y:S02]  /*0a80*/  LEA.HI.SX32 R66, R21, R50.reuse, 0x1b ;  /* 0x0000003215427211 */ /* 0x080fe400078fdaff */
[C---:B------:R-:W-:Y:S02]  /*0a90*/  IADD3 R67, R50.reuse, 0x60, RZ ;  /* 0x0000006032437810 */ /* 0x040fe40007ffe0ff */
[CC--:B------:R-:W-:Y:S02]  /*0aa0*/  LEA.HI.SX32 R64, R50.reuse, R50.reuse, 0x1b ;  /* 0x0000003232407211 */ /* 0x0c0fe400078fdaff */
[C---:B------:R-:W-:Y:S02]  /*0ab0*/  IADD3 R21, R50.reuse, 0x80, RZ ;  /* 0x0000008032157810 */ /* 0x040fe40007ffe0ff */
[----:B------:R-:W-:Y:S02]  /*0ac0*/  LEA.HI.SX32 R65, R65, R50, 0x1b ;  /* 0x0000003241417211 */ /* 0x000fe400078fdaff */
[----:B------:R-:W-:-:S02]  /*0ad0*/  IADD3 R69, R50, 0xa0, RZ ;  /* 0x000000a032457810 */ /* 0x000fc40007ffe0ff */
[C---:B0-----:R-:W-:Y:S02]  /*0ae0*/  IADD3 R13, R50.reuse, 0xc0, RZ ;  /* 0x000000c0320d7810 */ /* 0x041fe40007ffe0ff */
[-C--:B------:R-:W-:Y:S02]  /*0af0*/  LEA.HI.SX32 R67, R67, R50.reuse, 0x1b ;  /* 0x0000003243437211 */ /* 0x080fe400078fdaff */
[C---:B------:R-:W-:Y:S02]  /*0b00*/  IADD3 R71, R50.reuse, 0xe0, RZ ;  /* 0x000000e032477810 */ /* 0x040fe40007ffe0ff */
[-C--:B------:R-:W-:Y:S02]  /*0b10*/  LEA.HI.SX32 R68, R21, R50.reuse, 0x1b ;  /* 0x0000003215447211 */ /* 0x080fe400078fdaff */
[----:B------:R-:W-:Y:S02]  /*0b20*/  LEA.HI.SX32 R69, R69, R50, 0x1b ;  /* 0x0000003245457211 */ /* 0x000fe400078fdaff */
[----:B------:R-:W-:-:S02]  /*0b30*/  SHF.L.U32 R72, R50, 0x3, RZ ;  /* 0x0000000332487819 */ /* 0x000fc400000006ff */
[-C--:B------:R-:W-:Y:S02]  /*0b40*/  LEA.HI.SX32 R70, R13, R50.reuse, 0x1b ;  /* 0x000000320d467211 */ /* 0x080fe400078fdaff */
[----:B------:R-:W-:Y:S02]  /*0b50*/  LEA.HI.SX32 R71, R71, R50, 0x1b ;  /* 0x0000003247477211 */ /* 0x000fe400078fdaff */
[----:B------:R-:W-:Y:S02]  /*0b60*/  LEA.HI.SX32 R72, R72, R72, 0x1b ;  /* 0x0000004848487211 */ /* 0x000fe400078fdaff */
[C---:B------:R-:W-:Y:S02]  /*0b70*/  SHF.L.U32 R75, R8.reuse, 0x2, RZ ;  /* 0x00000002084b7819 */ /* 0x040fe400000006ff */
[C---:B------:R-:W-:Y:S02]  /*0b80*/  ISETP.GE.AND P6, PT, R8.reuse, R83, PT ;  /* 0x000000530800720c */ /* 0x040fe40003fc6270 */
[----:B------:R-:W-:-:S02]  /*0b90*/  SHF.L.U64.HI R73, R8, 0x2, R9 ;  /* 0x0000000208497819 */ /* 0x000fc40000010209 */
[----:B------:R-:W-:Y:S02]  /*0ba0*/  IADD3 R12, P0, R42, R75, RZ ;  /* 0x0000004b2a0c7210 */ /* 0x000fe40007f1e0ff */
[----:B------:R-:W-:Y:S02]  /*0bb0*/  ISETP.GE.AND P2, PT, R59, R83, PT ;  /* 0x000000533b00720c */ /* 0x000fe40003f46270 */
[----:B------:R-:W-:Y:S02]  /*0bc0*/  IADD3.X R13, R44, R73, RZ, P0, !PT ;  /* 0x000000492c0d7210 */ /* 0x000fe400007fe4ff */
[-C--:B------:R-:W-:Y:S02]  /*0bd0*/  ISETP.GE.AND P0, PT, R57, R83.reuse, PT ;  /* 0x000000533900720c */ /* 0x080fe40003f06270 */
[-C--:B------:R-:W-:Y:S02]  /*0be0*/  ISETP.GE.AND P3, PT, R60, R83.reuse, PT ;  /* 0x000000533c00720c */ /* 0x080fe40003f66270 */
[----:B------:R-:W-:-:S02]  /*0bf0*/  ISETP.GE.AND P4, PT, R61, R83, PT ;  /* 0x000000533d00720c */ /* 0x000fc40003f86270 */
[----:B------:R-:W-:Y:S02]  /*0c00*/  ISETP.GE.AND P5, PT, R62, R83, PT ;  /* 0x000000533e00720c */ /* 0x000fe40003fa6270 */
        /* <DEDUP_REMOVED lines=9> */
[----:B------:R-:W-:Y:S01]  /*0ca0*/  STS [R70.X4+0x300], R19 ;  /* 0x0003001346007388 */ /* 0x000fe20000004800 */
[----:B0-----:R-:W-:-:S03]  /*0cb0*/  CS2R R16, SRZ ;  /* 0x0000000000107805 */ /* 0x001fc6000001ff00 */
[----:B------:R0:W-:Y:S01]  /*0cc0*/  STS [R71.X4+0x380], R20 ;  /* 0x0003801447007388 */ /* 0x0001e20000004800 */
[----:B------:R-:W-:-:S06]  /*0cd0*/  NOP ;  /* 0x0000000000007918 */ /* 0x000fcc0000000000 */
[----:B------:R-:W-:Y:S01]  /*0ce0*/  LDS R74, [R72.X4] ;  /* 0x00000000484a7984 */ /* 0x000fe20000004800 */
[C---:B-1----:R-:W-:Y:S01]  /*0cf0*/  LEA R18, P1, R8.reuse, R47, 0x2 ;  /* 0x0000002f08127211 */ /* 0x042fe200078210ff */
[----:B0-----:R-:W-:Y:S02]  /*0d00*/  HFMA2.MMA R20, -RZ, RZ, 0, 0 ;  /* 0x00000000ff147435 */ /* 0x001fe400000001ff */
[----:B------:R-:W-:Y:S01]  /*0d10*/  LDS R76, [R72.X4+0x4] ;  /* 0x00000400484c7984 */ /* 0x000fe20000004800 */
[----:B------:R-:W-:Y:S02]  /*0d20*/  LEA.HI.X R19, R8, R49, R9, 0x2, P1 ;  /* 0x0000003108137211 */ /* 0x000fe400008f1409 */
[-C--:B------:R-:W-:Y:S01]  /*0d30*/  ISETP.GE.AND P1, PT, R58, R83.reuse, PT ;  /* 0x000000533a00720c */ /* 0x080fe20003f26270 */
        /* <DEDUP_REMOVED lines=33> */
[----:B------:R-:W-:Y:S04]  /*0f50*/  LDS R31, [R72.X4+0x8] ;  /* 0x00000800481f7984 */ /* 0x000fe80000004800 */
[----:B------:R-:W2:Y:S04]  /*0f60*/  LDS R91, [R72.X4+0xc] ;  /* 0x00000c00485b7984 */ /* 0x000ea80000004800 */
[----:B------:R-:W-:Y:S04]  /*0f70*/  LDS R37, [R72.X4+0x10] ;  /* 0x0000100048257984 */ /* 0x000fe80000004800 */
[----:B------:R-:W1:Y:S04]  /*0f80*/  LDS R93, [R72.X4+0x14] ;  /* 0x00001400485d7984 */ /* 0x000e680000004800 */
[----:B------:R-:W1:Y:S04]  /*0f90*/  LDS R95, [R72.X4+0x18] ;  /* 0x00001800485f7984 */ /* 0x000e680000004800 */
[----:B------:R-:W1:Y:S04]  /*0fa0*/  LDS R97, [R72.X4+0x1c] ;  /* 0x00001c0048617984 */ /* 0x000e680000004800 */
[----:B------:R-:W-:Y:S01]  /*0fb0*/  BAR.SYNC.DEFER_BLOCKING 0x0 ;  /* 0x0000000000007b1d */ /* 0x000fe20000010000 */
[----:B0-----:R-:W-:-:S05]  /*0fc0*/  MOV R22, RZ ;  /* 0x000000ff00167202 */ /* 0x001fca0000000f00 */
[----:B------:R0:W4:Y:S01]  /*0fd0*/  @!P0 LDG.E R23, [R18.64] ;  /* 0x0000000412178981 */ /* 0x000122000c1e1900 */
[----:B------:R-:W-:Y:S02]  /*0fe0*/  ISETP.NE.AND P0, PT, R24, RZ, PT ;  /* 0x000000ff1800720c */ /* 0x000fe40003f05270 */
        /* <DEDUP_REMOVED lines=9> */
[----:B------:R-:W-:-:S02]  /*1080*/  IMAD R16, R122, c[0x0][0x1f0], RZ ;  /* 0x00007c007a107a24 */ /* 0x000fc400078e02ff */
[----:B-1----:R-:W-:Y:S02]  /*1090*/  IMAD R20, R122, c[0x0][0x200], RZ ;  /* 0x000080007a147a24 */ /* 0x002fe400078e02ff */
[----:B------:R-:W-:Y:S02]  /*10a0*/  IMAD R11, R33, c[0x0][0x1f8], RZ ;  /* 0x00007e00210b7a24 */ /* 0x000fe400078e02ff */
[C---:B------:R-:W-:Y:S02]  /*10b0*/  IMAD R27, R35.reuse, c[0x0][0x1f4], R16 ;  /* 0x00007d00231b7a24 */ /* 0x040fe400078e0210 */
[----:B------:R-:W-:-:S04]  /*10c0*/  IMAD.WIDE.U32 R16, R35, c[0x0][0x200], RZ ;  /* 0x0000800023107a25 */ /* 0x000fc800078e00ff */
[C---:B------:R-:W-:Y:S02]  /*10d0*/  IMAD R29, R35.reuse, c[0x0][0x204], R20 ;  /* 0x00008100231d7a24 */ /* 0x040fe400078e0214 */
[----:B------:R-:W-:-:S04]  /*10e0*/  IMAD.WIDE.U32 R14, R35, c[0x0][0x1f0], RZ ;  /* 0x00007c00230e7a25 */ /* 0x000fc800078e00ff */
[C---:B------:R-:W-:Y:S01]  /*10f0*/  IMAD R105, R0.reuse, c[0x0][0x1fc], R11 ;  /* 0x00007f0000697a24 */ /* 0x040fe200078e020b */
[----:B------:R-:W-:Y:S02]  /*1100*/  SHF.R.S32.HI R11, RZ, 0x1f, R10 ;  /* 0x0000001fff0b7819 */ /* 0x000fe4000001140a */
[----:B------:R-:W-:Y:S01]  /*1110*/  IADD3 R21, R17, R29, RZ ;  /* 0x0000001d11157210 */ /* 0x000fe20007ffe0ff */
[----:B------:R-:W-:Y:S01]  /*1120*/  IMAD R17, R33, c[0x0][0x208], RZ ;  /* 0x0000820021117a24 */ /* 0x000fe200078e02ff */
[----:B------:R-:W-:Y:S02]  /*1130*/  IADD3 R15, R15, R27, RZ ;  /* 0x0000001b0f0f7210 */ /* 0x000fe40007ffe0ff */
[----:B0-----:R-:W-:Y:S02]  /*1140*/  @!P0 MOV R18, R10 ;  /* 0x0000000a00128202 */ /* 0x001fe40000000f00 */
[----:B------:R-:W-:Y:S01]  /*1150*/  @!P0 MOV R19, R11 ;  /* 0x0000000b00138202 */ /* 0x000fe20000000f00 */
[C---:B------:R-:W-:Y:S01]  /*1160*/  IMAD R107, R0.reuse, c[0x0][0x20c], R17 ;  /* 0x00008300006b7a24 */ /* 0x040fe200078e0211 */
[----:B------:R-:W-:Y:S01]  /*1170*/  MOV R20, R16 ;  /* 0x0000001000147202 */ /* 0x000fe20000000f00 */
[----:B------:R-:W-:Y:S01]  /*1180*/  IMAD.WIDE.U32 R16, R0, c[0x0][0x1f8], R14 ;  /* 0x00007e0000107a25 */ /* 0x000fe200078e000e */
[----:B------:R-:W-:-:S03]  /*1190*/  IADD3 R84, R51, -c[0x0][0x174], RZ ;  /* 0x80005d0033547a10 */ /* 0x000fc60007ffe0ff */
[----:B------:R-:W-:-:S04]  /*11a0*/  @!P0 IMAD.WIDE.U32 R14, R35, c[0x0][0x1f0], R10 ;  /* 0x00007c00230e8a25 */ /* 0x000fc800078e000a */
[----:B------:R-:W-:Y:S01]  /*11b0*/  @!P0 IMAD.WIDE.U32 R18, R35, c[0x0][0x200], R18 ;  /* 0x0000800023128a25 */ /* 0x000fe200078e0012 */
[----:B------:R-:W-:-:S03]  /*11c0*/  @!P0 IADD3 R15, R27, R15, RZ ;  /* 0x0000000f1b0f8210 */ /* 0x000fc60007ffe0ff */
[----:B------:R-:W-:Y:S01]  /*11d0*/  IMAD R84, R84, -0x100, RZ ;  /* 0xffffff0054547824 */ /* 0x000fe200078e02ff */
[----:B------:R-:W-:Y:S01]  /*11e0*/  @!P0 IADD3 R19, R29, R19, RZ ;  /* 0x000000131d138210 */ /* 0x000fe20007ffe0ff */
[----:B------:R-:W-:-:S03]  /*11f0*/  @!P0 IMAD.WIDE.U32 R14, R0, c[0x0][0x1f8], R14 ;  /* 0x00007e00000e8a25 */ /* 0x000fc600078e000e */
[----:B------:R-:W-:Y:S02]  /*1200*/  SHF.R.S32.HI R85, RZ, 0x1f, R84 ;  /* 0x0000001fff557819 */ /* 0x000fe40000011454 */
[----:B------:R-:W-:Y:S01]  /*1210*/  IADD3 R88, P1, R84, R16, RZ ;  /* 0x0000001054587210 */ /* 0x000fe20007f3e0ff */
[----:B------:R-:W-:-:S03]  /*1220*/  IMAD.WIDE.U32 R20, R0, c[0x0][0x208], R20 ;  /* 0x0000820000147a25 */ /* 0x000fc600078e0014 */
[----:B------:R-:W-:Y:S01]  /*1230*/  IADD3.X R103, R85, R105, R17, P1, !PT ;  /* 0x0000006955677210 */ /* 0x000fe20000ffe411 */
[----:B------:R-:W-:Y:S01]  /*1240*/  @!P0 IMAD.WIDE.U32 R16, R0, c[0x0][0x208], R18 ;  /* 0x0000820000108a25 */ /* 0x000fe200078e0012 */
[C---:B------:R-:W-:Y:S02]  /*1250*/  @!P0 IADD3 R90, P1, R8.reuse, R14, RZ ;  /* 0x0000000e085a8210 */ /* 0x040fe40007f3e0ff */
[----:B------:R-:W-:Y:S01]  /*1260*/  LEA R19, P4, R8, c[0x0][0x258], 0x2 ;  /* 0x0000960008137a11 */ /* 0x000fe200078810ff */
[----:B--2--5:R-:W-:Y:S01]  /*1270*/  FADD.FTZ R87, R87, R34 ;  /* 0x0000002257577221 */ /* 0x024fe20000010000 */
[----:B------:R-:W-:Y:S02]  /*1280*/  IADD3 R86, P2, R84, R20, RZ ;  /* 0x0000001454567210 */ /* 0x000fe40007f5e0ff */
[----:B------:R-:W-:Y:S02]  /*1290*/  @!P0 IADD3.X R105, R9, R15, R105, P1, !PT ;  /* 0x0000000f09698210 */ /* 0x000fe40000ffe469 */
[----:B------:R-:W-:-:S02]  /*12a0*/  @!P0 LEA R18, P1, R90, c[0x0][0x268], 0x2 ;  /* 0x00009a005a128a11 */ /* 0x000fc400078210ff */
[----:B------:R-:W-:Y:S01]  /*12b0*/  IADD3.X R21, R85, R107, R21, P2, !PT ;  /* 0x0000006b55157210 */ /* 0x000fe200017fe415 */
[--C-:B---3--:R-:W-:Y:S02]  /*12c0*/  FADD.FTZ R89, R89, R34.reuse ;  /* 0x0000002259597221 */ /* 0x108fe40000010000 */
[--C-:B------:R-:W-:Y:S02]  /*12d0*/  FADD.FTZ R91, R91, R34.reuse ;  /* 0x000000225b5b7221 */ /* 0x100fe40000010000 */
[----:B------:R-:W-:Y:S01]  /*12e0*/  FADD.FTZ R93, R93, R34 ;  /* 0x000000225d5d7221 */ /* 0x000fe20000010000 */
[----:B------:R-:W-:Y:S01]  /*12f0*/  BSSY B0, `(.L_x_6912) ;  /* 0x0000047000007945 */ /* 0x000fe20003800000 */
[----:B------:R-:W-:Y:S01]  /*1300*/  FSETP.GTU.FTZ.AND P6, PT, R89, 20, PT ;  /* 0x41a000005900780b */ /* 0x000fe20003fdc000 */
[----:B----4-:R-:W-:Y:S04]  /*1310*/  STS [R64.X4], R23 ;  /* 0x0000001740007388 */ /* 0x010fe80000004800 */
        /* <DEDUP_REMOVED lines=16> */
[----:B0-----:R-:W-:-:S04]  /*1420*/  @!P0 IADD3 R30, P3, R8, R16, RZ ;  /* 0x00000010081e8210 */ /* 0x001fc80007f7e0ff */
[----:B------:R-:W-:Y:S02]  /*1430*/  @!P0 IADD3.X R99, R9, R17, R107, P3, !PT ;  /* 0x0000001109638210 */ /* 0x000fe40001ffe46b */
[----:B------:R-:W-:Y:S02]  /*1440*/  LEA.HI.X R17, R8, c[0x0][0x25c], R9, 0x2, P4 ;  /* 0x0000970008117a11 */ /* 0x000fe400020f1409 */
[----:B------:R-:W-:Y:S02]  /*1450*/  LEA R16, P4, R86, R19, 0x2 ;  /* 0x0000001356107211 */ /* 0x000fe400078810ff */
[----:B------:R-:W-:Y:S02]  /*1460*/  @!P0 LEA.HI.X R19, R90, c[0x0][0x26c], R105, 0x2, P1 ;  /* 0x00009b005a138a11 */ /* 0x000fe400008f1469 */
[----:B-1----:R-:W-:Y:S02]  /*1470*/  LEA R101, P2, R8, c[0x0][0x268], 0x2 ;  /* 0x00009a0008657a11 */ /* 0x002fe400078410ff */
[----:B------:R-:W-:-:S02]  /*1480*/  FSETP.GTU.FTZ.AND P1, PT, R87, 20, PT ;  /* 0x41a000005700780b */ /* 0x000fc40003f3c000 */
[----:B------:R-:W-:Y:S02]  /*1490*/  LEA.HI.X R15, R8, c[0x0][0x26c], R9, 0x2, P2 ;  /* 0x00009b00080f7a11 */ /* 0x000fe400010f1409 */
[----:B------:R-:W-:Y:S02]  /*14a0*/  LEA R14, P2, R88, R101, 0x2 ;  /* 0x00000065580e7211 */ /* 0x000fe400078410ff */
[----:B------:R-:W-:Y:S01]  /*14b0*/  LEA.HI.X R17, R86, R17, R21, 0x2, P4 ;  /* 0x0000001156117211 */ /* 0x000fe200020f1415 */
[--C-:B------:R-:W-:Y:S01]  /*14c0*/  FADD.FTZ R86, R31, R34.reuse ;  /* 0x000000221f567221 */ /* 0x100fe20000010000 */
[----:B------:R-:W-:Y:S01]  /*14d0*/  LEA.HI.X R15, R88, R15, R103, 0x2, P2 ;  /* 0x0000000f580f7211 */ /* 0x000fe200010f1467 */
[--C-:B------:R-:W-:Y:S01]  /*14e0*/  FADD.FTZ R88, R37, R34.reuse ;  /* 0x0000002225587221 */ /* 0x100fe20000010000 */
[----:B------:R-:W-:Y:S01]  /*14f0*/  @!P0 LEA R20, P3, R30, c[0x0][0x258], 0x2 ;  /* 0x000096001e148a11 */ /* 0x000fe200078610ff */
[----:B------:R-:W-:Y:S01]  /*1500*/  FADD.FTZ R90, R95, R34 ;  /* 0x000000225f5a7221 */ /* 0x000fe20000010000 */
[----:B------:R-:W-:-:S02]  /*1510*/  FSETP.GTU.FTZ.AND P5, PT, R86, 20, PT ;  /* 0x41a000005600780b */ /* 0x000fc40003fbc000 */
[----:B------:R-:W-:Y:S02]  /*1520*/  @!P0 LEA.HI.X R21, R30, c[0x0][0x25c], R99, 0x2, P3 ;  /* 0x000097001e158a11 */ /* 0x000fe400018f1463 */
[----:B------:R-:W-:Y:S02]  /*1530*/  FSETP.GTU.FTZ.AND P4, PT, R91, 20, PT ;  /* 0x41a000005b00780b */ /* 0x000fe40003f9c000 */
[----:B------:R-:W-:Y:S02]  /*1540*/  FSETP.GTU.FTZ.AND P3, PT, R88, 20, PT ;  /* 0x41a000005800780b */ /* 0x000fe40003f7c000 */
[----:B------:R-:W-:Y:S01]  /*1550*/  FSETP.GTU.FTZ.AND P2, PT, R93, 20, PT ;  /* 0x41a000005d00780b */ /* 0x000fe20003f5c000 */
[----:B------:R-:W-:Y:S07]  /*1560*/  @P1 BRA `(.L_x_6913) ;  /* 0x000001f000001947 */ /* 0x000fee0003800000 */
[----:B---34-:R-:W-:Y:S01]  /*1570*/  FMUL.FTZ R87, R87, 1.4426950216293334961 ;  /* 0x3fb8aa3b57577820 */ /* 0x018fe20000410000 */
[----:B------:R-:W-:Y:S02]  /*1580*/  MOV R37, 0x3e800000 ;  /* 0x3e80000000257802 */ /* 0x000fe40000000f00 */
[----:B------:R-:W-:Y:S01]  /*1590*/  MOV R92, 0x3d39bf78 ;  /* 0x3d39bf78005c7802 */ /* 0x000fe20000000f00 */
[----:B------:R-:W0:Y:S02]  /*15a0*/  MUFU.EX2 R95, R87 ;  /* 0x00000057005f7308 */ /* 0x000e240000000800 */
[C---:B0-----:R-:W-:Y:S01]  /*15b0*/  FADD.FTZ.RZ R30, R95.reuse, 1 ;  /* 0x3f8000005f1e7421 */ /* 0x041fe2000001c000 */
[----:B------:R-:W-:-:S04]  /*15c0*/  ISETP.GE.U32.AND P1, PT, R95, 0x7f800000, PT ;  /* 0x7f8000005f00780c */ /* 0x000fc80003f26070 */
[----:B------:R-:W-:-:S04]  /*15d0*/  IADD3 R30, R30, -0x3f400000, RZ ;  /* 0xc0c000001e1e7810 */ /* 0x000fc80007ffe0ff */
[----:B------:R-:W-:-:S04]  /*15e0*/  LOP3.LUT R30, R30, 0xff800000, RZ, 0xc0, !PT ;  /* 0xff8000001e1e7812 */ /* 0x000fc800078ec0ff */
[----:B--2---:R-:W-:Y:S02]  /*15f0*/  IADD3 R36, -R30, 0x40800000, RZ ;  /* 0x408000001e247810 */ /* 0x004fe40007ffe1ff */
        /* <DEDUP_REMOVED lines=22> */
.L_x_6913:
[----:B---34-:R-:W-:Y:S05]  /*1760*/  BSYNC B0 ;  /* 0x0000000000007941 */ /* 0x018fea0003800000 */
.L_x_6912:
        /* <DEDUP_REMOVED lines=35> */
.L_x_6915:
[----:B------:R-:W-:Y:S05]  /*19a0*/  BSYNC B0 ;  /* 0x0000000000007941 */ /* 0x000fea0003800000 */
.L_x_6914:
        /* <DEDUP_REMOVED lines=35> */
.L_x_6917:
[----:B------:R-:W-:Y:S05]  /*1be0*/  BSYNC B0 ;  /* 0x0000000000007941 */ /* 0x000fea0003800000 */
.L_x_6916:
        /* <DEDUP_REMOVED lines=33> */
.L_x_6919:
[----:B------:R-:W-:Y:S05]  /*1e00*/  BSYNC B0 ;  /* 0x0000000000007941 */ /* 0x000fea0003800000 */
.L_x_6918:
        /* <DEDUP_REMOVED lines=33> */
.L_x_6921:
[----:B------:R-:W-:Y:S05]  /*2020*/  BSYNC B0 ;  /* 0x0000000000007941 */ /* 0x000fea0003800000 */
.L_x_6920:
        /* <DEDUP_REMOVED lines=33> */
.L_x_6923:
[----:B------:R-:W-:Y:S05]  /*2240*/  BSYNC B0 ;  /* 0x0000000000007941 */ /* 0x000fea0003800000 */
.L_x_6922:
        /* <DEDUP_REMOVED lines=33> */
.L_x_6925:
[----:B------:R-:W-:Y:S05]  /*2460*/  BSYNC B0 ;  /* 0x0000000000007941 */ /* 0x000fea0003800000 */
.L_x_6924:
        /* <DEDUP_REMOVED lines=33> */
.L_x_6927:
[----:B------:R-:W-:Y:S05]  /*2680*/  BSYNC B0 ;  /* 0x0000000000007941 */ /* 0x000fea0003800000 */
.L_x_6926:
[----:B------:R-:W-:Y:S01]  /*2690*/  BAR.SYNC.DEFER_BLOCKING 0x0 ;  /* 0x0000000000007b1d */ /* 0x000fe20000010000 */
[-C--:B------:R-:W-:Y:S01]  /*26a0*/  ISETP.GE.AND P6, PT, R57, R83.reuse, PT ;  /* 0x000000533900720c */ /* 0x080fe20003fc6270 */
[----:B------:R-:W-:Y:S01]  /*26b0*/  CS2R R30, SRZ ;  /* 0x00000000001e7805 */ /* 0x000fe2000001ff00 */
[-C--:B------:R-:W-:Y:S02]  /*26c0*/  ISETP.GE.AND P1, PT, R58, R83.reuse, PT ;  /* 0x000000533a00720c */ /* 0x080fe40003f26270 */
[-C--:B------:R-:W-:Y:S02]  /*26d0*/  ISETP.GE.AND P2, PT, R59, R83.reuse, PT ;  /* 0x000000533b00720c */ /* 0x080fe40003f46270 */
[-C--:B------:R-:W-:Y:S01]  /*26e0*/  ISETP.GE.AND P3, PT, R60, R83.reuse, PT ;  /* 0x000000533c00720c */ /* 0x080fe20003f66270 */
[----:B--2---:R-:W-:Y:S01]  /*26f0*/  HFMA2.MMA R36, -RZ, RZ, 0, 0 ;  /* 0x00000000ff247435 */ /* 0x004fe200000001ff */
[-C--:B------:R-:W-:Y:S02]  /*2700*/  ISETP.GE.AND P4, PT, R61, R83.reuse, PT ;  /* 0x000000533d00720c */ /* 0x080fe40003f86270 */
[-C--:B------:R-:W-:Y:S01]  /*2710*/  ISETP.GE.AND P5, PT, R62, R83.reuse, PT ;  /* 0x000000533e00720c */ /* 0x080fe20003fa6270 */
[----:B------:R-:W-:Y:S01]  /*2720*/  HFMA2.MMA R92, -RZ, RZ, 0, 0 ;  /* 0x00000000ff5c7435 */ /* 0x000fe200000001ff */
[----:B------:R-:W-:Y:S01]  /*2730*/  MOV R97, RZ ;  /* 0x000000ff00617202 */ /* 0x000fe20000000f00 */
        /* <DEDUP_REMOVED lines=10> */
[----:B------:R-:W-:Y:S01]  /*27e0*/  MOV R99, RZ ;  /* 0x000000ff00637202 */ /* 0x000fe20000000f00 */
[----:B------:R-:W-:Y:S01]  /*27f0*/  CS2R R100, SRZ ;  /* 0x0000000000647805 */ /* 0x000fe2000001ff00 */
[----:B0-----:R-:W-:Y:S01]  /*2800*/  CS2R R14, SRZ ;  /* 0x00000000000e7805 */ /* 0x001fe2000001ff00 */
[----:B---3--:R-:W-:Y:S04]  /*2810*/  STS [R64.X4], R37 ;  /* 0x0000002540007388 */ /* 0x008fe80000004800 */
[----:B--2---:R-:W-:Y:S04]  /*2820*/  STS [R65.X4+0x80], R30 ;  /* 0x0000801e41007388 */ /* 0x004fe80000004800 */
[----:B----4-:R-:W-:Y:S04]  /*2830*/  STS [R66.X4+0x100], R31 ;  /* 0x0001001f42007388 */ /* 0x010fe80000004800 */
[----:B-----5:R-:W-:Y:S04]  /*2840*/  STS [R67.X4+0x180], R36 ;  /* 0x0001802443007388 */ /* 0x020fe80000004800 */
[----:B------:R-:W-:Y:S04]  /*2850*/  STS [R68.X4+0x200], R97 ;  /* 0x0002006144007388 */ /* 0x000fe80000004800 */
[----:B------:R-:W-:Y:S04]  /*2860*/  STS [R69.X4+0x280], R18 ;  /* 0x0002801245007388 */ /* 0x000fe80000004800 */
[----:B------:R-:W-:Y:S04]  /*2870*/  STS [R70.X4+0x300], R19 ;  /* 0x0003001346007388 */ /* 0x000fe80000004800 */
[----:B------:R0:W-:Y:S01]  /*2880*/  STS [R71.X4+0x380], R92 ;  /* 0x0003805c47007388 */ /* 0x0001e20000004800 */
[----:B------:R-:W-:-:S06]  /*2890*/  NOP ;  /* 0x0000000000007918 */ /* 0x000fcc0000000000 */
[----:B------:R-:W-:Y:S04]  /*28a0*/  LDS R94, [R72.X4] ;  /* 0x00000000485e7984 */ /* 0x000fe80000004800 */
[----:B------:R-:W-:Y:S04]  /*28b0*/  LDS R37, [R72.X4+0x4] ;  /* 0x0000040048257984 */ /* 0x000fe80000004800 */
[----:B------:R-:W1:Y:S04]  /*28c0*/  LDS R30, [R72.X4+0x8] ;  /* 0x00000800481e7984 */ /* 0x000e680000004800 */
[----:B------:R-:W2:Y:S04]  /*28d0*/  LDS R31, [R72.X4+0xc] ;  /* 0x00000c00481f7984 */ /* 0x000ea80000004800 */
[----:B------:R-:W-:Y:S04]  /*28e0*/  LDS R36, [R72.X4+0x10] ;  /* 0x0000100048247984 */ /* 0x000fe80000004800 */
[----:B------:R-:W-:Y:S04]  /*28f0*/  LDS R96, [R72.X4+0x14] ;  /* 0x0000140048607984 */ /* 0x000fe80000004800 */
[----:B------:R-:W3:Y:S04]  /*2900*/  LDS R97, [R72.X4+0x18] ;  /* 0x0000180048617984 */ /* 0x000ee80000004800 */
[----:B------:R-:W4:Y:S04]  /*2910*/  LDS R98, [R72.X4+0x1c] ;  /* 0x00001c0048627984 */ /* 0x000f280000004800 */
[----:B------:R-:W-:Y:S01]  /*2920*/  BAR.SYNC.DEFER_BLOCKING 0x0 ;  /* 0x0000000000007b1d */ /* 0x000fe20000010000 */
[----:B0-----:R-:W-:Y:S01]  /*2930*/  HFMA2.MMA R92, -RZ, RZ, 0, 0 ;  /* 0x00000000ff5c7435 */ /* 0x001fe200000001ff */
[----:B------:R-:W-:-:S04]  /*2940*/  CS2R R18, SRZ ;  /* 0x0000000000127805 */ /* 0x000fc8000001ff00 */
        /* <DEDUP_REMOVED lines=9> */
[----:B-1----:R-:W-:-:S02]  /*29e0*/  FMUL.FTZ R102, R30, -1.4426950216293334961 ;  /* 0xbfb8aa3b1e667820 */ /* 0x002fc40000410000 */
[----:B--2---:R-:W-:-:S04]  /*29f0*/  FMUL.FTZ R104, R31, -1.4426950216293334961 ;  /* 0xbfb8aa3b1f687820 */ /* 0x004fc80000410000 */
[----:B------:R-:W1:Y:S01]  /*2a00*/  MUFU.EX2 R102, R102 ;  /* 0x0000006600667308 */ /* 0x000e620000000800 */
[----:B0-----:R-:W-:Y:S02]  /*2a10*/  FMUL.FTZ R21, R37, -1.4426950216293334961 ;  /* 0xbfb8aa3b25157820 */ /* 0x001fe40000410000 */
[----:B---3--:R-:W-:-:S05]  /*2a20*/  FMUL.FTZ R107, R97, -1.4426950216293334961 ;  /* 0xbfb8aa3b616b7820 */ /* 0x008fca0000410000 */
[----:B------:R-:W0:Y:S01]  /*2a30*/  MUFU.EX2 R106, R104 ;  /* 0x00000068006a7308 */ /* 0x000e220000000800 */
[----:B------:R-:W-:Y:S02]  /*2a40*/  FMUL.FTZ R20, R94, -1.4426950216293334961 ;  /* 0xbfb8aa3b5e147820 */ /* 0x000fe40000410000 */
[----:B------:R-:W-:-:S05]  /*2a50*/  FMUL.FTZ R17, R96, -1.4426950216293334961 ;  /* 0xbfb8aa3b60117820 */ /* 0x000fca0000410000 */
[----:B------:R-:W-:Y:S01]  /*2a60*/  MUFU.EX2 R112, R107 ;  /* 0x0000006b00707308 */ /* 0x000fe20000000800 */
[----:B-1----:R-:W-:-:S07]  /*2a70*/  FADD.FTZ R16, R102, 1 ;  /* 0x3f80000066107421 */ /* 0x002fce0000010000 */
[----:B------:R-:W1:Y:S01]  /*2a80*/  MUFU.EX2 R21, R21 ;  /* 0x0000001500157308 */ /* 0x000e620000000800 */
[----:B------:R-:W-:-:S07]  /*2a90*/  FMUL.FTZ R105, R36, -1.4426950216293334961 ;  /* 0xbfb8aa3b24697820 */ /* 0x000fce0000410000 */
[----:B------:R0:W-:Y:S01]  /*2aa0*/  MUFU.EX2 R111, R17 ;  /* 0x00000011006f7308 */ /* 0x0001e20000000800 */
[----:B----4-:R-:W-:-:S07]  /*2ab0*/  FMUL.FTZ R108, R98, -1.4426950216293334961 ;  /* 0xbfb8aa3b626c7820 */ /* 0x010fce0000410000 */
[----:B------:R-:W2:Y:S01]  /*2ac0*/  MUFU.EX2 R20, R20 ;  /* 0x0000001400147308 */ /* 0x000ea20000000800 */
[----:B0-----:R-:W-:Y:S02]  /*2ad0*/  FADD.FTZ R17, R106, 1 ;  /* 0x3f8000006a117421 */ /* 0x001fe40000010000 */
[----:B-1----:R-:W-:-:S05]  /*2ae0*/  FADD.FTZ R21, R21, 1 ;  /* 0x3f80000015157421 */ /* 0x002fca0000010000 */
[----:B------:R-:W-:Y:S08]  /*2af0*/  MUFU.EX2 R110, R105 ;  /* 0x00000069006e7308 */ /* 0x000ff00000000800 */
[----:B------:R0:W-:Y:S01]  /*2b00*/  MUFU.RCP R105, R16 ;  /* 0x0000001000697308 */ /* 0x0001e20000001000 */
[----:B--2---:R-:W-:-:S07]  /*2b10*/  FADD.FTZ R20, R20, 1 ;  /* 0x3f80000014147421 */ /* 0x004fce0000010000 */
[----:B------:R-:W1:Y:S01]  /*2b20*/  MUFU.EX2 R113, R108 ;  /* 0x0000006c00717308 */ /* 0x000e620000000800 */
[----:B0-----:R-:W-:-:S07]  /*2b30*/  FADD.FTZ R16, R112, 1 ;  /* 0x3f80000070107421 */ /* 0x001fce0000010000 */
[----:B------:R-:W-:Y:S08]  /*2b40*/  MUFU.RCP R104, R21 ;  /* 0x0000001500687308 */ /* 0x000ff00000001000 */
[----:B------:R0:W-:Y:S01]  /*2b50*/  MUFU.RCP R108, R17 ;  /* 0x00000011006c7308 */ /* 0x0001e20000001000 */
[----:B-1----:R-:W-:-:S07]  /*2b60*/  FADD.FTZ R113, R113, 1 ;  /* 0x3f80000071717421 */ /* 0x002fce0000010000 */
[----:B------:R-:W-:Y:S01]  /*2b70*/  MUFU.RCP R103, R20 ;  /* 0x0000001400677308 */ /* 0x000fe20000001000 */
[----:B------:R-:W-:Y:S02]  /*2b80*/  FADD.FTZ R111, R111, 1 ;  /* 0x3f8000006f6f7421 */ /* 0x000fe40000010000 */
[----:B------:R-:W-:-:S05]  /*2b90*/  FADD.FTZ R110, R110, 1 ;  /* 0x3f8000006e6e7421 */ /* 0x000fca0000010000 */
[----:B------:R-:W1:Y:S01]  /*2ba0*/  MUFU.RCP R117, R113 ;  /* 0x0000007100757308 */ /* 0x000e620000001000 */
[----:B0-----:R-:W-:-:S07]  /*2bb0*/  FADD.FTZ R17, -R105, 1 ;  /* 0x3f80000069117421 */ /* 0x001fce0000010100 */
[----:B------:R-:W0:Y:S01]  /*2bc0*/  MUFU.RCP R111, R111 ;  /* 0x0000006f006f7308 */ /* 0x000e220000001000 */
[----:B-1----:R-:W-:-:S04]  /*2bd0*/  FADD.FTZ R115, -R117, 1 ;  /* 0x3f80000075737421 */ /* 0x002fc80000010100 */
[----:B------:R-:W-:Y:S01]  /*2be0*/  FFMA.FTZ R119, R98, R115, 1 ;  /* 0x3f80000062777423 */ /* 0x000fe20000010073 */
[----:B------:R-:W-:Y:S01]  /*2bf0*/  ISETP.NE.AND P6, PT, R41, RZ, PT ;  /* 0x000000ff2900720c */ /* 0x000fe20003fc5270 */
[----:B0-----:R-:W-:-:S04]  /*2c00*/  FADD.FTZ R113, -R111, 1 ;  /* 0x3f8000006f717421 */ /* 0x001fc80000010100 */
[----:B------:R-:W-:Y:S01]  /*2c10*/  FFMA.FTZ R113, R96, R113, 1 ;  /* 0x3f80000060717423 */ /* 0x000fe20000010071 */
[----:B-----5:R-:W-:Y:S04]  /*2c20*/  STS [R64.X4], R99 ;  /* 0x0000006340007388 */ /* 0x020fe80000004800 */
        /* <DEDUP_REMOVED lines=8> */
[----:B------:R-:W1:Y:S04]  /*2cb0*/  LDS R102, [R72.X4] ;  /* 0x0000000048667984 */ /* 0x000e680000004800 */
[----:B------:R-:W2:Y:S04]  /*2cc0*/  LDS R107, [R72.X4+0x8] ;  /* 0x00000800486b7984 */ /* 0x000ea80000004800 */
[----:B------:R-:W3:Y:S04]  /*2cd0*/  LDS R106, [R72.X4+0x4] ;  /* 0x00000400486a7984 */ /* 0x000ee80000004800 */
[----:B------:R-:W4:Y:S04]  /*2ce0*/  LDS R109, [R72.X4+0xc] ;  /* 0x00000c00486d7984 */ /* 0x000f280000004800 */
[----:B------:R-:W5:Y:S04]  /*2cf0*/  LDS R100, [R72.X4+0x10] ;  /* 0x0000100048647984 */ /* 0x000f680000004800 */
[----:B------:R-:W5:Y:S04]  /*2d00*/  LDS R112, [R72.X4+0x14] ;  /* 0x0000140048707984 */ /* 0x000f680000004800 */
[----:B------:R-:W5:Y:S04]  /*2d10*/  LDS R114, [R72.X4+0x18] ;  /* 0x0000180048727984 */ /* 0x000f680000004800 */
[----:B------:R-:W5:Y:S01]  /*2d20*/  LDS R116, [R72.X4+0x1c] ;  /* 0x00001c0048747984 */ /* 0x000f620000004800 */
[----:B0-----:R0:W2:Y:S01]  /*2d30*/  MUFU.RCP R92, R16 ;  /* 0x00000010005c7308 */ /* 0x0010a20000001000 */
[----:B------:R-:W-:-:S02]  /*2d40*/  FADD.FTZ R14, -R104, 1 ;  /* 0x3f800000680e7421 */ /* 0x000fc40000010100 */
[----:B------:R-:W-:Y:S02]  /*2d50*/  FADD.FTZ R18, -R108, 1 ;  /* 0x3f8000006c127421 */ /* 0x000fe40000010100 */
[----:B------:R-:W-:-:S03]  /*2d60*/  FADD.FTZ R15, -R103, 1 ;  /* 0x3f800000670f7421 */ /* 0x000fc60000010100 */
[----:B------:R-:W4:Y:S01]  /*2d70*/  MUFU.RCP R99, R110 ;  /* 0x0000006e00637308 */ /* 0x000f220000001000 */
[----:B0-----:R-:W-:Y:S02]  /*2d80*/  FFMA.FTZ R16, R37, R14, 1 ;  /* 0x3f80000025107423 */ /* 0x001fe4000001000e */
[----:B-1----:R-:W-:Y:S02]  /*2d90*/  FMUL.FTZ R14, R29, R102 ;  /* 0x000000661d0e7220 */ /* 0x002fe40000410000 */
[----:B------:R-:W-:Y:S02]  /*2da0*/  FFMA.FTZ R20, R31, R18, 1 ;  /* 0x3f8000001f147423 */ /* 0x000fe40000010012 */
[----:B------:R-:W-:Y:S02]  /*2db0*/  FFMA.FTZ R15, R94, R15, 1 ;  /* 0x3f8000005e0f7423 */ /* 0x000fe4000001000f */
[----:B------:R-:W-:Y:S02]  /*2dc0*/  FFMA.FTZ R19, R30, R17, 1 ;  /* 0x3f8000001e137423 */ /* 0x000fe40000010011 */
[----:B--2---:R-:W-:-:S02]  /*2dd0*/  FMUL.FTZ R18, R27, R107 ;  /* 0x0000006b1b127220 */ /* 0x004fc40000410000 */
[----:B------:R-:W-:Y:S02]  /*2de0*/  FMUL.FTZ R14, R103, R14 ;  /* 0x0000000e670e7220 */ /* 0x000fe40000410000 */
[----:B---3--:R-:W-:Y:S02]  /*2df0*/  FMUL.FTZ R17, R28, R106 ;  /* 0x0000006a1c117220 */ /* 0x008fe40000410000 */
[----:B----4-:R-:W-:Y:S02]  /*2e00*/  FMUL.FTZ R21, R26, R109 ;  /* 0x0000006d1a157220 */ /* 0x010fe40000410000 */
[----:B------:R-:W-:Y:S02]  /*2e10*/  FMUL.FTZ R18, R105, R18 ;  /* 0x0000001269127220 */ /* 0x000fe40000410000 */
[----:B------:R-:W-:Y:S01]  /*2e20*/  FMUL.FTZ R15, R14, R15 ;  /* 0x0000000f0e0f7220 */ /* 0x000fe20000410000 */
[----:B------:R-:W-:Y:S01]  /*2e30*/  BAR.SYNC.DEFER_BLOCKING 0x0 ;  /* 0x0000000000007b1d */ /* 0x000fe20000010000 */
[----:B------:R-:W-:-:S02]  /*2e40*/  FMUL.FTZ R17, R104, R17 ;  /* 0x0000001168117220 */ /* 0x000fc40000410000 */
[----:B------:R-:W-:Y:S02]  /*2e50*/  FMUL.FTZ R21, R108, R21 ;  /* 0x000000156c157220 */ /* 0x000fe40000410000 */
[----:B------:R-:W-:Y:S02]  /*2e60*/  FADD.FTZ R14, -R92, 1 ;  /* 0x3f8000005c0e7421 */ /* 0x000fe40000010100 */
[----:B------:R-:W-:Y:S02]  /*2e70*/  FMUL.FTZ R19, R18, R19 ;  /* 0x0000001312137220 */ /* 0x000fe40000410000 */
[----:B------:R-:W-:Y:S02]  /*2e80*/  FMUL.FTZ R17, R17, R16 ;  /* 0x0000001011117220 */ /* 0x000fe40000410000 */
[----:B------:R-:W-:Y:S02]  /*2e90*/  FMUL.FTZ R21, R21, R20 ;  /* 0x0000001415157220 */ /* 0x000fe40000410000 */
[----:B------:R-:W-:-:S02]  /*2ea0*/  FFMA.FTZ R18, R97, R14, 1 ;  /* 0x3f80000061127423 */ /* 0x000fc4000001000e */
[----:B------:R-:W-:Y:S02]  /*2eb0*/  FADD.FTZ R101, -R99, 1 ;  /* 0x3f80000063657421 */ /* 0x000fe40000010100 */
[----:B-----5:R-:W-:Y:S02]  /*2ec0*/  FMUL.FTZ R14, R25, R100 ;  /* 0x00000064190e7220 */ /* 0x020fe40000410000 */
        /* <DEDUP_REMOVED lines=34> */
[C---:B0-----:R-:W-:Y:S02]  /*30f0*/  IMAD R21, R35.reuse, c[0x0][0x2ec], R16 ;  /* 0x0000bb0023157a24 */ /* 0x041fe400078e0210 */
[----:B------:R-:W-:Y:S01]  /*3100*/  IMAD.WIDE.U32 R14, R35, c[0x0][0x2e8], RZ ;  /* 0x0000ba00230e7a25 */ /* 0x000fe200078e00ff */
        /* <DEDUP_REMOVED lines=11> */
[C---:B-1----:R-:W-:Y:S02]  /*31c0*/  ISETP.GE.AND P0, PT, R8.reuse, R110, PT ;  /* 0x0000006e0800720c */ /* 0x042fe40003f06270 */
        /* <DEDUP_REMOVED lines=13> */
.L_x_6929:
[----:B------:R-:W-:Y:S05]  /*32a0*/  BSYNC B0 ;  /* 0x0000000000007941 */ /* 0x000fea0003800000 */
.L_x_6928:
[----:B------:R-:W-:Y:S01]  /*32b0*/  @!P2 STG.E [R16.64+-0x300], R125 ;  /* 0xfffd007d1000a986 */ /* 0x000fe2000c101904 */
        /* <DEDUP_REMOVED lines=12> */
[----:B------:R-:W-:Y:S01]  /*3380*/  @!P1 STG.E [R16.64+-0x280], R127 ;  /* 0xfffd807f10009986 */ /* 0x000fe2000c101904 */
[----:B0-----:R-:W-:Y:S02]  /*3390*/  FMUL.FTZ R20, R97, R92 ;  /* 0x0000005c61147220 */ /* 0x001fe40000410000 */
[----:B------:R-:W-:Y:S01]  /*33a0*/  FMUL.FTZ R117, R98, R117 ;  /* 0x0000007562757220 */ /* 0x000fe20000410000 */
[----:B------:R-:W-:Y:S01]  /*33b0*/  @!P0 STG.E [R16.64+-0x200], R129 ;  /* 0xfffe008110008986 */ /* 0x000fe2000c101904 */
[----:B------:R-:W-:Y:S01]  /*33c0*/  ISETP.NE.U32.AND P0, PT, RZ, c[0x0][0x270], PT ;  /* 0x00009c00ff007a0c */ /* 0x000fe20003f05070 */
[----:B------:R-:W-:Y:S02]  /*33d0*/  FMUL.FTZ R97, R29, R18 ;  /* 0x000000121d617220 */ /* 0x000fe40000410000 */
[----:B------:R-:W-:Y:S01]  /*33e0*/  @!P4 STG.E [R16.64+-0x100], R113 ;  /* 0xffff00711000c986 */ /* 0x000fe2000c101904 */
[----:B------:R-:W-:Y:S01]  /*33f0*/  ISETP.NE.AND.EX P0, PT, RZ, c[0x0][0x274], PT, P0 ;  /* 0x00009d00ff007a0c */ /* 0x000fe20003f05300 */
[----:B------:R-:W-:-:S02]  /*3400*/  FMUL.FTZ R99, R28, R37 ;  /* 0x000000251c637220 */ /* 0x000fc40000410000 */
[----:B------:R-:W-:Y:S01]  /*3410*/  @!P2 STG.E [R16.64+-0x380], R123 ;  /* 0xfffc807b1000a986 */ /* 0x000fe2000c101904 */
[----:B------:R-:W-:Y:S02]  /*3420*/  FMUL.FTZ R92, R27, R30 ;  /* 0x0000001e1b5c7220 */ /* 0x000fe40000410000 */
[----:B------:R-:W-:Y:S01]  /*3430*/  FMUL.FTZ R94, R25, R36 ;  /* 0x00000024195e7220 */ /* 0x000fe20000410000 */
[----:B------:R-:W-:Y:S01]  /*3440*/  @!P5 STG.E [R16.64+-0x80], R115 ;  /* 0xffff80731000d986 */ /* 0x000fe2000c101904 */
[----:B------:R-:W-:Y:S02]  /*3450*/  FMUL.FTZ R103, R24, R111 ;  /* 0x0000006f18677220 */ /* 0x000fe40000410000 */
[----:B------:R-:W-:Y:S01]  /*3460*/  FMUL.FTZ R96, R23, R20 ;  /* 0x0000001417607220 */ /* 0x000fe20000410000 */
[----:B------:R0:W-:Y:S01]  /*3470*/  @!P3 STG.E [R16.64+-0x180], R101 ;  /* 0xfffe80651000b986 */ /* 0x0001e2000c101904 */
[----:B------:R-:W-:Y:S02]  /*3480*/  FMUL.FTZ R105, R22, R117 ;  /* 0x0000007516697220 */ /* 0x000fe40000410000 */
[----:B0-----:R-:W-:Y:S01]  /*3490*/  FMUL.FTZ R101, R26, R31 ;  /* 0x0000001f1a657220 */ /* 0x001fe20000410000 */
[----:B------:R-:W-:Y:S05]  /*34a0*/  @!P0 BRA `(.L_x_6930) ;  /* 0x0000047000008947 */ /* 0x000fea0003800000 */
[----:B------:R-:W-:Y:S01]  /*34b0*/  BAR.SYNC.DEFER_BLOCKING 0x0 ;  /* 0x0000000000007b1d */ /* 0x000fe20000010000 */
[----:B------:R-:W-:-:S02]  /*34c0*/  FMUL.FTZ R17, R18, R102 ;  /* 0x0000006612117220 */ /* 0x000fc40000410000 */
[----:B------:R-:W-:Y:S02]  /*34d0*/  FMUL.FTZ R37, R37, R106 ;  /* 0x0000006a25257220 */ /* 0x000fe40000410000 */
[----:B------:R-:W-:Y:S01]  /*34e0*/  FMUL.FTZ R107, R30, R107 ;  /* 0x0000006b1e6b7220 */ /* 0x000fe20000410000 */
[----:B------:R-:W-:Y:S01]  /*34f0*/  BSSY B0, `(.L_x_6931) ;  /* 0x0000035000007945 */ /* 0x000fe20003800000 */
[----:B------:R-:W-:Y:S02]  /*3500*/  FMUL.FTZ R31, R31, R109 ;  /* 0x0000006d1f1f7220 */ /* 0x000fe40000410000 */
[----:B------:R-:W-:Y:S02]  /*3510*/  FMUL.FTZ R19, R36, R100 ;  /* 0x0000006424137220 */ /* 0x000fe40000410000 */
[----:B------:R-:W-:Y:S02]  /*3520*/  FMUL.FTZ R111, R111, R112 ;  /* 0x000000706f6f7220 */ /* 0x000fe40000410000 */
[----:B------:R-:W-:-:S02]  /*3530*/  FMUL.FTZ R21, R20, R114 ;  /* 0x0000007214157220 */ /* 0x000fc40000410000 */
[----:B------:R-:W-:Y:S02]  /*3540*/  FMUL.FTZ R117, R117, R116 ;  /* 0x0000007475757220 */ /* 0x000fe40000410000 */
[----:B------:R-:W-:Y:S01]  /*3550*/  IMAD R18, R122, c[0x0][0x210], RZ ;  /* 0x000084007a127a24 */ /* 0x000fe200078e02ff */
[----:B------:R0:W-:Y:S04]  /*3560*/  STS [R72.X4], R17 ;  /* 0x0000001148007388 */ /* 0x0001e80000004800 */
[----:B------:R-:W-:Y:S04]  /*3570*/  STS [R72.X4+0x4], R37 ;  /* 0x0000042548007388 */ /* 0x000fe80000004800 */
[----:B------:R-:W-:Y:S01]  /*3580*/  STS [R72.X4+0x8], R107 ;  /* 0x0000086b48007388 */ /* 0x000fe20000004800 */
[----:B0-----:R-:W-:-:S03]  /*3590*/  IMAD.WIDE.U32 R16, R35, c[0x0][0x210], RZ ;  /* 0x0000840023107a25 */ /* 0x001fc600078e00ff */
[----:B------:R-:W-:Y:S04]  /*35a0*/  STS [R72.X4+0xc], R31 ;  /* 0x00000c1f48007388 */ /* 0x000fe80000004800 */
[----:B------:R0:W-:Y:S04]  /*35b0*/  STS [R72.X4+0x10], R19 ;  /* 0x0000101348007388 */ /* 0x0001e80000004800 */
[----:B------:R-:W-:Y:S04]  /*35c0*/  STS [R72.X4+0x14], R111 ;  /* 0x0000146f48007388 */ /* 0x000fe80000004800 */
[----:B------:R1:W-:Y:S01]  /*35d0*/  STS [R72.X4+0x18], R21 ;  /* 0x0000181548007388 */ /* 0x0003e20000004800 */
[----:B0-----:R-:W-:-:S03]  /*35e0*/  IMAD R19, R35, c[0x0][0x214], R18 ;  /* 0x0000850023137a24 */ /* 0x001fc600078e0212 */
[----:B------:R-:W-:Y:S01]  /*35f0*/  STS [R72.X4+0x1c], R117 ;  /* 0x00001c7548007388 */ /* 0x000fe20000004800 */
[----:B------:R-:W-:-:S06]  /*3600*/  NOP ;  /* 0x0000000000007918 */ /* 0x000fcc0000000000 */
[----:B------:R-:W-:Y:S01]  /*3610*/  LDS R23, [R64.X4] ;  /* 0x0000000040177984 */ /* 0x000fe20000004800 */
[----:B------:R-:W-:Y:S01]  /*3620*/  IADD3 R17, R17, R19, RZ ;  /* 0x0000001311117210 */ /* 0x000fe20007ffe0ff */
[----:B-1----:R-:W-:Y:S02]  /*3630*/  IMAD R21, R33, c[0x0][0x218], RZ ;  /* 0x0000860021157a24 */ /* 0x002fe400078e02ff */
        /* <DEDUP_REMOVED lines=32> */
.L_x_6932:
[----:B------:R-:W-:Y:S05]  /*3840*/  BSYNC B0 ;  /* 0x0000000000007941 */ /* 0x000fea0003800000 */
.L_x_6931:
        /* <DEDUP_REMOVED lines=13> */
.L_x_6930:
[----:B------:R-:W-:Y:S01]  /*3920*/  FFMA.FTZ R39, R74, R97, R39 ;  /* 0x000000614a277223 */ /* 0x000fe20000010027 */
[----:B------:R-:W-:Y:S01]  /*3930*/  MOV R16, c[0x0][0x16c] ;  /* 0x00005b0000107a02 */ /* 0x000fe20000000f00 */
[----:B------:R-:W-:Y:S01]  /*3940*/  BAR.SYNC.DEFER_BLOCKING 0x0 ;  /* 0x0000000000007b1d */ /* 0x000fe20000010000 */
[----:B------:R-:W-:Y:S01]  /*3950*/  HFMA2.MMA R139, -RZ, RZ, 0, 0 ;  /* 0x00000000ff8b7435 */ /* 0x000fe200000001ff */
[----:B------:R-:W-:Y:S01]  /*3960*/  FFMA.FTZ R39, R76, R99, R39 ;  /* 0x000000634c277223 */ /* 0x000fe20000010027 */
[----:B------:R-:W-:Y:S01]  /*3970*/  ISETP.GE.AND P0, PT, R16, 0x1, PT ;  /* 0x000000011000780c */ /* 0x000fe20003f06270 */
[----:B-1----:R-:W-:Y:S01]  /*3980*/  HFMA2.MMA R109, -RZ, RZ, 0, 0 ;  /* 0x00000000ff6d7435 */ /* 0x002fe200000001ff */
        /* <DEDUP_REMOVED lines=22> */
[----:B------:R-:W-:Y:S01]  /*3af0*/  MOV R16, R41 ;  /* 0x0000002900107202 */ /* 0x000fe20000000f00 */
[----:B0-----:R-:W-:Y:S01]  /*3b00*/  IMAD R18, R122, c[0x0][0x2b8], RZ ;  /* 0x0000ae007a127a24 */ /* 0x001fe200078e02ff */
[----:B------:R-:W-:Y:S01]  /*3b10*/  MOV R17, RZ ;  /* 0x000000ff00117202 */ /* 0x000fe20000000f00 */
[----:B------:R-:W-:Y:S01]  /*3b20*/  IMAD R21, R124, c[0x0][0x2c0], RZ ;  /* 0x0000b0007c157a24 */ /* 0x000fe200078e02ff */
[----:B------:R-:W-:Y:S01]  /*3b30*/  IADD3 R98, R128, -0x1, RZ ;  /* 0xffffffff80627810 */ /* 0x000fe20007ffe0ff */
[C---:B------:R-:W-:Y:S01]  /*3b40*/  IMAD R19, R35.reuse, c[0x0][0x2bc], R18 ;  /* 0x0000af0023137a24 */ /* 0x040fe200078e0212 */
[----:B------:R-:W-:Y:S01]  /*3b50*/  MOV R143, RZ ;  /* 0x000000ff008f7202 */ /* 0x000fe20000000f00 */
[----:B------:R-:W-:Y:S01]  /*3b60*/  IMAD.WIDE.U32 R16, R35, c[0x0][0x2b8], R16 ;  /* 0x0000ae0023107a25 */ /* 0x000fe200078e0010 */
[----:B------:R-:W-:-:S02]  /*3b70*/  MOV R107, RZ ;  /* 0x000000ff006b7202 */ /* 0x000fc40000000f00 */
[----:B------:R-:W-:Y:S02]  /*3b80*/  MOV R141, RZ ;  /* 0x000000ff008d7202 */ /* 0x000fe40000000f00 */
[----:B------:R-:W-:Y:S01]  /*3b90*/  IADD3 R17, R17, R19, RZ ;  /* 0x0000001311117210 */ /* 0x000fe20007ffe0ff */
[C---:B------:R-:W-:Y:S01]  /*3ba0*/  IMAD R19, R38.reuse, c[0x0][0x2c4], R21 ;  /* 0x0000b10026137a24 */ /* 0x040fe200078e0215 */
[----:B------:R-:W-:Y:S02]  /*3bb0*/  MOV R100, RZ ;  /* 0x000000ff00647202 */ /* 0x000fe40000000f00 */
[----:B------:R-:W-:Y:S01]  /*3bc0*/  MOV R109, RZ ;  /* 0x000000ff006d7202 */ /* 0x000fe20000000f00 */
[----:B------:R-:W-:Y:S01]  /*3bd0*/  IMAD.WIDE.U32 R16, R38, c[0x0][0x2c0], R16 ;  /* 0x0000b00026107a25 */ /* 0x000fe200078e0010 */
[----:B------:R-:W-:Y:S02]  /*3be0*/  MOV R121, RZ ;  /* 0x000000ff00797202 */ /* 0x000fe40000000f00 */
[----:B------:R-:W-:-:S02]  /*3bf0*/  MOV R123, RZ ;  /* 0x000000ff007b7202 */ /* 0x000fc40000000f00 */
[----:B------:R-:W-:Y:S02]  /*3c00*/  IADD3 R19, R17, R19, RZ ;  /* 0x0000001311137210 */ /* 0x000fe40007ffe0ff */
[----:B------:R-:W-:Y:S02]  /*3c10*/  LEA R30, P0, R16, c[0x0][0x320], 0x2 ;  /* 0x0000c800101e7a11 */ /* 0x000fe400078010ff */
[----:B------:R-:W-:Y:S02]  /*3c20*/  LEA.HI R17, R98, R98, RZ, 0x1 ;  /* 0x0000006262117211 */ /* 0x000fe400078f08ff */
[----:B------:R-:W-:Y:S02]  /*3c30*/  LEA.HI.X R31, R16, c[0x0][0x324], R19, 0x2, P0 ;  /* 0x0000c900101f7a11 */ /* 0x000fe400000f1413 */
[----:B------:R-:W-:Y:S02]  /*3c40*/  LOP3.LUT R17, R17, 0xfffffe, RZ, 0xc0, !PT ;  /* 0x00fffffe11117812 */ /* 0x000fe400078ec0ff */
[----:B------:R-:W-:Y:S01]  /*3c50*/  IADD3 R16, P0, R10, R16, RZ ;  /* 0x000000100a107210 */ /* 0x000fe20007f1e0ff */
[----:B------:R-:W-:Y:S01]  /*3c60*/  IMAD.WIDE R30, R84, 0x4, R30 ;  /* 0x00000004541e7825 */ /* 0x000fe200078e021e */
[----:B------:R-:W-:-:S02]  /*3c70*/  IADD3 R98, R98, -R17, RZ ;  /* 0x8000001162627210 */ /* 0x000fc40007ffe0ff */
[----:B------:R-:W-:Y:S02]  /*3c80*/  IADD3.X R17, R11, R19, RZ, P0, !PT ;  /* 0x000000130b117210 */ /* 0x000fe400007fe4ff */
        /* <DEDUP_REMOVED lines=15> */
[----:B------:R-:W-:Y:S02]  /*3d80*/  MOV R133, RZ ;  /* 0x000000ff00857202 */ /* 0x000fe40000000f00 */
[----:B------:R-:W-:-:S02]  /*3d90*/  MOV R135, RZ ;  /* 0x000000ff00877202 */ /* 0x000fc40000000f00 */
[----:B------:R-:W-:Y:S02]  /*3da0*/  MOV R137, RZ ;  /* 0x000000ff00897202 */ /* 0x000fe40000000f00 */
.L_x_6954:
[----:B------:R-:W-:Y:S01]  /*3db0*/  IMAD R83, R33, c[0x0][0x180], RZ ;  /* 0x0000600021537a24 */ /* 0x000fe200078e02ff */
[----:B------:R-:W-:Y:S01]  /*3dc0*/  SHF.R.S32.HI R104, RZ, 0x1f, R143 ;  /* 0x0000001fff687819 */ /* 0x000fe2000001148f */
[C---:B------:R-:W-:Y:S01]  /*3dd0*/  IMAD.WIDE.U32 R36, R0.reuse, c[0x0][0x180], RZ ;  /* 0x0000600000247a25 */ /* 0x040fe200078e00ff */
[----:B------:R-:W-:Y:S02]  /*3de0*/  HFMA2.MMA R108, -RZ, RZ, 0, 0 ;  /* 0x00000000ff6c7435 */ /* 0x000fe400000001ff */
[----:B------:R-:W-:Y:S01]  /*3df0*/  HFMA2.MMA R110, -RZ, RZ, 0, 0 ;  /* 0x00000000ff6e7435 */ /* 0x000fe200000001ff */
[----:B------:R-:W-:Y:S02]  /*3e00*/  IMAD R83, R0, c[0x0][0x184], R83 ;  /* 0x0000610000537a24 */ /* 0x000fe400078e0253 */
[----:B------:R-:W-:Y:S02]  /*3e10*/  IMAD R106, R104, c[0x0][0x1c0], RZ ;  /* 0x00007000686a7a24 */ /* 0x000fe400078e02ff */
[----:B------:R-:W-:Y:S01]  /*3e20*/  IMAD.WIDE.U32 R148, R143, c[0x0][0x1c0], R8 ;  /* 0x000070008f947a25 */ /* 0x000fe200078e0008 */
[----:B------:R-:W-:-:S02]  /*3e30*/  IADD3 R37, R37, R83, RZ ;  /* 0x0000005325257210 */ /* 0x000fc40007ffe0ff */
[----:B------:R-:W-:Y:S01]  /*3e40*/  IADD3 R83, -R10, c[0x0][0x168], RZ ;  /* 0x00005a000a537a10 */ /* 0x000fe20007ffe1ff */
[C---:B------:R-:W-:Y:S02]  /*3e50*/  IMAD R151, R143.reuse, c[0x0][0x1c4], R106 ;  /* 0x000071008f977a24 */ /* 0x040fe400078e026a */
[----:B------:R-:W-:Y:S01]  /*3e60*/  IMAD R102, R104, c[0x0][0x188], RZ ;  /* 0x0000620068667a24 */ /* 0x000fe200078e02ff */
[----:B------:R-:W-:Y:S01]  /*3e70*/  ISETP.GE.AND P5, PT, R8, R83, PT ;  /* 0x000000530800720c */ /* 0x000fe20003fa6270 */
[----:B------:R-:W-:Y:S01]  /*3e80*/  IMAD.WIDE.U32 R144, R143, c[0x0][0x188], R36 ;  /* 0x000062008f907a25 */ /* 0x000fe200078e0024 */
[----:B------:R-:W-:Y:S02]  /*3e90*/  LEA R36, P0, R148, R46, 0x2 ;  /* 0x0000002e94247211 */ /* 0x000fe400078010ff */
[----:B------:R-:W-:Y:S01]  /*3ea0*/  IADD3 R37, R149, R151, RZ ;  /* 0x0000009795257210 */ /* 0x000fe20007ffe0ff */
[----:B------:R-:W-:Y:S01]  /*3eb0*/  IMAD R147, R143, c[0x0][0x18c], R102 ;  /* 0x000063008f937a24 */ /* 0x000fe200078e0266 */
[----:B------:R-:W-:-:S02]  /*3ec0*/  LEA R146, P1, R144, c[0x0][0x220], 0x2 ;  /* 0x0000880090927a11 */ /* 0x000fc400078210ff */
[----:B------:R-:W-:Y:S02]  /*3ed0*/  LEA.HI.X R37, R148, R48, R37, 0x2, P0 ;  /* 0x0000003094257211 */ /* 0x000fe400000f1425 */
[----:B------:R-:W-:Y:S02]  /*3ee0*/  ISETP.GE.AND P0, PT, R57, R83, PT ;  /* 0x000000533900720c */ /* 0x000fe40003f06270 */
[----:B------:R-:W-:Y:S02]  /*3ef0*/  IADD3 R145, R145, R147, RZ ;  /* 0x0000009391917210 */ /* 0x000fe40007ffe0ff */
[----:B------:R-:W-:Y:S02]  /*3f00*/  MOV R149, RZ ;  /* 0x000000ff00957202 */ /* 0x000fe40000000f00 */
[----:B------:R-:W-:Y:S02]  /*3f10*/  LEA.HI.X R147, R144, c[0x0][0x224], R145, 0x2, P1 ;  /* 0x0000890090937a11 */ /* 0x000fe400008f1491 */
[----:B------:R-:W-:-:S02]  /*3f20*/  ISETP.GE.AND P1, PT, R58, R83, PT ;  /* 0x000000533a00720c */ /* 0x000fc40003f26270 */
[----:B--2---:R0:W2:Y:S01]  /*3f30*/  @!P5 LDG.E R149, [R36.64] ;  /* 0x000000042495d981 */ /* 0x0040a2000c1e1900 */
[-C--:B------:R-:W-:Y:S02]  /*3f40*/  ISETP.GE.AND P2, PT, R59, R83.reuse, PT ;  /* 0x000000533b00720c */ /* 0x080fe40003f46270 */
[-C--:B------:R-:W-:Y:S01]  /*3f50*/  ISETP.GE.AND P3, PT, R60, R83.reuse, PT ;  /* 0x000000533c00720c */ /* 0x080fe20003f66270 */
[----:B-1-3--:R1:W3:Y:S01]  /*3f60*/  LDG.E R102, [R146.64] ;  /* 0x0000000492667981 */ /* 0x00a2e2000c1e1900 */
[-C--:B------:R-:W-:Y:S01]  /*3f70*/  ISETP.GE.AND P4, PT, R61, R83.reuse, PT ;  /* 0x000000533d00720c */ /* 0x080fe20003f86270 */
[----:B------:R-:W-:Y:S01]  /*3f80*/  HFMA2.MMA R112, -RZ, RZ, 0, 0 ;  /* 0x00000000ff707435 */ /* 0x000fe200000001ff */
[----:B------:R-:W-:Y:S01]  /*3f90*/  MOV R151, RZ ;  /* 0x000000ff00977202 */ /* 0x000fe20000000f00 */
[----:B------:R0:W4:Y:S01]  /*3fa0*/  @!P0 LDG.E R108, [R36.64+0x80] ;  /* 0x00008004246c8981 */ /* 0x000122000c1e1900 */
[-C--:B------:R-:W-:Y:S02]  /*3fb0*/  ISETP.GE.AND P5, PT, R62, R83.reuse, PT ;  /* 0x000000533e00720c */ /* 0x080fe40003fa6270 */
        /* <DEDUP_REMOVED lines=27> */
[----:B------:R-:W-:-:S05]  /*4170*/  @!P2 IADD3 R116, R128, -0x2, RZ ;  /* 0xfffffffe8074a810 */ /* 0x000fca0007ffe0ff */
[----:B------:R-:W-:Y:S01]  /*4180*/  @!P2 IMAD R37, R116, c[0x0][0x16c], R143 ;  /* 0x00005b007425aa24 */ /* 0x000fe200078e028f */
[----:B------:R-:W-:Y:S01]  /*4190*/  MOV R132, RZ ;  /* 0x000000ff00847202 */ /* 0x000fe20000000f00 */
[----:B------:R-:W-:Y:S02]  /*41a0*/  FMUL.FTZ R136, R74, R87 ;  /* 0x000000574a887220 */ /* 0x000fe40000410000 */
[----:B------:R-:W-:-:S04]  /*41b0*/  @!P2 IMAD.WIDE R36, R37, 0x8, R2 ;  /* 0x000000082524a825 */ /* 0x000fc800078e0202 */
        /* <DEDUP_REMOVED lines=24> */
[----:B-1----:R-:W1:Y:S04]  /*4340*/  LDS R147, [R72.X4+0x14] ;  /* 0x0000140048937984 */ /* 0x002e680000004800 */
[----:B------:R-:W1:Y:S04]  /*4350*/  LDS R151, [R72.X4+0x18] ;  /* 0x0000180048977984 */ /* 0x000e680000004800 */
[----:B------:R-:W1:Y:S04]  /*4360*/  LDS R145, [R72.X4+0x1c] ;  /* 0x00001c0048917984 */ /* 0x000e680000004800 */
[----:B0-----:R0:W-:Y:S01]  /*4370*/  STS [R130+0xa88], R181 ;  /* 0x000a88b582007388 */ /* 0x0011e20000000800 */
[----:B------:R-:W-:-:S03]  /*4380*/  FMUL.FTZ R108, R118, R89 ;  /* 0x00000059766c7220 */ /* 0x000fc60000410000 */
[----:B------:R-:W-:Y:S01]  /*4390*/  BAR.SYNC.DEFER_BLOCKING 0x0 ;  /* 0x0000000000007b1d */ /* 0x000fe20000010000 */
[C---:B--2---:R-:W-:Y:S02]  /*43a0*/  FMUL.FTZ R110, R118.reuse, R86 ;  /* 0x00000056766e7220 */ /* 0x044fe40000410000 */
[----:B------:R-:W-:-:S03]  /*43b0*/  FMUL.FTZ R116, R118, R91 ;  /* 0x0000005b76747220 */ /* 0x000fc60000410000 */
[----:B------:R-:W2:Y:S01]  /*43c0*/  MUFU.EX2 R108, R108 ;  /* 0x0000006c006c7308 */ /* 0x000ea20000000800 */
[----:B------:R-:W-:-:S07]  /*43d0*/  FMUL.FTZ R120, R118, R88 ;  /* 0x0000005876787220 */ /* 0x000fce0000410000 */
[----:B------:R-:W0:Y:S01]  /*43e0*/  MUFU.EX2 R110, R110 ;  /* 0x0000006e006e7308 */ /* 0x000e220000000800 */
[----:B---3--:R-:W-:Y:S02]  /*43f0*/  FMUL.FTZ R153, R118, R93 ;  /* 0x0000005d76997220 */ /* 0x008fe40000410000 */
[----:B----4-:R-:W-:-:S05]  /*4400*/  FMUL.FTZ R155, R76, R89 ;  /* 0x000000594c9b7220 */ /* 0x010fca0000410000 */
[----:B------:R-:W3:Y:S01]  /*4410*/  MUFU.EX2 R116, R116 ;  /* 0x0000007400747308 */ /* 0x000ee20000000800 */
[----:B------:R-:W-:Y:S01]  /*4420*/  FMUL.FTZ R112, R118, R90 ;  /* 0x0000005a76707220 */ /* 0x000fe20000410000 */
[----:B------:R2:W5:Y:S06]  /*4430*/  @!P2 LDG.E R132, [R36.64+0x4] ;  /* 0x000004042484a981 */ /* 0x00056c000c1e1900 */
[----:B------:R-:W4:Y:S01]  /*4440*/  MUFU.EX2 R120, R120 ;  /* 0x0000007800787308 */ /* 0x000f220000000800 */
[----:B--2---:R-:W-:Y:S02]  /*4450*/  FMUL.FTZ R37, R181, R108 ;  /* 0x0000006cb5257220 */ /* 0x004fe40000410000 */
[----:B------:R-:W-:-:S05]  /*4460*/  FFMA.FTZ R36, R108, R136, R155 ;  /* 0x000000886c247223 */ /* 0x000fca000001009b */
[----:B------:R-:W2:Y:S01]  /*4470*/  MUFU.EX2 R153, R153 ;  /* 0x0000009900997308 */ /* 0x000ea20000000800 */
[C---:B0-----:R-:W-:Y:S02]  /*4480*/  FMUL.FTZ R37, R110.reuse, R37 ;  /* 0x000000256e257220 */ /* 0x041fe40000410000 */
[----:B------:R-:W-:Y:S02]  /*4490*/  FFMA.FTZ R114, R110, R36, R173 ;  /* 0x000000246e727223 */ /* 0x000fe400000100ad */
[----:B------:R-:W-:-:S03]  /*44a0*/  FMUL.FTZ R36, R118, R95 ;  /* 0x0000005f76247220 */ /* 0x000fc60000410000 */
[----:B------:R-:W0:Y:S01]  /*44b0*/  MUFU.EX2 R112, R112 ;  /* 0x0000007000707308 */ /* 0x000e220000000800 */
[----:B---3--:R-:W-:Y:S01]  /*44c0*/  FMUL.FTZ R37, R116, R37 ;  /* 0x0000002574257220 */ /* 0x008fe20000410000 */
[----:B------:R-:W-:-:S03]  /*44d0*/  ISETP.NE.AND P2, PT, R41, 0x1f, PT ;  /* 0x0000001f2900780c */ /* 0x000fc60003f45270 */
[----:B----4-:R-:W-:-:S03]  /*44e0*/  FMUL.FTZ R130, R120, R37 ;  /* 0x0000002578827220 */ /* 0x010fc60000410000 */
[----:B------:R-:W3:Y:S01]  /*44f0*/  MUFU.EX2 R183, R36 ;  /* 0x0000002400b77308 */ /* 0x000ee20000000800 */
[----:B--2---:R-:W-:-:S04]  /*4500*/  FMUL.FTZ R37, R153, R130 ;  /* 0x0000008299257220 */ /* 0x004fc80000410000 */
[----:B0-----:R-:W-:-:S04]  /*4510*/  FMUL.FTZ R130, R112, R37 ;  /* 0x0000002570827220 */ /* 0x001fc80000410000 */
[----:B---3--:R-:W-:Y:S02]  /*4520*/  FMUL.FTZ R138, R183, R130 ;  /* 0x00000082b78a7220 */ /* 0x008fe40000410000 */
[----:B------:R0:W2:Y:S01]  /*4530*/  @P2 LDS R130, [R41.X4+0x128c] ;  /* 0x00128c0029822984 */ /* 0x0000a20000004800 */
[----:B------:R-:W-:Y:S02]  /*4540*/  FFMA.FTZ R114, R116, R114, R171 ;  /* 0x0000007274727223 */ /* 0x000fe400000100ab */
[----:B------:R-:W-:Y:S02]  /*4550*/  FMUL.FTZ R118, R80, R93 ;  /* 0x0000005d50767220 */ /* 0x000fe40000410000 */
[----:B------:R-:W-:-:S04]  /*4560*/  FFMA.FTZ R114, R120, R114, R169 ;  /* 0x0000007278727223 */ /* 0x000fc800000100a9 */
[----:B------:R-:W-:Y:S02]  /*4570*/  FFMA.FTZ R114, R153, R114, R118 ;  /* 0x0000007299727223 */ /* 0x000fe40000010076 */
[----:B-1----:R-:W-:Y:S02]  /*4580*/  FMUL.FTZ R36, R106, R147 ;  /* 0x000000936a247220 */ /* 0x002fe40000410000 */
[----:B------:R-:W-:Y:S02]  /*4590*/  FFMA.FTZ R175, R112, R114, R167 ;  /* 0x0000007270af7223 */ /* 0x000fe400000100a7 */
[C---:B------:R-:W-:Y:S02]  /*45a0*/  FMUL.FTZ R165, R106.reuse, R151 ;  /* 0x000000976aa57220 */ /* 0x040fe40000410000 */
[C---:B------:R-:W-:Y:S02]  /*45b0*/  FMUL.FTZ R114, R106.reuse, R145 ;  /* 0x000000916a727220 */ /* 0x040fe40000410000 */
[----:B------:R-:W-:-:S02]  /*45c0*/  FMUL.FTZ R37, R106, R149 ;  /* 0x000000956a257220 */ /* 0x000fc40000410000 */
[----:B------:R-:W-:Y:S02]  /*45d0*/  FFMA.FTZ R175, R183, R175, R134 ;  /* 0x000000afb7af7223 */ /* 0x000fe40000010086 */
[----:B------:R-:W-:Y:S02]  /*45e0*/  FMUL.FTZ R154, R103, R36 ;  /* 0x00000024679a7220 */ /* 0x000fe40000410000 */
[----:B------:R-:W-:Y:S02]  /*45f0*/  FMUL.FTZ R156, R96, R165 ;  /* 0x000000a5609c7220 */ /* 0x000fe40000410000 */
[----:B------:R-:W-:Y:S01]  /*4600*/  FMUL.FTZ R158, R105, R114 ;  /* 0x00000072699e7220 */ /* 0x000fe20000410000 */
[----:B------:R-:W-:Y:S05]  /*4610*/  @P2 BRA `(.L_x_6935) ;  /* 0x0000008000002947 */ /* 0x000fea0003800000 */
[----:B0-----:R-:W-:Y:S02]  /*4620*/  ISETP.NE.AND P3, PT, R128, c[0x0][0x174], PT ;  /* 0x00005d0080007a0c */ /* 0x001fe40003f65270 */
[----:B--2---:R-:W-:-:S11]  /*4630*/  MOV R130, 0x3f800000 ;  /* 0x3f80000000827802 */ /* 0x004fd60000000f00 */
[----:B------:R-:W-:-:S04]  /*4640*/  @P3 IADD3 R165, -R51, c[0x0][0x174], RZ ;  /* 0x00005d0033a53a10 */ /* 0x000fc80007ffe1ff */
[----:B------:R-:W-:-:S04]  /*4650*/  @P3 LEA.HI R36, R165, R165, RZ, 0x1 ;  /* 0x000000a5a5243211 */ /* 0x000fc800078f08ff */
[----:B------:R-:W-:-:S04]  /*4660*/  @P3 LOP3.LUT R36, R36, 0xfffffe, RZ, 0xc0, !PT ;  /* 0x00fffffe24243812 */ /* 0x000fc800078ec0ff */
[----:B------:R-:W-:-:S04]  /*4670*/  @P3 IADD3 R36, -R36, R165, RZ ;  /* 0x000000a524243210 */ /* 0x000fc80007ffe1ff */
[----:B------:R-:W-:-:S05]  /*4680*/  @P3 LEA R36, R36, R143, 0x8 ;  /* 0x0000008f24243211 */ /* 0x000fca00078e40ff */
[----:B------:R0:W1:Y:S02]  /*4690*/  @P3 LDS R130, [R36.X4+0xa88] ;  /* 0x000a880024823984 */ /* 0x0000640000004800 */
.L_x_6935:
[----:B0-----:R-:W-:Y:S05]  /*46a0*/  BSYNC B0 ;  /* 0x0000000000007941 */ /* 0x001fea0003800000 */
.L_x_6934:
[----:B------:R-:W0:Y:S01]  /*46b0*/  SHFL.UP PT, R140, R175, 0x1, RZ ;  /* 0x04200000af8c7989 */ /* 0x000e2200000e00ff */
[C---:B------:R-:W-:Y:S01]  /*46c0*/  FFMA.FTZ R177, R183.reuse, R158, R156 ;  /* 0x0000009eb7b17223 */ /* 0x040fe2000001009c */
[----:B------:R-:W-:Y:S01]  /*46d0*/  ISETP.GE.AND P3, PT, R50, 0x2, PT ;  /* 0x000000023200780c */ /* 0x000fe20003f66270 */
[----:B-12---:R-:W-:Y:S01]  /*46e0*/  FMUL.FTZ R179, R183, R130 ;  /* 0x00000082b7b37220 */ /* 0x006fe20000410000 */
        /* <DEDUP_REMOVED lines=23> */
[C---:B0-----:R-:W-:Y:S02]  /*4860*/  @P4 FFMA.FTZ R175, R138.reuse, R140, R175 ;  /* 0x0000008c8aaf4223 */ /* 0x041fe400000100af */
[----:B-1----:R-:W-:Y:S01]  /*4870*/  @P4 FMUL.FTZ R138, R138, R165 ;  /* 0x000000a58a8a4220 */ /* 0x002fe20000410000 */
[----:B------:R-:W-:Y:S01]  /*4880*/  ISETP.NE.AND P4, PT, R126, 0x1f, PT ;  /* 0x0000001f7e00780c */ /* 0x000fe20003f85270 */
        /* <DEDUP_REMOVED lines=27> */
[----:B------:R-:W-:Y:S01]  /*4a40*/  MOV R36, 0x3f800000 ;  /* 0x3f80000000247802 */ /* 0x000fe20000000f00 */
[----:B-1----:R-:W-:Y:S01]  /*4a50*/  @P3 FMUL.FTZ R138, R138, R37 ;  /* 0x000000258a8a3220 */ /* 0x002fe20000410000 */
[----:B------:R-:W-:Y:S01]  /*4a60*/  ISETP.GE.AND P3, PT, R50, 0x10, PT ;  /* 0x000000103200780c */ /* 0x000fe20003f66270 */
[----:B------:R-:W-:-:S04]  /*4a70*/  HFMA2.MMA R37, -RZ, RZ, 0, 0 ;  /* 0x00000000ff257435 */ /* 0x000fc800000001ff */
        /* <DEDUP_REMOVED lines=23> */
[-C--:B------:R-:W-:Y:S02]  /*4bf0*/  FFMA.FTZ R114, R108, R181.reuse, R155 ;  /* 0x000000b56c727223 */ /* 0x080fe4000001009b */
[----:B------:R-:W-:Y:S01]  /*4c00*/  FMUL.FTZ R132, R159, R181 ;  /* 0x000000b59f847220 */ /* 0x000fe20000410000 */
[----:B------:R-:W-:Y:S01]  /*4c10*/  SHFL.DOWN PT, R164, R179, 0x1, 0x1f ;  /* 0x08201f00b3a47f89 */ /* 0x000fe200000e0000 */
[----:B------:R-:W-:Y:S02]  /*4c20*/  FFMA.FTZ R173, R110, R114, R173 ;  /* 0x000000726ead7223 */ /* 0x000fe400000100ad */
[----:B------:R-:W-:Y:S01]  /*4c30*/  FFMA.FTZ R132, R97, R132, RZ ;  /* 0x0000008461847223 */ /* 0x000fe200000100ff */
[----:B------:R-:W0:Y:S01]  /*4c40*/  SHFL.DOWN PT, R142, R140, 0x1, 0x1f ;  /* 0x08201f008c8e7f89 */ /* 0x000e2200000e0000 */
[----:B------:R-:W-:-:S02]  /*4c50*/  FMUL.FTZ R161, R161, R114 ;  /* 0x00000072a1a17220 */ /* 0x000fc40000410000 */
[----:B------:R-:W-:Y:S01]  /*4c60*/  FFMA.FTZ R160, R116, R173, R171 ;  /* 0x000000ad74a07223 */ /* 0x000fe200000100ab */
[----:B------:R-:W-:Y:S01]  /*4c70*/  SHFL.IDX PT, R136, R179, RZ, 0x1f ;  /* 0x00001fffb3887589 */ /* 0x000fe200000e0000 */
[----:B------:R-:W-:Y:S02]  /*4c80*/  FFMA.FTZ R161, R99, R161, R132 ;  /* 0x000000a163a17223 */ /* 0x000fe40000010084 */
[----:B------:R-:W-:Y:S01]  /*4c90*/  FMUL.FTZ R163, R163, R173 ;  /* 0x000000ada3a37220 */ /* 0x000fe20000410000 */
[----:B------:R1:W2:Y:S01]  /*4ca0*/  SHFL.IDX PT, R132, R140, RZ, 0x1f ;  /* 0x00001fff8c847589 */ /* 0x0002a200000e0000 */
[-C--:B------:R-:W-:Y:S02]  /*4cb0*/  FFMA.FTZ R162, R120, R160.reuse, R169 ;  /* 0x000000a078a27223 */ /* 0x080fe400000100a9 */
[----:B------:R-:W-:Y:S02]  /*4cc0*/  FFMA.FTZ R138, R92, R163, R161 ;  /* 0x000000a35c8a7223 */ /* 0x000fe400000100a1 */
[----:B------:R-:W-:-:S02]  /*4cd0*/  FMUL.FTZ R157, R157, R160 ;  /* 0x000000a09d9d7220 */ /* 0x000fc40000410000 */
[-C--:B------:R-:W-:Y:S02]  /*4ce0*/  FFMA.FTZ R161, R153, R162.reuse, R118 ;  /* 0x000000a299a17223 */ /* 0x080fe40000010076 */
[----:B------:R-:W-:Y:S02]  /*4cf0*/  FFMA.FTZ R157, R101, R157, R138 ;  /* 0x0000009d659d7223 */ /* 0x000fe4000001008a */
[----:B------:R-:W-:Y:S02]  /*4d00*/  FMUL.FTZ R149, R149, R162 ;  /* 0x000000a295957220 */ /* 0x000fe40000410000 */
[----:B-1----:R-:W-:Y:S02]  /*4d10*/  FFMA.FTZ R140, R112, R161, R167 ;  /* 0x000000a1708c7223 */ /* 0x002fe400000100a7 */
[----:B------:R-:W-:Y:S02]  /*4d20*/  FFMA.FTZ R138, R94, R149, R157 ;  /* 0x000000955e8a7223 */ /* 0x000fe4000001009d */
[----:B0-----:R-:W-:-:S02]  /*4d30*/  @P2 FFMA.FTZ R165, R142, R165, R164 ;  /* 0x000000a58ea52223 */ /* 0x001fc400000100a4 */
[----:B------:R-:W-:Y:S02]  /*4d40*/  FMUL.FTZ R142, R147, R161 ;  /* 0x000000a1938e7220 */ /* 0x000fe40000410000 */
[----:B------:R-:W-:Y:S02]  /*4d50*/  FFMA.FTZ R147, R165, R130, R158 ;  /* 0x00000082a5937223 */ /* 0x000fe4000001009e */
[----:B------:R-:W-:Y:S02]  /*4d60*/  FMUL.FTZ R130, R151, R140 ;  /* 0x0000008c97827220 */ /* 0x000fe40000410000 */
[----:B------:R-:W-:Y:S02]  /*4d70*/  FFMA.FTZ R149, R183, R147, R156 ;  /* 0x00000093b7957223 */ /* 0x000fe4000001009c */
[----:B------:R-:W-:Y:S01]  /*4d80*/  FFMA.FTZ R157, R103, R142, R138 ;  /* 0x0000008e679d7223 */ /* 0x000fe2000001008a */
[----:B------:R-:W-:Y:S01]  /*4d90*/  IADD3 R142, -R10, c[0x0][0x168], -R41 ;  /* 0x00005a000a8e7a10 */ /* 0x000fe20007ffe929 */
[----:B------:R-:W-:-:S02]  /*4da0*/  FFMA.FTZ R151, R112, R149, R154 ;  /* 0x0000009570977223 */ /* 0x000fc4000001009a */
[----:B------:R-:W-:Y:S01]  /*4db0*/  FFMA.FTZ R183, R183, R140, R134 ;  /* 0x0000008cb7b77223 */ /* 0x000fe20000010086 */
[----:B------:R-:W-:Y:S01]  /*4dc0*/  ISETP.GE.AND P0, PT, R142, 0x1, PT ;  /* 0x000000018e00780c */ /* 0x000fe20003f06270 */
[----:B------:R-:W-:Y:S02]  /*4dd0*/  FFMA.FTZ R153, R153, R151, R152 ;  /* 0x0000009799997223 */ /* 0x000fe40000010098 */
[----:B------:R-:W-:Y:S02]  /*4de0*/  FFMA.FTZ R134, R96, R130, R157 ;  /* 0x0000008260867223 */ /* 0x000fe4000001009d */
[----:B------:R-:W-:Y:S02]  /*4df0*/  FFMA.FTZ R159, R120, R153, R150 ;  /* 0x00000099789f7223 */ /* 0x000fe40000010096 */
[----:B--2---:R-:W-:Y:S01]  /*4e00*/  FFMA.FTZ R37, R132, R37, R136 ;  /* 0x0000002584257223 */ /* 0x004fe20000010088 */
[----:B------:R-:W-:Y:S01]  /*4e10*/  SHF.L.U32 R136, R41, 0x3, RZ ;  /* 0x0000000329887819 */ /* 0x000fe200000006ff */
[----:B------:R-:W-:-:S02]  /*4e20*/  FFMA.FTZ R157, R116, R159, R148 ;  /* 0x0000009f749d7223 */ /* 0x000fc40000010094 */
[----:B------:R-:W-:Y:S01]  /*4e30*/  FMUL.FTZ R36, R132, R36 ;  /* 0x0000002484247220 */ /* 0x000fe20000410000 */
[----:B------:R-:W-:Y:S01]  /*4e40*/  LEA.HI.SX32 R175, R136, R136, 0x1b ;  /* 0x0000008888af7211 */ /* 0x000fe200078fdaff */
[----:B------:R-:W-:Y:S02]  /*4e50*/  FADD.FTZ R112, -R155, R114 ;  /* 0x000000729b707221 */ /* 0x000fe40000010100 */
[----:B------:R-:W-:Y:S01]  /*4e60*/  FFMA.FTZ R155, R110, R157, R146 ;  /* 0x0000009d6e9b7223 */ /* 0x000fe20000010092 */
[----:B------:R0:W-:Y:S01]  /*4e70*/  @!P5 STS.64 [R143.X8+0x1308], R36 ;  /* 0x001308248f00d388 */ /* 0x0001e20000008a00 */
[----:B------:R-:W-:Y:S02]  /*4e80*/  FMUL.FTZ R163, R106, R173 ;  /* 0x000000ad6aa37220 */ /* 0x000fe40000410000 */
[----:B------:R-:W-:Y:S02]  /*4e90*/  FADD.FTZ R171, -R118, R161 ;  /* 0x000000a176ab7221 */ /* 0x000fe40000010100 */
[----:B------:R-:W-:-:S02]  /*4ea0*/  FMUL.FTZ R130, R106, R181 ;  /* 0x000000b56a827220 */ /* 0x000fc40000410000 */
[----:B------:R-:W-:Y:S02]  /*4eb0*/  FMUL.FTZ R114, R106, R114 ;  /* 0x000000726a727220 */ /* 0x000fe40000410000 */
[----:B------:R-:W-:Y:S02]  /*4ec0*/  FMUL.FTZ R165, R92, R163 ;  /* 0x000000a35ca57220 */ /* 0x000fe40000410000 */
[----:B------:R-:W-:Y:S02]  /*4ed0*/  FFMA.FTZ R163, R74, -R87, R181 ;  /* 0x800000574aa37223 */ /* 0x000fe400000100b5 */
[----:B0-----:R-:W-:Y:S02]  /*4ee0*/  FMUL.FTZ R36, R106, R161 ;  /* 0x000000a16a247220 */ /* 0x001fe40000410000 */
[----:B------:R-:W-:Y:S02]  /*4ef0*/  FFMA.FTZ R161, R108, R155, R144 ;  /* 0x0000009b6ca17223 */ /* 0x000fe40000010090 */
[----:B------:R-:W-:-:S02]  /*4f00*/  FMUL.FTZ R130, R97, R130 ;  /* 0x0000008261827220 */ /* 0x000fc40000410000 */
[----:B------:R-:W-:Y:S02]  /*4f10*/  FMUL.FTZ R108, R161, R87 ;  /* 0x00000057a16c7220 */ /* 0x000fe40000410000 */
[----:B------:R-:W-:Y:S01]  /*4f20*/  FMUL.FTZ R132, R145, R183 ;  /* 0x000000b791847220 */ /* 0x000fe20000410000 */
[----:B------:R-:W-:Y:S01]  /*4f30*/  STS [R175.X4+0x430], R130 ;  /* 0x00043082af007388 */ /* 0x000fe20000004800 */
[----:B------:R-:W-:Y:S02]  /*4f40*/  FMUL.FTZ R116, R106, R160 ;  /* 0x000000a06a747220 */ /* 0x000fe40000410000 */
[----:B------:R-:W-:Y:S01]  /*4f50*/  FMUL.FTZ R145, R99, R114 ;  /* 0x0000007263917220 */ /* 0x000fe20000410000 */
[----:B------:R0:W-:Y:S01]  /*4f60*/  STS [R52.X4+0x438], R165 ;  /* 0x000438a534007388 */ /* 0x0001e20000004800 */
[----:B------:R-:W-:Y:S02]  /*4f70*/  FMUL.FTZ R110, R155, R89 ;  /* 0x000000599b6e7220 */ /* 0x000fe40000410000 */
[----:B------:R-:W-:Y:S01]  /*4f80*/  FFMA.FTZ R37, R108, R163, RZ ;  /* 0x000000a36c257223 */ /* 0x000fe200000100ff */
[----:B------:R1:W-:Y:S01]  /*4f90*/  STS [R52.X4+0x434], R145 ;  /* 0x0004349134007388 */ /* 0x0003e20000004800 */
[----:B------:R-:W-:-:S02]  /*4fa0*/  FMUL.FTZ R169, R106, R162 ;  /* 0x000000a26aa97220 */ /* 0x000fc40000410000 */
[----:B------:R-:W-:Y:S02]  /*4fb0*/  FMUL.FTZ R167, R101, R116 ;  /* 0x0000007465a77220 */ /* 0x000fe40000410000 */
[-C--:B------:R-:W-:Y:S02]  /*4fc0*/  FMUL.FTZ R116, R157, R86.reuse ;  /* 0x000000569d747220 */ /* 0x080fe40000410000 */
[----:B0-----:R-:W-:Y:S01]  /*4fd0*/  FFMA.FTZ R165, R77, -R86, R173 ;  /* 0x800000564da57223 */ /* 0x001fe200000100ad */
[----:B------:R0:W-:Y:S01]  /*4fe0*/  STS [R52.X4+0x43c], R167 ;  /* 0x00043ca734007388 */ /* 0x0001e20000004800 */
[----:B------:R-:W-:Y:S02]  /*4ff0*/  FFMA.FTZ R37, R110, R112, R37 ;  /* 0x000000706e257223 */ /* 0x000fe40000010025 */
[----:B-1----:R-:W-:Y:S02]  /*5000*/  FMUL.FTZ R145, R103, R36 ;  /* 0x0000002467917220 */ /* 0x002fe40000410000 */
[----:B------:R-:W-:-:S02]  /*5010*/  FMUL.FTZ R169, R94, R169 ;  /* 0x000000a95ea97220 */ /* 0x000fc40000410000 */
[----:B------:R-:W-:Y:S01]  /*5020*/  FMUL.FTZ R118, R159, R91 ;  /* 0x0000005b9f767220 */ /* 0x000fe20000410000 */
[----:B------:R1:W-:Y:S01]  /*5030*/  STS [R52.X4+0x444], R145 ;  /* 0x0004449134007388 */ /* 0x0003e20000004800 */
[----:B------:R-:W-:Y:S02]  /*5040*/  FFMA.FTZ R37, R116, R165, R37 ;  /* 0x000000a574257223 */ /* 0x000fe40000010025 */
[----:B0-----:R-:W-:Y:S01]  /*5050*/  FFMA.FTZ R167, R78, -R91, R160 ;  /* 0x8000005b4ea77223 */ /* 0x001fe200000100a0 */
[----:B------:R0:W-:Y:S01]  /*5060*/  STS [R52.X4+0x440], R169 ;  /* 0x000440a934007388 */ /* 0x0001e20000004800 */
[----:B------:R-:W-:Y:S02]  /*5070*/  FMUL.FTZ R36, R106, R183 ;  /* 0x000000b76a247220 */ /* 0x000fe40000410000 */
[----:B------:R-:W-:Y:S02]  /*5080*/  FMUL.FTZ R120, R153, R88 ;  /* 0x0000005899787220 */ /* 0x000fe40000410000 */
[----:B------:R-:W-:-:S02]  /*5090*/  FFMA.FTZ R37, R118, R167, R37 ;  /* 0x000000a776257223 */ /* 0x000fc40000010025 */
[----:B-1----:R-:W-:Y:S02]  /*50a0*/  FMUL.FTZ R145, R106, R140 ;  /* 0x0000008c6a917220 */ /* 0x002fe40000410000 */
[----:B------:R-:W-:Y:S02]  /*50b0*/  FMUL.FTZ R175, R105, R36 ;  /* 0x0000002469af7220 */ /* 0x000fe40000410000 */
[----:B0-----:R-:W-:Y:S02]  /*50c0*/  FFMA.FTZ R169, R79, -R88, R162 ;  /* 0x800000584fa97223 */ /* 0x001fe400000100a2 */
[----:B------:R-:W-:Y:S01]  /*50d0*/  FMUL.FTZ R145, R96, R145 ;  /* 0x0000009160917220 */ /* 0x000fe20000410000 */
[----:B------:R0:W-:Y:S01]  /*50e0*/  STS [R52.X4+0x44c], R175 ;  /* 0x00044caf34007388 */ /* 0x0001e20000004800 */
[----:B------:R-:W-:Y:S02]  /*50f0*/  FMUL.FTZ R106, R151, R93 ;  /* 0x0000005d976a7220 */ /* 0x000fe40000410000 */
[----:B------:R-:W-:Y:S01]  /*5100*/  FFMA.FTZ R37, R120, R169, R37 ;  /* 0x000000a978257223 */ /* 0x000fe20000010025 */
[----:B------:R0:W-:Y:S01]  /*5110*/  STS [R52.X4+0x448], R145 ;  /* 0x0004489134007388 */ /* 0x0001e20000004800 */
[----:B------:R-:W-:-:S02]  /*5120*/  FFMA.FTZ R114, R105, R132, R134 ;  /* 0x0000008469727223 */ /* 0x000fc40000010086 */
[-C--:B------:R-:W-:Y:S02]  /*5130*/  FFMA.FTZ R132, R81, -R90.reuse, R140 ;  /* 0x8000005a51847223 */ /* 0x080fe4000001008c */
[-C--:B------:R-:W-:Y:S02]  /*5140*/  FMUL.FTZ R134, R147, R95.reuse ;  /* 0x0000005f93867220 */ /* 0x080fe40000410000 */
[----:B------:R-:W-:Y:S02]  /*5150*/  FFMA.FTZ R173, R82, -R95, R183 ;  /* 0x8000005f52ad7223 */ /* 0x000fe400000100b7 */
[----:B------:R-:W-:Y:S02]  /*5160*/  FMUL.FTZ R130, R149, R90 ;  /* 0x0000005a95827220 */ /* 0x000fe40000410000 */
[----:B------:R-:W-:Y:S02]  /*5170*/  FFMA.FTZ R37, R106, R171, R37 ;  /* 0x000000ab6a257223 */ /* 0x000fe40000010025 */
[----:B------:R-:W-:-:S02]  /*5180*/  FMUL.FTZ R177, R134, R173 ;  /* 0x000000ad86b17220 */ /* 0x000fc40000410000 */
[----:B------:R-:W-:Y:S01]  /*5190*/  FFMA.FTZ R138, R130, R132, R37 ;  /* 0x00000084828a7223 */ /* 0x000fe20000010025 */
[----:B------:R-:W-:Y:S06]  /*51a0*/  BAR.SYNC.DEFER_BLOCKING 0x0 ;  /* 0x0000000000007b1d */ /* 0x000fec0000010000 */
[----:B------:R-:W-:Y:S05]  /*51b0*/  @!P0 BRA `(.L_x_6937) ;  /* 0x0000009000008947 */ /* 0x000fea0003800000 */
[----:B0-----:R-:W-:Y:S01]  /*51c0*/  LEA.HI.SX32 R136, R41, R41, 0x1b ;  /* 0x0000002929887211 */ /* 0x001fe200078fdaff */
        /* <DEDUP_REMOVED lines=8> */
.L_x_6937:
[----:B0-----:R-:W-:Y:S05]  /*5250*/  BSYNC B0 ;  /* 0x0000000000007941 */ /* 0x001fea0003800000 */
.L_x_6936:
[----:B------:R-:W-:Y:S01]  /*5260*/  IADD3 R36, R41, 0x20, RZ ;  /* 0x0000002029247810 */ /* 0x000fe20007ffe0ff */
[----:B------:R-:W-:Y:S01]  /*5270*/  BSSY B0, `(.L_x_6938) ;  /* 0x0000013000007945 */ /* 0x000fe20003800000 */
[----:B------:R-:W-:Y:S01]  /*5280*/  ISETP.GE.AND P6, PT, R142, 0x21, PT ;  /* 0x000000218e00780c */ /* 0x000fe20003fc6270 */
[----:B------:R-:W-:Y:S01]  /*5290*/  FADD.FTZ R138, R138, R177 ;  /* 0x000000b18a8a7221 */ /* 0x000fe20000010000 */
[----:B------:R-:W-:Y:S02]  /*52a0*/  LEA.HI.SX32 R36, R36, R41, 0x1b ;  /* 0x0000002924247211 */ /* 0x000fe400078fdaff */
[C---:B------:R-:W-:Y:S02]  /*52b0*/  SHF.L.U64.HI R37, R141.reuse, 0x2, R100 ;  /* 0x000000028d257819 */ /* 0x040fe40000010264 */
[----:B------:R-:W-:Y:S01]  /*52c0*/  SHF.L.U32 R179, R141, 0x2, RZ ;  /* 0x000000028db37819 */ /* 0x000fe200000006ff */
[----:B------:R0:W1:Y:S01]  /*52d0*/  LDS R145, [R36.X4+0x4b0] ;  /* 0x0004b00024917984 */ /* 0x0000620000004800 */
[C---:B------:R-:W-:Y:S01]  /*52e0*/  ISETP.GE.AND P0, PT, R142.reuse, 0x41, PT ;  /* 0x000000418e00780c */ /* 0x040fe20003f06270 */
        /* <DEDUP_REMOVED lines=11> */
.L_x_6939:
[----:B0-----:R-:W-:Y:S05]  /*53a0*/  BSYNC B0 ;  /* 0x0000000000007941 */ /* 0x001fea0003800000 */
.L_x_6938:
[----:B-1----:R0:W1:Y:S01]  /*53b0*/  LDS R145, [R53.X4+0x530] ;  /* 0x0005300035917984 */ /* 0x0020620000004800 */
[----:B------:R-:W-:Y:S01]  /*53c0*/  BSSY B0, `(.L_x_6940) ;  /* 0x0000005000007945 */ /* 0x000fe20003800000 */
[----:B------:R-:W-:Y:S05]  /*53d0*/  @!P0 BRA `(.L_x_6941) ;  /* 0x0000003000008947 */ /* 0x000fea0003800000 */
[----:B------:R-:W-:-:S05]  /*53e0*/  IMAD.WIDE.U32 R36, R179, c[0x0][0x2d0], R20 ;  /* 0x0000b400b3247a25 */ /* 0x000fca00078e0014 */
[----:B------:R-:W-:-:S05]  /*53f0*/  IADD3 R37, R177, R37, RZ ;  /* 0x00000025b1257210 */ /* 0x000fca0007ffe0ff */
[----:B-1----:R1:W-:Y:S02]  /*5400*/  RED.E.ADD.F32.FTZ.RN.STRONG.GPU [R36.64], R145 ;  /* 0x000000912400798e */ /* 0x0023e4000c10e784 */
.L_x_6941:
[----:B------:R-:W-:Y:S05]  /*5410*/  BSYNC B0 ;  /* 0x0000000000007941 */ /* 0x000fea0003800000 */
.L_x_6940:
[----:B-1----:R1:W2:Y:S01]  /*5420*/  LDS R145, [R54.X4+0x5b0] ;  /* 0x0005b00036917984 */ /* 0x0022a20000004800 */
[----:B------:R-:W-:Y:S01]  /*5430*/  BSSY B0, `(.L_x_6942) ;  /* 0x0000005000007945 */ /* 0x000fe20003800000 */
[----:B------:R-:W-:Y:S05]  /*5440*/  @!P1 BRA `(.L_x_6943) ;  /* 0x0000003000009947 */ /* 0x000fea0003800000 */
[----:B------:R-:W-:-:S05]  /*5450*/  IMAD.WIDE.U32 R36, R179, c[0x0][0x2d0], R22 ;  /* 0x0000b400b3247a25 */ /* 0x000fca00078e0016 */
[----:B------:R-:W-:-:S05]  /*5460*/  IADD3 R37, R177, R37, RZ ;  /* 0x00000025b1257210 */ /* 0x000fca0007ffe0ff */
[----:B--2---:R2:W-:Y:S02]  /*5470*/  RED.E.ADD.F32.FTZ.RN.STRONG.GPU [R36.64], R145 ;  /* 0x000000912400798e */ /* 0x0045e4000c10e784 */
.L_x_6943:
[----:B------:R-:W-:Y:S05]  /*5480*/  BSYNC B0 ;  /* 0x0000000000007941 */ /* 0x000fea0003800000 */
.L_x_6942:
[----:B--2---:R2:W3:Y:S01]  /*5490*/  LDS R145, [R55.X4+0x630] ;  /* 0x0006300037917984 */ /* 0x0044e20000004800 */
[----:B------:R-:W-:Y:S01]  /*54a0*/  BSSY B0, `(.L_x_6944) ;  /* 0x0000006000007945 */ /* 0x000fe20003800000 */
[----:B------:R-:W-:Y:S01]  /*54b0*/  IADD3 R104, R41, 0xc0, RZ ;  /* 0x000000c029687810 */ /* 0x000fe20007ffe0ff */
[----:B------:R-:W-:Y:S05]  /*54c0*/  @!P2 BRA `(.L_x_6945) ;  /* 0x000000300000a947 */ /* 0x000fea0003800000 */
[----:B------:R-:W-:-:S05]  /*54d0*/  IMAD.WIDE.U32 R36, R179, c[0x0][0x2d0], R24 ;  /* 0x0000b400b3247a25 */ /* 0x000fca00078e0018 */
[----:B------:R-:W-:-:S05]  /*54e0*/  IADD3 R37, R177, R37, RZ ;  /* 0x00000025b1257210 */ /* 0x000fca0007ffe0ff */
[----:B---3--:R3:W-:Y:S02]  /*54f0*/  RED.E.ADD.F32.FTZ.RN.STRONG.GPU [R36.64], R145 ;  /* 0x000000912400798e */ /* 0x0087e4000c10e784 */
.L_x_6945:
[----:B------:R-:W-:Y:S05]  /*5500*/  BSYNC B0 ;  /* 0x0000000000007941 */ /* 0x000fea0003800000 */
.L_x_6944:
        /* <DEDUP_REMOVED lines=8> */
.L_x_6947:
[----:B------:R-:W-:Y:S05]  /*5590*/  BSYNC B0 ;  /* 0x0000000000007941 */ /* 0x000fea0003800000 */
.L_x_6946:
[----:B------:R0:W1:Y:S01]  /*55a0*/  LDS R175, [R104.X4+0x730] ;  /* 0x0007300068af7984 */ /* 0x0000620000004800 */
[----:B------:R-:W-:Y:S01]  /*55b0*/  BSSY B0, `(.L_x_6948) ;  /* 0x0000007000007945 */ /* 0x000fe20003800000 */
[----:B------:R-:W-:Y:S01]  /*55c0*/  LEA.HI.SX32 R136, R136, R41, 0x1b ;  /* 0x0000002988887211 */ /* 0x000fe200078fdaff */
[----:B----4-:R-:W-:Y:S01]  /*55d0*/  IMAD.WIDE.U32 R36, R179, c[0x0][0x2d0], R30 ;  /* 0x0000b400b3247a25 */ /* 0x010fe200078e001e */
[----:B------:R-:W-:Y:S05]  /*55e0*/  @!P4 BRA `(.L_x_6949) ;  /* 0x000000300000c947 */ /* 0x000fea0003800000 */
[----:B------:R-:W-:-:S05]  /*55f0*/  IMAD.WIDE.U32 R144, R179, c[0x0][0x2d0], R28 ;  /* 0x0000b400b3907a25 */ /* 0x000fca00078e001c */
[----:B------:R-:W-:-:S05]  /*5600*/  IADD3 R145, R177, R145, RZ ;  /* 0x00000091b1917210 */ /* 0x000fca0007ffe0ff */
[----:B-1----:R1:W-:Y:S02]  /*5610*/  RED.E.ADD.F32.FTZ.RN.STRONG.GPU [R144.64], R175 ;  /* 0x000000af9000798e */ /* 0x0023e4000c10e784 */
.L_x_6949:
[----:B------:R-:W-:Y:S05]  /*5620*/  BSYNC B0 ;  /* 0x0000000000007941 */ /* 0x000fea0003800000 */
.L_x_6948:
[----:B-1----:R1:W4:Y:S01]  /*5630*/  LDS R145, [R136.X4+0x7b0] ;  /* 0x0007b00088917984 */ /* 0x0023220000004800 */
[----:B------:R-:W-:Y:S01]  /*5640*/  BSSY B0, `(.L_x_6950) ;  /* 0x0000004000007945 */ /* 0x000fe20003800000 */
[----:B------:R-:W-:Y:S05]  /*5650*/  @!P5 BRA `(.L_x_6951) ;  /* 0x000000200000d947 */ /* 0x000fea0003800000 */
[----:B------:R-:W-:-:S05]  /*5660*/  IADD3 R37, R177, R37, RZ ;  /* 0x00000025b1257210 */ /* 0x000fca0007ffe0ff */
[----:B----4-:R4:W-:Y:S02]  /*5670*/  RED.E.ADD.F32.FTZ.RN.STRONG.GPU [R36.64], R145 ;  /* 0x000000912400798e */ /* 0x0109e4000c10e784 */
.L_x_6951:
[----:B------:R-:W-:Y:S05]  /*5680*/  BSYNC B0 ;  /* 0x0000000000007941 */ /* 0x000fea0003800000 */
.L_x_6950:
[----:B----4-:R-:W4:Y:S01]  /*5690*/  SHFL.DOWN PT, R145, R114, 0x1, 0x1f ;  /* 0x08201f0072917f89 */ /* 0x010f2200000e0000 */
[----:B------:R-:W-:Y:S01]  /*56a0*/  ISETP.GT.AND P0, PT, R50, 0x1e, PT ;  /* 0x0000001e3200780c */ /* 0x000fe20003f04270 */
[----:B0-----:R-:W-:Y:S01]  /*56b0*/  FMUL.FTZ R104, R102, R147 ;  /* 0x0000009366687220 */ /* 0x001fe20000410000 */
        /* <DEDUP_REMOVED lines=78> */
.L_x_6953:
[----:B0-----:R-:W-:Y:S05]  /*5ba0*/  BSYNC B0 ;  /* 0x0000000000007941 */ /* 0x001fea0003800000 */
.L_x_6952:
[----:B------:R-:W-:Y:S02]  /*5bb0*/  IADD3 R143, R143, 0x1, RZ ;  /* 0x000000018f8f7810 */ /* 0x000fe40007ffe0ff */
[----:B------:R-:W-:Y:S02]  /*5bc0*/  IADD3 R141, P1, R141, 0x1, RZ ;  /* 0x000000018d8d7810 */ /* 0x000fe40007f3e0ff */
[----:B------:R-:W-:Y:S02]  /*5bd0*/  ISETP.GE.AND P0, PT, R143, c[0x0][0x16c], PT ;  /* 0x00005b008f007a0c */ /* 0x000fe40003f06270 */
[----:B------:R-:W-:-:S11]  /*5be0*/  IADD3.X R100, RZ, R100, RZ, P1, !PT ;  /* 0x00000064ff647210 */ /* 0x000fd60000ffe4ff */
[----:B------:R-:W-:Y:S01]  /*5bf0*/  @P0 CALL.REL.NOINC `(.L_x_6933) ;  /* 0x0000001000000944 */ /* 0x000fe20003c00000 */
[----:B------:R-:W-:Y:S05]  /*5c00*/  BRA `(.L_x_6954) ;  /* 0xffffe1a000007947 */ /* 0x000fea000383ffff */
.L_x_6933:
[----:B------:R-:W-:Y:S01]  /*5c10*/  BAR.SYNC.DEFER_BLOCKING 0x0 ;  /* 0x0000000000007b1d */ /* 0x000fe20000010000 */
[-C--:B------:R-:W-:Y:S01]  /*5c20*/  ISETP.GE.AND P5, PT, R8, R83.reuse, PT ;  /* 0x000000530800720c */ /* 0x080fe20003fa6270 */
[----:B------:R-:W-:Y:S01]  /*5c30*/  CS2R R10, SRZ ;  /* 0x00000000000a7805 */ /* 0x000fe2000001ff00 */
[-C--:B------:R-:W-:Y:S02]  /*5c40*/  ISETP.GE.AND P0, PT, R57, R83.reuse, PT ;  /* 0x000000533900720c */ /* 0x080fe40003f06270 */
[-C--:B------:R-:W-:Y:S02]  /*5c50*/  ISETP.GE.AND P1, PT, R58, R83.reuse, PT ;  /* 0x000000533a00720c */ /* 0x080fe40003f26270 */
[-C--:B------:R-:W-:Y:S02]  /*5c60*/  ISETP.GE.AND P2, PT, R59, R83.reuse, PT ;  /* 0x000000533b00720c */ /* 0x080fe40003f46270 */
[-C--:B------:R-:W-:Y:S02]  /*5c70*/  ISETP.GE.AND P3, PT, R60, R83.reuse, PT ;  /* 0x000000533c00720c */ /* 0x080fe40003f66270 */
[-C--:B------:R-:W-:Y:S01]  /*5c80*/  ISETP.GE.AND P4, PT, R61, R83.reuse, PT ;  /* 0x000000533d00720c */ /* 0x080fe20003f86270 */
[----:B------:R-:W-:Y:S01]  /*5c90*/  CS2R R16, SRZ ;  /* 0x0000000000107805 */ /* 0x000fe2000001ff00 */
[----:B0-----:R-:W-:Y:S01]  /*5ca0*/  CS2R R18, SRZ ;  /* 0x0000000000127805 */ /* 0x001fe2000001ff00 */
[----:B------:R-:W-:Y:S01]  /*5cb0*/  MOV R20, RZ ;  /* 0x000000ff00147202 */ /* 0x000fe20000000f00 */
[----:B------:R-:W4:Y:S01]  /*5cc0*/  @!P5 LDG.E R139, [R12.64] ;  /* 0x000000040c8bd981 */ /* 0x000f22000c1e1900 */
[----:B------:R-:W-:-:S03]  /*5cd0*/  ISETP.GE.AND P5, PT, R62, R83, PT ;  /* 0x000000533e00720c */ /* 0x000fc60003fa6270 */
[----:B------:R-:W5:Y:S01]  /*5ce0*/  @!P0 LDG.E R10, [R12.64+0x80] ;  /* 0x000080040c0a8981 */ /* 0x000f62000c1e1900 */
[----:B------:R-:W-:-:S03]  /*5cf0*/  ISETP.GE.AND P0, PT, R63, R83, PT ;  /* 0x000000533f00720c */ /* 0x000fc60003f06270 */
[----:B--2---:R-:W2:Y:S04]  /*5d00*/  @!P1 LDG.E R11, [R12.64+0x100] ;  /* 0x000100040c0b9981 */ /* 0x004ea8000c1e1900 */
[----:B---3--:R-:W3:Y:S04]  /*5d10*/  @!P2 LDG.E R16, [R12.64+0x180] ;  /* 0x000180040c10a981 */ /* 0x008ee8000c1e1900 */
[----:B------:R-:W3:Y:S04]  /*5d20*/  @!P3 LDG.E R17, [R12.64+0x200] ;  /* 0x000200040c11b981 */ /* 0x000ee8000c1e1900 */
[----:B------:R-:W3:Y:S04]  /*5d30*/  @!P4 LDG.E R18, [R12.64+0x280] ;  /* 0x000280040c12c981 */ /* 0x000ee8000c1e1900 */
[----:B------:R-:W3:Y:S04]  /*5d40*/  @!P5 LDG.E R19, [R12.64+0x300] ;  /* 0x000300040c13d981 */ /* 0x000ee8000c1e1900 */
[----:B------:R-:W3:Y:S01]  /*5d50*/  @!P0 LDG.E R20, [R12.64+0x380] ;  /* 0x000380040c148981 */ /* 0x000ee2000c1e1900 */
[----:B------:R-:W-:Y:S01]  /*5d60*/  ISETP.NE.AND P6, PT, R41, RZ, PT ;  /* 0x000000ff2900720c */ /* 0x000fe20003fc5270 */
[----:B------:R-:W-:Y:S01]  /*5d70*/  IMAD R24, R122, c[0x0][0x2d8], RZ ;  /* 0x0000b6007a187a24 */ /* 0x000fe200078e02ff */
[----:B------:R-:W-:Y:S03]  /*5d80*/  BSSY B0, `(.L_x_6955) ;  /* 0x0000079000007945 */ /* 0x000fe60003800000 */
[----:B------:R-:W-:Y:S01]  /*5d90*/  IMAD R79, R35, c[0x0][0x2dc], R24 ;  /* 0x0000b700234f7a24 */ /* 0x000fe200078e0218 */
        /* <DEDUP_REMOVED lines=31> */
[----:B------:R-:W-:-:S05]  /*5f90*/  @!P5 FMUL.FTZ R16, R16, -1.4426950216293334961 ;  /* 0xbfb8aa3b1010d820 */ /* 0x000fca0000410000 */
[----:B------:R-:W-:Y:S02]  /*5fa0*/  @!P0 FMUL.FTZ R18, R23, -1.4426950216293334961 ;  /* 0xbfb8aa3b17128820 */ /* 0x000fe40000410000 */
[----:B------:R-:W2:Y:S01]  /*5fb0*/  @!P5 MUFU.EX2 R16, R16 ;  /* 0x000000100010d308 */ /* 0x000ea20000000800 */
[----:B------:R-:W-:Y:S01]  /*5fc0*/  STS [R72.X4], R111 ;  /* 0x0000006f48007388 */ /* 0x000fe20000004800 */
[----:B------:R-:W-:-:S03]  /*5fd0*/  @!P1 FMUL.FTZ R11, R25, -1.4426950216293334961 ;  /* 0xbfb8aa3b190b9820 */ /* 0x000fc60000410000 */
[----:B------:R-:W-:Y:S01]  /*5fe0*/  STS [R72.X4+0x4], R113 ;  /* 0x0000047148007388 */ /* 0x000fe20000004800 */
[----:B-1----:R-:W-:Y:S02]  /*5ff0*/  @!P4 FADD.FTZ R12, R10, 1 ;  /* 0x3f8000000a0cc421 */ /* 0x002fe40000010000 */
[----:B------:R-:W1:Y:S01]  /*6000*/  @!P0 MUFU.EX2 R18, R18 ;  /* 0x0000001200128308 */ /* 0x000e620000000800 */
[----:B------:R-:W-:Y:S04]  /*6010*/  STS [R72.X4+0x8], R115 ;  /* 0x0000087348007388 */ /* 0x000fe80000004800 */
[----:B------:R-:W-:Y:S01]  /*6020*/  STS [R72.X4+0xc], R117 ;  /* 0x00000c7548007388 */ /* 0x000fe20000004800 */
[----:B0-----:R-:W-:Y:S02]  /*6030*/  FADD.FTZ R13, R13, R34 ;  /* 0x000000220d0d7221 */ /* 0x001fe40000010000 */
[----:B------:R-:W0:Y:S01]  /*6040*/  @!P4 MUFU.RCP R12, R12 ;  /* 0x0000000c000cc308 */ /* 0x000e220000001000 */
[----:B--2---:R-:W-:Y:S01]  /*6050*/  @!P5 FADD.FTZ R10, R16, 1 ;  /* 0x3f800000100ad421 */ /* 0x004fe20000010000 */
[----:B------:R-:W-:Y:S01]  /*6060*/  STS [R72.X4+0x10], R119 ;  /* 0x0000107748007388 */ /* 0x000fe20000004800 */
[----:B------:R-:W-:-:S03]  /*6070*/  FSETP.GTU.FTZ.AND P3, PT, R13, 20, PT ;  /* 0x41a000000d00780b */ /* 0x000fc60003f7c000 */
[----:B------:R-:W-:Y:S02]  /*6080*/  STS [R72.X4+0x14], R127 ;  /* 0x0000147f48007388 */ /* 0x000fe40000004800 */
[----:B------:R-:W2:Y:S01]  /*6090*/  @!P5 MUFU.RCP R10, R10 ;  /* 0x0000000a000ad308 */ /* 0x000ea20000001000 */
[----:B-1----:R-:W-:Y:S01]  /*60a0*/  @!P0 FADD.FTZ R18, R18, 1 ;  /* 0x3f80000012128421 */ /* 0x002fe20000010000 */
[----:B------:R-:W-:Y:S04]  /*60b0*/  STS [R72.X4+0x18], R129 ;  /* 0x0000188148007388 */ /* 0x000fe80000004800 */
[----:B------:R-:W-:Y:S01]  /*60c0*/  STS [R72.X4+0x1c], R131 ;  /* 0x00001c8348007388 */ /* 0x000fe20000004800 */
[----:B------:R-:W-:-:S06]  /*60d0*/  NOP ;  /* 0x0000000000007918 */ /* 0x000fcc0000000000 */
[----:B0-----:R-:W-:Y:S01]  /*60e0*/  @!P4 FMUL.FTZ R135, R135, R12 ;  /* 0x0000000c8787c220 */ /* 0x001fe20000410000 */
[----:B------:R-:W-:Y:S01]  /*60f0*/  FSETP.GTU.FTZ.AND P4, PT, R21, 20, PT ;  /* 0x41a000001500780b */ /* 0x000fe20003f9c000 */
[----:B------:R-:W-:Y:S01]  /*6100*/  @!P2 FMUL.FTZ R12, R20, -1.4426950216293334961 ;  /* 0xbfb8aa3b140ca820 */ /* 0x000fe20000410000 */
[----:B------:R-:W-:Y:S01]  /*6110*/  LDS R23, [R65.X4+0x80] ;  /* 0x0000800041177984 */ /* 0x000fe20000004800 */
[----:B------:R-:W-:Y:S01]  /*6120*/  FADD.FTZ R20, R19, R34 ;  /* 0x0000002213147221 */ /* 0x000fe20000010000 */
[----:B------:R-:W0:Y:S01]  /*6130*/  @!P1 MUFU.EX2 R11, R11 ;  /* 0x0000000b000b9308 */ /* 0x000e220000000800 */
[----:B--2---:R-:W-:Y:S01]  /*6140*/  @!P5 FMUL.FTZ R133, R133, R10 ;  /* 0x0000000a8585d220 */ /* 0x004fe20000410000 */
[----:B------:R-:W-:Y:S01]  /*6150*/  LDS R25, [R66.X4+0x100] ;  /* 0x0001000042197984 */ /* 0x000fe20000004800 */
[----:B------:R-:W-:Y:S01]  /*6160*/  @!P3 FMUL.FTZ R13, R13, -1.4426950216293334961 ;  /* 0xbfb8aa3b0d0db820 */ /* 0x000fe20000410000 */
[C---:B------:R-:W-:Y:S02]  /*6170*/  FSETP.GTU.FTZ.AND P5, PT, R20.reuse, 20, PT ;  /* 0x41a000001400780b */ /* 0x040fe40003fbc000 */
[----:B------:R-:W-:Y:S02]  /*6180*/  LDS R27, [R67.X4+0x180] ;  /* 0x00018000431b7984 */ /* 0x000fe40000004800 */
[----:B------:R-:W1:Y:S01]  /*6190*/  @!P2 MUFU.EX2 R16, R12 ;  /* 0x0000000c0010a308 */ /* 0x000e620000000800 */
[----:B------:R-:W-:Y:S01]  /*61a0*/  @!P4 FMUL.FTZ R19, R21, -1.4426950216293334961 ;  /* 0xbfb8aa3b1513c820 */ /* 0x000fe20000410000 */
[----:B------:R-:W-:Y:S04]  /*61b0*/  LDS R29, [R68.X4+0x200] ;  /* 0x00020000441d7984 */ /* 0x000fe80000004800 */
[----:B------:R-:W-:Y:S02]  /*61c0*/  LDS R21, [R64.X4] ;  /* 0x0000000040157984 */ /* 0x000fe40000004800 */
[----:B------:R0:W2:Y:S01]  /*61d0*/  @!P3 MUFU.EX2 R17, R13 ;  /* 0x0000000d0011b308 */ /* 0x0000a20000000800 */
[----:B------:R-:W-:Y:S01]  /*61e0*/  @!P5 FMUL.FTZ R10, R20, -1.4426950216293334961 ;  /* 0xbfb8aa3b140ad820 */ /* 0x000fe20000410000 */
[----:B------:R-:W-:Y:S04]  /*61f0*/  LDS R31, [R69.X4+0x280] ;  /* 0x00028000451f7984 */ /* 0x000fe80000004800 */
[----:B------:R-:W-:Y:S02]  /*6200*/  LDS R37, [R70.X4+0x300] ;  /* 0x0003000046257984 */ /* 0x000fe40000004800 */
[----:B------:R3:W4:Y:S01]  /*6210*/  @!P5 MUFU.EX2 R12, R10 ;  /* 0x0000000a000cd308 */ /* 0x0007220000000800 */
[----:B0-----:R-:W-:Y:S01]  /*6220*/  @!P1 FADD.FTZ R13, R11, 1 ;  /* 0x3f8000000b0d9421 */ /* 0x001fe20000010000 */
[----:B------:R-:W-:Y:S01]  /*6230*/  LDS R77, [R71.X4+0x380] ;  /* 0x00038000474d7984 */ /* 0x000fe20000004800 */
[----:B-1----:R-:W-:-:S03]  /*6240*/  @!P2 FADD.FTZ R16, R16, 1 ;  /* 0x3f8000001010a421 */ /* 0x002fc60000010000 */
[----:B------:R-:W-:Y:S02]  /*6250*/  @!P6 STS [0x420], R83 ;  /* 0x00042053ff00e388 */ /* 0x000fe40000000800 */
[----:B------:R-:W0:Y:S01]  /*6260*/  @!P0 MUFU.RCP R18, R18 ;  /* 0x0000001200128308 */ /* 0x000e220000001000 */
[----:B---3--:R-:W-:Y:S01]  /*6270*/  IMAD.WIDE.U32 R10, R35, c[0x0][0x2d8], RZ ;  /* 0x0000b600230a7a25 */ /* 0x008fe200078e00ff */
[----:B------:R-:W-:Y:S03]  /*6280*/  BAR.SYNC.DEFER_BLOCKING 0x0 ;  /* 0x0000000000007b1d */ /* 0x000fe60000010000 */
[----:B--2---:R-:W-:Y:S01]  /*6290*/  @!P3 FADD.FTZ R17, R17, 1 ;  /* 0x3f8000001111b421 */ /* 0x004fe20000010000 */
[----:B------:R-:W-:Y:S02]  /*62a0*/  IADD3 R11, R11, R79, RZ ;  /* 0x0000004f0b0b7210 */ /* 0x000fe40007ffe0ff */
[----:B------:R1:W2:Y:S01]  /*62b0*/  @!P1 MUFU.RCP R22, R13 ;  /* 0x0000000d00169308 */ /* 0x0002a20000001000 */
[----:B----4-:R-:W-:-:S02]  /*62c0*/  @!P5 FADD.FTZ R12, R12, 1 ;  /* 0x3f8000000c0cd421 */ /* 0x010fc40000010000 */
[----:B------:R-:W-:-:S05]  /*62d0*/  IMAD.WIDE.U32 R10, R0, c[0x0][0x2e0], R10 ;  /* 0x0000b800000a7a25 */ /* 0x000fca00078e000a */
[----:B------:R-:W3:Y:S01]  /*62e0*/  @!P4 MUFU.EX2 R19, R19 ;  /* 0x000000130013c308 */ /* 0x000ee20000000800 */
[----:B-1----:R-:W-:Y:S02]  /*62f0*/  IMAD R13, R33, c[0x0][0x2e0], RZ ;  /* 0x0000b800210d7a24 */ /* 0x002fe400078e02ff */
[----:B0-----:R-:W-:Y:S01]  /*6300*/  @!P0 FMUL.FTZ R125, R125, R18 ;  /* 0x000000127d7d8220 */ /* 0x001fe20000410000 */
[----:B------:R-:W-:Y:S01]  /*6310*/  IADD3 R10, P0, R84, R10, RZ ;  /* 0x0000000a540a7210 */ /* 0x000fe20007f1e0ff */
[----:B------:R-:W-:-:S03]  /*6320*/  IMAD R13, R0, c[0x0][0x2e4], R13 ;  /* 0x0000b900000d7a24 */ /* 0x000fc600078e020d */
[----:B------:R-:W0:Y:S01]  /*6330*/  @!P2 MUFU.RCP R16, R16 ;  /* 0x000000100010a308 */ /* 0x000e220000001000 */
[----:B--2---:R-:W-:Y:S01]  /*6340*/  @!P1 FMUL.FTZ R123, R123, R22 ;  /* 0x000000167b7b9220 */ /* 0x004fe20000410000 */
[----:B------:R-:W1:Y:S01]  /*6350*/  LDS R20, [0x420] ;  /* 0x00042000ff147984 */ /* 0x000e620000000800 */
[----:B------:R-:W-:-:S05]  /*6360*/  IADD3.X R11, R85, R13, R11, P0, !PT ;  /* 0x0000000d550b7210 */ /* 0x000fca00007fe40b */
[----:B------:R2:W4:Y:S01]  /*6370*/  @!P3 MUFU.RCP R24, R17 ;  /* 0x000000110018b308 */ /* 0x0005220000001000 */
[----:B---3--:R-:W-:-:S07]  /*6380*/  @!P4 FADD.FTZ R19, R19, 1 ;  /* 0x3f8000001313c421 */ /* 0x008fce0000010000 */
[----:B------:R-:W3:Y:S01]  /*6390*/  @!P4 MUFU.RCP R26, R19 ;  /* 0x00000013001ac308 */ /* 0x000ee20000001000 */
[----:B--2---:R-:W-:Y:S01]  /*63a0*/  LEA R17, P1, R8, c[0x0][0x330], 0x2 ;  /* 0x0000cc0008117a11 */ /* 0x004fe200078210ff */
[----:B0-----:R-:W-:-:S03]  /*63b0*/  @!P2 FMUL.FTZ R121, R121, R16 ;  /* 0x000000107979a220 */ /* 0x001fc60000410000 */
[----:B------:R-:W-:Y:S02]  /*63c0*/  LEA.HI.X R13, R8, c[0x0][0x334], R9, 0x2, P1 ;  /* 0x0000cd00080d7a11 */ /* 0x000fe400008f1409 */
[C---:B------:R-:W-:Y:S01]  /*63d0*/  LEA R16, P2, R10.reuse, R17, 0x2 ;  /* 0x000000110a107211 */ /* 0x040fe200078410ff */
[----:B------:R-:W0:Y:S01]  /*63e0*/  @!P5 MUFU.RCP R12, R12 ;  /* 0x0000000c000cd308 */ /* 0x000e220000001000 */
[----:B----4-:R-:W-:Y:S02]  /*63f0*/  @!P3 FMUL.FTZ R109, R109, R24 ;  /* 0x000000186d6db220 */ /* 0x010fe40000410000 */
[----:B------:R-:W-:Y:S01]  /*6400*/  LEA.HI.X R17, R10, R13, R11, 0x2, P2 ;  /* 0x0000000d0a117211 */ /* 0x000fe200010f140b */
[----:B---3--:R-:W-:Y:S02]  /*6410*/  @!P4 FMUL.FTZ R107, R107, R26 ;  /* 0x0000001a6b6bc220 */ /* 0x008fe40000410000 */
[----:B0-----:R-:W-:Y:S01]  /*6420*/  @!P5 FMUL.FTZ R137, R137, R12 ;  /* 0x0000000c8989d220 */ /* 0x001fe20000410000 */
[----:B-1----:R-:W-:-:S02]  /*6430*/  ISETP.GE.AND P1, PT, R8, R20, PT ;  /* 0x000000140800720c */ /* 0x002fc40003f26270 */
        /* <DEDUP_REMOVED lines=13> */
.L_x_6956:
[----:B------:R-:W-:Y:S05]  /*6510*/  BSYNC B0 ;  /* 0x0000000000007941 */ /* 0x000fea0003800000 */
.L_x_6955:
        /* <DEDUP_REMOVED lines=13> */
[----:B------:R0:W-:Y:S02]  /*65f0*/  @!P1 STG.E [R16.64+-0x280], R27 ;  /* 0xfffd801b10009986 */ /* 0x0001e4000c101904 */
[----:B------:R-:W-:Y:S02]  /*6600*/  FADD.FTZ R40, R40, R125 ;  /* 0x0000007d28287221 */ /* 0x000fe40000010000 */
[----:B------:R-:W-:Y:S02]  /*6610*/  @!P2 STG.E [R16.64+-0x200], R29 ;  /* 0xfffe001d1000a986 */ /* 0x000fe4000c101904 */
[----:B------:R-:W-:Y:S02]  /*6620*/  FADD.FTZ R40, R40, R123 ;  /* 0x0000007b28287221 */ /* 0x000fe40000010000 */
[----:B------:R-:W-:Y:S02]  /*6630*/  @!P3 STG.E [R16.64+-0x180], R31 ;  /* 0xfffe801f1000b986 */ /* 0x000fe4000c101904 */
[----:B------:R-:W-:-:S02]  /*6640*/  FADD.FTZ R40, R40, R121 ;  /* 0x0000007928287221 */ /* 0x000fc40000010000 */
[----:B------:R-:W-:Y:S01]  /*6650*/  @!P4 STG.E [R16.64+-0x100], R37 ;  /* 0xffff00251000c986 */ /* 0x000fe2000c101904 */
[----:B0-----:R-:W-:Y:S02]  /*6660*/  IMAD R27, R35, c[0x0][0x2fc], R12 ;  /* 0x0000bf00231b7a24 */ /* 0x001fe400078e020c */
[----:B------:R-:W-:Y:S01]  /*6670*/  FADD.FTZ R40, R40, R109 ;  /* 0x0000006d28287221 */ /* 0x000fe20000010000 */
[----:B------:R-:W-:Y:S02]  /*6680*/  @!P0 STG.E [R16.64+-0x380], R23 ;  /* 0xfffc801710008986 */ /* 0x000fe4000c101904 */
[----:B------:R-:W-:Y:S01]  /*6690*/  IADD3 R25, R11, R27, RZ ;  /* 0x0000001b0b197210 */ /* 0x000fe20007ffe0ff */
        /* <DEDUP_REMOVED lines=36> */
.L_x_6958:
[----:B------:R-:W-:Y:S05]  /*68e0*/  BSYNC B0 ;  /* 0x0000000000007941 */ /* 0x000fea0003800000 */
.L_x_6957:
        /* <DEDUP_REMOVED lines=38> */
.L_x_6911:
        /* <DEDUP_REMOVED lines=24> */
.L_x_6961:
[----:B0-----:R-:W-:Y:S05]  /*6cd0*/  BSYNC B0 ;  /* 0x0000000000007941 */ /* 0x001fea0003800000 */
.L_x_6960:
        /* <DEDUP_REMOVED lines=23> */
.L_x_6963:
[----:B------:R-:W1:Y:S02]  /*6e50*/  S2R R15, SR_TID.X ;  /* 0x00000000000f7919 */ /* 0x000e640000002100 */
.L_x_6964:
[----:B-1----:R-:W-:Y:S05]  /*6e60*/  BSYNC B0 ;  /* 0x0000000000007941 */ /* 0x002fea0003800000 */
.L_x_6962:
        /* <DEDUP_REMOVED lines=10> */
.L_x_6965:
        /* <DEDUP_REMOVED lines=26> */
.L_x_6966:
        /* <DEDUP_REMOVED lines=13> */
.L_x_9111:


//--------------------- .text._Z25selective_scan_bwd_kernelI32Selective_Scan_bwd_kernel_traitsILi32ELi8ELb0ELb1ELb0ELb0ELb0EffEEv12SSMParamsBwd --------------------------
	.section	.text._Z25selective_scan_bwd_kernelI32Selective_Scan_bwd_kernel_traitsILi32ELi8ELb0ELb1ELb0ELb0ELb0EffEEv12SSMParamsBwd,"ax",@progbits
	.sectioninfo	@"SHI_REGISTERS=190"
	.align	128
        .global         _Z25selective_scan_bwd_kernelI32Selective_Scan_bwd_kernel_traitsILi32ELi8ELb0ELb1ELb0ELb0ELb0EffEEv12SSMParamsBwd
        .type           _Z25selective_scan_bwd_kernelI32Selective_Scan_bwd_kernel_traitsILi32ELi8ELb0ELb1ELb0ELb0ELb0EffEEv12SSMParamsBwd,@function
        .size           _Z25selective_scan_bwd_kernelI32Selective_Scan_bwd_kernel_traitsILi32ELi8ELb0ELb1ELb0ELb0ELb0EffEEv12SSMParamsBwd,(.L_x_9112 - _Z25selective_scan_bwd_kernelI32Selective_Scan_bwd_kernel_traitsILi32ELi8ELb0ELb1ELb0ELb0ELb0EffEEv12SSMParamsBwd)
        .other          _Z25selective_scan_bwd_kernelI32Selective_Scan_bwd_kernel_traitsILi32ELi8ELb0ELb1ELb0ELb0ELb0EffEEv12SSMParamsBwd,@"STO_CUDA_ENTRY STV_DEFAULT"
_Z25selective_scan_bwd_kernelI32Selective_Scan_bwd_kernel_traitsILi32ELi8ELb0ELb1ELb0ELb0ELb0EffEEv12SSMParamsBwd:
.text._Z25selective_scan_bwd_kernelI32Selective_Scan_bwd_kernel_traitsILi32ELi8ELb0ELb1ELb0ELb0ELb0EffEEv12SSMParamsBwd:
        /* <DEDUP_REMOVED lines=30> */
[C---:B------:R-:W-:Y:S01]  /*01e0*/  ISETP.GE.AND P3, PT, R34.reuse, 0x1, PT ;  /* 0x000000012200780c */ /* 0x040fe20003f66270 */
[----:B------:R-:W-:Y:S01]  /*01f0*/  IMAD.SHL.U32 R34, R34, 0x100, RZ ;  /* 0x0000010022227824 */ /* 0x000fe200078e00ff */
[----:B------:R-:W-:Y:S01]  /*0200*/  ISETP.GE.AND P2, PT, R9, RZ, PT ;  /* 0x000000ff0900720c */ /* 0x000fe20003f46270 */
[----:B--2---:R-:W-:Y:S01]  /*0210*/  IMAD R4, R152, c[0x0][0x1d0], RZ ;  /* 0x0000740098047a24 */ /* 0x004fe200078e02ff */
[----:B------:R-:W-:Y:S01]  /*0220*/  CS2R R22, SRZ ;  /* 0x0000000000167805 */ /* 0x000fe2000001ff00 */
[----:B------:R-:W-:Y:S01]  /*0230*/  IMAD R19, R0, c[0x0][0x284], R19 ;  /* 0x0000a10000137a24 */ /* 0x000fe200078e0213 */
[----:B---3--:R-:W-:Y:S01]  /*0240*/  IADD3 R10, RZ, -R7, RZ ;  /* 0x80000007ff0a7210 */ /* 0x008fe20007ffe0ff */
[----:B------:R-:W-:Y:S01]  /*0250*/  IMAD R5, R33, c[0x0][0x1d4], R4 ;  /* 0x0000750021057a24 */ /* 0x000fe200078e0204 */
[----:B------:R-:W-:Y:S01]  /*0260*/  CS2R R20, SRZ ;  /* 0x0000000000147805 */ /* 0x000fe2000001ff00 */
[----:B------:R-:W-:-:S02]  /*0270*/  CS2R R36, SRZ ;  /* 0x0000000000247805 */ /* 0x000fc4000001ff00 */
        /* <DEDUP_REMOVED lines=32> */
[----:B------:R-:W-:Y:S01]  /*0480*/  IMAD.WIDE.U32 R4, R0, c[0x0][0x280], R6 ;  /* 0x0000a00000047a25 */ /* 0x000fe200078e0006 */
[----:B------:R-:W-:-:S02]  /*0490*/  IADD3 R42, P0, R11, R2, RZ ;  /* 0x000000020b2a7210 */ /* 0x000fc40007f1e0ff */
        /* <DEDUP_REMOVED lines=54> */
.L_x_6995:
        /* <DEDUP_REMOVED lines=10> */
[----:B------:R-:W-:Y:S02]  /*08a0*/  ISETP.GE.AND P4, PT, R48, R69, PT ;  /* 0x000000453000720c */ /* 0x000fe40003f86270 */
[----:B------:R-:W-:Y:S02]  /*08b0*/  IADD3.X R3, R40, R57, RZ, P0, !PT ;  /* 0x0000003928037210 */ /* 0x000fe400007fe4ff */
[-C--:B------:R-:W-:Y:S02]  /*08c0*/  ISETP.GE.AND P5, PT, R50, R69.reuse, PT ;  /* 0x000000453200720c */ /* 0x080fe40003fa6270 */
[----:B------:R-:W-:-:S02]  /*08d0*/  ISETP.GE.AND P2, PT, R51, R69, PT ;  /* 0x000000453300720c */ /* 0x000fc40003f46270 */
        /* <DEDUP_REMOVED lines=34> */
[-C--:B------:R-:W-:Y:S02]  /*0b00*/  ISETP.GE.AND P5, PT, R48, R69.reuse, PT ;  /* 0x000000453000720c */ /* 0x080fe40003fa6270 */
[-C--:B------:R-:W-:Y:S01]  /*0b10*/  ISETP.GE.AND P4, PT, R50, R69.reuse, PT ;  /* 0x000000453200720c */ /* 0x080fe20003f86270 */
[----:B------:R-:W-:Y:S01]  /*0b20*/  IMAD.X R3, R42, 0x1, R57, P0 ;  /* 0x000000012a037824 */ /* 0x000fe200000e0639 */
        /* <DEDUP_REMOVED lines=8> */
[----:B------:R-:W-:Y:S04]  /*0bb0*/  STS [R63.X4+0x200], R8 ;  /* 0x000200083f007388 */ /* 0x000fe80000004800 */
[----:B------:R1:W-:Y:S01]  /*0bc0*/  STS [R64.X4+0x280], R9 ;  /* 0x0002800940007388 */ /* 0x0003e20000004800 */
        /* <DEDUP_REMOVED lines=90> */
[----:B------:R-:W-:Y:S02]  /*1170*/  FMUL.FTZ R125, R99, R30 ;  /* 0x0000001e637d7220 */ /* 0x000fe40000410000 */
        /* <DEDUP_REMOVED lines=11> */
[----:B------:R-:W-:Y:S01]  /*1230*/  IMAD.MOV.U32 R82, RZ, RZ, RZ ;  /* 0x000000ffff527224 */ /* 0x000fe200078e00ff */
[----:B------:R-:W-:-:S02]  /*1240*/  MOV R107, RZ ;  /* 0x000000ff006b7202 */ /* 0x000fc40000000f00 */
[----:B------:R-:W-:Y:S02]  /*1250*/  MOV R117, RZ ;  /* 0x000000ff00757202 */ /* 0x000fe40000000f00 */
[----:B------:R-:W-:Y:S02]  /*1260*/  MOV R115, RZ ;  /* 0x000000ff00737202 */ /* 0x000fe40000000f00 */
[----:B------:R-:W-:Y:S02]  /*1270*/  MOV R113, RZ ;  /* 0x000000ff00717202 */ /* 0x000fe40000000f00 */
[----:B------:R-:W-:Y:S02]  /*1280*/  MOV R111, RZ ;  /* 0x000000ff006f7202 */ /* 0x000fe40000000f00 */
[----:B------:R-:W-:Y:S01]  /*1290*/  MOV R109, RZ ;  /* 0x000000ff006d7202 */ /* 0x000fe20000000f00 */
[----:B------:R-:W-:Y:S05]  /*12a0*/  BRA `(.L_x_6969) ;  /* 0x0000224000007947 */ /* 0x000fea0003800000 */
.L_x_6968:
[----:B------:R-:W-:Y:S01]  /*12b0*/  MOV R2, R38 ;  /* 0x0000002600027202 */ /* 0x000fe20000000f00 */
[----:B------:R-:W-:Y:S01]  /*12c0*/  IMAD R4, R152, c[0x0][0x298], RZ ;  /* 0x0000a60098047a24 */ /* 0x000fe200078e02ff */
[----:B------:R-:W-:Y:S01]  /*12d0*/  MOV R3, RZ ;  /* 0x000000ff00037202 */ /* 0x000fe20000000f00 */
[----:B------:R-:W-:Y:S01]  /*12e0*/  IMAD R7, R49, -0x100, R34 ;  /* 0xffffff0031077824 */ /* 0x000fe200078e0222 */
[----:B------:R-:W-:Y:S01]  /*12f0*/  IADD3 R84, R158, -0x1, RZ ;  /* 0xffffffff9e547810 */ /* 0x000fe20007ffe0ff */
[C---:B------:R-:W-:Y:S01]  /*1300*/  IMAD R5, R33.reuse, c[0x0][0x29c], R4 ;  /* 0x0000a70021057a24 */ /* 0x040fe200078e0204 */
[----:B------:R-:W-:Y:S01]  /*1310*/  MOV R145, RZ ;  /* 0x000000ff00917202 */ /* 0x000fe20000000f00 */
[----:B------:R-:W-:Y:S01]  /*1320*/  IMAD.WIDE.U32 R2, R33, c[0x0][0x298], R2 ;  /* 0x0000a60021027a25 */ /* 0x000fe200078e0002 */
[----:B------:R-:W-:-:S02]  /*1330*/  MOV R105, RZ ;  /* 0x000000ff00697202 */ /* 0x000fc40000000f00 */
[----:B------:R-:W-:Y:S01]  /*1340*/  MOV R92, RZ ;  /* 0x000000ff005c7202 */ /* 0x000fe20000000f00 */
[----:B------:R-:W-:Y:S01]  /*1350*/  IMAD R4, R154, c[0x0][0x2a0], RZ ;  /* 0x0000a8009a047a24 */ /* 0x000fe200078e02ff */
[----:B------:R-:W-:Y:S01]  /*1360*/  IADD3 R3, R3, R5, RZ ;  /* 0x0000000503037210 */ /* 0x000fe20007ffe0ff */
[----:B------:R-:W-:Y:S01]  /*1370*/  FADD.FTZ R135, R91, R32 ;  /* 0x000000205b877221 */ /* 0x000fe20000010000 */
[----:B------:R-:W-:Y:S01]  /*1380*/  MOV R147, RZ ;  /* 0x000000ff00937202 */ /* 0x000fe20000000f00 */
[C---:B------:R-:W-:Y:S01]  /*1390*/  IMAD R5, R35.reuse, c[0x0][0x2a4], R4 ;  /* 0x0000a90023057a24 */ /* 0x040fe200078e0204 */
[----:B------:R-:W-:Y:S01]  /*13a0*/  LEA.HI R4, R84, R84, RZ, 0x1 ;  /* 0x0000005454047211 */ /* 0x000fe200078f08ff */
[----:B------:R-:W-:Y:S01]  /*13b0*/  IMAD.WIDE.U32 R16, R35, c[0x0][0x2a0], R2 ;  /* 0x0000a80023107a25 */ /* 0x000fe200078e0002 */
[----:B------:R-:W-:Y:S02]  /*13c0*/  MOV R107, RZ ;  /* 0x000000ff006b7202 */ /* 0x000fe40000000f00 */
[----:B------:R-:W-:Y:S01]  /*13d0*/  MOV R115, RZ ;  /* 0x000000ff00737202 */ /* 0x000fe20000000f00 */
[--C-:B------:R-:W-:Y:S01]  /*13e0*/  FADD.FTZ R86, R89, R32.reuse ;  /* 0x0000002059567221 */ /* 0x100fe20000010000 */
[----:B------:R-:W-:Y:S01]  /*13f0*/  IADD3 R17, R17, R5, RZ ;  /* 0x0000000511117210 */ /* 0x000fe20007ffe0ff */
[--C-:B------:R-:W-:Y:S01]  /*1400*/  FADD.FTZ R137, R87, R32.reuse ;  /* 0x0000002057897221 */ /* 0x100fe20000010000 */
[----:B------:R-:W-:Y:S01]  /*1410*/  LEA R2, P0, R16, c[0x0][0x318], 0x2 ;  /* 0x0000c60010027a11 */ /* 0x000fe200078010ff */
[--C-:B------:R-:W-:Y:S01]  /*1420*/  FADD.FTZ R88, R85, R32.reuse ;  /* 0x0000002055587221 */ /* 0x100fe20000010000 */
[----:B------:R-:W-:Y:S01]  /*1430*/  LOP3.LUT R5, R4, 0xfffffe, RZ, 0xc0, !PT ;  /* 0x00fffffe04057812 */ /* 0x000fe200078ec0ff */
[--C-:B------:R-:W-:Y:S01]  /*1440*/  FADD.FTZ R139, R83, R32.reuse ;  /* 0x00000020538b7221 */ /* 0x100fe20000010000 */
[----:B------:R-:W-:Y:S01]  /*1450*/  LEA.HI.X R3, R16, c[0x0][0x31c], R17, 0x2, P0 ;  /* 0x0000c70010037a11 */ /* 0x000fe200000f1411 */
[--C-:B------:R-:W-:Y:S01]  /*1460*/  FADD.FTZ R141, R81, R32.reuse ;  /* 0x00000020518d7221 */ /* 0x100fe20000010000 */
[----:B------:R-:W-:Y:S01]  /*1470*/  IADD3 R16, P0, R67, R16, RZ ;  /* 0x0000001043107210 */ /* 0x000fe20007f1e0ff */
[----:B------:R-:W-:Y:S01]  /*1480*/  FADD.FTZ R143, R79, R32 ;  /* 0x000000204f8f7221 */ /* 0x000fe20000010000 */
[----:B------:R-:W-:Y:S01]  /*1490*/  IADD3 R84, R84, -R5, RZ ;  /* 0x8000000554547210 */ /* 0x000fe20007ffe0ff */
[----:B------:R-:W-:Y:S01]  /*14a0*/  IMAD.WIDE R2, R7, 0x4, R2 ;  /* 0x0000000407027825 */ /* 0x000fe200078e0202 */
[----:B------:R-:W-:-:S02]  /*14b0*/  MOV R113, RZ ;  /* 0x000000ff00717202 */ /* 0x000fc40000000f00 */
[----:B------:R-:W-:Y:S01]  /*14c0*/  MOV R111, RZ ;  /* 0x000000ff006f7202 */ /* 0x000fe20000000f00 */
[----:B------:R-:W-:Y:S01]  /*14d0*/  FADD.FTZ R90, R77, R32 ;  /* 0x000000204d5a7221 */ /* 0x000fe20000010000 */
[C---:B------:R-:W-:Y:S01]  /*14e0*/  IADD3 R14, P6, R2.reuse, -0x380, RZ ;  /* 0xfffffc80020e7810 */ /* 0x040fe20007fde0ff */
[----:B------:R-:W-:Y:S01]  /*14f0*/  IMAD.MOV.U32 R117, RZ, RZ, RZ ;  /* 0x000000ffff757224 */ /* 0x000fe200078e00ff */
        /* <DEDUP_REMOVED lines=15> */
[----:B------:R-:W-:-:S02]  /*15f0*/  LEA.HI.X.SX32 R17, R67, R17, 0x1, P0 ;  /* 0x0000001143117211 */ /* 0x000fc400000f0eff */
.L_x_6990:
[----:B------:R-:W-:Y:S01]  /*1600*/  IMAD R29, R31, c[0x0][0x180], RZ ;  /* 0x000060001f1d7a24 */ /* 0x000fe200078e02ff */
[----:B------:R-:W-:Y:S01]  /*1610*/  SHF.R.S32.HI R28, RZ, 0x1f, R145 ;  /* 0x0000001fff1c7819 */ /* 0x000fe20000011491 */
[----:B------:R-:W-:Y:S01]  /*1620*/  IMAD.WIDE.U32 R26, R0, c[0x0][0x180], RZ ;  /* 0x00006000001a7a25 */ /* 0x000fe200078e00ff */
[----:B------:R-:W-:Y:S01]  /*1630*/  IADD3 R69, -R67, c[0x0][0x168], RZ ;  /* 0x00005a0043457a10 */ /* 0x000fe20007ffe1ff */
[----:B------:R-:W-:-:S02]  /*1640*/  HFMA2.MMA R98, -RZ, RZ, 0, 0 ;  /* 0x00000000ff627435 */ /* 0x000fc400000001ff */
[----:B------:R-:W-:Y:S01]  /*1650*/  IMAD R29, R0, c[0x0][0x184], R29 ;  /* 0x00006100001d7a24 */ /* 0x000fe200078e021d */
[-C--:B------:R-:W-:Y:S01]  /*1660*/  ISETP.GE.AND P6, PT, R18, R69.reuse, PT ;  /* 0x000000451200720c */ /* 0x080fe20003fc6270 */
[----:B------:R-:W-:Y:S01]  /*1670*/  IMAD R96, R28, c[0x0][0x1a0], RZ ;  /* 0x000068001c607a24 */ /* 0x000fe200078e02ff */
[----:B------:R-:W-:Y:S01]  /*1680*/  ISETP.GE.AND P5, PT, R48, R69, PT ;  /* 0x000000453000720c */ /* 0x000fe20003fa6270 */
[----:B------:R-:W-:Y:S01]  /*1690*/  IMAD R94, R28, c[0x0][0x188], RZ ;  /* 0x000062001c5e7a24 */ /* 0x000fe200078e02ff */
[----:B------:R-:W-:Y:S01]  /*16a0*/  IADD3 R27, R27, R29, RZ ;  /* 0x0000001d1b1b7210 */ /* 0x000fe20007ffe0ff */
[----:B------:R-:W-:Y:S01]  /*16b0*/  IMAD.WIDE.U32 R150, R145, c[0x0][0x1a0], R18 ;  /* 0x0000680091967a25 */ /* 0x000fe200078e0012 */
[-C--:B------:R-:W-:Y:S02]  /*16c0*/  ISETP.GE.AND P4, PT, R50, R69.reuse, PT ;  /* 0x000000453200720c */ /* 0x080fe40003f86270 */
[-C--:B------:R-:W-:Y:S01]  /*16d0*/  ISETP.GE.AND P3, PT, R51, R69.reuse, PT ;  /* 0x000000453300720c */ /* 0x080fe20003f66270 */
[C---:B------:R-:W-:Y:S01]  /*16e0*/  IMAD R29, R145.reuse, c[0x0][0x1a4], R96 ;  /* 0x00006900911d7a24 */ /* 0x040fe200078e0260 */
[----:B------:R-:W-:Y:S01]  /*16f0*/  LEA R160, P1, R150, R46, 0x2 ;  /* 0x0000002e96a07211 */ /* 0x000fe200078210ff */
[C---:B------:R-:W-:Y:S01]  /*1700*/  IMAD R149, R145.reuse, c[0x0][0x18c], R94 ;  /* 0x0000630091957a24 */ /* 0x040fe200078e025e */
[----:B------:R-:W-:Y:S01]  /*1710*/  ISETP.GE.AND P2, PT, R52, R69, PT ;  /* 0x000000453400720c */ /* 0x000fe20003f46270 */
[----:B------:R-:W-:Y:S01]  /*1720*/  IMAD.WIDE.U32 R26, R145, c[0x0][0x188], R26 ;  /* 0x00006200911a7a25 */ /* 0x000fe200078e001a */
[----:B------:R-:W-:-:S04]  /*1730*/  IADD3 R29, R151, R29, RZ ;  /* 0x0000001d971d7210 */ /* 0x000fc80007ffe0ff */
[----:B------:R-:W-:Y:S02]  /*1740*/  IADD3 R27, R27, R149, RZ ;  /* 0x000000951b1b7210 */ /* 0x000fe40007ffe0ff */
[----:B------:R-:W-:Y:S02]  /*1750*/  LEA R148, P0, R26, c[0x0][0x220], 0x2 ;  /* 0x000088001a947a11 */ /* 0x000fe400078010ff */
[----:B------:R-:W-:Y:S01]  /*1760*/  LEA.HI.X R161, R150, R47, R29, 0x2, P1 ;  /* 0x0000002f96a17211 */ /* 0x000fe200008f141d */
[----:B------:R-:W-:Y:S01]  /*1770*/  HFMA2.MMA R153, -RZ, RZ, 0, 0 ;  /* 0x00000000ff997435 */ /* 0x000fe200000001ff */
[----:B------:R-:W-:Y:S02]  /*1780*/  LEA.HI.X R149, R26, c[0x0][0x224], R27, 0x2, P0 ;  /* 0x000089001a957a11 */ /* 0x000fe400000f141b */
[-C--:B------:R-:W-:Y:S01]  /*1790*/  ISETP.GE.AND P1, PT, R53, R69.reuse, PT ;  /* 0x000000453500720c */ /* 0x080fe20003f26270 */
[----:B------:R-:W2:Y:S01]  /*17a0*/  @!P6 LDG.E R98, [R160.64] ;  /* 0x00000004a062e981 */ /* 0x000ea2000c1e1900 */
[-C--:B------:R-:W-:Y:S01]  /*17b0*/  ISETP.GE.AND P0, PT, R54, R69.reuse, PT ;  /* 0x000000453600720c */ /* 0x080fe20003f06270 */
[----:B------:R-:W-:Y:S01]  /*17c0*/  HFMA2.MMA R155, -RZ, RZ, 0, 0 ;  /* 0x00000000ff9b7435 */ /* 0x000fe200000001ff */
[----:B------:R-:W-:Y:S01]  /*17d0*/  ISETP.GE.AND P6, PT, R55, R69, PT ;  /* 0x000000453700720c */ /* 0x000fe20003fc6270 */
[----:B------:R-:W-:Y:S01]  /*17e0*/  IMAD.MOV.U32 R100, RZ, RZ, RZ ;  /* 0x000000ffff647224 */ /* 0x000fe200078e00ff */
[----:B------:R-:W-:Y:S01]  /*17f0*/  MOV R29, RZ ;  /* 0x000000ff001d7202 */ /* 0x000fe20000000f00 */
[----:B------:R-:W-:Y:S01]  /*1800*/  HFMA2.MMA R157, -RZ, RZ, 0, 0 ;  /* 0x00000000ff9d7435 */ /* 0x000fe200000001ff */
[----:B------:R-:W-:Y:S01]  /*1810*/  MOV R102, RZ ;  /* 0x000000ff00667202 */ /* 0x000fe20000000f00 */
[----:B------:R-:W3:Y:S01]  /*1820*/  @!P3 LDG.E R153, [R160.64+0x180] ;  /* 0x00018004a099b981 */ /* 0x000ee2000c1e1900 */
[----:B------:R-:W-:-:S03]  /*1830*/  MOV R104, RZ ;  /* 0x000000ff00687202 */ /* 0x000fc60000000f00 */
[----:B------:R-:W4:Y:S04]  /*1840*/  @!P5 LDG.E R29, [R160.64+0x80] ;  /* 0x00008004a01dd981 */ /* 0x000f28000c1e1900 */
[----:B------:R-:W3:Y:S04]  /*1850*/  @!P4 LDG.E R100, [R160.64+0x100] ;  /* 0x00010004a064c981 */ /* 0x000ee8000c1e1900 */
[----:B------:R-:W3:Y:S04]  /*1860*/  @!P2 LDG.E R102, [R160.64+0x200] ;  /* 0x00020004a066a981 */ /* 0x000ee8000c1e1900 */
[----:B------:R-:W3:Y:S04]  /*1870*/  @!P1 LDG.E R155, [R160.64+0x280] ;  /* 0x00028004a09b9981 */ /* 0x000ee8000c1e1900 */
[----:B------:R-:W3:Y:S04]  /*1880*/  @!P0 LDG.E R104, [R160.64+0x300] ;  /* 0x00030004a0688981 */ /* 0x000ee8000c1e1900 */
[----:B------:R-:W3:Y:S04]  /*1890*/  @!P6 LDG.E R157, [R160.64+0x380] ;  /* 0x00038004a09de981 */ /* 0x000ee8000c1e1900 */
[----:B------:R-:W3:Y:S01]  /*18a0*/  LDG.E R94, [R148.64] ;  /* 0x00000004945e7981 */ /* 0x000ee2000c1e1900 */
        /* <DEDUP_REMOVED lines=11> */
[----:B------:R-:W-:Y:S02]  /*1960*/  ISETP.NE.AND P0, PT, R156, RZ, PT ;  /* 0x000000ff9c00720c */ /* 0x000fe40003f05270 */
[----:B------:R-:W-:Y:S02]  /*1970*/  ISETP.NE.AND P1, PT, R38, RZ, PT ;  /* 0x000000ff2600720c */ /* 0x000fe40003f25270 */
[----:B------:R-:W-:Y:S01]  /*1980*/  ISETP.LT.OR P2, PT, R158, 0x2, P0 ;  /* 0x000000029e00780c */ /* 0x000fe20000741670 */
[----:B--2---:R0:W-:Y:S04]  /*1990*/  STS [R59.X4], R98 ;  /* 0x000000623b007388 */ /* 0x0041e80000004800 */
[----:B----4-:R1:W-:Y:S04]  /*19a0*/  STS [R60.X4+0x80], R29 ;  /* 0x0000801d3c007388 */ /* 0x0103e80000004800 */
[----:B---3--:R-:W-:Y:S04]  /*19b0*/  STS [R61.X4+0x100], R100 ;  /* 0x000100643d007388 */ /* 0x008fe80000004800 */
[----:B------:R-:W-:Y:S04]  /*19c0*/  STS [R62.X4+0x180], R153 ;  /* 0x000180993e007388 */ /* 0x000fe80000004800 */
[----:B------:R2:W-:Y:S04]  /*19d0*/  STS [R63.X4+0x200], R102 ;  /* 0x000200663f007388 */ /* 0x0005e80000004800 */
[----:B------:R-:W-:Y:S04]  /*19e0*/  STS [R64.X4+0x280], R155 ;  /* 0x0002809b40007388 */ /* 0x000fe80000004800 */
[----:B------:R-:W-:Y:S04]  /*19f0*/  STS [R65.X4+0x300], R104 ;  /* 0x0003006841007388 */ /* 0x000fe80000004800 */
[----:B------:R-:W-:Y:S01]  /*1a00*/  STS [R66.X4+0x380], R157 ;  /* 0x0003809d42007388 */ /* 0x000fe20000004800 */
[----:B------:R-:W-:-:S06]  /*1a10*/  NOP ;  /* 0x0000000000007918 */ /* 0x000fcc0000000000 */
[----:B------:R3:W4:Y:S01]  /*1a20*/  LDG.E R132, [R26.64] ;  /* 0x000000041a847981 */ /* 0x000722000c1e1900 */
[----:B------:R-:W-:Y:S01]  /*1a30*/  FMUL.FTZ R151, R94, 1.4426950216293334961 ;  /* 0x3fb8aa3b5e977820 */ /* 0x000fe20000410000 */
[----:B0-----:R-:W-:Y:S02]  /*1a40*/  LEA R98, R84, R145, 0x8 ;  /* 0x0000009154627211 */ /* 0x001fe400078e40ff */
[----:B------:R-:W-:Y:S01]  /*1a50*/  @!P2 IADD3 R106, R158, -0x2, RZ ;  /* 0xfffffffe9e6aa810 */ /* 0x000fe20007ffe0ff */
[----:B-1----:R-:W-:Y:S01]  /*1a60*/  FMUL.FTZ R29, R151, R96 ;  /* 0x00000060971d7220 */ /* 0x002fe20000410000 */
[----:B------:R-:W0:Y:S03]  /*1a70*/  LDS R112, [R58.X4+0xc] ;  /* 0x00000c003a707984 */ /* 0x000e260000004800 */
[----:B------:R-:W1:Y:S01]  /*1a80*/  MUFU.EX2 R177, R29 ;  /* 0x0000001d00b17308 */ /* 0x000e620000000800 */
[----:B------:R-:W-:Y:S01]  /*1a90*/  @P1 IADD3 R98, R38, 0x200, RZ ;  /* 0x0000020026621810 */ /* 0x000fe20007ffe0ff */
[----:B------:R-:W-:Y:S01]  /*1aa0*/  @!P2 IMAD R149, R106, c[0x0][0x16c], R145 ;  /* 0x00005b006a95aa24 */ /* 0x000fe200078e0291 */
[----:B------:R-:W-:Y:S02]  /*1ab0*/  LDS R114, [R58.X4+0x8] ;  /* 0x000008003a727984 */ /* 0x000fe40000004800 */
[----:B------:R-:W-:-:S02]  /*1ac0*/  SHF.L.U32 R120, R98, 0x2, RZ ;  /* 0x0000000262787819 */ /* 0x000fc400000006ff */
[----:B------:R-:W0:Y:S04]  /*1ad0*/  LDS R98, [R58.X4+0x4] ;  /* 0x000004003a627984 */ /* 0x000e280000004800 */
[----:B------:R-:W-:Y:S04]  /*1ae0*/  LDS R110, [R58.X4+0x10] ;  /* 0x000010003a6e7984 */ /* 0x000fe80000004800 */
[----:B------:R-:W-:Y:S04]  /*1af0*/  LDS R108, [R58.X4+0x14] ;  /* 0x000014003a6c7984 */ /* 0x000fe80000004800 */
[----:B------:R-:W-:Y:S04]  /*1b00*/  LDS R106, [R58.X4+0x18] ;  /* 0x000018003a6a7984 */ /* 0x000fe80000004800 */
[----:B------:R-:W-:Y:S04]  /*1b10*/  LDS R104, [R58.X4+0x1c] ;  /* 0x00001c003a687984 */ /* 0x000fe80000004800 */
[----:B------:R-:W3:Y:S04]  /*1b20*/  LDS R100, [R58.X4] ;  /* 0x000000003a647984 */ /* 0x000ee80000004800 */
[----:B-1----:R1:W-:Y:S01]  /*1b30*/  STS [R120+0xa88], R177 ;  /* 0x000a88b178007388 */ /* 0x0023e20000000800 */
[----:B------:R-:W-:Y:S01]  /*1b40*/  MOV R128, RZ ;  /* 0x000000ff00807202 */ /* 0x000fe20000000f00 */
[----:B------:R-:W-:-:S02]  /*1b50*/  @!P2 IMAD.WIDE R148, R149, 0x8, R24 ;  /* 0x000000089594a825 */ /* 0x000fc400078e0218 */
[----:B------:R-:W-:Y:S02]  /*1b60*/  BAR.SYNC.DEFER_BLOCKING 0x0 ;  /* 0x0000000000007b1d */ /* 0x000fe40000010000 */
[--C-:B--2---:R-:W-:Y:S02]  /*1b70*/  FADD.FTZ R102, R79, R32.reuse ;  /* 0x000000204f667221 */ /* 0x104fe40000010000 */
[----:B------:R-:W-:Y:S02]  /*1b80*/  FADD.FTZ R116, R81, R32 ;  /* 0x0000002051747221 */ /* 0x000fe40000010000 */
[C---:B------:R-:W-:Y:S02]  /*1b90*/  FMUL.FTZ R29, R151.reuse, R102 ;  /* 0x00000066971d7220 */ /* 0x040fe40000410000 */
[----:B------:R-:W-:Y:S02]  /*1ba0*/  FMUL.FTZ R159, R72, R139 ;  /* 0x0000008b489f7220 */ /* 0x000fe40000410000 */
[----:B------:R-:W-:-:S02]  /*1bb0*/  FMUL.FTZ R138, R151, R116 ;  /* 0x00000074978a7220 */ /* 0x000fc40000410000 */
[--C-:B------:R-:W-:Y:S01]  /*1bc0*/  FADD.FTZ R118, R83, R32.reuse ;  /* 0x0000002053767221 */ /* 0x100fe20000010000 */
[----:B------:R2:W5:Y:S01]  /*1bd0*/  @!P2 LDG.E R128, [R148.64+0x4] ;  /* 0x000004049480a981 */ /* 0x000562000c1e1900 */
[----:B------:R-:W-:Y:S01]  /*1be0*/  ISETP.NE.AND P2, PT, R38, 0x1f, PT ;  /* 0x0000001f2600780c */ /* 0x000fe20003f45270 */
[----:B------:R-:W3:Y:S01]  /*1bf0*/  MUFU.EX2 R29, R29 ;  /* 0x0000001d001d7308 */ /* 0x000ee20000000800 */
[----:B0-----:R-:W-:Y:S02]  /*1c00*/  FMUL.FTZ R179, R159, R112 ;  /* 0x000000709fb37220 */ /* 0x001fe40000410000 */
[----:B------:R-:W-:Y:S02]  /*1c10*/  FMUL.FTZ R140, R151, R118 ;  /* 0x00000076978c7220 */ /* 0x000fe40000410000 */
[----:B-1----:R-:W-:-:S03]  /*1c20*/  FADD.FTZ R120, R85, R32 ;  /* 0x0000002055787221 */ /* 0x002fc60000010000 */
[----:B------:R-:W0:Y:S04]  /*1c30*/  MUFU.EX2 R138, R138 ;  /* 0x0000008a008a7308 */ /* 0x000e280000000800 */
[----:B------:R1:W1:Y:S01]  /*1c40*/  @P2 LDS R159, [R38.X4+0x128c] ;  /* 0x00128c00269f2984 */ /* 0x0002620000004800 */
[----:B------:R-:W-:Y:S02]  /*1c50*/  FMUL.FTZ R142, R151, R120 ;  /* 0x00000078978e7220 */ /* 0x000fe40000410000 */
[--C-:B------:R-:W-:Y:S01]  /*1c60*/  FADD.FTZ R122, R87, R32.reuse ;  /* 0x00000020577a7221 */ /* 0x100fe20000010000 */
[----:B------:R-:W0:Y:S01]  /*1c70*/  MUFU.EX2 R140, R140 ;  /* 0x0000008c008c7308 */ /* 0x000e220000000800 */
[----:B------:R-:W-:Y:S02]  /*1c80*/  FADD.FTZ R124, R89, R32 ;  /* 0x00000020597c7221 */ /* 0x000fe40000010000 */
[----:B------:R-:W-:-:S02]  /*1c90*/  FMUL.FTZ R136, R151, R122 ;  /* 0x0000007a97887220 */ /* 0x000fc40000410000 */
[----:B------:R-:W-:-:S03]  /*1ca0*/  FADD.FTZ R126, R91, R32 ;  /* 0x000000205b7e7221 */ /* 0x000fc60000010000 */
[----:B------:R-:W2:Y:S01]  /*1cb0*/  MUFU.EX2 R142, R142 ;  /* 0x0000008e008e7308 */ /* 0x000ea20000000800 */
[C---:B------:R-:W-:Y:S02]  /*1cc0*/  FMUL.FTZ R144, R151.reuse, R124 ;  /* 0x0000007c97907220 */ /* 0x040fe40000410000 */
[----:B------:R-:W-:Y:S02]  /*1cd0*/  FMUL.FTZ R146, R151, R126 ;  /* 0x0000007e97927220 */ /* 0x000fe40000410000 */
[----:B---3--:R-:W-:-:S03]  /*1ce0*/  FMUL.FTZ R27, R177, R29 ;  /* 0x0000001db11b7220 */ /* 0x008fc60000410000 */
[----:B------:R-:W3:Y:S01]  /*1cf0*/  MUFU.EX2 R136, R136 ;  /* 0x0000008800887308 */ /* 0x000ee20000000800 */
[----:B0-----:R-:W-:-:S07]  /*1d00*/  FMUL.FTZ R27, R138, R27 ;  /* 0x0000001b8a1b7220 */ /* 0x001fce0000410000 */
[----:B------:R-:W0:Y:S01]  /*1d10*/  MUFU.EX2 R144, R144 ;  /* 0x0000009000907308 */ /* 0x000e220000000800 */
[----:B------:R-:W-:-:S07]  /*1d20*/  FMUL.FTZ R27, R140, R27 ;  /* 0x0000001b8c1b7220 */ /* 0x000fce0000410000 */
[----:B------:R-:W1:Y:S01]  /*1d30*/  MUFU.EX2 R146, R146 ;  /* 0x0000009200927308 */ /* 0x000e620000000800 */
[----:B--2---:R-:W-:Y:S02]  /*1d40*/  FMUL.FTZ R27, R142, R27 ;  /* 0x0000001b8e1b7220 */ /* 0x004fe40000410000 */
[----:B------:R-:W-:Y:S02]  /*1d50*/  FMUL.FTZ R165, R71, R90 ;  /* 0x0000005a47a57220 */ /* 0x000fe40000410000 */
[----:B------:R-:W-:Y:S02]  /*1d60*/  FMUL.FTZ R163, R68, R143 ;  /* 0x0000008f44a37220 */ /* 0x000fe40000410000 */
[----:B------:R-:W-:Y:S02]  /*1d70*/  FMUL.FTZ R161, R70, R141 ;  /* 0x0000008d46a17220 */ /* 0x000fe40000410000 */
[----:B---3--:R-:W-:Y:S01]  /*1d80*/  FMUL.FTZ R153, R136, R27 ;  /* 0x0000001b88997220 */ /* 0x008fe20000410000 */
[----:B------:R-:W-:Y:S01]  /*1d90*/  BSSY B0, `(.L_x_6970) ;  /* 0x000001b000007945 */ /* 0x000fe20003800000 */
        /* <DEDUP_REMOVED lines=15> */
[----:B------:R-:W-:Y:S02]  /*1e90*/  FMUL.FTZ R173, R101, R132 ;  /* 0x0000008465ad7220 */ /* 0x000fe40000410000 */
[----:B-1----:R-:W-:Y:S01]  /*1ea0*/  FFMA.FTZ R130, R146, R134, R175 ;  /* 0x0000008692827223 */ /* 0x002fe200000100af */
[----:B------:R-:W-:Y:S05]  /*1eb0*/  @P2 BRA `(.L_x_6971) ;  /* 0x0000008000002947 */ /* 0x000fea0003800000 */
[----:B------:R-:W-:-:S13]  /*1ec0*/  ISETP.NE.AND P3, PT, R158, c[0x0][0x174], PT ;  /* 0x00005d009e007a0c */ /* 0x000fda0003f65270 */
[----:B------:R-:W-:-:S04]  /*1ed0*/  @P3 IADD3 R159, -R49, c[0x0][0x174], RZ ;  /* 0x00005d00319f3a10 */ /* 0x000fc80007ffe1ff */
[----:B------:R-:W-:-:S04]  /*1ee0*/  @P3 LEA.HI R26, R159, R159, RZ, 0x1 ;  /* 0x0000009f9f1a3211 */ /* 0x000fc800078f08ff */
[----:B------:R-:W-:-:S05]  /*1ef0*/  @P3 LOP3.LUT R26, R26, 0xfffffe, RZ, 0xc0, !PT ;  /* 0x00fffffe1a1a3812 */ /* 0x000fca00078ec0ff */
[----:B------:R-:W-:Y:S01]  /*1f00*/  @P3 IMAD.IADD R26, R159, 0x1, -R26 ;  /* 0x000000019f1a3824 */ /* 0x000fe200078e0a1a */
[----:B------:R-:W-:-:S04]  /*1f10*/  MOV R159, 0x3f800000 ;  /* 0x3f800000009f7802 */ /* 0x000fc80000000f00 */
[----:B------:R-:W-:-:S05]  /*1f20*/  @P3 LEA R26, R26, R145, 0x8 ;  /* 0x000000911a1a3211 */ /* 0x000fca00078e40ff */
[----:B------:R0:W1:Y:S02]  /*1f30*/  @P3 LDS R159, [R26.X4+0xa88] ;  /* 0x000a88001a9f3984 */ /* 0x0000640000004800 */
.L_x_6971:
[----:B------:R-:W-:Y:S05]  /*1f40*/  BSYNC B0 ;  /* 0x0000000000007941 */ /* 0x000fea0003800000 */
.L_x_6970:
[----:B-1----:R-:W-:Y:S01]  /*1f50*/  FMUL.FTZ R163, R146, R159 ;  /* 0x0000009f92a37220 */ /* 0x002fe20000410000 */
[----:B------:R-:W-:Y:S01]  /*1f60*/  ISETP.GE.AND P3, PT, R44, 0x1, PT ;  /* 0x000000012c00780c */ /* 0x000fe20003f66270 */
[----:B------:R-:W-:Y:S01]  /*1f70*/  FFMA.FTZ R161, R138, R161, R165 ;  /* 0x000000a18aa17223 */ /* 0x000fe200000100a5 */
[----:B------:R-:W-:Y:S01]  /*1f80*/  ISETP.NE.AND P4, PT, R156, 0x1f, PT ;  /* 0x0000001f9c00780c */ /* 0x000fe20003f85270 */
[----:B------:R-:W-:Y:S01]  /*1f90*/  FFMA.FTZ R130, R144, R130, R173 ;  /* 0x0000008290827223 */ /* 0x000fe200000100ad */
[----:B------:R-:W-:Y:S01]  /*1fa0*/  ISETP.GE.OR P0, PT, R158, c[0x0][0x174], P0 ;  /* 0x00005d009e007a0c */ /* 0x000fe20000706670 */
[----:B------:R-:W-:Y:S01]  /*1fb0*/  FMUL.FTZ R163, R144, R163 ;  /* 0x000000a390a37220 */ /* 0x000fe20000410000 */
[----:B------:R-:W-:Y:S01]  /*1fc0*/  ISETP.NE.AND P5, PT, R38, RZ, PT ;  /* 0x000000ff2600720c */ /* 0x000fe20003fa5270 */
[----:B------:R-:W-:Y:S01]  /*1fd0*/  FMUL.FTZ R181, R155, R110 ;  /* 0x0000006e9bb57220 */ /* 0x000fe20000410000 */
[----:B------:R-:W-:Y:S01]  /*1fe0*/  BSSY B0, `(.L_x_6972) ;  /* 0x00000a5000007945 */ /* 0x000fe20003800000 */
[----:B------:R-:W-:-:S02]  /*1ff0*/  FFMA.FTZ R161, R140, R161, R179 ;  /* 0x000000a18ca17223 */ /* 0x000fc400000100b3 */
[C---:B------:R-:W-:Y:S02]  /*2000*/  FFMA.FTZ R130, R136.reuse, R130, R171 ;  /* 0x0000008288827223 */ /* 0x040fe400000100ab */
[----:B------:R-:W-:Y:S02]  /*2010*/  FMUL.FTZ R163, R136, R163 ;  /* 0x000000a388a37220 */ /* 0x000fe40000410000 */
[----:B------:R-:W-:Y:S02]  /*2020*/  FMUL.FTZ R183, R151, R108 ;  /* 0x0000006c97b77220 */ /* 0x000fe40000410000 */
[C---:B------:R-:W-:Y:S02]  /*2030*/  FFMA.FTZ R161, R142.reuse, R161, R181 ;  /* 0x000000a18ea17223 */ /* 0x040fe400000100b5 */
        /* <DEDUP_REMOVED lines=10> */
[----:B0-----:R-:W-:Y:S02]  /*20e0*/  FMUL.FTZ R26, R138, R163 ;  /* 0x000000a38a1a7220 */ /* 0x001fe40000410000 */
[C---:B------:R-:W-:Y:S02]  /*20f0*/  FFMA.FTZ R161, R146.reuse, R161, R187 ;  /* 0x000000a192a17223 */ /* 0x040fe400000100bb */
[----:B------:R-:W-:Y:S02]  /*2100*/  FMUL.FTZ R130, R146, R167 ;  /* 0x000000a792827220 */ /* 0x000fe40000410000 */
[----:B------:R-:W-:-:S02]  /*2110*/  FFMA.FTZ R150, R29, R27, R148 ;  /* 0x0000001b1d967223 */ /* 0x000fc40000010094 */
[----:B------:R-:W-:Y:S01]  /*2120*/  FMUL.FTZ R155, R29, R26 ;  /* 0x0000001a1d9b7220 */ /* 0x000fe20000410000 */
[----:B------:R-:W-:Y:S04]  /*2130*/  SHFL.UP PT, R27, R130, 0x1, RZ ;  /* 0x04200000821b7989 */ /* 0x000fe800000e00ff */
[----:B------:R-:W0:Y:S04]  /*2140*/  SHFL.UP PT, R26, R161, 0x1, RZ ;  /* 0x04200000a11a7989 */ /* 0x000e2800000e00ff */
[----:B------:R-:W1:Y:S04]  /*2150*/  SHFL.DOWN PT, R149, R150, 0x1, 0x1f ;  /* 0x08201f0096957f89 */ /* 0x000e6800000e0000 */
[----:B------:R-:W2:Y:S01]  /*2160*/  SHFL.DOWN PT, R132, R155, 0x1, 0x1f ;  /* 0x08201f009b847f89 */ /* 0x000ea200000e0000 */
[----:B0-----:R-:W-:-:S02]  /*2170*/  @P3 FFMA.FTZ R161, R130, R26, R161 ;  /* 0x0000001a82a13223 */ /* 0x001fc400000100a1 */
        /* <DEDUP_REMOVED lines=25> */
[----:B------:R-:W-:Y:S01]  /*2310*/  SHFL.UP PT, R149, R130, 0x8, RZ ;  /* 0x0500000082957989 */ /* 0x000fe200000e00ff */
[----:B---3--:R-:W-:Y:S01]  /*2320*/  @!P4 FMUL.FTZ R155, R155, R132 ;  /* 0x000000849b9bc220 */ /* 0x008fe20000410000 */
[----:B------:R-:W-:Y:S02]  /*2330*/  ISETP.GE.U32.AND P4, PT, R156, 0x18, PT ;  /* 0x000000189c00780c */ /* 0x000fe40003f86070 */
[----:B------:R-:W0:Y:S04]  /*2340*/  SHFL.UP PT, R132, R161, 0x8, RZ ;  /* 0x05000000a1847989 */ /* 0x000e2800000e00ff */
[----:B------:R-:W1:Y:S04]  /*2350*/  SHFL.DOWN PT, R151, R150, 0x8, 0x1f ;  /* 0x09001f0096977f89 */ /* 0x000e6800000e0000 */
[----:B------:R-:W2:Y:S04]  /*2360*/  SHFL.DOWN PT, R160, R155, 0x8, 0x1f ;  /* 0x09001f009ba07f89 */ /* 0x000ea800000e0000 */
[----:B------:R-:W-:Y:S01]  /*2370*/  @!P0 LDS.64 R26, [R145.X8+0x1308] ;  /* 0x00130800911a8984 */ /* 0x000fe20000008a00 */
[----:B------:R-:W-:Y:S01]  /*2380*/  ISETP.GE.AND P0, PT, R44, 0x10, PT ;  /* 0x000000102c00780c */ /* 0x000fe20003f06270 */
[----:B0-----:R-:W-:-:S02]  /*2390*/  @P3 FFMA.FTZ R161, R130, R132, R161 ;  /* 0x0000008482a13223 */ /* 0x001fc400000100a1 */
[----:B------:R-:W-:Y:S01]  /*23a0*/  @P3 FMUL.FTZ R130, R130, R149 ;  /* 0x0000009582823220 */ /* 0x000fe20000410000 */
[----:B------:R-:W-:Y:S01]  /*23b0*/  ISETP.GE.U32.AND P3, PT, R156, 0x10, PT ;  /* 0x000000109c00780c */ /* 0x000fe20003f66070 */
[C---:B-1----:R-:W-:Y:S01]  /*23c0*/  @!P4 FFMA.FTZ R150, R155.reuse, R151, R150 ;  /* 0x000000979b96c223 */ /* 0x042fe20000010096 */
[----:B------:R-:W0:Y:S01]  /*23d0*/  SHFL.UP PT, R132, R161, 0x10, RZ ;  /* 0x06000000a1847989 */ /* 0x000e2200000e00ff */
[----:B--2---:R-:W-:-:S03]  /*23e0*/  @!P4 FMUL.FTZ R155, R155, R160 ;  /* 0x000000a09b9bc220 */ /* 0x004fc60000410000 */
[----:B------:R-:W1:Y:S04]  /*23f0*/  SHFL.UP PT, R149, R130, 0x10, RZ ;  /* 0x0600000082957989 */ /* 0x000e6800000e00ff */
        /* <DEDUP_REMOVED lines=12> */
[----:B------:R2:W-:Y:S01]  /*24c0*/  SHFL.IDX PT, R162, R150, RZ, 0x1f ;  /* 0x00001fff96a27589 */ /* 0x0005e200000e0000 */
[----:B0-----:R-:W-:-:S04]  /*24d0*/  @P1 FFMA.FTZ R132, R130, R132, R161 ;  /* 0x0000008482841223 */ /* 0x001fc800000100a1 */
[----:B------:R-:W-:-:S04]  /*24e0*/  FFMA.FTZ R132, R177, R132, R164 ;  /* 0x00000084b1847223 */ /* 0x000fc800000100a4 */
[----:B------:R-:W-:Y:S02]  /*24f0*/  FADD.FTZ R128, -R164, R132 ;  /* 0x00000084a4807221 */ /* 0x000fe40000010100 */
[----:B-1----:R-:W-:Y:S02]  /*2500*/  @P2 FFMA.FTZ R149, R160, R149, R151 ;  /* 0x00000095a0952223 */ /* 0x002fe40000010097 */
[-C--:B------:R-:W-:Y:S01]  /*2510*/  FFMA.FTZ R151, R29, R132.reuse, R166 ;  /* 0x000000841d977223 */ /* 0x080fe200000100a6 */
[----:B------:R0:W1:Y:S01]  /*2520*/  SHFL.IDX PT, R160, R155, RZ, 0x1f ;  /* 0x00001fff9ba07589 */ /* 0x00006200000e0000 */
[----:B------:R-:W-:Y:S02]  /*2530*/  FFMA.FTZ R132, R93, R132, RZ ;  /* 0x000000845d847223 */ /* 0x000fe400000100ff */
[----:B------:R-:W-:Y:S02]  /*2540*/  FFMA.FTZ R149, R149, R159, R134 ;  /* 0x0000009f95957223 */ /* 0x000fe40000010086 */
[----:B------:R-:W-:-:S02]  /*2550*/  FFMA.FTZ R164, R138, R151, R165 ;  /* 0x000000978aa47223 */ /* 0x000fc400000100a5 */
[----:B------:R-:W-:Y:S02]  /*2560*/  FADD.FTZ R130, -R166, R151 ;  /* 0x00000097a6827221 */ /* 0x000fe40000010100 */
[----:B------:R-:W-:Y:S02]  /*2570*/  FFMA.FTZ R134, R95, R151, R132 ;  /* 0x000000975f867223 */ /* 0x000fe40000010084 */
[----:B------:R-:W-:Y:S02]  /*2580*/  FFMA.FTZ R151, R146, R149, R175 ;  /* 0x0000009592977223 */ /* 0x000fe400000100af */
[-C--:B------:R-:W-:Y:S02]  /*2590*/  FFMA.FTZ R166, R140, R164.reuse, R179 ;  /* 0x000000a48ca67223 */ /* 0x080fe400000100b3 */
[----:B--2---:R-:W-:Y:S02]  /*25a0*/  FFMA.FTZ R150, R97, R164, R134 ;  /* 0x000000a461967223 */ /* 0x004fe40000010086 */
[----:B------:R-:W-:-:S02]  /*25b0*/  FFMA.FTZ R163, R144, R151, R173 ;  /* 0x0000009790a37223 */ /* 0x000fc400000100ad */
[----:B------:R-:W-:Y:S02]  /*25c0*/  FADD.FTZ R132, -R165, R164 ;  /* 0x000000a4a5847221 */ /* 0x000fe40000010100 */
[-C--:B------:R-:W-:Y:S02]  /*25d0*/  FFMA.FTZ R164, R142, R166.reuse, R181 ;  /* 0x000000a68ea47223 */ /* 0x080fe400000100b5 */
[----:B0-----:R-:W-:Y:S02]  /*25e0*/  FFMA.FTZ R155, R99, R166, R150 ;  /* 0x000000a6639b7223 */ /* 0x001fe40000010096 */
[C---:B------:R-:W-:Y:S02]  /*25f0*/  FFMA.FTZ R161, R136.reuse, R163, R171 ;  /* 0x000000a388a17223 */ /* 0x040fe400000100ab */
[----:B------:R-:W-:Y:S02]  /*2600*/  FADD.FTZ R134, -R179, R166 ;  /* 0x000000a6b3867221 */ /* 0x000fe40000010100 */
[----:B------:R-:W-:-:S02]  /*2610*/  FFMA.FTZ R166, R136, R164, R183 ;  /* 0x000000a488a67223 */ /* 0x000fc400000100b7 */
[----:B------:R-:W-:Y:S02]  /*2620*/  FFMA.FTZ R150, R78, R164, R155 ;  /* 0x000000a44e967223 */ /* 0x000fe4000001009b */
[----:B------:R-:W-:Y:S02]  /*2630*/  FFMA.FTZ R159, R142, R161, R169 ;  /* 0x000000a18e9f7223 */ /* 0x000fe400000100a9 */
[-C--:B------:R-:W-:Y:S02]  /*2640*/  FFMA.FTZ R142, R144, R166.reuse, R185 ;  /* 0x000000a6908e7223 */ /* 0x080fe400000100b9 */
[----:B------:R-:W-:Y:S01]  /*2650*/  FFMA.FTZ R155, R101, R166, R150 ;  /* 0x000000a6659b7223 */ /* 0x000fe20000010096 */
[----:B------:R-:W-:Y:S01]  /*2660*/  P2R R150, PR, RZ, 0x20 ;  /* 0x00000020ff967803 */ /* 0x000fe20000000000 */
[----:B------:R-:W-:Y:S02]  /*2670*/  FFMA.FTZ R153, R140, R159, R153 ;  /* 0x0000009f8c997223 */ /* 0x000fe40000010099 */
[----:B------:R-:W-:-:S02]  /*2680*/  FFMA.FTZ R146, R146, R142, R187 ;  /* 0x0000008e92927223 */ /* 0x000fc400000100bb */
[----:B------:R-:W-:Y:S02]  /*2690*/  FFMA.FTZ R155, R80, R142, R155 ;  /* 0x0000008e509b7223 */ /* 0x000fe4000001009b */
[----:B------:R-:W-:Y:S02]  /*26a0*/  FFMA.FTZ R157, R138, R153, R157 ;  /* 0x000000998a9d7223 */ /* 0x000fe4000001009d */
[----:B------:R-:W-:Y:S02]  /*26b0*/  FFMA.FTZ R138, R103, R146, R155 ;  /* 0x00000092678a7223 */ /* 0x000fe4000001009b */
[----:B------:R-:W-:Y:S02]  /*26c0*/  FFMA.FTZ R155, R29, R157, R148 ;  /* 0x0000009d1d9b7223 */ /* 0x000fe40000010094 */
[----:B------:R-:W-:Y:S02]  /*26d0*/  FMUL.FTZ R167, R157, R102 ;  /* 0x000000669da77220 */ /* 0x000fe40000410000 */
[----:B------:R-:W-:-:S02]  /*26e0*/  FMUL.FTZ R29, R155, R96 ;  /* 0x000000609b1d7220 */ /* 0x000fc40000410000 */
[----:B-1----:R-:W-:Y:S02]  /*26f0*/  FFMA.FTZ R27, R160, R27, R162 ;  /* 0x0000001ba01b7223 */ /* 0x002fe400000100a2 */
[----:B------:R-:W-:Y:S02]  /*2700*/  FFMA.FTZ R165, R128, R29, RZ ;  /* 0x0000001d80a57223 */ /* 0x000fe400000100ff */
[----:B------:R-:W-:Y:S02]  /*2710*/  FMUL.FTZ R26, R160, R26 ;  /* 0x0000001aa01a7220 */ /* 0x000fe40000410000 */
[----:B------:R-:W-:Y:S01]  /*2720*/  FADD.FTZ R136, -R181, R164 ;  /* 0x000000a4b5887221 */ /* 0x000fe20000010100 */
[----:B------:R-:W-:Y:S01]  /*2730*/  IADD3 R164, -R67, c[0x0][0x168], -R38 ;  /* 0x00005a0043a47a10 */ /* 0x000fe20007ffe926 */
[----:B------:R-:W-:Y:S01]  /*2740*/  FMUL.FTZ R169, R153, R116 ;  /* 0x0000007499a97220 */ /* 0x000fe20000410000 */
[----:B------:R0:W-:Y:S01]  /*2750*/  @!P5 STS.64 [R145.X8+0x1308], R26 ;  /* 0x0013081a9100d388 */ /* 0x0001e20000008a00 */
[----:B------:R-:W-:Y:S01]  /*2760*/  FFMA.FTZ R165, R130, R167, R165 ;  /* 0x000000a782a57223 */ /* 0x000fe200000100a5 */
[----:B------:R-:W-:Y:S01]  /*2770*/  ISETP.GE.AND P0, PT, R164, 0x1, PT ;  /* 0x00000001a400780c */ /* 0x000fe20003f06270 */
[----:B------:R-:W-:-:S02]  /*2780*/  FADD.FTZ R140, -R185, R142 ;  /* 0x0000008eb98c7221 */ /* 0x000fc40000010100 */
[----:B------:R-:W-:Y:S02]  /*2790*/  FFMA.FTZ R165, R132, R169, R165 ;  /* 0x000000a984a57223 */ /* 0x000fe400000100a5 */
[----:B------:R-:W-:Y:S01]  /*27a0*/  FADD.FTZ R142, -R187, R146 ;  /* 0x00000092bb8e7221 */ /* 0x000fe20000010100 */
[----:B------:R-:W-:Y:S01]  /*27b0*/  SHF.L.U32 R146, R38, 0x3, RZ ;  /* 0x0000000326927819 */ /* 0x000fe200000006ff */
[----:B------:R-:W-:Y:S02]  /*27c0*/  FMUL.FTZ R173, R149, R126 ;  /* 0x0000007e95ad7220 */ /* 0x000fe40000410000 */
[----:B------:R-:W-:Y:S02]  /*27d0*/  FMUL.FTZ R150, R151, R124 ;  /* 0x0000007c97967220 */ /* 0x000fe40000410000 */
[----:B0-----:R-:W-:Y:S02]  /*27e0*/  FMUL.FTZ R27, R159, R118 ;  /* 0x000000769f1b7220 */ /* 0x001fe40000410000 */
[----:B------:R-:W-:-:S02]  /*27f0*/  FMUL.FTZ R171, R163, R122 ;  /* 0x0000007aa3ab7220 */ /* 0x000fc40000410000 */
[----:B------:R-:W-:Y:S02]  /*2800*/  FMUL.FTZ R26, R161, R120 ;  /* 0x00000078a11a7220 */ /* 0x000fe40000410000 */
[----:B------:R-:W-:Y:S02]  /*2810*/  FFMA.FTZ R165, R134, R27, R165 ;  /* 0x0000001b86a57223 */ /* 0x000fe400000100a5 */
[----:B------:R-:W-:Y:S01]  /*2820*/  FADD.FTZ R144, -R183, R166 ;  /* 0x000000a6b7907221 */ /* 0x000fe20000010100 */
[----:B------:R-:W-:Y:S01]  /*2830*/  LEA.HI.SX32 R166, R146, R146, 0x1b ;  /* 0x0000009292a67211 */ /* 0x000fe200078fdaff */
        /* <DEDUP_REMOVED lines=13> */
[----:B------:R-:W-:-:S02]  /*2910*/  FMUL.FTZ R173, R142, R173 ;  /* 0x000000ad8ead7220 */ /* 0x000fc40000410000 */
[----:B------:R-:W-:Y:S01]  /*2920*/  FFMA.FTZ R165, R144, R171, R165 ;  /* 0x000000ab90a57223 */ /* 0x000fe200000100a5 */
[----:B------:R0:W-:Y:S03]  /*2930*/  STS [R166.X4+0x43c], R27 ;  /* 0x00043c1ba6007388 */ /* 0x0001e60000004800 */
[----:B------:R-:W-:Y:S01]  /*2940*/  FFMA.FTZ R150, R140, R150, R165 ;  /* 0x000000968c967223 */ /* 0x000fe200000100a5 */
        /* <DEDUP_REMOVED lines=14> */
.L_x_6973:
[----:B0-----:R-:W-:Y:S05]  /*2a30*/  BSYNC B0 ;  /* 0x0000000000007941 */ /* 0x001fea0003800000 */
.L_x_6972:
        /* <DEDUP_REMOVED lines=10> */
[----:B------:R-:W-:Y:S01]  /*2ae0*/  IADD3 R165, R38, 0x60, RZ ;  /* 0x0000006026a57810 */ /* 0x000fe20007ffe0ff */
[----:B------:R-:W-:Y:S01]  /*2af0*/  IMAD R26, R26, c[0x0][0x2b0], RZ ;  /* 0x0000ac001a1a7a24 */ /* 0x000fe200078e02ff */
[C---:B------:R-:W-:Y:S02]  /*2b00*/  ISETP.GE.AND P0, PT, R164.reuse, 0x41, PT ;  /* 0x00000041a400780c */ /* 0x040fe40003f06270 */
[C---:B------:R-:W-:Y:S01]  /*2b10*/  ISETP.GE.AND P1, PT, R164.reuse, 0x61, PT ;  /* 0x00000061a400780c */ /* 0x040fe20003f26270 */
[----:B------:R-:W-:Y:S01]  /*2b20*/  IMAD R169, R171, c[0x0][0x2b4], R26 ;  /* 0x0000ad00aba97a24 */ /* 0x000fe200078e021a */
[C---:B------:R-:W-:Y:S02]  /*2b30*/  ISETP.GE.AND P2, PT, R164.reuse, 0x81, PT ;  /* 0x00000081a400780c */ /* 0x040fe40003f46270 */
[----:B------:R-:W-:-:S02]  /*2b40*/  ISETP.GE.AND P3, PT, R164, 0xa1, PT ;  /* 0x000000a1a400780c */ /* 0x000fc40003f66270 */
[C---:B------:R-:W-:Y:S02]  /*2b50*/  ISETP.GE.AND P4, PT, R164.reuse, 0xc1, PT ;  /* 0x000000c1a400780c */ /* 0x040fe40003f86270 */
[----:B------:R-:W-:Y:S01]  /*2b60*/  ISETP.GE.AND P5, PT, R164, 0xe1, PT ;  /* 0x000000e1a400780c */ /* 0x000fe20003fa6270 */
[----:B------:R-:W-:Y:S07]  /*2b70*/  @!P6 BRA `(.L_x_6975) ;  /* 0x000000300000e947 */ /* 0x000fee0003800000 */
[----:B0-----:R-:W-:-:S05]  /*2b80*/  IMAD.WIDE.U32 R26, R171, c[0x0][0x2b0], R14 ;  /* 0x0000ac00ab1a7a25 */ /* 0x001fca00078e000e */
[----:B------:R-:W-:-:S05]  /*2b90*/  IADD3 R27, R27, R169, RZ ;  /* 0x000000a91b1b7210 */ /* 0x000fca0007ffe0ff */
[----:B-1----:R0:W-:Y:S02]  /*2ba0*/  RED.E.ADD.F32.FTZ.RN.STRONG.GPU [R26.64], R29 ;  /* 0x0000001d1a00798e */ /* 0x0021e4000c10e784 */
.L_x_6975:
[----:B0-----:R-:W-:Y:S05]  /*2bb0*/  BSYNC B0 ;  /* 0x0000000000007941 */ /* 0x001fea0003800000 */
.L_x_6974:
[----:B-1----:R0:W1:Y:S01]  /*2bc0*/  LDS R29, [R28.X4+0x530] ;  /* 0x000530001c1d7984 */ /* 0x0020620000004800 */
[----:B------:R-:W-:Y:S01]  /*2bd0*/  BSSY B0, `(.L_x_6976) ;  /* 0x0000007000007945 */ /* 0x000fe20003800000 */
[----:B------:R-:W-:Y:S02]  /*2be0*/  IADD3 R167, R38, 0x80, RZ ;  /* 0x0000008026a77810 */ /* 0x000fe40007ffe0ff */
[----:B------:R-:W-:Y:S01]  /*2bf0*/  LEA.HI.SX32 R165, R165, R38, 0x1b ;  /* 0x00000026a5a57211 */ /* 0x000fe200078fdaff */
[----:B------:R-:W-:Y:S05]  /*2c00*/  @!P0 BRA `(.L_x_6977) ;  /* 0x0000003000008947 */ /* 0x000fea0003800000 */
[----:B------:R-:W-:-:S05]  /*2c10*/  IMAD.WIDE.U32 R26, R171, c[0x0][0x2b0], R12 ;  /* 0x0000ac00ab1a7a25 */ /* 0x000fca00078e000c */
[----:B------:R-:W-:-:S05]  /*2c20*/  IADD3 R27, R169, R27, RZ ;  /* 0x0000001ba91b7210 */ /* 0x000fca0007ffe0ff */
[----:B-1----:R1:W-:Y:S02]  /*2c30*/  RED.E.ADD.F32.FTZ.RN.STRONG.GPU [R26.64], R29 ;  /* 0x0000001d1a00798e */ /* 0x0023e4000c10e784 */
.L_x_6977:
[----:B------:R-:W-:Y:S05]  /*2c40*/  BSYNC B0 ;  /* 0x0000000000007941 */ /* 0x000fea0003800000 */
.L_x_6976:
[----:B------:R-:W2:Y:S01]  /*2c50*/  LDS R165, [R165.X4+0x5b0] ;  /* 0x0005b000a5a57984 */ /* 0x000ea20000004800 */
[----:B------:R-:W-:Y:S01]  /*2c60*/  BSSY B0, `(.L_x_6978) ;  /* 0x0000007000007945 */ /* 0x000fe20003800000 */
[----:B-1----:R-:W-:Y:S02]  /*2c70*/  IADD3 R29, R38, 0xa0, RZ ;  /* 0x000000a0261d7810 */ /* 0x002fe40007ffe0ff */
[----:B------:R-:W-:Y:S01]  /*2c80*/  LEA.HI.SX32 R167, R167, R38, 0x1b ;  /* 0x00000026a7a77211 */ /* 0x000fe200078fdaff */
[----:B------:R-:W-:Y:S05]  /*2c90*/  @!P1 BRA `(.L_x_6979) ;  /* 0x0000003000009947 */ /* 0x000fea0003800000 */
[----:B------:R-:W-:-:S05]  /*2ca0*/  IMAD.WIDE.U32 R26, R171, c[0x0][0x2b0], R10 ;  /* 0x0000ac00ab1a7a25 */ /* 0x000fca00078e000a */
[----:B------:R-:W-:-:S05]  /*2cb0*/  IADD3 R27, R169, R27, RZ ;  /* 0x0000001ba91b7210 */ /* 0x000fca0007ffe0ff */
[----:B--2---:R1:W-:Y:S02]  /*2cc0*/  RED.E.ADD.F32.FTZ.RN.STRONG.GPU [R26.64], R165 ;  /* 0x000000a51a00798e */ /* 0x0043e4000c10e784 */
.L_x_6979:
[----:B------:R-:W-:Y:S05]  /*2cd0*/  BSYNC B0 ;  /* 0x0000000000007941 */ /* 0x000fea0003800000 */
.L_x_6978:
[----:B------:R-:W3:Y:S01]  /*2ce0*/  LDS R167, [R167.X4+0x630] ;  /* 0x00063000a7a77984 */ /* 0x000ee20000004800 */
[----:B------:R-:W-:Y:S01]  /*2cf0*/  BSSY B0, `(.L_x_6980) ;  /* 0x0000007000007945 */ /* 0x000fe20003800000 */
[----:B-12---:R-:W-:Y:S02]  /*2d00*/  IADD3 R165, R38, 0xc0, RZ ;  /* 0x000000c026a57810 */ /* 0x006fe40007ffe0ff */
[----:B------:R-:W-:Y:S01]  /*2d10*/  LEA.HI.SX32 R29, R29, R38, 0x1b ;  /* 0x000000261d1d7211 */ /* 0x000fe200078fdaff */
[----:B------:R-:W-:Y:S05]  /*2d20*/  @!P2 BRA `(.L_x_6981) ;  /* 0x000000300000a947 */ /* 0x000fea0003800000 */
[----:B------:R-:W-:-:S05]  /*2d30*/  IMAD.WIDE.U32 R26, R171, c[0x0][0x2b0], R8 ;  /* 0x0000ac00ab1a7a25 */ /* 0x000fca00078e0008 */
[----:B------:R-:W-:-:S05]  /*2d40*/  IADD3 R27, R169, R27, RZ ;  /* 0x0000001ba91b7210 */ /* 0x000fca0007ffe0ff */
[----:B---3--:R1:W-:Y:S02]  /*2d50*/  RED.E.ADD.F32.FTZ.RN.STRONG.GPU [R26.64], R167 ;  /* 0x000000a71a00798e */ /* 0x0083e4000c10e784 */
.L_x_6981:
[----:B------:R-:W-:Y:S05]  /*2d60*/  BSYNC B0 ;  /* 0x0000000000007941 */ /* 0x000fea0003800000 */
.L_x_6980:
[----:B------:R-:W2:Y:S01]  /*2d70*/  LDS R29, [R29.X4+0x6b0] ;  /* 0x0006b0001d1d7984 */ /* 0x000ea20000004800 */
[----:B------:R-:W-:Y:S01]  /*2d80*/  BSSY B0, `(.L_x_6982) ;  /* 0x0000007000007945 */ /* 0x000fe20003800000 */
[----:B-1-3--:R-:W-:Y:S02]  /*2d90*/  IADD3 R167, R38, 0xe0, RZ ;  /* 0x000000e026a77810 */ /* 0x00afe40007ffe0ff */
[----:B------:R-:W-:Y:S01]  /*2da0*/  LEA.HI.SX32 R165, R165, R38, 0x1b ;  /* 0x00000026a5a57211 */ /* 0x000fe200078fdaff */
[----:B------:R-:W-:Y:S05]  /*2db0*/  @!P3 BRA `(.L_x_6983) ;  /* 0x000000300000b947 */ /* 0x000fea0003800000 */
[----:B------:R-:W-:-:S04]  /*2dc0*/  IMAD.WIDE.U32 R26, R171, c[0x0][0x2b0], R6 ;  /* 0x0000ac00ab1a7a25 */ /* 0x000fc800078e0006 */
[----:B------:R-:W-:-:S05]  /*2dd0*/  IMAD.IADD R27, R169, 0x1, R27 ;  /* 0x00000001a91b7824 */ /* 0x000fca00078e021b */
[----:B--2---:R1:W-:Y:S02]  /*2de0*/  RED.E.ADD.F32.FTZ.RN.STRONG.GPU [R26.64], R29 ;  /* 0x0000001d1a00798e */ /* 0x0043e4000c10e784 */
.L_x_6983:
[----:B------:R-:W-:Y:S05]  /*2df0*/  BSYNC B0 ;  /* 0x0000000000007941 */ /* 0x000fea0003800000 */
.L_x_6982:
[----:B------:R-:W3:Y:S01]  /*2e00*/  LDS R165, [R165.X4+0x730] ;  /* 0x00073000a5a57984 */ /* 0x000ee20000004800 */
[----:B------:R-:W-:Y:S01]  /*2e10*/  BSSY B0, `(.L_x_6984) ;  /* 0x0000007000007945 */ /* 0x000fe20003800000 */
[----:B------:R-:W-:Y:S01]  /*2e20*/  LEA.HI.SX32 R167, R167, R38, 0x1b ;  /* 0x00000026a7a77211 */ /* 0x000fe200078fdaff */
[----:B-1----:R-:W-:Y:S01]  /*2e30*/  IMAD.WIDE.U32 R26, R171, c[0x0][0x2b0], R2 ;  /* 0x0000ac00ab1a7a25 */ /* 0x002fe200078e0002 */
[----:B------:R-:W-:Y:S05]  /*2e40*/  @!P4 BRA `(.L_x_6985) ;  /* 0x000000300000c947 */ /* 0x000fea0003800000 */
[----:B0-2---:R-:W-:-:S05]  /*2e50*/  IMAD.WIDE.U32 R28, R171, c[0x0][0x2b0], R4 ;  /* 0x0000ac00ab1c7a25 */ /* 0x005fca00078e0004 */
[----:B------:R-:W-:-:S05]  /*2e60*/  IADD3 R29, R169, R29, RZ ;  /* 0x0000001da91d7210 */ /* 0x000fca0007ffe0ff */
[----:B---3--:R0:W-:Y:S02]  /*2e70*/  RED.E.ADD.F32.FTZ.RN.STRONG.GPU [R28.64], R165 ;  /* 0x000000a51c00798e */ /* 0x0081e4000c10e784 */
.L_x_6985:
[----:B------:R-:W-:Y:S05]  /*2e80*/  BSYNC B0 ;  /* 0x0000000000007941 */ /* 0x000fea0003800000 */
.L_x_6984:
[----:B------:R-:W1:Y:S01]  /*2e90*/  LDS R167, [R167.X4+0x7b0] ;  /* 0x0007b000a7a77984 */ /* 0x000e620000004800 */
[----:B------:R-:W-:Y:S01]  /*2ea0*/  BSSY B0, `(.L_x_6986) ;  /* 0x0000004000007945 */ /* 0x000fe20003800000 */
[----:B------:R-:W-:Y:S05]  /*2eb0*/  @!P5 BRA `(.L_x_6987) ;  /* 0x000000200000d947 */ /* 0x000fea0003800000 */
[----:B------:R-:W-:-:S05]  /*2ec0*/  IADD3 R27, R169, R27, RZ ;  /* 0x0000001ba91b7210 */ /* 0x000fca0007ffe0ff */
[----:B-1----:R1:W-:Y:S02]  /*2ed0*/  RED.E.ADD.F32.FTZ.RN.STRONG.GPU [R26.64], R167 ;  /* 0x000000a71a00798e */ /* 0x0023e4000c10e784 */
.L_x_6987:
[----:B------:R-:W-:Y:S05]  /*2ee0*/  BSYNC B0 ;  /* 0x0000000000007941 */ /* 0x000fea0003800000 */
.L_x_6986:
[----:B0-2---:R-:W0:Y:S01]  /*2ef0*/  SHFL.DOWN PT, R29, R138, 0x1, 0x1f ;  /* 0x08201f008a1d7f89 */ /* 0x005e2200000e0000 */
[----:B------:R-:W-:Y:S01]  /*2f00*/  ISETP.GT.AND P0, PT, R44, 0x1e, PT ;  /* 0x0000001e2c00780c */ /* 0x000fe20003f04270 */
[----:B---3--:R-:W-:Y:S01]  /*2f10*/  FMUL.FTZ R165, R104, R149 ;  /* 0x0000009568a57220 */ /* 0x008fe20000410000 */
[----:B------:R-:W-:Y:S01]  /*2f20*/  ISETP.NE.AND P1, PT, R44, RZ, PT ;  /* 0x000000ff2c00720c */ /* 0x000fe20003f25270 */
[----:B-1----:R-:W1:Y:S01]  /*2f30*/  SHFL.DOWN PT, R27, R146, 0x1, 0x1f ;  /* 0x08201f00921b7f89 */ /* 0x002e6200000e0000 */
[----:B------:R-:W-:Y:S01]  /*2f40*/  ISETP.NE.AND P2, PT, R38, RZ, PT ;  /* 0x000000ff2600720c */ /* 0x000fe20003f45270 */
[----:B------:R-:W-:Y:S01]  /*2f50*/  FMUL.FTZ R106, R106, R151 ;  /* 0x000000976a6a7220 */ /* 0x000fe20000410000 */
[----:B------:R-:W-:Y:S01]  /*2f60*/  BSSY B0, `(.L_x_6988) ;  /* 0x0000052000007945 */ /* 0x000fe20003800000 */
[----:B------:R-:W-:Y:S02]  /*2f70*/  FMUL.FTZ R110, R110, R161 ;  /* 0x000000a16e6e7220 */ /* 0x000fe40000410000 */
[----:B------:R-:W-:-:S02]  /*2f80*/  FMUL.FTZ R100, R100, R155 ;  /* 0x0000009b64647220 */ /* 0x000fc40000410000 */
[C---:B------:R-:W-:Y:S02]  /*2f90*/  FMUL.FTZ R161, R94.reuse, R161 ;  /* 0x000000a15ea17220 */ /* 0x040fe40000410000 */
[C---:B------:R-:W-:Y:S02]  /*2fa0*/  FMUL.FTZ R151, R94.reuse, R151 ;  /* 0x000000975e977220 */ /* 0x040fe40000410000 */
[----:B------:R-:W-:Y:S02]  /*2fb0*/  FMUL.FTZ R155, R94, R155 ;  /* 0x0000009b5e9b7220 */ /* 0x000fe40000410000 */
[----:B------:R-:W-:Y:S02]  /*2fc0*/  FMUL.FTZ R161, R161, R136 ;  /* 0x00000088a1a17220 */ /* 0x000fe40000410000 */
[----:B------:R-:W-:Y:S02]  /*2fd0*/  FMUL.FTZ R151, R151, R140 ;  /* 0x0000008c97977220 */ /* 0x000fe40000410000 */
[----:B------:R-:W-:-:S02]  /*2fe0*/  FMUL.FTZ R155, R155, R128 ;  /* 0x000000809b9b7220 */ /* 0x000fc40000410000 */
        /* <DEDUP_REMOVED lines=30> */
[-C--:B------:R-:W-:Y:S02]  /*31d0*/  FMUL.FTZ R27, R108, R163.reuse ;  /* 0x000000a36c1b7220 */ /* 0x080fe40000410000 */
[----:B------:R-:W1:Y:S01]  /*31e0*/  SHFL.DOWN PT, R167, R146, 0x10, 0x1f ;  /* 0x0a001f0092a77f89 */ /* 0x000e6200000e0000 */
[C---:B------:R-:W-:Y:S02]  /*31f0*/  FMUL.FTZ R163, R94.reuse, R163 ;  /* 0x000000a35ea37220 */ /* 0x040fe40000410000 */
[----:B------:R-:W-:-:S02]  /*3200*/  FMUL.FTZ R159, R94, R159 ;  /* 0x0000009f5e9f7220 */ /* 0x000fc40000410000 */
[----:B------:R-:W-:Y:S02]  /*3210*/  FMUL.FTZ R163, R163, R144 ;  /* 0x00000090a3a37220 */ /* 0x000fe40000410000 */
[----:B------:R-:W-:Y:S02]  /*3220*/  FMUL.FTZ R159, R159, R134 ;  /* 0x000000869f9f7220 */ /* 0x000fe40000410000 */
[----:B------:R-:W-:Y:S02]  /*3230*/  FFMA.FTZ R133, R27, R122, R133 ;  /* 0x0000007a1b857223 */ /* 0x000fe40000010085 */
[----:B------:R-:W-:Y:S02]  /*3240*/  FFMA.FTZ R26, R74, R27, R163 ;  /* 0x0000001b4a1a7223 */ /* 0x000fe400000100a3 */
[----:B------:R-:W-:Y:S02]  /*3250*/  FFMA.FTZ R125, R29, R118, R125 ;  /* 0x000000761d7d7223 */ /* 0x000fe4000001007d */
[----:B------:R-:W-:-:S02]  /*3260*/  FMUL.FTZ R27, R94, R149 ;  /* 0x000000955e1b7220 */ /* 0x000fc40000410000 */
[----:B------:R-:W-:Y:S02]  /*3270*/  FFMA.FTZ R28, R72, R29, R159 ;  /* 0x0000001d481c7223 */ /* 0x000fe4000001009f */
[----:B------:R-:W-:Y:S02]  /*3280*/  FMUL.FTZ R149, R114, R153 ;  /* 0x0000009972957220 */ /* 0x000fe40000410000 */
[----:B0-----:R-:W-:Y:S02]  /*3290*/  @!P0 FADD.FTZ R138, R138, R169 ;  /* 0x000000a98a8a8221 */ /* 0x001fe40000010000 */
[----:B------:R-:W-:Y:S02]  /*32a0*/  FMUL.FTZ R29, R98, R157 ;  /* 0x0000009d621d7220 */ /* 0x000fe40000410000 */
[----:B-1----:R-:W-:Y:S02]  /*32b0*/  @!P0 FADD.FTZ R146, R146, R167 ;  /* 0x000000a792928221 */ /* 0x002fe40000010000 */
[----:B------:R-:W-:-:S02]  /*32c0*/  FMUL.FTZ R153, R94, R153 ;  /* 0x000000995e997220 */ /* 0x000fc40000410000 */
[----:B------:R-:W-:Y:S02]  /*32d0*/  FMUL.FTZ R157, R94, R157 ;  /* 0x0000009d5e9d7220 */ /* 0x000fe40000410000 */
[----:B------:R-:W-:Y:S01]  /*32e0*/  FADD.FTZ R117, R26, R117 ;  /* 0x000000751a757221 */ /* 0x000fe20000010000 */
[----:B------:R-:W-:Y:S01]  /*32f0*/  MOV R26, R146 ;  /* 0x00000092001a7202 */ /* 0x000fe20000000f00 */
[----:B------:R-:W-:Y:S01]  /*3300*/  FMUL.FTZ R142, R27, R142 ;  /* 0x0000008e1b8e7220 */ /* 0x000fe20000410000 */
[----:B------:R-:W-:Y:S01]  /*3310*/  MOV R27, R138 ;  /* 0x0000008a001b7202 */ /* 0x000fe20000000f00 */
[----:B------:R-:W-:Y:S02]  /*3320*/  FMUL.FTZ R153, R153, R132 ;  /* 0x0000008499997220 */ /* 0x000fe40000410000 */
[----:B------:R-:W-:Y:S02]  /*3330*/  FMUL.FTZ R157, R157, R130 ;  /* 0x000000829d9d7220 */ /* 0x000fe40000410000 */
[----:B------:R-:W-:Y:S01]  /*3340*/  FADD.FTZ R113, R28, R113 ;  /* 0x000000711c717221 */ /* 0x000fe20000010000 */
[----:B------:R0:W-:Y:S01]  /*3350*/  @!P1 STS.64 [0x858], R26 ;  /* 0x0008581aff009388 */ /* 0x0001e20000000a00 */
[----:B------:R-:W-:-:S02]  /*3360*/  FFMA.FTZ R142, R76, R165, R142 ;  /* 0x000000a54c8e7223 */ /* 0x000fc4000001008e */
[----:B------:R-:W-:Y:S02]  /*3370*/  FFMA.FTZ R94, R70, R149, R153 ;  /* 0x00000095465e7223 */ /* 0x000fe40000010099 */
[----:B------:R-:W-:Y:S02]  /*3380*/  FFMA.FTZ R28, R68, R29, R157 ;  /* 0x0000001d441c7223 */ /* 0x000fe4000001009d */
[----:B------:R-:W-:Y:S02]  /*3390*/  FFMA.FTZ R127, R149, R116, R127 ;  /* 0x00000074957f7223 */ /* 0x000fe4000001007f */
        /* <DEDUP_REMOVED lines=14> */
.L_x_6989:
[----:B0-----:R-:W-:Y:S05]  /*3480*/  BSYNC B0 ;  /* 0x0000000000007941 */ /* 0x001fea0003800000 */
.L_x_6988:
[----:B------:R-:W-:Y:S02]  /*3490*/  IADD3 R145, R145, 0x1, RZ ;  /* 0x0000000191917810 */ /* 0x000fe40007ffe0ff */
[----:B------:R-:W-:Y:S02]  /*34a0*/  IADD3 R92, P1, R92, 0x1, RZ ;  /* 0x000000015c5c7810 */ /* 0x000fe40007f3e0ff */
[----:B------:R-:W-:Y:S02]  /*34b0*/  ISETP.GE.AND P0, PT, R145, c[0x0][0x16c], PT ;  /* 0x00005b0091007a0c */ /* 0x000fe40003f06270 */
[----:B------:R-:W-:-:S11]  /*34c0*/  IADD3.X R147, RZ, R147, RZ, P1, !PT ;  /* 0x00000093ff937210 */ /* 0x000fd60000ffe4ff */
[----:B------:R-:W-:Y:S01]  /*34d0*/  @P0 CALL.REL.NOINC `(.L_x_6969) ;  /* 0x0000001000000944 */ /* 0x000fe20003c00000 */
[----:B------:R-:W-:Y:S05]  /*34e0*/  BRA `(.L_x_6990) ;  /* 0xffffe11000007947 */ /* 0x000fea000383ffff */
.L_x_6969:
        /* <DEDUP_REMOVED lines=52> */
.L_x_6992:
[----:B------:R-:W-:Y:S05]  /*3830*/  BSYNC B0 ;  /* 0x0000000000007941 */ /* 0x000fea0003800000 */
.L_x_6991:
        /* <DEDUP_REMOVED lines=58> */
.L_x_6994:
[----:B------:R-:W-:Y:S05]  /*3be0*/  BSYNC B0 ;  /* 0x0000000000007941 */ /* 0x000fea0003800000 */
.L_x_6993:
        /* <DEDUP_REMOVED lines=38> */
.L_x_6967:
        /* <DEDUP_REMOVED lines=24> */
.L_x_6997:
[----:B0-----:R-:W-:Y:S05]  /*3fd0*/  BSYNC B0 ;  /* 0x0000000000007941 */ /* 0x001fea0003800000 */
.L_x_6996:
        /* <DEDUP_REMOVED lines=23> */
.L_x_6999:
[----:B0-----:R-:W0:Y:S02]  /*4150*/  S2R R15, SR_TID.X ;  /* 0x00000000000f7919 */ /* 0x001e240000002100 */
.L_x_7000:
[----:B0-----:R-:W-:Y:S05]  /*4160*/  BSYNC B0 ;  /* 0x0000000000007941 */ /* 0x001fea0003800000 */
.L_x_6998:
        /* <DEDUP_REMOVED lines=10> */
.L_x_7001:
        /* <DEDUP_REMOVED lines=26> */
.L_x_7002:
        /* <DEDUP_REMOVED lines=13> */
.L_x_9112:


//--------------------- .text._Z25selective_scan_bwd_kernelI32Selective_Scan_bwd_kernel_traitsILi32ELi8ELb0ELb1ELb0ELb0ELb1EffEEv12SSMParamsBwd --------------------------
	.section	.text._Z25selective_scan_bwd_kernelI32Selective_Scan_bwd_kernel_traitsILi32ELi8ELb0ELb1ELb0ELb0ELb1EffEEv12SSMParamsBwd,"ax",@progbits
	.sectioninfo	@"SHI_REGISTERS=188"
	.align	128
        .global         _Z25selective_scan_bwd_kernelI32Selective_Scan_bwd_kernel_traitsILi32ELi8ELb0ELb1ELb0ELb0ELb1EffEEv12SSMParamsBwd
        .type           _Z25selective_scan_bwd_kernelI32Selective_Scan_bwd_kernel_traitsILi32ELi8ELb0ELb1ELb0ELb0ELb1EffEEv12SSMParamsBwd,@function
        .size           _Z25selective_scan_bwd_kernelI32Selective_Scan_bwd_kernel_traitsILi32ELi8ELb0ELb1ELb0ELb0ELb1EffEEv12SSMParamsBwd,(.L_x_9113 - _Z25selective_scan_bwd_kernelI32Selective_Scan_bwd_kernel_traitsILi32ELi8ELb0ELb1ELb0ELb0ELb1EffEEv12SSMParamsBwd)
        .other          _Z25selective_scan_bwd_kernelI32Selective_Scan_bwd_kernel_traitsILi32ELi8ELb0ELb1ELb0ELb0ELb1EffEEv12SSMParamsBwd,@"STO_CUDA_ENTRY STV_DEFAULT"
_Z25selective_scan_bwd_kernelI32Selective_Scan_bwd_kernel_traitsILi32ELi8ELb0ELb1ELb0ELb0ELb1EffEEv12SSMParamsBwd:
.text._Z25selective_scan_bwd_kernelI32Selective_Scan_bwd_kernel_traitsILi32ELi8ELb0ELb1ELb0ELb0ELb1EffEEv12SSMParamsBwd:
        /* <DEDUP_REMOVED lines=129> */
.L_x_7035:
[----:B------:R-:W-:Y:S01]  /*0810*/  IADD3 R162, -R51, c[0x0][0x174], RZ ;  /* 0x00005d0033a27a10 */ /* 0x000fe20007ffe1ff */
[----:B------:R-:W-:Y:S01]  /*0820*/  BAR.SYNC.DEFER_BLOCKING 0x0 ;  /* 0x0000000000007b1d */ /* 0x000fe20000010000 */
[----:B-1----:R-:W-:Y:S01]  /*0830*/  LEA R2, P0, R22, R43, 0x2 ;  /* 0x0000002b16027211 */ /* 0x002fe200078010ff */
[----:B------:R-:W-:Y:S01]  /*0840*/  CS2R R4, SRZ ;  /* 0x0000000000047805 */ /* 0x000fe2000001ff00 */
[----:B------:R-:W-:Y:S01]  /*0850*/  LEA R20, R162, 0xffffff00, 0x8 ;  /* 0xffffff00a2147811 */ /* 0x000fe200078e40ff */
[----:B------:R-:W-:Y:S01]  /*0860*/  CS2R R6, SRZ ;  /* 0x0000000000067805 */ /* 0x000fe2000001ff00 */
[----:B------:R-:W-:Y:S02]  /*0870*/  LEA.HI.X R3, R22, R45, R23, 0x2, P0 ;  /* 0x0000002d16037211 */ /* 0x000fe400000f1417 */
[----:B------:R-:W-:-:S04]  /*0880*/  IADD3 R95, -R20, c[0x0][0x168], RZ ;  /* 0x00005a00145f7a10 */ /* 0x000fc80007ffe1ff */
[-C--:B------:R-:W-:Y:S02]  /*0890*/  ISETP.GE.AND P3, PT, R22, R95.reuse, PT ;  /* 0x0000005f1600720c */ /* 0x080fe40003f66270 */
[-C--:B------:R-:W-:Y:S02]  /*08a0*/  ISETP.GE.AND P4, PT, R52, R95.reuse, PT ;  /* 0x0000005f3400720c */ /* 0x080fe40003f86270 */
[-C--:B------:R-:W-:Y:S02]  /*08b0*/  ISETP.GE.AND P2, PT, R53, R95.reuse, PT ;  /* 0x0000005f3500720c */ /* 0x080fe40003f46270 */
[-C--:B------:R-:W-:Y:S02]  /*08c0*/  ISETP.GE.AND P1, PT, R54, R95.reuse, PT ;  /* 0x0000005f3600720c */ /* 0x080fe40003f26270 */
[----:B------:R-:W-:-:S05]  /*08d0*/  ISETP.GE.AND P0, PT, R55, R95, PT ;  /* 0x0000005f3700720c */ /* 0x000fca0003f06270 */
[----:B0-----:R0:W2:Y:S01]  /*08e0*/  @!P3 LDG.E R4, [R2.64] ;  /* 0x000000040204b981 */ /* 0x0010a2000c1e1900 */
        /* <DEDUP_REMOVED lines=339> */
[----:B------:R-:W3:Y:S01]  /*1e20*/  LDS R115, [0x420] ;  /* 0x00042000ff737984 */ /* 0x000ee20000000800 */
[----:B------:R-:W-:Y:S01]  /*1e30*/  P2R R2, PR, RZ, 0x40 ;  /* 0x00000040ff027803 */ /* 0x000fe20000000000 */
[C---:B0-----:R-:W-:Y:S02]  /*1e40*/  IMAD R5, R37.reuse, c[0x0][0x2ec], R4 ;  /* 0x0000bb0025057a24 */ /* 0x041fe400078e0204 */
[----:B------:R-:W-:Y:S01]  /*1e50*/  IMAD.WIDE.U32 R2, R37, c[0x0][0x2e8], RZ ;  /* 0x0000ba0025027a25 */ /* 0x000fe200078e00ff */
[----:B-1----:R-:W-:-:S04]  /*1e60*/  LEA R7, P0, R22, c[0x0][0x338], 0x2 ;  /* 0x0000ce0016077a11 */ /* 0x002fc800078010ff */
[----:B------:R-:W-:Y:S01]  /*1e70*/  IADD3 R3, R3, R5, RZ ;  /* 0x0000000503037210 */ /* 0x000fe20007ffe0ff */
[----:B--2---:R-:W-:Y:S01]  /*1e80*/  IMAD R19, R35, c[0x0][0x2f0], RZ ;  /* 0x0000bc0023137a24 */ /* 0x004fe200078e02ff */
        /* <DEDUP_REMOVED lines=8> */
[C---:B---3--:R-:W-:Y:S02]  /*1f10*/  ISETP.GE.AND P0, PT, R22.reuse, R115, PT ;  /* 0x000000731600720c */ /* 0x048fe40003f06270 */
        /* <DEDUP_REMOVED lines=13> */
.L_x_7005:
[----:B------:R-:W-:Y:S05]  /*1ff0*/  BSYNC B0 ;  /* 0x0000000000007941 */ /* 0x000fea0003800000 */
.L_x_7004:
        /* <DEDUP_REMOVED lines=37> */
[----:B------:R-:W-:Y:S02]  /*2250*/  FMUL.FTZ R105, R105, R94 ;  /* 0x0000005e69697220 */ /* 0x000fe40000410000 */
[----:B0-----:R-:W-:Y:S02]  /*2260*/  FMUL.FTZ R5, R96, R92 ;  /* 0x0000005c60057220 */ /* 0x001fe40000410000 */
[----:B------:R-:W-:Y:S02]  /*2270*/  FMUL.FTZ R107, R107, R100 ;  /* 0x000000646b6b7220 */ /* 0x000fe40000410000 */
[----:B-1----:R-:W-:-:S02]  /*2280*/  FMUL.FTZ R7, R30, R102 ;  /* 0x000000661e077220 */ /* 0x002fc40000410000 */
        /* <DEDUP_REMOVED lines=48> */
.L_x_7008:
[----:B------:R-:W-:Y:S05]  /*2590*/  BSYNC B0 ;  /* 0x0000000000007941 */ /* 0x000fea0003800000 */
.L_x_7007:
        /* <DEDUP_REMOVED lines=13> */
.L_x_7006:
[----:B------:R-:W-:Y:S01]  /*2670*/  FFMA.FTZ R39, R70, R97, R39 ;  /* 0x0000006146277223 */ /* 0x000fe20000010027 */
[----:B------:R-:W-:Y:S01]  /*2680*/  MOV R2, c[0x0][0x16c] ;  /* 0x00005b0000027a02 */ /* 0x000fe20000000f00 */
[----:B------:R-:W-:Y:S01]  /*2690*/  BAR.SYNC.DEFER_BLOCKING 0x0 ;  /* 0x0000000000007b1d */ /* 0x000fe20000010000 */
[----:B-1----:R-:W-:Y:S01]  /*26a0*/  HFMA2.MMA R119, -RZ, RZ, 0, 0 ;  /* 0x00000000ff777435 */ /* 0x002fe200000001ff */
        /* <DEDUP_REMOVED lines=14> */
[----:B0-----:R-:W-:Y:S01]  /*2790*/  MOV R117, RZ ;  /* 0x000000ff00757202 */ /* 0x001fe20000000f00 */
[----:B------:R-:W-:-:S02]  /*27a0*/  FMUL.FTZ R127, R84, R34 ;  /* 0x00000022547f7220 */ /* 0x000fc40000410000 */
[----:B------:R-:W-:Y:S02]  /*27b0*/  FFMA.FTZ R39, R75, R86, R39 ;  /* 0x000000564b277223 */ /* 0x000fe40000010027 */
[-C--:B------:R-:W-:Y:S02]  /*27c0*/  FMUL.FTZ R129, R101, R34.reuse ;  /* 0x0000002265817220 */ /* 0x080fe40000410000 */
[----:B------:R-:W-:Y:S02]  /*27d0*/  FFMA.FTZ R39, R76, R103, R39 ;  /* 0x000000674c277223 */ /* 0x000fe40000010027 */
[-C--:B------:R-:W-:Y:S02]  /*27e0*/  FMUL.FTZ R131, R86, R34.reuse ;  /* 0x0000002256837220 */ /* 0x080fe40000410000 */
[-C--:B------:R-:W-:Y:S02]  /*27f0*/  FMUL.FTZ R133, R103, R34.reuse ;  /* 0x0000002267857220 */ /* 0x080fe40000410000 */
        /* <DEDUP_REMOVED lines=48> */
.L_x_7030:
        /* <DEDUP_REMOVED lines=14> */
[----:B------:R-:W-:-:S03]  /*2be0*/  ISETP.GE.AND P4, PT, R56, R95, PT ;  /* 0x0000005f3800720c */ /* 0x000fc60003f86270 */
[----:B------:R-:W-:Y:S01]  /*2bf0*/  IMAD.WIDE.U32 R148, R145, c[0x0][0x188], R30 ;  /* 0x0000620091947a25 */ /* 0x000fe200078e001e */
[----:B------:R-:W-:-:S03]  /*2c00*/  LEA R30, P2, R152, R48, 0x2 ;  /* 0x00000030981e7211 */ /* 0x000fc600078410ff */
[----:B------:R-:W-:Y:S01]  /*2c10*/  IMAD R151, R145, c[0x0][0x1a4], R104 ;  /* 0x0000690091977a24 */ /* 0x000fe200078e0268 */
[----:B------:R-:W-:Y:S02]  /*2c20*/  IADD3 R33, R149, R33, RZ ;  /* 0x0000002195217210 */ /* 0x000fe40007ffe0ff */
[C---:B------:R-:W-:Y:S02]  /*2c30*/  LEA R150, P1, R148.reuse, c[0x0][0x220], 0x2 ;  /* 0x0000880094967a11 */ /* 0x040fe400078210ff */
[----:B------:R-:W-:Y:S02]  /*2c40*/  IADD3 R31, R153, R151, RZ ;  /* 0x00000097991f7210 */ /* 0x000fe40007ffe0ff */
[----:B------:R-:W-:Y:S02]  /*2c50*/  LEA.HI.X R151, R148, c[0x0][0x224], R33, 0x2, P1 ;  /* 0x0000890094977a11 */ /* 0x000fe400008f1421 */
[----:B------:R-:W-:Y:S02]  /*2c60*/  LEA.HI.X R31, R152, R50, R31, 0x2, P2 ;  /* 0x00000032981f7211 */ /* 0x000fe400010f141f */
[----:B------:R-:W-:Y:S01]  /*2c70*/  MOV R33, RZ ;  /* 0x000000ff00217202 */ /* 0x000fe20000000f00 */
[----:B------:R-:W-:Y:S01]  /*2c80*/  HFMA2.MMA R108, -RZ, RZ, 0, 0 ;  /* 0x00000000ff6c7435 */ /* 0x000fe200000001ff */
[-C--:B------:R-:W-:Y:S01]  /*2c90*/  ISETP.GE.AND P1, PT, R53, R95.reuse, PT ;  /* 0x0000005f3500720c */ /* 0x080fe20003f26270 */
[----:B0-----:R0:W2:Y:S01]  /*2ca0*/  @!P5 LDG.E R106, [R30.64] ;  /* 0x000000041e6ad981 */ /* 0x0010a2000c1e1900 */
[-C--:B------:R-:W-:Y:S01]  /*2cb0*/  ISETP.GE.AND P2, PT, R54, R95.reuse, PT ;  /* 0x0000005f3600720c */ /* 0x080fe20003f46270 */
[----:B------:R-:W-:Y:S01]  /*2cc0*/  HFMA2.MMA R110, -RZ, RZ, 0, 0 ;  /* 0x00000000ff6e7435 */ /* 0x000fe200000001ff */
[-C--:B------:R-:W-:Y:S01]  /*2cd0*/  ISETP.GE.AND P5, PT, R57, R95.reuse, PT ;  /* 0x0000005f3900720c */ /* 0x080fe20003fa6270 */
[----:B---3--:R0:W3:Y:S01]  /*2ce0*/  @!P0 LDG.E R33, [R30.64+0x80] ;  /* 0x000080041e218981 */ /* 0x0080e2000c1e1900 */
[----:B------:R-:W-:Y:S01]  /*2cf0*/  ISETP.GE.AND P0, PT, R58, R95, PT ;  /* 0x0000005f3a00720c */ /* 0x000fe20003f06270 */
[----:B------:R-:W-:Y:S01]  /*2d00*/  HFMA2.MMA R112, -RZ, RZ, 0, 0 ;  /* 0x00000000ff707435 */ /* 0x000fe200000001ff */
[----:B------:R-:W-:Y:S01]  /*2d10*/  MOV R153, RZ ;  /* 0x000000ff00997202 */ /* 0x000fe20000000f00 */
[----:B------:R-:W4:Y:S01]  /*2d20*/  LDG.E R102, [R150.64] ;  /* 0x0000000496667981 */ /* 0x000f22000c1e1900 */
        /* <DEDUP_REMOVED lines=16> */
[----:B0-----:R-:W-:-:S04]  /*2e30*/  LEA R30, P1, R148, c[0x0][0x230], 0x2 ;  /* 0x00008c00941e7a11 */ /* 0x001fc800078210ff */
[----:B------:R-:W-:Y:S01]  /*2e40*/  LEA.HI.X R31, R148, c[0x0][0x234], R149, 0x2, P1 ;  /* 0x00008d00941f7a11 */ /* 0x000fe200008f1495 */
[----:B------:R-:W-:Y:S01]  /*2e50*/  FADD.FTZ R104, R79, R36 ;  /* 0x000000244f687221 */ /* 0x000fe20000010000 */
[----:B------:R-:W-:Y:S02]  /*2e60*/  ISETP.NE.AND P0, PT, R160, RZ, PT ;  /* 0x000000ffa000720c */ /* 0x000fe40003f05270 */
[----:B------:R-:W-:Y:S02]  /*2e70*/  ISETP.NE.AND P1, PT, R41, RZ, PT ;  /* 0x000000ff2900720c */ /* 0x000fe40003f25270 */
[----:B------:R-:W-:Y:S01]  /*2e80*/  ISETP.LT.OR P2, PT, R162, 0x2, P0 ;  /* 0x00000002a200780c */ /* 0x000fe20000741670 */
[----:B--2---:R0:W-:Y:S04]  /*2e90*/  STS [R59.X4], R106 ;  /* 0x0000006a3b007388 */ /* 0x0041e80000004800 */
        /* <DEDUP_REMOVED lines=8> */
[----:B------:R2:W3:Y:S01]  /*2f20*/  LDG.E R30, [R30.64] ;  /* 0x000000041e1e7981 */ /* 0x0004e2000c1e1900 */
        /* <DEDUP_REMOVED lines=10> */
[----:B------:R-:W4:Y:S04]  /*2fd0*/  LDS R106, [R68.X4+0x4] ;  /* 0x00000400446a7984 */ /* 0x000f280000004800 */
[----:B------:R-:W-:Y:S04]  /*2fe0*/  LDS R114, [R68.X4+0x10] ;  /* 0x0000100044727984 */ /* 0x000fe80000004800 */
[----:B------:R-:W-:Y:S04]  /*2ff0*/  LDS R116, [R68.X4+0x14] ;  /* 0x0000140044747984 */ /* 0x000fe80000004800 */
[----:B------:R-:W-:Y:S04]  /*3000*/  LDS R118, [R68.X4+0x18] ;  /* 0x0000180044767984 */ /* 0x000fe80000004800 */
[----:B------:R-:W-:Y:S04]  /*3010*/  LDS R120, [R68.X4+0x1c] ;  /* 0x00001c0044787984 */ /* 0x000fe80000004800 */
[----:B------:R-:W2:Y:S04]  /*3020*/  LDS R108, [R68.X4] ;  /* 0x00000000446c7984 */ /* 0x000ea80000004800 */
[----:B-1----:R1:W-:Y:S01]  /*3030*/  STS [R128+0xa88], R171 ;  /* 0x000a88ab80007388 */ /* 0x0023e20000000800 */
[----:B------:R-:W-:Y:S01]  /*3040*/  HFMA2.MMA R138, -RZ, RZ, 0, 0 ;  /* 0x00000000ff8a7435 */ /* 0x000fe200000001ff */
[----:B------:R-:W-:-:S02]  /*3050*/  @!P2 IMAD.WIDE R148, R149, 0x8, R28 ;  /* 0x000000089594a825 */ /* 0x000fc400078e021c */
[----:B------:R-:W-:Y:S02]  /*3060*/  BAR.SYNC.DEFER_BLOCKING 0x0 ;  /* 0x0000000000007b1d */ /* 0x000fe40000010000 */
[--C-:B------:R-:W-:Y:S02]  /*3070*/  FADD.FTZ R122, R81, R36.reuse ;  /* 0x00000024517a7221 */ /* 0x100fe40000010000 */
[----:B------:R-:W-:Y:S02]  /*3080*/  FADD.FTZ R124, R83, R36 ;  /* 0x00000024537c7221 */ /* 0x000fe40000010000 */
[----:B------:R-:W-:Y:S02]  /*3090*/  FMUL.FTZ R33, R151, R122 ;  /* 0x0000007a97217220 */ /* 0x000fe40000410000 */
[----:B------:R-:W-:Y:S02]  /*30a0*/  FMUL.FTZ R161, R73, R96 ;  /* 0x0000006049a17220 */ /* 0x000fe40000410000 */
[----:B------:R-:W-:-:S02]  /*30b0*/  FMUL.FTZ R146, R151, R124 ;  /* 0x0000007c97927220 */ /* 0x000fc40000410000 */
[--C-:B------:R-:W-:Y:S01]  /*30c0*/  FADD.FTZ R126, R85, R36.reuse ;  /* 0x00000024557e7221 */ /* 0x100fe20000010000 */
[----:B------:R2:W5:Y:S01]  /*30d0*/  @!P2 LDG.E R138, [R148.64+0x4] ;  /* 0x00000404948aa981 */ /* 0x000562000c1e1900 */
[----:B------:R-:W-:Y:S01]  /*30e0*/  ISETP.NE.AND P2, PT, R41, 0x1f, PT ;  /* 0x0000001f2900780c */ /* 0x000fe20003f45270 */
[----:B------:R-:W4:Y:S01]  /*30f0*/  MUFU.EX2 R33, R33 ;  /* 0x0000002100217308 */ /* 0x000f220000000800 */
[----:B0-----:R-:W-:Y:S02]  /*3100*/  FMUL.FTZ R175, R161, R112 ;  /* 0x00000070a1af7220 */ /* 0x001fe40000410000 */
[----:B------:R-:W-:Y:S02]  /*3110*/  FMUL.FTZ R150, R151, R126 ;  /* 0x0000007e97967220 */ /* 0x000fe40000410000 */
[----:B-1----:R-:W-:-:S03]  /*3120*/  FADD.FTZ R128, R87, R36 ;  /* 0x0000002457807221 */ /* 0x002fc60000010000 */
[----:B------:R-:W0:Y:S04]  /*3130*/  MUFU.EX2 R146, R146 ;  /* 0x0000009200927308 */ /* 0x000e280000000800 */
[----:B------:R1:W1:Y:S01]  /*3140*/  @P2 LDS R161, [R41.X4+0x128c] ;  /* 0x00128c0029a12984 */ /* 0x0002620000004800 */
[----:B--2---:R-:W-:Y:S02]  /*3150*/  FMUL.FTZ R148, R151, R128 ;  /* 0x0000008097947220 */ /* 0x004fe40000410000 */
[--C-:B------:R-:W-:Y:S01]  /*3160*/  FADD.FTZ R130, R89, R36.reuse ;  /* 0x0000002459827221 */ /* 0x100fe20000010000 */
[----:B------:R-:W2:Y:S01]  /*3170*/  MUFU.EX2 R150, R150 ;  /* 0x0000009600967308 */ /* 0x000ea20000000800 */
[----:B------:R-:W-:Y:S02]  /*3180*/  FADD.FTZ R132, R91, R36 ;  /* 0x000000245b847221 */ /* 0x000fe40000010000 */
[----:B------:R-:W-:-:S02]  /*3190*/  FMUL.FTZ R144, R151, R130 ;  /* 0x0000008297907220 */ /* 0x000fc40000410000 */
[----:B------:R-:W-:-:S03]  /*31a0*/  FADD.FTZ R134, R93, R36 ;  /* 0x000000245d867221 */ /* 0x000fc60000010000 */
[----:B------:R-:W2:Y:S01]  /*31b0*/  MUFU.EX2 R148, R148 ;  /* 0x0000009400947308 */ /* 0x000ea20000000800 */
[C---:B------:R-:W-:Y:S02]  /*31c0*/  FMUL.FTZ R152, R151.reuse, R132 ;  /* 0x0000008497987220 */ /* 0x040fe40000410000 */
[----:B------:R-:W-:Y:S02]  /*31d0*/  FMUL.FTZ R154, R151, R134 ;  /* 0x00000086979a7220 */ /* 0x000fe40000410000 */
[----:B----4-:R-:W-:-:S03]  /*31e0*/  FMUL.FTZ R31, R171, R33 ;  /* 0x00000021ab1f7220 */ /* 0x010fc60000410000 */
[----:B------:R-:W4:Y:S01]  /*31f0*/  MUFU.EX2 R144, R144 ;  /* 0x0000009000907308 */ /* 0x000f220000000800 */
[----:B0-----:R-:W-:-:S07]  /*3200*/  FMUL.FTZ R31, R146, R31 ;  /* 0x0000001f921f7220 */ /* 0x001fce0000410000 */
[----:B------:R-:W0:Y:S01]  /*3210*/  MUFU.EX2 R152, R152 ;  /* 0x0000009800987308 */ /* 0x000e220000000800 */
[----:B--2---:R-:W-:-:S07]  /*3220*/  FMUL.FTZ R31, R150, R31 ;  /* 0x0000001f961f7220 */ /* 0x004fce0000410000 */
[----:B------:R-:W2:Y:S01]  /*3230*/  MUFU.EX2 R154, R154 ;  /* 0x0000009a009a7308 */ /* 0x000ea20000000800 */
[----:B------:R-:W-:Y:S02]  /*3240*/  FMUL.FTZ R31, R148, R31 ;  /* 0x0000001f941f7220 */ /* 0x000fe40000410000 */
[----:B------:R-:W-:Y:S02]  /*3250*/  FMUL.FTZ R167, R70, R143 ;  /* 0x0000008f46a77220 */ /* 0x000fe40000410000 */
[----:B------:R-:W-:Y:S02]  /*3260*/  FMUL.FTZ R165, R71, R98 ;  /* 0x0000006247a57220 */ /* 0x000fe40000410000 */
[----:B------:R-:W-:Y:S02]  /*3270*/  FMUL.FTZ R163, R72, R141 ;  /* 0x0000008d48a37220 */ /* 0x000fe40000410000 */
[----:B----4-:R-:W-:Y:S01]  /*3280*/  FMUL.FTZ R153, R144, R31 ;  /* 0x0000001f90997220 */ /* 0x010fe20000410000 */
        /* <DEDUP_REMOVED lines=16> */
[----:B------:R-:W-:Y:S02]  /*3390*/  FMUL.FTZ R174, R86, R30 ;  /* 0x0000001e56ae7220 */ /* 0x000fe40000410000 */
[----:B--2---:R-:W-:Y:S01]  /*33a0*/  FFMA.FTZ R165, R154, R176, R183 ;  /* 0x000000b09aa57223 */ /* 0x004fe200000100b7 */
        /* <DEDUP_REMOVED lines=9> */
.L_x_7011:
[----:B-1----:R-:W-:Y:S05]  /*3440*/  BSYNC B0 ;  /* 0x0000000000007941 */ /* 0x002fea0003800000 */
.L_x_7010:
[----:B------:R-:W-:Y:S01]  /*3450*/  FMUL.FTZ R167, R154, R161 ;  /* 0x000000a19aa77220 */ /* 0x000fe20000410000 */
        /* <DEDUP_REMOVED lines=23> */
[C---:B0-----:R-:W-:Y:S02]  /*35d0*/  FFMA.FTZ R136, R146.reuse, R165, R155 ;  /* 0x000000a592887223 */ /* 0x041fe4000001009b */
[----:B------:R-:W-:Y:S02]  /*35e0*/  FMUL.FTZ R30, R146, R167 ;  /* 0x000000a7921e7220 */ /* 0x000fe40000410000 */
        /* <DEDUP_REMOVED lines=60> */
[----:B------:R-:W1:Y:S01]  /*39b0*/  SHFL.DOWN PT, R149, R151, 0x1, 0x1f ;  /* 0x08201f0097957f89 */ /* 0x000e6200000e0000 */
[----:B0-----:R-:W-:-:S04]  /*39c0*/  @P1 FFMA.FTZ R136, R140, R136, R163 ;  /* 0x000000888c881223 */ /* 0x001fc800000100a3 */
[----:B------:R-:W-:-:S04]  /*39d0*/  FFMA.FTZ R157, R171, R136, R166 ;  /* 0x00000088ab9d7223 */ /* 0x000fc800000100a6 */
[-C--:B------:R-:W-:Y:S02]  /*39e0*/  FFMA.FTZ R167, R33, R157.reuse, R170 ;  /* 0x0000009d21a77223 */ /* 0x080fe400000100aa */
[----:B------:R-:W-:Y:S02]  /*39f0*/  FADD.FTZ R136, -R166, R157 ;  /* 0x0000009da6887221 */ /* 0x000fe40000010100 */
[----:B-1----:R-:W-:Y:S02]  /*3a00*/  @P2 FFMA.FTZ R164, R149, R164, R165 ;  /* 0x000000a495a42223 */ /* 0x002fe400000100a5 */
[----:B------:R-:W-:Y:S01]  /*3a10*/  FFMA.FTZ R157, R97, R157, RZ ;  /* 0x0000009d619d7223 */ /* 0x000fe200000100ff */
[----:B------:R0:W-:Y:S01]  /*3a20*/  SHFL.IDX PT, R165, R142, RZ, 0x1f ;  /* 0x00001fff8ea57589 */ /* 0x0001e200000e0000 */
[----:B------:R-:W-:Y:S02]  /*3a30*/  FFMA.FTZ R149, R164, R161, R176 ;  /* 0x000000a1a4957223 */ /* 0x000fe400000100b0 */
[-C--:B------:R-:W-:Y:S01]  /*3a40*/  FFMA.FTZ R176, R146, R167.reuse, R173 ;  /* 0x000000a792b07223 */ /* 0x080fe200000100ad */
[----:B------:R1:W2:Y:S01]  /*3a50*/  SHFL.IDX PT, R164, R151, RZ, 0x1f ;  /* 0x00001fff97a47589 */ /* 0x0002a200000e0000 */
        /* <DEDUP_REMOVED lines=8> */
[C---:B------:R-:W-:Y:S02]  /*3ae0*/  FFMA.FTZ R161, R144.reuse, R163, R172 ;  /* 0x000000a390a17223 */ /* 0x040fe400000100ac */
[----:B0-----:R-:W-:Y:S02]  /*3af0*/  FADD.FTZ R142, -R175, R170 ;  /* 0x000000aaaf8e7221 */ /* 0x001fe40000010100 */
[-C--:B------:R-:W-:Y:S02]  /*3b00*/  FFMA.FTZ R170, R144, R174.reuse, R179 ;  /* 0x000000ae90aa7223 */ /* 0x080fe400000100b3 */
[----:B-1----:R-:W-:Y:S02]  /*3b10*/  FFMA.FTZ R151, R101, R174, R166 ;  /* 0x000000ae65977223 */ /* 0x002fe400000100a6 */
        /* <DEDUP_REMOVED lines=10> */
[----:B------:R-:W-:Y:S01]  /*3bc0*/  SHF.L.U32 R154, R41, 0x3, RZ ;  /* 0x00000003299a7819 */ /* 0x000fe200000006ff */
[----:B------:R-:W-:Y:S02]  /*3bd0*/  FMUL.FTZ R33, R151, R104 ;  /* 0x0000006897217220 */ /* 0x000fe40000410000 */
[----:B--2---:R-:W-:Y:S01]  /*3be0*/  FFMA.FTZ R31, R164, R31, R165 ;  /* 0x0000001fa41f7223 */ /* 0x004fe200000100a5 */
[----:B------:R-:W-:Y:S01]  /*3bf0*/  LEA.HI.SX32 R175, R154, R154, 0x1b ;  /* 0x0000009a9aaf7211 */ /* 0x000fe200078fdaff */
[----:B------:R-:W-:-:S02]  /*3c00*/  FMUL.FTZ R154, R155, R122 ;  /* 0x0000007a9b9a7220 */ /* 0x000fc40000410000 */
        /* <DEDUP_REMOVED lines=8> */
[----:B------:R-:W-:-:S02]  /*3c90*/  FMUL.FTZ R171, R149, R134 ;  /* 0x0000008695ab7220 */ /* 0x000fc40000410000 */
[----:B------:R-:W-:Y:S02]  /*3ca0*/  FFMA.FTZ R165, R140, R167, R165 ;  /* 0x000000a78ca57223 */ /* 0x000fe400000100a5 */
[----:B------:R-:W-:Y:S02]  /*3cb0*/  FMUL.FTZ R169, R157, R132 ;  /* 0x000000849da97220 */ /* 0x000fe40000410000 */
[----:B------:R-:W-:Y:S02]  /*3cc0*/  FMUL.FTZ R166, R163, R130 ;  /* 0x00000082a3a67220 */ /* 0x000fe40000410000 */
[----:B------:R-:W-:Y:S02]  /*3cd0*/  FADD.FTZ R144, -R177, R174 ;  /* 0x000000aeb1907221 */ /* 0x000fe40000010100 */
[----:B0-----:R-:W-:Y:S02]  /*3ce0*/  FMUL.FTZ R30, R159, R126 ;  /* 0x0000007e9f1e7220 */ /* 0x001fe40000410000 */
[----:B------:R-:W-:-:S02]  /*3cf0*/  FMUL.FTZ R31, R161, R128 ;  /* 0x00000080a11f7220 */ /* 0x000fc40000410000 */
[----:B------:R-:W-:Y:S02]  /*3d00*/  FFMA.FTZ R165, R142, R30, R165 ;  /* 0x0000001e8ea57223 */ /* 0x000fe400000100a5 */
[----:B------:R-:W-:Y:S02]  /*3d10*/  FADD.FTZ R152, -R179, R170 ;  /* 0x000000aab3987221 */ /* 0x000fe40000010100 */
[----:B------:R-:W-:Y:S02]  /*3d20*/  FADD.FTZ R148, -R181, R172 ;  /* 0x000000acb5947221 */ /* 0x000fe40000010100 */
        /* <DEDUP_REMOVED lines=31> */
.L_x_7013:
[----:B0-----:R-:W-:Y:S05]  /*3f20*/  BSYNC B0 ;  /* 0x0000000000007941 */ /* 0x001fea0003800000 */
.L_x_7012:
        /* <DEDUP_REMOVED lines=8> */
[----:B------:R-:W-:Y:S01]  /*3fb0*/  IADD3 R32, R41, 0x40, RZ ;  /* 0x0000004029207810 */ /* 0x000fe20007ffe0ff */
[----:B------:R-:W-:Y:S01]  /*3fc0*/  IMAD R31, R31, c[0x0][0x2b0], RZ ;  /* 0x0000ac001f1f7a24 */ /* 0x000fe200078e02ff */
[----:B------:R-:W-:-:S02]  /*3fd0*/  IADD3 R154, R41, 0x60, RZ ;  /* 0x00000060299a7810 */ /* 0x000fc40007ffe0ff */
[----:B------:R-:W-:Y:S01]  /*3fe0*/  LEA.HI.SX32 R32, R32, R41, 0x1b ;  /* 0x0000002920207211 */ /* 0x000fe200078fdaff */
[----:B------:R-:W-:Y:S01]  /*3ff0*/  IMAD R167, R169, c[0x0][0x2b4], R31 ;  /* 0x0000ad00a9a77a24 */ /* 0x000fe200078e021f */
[C---:B------:R-:W-:Y:S02]  /*4000*/  ISETP.GE.AND P0, PT, R173.reuse, 0x41, PT ;  /* 0x00000041ad00780c */ /* 0x040fe40003f06270 */
[C---:B------:R-:W-:Y:S02]  /*4010*/  ISETP.GE.AND P1, PT, R173.reuse, 0x61, PT ;  /* 0x00000061ad00780c */ /* 0x040fe40003f26270 */
[C---:B------:R-:W-:Y:S02]  /*4020*/  ISETP.GE.AND P2, PT, R173.reuse, 0x81, PT ;  /* 0x00000081ad00780c */ /* 0x040fe40003f46270 */
[C---:B------:R-:W-:Y:S02]  /*4030*/  ISETP.GE.AND P3, PT, R173.reuse, 0xa1, PT ;  /* 0x000000a1ad00780c */ /* 0x040fe40003f66270 */
[----:B------:R-:W-:-:S02]  /*4040*/  ISETP.GE.AND P4, PT, R173, 0xc1, PT ;  /* 0x000000c1ad00780c */ /* 0x000fc40003f86270 */
[----:B------:R-:W-:Y:S01]  /*4050*/  ISETP.GE.AND P5, PT, R173, 0xe1, PT ;  /* 0x000000e1ad00780c */ /* 0x000fe20003fa6270 */
[----:B------:R-:W-:Y:S07]  /*4060*/  @!P6 BRA `(.L_x_7015) ;  /* 0x000000300000e947 */ /* 0x000fee0003800000 */
[----:B0-----:R-:W-:-:S05]  /*4070*/  IMAD.WIDE.U32 R30, R169, c[0x0][0x2b0], R14 ;  /* 0x0000ac00a91e7a25 */ /* 0x001fca00078e000e */
[----:B------:R-:W-:-:S05]  /*4080*/  IADD3 R31, R31, R167, RZ ;  /* 0x000000a71f1f7210 */ /* 0x000fca0007ffe0ff */
[----:B-1----:R0:W-:Y:S02]  /*4090*/  RED.E.ADD.F32.FTZ.RN.STRONG.GPU [R30.64], R33 ;  /* 0x000000211e00798e */ /* 0x0021e4000c10e784 */
.L_x_7015:
[----:B0-----:R-:W-:Y:S05]  /*40a0*/  BSYNC B0 ;  /* 0x0000000000007941 */ /* 0x001fea0003800000 */
.L_x_7014:
        /* <DEDUP_REMOVED lines=8> */
.L_x_7017:
[----:B------:R-:W-:Y:S05]  /*4130*/  BSYNC B0 ;  /* 0x0000000000007941 */ /* 0x000fea0003800000 */
.L_x_7016:
[----:B-1----:R1:W2:Y:S01]  /*4140*/  LDS R33, [R154.X4+0x5b0] ;  /* 0x0005b0009a217984 */ /* 0x0022a20000004800 */
[----:B------:R-:W-:Y:S01]  /*4150*/  BSSY B0, `(.L_x_7018) ;  /* 0x0000007000007945 */ /* 0x000fe20003800000 */
[----:B0-----:R-:W-:Y:S02]  /*4160*/  IADD3 R32, R41, 0xa0, RZ ;  /* 0x000000a029207810 */ /* 0x001fe40007ffe0ff */
[----:B------:R-:W-:Y:S01]  /*4170*/  LEA.HI.SX32 R164, R164, R41, 0x1b ;  /* 0x00000029a4a47211 */ /* 0x000fe200078fdaff */
[----:B------:R-:W-:Y:S05]  /*4180*/  @!P1 BRA `(.L_x_7019) ;  /* 0x0000003000009947 */ /* 0x000fea0003800000 */
[----:B------:R-:W-:-:S05]  /*4190*/  IMAD.WIDE.U32 R30, R169, c[0x0][0x2b0], R10 ;  /* 0x0000ac00a91e7a25 */ /* 0x000fca00078e000a */
[----:B------:R-:W-:-:S05]  /*41a0*/  IADD3 R31, R167, R31, RZ ;  /* 0x0000001fa71f7210 */ /* 0x000fca0007ffe0ff */
[----:B--2---:R0:W-:Y:S02]  /*41b0*/  RED.E.ADD.F32.FTZ.RN.STRONG.GPU [R30.64], R33 ;  /* 0x000000211e00798e */ /* 0x0041e4000c10e784 */
.L_x_7019:
[----:B------:R-:W-:Y:S05]  /*41c0*/  BSYNC B0 ;  /* 0x0000000000007941 */ /* 0x000fea0003800000 */
.L_x_7018:
[----:B0-2---:R0:W2:Y:S01]  /*41d0*/  LDS R33, [R164.X4+0x630] ;  /* 0x00063000a4217984 */ /* 0x0050a20000004800 */
[----:B------:R-:W-:Y:S01]  /*41e0*/  BSSY B0, `(.L_x_7020) ;  /* 0x0000007000007945 */ /* 0x000fe20003800000 */
[----:B-1----:R-:W-:Y:S02]  /*41f0*/  IADD3 R154, R41, 0xc0, RZ ;  /* 0x000000c0299a7810 */ /* 0x002fe40007ffe0ff */
[----:B------:R-:W-:Y:S01]  /*4200*/  LEA.HI.SX32 R32, R32, R41, 0x1b ;  /* 0x0000002920207211 */ /* 0x000fe200078fdaff */
[----:B------:R-:W-:Y:S05]  /*4210*/  @!P2 BRA `(.L_x_7021) ;  /* 0x000000300000a947 */ /* 0x000fea0003800000 */
[----:B------:R-:W-:-:S05]  /*4220*/  IMAD.WIDE.U32 R30, R169, c[0x0][0x2b0], R8 ;  /* 0x0000ac00a91e7a25 */ /* 0x000fca00078e0008 */
[----:B------:R-:W-:-:S05]  /*4230*/  IADD3 R31, R167, R31, RZ ;  /* 0x0000001fa71f7210 */ /* 0x000fca0007ffe0ff */
[----:B--2---:R1:W-:Y:S02]  /*4240*/  RED.E.ADD.F32.FTZ.RN.STRONG.GPU [R30.64], R33 ;  /* 0x000000211e00798e */ /* 0x0043e4000c10e784 */
.L_x_7021:
[----:B------:R-:W-:Y:S05]  /*4250*/  BSYNC B0 ;  /* 0x0000000000007941 */ /* 0x000fea0003800000 */
.L_x_7020:
[----:B-12---:R1:W2:Y:S01]  /*4260*/  LDS R33, [R32.X4+0x6b0] ;  /* 0x0006b00020217984 */ /* 0x0062a20000004800 */
[----:B------:R-:W-:Y:S01]  /*4270*/  BSSY B0, `(.L_x_7022) ;  /* 0x0000007000007945 */ /* 0x000fe20003800000 */
[----:B0-----:R-:W-:Y:S02]  /*4280*/  IADD3 R164, R41, 0xe0, RZ ;  /* 0x000000e029a47810 */ /* 0x001fe40007ffe0ff */
[----:B------:R-:W-:Y:S01]  /*4290*/  LEA.HI.SX32 R154, R154, R41, 0x1b ;  /* 0x000000299a9a7211 */ /* 0x000fe200078fdaff */
[----:B------:R-:W-:Y:S05]  /*42a0*/  @!P3 BRA `(.L_x_7023) ;  /* 0x000000300000b947 */ /* 0x000fea0003800000 */
[----:B------:R-:W-:-:S05]  /*42b0*/  IMAD.WIDE.U32 R30, R169, c[0x0][0x2b0], R6 ;  /* 0x0000ac00a91e7a25 */ /* 0x000fca00078e0006 */
[----:B------:R-:W-:-:S05]  /*42c0*/  IADD3 R31, R167, R31, RZ ;  /* 0x0000001fa71f7210 */ /* 0x000fca0007ffe0ff */
[----:B--2---:R0:W-:Y:S02]  /*42d0*/  RED.E.ADD.F32.FTZ.RN.STRONG.GPU [R30.64], R33 ;  /* 0x000000211e00798e */ /* 0x0041e4000c10e784 */
.L_x_7023:
[----:B------:R-:W-:Y:S05]  /*42e0*/  BSYNC B0 ;  /* 0x0000000000007941 */ /* 0x000fea0003800000 */
.L_x_7022:
[----:B------:R3:W4:Y:S01]  /*42f0*/  LDS R165, [R154.X4+0x730] ;  /* 0x000730009aa57984 */ /* 0x0007220000004800 */
[----:B------:R-:W-:Y:S01]  /*4300*/  BSSY B0, `(.L_x_7024) ;  /* 0x0000007000007945 */ /* 0x000fe20003800000 */
[----:B------:R-:W-:Y:S01]  /*4310*/  LEA.HI.SX32 R164, R164, R41, 0x1b ;  /* 0x00000029a4a47211 */ /* 0x000fe200078fdaff */
[----:B0-----:R-:W-:Y:S01]  /*4320*/  IMAD.WIDE.U32 R30, R169, c[0x0][0x2b0], R2 ;  /* 0x0000ac00a91e7a25 */ /* 0x001fe200078e0002 */
[----:B------:R-:W-:Y:S05]  /*4330*/  @!P4 BRA `(.L_x_7025) ;  /* 0x000000300000c947 */ /* 0x000fea0003800000 */
[----:B-12---:R-:W-:-:S05]  /*4340*/  IMAD.WIDE.U32 R32, R169, c[0x0][0x2b0], R4 ;  /* 0x0000ac00a9207a25 */ /* 0x006fca00078e0004 */
[----:B------:R-:W-:-:S05]  /*4350*/  IADD3 R33, R167, R33, RZ ;  /* 0x00000021a7217210 */ /* 0x000fca0007ffe0ff */
[----:B----4-:R0:W-:Y:S02]  /*4360*/  RED.E.ADD.F32.FTZ.RN.STRONG.GPU [R32.64], R165 ;  /* 0x000000a52000798e */ /* 0x0101e4000c10e784 */
.L_x_7025:
[----:B------:R-:W-:Y:S05]  /*4370*/  BSYNC B0 ;  /* 0x0000000000007941 */ /* 0x000fea0003800000 */
.L_x_7024:
[----:B0-2---:R0:W2:Y:S01]  /*4380*/  LDS R33, [R164.X4+0x7b0] ;  /* 0x0007b000a4217984 */ /* 0x0050a20000004800 */
[----:B------:R-:W-:Y:S01]  /*4390*/  BSSY B0, `(.L_x_7026) ;  /* 0x0000004000007945 */ /* 0x000fe20003800000 */
[----:B------:R-:W-:Y:S05]  /*43a0*/  @!P5 BRA `(.L_x_7027) ;  /* 0x000000200000d947 */ /* 0x000fea0003800000 */
[----:B------:R-:W-:-:S05]  /*43b0*/  IADD3 R31, R167, R31, RZ ;  /* 0x0000001fa71f7210 */ /* 0x000fca0007ffe0ff */
[----:B--2---:R2:W-:Y:S02]  /*43c0*/  RED.E.ADD.F32.FTZ.RN.STRONG.GPU [R30.64], R33 ;  /* 0x000000211e00798e */ /* 0x0045e4000c10e784 */
.L_x_7027:
[----:B------:R-:W-:Y:S05]  /*43d0*/  BSYNC B0 ;  /* 0x0000000000007941 */ /* 0x000fea0003800000 */
.L_x_7026:
[----:B--2---:R-:W2:Y:S01]  /*43e0*/  SHFL.DOWN PT, R33, R146, 0x1, 0x1f ;  /* 0x08201f0092217f89 */ /* 0x004ea200000e0000 */
[----:B------:R-:W-:Y:S01]  /*43f0*/  ISETP.GT.AND P0, PT, R46, 0x1e, PT ;  /* 0x0000001e2e00780c */ /* 0x000fe20003f04270 */
[----:B------:R-:W-:Y:S01]  /*4400*/  FMUL.FTZ R120, R120, R149 ;  /* 0x0000009578787220 */ /* 0x000fe20000410000 */
[----:B------:R-:W-:Y:S01]  /*4410*/  ISETP.NE.AND P1, PT, R46, RZ, PT ;  /* 0x000000ff2e00720c */ /* 0x000fe20003f25270 */
[----:B------:R-:W5:Y:S01]  /*4420*/  SHFL.DOWN PT, R31, R166, 0x1, 0x1f ;  /* 0x08201f00a61f7f89 */ /* 0x000f6200000e0000 */
        /* <DEDUP_REMOVED lines=11> */
[----:B--2---:R-:W-:Y:S02]  /*44e0*/  @!P0 FADD.FTZ R146, R146, R33 ;  /* 0x0000002192928221 */ /* 0x004fe40000010000 */
[----:B------:R-:W-:Y:S02]  /*44f0*/  FFMA.FTZ R131, R116, R130, R131 ;  /* 0x0000008274837223 */ /* 0x000fe40000010083 */
[----:B-----5:R-:W-:Y:S01]  /*4500*/  @!P0 FADD.FTZ R166, R166, R31 ;  /* 0x0000001fa6a68221 */ /* 0x020fe20000010000 */
[----:B------:R-:W2:Y:S01]  /*4510*/  SHFL.DOWN PT, R33, R146, 0x2, 0x1f ;  /* 0x08401f0092217f89 */ /* 0x000ea200000e0000 */
[----:B------:R-:W-:Y:S01]  /*4520*/  ISETP.GT.AND P0, PT, R46, 0x1d, PT ;  /* 0x0000001d2e00780c */ /* 0x000fe20003f04270 */
[----:B------:R-:W-:Y:S02]  /*4530*/  FFMA.FTZ R127, R112, R126, R127 ;  /* 0x0000007e707f7223 */ /* 0x000fe4000001007f */
[----:B------:R-:W5:Y:S01]  /*4540*/  SHFL.DOWN PT, R31, R166, 0x2, 0x1f ;  /* 0x08401f00a61f7f89 */ /* 0x000f6200000e0000 */
[----:B------:R-:W-:-:S02]  /*4550*/  FFMA.FTZ R123, R106, R122, R123 ;  /* 0x0000007a6a7b7223 */ /* 0x000fc4000001007b */
[----:B------:R-:W-:Y:S02]  /*4560*/  FFMA.FTZ R116, R75, R116, R163 ;  /* 0x000000744b747223 */ /* 0x000fe400000100a3 */
[----:B------:R-:W-:Y:S02]  /*4570*/  FFMA.FTZ R112, R73, R112, R159 ;  /* 0x0000007049707223 */ /* 0x000fe4000001009f */
[----:B------:R-:W-:Y:S02]  /*4580*/  FFMA.FTZ R106, R71, R106, R155 ;  /* 0x0000006a476a7223 */ /* 0x000fe4000001009b */
[----:B------:R-:W-:Y:S02]  /*4590*/  FFMA.FTZ R135, R120, R134, R135 ;  /* 0x0000008678877223 */ /* 0x000fe40000010087 */
[----:B------:R-:W-:Y:S02]  /*45a0*/  FADD.FTZ R107, R116, R107 ;  /* 0x0000006b746b7221 */ /* 0x000fe40000010000 */
[----:B------:R-:W-:-:S02]  /*45b0*/  FADD.FTZ R111, R112, R111 ;  /* 0x0000006f706f7221 */ /* 0x000fc40000010000 */
[----:B------:R-:W-:Y:S02]  /*45c0*/  FADD.FTZ R115, R106, R115 ;  /* 0x000000736a737221 */ /* 0x000fe40000010000 */
[----:B--2---:R-:W-:Y:S02]  /*45d0*/  @!P0 FADD.FTZ R146, R146, R33 ;  /* 0x0000002192928221 */ /* 0x004fe40000010000 */
[----:B-----5:R-:W-:-:S03]  /*45e0*/  @!P0 FADD.FTZ R166, R166, R31 ;  /* 0x0000001fa6a68221 */ /* 0x020fc60000010000 */
[----:B------:R-:W2:Y:S01]  /*45f0*/  SHFL.DOWN PT, R33, R146, 0x4, 0x1f ;  /* 0x08801f0092217f89 */ /* 0x000ea200000e0000 */
[----:B------:R-:W-:-:S03]  /*4600*/  ISETP.GT.AND P0, PT, R46, 0x1b, PT ;  /* 0x0000001b2e00780c */ /* 0x000fc60003f04270 */
[----:B------:R-:W5:Y:S10]  /*4610*/  SHFL.DOWN PT, R31, R166, 0x4, 0x1f ;  /* 0x08801f00a61f7f89 */ /* 0x000f7400000e0000 */
[----:B--2---:R-:W-:-:S02]  /*4620*/  @!P0 FADD.FTZ R146, R146, R33 ;  /* 0x0000002192928221 */ /* 0x004fc40000010000 */
[----:B-----5:R-:W-:-:S03]  /*4630*/  @!P0 FADD.FTZ R166, R166, R31 ;  /* 0x0000001fa6a68221 */ /* 0x020fc60000010000 */
[----:B------:R-:W2:Y:S01]  /*4640*/  SHFL.DOWN PT, R33, R146, 0x8, 0x1f ;  /* 0x09001f0092217f89 */ /* 0x000ea200000e0000 */
[----:B------:R-:W-:-:S03]  /*4650*/  ISETP.GT.AND P0, PT, R46, 0x17, PT ;  /* 0x000000172e00780c */ /* 0x000fc60003f04270 */
[----:B------:R-:W5:Y:S10]  /*4660*/  SHFL.DOWN PT, R31, R166, 0x8, 0x1f ;  /* 0x09001f00a61f7f89 */ /* 0x000f7400000e0000 */
[----:B--2---:R-:W-:-:S02]  /*4670*/  @!P0 FADD.FTZ R146, R146, R33 ;  /* 0x0000002192928221 */ /* 0x004fc40000010000 */
[----:B------:R-:W-:Y:S02]  /*4680*/  FMUL.FTZ R33, R118, R157 ;  /* 0x0000009d76217220 */ /* 0x000fe40000410000 */
[----:B-----5:R-:W-:Y:S01]  /*4690*/  @!P0 FADD.FTZ R166, R166, R31 ;  /* 0x0000001fa6a68221 */ /* 0x020fe20000010000 */
[----:B------:R-:W2:Y:S01]  /*46a0*/  SHFL.DOWN PT, R167, R146, 0x10, 0x1f ;  /* 0x0a001f0092a77f89 */ /* 0x000ea200000e0000 */
[----:B------:R-:W-:Y:S01]  /*46b0*/  ISETP.GT.AND P0, PT, R46, 0xf, PT ;  /* 0x0000000f2e00780c */ /* 0x000fe20003f04270 */
[-C--:B------:R-:W-:Y:S02]  /*46c0*/  FMUL.FTZ R31, R114, R161.reuse ;  /* 0x000000a1721f7220 */ /* 0x080fe40000410000 */
[----:B----4-:R-:W4:Y:S01]  /*46d0*/  SHFL.DOWN PT, R165, R166, 0x10, 0x1f ;  /* 0x0a001f00a6a57f89 */ /* 0x010f2200000e0000 */
[C---:B------:R-:W-:Y:S02]  /*46e0*/  FMUL.FTZ R161, R102.reuse, R161 ;  /* 0x000000a166a17220 */ /* 0x040fe40000410000 */
[----:B------:R-:W-:-:S02]  /*46f0*/  FMUL.FTZ R157, R102, R157 ;  /* 0x0000009d669d7220 */ /* 0x000fc40000410000 */
[----:B------:R-:W-:Y:S02]  /*4700*/  FMUL.FTZ R161, R161, R144 ;  /* 0x00000090a1a17220 */ /* 0x000fe40000410000 */
[----:B------:R-:W-:Y:S02]  /*4710*/  FMUL.FTZ R157, R157, R148 ;  /* 0x000000949d9d7220 */ /* 0x000fe40000410000 */
[----:B------:R-:W-:Y:S02]  /*4720*/  FFMA.FTZ R129, R31, R128, R129 ;  /* 0x000000801f817223 */ /* 0x000fe40000010081 */
[----:B-1----:R-:W-:Y:S02]  /*4730*/  FFMA.FTZ R32, R74, R31, R161 ;  /* 0x0000001f4a207223 */ /* 0x002fe400000100a1 */
[----:B------:R-:W-:Y:S02]  /*4740*/  FFMA.FTZ R133, R33, R132, R133 ;  /* 0x0000008421857223 */ /* 0x000fe40000010085 */
[----:B------:R-:W-:-:S02]  /*4750*/  FFMA.FTZ R114, R76, R33, R157 ;  /* 0x000000214c727223 */ /* 0x000fc4000001009d */
[----:B------:R-:W-:Y:S02]  /*4760*/  FMUL.FTZ R31, R102, R149 ;  /* 0x00000095661f7220 */ /* 0x000fe40000410000 */
[----:B------:R-:W-:Y:S02]  /*4770*/  FMUL.FTZ R149, R110, R153 ;  /* 0x000000996e957220 */ /* 0x000fe40000410000 */
[----:B--2---:R-:W-:Y:S02]  /*4780*/  @!P0 FADD.FTZ R146, R146, R167 ;  /* 0x000000a792928221 */ /* 0x004fe40000010000 */
[----:B------:R-:W-:Y:S02]  /*4790*/  FMUL.FTZ R33, R108, R151 ;  /* 0x000000976c217220 */ /* 0x000fe40000410000 */
[----:B----4-:R-:W-:Y:S02]  /*47a0*/  @!P0 FADD.FTZ R166, R166, R165 ;  /* 0x000000a5a6a68221 */ /* 0x010fe40000010000 */
[----:B------:R-:W-:-:S02]  /*47b0*/  FMUL.FTZ R153, R102, R153 ;  /* 0x0000009966997220 */ /* 0x000fc40000410000 */
[----:B------:R-:W-:Y:S01]  /*47c0*/  FMUL.FTZ R151, R102, R151 ;  /* 0x0000009766977220 */ /* 0x000fe20000410000 */
        /* <DEDUP_REMOVED lines=15> */
[----:B------:R-:W-:Y:S01]  /*48c0*/  FADD.FTZ R117, R32, R117 ;  /* 0x0000007520757221 */ /* 0x000fe20000010000 */
[----:B------:R-:W-:Y:S06]  /*48d0*/  BAR.SYNC.DEFER_BLOCKING 0x0 ;  /* 0x0000000000007b1d */ /* 0x000fec0000010000 */
[----:B------:R-:W-:Y:S05]  /*48e0*/  @P2 BRA `(.L_x_7029) ;  /* 0x0000008000002947 */ /* 0x000fea0003800000 */
[----:B-1----:R-:W-:Y:S02]  /*48f0*/  ISETP.NE.AND P0, PT, R162, c[0x0][0x174], PT ;  /* 0x00005d00a2007a0c */ /* 0x002fe40003f05270 */
[----:B------:R-:W-:-:S11]  /*4900*/  SHF.L.U32 R102, R145, 0x2, RZ ;  /* 0x0000000291667819 */ /* 0x000fd600000006ff */
[----:B------:R-:W1:Y:S04]  /*4910*/  @P0 LDS R32, [R102+0x1f08] ;  /* 0x001f080066200984 */ /* 0x000e680000000800 */
[----:B------:R-:W2:Y:S01]  /*4920*/  @P0 LDS R33, [R102+0x1b08] ;  /* 0x001b080066210984 */ /* 0x000ea20000000800 */
[----:B-1----:R-:W-:Y:S02]  /*4930*/  @P0 FADD.FTZ R31, R31, R32 ;  /* 0x000000201f1f0221 */ /* 0x002fe40000010000 */
[----:B--2---:R-:W-:-:S03]  /*4940*/  @P0 FADD.FTZ R30, R30, R33 ;  /* 0x000000211e1e0221 */ /* 0x004fc60000010000 */
[----:B------:R1:W-:Y:S04]  /*4950*/  STS [R102+0x1f08], R31 ;  /* 0x001f081f66007388 */ /* 0x0003e80000000800 */
[----:B------:R1:W-:Y:S02]  /*4960*/  STS [R102+0x1b08], R30 ;  /* 0x001b081e66007388 */ /* 0x0003e40000000800 */
.L_x_7029:
[----:B-1----:R-:W-:Y:S05]  /*4970*/  BSYNC B0 ;  /* 0x0000000000007941 */ /* 0x002fea0003800000 */
.L_x_7028:
[----:B------:R-:W-:Y:S02]  /*4980*/  IADD3 R145, R145, 0x1, RZ ;  /* 0x0000000191917810 */ /* 0x000fe40007ffe0ff */
[----:B------:R-:W-:Y:S02]  /*4990*/  IADD3 R100, P1, R100, 0x1, RZ ;  /* 0x0000000164647810 */ /* 0x000fe40007f3e0ff */
[----:B------:R-:W-:Y:S02]  /*49a0*/  ISETP.GE.AND P0, PT, R145, c[0x0][0x16c], PT ;  /* 0x00005b0091007a0c */ /* 0x000fe40003f06270 */
[----:B------:R-:W-:-:S11]  /*49b0*/  IADD3.X R147, RZ, R147, RZ, P1, !PT ;  /* 0x00000093ff937210 */ /* 0x000fd60000ffe4ff */
[----:B------:R-:W-:Y:S01]  /*49c0*/  @P0 CALL.REL.NOINC `(.L_x_7009) ;  /* 0x0000001000000944 */ /* 0x000fe20003c00000 */
[----:B------:R-:W-:Y:S05]  /*49d0*/  BRA `(.L_x_7030) ;  /* 0xffffe12000007947 */ /* 0x000fea000383ffff */
.L_x_7009:
        /* <DEDUP_REMOVED lines=50> */
.L_x_7032:
[----:B------:R-:W-:Y:S05]  /*4d00*/  BSYNC B0 ;  /* 0x0000000000007941 */ /* 0x000fea0003800000 */
.L_x_7031:
[----:B------:R-:W-:Y:S01]  /*4d10*/  @!P2 STG.E [R6.64+-0x300], R13 ;  /* 0xfffd000d0600a986 */ /* 0x000fe2000c101904 */
[-C--:B------:R-:W-:Y:S01]  /*4d20*/  ISETP.GE.AND P1, PT, R54, R71.reuse, PT ;  /* 0x000000473600720c */ /* 0x080fe20003f26270 */
[----:B------:R-:W-:Y:S01]  /*4d30*/  FADD.FTZ R40, R117, R40 ;  /* 0x0000002875287221 */ /* 0x000fe20000010000 */
[-C--:B------:R-:W-:Y:S01]  /*4d40*/  ISETP.GE.AND P0, PT, R55, R71.reuse, PT ;  /* 0x000000473700720c */ /* 0x080fe20003f06270 */
[----:B-1----:R-:W-:Y:S01]  /*4d50*/  IMAD R4, R156, c[0x0][0x2f8], RZ ;  /* 0x0000be009c047a24 */ /* 0x002fe200078e02ff */
        /* <DEDUP_REMOVED lines=20> */
[----:B-1----:R-:W-:-:S05]  /*4ea0*/  IMAD R7, R37, c[0x0][0x2fc], R4 ;  /* 0x0000bf0025077a24 */ /* 0x002fca00078e0204 */
        /* <DEDUP_REMOVED lines=34> */
.L_x_7034:
[----:B------:R-:W-:Y:S05]  /*50d0*/  BSYNC B0 ;  /* 0x0000000000007941 */ /* 0x000fea0003800000 */
.L_x_7033:
[----:B------:R-:W-:Y:S01]  /*50e0*/  MOV R3, R21 ;  /* 0x0000001500037202 */ /* 0x000fe20000000f00 */
[----:B------:R-:W-:Y:S01]  /*50f0*/  IMAD R5, R35, c[0x0][0x300], RZ ;  /* 0x0000c00023057a24 */ /* 0x000fe200078e02ff */
[----:B------:R-:W-:Y:S02]  /*5100*/  IADD3 R4, P0, R67, -0x380, RZ ;  /* 0xfffffc8043047810 */ /* 0x000fe40007f1e0ff */
[-C--:B------:R-:W-:Y:S01]  /*5110*/  ISETP.GE.AND P5, PT, R57, R17.reuse, PT ;  /* 0x000000113900720c */ /* 0x080fe20003fa6270 */
[----:B------:R-:W-:Y:S01]  /*5120*/  IMAD.WIDE.U32 R2, R0, c[0x0][0x300], R2 ;  /* 0x0000c00000027a25 */ /* 0x000fe200078e0002 */
[----:B------:R-:W-:Y:S02]  /*5130*/  IADD3 R4, P1, R4, c[0x0][0x340], RZ ;  /* 0x0000d00004047a10 */ /* 0x000fe40007f3e0ff */
[----:B------:R-:W-:Y:S01]  /*5140*/  ISETP.GE.AND P6, PT, R58, R17, PT ;  /* 0x000000113a00720c */ /* 0x000fe20003fc6270 */
[----:B-1----:R-:W-:Y:S01]  /*5150*/  IMAD R7, R0, c[0x0][0x304], R5 ;  /* 0x0000c10000077a24 */ /* 0x002fe200078e0205 */
        /* <DEDUP_REMOVED lines=30> */
.L_x_7003:
        /* <DEDUP_REMOVED lines=24> */
.L_x_7037:
[----:B-1----:R-:W-:Y:S05]  /*54c0*/  BSYNC B0 ;  /* 0x0000000000007941 */ /* 0x002fea0003800000 */
.L_x_7036:
[----:B------:R-:W-:Y:S01]  /*54d0*/  BSSY B0, `(.L_x_7038) ;  /* 0x0000018000007945 */ /* 0x000fe20003800000 */
[----:B------:R-:W-:Y:S05]  /*54e0*/  @!P0 BRA `(.L_x_7039) ;  /* 0x0000015000008947 */ /* 0x000fea0003800000 */
[----:B------:R-:W-:Y:S06]  /*54f0*/  BAR.SYNC.DEFER_BLOCKING 0x0 ;  /* 0x0000000000007b1d */ /* 0x000fec0000010000 */
[----:B-1----:R-:W1:Y:S04]  /*5500*/  SHFL.DOWN P0, R3, R40, 0x1, 0x1f ;  /* 0x08201f0028037f89 */ /* 0x002e680000000000 */
        /* <DEDUP_REMOVED lines=19> */
.L_x_7039:
[----:B-1----:R-:W1:Y:S02]  /*5640*/  S2R R15, SR_TID.X ;  /* 0x00000000000f7919 */ /* 0x002e640000002100 */
.L_x_7040:
[----:B-1----:R-:W-:Y:S05]  /*5650*/  BSYNC B0 ;  /* 0x0000000000007941 */ /* 0x002fea0003800000 */
.L_x_7038:
        /* <DEDUP_REMOVED lines=10> */
.L_x_7041:
[----:B-1----:R-:W1:Y:S01]  /*5700*/  LDS R17, [R15.X4+0x1b08] ;  /* 0x001b08000f117984 */ /* 0x002e620000004800 */
        /* <DEDUP_REMOVED lines=22> */
[----:B----4-:R1:W-:Y:S02]  /*5870*/  RED.E.ADD.F32.FTZ.RN.STRONG.GPU [R12.64], R19 ;  /* 0x000000130c00798e */ /* 0x0103e4000c10e784 */
[----:B------:R-:W-:Y:S05]  /*5880*/  @!P0 BRA `(.L_x_7041) ;  /* 0xfffffe7000008947 */ /* 0x000fea000383ffff */
[----:B------:R-:W-:Y:S05]  /*5890*/  EXIT ;  /* 0x000000000000794d */ /* 0x000fea0003800000 */
.L_x_7042:
        /* <DEDUP_REMOVED lines=14> */
.L_x_9113:


//--------------------- .text._Z25selective_scan_bwd_kernelI32Selective_Scan_bwd_kernel_traitsILi32ELi8ELb0ELb1ELb0ELb1ELb0EffEEv12SSMParamsBwd --------------------------
	.section	.text._Z25selective_scan_bwd_kernelI32Selective_Scan_bwd_kernel_traitsILi32ELi8ELb0ELb1ELb0ELb1ELb0EffEEv12SSMParamsBwd,"ax",@progbits
	.sectioninfo	@"SHI_REGISTERS=167"
	.align	128
        .global         _Z25selective_scan_bwd_kernelI32Selective_Scan_bwd_kernel_traitsILi32ELi8ELb0ELb1ELb0ELb1ELb0EffEEv12SSMParamsBwd
        .type           _Z25selective_scan_bwd_kernelI32Selective_Scan_bwd_kernel_traitsILi32ELi8ELb0ELb1ELb0ELb1ELb0EffEEv12SSMParamsBwd,@function
        .size           _Z25selective_scan_bwd_kernelI32Selective_Scan_bwd_kernel_traitsILi32ELi8ELb0ELb1ELb0ELb1ELb0EffEEv12SSMParamsBwd,(.L_x_9114 - _Z25selective_scan_bwd_kernelI32Selective_Scan_bwd_kernel_traitsILi32ELi8ELb0ELb1ELb0ELb1ELb0EffEEv12SSMParamsBwd)
        .other          _Z25selective_scan_bwd_kernelI32Selective_Scan_bwd_kernel_traitsILi32ELi8ELb0ELb1ELb0ELb1ELb0EffEEv12SSMParamsBwd,@"STO_CUDA_ENTRY STV_DEFAULT"
_Z25selective_scan_bwd_kernelI32Selective_Scan_bwd_kernel_traitsILi32ELi8ELb0ELb1ELb0ELb1ELb0EffEEv12SSMParamsBwd:
.text._Z25selective_scan_bwd_kernelI32Selective_Scan_bwd_kernel_traitsILi32ELi8ELb0ELb1ELb0ELb1ELb0EffEEv12SSMParamsBwd:
        /* <DEDUP_REMOVED lines=8> */
[----:B------:R-:W-:Y:S01]  /*0080*/  ISETP.NE.AND.EX P0, PT, RZ, c[0x0][0x23c], PT, P0 ;  /* 0x00008f00ff007a0c */ /* 0x000fe20003f05300 */
[----:B------:R-:W2:Y:S01]  /*0090*/  S2R R117, SR_CTAID.X ;  /* 0x0000000000757919 */ /* 0x000ea20000002500 */
[----:B------:R-:W-:-:S03]  /*00a0*/  ISETP.NE.AND.EX P1, PT, RZ, c[0x0][0x254], PT, P1 ;  /* 0x00009500ff007a0c */ /* 0x000fc60003f25310 */
        /* <DEDUP_REMOVED lines=12> */
[----:B------:R-:W-:Y:S01]  /*0170*/  CS2R R76, SRZ ;  /* 0x00000000004c7805 */ /* 0x000fe2000001ff00 */
[----:B------:R-:W-:Y:S01]  /*0180*/  CS2R R78, SRZ ;  /* 0x00000000004e7805 */ /* 0x000fe2000001ff00 */
[C---:B------:R-:W-:Y:S01]  /*0190*/  IMAD R10, R116.reuse, c[0x0][0x190], RZ ;  /* 0x00006400740a7a24 */ /* 0x040fe200078e02ff */
[----:B0-----:R-:W-:Y:S01]  /*01a0*/  IABS R2, R121 ;  /* 0x0000007900027213 */ /* 0x001fe20000000000 */
[----:B------:R-:W-:Y:S01]  /*01b0*/  HFMA2.MMA R109, -RZ, RZ, 0, 0 ;  /* 0x00000000ff6d7435 */ /* 0x000fe200000001ff */
[C---:B------:R-:W-:Y:S01]  /*01c0*/  ISETP.GE.AND P3, PT, R115.reuse, 0x1, PT ;  /* 0x000000017300780c */ /* 0x040fe20003f66270 */
[----:B-1----:R-:W-:Y:S01]  /*01d0*/  HFMA2.MMA R6, -RZ, RZ, 0, 0 ;  /* 0x00000000ff067435 */ /* 0x002fe200000001ff */
[----:B------:R-:W-:Y:S01]  /*01e0*/  SHF.L.U32 R115, R115, 0x8, RZ ;  /* 0x0000000873737819 */ /* 0x000fe200000006ff */
[----:B--2---:R-:W-:Y:S01]  /*01f0*/  IMAD R4, R116, c[0x0][0x1d0], RZ ;  /* 0x0000740074047a24 */ /* 0x004fe200078e02ff */
[----:B------:R-:W-:Y:S01]  /*0200*/  MOV R114, RZ ;  /* 0x000000ff00727202 */ /* 0x000fe20000000f00 */
[C---:B------:R-:W-:Y:S01]  /*0210*/  IMAD R13, R117.reuse, c[0x0][0x194], R10 ;  /* 0x00006500750d7a24 */ /* 0x040fe200078e020a */
[----:B---3--:R-:W-:Y:S01]  /*0220*/  IADD3 R8, RZ, -R7, RZ ;  /* 0x80000007ff087210 */ /* 0x008fe20007ffe0ff */
[----:B------:R-:W-:-:S02]  /*0230*/  IMAD R5, R117, c[0x0][0x1d4], R4 ;  /* 0x0000750075057a24 */ /* 0x000fc400078e0204 */
[----:B------:R-:W-:Y:S02]  /*0240*/  IMAD R10, R120, c[0x0][0x280], RZ ;  /* 0x0000a000780a7a24 */ /* 0x000fe400078e02ff */
        /* <DEDUP_REMOVED lines=32> */
[----:B------:R-:W-:Y:S01]  /*0450*/  IMAD R0, R120, c[0x0][0x1e8], RZ ;  /* 0x00007a0078007a24 */ /* 0x000fe200078e02ff */
[----:B------:R-:W-:Y:S01]  /*0460*/  @P0 IADD3 R113, R113, 0x1, RZ ;  /* 0x0000000171710810 */ /* 0x000fe20007ffe0ff */
[----:B------:R-:W-:-:S03]  /*0470*/  IMAD.WIDE.U32 R2, R121, c[0x0][0x1e8], R4 ;  /* 0x00007a0079027a25 */ /* 0x000fc600078e0004 */
[----:B------:R-:W-:Y:S01]  /*0480*/  @!P2 IADD3 R113, -R113, RZ, RZ ;  /* 0x000000ff7171a210 */ /* 0x000fe20007ffe1ff */
[----:B------:R-:W-:Y:S01]  /*0490*/  IMAD.WIDE.U32 R4, R121, c[0x0][0x280], R6 ;  /* 0x0000a00079047a25 */ /* 0x000fe200078e0006 */
[----:B------:R-:W-:-:S03]  /*04a0*/  IADD3 R106, P0, R11, R2, RZ ;  /* 0x000000020b6a7210 */ /* 0x000fc60007f1e0ff */
[----:B------:R-:W-:Y:S01]  /*04b0*/  IMAD R0, R121, c[0x0][0x1ec], R0 ;  /* 0x00007b0079007a24 */ /* 0x000fe200078e0200 */
[----:B------:R-:W-:Y:S02]  /*04c0*/  IADD3 R70, P2, R11, R4, RZ ;  /* 0x000000040b467210 */ /* 0x000fe40007f5e0ff */
        /* <DEDUP_REMOVED lines=52> */
.L_x_7086:
[----:B------:R-:W-:Y:S01]  /*0810*/  IADD3 R61, -R64, c[0x0][0x174], RZ ;  /* 0x00005d00403d7a10 */ /* 0x000fe20007ffe1ff */
[----:B------:R-:W-:Y:S01]  /*0820*/  BAR.SYNC.DEFER_BLOCKING 0x0 ;  /* 0x0000000000007b1d */ /* 0x000fe20000010000 */
[C---:B------:R-:W-:Y:S01]  /*0830*/  SHF.L.U32 R59, R80.reuse, 0x2, RZ ;  /* 0x00000002503b7819 */ /* 0x040fe200000006ff */
[----:B------:R-:W-:Y:S01]  /*0840*/  HFMA2.MMA R0, -RZ, RZ, 0, 0 ;  /* 0x00000000ff007435 */ /* 0x000fe200000001ff */
[----:B------:R-:W-:Y:S01]  /*0850*/  LEA R60, R61, 0xffffff00, 0x8 ;  /* 0xffffff003d3c7811 */ /* 0x000fe200078e40ff */
[----:B------:R-:W-:Y:S01]  /*0860*/  CS2R R4, SRZ ;  /* 0x0000000000047805 */ /* 0x000fe2000001ff00 */
[----:B------:R-:W-:Y:S01]  /*0870*/  SHF.L.U64.HI R57, R80, 0x2, R81 ;  /* 0x0000000250397819 */ /* 0x000fe20000010251 */
[----:B------:R-:W-:Y:S01]  /*0880*/  CS2R R6, SRZ ;  /* 0x0000000000067805 */ /* 0x000fe2000001ff00 */
[----:B------:R-:W-:-:S02]  /*0890*/  IADD3 R58, -R60, c[0x0][0x168], RZ ;  /* 0x00005a003c3a7a10 */ /* 0x000fc40007ffe1ff */
[----:B0-----:R-:W-:Y:S02]  /*08a0*/  IADD3 R2, P0, R112, R59, RZ ;  /* 0x0000003b70027210 */ /* 0x001fe40007f1e0ff */
        /* <DEDUP_REMOVED lines=38> */
[----:B------:R-:W-:Y:S02]  /*0b10*/  IADD3 R2, P1, R104, R59, RZ ;  /* 0x0000003b68027210 */ /* 0x000fe40007f3e0ff */
[-C--:B------:R-:W-:Y:S02]  /*0b20*/  IADD3.X R83, R106, R57.reuse, RZ, P0, !PT ;  /* 0x000000396a537210 */ /* 0x080fe400007fe4ff */
[----:B------:R-:W-:Y:S02]  /*0b30*/  IADD3.X R3, R70, R57, RZ, P1, !PT ;  /* 0x0000003946037210 */ /* 0x000fe40000ffe4ff */
[-C--:B------:R-:W-:Y:S02]  /*0b40*/  ISETP.GE.AND P0, PT, R105, R58.reuse, PT ;  /* 0x0000003a6900720c */ /* 0x080fe40003f06270 */
[-C--:B------:R-:W-:Y:S02]  /*0b50*/  ISETP.GE.AND P1, PT, R73, R58.reuse, PT ;  /* 0x0000003a4900720c */ /* 0x080fe40003f26270 */
[----:B------:R-:W-:-:S02]  /*0b60*/  ISETP.GE.AND P2, PT, R71, R58, PT ;  /* 0x0000003a4700720c */ /* 0x000fc40003f46270 */
[-C--:B------:R-:W-:Y:S02]  /*0b70*/  ISETP.GE.AND P3, PT, R69, R58.reuse, PT ;  /* 0x0000003a4500720c */ /* 0x080fe40003f66270 */
[-C--:B------:R-:W-:Y:S02]  /*0b80*/  ISETP.GE.AND P4, PT, R67, R58.reuse, PT ;  /* 0x0000003a4300720c */ /* 0x080fe40003f86270 */
[----:B------:R-:W-:Y:S01]  /*0b90*/  ISETP.GE.AND P5, PT, R65, R58, PT ;  /* 0x0000003a4100720c */ /* 0x000fe20003fa6270 */
[----:B--2---:R-:W-:Y:S04]  /*0ba0*/  STS [R56.X4], R5 ;  /* 0x0000000538007388 */ /* 0x004fe80000004800 */
[----:B---3--:R0:W-:Y:S04]  /*0bb0*/  STS [R55.X4+0x80], R0 ;  /* 0x0000800037007388 */ /* 0x0081e80000004800 */
[----:B----4-:R-:W-:Y:S04]  /*0bc0*/  STS [R54.X4+0x100], R7 ;  /* 0x0001000736007388 */ /* 0x010fe80000004800 */
[----:B------:R1:W-:Y:S01]  /*0bd0*/  STS [R53.X4+0x180], R4 ;  /* 0x0001800435007388 */ /* 0x0003e20000004800 */
[----:B0-----:R-:W-:-:S03]  /*0be0*/  MOV R0, RZ ;  /* 0x000000ff00007202 */ /* 0x001fc60000000f00 */
        /* <DEDUP_REMOVED lines=9> */
[----:B-1----:R-:W-:Y:S02]  /*0c80*/  MOV R11, RZ ;  /* 0x000000ff000b7202 */ /* 0x002fe40000000f00 */
        /* <DEDUP_REMOVED lines=11> */
[----:B0-----:R-:W-:-:S03]  /*0d40*/  P2R R8, PR, RZ, 0x1 ;  /* 0x00000001ff087803 */ /* 0x001fc60000000000 */
        /* <DEDUP_REMOVED lines=8> */
[----:B------:R-:W-:-:S02]  /*0dd0*/  MOV R15, RZ ;  /* 0x000000ff000f7202 */ /* 0x000fc40000000f00 */
[----:B------:R-:W-:Y:S02]  /*0de0*/  MOV R17, RZ ;  /* 0x000000ff00117202 */ /* 0x000fe40000000f00 */
[----:B------:R-:W-:Y:S01]  /*0df0*/  MOV R19, RZ ;  /* 0x000000ff00137202 */ /* 0x000fe20000000f00 */
        /* <DEDUP_REMOVED lines=9> */
[----:B------:R-:W3:Y:S04]  /*0e90*/  LDS R31, [R48.X4] ;  /* 0x00000000301f7984 */ /* 0x000ee80000004800 */
[----:B------:R-:W4:Y:S04]  /*0ea0*/  LDS R5, [R48.X4+0x4] ;  /* 0x0000040030057984 */ /* 0x000f280000004800 */
[----:B------:R-:W3:Y:S04]  /*0eb0*/  LDS R29, [R48.X4+0x8] ;  /* 0x00000800301d7984 */ /* 0x000ee80000004800 */
[----:B------:R-:W3:Y:S04]  /*0ec0*/  LDS R7, [R48.X4+0xc] ;  /* 0x00000c0030077984 */ /* 0x000ee80000004800 */
[----:B------:R-:W3:Y:S04]  /*0ed0*/  LDS R27, [R48.X4+0x10] ;  /* 0x00001000301b7984 */ /* 0x000ee80000004800 */
[----:B------:R-:W3:Y:S04]  /*0ee0*/  LDS R9, [R48.X4+0x14] ;  /* 0x0000140030097984 */ /* 0x000ee80000004800 */
[----:B------:R-:W3:Y:S04]  /*0ef0*/  LDS R25, [R48.X4+0x18] ;  /* 0x0000180030197984 */ /* 0x000ee80000004800 */
[----:B------:R-:W3:Y:S04]  /*0f00*/  LDS R11, [R48.X4+0x1c] ;  /* 0x00001c00300b7984 */ /* 0x000ee80000004800 */
[----:B------:R-:W-:Y:S01]  /*0f10*/  BAR.SYNC.DEFER_BLOCKING 0x0 ;  /* 0x0000000000007b1d */ /* 0x000fe20000010000 */
[----:B0-----:R-:W-:-:S02]  /*0f20*/  HFMA2.MMA R0, -RZ, RZ, 0, 0 ;  /* 0x00000000ff007435 */ /* 0x001fc400000001ff */
[----:B-1----:R-:W-:Y:S02]  /*0f30*/  HFMA2.MMA R4, -RZ, RZ, 0, 0 ;  /* 0x00000000ff047435 */ /* 0x002fe400000001ff */
[----:B--2---:R-:W-:Y:S01]  /*0f40*/  HFMA2.MMA R6, -RZ, RZ, 0, 0 ;  /* 0x00000000ff067435 */ /* 0x004fe200000001ff */
[----:B------:R-:W2:Y:S01]  /*0f50*/  @!P0 LDG.E R13, [R2.64] ;  /* 0x00000004020d8981 */ /* 0x000ea2000c1e1900 */
[----:B------:R-:W-:Y:S02]  /*0f60*/  ISETP.NE.AND P0, PT, R8, RZ, PT ;  /* 0x000000ff0800720c */ /* 0x000fe40003f05270 */
[----:B------:R-:W-:Y:S01]  /*0f70*/  MOV R8, RZ ;  /* 0x000000ff00087202 */ /* 0x000fe20000000f00 */
[----:B------:R-:W2:Y:S04]  /*0f80*/  @!P1 LDG.E R15, [R2.64+0x100] ;  /* 0x00010004020f9981 */ /* 0x000ea8000c1e1900 */
[----:B------:R-:W2:Y:S04]  /*0f90*/  @!P2 LDG.E R4, [R2.64+0x180] ;  /* 0x000180040204a981 */ /* 0x000ea8000c1e1900 */
[----:B------:R-:W2:Y:S04]  /*0fa0*/  @!P3 LDG.E R17, [R2.64+0x200] ;  /* 0x000200040211b981 */ /* 0x000ea8000c1e1900 */
[----:B------:R-:W2:Y:S04]  /*0fb0*/  @!P0 LDG.E R0, [R2.64+0x80] ;  /* 0x0000800402008981 */ /* 0x000ea8000c1e1900 */
[----:B------:R-:W2:Y:S04]  /*0fc0*/  @!P4 LDG.E R6, [R2.64+0x280] ;  /* 0x000280040206c981 */ /* 0x000ea8000c1e1900 */
[----:B------:R-:W2:Y:S04]  /*0fd0*/  @!P5 LDG.E R19, [R2.64+0x300] ;  /* 0x000300040213d981 */ /* 0x000ea8000c1e1900 */
[----:B------:R-:W2:Y:S01]  /*0fe0*/  @!P6 LDG.E R8, [R2.64+0x380] ;  /* 0x000380040208e981 */ /* 0x000ea2000c1e1900 */
[----:B---3-5:R-:W-:-:S05]  /*0ff0*/  FADD.FTZ R31, R31, R118 ;  /* 0x000000761f1f7221 */ /* 0x028fca0000010000 */
[----:B------:R-:W-:Y:S01]  /*1000*/  FSETP.GTU.FTZ.AND P0, PT, R31, 20, PT ;  /* 0x41a000001f00780b */ /* 0x000fe20003f1c000 */
[--C-:B----4-:R-:W-:Y:S02]  /*1010*/  FADD.FTZ R30, R5, R118.reuse ;  /* 0x00000076051e7221 */ /* 0x110fe40000010000 */
        /* <DEDUP_REMOVED lines=62> */
.L_x_7045:
[----:B------:R-:W-:Y:S05]  /*1400*/  BSYNC B0 ;  /* 0x0000000000007941 */ /* 0x000fea0003800000 */
.L_x_7044:
[----:B------:R-:W-:Y:S01]  /*1410*/  BSSY B0, `(.L_x_7046) ;  /* 0x0000025000007945 */ /* 0x000fe20003800000 */
[----:B------:R-:W-:Y:S01]  /*1420*/  HFMA2.MMA R23, -RZ, RZ, 0, 0 ;  /* 0x00000000ff177435 */ /* 0x000fe200000001ff */
[----:B------:R-:W-:Y:S01]  /*1430*/  FSETP.GTU.FTZ.AND P0, PT, R25, 20, PT ;  /* 0x41a000001900780b */ /* 0x000fe20003f1c000 */
[----:B------:R-:W-:Y:S02]  /*1440*/  FADD.FTZ R24, R11, R118 ;  /* 0x000000760b187221 */ /* 0x000fe40000010000 */
[----:B--2---:R-:W-:Y:S01]  /*1450*/  FFMA.FTZ R109, R46, R39, R109 ;  /* 0x000000272e6d7223 */ /* 0x004fe2000001006d */
        /* <DEDUP_REMOVED lines=32> */
.L_x_7047:
[----:B------:R-:W-:Y:S05]  /*1660*/  BSYNC B0 ;  /* 0x0000000000007941 */ /* 0x000fea0003800000 */
.L_x_7046:
[----:B---3--:R-:W-:Y:S01]  /*1670*/  FFMA.FTZ R0, R47, R38, R109 ;  /* 0x000000262f007223 */ /* 0x008fe2000001006d */
[----:B------:R-:W-:Y:S01]  /*1680*/  BSSY B0, `(.L_x_7048) ;  /* 0x0000026000007945 */ /* 0x000fe20003800000 */
[----:B------:R-:W-:Y:S01]  /*1690*/  HFMA2.MMA R22, -RZ, RZ, 0, 0 ;  /* 0x00000000ff167435 */ /* 0x000fe200000001ff */
[----:B------:R-:W-:Y:S01]  /*16a0*/  FSETP.GTU.FTZ.AND P6, PT, R24, 20, PT ;  /* 0x41a000001800780b */ /* 0x000fe20003fdc000 */
[----:B------:R-:W-:Y:S01]  /*16b0*/  CS2R R20, SRZ ;  /* 0x0000000000147805 */ /* 0x000fe2000001ff00 */
[----:B-1----:R-:W-:Y:S01]  /*16c0*/  MOV R19, RZ ;  /* 0x000000ff00137202 */ /* 0x002fe20000000f00 */
[----:B----4-:R-:W-:Y:S01]  /*16d0*/  FFMA.FTZ R0, R44, R37, R0 ;  /* 0x000000252c007223 */ /* 0x010fe20000010000 */
        /* <DEDUP_REMOVED lines=32> */
.L_x_7049:
[----:B------:R-:W-:Y:S05]  /*18e0*/  BSYNC B0 ;  /* 0x0000000000007941 */ /* 0x000fea0003800000 */
.L_x_7048:
        /* <DEDUP_REMOVED lines=33> */
.L_x_7051:
[----:B------:R-:W-:Y:S05]  /*1b00*/  BSYNC B0 ;  /* 0x0000000000007941 */ /* 0x000fea0003800000 */
.L_x_7050:
        /* <DEDUP_REMOVED lines=33> */
.L_x_7053:
[----:B------:R-:W-:Y:S05]  /*1d20*/  BSYNC B0 ;  /* 0x0000000000007941 */ /* 0x000fea0003800000 */
.L_x_7052:
        /* <DEDUP_REMOVED lines=33> */
.L_x_7055:
[----:B------:R-:W-:Y:S05]  /*1f40*/  BSYNC B0 ;  /* 0x0000000000007941 */ /* 0x000fea0003800000 */
.L_x_7054:
        /* <DEDUP_REMOVED lines=33> */
.L_x_7057:
[----:B------:R-:W-:Y:S05]  /*2160*/  BSYNC B0 ;  /* 0x0000000000007941 */ /* 0x000fea0003800000 */
.L_x_7056:
        /* <DEDUP_REMOVED lines=33> */
.L_x_7059:
[----:B------:R-:W-:Y:S05]  /*2380*/  BSYNC B0 ;  /* 0x0000000000007941 */ /* 0x000fea0003800000 */
.L_x_7058:
[----:B------:R-:W-:Y:S01]  /*2390*/  FFMA.FTZ R0, R45, R36, R0 ;  /* 0x000000242d007223 */ /* 0x000fe20000010000 */
[----:B------:R-:W-:Y:S01]  /*23a0*/  BAR.SYNC.DEFER_BLOCKING 0x0 ;  /* 0x0000000000007b1d */ /* 0x000fe20000010000 */
[----:B------:R-:W-:Y:S01]  /*23b0*/  HFMA2.MMA R18, -RZ, RZ, 0, 0 ;  /* 0x00000000ff127435 */ /* 0x000fe200000001ff */
[----:B------:R-:W-:Y:S01]  /*23c0*/  CS2R R16, SRZ ;  /* 0x0000000000107805 */ /* 0x000fe2000001ff00 */
[----:B------:R-:W-:Y:S01]  /*23d0*/  FFMA.FTZ R0, R42, R35, R0 ;  /* 0x000000232a007223 */ /* 0x000fe20000010000 */
        /* <DEDUP_REMOVED lines=21> */
[----:B------:R-:W-:Y:S01]  /*2530*/  CS2R R20, SRZ ;  /* 0x0000000000147805 */ /* 0x000fe2000001ff00 */
[----:B------:R-:W-:Y:S01]  /*2540*/  CS2R R18, SRZ ;  /* 0x0000000000127805 */ /* 0x000fe2000001ff00 */
[----:B------:R-:W-:Y:S01]  /*2550*/  CS2R R16, SRZ ;  /* 0x0000000000107805 */ /* 0x000fe2000001ff00 */
[----:B------:R-:W-:Y:S01]  /*2560*/  IMAD R0, R111, c[0x0][0x2a0], RZ ;  /* 0x0000a8006f007a24 */ /* 0x000fe200078e02ff */
[----:B------:R-:W-:-:S03]  /*2570*/  IADD3 R3, R3, R5, RZ ;  /* 0x0000000503037210 */ /* 0x000fc60007ffe0ff */
[C---:B------:R-:W-:Y:S01]  /*2580*/  IMAD R5, R113.reuse, c[0x0][0x2a4], R0 ;  /* 0x0000a90071057a24 */ /* 0x040fe200078e0200 */
[----:B------:R-:W-:Y:S01]  /*2590*/  LEA.HI R0, R6, R6, RZ, 0x1 ;  /* 0x0000000606007211 */ /* 0x000fe200078f08ff */
[----:B------:R-:W-:-:S05]  /*25a0*/  IMAD.WIDE.U32 R84, R113, c[0x0][0x2a0], R2 ;  /* 0x0000a80071547a25 */ /* 0x000fca00078e0002 */
[----:B------:R-:W-:Y:S02]  /*25b0*/  IADD3 R85, R85, R5, RZ ;  /* 0x0000000555557210 */ /* 0x000fe40007ffe0ff */
[----:B------:R-:W-:Y:S02]  /*25c0*/  LEA R2, P0, R84, c[0x0][0x318], 0x2 ;  /* 0x0000c60054027a11 */ /* 0x000fe400078010ff */
[----:B------:R-:W-:Y:S02]  /*25d0*/  LOP3.LUT R5, R0, 0xfffffe, RZ, 0xc0, !PT ;  /* 0x00fffffe00057812 */ /* 0x000fe400078ec0ff */
[----:B------:R-:W-:Y:S02]  /*25e0*/  LEA.HI.X R3, R84, c[0x0][0x31c], R85, 0x2, P0 ;  /* 0x0000c70054037a11 */ /* 0x000fe400000f1455 */
[----:B------:R-:W-:Y:S02]  /*25f0*/  IADD3 R84, P0, R60, R84, RZ ;  /* 0x000000543c547210 */ /* 0x000fe40007f1e0ff */
[----:B------:R-:W-:Y:S01]  /*2600*/  IADD3 R6, R6, -R5, RZ ;  /* 0x8000000506067210 */ /* 0x000fe20007ffe0ff */
[----:B------:R-:W-:Y:S01]  /*2610*/  IMAD.WIDE R2, R15, 0x4, R2 ;  /* 0x000000040f027825 */ /* 0x000fe200078e0202 */
[----:B------:R-:W-:Y:S01]  /*2620*/  CS2R R4, SRZ ;  /* 0x0000000000047805 */ /* 0x000fe2000001ff00 */
[----:B------:R-:W-:-:S02]  /*2630*/  MOV R15, RZ ;  /* 0x000000ff000f7202 */ /* 0x000fc40000000f00 */
[----:B------:R-:W-:Y:S02]  /*2640*/  LEA.HI.X.SX32 R85, R60, R85, 0x1, P0 ;  /* 0x000000553c557211 */ /* 0x000fe400000f0eff */
[C---:B------:R-:W-:Y:S02]  /*2650*/  IADD3 R86, P6, R2.reuse, -0x380, RZ ;  /* 0xfffffc8002567810 */ /* 0x040fe40007fde0ff */
[C---:B------:R-:W-:Y:S02]  /*2660*/  IADD3 R88, P5, R2.reuse, -0x300, RZ ;  /* 0xfffffd0002587810 */ /* 0x040fe40007fbe0ff */
[----:B------:R-:W-:Y:S02]  /*2670*/  IADD3.X R87, R3, -0x1, RZ, P6, !PT ;  /* 0xffffffff03577810 */ /* 0x000fe400037fe4ff */
[C---:B------:R-:W-:Y:S02]  /*2680*/  IADD3 R90, P4, R2.reuse, -0x280, RZ ;  /* 0xfffffd80025a7810 */ /* 0x040fe40007f9e0ff */
[----:B------:R-:W-:-:S02]  /*2690*/  IADD3 R92, P3, R2, -0x200, RZ ;  /* 0xfffffe00025c7810 */ /* 0x000fc40007f7e0ff */
[C---:B------:R-:W-:Y:S02]  /*26a0*/  IADD3 R94, P2, R2.reuse, -0x180, RZ ;  /* 0xfffffe80025e7810 */ /* 0x040fe40007f5e0ff */
[C---:B------:R-:W-:Y:S02]  /*26b0*/  IADD3 R96, P1, R2.reuse, -0x100, RZ ;  /* 0xffffff0002607810 */ /* 0x040fe40007f3e0ff */
        /* <DEDUP_REMOVED lines=8> */
.L_x_7081:
[----:B------:R-:W-:Y:S01]  /*2740*/  SHF.R.S32.HI R146, RZ, 0x1f, R5 ;  /* 0x0000001fff927819 */ /* 0x000fe20000011405 */
[----:B------:R-:W-:Y:S01]  /*2750*/  IMAD R0, R120, c[0x0][0x180], RZ ;  /* 0x0000600078007a24 */ /* 0x000fe200078e02ff */
[----:B------:R-:W-:Y:S01]  /*2760*/  IADD3 R58, -R60, c[0x0][0x168], RZ ;  /* 0x00005a003c3a7a10 */ /* 0x000fe20007ffe1ff */
[----:B------:R-:W-:Y:S01]  /*2770*/  IMAD.WIDE.U32 R100, R5, c[0x0][0x1a0], R80 ;  /* 0x0000680005647a25 */ /* 0x000fe200078e0050 */
[----:B------:R-:W-:Y:S01]  /*2780*/  CS2R R126, SRZ ;  /* 0x00000000007e7805 */ /* 0x000fe2000001ff00 */
[----:B------:R-:W-:Y:S01]  /*2790*/  CS2R R128, SRZ ;  /* 0x0000000000807805 */ /* 0x000fe2000001ff00 */
[----:B------:R-:W-:Y:S01]  /*27a0*/  ISETP.GE.AND P6, PT, R80, R58, PT ;  /* 0x0000003a5000720c */ /* 0x000fe20003fc6270 */
[----:B------:R-:W-:Y:S01]  /*27b0*/  IMAD R2, R146, c[0x0][0x1a0], RZ ;  /* 0x0000680092027a24 */ /* 0x000fe200078e02ff */
[----:B------:R-:W-:Y:S01]  /*27c0*/  LEA R102, P0, R100, R68, 0x2 ;  /* 0x0000004464667211 */ /* 0x000fe200078010ff */
[----:B------:R-:W-:Y:S01]  /*27d0*/  IMAD.WIDE.U32 R122, R121, c[0x0][0x180], RZ ;  /* 0x00006000797a7a25 */ /* 0x000fe200078e00ff */
[----:B------:R-:W-:-:S02]  /*27e0*/  ISETP.GE.AND P1, PT, R73, R58, PT ;  /* 0x0000003a4900720c */ /* 0x000fc40003f26270 */
[-C--:B------:R-:W-:Y:S01]  /*27f0*/  ISETP.GE.AND P2, PT, R71, R58.reuse, PT ;  /* 0x0000003a4700720c */ /* 0x080fe20003f46270 */
[----:B------:R-:W-:Y:S01]  /*2800*/  IMAD R125, R5, c[0x0][0x1a4], R2 ;  /* 0x00006900057d7a24 */ /* 0x000fe200078e0202 */
[-C--:B------:R-:W-:Y:S01]  /*2810*/  ISETP.GE.AND P3, PT, R69, R58.reuse, PT ;  /* 0x0000003a4500720c */ /* 0x080fe20003f66270 */
[----:B------:R-:W-:Y:S01]  /*2820*/  IMAD R103, R121, c[0x0][0x184], R0 ;  /* 0x0000610079677a24 */ /* 0x000fe200078e0200 */
[----:B------:R-:W-:Y:S01]  /*2830*/  HFMA2.MMA R0, -RZ, RZ, 0, 0 ;  /* 0x00000000ff007435 */ /* 0x000fe200000001ff */
[----:B------:R-:W-:Y:S01]  /*2840*/  ISETP.GE.AND P4, PT, R67, R58, PT ;  /* 0x0000003a4300720c */ /* 0x000fe20003f86270 */
[----:B------:R-:W-:Y:S01]  /*2850*/  IMAD R2, R146, c[0x0][0x188], RZ ;  /* 0x0000620092027a24 */ /* 0x000fe200078e02ff */
[----:B------:R-:W-:Y:S02]  /*2860*/  IADD3 R101, R101, R125, RZ ;  /* 0x0000007d65657210 */ /* 0x000fe40007ffe0ff */
[----:B------:R-:W-:Y:S01]  /*2870*/  IADD3 R123, R123, R103, RZ ;  /* 0x000000677b7b7210 */ /* 0x000fe20007ffe0ff */
[----:B------:R-:W-:Y:S01]  /*2880*/  CS2R R124, SRZ ;  /* 0x00000000007c7805 */ /* 0x000fe2000001ff00 */
[----:B------:R-:W-:Y:S01]  /*2890*/  LEA.HI.X R103, R100, R66, R101, 0x2, P0 ;  /* 0x0000004264677211 */ /* 0x000fe200000f1465 */
[----:B------:R-:W-:Y:S01]  /*28a0*/  IMAD R133, R5, c[0x0][0x18c], R2 ;  /* 0x0000630005857a24 */ /* 0x000fe200078e0202 */
[-C--:B------:R-:W-:Y:S01]  /*28b0*/  ISETP.GE.AND P0, PT, R105, R58.reuse, PT ;  /* 0x0000003a6900720c */ /* 0x080fe20003f06270 */
[----:B------:R-:W-:Y:S01]  /*28c0*/  IMAD.WIDE.U32 R100, R5, c[0x0][0x188], R122 ;  /* 0x0000620005647a25 */ /* 0x000fe200078e007a */
[-C--:B------:R-:W-:Y:S01]  /*28d0*/  ISETP.GE.AND P5, PT, R65, R58.reuse, PT ;  /* 0x0000003a4100720c */ /* 0x080fe20003fa6270 */
[----:B0-2---:R0:W2:Y:S01]  /*28e0*/  @!P6 LDG.E R125, [R102.64] ;  /* 0x00000004667de981 */ /* 0x0050a2000c1e1900 */
[----:B------:R-:W-:-:S02]  /*28f0*/  ISETP.GE.AND P6, PT, R63, R58, PT ;  /* 0x0000003a3f00720c */ /* 0x000fc40003fc6270 */
[----:B------:R-:W-:Y:S01]  /*2900*/  MOV R131, RZ ;  /* 0x000000ff00837202 */ /* 0x000fe20000000f00 */
[----:B------:R0:W3:Y:S01]  /*2910*/  @!P1 LDG.E R127, [R102.64+0x100] ;  /* 0x00010004667f9981 */ /* 0x0000e2000c1e1900 */
[----:B------:R-:W-:-:S03]  /*2920*/  IADD3 R101, R101, R133, RZ ;  /* 0x0000008565657210 */ /* 0x000fc60007ffe0ff */
[----:B------:R0:W4:Y:S04]  /*2930*/  @!P2 LDG.E R124, [R102.64+0x180] ;  /* 0x00018004667ca981 */ /* 0x000128000c1e1900 */
[----:B------:R0:W3:Y:S01]  /*2940*/  @!P0 LDG.E R0, [R102.64+0x80] ;  /* 0x0000800466008981 */ /* 0x0000e2000c1e1900 */
[----:B------:R-:W-:-:S03]  /*2950*/  LEA R122, P0, R100, c[0x0][0x220], 0x2 ;  /* 0x00008800647a7a11 */ /* 0x000fc600078010ff */
[----:B------:R0:W4:Y:S04]  /*2960*/  @!P3 LDG.E R129, [R102.64+0x200] ;  /* 0x000200046681b981 */ /* 0x000128000c1e1900 */
[----:B------:R0:W4:Y:S04]  /*2970*/  @!P4 LDG.E R126, [R102.64+0x280] ;  /* 0x00028004667ec981 */ /* 0x000128000c1e1900 */
[----:B------:R0:W4:Y:S04]  /*2980*/  @!P5 LDG.E R131, [R102.64+0x300] ;  /* 0x000300046683d981 */ /* 0x000128000c1e1900 */
[----:B------:R0:W4:Y:S01]  /*2990*/  @!P6 LDG.E R128, [R102.64+0x380] ;  /* 0x000380046680e981 */ /* 0x000122000c1e1900 */
        /* <DEDUP_REMOVED lines=11> */
[----:B------:R-:W-:Y:S02]  /*2a50*/  LEA.HI.X R103, R100, c[0x0][0x234], R101, 0x2, P0 ;  /* 0x00008d0064677a11 */ /* 0x000fe400000f1465 */
[----:B------:R-:W-:Y:S02]  /*2a60*/  ISETP.NE.AND P1, PT, R107, RZ, PT ;  /* 0x000000ff6b00720c */ /* 0x000fe40003f25270 */
[----:B------:R-:W-:Y:S01]  /*2a70*/  ISETP.NE.AND P0, PT, R62, RZ, PT ;  /* 0x000000ff3e00720c */ /* 0x000fe20003f05270 */
[----:B--2---:R-:W-:Y:S04]  /*2a80*/  STS [R56.X4], R125 ;  /* 0x0000007d38007388 */ /* 0x004fe80000004800 */
[----:B---3--:R0:W-:Y:S04]  /*2a90*/  STS [R55.X4+0x80], R0 ;  /* 0x0000800037007388 */ /* 0x0081e80000004800 */
[----:B------:R-:W-:Y:S04]  /*2aa0*/  STS [R54.X4+0x100], R127 ;  /* 0x0001007f36007388 */ /* 0x000fe80000004800 */
[----:B----4-:R-:W-:Y:S04]  /*2ab0*/  STS [R53.X4+0x180], R124 ;  /* 0x0001807c35007388 */ /* 0x010fe80000004800 */
[----:B------:R-:W-:Y:S04]  /*2ac0*/  STS [R52.X4+0x200], R129 ;  /* 0x0002008134007388 */ /* 0x000fe80000004800 */
[----:B-1----:R1:W-:Y:S04]  /*2ad0*/  STS [R51.X4+0x280], R126 ;  /* 0x0002807e33007388 */ /* 0x0023e80000004800 */
[----:B------:R-:W-:Y:S04]  /*2ae0*/  STS [R50.X4+0x300], R131 ;  /* 0x0003008332007388 */ /* 0x000fe80000004800 */
[----:B------:R-:W-:Y:S01]  /*2af0*/  STS [R49.X4+0x380], R128 ;  /* 0x0003808031007388 */ /* 0x000fe20000004800 */
[----:B------:R-:W-:-:S06]  /*2b00*/  NOP ;  /* 0x0000000000007918 */ /* 0x000fcc0000000000 */
[----:B------:R2:W3:Y:S01]  /*2b10*/  LDG.E R141, [R102.64] ;  /* 0x00000004668d7981 */ /* 0x0004e2000c1e1900 */
[----:B------:R-:W-:Y:S01]  /*2b20*/  FMUL.FTZ R130, R2, 1.4426950216293334961 ;  /* 0x3fb8aa3b02827820 */ /* 0x000fe20000410000 */
[----:B0-----:R-:W-:Y:S02]  /*2b30*/  LEA R0, R6, R5, 0x8 ;  /* 0x0000000506007211 */ /* 0x001fe400078e40ff */
[----:B------:R-:W-:Y:S01]  /*2b40*/  ISETP.LT.OR P2, PT, R61, 0x2, P0 ;  /* 0x000000023d00780c */ /* 0x000fe20000741670 */
[----:B------:R-:W-:Y:S01]  /*2b50*/  FMUL.FTZ R123, R130, R31 ;  /* 0x0000001f827b7220 */ /* 0x000fe20000410000 */
[----:B------:R-:W-:Y:S04]  /*2b60*/  LDS R144, [R48.X4+0x8] ;  /* 0x0000080030907984 */ /* 0x000fe80000004800 */
[----:B------:R-:W-:Y:S01]  /*2b70*/  LDS R142, [R48.X4+0xc] ;  /* 0x00000c00308e7984 */ /* 0x000fe20000004800 */
[----:B------:R-:W0:Y:S01]  /*2b80*/  MUFU.EX2 R123, R123 ;  /* 0x0000007b007b7308 */ /* 0x000e220000000800 */
[----:B------:R-:W-:-:S02]  /*2b90*/  @P1 IADD3 R0, R107, 0x200, RZ ;  /* 0x000002006b001810 */ /* 0x000fc40007ffe0ff */
[----:B------:R-:W-:Y:S02]  /*2ba0*/  LDS R140, [R48.X4+0x10] ;  /* 0x00001000308c7984 */ /* 0x000fe40000004800 */
[----:B-1----:R-:W-:Y:S02]  /*2bb0*/  SHF.L.U32 R126, R0, 0x2, RZ ;  /* 0x00000002007e7819 */ /* 0x002fe400000006ff */
[----:B------:R-:W1:Y:S04]  /*2bc0*/  LDS R0, [R48.X4+0x4] ;  /* 0x0000040030007984 */ /* 0x000e680000004800 */
[----:B------:R-:W-:Y:S04]  /*2bd0*/  LDS R138, [R48.X4+0x14] ;  /* 0x00001400308a7984 */ /* 0x000fe80000004800 */
[----:B------:R-:W-:Y:S04]  /*2be0*/  LDS R139, [R48.X4+0x18] ;  /* 0x00001800308b7984 */ /* 0x000fe80000004800 */
[----:B------:R-:W-:Y:S04]  /*2bf0*/  LDS R136, [R48.X4+0x1c] ;  /* 0x00001c0030887984 */ /* 0x000fe80000004800 */
[----:B------:R-:W4:Y:S04]  /*2c00*/  LDS R122, [R48.X4] ;  /* 0x00000000307a7984 */ /* 0x000f280000004800 */
[----:B0-----:R0:W-:Y:S01]  /*2c10*/  STS [R126+0xa88], R123 ;  /* 0x000a887b7e007388 */ /* 0x0011e20000000800 */
[----:B------:R-:W-:Y:S01]  /*2c20*/  @!P2 IADD3 R100, R61, -0x2, RZ ;  /* 0xfffffffe3d64a810 */ /* 0x000fe20007ffe0ff */
[----:B------:R-:W-:-:S04]  /*2c30*/  HFMA2.MMA R124, -RZ, RZ, 0, 0 ;  /* 0x00000000ff7c7435 */ /* 0x000fc800000001ff */
[----:B------:R-:W-:Y:S02]  /*2c40*/  @!P2 IMAD R101, R100, c[0x0][0x16c], R5 ;  /* 0x00005b006465aa24 */ /* 0x000fe400078e0205 */
[C---:B--2---:R-:W-:Y:S02]  /*2c50*/  FMUL.FTZ R102, R130.reuse, R30 ;  /* 0x0000001e82667220 */ /* 0x044fe40000410000 */
[----:B------:R-:W-:Y:S01]  /*2c60*/  @!P2 IMAD.WIDE R100, R101, 0x8, R74 ;  /* 0x000000086564a825 */ /* 0x000fe200078e024a */
[----:B------:R-:W-:Y:S03]  /*2c70*/  BAR.SYNC.DEFER_BLOCKING 0x0 ;  /* 0x0000000000007b1d */ /* 0x000fe60000010000 */
[----:B------:R-:W-:-:S03]  /*2c80*/  FMUL.FTZ R148, R130, R29 ;  /* 0x0000001d82947220 */ /* 0x000fc60000410000 */
[----:B------:R-:W2:Y:S01]  /*2c90*/  MUFU.EX2 R102, R102 ;  /* 0x0000006600667308 */ /* 0x000ea20000000800 */
[C---:B------:R-:W-:Y:S02]  /*2ca0*/  FMUL.FTZ R152, R130.reuse, R28 ;  /* 0x0000001c82987220 */ /* 0x040fe40000410000 */
[----:B------:R-:W-:-:S05]  /*2cb0*/  FMUL.FTZ R154, R130, R27 ;  /* 0x0000001b829a7220 */ /* 0x000fca0000410000 */
[----:B------:R-:W0:Y:S01]  /*2cc0*/  MUFU.EX2 R148, R148 ;  /* 0x0000009400947308 */ /* 0x000e220000000800 */
[----:B------:R2:W5:Y:S01]  /*2cd0*/  @!P2 LDG.E R124, [R100.64+0x4] ;  /* 0x00000404647ca981 */ /* 0x000562000c1e1900 */
[----:B------:R-:W-:-:S06]  /*2ce0*/  ISETP.NE.AND P2, PT, R107, 0x1f, PT ;  /* 0x0000001f6b00780c */ /* 0x000fcc0003f45270 */
[----:B------:R-:W0:Y:S01]  /*2cf0*/  MUFU.EX2 R152, R152 ;  /* 0x0000009800987308 */ /* 0x000e220000000800 */
[C---:B------:R-:W-:Y:S02]  /*2d00*/  FMUL.FTZ R143, R130.reuse, R26 ;  /* 0x0000001a828f7220 */ /* 0x040fe40000410000 */
[----:B------:R-:W-:-:S05]  /*2d10*/  FMUL.FTZ R103, R130, R25 ;  /* 0x0000001982677220 */ /* 0x000fca0000410000 */
[----:B------:R-:W1:Y:S01]  /*2d20*/  MUFU.EX2 R154, R154 ;  /* 0x0000009a009a7308 */ /* 0x000e620000000800 */
[----:B--2---:R-:W-:Y:S01]  /*2d30*/  FMUL.FTZ R101, R123, R102 ;  /* 0x000000667b657220 */ /* 0x004fe20000410000 */
[----:B------:R2:W2:Y:S06]  /*2d40*/  @P2 LDS R134, [R107.X4+0x128c] ;  /* 0x00128c006b862984 */ /* 0x0004ac0000004800 */
[----:B------:R-:W4:Y:S01]  /*2d50*/  MUFU.EX2 R143, R143 ;  /* 0x0000008f008f7308 */ /* 0x000f220000000800 */
[----:B0-----:R-:W-:-:S07]  /*2d60*/  FMUL.FTZ R125, R148, R101 ;  /* 0x00000065947d7220 */ /* 0x001fce0000410000 */
[----:B------:R-:W0:Y:S01]  /*2d70*/  MUFU.EX2 R103, R103 ;  /* 0x0000006700677308 */ /* 0x000e220000000800 */
[----:B------:R-:W-:Y:S02]  /*2d80*/  FMUL.FTZ R127, R152, R125 ;  /* 0x0000007d987f7220 */ /* 0x000fe40000410000 */
[----:B------:R-:W-:Y:S02]  /*2d90*/  FMUL.FTZ R150, R130, R24 ;  /* 0x0000001882967220 */ /* 0x000fe40000410000 */
[----:B-1----:R-:W-:Y:S02]  /*2da0*/  FMUL.FTZ R100, R154, R127 ;  /* 0x0000007f9a647220 */ /* 0x002fe40000410000 */
[----:B------:R-:W-:Y:S02]  /*2db0*/  FMUL.FTZ R101, R46, R31 ;  /* 0x0000001f2e657220 */ /* 0x000fe40000410000 */
[----:B------:R-:W-:Y:S01]  /*2dc0*/  FMUL.FTZ R153, R47, R30 ;  /* 0x0000001e2f997220 */ /* 0x000fe20000410000 */
[----:B------:R-:W1:Y:S01]  /*2dd0*/  MUFU.EX2 R150, R150 ;  /* 0x0000009600967308 */ /* 0x000e620000000800 */
[----:B----4-:R-:W-:-:S02]  /*2de0*/  FMUL.FTZ R100, R143, R100 ;  /* 0x000000648f647220 */ /* 0x010fc40000410000 */
[----:B------:R-:W-:Y:S02]  /*2df0*/  FMUL.FTZ R135, R44, R29 ;  /* 0x0000001d2c877220 */ /* 0x000fe40000410000 */
[----:B------:R-:W-:Y:S02]  /*2e00*/  FMUL.FTZ R155, R153, R0 ;  /* 0x00000000999b7220 */ /* 0x000fe40000410000 */
[----:B------:R-:W-:Y:S02]  /*2e10*/  FMUL.FTZ R158, R101, R122 ;  /* 0x0000007a659e7220 */ /* 0x000fe40000410000 */
[----:B0-----:R-:W-:Y:S02]  /*2e20*/  FMUL.FTZ R101, R103, R100 ;  /* 0x0000006467657220 */ /* 0x001fe40000410000 */
[----:B------:R-:W-:Y:S02]  /*2e30*/  FMUL.FTZ R131, R45, R28 ;  /* 0x0000001c2d837220 */ /* 0x000fe40000410000 */
[----:B------:R-:W-:-:S02]  /*2e40*/  FMUL.FTZ R135, R135, R144 ;  /* 0x0000009087877220 */ /* 0x000fc40000410000 */
[----:B------:R-:W-:Y:S02]  /*2e50*/  FFMA.FTZ R100, R158, R102, R155 ;  /* 0x000000669e647223 */ /* 0x000fe4000001009b */
[----:B------:R-:W-:Y:S02]  /*2e60*/  FMUL.FTZ R133, R42, R27 ;  /* 0x0000001b2a857220 */ /* 0x000fe40000410000 */
[----:B------:R-:W-:Y:S02]  /*2e70*/  FMUL.FTZ R131, R131, R142 ;  /* 0x0000008e83837220 */ /* 0x000fe40000410000 */
[----:B------:R-:W-:Y:S02]  /*2e80*/  FFMA.FTZ R100, R148, R100, R135 ;  /* 0x0000006494647223 */ /* 0x000fe40000010087 */
[----:B------:R-:W-:Y:S01]  /*2e90*/  FMUL.FTZ R125, R43, R26 ;  /* 0x0000001a2b7d7220 */ /* 0x000fe20000410000 */
[----:B------:R-:W-:Y:S01]  /*2ea0*/  BSSY B0, `(.L_x_7061) ;  /* 0x0000017000007945 */ /* 0x000fe20003800000 */
[----:B------:R-:W-:-:S02]  /*2eb0*/  FMUL.FTZ R126, R40, R25 ;  /* 0x00000019287e7220 */ /* 0x000fc40000410000 */
[----:B------:R-:W-:Y:S02]  /*2ec0*/  FMUL.FTZ R147, R133, R140 ;  /* 0x0000008c85937220 */ /* 0x000fe40000410000 */
[----:B------:R-:W-:Y:S02]  /*2ed0*/  FFMA.FTZ R100, R152, R100, R131 ;  /* 0x0000006498647223 */ /* 0x000fe40000010083 */
[----:B------:R-:W-:Y:S02]  /*2ee0*/  FMUL.FTZ R128, R125, R138 ;  /* 0x0000008a7d807220 */ /* 0x000fe40000410000 */
[----:B------:R-:W-:Y:S02]  /*2ef0*/  FMUL.FTZ R145, R41, R24 ;  /* 0x0000001829917220 */ /* 0x000fe40000410000 */
[----:B------:R-:W-:Y:S02]  /*2f00*/  FMUL.FTZ R126, R126, R139 ;  /* 0x0000008b7e7e7220 */ /* 0x000fe40000410000 */
[----:B------:R-:W-:-:S02]  /*2f10*/  FFMA.FTZ R125, R154, R100, R147 ;  /* 0x000000649a7d7223 */ /* 0x000fc40000010093 */
[-C--:B---3--:R-:W-:Y:S02]  /*2f20*/  FMUL.FTZ R149, R33, R141.reuse ;  /* 0x0000008d21957220 */ /* 0x088fe40000410000 */
[-C--:B------:R-:W-:Y:S02]  /*2f30*/  FMUL.FTZ R137, R32, R141.reuse ;  /* 0x0000008d20897220 */ /* 0x080fe40000410000 */
[-C--:B------:R-:W-:Y:S02]  /*2f40*/  FMUL.FTZ R129, R36, R141.reuse ;  /* 0x0000008d24817220 */ /* 0x080fe40000410000 */
[-C--:B------:R-:W-:Y:S02]  /*2f50*/  FMUL.FTZ R130, R35, R141.reuse ;  /* 0x0000008d23827220 */ /* 0x080fe40000410000 */
[----:B------:R-:W-:Y:S02]  /*2f60*/  FMUL.FTZ R132, R34, R141 ;  /* 0x0000008d22847220 */ /* 0x000fe40000410000 */
[----:B-1----:R-:W-:Y:S01]  /*2f70*/  FFMA.FTZ R127, R150, R137, R149 ;  /* 0x00000089967f7223 */ /* 0x002fe20000010095 */
[----:B------:R-:W-:Y:S05]  /*2f80*/  @P2 BRA `(.L_x_7062) ;  /* 0x0000008000002947 */ /* 0x000fea0003800000 */
[----:B--2---:R-:W-:Y:S02]  /*2f90*/  ISETP.NE.AND P3, PT, R61, c[0x0][0x174], PT ;  /* 0x00005d003d007a0c */ /* 0x004fe40003f65270 */
[----:B------:R-:W-:-:S11]  /*2fa0*/  MOV R134, 0x3f800000 ;  /* 0x3f80000000867802 */ /* 0x000fd60000000f00 */
[----:B------:R-:W-:-:S04]  /*2fb0*/  @P3 IADD3 R151, -R64, c[0x0][0x174], RZ ;  /* 0x00005d0040973a10 */ /* 0x000fc80007ffe1ff */
[----:B------:R-:W-:-:S04]  /*2fc0*/  @P3 LEA.HI R100, R151, R151, RZ, 0x1 ;  /* 0x0000009797643211 */ /* 0x000fc800078f08ff */
[----:B------:R-:W-:-:S04]  /*2fd0*/  @P3 LOP3.LUT R100, R100, 0xfffffe, RZ, 0xc0, !PT ;  /* 0x00fffffe64643812 */ /* 0x000fc800078ec0ff */
[----:B------:R-:W-:-:S04]  /*2fe0*/  @P3 IADD3 R100, -R100, R151, RZ ;  /* 0x0000009764643210 */ /* 0x000fc80007ffe1ff */
[----:B------:R-:W-:-:S05]  /*2ff0*/  @P3 LEA R100, R100, R5, 0x8 ;  /* 0x0000000564643211 */ /* 0x000fca00078e40ff */
[----:B------:R0:W1:Y:S02]  /*3000*/  @P3 LDS R134, [R100.X4+0xa88] ;  /* 0x000a880064863984 */ /* 0x0000640000004800 */
.L_x_7062:
[----:B--2---:R-:W-:Y:S05]  /*3010*/  BSYNC B0 ;  /* 0x0000000000007941 */ /* 0x004fea0003800000 */
.L_x_7061:
[----:B01----:R-:W-:Y:S01]  /*3020*/  FMUL.FTZ R100, R150, R134 ;  /* 0x0000008696647220 */ /* 0x003fe20000410000 */
[----:B------:R-:W-:Y:S01]  /*3030*/  ISETP.GE.AND P3, PT, R72, 0x1, PT ;  /* 0x000000014800780c */ /* 0x000fe20003f66270 */
[C---:B------:R-:W-:Y:S01]  /*3040*/  FFMA.FTZ R127, R103.reuse, R127, R132 ;  /* 0x0000007f677f7223 */ /* 0x040fe20000010084 */
[----:B------:R-:W-:Y:S01]  /*3050*/  ISETP.NE.AND P4, PT, R62, 0x1f, PT ;  /* 0x0000001f3e00780c */ /* 0x000fe20003f85270 */
[----:B------:R-:W-:Y:S01]  /*3060*/  FMUL.FTZ R100, R103, R100 ;  /* 0x0000006467647220 */ /* 0x000fe20000410000 */
[----:B------:R-:W-:Y:S01]  /*3070*/  ISETP.GE.OR P0, PT, R61, c[0x0][0x174], P0 ;  /* 0x00005d003d007a0c */ /* 0x000fe20000706670 */
[----:B------:R-:W-:Y:S01]  /*3080*/  FFMA.FTZ R125, R143, R125, R128 ;  /* 0x0000007d8f7d7223 */ /* 0x000fe20000010080 */
[----:B------:R-:W-:Y:S01]  /*3090*/  ISETP.NE.AND P5, PT, R107, RZ, PT ;  /* 0x000000ff6b00720c */ /* 0x000fe20003fa5270 */
[C---:B------:R-:W-:Y:S01]  /*30a0*/  FFMA.FTZ R156, R143.reuse, R127, R130 ;  /* 0x0000007f8f9c7223 */ /* 0x040fe20000010082 */
[----:B------:R-:W-:Y:S01]  /*30b0*/  BSSY B0, `(.L_x_7063) ;  /* 0x00000a5000007945 */ /* 0x000fe20003800000 */
[----:B------:R-:W-:-:S02]  /*30c0*/  FMUL.FTZ R151, R143, R100 ;  /* 0x000000648f977220 */ /* 0x000fc40000410000 */
[----:B------:R-:W-:Y:S02]  /*30d0*/  FMUL.FTZ R145, R145, R136 ;  /* 0x0000008891917220 */ /* 0x000fe40000410000 */
[----:B------:R-:W-:Y:S02]  /*30e0*/  FFMA.FTZ R125, R103, R125, R126 ;  /* 0x0000007d677d7223 */ /* 0x000fe4000001007e */
        /* <DEDUP_REMOVED lines=8> */
[----:B------:R-:W-:Y:S02]  /*3170*/  FMUL.FTZ R160, R150, R101 ;  /* 0x0000006596a07220 */ /* 0x000fe40000410000 */
[----:B------:R-:W-:Y:S02]  /*3180*/  FMUL.FTZ R141, R39, R141 ;  /* 0x0000008d278d7220 */ /* 0x000fe40000410000 */
[C---:B------:R-:W-:Y:S01]  /*3190*/  FFMA.FTZ R156, R148.reuse, R156, R125 ;  /* 0x0000009c949c7223 */ /* 0x040fe2000001007d */
[----:B------:R-:W1:Y:S01]  /*31a0*/  SHFL.UP PT, R101, R160, 0x1, RZ ;  /* 0x04200000a0657989 */ /* 0x000e6200000e00ff */
[----:B------:R-:W-:-:S02]  /*31b0*/  FMUL.FTZ R151, R148, R151 ;  /* 0x0000009794977220 */ /* 0x000fc40000410000 */
[C---:B------:R-:W-:Y:S02]  /*31c0*/  FFMA.FTZ R156, R102.reuse, R156, R141 ;  /* 0x0000009c669c7223 */ /* 0x040fe4000001008d */
[----:B------:R-:W-:Y:S02]  /*31d0*/  FMUL.FTZ R151, R102, R151 ;  /* 0x0000009766977220 */ /* 0x000fe40000410000 */
[----:B------:R-:W-:Y:S01]  /*31e0*/  FMUL.FTZ R153, R0, R153 ;  /* 0x0000009900997220 */ /* 0x000fe20000410000 */
        /* <DEDUP_REMOVED lines=12> */
[----:B0-----:R-:W-:-:S05]  /*32b0*/  @P3 FFMA.FTZ R157, R160, R100, R157 ;  /* 0x00000064a09d3223 */ /* 0x001fca000001009d */
[----:B------:R-:W0:Y:S01]  /*32c0*/  SHFL.UP PT, R100, R157, 0x4, RZ ;  /* 0x048000009d647989 */ /* 0x000e2200000e00ff */
[----:B-1----:R-:W-:Y:S01]  /*32d0*/  @P3 FMUL.FTZ R160, R160, R101 ;  /* 0x00000065a0a03220 */ /* 0x002fe20000410000 */
[----:B------:R-:W-:-:S04]  /*32e0*/  ISETP.GE.AND P3, PT, R72, 0x4, PT ;  /* 0x000000044800780c */ /* 0x000fc80003f66270 */
[----:B------:R-:W1:Y:S01]  /*32f0*/  SHFL.UP PT, R101, R160, 0x4, RZ ;  /* 0x04800000a0657989 */ /* 0x000e6200000e00ff */
[C---:B--2---:R-:W-:Y:S02]  /*3300*/  @!P4 FFMA.FTZ R156, R151.reuse, R159, R156 ;  /* 0x0000009f979cc223 */ /* 0x044fe4000001009c */
[----:B---3--:R-:W-:-:S03]  /*3310*/  @!P4 FMUL.FTZ R151, R151, R162 ;  /* 0x000000a29797c220 */ /* 0x008fc60000410000 */
[----:B------:R-:W2:Y:S01]  /*3320*/  SHFL.DOWN PT, R163, R156, 0x4, 0x1f ;  /* 0x08801f009ca37f89 */ /* 0x000ea200000e0000 */
[----:B------:R-:W-:-:S03]  /*3330*/  ISETP.GE.U32.AND P4, PT, R62, 0x1c, PT ;  /* 0x0000001c3e00780c */ /* 0x000fc60003f86070 */
[----:B------:R-:W3:Y:S01]  /*3340*/  SHFL.DOWN PT, R162, R151, 0x4, 0x1f ;  /* 0x08801f0097a27f89 */ /* 0x000ee200000e0000 */
[----:B0-----:R-:W-:Y:S01]  /*3350*/  @P3 FFMA.FTZ R157, R160, R100, R157 ;  /* 0x00000064a09d3223 */ /* 0x001fe2000001009d */
[----:B------:R-:W-:-:S04]  /*3360*/  HFMA2.MMA R100, -RZ, RZ, 1.875, 0 ;  /* 0x3f800000ff647435 */ /* 0x000fc800000001ff */
[----:B------:R-:W0:Y:S01]  /*3370*/  SHFL.UP PT, R161, R157, 0x8, RZ ;  /* 0x050000009da17989 */ /* 0x000e2200000e00ff */
[----:B-1----:R-:W-:Y:S01]  /*3380*/  @P3 FMUL.FTZ R160, R160, R101 ;  /* 0x00000065a0a03220 */ /* 0x002fe20000410000 */
[----:B------:R-:W-:Y:S02]  /*3390*/  ISETP.GE.AND P3, PT, R72, 0x8, PT ;  /* 0x000000084800780c */ /* 0x000fe40003f66270 */
[----:B------:R-:W-:Y:S02]  /*33a0*/  MOV R101, RZ ;  /* 0x000000ff00657202 */ /* 0x000fe40000000f00 */
[----:B------:R-:W1:Y:S01]  /*33b0*/  SHFL.UP PT, R159, R160, 0x8, RZ ;  /* 0x05000000a09f7989 */ /* 0x000e6200000e00ff */
[----:B--2---:R-:W-:-:S03]  /*33c0*/  @!P4 FFMA.FTZ R156, R151, R163, R156 ;  /* 0x000000a3979cc223 */ /* 0x004fc6000001009c */
[----:B------:R-:W-:Y:S01]  /*33d0*/  @!P0 LDS.64 R100, [R5.X8+0x1308] ;  /* 0x0013080005648984 */ /* 0x000fe20000008a00 */
[----:B------:R-:W-:Y:S01]  /*33e0*/  ISETP.GE.AND P0, PT, R72, 0x10, PT ;  /* 0x000000104800780c */ /* 0x000fe20003f06270 */
[----:B---3--:R-:W-:Y:S02]  /*33f0*/  @!P4 FMUL.FTZ R151, R151, R162 ;  /* 0x000000a29797c220 */ /* 0x008fe40000410000 */
[----:B------:R-:W2:Y:S01]  /*3400*/  SHFL.DOWN PT, R164, R156, 0x8, 0x1f ;  /* 0x09001f009ca47f89 */ /* 0x000ea200000e0000 */
[----:B------:R-:W-:-:S03]  /*3410*/  ISETP.GE.U32.AND P4, PT, R62, 0x18, PT ;  /* 0x000000183e00780c */ /* 0x000fc60003f86070 */
[----:B------:R-:W3:Y:S01]  /*3420*/  SHFL.DOWN PT, R162, R151, 0x8, 0x1f ;  /* 0x09001f0097a27f89 */ /* 0x000ee200000e0000 */
[----:B0-----:R-:W-:-:S05]  /*3430*/  @P3 FFMA.FTZ R157, R160, R161, R157 ;  /* 0x000000a1a09d3223 */ /* 0x001fca000001009d */
[----:B------:R-:W0:Y:S01]  /*3440*/  SHFL.UP PT, R163, R157, 0x10, RZ ;  /* 0x060000009da37989 */ /* 0x000e2200000e00ff */
[----:B-1----:R-:W-:Y:S01]  /*3450*/  @P3 FMUL.FTZ R160, R160, R159 ;  /* 0x0000009fa0a03220 */ /* 0x002fe20000410000 */
[----:B------:R-:W-:-:S04]  /*3460*/  ISETP.GE.U32.AND P3, PT, R62, 0x10, PT ;  /* 0x000000103e00780c */ /* 0x000fc80003f66070 */
[----:B------:R-:W1:Y:S01]  /*3470*/  SHFL.UP PT, R161, R160, 0x10, RZ ;  /* 0x06000000a0a17989 */ /* 0x000e6200000e00ff */
[C---:B--2---:R-:W-:Y:S02]  /*3480*/  @!P4 FFMA.FTZ R156, R151.reuse, R164, R156 ;  /* 0x000000a4979cc223 */ /* 0x044fe4000001009c */
[----:B---3--:R-:W-:-:S03]  /*3490*/  @!P4 FMUL.FTZ R151, R151, R162 ;  /* 0x000000a29797c220 */ /* 0x008fc60000410000 */
[----:B------:R-:W2:Y:S04]  /*34a0*/  SHFL.DOWN PT, R159, R156, 0x10, 0x1f ;  /* 0x0a001f009c9f7f89 */ /* 0x000ea800000e0000 */
[----:B------:R-:W3:Y:S01]  /*34b0*/  SHFL.DOWN PT, R162, R151, 0x10, 0x1f ;  /* 0x0a001f0097a27f89 */ /* 0x000ee200000e0000 */
[----:B0-----:R-:W-:-:S06]  /*34c0*/  @P0 FFMA.FTZ R157, R160, R163, R157 ;  /* 0x000000a3a09d0223 */ /* 0x001fcc000001009d */
[----:B------:R-:W-:Y:S01]  /*34d0*/  SHFL.UP PT, R157, R157, 0x1, RZ ;  /* 0x042000009d9d7989 */ /* 0x000fe200000e00ff */
[----:B-1----:R-:W-:-:S03]  /*34e0*/  @P0 FMUL.FTZ R160, R160, R161 ;  /* 0x000000a1a0a00220 */ /* 0x002fc60000410000 */
[----:B-----5:R-:W-:Y:S04]  /*34f0*/  SHFL.IDX PT, R161, R124, RZ, 0x1f ;  /* 0x00001fff7ca17589 */ /* 0x020fe800000e0000 */
[----:B------:R-:W0:Y:S01]  /*3500*/  SHFL.UP PT, R160, R160, 0x1, RZ ;  /* 0x04200000a0a07989 */ /* 0x000e2200000e00ff */
[----:B--2---:R-:W-:-:S03]  /*3510*/  @!P3 FFMA.FTZ R156, R151, R159, R156 ;  /* 0x0000009f979cb223 */ /* 0x004fc6000001009c */
[----:B------:R-:W-:Y:S01]  /*3520*/  SHFL.IDX PT, R159, R101, RZ, 0x1f ;  /* 0x00001fff659f7589 */ /* 0x000fe200000e0000 */
[----:B---3--:R-:W-:-:S03]  /*3530*/  @!P3 FMUL.FTZ R151, R151, R162 ;  /* 0x000000a29797b220 */ /* 0x008fc60000410000 */
[----:B------:R-:W-:Y:S04]  /*3540*/  SHFL.DOWN PT, R162, R156, 0x1, 0x1f ;  /* 0x08201f009ca27f89 */ /* 0x000fe800000e0000 */
[----:B------:R-:W1:Y:S04]  /*3550*/  SHFL.DOWN PT, R163, R151, 0x1, 0x1f ;  /* 0x08201f0097a37f89 */ /* 0x000e6800000e0000 */
[----:B------:R-:W-:Y:S04]  /*3560*/  SHFL.IDX PT, R156, R156, RZ, 0x1f ;  /* 0x00001fff9c9c7589 */ /* 0x000fe800000e0000 */
[----:B------:R-:W2:Y:S01]  /*3570*/  SHFL.IDX PT, R151, R151, RZ, 0x1f ;  /* 0x00001fff97977589 */ /* 0x000ea200000e0000 */
[----:B0-----:R-:W-:-:S04]  /*3580*/  @P1 FFMA.FTZ R161, R160, R161, R157 ;  /* 0x000000a1a0a11223 */ /* 0x001fc8000001009d */
[----:B------:R-:W-:-:S04]  /*3590*/  FFMA.FTZ R123, R123, R161, R158 ;  /* 0x000000a17b7b7223 */ /* 0x000fc8000001009e */
[CC--:B------:R-:W-:Y:S02]  /*35a0*/  FFMA.FTZ R155, R102.reuse, R123.reuse, R155 ;  /* 0x0000007b669b7223 */ /* 0x0c0fe4000001009b */
[----:B------:R-:W-:Y:S02]  /*35b0*/  FFMA.FTZ R157, R102, R123, R153 ;  /* 0x0000007b669d7223 */ /* 0x000fe40000010099 */
[----:B-1----:R-:W-:Y:S02]  /*35c0*/  @P2 FFMA.FTZ R159, R163, R159, R162 ;  /* 0x0000009fa39f2223 */ /* 0x002fe400000100a2 */
[----:B------:R-:W-:Y:S02]  /*35d0*/  FFMA.FTZ R160, R39, R123, RZ ;  /* 0x0000007b27a07223 */ /* 0x000fe400000100ff */
[----:B------:R-:W-:Y:S02]  /*35e0*/  FFMA.FTZ R137, R159, R134, R137 ;  /* 0x000000869f897223 */ /* 0x000fe40000010089 */
[----:B------:R-:W-:-:S02]  /*35f0*/  FADD.FTZ R123, -R158, R123 ;  /* 0x0000007b9e7b7221 */ /* 0x000fc40000010100 */
[----:B------:R-:W-:Y:S02]  /*3600*/  FFMA.FTZ R158, R148, R155, R135 ;  /* 0x0000009b949e7223 */ /* 0x000fe40000010087 */
[----:B------:R-:W-:Y:S02]  /*3610*/  FFMA.FTZ R134, R150, R137, R149 ;  /* 0x0000008996867223 */ /* 0x000fe40000010095 */
[----:B------:R-:W-:Y:S02]  /*3620*/  FFMA.FTZ R162, R152, R158, R131 ;  /* 0x0000009e98a27223 */ /* 0x000fe40000010083 */
[----:B------:R-:W-:Y:S02]  /*3630*/  FMUL.FTZ R149, R140, R133 ;  /* 0x000000858c957220 */ /* 0x000fe40000410000 */
[----:B------:R-:W-:Y:S02]  /*3640*/  FFMA.FTZ R133, R103, R134, R132 ;  /* 0x0000008667857223 */ /* 0x000fe40000010084 */
[----:B------:R-:W-:-:S02]  /*3650*/  FADD.FTZ R132, -R131, R162 ;  /* 0x000000a283847221 */ /* 0x000fc40000010100 */
[----:B------:R-:W-:Y:S02]  /*3660*/  FFMA.FTZ R131, R143, R133, R130 ;  /* 0x000000858f837223 */ /* 0x000fe40000010082 */
[----:B------:R-:W-:Y:S02]  /*3670*/  FFMA.FTZ R160, R38, R157, R160 ;  /* 0x0000009d26a07223 */ /* 0x000fe400000100a0 */
[C---:B------:R-:W-:Y:S02]  /*3680*/  FFMA.FTZ R129, R154.reuse, R131, R129 ;  /* 0x000000839a817223 */ /* 0x040fe40000010081 */
[----:B------:R-:W-:Y:S02]  /*3690*/  FFMA.FTZ R147, R154, R162, R147 ;  /* 0x000000a29a937223 */ /* 0x000fe40000010093 */
[----:B------:R-:W-:Y:S02]  /*36a0*/  FFMA.FTZ R127, R152, R129, R127 ;  /* 0x00000081987f7223 */ /* 0x000fe4000001007f */
[----:B------:R-:W-:-:S02]  /*36b0*/  FADD.FTZ R124, -R153, R157 ;  /* 0x0000009d997c7221 */ /* 0x000fc40000010100 */
[----:B------:R-:W-:Y:S01]  /*36c0*/  FFMA.FTZ R125, R148, R127, R125 ;  /* 0x0000007f947d7223 */ /* 0x000fe2000001007d */
[----:B------:R-:W-:Y:S01]  /*36d0*/  IADD3 R148, -R60, c[0x0][0x168], -R107 ;  /* 0x00005a003c947a10 */ /* 0x000fe20007ffe96b */
[----:B------:R-:W-:Y:S02]  /*36e0*/  FADD.FTZ R135, -R135, R158 ;  /* 0x0000009e87877221 */ /* 0x000fe40000010100 */
[----:B------:R-:W-:Y:S01]  /*36f0*/  FFMA.FTZ R153, R37, R158, R160 ;  /* 0x0000009e25997223 */ /* 0x000fe200000100a0 */
[----:B------:R-:W-:Y:S01]  /*3700*/  ISETP.GE.AND P0, PT, R148, 0x1, PT ;  /* 0x000000019400780c */ /* 0x000fe20003f06270 */
[----:B------:R-:W-:Y:S02]  /*3710*/  FFMA.FTZ R158, R154, R162, R149 ;  /* 0x000000a29a9e7223 */ /* 0x000fe40000010095 */
[----:B------:R-:W-:Y:S01]  /*3720*/  FFMA.FTZ R147, R143, R147, R128 ;  /* 0x000000938f937223 */ /* 0x000fe20000010080 */
[----:B------:R-:W-:Y:S01]  /*3730*/  P2R R143, PR, RZ, 0x20 ;  /* 0x00000020ff8f7803 */ /* 0x000fe20000000000 */
[----:B------:R-:W-:-:S02]  /*3740*/  FFMA.FTZ R141, R102, R125, R141 ;  /* 0x0000007d668d7223 */ /* 0x000fc4000001008d */
[----:B------:R-:W-:Y:S02]  /*3750*/  FFMA.FTZ R153, R36, R162, R153 ;  /* 0x000000a224997223 */ /* 0x000fe40000010099 */
[----:B------:R-:W-:Y:S02]  /*3760*/  FADD.FTZ R130, -R149, R158 ;  /* 0x0000009e95827221 */ /* 0x000fe40000010100 */
[----:B------:R-:W-:Y:S02]  /*3770*/  FFMA.FTZ R103, R103, R147, R126 ;  /* 0x0000009367677223 */ /* 0x000fe4000001007e */
[----:B------:R-:W-:Y:S02]  /*3780*/  FMUL.FTZ R149, R141, R31 ;  /* 0x0000001f8d957220 */ /* 0x000fe40000410000 */
[C---:B--2---:R-:W-:Y:S02]  /*3790*/  FFMA.FTZ R101, R151.reuse, R101, R156 ;  /* 0x0000006597657223 */ /* 0x044fe4000001009c */
[----:B------:R-:W-:-:S02]  /*37a0*/  FMUL.FTZ R100, R151, R100 ;  /* 0x0000006497647220 */ /* 0x000fc40000410000 */
[----:B------:R-:W-:Y:S02]  /*37b0*/  FFMA.FTZ R153, R35, R158, R153 ;  /* 0x0000009e23997223 */ /* 0x000fe40000010099 */
[----:B------:R-:W-:Y:S01]  /*37c0*/  FFMA.FTZ R143, R150, R103, R145 ;  /* 0x00000067968f7223 */ /* 0x000fe20000010091 */
[----:B------:R0:W-:Y:S01]  /*37d0*/  @!P5 STS.64 [R5.X8+0x1308], R100 ;  /* 0x001308640500d388 */ /* 0x0001e20000008a00 */
[----:B------:R-:W-:Y:S02]  /*37e0*/  FMUL.FTZ R150, R125, R30 ;  /* 0x0000001e7d967220 */ /* 0x000fe40000410000 */
[----:B------:R-:W-:Y:S02]  /*37f0*/  FFMA.FTZ R151, R123, R149, RZ ;  /* 0x000000957b977223 */ /* 0x000fe400000100ff */
[----:B------:R-:W-:Y:S02]  /*3800*/  FFMA.FTZ R154, R34, R147, R153 ;  /* 0x00000093229a7223 */ /* 0x000fe40000010099 */
[----:B------:R-:W-:-:S02]  /*3810*/  FMUL.FTZ R153, R127, R29 ;  /* 0x0000001d7f997220 */ /* 0x000fc40000410000 */
[----:B------:R-:W-:Y:S02]  /*3820*/  FMUL.FTZ R152, R129, R28 ;  /* 0x0000001c81987220 */ /* 0x000fe40000410000 */
[----:B------:R-:W-:Y:S02]  /*3830*/  FFMA.FTZ R154, R33, R103, R154 ;  /* 0x00000067219a7223 */ /* 0x000fe4000001009a */
[----:B0-----:R-:W-:Y:S02]  /*3840*/  FFMA.FTZ R100, R124, R150, R151 ;  /* 0x000000967c647223 */ /* 0x001fe40000010097 */
[----:B------:R-:W-:Y:S01]  /*3850*/  FADD.FTZ R128, -R128, R147 ;  /* 0x0000009380807221 */ /* 0x000fe20000010100 */
[----:B------:R-:W-:Y:S01]  /*3860*/  SHF.L.U32 R147, R107, 0x3, RZ ;  /* 0x000000036b937819 */ /* 0x000fe200000006ff */
[----:B------:R-:W-:Y:S02]  /*3870*/  FFMA.FTZ R101, R135, R153, R100 ;  /* 0x0000009987657223 */ /* 0x000fe40000010064 */
[----:B------:R-:W-:Y:S01]  /*3880*/  FADD.FTZ R126, -R126, R103 ;  /* 0x000000677e7e7221 */ /* 0x000fe20000010100 */
[----:B------:R-:W-:Y:S01]  /*3890*/  LEA.HI.SX32 R147, R147, R147, 0x1b ;  /* 0x0000009393937211 */ /* 0x000fe200078fdaff */
[----:B------:R-:W-:-:S02]  /*38a0*/  FMUL.FTZ R102, R137, R24 ;  /* 0x0000001889667220 */ /* 0x000fc40000410000 */
[----:B------:R-:W-:Y:S02]  /*38b0*/  FMUL.FTZ R103, R134, R25 ;  /* 0x0000001986677220 */ /* 0x000fe40000410000 */
[----:B------:R-:W-:Y:S02]  /*38c0*/  FMUL.FTZ R158, R133, R26 ;  /* 0x0000001a859e7220 */ /* 0x000fe40000410000 */
[----:B------:R-:W-:Y:S02]  /*38d0*/  FMUL.FTZ R151, R131, R27 ;  /* 0x0000001b83977220 */ /* 0x000fe40000410000 */
[----:B------:R-:W-:Y:S02]  /*38e0*/  FADD.FTZ R145, -R145, R143 ;  /* 0x0000008f91917221 */ /* 0x000fe40000010100 */
[----:B------:R-:W-:Y:S02]  /*38f0*/  FFMA.FTZ R101, R132, R152, R101 ;  /* 0x0000009884657223 */ /* 0x000fe40000010065 */
[----:B------:R-:W-:-:S02]  /*3900*/  FFMA.FTZ R143, R32, R143, R154 ;  /* 0x0000008f208f7223 */ /* 0x000fc4000001009a */
[----:B------:R-:W-:Y:S02]  /*3910*/  FMUL.FTZ R154, R45, R152 ;  /* 0x000000982d9a7220 */ /* 0x000fe40000410000 */
        /* <DEDUP_REMOVED lines=11> */
[----:B------:R-:W-:Y:S03]  /*39d0*/  STS [R147.X4+0x444], R160 ;  /* 0x000444a093007388 */ /* 0x000fe60000004800 */
[----:B------:R-:W-:Y:S01]  /*39e0*/  FFMA.FTZ R101, R128, R158, R101 ;  /* 0x0000009e80657223 */ /* 0x000fe20000010065 */
[----:B------:R0:W-:Y:S03]  /*39f0*/  STS [R147.X4+0x440], R156 ;  /* 0x0004409c93007388 */ /* 0x0001e60000004800 */
[----:B------:R-:W-:Y:S01]  /*3a00*/  FFMA.FTZ R149, R126, R103, R101 ;  /* 0x000000677e957223 */ /* 0x000fe20000010065 */
[----:B------:R1:W-:Y:S04]  /*3a10*/  STS [R147.X4+0x438], R152 ;  /* 0x0004389893007388 */ /* 0x0003e80000004800 */
[----:B------:R1:W-:Y:S01]  /*3a20*/  STS [R147.X4+0x434], R150 ;  /* 0x0004349693007388 */ /* 0x0003e20000004800 */
[----:B0-----:R-:W-:-:S03]  /*3a30*/  FMUL.FTZ R156, R145, R102 ;  /* 0x00000066919c7220 */ /* 0x001fc60000410000 */
[----:B------:R1:W-:Y:S04]  /*3a40*/  STS [R147.X4+0x430], R100 ;  /* 0x0004306493007388 */ /* 0x0003e80000004800 */
[----:B------:R-:W-:Y:S06]  /*3a50*/  BAR.SYNC.DEFER_BLOCKING 0x0 ;  /* 0x0000000000007b1d */ /* 0x000fec0000010000 */
[----:B------:R-:W-:Y:S05]  /*3a60*/  @!P0 BRA `(.L_x_7064) ;  /* 0x0000009000008947 */ /* 0x000fea0003800000 */
[----:B-1----:R-:W-:Y:S01]  /*3a70*/  LEA.HI.SX32 R147, R107, R107, 0x1b ;  /* 0x0000006b6b937211 */ /* 0x002fe200078fdaff */
[----:B------:R-:W-:-:S02]  /*3a80*/  IMAD R146, R146, c[0x0][0x2b0], RZ ;  /* 0x0000ac0092927a24 */ /* 0x000fc400078e02ff */
[----:B------:R-:W-:-:S03]  /*3a90*/  IMAD.WIDE.U32 R102, R5, c[0x0][0x2b0], R84 ;  /* 0x0000ac0005667a25 */ /* 0x000fc600078e0054 */
[----:B------:R-:W0:Y:S01]  /*3aa0*/  LDS R147, [R147.X4+0x430] ;  /* 0x0004300093937984 */ /* 0x000e220000004800 */
[----:B------:R-:W-:Y:S01]  /*3ab0*/  IMAD R101, R5, c[0x0][0x2b4], R146 ;  /* 0x0000ad0005657a24 */ /* 0x000fe200078e0292 */
[----:B------:R-:W-:-:S04]  /*3ac0*/  LEA R100, P0, R102, c[0x0][0x318], 0x2 ;  /* 0x0000c60066647a11 */ /* 0x000fc800078010ff */
[----:B------:R-:W-:-:S04]  /*3ad0*/  IADD3 R101, R103, R101, RZ ;  /* 0x0000006567657210 */ /* 0x000fc80007ffe0ff */
[----:B------:R-:W-:-:S05]  /*3ae0*/  LEA.HI.X R101, R102, c[0x0][0x31c], R101, 0x2, P0 ;  /* 0x0000c70066657a11 */ /* 0x000fca00000f1465 */
[----:B0-----:R0:W-:Y:S02]  /*3af0*/  RED.E.ADD.F32.FTZ.RN.STRONG.GPU [R100.64], R147 ;  /* 0x000000936400798e */ /* 0x0011e4000c10e784 */
.L_x_7064:
[----:B-1----:R-:W-:Y:S05]  /*3b00*/  BSYNC B0 ;  /* 0x0000000000007941 */ /* 0x002fea0003800000 */
.L_x_7063:
[----:B0-----:R-:W-:Y:S01]  /*3b10*/  IADD3 R100, R107, 0x20, RZ ;  /* 0x000000206b647810 */ /* 0x001fe20007ffe0ff */
[----:B------:R-:W-:Y:S01]  /*3b20*/  FADD.FTZ R146, R149, R156 ;  /* 0x0000009c95927221 */ /* 0x000fe20000010000 */
[----:B------:R-:W-:Y:S01]  /*3b30*/  ISETP.GE.AND P6, PT, R148, 0x21, PT ;  /* 0x000000219400780c */ /* 0x000fe20003fc6270 */
[----:B------:R-:W-:Y:S01]  /*3b40*/  BSSY B0, `(.L_x_7065) ;  /* 0x0000014000007945 */ /* 0x000fe20003800000 */
[----:B------:R-:W-:Y:S02]  /*3b50*/  LEA.HI.SX32 R100, R100, R107, 0x1b ;  /* 0x0000006b64647211 */ /* 0x000fe400078fdaff */
[C---:B------:R-:W-:Y:S02]  /*3b60*/  SHF.L.U64.HI R152, R4.reuse, 0x2, R3 ;  /* 0x0000000204987819 */ /* 0x040fe40000010203 */
[----:B------:R-:W-:Y:S01]  /*3b70*/  SHF.L.U32 R103, R4, 0x2, RZ ;  /* 0x0000000204677819 */ /* 0x000fe200000006ff */
[----:B------:R0:W1:Y:S01]  /*3b80*/  LDS R149, [R100.X4+0x4b0] ;  /* 0x0004b00064957984 */ /* 0x0000620000004800 */
[C---:B------:R-:W-:Y:S01]  /*3b90*/  IADD3 R102, R107.reuse, 0x40, RZ ;  /* 0x000000406b667810 */ /* 0x040fe20007ffe0ff */
        /* <DEDUP_REMOVED lines=14> */
.L_x_7066:
[----:B0-----:R-:W-:Y:S05]  /*3c80*/  BSYNC B0 ;  /* 0x0000000000007941 */ /* 0x001fea0003800000 */
.L_x_7065:
        /* <DEDUP_REMOVED lines=8> */
.L_x_7068:
[----:B------:R-:W-:Y:S05]  /*3d10*/  BSYNC B0 ;  /* 0x0000000000007941 */ /* 0x000fea0003800000 */
.L_x_7067:
        /* <DEDUP_REMOVED lines=8> */
.L_x_7070:
[----:B------:R-:W-:Y:S05]  /*3da0*/  BSYNC B0 ;  /* 0x0000000000007941 */ /* 0x000fea0003800000 */
.L_x_7069:
        /* <DEDUP_REMOVED lines=8> */
.L_x_7072:
[----:B------:R-:W-:Y:S05]  /*3e30*/  BSYNC B0 ;  /* 0x0000000000007941 */ /* 0x000fea0003800000 */
.L_x_7071:
        /* <DEDUP_REMOVED lines=8> */
.L_x_7074:
[----:B------:R-:W-:Y:S05]  /*3ec0*/  BSYNC B0 ;  /* 0x0000000000007941 */ /* 0x000fea0003800000 */
.L_x_7073:
[----:B0-2---:R0:W2:Y:S01]  /*3ed0*/  LDS R149, [R150.X4+0x730] ;  /* 0x0007300096957984 */ /* 0x0050a20000004800 */
[----:B------:R-:W-:Y:S01]  /*3ee0*/  BSSY B0, `(.L_x_7075) ;  /* 0x0000007000007945 */ /* 0x000fe20003800000 */
[----:B------:R-:W-:Y:S01]  /*3ef0*/  LEA.HI.SX32 R148, R148, R107, 0x1b ;  /* 0x0000006b94947211 */ /* 0x000fe200078fdaff */
[----:B------:R-:W-:Y:S01]  /*3f00*/  IMAD.WIDE.U32 R100, R103, c[0x0][0x2b0], R98 ;  /* 0x0000ac0067647a25 */ /* 0x000fe200078e0062 */
[----:B------:R-:W-:Y:S05]  /*3f10*/  @!P4 BRA `(.L_x_7076) ;  /* 0x000000300000c947 */ /* 0x000fea0003800000 */
[----:B-1----:R-:W-:-:S05]  /*3f20*/  IMAD.WIDE.U32 R102, R103, c[0x0][0x2b0], R96 ;  /* 0x0000ac0067667a25 */ /* 0x002fca00078e0060 */
[----:B------:R-:W-:-:S05]  /*3f30*/  IADD3 R103, R147, R103, RZ ;  /* 0x0000006793677210 */ /* 0x000fca0007ffe0ff */
[----:B--2---:R1:W-:Y:S02]  /*3f40*/  RED.E.ADD.F32.FTZ.RN.STRONG.GPU [R102.64], R149 ;  /* 0x000000956600798e */ /* 0x0043e4000c10e784 */
.L_x_7076:
[----:B------:R-:W-:Y:S05]  /*3f50*/  BSYNC B0 ;  /* 0x0000000000007941 */ /* 0x000fea0003800000 */
.L_x_7075:
[----:B-1----:R1:W3:Y:S01]  /*3f60*/  LDS R103, [R148.X4+0x7b0] ;  /* 0x0007b00094677984 */ /* 0x0022e20000004800 */
[----:B------:R-:W-:Y:S01]  /*3f70*/  BSSY B0, `(.L_x_7077) ;  /* 0x0000004000007945 */ /* 0x000fe20003800000 */
[----:B------:R-:W-:Y:S05]  /*3f80*/  @!P5 BRA `(.L_x_7078) ;  /* 0x000000200000d947 */ /* 0x000fea0003800000 */
[----:B------:R-:W-:-:S05]  /*3f90*/  IADD3 R101, R147, R101, RZ ;  /* 0x0000006593657210 */ /* 0x000fca0007ffe0ff */
[----:B---3--:R3:W-:Y:S02]  /*3fa0*/  RED.E.ADD.F32.FTZ.RN.STRONG.GPU [R100.64], R103 ;  /* 0x000000676400798e */ /* 0x0087e4000c10e784 */
.L_x_7078:
[----:B------:R-:W-:Y:S05]  /*3fb0*/  BSYNC B0 ;  /* 0x0000000000007941 */ /* 0x000fea0003800000 */
.L_x_7077:
[----:B---3--:R-:W3:Y:S01]  /*3fc0*/  SHFL.DOWN PT, R100, R143, 0x1, 0x1f ;  /* 0x08201f008f647f89 */ /* 0x008ee200000e0000 */
[----:B------:R-:W-:Y:S01]  /*3fd0*/  ISETP.GT.AND P0, PT, R72, 0x1e, PT ;  /* 0x0000001e4800780c */ /* 0x000fe20003f04270 */
[-C--:B------:R-:W-:Y:S01]  /*3fe0*/  FMUL.FTZ R138, R138, R133.reuse ;  /* 0x000000858a8a7220 */ /* 0x080fe20000410000 */
[----:B------:R-:W-:Y:S01]  /*3ff0*/  ISETP.NE.AND P1, PT, R72, RZ, PT ;  /* 0x000000ff4800720c */ /* 0x000fe20003f25270 */
[----:B------:R-:W4:Y:S01]  /*4000*/  SHFL.DOWN PT, R101, R146, 0x1, 0x1f ;  /* 0x08201f0092657f89 */ /* 0x000f2200000e0000 */
[C---:B------:R-:W-:Y:S01]  /*4010*/  FMUL.FTZ R133, R2.reuse, R133 ;  /* 0x0000008502857220 */ /* 0x040fe20000410000 */
[----:B------:R-:W-:Y:S01]  /*4020*/  ISETP.NE.AND P2, PT, R107, RZ, PT ;  /* 0x000000ff6b00720c */ /* 0x000fe20003f45270 */
[----:B------:R-:W-:Y:S01]  /*4030*/  FMUL.FTZ R103, R2, R134 ;  /* 0x0000008602677220 */ /* 0x000fe20000410000 */
[----:B------:R-:W-:Y:S01]  /*4040*/  BSSY B0, `(.L_x_7079) ;  /* 0x0000051000007945 */ /* 0x000fe20003800000 */
[----:B------:R-:W-:Y:S02]  /*4050*/  FMUL.FTZ R133, R133, R128 ;  /* 0x0000008085857220 */ /* 0x000fe40000410000 */
[----:B------:R-:W-:-:S02]  /*4060*/  FMUL.FTZ R142, R142, R129 ;  /* 0x000000818e8e7220 */ /* 0x000fc40000410000 */
[----:B------:R-:W-:Y:S02]  /*4070*/  FMUL.FTZ R0, R0, R125 ;  /* 0x0000007d00007220 */ /* 0x000fe40000410000 */
[----:B------:R-:W-:Y:S02]  /*4080*/  FMUL.FTZ R139, R139, R134 ;  /* 0x000000868b8b7220 */ /* 0x000fe40000410000 */
[C---:B------:R-:W-:Y:S02]  /*4090*/  FMUL.FTZ R129, R2.reuse, R129 ;  /* 0x0000008102817220 */ /* 0x040fe40000410000 */
[----:B------:R-:W-:Y:S02]  /*40a0*/  FMUL.FTZ R103, R103, R126 ;  /* 0x0000007e67677220 */ /* 0x000fe40000410000 */
[C---:B------:R-:W-:Y:S02]  /*40b0*/  FMUL.FTZ R128, R2.reuse, R137 ;  /* 0x0000008902807220 */ /* 0x040fe40000410000 */
[----:B------:R-:W-:-:S02]  /*40c0*/  FMUL.FTZ R125, R2, R125 ;  /* 0x0000007d027d7220 */ /* 0x000fc40000410000 */
[----:B---3--:R-:W-:Y:S02]  /*40d0*/  @!P0 FADD.FTZ R143, R143, R100 ;  /* 0x000000648f8f8221 */ /* 0x008fe40000010000 */
[----:B------:R-:W-:Y:S02]  /*40e0*/  FMUL.FTZ R132, R129, R132 ;  /* 0x0000008481847220 */ /* 0x000fe40000410000 */
[----:B----4-:R-:W-:Y:S01]  /*40f0*/  @!P0 FADD.FTZ R146, R146, R101 ;  /* 0x0000006592928221 */ /* 0x010fe20000010000 */
[----:B------:R-:W3:Y:S01]  /*4100*/  SHFL.DOWN PT, R100, R143, 0x2, 0x1f ;  /* 0x08401f008f647f89 */ /* 0x000ee200000e0000 */
[----:B------:R-:W-:Y:S01]  /*4110*/  ISETP.GT.AND P0, PT, R72, 0x1d, PT ;  /* 0x0000001d4800780c */ /* 0x000fe20003f04270 */
[----:B------:R-:W-:Y:S02]  /*4120*/  FFMA.FTZ R126, R40, R139, R103 ;  /* 0x0000008b287e7223 */ /* 0x000fe40000010067 */
[----:B------:R-:W4:Y:S01]  /*4130*/  SHFL.DOWN PT, R101, R146, 0x2, 0x1f ;  /* 0x08401f0092657f89 */ /* 0x000f2200000e0000 */
        /* <DEDUP_REMOVED lines=8> */
[----:B------:R-:W-:Y:S02]  /*41c0*/  FADD.FTZ R20, R133, R20 ;  /* 0x0000001485147221 */ /* 0x000fe40000010000 */
[----:B------:R-:W-:Y:S02]  /*41d0*/  FFMA.FTZ R8, R139, R25, R8 ;  /* 0x000000198b087223 */ /* 0x000fe40000010008 */
[----:B---3--:R-:W-:Y:S02]  /*41e0*/  @!P0 FADD.FTZ R143, R143, R100 ;  /* 0x000000648f8f8221 */ /* 0x008fe40000010000 */
[----:B------:R-:W-:Y:S02]  /*41f0*/  FFMA.FTZ R11, R142, R28, R11 ;  /* 0x0000001c8e0b7223 */ /* 0x000fe4000001000b */
[----:B----4-:R-:W-:Y:S01]  /*4200*/  @!P0 FADD.FTZ R146, R146, R101 ;  /* 0x0000006592928221 */ /* 0x010fe20000010000 */
[----:B------:R-:W3:Y:S01]  /*4210*/  SHFL.DOWN PT, R100, R143, 0x4, 0x1f ;  /* 0x08801f008f647f89 */ /* 0x000ee200000e0000 */
[----:B------:R-:W-:Y:S01]  /*4220*/  ISETP.GT.AND P0, PT, R72, 0x1b, PT ;  /* 0x0000001b4800780c */ /* 0x000fe20003f04270 */
[----:B------:R-:W-:-:S02]  /*4230*/  FADD.FTZ R21, R126, R21 ;  /* 0x000000157e157221 */ /* 0x000fc40000010000 */
[----:B------:R-:W4:Y:S01]  /*4240*/  SHFL.DOWN PT, R101, R146, 0x4, 0x1f ;  /* 0x08801f0092657f89 */ /* 0x000f2200000e0000 */
[----:B------:R-:W-:Y:S02]  /*4250*/  FFMA.FTZ R7, R136, R24, R7 ;  /* 0x0000001888077223 */ /* 0x000fe40000010007 */
[----:B------:R-:W-:Y:S02]  /*4260*/  FFMA.FTZ R12, R129, R29, R12 ;  /* 0x0000001d810c7223 */ /* 0x000fe4000001000c */
[----:B------:R-:W-:Y:S02]  /*4270*/  FFMA.FTZ R13, R0, R30, R13 ;  /* 0x0000001e000d7223 */ /* 0x000fe4000001000d */
[----:B------:R-:W-:Y:S02]  /*4280*/  FFMA.FTZ R14, R103, R31, R14 ;  /* 0x0000001f670e7223 */ /* 0x000fe4000001000e */
[----:B------:R-:W-:Y:S02]  /*4290*/  FADD.FTZ R16, R125, R16 ;  /* 0x000000107d107221 */ /* 0x000fe40000010000 */
[----:B---3--:R-:W-:-:S02]  /*42a0*/  @!P0 FADD.FTZ R143, R143, R100 ;  /* 0x000000648f8f8221 */ /* 0x008fc40000010000 */
[----:B----4-:R-:W-:-:S03]  /*42b0*/  @!P0 FADD.FTZ R146, R146, R101 ;  /* 0x0000006592928221 */ /* 0x010fc60000010000 */
[----:B------:R-:W3:Y:S01]  /*42c0*/  SHFL.DOWN PT, R100, R143, 0x8, 0x1f ;  /* 0x09001f008f647f89 */ /* 0x000ee200000e0000 */
[----:B------:R-:W-:-:S03]  /*42d0*/  ISETP.GT.AND P0, PT, R72, 0x17, PT ;  /* 0x000000174800780c */ /* 0x000fc60003f04270 */
[----:B------:R-:W4:Y:S10]  /*42e0*/  SHFL.DOWN PT, R101, R146, 0x8, 0x1f ;  /* 0x09001f0092657f89 */ /* 0x000f3400000e0000 */
[----:B---3--:R-:W-:-:S02]  /*42f0*/  @!P0 FADD.FTZ R143, R143, R100 ;  /* 0x000000648f8f8221 */ /* 0x008fc40000010000 */
[----:B------:R-:W-:Y:S02]  /*4300*/  FMUL.FTZ R100, R2, R127 ;  /* 0x0000007f02647220 */ /* 0x000fe40000410000 */
[----:B----4-:R-:W-:Y:S01]  /*4310*/  @!P0 FADD.FTZ R146, R146, R101 ;  /* 0x0000006592928221 */ /* 0x010fe20000010000 */
[----:B------:R-:W-:Y:S01]  /*4320*/  ISETP.GT.AND P0, PT, R72, 0xf, PT ;  /* 0x0000000f4800780c */ /* 0x000fe20003f04270 */
[-C--:B------:R-:W-:Y:S02]  /*4330*/  FMUL.FTZ R101, R140, R131.reuse ;  /* 0x000000838c657220 */ /* 0x080fe40000410000 */
[----:B------:R-:W3:Y:S01]  /*4340*/  SHFL.DOWN PT, R140, R143, 0x10, 0x1f ;  /* 0x0a001f008f8c7f89 */ /* 0x000ee200000e0000 */
[C---:B------:R-:W-:Y:S02]  /*4350*/  FMUL.FTZ R131, R2.reuse, R131 ;  /* 0x0000008302837220 */ /* 0x040fe40000410000 */
[----:B------:R-:W-:Y:S01]  /*4360*/  FMUL.FTZ R2, R2, R141 ;  /* 0x0000008d02027220 */ /* 0x000fe20000410000 */
[----:B------:R-:W4:Y:S01]  /*4370*/  SHFL.DOWN PT, R147, R146, 0x10, 0x1f ;  /* 0x0a001f0092937f89 */ /* 0x000f2200000e0000 */
[----:B------:R-:W-:-:S02]  /*4380*/  FMUL.FTZ R131, R131, R130 ;  /* 0x0000008283837220 */ /* 0x000fc40000410000 */
[----:B------:R-:W-:Y:S02]  /*4390*/  FFMA.FTZ R10, R101, R27, R10 ;  /* 0x0000001b650a7223 */ /* 0x000fe4000001000a */
[----:B------:R-:W-:Y:S02]  /*43a0*/  FFMA.FTZ R102, R42, R101, R131 ;  /* 0x000000652a667223 */ /* 0x000fe40000010083 */
[----:B------:R-:W-:Y:S02]  /*43b0*/  FMUL.FTZ R135, R100, R135 ;  /* 0x0000008764877220 */ /* 0x000fe40000410000 */
[----:B------:R-:W-:Y:S02]  /*43c0*/  FMUL.FTZ R2, R2, R123 ;  /* 0x0000007b02027220 */ /* 0x000fe40000410000 */
[----:B------:R-:W-:Y:S02]  /*43d0*/  FADD.FTZ R19, R102, R19 ;  /* 0x0000001366137221 */ /* 0x000fe40000010000 */
[----:B------:R-:W-:-:S02]  /*43e0*/  FFMA.FTZ R127, R45, R142, R132 ;  /* 0x0000008e2d7f7223 */ /* 0x000fc40000010084 */
[----:B------:R-:W-:Y:S02]  /*43f0*/  FFMA.FTZ R131, R41, R136, R128 ;  /* 0x0000008829837223 */ /* 0x000fe40000010080 */
[----:B------:R-:W-:Y:S02]  /*4400*/  FFMA.FTZ R102, R44, R129, R135 ;  /* 0x000000812c667223 */ /* 0x000fe40000010087 */
[----:B------:R-:W-:Y:S02]  /*4410*/  FFMA.FTZ R2, R46, R103, R2 ;  /* 0x000000672e027223 */ /* 0x000fe40000010002 */
[----:B---3--:R-:W-:Y:S02]  /*4420*/  @!P0 FADD.FTZ R143, R143, R140 ;  /* 0x0000008c8f8f8221 */ /* 0x008fe40000010000 */
[----:B------:R-:W-:Y:S02]  /*4430*/  FADD.FTZ R18, R127, R18 ;  /* 0x000000127f127221 */ /* 0x000fe40000010000 */
[----:B----4-:R-:W-:Y:S01]  /*4440*/  @!P0 FADD.FTZ R146, R146, R147 ;  /* 0x0000009392928221 */ /* 0x010fe20000010000 */
[----:B------:R-:W-:Y:S01]  /*4450*/  MOV R101, R143 ;  /* 0x0000008f00657202 */ /* 0x000fe20000000f00 */
[----:B------:R-:W-:-:S02]  /*4460*/  FADD.FTZ R22, R131, R22 ;  /* 0x0000001683167221 */ /* 0x000fc40000010000 */
[----:B------:R-:W-:Y:S01]  /*4470*/  FADD.FTZ R17, R102, R17 ;  /* 0x0000001166117221 */ /* 0x000fe20000010000 */
[----:B------:R-:W-:Y:S01]  /*4480*/  MOV R100, R146 ;  /* 0x0000009200647202 */ /* 0x000fe20000000f00 */
[----:B------:R-:W-:-:S04]  /*4490*/  FADD.FTZ R15, R2, R15 ;  /* 0x0000000f020f7221 */ /* 0x000fc80000010000 */
[----:B------:R3:W-:Y:S04]  /*44a0*/  @!P1 STS.64 [0x858], R100 ;  /* 0x00085864ff009388 */ /* 0x0007e80000000a00 */
        /* <DEDUP_REMOVED lines=10> */
.L_x_7080:
[----:B---3--:R-:W-:Y:S05]  /*4550*/  BSYNC B0 ;  /* 0x0000000000007941 */ /* 0x008fea0003800000 */
.L_x_7079:
[----:B------:R-:W-:Y:S02]  /*4560*/  IADD3 R5, R5, 0x1, RZ ;  /* 0x0000000105057810 */ /* 0x000fe40007ffe0ff */
[----:B------:R-:W-:Y:S02]  /*4570*/  IADD3 R4, P1, R4, 0x1, RZ ;  /* 0x0000000104047810 */ /* 0x000fe40007f3e0ff */
[----:B------:R-:W-:Y:S02]  /*4580*/  ISETP.GE.AND P0, PT, R5, c[0x0][0x16c], PT ;  /* 0x00005b0005007a0c */ /* 0x000fe40003f06270 */
[----:B------:R-:W-:-:S11]  /*4590*/  IADD3.X R3, RZ, R3, RZ, P1, !PT ;  /* 0x00000003ff037210 */ /* 0x000fd60000ffe4ff */
[----:B------:R-:W-:Y:S01]  /*45a0*/  @P0 CALL.REL.NOINC `(.L_x_7060) ;  /* 0x0000001000000944 */ /* 0x000fe20003c00000 */
[----:B------:R-:W-:Y:S05]  /*45b0*/  BRA `(.L_x_7081) ;  /* 0xffffe18000007947 */ /* 0x000fea000383ffff */
.L_x_7060:
        /* <DEDUP_REMOVED lines=9> */
[----:B------:R-:W-:Y:S01]  /*4650*/  MOV R0, RZ ;  /* 0x000000ff00007202 */ /* 0x000fe20000000f00 */
[----:B------:R-:W-:Y:S01]  /*4660*/  CS2R R4, SRZ ;  /* 0x0000000000047805 */ /* 0x000fe2000001ff00 */
[----:B------:R-:W-:Y:S01]  /*4670*/  MOV R25, RZ ;  /* 0x000000ff00197202 */ /* 0x000fe20000000f00 */
[----:B------:R-:W3:Y:S01]  /*4680*/  @!P6 LDG.E R23, [R82.64] ;  /* 0x000000045217e981 */ /* 0x000ee2000c1e1900 */
[----:B------:R-:W-:Y:S02]  /*4690*/  ISETP.GE.AND P6, PT, R63, R58, PT ;  /* 0x0000003a3f00720c */ /* 0x000fe40003fc6270 */
[----:B------:R-:W-:Y:S01]  /*46a0*/  MOV R6, RZ ;  /* 0x000000ff00067202 */ /* 0x000fe20000000f00 */
[----:B------:R-:W4:Y:S04]  /*46b0*/  @!P5 LDG.E R0, [R82.64+0x80] ;  /* 0x000080045200d981 */ /* 0x000f28000c1e1900 */
[----:B------:R-:W5:Y:S04]  /*46c0*/  @!P4 LDG.E R3, [R82.64+0x100] ;  /* 0x000100045203c981 */ /* 0x000f68000c1e1900 */
[----:B--2---:R-:W2:Y:S04]  /*46d0*/  @!P3 LDG.E R2, [R82.64+0x180] ;  /* 0x000180045202b981 */ /* 0x004ea8000c1e1900 */
[----:B------:R-:W2:Y:S04]  /*46e0*/  @!P2 LDG.E R5, [R82.64+0x200] ;  /* 0x000200045205a981 */ /* 0x000ea8000c1e1900 */
[----:B------:R-:W2:Y:S04]  /*46f0*/  @!P1 LDG.E R4, [R82.64+0x280] ;  /* 0x0002800452049981 */ /* 0x000ea8000c1e1900 */
[----:B------:R-:W2:Y:S04]  /*4700*/  @!P0 LDG.E R25, [R82.64+0x300] ;  /* 0x0003000452198981 */ /* 0x000ea8000c1e1900 */
[----:B------:R-:W2:Y:S01]  /*4710*/  @!P6 LDG.E R6, [R82.64+0x380] ;  /* 0x000380045206e981 */ /* 0x000ea2000c1e1900 */
[----:B------:R-:W-:Y:S01]  /*4720*/  IMAD R43, R64, -0x100, R115 ;  /* 0xffffff00402b7824 */ /* 0x000fe200078e0273 */
[----:B------:R-:W-:Y:S04]  /*4730*/  BSSY B0, `(.L_x_7082) ;  /* 0x000007c000007945 */ /* 0x000fe80003800000 */
[----:B------:R-:W-:Y:S01]  /*4740*/  SHF.R.S32.HI R41, RZ, 0x1f, R43 ;  /* 0x0000001fff297819 */ /* 0x000fe2000001142b */
[----:B---3--:R-:W-:Y:S04]  /*4750*/  STS [R56.X4], R23 ;  /* 0x0000001738007388 */ /* 0x008fe80000004800 */
[----:B----4-:R-:W-:Y:S04]  /*4760*/  STS [R55.X4+0x80], R0 ;  /* 0x0000800037007388 */ /* 0x010fe80000004800 */
[----:B-----5:R-:W-:Y:S04]  /*4770*/  STS [R54.X4+0x100], R3 ;  /* 0x0001000336007388 */ /* 0x020fe80000004800 */
[----:B--2---:R-:W-:Y:S04]  /*4780*/  STS [R53.X4+0x180], R2 ;  /* 0x0001800235007388 */ /* 0x004fe80000004800 */
        /* <DEDUP_REMOVED lines=9> */
[----:B------:R-:W0:Y:S04]  /*4820*/  LDS R25, [R48.X4] ;  /* 0x0000000030197984 */ /* 0x000e280000004800 */
[----:B------:R-:W1:Y:S04]  /*4830*/  LDS R3, [R48.X4+0x14] ;  /* 0x0000140030037984 */ /* 0x000e680000004800 */
[----:B------:R-:W1:Y:S01]  /*4840*/  LDS R5, [R48.X4+0x18] ;  /* 0x0000180030057984 */ /* 0x000e620000004800 */
[----:B--2---:R-:W-:-:S02]  /*4850*/  FADD.FTZ R27, R27, R118 ;  /* 0x000000761b1b7221 */ /* 0x004fc40000010000 */
[----:B---3--:R-:W-:-:S03]  /*4860*/  FADD.FTZ R29, R29, R118 ;  /* 0x000000761d1d7221 */ /* 0x008fc60000010000 */
[----:B------:R-:W-:Y:S01]  /*4870*/  FSETP.GTU.FTZ.AND P0, PT, R27, 20, PT ;  /* 0x41a000001b00780b */ /* 0x000fe20003f1c000 */
[--C-:B----4-:R-:W-:Y:S01]  /*4880*/  FADD.FTZ R6, R23, R118.reuse ;  /* 0x0000007617067221 */ /* 0x110fe20000010000 */
[----:B------:R-:W-:Y:S01]  /*4890*/  FSETP.GTU.FTZ.AND P2, PT, R29, 20, PT ;  /* 0x41a000001d00780b */ /* 0x000fe20003f5c000 */
[----:B------:R-:W2:Y:S01]  /*48a0*/  LDS R23, [R48.X4+0x1c] ;  /* 0x00001c0030177984 */ /* 0x000ea20000004800 */
[--C-:B-----5:R-:W-:Y:S02]  /*48b0*/  FADD.FTZ R31, R31, R118.reuse ;  /* 0x000000761f1f7221 */ /* 0x120fe40000010000 */
[----:B------:R-:W-:Y:S01]  /*48c0*/  FSETP.GTU.FTZ.AND P3, PT, R6, 20, PT ;  /* 0x41a000000600780b */ /* 0x000fe20003f7c000 */
[----:B------:R-:W-:Y:S01]  /*48d0*/  BAR.SYNC.DEFER_BLOCKING 0x0 ;  /* 0x0000000000007b1d */ /* 0x000fe20000010000 */
[----:B0-----:R-:W-:Y:S01]  /*48e0*/  FADD.FTZ R25, R25, R118 ;  /* 0x0000007619197221 */ /* 0x001fe20000010000 */
[----:B------:R-:W-:-:S04]  /*48f0*/  FSETP.GTU.FTZ.AND P4, PT, R31, 20, PT ;  /* 0x41a000001f00780b */ /* 0x000fc80003f9c000 */
[----:B------:R-:W-:Y:S02]  /*4900*/  @!P0 FMUL.FTZ R0, R27, -1.4426950216293334961 ;  /* 0xbfb8aa3b1b008820 */ /* 0x000fe40000410000 */
[--C-:B-1----:R-:W-:Y:S02]  /*4910*/  FADD.FTZ R24, R3, R118.reuse ;  /* 0x0000007603187221 */ /* 0x102fe40000010000 */
[----:B------:R-:W-:Y:S02]  /*4920*/  @!P2 FMUL.FTZ R4, R29, -1.4426950216293334961 ;  /* 0xbfb8aa3b1d04a820 */ /* 0x000fe40000410000 */
[----:B------:R-:W0:Y:S01]  /*4930*/  @!P0 MUFU.EX2 R0, R0 ;  /* 0x0000000000008308 */ /* 0x000e220000000800 */
[----:B------:R-:W-:Y:S01]  /*4940*/  FADD.FTZ R26, R5, R118 ;  /* 0x00000076051a7221 */ /* 0x000fe20000010000 */
[----:B------:R-:W-:Y:S01]  /*4950*/  FSETP.GTU.FTZ.AND P5, PT, R24, 20, PT ;  /* 0x41a000001800780b */ /* 0x000fe20003fbc000 */
[----:B------:R-:W-:Y:S02]  /*4960*/  @!P3 FMUL.FTZ R6, R6, -1.4426950216293334961 ;  /* 0xbfb8aa3b0606b820 */ /* 0x000fe40000410000 */
[----:B------:R-:W-:Y:S01]  /*4970*/  @!P4 FMUL.FTZ R3, R31, -1.4426950216293334961 ;  /* 0xbfb8aa3b1f03c820 */ /* 0x000fe20000410000 */
[----:B------:R-:W-:-:S02]  /*4980*/  FSETP.GTU.FTZ.AND P6, PT, R26, 20, PT ;  /* 0x41a000001a00780b */ /* 0x000fc40003fdc000 */
[----:B------:R-:W1:Y:S01]  /*4990*/  @!P2 MUFU.EX2 R4, R4 ;  /* 0x000000040004a308 */ /* 0x000e620000000800 */
[----:B------:R-:W-:Y:S01]  /*49a0*/  STS [R48.X4], R14 ;  /* 0x0000000e30007388 */ /* 0x000fe20000004800 */
[----:B0-----:R-:W-:-:S06]  /*49b0*/  @!P0 FADD.FTZ R2, R0, 1 ;  /* 0x3f80000000028421 */ /* 0x001fcc0000010000 */
[----:B------:R-:W-:Y:S01]  /*49c0*/  @!P4 MUFU.EX2 R3, R3 ;  /* 0x000000030003c308 */ /* 0x000fe20000000800 */
[----:B------:R-:W-:Y:S04]  /*49d0*/  STS [R48.X4+0x4], R13 ;  /* 0x0000040d30007388 */ /* 0x000fe80000004800 */
[----:B------:R0:W-:Y:S01]  /*49e0*/  STS [R48.X4+0x8], R12 ;  /* 0x0000080c30007388 */ /* 0x0001e20000004800 */
[----:B-1----:R-:W-:Y:S02]  /*49f0*/  @!P2 FADD.FTZ R0, R4, 1 ;  /* 0x3f8000000400a421 */ /* 0x002fe40000010000 */
[----:B------:R1:W3:Y:S01]  /*4a00*/  @!P0 MUFU.RCP R27, R2 ;  /* 0x00000002001b8308 */ /* 0x0002e20000001000 */
[----:B------:R-:W-:Y:S01]  /*4a10*/  STS [R48.X4+0xc], R11 ;  /* 0x00000c0b30007388 */ /* 0x000fe20000004800 */
[----:B--2---:R-:W-:-:S02]  /*4a20*/  FADD.FTZ R28, R23, R118 ;  /* 0x00000076171c7221 */ /* 0x004fc40000010000 */
[----:B------:R-:W-:Y:S01]  /*4a30*/  @!P5 FMUL.FTZ R4, R24, -1.4426950216293334961 ;  /* 0xbfb8aa3b1804d820 */ /* 0x000fe20000410000 */
[----:B------:R-:W-:Y:S02]  /*4a40*/  STS [R48.X4+0x10], R10 ;  /* 0x0000100a30007388 */ /* 0x000fe40000004800 */
[----:B------:R-:W-:Y:S01]  /*4a50*/  FSETP.GTU.FTZ.AND P1, PT, R28, 20, PT ;  /* 0x41a000001c00780b */ /* 0x000fe20003f3c000 */
[----:B------:R-:W2:Y:S01]  /*4a60*/  @!P2 MUFU.RCP R0, R0 ;  /* 0x000000000000a308 */ /* 0x000ea20000001000 */
[----:B------:R-:W-:Y:S01]  /*4a70*/  STS [R48.X4+0x14], R9 ;  /* 0x0000140930007388 */ /* 0x000fe20000004800 */
[----:B-1----:R-:W-:Y:S02]  /*4a80*/  @!P6 FMUL.FTZ R2, R26, -1.4426950216293334961 ;  /* 0xbfb8aa3b1a02e820 */ /* 0x002fe40000410000 */
[----:B0-----:R-:W-:Y:S01]  /*4a90*/  IMAD R12, R116, c[0x0][0x2d8], RZ ;  /* 0x0000b600740c7a24 */ /* 0x001fe200078e02ff */
[----:B------:R-:W-:Y:S01]  /*4aa0*/  STS [R48.X4+0x18], R8 ;  /* 0x0000180830007388 */ /* 0x000fe20000004800 */
[----:B---3--:R-:W-:Y:S01]  /*4ab0*/  @!P0 FMUL.FTZ R16, R16, R27 ;  /* 0x0000001b10108220 */ /* 0x008fe20000410000 */
[----:B------:R-:W-:-:S02]  /*4ac0*/  ISETP.NE.AND P0, PT, R107, RZ, PT ;  /* 0x000000ff6b00720c */ /* 0x000fc40003f05270 */
[----:B------:R0:W-:Y:S01]  /*4ad0*/  STS [R48.X4+0x1c], R7 ;  /* 0x00001c0730007388 */ /* 0x0001e20000004800 */
[----:B------:R-:W-:-:S06]  /*4ae0*/  NOP ;  /* 0x0000000000007918 */ /* 0x000fcc0000000000 */
[----:B--2---:R-:W-:Y:S01]  /*4af0*/  @!P2 FMUL.FTZ R17, R17, R0 ;  /* 0x000000001111a220 */ /* 0x004fe20000410000 */
[----:B------:R-:W-:Y:S01]  /*4b00*/  FSETP.GTU.FTZ.AND P2, PT, R25, 20, PT ;  /* 0x41a000001900780b */ /* 0x000fe20003f5c000 */
[----:B------:R-:W-:Y:S01]  /*4b10*/  LDS R11, [R56.X4] ;  /* 0x00000000380b7984 */ /* 0x000fe20000004800 */
[----:B------:R-:W1:Y:S01]  /*4b20*/  @!P3 MUFU.EX2 R6, R6 ;  /* 0x000000060006b308 */ /* 0x000e620000000800 */
[----:B------:R-:W-:Y:S02]  /*4b30*/  IMAD R39, R117, c[0x0][0x2dc], R12 ;  /* 0x0000b70075277a24 */ /* 0x000fe400078e020c */
[----:B------:R-:W-:Y:S01]  /*4b40*/  LDS R13, [R55.X4+0x80] ;  /* 0x00008000370d7984 */ /* 0x000fe20000004800 */
[----:B------:R-:W-:-:S03]  /*4b50*/  IMAD R12, R120, c[0x0][0x2e0], RZ ;  /* 0x0000b800780c7a24 */ /* 0x000fc600078e02ff */
[----:B------:R-:W-:Y:S01]  /*4b60*/  LDS R27, [R53.X4+0x180] ;  /* 0x00018000351b7984 */ /* 0x000fe20000004800 */
[----:B------:R2:W0:Y:S01]  /*4b70*/  @!P5 MUFU.EX2 R5, R4 ;  /* 0x000000040005d308 */ /* 0x0004220000000800 */
[----:B------:R-:W-:Y:S02]  /*4b80*/  IMAD R12, R121, c[0x0][0x2e4], R12 ;  /* 0x0000b900790c7a24 */ /* 0x000fe400078e020c */
[----:B------:R-:W-:Y:S01]  /*4b90*/  @!P2 FMUL.FTZ R0, R25, -1.4426950216293334961 ;  /* 0xbfb8aa3b1900a820 */ /* 0x000fe20000410000 */
[----:B------:R-:W-:Y:S04]  /*4ba0*/  LDS R29, [R52.X4+0x200] ;  /* 0x00020000341d7984 */ /* 0x000fe80000004800 */
[----:B------:R-:W-:Y:S01]  /*4bb0*/  LDS R25, [R54.X4+0x100] ;  /* 0x0001000036197984 */ /* 0x000fe20000004800 */
[----:B------:R-:W3:Y:S01]  /*4bc0*/  @!P6 MUFU.EX2 R23, R2 ;  /* 0x000000020017e308 */ /* 0x000ee20000000800 */
[----:B--2---:R-:W-:-:S02]  /*4bd0*/  @!P1 FMUL.FTZ R4, R28, -1.4426950216293334961 ;  /* 0xbfb8aa3b1c049820 */ /* 0x004fc40000410000 */
[----:B------:R-:W-:Y:S01]  /*4be0*/  LDS R31, [R51.X4+0x280] ;  /* 0x00028000331f7984 */ /* 0x000fe20000004800 */
[----:B-1----:R-:W-:-:S03]  /*4bf0*/  @!P3 FADD.FTZ R6, R6, 1 ;  /* 0x3f8000000606b421 */ /* 0x002fc60000010000 */
[----:B------:R-:W-:Y:S01]  /*4c00*/  LDS R33, [R50.X4+0x300] ;  /* 0x0003000032217984 */ /* 0x000fe20000004800 */
[----:B------:R-:W1:Y:S01]  /*4c10*/  @!P2 MUFU.EX2 R0, R0 ;  /* 0x000000000000a308 */ /* 0x000e620000000800 */
[----:B0-----:R-:W-:Y:S02]  /*4c20*/  @!P5 FADD.FTZ R7, R5, 1 ;  /* 0x3f8000000507d421 */ /* 0x001fe40000010000 */
[----:B------:R-:W-:Y:S04]  /*4c30*/  LDS R35, [R49.X4+0x380] ;  /* 0x0003800031237984 */ /* 0x000fe80000004800 */
[----:B------:R-:W-:Y:S01]  /*4c40*/  @!P0 STS [0x420], R58 ;  /* 0x0004203aff008388 */ /* 0x000fe20000000800 */
[----:B------:R0:W2:Y:S01]  /*4c50*/  @!P1 MUFU.EX2 R14, R4 ;  /* 0x00000004000e9308 */ /* 0x0000a20000000800 */
[----:B---3--:R-:W-:-:S02]  /*4c60*/  @!P6 FADD.FTZ R23, R23, 1 ;  /* 0x3f8000001717e421 */ /* 0x008fc40000010000 */
[----:B------:R-:W-:Y:S01]  /*4c70*/  BAR.SYNC.DEFER_BLOCKING 0x0 ;  /* 0x0000000000007b1d */ /* 0x000fe20000010000 */
[----:B-1----:R-:W-:-:S05]  /*4c80*/  @!P2 FADD.FTZ R0, R0, 1 ;  /* 0x3f8000000000a421 */ /* 0x002fca0000010000 */
[----:B------:R-:W1:Y:S01]  /*4c90*/  @!P3 MUFU.RCP R9, R6 ;  /* 0x000000060009b308 */ /* 0x000e620000001000 */
[----:B0-----:R-:W-:Y:S02]  /*4ca0*/  @!P4 FADD.FTZ R4, R3, 1 ;  /* 0x3f8000000304c421 */ /* 0x001fe40000010000 */
[----:B------:R-:W-:-:S04]  /*4cb0*/  IMAD.WIDE.U32 R2, R117, c[0x0][0x2d8], RZ ;  /* 0x0000b60075027a25 */ /* 0x000fc800078e00ff */
[----:B--2---:R-:W-:Y:S01]  /*4cc0*/  @!P1 FADD.FTZ R14, R14, 1 ;  /* 0x3f8000000e0e9421 */ /* 0x004fe20000010000 */
[----:B------:R0:W2:Y:S01]  /*4cd0*/  @!P4 MUFU.RCP R8, R4 ;  /* 0x000000040008c308 */ /* 0x0000a20000001000 */
[----:B------:R-:W-:-:S07]  /*4ce0*/  IADD3 R3, R3, R39, RZ ;  /* 0x0000002703037210 */ /* 0x000fce0007ffe0ff */
[----:B------:R-:W3:Y:S01]  /*4cf0*/  @!P6 MUFU.RCP R6, R23 ;  /* 0x000000170006e308 */ /* 0x000ee20000001000 */
[----:B0-----:R-:W-:Y:S01]  /*4d00*/  IMAD.WIDE.U32 R4, R121, c[0x0][0x2e0], R2 ;  /* 0x0000b80079047a25 */ /* 0x001fe200078e0002 */
[----:B------:R-:W0:Y:S01]  /*4d10*/  LDS R10, [0x420] ;  /* 0x00042000ff0a7984 */ /* 0x000e220000000800 */
[----:B------:R-:W-:Y:S02]  /*4d20*/  MOV R3, 0x4 ;  /* 0x0000000400037802 */ /* 0x000fe40000000f00 */
[----:B-1----:R-:W-:Y:S01]  /*4d30*/  @!P3 FMUL.FTZ R18, R18, R9 ;  /* 0x000000091212b220 */ /* 0x002fe20000410000 */
[----:B------:R-:W-:Y:S02]  /*4d40*/  IADD3 R9, P3, R43, R4, RZ ;  /* 0x000000042b097210 */ /* 0x000fe40007f7e0ff */
[----:B------:R-:W1:Y:S01]  /*4d50*/  @!P5 MUFU.RCP R7, R7 ;  /* 0x000000070007d308 */ /* 0x000e620000001000 */
[----:B--2---:R-:W-:Y:S01]  /*4d60*/  @!P4 FMUL.FTZ R19, R19, R8 ;  /* 0x000000081313c220 */ /* 0x004fe20000410000 */
[----:B------:R-:W-:Y:S01]  /*4d70*/  IADD3.X R4, R41, R12, R5, P3, !PT ;  /* 0x0000000c29047210 */ /* 0x000fe20001ffe405 */
[----:B------:R-:W-:-:S05]  /*4d80*/  IMAD.WIDE R2, R80, R3, c[0x0][0x330] ;  /* 0x0000cc0050027625 */ /* 0x000fca00078e0203 */
[----:B------:R-:W2:Y:S01]  /*4d90*/  @!P1 MUFU.RCP R37, R14 ;  /* 0x0000000e00259308 */ /* 0x000ea20000001000 */
[----:B---3--:R-:W-:Y:S01]  /*4da0*/  @!P6 FMUL.FTZ R21, R21, R6 ;  /* 0x000000061515e220 */ /* 0x008fe20000410000 */
[----:B------:R-:W-:-:S04]  /*4db0*/  LEA R8, P6, R9, R2, 0x2 ;  /* 0x0000000209087211 */ /* 0x000fc800078c10ff */
[----:B------:R-:W-:Y:S02]  /*4dc0*/  LEA.HI.X R9, R9, R3, R4, 0x2, P6 ;  /* 0x0000000309097211 */ /* 0x000fe400030f1404 */
[----:B------:R-:W3:Y:S01]  /*4dd0*/  @!P2 MUFU.RCP R0, R0 ;  /* 0x000000000000a308 */ /* 0x000ee20000001000 */
[----:B-1----:R-:W-:Y:S01]  /*4de0*/  @!P5 FMUL.FTZ R20, R20, R7 ;  /* 0x000000071414d220 */ /* 0x002fe20000410000 */
[----:B------:R-:W-:-:S04]  /*4df0*/  IADD3 R2, P5, R80, R60, RZ ;  /* 0x0000003c50027210 */ /* 0x000fc80007fbe0ff */
[----:B------:R-:W-:Y:S01]  /*4e00*/  LEA.HI.X.SX32 R3, R60, R81, 0x1, P5 ;  /* 0x000000513c037211 */ /* 0x000fe200028f0eff */
[----:B--2---:R-:W-:Y:S02]  /*4e10*/  @!P1 FMUL.FTZ R22, R22, R37 ;  /* 0x0000002516169220 */ /* 0x004fe40000410000 */
[----:B---3--:R-:W-:Y:S01]  /*4e20*/  @!P2 FMUL.FTZ R15, R15, R0 ;  /* 0x000000000f0fa220 */ /* 0x008fe20000410000 */
[-C--:B0-----:R-:W-:Y:S02]  /*4e30*/  ISETP.GE.AND P4, PT, R80, R10.reuse, PT ;  /* 0x0000000a5000720c */ /* 0x081fe40003f86270 */
        /* <DEDUP_REMOVED lines=11> */
.L_x_7083:
[----:B------:R-:W-:Y:S05]  /*4ef0*/  BSYNC B0 ;  /* 0x0000000000007941 */ /* 0x000fea0003800000 */
.L_x_7082:
        /* <DEDUP_REMOVED lines=18> */
[----:B------:R0:W-:Y:S04]  /*5020*/  STS [R48.X4], R15 ;  /* 0x0000000f30007388 */ /* 0x0001e80000004800 */
[----:B------:R1:W-:Y:S04]  /*5030*/  STS [R48.X4+0x4], R16 ;  /* 0x0000041030007388 */ /* 0x0003e80000004800 */
[----:B------:R2:W-:Y:S01]  /*5040*/  STS [R48.X4+0x8], R17 ;  /* 0x0000081130007388 */ /* 0x0005e20000004800 */
[----:B0-----:R-:W-:-:S03]  /*5050*/  FADD.FTZ R15, R15, R114 ;  /* 0x000000720f0f7221 */ /* 0x001fc60000010000 */
[----:B------:R0:W-:Y:S01]  /*5060*/  STS [R48.X4+0xc], R18 ;  /* 0x00000c1230007388 */ /* 0x0001e20000004800 */
[----:B-1----:R-:W-:Y:S01]  /*5070*/  FADD.FTZ R16, R15, R16 ;  /* 0x000000100f107221 */ /* 0x002fe20000010000 */
[----:B------:R-:W-:Y:S02]  /*5080*/  IADD3 R15, R5, R7, RZ ;  /* 0x00000007050f7210 */ /* 0x000fe40007ffe0ff */
        /* <DEDUP_REMOVED lines=33> */
.L_x_7085:
[----:B------:R-:W-:Y:S05]  /*52a0*/  BSYNC B0 ;  /* 0x0000000000007941 */ /* 0x000fea0003800000 */
.L_x_7084:
[----:B------:R-:W-:Y:S01]  /*52b0*/  MOV R2, R4 ;  /* 0x0000000400027202 */ /* 0x000fe20000000f00 */
[----:B0-----:R-:W-:Y:S01]  /*52c0*/  IMAD R6, R120, c[0x0][0x300], RZ ;  /* 0x0000c00078067a24 */ /* 0x001fe200078e02ff */
[----:B------:R-:W-:Y:S02]  /*52d0*/  MOV R3, R15 ;  /* 0x0000000f00037202 */ /* 0x000fe40000000f00 */
[----:B------:R-:W-:Y:S01]  /*52e0*/  IADD3 R4, P0, R59, -0x380, RZ ;  /* 0xfffffc803b047810 */ /* 0x000fe20007f1e0ff */
[----:B------:R-:W-:Y:S01]  /*52f0*/  IMAD R7, R121, c[0x0][0x304], R6 ;  /* 0x0000c10079077a24 */ /* 0x000fe200078e0206 */
[----:B------:R-:W-:Y:S01]  /*5300*/  ISETP.GE.AND P5, PT, R65, R0, PT ;  /* 0x000000004100720c */ /* 0x000fe20003fa6270 */
[----:B------:R-:W-:Y:S01]  /*5310*/  IMAD.WIDE.U32 R2, R121, c[0x0][0x300], R2 ;  /* 0x0000c00079027a25 */ /* 0x000fe200078e0002 */
[----:B------:R-:W-:Y:S02]  /*5320*/  IADD3.X R5, R57, -0x1, RZ, P0, !PT ;  /* 0xffffffff39057810 */ /* 0x000fe400007fe4ff */
[----:B------:R-:W-:-:S02]  /*5330*/  IADD3 R4, P1, R4, c[0x0][0x340], RZ ;  /* 0x0000d00004047a10 */ /* 0x000fc40007f3e0ff */
[----:B------:R-:W-:Y:S02]  /*5340*/  IADD3 R6, P0, R43, R2, RZ ;  /* 0x000000022b067210 */ /* 0x000fe40007f1e0ff */
[----:B------:R-:W-:Y:S02]  /*5350*/  ISETP.GE.AND P6, PT, R63, R0, PT ;  /* 0x000000003f00720c */ /* 0x000fe40003fc6270 */
[----:B------:R-:W-:Y:S02]  /*5360*/  IADD3.X R3, R41, R7, R3, P0, !PT ;  /* 0x0000000729037210 */ /* 0x000fe400007fe403 */
[----:B------:R-:W-:Y:S02]  /*5370*/  IADD3.X R5, R5, c[0x0][0x344], RZ, P1, !PT ;  /* 0x0000d10005057a10 */ /* 0x000fe40000ffe4ff */
[----:B------:R-:W-:Y:S02]  /*5380*/  LEA R2, P2, R6, R4, 0x2 ;  /* 0x0000000406027211 */ /* 0x000fe400078410ff */
[----:B------:R-:W-:-:S02]  /*5390*/  ISETP.GE.AND P0, PT, R105, R0, PT ;  /* 0x000000006900720c */ /* 0x000fc40003f06270 */
[----:B------:R-:W-:Y:S02]  /*53a0*/  LEA.HI.X R3, R6, R5, R3, 0x2, P2 ;  /* 0x0000000506037211 */ /* 0x000fe400010f1403 */
        /* <DEDUP_REMOVED lines=23> */
.L_x_7043:
[----:B------:R-:W-:Y:S02]  /*5520*/  ISETP.NE.U32.AND P0, PT, RZ, c[0x0][0x328], PT ;  /* 0x0000ca00ff007a0c */ /* 0x000fe40003f05070 */
[----:B------:R-:W-:Y:S02]  /*5530*/  ISETP.NE.U32.AND P2, PT, RZ, c[0x0][0x348], PT ;  /* 0x0000d200ff007a0c */ /* 0x000fe40003f45070 */
        /* <DEDUP_REMOVED lines=22> */
.L_x_7088:
[----:B0-----:R-:W-:Y:S05]  /*56a0*/  BSYNC B0 ;  /* 0x0000000000007941 */ /* 0x001fea0003800000 */
.L_x_7087:
        /* <DEDUP_REMOVED lines=23> */
.L_x_7090:
[----:B------:R-:W1:Y:S02]  /*5820*/  S2R R15, SR_TID.X ;  /* 0x00000000000f7919 */ /* 0x000e640000002100 */
.L_x_7091:
[----:B0-----:R-:W-:Y:S05]  /*5830*/  BSYNC B0 ;  /* 0x0000000000007941 */ /* 0x001fea0003800000 */
.L_x_7089:
        /* <DEDUP_REMOVED lines=10> */
.L_x_7092:
        /* <DEDUP_REMOVED lines=26> */
.L_x_7093:
        /* <DEDUP_REMOVED lines=16> */
.L_x_9114:


//--------------------- .text._Z25selective_scan_bwd_kernelI32Selective_Scan_bwd_kernel_traitsILi32ELi8ELb0ELb1ELb0ELb1ELb1EffEEv12SSMParamsBwd --------------------------
	.section	.text._Z25selective_scan_bwd_kernelI32Selective_Scan_bwd_kernel_traitsILi32ELi8ELb0ELb1ELb0ELb1ELb1EffEEv12SSMParamsBwd,"ax",@progbits
	.sectioninfo	@"SHI_REGISTERS=170"
	.align	128
        .global         _Z25selective_scan_bwd_kernelI32Selective_Scan_bwd_kernel_traitsILi32ELi8ELb0ELb1ELb0ELb1ELb1EffEEv12SSMParamsBwd
        .type           _Z25selective_scan_bwd_kernelI32Selective_Scan_bwd_kernel_traitsILi32ELi8ELb0ELb1ELb0ELb1ELb1EffEEv12SSMParamsBwd,@function
        .size           _Z25selective_scan_bwd_kernelI32Selective_Scan_bwd_kernel_traitsILi32ELi8ELb0ELb1ELb0ELb1ELb1EffEEv12SSMParamsBwd,(.L_x_9115 - _Z25selective_scan_bwd_kernelI32Selective_Scan_bwd_kernel_traitsILi32ELi8ELb0ELb1ELb0ELb1ELb1EffEEv12SSMParamsBwd)
        .other          _Z25selective_scan_bwd_kernelI32Selective_Scan_bwd_kernel_traitsILi32ELi8ELb0ELb1ELb0ELb1ELb1EffEEv12SSMParamsBwd,@"STO_CUDA_ENTRY STV_DEFAULT"
_Z25selective_scan_bwd_kernelI32Selective_Scan_bwd_kernel_traitsILi32ELi8ELb0ELb1ELb0ELb1ELb1EffEEv12SSMParamsBwd:
.text._Z25selective_scan_bwd_kernelI32Selective_Scan_bwd_kernel_traitsILi32ELi8ELb0ELb1ELb0ELb1ELb1EffEEv12SSMParamsBwd:
        /* <DEDUP_REMOVED lines=51> */
[-C--:B------:R-:W-:Y:S01]  /*0330*/  @!P1 IADD3 R8, R8, -R11.reuse, RZ ;  /* 0x8000000b08089210 */ /* 0x080fe20007ffe0ff */
[----:B------:R-:W-:Y:S01]  /*0340*/  IMAD.WIDE.U32 R2, R0, c[0x0][0x1d8], R2 ;  /* 0x0000760000027a25 */ /* 0x000fe200078e0002 */
[----:B------:R-:W-:Y:S02]  /*0350*/  @!P1 IADD3 R40, R40, 0x1, RZ ;  /* 0x0000000128289810 */ /* 0x000fe40007ffe0ff */
[----:B------:R-:W-:Y:S01]  /*0360*/  ISETP.GE.U32.AND P0, PT, R8, R11, PT ;  /* 0x0000000b0800720c */ /* 0x000fe20003f06070 */
[----:B------:R-:W-:Y:S01]  /*0370*/  IMAD R17, R39, c[0x0][0x194], R10 ;  /* 0x0000650027117a24 */ /* 0x000fe200078e020a */
[----:B------:R-:W-:Y:S01]  /*0380*/  LEA R11, R12, 0xffffff00, 0x8 ;  /* 0xffffff000c0b7811 */ /* 0x000fe200078e40ff */
[----:B------:R-:W-:Y:S01]  /*0390*/  IMAD R10, R0, c[0x0][0x1dc], R15 ;  /* 0x00007700000a7a24 */ /* 0x000fe200078e020f */
[----:B------:R-:W-:Y:S01]  /*03a0*/  ISETP.NE.AND P1, PT, RZ, c[0x0][0x178], PT ;  /* 0x00005e00ff007a0c */ /* 0x000fe20003f25270 */
[----:B------:R-:W-:Y:S01]  /*03b0*/  IMAD R15, R37, c[0x0][0x1e8], RZ ;  /* 0x00007a00250f7a24 */ /* 0x000fe200078e02ff */
[----:B------:R-:W-:-:S02]  /*03c0*/  SHF.R.S32.HI R13, RZ, 0x1f, R11 ;  /* 0x0000001fff0d7819 */ /* 0x000fc4000001140b */
[----:B------:R-:W-:Y:S01]  /*03d0*/  IADD3 R47, P4, R11, R2, RZ ;  /* 0x000000020b2f7210 */ /* 0x000fe20007f9e0ff */
[----:B------:R-:W-:Y:S01]  /*03e0*/  IMAD R15, R0, c[0x0][0x1ec], R15 ;  /* 0x00007b00000f7a24 */ /* 0x000fe200078e020f */
[----:B------:R-:W-:Y:S01]  /*03f0*/  IADD3 R7, R7, R9, RZ ;  /* 0x0000000907077210 */ /* 0x000fe20007ffe0ff */
[----:B------:R-:W-:Y:S01]  /*0400*/  IMAD.WIDE.U32 R8, R39, c[0x0][0x190], RZ ;  /* 0x0000640027087a25 */ /* 0x000fe200078e00ff */
[----:B------:R-:W-:Y:S02]  /*0410*/  IADD3.X R10, R13, R3, R10, P4, !PT ;  /* 0x000000030d0a7210 */ /* 0x000fe400027fe40a */
[----:B------:R-:W-:Y:S01]  /*0420*/  @P0 IADD3 R40, R40, 0x1, RZ ;  /* 0x0000000128280810 */ /* 0x000fe20007ffe0ff */
[----:B------:R-:W-:Y:S01]  /*0430*/  IMAD.WIDE.U32 R2, R0, c[0x0][0x1e8], R4 ;  /* 0x00007a0000027a25 */ /* 0x000fe200078e0004 */
[----:B------:R-:W-:Y:S02]  /*0440*/  IADD3 R9, R9, R17, RZ ;  /* 0x0000001109097210 */ /* 0x000fe40007ffe0ff */
[----:B------:R-:W-:Y:S01]  /*0450*/  @!P2 IADD3 R40, -R40, RZ, RZ ;  /* 0x000000ff2828a210 */ /* 0x000fe20007ffe1ff */
[----:B------:R-:W-:Y:S01]  /*0460*/  IMAD R17, R37, c[0x0][0x280], RZ ;  /* 0x0000a00025117a24 */ /* 0x000fe200078e02ff */
[----:B------:R-:W-:Y:S01]  /*0470*/  IADD3 R46, P0, R11, R2, RZ ;  /* 0x000000020b2e7210 */ /* 0x000fe20007f1e0ff */
[----:B------:R-:W-:Y:S01]  /*0480*/  IMAD.WIDE.U32 R4, R0, c[0x0][0x280], R6 ;  /* 0x0000a00000047a25 */ /* 0x000fe200078e0006 */
[----:B------:R-:W-:-:S02]  /*0490*/  @!P1 LOP3.LUT R40, RZ, c[0x0][0x178], RZ, 0x33, !PT ;  /* 0x00005e00ff289a12 */ /* 0x000fc400078e33ff */
[----:B------:R-:W-:Y:S01]  /*04a0*/  IADD3.X R3, R13, R3, R15, P0, !PT ;  /* 0x000000030d037210 */ /* 0x000fe200007fe40f */
[----:B------:R-:W-:Y:S01]  /*04b0*/  IMAD R17, R0, c[0x0][0x284], R17 ;  /* 0x0000a10000117a24 */ /* 0x000fe200078e0211 */
[----:B------:R-:W-:Y:S01]  /*04c0*/  IADD3 R51, P2, R11, R4, RZ ;  /* 0x000000040b337210 */ /* 0x000fe20007f5e0ff */
[----:B------:R-:W-:Y:S01]  /*04d0*/  IMAD.WIDE.U32 R8, R40, c[0x0][0x1a8], R8 ;  /* 0x00006a0028087a25 */ /* 0x000fe200078e0008 */
[----:B------:R-:W-:Y:S02]  /*04e0*/  LEA R45, P1, R47, c[0x0][0x240], 0x2 ;  /* 0x000090002f2d7a11 */ /* 0x000fe400078210ff */
[----:B------:R-:W-:Y:S02]  /*04f0*/  ISETP.NE.U32.AND P0, PT, RZ, c[0x0][0x260], PT ;  /* 0x00009800ff007a0c */ /* 0x000fe40003f05070 */
[----:B------:R-:W-:Y:S02]  /*0500*/  IADD3.X R4, R13, R5, R17, P2, !PT ;  /* 0x000000050d047210 */ /* 0x000fe400017fe411 */
[----:B------:R-:W-:-:S02]  /*0510*/  LEA R44, P2, R46, c[0x0][0x248], 0x2 ;  /* 0x000092002e2c7a11 */ /* 0x000fc400078410ff */
[----:B------:R-:W-:Y:S01]  /*0520*/  LEA.HI.X R47, R47, c[0x0][0x244], R10, 0x2, P1 ;  /* 0x000091002f2f7a11 */ /* 0x000fe200008f140a */
[----:B------:R-:W-:Y:S01]  /*0530*/  HFMA2.MMA R10, -RZ, RZ, 0, 0 ;  /* 0x00000000ff0a7435 */ /* 0x000fe200000001ff */
[----:B------:R-:W-:Y:S02]  /*0540*/  ISETP.NE.AND.EX P0, PT, RZ, c[0x0][0x264], PT, P0 ;  /* 0x00009900ff007a0c */ /* 0x000fe40003f05300 */
[----:B------:R-:W-:Y:S02]  /*0550*/  SHF.R.S32.HI R149, RZ, 0x1f, R40 ;  /* 0x0000001fff957819 */ /* 0x000fe40000011428 */
        /* <DEDUP_REMOVED lines=8> */
[----:B------:R-:W-:Y:S02]  /*05e0*/  LEA R49, P4, R51, c[0x0][0x308], 0x2 ;  /* 0x0000c20033317a11 */ /* 0x000fe400078810ff */
[----:B------:R-:W-:Y:S01]  /*05f0*/  IADD3 R11, P5, R11, R8, RZ ;  /* 0x000000080b0b7210 */ /* 0x000fe20007fbe0ff */
[----:B------:R-:W-:Y:S01]  /*0600*/  @P0 IMAD R2, R2, c[0x0][0x174], RZ ;  /* 0x00005d0002020a24 */ /* 0x000fe200078e02ff */
[----:B------:R-:W-:Y:S02]  /*0610*/  IADD3 R52, R9, R5, RZ ;  /* 0x0000000509347210 */ /* 0x000fe40007ffe0ff */
[----:B------:R-:W-:Y:S01]  /*0620*/  LEA.HI.X R51, R51, c[0x0][0x30c], R4, 0x2, P4 ;  /* 0x0000c30033337a11 */ /* 0x000fe200020f1404 */
[----:B------:R-:W-:Y:S01]  /*0630*/  CS2R R8, SRZ ;  /* 0x0000000000087805 */ /* 0x000fe2000001ff00 */
[----:B------:R-:W-:Y:S01]  /*0640*/  IADD3.X R52, R13, R52, RZ, P5, !PT ;  /* 0x000000340d347210 */ /* 0x000fe20002ffe4ff */
[----:B------:R-:W-:Y:S01]  /*0650*/  @P0 IMAD R2, R2, c[0x0][0x16c], RZ ;  /* 0x00005b0002020a24 */ /* 0x000fe200078e02ff */
[----:B------:R-:W-:-:S02]  /*0660*/  @P1 LEA R10, P4, R0, c[0x0][0x328], 0x2 ;  /* 0x0000ca00000a1a11 */ /* 0x000fc400078810ff */
[----:B------:R-:W-:Y:S02]  /*0670*/  @P0 MOV R13, 0x8 ;  /* 0x00000008000d0802 */ /* 0x000fe40000000f00 */
[----:B------:R-:W-:Y:S02]  /*0680*/  MOV R3, RZ ;  /* 0x000000ff00037202 */ /* 0x000fe40000000f00 */
        /* <DEDUP_REMOVED lines=26> */
.L_x_7142:
[----:B------:R-:W-:Y:S01]  /*0830*/  IADD3 R151, -R53, c[0x0][0x174], RZ ;  /* 0x00005d0035977a10 */ /* 0x000fe20007ffe1ff */
[----:B------:R-:W-:Y:S01]  /*0840*/  BAR.SYNC.DEFER_BLOCKING 0x0 ;  /* 0x0000000000007b1d */ /* 0x000fe20000010000 */
[C---:B0-----:R-:W-:Y:S01]  /*0850*/  LEA R2, P0, R6.reuse, R45, 0x2 ;  /* 0x0000002d06027211 */ /* 0x041fe200078010ff */
[----:B------:R-:W-:Y:S01]  /*0860*/  HFMA2.MMA R5, -RZ, RZ, 0, 0 ;  /* 0x00000000ff057435 */ /* 0x000fe200000001ff */
[----:B------:R-:W-:Y:S01]  /*0870*/  LEA R4, R151, 0xffffff00, 0x8 ;  /* 0xffffff0097047811 */ /* 0x000fe200078e40ff */
[----:B------:R-:W-:Y:S01]  /*0880*/  CS2R R14, SRZ ;  /* 0x00000000000e7805 */ /* 0x000fe2000001ff00 */
[----:B------:R-:W-:Y:S01]  /*0890*/  LEA.HI.X R3, R6, R47, R7, 0x2, P0 ;  /* 0x0000002f06037211 */ /* 0x000fe200000f1407 */
[----:B------:R-:W-:Y:S01]  /*08a0*/  CS2R R16, SRZ ;  /* 0x0000000000107805 */ /* 0x000fe2000001ff00 */
        /* <DEDUP_REMOVED lines=10> */
[----:B------:R-:W-:Y:S02]  /*0950*/  ISETP.GE.AND P4, PT, R60, R81, PT ;  /* 0x000000513c00720c */ /* 0x000fe40003f86270 */
[----:B------:R-:W-:Y:S01]  /*0960*/  MOV R18, RZ ;  /* 0x000000ff00127202 */ /* 0x000fe20000000f00 */
        /* <DEDUP_REMOVED lines=38> */
[----:B------:R1:W-:Y:S01]  /*0bd0*/  STS [R64.X4+0x180], R15 ;  /* 0x0001800f40007388 */ /* 0x0003e20000004800 */
[----:B0-----:R-:W-:-:S03]  /*0be0*/  HFMA2.MMA R5, -RZ, RZ, 0, 0 ;  /* 0x00000000ff057435 */ /* 0x001fc600000001ff */
[----:B------:R0:W-:Y:S04]  /*0bf0*/  STS [R65.X4+0x200], R18 ;  /* 0x0002001241007388 */ /* 0x0001e80000004800 */
[----:B------:R2:W-:Y:S01]  /*0c00*/  STS [R66.X4+0x280], R17 ;  /* 0x0002801142007388 */ /* 0x0005e20000004800 */
[----:B-1----:R-:W-:-:S03]  /*0c10*/  CS2R R14, SRZ ;  /* 0x00000000000e7805 */ /* 0x002fc6000001ff00 */
[----:B------:R-:W-:Y:S01]  /*0c20*/  STS [R67.X4+0x300], R20 ;  /* 0x0003001443007388 */ /* 0x000fe20000004800 */
[----:B0-----:R-:W-:-:S03]  /*0c30*/  LEA R18, P1, R6, R49, 0x2 ;  /* 0x0000003106127211 */ /* 0x001fc600078210ff */
[----:B------:R0:W-:Y:S01]  /*0c40*/  STS [R68.X4+0x380], R21 ;  /* 0x0003801544007388 */ /* 0x0001e20000004800 */
[----:B------:R-:W-:-:S06]  /*0c50*/  NOP ;  /* 0x0000000000007918 */ /* 0x000fcc0000000000 */
[----:B------:R-:W-:Y:S01]  /*0c60*/  LDS R72, [R70.X4] ;  /* 0x0000000046487984 */ /* 0x000fe20000004800 */
[----:B------:R-:W-:Y:S01]  /*0c70*/  LEA.HI.X R19, R6, R51, R7, 0x2, P1 ;  /* 0x0000003306137211 */ /* 0x000fe200008f1407 */
[----:B--2---:R-:W-:Y:S01]  /*0c80*/  CS2R R16, SRZ ;  /* 0x0000000000107805 */ /* 0x004fe2000001ff00 */
[----:B------:R-:W-:Y:S01]  /*0c90*/  ISETP.GE.AND P1, PT, R55, R81, PT ;  /* 0x000000513700720c */ /* 0x000fe20003f26270 */
[----:B------:R-:W-:Y:S01]  /*0ca0*/  LDS R73, [R70.X4+0x4] ;  /* 0x0000040046497984 */ /* 0x000fe20000004800 */
[----:B0-----:R-:W-:-:S03]  /*0cb0*/  CS2R R20, SRZ ;  /* 0x0000000000147805 */ /* 0x001fc6000001ff00 */
        /* <DEDUP_REMOVED lines=18> */
[----:B------:R-:W-:Y:S01]  /*0de0*/  CS2R R24, SRZ ;  /* 0x0000000000187805 */ /* 0x000fe2000001ff00 */
        /* <DEDUP_REMOVED lines=8> */
[----:B------:R0:W-:Y:S04]  /*0e70*/  STS [R65.X4+0x200], R22 ;  /* 0x0002001641007388 */ /* 0x0001e80000004800 */
[----:B------:R-:W-:Y:S04]  /*0e80*/  STS [R66.X4+0x280], R17 ;  /* 0x0002801142007388 */ /* 0x000fe80000004800 */
[----:B------:R1:W-:Y:S04]  /*0e90*/  STS [R67.X4+0x300], R20 ;  /* 0x0003001443007388 */ /* 0x0003e80000004800 */
[----:B------:R2:W-:Y:S01]  /*0ea0*/  STS [R68.X4+0x380], R21 ;  /* 0x0003801544007388 */ /* 0x0005e20000004800 */
[----:B------:R-:W-:-:S06]  /*0eb0*/  NOP ;  /* 0x0000000000007918 */ /* 0x000fcc0000000000 */
[----:B------:R-:W3:Y:S04]  /*0ec0*/  LDS R83, [R70.X4] ;  /* 0x0000000046537984 */ /* 0x000ee80000004800 */
[----:B------:R-:W-:Y:S04]  /*0ed0*/  LDS R31, [R70.X4+0x4] ;  /* 0x00000400461f7984 */ /* 0x000fe80000004800 */
[----:B------:R-:W2:Y:S04]  /*0ee0*/  LDS R85, [R70.X4+0x8] ;  /* 0x0000080046557984 */ /* 0x000ea80000004800 */
[----:B------:R-:W0:Y:S04]  /*0ef0*/  LDS R33, [R70.X4+0xc] ;  /* 0x00000c0046217984 */ /* 0x000e280000004800 */
[----:B------:R-:W0:Y:S04]  /*0f00*/  LDS R87, [R70.X4+0x10] ;  /* 0x0000100046577984 */ /* 0x000e280000004800 */
[----:B------:R-:W1:Y:S04]  /*0f10*/  LDS R35, [R70.X4+0x14] ;  /* 0x0000140046237984 */ /* 0x000e680000004800 */
[----:B------:R-:W1:Y:S04]  /*0f20*/  LDS R89, [R70.X4+0x18] ;  /* 0x0000180046597984 */ /* 0x000e680000004800 */
[----:B------:R-:W1:Y:S04]  /*0f30*/  LDS R91, [R70.X4+0x1c] ;  /* 0x00001c00465b7984 */ /* 0x000e680000004800 */
[----:B------:R-:W-:Y:S06]  /*0f40*/  BAR.SYNC.DEFER_BLOCKING 0x0 ;  /* 0x0000000000007b1d */ /* 0x000fec0000010000 */
[----:B------:R1:W4:Y:S01]  /*0f50*/  @!P0 LDG.E R24, [R18.64] ;  /* 0x0000000412188981 */ /* 0x000322000c1e1900 */
[----:B------:R-:W-:-:S02]  /*0f60*/  ISETP.NE.AND P0, PT, R23, RZ, PT ;  /* 0x000000ff1700720c */ /* 0x000fc40003f05270 */
[----:B0-----:R-:W-:Y:S01]  /*0f70*/  CS2R R22, SRZ ;  /* 0x0000000000167805 */ /* 0x001fe2000001ff00 */
        /* <DEDUP_REMOVED lines=17> */
[----:B--2---:R-:W-:Y:S01]  /*1090*/  IADD3 R21, R17, R29, RZ ;  /* 0x0000001d11157210 */ /* 0x004fe20007ffe0ff */
        /* <DEDUP_REMOVED lines=21> */
[----:B---3-5:R-:W-:Y:S01]  /*11f0*/  FADD.FTZ R83, R83, R38 ;  /* 0x0000002653537221 */ /* 0x028fe20000010000 */
[----:B------:R-:W-:Y:S02]  /*1200*/  IADD3 R32, P2, R80, R20, RZ ;  /* 0x0000001450207210 */ /* 0x000fe40007f5e0ff */
[----:B------:R-:W-:Y:S02]  /*1210*/  @!P0 IADD3.X R99, R7, R15, R99, P1, !PT ;  /* 0x0000000f07638210 */ /* 0x000fe40000ffe463 */
[----:B------:R-:W-:-:S02]  /*1220*/  @!P0 LEA R18, P1, R84, c[0x0][0x268], 0x2 ;  /* 0x00009a0054128a11 */ /* 0x000fc400078210ff */
[----:B------:R-:W-:Y:S01]  /*1230*/  IADD3.X R21, R82, R101, R21, P2, !PT ;  /* 0x0000006552157210 */ /* 0x000fe200017fe415 */
[--C-:B------:R-:W-:Y:S02]  /*1240*/  FADD.FTZ R85, R85, R38.reuse ;  /* 0x0000002655557221 */ /* 0x100fe40000010000 */
[--C-:B------:R-:W-:Y:S02]  /*1250*/  FADD.FTZ R86, R33, R38.reuse ;  /* 0x0000002621567221 */ /* 0x100fe40000010000 */
[--C-:B------:R-:W-:Y:S02]  /*1260*/  FADD.FTZ R87, R87, R38.reuse ;  /* 0x0000002657577221 */ /* 0x100fe40000010000 */
[--C-:B------:R-:W-:Y:S01]  /*1270*/  FADD.FTZ R88, R35, R38.reuse ;  /* 0x0000002623587221 */ /* 0x100fe20000010000 */
[----:B------:R-:W-:Y:S01]  /*1280*/  BSSY B0, `(.L_x_7095) ;  /* 0x0000046000007945 */ /* 0x000fe20003800000 */
[----:B------:R-:W-:Y:S01]  /*1290*/  FSETP.GTU.FTZ.AND P5, PT, R85, 20, PT ;  /* 0x41a000005500780b */ /* 0x000fe20003fbc000 */
[----:B------:R-:W-:Y:S01]  /*12a0*/  FADD.FTZ R89, R89, R38 ;  /* 0x0000002659597221 */ /* 0x000fe20000010000 */
        /* <DEDUP_REMOVED lines=22> */
[----:B------:R-:W-:Y:S02]  /*1410*/  FSETP.GTU.FTZ.AND P1, PT, R83, 20, PT ;  /* 0x41a000005300780b */ /* 0x000fe40003f3c000 */
[----:B-1----:R-:W-:Y:S01]  /*1420*/  LEA R95, P2, R6, c[0x0][0x268], 0x2 ;  /* 0x00009a00065f7a11 */ /* 0x002fe200078410ff */
[----:B------:R-:W-:Y:S01]  /*1430*/  FADD.FTZ R84, R31, R38 ;  /* 0x000000261f547221 */ /* 0x000fe20000010000 */
[----:B------:R-:W-:-:S02]  /*1440*/  @!P0 LEA R20, P3, R30, c[0x0][0x258], 0x2 ;  /* 0x000096001e148a11 */ /* 0x000fc400078610ff */
[----:B------:R-:W-:Y:S02]  /*1450*/  LEA.HI.X R15, R6, c[0x0][0x26c], R7, 0x2, P2 ;  /* 0x00009b00060f7a11 */ /* 0x000fe400010f1407 */
[----:B------:R-:W-:Y:S02]  /*1460*/  LEA R14, P2, R34, R95, 0x2 ;  /* 0x0000005f220e7211 */ /* 0x000fe400078410ff */
[----:B------:R-:W-:Y:S02]  /*1470*/  LEA.HI.X R17, R32, R17, R21, 0x2, P4 ;  /* 0x0000001120117211 */ /* 0x000fe400020f1415 */
[----:B------:R-:W-:Y:S02]  /*1480*/  LEA.HI.X R15, R34, R15, R97, 0x2, P2 ;  /* 0x0000000f220f7211 */ /* 0x000fe400010f1461 */
[----:B------:R-:W-:Y:S02]  /*1490*/  @!P0 LEA.HI.X R21, R30, c[0x0][0x25c], R93, 0x2, P3 ;  /* 0x000097001e158a11 */ /* 0x000fe400018f145d */
[----:B------:R-:W-:-:S02]  /*14a0*/  FSETP.GTU.FTZ.AND P6, PT, R84, 20, PT ;  /* 0x41a000005400780b */ /* 0x000fc40003fdc000 */
        /* <DEDUP_REMOVED lines=35> */
.L_x_7096:
[----:B---34-:R-:W-:Y:S05]  /*16e0*/  BSYNC B0 ;  /* 0x0000000000007941 */ /* 0x018fea0003800000 */
.L_x_7095:
        /* <DEDUP_REMOVED lines=35> */
.L_x_7098:
[----:B------:R-:W-:Y:S05]  /*1920*/  BSYNC B0 ;  /* 0x0000000000007941 */ /* 0x000fea0003800000 */
.L_x_7097:
        /* <DEDUP_REMOVED lines=35> */
.L_x_7100:
[----:B------:R-:W-:Y:S05]  /*1b60*/  BSYNC B0 ;  /* 0x0000000000007941 */ /* 0x000fea0003800000 */
.L_x_7099:
        /* <DEDUP_REMOVED lines=33> */
.L_x_7102:
[----:B------:R-:W-:Y:S05]  /*1d80*/  BSYNC B0 ;  /* 0x0000000000007941 */ /* 0x000fea0003800000 */
.L_x_7101:
        /* <DEDUP_REMOVED lines=33> */
.L_x_7104:
[----:B------:R-:W-:Y:S05]  /*1fa0*/  BSYNC B0 ;  /* 0x0000000000007941 */ /* 0x000fea0003800000 */
.L_x_7103:
        /* <DEDUP_REMOVED lines=33> */
.L_x_7106:
[----:B------:R-:W-:Y:S05]  /*21c0*/  BSYNC B0 ;  /* 0x0000000000007941 */ /* 0x000fea0003800000 */
.L_x_7105:
        /* <DEDUP_REMOVED lines=33> */
.L_x_7108:
[----:B------:R-:W-:Y:S05]  /*23e0*/  BSYNC B0 ;  /* 0x0000000000007941 */ /* 0x000fea0003800000 */
.L_x_7107:
        /* <DEDUP_REMOVED lines=33> */
.L_x_7110:
[----:B------:R-:W-:Y:S05]  /*2600*/  BSYNC B0 ;  /* 0x0000000000007941 */ /* 0x000fea0003800000 */
.L_x_7109:
        /* <DEDUP_REMOVED lines=9> */
[----:B------:R-:W-:Y:S01]  /*26a0*/  HFMA2.MMA R35, -RZ, RZ, 0, 0 ;  /* 0x00000000ff237435 */ /* 0x000fe200000001ff */
[----:B------:R0:W3:Y:S01]  /*26b0*/  @!P6 LDG.E R31, [R14.64+-0x380] ;  /* 0xfffc80040e1fe981 */ /* 0x0000e2000c1e1900 */
[----:B------:R-:W-:-:S03]  /*26c0*/  ISETP.GE.AND P6, PT, R60, R81, PT ;  /* 0x000000513c00720c */ /* 0x000fc60003fc6270 */
[----:B------:R1:W4:Y:S04]  /*26d0*/  @!P0 LDG.E R34, [R18.64] ;  /* 0x0000000412228981 */ /* 0x000328000c1e1900 */
[----:B------:R0:W5:Y:S04]  /*26e0*/  @!P1 LDG.E R30, [R14.64+-0x300] ;  /* 0xfffd00040e1e9981 */ /* 0x000168000c1e1900 */
[----:B--2---:R0:W2:Y:S01]  /*26f0*/  @!P2 LDG.E R33, [R14.64+-0x280] ;  /* 0xfffd80040e21a981 */ /* 0x0040a2000c1e1900 */
[----:B-1----:R-:W-:-:S03]  /*2700*/  CS2R R18, SRZ ;  /* 0x0000000000127805 */ /* 0x002fc6000001ff00 */
[----:B------:R0:W2:Y:S04]  /*2710*/  @!P3 LDG.E R32, [R14.64+-0x200] ;  /* 0xfffe00040e20b981 */ /* 0x0000a8000c1e1900 */
[----:B------:R0:W2:Y:S04]  /*2720*/  @!P4 LDG.E R19, [R14.64+-0x180] ;  /* 0xfffe80040e13c981 */ /* 0x0000a8000c1e1900 */
[----:B------:R0:W2:Y:S04]  /*2730*/  @!P5 LDG.E R18, [R14.64+-0x100] ;  /* 0xffff00040e12d981 */ /* 0x0000a8000c1e1900 */
[----:B------:R0:W2:Y:S01]  /*2740*/  @!P6 LDG.E R35, [R14.64+-0x80] ;  /* 0xffff80040e23e981 */ /* 0x0000a2000c1e1900 */
[----:B------:R-:W-:Y:S01]  /*2750*/  CS2R R94, SRZ ;  /* 0x00000000005e7805 */ /* 0x000fe2000001ff00 */
[----:B------:R-:W-:Y:S01]  /*2760*/  HFMA2.MMA R96, -RZ, RZ, 0, 0 ;  /* 0x00000000ff607435 */ /* 0x000fe200000001ff */
[----:B0-----:R-:W-:Y:S01]  /*2770*/  CS2R R14, SRZ ;  /* 0x00000000000e7805 */ /* 0x001fe2000001ff00 */
[----:B----4-:R-:W-:Y:S04]  /*2780*/  STS [R61.X4], R34 ;  /* 0x000000223d007388 */ /* 0x010fe80000004800 */
[----:B---3--:R-:W-:Y:S04]  /*2790*/  STS [R62.X4+0x80], R31 ;  /* 0x0000801f3e007388 */ /* 0x008fe80000004800 */
[----:B-----5:R-:W-:Y:S04]  /*27a0*/  STS [R63.X4+0x100], R30 ;  /* 0x0001001e3f007388 */ /* 0x020fe80000004800 */
[----:B--2---:R-:W-:Y:S04]  /*27b0*/  STS [R64.X4+0x180], R33 ;  /* 0x0001802140007388 */ /* 0x004fe80000004800 */
        /* <DEDUP_REMOVED lines=12> */
[----:B------:R-:W4:Y:S04]  /*2880*/  LDS R93, [R70.X4+0x1c] ;  /* 0x00001c00465d7984 */ /* 0x000f280000004800 */
[----:B------:R-:W-:Y:S01]  /*2890*/  BAR.SYNC.DEFER_BLOCKING 0x0 ;  /* 0x0000000000007b1d */ /* 0x000fe20000010000 */
[----:B0-----:R-:W-:Y:S01]  /*28a0*/  CS2R R18, SRZ ;  /* 0x0000000000127805 */ /* 0x001fe2000001ff00 */
[----:B-1----:R-:W-:-:S04]  /*28b0*/  MOV R35, RZ ;  /* 0x000000ff00237202 */ /* 0x002fc80000000f00 */
        /* <DEDUP_REMOVED lines=9> */
[----:B--2---:R-:W-:-:S02]  /*2950*/  FMUL.FTZ R100, R30, -1.4426950216293334961 ;  /* 0xbfb8aa3b1e647820 */ /* 0x004fc40000410000 */
[----:B------:R-:W-:-:S04]  /*2960*/  FMUL.FTZ R97, R31, -1.4426950216293334961 ;  /* 0xbfb8aa3b1f617820 */ /* 0x000fc80000410000 */
[----:B------:R-:W-:Y:S01]  /*2970*/  MUFU.EX2 R100, R100 ;  /* 0x0000006400647308 */ /* 0x000fe20000000800 */
[----:B---3--:R-:W-:-:S07]  /*2980*/  FMUL.FTZ R103, R92, -1.4426950216293334961 ;  /* 0xbfb8aa3b5c677820 */ /* 0x008fce0000410000 */
[----:B------:R-:W2:Y:S01]  /*2990*/  MUFU.EX2 R99, R97 ;  /* 0x0000006100637308 */ /* 0x000ea20000000800 */
[----:B-1----:R-:W-:Y:S02]  /*29a0*/  FMUL.FTZ R17, R32, -1.4426950216293334961 ;  /* 0xbfb8aa3b20117820 */ /* 0x002fe40000410000 */
[----:B0-----:R-:W-:Y:S02]  /*29b0*/  FMUL.FTZ R21, R34, -1.4426950216293334961 ;  /* 0xbfb8aa3b22157820 */ /* 0x001fe40000410000 */
[----:B----4-:R-:W-:-:S03]  /*29c0*/  FMUL.FTZ R104, R93, -1.4426950216293334961 ;  /* 0xbfb8aa3b5d687820 */ /* 0x010fc60000410000 */
[----:B------:R-:W-:Y:S01]  /*29d0*/  MUFU.EX2 R108, R103 ;  /* 0x00000067006c7308 */ /* 0x000fe20000000800 */
[----:B------:R-:W-:Y:S02]  /*29e0*/  FMUL.FTZ R101, R33, -1.4426950216293334961 ;  /* 0xbfb8aa3b21657820 */ /* 0x000fe40000410000 */
[----:B------:R-:W-:-:S05]  /*29f0*/  FMUL.FTZ R20, R91, -1.4426950216293334961 ;  /* 0xbfb8aa3b5b147820 */ /* 0x000fca0000410000 */
[----:B------:R0:W-:Y:S01]  /*2a00*/  MUFU.EX2 R106, R17 ;  /* 0x00000011006a7308 */ /* 0x0001e20000000800 */
[----:B--2---:R-:W-:Y:S02]  /*2a10*/  FADD.FTZ R16, R99, 1 ;  /* 0x3f80000063107421 */ /* 0x004fe40000010000 */
[----:B0-----:R-:W-:-:S05]  /*2a20*/  FADD.FTZ R17, R100, 1 ;  /* 0x3f80000064117421 */ /* 0x001fca0000010000 */
[----:B------:R-:W-:Y:S08]  /*2a30*/  MUFU.EX2 R111, R104 ;  /* 0x00000068006f7308 */ /* 0x000ff00000000800 */
[----:B------:R-:W0:Y:S08]  /*2a40*/  MUFU.EX2 R21, R21 ;  /* 0x0000001500157308 */ /* 0x000e300000000800 */
[----:B------:R-:W-:Y:S08]  /*2a50*/  MUFU.EX2 R105, R101 ;  /* 0x0000006500697308 */ /* 0x000ff00000000800 */
[----:B------:R-:W1:Y:S01]  /*2a60*/  MUFU.EX2 R20, R20 ;  /* 0x0000001400147308 */ /* 0x000e620000000800 */
[----:B0-----:R-:W-:-:S07]  /*2a70*/  FADD.FTZ R21, R21, 1 ;  /* 0x3f80000015157421 */ /* 0x001fce0000010000 */
[----:B------:R-:W0:Y:S01]  /*2a80*/  MUFU.RCP R102, R16 ;  /* 0x0000001000667308 */ /* 0x000e220000001000 */
[----:B------:R-:W-:Y:S02]  /*2a90*/  FADD.FTZ R106, R106, 1 ;  /* 0x3f8000006a6a7421 */ /* 0x000fe40000010000 */
[----:B------:R-:W-:-:S05]  /*2aa0*/  FADD.FTZ R111, R111, 1 ;  /* 0x3f8000006f6f7421 */ /* 0x000fca0000010000 */
[----:B------:R-:W2:Y:S01]  /*2ab0*/  MUFU.RCP R97, R21 ;  /* 0x0000001500617308 */ /* 0x000ea20000001000 */
[----:B-1----:R-:W-:-:S07]  /*2ac0*/  FADD.FTZ R20, R20, 1 ;  /* 0x3f80000014147421 */ /* 0x002fce0000010000 */
[----:B------:R-:W1:Y:S01]  /*2ad0*/  MUFU.RCP R103, R17 ;  /* 0x0000001100677308 */ /* 0x000e620000001000 */
[----:B------:R-:W-:-:S07]  /*2ae0*/  FADD.FTZ R105, R105, 1 ;  /* 0x3f80000069697421 */ /* 0x000fce0000010000 */
[----:B------:R3:W4:Y:S01]  /*2af0*/  MUFU.RCP R98, R20 ;  /* 0x0000001400627308 */ /* 0x0007220000001000 */
[----:B0-----:R-:W-:-:S07]  /*2b00*/  FADD.FTZ R16, -R102, 1 ;  /* 0x3f80000066107421 */ /* 0x001fce0000010100 */
[----:B------:R-:W0:Y:S01]  /*2b10*/  MUFU.RCP R107, R106 ;  /* 0x0000006a006b7308 */ /* 0x000e220000001000 */
[----:B------:R-:W-:Y:S01]  /*2b20*/  ISETP.NE.AND P6, PT, R43, RZ, PT ;  /* 0x000000ff2b00720c */ /* 0x000fe20003fc5270 */
[----:B------:R-:W-:Y:S01]  /*2b30*/  BSSY B0, `(.L_x_7111) ;  /* 0x000006e000007945 */ /* 0x000fe20003800000 */
[----:B-----5:R-:W-:Y:S04]  /*2b40*/  STS [R61.X4], R94 ;  /* 0x0000005e3d007388 */ /* 0x020fe80000004800 */
[----:B------:R-:W-:Y:S04]  /*2b50*/  STS [R62.X4+0x80], R15 ;  /* 0x0000800f3e007388 */ /* 0x000fe80000004800 */
[----:B------:R-:W-:Y:S04]  /*2b60*/  STS [R63.X4+0x100], R14 ;  /* 0x0001000e3f007388 */ /* 0x000fe80000004800 */
[----:B------:R-:W-:Y:S04]  /*2b70*/  STS [R64.X4+0x180], R19 ;  /* 0x0001801340007388 */ /* 0x000fe80000004800 */
[----:B------:R5:W-:Y:S04]  /*2b80*/  STS [R65.X4+0x200], R18 ;  /* 0x0002001241007388 */ /* 0x000be80000004800 */
[----:B------:R-:W-:Y:S04]  /*2b90*/  STS [R66.X4+0x280], R35 ;  /* 0x0002802342007388 */ /* 0x000fe80000004800 */
[----:B------:R0:W-:Y:S04]  /*2ba0*/  STS [R67.X4+0x300], R96 ;  /* 0x0003006043007388 */ /* 0x0001e80000004800 */
[----:B------:R-:W-:Y:S01]  /*2bb0*/  STS [R68.X4+0x380], R95 ;  /* 0x0003805f44007388 */ /* 0x000fe20000004800 */
[----:B------:R-:W-:-:S06]  /*2bc0*/  NOP ;  /* 0x0000000000007918 */ /* 0x000fcc0000000000 */
[----:B------:R-:W-:Y:S04]  /*2bd0*/  LDS R100, [R70.X4+0x4] ;  /* 0x0000040046647984 */ /* 0x000fe80000004800 */
[----:B------:R-:W3:Y:S04]  /*2be0*/  LDS R104, [R70.X4+0xc] ;  /* 0x00000c0046687984 */ /* 0x000ee80000004800 */
[----:B------:R-:W3:Y:S04]  /*2bf0*/  LDS R99, [R70.X4] ;  /* 0x0000000046637984 */ /* 0x000ee80000004800 */
[----:B------:R-:W4:Y:S01]  /*2c00*/  LDS R101, [R70.X4+0x8] ;  /* 0x0000080046657984 */ /* 0x000f220000004800 */
[----:B-----5:R-:W-:-:S03]  /*2c10*/  FADD.FTZ R18, R108, 1 ;  /* 0x3f8000006c127421 */ /* 0x020fc60000010000 */
[----:B------:R-:W5:Y:S04]  /*2c20*/  LDS R35, [R70.X4+0x10] ;  /* 0x0000100046237984 */ /* 0x000f680000004800 */
[----:B------:R-:W5:Y:S04]  /*2c30*/  LDS R108, [R70.X4+0x14] ;  /* 0x00001400466c7984 */ /* 0x000f680000004800 */
[----:B------:R-:W5:Y:S04]  /*2c40*/  LDS R110, [R70.X4+0x18] ;  /* 0x00001800466e7984 */ /* 0x000f680000004800 */
[----:B------:R-:W5:Y:S01]  /*2c50*/  LDS R112, [R70.X4+0x1c] ;  /* 0x00001c0046707984 */ /* 0x000f620000004800 */
[----:B0-----:R-:W0:Y:S01]  /*2c60*/  MUFU.RCP R96, R111 ;  /* 0x0000006f00607308 */ /* 0x001e220000001000 */
[----:B--2---:R-:W-:-:S02]  /*2c70*/  FADD.FTZ R15, -R97, 1 ;  /* 0x3f800000610f7421 */ /* 0x004fc40000010100 */
[----:B-1----:R-:W-:-:S05]  /*2c80*/  FADD.FTZ R19, -R103, 1 ;  /* 0x3f80000067137421 */ /* 0x002fca0000010100 */
[----:B------:R-:W1:Y:S01]  /*2c90*/  MUFU.RCP R94, R105 ;  /* 0x00000069005e7308 */ /* 0x000e620000001000 */
[----:B------:R-:W-:-:S07]  /*2ca0*/  FFMA.FTZ R17, R34, R15, 1 ;  /* 0x3f80000022117423 */ /* 0x000fce000001000f */
[----:B------:R2:W0:Y:S01]  /*2cb0*/  MUFU.RCP R109, R18 ;  /* 0x00000012006d7308 */ /* 0x0004220000001000 */
[----:B------:R-:W-:Y:S02]  /*2cc0*/  FFMA.FTZ R21, R30, R19, 1 ;  /* 0x3f8000001e157423 */ /* 0x000fe40000010013 */
[----:B---3--:R-:W-:Y:S02]  /*2cd0*/  FMUL.FTZ R20, R26, R104 ;  /* 0x000000681a147220 */ /* 0x008fe40000410000 */
[----:B--2---:R-:W-:Y:S02]  /*2ce0*/  FFMA.FTZ R18, R31, R16, 1 ;  /* 0x3f8000001f127423 */ /* 0x004fe40000010010 */
[----:B------:R-:W-:Y:S02]  /*2cf0*/  FMUL.FTZ R16, R28, R100 ;  /* 0x000000641c107220 */ /* 0x000fe40000410000 */
[----:B----4-:R-:W-:Y:S02]  /*2d00*/  FADD.FTZ R14, -R98, 1 ;  /* 0x3f800000620e7421 */ /* 0x010fe40000010100 */
[----:B------:R-:W-:-:S02]  /*2d10*/  FMUL.FTZ R16, R97, R16 ;  /* 0x0000001061107220 */ /* 0x000fc40000410000 */
[----:B------:R-:W-:Y:S02]  /*2d20*/  FMUL.FTZ R15, R29, R99 ;  /* 0x000000631d0f7220 */ /* 0x000fe40000410000 */
[----:B------:R-:W-:Y:S02]  /*2d30*/  FMUL.FTZ R19, R27, R101 ;  /* 0x000000651b137220 */ /* 0x000fe40000410000 */
[----:B------:R-:W-:Y:S02]  /*2d40*/  FMUL.FTZ R20, R103, R20 ;  /* 0x0000001467147220 */ /* 0x000fe40000410000 */
[----:B------:R-:W-:Y:S01]  /*2d50*/  FMUL.FTZ R17, R16, R17 ;  /* 0x0000001110117220 */ /* 0x000fe20000410000 */
[----:B------:R-:W-:Y:S01]  /*2d60*/  BAR.SYNC.DEFER_BLOCKING 0x0 ;  /* 0x0000000000007b1d */ /* 0x000fe20000010000 */
[----:B------:R-:W-:Y:S02]  /*2d70*/  FFMA.FTZ R14, R91, R14, 1 ;  /* 0x3f8000005b0e7423 */ /* 0x000fe4000001000e */
[----:B------:R-:W-:-:S02]  /*2d80*/  FMUL.FTZ R15, R98, R15 ;  /* 0x0000000f620f7220 */ /* 0x000fc40000410000 */
[----:B------:R-:W-:Y:S02]  /*2d90*/  FMUL.FTZ R19, R102, R19 ;  /* 0x0000001366137220 */ /* 0x000fe40000410000 */
[----:B------:R-:W-:Y:S02]  /*2da0*/  FADD.FTZ R95, -R107, 1 ;  /* 0x3f8000006b5f7421 */ /* 0x000fe40000010100 */
[----:B0-----:R-:W-:Y:S02]  /*2db0*/  FADD.FTZ R16, -R96, 1 ;  /* 0x3f80000060107421 */ /* 0x001fe40000010100 */
[----:B------:R-:W-:Y:S02]  /*2dc0*/  FMUL.FTZ R21, R20, R21 ;  /* 0x0000001514157220 */ /* 0x000fe40000410000 */
[----:B------:R-:W-:Y:S02]  /*2dd0*/  FMUL.FTZ R15, R15, R14 ;  /* 0x0000000e0f0f7220 */ /* 0x000fe40000410000 */
[----:B------:R-:W-:-:S02]  /*2de0*/  FMUL.FTZ R19, R19, R18 ;  /* 0x0000001213137220 */ /* 0x000fc40000410000 */
[----:B------:R-:W-:Y:S02]  /*2df0*/  FFMA.FTZ R105, R32, R95, 1 ;  /* 0x3f80000020697423 */ /* 0x000fe4000001005f */
[----:B------:R-:W-:Y:S02]  /*2e00*/  FFMA.FTZ R20, R93, R16, 1 ;  /* 0x3f8000005d147423 */ /* 0x000fe40000010010 */
[----:B-1----:R-:W-:Y:S02]  /*2e10*/  FADD.FTZ R14, -R94, 1 ;  /* 0x3f8000005e0e7421 */ /* 0x002fe40000010100 */
[----:B------:R-:W-:Y:S02]  /*2e20*/  FADD.FTZ R111, -R109, 1 ;  /* 0x3f8000006d6f7421 */ /* 0x000fe40000010100 */
[----:B-----5:R-:W-:Y:S02]  /*2e30*/  FMUL.FTZ R95, R25, R35 ;  /* 0x00000023195f7220 */ /* 0x020fe40000410000 */
[----:B------:R-:W-:-:S02]  /*2e40*/  FMUL.FTZ R16, R24, R108 ;  /* 0x0000006c18107220 */ /* 0x000fc40000410000 */
[----:B------:R-:W-:Y:S02]  /*2e50*/  FMUL.FTZ R18, R23, R110 ;  /* 0x0000006e17127220 */ /* 0x000fe40000410000 */
        /* <DEDUP_REMOVED lines=35> */
[----:B-1----:R-:W-:-:S04]  /*3090*/  LEA R21, P0, R6, c[0x0][0x338], 0x2 ;  /* 0x0000ce0006157a11 */ /* 0x002fc800078010ff */
[----:B------:R-:W-:Y:S01]  /*30a0*/  IADD3 R15, R15, R19, RZ ;  /* 0x000000130f0f7210 */ /* 0x000fe20007ffe0ff */
[----:B------:R-:W-:Y:S01]  /*30b0*/  IMAD R17, R37, c[0x0][0x2f0], RZ ;  /* 0x0000bc0025117a24 */ /* 0x000fe200078e02ff */
[----:B------:R-:W-:-:S03]  /*30c0*/  LEA.HI.X R16, R6, c[0x0][0x33c], R7, 0x2, P0 ;  /* 0x0000cf0006107a11 */ /* 0x000fc600000f1407 */
[----:B------:R-:W-:-:S04]  /*30d0*/  IMAD.WIDE.U32 R14, R0, c[0x0][0x2f0], R14 ;  /* 0x0000bc00000e7a25 */ /* 0x000fc800078e000e */
[----:B------:R-:W-:Y:S01]  /*30e0*/  IMAD R17, R0, c[0x0][0x2f4], R17 ;  /* 0x0000bd0000117a24 */ /* 0x000fe200078e0211 */
[----:B------:R-:W-:-:S04]  /*30f0*/  IADD3 R14, P1, R80, R14, RZ ;  /* 0x0000000e500e7210 */ /* 0x000fc80007f3e0ff */
[----:B------:R-:W-:Y:S02]  /*3100*/  IADD3.X R15, R82, R17, R15, P1, !PT ;  /* 0x00000011520f7210 */ /* 0x000fe40000ffe40f */
[----:B------:R-:W-:-:S04]  /*3110*/  LEA R20, P1, R14, R21, 0x2 ;  /* 0x000000150e147211 */ /* 0x000fc800078210ff */
[----:B------:R-:W-:Y:S02]  /*3120*/  LEA.HI.X R21, R14, R16, R15, 0x2, P1 ;  /* 0x000000100e157211 */ /* 0x000fe400008f140f */
[CC--:B--2---:R-:W-:Y:S02]  /*3130*/  ISETP.GE.AND P0, PT, R6.reuse, R113.reuse, PT ;  /* 0x000000710600720c */ /* 0x0c4fe40003f06270 */
[----:B------:R-:W-:Y:S02]  /*3140*/  IADD3 R14, P1, R6, R4, RZ ;  /* 0x00000004060e7210 */ /* 0x000fe40007f3e0ff */
        /* <DEDUP_REMOVED lines=12> */
.L_x_7112:
[----:B------:R-:W-:Y:S05]  /*3210*/  BSYNC B0 ;  /* 0x0000000000007941 */ /* 0x000fea0003800000 */
.L_x_7111:
[----:B------:R-:W-:Y:S01]  /*3220*/  @!P2 STG.E [R20.64+-0x300], R119 ;  /* 0xfffd00771400a986 */ /* 0x000fe2000c101904 */
        /* <DEDUP_REMOVED lines=8> */
[-C--:B------:R-:W-:Y:S01]  /*32b0*/  ISETP.GE.AND P5, PT, R60, R113.reuse, PT ;  /* 0x000000713c00720c */ /* 0x080fe20003fa6270 */
[----:B0-----:R-:W-:Y:S01]  /*32c0*/  FMUL.FTZ R18, R33, R94 ;  /* 0x0000005e21127220 */ /* 0x001fe20000410000 */
[----:B------:R-:W-:Y:S01]  /*32d0*/  ISETP.GE.AND P3, PT, R58, R113, PT ;  /* 0x000000713a00720c */ /* 0x000fe20003f66270 */
[----:B------:R-:W-:-:S02]  /*32e0*/  FMUL.FTZ R107, R32, R107 ;  /* 0x0000006b206b7220 */ /* 0x000fc40000410000 */
[----:B------:R-:W-:Y:S01]  /*32f0*/  @!P1 STG.E [R20.64+-0x280], R121 ;  /* 0xfffd807914009986 */ /* 0x000fe2000c101904 */
[----:B------:R-:W-:Y:S02]  /*3300*/  FMUL.FTZ R30, R92, R109 ;  /* 0x0000006d5c1e7220 */ /* 0x000fe40000410000 */
        /* <DEDUP_REMOVED lines=28> */
[----:B------:R-:W-:Y:S04]  /*34d0*/  STS [R70.X4], R99 ;  /* 0x0000006346007388 */ /* 0x000fe80000004800 */
[----:B------:R0:W-:Y:S04]  /*34e0*/  STS [R70.X4+0x4], R17 ;  /* 0x0000041146007388 */ /* 0x0001e80000004800 */
[----:B------:R-:W-:Y:S04]  /*34f0*/  STS [R70.X4+0x8], R101 ;  /* 0x0000086546007388 */ /* 0x000fe80000004800 */
[----:B------:R-:W-:Y:S01]  /*3500*/  STS [R70.X4+0xc], R103 ;  /* 0x00000c6746007388 */ /* 0x000fe20000004800 */
[----:B0-----:R-:W-:-:S03]  /*3510*/  IMAD.WIDE.U32 R16, R39, c[0x0][0x210], RZ ;  /* 0x0000840027107a25 */ /* 0x001fc600078e00ff */
[----:B------:R-:W-:Y:S04]  /*3520*/  STS [R70.X4+0x10], R35 ;  /* 0x0000102346007388 */ /* 0x000fe80000004800 */
[----:B------:R-:W-:Y:S04]  /*3530*/  STS [R70.X4+0x14], R107 ;  /* 0x0000146b46007388 */ /* 0x000fe80000004800 */
[----:B------:R0:W-:Y:S04]  /*3540*/  STS [R70.X4+0x18], R21 ;  /* 0x0000181546007388 */ /* 0x0001e80000004800 */
[----:B------:R1:W-:Y:S01]  /*3550*/  STS [R70.X4+0x1c], R19 ;  /* 0x00001c1346007388 */ /* 0x0003e20000004800 */
[----:B------:R-:W-:-:S06]  /*3560*/  NOP ;  /* 0x0000000000007918 */ /* 0x000fcc0000000000 */
[----:B------:R-:W-:Y:S01]  /*3570*/  LDS R23, [R61.X4] ;  /* 0x000000003d177984 */ /* 0x000fe20000004800 */
[----:B0-----:R-:W-:Y:S02]  /*3580*/  IMAD R21, R37, c[0x0][0x218], RZ ;  /* 0x0000860025157a24 */ /* 0x001fe400078e02ff */
[----:B-1----:R-:W-:Y:S01]  /*3590*/  IMAD R19, R39, c[0x0][0x214], R18 ;  /* 0x0000850027137a24 */ /* 0x002fe200078e0212 */
[----:B------:R-:W-:Y:S01]  /*35a0*/  LDS R25, [R62.X4+0x80] ;  /* 0x000080003e197984 */ /* 0x000fe20000004800 */
[----:B------:R-:W-:Y:S01]  /*35b0*/  IMAD R103, R0, c[0x0][0x21c], R21 ;  /* 0x0000870000677a24 */ /* 0x000fe200078e0215 */
[C---:B------:R-:W-:Y:S02]  /*35c0*/  LEA R21, P1, R6.reuse, c[0x0][0x270], 0x2 ;  /* 0x00009c0006157a11 */ /* 0x040fe400078210ff */
        /* <DEDUP_REMOVED lines=30> */
.L_x_7115:
[----:B------:R-:W-:Y:S05]  /*37b0*/  BSYNC B0 ;  /* 0x0000000000007941 */ /* 0x000fea0003800000 */
.L_x_7114:
        /* <DEDUP_REMOVED lines=13> */
.L_x_7113:
[----:B------:R-:W-:Y:S01]  /*3890*/  FFMA.FTZ R41, R72, R91, R41 ;  /* 0x0000005b48297223 */ /* 0x000fe20000010029 */
[----:B------:R-:W-:Y:S01]  /*38a0*/  MOV R16, c[0x0][0x16c] ;  /* 0x00005b0000107a02 */ /* 0x000fe20000000f00 */
[----:B------:R-:W-:Y:S01]  /*38b0*/  BAR.SYNC.DEFER_BLOCKING 0x0 ;  /* 0x0000000000007b1d */ /* 0x000fe20000010000 */
[----:B-1----:R-:W-:Y:S01]  /*38c0*/  HFMA2.MMA R99, -RZ, RZ, 0, 0 ;  /* 0x00000000ff637435 */ /* 0x002fe200000001ff */
[----:B------:R-:W-:Y:S01]  /*38d0*/  FFMA.FTZ R41, R73, R92, R41 ;  /* 0x0000005c49297223 */ /* 0x000fe20000010029 */
[----:B------:R-:W-:Y:S01]  /*38e0*/  ISETP.GE.AND P0, PT, R16, 0x1, PT ;  /* 0x000000011000780c */ /* 0x000fe20003f06270 */
[----:B------:R-:W-:Y:S01]  /*38f0*/  HFMA2.MMA R107, -RZ, RZ, 0, 0 ;  /* 0x00000000ff6b7435 */ /* 0x000fe200000001ff */
[-C--:B------:R-:W-:Y:S01]  /*3900*/  FMUL.FTZ R100, R91, R36.reuse ;  /* 0x000000245b647220 */ /* 0x080fe20000410000 */
[----:B------:R-:W-:Y:S01]  /*3910*/  HFMA2.MMA R117, -RZ, RZ, 0, 0 ;  /* 0x00000000ff757435 */ /* 0x000fe200000001ff */
[----:B------:R-:W-:Y:S01]  /*3920*/  FFMA.FTZ R41, R74, R93, R41 ;  /* 0x0000005d4a297223 */ /* 0x000fe20000010029 */
[----:B------:R-:W-:Y:S01]  /*3930*/  HFMA2.MMA R121, -RZ, RZ, 0, 0 ;  /* 0x00000000ff797435 */ /* 0x000fe200000001ff */
[----:B------:R-:W-:Y:S01]  /*3940*/  FMUL.FTZ R103, R92, R36 ;  /* 0x000000245c677220 */ /* 0x000fe20000410000 */
[----:B------:R-:W-:Y:S01]  /*3950*/  CS2R R108, SRZ ;  /* 0x00000000006c7805 */ /* 0x000fe2000001ff00 */
        /* <DEDUP_REMOVED lines=26> */
[----:B------:R-:W-:-:S02]  /*3b00*/  IADD3 R17, R17, R19, RZ ;  /* 0x0000001311117210 */ /* 0x000fc40007ffe0ff */
[----:B------:R-:W-:Y:S02]  /*3b10*/  LOP3.LUT R19, R18, 0xfffffe, RZ, 0xc0, !PT ;  /* 0x00fffffe12137812 */ /* 0x000fe400078ec0ff */
[----:B------:R-:W-:Y:S01]  /*3b20*/  MOV R112, RZ ;  /* 0x000000ff00707202 */ /* 0x000fe20000000f00 */
[----:B------:R-:W-:Y:S01]  /*3b30*/  IMAD.WIDE.U32 R30, R40, c[0x0][0x2a0], R16 ;  /* 0x0000a800281e7a25 */ /* 0x000fe200078e0010 */
[----:B------:R-:W-:Y:S02]  /*3b40*/  IADD3 R110, R110, -R19, RZ ;  /* 0x800000136e6e7210 */ /* 0x000fe40007ffe0ff */
[----:B------:R-:W-:Y:S02]  /*3b50*/  MOV R125, RZ ;  /* 0x000000ff007d7202 */ /* 0x000fe40000000f00 */
[----:B------:R-:W-:Y:S02]  /*3b60*/  IADD3 R21, R31, R21, RZ ;  /* 0x000000151f157210 */ /* 0x000fe40007ffe0ff */
[----:B------:R-:W-:-:S02]  /*3b70*/  LEA R16, P0, R30, c[0x0][0x318], 0x2 ;  /* 0x0000c6001e107a11 */ /* 0x000fc400078010ff */
[----:B------:R-:W-:Y:S02]  /*3b80*/  MOV R101, RZ ;  /* 0x000000ff00657202 */ /* 0x000fe40000000f00 */
[----:B------:R-:W-:Y:S02]  /*3b90*/  LEA.HI.X R17, R30, c[0x0][0x31c], R21, 0x2, P0 ;  /* 0x0000c7001e117a11 */ /* 0x000fe400000f1415 */
[----:B------:R-:W-:Y:S02]  /*3ba0*/  IADD3 R30, P0, R4, R30, RZ ;  /* 0x0000001e041e7210 */ /* 0x000fe40007f1e0ff */
[----:B------:R-:W-:Y:S01]  /*3bb0*/  MOV R107, RZ ;  /* 0x000000ff006b7202 */ /* 0x000fe20000000f00 */
[----:B------:R-:W-:Y:S01]  /*3bc0*/  IMAD.WIDE R16, R80, 0x4, R16 ;  /* 0x0000000450107825 */ /* 0x000fe200078e0210 */
[----:B------:R-:W-:Y:S02]  /*3bd0*/  IADD3.X R31, R5, R21, RZ, P0, !PT ;  /* 0x00000015051f7210 */ /* 0x000fe400007fe4ff */
[----:B------:R-:W-:-:S02]  /*3be0*/  MOV R109, RZ ;  /* 0x000000ff006d7202 */ /* 0x000fc40000000f00 */
        /* <DEDUP_REMOVED lines=14> */
[----:B------:R-:W-:Y:S02]  /*3cd0*/  MOV R111, RZ ;  /* 0x000000ff006f7202 */ /* 0x000fe40000000f00 */
[----:B------:R-:W-:Y:S02]  /*3ce0*/  MOV R117, RZ ;  /* 0x000000ff00757202 */ /* 0x000fe40000000f00 */
[----:B------:R-:W-:Y:S02]  /*3cf0*/  MOV R119, RZ ;  /* 0x000000ff00777202 */ /* 0x000fe40000000f00 */
[----:B------:R-:W-:-:S02]  /*3d00*/  MOV R121, RZ ;  /* 0x000000ff00797202 */ /* 0x000fc40000000f00 */
.L_x_7137:
[----:B------:R-:W-:Y:S01]  /*3d10*/  IMAD R35, R37, c[0x0][0x180], RZ ;  /* 0x0000600025237a24 */ /* 0x000fe200078e02ff */
[----:B------:R-:W-:Y:S01]  /*3d20*/  SHF.R.S32.HI R34, RZ, 0x1f, R123 ;  /* 0x0000001fff227819 */ /* 0x000fe2000001147b */
[----:B------:R-:W-:Y:S01]  /*3d30*/  IMAD.WIDE.U32 R32, R0, c[0x0][0x180], RZ ;  /* 0x0000600000207a25 */ /* 0x000fe200078e00ff */
[----:B------:R-:W-:-:S03]  /*3d40*/  IADD3 R81, -R4, c[0x0][0x168], RZ ;  /* 0x00005a0004517a10 */ /* 0x000fc60007ffe1ff */
[----:B------:R-:W-:Y:S01]  /*3d50*/  IMAD R35, R0, c[0x0][0x184], R35 ;  /* 0x0000610000237a24 */ /* 0x000fe200078e0223 */
[-C--:B------:R-:W-:Y:S01]  /*3d60*/  ISETP.GE.AND P5, PT, R6, R81.reuse, PT ;  /* 0x000000510600720c */ /* 0x080fe20003fa6270 */
[----:B------:R-:W-:Y:S01]  /*3d70*/  IMAD R116, R34, c[0x0][0x1a0], RZ ;  /* 0x0000680022747a24 */ /* 0x000fe200078e02ff */
[----:B------:R-:W-:Y:S01]  /*3d80*/  ISETP.GE.AND P0, PT, R54, R81, PT ;  /* 0x000000513600720c */ /* 0x000fe20003f06270 */
[----:B------:R-:W-:Y:S01]  /*3d90*/  IMAD.WIDE.U32 R128, R123, c[0x0][0x1a0], R6 ;  /* 0x000068007b807a25 */ /* 0x000fe200078e0006 */
[----:B------:R-:W-:Y:S02]  /*3da0*/  IADD3 R33, R33, R35, RZ ;  /* 0x0000002321217210 */ /* 0x000fe40007ffe0ff */
[----:B------:R-:W-:Y:S01]  /*3db0*/  ISETP.GE.AND P3, PT, R57, R81, PT ;  /* 0x000000513900720c */ /* 0x000fe20003f66270 */
[C---:B------:R-:W-:Y:S01]  /*3dc0*/  IMAD R35, R123.reuse, c[0x0][0x1a4], R116 ;  /* 0x000069007b237a24 */ /* 0x040fe200078e0274 */
[----:B------:R-:W-:Y:S01]  /*3dd0*/  LEA R130, P2, R128, R50, 0x2 ;  /* 0x0000003280827211 */ /* 0x000fe200078410ff */
[----:B------:R-:W-:Y:S01]  /*3de0*/  IMAD R114, R34, c[0x0][0x188], RZ ;  /* 0x0000620022727a24 */ /* 0x000fe200078e02ff */
[----:B------:R-:W-:Y:S01]  /*3df0*/  MOV R116, RZ ;  /* 0x000000ff00747202 */ /* 0x000fe20000000f00 */
[----:B------:R-:W-:Y:S01]  /*3e00*/  IMAD.WIDE.U32 R32, R123, c[0x0][0x188], R32 ;  /* 0x000062007b207a25 */ /* 0x000fe200078e0020 */
[----:B------:R-:W-:-:S02]  /*3e10*/  IADD3 R35, R129, R35, RZ ;  /* 0x0000002381237210 */ /* 0x000fc40007ffe0ff */
[----:B------:R-:W-:Y:S01]  /*3e20*/  ISETP.GE.AND P4, PT, R58, R81, PT ;  /* 0x000000513a00720c */ /* 0x000fe20003f86270 */
[----:B------:R-:W-:Y:S01]  /*3e30*/  IMAD R127, R123, c[0x0][0x18c], R114 ;  /* 0x000063007b7f7a24 */ /* 0x000fe200078e0272 */
[----:B------:R-:W-:Y:S01]  /*3e40*/  LEA.HI.X R131, R128, R52, R35, 0x2, P2 ;  /* 0x0000003480837211 */ /* 0x000fe200010f1423 */
[----:B------:R-:W-:Y:S01]  /*3e50*/  HFMA2.MMA R35, -RZ, RZ, 0, 0 ;  /* 0x00000000ff237435 */ /* 0x000fe200000001ff */
[----:B------:R-:W-:Y:S02]  /*3e60*/  LEA R126, P1, R32, c[0x0][0x220], 0x2 ;  /* 0x00008800207e7a11 */ /* 0x000fe400078210ff */
[----:B------:R-:W-:Y:S01]  /*3e70*/  IADD3 R33, R33, R127, RZ ;  /* 0x0000007f21217210 */ /* 0x000fe20007ffe0ff */
[----:B------:R-:W2:Y:S01]  /*3e80*/  @!P5 LDG.E R116, [R130.64] ;  /* 0x000000048274d981 */ /* 0x000ea2000c1e1900 */
[----:B------:R-:W-:Y:S02]  /*3e90*/  ISETP.GE.AND P2, PT, R56, R81, PT ;  /* 0x000000513800720c */ /* 0x000fe40003f46270 */
[----:B------:R-:W-:-:S02]  /*3ea0*/  LEA.HI.X R127, R32, c[0x0][0x224], R33, 0x2, P1 ;  /* 0x00008900207f7a11 */ /* 0x000fc400008f1421 */
[-C--:B------:R-:W-:Y:S01]  /*3eb0*/  ISETP.GE.AND P1, PT, R55, R81.reuse, PT ;  /* 0x000000513700720c */ /* 0x080fe20003f26270 */
[----:B---3--:R-:W3:Y:S01]  /*3ec0*/  @!P0 LDG.E R35, [R130.64+0x80] ;  /* 0x0000800482238981 */ /* 0x008ee2000c1e1900 */
[-C--:B------:R-:W-:Y:S01]  /*3ed0*/  ISETP.GE.AND P5, PT, R59, R81.reuse, PT ;  /* 0x000000513b00720c */ /* 0x080fe20003fa6270 */
[----:B------:R-:W-:Y:S01]  /*3ee0*/  HFMA2.MMA R129, -RZ, RZ, 0, 0 ;  /* 0x00000000ff817435 */ /* 0x000fe200000001ff */
[----:B------:R-:W-:Y:S01]  /*3ef0*/  ISETP.GE.AND P0, PT, R60, R81, PT ;  /* 0x000000513c00720c */ /* 0x000fe20003f06270 */
[----:B------:R-:W-:Y:S01]  /*3f00*/  HFMA2.MMA R133, -RZ, RZ, 0, 0 ;  /* 0x00000000ff857435 */ /* 0x000fe200000001ff */
[----:B------:R-:W-:Y:S02]  /*3f10*/  MOV R118, RZ ;  /* 0x000000ff00767202 */ /* 0x000fe40000000f00 */
[----:B------:R-:W-:Y:S01]  /*3f20*/  MOV R120, RZ ;  /* 0x000000ff00787202 */ /* 0x000fe20000000f00 */
[----:B------:R-:W-:Y:S01]  /*3f30*/  CS2R R134, SRZ ;  /* 0x0000000000867805 */ /* 0x000fe2000001ff00 */
[----:B------:R-:W-:Y:S01]  /*3f40*/  MOV R122, RZ ;  /* 0x000000ff007a7202 */ /* 0x000fe20000000f00 */
[----:B0-----:R0:W4:Y:S04]  /*3f50*/  LDG.E R114, [R126.64] ;  /* 0x000000047e727981 */ /* 0x001128000c1e1900 */
        /* <DEDUP_REMOVED lines=17> */
[----:B------:R-:W-:Y:S02]  /*4070*/  ISETP.NE.AND P1, PT, R43, RZ, PT ;  /* 0x000000ff2b00720c */ /* 0x000fe40003f25270 */
[----:B------:R-:W-:Y:S01]  /*4080*/  ISETP.LT.OR P2, PT, R151, 0x2, P0 ;  /* 0x000000029700780c */ /* 0x000fe20000741670 */
[----:B--2---:R0:W-:Y:S04]  /*4090*/  STS [R61.X4], R116 ;  /* 0x000000743d007388 */ /* 0x0041e80000004800 */
[----:B---3--:R1:W-:Y:S04]  /*40a0*/  STS [R62.X4+0x80], R35 ;  /* 0x000080233e007388 */ /* 0x0083e80000004800 */
[----:B----4-:R-:W-:Y:S04]  /*40b0*/  STS [R63.X4+0x100], R118 ;  /* 0x000100763f007388 */ /* 0x010fe80000004800 */
[----:B------:R2:W-:Y:S04]  /*40c0*/  STS [R64.X4+0x180], R129 ;  /* 0x0001808140007388 */ /* 0x0005e80000004800 */
[----:B------:R-:W-:Y:S04]  /*40d0*/  STS [R65.X4+0x200], R120 ;  /* 0x0002007841007388 */ /* 0x000fe80000004800 */
[----:B------:R-:W-:Y:S04]  /*40e0*/  STS [R66.X4+0x280], R133 ;  /* 0x0002808542007388 */ /* 0x000fe80000004800 */
[----:B------:R-:W-:Y:S04]  /*40f0*/  STS [R67.X4+0x300], R122 ;  /* 0x0003007a43007388 */ /* 0x000fe80000004800 */
[----:B------:R-:W-:Y:S01]  /*4100*/  STS [R68.X4+0x380], R135 ;  /* 0x0003808744007388 */ /* 0x000fe20000004800 */
[----:B------:R-:W-:-:S06]  /*4110*/  NOP ;  /* 0x0000000000007918 */ /* 0x000fcc0000000000 */
[----:B------:R3:W4:Y:S01]  /*4120*/  LDG.E R130, [R126.64] ;  /* 0x000000047e827981 */ /* 0x000722000c1e1900 */
[----:B------:R-:W-:Y:S01]  /*4130*/  FMUL.FTZ R132, R114, 1.4426950216293334961 ;  /* 0x3fb8aa3b72847820 */ /* 0x000fe20000410000 */
[----:B------:R-:W-:Y:S02]  /*4140*/  LEA R32, R110, R123, 0x8 ;  /* 0x0000007b6e207211 */ /* 0x000fe400078e40ff */
[----:B0-----:R-:W-:Y:S01]  /*4150*/  @!P2 IADD3 R116, R151, -0x2, RZ ;  /* 0xfffffffe9774a810 */ /* 0x001fe20007ffe0ff */
[----:B-1----:R-:W-:Y:S01]  /*4160*/  FMUL.FTZ R35, R132, R83 ;  /* 0x0000005384237220 */ /* 0x002fe20000410000 */
[----:B------:R-:W0:Y:S03]  /*4170*/  LDS R122, [R70.X4+0xc] ;  /* 0x00000c00467a7984 */ /* 0x000e260000004800 */
[----:B------:R-:W1:Y:S01]  /*4180*/  MUFU.EX2 R155, R35 ;  /* 0x00000023009b7308 */ /* 0x000e620000000800 */
[----:B------:R-:W-:Y:S01]  /*4190*/  @P1 IADD3 R32, R43, 0x200, RZ ;  /* 0x000002002b201810 */ /* 0x000fe20007ffe0ff */
[----:B------:R-:W-:Y:S01]  /*41a0*/  @!P2 IMAD R33, R116, c[0x0][0x16c], R123 ;  /* 0x00005b007421aa24 */ /* 0x000fe200078e027b */
[----:B------:R-:W-:Y:S02]  /*41b0*/  LDS R120, [R70.X4+0x8] ;  /* 0x0000080046787984 */ /* 0x000fe40000004800 */
[----:B--2---:R-:W-:-:S02]  /*41c0*/  SHF.L.U32 R129, R32, 0x2, RZ ;  /* 0x0000000220817819 */ /* 0x004fc400000006ff */
[----:B------:R-:W2:Y:S04]  /*41d0*/  LDS R116, [R70.X4+0x4] ;  /* 0x0000040046747984 */ /* 0x000ea80000004800 */
[----:B------:R-:W-:Y:S04]  /*41e0*/  LDS R124, [R70.X4+0x10] ;  /* 0x00001000467c7984 */ /* 0x000fe80000004800 */
[----:B---3--:R-:W-:Y:S04]  /*41f0*/  LDS R126, [R70.X4+0x14] ;  /* 0x00001400467e7984 */ /* 0x008fe80000004800 */
[----:B------:R-:W-:Y:S04]  /*4200*/  LDS R127, [R70.X4+0x18] ;  /* 0x00001800467f7984 */ /* 0x000fe80000004800 */
[----:B------:R-:W-:Y:S04]  /*4210*/  LDS R128, [R70.X4+0x1c] ;  /* 0x00001c0046807984 */ /* 0x000fe80000004800 */
[----:B------:R-:W3:Y:S04]  /*4220*/  LDS R118, [R70.X4] ;  /* 0x0000000046767984 */ /* 0x000ee80000004800 */
[----:B-1----:R1:W-:Y:S01]  /*4230*/  STS [R129+0xa88], R155 ;  /* 0x000a889b81007388 */ /* 0x0023e20000000800 */
[----:B------:R-:W-:-:S03]  /*4240*/  @!P2 IMAD.WIDE R32, R33, 0x8, R12 ;  /* 0x000000082120a825 */ /* 0x000fc600078e020c */
[----:B------:R-:W-:Y:S01]  /*4250*/  BAR.SYNC.DEFER_BLOCKING 0x0 ;  /* 0x0000000000007b1d */ /* 0x000fe20000010000 */
[C---:B------:R-:W-:Y:S02]  /*4260*/  FMUL.FTZ R146, R132.reuse, R84 ;  /* 0x0000005484927220 */ /* 0x040fe40000410000 */
[----:B------:R-:W-:Y:S02]  /*4270*/  FMUL.FTZ R131, R75, R86 ;  /* 0x000000564b837220 */ /* 0x000fe40000410000 */
[C---:B------:R-:W-:Y:S02]  /*4280*/  FMUL.FTZ R136, R132.reuse, R85 ;  /* 0x0000005584887220 */ /* 0x040fe40000410000 */
[----:B0-----:R-:W-:Y:S01]  /*4290*/  FMUL.FTZ R159, R131, R122 ;  /* 0x0000007a839f7220 */ /* 0x001fe20000410000 */
[----:B------:R-:W0:Y:S01]  /*42a0*/  MUFU.EX2 R146, R146 ;  /* 0x0000009200927308 */ /* 0x000e220000000800 */
[----:B------:R0:W5:Y:S01]  /*42b0*/  @!P2 LDG.E R134, [R32.64+0x4] ;  /* 0x000004042086a981 */ /* 0x000162000c1e1900 */
[----:B------:R-:W-:Y:S01]  /*42c0*/  ISETP.NE.AND P2, PT, R43, 0x1f, PT ;  /* 0x0000001f2b00780c */ /* 0x000fe20003f45270 */
[----:B------:R-:W-:-:S05]  /*42d0*/  FMUL.FTZ R138, R132, R86 ;  /* 0x00000056848a7220 */ /* 0x000fca0000410000 */
[----:B------:R-:W0:Y:S01]  /*42e0*/  MUFU.EX2 R136, R136 ;  /* 0x0000008800887308 */ /* 0x000e220000000800 */
[----:B------:R-:W-:-:S06]  /*42f0*/  FMUL.FTZ R142, R132, R87 ;  /* 0x00000057848e7220 */ /* 0x000fcc0000410000 */
[----:B------:R0:W2:Y:S01]  /*4300*/  @P2 LDS R131, [R43.X4+0x128c] ;  /* 0x00128c002b832984 */ /* 0x0000a20000004800 */
[----:B------:R-:W3:Y:S01]  /*4310*/  MUFU.EX2 R138, R138 ;  /* 0x0000008a008a7308 */ /* 0x000ee20000000800 */
[C---:B-1----:R-:W-:Y:S02]  /*4320*/  FMUL.FTZ R129, R132.reuse, R88 ;  /* 0x0000005884817220 */ /* 0x042fe40000410000 */
[C---:B------:R-:W-:Y:S02]  /*4330*/  FMUL.FTZ R35, R132.reuse, R89 ;  /* 0x0000005984237220 */ /* 0x040fe40000410000 */
[----:B------:R-:W-:-:S03]  /*4340*/  FMUL.FTZ R148, R132, R90 ;  /* 0x0000005a84947220 */ /* 0x000fc60000410000 */
[----:B------:R-:W1:Y:S01]  /*4350*/  MUFU.EX2 R142, R142 ;  /* 0x0000008e008e7308 */ /* 0x000e620000000800 */
[----:B0-----:R-:W-:-:S07]  /*4360*/  FMUL.FTZ R33, R155, R146 ;  /* 0x000000929b217220 */ /* 0x001fce0000410000 */
[----:B------:R-:W0:Y:S01]  /*4370*/  MUFU.EX2 R161, R129 ;  /* 0x0000008100a17308 */ /* 0x000e220000000800 */
[----:B------:R-:W-:-:S07]  /*4380*/  FMUL.FTZ R33, R136, R33 ;  /* 0x0000002188217220 */ /* 0x000fce0000410000 */
[----:B------:R-:W0:Y:S01]  /*4390*/  MUFU.EX2 R35, R35 ;  /* 0x0000002300237308 */ /* 0x000e220000000800 */
[----:B---3--:R-:W-:-:S07]  /*43a0*/  FMUL.FTZ R33, R138, R33 ;  /* 0x000000218a217220 */ /* 0x008fce0000410000 */
[----:B------:R-:W3:Y:S01]  /*43b0*/  MUFU.EX2 R148, R148 ;  /* 0x0000009400947308 */ /* 0x000ee20000000800 */
[----:B------:R-:W-:Y:S02]  /*43c0*/  FMUL.FTZ R135, R72, R83 ;  /* 0x0000005348877220 */ /* 0x000fe40000410000 */
[----:B-1----:R-:W-:Y:S02]  /*43d0*/  FMUL.FTZ R33, R142, R33 ;  /* 0x000000218e217220 */ /* 0x002fe40000410000 */
[----:B------:R-:W-:Y:S02]  /*43e0*/  FMUL.FTZ R153, R73, R84 ;  /* 0x0000005449997220 */ /* 0x000fe40000410000 */
[----:B------:R-:W-:Y:S01]  /*43f0*/  FMUL.FTZ R133, R74, R85 ;  /* 0x000000554a857220 */ /* 0x000fe20000410000 */
[----:B------:R-:W-:Y:S01]  /*4400*/  BSSY B0, `(.L_x_7117) ;  /* 0x000001c000007945 */ /* 0x000fe20003800000 */
[----:B0-----:R-:W-:Y:S02]  /*4410*/  FMUL.FTZ R132, R161, R33 ;  /* 0x00000021a1847220 */ /* 0x001fe40000410000 */
        /* <DEDUP_REMOVED lines=16> */
[----:B---3--:R-:W-:Y:S01]  /*4520*/  FFMA.FTZ R140, R148, R166, R165 ;  /* 0x000000a6948c7223 */ /* 0x008fe200000100a5 */
[----:B------:R-:W-:Y:S05]  /*4530*/  @P2 BRA `(.L_x_7118) ;  /* 0x0000008000002947 */ /* 0x000fea0003800000 */
[----:B------:R-:W-:-:S13]  /*4540*/  ISETP.NE.AND P3, PT, R151, c[0x0][0x174], PT ;  /* 0x00005d0097007a0c */ /* 0x000fda0003f65270 */
[----:B------:R-:W-:-:S04]  /*4550*/  @P3 IADD3 R132, -R53, c[0x0][0x174], RZ ;  /* 0x00005d0035843a10 */ /* 0x000fc80007ffe1ff */
[----:B------:R-:W-:-:S04]  /*4560*/  @P3 LEA.HI R131, R132, R132, RZ, 0x1 ;  /* 0x0000008484833211 */ /* 0x000fc800078f08ff */
[----:B------:R-:W-:-:S04]  /*4570*/  @P3 LOP3.LUT R131, R131, 0xfffffe, RZ, 0xc0, !PT ;  /* 0x00fffffe83833812 */ /* 0x000fc800078ec0ff */
[----:B------:R-:W-:Y:S02]  /*4580*/  @P3 IADD3 R132, -R131, R132, RZ ;  /* 0x0000008483843210 */ /* 0x000fe40007ffe1ff */
[----:B------:R-:W-:Y:S02]  /*4590*/  MOV R131, 0x3f800000 ;  /* 0x3f80000000837802 */ /* 0x000fe40000000f00 */
[----:B------:R-:W-:-:S05]  /*45a0*/  @P3 LEA R132, R132, R123, 0x8 ;  /* 0x0000007b84843211 */ /* 0x000fca00078e40ff */
[----:B------:R0:W1:Y:S02]  /*45b0*/  @P3 LDS R131, [R132.X4+0xa88] ;  /* 0x000a880084833984 */ /* 0x0000640000004800 */
.L_x_7118:
[----:B------:R-:W-:Y:S05]  /*45c0*/  BSYNC B0 ;  /* 0x0000000000007941 */ /* 0x000fea0003800000 */
.L_x_7117:
[----:B01----:R-:W-:Y:S01]  /*45d0*/  FMUL.FTZ R132, R148, R131 ;  /* 0x0000008394847220 */ /* 0x003fe20000410000 */
[----:B------:R-:W-:Y:S01]  /*45e0*/  ISETP.GE.AND P3, PT, R48, 0x1, PT ;  /* 0x000000013000780c */ /* 0x000fe20003f66270 */
[----:B------:R-:W-:Y:S01]  /*45f0*/  FFMA.FTZ R135, R136, R133, R154 ;  /* 0x0000008588877223 */ /* 0x000fe2000001009a */
[----:B------:R-:W-:Y:S01]  /*4600*/  ISETP.NE.AND P4, PT, R150, 0x1f, PT ;  /* 0x0000001f9600780c */ /* 0x000fe20003f85270 */
[----:B------:R-:W-:Y:S01]  /*4610*/  FMUL.FTZ R132, R35, R132 ;  /* 0x0000008423847220 */ /* 0x000fe20000410000 */
[----:B------:R-:W-:Y:S01]  /*4620*/  ISETP.GE.OR P0, PT, R151, c[0x0][0x174], P0 ;  /* 0x00005d0097007a0c */ /* 0x000fe20000706670 */
[----:B------:R-:W-:Y:S01]  /*4630*/  FMUL.FTZ R133, R145, R124 ;  /* 0x0000007c91857220 */ /* 0x000fe20000410000 */
[----:B------:R-:W-:Y:S01]  /*4640*/  ISETP.NE.AND P5, PT, R43, RZ, PT ;  /* 0x000000ff2b00720c */ /* 0x000fe20003fa5270 */
[----:B------:R-:W-:Y:S01]  /*4650*/  FFMA.FTZ R140, R35, R140, R163 ;  /* 0x0000008c238c7223 */ /* 0x000fe200000100a3 */
[----:B------:R-:W-:Y:S01]  /*4660*/  BSSY B0, `(.L_x_7119) ;  /* 0x00000a8000007945 */ /* 0x000fe20003800000 */
[----:B------:R-:W-:-:S02]  /*4670*/  FFMA.FTZ R135, R138, R135, R159 ;  /* 0x000000878a877223 */ /* 0x000fc4000001009f */
[----:B------:R-:W-:Y:S02]  /*4680*/  FMUL.FTZ R162, R129, R126 ;  /* 0x0000007e81a27220 */ /* 0x000fe40000410000 */
[C---:B------:R-:W-:Y:S02]  /*4690*/  FMUL.FTZ R129, R161.reuse, R132 ;  /* 0x00000084a1817220 */ /* 0x040fe40000410000 */
[----:B------:R-:W-:Y:S02]  /*46a0*/  FFMA.FTZ R143, R161, R140, R160 ;  /* 0x0000008ca18f7223 */ /* 0x000fe400000100a0 */
[----:B------:R-:W-:Y:S02]  /*46b0*/  FFMA.FTZ R135, R142, R135, R133 ;  /* 0x000000878e877223 */ /* 0x000fe40000010085 */
[----:B------:R-:W-:Y:S02]  /*46c0*/  FMUL.FTZ R164, R32, R127 ;  /* 0x0000007f20a47220 */ /* 0x000fe40000410000 */
[----:B------:R-:W-:-:S02]  /*46d0*/  FMUL.FTZ R129, R142, R129 ;  /* 0x000000818e817220 */ /* 0x000fc40000410000 */
[----:B------:R-:W-:Y:S02]  /*46e0*/  FFMA.FTZ R143, R142, R143, R158 ;  /* 0x0000008f8e8f7223 */ /* 0x000fe4000001009e */
[----:B------:R-:W-:Y:S02]  /*46f0*/  FFMA.FTZ R32, R161, R135, R162 ;  /* 0x00000087a1207223 */ /* 0x000fe400000100a2 */
[----:B------:R-:W-:Y:S02]  /*4700*/  FMUL.FTZ R167, R33, R128 ;  /* 0x0000008021a77220 */ /* 0x000fe40000410000 */
[C---:B------:R-:W-:Y:S02]  /*4710*/  FMUL.FTZ R129, R138.reuse, R129 ;  /* 0x000000818a817220 */ /* 0x040fe40000410000 */
[----:B------:R-:W-:Y:S02]  /*4720*/  FFMA.FTZ R143, R138, R143, R157 ;  /* 0x0000008f8a8f7223 */ /* 0x000fe4000001009d */
[----:B------:R-:W-:-:S02]  /*4730*/  FFMA.FTZ R33, R35, R32, R164 ;  /* 0x0000002023217223 */ /* 0x000fc400000100a4 */
[C---:B------:R-:W-:Y:S02]  /*4740*/  FMUL.FTZ R135, R136.reuse, R129 ;  /* 0x0000008188877220 */ /* 0x040fe40000410000 */
[----:B------:R-:W-:Y:S02]  /*4750*/  FMUL.FTZ R156, R91, R130 ;  /* 0x000000825b9c7220 */ /* 0x000fe40000410000 */
[----:B------:R-:W-:Y:S02]  /*4760*/  FFMA.FTZ R143, R136, R143, R139 ;  /* 0x0000008f888f7223 */ /* 0x000fe4000001008b */
        /* <DEDUP_REMOVED lines=61> */
[----:B0-----:R-:W-:Y:S02]  /*4b40*/  @P1 FFMA.FTZ R132, R130, R132, R129 ;  /* 0x0000008482841223 */ /* 0x001fe40000010081 */
[----:B-1----:R-:W-:-:S02]  /*4b50*/  @P2 FFMA.FTZ R144, R135, R144, R141 ;  /* 0x0000009087902223 */ /* 0x002fc4000001008d */
[----:B------:R-:W-:Y:S02]  /*4b60*/  FFMA.FTZ R141, R155, R132, R152 ;  /* 0x000000849b8d7223 */ /* 0x000fe40000010098 */
[----:B------:R-:W-:Y:S02]  /*4b70*/  FMUL.FTZ R135, R116, R153 ;  /* 0x0000009974877220 */ /* 0x000fe40000410000 */
[-C--:B------:R-:W-:Y:S01]  /*4b80*/  FFMA.FTZ R137, R146, R141.reuse, R137 ;  /* 0x0000008d92897223 */ /* 0x080fe20000010089 */
[----:B------:R0:W-:Y:S01]  /*4b90*/  SHFL.IDX PT, R153, R143, RZ, 0x1f ;  /* 0x00001fff8f997589 */ /* 0x0001e200000e0000 */
[----:B------:R-:W-:Y:S02]  /*4ba0*/  FADD.FTZ R129, -R152, R141 ;  /* 0x0000008d98817221 */ /* 0x000fe40000010100 */
[-C--:B------:R-:W-:Y:S01]  /*4bb0*/  FFMA.FTZ R132, R146, R141.reuse, R135 ;  /* 0x0000008d92847223 */ /* 0x080fe20000010087 */
[----:B------:R1:W2:Y:S01]  /*4bc0*/  SHFL.IDX PT, R152, R140, RZ, 0x1f ;  /* 0x00001fff8c987589 */ /* 0x0002a200000e0000 */
[----:B------:R-:W-:-:S02]  /*4bd0*/  FFMA.FTZ R141, R91, R141, RZ ;  /* 0x0000008d5b8d7223 */ /* 0x000fc400000100ff */
[----:B------:R-:W-:Y:S02]  /*4be0*/  FFMA.FTZ R131, R144, R131, R166 ;  /* 0x0000008390837223 */ /* 0x000fe400000100a6 */
[----:B------:R-:W-:Y:S02]  /*4bf0*/  FFMA.FTZ R137, R136, R137, R154 ;  /* 0x0000008988897223 */ /* 0x000fe4000001009a */
[----:B------:R-:W-:Y:S02]  /*4c00*/  FFMA.FTZ R144, R92, R132, R141 ;  /* 0x000000845c907223 */ /* 0x000fe4000001008d */
[----:B------:R-:W-:Y:S02]  /*4c10*/  FADD.FTZ R130, -R135, R132 ;  /* 0x0000008487827221 */ /* 0x000fe40000010100 */
[----:B------:R-:W-:Y:S02]  /*4c20*/  FADD.FTZ R132, -R154, R137 ;  /* 0x000000899a847221 */ /* 0x000fe40000010100 */
[----:B------:R-:W-:-:S02]  /*4c30*/  FFMA.FTZ R134, R148, R131, R165 ;  /* 0x0000008394867223 */ /* 0x000fc400000100a5 */
[-C--:B------:R-:W-:Y:S02]  /*4c40*/  FFMA.FTZ R154, R138, R137.reuse, R159 ;  /* 0x000000898a9a7223 */ /* 0x080fe4000001009f */
[----:B------:R-:W-:Y:S02]  /*4c50*/  FFMA.FTZ R141, R93, R137, R144 ;  /* 0x000000895d8d7223 */ /* 0x000fe40000010090 */
[----:B------:R-:W-:Y:S02]  /*4c60*/  FMUL.FTZ R137, R124, R145 ;  /* 0x000000917c897220 */ /* 0x000fe40000410000 */
[----:B------:R-:W-:Y:S02]  /*4c70*/  FFMA.FTZ R145, R35, R134, R163 ;  /* 0x0000008623917223 */ /* 0x000fe400000100a3 */
[CC--:B------:R-:W-:Y:S02]  /*4c80*/  FFMA.FTZ R135, R142.reuse, R154.reuse, R133 ;  /* 0x0000009a8e877223 */ /* 0x0c0fe40000010085 */
[----:B------:R-:W-:-:S02]  /*4c90*/  FFMA.FTZ R144, R142, R154, R137 ;  /* 0x0000009a8e907223 */ /* 0x000fc40000010089 */
[----:B------:R-:W-:Y:S02]  /*4ca0*/  FFMA.FTZ R141, R94, R154, R141 ;  /* 0x0000009a5e8d7223 */ /* 0x000fe4000001008d */
[C---:B0-----:R-:W-:Y:S02]  /*4cb0*/  FFMA.FTZ R143, R161.reuse, R145, R160 ;  /* 0x00000091a18f7223 */ /* 0x041fe400000100a0 */
[----:B------:R-:W-:Y:S02]  /*4cc0*/  FFMA.FTZ R161, R161, R135, R162 ;  /* 0x00000087a1a17223 */ /* 0x000fe400000100a2 */
[----:B------:R-:W-:Y:S02]  /*4cd0*/  FFMA.FTZ R135, R95, R144, R141 ;  /* 0x000000905f877223 */ /* 0x000fe4000001008d */
[----:B------:R-:W-:Y:S02]  /*4ce0*/  FFMA.FTZ R141, R142, R143, R158 ;  /* 0x0000008f8e8d7223 */ /* 0x000fe4000001009e */
[----:B------:R-:W-:-:S02]  /*4cf0*/  FADD.FTZ R133, -R159, R154 ;  /* 0x0000009a9f857221 */ /* 0x000fc40000010100 */
[-C--:B------:R-:W-:Y:S02]  /*4d00*/  FFMA.FTZ R35, R35, R161.reuse, R164 ;  /* 0x000000a123237223 */ /* 0x080fe400000100a4 */
[----:B------:R-:W-:Y:S02]  /*4d10*/  FFMA.FTZ R154, R96, R161, R135 ;  /* 0x000000a1609a7223 */ /* 0x000fe40000010087 */
[----:B-1----:R-:W-:Y:S02]  /*4d20*/  FADD.FTZ R140, -R137, R144 ;  /* 0x00000090898c7221 */ /* 0x002fe40000010100 */
[----:B------:R-:W-:Y:S02]  /*4d30*/  FFMA.FTZ R137, R138, R141, R157 ;  /* 0x0000008d8a897223 */ /* 0x000fe4000001009d */
[----:B------:R-:W-:Y:S02]  /*4d40*/  FFMA.FTZ R148, R148, R35, R167 ;  /* 0x0000002394947223 */ /* 0x000fe400000100a7 */
[----:B------:R-:W-:-:S02]  /*4d50*/  FADD.FTZ R142, -R164, R35 ;  /* 0x00000023a48e7221 */ /* 0x000fc40000010100 */
[----:B------:R-:W-:Y:S02]  /*4d60*/  FFMA.FTZ R35, R97, R35, R154 ;  /* 0x0000002361237223 */ /* 0x000fe4000001009a */
[----:B------:R-:W-:Y:S02]  /*4d70*/  FFMA.FTZ R139, R136, R137, R139 ;  /* 0x00000089888b7223 */ /* 0x000fe4000001008b */
[----:B------:R-:W-:Y:S01]  /*4d80*/  FFMA.FTZ R136, R98, R148, R35 ;  /* 0x0000009462887223 */ /* 0x000fe20000010023 */
[----:B------:R-:W-:Y:S01]  /*4d90*/  SHF.L.U32 R35, R43, 0x3, RZ ;  /* 0x000000032b237819 */ /* 0x000fe200000006ff */
[----:B------:R-:W-:Y:S02]  /*4da0*/  FFMA.FTZ R135, R146, R139, R156 ;  /* 0x0000008b92877223 */ /* 0x000fe4000001009c */
[----:B--2---:R-:W-:Y:S01]  /*4db0*/  FFMA.FTZ R33, R152, R33, R153 ;  /* 0x0000002198217223 */ /* 0x004fe20000010099 */
[----:B------:R-:W-:Y:S01]  /*4dc0*/  LEA.HI.SX32 R163, R35, R35, 0x1b ;  /* 0x0000002323a37211 */ /* 0x000fe200078fdaff */
[----:B------:R-:W-:-:S02]  /*4dd0*/  FMUL.FTZ R35, R135, R83 ;  /* 0x0000005387237220 */ /* 0x000fc40000410000 */
[----:B------:R-:W-:Y:S02]  /*4de0*/  FMUL.FTZ R146, R139, R84 ;  /* 0x000000548b927220 */ /* 0x000fe40000410000 */
        /* <DEDUP_REMOVED lines=9> */
[----:B------:R-:W-:Y:S02]  /*4e80*/  FMUL.FTZ R148, R141, R86 ;  /* 0x000000568d947220 */ /* 0x000fe40000410000 */
[----:B------:R-:W-:Y:S02]  /*4e90*/  FMUL.FTZ R160, R131, R90 ;  /* 0x0000005a83a07220 */ /* 0x000fe40000410000 */
[----:B------:R-:W-:Y:S02]  /*4ea0*/  FMUL.FTZ R159, R134, R89 ;  /* 0x00000059869f7220 */ /* 0x000fe40000410000 */
[----:B------:R-:W-:Y:S02]  /*4eb0*/  FMUL.FTZ R154, R145, R88 ;  /* 0x00000058919a7220 */ /* 0x000fe40000410000 */
[----:B0-----:R-:W-:Y:S02]  /*4ec0*/  FFMA.FTZ R32, R132, R155, R153 ;  /* 0x0000009b84207223 */ /* 0x001fe40000010099 */
[----:B------:R-:W-:-:S02]  /*4ed0*/  FMUL.FTZ R157, R143, R87 ;  /* 0x000000578f9d7220 */ /* 0x000fc40000410000 */
[----:B------:R-:W-:Y:S02]  /*4ee0*/  FFMA.FTZ R33, R133, R148, R32 ;  /* 0x0000009485217223 */ /* 0x000fe40000010020 */
        /* <DEDUP_REMOVED lines=12> */
[----:B------:R0:W-:Y:S01]  /*4fb0*/  STS [R163.X4+0x440], R152 ;  /* 0x00044098a3007388 */ /* 0x0001e20000004800 */
[----:B------:R-:W-:Y:S02]  /*4fc0*/  FMUL.FTZ R157, R138, R160 ;  /* 0x000000a08a9d7220 */ /* 0x000fe40000410000 */
[----:B------:R-:W-:Y:S01]  /*4fd0*/  FFMA.FTZ R33, R144, R154, R33 ;  /* 0x0000009a90217223 */ /* 0x000fe20000010021 */
[----:B------:R1:W-:Y:S04]  /*4fe0*/  STS [R163.X4+0x43c], R148 ;  /* 0x00043c94a3007388 */ /* 0x0003e80000004800 */
[----:B------:R1:W-:Y:S01]  /*4ff0*/  STS [R163.X4+0x438], R155 ;  /* 0x0004389ba3007388 */ /* 0x0003e20000004800 */
[----:B0-----:R-:W-:-:S03]  /*5000*/  FFMA.FTZ R152, R142, R159, R33 ;  /* 0x0000009f8e987223 */ /* 0x001fc60000010021 */
        /* <DEDUP_REMOVED lines=13> */
.L_x_7120:
[----:B-1----:R-:W-:Y:S05]  /*50e0*/  BSYNC B0 ;  /* 0x0000000000007941 */ /* 0x002fea0003800000 */
.L_x_7119:
[C---:B------:R-:W-:Y:S01]  /*50f0*/  IADD3 R32, R43.reuse, 0x20, RZ ;  /* 0x000000202b207810 */ /* 0x040fe20007ffe0ff */
[----:B------:R-:W-:Y:S01]  /*5100*/  FADD.FTZ R152, R152, R157 ;  /* 0x0000009d98987221 */ /* 0x000fe20000010000 */
[----:B------:R-:W-:Y:S01]  /*5110*/  ISETP.GE.AND P6, PT, R162, 0x21, PT ;  /* 0x00000021a200780c */ /* 0x000fe20003fc6270 */
[----:B------:R-:W-:Y:S01]  /*5120*/  BSSY B0, `(.L_x_7121) ;  /* 0x0000014000007945 */ /* 0x000fe20003800000 */
[----:B------:R-:W-:Y:S02]  /*5130*/  LEA.HI.SX32 R32, R32, R43, 0x1b ;  /* 0x0000002b20207211 */ /* 0x000fe400078fdaff */
[C---:B------:R-:W-:Y:S02]  /*5140*/  SHF.L.U64.HI R33, R112.reuse, 0x2, R125 ;  /* 0x0000000270217819 */ /* 0x040fe4000001027d */
[----:B------:R-:W-:Y:S01]  /*5150*/  SHF.L.U32 R157, R112, 0x2, RZ ;  /* 0x00000002709d7819 */ /* 0x000fe200000006ff */
[----:B0-----:R0:W1:Y:S01]  /*5160*/  LDS R35, [R32.X4+0x4b0] ;  /* 0x0004b00020237984 */ /* 0x0010620000004800 */
        /* <DEDUP_REMOVED lines=15> */
.L_x_7122:
[----:B0-----:R-:W-:Y:S05]  /*5260*/  BSYNC B0 ;  /* 0x0000000000007941 */ /* 0x001fea0003800000 */
.L_x_7121:
        /* <DEDUP_REMOVED lines=8> */
.L_x_7124:
[----:B------:R-:W-:Y:S05]  /*52f0*/  BSYNC B0 ;  /* 0x0000000000007941 */ /* 0x000fea0003800000 */
.L_x_7123:
        /* <DEDUP_REMOVED lines=8> */
.L_x_7126:
[----:B------:R-:W-:Y:S05]  /*5380*/  BSYNC B0 ;  /* 0x0000000000007941 */ /* 0x000fea0003800000 */
.L_x_7125:
        /* <DEDUP_REMOVED lines=8> */
.L_x_7128:
[----:B------:R-:W-:Y:S05]  /*5410*/  BSYNC B0 ;  /* 0x0000000000007941 */ /* 0x000fea0003800000 */
.L_x_7127:
        /* <DEDUP_REMOVED lines=8> */
.L_x_7130:
[----:B------:R-:W-:Y:S05]  /*54a0*/  BSYNC B0 ;  /* 0x0000000000007941 */ /* 0x000fea0003800000 */
.L_x_7129:
        /* <DEDUP_REMOVED lines=8> */
.L_x_7132:
[----:B------:R-:W-:Y:S05]  /*5530*/  BSYNC B0 ;  /* 0x0000000000007941 */ /* 0x000fea0003800000 */
.L_x_7131:
[----:B0-2---:R0:W2:Y:S01]  /*5540*/  LDS R35, [R148.X4+0x7b0] ;  /* 0x0007b00094237984 */ /* 0x0050a20000004800 */
[----:B------:R-:W-:Y:S01]  /*5550*/  BSSY B0, `(.L_x_7133) ;  /* 0x0000004000007945 */ /* 0x000fe20003800000 */
[----:B------:R-:W-:Y:S05]  /*5560*/  @!P5 BRA `(.L_x_7134) ;  /* 0x000000200000d947 */ /* 0x000fea0003800000 */
[----:B------:R-:W-:-:S05]  /*5570*/  IADD3 R33, R155, R33, RZ ;  /* 0x000000219b217210 */ /* 0x000fca0007ffe0ff */
[----:B--2---:R2:W-:Y:S02]  /*5580*/  RED.E.ADD.F32.FTZ.RN.STRONG.GPU [R32.64], R35 ;  /* 0x000000232000798e */ /* 0x0045e4000c10e784 */
.L_x_7134:
[----:B------:R-:W-:Y:S05]  /*5590*/  BSYNC B0 ;  /* 0x0000000000007941 */ /* 0x000fea0003800000 */
.L_x_7133:
[----:B--2---:R-:W2:Y:S01]  /*55a0*/  SHFL.DOWN PT, R35, R136, 0x1, 0x1f ;  /* 0x08201f0088237f89 */ /* 0x004ea200000e0000 */
[C---:B------:R-:W-:Y:S01]  /*55b0*/  ISETP.GT.AND P0, PT, R48.reuse, 0x1e, PT ;  /* 0x0000001e3000780c */ /* 0x040fe20003f04270 */
[----:B------:R-:W-:Y:S01]  /*55c0*/  FMUL.FTZ R127, R127, R134 ;  /* 0x000000867f7f7220 */ /* 0x000fe20000410000 */
[----:B------:R-:W-:Y:S01]  /*55d0*/  ISETP.NE.AND P1, PT, R48, RZ, PT ;  /* 0x000000ff3000720c */ /* 0x000fe20003f25270 */
[----:B------:R-:W5:Y:S01]  /*55e0*/  SHFL.DOWN PT, R33, R152, 0x1, 0x1f ;  /* 0x08201f0098217f89 */ /* 0x000f6200000e0000 */
[-C--:B------:R-:W-:Y:S01]  /*55f0*/  FMUL.FTZ R32, R114, R141.reuse ;  /* 0x0000008d72207220 */ /* 0x080fe20000410000 */
[----:B------:R-:W-:Y:S01]  /*5600*/  ISETP.NE.AND P2, PT, R43, RZ, PT ;  /* 0x000000ff2b00720c */ /* 0x000fe20003f45270 */
[----:B------:R-:W-:Y:S01]  /*5610*/  FMUL.FTZ R122, R122, R141 ;  /* 0x0000008d7a7a7220 */ /* 0x000fe20000410000 */
[----:B------:R-:W-:Y:S01]  /*5620*/  BSSY B0, `(.L_x_7135) ;  /* 0x0000051000007945 */ /* 0x000fe20003800000 */
[----:B------:R-:W-:Y:S02]  /*5630*/  FFMA.FTZ R106, R127, R89, R106 ;  /* 0x000000597f6a7223 */ /* 0x000fe4000001006a */
[----:B------:R-:W-:-:S02]  /*5640*/  FMUL.FTZ R126, R126, R145 ;  /* 0x000000917e7e7220 */ /* 0x000fc40000410000 */
[----:B------:R-:W-:Y:S02]  /*5650*/  FMUL.FTZ R32, R32, R133 ;  /* 0x0000008520207220 */ /* 0x000fe40000410000 */
[----:B------:R-:W-:Y:S02]  /*5660*/  FMUL.FTZ R128, R128, R131 ;  /* 0x0000008380807220 */ /* 0x000fe40000410000 */
[----:B------:R-:W-:Y:S02]  /*5670*/  FMUL.FTZ R116, R116, R139 ;  /* 0x0000008b74747220 */ /* 0x000fe40000410000 */
[C---:B------:R-:W-:Y:S02]  /*5680*/  FMUL.FTZ R145, R114.reuse, R145 ;  /* 0x0000009172917220 */ /* 0x040fe40000410000 */
[C---:B------:R-:W-:Y:S02]  /*5690*/  FMUL.FTZ R131, R114.reuse, R131 ;  /* 0x0000008372837220 */ /* 0x040fe40000410000 */
        /* <DEDUP_REMOVED lines=8> */
[----:B------:R-:W-:-:S02]  /*5720*/  FMUL.FTZ R145, R145, R144 ;  /* 0x0000009091917220 */ /* 0x000fc40000410000 */
        /* <DEDUP_REMOVED lines=16> */
[----:B------:R-:W-:-:S09]  /*5830*/  FADD.FTZ R119, R116, R119 ;  /* 0x0000007774777221 */ /* 0x000fd20000010000 */
[----:B--2---:R-:W-:Y:S02]  /*5840*/  @!P0 FADD.FTZ R136, R136, R35 ;  /* 0x0000002388888221 */ /* 0x004fe40000010000 */
        /* <DEDUP_REMOVED lines=11> */
[----:B------:R-:W-:Y:S02]  /*5900*/  FMUL.FTZ R35, R35, R142 ;  /* 0x0000008e23237220 */ /* 0x000fe40000410000 */
[----:B------:R-:W-:-:S02]  /*5910*/  FMUL.FTZ R143, R114, R143 ;  /* 0x0000008f728f7220 */ /* 0x000fc40000410000 */
[----:B------:R-:W-:Y:S02]  /*5920*/  FFMA.FTZ R124, R78, R127, R35 ;  /* 0x0000007f4e7c7223 */ /* 0x000fe40000010023 */
[----:B------:R-:W-:Y:S02]  /*5930*/  FMUL.FTZ R143, R143, R140 ;  /* 0x0000008c8f8f7220 */ /* 0x000fe40000410000 */
[-C--:B------:R-:W-:Y:S02]  /*5940*/  FMUL.FTZ R127, R120, R137.reuse ;  /* 0x00000089787f7220 */ /* 0x080fe40000410000 */
[C---:B------:R-:W-:Y:S02]  /*5950*/  FMUL.FTZ R137, R114.reuse, R137 ;  /* 0x0000008972897220 */ /* 0x040fe40000410000 */
[----:B------:R-:W-:Y:S02]  /*5960*/  FMUL.FTZ R114, R114, R135 ;  /* 0x0000008772727220 */ /* 0x000fe40000410000 */
[----:B------:R-:W-:-:S02]  /*5970*/  FFMA.FTZ R104, R33, R87, R104 ;  /* 0x0000005721687223 */ /* 0x000fc40000010068 */
[----:B-1----:R-:W-:Y:S02]  /*5980*/  FFMA.FTZ R34, R76, R33, R143 ;  /* 0x000000214c227223 */ /* 0x002fe4000001008f */
[----:B------:R-:W-:Y:S02]  /*5990*/  FMUL.FTZ R137, R137, R132 ;  /* 0x0000008489897220 */ /* 0x000fe40000410000 */
[----:B--2---:R-:W-:Y:S02]  /*59a0*/  @!P0 FADD.FTZ R136, R136, R155 ;  /* 0x0000009b88888221 */ /* 0x004fe40000010000 */
[----:B------:R-:W-:Y:S02]  /*59b0*/  FMUL.FTZ R35, R118, R135 ;  /* 0x0000008776237220 */ /* 0x000fe40000410000 */
[----:B----4-:R-:W-:Y:S01]  /*59c0*/  @!P0 FADD.FTZ R152, R152, R153 ;  /* 0x0000009998988221 */ /* 0x010fe20000010000 */
[----:B------:R-:W-:Y:S01]  /*59d0*/  MOV R33, R136 ;  /* 0x0000008800217202 */ /* 0x000fe20000000f00 */
[----:B------:R-:W-:-:S02]  /*59e0*/  FMUL.FTZ R114, R114, R129 ;  /* 0x0000008172727220 */ /* 0x000fc40000410000 */
[----:B------:R-:W-:Y:S01]  /*59f0*/  FADD.FTZ R109, R34, R109 ;  /* 0x0000006d226d7221 */ /* 0x000fe20000010000 */
[----:B------:R-:W-:Y:S01]  /*5a00*/  MOV R32, R152 ;  /* 0x0000009800207202 */ /* 0x000fe20000000f00 */
[----:B------:R-:W-:Y:S02]  /*5a10*/  FFMA.FTZ R34, R74, R127, R137 ;  /* 0x0000007f4a227223 */ /* 0x000fe40000010089 */
[----:B------:R-:W-:Y:S02]  /*5a20*/  FFMA.FTZ R114, R72, R35, R114 ;  /* 0x0000002348727223 */ /* 0x000fe40000010072 */
[----:B------:R1:W-:Y:S01]  /*5a30*/  @!P1 STS.64 [0x858], R32 ;  /* 0x00085820ff009388 */ /* 0x0003e20000000a00 */
[----:B------:R-:W-:Y:S02]  /*5a40*/  FADD.FTZ R101, R124, R101 ;  /* 0x000000657c657221 */ /* 0x000fe40000010000 */
[----:B------:R-:W-:Y:S02]  /*5a50*/  FFMA.FTZ R102, R127, R85, R102 ;  /* 0x000000557f667223 */ /* 0x000fe40000010066 */
        /* <DEDUP_REMOVED lines=13> */
.L_x_7136:
[----:B-1----:R-:W-:Y:S05]  /*5b30*/  BSYNC B0 ;  /* 0x0000000000007941 */ /* 0x002fea0003800000 */
.L_x_7135:
[----:B------:R-:W-:Y:S02]  /*5b40*/  IADD3 R123, R123, 0x1, RZ ;  /* 0x000000017b7b7810 */ /* 0x000fe40007ffe0ff */
[----:B------:R-:W-:Y:S02]  /*5b50*/  IADD3 R112, P1, R112, 0x1, RZ ;  /* 0x0000000170707810 */ /* 0x000fe40007f3e0ff */
[----:B------:R-:W-:Y:S02]  /*5b60*/  ISETP.GE.AND P0, PT, R123, c[0x0][0x16c], PT ;  /* 0x00005b007b007a0c */ /* 0x000fe40003f06270 */
[----:B------:R-:W-:-:S11]  /*5b70*/  IADD3.X R125, RZ, R125, RZ, P1, !PT ;  /* 0x0000007dff7d7210 */ /* 0x000fd60000ffe4ff */
[----:B------:R-:W-:Y:S01]  /*5b80*/  @P0 CALL.REL.NOINC `(.L_x_7116) ;  /* 0x0000001000000944 */ /* 0x000fe20003c00000 */
[----:B------:R-:W-:Y:S05]  /*5b90*/  BRA `(.L_x_7137) ;  /* 0xffffe17000007947 */ /* 0x000fea000383ffff */
.L_x_7116:
        /* <DEDUP_REMOVED lines=11> */
[----:B------:R-:W2:Y:S01]  /*5c50*/  @!P5 LDG.E R108, [R2.64] ;  /* 0x00000004026cd981 */ /* 0x000ea2000c1e1900 */
[----:B------:R-:W-:-:S03]  /*5c60*/  ISETP.GE.AND P5, PT, R59, R81, PT ;  /* 0x000000513b00720c */ /* 0x000fc60003fa6270 */
[----:B------:R-:W4:Y:S01]  /*5c70*/  @!P0 LDG.E R5, [R2.64+0x80] ;  /* 0x0000800402058981 */ /* 0x000f22000c1e1900 */
[----:B------:R-:W-:-:S03]  /*5c80*/  ISETP.GE.AND P0, PT, R60, R81, PT ;  /* 0x000000513c00720c */ /* 0x000fc60003f06270 */
[----:B------:R-:W5:Y:S04]  /*5c90*/  @!P1 LDG.E R4, [R2.64+0x100] ;  /* 0x0001000402049981 */ /* 0x000f68000c1e1900 */
        /* <DEDUP_REMOVED lines=9> */
[----:B--2---:R-:W-:Y:S04]  /*5d30*/  STS [R61.X4], R108 ;  /* 0x0000006c3d007388 */ /* 0x004fe80000004800 */
[----:B----4-:R-:W-:Y:S04]  /*5d40*/  STS [R62.X4+0x80], R5 ;  /* 0x000080053e007388 */ /* 0x010fe80000004800 */
[----:B-----5:R-:W-:Y:S04]  /*5d50*/  STS [R63.X4+0x100], R4 ;  /* 0x000100043f007388 */ /* 0x020fe80000004800 */
[----:B---3--:R-:W-:Y:S04]  /*5d60*/  STS [R64.X4+0x180], R17 ;  /* 0x0001801140007388 */ /* 0x008fe80000004800 */
        /* <DEDUP_REMOVED lines=8> */
[----:B------:R-:W3:Y:S04]  /*5df0*/  LDS R21, [R70.X4] ;  /* 0x0000000046157984 */ /* 0x000ee80000004800 */
[----:B------:R-:W4:Y:S04]  /*5e00*/  LDS R5, [R70.X4+0x10] ;  /* 0x0000100046057984 */ /* 0x000f280000004800 */
[----:B------:R-:W5:Y:S04]  /*5e10*/  LDS R17, [R70.X4+0x14] ;  /* 0x0000140046117984 */ /* 0x000f680000004800 */
[----:B------:R-:W5:Y:S01]  /*5e20*/  LDS R19, [R70.X4+0x1c] ;  /* 0x00001c0046137984 */ /* 0x000f620000004800 */
[----:B0-----:R-:W-:-:S02]  /*5e30*/  FADD.FTZ R23, R23, R38 ;  /* 0x0000002617177221 */ /* 0x001fc40000010000 */
[----:B-1----:R-:W-:-:S03]  /*5e40*/  FADD.FTZ R16, R3, R38 ;  /* 0x0000002603107221 */ /* 0x002fc60000010000 */
[----:B------:R-:W-:Y:S01]  /*5e50*/  FSETP.GTU.FTZ.AND P4, PT, R23, 20, PT ;  /* 0x41a000001700780b */ /* 0x000fe20003f9c000 */
[----:B------:R-:W0:Y:S01]  /*5e60*/  LDS R3, [R70.X4+0x18] ;  /* 0x0000180046037984 */ /* 0x000e220000004800 */
[--C-:B--2---:R-:W-:Y:S01]  /*5e70*/  FADD.FTZ R25, R25, R38.reuse ;  /* 0x0000002619197221 */ /* 0x104fe20000010000 */
[----:B------:R-:W-:Y:S02]  /*5e80*/  FSETP.GTU.FTZ.AND P5, PT, R16, 20, PT ;  /* 0x41a000001000780b */ /* 0x000fe40003fbc000 */
[----:B------:R-:W-:Y:S01]  /*5e90*/  BAR.SYNC.DEFER_BLOCKING 0x0 ;  /* 0x0000000000007b1d */ /* 0x000fe20000010000 */
[--C-:B---3--:R-:W-:Y:S01]  /*5ea0*/  FADD.FTZ R21, R21, R38.reuse ;  /* 0x0000002615157221 */ /* 0x108fe20000010000 */
[----:B------:R-:W-:Y:S01]  /*5eb0*/  FSETP.GTU.FTZ.AND P0, PT, R25, 20, PT ;  /* 0x41a000001900780b */ /* 0x000fe20003f1c000 */
[----:B----4-:R-:W-:-:S05]  /*5ec0*/  FADD.FTZ R5, R5, R38 ;  /* 0x0000002605057221 */ /* 0x010fca0000010000 */
[----:B------:R-:W-:Y:S02]  /*5ed0*/  @!P4 FMUL.FTZ R2, R23, -1.4426950216293334961 ;  /* 0xbfb8aa3b1702c820 */ /* 0x000fe40000410000 */
[--C-:B-----5:R-:W-:Y:S01]  /*5ee0*/  FADD.FTZ R17, R17, R38.reuse ;  /* 0x0000002611117221 */ /* 0x120fe20000010000 */
[----:B------:R-:W-:Y:S01]  /*5ef0*/  FSETP.GTU.FTZ.AND P1, PT, R5, 20, PT ;  /* 0x41a000000500780b */ /* 0x000fe20003f3c000 */
[----:B------:R-:W-:Y:S02]  /*5f00*/  @!P5 FMUL.FTZ R16, R16, -1.4426950216293334961 ;  /* 0xbfb8aa3b1010d820 */ /* 0x000fe40000410000 */
[----:B------:R-:W1:Y:S01]  /*5f10*/  @!P4 MUFU.EX2 R2, R2 ;  /* 0x000000020002c308 */ /* 0x000e620000000800 */
[----:B------:R-:W-:Y:S01]  /*5f20*/  FSETP.GTU.FTZ.AND P2, PT, R17, 20, PT ;  /* 0x41a000001100780b */ /* 0x000fe20003f5c000 */
[----:B------:R-:W-:Y:S02]  /*5f30*/  @!P0 FMUL.FTZ R18, R25, -1.4426950216293334961 ;  /* 0xbfb8aa3b19128820 */ /* 0x000fe40000410000 */
[----:B------:R-:W-:-:S04]  /*5f40*/  FADD.FTZ R19, R19, R38 ;  /* 0x0000002613137221 */ /* 0x000fc80000010000 */
[----:B------:R-:W2:Y:S01]  /*5f50*/  @!P5 MUFU.EX2 R16, R16 ;  /* 0x000000100010d308 */ /* 0x000ea20000000800 */
[----:B------:R-:W-:Y:S04]  /*5f60*/  STS [R70.X4], R100 ;  /* 0x0000006446007388 */ /* 0x000fe80000004800 */
[----:B------:R-:W-:Y:S01]  /*5f70*/  STS [R70.X4+0x4], R103 ;  /* 0x0000046746007388 */ /* 0x000fe20000004800 */
[----:B-1----:R-:W-:Y:S02]  /*5f80*/  @!P4 FADD.FTZ R4, R2, 1 ;  /* 0x3f8000000204c421 */ /* 0x002fe40000010000 */
[----:B------:R-:W1:Y:S01]  /*5f90*/  @!P0 MUFU.EX2 R18, R18 ;  /* 0x0000001200128308 */ /* 0x000e620000000800 */
[----:B------:R-:W-:Y:S04]  /*5fa0*/  STS [R70.X4+0x8], R102 ;  /* 0x0000086646007388 */ /* 0x000fe80000004800 */
[----:B------:R-:W-:Y:S01]  /*5fb0*/  STS [R70.X4+0xc], R105 ;  /* 0x00000c6946007388 */ /* 0x000fe20000004800 */
[----:B0-----:R-:W-:-:S02]  /*5fc0*/  FADD.FTZ R20, R3, R38 ;  /* 0x0000002603147221 */ /* 0x001fc40000010000 */
[----:B--2---:R-:W-:Y:S01]  /*5fd0*/  @!P5 FADD.FTZ R2, R16, 1 ;  /* 0x3f8000001002d421 */ /* 0x004fe20000010000 */
[----:B------:R-:W-:Y:S01]  /*5fe0*/  STS [R70.X4+0x10], R104 ;  /* 0x0000106846007388 */ /* 0x000fe20000004800 */
[----:B------:R-:W0:Y:S01]  /*5ff0*/  @!P4 MUFU.RCP R4, R4 ;  /* 0x000000040004c308 */ /* 0x000e220000001000 */
[----:B------:R-:W-:Y:S01]  /*6000*/  @!P1 FMUL.FTZ R3, R5, -1.4426950216293334961 ;  /* 0xbfb8aa3b05039820 */ /* 0x000fe20000410000 */
[----:B------:R-:W-:Y:S01]  /*6010*/  FSETP.GTU.FTZ.AND P3, PT, R20, 20, PT ;  /* 0x41a000001400780b */ /* 0x000fe20003f7c000 */
[----:B------:R-:W-:Y:S01]  /*6020*/  STS [R70.X4+0x14], R113 ;  /* 0x0000147146007388 */ /* 0x000fe20000004800 */
[----:B-1----:R-:W-:-:S03]  /*6030*/  @!P0 FADD.FTZ R18, R18, 1 ;  /* 0x3f80000012128421 */ /* 0x002fc60000010000 */
[----:B------:R-:W-:Y:S01]  /*6040*/  STS [R70.X4+0x18], R106 ;  /* 0x0000186a46007388 */ /* 0x000fe20000004800 */
[----:B------:R-:W1:Y:S03]  /*6050*/  @!P5 MUFU.RCP R2, R2 ;  /* 0x000000020002d308 */ /* 0x000e660000001000 */
[----:B------:R-:W-:Y:S01]  /*6060*/  STS [R70.X4+0x1c], R115 ;  /* 0x00001c7346007388 */ /* 0x000fe20000004800 */
[----:B------:R-:W-:-:S06]  /*6070*/  NOP ;  /* 0x0000000000007918 */ /* 0x000fcc0000000000 */
[----:B------:R-:W-:Y:S01]  /*6080*/  LDS R23, [R62.X4+0x80] ;  /* 0x000080003e177984 */ /* 0x000fe20000004800 */
[----:B------:R-:W2:Y:S01]  /*6090*/  @!P1 MUFU.EX2 R3, R3 ;  /* 0x0000000300039308 */ /* 0x000ea20000000800 */
[----:B0-----:R-:W-:Y:S01]  /*60a0*/  @!P4 FMUL.FTZ R119, R119, R4 ;  /* 0x000000047777c220 */ /* 0x001fe20000410000 */
[----:B------:R-:W-:Y:S01]  /*60b0*/  FSETP.GTU.FTZ.AND P4, PT, R19, 20, PT ;  /* 0x41a000001300780b */ /* 0x000fe20003f9c000 */
[----:B------:R-:W-:Y:S01]  /*60c0*/  LDS R25, [R63.X4+0x100] ;  /* 0x000100003f197984 */ /* 0x000fe20000004800 */
[----:B------:R-:W-:Y:S02]  /*60d0*/  @!P2 FMUL.FTZ R4, R17, -1.4426950216293334961 ;  /* 0xbfb8aa3b1104a820 */ /* 0x000fe40000410000 */
[----:B-1----:R-:W-:Y:S01]  /*60e0*/  @!P5 FMUL.FTZ R117, R117, R2 ;  /* 0x000000027575d220 */ /* 0x002fe20000410000 */
[----:B------:R-:W-:Y:S01]  /*60f0*/  FSETP.GTU.FTZ.AND P5, PT, R21, 20, PT ;  /* 0x41a000001500780b */ /* 0x000fe20003fbc000 */
[----:B------:R-:W-:Y:S01]  /*6100*/  LDS R27, [R64.X4+0x180] ;  /* 0x00018000401b7984 */ /* 0x000fe20000004800 */
[----:B------:R-:W-:Y:S01]  /*6110*/  @!P3 FMUL.FTZ R5, R20, -1.4426950216293334961 ;  /* 0xbfb8aa3b1405b820 */ /* 0x000fe20000410000 */
[----:B------:R-:W0:Y:S02]  /*6120*/  @!P2 MUFU.EX2 R16, R4 ;  /* 0x000000040010a308 */ /* 0x000e240000000800 */
[----:B------:R-:W-:Y:S03]  /*6130*/  LDS R29, [R65.X4+0x200] ;  /* 0x00020000411d7984 */ /* 0x000fe60000004800 */
[----:B------:R-:W-:Y:S01]  /*6140*/  @!P4 FMUL.FTZ R19, R19, -1.4426950216293334961 ;  /* 0xbfb8aa3b1313c820 */ /* 0x000fe20000410000 */
[----:B------:R-:W-:Y:S02]  /*6150*/  LDS R31, [R66.X4+0x280] ;  /* 0x00028000421f7984 */ /* 0x000fe40000004800 */
[----:B------:R2:W1:Y:S02]  /*6160*/  @!P3 MUFU.EX2 R17, R5 ;  /* 0x000000050011b308 */ /* 0x0004640000000800 */
[----:B------:R-:W-:Y:S01]  /*6170*/  @!P5 FMUL.FTZ R2, R21, -1.4426950216293334961 ;  /* 0xbfb8aa3b1502d820 */ /* 0x000fe20000410000 */
[----:B------:R-:W-:Y:S04]  /*6180*/  LDS R33, [R67.X4+0x300] ;  /* 0x0003000043217984 */ /* 0x000fe80000004800 */
[----:B------:R-:W-:Y:S01]  /*6190*/  LDS R21, [R61.X4] ;  /* 0x000000003d157984 */ /* 0x000fe20000004800 */
[----:B------:R3:W4:Y:S01]  /*61a0*/  @!P5 MUFU.EX2 R4, R2 ;  /* 0x000000020004d308 */ /* 0x0007220000000800 */
[----:B--2---:R-:W-:-:S02]  /*61b0*/  @!P1 FADD.FTZ R5, R3, 1 ;  /* 0x3f80000003059421 */ /* 0x004fc40000010000 */
[----:B------:R-:W-:Y:S01]  /*61c0*/  LDS R35, [R68.X4+0x380] ;  /* 0x0003800044237984 */ /* 0x000fe20000004800 */
[----:B0-----:R-:W-:-:S03]  /*61d0*/  @!P2 FADD.FTZ R16, R16, 1 ;  /* 0x3f8000001010a421 */ /* 0x001fc60000010000 */
[----:B------:R-:W-:Y:S01]  /*61e0*/  @!P6 STS [0x420], R81 ;  /* 0x00042051ff00e388 */ /* 0x000fe20000000800 */
[----:B------:R-:W0:Y:S01]  /*61f0*/  @!P0 MUFU.RCP R18, R18 ;  /* 0x0000001200128308 */ /* 0x000e220000001000 */
[----:B---3--:R-:W-:Y:S02]  /*6200*/  IMAD.WIDE.U32 R2, R39, c[0x0][0x2d8], RZ ;  /* 0x0000b60027027a25 */ /* 0x008fe400078e00ff */
[----:B------:R-:W-:Y:S02]  /*6210*/  BAR.SYNC.DEFER_BLOCKING 0x0 ;  /* 0x0000000000007b1d */ /* 0x000fe40000010000 */
[----:B-1----:R-:W-:Y:S01]  /*6220*/  @!P3 FADD.FTZ R17, R17, 1 ;  /* 0x3f8000001111b421 */ /* 0x002fe20000010000 */
[----:B------:R-:W-:Y:S01]  /*6230*/  IADD3 R3, R3, R75, RZ ;  /* 0x0000004b03037210 */ /* 0x000fe20007ffe0ff */
[----:B----4-:R-:W-:Y:S02]  /*6240*/  @!P5 FADD.FTZ R4, R4, 1 ;  /* 0x3f8000000404d421 */ /* 0x010fe40000010000 */
[----:B------:R1:W2:Y:S02]  /*6250*/  @!P1 MUFU.RCP R20, R5 ;  /* 0x0000000500149308 */ /* 0x0002a40000001000 */
[----:B------:R-:W-:-:S04]  /*6260*/  IMAD.WIDE.U32 R2, R0, c[0x0][0x2e0], R2 ;  /* 0x0000b80000027a25 */ /* 0x000fc800078e0002 */
[----:B0-----:R-:W-:Y:S02]  /*6270*/  @!P0 FMUL.FTZ R111, R111, R18 ;  /* 0x000000126f6f8220 */ /* 0x001fe40000410000 */
[----:B------:R-:W0:Y:S01]  /*6280*/  @!P4 MUFU.EX2 R19, R19 ;  /* 0x000000130013c308 */ /* 0x000e220000000800 */
[----:B-1----:R-:W-:Y:S01]  /*6290*/  IMAD R5, R37, c[0x0][0x2e0], RZ ;  /* 0x0000b80025057a24 */ /* 0x002fe200078e02ff */
[----:B------:R-:W-:-:S03]  /*62a0*/  IADD3 R2, P0, R80, R2, RZ ;  /* 0x0000000250027210 */ /* 0x000fc60007f1e0ff */
[----:B------:R-:W-:-:S03]  /*62b0*/  IMAD R5, R0, c[0x0][0x2e4], R5 ;  /* 0x0000b90000057a24 */ /* 0x000fc600078e0205 */
[----:B------:R-:W1:Y:S01]  /*62c0*/  @!P2 MUFU.RCP R16, R16 ;  /* 0x000000100010a308 */ /* 0x000e620000001000 */
[----:B--2---:R-:W-:Y:S01]  /*62d0*/  @!P1 FMUL.FTZ R109, R109, R20 ;  /* 0x000000146d6d9220 */ /* 0x004fe20000410000 */
[----:B------:R-:W2:Y:S01]  /*62e0*/  LDS R73, [0x420] ;  /* 0x00042000ff497984 */ /* 0x000ea20000000800 */
[----:B------:R-:W-:-:S05]  /*62f0*/  IADD3.X R3, R82, R5, R3, P0, !PT ;  /* 0x0000000552037210 */ /* 0x000fca00007fe403 */
[----:B------:R3:W4:Y:S01]  /*6300*/  @!P3 MUFU.RCP R22, R17 ;  /* 0x000000110016b308 */ /* 0x0007220000001000 */
[----:B0-----:R-:W-:-:S07]  /*6310*/  @!P4 FADD.FTZ R19, R19, 1 ;  /* 0x3f8000001313c421 */ /* 0x001fce0000010000 */
[----:B------:R-:W0:Y:S01]  /*6320*/  @!P4 MUFU.RCP R24, R19 ;  /* 0x000000130018c308 */ /* 0x000e220000001000 */
[----:B---3--:R-:W-:Y:S01]  /*6330*/  LEA R17, P1, R6, c[0x0][0x330], 0x2 ;  /* 0x0000cc0006117a11 */ /* 0x008fe200078210ff */
[----:B-1----:R-:W-:-:S03]  /*6340*/  @!P2 FMUL.FTZ R107, R107, R16 ;  /* 0x000000106b6ba220 */ /* 0x002fc60000410000 */
[----:B------:R-:W-:Y:S02]  /*6350*/  LEA.HI.X R5, R6, c[0x0][0x334], R7, 0x2, P1 ;  /* 0x0000cd0006057a11 */ /* 0x000fe400008f1407 */
[C---:B------:R-:W-:Y:S01]  /*6360*/  LEA R16, P2, R2.reuse, R17, 0x2 ;  /* 0x0000001102107211 */ /* 0x040fe200078410ff */
[----:B------:R-:W1:Y:S01]  /*6370*/  @!P5 MUFU.RCP R4, R4 ;  /* 0x000000040004d308 */ /* 0x000e620000001000 */
[----:B----4-:R-:W-:Y:S02]  /*6380*/  @!P3 FMUL.FTZ R101, R101, R22 ;  /* 0x000000166565b220 */ /* 0x010fe40000410000 */
[----:B------:R-:W-:Y:S01]  /*6390*/  LEA.HI.X R17, R2, R5, R3, 0x2, P2 ;  /* 0x0000000502117211 */ /* 0x000fe200010f1403 */
[----:B0-----:R-:W-:Y:S02]  /*63a0*/  @!P4 FMUL.FTZ R99, R99, R24 ;  /* 0x000000186363c220 */ /* 0x001fe40000410000 */
[----:B-1----:R-:W-:Y:S01]  /*63b0*/  @!P5 FMUL.FTZ R121, R121, R4 ;  /* 0x000000047979d220 */ /* 0x002fe20000410000 */
[----:B--2---:R-:W-:-:S02]  /*63c0*/  ISETP.GE.AND P1, PT, R6, R73, PT ;  /* 0x000000490600720c */ /* 0x004fc40003f26270 */
        /* <DEDUP_REMOVED lines=13> */
.L_x_7139:
[----:B------:R-:W-:Y:S05]  /*64a0*/  BSYNC B0 ;  /* 0x0000000000007941 */ /* 0x000fea0003800000 */
.L_x_7138:
        /* <DEDUP_REMOVED lines=15> */
[----:B------:R0:W-:Y:S02]  /*65a0*/  @!P2 STG.E [R16.64+-0x200], R29 ;  /* 0xfffe001d1000a986 */ /* 0x0001e4000c101904 */
[----:B------:R-:W-:Y:S02]  /*65b0*/  FADD.FTZ R42, R42, R109 ;  /* 0x0000006d2a2a7221 */ /* 0x000fe40000010000 */
[----:B------:R-:W-:Y:S02]  /*65c0*/  @!P3 STG.E [R16.64+-0x180], R31 ;  /* 0xfffe801f1000b986 */ /* 0x000fe4000c101904 */
[----:B------:R-:W-:-:S02]  /*65d0*/  FADD.FTZ R42, R42, R107 ;  /* 0x0000006b2a2a7221 */ /* 0x000fc40000010000 */
[----:B------:R-:W-:Y:S02]  /*65e0*/  @!P4 STG.E [R16.64+-0x100], R33 ;  /* 0xffff00211000c986 */ /* 0x000fe4000c101904 */
[----:B------:R-:W-:Y:S02]  /*65f0*/  FADD.FTZ R42, R42, R101 ;  /* 0x000000652a2a7221 */ /* 0x000fe40000010000 */
[----:B------:R-:W-:Y:S01]  /*6600*/  @!P0 STG.E [R16.64+-0x380], R23 ;  /* 0xfffc801710008986 */ /* 0x000fe2000c101904 */
[----:B0-----:R-:W-:Y:S02]  /*6610*/  IMAD R29, R39, c[0x0][0x2fc], R4 ;  /* 0x0000bf00271d7a24 */ /* 0x001fe400078e0204 */
[----:B------:R-:W-:Y:S01]  /*6620*/  FADD.FTZ R42, R42, R99 ;  /* 0x000000632a2a7221 */ /* 0x000fe20000010000 */
[----:B------:R-:W-:Y:S02]  /*6630*/  @!P5 STG.E [R16.64+-0x80], R35 ;  /* 0xffff80231000d986 */ /* 0x000fe4000c101904 */
[----:B------:R-:W-:-:S02]  /*6640*/  IADD3 R27, R3, R29, RZ ;  /* 0x0000001d031b7210 */ /* 0x000fc40007ffe0ff */
        /* <DEDUP_REMOVED lines=34> */
.L_x_7141:
[----:B------:R-:W-:Y:S05]  /*6870*/  BSYNC B0 ;  /* 0x0000000000007941 */ /* 0x000fea0003800000 */
.L_x_7140:
        /* <DEDUP_REMOVED lines=38> */
.L_x_7094:
        /* <DEDUP_REMOVED lines=24> */
.L_x_7144:
[----:B0-----:R-:W-:Y:S05]  /*6c60*/  BSYNC B0 ;  /* 0x0000000000007941 */ /* 0x001fea0003800000 */
.L_x_7143:
        /* <DEDUP_REMOVED lines=23> */
.L_x_7146:
[----:B------:R-:W1:Y:S02]  /*6de0*/  S2R R15, SR_TID.X ;  /* 0x00000000000f7919 */ /* 0x000e640000002100 */
.L_x_7147:
[----:B0-----:R-:W-:Y:S05]  /*6df0*/  BSYNC B0 ;  /* 0x0000000000007941 */ /* 0x001fea0003800000 */
.L_x_7145:
        /* <DEDUP_REMOVED lines=10> */
.L_x_7148:
        /* <DEDUP_REMOVED lines=26> */
.L_x_7149:
        /* <DEDUP_REMOVED lines=12> */
.L_x_9115:


//--------------------- .text._Z25selective_scan_bwd_kernelI32Selective_Scan_bwd_kernel_traitsILi32ELi8ELb0ELb1ELb1ELb0ELb0EffEEv12SSMParamsBwd --------------------------
	.section	.text._Z25selective_scan_bwd_kernelI32Selective_Scan_bwd_kernel_traitsILi32ELi8ELb0ELb1ELb1ELb0ELb0EffEEv12SSMParamsBwd,"ax",@progbits
	.sectioninfo	@"SHI_REGISTERS=204"
	.align	128
        .global         _Z25selective_scan_bwd_kernelI32Selective_Scan_bwd_kernel_traitsILi32ELi8ELb0ELb1ELb1ELb0ELb0EffEEv12SSMParamsBwd
        .type           _Z25selective_scan_bwd_kernelI32Selective_Scan_bwd_kernel_traitsILi32ELi8ELb0ELb1ELb1ELb0ELb0EffEEv12SSMParamsBwd,@function
        .size           _Z25selective_scan_bwd_kernelI32Selective_Scan_bwd_kernel_traitsILi32ELi8ELb0ELb1ELb1ELb0ELb0EffEEv12SSMParamsBwd,(.L_x_9116 - _Z25selective_scan_bwd_kernelI32Selective_Scan_bwd_kernel_traitsILi32ELi8ELb0ELb1ELb1ELb0ELb0EffEEv12SSMParamsBwd)
        .other          _Z25selective_scan_bwd_kernelI32Selective_Scan_bwd_kernel_traitsILi32ELi8ELb0ELb1ELb1ELb0ELb0EffEEv12SSMParamsBwd,@"STO_CUDA_ENTRY STV_DEFAULT"
_Z25selective_scan_bwd_kernelI32Selective_Scan_bwd_kernel_traitsILi32ELi8ELb0ELb1ELb1ELb0ELb0EffEEv12SSMParamsBwd:
.text._Z25selective_scan_bwd_kernelI32Selective_Scan_bwd_kernel_traitsILi32ELi8ELb0ELb1ELb1ELb0ELb0EffEEv12SSMParamsBwd:
[----:B------:R-:W-:Y:S02]  /*0000*/  MOV R1, c[0x0][0x28] ;  /* 0x00000a0000017a02 */ /* 0x000fe40000000f00 */
[----:B------:R-:W-:Y:S01]  /*0010*/  IABS R17, c[0x0][0x178] ;  /* 0x00005e0000117a13 */ /* 0x000fe20000000000 */
[----:B------:R-:W0:Y:S01]  /*0020*/  S2R R0, SR_CTAID.Y ;  /* 0x0000000000007919 */ /* 0x000e220000002600 */
[----:B------:R-:W-:Y:S01]  /*0030*/  ISETP.NE.U32.AND P0, PT, RZ, c[0x0][0x238], PT ;  /* 0x00008e00ff007a0c */ /* 0x000fe20003f05070 */
[----:B------:R-:W-:Y:S01]  /*0040*/  HFMA2.MMA R46, -RZ, RZ, 0, 0 ;  /* 0x00000000ff2e7435 */ /* 0x000fe200000001ff */
[----:B------:R-:W1:Y:S01]  /*0050*/  I2F.RP R8, R17 ;  /* 0x0000001100087306 */ /* 0x000e620000209400 */
[----:B------:R-:W-:Y:S01]  /*0060*/  ULDC.64 UR4, c[0x0][0x118] ;  /* 0x0000460000047ab9 */ /* 0x000fe20000000a00 */
[----:B------:R-:W-:Y:S01]  /*0070*/  ISETP.NE.AND.EX P0, PT, RZ, c[0x0][0x23c], PT, P0 ;  /* 0x00008f00ff007a0c */ /* 0x000fe20003f05300 */
[----:B------:R-:W-:Y:S01]  /*0080*/  IMAD.MOV.U32 R48, RZ, RZ, RZ ;  /* 0x000000ffff307224 */ /* 0x000fe200078e00ff */
[----:B------:R-:W-:Y:S01]  /*0090*/  ISETP.NE.U32.AND P1, PT, RZ, c[0x0][0x250], PT ;  /* 0x00009400ff007a0c */ /* 0x000fe20003f25070 */
[----:B------:R-:W2:Y:S03]  /*00a0*/  S2R R49, SR_CTAID.X ;  /* 0x0000000000317919 */ /* 0x000ea60000002500 */
        /* <DEDUP_REMOVED lines=9> */
[----:B-1----:R-:W-:Y:S02]  /*0140*/  IADD3 R6, R8, 0xffffffe, RZ ;  /* 0x0ffffffe08067810 */ /* 0x002fe40007ffe0ff */
[----:B------:R-:W-:Y:S01]  /*0150*/  LOP3.LUT R18, R0, c[0x0][0x178], RZ, 0x3c, !PT ;  /* 0x00005e0000127a12 */ /* 0x000fe200078e3cff */
[----:B------:R1:W5:Y:S01]  /*0160*/  @P1 LDG.E R48, [R4.64] ;  /* 0x0000000404301981 */ /* 0x000362000c1e1900 */
[----:B------:R2:W3:Y:S01]  /*0170*/  F2I.FTZ.U32.TRUNC.NTZ R7, R6 ;  /* 0x0000000600077305 */ /* 0x0004e2000021f000 */
[----:B------:R-:W-:Y:S01]  /*0180*/  IMAD R8, R162, c[0x0][0x1d0], RZ ;  /* 0x00007400a2087a24 */ /* 0x000fe200078e02ff */
[----:B------:R-:W-:Y:S01]  /*0190*/  ISETP.GE.AND P1, PT, R18, RZ, PT ;  /* 0x000000ff1200720c */ /* 0x000fe20003f26270 */
[C---:B------:R-:W-:Y:S01]  /*01a0*/  IMAD R16, R162.reuse, c[0x0][0x190], RZ ;  /* 0x00006400a2107a24 */ /* 0x040fe200078e02ff */
[----:B------:R-:W-:Y:S01]  /*01b0*/  ISETP.NE.AND P0, PT, RZ, c[0x0][0x178], PT ;  /* 0x00005e00ff007a0c */ /* 0x000fe20003f05270 */
[----:B------:R-:W-:Y:S01]  /*01c0*/  IMAD R11, R49, c[0x0][0x1d4], R8 ;  /* 0x00007500310b7a24 */ /* 0x000fe200078e0208 */
[----:B------:R-:W-:Y:S01]  /*01d0*/  CS2R R52, SRZ ;  /* 0x0000000000347805 */ /* 0x000fe2000001ff00 */
[----:B------:R-:W-:Y:S01]  /*01e0*/  IMAD R12, R162, c[0x0][0x1e0], RZ ;  /* 0x00007800a20c7a24 */ /* 0x000fe200078e02ff */
[----:B--2---:R-:W-:Y:S01]  /*01f0*/  HFMA2.MMA R6, -RZ, RZ, 0, 0 ;  /* 0x00000000ff067435 */ /* 0x004fe200000001ff */
[----:B------:R-:W-:-:S02]  /*0200*/  IMAD.MOV.U32 R50, RZ, RZ, c[0x0][0x174] ;  /* 0x00005d00ff327624 */ /* 0x000fc400078e00ff */
[----:B------:R-:W-:-:S03]  /*0210*/  IMAD.WIDE.U32 R8, R49, c[0x0][0x190], RZ ;  /* 0x0000640031087a25 */ /* 0x000fc600078e00ff */
[C---:B------:R-:W-:Y:S01]  /*0220*/  ISETP.GE.AND P3, PT, R50.reuse, 0x1, PT ;  /* 0x000000013200780c */ /* 0x040fe20003f66270 */
[C---:B------:R-:W-:Y:S01]  /*0230*/  IMAD R15, R49.reuse, c[0x0][0x194], R16 ;  /* 0x00006500310f7a24 */ /* 0x040fe200078e0210 */
[----:B---3--:R-:W-:Y:S01]  /*0240*/  IADD3 R10, RZ, -R7, RZ ;  /* 0x80000007ff0a7210 */ /* 0x008fe20007ffe0ff */
[----:B-1----:R-:W-:Y:S01]  /*0250*/  IMAD.WIDE.U32 R4, R49, c[0x0][0x1e0], RZ ;  /* 0x0000780031047a25 */ /* 0x002fe200078e00ff */
[----:B------:R-:W-:Y:S02]  /*0260*/  SHF.L.U32 R50, R50, 0x8, RZ ;  /* 0x0000000832327819 */ /* 0x000fe400000006ff */
[----:B------:R-:W-:Y:S01]  /*0270*/  IADD3 R9, R9, R15, RZ ;  /* 0x0000000f09097210 */ /* 0x000fe20007ffe0ff */
[----:B0-----:R-:W-:Y:S01]  /*0280*/  IMAD R3, R10, R17, RZ ;  /* 0x000000110a037224 */ /* 0x001fe200078e02ff */
[----:B------:R-:W-:Y:S01]  /*0290*/  IABS R10, R0 ;  /* 0x00000000000a7213 */ /* 0x000fe20000000000 */
[----:B------:R-:W-:Y:S02]  /*02a0*/  IMAD R13, R49, c[0x0][0x1e4], R12 ;  /* 0x00007900310d7a24 */ /* 0x000fe400078e020c */
[----:B------:R-:W-:-:S03]  /*02b0*/  IMAD.HI.U32 R7, R7, R3, R6 ;  /* 0x0000000307077227 */ /* 0x000fc600078e0006 */
[----:B------:R-:W-:Y:S01]  /*02c0*/  IADD3 R5, R5, R13, RZ ;  /* 0x0000000d05057210 */ /* 0x000fe20007ffe0ff */
[----:B------:R-:W-:Y:S01]  /*02d0*/  IMAD R14, R162, c[0x0][0x278], RZ ;  /* 0x00009e00a20e7a24 */ /* 0x000fe200078e02ff */
[----:B------:R-:W-:Y:S01]  /*02e0*/  IADD3 R13, R50, -0x100, RZ ;  /* 0xffffff00320d7810 */ /* 0x000fe20007ffe0ff */
[----:B------:R-:W-:-:S04]  /*02f0*/  IMAD.HI.U32 R51, R7, R10, RZ ;  /* 0x0000000a07337227 */ /* 0x000fc800078e00ff */
[----:B------:R-:W-:Y:S02]  /*0300*/  IMAD.MOV R2, RZ, RZ, -R51 ;  /* 0x000000ffff027224 */ /* 0x000fe400078e0a33 */
[----:B------:R-:W-:Y:S02]  /*0310*/  IMAD R15, R47, c[0x0][0x1d8], RZ ;  /* 0x000076002f0f7a24 */ /* 0x000fe400078e02ff */
[----:B------:R-:W-:Y:S02]  /*0320*/  IMAD R10, R17, R2, R10 ;  /* 0x00000002110a7224 */ /* 0x000fe400078e020a */
[----:B------:R-:W-:-:S03]  /*0330*/  IMAD.WIDE.U32 R2, R49, c[0x0][0x1d0], RZ ;  /* 0x0000740031027a25 */ /* 0x000fc600078e00ff */
[----:B------:R-:W-:Y:S01]  /*0340*/  ISETP.GT.U32.AND P4, PT, R17, R10, PT ;  /* 0x0000000a1100720c */ /* 0x000fe20003f84070 */
[----:B------:R-:W-:Y:S01]  /*0350*/  IMAD.WIDE.U32 R6, R49, c[0x0][0x278], RZ ;  /* 0x00009e0031067a25 */ /* 0x000fe200078e00ff */
[----:B------:R-:W-:-:S03]  /*0360*/  IADD3 R3, R3, R11, RZ ;  /* 0x0000000b03037210 */ /* 0x000fc60007ffe0ff */
[----:B------:R-:W-:Y:S02]  /*0370*/  IMAD R11, R49, c[0x0][0x27c], R14 ;  /* 0x00009f00310b7a24 */ /* 0x000fe400078e020e */
[----:B------:R-:W-:-:S04]  /*0380*/  IMAD.WIDE.U32 R2, R0, c[0x0][0x1d8], R2 ;  /* 0x0000760000027a25 */ /* 0x000fc800078e0002 */
[----:B------:R-:W-:Y:S01]  /*0390*/  IMAD R12, R0, c[0x0][0x1dc], R15 ;  /* 0x00007700000c7a24 */ /* 0x000fe200078e020f */
[----:B------:R-:W-:Y:S01]  /*03a0*/  SHF.R.S32.HI R15, RZ, 0x1f, R13 ;  /* 0x0000001fff0f7819 */ /* 0x000fe2000001140d */
[----:B------:R-:W-:Y:S01]  /*03b0*/  IMAD.IADD R7, R7, 0x1, R11 ;  /* 0x0000000107077824 */ /* 0x000fe200078e020b */
[-C--:B------:R-:W-:Y:S01]  /*03c0*/  @!P4 IADD3 R10, R10, -R17.reuse, RZ ;  /* 0x800000110a0ac210 */ /* 0x080fe20007ffe0ff */
[----:B------:R-:W-:Y:S01]  /*03d0*/  IMAD.WIDE.U32 R4, R0, c[0x0][0x1e8], R4 ;  /* 0x00007a0000047a25 */ /* 0x000fe200078e0004 */
[----:B------:R-:W-:Y:S02]  /*03e0*/  @!P4 IADD3 R51, R51, 0x1, RZ ;  /* 0x000000013333c810 */ /* 0x000fe40007ffe0ff */
[----:B------:R-:W-:Y:S01]  /*03f0*/  ISETP.GE.U32.AND P2, PT, R10, R17, PT ;  /* 0x000000110a00720c */ /* 0x000fe20003f46070 */
[----:B------:R-:W-:Y:S01]  /*0400*/  IMAD R17, R47, c[0x0][0x1e8], RZ ;  /* 0x00007a002f117a24 */ /* 0x000fe200078e02ff */
[----:B------:R-:W-:Y:S01]  /*0410*/  IADD3 R58, P4, R13, R4, RZ ;  /* 0x000000040d3a7210 */ /* 0x000fe20007f9e0ff */
[----:B------:R-:W-:-:S02]  /*0420*/  IMAD R19, R47, c[0x0][0x280], RZ ;  /* 0x0000a0002f137a24 */ /* 0x000fc400078e02ff */
[C---:B------:R-:W-:Y:S02]  /*0430*/  IMAD R17, R0.reuse, c[0x0][0x1ec], R17 ;  /* 0x00007b0000117a24 */ /* 0x040fe400078e0211 */
[----:B------:R-:W-:-:S03]  /*0440*/  IMAD.WIDE.U32 R6, R0, c[0x0][0x280], R6 ;  /* 0x0000a00000067a25 */ /* 0x000fc600078e0006 */
[----:B------:R-:W-:Y:S01]  /*0450*/  IADD3.X R5, R15, R5, R17, P4, !PT ;  /* 0x000000050f057210 */ /* 0x000fe200027fe411 */
[----:B------:R-:W-:Y:S01]  /*0460*/  IMAD R19, R0, c[0x0][0x284], R19 ;  /* 0x0000a10000137a24 */ /* 0x000fe200078e0213 */
[----:B------:R-:W-:Y:S01]  /*0470*/  IADD3 R60, P5, R13, R6, RZ ;  /* 0x000000060d3c7210 */ /* 0x000fe20007fbe0ff */
[----:B------:R-:W-:Y:S01]  /*0480*/  IMAD R14, R162, c[0x0][0x1b0], RZ ;  /* 0x00006c00a20e7a24 */ /* 0x000fe200078e02ff */
[----:B------:R-:W-:Y:S01]  /*0490*/  @P2 IADD3 R51, R51, 0x1, RZ ;  /* 0x0000000133332810 */ /* 0x000fe20007ffe0ff */
[----:B------:R-:W-:Y:S01]  /*04a0*/  IMAD.WIDE.U32 R10, R49, c[0x0][0x1b0], RZ ;  /* 0x00006c00310a7a25 */ /* 0x000fe200078e00ff */
[----:B------:R-:W-:Y:S02]  /*04b0*/  IADD3 R56, P2, R13, R2, RZ ;  /* 0x000000020d387210 */ /* 0x000fe40007f5e0ff */
[----:B------:R-:W-:Y:S01]  /*04c0*/  @!P1 IADD3 R51, -R51, RZ, RZ ;  /* 0x000000ff33339210 */ /* 0x000fe20007ffe1ff */
[----:B------:R-:W-:Y:S01]  /*04d0*/  IMAD R21, R49, c[0x0][0x1b4], R14 ;  /* 0x00006d0031157a24 */ /* 0x000fe200078e020e */
[----:B------:R-:W-:-:S02]  /*04e0*/  @!P0 LOP3.LUT R51, RZ, c[0x0][0x178], RZ, 0x33, !PT ;  /* 0x00005e00ff338a12 */ /* 0x000fc400078e33ff */
[----:B------:R-:W-:Y:S01]  /*04f0*/  IADD3.X R3, R15, R3, R12, P2, !PT ;  /* 0x000000030f037210 */ /* 0x000fe200017fe40c */
[----:B------:R-:W-:Y:S01]  /*0500*/  IMAD.IADD R11, R11, 0x1, R21 ;  /* 0x000000010b0b7824 */ /* 0x000fe200078e0215 */
[----:B------:R-:W-:Y:S01]  /*0510*/  SHF.R.S32.HI R2, RZ, 0x1f, R51 ;  /* 0x0000001fff027819 */ /* 0x000fe20000011433 */
[C---:B------:R-:W-:Y:S01]  /*0520*/  IMAD.WIDE.U32 R8, R51.reuse, c[0x0][0x1a8], R8 ;  /* 0x00006a0033087a25 */ /* 0x040fe200078e0008 */
[----:B------:R-:W-:Y:S02]  /*0530*/  LEA R55, P0, R56, c[0x0][0x240], 0x2 ;  /* 0x0000900038377a11 */ /* 0x000fe400078010ff */
[----:B------:R-:W-:Y:S01]  /*0540*/  LEA R57, P1, R58, c[0x0][0x248], 0x2 ;  /* 0x000092003a397a11 */ /* 0x000fe200078210ff */
[----:B------:R-:W-:Y:S01]  /*0550*/  IMAD R4, R2, c[0x0][0x1a8], RZ ;  /* 0x00006a0002047a24 */ /* 0x000fe200078e02ff */
[----:B------:R-:W-:Y:S01]  /*0560*/  LEA.HI.X R56, R56, c[0x0][0x244], R3, 0x2, P0 ;  /* 0x0000910038387a11 */ /* 0x000fe200000f1403 */
[----:B------:R-:W-:Y:S01]  /*0570*/  IMAD R2, R2, c[0x0][0x1c8], RZ ;  /* 0x0000720002027a24 */ /* 0x000fe200078e02ff */
[----:B------:R-:W-:Y:S01]  /*0580*/  ISETP.NE.U32.AND P0, PT, RZ, c[0x0][0x260], PT ;  /* 0x00009800ff007a0c */ /* 0x000fe20003f05070 */
[----:B------:R-:W-:Y:S01]  /*0590*/  IMAD R3, R51, c[0x0][0x1ac], R4 ;  /* 0x00006b0033037a24 */ /* 0x000fe200078e0204 */
[----:B------:R-:W-:Y:S01]  /*05a0*/  IADD3.X R7, R15, R7, R19, P5, !PT ;  /* 0x000000070f077210 */ /* 0x000fe20002ffe413 */
[----:B------:R-:W-:Y:S01]  /*05b0*/  IMAD.WIDE.U32 R10, R51, c[0x0][0x1c8], R10 ;  /* 0x00007200330a7a25 */ /* 0x000fe200078e000a */
[----:B------:R-:W-:-:S02]  /*05c0*/  LEA R59, P2, R60, c[0x0][0x308], 0x2 ;  /* 0x0000c2003c3b7a11 */ /* 0x000fc400078410ff */
[----:B------:R-:W-:Y:S01]  /*05d0*/  LEA.HI.X R58, R58, c[0x0][0x24c], R5, 0x2, P1 ;  /* 0x000093003a3a7a11 */ /* 0x000fe200008f1405 */
[----:B------:R-:W-:Y:S01]  /*05e0*/  IMAD R5, R51, c[0x0][0x1cc], R2 ;  /* 0x0000730033057a24 */ /* 0x000fe200078e0202 */
[----:B------:R-:W-:Y:S02]  /*05f0*/  ISETP.NE.AND.EX P0, PT, RZ, c[0x0][0x264], PT, P0 ;  /* 0x00009900ff007a0c */ /* 0x000fe40003f05300 */
[----:B------:R-:W-:Y:S02]  /*0600*/  IADD3 R63, P5, R13, R8, RZ ;  /* 0x000000080d3f7210 */ /* 0x000fe40007fbe0ff */
[----:B------:R-:W-:Y:S02]  /*0610*/  IADD3 R2, R9, R3, RZ ;  /* 0x0000000309027210 */ /* 0x000fe40007ffe0ff */
[----:B------:R-:W-:Y:S02]  /*0620*/  LEA.HI.X R60, R60, c[0x0][0x30c], R7, 0x2, P2 ;  /* 0x0000c3003c3c7a11 */ /* 0x000fe400010f1407 */
[----:B------:R-:W-:Y:S01]  /*0630*/  ISETP.NE.U32.AND P1, PT, RZ, c[0x0][0x328], PT ;  /* 0x0000ca00ff007a0c */ /* 0x000fe20003f25070 */
[----:B------:R-:W-:Y:S01]  /*0640*/  IMAD.X R2, R15, 0x1, R2, P5 ;  /* 0x000000010f027824 */ /* 0x000fe200028e0602 */
[----:B------:R-:W-:Y:S01]  /*0650*/  ISETP.NE.U32.AND P2, PT, RZ, c[0x0][0x348], PT ;  /* 0x0000d200ff007a0c */ /* 0x000fe20003f45070 */
[----:B------:R-:W-:Y:S01]  /*0660*/  CS2R R6, SRZ ;  /* 0x0000000000067805 */ /* 0x000fe2000001ff00 */
[----:B------:R-:W-:-:S02]  /*0670*/  LEA R61, P5, R63, c[0x0][0x228], 0x2 ;  /* 0x00008a003f3d7a11 */ /* 0x000fc400078a10ff */
[----:B------:R-:W-:Y:S02]  /*0680*/  ISETP.NE.AND.EX P1, PT, RZ, c[0x0][0x32c], PT, P1 ;  /* 0x0000cb00ff007a0c */ /* 0x000fe40003f25310 */
[----:B------:R-:W-:Y:S02]  /*0690*/  ISETP.NE.AND.EX P2, PT, RZ, c[0x0][0x34c], PT, P2 ;  /* 0x0000d300ff007a0c */ /* 0x000fe40003f45320 */
[----:B------:R-:W-:Y:S01]  /*06a0*/  LEA.HI.X R63, R63, c[0x0][0x22c], R2, 0x2, P5 ;  /* 0x00008b003f3f7a11 */ /* 0x000fe200028f1402 */
[----:B------:R-:W-:Y:S01]  /*06b0*/  @P0 IMAD R2, R49, c[0x0][0x164], R0 ;  /* 0x0000590031020a24 */ /* 0x000fe200078e0200 */
[----:B------:R-:W-:Y:S02]  /*06c0*/  IADD3 R13, P4, R13, R10, RZ ;  /* 0x0000000a0d0d7210 */ /* 0x000fe40007f9e0ff */
[----:B------:R-:W-:Y:S01]  /*06d0*/  IADD3 R4, R11, R5, RZ ;  /* 0x000000050b047210 */ /* 0x000fe20007ffe0ff */
[----:B------:R-:W-:Y:S01]  /*06e0*/  @P0 IMAD R2, R2, c[0x0][0x174], RZ ;  /* 0x00005d0002020a24 */ /* 0x000fe200078e02ff */
[----:B------:R-:W-:Y:S01]  /*06f0*/  @P0 MOV R9, 0x8 ;  /* 0x0000000800090802 */ /* 0x000fe20000000f00 */
[----:B------:R-:W-:Y:S01]  /*0700*/  IMAD.MOV.U32 R5, RZ, RZ, RZ ;  /* 0x000000ffff057224 */ /* 0x000fe200078e00ff */
[----:B------:R-:W-:Y:S01]  /*0710*/  IADD3.X R4, R15, R4, RZ, P4, !PT ;  /* 0x000000040f047210 */ /* 0x000fe200027fe4ff */
[----:B------:R-:W-:Y:S01]  /*0720*/  @P0 IMAD R2, R2, c[0x0][0x16c], RZ ;  /* 0x00005b0002020a24 */ /* 0x000fe200078e02ff */
[----:B------:R-:W-:-:S02]  /*0730*/  MOV R3, RZ ;  /* 0x000000ff00037202 */ /* 0x000fc40000000f00 */
[C---:B------:R-:W-:Y:S01]  /*0740*/  LEA R64, P6, R13.reuse, c[0x0][0x230], 0x2 ;  /* 0x00008c000d407a11 */ /* 0x040fe200078c10ff */
[----:B------:R-:W-:Y:S01]  /*0750*/  @P0 IMAD.WIDE R8, R2, R9, c[0x0][0x260] ;  /* 0x0000980002080625 */ /* 0x000fe200078e0209 */
[C---:B------:R-:W-:Y:S01]  /*0760*/  @P1 LEA R6, P4, R0.reuse, c[0x0][0x328], 0x2 ;  /* 0x0000ca0000061a11 */ /* 0x040fe200078810ff */
[----:B------:R-:W-:Y:S01]  /*0770*/  @!P0 CS2R R8, SRZ ;  /* 0x0000000000088805 */ /* 0x000fe2000001ff00 */
[C---:B------:R-:W-:Y:S02]  /*0780*/  @P2 LEA R3, P5, R0.reuse, c[0x0][0x348], 0x2 ;  /* 0x0000d20000032a11 */ /* 0x040fe400078a10ff */
[----:B------:R-:W-:Y:S02]  /*0790*/  LEA.HI.X R65, R13, c[0x0][0x234], R4, 0x2, P6 ;  /* 0x00008d000d417a11 */ /* 0x000fe400030f1404 */
[C-C-:B------:R-:W-:Y:S02]  /*07a0*/  @P1 LEA.HI.X R7, R0.reuse, c[0x0][0x32c], R47.reuse, 0x2, P4 ;  /* 0x0000cb0000071a11 */ /* 0x140fe400020f142f */
[----:B------:R-:W-:-:S02]  /*07b0*/  @P2 LEA.HI.X R5, R0, c[0x0][0x34c], R47, 0x2, P5 ;  /* 0x0000d30000052a11 */ /* 0x000fc400028f142f */
[----:B------:R-:W-:Y:S01]  /*07c0*/  MOV R4, R3 ;  /* 0x0000000300047202 */ /* 0x000fe20000000f00 */
[----:B------:R-:W-:Y:S05]  /*07d0*/  @!P3 BRA `(.L_x_7150) ;  /* 0x000041100000b947 */ /* 0x000fea0003800000 */
[----:B------:R-:W0:Y:S01]  /*07e0*/  S2R R54, SR_TID.X ;  /* 0x0000000000367919 */ /* 0x000e220000002100 */
[----:B------:R-:W-:Y:S01]  /*07f0*/  CS2R R52, SRZ ;  /* 0x0000000000347805 */ /* 0x000fe2000001ff00 */
[----:B------:R-:W-:Y:S02]  /*0800*/  MOV R67, RZ ;  /* 0x000000ff00437202 */ /* 0x000fe40000000f00 */
[----:B------:R-:W1:Y:S01]  /*0810*/  S2R R62, SR_LANEID ;  /* 0x00000000003e7919 */ /* 0x000e620000000000 */
[C---:B0-----:R-:W-:Y:S01]  /*0820*/  IMAD.SHL.U32 R2, R54.reuse, 0x8, RZ ;  /* 0x0000000836027824 */ /* 0x041fe200078e00ff */
[----:B------:R-:W-:-:S04]  /*0830*/  LOP3.LUT R164, R54, 0x1f, RZ, 0xc0, !PT ;  /* 0x0000001f36a47812 */ /* 0x000fc800078ec0ff */
        /* <DEDUP_REMOVED lines=10> */
.L_x_7178:
[----:B------:R-:W-:Y:S01]  /*08e0*/  IADD3 R166, -R67, c[0x0][0x174], RZ ;  /* 0x00005d0043a67a10 */ /* 0x000fe20007ffe1ff */
[----:B------:R-:W-:Y:S01]  /*08f0*/  BAR.SYNC.DEFER_BLOCKING 0x0 ;  /* 0x0000000000007b1d */ /* 0x000fe20000010000 */
[----:B------:R-:W-:Y:S01]  /*0900*/  SHF.L.U32 R74, R2, 0x2, RZ ;  /* 0x00000002024a7819 */ /* 0x000fe200000006ff */
[----:B------:R-:W-:Y:S01]  /*0910*/  HFMA2.MMA R13, -RZ, RZ, 0, 0 ;  /* 0x00000000ff0d7435 */ /* 0x000fe200000001ff */
[----:B------:R-:W-:Y:S01]  /*0920*/  LEA R75, R166, 0xffffff00, 0x8 ;  /* 0xffffff00a64b7811 */ /* 0x000fe200078e40ff */
[----:B------:R-:W-:Y:S01]  /*0930*/  IMAD.MOV.U32 R15, RZ, RZ, RZ ;  /* 0x000000ffff0f7224 */ /* 0x000fe200078e00ff */
[----:B------:R-:W-:Y:S02]  /*0940*/  SHF.L.U64.HI R79, R2, 0x2, R3 ;  /* 0x00000002024f7819 */ /* 0x000fe40000010203 */
[----:B------:R-:W-:-:S02]  /*0950*/  IADD3 R77, -R75, c[0x0][0x168], RZ ;  /* 0x00005a004b4d7a10 */ /* 0x000fc40007ffe1ff */
[----:B0-----:R-:W-:Y:S02]  /*0960*/  IADD3 R10, P3, R55, R74, RZ ;  /* 0x0000004a370a7210 */ /* 0x001fe40007f7e0ff */
[-C--:B------:R-:W-:Y:S02]  /*0970*/  ISETP.GE.AND P0, PT, R2, R77.reuse, PT ;  /* 0x0000004d0200720c */ /* 0x080fe40003f06270 */
[-C--:B------:R-:W-:Y:S01]  /*0980*/  ISETP.GE.AND P1, PT, R66, R77.reuse, PT ;  /* 0x0000004d4200720c */ /* 0x080fe20003f26270 */
[----:B------:R-:W-:Y:S01]  /*0990*/  IMAD.X R11, R56, 0x1, R79, P3 ;  /* 0x00000001380b7824 */ /* 0x000fe200018e064f */
[-C--:B------:R-:W-:Y:S02]  /*09a0*/  ISETP.GE.AND P2, PT, R68, R77.reuse, PT ;  /* 0x0000004d4400720c */ /* 0x080fe40003f46270 */
[----:B------:R-:W-:Y:S01]  /*09b0*/  MOV R17, RZ ;  /* 0x000000ff00117202 */ /* 0x000fe20000000f00 */
[----:B------:R-:W-:Y:S01]  /*09c0*/  HFMA2.MMA R21, -RZ, RZ, 0, 0 ;  /* 0x00000000ff157435 */ /* 0x000fe200000001ff */
[----:B------:R-:W-:-:S05]  /*09d0*/  ISETP.GE.AND P3, PT, R72, R77, PT ;  /* 0x0000004d4800720c */ /* 0x000fca0003f66270 */
[----:B--2---:R0:W2:Y:S01]  /*09e0*/  @!P0 LDG.E R13, [R10.64] ;  /* 0x000000040a0d8981 */ /* 0x0040a2000c1e1900 */
[----:B------:R-:W-:-:S03]  /*09f0*/  ISETP.GE.AND P0, PT, R69, R77, PT ;  /* 0x0000004d4500720c */ /* 0x000fc60003f06270 */
[----:B---3--:R0:W3:Y:S01]  /*0a00*/  @!P1 LDG.E R17, [R10.64+0x80] ;  /* 0x000080040a119981 */ /* 0x0080e2000c1e1900 */
[----:B------:R-:W-:-:S03]  /*0a10*/  ISETP.GE.AND P1, PT, R70, R77, PT ;  /* 0x0000004d4600720c */ /* 0x000fc60003f26270 */
[----:B------:R0:W4:Y:S01]  /*0a20*/  @!P2 LDG.E R15, [R10.64+0x100] ;  /* 0x000100040a0fa981 */ /* 0x000122000c1e1900 */
[-C--:B------:R-:W-:Y:S01]  /*0a30*/  ISETP.GE.AND P2, PT, R71, R77.reuse, PT ;  /* 0x0000004d4700720c */ /* 0x080fe20003f46270 */
[----:B------:R-:W-:Y:S01]  /*0a40*/  HFMA2.MMA R23, -RZ, RZ, 0, 0 ;  /* 0x00000000ff177435 */ /* 0x000fe200000001ff */
[----:B------:R-:W-:Y:S01]  /*0a50*/  ISETP.GE.AND P4, PT, R73, R77, PT ;  /* 0x0000004d4900720c */ /* 0x000fe20003f86270 */
[----:B------:R-:W-:Y:S01]  /*0a60*/  IMAD.MOV.U32 R25, RZ, RZ, RZ ;  /* 0x000000ffff197224 */ /* 0x000fe200078e00ff */
[----:B------:R-:W-:Y:S01]  /*0a70*/  MOV R19, RZ ;  /* 0x000000ff00137202 */ /* 0x000fe20000000f00 */
[----:B------:R0:W4:Y:S01]  /*0a80*/  @!P0 LDG.E R21, [R10.64+0x180] ;  /* 0x000180040a158981 */ /* 0x000122000c1e1900 */
[----:B------:R-:W-:-:S04]  /*0a90*/  MOV R27, RZ ;  /* 0x000000ff001b7202 */ /* 0x000fc80000000f00 */
[----:B------:R0:W4:Y:S04]  /*0aa0*/  @!P1 LDG.E R19, [R10.64+0x200] ;  /* 0x000200040a139981 */ /* 0x000128000c1e1900 */
[----:B------:R0:W4:Y:S04]  /*0ab0*/  @!P2 LDG.E R25, [R10.64+0x280] ;  /* 0x000280040a19a981 */ /* 0x000128000c1e1900 */
[----:B------:R0:W4:Y:S04]  /*0ac0*/  @!P3 LDG.E R23, [R10.64+0x300] ;  /* 0x000300040a17b981 */ /* 0x000128000c1e1900 */
[----:B------:R0:W4:Y:S01]  /*0ad0*/  @!P4 LDG.E R27, [R10.64+0x380] ;  /* 0x000380040a1bc981 */ /* 0x000122000c1e1900 */
[----:B------:R-:W-:-:S02]  /*0ae0*/  IADD3 R29, R62, 0x20, RZ ;  /* 0x000000203e1d7810 */ /* 0x000fc40007ffe0ff */
[C---:B------:R-:W-:Y:S02]  /*0af0*/  IADD3 R31, R62.reuse, 0x40, RZ ;  /* 0x000000403e1f7810 */ /* 0x040fe40007ffe0ff */
[-C--:B------:R-:W-:Y:S02]  /*0b00*/  LEA.HI.SX32 R29, R29, R62.reuse, 0x1b ;  /* 0x0000003e1d1d7211 */ /* 0x080fe400078fdaff */
[-C--:B------:R-:W-:Y:S02]  /*0b10*/  LEA.HI.SX32 R31, R31, R62.reuse, 0x1b ;  /* 0x0000003e1f1f7211 */ /* 0x080fe400078fdaff */
[CC--:B------:R-:W-:Y:S02]  /*0b20*/  LEA.HI.SX32 R82, R62.reuse, R62.reuse, 0x1b ;  /* 0x0000003e3e527211 */ /* 0x0c0fe400078fdaff */
[----:B0-----:R-:W-:Y:S02]  /*0b30*/  IADD3 R11, R62, 0x60, RZ ;  /* 0x000000603e0b7810 */ /* 0x001fe40007ffe0ff */
[----:B------:R-:W-:Y:S01]  /*0b40*/  SHF.L.U32 R120, R29, 0x2, RZ ;  /* 0x000000021d787819 */ /* 0x000fe200000006ff */
[----:B------:R-:W-:Y:S01]  /*0b50*/  IMAD.SHL.U32 R82, R82, 0x4, RZ ;  /* 0x0000000452527824 */ /* 0x000fe200078e00ff */
[----:B------:R-:W-:-:S02]  /*0b60*/  LEA.HI.SX32 R11, R11, R62, 0x1b ;  /* 0x0000003e0b0b7211 */ /* 0x000fc400078fdaff */
[----:B------:R-:W-:Y:S02]  /*0b70*/  SHF.L.U32 R118, R31, 0x2, RZ ;  /* 0x000000021f767819 */ /* 0x000fe400000006ff */
[C---:B------:R-:W-:Y:S01]  /*0b80*/  IADD3 R29, R62.reuse, 0x80, RZ ;  /* 0x000000803e1d7810 */ /* 0x040fe20007ffe0ff */
[----:B------:R-:W-:Y:S01]  /*0b90*/  IMAD.SHL.U32 R116, R11, 0x4, RZ ;  /* 0x000000040b747824 */ /* 0x000fe200078e00ff */
[C---:B------:R-:W-:Y:S02]  /*0ba0*/  IADD3 R31, R62.reuse, 0xa0, RZ ;  /* 0x000000a03e1f7810 */ /* 0x040fe40007ffe0ff */
[C---:B------:R-:W-:Y:S02]  /*0bb0*/  IADD3 R33, R62.reuse, 0xc0, RZ ;  /* 0x000000c03e217810 */ /* 0x040fe40007ffe0ff */
[----:B------:R-:W-:Y:S02]  /*0bc0*/  IADD3 R35, R62, 0xe0, RZ ;  /* 0x000000e03e237810 */ /* 0x000fe40007ffe0ff */
[----:B------:R-:W-:-:S02]  /*0bd0*/  LEA.HI.SX32 R29, R29, R62, 0x1b ;  /* 0x0000003e1d1d7211 */ /* 0x000fc400078fdaff */
[-C--:B------:R-:W-:Y:S02]  /*0be0*/  LEA.HI.SX32 R31, R31, R62.reuse, 0x1b ;  /* 0x0000003e1f1f7211 */ /* 0x080fe400078fdaff */
[-C--:B------:R-:W-:Y:S02]  /*0bf0*/  LEA.HI.SX32 R33, R33, R62.reuse, 0x1b ;  /* 0x0000003e21217211 */ /* 0x080fe400078fdaff */
[----:B------:R-:W-:Y:S02]  /*0c00*/  SHF.L.U32 R11, R62, 0x3, RZ ;  /* 0x000000033e0b7819 */ /* 0x000fe400000006ff */
[----:B------:R-:W-:Y:S01]  /*0c10*/  LEA.HI.SX32 R35, R35, R62, 0x1b ;  /* 0x0000003e23237211 */ /* 0x000fe200078fdaff */
[----:B------:R-:W-:Y:S01]  /*0c20*/  IMAD.SHL.U32 R110, R33, 0x4, RZ ;  /* 0x00000004216e7824 */ /* 0x000fe200078e00ff */
[----:B------:R-:W-:Y:S02]  /*0c30*/  SHF.L.U32 R114, R29, 0x2, RZ ;  /* 0x000000021d727819 */ /* 0x000fe400000006ff */
[----:B------:R-:W-:-:S02]  /*0c40*/  SHF.L.U32 R112, R31, 0x2, RZ ;  /* 0x000000021f707819 */ /* 0x000fc400000006ff */
[----:B------:R-:W-:Y:S02]  /*0c50*/  LEA.HI.SX32 R76, R11, R11, 0x1b ;  /* 0x0000000b0b4c7211 */ /* 0x000fe400078fdaff */
[----:B------:R-:W-:Y:S02]  /*0c60*/  SHF.L.U32 R108, R35, 0x2, RZ ;  /* 0x00000002236c7819 */ /* 0x000fe400000006ff */
[----:B------:R-:W-:Y:S02]  /*0c70*/  SHF.L.U32 R76, R76, 0x2, RZ ;  /* 0x000000024c4c7819 */ /* 0x000fe400000006ff */
[-C--:B------:R-:W-:Y:S02]  /*0c80*/  ISETP.GE.AND P6, PT, R2, R77.reuse, PT ;  /* 0x0000004d0200720c */ /* 0x080fe40003fc6270 */
[----:B------:R-:W-:Y:S02]  /*0c90*/  IADD3 R10, P0, R57, R74, RZ ;  /* 0x0000004a390a7210 */ /* 0x000fe40007f1e0ff */
[----:B------:R-:W-:-:S02]  /*0ca0*/  ISETP.GE.AND P5, PT, R66, R77, PT ;  /* 0x0000004d4200720c */ /* 0x000fc40003fa6270 */
[----:B------:R-:W-:Y:S02]  /*0cb0*/  IADD3.X R11, R58, R79, RZ, P0, !PT ;  /* 0x0000004f3a0b7210 */ /* 0x000fe400007fe4ff */
[-C--:B------:R-:W-:Y:S02]  /*0cc0*/  ISETP.GE.AND P4, PT, R68, R77.reuse, PT ;  /* 0x0000004d4400720c */ /* 0x080fe40003f86270 */
[-C--:B------:R-:W-:Y:S02]  /*0cd0*/  ISETP.GE.AND P3, PT, R69, R77.reuse, PT ;  /* 0x0000004d4500720c */ /* 0x080fe40003f66270 */
[-C--:B------:R-:W-:Y:S02]  /*0ce0*/  ISETP.GE.AND P2, PT, R70, R77.reuse, PT ;  /* 0x0000004d4600720c */ /* 0x080fe40003f46270 */
[-C--:B------:R-:W-:Y:S02]  /*0cf0*/  ISETP.GE.AND P1, PT, R71, R77.reuse, PT ;  /* 0x0000004d4700720c */ /* 0x080fe40003f26270 */
[----:B------:R-:W-:-:S02]  /*0d00*/  ISETP.GE.AND P0, PT, R72, R77, PT ;  /* 0x0000004d4800720c */ /* 0x000fc40003f06270 */
[----:B------:R-:W-:Y:S01]  /*0d10*/  MOV R29, RZ ;  /* 0x000000ff001d7202 */ /* 0x000fe20000000f00 */
[----:B------:R-:W-:Y:S01]  /*0d20*/  IMAD.MOV.U32 R31, RZ, RZ, RZ ;  /* 0x000000ffff1f7224 */ /* 0x000fe200078e00ff */
[----:B--2---:R-:W-:Y:S04]  /*0d30*/  STS [R82], R13 ;  /* 0x0000000d52007388 */ /* 0x004fe80000000800 */
[----:B---3--:R0:W-:Y:S04]  /*0d40*/  STS [R120+0x80], R17 ;  /* 0x0000801178007388 */ /* 0x0081e80000000800 */
[----:B-1--4-:R1:W-:Y:S04]  /*0d50*/  STS [R118+0x100], R15 ;  /* 0x0001000f76007388 */ /* 0x0123e80000000800 */
[----:B------:R2:W-:Y:S01]  /*0d60*/  STS [R116+0x180], R21 ;  /* 0x0001801574007388 */ /* 0x0005e20000000800 */
[----:B0-----:R-:W-:-:S02]  /*0d70*/  IMAD.MOV.U32 R17, RZ, RZ, RZ ;  /* 0x000000ffff117224 */ /* 0x001fc400078e00ff */
[----:B-1----:R-:W-:Y:S01]  /*0d80*/  IMAD.MOV.U32 R15, RZ, RZ, RZ ;  /* 0x000000ffff0f7224 */ /* 0x002fe200078e00ff */
[----:B------:R-:W-:Y:S04]  /*0d90*/  STS [R114+0x200], R19 ;  /* 0x0002001372007388 */ /* 0x000fe80000000800 */
[----:B------:R0:W-:Y:S01]  /*0da0*/  STS [R112+0x280], R25 ;  /* 0x0002801970007388 */ /* 0x0001e20000000800 */
[----:B--2---:R-:W-:-:S03]  /*0db0*/  HFMA2.MMA R21, -RZ, RZ, 0, 0 ;  /* 0x00000000ff157435 */ /* 0x004fc600000001ff */
        /* <DEDUP_REMOVED lines=12> */
[----:B0-----:R-:W-:Y:S01]  /*0e80*/  HFMA2.MMA R25, -RZ, RZ, 0, 0 ;  /* 0x00000000ff197435 */ /* 0x001fe200000001ff */
[----:B------:R-:W-:Y:S01]  /*0e90*/  IMAD.MOV.U32 R19, RZ, RZ, RZ ;  /* 0x000000ffff137224 */ /* 0x000fe200078e00ff */
[----:B-1----:R-:W-:-:S03]  /*0ea0*/  MOV R23, RZ ;  /* 0x000000ff00177202 */ /* 0x002fc60000000f00 */
[----:B------:R0:W3:Y:S01]  /*0eb0*/  @!P6 LDG.E R15, [R10.64] ;  /* 0x000000040a0fe981 */ /* 0x0000e2000c1e1900 */
        /* <DEDUP_REMOVED lines=9> */
[----:B--2---:R-:W-:Y:S01]  /*0f50*/  HFMA2.MMA R27, -RZ, RZ, 0, 0 ;  /* 0x00000000ff1b7435 */ /* 0x004fe200000001ff */
[----:B------:R-:W-:-:S02]  /*0f60*/  IADD3 R12, P0, R59, R74, RZ ;  /* 0x0000004a3b0c7210 */ /* 0x000fc40007f1e0ff */
[----:B------:R-:W-:Y:S02]  /*0f70*/  ISETP.GE.AND P5, PT, R66, R77, PT ;  /* 0x0000004d4200720c */ /* 0x000fe40003fa6270 */
[----:B------:R-:W-:Y:S02]  /*0f80*/  IADD3.X R13, R60, R79, RZ, P0, !PT ;  /* 0x0000004f3c0d7210 */ /* 0x000fe400007fe4ff */
[-C--:B------:R-:W-:Y:S02]  /*0f90*/  ISETP.GE.AND P4, PT, R68, R77.reuse, PT ;  /* 0x0000004d4400720c */ /* 0x080fe40003f86270 */
[-C--:B------:R-:W-:Y:S02]  /*0fa0*/  ISETP.GE.AND P3, PT, R69, R77.reuse, PT ;  /* 0x0000004d4500720c */ /* 0x080fe40003f66270 */
[-C--:B------:R-:W-:Y:S02]  /*0fb0*/  ISETP.GE.AND P2, PT, R70, R77.reuse, PT ;  /* 0x0000004d4600720c */ /* 0x080fe40003f46270 */
[----:B------:R-:W-:-:S02]  /*0fc0*/  ISETP.GE.AND P1, PT, R71, R77, PT ;  /* 0x0000004d4700720c */ /* 0x000fc40003f26270 */
[----:B------:R-:W-:Y:S02]  /*0fd0*/  ISETP.GE.AND P0, PT, R72, R77, PT ;  /* 0x0000004d4800720c */ /* 0x000fe40003f06270 */
[----:B0-----:R-:W-:Y:S01]  /*0fe0*/  MOV R11, RZ ;  /* 0x000000ff000b7202 */ /* 0x001fe20000000f00 */
[----:B---3--:R0:W-:Y:S04]  /*0ff0*/  STS [R82], R15 ;  /* 0x0000000f52007388 */ /* 0x0081e80000000800 */
[----:B----4-:R-:W-:Y:S04]  /*1000*/  STS [R120+0x80], R21 ;  /* 0x0000801578007388 */ /* 0x010fe80000000800 */
[----:B------:R-:W-:Y:S01]  /*1010*/  STS [R118+0x100], R17 ;  /* 0x0001001176007388 */ /* 0x000fe20000000800 */
[----:B0-----:R-:W-:-:S03]  /*1020*/  IMAD.MOV.U32 R15, RZ, RZ, RZ ;  /* 0x000000ffff0f7224 */ /* 0x001fc600078e00ff */
        /* <DEDUP_REMOVED lines=15> */
[----:B0-----:R-:W-:-:S02]  /*1120*/  HFMA2.MMA R19, -RZ, RZ, 0, 0 ;  /* 0x00000000ff137435 */ /* 0x001fc400000001ff */
[----:B------:R-:W-:Y:S01]  /*1130*/  HFMA2.MMA R21, -RZ, RZ, 0, 0 ;  /* 0x00000000ff157435 */ /* 0x000fe200000001ff */
[----:B------:R-:W-:Y:S01]  /*1140*/  IMAD.MOV.U32 R17, RZ, RZ, RZ ;  /* 0x000000ffff117224 */ /* 0x000fe200078e00ff */
[----:B-1----:R-:W-:Y:S01]  /*1150*/  MOV R23, RZ ;  /* 0x000000ff00177202 */ /* 0x002fe20000000f00 */
[----:B------:R-:W-:Y:S01]  /*1160*/  IMAD.MOV.U32 R25, RZ, RZ, RZ ;  /* 0x000000ffff197224 */ /* 0x000fe200078e00ff */
        /* <DEDUP_REMOVED lines=24> */
[----:B------:R-:W4:Y:S04]  /*12f0*/  LDS R115, [R76+0x14] ;  /* 0x000014004c737984 */ /* 0x000f280000000800 */
[----:B------:R-:W4:Y:S04]  /*1300*/  LDS R98, [R76+0x18] ;  /* 0x000018004c627984 */ /* 0x000f280000000800 */
[----:B------:R-:W4:Y:S01]  /*1310*/  LDS R117, [R76+0x1c] ;  /* 0x00001c004c757984 */ /* 0x000f220000000800 */
[----:B0-----:R-:W-:-:S02]  /*1320*/  FFMA.FTZ R52, R85, R109, R52 ;  /* 0x0000006d55347223 */ /* 0x001fc40000010034 */
[----:B-----5:R-:W-:Y:S02]  /*1330*/  FMUL.FTZ R119, R109, R46 ;  /* 0x0000002e6d777220 */ /* 0x020fe40000410000 */
        /* <DEDUP_REMOVED lines=18> */
[----:B------:R-:W-:Y:S01]  /*1460*/  MOV R137, RZ ;  /* 0x000000ff00897202 */ /* 0x000fe20000000f00 */
[----:B------:R-:W-:Y:S01]  /*1470*/  IMAD.MOV.U32 R145, RZ, RZ, RZ ;  /* 0x000000ffff917224 */ /* 0x000fe200078e00ff */
[----:B------:R-:W-:-:S02]  /*1480*/  MOV R141, RZ ;  /* 0x000000ff008d7202 */ /* 0x000fc40000000f00 */
[----:B------:R-:W-:Y:S02]  /*1490*/  MOV R143, RZ ;  /* 0x000000ff008f7202 */ /* 0x000fe40000000f00 */
[----:B------:R-:W-:Y:S02]  /*14a0*/  MOV R147, RZ ;  /* 0x000000ff00937202 */ /* 0x000fe40000000f00 */
[----:B------:R-:W-:Y:S01]  /*14b0*/  MOV R100, RZ ;  /* 0x000000ff00647202 */ /* 0x000fe20000000f00 */
[----:B------:R-:W-:Y:S05]  /*14c0*/  BRA `(.L_x_7152) ;  /* 0x00002aa000007947 */ /* 0x000fea0003800000 */
.L_x_7151:
[----:B------:R-:W-:Y:S01]  /*14d0*/  IMAD R10, R162, c[0x0][0x298], RZ ;  /* 0x0000a600a20a7a24 */ /* 0x000fe200078e02ff */
[----:B------:R-:W-:Y:S01]  /*14e0*/  MOV R13, RZ ;  /* 0x000000ff000d7202 */ /* 0x000fe20000000f00 */
[----:B------:R-:W-:Y:S01]  /*14f0*/  IMAD.MOV.U32 R12, RZ, RZ, R54 ;  /* 0x000000ffff0c7224 */ /* 0x000fe200078e0036 */
[----:B------:R-:W-:Y:S01]  /*1500*/  SHF.R.S32.HI R16, RZ, 0x1f, R51 ;  /* 0x0000001fff107819 */ /* 0x000fe20000011433 */
[C---:B------:R-:W-:Y:S01]  /*1510*/  IMAD R15, R49.reuse, c[0x0][0x29c], R10 ;  /* 0x0000a700310f7a24 */ /* 0x040fe200078e020a */
[----:B------:R-:W-:Y:S01]  /*1520*/  IADD3 R102, R166, -0x1, RZ ;  /* 0xffffffffa6667810 */ /* 0x000fe20007ffe0ff */
[----:B------:R-:W-:Y:S01]  /*1530*/  IMAD.WIDE.U32 R10, R49, c[0x0][0x298], R12 ;  /* 0x0000a600310a7a25 */ /* 0x000fe200078e000c */
[----:B------:R-:W-:Y:S01]  /*1540*/  CS2R R80, SRZ ;  /* 0x0000000000507805 */ /* 0x000fe2000001ff00 */
[----:B------:R-:W-:-:S02]  /*1550*/  MOV R135, RZ ;  /* 0x000000ff00877202 */ /* 0x000fc40000000f00 */
[----:B------:R-:W-:Y:S01]  /*1560*/  IMAD R14, R162, c[0x0][0x2b8], RZ ;  /* 0x0000ae00a20e7a24 */ /* 0x000fe200078e02ff */
[----:B------:R-:W-:Y:S01]  /*1570*/  IADD3 R11, R11, R15, RZ ;  /* 0x0000000f0b0b7210 */ /* 0x000fe20007ffe0ff */
[C---:B------:R-:W-:Y:S01]  /*1580*/  IMAD.WIDE.U32 R12, R49.reuse, c[0x0][0x2b8], R12 ;  /* 0x0000ae00310c7a25 */ /* 0x040fe200078e000c */
[----:B------:R-:W-:Y:S02]  /*1590*/  MOV R83, RZ ;  /* 0x000000ff00537202 */ /* 0x000fe40000000f00 */
[----:B------:R-:W-:Y:S01]  /*15a0*/  MOV R139, RZ ;  /* 0x000000ff008b7202 */ /* 0x000fe20000000f00 */
[----:B------:R-:W-:Y:S01]  /*15b0*/  IMAD R17, R49, c[0x0][0x2bc], R14 ;  /* 0x0000af0031117a24 */ /* 0x000fe200078e020e */
[----:B------:R-:W-:Y:S01]  /*15c0*/  MOV R141, RZ ;  /* 0x000000ff008d7202 */ /* 0x000fe20000000f00 */
[C---:B------:R-:W-:Y:S01]  /*15d0*/  IMAD R14, R16.reuse, c[0x0][0x2a0], RZ ;  /* 0x0000a800100e7a24 */ /* 0x040fe200078e02ff */
[----:B------:R-:W-:Y:S01]  /*15e0*/  MOV R145, RZ ;  /* 0x000000ff00917202 */ /* 0x000fe20000000f00 */
[----:B------:R-:W-:Y:S01]  /*15f0*/  IMAD.IADD R13, R13, 0x1, R17 ;  /* 0x000000010d0d7824 */ /* 0x000fe200078e0211 */
[----:B------:R-:W-:Y:S01]  /*1600*/  MOV R147, RZ ;  /* 0x000000ff00937202 */ /* 0x000fe20000000f00 */
[----:B------:R-:W-:-:S02]  /*1610*/  IMAD R16, R16, c[0x0][0x2c0], RZ ;  /* 0x0000b00010107a24 */ /* 0x000fc400078e02ff */
[C---:B------:R-:W-:Y:S02]  /*1620*/  IMAD R15, R51.reuse, c[0x0][0x2a4], R14 ;  /* 0x0000a900330f7a24 */ /* 0x040fe400078e020e */
[----:B------:R-:W-:-:S04]  /*1630*/  IMAD.WIDE.U32 R10, R51, c[0x0][0x2a0], R10 ;  /* 0x0000a800330a7a25 */ /* 0x000fc800078e000a */
[----:B------:R-:W-:Y:S01]  /*1640*/  IMAD R17, R51, c[0x0][0x2c4], R16 ;  /* 0x0000b10033117a24 */ /* 0x000fe200078e0210 */
[----:B------:R-:W-:Y:S01]  /*1650*/  IADD3 R15, R11, R15, RZ ;  /* 0x0000000f0b0f7210 */ /* 0x000fe20007ffe0ff */
[----:B------:R-:W-:Y:S01]  /*1660*/  IMAD.WIDE.U32 R12, R51, c[0x0][0x2c0], R12 ;  /* 0x0000b000330c7a25 */ /* 0x000fe200078e000c */
[----:B------:R-:W-:-:S03]  /*1670*/  LEA R22, P0, R10, c[0x0][0x318], 0x2 ;  /* 0x0000c6000a167a11 */ /* 0x000fc600078010ff */
[----:B------:R-:W-:Y:S01]  /*1680*/  FADD.FTZ R149, R107, R48 ;  /* 0x000000306b957221 */ /* 0x000fe20000010000 */
[----:B------:R-:W-:Y:S01]  /*1690*/  IADD3 R11, R13, R17, RZ ;  /* 0x000000110d0b7210 */ /* 0x000fe20007ffe0ff */
[----:B------:R-:W-:Y:S01]  /*16a0*/  IMAD R13, R67, -0x100, R50 ;  /* 0xffffff00430d7824 */ /* 0x000fe200078e0232 */
[----:B------:R-:W-:Y:S01]  /*16b0*/  LEA.HI.X R23, R10, c[0x0][0x31c], R15, 0x2, P0 ;  /* 0x0000c7000a177a11 */ /* 0x000fe200000f140f */
[--C-:B------:R-:W-:Y:S01]  /*16c0*/  FADD.FTZ R104, R105, R48.reuse ;  /* 0x0000003069687221 */ /* 0x100fe20000010000 */
[----:B------:R-:W-:Y:S01]  /*16d0*/  LEA R36, P0, R12, c[0x0][0x320], 0x2 ;  /* 0x0000c8000c247a11 */ /* 0x000fe200078010ff */
[----:B------:R-:W-:Y:S01]  /*16e0*/  FADD.FTZ R151, R103, R48 ;  /* 0x0000003067977221 */ /* 0x000fe20000010000 */
[----:B------:R-:W-:Y:S01]  /*16f0*/  LEA.HI R10, R102, R102, RZ, 0x1 ;  /* 0x00000066660a7211 */ /* 0x000fe200078f08ff */
[----:B------:R-:W-:Y:S01]  /*1700*/  IMAD.WIDE R22, R13, 0x4, R22 ;  /* 0x000000040d167825 */ /* 0x000fe200078e0216 */
[----:B------:R-:W-:Y:S02]  /*1710*/  LEA.HI.X R37, R12, c[0x0][0x324], R11, 0x2, P0 ;  /* 0x0000c9000c257a11 */ /* 0x000fe400000f140b */
[----:B------:R-:W-:Y:S01]  /*1720*/  LOP3.LUT R11, R10, 0xfffffe, RZ, 0xc0, !PT ;  /* 0x00fffffe0a0b7812 */ /* 0x000fe200078ec0ff */
[----:B------:R-:W-:Y:S01]  /*1730*/  FADD.FTZ R106, R101, R48 ;  /* 0x00000030656a7221 */ /* 0x000fe20000010000 */
[C---:B------:R-:W-:Y:S01]  /*1740*/  IADD3 R10, P0, R22.reuse, -0x380, RZ ;  /* 0xfffffc80160a7810 */ /* 0x040fe20007f1e0ff */
[----:B------:R-:W-:Y:S01]  /*1750*/  IMAD.WIDE R36, R13, 0x4, R36 ;  /* 0x000000040d247825 */ /* 0x000fe200078e0224 */
[----:B------:R-:W-:-:S02]  /*1760*/  IADD3 R12, P1, R22, -0x300, RZ ;  /* 0xfffffd00160c7810 */ /* 0x000fc40007f3e0ff */
[----:B------:R-:W-:Y:S01]  /*1770*/  IADD3 R14, P2, R22, -0x280, RZ ;  /* 0xfffffd80160e7810 */ /* 0x000fe20007f5e0ff */
[----:B------:R-:W-:Y:S01]  /*1780*/  IMAD.IADD R102, R102, 0x1, -R11 ;  /* 0x0000000166667824 */ /* 0x000fe200078e0a0b */
[C---:B------:R-:W-:Y:S01]  /*1790*/  IADD3 R16, P3, R22.reuse, -0x200, RZ ;  /* 0xfffffe0016107810 */ /* 0x040fe20007f7e0ff */
[--C-:B------:R-:W-:Y:S01]  /*17a0*/  FADD.FTZ R153, R99, R48.reuse ;  /* 0x0000003063997221 */ /* 0x100fe20000010000 */
[C---:B------:R-:W-:Y:S01]  /*17b0*/  IADD3 R18, P4, R22.reuse, -0x180, RZ ;  /* 0xfffffe8016127810 */ /* 0x040fe20007f9e0ff */
[--C-:B------:R-:W-:Y:S01]  /*17c0*/  FADD.FTZ R155, R97, R48.reuse ;  /* 0x00000030619b7221 */ /* 0x100fe20000010000 */
[C---:B------:R-:W-:Y:S01]  /*17d0*/  IADD3 R20, P5, R22.reuse, -0x100, RZ ;  /* 0xffffff0016147810 */ /* 0x040fe20007fbe0ff */
[--C-:B------:R-:W-:Y:S01]  /*17e0*/  FADD.FTZ R84, R95, R48.reuse ;  /* 0x000000305f547221 */ /* 0x100fe20000010000 */
[----:B------:R-:W-:Y:S01]  /*17f0*/  IADD3 R22, P6, R22, -0x80, RZ ;  /* 0xffffff8016167810 */ /* 0x000fe20007fde0ff */
[----:B------:R-:W-:Y:S01]  /*1800*/  FADD.FTZ R78, R93, R48 ;  /* 0x000000305d4e7221 */ /* 0x000fe20000010000 */
[C---:B------:R-:W-:Y:S01]  /*1810*/  IADD3.X R11, R23.reuse, -0x1, RZ, P0, !PT ;  /* 0xffffffff170b7810 */ /* 0x040fe200007fe4ff */
[----:B------:R-:W-:Y:S01]  /*1820*/  IMAD.MOV.U32 R137, RZ, RZ, RZ ;  /* 0x000000ffff897224 */ /* 0x000fe200078e00ff */
[C---:B------:R-:W-:Y:S01]  /*1830*/  IADD3.X R13, R23.reuse, -0x1, RZ, P1, !PT ;  /* 0xffffffff170d7810 */ /* 0x040fe20000ffe4ff */
[----:B------:R-:W-:Y:S01]  /*1840*/  IMAD.MOV.U32 R143, RZ, RZ, RZ ;  /* 0x000000ffff8f7224 */ /* 0x000fe200078e00ff */
[C---:B------:R-:W-:Y:S01]  /*1850*/  IADD3.X R15, R23.reuse, -0x1, RZ, P2, !PT ;  /* 0xffffffff170f7810 */ /* 0x040fe200017fe4ff */
[----:B------:R-:W-:Y:S01]  /*1860*/  IMAD.MOV.U32 R100, RZ, RZ, RZ ;  /* 0x000000ffff647224 */ /* 0x000fe200078e00ff */
[----:B------:R-:W-:-:S02]  /*1870*/  IADD3.X R17, R23, -0x1, RZ, P3, !PT ;  /* 0xffffffff17117810 */ /* 0x000fc40001ffe4ff */
[C---:B------:R-:W-:Y:S02]  /*1880*/  IADD3.X R19, R23.reuse, -0x1, RZ, P4, !PT ;  /* 0xffffffff17137810 */ /* 0x040fe400027fe4ff */
[C---:B------:R-:W-:Y:S02]  /*1890*/  IADD3.X R21, R23.reuse, -0x1, RZ, P5, !PT ;  /* 0xffffffff17157810 */ /* 0x040fe40002ffe4ff */
[----:B------:R-:W-:Y:S02]  /*18a0*/  IADD3.X R23, R23, -0x1, RZ, P6, !PT ;  /* 0xffffffff17177810 */ /* 0x000fe400037fe4ff */
[C---:B------:R-:W-:Y:S02]  /*18b0*/  IADD3 R24, P0, R36.reuse, -0x380, RZ ;  /* 0xfffffc8024187810 */ /* 0x040fe40007f1e0ff */
[C---:B------:R-:W-:Y:S02]  /*18c0*/  IADD3 R26, P1, R36.reuse, -0x300, RZ ;  /* 0xfffffd00241a7810 */ /* 0x040fe40007f3e0ff */
[----:B------:R-:W-:-:S02]  /*18d0*/  IADD3 R28, P2, R36, -0x280, RZ ;  /* 0xfffffd80241c7810 */ /* 0x000fc40007f5e0ff */
[C---:B------:R-:W-:Y:S02]  /*18e0*/  IADD3 R30, P3, R36.reuse, -0x200, RZ ;  /* 0xfffffe00241e7810 */ /* 0x040fe40007f7e0ff */
[C---:B------:R-:W-:Y:S02]  /*18f0*/  IADD3 R32, P4, R36.reuse, -0x180, RZ ;  /* 0xfffffe8024207810 */ /* 0x040fe40007f9e0ff */
[C---:B------:R-:W-:Y:S02]  /*1900*/  IADD3 R34, P5, R36.reuse, -0x100, RZ ;  /* 0xffffff0024227810 */ /* 0x040fe40007fbe0ff */
[----:B------:R-:W-:Y:S02]  /*1910*/  IADD3 R36, P6, R36, -0x80, RZ ;  /* 0xffffff8024247810 */ /* 0x000fe40007fde0ff */
[C---:B------:R-:W-:Y:S02]  /*1920*/  IADD3.X R25, R37.reuse, -0x1, RZ, P0, !PT ;  /* 0xffffffff25197810 */ /* 0x040fe400007fe4ff */
[----:B------:R-:W-:-:S02]  /*1930*/  IADD3.X R27, R37, -0x1, RZ, P1, !PT ;  /* 0xffffffff251b7810 */ /* 0x000fc40000ffe4ff */
[C---:B------:R-:W-:Y:S02]  /*1940*/  IADD3.X R29, R37.reuse, -0x1, RZ, P2, !PT ;  /* 0xffffffff251d7810 */ /* 0x040fe400017fe4ff */
[C---:B------:R-:W-:Y:S02]  /*1950*/  IADD3.X R31, R37.reuse, -0x1, RZ, P3, !PT ;  /* 0xffffffff251f7810 */ /* 0x040fe40001ffe4ff */
[C---:B------:R-:W-:Y:S02]  /*1960*/  IADD3.X R33, R37.reuse, -0x1, RZ, P4, !PT ;  /* 0xffffffff25217810 */ /* 0x040fe400027fe4ff */
[C---:B------:R-:W-:Y:S02]  /*1970*/  IADD3.X R35, R37.reuse, -0x1, RZ, P5, !PT ;  /* 0xffffffff25237810 */ /* 0x040fe40002ffe4ff */
[----:B------:R-:W-:Y:S02]  /*1980*/  IADD3.X R37, R37, -0x1, RZ, P6, !PT ;  /* 0xffffffff25257810 */ /* 0x000fe400037fe4ff */
.L_x_7173:
[----:B------:R-:W-:Y:S01]  /*1990*/  SHF.R.S32.HI R44, RZ, 0x1f, R81 ;  /* 0x0000001fff2c7819 */ /* 0x000fe20000011451 */
[----:B------:R-:W-:Y:S01]  /*19a0*/  IMAD.WIDE.U32 R38, R81, c[0x0][0x1a0], R2 ;  /* 0x0000680051267a25 */ /* 0x000fe200078e0002 */
[----:B------:R-:W-:-:S02]  /*19b0*/  IADD3 R77, -R75, c[0x0][0x168], RZ ;  /* 0x00005a004b4d7a10 */ /* 0x000fc40007ffe1ff */
[----:B------:R-:W-:Y:S01]  /*19c0*/  MOV R45, RZ ;  /* 0x000000ff002d7202 */ /* 0x000fe20000000f00 */
[----:B------:R-:W-:Y:S01]  /*19d0*/  IMAD R40, R44, c[0x0][0x1a0], RZ ;  /* 0x000068002c287a24 */ /* 0x000fe200078e02ff */
[-C--:B------:R-:W-:Y:S01]  /*19e0*/  ISETP.GE.AND P6, PT, R2, R77.reuse, PT ;  /* 0x0000004d0200720c */ /* 0x080fe20003fc6270 */
[----:B------:R-:W-:Y:S01]  /*19f0*/  IMAD.MOV.U32 R159, RZ, RZ, RZ ;  /* 0x000000ffff9f7224 */ /* 0x000fe200078e00ff */
[----:B------:R-:W-:Y:S01]  /*1a00*/  ISETP.GE.AND P5, PT, R66, R77, PT ;  /* 0x0000004d4200720c */ /* 0x000fe20003fa6270 */
[----:B------:R-:W-:Y:S01]  /*1a10*/  IMAD R41, R81, c[0x0][0x1a4], R40 ;  /* 0x0000690051297a24 */ /* 0x000fe200078e0228 */
[----:B------:R-:W-:Y:S02]  /*1a20*/  LEA R40, P0, R38, R61, 0x2 ;  /* 0x0000003d26287211 */ /* 0x000fe400078010ff */
[----:B------:R-:W-:Y:S02]  /*1a30*/  ISETP.GE.AND P4, PT, R68, R77, PT ;  /* 0x0000004d4400720c */ /* 0x000fe40003f86270 */
[----:B------:R-:W-:-:S02]  /*1a40*/  IADD3 R39, R39, R41, RZ ;  /* 0x0000002927277210 */ /* 0x000fc40007ffe0ff */
[----:B------:R-:W-:Y:S02]  /*1a50*/  ISETP.GE.AND P3, PT, R69, R77, PT ;  /* 0x0000004d4500720c */ /* 0x000fe40003f66270 */
[----:B------:R-:W-:Y:S01]  /*1a60*/  LEA.HI.X R41, R38, R63, R39, 0x2, P0 ;  /* 0x0000003f26297211 */ /* 0x000fe200000f1427 */
[----:B------:R-:W-:Y:S01]  /*1a70*/  HFMA2.MMA R157, -RZ, RZ, 0, 0 ;  /* 0x00000000ff9d7435 */ /* 0x000fe200000001ff */
[-C--:B------:R-:W-:Y:S02]  /*1a80*/  ISETP.GE.AND P2, PT, R70, R77.reuse, PT ;  /* 0x0000004d4600720c */ /* 0x080fe40003f46270 */
[-C--:B------:R-:W-:Y:S01]  /*1a90*/  ISETP.GE.AND P1, PT, R71, R77.reuse, PT ;  /* 0x0000004d4700720c */ /* 0x080fe20003f26270 */
[----:B--2---:R0:W2:Y:S01]  /*1aa0*/  @!P6 LDG.E R45, [R40.64] ;  /* 0x00000004282de981 */ /* 0x0040a2000c1e1900 */
[-C--:B------:R-:W-:Y:S01]  /*1ab0*/  ISETP.GE.AND P0, PT, R72, R77.reuse, PT ;  /* 0x0000004d4800720c */ /* 0x080fe20003f06270 */
[----:B------:R-:W-:Y:S01]  /*1ac0*/  HFMA2.MMA R167, -RZ, RZ, 0, 0 ;  /* 0x00000000ffa77435 */ /* 0x000fe200000001ff */
[----:B------:R-:W-:Y:S01]  /*1ad0*/  ISETP.GE.AND P6, PT, R73, R77, PT ;  /* 0x0000004d4900720c */ /* 0x000fe20003fc6270 */
[----:B------:R-:W-:Y:S01]  /*1ae0*/  IMAD.MOV.U32 R161, RZ, RZ, RZ ;  /* 0x000000ffffa17224 */ /* 0x000fe200078e00ff */
[----:B------:R-:W-:Y:S01]  /*1af0*/  MOV R163, RZ ;  /* 0x000000ff00a37202 */ /* 0x000fe20000000f00 */
[----:B------:R-:W-:Y:S01]  /*1b00*/  IMAD.MOV.U32 R169, RZ, RZ, RZ ;  /* 0x000000ffffa97224 */ /* 0x000fe200078e00ff */
[----:B------:R-:W-:Y:S01]  /*1b10*/  MOV R165, RZ ;  /* 0x000000ff00a57202 */ /* 0x000fe20000000f00 */
[----:B---3--:R0:W3:Y:S04]  /*1b20*/  @!P5 LDG.E R159, [R40.64+0x80] ;  /* 0x00008004289fd981 */ /* 0x0080e8000c1e1900 */
        /* <DEDUP_REMOVED lines=15> */
[----:B0-----:R-:W-:Y:S02]  /*1c20*/  IADD3 R41, R43, R171, RZ ;  /* 0x000000ab2b297210 */ /* 0x001fe40007ffe0ff */
[----:B------:R-:W-:Y:S01]  /*1c30*/  LEA R40, P0, R42, c[0x0][0x220], 0x2 ;  /* 0x000088002a287a11 */ /* 0x000fe200078010ff */
[----:B------:R-:W-:-:S03]  /*1c40*/  IMAD R43, R81, c[0x0][0x1c4], R122 ;  /* 0x00007100512b7a24 */ /* 0x000fc600078e027a */
[----:B------:R-:W-:Y:S01]  /*1c50*/  LEA.HI.X R41, R42, c[0x0][0x224], R41, 0x2, P0 ;  /* 0x000089002a297a11 */ /* 0x000fe200000f1429 */
[----:B------:R-:W-:Y:S01]  /*1c60*/  IMAD.IADD R39, R39, 0x1, R43 ;  /* 0x0000000127277824 */ /* 0x000fe200078e022b */
[----:B------:R-:W-:Y:S02]  /*1c70*/  LEA R42, P0, R38, R64, 0x2 ;  /* 0x00000040262a7211 */ /* 0x000fe400078010ff */
[----:B------:R-:W-:Y:S01]  /*1c80*/  ISETP.GE.AND P1, PT, R66, R77, PT ;  /* 0x0000004d4200720c */ /* 0x000fe20003f26270 */
[----:B------:R0:W4:Y:S01]  /*1c90*/  LDG.E R122, [R40.64] ;  /* 0x00000004287a7981 */ /* 0x000122000c1e1900 */
[----:B------:R-:W-:Y:S02]  /*1ca0*/  LEA.HI.X R43, R38, R65, R39, 0x2, P0 ;  /* 0x00000041262b7211 */ /* 0x000fe400000f1427 */
[-C--:B------:R-:W-:Y:S01]  /*1cb0*/  ISETP.GE.AND P0, PT, R2, R77.reuse, PT ;  /* 0x0000004d0200720c */ /* 0x080fe20003f06270 */
[----:B------:R-:W-:Y:S01]  /*1cc0*/  HFMA2.MMA R39, -RZ, RZ, 0, 0 ;  /* 0x00000000ff277435 */ /* 0x000fe200000001ff */
[-C--:B------:R-:W-:Y:S01]  /*1cd0*/  ISETP.GE.AND P2, PT, R68, R77.reuse, PT ;  /* 0x0000004d4400720c */ /* 0x080fe20003f46270 */
[----:B0-----:R-:W-:Y:S01]  /*1ce0*/  IMAD.MOV.U32 R41, RZ, RZ, RZ ;  /* 0x000000ffff297224 */ /* 0x001fe200078e00ff */
[----:B------:R-:W-:-:S02]  /*1cf0*/  ISETP.GE.AND P3, PT, R72, R77, PT ;  /* 0x0000004d4800720c */ /* 0x000fc40003f66270 */
[----:B------:R-:W-:Y:S01]  /*1d00*/  ISETP.GE.AND P4, PT, R73, R77, PT ;  /* 0x0000004d4900720c */ /* 0x000fe20003f86270 */
[----:B--2---:R0:W-:Y:S04]  /*1d10*/  STS [R82], R45 ;  /* 0x0000002d52007388 */ /* 0x0041e80000000800 */
[----:B---3--:R-:W-:Y:S01]  /*1d20*/  STS [R120+0x80], R159 ;  /* 0x0000809f78007388 */ /* 0x008fe20000000800 */
[----:B0-----:R-:W-:-:S03]  /*1d30*/  MOV R45, RZ ;  /* 0x000000ff002d7202 */ /* 0x001fc60000000f00 */
[----:B----4-:R-:W-:Y:S04]  /*1d40*/  STS [R118+0x100], R157 ;  /* 0x0001009d76007388 */ /* 0x010fe80000000800 */
[----:B------:R-:W-:Y:S04]  /*1d50*/  STS [R116+0x180], R163 ;  /* 0x000180a374007388 */ /* 0x000fe80000000800 */
[----:B------:R0:W-:Y:S04]  /*1d60*/  STS [R114+0x200], R161 ;  /* 0x000200a172007388 */ /* 0x0001e80000000800 */
[----:B------:R-:W-:Y:S04]  /*1d70*/  STS [R112+0x280], R167 ;  /* 0x000280a770007388 */ /* 0x000fe80000000800 */
[----:B-1----:R1:W-:Y:S04]  /*1d80*/  STS [R110+0x300], R165 ;  /* 0x000300a56e007388 */ /* 0x0023e80000000800 */
[----:B------:R2:W-:Y:S01]  /*1d90*/  STS [R108+0x380], R169 ;  /* 0x000380a96c007388 */ /* 0x0005e20000000800 */
[----:B------:R-:W-:-:S06]  /*1da0*/  NOP ;  /* 0x0000000000007918 */ /* 0x000fcc0000000000 */
[----:B------:R3:W4:Y:S04]  /*1db0*/  @!P0 LDG.E R39, [R42.64] ;  /* 0x000000042a278981 */ /* 0x000728000c1e1900 */
[----:B------:R3:W4:Y:S04]  /*1dc0*/  @!P1 LDG.E R45, [R42.64+0x80] ;  /* 0x000080042a2d9981 */ /* 0x000728000c1e1900 */
[----:B------:R3:W4:Y:S01]  /*1dd0*/  @!P2 LDG.E R41, [R42.64+0x100] ;  /* 0x000100042a29a981 */ /* 0x000722000c1e1900 */
[-C--:B------:R-:W-:Y:S02]  /*1de0*/  ISETP.GE.AND P0, PT, R69, R77.reuse, PT ;  /* 0x0000004d4500720c */ /* 0x080fe40003f06270 */
[-C--:B------:R-:W-:Y:S01]  /*1df0*/  ISETP.GE.AND P1, PT, R70, R77.reuse, PT ;  /* 0x0000004d4600720c */ /* 0x080fe20003f26270 */
[----:B0-----:R-:W-:Y:S01]  /*1e00*/  HFMA2.MMA R161, -RZ, RZ, 0, 0 ;  /* 0x00000000ffa17435 */ /* 0x001fe200000001ff */
[----:B------:R-:W-:Y:S01]  /*1e10*/  ISETP.GE.AND P2, PT, R71, R77, PT ;  /* 0x0000004d4700720c */ /* 0x000fe20003f46270 */
[----:B------:R-:W-:Y:S01]  /*1e20*/  HFMA2.MMA R163, -RZ, RZ, 0, 0 ;  /* 0x00000000ffa37435 */ /* 0x000fe200000001ff */
[----:B------:R-:W-:Y:S01]  /*1e30*/  MOV R159, RZ ;  /* 0x000000ff009f7202 */ /* 0x000fe20000000f00 */
[----:B-1----:R-:W-:Y:S01]  /*1e40*/  IMAD.MOV.U32 R165, RZ, RZ, RZ ;  /* 0x000000ffffa57224 */ /* 0x002fe200078e00ff */
[----:B------:R-:W-:Y:S01]  /*1e50*/  MOV R167, RZ ;  /* 0x000000ff00a77202 */ /* 0x000fe20000000f00 */
[----:B------:R-:W-:Y:S04]  /*1e60*/  LDS R140, [R76+0x1c] ;  /* 0x00001c004c8c7984 */ /* 0x000fe80000000800 */
[----:B------:R3:W4:Y:S04]  /*1e70*/  @!P0 LDG.E R161, [R42.64+0x180] ;  /* 0x000180042aa18981 */ /* 0x000728000c1e1900 */
[----:B------:R3:W4:Y:S04]  /*1e80*/  @!P1 LDG.E R159, [R42.64+0x200] ;  /* 0x000200042a9f9981 */ /* 0x000728000c1e1900 */
[----:B------:R3:W4:Y:S04]  /*1e90*/  @!P2 LDG.E R165, [R42.64+0x280] ;  /* 0x000280042aa5a981 */ /* 0x000728000c1e1900 */
[----:B------:R3:W4:Y:S04]  /*1ea0*/  @!P3 LDG.E R163, [R42.64+0x300] ;  /* 0x000300042aa3b981 */ /* 0x000728000c1e1900 */
[----:B------:R3:W4:Y:S01]  /*1eb0*/  @!P4 LDG.E R167, [R42.64+0x380] ;  /* 0x000380042aa7c981 */ /* 0x000722000c1e1900 */
[----:B--2---:R-:W-:-:S02]  /*1ec0*/  IADD3 R169, R62, 0x20, RZ ;  /* 0x000000203ea97810 */ /* 0x004fc40007ffe0ff */
[C---:B------:R-:W-:Y:S01]  /*1ed0*/  IADD3 R157, R62.reuse, 0x40, RZ ;  /* 0x000000403e9d7810 */ /* 0x040fe20007ffe0ff */
[----:B------:R-:W0:Y:S01]  /*1ee0*/  LDS R138, [R76] ;  /* 0x000000004c8a7984 */ /* 0x000e220000000800 */
[-C--:B------:R-:W-:Y:S02]  /*1ef0*/  LEA.HI.SX32 R82, R62, R62.reuse, 0x1b ;  /* 0x0000003e3e527211 */ /* 0x080fe400078fdaff */
[-C--:B------:R-:W-:Y:S01]  /*1f00*/  LEA.HI.SX32 R169, R169, R62.reuse, 0x1b ;  /* 0x0000003ea9a97211 */ /* 0x080fe200078fdaff */
[----:B------:R-:W1:Y:S01]  /*1f10*/  LDS R136, [R76+0x4] ;  /* 0x000004004c887984 */ /* 0x000e620000000800 */
[----:B------:R-:W-:Y:S01]  /*1f20*/  LEA.HI.SX32 R157, R157, R62, 0x1b ;  /* 0x0000003e9d9d7211 */ /* 0x000fe200078fdaff */
[----:B------:R-:W-:Y:S01]  /*1f30*/  IMAD.SHL.U32 R82, R82, 0x4, RZ ;  /* 0x0000000452527824 */ /* 0x000fe200078e00ff */
[----:B------:R-:W-:Y:S01]  /*1f40*/  SHF.L.U32 R120, R169, 0x2, RZ ;  /* 0x00000002a9787819 */ /* 0x000fe200000006ff */
[----:B------:R-:W2:Y:S01]  /*1f50*/  LDS R134, [R76+0x8] ;  /* 0x000008004c867984 */ /* 0x000ea20000000800 */
[----:B------:R-:W-:-:S03]  /*1f60*/  SHF.L.U32 R118, R157, 0x2, RZ ;  /* 0x000000029d767819 */ /* 0x000fc600000006ff */
[----:B------:R-:W-:Y:S04]  /*1f70*/  LDS R132, [R76+0xc] ;  /* 0x00000c004c847984 */ /* 0x000fe80000000800 */
[----:B------:R-:W-:Y:S04]  /*1f80*/  LDS R130, [R76+0x10] ;  /* 0x000010004c827984 */ /* 0x000fe80000000800 */
[----:B------:R-:W-:Y:S04]  /*1f90*/  LDS R128, [R76+0x14] ;  /* 0x000014004c807984 */ /* 0x000fe80000000800 */
[----:B------:R0:W-:Y:S01]  /*1fa0*/  LDS R126, [R76+0x18] ;  /* 0x000018004c7e7984 */ /* 0x0001e20000000800 */
[----:B------:R-:W-:Y:S01]  /*1fb0*/  FADD.FTZ R124, R93, R48 ;  /* 0x000000305d7c7221 */ /* 0x000fe20000010000 */
[----:B------:R-:W-:-:S02]  /*1fc0*/  ISETP.NE.AND P0, PT, R164, RZ, PT ;  /* 0x000000ffa400720c */ /* 0x000fc40003f05270 */
[----:B------:R-:W-:Y:S02]  /*1fd0*/  ISETP.NE.AND P1, PT, R54, RZ, PT ;  /* 0x000000ff3600720c */ /* 0x000fe40003f25270 */
[C---:B------:R-:W-:Y:S02]  /*1fe0*/  IADD3 R173, R62.reuse, 0x60, RZ ;  /* 0x000000603ead7810 */ /* 0x040fe40007ffe0ff */
[----:B------:R-:W-:Y:S02]  /*1ff0*/  IADD3 R171, R62, 0x80, RZ ;  /* 0x000000803eab7810 */ /* 0x000fe40007ffe0ff */
[----:B------:R-:W-:Y:S02]  /*2000*/  ISETP.LT.OR P2, PT, R166, 0x2, P0 ;  /* 0x00000002a600780c */ /* 0x000fe40000741670 */
[C---:B------:R-:W-:Y:S02]  /*2010*/  IADD3 R169, R62.reuse, 0xa0, RZ ;  /* 0x000000a03ea97810 */ /* 0x040fe40007ffe0ff */
[----:B------:R-:W-:-:S02]  /*2020*/  IADD3 R157, R62, 0xc0, RZ ;  /* 0x000000c03e9d7810 */ /* 0x000fc40007ffe0ff */
[-C--:B------:R-:W-:Y:S02]  /*2030*/  LEA.HI.SX32 R173, R173, R62.reuse, 0x1b ;  /* 0x0000003eadad7211 */ /* 0x080fe400078fdaff */
[C---:B---3--:R-:W-:Y:S02]  /*2040*/  IADD3 R43, R62.reuse, 0xe0, RZ ;  /* 0x000000e03e2b7810 */ /* 0x048fe40007ffe0ff */
[-C--:B------:R-:W-:Y:S02]  /*2050*/  LEA.HI.SX32 R171, R171, R62.reuse, 0x1b ;  /* 0x0000003eabab7211 */ /* 0x080fe400078fdaff */
[----:B------:R-:W-:Y:S02]  /*2060*/  SHF.L.U32 R42, R62, 0x3, RZ ;  /* 0x000000033e2a7819 */ /* 0x000fe400000006ff */
[-C--:B------:R-:W-:Y:S02]  /*2070*/  LEA.HI.SX32 R169, R169, R62.reuse, 0x1b ;  /* 0x0000003ea9a97211 */ /* 0x080fe400078fdaff */
[-C--:B------:R-:W-:Y:S01]  /*2080*/  LEA.HI.SX32 R157, R157, R62.reuse, 0x1b ;  /* 0x0000003e9d9d7211 */ /* 0x080fe200078fdaff */
[----:B------:R-:W-:Y:S01]  /*2090*/  IMAD.SHL.U32 R116, R173, 0x4, RZ ;  /* 0x00000004ad747824 */ /* 0x000fe200078e00ff */
[----:B------:R-:W-:-:S02]  /*20a0*/  LEA.HI.SX32 R43, R43, R62, 0x1b ;  /* 0x0000003e2b2b7211 */ /* 0x000fc400078fdaff */
[----:B------:R-:W-:Y:S02]  /*20b0*/  SHF.L.U32 R114, R171, 0x2, RZ ;  /* 0x00000002ab727819 */ /* 0x000fe400000006ff */
[----:B------:R-:W-:Y:S01]  /*20c0*/  LEA.HI.SX32 R42, R42, R42, 0x1b ;  /* 0x0000002a2a2a7211 */ /* 0x000fe200078fdaff */
[----:B------:R-:W-:Y:S01]  /*20d0*/  IMAD.SHL.U32 R110, R157, 0x4, RZ ;  /* 0x000000049d6e7824 */ /* 0x000fe200078e00ff */
[----:B------:R-:W-:Y:S01]  /*20e0*/  SHF.L.U32 R112, R169, 0x2, RZ ;  /* 0x00000002a9707819 */ /* 0x000fe200000006ff */
[----:B------:R-:W-:Y:S01]  /*20f0*/  IMAD R38, R102, 0x100, R81 ;  /* 0x0000010066267824 */ /* 0x000fe200078e0251 */
[----:B------:R-:W-:Y:S02]  /*2100*/  SHF.L.U32 R108, R43, 0x2, RZ ;  /* 0x000000022b6c7819 */ /* 0x000fe400000006ff */
[----:B------:R-:W-:Y:S01]  /*2110*/  @P1 IADD3 R38, R54, 0x200, RZ ;  /* 0x0000020036261810 */ /* 0x000fe20007ffe0ff */
[----:B0-----:R-:W-:Y:S01]  /*2120*/  IMAD.SHL.U32 R76, R42, 0x4, RZ ;  /* 0x000000042a4c7824 */ /* 0x001fe200078e00ff */
[----:B------:R-:W-:-:S02]  /*2130*/  @!P2 IADD3 R40, R166, -0x2, RZ ;  /* 0xfffffffea628a810 */ /* 0x000fc40007ffe0ff */
[----:B------:R-:W-:Y:S01]  /*2140*/  SHF.L.U32 R142, R38, 0x2, RZ ;  /* 0x00000002268e7819 */ /* 0x000fe200000006ff */
[----:B------:R-:W-:Y:S01]  /*2150*/  HFMA2.MMA R157, -RZ, RZ, 0, 0 ;  /* 0x00000000ff9d7435 */ /* 0x000fe200000001ff */
[--C-:B------:R-:W-:Y:S02]  /*2160*/  FADD.FTZ R152, R95, R48.reuse ;  /* 0x000000305f987221 */ /* 0x100fe40000010000 */
[--C-:B------:R-:W-:Y:S02]  /*2170*/  FADD.FTZ R150, R97, R48.reuse ;  /* 0x0000003061967221 */ /* 0x100fe40000010000 */
[--C-:B------:R-:W-:Y:S02]  /*2180*/  FADD.FTZ R148, R99, R48.reuse ;  /* 0x0000003063947221 */ /* 0x100fe40000010000 */
[--C-:B------:R-:W-:Y:S02]  /*2190*/  FADD.FTZ R146, R101, R48.reuse ;  /* 0x0000003065927221 */ /* 0x100fe40000010000 */
[----:B------:R-:W-:-:S02]  /*21a0*/  FADD.FTZ R144, R103, R48 ;  /* 0x0000003067907221 */ /* 0x000fc40000010000 */
[----:B------:R-:W-:Y:S01]  /*21b0*/  FADD.FTZ R154, R105, R48 ;  /* 0x00000030699a7221 */ /* 0x000fe20000010000 */
        /* <DEDUP_REMOVED lines=11> */
[----:B--2---:R-:W-:Y:S01]  /*2270*/  FMUL.FTZ R175, R134, R175 ;  /* 0x000000af86af7220 */ /* 0x004fe20000410000 */
[----:B----4-:R-:W-:Y:S04]  /*2280*/  STS [R82+0x420], R39 ;  /* 0x0004202752007388 */ /* 0x010fe80000000800 */
[----:B------:R-:W-:Y:S04]  /*2290*/  STS [R120+0x4a0], R45 ;  /* 0x0004a02d78007388 */ /* 0x000fe80000000800 */
[----:B------:R0:W-:Y:S02]  /*22a0*/  STS [R118+0x520], R41 ;  /* 0x0005202976007388 */ /* 0x0001e40000000800 */
[----:B0-----:R-:W-:-:S04]  /*22b0*/  FMUL.FTZ R41, R122, 1.4426950216293334961 ;  /* 0x3fb8aa3b7a297820 */ /* 0x001fc80000410000 */
[----:B------:R-:W-:-:S06]  /*22c0*/  FMUL.FTZ R45, R41, R124 ;  /* 0x0000007c292d7220 */ /* 0x000fcc0000410000 */
[----:B------:R-:W0:Y:S01]  /*22d0*/  MUFU.EX2 R45, R45 ;  /* 0x0000002d002d7308 */ /* 0x000e220000000800 */
[----:B------:R-:W-:Y:S04]  /*22e0*/  STS [R116+0x5a0], R161 ;  /* 0x0005a0a174007388 */ /* 0x000fe80000000800 */
[----:B------:R-:W-:Y:S04]  /*22f0*/  STS [R114+0x620], R159 ;  /* 0x0006209f72007388 */ /* 0x000fe80000000800 */
[----:B------:R-:W-:Y:S01]  /*2300*/  STS [R112+0x6a0], R165 ;  /* 0x0006a0a570007388 */ /* 0x000fe20000000800 */
[----:B------:R-:W-:-:S03]  /*2310*/  @!P2 IMAD R39, R40, c[0x0][0x16c], R81 ;  /* 0x00005b002827aa24 */ /* 0x000fc600078e0251 */
[----:B------:R-:W-:Y:S04]  /*2320*/  STS [R110+0x720], R163 ;  /* 0x000720a36e007388 */ /* 0x000fe80000000800 */
[----:B------:R-:W-:Y:S01]  /*2330*/  STS [R108+0x7a0], R167 ;  /* 0x0007a0a76c007388 */ /* 0x000fe20000000800 */
[----:B------:R-:W-:-:S06]  /*2340*/  NOP ;  /* 0x0000000000007918 */ /* 0x000fcc0000000000 */
[----:B------:R-:W1:Y:S04]  /*2350*/  LDS R176, [R76+0x434] ;  /* 0x000434004cb07984 */ /* 0x000e680000000800 */
        /* <DEDUP_REMOVED lines=8> */
[----:B------:R-:W-:-:S03]  /*23e0*/  @!P2 IMAD.WIDE R38, R39, 0x8, R8 ;  /* 0x000000082726a825 */ /* 0x000fc600078e0208 */
[----:B------:R-:W-:Y:S01]  /*23f0*/  BAR.SYNC.DEFER_BLOCKING 0x0 ;  /* 0x0000000000007b1d */ /* 0x000fe20000010000 */
[----:B------:R-:W-:Y:S02]  /*2400*/  FMUL.FTZ R156, R41, R152 ;  /* 0x00000098299c7220 */ /* 0x000fe40000410000 */
[----:B-1----:R-:W-:-:S03]  /*2410*/  FMUL.FTZ R161, R115, R176 ;  /* 0x000000b073a17220 */ /* 0x002fc60000410000 */
[----:B------:R1:W5:Y:S01]  /*2420*/  @!P2 LDG.E R157, [R38.64+0x4] ;  /* 0x00000404269da981 */ /* 0x000362000c1e1900 */
[----:B------:R-:W-:Y:S01]  /*2430*/  ISETP.NE.AND P2, PT, R54, 0x1f, PT ;  /* 0x0000001f3600780c */ /* 0x000fe20003f45270 */
[C---:B------:R-:W-:Y:S01]  /*2440*/  FMUL.FTZ R158, R41.reuse, R150 ;  /* 0x00000096299e7220 */ /* 0x040fe20000410000 */
[----:B------:R-:W1:Y:S01]  /*2450*/  MUFU.EX2 R156, R156 ;  /* 0x0000009c009c7308 */ /* 0x000e620000000800 */
[----:B------:R-:W-:-:S10]  /*2460*/  FMUL.FTZ R160, R41, R148 ;  /* 0x0000009429a07220 */ /* 0x000fd40000410000 */
[----:B------:R4:W2:Y:S01]  /*2470*/  @P2 LDS R176, [R54.X4+0x1abc] ;  /* 0x001abc0036b02984 */ /* 0x0008a20000004800 */
[----:B0-----:R-:W-:Y:S01]  /*2480*/  FADD.FTZ R142, R107, R48 ;  /* 0x000000306b8e7221 */ /* 0x001fe20000010000 */
[----:B------:R-:W0:Y:S01]  /*2490*/  MUFU.EX2 R158, R158 ;  /* 0x0000009e009e7308 */ /* 0x000e220000000800 */
[C---:B------:R-:W-:Y:S02]  /*24a0*/  FMUL.FTZ R172, R41.reuse, R146 ;  /* 0x0000009229ac7220 */ /* 0x040fe40000410000 */
[C---:B------:R-:W-:Y:S02]  /*24b0*/  FMUL.FTZ R168, R41.reuse, R142 ;  /* 0x0000008e29a87220 */ /* 0x040fe40000410000 */
[----:B------:R-:W-:-:S03]  /*24c0*/  FMUL.FTZ R170, R41, R144 ;  /* 0x0000009029aa7220 */ /* 0x000fc60000410000 */
[----:B------:R-:W0:Y:S01]  /*24d0*/  MUFU.EX2 R160, R160 ;  /* 0x000000a000a07308 */ /* 0x000e220000000800 */
[----:B------:R-:W-:Y:S02]  /*24e0*/  FMUL.FTZ R174, R41, R154 ;  /* 0x0000009a29ae7220 */ /* 0x000fe40000410000 */
[----:B-1----:R-:W-:-:S05]  /*24f0*/  FMUL.FTZ R39, R45, R156 ;  /* 0x0000009c2d277220 */ /* 0x002fca0000410000 */
[----:B------:R-:W1:Y:S08]  /*2500*/  MUFU.EX2 R172, R172 ;  /* 0x000000ac00ac7308 */ /* 0x000e700000000800 */
[----:B------:R-:W1:Y:S01]  /*2510*/  MUFU.EX2 R168, R168 ;  /* 0x000000a800a87308 */ /* 0x000e620000000800 */
[----:B0-----:R-:W-:-:S07]  /*2520*/  FMUL.FTZ R39, R158, R39 ;  /* 0x000000279e277220 */ /* 0x001fce0000410000 */
[----:B------:R-:W0:Y:S08]  /*2530*/  MUFU.EX2 R170, R170 ;  /* 0x000000aa00aa7308 */ /* 0x000e300000000800 */
[----:B------:R-:W0:Y:S01]  /*2540*/  MUFU.EX2 R174, R174 ;  /* 0x000000ae00ae7308 */ /* 0x000e220000000800 */
[----:B------:R-:W-:Y:S02]  /*2550*/  FMUL.FTZ R39, R160, R39 ;  /* 0x00000027a0277220 */ /* 0x000fe40000410000 */
[----:B--2---:R-:W-:-:S02]  /*2560*/  FMUL.FTZ R159, R98, R159 ;  /* 0x0000009f629f7220 */ /* 0x004fc40000410000 */
[----:B---3--:R-:W-:Y:S02]  /*2570*/  FMUL.FTZ R169, R117, R180 ;  /* 0x000000b475a97220 */ /* 0x008fe40000410000 */
[----:B-1----:R-:W-:Y:S02]  /*2580*/  FMUL.FTZ R39, R172, R39 ;  /* 0x00000027ac277220 */ /* 0x002fe40000410000 */
[----:B------:R-:W-:Y:S01]  /*2590*/  FFMA.FTZ R41, R168, R169, R159 ;  /* 0x000000a9a8297223 */ /* 0x000fe2000001009f */
[----:B------:R-:W-:Y:S05]  /*25a0*/  @P2 BRA `(.L_x_7154) ;  /* 0x0000008000002947 */ /* 0x000fea0003800000 */
[----:B----4-:R-:W-:Y:S02]  /*25b0*/  ISETP.NE.AND P3, PT, R166, c[0x0][0x174], PT ;  /* 0x00005d00a6007a0c */ /* 0x010fe40003f65270 */
[----:B------:R-:W-:-:S11]  /*25c0*/  MOV R176, 0x3f800000 ;  /* 0x3f80000000b07802 */ /* 0x000fd60000000f00 */
[----:B------:R-:W-:-:S04]  /*25d0*/  @P3 IADD3 R43, -R67, c[0x0][0x174], RZ ;  /* 0x00005d00432b3a10 */ /* 0x000fc80007ffe1ff */
[----:B------:R-:W-:-:S04]  /*25e0*/  @P3 LEA.HI R38, R43, R43, RZ, 0x1 ;  /* 0x0000002b2b263211 */ /* 0x000fc800078f08ff */
[----:B------:R-:W-:-:S04]  /*25f0*/  @P3 LOP3.LUT R38, R38, 0xfffffe, RZ, 0xc0, !PT ;  /* 0x00fffffe26263812 */ /* 0x000fc800078ec0ff */
[----:B------:R-:W-:-:S05]  /*2600*/  @P3 IADD3 R38, -R38, R43, RZ ;  /* 0x0000002b26263210 */ /* 0x000fca0007ffe1ff */
[----:B------:R-:W-:-:S05]  /*2610*/  @P3 IMAD R38, R38, 0x100, R81 ;  /* 0x0000010026263824 */ /* 0x000fca00078e0251 */
[----:B------:R1:W2:Y:S02]  /*2620*/  @P3 LDS R176, [R38.X4+0x12b8] ;  /* 0x0012b80026b03984 */ /* 0x0002a40000004800 */
.L_x_7154:
[----:B----4-:R-:W-:Y:S05]  /*2630*/  BSYNC B0 ;  /* 0x0000000000007941 */ /* 0x010fea0003800000 */
.L_x_7153:
[----:B--2---:R-:W-:Y:S01]  /*2640*/  FMUL.FTZ R43, R168, R176 ;  /* 0x000000b0a82b7220 */ /* 0x004fe20000410000 */
[----:B------:R-:W-:Y:S01]  /*2650*/  ISETP.NE.AND P4, PT, R164, 0x1f, PT ;  /* 0x0000001fa400780c */ /* 0x000fe20003f85270 */
[----:B------:R-:W-:Y:S01]  /*2660*/  FMUL.FTZ R163, R96, R163 ;  /* 0x000000a360a37220 */ /* 0x000fe20000410000 */
[----:B------:R-:W-:Y:S01]  /*2670*/  ISETP.GE.AND P3, PT, R62, 0x1, PT ;  /* 0x000000013e00780c */ /* 0x000fe20003f66270 */
[----:B0-----:R-:W-:Y:S01]  /*2680*/  FFMA.FTZ R41, R174, R41, R161 ;  /* 0x00000029ae297223 */ /* 0x001fe200000100a1 */
[----:B------:R-:W-:Y:S01]  /*2690*/  ISETP.GE.OR P0, PT, R166, c[0x0][0x174], P0 ;  /* 0x00005d00a6007a0c */ /* 0x000fe20000706670 */
[----:B------:R-:W-:Y:S01]  /*26a0*/  FMUL.FTZ R43, R174, R43 ;  /* 0x0000002bae2b7220 */ /* 0x000fe20000410000 */
[----:B------:R-:W-:Y:S01]  /*26b0*/  ISETP.NE.AND P5, PT, R54, RZ, PT ;  /* 0x000000ff3600720c */ /* 0x000fe20003fa5270 */
[----:B------:R-:W-:Y:S01]  /*26c0*/  FMUL.FTZ R165, R113, R178 ;  /* 0x000000b271a57220 */ /* 0x000fe20000410000 */
[----:B------:R-:W-:Y:S01]  /*26d0*/  IADD3 R201, -R75, c[0x0][0x168], -R54 ;  /* 0x00005a004bc97a10 */ /* 0x000fe20007ffe936 */
[C---:B------:R-:W-:Y:S01]  /*26e0*/  FFMA.FTZ R41, R170.reuse, R41, R163 ;  /* 0x00000029aa297223 */ /* 0x040fe200000100a3 */
[----:B------:R-:W-:Y:S01]  /*26f0*/  BSSY B0, `(.L_x_7155) ;  /* 0x00000e9000007945 */ /* 0x000fe20003800000 */
[----:B------:R-:W-:-:S02]  /*2700*/  FMUL.FTZ R43, R170, R43 ;  /* 0x0000002baa2b7220 */ /* 0x000fc40000410000 */
[----:B------:R-:W-:Y:S02]  /*2710*/  FMUL.FTZ R167, R111, R42 ;  /* 0x0000002a6fa77220 */ /* 0x000fe40000410000 */
[C---:B------:R-:W-:Y:S02]  /*2720*/  FFMA.FTZ R41, R172.reuse, R41, R165 ;  /* 0x00000029ac297223 */ /* 0x040fe400000100a5 */
[----:B-1----:R-:W-:Y:S02]  /*2730*/  FFMA.FTZ R38, R173, R156, R177 ;  /* 0x0000009cad267223 */ /* 0x002fe400000100b1 */
[----:B------:R-:W-:Y:S02]  /*2740*/  FMUL.FTZ R43, R172, R43 ;  /* 0x0000002bac2b7220 */ /* 0x000fe40000410000 */
[----:B------:R-:W-:Y:S02]  /*2750*/  FMUL.FTZ R179, R132, R179 ;  /* 0x000000b384b37220 */ /* 0x000fe40000410000 */
[----:B------:R-:W-:-:S02]  /*2760*/  FMUL.FTZ R171, R94, R171 ;  /* 0x000000ab5eab7220 */ /* 0x000fc40000410000 */
[----:B------:R-:W-:Y:S02]  /*2770*/  FFMA.FTZ R41, R160, R41, R167 ;  /* 0x00000029a0297223 */ /* 0x000fe400000100a7 */
[----:B------:R-:W-:Y:S02]  /*2780*/  FFMA.FTZ R38, R158, R38, R175 ;  /* 0x000000269e267223 */ /* 0x000fe400000100af */
[----:B------:R-:W-:Y:S02]  /*2790*/  FMUL.FTZ R43, R160, R43 ;  /* 0x0000002ba02b7220 */ /* 0x000fe40000410000 */
        /* <DEDUP_REMOVED lines=8> */
[----:B------:R-:W-:Y:S01]  /*2820*/  FMUL.FTZ R193, R156, R43 ;  /* 0x0000002b9cc17220 */ /* 0x000fe20000410000 */
        /* <DEDUP_REMOVED lines=8> */
[----:B------:R-:W-:-:S02]  /*28b0*/  FFMA.FTZ R178, R168, R38, R187 ;  /* 0x00000026a8b27223 */ /* 0x000fc400000100bb */
[----:B------:R-:W-:Y:S02]  /*28c0*/  FMUL.FTZ R191, R168, R39 ;  /* 0x00000027a8bf7220 */ /* 0x000fe40000410000 */
[C---:B------:R-:W-:Y:S01]  /*28d0*/  IMAD R180, R162.reuse, c[0x0][0x298], RZ ;  /* 0x0000a600a2b47a24 */ /* 0x040fe200078e02ff */
[----:B------:R-:W2:Y:S01]  /*28e0*/  SHFL.UP PT, R39, R178, 0x1, RZ ;  /* 0x04200000b2277989 */ /* 0x000ea200000e00ff */
[----:B------:R-:W-:Y:S02]  /*28f0*/  IMAD R188, R162, c[0x0][0x2b8], RZ ;  /* 0x0000ae00a2bc7a24 */ /* 0x000fe400078e02ff */
[C---:B------:R-:W-:Y:S01]  /*2900*/  IMAD R197, R49.reuse, c[0x0][0x29c], R180 ;  /* 0x0000a70031c57a24 */ /* 0x040fe200078e02b4 */
[----:B------:R-:W3:Y:S01]  /*2910*/  SHFL.UP PT, R38, R191, 0x1, RZ ;  /* 0x04200000bf267989 */ /* 0x000ee200000e00ff */
[----:B------:R-:W-:Y:S02]  /*2920*/  IMAD R199, R49, c[0x0][0x2bc], R188 ;  /* 0x0000af0031c77a24 */ /* 0x000fe400078e02bc */
[C---:B0-----:R-:W-:Y:S01]  /*2930*/  @P4 FFMA.FTZ R182, R193.reuse, R41, R182 ;  /* 0x00000029c1b64223 */ /* 0x041fe200000100b6 */
[----:B-----5:R-:W-:Y:S01]  /*2940*/  SHFL.IDX PT, R180, R157, RZ, 0x1f ;  /* 0x00001fff9db47589 */ /* 0x020fe200000e0000 */
[----:B-1----:R-:W-:Y:S01]  /*2950*/  @P4 FMUL.FTZ R193, R193, R40 ;  /* 0x00000028c1c14220 */ /* 0x002fe20000410000 */
[----:B------:R-:W-:-:S02]  /*2960*/  ISETP.GE.U32.AND P4, PT, R164, 0x1e, PT ;  /* 0x0000001ea400780c */ /* 0x000fc40003f86070 */
[----:B------:R-:W0:Y:S04]  /*2970*/  SHFL.DOWN PT, R41, R182, 0x2, 0x1f ;  /* 0x08401f00b6297f89 */ /* 0x000e2800000e0000 */
        /* <DEDUP_REMOVED lines=27> */
[----:B------:R-:W-:Y:S01]  /*2b30*/  @!P0 LDS.64 R38, [R81.X8+0x1b38] ;  /* 0x001b380051268984 */ /* 0x000fe20000008a00 */
        /* <DEDUP_REMOVED lines=12> */
[----:B------:R-:W-:Y:S02]  /*2c00*/  IMAD.MOV.U32 R43, RZ, RZ, RZ ;  /* 0x000000ffff2b7224 */ /* 0x000fe400078e00ff */
[----:B-1----:R-:W-:Y:S01]  /*2c10*/  @!P3 FMUL.FTZ R193, R193, R42 ;  /* 0x0000002ac1c1b220 */ /* 0x002fe20000410000 */
[----:B------:R-:W-:Y:S01]  /*2c20*/  SHFL.DOWN PT, R186, R182, 0x1, 0x1f ;  /* 0x08201f00b6ba7f89 */ /* 0x000fe200000e0000 */
[----:B------:R-:W-:-:S03]  /*2c30*/  MOV R42, R54 ;  /* 0x00000036002a7202 */ /* 0x000fc60000000f00 */
[----:B------:R-:W-:Y:S01]  /*2c40*/  SHFL.IDX PT, R184, R39, RZ, 0x1f ;  /* 0x00001fff27b87589 */ /* 0x000fe200000e0000 */
[----:B--2---:R-:W-:-:S03]  /*2c50*/  @P0 FFMA.FTZ R178, R191, R41, R178 ;  /* 0x00000029bfb20223 */ /* 0x004fc600000100b2 */
[----:B------:R-:W0:Y:S01]  /*2c60*/  SHFL.DOWN PT, R195, R193, 0x1, 0x1f ;  /* 0x08201f00c1c37f89 */ /* 0x000e2200000e0000 */
[----:B---3--:R-:W-:-:S03]  /*2c70*/  @P0 FMUL.FTZ R191, R191, R40 ;  /* 0x00000028bfbf0220 */ /* 0x008fc60000410000 */
[----:B------:R-:W-:Y:S01]  /*2c80*/  SHFL.IDX PT, R182, R182, RZ, 0x1f ;  /* 0x00001fffb6b67589 */ /* 0x000fe200000e0000 */
[----:B------:R-:W-:-:S03]  /*2c90*/  IMAD.WIDE.U32 R40, R49, c[0x0][0x298], R42 ;  /* 0x0000a60031287a25 */ /* 0x000fc600078e002a */
[----:B------:R-:W-:Y:S01]  /*2ca0*/  SHFL.UP PT, R178, R178, 0x1, RZ ;  /* 0x04200000b2b27989 */ /* 0x000fe200000e00ff */
[----:B------:R-:W-:Y:S01]  /*2cb0*/  IMAD.WIDE.U32 R42, R49, c[0x0][0x2b8], R42 ;  /* 0x0000ae00312a7a25 */ /* 0x000fe200078e002a */
[----:B------:R-:W-:Y:S02]  /*2cc0*/  IADD3 R41, R41, R197, RZ ;  /* 0x000000c529297210 */ /* 0x000fe40007ffe0ff */
[----:B------:R-:W1:Y:S02]  /*2cd0*/  SHFL.UP PT, R191, R191, 0x1, RZ ;  /* 0x04200000bfbf7989 */ /* 0x000e6400000e00ff */
[----:B------:R-:W-:Y:S01]  /*2ce0*/  IADD3 R43, R43, R199, RZ ;  /* 0x000000c72b2b7210 */ /* 0x000fe20007ffe0ff */
[C---:B------:R-:W-:Y:S01]  /*2cf0*/  IMAD.WIDE.U32 R40, R51.reuse, c[0x0][0x2a0], R40 ;  /* 0x0000a80033287a25 */ /* 0x040fe200078e0028 */
[----:B------:R-:W2:Y:S03]  /*2d00*/  SHFL.IDX PT, R193, R193, RZ, 0x1f ;  /* 0x00001fffc1c17589 */ /* 0x000ea600000e0000 */
[----:B------:R-:W-:Y:S01]  /*2d10*/  IMAD.WIDE.U32 R42, R51, c[0x0][0x2c0], R42 ;  /* 0x0000b000332a7a25 */ /* 0x000fe200078e002a */
[----:B------:R-:W-:-:S03]  /*2d20*/  IADD3 R40, P0, R75, R40, RZ ;  /* 0x000000284b287210 */ /* 0x000fc60007f1e0ff */
[----:B0-----:R-:W-:Y:S01]  /*2d30*/  @P2 FFMA.FTZ R184, R195, R184, R186 ;  /* 0x000000b8c3b82223 */ /* 0x001fe200000100ba */
[----:B------:R-:W-:Y:S02]  /*2d40*/  SHF.R.S32.HI R186, RZ, 0x1f, R51 ;  /* 0x0000001fffba7819 */ /* 0x000fe40000011433 */
[----:B------:R-:W-:Y:S01]  /*2d50*/  IADD3 R42, P2, R75, R42, RZ ;  /* 0x0000002a4b2a7210 */ /* 0x000fe20007f5e0ff */
[----:B------:R-:W-:Y:S01]  /*2d60*/  FFMA.FTZ R157, R184, R176, R169 ;  /* 0x000000b0b89d7223 */ /* 0x000fe200000100a9 */
[----:B------:R-:W-:Y:S01]  /*2d70*/  SHF.R.S32.HI R169, RZ, 0x1f, R75 ;  /* 0x0000001fffa97819 */ /* 0x000fe2000001144b */
[----:B------:R-:W-:Y:S02]  /*2d80*/  IMAD R176, R186, c[0x0][0x2a0], RZ ;  /* 0x0000a800bab07a24 */ /* 0x000fe400078e02ff */
[----:B------:R-:W-:Y:S02]  /*2d90*/  FFMA.FTZ R159, R168, R157, R159 ;  /* 0x0000009da89f7223 */ /* 0x000fe4000001009f */
[----:B------:R-:W-:-:S02]  /*2da0*/  IMAD R186, R186, c[0x0][0x2c0], RZ ;  /* 0x0000b000baba7a24 */ /* 0x000fc400078e02ff */
[----:B------:R-:W-:Y:S02]  /*2db0*/  FFMA.FTZ R161, R174, R159, R161 ;  /* 0x0000009faea17223 */ /* 0x000fe400000100a1 */
[C---:B------:R-:W-:Y:S02]  /*2dc0*/  IMAD R176, R51.reuse, c[0x0][0x2a4], R176 ;  /* 0x0000a90033b07a24 */ /* 0x040fe400078e02b0 */
[----:B------:R-:W-:Y:S02]  /*2dd0*/  FFMA.FTZ R163, R170, R161, R163 ;  /* 0x000000a1aaa37223 */ /* 0x000fe400000100a3 */
[----:B------:R-:W-:Y:S01]  /*2de0*/  IMAD R186, R51, c[0x0][0x2c4], R186 ;  /* 0x0000b10033ba7a24 */ /* 0x000fe200078e02ba */
[----:B------:R-:W-:Y:S01]  /*2df0*/  IADD3.X R41, R169, R41, R176, P0, !PT ;  /* 0x00000029a9297210 */ /* 0x000fe200007fe4b0 */
[----:B------:R-:W-:Y:S01]  /*2e00*/  FFMA.FTZ R165, R172, R163, R165 ;  /* 0x000000a3aca57223 */ /* 0x000fe200000100a5 */
[----:B------:R-:W-:Y:S01]  /*2e10*/  ISETP.GE.AND P0, PT, R201, 0x1, PT ;  /* 0x00000001c900780c */ /* 0x000fe20003f06270 */
[----:B-1----:R-:W-:Y:S01]  /*2e20*/  @P1 FFMA.FTZ R180, R191, R180, R178 ;  /* 0x000000b4bfb41223 */ /* 0x002fe200000100b2 */
[----:B------:R-:W-:Y:S01]  /*2e30*/  IADD3.X R43, R169, R43, R186, P2, !PT ;  /* 0x0000002ba92b7210 */ /* 0x000fe200017fe4ba */
[----:B------:R-:W-:Y:S01]  /*2e40*/  FFMA.FTZ R167, R160, R165, R167 ;  /* 0x000000a5a0a77223 */ /* 0x000fe200000100a7 */
[----:B------:R-:W-:Y:S01]  /*2e50*/  P2R R169, PR, RZ, 0x20 ;  /* 0x00000020ffa97803 */ /* 0x000fe20000000000 */
[----:B------:R-:W-:Y:S01]  /*2e60*/  FFMA.FTZ R186, R45, R180, R173 ;  /* 0x000000b42dba7223 */ /* 0x000fe200000100ad */
[----:B------:R-:W-:Y:S01]  /*2e70*/  SHF.L.U32 R45, R54, 0x3, RZ ;  /* 0x00000003362d7819 */ /* 0x000fe200000006ff */
[----:B------:R-:W-:-:S02]  /*2e80*/  FFMA.FTZ R169, R158, R167, R171 ;  /* 0x000000a79ea97223 */ /* 0x000fc400000100ab */
[----:B--2---:R-:W-:Y:S01]  /*2e90*/  FFMA.FTZ R39, R193, R39, R182 ;  /* 0x00000027c1277223 */ /* 0x004fe200000100b6 */
[----:B------:R-:W-:Y:S01]  /*2ea0*/  LEA.HI.SX32 R45, R45, R45, 0x1b ;  /* 0x0000002d2d2d7211 */ /* 0x000fe200078fdaff */
[----:B------:R-:W-:Y:S01]  /*2eb0*/  FFMA.FTZ R171, R156, R169, R189 ;  /* 0x000000a99cab7223 */ /* 0x000fe200000100bd */
[C---:B------:R-:W-:Y:S01]  /*2ec0*/  IADD3 R189, R54.reuse, 0xa0, RZ ;  /* 0x000000a036bd7810 */ /* 0x040fe20007ffe0ff */
[----:B------:R-:W-:Y:S01]  /*2ed0*/  FMUL.FTZ R38, R193, R38 ;  /* 0x00000026c1267220 */ /* 0x000fe20000410000 */
[----:B------:R-:W-:Y:S01]  /*2ee0*/  IADD3 R193, R54, 0xe0, RZ ;  /* 0x000000e036c17810 */ /* 0x000fe20007ffe0ff */
[----:B------:R-:W-:Y:S02]  /*2ef0*/  FFMA.FTZ R188, R156, R186, R177 ;  /* 0x000000ba9cbc7223 */ /* 0x000fe400000100b1 */
[----:B------:R-:W-:Y:S01]  /*2f00*/  FADD.FTZ R156, -R173, R186 ;  /* 0x000000baad9c7221 */ /* 0x000fe20000010100 */
[----:B------:R0:W-:Y:S01]  /*2f10*/  @!P5 STS.64 [R81.X8+0x1b38], R38 ;  /* 0x001b38265100d388 */ /* 0x0001e20000008a00 */
[----:B------:R-:W-:-:S02]  /*2f20*/  FMUL.FTZ R173, R171, R124 ;  /* 0x0000007cabad7220 */ /* 0x000fc40000410000 */
[----:B------:R-:W-:Y:S02]  /*2f30*/  FFMA.FTZ R190, R158, R188, R175 ;  /* 0x000000bc9ebe7223 */ /* 0x000fe400000100af */
[----:B------:R-:W-:Y:S02]  /*2f40*/  FADD.FTZ R158, -R177, R188 ;  /* 0x000000bcb19e7221 */ /* 0x000fe40000010100 */
[----:B------:R-:W-:Y:S02]  /*2f50*/  FMUL.FTZ R191, R161, R144 ;  /* 0x00000090a1bf7220 */ /* 0x000fe40000410000 */
[----:B------:R-:W-:Y:S02]  /*2f60*/  FFMA.FTZ R192, R160, R190, R179 ;  /* 0x000000bea0c07223 */ /* 0x000fe400000100b3 */
[----:B------:R-:W-:Y:S02]  /*2f70*/  FADD.FTZ R160, -R175, R190 ;  /* 0x000000beafa07221 */ /* 0x000fe40000010100 */
[----:B0-----:R-:W-:-:S02]  /*2f80*/  FMUL.FTZ R38, R169, R152 ;  /* 0x00000098a9267220 */ /* 0x001fc40000410000 */
[----:B------:R-:W-:Y:S02]  /*2f90*/  FFMA.FTZ R39, R156, R173, RZ ;  /* 0x000000ad9c277223 */ /* 0x000fe400000100ff */
[----:B------:R-:W-:Y:S02]  /*2fa0*/  FMUL.FTZ R175, R167, R150 ;  /* 0x00000096a7af7220 */ /* 0x000fe40000410000 */
[----:B------:R-:W-:Y:S02]  /*2fb0*/  FFMA.FTZ R39, R158, R38, R39 ;  /* 0x000000269e277223 */ /* 0x000fe40000010027 */
        /* <DEDUP_REMOVED lines=10> */
[----:B------:R-:W-:-:S02]  /*3060*/  FFMA.FTZ R172, R179, R177, R172 ;  /* 0x000000b1b3ac7223 */ /* 0x000fc400000100ac */
[----:B------:R-:W-:Y:S02]  /*3070*/  FMUL.FTZ R178, R91, R180 ;  /* 0x000000b45bb27220 */ /* 0x000fe40000410000 */
[----:B------:R-:W-:Y:S02]  /*3080*/  FFMA.FTZ R198, R174, R196, R185 ;  /* 0x000000c4aec67223 */ /* 0x000fe400000100b9 */
[----:B------:R-:W-:Y:S01]  /*3090*/  FFMA.FTZ R172, R181, R176, R172 ;  /* 0x000000b0b5ac7223 */ /* 0x000fe200000100ac */
[----:B------:R0:W-:Y:S01]  /*30a0*/  STS [R45.X4+0x858], R178 ;  /* 0x000858b22d007388 */ /* 0x0001e20000004800 */
[----:B------:R-:W-:Y:S02]  /*30b0*/  FADD.FTZ R183, -R183, R196 ;  /* 0x000000c4b7b77221 */ /* 0x000fe40000010100 */
[----:B------:R-:W-:Y:S02]  /*30c0*/  FMUL.FTZ R182, R157, R142 ;  /* 0x0000008e9db67220 */ /* 0x000fe40000410000 */
[----:B------:R-:W-:-:S02]  /*30d0*/  FFMA.FTZ R200, R168, R198, R187 ;  /* 0x000000c6a8c87223 */ /* 0x000fc400000100bb */
[----:B------:R-:W-:Y:S01]  /*30e0*/  FFMA.FTZ R168, R183, R191, R172 ;  /* 0x000000bfb7a87223 */ /* 0x000fe200000100ac */
[----:B------:R-:W-:Y:S01]  /*30f0*/  IADD3 R191, R54, 0xc0, RZ ;  /* 0x000000c036bf7810 */ /* 0x000fe20007ffe0ff */
[----:B------:R-:W-:Y:S02]  /*3100*/  FMUL.FTZ R170, R87, R38 ;  /* 0x0000002657aa7220 */ /* 0x000fe40000410000 */
[----:B------:R-:W-:Y:S02]  /*3110*/  FMUL.FTZ R184, R92, R182 ;  /* 0x000000b65cb87220 */ /* 0x000fe40000410000 */
[----:B0-----:R-:W-:Y:S01]  /*3120*/  FMUL.FTZ R178, R89, R176 ;  /* 0x000000b059b27220 */ /* 0x001fe20000410000 */
[----:B------:R-:W-:Y:S01]  /*3130*/  STS [R45.X4+0x844], R170 ;  /* 0x000844aa2d007388 */ /* 0x000fe20000004800 */
[----:B------:R-:W-:Y:S01]  /*3140*/  FMUL.FTZ R174, R88, R177 ;  /* 0x000000b158ae7220 */ /* 0x000fe20000410000 */
[----:B------:R-:W-:Y:S01]  /*3150*/  IADD3 R177, R54, 0x80, RZ ;  /* 0x0000008036b17810 */ /* 0x000fe20007ffe0ff */
[----:B------:R-:W-:Y:S01]  /*3160*/  FMUL.FTZ R172, R86, R175 ;  /* 0x000000af56ac7220 */ /* 0x000fe20000410000 */
[----:B------:R-:W-:Y:S01]  /*3170*/  STS [R45.X4+0x85c], R184 ;  /* 0x00085cb82d007388 */ /* 0x000fe20000004800 */
[----:B------:R-:W-:Y:S01]  /*3180*/  FMUL.FTZ R38, R85, R173 ;  /* 0x000000ad55267220 */ /* 0x000fe20000410000 */
[C---:B------:R-:W-:Y:S01]  /*3190*/  IADD3 R173, R54.reuse, 0x40, RZ ;  /* 0x0000004036ad7810 */ /* 0x040fe20007ffe0ff */
[----:B------:R-:W-:Y:S01]  /*31a0*/  FADD.FTZ R185, -R185, R198 ;  /* 0x000000c6b9b97221 */ /* 0x000fe20000010100 */
[----:B------:R0:W-:Y:S01]  /*31b0*/  STS [R45.X4+0x850], R178 ;  /* 0x000850b22d007388 */ /* 0x0001e20000004800 */
[----:B------:R-:W-:Y:S01]  /*31c0*/  FADD.FTZ R187, -R187, R200 ;  /* 0x000000c8bbbb7221 */ /* 0x000fe20000010100 */
[----:B------:R-:W-:Y:S01]  /*31d0*/  IADD3 R175, R54, 0x60, RZ ;  /* 0x0000006036af7810 */ /* 0x000fe20007ffe0ff */
[----:B------:R-:W-:Y:S01]  /*31e0*/  FFMA.FTZ R168, R185, R180, R168 ;  /* 0x000000b4b9a87223 */ /* 0x000fe200000100a8 */
[----:B------:R1:W-:Y:S01]  /*31f0*/  STS [R45.X4+0x84c], R174 ;  /* 0x00084cae2d007388 */ /* 0x0003e20000004800 */
[----:B------:R-:W-:Y:S01]  /*3200*/  FMUL.FTZ R39, R187, R182 ;  /* 0x000000b6bb277220 */ /* 0x000fe20000410000 */
[----:B------:R-:W-:-:S02]  /*3210*/  LEA.HI.SX32 R182, R173, R54, 0x1b ;  /* 0x00000036adb67211 */ /* 0x000fc400078fdaff */
[----:B------:R-:W-:Y:S01]  /*3220*/  STS [R45.X4+0x848], R172 ;  /* 0x000848ac2d007388 */ /* 0x000fe20000004800 */
[----:B------:R-:W-:Y:S01]  /*3230*/  FADD.FTZ R168, R168, R39 ;  /* 0x00000027a8a87221 */ /* 0x000fe20000010000 */
[C---:B------:R-:W-:Y:S02]  /*3240*/  IADD3 R39, R54.reuse, 0x20, RZ ;  /* 0x0000002036277810 */ /* 0x040fe40007ffe0ff */
[----:B------:R2:W-:Y:S01]  /*3250*/  STS [R45.X4+0x840], R38 ;  /* 0x000840262d007388 */ /* 0x0005e20000004800 */
[-C--:B0-----:R-:W-:Y:S02]  /*3260*/  LEA.HI.SX32 R178, R54, R54.reuse, 0x1b ;  /* 0x0000003636b27211 */ /* 0x081fe400078fdaff */
[-C--:B------:R-:W-:Y:S01]  /*3270*/  LEA.HI.SX32 R180, R39, R54.reuse, 0x1b ;  /* 0x0000003627b47211 */ /* 0x080fe200078fdaff */
[----:B------:R-:W-:Y:S01]  /*3280*/  BAR.SYNC.DEFER_BLOCKING 0x0 ;  /* 0x0000000000007b1d */ /* 0x000fe20000010000 */
[-C--:B------:R-:W-:Y:S02]  /*3290*/  LEA.HI.SX32 R184, R175, R54.reuse, 0x1b ;  /* 0x00000036afb87211 */ /* 0x080fe400078fdaff */
[----:B------:R-:W-:-:S02]  /*32a0*/  LEA.HI.SX32 R176, R177, R54, 0x1b ;  /* 0x00000036b1b07211 */ /* 0x000fc400078fdaff */
[----:B-1----:R-:W-:Y:S01]  /*32b0*/  LEA.HI.SX32 R174, R189, R54, 0x1b ;  /* 0x00000036bdae7211 */ /* 0x002fe200078fdaff */
[----:B--2---:R-:W-:Y:S01]  /*32c0*/  FMUL.FTZ R38, R109, R186 ;  /* 0x000000ba6d267220 */ /* 0x004fe20000410000 */
[----:B------:R-:W-:Y:S01]  /*32d0*/  LEA.HI.SX32 R172, R191, R54, 0x1b ;  /* 0x00000036bfac7211 */ /* 0x000fe200078fdaff */
[----:B------:R-:W-:Y:S01]  /*32e0*/  FMUL.FTZ R186, R94, R188 ;  /* 0x000000bc5eba7220 */ /* 0x000fe20000410000 */
[----:B------:R-:W-:Y:S01]  /*32f0*/  LEA.HI.SX32 R170, R193, R54, 0x1b ;  /* 0x00000036c1aa7211 */ /* 0x000fe200078fdaff */
[----:B------:R-:W-:Y:S02]  /*3300*/  FMUL.FTZ R188, R111, R190 ;  /* 0x000000be6fbc7220 */ /* 0x000fe40000410000 */
[----:B------:R-:W-:Y:S02]  /*3310*/  FMUL.FTZ R190, R113, R192 ;  /* 0x000000c071be7220 */ /* 0x000fe40000410000 */
[----:B------:R-:W-:Y:S02]  /*3320*/  FMUL.FTZ R192, R96, R194 ;  /* 0x000000c260c07220 */ /* 0x000fe40000410000 */
[----:B------:R-:W-:-:S02]  /*3330*/  FMUL.FTZ R194, R115, R196 ;  /* 0x000000c473c27220 */ /* 0x000fc40000410000 */
[----:B------:R-:W-:Y:S02]  /*3340*/  FMUL.FTZ R196, R98, R198 ;  /* 0x000000c662c47220 */ /* 0x000fe40000410000 */
        /* <DEDUP_REMOVED lines=9> */
[----:B------:R-:W-:Y:S04]  /*33e0*/  STS [R45.X4+0xc60], R38 ;  /* 0x000c60262d007388 */ /* 0x000fe80000004800 */
[----:B------:R1:W-:Y:S04]  /*33f0*/  STS [R45.X4+0xc64], R186 ;  /* 0x000c64ba2d007388 */ /* 0x0003e80000004800 */
[----:B------:R0:W-:Y:S04]  /*3400*/  STS [R45.X4+0xc68], R188 ;  /* 0x000c68bc2d007388 */ /* 0x0001e80000004800 */
[----:B------:R0:W-:Y:S01]  /*3410*/  STS [R45.X4+0xc6c], R190 ;  /* 0x000c6cbe2d007388 */ /* 0x0001e20000004800 */
[----:B-1----:R-:W-:-:S03]  /*3420*/  SHF.L.U64.HI R186, R83, 0x2, R80 ;  /* 0x0000000253ba7819 */ /* 0x002fc60000010250 */
        /* <DEDUP_REMOVED lines=12> */
[----:B------:R-:W-:-:S04]  /*34f0*/  IMAD.WIDE.U32 R42, R81, c[0x0][0x2d0], R42 ;  /* 0x0000b400512a7a25 */ /* 0x000fc800078e002a */
[----:B------:R-:W-:Y:S01]  /*3500*/  IMAD R45, R81, c[0x0][0x2d4], R44 ;  /* 0x0000b500512d7a24 */ /* 0x000fe200078e022c */
[----:B------:R-:W-:Y:S01]  /*3510*/  LEA R44, P1, R42, c[0x0][0x320], 0x2 ;  /* 0x0000c8002a2c7a11 */ /* 0x000fe200078210ff */
[----:B------:R-:W-:-:S03]  /*3520*/  IMAD.IADD R39, R41, 0x1, R39 ;  /* 0x0000000129277824 */ /* 0x000fc600078e0227 */
[----:B------:R-:W-:Y:S02]  /*3530*/  IADD3 R45, R43, R45, RZ ;  /* 0x0000002d2b2d7210 */ /* 0x000fe40007ffe0ff */
[----:B------:R-:W-:Y:S02]  /*3540*/  LEA.HI.X R39, R40, c[0x0][0x31c], R39, 0x2, P0 ;  /* 0x0000c70028277a11 */ /* 0x000fe400000f1427 */
[----:B------:R-:W-:-:S03]  /*3550*/  LEA.HI.X R45, R42, c[0x0][0x324], R45, 0x2, P1 ;  /* 0x0000c9002a2d7a11 */ /* 0x000fc600008f142d */
[----:B------:R1:W-:Y:S04]  /*3560*/  RED.E.ADD.F32.FTZ.RN.STRONG.GPU [R38.64], R191 ;  /* 0x000000bf2600798e */ /* 0x0003e8000c10e784 */
[----:B0-----:R1:W-:Y:S02]  /*3570*/  RED.E.ADD.F32.FTZ.RN.STRONG.GPU [R44.64], R199 ;  /* 0x000000c72c00798e */ /* 0x0013e4000c10e784 */
.L_x_7156:
[----:B01234-:R-:W-:Y:S05]  /*3580*/  BSYNC B0 ;  /* 0x0000000000007941 */ /* 0x01ffea0003800000 */
.L_x_7155:
[----:B------:R0:W1:Y:S01]  /*3590*/  LDS R43, [R180.X4+0xce0] ;  /* 0x000ce000b42b7984 */ /* 0x0000620000004800 */
[----:B------:R-:W-:Y:S01]  /*35a0*/  ISETP.GE.AND P6, PT, R201, 0x21, PT ;  /* 0x00000021c900780c */ /* 0x000fe20003fc6270 */
[C---:B------:R-:W-:Y:S01]  /*35b0*/  IMAD R38, R186.reuse, c[0x0][0x2b0], RZ ;  /* 0x0000ac00ba267a24 */ /* 0x040fe200078e02ff */
[----:B------:R-:W-:Y:S01]  /*35c0*/  SHF.L.U32 R199, R83, 0x2, RZ ;  /* 0x0000000253c77819 */ /* 0x000fe200000006ff */
[----:B------:R-:W-:Y:S01]  /*35d0*/  IMAD R39, R186, c[0x0][0x2d0], RZ ;  /* 0x0000b400ba277a24 */ /* 0x000fe200078e02ff */
[----:B------:R-:W-:Y:S01]  /*35e0*/  BSSY B0, `(.L_x_7157) ;  /* 0x0000010000007945 */ /* 0x000fe20003800000 */
[----:B------:R-:W-:-:S02]  /*35f0*/  ISETP.GE.AND P0, PT, R201, 0x41, PT ;  /* 0x00000041c900780c */ /* 0x000fc40003f06270 */
[----:B------:R-:W-:Y:S01]  /*3600*/  ISETP.GE.AND P1, PT, R201, 0x61, PT ;  /* 0x00000061c900780c */ /* 0x000fe20003f26270 */
[----:B------:R-:W-:Y:S01]  /*3610*/  IMAD R45, R199, c[0x0][0x2b4], R38 ;  /* 0x0000ad00c72d7a24 */ /* 0x000fe200078e0226 */
[----:B------:R-:W-:Y:S01]  /*3620*/  ISETP.GE.AND P2, PT, R201, 0x81, PT ;  /* 0x00000081c900780c */ /* 0x000fe20003f46270 */
[----:B------:R-:W-:Y:S01]  /*3630*/  IMAD R191, R199, c[0x0][0x2d4], R39 ;  /* 0x0000b500c7bf7a24 */ /* 0x000fe200078e0227 */
[C---:B------:R-:W-:Y:S02]  /*3640*/  ISETP.GE.AND P3, PT, R201.reuse, 0xa1, PT ;  /* 0x000000a1c900780c */ /* 0x040fe40003f66270 */
[C---:B------:R-:W-:Y:S02]  /*3650*/  ISETP.GE.AND P4, PT, R201.reuse, 0xc1, PT ;  /* 0x000000c1c900780c */ /* 0x040fe40003f86270 */
[----:B------:R-:W-:Y:S01]  /*3660*/  ISETP.GE.AND P5, PT, R201, 0xe1, PT ;  /* 0x000000e1c900780c */ /* 0x000fe20003fa6270 */
[----:B------:R-:W-:Y:S07]  /*3670*/  @!P6 BRA `(.L_x_7158) ;  /* 0x000000600000e947 */ /* 0x000fee0003800000 */
[----:B0-----:R-:W-:-:S04]  /*3680*/  IMAD.WIDE.U32 R40, R199, c[0x0][0x2b0], R10 ;  /* 0x0000ac00c7287a25 */ /* 0x001fc800078e000a */
[----:B------:R-:W-:Y:S01]  /*3690*/  IMAD.WIDE.U32 R38, R199, c[0x0][0x2d0], R24 ;  /* 0x0000b400c7267a25 */ /* 0x000fe200078e0018 */
[----:B------:R-:W-:-:S03]  /*36a0*/  IADD3 R41, R41, R45, RZ ;  /* 0x0000002d29297210 */ /* 0x000fc60007ffe0ff */
[----:B------:R-:W-:Y:S02]  /*36b0*/  IMAD.IADD R39, R39, 0x1, R191 ;  /* 0x0000000127277824 */ /* 0x000fe400078e02bf */
[----:B------:R0:W-:Y:S04]  /*36c0*/  RED.E.ADD.F32.FTZ.RN.STRONG.GPU [R40.64], R193 ;  /* 0x000000c12800798e */ /* 0x0001e8000c10e784 */
[----:B-1----:R0:W-:Y:S02]  /*36d0*/  RED.E.ADD.F32.FTZ.RN.STRONG.GPU [R38.64], R43 ;  /* 0x0000002b2600798e */ /* 0x0021e4000c10e784 */
.L_x_7158:
[----:B0-----:R-:W-:Y:S05]  /*36e0*/  BSYNC B0 ;  /* 0x0000000000007941 */ /* 0x001fea0003800000 */
.L_x_7157:
[----:B-1----:R0:W1:Y:S01]  /*36f0*/  LDS R43, [R182.X4+0xd60] ;  /* 0x000d6000b62b7984 */ /* 0x0020620000004800 */
[----:B------:R-:W-:Y:S01]  /*3700*/  BSSY B0, `(.L_x_7159) ;  /* 0x0000008000007945 */ /* 0x000fe20003800000 */
[----:B------:R-:W-:Y:S05]  /*3710*/  @!P0 BRA `(.L_x_7160) ;  /* 0x0000006000008947 */ /* 0x000fea0003800000 */
[----:B------:R-:W-:-:S04]  /*3720*/  IMAD.WIDE.U32 R40, R199, c[0x0][0x2b0], R12 ;  /* 0x0000ac00c7287a25 */ /* 0x000fc800078e000c */
[----:B------:R-:W-:Y:S01]  /*3730*/  IMAD.WIDE.U32 R38, R199, c[0x0][0x2d0], R26 ;  /* 0x0000b400c7267a25 */ /* 0x000fe200078e001a */
[----:B------:R-:W-:-:S04]  /*3740*/  IADD3 R41, R45, R41, RZ ;  /* 0x000000292d297210 */ /* 0x000fc80007ffe0ff */
[----:B------:R-:W-:Y:S01]  /*3750*/  IADD3 R39, R191, R39, RZ ;  /* 0x00000027bf277210 */ /* 0x000fe20007ffe0ff */
[----:B------:R2:W-:Y:S04]  /*3760*/  RED.E.ADD.F32.FTZ.RN.STRONG.GPU [R40.64], R195 ;  /* 0x000000c32800798e */ /* 0x0005e8000c10e784 */
[----:B-1----:R2:W-:Y:S02]  /*3770*/  RED.E.ADD.F32.FTZ.RN.STRONG.GPU [R38.64], R43 ;  /* 0x0000002b2600798e */ /* 0x0025e4000c10e784 */
.L_x_7160:
[----:B------:R-:W-:Y:S05]  /*3780*/  BSYNC B0 ;  /* 0x0000000000007941 */ /* 0x000fea0003800000 */
.L_x_7159:
[----:B-12---:R1:W2:Y:S01]  /*3790*/  LDS R43, [R184.X4+0xde0] ;  /* 0x000de000b82b7984 */ /* 0x0062a20000004800 */
[----:B------:R-:W-:Y:S01]  /*37a0*/  BSSY B0, `(.L_x_7161) ;  /* 0x0000008000007945 */ /* 0x000fe20003800000 */
[----:B------:R-:W-:Y:S05]  /*37b0*/  @!P1 BRA `(.L_x_7162) ;  /* 0x0000006000009947 */ /* 0x000fea0003800000 */
[----:B------:R-:W-:-:S04]  /*37c0*/  IMAD.WIDE.U32 R40, R199, c[0x0][0x2b0], R14 ;  /* 0x0000ac00c7287a25 */ /* 0x000fc800078e000e */
[----:B------:R-:W-:Y:S01]  /*37d0*/  IMAD.WIDE.U32 R38, R199, c[0x0][0x2d0], R28 ;  /* 0x0000b400c7267a25 */ /* 0x000fe200078e001c */
[----:B------:R-:W-:-:S03]  /*37e0*/  IADD3 R41, R45, R41, RZ ;  /* 0x000000292d297210 */ /* 0x000fc60007ffe0ff */
[----:B------:R-:W-:Y:S02]  /*37f0*/  IMAD.IADD R39, R191, 0x1, R39 ;  /* 0x00000001bf277824 */ /* 0x000fe400078e0227 */
[----:B------:R3:W-:Y:S04]  /*3800*/  RED.E.ADD.F32.FTZ.RN.STRONG.GPU [R40.64], R197 ;  /* 0x000000c52800798e */ /* 0x0007e8000c10e784 */
[----:B--2---:R3:W-:Y:S02]  /*3810*/  RED.E.ADD.F32.FTZ.RN.STRONG.GPU [R38.64], R43 ;  /* 0x0000002b2600798e */ /* 0x0047e4000c10e784 */
.L_x_7162:
[----:B------:R-:W-:Y:S05]  /*3820*/  BSYNC B0 ;  /* 0x0000000000007941 */ /* 0x000fea0003800000 */
.L_x_7161:
[----:B--23--:R2:W3:Y:S01]  /*3830*/  LDS R43, [R176.X4+0xe60] ;  /* 0x000e6000b02b7984 */ /* 0x00c4e20000004800 */
[----:B------:R-:W-:Y:S01]  /*3840*/  BSSY B0, `(.L_x_7163) ;  /* 0x0000008000007945 */ /* 0x000fe20003800000 */
[----:B------:R-:W-:Y:S05]  /*3850*/  @!P2 BRA `(.L_x_7164) ;  /* 0x000000600000a947 */ /* 0x000fea0003800000 */
[----:B------:R-:W-:-:S04]  /*3860*/  IMAD.WIDE.U32 R40, R199, c[0x0][0x2b0], R16 ;  /* 0x0000ac00c7287a25 */ /* 0x000fc800078e0010 */
[----:B------:R-:W-:Y:S01]  /*3870*/  IMAD.WIDE.U32 R38, R199, c[0x0][0x2d0], R30 ;  /* 0x0000b400c7267a25 */ /* 0x000fe200078e001e */
[----:B------:R-:W-:-:S04]  /*3880*/  IADD3 R41, R45, R41, RZ ;  /* 0x000000292d297210 */ /* 0x000fc80007ffe0ff */
[----:B------:R-:W-:Y:S01]  /*3890*/  IADD3 R39, R191, R39, RZ ;  /* 0x00000027bf277210 */ /* 0x000fe20007ffe0ff */
[----:B------:R4:W-:Y:S04]  /*38a0*/  RED.E.ADD.F32.FTZ.RN.STRONG.GPU [R40.64], R189 ;  /* 0x000000bd2800798e */ /* 0x0009e8000c10e784 */
[----:B---3--:R4:W-:Y:S02]  /*38b0*/  RED.E.ADD.F32.FTZ.RN.STRONG.GPU [R38.64], R43 ;  /* 0x0000002b2600798e */ /* 0x0089e4000c10e784 */
.L_x_7164:
[----:B------:R-:W-:Y:S05]  /*38c0*/  BSYNC B0 ;  /* 0x0000000000007941 */ /* 0x000fea0003800000 */
.L_x_7163:
[----:B---34-:R3:W4:Y:S01]  /*38d0*/  LDS R43, [R174.X4+0xee0] ;  /* 0x000ee000ae2b7984 */ /* 0x0187220000004800 */
[----:B------:R-:W-:Y:S01]  /*38e0*/  BSSY B0, `(.L_x_7165) ;  /* 0x0000008000007945 */ /* 0x000fe20003800000 */
[----:B------:R-:W-:Y:S05]  /*38f0*/  @!P3 BRA `(.L_x_7166) ;  /* 0x000000600000b947 */ /* 0x000fea0003800000 */
[----:B------:R-:W-:-:S04]  /*3900*/  IMAD.WIDE.U32 R40, R199, c[0x0][0x2b0], R18 ;  /* 0x0000ac00c7287a25 */ /* 0x000fc800078e0012 */
[----:B------:R-:W-:Y:S01]  /*3910*/  IMAD.WIDE.U32 R38, R199, c[0x0][0x2d0], R32 ;  /* 0x0000b400c7267a25 */ /* 0x000fe200078e0020 */
[----:B------:R-:W-:-:S03]  /*3920*/  IADD3 R41, R45, R41, RZ ;  /* 0x000000292d297210 */ /* 0x000fc60007ffe0ff */
[----:B------:R-:W-:Y:S02]  /*3930*/  IMAD.IADD R39, R191, 0x1, R39 ;  /* 0x00000001bf277824 */ /* 0x000fe400078e0227 */
[----:B------:R0:W-:Y:S04]  /*3940*/  RED.E.ADD.F32.FTZ.RN.STRONG.GPU [R40.64], R177 ;  /* 0x000000b12800798e */ /* 0x0001e8000c10e784 */
[----:B----4-:R0:W-:Y:S02]  /*3950*/  RED.E.ADD.F32.FTZ.RN.STRONG.GPU [R38.64], R43 ;  /* 0x0000002b2600798e */ /* 0x0101e4000c10e784 */
.L_x_7166:
[----:B------:R-:W-:Y:S05]  /*3960*/  BSYNC B0 ;  /* 0x0000000000007941 */ /* 0x000fea0003800000 */
.L_x_7165:
[----:B0---4-:R0:W4:Y:S01]  /*3970*/  LDS R43, [R172.X4+0xf60] ;  /* 0x000f6000ac2b7984 */ /* 0x0111220000004800 */
[----:B------:R-:W-:Y:S01]  /*3980*/  BSSY B0, `(.L_x_7167) ;  /* 0x0000008000007945 */ /* 0x000fe20003800000 */
[----:B------:R-:W-:Y:S05]  /*3990*/  @!P4 BRA `(.L_x_7168) ;  /* 0x000000600000c947 */ /* 0x000fea0003800000 */
[----:B------:R-:W-:-:S04]  /*39a0*/  IMAD.WIDE.U32 R40, R199, c[0x0][0x2b0], R20 ;  /* 0x0000ac00c7287a25 */ /* 0x000fc800078e0014 */
[----:B------:R-:W-:Y:S01]  /*39b0*/  IMAD.WIDE.U32 R38, R199, c[0x0][0x2d0], R34 ;  /* 0x0000b400c7267a25 */ /* 0x000fe200078e0022 */
[----:B------:R-:W-:-:S04]  /*39c0*/  IADD3 R41, R45, R41, RZ ;  /* 0x000000292d297210 */ /* 0x000fc80007ffe0ff */
[----:B------:R-:W-:Y:S01]  /*39d0*/  IADD3 R39, R191, R39, RZ ;  /* 0x00000027bf277210 */ /* 0x000fe20007ffe0ff */
[----:B------:R0:W-:Y:S04]  /*39e0*/  RED.E.ADD.F32.FTZ.RN.STRONG.GPU [R40.64], R175 ;  /* 0x000000af2800798e */ /* 0x0001e8000c10e784 */
[----:B----4-:R0:W-:Y:S02]  /*39f0*/  RED.E.ADD.F32.FTZ.RN.STRONG.GPU [R38.64], R43 ;  /* 0x0000002b2600798e */ /* 0x0101e4000c10e784 */
.L_x_7168:
[----:B------:R-:W-:Y:S05]  /*3a00*/  BSYNC B0 ;  /* 0x0000000000007941 */ /* 0x000fea0003800000 */
.L_x_7167:
[----:B0---4-:R0:W4:Y:S01]  /*3a10*/  LDS R43, [R170.X4+0xfe0] ;  /* 0x000fe000aa2b7984 */ /* 0x0111220000004800 */
        /* <DEDUP_REMOVED lines=8> */
.L_x_7170:
[----:B------:R-:W-:Y:S05]  /*3aa0*/  BSYNC B0 ;  /* 0x0000000000007941 */ /* 0x000fea0003800000 */
.L_x_7169:
[----:B0-----:R-:W0:Y:S01]  /*3ab0*/  SHFL.DOWN P0, R39, R168, 0x1, 0x1f ;  /* 0x08201f00a8277f89 */ /* 0x001e220000000000 */
[-C--:B------:R-:W-:Y:S01]  /*3ac0*/  FMUL.FTZ R40, R122, R159.reuse ;  /* 0x0000009f7a287220 */ /* 0x080fe20000410000 */
[----:B------:R-:W-:Y:S01]  /*3ad0*/  ISETP.NE.AND P2, PT, R54, RZ, PT ;  /* 0x000000ff3600720c */ /* 0x000fe20003f45270 */
[----:B------:R-:W-:Y:S01]  /*3ae0*/  FMUL.FTZ R126, R126, R159 ;  /* 0x0000009f7e7e7220 */ /* 0x000fe20000410000 */
[----:B------:R-:W-:Y:S01]  /*3af0*/  BSSY B0, `(.L_x_7171) ;  /* 0x0000041000007945 */ /* 0x000fe20003800000 */
[----:B------:R-:W-:-:S02]  /*3b00*/  FMUL.FTZ R40, R40, R185 ;  /* 0x000000b928287220 */ /* 0x000fc40000410000 */
[-C--:B------:R-:W-:Y:S02]  /*3b10*/  FMUL.FTZ R42, R122, R157.reuse ;  /* 0x0000009d7a2a7220 */ /* 0x080fe40000410000 */
        /* <DEDUP_REMOVED lines=8> */
[----:B0-----:R-:W-:Y:S02]  /*3ba0*/  @P0 FADD R39, R168, R39 ;  /* 0x00000027a8270221 */ /* 0x001fe40000000000 */
[C---:B------:R-:W-:Y:S02]  /*3bb0*/  FMUL.FTZ R167, R122.reuse, R167 ;  /* 0x000000a77aa77220 */ /* 0x040fe40000410000 */
[----:B------:R-:W-:Y:S01]  /*3bc0*/  FMUL.FTZ R169, R122, R169 ;  /* 0x000000a97aa97220 */ /* 0x000fe20000410000 */
[----:B------:R-:W0:Y:S01]  /*3bd0*/  SHFL.DOWN P0, R38, R39, 0x2, 0x1f ;  /* 0x08401f0027267f89 */ /* 0x000e220000000000 */
[----:B------:R-:W-:-:S02]  /*3be0*/  FMUL.FTZ R130, R130, R163 ;  /* 0x000000a382827220 */ /* 0x000fc40000410000 */
[----:B------:R-:W-:Y:S02]  /*3bf0*/  FMUL.FTZ R167, R167, R160 ;  /* 0x000000a0a7a77220 */ /* 0x000fe40000410000 */
[----:B------:R-:W-:Y:S02]  /*3c00*/  FMUL.FTZ R138, R138, R171 ;  /* 0x000000ab8a8a7220 */ /* 0x000fe40000410000 */
[----:B------:R-:W-:Y:S02]  /*3c10*/  FMUL.FTZ R169, R169, R158 ;  /* 0x0000009ea9a97220 */ /* 0x000fe40000410000 */
[----:B------:R-:W-:Y:S02]  /*3c20*/  FFMA.FTZ R127, R130, R146, R127 ;  /* 0x00000092827f7223 */ /* 0x000fe4000001007f */
[----:B------:R-:W-:Y:S02]  /*3c30*/  FFMA.FTZ R121, R136, R152, R121 ;  /* 0x0000009888797223 */ /* 0x000fe40000010079 */
[----:B------:R-:W-:-:S02]  /*3c40*/  FFMA.FTZ R136, R87, R136, R169 ;  /* 0x0000008857887223 */ /* 0x000fc400000100a9 */
[----:B------:R-:W-:Y:S02]  /*3c50*/  FADD.FTZ R137, R126, R137 ;  /* 0x000000897e897221 */ /* 0x000fe40000010000 */
[----:B------:R-:W-:Y:S02]  /*3c60*/  FADD.FTZ R135, R42, R135 ;  /* 0x000000872a877221 */ /* 0x000fe40000010000 */
[----:B------:R-:W-:Y:S02]  /*3c70*/  FFMA.FTZ R123, R41, R150, R123 ;  /* 0x00000096297b7223 */ /* 0x000fe4000001007b */
[----:B------:R-:W-:Y:S02]  /*3c80*/  FFMA.FTZ R119, R138, R124, R119 ;  /* 0x0000007c8a777223 */ /* 0x000fe40000010077 */
[----:B------:R-:W-:Y:S02]  /*3c90*/  FADD.FTZ R147, R136, R147 ;  /* 0x0000009388937221 */ /* 0x000fe40000010000 */
[----:B0-----:R-:W-:-:S02]  /*3ca0*/  @P0 FADD R38, R39, R38 ;  /* 0x0000002627260221 */ /* 0x001fc40000000000 */
[----:B------:R-:W-:-:S03]  /*3cb0*/  FMUL.FTZ R39, R128, R161 ;  /* 0x000000a180277220 */ /* 0x000fc60000410000 */
[----:B----4-:R-:W0:Y:S01]  /*3cc0*/  SHFL.DOWN P0, R43, R38, 0x4, 0x1f ;  /* 0x08801f00262b7f89 */ /* 0x010e220000000000 */
[----:B------:R-:W-:Y:S02]  /*3cd0*/  FFMA.FTZ R129, R39, R144, R129 ;  /* 0x0000009027817223 */ /* 0x000fe40000010081 */
[----:B0-----:R-:W-:Y:S02]  /*3ce0*/  @P0 FADD R43, R38, R43 ;  /* 0x0000002b262b0221 */ /* 0x001fe40000000000 */
[----:B------:R-:W-:-:S03]  /*3cf0*/  FMUL.FTZ R38, R122, R161 ;  /* 0x000000a17a267220 */ /* 0x000fc60000410000 */
[----:B------:R-:W0:Y:S01]  /*3d00*/  SHFL.DOWN P0, R44, R43, 0x8, 0x1f ;  /* 0x09001f002b2c7f89 */ /* 0x000e220000000000 */
[----:B------:R-:W-:Y:S02]  /*3d10*/  FMUL.FTZ R183, R38, R183 ;  /* 0x000000b726b77220 */ /* 0x000fe40000410000 */
[----:B------:R-:W-:Y:S02]  /*3d20*/  FMUL.FTZ R38, R122, R163 ;  /* 0x000000a37a267220 */ /* 0x000fe40000410000 */
[----:B------:R-:W-:Y:S02]  /*3d30*/  FFMA.FTZ R40, R90, R39, R183 ;  /* 0x000000275a287223 */ /* 0x000fe400000100b7 */
[----:B------:R-:W-:Y:S02]  /*3d40*/  FMUL.FTZ R181, R38, R181 ;  /* 0x000000b526b57220 */ /* 0x000fe40000410000 */
[-C--:B------:R-:W-:Y:S02]  /*3d50*/  FMUL.FTZ R38, R122, R165.reuse ;  /* 0x000000a57a267220 */ /* 0x080fe40000410000 */
[----:B------:R-:W-:-:S02]  /*3d60*/  FMUL.FTZ R39, R132, R165 ;  /* 0x000000a584277220 */ /* 0x000fc40000410000 */
[----:B------:R-:W-:Y:S02]  /*3d70*/  FMUL.FTZ R38, R38, R179 ;  /* 0x000000b326267220 */ /* 0x000fe40000410000 */
[----:B------:R-:W-:Y:S02]  /*3d80*/  FADD.FTZ R139, R40, R139 ;  /* 0x0000008b288b7221 */ /* 0x000fe40000010000 */
[----:B------:R-:W-:Y:S02]  /*3d90*/  FFMA.FTZ R125, R39, R148, R125 ;  /* 0x00000094277d7223 */ /* 0x000fe4000001007d */
[----:B------:R-:W-:Y:S02]  /*3da0*/  FFMA.FTZ R40, R88, R39, R38 ;  /* 0x0000002758287223 */ /* 0x000fe40000010026 */
[----:B------:R-:W-:Y:S02]  /*3db0*/  FMUL.FTZ R39, R122, R171 ;  /* 0x000000ab7a277220 */ /* 0x000fe40000410000 */
[----:B------:R-:W-:-:S02]  /*3dc0*/  FFMA.FTZ R130, R89, R130, R181 ;  /* 0x0000008259827223 */ /* 0x000fc400000100b5 */
[----:B0-----:R-:W-:Y:S01]  /*3dd0*/  @P0 FADD R44, R43, R44 ;  /* 0x0000002c2b2c0221 */ /* 0x001fe20000000000 */
[----:B------:R-:W-:Y:S01]  /*3de0*/  ISETP.NE.AND P0, PT, R62, RZ, PT ;  /* 0x000000ff3e00720c */ /* 0x000fe20003f05270 */
[----:B------:R-:W-:Y:S02]  /*3df0*/  FMUL.FTZ R39, R39, R156 ;  /* 0x0000009c27277220 */ /* 0x000fe40000410000 */
[----:B------:R-:W-:Y:S01]  /*3e00*/  FFMA.FTZ R38, R86, R41, R167 ;  /* 0x0000002956267223 */ /* 0x000fe200000100a7 */
[----:B------:R-:W0:Y:S01]  /*3e10*/  SHFL.DOWN P1, R45, R44, 0x10, 0x1f ;  /* 0x0a001f002c2d7f89 */ /* 0x000e220000020000 */
[----:B------:R-:W-:Y:S02]  /*3e20*/  FFMA.FTZ R39, R85, R138, R39 ;  /* 0x0000008a55277223 */ /* 0x000fe40000010027 */
[----:B------:R-:W-:Y:S02]  /*3e30*/  FADD.FTZ R141, R130, R141 ;  /* 0x0000008d828d7221 */ /* 0x000fe40000010000 */
[----:B------:R-:W-:-:S02]  /*3e40*/  FADD.FTZ R143, R40, R143 ;  /* 0x0000008f288f7221 */ /* 0x000fc40000010000 */
[----:B------:R-:W-:Y:S02]  /*3e50*/  FADD.FTZ R145, R38, R145 ;  /* 0x0000009126917221 */ /* 0x000fe40000010000 */
[----:B------:R-:W-:Y:S02]  /*3e60*/  FADD.FTZ R100, R39, R100 ;  /* 0x0000006427647221 */ /* 0x000fe40000010000 */
[----:B0-----:R-:W-:-:S05]  /*3e70*/  @P1 FADD R45, R44, R45 ;  /* 0x0000002d2c2d1221 */ /* 0x001fca0000000000 */
[----:B------:R0:W-:Y:S04]  /*3e80*/  @!P0 STS [0x1084], R45 ;  /* 0x0010842dff008388 */ /* 0x0001e80000000800 */
[----:B------:R-:W-:Y:S06]  /*3e90*/  BAR.SYNC.DEFER_BLOCKING 0x0 ;  /* 0x0000000000007b1d */ /* 0x000fec0000010000 */
[----:B------:R-:W-:Y:S05]  /*3ea0*/  @P2 BRA `(.L_x_7172) ;  /* 0x0000005000002947 */ /* 0x000fea0003800000 */
[----:B0-----:R-:W-:Y:S02]  /*3eb0*/  ISETP.NE.AND P0, PT, R166, c[0x0][0x174], PT ;  /* 0x00005d00a6007a0c */ /* 0x001fe40003f05270 */
[----:B------:R-:W-:-:S11]  /*3ec0*/  SHF.L.U32 R40, R81, 0x2, RZ ;  /* 0x0000000251287819 */ /* 0x000fd600000006ff */
[----:B------:R-:W0:Y:S02]  /*3ed0*/  @P0 LDS R38, [R40+0x2338] ;  /* 0x0023380028260984 */ /* 0x000e240000000800 */
[----:B0-----:R-:W-:-:S05]  /*3ee0*/  @P0 FADD.FTZ R45, R45, R38 ;  /* 0x000000262d2d0221 */ /* 0x001fca0000010000 */
[----:B------:R0:W-:Y:S02]  /*3ef0*/  STS [R40+0x2338], R45 ;  /* 0x0023382d28007388 */ /* 0x0001e40000000800 */
.L_x_7172:
[----:B0-----:R-:W-:Y:S05]  /*3f00*/  BSYNC B0 ;  /* 0x0000000000007941 */ /* 0x001fea0003800000 */
.L_x_7171:
[----:B------:R-:W-:Y:S02]  /*3f10*/  IADD3 R81, R81, 0x1, RZ ;  /* 0x0000000151517810 */ /* 0x000fe40007ffe0ff */
[----:B------:R-:W-:Y:S02]  /*3f20*/  IADD3 R83, P1, R83, 0x1, RZ ;  /* 0x0000000153537810 */ /* 0x000fe40007f3e0ff */
[----:B------:R-:W-:Y:S02]  /*3f30*/  ISETP.GE.AND P0, PT, R81, c[0x0][0x16c], PT ;  /* 0x00005b0051007a0c */ /* 0x000fe40003f06270 */
[----:B------:R-:W-:-:S11]  /*3f40*/  IADD3.X R80, RZ, R80, RZ, P1, !PT ;  /* 0x00000050ff507210 */ /* 0x000fd60000ffe4ff */
[----:B------:R-:W-:Y:S01]  /*3f50*/  @P0 CALL.REL.NOINC `(.L_x_7152) ;  /* 0x0000001000000944 */ /* 0x000fe20003c00000 */
[----:B------:R-:W-:Y:S05]  /*3f60*/  BRA `(.L_x_7173) ;  /* 0xffffda2000007947 */ /* 0x000fea000383ffff */
.L_x_7152:
[----:B------:R-:W-:Y:S01]  /*3f70*/  BAR.SYNC.DEFER_BLOCKING 0x0 ;  /* 0x0000000000007b1d */ /* 0x000fe20000010000 */
[----:B------:R-:W-:Y:S01]  /*3f80*/  ISETP.NE.AND P0, PT, R54, RZ, PT ;  /* 0x000000ff3600720c */ /* 0x000fe20003f05270 */
[----:B------:R-:W-:Y:S02]  /*3f90*/  IMAD R12, R162, c[0x0][0x2d8], RZ ;  /* 0x0000b600a20c7a24 */ /* 0x000fe400078e02ff */
[C---:B------:R-:W-:Y:S02]  /*3fa0*/  IMAD.WIDE.U32 R10, R49.reuse, c[0x0][0x2d8], RZ ;  /* 0x0000b600310a7a25 */ /* 0x040fe400078e00ff */
[----:B------:R-:W-:Y:S02]  /*3fb0*/  BSSY B0, `(.L_x_7174) ;  /* 0x0000030000007945 */ /* 0x000fe40003800000 */
[----:B------:R-:W-:Y:S02]  /*3fc0*/  IMAD R37, R49, c[0x0][0x2dc], R12 ;  /* 0x0000b70031257a24 */ /* 0x000fe400078e020c */
[----:B------:R-:W-:-:S02]  /*3fd0*/  IMAD R17, R47, c[0x0][0x2e0], RZ ;  /* 0x0000b8002f117a24 */ /* 0x000fc400078e02ff */
[----:B------:R-:W-:Y:S01]  /*3fe0*/  IMAD R41, R67, -0x100, R50 ;  /* 0xffffff0043297824 */ /* 0x000fe200078e0232 */
[----:B------:R-:W-:Y:S01]  /*3ff0*/  IADD3 R11, R11, R37, RZ ;  /* 0x000000250b0b7210 */ /* 0x000fe20007ffe0ff */
[----:B------:R-:W-:Y:S02]  /*4000*/  IMAD.MOV.U32 R15, RZ, RZ, 0x4 ;  /* 0x00000004ff0f7424 */ /* 0x000fe400078e00ff */
[C---:B------:R-:W-:Y:S01]  /*4010*/  IMAD R17, R0.reuse, c[0x0][0x2e4], R17 ;  /* 0x0000b90000117a24 */ /* 0x040fe200078e0211 */
[----:B------:R-:W-:Y:S01]  /*4020*/  SHF.R.S32.HI R39, RZ, 0x1f, R41 ;  /* 0x0000001fff277819 */ /* 0x000fe20000011429 */
[----:B------:R-:W-:-:S04]  /*4030*/  IMAD.WIDE.U32 R12, R0, c[0x0][0x2e0], R10 ;  /* 0x0000b800000c7a25 */ /* 0x000fc800078e000a */
[C---:B------:R-:W-:Y:S01]  /*4040*/  IMAD.WIDE R10, R2.reuse, R15, c[0x0][0x330] ;  /* 0x0000cc00020a7625 */ /* 0x040fe200078e020f */
[----:B------:R-:W-:Y:S01]  /*4050*/  IADD3 R15, P2, R41, R12, RZ ;  /* 0x0000000c290f7210 */ /* 0x000fe20007f5e0ff */
[----:B------:R-:W-:Y:S03]  /*4060*/  STS [R76], R119 ;  /* 0x000000774c007388 */ /* 0x000fe60000000800 */
[----:B------:R-:W-:Y:S01]  /*4070*/  IADD3.X R13, R39, R17, R13, P2, !PT ;  /* 0x00000011270d7210 */ /* 0x000fe200017fe40d */
[----:B------:R-:W-:Y:S01]  /*4080*/  STS [R76+0x4], R121 ;  /* 0x000004794c007388 */ /* 0x000fe20000000800 */
[C---:B------:R-:W-:Y:S02]  /*4090*/  LEA R16, P4, R15.reuse, R10, 0x2 ;  /* 0x0000000a0f107211 */ /* 0x040fe400078810ff */
[----:B------:R-:W-:Y:S01]  /*40a0*/  IADD3 R12, P2, R2, R75, RZ ;  /* 0x0000004b020c7210 */ /* 0x000fe20007f5e0ff */
[----:B------:R-:W-:Y:S01]  /*40b0*/  STS [R76+0x8], R123 ;  /* 0x0000087b4c007388 */ /* 0x000fe20000000800 */
[----:B------:R-:W-:-:S02]  /*40c0*/  LEA.HI.X R17, R15, R11, R13, 0x2, P4 ;  /* 0x0000000b0f117211 */ /* 0x000fc400020f140d */
[----:B------:R-:W-:Y:S01]  /*40d0*/  LEA.HI.X.SX32 R13, R75, R3, 0x1, P2 ;  /* 0x000000034b0d7211 */ /* 0x000fe200010f0eff */
        /* <DEDUP_REMOVED lines=29> */
.L_x_7175:
[----:B------:R-:W-:Y:S05]  /*42b0*/  BSYNC B0 ;  /* 0x0000000000007941 */ /* 0x000fea0003800000 */
.L_x_7174:
        /* <DEDUP_REMOVED lines=10> */
[----:B------:R-:W-:-:S02]  /*4360*/  ISETP.GE.AND P6, PT, R73, R35, PT ;  /* 0x000000234900720c */ /* 0x000fc40003fc6270 */
[----:B------:R-:W-:Y:S01]  /*4370*/  IADD3 R35, R11, R15, RZ ;  /* 0x0000000f0b237210 */ /* 0x000fe20007ffe0ff */
[----:B------:R-:W-:Y:S04]  /*4380*/  @!P2 STG.E [R16.64+-0x280], R25 ;  /* 0xfffd80191000a986 */ /* 0x000fe8000c101904 */
[----:B------:R-:W-:Y:S04]  /*4390*/  @!P1 STG.E [R16.64+-0x200], R27 ;  /* 0xfffe001b10009986 */ /* 0x000fe8000c101904 */
[----:B------:R-:W-:Y:S04]  /*43a0*/  @!P4 STG.E [R16.64+-0x180], R29 ;  /* 0xfffe801d1000c986 */ /* 0x000fe8000c101904 */
[----:B------:R-:W-:Y:S04]  /*43b0*/  @!P5 STG.E [R16.64+-0x100], R31 ;  /* 0xffff001f1000d986 */ /* 0x000fe8000c101904 */
[----:B------:R-:W-:Y:S04]  /*43c0*/  @!P3 STG.E [R16.64+-0x380], R21 ;  /* 0xfffc80151000b986 */ /* 0x000fe8000c101904 */
[----:B------:R-:W-:Y:S04]  /*43d0*/  @!P6 STG.E [R16.64+-0x80], R33 ;  /* 0xffff80211000e986 */ /* 0x000fe8000c101904 */
[----:B------:R-:W-:Y:S06]  /*43e0*/  BAR.SYNC.DEFER_BLOCKING 0x0 ;  /* 0x0000000000007b1d */ /* 0x000fec0000010000 */
[----:B------:R0:W-:Y:S04]  /*43f0*/  STS [R76], R100 ;  /* 0x000000644c007388 */ /* 0x0001e80000000800 */
[----:B------:R-:W-:Y:S04]  /*4400*/  STS [R76+0x4], R147 ;  /* 0x000004934c007388 */ /* 0x000fe80000000800 */
[----:B------:R-:W-:Y:S01]  /*4410*/  STS [R76+0x8], R145 ;  /* 0x000008914c007388 */ /* 0x000fe20000000800 */
[----:B0-----:R-:W-:-:S03]  /*4420*/  FADD.FTZ R100, R100, R53 ;  /* 0x0000003564647221 */ /* 0x001fc60000010000 */
[----:B------:R-:W-:Y:S01]  /*4430*/  STS [R76+0xc], R143 ;  /* 0x00000c8f4c007388 */ /* 0x000fe20000000800 */
[----:B------:R-:W-:-:S03]  /*4440*/  FADD.FTZ R100, R100, R147 ;  /* 0x0000009364647221 */ /* 0x000fc60000010000 */
[----:B------:R-:W-:Y:S01]  /*4450*/  STS [R76+0x10], R141 ;  /* 0x0000108d4c007388 */ /* 0x000fe20000000800 */
[----:B------:R-:W-:-:S03]  /*4460*/  FADD.FTZ R100, R100, R145 ;  /* 0x0000009164647221 */ /* 0x000fc60000010000 */
[----:B------:R-:W-:Y:S01]  /*4470*/  STS [R76+0x14], R139 ;  /* 0x0000148b4c007388 */ /* 0x000fe20000000800 */
[----:B------:R-:W-:-:S03]  /*4480*/  FADD.FTZ R100, R100, R143 ;  /* 0x0000008f64647221 */ /* 0x000fc60000010000 */
[----:B------:R-:W-:Y:S01]  /*4490*/  STS [R76+0x18], R137 ;  /* 0x000018894c007388 */ /* 0x000fe20000000800 */
[----:B------:R-:W-:-:S03]  /*44a0*/  FADD.FTZ R100, R100, R141 ;  /* 0x0000008d64647221 */ /* 0x000fc60000010000 */
[----:B------:R-:W-:Y:S01]  /*44b0*/  STS [R76+0x1c], R135 ;  /* 0x00001c874c007388 */ /* 0x000fe20000000800 */
[----:B------:R-:W-:-:S06]  /*44c0*/  NOP ;  /* 0x0000000000007918 */ /* 0x000fcc0000000000 */
[----:B------:R-:W-:Y:S01]  /*44d0*/  LDS R17, [R82] ;  /* 0x0000000052117984 */ /* 0x000fe20000000800 */
[----:B------:R-:W-:-:S03]  /*44e0*/  FADD.FTZ R100, R100, R139 ;  /* 0x0000008b64647221 */ /* 0x000fc60000010000 */
[----:B------:R-:W-:Y:S01]  /*44f0*/  LDS R19, [R120+0x80] ;  /* 0x0000800078137984 */ /* 0x000fe20000000800 */
[----:B------:R-:W-:-:S03]  /*4500*/  FADD.FTZ R100, R100, R137 ;  /* 0x0000008964647221 */ /* 0x000fc60000010000 */
[----:B------:R-:W-:Y:S01]  /*4510*/  LDS R21, [R118+0x100] ;  /* 0x0001000076157984 */ /* 0x000fe20000000800 */
[----:B------:R-:W-:-:S03]  /*4520*/  FADD.FTZ R53, R100, R135 ;  /* 0x0000008764357221 */ /* 0x000fc60000010000 */
        /* <DEDUP_REMOVED lines=19> */
.L_x_7177:
[----:B------:R-:W-:Y:S05]  /*4660*/  BSYNC B0 ;  /* 0x0000000000007941 */ /* 0x000fea0003800000 */
.L_x_7176:
        /* <DEDUP_REMOVED lines=21> */
[----:B------:R-:W-:Y:S02]  /*47c0*/  IADD3 R55, P3, R55, -0x400, RZ ;  /* 0xfffffc0037377810 */ /* 0x000fe40007f7e0ff */
[----:B------:R-:W-:Y:S01]  /*47d0*/  IADD3 R67, R67, 0x1, RZ ;  /* 0x0000000143437810 */ /* 0x000fe20007ffe0ff */
[----:B------:R0:W-:Y:S01]  /*47e0*/  @!P0 STG.E [R10.64], R19 ;  /* 0x000000130a008986 */ /* 0x0001e2000c101904 */
[----:B------:R-:W-:-:S02]  /*47f0*/  ISETP.GT.AND P0, PT, R166, 0x1, PT ;  /* 0x00000001a600780c */ /* 0x000fc40003f04270 */
[----:B------:R-:W-:Y:S01]  /*4800*/  IADD3.X R56, R56, -0x1, RZ, P3, !PT ;  /* 0xffffffff38387810 */ /* 0x000fe20001ffe4ff */
        /* <DEDUP_REMOVED lines=14> */
.L_x_7150:
        /* <DEDUP_REMOVED lines=24> */
.L_x_7180:
[----:B0-----:R-:W-:Y:S05]  /*4a70*/  BSYNC B0 ;  /* 0x0000000000007941 */ /* 0x001fea0003800000 */
.L_x_7179:
[----:B------:R-:W-:Y:S01]  /*4a80*/  BSSY B0, `(.L_x_7181) ;  /* 0x0000018000007945 */ /* 0x000fe20003800000 */
[----:B------:R-:W-:Y:S05]  /*4a90*/  @!P0 BRA `(.L_x_7182) ;  /* 0x0000015000008947 */ /* 0x000fea0003800000 */
[----:B------:R-:W-:Y:S06]  /*4aa0*/  BAR.SYNC.DEFER_BLOCKING 0x0 ;  /* 0x0000000000007b1d */ /* 0x000fec0000010000 */
[----:B------:R-:W4:Y:S04]  /*4ab0*/  SHFL.DOWN P0, R2, R53, 0x1, 0x1f ;  /* 0x08201f0035027f89 */ /* 0x000f280000000000 */
[----:B------:R-:W0:Y:S01]  /*4ac0*/  S2R R9, SR_LANEID ;  /* 0x0000000000097919 */ /* 0x000e220000000000 */
        /* <DEDUP_REMOVED lines=18> */
.L_x_7182:
[----:B------:R-:W4:Y:S02]  /*4bf0*/  S2R R9, SR_TID.X ;  /* 0x0000000000097919 */ /* 0x000f240000002100 */
.L_x_7183:
[----:B0-----:R-:W-:Y:S05]  /*4c00*/  BSYNC B0 ;  /* 0x0000000000007941 */ /* 0x001fea0003800000 */
.L_x_7181:
[----:B----4-:R-:W-:-:S13]  /*4c10*/  ISETP.GE.AND P0, PT, R9, c[0x0][0x16c], PT ;  /* 0x00005b0009007a0c */ /* 0x010fda0003f06270 */
[----:B------:R-:W-:Y:S05]  /*4c20*/  @P0 EXIT ;  /* 0x000000000000094d */ /* 0x000fea0003800000 */
[----:B------:R-:W-:Y:S02]  /*4c30*/  IMAD R47, R47, c[0x0][0x288], RZ ;  /* 0x0000a2002f2f7a24 */ /* 0x000fe400078e02ff */
[----:B------:R-:W-:-:S04]  /*4c40*/  IMAD.WIDE.U32 R2, R0, c[0x0][0x288], RZ ;  /* 0x0000a20000027a25 */ /* 0x000fc800078e00ff */
[----:B------:R-:W-:-:S04]  /*4c50*/  IMAD R13, R0, c[0x0][0x28c], R47 ;  /* 0x0000a300000d7a24 */ /* 0x000fc800078e022f */
[----:B------:R-:W-:Y:S02]  /*4c60*/  IMAD.IADD R13, R3, 0x1, R13 ;  /* 0x00000001030d7824 */ /* 0x000fe400078e020d */
.L_x_7184:
[----:B0-----:R0:W4:Y:S01]  /*4c70*/  LDS R11, [R9.X4+0x2338] ;  /* 0x00233800090b7984 */ /* 0x0011220000004800 */
        /* <DEDUP_REMOVED lines=15> */
.L_x_7185:
        /* <DEDUP_REMOVED lines=9> */
.L_x_9116:


//--------------------- .text._Z25selective_scan_bwd_kernelI32Selective_Scan_bwd_kernel_traitsILi32ELi8ELb0ELb1ELb1ELb0ELb1EffEEv12SSMParamsBwd --------------------------
	.section	.text._Z25selective_scan_bwd_kernelI32Selective_Scan_bwd_kernel_traitsILi32ELi8ELb0ELb1ELb1ELb0ELb1EffEEv12SSMParamsBwd,"ax",@progbits
	.sectioninfo	@"SHI_REGISTERS=208"
	.align	128
        .global         _Z25selective_scan_bwd_kernelI32Selective_Scan_bwd_kernel_traitsILi32ELi8ELb0ELb1ELb1ELb0ELb1EffEEv12SSMParamsBwd
        .type           _Z25selective_scan_bwd_kernelI32Selective_Scan_bwd_kernel_traitsILi32ELi8ELb0ELb1ELb1ELb0ELb1EffEEv12SSMParamsBwd,@function
        .size           _Z25selective_scan_bwd_kernelI32Selective_Scan_bwd_kernel_traitsILi32ELi8ELb0ELb1ELb1ELb0ELb1EffEEv12SSMParamsBwd,(.L_x_9117 - _Z25selective_scan_bwd_kernelI32Selective_Scan_bwd_kernel_traitsILi32ELi8ELb0ELb1ELb1ELb0ELb1EffEEv12SSMParamsBwd)
        .other          _Z25selective_scan_bwd_kernelI32Selective_Scan_bwd_kernel_traitsILi32ELi8ELb0ELb1ELb1ELb0ELb1EffEEv12SSMParamsBwd,@"STO_CUDA_ENTRY STV_DEFAULT"
_Z25selective_scan_bwd_kernelI32Selective_Scan_bwd_kernel_traitsILi32ELi8ELb0ELb1ELb1ELb0ELb1EffEEv12SSMParamsBwd:
.text._Z25selective_scan_bwd_kernelI32Selective_Scan_bwd_kernel_traitsILi32ELi8ELb0ELb1ELb1ELb0ELb1EffEEv12SSMParamsBwd:
        /* <DEDUP_REMOVED lines=21> */
[----:B------:R-:W-:Y:S01]  /*0150*/  IMAD R10, R164, c[0x0][0x1e0], RZ ;  /* 0x00007800a40a7a24 */ /* 0x000fe200078e02ff */
[----:B------:R-:W-:Y:S01]  /*0160*/  LOP3.LUT R16, R157, c[0x0][0x178], RZ, 0x3c, !PT ;  /* 0x00005e009d107a12 */ /* 0x000fe200078e3cff */
[----:B------:R1:W5:Y:S01]  /*0170*/  @P1 LDG.E R144, [R4.64] ;  /* 0x0000000404901981 */ /* 0x000362000c1e1900 */
[----:B------:R2:W3:Y:S01]  /*0180*/  F2I.FTZ.U32.TRUNC.NTZ R7, R6 ;  /* 0x0000000600077305 */ /* 0x0004e2000021f000 */
[C---:B------:R-:W-:Y:S01]  /*0190*/  IMAD R13, R153.reuse, c[0x0][0x1e4], R10 ;  /* 0x00007900990d7a24 */ /* 0x040fe200078e020a */
[----:B------:R-:W-:Y:S01]  /*01a0*/  ISETP.GE.AND P1, PT, R16, RZ, PT ;  /* 0x000000ff1000720c */ /* 0x000fe20003f26270 */
[C---:B------:R-:W-:Y:S01]  /*01b0*/  IMAD R14, R164.reuse, c[0x0][0x190], RZ ;  /* 0x00006400a40e7a24 */ /* 0x040fe200078e02ff */
[----:B------:R-:W-:Y:S01]  /*01c0*/  ISETP.NE.AND P0, PT, RZ, c[0x0][0x178], PT ;  /* 0x00005e00ff007a0c */ /* 0x000fe20003f05270 */
[----:B------:R-:W-:Y:S01]  /*01d0*/  IMAD R12, R164, c[0x0][0x278], RZ ;  /* 0x00009e00a40c7a24 */ /* 0x000fe200078e02ff */
[----:B0-----:R-:W-:Y:S01]  /*01e0*/  IABS R2, R157 ;  /* 0x0000009d00027213 */ /* 0x001fe20000000000 */
[C---:B------:R-:W-:Y:S01]  /*01f0*/  IMAD R15, R153.reuse, c[0x0][0x194], R14 ;  /* 0x00006500990f7a24 */ /* 0x040fe200078e020e */
[----:B------:R-:W-:Y:S01]  /*0200*/  HFMA2.MMA R142, -RZ, RZ, 0, 0 ;  /* 0x00000000ff8e7435 */ /* 0x000fe200000001ff */
[----:B-1----:R-:W-:Y:S01]  /*0210*/  IMAD.WIDE.U32 R4, R153, c[0x0][0x1e0], RZ ;  /* 0x0000780099047a25 */ /* 0x002fe200078e00ff */
[----:B--2---:R-:W-:-:S03]  /*0220*/  HFMA2.MMA R6, -RZ, RZ, 0, 0 ;  /* 0x00000000ff067435 */ /* 0x004fc600000001ff */
[----:B------:R-:W-:Y:S01]  /*0230*/  IMAD R14, R146, c[0x0][0x280], RZ ;  /* 0x0000a000920e7a24 */ /* 0x000fe200078e02ff */
[----:B------:R-:W-:Y:S01]  /*0240*/  IADD3 R5, R5, R13, RZ ;  /* 0x0000000d05057210 */ /* 0x000fe20007ffe0ff */
[----:B------:R-:W-:Y:S01]  /*0250*/  IMAD R16, R164, c[0x0][0x1b0], RZ ;  /* 0x00006c00a4107a24 */ /* 0x000fe200078e02ff */
[----:B---3--:R-:W-:Y:S01]  /*0260*/  IADD3 R8, RZ, -R7, RZ ;  /* 0x80000007ff087210 */ /* 0x008fe20007ffe0ff */
[C---:B------:R-:W-:Y:S01]  /*0270*/  IMAD R14, R157.reuse, c[0x0][0x284], R14 ;  /* 0x0000a1009d0e7a24 */ /* 0x040fe200078e020e */
[----:B------:R-:W-:Y:S01]  /*0280*/  MOV R13, c[0x0][0x174] ;  /* 0x00005d00000d7a02 */ /* 0x000fe20000000f00 */
[----:B------:R-:W-:-:S03]  /*0290*/  IMAD.WIDE.U32 R4, R157, c[0x0][0x1e8], R4 ;  /* 0x00007a009d047a25 */ /* 0x000fc600078e0004 */
[C---:B------:R-:W-:Y:S01]  /*02a0*/  ISETP.GE.AND P3, PT, R13.reuse, 0x1, PT ;  /* 0x000000010d00780c */ /* 0x040fe20003f66270 */
[----:B------:R-:W-:Y:S01]  /*02b0*/  IMAD R3, R8, R17, RZ ;  /* 0x0000001108037224 */ /* 0x000fe200078e02ff */
[----:B------:R-:W-:Y:S01]  /*02c0*/  LEA R13, R13, 0xffffff00, 0x8 ;  /* 0xffffff000d0d7811 */ /* 0x000fe200078e40ff */
[----:B------:R-:W-:Y:S02]  /*02d0*/  IMAD R8, R164, c[0x0][0x1d0], RZ ;  /* 0x00007400a4087a24 */ /* 0x000fe400078e02ff */
[----:B------:R-:W-:-:S04]  /*02e0*/  IMAD.HI.U32 R7, R7, R3, R6 ;  /* 0x0000000307077227 */ /* 0x000fc800078e0006 */
[----:B------:R-:W-:Y:S02]  /*02f0*/  IMAD R11, R153, c[0x0][0x1d4], R8 ;  /* 0x00007500990b7a24 */ /* 0x000fe400078e0208 */
[----:B------:R-:W-:-:S04]  /*0300*/  IMAD.HI.U32 R151, R7, R2, RZ ;  /* 0x0000000207977227 */ /* 0x000fc800078e00ff */
[----:B------:R-:W-:Y:S01]  /*0310*/  IMAD.WIDE.U32 R8, R153, c[0x0][0x190], RZ ;  /* 0x0000640099087a25 */ /* 0x000fe200078e00ff */
[----:B------:R-:W-:-:S03]  /*0320*/  IADD3 R0, -R151, RZ, RZ ;  /* 0x000000ff97007210 */ /* 0x000fc60007ffe1ff */
[----:B------:R-:W-:Y:S01]  /*0330*/  IMAD.WIDE.U32 R6, R153, c[0x0][0x278], RZ ;  /* 0x00009e0099067a25 */ /* 0x000fe200078e00ff */
[----:B------:R-:W-:Y:S02]  /*0340*/  IADD3 R9, R9, R15, RZ ;  /* 0x0000000f09097210 */ /* 0x000fe40007ffe0ff */
[----:B------:R-:W-:Y:S01]  /*0350*/  SHF.R.S32.HI R15, RZ, 0x1f, R13 ;  /* 0x0000001fff0f7819 */ /* 0x000fe2000001140d */
[----:B------:R-:W-:Y:S02]  /*0360*/  IMAD R0, R17, R0, R2 ;  /* 0x0000000011007224 */ /* 0x000fe400078e0202 */
[----:B------:R-:W-:-:S03]  /*0370*/  IMAD.WIDE.U32 R2, R153, c[0x0][0x1d0], RZ ;  /* 0x0000740099027a25 */ /* 0x000fc600078e00ff */
[----:B------:R-:W-:Y:S01]  /*0380*/  ISETP.GT.U32.AND P4, PT, R17, R0, PT ;  /* 0x000000001100720c */ /* 0x000fe20003f84070 */
[----:B------:R-:W-:Y:S02]  /*0390*/  IMAD.IADD R3, R3, 0x1, R11 ;  /* 0x0000000103037824 */ /* 0x000fe400078e020b */
[----:B------:R-:W-:Y:S02]  /*03a0*/  IMAD R11, R153, c[0x0][0x27c], R12 ;  /* 0x00009f00990b7a24 */ /* 0x000fe400078e020c */
[----:B------:R-:W-:-:S03]  /*03b0*/  IMAD.WIDE.U32 R2, R157, c[0x0][0x1d8], R2 ;  /* 0x000076009d027a25 */ /* 0x000fc600078e0002 */
[----:B------:R-:W-:Y:S01]  /*03c0*/  IADD3 R7, R7, R11, RZ ;  /* 0x0000000b07077210 */ /* 0x000fe20007ffe0ff */
[----:B------:R-:W-:Y:S02]  /*03d0*/  IMAD R12, R146, c[0x0][0x1e8], RZ ;  /* 0x00007a00920c7a24 */ /* 0x000fe400078e02ff */
[----:B------:R-:W-:Y:S02]  /*03e0*/  IMAD.WIDE.U32 R10, R153, c[0x0][0x1b0], RZ ;  /* 0x00006c00990a7a25 */ /* 0x000fe400078e00ff */
[-C--:B------:R-:W-:Y:S02]  /*03f0*/  @!P4 IADD3 R0, R0, -R17.reuse, RZ ;  /* 0x800000110000c210 */ /* 0x080fe40007ffe0ff */
[----:B------:R-:W-:Y:S01]  /*0400*/  @!P4 IADD3 R151, R151, 0x1, RZ ;  /* 0x000000019797c810 */ /* 0x000fe20007ffe0ff */
[----:B------:R-:W-:Y:S01]  /*0410*/  IMAD.WIDE.U32 R6, R157, c[0x0][0x280], R6 ;  /* 0x0000a0009d067a25 */ /* 0x000fe200078e0006 */
[----:B------:R-:W-:Y:S02]  /*0420*/  ISETP.GE.U32.AND P2, PT, R0, R17, PT ;  /* 0x000000110000720c */ /* 0x000fe40003f46070 */
[C---:B------:R-:W-:Y:S01]  /*0430*/  IADD3 R143, P4, R13.reuse, R4, RZ ;  /* 0x000000040d8f7210 */ /* 0x040fe20007f9e0ff */
[----:B------:R-:W-:Y:S01]  /*0440*/  IMAD R0, R146, c[0x0][0x1d8], RZ ;  /* 0x0000760092007a24 */ /* 0x000fe200078e02ff */
[----:B------:R-:W-:Y:S01]  /*0450*/  IADD3 R139, P5, R13, R6, RZ ;  /* 0x000000060d8b7210 */ /* 0x000fe20007fbe0ff */
[----:B------:R-:W-:-:S02]  /*0460*/  IMAD R12, R157, c[0x0][0x1ec], R12 ;  /* 0x00007b009d0c7a24 */ /* 0x000fc400078e020c */
[----:B------:R-:W-:Y:S01]  /*0470*/  IMAD R0, R157, c[0x0][0x1dc], R0 ;  /* 0x000077009d007a24 */ /* 0x000fe200078e0200 */
[----:B------:R-:W-:Y:S01]  /*0480*/  IADD3.X R6, R15, R7, R14, P5, !PT ;  /* 0x000000070f067210 */ /* 0x000fe20002ffe40e */
[----:B------:R-:W-:Y:S01]  /*0490*/  IMAD R17, R153, c[0x0][0x1b4], R16 ;  /* 0x00006d0099117a24 */ /* 0x000fe200078e0210 */
[----:B------:R-:W-:Y:S01]  /*04a0*/  IADD3.X R4, R15, R5, R12, P4, !PT ;  /* 0x000000050f047210 */ /* 0x000fe200027fe40c */
[----:B------:R-:W-:Y:S02]  /*04b0*/  IMAD.MOV.U32 R140, RZ, RZ, RZ ;  /* 0x000000ffff8c7224 */ /* 0x000fe400078e00ff */
[----:B------:R-:W-:Y:S01]  /*04c0*/  @P2 IADD3 R151, R151, 0x1, RZ ;  /* 0x0000000197972810 */ /* 0x000fe20007ffe0ff */
[----:B------:R-:W-:Y:S01]  /*04d0*/  IMAD.IADD R11, R11, 0x1, R17 ;  /* 0x000000010b0b7824 */ /* 0x000fe200078e0211 */
[----:B------:R-:W-:Y:S02]  /*04e0*/  IADD3 R147, P2, R13, R2, RZ ;  /* 0x000000020d937210 */ /* 0x000fe40007f5e0ff */
[----:B------:R-:W-:-:S02]  /*04f0*/  @!P1 IADD3 R151, -R151, RZ, RZ ;  /* 0x000000ff97979210 */ /* 0x000fc40007ffe1ff */
[----:B------:R-:W-:Y:S02]  /*0500*/  @!P0 LOP3.LUT R151, RZ, c[0x0][0x178], RZ, 0x33, !PT ;  /* 0x00005e00ff978a12 */ /* 0x000fe400078e33ff */
[----:B------:R-:W-:Y:S02]  /*0510*/  IADD3.X R2, R15, R3, R0, P2, !PT ;  /* 0x000000030f027210 */ /* 0x000fe400017fe400 */
[----:B------:R-:W-:Y:S01]  /*0520*/  LEA R149, P0, R147, c[0x0][0x240], 0x2 ;  /* 0x0000900093957a11 */ /* 0x000fe200078010ff */
[----:B------:R-:W-:Y:S01]  /*0530*/  IMAD.WIDE.U32 R8, R151, c[0x0][0x1a8], R8 ;  /* 0x00006a0097087a25 */ /* 0x000fe200078e0008 */
[----:B------:R-:W-:Y:S02]  /*0540*/  SHF.R.S32.HI R0, RZ, 0x1f, R151 ;  /* 0x0000001fff007819 */ /* 0x000fe40000011497 */
[----:B------:R-:W-:Y:S01]  /*0550*/  LEA.HI.X R147, R147, c[0x0][0x244], R2, 0x2, P0 ;  /* 0x0000910093937a11 */ /* 0x000fe200000f1402 */
[----:B------:R-:W-:Y:S01]  /*0560*/  IMAD.WIDE.U32 R10, R151, c[0x0][0x1c8], R10 ;  /* 0x00007200970a7a25 */ /* 0x000fe200078e000a */
[----:B------:R-:W-:-:S02]  /*0570*/  ISETP.NE.U32.AND P0, PT, RZ, c[0x0][0x260], PT ;  /* 0x00009800ff007a0c */ /* 0x000fc40003f05070 */
[----:B------:R-:W-:Y:S01]  /*0580*/  LEA R145, P1, R143, c[0x0][0x248], 0x2 ;  /* 0x000092008f917a11 */ /* 0x000fe200078210ff */
[C---:B------:R-:W-:Y:S01]  /*0590*/  IMAD R2, R0.reuse, c[0x0][0x1a8], RZ ;  /* 0x00006a0000027a24 */ /* 0x040fe200078e02ff */
[----:B------:R-:W-:Y:S01]  /*05a0*/  LEA R141, P2, R139, c[0x0][0x308], 0x2 ;  /* 0x0000c2008b8d7a11 */ /* 0x000fe200078410ff */
[----:B------:R-:W-:Y:S01]  /*05b0*/  IMAD R0, R0, c[0x0][0x1c8], RZ ;  /* 0x0000720000007a24 */ /* 0x000fe200078e02ff */
[----:B------:R-:W-:Y:S01]  /*05c0*/  ISETP.NE.AND.EX P0, PT, RZ, c[0x0][0x264], PT, P0 ;  /* 0x00009900ff007a0c */ /* 0x000fe20003f05300 */
[----:B------:R-:W-:Y:S01]  /*05d0*/  IMAD R3, R151, c[0x0][0x1ac], R2 ;  /* 0x00006b0097037a24 */ /* 0x000fe200078e0202 */
[----:B------:R-:W-:Y:S01]  /*05e0*/  IADD3 R133, P5, R13, R8, RZ ;  /* 0x000000080d857210 */ /* 0x000fe20007fbe0ff */
[----:B------:R-:W-:Y:S01]  /*05f0*/  IMAD R5, R151, c[0x0][0x1cc], R0 ;  /* 0x0000730097057a24 */ /* 0x000fe200078e0200 */
[----:B------:R-:W-:Y:S02]  /*0600*/  LEA.HI.X R143, R143, c[0x0][0x24c], R4, 0x2, P1 ;  /* 0x000093008f8f7a11 */ /* 0x000fe400008f1404 */
[----:B------:R-:W-:-:S02]  /*0610*/  IADD3 R0, R9, R3, RZ ;  /* 0x0000000309007210 */ /* 0x000fc40007ffe0ff */
[----:B------:R-:W-:Y:S01]  /*0620*/  LEA.HI.X R139, R139, c[0x0][0x30c], R6, 0x2, P2 ;  /* 0x0000c3008b8b7a11 */ /* 0x000fe200010f1406 */
[----:B------:R-:W-:Y:S01]  /*0630*/  CS2R R8, SRZ ;  /* 0x0000000000087805 */ /* 0x000fe2000001ff00 */
[----:B------:R-:W-:Y:S01]  /*0640*/  ISETP.NE.U32.AND P1, PT, RZ, c[0x0][0x328], PT ;  /* 0x0000ca00ff007a0c */ /* 0x000fe20003f25070 */
[----:B------:R-:W-:Y:S01]  /*0650*/  CS2R R6, SRZ ;  /* 0x0000000000067805 */ /* 0x000fe2000001ff00 */
[----:B------:R-:W-:Y:S02]  /*0660*/  ISETP.NE.U32.AND P2, PT, RZ, c[0x0][0x348], PT ;  /* 0x0000d200ff007a0c */ /* 0x000fe40003f45070 */
[----:B------:R-:W-:Y:S02]  /*0670*/  IADD3.X R0, R15, R0, RZ, P5, !PT ;  /* 0x000000000f007210 */ /* 0x000fe40002ffe4ff */
        /* <DEDUP_REMOVED lines=12> */
[C---:B------:R-:W-:Y:S01]  /*0740*/  @P1 LEA R8, P4, R157.reuse, c[0x0][0x328], 0x2 ;  /* 0x0000ca009d081a11 */ /* 0x040fe200078810ff */
[----:B------:R-:W-:Y:S01]  /*0750*/  @P0 IMAD.WIDE R10, R0, R11, c[0x0][0x260] ;  /* 0x00009800000a0625 */ /* 0x000fe200078e020b */
[----:B------:R-:W-:Y:S01]  /*0760*/  @P2 LEA R6, P5, R157, c[0x0][0x348], 0x2 ;  /* 0x0000d2009d062a11 */ /* 0x000fe200078a10ff */
[----:B------:R-:W-:Y:S01]  /*0770*/  @!P0 CS2R R10, SRZ ;  /* 0x00000000000a8805 */ /* 0x000fe2000001ff00 */
[----:B------:R-:W-:Y:S02]  /*0780*/  LEA.HI.X R129, R13, c[0x0][0x234], R2, 0x2, P6 ;  /* 0x00008d000d817a11 */ /* 0x000fe400030f1402 */
[C-C-:B------:R-:W-:Y:S02]  /*0790*/  @P1 LEA.HI.X R9, R157.reuse, c[0x0][0x32c], R146.reuse, 0x2, P4 ;  /* 0x0000cb009d091a11 */ /* 0x140fe400020f1492 */
[----:B------:R-:W-:Y:S01]  /*07a0*/  @P2 LEA.HI.X R7, R157, c[0x0][0x34c], R146, 0x2, P5 ;  /* 0x0000d3009d072a11 */ /* 0x000fe200028f1492 */
[----:B------:R-:W-:Y:S05]  /*07b0*/  @!P3 BRA `(.L_x_7186) ;  /* 0x000055200000b947 */ /* 0x000fea0003800000 */
[----:B------:R-:W0:Y:S01]  /*07c0*/  S2R R138, SR_TID.X ;  /* 0x00000000008a7919 */ /* 0x000e220000002100 */
[----:B------:R-:W-:-:S02]  /*07d0*/  MOV R140, RZ ;  /* 0x000000ff008c7202 */ /* 0x000fc40000000f00 */
[----:B------:R-:W-:Y:S01]  /*07e0*/  MOV R127, RZ ;  /* 0x000000ff007f7202 */ /* 0x000fe20000000f00 */
[----:B------:R-:W1:Y:S01]  /*07f0*/  S2R R135, SR_LANEID ;  /* 0x0000000000877919 */ /* 0x000e620000000000 */
        /* <DEDUP_REMOVED lines=13> */
.L_x_7218:
[----:B------:R-:W-:Y:S01]  /*08d0*/  IADD3 R160, -R127, c[0x0][0x174], RZ ;  /* 0x00005d007fa07a10 */ /* 0x000fe20007ffe1ff */
[----:B------:R-:W-:Y:S01]  /*08e0*/  BAR.SYNC.DEFER_BLOCKING 0x0 ;  /* 0x0000000000007b1d */ /* 0x000fe20000010000 */
[----:B------:R-:W-:Y:S01]  /*08f0*/  LEA R12, P3, R4, R149, 0x2 ;  /* 0x00000095040c7211 */ /* 0x000fe200078610ff */
[----:B0-----:R-:W-:Y:S01]  /*0900*/  HFMA2.MMA R3, -RZ, RZ, 0, 0 ;  /* 0x00000000ff037435 */ /* 0x001fe200000001ff */
[----:B------:R-:W-:Y:S01]  /*0910*/  LEA R2, R160, 0xffffff00, 0x8 ;  /* 0xffffff00a0027811 */ /* 0x000fe200078e40ff */
[----:B------:R-:W-:Y:S01]  /*0920*/  CS2R R14, SRZ ;  /* 0x00000000000e7805 */ /* 0x000fe2000001ff00 */
[----:B------:R-:W-:Y:S02]  /*0930*/  MOV R0, RZ ;  /* 0x000000ff00007202 */ /* 0x000fe40000000f00 */
[----:B------:R-:W-:-:S02]  /*0940*/  IADD3 R125, -R2, c[0x0][0x168], RZ ;  /* 0x00005a00027d7a10 */ /* 0x000fc40007ffe1ff */
[C---:B------:R-:W-:Y:S02]  /*0950*/  LEA.HI.X R13, R4.reuse, R147, R5, 0x2, P3 ;  /* 0x00000093040d7211 */ /* 0x040fe400018f1405 */
        /* <DEDUP_REMOVED lines=12> */
[----:B------:R-:W-:Y:S01]  /*0a20*/  IMAD.MOV.U32 R18, RZ, RZ, RZ ;  /* 0x000000ffff127224 */ /* 0x000fe200078e00ff */
[----:B------:R-:W-:Y:S02]  /*0a30*/  MOV R20, RZ ;  /* 0x000000ff00147202 */ /* 0x000fe40000000f00 */
        /* <DEDUP_REMOVED lines=9> */
[----:B------:R-:W-:Y:S02]  /*0ad0*/  LEA.HI.SX32 R24, R24, R135, 0x1b ;  /* 0x0000008718187211 */ /* 0x000fe400078fdaff */
[----:B------:R-:W-:Y:S02]  /*0ae0*/  SHF.L.U32 R123, R123, 0x2, RZ ;  /* 0x000000027b7b7819 */ /* 0x000fe400000006ff */
[----:B------:R-:W-:-:S02]  /*0af0*/  SHF.L.U32 R122, R22, 0x2, RZ ;  /* 0x00000002167a7819 */ /* 0x000fc400000006ff */
[----:B------:R-:W-:Y:S02]  /*0b00*/  SHF.L.U32 R121, R24, 0x2, RZ ;  /* 0x0000000218797819 */ /* 0x000fe400000006ff */
[C---:B0-----:R-:W-:Y:S02]  /*0b10*/  IADD3 R12, R135.reuse, 0x60, RZ ;  /* 0x00000060870c7810 */ /* 0x041fe40007ffe0ff */
[C---:B------:R-:W-:Y:S02]  /*0b20*/  IADD3 R22, R135.reuse, 0x80, RZ ;  /* 0x0000008087167810 */ /* 0x040fe40007ffe0ff */
[C---:B------:R-:W-:Y:S02]  /*0b30*/  IADD3 R24, R135.reuse, 0xa0, RZ ;  /* 0x000000a087187810 */ /* 0x040fe40007ffe0ff */
[----:B------:R-:W-:Y:S02]  /*0b40*/  IADD3 R26, R135, 0xc0, RZ ;  /* 0x000000c0871a7810 */ /* 0x000fe40007ffe0ff */
[----:B------:R-:W-:-:S02]  /*0b50*/  LEA.HI.SX32 R12, R12, R135, 0x1b ;  /* 0x000000870c0c7211 */ /* 0x000fc400078fdaff */
[-C--:B------:R-:W-:Y:S02]  /*0b60*/  LEA.HI.SX32 R22, R22, R135.reuse, 0x1b ;  /* 0x0000008716167211 */ /* 0x080fe400078fdaff */
[-C--:B------:R-:W-:Y:S02]  /*0b70*/  LEA.HI.SX32 R24, R24, R135.reuse, 0x1b ;  /* 0x0000008718187211 */ /* 0x080fe400078fdaff */
[----:B------:R-:W-:Y:S02]  /*0b80*/  LEA.HI.SX32 R26, R26, R135, 0x1b ;  /* 0x000000871a1a7211 */ /* 0x000fe400078fdaff */
[----:B------:R-:W-:Y:S01]  /*0b90*/  SHF.L.U32 R120, R12, 0x2, RZ ;  /* 0x000000020c787819 */ /* 0x000fe200000006ff */
[----:B------:R-:W-:Y:S01]  /*0ba0*/  IMAD.SHL.U32 R118, R24, 0x4, RZ ;  /* 0x0000000418767824 */ /* 0x000fe200078e00ff */
[----:B------:R-:W-:Y:S02]  /*0bb0*/  SHF.L.U32 R119, R22, 0x2, RZ ;  /* 0x0000000216777819 */ /* 0x000fe400000006ff */
[----:B------:R-:W-:-:S02]  /*0bc0*/  SHF.L.U32 R117, R26, 0x2, RZ ;  /* 0x000000021a757819 */ /* 0x000fc400000006ff */
[C---:B------:R-:W-:Y:S02]  /*0bd0*/  SHF.L.U32 R116, R4.reuse, 0x2, RZ ;  /* 0x0000000204747819 */ /* 0x040fe400000006ff */
[CC--:B------:R-:W-:Y:S02]  /*0be0*/  ISETP.GE.AND P6, PT, R4.reuse, R125.reuse, PT ;  /* 0x0000007d0400720c */ /* 0x0c0fe40003fc6270 */
[----:B------:R-:W-:Y:S02]  /*0bf0*/  SHF.L.U64.HI R114, R4, 0x2, R5 ;  /* 0x0000000204727819 */ /* 0x000fe40000010205 */
[----:B------:R-:W-:Y:S02]  /*0c00*/  IADD3 R12, P0, R145, R116, RZ ;  /* 0x00000074910c7210 */ /* 0x000fe40007f1e0ff */
[----:B------:R-:W-:Y:S02]  /*0c10*/  ISETP.GE.AND P5, PT, R136, R125, PT ;  /* 0x0000007d8800720c */ /* 0x000fe40003fa6270 */
[----:B------:R-:W-:-:S02]  /*0c20*/  IADD3.X R13, R143, R114, RZ, P0, !PT ;  /* 0x000000728f0d7210 */ /* 0x000fc400007fe4ff */
[-C--:B------:R-:W-:Y:S02]  /*0c30*/  ISETP.GE.AND P4, PT, R134, R125.reuse, PT ;  /* 0x0000007d8600720c */ /* 0x080fe40003f86270 */
[-C--:B------:R-:W-:Y:S02]  /*0c40*/  ISETP.GE.AND P3, PT, R132, R125.reuse, PT ;  /* 0x0000007d8400720c */ /* 0x080fe40003f66270 */
[-C--:B------:R-:W-:Y:S02]  /*0c50*/  ISETP.GE.AND P2, PT, R130, R125.reuse, PT ;  /* 0x0000007d8200720c */ /* 0x080fe40003f46270 */
[-C--:B------:R-:W-:Y:S02]  /*0c60*/  ISETP.GE.AND P1, PT, R128, R125.reuse, PT ;  /* 0x0000007d8000720c */ /* 0x080fe40003f26270 */
[----:B------:R-:W-:Y:S01]  /*0c70*/  ISETP.GE.AND P0, PT, R126, R125, PT ;  /* 0x0000007d7e00720c */ /* 0x000fe20003f06270 */
[----:B------:R-:W-:Y:S01]  /*0c80*/  CS2R R24, SRZ ;  /* 0x0000000000187805 */ /* 0x000fe2000001ff00 */
[----:B--2---:R0:W-:Y:S04]  /*0c90*/  STS [R123], R0 ;  /* 0x000000007b007388 */ /* 0x0041e80000000800 */
[----:B---3--:R1:W-:Y:S04]  /*0ca0*/  STS [R122+0x80], R3 ;  /* 0x000080037a007388 */ /* 0x0083e80000000800 */
[----:B----4-:R-:W-:Y:S01]  /*0cb0*/  STS [R121+0x100], R14 ;  /* 0x0001000e79007388 */ /* 0x010fe20000000800 */
[----:B0-----:R-:W-:-:S02]  /*0cc0*/  IADD3 R0, R135, 0xe0, RZ ;  /* 0x000000e087007810 */ /* 0x001fc40007ffe0ff */
[----:B-1----:R-:W-:Y:S01]  /*0cd0*/  SHF.L.U32 R3, R135, 0x3, RZ ;  /* 0x0000000387037819 */ /* 0x002fe200000006ff */
[----:B------:R0:W-:Y:S01]  /*0ce0*/  STS [R120+0x180], R15 ;  /* 0x0001800f78007388 */ /* 0x0001e20000000800 */
[----:B------:R-:W-:Y:S02]  /*0cf0*/  LEA.HI.SX32 R0, R0, R135, 0x1b ;  /* 0x0000008700007211 */ /* 0x000fe400078fdaff */
[----:B------:R-:W-:Y:S01]  /*0d00*/  LEA.HI.SX32 R3, R3, R3, 0x1b ;  /* 0x0000000303037211 */ /* 0x000fe200078fdaff */
[----:B------:R-:W-:Y:S01]  /*0d10*/  STS [R119+0x200], R16 ;  /* 0x0002001077007388 */ /* 0x000fe20000000800 */
[----:B------:R-:W-:Y:S01]  /*0d20*/  SHF.L.U32 R115, R0, 0x2, RZ ;  /* 0x0000000200737819 */ /* 0x000fe200000006ff */
[----:B------:R-:W-:Y:S02]  /*0d30*/  HFMA2.MMA R0, -RZ, RZ, 0, 0 ;  /* 0x00000000ff007435 */ /* 0x000fe400000001ff */
[----:B------:R-:W-:Y:S01]  /*0d40*/  IMAD.SHL.U32 R112, R3, 0x4, RZ ;  /* 0x0000000403707824 */ /* 0x000fe200078e00ff */
[----:B------:R1:W-:Y:S01]  /*0d50*/  STS [R118+0x280], R17 ;  /* 0x0002801176007388 */ /* 0x0003e20000000800 */
[----:B0-----:R-:W-:-:S03]  /*0d60*/  CS2R R14, SRZ ;  /* 0x00000000000e7805 */ /* 0x001fc6000001ff00 */
[----:B------:R-:W-:Y:S04]  /*0d70*/  STS [R117+0x300], R18 ;  /* 0x0003001275007388 */ /* 0x000fe80000000800 */
        /* <DEDUP_REMOVED lines=13> */
[----:B------:R-:W-:-:S04]  /*0e50*/  MOV R3, RZ ;  /* 0x000000ff00037202 */ /* 0x000fc80000000f00 */
        /* <DEDUP_REMOVED lines=59> */
[----:B------:R-:W-:Y:S01]  /*1210*/  IMAD R31, R153, c[0x0][0x204], R20 ;  /* 0x00008100991f7a24 */ /* 0x000fe200078e0214 */
[----:B------:R-:W-:Y:S01]  /*1220*/  IADD3 R13, R13, R29, RZ ;  /* 0x0000001d0d0d7210 */ /* 0x000fe20007ffe0ff */
[--C-:B------:R-:W-:Y:S01]  /*1230*/  @!P0 IMAD.MOV.U32 R19, RZ, RZ, R3.reuse ;  /* 0x000000ffff138224 */ /* 0x100fe200078e0003 */
[----:B------:R-:W-:Y:S01]  /*1240*/  MOV R20, R16 ;  /* 0x0000001000147202 */ /* 0x000fe20000000f00 */
[----:B------:R-:W-:Y:S01]  /*1250*/  @!P0 IMAD.WIDE.U32 R14, R153, c[0x0][0x1f0], R2 ;  /* 0x00007c00990e8a25 */ /* 0x000fe200078e0002 */
[----:B------:R-:W-:-:S03]  /*1260*/  IADD3 R21, R17, R31, RZ ;  /* 0x0000001f11157210 */ /* 0x000fc60007ffe0ff */
[----:B------:R-:W-:Y:S01]  /*1270*/  @!P0 IMAD.WIDE.U32 R18, R153, c[0x0][0x200], R18 ;  /* 0x0000800099128a25 */ /* 0x000fe200078e0012 */
[----:B------:R-:W-:-:S03]  /*1280*/  @!P0 IADD3 R15, R29, R15, RZ ;  /* 0x0000000f1d0f8210 */ /* 0x000fc60007ffe0ff */
[----:B------:R-:W-:Y:S01]  /*1290*/  IMAD R30, R146, c[0x0][0x1f8], RZ ;  /* 0x00007e00921e7a24 */ /* 0x000fe200078e02ff */
[----:B------:R-:W-:Y:S01]  /*12a0*/  @!P0 IADD3 R19, R31, R19, RZ ;  /* 0x000000131f138210 */ /* 0x000fe20007ffe0ff */
[----:B------:R-:W-:Y:S02]  /*12b0*/  IMAD R96, R96, -0x100, RZ ;  /* 0xffffff0060607824 */ /* 0x000fe400078e02ff */
[----:B------:R-:W-:-:S03]  /*12c0*/  IMAD.WIDE.U32 R16, R157, c[0x0][0x1f8], R12 ;  /* 0x00007e009d107a25 */ /* 0x000fc600078e000c */
[----:B------:R-:W-:Y:S01]  /*12d0*/  SHF.R.S32.HI R95, RZ, 0x1f, R96 ;  /* 0x0000001fff5f7819 */ /* 0x000fe20000011460 */
[----:B------:R-:W-:Y:S01]  /*12e0*/  IMAD R32, R146, c[0x0][0x208], RZ ;  /* 0x0000820092207a24 */ /* 0x000fe200078e02ff */
[----:B------:R-:W-:Y:S01]  /*12f0*/  IADD3 R31, P1, R96, R16, RZ ;  /* 0x00000010601f7210 */ /* 0x000fe20007f3e0ff */
[----:B------:R-:W-:-:S04]  /*1300*/  IMAD.WIDE.U32 R20, R157, c[0x0][0x208], R20 ;  /* 0x000082009d147a25 */ /* 0x000fc800078e0014 */
[C---:B------:R-:W-:Y:S01]  /*1310*/  IMAD R35, R157.reuse, c[0x0][0x1fc], R30 ;  /* 0x00007f009d237a24 */ /* 0x040fe200078e021e */
[----:B------:R-:W-:Y:S01]  /*1320*/  IADD3 R20, P2, R96, R20, RZ ;  /* 0x0000001460147210 */ /* 0x000fe20007f5e0ff */
[----:B------:R-:W-:-:S04]  /*1330*/  @!P0 IMAD.WIDE.U32 R12, R157, c[0x0][0x1f8], R14 ;  /* 0x00007e009d0c8a25 */ /* 0x000fc800078e000e */
[----:B------:R-:W-:Y:S01]  /*1340*/  IMAD R37, R157, c[0x0][0x20c], R32 ;  /* 0x000083009d257a24 */ /* 0x000fe200078e0220 */
[----:B------:R-:W-:Y:S01]  /*1350*/  IADD3.X R32, R95, R35, R17, P1, !PT ;  /* 0x000000235f207210 */ /* 0x000fe20000ffe411 */
[----:B------:R-:W-:Y:S01]  /*1360*/  @!P0 IMAD.WIDE.U32 R14, R157, c[0x0][0x208], R18 ;  /* 0x000082009d0e8a25 */ /* 0x000fe200078e0012 */
[C---:B------:R-:W-:Y:S02]  /*1370*/  @!P0 IADD3 R33, P1, R4.reuse, R12, RZ ;  /* 0x0000000c04218210 */ /* 0x040fe40007f3e0ff */
[C---:B------:R-:W-:Y:S02]  /*1380*/  LEA R19, P4, R4.reuse, c[0x0][0x258], 0x2 ;  /* 0x0000960004137a11 */ /* 0x040fe400078810ff */
[----:B------:R-:W-:Y:S02]  /*1390*/  IADD3.X R21, R95, R37, R21, P2, !PT ;  /* 0x000000255f157210 */ /* 0x000fe400017fe415 */
[C---:B------:R-:W-:Y:S02]  /*13a0*/  @!P0 IADD3 R29, P3, R4.reuse, R14, RZ ;  /* 0x0000000e041d8210 */ /* 0x040fe40007f7e0ff */
[----:B------:R-:W-:-:S02]  /*13b0*/  LEA R16, P2, R4, c[0x0][0x268], 0x2 ;  /* 0x00009a0004107a11 */ /* 0x000fc400078410ff */
[C---:B------:R-:W-:Y:S02]  /*13c0*/  @!P0 IADD3.X R34, R5.reuse, R13, R35, P1, !PT ;  /* 0x0000000d05228210 */ /* 0x040fe40000ffe423 */
[----:B------:R-:W-:Y:S02]  /*13d0*/  ISETP.GE.AND P6, PT, R136, R125, PT ;  /* 0x0000007d8800720c */ /* 0x000fe40003fc6270 */
[----:B------:R-:W-:Y:S02]  /*13e0*/  LEA.HI.X R13, R4, c[0x0][0x25c], R5, 0x2, P4 ;  /* 0x00009700040d7a11 */ /* 0x000fe400020f1405 */
[----:B------:R-:W-:Y:S02]  /*13f0*/  @!P0 IADD3.X R30, R5, R15, R37, P3, !PT ;  /* 0x0000000f051e8210 */ /* 0x000fe40001ffe425 */
[----:B------:R-:W-:Y:S02]  /*1400*/  LEA R18, P4, R20, R19, 0x2 ;  /* 0x0000001314127211 */ /* 0x000fe400078810ff */
[----:B------:R-:W-:-:S02]  /*1410*/  LEA.HI.X R15, R4, c[0x0][0x26c], R5, 0x2, P2 ;  /* 0x00009b00040f7a11 */ /* 0x000fc400010f1405 */
[----:B------:R-:W-:Y:S02]  /*1420*/  LEA R16, P2, R31, R16, 0x2 ;  /* 0x000000101f107211 */ /* 0x000fe400078410ff */
[----:B------:R-:W-:Y:S02]  /*1430*/  @!P0 LEA R12, P1, R33, c[0x0][0x268], 0x2 ;  /* 0x00009a00210c8a11 */ /* 0x000fe400078210ff */
[----:B------:R-:W-:Y:S02]  /*1440*/  @!P0 LEA R14, P3, R29, c[0x0][0x258], 0x2 ;  /* 0x000096001d0e8a11 */ /* 0x000fe400078610ff */
[----:B------:R-:W-:Y:S02]  /*1450*/  LEA.HI.X R19, R20, R13, R21, 0x2, P4 ;  /* 0x0000000d14137211 */ /* 0x000fe400020f1415 */
[----:B------:R-:W-:Y:S01]  /*1460*/  CS2R R20, SRZ ;  /* 0x0000000000147805 */ /* 0x000fe2000001ff00 */
[----:B------:R-:W-:Y:S02]  /*1470*/  LEA.HI.X R17, R31, R15, R32, 0x2, P2 ;  /* 0x0000000f1f117211 */ /* 0x000fe400010f1420 */
[----:B------:R-:W-:-:S02]  /*1480*/  @!P0 LEA.HI.X R13, R33, c[0x0][0x26c], R34, 0x2, P1 ;  /* 0x00009b00210d8a11 */ /* 0x000fc400008f1422 */
[-C--:B------:R-:W-:Y:S02]  /*1490*/  ISETP.GE.AND P1, PT, R134, R125.reuse, PT ;  /* 0x0000007d8600720c */ /* 0x080fe40003f26270 */
[----:B------:R-:W-:Y:S02]  /*14a0*/  @!P0 LEA.HI.X R15, R29, c[0x0][0x25c], R30, 0x2, P3 ;  /* 0x000097001d0f8a11 */ /* 0x000fe400018f141e */
[-C--:B------:R-:W-:Y:S02]  /*14b0*/  ISETP.GE.AND P2, PT, R132, R125.reuse, PT ;  /* 0x0000007d8400720c */ /* 0x080fe40003f46270 */
[-C--:B------:R-:W-:Y:S02]  /*14c0*/  ISETP.GE.AND P3, PT, R130, R125.reuse, PT ;  /* 0x0000007d8200720c */ /* 0x080fe40003f66270 */
[-C--:B------:R-:W-:Y:S02]  /*14d0*/  ISETP.GE.AND P4, PT, R128, R125.reuse, PT ;  /* 0x0000007d8000720c */ /* 0x080fe40003f86270 */
[----:B------:R-:W-:Y:S01]  /*14e0*/  ISETP.GE.AND P5, PT, R126, R125, PT ;  /* 0x0000007d7e00720c */ /* 0x000fe20003fa6270 */
[----:B--2---:R-:W-:Y:S04]  /*14f0*/  STS [R123], R22 ;  /* 0x000000167b007388 */ /* 0x004fe80000000800 */
[----:B---3--:R-:W-:Y:S04]  /*1500*/  STS [R122+0x80], R23 ;  /* 0x000080177a007388 */ /* 0x008fe80000000800 */
[----:B----4-:R0:W-:Y:S04]  /*1510*/  STS [R121+0x100], R0 ;  /* 0x0001000079007388 */ /* 0x0101e80000000800 */
        /* <DEDUP_REMOVED lines=16> */
[----:B------:R-:W-:Y:S01]  /*1620*/  CS2R R22, SRZ ;  /* 0x0000000000167805 */ /* 0x000fe2000001ff00 */
[----:B-1----:R-:W-:-:S03]  /*1630*/  IMAD.MOV.U32 R26, RZ, RZ, RZ ;  /* 0x000000ffff1a7224 */ /* 0x002fc600078e00ff */
        /* <DEDUP_REMOVED lines=10> */
[----:B------:R-:W-:Y:S01]  /*16e0*/  MOV R24, RZ ;  /* 0x000000ff00187202 */ /* 0x000fe20000000f00 */
[----:B------:R-:W-:Y:S01]  /*16f0*/  HFMA2.MMA R30, -RZ, RZ, 0, 0 ;  /* 0x00000000ff1e7435 */ /* 0x000fe200000001ff */
[----:B------:R-:W-:Y:S01]  /*1700*/  MOV R29, RZ ;  /* 0x000000ff001d7202 */ /* 0x000fe20000000f00 */
[----:B0-----:R-:W-:Y:S01]  /*1710*/  CS2R R16, SRZ ;  /* 0x0000000000107805 */ /* 0x001fe2000001ff00 */
[----:B---3--:R-:W-:Y:S04]  /*1720*/  STS [R123], R20 ;  /* 0x000000147b007388 */ /* 0x008fe80000000800 */
[----:B--2---:R-:W-:Y:S04]  /*1730*/  STS [R122+0x80], R21 ;  /* 0x000080157a007388 */ /* 0x004fe80000000800 */
[----:B----4-:R-:W-:Y:S04]  /*1740*/  STS [R121+0x100], R0 ;  /* 0x0001000079007388 */ /* 0x010fe80000000800 */
[----:B------:R-:W-:Y:S04]  /*1750*/  STS [R120+0x180], R23 ;  /* 0x0001801778007388 */ /* 0x000fe80000000800 */
[----:B------:R-:W-:Y:S04]  /*1760*/  STS [R119+0x200], R22 ;  /* 0x0002001677007388 */ /* 0x000fe80000000800 */
[----:B------:R-:W-:Y:S04]  /*1770*/  STS [R118+0x280], R13 ;  /* 0x0002800d76007388 */ /* 0x000fe80000000800 */
[----:B------:R0:W-:Y:S04]  /*1780*/  STS [R117+0x300], R12 ;  /* 0x0003000c75007388 */ /* 0x0001e80000000800 */
[----:B------:R1:W-:Y:S01]  /*1790*/  STS [R115+0x380], R26 ;  /* 0x0003801a73007388 */ /* 0x0003e20000000800 */
[----:B------:R-:W-:-:S06]  /*17a0*/  NOP ;  /* 0x0000000000007918 */ /* 0x000fcc0000000000 */
[----:B------:R-:W-:Y:S04]  /*17b0*/  LDS R25, [R112] ;  /* 0x0000000070197984 */ /* 0x000fe80000000800 */
[----:B------:R-:W-:Y:S04]  /*17c0*/  LDS R20, [R112+0x4] ;  /* 0x0000040070147984 */ /* 0x000fe80000000800 */
[----:B------:R-:W2:Y:S04]  /*17d0*/  LDS R21, [R112+0x8] ;  /* 0x0000080070157984 */ /* 0x000ea80000000800 */
[----:B------:R-:W3:Y:S04]  /*17e0*/  LDS R0, [R112+0xc] ;  /* 0x00000c0070007984 */ /* 0x000ee80000000800 */
[----:B------:R-:W-:Y:S04]  /*17f0*/  LDS R23, [R112+0x10] ;  /* 0x0000100070177984 */ /* 0x000fe80000000800 */
[----:B------:R-:W2:Y:S04]  /*1800*/  LDS R22, [R112+0x14] ;  /* 0x0000140070167984 */ /* 0x000ea80000000800 */
[----:B------:R-:W2:Y:S04]  /*1810*/  LDS R27, [R112+0x18] ;  /* 0x00001800701b7984 */ /* 0x000ea80000000800 */
[----:B------:R-:W2:Y:S04]  /*1820*/  LDS R28, [R112+0x1c] ;  /* 0x00001c00701c7984 */ /* 0x000ea80000000800 */
[----:B------:R-:W-:Y:S01]  /*1830*/  BAR.SYNC.DEFER_BLOCKING 0x0 ;  /* 0x0000000000007b1d */ /* 0x000fe20000010000 */
[----:B0-----:R-:W-:Y:S01]  /*1840*/  CS2R R12, SRZ ;  /* 0x00000000000c7805 */ /* 0x001fe2000001ff00 */
[----:B-1----:R-:W-:-:S04]  /*1850*/  HFMA2.MMA R26, -RZ, RZ, 0, 0 ;  /* 0x00000000ff1a7435 */ /* 0x002fc800000001ff */
        /* <DEDUP_REMOVED lines=9> */
[----:B--2---:R-:W-:-:S04]  /*18f0*/  FMUL.FTZ R31, R21, -1.4426950216293334961 ;  /* 0xbfb8aa3b151f7820 */ /* 0x004fc80000410000 */
[----:B------:R-:W2:Y:S01]  /*1900*/  MUFU.EX2 R33, R31 ;  /* 0x0000001f00217308 */ /* 0x000ea20000000800 */
[----:B---3--:R-:W-:-:S07]  /*1910*/  FMUL.FTZ R34, R0, -1.4426950216293334961 ;  /* 0xbfb8aa3b00227820 */ /* 0x008fce0000410000 */
[----:B------:R-:W3:Y:S01]  /*1920*/  MUFU.EX2 R35, R34 ;  /* 0x0000002200237308 */ /* 0x000ee20000000800 */
[----:B0-----:R-:W-:Y:S02]  /*1930*/  FMUL.FTZ R15, R20, -1.4426950216293334961 ;  /* 0xbfb8aa3b140f7820 */ /* 0x001fe40000410000 */
[----:B-1----:R-:W-:Y:S02]  /*1940*/  FMUL.FTZ R18, R22, -1.4426950216293334961 ;  /* 0xbfb8aa3b16127820 */ /* 0x002fe40000410000 */
[----:B--2---:R-:W-:Y:S02]  /*1950*/  FADD.FTZ R33, R33, 1 ;  /* 0x3f80000021217421 */ /* 0x004fe40000010000 */
[----:B------:R-:W-:Y:S02]  /*1960*/  FMUL.FTZ R36, R23, -1.4426950216293334961 ;  /* 0xbfb8aa3b17247820 */ /* 0x000fe40000410000 */
[----:B------:R-:W-:Y:S01]  /*1970*/  MUFU.RCP R34, R33 ;  /* 0x0000002100227308 */ /* 0x000fe20000001000 */
[----:B------:R-:W-:-:S02]  /*1980*/  FMUL.FTZ R14, R25, -1.4426950216293334961 ;  /* 0xbfb8aa3b190e7820 */ /* 0x000fc40000410000 */
[----:B------:R-:W-:-:S05]  /*1990*/  FMUL.FTZ R37, R27, -1.4426950216293334961 ;  /* 0xbfb8aa3b1b257820 */ /* 0x000fca0000410000 */
[----:B------:R3:W-:Y:S01]  /*19a0*/  MUFU.EX2 R19, R18 ;  /* 0x0000001200137308 */ /* 0x0007e20000000800 */
[----:B------:R-:W-:-:S07]  /*19b0*/  FMUL.FTZ R39, R28, -1.4426950216293334961 ;  /* 0xbfb8aa3b1c277820 */ /* 0x000fce0000410000 */
[----:B------:R-:W0:Y:S01]  /*19c0*/  MUFU.EX2 R15, R15 ;  /* 0x0000000f000f7308 */ /* 0x000e220000000800 */
[----:B---3--:R-:W-:-:S07]  /*19d0*/  FADD.FTZ R18, R35, 1 ;  /* 0x3f80000023127421 */ /* 0x008fce0000010000 */
[----:B------:R-:W-:Y:S08]  /*19e0*/  MUFU.EX2 R38, R36 ;  /* 0x0000002400267308 */ /* 0x000ff00000000800 */
[----:B------:R-:W1:Y:S08]  /*19f0*/  MUFU.EX2 R14, R14 ;  /* 0x0000000e000e7308 */ /* 0x000e700000000800 */
[----:B------:R-:W2:Y:S01]  /*1a00*/  MUFU.EX2 R40, R37 ;  /* 0x0000002500287308 */ /* 0x000ea20000000800 */
[----:B0-----:R-:W-:-:S07]  /*1a10*/  FADD.FTZ R15, R15, 1 ;  /* 0x3f8000000f0f7421 */ /* 0x001fce0000010000 */
[----:B------:R-:W0:Y:S01]  /*1a20*/  MUFU.EX2 R41, R39 ;  /* 0x0000002700297308 */ /* 0x000e220000000800 */
[----:B-1----:R-:W-:-:S07]  /*1a30*/  FADD.FTZ R14, R14, 1 ;  /* 0x3f8000000e0e7421 */ /* 0x002fce0000010000 */
[----:B------:R-:W-:Y:S01]  /*1a40*/  MUFU.RCP R37, R18 ;  /* 0x0000001200257308 */ /* 0x000fe20000001000 */
[----:B--2---:R-:W-:Y:S02]  /*1a50*/  FADD.FTZ R40, R40, 1 ;  /* 0x3f80000028287421 */ /* 0x004fe40000010000 */
[----:B------:R-:W-:-:S05]  /*1a60*/  FADD.FTZ R19, R19, 1 ;  /* 0x3f80000013137421 */ /* 0x000fca0000010000 */
[----:B------:R-:W-:Y:S01]  /*1a70*/  MUFU.RCP R31, R15 ;  /* 0x0000000f001f7308 */ /* 0x000fe20000001000 */
[----:B0-----:R-:W-:Y:S02]  /*1a80*/  FADD.FTZ R41, R41, 1 ;  /* 0x3f80000029297421 */ /* 0x001fe40000010000 */
[----:B------:R-:W-:-:S05]  /*1a90*/  FADD.FTZ R38, R38, 1 ;  /* 0x3f80000026267421 */ /* 0x000fca0000010000 */
[----:B------:R0:W-:Y:S08]  /*1aa0*/  MUFU.RCP R32, R14 ;  /* 0x0000000e00207308 */ /* 0x0001f00000001000 */
[----:B------:R-:W-:Y:S01]  /*1ab0*/  MUFU.RCP R39, R19 ;  /* 0x0000001300277308 */ /* 0x000fe20000001000 */
[----:B0-----:R-:W-:-:S07]  /*1ac0*/  FADD.FTZ R14, -R34, 1 ;  /* 0x3f800000220e7421 */ /* 0x001fce0000010100 */
[----:B------:R-:W-:Y:S08]  /*1ad0*/  MUFU.RCP R40, R40 ;  /* 0x0000002800287308 */ /* 0x000ff00000001000 */
[----:B------:R-:W0:Y:S08]  /*1ae0*/  MUFU.RCP R45, R41 ;  /* 0x00000029002d7308 */ /* 0x000e300000001000 */
[----:B------:R-:W1:Y:S01]  /*1af0*/  MUFU.RCP R38, R38 ;  /* 0x0000002600267308 */ /* 0x000e620000001000 */
[----:B0-----:R-:W-:-:S04]  /*1b00*/  FADD.FTZ R43, -R45, 1 ;  /* 0x3f8000002d2b7421 */ /* 0x001fc80000010100 */
[----:B------:R-:W-:Y:S01]  /*1b10*/  FFMA.FTZ R47, R28, R43, 1 ;  /* 0x3f8000001c2f7423 */ /* 0x000fe2000001002b */
[----:B------:R-:W-:Y:S01]  /*1b20*/  ISETP.NE.AND P6, PT, R138, RZ, PT ;  /* 0x000000ff8a00720c */ /* 0x000fe20003fc5270 */
[----:B----4-:R-:W-:Y:S04]  /*1b30*/  STS [R123], R24 ;  /* 0x000000187b007388 */ /* 0x010fe80000000800 */
[----:B------:R-:W-:Y:S04]  /*1b40*/  STS [R122+0x80], R13 ;  /* 0x0000800d7a007388 */ /* 0x000fe80000000800 */
[----:B------:R-:W-:Y:S04]  /*1b50*/  STS [R121+0x100], R12 ;  /* 0x0001000c79007388 */ /* 0x000fe80000000800 */
[----:B------:R0:W-:Y:S04]  /*1b60*/  STS [R120+0x180], R17 ;  /* 0x0001801178007388 */ /* 0x0001e80000000800 */
[----:B------:R2:W-:Y:S04]  /*1b70*/  STS [R119+0x200], R16 ;  /* 0x0002001077007388 */ /* 0x0005e80000000800 */
[----:B------:R-:W-:Y:S04]  /*1b80*/  STS [R118+0x280], R29 ;  /* 0x0002801d76007388 */ /* 0x000fe80000000800 */
[----:B------:R-:W-:Y:S04]  /*1b90*/  STS [R117+0x300], R26 ;  /* 0x0003001a75007388 */ /* 0x000fe80000000800 */
[----:B------:R-:W-:Y:S01]  /*1ba0*/  STS [R115+0x380], R30 ;  /* 0x0003801e73007388 */ /* 0x000fe20000000800 */
[----:B------:R-:W-:-:S06]  /*1bb0*/  NOP ;  /* 0x0000000000007918 */ /* 0x000fcc0000000000 */
[----:B------:R-:W3:Y:S04]  /*1bc0*/  LDS R33, [R112+0x4] ;  /* 0x0000040070217984 */ /* 0x000ee80000000800 */
[----:B------:R-:W4:Y:S04]  /*1bd0*/  LDS R35, [R112+0x8] ;  /* 0x0000080070237984 */ /* 0x000f280000000800 */
[----:B------:R-:W1:Y:S04]  /*1be0*/  LDS R24, [R112] ;  /* 0x0000000070187984 */ /* 0x000e680000000800 */
[----:B------:R-:W1:Y:S04]  /*1bf0*/  LDS R36, [R112+0xc] ;  /* 0x00000c0070247984 */ /* 0x000e680000000800 */
[----:B------:R-:W1:Y:S04]  /*1c00*/  LDS R26, [R112+0x10] ;  /* 0x00001000701a7984 */ /* 0x000e680000000800 */
[----:B------:R-:W1:Y:S04]  /*1c10*/  LDS R30, [R112+0x14] ;  /* 0x00001400701e7984 */ /* 0x000e680000000800 */
[----:B------:R-:W1:Y:S04]  /*1c20*/  LDS R42, [R112+0x18] ;  /* 0x00001800702a7984 */ /* 0x000e680000000800 */
[----:B------:R-:W1:Y:S01]  /*1c30*/  LDS R44, [R112+0x1c] ;  /* 0x00001c00702c7984 */ /* 0x000e620000000800 */
[----:B0-----:R-:W-:-:S02]  /*1c40*/  FADD.FTZ R17, -R37, 1 ;  /* 0x3f80000025117421 */ /* 0x001fc40000010100 */
[----:B--2---:R-:W-:Y:S02]  /*1c50*/  FFMA.FTZ R16, R21, R14, 1 ;  /* 0x3f80000015107423 */ /* 0x004fe4000001000e */
[----:B------:R-:W-:Y:S02]  /*1c60*/  FADD.FTZ R13, -R31, 1 ;  /* 0x3f8000001f0d7421 */ /* 0x000fe40000010100 */
[----:B------:R-:W-:Y:S02]  /*1c70*/  FFMA.FTZ R19, R0, R17, 1 ;  /* 0x3f80000000137423 */ /* 0x000fe40000010011 */
[----:B---3--:R-:W-:Y:S02]  /*1c80*/  FMUL.FTZ R14, R93, R33 ;  /* 0x000000215d0e7220 */ /* 0x008fe40000410000 */
[----:B------:R-:W-:Y:S02]  /*1c90*/  FFMA.FTZ R15, R20, R13, 1 ;  /* 0x3f800000140f7423 */ /* 0x000fe4000001000d */
[----:B----4-:R-:W-:-:S02]  /*1ca0*/  FMUL.FTZ R17, R92, R35 ;  /* 0x000000235c117220 */ /* 0x010fc40000410000 */
[----:B------:R-:W-:Y:S02]  /*1cb0*/  FMUL.FTZ R14, R31, R14 ;  /* 0x0000000e1f0e7220 */ /* 0x000fe40000410000 */
[----:B------:R-:W-:Y:S02]  /*1cc0*/  FADD.FTZ R12, -R32, 1 ;  /* 0x3f800000200c7421 */ /* 0x000fe40000010100 */
[----:B-1----:R-:W-:Y:S02]  /*1cd0*/  FMUL.FTZ R13, R94, R24 ;  /* 0x000000185e0d7220 */ /* 0x002fe40000410000 */
[----:B------:R-:W-:Y:S02]  /*1ce0*/  FMUL.FTZ R18, R91, R36 ;  /* 0x000000245b127220 */ /* 0x000fe40000410000 */
        /* <DEDUP_REMOVED lines=28> */
[----:B------:R-:W-:Y:S04]  /*1eb0*/  STS [R112+0x4], R15 ;  /* 0x0000040f70007388 */ /* 0x000fe80000000800 */
[----:B------:R0:W-:Y:S04]  /*1ec0*/  STS [R112+0x8], R17 ;  /* 0x0000081170007388 */ /* 0x0001e80000000800 */
[----:B------:R1:W-:Y:S04]  /*1ed0*/  STS [R112+0xc], R19 ;  /* 0x00000c1370007388 */ /* 0x0003e80000000800 */
        /* <DEDUP_REMOVED lines=22> */
[----:B------:R-:W-:-:S04]  /*2040*/  IMAD R14, R146, c[0x0][0x2f0], RZ ;  /* 0x0000bc00920e7a24 */ /* 0x000fc800078e02ff */
[----:B------:R-:W-:-:S04]  /*2050*/  IMAD.WIDE.U32 R12, R157, c[0x0][0x2f0], R12 ;  /* 0x0000bc009d0c7a25 */ /* 0x000fc800078e000c */
[----:B------:R-:W-:Y:S01]  /*2060*/  IMAD R15, R157, c[0x0][0x2f4], R14 ;  /* 0x0000bd009d0f7a24 */ /* 0x000fe200078e020e */
[----:B------:R-:W-:Y:S02]  /*2070*/  LEA.HI.X R14, R4, c[0x0][0x33c], R5, 0x2, P0 ;  /* 0x0000cf00040e7a11 */ /* 0x000fe400000f1405 */
[----:B------:R-:W-:-:S04]  /*2080*/  IADD3 R12, P1, R96, R12, RZ ;  /* 0x0000000c600c7210 */ /* 0x000fc80007f3e0ff */
[----:B------:R-:W-:Y:S02]  /*2090*/  IADD3.X R13, R95, R15, R13, P1, !PT ;  /* 0x0000000f5f0d7210 */ /* 0x000fe40000ffe40d */
[----:B------:R-:W-:Y:S01]  /*20a0*/  LEA R18, P1, R12, R19, 0x2 ;  /* 0x000000130c127211 */ /* 0x000fe200078210ff */
[----:B------:R-:W-:Y:S01]  /*20b0*/  BSSY B0, `(.L_x_7187) ;  /* 0x0000010000007945 */ /* 0x000fe20003800000 */
[-C--:B--2---:R-:W-:Y:S02]  /*20c0*/  ISETP.GE.AND P0, PT, R4, R47.reuse, PT ;  /* 0x0000002f0400720c */ /* 0x084fe40003f06270 */
[----:B------:R-:W-:Y:S02]  /*20d0*/  LEA.HI.X R19, R12, R14, R13, 0x2, P1 ;  /* 0x0000000e0c137211 */ /* 0x000fe400008f140d */
[----:B------:R-:W-:Y:S02]  /*20e0*/  IADD3 R12, P1, R4, R2, RZ ;  /* 0x00000002040c7210 */ /* 0x000fe40007f3e0ff */
[----:B------:R-:W-:-:S02]  /*20f0*/  ISETP.GE.AND P2, PT, R134, R47, PT ;  /* 0x0000002f8600720c */ /* 0x000fc40003f46270 */
[----:B------:R-:W-:-:S05]  /*2100*/  IADD3.X R13, R5, R3, RZ, P1, !PT ;  /* 0x00000003050d7210 */ /* 0x000fca0000ffe4ff */
        /* <DEDUP_REMOVED lines=10> */
.L_x_7188:
[----:B------:R-:W-:Y:S05]  /*21b0*/  BSYNC B0 ;  /* 0x0000000000007941 */ /* 0x000fea0003800000 */
.L_x_7187:
        /* <DEDUP_REMOVED lines=33> */
[----:B------:R-:W-:Y:S01]  /*23d0*/  FMUL.FTZ R25, R25, R24 ;  /* 0x0000001819197220 */ /* 0x000fe20000410000 */
[----:B-1----:R-:W-:Y:S01]  /*23e0*/  LEA R19, P1, R4, c[0x0][0x270], 0x2 ;  /* 0x00009c0004137a11 */ /* 0x002fe200078210ff */
[----:B------:R-:W-:-:S02]  /*23f0*/  FMUL.FTZ R33, R20, R33 ;  /* 0x0000002114217220 */ /* 0x000fc40000410000 */
[----:B------:R-:W-:Y:S01]  /*2400*/  FMUL.FTZ R21, R21, R35 ;  /* 0x0000002315157220 */ /* 0x000fe20000410000 */
[----:B------:R-:W-:Y:S01]  /*2410*/  BSSY B0, `(.L_x_7190) ;  /* 0x0000034000007945 */ /* 0x000fe20003800000 */
[----:B------:R-:W-:Y:S02]  /*2420*/  FMUL.FTZ R15, R0, R36 ;  /* 0x00000024000f7220 */ /* 0x000fe40000410000 */
[----:B------:R-:W-:Y:S02]  /*2430*/  FMUL.FTZ R23, R23, R26 ;  /* 0x0000001a17177220 */ /* 0x000fe40000410000 */
[----:B0-----:R-:W-:Y:S02]  /*2440*/  FMUL.FTZ R17, R22, R30 ;  /* 0x0000001e16117220 */ /* 0x001fe40000410000 */
[----:B------:R-:W-:Y:S02]  /*2450*/  FMUL.FTZ R27, R27, R42 ;  /* 0x0000002a1b1b7220 */ /* 0x000fe40000410000 */
[----:B------:R-:W-:-:S02]  /*2460*/  FMUL.FTZ R45, R45, R44 ;  /* 0x0000002c2d2d7220 */ /* 0x000fc40000410000 */
[----:B------:R-:W-:Y:S01]  /*2470*/  IMAD R0, R164, c[0x0][0x210], RZ ;  /* 0x00008400a4007a24 */ /* 0x000fe200078e02ff */
[----:B------:R-:W-:Y:S04]  /*2480*/  STS [R112], R25 ;  /* 0x0000001970007388 */ /* 0x000fe80000000800 */
[----:B------:R-:W-:Y:S04]  /*2490*/  STS [R112+0x4], R33 ;  /* 0x0000042170007388 */ /* 0x000fe80000000800 */
[----:B------:R-:W-:Y:S04]  /*24a0*/  STS [R112+0x8], R21 ;  /* 0x0000081570007388 */ /* 0x000fe80000000800 */
[----:B------:R0:W-:Y:S04]  /*24b0*/  STS [R112+0xc], R15 ;  /* 0x00000c0f70007388 */ /* 0x0001e80000000800 */
[----:B------:R-:W-:Y:S04]  /*24c0*/  STS [R112+0x10], R23 ;  /* 0x0000101770007388 */ /* 0x000fe80000000800 */
[----:B------:R1:W-:Y:S01]  /*24d0*/  STS [R112+0x14], R17 ;  /* 0x0000141170007388 */ /* 0x0003e20000000800 */
[----:B0-----:R-:W-:-:S03]  /*24e0*/  IMAD.WIDE.U32 R14, R153, c[0x0][0x210], RZ ;  /* 0x00008400990e7a25 */ /* 0x001fc600078e00ff */
[----:B------:R-:W-:Y:S04]  /*24f0*/  STS [R112+0x18], R27 ;  /* 0x0000181b70007388 */ /* 0x000fe80000000800 */
[----:B------:R-:W-:Y:S01]  /*2500*/  STS [R112+0x1c], R45 ;  /* 0x00001c2d70007388 */ /* 0x000fe20000000800 */
[----:B------:R-:W-:-:S06]  /*2510*/  NOP ;  /* 0x0000000000007918 */ /* 0x000fcc0000000000 */
[----:B------:R-:W-:Y:S01]  /*2520*/  LDS R29, [R123] ;  /* 0x000000007b1d7984 */ /* 0x000fe20000000800 */
[----:B-1----:R-:W-:Y:S02]  /*2530*/  IMAD R17, R153, c[0x0][0x214], R0 ;  /* 0x0000850099117a24 */ /* 0x002fe400078e0200 */
[----:B------:R-:W-:Y:S01]  /*2540*/  IMAD R0, R146, c[0x0][0x218], RZ ;  /* 0x0000860092007a24 */ /* 0x000fe200078e02ff */
[----:B------:R-:W-:Y:S02]  /*2550*/  LDS R31, [R122+0x80] ;  /* 0x000080007a1f7984 */ /* 0x000fe40000000800 */
[----:B------:R-:W-:Y:S01]  /*2560*/  IADD3 R15, R15, R17, RZ ;  /* 0x000000110f0f7210 */ /* 0x000fe20007ffe0ff */
[C---:B------:R-:W-:Y:S01]  /*2570*/  IMAD R16, R157.reuse, c[0x0][0x21c], R0 ;  /* 0x000087009d107a24 */ /* 0x040fe200078e0200 */
[----:B------:R-:W-:Y:S03]  /*2580*/  LDS R25, [R121+0x100] ;  /* 0x0001000079197984 */ /* 0x000fe60000000800 */
[----:B------:R-:W-:Y:S01]  /*2590*/  IMAD.WIDE.U32 R14, R157, c[0x0][0x218], R14 ;  /* 0x000086009d0e7a25 */ /* 0x000fe200078e000e */
[----:B------:R-:W-:Y:S04]  /*25a0*/  LDS R33, [R120+0x180] ;  /* 0x0001800078217984 */ /* 0x000fe80000000800 */
[----:B------:R-:W-:Y:S01]  /*25b0*/  LDS R21, [R119+0x200] ;  /* 0x0002000077157984 */ /* 0x000fe20000000800 */
[----:B------:R-:W-:-:S02]  /*25c0*/  IADD3 R0, P0, R96, R14, RZ ;  /* 0x0000000e60007210 */ /* 0x000fc40007f1e0ff */
[----:B------:R-:W-:Y:S01]  /*25d0*/  LEA.HI.X R14, R4, c[0x0][0x274], R5, 0x2, P1 ;  /* 0x00009d00040e7a11 */ /* 0x000fe200008f1405 */
[----:B------:R-:W-:Y:S01]  /*25e0*/  LDS R35, [R118+0x280] ;  /* 0x0002800076237984 */ /* 0x000fe20000000800 */
[----:B------:R-:W-:Y:S02]  /*25f0*/  IADD3.X R15, R95, R16, R15, P0, !PT ;  /* 0x000000105f0f7210 */ /* 0x000fe400007fe40f */
[C---:B------:R-:W-:Y:S01]  /*2600*/  LEA R18, P1, R0.reuse, R19, 0x2 ;  /* 0x0000001300127211 */ /* 0x040fe200078210ff */
[----:B------:R-:W-:Y:S03]  /*2610*/  LDS R23, [R117+0x300] ;  /* 0x0003000075177984 */ /* 0x000fe60000000800 */
[----:B------:R-:W-:Y:S01]  /*2620*/  LEA.HI.X R19, R0, R14, R15, 0x2, P1 ;  /* 0x0000000e00137211 */ /* 0x000fe200008f140f */
[----:B------:R-:W-:Y:S04]  /*2630*/  LDS R37, [R115+0x380] ;  /* 0x0003800073257984 */ /* 0x000fe80000000800 */
        /* <DEDUP_REMOVED lines=17> */
.L_x_7191:
[----:B------:R-:W-:Y:S05]  /*2750*/  BSYNC B0 ;  /* 0x0000000000007941 */ /* 0x000fea0003800000 */
.L_x_7190:
        /* <DEDUP_REMOVED lines=13> */
.L_x_7189:
[----:B------:R-:W-:Y:S01]  /*2830*/  FFMA.FTZ R142, R113, R94, R142 ;  /* 0x0000005e718e7223 */ /* 0x000fe2000001008e */
[----:B------:R-:W-:Y:S01]  /*2840*/  BAR.SYNC.DEFER_BLOCKING 0x0 ;  /* 0x0000000000007b1d */ /* 0x000fe20000010000 */
[----:B------:R-:W-:Y:S01]  /*2850*/  IMAD.MOV.U32 R0, RZ, RZ, c[0x0][0x16c] ;  /* 0x00005b00ff007624 */ /* 0x000fe200078e00ff */
[----:B------:R-:W-:Y:S01]  /*2860*/  HFMA2.MMA R78, -RZ, RZ, 0, 0 ;  /* 0x00000000ff4e7435 */ /* 0x000fe200000001ff */
[----:B------:R-:W-:Y:S01]  /*2870*/  FFMA.FTZ R142, R110, R93, R142 ;  /* 0x0000005d6e8e7223 */ /* 0x000fe2000001008e */
[----:B------:R-:W-:Y:S01]  /*2880*/  CS2R R76, SRZ ;  /* 0x00000000004c7805 */ /* 0x000fe2000001ff00 */
[-C--:B-----5:R-:W-:Y:S01]  /*2890*/  FMUL.FTZ R87, R94, R155.reuse ;  /* 0x0000009b5e577220 */ /* 0x0a0fe20000410000 */
[----:B------:R-:W-:Y:S01]  /*28a0*/  ISETP.GE.AND P0, PT, R0, 0x1, PT ;  /* 0x000000010000780c */ /* 0x000fe20003f06270 */
[----:B------:R-:W-:Y:S01]  /*28b0*/  FFMA.FTZ R142, R111, R92, R142 ;  /* 0x0000005c6f8e7223 */ /* 0x000fe2000001008e */
[----:B------:R-:W-:Y:S01]  /*28c0*/  CS2R R74, SRZ ;  /* 0x00000000004a7805 */ /* 0x000fe2000001ff00 */
[----:B------:R-:W-:Y:S01]  /*28d0*/  FMUL.FTZ R85, R93, R155 ;  /* 0x0000009b5d557220 */ /* 0x000fe20000410000 */
[----:B------:R-:W-:Y:S01]  /*28e0*/  CS2R R72, SRZ ;  /* 0x0000000000487805 */ /* 0x000fe2000001ff00 */
        /* <DEDUP_REMOVED lines=13> */
[----:B0-----:R-:W-:Y:S01]  /*29c0*/  MOV R16, R138 ;  /* 0x0000008a00107202 */ /* 0x001fe20000000f00 */
[C---:B------:R-:W-:Y:S01]  /*29d0*/  IMAD R0, R164.reuse, c[0x0][0x298], RZ ;  /* 0x0000a600a4007a24 */ /* 0x040fe200078e02ff */
[----:B------:R-:W-:Y:S01]  /*29e0*/  MOV R17, RZ ;  /* 0x000000ff00117202 */ /* 0x000fe20000000f00 */
[----:B-1----:R-:W-:Y:S01]  /*29f0*/  IMAD R18, R164, c[0x0][0x2b8], RZ ;  /* 0x0000ae00a4127a24 */ /* 0x002fe200078e02ff */
        /* <DEDUP_REMOVED lines=8> */
[----:B------:R-:W-:Y:S01]  /*2a80*/  IMAD.WIDE.U32 R16, R153, c[0x0][0x2b8], R16 ;  /* 0x0000ae0099107a25 */ /* 0x000fe200078e0010 */
[----:B------:R-:W-:-:S03]  /*2a90*/  MOV R59, RZ ;  /* 0x000000ff003b7202 */ /* 0x000fc60000000f00 */
[----:B------:R-:W-:Y:S02]  /*2aa0*/  IMAD R21, R153, c[0x0][0x2bc], R18 ;  /* 0x0000af0099157a24 */ /* 0x000fe400078e0212 */
[C---:B------:R-:W-:Y:S01]  /*2ab0*/  IMAD R19, R151.reuse, c[0x0][0x2a4], R0 ;  /* 0x0000a90097137a24 */ /* 0x040fe200078e0200 */
[----:B------:R-:W-:Y:S01]  /*2ac0*/  LEA.HI R0, R70, R70, RZ, 0x1 ;  /* 0x0000004646007211 */ /* 0x000fe200078f08ff */
[----:B------:R-:W-:Y:S01]  /*2ad0*/  IMAD.WIDE.U32 R14, R151, c[0x0][0x2a0], R14 ;  /* 0x0000a800970e7a25 */ /* 0x000fe200078e000e */
[----:B------:R-:W-:-:S03]  /*2ae0*/  IADD3 R17, R17, R21, RZ ;  /* 0x0000001511117210 */ /* 0x000fc60007ffe0ff */
[----:B------:R-:W-:Y:S01]  /*2af0*/  IMAD.IADD R15, R15, 0x1, R19 ;  /* 0x000000010f0f7824 */ /* 0x000fe200078e0213 */
[----:B------:R-:W-:Y:S01]  /*2b00*/  LEA R26, P0, R14, c[0x0][0x318], 0x2 ;  /* 0x0000c6000e1a7a11 */ /* 0x000fe200078010ff */
[----:B------:R-:W-:Y:S02]  /*2b10*/  IMAD R18, R20, c[0x0][0x2c0], RZ ;  /* 0x0000b00014127a24 */ /* 0x000fe400078e02ff */
[C---:B------:R-:W-:Y:S01]  /*2b20*/  IMAD.WIDE.U32 R16, R151.reuse, c[0x0][0x2c0], R16 ;  /* 0x0000b00097107a25 */ /* 0x040fe200078e0010 */
[----:B------:R-:W-:Y:S02]  /*2b30*/  LEA.HI.X R27, R14, c[0x0][0x31c], R15, 0x2, P0 ;  /* 0x0000c7000e1b7a11 */ /* 0x000fe400000f140f */
[----:B------:R-:W-:Y:S01]  /*2b40*/  LOP3.LUT R15, R0, 0xfffffe, RZ, 0xc0, !PT ;  /* 0x00fffffe000f7812 */ /* 0x000fe200078ec0ff */
[----:B------:R-:W-:Y:S01]  /*2b50*/  IMAD R21, R151, c[0x0][0x2c4], R18 ;  /* 0x0000b10097157a24 */ /* 0x000fe200078e0212 */
[----:B------:R-:W-:Y:S01]  /*2b60*/  LEA R40, P0, R16, c[0x0][0x320], 0x2 ;  /* 0x0000c80010287a11 */ /* 0x000fe200078010ff */
[----:B------:R-:W-:Y:S01]  /*2b70*/  IMAD.WIDE R26, R96, 0x4, R26 ;  /* 0x00000004601a7825 */ /* 0x000fe200078e021a */
[----:B------:R-:W-:-:S02]  /*2b80*/  IADD3 R70, R70, -R15, RZ ;  /* 0x8000000f46467210 */ /* 0x000fc40007ffe0ff */
[----:B------:R-:W-:Y:S01]  /*2b90*/  IADD3 R17, R17, R21, RZ ;  /* 0x0000001511117210 */ /* 0x000fe20007ffe0ff */
[--C-:B------:R-:W-:Y:S01]  /*2ba0*/  FADD.FTZ R69, R97, R144.reuse ;  /* 0x0000009061457221 */ /* 0x100fe20000010000 */
[----:B------:R-:W-:Y:S01]  /*2bb0*/  IADD3 R14, P5, R26, -0x380, RZ ;  /* 0xfffffc801a0e7810 */ /* 0x000fe20007fbe0ff */
[--C-:B------:R-:W-:Y:S01]  /*2bc0*/  FADD.FTZ R68, R98, R144.reuse ;  /* 0x0000009062447221 */ /* 0x100fe20000010000 */
[----:B------:R-:W-:Y:S01]  /*2bd0*/  LEA.HI.X R41, R16, c[0x0][0x324], R17, 0x2, P0 ;  /* 0x0000c90010297a11 */ /* 0x000fe200000f1411 */
[--C-:B------:R-:W-:Y:S01]  /*2be0*/  FADD.FTZ R67, R99, R144.reuse ;  /* 0x0000009063437221 */ /* 0x100fe20000010000 */
[----:B------:R-:W-:Y:S01]  /*2bf0*/  IADD3 R16, P4, R26, -0x300, RZ ;  /* 0xfffffd001a107810 */ /* 0x000fe20007f9e0ff */
[----:B------:R-:W-:Y:S01]  /*2c00*/  FADD.FTZ R66, R100, R144 ;  /* 0x0000009064427221 */ /* 0x000fe20000010000 */
[----:B------:R-:W-:Y:S01]  /*2c10*/  IADD3 R18, P3, R26, -0x280, RZ ;  /* 0xfffffd801a127810 */ /* 0x000fe20007f7e0ff */
[----:B------:R-:W-:Y:S01]  /*2c20*/  IMAD.WIDE R40, R96, 0x4, R40 ;  /* 0x0000000460287825 */ /* 0x000fe200078e0228 */
[----:B------:R-:W-:-:S02]  /*2c30*/  IADD3 R20, P2, R26, -0x200, RZ ;  /* 0xfffffe001a147810 */ /* 0x000fc40007f5e0ff */
[C---:B------:R-:W-:Y:S01]  /*2c40*/  IADD3 R22, P1, R26.reuse, -0x180, RZ ;  /* 0xfffffe801a167810 */ /* 0x040fe20007f3e0ff */
[--C-:B------:R-:W-:Y:S01]  /*2c50*/  FADD.FTZ R65, R101, R144.reuse ;  /* 0x0000009065417221 */ /* 0x100fe20000010000 */
[----:B------:R-:W-:Y:S01]  /*2c60*/  IADD3 R24, P0, R26, -0x100, RZ ;  /* 0xffffff001a187810 */ /* 0x000fe20007f1e0ff */
[--C-:B------:R-:W-:Y:S01]  /*2c70*/  FADD.FTZ R64, R102, R144.reuse ;  /* 0x0000009066407221 */ /* 0x100fe20000010000 */
[----:B------:R-:W-:Y:S01]  /*2c80*/  IADD3.X R15, R27, -0x1, RZ, P5, !PT ;  /* 0xffffffff1b0f7810 */ /* 0x000fe20002ffe4ff */
[--C-:B------:R-:W-:Y:S01]  /*2c90*/  FADD.FTZ R63, R103, R144.reuse ;  /* 0x00000090673f7221 */ /* 0x100fe20000010000 */
[----:B------:R-:W-:Y:S01]  /*2ca0*/  IADD3 R26, P5, R26, -0x80, RZ ;  /* 0xffffff801a1a7810 */ /* 0x000fe20007fbe0ff */
[----:B------:R-:W-:Y:S01]  /*2cb0*/  FADD.FTZ R62, R104, R144 ;  /* 0x00000090683e7221 */ /* 0x000fe20000010000 */
[C---:B------:R-:W-:Y:S02]  /*2cc0*/  IADD3.X R17, R27.reuse, -0x1, RZ, P4, !PT ;  /* 0xffffffff1b117810 */ /* 0x040fe400027fe4ff */
[----:B------:R-:W-:-:S02]  /*2cd0*/  IADD3.X R19, R27, -0x1, RZ, P3, !PT ;  /* 0xffffffff1b137810 */ /* 0x000fc40001ffe4ff */
[C---:B------:R-:W-:Y:S02]  /*2ce0*/  IADD3.X R21, R27.reuse, -0x1, RZ, P2, !PT ;  /* 0xffffffff1b157810 */ /* 0x040fe400017fe4ff */
[C---:B------:R-:W-:Y:S02]  /*2cf0*/  IADD3.X R23, R27.reuse, -0x1, RZ, P1, !PT ;  /* 0xffffffff1b177810 */ /* 0x040fe40000ffe4ff */
[C---:B------:R-:W-:Y:S02]  /*2d00*/  IADD3.X R25, R27.reuse, -0x1, RZ, P0, !PT ;  /* 0xffffffff1b197810 */ /* 0x040fe400007fe4ff */
[----:B------:R-:W-:Y:S02]  /*2d10*/  IADD3.X R27, R27, -0x1, RZ, P5, !PT ;  /* 0xffffffff1b1b7810 */ /* 0x000fe40002ffe4ff */
[C---:B------:R-:W-:Y:S02]  /*2d20*/  IADD3 R28, P5, R40.reuse, -0x380, RZ ;  /* 0xfffffc80281c7810 */ /* 0x040fe40007fbe0ff */
[----:B------:R-:W-:-:S02]  /*2d30*/  IADD3 R30, P4, R40, -0x300, RZ ;  /* 0xfffffd00281e7810 */ /* 0x000fc40007f9e0ff */
[C---:B------:R-:W-:Y:S02]  /*2d40*/  IADD3 R32, P3, R40.reuse, -0x280, RZ ;  /* 0xfffffd8028207810 */ /* 0x040fe40007f7e0ff */
[C---:B------:R-:W-:Y:S02]  /*2d50*/  IADD3 R34, P2, R40.reuse, -0x200, RZ ;  /* 0xfffffe0028227810 */ /* 0x040fe40007f5e0ff */
[C---:B------:R-:W-:Y:S02]  /*2d60*/  IADD3 R36, P1, R40.reuse, -0x180, RZ ;  /* 0xfffffe8028247810 */ /* 0x040fe40007f3e0ff */
[C---:B------:R-:W-:Y:S02]  /*2d70*/  IADD3 R38, P0, R40.reuse, -0x100, RZ ;  /* 0xffffff0028267810 */ /* 0x040fe40007f1e0ff */
[----:B------:R-:W-:Y:S02]  /*2d80*/  IADD3.X R29, R41, -0x1, RZ, P5, !PT ;  /* 0xffffffff291d7810 */ /* 0x000fe40002ffe4ff */
[----:B------:R-:W-:-:S02]  /*2d90*/  IADD3 R40, P5, R40, -0x80, RZ ;  /* 0xffffff8028287810 */ /* 0x000fc40007fbe0ff */
[C---:B------:R-:W-:Y:S02]  /*2da0*/  IADD3.X R31, R41.reuse, -0x1, RZ, P4, !PT ;  /* 0xffffffff291f7810 */ /* 0x040fe400027fe4ff */
[C---:B------:R-:W-:Y:S02]  /*2db0*/  IADD3.X R33, R41.reuse, -0x1, RZ, P3, !PT ;  /* 0xffffffff29217810 */ /* 0x040fe40001ffe4ff */
[C---:B------:R-:W-:Y:S02]  /*2dc0*/  IADD3.X R35, R41.reuse, -0x1, RZ, P2, !PT ;  /* 0xffffffff29237810 */ /* 0x040fe400017fe4ff */
[C---:B------:R-:W-:Y:S02]  /*2dd0*/  IADD3.X R37, R41.reuse, -0x1, RZ, P1, !PT ;  /* 0xffffffff29257810 */ /* 0x040fe40000ffe4ff */
[C---:B------:R-:W-:Y:S02]  /*2de0*/  IADD3.X R39, R41.reuse, -0x1, RZ, P0, !PT ;  /* 0xffffffff29277810 */ /* 0x040fe400007fe4ff */
[----:B------:R-:W-:-:S02]  /*2df0*/  IADD3.X R41, R41, -0x1, RZ, P5, !PT ;  /* 0xffffffff29297810 */ /* 0x000fc40002ffe4ff */
.L_x_7213:
[----:B------:R-:W-:Y:S01]  /*2e00*/  SHF.R.S32.HI R48, RZ, 0x1f, R61 ;  /* 0x0000001fff307819 */ /* 0x000fe2000001143d */
[----:B------:R-:W-:Y:S01]  /*2e10*/  IMAD.WIDE.U32 R42, R61, c[0x0][0x1a0], R4 ;  /* 0x000068003d2a7a25 */ /* 0x000fe200078e0004 */
[----:B------:R-:W-:-:S03]  /*2e20*/  IADD3 R125, -R2, c[0x0][0x168], RZ ;  /* 0x00005a00027d7a10 */ /* 0x000fc60007ffe1ff */
[----:B------:R-:W-:Y:S01]  /*2e30*/  IMAD R0, R48, c[0x0][0x1a0], RZ ;  /* 0x0000680030007a24 */ /* 0x000fe200078e02ff */
[----:B------:R-:W-:Y:S01]  /*2e40*/  LEA R44, P1, R42, R137, 0x2 ;  /* 0x000000892a2c7211 */ /* 0x000fe200078210ff */
[----:B------:R-:W-:Y:S01]  /*2e50*/  IMAD.MOV.U32 R49, RZ, RZ, RZ ;  /* 0x000000ffff317224 */ /* 0x000fe200078e00ff */
[-C--:B------:R-:W-:Y:S01]  /*2e60*/  ISETP.GE.AND P5, PT, R4, R125.reuse, PT ;  /* 0x0000007d0400720c */ /* 0x080fe20003fa6270 */
[----:B------:R-:W-:Y:S01]  /*2e70*/  IMAD R45, R61, c[0x0][0x1a4], R0 ;  /* 0x000069003d2d7a24 */ /* 0x000fe200078e0200 */
[-C--:B------:R-:W-:Y:S02]  /*2e80*/  ISETP.GE.AND P0, PT, R136, R125.reuse, PT ;  /* 0x0000007d8800720c */ /* 0x080fe40003f06270 */
[----:B------:R-:W-:Y:S02]  /*2e90*/  ISETP.GE.AND P2, PT, R132, R125, PT ;  /* 0x0000007d8400720c */ /* 0x000fe40003f46270 */
[----:B------:R-:W-:Y:S02]  /*2ea0*/  IADD3 R0, R43, R45, RZ ;  /* 0x0000002d2b007210 */ /* 0x000fe40007ffe0ff */
[----:B------:R-:W-:-:S02]  /*2eb0*/  ISETP.GE.AND P3, PT, R130, R125, PT ;  /* 0x0000007d8200720c */ /* 0x000fc40003f66270 */
[----:B------:R-:W-:Y:S01]  /*2ec0*/  LEA.HI.X R45, R42, R133, R0, 0x2, P1 ;  /* 0x000000852a2d7211 */ /* 0x000fe200008f1400 */
[----:B------:R-:W-:Y:S01]  /*2ed0*/  HFMA2.MMA R0, -RZ, RZ, 0, 0 ;  /* 0x00000000ff007435 */ /* 0x000fe200000001ff */
[-C--:B------:R-:W-:Y:S02]  /*2ee0*/  ISETP.GE.AND P1, PT, R134, R125.reuse, PT ;  /* 0x0000007d8600720c */ /* 0x080fe40003f26270 */
[-C--:B------:R-:W-:Y:S01]  /*2ef0*/  ISETP.GE.AND P4, PT, R128, R125.reuse, PT ;  /* 0x0000007d8000720c */ /* 0x080fe20003f86270 */
[----:B--2---:R0:W2:Y:S01]  /*2f00*/  @!P0 LDG.E R49, [R44.64+0x80] ;  /* 0x000080042c318981 */ /* 0x0040a2000c1e1900 */
[----:B------:R-:W-:Y:S01]  /*2f10*/  ISETP.GE.AND P0, PT, R124, R125, PT ;  /* 0x0000007d7c00720c */ /* 0x000fe20003f06270 */
[----:B------:R-:W-:-:S04]  /*2f20*/  CS2R R50, SRZ ;  /* 0x0000000000327805 */ /* 0x000fc8000001ff00 */
[----:B---3--:R0:W3:Y:S01]  /*2f30*/  @!P5 LDG.E R0, [R44.64] ;  /* 0x000000042c00d981 */ /* 0x0080e2000c1e1900 */
[----:B------:R-:W-:Y:S01]  /*2f40*/  ISETP.GE.AND P5, PT, R126, R125, PT ;  /* 0x0000007d7e00720c */ /* 0x000fe20003fa6270 */
[----:B------:R-:W-:Y:S01]  /*2f50*/  HFMA2.MMA R56, -RZ, RZ, 0, 0 ;  /* 0x00000000ff387435 */ /* 0x000fe200000001ff */
        /* <DEDUP_REMOVED lines=20> */
[----:B------:R-:W-:Y:S02]  /*30a0*/  LEA.HI.X R45, R46, c[0x0][0x224], R45, 0x2, P0 ;  /* 0x000089002e2d7a11 */ /* 0x000fe400000f142d */
[----:B------:R-:W-:Y:S02]  /*30b0*/  LEA R46, P0, R42, R131, 0x2 ;  /* 0x000000832a2e7211 */ /* 0x000fe400078010ff */
[----:B------:R-:W-:Y:S01]  /*30c0*/  IADD3 R43, R43, R47, RZ ;  /* 0x0000002f2b2b7210 */ /* 0x000fe20007ffe0ff */
[----:B------:R0:W4:Y:S01]  /*30d0*/  LDG.E R58, [R44.64] ;  /* 0x000000042c3a7981 */ /* 0x000122000c1e1900 */
[----:B------:R-:W-:Y:S02]  /*30e0*/  ISETP.GE.AND P1, PT, R136, R125, PT ;  /* 0x0000007d8800720c */ /* 0x000fe40003f26270 */
[----:B------:R-:W-:Y:S02]  /*30f0*/  LEA.HI.X R47, R42, R129, R43, 0x2, P0 ;  /* 0x000000812a2f7211 */ /* 0x000fe400000f142b */
[----:B------:R-:W-:-:S02]  /*3100*/  ISETP.GE.AND P0, PT, R4, R125, PT ;  /* 0x0000007d0400720c */ /* 0x000fc40003f06270 */
[-C--:B------:R-:W-:Y:S01]  /*3110*/  ISETP.GE.AND P2, PT, R134, R125.reuse, PT ;  /* 0x0000007d8600720c */ /* 0x080fe20003f46270 */
[----:B------:R-:W-:Y:S01]  /*3120*/  CS2R R42, SRZ ;  /* 0x00000000002a7805 */ /* 0x000fe2000001ff00 */
[----:B0-----:R-:W-:Y:S01]  /*3130*/  CS2R R44, SRZ ;  /* 0x00000000002c7805 */ /* 0x001fe2000001ff00 */
[-C--:B------:R-:W-:Y:S02]  /*3140*/  ISETP.GE.AND P3, PT, R126, R125.reuse, PT ;  /* 0x0000007d7e00720c */ /* 0x080fe40003f66270 */
[----:B------:R-:W-:Y:S01]  /*3150*/  ISETP.GE.AND P4, PT, R124, R125, PT ;  /* 0x0000007d7c00720c */ /* 0x000fe20003f86270 */
[----:B------:R-:W-:Y:S01]  /*3160*/  HFMA2.MMA R148, -RZ, RZ, 0, 0 ;  /* 0x00000000ff947435 */ /* 0x000fe200000001ff */
[----:B------:R-:W-:Y:S01]  /*3170*/  MOV R150, RZ ;  /* 0x000000ff00967202 */ /* 0x000fe20000000f00 */
[----:B---3--:R0:W-:Y:S04]  /*3180*/  STS [R123], R0 ;  /* 0x000000007b007388 */ /* 0x0081e80000000800 */
[----:B-12---:R1:W-:Y:S04]  /*3190*/  STS [R122+0x80], R49 ;  /* 0x000080317a007388 */ /* 0x0063e80000000800 */
[----:B----4-:R-:W-:Y:S01]  /*31a0*/  STS [R121+0x100], R50 ;  /* 0x0001003279007388 */ /* 0x010fe20000000800 */
[----:B0-----:R-:W-:-:S03]  /*31b0*/  MOV R0, RZ ;  /* 0x000000ff00007202 */ /* 0x001fc60000000f00 */
[----:B------:R-:W-:Y:S04]  /*31c0*/  STS [R120+0x180], R51 ;  /* 0x0001803378007388 */ /* 0x000fe80000000800 */
[----:B------:R0:W-:Y:S04]  /*31d0*/  STS [R119+0x200], R52 ;  /* 0x0002003477007388 */ /* 0x0001e80000000800 */
[----:B------:R2:W-:Y:S04]  /*31e0*/  STS [R118+0x280], R53 ;  /* 0x0002803576007388 */ /* 0x0005e80000000800 */
[----:B------:R3:W-:Y:S04]  /*31f0*/  STS [R117+0x300], R54 ;  /* 0x0003003675007388 */ /* 0x0007e80000000800 */
[----:B------:R-:W-:Y:S01]  /*3200*/  STS [R115+0x380], R56 ;  /* 0x0003803873007388 */ /* 0x000fe20000000800 */
[----:B------:R-:W-:-:S06]  /*3210*/  NOP ;  /* 0x0000000000007918 */ /* 0x000fcc0000000000 */
[----:B------:R2:W4:Y:S01]  /*3220*/  @!P0 LDG.E R0, [R46.64] ;  /* 0x000000042e008981 */ /* 0x000522000c1e1900 */
[----:B------:R-:W-:-:S03]  /*3230*/  ISETP.GE.AND P0, PT, R132, R125, PT ;  /* 0x0000007d8400720c */ /* 0x000fc60003f06270 */
[----:B------:R0:W4:Y:S01]  /*3240*/  @!P1 LDG.E R43, [R46.64+0x80] ;  /* 0x000080042e2b9981 */ /* 0x000122000c1e1900 */
[----:B------:R-:W-:-:S03]  /*3250*/  ISETP.GE.AND P1, PT, R130, R125, PT ;  /* 0x0000007d8200720c */ /* 0x000fc60003f26270 */
[----:B------:R0:W4:Y:S01]  /*3260*/  @!P2 LDG.E R42, [R46.64+0x100] ;  /* 0x000100042e2aa981 */ /* 0x000122000c1e1900 */
[----:B------:R-:W-:Y:S01]  /*3270*/  ISETP.GE.AND P2, PT, R128, R125, PT ;  /* 0x0000007d8000720c */ /* 0x000fe20003f46270 */
[----:B-1----:R-:W-:Y:S02]  /*3280*/  IMAD.MOV.U32 R49, RZ, RZ, RZ ;  /* 0x000000ffff317224 */ /* 0x002fe400078e00ff */
[----:B------:R1:W4:Y:S04]  /*3290*/  @!P3 LDG.E R148, [R46.64+0x300] ;  /* 0x000300042e94b981 */ /* 0x000328000c1e1900 */
[----:B------:R1:W4:Y:S04]  /*32a0*/  @!P0 LDG.E R45, [R46.64+0x180] ;  /* 0x000180042e2d8981 */ /* 0x000328000c1e1900 */
[----:B------:R1:W4:Y:S04]  /*32b0*/  @!P1 LDG.E R44, [R46.64+0x200] ;  /* 0x000200042e2c9981 */ /* 0x000328000c1e1900 */
[----:B------:R1:W4:Y:S04]  /*32c0*/  @!P2 LDG.E R49, [R46.64+0x280] ;  /* 0x000280042e31a981 */ /* 0x000328000c1e1900 */
[----:B------:R1:W4:Y:S01]  /*32d0*/  @!P4 LDG.E R150, [R46.64+0x380] ;  /* 0x000380042e96c981 */ /* 0x000322000c1e1900 */
[----:B0-----:R-:W-:-:S02]  /*32e0*/  IADD3 R52, R135, 0x20, RZ ;  /* 0x0000002087347810 */ /* 0x001fc40007ffe0ff */
[C---:B------:R-:W-:Y:S01]  /*32f0*/  IADD3 R50, R135.reuse, 0x40, RZ ;  /* 0x0000004087327810 */ /* 0x040fe20007ffe0ff */
[----:B------:R-:W-:Y:S01]  /*3300*/  LDS R57, [R112+0x1c] ;  /* 0x00001c0070397984 */ /* 0x000fe20000000800 */
[-C--:B------:R-:W-:Y:S02]  /*3310*/  LEA.HI.SX32 R123, R135, R135.reuse, 0x1b ;  /* 0x00000087877b7211 */ /* 0x080fe400078fdaff */
[-C--:B------:R-:W-:Y:S01]  /*3320*/  LEA.HI.SX32 R52, R52, R135.reuse, 0x1b ;  /* 0x0000008734347211 */ /* 0x080fe200078fdaff */
[----:B------:R-:W-:Y:S01]  /*3330*/  LDS R56, [R112] ;  /* 0x0000000070387984 */ /* 0x000fe20000000800 */
[----:B------:R-:W-:Y:S02]  /*3340*/  LEA.HI.SX32 R50, R50, R135, 0x1b ;  /* 0x0000008732327211 */ /* 0x000fe400078fdaff */
[----:B------:R-:W-:Y:S01]  /*3350*/  SHF.L.U32 R123, R123, 0x2, RZ ;  /* 0x000000027b7b7819 */ /* 0x000fe200000006ff */
[----:B------:R-:W0:Y:S01]  /*3360*/  LDS R55, [R112+0x4] ;  /* 0x0000040070377984 */ /* 0x000e220000000800 */
[----:B------:R-:W-:-:S02]  /*3370*/  IADD3 R154, R135, 0x60, RZ ;  /* 0x00000060879a7810 */ /* 0x000fc40007ffe0ff */
[C---:B------:R-:W-:Y:S01]  /*3380*/  IADD3 R152, R135.reuse, 0x80, RZ ;  /* 0x0000008087987810 */ /* 0x040fe20007ffe0ff */
[----:B------:R-:W0:Y:S01]  /*3390*/  LDS R54, [R112+0x8] ;  /* 0x0000080070367984 */ /* 0x000e220000000800 */
[----:B------:R-:W-:Y:S02]  /*33a0*/  IADD3 R120, R135, 0xa0, RZ ;  /* 0x000000a087787810 */ /* 0x000fe40007ffe0ff */
[----:B------:R-:W-:Y:S01]  /*33b0*/  SHF.L.U32 R122, R52, 0x2, RZ ;  /* 0x00000002347a7819 */ /* 0x000fe200000006ff */
[----:B------:R-:W-:Y:S01]  /*33c0*/  LDS R53, [R112+0xc] ;  /* 0x00000c0070357984 */ /* 0x000fe20000000800 */
[----:B------:R-:W-:Y:S02]  /*33d0*/  SHF.L.U32 R121, R50, 0x2, RZ ;  /* 0x0000000232797819 */ /* 0x000fe400000006ff */
[-C--:B------:R-:W-:Y:S01]  /*33e0*/  LEA.HI.SX32 R154, R154, R135.reuse, 0x1b ;  /* 0x000000879a9a7211 */ /* 0x080fe200078fdaff */
[----:B------:R-:W0:Y:S01]  /*33f0*/  LDS R52, [R112+0x10] ;  /* 0x0000100070347984 */ /* 0x000e220000000800 */
[----:B------:R-:W-:-:S02]  /*3400*/  LEA.HI.SX32 R152, R152, R135, 0x1b ;  /* 0x0000008798987211 */ /* 0x000fc400078fdaff */
[----:B--2---:R-:W-:Y:S01]  /*3410*/  IADD3 R118, R135, 0xc0, RZ ;  /* 0x000000c087767810 */ /* 0x004fe20007ffe0ff */
[----:B------:R-:W-:Y:S04]  /*3420*/  LDS R51, [R112+0x14] ;  /* 0x0000140070337984 */ /* 0x000fe80000000800 */
[----:B------:R2:W-:Y:S01]  /*3430*/  LDS R50, [R112+0x18] ;  /* 0x0000180070327984 */ /* 0x0005e20000000800 */
[----:B---3--:R-:W-:Y:S01]  /*3440*/  LEA.HI.SX32 R117, R118, R135, 0x1b ;  /* 0x0000008776757211 */ /* 0x008fe200078fdaff */
[----:B------:R-:W-:Y:S02]  /*3450*/  IMAD.SHL.U32 R119, R152, 0x4, RZ ;  /* 0x0000000498777824 */ /* 0x000fe400078e00ff */
[----:B-1----:R-:W-:Y:S01]  /*3460*/  FMUL.FTZ R47, R58, 1.4426950216293334961 ;  /* 0x3fb8aa3b3a2f7820 */ /* 0x002fe20000410000 */
[----:B------:R-:W-:-:S02]  /*3470*/  ISETP.NE.AND P1, PT, R138, RZ, PT ;  /* 0x000000ff8a00720c */ /* 0x000fc40003f25270 */
[C---:B------:R-:W-:Y:S02]  /*3480*/  IADD3 R46, R135.reuse, 0xe0, RZ ;  /* 0x000000e0872e7810 */ /* 0x040fe40007ffe0ff */
[----:B--2---:R-:W-:Y:S02]  /*3490*/  SHF.L.U32 R112, R135, 0x3, RZ ;  /* 0x0000000387707819 */ /* 0x004fe400000006ff */
[----:B------:R-:W-:Y:S02]  /*34a0*/  LEA.HI.SX32 R46, R46, R135, 0x1b ;  /* 0x000000872e2e7211 */ /* 0x000fe400078fdaff */
[----:B------:R-:W-:Y:S02]  /*34b0*/  LEA.HI.SX32 R112, R112, R112, 0x1b ;  /* 0x0000007070707211 */ /* 0x000fe400078fdaff */
[----:B------:R-:W-:Y:S02]  /*34c0*/  SHF.L.U32 R117, R117, 0x2, RZ ;  /* 0x0000000275757819 */ /* 0x000fe400000006ff */
[----:B------:R-:W-:-:S02]  /*34d0*/  SHF.L.U32 R115, R46, 0x2, RZ ;  /* 0x000000022e737819 */ /* 0x000fc400000006ff */
[----:B------:R-:W-:Y:S02]  /*34e0*/  ISETP.NE.AND P0, PT, R162, RZ, PT ;  /* 0x000000ffa200720c */ /* 0x000fe40003f05270 */
[----:B------:R-:W-:Y:S02]  /*34f0*/  SHF.L.U32 R112, R112, 0x2, RZ ;  /* 0x0000000270707819 */ /* 0x000fe400000006ff */
[----:B------:R-:W-:Y:S01]  /*3500*/  ISETP.LT.OR P2, PT, R160, 0x2, P0 ;  /* 0x00000002a000780c */ /* 0x000fe20000741670 */
[----:B------:R-:W-:-:S12]  /*3510*/  HFMA2.MMA R165, -RZ, RZ, 0, 0 ;  /* 0x00000000ffa57435 */ /* 0x000fd800000001ff */
[----:B------:R-:W-:Y:S01]  /*3520*/  @!P2 IADD3 R46, R160, -0x2, RZ ;  /* 0xfffffffea02ea810 */ /* 0x000fe20007ffe0ff */
[----:B------:R-:W-:Y:S02]  /*3530*/  FMUL.FTZ R178, R110, R63 ;  /* 0x0000003f6eb27220 */ /* 0x000fe40000410000 */
[--C-:B------:R-:W-:Y:S02]  /*3540*/  FADD.FTZ R163, R102, R144.reuse ;  /* 0x0000009066a37221 */ /* 0x100fe40000010000 */
[----:B0-----:R-:W-:Y:S02]  /*3550*/  FMUL.FTZ R183, R55, R178 ;  /* 0x000000b237b77220 */ /* 0x001fe40000410000 */
[----:B------:R-:W-:Y:S02]  /*3560*/  FMUL.FTZ R158, R47, R163 ;  /* 0x000000a32f9e7220 */ /* 0x000fe40000410000 */
[--C-:B------:R-:W-:Y:S02]  /*3570*/  FADD.FTZ R152, R101, R144.reuse ;  /* 0x0000009065987221 */ /* 0x100fe40000010000 */
[----:B------:R-:W-:-:S02]  /*3580*/  FADD.FTZ R161, R100, R144 ;  /* 0x0000009064a17221 */ /* 0x000fc40000010000 */
[C---:B------:R-:W-:Y:S01]  /*3590*/  FMUL.FTZ R166, R47.reuse, R152 ;  /* 0x000000982fa67220 */ /* 0x040fe20000410000 */
[----:B------:R-:W-:Y:S01]  /*35a0*/  MUFU.EX2 R158, R158 ;  /* 0x0000009e009e7308 */ /* 0x000fe20000000800 */
[----:B------:R-:W-:Y:S02]  /*35b0*/  FMUL.FTZ R168, R47, R161 ;  /* 0x000000a12fa87220 */ /* 0x000fe40000410000 */
[----:B------:R-:W-:-:S05]  /*35c0*/  FADD.FTZ R159, R98, R144 ;  /* 0x00000090629f7221 */ /* 0x000fca0000010000 */
[----:B------:R-:W-:Y:S01]  /*35d0*/  MUFU.EX2 R166, R166 ;  /* 0x000000a600a67308 */ /* 0x000fe20000000800 */
[----:B------:R-:W-:-:S07]  /*35e0*/  FMUL.FTZ R172, R47, R159 ;  /* 0x0000009f2fac7220 */ /* 0x000fce0000410000 */
[----:B------:R-:W-:Y:S08]  /*35f0*/  MUFU.EX2 R168, R168 ;  /* 0x000000a800a87308 */ /* 0x000ff00000000800 */
[----:B------:R-:W-:Y:S01]  /*3600*/  MUFU.EX2 R172, R172 ;  /* 0x000000ac00ac7308 */ /* 0x000fe20000000800 */
[----:B------:R-:W-:Y:S01]  /*3610*/  FMUL.FTZ R181, R111, R64 ;  /* 0x000000406fb57220 */ /* 0x000fe20000410000 */
[----:B------:R-:W-:Y:S01]  /*3620*/  BSSY B0, `(.L_x_7193) ;  /* 0x0000047000007945 */ /* 0x000fe20003800000 */
[----:B------:R-:W-:-:S02]  /*3630*/  FMUL.FTZ R185, R109, R66 ;  /* 0x000000426db97220 */ /* 0x000fc40000410000 */
[----:B------:R-:W-:Y:S02]  /*3640*/  FMUL.FTZ R191, R107, R68 ;  /* 0x000000446bbf7220 */ /* 0x000fe40000410000 */
[----:B------:R-:W-:Y:S02]  /*3650*/  FMUL.FTZ R181, R54, R181 ;  /* 0x000000b536b57220 */ /* 0x000fe40000410000 */
[----:B------:R-:W-:Y:S01]  /*3660*/  FMUL.FTZ R185, R52, R185 ;  /* 0x000000b934b97220 */ /* 0x000fe20000410000 */
[----:B----4-:R0:W-:Y:S04]  /*3670*/  STS [R123+0x420], R0 ;  /* 0x000420007b007388 */ /* 0x0101e80000000800 */
[----:B------:R-:W-:Y:S01]  /*3680*/  STS [R122+0x4a0], R43 ;  /* 0x0004a02b7a007388 */ /* 0x000fe20000000800 */
[----:B0-----:R-:W-:-:S02]  /*3690*/  LEA.HI.SX32 R0, R120, R135, 0x1b ;  /* 0x0000008778007211 */ /* 0x001fc400078fdaff */
[----:B------:R-:W-:Y:S02]  /*36a0*/  SHF.L.U32 R120, R154, 0x2, RZ ;  /* 0x000000029a787819 */ /* 0x000fe400000006ff */
[----:B------:R-:W-:Y:S01]  /*36b0*/  SHF.L.U32 R118, R0, 0x2, RZ ;  /* 0x0000000200767819 */ /* 0x000fe200000006ff */
[----:B------:R-:W-:Y:S01]  /*36c0*/  STS [R121+0x520], R42 ;  /* 0x0005202a79007388 */ /* 0x000fe20000000800 */
[----:B------:R-:W-:-:S03]  /*36d0*/  FADD.FTZ R0, R104, R144 ;  /* 0x0000009068007221 */ /* 0x000fc60000010000 */
[----:B------:R-:W-:Y:S04]  /*36e0*/  STS [R120+0x5a0], R45 ;  /* 0x0005a02d78007388 */ /* 0x000fe80000000800 */
[----:B------:R-:W-:Y:S04]  /*36f0*/  STS [R119+0x620], R44 ;  /* 0x0006202c77007388 */ /* 0x000fe80000000800 */
[----:B------:R0:W-:Y:S02]  /*3700*/  STS [R118+0x6a0], R49 ;  /* 0x0006a03176007388 */ /* 0x0001e40000000800 */
[----:B0-----:R-:W-:Y:S01]  /*3710*/  FMUL.FTZ R49, R47, R0 ;  /* 0x000000002f317220 */ /* 0x001fe20000410000 */
[----:B------:R-:W-:-:S05]  /*3720*/  LEA R42, R70, R61, 0x8 ;  /* 0x0000003d462a7211 */ /* 0x000fca00078e40ff */
[----:B------:R-:W0:Y:S01]  /*3730*/  MUFU.EX2 R49, R49 ;  /* 0x0000003100317308 */ /* 0x000e220000000800 */
[----:B------:R-:W-:Y:S01]  /*3740*/  @P1 IADD3 R42, R138, 0x200, RZ ;  /* 0x000002008a2a1810 */ /* 0x000fe20007ffe0ff */
[----:B------:R-:W-:Y:S04]  /*3750*/  STS [R117+0x720], R148 ;  /* 0x0007209475007388 */ /* 0x000fe80000000800 */
[----:B------:R-:W-:Y:S01]  /*3760*/  IMAD.SHL.U32 R44, R42, 0x4, RZ ;  /* 0x000000042a2c7824 */ /* 0x000fe200078e00ff */
        /* <DEDUP_REMOVED lines=11> */
[----:B------:R-:W-:-:S04]  /*3820*/  @!P2 IMAD R43, R46, c[0x0][0x16c], R61 ;  /* 0x00005b002e2baa24 */ /* 0x000fc800078e023d */
[----:B------:R-:W-:Y:S01]  /*3830*/  @!P2 IMAD.WIDE R42, R43, 0x8, R10 ;  /* 0x000000082b2aa825 */ /* 0x000fe200078e020a */
[----:B------:R-:W-:Y:S03]  /*3840*/  BAR.SYNC.DEFER_BLOCKING 0x0 ;  /* 0x0000000000007b1d */ /* 0x000fe60000010000 */
[----:B------:R-:W-:-:S04]  /*3850*/  FADD.FTZ R154, R103, R144 ;  /* 0x00000090679a7221 */ /* 0x000fc80000010000 */
[----:B------:R-:W-:Y:S01]  /*3860*/  FMUL.FTZ R156, R47, R154 ;  /* 0x0000009a2f9c7220 */ /* 0x000fe20000410000 */
[----:B------:R4:W5:Y:S01]  /*3870*/  @!P2 LDG.E R165, [R42.64+0x4] ;  /* 0x000004042aa5a981 */ /* 0x000962000c1e1900 */
[----:B------:R-:W-:-:S04]  /*3880*/  ISETP.NE.AND P2, PT, R138, 0x1f, PT ;  /* 0x0000001f8a00780c */ /* 0x000fc80003f45270 */
[----:B------:R-:W0:Y:S01]  /*3890*/  MUFU.EX2 R156, R156 ;  /* 0x0000009c009c7308 */ /* 0x000e220000000800 */
[----:B-1----:R-:W-:-:S08]  /*38a0*/  FADD.FTZ R150, R99, R144 ;  /* 0x0000009063967221 */ /* 0x002fd00000010000 */
[----:B------:R1:W1:Y:S01]  /*38b0*/  @P2 LDS R178, [R138.X4+0x1abc] ;  /* 0x001abc008ab22984 */ /* 0x0002620000004800 */
[----:B------:R-:W-:Y:S02]  /*38c0*/  FADD.FTZ R148, R97, R144 ;  /* 0x0000009061947221 */ /* 0x000fe40000010000 */
[C---:B------:R-:W-:Y:S02]  /*38d0*/  FMUL.FTZ R170, R47.reuse, R150 ;  /* 0x000000962faa7220 */ /* 0x040fe40000410000 */
[----:B------:R-:W-:Y:S02]  /*38e0*/  FMUL.FTZ R174, R47, R148 ;  /* 0x000000942fae7220 */ /* 0x000fe40000410000 */
[----:B0-----:R-:W-:Y:S02]  /*38f0*/  FMUL.FTZ R45, R49, R156 ;  /* 0x0000009c312d7220 */ /* 0x001fe40000410000 */
[----:B------:R-:W0:Y:S02]  /*3900*/  MUFU.EX2 R170, R170 ;  /* 0x000000aa00aa7308 */ /* 0x000e240000000800 */
[----:B------:R-:W-:-:S06]  /*3910*/  FMUL.FTZ R45, R158, R45 ;  /* 0x0000002d9e2d7220 */ /* 0x000fcc0000410000 */
[----:B------:R-:W0:Y:S01]  /*3920*/  MUFU.EX2 R174, R174 ;  /* 0x000000ae00ae7308 */ /* 0x000e220000000800 */
[----:B------:R-:W-:Y:S02]  /*3930*/  FMUL.FTZ R45, R166, R45 ;  /* 0x0000002da62d7220 */ /* 0x000fe40000410000 */
[----:B----4-:R-:W-:Y:S02]  /*3940*/  FMUL.FTZ R43, R113, R62 ;  /* 0x0000003e712b7220 */ /* 0x010fe40000410000 */
[----:B------:R-:W-:Y:S02]  /*3950*/  FMUL.FTZ R46, R108, R65 ;  /* 0x000000416c2e7220 */ /* 0x000fe40000410000 */
[----:B------:R-:W-:Y:S02]  /*3960*/  FMUL.FTZ R45, R168, R45 ;  /* 0x0000002da82d7220 */ /* 0x000fe40000410000 */
[----:B--2---:R-:W-:Y:S02]  /*3970*/  FMUL.FTZ R167, R88, R167 ;  /* 0x000000a758a77220 */ /* 0x004fe40000410000 */
[----:B---3--:R-:W-:-:S02]  /*3980*/  FMUL.FTZ R173, R86, R173 ;  /* 0x000000ad56ad7220 */ /* 0x008fc40000410000 */
[----:B------:R-:W-:Y:S02]  /*3990*/  FMUL.FTZ R44, R106, R67 ;  /* 0x000000436a2c7220 */ /* 0x000fe40000410000 */
[----:B------:R-:W-:Y:S02]  /*39a0*/  FMUL.FTZ R42, R105, R69 ;  /* 0x00000045692a7220 */ /* 0x000fe40000410000 */
[----:B0-----:R-:W-:Y:S02]  /*39b0*/  FMUL.FTZ R45, R170, R45 ;  /* 0x0000002daa2d7220 */ /* 0x001fe40000410000 */
[----:B------:R-:W-:Y:S02]  /*39c0*/  FMUL.FTZ R176, R56, R43 ;  /* 0x0000002b38b07220 */ /* 0x000fe40000410000 */
[----:B------:R-:W-:Y:S02]  /*39d0*/  FMUL.FTZ R187, R53, R46 ;  /* 0x0000002e35bb7220 */ /* 0x000fe40000410000 */
[----:B------:R-:W-:-:S02]  /*39e0*/  FMUL.FTZ R169, R89, R184 ;  /* 0x000000b859a97220 */ /* 0x000fc40000410000 */
        /* <DEDUP_REMOVED lines=10> */
.L_x_7194:
[----:B-1----:R-:W-:Y:S05]  /*3a90*/  BSYNC B0 ;  /* 0x0000000000007941 */ /* 0x002fea0003800000 */
.L_x_7193:
[----:B------:R-:W-:Y:S01]  /*3aa0*/  FMUL.FTZ R43, R174, R178 ;  /* 0x000000b2ae2b7220 */ /* 0x000fe20000410000 */
[----:B------:R-:W-:Y:S01]  /*3ab0*/  ISETP.NE.AND P4, PT, R162, 0x1f, PT ;  /* 0x0000001fa200780c */ /* 0x000fe20003f85270 */
[----:B------:R-:W-:Y:S01]  /*3ac0*/  FMUL.FTZ R189, R51, R44 ;  /* 0x0000002c33bd7220 */ /* 0x000fe20000410000 */
[----:B------:R-:W-:Y:S01]  /*3ad0*/  ISETP.GE.AND P3, PT, R135, 0x1, PT ;  /* 0x000000018700780c */ /* 0x000fe20003f66270 */
[----:B------:R-:W-:Y:S01]  /*3ae0*/  FMUL.FTZ R171, R90, R171 ;  /* 0x000000ab5aab7220 */ /* 0x000fe20000410000 */
[----:B------:R-:W-:Y:S01]  /*3af0*/  ISETP.GE.OR P0, PT, R160, c[0x0][0x174], P0 ;  /* 0x00005d00a0007a0c */ /* 0x000fe20000706670 */
[----:B------:R-:W-:Y:S01]  /*3b00*/  FFMA.FTZ R44, R172, R47, R169 ;  /* 0x0000002fac2c7223 */ /* 0x000fe200000100a9 */
[----:B------:R-:W-:Y:S01]  /*3b10*/  ISETP.NE.AND P5, PT, R138, RZ, PT ;  /* 0x000000ff8a00720c */ /* 0x000fe20003fa5270 */
[----:B------:R-:W-:Y:S01]  /*3b20*/  FMUL.FTZ R47, R172, R43 ;  /* 0x0000002bac2f7220 */ /* 0x000fe20000410000 */
[----:B------:R-:W-:Y:S01]  /*3b30*/  BSSY B0, `(.L_x_7195) ;  /* 0x00000e6000007945 */ /* 0x000fe20003800000 */
[----:B------:R-:W-:-:S02]  /*3b40*/  FMUL.FTZ R175, R91, R182 ;  /* 0x000000b65baf7220 */ /* 0x000fc40000410000 */
[C---:B------:R-:W-:Y:S01]  /*3b50*/  FFMA.FTZ R44, R170.reuse, R44, R171 ;  /* 0x0000002caa2c7223 */ /* 0x040fe200000100ab */
[----:B-----5:R-:W-:Y:S01]  /*3b60*/  SHFL.IDX PT, R182, R165, RZ, 0x1f ;  /* 0x00001fffa5b67589 */ /* 0x020fe200000e0000 */
        /* <DEDUP_REMOVED lines=8> */
[C---:B------:R-:W-:Y:S02]  /*3bf0*/  FMUL.FTZ R47, R166.reuse, R47 ;  /* 0x0000002fa62f7220 */ /* 0x040fe40000410000 */
[----:B------:R-:W-:Y:S02]  /*3c00*/  FFMA.FTZ R43, R166, R43, R187 ;  /* 0x0000002ba62b7223 */ /* 0x000fe400000100bb */
[----:B------:R-:W-:-:S02]  /*3c10*/  FMUL.FTZ R195, R94, R195 ;  /* 0x000000c35ec37220 */ /* 0x000fc40000410000 */
[C---:B------:R-:W-:Y:S02]  /*3c20*/  FFMA.FTZ R44, R158.reuse, R44, R179 ;  /* 0x0000002c9e2c7223 */ /* 0x040fe400000100b3 */
[----:B------:R-:W-:Y:S02]  /*3c30*/  FMUL.FTZ R47, R158, R47 ;  /* 0x0000002f9e2f7220 */ /* 0x000fe40000410000 */
[----:B------:R-:W-:Y:S02]  /*3c40*/  FFMA.FTZ R43, R168, R43, R185 ;  /* 0x0000002ba82b7223 */ /* 0x000fe400000100b9 */
[C---:B------:R-:W-:Y:S02]  /*3c50*/  FFMA.FTZ R184, R156.reuse, R44, R195 ;  /* 0x0000002c9cb87223 */ /* 0x040fe400000100c3 */
[----:B------:R-:W-:Y:S02]  /*3c60*/  FMUL.FTZ R199, R156, R47 ;  /* 0x0000002f9cc77220 */ /* 0x000fe40000410000 */
[----:B------:R-:W-:Y:S01]  /*3c70*/  FMUL.FTZ R191, R50, R191 ;  /* 0x000000bf32bf7220 */ /* 0x000fe20000410000 */
[----:B0-----:R-:W0:Y:S01]  /*3c80*/  SHFL.DOWN PT, R46, R184, 0x1, 0x1f ;  /* 0x08201f00b82e7f89 */ /* 0x001e2200000e0000 */
[----:B------:R-:W-:-:S02]  /*3c90*/  FFMA.FTZ R43, R170, R43, R189 ;  /* 0x0000002baa2b7223 */ /* 0x000fc400000100bd */
[----:B------:R-:W-:Y:S01]  /*3ca0*/  FMUL.FTZ R193, R57, R42 ;  /* 0x0000002a39c17220 */ /* 0x000fe20000410000 */
[----:B------:R-:W1:Y:S01]  /*3cb0*/  SHFL.DOWN PT, R44, R199, 0x1, 0x1f ;  /* 0x08201f00c72c7f89 */ /* 0x000e6200000e0000 */
[C---:B------:R-:W-:Y:S02]  /*3cc0*/  FFMA.FTZ R43, R172.reuse, R43, R191 ;  /* 0x0000002bac2b7223 */ /* 0x040fe400000100bf */
[----:B------:R-:W-:Y:S02]  /*3cd0*/  FMUL.FTZ R45, R172, R45 ;  /* 0x0000002dac2d7220 */ /* 0x000fe40000410000 */
[C---:B------:R-:W-:Y:S02]  /*3ce0*/  FFMA.FTZ R180, R174.reuse, R43, R193 ;  /* 0x0000002baeb47223 */ /* 0x040fe400000100c1 */
[----:B------:R-:W-:Y:S02]  /*3cf0*/  FMUL.FTZ R197, R174, R45 ;  /* 0x0000002daec57220 */ /* 0x000fe40000410000 */
[C---:B------:R-:W-:Y:S01]  /*3d00*/  IMAD R190, R164.reuse, c[0x0][0x298], RZ ;  /* 0x0000a600a4be7a24 */ /* 0x040fe200078e02ff */
[----:B------:R-:W2:Y:S01]  /*3d10*/  SHFL.UP PT, R43, R180, 0x1, RZ ;  /* 0x04200000b42b7989 */ /* 0x000ea200000e00ff */
[----:B------:R-:W-:-:S02]  /*3d20*/  IMAD R192, R164, c[0x0][0x2b8], RZ ;  /* 0x0000ae00a4c07a24 */ /* 0x000fc400078e02ff */
[C---:B------:R-:W-:Y:S01]  /*3d30*/  IMAD R203, R153.reuse, c[0x0][0x29c], R190 ;  /* 0x0000a70099cb7a24 */ /* 0x040fe200078e02be */
[----:B------:R-:W3:Y:S01]  /*3d40*/  SHFL.UP PT, R42, R197, 0x1, RZ ;  /* 0x04200000c52a7989 */ /* 0x000ee200000e00ff */
[----:B------:R-:W-:Y:S01]  /*3d50*/  SHF.R.S32.HI R190, RZ, 0x1f, R151 ;  /* 0x0000001fffbe7819 */ /* 0x000fe20000011497 */
[----:B------:R-:W-:Y:S02]  /*3d60*/  IMAD R205, R153, c[0x0][0x2bc], R192 ;  /* 0x0000af0099cd7a24 */ /* 0x000fe400078e02c0 */
[C---:B0-----:R-:W-:Y:S02]  /*3d70*/  @P4 FFMA.FTZ R184, R199.reuse, R46, R184 ;  /* 0x0000002ec7b84223 */ /* 0x041fe400000100b8 */
[----:B-1----:R-:W-:-:S03]  /*3d80*/  @P4 FMUL.FTZ R199, R199, R44 ;  /* 0x0000002cc7c74220 */ /* 0x002fc60000410000 */
        /* <DEDUP_REMOVED lines=41> */
[C---:B0-----:R-:W-:Y:S01]  /*4020*/  @!P3 FFMA.FTZ R184, R199.reuse, R47, R184 ;  /* 0x0000002fc7b8b223 */ /* 0x041fe200000100b8 */
[----:B------:R-:W-:Y:S01]  /*4030*/  MOV R47, RZ ;  /* 0x000000ff002f7202 */ /* 0x000fe20000000f00 */
[----:B-1----:R-:W-:-:S03]  /*4040*/  @!P3 FMUL.FTZ R199, R199, R46 ;  /* 0x0000002ec7c7b220 */ /* 0x002fc60000410000 */
[----:B------:R-:W-:Y:S01]  /*4050*/  SHFL.DOWN PT, R188, R184, 0x1, 0x1f ;  /* 0x08201f00b8bc7f89 */ /* 0x000fe200000e0000 */
[----:B------:R-:W-:-:S03]  /*4060*/  IMAD.MOV.U32 R46, RZ, RZ, R138 ;  /* 0x000000ffff2e7224 */ /* 0x000fc600078e008a */
        /* <DEDUP_REMOVED lines=9> */
[----:B------:R-:W1:Y:S01]  /*4100*/  SHFL.UP PT, R197, R197, 0x1, RZ ;  /* 0x04200000c5c57989 */ /* 0x000e6200000e00ff */
[----:B------:R-:W-:Y:S02]  /*4110*/  IADD3 R203, -R2, c[0x0][0x168], -R138 ;  /* 0x00005a0002cb7a10 */ /* 0x000fe40007ffe98a */
[----:B------:R-:W-:Y:S01]  /*4120*/  IMAD.WIDE.U32 R44, R151, c[0x0][0x2a0], R44 ;  /* 0x0000a800972c7a25 */ /* 0x000fe200078e002c */
[----:B------:R-:W2:Y:S01]  /*4130*/  SHFL.IDX PT, R199, R199, RZ, 0x1f ;  /* 0x00001fffc7c77589 */ /* 0x000ea200000e0000 */
[----:B------:R-:W-:-:S03]  /*4140*/  IADD3 R47, R47, R205, RZ ;  /* 0x000000cd2f2f7210 */ /* 0x000fc60007ffe0ff */
[----:B------:R-:W-:Y:S02]  /*4150*/  IADD3 R44, P0, R2, R44, RZ ;  /* 0x0000002c022c7210 */ /* 0x000fe40007f1e0ff */
[----:B------:R-:W-:-:S04]  /*4160*/  IMAD.WIDE.U32 R46, R151, c[0x0][0x2c0], R46 ;  /* 0x0000b000972e7a25 */ /* 0x000fc800078e002e */
[----:B0-----:R-:W-:Y:S01]  /*4170*/  @P2 FFMA.FTZ R186, R201, R186, R188 ;  /* 0x000000bac9ba2223 */ /* 0x001fe200000100bc */
[----:B------:R-:W-:Y:S01]  /*4180*/  IADD3 R46, P2, R2, R46, RZ ;  /* 0x0000002e022e7210 */ /* 0x000fe20007f5e0ff */
[----:B------:R-:W-:Y:S02]  /*4190*/  IMAD R188, R190, c[0x0][0x2a0], RZ ;  /* 0x0000a800bebc7a24 */ /* 0x000fe400078e02ff */
[----:B------:R-:W-:Y:S02]  /*41a0*/  FFMA.FTZ R165, R186, R178, R173 ;  /* 0x000000b2baa57223 */ /* 0x000fe400000100ad */
[----:B------:R-:W-:Y:S02]  /*41b0*/  IMAD R173, R151, c[0x0][0x2a4], R188 ;  /* 0x0000a90097ad7a24 */ /* 0x000fe400078e02bc */
[----:B------:R-:W-:Y:S02]  /*41c0*/  FFMA.FTZ R167, R174, R165, R167 ;  /* 0x000000a5aea77223 */ /* 0x000fe400000100a7 */
[----:B------:R-:W-:Y:S01]  /*41d0*/  IMAD R190, R190, c[0x0][0x2c0], RZ ;  /* 0x0000b000bebe7a24 */ /* 0x000fe200078e02ff */
[----:B------:R-:W-:Y:S01]  /*41e0*/  IADD3.X R45, R3, R45, R173, P0, !PT ;  /* 0x0000002d032d7210 */ /* 0x000fe200007fe4ad */
[----:B------:R-:W-:Y:S01]  /*41f0*/  FFMA.FTZ R169, R172, R167, R169 ;  /* 0x000000a7aca97223 */ /* 0x000fe200000100a9 */
[----:B------:R-:W-:Y:S01]  /*4200*/  ISETP.GE.AND P0, PT, R203, 0x1, PT ;  /* 0x00000001cb00780c */ /* 0x000fe20003f06270 */
[----:B------:R-:W-:-:S02]  /*4210*/  IMAD R201, R151, c[0x0][0x2c4], R190 ;  /* 0x0000b10097c97a24 */ /* 0x000fc400078e02be */
[----:B------:R-:W-:Y:S02]  /*4220*/  FFMA.FTZ R171, R170, R169, R171 ;  /* 0x000000a9aaab7223 */ /* 0x000fe400000100ab */
[----:B-1----:R-:W-:Y:S01]  /*4230*/  @P1 FFMA.FTZ R182, R197, R182, R180 ;  /* 0x000000b6c5b61223 */ /* 0x002fe200000100b4 */
[----:B------:R-:W-:Y:S01]  /*4240*/  IADD3.X R47, R3, R47, R201, P2, !PT ;  /* 0x0000002f032f7210 */ /* 0x000fe200017fe4c9 */
[----:B------:R-:W-:Y:S02]  /*4250*/  FFMA.FTZ R173, R168, R171, R175 ;  /* 0x000000aba8ad7223 */ /* 0x000fe400000100af */
[----:B------:R-:W-:Y:S01]  /*4260*/  FFMA.FTZ R201, R49, R182, R176 ;  /* 0x000000b631c97223 */ /* 0x000fe200000100b0 */
[----:B------:R-:W-:Y:S01]  /*4270*/  SHF.L.U32 R49, R138, 0x3, RZ ;  /* 0x000000038a317819 */ /* 0x000fe200000006ff */
[----:B------:R-:W-:Y:S02]  /*4280*/  FFMA.FTZ R175, R166, R173, R177 ;  /* 0x000000ada6af7223 */ /* 0x000fe400000100b1 */
[----:B--2---:R-:W-:Y:S01]  /*4290*/  FFMA.FTZ R43, R199, R43, R184 ;  /* 0x0000002bc72b7223 */ /* 0x004fe200000100b8 */
[----:B------:R-:W-:Y:S01]  /*42a0*/  LEA.HI.SX32 R49, R49, R49, 0x1b ;  /* 0x0000003131317211 */ /* 0x000fe200078fdaff */
[----:B------:R-:W-:-:S02]  /*42b0*/  FFMA.FTZ R179, R158, R175, R179 ;  /* 0x000000af9eb37223 */ /* 0x000fc400000100b3 */
[----:B------:R-:W-:Y:S02]  /*42c0*/  FMUL.FTZ R42, R199, R42 ;  /* 0x0000002ac72a7220 */ /* 0x000fe40000410000 */
[----:B------:R-:W-:Y:S01]  /*42d0*/  FFMA.FTZ R177, R156, R179, R195 ;  /* 0x000000b39cb17223 */ /* 0x000fe200000100c3 */
[----:B------:R-:W-:Y:S01]  /*42e0*/  IADD3 R195, R138, 0xe0, RZ ;  /* 0x000000e08ac37810 */ /* 0x000fe20007ffe0ff */
[----:B------:R-:W-:Y:S01]  /*42f0*/  FFMA.FTZ R192, R156, R201, R183 ;  /* 0x000000c99cc07223 */ /* 0x000fe200000100b7 */
[----:B------:R0:W-:Y:S01]  /*4300*/  @!P5 STS.64 [R61.X8+0x1b38], R42 ;  /* 0x001b382a3d00d388 */ /* 0x0001e20000008a00 */
[----:B------:R-:W-:Y:S02]  /*4310*/  FADD.FTZ R156, -R176, R201 ;  /* 0x000000c9b09c7221 */ /* 0x000fe40000010100 */
[----:B------:R-:W-:Y:S02]  /*4320*/  FMUL.FTZ R176, R177, R0 ;  /* 0x00000000b1b07220 */ /* 0x000fe40000410000 */
[----:B------:R-:W-:-:S02]  /*4330*/  FFMA.FTZ R194, R158, R192, R181 ;  /* 0x000000c09ec27223 */ /* 0x000fc400000100b5 */
[----:B------:R-:W-:Y:S02]  /*4340*/  FADD.FTZ R158, -R183, R192 ;  /* 0x000000c0b79e7221 */ /* 0x000fe40000010100 */
[----:B------:R-:W-:Y:S02]  /*4350*/  FMUL.FTZ R183, R179, R154 ;  /* 0x0000009ab3b77220 */ /* 0x000fe40000410000 */
[----:B------:R-:W-:Y:S02]  /*4360*/  FMUL.FTZ R197, R169, R150 ;  /* 0x00000096a9c57220 */ /* 0x000fe40000410000 */
[----:B0-----:R-:W-:Y:S02]  /*4370*/  FFMA.FTZ R43, R156, R176, RZ ;  /* 0x000000b09c2b7223 */ /* 0x001fe400000100ff */
[----:B------:R-:W-:Y:S02]  /*4380*/  FFMA.FTZ R196, R166, R194, R187 ;  /* 0x000000c2a6c47223 */ /* 0x000fe400000100bb */
[----:B------:R-:W-:-:S02]  /*4390*/  FADD.FTZ R166, -R181, R194 ;  /* 0x000000c2b5a67221 */ /* 0x000fc40000010100 */
[----:B------:R-:W-:Y:S02]  /*43a0*/  FMUL.FTZ R42, R175, R163 ;  /* 0x000000a3af2a7220 */ /* 0x000fe40000410000 */
[----:B------:R-:W-:Y:S02]  /*43b0*/  FFMA.FTZ R43, R158, R183, R43 ;  /* 0x000000b79e2b7223 */ /* 0x000fe4000001002b */
[----:B------:R-:W-:Y:S02]  /*43c0*/  FMUL.FTZ R186, R165, R148 ;  /* 0x00000094a5ba7220 */ /* 0x000fe40000410000 */
[----:B------:R-:W-:Y:S02]  /*43d0*/  FMUL.FTZ R178, R106, R197 ;  /* 0x000000c56ab27220 */ /* 0x000fe40000410000 */
[----:B------:R-:W-:Y:S02]  /*43e0*/  FFMA.FTZ R198, R168, R196, R185 ;  /* 0x000000c4a8c67223 */ /* 0x000fe400000100b9 */
[----:B------:R-:W-:Y:S01]  /*43f0*/  FMUL.FTZ R184, R167, R159 ;  /* 0x0000009fa7b87220 */ /* 0x000fe20000410000 */
[----:B------:R0:W-:Y:S01]  /*4400*/  STS [R49.X4+0x854], R178 ;  /* 0x000854b231007388 */ /* 0x0001e20000004800 */
[----:B------:R-:W-:Y:S01]  /*4410*/  FADD.FTZ R168, -R187, R196 ;  /* 0x000000c4bba87221 */ /* 0x000fe20000010100 */
[----:B------:R-:W-:Y:S01]  /*4420*/  IADD3 R187, R138, 0xa0, RZ ;  /* 0x000000a08abb7810 */ /* 0x000fe20007ffe0ff */
[----:B------:R-:W-:-:S02]  /*4430*/  FMUL.FTZ R181, R173, R152 ;  /* 0x00000098adb57220 */ /* 0x000fc40000410000 */
[----:B------:R-:W-:Y:S02]  /*4440*/  FFMA.FTZ R43, R166, R42, R43 ;  /* 0x0000002aa62b7223 */ /* 0x000fe4000001002b */
[----:B------:R-:W-:Y:S02]  /*4450*/  FMUL.FTZ R182, R105, R186 ;  /* 0x000000ba69b67220 */ /* 0x000fe40000410000 */
[----:B------:R-:W-:Y:S02]  /*4460*/  FFMA.FTZ R200, R170, R198, R189 ;  /* 0x000000c6aac87223 */ /* 0x000fe400000100bd */
[----:B------:R-:W-:Y:S01]  /*4470*/  FMUL.FTZ R180, R107, R184 ;  /* 0x000000b86bb47220 */ /* 0x000fe20000410000 */
[----:B------:R1:W-:Y:S01]  /*4480*/  STS [R49.X4+0x85c], R182 ;  /* 0x00085cb631007388 */ /* 0x0003e20000004800 */
[----:B0-----:R-:W-:Y:S02]  /*4490*/  FMUL.FTZ R178, R171, R161 ;  /* 0x000000a1abb27220 */ /* 0x001fe40000410000 */
[----:B------:R-:W-:Y:S01]  /*44a0*/  FADD.FTZ R170, -R185, R198 ;  /* 0x000000c6b9aa7221 */ /* 0x000fe20000010100 */
[----:B------:R0:W-:Y:S01]  /*44b0*/  STS [R49.X4+0x858], R180 ;  /* 0x000858b431007388 */ /* 0x0001e20000004800 */
[----:B------:R-:W-:Y:S01]  /*44c0*/  FFMA.FTZ R43, R168, R181, R43 ;  /* 0x000000b5a82b7223 */ /* 0x000fe2000001002b */
[----:B------:R-:W-:Y:S01]  /*44d0*/  IADD3 R185, R138, 0x80, RZ ;  /* 0x000000808ab97810 */ /* 0x000fe20007ffe0ff */
[----:B------:R-:W-:-:S02]  /*44e0*/  FMUL.FTZ R176, R113, R176 ;  /* 0x000000b071b07220 */ /* 0x000fc40000410000 */
[-C--:B------:R-:W-:Y:S02]  /*44f0*/  FFMA.FTZ R43, R170, R178.reuse, R43 ;  /* 0x000000b2aa2b7223 */ /* 0x080fe4000001002b */
[----:B-1----:R-:W-:Y:S01]  /*4500*/  FMUL.FTZ R182, R109, R178 ;  /* 0x000000b26db67220 */ /* 0x002fe20000410000 */
[----:B------:R-:W-:Y:S01]  /*4510*/  STS [R49.X4+0x840], R176 ;  /* 0x000840b031007388 */ /* 0x000fe20000004800 */
[----:B------:R-:W-:Y:S02]  /*4520*/  FMUL.FTZ R178, R111, R42 ;  /* 0x0000002a6fb27220 */ /* 0x000fe40000410000 */
[----:B0-----:R-:W-:Y:S01]  /*4530*/  FMUL.FTZ R180, R108, R181 ;  /* 0x000000b56cb47220 */ /* 0x001fe20000410000 */
[----:B------:R-:W-:Y:S01]  /*4540*/  STS [R49.X4+0x850], R182 ;  /* 0x000850b631007388 */ /* 0x000fe20000004800 */
[----:B------:R-:W-:Y:S01]  /*4550*/  FMUL.FTZ R42, R110, R183 ;  /* 0x000000b76e2a7220 */ /* 0x000fe20000410000 */
[----:B------:R-:W-:Y:S01]  /*4560*/  IADD3 R181, R138, 0x40, RZ ;  /* 0x000000408ab57810 */ /* 0x000fe20007ffe0ff */
[----:B------:R-:W-:Y:S01]  /*4570*/  FFMA.FTZ R202, R172, R200, R191 ;  /* 0x000000c8acca7223 */ /* 0x000fe200000100bf */
[----:B------:R-:W-:Y:S01]  /*4580*/  STS [R49.X4+0x84c], R180 ;  /* 0x00084cb431007388 */ /* 0x000fe20000004800 */
[----:B------:R-:W-:Y:S01]  /*4590*/  FADD.FTZ R172, -R189, R200 ;  /* 0x000000c8bdac7221 */ /* 0x000fe20000010100 */
[----:B------:R-:W-:Y:S01]  /*45a0*/  IADD3 R183, R138, 0x60, RZ ;  /* 0x000000608ab77810 */ /* 0x000fe20007ffe0ff */
[----:B------:R-:W-:Y:S01]  /*45b0*/  FFMA.FTZ R204, R174, R202, R193 ;  /* 0x000000caaecc7223 */ /* 0x000fe200000100c1 */
[----:B------:R-:W-:Y:S01]  /*45c0*/  STS [R49.X4+0x848], R178 ;  /* 0x000848b231007388 */ /* 0x000fe20000004800 */
[----:B------:R-:W-:Y:S01]  /*45d0*/  FFMA.FTZ R174, R172, R197, R43 ;  /* 0x000000c5acae7223 */ /* 0x000fe2000001002b */
[C---:B------:R-:W-:Y:S01]  /*45e0*/  IADD3 R189, R138.reuse, 0xc0, RZ ;  /* 0x000000c08abd7810 */ /* 0x040fe20007ffe0ff */
[----:B------:R-:W-:Y:S01]  /*45f0*/  FADD.FTZ R191, -R191, R202 ;  /* 0x000000cabfbf7221 */ /* 0x000fe20000010100 */
[----:B------:R0:W-:Y:S01]  /*4600*/  STS [R49.X4+0x844], R42 ;  /* 0x0008442a31007388 */ /* 0x0001e20000004800 */
[----:B------:R-:W-:Y:S01]  /*4610*/  FADD.FTZ R193, -R193, R204 ;  /* 0x000000ccc1c17221 */ /* 0x000fe20000010100 */
[----:B------:R-:W-:Y:S01]  /*4620*/  LEA.HI.SX32 R190, R181, R138, 0x1b ;  /* 0x0000008ab5be7211 */ /* 0x000fe200078fdaff */
[----:B------:R-:W-:Y:S01]  /*4630*/  FFMA.FTZ R174, R191, R184, R174 ;  /* 0x000000b8bfae7223 */ /* 0x000fe200000100ae */
[----:B------:R-:W-:Y:S01]  /*4640*/  BAR.SYNC.DEFER_BLOCKING 0x0 ;  /* 0x0000000000007b1d */ /* 0x000fe20000010000 */
[----:B------:R-:W-:Y:S01]  /*4650*/  FMUL.FTZ R43, R193, R186 ;  /* 0x000000bac12b7220 */ /* 0x000fe20000410000 */
[----:B------:R-:W-:Y:S01]  /*4660*/  LEA.HI.SX32 R186, R138, R138, 0x1b ;  /* 0x0000008a8aba7211 */ /* 0x000fe200078fdaff */
[----:B------:R-:W-:Y:S01]  /*4670*/  FMUL.FTZ R192, R93, R192 ;  /* 0x000000c05dc07220 */ /* 0x000fe20000410000 */
[-C--:B------:R-:W-:Y:S01]  /*4680*/  LEA.HI.SX32 R184, R183, R138.reuse, 0x1b ;  /* 0x0000008ab7b87211 */ /* 0x080fe200078fdaff */
[----:B------:R-:W-:Y:S01]  /*4690*/  FADD.FTZ R174, R174, R43 ;  /* 0x0000002baeae7221 */ /* 0x000fe20000010000 */
[----:B------:R-:W-:Y:S01]  /*46a0*/  IADD3 R43, R138, 0x20, RZ ;  /* 0x000000208a2b7810 */ /* 0x000fe20007ffe0ff */
[----:B0-----:R-:W-:Y:S01]  /*46b0*/  FMUL.FTZ R42, R94, R201 ;  /* 0x000000c95e2a7220 */ /* 0x001fe20000410000 */
        /* <DEDUP_REMOVED lines=45> */
.L_x_7196:
[----:B01234-:R-:W-:Y:S05]  /*4990*/  BSYNC B0 ;  /* 0x0000000000007941 */ /* 0x01ffea0003800000 */
.L_x_7195:
[----:B------:R0:W1:Y:S01]  /*49a0*/  LDS R47, [R188.X4+0xce0] ;  /* 0x000ce000bc2f7984 */ /* 0x0000620000004800 */
[C---:B------:R-:W-:Y:S01]  /*49b0*/  ISETP.GE.AND P6, PT, R203.reuse, 0x21, PT ;  /* 0x00000021cb00780c */ /* 0x040fe20003fc6270 */
[----:B------:R-:W-:Y:S01]  /*49c0*/  IMAD.SHL.U32 R201, R60, 0x4, RZ ;  /* 0x000000043cc97824 */ /* 0x000fe200078e00ff */
[----:B------:R-:W-:Y:S01]  /*49d0*/  BSSY B0, `(.L_x_7197) ;  /* 0x0000012000007945 */ /* 0x000fe20003800000 */
[C---:B------:R-:W-:Y:S01]  /*49e0*/  IMAD R42, R192.reuse, c[0x0][0x2b0], RZ ;  /* 0x0000ac00c02a7a24 */ /* 0x040fe200078e02ff */
[C---:B------:R-:W-:Y:S01]  /*49f0*/  ISETP.GE.AND P0, PT, R203.reuse, 0x41, PT ;  /* 0x00000041cb00780c */ /* 0x040fe20003f06270 */
[----:B------:R-:W-:Y:S01]  /*4a00*/  IMAD R43, R192, c[0x0][0x2d0], RZ ;  /* 0x0000b400c02b7a24 */ /* 0x000fe200078e02ff */
[----:B------:R-:W-:Y:S01]  /*4a10*/  ISETP.GE.AND P1, PT, R203, 0x61, PT ;  /* 0x00000061cb00780c */ /* 0x000fe20003f26270 */
[----:B------:R-:W-:Y:S01]  /*4a20*/  IMAD R49, R201, c[0x0][0x2b4], R42 ;  /* 0x0000ad00c9317a24 */ /* 0x000fe200078e022a */
[----:B------:R-:W-:Y:S01]  /*4a30*/  ISETP.GE.AND P2, PT, R203, 0x81, PT ;  /* 0x00000081cb00780c */ /* 0x000fe20003f46270 */
[----:B------:R-:W-:Y:S01]  /*4a40*/  IMAD R195, R201, c[0x0][0x2d4], R43 ;  /* 0x0000b500c9c37a24 */ /* 0x000fe200078e022b */
[----:B------:R-:W-:-:S02]  /*4a50*/  ISETP.GE.AND P3, PT, R203, 0xa1, PT ;  /* 0x000000a1cb00780c */ /* 0x000fc40003f66270 */
[C---:B------:R-:W-:Y:S02]  /*4a60*/  ISETP.GE.AND P4, PT, R203.reuse, 0xc1, PT ;  /* 0x000000c1cb00780c */ /* 0x040fe40003f86270 */
[----:B------:R-:W-:Y:S01]  /*4a70*/  ISETP.GE.AND P5, PT, R203, 0xe1, PT ;  /* 0x000000e1cb00780c */ /* 0x000fe20003fa6270 */
[----:B------:R-:W-:Y:S07]  /*4a80*/  @!P6 BRA `(.L_x_7198) ;  /* 0x000000600000e947 */ /* 0x000fee0003800000 */
[----:B0-----:R-:W-:-:S04]  /*4a90*/  IMAD.WIDE.U32 R44, R201, c[0x0][0x2b0], R14 ;  /* 0x0000ac00c92c7a25 */ /* 0x001fc800078e000e */
[----:B------:R-:W-:Y:S01]  /*4aa0*/  IMAD.WIDE.U32 R42, R201, c[0x0][0x2d0], R28 ;  /* 0x0000b400c92a7a25 */ /* 0x000fe200078e001c */
[----:B------:R-:W-:-:S04]  /*4ab0*/  IADD3 R45, R45, R49, RZ ;  /* 0x000000312d2d7210 */ /* 0x000fc80007ffe0ff */
[----:B------:R-:W-:Y:S01]  /*4ac0*/  IADD3 R43, R43, R195, RZ ;  /* 0x000000c32b2b7210 */ /* 0x000fe20007ffe0ff */
[----:B------:R0:W-:Y:S04]  /*4ad0*/  RED.E.ADD.F32.FTZ.RN.STRONG.GPU [R44.64], R197 ;  /* 0x000000c52c00798e */ /* 0x0001e8000c10e784 */
[----:B-1----:R0:W-:Y:S02]  /*4ae0*/  RED.E.ADD.F32.FTZ.RN.STRONG.GPU [R42.64], R47 ;  /* 0x0000002f2a00798e */ /* 0x0021e4000c10e784 */
.L_x_7198:
[----:B0-----:R-:W-:Y:S05]  /*4af0*/  BSYNC B0 ;  /* 0x0000000000007941 */ /* 0x001fea0003800000 */
.L_x_7197:
        /* <DEDUP_REMOVED lines=9> */
.L_x_7200:
[----:B------:R-:W-:Y:S05]  /*4b90*/  BSYNC B0 ;  /* 0x0000000000007941 */ /* 0x000fea0003800000 */
.L_x_7199:
[----:B-12---:R1:W2:Y:S01]  /*4ba0*/  LDS R47, [R184.X4+0xde0] ;  /* 0x000de000b82f7984 */ /* 0x0062a20000004800 */
[----:B------:R-:W-:Y:S01]  /*4bb0*/  BSSY B0, `(.L_x_7201) ;  /* 0x0000008000007945 */ /* 0x000fe20003800000 */
[----:B------:R-:W-:Y:S05]  /*4bc0*/  @!P1 BRA `(.L_x_7202) ;  /* 0x0000006000009947 */ /* 0x000fea0003800000 */
[----:B------:R-:W-:-:S04]  /*4bd0*/  IMAD.WIDE.U32 R44, R201, c[0x0][0x2b0], R18 ;  /* 0x0000ac00c92c7a25 */ /* 0x000fc800078e0012 */
[----:B------:R-:W-:Y:S01]  /*4be0*/  IMAD.WIDE.U32 R42, R201, c[0x0][0x2d0], R32 ;  /* 0x0000b400c92a7a25 */ /* 0x000fe200078e0020 */
[----:B------:R-:W-:-:S04]  /*4bf0*/  IADD3 R45, R49, R45, RZ ;  /* 0x0000002d312d7210 */ /* 0x000fc80007ffe0ff */
[----:B------:R-:W-:Y:S01]  /*4c00*/  IADD3 R43, R195, R43, RZ ;  /* 0x0000002bc32b7210 */ /* 0x000fe20007ffe0ff */
[----:B------:R3:W-:Y:S04]  /*4c10*/  RED.E.ADD.F32.FTZ.RN.STRONG.GPU [R44.64], R189 ;  /* 0x000000bd2c00798e */ /* 0x0007e8000c10e784 */
[----:B--2---:R3:W-:Y:S02]  /*4c20*/  RED.E.ADD.F32.FTZ.RN.STRONG.GPU [R42.64], R47 ;  /* 0x0000002f2a00798e */ /* 0x0047e4000c10e784 */
.L_x_7202:
[----:B------:R-:W-:Y:S05]  /*4c30*/  BSYNC B0 ;  /* 0x0000000000007941 */ /* 0x000fea0003800000 */
.L_x_7201:
[----:B--23--:R2:W3:Y:S01]  /*4c40*/  LDS R47, [R182.X4+0xe60] ;  /* 0x000e6000b62f7984 */ /* 0x00c4e20000004800 */
[----:B------:R-:W-:Y:S01]  /*4c50*/  BSSY B0, `(.L_x_7203) ;  /* 0x0000008000007945 */ /* 0x000fe20003800000 */
[----:B------:R-:W-:Y:S05]  /*4c60*/  @!P2 BRA `(.L_x_7204) ;  /* 0x000000600000a947 */ /* 0x000fea0003800000 */
[----:B------:R-:W-:-:S04]  /*4c70*/  IMAD.WIDE.U32 R44, R201, c[0x0][0x2b0], R20 ;  /* 0x0000ac00c92c7a25 */ /* 0x000fc800078e0014 */
[----:B------:R-:W-:-:S04]  /*4c80*/  IMAD.WIDE.U32 R42, R201, c[0x0][0x2d0], R34 ;  /* 0x0000b400c92a7a25 */ /* 0x000fc800078e0022 */
[----:B------:R-:W-:Y:S01]  /*4c90*/  IMAD.IADD R45, R49, 0x1, R45 ;  /* 0x00000001312d7824 */ /* 0x000fe200078e022d */
[----:B------:R-:W-:-:S04]  /*4ca0*/  IADD3 R43, R195, R43, RZ ;  /* 0x0000002bc32b7210 */ /* 0x000fc80007ffe0ff */
[----:B------:R4:W-:Y:S04]  /*4cb0*/  RED.E.ADD.F32.FTZ.RN.STRONG.GPU [R44.64], R187 ;  /* 0x000000bb2c00798e */ /* 0x0009e8000c10e784 */
[----:B---3--:R4:W-:Y:S02]  /*4cc0*/  RED.E.ADD.F32.FTZ.RN.STRONG.GPU [R42.64], R47 ;  /* 0x0000002f2a00798e */ /* 0x0089e4000c10e784 */
.L_x_7204:
[----:B------:R-:W-:Y:S05]  /*4cd0*/  BSYNC B0 ;  /* 0x0000000000007941 */ /* 0x000fea0003800000 */
.L_x_7203:
[----:B---34-:R3:W4:Y:S01]  /*4ce0*/  LDS R47, [R180.X4+0xee0] ;  /* 0x000ee000b42f7984 */ /* 0x0187220000004800 */
        /* <DEDUP_REMOVED lines=8> */
.L_x_7206:
[----:B------:R-:W-:Y:S05]  /*4d70*/  BSYNC B0 ;  /* 0x0000000000007941 */ /* 0x000fea0003800000 */
.L_x_7205:
        /* <DEDUP_REMOVED lines=9> */
.L_x_7208:
[----:B------:R-:W-:Y:S05]  /*4e10*/  BSYNC B0 ;  /* 0x0000000000007941 */ /* 0x000fea0003800000 */
.L_x_7207:
        /* <DEDUP_REMOVED lines=9> */
.L_x_7210:
[----:B------:R-:W-:Y:S05]  /*4eb0*/  BSYNC B0 ;  /* 0x0000000000007941 */ /* 0x000fea0003800000 */
.L_x_7209:
[----:B0-----:R-:W0:Y:S01]  /*4ec0*/  SHFL.DOWN P0, R43, R174, 0x1, 0x1f ;  /* 0x08201f00ae2b7f89 */ /* 0x001e220000000000 */
[-C--:B------:R-:W-:Y:S01]  /*4ed0*/  FMUL.FTZ R46, R58, R165.reuse ;  /* 0x000000a53a2e7220 */ /* 0x080fe20000410000 */
[----:B------:R-:W-:Y:S01]  /*4ee0*/  ISETP.NE.AND P2, PT, R138, RZ, PT ;  /* 0x000000ff8a00720c */ /* 0x000fe20003f45270 */
[----:B------:R-:W-:Y:S01]  /*4ef0*/  FMUL.FTZ R44, R57, R165 ;  /* 0x000000a5392c7220 */ /* 0x000fe20000410000 */
[----:B------:R-:W-:Y:S01]  /*4f00*/  BSSY B0, `(.L_x_7211) ;  /* 0x0000041000007945 */ /* 0x000fe20003800000 */
[----:B------:R-:W-:-:S02]  /*4f10*/  FMUL.FTZ R46, R46, R193 ;  /* 0x000000c12e2e7220 */ /* 0x000fc40000410000 */
[-C--:B------:R-:W-:Y:S02]  /*4f20*/  FMUL.FTZ R42, R58, R167.reuse ;  /* 0x000000a73a2a7220 */ /* 0x080fe40000410000 */
        /* <DEDUP_REMOVED lines=8> */
[----:B0-----:R-:W-:Y:S02]  /*4fb0*/  @P0 FADD R43, R174, R43 ;  /* 0x0000002bae2b0221 */ /* 0x001fe40000000000 */
[C---:B------:R-:W-:Y:S02]  /*4fc0*/  FMUL.FTZ R171, R58.reuse, R171 ;  /* 0x000000ab3aab7220 */ /* 0x040fe40000410000 */
[C---:B------:R-:W-:Y:S01]  /*4fd0*/  FMUL.FTZ R173, R58.reuse, R173 ;  /* 0x000000ad3aad7220 */ /* 0x040fe20000410000 */
[----:B------:R-:W0:Y:S01]  /*4fe0*/  SHFL.DOWN P0, R48, R43, 0x2, 0x1f ;  /* 0x08401f002b307f89 */ /* 0x000e220000000000 */
        /* <DEDUP_REMOVED lines=9> */
[----:B------:R-:W-:Y:S02]  /*5080*/  FFMA.FTZ R82, R52, R161, R82 ;  /* 0x000000a134527223 */ /* 0x000fe40000010052 */
[----:B------:R-:W-:Y:S02]  /*5090*/  FADD.FTZ R77, R42, R77 ;  /* 0x0000004d2a4d7221 */ /* 0x000fe40000010000 */
[----:B------:R-:W-:Y:S02]  /*50a0*/  FFMA.FTZ R84, R54, R163, R84 ;  /* 0x000000a336547223 */ /* 0x000fe40000010054 */
[----:B0-----:R-:W-:-:S02]  /*50b0*/  @P0 FADD R48, R43, R48 ;  /* 0x000000302b300221 */ /* 0x001fc40000000000 */
[----:B------:R-:W-:Y:S02]  /*50c0*/  FFMA.FTZ R43, R105, R44, R46 ;  /* 0x0000002c692b7223 */ /* 0x000fe4000001002e */
[----:B------:R-:W-:Y:S01]  /*50d0*/  FFMA.FTZ R169, R106, R51, R169 ;  /* 0x000000336aa97223 */ /* 0x000fe200000100a9 */
[----:B------:R-:W0:Y:S01]  /*50e0*/  SHFL.DOWN P0, R45, R48, 0x4, 0x1f ;  /* 0x08801f00302d7f89 */ /* 0x000e220000000000 */
[----:B------:R-:W-:Y:S02]  /*50f0*/  FADD.FTZ R78, R43, R78 ;  /* 0x0000004e2b4e7221 */ /* 0x000fe40000010000 */
[----:B------:R-:W-:Y:S02]  /*5100*/  FMUL.FTZ R43, R58, R177 ;  /* 0x000000b13a2b7220 */ /* 0x000fe40000410000 */
        /* <DEDUP_REMOVED lines=10> */
[----:B0-----:R-:W-:Y:S02]  /*51b0*/  @P0 FADD R45, R48, R45 ;  /* 0x0000002d302d0221 */ /* 0x001fe40000000000 */
[----:B------:R-:W-:Y:S02]  /*51c0*/  FADD.FTZ R76, R169, R76 ;  /* 0x0000004ca94c7221 */ /* 0x000fe40000010000 */
[----:B------:R-:W-:Y:S01]  /*51d0*/  FADD.FTZ R75, R52, R75 ;  /* 0x0000004b344b7221 */ /* 0x000fe20000010000 */
[----:B------:R-:W0:Y:S01]  /*51e0*/  SHFL.DOWN P0, R176, R45, 0x8, 0x1f ;  /* 0x09001f002db07f89 */ /* 0x000e220000000000 */
[----:B------:R-:W-:-:S02]  /*51f0*/  FFMA.FTZ R85, R55, R154, R85 ;  /* 0x0000009a37557223 */ /* 0x000fc40000010055 */
[----:B------:R-:W-:Y:S02]  /*5200*/  FADD.FTZ R74, R173, R74 ;  /* 0x0000004aad4a7221 */ /* 0x000fe40000010000 */
[----:B------:R-:W-:Y:S02]  /*5210*/  FFMA.FTZ R87, R56, R0, R87 ;  /* 0x0000000038577223 */ /* 0x000fe40000010057 */
[----:B------:R-:W-:Y:S02]  /*5220*/  FADD.FTZ R73, R54, R73 ;  /* 0x0000004936497221 */ /* 0x000fe40000010000 */
[----:B------:R-:W-:Y:S02]  /*5230*/  FADD.FTZ R72, R179, R72 ;  /* 0x00000048b3487221 */ /* 0x000fe40000010000 */
[----:B------:R-:W-:Y:S02]  /*5240*/  FADD.FTZ R71, R42, R71 ;  /* 0x000000472a477221 */ /* 0x000fe40000010000 */
[----:B0-----:R-:W-:Y:S01]  /*5250*/  @P0 FADD R176, R45, R176 ;  /* 0x000000b02db00221 */ /* 0x001fe20000000000 */
[----:B------:R-:W-:-:S04]  /*5260*/  ISETP.NE.AND P0, PT, R135, RZ, PT ;  /* 0x000000ff8700720c */ /* 0x000fc80003f05270 */
[----:B----4-:R-:W0:Y:S02]  /*5270*/  SHFL.DOWN P1, R47, R176, 0x10, 0x1f ;  /* 0x0a001f00b02f7f89 */ /* 0x010e240000020000 */
[----:B0-----:R-:W-:-:S07]  /*5280*/  @P1 FADD R47, R176, R47 ;  /* 0x0000002fb02f1221 */ /* 0x001fce0000000000 */
[----:B------:R0:W-:Y:S04]  /*5290*/  @!P0 STS [0x1084], R47 ;  /* 0x0010842fff008388 */ /* 0x0001e80000000800 */
[----:B------:R-:W-:Y:S06]  /*52a0*/  BAR.SYNC.DEFER_BLOCKING 0x0 ;  /* 0x0000000000007b1d */ /* 0x000fec0000010000 */
[----:B------:R-:W-:Y:S05]  /*52b0*/  @P2 BRA `(.L_x_7212) ;  /* 0x0000005000002947 */ /* 0x000fea0003800000 */
[----:B0-----:R-:W-:Y:S01]  /*52c0*/  ISETP.NE.AND P0, PT, R160, c[0x0][0x174], PT ;  /* 0x00005d00a0007a0c */ /* 0x001fe20003f05270 */
[----:B------:R-:W-:-:S12]  /*52d0*/  IMAD.SHL.U32 R42, R61, 0x4, RZ ;  /* 0x000000043d2a7824 */ /* 0x000fd800078e00ff */
[----:B------:R-:W0:Y:S02]  /*52e0*/  @P0 LDS R0, [R42+0x2338] ;  /* 0x002338002a000984 */ /* 0x000e240000000800 */
[----:B0-----:R-:W-:-:S05]  /*52f0*/  @P0 FADD.FTZ R47, R47, R0 ;  /* 0x000000002f2f0221 */ /* 0x001fca0000010000 */
[----:B------:R0:W-:Y:S02]  /*5300*/  STS [R42+0x2338], R47 ;  /* 0x0023382f2a007388 */ /* 0x0001e40000000800 */
.L_x_7212:
[----:B0-----:R-:W-:Y:S05]  /*5310*/  BSYNC B0 ;  /* 0x0000000000007941 */ /* 0x001fea0003800000 */
.L_x_7211:
[----:B------:R-:W-:Y:S02]  /*5320*/  IADD3 R61, R61, 0x1, RZ ;  /* 0x000000013d3d7810 */ /* 0x000fe40007ffe0ff */
[----:B------:R-:W-:Y:S02]  /*5330*/  IADD3 R60, P1, R60, 0x1, RZ ;  /* 0x000000013c3c7810 */ /* 0x000fe40007f3e0ff */
[----:B------:R-:W-:Y:S02]  /*5340*/  ISETP.GE.AND P0, PT, R61, c[0x0][0x16c], PT ;  /* 0x00005b003d007a0c */ /* 0x000fe40003f06270 */
[----:B------:R-:W-:-:S11]  /*5350*/  IADD3.X R59, RZ, R59, RZ, P1, !PT ;  /* 0x0000003bff3b7210 */ /* 0x000fd60000ffe4ff */
[----:B------:R-:W-:Y:S01]  /*5360*/  @P0 CALL.REL.NOINC `(.L_x_7192) ;  /* 0x0000001000000944 */ /* 0x000fe20003c00000 */
[----:B------:R-:W-:Y:S05]  /*5370*/  BRA `(.L_x_7213) ;  /* 0xffffda8000007947 */ /* 0x000fea000383ffff */
.L_x_7192:
[----:B------:R-:W-:Y:S01]  /*5380*/  BAR.SYNC.DEFER_BLOCKING 0x0 ;  /* 0x0000000000007b1d */ /* 0x000fe20000010000 */
[----:B------:R-:W-:Y:S01]  /*5390*/  ISETP.NE.AND P6, PT, R138, RZ, PT ;  /* 0x000000ff8a00720c */ /* 0x000fe20003fc5270 */
[----:B------:R-:W-:Y:S01]  /*53a0*/  IMAD R0, R164, c[0x0][0x2d8], RZ ;  /* 0x0000b600a4007a24 */ /* 0x000fe200078e02ff */
[----:B0-----:R-:W-:Y:S01]  /*53b0*/  LEA R17, P1, R4, c[0x0][0x330], 0x2 ;  /* 0x0000cc0004117a11 */ /* 0x001fe200078210ff */
[C---:B------:R-:W-:Y:S02]  /*53c0*/  IMAD.WIDE.U32 R2, R153.reuse, c[0x0][0x2d8], RZ ;  /* 0x0000b60099027a25 */ /* 0x040fe400078e00ff */
[----:B------:R-:W-:Y:S02]  /*53d0*/  BSSY B0, `(.L_x_7214) ;  /* 0x000002d000007945 */ /* 0x000fe40003800000 */
[----:B------:R-:W-:Y:S02]  /*53e0*/  IMAD R15, R153, c[0x0][0x2dc], R0 ;  /* 0x0000b700990f7a24 */ /* 0x000fe400078e0200 */
[----:B------:R-:W-:-:S03]  /*53f0*/  IMAD R0, R146, c[0x0][0x2e0], RZ ;  /* 0x0000b80092007a24 */ /* 0x000fc600078e02ff */
[----:B------:R-:W-:Y:S01]  /*5400*/  IADD3 R3, R3, R15, RZ ;  /* 0x0000000f03037210 */ /* 0x000fe20007ffe0ff */
[----:B------:R-:W-:-:S04]  /*5410*/  IMAD R14, R157, c[0x0][0x2e4], R0 ;  /* 0x0000b9009d0e7a24 */ /* 0x000fc800078e0200 */
[----:B------:R-:W-:-:S05]  /*5420*/  IMAD.WIDE.U32 R2, R157, c[0x0][0x2e0], R2 ;  /* 0x0000b8009d027a25 */ /* 0x000fca00078e0002 */
[----:B------:R-:W-:Y:S01]  /*5430*/  IADD3 R0, P0, R96, R2, RZ ;  /* 0x0000000260007210 */ /* 0x000fe20007f1e0ff */
[----:B------:R-:W-:Y:S01]  /*5440*/  STS [R112], R87 ;  /* 0x0000005770007388 */ /* 0x000fe20000000800 */
[----:B------:R-:W-:Y:S02]  /*5450*/  LEA.HI.X R2, R4, c[0x0][0x334], R5, 0x2, P1 ;  /* 0x0000cd0004027a11 */ /* 0x000fe400008f1405 */
[----:B------:R-:W-:Y:S01]  /*5460*/  IADD3.X R3, R95, R14, R3, P0, !PT ;  /* 0x0000000e5f037210 */ /* 0x000fe200007fe403 */
[----:B------:R-:W-:Y:S01]  /*5470*/  STS [R112+0x4], R85 ;  /* 0x0000045570007388 */ /* 0x000fe20000000800 */
[----:B------:R-:W-:-:S03]  /*5480*/  LEA R16, P1, R0, R17, 0x2 ;  /* 0x0000001100107211 */ /* 0x000fc600078210ff */
[----:B------:R-:W-:Y:S01]  /*5490*/  STS [R112+0x8], R84 ;  /* 0x0000085470007388 */ /* 0x000fe20000000800 */
[----:B------:R-:W-:-:S03]  /*54a0*/  LEA.HI.X R17, R0, R2, R3, 0x2, P1 ;  /* 0x0000000200117211 */ /* 0x000fc600008f1403 */
[----:B------:R-:W-:Y:S04]  /*54b0*/  STS [R112+0xc], R83 ;  /* 0x00000c5370007388 */ /* 0x000fe80000000800 */
[----:B------:R-:W-:Y:S04]  /*54c0*/  STS [R112+0x10], R82 ;  /* 0x0000105270007388 */ /* 0x000fe80000000800 */
[----:B------:R-:W-:Y:S04]  /*54d0*/  STS [R112+0x14], R81 ;  /* 0x0000145170007388 */ /* 0x000fe80000000800 */
[----:B------:R-:W-:Y:S04]  /*54e0*/  STS [R112+0x18], R80 ;  /* 0x0000185070007388 */ /* 0x000fe80000000800 */
[----:B------:R-:W-:Y:S01]  /*54f0*/  STS [R112+0x1c], R79 ;  /* 0x00001c4f70007388 */ /* 0x000fe20000000800 */
[----:B------:R-:W-:-:S06]  /*5500*/  NOP ;  /* 0x0000000000007918 */ /* 0x000fcc0000000000 */
[----:B-1----:R-:W-:Y:S04]  /*5510*/  LDS R19, [R123] ;  /* 0x000000007b137984 */ /* 0x002fe80000000800 */
        /* <DEDUP_REMOVED lines=24> */
.L_x_7215:
[----:B------:R-:W-:Y:S05]  /*56a0*/  BSYNC B0 ;  /* 0x0000000000007941 */ /* 0x000fea0003800000 */
.L_x_7214:
[----:B------:R-:W-:Y:S01]  /*56b0*/  @!P2 STG.E [R16.64+-0x300], R23 ;  /* 0xfffd00171000a986 */ /* 0x000fe2000c101904 */
[-C--:B------:R-:W-:Y:S01]  /*56c0*/  ISETP.GE.AND P1, PT, R132, R35.reuse, PT ;  /* 0x000000238400720c */ /* 0x080fe20003f26270 */
[----:B------:R-:W-:Y:S01]  /*56d0*/  IMAD R0, R164, c[0x0][0x2f8], RZ ;  /* 0x0000be00a4007a24 */ /* 0x000fe200078e02ff */
[-C--:B------:R-:W-:Y:S01]  /*56e0*/  ISETP.GE.AND P0, PT, R130, R35.reuse, PT ;  /* 0x000000238200720c */ /* 0x080fe20003f06270 */
[C---:B------:R-:W-:Y:S01]  /*56f0*/  IMAD.WIDE.U32 R2, R153.reuse, c[0x0][0x2f8], RZ ;  /* 0x0000be0099027a25 */ /* 0x040fe200078e00ff */
[-C--:B------:R-:W-:Y:S01]  /*5700*/  ISETP.GE.AND P3, PT, R128, R35.reuse, PT ;  /* 0x000000238000720c */ /* 0x080fe20003f66270 */
[----:B------:R-:W-:Y:S01]  /*5710*/  BSSY B0, `(.L_x_7216) ;  /* 0x0000034000007945 */ /* 0x000fe20003800000 */
[-C--:B------:R-:W-:Y:S01]  /*5720*/  ISETP.GE.AND P4, PT, R126, R35.reuse, PT ;  /* 0x000000237e00720c */ /* 0x080fe20003f86270 */
[----:B0-----:R-:W-:Y:S01]  /*5730*/  IMAD R15, R153, c[0x0][0x2fc], R0 ;  /* 0x0000bf00990f7a24 */ /* 0x001fe200078e0200 */
[-C--:B------:R-:W-:Y:S02]  /*5740*/  ISETP.GE.AND P2, PT, R136, R35.reuse, PT ;  /* 0x000000238800720c */ /* 0x080fe40003f46270 */
[----:B------:R-:W-:-:S03]  /*5750*/  ISETP.GE.AND P5, PT, R124, R35, PT ;  /* 0x000000237c00720c */ /* 0x000fc60003fa6270 */
[----:B------:R0:W-:Y:S04]  /*5760*/  @!P1 STG.E [R16.64+-0x280], R25 ;  /* 0xfffd801910009986 */ /* 0x0001e8000c101904 */
[----:B------:R-:W-:Y:S04]  /*5770*/  @!P0 STG.E [R16.64+-0x200], R27 ;  /* 0xfffe001b10008986 */ /* 0x000fe8000c101904 */
[----:B------:R-:W-:Y:S04]  /*5780*/  @!P3 STG.E [R16.64+-0x180], R29 ;  /* 0xfffe801d1000b986 */ /* 0x000fe8000c101904 */
[----:B------:R-:W-:Y:S01]  /*5790*/  @!P4 STG.E [R16.64+-0x100], R31 ;  /* 0xffff001f1000c986 */ /* 0x000fe2000c101904 */
[----:B0-----:R-:W-:-:S03]  /*57a0*/  IADD3 R25, R3, R15, RZ ;  /* 0x0000000f03197210 */ /* 0x001fc60007ffe0ff */
[----:B------:R-:W-:Y:S04]  /*57b0*/  @!P2 STG.E [R16.64+-0x380], R21 ;  /* 0xfffc80151000a986 */ /* 0x000fe8000c101904 */
[----:B------:R-:W-:Y:S04]  /*57c0*/  @!P5 STG.E [R16.64+-0x80], R33 ;  /* 0xffff80211000d986 */ /* 0x000fe8000c101904 */
[----:B------:R-:W-:Y:S06]  /*57d0*/  BAR.SYNC.DEFER_BLOCKING 0x0 ;  /* 0x0000000000007b1d */ /* 0x000fec0000010000 */
[----:B------:R0:W-:Y:S04]  /*57e0*/  STS [R112], R71 ;  /* 0x0000004770007388 */ /* 0x0001e80000000800 */
[----:B------:R1:W-:Y:S04]  /*57f0*/  STS [R112+0x4], R72 ;  /* 0x0000044870007388 */ /* 0x0003e80000000800 */
[----:B------:R4:W-:Y:S01]  /*5800*/  STS [R112+0x8], R73 ;  /* 0x0000084970007388 */ /* 0x0009e20000000800 */
[----:B0-----:R-:W-:-:S03]  /*5810*/  FADD.FTZ R71, R71, R140 ;  /* 0x0000008c47477221 */ /* 0x001fc60000010000 */
[----:B------:R0:W-:Y:S01]  /*5820*/  STS [R112+0xc], R74 ;  /* 0x00000c4a70007388 */ /* 0x0001e20000000800 */
[----:B-1----:R-:W-:-:S03]  /*5830*/  FADD.FTZ R72, R71, R72 ;  /* 0x0000004847487221 */ /* 0x002fc60000010000 */
[----:B------:R1:W-:Y:S01]  /*5840*/  STS [R112+0x10], R75 ;  /* 0x0000104b70007388 */ /* 0x0003e20000000800 */
[----:B----4-:R-:W-:-:S03]  /*5850*/  FADD.FTZ R73, R72, R73 ;  /* 0x0000004948497221 */ /* 0x010fc60000010000 */
[----:B------:R4:W-:Y:S01]  /*5860*/  STS [R112+0x14], R76 ;  /* 0x0000144c70007388 */ /* 0x0009e20000000800 */
[----:B0-----:R-:W-:-:S03]  /*5870*/  FADD.FTZ R74, R73, R74 ;  /* 0x0000004a494a7221 */ /* 0x001fc60000010000 */
[----:B------:R0:W-:Y:S01]  /*5880*/  STS [R112+0x18], R77 ;  /* 0x0000184d70007388 */ /* 0x0001e20000000800 */
[----:B-1----:R-:W-:-:S03]  /*5890*/  FADD.FTZ R75, R74, R75 ;  /* 0x0000004b4a4b7221 */ /* 0x002fc60000010000 */
[----:B------:R-:W-:Y:S01]  /*58a0*/  STS [R112+0x1c], R78 ;  /* 0x00001c4e70007388 */ /* 0x000fe20000000800 */
[----:B------:R-:W-:-:S06]  /*58b0*/  NOP ;  /* 0x0000000000007918 */ /* 0x000fcc0000000000 */
[----:B------:R-:W-:Y:S01]  /*58c0*/  LDS R123, [R123] ;  /* 0x000000007b7b7984 */ /* 0x000fe20000000800 */
[----:B----4-:R-:W-:-:S03]  /*58d0*/  FADD.FTZ R76, R75, R76 ;  /* 0x0000004c4b4c7221 */ /* 0x010fc60000010000 */
        /* <DEDUP_REMOVED lines=23> */
.L_x_7217:
[----:B------:R-:W-:Y:S05]  /*5a50*/  BSYNC B0 ;  /* 0x0000000000007941 */ /* 0x000fea0003800000 */
.L_x_7216:
[----:B------:R-:W-:Y:S01]  /*5a60*/  MOV R3, R25 ;  /* 0x0000001900037202 */ /* 0x000fe20000000f00 */
[----:B------:R-:W-:Y:S01]  /*5a70*/  IMAD R12, R146, c[0x0][0x300], RZ ;  /* 0x0000c000920c7a24 */ /* 0x000fe200078e02ff */
[----:B------:R-:W-:Y:S02]  /*5a80*/  IADD3 R0, P0, R116, -0x380, RZ ;  /* 0xfffffc8074007810 */ /* 0x000fe40007f1e0ff */
[-C--:B------:R-:W-:Y:S01]  /*5a90*/  ISETP.GE.AND P6, PT, R124, R23.reuse, PT ;  /* 0x000000177c00720c */ /* 0x080fe20003fc6270 */
[C---:B------:R-:W-:Y:S01]  /*5aa0*/  IMAD.WIDE.U32 R2, R157.reuse, c[0x0][0x300], R2 ;  /* 0x0000c0009d027a25 */ /* 0x040fe200078e0002 */
        /* <DEDUP_REMOVED lines=35> */
.L_x_7186:
        /* <DEDUP_REMOVED lines=24> */
.L_x_7220:
[----:B0-----:R-:W-:Y:S05]  /*5e60*/  BSYNC B0 ;  /* 0x0000000000007941 */ /* 0x001fea0003800000 */
.L_x_7219:
        /* <DEDUP_REMOVED lines=23> */
.L_x_7222:
[----:B------:R-:W1:Y:S02]  /*5fe0*/  S2R R11, SR_TID.X ;  /* 0x00000000000b7919 */ /* 0x000e640000002100 */
.L_x_7223:
[----:B0-----:R-:W-:Y:S05]  /*5ff0*/  BSYNC B0 ;  /* 0x0000000000007941 */ /* 0x001fea0003800000 */
.L_x_7221:
[----:B-1----:R-:W-:-:S13]  /*6000*/  ISETP.GE.AND P0, PT, R11, c[0x0][0x16c], PT ;  /* 0x00005b000b007a0c */ /* 0x002fda0003f06270 */
[----:B------:R-:W-:Y:S05]  /*6010*/  @P0 EXIT ;  /* 0x000000000000094d */ /* 0x000fea0003800000 */
[----:B------:R-:W-:Y:S02]  /*6020*/  IMAD R146, R146, c[0x0][0x288], RZ ;  /* 0x0000a20092927a24 */ /* 0x000fe400078e02ff */
[----:B------:R-:W-:-:S04]  /*6030*/  IMAD.WIDE.U32 R2, R157, c[0x0][0x288], RZ ;  /* 0x0000a2009d027a25 */ /* 0x000fc800078e00ff */
[----:B------:R-:W-:-:S05]  /*6040*/  IMAD R13, R157, c[0x0][0x28c], R146 ;  /* 0x0000a3009d0d7a24 */ /* 0x000fca00078e0292 */
[----:B------:R-:W-:Y:S02]  /*6050*/  IADD3 R13, R3, R13, RZ ;  /* 0x0000000d030d7210 */ /* 0x000fe40007ffe0ff */
.L_x_7224:
        /* <DEDUP_REMOVED lines=16> */
.L_x_7225:
        /* <DEDUP_REMOVED lines=10> */
.L_x_9117:


//--------------------- .text._Z25selective_scan_bwd_kernelI32Selective_Scan_bwd_kernel_traitsILi32ELi8ELb0ELb1ELb1ELb1ELb0EffEEv12SSMParamsBwd --------------------------
	.section	.text._Z25selective_scan_bwd_kernelI32Selective_Scan_bwd_kernel_traitsILi32ELi8ELb0ELb1ELb1ELb1ELb0EffEEv12SSMParamsBwd,"ax",@progbits
	.sectioninfo	@"SHI_REGISTERS=194"
	.align	128
        .global         _Z25selective_scan_bwd_kernelI32Selective_Scan_bwd_kernel_traitsILi32ELi8ELb0ELb1ELb1ELb1ELb0EffEEv12SSMParamsBwd
        .type           _Z25selective_scan_bwd_kernelI32Selective_Scan_bwd_kernel_traitsILi32ELi8ELb0ELb1ELb1ELb1ELb0EffEEv12SSMParamsBwd,@function
        .size           _Z25selective_scan_bwd_kernelI32Selective_Scan_bwd_kernel_traitsILi32ELi8ELb0ELb1ELb1ELb1ELb0EffEEv12SSMParamsBwd,(.L_x_9118 - _Z25selective_scan_bwd_kernelI32Selective_Scan_bwd_kernel_traitsILi32ELi8ELb0ELb1ELb1ELb1ELb0EffEEv12SSMParamsBwd)
        .other          _Z25selective_scan_bwd_kernelI32Selective_Scan_bwd_kernel_traitsILi32ELi8ELb0ELb1ELb1ELb1ELb0EffEEv12SSMParamsBwd,@"STO_CUDA_ENTRY STV_DEFAULT"
_Z25selective_scan_bwd_kernelI32Selective_Scan_bwd_kernel_traitsILi32ELi8ELb0ELb1ELb1ELb1ELb0EffEEv12SSMParamsBwd:
.text._Z25selective_scan_bwd_kernelI32Selective_Scan_bwd_kernel_traitsILi32ELi8ELb0ELb1ELb1ELb1ELb0EffEEv12SSMParamsBwd:
        /* <DEDUP_REMOVED lines=22> */
[C---:B------:R-:W-:Y:S01]  /*0160*/  IMAD R14, R163.reuse, c[0x0][0x190], RZ ;  /* 0x00006400a30e7a24 */ /* 0x040fe200078e02ff */
[----:B------:R1:W2:Y:S01]  /*0170*/  F2I.FTZ.U32.TRUNC.NTZ R7, R6 ;  /* 0x0000000600077305 */ /* 0x0002a2000021f000 */
[----:B------:R3:W5:Y:S01]  /*0180*/  @P1 LDG.E R130, [R4.64] ;  /* 0x0000000404821981 */ /* 0x000762000c1e1900 */
[----:B------:R-:W-:Y:S01]  /*0190*/  IMAD R10, R163, c[0x0][0x1e0], RZ ;  /* 0x00007800a30a7a24 */ /* 0x000fe200078e02ff */
[----:B------:R-:W-:Y:S01]  /*01a0*/  ISETP.GE.AND P1, PT, R16, RZ, PT ;  /* 0x000000ff1000720c */ /* 0x000fe20003f26270 */
[C---:B------:R-:W-:Y:S01]  /*01b0*/  IMAD R15, R131.reuse, c[0x0][0x194], R14 ;  /* 0x00006500830f7a24 */ /* 0x040fe200078e020e */
[----:B0-----:R-:W-:Y:S01]  /*01c0*/  IABS R2, R134 ;  /* 0x0000008600027213 */ /* 0x001fe20000000000 */
[----:B------:R-:W-:Y:S01]  /*01d0*/  IMAD R13, R131, c[0x0][0x1e4], R10 ;  /* 0x00007900830d7a24 */ /* 0x000fe200078e020a */
[----:B------:R-:W-:Y:S01]  /*01e0*/  MOV R128, c[0x0][0x174] ;  /* 0x00005d0000807a02 */ /* 0x000fe20000000f00 */
[----:B------:R-:W-:Y:S01]  /*01f0*/  IMAD R12, R163, c[0x0][0x278], RZ ;  /* 0x00009e00a30c7a24 */ /* 0x000fe200078e02ff */
[----:B-1----:R-:W-:Y:S01]  /*0200*/  HFMA2.MMA R6, -RZ, RZ, 0, 0 ;  /* 0x00000000ff067435 */ /* 0x002fe200000001ff */
[----:B------:R-:W-:Y:S01]  /*0210*/  ISETP.NE.AND P0, PT, RZ, c[0x0][0x178], PT ;  /* 0x00005e00ff007a0c */ /* 0x000fe20003f05270 */
[----:B---3--:R-:W-:Y:S01]  /*0220*/  IMAD.WIDE.U32 R4, R131, c[0x0][0x1e0], RZ ;  /* 0x0000780083047a25 */ /* 0x008fe200078e00ff */
[C---:B------:R-:W-:Y:S01]  /*0230*/  ISETP.GE.AND P3, PT, R128.reuse, 0x1, PT ;  /* 0x000000018000780c */ /* 0x040fe20003f66270 */
[----:B------:R-:W-:Y:S01]  /*0240*/  HFMA2.MMA R127, -RZ, RZ, 0, 0 ;  /* 0x00000000ff7f7435 */ /* 0x000fe200000001ff */
[----:B------:R-:W-:Y:S01]  /*0250*/  SHF.L.U32 R128, R128, 0x8, RZ ;  /* 0x0000000880807819 */ /* 0x000fe200000006ff */
[----:B------:R-:W-:Y:S01]  /*0260*/  IMAD R19, R133, c[0x0][0x280], RZ ;  /* 0x0000a00085137a24 */ /* 0x000fe200078e02ff */
[----:B--2---:R-:W-:-:S02]  /*0270*/  IADD3 R8, RZ, -R7, RZ ;  /* 0x80000007ff087210 */ /* 0x004fc40007ffe0ff */
[----:B------:R-:W-:Y:S01]  /*0280*/  IADD3 R5, R5, R13, RZ ;  /* 0x0000000d05057210 */ /* 0x000fe20007ffe0ff */
[----:B------:R-:W-:Y:S01]  /*0290*/  IMAD R19, R134, c[0x0][0x284], R19 ;  /* 0x0000a10086137a24 */ /* 0x000fe200078e0213 */
[----:B------:R-:W-:Y:S01]  /*02a0*/  IADD3 R13, R128, -0x100, RZ ;  /* 0xffffff00800d7810 */ /* 0x000fe20007ffe0ff */
[----:B------:R-:W-:Y:S01]  /*02b0*/  IMAD R3, R8, R17, RZ ;  /* 0x0000001108037224 */ /* 0x000fe200078e02ff */
[----:B------:R-:W-:Y:S01]  /*02c0*/  MOV R125, RZ ;  /* 0x000000ff007d7202 */ /* 0x000fe20000000f00 */
[----:B------:R-:W-:Y:S02]  /*02d0*/  IMAD R8, R163, c[0x0][0x1d0], RZ ;  /* 0x00007400a3087a24 */ /* 0x000fe400078e02ff */
[----:B------:R-:W-:-:S04]  /*02e0*/  IMAD.HI.U32 R7, R7, R3, R6 ;  /* 0x0000000307077227 */ /* 0x000fc800078e0006 */
[----:B------:R-:W-:Y:S02]  /*02f0*/  IMAD R11, R131, c[0x0][0x1d4], R8 ;  /* 0x00007500830b7a24 */ /* 0x000fe400078e0208 */
[----:B------:R-:W-:-:S04]  /*0300*/  IMAD.HI.U32 R129, R7, R2, RZ ;  /* 0x0000000207817227 */ /* 0x000fc800078e00ff */
[----:B------:R-:W-:Y:S01]  /*0310*/  IMAD.WIDE.U32 R8, R131, c[0x0][0x190], RZ ;  /* 0x0000640083087a25 */ /* 0x000fe200078e00ff */
[----:B------:R-:W-:-:S03]  /*0320*/  IADD3 R0, -R129, RZ, RZ ;  /* 0x000000ff81007210 */ /* 0x000fc60007ffe1ff */
[----:B------:R-:W-:Y:S01]  /*0330*/  IMAD.WIDE.U32 R6, R131, c[0x0][0x278], RZ ;  /* 0x00009e0083067a25 */ /* 0x000fe200078e00ff */
[----:B------:R-:W-:-:S03]  /*0340*/  IADD3 R9, R9, R15, RZ ;  /* 0x0000000f09097210 */ /* 0x000fc60007ffe0ff */
[----:B------:R-:W-:Y:S02]  /*0350*/  IMAD R0, R17, R0, R2 ;  /* 0x0000000011007224 */ /* 0x000fe400078e0202 */
[----:B------:R-:W-:-:S03]  /*0360*/  IMAD.WIDE.U32 R2, R131, c[0x0][0x1d0], RZ ;  /* 0x0000740083027a25 */ /* 0x000fc600078e00ff */
[----:B------:R-:W-:Y:S01]  /*0370*/  ISETP.GT.U32.AND P4, PT, R17, R0, PT ;  /* 0x000000001100720c */ /* 0x000fe20003f84070 */
[----:B------:R-:W-:Y:S01]  /*0380*/  IMAD R15, R133, c[0x0][0x1d8], RZ ;  /* 0x00007600850f7a24 */ /* 0x000fe200078e02ff */
[----:B------:R-:W-:Y:S01]  /*0390*/  IADD3 R3, R3, R11, RZ ;  /* 0x0000000b03037210 */ /* 0x000fe20007ffe0ff */
[----:B------:R-:W-:Y:S02]  /*03a0*/  IMAD R11, R131, c[0x0][0x27c], R12 ;  /* 0x00009f00830b7a24 */ /* 0x000fe400078e020c */
[----:B------:R-:W-:-:S03]  /*03b0*/  IMAD.WIDE.U32 R4, R134, c[0x0][0x1e8], R4 ;  /* 0x00007a0086047a25 */ /* 0x000fc600078e0004 */
[----:B------:R-:W-:Y:S01]  /*03c0*/  IADD3 R7, R7, R11, RZ ;  /* 0x0000000b07077210 */ /* 0x000fe20007ffe0ff */
        /* <DEDUP_REMOVED lines=8> */
[----:B------:R-:W-:Y:S01]  /*0450*/  IADD3 R122, P4, R13, R4, RZ ;  /* 0x000000040d7a7210 */ /* 0x000fe20007f9e0ff */
[----:B------:R-:W-:Y:S01]  /*0460*/  IMAD R12, R163, c[0x0][0x1b0], RZ ;  /* 0x00006c00a30c7a24 */ /* 0x000fe200078e02ff */
[----:B------:R-:W-:Y:S01]  /*0470*/  IADD3 R120, P5, R13, R6, RZ ;  /* 0x000000060d787210 */ /* 0x000fe20007fbe0ff */
[----:B------:R-:W-:-:S02]  /*0480*/  IMAD R17, R134, c[0x0][0x1ec], R17 ;  /* 0x00007b0086117a24 */ /* 0x000fc400078e0211 */
[----:B------:R-:W-:Y:S01]  /*0490*/  IMAD.WIDE.U32 R10, R131, c[0x0][0x1b0], RZ ;  /* 0x00006c00830a7a25 */ /* 0x000fe200078e00ff */
[C---:B------:R-:W-:Y:S02]  /*04a0*/  IADD3.X R7, R15.reuse, R7, R19, P5, !PT ;  /* 0x000000070f077210 */ /* 0x040fe40002ffe413 */
[----:B------:R-:W-:Y:S01]  /*04b0*/  IADD3.X R5, R15, R5, R17, P4, !PT ;  /* 0x000000050f057210 */ /* 0x000fe200027fe411 */
[----:B------:R-:W-:Y:S01]  /*04c0*/  IMAD R21, R131, c[0x0][0x1b4], R12 ;  /* 0x00006d0083157a24 */ /* 0x000fe200078e020c */
[----:B------:R-:W-:Y:S02]  /*04d0*/  @P2 IADD3 R129, R129, 0x1, RZ ;  /* 0x0000000181812810 */ /* 0x000fe40007ffe0ff */
[----:B------:R-:W-:Y:S02]  /*04e0*/  IADD3 R124, P2, R13, R2, RZ ;  /* 0x000000020d7c7210 */ /* 0x000fe40007f5e0ff */
[----:B------:R-:W-:Y:S02]  /*04f0*/  @!P1 IADD3 R129, -R129, RZ, RZ ;  /* 0x000000ff81819210 */ /* 0x000fe40007ffe1ff */
[----:B------:R-:W-:-:S02]  /*0500*/  @!P0 LOP3.LUT R129, RZ, c[0x0][0x178], RZ, 0x33, !PT ;  /* 0x00005e00ff818a12 */ /* 0x000fc400078e33ff */
[----:B------:R-:W-:Y:S02]  /*0510*/  IADD3.X R3, R15, R3, R0, P2, !PT ;  /* 0x000000030f037210 */ /* 0x000fe400017fe400 */
        /* <DEDUP_REMOVED lines=9> */
[----:B------:R-:W-:-:S02]  /*05b0*/  LEA R119, P2, R120, c[0x0][0x308], 0x2 ;  /* 0x0000c20078777a11 */ /* 0x000fc400078410ff */
[----:B------:R-:W-:Y:S02]  /*05c0*/  ISETP.NE.AND.EX P0, PT, RZ, c[0x0][0x264], PT, P0 ;  /* 0x00009900ff007a0c */ /* 0x000fe40003f05300 */
[----:B------:R-:W-:Y:S01]  /*05d0*/  LEA.HI.X R122, R122, c[0x0][0x24c], R5, 0x2, P1 ;  /* 0x000093007a7a7a11 */ /* 0x000fe200008f1405 */
[----:B------:R-:W-:Y:S01]  /*05e0*/  IMAD R5, R129, c[0x0][0x1cc], R0 ;  /* 0x0000730081057a24 */ /* 0x000fe200078e0200 */
[----:B------:R-:W-:Y:S02]  /*05f0*/  IADD3 R115, P5, R13, R8, RZ ;  /* 0x000000080d737210 */ /* 0x000fe40007fbe0ff */
[----:B------:R-:W-:Y:S02]  /*0600*/  IADD3 R0, R9, R3, RZ ;  /* 0x0000000309007210 */ /* 0x000fe40007ffe0ff */
[----:B------:R-:W-:Y:S02]  /*0610*/  LEA.HI.X R120, R120, c[0x0][0x30c], R7, 0x2, P2 ;  /* 0x0000c30078787a11 */ /* 0x000fe400010f1407 */
[----:B------:R-:W-:Y:S01]  /*0620*/  ISETP.NE.U32.AND P1, PT, RZ, c[0x0][0x328], PT ;  /* 0x0000ca00ff007a0c */ /* 0x000fe20003f25070 */
[----:B------:R-:W-:Y:S01]  /*0630*/  CS2R R6, SRZ ;  /* 0x0000000000067805 */ /* 0x000fe2000001ff00 */
        /* <DEDUP_REMOVED lines=16> */
[C---:B------:R-:W-:Y:S02]  /*0740*/  LEA R113, P6, R13.reuse, c[0x0][0x230], 0x2 ;  /* 0x00008c000d717a11 */ /* 0x040fe400078c10ff */
[----:B------:R-:W-:Y:S01]  /*0750*/  @P1 LEA R6, P4, R134, c[0x0][0x328], 0x2 ;  /* 0x0000ca0086061a11 */ /* 0x000fe200078810ff */
        /* <DEDUP_REMOVED lines=24> */
.L_x_7269:
[----:B------:R-:W-:Y:S01]  /*08e0*/  IADD3 R160, -R109, c[0x0][0x174], RZ ;  /* 0x00005d006da07a10 */ /* 0x000fe20007ffe1ff */
[----:B------:R-:W-:Y:S01]  /*08f0*/  BAR.SYNC.DEFER_BLOCKING 0x0 ;  /* 0x0000000000007b1d */ /* 0x000fe20000010000 */
[----:B------:R-:W-:Y:S01]  /*0900*/  SHF.L.U32 R102, R2, 0x2, RZ ;  /* 0x0000000202667819 */ /* 0x000fe200000006ff */
[----:B------:R-:W-:Y:S01]  /*0910*/  HFMA2.MMA R0, -RZ, RZ, 0, 0 ;  /* 0x00000000ff007435 */ /* 0x000fe200000001ff */
[----:B------:R-:W-:Y:S01]  /*0920*/  LEA R107, R160, 0xffffff00, 0x8 ;  /* 0xffffff00a06b7811 */ /* 0x000fe200078e40ff */
[----:B------:R-:W-:Y:S01]  /*0930*/  CS2R R12, SRZ ;  /* 0x00000000000c7805 */ /* 0x000fe2000001ff00 */
[----:B------:R-:W-:Y:S02]  /*0940*/  SHF.L.U64.HI R103, R2, 0x2, R3 ;  /* 0x0000000202677819 */ /* 0x000fe40000010203 */
[----:B------:R-:W-:-:S02]  /*0950*/  IADD3 R105, -R107, c[0x0][0x168], RZ ;  /* 0x00005a006b697a10 */ /* 0x000fc40007ffe1ff */
[----:B0-----:R-:W-:Y:S02]  /*0960*/  IADD3 R10, P3, R123, R102, RZ ;  /* 0x000000667b0a7210 */ /* 0x001fe40007f7e0ff */
[-C--:B------:R-:W-:Y:S02]  /*0970*/  ISETP.GE.AND P0, PT, R2, R105.reuse, PT ;  /* 0x000000690200720c */ /* 0x080fe40003f06270 */
[-C--:B------:R-:W-:Y:S02]  /*0980*/  ISETP.GE.AND P1, PT, R116, R105.reuse, PT ;  /* 0x000000697400720c */ /* 0x080fe40003f26270 */
[----:B------:R-:W-:Y:S02]  /*0990*/  ISETP.GE.AND P2, PT, R114, R105, PT ;  /* 0x000000697200720c */ /* 0x000fe40003f46270 */
[----:B------:R-:W-:Y:S02]  /*09a0*/  IADD3.X R11, R124, R103, RZ, P3, !PT ;  /* 0x000000677c0b7210 */ /* 0x000fe40001ffe4ff */
[----:B------:R-:W-:-:S05]  /*09b0*/  ISETP.GE.AND P3, PT, R106, R105, PT ;  /* 0x000000696a00720c */ /* 0x000fca0003f66270 */
[----:B------:R0:W2:Y:S01]  /*09c0*/  @!P0 LDG.E R0, [R10.64] ;  /* 0x000000040a008981 */ /* 0x0000a2000c1e1900 */
[----:B------:R-:W-:-:S03]  /*09d0*/  ISETP.GE.AND P0, PT, R112, R105, PT ;  /* 0x000000697000720c */ /* 0x000fc60003f06270 */
[----:B------:R0:W3:Y:S01]  /*09e0*/  @!P1 LDG.E R13, [R10.64+0x80] ;  /* 0x000080040a0d9981 */ /* 0x0000e2000c1e1900 */
[----:B------:R-:W-:-:S03]  /*09f0*/  ISETP.GE.AND P1, PT, R110, R105, PT ;  /* 0x000000696e00720c */ /* 0x000fc60003f26270 */
[----:B------:R0:W4:Y:S01]  /*0a00*/  @!P2 LDG.E R12, [R10.64+0x100] ;  /* 0x000100040a0ca981 */ /* 0x000122000c1e1900 */
[-C--:B------:R-:W-:Y:S01]  /*0a10*/  ISETP.GE.AND P2, PT, R108, R105.reuse, PT ;  /* 0x000000696c00720c */ /* 0x080fe20003f46270 */
[----:B------:R-:W-:Y:S01]  /*0a20*/  CS2R R14, SRZ ;  /* 0x00000000000e7805 */ /* 0x000fe2000001ff00 */
[----:B------:R-:W-:Y:S01]  /*0a30*/  ISETP.GE.AND P4, PT, R104, R105, PT ;  /* 0x000000696800720c */ /* 0x000fe20003f86270 */
[----:B------:R-:W-:Y:S01]  /*0a40*/  CS2R R16, SRZ ;  /* 0x0000000000107805 */ /* 0x000fe2000001ff00 */
[----:B------:R-:W-:-:S03]  /*0a50*/  MOV R19, RZ ;  /* 0x000000ff00137202 */ /* 0x000fc60000000f00 */
        /* <DEDUP_REMOVED lines=9> */
[-C--:B------:R-:W-:Y:S02]  /*0af0*/  LEA.HI.SX32 R20, R20, R117.reuse, 0x1b ;  /* 0x0000007514147211 */ /* 0x080fe400078fdaff */
[C---:B------:R-:W-:Y:S01]  /*0b00*/  LEA.HI.SX32 R101, R117.reuse, R117, 0x1b ;  /* 0x0000007575657211 */ /* 0x040fe200078fdaff */
[----:B------:R-:W-:Y:S01]  /*0b10*/  IMAD.SHL.U32 R100, R18, 0x4, RZ ;  /* 0x0000000412647824 */ /* 0x000fe200078e00ff */
[C---:B0-----:R-:W-:Y:S02]  /*0b20*/  IADD3 R10, R117.reuse, 0x60, RZ ;  /* 0x00000060750a7810 */ /* 0x041fe40007ffe0ff */
[----:B------:R-:W-:Y:S02]  /*0b30*/  SHF.L.U32 R99, R20, 0x2, RZ ;  /* 0x0000000214637819 */ /* 0x000fe400000006ff */
[----:B------:R-:W-:-:S02]  /*0b40*/  IADD3 R18, R117, 0x80, RZ ;  /* 0x0000008075127810 */ /* 0x000fc40007ffe0ff */
[C---:B------:R-:W-:Y:S02]  /*0b50*/  IADD3 R20, R117.reuse, 0xa0, RZ ;  /* 0x000000a075147810 */ /* 0x040fe40007ffe0ff */
[C---:B------:R-:W-:Y:S02]  /*0b60*/  IADD3 R22, R117.reuse, 0xc0, RZ ;  /* 0x000000c075167810 */ /* 0x040fe40007ffe0ff */
[----:B------:R-:W-:Y:S02]  /*0b70*/  IADD3 R24, R117, 0xe0, RZ ;  /* 0x000000e075187810 */ /* 0x000fe40007ffe0ff */
[-C--:B------:R-:W-:Y:S02]  /*0b80*/  LEA.HI.SX32 R10, R10, R117.reuse, 0x1b ;  /* 0x000000750a0a7211 */ /* 0x080fe400078fdaff */
[----:B------:R-:W-:Y:S02]  /*0b90*/  SHF.L.U32 R101, R101, 0x2, RZ ;  /* 0x0000000265657819 */ /* 0x000fe400000006ff */
[----:B------:R-:W-:-:S02]  /*0ba0*/  LEA.HI.SX32 R18, R18, R117, 0x1b ;  /* 0x0000007512127211 */ /* 0x000fc400078fdaff */
[-C--:B------:R-:W-:Y:S02]  /*0bb0*/  LEA.HI.SX32 R20, R20, R117.reuse, 0x1b ;  /* 0x0000007514147211 */ /* 0x080fe400078fdaff */
[----:B------:R-:W-:Y:S02]  /*0bc0*/  SHF.L.U32 R11, R117, 0x3, RZ ;  /* 0x00000003750b7819 */ /* 0x000fe400000006ff */
[-C--:B------:R-:W-:Y:S02]  /*0bd0*/  LEA.HI.SX32 R22, R22, R117.reuse, 0x1b ;  /* 0x0000007516167211 */ /* 0x080fe400078fdaff */
[----:B------:R-:W-:Y:S02]  /*0be0*/  SHF.L.U32 R98, R10, 0x2, RZ ;  /* 0x000000020a627819 */ /* 0x000fe400000006ff */
[----:B------:R-:W-:Y:S02]  /*0bf0*/  LEA.HI.SX32 R24, R24, R117, 0x1b ;  /* 0x0000007518187211 */ /* 0x000fe400078fdaff */
[----:B------:R-:W-:-:S02]  /*0c00*/  SHF.L.U32 R97, R18, 0x2, RZ ;  /* 0x0000000212617819 */ /* 0x000fc400000006ff */
[----:B------:R-:W-:Y:S02]  /*0c10*/  SHF.L.U32 R96, R20, 0x2, RZ ;  /* 0x0000000214607819 */ /* 0x000fe400000006ff */
[----:B------:R-:W-:Y:S01]  /*0c20*/  LEA.HI.SX32 R93, R11, R11, 0x1b ;  /* 0x0000000b0b5d7211 */ /* 0x000fe200078fdaff */
[----:B------:R-:W-:Y:S01]  /*0c30*/  CS2R R20, SRZ ;  /* 0x0000000000147805 */ /* 0x000fe2000001ff00 */
[----:B------:R-:W-:Y:S02]  /*0c40*/  SHF.L.U32 R95, R22, 0x2, RZ ;  /* 0x00000002165f7819 */ /* 0x000fe400000006ff */
[----:B------:R-:W-:Y:S02]  /*0c50*/  SHF.L.U32 R94, R24, 0x2, RZ ;  /* 0x00000002185e7819 */ /* 0x000fe400000006ff */
[----:B------:R-:W-:Y:S02]  /*0c60*/  SHF.L.U32 R93, R93, 0x2, RZ ;  /* 0x000000025d5d7819 */ /* 0x000fe400000006ff */
[----:B------:R-:W-:-:S02]  /*0c70*/  ISETP.GE.AND P6, PT, R2, R105, PT ;  /* 0x000000690200720c */ /* 0x000fc40003fc6270 */
        /* <DEDUP_REMOVED lines=8> */
[----:B--2---:R0:W-:Y:S04]  /*0d00*/  STS [R101], R0 ;  /* 0x0000000065007388 */ /* 0x0041e80000000800 */
[----:B---3--:R-:W-:Y:S04]  /*0d10*/  STS [R100+0x80], R13 ;  /* 0x0000800d64007388 */ /* 0x008fe80000000800 */
[----:B----4-:R1:W-:Y:S01]  /*0d20*/  STS [R99+0x100], R12 ;  /* 0x0001000c63007388 */ /* 0x0103e20000000800 */
[----:B0-----:R-:W-:-:S03]  /*0d30*/  HFMA2.MMA R0, -RZ, RZ, 0, 0 ;  /* 0x00000000ff007435 */ /* 0x001fc600000001ff */
[----:B------:R-:W-:Y:S01]  /*0d40*/  STS [R98+0x180], R15 ;  /* 0x0001800f62007388 */ /* 0x000fe20000000800 */
[----:B-1----:R-:W-:-:S03]  /*0d50*/  IADD3 R12, P1, R119, R102, RZ ;  /* 0x00000066770c7210 */ /* 0x002fc60007f3e0ff */
[----:B------:R0:W-:Y:S01]  /*0d60*/  STS [R97+0x200], R14 ;  /* 0x0002000e61007388 */ /* 0x0001e20000000800 */
[----:B------:R-:W-:-:S03]  /*0d70*/  IADD3.X R13, R120, R103, RZ, P1, !PT ;  /* 0x00000067780d7210 */ /* 0x000fc60000ffe4ff */
[----:B------:R-:W-:Y:S01]  /*0d80*/  STS [R96+0x280], R17 ;  /* 0x0002801160007388 */ /* 0x000fe20000000800 */
[----:B------:R-:W-:-:S03]  /*0d90*/  ISETP.GE.AND P1, PT, R114, R105, PT ;  /* 0x000000697200720c */ /* 0x000fc60003f26270 */
[----:B------:R1:W-:Y:S01]  /*0da0*/  STS [R95+0x300], R16 ;  /* 0x000300105f007388 */ /* 0x0003e20000000800 */
[----:B0-----:R-:W-:-:S03]  /*0db0*/  CS2R R14, SRZ ;  /* 0x00000000000e7805 */ /* 0x001fc6000001ff00 */
[----:B------:R-:W-:Y:S01]  /*0dc0*/  STS [R94+0x380], R19 ;  /* 0x000380135e007388 */ /* 0x000fe20000000800 */
        /* <DEDUP_REMOVED lines=34> */
[----:B------:R-:W1:Y:S04]  /*0ff0*/  LDS R19, [R93] ;  /* 0x000000005d137984 */ /* 0x000e680000000800 */
[----:B------:R-:W2:Y:S04]  /*1000*/  LDS R75, [R93+0x4] ;  /* 0x000004005d4b7984 */ /* 0x000ea80000000800 */
[----:B------:R-:W3:Y:S04]  /*1010*/  LDS R21, [R93+0x8] ;  /* 0x000008005d157984 */ /* 0x000ee80000000800 */
[----:B------:R-:W2:Y:S04]  /*1020*/  LDS R73, [R93+0xc] ;  /* 0x00000c005d497984 */ /* 0x000ea80000000800 */
[----:B------:R-:W1:Y:S04]  /*1030*/  LDS R23, [R93+0x10] ;  /* 0x000010005d177984 */ /* 0x000e680000000800 */
[----:B------:R-:W1:Y:S04]  /*1040*/  LDS R71, [R93+0x14] ;  /* 0x000014005d477984 */ /* 0x000e680000000800 */
[----:B------:R-:W1:Y:S04]  /*1050*/  LDS R15, [R93+0x18] ;  /* 0x000018005d0f7984 */ /* 0x000e680000000800 */
[----:B------:R-:W1:Y:S04]  /*1060*/  LDS R69, [R93+0x1c] ;  /* 0x00001c005d457984 */ /* 0x000e680000000800 */
[----:B------:R-:W-:Y:S01]  /*1070*/  BAR.SYNC.DEFER_BLOCKING 0x0 ;  /* 0x0000000000007b1d */ /* 0x000fe20000010000 */
[----:B0-----:R-:W-:Y:S01]  /*1080*/  HFMA2.MMA R17, -RZ, RZ, 0, 0 ;  /* 0x00000000ff117435 */ /* 0x001fe200000001ff */
[----:B------:R-:W-:-:S02]  /*1090*/  MOV R0, RZ ;  /* 0x000000ff00007202 */ /* 0x000fc40000000f00 */
[----:B------:R-:W-:Y:S02]  /*10a0*/  MOV R14, RZ ;  /* 0x000000ff000e7202 */ /* 0x000fe40000000f00 */
[----:B------:R-:W-:Y:S01]  /*10b0*/  MOV R18, RZ ;  /* 0x000000ff00127202 */ /* 0x000fe20000000f00 */
[----:B------:R-:W4:Y:S01]  /*10c0*/  @!P0 LDG.E R16, [R12.64] ;  /* 0x000000040c108981 */ /* 0x000f22000c1e1900 */
[----:B------:R-:W-:-:S03]  /*10d0*/  ISETP.NE.AND P0, PT, R22, RZ, PT ;  /* 0x000000ff1600720c */ /* 0x000fc60003f05270 */
[----:B------:R-:W4:Y:S04]  /*10e0*/  @!P1 LDG.E R0, [R12.64+0x100] ;  /* 0x000100040c009981 */ /* 0x000f28000c1e1900 */
[----:B------:R-:W4:Y:S04]  /*10f0*/  @!P2 LDG.E R25, [R12.64+0x180] ;  /* 0x000180040c19a981 */ /* 0x000f28000c1e1900 */
[----:B------:R-:W4:Y:S04]  /*1100*/  @!P3 LDG.E R14, [R12.64+0x200] ;  /* 0x000200040c0eb981 */ /* 0x000f28000c1e1900 */
[----:B------:R-:W4:Y:S04]  /*1110*/  @!P0 LDG.E R17, [R12.64+0x80] ;  /* 0x000080040c118981 */ /* 0x000f28000c1e1900 */
[----:B------:R-:W4:Y:S04]  /*1120*/  @!P4 LDG.E R27, [R12.64+0x280] ;  /* 0x000280040c1bc981 */ /* 0x000f28000c1e1900 */
[----:B------:R-:W4:Y:S04]  /*1130*/  @!P5 LDG.E R18, [R12.64+0x300] ;  /* 0x000300040c12d981 */ /* 0x000f28000c1e1900 */
[----:B------:R-:W4:Y:S01]  /*1140*/  @!P6 LDG.E R29, [R12.64+0x380] ;  /* 0x000380040c1de981 */ /* 0x000f22000c1e1900 */
[----:B-1---5:R-:W-:-:S05]  /*1150*/  FADD.FTZ R76, R19, R130 ;  /* 0x00000082134c7221 */ /* 0x022fca0000010000 */
[----:B------:R-:W-:Y:S01]  /*1160*/  FSETP.GTU.FTZ.AND P0, PT, R76, 20, PT ;  /* 0x41a000004c00780b */ /* 0x000fe20003f1c000 */
[--C-:B--2---:R-:W-:Y:S02]  /*1170*/  FADD.FTZ R75, R75, R130.reuse ;  /* 0x000000824b4b7221 */ /* 0x104fe40000010000 */
[--C-:B---3--:R-:W-:Y:S02]  /*1180*/  FADD.FTZ R74, R21, R130.reuse ;  /* 0x00000082154a7221 */ /* 0x108fe40000010000 */
        /* <DEDUP_REMOVED lines=61> */
.L_x_7228:
[----:B------:R-:W-:Y:S05]  /*1560*/  BSYNC B0 ;  /* 0x0000000000007941 */ /* 0x000fea0003800000 */
.L_x_7227:
[----:B------:R-:W-:Y:S01]  /*1570*/  BSSY B0, `(.L_x_7229) ;  /* 0x0000025000007945 */ /* 0x000fe20003800000 */
[----:B------:R-:W-:Y:S01]  /*1580*/  FSETP.GTU.FTZ.AND P0, PT, R70, 20, PT ;  /* 0x41a000004600780b */ /* 0x000fe20003f1c000 */
[----:B------:R-:W-:Y:S02]  /*1590*/  IMAD.MOV.U32 R68, RZ, RZ, RZ ;  /* 0x000000ffff447224 */ /* 0x000fe400078e00ff */
[----:B------:R-:W-:Y:S02]  /*15a0*/  FADD.FTZ R69, R69, R130 ;  /* 0x0000008245457221 */ /* 0x000fe40000010000 */
[----:B--2---:R-:W-:Y:S01]  /*15b0*/  FFMA.FTZ R127, R91, R84, R127 ;  /* 0x000000545b7f7223 */ /* 0x004fe2000001007f */
        /* <DEDUP_REMOVED lines=32> */
.L_x_7230:
[----:B------:R-:W-:Y:S05]  /*17c0*/  BSYNC B0 ;  /* 0x0000000000007941 */ /* 0x000fea0003800000 */
.L_x_7229:
[----:B---3--:R-:W-:Y:S01]  /*17d0*/  FFMA.FTZ R127, R92, R83, R127 ;  /* 0x000000535c7f7223 */ /* 0x008fe2000001007f */
[----:B------:R-:W-:Y:S01]  /*17e0*/  BSSY B0, `(.L_x_7231) ;  /* 0x0000025000007945 */ /* 0x000fe20003800000 */
[----:B------:R-:W-:Y:S01]  /*17f0*/  FSETP.GTU.FTZ.AND P6, PT, R69, 20, PT ;  /* 0x41a000004500780b */ /* 0x000fe20003fdc000 */
[----:B------:R-:W-:Y:S01]  /*1800*/  CS2R R66, SRZ ;  /* 0x0000000000427805 */ /* 0x000fe2000001ff00 */
[----:B------:R-:W-:Y:S01]  /*1810*/  CS2R R64, SRZ ;  /* 0x0000000000407805 */ /* 0x000fe2000001ff00 */
[----:B----4-:R-:W-:Y:S01]  /*1820*/  FFMA.FTZ R127, R89, R82, R127 ;  /* 0x00000052597f7223 */ /* 0x010fe2000001007f */
        /* <DEDUP_REMOVED lines=32> */
.L_x_7232:
[----:B------:R-:W-:Y:S05]  /*1a30*/  BSYNC B0 ;  /* 0x0000000000007941 */ /* 0x000fea0003800000 */
.L_x_7231:
[----:B------:R-:W-:Y:S01]  /*1a40*/  BSSY B0, `(.L_x_7233) ;  /* 0x0000021000007945 */ /* 0x000fe20003800000 */
        /* <DEDUP_REMOVED lines=32> */
.L_x_7234:
[----:B------:R-:W-:Y:S05]  /*1c50*/  BSYNC B0 ;  /* 0x0000000000007941 */ /* 0x000fea0003800000 */
.L_x_7233:
        /* <DEDUP_REMOVED lines=33> */
.L_x_7236:
[----:B------:R-:W-:Y:S05]  /*1e70*/  BSYNC B0 ;  /* 0x0000000000007941 */ /* 0x000fea0003800000 */
.L_x_7235:
        /* <DEDUP_REMOVED lines=33> */
.L_x_7238:
[----:B------:R-:W-:Y:S05]  /*2090*/  BSYNC B0 ;  /* 0x0000000000007941 */ /* 0x000fea0003800000 */
.L_x_7237:
        /* <DEDUP_REMOVED lines=33> */
.L_x_7240:
[----:B------:R-:W-:Y:S05]  /*22b0*/  BSYNC B0 ;  /* 0x0000000000007941 */ /* 0x000fea0003800000 */
.L_x_7239:
        /* <DEDUP_REMOVED lines=33> */
.L_x_7242:
[----:B------:R-:W-:Y:S05]  /*24d0*/  BSYNC B0 ;  /* 0x0000000000007941 */ /* 0x000fea0003800000 */
.L_x_7241:
[----:B-1----:R-:W-:Y:S01]  /*24e0*/  FFMA.FTZ R127, R90, R81, R127 ;  /* 0x000000515a7f7223 */ /* 0x002fe2000001007f */
[----:B------:R-:W-:Y:S01]  /*24f0*/  BAR.SYNC.DEFER_BLOCKING 0x0 ;  /* 0x0000000000007b1d */ /* 0x000fe20000010000 */
[----:B------:R-:W-:Y:S01]  /*2500*/  CS2R R62, SRZ ;  /* 0x00000000003e7805 */ /* 0x000fe2000001ff00 */
[----:B------:R-:W-:Y:S01]  /*2510*/  CS2R R60, SRZ ;  /* 0x00000000003c7805 */ /* 0x000fe2000001ff00 */
        /* <DEDUP_REMOVED lines=13> */
[----:B------:R-:W-:Y:S01]  /*25f0*/  HFMA2.MMA R15, -RZ, RZ, 0, 0 ;  /* 0x00000000ff0f7435 */ /* 0x000fe200000001ff */
[----:B------:R-:W-:Y:S01]  /*2600*/  MOV R14, R126 ;  /* 0x0000007e000e7202 */ /* 0x000fe20000000f00 */
[C---:B------:R-:W-:Y:S01]  /*2610*/  IMAD R0, R163.reuse, c[0x0][0x298], RZ ;  /* 0x0000a600a3007a24 */ /* 0x040fe200078e02ff */
[----:B------:R-:W-:Y:S01]  /*2620*/  SHF.R.S32.HI R18, RZ, 0x1f, R129 ;  /* 0x0000001fff127819 */ /* 0x000fe20000011481 */
[----:B------:R-:W-:Y:S01]  /*2630*/  IMAD R16, R163, c[0x0][0x2b8], RZ ;  /* 0x0000ae00a3107a24 */ /* 0x000fe200078e02ff */
[----:B------:R-:W-:Y:S01]  /*2640*/  IADD3 R50, R160, -0x1, RZ ;  /* 0xffffffffa0327810 */ /* 0x000fe20007ffe0ff */
[C---:B------:R-:W-:Y:S01]  /*2650*/  IMAD R17, R131.reuse, c[0x0][0x29c], R0 ;  /* 0x0000a70083117a24 */ /* 0x040fe200078e0200 */
[----:B------:R-:W-:Y:S01]  /*2660*/  MOV R51, RZ ;  /* 0x000000ff00337202 */ /* 0x000fe20000000f00 */
[C---:B------:R-:W-:Y:S01]  /*2670*/  IMAD R19, R131.reuse, c[0x0][0x2bc], R16 ;  /* 0x0000af0083137a24 */ /* 0x040fe200078e0210 */
[----:B------:R-:W-:Y:S01]  /*2680*/  CS2R R66, SRZ ;  /* 0x0000000000427805 */ /* 0x000fe2000001ff00 */
[C-C-:B------:R-:W-:Y:S01]  /*2690*/  IMAD.WIDE.U32 R12, R131.reuse, c[0x0][0x298], R14.reuse ;  /* 0x0000a600830c7a25 */ /* 0x140fe200078e000e */
[----:B------:R-:W-:Y:S01]  /*26a0*/  CS2R R48, SRZ ;  /* 0x0000000000307805 */ /* 0x000fe2000001ff00 */
[----:B------:R-:W-:Y:S01]  /*26b0*/  CS2R R64, SRZ ;  /* 0x0000000000407805 */ /* 0x000fe2000001ff00 */
[----:B------:R-:W-:Y:S01]  /*26c0*/  CS2R R62, SRZ ;  /* 0x00000000003e7805 */ /* 0x000fe2000001ff00 */
[----:B------:R-:W-:Y:S01]  /*26d0*/  IMAD.WIDE.U32 R14, R131, c[0x0][0x2b8], R14 ;  /* 0x0000ae00830e7a25 */ /* 0x000fe200078e000e */
[----:B------:R-:W-:Y:S01]  /*26e0*/  IADD3 R13, R13, R17, RZ ;  /* 0x000000110d0d7210 */ /* 0x000fe20007ffe0ff */
[----:B------:R-:W-:-:S02]  /*26f0*/  CS2R R60, SRZ ;  /* 0x00000000003c7805 */ /* 0x000fc4000001ff00 */
[C---:B------:R-:W-:Y:S01]  /*2700*/  IMAD R0, R18.reuse, c[0x0][0x2a0], RZ ;  /* 0x0000a80012007a24 */ /* 0x040fe200078e02ff */
[----:B------:R-:W-:Y:S01]  /*2710*/  IADD3 R15, R15, R19, RZ ;  /* 0x000000130f0f7210 */ /* 0x000fe20007ffe0ff */
[----:B------:R-:W-:Y:S02]  /*2720*/  IMAD R16, R18, c[0x0][0x2c0], RZ ;  /* 0x0000b00012107a24 */ /* 0x000fe400078e02ff */
[C---:B------:R-:W-:Y:S01]  /*2730*/  IMAD R17, R129.reuse, c[0x0][0x2a4], R0 ;  /* 0x0000a90081117a24 */ /* 0x040fe200078e0200 */
[----:B------:R-:W-:Y:S01]  /*2740*/  LEA.HI R0, R50, R50, RZ, 0x1 ;  /* 0x0000003232007211 */ /* 0x000fe200078f08ff */
[----:B------:R-:W-:-:S04]  /*2750*/  IMAD.WIDE.U32 R12, R129, c[0x0][0x2a0], R12 ;  /* 0x0000a800810c7a25 */ /* 0x000fc800078e000c */
[----:B------:R-:W-:Y:S01]  /*2760*/  IMAD R19, R129, c[0x0][0x2c4], R16 ;  /* 0x0000b10081137a24 */ /* 0x000fe200078e0210 */
[----:B------:R-:W-:Y:S01]  /*2770*/  IADD3 R17, R13, R17, RZ ;  /* 0x000000110d117210 */ /* 0x000fe20007ffe0ff */
[----:B------:R-:W-:Y:S01]  /*2780*/  IMAD.WIDE.U32 R14, R129, c[0x0][0x2c0], R14 ;  /* 0x0000b000810e7a25 */ /* 0x000fe200078e000e */
[----:B------:R-:W-:-:S04]  /*2790*/  LEA R24, P0, R12, c[0x0][0x318], 0x2 ;  /* 0x0000c6000c187a11 */ /* 0x000fc800078010ff */
[----:B------:R-:W-:Y:S01]  /*27a0*/  IADD3 R13, R15, R19, RZ ;  /* 0x000000130f0d7210 */ /* 0x000fe20007ffe0ff */
[----:B------:R-:W-:Y:S01]  /*27b0*/  IMAD R15, R109, -0x100, R128 ;  /* 0xffffff006d0f7824 */ /* 0x000fe200078e0280 */
[----:B------:R-:W-:Y:S02]  /*27c0*/  LEA.HI.X R25, R12, c[0x0][0x31c], R17, 0x2, P0 ;  /* 0x0000c7000c197a11 */ /* 0x000fe400000f1411 */
[----:B------:R-:W-:-:S03]  /*27d0*/  LEA R38, P0, R14, c[0x0][0x320], 0x2 ;  /* 0x0000c8000e267a11 */ /* 0x000fc600078010ff */
[C---:B------:R-:W-:Y:S01]  /*27e0*/  IMAD.WIDE R24, R15.reuse, 0x4, R24 ;  /* 0x000000040f187825 */ /* 0x040fe200078e0218 */
[----:B------:R-:W-:Y:S02]  /*27f0*/  LEA.HI.X R39, R14, c[0x0][0x324], R13, 0x2, P0 ;  /* 0x0000c9000e277a11 */ /* 0x000fe400000f140d */
[----:B------:R-:W-:Y:S02]  /*2800*/  LOP3.LUT R13, R0, 0xfffffe, RZ, 0xc0, !PT ;  /* 0x00fffffe000d7812 */ /* 0x000fe400078ec0ff */
[C---:B------:R-:W-:Y:S01]  /*2810*/  IADD3 R12, P0, R24.reuse, -0x380, RZ ;  /* 0xfffffc80180c7810 */ /* 0x040fe20007f1e0ff */
[----:B------:R-:W-:Y:S01]  /*2820*/  IMAD.WIDE R38, R15, 0x4, R38 ;  /* 0x000000040f267825 */ /* 0x000fe200078e0226 */
[C---:B------:R-:W-:Y:S02]  /*2830*/  IADD3 R14, P1, R24.reuse, -0x300, RZ ;  /* 0xfffffd00180e7810 */ /* 0x040fe40007f3e0ff */
[C---:B------:R-:W-:Y:S02]  /*2840*/  IADD3 R16, P2, R24.reuse, -0x280, RZ ;  /* 0xfffffd8018107810 */ /* 0x040fe40007f5e0ff */
[----:B------:R-:W-:-:S02]  /*2850*/  IADD3 R18, P3, R24, -0x200, RZ ;  /* 0xfffffe0018127810 */ /* 0x000fc40007f7e0ff */
[C---:B------:R-:W-:Y:S02]  /*2860*/  IADD3 R20, P4, R24.reuse, -0x180, RZ ;  /* 0xfffffe8018147810 */ /* 0x040fe40007f9e0ff */
[C---:B------:R-:W-:Y:S02]  /*2870*/  IADD3 R22, P5, R24.reuse, -0x100, RZ ;  /* 0xffffff0018167810 */ /* 0x040fe40007fbe0ff */
[----:B------:R-:W-:Y:S02]  /*2880*/  IADD3 R24, P6, R24, -0x80, RZ ;  /* 0xffffff8018187810 */ /* 0x000fe40007fde0ff */
[----:B------:R-:W-:Y:S02]  /*2890*/  IADD3 R50, R50, -R13, RZ ;  /* 0x8000000d32327210 */ /* 0x000fe40007ffe0ff */
[C---:B------:R-:W-:Y:S02]  /*28a0*/  IADD3.X R13, R25.reuse, -0x1, RZ, P0, !PT ;  /* 0xffffffff190d7810 */ /* 0x040fe400007fe4ff */
[----:B------:R-:W-:-:S02]  /*28b0*/  IADD3.X R15, R25, -0x1, RZ, P1, !PT ;  /* 0xffffffff190f7810 */ /* 0x000fc40000ffe4ff */
[C---:B------:R-:W-:Y:S02]  /*28c0*/  IADD3.X R17, R25.reuse, -0x1, RZ, P2, !PT ;  /* 0xffffffff19117810 */ /* 0x040fe400017fe4ff */
[C---:B------:R-:W-:Y:S02]  /*28d0*/  IADD3.X R19, R25.reuse, -0x1, RZ, P3, !PT ;  /* 0xffffffff19137810 */ /* 0x040fe40001ffe4ff */
[C---:B------:R-:W-:Y:S02]  /*28e0*/  IADD3.X R21, R25.reuse, -0x1, RZ, P4, !PT ;  /* 0xffffffff19157810 */ /* 0x040fe400027fe4ff */
[C---:B------:R-:W-:Y:S02]  /*28f0*/  IADD3.X R23, R25.reuse, -0x1, RZ, P5, !PT ;  /* 0xffffffff19177810 */ /* 0x040fe40002ffe4ff */
[----:B------:R-:W-:Y:S02]  /*2900*/  IADD3.X R25, R25, -0x1, RZ, P6, !PT ;  /* 0xffffffff19197810 */ /* 0x000fe400037fe4ff */
[----:B------:R-:W-:-:S02]  /*2910*/  IADD3 R26, P0, R38, -0x380, RZ ;  /* 0xfffffc80261a7810 */ /* 0x000fc40007f1e0ff */
[C---:B------:R-:W-:Y:S02]  /*2920*/  IADD3 R28, P1, R38.reuse, -0x300, RZ ;  /* 0xfffffd00261c7810 */ /* 0x040fe40007f3e0ff */
[C---:B------:R-:W-:Y:S02]  /*2930*/  IADD3 R30, P2, R38.reuse, -0x280, RZ ;  /* 0xfffffd80261e7810 */ /* 0x040fe40007f5e0ff */
[C---:B------:R-:W-:Y:S02]  /*2940*/  IADD3 R32, P3, R38.reuse, -0x200, RZ ;  /* 0xfffffe0026207810 */ /* 0x040fe40007f7e0ff */
[C---:B------:R-:W-:Y:S02]  /*2950*/  IADD3 R34, P4, R38.reuse, -0x180, RZ ;  /* 0xfffffe8026227810 */ /* 0x040fe40007f9e0ff */
[C---:B------:R-:W-:Y:S02]  /*2960*/  IADD3 R36, P5, R38.reuse, -0x100, RZ ;  /* 0xffffff0026247810 */ /* 0x040fe40007fbe0ff */
[----:B------:R-:W-:-:S02]  /*2970*/  IADD3 R38, P6, R38, -0x80, RZ ;  /* 0xffffff8026267810 */ /* 0x000fc40007fde0ff */
[C---:B------:R-:W-:Y:S02]  /*2980*/  IADD3.X R27, R39.reuse, -0x1, RZ, P0, !PT ;  /* 0xffffffff271b7810 */ /* 0x040fe400007fe4ff */
[C---:B------:R-:W-:Y:S02]  /*2990*/  IADD3.X R29, R39.reuse, -0x1, RZ, P1, !PT ;  /* 0xffffffff271d7810 */ /* 0x040fe40000ffe4ff */
[C---:B------:R-:W-:Y:S02]  /*29a0*/  IADD3.X R31, R39.reuse, -0x1, RZ, P2, !PT ;  /* 0xffffffff271f7810 */ /* 0x040fe400017fe4ff */
[C---:B------:R-:W-:Y:S02]  /*29b0*/  IADD3.X R33, R39.reuse, -0x1, RZ, P3, !PT ;  /* 0xffffffff27217810 */ /* 0x040fe40001ffe4ff */
[C---:B------:R-:W-:Y:S02]  /*29c0*/  IADD3.X R35, R39.reuse, -0x1, RZ, P4, !PT ;  /* 0xffffffff27237810 */ /* 0x040fe400027fe4ff */
[----:B------:R-:W-:-:S02]  /*29d0*/  IADD3.X R37, R39, -0x1, RZ, P5, !PT ;  /* 0xffffffff27257810 */ /* 0x000fc40002ffe4ff */
[----:B------:R-:W-:Y:S02]  /*29e0*/  IADD3.X R39, R39, -0x1, RZ, P6, !PT ;  /* 0xffffffff27277810 */ /* 0x000fe400037fe4ff */
.L_x_7264:
[----:B------:R-:W-:Y:S01]  /*29f0*/  SHF.R.S32.HI R46, RZ, 0x1f, R51 ;  /* 0x0000001fff2e7819 */ /* 0x000fe20000011433 */
[----:B------:R-:W-:Y:S01]  /*2a00*/  IMAD.WIDE.U32 R40, R51, c[0x0][0x1a0], R2 ;  /* 0x0000680033287a25 */ /* 0x000fe200078e0002 */
[----:B------:R-:W-:Y:S01]  /*2a10*/  IADD3 R105, -R107, c[0x0][0x168], RZ ;  /* 0x00005a006b697a10 */ /* 0x000fe20007ffe1ff */
[----:B------:R-:W-:Y:S01]  /*2a20*/  CS2R R136, SRZ ;  /* 0x0000000000887805 */ /* 0x000fe2000001ff00 */
[----:B------:R-:W-:Y:S01]  /*2a30*/  MOV R47, RZ ;  /* 0x000000ff002f7202 */ /* 0x000fe20000000f00 */
[----:B------:R-:W-:Y:S01]  /*2a40*/  IMAD R0, R46, c[0x0][0x1a0], RZ ;  /* 0x000068002e007a24 */ /* 0x000fe200078e02ff */
[-C--:B------:R-:W-:Y:S02]  /*2a50*/  ISETP.GE.AND P6, PT, R2, R105.reuse, PT ;  /* 0x000000690200720c */ /* 0x080fe40003fc6270 */
[----:B------:R-:W-:Y:S01]  /*2a60*/  LEA R44, P0, R40, R118, 0x2 ;  /* 0x00000076282c7211 */ /* 0x000fe200078010ff */
[----:B------:R-:W-:Y:S01]  /*2a70*/  IMAD R43, R51, c[0x0][0x1a4], R0 ;  /* 0x00006900332b7a24 */ /* 0x000fe200078e0200 */
[----:B------:R-:W-:-:S02]  /*2a80*/  ISETP.GE.AND P5, PT, R116, R105, PT ;  /* 0x000000697400720c */ /* 0x000fc40003fa6270 */
[----:B------:R-:W-:Y:S02]  /*2a90*/  ISETP.GE.AND P4, PT, R114, R105, PT ;  /* 0x000000697200720c */ /* 0x000fe40003f86270 */
[----:B------:R-:W-:Y:S02]  /*2aa0*/  IADD3 R0, R41, R43, RZ ;  /* 0x0000002b29007210 */ /* 0x000fe40007ffe0ff */
[----:B------:R-:W-:Y:S02]  /*2ab0*/  ISETP.GE.AND P3, PT, R112, R105, PT ;  /* 0x000000697000720c */ /* 0x000fe40003f66270 */
[----:B------:R-:W-:Y:S02]  /*2ac0*/  LEA.HI.X R45, R40, R115, R0, 0x2, P0 ;  /* 0x00000073282d7211 */ /* 0x000fe400000f1400 */
[-C--:B------:R-:W-:Y:S02]  /*2ad0*/  ISETP.GE.AND P2, PT, R110, R105.reuse, PT ;  /* 0x000000696e00720c */ /* 0x080fe40003f46270 */
[-C--:B------:R-:W-:Y:S01]  /*2ae0*/  ISETP.GE.AND P1, PT, R108, R105.reuse, PT ;  /* 0x000000696c00720c */ /* 0x080fe20003f26270 */
[----:B--2---:R0:W2:Y:S01]  /*2af0*/  @!P6 LDG.E R136, [R44.64] ;  /* 0x000000042c88e981 */ /* 0x0040a2000c1e1900 */
[----:B------:R-:W-:-:S02]  /*2b00*/  ISETP.GE.AND P0, PT, R106, R105, PT ;  /* 0x000000696a00720c */ /* 0x000fc40003f06270 */
[----:B------:R-:W-:Y:S01]  /*2b10*/  ISETP.GE.AND P6, PT, R104, R105, PT ;  /* 0x000000696800720c */ /* 0x000fe20003fc6270 */
[----:B------:R-:W-:Y:S01]  /*2b20*/  CS2R R138, SRZ ;  /* 0x00000000008a7805 */ /* 0x000fe2000001ff00 */
[----:B------:R-:W-:Y:S02]  /*2b30*/  MOV R135, RZ ;  /* 0x000000ff00877202 */ /* 0x000fe40000000f00 */
[----:B------:R-:W-:Y:S01]  /*2b40*/  MOV R140, RZ ;  /* 0x000000ff008c7202 */ /* 0x000fe20000000f00 */
[----:B------:R-:W-:Y:S01]  /*2b50*/  CS2R R142, SRZ ;  /* 0x00000000008e7805 */ /* 0x000fe2000001ff00 */
        /* <DEDUP_REMOVED lines=20> */
[----:B------:R-:W-:Y:S02]  /*2ca0*/  LEA R40, P0, R42, R113, 0x2 ;  /* 0x000000712a287211 */ /* 0x000fe400078010ff */
[----:B------:R-:W-:Y:S02]  /*2cb0*/  IADD3 R0, R43, R141, RZ ;  /* 0x0000008d2b007210 */ /* 0x000fe40007ffe0ff */
[----:B------:R-:W-:Y:S02]  /*2cc0*/  ISETP.GE.AND P1, PT, R116, R105, PT ;  /* 0x000000697400720c */ /* 0x000fe40003f26270 */
[----:B------:R-:W-:Y:S02]  /*2cd0*/  LEA.HI.X R41, R42, R111, R0, 0x2, P0 ;  /* 0x0000006f2a297211 */ /* 0x000fe400000f1400 */
[----:B------:R-:W-:-:S02]  /*2ce0*/  ISETP.GE.AND P0, PT, R2, R105, PT ;  /* 0x000000690200720c */ /* 0x000fc40003f06270 */
[-C--:B------:R-:W-:Y:S01]  /*2cf0*/  ISETP.GE.AND P2, PT, R114, R105.reuse, PT ;  /* 0x000000697200720c */ /* 0x080fe20003f46270 */
[----:B------:R-:W-:Y:S01]  /*2d00*/  CS2R R42, SRZ ;  /* 0x00000000002a7805 */ /* 0x000fe2000001ff00 */
[----:B------:R0:W4:Y:S01]  /*2d10*/  LDG.E R0, [R44.64] ;  /* 0x000000042c007981 */ /* 0x000122000c1e1900 */
[-C--:B------:R-:W-:Y:S01]  /*2d20*/  ISETP.GE.AND P3, PT, R106, R105.reuse, PT ;  /* 0x000000696a00720c */ /* 0x080fe20003f66270 */
[----:B0-----:R-:W-:Y:S01]  /*2d30*/  CS2R R44, SRZ ;  /* 0x00000000002c7805 */ /* 0x001fe2000001ff00 */
[----:B------:R-:W-:Y:S02]  /*2d40*/  ISETP.GE.AND P4, PT, R104, R105, PT ;  /* 0x000000696800720c */ /* 0x000fe40003f86270 */
[----:B------:R-:W-:Y:S02]  /*2d50*/  MOV R144, RZ ;  /* 0x000000ff00907202 */ /* 0x000fe40000000f00 */
[----:B------:R-:W-:Y:S01]  /*2d60*/  MOV R146, RZ ;  /* 0x000000ff00927202 */ /* 0x000fe20000000f00 */
[----:B--2---:R-:W-:Y:S04]  /*2d70*/  STS [R101], R136 ;  /* 0x0000008865007388 */ /* 0x004fe80000000800 */
[----:B---3--:R0:W-:Y:S04]  /*2d80*/  STS [R100+0x80], R47 ;  /* 0x0000802f64007388 */ /* 0x0081e80000000800 */
[----:B----4-:R-:W-:Y:S04]  /*2d90*/  STS [R99+0x100], R138 ;  /* 0x0001008a63007388 */ /* 0x010fe80000000800 */
[----:B------:R-:W-:Y:S04]  /*2da0*/  STS [R98+0x180], R135 ;  /* 0x0001808762007388 */ /* 0x000fe80000000800 */
[----:B------:R-:W-:Y:S04]  /*2db0*/  STS [R97+0x200], R140 ;  /* 0x0002008c61007388 */ /* 0x000fe80000000800 */
[----:B-1----:R1:W-:Y:S04]  /*2dc0*/  STS [R96+0x280], R137 ;  /* 0x0002808960007388 */ /* 0x0023e80000000800 */
[----:B------:R-:W-:Y:S04]  /*2dd0*/  STS [R95+0x300], R142 ;  /* 0x0003008e5f007388 */ /* 0x000fe80000000800 */
[----:B------:R2:W-:Y:S01]  /*2de0*/  STS [R94+0x380], R139 ;  /* 0x0003808b5e007388 */ /* 0x0005e20000000800 */
[----:B------:R-:W-:-:S06]  /*2df0*/  NOP ;  /* 0x0000000000007918 */ /* 0x000fcc0000000000 */
[----:B------:R3:W4:Y:S01]  /*2e00*/  @!P0 LDG.E R42, [R40.64] ;  /* 0x00000004282a8981 */ /* 0x000722000c1e1900 */
[----:B------:R-:W-:-:S03]  /*2e10*/  ISETP.GE.AND P0, PT, R112, R105, PT ;  /* 0x000000697000720c */ /* 0x000fc60003f06270 */
[----:B------:R3:W4:Y:S01]  /*2e20*/  @!P1 LDG.E R43, [R40.64+0x80] ;  /* 0x00008004282b9981 */ /* 0x000722000c1e1900 */
[----:B------:R-:W-:-:S03]  /*2e30*/  ISETP.GE.AND P1, PT, R110, R105, PT ;  /* 0x000000696e00720c */ /* 0x000fc60003f26270 */
[----:B------:R3:W4:Y:S01]  /*2e40*/  @!P2 LDG.E R44, [R40.64+0x100] ;  /* 0x00010004282ca981 */ /* 0x000722000c1e1900 */
[----:B------:R-:W-:Y:S02]  /*2e50*/  ISETP.GE.AND P2, PT, R108, R105, PT ;  /* 0x000000696c00720c */ /* 0x000fe40003f46270 */
[----:B0-----:R-:W-:Y:S01]  /*2e60*/  MOV R47, RZ ;  /* 0x000000ff002f7202 */ /* 0x001fe20000000f00 */
[----:B------:R3:W4:Y:S04]  /*2e70*/  @!P3 LDG.E R146, [R40.64+0x300] ;  /* 0x000300042892b981 */ /* 0x000728000c1e1900 */
[----:B------:R3:W4:Y:S04]  /*2e80*/  @!P0 LDG.E R45, [R40.64+0x180] ;  /* 0x00018004282d8981 */ /* 0x000728000c1e1900 */
[----:B------:R3:W4:Y:S04]  /*2e90*/  @!P1 LDG.E R144, [R40.64+0x200] ;  /* 0x0002000428909981 */ /* 0x000728000c1e1900 */
[----:B------:R3:W4:Y:S04]  /*2ea0*/  @!P2 LDG.E R47, [R40.64+0x280] ;  /* 0x00028004282fa981 */ /* 0x000728000c1e1900 */
[----:B------:R3:W4:Y:S01]  /*2eb0*/  @!P4 LDG.E R143, [R40.64+0x380] ;  /* 0x00038004288fc981 */ /* 0x000722000c1e1900 */
[----:B------:R-:W-:-:S02]  /*2ec0*/  ISETP.NE.AND P0, PT, R162, RZ, PT ;  /* 0x000000ffa200720c */ /* 0x000fc40003f05270 */
[C---:B-1----:R-:W-:Y:S01]  /*2ed0*/  IADD3 R96, R117.reuse, 0x20, RZ ;  /* 0x0000002075607810 */ /* 0x042fe20007ffe0ff */
[----:B------:R-:W-:Y:S01]  /*2ee0*/  LDS R142, [R93+0x1c] ;  /* 0x00001c005d8e7984 */ /* 0x000fe20000000800 */
[C---:B--2---:R-:W-:Y:S02]  /*2ef0*/  IADD3 R94, R117.reuse, 0x40, RZ ;  /* 0x00000040755e7810 */ /* 0x044fe40007ffe0ff */
[----:B------:R-:W-:Y:S01]  /*2f00*/  ISETP.LT.OR P2, PT, R160, 0x2, P0 ;  /* 0x00000002a000780c */ /* 0x000fe20000741670 */
[----:B------:R-:W0:Y:S01]  /*2f10*/  LDS R141, [R93] ;  /* 0x000000005d8d7984 */ /* 0x000e220000000800 */
[-C--:B------:R-:W-:Y:S02]  /*2f20*/  LEA.HI.SX32 R96, R96, R117.reuse, 0x1b ;  /* 0x0000007560607211 */ /* 0x080fe400078fdaff */
[-C--:B------:R-:W-:Y:S01]  /*2f30*/  LEA.HI.SX32 R101, R117, R117.reuse, 0x1b ;  /* 0x0000007575657211 */ /* 0x080fe200078fdaff */
[----:B------:R-:W1:Y:S01]  /*2f40*/  LDS R140, [R93+0x4] ;  /* 0x000004005d8c7984 */ /* 0x000e620000000800 */
[----:B------:R-:W-:-:S02]  /*2f50*/  LEA.HI.SX32 R94, R94, R117, 0x1b ;  /* 0x000000755e5e7211 */ /* 0x000fc400078fdaff */
[----:B------:R-:W-:Y:S01]  /*2f60*/  SHF.L.U32 R100, R96, 0x2, RZ ;  /* 0x0000000260647819 */ /* 0x000fe200000006ff */
[----:B------:R-:W-:Y:S01]  /*2f70*/  LDS R139, [R93+0x8] ;  /* 0x000008005d8b7984 */ /* 0x000fe20000000800 */
[C---:B------:R-:W-:Y:S02]  /*2f80*/  IADD3 R148, R117.reuse, 0x60, RZ ;  /* 0x0000006075947810 */ /* 0x040fe40007ffe0ff */
[C---:B------:R-:W-:Y:S01]  /*2f90*/  IADD3 R98, R117.reuse, 0x80, RZ ;  /* 0x0000008075627810 */ /* 0x040fe20007ffe0ff */
[----:B------:R-:W-:Y:S01]  /*2fa0*/  LDS R138, [R93+0xc] ;  /* 0x00000c005d8a7984 */ /* 0x000fe20000000800 */
[----:B------:R-:W-:Y:S02]  /*2fb0*/  IADD3 R96, R117, 0xa0, RZ ;  /* 0x000000a075607810 */ /* 0x000fe40007ffe0ff */
[----:B------:R-:W-:Y:S01]  /*2fc0*/  SHF.L.U32 R101, R101, 0x2, RZ ;  /* 0x0000000265657819 */ /* 0x000fe200000006ff */
[----:B------:R-:W-:Y:S01]  /*2fd0*/  LDS R137, [R93+0x10] ;  /* 0x000010005d897984 */ /* 0x000fe20000000800 */
[----:B------:R-:W-:-:S02]  /*2fe0*/  SHF.L.U32 R99, R94, 0x2, RZ ;  /* 0x000000025e637819 */ /* 0x000fc400000006ff */
[C---:B------:R-:W-:Y:S01]  /*2ff0*/  IADD3 R94, R117.reuse, 0xc0, RZ ;  /* 0x000000c0755e7810 */ /* 0x040fe20007ffe0ff */
[----:B------:R-:W2:Y:S01]  /*3000*/  LDS R136, [R93+0x14] ;  /* 0x000014005d887984 */ /* 0x000ea20000000800 */
[----:B---3--:R-:W-:Y:S02]  /*3010*/  IADD3 R40, R117, 0xe0, RZ ;  /* 0x000000e075287810 */ /* 0x008fe40007ffe0ff */
[-C--:B------:R-:W-:Y:S01]  /*3020*/  LEA.HI.SX32 R148, R148, R117.reuse, 0x1b ;  /* 0x0000007594947211 */ /* 0x080fe200078fdaff */
[----:B------:R-:W-:Y:S01]  /*3030*/  LDS R135, [R93+0x18] ;  /* 0x000018005d877984 */ /* 0x000fe20000000800 */
[-C--:B------:R-:W-:Y:S02]  /*3040*/  LEA.HI.SX32 R97, R98, R117.reuse, 0x1b ;  /* 0x0000007562617211 */ /* 0x080fe400078fdaff */
[-C--:B------:R-:W-:Y:S02]  /*3050*/  LEA.HI.SX32 R96, R96, R117.reuse, 0x1b ;  /* 0x0000007560607211 */ /* 0x080fe400078fdaff */
[----:B------:R-:W-:-:S02]  /*3060*/  LEA.HI.SX32 R94, R94, R117, 0x1b ;  /* 0x000000755e5e7211 */ /* 0x000fc400078fdaff */
[----:B------:R-:W-:Y:S02]  /*3070*/  LEA.HI.SX32 R40, R40, R117, 0x1b ;  /* 0x0000007528287211 */ /* 0x000fe400078fdaff */
[----:B------:R-:W-:Y:S01]  /*3080*/  SHF.L.U32 R98, R148, 0x2, RZ ;  /* 0x0000000294627819 */ /* 0x000fe200000006ff */
[----:B------:R-:W-:Y:S01]  /*3090*/  IMAD.SHL.U32 R96, R96, 0x4, RZ ;  /* 0x0000000460607824 */ /* 0x000fe200078e00ff */
[----:B------:R-:W-:Y:S01]  /*30a0*/  SHF.L.U32 R97, R97, 0x2, RZ ;  /* 0x0000000261617819 */ /* 0x000fe200000006ff */
[----:B------:R-:W-:Y:S01]  /*30b0*/  FMUL.FTZ R147, R0, 1.4426950216293334961 ;  /* 0x3fb8aa3b00937820 */ /* 0x000fe20000410000 */
[----:B------:R-:W-:Y:S02]  /*30c0*/  SHF.L.U32 R95, R94, 0x2, RZ ;  /* 0x000000025e5f7819 */ /* 0x000fe400000006ff */
[----:B------:R-:W-:Y:S02]  /*30d0*/  ISETP.NE.AND P1, PT, R126, RZ, PT ;  /* 0x000000ff7e00720c */ /* 0x000fe40003f25270 */
[----:B------:R-:W-:-:S02]  /*30e0*/  SHF.L.U32 R94, R40, 0x2, RZ ;  /* 0x00000002285e7819 */ /* 0x000fc400000006ff */
[----:B------:R-:W-:-:S09]  /*30f0*/  LEA R40, R50, R51, 0x8 ;  /* 0x0000003332287211 */ /* 0x000fd200078e40ff */
[----:B------:R-:W-:Y:S02]  /*3100*/  @P1 IADD3 R40, R126, 0x200, RZ ;  /* 0x000002007e281810 */ /* 0x000fe40007ffe0ff */
[----:B------:R-:W-:Y:S01]  /*3110*/  MOV R165, RZ ;  /* 0x000000ff00a57202 */ /* 0x000fe20000000f00 */
[C---:B------:R-:W-:Y:S02]  /*3120*/  FMUL.FTZ R148, R147.reuse, R74 ;  /* 0x0000004a93947220 */ /* 0x040fe40000410000 */
[----:B------:R-:W-:-:S04]  /*3130*/  FMUL.FTZ R151, R147, R73 ;  /* 0x0000004993977220 */ /* 0x000fc80000410000 */
[----:B------:R-:W-:Y:S01]  /*3140*/  MUFU.EX2 R148, R148 ;  /* 0x0000009400947308 */ /* 0x000fe20000000800 */
[----:B------:R-:W-:-:S07]  /*3150*/  FMUL.FTZ R152, R147, R71 ;  /* 0x0000004793987220 */ /* 0x000fce0000410000 */
[----:B------:R-:W-:Y:S01]  /*3160*/  MUFU.EX2 R151, R151 ;  /* 0x0000009700977308 */ /* 0x000fe20000000800 */
[----:B------:R-:W-:-:S07]  /*3170*/  FMUL.FTZ R150, R147, R69 ;  /* 0x0000004593967220 */ /* 0x000fce0000410000 */
[----:B------:R-:W-:Y:S08]  /*3180*/  MUFU.EX2 R152, R152 ;  /* 0x0000009800987308 */ /* 0x000ff00000000800 */
[----:B------:R-:W-:Y:S01]  /*3190*/  MUFU.EX2 R150, R150 ;  /* 0x0000009600967308 */ /* 0x000fe20000000800 */
[----:B------:R-:W-:Y:S02]  /*31a0*/  FMUL.FTZ R158, R91, R76 ;  /* 0x0000004c5b9e7220 */ /* 0x000fe40000410000 */
[----:B------:R-:W-:Y:S01]  /*31b0*/  FMUL.FTZ R157, R92, R75 ;  /* 0x0000004b5c9d7220 */ /* 0x000fe20000410000 */
[----:B------:R-:W-:Y:S01]  /*31c0*/  BSSY B0, `(.L_x_7244) ;  /* 0x0000048000007945 */ /* 0x000fe20003800000 */
[----:B------:R-:W-:-:S02]  /*31d0*/  FMUL.FTZ R155, R88, R71 ;  /* 0x00000047589b7220 */ /* 0x000fc40000410000 */
[----:B------:R-:W-:Y:S02]  /*31e0*/  FMUL.FTZ R153, R86, R69 ;  /* 0x0000004556997220 */ /* 0x000fe40000410000 */
[----:B------:R-:W-:Y:S02]  /*31f0*/  FMUL.FTZ R154, R87, R72 ;  /* 0x00000048579a7220 */ /* 0x000fe40000410000 */
[----:B0-----:R-:W-:Y:S02]  /*3200*/  FMUL.FTZ R158, R141, R158 ;  /* 0x0000009e8d9e7220 */ /* 0x001fe40000410000 */
[----:B-1----:R-:W-:Y:S02]  /*3210*/  FMUL.FTZ R166, R140, R157 ;  /* 0x0000009d8ca67220 */ /* 0x002fe40000410000 */
[----:B------:R-:W-:Y:S02]  /*3220*/  FMUL.FTZ R153, R142, R153 ;  /* 0x000000998e997220 */ /* 0x000fe40000410000 */
[----:B--2---:R-:W-:Y:S01]  /*3230*/  FMUL.FTZ R155, R136, R155 ;  /* 0x0000009b889b7220 */ /* 0x004fe20000410000 */
[----:B----4-:R0:W-:Y:S04]  /*3240*/  STS [R101+0x420], R42 ;  /* 0x0004202a65007388 */ /* 0x0101e80000000800 */
[----:B------:R1:W-:Y:S01]  /*3250*/  STS [R100+0x4a0], R43 ;  /* 0x0004a02b64007388 */ /* 0x0003e20000000800 */
[----:B0-----:R-:W-:-:S03]  /*3260*/  @!P2 IADD3 R42, R160, -0x2, RZ ;  /* 0xfffffffea02aa810 */ /* 0x001fc60007ffe0ff */
[----:B------:R-:W-:Y:S02]  /*3270*/  STS [R99+0x520], R44 ;  /* 0x0005202c63007388 */ /* 0x000fe40000000800 */
[----:B------:R-:W-:Y:S02]  /*3280*/  @!P2 IMAD R41, R42, c[0x0][0x16c], R51 ;  /* 0x00005b002a29aa24 */ /* 0x000fe400078e0233 */
[----:B------:R-:W-:Y:S01]  /*3290*/  STS [R98+0x5a0], R45 ;  /* 0x0005a02d62007388 */ /* 0x000fe20000000800 */
[----:B------:R-:W-:-:S03]  /*32a0*/  FMUL.FTZ R42, R147, R76 ;  /* 0x0000004c932a7220 */ /* 0x000fc60000410000 */
[----:B------:R-:W-:Y:S04]  /*32b0*/  STS [R97+0x620], R144 ;  /* 0x0006209061007388 */ /* 0x000fe80000000800 */
[----:B------:R-:W-:Y:S04]  /*32c0*/  STS [R96+0x6a0], R47 ;  /* 0x0006a02f60007388 */ /* 0x000fe80000000800 */
[----:B------:R-:W-:Y:S01]  /*32d0*/  STS [R95+0x720], R146 ;  /* 0x000720925f007388 */ /* 0x000fe20000000800 */
[----:B-1----:R-:W-:-:S03]  /*32e0*/  SHF.L.U32 R43, R117, 0x3, RZ ;  /* 0x00000003752b7819 */ /* 0x002fc600000006ff */
[----:B------:R0:W-:Y:S01]  /*32f0*/  STS [R94+0x7a0], R143 ;  /* 0x0007a08f5e007388 */ /* 0x0001e20000000800 */
[----:B------:R-:W-:Y:S01]  /*3300*/  LEA.HI.SX32 R43, R43, R43, 0x1b ;  /* 0x0000002b2b2b7211 */ /* 0x000fe200078fdaff */
[----:B0-----:R-:W0:Y:S03]  /*3310*/  MUFU.EX2 R143, R42 ;  /* 0x0000002a008f7308 */ /* 0x001e260000000800 */
[----:B------:R-:W-:Y:S01]  /*3320*/  SHF.L.U32 R93, R43, 0x2, RZ ;  /* 0x000000022b5d7819 */ /* 0x000fe200000006ff */
[----:B------:R-:W-:-:S06]  /*3330*/  NOP ;  /* 0x0000000000007918 */ /* 0x000fcc0000000000 */
[----:B------:R-:W-:Y:S01]  /*3340*/  SHF.L.U32 R144, R40, 0x2, RZ ;  /* 0x0000000228907819 */ /* 0x000fe200000006ff */
[----:B------:R-:W-:Y:S04]  /*3350*/  LDS R43, [R93+0x420] ;  /* 0x000420005d2b7984 */ /* 0x000fe80000000800 */
[----:B------:R-:W-:Y:S04]  /*3360*/  LDS R44, [R93+0x424] ;  /* 0x000424005d2c7984 */ /* 0x000fe80000000800 */
[----:B------:R-:W-:Y:S04]  /*3370*/  LDS R45, [R93+0x428] ;  /* 0x000428005d2d7984 */ /* 0x000fe80000000800 */
[----:B------:R-:W-:Y:S04]  /*3380*/  LDS R164, [R93+0x42c] ;  /* 0x00042c005da47984 */ /* 0x000fe80000000800 */
[----:B------:R-:W-:Y:S04]  /*3390*/  LDS R171, [R93+0x430] ;  /* 0x000430005dab7984 */ /* 0x000fe80000000800 */
[----:B------:R-:W-:Y:S04]  /*33a0*/  LDS R168, [R93+0x434] ;  /* 0x000434005da87984 */ /* 0x000fe80000000800 */
[----:B------:R-:W1:Y:S04]  /*33b0*/  LDS R145, [R93+0x438] ;  /* 0x000438005d917984 */ /* 0x000e680000000800 */
[----:B------:R-:W2:Y:S04]  /*33c0*/  LDS R170, [R93+0x43c] ;  /* 0x00043c005daa7984 */ /* 0x000ea80000000800 */
[----:B0-----:R0:W-:Y:S01]  /*33d0*/  STS [R144+0x12b8], R143 ;  /* 0x0012b88f90007388 */ /* 0x0011e20000000800 */
[----:B------:R-:W-:-:S03]  /*33e0*/  @!P2 IMAD.WIDE R40, R41, 0x8, R8 ;  /* 0x000000082928a825 */ /* 0x000fc600078e0208 */
[----:B------:R-:W-:Y:S01]  /*33f0*/  BAR.SYNC.DEFER_BLOCKING 0x0 ;  /* 0x0000000000007b1d */ /* 0x000fe20000010000 */
[----:B------:R-:W-:-:S06]  /*3400*/  FMUL.FTZ R47, R147, R75 ;  /* 0x0000004b932f7220 */ /* 0x000fcc0000410000 */
[----:B------:R-:W3:Y:S01]  /*3410*/  MUFU.EX2 R47, R47 ;  /* 0x0000002f002f7308 */ /* 0x000ee20000000800 */
[----:B------:R3:W5:Y:S01]  /*3420*/  @!P2 LDG.E R165, [R40.64+0x4] ;  /* 0x0000040428a5a981 */ /* 0x000762000c1e1900 */
[----:B------:R-:W-:Y:S01]  /*3430*/  ISETP.NE.AND P2, PT, R126, 0x1f, PT ;  /* 0x0000001f7e00780c */ /* 0x000fe20003f45270 */
[----:B------:R-:W-:-:S12]  /*3440*/  FMUL.FTZ R146, R147, R72 ;  /* 0x0000004893927220 */ /* 0x000fd80000410000 */
[----:B------:R4:W4:Y:S01]  /*3450*/  @P2 LDS R173, [R126.X4+0x1abc] ;  /* 0x001abc007ead2984 */ /* 0x0009220000004800 */
[----:B------:R-:W1:Y:S01]  /*3460*/  MUFU.EX2 R146, R146 ;  /* 0x0000009200927308 */ /* 0x000e620000000800 */
[----:B0-----:R-:W-:Y:S02]  /*3470*/  FMUL.FTZ R144, R147, R70 ;  /* 0x0000004693907220 */ /* 0x001fe40000410000 */
[----:B---3--:R-:W-:-:S04]  /*3480*/  FMUL.FTZ R41, R143, R47 ;  /* 0x0000002f8f297220 */ /* 0x008fc80000410000 */
[----:B------:R-:W-:Y:S01]  /*3490*/  FMUL.FTZ R40, R148, R41 ;  /* 0x0000002994287220 */ /* 0x000fe20000410000 */
[----:B------:R-:W0:Y:S03]  /*34a0*/  MUFU.EX2 R144, R144 ;  /* 0x0000009000907308 */ /* 0x000e260000000800 */
[----:B------:R-:W-:-:S04]  /*34b0*/  FMUL.FTZ R149, R151, R40 ;  /* 0x0000002897957220 */ /* 0x000fc80000410000 */
[----:B-1----:R-:W-:Y:S02]  /*34c0*/  FMUL.FTZ R149, R146, R149 ;  /* 0x0000009592957220 */ /* 0x002fe40000410000 */
[----:B------:R-:W-:Y:S02]  /*34d0*/  FMUL.FTZ R42, R89, R74 ;  /* 0x0000004a592a7220 */ /* 0x000fe40000410000 */
[----:B------:R-:W-:Y:S02]  /*34e0*/  FMUL.FTZ R41, R90, R73 ;  /* 0x000000495a297220 */ /* 0x000fe40000410000 */
[----:B------:R-:W-:Y:S02]  /*34f0*/  FMUL.FTZ R149, R152, R149 ;  /* 0x0000009598957220 */ /* 0x000fe40000410000 */
[----:B------:R-:W-:Y:S02]  /*3500*/  FMUL.FTZ R40, R85, R70 ;  /* 0x0000004655287220 */ /* 0x000fe40000410000 */
[----:B------:R-:W-:-:S02]  /*3510*/  FMUL.FTZ R145, R78, R145 ;  /* 0x000000914e917220 */ /* 0x000fc40000410000 */
[----:B--2---:R-:W-:Y:S02]  /*3520*/  FMUL.FTZ R170, R77, R170 ;  /* 0x000000aa4daa7220 */ /* 0x004fe40000410000 */
[----:B0-----:R-:W-:Y:S02]  /*3530*/  FMUL.FTZ R175, R144, R149 ;  /* 0x0000009590af7220 */ /* 0x001fe40000410000 */
[----:B------:R-:W-:Y:S02]  /*3540*/  FMUL.FTZ R159, R139, R42 ;  /* 0x0000002a8b9f7220 */ /* 0x000fe40000410000 */
[----:B------:R-:W-:Y:S02]  /*3550*/  FMUL.FTZ R156, R138, R41 ;  /* 0x000000298a9c7220 */ /* 0x000fe40000410000 */
[----:B------:R-:W-:Y:S02]  /*3560*/  FMUL.FTZ R149, R137, R154 ;  /* 0x0000009a89957220 */ /* 0x000fe40000410000 */
[----:B------:R-:W-:-:S02]  /*3570*/  FMUL.FTZ R161, R135, R40 ;  /* 0x0000002887a17220 */ /* 0x000fc40000410000 */
[----:B------:R-:W-:Y:S02]  /*3580*/  FFMA.FTZ R41, R158, R47, R166 ;  /* 0x0000002f9e297223 */ /* 0x000fe400000100a6 */
[----:B------:R-:W-:Y:S02]  /*3590*/  FMUL.FTZ R147, R79, R168 ;  /* 0x000000a84f937220 */ /* 0x000fe40000410000 */
        /* <DEDUP_REMOVED lines=10> */
.L_x_7245:
[----:B----4-:R-:W-:Y:S05]  /*3640*/  BSYNC B0 ;  /* 0x0000000000007941 */ /* 0x010fea0003800000 */
.L_x_7244:
[----:B-1----:R-:W-:Y:S01]  /*3650*/  FMUL.FTZ R167, R150, R173 ;  /* 0x000000ad96a77220 */ /* 0x002fe20000410000 */
[----:B------:R-:W-:Y:S01]  /*3660*/  ISETP.GE.AND P3, PT, R117, 0x1, PT ;  /* 0x000000017500780c */ /* 0x000fe20003f66270 */
[----:B------:R-:W-:Y:S01]  /*3670*/  FFMA.FTZ R41, R148, R41, R159 ;  /* 0x0000002994297223 */ /* 0x000fe2000001009f */
[----:B------:R-:W-:Y:S01]  /*3680*/  ISETP.NE.AND P4, PT, R162, 0x1f, PT ;  /* 0x0000001fa200780c */ /* 0x000fe20003f85270 */
[----:B------:R-:W-:Y:S01]  /*3690*/  FMUL.FTZ R171, R80, R171 ;  /* 0x000000ab50ab7220 */ /* 0x000fe20000410000 */
[----:B------:R-:W-:Y:S01]  /*36a0*/  ISETP.GE.OR P0, PT, R160, c[0x0][0x174], P0 ;  /* 0x00005d00a0007a0c */ /* 0x000fe20000706670 */
[C---:B------:R-:W-:Y:S01]  /*36b0*/  FFMA.FTZ R42, R144.reuse, R42, R147 ;  /* 0x0000002a902a7223 */ /* 0x040fe20000010093 */
[----:B-----5:R-:W-:Y:S01]  /*36c0*/  SHFL.IDX PT, R165, R165, RZ, 0x1f ;  /* 0x00001fffa5a57589 */ /* 0x020fe200000e0000 */
[----:B------:R-:W-:Y:S01]  /*36d0*/  FMUL.FTZ R169, R144, R167 ;  /* 0x000000a790a97220 */ /* 0x000fe20000410000 */
[----:B------:R-:W-:Y:S01]  /*36e0*/  ISETP.NE.AND P5, PT, R126, RZ, PT ;  /* 0x000000ff7e00720c */ /* 0x000fe20003fa5270 */
        /* <DEDUP_REMOVED lines=8> */
[----:B0-----:R-:W-:-:S02]  /*3770*/  FMUL.FTZ R40, R146, R169 ;  /* 0x000000a992287220 */ /* 0x001fc40000410000 */
        /* <DEDUP_REMOVED lines=12> */
[----:B------:R-:W-:-:S02]  /*3840*/  FMUL.FTZ R177, R47, R40 ;  /* 0x000000282fb17220 */ /* 0x000fc40000410000 */
[----:B------:R-:W-:Y:S01]  /*3850*/  IMAD R180, R163, c[0x0][0x2b8], RZ ;  /* 0x0000ae00a3b47a24 */ /* 0x000fe200078e02ff */
        /* <DEDUP_REMOVED lines=49> */
[----:B------:R-:W-:Y:S01]  /*3b70*/  IMAD R42, R163, c[0x0][0x298], RZ ;  /* 0x0000a600a32a7a24 */ /* 0x000fe200078e02ff */
[----:B------:R-:W-:Y:S01]  /*3b80*/  SHFL.UP PT, R172, R172, 0x1, RZ ;  /* 0x04200000acac7989 */ /* 0x000fe200000e00ff */
[----:B--2---:R-:W-:Y:S01]  /*3b90*/  @!P3 FFMA.FTZ R174, R177, R45, R174 ;  /* 0x0000002db1aeb223 */ /* 0x004fe200000100ae */
[----:B------:R-:W-:Y:S01]  /*3ba0*/  HFMA2.MMA R45, -RZ, RZ, 0, 0 ;  /* 0x00000000ff2d7435 */ /* 0x000fe200000001ff */
[----:B------:R-:W-:Y:S01]  /*3bb0*/  IMAD R181, R131, c[0x0][0x29c], R42 ;  /* 0x0000a70083b57a24 */ /* 0x000fe200078e022a */
[----:B------:R-:W0:Y:S01]  /*3bc0*/  SHFL.UP PT, R175, R175, 0x1, RZ ;  /* 0x04200000afaf7989 */ /* 0x000e2200000e00ff */
[----:B---3--:R-:W-:Y:S01]  /*3bd0*/  @!P3 FMUL.FTZ R177, R177, R44 ;  /* 0x0000002cb1b1b220 */ /* 0x008fe20000410000 */
[----:B------:R-:W-:-:S02]  /*3be0*/  MOV R44, R126 ;  /* 0x0000007e002c7202 */ /* 0x000fc40000000f00 */
[----:B------:R-:W-:Y:S04]  /*3bf0*/  SHFL.DOWN PT, R178, R174, 0x1, 0x1f ;  /* 0x08201f00aeb27f89 */ /* 0x000fe800000e0000 */
[----:B------:R-:W1:Y:S01]  /*3c00*/  SHFL.DOWN PT, R179, R177, 0x1, 0x1f ;  /* 0x08201f00b1b37f89 */ /* 0x000e6200000e0000 */
[----:B------:R-:W-:-:S03]  /*3c10*/  IMAD.WIDE.U32 R42, R131, c[0x0][0x298], R44 ;  /* 0x0000a600832a7a25 */ /* 0x000fc600078e002c */
[----:B------:R-:W-:Y:S01]  /*3c20*/  SHFL.IDX PT, R174, R174, RZ, 0x1f ;  /* 0x00001fffaeae7589 */ /* 0x000fe200000e0000 */
[----:B------:R-:W-:Y:S01]  /*3c30*/  IMAD.WIDE.U32 R44, R131, c[0x0][0x2b8], R44 ;  /* 0x0000ae00832c7a25 */ /* 0x000fe200078e002c */
[----:B------:R-:W-:Y:S02]  /*3c40*/  IADD3 R43, R43, R181, RZ ;  /* 0x000000b52b2b7210 */ /* 0x000fe40007ffe0ff */
[----:B------:R-:W2:Y:S01]  /*3c50*/  SHFL.IDX PT, R177, R177, RZ, 0x1f ;  /* 0x00001fffb1b17589 */ /* 0x000ea200000e0000 */
[----:B------:R-:W-:Y:S02]  /*3c60*/  IMAD R181, R131, c[0x0][0x2bc], R180 ;  /* 0x0000af0083b57a24 */ /* 0x000fe400078e02b4 */
[----:B------:R-:W-:-:S03]  /*3c70*/  IMAD.WIDE.U32 R42, R129, c[0x0][0x2a0], R42 ;  /* 0x0000a800812a7a25 */ /* 0x000fc600078e002a */
[----:B------:R-:W-:Y:S01]  /*3c80*/  IADD3 R45, R45, R181, RZ ;  /* 0x000000b52d2d7210 */ /* 0x000fe20007ffe0ff */
[----:B0-----:R-:W-:Y:S01]  /*3c90*/  @P1 FFMA.FTZ R165, R175, R165, R172 ;  /* 0x000000a5afa51223 */ /* 0x001fe200000100ac */
[----:B------:R-:W-:-:S03]  /*3ca0*/  SHF.R.S32.HI R172, RZ, 0x1f, R129 ;  /* 0x0000001fffac7819 */ /* 0x000fc60000011481 */
[----:B------:R-:W-:Y:S01]  /*3cb0*/  IMAD.WIDE.U32 R44, R129, c[0x0][0x2c0], R44 ;  /* 0x0000b000812c7a25 */ /* 0x000fe200078e002c */
[----:B------:R-:W-:Y:S02]  /*3cc0*/  IADD3 R42, P0, R107, R42, RZ ;  /* 0x0000002a6b2a7210 */ /* 0x000fe40007f1e0ff */
[C---:B------:R-:W-:Y:S01]  /*3cd0*/  IADD3 R181, R126.reuse, 0xe0, RZ ;  /* 0x000000e07eb57810 */ /* 0x040fe20007ffe0ff */
[----:B------:R-:W-:Y:S01]  /*3ce0*/  FFMA.FTZ R165, R143, R165, R158 ;  /* 0x000000a58fa57223 */ /* 0x000fe2000001009e */
[----:B------:R-:W-:Y:S01]  /*3cf0*/  IADD3 R44, P1, R107, R44, RZ ;  /* 0x0000002c6b2c7210 */ /* 0x000fe20007f3e0ff */
[----:B-1----:R-:W-:Y:S01]  /*3d00*/  @P2 FFMA.FTZ R176, R179, R176, R178 ;  /* 0x000000b0b3b02223 */ /* 0x002fe200000100b2 */
[----:B------:R-:W-:Y:S01]  /*3d10*/  IADD3 R179, R126, 0xc0, RZ ;  /* 0x000000c07eb37810 */ /* 0x000fe20007ffe0ff */
[----:B------:R-:W-:Y:S02]  /*3d20*/  FFMA.FTZ R166, R47, R165, R166 ;  /* 0x000000a52fa67223 */ /* 0x000fe400000100a6 */
[----:B------:R-:W-:Y:S01]  /*3d30*/  FFMA.FTZ R143, R176, R173, R170 ;  /* 0x000000adb08f7223 */ /* 0x000fe200000100aa */
[----:B------:R-:W-:Y:S01]  /*3d40*/  SHF.R.S32.HI R173, RZ, 0x1f, R107 ;  /* 0x0000001fffad7819 */ /* 0x000fe2000001146b */
[----:B------:R-:W-:Y:S01]  /*3d50*/  FFMA.FTZ R183, R148, R166, R159 ;  /* 0x000000a694b77223 */ /* 0x000fe2000001009f */
[----:B------:R-:W-:Y:S01]  /*3d60*/  SHF.L.U32 R176, R126, 0x3, RZ ;  /* 0x000000037eb07819 */ /* 0x000fe200000006ff */
[----:B------:R-:W-:-:S02]  /*3d70*/  FFMA.FTZ R145, R150, R143, R145 ;  /* 0x0000008f96917223 */ /* 0x000fc40000010091 */
[----:B------:R-:W-:Y:S01]  /*3d80*/  FFMA.FTZ R185, R151, R183, R156 ;  /* 0x000000b797b97223 */ /* 0x000fe2000001009c */
[----:B------:R-:W-:Y:S01]  /*3d90*/  LEA.HI.SX32 R176, R176, R176, 0x1b ;  /* 0x000000b0b0b07211 */ /* 0x000fe200078fdaff */
[----:B------:R-:W-:Y:S02]  /*3da0*/  FFMA.FTZ R147, R144, R145, R147 ;  /* 0x0000009190937223 */ /* 0x000fe40000010093 */
[----:B------:R-:W-:Y:S02]  /*3db0*/  FFMA.FTZ R166, R146, R185, R149 ;  /* 0x000000b992a67223 */ /* 0x000fe40000010095 */
[C---:B------:R-:W-:Y:S02]  /*3dc0*/  FFMA.FTZ R149, R152.reuse, R147, R171 ;  /* 0x0000009398957223 */ /* 0x040fe400000100ab */
[----:B------:R-:W-:Y:S01]  /*3dd0*/  FFMA.FTZ R182, R152, R166, R155 ;  /* 0x000000a698b67223 */ /* 0x000fe2000001009b */
[----:B------:R-:W-:Y:S01]  /*3de0*/  P2R R152, PR, RZ, 0x20 ;  /* 0x00000020ff987803 */ /* 0x000fe20000000000 */
[----:B------:R-:W-:-:S02]  /*3df0*/  FFMA.FTZ R152, R146, R149, R167 ;  /* 0x0000009592987223 */ /* 0x000fc400000100a7 */
[----:B------:R-:W-:Y:S02]  /*3e00*/  IMAD R170, R172, c[0x0][0x2a0], RZ ;  /* 0x0000a800acaa7a24 */ /* 0x000fe400078e02ff */
[----:B------:R-:W-:Y:S02]  /*3e10*/  FFMA.FTZ R151, R151, R152, R164 ;  /* 0x0000009897977223 */ /* 0x000fe400000100a4 */
[----:B------:R-:W-:Y:S02]  /*3e20*/  FMUL.FTZ R164, R140, R157 ;  /* 0x0000009d8ca47220 */ /* 0x000fe40000410000 */
[----:B------:R-:W-:Y:S02]  /*3e30*/  FFMA.FTZ R148, R148, R151, R169 ;  /* 0x0000009794947223 */ /* 0x000fe400000100a9 */
[----:B------:R-:W-:Y:S02]  /*3e40*/  IMAD R172, R172, c[0x0][0x2c0], RZ ;  /* 0x0000b000acac7a24 */ /* 0x000fe400078e02ff */
[----:B------:R-:W-:-:S02]  /*3e50*/  FFMA.FTZ R157, R47, R148, R168 ;  /* 0x000000942f9d7223 */ /* 0x000fc400000100a8 */
[C---:B------:R-:W-:Y:S02]  /*3e60*/  IMAD R170, R129.reuse, c[0x0][0x2a4], R170 ;  /* 0x0000a90081aa7a24 */ /* 0x040fe400078e02aa */
[----:B------:R-:W-:Y:S02]  /*3e70*/  IMAD R172, R129, c[0x0][0x2c4], R172 ;  /* 0x0000b10081ac7a24 */ /* 0x000fe400078e02ac */
[----:B------:R-:W-:Y:S01]  /*3e80*/  FFMA.FTZ R166, R47, R165, R164 ;  /* 0x000000a52fa67223 */ /* 0x000fe200000100a4 */
[C---:B------:R-:W-:Y:S01]  /*3e90*/  IADD3.X R43, R173.reuse, R43, R170, P0, !PT ;  /* 0x0000002bad2b7210 */ /* 0x040fe200007fe4aa */
[----:B------:R-:W-:Y:S01]  /*3ea0*/  FADD.FTZ R158, -R158, R165 ;  /* 0x000000a59e9e7221 */ /* 0x000fe20000010100 */
[----:B------:R-:W-:Y:S01]  /*3eb0*/  IADD3.X R45, R173, R45, R172, P1, !PT ;  /* 0x0000002dad2d7210 */ /* 0x000fe20000ffe4ac */
[----:B------:R-:W-:Y:S02]  /*3ec0*/  FMUL.FTZ R167, R157, R76 ;  /* 0x0000004c9da77220 */ /* 0x000fe40000410000 */
[----:B--2---:R-:W-:-:S02]  /*3ed0*/  FFMA.FTZ R41, R177, R41, R174 ;  /* 0x00000029b1297223 */ /* 0x004fc400000100ae */
[----:B------:R-:W-:Y:S01]  /*3ee0*/  FMUL.FTZ R40, R177, R40 ;  /* 0x00000028b1287220 */ /* 0x000fe20000410000 */
[----:B------:R-:W-:Y:S01]  /*3ef0*/  IADD3 R177, R126, 0xa0, RZ ;  /* 0x000000a07eb17810 */ /* 0x000fe20007ffe0ff */
[----:B------:R-:W-:Y:S02]  /*3f00*/  FMUL.FTZ R174, R143, R69 ;  /* 0x000000458fae7220 */ /* 0x000fe40000410000 */
[----:B------:R-:W-:Y:S01]  /*3f10*/  FMUL.FTZ R47, R137, R154 ;  /* 0x0000009a892f7220 */ /* 0x000fe20000410000 */
[----:B------:R0:W-:Y:S01]  /*3f20*/  @!P5 STS.64 [R51.X8+0x1b38], R40 ;  /* 0x001b38283300d388 */ /* 0x0001e20000008a00 */
[----:B------:R-:W-:Y:S01]  /*3f30*/  FADD.FTZ R154, -R164, R166 ;  /* 0x000000a6a49a7221 */ /* 0x000fe20000010100 */
[----:B------:R-:W-:Y:S01]  /*3f40*/  LEA.HI.SX32 R180, R177, R126, 0x1b ;  /* 0x0000007eb1b47211 */ /* 0x000fe200078fdaff */
[----:B------:R-:W-:Y:S02]  /*3f50*/  FMUL.FTZ R171, R148, R75 ;  /* 0x0000004b94ab7220 */ /* 0x000fe40000410000 */
[----:B------:R-:W-:-:S02]  /*3f60*/  FFMA.FTZ R169, R158, R167, RZ ;  /* 0x000000a79ea97223 */ /* 0x000fc400000100ff */
[----:B------:R-:W-:Y:S02]  /*3f70*/  FMUL.FTZ R173, R86, R174 ;  /* 0x000000ae56ad7220 */ /* 0x000fe40000410000 */
[----:B------:R-:W-:Y:S02]  /*3f80*/  FADD.FTZ R159, -R159, R183 ;  /* 0x000000b79f9f7221 */ /* 0x000fe40000010100 */
[----:B------:R-:W-:Y:S01]  /*3f90*/  FMUL.FTZ R164, R151, R74 ;  /* 0x0000004a97a47220 */ /* 0x000fe20000410000 */
[----:B------:R1:W-:Y:S01]  /*3fa0*/  STS [R176.X4+0x85c], R173 ;  /* 0x00085cadb0007388 */ /* 0x0003e20000004800 */
[----:B0-----:R-:W-:Y:S02]  /*3fb0*/  FFMA.FTZ R40, R154, R171, R169 ;  /* 0x000000ab9a287223 */ /* 0x001fe400000100a9 */
[----:B------:R-:W-:Y:S02]  /*3fc0*/  FFMA.FTZ R41, R146, R185, R47 ;  /* 0x000000b992297223 */ /* 0x000fe4000001002f */
[----:B------:R-:W-:-:S02]  /*3fd0*/  FADD.FTZ R156, -R156, R185 ;  /* 0x000000b99c9c7221 */ /* 0x000fc40000010100 */
[----:B------:R-:W-:Y:S02]  /*3fe0*/  FFMA.FTZ R169, R159, R164, R40 ;  /* 0x000000a49fa97223 */ /* 0x000fe40000010028 */
[----:B------:R-:W-:Y:S02]  /*3ff0*/  FMUL.FTZ R170, R145, R70 ;  /* 0x0000004691aa7220 */ /* 0x000fe40000410000 */
[----:B-1----:R-:W-:Y:S02]  /*4000*/  FMUL.FTZ R173, R152, R73 ;  /* 0x0000004998ad7220 */ /* 0x002fe40000410000 */
[----:B------:R-:W-:Y:S02]  /*4010*/  FMUL.FTZ R175, R147, R71 ;  /* 0x0000004793af7220 */ /* 0x000fe40000410000 */
[----:B------:R-:W-:Y:S02]  /*4020*/  FMUL.FTZ R40, R149, R72 ;  /* 0x0000004895287220 */ /* 0x000fe40000410000 */
[----:B------:R-:W-:-:S02]  /*4030*/  FADD.FTZ R146, -R47, R41 ;  /* 0x000000292f927221 */ /* 0x000fc40000010100 */
[----:B------:R-:W-:Y:S02]  /*4040*/  FFMA.FTZ R169, R156, R173, R169 ;  /* 0x000000ad9ca97223 */ /* 0x000fe400000100a9 */
[----:B------:R-:W-:Y:S02]  /*4050*/  FMUL.FTZ R172, R85, R170 ;  /* 0x000000aa55ac7220 */ /* 0x000fe40000410000 */
[----:B------:R-:W-:Y:S02]  /*4060*/  FMUL.FTZ R168, R88, R175 ;  /* 0x000000af58a87220 */ /* 0x000fe40000410000 */
[----:B------:R-:W-:Y:S01]  /*4070*/  FMUL.FTZ R47, R87, R40 ;  /* 0x00000028572f7220 */ /* 0x000fe20000410000 */
[----:B------:R-:W-:Y:S01]  /*4080*/  STS [R176.X4+0x858], R172 ;  /* 0x000858acb0007388 */ /* 0x000fe20000004800 */
[----:B------:R-:W-:Y:S02]  /*4090*/  FMUL.FTZ R173, R90, R173 ;  /* 0x000000ad5aad7220 */ /* 0x000fe40000410000 */
[----:B------:R-:W-:Y:S01]  /*40a0*/  FMUL.FTZ R164, R89, R164 ;  /* 0x000000a459a47220 */ /* 0x000fe20000410000 */
[----:B------:R0:W-:Y:S01]  /*40b0*/  STS [R176.X4+0x854], R168 ;  /* 0x000854a8b0007388 */ /* 0x0001e20000004800 */
[----:B------:R-:W-:-:S02]  /*40c0*/  FMUL.FTZ R171, R92, R171 ;  /* 0x000000ab5cab7220 */ /* 0x000fc40000410000 */
[----:B------:R-:W-:Y:S01]  /*40d0*/  FMUL.FTZ R167, R91, R167 ;  /* 0x000000a75ba77220 */ /* 0x000fe20000410000 */
[----:B------:R1:W-:Y:S01]  /*40e0*/  STS [R176.X4+0x850], R47 ;  /* 0x0008502fb0007388 */ /* 0x0003e20000004800 */
[----:B------:R-:W-:Y:S02]  /*40f0*/  FFMA.FTZ R189, R144, R182, R161 ;  /* 0x000000b690bd7223 */ /* 0x000fe400000100a1 */
[----:B------:R-:W-:Y:S01]  /*4100*/  FFMA.FTZ R144, R146, R40, R169 ;  /* 0x0000002892907223 */ /* 0x000fe200000100a9 */
[----:B------:R2:W-:Y:S01]  /*4110*/  STS [R176.X4+0x84c], R173 ;  /* 0x00084cadb0007388 */ /* 0x0005e20000004800 */
[----:B------:R-:W-:Y:S01]  /*4120*/  FADD.FTZ R155, -R155, R182 ;  /* 0x000000b69b9b7221 */ /* 0x000fe20000010100 */
[-C--:B0-----:R-:W-:Y:S01]  /*4130*/  LEA.HI.SX32 R168, R126, R126.reuse, 0x1b ;  /* 0x0000007e7ea87211 */ /* 0x081fe200078fdaff */
[----:B------:R-:W-:Y:S01]  /*4140*/  FFMA.FTZ R40, R150, R189, R153 ;  /* 0x000000bd96287223 */ /* 0x000fe20000010099 */
[----:B------:R0:W-:Y:S01]  /*4150*/  STS [R176.X4+0x848], R164 ;  /* 0x000848a4b0007388 */ /* 0x0001e20000004800 */
[----:B------:R-:W-:Y:S01]  /*4160*/  FFMA.FTZ R144, R155, R175, R144 ;  /* 0x000000af9b907223 */ /* 0x000fe20000010090 */
[----:B------:R-:W-:Y:S01]  /*4170*/  LEA.HI.SX32 R150, R181, R126, 0x1b ;  /* 0x0000007eb5967211 */ /* 0x000fe200078fdaff */
[----:B------:R-:W-:Y:S01]  /*4180*/  FADD.FTZ R161, -R161, R189 ;  /* 0x000000bda1a17221 */ /* 0x000fe20000010100 */
[----:B------:R3:W-:Y:S01]  /*4190*/  STS [R176.X4+0x844], R171 ;  /* 0x000844abb0007388 */ /* 0x0007e20000004800 */
[----:B------:R-:W-:Y:S01]  /*41a0*/  FADD.FTZ R153, -R153, R40 ;  /* 0x0000002899997221 */ /* 0x000fe20000010100 */
[C---:B-1----:R-:W-:Y:S01]  /*41b0*/  IADD3 R47, R126.reuse, 0x20, RZ ;  /* 0x000000207e2f7810 */ /* 0x042fe20007ffe0ff */
[----:B------:R-:W-:Y:S01]  /*41c0*/  FMUL.FTZ R181, R83, R166 ;  /* 0x000000a653b57220 */ /* 0x000fe20000410000 */
[----:B------:R3:W-:Y:S01]  /*41d0*/  STS [R176.X4+0x840], R167 ;  /* 0x000840a7b0007388 */ /* 0x0007e20000004800 */
[----:B------:R-:W-:Y:S01]  /*41e0*/  FFMA.FTZ R144, R161, R170, R144 ;  /* 0x000000aaa1907223 */ /* 0x000fe20000010090 */
[----:B------:R-:W-:Y:S01]  /*41f0*/  IADD3 R166, -R107, c[0x0][0x168], -R126 ;  /* 0x00005a006ba67a10 */ /* 0x000fe20007ffe97e */
[----:B------:R-:W-:Y:S01]  /*4200*/  FMUL.FTZ R169, R153, R174 ;  /* 0x000000ae99a97220 */ /* 0x000fe20000410000 */
[----:B------:R-:W-:Y:S01]  /*4210*/  BAR.SYNC.DEFER_BLOCKING 0x0 ;  /* 0x0000000000007b1d */ /* 0x000fe20000010000 */
[----:B--2---:R-:W-:Y:S01]  /*4220*/  IADD3 R173, R126, 0x60, RZ ;  /* 0x000000607ead7810 */ /* 0x004fe20007ffe0ff */
[----:B------:R-:W-:Y:S01]  /*4230*/  FMUL.FTZ R183, R82, R183 ;  /* 0x000000b752b77220 */ /* 0x000fe20000410000 */
[----:B------:R-:W-:Y:S01]  /*4240*/  ISETP.GE.AND P0, PT, R166, 0x1, PT ;  /* 0x00000001a600780c */ /* 0x000fe20003f06270 */
[----:B------:R-:W-:Y:S01]  /*4250*/  FADD.FTZ R144, R144, R169 ;  /* 0x000000a990907221 */ /* 0x000fe20000010000 */
[C---:B------:R-:W-:Y:S01]  /*4260*/  IADD3 R169, R126.reuse, 0x40, RZ ;  /* 0x000000407ea97810 */ /* 0x040fe20007ffe0ff */
[----:B------:R-:W-:Y:S01]  /*4270*/  FMUL.FTZ R185, R81, R185 ;  /* 0x000000b951b97220 */ /* 0x000fe20000410000 */
[----:B------:R-:W-:Y:S01]  /*4280*/  IADD3 R175, R126, 0x80, RZ ;  /* 0x000000807eaf7810 */ /* 0x000fe20007ffe0ff */
        /* <DEDUP_REMOVED lines=9> */
[----:B0-----:R-:W-:-:S02]  /*4320*/  LEA.HI.SX32 R164, R179, R126, 0x1b ;  /* 0x0000007eb3a47211 */ /* 0x001fc400078fdaff */
[----:B------:R-:W-:Y:S01]  /*4330*/  SHF.L.U64.HI R182, R49, 0x2, R48 ;  /* 0x0000000231b67819 */ /* 0x000fe20000010230 */
[----:B------:R3:W0:Y:S04]  /*4340*/  LDS R171, [R168.X4+0x840] ;  /* 0x00084000a8ab7984 */ /* 0x0006280000004800 */
[----:B------:R3:W1:Y:S04]  /*4350*/  LDS R173, [R170.X4+0x8c0] ;  /* 0x0008c000aaad7984 */ /* 0x0006680000004800 */
[----:B------:R3:W2:Y:S04]  /*4360*/  LDS R175, [R172.X4+0x940] ;  /* 0x00094000acaf7984 */ /* 0x0006a80000004800 */
[----:B------:R3:W4:Y:S04]  /*4370*/  LDS R177, [R174.X4+0x9c0] ;  /* 0x0009c000aeb17984 */ /* 0x0007280000004800 */
[----:B------:R3:W0:Y:S04]  /*4380*/  LDS R179, [R178.X4+0xa40] ;  /* 0x000a4000b2b37984 */ /* 0x0006280000004800 */
[----:B------:R3:W0:Y:S04]  /*4390*/  LDS R169, [R180.X4+0xac0] ;  /* 0x000ac000b4a97984 */ /* 0x0006280000004800 */
[----:B------:R3:W0:Y:S04]  /*43a0*/  LDS R167, [R164.X4+0xb40] ;  /* 0x000b4000a4a77984 */ /* 0x0006280000004800 */
[----:B------:R3:W0:Y:S04]  /*43b0*/  LDS R165, [R150.X4+0xbc0] ;  /* 0x000bc00096a57984 */ /* 0x0006280000004800 */
        /* <DEDUP_REMOVED lines=25> */
.L_x_7247:
[----:B01234-:R-:W-:Y:S05]  /*4550*/  BSYNC B0 ;  /* 0x0000000000007941 */ /* 0x01ffea0003800000 */
.L_x_7246:
[----:B------:R0:W1:Y:S01]  /*4560*/  LDS R45, [R170.X4+0xce0] ;  /* 0x000ce000aa2d7984 */ /* 0x0000620000004800 */
[----:B------:R-:W-:Y:S01]  /*4570*/  ISETP.GE.AND P6, PT, R166, 0x21, PT ;  /* 0x00000021a600780c */ /* 0x000fe20003fc6270 */
[C---:B------:R-:W-:Y:S01]  /*4580*/  IMAD R40, R182.reuse, c[0x0][0x2b0], RZ ;  /* 0x0000ac00b6287a24 */ /* 0x040fe200078e02ff */
[----:B------:R-:W-:Y:S01]  /*4590*/  SHF.L.U32 R181, R49, 0x2, RZ ;  /* 0x0000000231b57819 */ /* 0x000fe200000006ff */
[----:B------:R-:W-:Y:S01]  /*45a0*/  IMAD R41, R182, c[0x0][0x2d0], RZ ;  /* 0x0000b400b6297a24 */ /* 0x000fe200078e02ff */
[----:B------:R-:W-:Y:S01]  /*45b0*/  BSSY B0, `(.L_x_7248) ;  /* 0x0000010000007945 */ /* 0x000fe20003800000 */
[C---:B------:R-:W-:Y:S02]  /*45c0*/  ISETP.GE.AND P0, PT, R166.reuse, 0x41, PT ;  /* 0x00000041a600780c */ /* 0x040fe40003f06270 */
[C---:B------:R-:W-:Y:S01]  /*45d0*/  ISETP.GE.AND P1, PT, R166.reuse, 0x61, PT ;  /* 0x00000061a600780c */ /* 0x040fe20003f26270 */
[C---:B------:R-:W-:Y:S01]  /*45e0*/  IMAD R47, R181.reuse, c[0x0][0x2b4], R40 ;  /* 0x0000ad00b52f7a24 */ /* 0x040fe200078e0228 */
[C---:B------:R-:W-:Y:S01]  /*45f0*/  ISETP.GE.AND P2, PT, R166.reuse, 0x81, PT ;  /* 0x00000081a600780c */ /* 0x040fe20003f46270 */
        /* <DEDUP_REMOVED lines=11> */
.L_x_7249:
[----:B0-----:R-:W-:Y:S05]  /*46b0*/  BSYNC B0 ;  /* 0x0000000000007941 */ /* 0x001fea0003800000 */
.L_x_7248:
        /* <DEDUP_REMOVED lines=9> */
.L_x_7251:
[----:B------:R-:W-:Y:S05]  /*4750*/  BSYNC B0 ;  /* 0x0000000000007941 */ /* 0x000fea0003800000 */
.L_x_7250:
        /* <DEDUP_REMOVED lines=9> */
.L_x_7253:
[----:B------:R-:W-:Y:S05]  /*47f0*/  BSYNC B0 ;  /* 0x0000000000007941 */ /* 0x000fea0003800000 */
.L_x_7252:
        /* <DEDUP_REMOVED lines=9> */
.L_x_7255:
[----:B------:R-:W-:Y:S05]  /*4890*/  BSYNC B0 ;  /* 0x0000000000007941 */ /* 0x000fea0003800000 */
.L_x_7254:
        /* <DEDUP_REMOVED lines=9> */
.L_x_7257:
[----:B------:R-:W-:Y:S05]  /*4930*/  BSYNC B0 ;  /* 0x0000000000007941 */ /* 0x000fea0003800000 */
.L_x_7256:
        /* <DEDUP_REMOVED lines=9> */
.L_x_7259:
[----:B------:R-:W-:Y:S05]  /*49d0*/  BSYNC B0 ;  /* 0x0000000000007941 */ /* 0x000fea0003800000 */
.L_x_7258:
        /* <DEDUP_REMOVED lines=9> */
.L_x_7261:
[----:B------:R-:W-:Y:S05]  /*4a70*/  BSYNC B0 ;  /* 0x0000000000007941 */ /* 0x000fea0003800000 */
.L_x_7260:
[----:B0-----:R-:W0:Y:S01]  /*4a80*/  SHFL.DOWN P0, R43, R144, 0x1, 0x1f ;  /* 0x08201f00902b7f89 */ /* 0x001e220000000000 */
[----:B------:R-:W-:Y:S01]  /*4a90*/  FMUL.FTZ R44, R0, R145 ;  /* 0x00000091002c7220 */ /* 0x000fe20000410000 */
        /* <DEDUP_REMOVED lines=13> */
[----:B0-----:R-:W-:Y:S02]  /*4b70*/  @P0 FADD R43, R144, R43 ;  /* 0x0000002b902b0221 */ /* 0x001fe40000000000 */
[----:B------:R-:W-:Y:S02]  /*4b80*/  FFMA.FTZ R161, R85, R42, R161 ;  /* 0x0000002a55a17223 */ /* 0x000fe400000100a1 */
[----:B------:R-:W-:Y:S01]  /*4b90*/  FFMA.FTZ R42, R86, R41, R46 ;  /* 0x00000029562a7223 */ /* 0x000fe2000001002e */
[----:B------:R-:W0:Y:S01]  /*4ba0*/  SHFL.DOWN P0, R150, R43, 0x2, 0x1f ;  /* 0x08401f002b967f89 */ /* 0x000e220000000000 */
        /* <DEDUP_REMOVED lines=8> */
[-C--:B------:R-:W-:Y:S02]  /*4c30*/  FMUL.FTZ R40, R141, R157.reuse ;  /* 0x0000009d8d287220 */ /* 0x080fe40000410000 */
[----:B------:R-:W-:Y:S02]  /*4c40*/  FMUL.FTZ R157, R0, R157 ;  /* 0x0000009d009d7220 */ /* 0x000fe40000410000 */
[----:B------:R-:W-:Y:S02]  /*4c50*/  FADD.FTZ R67, R42, R67 ;  /* 0x000000432a437221 */ /* 0x000fe40000010000 */
[----:B------:R-:W-:Y:S02]  /*4c60*/  FFMA.FTZ R56, R41, R73, R56 ;  /* 0x0000004929387223 */ /* 0x000fe40000010038 */
[----:B0-----:R-:W-:-:S02]  /*4c70*/  @P0 FADD R150, R43, R150 ;  /* 0x000000962b960221 */ /* 0x001fc40000000000 */
[----:B------:R-:W-:Y:S02]  /*4c80*/  FMUL.FTZ R43, R0, R152 ;  /* 0x00000098002b7220 */ /* 0x000fe40000410000 */
[----:B------:R-:W-:Y:S01]  /*4c90*/  FMUL.FTZ R42, R139, R151 ;  /* 0x000000978b2a7220 */ /* 0x000fe20000410000 */
[----:B----4-:R-:W0:Y:S01]  /*4ca0*/  SHFL.DOWN P0, R45, R150, 0x4, 0x1f ;  /* 0x08801f00962d7f89 */ /* 0x010e220000000000 */
[----:B------:R-:W-:Y:S02]  /*4cb0*/  FMUL.FTZ R43, R43, R156 ;  /* 0x0000009c2b2b7220 */ /* 0x000fe40000410000 */
[----:B------:R-:W-:Y:S02]  /*4cc0*/  FMUL.FTZ R157, R157, R158 ;  /* 0x0000009e9d9d7220 */ /* 0x000fe40000410000 */
[----:B------:R-:W-:Y:S02]  /*4cd0*/  FFMA.FTZ R44, R90, R41, R43 ;  /* 0x000000295a2c7223 */ /* 0x000fe4000001002b */
[----:B------:R-:W-:-:S02]  /*4ce0*/  FMUL.FTZ R43, R0, R148 ;  /* 0x00000094002b7220 */ /* 0x000fc40000410000 */
[----:B------:R-:W-:Y:S02]  /*4cf0*/  FMUL.FTZ R41, R140, R148 ;  /* 0x000000948c297220 */ /* 0x000fe40000410000 */
[----:B------:R-:W-:Y:S02]  /*4d00*/  FMUL.FTZ R43, R43, R154 ;  /* 0x0000009a2b2b7220 */ /* 0x000fe40000410000 */
[----:B------:R-:W-:Y:S02]  /*4d10*/  FFMA.FTZ R159, R89, R42, R159 ;  /* 0x0000002a599f7223 */ /* 0x000fe4000001009f */
[----:B------:R-:W-:Y:S02]  /*4d20*/  FFMA.FTZ R0, R92, R41, R43 ;  /* 0x000000295c007223 */ /* 0x000fe4000001002b */
[----:B------:R-:W-:Y:S02]  /*4d30*/  FFMA.FTZ R157, R91, R40, R157 ;  /* 0x000000285b9d7223 */ /* 0x000fe4000001009d */
[----:B------:R-:W-:-:S02]  /*4d40*/  FFMA.FTZ R54, R147, R71, R54 ;  /* 0x0000004793367223 */ /* 0x000fc40000010036 */
[----:B------:R-:W-:Y:S02]  /*4d50*/  FADD.FTZ R66, R161, R66 ;  /* 0x00000042a1427221 */ /* 0x000fe40000010000 */
[----:B------:R-:W-:Y:S02]  /*4d60*/  FADD.FTZ R65, R46, R65 ;  /* 0x000000412e417221 */ /* 0x000fe40000010000 */
[----:B0-----:R-:W-:Y:S02]  /*4d70*/  @P0 FADD R45, R150, R45 ;  /* 0x0000002d962d0221 */ /* 0x001fe40000000000 */
[----:B------:R-:W-:Y:S02]  /*4d80*/  FADD.FTZ R64, R149, R64 ;  /* 0x0000004095407221 */ /* 0x000fe40000010000 */
[----:B------:R-:W-:Y:S01]  /*4d90*/  FFMA.FTZ R57, R42, R74, R57 ;  /* 0x0000004a2a397223 */ /* 0x000fe20000010039 */
[----:B------:R-:W0:Y:S01]  /*4da0*/  SHFL.DOWN P0, R164, R45, 0x8, 0x1f ;  /* 0x09001f002da47f89 */ /* 0x000e220000000000 */
[----:B------:R-:W-:-:S02]  /*4db0*/  FADD.FTZ R63, R44, R63 ;  /* 0x0000003f2c3f7221 */ /* 0x000fc40000010000 */
[----:B------:R-:W-:Y:S02]  /*4dc0*/  FFMA.FTZ R58, R41, R75, R58 ;  /* 0x0000004b293a7223 */ /* 0x000fe4000001003a */
[----:B------:R-:W-:Y:S02]  /*4dd0*/  FFMA.FTZ R59, R40, R76, R59 ;  /* 0x0000004c283b7223 */ /* 0x000fe4000001003b */
[----:B------:R-:W-:Y:S02]  /*4de0*/  FADD.FTZ R62, R159, R62 ;  /* 0x0000003e9f3e7221 */ /* 0x000fe40000010000 */
[----:B------:R-:W-:Y:S02]  /*4df0*/  FADD.FTZ R61, R0, R61 ;  /* 0x0000003d003d7221 */ /* 0x000fe40000010000 */
[----:B------:R-:W-:Y:S02]  /*4e00*/  FADD.FTZ R60, R157, R60 ;  /* 0x0000003c9d3c7221 */ /* 0x000fe40000010000 */
[----:B0-----:R-:W-:Y:S01]  /*4e10*/  @P0 FADD R164, R45, R164 ;  /* 0x000000a42da40221 */ /* 0x001fe20000000000 */
[----:B------:R-:W-:-:S04]  /*4e20*/  ISETP.NE.AND P0, PT, R117, RZ, PT ;  /* 0x000000ff7500720c */ /* 0x000fc80003f05270 */
[----:B------:R-:W0:Y:S02]  /*4e30*/  SHFL.DOWN P1, R47, R164, 0x10, 0x1f ;  /* 0x0a001f00a42f7f89 */ /* 0x000e240000020000 */
[----:B0-----:R-:W-:-:S07]  /*4e40*/  @P1 FADD R47, R164, R47 ;  /* 0x0000002fa42f1221 */ /* 0x001fce0000000000 */
        /* <DEDUP_REMOVED lines=8> */
.L_x_7263:
[----:B0-----:R-:W-:Y:S05]  /*4ed0*/  BSYNC B0 ;  /* 0x0000000000007941 */ /* 0x001fea0003800000 */
.L_x_7262:
[----:B------:R-:W-:Y:S02]  /*4ee0*/  IADD3 R51, R51, 0x1, RZ ;  /* 0x0000000133337810 */ /* 0x000fe40007ffe0ff */
[----:B------:R-:W-:Y:S02]  /*4ef0*/  IADD3 R49, P1, R49, 0x1, RZ ;  /* 0x0000000131317810 */ /* 0x000fe40007f3e0ff */
[----:B------:R-:W-:Y:S02]  /*4f00*/  ISETP.GE.AND P0, PT, R51, c[0x0][0x16c], PT ;  /* 0x00005b0033007a0c */ /* 0x000fe40003f06270 */
[----:B------:R-:W-:-:S11]  /*4f10*/  IADD3.X R48, RZ, R48, RZ, P1, !PT ;  /* 0x00000030ff307210 */ /* 0x000fd60000ffe4ff */
[----:B------:R-:W-:Y:S01]  /*4f20*/  @P0 CALL.REL.NOINC `(.L_x_7243) ;  /* 0x0000001000000944 */ /* 0x000fe20003c00000 */
[----:B------:R-:W-:Y:S05]  /*4f30*/  BRA `(.L_x_7264) ;  /* 0xffffdab000007947 */ /* 0x000fea000383ffff */
.L_x_7243:
        /* <DEDUP_REMOVED lines=9> */
[----:B------:R-:W-:Y:S01]  /*4fd0*/  HFMA2.MMA R17, -RZ, RZ, 0, 0 ;  /* 0x00000000ff117435 */ /* 0x000fe200000001ff */
[----:B------:R-:W-:Y:S01]  /*4fe0*/  MOV R0, RZ ;  /* 0x000000ff00007202 */ /* 0x000fe20000000f00 */
        /* <DEDUP_REMOVED lines=13> */
[----:B------:R-:W-:-:S02]  /*50c0*/  IMAD R47, R109, -0x100, R128 ;  /* 0xffffff006d2f7824 */ /* 0x000fc400078e0280 */
[----:B------:R-:W-:-:S03]  /*50d0*/  IMAD R20, R134, c[0x0][0x2e4], R41 ;  /* 0x0000b90086147a24 */ /* 0x000fc600078e0229 */
[----:B------:R-:W-:Y:S01]  /*50e0*/  SHF.R.S32.HI R45, RZ, 0x1f, R47 ;  /* 0x0000001fff2d7819 */ /* 0x000fe2000001142f */
[----:B----4-:R-:W-:Y:S04]  /*50f0*/  STS [R101], R68 ;  /* 0x0000004465007388 */ /* 0x010fe80000000800 */
[----:B-----5:R-:W-:Y:S04]  /*5100*/  STS [R100+0x80], R13 ;  /* 0x0000800d64007388 */ /* 0x020fe80000000800 */
[----:B--2---:R-:W-:Y:S04]  /*5110*/  STS [R99+0x100], R0 ;  /* 0x0001000063007388 */ /* 0x004fe80000000800 */
[----:B---3--:R-:W-:Y:S04]  /*5120*/  STS [R98+0x180], R15 ;  /* 0x0001800f62007388 */ /* 0x008fe80000000800 */
        /* <DEDUP_REMOVED lines=9> */
[----:B------:R-:W5:Y:S04]  /*51c0*/  LDS R19, [R93] ;  /* 0x000000005d137984 */ /* 0x000f680000000800 */
[----:B------:R-:W1:Y:S04]  /*51d0*/  LDS R13, [R93+0x10] ;  /* 0x000010005d0d7984 */ /* 0x000e680000000800 */
[----:B------:R-:W1:Y:S01]  /*51e0*/  LDS R17, [R93+0x1c] ;  /* 0x00001c005d117984 */ /* 0x000e620000000800 */
[----:B0-----:R-:W-:-:S02]  /*51f0*/  FADD.FTZ R21, R21, R130 ;  /* 0x0000008215157221 */ /* 0x001fc40000010000 */
[----:B--2---:R-:W-:-:S03]  /*5200*/  FADD.FTZ R12, R11, R130 ;  /* 0x000000820b0c7221 */ /* 0x004fc60000010000 */
[----:B------:R-:W-:Y:S01]  /*5210*/  FSETP.GTU.FTZ.AND P0, PT, R21, 20, PT ;  /* 0x41a000001500780b */ /* 0x000fe20003f1c000 */
[----:B------:R-:W0:Y:S01]  /*5220*/  LDS R11, [R93+0x18] ;  /* 0x000018005d0b7984 */ /* 0x000e220000000800 */
[--C-:B---3--:R-:W-:Y:S01]  /*5230*/  FADD.FTZ R16, R15, R130.reuse ;  /* 0x000000820f107221 */ /* 0x108fe20000010000 */
[----:B------:R-:W-:Y:S02]  /*5240*/  FSETP.GTU.FTZ.AND P2, PT, R12, 20, PT ;  /* 0x41a000000c00780b */ /* 0x000fe40003f5c000 */
[----:B------:R-:W-:Y:S01]  /*5250*/  BAR.SYNC.DEFER_BLOCKING 0x0 ;  /* 0x0000000000007b1d */ /* 0x000fe20000010000 */
[--C-:B----4-:R-:W-:Y:S01]  /*5260*/  FADD.FTZ R23, R23, R130.reuse ;  /* 0x0000008217177221 */ /* 0x110fe20000010000 */
[----:B------:R-:W-:Y:S01]  /*5270*/  FSETP.GTU.FTZ.AND P5, PT, R16, 20, PT ;  /* 0x41a000001000780b */ /* 0x000fe20003fbc000 */
[----:B-----5:R-:W-:-:S03]  /*5280*/  FADD.FTZ R19, R19, R130 ;  /* 0x0000008213137221 */ /* 0x020fc60000010000 */
[----:B------:R-:W-:Y:S02]  /*5290*/  FSETP.GTU.FTZ.AND P3, PT, R23, 20, PT ;  /* 0x41a000001700780b */ /* 0x000fe40003f7c000 */
[----:B------:R-:W-:Y:S02]  /*52a0*/  @!P0 FMUL.FTZ R0, R21, -1.4426950216293334961 ;  /* 0xbfb8aa3b15008820 */ /* 0x000fe40000410000 */
[--C-:B-1----:R-:W-:Y:S02]  /*52b0*/  FADD.FTZ R13, R13, R130.reuse ;  /* 0x000000820d0d7221 */ /* 0x102fe40000010000 */
[----:B------:R-:W-:Y:S02]  /*52c0*/  @!P2 FMUL.FTZ R12, R12, -1.4426950216293334961 ;  /* 0xbfb8aa3b0c0ca820 */ /* 0x000fe40000410000 */
[----:B------:R-:W1:Y:S01]  /*52d0*/  @!P0 MUFU.EX2 R0, R0 ;  /* 0x0000000000008308 */ /* 0x000e620000000800 */
[----:B------:R-:W-:Y:S01]  /*52e0*/  FSETP.GTU.FTZ.AND P4, PT, R13, 20, PT ;  /* 0x41a000000d00780b */ /* 0x000fe20003f9c000 */
[----:B------:R-:W-:-:S03]  /*52f0*/  FADD.FTZ R17, R17, R130 ;  /* 0x0000008211117221 */ /* 0x000fc60000010000 */
[----:B------:R-:W-:Y:S02]  /*5300*/  @!P3 FMUL.FTZ R14, R23, -1.4426950216293334961 ;  /* 0xbfb8aa3b170eb820 */ /* 0x000fe40000410000 */
[----:B------:R-:W-:Y:S01]  /*5310*/  FSETP.GTU.FTZ.AND P1, PT, R17, 20, PT ;  /* 0x41a000001100780b */ /* 0x000fe20003f3c000 */
[----:B------:R-:W2:Y:S01]  /*5320*/  @!P2 MUFU.EX2 R12, R12 ;  /* 0x0000000c000ca308 */ /* 0x000ea20000000800 */
[----:B------:R-:W-:Y:S04]  /*5330*/  STS [R93], R59 ;  /* 0x0000003b5d007388 */ /* 0x000fe80000000800 */
[----:B------:R-:W-:Y:S01]  /*5340*/  STS [R93+0x4], R58 ;  /* 0x0000043a5d007388 */ /* 0x000fe20000000800 */
[----:B-1----:R-:W-:Y:S02]  /*5350*/  @!P0 FADD.FTZ R10, R0, 1 ;  /* 0x3f800000000a8421 */ /* 0x002fe40000010000 */
[----:B------:R-:W1:Y:S01]  /*5360*/  @!P3 MUFU.EX2 R14, R14 ;  /* 0x0000000e000eb308 */ /* 0x000e620000000800 */
[----:B------:R-:W-:Y:S04]  /*5370*/  STS [R93+0x8], R57 ;  /* 0x000008395d007388 */ /* 0x000fe80000000800 */
[----:B------:R-:W-:Y:S01]  /*5380*/  STS [R93+0xc], R56 ;  /* 0x00000c385d007388 */ /* 0x000fe20000000800 */
[----:B0-----:R-:W-:-:S02]  /*5390*/  FADD.FTZ R18, R11, R130 ;  /* 0x000000820b127221 */ /* 0x001fc40000010000 */
[----:B--2---:R-:W-:Y:S01]  /*53a0*/  @!P2 FADD.FTZ R0, R12, 1 ;  /* 0x3f8000000c00a421 */ /* 0x004fe20000010000 */
[----:B------:R-:W0:Y:S01]  /*53b0*/  @!P0 MUFU.RCP R10, R10 ;  /* 0x0000000a000a8308 */ /* 0x000e220000001000 */
[----:B------:R-:W-:Y:S01]  /*53c0*/  STS [R93+0x10], R55 ;  /* 0x000010375d007388 */ /* 0x000fe20000000800 */
[----:B------:R-:W-:Y:S01]  /*53d0*/  FSETP.GTU.FTZ.AND P6, PT, R18, 20, PT ;  /* 0x41a000001200780b */ /* 0x000fe20003fdc000 */
[----:B------:R-:W-:Y:S02]  /*53e0*/  @!P4 FMUL.FTZ R11, R13, -1.4426950216293334961 ;  /* 0xbfb8aa3b0d0bc820 */ /* 0x000fe40000410000 */
[----:B------:R-:W-:Y:S01]  /*53f0*/  STS [R93+0x14], R54 ;  /* 0x000014365d007388 */ /* 0x000fe20000000800 */
[----:B------:R-:W-:Y:S02]  /*5400*/  @!P5 FMUL.FTZ R12, R16, -1.4426950216293334961 ;  /* 0xbfb8aa3b100cd820 */ /* 0x000fe40000410000 */
[----:B------:R-:W2:Y:S01]  /*5410*/  @!P2 MUFU.RCP R15, R0 ;  /* 0x00000000000fa308 */ /* 0x000ea20000001000 */
[----:B------:R-:W-:Y:S01]  /*5420*/  STS [R93+0x18], R53 ;  /* 0x000018355d007388 */ /* 0x000fe20000000800 */
[----:B-1----:R-:W-:-:S03]  /*5430*/  @!P3 FADD.FTZ R14, R14, 1 ;  /* 0x3f8000000e0eb421 */ /* 0x002fc60000010000 */
[----:B------:R-:W-:Y:S01]  /*5440*/  STS [R93+0x1c], R52 ;  /* 0x00001c345d007388 */ /* 0x000fe20000000800 */
[----:B------:R-:W-:-:S06]  /*5450*/  NOP ;  /* 0x0000000000007918 */ /* 0x000fcc0000000000 */
[----:B0-----:R-:W-:Y:S01]  /*5460*/  @!P0 FMUL.FTZ R61, R61, R10 ;  /* 0x0000000a3d3d8220 */ /* 0x001fe20000410000 */
[----:B------:R-:W-:Y:S01]  /*5470*/  ISETP.NE.AND P0, PT, R126, RZ, PT ;  /* 0x000000ff7e00720c */ /* 0x000fe20003f05270 */
[----:B------:R-:W-:Y:S01]  /*5480*/  LDS R21, [R100+0x80] ;  /* 0x0000800064157984 */ /* 0x000fe20000000800 */
[----:B------:R-:W-:Y:S01]  /*5490*/  @!P4 MUFU.EX2 R11, R11 ;  /* 0x0000000b000bc308 */ /* 0x000fe20000000800 */
[----:B--2---:R-:W-:Y:S01]  /*54a0*/  @!P2 FMUL.FTZ R62, R62, R15 ;  /* 0x0000000f3e3ea220 */ /* 0x004fe20000410000 */
[----:B------:R-:W-:Y:S01]  /*54b0*/  FSETP.GTU.FTZ.AND P2, PT, R19, 20, PT ;  /* 0x41a000001300780b */ /* 0x000fe20003f5c000 */
[----:B------:R-:W-:Y:S01]  /*54c0*/  LDS R23, [R99+0x100] ;  /* 0x0001000063177984 */ /* 0x000fe20000000800 */
[----:B------:R-:W-:Y:S02]  /*54d0*/  @!P6 FMUL.FTZ R10, R18, -1.4426950216293334961 ;  /* 0xbfb8aa3b120ae820 */ /* 0x000fe40000410000 */
[----:B------:R-:W-:Y:S01]  /*54e0*/  IMAD R18, R163, c[0x0][0x2d8], RZ ;  /* 0x0000b600a3127a24 */ /* 0x000fe200078e02ff */
[----:B------:R-:W-:Y:S01]  /*54f0*/  LDS R25, [R98+0x180] ;  /* 0x0001800062197984 */ /* 0x000fe20000000800 */
[----:B------:R0:W1:Y:S02]  /*5500*/  @!P5 MUFU.EX2 R13, R12 ;  /* 0x0000000c000dd308 */ /* 0x0000640000000800 */
[----:B------:R-:W-:Y:S01]  /*5510*/  IMAD R43, R131, c[0x0][0x2dc], R18 ;  /* 0x0000b700832b7a24 */ /* 0x000fe200078e0212 */
[----:B------:R-:W-:Y:S04]  /*5520*/  LDS R27, [R97+0x200] ;  /* 0x00020000611b7984 */ /* 0x000fe80000000800 */
[----:B------:R-:W-:Y:S01]  /*5530*/  @!P2 FMUL.FTZ R0, R19, -1.4426950216293334961 ;  /* 0xbfb8aa3b1300a820 */ /* 0x000fe20000410000 */
[----:B------:R-:W-:Y:S01]  /*5540*/  LDS R29, [R96+0x280] ;  /* 0x00028000601d7984 */ /* 0x000fe20000000800 */
[----:B------:R-:W2:Y:S01]  /*5550*/  @!P6 MUFU.EX2 R16, R10 ;  /* 0x0000000a0010e308 */ /* 0x000ea20000000800 */
[----:B0-----:R-:W-:-:S02]  /*5560*/  @!P1 FMUL.FTZ R12, R17, -1.4426950216293334961 ;  /* 0xbfb8aa3b110c9820 */ /* 0x001fc40000410000 */
[----:B------:R-:W-:Y:S04]  /*5570*/  LDS R19, [R101] ;  /* 0x0000000065137984 */ /* 0x000fe80000000800 */
[----:B------:R-:W-:Y:S01]  /*5580*/  LDS R31, [R95+0x300] ;  /* 0x000300005f1f7984 */ /* 0x000fe20000000800 */
[----:B------:R0:W3:Y:S01]  /*5590*/  @!P1 MUFU.EX2 R17, R12 ;  /* 0x0000000c00119308 */ /* 0x0000e20000000800 */
[----:B-1----:R-:W-:Y:S02]  /*55a0*/  @!P5 FADD.FTZ R15, R13, 1 ;  /* 0x3f8000000d0fd421 */ /* 0x002fe40000010000 */
[----:B------:R-:W-:Y:S04]  /*55b0*/  LDS R33, [R94+0x380] ;  /* 0x000380005e217984 */ /* 0x000fe80000000800 */
[----:B------:R-:W-:Y:S01]  /*55c0*/  @!P0 STS [0x420], R105 ;  /* 0x00042069ff008388 */ /* 0x000fe20000000800 */
[----:B------:R-:W1:Y:S01]  /*55d0*/  @!P2 MUFU.EX2 R0, R0 ;  /* 0x000000000000a308 */ /* 0x000e620000000800 */
[----:B0-----:R-:W-:-:S02]  /*55e0*/  @!P4 FADD.FTZ R12, R11, 1 ;  /* 0x3f8000000b0cc421 */ /* 0x001fc40000010000 */
[----:B------:R-:W-:Y:S01]  /*55f0*/  BAR.SYNC.DEFER_BLOCKING 0x0 ;  /* 0x0000000000007b1d */ /* 0x000fe20000010000 */
[----:B------:R-:W-:-:S04]  /*5600*/  IMAD.WIDE.U32 R10, R131, c[0x0][0x2d8], RZ ;  /* 0x0000b600830a7a25 */ /* 0x000fc800078e00ff */
[----:B--2---:R-:W-:Y:S01]  /*5610*/  @!P6 FADD.FTZ R16, R16, 1 ;  /* 0x3f8000001010e421 */ /* 0x004fe20000010000 */
[----:B------:R-:W0:Y:S01]  /*5620*/  @!P3 MUFU.RCP R14, R14 ;  /* 0x0000000e000eb308 */ /* 0x000e220000001000 */
[----:B------:R-:W-:Y:S01]  /*5630*/  IADD3 R11, R11, R43, RZ ;  /* 0x0000002b0b0b7210 */ /* 0x000fe20007ffe0ff */
[----:B---3--:R-:W-:Y:S02]  /*5640*/  @!P1 FADD.FTZ R17, R17, 1 ;  /* 0x3f80000011119421 */ /* 0x008fe40000010000 */
[----:B-1----:R-:W-:-:S04]  /*5650*/  @!P2 FADD.FTZ R0, R0, 1 ;  /* 0x3f8000000000a421 */ /* 0x002fc80000010000 */
[----:B------:R1:W2:Y:S08]  /*5660*/  @!P4 MUFU.RCP R37, R12 ;  /* 0x0000000c0025c308 */ /* 0x0002b00000001000 */
[----:B------:R-:W3:Y:S01]  /*5670*/  @!P6 MUFU.RCP R39, R16 ;  /* 0x000000100027e308 */ /* 0x000ee20000001000 */
[----:B-1----:R-:W-:Y:S01]  /*5680*/  IMAD.WIDE.U32 R12, R134, c[0x0][0x2e0], R10 ;  /* 0x0000b800860c7a25 */ /* 0x002fe200078e000a */
[----:B------:R-:W1:Y:S01]  /*5690*/  LDS R35, [0x420] ;  /* 0x00042000ff237984 */ /* 0x000e620000000800 */
[----:B------:R-:W-:-:S02]  /*56a0*/  HFMA2.MMA R11, -RZ, RZ, 0, 2.384185791015625e-07 ;  /* 0x00000004ff0b7435 */ /* 0x000fc400000001ff */
[----:B0-----:R-:W-:Y:S01]  /*56b0*/  @!P3 FMUL.FTZ R63, R63, R14 ;  /* 0x0000000e3f3fb220 */ /* 0x001fe20000410000 */
[----:B------:R-:W-:Y:S02]  /*56c0*/  IADD3 R41, P3, R47, R12, RZ ;  /* 0x0000000c2f297210 */ /* 0x000fe40007f7e0ff */
[----:B------:R-:W0:Y:S01]  /*56d0*/  @!P5 MUFU.RCP R18, R15 ;  /* 0x0000000f0012d308 */ /* 0x000e220000001000 */
[----:B--2---:R-:W-:Y:S01]  /*56e0*/  @!P4 FMUL.FTZ R64, R64, R37 ;  /* 0x000000254040c220 */ /* 0x004fe20000410000 */
[----:B------:R-:W-:-:S03]  /*56f0*/  IADD3.X R13, R45, R20, R13, P3, !PT ;  /* 0x000000142d0d7210 */ /* 0x000fc60001ffe40d */
[----:B------:R-:W-:-:S03]  /*5700*/  IMAD.WIDE R10, R2, R11, c[0x0][0x330] ;  /* 0x0000cc00020a7625 */ /* 0x000fc600078e020b */
[----:B------:R2:W4:Y:S01]  /*5710*/  @!P1 MUFU.RCP R14, R17 ;  /* 0x00000011000e9308 */ /* 0x0005220000001000 */
[----:B---3--:R-:W-:Y:S01]  /*5720*/  @!P6 FMUL.FTZ R66, R66, R39 ;  /* 0x000000274242e220 */ /* 0x008fe20000410000 */
[----:B------:R-:W-:-:S06]  /*5730*/  LEA R16, P6, R41, R10, 0x2 ;  /* 0x0000000a29107211 */ /* 0x000fcc00078c10ff */
[----:B------:R-:W3:Y:S01]  /*5740*/  @!P2 MUFU.RCP R15, R0 ;  /* 0x00000000000fa308 */ /* 0x000ee20000001000 */
[----:B0-----:R-:W-:Y:S01]  /*5750*/  @!P5 FMUL.FTZ R65, R65, R18 ;  /* 0x000000124141d220 */ /* 0x001fe20000410000 */
[----:B------:R-:W-:Y:S02]  /*5760*/  IADD3 R12, P5, R2, R107, RZ ;  /* 0x0000006b020c7210 */ /* 0x000fe40007fbe0ff */
[----:B--2---:R-:W-:Y:S02]  /*5770*/  LEA.HI.X R17, R41, R11, R13, 0x2, P6 ;  /* 0x0000000b29117211 */ /* 0x004fe400030f140d */
[----:B------:R-:W-:Y:S01]  /*5780*/  LEA.HI.X.SX32 R13, R107, R3, 0x1, P5 ;  /* 0x000000036b0d7211 */ /* 0x000fe200028f0eff */
[----:B----4-:R-:W-:Y:S02]  /*5790*/  @!P1 FMUL.FTZ R67, R67, R14 ;  /* 0x0000000e43439220 */ /* 0x010fe40000410000 */
[----:B---3--:R-:W-:Y:S01]  /*57a0*/  @!P2 FMUL.FTZ R60, R60, R15 ;  /* 0x0000000f3c3ca220 */ /* 0x008fe20000410000 */
[----:B-1----:R-:W-:-:S02]  /*57b0*/  ISETP.GE.AND P4, PT, R2, R35, PT ;  /* 0x000000230200720c */ /* 0x002fc40003f86270 */
        /* <DEDUP_REMOVED lines=11> */
.L_x_7266:
[----:B------:R-:W-:Y:S05]  /*5870*/  BSYNC B0 ;  /* 0x0000000000007941 */ /* 0x000fea0003800000 */
.L_x_7265:
        /* <DEDUP_REMOVED lines=26> */
[----:B--2---:R-:W-:-:S03]  /*5a20*/  FADD.FTZ R62, R61, R62 ;  /* 0x0000003e3d3e7221 */ /* 0x004fc60000010000 */
[----:B------:R2:W-:Y:S01]  /*5a30*/  STS [R93+0x14], R65 ;  /* 0x000014415d007388 */ /* 0x0005e20000000800 */
[----:B0-----:R-:W-:-:S03]  /*5a40*/  FADD.FTZ R63, R62, R63 ;  /* 0x0000003f3e3f7221 */ /* 0x001fc60000010000 */
[----:B------:R0:W-:Y:S01]  /*5a50*/  STS [R93+0x18], R66 ;  /* 0x000018425d007388 */ /* 0x0001e20000000800 */
[----:B-1----:R-:W-:-:S03]  /*5a60*/  FADD.FTZ R64, R63, R64 ;  /* 0x000000403f407221 */ /* 0x002fc60000010000 */
[----:B------:R-:W-:Y:S01]  /*5a70*/  STS [R93+0x1c], R67 ;  /* 0x00001c435d007388 */ /* 0x000fe20000000800 */
        /* <DEDUP_REMOVED lines=26> */
.L_x_7268:
[----:B------:R-:W-:Y:S05]  /*5c20*/  BSYNC B0 ;  /* 0x0000000000007941 */ /* 0x000fea0003800000 */
.L_x_7267:
[----:B------:R-:W-:Y:S01]  /*5c30*/  MOV R11, R27 ;  /* 0x0000001b000b7202 */ /* 0x000fe20000000f00 */
[----:B------:R-:W-:Y:S01]  /*5c40*/  IMAD R13, R133, c[0x0][0x300], RZ ;  /* 0x0000c000850d7a24 */ /* 0x000fe200078e02ff */
[----:B------:R-:W-:Y:S02]  /*5c50*/  IADD3 R0, P0, R102, -0x380, RZ ;  /* 0xfffffc8066007810 */ /* 0x000fe40007f1e0ff */
[----:B------:R-:W-:Y:S01]  /*5c60*/  ISETP.GE.AND P6, PT, R104, R25, PT ;  /* 0x000000196800720c */ /* 0x000fe20003fc6270 */
[----:B------:R-:W-:Y:S01]  /*5c70*/  IMAD.WIDE.U32 R10, R134, c[0x0][0x300], R10 ;  /* 0x0000c000860a7a25 */ /* 0x000fe200078e000a */
[----:B------:R-:W-:Y:S02]  /*5c80*/  IADD3.X R12, R103, -0x1, RZ, P0, !PT ;  /* 0xffffffff670c7810 */ /* 0x000fe400007fe4ff */
[----:B------:R-:W-:Y:S01]  /*5c90*/  IADD3 R0, P1, R0, c[0x0][0x340], RZ ;  /* 0x0000d00000007a10 */ /* 0x000fe20007f3e0ff */
[----:B0-----:R-:W-:Y:S01]  /*5ca0*/  IMAD R14, R134, c[0x0][0x304], R13 ;  /* 0x0000c100860e7a24 */ /* 0x001fe200078e020d */
[----:B------:R-:W-:-:S02]  /*5cb0*/  IADD3 R13, P0, R47, R10, RZ ;  /* 0x0000000a2f0d7210 */ /* 0x000fc40007f1e0ff */
[----:B------:R-:W-:Y:S02]  /*5cc0*/  IADD3.X R12, R12, c[0x0][0x344], RZ, P1, !PT ;  /* 0x0000d1000c0c7a10 */ /* 0x000fe40000ffe4ff */
[----:B------:R-:W-:Y:S02]  /*5cd0*/  IADD3.X R11, R45, R14, R11, P0, !PT ;  /* 0x0000000e2d0b7210 */ /* 0x000fe400007fe40b */
[C---:B------:R-:W-:Y:S02]  /*5ce0*/  LEA R10, P2, R13.reuse, R0, 0x2 ;  /* 0x000000000d0a7211 */ /* 0x040fe400078410ff */
[-C--:B------:R-:W-:Y:S02]  /*5cf0*/  ISETP.GE.AND P0, PT, R116, R25.reuse, PT ;  /* 0x000000197400720c */ /* 0x080fe40003f06270 */
[----:B------:R-:W-:Y:S02]  /*5d00*/  LEA.HI.X R11, R13, R12, R11, 0x2, P2 ;  /* 0x0000000c0d0b7211 */ /* 0x000fe400010f140b */
[----:B------:R-:W-:-:S02]  /*5d10*/  ISETP.GE.AND P1, PT, R114, R25, PT ;  /* 0x000000197200720c */ /* 0x000fc40003f26270 */
[-C--:B------:R-:W-:Y:S01]  /*5d20*/  ISETP.GE.AND P2, PT, R112, R25.reuse, PT ;  /* 0x000000197000720c */ /* 0x080fe20003f46270 */
[----:B------:R0:W-:Y:S01]  /*5d30*/  @!P6 STG.E [R10.64+0x300], R23 ;  /* 0x000300170a00e986 */ /* 0x0001e2000c101904 */
[-C--:B------:R-:W-:Y:S02]  /*5d40*/  ISETP.GE.AND P3, PT, R110, R25.reuse, PT ;  /* 0x000000196e00720c */ /* 0x080fe40003f66270 */
[-C--:B------:R-:W-:Y:S02]  /*5d50*/  ISETP.GE.AND P4, PT, R108, R25.reuse, PT ;  /* 0x000000196c00720c */ /* 0x080fe40003f86270 */
[----:B------:R-:W-:Y:S01]  /*5d60*/  ISETP.GE.AND P5, PT, R106, R25, PT ;  /* 0x000000196a00720c */ /* 0x000fe20003fa6270 */
[----:B------:R0:W-:Y:S01]  /*5d70*/  @!P0 STG.E [R10.64], R17 ;  /* 0x000000110a008986 */ /* 0x0001e2000c101904 */
[----:B------:R-:W-:Y:S02]  /*5d80*/  ISETP.GT.AND P0, PT, R160, 0x1, PT ;  /* 0x00000001a000780c */ /* 0x000fe40003f04270 */
[----:B------:R-:W-:Y:S01]  /*5d90*/  IADD3 R109, R109, 0x1, RZ ;  /* 0x000000016d6d7810 */ /* 0x000fe20007ffe0ff */
        /* <DEDUP_REMOVED lines=15> */
[----:B------:R-:W-:Y:S01]  /*5e90*/  @!P0 CALL.REL.NOINC `(.L_x_7226) ;  /* 0x0000001000008944 */ /* 0x000fe20003c00000 */
[----:B------:R-:W-:Y:S05]  /*5ea0*/  BRA `(.L_x_7269) ;  /* 0xffffaa3000007947 */ /* 0x000fea000383ffff */
.L_x_7226:
        /* <DEDUP_REMOVED lines=24> */
.L_x_7271:
[----:B0-----:R-:W-:Y:S05]  /*6030*/  BSYNC B0 ;  /* 0x0000000000007941 */ /* 0x001fea0003800000 */
.L_x_7270:
        /* <DEDUP_REMOVED lines=23> */
.L_x_7273:
[----:B------:R-:W1:Y:S02]  /*61b0*/  S2R R9, SR_TID.X ;  /* 0x0000000000097919 */ /* 0x000e640000002100 */
.L_x_7274:
[----:B-1----:R-:W-:Y:S05]  /*61c0*/  BSYNC B0 ;  /* 0x0000000000007941 */ /* 0x002fea0003800000 */
.L_x_7272:
[----:B------:R-:W-:-:S13]  /*61d0*/  ISETP.GE.AND P0, PT, R9, c[0x0][0x16c], PT ;  /* 0x00005b0009007a0c */ /* 0x000fda0003f06270 */
[----:B------:R-:W-:Y:S05]  /*61e0*/  @P0 EXIT ;  /* 0x000000000000094d */ /* 0x000fea0003800000 */
[----:B------:R-:W-:Y:S02]  /*61f0*/  IMAD R133, R133, c[0x0][0x288], RZ ;  /* 0x0000a20085857a24 */ /* 0x000fe400078e02ff */
[----:B------:R-:W-:-:S04]  /*6200*/  IMAD.WIDE.U32 R2, R134, c[0x0][0x288], RZ ;  /* 0x0000a20086027a25 */ /* 0x000fc800078e00ff */
[----:B------:R-:W-:-:S05]  /*6210*/  IMAD R13, R134, c[0x0][0x28c], R133 ;  /* 0x0000a300860d7a24 */ /* 0x000fca00078e0285 */
[----:B------:R-:W-:Y:S02]  /*6220*/  IADD3 R13, R3, R13, RZ ;  /* 0x0000000d030d7210 */ /* 0x000fe40007ffe0ff */
.L_x_7275:
        /* <DEDUP_REMOVED lines=16> */
.L_x_7276:
        /* <DEDUP_REMOVED lines=13> */
.L_x_9118:


//--------------------- .text._Z25selective_scan_bwd_kernelI32Selective_Scan_bwd_kernel_traitsILi32ELi8ELb0ELb1ELb1ELb1ELb1EffEEv12SSMParamsBwd --------------------------
	.section	.text._Z25selective_scan_bwd_kernelI32Selective_Scan_bwd_kernel_traitsILi32ELi8ELb0ELb1ELb1ELb1ELb1EffEEv12SSMParamsBwd,"ax",@progbits
	.sectioninfo	@"SHI_REGISTERS=188"
	.align	128
        .global         _Z25selective_scan_bwd_kernelI32Selective_Scan_bwd_kernel_traitsILi32ELi8ELb0ELb1ELb1ELb1ELb1EffEEv12SSMParamsBwd
        .type           _Z25selective_scan_bwd_kernelI32Selective_Scan_bwd_kernel_traitsILi32ELi8ELb0ELb1ELb1ELb1ELb1EffEEv12SSMParamsBwd,@function
        .size           _Z25selective_scan_bwd_kernelI32Selective_Scan_bwd_kernel_traitsILi32ELi8ELb0ELb1ELb1ELb1ELb1EffEEv12SSMParamsBwd,(.L_x_9119 - _Z25selective_scan_bwd_kernelI32Selective_Scan_bwd_kernel_traitsILi32ELi8ELb0ELb1ELb1ELb1ELb1EffEEv12SSMParamsBwd)
        .other          _Z25selective_scan_bwd_kernelI32Selective_Scan_bwd_kernel_traitsILi32ELi8ELb0ELb1ELb1ELb1ELb1EffEEv12SSMParamsBwd,@"STO_CUDA_ENTRY STV_DEFAULT"
_Z25selective_scan_bwd_kernelI32Selective_Scan_bwd_kernel_traitsILi32ELi8ELb0ELb1ELb1ELb1ELb1EffEEv12SSMParamsBwd:
.text._Z25selective_scan_bwd_kernelI32Selective_Scan_bwd_kernel_traitsILi32ELi8ELb0ELb1ELb1ELb1ELb1EffEEv12SSMParamsBwd:
        /* <DEDUP_REMOVED lines=25> */
[----:B------:R-:W-:Y:S01]  /*0190*/  IMAD R13, R95, c[0x0][0x1e4], R10 ;  /* 0x000079005f0d7a24 */ /* 0x000fe200078e020a */
[----:B------:R-:W-:Y:S01]  /*01a0*/  ISETP.GE.AND P1, PT, R16, RZ, PT ;  /* 0x000000ff1000720c */ /* 0x000fe20003f26270 */
[C---:B------:R-:W-:Y:S01]  /*01b0*/  IMAD R12, R144.reuse, c[0x0][0x278], RZ ;  /* 0x00009e00900c7a24 */ /* 0x040fe200078e02ff */
[----:B------:R-:W-:Y:S01]  /*01c0*/  ISETP.NE.AND P0, PT, RZ, c[0x0][0x178], PT ;  /* 0x00005e00ff007a0c */ /* 0x000fe20003f05270 */
[----:B------:R-:W-:Y:S01]  /*01d0*/  IMAD R14, R144, c[0x0][0x190], RZ ;  /* 0x00006400900e7a24 */ /* 0x000fe200078e02ff */
[----:B0-----:R-:W-:Y:S01]  /*01e0*/  IABS R2, R98 ;  /* 0x0000006200027213 */ /* 0x001fe20000000000 */
[----:B------:R-:W-:Y:S01]  /*01f0*/  IMAD R19, R97, c[0x0][0x1e8], RZ ;  /* 0x00007a0061137a24 */ /* 0x000fe200078e02ff */
[----:B------:R-:W-:Y:S01]  /*0200*/  HFMA2.MMA R90, -RZ, RZ, 0, 0 ;  /* 0x00000000ff5a7435 */ /* 0x000fe200000001ff */
[----:B-1----:R-:W-:Y:S01]  /*0210*/  IMAD.WIDE.U32 R4, R95, c[0x0][0x1e0], RZ ;  /* 0x000078005f047a25 */ /* 0x002fe200078e00ff */
[----:B--2---:R-:W-:Y:S01]  /*0220*/  HFMA2.MMA R6, -RZ, RZ, 0, 0 ;  /* 0x00000000ff067435 */ /* 0x004fe200000001ff */
[----:B------:R-:W-:-:S02]  /*0230*/  MOV R88, RZ ;  /* 0x000000ff00587202 */ /* 0x000fc40000000f00 */
[----:B------:R-:W-:Y:S01]  /*0240*/  IMAD R15, R95, c[0x0][0x194], R14 ;  /* 0x000065005f0f7a24 */ /* 0x000fe200078e020e */
        /* <DEDUP_REMOVED lines=23> */
[----:B------:R-:W-:-:S04]  /*03c0*/  IMAD R11, R95, c[0x0][0x27c], R12 ;  /* 0x00009f005f0b7a24 */ /* 0x000fc800078e020c */
[----:B------:R-:W-:Y:S01]  /*03d0*/  IMAD.WIDE.U32 R2, R98, c[0x0][0x1d8], R2 ;  /* 0x0000760062027a25 */ /* 0x000fe200078e0002 */
[----:B------:R-:W-:-:S03]  /*03e0*/  IADD3 R7, R7, R11, RZ ;  /* 0x0000000b07077210 */ /* 0x000fc60007ffe0ff */
[----:B------:R-:W-:Y:S02]  /*03f0*/  IMAD.WIDE.U32 R10, R95, c[0x0][0x1b0], RZ ;  /* 0x00006c005f0a7a25 */ /* 0x000fe400078e00ff */
[-C--:B------:R-:W-:Y:S02]  /*0400*/  @!P4 IADD3 R0, R0, -R17.reuse, RZ ;  /* 0x800000110000c210 */ /* 0x080fe40007ffe0ff */
[----:B------:R-:W-:Y:S01]  /*0410*/  @!P4 IADD3 R92, R92, 0x1, RZ ;  /* 0x000000015c5cc810 */ /* 0x000fe20007ffe0ff */
[----:B------:R-:W-:Y:S01]  /*0420*/  IMAD.WIDE.U32 R6, R98, c[0x0][0x280], R6 ;  /* 0x0000a00062067a25 */ /* 0x000fe200078e0006 */
[----:B------:R-:W-:Y:S02]  /*0430*/  ISETP.GE.U32.AND P2, PT, R0, R17, PT ;  /* 0x000000110000720c */ /* 0x000fe40003f46070 */
[----:B------:R-:W-:Y:S01]  /*0440*/  IADD3 R84, P4, R13, R4, RZ ;  /* 0x000000040d547210 */ /* 0x000fe20007f9e0ff */
[----:B------:R-:W-:Y:S01]  /*0450*/  IMAD R17, R97, c[0x0][0x1d8], RZ ;  /* 0x0000760061117a24 */ /* 0x000fe200078e02ff */
[----:B------:R-:W-:Y:S01]  /*0460*/  IADD3 R85, P5, R13, R6, RZ ;  /* 0x000000060d557210 */ /* 0x000fe20007fbe0ff */
[----:B------:R-:W-:Y:S01]  /*0470*/  IMAD R0, R144, c[0x0][0x1b0], RZ ;  /* 0x00006c0090007a24 */ /* 0x000fe200078e02ff */
        /* <DEDUP_REMOVED lines=14> */
[----:B------:R-:W-:Y:S02]  /*0560*/  LEA.HI.X R91, R91, c[0x0][0x244], R2, 0x2, P0 ;  /* 0x000091005b5b7a11 */ /* 0x000fe400000f1402 */
[----:B------:R-:W-:Y:S01]  /*0570*/  ISETP.NE.U32.AND P0, PT, RZ, c[0x0][0x260], PT ;  /* 0x00009800ff007a0c */ /* 0x000fe20003f05070 */
[----:B------:R-:W-:Y:S01]  /*0580*/  IMAD R3, R92, c[0x0][0x1ac], R3 ;  /* 0x00006b005c037a24 */ /* 0x000fe200078e0203 */
[----:B------:R-:W-:Y:S02]  /*0590*/  LEA R87, P2, R85, c[0x0][0x308], 0x2 ;  /* 0x0000c20055577a11 */ /* 0x000fe400078410ff */
[----:B------:R-:W-:Y:S02]  /*05a0*/  ISETP.NE.AND.EX P0, PT, RZ, c[0x0][0x264], PT, P0 ;  /* 0x00009900ff007a0c */ /* 0x000fe40003f05300 */
[----:B------:R-:W-:Y:S01]  /*05b0*/  LEA.HI.X R84, R84, c[0x0][0x24c], R5, 0x2, P1 ;  /* 0x0000930054547a11 */ /* 0x000fe200008f1405 */
[----:B------:R-:W-:Y:S01]  /*05c0*/  IMAD R5, R0, c[0x0][0x1c8], RZ ;  /* 0x0000720000057a24 */ /* 0x000fe200078e02ff */
[----:B------:R-:W-:-:S02]  /*05d0*/  IADD3 R79, P5, R13, R8, RZ ;  /* 0x000000080d4f7210 */ /* 0x000fc40007fbe0ff */
[----:B------:R-:W-:Y:S01]  /*05e0*/  IADD3 R0, R9, R3, RZ ;  /* 0x0000000309007210 */ /* 0x000fe20007ffe0ff */
[----:B------:R-:W-:Y:S01]  /*05f0*/  IMAD R5, R92, c[0x0][0x1cc], R5 ;  /* 0x000073005c057a24 */ /* 0x000fe200078e0205 */
[----:B------:R-:W-:Y:S02]  /*0600*/  LEA.HI.X R85, R85, c[0x0][0x30c], R6, 0x2, P2 ;  /* 0x0000c30055557a11 */ /* 0x000fe400010f1406 */
[----:B------:R-:W-:Y:S01]  /*0610*/  ISETP.NE.U32.AND P1, PT, RZ, c[0x0][0x328], PT ;  /* 0x0000ca00ff007a0c */ /* 0x000fe20003f25070 */
[----:B------:R-:W-:Y:S01]  /*0620*/  CS2R R6, SRZ ;  /* 0x0000000000067805 */ /* 0x000fe2000001ff00 */
[----:B------:R-:W-:Y:S02]  /*0630*/  ISETP.NE.U32.AND P2, PT, RZ, c[0x0][0x348], PT ;  /* 0x0000d200ff007a0c */ /* 0x000fe40003f45070 */
[----:B------:R-:W-:Y:S02]  /*0640*/  IADD3 R11, R11, R23, RZ ;  /* 0x000000170b0b7210 */ /* 0x000fe40007ffe0ff */
[----:B------:R-:W-:-:S02]  /*0650*/  IADD3.X R0, R15, R0, RZ, P5, !PT ;  /* 0x000000000f007210 */ /* 0x000fc40002ffe4ff */
[C---:B------:R-:W-:Y:S01]  /*0660*/  LEA R83, P5, R79.reuse, c[0x0][0x228], 0x2 ;  /* 0x00008a004f537a11 */ /* 0x040fe200078a10ff */
[----:B------:R-:W-:Y:S01]  /*0670*/  IMAD.WIDE.U32 R10, R92, c[0x0][0x1c8], R10 ;  /* 0x000072005c0a7a25 */ /* 0x000fe200078e000a */
[----:B------:R-:W-:Y:S02]  /*0680*/  ISETP.NE.AND.EX P1, PT, RZ, c[0x0][0x32c], PT, P1 ;  /* 0x0000cb00ff007a0c */ /* 0x000fe40003f25310 */
[----:B------:R-:W-:Y:S02]  /*0690*/  ISETP.NE.AND.EX P2, PT, RZ, c[0x0][0x34c], PT, P2 ;  /* 0x0000d300ff007a0c */ /* 0x000fe40003f45320 */
[----:B------:R-:W-:Y:S01]  /*06a0*/  LEA.HI.X R79, R79, c[0x0][0x22c], R0, 0x2, P5 ;  /* 0x00008b004f4f7a11 */ /* 0x000fe200028f1400 */
[----:B------:R-:W-:Y:S01]  /*06b0*/  @P0 IMAD R0, R95, c[0x0][0x164], R98 ;  /* 0x000059005f000a24 */ /* 0x000fe200078e0262 */
[----:B------:R-:W-:Y:S02]  /*06c0*/  IADD3 R13, P4, R13, R10, RZ ;  /* 0x0000000a0d0d7210 */ /* 0x000fe40007f9e0ff */
[----:B------:R-:W-:Y:S01]  /*06d0*/  IADD3 R2, R11, R5, RZ ;  /* 0x000000050b027210 */ /* 0x000fe20007ffe0ff */
[----:B------:R-:W-:Y:S01]  /*06e0*/  @P0 IMAD R0, R0, c[0x0][0x174], RZ ;  /* 0x00005d0000000a24 */ /* 0x000fe200078e02ff */
[----:B------:R-:W-:Y:S01]  /*06f0*/  CS2R R4, SRZ ;  /* 0x0000000000047805 */ /* 0x000fe2000001ff00 */
[----:B------:R-:W-:-:S02]  /*0700*/  @P0 MOV R3, 0x8 ;  /* 0x0000000800030802 */ /* 0x000fc40000000f00 */
[----:B------:R-:W-:Y:S01]  /*0710*/  IADD3.X R2, R15, R2, RZ, P4, !PT ;  /* 0x000000020f027210 */ /* 0x000fe200027fe4ff */
[----:B------:R-:W-:Y:S01]  /*0720*/  @P0 IMAD R0, R0, c[0x0][0x16c], RZ ;  /* 0x00005b0000000a24 */ /* 0x000fe200078e02ff */
        /* <DEDUP_REMOVED lines=26> */
.L_x_7325:
[----:B------:R-:W-:Y:S01]  /*08d0*/  IADD3 R140, -R73, c[0x0][0x174], RZ ;  /* 0x00005d00498c7a10 */ /* 0x000fe20007ffe1ff */
[----:B------:R-:W-:Y:S01]  /*08e0*/  BAR.SYNC.DEFER_BLOCKING 0x0 ;  /* 0x0000000000007b1d */ /* 0x000fe20000010000 */
[----:B------:R-:W-:Y:S01]  /*08f0*/  HFMA2.MMA R0, -RZ, RZ, 0, 0 ;  /* 0x00000000ff007435 */ /* 0x000fe200000001ff */
[----:B------:R-:W-:Y:S01]  /*0900*/  LEA R12, P3, R8, R93, 0x2 ;  /* 0x0000005d080c7211 */ /* 0x000fe200078610ff */
[----:B------:R-:W-:Y:S01]  /*0910*/  CS2R R14, SRZ ;  /* 0x00000000000e7805 */ /* 0x000fe2000001ff00 */
[----:B0-----:R-:W-:Y:S02]  /*0920*/  LEA R10, R140, 0xffffff00, 0x8 ;  /* 0xffffff008c0a7811 */ /* 0x001fe400078e40ff */
[----:B------:R-:W-:Y:S02]  /*0930*/  LEA.HI.X R13, R8, R91, R9, 0x2, P3 ;  /* 0x0000005b080d7211 */ /* 0x000fe400018f1409 */
[----:B------:R-:W-:-:S02]  /*0940*/  IADD3 R71, -R10, c[0x0][0x168], RZ ;  /* 0x00005a000a477a10 */ /* 0x000fc40007ffe1ff */
[----:B------:R-:W-:Y:S02]  /*0950*/  MOV R11, RZ ;  /* 0x000000ff000b7202 */ /* 0x000fe40000000f00 */
[-C--:B------:R-:W-:Y:S02]  /*0960*/  ISETP.GE.AND P0, PT, R8, R71.reuse, PT ;  /* 0x000000470800720c */ /* 0x080fe40003f06270 */
[-C--:B------:R-:W-:Y:S02]  /*0970*/  ISETP.GE.AND P1, PT, R82, R71.reuse, PT ;  /* 0x000000475200720c */ /* 0x080fe40003f26270 */
[-C--:B------:R-:W-:Y:S02]  /*0980*/  ISETP.GE.AND P2, PT, R80, R71.reuse, PT ;  /* 0x000000475000720c */ /* 0x080fe40003f46270 */
[-C--:B------:R-:W-:Y:S02]  /*0990*/  ISETP.GE.AND P3, PT, R72, R71.reuse, PT ;  /* 0x000000474800720c */ /* 0x080fe40003f66270 */
[----:B------:R-:W-:-:S05]  /*09a0*/  ISETP.GE.AND P4, PT, R70, R71, PT ;  /* 0x000000474600720c */ /* 0x000fca0003f86270 */
[----:B------:R0:W2:Y:S01]  /*09b0*/  @!P0 LDG.E R0, [R12.64] ;  /* 0x000000040c008981 */ /* 0x0000a2000c1e1900 */
[----:B------:R-:W-:-:S03]  /*09c0*/  ISETP.GE.AND P0, PT, R78, R71, PT ;  /* 0x000000474e00720c */ /* 0x000fc60003f06270 */
[----:B------:R0:W3:Y:S01]  /*09d0*/  @!P1 LDG.E R11, [R12.64+0x80] ;  /* 0x000080040c0b9981 */ /* 0x0000e2000c1e1900 */
[----:B------:R-:W-:-:S03]  /*09e0*/  ISETP.GE.AND P1, PT, R76, R71, PT ;  /* 0x000000474c00720c */ /* 0x000fc60003f26270 */
[----:B------:R0:W4:Y:S01]  /*09f0*/  @!P2 LDG.E R14, [R12.64+0x100] ;  /* 0x000100040c0ea981 */ /* 0x000122000c1e1900 */
[----:B------:R-:W-:Y:S01]  /*0a00*/  ISETP.GE.AND P2, PT, R74, R71, PT ;  /* 0x000000474a00720c */ /* 0x000fe20003f46270 */
[----:B------:R-:W-:Y:S01]  /*0a10*/  HFMA2.MMA R18, -RZ, RZ, 0, 0 ;  /* 0x00000000ff127435 */ /* 0x000fe200000001ff */
[----:B------:R-:W-:Y:S01]  /*0a20*/  CS2R R16, SRZ ;  /* 0x0000000000107805 */ /* 0x000fe2000001ff00 */
        /* <DEDUP_REMOVED lines=13> */
[C---:B0-----:R-:W-:Y:S02]  /*0b00*/  IADD3 R12, R81.reuse, 0x60, RZ ;  /* 0x00000060510c7810 */ /* 0x041fe40007ffe0ff */
[----:B------:R-:W-:Y:S02]  /*0b10*/  SHF.L.U32 R67, R22, 0x2, RZ ;  /* 0x0000000216437819 */ /* 0x000fe400000006ff */
[C---:B------:R-:W-:Y:S02]  /*0b20*/  IADD3 R20, R81.reuse, 0x80, RZ ;  /* 0x0000008051147810 */ /* 0x040fe40007ffe0ff */
[C---:B------:R-:W-:Y:S02]  /*0b30*/  IADD3 R22, R81.reuse, 0xa0, RZ ;  /* 0x000000a051167810 */ /* 0x040fe40007ffe0ff */
[C---:B------:R-:W-:Y:S02]  /*0b40*/  IADD3 R24, R81.reuse, 0xc0, RZ ;  /* 0x000000c051187810 */ /* 0x040fe40007ffe0ff */
[----:B------:R-:W-:-:S02]  /*0b50*/  IADD3 R26, R81, 0xe0, RZ ;  /* 0x000000e0511a7810 */ /* 0x000fc40007ffe0ff */
[-C--:B------:R-:W-:Y:S02]  /*0b60*/  LEA.HI.SX32 R12, R12, R81.reuse, 0x1b ;  /* 0x000000510c0c7211 */ /* 0x080fe400078fdaff */
[-C--:B------:R-:W-:Y:S02]  /*0b70*/  LEA.HI.SX32 R20, R20, R81.reuse, 0x1b ;  /* 0x0000005114147211 */ /* 0x080fe400078fdaff */
[-C--:B------:R-:W-:Y:S02]  /*0b80*/  LEA.HI.SX32 R22, R22, R81.reuse, 0x1b ;  /* 0x0000005116167211 */ /* 0x080fe400078fdaff */
[-C--:B------:R-:W-:Y:S02]  /*0b90*/  LEA.HI.SX32 R24, R24, R81.reuse, 0x1b ;  /* 0x0000005118187211 */ /* 0x080fe400078fdaff */
[----:B------:R-:W-:Y:S02]  /*0ba0*/  SHF.L.U32 R66, R12, 0x2, RZ ;  /* 0x000000020c427819 */ /* 0x000fe400000006ff */
[----:B------:R-:W-:-:S02]  /*0bb0*/  LEA.HI.SX32 R26, R26, R81, 0x1b ;  /* 0x000000511a1a7211 */ /* 0x000fc400078fdaff */
[----:B------:R-:W-:Y:S02]  /*0bc0*/  SHF.L.U32 R65, R20, 0x2, RZ ;  /* 0x0000000214417819 */ /* 0x000fe400000006ff */
[----:B------:R-:W-:Y:S02]  /*0bd0*/  SHF.L.U32 R64, R22, 0x2, RZ ;  /* 0x0000000216407819 */ /* 0x000fe400000006ff */
[----:B------:R-:W-:Y:S01]  /*0be0*/  SHF.L.U32 R63, R24, 0x2, RZ ;  /* 0x00000002183f7819 */ /* 0x000fe200000006ff */
[----:B------:R-:W-:Y:S01]  /*0bf0*/  CS2R R22, SRZ ;  /* 0x0000000000167805 */ /* 0x000fe2000001ff00 */
[----:B------:R-:W-:Y:S02]  /*0c00*/  SHF.L.U32 R62, R26, 0x2, RZ ;  /* 0x000000021a3e7819 */ /* 0x000fe400000006ff */
        /* <DEDUP_REMOVED lines=11> */
[----:B--2---:R0:W-:Y:S04]  /*0cc0*/  STS [R69], R0 ;  /* 0x0000000045007388 */ /* 0x0041e80000000800 */
[----:B---3--:R1:W-:Y:S04]  /*0cd0*/  STS [R68+0x80], R11 ;  /* 0x0000800b44007388 */ /* 0x0083e80000000800 */
[----:B----4-:R-:W-:Y:S01]  /*0ce0*/  STS [R67+0x100], R14 ;  /* 0x0001000e43007388 */ /* 0x010fe20000000800 */
[----:B0-----:R-:W-:Y:S01]  /*0cf0*/  HFMA2.MMA R0, -RZ, RZ, 0, 0 ;  /* 0x00000000ff007435 */ /* 0x001fe200000001ff */
[----:B-1----:R-:W-:-:S02]  /*0d00*/  SHF.L.U32 R11, R81, 0x3, RZ ;  /* 0x00000003510b7819 */ /* 0x002fc400000006ff */
[----:B------:R0:W-:Y:S02]  /*0d10*/  STS [R66+0x180], R15 ;  /* 0x0001800f42007388 */ /* 0x0001e40000000800 */
[----:B------:R-:W-:Y:S02]  /*0d20*/  LEA.HI.SX32 R11, R11, R11, 0x1b ;  /* 0x0000000b0b0b7211 */ /* 0x000fe400078fdaff */
[----:B------:R-:W-:Y:S02]  /*0d30*/  STS [R65+0x200], R16 ;  /* 0x0002001041007388 */ /* 0x000fe40000000800 */
[----:B------:R-:W-:Y:S02]  /*0d40*/  SHF.L.U32 R58, R11, 0x2, RZ ;  /* 0x000000020b3a7819 */ /* 0x000fe400000006ff */
[----:B------:R-:W-:Y:S01]  /*0d50*/  STS [R64+0x280], R17 ;  /* 0x0002801140007388 */ /* 0x000fe20000000800 */
[----:B0-----:R-:W-:-:S03]  /*0d60*/  CS2R R14, SRZ ;  /* 0x00000000000e7805 */ /* 0x001fc6000001ff00 */
[----:B------:R0:W-:Y:S04]  /*0d70*/  STS [R63+0x300], R18 ;  /* 0x000300123f007388 */ /* 0x0001e80000000800 */
[----:B------:R1:W-:Y:S01]  /*0d80*/  STS [R62+0x380], R21 ;  /* 0x000380153e007388 */ /* 0x0003e20000000800 */
[----:B------:R-:W-:-:S06]  /*0d90*/  NOP ;  /* 0x0000000000007918 */ /* 0x000fcc0000000000 */
[----:B------:R-:W-:Y:S01]  /*0da0*/  LDS R59, [R58] ;  /* 0x000000003a3b7984 */ /* 0x000fe20000000800 */
[C---:B0-----:R-:W-:Y:S01]  /*0db0*/  LEA R18, P1, R8.reuse, R87, 0x2 ;  /* 0x0000005708127211 */ /* 0x041fe200078210ff */
[----:B------:R-:W-:Y:S01]  /*0dc0*/  CS2R R16, SRZ ;  /* 0x0000000000107805 */ /* 0x000fe2000001ff00 */
[----:B-1----:R-:W-:Y:S01]  /*0dd0*/  HFMA2.MMA R21, -RZ, RZ, 0, 0 ;  /* 0x00000000ff157435 */ /* 0x002fe200000001ff */
[----:B------:R-:W-:Y:S01]  /*0de0*/  LDS R56, [R58+0x4] ;  /* 0x000004003a387984 */ /* 0x000fe20000000800 */
[----:B------:R-:W-:Y:S02]  /*0df0*/  LEA.HI.X R19, R8, R85, R9, 0x2, P1 ;  /* 0x0000005508137211 */ /* 0x000fe400008f1409 */
[-C--:B------:R-:W-:Y:S01]  /*0e00*/  ISETP.GE.AND P1, PT, R80, R71.reuse, PT ;  /* 0x000000475000720c */ /* 0x080fe20003f26270 */
        /* <DEDUP_REMOVED lines=20> */
[----:B------:R-:W-:Y:S01]  /*0f50*/  HFMA2.MMA R37, -RZ, RZ, 0, 0 ;  /* 0x00000000ff257435 */ /* 0x000fe200000001ff */
[----:B------:R-:W-:Y:S02]  /*0f60*/  MOV R24, RZ ;  /* 0x000000ff00187202 */ /* 0x000fe40000000f00 */
[----:B------:R-:W-:Y:S02]  /*0f70*/  MOV R26, RZ ;  /* 0x000000ff001a7202 */ /* 0x000fe40000000f00 */
[----:B------:R-:W-:Y:S01]  /*0f80*/  MOV R39, RZ ;  /* 0x000000ff00277202 */ /* 0x000fe20000000f00 */
[----:B--2---:R0:W-:Y:S04]  /*0f90*/  STS [R69], R0 ;  /* 0x0000000045007388 */ /* 0x0041e80000000800 */
[----:B---3--:R-:W-:Y:S04]  /*0fa0*/  STS [R68+0x80], R23 ;  /* 0x0000801744007388 */ /* 0x008fe80000000800 */
[----:B----4-:R-:W-:Y:S04]  /*0fb0*/  STS [R67+0x100], R14 ;  /* 0x0001000e43007388 */ /* 0x010fe80000000800 */
[----:B------:R-:W-:Y:S04]  /*0fc0*/  STS [R66+0x180], R15 ;  /* 0x0001800f42007388 */ /* 0x000fe80000000800 */
[----:B------:R1:W-:Y:S04]  /*0fd0*/  STS [R65+0x200], R16 ;  /* 0x0002001041007388 */ /* 0x0003e80000000800 */
[----:B------:R-:W-:Y:S04]  /*0fe0*/  STS [R64+0x280], R17 ;  /* 0x0002801140007388 */ /* 0x000fe80000000800 */
[----:B------:R2:W-:Y:S04]  /*0ff0*/  STS [R63+0x300], R20 ;  /* 0x000300143f007388 */ /* 0x0005e80000000800 */
[----:B------:R3:W-:Y:S01]  /*1000*/  STS [R62+0x380], R21 ;  /* 0x000380153e007388 */ /* 0x0007e20000000800 */
[----:B------:R-:W-:-:S06]  /*1010*/  NOP ;  /* 0x0000000000007918 */ /* 0x000fcc0000000000 */
[----:B------:R-:W2:Y:S04]  /*1020*/  LDS R25, [R58] ;  /* 0x000000003a197984 */ /* 0x000ea80000000800 */
[----:B------:R-:W1:Y:S04]  /*1030*/  LDS R47, [R58+0x4] ;  /* 0x000004003a2f7984 */ /* 0x000e680000000800 */
[----:B------:R-:W1:Y:S04]  /*1040*/  LDS R23, [R58+0x8] ;  /* 0x000008003a177984 */ /* 0x000e680000000800 */
[----:B------:R-:W1:Y:S04]  /*1050*/  LDS R45, [R58+0xc] ;  /* 0x00000c003a2d7984 */ /* 0x000e680000000800 */
[----:B------:R-:W1:Y:S04]  /*1060*/  LDS R27, [R58+0x10] ;  /* 0x000010003a1b7984 */ /* 0x000e680000000800 */
[----:B------:R-:W1:Y:S04]  /*1070*/  LDS R43, [R58+0x14] ;  /* 0x000014003a2b7984 */ /* 0x000e680000000800 */
[----:B------:R-:W1:Y:S04]  /*1080*/  LDS R29, [R58+0x18] ;  /* 0x000018003a1d7984 */ /* 0x000e680000000800 */
[----:B------:R-:W1:Y:S04]  /*1090*/  LDS R31, [R58+0x1c] ;  /* 0x00001c003a1f7984 */ /* 0x000e680000000800 */
        /* <DEDUP_REMOVED lines=12> */
[----:B-1----:R-:W-:-:S02]  /*1160*/  IMAD R16, R144, c[0x0][0x1f0], RZ ;  /* 0x00007c0090107a24 */ /* 0x002fc400078e02ff */
[----:B--2---:R-:W-:Y:S02]  /*1170*/  IMAD R20, R144, c[0x0][0x200], RZ ;  /* 0x0000800090147a24 */ /* 0x004fe400078e02ff */
[----:B------:R-:W-:Y:S02]  /*1180*/  IMAD R11, R97, c[0x0][0x1f8], RZ ;  /* 0x00007e00610b7a24 */ /* 0x000fe400078e02ff */
[C---:B------:R-:W-:Y:S02]  /*1190*/  IMAD R41, R95.reuse, c[0x0][0x1f4], R16 ;  /* 0x00007d005f297a24 */ /* 0x040fe400078e0210 */
[----:B------:R-:W-:-:S04]  /*11a0*/  IMAD.WIDE.U32 R16, R95, c[0x0][0x200], RZ ;  /* 0x000080005f107a25 */ /* 0x000fc800078e00ff */
[C---:B------:R-:W-:Y:S02]  /*11b0*/  IMAD R99, R95.reuse, c[0x0][0x204], R20 ;  /* 0x000081005f637a24 */ /* 0x040fe400078e0214 */
[C---:B------:R-:W-:Y:S01]  /*11c0*/  IMAD R107, R98.reuse, c[0x0][0x1fc], R11 ;  /* 0x00007f00626b7a24 */ /* 0x040fe200078e020b */
[----:B------:R-:W-:Y:S01]  /*11d0*/  SHF.R.S32.HI R11, RZ, 0x1f, R10 ;  /* 0x0000001fff0b7819 */ /* 0x000fe2000001140a */
[----:B------:R-:W-:Y:S01]  /*11e0*/  IMAD.WIDE.U32 R14, R95, c[0x0][0x1f0], RZ ;  /* 0x00007c005f0e7a25 */ /* 0x000fe200078e00ff */
[----:B---3--:R-:W-:Y:S02]  /*11f0*/  IADD3 R21, R17, R99, RZ ;  /* 0x0000006311157210 */ /* 0x008fe40007ffe0ff */
[----:B0-----:R-:W-:Y:S01]  /*1200*/  @!P0 MOV R18, R10 ;  /* 0x0000000a00128202 */ /* 0x001fe20000000f00 */
[----:B------:R-:W-:Y:S01]  /*1210*/  IMAD R17, R97, c[0x0][0x208], RZ ;  /* 0x0000820061117a24 */ /* 0x000fe200078e02ff */
[----:B------:R-:W-:Y:S02]  /*1220*/  @!P0 MOV R19, R11 ;  /* 0x0000000b00138202 */ /* 0x000fe40000000f00 */
[----:B------:R-:W-:Y:S01]  /*1230*/  IADD3 R15, R15, R41, RZ ;  /* 0x000000290f0f7210 */ /* 0x000fe20007ffe0ff */
[----:B------:R-:W-:Y:S01]  /*1240*/  IMAD R109, R98, c[0x0][0x20c], R17 ;  /* 0x00008300626d7a24 */ /* 0x000fe200078e0211 */
[----:B------:R-:W-:Y:S01]  /*1250*/  MOV R20, R16 ;  /* 0x0000001000147202 */ /* 0x000fe20000000f00 */
[----:B------:R-:W-:Y:S01]  /*1260*/  @!P0 IMAD.WIDE.U32 R18, R95, c[0x0][0x200], R18 ;  /* 0x000080005f128a25 */ /* 0x000fe200078e0012 */
[----:B------:R-:W-:-:S03]  /*1270*/  IADD3 R50, R73, -c[0x0][0x174], RZ ;  /* 0x80005d0049327a10 */ /* 0x000fc60007ffe0ff */
[----:B------:R-:W-:Y:S01]  /*1280*/  IMAD.WIDE.U32 R16, R98, c[0x0][0x1f8], R14 ;  /* 0x00007e0062107a25 */ /* 0x000fe200078e000e */
[----:B------:R-:W-:-:S03]  /*1290*/  @!P0 IADD3 R19, R99, R19, RZ ;  /* 0x0000001363138210 */ /* 0x000fc60007ffe0ff */
[----:B------:R-:W-:-:S04]  /*12a0*/  @!P0 IMAD.WIDE.U32 R14, R95, c[0x0][0x1f0], R10 ;  /* 0x00007c005f0e8a25 */ /* 0x000fc800078e000a */
[----:B------:R-:W-:Y:S01]  /*12b0*/  IMAD R50, R50, -0x100, RZ ;  /* 0xffffff0032327824 */ /* 0x000fe200078e02ff */
[----:B------:R-:W-:-:S04]  /*12c0*/  @!P0 IADD3 R15, R41, R15, RZ ;  /* 0x0000000f290f8210 */ /* 0x000fc80007ffe0ff */
[----:B------:R-:W-:Y:S01]  /*12d0*/  SHF.R.S32.HI R49, RZ, 0x1f, R50 ;  /* 0x0000001fff317819 */ /* 0x000fe20000011432 */
[----:B------:R-:W-:Y:S01]  /*12e0*/  @!P0 IMAD.WIDE.U32 R14, R98, c[0x0][0x1f8], R14 ;  /* 0x00007e00620e8a25 */ /* 0x000fe200078e000e */
[----:B------:R-:W-:-:S03]  /*12f0*/  IADD3 R30, P1, R50, R16, RZ ;  /* 0x00000010321e7210 */ /* 0x000fc60007f3e0ff */
[----:B------:R-:W-:Y:S01]  /*1300*/  IMAD.WIDE.U32 R20, R98, c[0x0][0x208], R20 ;  /* 0x0000820062147a25 */ /* 0x000fe200078e0014 */
[----:B------:R-:W-:Y:S02]  /*1310*/  IADD3.X R41, R49, R107, R17, P1, !PT ;  /* 0x0000006b31297210 */ /* 0x000fe40000ffe411 */
[----:B------:R-:W-:Y:S01]  /*1320*/  @!P0 IADD3 R32, P1, R8, R14, RZ ;  /* 0x0000000e08208210 */ /* 0x000fe20007f3e0ff */
[----:B------:R-:W-:Y:S01]  /*1330*/  @!P0 IMAD.WIDE.U32 R16, R98, c[0x0][0x208], R18 ;  /* 0x0000820062108a25 */ /* 0x000fe200078e0012 */
[----:B------:R-:W-:Y:S02]  /*1340*/  LEA R19, P4, R8, c[0x0][0x258], 0x2 ;  /* 0x0000960008137a11 */ /* 0x000fe400078810ff */
[----:B------:R-:W-:Y:S01]  /*1350*/  IADD3 R28, P2, R50, R20, RZ ;  /* 0x00000014321c7210 */ /* 0x000fe20007f5e0ff */
[----:B-----5:R-:W-:-:S03]  /*1360*/  FADD.FTZ R48, R25, R94 ;  /* 0x0000005e19307221 */ /* 0x020fc60000010000 */
[----:B------:R-:W-:Y:S01]  /*1370*/  IADD3.X R21, R49, R109, R21, P2, !PT ;  /* 0x0000006d31157210 */ /* 0x000fe200017fe415 */
        /* <DEDUP_REMOVED lines=8> */
[----:B------:R-:W-:Y:S01]  /*1400*/  FSETP.GTU.FTZ.AND P5, PT, R46, 20, PT ;  /* 0x41a000002e00780b */ /* 0x000fe20003fbc000 */
[----:B----4-:R-:W-:Y:S04]  /*1410*/  STS [R69], R22 ;  /* 0x0000001645007388 */ /* 0x010fe80000000800 */
[----:B------:R-:W-:Y:S04]  /*1420*/  STS [R68+0x80], R33 ;  /* 0x0000802144007388 */ /* 0x000fe80000000800 */
[----:B------:R-:W-:Y:S04]  /*1430*/  STS [R67+0x100], R0 ;  /* 0x0001000043007388 */ /* 0x000fe80000000800 */
[----:B------:R-:W-:Y:S04]  /*1440*/  STS [R66+0x180], R35 ;  /* 0x0001802342007388 */ /* 0x000fe80000000800 */
[----:B------:R-:W-:Y:S04]  /*1450*/  STS [R65+0x200], R24 ;  /* 0x0002001841007388 */ /* 0x000fe80000000800 */
        /* <DEDUP_REMOVED lines=12> */
[----:B0-----:R-:W-:-:S02]  /*1520*/  @!P0 IADD3.X R37, R9, R15, R107, P1, !PT ;  /* 0x0000000f09258210 */ /* 0x001fc40000ffe46b */
[----:B------:R-:W-:Y:S02]  /*1530*/  @!P0 LEA R18, P1, R32, c[0x0][0x268], 0x2 ;  /* 0x00009a0020128a11 */ /* 0x000fe400078210ff */
[C---:B------:R-:W-:Y:S02]  /*1540*/  @!P0 IADD3 R22, P3, R8.reuse, R16, RZ ;  /* 0x0000001008168210 */ /* 0x040fe40007f7e0ff */
[----:B------:R-:W-:Y:S02]  /*1550*/  LEA.HI.X R0, R8, c[0x0][0x25c], R9, 0x2, P4 ;  /* 0x0000970008007a11 */ /* 0x000fe400020f1409 */
[----:B------:R-:W-:Y:S02]  /*1560*/  LEA R16, P4, R28, R19, 0x2 ;  /* 0x000000131c107211 */ /* 0x000fe400078810ff */
[----:B------:R-:W-:Y:S02]  /*1570*/  @!P0 LEA.HI.X R19, R32, c[0x0][0x26c], R37, 0x2, P1 ;  /* 0x00009b0020138a11 */ /* 0x000fe400008f1425 */
[----:B------:R-:W-:-:S02]  /*1580*/  FSETP.GTU.FTZ.AND P1, PT, R48, 20, PT ;  /* 0x41a000003000780b */ /* 0x000fc40003f3c000 */
[C---:B------:R-:W-:Y:S02]  /*1590*/  LEA R35, P2, R8.reuse, c[0x0][0x268], 0x2 ;  /* 0x00009a0008237a11 */ /* 0x040fe400078410ff */
[----:B------:R-:W-:Y:S02]  /*15a0*/  @!P0 IADD3.X R33, R9, R17, R109, P3, !PT ;  /* 0x0000001109218210 */ /* 0x000fe40001ffe46d */
[----:B------:R-:W-:Y:S02]  /*15b0*/  LEA.HI.X R15, R8, c[0x0][0x26c], R9, 0x2, P2 ;  /* 0x00009b00080f7a11 */ /* 0x000fe400010f1409 */
[----:B------:R-:W-:Y:S02]  /*15c0*/  LEA R14, P2, R30, R35, 0x2 ;  /* 0x000000231e0e7211 */ /* 0x000fe400078410ff */
[----:B------:R-:W-:Y:S02]  /*15d0*/  @!P0 LEA R20, P3, R22, c[0x0][0x258], 0x2 ;  /* 0x0000960016148a11 */ /* 0x000fe400078610ff */
[----:B------:R-:W-:-:S02]  /*15e0*/  LEA.HI.X R17, R28, R0, R21, 0x2, P4 ;  /* 0x000000001c117211 */ /* 0x000fc400020f1415 */
[----:B------:R-:W-:Y:S02]  /*15f0*/  LEA.HI.X R15, R30, R15, R41, 0x2, P2 ;  /* 0x0000000f1e0f7211 */ /* 0x000fe400010f1429 */
[----:B------:R-:W-:Y:S02]  /*1600*/  @!P0 LEA.HI.X R21, R22, c[0x0][0x25c], R33, 0x2, P3 ;  /* 0x0000970016158a11 */ /* 0x000fe400018f1421 */
        /* <DEDUP_REMOVED lines=35> */
.L_x_7279:
[----:B--234-:R-:W-:Y:S05]  /*1840*/  BSYNC B0 ;  /* 0x0000000000007941 */ /* 0x01cfea0003800000 */
.L_x_7278:
        /* <DEDUP_REMOVED lines=35> */
.L_x_7281:
[----:B------:R-:W-:Y:S05]  /*1a80*/  BSYNC B0 ;  /* 0x0000000000007941 */ /* 0x000fea0003800000 */
.L_x_7280:
[----:B------:R-:W-:Y:S01]  /*1a90*/  BSSY B0, `(.L_x_7282) ;  /* 0x0000023000007945 */ /* 0x000fe20003800000 */
[----:B-1----:R-:W-:Y:S01]  /*1aa0*/  HFMA2.MMA R26, -RZ, RZ, 0, 0 ;  /* 0x00000000ff1a7435 */ /* 0x002fe200000001ff */
        /* <DEDUP_REMOVED lines=33> */
.L_x_7283:
[----:B------:R-:W-:Y:S05]  /*1cc0*/  BSYNC B0 ;  /* 0x0000000000007941 */ /* 0x000fea0003800000 */
.L_x_7282:
        /* <DEDUP_REMOVED lines=33> */
.L_x_7285:
[----:B------:R-:W-:Y:S05]  /*1ee0*/  BSYNC B0 ;  /* 0x0000000000007941 */ /* 0x000fea0003800000 */
.L_x_7284:
        /* <DEDUP_REMOVED lines=33> */
.L_x_7287:
[----:B------:R-:W-:Y:S05]  /*2100*/  BSYNC B0 ;  /* 0x0000000000007941 */ /* 0x000fea0003800000 */
.L_x_7286:
        /* <DEDUP_REMOVED lines=33> */
.L_x_7289:
[----:B------:R-:W-:Y:S05]  /*2320*/  BSYNC B0 ;  /* 0x0000000000007941 */ /* 0x000fea0003800000 */
.L_x_7288:
        /* <DEDUP_REMOVED lines=33> */
.L_x_7291:
[----:B------:R-:W-:Y:S05]  /*2540*/  BSYNC B0 ;  /* 0x0000000000007941 */ /* 0x000fea0003800000 */
.L_x_7290:
        /* <DEDUP_REMOVED lines=33> */
.L_x_7293:
[----:B------:R-:W-:Y:S05]  /*2760*/  BSYNC B0 ;  /* 0x0000000000007941 */ /* 0x000fea0003800000 */
.L_x_7292:
        /* <DEDUP_REMOVED lines=21> */
[----:B------:R-:W-:Y:S01]  /*28c0*/  HFMA2.MMA R31, -RZ, RZ, 0, 0 ;  /* 0x00000000ff1f7435 */ /* 0x000fe200000001ff */
[----:B------:R-:W-:Y:S01]  /*28d0*/  MOV R34, RZ ;  /* 0x000000ff00227202 */ /* 0x000fe20000000f00 */
[----:B0-----:R-:W-:Y:S01]  /*28e0*/  CS2R R14, SRZ ;  /* 0x00000000000e7805 */ /* 0x001fe2000001ff00 */
[----:B---3--:R-:W-:Y:S04]  /*28f0*/  STS [R69], R26 ;  /* 0x0000001a45007388 */ /* 0x008fe80000000800 */
[----:B--2---:R-:W-:Y:S04]  /*2900*/  STS [R68+0x80], R23 ;  /* 0x0000801744007388 */ /* 0x004fe80000000800 */
[----:B----4-:R-:W-:Y:S04]  /*2910*/  STS [R67+0x100], R22 ;  /* 0x0001001643007388 */ /* 0x010fe80000000800 */
[----:B-----5:R-:W-:Y:S04]  /*2920*/  STS [R66+0x180], R25 ;  /* 0x0001801942007388 */ /* 0x020fe80000000800 */
[----:B------:R-:W-:Y:S04]  /*2930*/  STS [R65+0x200], R24 ;  /* 0x0002001841007388 */ /* 0x000fe80000000800 */
[----:B------:R-:W-:Y:S04]  /*2940*/  STS [R64+0x280], R19 ;  /* 0x0002801340007388 */ /* 0x000fe80000000800 */
[----:B------:R-:W-:Y:S04]  /*2950*/  STS [R63+0x300], R18 ;  /* 0x000300123f007388 */ /* 0x000fe80000000800 */
[----:B------:R0:W-:Y:S01]  /*2960*/  STS [R62+0x380], R27 ;  /* 0x0003801b3e007388 */ /* 0x0001e20000000800 */
[----:B------:R-:W-:-:S06]  /*2970*/  NOP ;  /* 0x0000000000007918 */ /* 0x000fcc0000000000 */
[----:B------:R-:W-:Y:S04]  /*2980*/  LDS R28, [R58] ;  /* 0x000000003a1c7984 */ /* 0x000fe80000000800 */
[----:B------:R-:W-:Y:S04]  /*2990*/  LDS R26, [R58+0x4] ;  /* 0x000004003a1a7984 */ /* 0x000fe80000000800 */
[----:B------:R-:W1:Y:S04]  /*29a0*/  LDS R23, [R58+0x8] ;  /* 0x000008003a177984 */ /* 0x000e680000000800 */
[----:B------:R-:W2:Y:S04]  /*29b0*/  LDS R22, [R58+0xc] ;  /* 0x00000c003a167984 */ /* 0x000ea80000000800 */
[----:B------:R-:W3:Y:S04]  /*29c0*/  LDS R25, [R58+0x10] ;  /* 0x000010003a197984 */ /* 0x000ee80000000800 */
[----:B------:R-:W4:Y:S04]  /*29d0*/  LDS R24, [R58+0x14] ;  /* 0x000014003a187984 */ /* 0x000f280000000800 */
[----:B------:R-:W-:Y:S04]  /*29e0*/  LDS R29, [R58+0x18] ;  /* 0x000018003a1d7984 */ /* 0x000fe80000000800 */
[----:B------:R-:W2:Y:S04]  /*29f0*/  LDS R30, [R58+0x1c] ;  /* 0x00001c003a1e7984 */ /* 0x000ea80000000800 */
        /* <DEDUP_REMOVED lines=16> */
[----:B---3--:R-:W-:Y:S02]  /*2b00*/  FMUL.FTZ R38, R25, -1.4426950216293334961 ;  /* 0xbfb8aa3b19267820 */ /* 0x008fe40000410000 */
[----:B0-----:R-:W-:Y:S02]  /*2b10*/  FMUL.FTZ R21, R26, -1.4426950216293334961 ;  /* 0xbfb8aa3b1a157820 */ /* 0x001fe40000410000 */
[----:B-1----:R-:W-:-:S03]  /*2b20*/  FADD.FTZ R36, R36, 1 ;  /* 0x3f80000024247421 */ /* 0x002fc60000010000 */
[----:B------:R-:W-:Y:S01]  /*2b30*/  MUFU.EX2 R41, R38 ;  /* 0x0000002600297308 */ /* 0x000fe20000000800 */
[----:B----4-:R-:W-:Y:S02]  /*2b40*/  FMUL.FTZ R16, R24, -1.4426950216293334961 ;  /* 0xbfb8aa3b18107820 */ /* 0x010fe40000410000 */
[----:B------:R-:W-:-:S05]  /*2b50*/  FMUL.FTZ R40, R30, -1.4426950216293334961 ;  /* 0xbfb8aa3b1e287820 */ /* 0x000fca0000410000 */
[----:B------:R-:W-:Y:S01]  /*2b60*/  MUFU.RCP R38, R36 ;  /* 0x0000002400267308 */ /* 0x000fe20000001000 */
[----:B------:R-:W-:Y:S02]  /*2b70*/  FMUL.FTZ R20, R28, -1.4426950216293334961 ;  /* 0xbfb8aa3b1c147820 */ /* 0x000fe40000410000 */
[----:B------:R-:W-:-:S05]  /*2b80*/  FMUL.FTZ R39, R29, -1.4426950216293334961 ;  /* 0xbfb8aa3b1d277820 */ /* 0x000fca0000410000 */
[----:B------:R2:W-:Y:S08]  /*2b90*/  MUFU.EX2 R17, R16 ;  /* 0x0000001000117308 */ /* 0x0005f00000000800 */
[----:B------:R-:W0:Y:S01]  /*2ba0*/  MUFU.EX2 R21, R21 ;  /* 0x0000001500157308 */ /* 0x000e220000000800 */
[----:B--2---:R-:W-:-:S07]  /*2bb0*/  FADD.FTZ R16, R37, 1 ;  /* 0x3f80000025107421 */ /* 0x004fce0000010000 */
[----:B------:R-:W-:Y:S08]  /*2bc0*/  MUFU.EX2 R110, R40 ;  /* 0x00000028006e7308 */ /* 0x000ff00000000800 */
[----:B------:R-:W1:Y:S08]  /*2bd0*/  MUFU.EX2 R20, R20 ;  /* 0x0000001400147308 */ /* 0x000e700000000800 */
[----:B------:R-:W2:Y:S01]  /*2be0*/  MUFU.EX2 R108, R39 ;  /* 0x00000027006c7308 */ /* 0x000ea20000000800 */
[----:B0-----:R-:W-:-:S07]  /*2bf0*/  FADD.FTZ R21, R21, 1 ;  /* 0x3f80000015157421 */ /* 0x001fce0000010000 */
[----:B------:R-:W-:Y:S01]  /*2c00*/  MUFU.RCP R39, R16 ;  /* 0x0000001000277308 */ /* 0x000fe20000001000 */
[----:B-1----:R-:W-:Y:S02]  /*2c10*/  FADD.FTZ R20, R20, 1 ;  /* 0x3f80000014147421 */ /* 0x002fe40000010000 */
[----:B------:R-:W-:-:S05]  /*2c20*/  FADD.FTZ R110, R110, 1 ;  /* 0x3f8000006e6e7421 */ /* 0x000fca0000010000 */
[----:B------:R-:W-:Y:S01]  /*2c30*/  MUFU.RCP R35, R21 ;  /* 0x0000001500237308 */ /* 0x000fe20000001000 */
[----:B--2---:R-:W-:Y:S02]  /*2c40*/  FADD.FTZ R108, R108, 1 ;  /* 0x3f8000006c6c7421 */ /* 0x004fe40000010000 */
[----:B------:R-:W-:-:S05]  /*2c50*/  FADD.FTZ R41, R41, 1 ;  /* 0x3f80000029297421 */ /* 0x000fca0000010000 */
[----:B------:R-:W-:Y:S08]  /*2c60*/  MUFU.RCP R33, R20 ;  /* 0x0000001400217308 */ /* 0x000ff00000001000 */
[----:B------:R-:W-:Y:S08]  /*2c70*/  MUFU.RCP R108, R108 ;  /* 0x0000006c006c7308 */ /* 0x000ff00000001000 */
[----:B------:R-:W0:Y:S08]  /*2c80*/  MUFU.RCP R113, R110 ;  /* 0x0000006e00717308 */ /* 0x000e300000001000 */
[----:B------:R-:W-:Y:S01]  /*2c90*/  MUFU.RCP R106, R41 ;  /* 0x00000029006a7308 */ /* 0x000fe20000001000 */
[----:B0-----:R-:W-:-:S04]  /*2ca0*/  FADD.FTZ R111, -R113, 1 ;  /* 0x3f800000716f7421 */ /* 0x001fc80000010100 */
[----:B------:R-:W-:Y:S01]  /*2cb0*/  FFMA.FTZ R115, R30, R111, 1 ;  /* 0x3f8000001e737423 */ /* 0x000fe2000001006f */
[----:B------:R-:W-:Y:S01]  /*2cc0*/  ISETP.NE.AND P6, PT, R86, RZ, PT ;  /* 0x000000ff5600720c */ /* 0x000fe20003fc5270 */
[----:B-----5:R-:W-:Y:S04]  /*2cd0*/  STS [R69], R32 ;  /* 0x0000002045007388 */ /* 0x020fe80000000800 */
        /* <DEDUP_REMOVED lines=8> */
[----:B------:R-:W2:Y:S04]  /*2d60*/  LDS R36, [R58+0x4] ;  /* 0x000004003a247984 */ /* 0x000ea80000000800 */
[----:B------:R-:W3:Y:S04]  /*2d70*/  LDS R37, [R58+0x8] ;  /* 0x000008003a257984 */ /* 0x000ee80000000800 */
[----:B------:R-:W4:Y:S04]  /*2d80*/  LDS R32, [R58] ;  /* 0x000000003a207984 */ /* 0x000f280000000800 */
[----:B------:R-:W5:Y:S04]  /*2d90*/  LDS R40, [R58+0xc] ;  /* 0x00000c003a287984 */ /* 0x000f680000000800 */
[----:B------:R-:W4:Y:S04]  /*2da0*/  LDS R27, [R58+0x10] ;  /* 0x000010003a1b7984 */ /* 0x000f280000000800 */
[----:B------:R-:W5:Y:S04]  /*2db0*/  LDS R34, [R58+0x14] ;  /* 0x000014003a227984 */ /* 0x000f680000000800 */
[----:B------:R-:W5:Y:S04]  /*2dc0*/  LDS R109, [R58+0x18] ;  /* 0x000018003a6d7984 */ /* 0x000f680000000800 */
[----:B------:R-:W5:Y:S01]  /*2dd0*/  LDS R112, [R58+0x1c] ;  /* 0x00001c003a707984 */ /* 0x000f620000000800 */
[----:B0-----:R-:W-:-:S04]  /*2de0*/  FADD.FTZ R14, R17, 1 ;  /* 0x3f800000110e7421 */ /* 0x001fc80000010000 */
[----:B------:R0:W3:Y:S01]  /*2df0*/  MUFU.RCP R107, R14 ;  /* 0x0000000e006b7308 */ /* 0x0000e20000001000 */
[----:B-1----:R-:W-:Y:S02]  /*2e00*/  FADD.FTZ R19, -R39, 1 ;  /* 0x3f80000027137421 */ /* 0x002fe40000010100 */
[----:B------:R-:W-:Y:S02]  /*2e10*/  FADD.FTZ R17, -R35, 1 ;  /* 0x3f80000023117421 */ /* 0x000fe40000010100 */
[----:B--2---:R-:W-:Y:S02]  /*2e20*/  FMUL.FTZ R16, R101, R36 ;  /* 0x0000002465107220 */ /* 0x004fe40000410000 */
[----:B0-----:R-:W-:Y:S02]  /*2e30*/  FADD.FTZ R14, -R38, 1 ;  /* 0x3f800000260e7421 */ /* 0x001fe40000010100 */
[----:B------:R-:W-:Y:S02]  /*2e40*/  FFMA.FTZ R21, R22, R19, 1 ;  /* 0x3f80000016157423 */ /* 0x000fe40000010013 */
[----:B------:R-:W-:-:S02]  /*2e50*/  FFMA.FTZ R17, R26, R17, 1 ;  /* 0x3f8000001a117423 */ /* 0x000fc40000010011 */
[----:B------:R-:W-:Y:S02]  /*2e60*/  FFMA.FTZ R18, R23, R14, 1 ;  /* 0x3f80000017127423 */ /* 0x000fe4000001000e */
[----:B---3--:R-:W-:Y:S02]  /*2e70*/  FMUL.FTZ R19, R100, R37 ;  /* 0x0000002564137220 */ /* 0x008fe40000410000 */
[----:B------:R-:W-:Y:S02]  /*2e80*/  FMUL.FTZ R16, R35, R16 ;  /* 0x0000001023107220 */ /* 0x000fe40000410000 */
[----:B------:R-:W-:Y:S02]  /*2e90*/  FADD.FTZ R15, -R33, 1 ;  /* 0x3f800000210f7421 */ /* 0x000fe40000010100 */
[----:B----4-:R-:W-:Y:S02]  /*2ea0*/  FMUL.FTZ R14, R99, R32 ;  /* 0x00000020630e7220 */ /* 0x010fe40000410000 */
[----:B-----5:R-:W-:-:S02]  /*2eb0*/  FMUL.FTZ R20, R103, R40 ;  /* 0x0000002867147220 */ /* 0x020fc40000410000 */
[----:B------:R-:W-:Y:S02]  /*2ec0*/  FMUL.FTZ R19, R38, R19 ;  /* 0x0000001326137220 */ /* 0x000fe40000410000 */
[----:B------:R-:W-:Y:S01]  /*2ed0*/  FMUL.FTZ R17, R16, R17 ;  /* 0x0000001110117220 */ /* 0x000fe20000410000 */
[----:B------:R-:W-:Y:S01]  /*2ee0*/  BAR.SYNC.DEFER_BLOCKING 0x0 ;  /* 0x0000000000007b1d */ /* 0x000fe20000010000 */
[----:B------:R-:W-:Y:S02]  /*2ef0*/  FFMA.FTZ R15, R28, R15, 1 ;  /* 0x3f8000001c0f7423 */ /* 0x000fe4000001000f */
[----:B------:R-:W-:Y:S02]  /*2f00*/  FMUL.FTZ R14, R33, R14 ;  /* 0x0000000e210e7220 */ /* 0x000fe40000410000 */
[----:B------:R-:W-:Y:S02]  /*2f10*/  FMUL.FTZ R20, R39, R20 ;  /* 0x0000001427147220 */ /* 0x000fe40000410000 */
[----:B------:R-:W-:-:S02]  /*2f20*/  FADD.FTZ R31, -R107, 1 ;  /* 0x3f8000006b1f7421 */ /* 0x000fc40000010100 */
[----:B------:R-:W-:Y:S02]  /*2f30*/  FADD.FTZ R16, -R108, 1 ;  /* 0x3f8000006c107421 */ /* 0x000fe40000010100 */
[----:B------:R-:W-:Y:S02]  /*2f40*/  FMUL.FTZ R19, R19, R18 ;  /* 0x0000001213137220 */ /* 0x000fe40000410000 */
[----:B------:R-:W-:Y:S02]  /*2f50*/  FMUL.FTZ R15, R14, R15 ;  /* 0x0000000f0e0f7220 */ /* 0x000fe40000410000 */
[----:B------:R-:W-:Y:S02]  /*2f60*/  FMUL.FTZ R21, R20, R21 ;  /* 0x0000001514157220 */ /* 0x000fe40000410000 */
[----:B------:R-:W-:Y:S02]  /*2f70*/  FFMA.FTZ R41, R24, R31, 1 ;  /* 0x3f80000018297423 */ /* 0x000fe4000001001f */
[----:B------:R-:W-:-:S02]  /*2f80*/  FFMA.FTZ R18, R29, R16, 1 ;  /* 0x3f8000001d127423 */ /* 0x000fc40000010010 */
[----:B------:R-:W-:Y:S02]  /*2f90*/  FADD.FTZ R14, -R106, 1 ;  /* 0x3f8000006a0e7421 */ /* 0x000fe40000010100 */
        /* <DEDUP_REMOVED lines=62> */
.L_x_7295:
[----:B------:R-:W-:Y:S05]  /*3380*/  BSYNC B0 ;  /* 0x0000000000007941 */ /* 0x000fea0003800000 */
.L_x_7294:
[----:B------:R1:W-:Y:S01]  /*3390*/  @!P2 STG.E [R20.64+-0x300], R121 ;  /* 0xfffd00791400a986 */ /* 0x0003e2000c101904 */
[----:B------:R-:W-:Y:S01]  /*33a0*/  ISETP.GE.AND P1, PT, R78, R115, PT ;  /* 0x000000734e00720c */ /* 0x000fe20003f26270 */
        /* <DEDUP_REMOVED lines=33> */
[----:B0-----:R-:W-:Y:S01]  /*35c0*/  FMUL.FTZ R19, R26, R36 ;  /* 0x000000241a137220 */ /* 0x001fe20000410000 */
[----:B------:R-:W-:Y:S01]  /*35d0*/  BSSY B0, `(.L_x_7297) ;  /* 0x0000035000007945 */ /* 0x000fe20003800000 */
[----:B------:R-:W-:Y:S02]  /*35e0*/  FMUL.FTZ R23, R23, R37 ;  /* 0x0000002517177220 */ /* 0x000fe40000410000 */
[----:B-1----:R-:W-:Y:S02]  /*35f0*/  FMUL.FTZ R21, R22, R40 ;  /* 0x0000002816157220 */ /* 0x002fe40000410000 */
[----:B------:R-:W-:Y:S02]  /*3600*/  FMUL.FTZ R27, R24, R34 ;  /* 0x00000022181b7220 */ /* 0x000fe40000410000 */
[----:B------:R-:W-:-:S02]  /*3610*/  FMUL.FTZ R29, R29, R109 ;  /* 0x0000006d1d1d7220 */ /* 0x000fc40000410000 */
[----:B------:R-:W-:Y:S02]  /*3620*/  FMUL.FTZ R113, R113, R112 ;  /* 0x0000007071717220 */ /* 0x000fe40000410000 */
[----:B------:R-:W-:Y:S01]  /*3630*/  IMAD R18, R144, c[0x0][0x210], RZ ;  /* 0x0000840090127a24 */ /* 0x000fe200078e02ff */
[----:B------:R0:W-:Y:S04]  /*3640*/  STS [R58], R17 ;  /* 0x000000113a007388 */ /* 0x0001e80000000800 */
[----:B------:R1:W-:Y:S04]  /*3650*/  STS [R58+0x4], R19 ;  /* 0x000004133a007388 */ /* 0x0003e80000000800 */
[----:B------:R-:W-:Y:S01]  /*3660*/  STS [R58+0x8], R23 ;  /* 0x000008173a007388 */ /* 0x000fe20000000800 */
[----:B0-----:R-:W-:-:S03]  /*3670*/  IMAD.WIDE.U32 R16, R95, c[0x0][0x210], RZ ;  /* 0x000084005f107a25 */ /* 0x001fc600078e00ff */
[----:B------:R0:W-:Y:S01]  /*3680*/  STS [R58+0xc], R21 ;  /* 0x00000c153a007388 */ /* 0x0001e20000000800 */
[----:B-1----:R-:W-:-:S03]  /*3690*/  IMAD R19, R95, c[0x0][0x214], R18 ;  /* 0x000085005f137a24 */ /* 0x002fc600078e0212 */
[----:B------:R-:W-:Y:S02]  /*36a0*/  STS [R58+0x10], R25 ;  /* 0x000010193a007388 */ /* 0x000fe40000000800 */
[----:B------:R-:W-:Y:S02]  /*36b0*/  IADD3 R17, R17, R19, RZ ;  /* 0x0000001311117210 */ /* 0x000fe40007ffe0ff */
[----:B------:R-:W-:Y:S01]  /*36c0*/  STS [R58+0x14], R27 ;  /* 0x0000141b3a007388 */ /* 0x000fe20000000800 */
[----:B0-----:R-:W-:-:S03]  /*36d0*/  IMAD R21, R97, c[0x0][0x218], RZ ;  /* 0x0000860061157a24 */ /* 0x001fc600078e02ff */
[----:B------:R-:W-:Y:S01]  /*36e0*/  STS [R58+0x18], R29 ;  /* 0x0000181d3a007388 */ /* 0x000fe20000000800 */
[----:B------:R-:W-:-:S03]  /*36f0*/  IMAD.WIDE.U32 R16, R98, c[0x0][0x218], R16 ;  /* 0x0000860062107a25 */ /* 0x000fc600078e0010 */
[----:B------:R-:W-:Y:S01]  /*3700*/  STS [R58+0x1c], R113 ;  /* 0x00001c713a007388 */ /* 0x000fe20000000800 */
[----:B------:R-:W-:-:S06]  /*3710*/  NOP ;  /* 0x0000000000007918 */ /* 0x000fcc0000000000 */
[----:B------:R-:W-:Y:S01]  /*3720*/  LDS R31, [R69] ;  /* 0x00000000451f7984 */ /* 0x000fe20000000800 */
[----:B------:R-:W-:Y:S01]  /*3730*/  IMAD R18, R98, c[0x0][0x21c], R21 ;  /* 0x0000870062127a24 */ /* 0x000fe200078e0215 */
[----:B------:R-:W-:Y:S02]  /*3740*/  IADD3 R16, P0, R50, R16, RZ ;  /* 0x0000001032107210 */ /* 0x000fe40007f1e0ff */
[----:B------:R-:W-:Y:S01]  /*3750*/  LDS R33, [R68+0x80] ;  /* 0x0000800044217984 */ /* 0x000fe20000000800 */
[C---:B------:R-:W-:Y:S02]  /*3760*/  LEA R21, P1, R8.reuse, c[0x0][0x270], 0x2 ;  /* 0x00009c0008157a11 */ /* 0x040fe400078210ff */
[----:B------:R-:W-:Y:S01]  /*3770*/  IADD3.X R17, R49, R18, R17, P0, !PT ;  /* 0x0000001231117210 */ /* 0x000fe200007fe411 */
[----:B------:R-:W-:Y:S01]  /*3780*/  LDS R35, [R67+0x100] ;  /* 0x0001000043237984 */ /* 0x000fe20000000800 */
[----:B------:R-:W-:Y:S02]  /*3790*/  LEA.HI.X R18, R8, c[0x0][0x274], R9, 0x2, P1 ;  /* 0x00009d0008127a11 */ /* 0x000fe400008f1409 */
[C---:B------:R-:W-:Y:S01]  /*37a0*/  LEA R20, P1, R16.reuse, R21, 0x2 ;  /* 0x0000001510147211 */ /* 0x040fe200078210ff */
[----:B------:R-:W-:Y:S03]  /*37b0*/  LDS R37, [R66+0x180] ;  /* 0x0001800042257984 */ /* 0x000fe60000000800 */
[----:B------:R-:W-:Y:S01]  /*37c0*/  LEA.HI.X R21, R16, R18, R17, 0x2, P1 ;  /* 0x0000001210157211 */ /* 0x000fe200008f1411 */
        /* <DEDUP_REMOVED lines=21> */
.L_x_7298:
[----:B------:R-:W-:Y:S05]  /*3920*/  BSYNC B0 ;  /* 0x0000000000007941 */ /* 0x000fea0003800000 */
.L_x_7297:
        /* <DEDUP_REMOVED lines=13> */
.L_x_7296:
        /* <DEDUP_REMOVED lines=12> */
[----:B------:R-:W-:Y:S01]  /*3ac0*/  CS2R R114, SRZ ;  /* 0x0000000000727805 */ /* 0x000fe2000001ff00 */
[----:B------:R-:W-:Y:S01]  /*3ad0*/  FFMA.FTZ R90, R54, R103, R90 ;  /* 0x00000067365a7223 */ /* 0x000fe2000001005a */
[----:B------:R-:W-:Y:S01]  /*3ae0*/  MOV R125, RZ ;  /* 0x000000ff007d7202 */ /* 0x000fe20000000f00 */
[----:B------:R-:W-:Y:S01]  /*3af0*/  FMUL.FTZ R135, R100, R96 ;  /* 0x0000006064877220 */ /* 0x000fe20000410000 */
[----:B------:R-:W-:Y:S01]  /*3b00*/  MOV R121, RZ ;  /* 0x000000ff00797202 */ /* 0x000fe20000000f00 */
[----:B------:R-:W-:Y:S01]  /*3b10*/  FFMA.FTZ R90, R55, R102, R90 ;  /* 0x00000066375a7223 */ /* 0x000fe2000001005a */
[----:B0-----:R-:W-:Y:S01]  /*3b20*/  MOV R117, RZ ;  /* 0x000000ff00757202 */ /* 0x001fe20000000f00 */
        /* <DEDUP_REMOVED lines=9> */
[C---:B------:R-:W-:Y:S01]  /*3bc0*/  IMAD R18, R144.reuse, c[0x0][0x2b8], RZ ;  /* 0x0000ae0090127a24 */ /* 0x040fe200078e02ff */
[----:B------:R-:W-:Y:S01]  /*3bd0*/  MOV R16, R86 ;  /* 0x0000005600107202 */ /* 0x000fe20000000f00 */
[----:B------:R-:W-:Y:S01]  /*3be0*/  IMAD R20, R144, c[0x0][0x298], RZ ;  /* 0x0000a60090147a24 */ /* 0x000fe200078e02ff */
[----:B------:R-:W-:Y:S01]  /*3bf0*/  MOV R17, RZ ;  /* 0x000000ff00117202 */ /* 0x000fe20000000f00 */
[C---:B------:R-:W-:Y:S01]  /*3c00*/  IMAD R23, R95.reuse, c[0x0][0x2bc], R18 ;  /* 0x0000af005f177a24 */ /* 0x040fe200078e0212 */
[----:B------:R-:W-:Y:S01]  /*3c10*/  SHF.R.S32.HI R22, RZ, 0x1f, R92 ;  /* 0x0000001fff167819 */ /* 0x000fe2000001145c */
[C---:B------:R-:W-:Y:S01]  /*3c20*/  IMAD R21, R95.reuse, c[0x0][0x29c], R20 ;  /* 0x0000a7005f157a24 */ /* 0x040fe200078e0214 */
[----:B------:R-:W-:Y:S01]  /*3c30*/  IADD3 R112, R140, -0x1, RZ ;  /* 0xffffffff8c707810 */ /* 0x000fe20007ffe0ff */
[----:B------:R-:W-:Y:S01]  /*3c40*/  IMAD.WIDE.U32 R18, R95, c[0x0][0x2b8], R16 ;  /* 0x0000ae005f127a25 */ /* 0x000fe200078e0010 */
[----:B------:R-:W-:Y:S01]  /*3c50*/  CS2R R110, SRZ ;  /* 0x00000000006e7805 */ /* 0x000fe2000001ff00 */
[----:B------:R-:W-:-:S02]  /*3c60*/  MOV R127, RZ ;  /* 0x000000ff007f7202 */ /* 0x000fc40000000f00 */
[----:B------:R-:W-:Y:S01]  /*3c70*/  IMAD.WIDE.U32 R16, R95, c[0x0][0x298], R16 ;  /* 0x0000a6005f107a25 */ /* 0x000fe200078e0010 */
[----:B------:R-:W-:Y:S02]  /*3c80*/  IADD3 R19, R19, R23, RZ ;  /* 0x0000001713137210 */ /* 0x000fe40007ffe0ff */
[----:B------:R-:W-:Y:S01]  /*3c90*/  LEA.HI R20, R112, R112, RZ, 0x1 ;  /* 0x0000007070147211 */ /* 0x000fe200078f08ff */
[----:B------:R-:W-:Y:S01]  /*3ca0*/  IMAD R23, R22, c[0x0][0x2c0], RZ ;  /* 0x0000b00016177a24 */ /* 0x000fe200078e02ff */
[----:B------:R-:W-:Y:S01]  /*3cb0*/  IADD3 R17, R17, R21, RZ ;  /* 0x0000001511117210 */ /* 0x000fe20007ffe0ff */
[C---:B------:R-:W-:Y:S01]  /*3cc0*/  IMAD.WIDE.U32 R18, R92.reuse, c[0x0][0x2c0], R18 ;  /* 0x0000b0005c127a25 */ /* 0x040fe200078e0012 */
[----:B------:R-:W-:Y:S02]  /*3cd0*/  MOV R109, RZ ;  /* 0x000000ff006d7202 */ /* 0x000fe40000000f00 */
[----:B------:R-:W-:Y:S01]  /*3ce0*/  MOV R125, RZ ;  /* 0x000000ff007d7202 */ /* 0x000fe20000000f00 */
[----:B------:R-:W-:Y:S01]  /*3cf0*/  IMAD R23, R92, c[0x0][0x2c4], R23 ;  /* 0x0000b1005c177a24 */ /* 0x000fe200078e0217 */
[----:B------:R-:W-:Y:S01]  /*3d00*/  LEA R28, P0, R18, c[0x0][0x320], 0x2 ;  /* 0x0000c800121c7a11 */ /* 0x000fe200078010ff */
[----:B------:R-:W-:Y:S01]  /*3d10*/  IMAD R21, R22, c[0x0][0x2a0], RZ ;  /* 0x0000a80016157a24 */ /* 0x000fe200078e02ff */
[----:B------:R-:W-:Y:S01]  /*3d20*/  MOV R123, RZ ;  /* 0x000000ff007b7202 */ /* 0x000fe20000000f00 */
[----:B------:R-:W-:Y:S01]  /*3d30*/  IMAD.WIDE.U32 R16, R92, c[0x0][0x2a0], R16 ;  /* 0x0000a8005c107a25 */ /* 0x000fe200078e0010 */
[----:B------:R-:W-:-:S02]  /*3d40*/  IADD3 R19, R19, R23, RZ ;  /* 0x0000001713137210 */ /* 0x000fc40007ffe0ff */
[----:B------:R-:W-:Y:S01]  /*3d50*/  MOV R121, RZ ;  /* 0x000000ff00797202 */ /* 0x000fe20000000f00 */
[----:B------:R-:W-:Y:S01]  /*3d60*/  IMAD R21, R92, c[0x0][0x2a4], R21 ;  /* 0x0000a9005c157a24 */ /* 0x000fe200078e0215 */
[----:B------:R-:W-:Y:S02]  /*3d70*/  LEA.HI.X R29, R18, c[0x0][0x324], R19, 0x2, P0 ;  /* 0x0000c900121d7a11 */ /* 0x000fe400000f1413 */
[----:B------:R-:W-:Y:S02]  /*3d80*/  LEA R30, P0, R16, c[0x0][0x318], 0x2 ;  /* 0x0000c600101e7a11 */ /* 0x000fe400078010ff */
[----:B------:R-:W-:Y:S01]  /*3d90*/  IADD3 R17, R17, R21, RZ ;  /* 0x0000001511117210 */ /* 0x000fe20007ffe0ff */
[----:B------:R-:W-:Y:S01]  /*3da0*/  IMAD.WIDE R28, R50, 0x4, R28 ;  /* 0x00000004321c7825 */ /* 0x000fe200078e021c */
[----:B------:R-:W-:Y:S02]  /*3db0*/  LOP3.LUT R19, R20, 0xfffffe, RZ, 0xc0, !PT ;  /* 0x00fffffe14137812 */ /* 0x000fe400078ec0ff */
[----:B------:R-:W-:-:S02]  /*3dc0*/  LEA.HI.X R31, R16, c[0x0][0x31c], R17, 0x2, P0 ;  /* 0x0000c700101f7a11 */ /* 0x000fc400000f1411 */
[C---:B------:R-:W-:Y:S02]  /*3dd0*/  IADD3 R16, P5, R28.reuse, -0x380, RZ ;  /* 0xfffffc801c107810 */ /* 0x040fe40007fbe0ff */
[----:B------:R-:W-:Y:S01]  /*3de0*/  IADD3 R18, P4, R28, -0x300, RZ ;  /* 0xfffffd001c127810 */ /* 0x000fe20007f9e0ff */
[----:B------:R-:W-:Y:S01]  /*3df0*/  IMAD.WIDE R30, R50, 0x4, R30 ;  /* 0x00000004321e7825 */ /* 0x000fe200078e021e */
[C---:B------:R-:W-:Y:S02]  /*3e00*/  IADD3 R20, P3, R28.reuse, -0x280, RZ ;  /* 0xfffffd801c147810 */ /* 0x040fe40007f7e0ff */
[C---:B------:R-:W-:Y:S02]  /*3e10*/  IADD3 R22, P2, R28.reuse, -0x200, RZ ;  /* 0xfffffe001c167810 */ /* 0x040fe40007f5e0ff */
[C---:B------:R-:W-:Y:S02]  /*3e20*/  IADD3 R24, P1, R28.reuse, -0x180, RZ ;  /* 0xfffffe801c187810 */ /* 0x040fe40007f3e0ff */
[----:B------:R-:W-:-:S02]  /*3e30*/  IADD3 R26, P0, R28, -0x100, RZ ;  /* 0xffffff001c1a7810 */ /* 0x000fc40007f1e0ff */
[C---:B------:R-:W-:Y:S02]  /*3e40*/  IADD3.X R17, R29.reuse, -0x1, RZ, P5, !PT ;  /* 0xffffffff1d117810 */ /* 0x040fe40002ffe4ff */
[----:B------:R-:W-:Y:S02]  /*3e50*/  IADD3 R28, P5, R28, -0x80, RZ ;  /* 0xffffff801c1c7810 */ /* 0x000fe40007fbe0ff */
[----:B------:R-:W-:Y:S02]  /*3e60*/  IADD3 R112, R112, -R19, RZ ;  /* 0x8000001370707210 */ /* 0x000fe40007ffe0ff */
        /* <DEDUP_REMOVED lines=10> */
.L_x_7320:
[----:B------:R-:W-:Y:S01]  /*3f10*/  SHF.R.S32.HI R38, RZ, 0x1f, R111 ;  /* 0x0000001fff267819 */ /* 0x000fe2000001146f */
[C---:B------:R-:W-:Y:S01]  /*3f20*/  IMAD.WIDE.U32 R32, R111.reuse, c[0x0][0x1a0], R8 ;  /* 0x000068006f207a25 */ /* 0x040fe200078e0008 */
[----:B------:R-:W-:Y:S01]  /*3f30*/  IADD3 R71, -R10, c[0x0][0x168], RZ ;  /* 0x00005a000a477a10 */ /* 0x000fe20007ffe1ff */
[----:B--2---:R-:W-:Y:S01]  /*3f40*/  CS2R R40, SRZ ;  /* 0x0000000000287805 */ /* 0x004fe2000001ff00 */
[----:B------:R-:W-:Y:S01]  /*3f50*/  MOV R39, RZ ;  /* 0x000000ff00277202 */ /* 0x000fe20000000f00 */
[----:B------:R-:W-:Y:S01]  /*3f60*/  IMAD R34, R38, c[0x0][0x1a0], RZ ;  /* 0x0000680026227a24 */ /* 0x000fe200078e02ff */
[-C--:B------:R-:W-:Y:S02]  /*3f70*/  ISETP.GE.AND P5, PT, R8, R71.reuse, PT ;  /* 0x000000470800720c */ /* 0x080fe40003fa6270 */
[----:B------:R-:W-:Y:S01]  /*3f80*/  ISETP.GE.AND P0, PT, R82, R71, PT ;  /* 0x000000475200720c */ /* 0x000fe20003f06270 */
[----:B------:R-:W-:Y:S01]  /*3f90*/  IMAD R35, R111, c[0x0][0x1a4], R34 ;  /* 0x000069006f237a24 */ /* 0x000fe200078e0222 */
[----:B------:R-:W-:-:S02]  /*3fa0*/  LEA R34, P1, R32, R83, 0x2 ;  /* 0x0000005320227211 */ /* 0x000fc400078210ff */
[----:B------:R-:W-:Y:S02]  /*3fb0*/  ISETP.GE.AND P2, PT, R78, R71, PT ;  /* 0x000000474e00720c */ /* 0x000fe40003f46270 */
[----:B------:R-:W-:Y:S02]  /*3fc0*/  IADD3 R33, R33, R35, RZ ;  /* 0x0000002321217210 */ /* 0x000fe40007ffe0ff */
[----:B------:R-:W-:Y:S02]  /*3fd0*/  ISETP.GE.AND P3, PT, R76, R71, PT ;  /* 0x000000474c00720c */ /* 0x000fe40003f66270 */
[----:B------:R-:W-:Y:S02]  /*3fe0*/  LEA.HI.X R35, R32, R79, R33, 0x2, P1 ;  /* 0x0000004f20237211 */ /* 0x000fe400008f1421 */
[-C--:B------:R-:W-:Y:S02]  /*3ff0*/  ISETP.GE.AND P1, PT, R80, R71.reuse, PT ;  /* 0x000000475000720c */ /* 0x080fe40003f26270 */
[-C--:B------:R-:W-:Y:S01]  /*4000*/  ISETP.GE.AND P4, PT, R74, R71.reuse, PT ;  /* 0x000000474a00720c */ /* 0x080fe20003f86270 */
[----:B0-----:R0:W2:Y:S01]  /*4010*/  @!P5 LDG.E R40, [R34.64] ;  /* 0x000000042228d981 */ /* 0x0010a2000c1e1900 */
[----:B------:R-:W-:Y:S01]  /*4020*/  ISETP.GE.AND P5, PT, R72, R71, PT ;  /* 0x000000474800720c */ /* 0x000fe20003fa6270 */
[----:B------:R-:W-:-:S02]  /*4030*/  HFMA2.MMA R124, -RZ, RZ, 0, 0 ;  /* 0x00000000ff7c7435 */ /* 0x000fc400000001ff */
[----:B---3--:R0:W3:Y:S01]  /*4040*/  @!P0 LDG.E R39, [R34.64+0x80] ;  /* 0x0000800422278981 */ /* 0x0080e2000c1e1900 */
[----:B------:R-:W-:Y:S01]  /*4050*/  ISETP.GE.AND P0, PT, R70, R71, PT ;  /* 0x000000474600720c */ /* 0x000fe20003f06270 */
[----:B------:R-:W-:Y:S01]  /*4060*/  CS2R R106, SRZ ;  /* 0x00000000006a7805 */ /* 0x000fe2000001ff00 */
[----:B------:R-:W-:Y:S01]  /*4070*/  HFMA2.MMA R139, -RZ, RZ, 0, 0 ;  /* 0x00000000ff8b7435 */ /* 0x000fe200000001ff */
        /* <DEDUP_REMOVED lines=31> */
[----:B--2---:R-:W-:Y:S04]  /*4270*/  STS [R69], R40 ;  /* 0x0000002845007388 */ /* 0x004fe80000000800 */
[----:B---3--:R-:W-:Y:S04]  /*4280*/  STS [R68+0x80], R39 ;  /* 0x0000802744007388 */ /* 0x008fe80000000800 */
[----:B----4-:R0:W-:Y:S04]  /*4290*/  STS [R67+0x100], R106 ;  /* 0x0001006a43007388 */ /* 0x0101e80000000800 */
[----:B------:R1:W-:Y:S04]  /*42a0*/  STS [R66+0x180], R41 ;  /* 0x0001802942007388 */ /* 0x0003e80000000800 */
[----:B------:R-:W-:Y:S04]  /*42b0*/  STS [R65+0x200], R124 ;  /* 0x0002007c41007388 */ /* 0x000fe80000000800 */
[----:B------:R-:W-:Y:S04]  /*42c0*/  STS [R64+0x280], R107 ;  /* 0x0002806b40007388 */ /* 0x000fe80000000800 */
        /* <DEDUP_REMOVED lines=8> */
[----:B------:R-:W-:Y:S01]  /*4350*/  ISETP.GE.AND P2, PT, R74, R71, PT ;  /* 0x000000474a00720c */ /* 0x000fe20003f46270 */
[----:B0-----:R-:W-:Y:S01]  /*4360*/  HFMA2.MMA R106, -RZ, RZ, 0, 0 ;  /* 0x00000000ff6a7435 */ /* 0x001fe200000001ff */
[----:B-1----:R-:W-:Y:S01]  /*4370*/  CS2R R40, SRZ ;  /* 0x0000000000287805 */ /* 0x002fe2000001ff00 */
        /* <DEDUP_REMOVED lines=9> */
[----:B------:R-:W-:Y:S01]  /*4410*/  FMUL.FTZ R145, R108, 1.4426950216293334961 ;  /* 0x3fb8aa3b6c917820 */ /* 0x000fe20000410000 */
[-C--:B------:R-:W-:Y:S01]  /*4420*/  LEA.HI.SX32 R69, R81, R81.reuse, 0x1b ;  /* 0x0000005151457211 */ /* 0x080fe200078fdaff */
[----:B------:R-:W-:Y:S01]  /*4430*/  LDS R136, [R58] ;  /* 0x000000003a887984 */ /* 0x000fe20000000800 */
[-C--:B------:R-:W-:Y:S02]  /*4440*/  LEA.HI.SX32 R62, R62, R81.reuse, 0x1b ;  /* 0x000000513e3e7211 */ /* 0x080fe400078fdaff */
[----:B------:R-:W-:Y:S01]  /*4450*/  LEA.HI.SX32 R64, R64, R81, 0x1b ;  /* 0x0000005140407211 */ /* 0x000fe200078fdaff */
[----:B------:R-:W0:Y:S01]  /*4460*/  LDS R134, [R58+0x4] ;  /* 0x000004003a867984 */ /* 0x000e220000000800 */
[----:B------:R-:W-:Y:S01]  /*4470*/  ISETP.NE.AND P0, PT, R142, RZ, PT ;  /* 0x000000ff8e00720c */ /* 0x000fe20003f05270 */
[----:B------:R-:W-:Y:S01]  /*4480*/  FMUL.FTZ R139, R145, R48 ;  /* 0x00000030918b7220 */ /* 0x000fe20000410000 */
[----:B------:R-:W-:Y:S01]  /*4490*/  ISETP.NE.AND P1, PT, R86, RZ, PT ;  /* 0x000000ff5600720c */ /* 0x000fe20003f25270 */
[----:B------:R-:W-:Y:S01]  /*44a0*/  LDS R132, [R58+0x8] ;  /* 0x000008003a847984 */ /* 0x000fe20000000800 */
[----:B------:R-:W-:-:S02]  /*44b0*/  SHF.L.U32 R69, R69, 0x2, RZ ;  /* 0x0000000245457819 */ /* 0x000fc400000006ff */
[----:B------:R-:W-:Y:S01]  /*44c0*/  SHF.L.U32 R67, R62, 0x2, RZ ;  /* 0x000000023e437819 */ /* 0x000fe200000006ff */
[----:B------:R-:W-:Y:S01]  /*44d0*/  LDS R130, [R58+0xc] ;  /* 0x00000c003a827984 */ /* 0x000fe20000000800 */
[----:B------:R-:W-:Y:S02]  /*44e0*/  SHF.L.U32 R68, R64, 0x2, RZ ;  /* 0x0000000240447819 */ /* 0x000fe400000006ff */
[C---:B------:R-:W-:Y:S01]  /*44f0*/  IADD3 R146, R81.reuse, 0x60, RZ ;  /* 0x0000006051927810 */ /* 0x040fe20007ffe0ff */
[----:B------:R-:W-:Y:S01]  /*4500*/  LDS R128, [R58+0x10] ;  /* 0x000010003a807984 */ /* 0x000fe20000000800 */
[C---:B------:R-:W-:Y:S02]  /*4510*/  IADD3 R62, R81.reuse, 0xc0, RZ ;  /* 0x000000c0513e7810 */ /* 0x040fe40007ffe0ff */
[----:B------:R-:W-:Y:S01]  /*4520*/  ISETP.LT.OR P2, PT, R140, 0x2, P0 ;  /* 0x000000028c00780c */ /* 0x000fe20000741670 */
[----:B------:R-:W1:Y:S01]  /*4530*/  LDS R126, [R58+0x14] ;  /* 0x000014003a7e7984 */ /* 0x000e620000000800 */
[----:B------:R-:W-:-:S02]  /*4540*/  IADD3 R66, R81, 0x80, RZ ;  /* 0x0000008051427810 */ /* 0x000fc40007ffe0ff */
[C---:B---3--:R-:W-:Y:S01]  /*4550*/  IADD3 R32, R81.reuse, 0xe0, RZ ;  /* 0x000000e051207810 */ /* 0x048fe20007ffe0ff */
[----:B------:R-:W2:Y:S01]  /*4560*/  LDS R124, [R58+0x18] ;  /* 0x000018003a7c7984 */ /* 0x000ea20000000800 */
[----:B------:R-:W-:Y:S01]  /*4570*/  IADD3 R64, R81, 0xa0, RZ ;  /* 0x000000a051407810 */ /* 0x000fe20007ffe0ff */
[----:B------:R-:W3:Y:S01]  /*4580*/  MUFU.EX2 R139, R139 ;  /* 0x0000008b008b7308 */ /* 0x000ee20000000800 */
        /* <DEDUP_REMOVED lines=10> */
[----:B------:R-:W-:Y:S02]  /*4630*/  LEA R32, R112, R111, 0x8 ;  /* 0x0000006f70207211 */ /* 0x000fe400078e40ff */
        /* <DEDUP_REMOVED lines=8> */
[----:B------:R-:W-:Y:S01]  /*46c0*/  MUFU.EX2 R146, R146 ;  /* 0x0000009200927308 */ /* 0x000fe20000000800 */
[----:B0-----:R-:W-:Y:S01]  /*46d0*/  FMUL.FTZ R166, R134, R151 ;  /* 0x0000009786a67220 */ /* 0x001fe20000410000 */
[----:B------:R-:W-:Y:S01]  /*46e0*/  BSSY B0, `(.L_x_7300) ;  /* 0x000004b000007945 */ /* 0x000fe20003800000 */
[----:B------:R-:W-:Y:S02]  /*46f0*/  FMUL.FTZ R155, R52, R43 ;  /* 0x0000002b349b7220 */ /* 0x000fe40000410000 */
[----:B------:R-:W-:Y:S02]  /*4700*/  FMUL.FTZ R153, R53, R42 ;  /* 0x0000002a35997220 */ /* 0x000fe40000410000 */
[----:B------:R-:W-:Y:S02]  /*4710*/  FMUL.FTZ R149, R55, R44 ;  /* 0x0000002c37957220 */ /* 0x000fe40000410000 */
[----:B-1----:R-:W-:Y:S02]  /*4720*/  FMUL.FTZ R155, R126, R155 ;  /* 0x0000009b7e9b7220 */ /* 0x002fe40000410000 */
[----:B--2---:R-:W-:Y:S01]  /*4730*/  FMUL.FTZ R153, R124, R153 ;  /* 0x000000997c997220 */ /* 0x004fe20000410000 */
[----:B----4-:R-:W-:Y:S04]  /*4740*/  STS [R69+0x420], R34 ;  /* 0x0004202245007388 */ /* 0x010fe80000000800 */
[----:B------:R0:W-:Y:S04]  /*4750*/  STS [R68+0x4a0], R35 ;  /* 0x0004a02344007388 */ /* 0x0001e80000000800 */
[----:B------:R-:W-:Y:S01]  /*4760*/  STS [R67+0x520], R36 ;  /* 0x0005202443007388 */ /* 0x000fe20000000800 */
[----:B0-----:R-:W-:-:S04]  /*4770*/  SHF.L.U32 R35, R81, 0x3, RZ ;  /* 0x0000000351237819 */ /* 0x001fc800000006ff */
[----:B------:R-:W-:Y:S01]  /*4780*/  LEA.HI.SX32 R35, R35, R35, 0x1b ;  /* 0x0000002323237211 */ /* 0x000fe200078fdaff */
[----:B------:R-:W-:Y:S01]  /*4790*/  STS [R66+0x5a0], R37 ;  /* 0x0005a02542007388 */ /* 0x000fe20000000800 */
[----:B------:R-:W-:Y:S02]  /*47a0*/  @!P2 IADD3 R34, R140, -0x2, RZ ;  /* 0xfffffffe8c22a810 */ /* 0x000fe40007ffe0ff */
[----:B------:R-:W-:Y:S01]  /*47b0*/  SHF.L.U32 R58, R35, 0x2, RZ ;  /* 0x00000002233a7819 */ /* 0x000fe200000006ff */
[----:B------:R0:W-:Y:S04]  /*47c0*/  STS [R65+0x620], R40 ;  /* 0x0006202841007388 */ /* 0x0001e80000000800 */
[----:B------:R1:W-:Y:S01]  /*47d0*/  STS [R64+0x6a0], R39 ;  /* 0x0006a02740007388 */ /* 0x0003e20000000800 */
[----:B------:R-:W-:-:S03]  /*47e0*/  @!P2 IMAD R33, R34, c[0x0][0x16c], R111 ;  /* 0x00005b002221aa24 */ /* 0x000fc600078e026f */
[----:B------:R-:W-:Y:S01]  /*47f0*/  STS [R63+0x720], R106 ;  /* 0x0007206a3f007388 */ /* 0x000fe20000000800 */
[----:B0-----:R-:W-:-:S03]  /*4800*/  SHF.L.U32 R40, R32, 0x2, RZ ;  /* 0x0000000220287819 */ /* 0x001fc600000006ff */
        /* <DEDUP_REMOVED lines=10> */
[----:B---3--:R3:W-:Y:S01]  /*48b0*/  STS [R40+0x12b8], R139 ;  /* 0x0012b88b28007388 */ /* 0x0087e20000000800 */
[----:B------:R-:W-:-:S03]  /*48c0*/  @!P2 IMAD.WIDE R32, R33, 0x8, R2 ;  /* 0x000000082120a825 */ /* 0x000fc600078e0202 */
[----:B------:R-:W-:Y:S01]  /*48d0*/  BAR.SYNC.DEFER_BLOCKING 0x0 ;  /* 0x0000000000007b1d */ /* 0x000fe20000010000 */
[C---:B-1----:R-:W-:Y:S02]  /*48e0*/  FMUL.FTZ R39, R145.reuse, R47 ;  /* 0x0000002f91277220 */ /* 0x042fe40000410000 */
[----:B0-----:R-:W-:-:S04]  /*48f0*/  FMUL.FTZ R41, R145, R46 ;  /* 0x0000002e91297220 */ /* 0x001fc80000410000 */
[----:B------:R-:W0:Y:S01]  /*4900*/  MUFU.EX2 R39, R39 ;  /* 0x0000002700277308 */ /* 0x000e220000000800 */
[----:B------:R-:W-:Y:S01]  /*4910*/  FMUL.FTZ R106, R145, R44 ;  /* 0x0000002c916a7220 */ /* 0x000fe20000410000 */
[----:B------:R0:W5:Y:S01]  /*4920*/  @!P2 LDG.E R164, [R32.64+0x4] ;  /* 0x0000040420a4a981 */ /* 0x000162000c1e1900 */
[----:B------:R-:W-:-:S05]  /*4930*/  ISETP.NE.AND P2, PT, R86, 0x1f, PT ;  /* 0x0000001f5600780c */ /* 0x000fca0003f45270 */
[----:B------:R-:W1:Y:S01]  /*4940*/  MUFU.EX2 R41, R41 ;  /* 0x0000002900297308 */ /* 0x000e620000000800 */
[----:B---3--:R-:W-:-:S07]  /*4950*/  FMUL.FTZ R40, R145, R42 ;  /* 0x0000002a91287220 */ /* 0x008fce0000410000 */
[----:B------:R3:W3:Y:S01]  /*4960*/  @P2 LDS R165, [R86.X4+0x1abc] ;  /* 0x001abc0056a52984 */ /* 0x0006e20000004800 */
[----:B------:R-:W2:Y:S01]  /*4970*/  MUFU.EX2 R106, R106 ;  /* 0x0000006a006a7308 */ /* 0x000ea20000000800 */
[----:B0-----:R-:W-:-:S04]  /*4980*/  FMUL.FTZ R32, R139, R39 ;  /* 0x000000278b207220 */ /* 0x001fc80000410000 */
[----:B-1----:R-:W-:-:S03]  /*4990*/  FMUL.FTZ R32, R41, R32 ;  /* 0x0000002029207220 */ /* 0x002fc60000410000 */
[----:B------:R-:W0:Y:S01]  /*49a0*/  MUFU.EX2 R40, R40 ;  /* 0x0000002800287308 */ /* 0x000e220000000800 */
[----:B------:R-:W-:Y:S02]  /*49b0*/  FMUL.FTZ R147, R107, R32 ;  /* 0x000000206b937220 */ /* 0x000fe40000410000 */
[----:B------:R-:W-:Y:S02]  /*49c0*/  FMUL.FTZ R37, R59, R48 ;  /* 0x000000303b257220 */ /* 0x000fe40000410000 */
[----:B------:R-:W-:Y:S02]  /*49d0*/  FMUL.FTZ R35, R57, R46 ;  /* 0x0000002e39237220 */ /* 0x000fe40000410000 */
[----:B------:R-:W-:Y:S02]  /*49e0*/  FMUL.FTZ R152, R136, R37 ;  /* 0x0000002588987220 */ /* 0x000fe40000410000 */
[----:B--2---:R-:W-:Y:S02]  /*49f0*/  FMUL.FTZ R147, R106, R147 ;  /* 0x000000936a937220 */ /* 0x004fe40000410000 */
[----:B------:R-:W-:-:S02]  /*4a00*/  FMUL.FTZ R33, R54, R45 ;  /* 0x0000002d36217220 */ /* 0x000fc40000410000 */
[----:B------:R-:W-:Y:S02]  /*4a10*/  FMUL.FTZ R145, R148, R147 ;  /* 0x0000009394917220 */ /* 0x000fe40000410000 */
[----:B------:R-:W-:Y:S02]  /*4a20*/  FMUL.FTZ R150, R132, R35 ;  /* 0x0000002384967220 */ /* 0x000fe40000410000 */
[----:B------:R-:W-:Y:S02]  /*4a30*/  FFMA.FTZ R32, R152, R39, R166 ;  /* 0x0000002798207223 */ /* 0x000fe400000100a6 */
[----:B0-----:R-:W-:Y:S02]  /*4a40*/  FMUL.FTZ R161, R40, R145 ;  /* 0x0000009128a17220 */ /* 0x001fe40000410000 */
[----:B------:R-:W-:Y:S02]  /*4a50*/  FMUL.FTZ R147, R51, R0 ;  /* 0x0000000033937220 */ /* 0x000fe40000410000 */
[----:B------:R-:W-:-:S02]  /*4a60*/  FMUL.FTZ R154, R130, R33 ;  /* 0x00000021829a7220 */ /* 0x000fc40000410000 */
[----:B------:R-:W-:Y:S02]  /*4a70*/  FFMA.FTZ R32, R41, R32, R150 ;  /* 0x0000002029207223 */ /* 0x000fe40000010096 */
[----:B------:R-:W-:Y:S02]  /*4a80*/  FMUL.FTZ R163, R104, R157 ;  /* 0x0000009d68a37220 */ /* 0x000fe40000410000 */
[----:B----4-:R-:W-:Y:S02]  /*4a90*/  FMUL.FTZ R162, R122, R159 ;  /* 0x0000009f7aa27220 */ /* 0x010fe40000410000 */
[----:B------:R-:W-:Y:S02]  /*4aa0*/  FMUL.FTZ R168, R146, R161 ;  /* 0x000000a192a87220 */ /* 0x000fe40000410000 */
[----:B------:R-:W-:Y:S02]  /*4ab0*/  FMUL.FTZ R147, R138, R147 ;  /* 0x000000938a937220 */ /* 0x000fe40000410000 */
[----:B------:R-:W-:-:S02]  /*4ac0*/  FMUL.FTZ R145, R128, R149 ;  /* 0x0000009580917220 */ /* 0x000fc40000410000 */
[----:B------:R-:W-:Y:S02]  /*4ad0*/  FFMA.FTZ R33, R107, R32, R154 ;  /* 0x000000206b217223 */ /* 0x000fe4000001009a */
[----:B------:R-:W-:Y:S02]  /*4ae0*/  FMUL.FTZ R161, R105, R158 ;  /* 0x0000009e69a17220 */ /* 0x000fe40000410000 */
[----:B------:R-:W-:Y:S01]  /*4af0*/  FFMA.FTZ R35, R146, R162, R163 ;  /* 0x000000a292237223 */ /* 0x000fe200000100a3 */
        /* <DEDUP_REMOVED lines=9> */
.L_x_7301:
[----:B---3--:R-:W-:Y:S05]  /*4b90*/  BSYNC B0 ;  /* 0x0000000000007941 */ /* 0x008fea0003800000 */
.L_x_7300:
[----:B-1----:R-:W-:Y:S01]  /*4ba0*/  FMUL.FTZ R37, R146, R165 ;  /* 0x000000a592257220 */ /* 0x002fe20000410000 */
[----:B------:R-:W-:Y:S01]  /*4bb0*/  ISETP.GE.AND P3, PT, R81, 0x1, PT ;  /* 0x000000015100780c */ /* 0x000fe20003f66270 */
[----:B------:R-:W-:Y:S01]  /*4bc0*/  FMUL.FTZ R159, R102, R143 ;  /* 0x0000008f669f7220 */ /* 0x000fe20000410000 */
[----:B------:R-:W-:Y:S01]  /*4bd0*/  ISETP.NE.AND P4, PT, R142, 0x1f, PT ;  /* 0x0000001f8e00780c */ /* 0x000fe20003f85270 */
[----:B------:R-:W-:Y:S01]  /*4be0*/  FFMA.FTZ R35, R40, R35, R161 ;  /* 0x0000002328237223 */ /* 0x000fe200000100a1 */
[----:B------:R-:W-:Y:S01]  /*4bf0*/  ISETP.GE.OR P0, PT, R140, c[0x0][0x174], P0 ;  /* 0x00005d008c007a0c */ /* 0x000fe20000706670 */
        /* <DEDUP_REMOVED lines=8> */
[----:B------:R-:W-:Y:S02]  /*4c80*/  FMUL.FTZ R160, R100, R141 ;  /* 0x0000008d64a07220 */ /* 0x000fe40000410000 */
[----:B------:R-:W-:Y:S02]  /*4c90*/  FFMA.FTZ R33, R148, R33, R155 ;  /* 0x0000002194217223 */ /* 0x000fe4000001009b */
[C---:B------:R-:W-:Y:S02]  /*4ca0*/  FFMA.FTZ R141, R106.reuse, R35, R157 ;  /* 0x000000236a8d7223 */ /* 0x040fe4000001009d */
[----:B0-----:R-:W-:Y:S02]  /*4cb0*/  FMUL.FTZ R32, R106, R37 ;  /* 0x000000256a207220 */ /* 0x001fe40000410000 */
[----:B------:R-:W-:-:S02]  /*4cc0*/  FFMA.FTZ R33, R40, R33, R153 ;  /* 0x0000002128217223 */ /* 0x000fc40000010099 */
[----:B------:R-:W-:Y:S02]  /*4cd0*/  FMUL.FTZ R156, R101, R36 ;  /* 0x00000024659c7220 */ /* 0x000fe40000410000 */
[C---:B------:R-:W-:Y:S02]  /*4ce0*/  FFMA.FTZ R141, R107.reuse, R141, R160 ;  /* 0x0000008d6b8d7223 */ /* 0x040fe400000100a0 */
[----:B------:R-:W-:Y:S02]  /*4cf0*/  FMUL.FTZ R36, R107, R32 ;  /* 0x000000206b247220 */ /* 0x000fe40000410000 */
[----:B------:R-:W-:Y:S02]  /*4d00*/  FFMA.FTZ R35, R146, R33, R147 ;  /* 0x0000002192237223 */ /* 0x000fe40000010093 */
[----:B------:R-:W-:Y:S01]  /*4d10*/  FMUL.FTZ R158, R99, R34 ;  /* 0x00000022639e7220 */ /* 0x000fe20000410000 */
[----:B------:R-:W-:Y:S01]  /*4d20*/  SHFL.UP PT, R33, R168, 0x1, RZ ;  /* 0x04200000a8217989 */ /* 0x000fe200000e00ff */
[----:B------:R-:W-:-:S02]  /*4d30*/  FFMA.FTZ R141, R41, R141, R156 ;  /* 0x0000008d298d7223 */ /* 0x000fc4000001009c */
[----:B------:R-:W-:Y:S01]  /*4d40*/  FMUL.FTZ R36, R41, R36 ;  /* 0x0000002429247220 */ /* 0x000fe20000410000 */
[----:B------:R-:W0:Y:S01]  /*4d50*/  SHFL.UP PT, R32, R35, 0x1, RZ ;  /* 0x0420000023207989 */ /* 0x000e2200000e00ff */
[C---:B------:R-:W-:Y:S02]  /*4d60*/  FFMA.FTZ R143, R39.reuse, R141, R158 ;  /* 0x0000008d278f7223 */ /* 0x040fe4000001009e */
[----:B------:R-:W-:Y:S02]  /*4d70*/  FMUL.FTZ R170, R39, R36 ;  /* 0x0000002427aa7220 */ /* 0x000fe40000410000 */
[----:B------:R-:W-:Y:S01]  /*4d80*/  IMAD R174, R144, c[0x0][0x2b8], RZ ;  /* 0x0000ae0090ae7a24 */ /* 0x000fe200078e02ff */
[----:B------:R-:W1:Y:S03]  /*4d90*/  SHFL.DOWN PT, R34, R143, 0x1, 0x1f ;  /* 0x08201f008f227f89 */ /* 0x000e6600000e0000 */
[----:B------:R-:W-:Y:S01]  /*4da0*/  IMAD R173, R95, c[0x0][0x2bc], R174 ;  /* 0x0000af005fad7a24 */ /* 0x000fe200078e02ae */
[----:B------:R-:W2:Y:S01]  /*4db0*/  SHFL.DOWN PT, R37, R170, 0x1, 0x1f ;  /* 0x08201f00aa257f89 */ /* 0x000ea200000e0000 */
[----:B0-----:R-:W-:-:S02]  /*4dc0*/  @P3 FFMA.FTZ R35, R168, R32, R35 ;  /* 0x00000020a8233223 */ /* 0x001fc40000010023 */
[----:B------:R-:W-:Y:S01]  /*4dd0*/  @P3 FMUL.FTZ R168, R168, R33 ;  /* 0x00000021a8a83220 */ /* 0x000fe20000410000 */
[----:B------:R-:W-:Y:S02]  /*4de0*/  ISETP.GE.AND P3, PT, R81, 0x2, PT ;  /* 0x000000025100780c */ /* 0x000fe40003f66270 */
[----:B------:R-:W0:Y:S01]  /*4df0*/  SHFL.UP PT, R32, R35, 0x2, RZ ;  /* 0x0440000023207989 */ /* 0x000e2200000e00ff */
[----:B-1----:R-:W-:-:S03]  /*4e00*/  @P4 FFMA.FTZ R143, R170, R34, R143 ;  /* 0x00000022aa8f4223 */ /* 0x002fc6000001008f */
[----:B------:R-:W1:Y:S01]  /*4e10*/  SHFL.UP PT, R33, R168, 0x2, RZ ;  /* 0x04400000a8217989 */ /* 0x000e6200000e00ff */
[----:B--2---:R-:W-:Y:S01]  /*4e20*/  @P4 FMUL.FTZ R170, R170, R37 ;  /* 0x00000025aaaa4220 */ /* 0x004fe20000410000 */
[----:B------:R-:W-:Y:S02]  /*4e30*/  ISETP.GE.U32.AND P4, PT, R142, 0x1e, PT ;  /* 0x0000001e8e00780c */ /* 0x000fe40003f86070 */
        /* <DEDUP_REMOVED lines=16> */
[----:B------:R-:W-:Y:S01]  /*4f40*/  ISETP.GE.AND P3, PT, R81, 0x8, PT ;  /* 0x000000085100780c */ /* 0x000fe20003f66270 */
[----:B------:R-:W-:Y:S01]  /*4f50*/  HFMA2.MMA R33, -RZ, RZ, 0, 0 ;  /* 0x00000000ff217435 */ /* 0x000fe200000001ff */
[C---:B--2---:R-:W-:Y:S01]  /*4f60*/  @!P4 FFMA.FTZ R143, R170.reuse, R36, R143 ;  /* 0x00000024aa8fc223 */ /* 0x044fe2000001008f */
[----:B------:R-:W1:Y:S01]  /*4f70*/  SHFL.UP PT, R37, R168, 0x8, RZ ;  /* 0x05000000a8257989 */ /* 0x000e6200000e00ff */
        /* <DEDUP_REMOVED lines=15> */
[----:B0-----:R-:W-:Y:S02]  /*5070*/  @P0 FFMA.FTZ R35, R168, R34, R35 ;  /* 0x00000022a8230223 */ /* 0x001fe40000010023 */
[----:B------:R-:W-:Y:S01]  /*5080*/  IMAD R34, R144, c[0x0][0x298], RZ ;  /* 0x0000a60090227a24 */ /* 0x000fe200078e02ff */
[----:B------:R-:W-:Y:S01]  /*5090*/  SHFL.IDX PT, R169, R33, RZ, 0x1f ;  /* 0x00001fff21a97589 */ /* 0x000fe200000e0000 */
[----:B-1----:R-:W-:Y:S01]  /*50a0*/  @P0 FMUL.FTZ R168, R168, R37 ;  /* 0x00000025a8a80220 */ /* 0x002fe20000410000 */
[----:B------:R-:W-:-:S02]  /*50b0*/  HFMA2.MMA R37, -RZ, RZ, 0, 0 ;  /* 0x00000000ff257435 */ /* 0x000fc400000001ff */
[----:B------:R0:W-:Y:S01]  /*50c0*/  SHFL.UP PT, R141, R35, 0x1, RZ ;  /* 0x04200000238d7989 */ /* 0x0001e200000e00ff */
[C---:B--2---:R-:W-:Y:S01]  /*50d0*/  @!P3 FFMA.FTZ R143, R170.reuse, R36, R143 ;  /* 0x00000024aa8fb223 */ /* 0x044fe2000001008f */
[----:B------:R-:W-:Y:S02]  /*50e0*/  MOV R36, R86 ;  /* 0x0000005600247202 */ /* 0x000fe40000000f00 */
[----:B------:R-:W1:Y:S01]  /*50f0*/  SHFL.UP PT, R168, R168, 0x1, RZ ;  /* 0x04200000a8a87989 */ /* 0x000e6200000e00ff */
[----:B---3--:R-:W-:Y:S02]  /*5100*/  @!P3 FMUL.FTZ R170, R170, R167 ;  /* 0x000000a7aaaab220 */ /* 0x008fe40000410000 */
[C---:B------:R-:W-:Y:S01]  /*5110*/  IMAD R167, R95.reuse, c[0x0][0x29c], R34 ;  /* 0x0000a7005fa77a24 */ /* 0x040fe200078e0222 */
[----:B------:R-:W-:Y:S01]  /*5120*/  SHFL.DOWN PT, R171, R143, 0x1, 0x1f ;  /* 0x08201f008fab7f89 */ /* 0x000fe200000e0000 */
[----:B0-----:R-:W-:-:S03]  /*5130*/  IMAD.WIDE.U32 R34, R95, c[0x0][0x298], R36 ;  /* 0x0000a6005f227a25 */ /* 0x001fc600078e0024 */
[----:B------:R-:W0:Y:S01]  /*5140*/  SHFL.DOWN PT, R172, R170, 0x1, 0x1f ;  /* 0x08201f00aaac7f89 */ /* 0x000e2200000e0000 */
[----:B------:R-:W-:Y:S01]  /*5150*/  IMAD.WIDE.U32 R36, R95, c[0x0][0x2b8], R36 ;  /* 0x0000ae005f247a25 */ /* 0x000fe200078e0024 */
[----:B------:R-:W-:Y:S02]  /*5160*/  IADD3 R35, R35, R167, RZ ;  /* 0x000000a723237210 */ /* 0x000fe40007ffe0ff */
[----:B------:R2:W-:Y:S02]  /*5170*/  SHFL.IDX PT, R167, R143, RZ, 0x1f ;  /* 0x00001fff8fa77589 */ /* 0x0005e400000e0000 */
[----:B------:R-:W-:Y:S01]  /*5180*/  IADD3 R37, R37, R173, RZ ;  /* 0x000000ad25257210 */ /* 0x000fe20007ffe0ff */
[----:B------:R-:W-:Y:S01]  /*5190*/  IMAD.WIDE.U32 R34, R92, c[0x0][0x2a0], R34 ;  /* 0x0000a8005c227a25 */ /* 0x000fe200078e0022 */
[----:B------:R-:W3:Y:S01]  /*51a0*/  SHFL.IDX PT, R170, R170, RZ, 0x1f ;  /* 0x00001fffaaaa7589 */ /* 0x000ee200000e0000 */
[----:B------:R-:W-:Y:S02]  /*51b0*/  IADD3 R173, R86, 0xe0, RZ ;  /* 0x000000e056ad7810 */ /* 0x000fe40007ffe0ff */
[----:B------:R-:W-:Y:S01]  /*51c0*/  IMAD.WIDE.U32 R36, R92, c[0x0][0x2c0], R36 ;  /* 0x0000b0005c247a25 */ /* 0x000fe200078e0024 */
[----:B------:R-:W-:-:S03]  /*51d0*/  IADD3 R34, P0, R10, R34, RZ ;  /* 0x000000220a227210 */ /* 0x000fc60007f1e0ff */
[----:B-1----:R-:W-:Y:S01]  /*51e0*/  @P1 FFMA.FTZ R164, R168, R164, R141 ;  /* 0x000000a4a8a41223 */ /* 0x002fe2000001008d */
[----:B------:R-:W-:Y:S02]  /*51f0*/  SHF.R.S32.HI R141, RZ, 0x1f, R92 ;  /* 0x0000001fff8d7819 */ /* 0x000fe4000001145c */
[----:B------:R-:W-:Y:S02]  /*5200*/  SHF.L.U32 R168, R86, 0x3, RZ ;  /* 0x0000000356a87819 */ /* 0x000fe400000006ff */
[----:B------:R-:W-:Y:S02]  /*5210*/  IADD3 R36, P1, R10, R36, RZ ;  /* 0x000000240a247210 */ /* 0x000fe40007f3e0ff */
[----:B------:R-:W-:Y:S01]  /*5220*/  LEA.HI.SX32 R168, R168, R168, 0x1b ;  /* 0x000000a8a8a87211 */ /* 0x000fe200078fdaff */
[----:B0-----:R-:W-:Y:S02]  /*5230*/  @P2 FFMA.FTZ R169, R172, R169, R171 ;  /* 0x000000a9aca92223 */ /* 0x001fe400000100ab */
[----:B------:R-:W-:-:S02]  /*5240*/  FFMA.FTZ R172, R139, R164, R152 ;  /* 0x000000a48bac7223 */ /* 0x000fc40000010098 */
[----:B------:R-:W-:Y:S02]  /*5250*/  FFMA.FTZ R139, R169, R165, R162 ;  /* 0x000000a5a98b7223 */ /* 0x000fe400000100a2 */
[----:B------:R-:W-:Y:S02]  /*5260*/  FFMA.FTZ R166, R39, R172, R166 ;  /* 0x000000ac27a67223 */ /* 0x000fe400000100a6 */
[C---:B------:R-:W-:Y:S02]  /*5270*/  IMAD R171, R141.reuse, c[0x0][0x2a0], RZ ;  /* 0x0000a8008dab7a24 */ /* 0x040fe400078e02ff */
[----:B------:R-:W-:Y:S02]  /*5280*/  IMAD R141, R141, c[0x0][0x2c0], RZ ;  /* 0x0000b0008d8d7a24 */ /* 0x000fe400078e02ff */
[----:B------:R-:W-:Y:S02]  /*5290*/  FFMA.FTZ R175, R41, R166, R150 ;  /* 0x000000a629af7223 */ /* 0x000fe40000010096 */
[----:B--2---:R-:W-:-:S02]  /*52a0*/  FFMA.FTZ R143, R146, R139, R163 ;  /* 0x0000008b928f7223 */ /* 0x004fc400000100a3 */
[----:B------:R-:W-:Y:S02]  /*52b0*/  IMAD R165, R92, c[0x0][0x2c4], R141 ;  /* 0x0000b1005ca57a24 */ /* 0x000fe400078e028d */
[----:B------:R-:W-:Y:S02]  /*52c0*/  FFMA.FTZ R177, R107, R175, R154 ;  /* 0x000000af6bb17223 */ /* 0x000fe4000001009a */
[----:B------:R-:W-:Y:S01]  /*52d0*/  FFMA.FTZ R141, R40, R143, R161 ;  /* 0x0000008f288d7223 */ /* 0x000fe200000100a1 */
[----:B------:R-:W-:Y:S01]  /*52e0*/  IADD3.X R37, R11, R37, R165, P1, !PT ;  /* 0x000000250b257210 */ /* 0x000fe20000ffe4a5 */
[----:B------:R-:W-:Y:S02]  /*52f0*/  FFMA.FTZ R161, R106, R177, R145 ;  /* 0x000000b16aa17223 */ /* 0x000fe40000010091 */
[C---:B------:R-:W-:Y:S02]  /*5300*/  FFMA.FTZ R145, R148.reuse, R141, R159 ;  /* 0x0000008d94917223 */ /* 0x040fe4000001009f */
[----:B------:R-:W-:-:S02]  /*5310*/  FFMA.FTZ R174, R148, R161, R155 ;  /* 0x000000a194ae7223 */ /* 0x000fc4000001009b */
[----:B------:R-:W-:Y:S02]  /*5320*/  FFMA.FTZ R148, R106, R145, R157 ;  /* 0x000000916a947223 */ /* 0x000fe4000001009d */
[----:B---3--:R-:W-:Y:S01]  /*5330*/  FFMA.FTZ R33, R170, R33, R167 ;  /* 0x00000021aa217223 */ /* 0x008fe200000100a7 */
[----:B------:R-:W-:Y:S01]  /*5340*/  IADD3 R167, R86, 0xa0, RZ ;  /* 0x000000a056a77810 */ /* 0x000fe20007ffe0ff */
[----:B------:R-:W-:Y:S02]  /*5350*/  FFMA.FTZ R157, R107, R148, R160 ;  /* 0x000000946b9d7223 */ /* 0x000fe400000100a0 */
[----:B------:R-:W-:Y:S02]  /*5360*/  FMUL.FTZ R160, R134, R151 ;  /* 0x0000009786a07220 */ /* 0x000fe40000410000 */
[----:B------:R-:W-:Y:S02]  /*5370*/  FFMA.FTZ R156, R41, R157, R156 ;  /* 0x0000009d299c7223 */ /* 0x000fe4000001009c */
[----:B------:R-:W-:-:S02]  /*5380*/  FMUL.FTZ R32, R170, R32 ;  /* 0x00000020aa207220 */ /* 0x000fc40000410000 */
[----:B------:R-:W-:Y:S02]  /*5390*/  FFMA.FTZ R151, R39, R156, R158 ;  /* 0x0000009c27977223 */ /* 0x000fe4000001009e */
[----:B------:R-:W-:Y:S01]  /*53a0*/  FMUL.FTZ R164, R143, R42 ;  /* 0x0000002a8fa47220 */ /* 0x000fe20000410000 */
[----:B------:R0:W-:Y:S01]  /*53b0*/  @!P5 STS.64 [R111.X8+0x1b38], R32 ;  /* 0x001b38206f00d388 */ /* 0x0001e20000008a00 */
[----:B------:R-:W-:Y:S02]  /*53c0*/  FFMA.FTZ R41, R39, R172, R160 ;  /* 0x000000ac27297223 */ /* 0x000fe400000100a0 */
[----:B------:R-:W-:Y:S02]  /*53d0*/  FADD.FTZ R152, -R152, R172 ;  /* 0x000000ac98987221 */ /* 0x000fe40000010100 */
[----:B------:R-:W-:Y:S02]  /*53e0*/  FMUL.FTZ R107, R151, R48 ;  /* 0x00000030976b7220 */ /* 0x000fe40000410000 */
[----:B------:R-:W-:-:S02]  /*53f0*/  FMUL.FTZ R166, R139, R0 ;  /* 0x000000008ba67220 */ /* 0x000fc40000410000 */
[----:B------:R-:W-:Y:S02]  /*5400*/  FMUL.FTZ R159, R53, R164 ;  /* 0x000000a4359f7220 */ /* 0x000fe40000410000 */
[----:B------:R-:W-:Y:S02]  /*5410*/  FMUL.FTZ R39, R128, R149 ;  /* 0x0000009580277220 */ /* 0x000fe40000410000 */
[----:B------:R-:W-:Y:S01]  /*5420*/  FADD.FTZ R149, -R160, R41 ;  /* 0x00000029a0957221 */ /* 0x000fe20000010100 */
[----:B------:R1:W-:Y:S01]  /*5430*/  STS [R168.X4+0x858], R159 ;  /* 0x0008589fa8007388 */ /* 0x0003e20000004800 */
[----:B0-----:R-:W-:Y:S02]  /*5440*/  FMUL.FTZ R33, R156, R47 ;  /* 0x0000002f9c217220 */ /* 0x001fe40000410000 */
[----:B------:R-:W-:Y:S02]  /*5450*/  FFMA.FTZ R32, R152, R107, RZ ;  /* 0x0000006b98207223 */ /* 0x000fe400000100ff */
[----:B------:R-:W-:-:S02]  /*5460*/  FMUL.FTZ R161, R51, R166 ;  /* 0x000000a633a17220 */ /* 0x000fc40000410000 */
[----:B------:R-:W-:Y:S02]  /*5470*/  FADD.FTZ R150, -R150, R175 ;  /* 0x000000af96967221 */ /* 0x000fe40000010100 */
[----:B------:R-:W-:Y:S01]  /*5480*/  FMUL.FTZ R160, R157, R46 ;  /* 0x0000002e9da07220 */ /* 0x000fe20000410000 */
[----:B------:R0:W-:Y:S01]  /*5490*/  STS [R168.X4+0x85c], R161 ;  /* 0x00085ca1a8007388 */ /* 0x0001e20000004800 */
[----:B-1----:R-:W-:Y:S02]  /*54a0*/  FFMA.FTZ R159, R149, R33, R32 ;  /* 0x00000021959f7223 */ /* 0x002fe40000010020 */
[----:B------:R-:W-:Y:S02]  /*54b0*/  FFMA.FTZ R106, R106, R177, R39 ;  /* 0x000000b16a6a7223 */ /* 0x000fe40000010027 */
[----:B------:R-:W-:Y:S02]  /*54c0*/  FADD.FTZ R154, -R154, R177 ;  /* 0x000000b19a9a7221 */ /* 0x000fe40000010100 */
[----:B------:R-:W-:-:S02]  /*54d0*/  FFMA.FTZ R159, R150, R160, R159 ;  /* 0x000000a0969f7223 */ /* 0x000fc4000001009f */
[----:B------:R-:W-:Y:S02]  /*54e0*/  FMUL.FTZ R163, R141, R43 ;  /* 0x0000002b8da37220 */ /* 0x000fe40000410000 */
[----:B0-----:R-:W-:Y:S02]  /*54f0*/  FMUL.FTZ R161, R148, R45 ;  /* 0x0000002d94a17220 */ /* 0x001fe40000410000 */
[----:B------:R-:W-:Y:S02]  /*5500*/  FMUL.FTZ R32, R145, R44 ;  /* 0x0000002c91207220 */ /* 0x000fe40000410000 */
[----:B------:R-:W-:Y:S02]  /*5510*/  FADD.FTZ R158, -R39, R106 ;  /* 0x0000006a279e7221 */ /* 0x000fe40000010100 */
        /* <DEDUP_REMOVED lines=9> */
[----:B------:R-:W-:Y:S01]  /*55b0*/  FFMA.FTZ R183, R40, R174, R153 ;  /* 0x000000ae28b77223 */ /* 0x000fe20000010099 */
[----:B------:R1:W-:Y:S01]  /*55c0*/  STS [R168.X4+0x84c], R161 ;  /* 0x00084ca1a8007388 */ /* 0x0003e20000004800 */
[----:B------:R-:W-:-:S02]  /*55d0*/  FFMA.FTZ R40, R158, R32, R159 ;  /* 0x000000209e287223 */ /* 0x000fc4000001009f */
[----:B------:R-:W-:Y:S01]  /*55e0*/  FADD.FTZ R155, -R155, R174 ;  /* 0x000000ae9b9b7221 */ /* 0x000fe20000010100 */
[----:B------:R-:W-:Y:S01]  /*55f0*/  STS [R168.X4+0x848], R160 ;  /* 0x000848a0a8007388 */ /* 0x000fe20000004800 */
[----:B------:R-:W-:Y:S01]  /*5600*/  FFMA.FTZ R32, R146, R183, R147 ;  /* 0x000000b792207223 */ /* 0x000fe20000010093 */
[C---:B0-----:R-:W-:Y:S01]  /*5610*/  IADD3 R39, R86.reuse, 0x20, RZ ;  /* 0x0000002056277810 */ /* 0x041fe20007ffe0ff */
[----:B------:R-:W-:Y:S01]  /*5620*/  FFMA.FTZ R40, R155, R163, R40 ;  /* 0x000000a39b287223 */ /* 0x000fe20000010028 */
[----:B------:R0:W-:Y:S01]  /*5630*/  STS [R168.X4+0x844], R33 ;  /* 0x00084421a8007388 */ /* 0x0001e20000004800 */
[----:B------:R-:W-:Y:S01]  /*5640*/  FADD.FTZ R153, -R153, R183 ;  /* 0x000000b799997221 */ /* 0x000fe20000010100 */
[----:B-1----:R-:W-:Y:S01]  /*5650*/  IADD3 R161, R86, 0x60, RZ ;  /* 0x0000006056a17810 */ /* 0x002fe20007ffe0ff */
[----:B------:R-:W-:Y:S01]  /*5660*/  FADD.FTZ R147, -R147, R32 ;  /* 0x0000002093937221 */ /* 0x000fe20000010100 */
[----:B------:R1:W-:Y:S01]  /*5670*/  STS [R168.X4+0x840], R107 ;  /* 0x0008406ba8007388 */ /* 0x0003e20000004800 */
[----:B------:R-:W-:Y:S01]  /*5680*/  IMAD R171, R92, c[0x0][0x2a4], R171 ;  /* 0x0000a9005cab7a24 */ /* 0x000fe200078e02ab */
[----:B------:R-:W-:Y:S01]  /*5690*/  IADD3 R163, R86, 0x80, RZ ;  /* 0x0000008056a37810 */ /* 0x000fe20007ffe0ff */
[----:B------:R-:W-:Y:S01]  /*56a0*/  FFMA.FTZ R40, R153, R164, R40 ;  /* 0x000000a499287223 */ /* 0x000fe20000010028 */
[----:B------:R-:W-:Y:S01]  /*56b0*/  LEA.HI.SX32 R165, R39, R86, 0x1b ;  /* 0x0000005627a57211 */ /* 0x000fe200078fdaff */
[----:B------:R-:W-:Y:S01]  /*56c0*/  BAR.SYNC.DEFER_BLOCKING 0x0 ;  /* 0x0000000000007b1d */ /* 0x000fe20000010000 */
[----:B0-----:R-:W-:Y:S01]  /*56d0*/  FMUL.FTZ R33, R99, R172 ;  /* 0x000000ac63217220 */ /* 0x001fe20000410000 */
[----:B------:R-:W-:Y:S01]  /*56e0*/  IADD3 R172, -R10, c[0x0][0x168], -R86 ;  /* 0x00005a000aac7a10 */ /* 0x000fe20007ffe956 */
[----:B------:R-:W-:Y:S01]  /*56f0*/  FMUL.FTZ R159, R147, R166 ;  /* 0x000000a6939f7220 */ /* 0x000fe20000410000 */
[----:B------:R-:W-:Y:S01]  /*5700*/  IADD3.X R35, R11, R35, R171, P0, !PT ;  /* 0x000000230b237210 */ /* 0x000fe200007fe4ab */
[----:B------:R-:W-:Y:S01]  /*5710*/  FMUL.FTZ R39, R101, R41 ;  /* 0x0000002965277220 */ /* 0x000fe20000410000 */
[----:B------:R-:W-:Y:S01]  /*5720*/  ISETP.GE.AND P0, PT, R172, 0x1, PT ;  /* 0x00000001ac00780c */ /* 0x000fe20003f06270 */
[----:B------:R-:W-:Y:S01]  /*5730*/  FADD.FTZ R146, R40, R159 ;  /* 0x0000009f28927221 */ /* 0x000fe20000010000 */
[----:B------:R-:W-:Y:S01]  /*5740*/  IADD3 R159, R86, 0x40, RZ ;  /* 0x00000040569f7810 */ /* 0x000fe20007ffe0ff */
[----:B------:R-:W-:Y:S01]  /*5750*/  FMUL.FTZ R175, R100, R175 ;  /* 0x000000af64af7220 */ /* 0x000fe20000410000 */
[C---:B------:R-:W-:Y:S01]  /*5760*/  IADD3 R171, R86.reuse, 0xc0, RZ ;  /* 0x000000c056ab7810 */ /* 0x040fe20007ffe0ff */
[----:B------:R-:W-:Y:S01]  /*5770*/  FMUL.FTZ R177, R103, R177 ;  /* 0x000000b167b17220 */ /* 0x000fe20000410000 */
[----:B------:R-:W-:Y:S01]  /*5780*/  LEA.HI.SX32 R40, R86, R86, 0x1b ;  /* 0x0000005656287211 */ /* 0x000fe200078fdaff */
[----:B------:R-:W-:Y:S01]  /*5790*/  FMUL.FTZ R179, R102, R106 ;  /* 0x0000006a66b37220 */ /* 0x000fe20000410000 */
[----:B------:R-:W-:Y:S01]  /*57a0*/  LEA.HI.SX32 R166, R159, R86, 0x1b ;  /* 0x000000569fa67211 */ /* 0x000fe200078fdaff */
[----:B------:R-:W-:Y:S01]  /*57b0*/  FMUL.FTZ R181, R105, R174 ;  /* 0x000000ae69b57220 */ /* 0x000fe20000410000 */
[-C--:B------:R-:W-:Y:S01]  /*57c0*/  LEA.HI.SX32 R169, R161, R86.reuse, 0x1b ;  /* 0x00000056a1a97211 */ /* 0x080fe200078fdaff */
[----:B------:R-:W-:Y:S01]  /*57d0*/  FMUL.FTZ R183, R104, R183 ;  /* 0x000000b768b77220 */ /* 0x000fe20000410000 */
[----:B------:R-:W-:Y:S01]  /*57e0*/  LEA.HI.SX32 R170, R163, R86, 0x1b ;  /* 0x00000056a3aa7211 */ /* 0x000fe200078fdaff */
[----:B------:R-:W-:Y:S01]  /*57f0*/  FMUL.FTZ R185, R122, R32 ;  /* 0x000000207ab97220 */ /* 0x000fe20000410000 */
[----:B------:R-:W-:-:S02]  /*5800*/  LEA.HI.SX32 R164, R167, R86, 0x1b ;  /* 0x00000056a7a47211 */ /* 0x000fc400078fdaff */
[-C--:B------:R-:W-:Y:S02]  /*5810*/  LEA.HI.SX32 R162, R171, R86.reuse, 0x1b ;  /* 0x00000056aba27211 */ /* 0x080fe400078fdaff */
[----:B------:R-:W-:Y:S01]  /*5820*/  LEA.HI.SX32 R160, R173, R86, 0x1b ;  /* 0x00000056ada07211 */ /* 0x000fe200078fdaff */
[----:B------:R1:W0:Y:S01]  /*5830*/  LDS R41, [R40.X4+0x840] ;  /* 0x0008400028297984 */ /* 0x0002220000004800 */
[----:B------:R-:W-:-:S03]  /*5840*/  SHF.L.U64.HI R106, R110, 0x2, R109 ;  /* 0x000000026e6a7819 */ /* 0x000fc6000001026d */
[----:B------:R1:W2:Y:S04]  /*5850*/  LDS R107, [R165.X4+0x8c0] ;  /* 0x0008c000a56b7984 */ /* 0x0002a80000004800 */
[----:B------:R1:W3:Y:S04]  /*5860*/  LDS R167, [R166.X4+0x940] ;  /* 0x00094000a6a77984 */ /* 0x0002e80000004800 */
        /* <DEDUP_REMOVED lines=30> */
.L_x_7303:
[----:B01234-:R-:W-:Y:S05]  /*5a50*/  BSYNC B0 ;  /* 0x0000000000007941 */ /* 0x01ffea0003800000 */
.L_x_7302:
[----:B------:R-:W0:Y:S01]  /*5a60*/  LDS R165, [R165.X4+0xce0] ;  /* 0x000ce000a5a57984 */ /* 0x000e220000004800 */
[----:B------:R-:W-:Y:S01]  /*5a70*/  ISETP.GE.AND P6, PT, R172, 0x21, PT ;  /* 0x00000021ac00780c */ /* 0x000fe20003fc6270 */
[----:B------:R-:W-:Y:S01]  /*5a80*/  IMAD R34, R106, c[0x0][0x2b0], RZ ;  /* 0x0000ac006a227a24 */ /* 0x000fe200078e02ff */
[----:B------:R-:W-:Y:S01]  /*5a90*/  SHF.L.U32 R179, R110, 0x2, RZ ;  /* 0x000000026eb37819 */ /* 0x000fe200000006ff */
[----:B------:R-:W-:Y:S01]  /*5aa0*/  IMAD R35, R106, c[0x0][0x2d0], RZ ;  /* 0x0000b4006a237a24 */ /* 0x000fe200078e02ff */
[C---:B------:R-:W-:Y:S01]  /*5ab0*/  IADD3 R36, P1, R30.reuse, -0x300, RZ ;  /* 0xfffffd001e247810 */ /* 0x040fe20007f3e0ff */
[----:B------:R-:W-:Y:S01]  /*5ac0*/  BSSY B0, `(.L_x_7304) ;  /* 0x0000015000007945 */ /* 0x000fe20003800000 */
[C---:B------:R-:W-:Y:S01]  /*5ad0*/  IADD3 R40, P2, R30.reuse, -0x280, RZ ;  /* 0xfffffd801e287810 */ /* 0x040fe20007f5e0ff */
[C---:B------:R-:W-:Y:S01]  /*5ae0*/  IMAD R175, R179.reuse, c[0x0][0x2b4], R34 ;  /* 0x0000ad00b3af7a24 */ /* 0x040fe200078e0222 */
[----:B------:R-:W-:Y:S01]  /*5af0*/  IADD3 R32, P3, R30, -0x200, RZ ;  /* 0xfffffe001e207810 */ /* 0x000fe20007f7e0ff */
[----:B------:R-:W-:Y:S01]  /*5b00*/  IMAD R177, R179, c[0x0][0x2d4], R35 ;  /* 0x0000b500b3b17a24 */ /* 0x000fe200078e0223 */
[----:B------:R-:W-:-:S02]  /*5b10*/  IADD3.X R37, R31, -0x1, RZ, P1, !PT ;  /* 0xffffffff1f257810 */ /* 0x000fc40000ffe4ff */
[C---:B------:R-:W-:Y:S02]  /*5b20*/  IADD3.X R41, R31.reuse, -0x1, RZ, P2, !PT ;  /* 0xffffffff1f297810 */ /* 0x040fe400017fe4ff */
[----:B------:R-:W-:Y:S02]  /*5b30*/  IADD3.X R33, R31, -0x1, RZ, P3, !PT ;  /* 0xffffffff1f217810 */ /* 0x000fe40001ffe4ff */
[C---:B------:R-:W-:Y:S02]  /*5b40*/  ISETP.GE.AND P5, PT, R172.reuse, 0x41, PT ;  /* 0x00000041ac00780c */ /* 0x040fe40003fa6270 */
[C---:B------:R-:W-:Y:S02]  /*5b50*/  ISETP.GE.AND P0, PT, R172.reuse, 0x61, PT ;  /* 0x00000061ac00780c */ /* 0x040fe40003f06270 */
[C---:B------:R-:W-:Y:S02]  /*5b60*/  ISETP.GE.AND P1, PT, R172.reuse, 0x81, PT ;  /* 0x00000081ac00780c */ /* 0x040fe40003f26270 */
[----:B------:R-:W-:-:S02]  /*5b70*/  ISETP.GE.AND P2, PT, R172, 0xa1, PT ;  /* 0x000000a1ac00780c */ /* 0x000fc40003f46270 */
[C---:B------:R-:W-:Y:S02]  /*5b80*/  ISETP.GE.AND P3, PT, R172.reuse, 0xc1, PT ;  /* 0x000000c1ac00780c */ /* 0x040fe40003f66270 */
[----:B------:R-:W-:Y:S01]  /*5b90*/  ISETP.GE.AND P4, PT, R172, 0xe1, PT ;  /* 0x000000e1ac00780c */ /* 0x000fe20003f86270 */
[----:B------:R-:W-:Y:S07]  /*5ba0*/  @!P6 BRA `(.L_x_7305) ;  /* 0x000000600000e947 */ /* 0x000fee0003800000 */
[----:B------:R-:W-:-:S04]  /*5bb0*/  IMAD.WIDE.U32 R38, R179, c[0x0][0x2b0], R30 ;  /* 0x0000ac00b3267a25 */ /* 0x000fc800078e001e */
[----:B------:R-:W-:Y:S01]  /*5bc0*/  IMAD.WIDE.U32 R34, R179, c[0x0][0x2d0], R16 ;  /* 0x0000b400b3227a25 */ /* 0x000fe200078e0010 */
[----:B------:R-:W-:-:S04]  /*5bd0*/  IADD3 R39, R39, R175, RZ ;  /* 0x000000af27277210 */ /* 0x000fc80007ffe0ff */
[----:B------:R-:W-:Y:S01]  /*5be0*/  IADD3 R35, R35, R177, RZ ;  /* 0x000000b123237210 */ /* 0x000fe20007ffe0ff */
[----:B------:R1:W-:Y:S04]  /*5bf0*/  RED.E.ADD.F32.FTZ.RN.STRONG.GPU [R38.64+-0x380], R107 ;  /* 0xfffc806b2600798e */ /* 0x0003e8000c10e784 */
[----:B0-----:R1:W-:Y:S02]  /*5c00*/  RED.E.ADD.F32.FTZ.RN.STRONG.GPU [R34.64], R165 ;  /* 0x000000a52200798e */ /* 0x0013e4000c10e784 */
.L_x_7305:
[----:B------:R-:W-:Y:S05]  /*5c10*/  BSYNC B0 ;  /* 0x0000000000007941 */ /* 0x000fea0003800000 */
.L_x_7304:
[----:B-1----:R1:W2:Y:S01]  /*5c20*/  LDS R35, [R166.X4+0xd60] ;  /* 0x000d6000a6237984 */ /* 0x0022a20000004800 */
[----:B------:R-:W-:Y:S01]  /*5c30*/  BSSY B0, `(.L_x_7306) ;  /* 0x0000009000007945 */ /* 0x000fe20003800000 */
[----:B------:R-:W-:Y:S01]  /*5c40*/  IADD3 R34, P6, R30, -0x180, RZ ;  /* 0xfffffe801e227810 */ /* 0x000fe20007fde0ff */
[----:B------:R-:W-:Y:S07]  /*5c50*/  @!P5 BRA `(.L_x_7307) ;  /* 0x000000600000d947 */ /* 0x000fee0003800000 */
[----:B------:R-:W-:-:S04]  /*5c60*/  IMAD.WIDE.U32 R38, R179, c[0x0][0x2b0], R36 ;  /* 0x0000ac00b3267a25 */ /* 0x000fc800078e0024 */
[----:B------:R-:W-:Y:S01]  /*5c70*/  IMAD.WIDE.U32 R36, R179, c[0x0][0x2d0], R18 ;  /* 0x0000b400b3247a25 */ /* 0x000fe200078e0012 */
[----:B------:R-:W-:-:S04]  /*5c80*/  IADD3 R39, R175, R39, RZ ;  /* 0x00000027af277210 */ /* 0x000fc80007ffe0ff */
[----:B------:R-:W-:Y:S01]  /*5c90*/  IADD3 R37, R177, R37, RZ ;  /* 0x00000025b1257210 */ /* 0x000fe20007ffe0ff */
[----:B------:R3:W-:Y:S04]  /*5ca0*/  RED.E.ADD.F32.FTZ.RN.STRONG.GPU [R38.64], R167 ;  /* 0x000000a72600798e */ /* 0x0007e8000c10e784 */
[----:B--2---:R3:W-:Y:S02]  /*5cb0*/  RED.E.ADD.F32.FTZ.RN.STRONG.GPU [R36.64], R35 ;  /* 0x000000232400798e */ /* 0x0047e4000c10e784 */
.L_x_7307:
[----:B------:R-:W-:Y:S05]  /*5cc0*/  BSYNC B0 ;  /* 0x0000000000007941 */ /* 0x000fea0003800000 */
.L_x_7306:
[----:B------:R-:W4:Y:S01]  /*5cd0*/  LDS R169, [R169.X4+0xde0] ;  /* 0x000de000a9a97984 */ /* 0x000f220000004800 */
[----:B------:R-:W-:Y:S01]  /*5ce0*/  BSSY B0, `(.L_x_7308) ;  /* 0x000000b000007945 */ /* 0x000fe20003800000 */
[----:B--23--:R-:W-:Y:S02]  /*5cf0*/  IADD3.X R35, R31, -0x1, RZ, P6, !PT ;  /* 0xffffffff1f237810 */ /* 0x00cfe400037fe4ff */
[C---:B------:R-:W-:Y:S02]  /*5d00*/  IADD3 R36, P5, R30.reuse, -0x100, RZ ;  /* 0xffffff001e247810 */ /* 0x040fe40007fbe0ff */
[----:B------:R-:W-:Y:S01]  /*5d10*/  IADD3 R38, P6, R30, -0x80, RZ ;  /* 0xffffff801e267810 */ /* 0x000fe20007fde0ff */
[----:B------:R-:W-:Y:S07]  /*5d20*/  @!P0 BRA `(.L_x_7309) ;  /* 0x0000006000008947 */ /* 0x000fee0003800000 */
[----:B------:R-:W-:-:S04]  /*5d30*/  IMAD.WIDE.U32 R106, R179, c[0x0][0x2b0], R40 ;  /* 0x0000ac00b36a7a25 */ /* 0x000fc800078e0028 */
[----:B------:R-:W-:Y:S01]  /*5d40*/  IMAD.WIDE.U32 R40, R179, c[0x0][0x2d0], R20 ;  /* 0x0000b400b3287a25 */ /* 0x000fe200078e0014 */
[----:B------:R-:W-:-:S04]  /*5d50*/  IADD3 R107, R175, R107, RZ ;  /* 0x0000006baf6b7210 */ /* 0x000fc80007ffe0ff */
[----:B------:R-:W-:Y:S01]  /*5d60*/  IADD3 R41, R177, R41, RZ ;  /* 0x00000029b1297210 */ /* 0x000fe20007ffe0ff */
[----:B------:R2:W-:Y:S04]  /*5d70*/  RED.E.ADD.F32.FTZ.RN.STRONG.GPU [R106.64], R171 ;  /* 0x000000ab6a00798e */ /* 0x0005e8000c10e784 */
[----:B----4-:R2:W-:Y:S02]  /*5d80*/  RED.E.ADD.F32.FTZ.RN.STRONG.GPU [R40.64], R169 ;  /* 0x000000a92800798e */ /* 0x0105e4000c10e784 */
.L_x_7309:
[----:B------:R-:W-:Y:S05]  /*5d90*/  BSYNC B0 ;  /* 0x0000000000007941 */ /* 0x000fea0003800000 */
.L_x_7308:
[----:B--2---:R2:W3:Y:S01]  /*5da0*/  LDS R107, [R170.X4+0xe60] ;  /* 0x000e6000aa6b7984 */ /* 0x0044e20000004800 */
        /* <DEDUP_REMOVED lines=8> */
.L_x_7311:
[----:B------:R-:W-:Y:S05]  /*5e30*/  BSYNC B0 ;  /* 0x0000000000007941 */ /* 0x000fea0003800000 */
.L_x_7310:
[----:B-1----:R1:W2:Y:S01]  /*5e40*/  LDS R41, [R164.X4+0xee0] ;  /* 0x000ee000a4297984 */ /* 0x0022a20000004800 */
[----:B------:R-:W-:Y:S01]  /*5e50*/  BSSY B0, `(.L_x_7312) ;  /* 0x0000009000007945 */ /* 0x000fe20003800000 */
[----:B------:R-:W-:Y:S01]  /*5e60*/  IADD3.X R37, R31, -0x1, RZ, P5, !PT ;  /* 0xffffffff1f257810 */ /* 0x000fe20002ffe4ff */
[----:B------:R-:W-:Y:S05]  /*5e70*/  @!P2 BRA `(.L_x_7313) ;  /* 0x000000600000a947 */ /* 0x000fea0003800000 */
[----:B------:R-:W-:-:S04]  /*5e80*/  IMAD.WIDE.U32 R34, R179, c[0x0][0x2b0], R34 ;  /* 0x0000ac00b3227a25 */ /* 0x000fc800078e0022 */
[----:B------:R-:W-:Y:S01]  /*5e90*/  IMAD.WIDE.U32 R32, R179, c[0x0][0x2d0], R24 ;  /* 0x0000b400b3207a25 */ /* 0x000fe200078e0018 */
[----:B------:R-:W-:-:S04]  /*5ea0*/  IADD3 R35, R175, R35, RZ ;  /* 0x00000023af237210 */ /* 0x000fc80007ffe0ff */
[----:B------:R-:W-:Y:S01]  /*5eb0*/  IADD3 R33, R177, R33, RZ ;  /* 0x00000021b1217210 */ /* 0x000fe20007ffe0ff */
[----:B------:R1:W-:Y:S04]  /*5ec0*/  RED.E.ADD.F32.FTZ.RN.STRONG.GPU [R34.64], R163 ;  /* 0x000000a32200798e */ /* 0x0003e8000c10e784 */
[----:B--2---:R1:W-:Y:S02]  /*5ed0*/  RED.E.ADD.F32.FTZ.RN.STRONG.GPU [R32.64], R41 ;  /* 0x000000292000798e */ /* 0x0043e4000c10e784 */
.L_x_7313:
[----:B------:R-:W-:Y:S05]  /*5ee0*/  BSYNC B0 ;  /* 0x0000000000007941 */ /* 0x000fea0003800000 */
.L_x_7312:
        /* <DEDUP_REMOVED lines=9> */
.L_x_7315:
[----:B------:R-:W-:Y:S05]  /*5f80*/  BSYNC B0 ;  /* 0x0000000000007941 */ /* 0x000fea0003800000 */
.L_x_7314:
[----:B------:R1:W4:Y:S01]  /*5f90*/  LDS R37, [R160.X4+0xfe0] ;  /* 0x000fe000a0257984 */ /* 0x0003220000004800 */
[----:B------:R-:W-:Y:S01]  /*5fa0*/  BSSY B0, `(.L_x_7316) ;  /* 0x0000009000007945 */ /* 0x000fe20003800000 */
[----:B------:R-:W-:Y:S01]  /*5fb0*/  IADD3.X R39, R31, -0x1, RZ, P6, !PT ;  /* 0xffffffff1f277810 */ /* 0x000fe200037fe4ff */
[----:B------:R-:W-:Y:S05]  /*5fc0*/  @!P4 BRA `(.L_x_7317) ;  /* 0x000000600000c947 */ /* 0x000fea0003800000 */
[----:B-1----:R-:W-:-:S04]  /*5fd0*/  IMAD.WIDE.U32 R34, R179, c[0x0][0x2b0], R38 ;  /* 0x0000ac00b3227a25 */ /* 0x002fc800078e0026 */
[----:B------:R-:W-:Y:S01]  /*5fe0*/  IMAD.WIDE.U32 R32, R179, c[0x0][0x2d0], R28 ;  /* 0x0000b400b3207a25 */ /* 0x000fe200078e001c */
[----:B------:R-:W-:-:S04]  /*5ff0*/  IADD3 R35, R175, R35, RZ ;  /* 0x00000023af237210 */ /* 0x000fc80007ffe0ff */
[----:B------:R-:W-:Y:S01]  /*6000*/  IADD3 R33, R177, R33, RZ ;  /* 0x00000021b1217210 */ /* 0x000fe20007ffe0ff */
[----:B------:R1:W-:Y:S04]  /*6010*/  RED.E.ADD.F32.FTZ.RN.STRONG.GPU [R34.64], R159 ;  /* 0x0000009f2200798e */ /* 0x0003e8000c10e784 */
[----:B----4-:R1:W-:Y:S02]  /*6020*/  RED.E.ADD.F32.FTZ.RN.STRONG.GPU [R32.64], R37 ;  /* 0x000000252000798e */ /* 0x0103e4000c10e784 */
.L_x_7317:
[----:B------:R-:W-:Y:S05]  /*6030*/  BSYNC B0 ;  /* 0x0000000000007941 */ /* 0x000fea0003800000 */
.L_x_7316:
[----:B-1----:R-:W1:Y:S01]  /*6040*/  SHFL.DOWN P0, R33, R146, 0x1, 0x1f ;  /* 0x08201f0092217f89 */ /* 0x002e620000000000 */
[-C--:B------:R-:W-:Y:S01]  /*6050*/  FMUL.FTZ R32, R108, R141.reuse ;  /* 0x0000008d6c207220 */ /* 0x080fe20000410000 */
[----:B------:R-:W-:Y:S01]  /*6060*/  ISETP.NE.AND P2, PT, R86, RZ, PT ;  /* 0x000000ff5600720c */ /* 0x000fe20003f45270 */
[----:B------:R-:W-:Y:S01]  /*6070*/  FMUL.FTZ R141, R126, R141 ;  /* 0x0000008d7e8d7220 */ /* 0x000fe20000410000 */
        /* <DEDUP_REMOVED lines=8> */
[C---:B------:R-:W-:Y:S02]  /*6100*/  FMUL.FTZ R34, R108.reuse, R143 ;  /* 0x0000008f6c227220 */ /* 0x040fe40000410000 */
[C---:B------:R-:W-:Y:S02]  /*6110*/  FMUL.FTZ R145, R108.reuse, R145 ;  /* 0x000000916c917220 */ /* 0x040fe40000410000 */
        /* <DEDUP_REMOVED lines=17> */
[----:B-1----:R-:W-:-:S02]  /*6230*/  @P0 FADD R38, R33, R38 ;  /* 0x0000002621260221 */ /* 0x002fc40000000000 */
[----:B------:R-:W-:Y:S02]  /*6240*/  FMUL.FTZ R33, R130, R148 ;  /* 0x0000009482217220 */ /* 0x000fe40000410000 */
[----:B------:R-:W-:Y:S01]  /*6250*/  FFMA.FTZ R131, R124, R42, R131 ;  /* 0x0000002a7c837223 */ /* 0x000fe20000010083 */
[----:B------:R-:W1:Y:S01]  /*6260*/  SHFL.DOWN P0, R35, R38, 0x4, 0x1f ;  /* 0x08801f0026237f89 */ /* 0x000e620000000000 */
[----:B------:R-:W-:Y:S02]  /*6270*/  FFMA.FTZ R118, R33, R45, R118 ;  /* 0x0000002d21767223 */ /* 0x000fe40000010076 */
[----:B------:R-:W-:Y:S02]  /*6280*/  FFMA.FTZ R129, R138, R0, R129 ;  /* 0x000000008a817223 */ /* 0x000fe40000010081 */
[----:B------:R-:W-:Y:S02]  /*6290*/  FFMA.FTZ R116, R141, R43, R116 ;  /* 0x0000002b8d747223 */ /* 0x000fe40000010074 */
[----:B------:R-:W-:-:S02]  /*62a0*/  FADD.FTZ R125, R34, R125 ;  /* 0x0000007d227d7221 */ /* 0x000fc40000010000 */
[----:B------:R-:W-:Y:S02]  /*62b0*/  FADD.FTZ R127, R36, R127 ;  /* 0x0000007f247f7221 */ /* 0x000fe40000010000 */
[----:B------:R-:W-:Y:S02]  /*62c0*/  FADD.FTZ R121, R128, R121 ;  /* 0x0000007980797221 */ /* 0x000fe40000010000 */
[----:B------:R-:W-:Y:S02]  /*62d0*/  FFMA.FTZ R137, R136, R48, R137 ;  /* 0x0000003088897223 */ /* 0x000fe40000010089 */
[----:B------:R-:W-:Y:S02]  /*62e0*/  FADD.FTZ R117, R132, R117 ;  /* 0x0000007584757221 */ /* 0x000fe40000010000 */
[----:B-1----:R-:W-:-:S05]  /*62f0*/  @P0 FADD R35, R38, R35 ;  /* 0x0000002326230221 */ /* 0x002fca0000000000 */
[----:B------:R-:W1:Y:S02]  /*6300*/  SHFL.DOWN P0, R40, R35, 0x8, 0x1f ;  /* 0x09001f0023287f89 */ /* 0x000e640000000000 */
[----:B-1----:R-:W-:Y:S01]  /*6310*/  @P0 FADD R40, R35, R40 ;  /* 0x0000002823280221 */ /* 0x002fe20000000000 */
[----:B------:R-:W-:Y:S01]  /*6320*/  ISETP.NE.AND P0, PT, R81, RZ, PT ;  /* 0x000000ff5100720c */ /* 0x000fe20003f05270 */
[----:B------:R-:W-:-:S03]  /*6330*/  FMUL.FTZ R35, R108, R148 ;  /* 0x000000946c237220 */ /* 0x000fc60000410000 */
[----:B----4-:R-:W1:Y:S01]  /*6340*/  SHFL.DOWN P1, R37, R40, 0x10, 0x1f ;  /* 0x0a001f0028257f89 */ /* 0x010e620000020000 */
[----:B------:R-:W-:-:S04]  /*6350*/  FMUL.FTZ R35, R35, R154 ;  /* 0x0000009a23237220 */ /* 0x000fc80000410000 */
[----:B------:R-:W-:Y:S02]  /*6360*/  FFMA.FTZ R32, R54, R33, R35 ;  /* 0x0000002136207223 */ /* 0x000fe40000010023 */
[-C--:B------:R-:W-:Y:S02]  /*6370*/  FMUL.FTZ R33, R134, R156.reuse ;  /* 0x0000009c86217220 */ /* 0x080fe40000410000 */
[----:B------:R-:W-:Y:S02]  /*6380*/  FMUL.FTZ R156, R108, R156 ;  /* 0x0000009c6c9c7220 */ /* 0x000fe40000410000 */
[----:B------:R-:W-:Y:S02]  /*6390*/  FADD.FTZ R119, R32, R119 ;  /* 0x0000007720777221 */ /* 0x000fe40000010000 */
[----:B------:R-:W-:Y:S02]  /*63a0*/  FMUL.FTZ R156, R156, R149 ;  /* 0x000000959c9c7220 */ /* 0x000fe40000410000 */
[----:B------:R-:W-:-:S02]  /*63b0*/  FFMA.FTZ R32, R59, R136, R151 ;  /* 0x000000883b207223 */ /* 0x000fc40000010097 */
[----:B------:R-:W-:Y:S02]  /*63c0*/  FFMA.FTZ R156, R56, R33, R156 ;  /* 0x00000021389c7223 */ /* 0x000fe4000001009c */
[----:B------:R-:W-:Y:S02]  /*63d0*/  FFMA.FTZ R120, R33, R47, R120 ;  /* 0x0000002f21787223 */ /* 0x000fe40000010078 */
[----:B------:R-:W-:Y:S02]  /*63e0*/  FADD.FTZ R115, R156, R115 ;  /* 0x000000739c737221 */ /* 0x000fe40000010000 */
[----:B------:R-:W-:Y:S02]  /*63f0*/  FADD.FTZ R113, R32, R113 ;  /* 0x0000007120717221 */ /* 0x000fe40000010000 */
[----:B-1----:R-:W-:-:S05]  /*6400*/  @P1 FADD R37, R40, R37 ;  /* 0x0000002528251221 */ /* 0x002fca0000000000 */
[----:B------:R1:W-:Y:S04]  /*6410*/  @!P0 STS [0x1084], R37 ;  /* 0x00108425ff008388 */ /* 0x0003e80000000800 */
[----:B------:R-:W-:Y:S06]  /*6420*/  BAR.SYNC.DEFER_BLOCKING 0x0 ;  /* 0x0000000000007b1d */ /* 0x000fec0000010000 */
[----:B------:R-:W-:Y:S05]  /*6430*/  @P2 BRA `(.L_x_7319) ;  /* 0x0000005000002947 */ /* 0x000fea0003800000 */
[----:B-1----:R-:W-:Y:S02]  /*6440*/  ISETP.NE.AND P0, PT, R140, c[0x0][0x174], PT ;  /* 0x00005d008c007a0c */ /* 0x002fe40003f05270 */
[----:B------:R-:W-:-:S11]  /*6450*/  SHF.L.U32 R34, R111, 0x2, RZ ;  /* 0x000000026f227819 */ /* 0x000fd600000006ff */
[----:B------:R-:W1:Y:S02]  /*6460*/  @P0 LDS R32, [R34+0x2338] ;  /* 0x0023380022200984 */ /* 0x000e640000000800 */
[----:B-1----:R-:W-:-:S05]  /*6470*/  @P0 FADD.FTZ R37, R37, R32 ;  /* 0x0000002025250221 */ /* 0x002fca0000010000 */
[----:B------:R1:W-:Y:S02]  /*6480*/  STS [R34+0x2338], R37 ;  /* 0x0023382522007388 */ /* 0x0003e40000000800 */
.L_x_7319:
[----:B-1----:R-:W-:Y:S05]  /*6490*/  BSYNC B0 ;  /* 0x0000000000007941 */ /* 0x002fea0003800000 */
.L_x_7318:
[----:B------:R-:W-:Y:S02]  /*64a0*/  IADD3 R111, R111, 0x1, RZ ;  /* 0x000000016f6f7810 */ /* 0x000fe40007ffe0ff */
[----:B------:R-:W-:Y:S02]  /*64b0*/  IADD3 R110, P1, R110, 0x1, RZ ;  /* 0x000000016e6e7810 */ /* 0x000fe40007f3e0ff */
[----:B------:R-:W-:Y:S02]  /*64c0*/  ISETP.GE.AND P0, PT, R111, c[0x0][0x16c], PT ;  /* 0x00005b006f007a0c */ /* 0x000fe40003f06270 */
[----:B------:R-:W-:-:S11]  /*64d0*/  IADD3.X R109, RZ, R109, RZ, P1, !PT ;  /* 0x0000006dff6d7210 */ /* 0x000fd60000ffe4ff */
[----:B------:R-:W-:Y:S01]  /*64e0*/  @P0 CALL.REL.NOINC `(.L_x_7299) ;  /* 0x0000001000000944 */ /* 0x000fe20003c00000 */
[----:B------:R-:W-:Y:S05]  /*64f0*/  BRA `(.L_x_7320) ;  /* 0xffffda1000007947 */ /* 0x000fea000383ffff */
.L_x_7299:
[----:B------:R-:W-:Y:S01]  /*6500*/  BAR.SYNC.DEFER_BLOCKING 0x0 ;  /* 0x0000000000007b1d */ /* 0x000fe20000010000 */
[-C--:B------:R-:W-:Y:S01]  /*6510*/  ISETP.GE.AND P5, PT, R8, R71.reuse, PT ;  /* 0x000000470800720c */ /* 0x080fe20003fa6270 */
[----:B------:R-:W-:Y:S01]  /*6520*/  CS2R R10, SRZ ;  /* 0x00000000000a7805 */ /* 0x000fe2000001ff00 */
        /* <DEDUP_REMOVED lines=8> */
[----:B------:R-:W4:Y:S01]  /*65b0*/  @!P5 LDG.E R114, [R12.64] ;  /* 0x000000040c72d981 */ /* 0x000f22000c1e1900 */
[----:B------:R-:W-:-:S03]  /*65c0*/  ISETP.GE.AND P5, PT, R72, R71, PT ;  /* 0x000000474800720c */ /* 0x000fc60003fa6270 */
[----:B------:R-:W5:Y:S01]  /*65d0*/  @!P0 LDG.E R11, [R12.64+0x80] ;  /* 0x000080040c0b8981 */ /* 0x000f62000c1e1900 */
[----:B------:R-:W-:Y:S02]  /*65e0*/  ISETP.GE.AND P0, PT, R70, R71, PT ;  /* 0x000000474600720c */ /* 0x000fe40003f06270 */
[----:B------:R-:W-:Y:S01]  /*65f0*/  MOV R21, RZ ;  /* 0x000000ff00157202 */ /* 0x000fe20000000f00 */
[----:B---3--:R-:W3:Y:S04]  /*6600*/  @!P1 LDG.E R0, [R12.64+0x100] ;  /* 0x000100040c009981 */ /* 0x008ee8000c1e1900 */
[----:B--2---:R-:W2:Y:S04]  /*6610*/  @!P2 LDG.E R17, [R12.64+0x180] ;  /* 0x000180040c11a981 */ /* 0x004ea8000c1e1900 */
[----:B------:R-:W2:Y:S04]  /*6620*/  @!P3 LDG.E R10, [R12.64+0x200] ;  /* 0x000200040c0ab981 */ /* 0x000ea8000c1e1900 */
[----:B------:R-:W2:Y:S04]  /*6630*/  @!P4 LDG.E R19, [R12.64+0x280] ;  /* 0x000280040c13c981 */ /* 0x000ea8000c1e1900 */
[----:B------:R-:W2:Y:S04]  /*6640*/  @!P5 LDG.E R16, [R12.64+0x300] ;  /* 0x000300040c10d981 */ /* 0x000ea8000c1e1900 */
[----:B------:R-:W2:Y:S01]  /*6650*/  @!P0 LDG.E R21, [R12.64+0x380] ;  /* 0x000380040c158981 */ /* 0x000ea2000c1e1900 */
[----:B------:R-:W-:Y:S01]  /*6660*/  ISETP.NE.AND P6, PT, R86, RZ, PT ;  /* 0x000000ff5600720c */ /* 0x000fe20003fc5270 */
[----:B------:R-:W-:Y:S01]  /*6670*/  IMAD R22, R144, c[0x0][0x2d8], RZ ;  /* 0x0000b60090167a24 */ /* 0x000fe200078e02ff */
[----:B------:R-:W-:Y:S01]  /*6680*/  BSSY B0, `(.L_x_7321) ;  /* 0x0000079000007945 */ /* 0x000fe20003800000 */
[----:B------:R-:W-:-:S02]  /*6690*/  IMAD R39, R97, c[0x0][0x2e0], RZ ;  /* 0x0000b80061277a24 */ /* 0x000fc400078e02ff */
[----:B------:R-:W-:Y:S02]  /*66a0*/  IMAD R37, R95, c[0x0][0x2dc], R22 ;  /* 0x0000b7005f257a24 */ /* 0x000fe400078e0216 */
[----:B------:R-:W-:Y:S01]  /*66b0*/  IMAD R39, R98, c[0x0][0x2e4], R39 ;  /* 0x0000b90062277a24 */ /* 0x000fe200078e0227 */
[----:B----4-:R-:W-:Y:S04]  /*66c0*/  STS [R69], R114 ;  /* 0x0000007245007388 */ /* 0x010fe80000000800 */
[----:B-----5:R-:W-:Y:S04]  /*66d0*/  STS [R68+0x80], R11 ;  /* 0x0000800b44007388 */ /* 0x020fe80000000800 */
[----:B---3--:R-:W-:Y:S04]  /*66e0*/  STS [R67+0x100], R0 ;  /* 0x0001000043007388 */ /* 0x008fe80000000800 */
[----:B--2---:R-:W-:Y:S04]  /*66f0*/  STS [R66+0x180], R17 ;  /* 0x0001801142007388 */ /* 0x004fe80000000800 */
[----:B------:R-:W-:Y:S04]  /*6700*/  STS [R65+0x200], R10 ;  /* 0x0002000a41007388 */ /* 0x000fe80000000800 */
[----:B------:R-:W-:Y:S04]  /*6710*/  STS [R64+0x280], R19 ;  /* 0x0002801340007388 */ /* 0x000fe80000000800 */
[----:B------:R-:W-:Y:S04]  /*6720*/  STS [R63+0x300], R16 ;  /* 0x000300103f007388 */ /* 0x000fe80000000800 */
[----:B------:R-:W-:Y:S01]  /*6730*/  STS [R62+0x380], R21 ;  /* 0x000380153e007388 */ /* 0x000fe20000000800 */
[----:B------:R-:W-:-:S06]  /*6740*/  NOP ;  /* 0x0000000000007918 */ /* 0x000fcc0000000000 */
[----:B------:R-:W1:Y:S04]  /*6750*/  LDS R23, [R58+0x4] ;  /* 0x000004003a177984 */ /* 0x000e680000000800 */
[----:B------:R-:W2:Y:S04]  /*6760*/  LDS R13, [R58+0x8] ;  /* 0x000008003a0d7984 */ /* 0x000ea80000000800 */
[----:B------:R-:W3:Y:S04]  /*6770*/  LDS R25, [R58+0xc] ;  /* 0x00000c003a197984 */ /* 0x000ee80000000800 */
[----:B------:R-:W4:Y:S04]  /*6780*/  LDS R19, [R58+0x1c] ;  /* 0x00001c003a137984 */ /* 0x000f280000000800 */
[----:B------:R-:W5:Y:S04]  /*6790*/  LDS R21, [R58] ;  /* 0x000000003a157984 */ /* 0x000f680000000800 */
[----:B------:R-:W0:Y:S04]  /*67a0*/  LDS R11, [R58+0x10] ;  /* 0x000010003a0b7984 */ /* 0x000e280000000800 */
[----:B------:R-:W0:Y:S01]  /*67b0*/  LDS R17, [R58+0x14] ;  /* 0x000014003a117984 */ /* 0x000e220000000800 */
[----:B-1----:R-:W-:-:S02]  /*67c0*/  FADD.FTZ R23, R23, R94 ;  /* 0x0000005e17177221 */ /* 0x002fc40000010000 */
[----:B--2---:R-:W-:-:S03]  /*67d0*/  FADD.FTZ R12, R13, R94 ;  /* 0x0000005e0d0c7221 */ /* 0x004fc60000010000 */
[----:B------:R-:W-:Y:S01]  /*67e0*/  FSETP.GTU.FTZ.AND P4, PT, R23, 20, PT ;  /* 0x41a000001700780b */ /* 0x000fe20003f9c000 */
[----:B------:R-:W1:Y:S01]  /*67f0*/  LDS R13, [R58+0x18] ;  /* 0x000018003a0d7984 */ /* 0x000e620000000800 */
[--C-:B---3--:R-:W-:Y:S01]  /*6800*/  FADD.FTZ R25, R25, R94.reuse ;  /* 0x0000005e19197221 */ /* 0x108fe20000010000 */
[----:B------:R-:W-:Y:S02]  /*6810*/  FSETP.GTU.FTZ.AND P5, PT, R12, 20, PT ;  /* 0x41a000000c00780b */ /* 0x000fe40003fbc000 */
[----:B------:R-:W-:Y:S01]  /*6820*/  BAR.SYNC.DEFER_BLOCKING 0x0 ;  /* 0x0000000000007b1d */ /* 0x000fe20000010000 */
[--C-:B----4-:R-:W-:Y:S01]  /*6830*/  FADD.FTZ R19, R19, R94.reuse ;  /* 0x0000005e13137221 */ /* 0x110fe20000010000 */
[----:B------:R-:W-:Y:S01]  /*6840*/  FSETP.GTU.FTZ.AND P0, PT, R25, 20, PT ;  /* 0x41a000001900780b */ /* 0x000fe20003f1c000 */
[----:B-----5:R-:W-:-:S05]  /*6850*/  FADD.FTZ R21, R21, R94 ;  /* 0x0000005e15157221 */ /* 0x020fca0000010000 */
[----:B------:R-:W-:Y:S02]  /*6860*/  @!P4 FMUL.FTZ R0, R23, -1.4426950216293334961 ;  /* 0xbfb8aa3b1700c820 */ /* 0x000fe40000410000 */
[--C-:B0-----:R-:W-:Y:S02]  /*6870*/  FADD.FTZ R11, R11, R94.reuse ;  /* 0x0000005e0b0b7221 */ /* 0x101fe40000010000 */
[----:B------:R-:W-:Y:S02]  /*6880*/  @!P5 FMUL.FTZ R12, R12, -1.4426950216293334961 ;  /* 0xbfb8aa3b0c0cd820 */ /* 0x000fe40000410000 */
[----:B------:R-:W0:Y:S01]  /*6890*/  @!P4 MUFU.EX2 R0, R0 ;  /* 0x000000000000c308 */ /* 0x000e220000000800 */
[----:B------:R-:W-:Y:S01]  /*68a0*/  FSETP.GTU.FTZ.AND P1, PT, R11, 20, PT ;  /* 0x41a000000b00780b */ /* 0x000fe20003f3c000 */
[----:B------:R-:W-:Y:S02]  /*68b0*/  @!P0 FMUL.FTZ R16, R25, -1.4426950216293334961 ;  /* 0xbfb8aa3b19108820 */ /* 0x000fe40000410000 */
[----:B------:R-:W-:-:S04]  /*68c0*/  FADD.FTZ R17, R17, R94 ;  /* 0x0000005e11117221 */ /* 0x000fc80000010000 */
[----:B------:R-:W2:Y:S01]  /*68d0*/  @!P5 MUFU.EX2 R12, R12 ;  /* 0x0000000c000cd308 */ /* 0x000ea20000000800 */
[----:B------:R-:W-:Y:S01]  /*68e0*/  FSETP.GTU.FTZ.AND P2, PT, R17, 20, PT ;  /* 0x41a000001100780b */ /* 0x000fe20003f5c000 */
[----:B------:R-:W-:Y:S04]  /*68f0*/  STS [R58], R137 ;  /* 0x000000893a007388 */ /* 0x000fe80000000800 */
[----:B------:R-:W-:Y:S01]  /*6900*/  STS [R58+0x4], R120 ;  /* 0x000004783a007388 */ /* 0x000fe20000000800 */
[----:B------:R-:W-:Y:S01]  /*6910*/  @!P1 FMUL.FTZ R11, R11, -1.4426950216293334961 ;  /* 0xbfb8aa3b0b0b9820 */ /* 0x000fe20000410000 */
[----:B------:R-:W3:Y:S01]  /*6920*/  @!P0 MUFU.EX2 R16, R16 ;  /* 0x0000001000108308 */ /* 0x000ee20000000800 */
[----:B0-----:R-:W-:Y:S01]  /*6930*/  @!P4 FADD.FTZ R10, R0, 1 ;  /* 0x3f800000000ac421 */ /* 0x001fe20000010000 */
[----:B------:R-:W-:Y:S01]  /*6940*/  STS [R58+0x8], R135 ;  /* 0x000008873a007388 */ /* 0x000fe20000000800 */
[----:B-1----:R-:W-:-:S03]  /*6950*/  FADD.FTZ R13, R13, R94 ;  /* 0x0000005e0d0d7221 */ /* 0x002fc60000010000 */
[----:B------:R-:W-:Y:S01]  /*6960*/  STS [R58+0xc], R118 ;  /* 0x00000c763a007388 */ /* 0x000fe20000000800 */
[----:B--2---:R-:W-:Y:S01]  /*6970*/  @!P5 FADD.FTZ R0, R12, 1 ;  /* 0x3f8000000c00d421 */ /* 0x004fe20000010000 */
[----:B------:R-:W0:Y:S01]  /*6980*/  @!P4 MUFU.RCP R10, R10 ;  /* 0x0000000a000ac308 */ /* 0x000e220000001000 */
[C---:B------:R-:W-:Y:S01]  /*6990*/  FSETP.GTU.FTZ.AND P3, PT, R13.reuse, 20, PT ;  /* 0x41a000000d00780b */ /* 0x040fe20003f7c000 */
[----:B------:R-:W-:Y:S04]  /*69a0*/  STS [R58+0x10], R133 ;  /* 0x000010853a007388 */ /* 0x000fe80000000800 */
[----:B------:R-:W-:Y:S02]  /*69b0*/  STS [R58+0x14], R116 ;  /* 0x000014743a007388 */ /* 0x000fe40000000800 */
[----:B------:R-:W1:Y:S01]  /*69c0*/  @!P5 MUFU.RCP R0, R0 ;  /* 0x000000000000d308 */ /* 0x000e620000001000 */
[----:B---3--:R-:W-:Y:S01]  /*69d0*/  @!P0 FADD.FTZ R16, R16, 1 ;  /* 0x3f80000010108421 */ /* 0x008fe20000010000 */
[----:B------:R-:W-:Y:S04]  /*69e0*/  STS [R58+0x18], R131 ;  /* 0x000018833a007388 */ /* 0x000fe80000000800 */
[----:B------:R-:W-:Y:S01]  /*69f0*/  @!P3 FMUL.FTZ R12, R13, -1.4426950216293334961 ;  /* 0xbfb8aa3b0d0cb820 */ /* 0x000fe20000410000 */
[----:B------:R-:W-:Y:S01]  /*6a00*/  STS [R58+0x1c], R129 ;  /* 0x00001c813a007388 */ /* 0x000fe20000000800 */
[----:B0-----:R-:W-:Y:S01]  /*6a10*/  @!P4 FMUL.FTZ R115, R115, R10 ;  /* 0x0000000a7373c220 */ /* 0x001fe20000410000 */
[----:B------:R-:W-:Y:S01]  /*6a20*/  FSETP.GTU.FTZ.AND P4, PT, R19, 20, PT ;  /* 0x41a000001300780b */ /* 0x000fe20003f9c000 */
[----:B------:R-:W-:-:S06]  /*6a30*/  NOP ;  /* 0x0000000000007918 */ /* 0x000fcc0000000000 */
[----:B-1----:R-:W-:Y:S01]  /*6a40*/  @!P5 FMUL.FTZ R117, R117, R0 ;  /* 0x000000007575d220 */ /* 0x002fe20000410000 */
[----:B------:R-:W-:Y:S01]  /*6a50*/  FSETP.GTU.FTZ.AND P5, PT, R21, 20, PT ;  /* 0x41a000001500780b */ /* 0x000fe20003fbc000 */
[----:B------:R-:W-:Y:S01]  /*6a60*/  LDS R23, [R67+0x100] ;  /* 0x0001000043177984 */ /* 0x000fe20000000800 */
[----:B------:R-:W0:Y:S01]  /*6a70*/  @!P1 MUFU.EX2 R11, R11 ;  /* 0x0000000b000b9308 */ /* 0x000e220000000800 */
[----:B------:R-:W-:Y:S02]  /*6a80*/  @!P2 FMUL.FTZ R10, R17, -1.4426950216293334961 ;  /* 0xbfb8aa3b110aa820 */ /* 0x000fe40000410000 */
[----:B------:R-:W-:Y:S01]  /*6a90*/  @!P4 FMUL.FTZ R13, R19, -1.4426950216293334961 ;  /* 0xbfb8aa3b130dc820 */ /* 0x000fe20000410000 */
[----:B------:R-:W-:Y:S04]  /*6aa0*/  LDS R25, [R66+0x180] ;  /* 0x0001800042197984 */ /* 0x000fe80000000800 */
[----:B------:R-:W-:Y:S01]  /*6ab0*/  LDS R19, [R69] ;  /* 0x0000000045137984 */ /* 0x000fe20000000800 */
[----:B------:R0:W1:Y:S02]  /*6ac0*/  @!P3 MUFU.EX2 R17, R12 ;  /* 0x0000000c0011b308 */ /* 0x0000640000000800 */
[----:B------:R-:W-:Y:S01]  /*6ad0*/  @!P5 FMUL.FTZ R0, R21, -1.4426950216293334961 ;  /* 0xbfb8aa3b1500d820 */ /* 0x000fe20000410000 */
[----:B------:R-:W-:Y:S04]  /*6ae0*/  LDS R27, [R65+0x200] ;  /* 0x00020000411b7984 */ /* 0x000fe80000000800 */
[----:B------:R-:W-:Y:S01]  /*6af0*/  LDS R21, [R68+0x80] ;  /* 0x0000800044157984 */ /* 0x000fe20000000800 */
[----:B------:R-:W2:Y:S01]  /*6b00*/  @!P2 MUFU.EX2 R10, R10 ;  /* 0x0000000a000aa308 */ /* 0x000ea20000000800 */
[----:B0-----:R-:W-:-:S02]  /*6b10*/  @!P1 FADD.FTZ R12, R11, 1 ;  /* 0x3f8000000b0c9421 */ /* 0x001fc40000010000 */
[----:B------:R-:W-:Y:S04]  /*6b20*/  LDS R29, [R64+0x280] ;  /* 0x00028000401d7984 */ /* 0x000fe80000000800 */
[----:B------:R-:W-:Y:S01]  /*6b30*/  LDS R31, [R63+0x300] ;  /* 0x000300003f1f7984 */ /* 0x000fe20000000800 */
[----:B------:R2:W0:Y:S01]  /*6b40*/  @!P4 MUFU.EX2 R18, R13 ;  /* 0x0000000d0012c308 */ /* 0x0004220000000800 */
[----:B-1----:R-:W-:Y:S02]  /*6b50*/  @!P3 FADD.FTZ R17, R17, 1 ;  /* 0x3f8000001111b421 */ /* 0x002fe40000010000 */
[----:B------:R-:W-:Y:S04]  /*6b60*/  LDS R33, [R62+0x380] ;  /* 0x000380003e217984 */ /* 0x000fe80000000800 */
[----:B------:R-:W-:Y:S01]  /*6b70*/  @!P6 STS [0x420], R71 ;  /* 0x00042047ff00e388 */ /* 0x000fe20000000800 */
[----:B------:R-:W1:Y:S01]  /*6b80*/  @!P5 MUFU.EX2 R0, R0 ;  /* 0x000000000000d308 */ /* 0x000e620000000800 */
[----:B--2---:R-:W-:-:S02]  /*6b90*/  @!P2 FADD.FTZ R13, R10, 1 ;  /* 0x3f8000000a0da421 */ /* 0x004fc40000010000 */
[----:B------:R-:W-:Y:S01]  /*6ba0*/  BAR.SYNC.DEFER_BLOCKING 0x0 ;  /* 0x0000000000007b1d */ /* 0x000fe20000010000 */
[----:B------:R-:W-:-:S04]  /*6bb0*/  IMAD.WIDE.U32 R10, R95, c[0x0][0x2d8], RZ ;  /* 0x0000b6005f0a7a25 */ /* 0x000fc800078e00ff */
[----:B0-----:R-:W-:Y:S01]  /*6bc0*/  @!P4 FADD.FTZ R18, R18, 1 ;  /* 0x3f8000001212c421 */ /* 0x001fe20000010000 */
[----:B------:R-:W0:Y:S01]  /*6bd0*/  @!P1 MUFU.RCP R12, R12 ;  /* 0x0000000c000c9308 */ /* 0x000e220000001000 */
[----:B------:R-:W-:-:S05]  /*6be0*/  IADD3 R11, R11, R37, RZ ;  /* 0x000000250b0b7210 */ /* 0x000fca0007ffe0ff */
[----:B------:R-:W-:Y:S02]  /*6bf0*/  IMAD.WIDE.U32 R10, R98, c[0x0][0x2e0], R10 ;  /* 0x0000b800620a7a25 */ /* 0x000fe400078e000a */
[----:B------:R-:W2:Y:S02]  /*6c00*/  @!P0 MUFU.RCP R16, R16 ;  /* 0x0000001000108308 */ /* 0x000ea40000001000 */
[----:B-1----:R-:W-:-:S06]  /*6c10*/  @!P5 FADD.FTZ R0, R0, 1 ;  /* 0x3f8000000000d421 */ /* 0x002fcc0000010000 */
[----:B------:R-:W1:Y:S01]  /*6c20*/  @!P2 MUFU.RCP R20, R13 ;  /* 0x0000000d0014a308 */ /* 0x000e620000001000 */
[----:B0-----:R-:W-:Y:S01]  /*6c30*/  @!P1 FMUL.FTZ R121, R121, R12 ;  /* 0x0000000c79799220 */ /* 0x001fe20000410000 */
[----:B------:R-:W0:Y:S06]  /*6c40*/  LDS R35, [0x420] ;  /* 0x00042000ff237984 */ /* 0x000e2c0000000800 */
[----:B------:R3:W4:Y:S01]  /*6c50*/  @!P3 MUFU.RCP R22, R17 ;  /* 0x000000110016b308 */ /* 0x0007220000001000 */
[----:B--2---:R-:W-:Y:S01]  /*6c60*/  @!P0 FMUL.FTZ R119, R119, R16 ;  /* 0x0000001077778220 */ /* 0x004fe20000410000 */
[----:B------:R-:W-:-:S04]  /*6c70*/  IADD3 R10, P0, R50, R10, RZ ;  /* 0x0000000a320a7210 */ /* 0x000fc80007f1e0ff */
[----:B------:R-:W-:Y:S02]  /*6c80*/  IADD3.X R11, R49, R39, R11, P0, !PT ;  /* 0x00000027310b7210 */ /* 0x000fe400007fe40b */
[----:B------:R-:W2:Y:S01]  /*6c90*/  @!P4 MUFU.RCP R18, R18 ;  /* 0x000000120012c308 */ /* 0x000ea20000001000 */
[----:B---3--:R-:W-:Y:S01]  /*6ca0*/  LEA R17, P1, R8, c[0x0][0x330], 0x2 ;  /* 0x0000cc0008117a11 */ /* 0x008fe200078210ff */
[----:B-1----:R-:W-:-:S03]  /*6cb0*/  @!P2 FMUL.FTZ R123, R123, R20 ;  /* 0x000000147b7ba220 */ /* 0x002fc60000410000 */
[----:B------:R-:W-:Y:S02]  /*6cc0*/  LEA.HI.X R12, R8, c[0x0][0x334], R9, 0x2, P1 ;  /* 0x0000cd00080c7a11 */ /* 0x000fe400008f1409 */
[C---:B------:R-:W-:Y:S01]  /*6cd0*/  LEA R16, P2, R10.reuse, R17, 0x2 ;  /* 0x000000110a107211 */ /* 0x040fe200078410ff */
[----:B------:R-:W1:Y:S01]  /*6ce0*/  @!P5 MUFU.RCP R0, R0 ;  /* 0x000000000000d308 */ /* 0x000e620000001000 */
[----:B----4-:R-:W-:Y:S02]  /*6cf0*/  @!P3 FMUL.FTZ R125, R125, R22 ;  /* 0x000000167d7db220 */ /* 0x010fe40000410000 */
[----:B------:R-:W-:Y:S01]  /*6d00*/  LEA.HI.X R17, R10, R12, R11, 0x2, P2 ;  /* 0x0000000c0a117211 */ /* 0x000fe200010f140b */
[----:B--2---:R-:W-:Y:S02]  /*6d10*/  @!P4 FMUL.FTZ R127, R127, R18 ;  /* 0x000000127f7fc220 */ /* 0x004fe40000410000 */
[----:B-1----:R-:W-:Y:S01]  /*6d20*/  @!P5 FMUL.FTZ R113, R113, R0 ;  /* 0x000000007171d220 */ /* 0x002fe20000410000 */
        /* <DEDUP_REMOVED lines=14> */
.L_x_7322:
[----:B------:R-:W-:Y:S05]  /*6e10*/  BSYNC B0 ;  /* 0x0000000000007941 */ /* 0x000fea0003800000 */
.L_x_7321:
[----:B------:R-:W-:Y:S01]  /*6e20*/  @!P0 STG.E [R16.64+-0x300], R23 ;  /* 0xfffd001710008986 */ /* 0x000fe2000c101904 */
        /* <DEDUP_REMOVED lines=16> */
[----:B------:R1:W-:Y:S02]  /*6f30*/  @!P3 STG.E [R16.64+-0x180], R29 ;  /* 0xfffe801d1000b986 */ /* 0x0003e4000c101904 */
[----:B------:R-:W-:-:S02]  /*6f40*/  FADD.FTZ R88, R88, R123 ;  /* 0x0000007b58587221 */ /* 0x000fc40000010000 */
[----:B------:R-:W-:Y:S02]  /*6f50*/  @!P4 STG.E [R16.64+-0x100], R31 ;  /* 0xffff001f1000c986 */ /* 0x000fe4000c101904 */
[----:B------:R-:W-:Y:S02]  /*6f60*/  FADD.FTZ R88, R88, R125 ;  /* 0x0000007d58587221 */ /* 0x000fe40000010000 */
[----:B------:R-:W-:Y:S02]  /*6f70*/  @!P0 STG.E [R16.64+-0x380], R21 ;  /* 0xfffc801510008986 */ /* 0x000fe4000c101904 */
[----:B------:R-:W-:Y:S02]  /*6f80*/  FADD.FTZ R88, R88, R127 ;  /* 0x0000007f58587221 */ /* 0x000fe40000010000 */
[----:B------:R-:W-:Y:S01]  /*6f90*/  @!P5 STG.E [R16.64+-0x80], R33 ;  /* 0xffff80211000d986 */ /* 0x000fe2000c101904 */
[----:B-1----:R-:W-:-:S03]  /*6fa0*/  IMAD R29, R95, c[0x0][0x2fc], R0 ;  /* 0x0000bf005f1d7a24 */ /* 0x002fc600078e0200 */
[----:B------:R-:W-:Y:S02]  /*6fb0*/  BAR.SYNC.DEFER_BLOCKING 0x0 ;  /* 0x0000000000007b1d */ /* 0x000fe40000010000 */
[----:B------:R-:W-:-:S04]  /*6fc0*/  IADD3 R27, R11, R29, RZ ;  /* 0x0000001d0b1b7210 */ /* 0x000fc80007ffe0ff */
[----:B------:R-:W-:Y:S04]  /*6fd0*/  STS [R58], R113 ;  /* 0x000000713a007388 */ /* 0x000fe80000000800 */
        /* <DEDUP_REMOVED lines=11> */
[----:B0-----:R-:W-:Y:S04]  /*7090*/  LDS R19, [R66+0x180] ;  /* 0x0001800042137984 */ /* 0x001fe80000000800 */
        /* <DEDUP_REMOVED lines=20> */
.L_x_7324:
[----:B------:R-:W-:Y:S05]  /*71e0*/  BSYNC B0 ;  /* 0x0000000000007941 */ /* 0x000fea0003800000 */
.L_x_7323:
        /* <DEDUP_REMOVED lines=40> */
.L_x_7277:
        /* <DEDUP_REMOVED lines=24> */
.L_x_7327:
[----:B0-----:R-:W-:Y:S05]  /*75f0*/  BSYNC B0 ;  /* 0x0000000000007941 */ /* 0x001fea0003800000 */
.L_x_7326:
        /* <DEDUP_REMOVED lines=23> */
.L_x_7329:
[----:B0-----:R-:W0:Y:S02]  /*7770*/  S2R R11, SR_TID.X ;  /* 0x00000000000b7919 */ /* 0x001e240000002100 */
.L_x_7330:
[----:B0-----:R-:W-:Y:S05]  /*7780*/  BSYNC B0 ;  /* 0x0000000000007941 */ /* 0x001fea0003800000 */
.L_x_7328:
[----:B------:R-:W-:-:S13]  /*7790*/  ISETP.GE.AND P0, PT, R11, c[0x0][0x16c], PT ;  /* 0x00005b000b007a0c */ /* 0x000fda0003f06270 */
[----:B------:R-:W-:Y:S05]  /*77a0*/  @P0 EXIT ;  /* 0x000000000000094d */ /* 0x000fea0003800000 */
[----:B------:R-:W-:Y:S02]  /*77b0*/  IMAD R97, R97, c[0x0][0x288], RZ ;  /* 0x0000a20061617a24 */ /* 0x000fe400078e02ff */
[----:B------:R-:W-:-:S04]  /*77c0*/  IMAD.WIDE.U32 R2, R98, c[0x0][0x288], RZ ;  /* 0x0000a20062027a25 */ /* 0x000fc800078e00ff */
[----:B------:R-:W-:-:S05]  /*77d0*/  IMAD R13, R98, c[0x0][0x28c], R97 ;  /* 0x0000a300620d7a24 */ /* 0x000fca00078e0261 */
[----:B------:R-:W-:Y:S02]  /*77e0*/  IADD3 R13, R3, R13, RZ ;  /* 0x0000000d030d7210 */ /* 0x000fe40007ffe0ff */
.L_x_7331:
        /* <DEDUP_REMOVED lines=16> */
.L_x_7332:
        /* <DEDUP_REMOVED lines=9> */
.L_x_9119:


//--------------------- .text._Z25selective_scan_bwd_kernelI32Selective_Scan_bwd_kernel_traitsILi32ELi8ELb1ELb0ELb0ELb0ELb0EffEEv12SSMParamsBwd --------------------------
	.section	.text._Z25selective_scan_bwd_kernelI32Selective_Scan_bwd_kernel_traitsILi32ELi8ELb1ELb0ELb0ELb0ELb0EffEEv12SSMParamsBwd,"ax",@progbits
	.sectioninfo	@"SHI_REGISTERS=143"
	.align	128
        .global         _Z25selective_scan_bwd_kernelI32Selective_Scan_bwd_kernel_traitsILi32ELi8ELb1ELb0ELb0ELb0ELb0EffEEv12SSMParamsBwd
        .type           _Z25selective_scan_bwd_kernelI32Selective_Scan_bwd_kernel_traitsILi32ELi8ELb1ELb0ELb0ELb0ELb0EffEEv12SSMParamsBwd,@function
        .size           _Z25selective_scan_bwd_kernelI32Selective_Scan_bwd_kernel_traitsILi32ELi8ELb1ELb0ELb0ELb0ELb0EffEEv12SSMParamsBwd,(.L_x_9120 - _Z25selective_scan_bwd_kernelI32Selective_Scan_bwd_kernel_traitsILi32ELi8ELb1ELb0ELb0ELb0ELb0EffEEv12SSMParamsBwd)
        .other          _Z25selective_scan_bwd_kernelI32Selective_Scan_bwd_kernel_traitsILi32ELi8ELb1ELb0ELb0ELb0ELb0EffEEv12SSMParamsBwd,@"STO_CUDA_ENTRY STV_DEFAULT"
_Z25selective_scan_bwd_kernelI32Selective_Scan_bwd_kernel_traitsILi32ELi8ELb1ELb0ELb0ELb0ELb0EffEEv12SSMParamsBwd:
.text._Z25selective_scan_bwd_kernelI32Selective_Scan_bwd_kernel_traitsILi32ELi8ELb1ELb0ELb0ELb0ELb0EffEEv12SSMParamsBwd:
        /* <DEDUP_REMOVED lines=10> */
[----:B0-----:R-:W-:Y:S01]  /*00a0*/  SHF.R.S32.HI R54, RZ, 0x1f, R57 ;  /* 0x0000001fff367819 */ /* 0x001fe20000011439 */
[----:B------:R-:W-:Y:S01]  /*00b0*/  IMAD.WIDE.U32 R2, R57, c[0x0][0x1d0], RZ ;  /* 0x0000740039027a25 */ /* 0x000fe200078e00ff */
[----:B-1----:R-:W-:-:S03]  /*00c0*/  SHF.R.S32.HI R53, RZ, 0x1f, R0 ;  /* 0x0000001fff357819 */ /* 0x002fc60000011400 */
[----:B------:R-:W-:Y:S02]  /*00d0*/  IMAD R8, R54, c[0x0][0x1d0], RZ ;  /* 0x0000740036087a24 */ /* 0x000fe400078e02ff */
[C---:B------:R-:W-:Y:S02]  /*00e0*/  @P0 LEA R4, P2, R0.reuse, c[0x0][0x238], 0x2 ;  /* 0x00008e0000040a11 */ /* 0x040fe400078410ff */
[C---:B------:R-:W-:Y:S01]  /*00f0*/  @P1 LEA R6, P3, R0.reuse, c[0x0][0x250], 0x2 ;  /* 0x0000940000061a11 */ /* 0x040fe200078610ff */
[----:B------:R-:W-:Y:S01]  /*0100*/  IMAD R9, R57, c[0x0][0x1d4], R8 ;  /* 0x0000750039097a24 */ /* 0x000fe200078e0208 */
[--C-:B------:R-:W-:Y:S01]  /*0110*/  @P0 LEA.HI.X R5, R0, c[0x0][0x23c], R53.reuse, 0x2, P2 ;  /* 0x00008f0000050a11 */ /* 0x100fe200010f1435 */
[----:B------:R-:W-:Y:S01]  /*0120*/  IMAD R8, R54, c[0x0][0x1e0], RZ ;  /* 0x0000780036087a24 */ /* 0x000fe200078e02ff */
[----:B------:R-:W-:Y:S02]  /*0130*/  @P1 LEA.HI.X R7, R0, c[0x0][0x254], R53, 0x2, P3 ;  /* 0x0000950000071a11 */ /* 0x000fe400018f1435 */
[----:B------:R-:W-:Y:S01]  /*0140*/  IADD3 R3, R3, R9, RZ ;  /* 0x0000000903037210 */ /* 0x000fe20007ffe0ff */
[----:B------:R0:W5:Y:S01]  /*0150*/  @P0 LDG.E R52, [R4.64] ;  /* 0x0000000604340981 */ /* 0x000162000c1e1900 */
[----:B------:R-:W-:Y:S01]  /*0160*/  MOV R12, c[0x0][0x174] ;  /* 0x00005d00000c7a02 */ /* 0x000fe20000000f00 */
[----:B------:R-:W-:-:S02]  /*0170*/  IMAD R10, R54, c[0x0][0x278], RZ ;  /* 0x00009e00360a7a24 */ /* 0x000fc400078e02ff */
[----:B------:R-:W-:Y:S01]  /*0180*/  IMAD R15, R57, c[0x0][0x1e4], R8 ;  /* 0x00007900390f7a24 */ /* 0x000fe200078e0208 */
[----:B------:R-:W-:Y:S01]  /*0190*/  LEA R9, R12, 0xffffff00, 0x8 ;  /* 0xffffff000c097811 */ /* 0x000fe200078e40ff */
[----:B------:R-:W-:Y:S01]  /*01a0*/  IMAD R13, R53, c[0x0][0x1d8], RZ ;  /* 0x00007600350d7a24 */ /* 0x000fe200078e02ff */
[----:B------:R1:W5:Y:S01]  /*01b0*/  @P1 LDG.E R55, [R6.64] ;  /* 0x0000000606371981 */ /* 0x000362000c1e1900 */
[----:B------:R-:W-:Y:S01]  /*01c0*/  IMAD.WIDE.U32 R2, R0, c[0x0][0x1d8], R2 ;  /* 0x0000760000027a25 */ /* 0x000fe200078e0002 */
[----:B------:R-:W-:Y:S01]  /*01d0*/  SHF.R.S32.HI R11, RZ, 0x1f, R9 ;  /* 0x0000001fff0b7819 */ /* 0x000fe20000011409 */
[----:B------:R-:W-:Y:S01]  /*01e0*/  CS2R R44, SRZ ;  /* 0x00000000002c7805 */ /* 0x000fe2000001ff00 */
[----:B------:R-:W-:Y:S01]  /*01f0*/  ISETP.GE.AND P3, PT, R12, 0x1, PT ;  /* 0x000000010c00780c */ /* 0x000fe20003f66270 */
[----:B0-----:R-:W-:Y:S01]  /*0200*/  IMAD.WIDE.U32 R4, R57, c[0x0][0x1e0], RZ ;  /* 0x0000780039047a25 */ /* 0x001fe200078e00ff */
[----:B------:R-:W-:Y:S01]  /*0210*/  IADD3 R67, P0, R9, R2, RZ ;  /* 0x0000000209437210 */ /* 0x000fe20007f1e0ff */
[----:B------:R-:W-:-:S02]  /*0220*/  HFMA2.MMA R59, -RZ, RZ, 0, 0 ;  /* 0x00000000ff3b7435 */ /* 0x000fc400000001ff */
[----:B------:R-:W-:Y:S01]  /*0230*/  IMAD R17, R57, c[0x0][0x27c], R10 ;  /* 0x00009f0039117a24 */ /* 0x000fe200078e020a */
[----:B------:R-:W-:Y:S01]  /*0240*/  IADD3 R5, R5, R15, RZ ;  /* 0x0000000f05057210 */ /* 0x000fe20007ffe0ff */
[----:B-1----:R-:W-:Y:S01]  /*0250*/  IMAD.WIDE.U32 R6, R57, c[0x0][0x278], RZ ;  /* 0x00009e0039067a25 */ /* 0x002fe200078e00ff */
[----:B------:R-:W-:Y:S01]  /*0260*/  LEA R66, P1, R67, c[0x0][0x240], 0x2 ;  /* 0x0000900043427a11 */ /* 0x000fe200078210ff */
[----:B------:R-:W-:Y:S02]  /*0270*/  HFMA2.MMA R61, -RZ, RZ, 0, 0 ;  /* 0x00000000ff3d7435 */ /* 0x000fe400000001ff */
[C---:B------:R-:W-:Y:S01]  /*0280*/  IMAD R8, R0.reuse, c[0x0][0x1dc], R13 ;  /* 0x0000770000087a24 */ /* 0x040fe200078e020d */
[----:B------:R-:W-:Y:S01]  /*0290*/  IADD3 R7, R7, R17, RZ ;  /* 0x0000001107077210 */ /* 0x000fe20007ffe0ff */
[C---:B------:R-:W-:Y:S02]  /*02a0*/  IMAD R13, R53.reuse, c[0x0][0x1e8], RZ ;  /* 0x00007a00350d7a24 */ /* 0x040fe400078e02ff */
[----:B------:R-:W-:Y:S01]  /*02b0*/  IMAD R15, R53, c[0x0][0x280], RZ ;  /* 0x0000a000350f7a24 */ /* 0x000fe200078e02ff */
[----:B------:R-:W-:Y:S01]  /*02c0*/  IADD3.X R8, R11, R3, R8, P0, !PT ;  /* 0x000000030b087210 */ /* 0x000fe200007fe408 */
[----:B------:R-:W-:Y:S01]  /*02d0*/  IMAD.WIDE.U32 R2, R0, c[0x0][0x1e8], R4 ;  /* 0x00007a0000027a25 */ /* 0x000fe200078e0004 */
[----:B------:R-:W-:-:S02]  /*02e0*/  ISETP.NE.U32.AND P0, PT, RZ, c[0x0][0x260], PT ;  /* 0x00009800ff007a0c */ /* 0x000fc40003f05070 */
[----:B------:R-:W-:Y:S01]  /*02f0*/  LEA.HI.X R67, R67, c[0x0][0x244], R8, 0x2, P1 ;  /* 0x0000910043437a11 */ /* 0x000fe200008f1408 */
[C---:B------:R-:W-:Y:S01]  /*0300*/  IMAD.WIDE.U32 R4, R0.reuse, c[0x0][0x280], R6 ;  /* 0x0000a00000047a25 */ /* 0x040fe200078e0006 */
[C---:B------:R-:W-:Y:S02]  /*0310*/  IADD3 R69, P2, R9.reuse, R2, RZ ;  /* 0x0000000209457210 */ /* 0x040fe40007f5e0ff */
[----:B------:R-:W-:Y:S01]  /*0320*/  ISETP.NE.AND.EX P0, PT, RZ, c[0x0][0x264], PT, P0 ;  /* 0x00009900ff007a0c */ /* 0x000fe20003f05300 */
[C---:B------:R-:W-:Y:S01]  /*0330*/  IMAD R13, R0.reuse, c[0x0][0x1ec], R13 ;  /* 0x00007b00000d7a24 */ /* 0x040fe200078e020d */
[----:B------:R-:W-:Y:S01]  /*0340*/  IADD3 R9, P4, R9, R4, RZ ;  /* 0x0000000409097210 */ /* 0x000fe20007f9e0ff */
[C---:B------:R-:W-:Y:S01]  /*0350*/  IMAD R15, R0.reuse, c[0x0][0x284], R15 ;  /* 0x0000a100000f7a24 */ /* 0x040fe200078e020f */
[----:B------:R-:W-:Y:S01]  /*0360*/  ISETP.NE.U32.AND P1, PT, RZ, c[0x0][0x328], PT ;  /* 0x0000ca00ff007a0c */ /* 0x000fe20003f25070 */
[----:B------:R-:W-:Y:S01]  /*0370*/  IMAD.WIDE.U32 R48, R0, c[0x0][0x1b8], RZ ;  /* 0x00006e0000307a25 */ /* 0x000fe200078e00ff */
[----:B------:R-:W-:-:S02]  /*0380*/  IADD3.X R2, R11, R3, R13, P2, !PT ;  /* 0x000000030b027210 */ /* 0x000fc400017fe40d */
[----:B------:R-:W-:Y:S02]  /*0390*/  ISETP.NE.U32.AND P2, PT, RZ, c[0x0][0x348], PT ;  /* 0x0000d200ff007a0c */ /* 0x000fe40003f45070 */
[----:B------:R-:W-:Y:S01]  /*03a0*/  IADD3.X R4, R11, R5, R15, P4, !PT ;  /* 0x000000050b047210 */ /* 0x000fe200027fe40f */
[----:B------:R-:W-:Y:S01]  /*03b0*/  IMAD R5, R53, c[0x0][0x1b8], RZ ;  /* 0x00006e0035057a24 */ /* 0x000fe200078e02ff */
[----:B------:R-:W-:Y:S02]  /*03c0*/  LEA R68, P4, R69, c[0x0][0x248], 0x2 ;  /* 0x0000920045447a11 */ /* 0x000fe400078810ff */
[----:B------:R-:W-:Y:S01]  /*03d0*/  ISETP.NE.AND.EX P1, PT, RZ, c[0x0][0x32c], PT, P1 ;  /* 0x0000cb00ff007a0c */ /* 0x000fe20003f25310 */
[----:B------:R-:W-:Y:S01]  /*03e0*/  IMAD R5, R0, c[0x0][0x1bc], R5 ;  /* 0x00006f0000057a24 */ /* 0x000fe200078e0205 */
[----:B------:R-:W-:Y:S02]  /*03f0*/  ISETP.NE.AND.EX P2, PT, RZ, c[0x0][0x34c], PT, P2 ;  /* 0x0000d300ff007a0c */ /* 0x000fe40003f45320 */
[----:B------:R-:W-:-:S02]  /*0400*/  LEA R70, P5, R9, c[0x0][0x308], 0x2 ;  /* 0x0000c20009467a11 */ /* 0x000fc400078a10ff */
[----:B------:R-:W-:Y:S01]  /*0410*/  LEA.HI.X R69, R69, c[0x0][0x24c], R2, 0x2, P4 ;  /* 0x0000930045457a11 */ /* 0x000fe200020f1402 */
[----:B------:R-:W-:Y:S01]  /*0420*/  @P0 IMAD R2, R57, c[0x0][0x164], R0 ;  /* 0x0000590039020a24 */ /* 0x000fe200078e0200 */
[----:B------:R-:W-:Y:S01]  /*0430*/  LEA.HI.X R71, R9, c[0x0][0x30c], R4, 0x2, P5 ;  /* 0x0000c30009477a11 */ /* 0x000fe200028f1404 */
[----:B------:R-:W-:Y:S01]  /*0440*/  HFMA2.MMA R4, -RZ, RZ, 0, 0 ;  /* 0x00000000ff047435 */ /* 0x000fe200000001ff */
[----:B------:R-:W-:Y:S01]  /*0450*/  @P0 MOV R47, 0x8 ;  /* 0x00000008002f0802 */ /* 0x000fe20000000f00 */
[----:B------:R-:W-:Y:S01]  /*0460*/  @P0 IMAD R2, R2, c[0x0][0x174], RZ ;  /* 0x00005d0002020a24 */ /* 0x000fe200078e02ff */
[----:B------:R-:W-:Y:S02]  /*0470*/  MOV R3, RZ ;  /* 0x000000ff00037202 */ /* 0x000fe40000000f00 */
[----:B------:R-:W-:Y:S01]  /*0480*/  @P1 LEA R44, P4, R0, c[0x0][0x328], 0x2 ;  /* 0x0000ca00002c1a11 */ /* 0x000fe200078810ff */
[----:B------:R-:W-:Y:S01]  /*0490*/  @P0 IMAD R2, R2, c[0x0][0x16c], RZ ;  /* 0x00005b0002020a24 */ /* 0x000fe200078e02ff */
[----:B------:R-:W-:-:S02]  /*04a0*/  @P2 LEA R4, P5, R0, c[0x0][0x348], 0x2 ;  /* 0x0000d20000042a11 */ /* 0x000fc400078a10ff */
[--C-:B------:R-:W-:Y:S01]  /*04b0*/  @P1 LEA.HI.X R45, R0, c[0x0][0x32c], R53.reuse, 0x2, P4 ;  /* 0x0000cb00002d1a11 */ /* 0x100fe200020f1435 */
[----:B------:R-:W-:Y:S01]  /*04c0*/  @P0 IMAD.WIDE R46, R2, R47, c[0x0][0x260] ;  /* 0x00009800022e0625 */ /* 0x000fe200078e022f */
[----:B------:R-:W-:Y:S01]  /*04d0*/  @P2 LEA.HI.X R3, R0, c[0x0][0x34c], R53, 0x2, P5 ;  /* 0x0000d30000032a11 */ /* 0x000fe200028f1435 */
[----:B------:R-:W-:Y:S01]  /*04e0*/  @!P0 CS2R R46, SRZ ;  /* 0x00000000002e8805 */ /* 0x000fe2000001ff00 */
[----:B------:R-:W-:Y:S02]  /*04f0*/  IADD3 R63, R49, R5, RZ ;  /* 0x00000005313f7210 */ /* 0x000fe40007ffe0ff */
[----:B------:R-:W-:Y:S01]  /*0500*/  MOV R2, R4 ;  /* 0x0000000400027202 */ /* 0x000fe20000000f00 */
[----:B------:R-:W-:Y:S05]  /*0510*/  @!P3 BRA `(.L_x_7333) ;  /* 0x00001ec00000b947 */ /* 0x000fea0003800000 */
[----:B------:R-:W0:Y:S01]  /*0520*/  S2R R56, SR_TID.X ;  /* 0x0000000000387919 */ /* 0x000e220000002100 */
[C---:B------:R-:W-:Y:S01]  /*0530*/  IMAD R7, R53.reuse, c[0x0][0x198], RZ ;  /* 0x0000660035077a24 */ /* 0x040fe200078e02ff */
[----:B------:R-:W-:Y:S01]  /*0540*/  MOV R72, c[0x0][0x174] ;  /* 0x00005d0000487a02 */ /* 0x000fe20000000f00 */
[----:B------:R-:W-:Y:S01]  /*0550*/  IMAD R9, R53, c[0x0][0x180], RZ ;  /* 0x0000600035097a24 */ /* 0x000fe200078e02ff */
[----:B------:R-:W-:Y:S01]  /*0560*/  MOV R61, RZ ;  /* 0x000000ff003d7202 */ /* 0x000fe20000000f00 */
[----:B------:R-:W-:Y:S01]  /*0570*/  IMAD.WIDE.U32 R4, R0, c[0x0][0x198], RZ ;  /* 0x0000660000047a25 */ /* 0x000fe200078e00ff */
[----:B------:R-:W-:-:S03]  /*0580*/  MOV R59, RZ ;  /* 0x000000ff003b7202 */ /* 0x000fc60000000f00 */
[----:B------:R-:W-:Y:S01]  /*0590*/  IMAD R7, R0, c[0x0][0x19c], R7 ;  /* 0x0000670000077a24 */ /* 0x000fe200078e0207 */
[----:B------:R-:W-:Y:S01]  /*05a0*/  LEA R58, P0, R4, c[0x0][0x228], 0x2 ;  /* 0x00008a00043a7a11 */ /* 0x000fe200078010ff */
[----:B------:R-:W-:-:S03]  /*05b0*/  IMAD.WIDE.U32 R64, R0, c[0x0][0x180], RZ ;  /* 0x0000600000407a25 */ /* 0x000fc600078e00ff */
[----:B------:R-:W-:Y:S01]  /*05c0*/  IADD3 R7, R5, R7, RZ ;  /* 0x0000000705077210 */ /* 0x000fe20007ffe0ff */
[----:B------:R-:W-:Y:S01]  /*05d0*/  IMAD R9, R0, c[0x0][0x184], R9 ;  /* 0x0000610000097a24 */ /* 0x000fe200078e0209 */
[----:B------:R-:W-:Y:S02]  /*05e0*/  LEA R60, P1, R64, c[0x0][0x220], 0x2 ;  /* 0x00008800403c7a11 */ /* 0x000fe400078210ff */
[----:B------:R-:W-:Y:S02]  /*05f0*/  LEA.HI.X R62, R4, c[0x0][0x22c], R7, 0x2, P0 ;  /* 0x00008b00043e7a11 */ /* 0x000fe400000f1407 */
[----:B------:R-:W-:Y:S02]  /*0600*/  IADD3 R5, R65, R9, RZ ;  /* 0x0000000941057210 */ /* 0x000fe40007ffe0ff */
[----:B------:R-:W1:Y:S01]  /*0610*/  S2R R65, SR_LANEID ;  /* 0x0000000000417919 */ /* 0x000e620000000000 */
[----:B------:R-:W-:Y:S02]  /*0620*/  LEA R73, P0, R48, c[0x0][0x230], 0x2 ;  /* 0x00008c0030497a11 */ /* 0x000fe400078010ff */
[----:B0-----:R-:W-:-:S02]  /*0630*/  SHF.L.U32 R4, R56, 0x1, RZ ;  /* 0x0000000138047819 */ /* 0x001fc400000006ff */
[----:B------:R-:W-:Y:S02]  /*0640*/  LEA.HI.X R64, R64, c[0x0][0x224], R5, 0x2, P1 ;  /* 0x0000890040407a11 */ /* 0x000fe400008f1405 */
[----:B------:R-:W-:Y:S02]  /*0650*/  LOP3.LUT R5, R4, 0xffffffc0, RZ, 0xc0, !PT ;  /* 0xffffffc004057812 */ /* 0x000fe400078ec0ff */
[C---:B------:R-:W-:Y:S02]  /*0660*/  LOP3.LUT R127, R56.reuse, 0x1f, RZ, 0xc0, !PT ;  /* 0x0000001f387f7812 */ /* 0x040fe400078ec0ff */
[----:B------:R-:W-:Y:S02]  /*0670*/  LOP3.LUT R74, R5, 0x1f, R56, 0xf8, !PT ;  /* 0x0000001f054a7812 */ /* 0x000fe400078ef838 */
[----:B------:R-:W-:Y:S02]  /*0680*/  IADD3 R75, R56, 0x200, RZ ;  /* 0x00000200384b7810 */ /* 0x000fe40007ffe0ff */
[----:B------:R-:W-:-:S02]  /*0690*/  LEA.HI.X R76, R48, c[0x0][0x234], R63, 0x2, P0 ;  /* 0x00008d00304c7a11 */ /* 0x000fc400000f143f */
[----:B------:R-:W-:Y:S02]  /*06a0*/  SHF.R.S32.HI R77, RZ, 0x1f, R74 ;  /* 0x0000001fff4d7819 */ /* 0x000fe4000001144a */
.L_x_7340:
[----:B------:R-:W-:Y:S01]  /*06b0*/  BAR.SYNC.DEFER_BLOCKING 0x0 ;  /* 0x0000000000007b1d */ /* 0x000fe20000010000 */
[C---:B------:R-:W-:Y:S02]  /*06c0*/  SHF.L.U32 R79, R74.reuse, 0x4, RZ ;  /* 0x000000044a4f7819 */ /* 0x040fe400000006ff */
[----:B------:R-:W-:Y:S02]  /*06d0*/  SHF.L.U64.HI R78, R74, 0x4, R77 ;  /* 0x000000044a4e7819 */ /* 0x000fe4000001024d */
[----:B0-----:R-:W-:-:S04]  /*06e0*/  IADD3 R12, P0, R66, R79, RZ ;  /* 0x0000004f420c7210 */ /* 0x001fc80007f1e0ff */
[----:B------:R-:W-:-:S05]  /*06f0*/  IADD3.X R13, R67, R78, RZ, P0, !PT ;  /* 0x0000004e430d7210 */ /* 0x000fca00007fe4ff */
[----:B------:R-:W2:Y:S04]  /*0700*/  LDG.E.128 R16, [R12.64] ;  /* 0x000000060c107981 */ /* 0x000ea8000c1e1d00 */
[----:B------:R-:W3:Y:S01]  /*0710*/  LDG.E.128 R32, [R12.64+0x200] ;  /* 0x000200060c207981 */ /* 0x000ee2000c1e1d00 */
[----:B-1----:R-:W-:Y:S02]  /*0720*/  SHF.L.U32 R82, R65, 0x5, RZ ;  /* 0x0000000541527819 */ /* 0x002fe400000006ff */
[----:B------:R-:W-:-:S04]  /*0730*/  IADD3 R24, P0, R68, R79, RZ ;  /* 0x0000004f44187210 */ /* 0x000fc80007f1e0ff */
[----:B------:R-:W-:Y:S01]  /*0740*/  IADD3.X R25, R69, R78, RZ, P0, !PT ;  /* 0x0000004e45197210 */ /* 0x000fe200007fe4ff */
[----:B--2---:R-:W-:Y:S04]  /*0750*/  STS.128 [R65.X16], R16 ;  /* 0x0000001041007388 */ /* 0x004fe8000000cc00 */
[----:B---3--:R0:W-:Y:S01]  /*0760*/  STS.128 [R65.X16+0x200], R32 ;  /* 0x0002002041007388 */ /* 0x0081e2000000cc00 */
[----:B------:R-:W-:-:S06]  /*0770*/  NOP ;  /* 0x0000000000007918 */ /* 0x000fcc0000000000 */
[----:B------:R-:W-:Y:S04]  /*0780*/  LDS.128 R4, [R82] ;  /* 0x0000000052047984 */ /* 0x000fe80000000c00 */
[----:B------:R-:W-:Y:S04]  /*0790*/  LDS.128 R8, [R82+0x10] ;  /* 0x0000100052087984 */ /* 0x000fe80000000c00 */
[----:B------:R-:W-:Y:S06]  /*07a0*/  BAR.SYNC.DEFER_BLOCKING 0x0 ;  /* 0x0000000000007b1d */ /* 0x000fec0000010000 */
[----:B------:R-:W2:Y:S04]  /*07b0*/  LDG.E.128 R20, [R24.64] ;  /* 0x0000000618147981 */ /* 0x000ea8000c1e1d00 */
[----:B------:R-:W3:Y:S01]  /*07c0*/  LDG.E.128 R40, [R24.64+0x200] ;  /* 0x0002000618287981 */ /* 0x000ee2000c1e1d00 */
[----:B------:R-:W-:-:S04]  /*07d0*/  IADD3 R28, P0, R70, R79, RZ ;  /* 0x0000004f461c7210 */ /* 0x000fc80007f1e0ff */
[----:B------:R-:W-:Y:S01]  /*07e0*/  IADD3.X R29, R71, R78, RZ, P0, !PT ;  /* 0x0000004e471d7210 */ /* 0x000fe200007fe4ff */
[----:B--2---:R-:W-:Y:S04]  /*07f0*/  STS.128 [R65.X16], R20 ;  /* 0x0000001441007388 */ /* 0x004fe8000000cc00 */
[----:B---3--:R-:W-:Y:S01]  /*0800*/  STS.128 [R65.X16+0x200], R40 ;  /* 0x0002002841007388 */ /* 0x008fe2000000cc00 */
[----:B------:R-:W-:-:S06]  /*0810*/  NOP ;  /* 0x0000000000007918 */ /* 0x000fcc0000000000 */
[----:B------:R-:W-:Y:S04]  /*0820*/  LDS.128 R12, [R82] ;  /* 0x00000000520c7984 */ /* 0x000fe80000000c00 */
[----:B------:R-:W-:Y:S04]  /*0830*/  LDS.128 R16, [R82+0x10] ;  /* 0x0000100052107984 */ /* 0x000fe80000000c00 */
[----:B------:R-:W-:Y:S06]  /*0840*/  BAR.SYNC.DEFER_BLOCKING 0x0 ;  /* 0x0000000000007b1d */ /* 0x000fec0000010000 */
[----:B0-----:R0:W2:Y:S04]  /*0850*/  LDG.E.128 R32, [R28.64] ;  /* 0x000000061c207981 */ /* 0x0010a8000c1e1d00 */
[----:B------:R0:W3:Y:S01]  /*0860*/  LDG.E.128 R36, [R28.64+0x200] ;  /* 0x000200061c247981 */ /* 0x0000e2000c1e1d00 */
[----:B------:R-:W-:-:S04]  /*0870*/  MOV R31, c[0x0][0x16c] ;  /* 0x00005b00001f7a02 */ /* 0x000fc80000000f00 */
[----:B------:R-:W-:Y:S01]  /*0880*/  ISETP.GE.AND P0, PT, R31, 0x1, PT ;  /* 0x000000011f00780c */ /* 0x000fe20003f06270 */
[----:B0-----:R-:W-:Y:S01]  /*0890*/  CS2R R28, SRZ ;  /* 0x00000000001c7805 */ /* 0x001fe2000001ff00 */
[----:B--2---:R0:W-:Y:S04]  /*08a0*/  STS.128 [R65.X16], R32 ;  /* 0x0000002041007388 */ /* 0x0041e8000000cc00 */
[----:B---3--:R-:W-:Y:S01]  /*08b0*/  STS.128 [R65.X16+0x200], R36 ;  /* 0x0002002441007388 */ /* 0x008fe2000000cc00 */
[----:B------:R-:W-:-:S06]  /*08c0*/  NOP ;  /* 0x0000000000007918 */ /* 0x000fcc0000000000 */
[----:B------:R-:W1:Y:S04]  /*08d0*/  LDS.128 R20, [R82] ;  /* 0x0000000052147984 */ /* 0x000e680000000c00 */
[----:B------:R-:W2:Y:S01]  /*08e0*/  LDS.128 R24, [R82+0x10] ;  /* 0x0000100052187984 */ /* 0x000ea20000000c00 */
[----:B0-----:R-:W-:Y:S01]  /*08f0*/  CS2R R34, SRZ ;  /* 0x0000000000227805 */ /* 0x001fe2000001ff00 */
[----:B-1----:R-:W-:Y:S02]  /*0900*/  FFMA.FTZ R30, R4, R20, R59 ;  /* 0x00000014041e7223 */ /* 0x002fe4000001003b */
[----:B-----5:R-:W-:Y:S02]  /*0910*/  FMUL.FTZ R36, R20, R52 ;  /* 0x0000003414247220 */ /* 0x020fe40000410000 */
[----:B------:R-:W-:-:S02]  /*0920*/  FFMA.FTZ R41, R5, R21, R30 ;  /* 0x0000001505297223 */ /* 0x000fc4000001001e */
[----:B------:R-:W-:Y:S01]  /*0930*/  CS2R R30, SRZ ;  /* 0x00000000001e7805 */ /* 0x000fe2000001ff00 */
[----:B------:R-:W-:Y:S02]  /*0940*/  FMUL.FTZ R39, R23, R52 ;  /* 0x0000003417277220 */ /* 0x000fe40000410000 */
[----:B------:R-:W-:Y:S02]  /*0950*/  FFMA.FTZ R32, R6, R22, R41 ;  /* 0x0000001606207223 */ /* 0x000fe40000010029 */
[-C--:B--2---:R-:W-:Y:S02]  /*0960*/  FMUL.FTZ R40, R24, R52.reuse ;  /* 0x0000003418287220 */ /* 0x084fe40000410000 */
[----:B------:R-:W-:Y:S02]  /*0970*/  FFMA.FTZ R37, R7, R23, R32 ;  /* 0x0000001707257223 */ /* 0x000fe40000010020 */
        /* <DEDUP_REMOVED lines=13> */
[--C-:B------:R-:W-:Y:S01]  /*0a50*/  FADD.FTZ R51, R12, R55.reuse ;  /* 0x000000370c337221 */ /* 0x100fe20000010000 */
[----:B------:R-:W-:Y:S01]  /*0a60*/  IADD3 R28, R72, -0x1, RZ ;  /* 0xffffffff481c7810 */ /* 0x000fe20007ffe0ff */
[--C-:B------:R-:W-:Y:S01]  /*0a70*/  FADD.FTZ R83, R16, R55.reuse ;  /* 0x0000003710537221 */ /* 0x100fe20000010000 */
[----:B------:R-:W-:Y:S01]  /*0a80*/  HFMA2.MMA R135, -RZ, RZ, 0, 0 ;  /* 0x00000000ff877435 */ /* 0x000fe200000001ff */
[----:B------:R-:W-:Y:S01]  /*0a90*/  IMAD R85, R30, c[0x0][0x16c], RZ ;  /* 0x00005b001e557a24 */ /* 0x000fe200078e02ff */
[----:B------:R-:W-:Y:S01]  /*0aa0*/  LEA.HI R29, R28, R28, RZ, 0x1 ;  /* 0x0000001c1c1d7211 */ /* 0x000fe200078f08ff */
[----:B------:R-:W-:Y:S01]  /*0ab0*/  FADD.FTZ R97, R18, R55 ;  /* 0x0000003712617221 */ /* 0x000fe20000010000 */
[----:B------:R-:W-:Y:S01]  /*0ac0*/  HFMA2.MMA R87, -RZ, RZ, 0, 0 ;  /* 0x00000000ff577435 */ /* 0x000fe200000001ff */
[----:B------:R-:W-:Y:S01]  /*0ad0*/  IMAD.WIDE R84, R85, 0x8, R46 ;  /* 0x0000000855547825 */ /* 0x000fe200078e022e */
[----:B------:R-:W-:Y:S01]  /*0ae0*/  LOP3.LUT R29, R29, 0xfffffe, RZ, 0xc0, !PT ;  /* 0x00fffffe1d1d7812 */ /* 0x000fe200078ec0ff */
[----:B------:R-:W-:Y:S01]  /*0af0*/  CS2R R30, SRZ ;  /* 0x00000000001e7805 */ /* 0x000fe2000001ff00 */
[----:B------:R-:W-:Y:S01]  /*0b00*/  MOV R92, R60 ;  /* 0x0000003c005c7202 */ /* 0x000fe20000000f00 */
[--C-:B------:R-:W-:Y:S01]  /*0b10*/  FADD.FTZ R98, R17, R55.reuse ;  /* 0x0000003711627221 */ /* 0x100fe20000010000 */
[----:B------:R-:W-:Y:S01]  /*0b20*/  MOV R95, R85 ;  /* 0x00000055005f7202 */ /* 0x000fe20000000f00 */
[--C-:B------:R-:W-:Y:S01]  /*0b30*/  FADD.FTZ R85, R14, R55.reuse ;  /* 0x000000370e557221 */ /* 0x100fe20000010000 */
[----:B------:R-:W-:Y:S01]  /*0b40*/  IADD3 R100, R28, -R29, RZ ;  /* 0x8000001d1c647210 */ /* 0x000fe20007ffe0ff */
[--C-:B------:R-:W-:Y:S01]  /*0b50*/  FADD.FTZ R96, R15, R55.reuse ;  /* 0x000000370f607221 */ /* 0x100fe20000010000 */
[----:B------:R-:W-:Y:S01]  /*0b60*/  MOV R93, R64 ;  /* 0x00000040005d7202 */ /* 0x000fe20000000f00 */
[----:B------:R-:W-:Y:S01]  /*0b70*/  FADD.FTZ R94, R13, R55 ;  /* 0x000000370d5e7221 */ /* 0x000fe20000010000 */
[----:B------:R-:W-:Y:S01]  /*0b80*/  MOV R90, R58 ;  /* 0x0000003a005a7202 */ /* 0x000fe20000000f00 */
[----:B------:R-:W-:Y:S01]  /*0b90*/  CS2R R28, SRZ ;  /* 0x00000000001c7805 */ /* 0x000fe2000001ff00 */
[----:B------:R-:W-:Y:S01]  /*0ba0*/  MOV R91, R62 ;  /* 0x0000003e005b7202 */ /* 0x000fe20000000f00 */
[----:B------:R-:W-:Y:S01]  /*0bb0*/  CS2R R34, SRZ ;  /* 0x0000000000227805 */ /* 0x000fe2000001ff00 */
[----:B------:R-:W-:Y:S01]  /*0bc0*/  MOV R88, R73 ;  /* 0x0000004900587202 */ /* 0x000fe20000000f00 */
[----:B------:R-:W-:Y:S01]  /*0bd0*/  CS2R R32, SRZ ;  /* 0x0000000000207805 */ /* 0x000fe2000001ff00 */
[----:B------:R-:W-:Y:S01]  /*0be0*/  MOV R89, R76 ;  /* 0x0000004c00597202 */ /* 0x000fe20000000f00 */
[----:B------:R-:W-:Y:S01]  /*0bf0*/  FMUL.FTZ R86, R4, R51 ;  /* 0x0000003304567220 */ /* 0x000fe20000410000 */
[----:B------:R-:W-:Y:S01]  /*0c00*/  SHF.L.U32 R100, R100, 0x8, RZ ;  /* 0x0000000864647819 */ /* 0x000fe200000006ff */
[----:B------:R-:W-:Y:S01]  /*0c10*/  FMUL.FTZ R85, R6, R85 ;  /* 0x0000005506557220 */ /* 0x000fe20000410000 */
[----:B------:R-:W-:Y:S01]  /*0c20*/  UMOV UR4, URZ ;  /* 0x0000003f00047c82 */ /* 0x000fe20008000000 */
[----:B------:R-:W-:-:S02]  /*0c30*/  FMUL.FTZ R83, R8, R83 ;  /* 0x0000005308537220 */ /* 0x000fc40000410000 */
[----:B------:R-:W-:Y:S02]  /*0c40*/  FMUL.FTZ R97, R10, R97 ;  /* 0x000000610a617220 */ /* 0x000fe40000410000 */
.L_x_7339:
[----:B------:R-:W2:Y:S01]  /*0c50*/  LDG.E R80, [R92.64] ;  /* 0x000000065c507981 */ /* 0x000ea2000c1e1900 */
[----:B------:R-:W-:Y:S01]  /*0c60*/  FADD.FTZ R81, R12, R55 ;  /* 0x000000370c517221 */ /* 0x000fe20000010000 */
[----:B------:R-:W-:Y:S02]  /*0c70*/  ISETP.GT.AND P0, PT, R72, 0x1, PT ;  /* 0x000000014800780c */ /* 0x000fe40003f04270 */
[----:B------:R-:W3:Y:S04]  /*0c80*/  LDG.E R110, [R88.64] ;  /* 0x00000006586e7981 */ /* 0x000ee8000c1e1900 */
[----:B------:R-:W3:Y:S01]  /*0c90*/  LDG.E R117, [R90.64] ;  /* 0x000000065a757981 */ /* 0x000ee2000c1e1900 */
[----:B------:R-:W-:-:S04]  /*0ca0*/  ISETP.NE.AND P1, PT, R56, RZ, PT ;  /* 0x000000ff3800720c */ /* 0x000fc80003f25270 */
[----:B------:R-:W-:Y:S02]  /*0cb0*/  SEL R50, R100, R75, !P1 ;  /* 0x0000004b64327207 */ /* 0x000fe40004800000 */
[----:B------:R-:W-:Y:S02]  /*0cc0*/  ISETP.NE.AND P2, PT, R56, 0x1f, PT ;  /* 0x0000001f3800780c */ /* 0x000fe40003f45270 */
[----:B------:R-:W-:Y:S01]  /*0cd0*/  ISETP.EQ.AND P0, PT, R127, RZ, P0 ;  /* 0x000000ff7f00720c */ /* 0x000fe20000702270 */
[--C-:B------:R-:W-:Y:S01]  /*0ce0*/  FADD.FTZ R102, R19, R55.reuse ;  /* 0x0000003713667221 */ /* 0x100fe20000010000 */
[----:B------:R-:W-:Y:S01]  /*0cf0*/  MOV R113, RZ ;  /* 0x000000ff00717202 */ /* 0x000fe20000000f00 */
[--C-:B------:R-:W-:Y:S02]  /*0d00*/  FADD.FTZ R108, R13, R55.reuse ;  /* 0x000000370d6c7221 */ /* 0x100fe40000010000 */
[--C-:B------:R-:W-:Y:S02]  /*0d10*/  FADD.FTZ R106, R15, R55.reuse ;  /* 0x000000370f6a7221 */ /* 0x100fe40000010000 */
[----:B------:R-:W-:-:S02]  /*0d20*/  FADD.FTZ R99, R16, R55 ;  /* 0x0000003710637221 */ /* 0x000fc40000010000 */
[--C-:B------:R-:W-:Y:S02]  /*0d30*/  FADD.FTZ R104, R17, R55.reuse ;  /* 0x0000003711687221 */ /* 0x100fe40000010000 */
[--C-:B------:R-:W-:Y:S02]  /*0d40*/  FADD.FTZ R103, R18, R55.reuse ;  /* 0x0000003712677221 */ /* 0x100fe40000010000 */
[----:B------:R-:W-:Y:S01]  /*0d50*/  @P0 MOV R51, R95 ;  /* 0x0000005f00330202 */ /* 0x000fe20000000f00 */
[----:B------:R-:W-:Y:S01]  /*0d60*/  FADD.FTZ R112, R14, R55 ;  /* 0x000000370e707221 */ /* 0x000fe20000010000 */
[----:B------:R-:W-:Y:S01]  /*0d70*/  BSSY B0, `(.L_x_7335) ;  /* 0x0000026000007945 */ /* 0x000fe20003800000 */
[----:B------:R-:W-:Y:S02]  /*0d80*/  FMUL.FTZ R122, R5, R94 ;  /* 0x0000005e057a7220 */ /* 0x000fe40000410000 */
[----:B------:R-:W-:Y:S02]  /*0d90*/  FMUL.FTZ R118, R7, R96 ;  /* 0x0000006007767220 */ /* 0x000fe40000410000 */
[----:B--2---:R-:W-:-:S04]  /*0da0*/  FMUL.FTZ R115, R80, 1.4426950216293334961 ;  /* 0x3fb8aa3b50737820 */ /* 0x004fc80000410000 */
[----:B------:R-:W-:-:S06]  /*0db0*/  FMUL.FTZ R107, R81, R115 ;  /* 0x00000073516b7220 */ /* 0x000fcc0000410000 */
[----:B------:R-:W0:Y:S02]  /*0dc0*/  MUFU.EX2 R107, R107 ;  /* 0x0000006b006b7308 */ /* 0x000e240000000800 */
[----:B0-----:R0:W-:Y:S04]  /*0dd0*/  STS [R50.X4+0x668], R107 ;  /* 0x0006686b32007388 */ /* 0x0011e80000004800 */
[----:B------:R-:W-:Y:S01]  /*0de0*/  BAR.SYNC.DEFER_BLOCKING 0x0 ;  /* 0x0000000000007b1d */ /* 0x000fe20000010000 */
[----:B------:R-:W-:Y:S01]  /*0df0*/  FMUL.FTZ R101, R102, R115 ;  /* 0x0000007366657220 */ /* 0x000fe20000410000 */
[----:B0-----:R-:W-:-:S04]  /*0e00*/  @P0 MOV R50, R84 ;  /* 0x0000005400320202 */ /* 0x001fc80000000f00 */
[----:B------:R0:W1:Y:S01]  /*0e10*/  @P2 LDS R134, [R56.X4+0xe6c] ;  /* 0x000e6c0038862984 */ /* 0x0000620000004800 */
[C---:B------:R-:W-:Y:S02]  /*0e20*/  FMUL.FTZ R111, R115.reuse, R108 ;  /* 0x0000006c736f7220 */ /* 0x040fe40000410000 */
[----:B------:R-:W-:Y:S01]  /*0e30*/  FMUL.FTZ R109, R115, R106 ;  /* 0x0000006a736d7220 */ /* 0x000fe20000410000 */
[----:B------:R2:W5:Y:S01]  /*0e40*/  @P0 LDG.E R113, [R50.64+0x4] ;  /* 0x0000040632710981 */ /* 0x000562000c1e1900 */
[----:B------:R-:W-:Y:S02]  /*0e50*/  FMUL.FTZ R114, R99, R115 ;  /* 0x0000007363727220 */ /* 0x000fe40000410000 */
[----:B------:R-:W-:Y:S01]  /*0e60*/  FMUL.FTZ R105, R115, R104 ;  /* 0x0000006873697220 */ /* 0x000fe20000410000 */
[----:B------:R-:W4:Y:S01]  /*0e70*/  MUFU.EX2 R101, R101 ;  /* 0x0000006500657308 */ /* 0x000f220000000800 */
[----:B---3--:R-:W-:Y:S02]  /*0e80*/  FMUL.FTZ R136, R110, R117 ;  /* 0x000000756e887220 */ /* 0x008fe40000410000 */
[----:B--2---:R-:W-:-:S05]  /*0e90*/  FMUL.FTZ R50, R103, R115 ;  /* 0x0000007367327220 */ /* 0x004fca0000410000 */
[----:B------:R-:W2:Y:S08]  /*0ea0*/  MUFU.EX2 R111, R111 ;  /* 0x0000006f006f7308 */ /* 0x000eb00000000800 */
[----:B------:R-:W3:Y:S08]  /*0eb0*/  MUFU.EX2 R109, R109 ;  /* 0x0000006d006d7308 */ /* 0x000ef00000000800 */
[----:B------:R-:W0:Y:S08]  /*0ec0*/  MUFU.EX2 R114, R114 ;  /* 0x0000007200727308 */ /* 0x000e300000000800 */
[----:B------:R-:W0:Y:S08]  /*0ed0*/  MUFU.EX2 R105, R105 ;  /* 0x0000006900697308 */ /* 0x000e300000000800 */
[----:B------:R0:W0:Y:S01]  /*0ee0*/  MUFU.EX2 R110, R50 ;  /* 0x00000032006e7308 */ /* 0x0000220000000800 */
[----:B------:R-:W-:-:S02]  /*0ef0*/  FMUL.FTZ R126, R26, R136 ;  /* 0x000000881a7e7220 */ /* 0x000fc40000410000 */
[-C--:B------:R-:W-:Y:S02]  /*0f00*/  FMUL.FTZ R119, R27, R136.reuse ;  /* 0x000000881b777220 */ /* 0x080fe40000410000 */
[----:B------:R-:W-:Y:S02]  /*0f10*/  FMUL.FTZ R130, R112, R115 ;  /* 0x0000007370827220 */ /* 0x000fe40000410000 */
[----:B------:R-:W-:Y:S02]  /*0f20*/  FMUL.FTZ R117, R25, R136 ;  /* 0x0000008819757220 */ /* 0x000fe40000410000 */
[----:B----4-:R-:W-:Y:S01]  /*0f30*/  FFMA.FTZ R115, R101, R119, R126 ;  /* 0x0000007765737223 */ /* 0x010fe2000001007e */
[----:B------:R-:W-:Y:S05]  /*0f40*/  @P2 BRA `(.L_x_7336) ;  /* 0x0000008000002947 */ /* 0x000fea0003800000 */
[----:B-123--:R-:W-:Y:S01]  /*0f50*/  ISETP.NE.AND P0, PT, R72, c[0x0][0x174], PT ;  /* 0x00005d0048007a0c */ /* 0x00efe20003f05270 */
[----:B------:R-:W-:-:S12]  /*0f60*/  HFMA2.MMA R134, -RZ, RZ, 1.875, 0 ;  /* 0x3f800000ff867435 */ /* 0x000fd800000001ff */
[----:B0-----:R-:W-:-:S04]  /*0f70*/  @P0 LEA.HI R50, R72, R72, RZ, 0x1 ;  /* 0x0000004848320211 */ /* 0x001fc800078f08ff */
[----:B------:R-:W-:-:S04]  /*0f80*/  @P0 LOP3.LUT R51, R50, 0x3ffffe, RZ, 0xc0, !PT ;  /* 0x003ffffe32330812 */ /* 0x000fc800078ec0ff */
[----:B------:R-:W-:-:S04]  /*0f90*/  @P0 IADD3 R51, -R51, R72, RZ ;  /* 0x0000004833330210 */ /* 0x000fc80007ffe1ff */
[----:B------:R-:W-:-:S04]  /*0fa0*/  @P0 LEA R50, R51, 0x668, 0xa ;  /* 0x0000066833320811 */ /* 0x000fc800078e50ff */
[----:B------:R-:W-:-:S05]  /*0fb0*/  @P0 IADD3 R50, R50, R87, RZ ;  /* 0x0000005732320210 */ /* 0x000fca0007ffe0ff */
[----:B------:R0:W1:Y:S02]  /*0fc0*/  @P0 LDS R134, [R50] ;  /* 0x0000000032860984 */ /* 0x0000640000000800 */
.L_x_7336:
[----:B-123--:R-:W-:Y:S05]  /*0fd0*/  BSYNC B0 ;  /* 0x0000000000007941 */ /* 0x00efea0003800000 */
.L_x_7335:
[----:B------:R-:W-:Y:S01]  /*0fe0*/  FMUL.FTZ R51, R101, R134 ;  /* 0x0000008665337220 */ /* 0x000fe20000410000 */
[----:B------:R-:W1:Y:S01]  /*0ff0*/  MUFU.EX2 R130, R130 ;  /* 0x0000008200827308 */ /* 0x000e620000000800 */
[-C--:B------:R-:W-:Y:S01]  /*1000*/  FMUL.FTZ R132, R24, R136.reuse ;  /* 0x0000008818847220 */ /* 0x080fe20000410000 */
[----:B------:R-:W-:Y:S01]  /*1010*/  ISETP.NE.AND P0, PT, R127, 0x1f, PT ;  /* 0x0000001f7f00780c */ /* 0x000fe20003f05270 */
[C---:B0-----:R-:W-:Y:S01]  /*1020*/  FFMA.FTZ R115, R110.reuse, R115, R117 ;  /* 0x000000736e737223 */ /* 0x041fe20000010075 */
[----:B------:R-:W-:Y:S01]  /*1030*/  ISETP.GE.AND P3, PT, R65, 0x4, PT ;  /* 0x000000044100780c */ /* 0x000fe20003f66270 */
[----:B------:R-:W-:Y:S01]  /*1040*/  FMUL.FTZ R50, R110, R51 ;  /* 0x000000336e327220 */ /* 0x000fe20000410000 */
[----:B------:R-:W-:Y:S01]  /*1050*/  BSSY B0, `(.L_x_7337) ;  /* 0x00000e6000007945 */ /* 0x000fe20003800000 */
[----:B------:R-:W-:Y:S02]  /*1060*/  FMUL.FTZ R123, R23, R136 ;  /* 0x00000088177b7220 */ /* 0x000fe40000410000 */
[----:B------:R-:W-:-:S02]  /*1070*/  FFMA.FTZ R115, R105, R115, R132 ;  /* 0x0000007369737223 */ /* 0x000fc40000010084 */
[----:B------:R-:W-:Y:S02]  /*1080*/  FMUL.FTZ R51, R105, R50 ;  /* 0x0000003269337220 */ /* 0x000fe40000410000 */
[-C--:B------:R-:W-:Y:S02]  /*1090*/  FMUL.FTZ R128, R20, R136.reuse ;  /* 0x0000008814807220 */ /* 0x080fe40000410000 */
[-C--:B------:R-:W-:Y:S02]  /*10a0*/  FMUL.FTZ R121, R21, R136.reuse ;  /* 0x0000008815797220 */ /* 0x080fe40000410000 */
[----:B------:R-:W-:Y:S02]  /*10b0*/  FMUL.FTZ R136, R22, R136 ;  /* 0x0000008816887220 */ /* 0x000fe40000410000 */
[C---:B------:R-:W-:Y:S02]  /*10c0*/  FFMA.FTZ R115, R114.reuse, R115, R123 ;  /* 0x0000007372737223 */ /* 0x040fe4000001007b */
[----:B------:R-:W-:-:S02]  /*10d0*/  FMUL.FTZ R116, R114, R51 ;  /* 0x0000003372747220 */ /* 0x000fc40000410000 */
[-C--:B------:R-:W-:Y:S02]  /*10e0*/  FMUL.FTZ R51, R107, R111.reuse ;  /* 0x0000006f6b337220 */ /* 0x080fe40000410000 */
[----:B------:R-:W-:Y:S02]  /*10f0*/  FFMA.FTZ R50, R86, R111, R122 ;  /* 0x0000006f56327223 */ /* 0x000fe4000001007a */
[C---:B------:R-:W-:Y:S02]  /*1100*/  FFMA.FTZ R120, R109.reuse, R115, R136 ;  /* 0x000000736d787223 */ /* 0x040fe40000010088 */
[----:B------:R-:W-:Y:S02]  /*1110*/  FMUL.FTZ R115, R109, R116 ;  /* 0x000000746d737220 */ /* 0x000fe40000410000 */
[C---:B-1----:R-:W-:Y:S02]  /*1120*/  FMUL.FTZ R116, R130.reuse, R51 ;  /* 0x0000003382747220 */ /* 0x042fe40000410000 */
[----:B------:R-:W-:-:S02]  /*1130*/  FFMA.FTZ R50, R130, R50, R85 ;  /* 0x0000003282327223 */ /* 0x000fc40000010055 */
[C---:B------:R-:W-:Y:S02]  /*1140*/  FFMA.FTZ R124, R130.reuse, R120, R121 ;  /* 0x00000078827c7223 */ /* 0x040fe40000010079 */
[----:B------:R-:W-:Y:S02]  /*1150*/  FMUL.FTZ R120, R130, R115 ;  /* 0x0000007382787220 */ /* 0x000fe40000410000 */
[C---:B------:R-:W-:Y:S02]  /*1160*/  FMUL.FTZ R51, R109.reuse, R116 ;  /* 0x000000746d337220 */ /* 0x040fe40000410000 */
[----:B------:R-:W-:Y:S02]  /*1170*/  FFMA.FTZ R50, R109, R50, R118 ;  /* 0x000000326d327223 */ /* 0x000fe40000010076 */
[C---:B------:R-:W-:Y:S02]  /*1180*/  FFMA.FTZ R116, R111.reuse, R124, R128 ;  /* 0x0000007c6f747223 */ /* 0x040fe40000010080 */
[----:B------:R-:W-:-:S02]  /*1190*/  FMUL.FTZ R115, R111, R120 ;  /* 0x000000786f737220 */ /* 0x000fc40000410000 */
[----:B------:R-:W-:Y:S01]  /*11a0*/  FMUL.FTZ R124, R9, R98 ;  /* 0x00000062097c7220 */ /* 0x000fe20000410000 */
[----:B------:R-:W0:Y:S01]  /*11b0*/  SHFL.DOWN PT, R129, R116, 0x1, 0x1f ;  /* 0x08201f0074817f89 */ /* 0x000e2200000e0000 */
[C---:B------:R-:W-:Y:S02]  /*11c0*/  FFMA.FTZ R120, R114.reuse, R50, R83 ;  /* 0x0000003272787223 */ /* 0x040fe40000010053 */
[----:B------:R-:W-:Y:S01]  /*11d0*/  FMUL.FTZ R50, R114, R51 ;  /* 0x0000003372327220 */ /* 0x000fe20000410000 */
[----:B------:R-:W1:Y:S01]  /*11e0*/  SHFL.DOWN PT, R140, R115, 0x1, 0x1f ;  /* 0x08201f00738c7f89 */ /* 0x000e6200000e0000 */
[C---:B------:R-:W-:Y:S02]  /*11f0*/  FFMA.FTZ R125, R105.reuse, R120, R124 ;  /* 0x00000078697d7223 */ /* 0x040fe4000001007c */
        /* <DEDUP_REMOVED lines=10> */
[----:B------:R-:W-:Y:S02]  /*12a0*/  ISETP.GE.AND P0, PT, R65, 0x1, PT ;  /* 0x000000014100780c */ /* 0x000fe40003f06270 */
[----:B------:R-:W0:Y:S04]  /*12b0*/  SHFL.DOWN PT, R125, R116, 0x2, 0x1f ;  /* 0x08401f00747d7f89 */ /* 0x000e2800000e0000 */
[----:B------:R-:W1:Y:S07]  /*12c0*/  SHFL.DOWN PT, R140, R115, 0x2, 0x1f ;  /* 0x08401f00738c7f89 */ /* 0x000e6e00000e0000 */
[----:B--2---:R-:W-:-:S02]  /*12d0*/  @P0 FFMA.FTZ R131, R138, R50, R131 ;  /* 0x000000328a830223 */ /* 0x004fc40000010083 */
[----:B---3--:R-:W-:Y:S01]  /*12e0*/  @P0 FMUL.FTZ R138, R138, R51 ;  /* 0x000000338a8a0220 */ /* 0x008fe20000410000 */
[----:B------:R-:W-:Y:S02]  /*12f0*/  ISETP.GE.U32.AND P0, PT, R127, 0x1e, PT ;  /* 0x0000001e7f00780c */ /* 0x000fe40003f06070 */
[----:B------:R-:W2:Y:S04]  /*1300*/  SHFL.UP PT, R50, R131, 0x2, RZ ;  /* 0x0440000083327989 */ /* 0x000ea800000e00ff */
[----:B------:R-:W3:Y:S07]  /*1310*/  SHFL.UP PT, R51, R138, 0x2, RZ ;  /* 0x044000008a337989 */ /* 0x000eee00000e00ff */
[----:B0-----:R-:W-:-:S02]  /*1320*/  @!P0 FFMA.FTZ R116, R115, R125, R116 ;  /* 0x0000007d73748223 */ /* 0x001fc40000010074 */
[----:B-1----:R-:W-:Y:S01]  /*1330*/  @!P0 FMUL.FTZ R115, R115, R140 ;  /* 0x0000008c73738220 */ /* 0x002fe20000410000 */
        /* <DEDUP_REMOVED lines=10> */
[----:B------:R-:W-:Y:S02]  /*13e0*/  ISETP.GE.AND P0, PT, R72, c[0x0][0x174], PT ;  /* 0x00005d0048007a0c */ /* 0x000fe40003f06270 */
[----:B------:R-:W0:Y:S02]  /*13f0*/  SHFL.DOWN PT, R133, R116, 0x8, 0x1f ;  /* 0x09001f0074857f89 */ /* 0x000e2400000e0000 */
[C---:B------:R-:W-:Y:S02]  /*1400*/  ISETP.EQ.AND P0, PT, R127.reuse, RZ, !P0 ;  /* 0x000000ff7f00720c */ /* 0x040fe40004702270 */
[----:B------:R-:W1:Y:S01]  /*1410*/  SHFL.DOWN PT, R140, R115, 0x8, 0x1f ;  /* 0x09001f00738c7f89 */ /* 0x000e6200000e0000 */
[C---:B--2---:R-:W-:Y:S01]  /*1420*/  @P3 FFMA.FTZ R131, R138.reuse, R50, R131 ;  /* 0x000000328a833223 */ /* 0x044fe20000010083 */
[----:B------:R-:W-:Y:S01]  /*1430*/  HFMA2.MMA R50, -RZ, RZ, 1.875, 0 ;  /* 0x3f800000ff327435 */ /* 0x000fe200000001ff */
[----:B---3--:R-:W-:Y:S01]  /*1440*/  @P3 FMUL.FTZ R138, R138, R51 ;  /* 0x000000338a8a3220 */ /* 0x008fe20000410000 */
[----:B------:R-:W-:-:S02]  /*1450*/  ISETP.GE.U32.AND P3, PT, R127, 0x18, PT ;  /* 0x000000187f00780c */ /* 0x000fc40003f66070 */
[----:B------:R-:W2:Y:S01]  /*1460*/  SHFL.UP PT, R129, R131, 0x8, RZ ;  /* 0x0500000083817989 */ /* 0x000ea200000e00ff */
[----:B------:R-:W-:-:S03]  /*1470*/  MOV R51, RZ ;  /* 0x000000ff00337202 */ /* 0x000fc60000000f00 */
[----:B------:R-:W3:Y:S04]  /*1480*/  SHFL.UP PT, R125, R138, 0x8, RZ ;  /* 0x050000008a7d7989 */ /* 0x000ee800000e00ff */
[----:B------:R-:W-:Y:S01]  /*1490*/  @P0 LDS.64 R50, [UR4+0xee8] ;  /* 0x000ee804ff320984 */ /* 0x000fe20008000a00 */
[----:B------:R-:W-:Y:S02]  /*14a0*/  ISETP.GE.AND P0, PT, R65, 0x8, PT ;  /* 0x000000084100780c */ /* 0x000fe40003f06270 */
[C---:B0-----:R-:W-:Y:S02]  /*14b0*/  @!P3 FFMA.FTZ R116, R115.reuse, R133, R116 ;  /* 0x000000857374b223 */ /* 0x041fe40000010074 */
[----:B-1----:R-:W-:-:S03]  /*14c0*/  @!P3 FMUL.FTZ R115, R115, R140 ;  /* 0x0000008c7373b220 */ /* 0x002fc60000410000 */
[----:B------:R-:W0:Y:S04]  /*14d0*/  SHFL.DOWN PT, R133, R116, 0x10, 0x1f ;  /* 0x0a001f0074857f89 */ /* 0x000e2800000e0000 */
[----:B------:R-:W1:Y:S02]  /*14e0*/  SHFL.DOWN PT, R140, R115, 0x10, 0x1f ;  /* 0x0a001f00738c7f89 */ /* 0x000e6400000e0000 */
[C---:B--2---:R-:W-:Y:S02]  /*14f0*/  @P0 FFMA.FTZ R131, R138.reuse, R129, R131 ;  /* 0x000000818a830223 */ /* 0x044fe40000010083 */
[----:B---3--:R-:W-:Y:S01]  /*1500*/  @P0 FMUL.FTZ R138, R138, R125 ;  /* 0x0000007d8a8a0220 */ /* 0x008fe20000410000 */
[----:B------:R-:W-:Y:S02]  /*1510*/  ISETP.GE.U32.AND P0, PT, R127, 0x10, PT ;  /* 0x000000107f00780c */ /* 0x000fe40003f06070 */
[----:B------:R-:W2:Y:S04]  /*1520*/  SHFL.UP PT, R129, R131, 0x10, RZ ;  /* 0x0600000083817989 */ /* 0x000ea800000e00ff */
[----:B------:R-:W3:Y:S07]  /*1530*/  SHFL.UP PT, R125, R138, 0x10, RZ ;  /* 0x060000008a7d7989 */ /* 0x000eee00000e00ff */
[----:B0-----:R-:W-:-:S02]  /*1540*/  @!P0 FFMA.FTZ R116, R115, R133, R116 ;  /* 0x0000008573748223 */ /* 0x001fc40000010074 */
[----:B-----5:R-:W-:Y:S01]  /*1550*/  SHFL.IDX PT, R133, R113, RZ, 0x1f ;  /* 0x00001fff71857589 */ /* 0x020fe200000e0000 */
[----:B-1----:R-:W-:Y:S01]  /*1560*/  @!P0 FMUL.FTZ R115, R115, R140 ;  /* 0x0000008c73738220 */ /* 0x002fe20000410000 */
[C---:B------:R-:W-:Y:S02]  /*1570*/  ISETP.GE.AND P0, PT, R65.reuse, 0x10, PT ;  /* 0x000000104100780c */ /* 0x040fe40003f06270 */
[----:B------:R-:W-:Y:S04]  /*1580*/  SHFL.IDX PT, R137, R51, RZ, 0x1f ;  /* 0x00001fff33897589 */ /* 0x000fe800000e0000 */
[----:B------:R-:W-:Y:S04]  /*1590*/  SHFL.DOWN PT, R139, R116, 0x1, 0x1f ;  /* 0x08201f00748b7f89 */ /* 0x000fe800000e0000 */
[----:B------:R-:W0:Y:S03]  /*15a0*/  SHFL.DOWN PT, R140, R115, 0x1, 0x1f ;  /* 0x08201f00738c7f89 */ /* 0x000e2600000e0000 */
[C---:B--2---:R-:W-:Y:S01]  /*15b0*/  @P0 FFMA.FTZ R131, R138.reuse, R129, R131 ;  /* 0x000000818a830223 */ /* 0x044fe20000010083 */
[----:B------:R-:W-:Y:S01]  /*15c0*/  SHFL.IDX PT, R116, R116, RZ, 0x1f ;  /* 0x00001fff74747589 */ /* 0x000fe200000e0000 */
[----:B---3--:R-:W-:Y:S01]  /*15d0*/  @P0 FMUL.FTZ R138, R138, R125 ;  /* 0x0000007d8a8a0220 */ /* 0x008fe20000410000 */
[----:B------:R-:W-:-:S02]  /*15e0*/  ISETP.GT.AND P0, PT, R65, 0x1e, PT ;  /* 0x0000001e4100780c */ /* 0x000fc40003f04270 */
[----:B------:R-:W-:Y:S04]  /*15f0*/  SHFL.IDX PT, R115, R115, RZ, 0x1f ;  /* 0x00001fff73737589 */ /* 0x000fe800000e0000 */
[----:B------:R-:W-:Y:S04]  /*1600*/  SHFL.UP PT, R131, R131, 0x1, RZ ;  /* 0x0420000083837989 */ /* 0x000fe800000e00ff */
[----:B------:R-:W1:Y:S01]  /*1610*/  SHFL.UP PT, R138, R138, 0x1, RZ ;  /* 0x042000008a8a7989 */ /* 0x000e6200000e00ff */
[----:B0-----:R-:W-:Y:S01]  /*1620*/  @P2 FFMA.FTZ R137, R140, R137, R139 ;  /* 0x000000898c892223 */ /* 0x001fe2000001008b */
[----:B------:R-:W-:-:S03]  /*1630*/  ISETP.NE.AND P2, PT, R56, RZ, PT ;  /* 0x000000ff3800720c */ /* 0x000fc60003f45270 */
[----:B------:R-:W-:-:S04]  /*1640*/  FFMA.FTZ R119, R137, R134, R119 ;  /* 0x0000008689777223 */ /* 0x000fc80000010077 */
[----:B------:R-:W-:Y:S02]  /*1650*/  FFMA.FTZ R125, R101, R119, R126 ;  /* 0x00000077657d7223 */ /* 0x000fe4000001007e */
[----:B------:R-:W-:Y:S02]  /*1660*/  FMUL.FTZ R126, R5, R108 ;  /* 0x0000006c057e7220 */ /* 0x000fe40000410000 */
[-C--:B------:R-:W-:Y:S02]  /*1670*/  FFMA.FTZ R117, R110, R125.reuse, R117 ;  /* 0x0000007d6e757223 */ /* 0x080fe40000010075 */
[----:B------:R-:W-:Y:S02]  /*1680*/  FMUL.FTZ R103, R103, R125 ;  /* 0x0000007d67677220 */ /* 0x000fe40000410000 */
[----:B-1----:R-:W-:Y:S01]  /*1690*/  @P1 FFMA.FTZ R133, R138, R133, R131 ;  /* 0x000000858a851223 */ /* 0x002fe20000010083 */
[----:B------:R-:W-:Y:S01]  /*16a0*/  ISETP.NE.AND P1, PT, R65, RZ, PT ;  /* 0x000000ff4100720c */ /* 0x000fe20003f25270 */
        /* <DEDUP_REMOVED lines=8> */
[----:B------:R-:W-:Y:S02]  /*1730*/  FFMA.FTZ R130, R20, R133, RZ ;  /* 0x0000008514827223 */ /* 0x000fe400000100ff */
[----:B------:R-:W-:Y:S02]  /*1740*/  FFMA.FTZ R118, R109, R132, R118 ;  /* 0x000000846d767223 */ /* 0x000fe40000010076 */
[----:B------:R-:W-:Y:S02]  /*1750*/  FMUL.FTZ R122, R7, R106 ;  /* 0x0000006a077a7220 */ /* 0x000fe40000410000 */
[----:B------:R-:W-:Y:S02]  /*1760*/  FADD.FTZ R113, -R126, R131 ;  /* 0x000000837e717221 */ /* 0x000fe40000010100 */
[----:B------:R-:W-:-:S02]  /*1770*/  FFMA.FTZ R111, R111, R121, R128 ;  /* 0x000000796f6f7223 */ /* 0x000fc40000010080 */
[----:B------:R-:W-:Y:S02]  /*1780*/  FFMA.FTZ R131, R21, R131, R130 ;  /* 0x0000008315837223 */ /* 0x000fe40000010082 */
[----:B------:R-:W-:Y:S02]  /*1790*/  FFMA.FTZ R130, R114, R118, R83 ;  /* 0x0000007672827223 */ /* 0x000fe40000010053 */
[-C--:B------:R-:W-:Y:S02]  /*17a0*/  FFMA.FTZ R118, R109, R132.reuse, R122 ;  /* 0x000000846d767223 */ /* 0x080fe4000001007a */
[----:B------:R-:W-:Y:S02]  /*17b0*/  FADD.FTZ R114, -R86, R133 ;  /* 0x0000008556727221 */ /* 0x000fe40000010100 */
[----:B------:R-:W-:Y:S02]  /*17c0*/  FMUL.FTZ R109, R81, R111 ;  /* 0x0000006f516d7220 */ /* 0x000fe40000410000 */
[----:B------:R-:W-:-:S02]  /*17d0*/  FFMA.FTZ R131, R22, R132, R131 ;  /* 0x0000008416837223 */ /* 0x000fc40000010083 */
[----:B------:R-:W-:Y:S02]  /*17e0*/  FMUL.FTZ R108, R121, R108 ;  /* 0x0000006c796c7220 */ /* 0x000fe40000410000 */
[----:B------:R-:W-:Y:S02]  /*17f0*/  FFMA.FTZ R81, R109, R114, RZ ;  /* 0x000000726d517223 */ /* 0x000fe400000100ff */
[----:B------:R-:W-:Y:S02]  /*1800*/  FADD.FTZ R133, -R122, R118 ;  /* 0x000000767a857221 */ /* 0x000fe40000010100 */
[----:B------:R-:W-:Y:S02]  /*1810*/  FFMA.FTZ R137, R23, R118, R131 ;  /* 0x0000007617897223 */ /* 0x000fe40000010083 */
[----:B------:R-:W-:Y:S02]  /*1820*/  FADD.FTZ R118, -R85, R132 ;  /* 0x0000008455767221 */ /* 0x000fe40000010100 */
[----:B------:R-:W-:-:S02]  /*1830*/  FMUL.FTZ R131, R112, R107 ;  /* 0x0000006b70837220 */ /* 0x000fc40000410000 */
[----:B------:R-:W-:Y:S02]  /*1840*/  FFMA.FTZ R81, R108, R113, R81 ;  /* 0x000000716c517223 */ /* 0x000fe40000010051 */
[----:B------:R-:W-:Y:S02]  /*1850*/  FMUL.FTZ R122, R9, R104 ;  /* 0x00000068097a7220 */ /* 0x000fe40000410000 */
[----:B------:R-:W-:Y:S02]  /*1860*/  FMUL.FTZ R106, R123, R106 ;  /* 0x0000006a7b6a7220 */ /* 0x000fe40000410000 */
[----:B------:R-:W-:Y:S02]  /*1870*/  FFMA.FTZ R81, R131, R118, R81 ;  /* 0x0000007683517223 */ /* 0x000fe40000010051 */
[CC--:B------:R-:W-:Y:S02]  /*1880*/  FFMA.FTZ R124, R105.reuse, R130.reuse, R124 ;  /* 0x00000082697c7223 */ /* 0x0c0fe4000001007c */
[----:B------:R-:W-:-:S02]  /*1890*/  FFMA.FTZ R105, R105, R130, R122 ;  /* 0x0000008269697223 */ /* 0x000fc4000001007a */
[----:B------:R-:W-:Y:S02]  /*18a0*/  FADD.FTZ R112, -R83, R130 ;  /* 0x0000008253707221 */ /* 0x000fe40000010100 */
[----:B------:R-:W-:Y:S02]  /*18b0*/  FMUL.FTZ R99, R99, R129 ;  /* 0x0000008163637220 */ /* 0x000fe40000410000 */
[----:B------:R-:W-:Y:S02]  /*18c0*/  FFMA.FTZ R81, R106, R133, R81 ;  /* 0x000000856a517223 */ /* 0x000fe40000010051 */
[----:B------:R-:W-:Y:S02]  /*18d0*/  FFMA.FTZ R126, R24, R130, R137 ;  /* 0x00000082187e7223 */ /* 0x000fe40000010089 */
[----:B------:R-:W-:Y:S02]  /*18e0*/  FFMA.FTZ R124, R110, R124, R97 ;  /* 0x0000007c6e7c7223 */ /* 0x000fe40000010061 */
[----:B------:R-:W-:-:S02]  /*18f0*/  FADD.FTZ R122, -R122, R105 ;  /* 0x000000697a7a7221 */ /* 0x000fc40000010100 */
[----:B------:R-:W-:Y:S02]  /*1900*/  FMUL.FTZ R104, R117, R104 ;  /* 0x0000006875687220 */ /* 0x000fe40000410000 */
[----:B------:R-:W-:Y:S02]  /*1910*/  FFMA.FTZ R137, R99, R112, R81 ;  /* 0x0000007063897223 */ /* 0x000fe40000010051 */
[----:B------:R-:W-:Y:S02]  /*1920*/  FFMA.FTZ R81, R101, R124, R120 ;  /* 0x0000007c65517223 */ /* 0x000fe40000010078 */
[----:B------:R-:W-:Y:S02]  /*1930*/  FADD.FTZ R139, -R97, R124 ;  /* 0x0000007c618b7221 */ /* 0x000fe40000010100 */
[----:B------:R-:W-:Y:S02]  /*1940*/  FFMA.FTZ R110, R104, R122, R137 ;  /* 0x0000007a686e7223 */ /* 0x000fe40000010089 */
[----:B------:R-:W-:-:S02]  /*1950*/  FFMA.FTZ R105, R25, R105, R126 ;  /* 0x0000006919697223 */ /* 0x000fc4000001007e */
[----:B------:R-:W-:Y:S02]  /*1960*/  FMUL.FTZ R102, R102, R119 ;  /* 0x0000007766667220 */ /* 0x000fe40000410000 */
[----:B------:R-:W-:Y:S02]  /*1970*/  FADD.FTZ R120, -R120, R81 ;  /* 0x0000005178787221 */ /* 0x000fe40000010100 */
[----:B------:R-:W-:Y:S02]  /*1980*/  FFMA.FTZ R101, R103, R139, R110 ;  /* 0x0000008b67657223 */ /* 0x000fe4000001006e */
[----:B------:R-:W-:Y:S02]  /*1990*/  FFMA.FTZ R110, R26, R124, R105 ;  /* 0x0000007c1a6e7223 */ /* 0x000fe40000010069 */
[----:B------:R-:W-:Y:S02]  /*19a0*/  FFMA.FTZ R124, R102, R120, R101 ;  /* 0x00000078667c7223 */ /* 0x000fe40000010065 */
[----:B------:R-:W-:-:S02]  /*19b0*/  FFMA.FTZ R81, R27, R81, R110 ;  /* 0x000000511b517223 */ /* 0x000fc4000001006e */
[C---:B------:R-:W-:Y:S01]  /*19c0*/  FFMA.FTZ R51, R115.reuse, R51, R116 ;  /* 0x0000003373337223 */ /* 0x040fe20000010074 */
[----:B------:R-:W0:Y:S01]  /*19d0*/  SHFL.DOWN PT, R101, R124, 0x1, 0x1f ;  /* 0x08201f007c657f89 */ /* 0x000e2200000e0000 */
[----:B------:R-:W-:Y:S02]  /*19e0*/  FMUL.FTZ R50, R115, R50 ;  /* 0x0000003273327220 */ /* 0x000fe40000410000 */
[----:B------:R-:W-:Y:S01]  /*19f0*/  FMUL.FTZ R105, R80, R117 ;  /* 0x0000007550697220 */ /* 0x000fe20000410000 */
[----:B------:R-:W1:Y:S01]  /*1a00*/  SHFL.DOWN PT, R110, R81, 0x1, 0x1f ;  /* 0x08201f00516e7f89 */ /* 0x000e6200000e0000 */
[----:B------:R-:W-:Y:S02]  /*1a10*/  FADD.FTZ R43, R102, R43 ;  /* 0x0000002b662b7221 */ /* 0x000fe40000010000 */
[----:B------:R-:W-:Y:S01]  /*1a20*/  FMUL.FTZ R122, R105, R122 ;  /* 0x0000007a697a7220 */ /* 0x000fe20000410000 */
[----:B------:R2:W-:Y:S01]  /*1a30*/  @!P2 STS.64 [UR4+0xee8], R50 ;  /* 0x000ee832ff00a988 */ /* 0x0005e20008000a04 */
[----:B------:R-:W-:-:S02]  /*1a40*/  FMUL.FTZ R105, R80, R119 ;  /* 0x0000007750697220 */ /* 0x000fc40000410000 */
[----:B------:R-:W-:Y:S02]  /*1a50*/  FFMA.FTZ R122, R9, R117, R122 ;  /* 0x00000075097a7223 */ /* 0x000fe4000001007a */
[----:B------:R-:W-:Y:S02]  /*1a60*/  FMUL.FTZ R120, R105, R120 ;  /* 0x0000007869787220 */ /* 0x000fe40000410000 */
[----:B------:R-:W-:Y:S02]  /*1a70*/  FADD.FTZ R42, R103, R42 ;  /* 0x0000002a672a7221 */ /* 0x000fe40000010000 */
[----:B------:R-:W-:Y:S02]  /*1a80*/  FFMA.FTZ R120, R11, R119, R120 ;  /* 0x000000770b787223 */ /* 0x000fe40000010078 */
[C---:B--2---:R-:W-:Y:S02]  /*1a90*/  FMUL.FTZ R51, R80.reuse, R107 ;  /* 0x0000006b50337220 */ /* 0x044fe40000410000 */
[----:B------:R-:W-:-:S02]  /*1aa0*/  FMUL.FTZ R50, R80, R121 ;  /* 0x0000007950327220 */ /* 0x000fc40000410000 */
        /* <DEDUP_REMOVED lines=34> */
[C---:B------:R-:W-:Y:S02]  /*1cd0*/  FMUL.FTZ R101, R80.reuse, R129 ;  /* 0x0000008150657220 */ /* 0x040fe40000410000 */
        /* <DEDUP_REMOVED lines=8> */
[----:B------:R-:W-:Y:S02]  /*1d60*/  FFMA.FTZ R139, R10, R125, R139 ;  /* 0x0000007d0a8b7223 */ /* 0x000fe4000001008b */
[----:B------:R-:W-:Y:S02]  /*1d70*/  FMUL.FTZ R110, R110, R133 ;  /* 0x000000856e6e7220 */ /* 0x000fe40000410000 */
[----:B------:R-:W-:Y:S02]  /*1d80*/  FFMA.FTZ R101, R8, R129, R101 ;  /* 0x0000008108657223 */ /* 0x000fe40000010065 */
[----:B------:R-:W-:Y:S02]  /*1d90*/  FFMA.FTZ R110, R7, R123, R110 ;  /* 0x0000007b076e7223 */ /* 0x000fe4000001006e */
[----:B------:R-:W-:-:S02]  /*1da0*/  FADD.FTZ R30, R139, R30 ;  /* 0x0000001e8b1e7221 */ /* 0x000fc40000010000 */
[----:B------:R-:W-:Y:S02]  /*1db0*/  FADD.FTZ R28, R101, R28 ;  /* 0x0000001c651c7221 */ /* 0x000fe40000010000 */
[----:B------:R-:W-:Y:S02]  /*1dc0*/  FADD.FTZ R35, R110, R35 ;  /* 0x000000236e237221 */ /* 0x000fe40000010000 */
[----:B0-----:R-:W-:Y:S02]  /*1dd0*/  @!P0 FADD.FTZ R124, R124, R137 ;  /* 0x000000897c7c8221 */ /* 0x001fe40000010000 */
[----:B-1----:R-:W-:-:S03]  /*1de0*/  @!P0 FADD.FTZ R81, R81, R126 ;  /* 0x0000007e51518221 */ /* 0x002fc60000010000 */
        /* <DEDUP_REMOVED lines=12> */
.L_x_7338:
[----:B0-----:R-:W-:Y:S05]  /*1eb0*/  BSYNC B0 ;  /* 0x0000000000007941 */ /* 0x001fea0003800000 */
.L_x_7337:
        /* <DEDUP_REMOVED lines=21> */
.L_x_7334:
[----:B------:R-:W-:Y:S01]  /*2010*/  BAR.SYNC.DEFER_BLOCKING 0x0 ;  /* 0x0000000000007b1d */ /* 0x000fe20000010000 */
[----:B------:R-:W-:Y:S01]  /*2020*/  IADD3 R26, R72, -0x1, RZ ;  /* 0xffffffff481a7810 */ /* 0x000fe20007ffe0ff */
[----:B------:R-:W-:Y:S01]  /*2030*/  IMAD R12, R54, c[0x0][0x2d8], RZ ;  /* 0x0000b600360c7a24 */ /* 0x000fe200078e02ff */
[----:B------:R-:W-:Y:S01]  /*2040*/  ISETP.GT.AND P3, PT, R72, 0x1, PT ;  /* 0x000000014800780c */ /* 0x000fe20003f64270 */
[----:B------:R-:W-:Y:S01]  /*2050*/  IMAD R24, R54, c[0x0][0x2f8], RZ ;  /* 0x0000be0036187a24 */ /* 0x000fe200078e02ff */
[----:B------:R-:W-:Y:S01]  /*2060*/  SHF.L.U32 R22, R26, 0x8, RZ ;  /* 0x000000081a167819 */ /* 0x000fe200000006ff */
[C---:B------:R-:W-:Y:S01]  /*2070*/  IMAD R15, R57.reuse, c[0x0][0x2dc], R12 ;  /* 0x0000b700390f7a24 */ /* 0x040fe200078e020c */
[----:B------:R-:W-:Y:S01]  /*2080*/  IADD3 R68, P1, R68, -0x400, RZ ;  /* 0xfffffc0044447810 */ /* 0x000fe20007f3e0ff */
[----:B------:R-:W-:Y:S01]  /*2090*/  IMAD R25, R57, c[0x0][0x2fc], R24 ;  /* 0x0000bf0039197a24 */ /* 0x000fe200078e0218 */
[----:B------:R-:W-:-:S02]  /*20a0*/  SHF.R.S32.HI R23, RZ, 0x1f, R22 ;  /* 0x0000001fff177819 */ /* 0x000fc40000011416 */
[----:B------:R-:W-:Y:S02]  /*20b0*/  IADD3 R66, P2, R66, -0x400, RZ ;  /* 0xfffffc0042427810 */ /* 0x000fe40007f5e0ff */
[----:B------:R-:W-:Y:S01]  /*20c0*/  MOV R72, R26 ;  /* 0x0000001a00487202 */ /* 0x000fe20000000f00 */
[--C-:B------:R-:W-:Y:S01]  /*20d0*/  IMAD.WIDE.U32 R12, R57, c[0x0][0x2d8], R22.reuse ;  /* 0x0000b600390c7a25 */ /* 0x100fe200078e0016 */
[----:B------:R-:W-:Y:S02]  /*20e0*/  IADD3.X R69, R69, -0x1, RZ, P1, !PT ;  /* 0xffffffff45457810 */ /* 0x000fe40000ffe4ff */
[----:B------:R-:W-:Y:S01]  /*20f0*/  IADD3.X R67, R67, -0x1, RZ, P2, !PT ;  /* 0xffffffff43437810 */ /* 0x000fe200017fe4ff */
[----:B------:R-:W-:Y:S01]  /*2100*/  IMAD.WIDE.U32 R22, R57, c[0x0][0x2f8], R22 ;  /* 0x0000be0039167a25 */ /* 0x000fe200078e0016 */
[----:B------:R-:W-:-:S03]  /*2110*/  IADD3 R13, R13, R15, RZ ;  /* 0x0000000f0d0d7210 */ /* 0x000fc60007ffe0ff */
[----:B------:R-:W-:Y:S01]  /*2120*/  IMAD R15, R53, c[0x0][0x2e0], RZ ;  /* 0x0000b800350f7a24 */ /* 0x000fe200078e02ff */
[----:B------:R-:W-:Y:S01]  /*2130*/  IADD3 R23, R23, R25, RZ ;  /* 0x0000001917177210 */ /* 0x000fe20007ffe0ff */
[----:B------:R-:W-:Y:S01]  /*2140*/  STS.128 [R82], R36 ;  /* 0x0000002452007388 */ /* 0x000fe20000000c00 */
[----:B------:R-:W-:-:S03]  /*2150*/  IMAD.WIDE.U32 R12, R0, c[0x0][0x2e0], R12 ;  /* 0x0000b800000c7a25 */ /* 0x000fc600078e000c */
[----:B------:R-:W-:Y:S01]  /*2160*/  STS.128 [R82+0x10], R40 ;  /* 0x0000102852007388 */ /* 0x000fe20000000c00 */
[----:B------:R-:W-:-:S06]  /*2170*/  NOP ;  /* 0x0000000000007918 */ /* 0x000fcc0000000000 */
[----:B------:R-:W0:Y:S01]  /*2180*/  LDS.128 R8, [R65.X16] ;  /* 0x0000000041087984 */ /* 0x000e22000000cc00 */
[----:B------:R-:W-:Y:S01]  /*2190*/  IMAD R15, R0, c[0x0][0x2e4], R15 ;  /* 0x0000b900000f7a24 */ /* 0x000fe200078e020f */
[----:B------:R-:W-:Y:S02]  /*21a0*/  LEA R20, P0, R12, c[0x0][0x330], 0x2 ;  /* 0x0000cc000c147a11 */ /* 0x000fe400078010ff */
[----:B------:R-:W1:Y:S02]  /*21b0*/  LDS.128 R4, [R65.X16+0x200] ;  /* 0x0002000041047984 */ /* 0x000e64000000cc00 */
[----:B------:R-:W-:-:S04]  /*21c0*/  IADD3 R13, R13, R15, RZ ;  /* 0x0000000f0d0d7210 */ /* 0x000fc80007ffe0ff */
[----:B------:R-:W-:Y:S02]  /*21d0*/  LEA.HI.X R13, R12, c[0x0][0x334], R13, 0x2, P0 ;  /* 0x0000cd000c0d7a11 */ /* 0x000fe400000f140d */
[----:B------:R-:W-:-:S04]  /*21e0*/  IADD3 R20, P0, R20, R79, RZ ;  /* 0x0000004f14147210 */ /* 0x000fc80007f1e0ff */
[----:B------:R-:W-:-:S05]  /*21f0*/  IADD3.X R21, R13, R78, RZ, P0, !PT ;  /* 0x0000004e0d157210 */ /* 0x000fca00007fe4ff */
[----:B0-----:R-:W-:Y:S04]  /*2200*/  STG.E.128 [R20.64], R8 ;  /* 0x0000000814007986 */ /* 0x001fe8000c101d06 */
[----:B-1----:R0:W-:Y:S04]  /*2210*/  STG.E.128 [R20.64+0x200], R4 ;  /* 0x0002000414007986 */ /* 0x0021e8000c101d06 */
[----:B------:R-:W-:Y:S01]  /*2220*/  BAR.SYNC.DEFER_BLOCKING 0x0 ;  /* 0x0000000000007b1d */ /* 0x000fe20000010000 */
[----:B0-----:R-:W-:Y:S02]  /*2230*/  IMAD R5, R53, c[0x0][0x300], RZ ;  /* 0x0000c00035057a24 */ /* 0x001fe400078e02ff */
[----:B------:R-:W-:-:S02]  /*2240*/  FADD.FTZ R6, R61, R32 ;  /* 0x000000203d067221 */ /* 0x000fc40000010000 */
[C---:B------:R-:W-:Y:S02]  /*2250*/  IMAD R7, R0.reuse, c[0x0][0x304], R5 ;  /* 0x0000c10000077a24 */ /* 0x040fe400078e0205 */
[----:B------:R-:W-:Y:S01]  /*2260*/  IMAD.WIDE.U32 R4, R0, c[0x0][0x300], R22 ;  /* 0x0000c00000047a25 */ /* 0x000fe200078e0016 */
[----:B------:R0:W-:Y:S04]  /*2270*/  STS.128 [R82], R32 ;  /* 0x0000002052007388 */ /* 0x0001e80000000c00 */
[----:B------:R-:W-:Y:S01]  /*2280*/  IADD3 R5, R5, R7, RZ ;  /* 0x0000000705057210 */ /* 0x000fe20007ffe0ff */
[----:B------:R1:W-:Y:S01]  /*2290*/  STS.128 [R82+0x10], R28 ;  /* 0x0000101c52007388 */ /* 0x0003e20000000c00 */
[----:B------:R-:W-:-:S06]  /*22a0*/  NOP ;  /* 0x0000000000007918 */ /* 0x000fcc0000000000 */
[----:B------:R-:W2:Y:S04]  /*22b0*/  LDS.128 R16, [R65.X16] ;  /* 0x0000000041107984 */ /* 0x000ea8000000cc00 */
[----:B------:R-:W3:Y:S01]  /*22c0*/  LDS.128 R12, [R65.X16+0x200] ;  /* 0x00020000410c7984 */ /* 0x000ee2000000cc00 */
[----:B0-----:R-:W-:Y:S01]  /*22d0*/  FADD.FTZ R33, R6, R33 ;  /* 0x0000002106217221 */ /* 0x001fe20000010000 */
[----:B------:R-:W-:-:S03]  /*22e0*/  LEA R6, P0, R4, c[0x0][0x340], 0x2 ;  /* 0x0000d00004067a11 */ /* 0x000fc600078010ff */
[----:B------:R-:W-:Y:S01]  /*22f0*/  FADD.FTZ R34, R33, R34 ;  /* 0x0000002221227221 */ /* 0x000fe20000010000 */
[----:B------:R-:W-:Y:S02]  /*2300*/  LEA.HI.X R5, R4, c[0x0][0x344], R5, 0x2, P0 ;  /* 0x0000d10004057a11 */ /* 0x000fe400000f1405 */
[----:B------:R-:W-:Y:S01]  /*2310*/  IADD3 R4, P0, R6, R79, RZ ;  /* 0x0000004f06047210 */ /* 0x000fe20007f1e0ff */
[----:B------:R-:W-:-:S03]  /*2320*/  FADD.FTZ R35, R34, R35 ;  /* 0x0000002322237221 */ /* 0x000fc60000010000 */
[----:B------:R-:W-:Y:S01]  /*2330*/  IADD3.X R5, R5, R78, RZ, P0, !PT ;  /* 0x0000004e05057210 */ /* 0x000fe200007fe4ff */
[----:B-1----:R-:W-:Y:S01]  /*2340*/  FADD.FTZ R28, R35, R28 ;  /* 0x0000001c231c7221 */ /* 0x002fe20000010000 */
[----:B------:R-:W-:-:S03]  /*2350*/  IADD3 R70, P0, R70, -0x400, RZ ;  /* 0xfffffc0046467810 */ /* 0x000fc60007f1e0ff */
[----:B------:R-:W-:Y:S01]  /*2360*/  FADD.FTZ R29, R28, R29 ;  /* 0x0000001d1c1d7221 */ /* 0x000fe20000010000 */
[----:B------:R-:W-:-:S03]  /*2370*/  IADD3.X R71, R71, -0x1, RZ, P0, !PT ;  /* 0xffffffff47477810 */ /* 0x000fc600007fe4ff */
[----:B------:R-:W-:-:S04]  /*2380*/  FADD.FTZ R30, R29, R30 ;  /* 0x0000001e1d1e7221 */ /* 0x000fc80000010000 */
[----:B------:R-:W-:Y:S01]  /*2390*/  FADD.FTZ R61, R30, R31 ;  /* 0x0000001f1e3d7221 */ /* 0x000fe20000010000 */
[----:B--2---:R0:W-:Y:S04]  /*23a0*/  STG.E.128 [R4.64], R16 ;  /* 0x0000001004007986 */ /* 0x0041e8000c101d06 */
[----:B---3--:R0:W-:Y:S01]  /*23b0*/  STG.E.128 [R4.64+0x200], R12 ;  /* 0x0002000c04007986 */ /* 0x0081e2000c101d06 */
[----:B------:R-:W-:Y:S01]  /*23c0*/  @!P3 CALL.REL.NOINC `(.L_x_7333) ;  /* 0x000000100000b944 */ /* 0x000fe20003c00000 */
[----:B------:R-:W-:Y:S05]  /*23d0*/  BRA `(.L_x_7340) ;  /* 0xffffe2d000007947 */ /* 0x000fea000383ffff */
.L_x_7333:
[----:B------:R-:W-:Y:S02]  /*23e0*/  ISETP.NE.U32.AND P0, PT, RZ, c[0x0][0x328], PT ;  /* 0x0000ca00ff007a0c */ /* 0x000fe40003f05070 */
[----:B------:R-:W-:Y:S02]  /*23f0*/  ISETP.NE.U32.AND P2, PT, RZ, c[0x0][0x348], PT ;  /* 0x0000d200ff007a0c */ /* 0x000fe40003f45070 */
[----:B------:R-:W-:-:S02]  /*2400*/  ISETP.NE.AND.EX P1, PT, RZ, c[0x0][0x32c], PT, P0 ;  /* 0x0000cb00ff007a0c */ /* 0x000fc40003f25300 */
        /* <DEDUP_REMOVED lines=21> */
.L_x_7342:
[----:B0-----:R-:W-:Y:S05]  /*2560*/  BSYNC B0 ;  /* 0x0000000000007941 */ /* 0x001fea0003800000 */
.L_x_7341:
        /* <DEDUP_REMOVED lines=23> */
.L_x_7344:
[----:B0-----:R-:W0:Y:S02]  /*26e0*/  S2R R19, SR_TID.X ;  /* 0x0000000000137919 */ /* 0x001e240000002100 */
.L_x_7345:
[----:B0-----:R-:W-:Y:S05]  /*26f0*/  BSYNC B0 ;  /* 0x0000000000007941 */ /* 0x001fea0003800000 */
.L_x_7343:
[----:B------:R-:W-:-:S13]  /*2700*/  ISETP.GE.AND P0, PT, R19, c[0x0][0x16c], PT ;  /* 0x00005b0013007a0c */ /* 0x000fda0003f06270 */
[----:B------:R-:W-:Y:S05]  /*2710*/  @P0 EXIT ;  /* 0x000000000000094d */ /* 0x000fea0003800000 */
[C---:B------:R-:W-:Y:S02]  /*2720*/  IMAD R7, R53.reuse, c[0x0][0x2c8], RZ ;  /* 0x0000b20035077a24 */ /* 0x040fe400078e02ff */
[C---:B------:R-:W-:Y:S02]  /*2730*/  IMAD R11, R53.reuse, c[0x0][0x198], RZ ;  /* 0x00006600350b7a24 */ /* 0x040fe400078e02ff */
[C---:B------:R-:W-:Y:S02]  /*2740*/  IMAD R9, R53.reuse, c[0x0][0x2a8], RZ ;  /* 0x0000aa0035097a24 */ /* 0x040fe400078e02ff */
[----:B------:R-:W-:Y:S02]  /*2750*/  IMAD R53, R53, c[0x0][0x288], RZ ;  /* 0x0000a20035357a24 */ /* 0x000fe400078e02ff */
[C---:B------:R-:W-:Y:S02]  /*2760*/  IMAD R29, R0.reuse, c[0x0][0x2cc], R7 ;  /* 0x0000b300001d7a24 */ /* 0x040fe400078e0207 */
[----:B------:R-:W-:-:S04]  /*2770*/  IMAD.WIDE.U32 R2, R0, c[0x0][0x2c8], RZ ;  /* 0x0000b20000027a25 */ /* 0x000fc800078e00ff */
[----:B------:R-:W-:Y:S01]  /*2780*/  IMAD.WIDE.U32 R16, R0, c[0x0][0x198], RZ ;  /* 0x0000660000107a25 */ /* 0x000fe200078e00ff */
[----:B------:R-:W-:-:S03]  /*2790*/  IADD3 R29, R3, R29, RZ ;  /* 0x0000001d031d7210 */ /* 0x000fc60007ffe0ff */
[----:B------:R-:W-:-:S04]  /*27a0*/  IMAD.WIDE.U32 R4, R0, c[0x0][0x2a8], RZ ;  /* 0x0000aa0000047a25 */ /* 0x000fc800078e00ff */
[C---:B------:R-:W-:Y:S02]  /*27b0*/  IMAD R11, R0.reuse, c[0x0][0x19c], R11 ;  /* 0x00006700000b7a24 */ /* 0x040fe400078e020b */
[C---:B------:R-:W-:Y:S02]  /*27c0*/  IMAD R9, R0.reuse, c[0x0][0x2ac], R9 ;  /* 0x0000ab0000097a24 */ /* 0x040fe400078e0209 */
[C---:B------:R-:W-:Y:S01]  /*27d0*/  IMAD R25, R0.reuse, c[0x0][0x28c], R53 ;  /* 0x0000a30000197a24 */ /* 0x040fe200078e0235 */
[----:B------:R-:W-:Y:S01]  /*27e0*/  IADD3 R35, R17, R11, RZ ;  /* 0x0000000b11237210 */ /* 0x000fe20007ffe0ff */
[----:B------:R-:W-:Y:S01]  /*27f0*/  IMAD.WIDE.U32 R6, R0, c[0x0][0x288], RZ ;  /* 0x0000a20000067a25 */ /* 0x000fe200078e00ff */
[----:B------:R-:W-:-:S04]  /*2800*/  IADD3 R27, R5, R9, RZ ;  /* 0x00000009051b7210 */ /* 0x000fc80007ffe0ff */
[----:B------:R-:W-:Y:S02]  /*2810*/  IADD3 R25, R7, R25, RZ ;  /* 0x0000001907197210 */ /* 0x000fe40007ffe0ff */
.L_x_7346:
        /* <DEDUP_REMOVED lines=8> */
[----:B------:R-:W-:Y:S02]  /*28a0*/  IMAD R10, R18, c[0x0][0x1c0], RZ ;  /* 0x00007000120a7a24 */ /* 0x000fe400078e02ff */
[----:B------:R-:W-:-:S04]  /*28b0*/  IMAD.WIDE.U32 R8, R19, c[0x0][0x290], R8 ;  /* 0x0000a40013087a25 */ /* 0x000fc800078e0008 */
[C---:B------:R-:W-:Y:S02]  /*28c0*/  IMAD R11, R19.reuse, c[0x0][0x294], R0 ;  /* 0x0000a500130b7a24 */ /* 0x040fe400078e0200 */
        /* <DEDUP_REMOVED lines=43> */
.L_x_7347:
        /* <DEDUP_REMOVED lines=16> */
.L_x_9120:


//--------------------- .text._Z25selective_scan_bwd_kernelI32Selective_Scan_bwd_kernel_traitsILi32ELi8ELb1ELb0ELb0ELb0ELb1EffEEv12SSMParamsBwd --------------------------
	.section	.text._Z25selective_scan_bwd_kernelI32Selective_Scan_bwd_kernel_traitsILi32ELi8ELb1ELb0ELb0ELb0ELb1EffEEv12SSMParamsBwd,"ax",@progbits
	.sectioninfo	@"SHI_REGISTERS=142"
	.align	128
        .global         _Z25selective_scan_bwd_kernelI32Selective_Scan_bwd_kernel_traitsILi32ELi8ELb1ELb0ELb0ELb0ELb1EffEEv12SSMParamsBwd
        .type           _Z25selective_scan_bwd_kernelI32Selective_Scan_bwd_kernel_traitsILi32ELi8ELb1ELb0ELb0ELb0ELb1EffEEv12SSMParamsBwd,@function
        .size           _Z25selective_scan_bwd_kernelI32Selective_Scan_bwd_kernel_traitsILi32ELi8ELb1ELb0ELb0ELb0ELb1EffEEv12SSMParamsBwd,(.L_x_9121 - _Z25selective_scan_bwd_kernelI32Selective_Scan_bwd_kernel_traitsILi32ELi8ELb1ELb0ELb0ELb0ELb1EffEEv12SSMParamsBwd)
        .other          _Z25selective_scan_bwd_kernelI32Selective_Scan_bwd_kernel_traitsILi32ELi8ELb1ELb0ELb0ELb0ELb1EffEEv12SSMParamsBwd,@"STO_CUDA_ENTRY STV_DEFAULT"
_Z25selective_scan_bwd_kernelI32Selective_Scan_bwd_kernel_traitsILi32ELi8ELb1ELb0ELb0ELb0ELb1EffEEv12SSMParamsBwd:
.text._Z25selective_scan_bwd_kernelI32Selective_Scan_bwd_kernel_traitsILi32ELi8ELb1ELb0ELb0ELb0ELb1EffEEv12SSMParamsBwd:
        /* <DEDUP_REMOVED lines=19> */
[----:B------:R-:W-:Y:S02]  /*0130*/  MOV R12, c[0x0][0x174] ;  /* 0x00005d00000c7a02 */ /* 0x000fe40000000f00 */
[----:B------:R-:W-:Y:S01]  /*0140*/  IADD3 R3, R3, R9, RZ ;  /* 0x0000000903037210 */ /* 0x000fe20007ffe0ff */
[----:B------:R0:W5:Y:S01]  /*0150*/  @P0 LDG.E R68, [R4.64] ;  /* 0x0000000604440981 */ /* 0x000162000c1e1900 */
[----:B------:R-:W-:Y:S01]  /*0160*/  @P1 LEA.HI.X R7, R0, c[0x0][0x254], R69, 0x2, P3 ;  /* 0x0000950000071a11 */ /* 0x000fe200018f1445 */
[----:B------:R-:W-:Y:S01]  /*0170*/  IMAD R10, R72, c[0x0][0x278], RZ ;  /* 0x00009e00480a7a24 */ /* 0x000fe200078e02ff */
[----:B------:R-:W-:Y:S01]  /*0180*/  LEA R9, R12, 0xffffff00, 0x8 ;  /* 0xffffff000c097811 */ /* 0x000fe200078e40ff */
[----:B------:R-:W-:-:S02]  /*0190*/  IMAD R15, R71, c[0x0][0x1e4], R8 ;  /* 0x00007900470f7a24 */ /* 0x000fc400078e0208 */
[----:B------:R-:W-:Y:S01]  /*01a0*/  IMAD R13, R69, c[0x0][0x1d8], RZ ;  /* 0x00007600450d7a24 */ /* 0x000fe200078e02ff */
[----:B------:R1:W5:Y:S01]  /*01b0*/  @P1 LDG.E R70, [R6.64] ;  /* 0x0000000606461981 */ /* 0x000362000c1e1900 */
[----:B------:R-:W-:-:S04]  /*01c0*/  IMAD.WIDE.U32 R2, R0, c[0x0][0x1d8], R2 ;  /* 0x0000760000027a25 */ /* 0x000fc800078e0002 */
[----:B0-----:R-:W-:Y:S01]  /*01d0*/  IMAD.WIDE.U32 R4, R71, c[0x0][0x1e0], RZ ;  /* 0x0000780047047a25 */ /* 0x001fe200078e00ff */
[----:B------:R-:W-:Y:S02]  /*01e0*/  SHF.R.S32.HI R11, RZ, 0x1f, R9 ;  /* 0x0000001fff0b7819 */ /* 0x000fe40000011409 */
[----:B------:R-:W-:Y:S01]  /*01f0*/  IADD3 R80, P0, R9, R2, RZ ;  /* 0x0000000209507210 */ /* 0x000fe20007f1e0ff */
[----:B------:R-:W-:Y:S01]  /*0200*/  IMAD R17, R71, c[0x0][0x27c], R10 ;  /* 0x00009f0047117a24 */ /* 0x000fe200078e020a */
[----:B------:R-:W-:Y:S01]  /*0210*/  IADD3 R5, R5, R15, RZ ;  /* 0x0000000f05057210 */ /* 0x000fe20007ffe0ff */
[----:B-1----:R-:W-:-:S04]  /*0220*/  IMAD.WIDE.U32 R6, R71, c[0x0][0x278], RZ ;  /* 0x00009e0047067a25 */ /* 0x002fc800078e00ff */
[----:B------:R-:W-:Y:S01]  /*0230*/  IMAD R13, R0, c[0x0][0x1dc], R13 ;  /* 0x00007700000d7a24 */ /* 0x000fe200078e020d */
[----:B------:R-:W-:Y:S01]  /*0240*/  IADD3 R7, R7, R17, RZ ;  /* 0x0000001107077210 */ /* 0x000fe20007ffe0ff */
[----:B------:R-:W-:-:S03]  /*0250*/  IMAD R15, R69, c[0x0][0x1e8], RZ ;  /* 0x00007a00450f7a24 */ /* 0x000fc600078e02ff */
[----:B------:R-:W-:Y:S01]  /*0260*/  IADD3.X R13, R11, R3, R13, P0, !PT ;  /* 0x000000030b0d7210 */ /* 0x000fe200007fe40d */
[----:B------:R-:W-:Y:S01]  /*0270*/  IMAD.WIDE.U32 R2, R0, c[0x0][0x1e8], R4 ;  /* 0x00007a0000027a25 */ /* 0x000fe200078e0004 */
[----:B------:R-:W-:-:S03]  /*0280*/  ISETP.NE.U32.AND P0, PT, RZ, c[0x0][0x260], PT ;  /* 0x00009800ff007a0c */ /* 0x000fc60003f05070 */
[----:B------:R-:W-:Y:S01]  /*0290*/  IMAD.WIDE.U32 R4, R0, c[0x0][0x280], R6 ;  /* 0x0000a00000047a25 */ /* 0x000fe200078e0006 */
[----:B------:R-:W-:Y:S02]  /*02a0*/  IADD3 R82, P2, R9, R2, RZ ;  /* 0x0000000209527210 */ /* 0x000fe40007f5e0ff */
[----:B------:R-:W-:Y:S01]  /*02b0*/  LEA R6, P1, R80, c[0x0][0x240], 0x2 ;  /* 0x0000900050067a11 */ /* 0x000fe200078210ff */
[----:B------:R-:W-:Y:S01]  /*02c0*/  IMAD R15, R0, c[0x0][0x1ec], R15 ;  /* 0x00007b00000f7a24 */ /* 0x000fe200078e020f */
[----:B------:R-:W-:Y:S02]  /*02d0*/  ISETP.NE.AND.EX P0, PT, RZ, c[0x0][0x264], PT, P0 ;  /* 0x00009900ff007a0c */ /* 0x000fe40003f05300 */
[----:B------:R-:W-:Y:S02]  /*02e0*/  LEA.HI.X R80, R80, c[0x0][0x244], R13, 0x2, P1 ;  /* 0x0000910050507a11 */ /* 0x000fe400008f140d */
[----:B------:R-:W-:Y:S01]  /*02f0*/  IADD3.X R3, R11, R3, R15, P2, !PT ;  /* 0x000000030b037210 */ /* 0x000fe200017fe40f */
[----:B------:R-:W-:Y:S01]  /*0300*/  IMAD R17, R69, c[0x0][0x280], RZ ;  /* 0x0000a00045117a24 */ /* 0x000fe200078e02ff */
[----:B------:R-:W-:-:S02]  /*0310*/  ISETP.NE.U32.AND P1, PT, RZ, c[0x0][0x328], PT ;  /* 0x0000ca00ff007a0c */ /* 0x000fc40003f25070 */
[----:B------:R-:W-:Y:S01]  /*0320*/  ISETP.NE.U32.AND P2, PT, RZ, c[0x0][0x348], PT ;  /* 0x0000d200ff007a0c */ /* 0x000fe20003f45070 */
[----:B------:R-:W-:Y:S01]  /*0330*/  IMAD R17, R0, c[0x0][0x284], R17 ;  /* 0x0000a10000117a24 */ /* 0x000fe200078e0211 */
[----:B------:R-:W-:Y:S02]  /*0340*/  ISETP.NE.AND.EX P1, PT, RZ, c[0x0][0x32c], PT, P1 ;  /* 0x0000cb00ff007a0c */ /* 0x000fe40003f25310 */
[----:B------:R-:W-:Y:S02]  /*0350*/  ISETP.NE.AND.EX P2, PT, RZ, c[0x0][0x34c], PT, P2 ;  /* 0x0000d300ff007a0c */ /* 0x000fe40003f45320 */
[----:B------:R-:W-:Y:S02]  /*0360*/  ISETP.GE.AND P3, PT, R12, 0x1, PT ;  /* 0x000000010c00780c */ /* 0x000fe40003f66270 */
[----:B------:R-:W-:Y:S01]  /*0370*/  IADD3 R9, P4, R9, R4, RZ ;  /* 0x0000000409097210 */ /* 0x000fe20007f9e0ff */
[----:B------:R-:W-:-:S03]  /*0380*/  @P0 IMAD R2, R71, c[0x0][0x164], R0 ;  /* 0x0000590047020a24 */ /* 0x000fc600078e0200 */
[----:B------:R-:W-:Y:S01]  /*0390*/  IADD3.X R84, R11, R5, R17, P4, !PT ;  /* 0x000000050b547210 */ /* 0x000fe200027fe411 */
[----:B------:R-:W-:Y:S01]  /*03a0*/  @P0 IMAD R4, R2, c[0x0][0x174], RZ ;  /* 0x00005d0002040a24 */ /* 0x000fe200078e02ff */
[C---:B------:R-:W-:Y:S01]  /*03b0*/  LEA R81, P4, R82.reuse, c[0x0][0x248], 0x2 ;  /* 0x0000920052517a11 */ /* 0x040fe200078810ff */
[----:B------:R-:W-:Y:S01]  /*03c0*/  IMAD R5, R69, c[0x0][0x1b8], RZ ;  /* 0x00006e0045057a24 */ /* 0x000fe200078e02ff */
[C---:B------:R-:W-:Y:S01]  /*03d0*/  LEA R83, P5, R9.reuse, c[0x0][0x308], 0x2 ;  /* 0x0000c20009537a11 */ /* 0x040fe200078a10ff */
[----:B------:R-:W-:Y:S01]  /*03e0*/  CS2R R62, SRZ ;  /* 0x00000000003e7805 */ /* 0x000fe2000001ff00 */
[----:B------:R-:W-:Y:S01]  /*03f0*/  LEA.HI.X R82, R82, c[0x0][0x24c], R3, 0x2, P4 ;  /* 0x0000930052527a11 */ /* 0x000fe200020f1403 */
[----:B------:R-:W-:Y:S01]  /*0400*/  CS2R R64, SRZ ;  /* 0x0000000000407805 */ /* 0x000fe2000001ff00 */
[----:B------:R-:W-:Y:S01]  /*0410*/  @P0 MOV R61, 0x8 ;  /* 0x00000008003d0802 */ /* 0x000fe20000000f00 */
[----:B------:R-:W-:Y:S01]  /*0420*/  IMAD.WIDE.U32 R2, R0, c[0x0][0x1b8], RZ ;  /* 0x00006e0000027a25 */ /* 0x000fe200078e00ff */
[----:B------:R-:W-:-:S02]  /*0430*/  LEA.HI.X R84, R9, c[0x0][0x30c], R84, 0x2, P5 ;  /* 0x0000c30009547a11 */ /* 0x000fc400028f1454 */
[----:B------:R-:W-:Y:S01]  /*0440*/  @P1 LEA R62, P4, R0, c[0x0][0x328], 0x2 ;  /* 0x0000ca00003e1a11 */ /* 0x000fe200078810ff */
[----:B------:R-:W-:Y:S01]  /*0450*/  @P0 IMAD R4, R4, c[0x0][0x16c], RZ ;  /* 0x00005b0004040a24 */ /* 0x000fe200078e02ff */
[C---:B------:R-:W-:Y:S01]  /*0460*/  @P2 LEA R64, P5, R0.reuse, c[0x0][0x348], 0x2 ;  /* 0x0000d20000402a11 */ /* 0x040fe200078a10ff */
[----:B------:R-:W-:Y:S01]  /*0470*/  IMAD R5, R0, c[0x0][0x1bc], R5 ;  /* 0x00006f0000057a24 */ /* 0x000fe200078e0205 */
[----:B------:R-:W-:Y:S01]  /*0480*/  HFMA2.MMA R93, -RZ, RZ, 0, 0 ;  /* 0x00000000ff5d7435 */ /* 0x000fe200000001ff */
[----:B------:R-:W-:Y:S01]  /*0490*/  @P0 IMAD.WIDE R60, R4, R61, c[0x0][0x260] ;  /* 0x00009800043c0625 */ /* 0x000fe200078e023d */
[----:B------:R-:W-:Y:S01]  /*04a0*/  HFMA2.MMA R73, -RZ, RZ, 0, 0 ;  /* 0x00000000ff497435 */ /* 0x000fe200000001ff */
[C-C-:B------:R-:W-:Y:S01]  /*04b0*/  @P1 LEA.HI.X R63, R0.reuse, c[0x0][0x32c], R69.reuse, 0x2, P4 ;  /* 0x0000cb00003f1a11 */ /* 0x140fe200020f1445 */
[----:B------:R-:W-:Y:S01]  /*04c0*/  @!P0 CS2R R60, SRZ ;  /* 0x00000000003c8805 */ /* 0x000fe2000001ff00 */
[----:B------:R-:W-:Y:S02]  /*04d0*/  @P2 LEA.HI.X R65, R0, c[0x0][0x34c], R69, 0x2, P5 ;  /* 0x0000d30000412a11 */ /* 0x000fe400028f1445 */
[----:B------:R-:W-:Y:S01]  /*04e0*/  IADD3 R75, R3, R5, RZ ;  /* 0x00000005034b7210 */ /* 0x000fe20007ffe0ff */
[----:B------:R-:W-:Y:S05]  /*04f0*/  @!P3 BRA `(.L_x_7348) ;  /* 0x000029400000b947 */ /* 0x000fea0003800000 */
[----:B------:R-:W0:Y:S01]  /*0500*/  S2R R74, SR_TID.X ;  /* 0x00000000004a7919 */ /* 0x000e220000002100 */
[----:B------:R-:W-:Y:S01]  /*0510*/  IMAD R5, R69, c[0x0][0x180], RZ ;  /* 0x0000600045057a24 */ /* 0x000fe200078e02ff */
[----:B------:R-:W-:Y:S01]  /*0520*/  MOV R85, c[0x0][0x174] ;  /* 0x00005d0000557a02 */ /* 0x000fe20000000f00 */
[----:B------:R-:W-:Y:S01]  /*0530*/  IMAD.WIDE.U32 R78, R0, c[0x0][0x180], RZ ;  /* 0x00006000004e7a25 */ /* 0x000fe200078e00ff */
[----:B------:R-:W1:Y:S01]  /*0540*/  S2R R77, SR_LANEID ;  /* 0x00000000004d7919 */ /* 0x000e620000000000 */
[----:B------:R-:W-:-:S02]  /*0550*/  MOV R73, RZ ;  /* 0x000000ff00497202 */ /* 0x000fc40000000f00 */
[----:B------:R-:W-:Y:S01]  /*0560*/  IMAD R5, R0, c[0x0][0x184], R5 ;  /* 0x0000610000057a24 */ /* 0x000fe200078e0205 */
[C---:B------:R-:W-:Y:S02]  /*0570*/  LEA R76, P0, R78.reuse, c[0x0][0x220], 0x2 ;  /* 0x000088004e4c7a11 */ /* 0x040fe400078010ff */
[----:B------:R-:W-:Y:S02]  /*0580*/  MOV R93, RZ ;  /* 0x000000ff005d7202 */ /* 0x000fe40000000f00 */
[----:B------:R-:W-:Y:S02]  /*0590*/  IADD3 R5, R79, R5, RZ ;  /* 0x000000054f057210 */ /* 0x000fe40007ffe0ff */
[----:B------:R-:W-:Y:S02]  /*05a0*/  MOV R79, R6 ;  /* 0x00000006004f7202 */ /* 0x000fe40000000f00 */
[----:B------:R-:W-:Y:S02]  /*05b0*/  LEA.HI.X R78, R78, c[0x0][0x224], R5, 0x2, P0 ;  /* 0x000089004e4e7a11 */ /* 0x000fe400000f1405 */
[----:B------:R-:W-:-:S04]  /*05c0*/  LEA R86, P0, R2, c[0x0][0x230], 0x2 ;  /* 0x00008c0002567a11 */ /* 0x000fc800078010ff */
[----:B------:R-:W-:Y:S02]  /*05d0*/  LEA.HI.X R89, R2, c[0x0][0x234], R75, 0x2, P0 ;  /* 0x00008d0002597a11 */ /* 0x000fe400000f144b */
[C---:B0-----:R-:W-:Y:S02]  /*05e0*/  SHF.L.U32 R4, R74.reuse, 0x1, RZ ;  /* 0x000000014a047819 */ /* 0x041fe400000006ff */
[----:B------:R-:W-:Y:S02]  /*05f0*/  LOP3.LUT R96, R74, 0x1f, RZ, 0xc0, !PT ;  /* 0x0000001f4a607812 */ /* 0x000fe400078ec0ff */
[----:B------:R-:W-:Y:S02]  /*0600*/  LOP3.LUT R87, R4, 0xffffffc0, RZ, 0xc0, !PT ;  /* 0xffffffc004577812 */ /* 0x000fe400078ec0ff */
[----:B------:R-:W-:Y:S02]  /*0610*/  IADD3 R88, R74, 0x200, RZ ;  /* 0x000002004a587810 */ /* 0x000fe40007ffe0ff */
[----:B------:R-:W-:-:S04]  /*0620*/  LOP3.LUT R87, R87, 0x1f, R74, 0xf8, !PT ;  /* 0x0000001f57577812 */ /* 0x000fc800078ef84a */
[----:B-1----:R-:W-:Y:S02]  /*0630*/  SHF.R.S32.HI R90, RZ, 0x1f, R87 ;  /* 0x0000001fff5a7819 */ /* 0x002fe40000011457 */
.L_x_7356:
[----:B------:R-:W-:Y:S01]  /*0640*/  BAR.SYNC.DEFER_BLOCKING 0x0 ;  /* 0x0000000000007b1d */ /* 0x000fe20000010000 */
[C---:B------:R-:W-:Y:S02]  /*0650*/  SHF.L.U32 R92, R87.reuse, 0x4, RZ ;  /* 0x00000004575c7819 */ /* 0x040fe400000006ff */
[----:B------:R-:W-:Y:S02]  /*0660*/  SHF.L.U64.HI R95, R87, 0x4, R90 ;  /* 0x00000004575f7819 */ /* 0x000fe4000001025a */
[----:B------:R-:W-:-:S04]  /*0670*/  IADD3 R12, P0, R79, R92, RZ ;  /* 0x0000005c4f0c7210 */ /* 0x000fc80007f1e0ff */
[----:B------:R-:W-:-:S05]  /*0680*/  IADD3.X R13, R80, R95, RZ, P0, !PT ;  /* 0x0000005f500d7210 */ /* 0x000fca00007fe4ff */
[----:B------:R-:W2:Y:S04]  /*0690*/  LDG.E.128 R16, [R12.64] ;  /* 0x000000060c107981 */ /* 0x000ea8000c1e1d00 */
[----:B-1----:R-:W3:Y:S01]  /*06a0*/  LDG.E.128 R24, [R12.64+0x200] ;  /* 0x000200060c187981 */ /* 0x002ee2000c1e1d00 */
[----:B------:R-:W-:Y:S02]  /*06b0*/  SHF.L.U32 R91, R77, 0x5, RZ ;  /* 0x000000054d5b7819 */ /* 0x000fe400000006ff */
[----:B------:R-:W-:-:S04]  /*06c0*/  IADD3 R20, P0, R81, R92, RZ ;  /* 0x0000005c51147210 */ /* 0x000fc80007f1e0ff */
[----:B------:R-:W-:Y:S01]  /*06d0*/  IADD3.X R21, R82, R95, RZ, P0, !PT ;  /* 0x0000005f52157210 */ /* 0x000fe200007fe4ff */
[----:B--2---:R-:W-:Y:S04]  /*06e0*/  STS.128 [R77.X16], R16 ;  /* 0x000000104d007388 */ /* 0x004fe8000000cc00 */
[----:B0--3--:R0:W-:Y:S01]  /*06f0*/  STS.128 [R77.X16+0x200], R24 ;  /* 0x000200184d007388 */ /* 0x0091e2000000cc00 */
        /* <DEDUP_REMOVED lines=8> */
[----:B--2---:R1:W-:Y:S04]  /*0780*/  STS.128 [R77.X16], R36 ;  /* 0x000000244d007388 */ /* 0x0043e8000000cc00 */
[----:B---3--:R2:W-:Y:S01]  /*0790*/  STS.128 [R77.X16+0x200], R40 ;  /* 0x000200284d007388 */ /* 0x0085e2000000cc00 */
[----:B------:R-:W-:-:S06]  /*07a0*/  NOP ;  /* 0x0000000000007918 */ /* 0x000fcc0000000000 */
[----:B------:R-:W-:Y:S04]  /*07b0*/  LDS.128 R12, [R91] ;  /* 0x000000005b0c7984 */ /* 0x000fe80000000c00 */
[----:B------:R-:W-:Y:S04]  /*07c0*/  LDS.128 R16, [R91+0x10] ;  /* 0x000010005b107984 */ /* 0x000fe80000000c00 */
[----:B------:R-:W-:Y:S06]  /*07d0*/  BAR.SYNC.DEFER_BLOCKING 0x0 ;  /* 0x0000000000007b1d */ /* 0x000fec0000010000 */
[----:B------:R-:W3:Y:S04]  /*07e0*/  LDG.E.128 R28, [R22.64] ;  /* 0x00000006161c7981 */ /* 0x000ee8000c1e1d00 */
[----:B------:R-:W4:Y:S01]  /*07f0*/  LDG.E.128 R32, [R22.64+0x200] ;  /* 0x0002000616207981 */ /* 0x000f22000c1e1d00 */
[----:B------:R-:W-:Y:S01]  /*0800*/  LEA R66, R85, 0xffffff00, 0x8 ;  /* 0xffffff0055427811 */ /* 0x000fe200078e40ff */
[----:B------:R-:W-:-:S03]  /*0810*/  IMAD R20, R72, c[0x0][0x1f0], RZ ;  /* 0x00007c0048147a24 */ /* 0x000fc600078e02ff */
[----:B------:R-:W-:Y:S01]  /*0820*/  SHF.R.S32.HI R67, RZ, 0x1f, R66 ;  /* 0x0000001fff437819 */ /* 0x000fe20000011442 */
[----:B0-----:R-:W-:-:S04]  /*0830*/  IMAD R25, R71, c[0x0][0x1f4], R20 ;  /* 0x00007d0047197a24 */ /* 0x001fc800078e0214 */
[----:B------:R-:W-:-:S05]  /*0840*/  IMAD.WIDE.U32 R20, R71, c[0x0][0x1f0], R66 ;  /* 0x00007c0047147a25 */ /* 0x000fca00078e0042 */
[----:B------:R-:W-:Y:S01]  /*0850*/  IADD3 R21, R21, R25, RZ ;  /* 0x0000001915157210 */ /* 0x000fe20007ffe0ff */
[----:B------:R-:W-:-:S04]  /*0860*/  IMAD R25, R69, c[0x0][0x1f8], RZ ;  /* 0x00007e0045197a24 */ /* 0x000fc800078e02ff */
[C---:B------:R-:W-:Y:S02]  /*0870*/  IMAD R25, R0.reuse, c[0x0][0x1fc], R25 ;  /* 0x00007f0000197a24 */ /* 0x040fe400078e0219 */
[----:B------:R-:W-:-:S05]  /*0880*/  IMAD.WIDE.U32 R20, R0, c[0x0][0x1f8], R20 ;  /* 0x00007e0000147a25 */ /* 0x000fca00078e0014 */
[----:B------:R-:W-:Y:S02]  /*0890*/  IADD3 R21, R21, R25, RZ ;  /* 0x0000001915157210 */ /* 0x000fe40007ffe0ff */
[----:B-1----:R-:W-:-:S04]  /*08a0*/  LEA R37, P0, R20, c[0x0][0x268], 0x2 ;  /* 0x00009a0014257a11 */ /* 0x002fc800078010ff */
[----:B------:R-:W-:Y:S02]  /*08b0*/  LEA.HI.X R20, R20, c[0x0][0x26c], R21, 0x2, P0 ;  /* 0x00009b0014147a11 */ /* 0x000fe400000f1415 */
[----:B------:R-:W-:-:S04]  /*08c0*/  IADD3 R36, P0, R37, R92, RZ ;  /* 0x0000005c25247210 */ /* 0x000fc80007f1e0ff */
[----:B------:R-:W-:Y:S01]  /*08d0*/  IADD3.X R37, R20, R95, RZ, P0, !PT ;  /* 0x0000005f14257210 */ /* 0x000fe200007fe4ff */
[----:B---3--:R0:W-:Y:S04]  /*08e0*/  STS.128 [R77.X16], R28 ;  /* 0x0000001c4d007388 */ /* 0x0081e8000000cc00 */
[----:B----4-:R-:W-:Y:S01]  /*08f0*/  STS.128 [R77.X16+0x200], R32 ;  /* 0x000200204d007388 */ /* 0x010fe2000000cc00 */
[----:B------:R-:W-:-:S06]  /*0900*/  NOP ;  /* 0x0000000000007918 */ /* 0x000fcc0000000000 */
[----:B------:R-:W-:Y:S04]  /*0910*/  LDS.128 R20, [R91] ;  /* 0x000000005b147984 */ /* 0x000fe80000000c00 */
[----:B------:R-:W-:Y:S04]  /*0920*/  LDS.128 R24, [R91+0x10] ;  /* 0x000010005b187984 */ /* 0x000fe80000000c00 */
[----:B------:R-:W-:Y:S06]  /*0930*/  BAR.SYNC.DEFER_BLOCKING 0x0 ;  /* 0x0000000000007b1d */ /* 0x000fec0000010000 */
[----:B--2---:R-:W2:Y:S04]  /*0940*/  LDG.E.128 R40, [R36.64] ;  /* 0x0000000624287981 */ /* 0x004ea8000c1e1d00 */
[----:B------:R-:W3:Y:S01]  /*0950*/  LDG.E.128 R48, [R36.64+0x200] ;  /* 0x0002000624307981 */ /* 0x000ee2000c1e1d00 */
[----:B------:R-:W-:-:S02]  /*0960*/  IMAD R38, R72, c[0x0][0x200], RZ ;  /* 0x0000800048267a24 */ /* 0x000fc400078e02ff */
[----:B0-----:R-:W-:Y:S02]  /*0970*/  IMAD R29, R69, c[0x0][0x208], RZ ;  /* 0x00008200451d7a24 */ /* 0x001fe400078e02ff */
[C---:B------:R-:W-:Y:S02]  /*0980*/  IMAD R45, R71.reuse, c[0x0][0x204], R38 ;  /* 0x00008100472d7a24 */ /* 0x040fe400078e0226 */
[----:B------:R-:W-:-:S04]  /*0990*/  IMAD.WIDE.U32 R38, R71, c[0x0][0x200], R66 ;  /* 0x0000800047267a25 */ /* 0x000fc800078e0042 */
[----:B------:R-:W-:Y:S01]  /*09a0*/  IMAD R31, R0, c[0x0][0x20c], R29 ;  /* 0x00008300001f7a24 */ /* 0x000fe200078e021d */
[----:B------:R-:W-:-:S05]  /*09b0*/  IADD3 R39, R39, R45, RZ ;  /* 0x0000002d27277210 */ /* 0x000fca0007ffe0ff */
[----:B------:R-:W-:-:S05]  /*09c0*/  IMAD.WIDE.U32 R28, R0, c[0x0][0x208], R38 ;  /* 0x00008200001c7a25 */ /* 0x000fca00078e0026 */
[----:B------:R-:W-:Y:S02]  /*09d0*/  IADD3 R29, R29, R31, RZ ;  /* 0x0000001f1d1d7210 */ /* 0x000fe40007ffe0ff */
[----:B------:R-:W-:-:S04]  /*09e0*/  LEA R53, P0, R28, c[0x0][0x258], 0x2 ;  /* 0x000096001c357a11 */ /* 0x000fc800078010ff */
[----:B------:R-:W-:Y:S02]  /*09f0*/  LEA.HI.X R28, R28, c[0x0][0x25c], R29, 0x2, P0 ;  /* 0x000097001c1c7a11 */ /* 0x000fe400000f141d */
[----:B------:R-:W-:-:S04]  /*0a00*/  IADD3 R52, P0, R53, R92, RZ ;  /* 0x0000005c35347210 */ /* 0x000fc80007f1e0ff */
[----:B------:R-:W-:Y:S01]  /*0a10*/  IADD3.X R53, R28, R95, RZ, P0, !PT ;  /* 0x0000005f1c357210 */ /* 0x000fe200007fe4ff */
[----:B--2---:R-:W-:Y:S04]  /*0a20*/  STS.128 [R77.X16], R40 ;  /* 0x000000284d007388 */ /* 0x004fe8000000cc00 */
[----:B---3--:R-:W-:Y:S01]  /*0a30*/  STS.128 [R77.X16+0x200], R48 ;  /* 0x000200304d007388 */ /* 0x008fe2000000cc00 */
[----:B------:R-:W-:-:S06]  /*0a40*/  NOP ;  /* 0x0000000000007918 */ /* 0x000fcc0000000000 */
[----:B------:R-:W0:Y:S04]  /*0a50*/  LDS.128 R28, [R91] ;  /* 0x000000005b1c7984 */ /* 0x000e280000000c00 */
[----:B------:R-:W1:Y:S04]  /*0a60*/  LDS.128 R32, [R91+0x10] ;  /* 0x000010005b207984 */ /* 0x000e680000000c00 */
[----:B------:R-:W-:Y:S06]  /*0a70*/  BAR.SYNC.DEFER_BLOCKING 0x0 ;  /* 0x0000000000007b1d */ /* 0x000fec0000010000 */
[----:B------:R2:W3:Y:S04]  /*0a80*/  LDG.E.128 R36, [R52.64] ;  /* 0x0000000634247981 */ /* 0x0004e8000c1e1d00 */
[----:B------:R2:W4:Y:S01]  /*0a90*/  LDG.E.128 R44, [R52.64+0x200] ;  /* 0x00020006342c7981 */ /* 0x000522000c1e1d00 */
[----:B0-----:R-:W-:-:S02]  /*0aa0*/  FMUL.FTZ R40, R30, -1.4426950216293334961 ;  /* 0xbfb8aa3b1e287820 */ /* 0x001fc40000410000 */
[----:B------:R-:W-:Y:S02]  /*0ab0*/  FMUL.FTZ R41, R31, -1.4426950216293334961 ;  /* 0xbfb8aa3b1f297820 */ /* 0x000fe40000410000 */
[----:B-1----:R-:W-:Y:S01]  /*0ac0*/  FMUL.FTZ R42, R32, -1.4426950216293334961 ;  /* 0xbfb8aa3b202a7820 */ /* 0x002fe20000410000 */
[----:B------:R-:W0:Y:S01]  /*0ad0*/  MUFU.EX2 R48, R40 ;  /* 0x0000002800307308 */ /* 0x000e220000000800 */
[----:B------:R-:W-:Y:S02]  /*0ae0*/  FMUL.FTZ R54, R28, -1.4426950216293334961 ;  /* 0xbfb8aa3b1c367820 */ /* 0x000fe40000410000 */
[----:B------:R-:W-:Y:S02]  /*0af0*/  FMUL.FTZ R55, R29, -1.4426950216293334961 ;  /* 0xbfb8aa3b1d377820 */ /* 0x000fe40000410000 */
[----:B------:R-:W-:Y:S02]  /*0b00*/  FMUL.FTZ R51, R33, -1.4426950216293334961 ;  /* 0xbfb8aa3b21337820 */ /* 0x000fe40000410000 */
[----:B--2---:R-:W-:Y:S01]  /*0b10*/  FMUL.FTZ R52, R34, -1.4426950216293334961 ;  /* 0xbfb8aa3b22347820 */ /* 0x004fe20000410000 */
[----:B------:R-:W1:Y:S01]  /*0b20*/  MUFU.EX2 R49, R41 ;  /* 0x0000002900317308 */ /* 0x000e620000000800 */
[----:B------:R-:W-:-:S07]  /*0b30*/  FMUL.FTZ R53, R35, -1.4426950216293334961 ;  /* 0xbfb8aa3b23357820 */ /* 0x000fce0000410000 */
[----:B------:R-:W2:Y:S01]  /*0b40*/  MUFU.EX2 R50, R42 ;  /* 0x0000002a00327308 */ /* 0x000ea20000000800 */
[----:B0-----:R-:W-:-:S07]  /*0b50*/  FADD.FTZ R48, R48, 1 ;  /* 0x3f80000030307421 */ /* 0x001fce0000010000 */
[----:B------:R-:W0:Y:S01]  /*0b60*/  MUFU.EX2 R54, R54 ;  /* 0x0000003600367308 */ /* 0x000e220000000800 */
[----:B-1----:R-:W-:-:S07]  /*0b70*/  FADD.FTZ R49, R49, 1 ;  /* 0x3f80000031317421 */ /* 0x002fce0000010000 */
[----:B------:R-:W1:Y:S01]  /*0b80*/  MUFU.EX2 R55, R55 ;  /* 0x0000003700377308 */ /* 0x000e620000000800 */
[----:B--2---:R-:W-:-:S07]  /*0b90*/  FADD.FTZ R50, R50, 1 ;  /* 0x3f80000032327421 */ /* 0x004fce0000010000 */
[----:B------:R-:W2:Y:S01]  /*0ba0*/  MUFU.EX2 R51, R51 ;  /* 0x0000003300337308 */ /* 0x000ea20000000800 */
[----:B0-----:R-:W-:Y:S02]  /*0bb0*/  FADD.FTZ R54, R54, 1 ;  /* 0x3f80000036367421 */ /* 0x001fe40000010000 */
[----:B-1----:R-:W-:-:S05]  /*0bc0*/  FADD.FTZ R55, R55, 1 ;  /* 0x3f80000037377421 */ /* 0x002fca0000010000 */
[----:B------:R-:W-:Y:S01]  /*0bd0*/  MUFU.RCP R97, R54 ;  /* 0x0000003600617308 */ /* 0x000fe20000001000 */
[----:B--2---:R-:W-:-:S07]  /*0be0*/  FADD.FTZ R51, R51, 1 ;  /* 0x3f80000033337421 */ /* 0x004fce0000010000 */
[----:B------:R-:W-:Y:S08]  /*0bf0*/  MUFU.RCP R94, R55 ;  /* 0x00000037005e7308 */ /* 0x000ff00000001000 */
[----:B------:R0:W1:Y:S08]  /*0c00*/  MUFU.EX2 R56, R52 ;  /* 0x0000003400387308 */ /* 0x0000700000000800 */
[----:B------:R-:W2:Y:S01]  /*0c10*/  MUFU.EX2 R57, R53 ;  /* 0x0000003500397308 */ /* 0x000ea20000000800 */
[----:B0-----:R-:W-:-:S07]  /*0c20*/  IMAD R52, R72, c[0x0][0x2e8], RZ ;  /* 0x0000ba0048347a24 */ /* 0x001fce00078e02ff */
[----:B------:R-:W0:Y:S01]  /*0c30*/  MUFU.RCP R103, R48 ;  /* 0x0000003000677308 */ /* 0x000e220000001000 */
[----:B-1----:R-:W-:-:S07]  /*0c40*/  FADD.FTZ R56, R56, 1 ;  /* 0x3f80000038387421 */ /* 0x002fce0000010000 */
[----:B------:R0:W-:Y:S01]  /*0c50*/  MUFU.RCP R102, R49 ;  /* 0x0000003100667308 */ /* 0x0001e20000001000 */
[----:B--2---:R-:W-:-:S07]  /*0c60*/  FADD.FTZ R57, R57, 1 ;  /* 0x3f80000039397421 */ /* 0x004fce0000010000 */
[----:B------:R-:W-:Y:S01]  /*0c70*/  MUFU.RCP R101, R50 ;  /* 0x0000003200657308 */ /* 0x000fe20000001000 */
[----:B0-----:R-:W-:-:S04]  /*0c80*/  FADD.FTZ R49, -R103, 1 ;  /* 0x3f80000067317421 */ /* 0x001fc80000010100 */
[----:B------:R-:W-:-:S03]  /*0c90*/  FFMA.FTZ R49, R30, R49, 1 ;  /* 0x3f8000001e317423 */ /* 0x000fc60000010031 */
[----:B------:R-:W0:Y:S08]  /*0ca0*/  MUFU.RCP R100, R51 ;  /* 0x0000003300647308 */ /* 0x000e300000001000 */
[----:B------:R-:W1:Y:S08]  /*0cb0*/  MUFU.RCP R105, R56 ;  /* 0x0000003800697308 */ /* 0x000e700000001000 */
[----:B------:R2:W3:Y:S01]  /*0cc0*/  MUFU.RCP R104, R57 ;  /* 0x0000003900687308 */ /* 0x0004e20000001000 */
[----:B0-----:R-:W-:-:S04]  /*0cd0*/  FADD.FTZ R54, -R100, 1 ;  /* 0x3f80000064367421 */ /* 0x001fc80000010100 */
[----:B------:R-:W-:Y:S02]  /*0ce0*/  FFMA.FTZ R54, R33, R54, 1 ;  /* 0x3f80000021367423 */ /* 0x000fe40000010036 */
[----:B-1----:R-:W-:Y:S02]  /*0cf0*/  FADD.FTZ R55, -R105, 1 ;  /* 0x3f80000069377421 */ /* 0x002fe40000010100 */
[----:B--2---:R-:W-:Y:S02]  /*0d00*/  IMAD R57, R69, c[0x0][0x2f0], RZ ;  /* 0x0000bc0045397a24 */ /* 0x004fe400078e02ff */
[----:B------:R-:W-:Y:S02]  /*0d10*/  FFMA.FTZ R55, R34, R55, 1 ;  /* 0x3f80000022377423 */ /* 0x000fe40000010037 */
[----:B------:R-:W-:Y:S01]  /*0d20*/  IMAD R57, R0, c[0x0][0x2f4], R57 ;  /* 0x0000bd0000397a24 */ /* 0x000fe200078e0239 */
[----:B---3--:R-:W-:Y:S04]  /*0d30*/  STS.128 [R77.X16], R36 ;  /* 0x000000244d007388 */ /* 0x008fe8000000cc00 */
[----:B----4-:R0:W-:Y:S01]  /*0d40*/  STS.128 [R77.X16+0x200], R44 ;  /* 0x0002002c4d007388 */ /* 0x0101e2000000cc00 */
[----:B------:R-:W-:-:S06]  /*0d50*/  NOP ;  /* 0x0000000000007918 */ /* 0x000fcc0000000000 */
[----:B------:R-:W1:Y:S04]  /*0d60*/  LDS.128 R40, [R91] ;  /* 0x000000005b287984 */ /* 0x000e680000000c00 */
[----:B------:R-:W2:Y:S01]  /*0d70*/  LDS.128 R36, [R91+0x10] ;  /* 0x000010005b247984 */ /* 0x000ea20000000c00 */
[C---:B0-----:R-:W-:Y:S02]  /*0d80*/  IMAD R45, R71.reuse, c[0x0][0x2ec], R52 ;  /* 0x0000bb00472d7a24 */ /* 0x041fe400078e0234 */
[----:B------:R-:W-:-:S04]  /*0d90*/  IMAD.WIDE.U32 R52, R71, c[0x0][0x2e8], R66 ;  /* 0x0000ba0047347a25 */ /* 0x000fc800078e0042 */
[----:B------:R-:W-:Y:S01]  /*0da0*/  FADD.FTZ R46, -R94, 1 ;  /* 0x3f8000005e2e7421 */ /* 0x000fe20000010100 */
[----:B------:R-:W-:Y:S01]  /*0db0*/  IADD3 R53, R53, R45, RZ ;  /* 0x0000002d35357210 */ /* 0x000fe20007ffe0ff */
[----:B------:R-:W-:Y:S02]  /*0dc0*/  FADD.FTZ R45, -R97, 1 ;  /* 0x3f800000612d7421 */ /* 0x000fe40000010100 */
[----:B------:R-:W-:Y:S02]  /*0dd0*/  FFMA.FTZ R46, R29, R46, 1 ;  /* 0x3f8000001d2e7423 */ /* 0x000fe4000001002e */
[----:B------:R-:W-:Y:S02]  /*0de0*/  FFMA.FTZ R45, R28, R45, 1 ;  /* 0x3f8000001c2d7423 */ /* 0x000fe4000001002d */
[----:B------:R-:W-:-:S05]  /*0df0*/  IMAD.WIDE.U32 R98, R0, c[0x0][0x2f0], R52 ;  /* 0x0000bc0000627a25 */ /* 0x000fca00078e0034 */
[----:B------:R-:W-:Y:S01]  /*0e00*/  IADD3 R107, R99, R57, RZ ;  /* 0x00000039636b7210 */ /* 0x000fe20007ffe0ff */
[----:B------:R-:W-:Y:S01]  /*0e10*/  BAR.SYNC.DEFER_BLOCKING 0x0 ;  /* 0x0000000000007b1d */ /* 0x000fe20000010000 */
[----:B------:R-:W-:-:S04]  /*0e20*/  LEA R99, P0, R98, c[0x0][0x338], 0x2 ;  /* 0x0000ce0062637a11 */ /* 0x000fc800078010ff */
[----:B------:R-:W-:Y:S02]  /*0e30*/  LEA.HI.X R106, R98, c[0x0][0x33c], R107, 0x2, P0 ;  /* 0x0000cf00626a7a11 */ /* 0x000fe400000f146b */
[----:B------:R-:W-:Y:S02]  /*0e40*/  IADD3 R98, P0, R99, R92, RZ ;  /* 0x0000005c63627210 */ /* 0x000fe40007f1e0ff */
[----:B------:R-:W-:Y:S01]  /*0e50*/  MOV R107, c[0x0][0x16c] ;  /* 0x00005b00006b7a02 */ /* 0x000fe20000000f00 */
[----:B-1----:R-:W-:Y:S01]  /*0e60*/  FMUL.FTZ R44, R20, R40 ;  /* 0x00000028142c7220 */ /* 0x002fe20000410000 */
[----:B------:R-:W-:Y:S01]  /*0e70*/  IADD3.X R99, R106, R95, RZ, P0, !PT ;  /* 0x0000005f6a637210 */ /* 0x000fe200007fe4ff */
[----:B------:R-:W-:Y:S01]  /*0e80*/  FMUL.FTZ R47, R21, R41 ;  /* 0x00000029152f7220 */ /* 0x000fe20000410000 */
[----:B------:R-:W-:Y:S01]  /*0e90*/  ISETP.NE.U32.AND P0, PT, RZ, c[0x0][0x270], PT ;  /* 0x00009c00ff007a0c */ /* 0x000fe20003f05070 */
[----:B------:R-:W-:Y:S01]  /*0ea0*/  FMUL.FTZ R48, R22, R42 ;  /* 0x0000002a16307220 */ /* 0x000fe20000410000 */
[----:B------:R-:W-:Y:S01]  /*0eb0*/  ISETP.GE.AND P1, PT, R107, 0x1, PT ;  /* 0x000000016b00780c */ /* 0x000fe20003f26270 */
[----:B------:R-:W-:Y:S01]  /*0ec0*/  FMUL.FTZ R44, R97, R44 ;  /* 0x0000002c612c7220 */ /* 0x000fe20000410000 */
[----:B------:R-:W-:Y:S01]  /*0ed0*/  ISETP.NE.AND.EX P0, PT, RZ, c[0x0][0x274], PT, P0 ;  /* 0x00009d00ff007a0c */ /* 0x000fe20003f05300 */
[----:B------:R-:W-:-:S02]  /*0ee0*/  FMUL.FTZ R47, R94, R47 ;  /* 0x0000002f5e2f7220 */ /* 0x000fc40000410000 */
[----:B------:R-:W-:Y:S02]  /*0ef0*/  FMUL.FTZ R48, R103, R48 ;  /* 0x0000003067307220 */ /* 0x000fe40000410000 */
[----:B------:R-:W-:Y:S02]  /*0f00*/  FMUL.FTZ R44, R44, R45 ;  /* 0x0000002d2c2c7220 */ /* 0x000fe40000410000 */
[----:B------:R-:W-:Y:S02]  /*0f10*/  FMUL.FTZ R45, R47, R46 ;  /* 0x0000002e2f2d7220 */ /* 0x000fe40000410000 */
[----:B------:R-:W-:Y:S02]  /*0f20*/  FMUL.FTZ R46, R48, R49 ;  /* 0x00000031302e7220 */ /* 0x000fe40000410000 */
[----:B------:R-:W-:Y:S02]  /*0f30*/  FADD.FTZ R48, -R102, 1 ;  /* 0x3f80000066307421 */ /* 0x000fe40000010100 */
[----:B------:R-:W-:-:S02]  /*0f40*/  FMUL.FTZ R47, R23, R43 ;  /* 0x0000002b172f7220 */ /* 0x000fc40000410000 */
[----:B------:R-:W-:Y:S02]  /*0f50*/  FADD.FTZ R49, -R101, 1 ;  /* 0x3f80000065317421 */ /* 0x000fe40000010100 */
[----:B--2---:R-:W-:Y:S02]  /*0f60*/  FMUL.FTZ R50, R24, R36 ;  /* 0x0000002418327220 */ /* 0x004fe40000410000 */
[----:B------:R-:W-:Y:S02]  /*0f70*/  FMUL.FTZ R51, R25, R37 ;  /* 0x0000002519337220 */ /* 0x000fe40000410000 */
[----:B------:R-:W-:Y:S02]  /*0f80*/  FFMA.FTZ R48, R31, R48, 1 ;  /* 0x3f8000001f307423 */ /* 0x000fe40000010030 */
[----:B------:R-:W-:Y:S02]  /*0f90*/  FMUL.FTZ R47, R102, R47 ;  /* 0x0000002f662f7220 */ /* 0x000fe40000410000 */
[----:B------:R-:W-:-:S02]  /*0fa0*/  FFMA.FTZ R49, R32, R49, 1 ;  /* 0x3f80000020317423 */ /* 0x000fc40000010031 */
[----:B------:R-:W-:Y:S02]  /*0fb0*/  FMUL.FTZ R50, R101, R50 ;  /* 0x0000003265327220 */ /* 0x000fe40000410000 */
[----:B------:R-:W-:Y:S02]  /*0fc0*/  FMUL.FTZ R51, R100, R51 ;  /* 0x0000003364337220 */ /* 0x000fe40000410000 */
[----:B------:R-:W-:Y:S02]  /*0fd0*/  FMUL.FTZ R47, R47, R48 ;  /* 0x000000302f2f7220 */ /* 0x000fe40000410000 */
[----:B------:R-:W-:Y:S02]  /*0fe0*/  FMUL.FTZ R48, R50, R49 ;  /* 0x0000003132307220 */ /* 0x000fe40000410000 */
[----:B------:R-:W-:Y:S01]  /*0ff0*/  FMUL.FTZ R49, R51, R54 ;  /* 0x0000003633317220 */ /* 0x000fe20000410000 */
[----:B------:R0:W-:Y:S01]  /*1000*/  STS.128 [R91], R44 ;  /* 0x0000002c5b007388 */ /* 0x0001e20000000c00 */
[----:B------:R-:W-:-:S02]  /*1010*/  FMUL.FTZ R50, R26, R38 ;  /* 0x000000261a327220 */ /* 0x000fc40000410000 */
[C---:B------:R-:W-:Y:S02]  /*1020*/  FADD.FTZ R54, -R104.reuse, 1 ;  /* 0x3f80000068367421 */ /* 0x040fe40000010100 */
[----:B------:R-:W-:Y:S02]  /*1030*/  FMUL.FTZ R51, R27, R39 ;  /* 0x000000271b337220 */ /* 0x000fe40000410000 */
[----:B------:R-:W-:Y:S02]  /*1040*/  FMUL.FTZ R50, R105, R50 ;  /* 0x0000003269327220 */ /* 0x000fe40000410000 */
[----:B------:R-:W-:Y:S02]  /*1050*/  FFMA.FTZ R54, R35, R54, 1 ;  /* 0x3f80000023367423 */ /* 0x000fe40000010036 */
[----:B------:R-:W-:Y:S02]  /*1060*/  FMUL.FTZ R51, R104, R51 ;  /* 0x0000003368337220 */ /* 0x000fe40000410000 */
[----:B------:R-:W-:-:S02]  /*1070*/  FMUL.FTZ R50, R50, R55 ;  /* 0x0000003732327220 */ /* 0x000fc40000410000 */
[----:B------:R-:W-:Y:S02]  /*1080*/  FMUL.FTZ R51, R51, R54 ;  /* 0x0000003633337220 */ /* 0x000fe40000410000 */
[----:B0----5:R-:W-:Y:S02]  /*1090*/  FADD.FTZ R44, R13, R70 ;  /* 0x000000460d2c7221 */ /* 0x021fe40000010000 */
[----:B------:R-:W-:Y:S01]  /*10a0*/  FMUL.FTZ R13, R28, R97 ;  /* 0x000000611c0d7220 */ /* 0x000fe20000410000 */
[----:B------:R0:W-:Y:S01]  /*10b0*/  STS.128 [R91+0x10], R48 ;  /* 0x000010305b007388 */ /* 0x0001e20000000c00 */
[----:B------:R-:W-:-:S06]  /*10c0*/  NOP ;  /* 0x0000000000007918 */ /* 0x000fcc0000000000 */
[----:B------:R-:W1:Y:S01]  /*10d0*/  LDS.128 R52, [R77.X16] ;  /* 0x000000004d347984 */ /* 0x000e62000000cc00 */
[----:B------:R-:W-:Y:S02]  /*10e0*/  FADD.FTZ R45, R12, R70 ;  /* 0x000000460c2d7221 */ /* 0x000fe40000010000 */
[----:B------:R-:W-:Y:S01]  /*10f0*/  FMUL.FTZ R12, R29, R94 ;  /* 0x0000005e1d0c7220 */ /* 0x000fe20000410000 */
[----:B------:R-:W2:Y:S01]  /*1100*/  LDS.128 R56, [R77.X16+0x200] ;  /* 0x000200004d387984 */ /* 0x000ea2000000cc00 */
        /* <DEDUP_REMOVED lines=9> */
[----:B------:R-:W-:-:S02]  /*11a0*/  FADD.FTZ R47, R14, R70 ;  /* 0x000000460e2f7221 */ /* 0x000fc40000010000 */
[--C-:B------:R-:W-:Y:S02]  /*11b0*/  FADD.FTZ R46, R15, R70.reuse ;  /* 0x000000460f2e7221 */ /* 0x100fe40000010000 */
[--C-:B0-----:R-:W-:Y:S02]  /*11c0*/  FADD.FTZ R49, R16, R70.reuse ;  /* 0x0000004610317221 */ /* 0x101fe40000010000 */
[--C-:B------:R-:W-:Y:S02]  /*11d0*/  FADD.FTZ R48, R17, R70.reuse ;  /* 0x0000004611307221 */ /* 0x100fe40000010000 */
[--C-:B------:R-:W-:Y:S02]  /*11e0*/  FADD.FTZ R51, R18, R70.reuse ;  /* 0x0000004612337221 */ /* 0x100fe40000010000 */
[----:B------:R-:W-:Y:S02]  /*11f0*/  FADD.FTZ R50, R19, R70 ;  /* 0x0000004613327221 */ /* 0x000fe40000010000 */
[----:B------:R-:W-:-:S02]  /*1200*/  FMUL.FTZ R97, R22, R103 ;  /* 0x0000006716617220 */ /* 0x000fc40000410000 */
[----:B------:R-:W-:Y:S02]  /*1210*/  FMUL.FTZ R94, R23, R102 ;  /* 0x00000066175e7220 */ /* 0x000fe40000410000 */
[----:B------:R-:W-:Y:S01]  /*1220*/  FMUL.FTZ R33, R24, R101 ;  /* 0x0000006518217220 */ /* 0x000fe20000410000 */
[----:B-1----:R0:W-:Y:S01]  /*1230*/  STG.E.128 [R98.64], R52 ;  /* 0x0000003462007986 */ /* 0x0021e2000c101d06 */
[----:B------:R-:W-:Y:S02]  /*1240*/  FMUL.FTZ R32, R25, R100 ;  /* 0x0000006419207220 */ /* 0x000fe40000410000 */
[----:B------:R-:W-:Y:S01]  /*1250*/  FMUL.FTZ R35, R26, R105 ;  /* 0x000000691a237220 */ /* 0x000fe20000410000 */
[----:B--2---:R0:W-:Y:S01]  /*1260*/  STG.E.128 [R98.64+0x200], R56 ;  /* 0x0002003862007986 */ /* 0x0041e2000c101d06 */
        /* <DEDUP_REMOVED lines=12> */
[----:B------:R-:W-:Y:S02]  /*1330*/  IMAD R22, R72, c[0x0][0x210], RZ ;  /* 0x0000840048167a24 */ /* 0x000fe400078e02ff */
[----:B------:R-:W-:-:S04]  /*1340*/  IMAD.WIDE.U32 R20, R71, c[0x0][0x210], R66 ;  /* 0x0000840047147a25 */ /* 0x000fc800078e0042 */
[----:B------:R-:W-:Y:S01]  /*1350*/  IMAD R23, R71, c[0x0][0x214], R22 ;  /* 0x0000850047177a24 */ /* 0x000fe200078e0216 */
[----:B------:R-:W-:Y:S04]  /*1360*/  STS.128 [R91], R40 ;  /* 0x000000285b007388 */ /* 0x000fe80000000c00 */
[----:B------:R-:W-:Y:S01]  /*1370*/  STS.128 [R91+0x10], R36 ;  /* 0x000010245b007388 */ /* 0x000fe20000000c00 */
[----:B------:R-:W-:-:S06]  /*1380*/  NOP ;  /* 0x0000000000007918 */ /* 0x000fcc0000000000 */
[----:B------:R-:W1:Y:S01]  /*1390*/  LDS.128 R12, [R77.X16] ;  /* 0x000000004d0c7984 */ /* 0x000e62000000cc00 */
[----:B------:R-:W-:Y:S01]  /*13a0*/  IADD3 R21, R21, R23, RZ ;  /* 0x0000001715157210 */ /* 0x000fe20007ffe0ff */
[----:B------:R-:W-:Y:S02]  /*13b0*/  IMAD R23, R69, c[0x0][0x218], RZ ;  /* 0x0000860045177a24 */ /* 0x000fe400078e02ff */
[----:B------:R-:W2:Y:S02]  /*13c0*/  LDS.128 R16, [R77.X16+0x200] ;  /* 0x000200004d107984 */ /* 0x000ea4000000cc00 */
[C---:B------:R-:W-:Y:S02]  /*13d0*/  IMAD R23, R0.reuse, c[0x0][0x21c], R23 ;  /* 0x0000870000177a24 */ /* 0x040fe400078e0217 */
[----:B------:R-:W-:-:S05]  /*13e0*/  IMAD.WIDE.U32 R20, R0, c[0x0][0x218], R20 ;  /* 0x0000860000147a25 */ /* 0x000fca00078e0014 */
[----:B------:R-:W-:Y:S02]  /*13f0*/  IADD3 R21, R21, R23, RZ ;  /* 0x0000001715157210 */ /* 0x000fe40007ffe0ff */
[----:B------:R-:W-:-:S04]  /*1400*/  LEA R22, P0, R20, c[0x0][0x270], 0x2 ;  /* 0x00009c0014167a11 */ /* 0x000fc800078010ff */
[----:B------:R-:W-:Y:S02]  /*1410*/  LEA.HI.X R21, R20, c[0x0][0x274], R21, 0x2, P0 ;  /* 0x00009d0014157a11 */ /* 0x000fe400000f1415 */
[----:B------:R-:W-:-:S04]  /*1420*/  LEA R20, P0, R87, R22, 0x4 ;  /* 0x0000001657147211 */ /* 0x000fc800078020ff */
[----:B------:R-:W-:-:S05]  /*1430*/  LEA.HI.X R21, R87, R21, R90, 0x4, P0 ;  /* 0x0000001557157211 */ /* 0x000fca00000f245a */
[----:B-1----:R1:W-:Y:S04]  /*1440*/  STG.E.128 [R20.64], R12 ;  /* 0x0000000c14007986 */ /* 0x0023e8000c101d06 */
[----:B--2---:R1:W-:Y:S02]  /*1450*/  STG.E.128 [R20.64+0x200], R16 ;  /* 0x0002001014007986 */ /* 0x0043e4000c101d06 */
.L_x_7349:
[----:B------:R-:W-:Y:S01]  /*1460*/  FFMA.FTZ R93, R6, R97, R93 ;  /* 0x00000061065d7223 */ /* 0x000fe2000001005d */
[----:B------:R-:W-:Y:S01]  /*1470*/  BAR.SYNC.DEFER_BLOCKING 0x0 ;  /* 0x0000000000007b1d */ /* 0x000fe20000010000 */
[----:B-1----:R-:W-:Y:S01]  /*1480*/  CS2R R14, SRZ ;  /* 0x00000000000e7805 */ /* 0x002fe2000001ff00 */
[----:B------:R-:W-:Y:S01]  /*1490*/  CS2R R12, SRZ ;  /* 0x00000000000c7805 */ /* 0x000fe2000001ff00 */
[----:B------:R-:W-:Y:S01]  /*14a0*/  FFMA.FTZ R93, R7, R94, R93 ;  /* 0x0000005e075d7223 */ /* 0x000fe2000001005d */
[----:B------:R-:W-:Y:S01]  /*14b0*/  CS2R R18, SRZ ;  /* 0x0000000000127805 */ /* 0x000fe2000001ff00 */
        /* <DEDUP_REMOVED lines=15> */
[----:B------:R-:W-:Y:S01]  /*15b0*/  IMAD R37, R69, c[0x0][0x198], RZ ;  /* 0x0000660045257a24 */ /* 0x000fe200078e02ff */
[----:B------:R-:W-:Y:S01]  /*15c0*/  IADD3 R31, R85, -0x2, RZ ;  /* 0xfffffffe551f7810 */ /* 0x000fe20007ffe0ff */
[C---:B------:R-:W-:Y:S01]  /*15d0*/  IMAD.WIDE.U32 R28, R0.reuse, c[0x0][0x198], RZ ;  /* 0x00006600001c7a25 */ /* 0x040fe200078e00ff */
[----:B------:R-:W-:Y:S01]  /*15e0*/  LEA.HI R30, R15, R15, RZ, 0x1 ;  /* 0x0000000f0f1e7211 */ /* 0x000fe200078f08ff */
[----:B------:R-:W-:Y:S01]  /*15f0*/  HFMA2.MMA R118, -RZ, RZ, 0, 0 ;  /* 0x00000000ff767435 */ /* 0x000fe200000001ff */
[----:B0-----:R-:W-:Y:S01]  /*1600*/  MOV R56, R76 ;  /* 0x0000004c00387202 */ /* 0x001fe20000000f00 */
[----:B------:R-:W-:Y:S01]  /*1610*/  IMAD R37, R0, c[0x0][0x19c], R37 ;  /* 0x0000670000257a24 */ /* 0x000fe200078e0225 */
[----:B------:R-:W-:Y:S01]  /*1620*/  LOP3.LUT R30, R30, 0xfffffe, RZ, 0xc0, !PT ;  /* 0x00fffffe1e1e7812 */ /* 0x000fe200078ec0ff */
[----:B------:R-:W-:Y:S01]  /*1630*/  IMAD R31, R31, c[0x0][0x16c], RZ ;  /* 0x00005b001f1f7a24 */ /* 0x000fe200078e02ff */
[C---:B------:R-:W-:Y:S01]  /*1640*/  LEA R36, P0, R28.reuse, c[0x0][0x228], 0x2 ;  /* 0x00008a001c247a11 */ /* 0x040fe200078010ff */
[----:B------:R-:W-:Y:S01]  /*1650*/  HFMA2.MMA R98, -RZ, RZ, 0, 0 ;  /* 0x00000000ff627435 */ /* 0x000fe200000001ff */
[----:B------:R-:W-:Y:S01]  /*1660*/  IADD3 R37, R29, R37, RZ ;  /* 0x000000251d257210 */ /* 0x000fe20007ffe0ff */
[----:B------:R-:W-:Y:S01]  /*1670*/  IMAD.WIDE R38, R31, 0x8, R60 ;  /* 0x000000081f267825 */ /* 0x000fe200078e023c */
[----:B------:R-:W-:Y:S01]  /*1680*/  IADD3 R30, R15, -R30, RZ ;  /* 0x8000001e0f1e7210 */ /* 0x000fe20007ffe0ff */
[----:B------:R-:W-:Y:S01]  /*1690*/  UMOV UR4, URZ ;  /* 0x0000003f00047c82 */ /* 0x000fe20008000000 */
[----:B------:R-:W-:Y:S01]  /*16a0*/  LEA.HI.X R37, R28, c[0x0][0x22c], R37, 0x2, P0 ;  /* 0x00008b001c257a11 */ /* 0x000fe200000f1425 */
[----:B------:R-:W-:Y:S01]  /*16b0*/  FMUL.FTZ R40, R4, R45 ;  /* 0x0000002d04287220 */ /* 0x000fe20000410000 */
[----:B------:R-:W-:Y:S01]  /*16c0*/  MOV R57, R78 ;  /* 0x0000004e00397202 */ /* 0x000fe20000000f00 */
[----:B------:R-:W-:Y:S01]  /*16d0*/  FMUL.FTZ R41, R5, R44 ;  /* 0x0000002c05297220 */ /* 0x000fe20000410000 */
[----:B------:R-:W-:Y:S01]  /*16e0*/  MOV R58, R86 ;  /* 0x00000056003a7202 */ /* 0x000fe20000000f00 */
[----:B------:R-:W-:Y:S01]  /*16f0*/  FMUL.FTZ R42, R6, R47 ;  /* 0x0000002f062a7220 */ /* 0x000fe20000410000 */
[----:B------:R-:W-:Y:S01]  /*1700*/  MOV R59, R89 ;  /* 0x00000059003b7202 */ /* 0x000fe20000000f00 */
[----:B------:R-:W-:Y:S01]  /*1710*/  FMUL.FTZ R43, R7, R46 ;  /* 0x0000002e072b7220 */ /* 0x000fe20000410000 */
[----:B------:R-:W-:Y:S01]  /*1720*/  MOV R15, RZ ;  /* 0x000000ff000f7202 */ /* 0x000fe20000000f00 */
[----:B------:R-:W-:Y:S01]  /*1730*/  FMUL.FTZ R52, R8, R49 ;  /* 0x0000003108347220 */ /* 0x000fe20000410000 */
[----:B------:R-:W-:Y:S01]  /*1740*/  SHF.L.U32 R99, R30, 0x8, RZ ;  /* 0x000000081e637819 */ /* 0x000fe200000006ff */
[----:B------:R-:W-:-:S02]  /*1750*/  FMUL.FTZ R53, R9, R48 ;  /* 0x0000003009357220 */ /* 0x000fc40000410000 */
[----:B------:R-:W-:Y:S02]  /*1760*/  FMUL.FTZ R54, R10, R51 ;  /* 0x000000330a367220 */ /* 0x000fe40000410000 */
[----:B------:R-:W-:Y:S02]  /*1770*/  FMUL.FTZ R55, R11, R50 ;  /* 0x000000320b377220 */ /* 0x000fe40000410000 */
.L_x_7355:
[----:B------:R-:W2:Y:S01]  /*1780*/  LDG.E R30, [R56.64] ;  /* 0x00000006381e7981 */ /* 0x000ea2000c1e1900 */
[----:B------:R-:W-:Y:S02]  /*1790*/  MOV R28, R58 ;  /* 0x0000003a001c7202 */ /* 0x000fe40000000f00 */
[----:B------:R-:W-:Y:S02]  /*17a0*/  MOV R29, R59 ;  /* 0x0000003b001d7202 */ /* 0x000fe40000000f00 */
[----:B------:R-:W-:-:S03]  /*17b0*/  ISETP.GT.AND P0, PT, R85, 0x1, PT ;  /* 0x000000015500780c */ /* 0x000fc60003f04270 */
[----:B------:R0:W3:Y:S02]  /*17c0*/  LDG.E R103, [R28.64] ;  /* 0x000000061c677981 */ /* 0x0000e4000c1e1900 */
[----:B0-----:R-:W-:Y:S02]  /*17d0*/  MOV R28, R36 ;  /* 0x00000024001c7202 */ /* 0x001fe40000000f00 */
[----:B------:R-:W-:-:S05]  /*17e0*/  MOV R29, R37 ;  /* 0x00000025001d7202 */ /* 0x000fca0000000f00 */
[----:B------:R0:W3:Y:S01]  /*17f0*/  LDG.E R108, [R28.64] ;  /* 0x000000061c6c7981 */ /* 0x0000e2000c1e1900 */
[----:B------:R-:W-:-:S04]  /*1800*/  ISETP.NE.AND P1, PT, R74, RZ, PT ;  /* 0x000000ff4a00720c */ /* 0x000fc80003f25270 */
[----:B------:R-:W-:Y:S02]  /*1810*/  SEL R100, R99, R88, !P1 ;  /* 0x0000005863647207 */ /* 0x000fe40004800000 */
[----:B------:R-:W-:Y:S02]  /*1820*/  ISETP.NE.AND P2, PT, R74, 0x1f, PT ;  /* 0x0000001f4a00780c */ /* 0x000fe40003f45270 */
[----:B------:R-:W-:Y:S02]  /*1830*/  ISETP.EQ.AND P0, PT, R96, RZ, P0 ;  /* 0x000000ff6000720c */ /* 0x000fe40000702270 */
[----:B------:R-:W-:-:S11]  /*1840*/  MOV R107, RZ ;  /* 0x000000ff006b7202 */ /* 0x000fd60000000f00 */
[----:B0-----:R-:W-:Y:S02]  /*1850*/  @P0 MOV R28, R38 ;  /* 0x00000026001c0202 */ /* 0x001fe40000000f00 */
[----:B------:R-:W-:Y:S01]  /*1860*/  @P0 MOV R29, R39 ;  /* 0x00000027001d0202 */ /* 0x000fe20000000f00 */
[----:B------:R-:W-:Y:S01]  /*1870*/  BSSY B0, `(.L_x_7351) ;  /* 0x0000023000007945 */ /* 0x000fe20003800000 */
[----:B--2---:R-:W-:-:S04]  /*1880*/  FMUL.FTZ R105, R30, 1.4426950216293334961 ;  /* 0x3fb8aa3b1e697820 */ /* 0x004fc80000410000 */
[----:B------:R-:W-:-:S06]  /*1890*/  FMUL.FTZ R101, R45, R105 ;  /* 0x000000692d657220 */ /* 0x000fcc0000410000 */
[----:B------:R-:W0:Y:S02]  /*18a0*/  MUFU.EX2 R101, R101 ;  /* 0x0000006500657308 */ /* 0x000e240000000800 */
[----:B0-----:R0:W-:Y:S04]  /*18b0*/  STS [R100.X4+0x668], R101 ;  /* 0x0006686564007388 */ /* 0x0011e80000004800 */
[----:B------:R-:W-:Y:S01]  /*18c0*/  BAR.SYNC.DEFER_BLOCKING 0x0 ;  /* 0x0000000000007b1d */ /* 0x000fe20000010000 */
[-C--:B------:R-:W-:Y:S02]  /*18d0*/  FMUL.FTZ R106, R44, R105.reuse ;  /* 0x000000692c6a7220 */ /* 0x080fe40000410000 */
[----:B0-----:R-:W-:-:S03]  /*18e0*/  FMUL.FTZ R100, R50, R105 ;  /* 0x0000006932647220 */ /* 0x001fc60000410000 */
[----:B------:R0:W1:Y:S01]  /*18f0*/  @P2 LDS R117, [R74.X4+0xe6c] ;  /* 0x000e6c004a752984 */ /* 0x0000620000004800 */
[-C--:B------:R-:W-:Y:S02]  /*1900*/  FMUL.FTZ R104, R46, R105.reuse ;  /* 0x000000692e687220 */ /* 0x080fe40000410000 */
[-C--:B------:R-:W-:Y:S01]  /*1910*/  FMUL.FTZ R31, R49, R105.reuse ;  /* 0x00000069311f7220 */ /* 0x080fe20000410000 */
[----:B------:R2:W5:Y:S01]  /*1920*/  @P0 LDG.E R107, [R28.64+0x4] ;  /* 0x000004061c6b0981 */ /* 0x000562000c1e1900 */
[-C--:B------:R-:W-:Y:S01]  /*1930*/  FMUL.FTZ R102, R48, R105.reuse ;  /* 0x0000006930667220 */ /* 0x080fe20000410000 */
        /* <DEDUP_REMOVED lines=22> */
.L_x_7352:
[----:B-123--:R-:W-:Y:S05]  /*1aa0*/  BSYNC B0 ;  /* 0x0000000000007941 */ /* 0x00efea0003800000 */
.L_x_7351:
[----:B0-----:R-:W-:Y:S01]  /*1ab0*/  FMUL.FTZ R28, R100, R117 ;  /* 0x00000075641c7220 */ /* 0x001fe20000410000 */
[----:B------:R-:W0:Y:S01]  /*1ac0*/  MUFU.EX2 R109, R109 ;  /* 0x0000006d006d7308 */ /* 0x000e220000000800 */
[----:B------:R-:W-:Y:S01]  /*1ad0*/  FMUL.FTZ R113, R33, R108 ;  /* 0x0000006c21717220 */ /* 0x000fe20000410000 */
[C---:B------:R-:W-:Y:S01]  /*1ae0*/  ISETP.NE.AND P0, PT, R96.reuse, 0x1f, PT ;  /* 0x0000001f6000780c */ /* 0x040fe20003f05270 */
[C---:B------:R-:W-:Y:S01]  /*1af0*/  FFMA.FTZ R105, R103.reuse, R105, R110 ;  /* 0x0000006967697223 */ /* 0x040fe2000001006e */
[C---:B------:R-:W-:Y:S01]  /*1b00*/  ISETP.GE.U32.AND P3, PT, R96.reuse, 0x1e, PT ;  /* 0x0000001e6000780c */ /* 0x040fe20003f66070 */
        /* <DEDUP_REMOVED lines=13> */
[----:B------:R-:W-:Y:S02]  /*1be0*/  FMUL.FTZ R108, R101, R106 ;  /* 0x0000006a656c7220 */ /* 0x000fe40000410000 */
[C---:B0-----:R-:W-:Y:S02]  /*1bf0*/  FFMA.FTZ R121, R109.reuse, R105, R116 ;  /* 0x000000696d797223 */ /* 0x041fe40000010074 */
[----:B------:R-:W-:Y:S02]  /*1c00*/  FMUL.FTZ R105, R109, R120 ;  /* 0x000000786d697220 */ /* 0x000fe40000410000 */
[----:B------:R-:W-:-:S02]  /*1c10*/  FFMA.FTZ R28, R40, R106, R41 ;  /* 0x0000006a281c7223 */ /* 0x000fc40000010029 */
[C---:B------:R-:W-:Y:S02]  /*1c20*/  FMUL.FTZ R29, R109.reuse, R108 ;  /* 0x0000006c6d1d7220 */ /* 0x040fe40000410000 */
[C---:B------:R-:W-:Y:S02]  /*1c30*/  FFMA.FTZ R108, R106.reuse, R121, R115 ;  /* 0x000000796a6c7223 */ /* 0x040fe40000010073 */
[----:B------:R-:W-:Y:S02]  /*1c40*/  FMUL.FTZ R105, R106, R105 ;  /* 0x000000696a697220 */ /* 0x000fe40000410000 */
[----:B------:R-:W-:Y:S01]  /*1c50*/  FFMA.FTZ R28, R109, R28, R42 ;  /* 0x0000001c6d1c7223 */ /* 0x000fe2000001002a */
[----:B------:R-:W0:Y:S03]  /*1c60*/  SHFL.DOWN PT, R121, R108, 0x1, 0x1f ;  /* 0x08201f006c797f89 */ /* 0x000e2600000e0000 */
[C---:B------:R-:W-:Y:S01]  /*1c70*/  FFMA.FTZ R120, R104.reuse, R28, R43 ;  /* 0x0000001c68787223 */ /* 0x040fe2000001002b */
[----:B------:R-:W1:Y:S01]  /*1c80*/  SHFL.DOWN PT, R122, R105, 0x1, 0x1f ;  /* 0x08201f00697a7f89 */ /* 0x000e6200000e0000 */
        /* <DEDUP_REMOVED lines=30> */
[----:B------:R-:W-:Y:S01]  /*1e70*/  ISETP.GE.AND P0, PT, R85, c[0x0][0x174], PT ;  /* 0x00005d0055007a0c */ /* 0x000fe20003f06270 */
[----:B------:R-:W-:Y:S01]  /*1e80*/  HFMA2.MMA R28, -RZ, RZ, 1.875, 0 ;  /* 0x3f800000ff1c7435 */ /* 0x000fe200000001ff */
[C---:B--2---:R-:W-:Y:S01]  /*1e90*/  @!P3 FFMA.FTZ R108, R105.reuse, R123, R108 ;  /* 0x0000007b696cb223 */ /* 0x044fe2000001006c */
[----:B------:R-:W1:Y:S01]  /*1ea0*/  SHFL.UP PT, R122, R125, 0x4, RZ ;  /* 0x048000007d7a7989 */ /* 0x000e6200000e00ff */
[----:B------:R-:W-:Y:S01]  /*1eb0*/  ISETP.EQ.AND P0, PT, R96, RZ, !P0 ;  /* 0x000000ff6000720c */ /* 0x000fe20004702270 */
[----:B---3--:R-:W-:Y:S02]  /*1ec0*/  @!P3 FMUL.FTZ R105, R105, R124 ;  /* 0x0000007c6969b220 */ /* 0x008fe40000410000 */
[----:B------:R-:W2:Y:S01]  /*1ed0*/  SHFL.DOWN PT, R123, R108, 0x8, 0x1f ;  /* 0x09001f006c7b7f89 */ /* 0x000ea200000e0000 */
[----:B------:R-:W-:-:S03]  /*1ee0*/  ISETP.GE.AND P3, PT, R77, 0x4, PT ;  /* 0x000000044d00780c */ /* 0x000fc60003f66270 */
[----:B------:R-:W3:Y:S06]  /*1ef0*/  SHFL.DOWN PT, R124, R105, 0x8, 0x1f ;  /* 0x09001f00697c7f89 */ /* 0x000eec00000e0000 */
[----:B------:R-:W-:Y:S01]  /*1f00*/  @P0 LDS.64 R28, [UR4+0xee8] ;  /* 0x000ee804ff1c0984 */ /* 0x000fe20008000a00 */
[----:B------:R-:W-:-:S03]  /*1f10*/  ISETP.GE.AND P0, PT, R77, 0x8, PT ;  /* 0x000000084d00780c */ /* 0x000fc60003f06270 */
        /* <DEDUP_REMOVED lines=19> */
[----:B------:R-:W-:Y:S01]  /*2050*/  SHFL.IDX PT, R108, R108, RZ, 0x1f ;  /* 0x00001fff6c6c7589 */ /* 0x000fe200000e0000 */
[----:B0-----:R-:W-:-:S03]  /*2060*/  @P0 FFMA.FTZ R120, R125, R121, R120 ;  /* 0x000000797d780223 */ /* 0x001fc60000010078 */
[----:B------:R-:W0:Y:S01]  /*2070*/  SHFL.IDX PT, R105, R105, RZ, 0x1f ;  /* 0x00001fff69697589 */ /* 0x000e2200000e0000 */
[----:B-1----:R-:W-:Y:S01]  /*2080*/  @P0 FMUL.FTZ R125, R125, R122 ;  /* 0x0000007a7d7d0220 */ /* 0x002fe20000410000 */
[----:B------:R-:W-:Y:S02]  /*2090*/  ISETP.GT.AND P0, PT, R77, 0x1e, PT ;  /* 0x0000001e4d00780c */ /* 0x000fe40003f04270 */
[----:B-----5:R-:W-:Y:S04]  /*20a0*/  SHFL.IDX PT, R122, R107, RZ, 0x1f ;  /* 0x00001fff6b7a7589 */ /* 0x020fe800000e0000 */
[----:B------:R-:W-:Y:S04]  /*20b0*/  SHFL.UP PT, R120, R120, 0x1, RZ ;  /* 0x0420000078787989 */ /* 0x000fe800000e00ff */
[----:B------:R-:W1:Y:S01]  /*20c0*/  SHFL.UP PT, R125, R125, 0x1, RZ ;  /* 0x042000007d7d7989 */ /* 0x000e6200000e00ff */
[----:B--2---:R-:W-:Y:S01]  /*20d0*/  @P2 FFMA.FTZ R123, R124, R123, R126 ;  /* 0x0000007b7c7b2223 */ /* 0x004fe2000001007e */
[----:B------:R-:W-:-:S03]  /*20e0*/  ISETP.NE.AND P2, PT, R74, RZ, PT ;  /* 0x000000ff4a00720c */ /* 0x000fc60003f45270 */
[----:B------:R-:W-:-:S04]  /*20f0*/  FFMA.FTZ R117, R123, R117, R112 ;  /* 0x000000757b757223 */ /* 0x000fc80000010070 */
[----:B------:R-:W-:Y:S02]  /*2100*/  FFMA.FTZ R121, R100, R117, R111 ;  /* 0x0000007564797223 */ /* 0x000fe4000001006f */
[----:B0-----:R-:W-:Y:S02]  /*2110*/  FFMA.FTZ R29, R105, R29, R108 ;  /* 0x0000001d691d7223 */ /* 0x001fe4000001006c */
[----:B------:R-:W-:Y:S02]  /*2120*/  FFMA.FTZ R123, R103, R121, R110 ;  /* 0x00000079677b7223 */ /* 0x000fe4000001006e */
[----:B------:R-:W-:Y:S02]  /*2130*/  FMUL.FTZ R28, R105, R28 ;  /* 0x0000001c691c7220 */ /* 0x000fe40000410000 */
[----:B------:R-:W-:Y:S02]  /*2140*/  FFMA.FTZ R113, R102, R123, R113 ;  /* 0x0000007b66717223 */ /* 0x000fe40000010071 */
[----:B------:R-:W-:Y:S01]  /*2150*/  FMUL.FTZ R108, R30, R121 ;  /* 0x000000791e6c7220 */ /* 0x000fe20000410000 */
[----:B------:R0:W-:Y:S01]  /*2160*/  @!P2 STS.64 [UR4+0xee8], R28 ;  /* 0x000ee81cff00a988 */ /* 0x0001e20008000a04 */
[----:B------:R-:W-:-:S02]  /*2170*/  FFMA.FTZ R111, R31, R113, R114 ;  /* 0x000000711f6f7223 */ /* 0x000fc40000010072 */
[----:B-1----:R-:W-:Y:S01]  /*2180*/  @P1 FFMA.FTZ R122, R125, R122, R120 ;  /* 0x0000007a7d7a1223 */ /* 0x002fe20000010078 */
[----:B------:R-:W-:Y:S01]  /*2190*/  ISETP.NE.AND P1, PT, R77, RZ, PT ;  /* 0x000000ff4d00720c */ /* 0x000fe20003f25270 */
[----:B------:R-:W-:Y:S02]  /*21a0*/  FFMA.FTZ R119, R104, R111, R119 ;  /* 0x0000006f68777223 */ /* 0x000fe40000010077 */
[----:B------:R-:W-:Y:S02]  /*21b0*/  FFMA.FTZ R122, R101, R122, R40 ;  /* 0x0000007a657a7223 */ /* 0x000fe40000010028 */
[----:B------:R-:W-:Y:S02]  /*21c0*/  FFMA.FTZ R101, R109, R119, R116 ;  /* 0x000000776d657223 */ /* 0x000fe40000010074 */
[-C--:B------:R-:W-:Y:S02]  /*21d0*/  FFMA.FTZ R107, R106, R122.reuse, R41 ;  /* 0x0000007a6a6b7223 */ /* 0x080fe40000010029 */
[----:B------:R-:W-:-:S02]  /*21e0*/  FFMA.FTZ R110, R95, R122, RZ ;  /* 0x0000007a5f6e7223 */ /* 0x000fc400000100ff */
[----:B------:R-:W-:Y:S02]  /*21f0*/  FFMA.FTZ R115, R106, R101, R115 ;  /* 0x000000656a737223 */ /* 0x000fe40000010073 */
[-C--:B------:R-:W-:Y:S02]  /*2200*/  FFMA.FTZ R109, R109, R107.reuse, R42 ;  /* 0x0000006b6d6d7223 */ /* 0x080fe4000001002a */
[----:B------:R-:W-:Y:S02]  /*2210*/  FFMA.FTZ R110, R92, R107, R110 ;  /* 0x0000006b5c6e7223 */ /* 0x000fe4000001006e */
[----:B------:R-:W-:Y:S02]  /*2220*/  FADD.FTZ R125, -R41, R107 ;  /* 0x0000006b297d7221 */ /* 0x000fe40000010100 */
[----:B------:R-:W-:Y:S02]  /*2230*/  FADD.FTZ R106, -R40, R122 ;  /* 0x0000007a286a7221 */ /* 0x000fe40000010100 */
[----:B------:R-:W-:-:S02]  /*2240*/  FMUL.FTZ R107, R45, R115 ;  /* 0x000000732d6b7220 */ /* 0x000fc40000410000 */
[-C--:B------:R-:W-:Y:S02]  /*2250*/  FFMA.FTZ R116, R104, R109.reuse, R43 ;  /* 0x0000006d68747223 */ /* 0x080fe4000001002b */
[----:B------:R-:W-:Y:S02]  /*2260*/  FFMA.FTZ R127, R97, R109, R110 ;  /* 0x0000006d617f7223 */ /* 0x000fe4000001006e */
[----:B------:R-:W-:Y:S02]  /*2270*/  FMUL.FTZ R104, R44, R101 ;  /* 0x000000652c687220 */ /* 0x000fe40000410000 */
[----:B------:R-:W-:Y:S02]  /*2280*/  FFMA.FTZ R110, R107, R106, RZ ;  /* 0x0000006a6b6e7223 */ /* 0x000fe400000100ff */
[----:B------:R-:W-:Y:S02]  /*2290*/  FADD.FTZ R112, -R42, R109 ;  /* 0x0000006d2a707221 */ /* 0x000fe40000010100 */
[----:B------:R-:W-:-:S02]  /*22a0*/  FFMA.FTZ R31, R31, R116, R52 ;  /* 0x000000741f1f7223 */ /* 0x000fc40000010034 */
[----:B------:R-:W-:Y:S02]  /*22b0*/  FMUL.FTZ R109, R47, R119 ;  /* 0x000000772f6d7220 */ /* 0x000fe40000410000 */
[----:B------:R-:W-:Y:S02]  /*22c0*/  FFMA.FTZ R110, R104, R125, R110 ;  /* 0x0000007d686e7223 */ /* 0x000fe4000001006e */
[----:B------:R-:W-:Y:S02]  /*22d0*/  FFMA.FTZ R114, R94, R116, R127 ;  /* 0x000000745e727223 */ /* 0x000fe4000001007f */
[----:B------:R-:W-:Y:S02]  /*22e0*/  FFMA.FTZ R120, R102, R31, R53 ;  /* 0x0000001f66787223 */ /* 0x000fe40000010035 */
[----:B------:R-:W-:Y:S02]  /*22f0*/  FADD.FTZ R129, -R43, R116 ;  /* 0x000000742b817221 */ /* 0x000fe40000010100 */
[----:B------:R-:W-:-:S02]  /*2300*/  FMUL.FTZ R102, R46, R111 ;  /* 0x0000006f2e667220 */ /* 0x000fc40000410000 */
[----:B------:R-:W-:Y:S02]  /*2310*/  FFMA.FTZ R110, R109, R112, R110 ;  /* 0x000000706d6e7223 */ /* 0x000fe4000001006e */
        /* <DEDUP_REMOVED lines=19> */
[C---:B------:R-:W-:Y:S01]  /*2450*/  FMUL.FTZ R105, R30.reuse, R113 ;  /* 0x000000711e697220 */ /* 0x040fe20000410000 */
[----:B------:R-:W1:Y:S01]  /*2460*/  SHFL.DOWN PT, R131, R120, 0x1, 0x1f ;  /* 0x08201f0078837f89 */ /* 0x000e6200000e0000 */
[----:B0-----:R-:W-:Y:S02]  /*2470*/  FMUL.FTZ R29, R30, R119 ;  /* 0x000000771e1d7220 */ /* 0x001fe40000410000 */
[----:B------:R-:W-:Y:S01]  /*2480*/  FMUL.FTZ R135, R108, R135 ;  /* 0x000000876c877220 */ /* 0x000fe20000410000 */
[----:B------:R-:W0:Y:S01]  /*2490*/  SHFL.DOWN PT, R114, R31, 0x1, 0x1f ;  /* 0x08201f001f727f89 */ /* 0x000e2200000e0000 */
[----:B------:R-:W-:-:S02]  /*24a0*/  FMUL.FTZ R105, R105, R116 ;  /* 0x0000007469697220 */ /* 0x000fc40000410000 */
[----:B------:R-:W-:Y:S02]  /*24b0*/  FMUL.FTZ R112, R29, R112 ;  /* 0x000000701d707220 */ /* 0x000fe40000410000 */
        /* <DEDUP_REMOVED lines=52> */
[----:B------:R-:W-:-:S04]  /*2800*/  FFMA.FTZ R114, R9, R123, R114 ;  /* 0x0000007b09727223 */ /* 0x000fc80000010072 */
        /* <DEDUP_REMOVED lines=15> */
.L_x_7354:
[----:B0-----:R-:W-:Y:S05]  /*2900*/  BSYNC B0 ;  /* 0x0000000000007941 */ /* 0x001fea0003800000 */
.L_x_7353:
        /* <DEDUP_REMOVED lines=21> */
.L_x_7350:
[----:B------:R-:W-:Y:S01]  /*2a60*/  BAR.SYNC.DEFER_BLOCKING 0x0 ;  /* 0x0000000000007b1d */ /* 0x000fe20000010000 */
[C---:B------:R-:W-:Y:S01]  /*2a70*/  IMAD R28, R72.reuse, c[0x0][0x2d8], RZ ;  /* 0x0000b600481c7a24 */ /* 0x040fe200078e02ff */
[----:B------:R-:W-:Y:S01]  /*2a80*/  MOV R30, R66 ;  /* 0x00000042001e7202 */ /* 0x000fe20000000f00 */
[----:B------:R-:W-:Y:S01]  /*2a90*/  IMAD R32, R72, c[0x0][0x2f8], RZ ;  /* 0x0000be0048207a24 */ /* 0x000fe200078e02ff */
[----:B------:R-:W-:Y:S01]  /*2aa0*/  MOV R31, R67 ;  /* 0x00000043001f7202 */ /* 0x000fe20000000f00 */
[----:B------:R-:W-:Y:S01]  /*2ab0*/  IMAD R33, R71, c[0x0][0x2dc], R28 ;  /* 0x0000b70047217a24 */ /* 0x000fe200078e021c */
[----:B------:R-:W-:-:S02]  /*2ac0*/  SHF.L.U32 R34, R87, 0x4, RZ ;  /* 0x0000000457227819 */ /* 0x000fc400000006ff */
[----:B------:R-:W-:Y:S01]  /*2ad0*/  SHF.L.U64.HI R35, R87, 0x4, R90 ;  /* 0x0000000457237819 */ /* 0x000fe2000001025a */
[--C-:B------:R-:W-:Y:S01]  /*2ae0*/  IMAD.WIDE.U32 R28, R71, c[0x0][0x2d8], R30.reuse ;  /* 0x0000b600471c7a25 */ /* 0x100fe200078e001e */
[----:B------:R-:W-:Y:S02]  /*2af0*/  ISETP.GT.AND P3, PT, R85, 0x1, PT ;  /* 0x000000015500780c */ /* 0x000fe40003f64270 */
[----:B------:R-:W-:Y:S01]  /*2b00*/  IADD3 R81, P1, R81, -0x400, RZ ;  /* 0xfffffc0051517810 */ /* 0x000fe20007f3e0ff */
[----:B------:R-:W-:Y:S01]  /*2b10*/  IMAD.WIDE.U32 R30, R71, c[0x0][0x2f8], R30 ;  /* 0x0000be00471e7a25 */ /* 0x000fe200078e001e */
[----:B------:R-:W-:Y:S02]  /*2b20*/  IADD3 R29, R29, R33, RZ ;  /* 0x000000211d1d7210 */ /* 0x000fe40007ffe0ff */
[----:B------:R-:W-:Y:S01]  /*2b30*/  IADD3 R83, P2, R83, -0x400, RZ ;  /* 0xfffffc0053537810 */ /* 0x000fe20007f5e0ff */
[----:B------:R-:W-:Y:S01]  /*2b40*/  IMAD R33, R69, c[0x0][0x2e0], RZ ;  /* 0x0000b80045217a24 */ /* 0x000fe200078e02ff */
[----:B------:R-:W-:-:S02]  /*2b50*/  IADD3 R85, R85, -0x1, RZ ;  /* 0xffffffff55557810 */ /* 0x000fc40007ffe0ff */
[----:B------:R-:W-:Y:S01]  /*2b60*/  IADD3.X R82, R82, -0x1, RZ, P1, !PT ;  /* 0xffffffff52527810 */ /* 0x000fe20000ffe4ff */
[----:B------:R-:W-:Y:S01]  /*2b70*/  IMAD R33, R0, c[0x0][0x2e4], R33 ;  /* 0x0000b90000217a24 */ /* 0x000fe200078e0221 */
[----:B------:R-:W-:Y:S01]  /*2b80*/  IADD3.X R84, R84, -0x1, RZ, P2, !PT ;  /* 0xffffffff54547810 */ /* 0x000fe200017fe4ff */
[----:B------:R1:W-:Y:S04]  /*2b90*/  STS.128 [R91], R20 ;  /* 0x000000145b007388 */ /* 0x0003e80000000c00 */
[----:B------:R-:W-:Y:S01]  /*2ba0*/  STS.128 [R91+0x10], R24 ;  /* 0x000010185b007388 */ /* 0x000fe20000000c00 */
[----:B------:R-:W-:-:S06]  /*2bb0*/  NOP ;  /* 0x0000000000007918 */ /* 0x000fcc0000000000 */
[----:B------:R-:W2:Y:S04]  /*2bc0*/  LDS.128 R8, [R77.X16] ;  /* 0x000000004d087984 */ /* 0x000ea8000000cc00 */
[----:B------:R-:W3:Y:S01]  /*2bd0*/  LDS.128 R4, [R77.X16+0x200] ;  /* 0x000200004d047984 */ /* 0x000ee2000000cc00 */
[----:B-1----:R-:W-:-:S05]  /*2be0*/  IMAD.WIDE.U32 R20, R0, c[0x0][0x2e0], R28 ;  /* 0x0000b80000147a25 */ /* 0x002fca00078e001c */
[----:B------:R-:W-:Y:S01]  /*2bf0*/  IADD3 R21, R21, R33, RZ ;  /* 0x0000002115157210 */ /* 0x000fe20007ffe0ff */
[----:B------:R-:W-:Y:S01]  /*2c00*/  IMAD R33, R71, c[0x0][0x2fc], R32 ;  /* 0x0000bf0047217a24 */ /* 0x000fe200078e0220 */
[----:B------:R-:W-:-:S04]  /*2c10*/  LEA R28, P0, R20, c[0x0][0x330], 0x2 ;  /* 0x0000cc00141c7a11 */ /* 0x000fc800078010ff */
[----:B------:R-:W-:Y:S02]  /*2c20*/  LEA.HI.X R20, R20, c[0x0][0x334], R21, 0x2, P0 ;  /* 0x0000cd0014147a11 */ /* 0x000fe400000f1415 */
[----:B------:R-:W-:Y:S02]  /*2c30*/  IADD3 R28, P0, R28, R34, RZ ;  /* 0x000000221c1c7210 */ /* 0x000fe40007f1e0ff */
[----:B------:R-:W-:Y:S02]  /*2c40*/  IADD3 R31, R31, R33, RZ ;  /* 0x000000211f1f7210 */ /* 0x000fe40007ffe0ff */
[----:B------:R-:W-:-:S05]  /*2c50*/  IADD3.X R29, R20, R35, RZ, P0, !PT ;  /* 0x00000023141d7210 */ /* 0x000fca00007fe4ff */
[----:B--2---:R-:W-:Y:S04]  /*2c60*/  STG.E.128 [R28.64], R8 ;  /* 0x000000081c007986 */ /* 0x004fe8000c101d06 */
[----:B---3--:R1:W-:Y:S04]  /*2c70*/  STG.E.128 [R28.64+0x200], R4 ;  /* 0x000200041c007986 */ /* 0x0083e8000c101d06 */
[----:B------:R-:W-:Y:S01]  /*2c80*/  BAR.SYNC.DEFER_BLOCKING 0x0 ;  /* 0x0000000000007b1d */ /* 0x000fe20000010000 */
[----:B-1----:R-:W-:Y:S02]  /*2c90*/  IMAD R5, R69, c[0x0][0x300], RZ ;  /* 0x0000c00045057a24 */ /* 0x002fe400078e02ff */
[----:B------:R-:W-:-:S02]  /*2ca0*/  FADD.FTZ R6, R73, R16 ;  /* 0x0000001049067221 */ /* 0x000fc40000010000 */
[C---:B------:R-:W-:Y:S02]  /*2cb0*/  IMAD R7, R0.reuse, c[0x0][0x304], R5 ;  /* 0x0000c10000077a24 */ /* 0x040fe400078e0205 */
[----:B------:R-:W-:Y:S01]  /*2cc0*/  IMAD.WIDE.U32 R4, R0, c[0x0][0x300], R30 ;  /* 0x0000c00000047a25 */ /* 0x000fe200078e001e */
[----:B------:R1:W-:Y:S04]  /*2cd0*/  STS.128 [R91], R16 ;  /* 0x000000105b007388 */ /* 0x0003e80000000c00 */
[----:B------:R-:W-:Y:S02]  /*2ce0*/  IADD3 R7, R5, R7, RZ ;  /* 0x0000000705077210 */ /* 0x000fe40007ffe0ff */
[----:B------:R-:W-:Y:S01]  /*2cf0*/  LEA R5, P0, R4, c[0x0][0x340], 0x2 ;  /* 0x0000d00004057a11 */ /* 0x000fe200078010ff */
[----:B------:R2:W-:Y:S01]  /*2d00*/  STS.128 [R91+0x10], R12 ;  /* 0x0000100c5b007388 */ /* 0x0005e20000000c00 */
[----:B------:R-:W-:-:S06]  /*2d10*/  NOP ;  /* 0x0000000000007918 */ /* 0x000fcc0000000000 */
[----:B------:R-:W3:Y:S04]  /*2d20*/  LDS.128 R24, [R77.X16] ;  /* 0x000000004d187984 */ /* 0x000ee8000000cc00 */
[----:B------:R-:W4:Y:S01]  /*2d30*/  LDS.128 R20, [R77.X16+0x200] ;  /* 0x000200004d147984 */ /* 0x000f22000000cc00 */
[----:B-1----:R-:W-:Y:S01]  /*2d40*/  FADD.FTZ R17, R6, R17 ;  /* 0x0000001106117221 */ /* 0x002fe20000010000 */
[----:B------:R-:W-:Y:S02]  /*2d50*/  LEA.HI.X R6, R4, c[0x0][0x344], R7, 0x2, P0 ;  /* 0x0000d10004067a11 */ /* 0x000fe400000f1407 */
[----:B------:R-:W-:Y:S01]  /*2d60*/  IADD3 R4, P0, R5, R34, RZ ;  /* 0x0000002205047210 */ /* 0x000fe20007f1e0ff */
[----:B------:R-:W-:-:S03]  /*2d70*/  FADD.FTZ R18, R17, R18 ;  /* 0x0000001211127221 */ /* 0x000fc60000010000 */
[----:B------:R-:W-:Y:S01]  /*2d80*/  IADD3.X R5, R6, R35, RZ, P0, !PT ;  /* 0x0000002306057210 */ /* 0x000fe200007fe4ff */
[----:B------:R-:W-:Y:S01]  /*2d90*/  FADD.FTZ R19, R18, R19 ;  /* 0x0000001312137221 */ /* 0x000fe20000010000 */
[----:B------:R-:W-:-:S03]  /*2da0*/  IADD3 R79, P0, R79, -0x400, RZ ;  /* 0xfffffc004f4f7810 */ /* 0x000fc60007f1e0ff */
[----:B--2---:R-:W-:Y:S01]  /*2db0*/  FADD.FTZ R12, R19, R12 ;  /* 0x0000000c130c7221 */ /* 0x004fe20000010000 */
[----:B------:R-:W-:-:S03]  /*2dc0*/  IADD3.X R80, R80, -0x1, RZ, P0, !PT ;  /* 0xffffffff50507810 */ /* 0x000fc600007fe4ff */
[----:B------:R-:W-:-:S04]  /*2dd0*/  FADD.FTZ R13, R12, R13 ;  /* 0x0000000d0c0d7221 */ /* 0x000fc80000010000 */
[----:B------:R-:W-:-:S04]  /*2de0*/  FADD.FTZ R14, R13, R14 ;  /* 0x0000000e0d0e7221 */ /* 0x000fc80000010000 */
[----:B------:R-:W-:Y:S01]  /*2df0*/  FADD.FTZ R73, R14, R15 ;  /* 0x0000000f0e497221 */ /* 0x000fe20000010000 */
[----:B---3--:R1:W-:Y:S04]  /*2e00*/  STG.E.128 [R4.64], R24 ;  /* 0x0000001804007986 */ /* 0x0083e8000c101d06 */
[----:B----4-:R1:W-:Y:S01]  /*2e10*/  STG.E.128 [R4.64+0x200], R20 ;  /* 0x0002001404007986 */ /* 0x0103e2000c101d06 */
[----:B------:R-:W-:Y:S01]  /*2e20*/  @!P3 CALL.REL.NOINC `(.L_x_7348) ;  /* 0x000000100000b944 */ /* 0x000fe20003c00000 */
[----:B------:R-:W-:Y:S05]  /*2e30*/  BRA `(.L_x_7356) ;  /* 0xffffd80000007947 */ /* 0x000fea000383ffff */
.L_x_7348:
[----:B------:R-:W-:Y:S02]  /*2e40*/  ISETP.NE.U32.AND P0, PT, RZ, c[0x0][0x328], PT ;  /* 0x0000ca00ff007a0c */ /* 0x000fe40003f05070 */
[----:B------:R-:W-:Y:S02]  /*2e50*/  ISETP.NE.U32.AND P2, PT, RZ, c[0x0][0x348], PT ;  /* 0x0000d200ff007a0c */ /* 0x000fe40003f45070 */
[----:B------:R-:W-:-:S02]  /*2e60*/  ISETP.NE.AND.EX P1, PT, RZ, c[0x0][0x32c], PT, P0 ;  /* 0x0000cb00ff007a0c */ /* 0x000fc40003f25300 */
        /* <DEDUP_REMOVED lines=21> */
.L_x_7358:
[----:B-1----:R-:W-:Y:S05]  /*2fc0*/  BSYNC B0 ;  /* 0x0000000000007941 */ /* 0x002fea0003800000 */
.L_x_7357:
        /* <DEDUP_REMOVED lines=23> */
.L_x_7360:
[----:B-1----:R-:W1:Y:S02]  /*3140*/  S2R R21, SR_TID.X ;  /* 0x0000000000157919 */ /* 0x002e640000002100 */
.L_x_7361:
[----:B-1----:R-:W-:Y:S05]  /*3150*/  BSYNC B0 ;  /* 0x0000000000007941 */ /* 0x002fea0003800000 */
.L_x_7359:
        /* <DEDUP_REMOVED lines=18> */
.L_x_7362:
[----:B-1----:R-:W1:Y:S01]  /*3280*/  LDS R23, [R21.X4+0x16e8] ;  /* 0x0016e80015177984 */ /* 0x002e620000004800 */
[----:B------:R-:W-:Y:S01]  /*3290*/  SHF.R.S32.HI R20, RZ, 0x1f, R21 ;  /* 0x0000001fff147819 */ /* 0x000fe20000011415 */
[----:B------:R-:W-:Y:S01]  /*32a0*/  YIELD ;  /* 0x0000000000007946 */ /* 0x000fe20003800000 */
[----:B------:R-:W-:Y:S01]  /*32b0*/  MOV R10, R8 ;  /* 0x00000008000a7202 */ /* 0x000fe20000000f00 */
[----:B------:R-:W2:Y:S01]  /*32c0*/  LDS R25, [R21.X4+0x1ae8] ;  /* 0x001ae80015197984 */ /* 0x000ea20000004800 */
        /* <DEDUP_REMOVED lines=14> */
[----:B-1----:R1:W-:Y:S04]  /*33b0*/  RED.E.ADD.F32.FTZ.RN.STRONG.GPU [R12.64], R23 ;  /* 0x000000170c00798e */ /* 0x0023e8000c10e786 */
[----:B------:R3:W2:Y:S01]  /*33c0*/  LDG.E R0, [R16.64] ;  /* 0x0000000610007981 */ /* 0x0006a2000c1e1900 */
[----:B------:R-:W-:Y:S01]  /*33d0*/  MOV R10, R6 ;  /* 0x00000006000a7202 */ /* 0x000fe20000000f00 */
[C---:B------:R-:W-:Y:S01]  /*33e0*/  IMAD R22, R20.reuse, c[0x0][0x2b0], RZ ;  /* 0x0000ac0014167a24 */ /* 0x040fe200078e02ff */
[----:B------:R-:W-:Y:S01]  /*33f0*/  MOV R11, R29 ;  /* 0x0000001d000b7202 */ /* 0x000fe20000000f00 */
[----:B------:R-:W-:Y:S02]  /*3400*/  IMAD R24, R20, c[0x0][0x1a0], RZ ;  /* 0x0000680014187a24 */ /* 0x000fe400078e02ff */
[C---:B------:R-:W-:Y:S01]  /*3410*/  IMAD R33, R21.reuse, c[0x0][0x2b4], R22 ;  /* 0x0000ad0015217a24 */ /* 0x040fe200078e0216 */
[----:B-1----:R-:W-:Y:S01]  /*3420*/  MOV R12, R18 ;  /* 0x00000012000c7202 */ /* 0x002fe20000000f00 */
[----:B------:R-:W-:Y:S01]  /*3430*/  IMAD.WIDE.U32 R10, R21, c[0x0][0x2b0], R10 ;  /* 0x0000ac00150a7a25 */ /* 0x000fe200078e000a */
[----:B------:R-:W-:-:S03]  /*3440*/  MOV R13, R37 ;  /* 0x00000025000d7202 */ /* 0x000fc60000000f00 */
[C---:B------:R-:W-:Y:S02]  /*3450*/  IMAD R35, R21.reuse, c[0x0][0x1a4], R24 ;  /* 0x0000690015237a24 */ /* 0x040fe400078e0218 */
[----:B------:R-:W-:Y:S01]  /*3460*/  IMAD.WIDE.U32 R14, R21, c[0x0][0x1a0], R12 ;  /* 0x00006800150e7a25 */ /* 0x000fe200078e000c */
[----:B------:R-:W-:Y:S02]  /*3470*/  LEA R12, P0, R10, c[0x0][0x318], 0x2 ;  /* 0x0000c6000a0c7a11 */ /* 0x000fe400078010ff */
[----:B------:R-:W-:Y:S02]  /*3480*/  IADD3 R13, R11, R33, RZ ;  /* 0x000000210b0d7210 */ /* 0x000fe40007ffe0ff */
[----:B---3--:R-:W-:Y:S02]  /*3490*/  LEA R16, P1, R14, c[0x0][0x228], 0x2 ;  /* 0x00008a000e107a11 */ /* 0x008fe400078210ff */
        /* <DEDUP_REMOVED lines=20> */
.L_x_7363:
        /* <DEDUP_REMOVED lines=10> */
.L_x_9121:


//--------------------- .text._Z25selective_scan_bwd_kernelI32Selective_Scan_bwd_kernel_traitsILi32ELi8ELb1ELb0ELb0ELb1ELb0EffEEv12SSMParamsBwd --------------------------
	.section	.text._Z25selective_scan_bwd_kernelI32Selective_Scan_bwd_kernel_traitsILi32ELi8ELb1ELb0ELb0ELb1ELb0EffEEv12SSMParamsBwd,"ax",@progbits
	.sectioninfo	@"SHI_REGISTERS=140"
	.align	128
        .global         _Z25selective_scan_bwd_kernelI32Selective_Scan_bwd_kernel_traitsILi32ELi8ELb1ELb0ELb0ELb1ELb0EffEEv12SSMParamsBwd
        .type           _Z25selective_scan_bwd_kernelI32Selective_Scan_bwd_kernel_traitsILi32ELi8ELb1ELb0ELb0ELb1ELb0EffEEv12SSMParamsBwd,@function
        .size           _Z25selective_scan_bwd_kernelI32Selective_Scan_bwd_kernel_traitsILi32ELi8ELb1ELb0ELb0ELb1ELb0EffEEv12SSMParamsBwd,(.L_x_9122 - _Z25selective_scan_bwd_kernelI32Selective_Scan_bwd_kernel_traitsILi32ELi8ELb1ELb0ELb0ELb1ELb0EffEEv12SSMParamsBwd)
        .other          _Z25selective_scan_bwd_kernelI32Selective_Scan_bwd_kernel_traitsILi32ELi8ELb1ELb0ELb0ELb1ELb0EffEEv12SSMParamsBwd,@"STO_CUDA_ENTRY STV_DEFAULT"
_Z25selective_scan_bwd_kernelI32Selective_Scan_bwd_kernel_traitsILi32ELi8ELb1ELb0ELb0ELb1ELb0EffEEv12SSMParamsBwd:
.text._Z25selective_scan_bwd_kernelI32Selective_Scan_bwd_kernel_traitsILi32ELi8ELb1ELb0ELb0ELb1ELb0EffEEv12SSMParamsBwd:
        /* <DEDUP_REMOVED lines=13> */
[C---:B------:R-:W-:Y:S02]  /*00d0*/  IMAD R7, R62.reuse, c[0x0][0x1d0], RZ ;  /* 0x000074003e077a24 */ /* 0x040fe400078e02ff */
[C---:B------:R-:W-:Y:S01]  /*00e0*/  @P0 LEA R8, P2, R73.reuse, c[0x0][0x238], 0x2 ;  /* 0x00008e0049080a11 */ /* 0x040fe200078410ff */
[C---:B------:R-:W-:Y:S01]  /*00f0*/  IMAD R15, R62.reuse, c[0x0][0x1e0], RZ ;  /* 0x000078003e0f7a24 */ /* 0x040fe200078e02ff */
[C---:B------:R-:W-:Y:S01]  /*0100*/  @P1 LEA R10, P3, R73.reuse, c[0x0][0x250], 0x2 ;  /* 0x00009400490a1a11 */ /* 0x040fe200078610ff */
[----:B------:R-:W-:Y:S01]  /*0110*/  IMAD R17, R62, c[0x0][0x278], RZ ;  /* 0x00009e003e117a24 */ /* 0x000fe200078e02ff */
[C-C-:B------:R-:W-:Y:S01]  /*0120*/  @P0 LEA.HI.X R9, R73.reuse, c[0x0][0x23c], R70.reuse, 0x2, P2 ;  /* 0x00008f0049090a11 */ /* 0x140fe200010f1446 */
[----:B------:R-:W-:Y:S01]  /*0130*/  IMAD.WIDE.U32 R4, R64, c[0x0][0x1e0], RZ ;  /* 0x0000780040047a25 */ /* 0x000fe200078e00ff */
[----:B------:R-:W-:-:S03]  /*0140*/  @P1 LEA.HI.X R11, R73, c[0x0][0x254], R70, 0x2, P3 ;  /* 0x00009500490b1a11 */ /* 0x000fc600018f1446 */
[C---:B------:R-:W-:Y:S01]  /*0150*/  IMAD R13, R64.reuse, c[0x0][0x1d4], R7 ;  /* 0x00007500400d7a24 */ /* 0x040fe200078e0207 */
[----:B------:R-:W-:Y:S01]  /*0160*/  MOV R12, c[0x0][0x174] ;  /* 0x00005d00000c7a02 */ /* 0x000fe20000000f00 */
[C---:B------:R-:W-:Y:S01]  /*0170*/  IMAD R15, R64.reuse, c[0x0][0x1e4], R15 ;  /* 0x00007900400f7a24 */ /* 0x040fe200078e020f */
[----:B------:R0:W5:Y:S01]  /*0180*/  @P0 LDG.E R68, [R8.64] ;  /* 0x0000000608440981 */ /* 0x000162000c1e1900 */
[----:B------:R-:W-:-:S04]  /*0190*/  IMAD.WIDE.U32 R6, R64, c[0x0][0x278], RZ ;  /* 0x00009e0040067a25 */ /* 0x000fc800078e00ff */
[----:B------:R-:W-:Y:S01]  /*01a0*/  IMAD R17, R64, c[0x0][0x27c], R17 ;  /* 0x00009f0040117a24 */ /* 0x000fe200078e0211 */
[----:B------:R-:W-:Y:S01]  /*01b0*/  IADD3 R3, R3, R13, RZ ;  /* 0x0000000d03037210 */ /* 0x000fe20007ffe0ff */
[----:B------:R1:W5:Y:S01]  /*01c0*/  @P1 LDG.E R66, [R10.64] ;  /* 0x000000060a421981 */ /* 0x000362000c1e1900 */
[----:B------:R-:W-:Y:S01]  /*01d0*/  IADD3 R5, R5, R15, RZ ;  /* 0x0000000f05057210 */ /* 0x000fe20007ffe0ff */
[----:B------:R-:W-:Y:S01]  /*01e0*/  IMAD R0, R70, c[0x0][0x1d8], RZ ;  /* 0x0000760046007a24 */ /* 0x000fe200078e02ff */
[----:B------:R-:W-:Y:S01]  /*01f0*/  IADD3 R7, R7, R17, RZ ;  /* 0x0000001107077210 */ /* 0x000fe20007ffe0ff */
[C---:B------:R-:W-:Y:S01]  /*0200*/  IMAD.WIDE.U32 R2, R73.reuse, c[0x0][0x1d8], R2 ;  /* 0x0000760049027a25 */ /* 0x040fe200078e0002 */
[C---:B0-----:R-:W-:Y:S01]  /*0210*/  LEA R9, R12.reuse, 0xffffff00, 0x8 ;  /* 0xffffff000c097811 */ /* 0x041fe200078e40ff */
[----:B------:R-:W-:Y:S01]  /*0220*/  CS2R R36, SRZ ;  /* 0x0000000000247805 */ /* 0x000fe2000001ff00 */
[----:B------:R-:W-:Y:S01]  /*0230*/  ISETP.GE.AND P3, PT, R12, 0x1, PT ;  /* 0x000000010c00780c */ /* 0x000fe20003f66270 */
[----:B------:R-:W-:Y:S01]  /*0240*/  IMAD.WIDE.U32 R4, R73, c[0x0][0x1e8], R4 ;  /* 0x00007a0049047a25 */ /* 0x000fe200078e0004 */
[C---:B------:R-:W-:Y:S01]  /*0250*/  IADD3 R56, P0, R9.reuse, R2, RZ ;  /* 0x0000000209387210 */ /* 0x040fe20007f1e0ff */
[----:B------:R-:W-:Y:S01]  /*0260*/  HFMA2.MMA R75, -RZ, RZ, 0, 0 ;  /* 0x00000000ff4b7435 */ /* 0x000fe200000001ff */
[----:B-1----:R-:W-:Y:S01]  /*0270*/  SHF.R.S32.HI R11, RZ, 0x1f, R9 ;  /* 0x0000001fff0b7819 */ /* 0x002fe20000011409 */
[----:B------:R-:W-:Y:S01]  /*0280*/  IMAD R10, R70, c[0x0][0x280], RZ ;  /* 0x0000a000460a7a24 */ /* 0x000fe200078e02ff */
[----:B------:R-:W-:Y:S01]  /*0290*/  IADD3 R54, P1, R9, R4, RZ ;  /* 0x0000000409367210 */ /* 0x000fe20007f3e0ff */
[----:B------:R-:W-:Y:S01]  /*02a0*/  IMAD.WIDE.U32 R6, R73, c[0x0][0x280], R6 ;  /* 0x0000a00049067a25 */ /* 0x000fe200078e0006 */
[----:B------:R-:W-:-:S03]  /*02b0*/  MOV R71, RZ ;  /* 0x000000ff00477202 */ /* 0x000fc60000000f00 */
[C---:B------:R-:W-:Y:S01]  /*02c0*/  IMAD R8, R70.reuse, c[0x0][0x1e8], RZ ;  /* 0x00007a0046087a24 */ /* 0x040fe200078e02ff */
[----:B------:R-:W-:Y:S01]  /*02d0*/  IADD3 R9, P2, R9, R6, RZ ;  /* 0x0000000609097210 */ /* 0x000fe20007f5e0ff */
[C---:B------:R-:W-:Y:S02]  /*02e0*/  IMAD R10, R73.reuse, c[0x0][0x284], R10 ;  /* 0x0000a100490a7a24 */ /* 0x040fe400078e020a */
[----:B------:R-:W-:Y:S01]  /*02f0*/  IMAD R0, R73, c[0x0][0x1dc], R0 ;  /* 0x0000770049007a24 */ /* 0x000fe200078e0200 */
[----:B------:R-:W-:Y:S01]  /*0300*/  LEA R53, P4, R9, c[0x0][0x308], 0x2 ;  /* 0x0000c20009357a11 */ /* 0x000fe200078810ff */
[----:B------:R-:W-:Y:S01]  /*0310*/  IMAD R8, R73, c[0x0][0x1ec], R8 ;  /* 0x00007b0049087a24 */ /* 0x000fe200078e0208 */
[C---:B------:R-:W-:Y:S01]  /*0320*/  IADD3.X R52, R11.reuse, R7, R10, P2, !PT ;  /* 0x000000070b347210 */ /* 0x040fe200017fe40a */
[C---:B------:R-:W-:Y:S01]  /*0330*/  IMAD R4, R70.reuse, c[0x0][0x1b8], RZ ;  /* 0x00006e0046047a24 */ /* 0x040fe200078e02ff */
[----:B------:R-:W-:Y:S01]  /*0340*/  ISETP.NE.U32.AND P2, PT, RZ, c[0x0][0x260], PT ;  /* 0x00009800ff007a0c */ /* 0x000fe20003f45070 */
[C---:B------:R-:W-:Y:S01]  /*0350*/  IMAD R6, R70.reuse, c[0x0][0x2a8], RZ ;  /* 0x0000aa0046067a24 */ /* 0x040fe200078e02ff */
[C---:B------:R-:W-:Y:S01]  /*0360*/  IADD3.X R3, R11.reuse, R3, R0, P0, !PT ;  /* 0x000000030b037210 */ /* 0x040fe200007fe400 */
[C---:B------:R-:W-:Y:S01]  /*0370*/  IMAD R10, R70.reuse, c[0x0][0x198], RZ ;  /* 0x00006600460a7a24 */ /* 0x040fe200078e02ff */
[----:B------:R-:W-:Y:S01]  /*0380*/  IADD3.X R5, R11, R5, R8, P1, !PT ;  /* 0x000000050b057210 */ /* 0x000fe20000ffe408 */
[----:B------:R-:W-:Y:S01]  /*0390*/  IMAD R8, R70, c[0x0][0x288], RZ ;  /* 0x0000a20046087a24 */ /* 0x000fe200078e02ff */
[----:B------:R-:W-:Y:S01]  /*03a0*/  LEA R57, P0, R56, c[0x0][0x240], 0x2 ;  /* 0x0000900038397a11 */ /* 0x000fe200078010ff */
[----:B------:R-:W-:Y:S01]  /*03b0*/  IMAD.WIDE.U32 R46, R73, c[0x0][0x1b8], RZ ;  /* 0x00006e00492e7a25 */ /* 0x000fe200078e00ff */
[----:B------:R-:W-:-:S02]  /*03c0*/  LEA R55, P1, R54, c[0x0][0x248], 0x2 ;  /* 0x0000920036377a11 */ /* 0x000fc400078210ff */
[----:B------:R-:W-:Y:S01]  /*03d0*/  ISETP.NE.AND.EX P2, PT, RZ, c[0x0][0x264], PT, P2 ;  /* 0x00009900ff007a0c */ /* 0x000fe20003f45320 */
[C---:B------:R-:W-:Y:S01]  /*03e0*/  IMAD.WIDE.U32 R44, R73.reuse, c[0x0][0x2a8], RZ ;  /* 0x0000aa00492c7a25 */ /* 0x040fe200078e00ff */
[----:B------:R-:W-:Y:S02]  /*03f0*/  LEA.HI.X R56, R56, c[0x0][0x244], R3, 0x2, P0 ;  /* 0x0000910038387a11 */ /* 0x000fe400000f1403 */
[----:B------:R-:W-:Y:S01]  /*0400*/  LEA.HI.X R54, R54, c[0x0][0x24c], R5, 0x2, P1 ;  /* 0x0000930036367a11 */ /* 0x000fe200008f1405 */
[----:B------:R-:W-:Y:S01]  /*0410*/  CS2R R2, SRZ ;  /* 0x0000000000027805 */ /* 0x000fe2000001ff00 */
[----:B------:R-:W-:Y:S01]  /*0420*/  ISETP.NE.U32.AND P0, PT, RZ, c[0x0][0x328], PT ;  /* 0x0000ca00ff007a0c */ /* 0x000fe20003f05070 */
[C---:B------:R-:W-:Y:S01]  /*0430*/  IMAD.WIDE.U32 R42, R73.reuse, c[0x0][0x288], RZ ;  /* 0x0000a200492a7a25 */ /* 0x040fe200078e00ff */
[----:B------:R-:W-:Y:S02]  /*0440*/  ISETP.NE.U32.AND P1, PT, RZ, c[0x0][0x348], PT ;  /* 0x0000d200ff007a0c */ /* 0x000fe40003f25070 */
[----:B------:R-:W-:Y:S01]  /*0450*/  ISETP.NE.AND.EX P0, PT, RZ, c[0x0][0x32c], PT, P0 ;  /* 0x0000cb00ff007a0c */ /* 0x000fe20003f05300 */
[----:B------:R-:W-:Y:S01]  /*0460*/  IMAD.WIDE.U32 R40, R73, c[0x0][0x198], RZ ;  /* 0x0000660049287a25 */ /* 0x000fe200078e00ff */
[----:B------:R-:W-:-:S02]  /*0470*/  ISETP.NE.AND.EX P1, PT, RZ, c[0x0][0x34c], PT, P1 ;  /* 0x0000d300ff007a0c */ /* 0x000fc40003f25310 */
[----:B------:R-:W-:Y:S01]  /*0480*/  @P2 MOV R39, 0x8 ;  /* 0x0000000800272802 */ /* 0x000fe20000000f00 */
[----:B------:R-:W-:Y:S01]  /*0490*/  @P2 IMAD R0, R64, c[0x0][0x164], R73 ;  /* 0x0000590040002a24 */ /* 0x000fe200078e0249 */
[----:B------:R-:W-:Y:S01]  /*04a0*/  LEA.HI.X R52, R9, c[0x0][0x30c], R52, 0x2, P4 ;  /* 0x0000c30009347a11 */ /* 0x000fe200020f1434 */
[C---:B------:R-:W-:Y:S02]  /*04b0*/  IMAD R69, R73.reuse, c[0x0][0x1bc], R4 ;  /* 0x00006f0049457a24 */ /* 0x040fe400078e0204 */
[----:B------:R-:W-:Y:S02]  /*04c0*/  @P2 IMAD R0, R0, c[0x0][0x174], RZ ;  /* 0x00005d0000002a24 */ /* 0x000fe400078e02ff */
[----:B------:R-:W-:Y:S01]  /*04d0*/  IMAD R67, R73, c[0x0][0x2ac], R6 ;  /* 0x0000ab0049437a24 */ /* 0x000fe200078e0206 */
[----:B------:R-:W-:Y:S01]  /*04e0*/  IADD3 R69, R47, R69, RZ ;  /* 0x000000452f457210 */ /* 0x000fe20007ffe0ff */
[----:B------:R-:W-:Y:S01]  /*04f0*/  @P2 IMAD R0, R0, c[0x0][0x16c], RZ ;  /* 0x00005b0000002a24 */ /* 0x000fe200078e02ff */
[C---:B------:R-:W-:Y:S01]  /*0500*/  @P0 LEA R36, P4, R73.reuse, c[0x0][0x328], 0x2 ;  /* 0x0000ca0049240a11 */ /* 0x040fe200078810ff */
[C---:B------:R-:W-:Y:S01]  /*0510*/  IMAD R65, R73.reuse, c[0x0][0x28c], R8 ;  /* 0x0000a30049417a24 */ /* 0x040fe200078e0208 */
[C---:B------:R-:W-:Y:S01]  /*0520*/  @P1 LEA R2, P5, R73.reuse, c[0x0][0x348], 0x2 ;  /* 0x0000d20049021a11 */ /* 0x040fe200078a10ff */
[C---:B------:R-:W-:Y:S01]  /*0530*/  IMAD R63, R73.reuse, c[0x0][0x19c], R10 ;  /* 0x00006700493f7a24 */ /* 0x040fe200078e020a */
[C-C-:B------:R-:W-:Y:S01]  /*0540*/  @P0 LEA.HI.X R37, R73.reuse, c[0x0][0x32c], R70.reuse, 0x2, P4 ;  /* 0x0000cb0049250a11 */ /* 0x140fe200020f1446 */
[----:B------:R-:W-:Y:S01]  /*0550*/  @P2 IMAD.WIDE R38, R0, R39, c[0x0][0x260] ;  /* 0x0000980000262625 */ /* 0x000fe200078e0227 */
[----:B------:R-:W-:Y:S01]  /*0560*/  @P1 LEA.HI.X R3, R73, c[0x0][0x34c], R70, 0x2, P5 ;  /* 0x0000d30049031a11 */ /* 0x000fe200028f1446 */
[----:B------:R-:W-:Y:S01]  /*0570*/  @!P2 CS2R R38, SRZ ;  /* 0x000000000026a805 */ /* 0x000fe2000001ff00 */
[----:B------:R-:W-:-:S02]  /*0580*/  IADD3 R67, R45, R67, RZ ;  /* 0x000000432d437210 */ /* 0x000fc40007ffe0ff */
[----:B------:R-:W-:Y:S02]  /*0590*/  IADD3 R65, R43, R65, RZ ;  /* 0x000000412b417210 */ /* 0x000fe40007ffe0ff */
[----:B------:R-:W-:Y:S01]  /*05a0*/  IADD3 R63, R41, R63, RZ ;  /* 0x0000003f293f7210 */ /* 0x000fe20007ffe0ff */
[----:B------:R-:W-:Y:S05]  /*05b0*/  @!P3 BRA `(.L_x_7364) ;  /* 0x000033e00000b947 */ /* 0x000fea0003800000 */
[----:B------:R-:W-:Y:S01]  /*05c0*/  IMAD R0, R70, c[0x0][0x180], RZ ;  /* 0x0000600046007a24 */ /* 0x000fe200078e02ff */
[----:B------:R-:W0:Y:S01]  /*05d0*/  S2R R61, SR_TID.X ;  /* 0x00000000003d7919 */ /* 0x000e220000002100 */
[C---:B------:R-:W-:Y:S01]  /*05e0*/  IMAD.WIDE.U32 R58, R73.reuse, c[0x0][0x180], RZ ;  /* 0x00006000493a7a25 */ /* 0x040fe200078e00ff */
[----:B------:R-:W-:Y:S02]  /*05f0*/  LEA R50, P1, R40, c[0x0][0x228], 0x2 ;  /* 0x00008a0028327a11 */ /* 0x000fe400078210ff */
[----:B------:R-:W-:Y:S01]  /*0600*/  MOV R49, c[0x0][0x174] ;  /* 0x00005d0000317a02 */ /* 0x000fe20000000f00 */
[----:B------:R-:W-:Y:S01]  /*0610*/  IMAD R5, R73, c[0x0][0x184], R0 ;  /* 0x0000610049057a24 */ /* 0x000fe200078e0200 */
[----:B------:R-:W-:-:S02]  /*0620*/  LEA R60, P0, R58, c[0x0][0x220], 0x2 ;  /* 0x000088003a3c7a11 */ /* 0x000fc400078010ff */
[----:B------:R-:W-:Y:S02]  /*0630*/  MOV R71, RZ ;  /* 0x000000ff00477202 */ /* 0x000fe40000000f00 */
[----:B------:R-:W-:Y:S02]  /*0640*/  IADD3 R5, R59, R5, RZ ;  /* 0x000000053b057210 */ /* 0x000fe40007ffe0ff */
[----:B------:R-:W1:Y:S01]  /*0650*/  S2R R59, SR_LANEID ;  /* 0x00000000003b7919 */ /* 0x000e620000000000 */
[----:B------:R-:W-:Y:S02]  /*0660*/  MOV R75, RZ ;  /* 0x000000ff004b7202 */ /* 0x000fe40000000f00 */
[----:B------:R-:W-:Y:S02]  /*0670*/  LEA.HI.X R58, R58, c[0x0][0x224], R5, 0x2, P0 ;  /* 0x000089003a3a7a11 */ /* 0x000fe400000f1405 */
[----:B------:R-:W-:Y:S02]  /*0680*/  LEA R51, P0, R46, c[0x0][0x230], 0x2 ;  /* 0x00008c002e337a11 */ /* 0x000fe400078010ff */
[----:B------:R-:W-:-:S02]  /*0690*/  LEA.HI.X R0, R40, c[0x0][0x22c], R63, 0x2, P1 ;  /* 0x00008b0028007a11 */ /* 0x000fc400008f143f */
[----:B------:R-:W-:Y:S02]  /*06a0*/  LEA.HI.X R48, R46, c[0x0][0x234], R69, 0x2, P0 ;  /* 0x00008d002e307a11 */ /* 0x000fe400000f1445 */
[----:B0-----:R-:W-:Y:S02]  /*06b0*/  LOP3.LUT R104, R61, 0x1f, RZ, 0xc0, !PT ;  /* 0x0000001f3d687812 */ /* 0x001fe400078ec0ff */
.L_x_7387:
[----:B0-----:R-:W-:Y:S01]  /*06c0*/  SHF.L.U32 R4, R61, 0x1, RZ ;  /* 0x000000013d047819 */ /* 0x001fe200000006ff */
[----:B------:R-:W-:Y:S03]  /*06d0*/  BAR.SYNC.DEFER_BLOCKING 0x0 ;  /* 0x0000000000007b1d */ /* 0x000fe60000010000 */
[----:B------:R-:W-:-:S04]  /*06e0*/  LOP3.LUT R4, R4, 0xffffffc0, RZ, 0xc0, !PT ;  /* 0xffffffc004047812 */ /* 0x000fc800078ec0ff */
[----:B------:R-:W-:-:S04]  /*06f0*/  LOP3.LUT R4, R4, 0x1f, R61, 0xf8, !PT ;  /* 0x0000001f04047812 */ /* 0x000fc800078ef83d */
[----:B------:R-:W-:Y:S02]  /*0700*/  SHF.R.S32.HI R5, RZ, 0x1f, R4 ;  /* 0x0000001fff057819 */ /* 0x000fe40000011404 */
[C---:B------:R-:W-:Y:S02]  /*0710*/  SHF.L.U32 R78, R4.reuse, 0x4, RZ ;  /* 0x00000004044e7819 */ /* 0x040fe400000006ff */
[----:B------:R-:W-:Y:S02]  /*0720*/  SHF.L.U64.HI R19, R4, 0x4, R5 ;  /* 0x0000000404137819 */ /* 0x000fe40000010205 */
[----:B------:R-:W-:-:S04]  /*0730*/  IADD3 R16, P0, R57, R78, RZ ;  /* 0x0000004e39107210 */ /* 0x000fc80007f1e0ff */
        /* <DEDUP_REMOVED lines=19> */
[----:B------:R-:W1:Y:S04]  /*0870*/  LDS.128 R12, [R72+0x10] ;  /* 0x00001000480c7984 */ /* 0x000e680000000c00 */
[----:B------:R-:W2:Y:S04]  /*0880*/  LDS.128 R16, [R72] ;  /* 0x0000000048107984 */ /* 0x000ea80000000c00 */
[----:B------:R-:W-:Y:S06]  /*0890*/  BAR.SYNC.DEFER_BLOCKING 0x0 ;  /* 0x0000000000007b1d */ /* 0x000fec0000010000 */
[----:B0-----:R-:W3:Y:S04]  /*08a0*/  LDG.E.128 R20, [R78.64] ;  /* 0x000000064e147981 */ /* 0x001ee8000c1e1d00 */
[----:B------:R-:W4:Y:S01]  /*08b0*/  LDG.E.128 R24, [R78.64+0x200] ;  /* 0x000200064e187981 */ /* 0x000f22000c1e1d00 */
[----:B------:R-:W-:Y:S01]  /*08c0*/  MOV R74, c[0x0][0x16c] ;  /* 0x00005b00004a7a02 */ /* 0x000fe20000000f00 */
[----:B------:R-:W-:Y:S01]  /*08d0*/  BSSY B0, `(.L_x_7365) ;  /* 0x0000034000007945 */ /* 0x000fe20003800000 */
[----:B-1---5:R-:W-:-:S02]  /*08e0*/  FADD.FTZ R81, R12, R66 ;  /* 0x000000420c517221 */ /* 0x022fc40000010000 */
[----:B------:R-:W-:Y:S01]  /*08f0*/  ISETP.GE.AND P5, PT, R74, 0x1, PT ;  /* 0x000000014a00780c */ /* 0x000fe20003fa6270 */
[--C-:B------:R-:W-:Y:S02]  /*0900*/  FADD.FTZ R74, R13, R66.reuse ;  /* 0x000000420d4a7221 */ /* 0x100fe40000010000 */
        /* <DEDUP_REMOVED lines=11> */
[----:B---3--:R0:W-:Y:S04]  /*09c0*/  STS.128 [R59.X16], R20 ;  /* 0x000000143b007388 */ /* 0x0081e8000000cc00 */
[----:B----4-:R0:W-:Y:S01]  /*09d0*/  STS.128 [R59.X16+0x200], R24 ;  /* 0x000200183b007388 */ /* 0x0101e2000000cc00 */
[----:B------:R-:W-:-:S06]  /*09e0*/  NOP ;  /* 0x0000000000007918 */ /* 0x000fcc0000000000 */
[----:B------:R0:W1:Y:S04]  /*09f0*/  LDS.128 R28, [R72+0x10] ;  /* 0x00001000481c7984 */ /* 0x0000680000000c00 */
[----:B------:R0:W2:Y:S01]  /*0a00*/  LDS.128 R32, [R72] ;  /* 0x0000000048207984 */ /* 0x0000a20000000c00 */
        /* <DEDUP_REMOVED lines=15> */
[C---:B------:R-:W-:Y:S02]  /*0b00*/  FFMA.FTZ R14, R13.reuse, R14, -0.13229703903198242188 ;  /* 0xbe0778e00d0e7423 */ /* 0x040fe4000001000e */
        /* <DEDUP_REMOVED lines=16> */
.L_x_7366:
[----:B------:R-:W-:Y:S05]  /*0c10*/  BSYNC B0 ;  /* 0x0000000000007941 */ /* 0x000fea0003800000 */
.L_x_7365:
[----:B------:R-:W-:Y:S01]  /*0c20*/  BSSY B0, `(.L_x_7367) ;  /* 0x0000024000007945 */ /* 0x000fe20003800000 */
[----:B------:R-:W-:Y:S01]  /*0c30*/  FSETP.GTU.FTZ.AND P0, PT, R85, 20, PT ;  /* 0x41a000005500780b */ /* 0x000fe20003f1c000 */
[----:B------:R-:W-:Y:S02]  /*0c40*/  FADD.FTZ R84, R19, R66 ;  /* 0x0000004213547221 */ /* 0x000fe40000010000 */
[----:B--2---:R-:W-:Y:S01]  /*0c50*/  FFMA.FTZ R16, R4, R32, R75 ;  /* 0x0000002004107223 */ /* 0x004fe2000001004b */
        /* <DEDUP_REMOVED lines=32> */
.L_x_7368:
[----:B------:R-:W-:Y:S05]  /*0e60*/  BSYNC B0 ;  /* 0x0000000000007941 */ /* 0x000fea0003800000 */
.L_x_7367:
        /* <DEDUP_REMOVED lines=38> */
.L_x_7370:
[----:B------:R-:W-:Y:S05]  /*10d0*/  BSYNC B0 ;  /* 0x0000000000007941 */ /* 0x000fea0003800000 */
.L_x_7369:
        /* <DEDUP_REMOVED lines=33> */
.L_x_7372:
[----:B------:R-:W-:Y:S05]  /*12f0*/  BSYNC B0 ;  /* 0x0000000000007941 */ /* 0x000fea0003800000 */
.L_x_7371:
        /* <DEDUP_REMOVED lines=33> */
.L_x_7374:
[----:B------:R-:W-:Y:S05]  /*1510*/  BSYNC B0 ;  /* 0x0000000000007941 */ /* 0x000fea0003800000 */
.L_x_7373:
        /* <DEDUP_REMOVED lines=33> */
.L_x_7376:
[----:B------:R-:W-:Y:S05]  /*1730*/  BSYNC B0 ;  /* 0x0000000000007941 */ /* 0x000fea0003800000 */
.L_x_7375:
        /* <DEDUP_REMOVED lines=33> */
.L_x_7378:
[----:B------:R-:W-:Y:S05]  /*1950*/  BSYNC B0 ;  /* 0x0000000000007941 */ /* 0x000fea0003800000 */
.L_x_7377:
        /* <DEDUP_REMOVED lines=33> */
.L_x_7380:
[----:B------:R-:W-:Y:S05]  /*1b70*/  BSYNC B0 ;  /* 0x0000000000007941 */ /* 0x000fea0003800000 */
.L_x_7379:
[----:B0-----:R-:W-:Y:S01]  /*1b80*/  FFMA.FTZ R21, R7, R35, R16 ;  /* 0x0000002307157223 */ /* 0x001fe20000010010 */
[----:B------:R-:W-:Y:S01]  /*1b90*/  BAR.SYNC.DEFER_BLOCKING 0x0 ;  /* 0x0000000000007b1d */ /* 0x000fe20000010000 */
[----:B------:R-:W-:Y:S01]  /*1ba0*/  CS2R R18, SRZ ;  /* 0x0000000000127805 */ /* 0x000fe2000001ff00 */
[----:B------:R-:W-:Y:S01]  /*1bb0*/  CS2R R16, SRZ ;  /* 0x0000000000107805 */ /* 0x000fe2000001ff00 */
[----:B-1----:R-:W-:Y:S02]  /*1bc0*/  FFMA.FTZ R22, R8, R28, R21 ;  /* 0x0000001c08167223 */ /* 0x002fe40000010015 */
        /* <DEDUP_REMOVED lines=12> */
[C---:B------:R-:W-:Y:S01]  /*1c90*/  IADD3 R15, R49.reuse, -0x1, RZ ;  /* 0xffffffff310f7810 */ /* 0x040fe20007ffe0ff */
[----:B------:R-:W-:Y:S01]  /*1ca0*/  HFMA2.MMA R127, -RZ, RZ, 0, 0 ;  /* 0x00000000ff7f7435 */ /* 0x000fe200000001ff */
[----:B------:R-:W-:Y:S01]  /*1cb0*/  IADD3 R77, R49, -0x2, RZ ;  /* 0xfffffffe314d7810 */ /* 0x000fe20007ffe0ff */
[----:B------:R-:W-:Y:S01]  /*1cc0*/  HFMA2.MMA R94, -RZ, RZ, 0, 0 ;  /* 0x00000000ff5e7435 */ /* 0x000fe200000001ff */
[----:B------:R-:W-:Y:S01]  /*1cd0*/  LEA.HI R76, R15, R15, RZ, 0x1 ;  /* 0x0000000f0f4c7211 */ /* 0x000fe200078f08ff */
[----:B------:R-:W-:Y:S01]  /*1ce0*/  UMOV UR4, URZ ;  /* 0x0000003f00047c82 */ /* 0x000fe20008000000 */
[----:B------:R-:W-:Y:S01]  /*1cf0*/  MOV R91, R58 ;  /* 0x0000003a005b7202 */ /* 0x000fe20000000f00 */
[----:B------:R-:W-:Y:S01]  /*1d00*/  IMAD R77, R77, c[0x0][0x16c], RZ ;  /* 0x00005b004d4d7a24 */ /* 0x000fe200078e02ff */
[----:B------:R-:W-:-:S02]  /*1d10*/  LOP3.LUT R76, R76, 0xfffffe, RZ, 0xc0, !PT ;  /* 0x00fffffe4c4c7812 */ /* 0x000fc400078ec0ff */
[----:B------:R-:W-:Y:S01]  /*1d20*/  MOV R90, R50 ;  /* 0x00000032005a7202 */ /* 0x000fe20000000f00 */
[----:B------:R-:W-:Y:S01]  /*1d30*/  IMAD.WIDE R88, R77, 0x8, R38 ;  /* 0x000000084d587825 */ /* 0x000fe200078e0226 */
[----:B------:R-:W-:Y:S02]  /*1d40*/  IADD3 R76, R15, -R76, RZ ;  /* 0x8000004c0f4c7210 */ /* 0x000fe40007ffe0ff */
[----:B------:R-:W-:Y:S02]  /*1d50*/  MOV R93, R0 ;  /* 0x00000000005d7202 */ /* 0x000fe40000000f00 */
[----:B------:R-:W-:Y:S02]  /*1d60*/  MOV R86, R88 ;  /* 0x0000005800567202 */ /* 0x000fe40000000f00 */
[----:B------:R-:W-:Y:S02]  /*1d70*/  MOV R88, R60 ;  /* 0x0000003c00587202 */ /* 0x000fe40000000f00 */
[----:B------:R-:W-:-:S02]  /*1d80*/  MOV R92, R51 ;  /* 0x00000033005c7202 */ /* 0x000fc40000000f00 */
[----:B------:R-:W-:Y:S02]  /*1d90*/  MOV R95, R48 ;  /* 0x00000030005f7202 */ /* 0x000fe40000000f00 */
[----:B------:R-:W-:Y:S02]  /*1da0*/  MOV R15, RZ ;  /* 0x000000ff000f7202 */ /* 0x000fe40000000f00 */
[----:B------:R-:W-:Y:S02]  /*1db0*/  SHF.L.U32 R96, R76, 0x8, RZ ;  /* 0x000000084c607819 */ /* 0x000fe400000006ff */
.L_x_7386:
[----:B------:R-:W-:Y:S02]  /*1dc0*/  MOV R76, R88 ;  /* 0x00000058004c7202 */ /* 0x000fe40000000f00 */
[----:B------:R-:W-:-:S05]  /*1dd0*/  MOV R77, R91 ;  /* 0x0000005b004d7202 */ /* 0x000fca0000000f00 */
[----:B------:R0:W2:Y:S01]  /*1de0*/  LDG.E R78, [R76.64] ;  /* 0x000000064c4e7981 */ /* 0x0000a2000c1e1900 */
[----:B------:R-:W-:Y:S02]  /*1df0*/  ISETP.GT.AND P0, PT, R49, 0x1, PT ;  /* 0x000000013100780c */ /* 0x000fe40003f04270 */
        /* <DEDUP_REMOVED lines=9> */
[----:B------:R-:W-:Y:S02]  /*1e90*/  ISETP.NE.AND P2, PT, R61, 0x1f, PT ;  /* 0x0000001f3d00780c */ /* 0x000fe40003f45270 */
[----:B------:R-:W-:Y:S02]  /*1ea0*/  ISETP.EQ.AND P0, PT, R104, RZ, P0 ;  /* 0x000000ff6800720c */ /* 0x000fe40000702270 */
[----:B------:R-:W-:-:S11]  /*1eb0*/  MOV R105, RZ ;  /* 0x000000ff00697202 */ /* 0x000fd60000000f00 */
[----:B0-----:R-:W-:Y:S02]  /*1ec0*/  @P0 MOV R76, R86 ;  /* 0x00000056004c0202 */ /* 0x001fe40000000f00 */
[----:B------:R-:W-:Y:S01]  /*1ed0*/  @P0 MOV R77, R89 ;  /* 0x00000059004d0202 */ /* 0x000fe20000000f00 */
[----:B------:R-:W-:Y:S01]  /*1ee0*/  BSSY B0, `(.L_x_7382) ;  /* 0x0000027000007945 */ /* 0x000fe20003800000 */
        /* <DEDUP_REMOVED lines=8> */
[C---:B------:R-:W-:Y:S02]  /*1f70*/  FMUL.FTZ R103, R106.reuse, R82 ;  /* 0x000000526a677220 */ /* 0x040fe40000410000 */
[----:B0-----:R-:W-:-:S03]  /*1f80*/  FMUL.FTZ R79, R106, R80 ;  /* 0x000000506a4f7220 */ /* 0x001fc60000410000 */
[----:B------:R0:W1:Y:S01]  /*1f90*/  @P2 LDS R126, [R61.X4+0xe6c] ;  /* 0x000e6c003d7e2984 */ /* 0x0000620000004800 */
[C---:B------:R-:W-:Y:S02]  /*1fa0*/  FMUL.FTZ R101, R106.reuse, R84 ;  /* 0x000000546a657220 */ /* 0x040fe40000410000 */
[C---:B------:R-:W-:Y:S01]  /*1fb0*/  FMUL.FTZ R100, R106.reuse, R81 ;  /* 0x000000516a647220 */ /* 0x040fe20000410000 */
[----:B------:R2:W5:Y:S01]  /*1fc0*/  @P0 LDG.E R105, [R76.64+0x4] ;  /* 0x000004064c690981 */ /* 0x000562000c1e1900 */
[C---:B------:R-:W-:Y:S01]  /*1fd0*/  FMUL.FTZ R97, R106.reuse, R74 ;  /* 0x0000004a6a617220 */ /* 0x040fe20000410000 */
        /* <DEDUP_REMOVED lines=9> */
[----:B------:R-:W-:Y:S02]  /*2070*/  FMUL.FTZ R115, R31, R119 ;  /* 0x000000771f737220 */ /* 0x000fe40000410000 */
[----:B------:R-:W-:Y:S02]  /*2080*/  FMUL.FTZ R118, R106, R85 ;  /* 0x000000556a767220 */ /* 0x000fe40000410000 */
        /* <DEDUP_REMOVED lines=12> */
.L_x_7383:
[----:B-123--:R-:W-:Y:S05]  /*2150*/  BSYNC B0 ;  /* 0x0000000000007941 */ /* 0x00efea0003800000 */
.L_x_7382:
[----:B0-----:R-:W-:Y:S01]  /*2160*/  FMUL.FTZ R76, R79, R126 ;  /* 0x0000007e4f4c7220 */ /* 0x001fe20000410000 */
[----:B------:R-:W0:Y:S01]  /*2170*/  MUFU.EX2 R118, R118 ;  /* 0x0000007600767308 */ /* 0x000e220000000800 */
[-C--:B------:R-:W-:Y:S01]  /*2180*/  FMUL.FTZ R122, R28, R119.reuse ;  /* 0x000000771c7a7220 */ /* 0x080fe20000410000 */
        /* <DEDUP_REMOVED lines=15> */
[C---:B------:R-:W-:Y:S02]  /*2280*/  FFMA.FTZ R110, R101.reuse, R107, R128 ;  /* 0x0000006b656e7223 */ /* 0x040fe40000010080 */
[----:B------:R-:W-:Y:S02]  /*2290*/  FMUL.FTZ R107, R101, R106 ;  /* 0x0000006a656b7220 */ /* 0x000fe40000410000 */
[----:B------:R-:W-:Y:S02]  /*22a0*/  FMUL.FTZ R77, R98, R103 ;  /* 0x00000067624d7220 */ /* 0x000fe40000410000 */
[C---:B0-----:R-:W-:Y:S02]  /*22b0*/  FFMA.FTZ R106, R118.reuse, R76, R109 ;  /* 0x0000004c766a7223 */ /* 0x041fe4000001006d */
[----:B------:R-:W-:-:S02]  /*22c0*/  FFMA.FTZ R114, R118, R110, R119 ;  /* 0x0000006e76727223 */ /* 0x000fc40000010077 */
[C---:B------:R-:W-:Y:S02]  /*22d0*/  FMUL.FTZ R110, R118.reuse, R107 ;  /* 0x0000006b766e7220 */ /* 0x040fe40000410000 */
[----:B------:R-:W-:Y:S02]  /*22e0*/  FMUL.FTZ R76, R118, R77 ;  /* 0x0000004d764c7220 */ /* 0x000fe40000410000 */
[----:B------:R-:W-:Y:S02]  /*22f0*/  FFMA.FTZ R112, R101, R106, R102 ;  /* 0x0000006a65707223 */ /* 0x000fe40000010066 */
[C---:B------:R-:W-:Y:S02]  /*2300*/  FFMA.FTZ R107, R103.reuse, R114, R124 ;  /* 0x00000072676b7223 */ /* 0x040fe4000001007c */
[----:B------:R-:W-:Y:S02]  /*2310*/  FMUL.FTZ R111, R8, R81 ;  /* 0x00000051086f7220 */ /* 0x000fe40000410000 */
[----:B------:R-:W-:Y:S01]  /*2320*/  FMUL.FTZ R106, R103, R110 ;  /* 0x0000006e676a7220 */ /* 0x000fe20000410000 */
[----:B------:R-:W0:Y:S01]  /*2330*/  SHFL.DOWN PT, R123, R107, 0x1, 0x1f ;  /* 0x08201f006b7b7f89 */ /* 0x000e2200000e0000 */
[----:B------:R-:W-:-:S02]  /*2340*/  FMUL.FTZ R77, R101, R76 ;  /* 0x0000004c654d7220 */ /* 0x000fc40000410000 */
[----:B------:R-:W-:Y:S01]  /*2350*/  FMUL.FTZ R110, R9, R74 ;  /* 0x0000004a096e7220 */ /* 0x000fe20000410000 */
[----:B------:R-:W1:Y:S01]  /*2360*/  SHFL.DOWN PT, R121, R106, 0x1, 0x1f ;  /* 0x08201f006a797f89 */ /* 0x000e6200000e0000 */
        /* <DEDUP_REMOVED lines=10> */
[C---:B0-----:R-:W-:Y:S01]  /*2410*/  @P0 FFMA.FTZ R107, R106.reuse, R123, R107 ;  /* 0x0000007b6a6b0223 */ /* 0x041fe2000001006b */
[----:B------:R-:W0:Y:S01]  /*2420*/  SHFL.UP PT, R76, R129, 0x1, RZ ;  /* 0x04200000814c7989 */ /* 0x000e2200000e00ff */
[----:B-1----:R-:W-:Y:S01]  /*2430*/  @P0 FMUL.FTZ R106, R106, R121 ;  /* 0x000000796a6a0220 */ /* 0x002fe20000410000 */
[----:B------:R-:W-:-:S02]  /*2440*/  ISETP.GE.AND P0, PT, R59, 0x1, PT ;  /* 0x000000013b00780c */ /* 0x000fc40003f06270 */
        /* <DEDUP_REMOVED lines=17> */
[----:B------:R-:W-:Y:S02]  /*2560*/  ISETP.GE.AND P0, PT, R49, c[0x0][0x174], PT ;  /* 0x00005d0031007a0c */ /* 0x000fe40003f06270 */
[----:B--2---:R-:W-:Y:S01]  /*2570*/  @!P3 FFMA.FTZ R107, R106, R131, R107 ;  /* 0x000000836a6bb223 */ /* 0x004fe2000001006b */
[----:B------:R-:W1:Y:S01]  /*2580*/  SHFL.UP PT, R121, R130, 0x4, RZ ;  /* 0x0480000082797989 */ /* 0x000e6200000e00ff */
[----:B------:R-:W-:Y:S01]  /*2590*/  ISETP.EQ.AND P0, PT, R104, RZ, !P0 ;  /* 0x000000ff6800720c */ /* 0x000fe20004702270 */
[----:B---3--:R-:W-:Y:S01]  /*25a0*/  @!P3 FMUL.FTZ R106, R106, R125 ;  /* 0x0000007d6a6ab220 */ /* 0x008fe20000410000 */
[----:B------:R-:W-:Y:S01]  /*25b0*/  ISETP.GE.AND P3, PT, R59, 0x4, PT ;  /* 0x000000043b00780c */ /* 0x000fe20003f66270 */
[----:B------:R-:W2:Y:S01]  /*25c0*/  SHFL.DOWN PT, R131, R107, 0x8, 0x1f ;  /* 0x09001f006b837f89 */ /* 0x000ea200000e0000 */
[----:B------:R-:W-:-:S03]  /*25d0*/  MOV R77, RZ ;  /* 0x000000ff004d7202 */ /* 0x000fc60000000f00 */
[----:B------:R-:W3:Y:S06]  /*25e0*/  SHFL.DOWN PT, R125, R106, 0x8, 0x1f ;  /* 0x09001f006a7d7f89 */ /* 0x000eec00000e0000 */
[----:B------:R-:W-:Y:S01]  /*25f0*/  @P0 LDS.64 R76, [UR4+0xee8] ;  /* 0x000ee804ff4c0984 */ /* 0x000fe20008000a00 */
        /* <DEDUP_REMOVED lines=15> */
[----:B--2---:R-:W-:-:S03]  /*26f0*/  @!P3 FFMA.FTZ R107, R106, R131, R107 ;  /* 0x000000836a6bb223 */ /* 0x004fc6000001006b */
[----:B-----5:R-:W-:Y:S01]  /*2700*/  SHFL.IDX PT, R131, R105, RZ, 0x1f ;  /* 0x00001fff69837589 */ /* 0x020fe200000e0000 */
[----:B---3--:R-:W-:-:S03]  /*2710*/  @!P3 FMUL.FTZ R106, R106, R125 ;  /* 0x0000007d6a6ab220 */ /* 0x008fc60000410000 */
[----:B------:R-:W-:Y:S04]  /*2720*/  SHFL.IDX PT, R125, R77, RZ, 0x1f ;  /* 0x00001fff4d7d7589 */ /* 0x000fe800000e0000 */
[----:B------:R-:W-:Y:S04]  /*2730*/  SHFL.DOWN PT, R133, R107, 0x1, 0x1f ;  /* 0x08201f006b857f89 */ /* 0x000fe800000e0000 */
[----:B------:R-:W2:Y:S01]  /*2740*/  SHFL.DOWN PT, R132, R106, 0x1, 0x1f ;  /* 0x08201f006a847f89 */ /* 0x000ea200000e0000 */
[----:B0-----:R-:W-:-:S03]  /*2750*/  @P0 FFMA.FTZ R129, R130, R123, R129 ;  /* 0x0000007b82810223 */ /* 0x001fc60000010081 */
[----:B------:R-:W-:Y:S01]  /*2760*/  SHFL.IDX PT, R107, R107, RZ, 0x1f ;  /* 0x00001fff6b6b7589 */ /* 0x000fe200000e0000 */
[----:B-1----:R-:W-:Y:S01]  /*2770*/  @P0 FMUL.FTZ R130, R130, R121 ;  /* 0x0000007982820220 */ /* 0x002fe20000410000 */
[----:B------:R-:W-:Y:S02]  /*2780*/  ISETP.GT.AND P0, PT, R59, 0x1e, PT ;  /* 0x0000001e3b00780c */ /* 0x000fe40003f04270 */
[----:B------:R-:W-:Y:S04]  /*2790*/  SHFL.UP PT, R129, R129, 0x1, RZ ;  /* 0x0420000081817989 */ /* 0x000fe800000e00ff */
[----:B------:R-:W0:Y:S04]  /*27a0*/  SHFL.UP PT, R130, R130, 0x1, RZ ;  /* 0x0420000082827989 */ /* 0x000e2800000e00ff */
[----:B------:R-:W1:Y:S01]  /*27b0*/  SHFL.IDX PT, R106, R106, RZ, 0x1f ;  /* 0x00001fff6a6a7589 */ /* 0x000e6200000e0000 */
[----:B--2---:R-:W-:Y:S01]  /*27c0*/  @P2 FFMA.FTZ R125, R132, R125, R133 ;  /* 0x0000007d847d2223 */ /* 0x004fe20000010085 */
[----:B------:R-:W-:-:S03]  /*27d0*/  ISETP.NE.AND P2, PT, R61, RZ, PT ;  /* 0x000000ff3d00720c */ /* 0x000fc60003f45270 */
        /* <DEDUP_REMOVED lines=10> */
[C---:B------:R-:W-:Y:S02]  /*2880*/  FFMA.FTZ R122, R118.reuse, R98, R109 ;  /* 0x00000062767a7223 */ /* 0x040fe4000001006d */
[----:B------:R-:W-:Y:S02]  /*2890*/  FFMA.FTZ R119, R118, R105, R119 ;  /* 0x0000006976777223 */ /* 0x000fe40000010077 */
[----:B------:R-:W-:Y:S02]  /*28a0*/  FFMA.FTZ R109, R32, R131, RZ ;  /* 0x00000083206d7223 */ /* 0x000fe400000100ff */
[----:B------:R-:W-:Y:S02]  /*28b0*/  FFMA.FTZ R103, R103, R119, R124 ;  /* 0x0000007767677223 */ /* 0x000fe4000001007c */
[----:B------:R-:W-:-:S02]  /*28c0*/  FADD.FTZ R113, -R108, R98 ;  /* 0x000000626c717221 */ /* 0x000fc40000010100 */
[----:B------:R-:W-:Y:S02]  /*28d0*/  FFMA.FTZ R116, R101, R122, R102 ;  /* 0x0000007a65747223 */ /* 0x000fe40000010066 */
[----:B------:R-:W-:Y:S02]  /*28e0*/  FFMA.FTZ R109, R33, R98, R109 ;  /* 0x00000062216d7223 */ /* 0x000fe4000001006d */
[-C--:B------:R-:W-:Y:S02]  /*28f0*/  FFMA.FTZ R98, R4, -R87.reuse, R131 ;  /* 0x8000005704627223 */ /* 0x080fe40000010083 */
[----:B------:R-:W-:Y:S02]  /*2900*/  FMUL.FTZ R101, R103, R87 ;  /* 0x0000005767657220 */ /* 0x000fe40000410000 */
[----:B------:R-:W-:Y:S02]  /*2910*/  FFMA.FTZ R124, R100, R116, R111 ;  /* 0x00000074647c7223 */ /* 0x000fe4000001006f */
[----:B------:R-:W-:-:S02]  /*2920*/  FMUL.FTZ R100, R119, R82 ;  /* 0x0000005277647220 */ /* 0x000fc40000410000 */
[----:B------:R-:W-:Y:S02]  /*2930*/  FFMA.FTZ R118, R101, R98, RZ ;  /* 0x0000006265767223 */ /* 0x000fe400000100ff */
[----:B------:R-:W-:Y:S02]  /*2940*/  FFMA.FTZ R120, R34, R122, R109 ;  /* 0x0000007a22787223 */ /* 0x000fe4000001006d */
[-C--:B------:R-:W-:Y:S02]  /*2950*/  FFMA.FTZ R108, R6, -R85.reuse, R122 ;  /* 0x80000055066c7223 */ /* 0x080fe4000001007a */
[----:B------:R-:W-:Y:S02]  /*2960*/  FMUL.FTZ R109, R105, R85 ;  /* 0x00000055696d7220 */ /* 0x000fe40000410000 */
[----:B------:R-:W-:Y:S02]  /*2970*/  FFMA.FTZ R118, R100, R113, R118 ;  /* 0x0000007164767223 */ /* 0x000fe40000010076 */
[----:B------:R-:W-:-:S02]  /*2980*/  FADD.FTZ R111, -R102, R116 ;  /* 0x00000074666f7221 */ /* 0x000fc40000010100 */
[----:B------:R-:W-:Y:S02]  /*2990*/  FFMA.FTZ R129, R35, R116, R120 ;  /* 0x0000007423817223 */ /* 0x000fe40000010078 */
[----:B------:R-:W-:Y:S02]  /*29a0*/  FMUL.FTZ R102, R117, R84 ;  /* 0x0000005475667220 */ /* 0x000fe40000410000 */
[----:B------:R-:W-:Y:S02]  /*29b0*/  FFMA.FTZ R118, R109, R108, R118 ;  /* 0x0000006c6d767223 */ /* 0x000fe40000010076 */
[-C--:B------:R-:W-:Y:S02]  /*29c0*/  FFMA.FTZ R116, R97, R124.reuse, R110 ;  /* 0x0000007c61747223 */ /* 0x080fe4000001006e */
[----:B------:R-:W-:Y:S02]  /*29d0*/  FFMA.FTZ R120, R28, R124, R129 ;  /* 0x0000007c1c787223 */ /* 0x000fe40000010081 */
[----:B------:R-:W-:-:S02]  /*29e0*/  FFMA.FTZ R129, R8, -R81, R124 ;  /* 0x8000005108817223 */ /* 0x000fc4000001007c */
[----:B------:R-:W-:Y:S02]  /*29f0*/  FMUL.FTZ R97, R123, R81 ;  /* 0x000000517b617220 */ /* 0x000fe40000410000 */
[----:B------:R-:W-:Y:S02]  /*2a00*/  FFMA.FTZ R118, R102, R111, R118 ;  /* 0x0000006f66767223 */ /* 0x000fe40000010076 */
[----:B------:R-:W-:Y:S02]  /*2a10*/  FADD.FTZ R133, -R110, R116 ;  /* 0x000000746e857221 */ /* 0x000fe40000010100 */
[----:B------:R-:W-:Y:S02]  /*2a20*/  FFMA.FTZ R124, R99, R116, R114 ;  /* 0x00000074637c7223 */ /* 0x000fe40000010072 */
[----:B------:R-:W-:Y:S02]  /*2a30*/  FMUL.FTZ R110, R125, R74 ;  /* 0x0000004a7d6e7220 */ /* 0x000fe40000410000 */
[----:B------:R-:W-:-:S02]  /*2a40*/  FFMA.FTZ R131, R97, R129, R118 ;  /* 0x0000008161837223 */ /* 0x000fc40000010076 */
[-C--:B------:R-:W-:Y:S02]  /*2a50*/  FMUL.FTZ R99, R121, R83.reuse ;  /* 0x0000005379637220 */ /* 0x080fe40000410000 */
[----:B------:R-:W-:Y:S02]  /*2a60*/  FFMA.FTZ R79, R79, R124, R112 ;  /* 0x0000007c4f4f7223 */ /* 0x000fe40000010070 */
[----:B------:R-:W-:Y:S02]  /*2a70*/  FFMA.FTZ R122, R10, -R83, R124 ;  /* 0x800000530a7a7223 */ /* 0x000fe4000001007c */
[----:B------:R-:W-:Y:S02]  /*2a80*/  FFMA.FTZ R118, R110, R133, R131 ;  /* 0x000000856e767223 */ /* 0x000fe40000010083 */
[----:B------:R-:W-:Y:S02]  /*2a90*/  FFMA.FTZ R131, R29, R116, R120 ;  /* 0x000000741d837223 */ /* 0x000fe40000010078 */
[----:B------:R-:W-:-:S02]  /*2aa0*/  FMUL.FTZ R114, R115, R80 ;  /* 0x0000005073727220 */ /* 0x000fc40000410000 */
[----:B------:R-:W-:Y:S02]  /*2ab0*/  FADD.FTZ R137, -R112, R79 ;  /* 0x0000004f70897221 */ /* 0x000fe40000010100 */
[----:B------:R-:W-:Y:S02]  /*2ac0*/  FFMA.FTZ R135, R99, R122, R118 ;  /* 0x0000007a63877223 */ /* 0x000fe40000010076 */
[----:B------:R-:W-:Y:S02]  /*2ad0*/  FFMA.FTZ R112, R30, R124, R131 ;  /* 0x0000007c1e707223 */ /* 0x000fe40000010083 */
[----:B------:R-:W-:Y:S02]  /*2ae0*/  FFMA.FTZ R135, R114, R137, R135 ;  /* 0x0000008972877223 */ /* 0x000fe40000010087 */
[----:B------:R-:W-:Y:S02]  /*2af0*/  FFMA.FTZ R79, R31, R79, R112 ;  /* 0x0000004f1f4f7223 */ /* 0x000fe40000010070 */
[C---:B-1----:R-:W-:Y:S01]  /*2b00*/  FFMA.FTZ R77, R106.reuse, R77, R107 ;  /* 0x0000004d6a4d7223 */ /* 0x042fe2000001006b */
        /* <DEDUP_REMOVED lines=8> */
[----:B------:R-:W-:Y:S02]  /*2b90*/  FMUL.FTZ R107, R107, R122 ;  /* 0x0000007a6b6b7220 */ /* 0x000fe40000410000 */
[----:B------:R-:W-:-:S02]  /*2ba0*/  FMUL.FTZ R106, R106, R111 ;  /* 0x0000006f6a6a7220 */ /* 0x000fc40000410000 */
[----:B------:R-:W-:Y:S02]  /*2bb0*/  FFMA.FTZ R107, R10, R121, R107 ;  /* 0x000000790a6b7223 */ /* 0x000fe4000001006b */
[----:B------:R-:W-:Y:S02]  /*2bc0*/  FFMA.FTZ R129, R8, R123, R129 ;  /* 0x0000007b08817223 */ /* 0x000fe40000010081 */
        /* <DEDUP_REMOVED lines=66> */
.L_x_7385:
[----:B0-----:R-:W-:Y:S05]  /*2ff0*/  BSYNC B0 ;  /* 0x0000000000007941 */ /* 0x001fea0003800000 */
.L_x_7384:
        /* <DEDUP_REMOVED lines=21> */
.L_x_7381:
[----:B------:R-:W-:Y:S01]  /*3150*/  BAR.SYNC.DEFER_BLOCKING 0x0 ;  /* 0x0000000000007b1d */ /* 0x000fe20000010000 */
[----:B------:R-:W-:-:S04]  /*3160*/  SHF.L.U32 R4, R61, 0x1, RZ ;  /* 0x000000013d047819 */ /* 0x000fc800000006ff */
[----:B------:R-:W-:-:S04]  /*3170*/  LOP3.LUT R4, R4, 0xffffffc0, RZ, 0xc0, !PT ;  /* 0xffffffc004047812 */ /* 0x000fc800078ec0ff */
[----:B------:R-:W-:-:S04]  /*3180*/  LOP3.LUT R80, R4, 0x1f, R61, 0xf8, !PT ;  /* 0x0000001f04507812 */ /* 0x000fc800078ef83d */
[----:B------:R-:W-:Y:S02]  /*3190*/  SHF.R.S32.HI R81, RZ, 0x1f, R80 ;  /* 0x0000001fff517819 */ /* 0x000fe40000011450 */
[----:B------:R-:W-:-:S04]  /*31a0*/  LEA R76, P0, R80, R55, 0x4 ;  /* 0x00000037504c7211 */ /* 0x000fc800078020ff */
[----:B------:R-:W-:-:S05]  /*31b0*/  LEA.HI.X R77, R80, R54, R81, 0x4, P0 ;  /* 0x00000036504d7211 */ /* 0x000fca00000f2451 */
[----:B------:R0:W2:Y:S04]  /*31c0*/  LDG.E.128 R4, [R76.64] ;  /* 0x000000064c047981 */ /* 0x0000a8000c1e1d00 */
[----:B------:R0:W3:Y:S01]  /*31d0*/  LDG.E.128 R8, [R76.64+0x200] ;  /* 0x000200064c087981 */ /* 0x0000e2000c1e1d00 */
[----:B------:R-:W-:Y:S02]  /*31e0*/  IADD3 R74, R49, -0x1, RZ ;  /* 0xffffffff314a7810 */ /* 0x000fe40007ffe0ff */
[C---:B------:R-:W-:Y:S02]  /*31f0*/  SHF.L.U64.HI R81, R80.reuse, 0x4, R81 ;  /* 0x0000000450517819 */ /* 0x040fe40000010251 */
[----:B------:R-:W-:Y:S01]  /*3200*/  SHF.L.U32 R80, R80, 0x4, RZ ;  /* 0x0000000450507819 */ /* 0x000fe200000006ff */
[----:B0-----:R-:W-:-:S04]  /*3210*/  IMAD R77, R62, c[0x0][0x2d8], RZ ;  /* 0x0000b6003e4d7a24 */ /* 0x001fc800078e02ff */
[----:B------:R-:W-:Y:S01]  /*3220*/  IMAD R77, R64, c[0x0][0x2dc], R77 ;  /* 0x0000b700404d7a24 */ /* 0x000fe200078e024d */
[----:B--2---:R-:W-:Y:S04]  /*3230*/  STS.128 [R59.X16], R4 ;  /* 0x000000043b007388 */ /* 0x004fe8000000cc00 */
[----:B---3--:R0:W-:Y:S01]  /*3240*/  STS.128 [R59.X16+0x200], R8 ;  /* 0x000200083b007388 */ /* 0x0081e2000000cc00 */
[----:B------:R-:W-:-:S06]  /*3250*/  NOP ;  /* 0x0000000000007918 */ /* 0x000fcc0000000000 */
[----:B------:R-:W1:Y:S04]  /*3260*/  LDS.128 R28, [R72+0x10] ;  /* 0x00001000481c7984 */ /* 0x000e680000000c00 */
[----:B------:R-:W2:Y:S04]  /*3270*/  LDS.128 R32, [R72] ;  /* 0x0000000048207984 */ /* 0x000ea80000000c00 */
[----:B------:R-:W-:Y:S01]  /*3280*/  BAR.SYNC.DEFER_BLOCKING 0x0 ;  /* 0x0000000000007b1d */ /* 0x000fe20000010000 */
[----:B0-----:R-:W-:-:S04]  /*3290*/  IMAD R8, R70, c[0x0][0x2e0], RZ ;  /* 0x0000b80046087a24 */ /* 0x001fc800078e02ff */
[----:B------:R-:W-:Y:S01]  /*32a0*/  IMAD R11, R73, c[0x0][0x2e4], R8 ;  /* 0x0000b900490b7a24 */ /* 0x000fe200078e0208 */
[----:B------:R0:W-:Y:S04]  /*32b0*/  STS.128 [R72], R24 ;  /* 0x0000001848007388 */ /* 0x0001e80000000c00 */
[----:B------:R-:W-:Y:S01]  /*32c0*/  STS.128 [R72+0x10], R20 ;  /* 0x0000101448007388 */ /* 0x000fe20000000c00 */
[--C-:B-1----:R-:W-:Y:S01]  /*32d0*/  FADD.FTZ R78, R28, R66.reuse ;  /* 0x000000421c4e7221 */ /* 0x102fe20000010000 */
[----:B------:R-:W-:Y:S01]  /*32e0*/  SHF.L.U32 R28, R74, 0x8, RZ ;  /* 0x000000084a1c7819 */ /* 0x000fe200000006ff */
[--C-:B------:R-:W-:Y:S02]  /*32f0*/  FADD.FTZ R79, R29, R66.reuse ;  /* 0x000000421d4f7221 */ /* 0x100fe40000010000 */
[--C-:B------:R-:W-:Y:S01]  /*3300*/  FADD.FTZ R10, R30, R66.reuse ;  /* 0x000000421e0a7221 */ /* 0x100fe20000010000 */
[----:B------:R-:W-:Y:S01]  /*3310*/  FSETP.GTU.FTZ.AND P5, PT, R78, 20, PT ;  /* 0x41a000004e00780b */ /* 0x000fe20003fbc000 */
[----:B------:R-:W-:Y:S01]  /*3320*/  FADD.FTZ R31, R31, R66 ;  /* 0x000000421f1f7221 */ /* 0x000fe20000010000 */
[----:B------:R-:W-:Y:S01]  /*3330*/  SHF.R.S32.HI R29, RZ, 0x1f, R28 ;  /* 0x0000001fff1d7819 */ /* 0x000fe2000001141c */
[--C-:B--2---:R-:W-:Y:S01]  /*3340*/  FADD.FTZ R32, R32, R66.reuse ;  /* 0x0000004220207221 */ /* 0x104fe20000010000 */
[----:B------:R-:W-:Y:S01]  /*3350*/  FSETP.GTU.FTZ.AND P0, PT, R79, 20, PT ;  /* 0x41a000004f00780b */ /* 0x000fe20003f1c000 */
[----:B------:R-:W-:Y:S01]  /*3360*/  FADD.FTZ R33, R33, R66 ;  /* 0x0000004221217221 */ /* 0x000fe20000010000 */
[----:B------:R-:W-:Y:S01]  /*3370*/  FSETP.GTU.FTZ.AND P1, PT, R10, 20, PT ;  /* 0x41a000000a00780b */ /* 0x000fe20003f3c000 */
[----:B------:R-:W-:Y:S01]  /*3380*/  IMAD.WIDE.U32 R4, R64, c[0x0][0x2d8], R28 ;  /* 0x0000b60040047a25 */ /* 0x000fe200078e001c */
[----:B------:R-:W-:-:S02]  /*3390*/  FSETP.GTU.FTZ.AND P2, PT, R31, 20, PT ;  /* 0x41a000001f00780b */ /* 0x000fc40003f5c000 */
[----:B------:R-:W-:Y:S01]  /*33a0*/  FSETP.GTU.FTZ.AND P4, PT, R33, 20, PT ;  /* 0x41a000002100780b */ /* 0x000fe20003f9c000 */
[--C-:B------:R-:W-:Y:S01]  /*33b0*/  FADD.FTZ R34, R34, R66.reuse ;  /* 0x0000004222227221 */ /* 0x100fe20000010000 */
[----:B------:R-:W-:Y:S01]  /*33c0*/  IADD3 R5, R5, R77, RZ ;  /* 0x0000004d05057210 */ /* 0x000fe20007ffe0ff */
[----:B------:R-:W-:Y:S02]  /*33d0*/  @!P5 FMUL.FTZ R6, R78, -1.4426950216293334961 ;  /* 0xbfb8aa3b4e06d820 */ /* 0x000fe40000410000 */
[----:B------:R-:W-:Y:S02]  /*33e0*/  FADD.FTZ R35, R35, R66 ;  /* 0x0000004223237221 */ /* 0x000fe40000010000 */
[----:B------:R-:W-:Y:S02]  /*33f0*/  IMAD.WIDE.U32 R4, R73, c[0x0][0x2e0], R4 ;  /* 0x0000b80049047a25 */ /* 0x000fe400078e0004 */
[----:B------:R-:W1:Y:S02]  /*3400*/  @!P5 MUFU.EX2 R6, R6 ;  /* 0x000000060006d308 */ /* 0x000e640000000800 */
[----:B------:R-:W-:Y:S01]  /*3410*/  @!P0 FMUL.FTZ R7, R79, -1.4426950216293334961 ;  /* 0xbfb8aa3b4f078820 */ /* 0x000fe20000410000 */
[----:B------:R-:W-:Y:S01]  /*3420*/  IADD3 R11, R5, R11, RZ ;  /* 0x0000000b050b7210 */ /* 0x000fe20007ffe0ff */
[----:B------:R-:W-:Y:S01]  /*3430*/  @!P1 FMUL.FTZ R5, R10, -1.4426950216293334961 ;  /* 0xbfb8aa3b0a059820 */ /* 0x000fe20000410000 */
[----:B------:R-:W-:Y:S01]  /*3440*/  LEA R30, P3, R4, c[0x0][0x330], 0x2 ;  /* 0x0000cc00041e7a11 */ /* 0x000fe200078610ff */
[----:B------:R-:W-:-:S02]  /*3450*/  @!P2 FMUL.FTZ R10, R31, -1.4426950216293334961 ;  /* 0xbfb8aa3b1f0aa820 */ /* 0x000fc40000410000 */
[----:B------:R-:W2:Y:S01]  /*3460*/  @!P0 MUFU.EX2 R7, R7 ;  /* 0x0000000700078308 */ /* 0x000ea20000000800 */
[----:B------:R-:W-:Y:S01]  /*3470*/  LEA.HI.X R8, R4, c[0x0][0x334], R11, 0x2, P3 ;  /* 0x0000cd0004087a11 */ /* 0x000fe200018f140b */
[----:B0-----:R-:W-:Y:S01]  /*3480*/  IMAD R25, R62, c[0x0][0x2f8], RZ ;  /* 0x0000be003e197a24 */ /* 0x001fe200078e02ff */
[----:B------:R-:W-:Y:S01]  /*3490*/  FSETP.GTU.FTZ.AND P3, PT, R32, 20, PT ;  /* 0x41a000002000780b */ /* 0x000fe20003f7c000 */
[----:B------:R-:W-:Y:S01]  /*34a0*/  IMAD.WIDE.U32 R28, R64, c[0x0][0x2f8], R28 ;  /* 0x0000be00401c7a25 */ /* 0x000fe200078e001c */
[----:B------:R-:W-:-:S03]  /*34b0*/  IADD3 R30, P6, R30, R80, RZ ;  /* 0x000000501e1e7210 */ /* 0x000fc60007fde0ff */
[----:B-1----:R-:W-:Y:S01]  /*34c0*/  @!P5 FADD.FTZ R6, R6, 1 ;  /* 0x3f8000000606d421 */ /* 0x002fe20000010000 */
[----:B------:R-:W-:Y:S01]  /*34d0*/  IADD3.X R31, R8, R81, RZ, P6, !PT ;  /* 0x00000051081f7210 */ /* 0x000fe200037fe4ff */
[----:B------:R0:W1:Y:S01]  /*34e0*/  @!P1 MUFU.EX2 R11, R5 ;  /* 0x00000005000b9308 */ /* 0x0000620000000800 */
[----:B------:R-:W-:Y:S01]  /*34f0*/  FSETP.GTU.FTZ.AND P6, PT, R35, 20, PT ;  /* 0x41a000002300780b */ /* 0x000fe20003fdc000 */
[----:B------:R-:W-:-:S04]  /*3500*/  IMAD R25, R64, c[0x0][0x2fc], R25 ;  /* 0x0000bf0040197a24 */ /* 0x000fc800078e0219 */
[----:B------:R-:W-:Y:S01]  /*3510*/  @!P3 FMUL.FTZ R4, R32, -1.4426950216293334961 ;  /* 0xbfb8aa3b2004b820 */ /* 0x000fe20000410000 */
[----:B------:R-:W-:Y:S01]  /*3520*/  IADD3 R29, R29, R25, RZ ;  /* 0x000000191d1d7210 */ /* 0x000fe20007ffe0ff */
[----:B------:R-:W3:Y:S01]  /*3530*/  @!P5 MUFU.RCP R9, R6 ;  /* 0x000000060009d308 */ /* 0x000ee20000001000 */
[----:B0-----:R-:W-:Y:S02]  /*3540*/  @!P4 FMUL.FTZ R5, R33, -1.4426950216293334961 ;  /* 0xbfb8aa3b2105c820 */ /* 0x001fe40000410000 */
[----:B--2---:R-:W-:-:S05]  /*3550*/  @!P0 FADD.FTZ R76, R7, 1 ;  /* 0x3f800000074c8421 */ /* 0x004fca0000010000 */
[----:B------:R-:W0:Y:S01]  /*3560*/  @!P3 MUFU.EX2 R8, R4 ;  /* 0x000000040008b308 */ /* 0x000e220000000800 */
[----:B-1----:R-:W-:Y:S02]  /*3570*/  @!P1 FADD.FTZ R77, R11, 1 ;  /* 0x3f8000000b4d9421 */ /* 0x002fe40000010000 */
[----:B---3--:R-:W-:Y:S01]  /*3580*/  @!P5 FMUL.FTZ R12, R12, R9 ;  /* 0x000000090c0cd220 */ /* 0x008fe20000410000 */
[----:B------:R-:W-:-:S04]  /*3590*/  FSETP.GTU.FTZ.AND P5, PT, R34, 20, PT ;  /* 0x41a000002200780b */ /* 0x000fc80003fbc000 */
[----:B------:R1:W2:Y:S01]  /*35a0*/  @!P2 MUFU.EX2 R78, R10 ;  /* 0x0000000a004ea308 */ /* 0x0002a20000000800 */
[----:B0-----:R-:W-:-:S07]  /*35b0*/  @!P3 FADD.FTZ R32, R8, 1 ;  /* 0x3f8000000820b421 */ /* 0x001fce0000010000 */
[----:B------:R0:W3:Y:S01]  /*35c0*/  @!P4 MUFU.EX2 R33, R5 ;  /* 0x000000050021c308 */ /* 0x0000e20000000800 */
[----:B-1----:R-:W-:Y:S01]  /*35d0*/  @!P6 FMUL.FTZ R10, R35, -1.4426950216293334961 ;  /* 0xbfb8aa3b230ae820 */ /* 0x002fe20000410000 */
[----:B------:R-:W-:-:S06]  /*35e0*/  NOP ;  /* 0x0000000000007918 */ /* 0x000fcc0000000000 */
[----:B------:R-:W-:Y:S01]  /*35f0*/  @!P5 FMUL.FTZ R9, R34, -1.4426950216293334961 ;  /* 0xbfb8aa3b2209d820 */ /* 0x000fe20000410000 */
[----:B------:R-:W1:Y:S01]  /*3600*/  @!P6 MUFU.EX2 R35, R10 ;  /* 0x0000000a0023e308 */ /* 0x000e620000000800 */
[----:B0-----:R-:W0:Y:S01]  /*3610*/  LDS.128 R4, [R59.X16] ;  /* 0x000000003b047984 */ /* 0x001e22000000cc00 */
[----:B--2---:R-:W-:Y:S02]  /*3620*/  @!P2 FADD.FTZ R78, R78, 1 ;  /* 0x3f8000004e4ea421 */ /* 0x004fe40000010000 */
[----:B---3--:R-:W-:-:S04]  /*3630*/  @!P4 FADD.FTZ R33, R33, 1 ;  /* 0x3f8000002121c421 */ /* 0x008fc80000010000 */
[----:B------:R2:W3:Y:S01]  /*3640*/  @!P5 MUFU.EX2 R34, R9 ;  /* 0x000000090022d308 */ /* 0x0004e20000000800 */
[----:B-1----:R-:W-:Y:S01]  /*3650*/  @!P6 FADD.FTZ R35, R35, 1 ;  /* 0x3f8000002323e421 */ /* 0x002fe20000010000 */
[----:B--2---:R-:W1:Y:S06]  /*3660*/  LDS.128 R8, [R59.X16+0x200] ;  /* 0x000200003b087984 */ /* 0x004e6c000000cc00 */
[----:B------:R-:W2:Y:S01]  /*3670*/  @!P0 MUFU.RCP R76, R76 ;  /* 0x0000004c004c8308 */ /* 0x000ea20000001000 */
[----:B---3--:R-:W-:-:S07]  /*3680*/  @!P5 FADD.FTZ R34, R34, 1 ;  /* 0x3f8000002222d421 */ /* 0x008fce0000010000 */
[----:B------:R-:W3:Y:S08]  /*3690*/  @!P1 MUFU.RCP R77, R77 ;  /* 0x0000004d004d9308 */ /* 0x000ef00000001000 */
[----:B------:R-:W4:Y:S01]  /*36a0*/  @!P3 MUFU.RCP R79, R32 ;  /* 0x00000020004fb308 */ /* 0x000f220000001000 */
[----:B--2---:R-:W-:Y:S01]  /*36b0*/  @!P0 FMUL.FTZ R13, R13, R76 ;  /* 0x0000004c0d0d8220 */ /* 0x004fe20000410000 */
[----:B0-----:R-:W-:Y:S06]  /*36c0*/  STG.E.128 [R30.64], R4 ;  /* 0x000000041e007986 */ /* 0x001fec000c101d06 */
[----:B------:R-:W0:Y:S01]  /*36d0*/  @!P4 MUFU.RCP R24, R33 ;  /* 0x000000210018c308 */ /* 0x000e220000001000 */
[----:B---3--:R-:W-:Y:S01]  /*36e0*/  @!P1 FMUL.FTZ R14, R14, R77 ;  /* 0x0000004d0e0e9220 */ /* 0x008fe20000410000 */
[----:B------:R-:W-:-:S04]  /*36f0*/  IADD3 R57, P1, R57, -0x400, RZ ;  /* 0xfffffc0039397810 */ /* 0x000fc80007f3e0ff */
[----:B------:R-:W-:Y:S02]  /*3700*/  IADD3.X R56, R56, -0x1, RZ, P1, !PT ;  /* 0xffffffff38387810 */ /* 0x000fe40000ffe4ff */
[----:B------:R-:W2:Y:S01]  /*3710*/  @!P5 MUFU.RCP R21, R34 ;  /* 0x000000220015d308 */ /* 0x000ea20000001000 */
[----:B----4-:R-:W-:Y:S01]  /*3720*/  @!P3 FMUL.FTZ R16, R16, R79 ;  /* 0x0000004f1010b220 */ /* 0x010fe20000410000 */
[----:B------:R-:W-:Y:S02]  /*3730*/  ISETP.GT.AND P3, PT, R49, 0x1, PT ;  /* 0x000000013100780c */ /* 0x000fe40003f64270 */
[----:B------:R-:W-:Y:S01]  /*3740*/  MOV R49, R74 ;  /* 0x0000004a00317202 */ /* 0x000fe20000000f00 */
[----:B-1----:R1:W-:Y:S03]  /*3750*/  STG.E.128 [R30.64+0x200], R8 ;  /* 0x000200081e007986 */ /* 0x0023e6000c101d06 */
[----:B------:R-:W3:Y:S01]  /*3760*/  @!P6 MUFU.RCP R20, R35 ;  /* 0x000000230014e308 */ /* 0x000ee20000001000 */
[----:B0-----:R-:W-:-:S07]  /*3770*/  @!P4 FMUL.FTZ R17, R17, R24 ;  /* 0x000000181111c220 */ /* 0x001fce0000410000 */
[----:B------:R-:W0:Y:S01]  /*3780*/  @!P2 MUFU.RCP R78, R78 ;  /* 0x0000004e004ea308 */ /* 0x000e220000001000 */
[----:B--2---:R-:W-:Y:S02]  /*3790*/  @!P5 FMUL.FTZ R18, R18, R21 ;  /* 0x000000151212d220 */ /* 0x004fe40000410000 */
[----:B---3--:R-:W-:Y:S01]  /*37a0*/  @!P6 FMUL.FTZ R19, R19, R20 ;  /* 0x000000141313e220 */ /* 0x008fe20000410000 */
[----:B------:R-:W-:Y:S01]  /*37b0*/  BAR.SYNC.DEFER_BLOCKING 0x0 ;  /* 0x0000000000007b1d */ /* 0x000fe20000010000 */
[----:B-1----:R-:W-:-:S04]  /*37c0*/  IMAD R8, R70, c[0x0][0x300], RZ ;  /* 0x0000c00046087a24 */ /* 0x002fc800078e02ff */
[----:B------:R-:W-:Y:S02]  /*37d0*/  IMAD R11, R73, c[0x0][0x304], R8 ;  /* 0x0000c100490b7a24 */ /* 0x000fe400078e0208 */
[----:B0-----:R-:W-:Y:S01]  /*37e0*/  @!P2 FMUL.FTZ R15, R15, R78 ;  /* 0x0000004e0f0fa220 */ /* 0x001fe20000410000 */
[----:B------:R-:W-:Y:S01]  /*37f0*/  IADD3 R53, P2, R53, -0x400, RZ ;  /* 0xfffffc0035357810 */ /* 0x000fe20007f5e0ff */
[----:B------:R-:W-:-:S03]  /*3800*/  IMAD.WIDE.U32 R8, R73, c[0x0][0x300], R28 ;  /* 0x0000c00049087a25 */ /* 0x000fc600078e001c */
[----:B------:R-:W-:Y:S02]  /*3810*/  IADD3.X R52, R52, -0x1, RZ, P2, !PT ;  /* 0xffffffff34347810 */ /* 0x000fe400017fe4ff */
[----:B------:R-:W-:Y:S02]  /*3820*/  IADD3 R11, R9, R11, RZ ;  /* 0x0000000b090b7210 */ /* 0x000fe40007ffe0ff */
[----:B------:R-:W-:-:S04]  /*3830*/  LEA R9, P0, R8, c[0x0][0x340], 0x2 ;  /* 0x0000d00008097a11 */ /* 0x000fc800078010ff */
[----:B------:R-:W-:Y:S02]  /*3840*/  LEA.HI.X R10, R8, c[0x0][0x344], R11, 0x2, P0 ;  /* 0x0000d100080a7a11 */ /* 0x000fe400000f140b */
[----:B------:R-:W-:Y:S01]  /*3850*/  IADD3 R8, P0, R9, R80, RZ ;  /* 0x0000005009087210 */ /* 0x000fe20007f1e0ff */
[----:B------:R0:W-:Y:S03]  /*3860*/  STS.128 [R72], R16 ;  /* 0x0000001048007388 */ /* 0x0001e60000000c00 */
[----:B------:R-:W-:Y:S01]  /*3870*/  IADD3.X R9, R10, R81, RZ, P0, !PT ;  /* 0x000000510a097210 */ /* 0x000fe200007fe4ff */
[----:B------:R1:W-:Y:S01]  /*3880*/  STS.128 [R72+0x10], R12 ;  /* 0x0000100c48007388 */ /* 0x0003e20000000c00 */
[----:B------:R-:W-:-:S06]  /*3890*/  NOP ;  /* 0x0000000000007918 */ /* 0x000fcc0000000000 */
[----:B------:R-:W2:Y:S01]  /*38a0*/  LDS.128 R4, [R59.X16] ;  /* 0x000000003b047984 */ /* 0x000ea2000000cc00 */
[----:B------:R-:W-:-:S03]  /*38b0*/  IADD3 R55, P0, R55, -0x400, RZ ;  /* 0xfffffc0037377810 */ /* 0x000fc60007f1e0ff */
[----:B------:R-:W3:Y:S01]  /*38c0*/  LDS.128 R20, [R59.X16+0x200] ;  /* 0x000200003b147984 */ /* 0x000ee2000000cc00 */
[----:B0-----:R-:W-:Y:S01]  /*38d0*/  FADD.FTZ R16, R16, R71 ;  /* 0x0000004710107221 */ /* 0x001fe20000010000 */
[----:B------:R-:W-:-:S03]  /*38e0*/  IADD3.X R54, R54, -0x1, RZ, P0, !PT ;  /* 0xffffffff36367810 */ /* 0x000fc600007fe4ff */
[----:B------:R-:W-:-:S04]  /*38f0*/  FADD.FTZ R17, R16, R17 ;  /* 0x0000001110117221 */ /* 0x000fc80000010000 */
[----:B------:R-:W-:-:S04]  /*3900*/  FADD.FTZ R18, R17, R18 ;  /* 0x0000001211127221 */ /* 0x000fc80000010000 */
[----:B------:R-:W-:-:S04]  /*3910*/  FADD.FTZ R19, R18, R19 ;  /* 0x0000001312137221 */ /* 0x000fc80000010000 */
[----:B-1----:R-:W-:-:S04]  /*3920*/  FADD.FTZ R12, R19, R12 ;  /* 0x0000000c130c7221 */ /* 0x002fc80000010000 */
[----:B------:R-:W-:-:S04]  /*3930*/  FADD.FTZ R13, R12, R13 ;  /* 0x0000000d0c0d7221 */ /* 0x000fc80000010000 */
[----:B------:R-:W-:-:S04]  /*3940*/  FADD.FTZ R14, R13, R14 ;  /* 0x0000000e0d0e7221 */ /* 0x000fc80000010000 */
[----:B------:R-:W-:Y:S01]  /*3950*/  FADD.FTZ R71, R14, R15 ;  /* 0x0000000f0e477221 */ /* 0x000fe20000010000 */
[----:B--2---:R0:W-:Y:S04]  /*3960*/  STG.E.128 [R8.64], R4 ;  /* 0x0000000408007986 */ /* 0x0041e8000c101d06 */
[----:B---3--:R0:W-:Y:S01]  /*3970*/  STG.E.128 [R8.64+0x200], R20 ;  /* 0x0002001408007986 */ /* 0x0081e2000c101d06 */
[----:B------:R-:W-:Y:S01]  /*3980*/  @!P3 CALL.REL.NOINC `(.L_x_7364) ;  /* 0x000000100000b944 */ /* 0x000fe20003c00000 */
[----:B------:R-:W-:Y:S05]  /*3990*/  BRA `(.L_x_7387) ;  /* 0xffffcd2000007947 */ /* 0x000fea000383ffff */
.L_x_7364:
[----:B------:R-:W-:Y:S02]  /*39a0*/  ISETP.NE.U32.AND P0, PT, RZ, c[0x0][0x328], PT ;  /* 0x0000ca00ff007a0c */ /* 0x000fe40003f05070 */
[----:B------:R-:W-:Y:S02]  /*39b0*/  ISETP.NE.U32.AND P2, PT, RZ, c[0x0][0x348], PT ;  /* 0x0000d200ff007a0c */ /* 0x000fe40003f45070 */
[----:B------:R-:W-:-:S02]  /*39c0*/  ISETP.NE.AND.EX P1, PT, RZ, c[0x0][0x32c], PT, P0 ;  /* 0x0000cb00ff007a0c */ /* 0x000fc40003f25300 */
        /* <DEDUP_REMOVED lines=21> */
.L_x_7389:
[----:B0-----:R-:W-:Y:S05]  /*3b20*/  BSYNC B0 ;  /* 0x0000000000007941 */ /* 0x001fea0003800000 */
.L_x_7388:
        /* <DEDUP_REMOVED lines=23> */
.L_x_7391:
[----:B------:R-:W1:Y:S02]  /*3ca0*/  S2R R13, SR_TID.X ;  /* 0x00000000000d7919 */ /* 0x000e640000002100 */
.L_x_7392:
[----:B0-----:R-:W-:Y:S05]  /*3cb0*/  BSYNC B0 ;  /* 0x0000000000007941 */ /* 0x001fea0003800000 */
.L_x_7390:
[----:B-1----:R-:W-:-:S13]  /*3cc0*/  ISETP.GE.AND P0, PT, R13, c[0x0][0x16c], PT ;  /* 0x00005b000d007a0c */ /* 0x002fda0003f06270 */
[----:B------:R-:W-:Y:S05]  /*3cd0*/  @P0 EXIT ;  /* 0x000000000000094d */ /* 0x000fea0003800000 */
[----:B------:R-:W-:Y:S02]  /*3ce0*/  IMAD R70, R70, c[0x0][0x2c8], RZ ;  /* 0x0000b20046467a24 */ /* 0x000fe400078e02ff */
[----:B------:R-:W-:-:S04]  /*3cf0*/  IMAD.WIDE.U32 R2, R73, c[0x0][0x2c8], RZ ;  /* 0x0000b20049027a25 */ /* 0x000fc800078e00ff */
[----:B------:R-:W-:-:S05]  /*3d00*/  IMAD R19, R73, c[0x0][0x2cc], R70 ;  /* 0x0000b30049137a24 */ /* 0x000fca00078e0246 */
[----:B------:R-:W-:Y:S02]  /*3d10*/  IADD3 R19, R3, R19, RZ ;  /* 0x0000001303137210 */ /* 0x000fe40007ffe0ff */
.L_x_7393:
[----:B0-----:R-:W0:Y:S01]  /*3d20*/  LDS R15, [R13.X4+0x16e8] ;  /* 0x0016e8000d0f7984 */ /* 0x001e220000004800 */
[----:B------:R-:W-:Y:S01]  /*3d30*/  SHF.R.S32.HI R12, RZ, 0x1f, R13 ;  /* 0x0000001fff0c7819 */ /* 0x000fe2000001140d */
[----:B------:R-:W-:Y:S01]  /*3d40*/  YIELD ;  /* 0x0000000000007946 */ /* 0x000fe20003800000 */
[----:B------:R-:W-:Y:S01]  /*3d50*/  MOV R64, R42 ;  /* 0x0000002a00407202 */ /* 0x000fe20000000f00 */
[----:B------:R-:W1:Y:S01]  /*3d60*/  LDS R17, [R13.X4+0x1ae8] ;  /* 0x001ae8000d117984 */ /* 0x000e620000004800 */
[----:B-----5:R-:W-:Y:S01]  /*3d70*/  MOV R68, R46 ;  /* 0x0000002e00447202 */ /* 0x020fe20000000f00 */
[C---:B------:R-:W-:Y:S02]  /*3d80*/  IMAD R0, R12.reuse, c[0x0][0x290], RZ ;  /* 0x0000a4000c007a24 */ /* 0x040fe400078e02ff */
        /* <DEDUP_REMOVED lines=17> */
[----:B------:R-:W-:-:S04]  /*3ea0*/  IMAD.WIDE.U32 R4, R13, c[0x0][0x2b0], R66 ;  /* 0x0000ac000d047a25 */ /* 0x000fc800078e0042 */
[C---:B------:R-:W-:Y:S01]  /*3eb0*/  IMAD R21, R13.reuse, c[0x0][0x2b4], R14 ;  /* 0x0000ad000d157a24 */ /* 0x040fe200078e020e */
[----:B0-----:R-:W-:Y:S01]  /*3ec0*/  LEA R6, P0, R4, c[0x0][0x318], 0x2 ;  /* 0x0000c60004067a11 */ /* 0x001fe200078010ff */
[----:B------:R-:W-:-:S03]  /*3ed0*/  IMAD.WIDE.U32 R8, R13, c[0x0][0x1a0], R62 ;  /* 0x000068000d087a25 */ /* 0x000fc600078e003e */
[----:B------:R-:W-:Y:S01]  /*3ee0*/  IADD3 R7, R5, R21, RZ ;  /* 0x0000001505077210 */ /* 0x000fe20007ffe0ff */
[----:B------:R-:W-:Y:S01]  /*3ef0*/  IMAD R23, R13, c[0x0][0x1a4], R16 ;  /* 0x000069000d177a24 */ /* 0x000fe200078e0210 */
[----:B--2---:R-:W-:Y:S02]  /*3f00*/  LEA R10, P1, R8, c[0x0][0x228], 0x2 ;  /* 0x00008a00080a7a11 */ /* 0x004fe400078210ff */
[----:B------:R-:W-:Y:S02]  /*3f10*/  LEA.HI.X R7, R4, c[0x0][0x31c], R7, 0x2, P0 ;  /* 0x0000c70004077a11 */ /* 0x000fe400000f1407 */
[----:B------:R-:W-:-:S04]  /*3f20*/  IADD3 R5, R9, R23, RZ ;  /* 0x0000001709057210 */ /* 0x000fc80007ffe0ff */
        /* <DEDUP_REMOVED lines=18> */
.L_x_7394:
        /* <DEDUP_REMOVED lines=11> */
.L_x_9122:


//--------------------- .text._Z25selective_scan_bwd_kernelI32Selective_Scan_bwd_kernel_traitsILi32ELi8ELb1ELb0ELb0ELb1ELb1EffEEv12SSMParamsBwd --------------------------
	.section	.text._Z25selective_scan_bwd_kernelI32Selective_Scan_bwd_kernel_traitsILi32ELi8ELb1ELb0ELb0ELb1ELb1EffEEv12SSMParamsBwd,"ax",@progbits
	.sectioninfo	@"SHI_REGISTERS=123"
	.align	128
        .global         _Z25selective_scan_bwd_kernelI32Selective_Scan_bwd_kernel_traitsILi32ELi8ELb1ELb0ELb0ELb1ELb1EffEEv12SSMParamsBwd
        .type           _Z25selective_scan_bwd_kernelI32Selective_Scan_bwd_kernel_traitsILi32ELi8ELb1ELb0ELb0ELb1ELb1EffEEv12SSMParamsBwd,@function
        .size           _Z25selective_scan_bwd_kernelI32Selective_Scan_bwd_kernel_traitsILi32ELi8ELb1ELb0ELb0ELb1ELb1EffEEv12SSMParamsBwd,(.L_x_9123 - _Z25selective_scan_bwd_kernelI32Selective_Scan_bwd_kernel_traitsILi32ELi8ELb1ELb0ELb0ELb1ELb1EffEEv12SSMParamsBwd)
        .other          _Z25selective_scan_bwd_kernelI32Selective_Scan_bwd_kernel_traitsILi32ELi8ELb1ELb0ELb0ELb1ELb1EffEEv12SSMParamsBwd,@"STO_CUDA_ENTRY STV_DEFAULT"
_Z25selective_scan_bwd_kernelI32Selective_Scan_bwd_kernel_traitsILi32ELi8ELb1ELb0ELb0ELb1ELb1EffEEv12SSMParamsBwd:
.text._Z25selective_scan_bwd_kernelI32Selective_Scan_bwd_kernel_traitsILi32ELi8ELb1ELb0ELb0ELb1ELb1EffEEv12SSMParamsBwd:
        /* <DEDUP_REMOVED lines=21> */
[----:B------:R-:W-:Y:S01]  /*0150*/  IMAD R17, R5, c[0x0][0x1e4], R16 ;  /* 0x0000790005117a24 */ /* 0x000fe200078e0210 */
[----:B------:R-:W-:Y:S01]  /*0160*/  IADD3 R9, R9, R7, RZ ;  /* 0x0000000709097210 */ /* 0x000fe20007ffe0ff */
[----:B------:R-:W-:Y:S01]  /*0170*/  IMAD R18, R6, c[0x0][0x278], RZ ;  /* 0x00009e0006127a24 */ /* 0x000fe200078e02ff */
[----:B------:R-:W-:Y:S01]  /*0180*/  MOV R16, c[0x0][0x174] ;  /* 0x00005d0000107a02 */ /* 0x000fe20000000f00 */
[----:B------:R0:W5:Y:S01]  /*0190*/  @P0 LDG.E R2, [R12.64] ;  /* 0x000000060c020981 */ /* 0x000162000c1e1900 */
[----:B------:R-:W-:Y:S01]  /*01a0*/  IADD3 R11, R11, R17, RZ ;  /* 0x000000110b0b7210 */ /* 0x000fe20007ffe0ff */
[C---:B------:R-:W-:Y:S02]  /*01b0*/  IMAD R17, R3.reuse, c[0x0][0x1d8], RZ ;  /* 0x0000760003117a24 */ /* 0x040fe400078e02ff */
[----:B------:R1:W5:Y:S01]  /*01c0*/  @P1 LDG.E R4, [R14.64] ;  /* 0x000000060e041981 */ /* 0x000362000c1e1900 */
[----:B------:R-:W-:Y:S01]  /*01d0*/  IMAD R19, R3, c[0x0][0x1e8], RZ ;  /* 0x00007a0003137a24 */ /* 0x000fe200078e02ff */
[----:B------:R-:W-:Y:S01]  /*01e0*/  ISETP.NE.U32.AND P0, PT, RZ, c[0x0][0x260], PT ;  /* 0x00009800ff007a0c */ /* 0x000fe20003f05070 */
[----:B------:R-:W-:Y:S01]  /*01f0*/  IMAD.WIDE.U32 R8, R0, c[0x0][0x1d8], R8 ;  /* 0x0000760000087a25 */ /* 0x000fe200078e0008 */
[C---:B------:R-:W-:Y:S01]  /*0200*/  LEA R7, R16.reuse, 0xffffff00, 0x8 ;  /* 0xffffff0010077811 */ /* 0x040fe200078e40ff */
[----:B------:R-:W-:Y:S01]  /*0210*/  CS2R R82, SRZ ;  /* 0x0000000000527805 */ /* 0x000fe2000001ff00 */
[----:B------:R-:W-:Y:S01]  /*0220*/  ISETP.NE.AND.EX P0, PT, RZ, c[0x0][0x264], PT, P0 ;  /* 0x00009900ff007a0c */ /* 0x000fe20003f05300 */
[C---:B0-----:R-:W-:Y:S01]  /*0230*/  IMAD.WIDE.U32 R12, R5.reuse, c[0x0][0x278], RZ ;  /* 0x00009e00050c7a25 */ /* 0x041fe200078e00ff */
[----:B------:R-:W-:Y:S01]  /*0240*/  ISETP.GE.AND P3, PT, R16, 0x1, PT ;  /* 0x000000011000780c */ /* 0x000fe20003f66270 */
[----:B------:R-:W-:Y:S01]  /*0250*/  CS2R R80, SRZ ;  /* 0x0000000000507805 */ /* 0x000fe2000001ff00 */
[----:B------:R-:W-:Y:S01]  /*0260*/  HFMA2.MMA R77, -RZ, RZ, 0, 0 ;  /* 0x00000000ff4d7435 */ /* 0x000fe200000001ff */
[----:B-1----:R-:W-:-:S02]  /*0270*/  IMAD R15, R5, c[0x0][0x27c], R18 ;  /* 0x00009f00050f7a24 */ /* 0x002fc400078e0212 */
[----:B------:R-:W-:-:S03]  /*0280*/  IMAD.WIDE.U32 R10, R0, c[0x0][0x1e8], R10 ;  /* 0x00007a00000a7a25 */ /* 0x000fc600078e000a */
[----:B------:R-:W-:Y:S01]  /*0290*/  IADD3 R13, R13, R15, RZ ;  /* 0x0000000f0d0d7210 */ /* 0x000fe20007ffe0ff */
        /* <DEDUP_REMOVED lines=10> */
[----:B------:R-:W-:-:S02]  /*0340*/  ISETP.NE.U32.AND P1, PT, RZ, c[0x0][0x328], PT ;  /* 0x0000ca00ff007a0c */ /* 0x000fc40003f25070 */
[----:B------:R-:W-:Y:S02]  /*0350*/  ISETP.NE.U32.AND P2, PT, RZ, c[0x0][0x348], PT ;  /* 0x0000d200ff007a0c */ /* 0x000fe40003f45070 */
[----:B------:R-:W-:Y:S02]  /*0360*/  ISETP.NE.AND.EX P1, PT, RZ, c[0x0][0x32c], PT, P1 ;  /* 0x0000cb00ff007a0c */ /* 0x000fe40003f25310 */
[----:B------:R-:W-:Y:S02]  /*0370*/  ISETP.NE.AND.EX P2, PT, RZ, c[0x0][0x34c], PT, P2 ;  /* 0x0000d300ff007a0c */ /* 0x000fe40003f45320 */
[----:B------:R-:W-:Y:S01]  /*0380*/  IADD3 R8, P4, R7, R12, RZ ;  /* 0x0000000c07087210 */ /* 0x000fe20007f9e0ff */
[----:B------:R-:W-:Y:S01]  /*0390*/  @P0 IMAD R7, R5, c[0x0][0x164], R0 ;  /* 0x0000590005070a24 */ /* 0x000fe200078e0200 */
[----:B------:R-:W-:Y:S02]  /*03a0*/  LEA R12, P5, R10, c[0x0][0x248], 0x2 ;  /* 0x000092000a0c7a11 */ /* 0x000fe400078a10ff */
[----:B------:R-:W-:Y:S01]  /*03b0*/  IADD3.X R15, R15, R13, R21, P4, !PT ;  /* 0x0000000d0f0f7210 */ /* 0x000fe200027fe415 */
[----:B------:R-:W-:Y:S01]  /*03c0*/  @P0 IMAD R7, R7, c[0x0][0x174], RZ ;  /* 0x00005d0007070a24 */ /* 0x000fe200078e02ff */
[----:B------:R-:W-:-:S02]  /*03d0*/  LEA R16, P4, R17, c[0x0][0x240], 0x2 ;  /* 0x0000900011107a11 */ /* 0x000fc400078810ff */
[----:B------:R-:W-:Y:S01]  /*03e0*/  @P0 MOV R84, 0x8 ;  /* 0x0000000800540802 */ /* 0x000fe20000000f00 */
[----:B------:R-:W-:Y:S01]  /*03f0*/  @P0 IMAD R7, R7, c[0x0][0x16c], RZ ;  /* 0x00005b0007070a24 */ /* 0x000fe200078e02ff */
        /* <DEDUP_REMOVED lines=9> */
[----:B------:R-:W-:Y:S02]  /*0490*/  @P2 LEA.HI.X R81, R0, c[0x0][0x34c], R3, 0x2, P5 ;  /* 0x0000d30000512a11 */ /* 0x000fe400028f1403 */
[----:B------:R-:W-:Y:S01]  /*04a0*/  MOV R7, RZ ;  /* 0x000000ff00077202 */ /* 0x000fe20000000f00 */
[----:B------:R-:W-:Y:S05]  /*04b0*/  @!P3 BRA `(.L_x_7395) ;  /* 0x00003f400000b947 */ /* 0x000fea0003800000 */
[----:B------:R-:W0:Y:S01]  /*04c0*/  S2R R8, SR_TID.X ;  /* 0x0000000000087919 */ /* 0x000e220000002100 */
[----:B------:R-:W-:Y:S02]  /*04d0*/  MOV R10, R16 ;  /* 0x00000010000a7202 */ /* 0x000fe40000000f00 */
[----:B------:R-:W-:Y:S01]  /*04e0*/  MOV R11, R17 ;  /* 0x00000011000b7202 */ /* 0x000fe20000000f00 */
[----:B------:R-:W1:Y:S01]  /*04f0*/  S2R R9, SR_LANEID ;  /* 0x0000000000097919 */ /* 0x000e620000000000 */
[----:B------:R-:W-:-:S02]  /*0500*/  MOV R16, c[0x0][0x174] ;  /* 0x00005d0000107a02 */ /* 0x000fc40000000f00 */
[----:B------:R-:W-:Y:S02]  /*0510*/  MOV R77, RZ ;  /* 0x000000ff004d7202 */ /* 0x000fe40000000f00 */
[C---:B0-----:R-:W-:Y:S02]  /*0520*/  SHF.L.U32 R7, R8.reuse, 0x1, RZ ;  /* 0x0000000108077819 */ /* 0x041fe400000006ff */
[----:B------:R-:W-:Y:S02]  /*0530*/  LOP3.LUT R17, R8, 0x1f, RZ, 0xc0, !PT ;  /* 0x0000001f08117812 */ /* 0x000fe400078ec0ff */
[----:B------:R-:W-:-:S04]  /*0540*/  LOP3.LUT R7, R7, 0xffffffc0, RZ, 0xc0, !PT ;  /* 0xffffffc007077812 */ /* 0x000fc800078ec0ff */
[----:B------:R-:W-:Y:S02]  /*0550*/  LOP3.LUT R21, R7, 0x1f, R8, 0xf8, !PT ;  /* 0x0000001f07157812 */ /* 0x000fe400078ef808 */
[----:B------:R-:W-:Y:S02]  /*0560*/  MOV R7, RZ ;  /* 0x000000ff00077202 */ /* 0x000fe40000000f00 */
[----:B-1----:R-:W-:Y:S02]  /*0570*/  SHF.R.S32.HI R22, RZ, 0x1f, R21 ;  /* 0x0000001fff167819 */ /* 0x002fe40000011415 */
.L_x_7419:
[----:B------:R-:W-:Y:S01]  /*0580*/  BAR.SYNC.DEFER_BLOCKING 0x0 ;  /* 0x0000000000007b1d */ /* 0x000fe20000010000 */
[C---:B------:R-:W-:Y:S02]  /*0590*/  SHF.L.U32 R19, R21.reuse, 0x4, RZ ;  /* 0x0000000415137819 */ /* 0x040fe400000006ff */
[----:B------:R-:W-:Y:S02]  /*05a0*/  SHF.L.U64.HI R18, R21, 0x4, R22 ;  /* 0x0000000415127819 */ /* 0x000fe40000010216 */
[----:B------:R-:W-:-:S04]  /*05b0*/  IADD3 R22, P0, R10, R19, RZ ;  /* 0x000000130a167210 */ /* 0x000fc80007f1e0ff */
[----:B------:R-:W-:-:S05]  /*05c0*/  IADD3.X R23, R11, R18, RZ, P0, !PT ;  /* 0x000000120b177210 */ /* 0x000fca00007fe4ff */
[----:B------:R-:W2:Y:S04]  /*05d0*/  LDG.E.128 R32, [R22.64] ;  /* 0x0000000616207981 */ /* 0x000ea8000c1e1d00 */
[----:B------:R-:W3:Y:S01]  /*05e0*/  LDG.E.128 R36, [R22.64+0x200] ;  /* 0x0002000616247981 */ /* 0x000ee2000c1e1d00 */
[----:B------:R-:W-:Y:S02]  /*05f0*/  SHF.L.U32 R20, R9, 0x5, RZ ;  /* 0x0000000509147819 */ /* 0x000fe400000006ff */
[----:B0-----:R-:W-:-:S04]  /*0600*/  IADD3 R40, P0, R12, R19, RZ ;  /* 0x000000130c287210 */ /* 0x001fc80007f1e0ff */
[----:B------:R-:W-:Y:S01]  /*0610*/  IADD3.X R41, R13, R18, RZ, P0, !PT ;  /* 0x000000120d297210 */ /* 0x000fe200007fe4ff */
[----:B--2---:R-:W-:Y:S04]  /*0620*/  STS.128 [R9.X16], R32 ;  /* 0x0000002009007388 */ /* 0x004fe8000000cc00 */
[----:B---3--:R-:W-:Y:S01]  /*0630*/  STS.128 [R9.X16+0x200], R36 ;  /* 0x0002002409007388 */ /* 0x008fe2000000cc00 */
        /* <DEDUP_REMOVED lines=11> */
[----:B------:R-:W0:Y:S04]  /*06f0*/  LDS.128 R36, [R20+0x10] ;  /* 0x0000100014247984 */ /* 0x000e280000000c00 */
[----:B------:R-:W1:Y:S04]  /*0700*/  LDS.128 R32, [R20] ;  /* 0x0000000014207984 */ /* 0x000e680000000c00 */
[----:B------:R-:W-:Y:S06]  /*0710*/  BAR.SYNC.DEFER_BLOCKING 0x0 ;  /* 0x0000000000007b1d */ /* 0x000fec0000010000 */
[----:B------:R2:W3:Y:S04]  /*0720*/  LDG.E.128 R48, [R22.64] ;  /* 0x0000000616307981 */ /* 0x0004e8000c1e1d00 */
[----:B------:R2:W4:Y:S01]  /*0730*/  LDG.E.128 R52, [R22.64+0x200] ;  /* 0x0002000616347981 */ /* 0x000522000c1e1d00 */
[----:B------:R-:W-:Y:S01]  /*0740*/  LEA R78, R16, 0xffffff00, 0x8 ;  /* 0xffffff00104e7811 */ /* 0x000fe200078e40ff */
[----:B------:R-:W-:Y:S01]  /*0750*/  IMAD R40, R6, c[0x0][0x1f0], RZ ;  /* 0x00007c0006287a24 */ /* 0x000fe200078e02ff */
[----:B------:R-:W-:Y:S01]  /*0760*/  BSSY B0, `(.L_x_7396) ;  /* 0x0000042000007945 */ /* 0x000fe20003800000 */
[----:B0----5:R-:W-:Y:S01]  /*0770*/  FADD.FTZ R72, R39, R4 ;  /* 0x0000000427487221 */ /* 0x021fe20000010000 */
[----:B------:R-:W-:Y:S01]  /*0780*/  SHF.R.S32.HI R79, RZ, 0x1f, R78 ;  /* 0x0000001fff4f7819 */ /* 0x000fe2000001144e */
[----:B------:R-:W-:-:S02]  /*0790*/  IMAD R21, R5, c[0x0][0x1f4], R40 ;  /* 0x00007d0005157a24 */ /* 0x000fc400078e0228 */
[----:B-1----:R-:W-:Y:S01]  /*07a0*/  FADD.FTZ R73, R32, R4 ;  /* 0x0000000420497221 */ /* 0x002fe20000010000 */
[----:B------:R-:W-:Y:S01]  /*07b0*/  FSETP.GTU.FTZ.AND P5, PT, R72, 20, PT ;  /* 0x41a000004800780b */ /* 0x000fe20003fbc000 */
[----:B------:R-:W-:-:S03]  /*07c0*/  IMAD.WIDE.U32 R40, R5, c[0x0][0x1f0], R78 ;  /* 0x00007c0005287a25 */ /* 0x000fc600078e004e */
[----:B------:R-:W-:Y:S01]  /*07d0*/  FSETP.GTU.FTZ.AND P6, PT, R73, 20, PT ;  /* 0x41a000004900780b */ /* 0x000fe20003fdc000 */
[--C-:B------:R-:W-:Y:S01]  /*07e0*/  FADD.FTZ R74, R33, R4.reuse ;  /* 0x00000004214a7221 */ /* 0x100fe20000010000 */
[----:B------:R-:W-:Y:S01]  /*07f0*/  IADD3 R57, R41, R21, RZ ;  /* 0x0000001529397210 */ /* 0x000fe20007ffe0ff */
[----:B------:R-:W-:Y:S01]  /*0800*/  IMAD R21, R3, c[0x0][0x1f8], RZ ;  /* 0x00007e0003157a24 */ /* 0x000fe200078e02ff */
[----:B------:R-:W-:Y:S01]  /*0810*/  MOV R56, R40 ;  /* 0x0000002800387202 */ /* 0x000fe20000000f00 */
[----:B------:R-:W-:Y:S01]  /*0820*/  FADD.FTZ R75, R34, R4 ;  /* 0x00000004224b7221 */ /* 0x000fe20000010000 */
[----:B------:R-:W-:Y:S01]  /*0830*/  FSETP.GTU.FTZ.AND P1, PT, R74, 20, PT ;  /* 0x41a000004a00780b */ /* 0x000fe20003f3c000 */
[C---:B------:R-:W-:Y:S02]  /*0840*/  IMAD R21, R0.reuse, c[0x0][0x1fc], R21 ;  /* 0x00007f0000157a24 */ /* 0x040fe400078e0215 */
[----:B--2---:R-:W-:-:S04]  /*0850*/  IMAD.WIDE.U32 R22, R0, c[0x0][0x1f8], R56 ;  /* 0x00007e0000167a25 */ /* 0x004fc800078e0038 */
[--C-:B------:R-:W-:Y:S01]  /*0860*/  FADD.FTZ R76, R35, R4.reuse ;  /* 0x00000004234c7221 */ /* 0x100fe20000010000 */
[----:B------:R-:W-:Y:S01]  /*0870*/  IADD3 R57, R23, R21, RZ ;  /* 0x0000001517397210 */ /* 0x000fe20007ffe0ff */
[--C-:B------:R-:W-:Y:S01]  /*0880*/  FADD.FTZ R21, R36, R4.reuse ;  /* 0x0000000424157221 */ /* 0x100fe20000010000 */
[----:B------:R-:W-:Y:S01]  /*0890*/  LEA R56, P0, R22, c[0x0][0x268], 0x2 ;  /* 0x00009a0016387a11 */ /* 0x000fe200078010ff */
[----:B------:R-:W-:-:S03]  /*08a0*/  FADD.FTZ R23, R38, R4 ;  /* 0x0000000426177221 */ /* 0x000fc60000010000 */
[----:B------:R-:W-:Y:S01]  /*08b0*/  LEA.HI.X R57, R22, c[0x0][0x26c], R57, 0x2, P0 ;  /* 0x00009b0016397a11 */ /* 0x000fe200000f1439 */
[----:B------:R-:W-:Y:S01]  /*08c0*/  FADD.FTZ R22, R37, R4 ;  /* 0x0000000425167221 */ /* 0x000fe20000010000 */
[----:B------:R-:W-:Y:S02]  /*08d0*/  IADD3 R56, P0, R56, R19, RZ ;  /* 0x0000001338387210 */ /* 0x000fe40007f1e0ff */
[----:B------:R-:W-:Y:S02]  /*08e0*/  FSETP.GTU.FTZ.AND P2, PT, R21, 20, PT ;  /* 0x41a000001500780b */ /* 0x000fe40003f5c000 */
[----:B------:R-:W-:Y:S02]  /*08f0*/  IADD3.X R57, R57, R18, RZ, P0, !PT ;  /* 0x0000001239397210 */ /* 0x000fe400007fe4ff */
[----:B------:R-:W-:Y:S02]  /*0900*/  FSETP.GTU.FTZ.AND P3, PT, R22, 20, PT ;  /* 0x41a000001600780b */ /* 0x000fe40003f7c000 */
        /* <DEDUP_REMOVED lines=39> */
.L_x_7397:
[----:B------:R-:W-:Y:S05]  /*0b80*/  BSYNC B0 ;  /* 0x0000000000007941 */ /* 0x000fea0003800000 */
.L_x_7396:
[----:B------:R-:W-:Y:S01]  /*0b90*/  BSSY B0, `(.L_x_7398) ;  /* 0x0000022000007945 */ /* 0x000fe20003800000 */
[----:B------:R-:W-:Y:S01]  /*0ba0*/  FSETP.GTU.FTZ.AND P6, PT, R76, 20, PT ;  /* 0x41a000004c00780b */ /* 0x000fe20003fdc000 */
        /* <DEDUP_REMOVED lines=32> */
.L_x_7399:
[----:B------:R-:W-:Y:S05]  /*0db0*/  BSYNC B0 ;  /* 0x0000000000007941 */ /* 0x000fea0003800000 */
.L_x_7398:
[----:B------:R-:W-:Y:S01]  /*0dc0*/  BSSY B0, `(.L_x_7400) ;  /* 0x0000021000007945 */ /* 0x000fe20003800000 */
        /* <DEDUP_REMOVED lines=32> */
.L_x_7401:
[----:B------:R-:W-:Y:S05]  /*0fd0*/  BSYNC B0 ;  /* 0x0000000000007941 */ /* 0x000fea0003800000 */
.L_x_7400:
        /* <DEDUP_REMOVED lines=33> */
.L_x_7403:
[----:B------:R-:W-:Y:S05]  /*11f0*/  BSYNC B0 ;  /* 0x0000000000007941 */ /* 0x000fea0003800000 */
.L_x_7402:
        /* <DEDUP_REMOVED lines=33> */
.L_x_7405:
[----:B------:R-:W-:Y:S05]  /*1410*/  BSYNC B0 ;  /* 0x0000000000007941 */ /* 0x000fea0003800000 */
.L_x_7404:
        /* <DEDUP_REMOVED lines=33> */
.L_x_7407:
[----:B------:R-:W-:Y:S05]  /*1630*/  BSYNC B0 ;  /* 0x0000000000007941 */ /* 0x000fea0003800000 */
.L_x_7406:
        /* <DEDUP_REMOVED lines=33> */
.L_x_7409:
[----:B------:R-:W-:Y:S05]  /*1850*/  BSYNC B0 ;  /* 0x0000000000007941 */ /* 0x000fea0003800000 */
.L_x_7408:
        /* <DEDUP_REMOVED lines=33> */
.L_x_7411:
[----:B------:R-:W-:Y:S05]  /*1a70*/  BSYNC B0 ;  /* 0x0000000000007941 */ /* 0x000fea0003800000 */
.L_x_7410:
[----:B------:R-:W-:Y:S06]  /*1a80*/  BAR.SYNC.DEFER_BLOCKING 0x0 ;  /* 0x0000000000007b1d */ /* 0x000fec0000010000 */
[----:B------:R-:W3:Y:S04]  /*1a90*/  LDG.E.128 R32, [R56.64] ;  /* 0x0000000638207981 */ /* 0x000ee8000c1e1d00 */
[----:B------:R-:W4:Y:S01]  /*1aa0*/  LDG.E.128 R60, [R56.64+0x200] ;  /* 0x00020006383c7981 */ /* 0x000f22000c1e1d00 */
        /* <DEDUP_REMOVED lines=9> */
[----:B------:R-:W-:Y:S02]  /*1b40*/  LEA.HI.X R37, R36, c[0x0][0x25c], R37, 0x2, P0 ;  /* 0x0000970024257a11 */ /* 0x000fe400000f1425 */
[----:B------:R-:W-:-:S04]  /*1b50*/  IADD3 R64, P0, R64, R19, RZ ;  /* 0x0000001340407210 */ /* 0x000fc80007f1e0ff */
[----:B------:R-:W-:Y:S01]  /*1b60*/  IADD3.X R65, R37, R18, RZ, P0, !PT ;  /* 0x0000001225417210 */ /* 0x000fe200007fe4ff */
[----:B---3--:R-:W-:Y:S04]  /*1b70*/  STS.128 [R9.X16], R32 ;  /* 0x0000002009007388 */ /* 0x008fe8000000cc00 */
[----:B----4-:R-:W-:Y:S01]  /*1b80*/  STS.128 [R9.X16+0x200], R60 ;  /* 0x0002003c09007388 */ /* 0x010fe2000000cc00 */
[----:B------:R-:W-:-:S06]  /*1b90*/  NOP ;  /* 0x0000000000007918 */ /* 0x000fcc0000000000 */
[----:B0-----:R-:W0:Y:S04]  /*1ba0*/  LDS.128 R48, [R20] ;  /* 0x0000000014307984 */ /* 0x001e280000000c00 */
[----:B------:R-:W3:Y:S04]  /*1bb0*/  LDS.128 R52, [R20+0x10] ;  /* 0x0000100014347984 */ /* 0x000ee80000000c00 */
[----:B------:R-:W-:Y:S06]  /*1bc0*/  BAR.SYNC.DEFER_BLOCKING 0x0 ;  /* 0x0000000000007b1d */ /* 0x000fec0000010000 */
[----:B------:R4:W5:Y:S04]  /*1bd0*/  LDG.E.128 R36, [R64.64] ;  /* 0x0000000640247981 */ /* 0x000968000c1e1d00 */
[----:B--2---:R4:W2:Y:S01]  /*1be0*/  LDG.E.128 R56, [R64.64+0x200] ;  /* 0x0002000640387981 */ /* 0x0048a2000c1e1d00 */
[----:B------:R-:W-:Y:S01]  /*1bf0*/  IMAD.WIDE.U32 R86, R5, c[0x0][0x2e8], R78 ;  /* 0x0000ba0005567a25 */ /* 0x000fe200078e004e */
[----:B------:R-:W-:-:S03]  /*1c00*/  MOV R96, c[0x0][0x16c] ;  /* 0x00005b0000607a02 */ /* 0x000fc60000000f00 */
[----:B0-----:R-:W-:Y:S01]  /*1c10*/  FMUL.FTZ R32, R50, -1.4426950216293334961 ;  /* 0xbfb8aa3b32207820 */ /* 0x001fe20000410000 */
[----:B------:R-:W-:Y:S01]  /*1c20*/  ISETP.GE.AND P1, PT, R96, 0x1, PT ;  /* 0x000000016000780c */ /* 0x000fe20003f26270 */
[----:B------:R-:W-:Y:S02]  /*1c30*/  FMUL.FTZ R33, R51, -1.4426950216293334961 ;  /* 0xbfb8aa3b33217820 */ /* 0x000fe40000410000 */
[----:B---3--:R-:W-:Y:S01]  /*1c40*/  FMUL.FTZ R34, R52, -1.4426950216293334961 ;  /* 0xbfb8aa3b34227820 */ /* 0x008fe20000410000 */
[----:B------:R-:W0:Y:S01]  /*1c50*/  MUFU.EX2 R60, R32 ;  /* 0x00000020003c7308 */ /* 0x000e220000000800 */
[----:B------:R-:W-:Y:S02]  /*1c60*/  FMUL.FTZ R66, R48, -1.4426950216293334961 ;  /* 0xbfb8aa3b30427820 */ /* 0x000fe40000410000 */
[----:B------:R-:W-:Y:S02]  /*1c70*/  FMUL.FTZ R67, R49, -1.4426950216293334961 ;  /* 0xbfb8aa3b31437820 */ /* 0x000fe40000410000 */
[----:B------:R-:W-:-:S02]  /*1c80*/  FMUL.FTZ R63, R53, -1.4426950216293334961 ;  /* 0xbfb8aa3b353f7820 */ /* 0x000fc40000410000 */
[----:B----4-:R-:W-:Y:S01]  /*1c90*/  FMUL.FTZ R64, R54, -1.4426950216293334961 ;  /* 0xbfb8aa3b36407820 */ /* 0x010fe20000410000 */
[----:B------:R-:W3:Y:S01]  /*1ca0*/  MUFU.EX2 R61, R33 ;  /* 0x00000021003d7308 */ /* 0x000ee20000000800 */
[----:B------:R-:W-:Y:S02]  /*1cb0*/  FMUL.FTZ R65, R55, -1.4426950216293334961 ;  /* 0xbfb8aa3b37417820 */ /* 0x000fe40000410000 */
[----:B------:R-:W-:-:S04]  /*1cc0*/  IMAD R97, R3, c[0x0][0x2f0], RZ ;  /* 0x0000bc0003617a24 */ /* 0x000fc800078e02ff */
[----:B------:R-:W-:Y:S01]  /*1cd0*/  IMAD R97, R0, c[0x0][0x2f4], R97 ;  /* 0x0000bd0000617a24 */ /* 0x000fe200078e0261 */
[----:B------:R-:W4:Y:S01]  /*1ce0*/  MUFU.EX2 R62, R34 ;  /* 0x00000022003e7308 */ /* 0x000f220000000800 */
[----:B0-----:R-:W-:-:S07]  /*1cf0*/  FADD.FTZ R60, R60, 1 ;  /* 0x3f8000003c3c7421 */ /* 0x001fce0000010000 */
[----:B------:R-:W0:Y:S01]  /*1d00*/  MUFU.EX2 R66, R66 ;  /* 0x0000004200427308 */ /* 0x000e220000000800 */
[----:B---3--:R-:W-:-:S07]  /*1d10*/  FADD.FTZ R90, R61, 1 ;  /* 0x3f8000003d5a7421 */ /* 0x008fce0000010000 */
[----:B------:R-:W3:Y:S01]  /*1d20*/  MUFU.EX2 R67, R67 ;  /* 0x0000004300437308 */ /* 0x000ee20000000800 */
[----:B----4-:R-:W-:-:S07]  /*1d30*/  FADD.FTZ R62, R62, 1 ;  /* 0x3f8000003e3e7421 */ /* 0x010fce0000010000 */
[----:B------:R-:W4:Y:S01]  /*1d40*/  MUFU.EX2 R63, R63 ;  /* 0x0000003f003f7308 */ /* 0x000f220000000800 */
[----:B0-----:R-:W-:Y:S02]  /*1d50*/  FADD.FTZ R66, R66, 1 ;  /* 0x3f80000042427421 */ /* 0x001fe40000010000 */
[----:B---3--:R-:W-:-:S05]  /*1d60*/  FADD.FTZ R67, R67, 1 ;  /* 0x3f80000043437421 */ /* 0x008fca0000010000 */
[----:B------:R0:W-:Y:S01]  /*1d70*/  MUFU.RCP R89, R66 ;  /* 0x0000004200597308 */ /* 0x0001e20000001000 */
[----:B----4-:R-:W-:-:S07]  /*1d80*/  FADD.FTZ R63, R63, 1 ;  /* 0x3f8000003f3f7421 */ /* 0x010fce0000010000 */
[----:B------:R-:W-:Y:S01]  /*1d90*/  MUFU.RCP R88, R67 ;  /* 0x0000004300587308 */ /* 0x000fe20000001000 */
[----:B0-----:R-:W-:-:S07]  /*1da0*/  IMAD R66, R6, c[0x0][0x2e8], RZ ;  /* 0x0000ba0006427a24 */ /* 0x001fce00078e02ff */
[----:B------:R-:W0:Y:S08]  /*1db0*/  MUFU.EX2 R64, R64 ;  /* 0x0000004000407308 */ /* 0x000e300000000800 */
[----:B------:R-:W3:Y:S08]  /*1dc0*/  MUFU.EX2 R65, R65 ;  /* 0x0000004100417308 */ /* 0x000ef00000000800 */
[----:B------:R-:W4:Y:S01]  /*1dd0*/  MUFU.RCP R91, R60 ;  /* 0x0000003c005b7308 */ /* 0x000f220000001000 */
[----:B0-----:R-:W-:-:S07]  /*1de0*/  FADD.FTZ R64, R64, 1 ;  /* 0x3f80000040407421 */ /* 0x001fce0000010000 */
[----:B------:R-:W-:Y:S01]  /*1df0*/  MUFU.RCP R90, R90 ;  /* 0x0000005a005a7308 */ /* 0x000fe20000001000 */
[----:B---3--:R-:W-:-:S07]  /*1e00*/  FADD.FTZ R65, R65, 1 ;  /* 0x3f80000041417421 */ /* 0x008fce0000010000 */
[----:B------:R-:W-:Y:S01]  /*1e10*/  MUFU.RCP R93, R62 ;  /* 0x0000003e005d7308 */ /* 0x000fe20000001000 */
[----:B----4-:R-:W-:-:S04]  /*1e20*/  FADD.FTZ R61, -R91, 1 ;  /* 0x3f8000005b3d7421 */ /* 0x010fc80000010100 */
[----:B------:R-:W-:-:S03]  /*1e30*/  FFMA.FTZ R61, R50, R61, 1 ;  /* 0x3f800000323d7423 */ /* 0x000fc6000001003d */
[----:B------:R-:W0:Y:S08]  /*1e40*/  MUFU.RCP R92, R63 ;  /* 0x0000003f005c7308 */ /* 0x000e300000001000 */
[----:B------:R0:W3:Y:S08]  /*1e50*/  MUFU.RCP R95, R64 ;  /* 0x00000040005f7308 */ /* 0x0000f00000001000 */
[----:B------:R3:W4:Y:S01]  /*1e60*/  MUFU.RCP R94, R65 ;  /* 0x00000041005e7308 */ /* 0x0007220000001000 */
[----:B0-----:R-:W-:-:S04]  /*1e70*/  FADD.FTZ R64, -R92, 1 ;  /* 0x3f8000005c407421 */ /* 0x001fc80000010100 */
[----:B------:R-:W-:Y:S02]  /*1e80*/  FFMA.FTZ R64, R53, R64, 1 ;  /* 0x3f80000035407423 */ /* 0x000fe40000010040 */
[----:B---3--:R-:W-:-:S04]  /*1e90*/  FADD.FTZ R65, -R95, 1 ;  /* 0x3f8000005f417421 */ /* 0x008fc80000010100 */
[----:B------:R-:W-:Y:S01]  /*1ea0*/  FFMA.FTZ R65, R54, R65, 1 ;  /* 0x3f80000036417423 */ /* 0x000fe20000010041 */
[----:B-----5:R-:W-:Y:S04]  /*1eb0*/  STS.128 [R9.X16], R36 ;  /* 0x0000002409007388 */ /* 0x020fe8000000cc00 */
[----:B--2---:R0:W-:Y:S01]  /*1ec0*/  STS.128 [R9.X16+0x200], R56 ;  /* 0x0002003809007388 */ /* 0x0041e2000000cc00 */
[----:B------:R-:W-:-:S06]  /*1ed0*/  NOP ;  /* 0x0000000000007918 */ /* 0x000fcc0000000000 */
[----:B------:R-:W2:Y:S04]  /*1ee0*/  LDS.128 R32, [R20] ;  /* 0x0000000014207984 */ /* 0x000ea80000000c00 */
[----:B------:R-:W3:Y:S01]  /*1ef0*/  LDS.128 R36, [R20+0x10] ;  /* 0x0000100014247984 */ /* 0x000ee20000000c00 */
[----:B0-----:R-:W-:Y:S02]  /*1f00*/  FADD.FTZ R57, -R89, 1 ;  /* 0x3f80000059397421 */ /* 0x001fe40000010100 */
[----:B------:R-:W-:Y:S02]  /*1f10*/  FADD.FTZ R58, -R88, 1 ;  /* 0x3f800000583a7421 */ /* 0x000fe40000010100 */
[----:B------:R-:W-:Y:S02]  /*1f20*/  FFMA.FTZ R57, R48, R57, 1 ;  /* 0x3f80000030397423 */ /* 0x000fe40000010039 */
        /* <DEDUP_REMOVED lines=11> */
[----:B------:R-:W-:Y:S02]  /*1fe0*/  FMUL.FTZ R59, R43, R35 ;  /* 0x000000232b3b7220 */ /* 0x000fe40000410000 */
[----:B------:R-:W-:-:S02]  /*1ff0*/  FADD.FTZ R61, -R93, 1 ;  /* 0x3f8000005d3d7421 */ /* 0x000fc40000010100 */
[----:B-1-3--:R-:W-:Y:S02]  /*2000*/  FMUL.FTZ R62, R44, R36 ;  /* 0x000000242c3e7220 */ /* 0x00afe40000410000 */
[----:B------:R-:W-:Y:S02]  /*2010*/  FMUL.FTZ R63, R45, R37 ;  /* 0x000000252d3f7220 */ /* 0x000fe40000410000 */
[----:B------:R-:W-:Y:S02]  /*2020*/  FFMA.FTZ R60, R51, R60, 1 ;  /* 0x3f800000333c7423 */ /* 0x000fe4000001003c */
[----:B------:R-:W-:Y:S02]  /*2030*/  FMUL.FTZ R59, R90, R59 ;  /* 0x0000003b5a3b7220 */ /* 0x000fe40000410000 */
[----:B------:R-:W-:Y:S02]  /*2040*/  FFMA.FTZ R61, R52, R61, 1 ;  /* 0x3f800000343d7423 */ /* 0x000fe4000001003d */
[----:B------:R-:W-:-:S02]  /*2050*/  FMUL.FTZ R62, R93, R62 ;  /* 0x0000003e5d3e7220 */ /* 0x000fc40000410000 */
[----:B------:R-:W-:Y:S02]  /*2060*/  FMUL.FTZ R63, R92, R63 ;  /* 0x0000003f5c3f7220 */ /* 0x000fe40000410000 */
[----:B------:R-:W-:Y:S01]  /*2070*/  FMUL.FTZ R59, R59, R60 ;  /* 0x0000003c3b3b7220 */ /* 0x000fe20000410000 */
[----:B------:R-:W-:Y:S01]  /*2080*/  BAR.SYNC.DEFER_BLOCKING 0x0 ;  /* 0x0000000000007b1d */ /* 0x000fe20000010000 */
[----:B------:R-:W-:Y:S02]  /*2090*/  FMUL.FTZ R60, R62, R61 ;  /* 0x0000003d3e3c7220 */ /* 0x000fe40000410000 */
[----:B------:R-:W-:Y:S02]  /*20a0*/  FMUL.FTZ R61, R63, R64 ;  /* 0x000000403f3d7220 */ /* 0x000fe40000410000 */
[----:B------:R-:W-:Y:S02]  /*20b0*/  FMUL.FTZ R62, R46, R38 ;  /* 0x000000262e3e7220 */ /* 0x000fe40000410000 */
[----:B----4-:R-:W-:-:S02]  /*20c0*/  FADD.FTZ R64, -R94, 1 ;  /* 0x3f8000005e407421 */ /* 0x010fc40000010100 */
[----:B------:R-:W-:Y:S02]  /*20d0*/  FMUL.FTZ R63, R47, R39 ;  /* 0x000000272f3f7220 */ /* 0x000fe40000410000 */
[----:B------:R-:W-:Y:S02]  /*20e0*/  FMUL.FTZ R62, R95, R62 ;  /* 0x0000003e5f3e7220 */ /* 0x000fe40000410000 */
[----:B------:R-:W-:Y:S02]  /*20f0*/  FFMA.FTZ R64, R55, R64, 1 ;  /* 0x3f80000037407423 */ /* 0x000fe40000010040 */
[----:B------:R-:W-:Y:S02]  /*2100*/  FMUL.FTZ R63, R94, R63 ;  /* 0x0000003f5e3f7220 */ /* 0x000fe40000410000 */
[----:B------:R-:W-:Y:S02]  /*2110*/  FMUL.FTZ R62, R62, R65 ;  /* 0x000000413e3e7220 */ /* 0x000fe40000410000 */
[----:B------:R-:W-:-:S02]  /*2120*/  FMUL.FTZ R63, R63, R64 ;  /* 0x000000403f3f7220 */ /* 0x000fc40000410000 */
[----:B------:R-:W-:Y:S02]  /*2130*/  IMAD R65, R5, c[0x0][0x2ec], R66 ;  /* 0x0000bb0005417a24 */ /* 0x000fe400078e0242 */
[----:B------:R-:W-:Y:S01]  /*2140*/  FMUL.FTZ R95, R54, R95 ;  /* 0x0000005f365f7220 */ /* 0x000fe20000410000 */
[----:B------:R0:W-:Y:S01]  /*2150*/  STS.128 [R20], R56 ;  /* 0x0000003814007388 */ /* 0x0001e20000000c00 */
[----:B------:R-:W-:Y:S01]  /*2160*/  FMUL.FTZ R94, R55, R94 ;  /* 0x0000005e375e7220 */ /* 0x000fe20000410000 */
[----:B------:R-:W-:Y:S01]  /*2170*/  IADD3 R87, R87, R65, RZ ;  /* 0x0000004157577210 */ /* 0x000fe20007ffe0ff */
[----:B------:R-:W-:Y:S01]  /*2180*/  FMUL.FTZ R89, R48, R89 ;  /* 0x0000005930597220 */ /* 0x000fe20000410000 */
[----:B------:R-:W-:Y:S01]  /*2190*/  STS.128 [R20+0x10], R60 ;  /* 0x0000103c14007388 */ /* 0x000fe20000000c00 */
[----:B------:R-:W-:-:S06]  /*21a0*/  NOP ;  /* 0x0000000000007918 */ /* 0x000fcc0000000000 */
[----:B------:R-:W1:Y:S01]  /*21b0*/  LDS.128 R64, [R9.X16] ;  /* 0x0000000009407984 */ /* 0x000e62000000cc00 */
[----:B------:R-:W-:-:S03]  /*21c0*/  IMAD.WIDE.U32 R86, R0, c[0x0][0x2f0], R86 ;  /* 0x0000bc0000567a25 */ /* 0x000fc600078e0056 */
[----:B------:R-:W2:Y:S01]  /*21d0*/  LDS.128 R68, [R9.X16+0x200] ;  /* 0x0002000009447984 */ /* 0x000ea2000000cc00 */
[----:B------:R-:W-:Y:S01]  /*21e0*/  FMUL.FTZ R92, R53, R92 ;  /* 0x0000005c355c7220 */ /* 0x000fe20000410000 */
[----:B------:R-:W-:Y:S01]  /*21f0*/  IADD3 R87, R87, R97, RZ ;  /* 0x0000006157577210 */ /* 0x000fe20007ffe0ff */
[----:B------:R-:W-:Y:S01]  /*2200*/  FMUL.FTZ R88, R49, R88 ;  /* 0x0000005831587220 */ /* 0x000fe20000410000 */
[----:B0-----:R-:W-:Y:S01]  /*2210*/  LEA R56, P0, R86, c[0x0][0x338], 0x2 ;  /* 0x0000ce0056387a11 */ /* 0x001fe200078010ff */
[----:B------:R-:W-:Y:S02]  /*2220*/  FMUL.FTZ R53, R40, R89 ;  /* 0x0000005928357220 */ /* 0x000fe40000410000 */
[----:B------:R-:W-:Y:S01]  /*2230*/  FMUL.FTZ R93, R52, R93 ;  /* 0x0000005d345d7220 */ /* 0x000fe20000410000 */
[----:B------:R-:W-:Y:S01]  /*2240*/  LEA.HI.X R87, R86, c[0x0][0x33c], R87, 0x2, P0 ;  /* 0x0000cf0056577a11 */ /* 0x000fe200000f1457 */
[----:B------:R-:W-:Y:S01]  /*2250*/  FMUL.FTZ R91, R50, R91 ;  /* 0x0000005b325b7220 */ /* 0x000fe20000410000 */
[----:B------:R-:W-:Y:S01]  /*2260*/  IADD3 R54, P2, R56, R19, RZ ;  /* 0x0000001338367210 */ /* 0x000fe20007f5e0ff */
[----:B------:R-:W-:Y:S01]  /*2270*/  FMUL.FTZ R90, R51, R90 ;  /* 0x0000005a335a7220 */ /* 0x000fe20000410000 */
[----:B------:R-:W-:Y:S01]  /*2280*/  ISETP.NE.U32.AND P0, PT, RZ, c[0x0][0x270], PT ;  /* 0x00009c00ff007a0c */ /* 0x000fe20003f05070 */
[----:B------:R-:W-:Y:S01]  /*2290*/  FMUL.FTZ R52, R41, R88 ;  /* 0x0000005829347220 */ /* 0x000fe20000410000 */
[----:B------:R-:W-:Y:S01]  /*22a0*/  IADD3.X R55, R87, R18, RZ, P2, !PT ;  /* 0x0000001257377210 */ /* 0x000fe200017fe4ff */
[----:B------:R-:W-:Y:S01]  /*22b0*/  FFMA.FTZ R77, R24, R53, R77 ;  /* 0x00000035184d7223 */ /* 0x000fe2000001004d */
[----:B------:R-:W-:Y:S01]  /*22c0*/  ISETP.NE.AND.EX P0, PT, RZ, c[0x0][0x274], PT, P0 ;  /* 0x00009d00ff007a0c */ /* 0x000fe20003f05300 */
[----:B------:R-:W-:-:S02]  /*22d0*/  FMUL.FTZ R49, R44, R93 ;  /* 0x0000005d2c317220 */ /* 0x000fc40000410000 */
[----:B------:R-:W-:Y:S02]  /*22e0*/  FMUL.FTZ R48, R45, R92 ;  /* 0x0000005c2d307220 */ /* 0x000fe40000410000 */
[----:B------:R-:W-:Y:S02]  /*22f0*/  FMUL.FTZ R51, R46, R95 ;  /* 0x0000005f2e337220 */ /* 0x000fe40000410000 */
[----:B------:R-:W-:Y:S02]  /*2300*/  FMUL.FTZ R50, R47, R94 ;  /* 0x0000005e2f327220 */ /* 0x000fe40000410000 */
[----:B------:R-:W-:Y:S02]  /*2310*/  FMUL.FTZ R57, R42, R91 ;  /* 0x0000005b2a397220 */ /* 0x000fe40000410000 */
[----:B------:R-:W-:Y:S02]  /*2320*/  FMUL.FTZ R56, R43, R90 ;  /* 0x0000005a2b387220 */ /* 0x000fe40000410000 */
[----:B------:R-:W-:Y:S01]  /*2330*/  FFMA.FTZ R77, R25, R52, R77 ;  /* 0x00000034194d7223 */ /* 0x000fe2000001004d */
[----:B-1----:R0:W-:Y:S04]  /*2340*/  STG.E.128 [R54.64], R64 ;  /* 0x0000004036007986 */ /* 0x0021e8000c101d06 */
[----:B--2---:R0:W-:Y:S01]  /*2350*/  STG.E.128 [R54.64+0x200], R68 ;  /* 0x0002004436007986 */ /* 0x0041e2000c101d06 */
        /* <DEDUP_REMOVED lines=11> */
[----:B0-----:R-:W-:-:S04]  /*2410*/  IMAD.WIDE.U32 R54, R5, c[0x0][0x210], R78 ;  /* 0x0000840005367a25 */ /* 0x001fc800078e004e */
[----:B------:R-:W-:Y:S01]  /*2420*/  IMAD R59, R5, c[0x0][0x214], R58 ;  /* 0x00008500053b7a24 */ /* 0x000fe200078e023a */
[----:B------:R0:W-:Y:S04]  /*2430*/  STS.128 [R20], R32 ;  /* 0x0000002014007388 */ /* 0x0001e80000000c00 */
[----:B------:R-:W-:Y:S01]  /*2440*/  STS.128 [R20+0x10], R36 ;  /* 0x0000102414007388 */ /* 0x000fe20000000c00 */
[----:B------:R-:W-:-:S06]  /*2450*/  NOP ;  /* 0x0000000000007918 */ /* 0x000fcc0000000000 */
[----:B------:R-:W1:Y:S01]  /*2460*/  LDS.128 R40, [R9.X16] ;  /* 0x0000000009287984 */ /* 0x000e62000000cc00 */
[----:B------:R-:W-:Y:S01]  /*2470*/  IADD3 R55, R55, R59, RZ ;  /* 0x0000003b37377210 */ /* 0x000fe20007ffe0ff */
[----:B------:R-:W-:Y:S02]  /*2480*/  IMAD R59, R3, c[0x0][0x218], RZ ;  /* 0x00008600033b7a24 */ /* 0x000fe400078e02ff */
[----:B------:R-:W2:Y:S02]  /*2490*/  LDS.128 R44, [R9.X16+0x200] ;  /* 0x00020000092c7984 */ /* 0x000ea4000000cc00 */
[C---:B------:R-:W-:Y:S02]  /*24a0*/  IMAD R59, R0.reuse, c[0x0][0x21c], R59 ;  /* 0x00008700003b7a24 */ /* 0x040fe400078e023b */
[----:B0-----:R-:W-:-:S05]  /*24b0*/  IMAD.WIDE.U32 R32, R0, c[0x0][0x218], R54 ;  /* 0x0000860000207a25 */ /* 0x001fca00078e0036 */
[----:B------:R-:W-:Y:S02]  /*24c0*/  IADD3 R33, R33, R59, RZ ;  /* 0x0000003b21217210 */ /* 0x000fe40007ffe0ff */
[----:B------:R-:W-:-:S04]  /*24d0*/  LEA R34, P0, R32, c[0x0][0x270], 0x2 ;  /* 0x00009c0020227a11 */ /* 0x000fc800078010ff */
[----:B------:R-:W-:Y:S02]  /*24e0*/  LEA.HI.X R33, R32, c[0x0][0x274], R33, 0x2, P0 ;  /* 0x00009d0020217a11 */ /* 0x000fe400000f1421 */
[----:B------:R-:W-:-:S04]  /*24f0*/  IADD3 R32, P0, R34, R19, RZ ;  /* 0x0000001322207210 */ /* 0x000fc80007f1e0ff */
[----:B------:R-:W-:-:S05]  /*2500*/  IADD3.X R33, R33, R18, RZ, P0, !PT ;  /* 0x0000001221217210 */ /* 0x000fca00007fe4ff */
[----:B-1----:R0:W-:Y:S04]  /*2510*/  STG.E.128 [R32.64], R40 ;  /* 0x0000002820007986 */ /* 0x0021e8000c101d06 */
[----:B--2---:R0:W-:Y:S02]  /*2520*/  STG.E.128 [R32.64+0x200], R44 ;  /* 0x0002002c20007986 */ /* 0x0041e4000c101d06 */
.L_x_7412:
[----:B------:R-:W-:Y:S01]  /*2530*/  FFMA.FTZ R77, R26, R57, R77 ;  /* 0x000000391a4d7223 */ /* 0x000fe2000001004d */
[----:B------:R-:W-:Y:S01]  /*2540*/  BAR.SYNC.DEFER_BLOCKING 0x0 ;  /* 0x0000000000007b1d */ /* 0x000fe20000010000 */
[----:B------:R-:W-:Y:S01]  /*2550*/  CS2R R34, SRZ ;  /* 0x0000000000227805 */ /* 0x000fe2000001ff00 */
[----:B0-----:R-:W-:Y:S01]  /*2560*/  CS2R R32, SRZ ;  /* 0x0000000000207805 */ /* 0x001fe2000001ff00 */
        /* <DEDUP_REMOVED lines=20> */
[----:B------:R-:W-:Y:S01]  /*26b0*/  IMAD.WIDE.U32 R66, R0, c[0x0][0x180], RZ ;  /* 0x0000600000427a25 */ /* 0x000fe200078e00ff */
[----:B------:R-:W-:Y:S01]  /*26c0*/  HFMA2.MMA R107, -RZ, RZ, 0, 0 ;  /* 0x00000000ff6b7435 */ /* 0x000fe200000001ff */
[----:B------:R-:W-:-:S02]  /*26d0*/  UMOV UR4, URZ ;  /* 0x0000003f00047c82 */ /* 0x000fc40008000000 */
[----:B------:R-:W-:Y:S01]  /*26e0*/  IMAD R63, R0, c[0x0][0x184], R55 ;  /* 0x00006100003f7a24 */ /* 0x000fe200078e0237 */
[----:B------:R-:W-:Y:S01]  /*26f0*/  LEA R62, P0, R66, c[0x0][0x220], 0x2 ;  /* 0x00008800423e7a11 */ /* 0x000fe200078010ff */
[----:B------:R-:W-:Y:S02]  /*2700*/  IMAD R71, R3, c[0x0][0x1b8], RZ ;  /* 0x00006e0003477a24 */ /* 0x000fe400078e02ff */
[----:B------:R-:W-:Y:S01]  /*2710*/  IMAD R55, R54, c[0x0][0x16c], RZ ;  /* 0x00005b0036377a24 */ /* 0x000fe200078e02ff */
[----:B------:R-:W-:Y:S01]  /*2720*/  LEA.HI R54, R35, R35, RZ, 0x1 ;  /* 0x0000002323367211 */ /* 0x000fe200078f08ff */
[----:B------:R-:W-:Y:S01]  /*2730*/  IMAD.WIDE.U32 R64, R0, c[0x0][0x198], RZ ;  /* 0x0000660000407a25 */ /* 0x000fe200078e00ff */
[----:B------:R-:W-:Y:S02]  /*2740*/  IADD3 R63, R67, R63, RZ ;  /* 0x0000003f433f7210 */ /* 0x000fe40007ffe0ff */
[----:B------:R-:W-:Y:S01]  /*2750*/  LOP3.LUT R68, R54, 0xfffffe, RZ, 0xc0, !PT ;  /* 0x00fffffe36447812 */ /* 0x000fe200078ec0ff */
[----:B------:R-:W-:Y:S01]  /*2760*/  IMAD R69, R0, c[0x0][0x19c], R61 ;  /* 0x0000670000457a24 */ /* 0x000fe200078e023d */
[----:B------:R-:W-:Y:S01]  /*2770*/  LEA R61, P1, R64, c[0x0][0x228], 0x2 ;  /* 0x00008a00403d7a11 */ /* 0x000fe200078210ff */
[----:B------:R-:W-:Y:S01]  /*2780*/  IMAD.WIDE.U32 R58, R0, c[0x0][0x1b8], RZ ;  /* 0x00006e00003a7a25 */ /* 0x000fe200078e00ff */
[----:B------:R-:W-:-:S02]  /*2790*/  LEA.HI.X R63, R66, c[0x0][0x224], R63, 0x2, P0 ;  /* 0x00008900423f7a11 */ /* 0x000fc400000f143f */
[----:B------:R-:W-:Y:S01]  /*27a0*/  IADD3 R65, R65, R69, RZ ;  /* 0x0000004541417210 */ /* 0x000fe20007ffe0ff */
[----:B------:R-:W-:Y:S01]  /*27b0*/  IMAD R71, R0, c[0x0][0x1bc], R71 ;  /* 0x00006f0000477a24 */ /* 0x000fe200078e0247 */
[----:B------:R-:W-:Y:S01]  /*27c0*/  LEA R60, P2, R58, c[0x0][0x230], 0x2 ;  /* 0x00008c003a3c7a11 */ /* 0x000fe200078410ff */
[----:B------:R-:W-:Y:S01]  /*27d0*/  IMAD.WIDE R54, R55, 0x8, R84 ;  /* 0x0000000837367825 */ /* 0x000fe200078e0254 */
[----:B------:R-:W-:Y:S01]  /*27e0*/  IADD3 R66, R35, -R68, RZ ;  /* 0x8000004423427210 */ /* 0x000fe20007ffe0ff */
[----:B------:R-:W-:Y:S01]  /*27f0*/  HFMA2.MMA R35, -RZ, RZ, 0, 0 ;  /* 0x00000000ff237435 */ /* 0x000fe200000001ff */
[----:B------:R-:W-:Y:S02]  /*2800*/  IADD3 R67, R59, R71, RZ ;  /* 0x000000473b437210 */ /* 0x000fe40007ffe0ff */
[----:B------:R-:W-:Y:S02]  /*2810*/  LEA.HI.X R64, R64, c[0x0][0x22c], R65, 0x2, P1 ;  /* 0x00008b0040407a11 */ /* 0x000fe400008f1441 */
[----:B------:R-:W-:-:S02]  /*2820*/  LEA.HI.X R67, R58, c[0x0][0x234], R67, 0x2, P2 ;  /* 0x00008d003a437a11 */ /* 0x000fc400010f1443 */
[----:B------:R-:W-:Y:S02]  /*2830*/  MOV R65, R54 ;  /* 0x0000003600417202 */ /* 0x000fe40000000f00 */
[----:B------:R-:W-:Y:S02]  /*2840*/  MOV R70, R55 ;  /* 0x0000003700467202 */ /* 0x000fe40000000f00 */
[----:B------:R-:W-:Y:S02]  /*2850*/  MOV R68, RZ ;  /* 0x000000ff00447202 */ /* 0x000fe40000000f00 */
[----:B------:R-:W-:Y:S02]  /*2860*/  SHF.L.U32 R66, R66, 0x8, RZ ;  /* 0x0000000842427819 */ /* 0x000fe400000006ff */
.L_x_7418:
[----:B------:R-:W-:Y:S02]  /*2870*/  MOV R54, R62 ;  /* 0x0000003e00367202 */ /* 0x000fe40000000f00 */
[----:B------:R-:W-:-:S05]  /*2880*/  MOV R55, R63 ;  /* 0x0000003f00377202 */ /* 0x000fca0000000f00 */
[----:B------:R0:W2:Y:S01]  /*2890*/  LDG.E R69, [R54.64] ;  /* 0x0000000636457981 */ /* 0x0000a2000c1e1900 */
[----:B------:R-:W-:Y:S02]  /*28a0*/  MOV R59, R64 ;  /* 0x00000040003b7202 */ /* 0x000fe40000000f00 */
[----:B------:R-:W-:-:S05]  /*28b0*/  MOV R58, R61 ;  /* 0x0000003d003a7202 */ /* 0x000fca0000000f00 */
[----:B------:R-:W3:Y:S01]  /*28c0*/  LDG.E R59, [R58.64] ;  /* 0x000000063a3b7981 */ /* 0x000ee2000c1e1900 */
[----:B0-----:R-:W-:Y:S02]  /*28d0*/  MOV R54, R60 ;  /* 0x0000003c00367202 */ /* 0x001fe40000000f00 */
[----:B------:R-:W-:-:S05]  /*28e0*/  MOV R55, R67 ;  /* 0x0000004300377202 */ /* 0x000fca0000000f00 */
[----:B------:R0:W3:Y:S01]  /*28f0*/  LDG.E R88, [R54.64] ;  /* 0x0000000636587981 */ /* 0x0000e2000c1e1900 */
[C---:B------:R-:W-:Y:S02]  /*2900*/  ISETP.NE.AND P1, PT, R8.reuse, RZ, PT ;  /* 0x000000ff0800720c */ /* 0x040fe40003f25270 */
[----:B------:R-:W-:-:S04]  /*2910*/  IADD3 R71, R8, 0x200, RZ ;  /* 0x0000020008477810 */ /* 0x000fc80007ffe0ff */
[----:B------:R-:W-:Y:S02]  /*2920*/  SEL R86, R66, R71, !P1 ;  /* 0x0000004742567207 */ /* 0x000fe40004800000 */
[----:B------:R-:W-:Y:S02]  /*2930*/  ISETP.NE.AND P2, PT, R8, 0x1f, PT ;  /* 0x0000001f0800780c */ /* 0x000fe40003f45270 */
[----:B------:R-:W-:-:S04]  /*2940*/  ISETP.GT.AND P0, PT, R16, 0x1, PT ;  /* 0x000000011000780c */ /* 0x000fc80003f04270 */
[----:B------:R-:W-:Y:S02]  /*2950*/  ISETP.EQ.AND P0, PT, R17, RZ, P0 ;  /* 0x000000ff1100720c */ /* 0x000fe40000702270 */
[----:B------:R-:W-:Y:S01]  /*2960*/  MOV R96, RZ ;  /* 0x000000ff00607202 */ /* 0x000fe20000000f00 */
[----:B------:R-:W-:Y:S01]  /*2970*/  BSSY B0, `(.L_x_7414) ;  /* 0x000002f000007945 */ /* 0x000fe20003800000 */
[----:B------:R-:W-:Y:S02]  /*2980*/  FMUL.FTZ R98, R26, R75 ;  /* 0x0000004b1a627220 */ /* 0x000fe40000410000 */
[----:B------:R-:W-:-:S07]  /*2990*/  FMUL.FTZ R110, R25, R74 ;  /* 0x0000004a196e7220 */ /* 0x000fce0000410000 */
[----:B0-----:R-:W-:Y:S02]  /*29a0*/  @P0 MOV R54, R65 ;  /* 0x0000004100360202 */ /* 0x001fe40000000f00 */
[----:B------:R-:W-:Y:S01]  /*29b0*/  @P0 MOV R55, R70 ;  /* 0x0000004600370202 */ /* 0x000fe20000000f00 */
        /* <DEDUP_REMOVED lines=10> */
[----:B0-----:R-:W-:-:S03]  /*2a60*/  FMUL.FTZ R86, R87, R72 ;  /* 0x0000004857567220 */ /* 0x001fc60000410000 */
[----:B------:R0:W1:Y:S01]  /*2a70*/  @P2 LDS R90, [R8.X4+0xe6c] ;  /* 0x000e6c00085a2984 */ /* 0x0000620000004800 */
[C---:B------:R-:W-:Y:S02]  /*2a80*/  FMUL.FTZ R93, R87.reuse, R74 ;  /* 0x0000004a575d7220 */ /* 0x040fe40000410000 */
[C---:B------:R-:W-:Y:S01]  /*2a90*/  FMUL.FTZ R95, R87.reuse, R75 ;  /* 0x0000004b575f7220 */ /* 0x040fe20000410000 */
[----:B------:R2:W5:Y:S01]  /*2aa0*/  @P0 LDG.E R96, [R54.64+0x4] ;  /* 0x0000040636600981 */ /* 0x000562000c1e1900 */
[C---:B------:R-:W-:Y:S02]  /*2ab0*/  FMUL.FTZ R97, R87.reuse, R76 ;  /* 0x0000004c57617220 */ /* 0x040fe40000410000 */
        /* <DEDUP_REMOVED lines=11> */
[----:B------:R-:W-:Y:S02]  /*2b70*/  FMUL.FTZ R89, R50, R59 ;  /* 0x0000003b32597220 */ /* 0x000fe40000410000 */
[----:B--2---:R-:W-:Y:S02]  /*2b80*/  FMUL.FTZ R55, R30, R23 ;  /* 0x000000171e377220 */ /* 0x004fe40000410000 */
[-C--:B------:R-:W-:Y:S02]  /*2b90*/  FMUL.FTZ R106, R53, R59.reuse ;  /* 0x0000003b356a7220 */ /* 0x080fe40000410000 */
[-C--:B------:R-:W-:Y:S02]  /*2ba0*/  FMUL.FTZ R108, R52, R59.reuse ;  /* 0x0000003b346c7220 */ /* 0x080fe40000410000 */
[----:B------:R-:W-:Y:S02]  /*2bb0*/  FMUL.FTZ R103, R48, R59 ;  /* 0x0000003b30677220 */ /* 0x000fe40000410000 */
[----:B---3--:R-:W-:Y:S01]  /*2bc0*/  FFMA.FTZ R58, R86, R89, R105 ;  /* 0x00000059563a7223 */ /* 0x008fe20000010069 */
[----:B------:R-:W-:Y:S05]  /*2bd0*/  @P2 BRA `(.L_x_7415) ;  /* 0x0000008000002947 */ /* 0x000fea0003800000 */
[----:B-1--4-:R-:W-:Y:S01]  /*2be0*/  ISETP.NE.AND P0, PT, R16, c[0x0][0x174], PT ;  /* 0x00005d0010007a0c */ /* 0x012fe20003f05270 */
[----:B------:R-:W-:-:S12]  /*2bf0*/  HFMA2.MMA R90, -RZ, RZ, 1.875, 0 ;  /* 0x3f800000ff5a7435 */ /* 0x000fd800000001ff */
[----:B------:R-:W-:-:S04]  /*2c00*/  @P0 LEA.HI R54, R16, R16, RZ, 0x1 ;  /* 0x0000001010360211 */ /* 0x000fc800078f08ff */
[----:B------:R-:W-:-:S04]  /*2c10*/  @P0 LOP3.LUT R71, R54, 0x3ffffe, RZ, 0xc0, !PT ;  /* 0x003ffffe36470812 */ /* 0x000fc800078ec0ff */
[----:B------:R-:W-:-:S04]  /*2c20*/  @P0 IADD3 R71, -R71, R16, RZ ;  /* 0x0000001047470210 */ /* 0x000fc80007ffe1ff */
[----:B------:R-:W-:-:S04]  /*2c30*/  @P0 LEA R71, R71, 0x668, 0xa ;  /* 0x0000066847470811 */ /* 0x000fc800078e50ff */
[----:B------:R-:W-:-:S05]  /*2c40*/  @P0 IADD3 R71, R71, R68, RZ ;  /* 0x0000004447470210 */ /* 0x000fca0007ffe0ff */
[----:B------:R1:W2:Y:S02]  /*2c50*/  @P0 LDS R90, [R71] ;  /* 0x00000000475a0984 */ /* 0x0002a40000000800 */
.L_x_7415:
[----:B-1--4-:R-:W-:Y:S05]  /*2c60*/  BSYNC B0 ;  /* 0x0000000000007941 */ /* 0x012fea0003800000 */
.L_x_7414:
[----:B--2---:R-:W-:Y:S01]  /*2c70*/  FMUL.FTZ R71, R86, R90 ;  /* 0x0000005a56477220 */ /* 0x004fe20000410000 */
[----:B------:R-:W-:Y:S01]  /*2c80*/  ISETP.NE.AND P3, PT, R17, 0x1f, PT ;  /* 0x0000001f1100780c */ /* 0x000fe20003f65270 */
[----:B------:R-:W-:Y:S01]  /*2c90*/  FMUL.FTZ R116, R49, R59 ;  /* 0x0000003b31747220 */ /* 0x000fe20000410000 */
[----:B------:R-:W-:Y:S01]  /*2ca0*/  ISETP.GE.AND P0, PT, R9, 0x1, PT ;  /* 0x000000010900780c */ /* 0x000fe20003f06270 */
[C---:B0-----:R-:W-:Y:S01]  /*2cb0*/  FFMA.FTZ R87, R88.reuse, R58, R103 ;  /* 0x0000003a58577223 */ /* 0x041fe20000010067 */
[----:B------:R-:W-:Y:S01]  /*2cc0*/  BSSY B0, `(.L_x_7416) ;  /* 0x00000de000007945 */ /* 0x000fe20003800000 */
[----:B------:R-:W-:Y:S02]  /*2cd0*/  FMUL.FTZ R58, R88, R71 ;  /* 0x00000047583a7220 */ /* 0x000fe40000410000 */
[----:B------:R-:W-:Y:S02]  /*2ce0*/  FMUL.FTZ R114, R56, R59 ;  /* 0x0000003b38727220 */ /* 0x000fe40000410000 */
[----:B------:R-:W-:-:S02]  /*2cf0*/  FFMA.FTZ R54, R93, R94, R110 ;  /* 0x0000005e5d367223 */ /* 0x000fc4000001006e */
[C---:B------:R-:W-:Y:S02]  /*2d00*/  FFMA.FTZ R87, R101.reuse, R87, R116 ;  /* 0x0000005765577223 */ /* 0x040fe40000010074 */
[----:B------:R-:W-:Y:S02]  /*2d10*/  FMUL.FTZ R92, R101, R58 ;  /* 0x0000003a655c7220 */ /* 0x000fe40000410000 */
        /* <DEDUP_REMOVED lines=8> */
[C---:B------:R-:W-:Y:S02]  /*2da0*/  FMUL.FTZ R92, R97.reuse, R92 ;  /* 0x0000005c615c7220 */ /* 0x040fe40000410000 */
        /* <DEDUP_REMOVED lines=10> */
[----:B------:R-:W-:Y:S02]  /*2e50*/  FMUL.FTZ R87, R31, R72 ;  /* 0x000000481f577220 */ /* 0x000fe40000410000 */
[C---:B------:R-:W-:Y:S01]  /*2e60*/  FFMA.FTZ R92, R88.reuse, R92, R55 ;  /* 0x0000005c585c7223 */ /* 0x040fe20000010037 */
[----:B------:R-:W1:Y:S01]  /*2e70*/  SHFL.DOWN PT, R111, R54, 0x1, 0x1f ;  /* 0x08201f00366f7f89 */ /* 0x000e6200000e0000 */
[----:B------:R-:W-:Y:S02]  /*2e80*/  FMUL.FTZ R59, R88, R59 ;  /* 0x0000003b583b7220 */ /* 0x000fe40000410000 */
[----:B------:R-:W-:-:S02]  /*2e90*/  FFMA.FTZ R118, R86, R92, R87 ;  /* 0x0000005c56767223 */ /* 0x000fc40000010057 */
[----:B------:R-:W-:-:S03]  /*2ea0*/  FMUL.FTZ R109, R86, R59 ;  /* 0x0000003b566d7220 */ /* 0x000fc60000410000 */
[----:B------:R-:W2:Y:S04]  /*2eb0*/  SHFL.UP PT, R59, R118, 0x1, RZ ;  /* 0x04200000763b7989 */ /* 0x000ea800000e00ff */
[----:B------:R-:W3:Y:S01]  /*2ec0*/  SHFL.UP PT, R58, R109, 0x1, RZ ;  /* 0x042000006d3a7989 */ /* 0x000ee200000e00ff */
        /* <DEDUP_REMOVED lines=13> */
[----:B------:R-:W-:-:S03]  /*2fa0*/  ISETP.GE.AND P3, PT, R9, 0x4, PT ;  /* 0x000000040900780c */ /* 0x000fc60003f66270 */
[----:B------:R-:W1:Y:S01]  /*2fb0*/  SHFL.DOWN PT, R111, R54, 0x4, 0x1f ;  /* 0x08801f00366f7f89 */ /* 0x000e6200000e0000 */
[C---:B--2---:R-:W-:Y:S02]  /*2fc0*/  @P0 FFMA.FTZ R118, R109.reuse, R59, R118 ;  /* 0x0000003b6d760223 */ /* 0x044fe40000010076 */
[----:B---3--:R-:W-:-:S03]  /*2fd0*/  @P0 FMUL.FTZ R109, R109, R58 ;  /* 0x0000003a6d6d0220 */ /* 0x008fc60000410000 */
[----:B------:R-:W2:Y:S01]  /*2fe0*/  SHFL.UP PT, R59, R118, 0x4, RZ ;  /* 0x04800000763b7989 */ /* 0x000ea200000e00ff */
[----:B------:R-:W-:-:S03]  /*2ff0*/  ISETP.GE.U32.AND P0, PT, R17, 0x1c, PT ;  /* 0x0000001c1100780c */ /* 0x000fc60003f06070 */
[----:B------:R-:W3:Y:S10]  /*3000*/  SHFL.UP PT, R58, R109, 0x4, RZ ;  /* 0x048000006d3a7989 */ /* 0x000ef400000e00ff */
[----:B0-----:R-:W-:-:S02]  /*3010*/  @!P0 FFMA.FTZ R71, R54, R92, R71 ;  /* 0x0000005c36478223 */ /* 0x001fc40000010047 */
[----:B-1----:R-:W-:Y:S01]  /*3020*/  @!P0 FMUL.FTZ R54, R54, R111 ;  /* 0x0000006f36368220 */ /* 0x002fe20000410000 */
[----:B------:R-:W-:Y:S02]  /*3030*/  ISETP.GE.AND P0, PT, R16, c[0x0][0x174], PT ;  /* 0x00005d0010007a0c */ /* 0x000fe40003f06270 */
[----:B------:R-:W0:Y:S02]  /*3040*/  SHFL.DOWN PT, R115, R71, 0x8, 0x1f ;  /* 0x09001f0047737f89 */ /* 0x000e2400000e0000 */
[----:B------:R-:W-:Y:S02]  /*3050*/  ISETP.EQ.AND P0, PT, R17, RZ, !P0 ;  /* 0x000000ff1100720c */ /* 0x000fe40004702270 */
[----:B------:R-:W1:Y:S01]  /*3060*/  SHFL.DOWN PT, R113, R54, 0x8, 0x1f ;  /* 0x09001f0036717f89 */ /* 0x000e6200000e0000 */
[C---:B--2---:R-:W-:Y:S01]  /*3070*/  @P3 FFMA.FTZ R118, R109.reuse, R59, R118 ;  /* 0x0000003b6d763223 */ /* 0x044fe20000010076 */
[----:B------:R-:W-:Y:S01]  /*3080*/  MOV R59, RZ ;  /* 0x000000ff003b7202 */ /* 0x000fe20000000f00 */
[----:B---3--:R-:W-:Y:S01]  /*3090*/  @P3 FMUL.FTZ R109, R109, R58 ;  /* 0x0000003a6d6d3220 */ /* 0x008fe20000410000 */
[----:B------:R-:W-:-:S02]  /*30a0*/  HFMA2.MMA R58, -RZ, RZ, 1.875, 0 ;  /* 0x3f800000ff3a7435 */ /* 0x000fc400000001ff */
[----:B------:R-:W2:Y:S01]  /*30b0*/  SHFL.UP PT, R111, R118, 0x8, RZ ;  /* 0x05000000766f7989 */ /* 0x000ea200000e00ff */
[----:B------:R-:W-:-:S03]  /*30c0*/  ISETP.GE.U32.AND P3, PT, R17, 0x18, PT ;  /* 0x000000181100780c */ /* 0x000fc60003f66070 */
[----:B------:R-:W3:Y:S04]  /*30d0*/  SHFL.UP PT, R92, R109, 0x8, RZ ;  /* 0x050000006d5c7989 */ /* 0x000ee800000e00ff */
[----:B------:R-:W-:Y:S01]  /*30e0*/  @P0 LDS.64 R58, [UR4+0xee8] ;  /* 0x000ee804ff3a0984 */ /* 0x000fe20008000a00 */
[----:B------:R-:W-:-:S05]  /*30f0*/  ISETP.GE.AND P0, PT, R9, 0x8, PT ;  /* 0x000000080900780c */ /* 0x000fca0003f06270 */
        /* <DEDUP_REMOVED lines=16> */
[----:B---3--:R-:W-:Y:S01]  /*3200*/  @P0 FMUL.FTZ R109, R109, R92 ;  /* 0x0000005c6d6d0220 */ /* 0x008fe20000410000 */
[----:B------:R-:W-:Y:S02]  /*3210*/  ISETP.GT.AND P0, PT, R9, 0x1e, PT ;  /* 0x0000001e0900780c */ /* 0x000fe40003f04270 */
[----:B-----5:R-:W-:Y:S04]  /*3220*/  SHFL.IDX PT, R111, R96, RZ, 0x1f ;  /* 0x00001fff606f7589 */ /* 0x020fe800000e0000 */
[----:B------:R-:W-:Y:S04]  /*3230*/  SHFL.UP PT, R118, R118, 0x1, RZ ;  /* 0x0420000076767989 */ /* 0x000fe800000e00ff */
[----:B------:R-:W1:Y:S04]  /*3240*/  SHFL.UP PT, R109, R109, 0x1, RZ ;  /* 0x042000006d6d7989 */ /* 0x000e6800000e00ff */
[----:B------:R-:W-:Y:S04]  /*3250*/  SHFL.IDX PT, R71, R71, RZ, 0x1f ;  /* 0x00001fff47477589 */ /* 0x000fe800000e0000 */
[----:B------:R-:W2:Y:S01]  /*3260*/  SHFL.IDX PT, R54, R54, RZ, 0x1f ;  /* 0x00001fff36367589 */ /* 0x000ea200000e0000 */
[----:B0-----:R-:W-:Y:S01]  /*3270*/  @P2 FFMA.FTZ R113, R120, R113, R115 ;  /* 0x0000007178712223 */ /* 0x001fe20000010073 */
[----:B------:R-:W-:-:S03]  /*3280*/  ISETP.NE.AND P2, PT, R8, RZ, PT ;  /* 0x000000ff0800720c */ /* 0x000fc60003f45270 */
        /* <DEDUP_REMOVED lines=15> */
[----:B------:R-:W-:Y:S02]  /*3380*/  FFMA.FTZ R93, R53, R120, RZ ;  /* 0x00000078355d7223 */ /* 0x000fe400000100ff */
[-C--:B------:R-:W-:Y:S02]  /*3390*/  FFMA.FTZ R108, R24, -R73.reuse, R120 ;  /* 0x80000049186c7223 */ /* 0x080fe40000010078 */
[----:B------:R-:W-:Y:S02]  /*33a0*/  FMUL.FTZ R91, R106, R73 ;  /* 0x000000496a5b7220 */ /* 0x000fe40000410000 */
[----:B------:R-:W-:Y:S02]  /*33b0*/  FFMA.FTZ R101, R101, R111, R102 ;  /* 0x0000006f65657223 */ /* 0x000fe40000010066 */
[----:B------:R-:W-:-:S02]  /*33c0*/  FFMA.FTZ R104, R52, R110, R93 ;  /* 0x0000006e34687223 */ /* 0x000fc4000001005d */
[-C--:B------:R-:W-:Y:S02]  /*33d0*/  FFMA.FTZ R97, R25, -R74.reuse, R110 ;  /* 0x8000004a19617223 */ /* 0x080fe4000001006e */
[----:B------:R-:W-:Y:S02]  /*33e0*/  FMUL.FTZ R102, R100, R74 ;  /* 0x0000004a64667220 */ /* 0x000fe40000410000 */
[----:B------:R-:W-:Y:S02]  /*33f0*/  FFMA.FTZ R95, R91, R108, RZ ;  /* 0x0000006c5b5f7223 */ /* 0x000fe400000100ff */
        /* <DEDUP_REMOVED lines=24> */
[----:B------:R-:W-:Y:S02]  /*3580*/  FFMA.FTZ R101, R86, R105, R55 ;  /* 0x0000006956657223 */ /* 0x000fe40000010037 */
[----:B------:R-:W-:Y:S02]  /*3590*/  FFMA.FTZ R109, R51, R111, R114 ;  /* 0x0000006f336d7223 */ /* 0x000fe40000010072 */
[----:B--2---:R-:W-:Y:S01]  /*35a0*/  FFMA.FTZ R59, R54, R59, R71 ;  /* 0x0000003b363b7223 */ /* 0x004fe20000010047 */
[----:B------:R-:W0:Y:S01]  /*35b0*/  SHFL.DOWN PT, R114, R101, 0x1, 0x1f ;  /* 0x08201f0065727f89 */ /* 0x000e2200000e0000 */
[----:B------:R-:W-:-:S02]  /*35c0*/  FFMA.FTZ R55, R50, R113, R109 ;  /* 0x0000007132377223 */ /* 0x000fc4000001006d */
[----:B------:R-:W-:Y:S02]  /*35d0*/  FMUL.FTZ R58, R54, R58 ;  /* 0x0000003a363a7220 */ /* 0x000fe40000410000 */
[C---:B------:R-:W-:Y:S01]  /*35e0*/  FMUL.FTZ R54, R69.reuse, R96 ;  /* 0x0000006045367220 */ /* 0x040fe20000410000 */
[----:B------:R-:W1:Y:S01]  /*35f0*/  SHFL.DOWN PT, R118, R55, 0x1, 0x1f ;  /* 0x08201f0037767f89 */ /* 0x000e6200000e0000 */
[----:B------:R-:W-:Y:S02]  /*3600*/  FMUL.FTZ R71, R69, R94 ;  /* 0x0000005e45477220 */ /* 0x000fe40000410000 */
[----:B------:R-:W-:Y:S01]  /*3610*/  FMUL.FTZ R99, R54, R99 ;  /* 0x0000006336637220 */ /* 0x000fe20000410000 */
[----:B------:R2:W-:Y:S01]  /*3620*/  @!P2 STS.64 [UR4+0xee8], R58 ;  /* 0x000ee83aff00a988 */ /* 0x0005e20008000a04 */
[----:B------:R-:W-:Y:S02]  /*3630*/  FMUL.FTZ R71, R71, R112 ;  /* 0x0000007047477220 */ /* 0x000fe40000410000 */
[----:B------:R-:W-:-:S02]  /*3640*/  FMUL.FTZ R54, R69, R100 ;  /* 0x0000006445367220 */ /* 0x000fc40000410000 */
[C---:B------:R-:W-:Y:S02]  /*3650*/  FMUL.FTZ R120, R69.reuse, R92 ;  /* 0x0000005c45787220 */ /* 0x040fe40000410000 */
[C---:B------:R-:W-:Y:S02]  /*3660*/  FMUL.FTZ R109, R69.reuse, R90 ;  /* 0x0000005a456d7220 */ /* 0x040fe40000410000 */
[C---:B------:R-:W-:Y:S02]  /*3670*/  FMUL.FTZ R112, R69.reuse, R89 ;  /* 0x0000005945707220 */ /* 0x040fe40000410000 */
[C---:B--2---:R-:W-:Y:S02]  /*3680*/  FMUL.FTZ R59, R69.reuse, R98 ;  /* 0x00000062453b7220 */ /* 0x044fe40000410000 */
[----:B------:R-:W-:Y:S02]  /*3690*/  FMUL.FTZ R69, R69, R106 ;  /* 0x0000006a45457220 */ /* 0x000fe40000410000 */
[----:B0-----:R-:W-:-:S02]  /*36a0*/  @!P0 FADD.FTZ R101, R101, R114 ;  /* 0x0000007265658221 */ /* 0x001fc40000010000 */
[----:B------:R-:W-:Y:S02]  /*36b0*/  FMUL.FTZ R97, R54, R97 ;  /* 0x0000006136617220 */ /* 0x000fe40000410000 */
[----:B------:R-:W-:Y:S01]  /*36c0*/  FMUL.FTZ R120, R120, R103 ;  /* 0x0000006778787220 */ /* 0x000fe20000410000 */
[----:B------:R-:W0:Y:S01]  /*36d0*/  SHFL.DOWN PT, R114, R101, 0x2, 0x1f ;  /* 0x08401f0065727f89 */ /* 0x000e2200000e0000 */
[----:B-1----:R-:W-:Y:S01]  /*36e0*/  @!P0 FADD.FTZ R55, R55, R118 ;  /* 0x0000007637378221 */ /* 0x002fe20000010000 */
[----:B------:R-:W-:Y:S01]  /*36f0*/  ISETP.GT.AND P0, PT, R9, 0x1d, PT ;  /* 0x0000001d0900780c */ /* 0x000fe20003f04270 */
[----:B------:R-:W-:Y:S02]  /*3700*/  FMUL.FTZ R109, R109, R116 ;  /* 0x000000746d6d7220 */ /* 0x000fe40000410000 */
[----:B------:R-:W-:Y:S01]  /*3710*/  FMUL.FTZ R112, R112, R105 ;  /* 0x0000006970707220 */ /* 0x000fe20000410000 */
[----:B------:R-:W1:Y:S01]  /*3720*/  SHFL.DOWN PT, R118, R55, 0x2, 0x1f ;  /* 0x08401f0037767f89 */ /* 0x000e6200000e0000 */
        /* <DEDUP_REMOVED lines=35> */
[----:B------:R-:W1:Y:S09]  /*3960*/  SHFL.DOWN PT, R118, R55, 0x8, 0x1f ;  /* 0x09001f0037767f89 */ /* 0x000e7200000e0000 */
[----:B0-----:R-:W-:-:S05]  /*3970*/  @!P0 FADD.FTZ R101, R101, R114 ;  /* 0x0000007265658221 */ /* 0x001fca0000010000 */
[----:B------:R-:W0:Y:S01]  /*3980*/  SHFL.DOWN PT, R114, R101, 0x10, 0x1f ;  /* 0x0a001f0065727f89 */ /* 0x000e2200000e0000 */
[----:B-1----:R-:W-:Y:S01]  /*3990*/  @!P0 FADD.FTZ R55, R55, R118 ;  /* 0x0000007637378221 */ /* 0x002fe20000010000 */
[----:B------:R-:W-:-:S04]  /*39a0*/  ISETP.GT.AND P0, PT, R9, 0xf, PT ;  /* 0x0000000f0900780c */ /* 0x000fc80003f04270 */
[----:B------:R-:W1:Y:S09]  /*39b0*/  SHFL.DOWN PT, R118, R55, 0x10, 0x1f ;  /* 0x0a001f0037767f89 */ /* 0x000e7200000e0000 */
[----:B0-----:R-:W-:-:S05]  /*39c0*/  @!P0 FADD.FTZ R101, R101, R114 ;  /* 0x0000007265658221 */ /* 0x001fca0000010000 */
[----:B------:R-:W-:Y:S01]  /*39d0*/  MOV R54, R101 ;  /* 0x0000006500367202 */ /* 0x000fe20000000f00 */
[----:B-1----:R-:W-:-:S05]  /*39e0*/  @!P0 FADD.FTZ R55, R55, R118 ;  /* 0x0000007637378221 */ /* 0x002fca0000010000 */
        /* <DEDUP_REMOVED lines=11> */
.L_x_7417:
[----:B0-----:R-:W-:Y:S05]  /*3aa0*/  BSYNC B0 ;  /* 0x0000000000007941 */ /* 0x001fea0003800000 */
.L_x_7416:
        /* <DEDUP_REMOVED lines=21> */
.L_x_7413:
[----:B------:R-:W-:Y:S01]  /*3c00*/  BAR.SYNC.DEFER_BLOCKING 0x0 ;  /* 0x0000000000007b1d */ /* 0x000fe20000010000 */
[----:B------:R-:W-:-:S04]  /*3c10*/  SHF.L.U32 R21, R8, 0x1, RZ ;  /* 0x0000000108157819 */ /* 0x000fc800000006ff */
[----:B------:R-:W-:-:S04]  /*3c20*/  LOP3.LUT R21, R21, 0xffffffc0, RZ, 0xc0, !PT ;  /* 0xffffffc015157812 */ /* 0x000fc800078ec0ff */
[----:B------:R-:W-:-:S04]  /*3c30*/  LOP3.LUT R21, R21, 0x1f, R8, 0xf8, !PT ;  /* 0x0000001f15157812 */ /* 0x000fc800078ef808 */
[----:B------:R-:W-:Y:S02]  /*3c40*/  SHF.R.S32.HI R22, RZ, 0x1f, R21 ;  /* 0x0000001fff167819 */ /* 0x000fe40000011415 */
[----:B------:R-:W-:-:S04]  /*3c50*/  LEA R56, P0, R21, R12, 0x4 ;  /* 0x0000000c15387211 */ /* 0x000fc800078020ff */
[----:B------:R-:W-:-:S05]  /*3c60*/  LEA.HI.X R57, R21, R13, R22, 0x4, P0 ;  /* 0x0000000d15397211 */ /* 0x000fca00000f2416 */
[----:B------:R-:W2:Y:S04]  /*3c70*/  LDG.E.128 R24, [R56.64] ;  /* 0x0000000638187981 */ /* 0x000ea8000c1e1d00 */
[----:B------:R-:W3:Y:S04]  /*3c80*/  LDG.E.128 R28, [R56.64+0x200] ;  /* 0x00020006381c7981 */ /* 0x000ee8000c1e1d00 */
[----:B--2---:R0:W-:Y:S04]  /*3c90*/  STS.128 [R9.X16], R24 ;  /* 0x0000001809007388 */ /* 0x0041e8000000cc00 */
[----:B---3--:R-:W-:Y:S01]  /*3ca0*/  STS.128 [R9.X16+0x200], R28 ;  /* 0x0002001c09007388 */ /* 0x008fe2000000cc00 */
[----:B------:R-:W-:-:S06]  /*3cb0*/  NOP ;  /* 0x0000000000007918 */ /* 0x000fcc0000000000 */
[----:B------:R-:W1:Y:S04]  /*3cc0*/  LDS.128 R48, [R20+0x10] ;  /* 0x0000100014307984 */ /* 0x000e680000000c00 */
[----:B------:R-:W2:Y:S01]  /*3cd0*/  LDS.128 R52, [R20] ;  /* 0x0000000014347984 */ /* 0x000ea20000000c00 */
[----:B0-----:R-:W-:-:S03]  /*3ce0*/  IMAD R24, R6, c[0x0][0x2d8], RZ ;  /* 0x0000b60006187a24 */ /* 0x001fc600078e02ff */
[----:B------:R-:W-:Y:S01]  /*3cf0*/  BAR.SYNC.DEFER_BLOCKING 0x0 ;  /* 0x0000000000007b1d */ /* 0x000fe20000010000 */
[C---:B------:R-:W-:Y:S02]  /*3d00*/  IMAD R27, R5.reuse, c[0x0][0x2dc], R24 ;  /* 0x0000b700051b7a24 */ /* 0x040fe400078e0218 */
[----:B------:R-:W-:-:S04]  /*3d10*/  IMAD.WIDE.U32 R24, R5, c[0x0][0x2d8], R78 ;  /* 0x0000b60005187a25 */ /* 0x000fc800078e004e */
[----:B------:R-:W-:Y:S01]  /*3d20*/  IMAD.WIDE.U32 R78, R5, c[0x0][0x2f8], R78 ;  /* 0x0000be00054e7a25 */ /* 0x000fe200078e004e */
[----:B------:R-:W-:-:S05]  /*3d30*/  IADD3 R25, R25, R27, RZ ;  /* 0x0000001b19197210 */ /* 0x000fca0007ffe0ff */
[----:B------:R-:W-:-:S05]  /*3d40*/  IMAD.WIDE.U32 R24, R0, c[0x0][0x2e0], R24 ;  /* 0x0000b80000187a25 */ /* 0x000fca00078e0018 */
[----:B------:R-:W-:Y:S01]  /*3d50*/  LEA R58, P0, R24, c[0x0][0x330], 0x2 ;  /* 0x0000cc00183a7a11 */ /* 0x000fe200078010ff */
[----:B------:R0:W-:Y:S04]  /*3d60*/  STS.128 [R20], R40 ;  /* 0x0000002814007388 */ /* 0x0001e80000000c00 */
[----:B------:R-:W-:Y:S01]  /*3d70*/  STS.128 [R20+0x10], R44 ;  /* 0x0000102c14007388 */ /* 0x000fe20000000c00 */
[----:B------:R-:W-:-:S06]  /*3d80*/  NOP ;  /* 0x0000000000007918 */ /* 0x000fcc0000000000 */
[--C-:B-1----:R-:W-:Y:S02]  /*3d90*/  FADD.FTZ R50, R50, R4.reuse ;  /* 0x0000000432327221 */ /* 0x102fe40000010000 */
        /* <DEDUP_REMOVED lines=11> */
[----:B------:R-:W-:-:S04]  /*3e50*/  FADD.FTZ R52, R52, R4 ;  /* 0x0000000434347221 */ /* 0x000fc80000010000 */
[----:B------:R-:W-:Y:S01]  /*3e60*/  @!P6 FMUL.FTZ R23, R50, -1.4426950216293334961 ;  /* 0xbfb8aa3b3217e820 */ /* 0x000fe20000410000 */
[----:B------:R-:W-:Y:S01]  /*3e70*/  FSETP.GTU.FTZ.AND P2, PT, R52, 20, PT ;  /* 0x41a000003400780b */ /* 0x000fe20003f5c000 */
[----:B------:R-:W-:-:S04]  /*3e80*/  @!P5 FMUL.FTZ R26, R51, -1.4426950216293334961 ;  /* 0xbfb8aa3b331ad820 */ /* 0x000fc80000410000 */
[----:B------:R-:W1:Y:S08]  /*3e90*/  @!P6 MUFU.EX2 R23, R23 ;  /* 0x000000170017e308 */ /* 0x000e700000000800 */
[----:B------:R2:W3:Y:S01]  /*3ea0*/  @!P5 MUFU.EX2 R29, R26 ;  /* 0x0000001a001dd308 */ /* 0x0004e20000000800 */
[----:B-1----:R-:W-:Y:S02]  /*3eb0*/  @!P6 FADD.FTZ R28, R23, 1 ;  /* 0x3f800000171ce421 */ /* 0x002fe40000010000 */
[----:B------:R-:W-:-:S05]  /*3ec0*/  IMAD R23, R3, c[0x0][0x2e0], RZ ;  /* 0x0000b80003177a24 */ /* 0x000fca00078e02ff */
[----:B------:R-:W1:Y:S01]  /*3ed0*/  @!P6 MUFU.RCP R31, R28 ;  /* 0x0000001c001fe308 */ /* 0x000e620000001000 */
[----:B--2---:R-:W-:Y:S02]  /*3ee0*/  @!P4 FMUL.FTZ R26, R49, -1.4426950216293334961 ;  /* 0xbfb8aa3b311ac820 */ /* 0x004fe40000410000 */
[----:B------:R-:W-:Y:S02]  /*3ef0*/  IMAD R57, R0, c[0x0][0x2e4], R23 ;  /* 0x0000b90000397a24 */ /* 0x000fe400078e0217 */
[----:B------:R-:W-:Y:S02]  /*3f00*/  @!P3 FMUL.FTZ R23, R48, -1.4426950216293334961 ;  /* 0xbfb8aa3b3017b820 */ /* 0x000fe40000410000 */
[----:B---3--:R-:W-:Y:S01]  /*3f10*/  @!P5 FADD.FTZ R50, R29, 1 ;  /* 0x3f8000001d32d421 */ /* 0x008fe20000010000 */
[----:B------:R-:W-:Y:S01]  /*3f20*/  IADD3 R57, R25, R57, RZ ;  /* 0x0000003919397210 */ /* 0x000fe20007ffe0ff */
[----:B------:R2:W3:Y:S03]  /*3f30*/  @!P3 MUFU.EX2 R27, R23 ;  /* 0x00000017001bb308 */ /* 0x0004e60000000800 */
[----:B------:R-:W-:Y:S01]  /*3f40*/  LEA.HI.X R57, R24, c[0x0][0x334], R57, 0x2, P0 ;  /* 0x0000cd0018397a11 */ /* 0x000fe200000f1439 */
[----:B------:R-:W-:Y:S01]  /*3f50*/  @!P1 FMUL.FTZ R24, R53, -1.4426950216293334961 ;  /* 0xbfb8aa3b35189820 */ /* 0x000fe20000410000 */
[----:B------:R-:W-:Y:S01]  /*3f60*/  FSETP.GTU.FTZ.AND P0, PT, R54, 20, PT ;  /* 0x41a000003600780b */ /* 0x000fe20003f1c000 */
[----:B-1----:R-:W-:Y:S01]  /*3f70*/  @!P6 FMUL.FTZ R34, R34, R31 ;  /* 0x0000001f2222e220 */ /* 0x002fe20000410000 */
[----:B------:R-:W-:Y:S01]  /*3f80*/  FSETP.GTU.FTZ.AND P6, PT, R55, 20, PT ;  /* 0x41a000003700780b */ /* 0x000fe20003fdc000 */
[----:B------:R1:W4:Y:S01]  /*3f90*/  @!P4 MUFU.EX2 R28, R26 ;  /* 0x0000001a001cc308 */ /* 0x0003220000000800 */
[----:B--2---:R-:W-:-:S02]  /*3fa0*/  @!P2 FMUL.FTZ R23, R52, -1.4426950216293334961 ;  /* 0xbfb8aa3b3417a820 */ /* 0x004fc40000410000 */
[----:B---3--:R-:W-:-:S05]  /*3fb0*/  @!P3 FADD.FTZ R52, R27, 1 ;  /* 0x3f8000001b34b421 */ /* 0x008fca0000010000 */
[----:B------:R-:W-:Y:S02]  /*3fc0*/  @!P1 MUFU.EX2 R48, R24 ;  /* 0x0000001800309308 */ /* 0x000fe40000000800 */
[----:B------:R-:W-:Y:S02]  /*3fd0*/  @!P0 FMUL.FTZ R25, R54, -1.4426950216293334961 ;  /* 0xbfb8aa3b36198820 */ /* 0x000fe40000410000 */
[----:B-1----:R-:W-:-:S04]  /*3fe0*/  @!P6 FMUL.FTZ R26, R55, -1.4426950216293334961 ;  /* 0xbfb8aa3b371ae820 */ /* 0x002fc80000410000 */
[----:B------:R-:W0:Y:S01]  /*3ff0*/  @!P0 MUFU.EX2 R49, R25 ;  /* 0x0000001900318308 */ /* 0x000e220000000800 */
[----:B----4-:R-:W-:Y:S02]  /*4000*/  @!P4 FADD.FTZ R53, R28, 1 ;  /* 0x3f8000001c35c421 */ /* 0x010fe40000010000 */
[----:B------:R-:W1:Y:S05]  /*4010*/  LDS.128 R28, [R9.X16+0x200] ;  /* 0x00020000091c7984 */ /* 0x000e6a000000cc00 */
[----:B------:R2:W3:Y:S08]  /*4020*/  @!P6 MUFU.EX2 R51, R26 ;  /* 0x0000001a0033e308 */ /* 0x0004f00000000800 */
[----:B------:R4:W5:Y:S01]  /*4030*/  @!P5 MUFU.RCP R56, R50 ;  /* 0x000000320038d308 */ /* 0x0009620000001000 */
[----:B--2---:R-:W2:Y:S01]  /*4040*/  LDS.128 R24, [R9.X16] ;  /* 0x0000000009187984 */ /* 0x004ea2000000cc00 */
[----:B0-----:R-:W-:-:S06]  /*4050*/  @!P0 FADD.FTZ R40, R49, 1 ;  /* 0x3f80000031288421 */ /* 0x001fcc0000010000 */
[----:B------:R-:W0:Y:S01]  /*4060*/  @!P2 MUFU.EX2 R23, R23 ;  /* 0x000000170017a308 */ /* 0x000e220000000800 */
[----:B----4-:R-:W-:Y:S02]  /*4070*/  @!P1 FADD.FTZ R50, R48, 1 ;  /* 0x3f80000030329421 */ /* 0x010fe40000010000 */
[----:B---3--:R-:W-:Y:S02]  /*4080*/  @!P6 FADD.FTZ R51, R51, 1 ;  /* 0x3f8000003333e421 */ /* 0x008fe40000010000 */
[----:B-----5:R-:W-:Y:S01]  /*4090*/  @!P5 FMUL.FTZ R35, R35, R56 ;  /* 0x000000382323d220 */ /* 0x020fe20000410000 */
[----:B------:R-:W-:Y:S02]  /*40a0*/  IADD3 R48, P5, R58, R19, RZ ;  /* 0x000000133a307210 */ /* 0x000fe40007fbe0ff */
[----:B------:R-:W3:Y:S02]  /*40b0*/  @!P3 MUFU.RCP R55, R52 ;  /* 0x000000340037b308 */ /* 0x000ee40000001000 */
[----:B------:R-:W-:Y:S01]  /*40c0*/  IADD3.X R49, R57, R18, RZ, P5, !PT ;  /* 0x0000001239317210 */ /* 0x000fe20002ffe4ff */
[----:B0-----:R-:W-:-:S05]  /*40d0*/  @!P2 FADD.FTZ R23, R23, 1 ;  /* 0x3f8000001717a421 */ /* 0x001fca0000010000 */
[----:B------:R-:W0:Y:S01]  /*40e0*/  @!P4 MUFU.RCP R54, R53 ;  /* 0x000000350036c308 */ /* 0x000e220000001000 */
[----:B-1----:R-:W-:Y:S07]  /*40f0*/  STG.E.128 [R48.64+0x200], R28 ;  /* 0x0002001c30007986 */ /* 0x002fee000c101d06 */
[----:B------:R-:W1:Y:S01]  /*4100*/  @!P2 MUFU.RCP R23, R23 ;  /* 0x000000170017a308 */ /* 0x000e620000001000 */
[----:B---3--:R-:W-:Y:S01]  /*4110*/  @!P3 FMUL.FTZ R32, R32, R55 ;  /* 0x000000372020b220 */ /* 0x008fe20000410000 */
[----:B------:R-:W-:-:S02]  /*4120*/  ISETP.GT.AND P3, PT, R16, 0x1, PT ;  /* 0x000000011000780c */ /* 0x000fc40003f64270 */
[----:B------:R-:W-:Y:S01]  /*4130*/  IADD3 R16, R16, -0x1, RZ ;  /* 0xffffffff10107810 */ /* 0x000fe20007ffe0ff */
[----:B--2---:R2:W-:Y:S03]  /*4140*/  STG.E.128 [R48.64], R24 ;  /* 0x0000001830007986 */ /* 0x0045e6000c101d06 */
[----:B------:R-:W3:Y:S01]  /*4150*/  @!P1 MUFU.RCP R50, R50 ;  /* 0x0000003200329308 */ /* 0x000ee20000001000 */
[----:B0-----:R-:W-:Y:S01]  /*4160*/  @!P4 FMUL.FTZ R33, R33, R54 ;  /* 0x000000362121c220 */ /* 0x001fe20000410000 */
[----:B------:R-:W-:Y:S01]  /*4170*/  BAR.SYNC.DEFER_BLOCKING 0x0 ;  /* 0x0000000000007b1d */ /* 0x000fe20000010000 */
[----:B-1----:R-:W-:-:S05]  /*4180*/  @!P2 FMUL.FTZ R36, R36, R23 ;  /* 0x000000172424a220 */ /* 0x002fca0000410000 */
[----:B------:R-:W0:Y:S01]  /*4190*/  @!P0 MUFU.RCP R41, R40 ;  /* 0x0000002800298308 */ /* 0x000e220000001000 */
[----:B------:R-:W-:-:S04]  /*41a0*/  IADD3 R10, P2, R10, -0x400, RZ ;  /* 0xfffffc000a0a7810 */ /* 0x000fc80007f5e0ff */
[----:B------:R-:W-:Y:S01]  /*41b0*/  IADD3.X R11, R11, -0x1, RZ, P2, !PT ;  /* 0xffffffff0b0b7810 */ /* 0x000fe200017fe4ff */
[----:B---3--:R-:W-:Y:S02]  /*41c0*/  @!P1 FMUL.FTZ R37, R37, R50 ;  /* 0x0000003225259220 */ /* 0x008fe40000410000 */
[----:B------:R-:W1:Y:S01]  /*41d0*/  @!P6 MUFU.RCP R42, R51 ;  /* 0x00000033002ae308 */ /* 0x000e620000001000 */
[----:B------:R-:W-:Y:S01]  /*41e0*/  IMAD R50, R6, c[0x0][0x2f8], RZ ;  /* 0x0000be0006327a24 */ /* 0x000fe200078e02ff */
[----:B------:R-:W-:-:S03]  /*41f0*/  IADD3 R14, P1, R14, -0x400, RZ ;  /* 0xfffffc000e0e7810 */ /* 0x000fc60007f3e0ff */
[----:B------:R-:W-:Y:S01]  /*4200*/  IMAD R23, R5, c[0x0][0x2fc], R50 ;  /* 0x0000bf0005177a24 */ /* 0x000fe200078e0232 */
[----:B------:R-:W-:Y:S01]  /*4210*/  IADD3.X R15, R15, -0x1, RZ, P1, !PT ;  /* 0xffffffff0f0f7810 */ /* 0x000fe20000ffe4ff */
[----:B0-----:R-:W-:Y:S01]  /*4220*/  @!P0 FMUL.FTZ R38, R38, R41 ;  /* 0x0000002926268220 */ /* 0x001fe20000410000 */
[----:B------:R-:W-:Y:S02]  /*4230*/  STS.128 [R20+0x10], R32 ;  /* 0x0000102014007388 */ /* 0x000fe40000000c00 */
[----:B------:R-:W-:Y:S01]  /*4240*/  IADD3 R79, R79, R23, RZ ;  /* 0x000000174f4f7210 */ /* 0x000fe20007ffe0ff */
[----:B------:R-:W-:Y:S02]  /*4250*/  IMAD R23, R3, c[0x0][0x300], RZ ;  /* 0x0000c00003177a24 */ /* 0x000fe400078e02ff */
[----:B-1----:R-:W-:Y:S02]  /*4260*/  @!P6 FMUL.FTZ R39, R39, R42 ;  /* 0x0000002a2727e220 */ /* 0x002fe40000410000 */
[----:B------:R-:W-:-:S02]  /*4270*/  IMAD R23, R0, c[0x0][0x304], R23 ;  /* 0x0000c10000177a24 */ /* 0x000fc400078e0217 */
[----:B--2---:R-:W-:Y:S01]  /*4280*/  IMAD.WIDE.U32 R24, R0, c[0x0][0x300], R78 ;  /* 0x0000c00000187a25 */ /* 0x004fe200078e004e */
[----:B------:R0:W-:Y:S01]  /*4290*/  STS.128 [R20], R36 ;  /* 0x0000002414007388 */ /* 0x0001e20000000c00 */
[----:B------:R-:W-:-:S06]  /*42a0*/  NOP ;  /* 0x0000000000007918 */ /* 0x000fcc0000000000 */
[----:B------:R-:W1:Y:S01]  /*42b0*/  LDS.128 R44, [R9.X16] ;  /* 0x00000000092c7984 */ /* 0x000e62000000cc00 */
[----:B------:R-:W-:-:S03]  /*42c0*/  IADD3 R25, R25, R23, RZ ;  /* 0x0000001719197210 */ /* 0x000fc60007ffe0ff */
[----:B------:R-:W2:Y:S01]  /*42d0*/  LDS.128 R40, [R9.X16+0x200] ;  /* 0x0002000009287984 */ /* 0x000ea2000000cc00 */
[----:B0-----:R-:W-:Y:S01]  /*42e0*/  LEA R20, P0, R24, c[0x0][0x340], 0x2 ;  /* 0x0000d00018147a11 */ /* 0x001fe200078010ff */
[----:B------:R-:W-:-:S03]  /*42f0*/  FADD.FTZ R36, R36, R7 ;  /* 0x0000000724247221 */ /* 0x000fc60000010000 */
[----:B------:R-:W-:Y:S01]  /*4300*/  LEA.HI.X R25, R24, c[0x0][0x344], R25, 0x2, P0 ;  /* 0x0000d10018197a11 */ /* 0x000fe200000f1419 */
[----:B------:R-:W-:Y:S01]  /*4310*/  FADD.FTZ R37, R36, R37 ;  /* 0x0000002524257221 */ /* 0x000fe20000010000 */
[----:B------:R-:W-:-:S03]  /*4320*/  IADD3 R24, P0, R20, R19, RZ ;  /* 0x0000001314187210 */ /* 0x000fc60007f1e0ff */
[----:B------:R-:W-:Y:S01]  /*4330*/  FADD.FTZ R38, R37, R38 ;  /* 0x0000002625267221 */ /* 0x000fe20000010000 */
[----:B------:R-:W-:Y:S02]  /*4340*/  IADD3.X R25, R25, R18, RZ, P0, !PT ;  /* 0x0000001219197210 */ /* 0x000fe400007fe4ff */
[----:B------:R-:W-:Y:S01]  /*4350*/  IADD3 R12, P0, R12, -0x400, RZ ;  /* 0xfffffc000c0c7810 */ /* 0x000fe20007f1e0ff */
[----:B------:R-:W-:-:S03]  /*4360*/  FADD.FTZ R39, R38, R39 ;  /* 0x0000002726277221 */ /* 0x000fc60000010000 */
[----:B------:R-:W-:Y:S01]  /*4370*/  IADD3.X R13, R13, -0x1, RZ, P0, !PT ;  /* 0xffffffff0d0d7810 */ /* 0x000fe200007fe4ff */
[----:B------:R-:W-:-:S04]  /*4380*/  FADD.FTZ R32, R39, R32 ;  /* 0x0000002027207221 */ /* 0x000fc80000010000 */
[----:B------:R-:W-:-:S04]  /*4390*/  FADD.FTZ R33, R32, R33 ;  /* 0x0000002120217221 */ /* 0x000fc80000010000 */
[----:B------:R-:W-:-:S04]  /*43a0*/  FADD.FTZ R34, R33, R34 ;  /* 0x0000002221227221 */ /* 0x000fc80000010000 */
[----:B------:R-:W-:Y:S01]  /*43b0*/  FADD.FTZ R7, R34, R35 ;  /* 0x0000002322077221 */ /* 0x000fe20000010000 */
[----:B-1----:R0:W-:Y:S04]  /*43c0*/  STG.E.128 [R24.64], R44 ;  /* 0x0000002c18007986 */ /* 0x0021e8000c101d06 */
[----:B--2---:R0:W-:Y:S01]  /*43d0*/  STG.E.128 [R24.64+0x200], R40 ;  /* 0x0002002818007986 */ /* 0x0041e2000c101d06 */
[----:B------:R-:W-:Y:S01]  /*43e0*/  @!P3 CALL.REL.NOINC `(.L_x_7395) ;  /* 0x000000100000b944 */ /* 0x000fe20003c00000 */
[----:B------:R-:W-:Y:S05]  /*43f0*/  BRA `(.L_x_7419) ;  /* 0xffffc18000007947 */ /* 0x000fea000383ffff */
.L_x_7395:
[----:B------:R-:W-:Y:S02]  /*4400*/  ISETP.NE.U32.AND P0, PT, RZ, c[0x0][0x328], PT ;  /* 0x0000ca00ff007a0c */ /* 0x000fe40003f05070 */
[----:B------:R-:W-:Y:S02]  /*4410*/  ISETP.NE.U32.AND P2, PT, RZ, c[0x0][0x348], PT ;  /* 0x0000d200ff007a0c */ /* 0x000fe40003f45070 */
[----:B------:R-:W-:-:S02]  /*4420*/  ISETP.NE.AND.EX P1, PT, RZ, c[0x0][0x32c], PT, P0 ;  /* 0x0000cb00ff007a0c */ /* 0x000fc40003f25300 */
        /* <DEDUP_REMOVED lines=21> */
.L_x_7421:
[----:B-1----:R-:W-:Y:S05]  /*4580*/  BSYNC B0 ;  /* 0x0000000000007941 */ /* 0x002fea0003800000 */
.L_x_7420:
[----:B------:R-:W-:Y:S01]  /*4590*/  BSSY B0, `(.L_x_7422) ;  /* 0x0000018000007945 */ /* 0x000fe20003800000 */
[----:B------:R-:W-:Y:S05]  /*45a0*/  @!P0 BRA `(.L_x_7423) ;  /* 0x0000015000008947 */ /* 0x000fea0003800000 */
[----:B------:R-:W-:Y:S06]  /*45b0*/  BAR.SYNC.DEFER_BLOCKING 0x0 ;  /* 0x0000000000007b1d */ /* 0x000fec0000010000 */
[----:B-----5:R-:W1:Y:S04]  /*45c0*/  SHFL.DOWN P0, R2, R7, 0x1, 0x1f ;  /* 0x08201f0007027f89 */ /* 0x020e680000000000 */
        /* <DEDUP_REMOVED lines=19> */
.L_x_7423:
[----:B------:R-:W1:Y:S02]  /*4700*/  S2R R21, SR_TID.X ;  /* 0x0000000000157919 */ /* 0x000e640000002100 */
.L_x_7424:
[----:B-1----:R-:W-:Y:S05]  /*4710*/  BSYNC B0 ;  /* 0x0000000000007941 */ /* 0x002fea0003800000 */
.L_x_7422:
        /* <DEDUP_REMOVED lines=8> */
[----:B-----5:R-:W-:-:S04]  /*47a0*/  IMAD.WIDE.U32 R2, R0, c[0x0][0x2c8], RZ ;  /* 0x0000b20000027a25 */ /* 0x020fc800078e00ff */
        /* <DEDUP_REMOVED lines=10> */
[----:B------:R-:W-:Y:S02]  /*4850*/  IADD3 R29, R5, R11, RZ ;  /* 0x0000000b051d7210 */ /* 0x000fe40007ffe0ff */
[----:B------:R-:W-:-:S02]  /*4860*/  IADD3 R27, R7, R13, RZ ;  /* 0x0000000d071b7210 */ /* 0x000fc40007ffe0ff */
[----:B------:R-:W-:Y:S02]  /*4870*/  IADD3 R39, R19, R23, RZ ;  /* 0x0000001713277210 */ /* 0x000fe40007ffe0ff */
.L_x_7425:
[----:B0-----:R-:W1:Y:S01]  /*4880*/  LDS R23, [R21.X4+0x16e8] ;  /* 0x0016e80015177984 */ /* 0x001e620000004800 */
[----:B------:R-:W-:Y:S01]  /*4890*/  SHF.R.S32.HI R20, RZ, 0x1f, R21 ;  /* 0x0000001fff147819 */ /* 0x000fe20000011415 */
[----:B------:R-:W-:Y:S01]  /*48a0*/  YIELD ;  /* 0x0000000000007946 */ /* 0x000fe20003800000 */
[----:B------:R-:W-:Y:S01]  /*48b0*/  MOV R10, R18 ;  /* 0x00000012000a7202 */ /* 0x000fe20000000f00 */
[----:B0-----:R-:W0:Y:S01]  /*48c0*/  LDS R25, [R21.X4+0x1ae8] ;  /* 0x001ae80015197984 */ /* 0x001e220000004800 */
        /* <DEDUP_REMOVED lines=15> */
[----:B-1----:R1:W-:Y:S04]  /*49c0*/  RED.E.ADD.F32.FTZ.RN.STRONG.GPU [R10.64], R23 ;  /* 0x000000170a00798e */ /* 0x0023e8000c10e786 */
[----:B------:R2:W0:Y:S01]  /*49d0*/  LDG.E R0, [R14.64] ;  /* 0x000000060e007981 */ /* 0x000422000c1e1900 */
        /* <DEDUP_REMOVED lines=16> */
[----:B0-----:R-:W-:-:S05]  /*4ae0*/  FMUL.FTZ R23, R0, R25 ;  /* 0x0000001900177220 */ /* 0x001fca0000410000 */
        /* <DEDUP_REMOVED lines=16> */
.L_x_7426:
        /* <DEDUP_REMOVED lines=9> */
.L_x_9123:


//--------------------- .text._Z25selective_scan_bwd_kernelI32Selective_Scan_bwd_kernel_traitsILi32ELi8ELb1ELb0ELb1ELb0ELb0EffEEv12SSMParamsBwd --------------------------
	.section	.text._Z25selective_scan_bwd_kernelI32Selective_Scan_bwd_kernel_traitsILi32ELi8ELb1ELb0ELb1ELb0ELb0EffEEv12SSMParamsBwd,"ax",@progbits
	.sectioninfo	@"SHI_REGISTERS=173"
	.align	128
        .global         _Z25selective_scan_bwd_kernelI32Selective_Scan_bwd_kernel_traitsILi32ELi8ELb1ELb0ELb1ELb0ELb0EffEEv12SSMParamsBwd
        .type           _Z25selective_scan_bwd_kernelI32Selective_Scan_bwd_kernel_traitsILi32ELi8ELb1ELb0ELb1ELb0ELb0EffEEv12SSMParamsBwd,@function
        .size           _Z25selective_scan_bwd_kernelI32Selective_Scan_bwd_kernel_traitsILi32ELi8ELb1ELb0ELb1ELb0ELb0EffEEv12SSMParamsBwd,(.L_x_9124 - _Z25selective_scan_bwd_kernelI32Selective_Scan_bwd_kernel_traitsILi32ELi8ELb1ELb0ELb1ELb0ELb0EffEEv12SSMParamsBwd)
        .other          _Z25selective_scan_bwd_kernelI32Selective_Scan_bwd_kernel_traitsILi32ELi8ELb1ELb0ELb1ELb0ELb0EffEEv12SSMParamsBwd,@"STO_CUDA_ENTRY STV_DEFAULT"
_Z25selective_scan_bwd_kernelI32Selective_Scan_bwd_kernel_traitsILi32ELi8ELb1ELb0ELb1ELb0ELb0EffEEv12SSMParamsBwd:
.text._Z25selective_scan_bwd_kernelI32Selective_Scan_bwd_kernel_traitsILi32ELi8ELb1ELb0ELb1ELb0ELb0EffEEv12SSMParamsBwd:
        /* <DEDUP_REMOVED lines=28> */
[C---:B------:R-:W-:Y:S01]  /*01c0*/  IMAD R15, R0.reuse, c[0x0][0x1dc], R15 ;  /* 0x00007700000f7a24 */ /* 0x040fe200078e020f */
[----:B-1----:R-:W-:Y:S01]  /*01d0*/  HFMA2.MMA R6, -RZ, RZ, 0, 0 ;  /* 0x00000000ff067435 */ /* 0x002fe200000001ff */
[----:B------:R-:W-:Y:S01]  /*01e0*/  IMAD R19, R0, c[0x0][0x284], R19 ;  /* 0x0000a10000137a24 */ /* 0x000fe200078e0213 */
[----:B------:R-:W-:Y:S01]  /*01f0*/  ISETP.GE.AND P3, PT, R12, 0x1, PT ;  /* 0x000000010c00780c */ /* 0x000fe20003f66270 */
[----:B--2---:R-:W-:Y:S01]  /*0200*/  IMAD R4, R148, c[0x0][0x1d0], RZ ;  /* 0x0000740094047a24 */ /* 0x004fe200078e02ff */
[----:B------:R-:W-:Y:S01]  /*0210*/  CS2R R62, SRZ ;  /* 0x00000000003e7805 */ /* 0x000fe2000001ff00 */
[----:B------:R-:W-:Y:S01]  /*0220*/  HFMA2.MMA R89, -RZ, RZ, 0, 0 ;  /* 0x00000000ff597435 */ /* 0x000fe200000001ff */
        /* <DEDUP_REMOVED lines=25> */
[----:B------:R-:W-:Y:S01]  /*03c0*/  IMAD.WIDE.U32 R8, R87, c[0x0][0x1b0], RZ ;  /* 0x00006c0057087a25 */ /* 0x000fe200078e00ff */
[----:B------:R-:W-:-:S02]  /*03d0*/  LEA R11, R12, 0xffffff00, 0x8 ;  /* 0xffffff000c0b7811 */ /* 0x000fc400078e40ff */
[----:B------:R-:W-:Y:S01]  /*03e0*/  @!P1 IADD3 R88, R88, 0x1, RZ ;  /* 0x0000000158589810 */ /* 0x000fe20007ffe0ff */
[----:B------:R-:W-:Y:S01]  /*03f0*/  IMAD R17, R87, c[0x0][0x1b4], R10 ;  /* 0x00006d0057117a24 */ /* 0x000fe200078e020a */
[----:B------:R-:W-:Y:S02]  /*0400*/  SHF.R.S32.HI R13, RZ, 0x1f, R11 ;  /* 0x0000001fff0d7819 */ /* 0x000fe4000001140b */
[----:B------:R-:W-:Y:S02]  /*0410*/  IADD3 R92, P4, R11, R2, RZ ;  /* 0x000000020b5c7210 */ /* 0x000fe40007f9e0ff */
[----:B------:R-:W-:Y:S01]  /*0420*/  IADD3 R9, R9, R17, RZ ;  /* 0x0000001109097210 */ /* 0x000fe20007ffe0ff */
[----:B------:R-:W-:Y:S01]  /*0430*/  IMAD R17, R85, c[0x0][0x1e8], RZ ;  /* 0x00007a0055117a24 */ /* 0x000fe200078e02ff */
[----:B------:R-:W-:Y:S01]  /*0440*/  IADD3.X R15, R13, R3, R15, P4, !PT ;  /* 0x000000030d0f7210 */ /* 0x000fe200027fe40f */
[----:B------:R-:W-:Y:S01]  /*0450*/  IMAD.WIDE.U32 R2, R0, c[0x0][0x1e8], R4 ;  /* 0x00007a0000027a25 */ /* 0x000fe200078e0004 */
[----:B------:R-:W-:-:S02]  /*0460*/  ISETP.NE.AND P1, PT, RZ, c[0x0][0x178], PT ;  /* 0x00005e00ff007a0c */ /* 0x000fc40003f25270 */
[----:B------:R-:W-:Y:S01]  /*0470*/  @P0 IADD3 R88, R88, 0x1, RZ ;  /* 0x0000000158580810 */ /* 0x000fe20007ffe0ff */
[----:B------:R-:W-:Y:S01]  /*0480*/  IMAD.WIDE.U32 R4, R0, c[0x0][0x280], R6 ;  /* 0x0000a00000047a25 */ /* 0x000fe200078e0006 */
[C---:B------:R-:W-:Y:S02]  /*0490*/  IADD3 R94, P0, R11.reuse, R2, RZ ;  /* 0x000000020b5e7210 */ /* 0x040fe40007f1e0ff */
        /* <DEDUP_REMOVED lines=39> */
[C---:B------:R-:W-:Y:S01]  /*0710*/  IMAD R5, R85.reuse, c[0x0][0x180], RZ ;  /* 0x0000600055057a24 */ /* 0x040fe200078e02ff */
[----:B------:R-:W-:Y:S01]  /*0720*/  MOV R99, c[0x0][0x174] ;  /* 0x00005d0000637a02 */ /* 0x000fe20000000f00 */
[----:B------:R-:W-:Y:S01]  /*0730*/  IMAD R7, R85, c[0x0][0x198], RZ ;  /* 0x0000660055077a24 */ /* 0x000fe200078e02ff */
[----:B------:R-:W1:Y:S01]  /*0740*/  S2R R100, SR_LANEID ;  /* 0x0000000000647919 */ /* 0x000e620000000000 */
[C---:B------:R-:W-:Y:S01]  /*0750*/  IMAD R101, R0.reuse, c[0x0][0x184], R5 ;  /* 0x0000610000657a24 */ /* 0x040fe200078e0205 */
[----:B------:R-:W-:Y:S01]  /*0760*/  MOV R115, RZ ;  /* 0x000000ff00737202 */ /* 0x000fe20000000f00 */
[----:B------:R-:W-:Y:S01]  /*0770*/  IMAD.WIDE.U32 R64, R0, c[0x0][0x180], RZ ;  /* 0x0000600000407a25 */ /* 0x000fe200078e00ff */
[----:B------:R-:W-:Y:S01]  /*0780*/  MOV R89, RZ ;  /* 0x000000ff00597202 */ /* 0x000fe20000000f00 */
[----:B------:R-:W-:-:S02]  /*0790*/  UMOV UR4, URZ ;  /* 0x0000003f00047c82 */ /* 0x000fc40008000000 */
[----:B------:R-:W-:Y:S01]  /*07a0*/  IMAD.WIDE.U32 R66, R0, c[0x0][0x198], RZ ;  /* 0x0000660000427a25 */ /* 0x000fe200078e00ff */
[----:B------:R-:W-:-:S03]  /*07b0*/  IADD3 R101, R65, R101, RZ ;  /* 0x0000006541657210 */ /* 0x000fc60007ffe0ff */
[----:B------:R-:W-:-:S05]  /*07c0*/  IMAD R103, R0, c[0x0][0x19c], R7 ;  /* 0x0000670000677a24 */ /* 0x000fca00078e0207 */
[----:B------:R-:W-:Y:S02]  /*07d0*/  IADD3 R103, R67, R103, RZ ;  /* 0x0000006743677210 */ /* 0x000fe40007ffe0ff */
[C---:B0-----:R-:W-:Y:S02]  /*07e0*/  SHF.L.U32 R4, R90.reuse, 0x1, RZ ;  /* 0x000000015a047819 */ /* 0x041fe400000006ff */
[----:B------:R-:W-:Y:S02]  /*07f0*/  SHF.L.U32 R102, R90, 0x3, RZ ;  /* 0x000000035a667819 */ /* 0x000fe400000006ff */
[----:B------:R-:W-:Y:S02]  /*0800*/  LOP3.LUT R5, R4, 0xffffffc0, RZ, 0xc0, !PT ;  /* 0xffffffc004057812 */ /* 0x000fe400078ec0ff */
[C---:B------:R-:W-:Y:S02]  /*0810*/  IADD3 R7, R90.reuse, 0x20, RZ ;  /* 0x000000205a077810 */ /* 0x040fe40007ffe0ff */
[----:B------:R-:W-:-:S02]  /*0820*/  IADD3 R105, R90, 0x40, RZ ;  /* 0x000000405a697810 */ /* 0x000fc40007ffe0ff */
[C---:B------:R-:W-:Y:S02]  /*0830*/  IADD3 R9, R90.reuse, 0x60, RZ ;  /* 0x000000605a097810 */ /* 0x040fe40007ffe0ff */
[C---:B------:R-:W-:Y:S02]  /*0840*/  IADD3 R107, R90.reuse, 0x80, RZ ;  /* 0x000000805a6b7810 */ /* 0x040fe40007ffe0ff */
        /* <DEDUP_REMOVED lines=10> */
[-C--:B------:R-:W-:Y:S02]  /*08f0*/  LEA.HI.SX32 R109, R109, R90.reuse, 0x1b ;  /* 0x0000005a6d6d7211 */ /* 0x080fe400078fdaff */
[-C--:B------:R-:W-:Y:S02]  /*0900*/  LEA.HI.SX32 R110, R11, R90.reuse, 0x1b ;  /* 0x0000005a0b6e7211 */ /* 0x080fe400078fdaff */
[----:B------:R-:W-:Y:S02]  /*0910*/  LEA.HI.SX32 R111, R111, R90, 0x1b ;  /* 0x0000005a6f6f7211 */ /* 0x000fe400078fdaff */
[----:B-1----:R-:W-:Y:S02]  /*0920*/  SHF.R.S32.HI R113, RZ, 0x1f, R108 ;  /* 0x0000001fff717819 */ /* 0x002fe4000001146c */
.L_x_7451:
[----:B------:R-:W-:Y:S01]  /*0930*/  BAR.SYNC.DEFER_BLOCKING 0x0 ;  /* 0x0000000000007b1d */ /* 0x000fe20000010000 */
[C---:B------:R-:W-:Y:S02]  /*0940*/  SHF.L.U32 R24, R108.reuse, 0x4, RZ ;  /* 0x000000046c187819 */ /* 0x040fe400000006ff */
[----:B------:R-:W-:Y:S02]  /*0950*/  SHF.L.U64.HI R25, R108, 0x4, R113 ;  /* 0x000000046c197819 */ /* 0x000fe40000010271 */
[----:B0-----:R-:W-:-:S04]  /*0960*/  IADD3 R4, P0, R91, R24, RZ ;  /* 0x000000185b047210 */ /* 0x001fc80007f1e0ff */
[----:B------:R-:W-:-:S05]  /*0970*/  IADD3.X R5, R92, R25, RZ, P0, !PT ;  /* 0x000000195c057210 */ /* 0x000fca00007fe4ff */
[----:B--2---:R-:W2:Y:S04]  /*0980*/  LDG.E.128 R8, [R4.64] ;  /* 0x0000000604087981 */ /* 0x004ea8000c1e1d00 */
[----:B---3--:R-:W3:Y:S01]  /*0990*/  LDG.E.128 R12, [R4.64+0x200] ;  /* 0x00020006040c7981 */ /* 0x008ee2000c1e1d00 */
[----:B------:R-:W-:Y:S02]  /*09a0*/  SHF.L.U32 R112, R100, 0x5, RZ ;  /* 0x0000000564707819 */ /* 0x000fe400000006ff */
        /* <DEDUP_REMOVED lines=18> */
[----:B0-----:R-:W2:Y:S04]  /*0ad0*/  LDG.E.128 R8, [R4.64] ;  /* 0x0000000604087981 */ /* 0x001ea8000c1e1d00 */
[----:B-1----:R-:W3:Y:S01]  /*0ae0*/  LDG.E.128 R12, [R4.64+0x200] ;  /* 0x00020006040c7981 */ /* 0x002ee2000c1e1d00 */
[----:B------:R-:W-:-:S03]  /*0af0*/  ISETP.LT.AND P0, PT, RZ, c[0x0][0x16c], PT ;  /* 0x00005b00ff007a0c */ /* 0x000fc60003f01270 */
[----:B--2---:R-:W-:Y:S04]  /*0b00*/  STS.128 [R100.X16], R8 ;  /* 0x0000000864007388 */ /* 0x004fe8000000cc00 */
[----:B---3--:R-:W-:Y:S01]  /*0b10*/  STS.128 [R100.X16+0x200], R12 ;  /* 0x0002000c64007388 */ /* 0x008fe2000000cc00 */
[----:B------:R-:W-:-:S06]  /*0b20*/  NOP ;  /* 0x0000000000007918 */ /* 0x000fcc0000000000 */
[----:B------:R-:W0:Y:S04]  /*0b30*/  LDS.128 R24, [R112] ;  /* 0x0000000070187984 */ /* 0x000e280000000c00 */
[----:B------:R-:W1:Y:S01]  /*0b40*/  LDS.128 R20, [R112+0x10] ;  /* 0x0000100070147984 */ /* 0x000e620000000c00 */
[----:B0-----:R-:W-:Y:S02]  /*0b50*/  FFMA.FTZ R6, R40, R24, R89 ;  /* 0x0000001828067223 */ /* 0x001fe40000010059 */
[-C--:B-----5:R-:W-:Y:S02]  /*0b60*/  FMUL.FTZ R16, R24, R84.reuse ;  /* 0x0000005418107220 */ /* 0x0a0fe40000410000 */
[----:B------:R-:W-:Y:S02]  /*0b70*/  FFMA.FTZ R7, R41, R25, R6 ;  /* 0x0000001929077223 */ /* 0x000fe40000010006 */
[----:B------:R-:W-:-:S02]  /*0b80*/  FMUL.FTZ R17, R25, R84 ;  /* 0x0000005419117220 */ /* 0x000fc40000410000 */
[----:B------:R-:W-:Y:S02]  /*0b90*/  FFMA.FTZ R6, R42, R26, R7 ;  /* 0x0000001a2a067223 */ /* 0x000fe40000010007 */
[-C--:B------:R-:W-:Y:S02]  /*0ba0*/  FMUL.FTZ R18, R26, R84.reuse ;  /* 0x000000541a127220 */ /* 0x080fe40000410000 */
[----:B------:R-:W-:Y:S02]  /*0bb0*/  FFMA.FTZ R7, R43, R27, R6 ;  /* 0x0000001b2b077223 */ /* 0x000fe40000010006 */
[----:B------:R-:W-:Y:S02]  /*0bc0*/  FMUL.FTZ R19, R27, R84 ;  /* 0x000000541b137220 */ /* 0x000fe40000410000 */
[----:B-1----:R-:W-:Y:S02]  /*0bd0*/  FFMA.FTZ R4, R36, R20, R7 ;  /* 0x0000001424047223 */ /* 0x002fe40000010007 */
        /* <DEDUP_REMOVED lines=13> */
[----:B------:R-:W-:Y:S05]  /*0cb0*/  BRA `(.L_x_7429) ;  /* 0x0000200000007947 */ /* 0x000fea0003800000 */
.L_x_7428:
[----:B------:R-:W-:Y:S01]  /*0cc0*/  HFMA2.MMA R5, -RZ, RZ, 0, 0 ;  /* 0x00000000ff057435 */ /* 0x000fe200000001ff */
[----:B------:R-:W-:Y:S01]  /*0cd0*/  MOV R4, R90 ;  /* 0x0000005a00047202 */ /* 0x000fe20000000f00 */
[----:B------:R-:W-:Y:S01]  /*0ce0*/  IMAD R6, R148, c[0x0][0x2b8], RZ ;  /* 0x0000ae0094067a24 */ /* 0x000fe200078e02ff */
[----:B------:R-:W-:Y:S01]  /*0cf0*/  HFMA2.MMA R125, -RZ, RZ, 0, 0 ;  /* 0x00000000ff7d7435 */ /* 0x000fe200000001ff */
[----:B------:R-:W-:Y:S01]  /*0d00*/  IMAD R9, R149, c[0x0][0x2c0], RZ ;  /* 0x0000b00095097a24 */ /* 0x000fe200078e02ff */
[----:B------:R-:W-:Y:S01]  /*0d10*/  HFMA2.MMA R127, -RZ, RZ, 0, 0 ;  /* 0x00000000ff7f7435 */ /* 0x000fe200000001ff */
[C---:B------:R-:W-:Y:S01]  /*0d20*/  IMAD R7, R87.reuse, c[0x0][0x2bc], R6 ;  /* 0x0000af0057077a24 */ /* 0x040fe200078e0206 */
[----:B------:R-:W-:Y:S01]  /*0d30*/  MOV R122, RZ ;  /* 0x000000ff007a7202 */ /* 0x000fe20000000f00 */
[----:B------:R-:W-:Y:S01]  /*0d40*/  IMAD R9, R88, c[0x0][0x2c4], R9 ;  /* 0x0000b10058097a24 */ /* 0x000fe200078e0209 */
[----:B------:R-:W-:Y:S01]  /*0d50*/  CS2R R10, SRZ ;  /* 0x00000000000a7805 */ /* 0x000fe2000001ff00 */
[----:B------:R-:W-:-:S04]  /*0d60*/  IMAD.WIDE.U32 R4, R87, c[0x0][0x2b8], R4 ;  /* 0x0000ae0057047a25 */ /* 0x000fc800078e0004 */
[--C-:B------:R-:W-:Y:S01]  /*0d70*/  FADD.FTZ R114, R31, R86.reuse ;  /* 0x000000561f727221 */ /* 0x100fe20000010000 */
[----:B------:R-:W-:Y:S01]  /*0d80*/  IADD3 R5, R5, R7, RZ ;  /* 0x0000000705057210 */ /* 0x000fe20007ffe0ff */
[--C-:B------:R-:W-:Y:S01]  /*0d90*/  FADD.FTZ R117, R30, R86.reuse ;  /* 0x000000561e757221 */ /* 0x100fe20000010000 */
[----:B------:R-:W-:Y:S01]  /*0da0*/  MOV R7, c[0x0][0x174] ;  /* 0x00005d0000077a02 */ /* 0x000fe20000000f00 */
[----:B------:R-:W-:Y:S02]  /*0db0*/  FADD.FTZ R116, R29, R86 ;  /* 0x000000561d747221 */ /* 0x000fe40000010000 */
[----:B------:R-:W-:Y:S01]  /*0dc0*/  IMAD.WIDE.U32 R68, R88, c[0x0][0x2c0], R4 ;  /* 0x0000b00058447a25 */ /* 0x000fe200078e0004 */
[----:B------:R-:W-:Y:S02]  /*0dd0*/  IADD3 R5, R99, -0x1, RZ ;  /* 0xffffffff63057810 */ /* 0x000fe40007ffe0ff */
[----:B------:R-:W-:Y:S01]  /*0de0*/  LEA R7, R7, UR4, 0x8 ;  /* 0x0000000407077c11 */ /* 0x000fe2000f8e40ff */
[--C-:B------:R-:W-:Y:S01]  /*0df0*/  FADD.FTZ R119, R28, R86.reuse ;  /* 0x000000561c777221 */ /* 0x100fe20000010000 */
[----:B------:R-:W-:Y:S01]  /*0e00*/  IADD3 R6, R69, R9, RZ ;  /* 0x0000000945067210 */ /* 0x000fe20007ffe0ff */
[--C-:B------:R-:W-:Y:S01]  /*0e10*/  FADD.FTZ R118, R35, R86.reuse ;  /* 0x0000005623767221 */ /* 0x100fe20000010000 */
[----:B------:R-:W-:Y:S01]  /*0e20*/  LEA R4, P0, R68, c[0x0][0x320], 0x2 ;  /* 0x0000c80044047a11 */ /* 0x000fe200078010ff */
[--C-:B------:R-:W-:Y:S01]  /*0e30*/  FADD.FTZ R121, R34, R86.reuse ;  /* 0x0000005622797221 */ /* 0x100fe20000010000 */
[----:B------:R-:W-:Y:S01]  /*0e40*/  SHF.L.U32 R9, R5, 0x8, RZ ;  /* 0x0000000805097819 */ /* 0x000fe200000006ff */
[----:B------:R-:W-:Y:S01]  /*0e50*/  FADD.FTZ R120, R33, R86 ;  /* 0x0000005621787221 */ /* 0x000fe20000010000 */
[----:B------:R-:W-:Y:S01]  /*0e60*/  LEA.HI.X R5, R68, c[0x0][0x324], R6, 0x2, P0 ;  /* 0x0000c90044057a11 */ /* 0x000fe200000f1406 */
[----:B------:R-:W-:Y:S01]  /*0e70*/  FADD.FTZ R123, R32, R86 ;  /* 0x00000056207b7221 */ /* 0x000fe20000010000 */
[----:B------:R-:W-:-:S03]  /*0e80*/  IADD3 R68, P0, R9, R68, RZ ;  /* 0x0000004409447210 */ /* 0x000fc60007f1e0ff */
[----:B------:R-:W-:Y:S01]  /*0e90*/  IMAD.WIDE R4, R7, 0x4, R4 ;  /* 0x0000000407047825 */ /* 0x000fe200078e0204 */
[----:B------:R-:W-:Y:S02]  /*0ea0*/  LEA.HI.X.SX32 R69, R9, R6, 0x1, P0 ;  /* 0x0000000609457211 */ /* 0x000fe400000f0eff */
[----:B------:R-:W-:Y:S01]  /*0eb0*/  CS2R R8, SRZ ;  /* 0x0000000000087805 */ /* 0x000fe2000001ff00 */
[----:B------:R-:W-:Y:S01]  /*0ec0*/  CS2R R6, SRZ ;  /* 0x0000000000067805 */ /* 0x000fe2000001ff00 */
[C---:B------:R-:W-:Y:S02]  /*0ed0*/  IADD3 R70, P0, R4.reuse, -0x380, RZ ;  /* 0xfffffc8004467810 */ /* 0x040fe40007f1e0ff */
[C---:B------:R-:W-:Y:S02]  /*0ee0*/  IADD3 R72, P1, R4.reuse, -0x300, RZ ;  /* 0xfffffd0004487810 */ /* 0x040fe40007f3e0ff */
        /* <DEDUP_REMOVED lines=10> */
[C---:B------:R-:W-:Y:S02]  /*0f90*/  IADD3.X R81, R5.reuse, -0x1, RZ, P5, !PT ;  /* 0xffffffff05517810 */ /* 0x040fe40002ffe4ff */
[----:B------:R-:W-:Y:S02]  /*0fa0*/  IADD3.X R83, R5, -0x1, RZ, P6, !PT ;  /* 0xffffffff05537810 */ /* 0x000fe400037fe4ff */
[----:B------:R-:W-:Y:S02]  /*0fb0*/  CS2R R4, SRZ ;  /* 0x0000000000047805 */ /* 0x000fe4000001ff00 */
.L_x_7450:
[----:B------:R-:W-:Y:S01]  /*0fc0*/  SHF.R.S32.HI R126, RZ, 0x1f, R125 ;  /* 0x0000001fff7e7819 */ /* 0x000fe2000001147d */
[----:B------:R-:W-:Y:S01]  /*0fd0*/  IMAD.WIDE.U32 R48, R125, c[0x0][0x1c0], RZ ;  /* 0x000070007d307a25 */ /* 0x000fe200078e00ff */
[----:B------:R-:W-:-:S02]  /*0fe0*/  MOV R44, R64 ;  /* 0x00000040002c7202 */ /* 0x000fc40000000f00 */
[----:B------:R-:W-:Y:S01]  /*0ff0*/  MOV R45, R101 ;  /* 0x00000065002d7202 */ /* 0x000fe20000000f00 */
[C---:B------:R-:W-:Y:S02]  /*1000*/  IMAD R46, R126.reuse, c[0x0][0x188], RZ ;  /* 0x000062007e2e7a24 */ /* 0x040fe400078e02ff */
[----:B------:R-:W-:Y:S02]  /*1010*/  IMAD R50, R126, c[0x0][0x1c0], RZ ;  /* 0x000070007e327a24 */ /* 0x000fe400078e02ff */
[----:B------:R-:W-:-:S04]  /*1020*/  IMAD.WIDE.U32 R44, R125, c[0x0][0x188], R44 ;  /* 0x000062007d2c7a25 */ /* 0x000fc800078e002c */
[C---:B------:R-:W-:Y:S01]  /*1030*/  IMAD R47, R125.reuse, c[0x0][0x18c], R46 ;  /* 0x000063007d2f7a24 */ /* 0x040fe200078e022e */
[----:B------:R-:W-:Y:S01]  /*1040*/  LEA R46, P0, R44, c[0x0][0x220], 0x2 ;  /* 0x000088002c2e7a11 */ /* 0x000fe200078010ff */
[----:B------:R-:W-:-:S03]  /*1050*/  IMAD R51, R125, c[0x0][0x1c4], R50 ;  /* 0x000071007d337a24 */ /* 0x000fc600078e0232 */
[----:B------:R-:W-:Y:S02]  /*1060*/  IADD3 R47, R45, R47, RZ ;  /* 0x0000002f2d2f7210 */ /* 0x000fe40007ffe0ff */
[----:B------:R-:W-:Y:S02]  /*1070*/  LEA R45, P1, R48, R97, 0x2 ;  /* 0x00000061302d7211 */ /* 0x000fe400078210ff */
[----:B------:R-:W-:Y:S02]  /*1080*/  IADD3 R49, R49, R51, RZ ;  /* 0x0000003331317210 */ /* 0x000fe40007ffe0ff */
[----:B------:R-:W-:Y:S02]  /*1090*/  LEA.HI.X R47, R44, c[0x0][0x224], R47, 0x2, P0 ;  /* 0x000089002c2f7a11 */ /* 0x000fe400000f142f */
[----:B------:R-:W-:Y:S02]  /*10a0*/  LEA R44, P0, R108, R45, 0x4 ;  /* 0x0000002d6c2c7211 */ /* 0x000fe400078020ff */
[----:B------:R-:W-:Y:S01]  /*10b0*/  LEA.HI.X R48, R48, R98, R49, 0x2, P1 ;  /* 0x0000006230307211 */ /* 0x000fe200008f1431 */
[----:B0-2---:R0:W2:Y:S03]  /*10c0*/  LDG.E R124, [R46.64] ;  /* 0x000000062e7c7981 */ /* 0x0050a6000c1e1900 */
[----:B------:R-:W-:-:S05]  /*10d0*/  LEA.HI.X R45, R108, R48, R113, 0x4, P0 ;  /* 0x000000306c2d7211 */ /* 0x000fca00000f2471 */
[----:B-1-3--:R1:W3:Y:S04]  /*10e0*/  LDG.E.128 R52, [R44.64] ;  /* 0x000000062c347981 */ /* 0x00a2e8000c1e1d00 */
[----:B------:R1:W4:Y:S01]  /*10f0*/  LDG.E.128 R56, [R44.64+0x200] ;  /* 0x000200062c387981 */ /* 0x000322000c1e1d00 */
[----:B------:R-:W-:Y:S01]  /*1100*/  IMAD R50, R126, c[0x0][0x1a0], RZ ;  /* 0x000068007e327a24 */ /* 0x000fe200078e02ff */
[C---:B------:R-:W-:Y:S01]  /*1110*/  ISETP.GT.AND P0, PT, R99.reuse, 0x1, PT ;  /* 0x000000016300780c */ /* 0x040fe20003f04270 */
[----:B------:R-:W-:Y:S01]  /*1120*/  FADD.FTZ R131, R32, R86 ;  /* 0x0000005620837221 */ /* 0x000fe20000010000 */
[----:B------:R-:W-:Y:S01]  /*1130*/  IADD3 R129, R99, -0x1, RZ ;  /* 0xffffffff63817810 */ /* 0x000fe20007ffe0ff */
[----:B0-----:R-:W-:Y:S01]  /*1140*/  IMAD R47, R125, c[0x0][0x1a4], R50 ;  /* 0x000069007d2f7a24 */ /* 0x001fe200078e0232 */
[----:B------:R-:W-:-:S02]  /*1150*/  ISETP.EQ.AND P0, PT, R150, RZ, P0 ;  /* 0x000000ff9600720c */ /* 0x000fc40000702270 */
[----:B------:R-:W-:Y:S02]  /*1160*/  ISETP.NE.AND P1, PT, R90, RZ, PT ;  /* 0x000000ff5a00720c */ /* 0x000fe40003f25270 */
[----:B-1----:R-:W-:Y:S02]  /*1170*/  MOV R44, R66 ;  /* 0x00000042002c7202 */ /* 0x002fe40000000f00 */
[----:B------:R-:W-:Y:S02]  /*1180*/  MOV R45, R103 ;  /* 0x00000067002d7202 */ /* 0x000fe40000000f00 */
[----:B------:R-:W-:-:S03]  /*1190*/  LEA.HI R46, R129, R129, RZ, 0x1 ;  /* 0x00000081812e7211 */ /* 0x000fc600078f08ff */
[----:B------:R-:W-:Y:S01]  /*11a0*/  IMAD.WIDE.U32 R48, R125, c[0x0][0x1a0], R44 ;  /* 0x000068007d307a25 */ /* 0x000fe200078e002c */
[----:B------:R-:W-:Y:S02]  /*11b0*/  LOP3.LUT R46, R46, 0xfffffe, RZ, 0xc0, !PT ;  /* 0x00fffffe2e2e7812 */ /* 0x000fe400078ec0ff */
[----:B------:R-:W-:Y:S02]  /*11c0*/  IADD3 R44, R90, 0x200, RZ ;  /* 0x000002005a2c7810 */ /* 0x000fe40007ffe0ff */
[C---:B------:R-:W-:Y:S02]  /*11d0*/  LEA R50, P2, R48.reuse, c[0x0][0x228], 0x2 ;  /* 0x00008a0030327a11 */ /* 0x040fe400078410ff */
[----:B------:R-:W-:Y:S02]  /*11e0*/  IADD3 R45, R49, R47, RZ ;  /* 0x0000002f312d7210 */ /* 0x000fe40007ffe0ff */
[----:B------:R-:W-:Y:S02]  /*11f0*/  IADD3 R46, R129, -R46, RZ ;  /* 0x8000002e812e7210 */ /* 0x000fe40007ffe0ff */
[----:B------:R-:W-:-:S02]  /*1200*/  LEA.HI.X R51, R48, c[0x0][0x22c], R45, 0x2, P2 ;  /* 0x00008b0030337a11 */ /* 0x000fc400010f142d */
[----:B------:R-:W-:-:S03]  /*1210*/  @P0 IADD3 R48, R99, -0x2, RZ ;  /* 0xfffffffe63300810 */ /* 0x000fc60007ffe0ff */
[----:B------:R0:W4:Y:S02]  /*1220*/  LDG.E R128, [R50.64] ;  /* 0x0000000632807981 */ /* 0x000124000c1e1900 */
[----:B------:R-:W-:Y:S02]  /*1230*/  @P0 IMAD R133, R48, c[0x0][0x16c], R125 ;  /* 0x00005b0030850a24 */ /* 0x000fe400078e027d */
[----:B------:R-:W-:Y:S01]  /*1240*/  FADD.FTZ R130, R33, R86 ;  /* 0x0000005621827221 */ /* 0x000fe20000010000 */
[----:B------:R-:W-:-:S04]  /*1250*/  @!P1 LEA R44, R46, R125, 0x8 ;  /* 0x0000007d2e2c9211 */ /* 0x000fc800078e40ff */
[----:B------:R-:W-:Y:S01]  /*1260*/  SHF.L.U32 R134, R44, 0x2, RZ ;  /* 0x000000022c867819 */ /* 0x000fe200000006ff */
[----:B------:R-:W-:Y:S01]  /*1270*/  FMUL.FTZ R153, R41, R120 ;  /* 0x0000007829997220 */ /* 0x000fe20000410000 */
[----:B------:R-:W-:Y:S01]  /*1280*/  ISETP.NE.AND P2, PT, R90, 0x1f, PT ;  /* 0x0000001f5a00780c */ /* 0x000fe20003f45270 */
[----:B------:R-:W-:Y:S02]  /*1290*/  FMUL.FTZ R156, R40, R123 ;  /* 0x0000007b289c7220 */ /* 0x000fe40000410000 */
[----:B------:R-:W-:Y:S02]  /*12a0*/  FMUL.FTZ R157, R42, R121 ;  /* 0x000000792a9d7220 */ /* 0x000fe40000410000 */
[----:B------:R-:W-:Y:S01]  /*12b0*/  FMUL.FTZ R151, R43, R118 ;  /* 0x000000762b977220 */ /* 0x000fe20000410000 */
[----:B------:R-:W-:Y:S01]  /*12c0*/  MOV R143, RZ ;  /* 0x000000ff008f7202 */ /* 0x000fe20000000f00 */
[----:B------:R-:W-:Y:S01]  /*12d0*/  @P0 IMAD.WIDE R132, R133, 0x8, R2 ;  /* 0x0000000885840825 */ /* 0x000fe200078e0202 */
[----:B------:R-:W-:Y:S03]  /*12e0*/  BSSY B0, `(.L_x_7430) ;  /* 0x000003e000007945 */ /* 0x000fe60003800000 */
[----:B------:R-:W-:-:S02]  /*12f0*/  FMUL.FTZ R147, R36, R119 ;  /* 0x0000007724937220 */ /* 0x000fc40000410000 */
[----:B------:R-:W-:Y:S02]  /*1300*/  FMUL.FTZ R138, R37, R116 ;  /* 0x00000074258a7220 */ /* 0x000fe40000410000 */
[----:B------:R-:W-:Y:S02]  /*1310*/  FMUL.FTZ R155, R39, R114 ;  /* 0x00000072279b7220 */ /* 0x000fe40000410000 */
[----:B--2---:R-:W-:-:S04]  /*1320*/  FMUL.FTZ R135, R124, 1.4426950216293334961 ;  /* 0x3fb8aa3b7c877820 */ /* 0x004fc80000410000 */
[----:B------:R-:W-:Y:S01]  /*1330*/  FMUL.FTZ R137, R135, R131 ;  /* 0x0000008387897220 */ /* 0x000fe20000410000 */
[----:B---3--:R1:W-:Y:S04]  /*1340*/  STS.128 [R100.X16], R52 ;  /* 0x0000003464007388 */ /* 0x0083e8000000cc00 */
[----:B----4-:R-:W-:Y:S01]  /*1350*/  STS.128 [R100.X16+0x200], R56 ;  /* 0x0002003864007388 */ /* 0x010fe2000000cc00 */
[----:B------:R-:W-:-:S06]  /*1360*/  NOP ;  /* 0x0000000000007918 */ /* 0x000fcc0000000000 */
[----:B0-----:R-:W0:Y:S01]  /*1370*/  LDS.128 R48, [R112+0x10] ;  /* 0x0000100070307984 */ /* 0x001e220000000c00 */
[----:B------:R-:W2:Y:S01]  /*1380*/  MUFU.EX2 R137, R137 ;  /* 0x0000008900897308 */ /* 0x000ea20000000800 */
[----:B------:R-:W-:Y:S02]  /*1390*/  FMUL.FTZ R136, R135, R130 ;  /* 0x0000008287887220 */ /* 0x000fe40000410000 */
[----:B------:R-:W3:Y:S01]  /*13a0*/  LDS.128 R44, [R112] ;  /* 0x00000000702c7984 */ /* 0x000ee20000000c00 */
[--C-:B-1----:R-:W-:Y:S02]  /*13b0*/  FADD.FTZ R55, R34, R86.reuse ;  /* 0x0000005622377221 */ /* 0x102fe40000010000 */
[----:B------:R-:W-:Y:S02]  /*13c0*/  FADD.FTZ R54, R35, R86 ;  /* 0x0000005623367221 */ /* 0x000fe40000010000 */
[C---:B------:R-:W-:Y:S01]  /*13d0*/  FMUL.FTZ R140, R135.reuse, R55 ;  /* 0x00000037878c7220 */ /* 0x040fe20000410000 */
[----:B------:R-:W1:Y:S01]  /*13e0*/  MUFU.EX2 R136, R136 ;  /* 0x0000008800887308 */ /* 0x000e620000000800 */
[----:B------:R-:W-:Y:S01]  /*13f0*/  FMUL.FTZ R146, R135, R54 ;  /* 0x0000003687927220 */ /* 0x000fe20000410000 */
[----:B--2---:R2:W-:Y:S06]  /*1400*/  STS [R134+0xa88], R137 ;  /* 0x000a888986007388 */ /* 0x0045ec0000000800 */
[----:B------:R-:W4:Y:S01]  /*1410*/  MUFU.EX2 R140, R140 ;  /* 0x0000008c008c7308 */ /* 0x000f220000000800 */
[----:B------:R-:W-:Y:S07]  /*1420*/  BAR.SYNC.DEFER_BLOCKING 0x0 ;  /* 0x0000000000007b1d */ /* 0x000fee0000010000 */
[----:B------:R-:W2:Y:S01]  /*1430*/  MUFU.EX2 R146, R146 ;  /* 0x0000009200927308 */ /* 0x000ea20000000800 */
[----:B-1----:R-:W-:-:S04]  /*1440*/  FFMA.FTZ R52, R136, R156, R153 ;  /* 0x0000009c88347223 */ /* 0x002fc80000010099 */
[----:B----4-:R-:W-:Y:S02]  /*1450*/  FFMA.FTZ R141, R140, R52, R157 ;  /* 0x000000348c8d7223 */ /* 0x010fe4000001009d */
[----:B0-----:R-:W-:-:S04]  /*1460*/  FMUL.FTZ R154, R128, R51 ;  /* 0x00000033809a7220 */ /* 0x001fc80000410000 */
[----:B------:R-:W-:Y:S01]  /*1470*/  FMUL.FTZ R167, R23, R154 ;  /* 0x0000009a17a77220 */ /* 0x000fe20000410000 */
[----:B------:R0:W5:Y:S01]  /*1480*/  @P0 LDG.E R143, [R132.64+0x4] ;  /* 0x00000406848f0981 */ /* 0x000162000c1e1900 */
[----:B--2---:R-:W-:-:S03]  /*1490*/  FFMA.FTZ R154, R146, R141, R151 ;  /* 0x0000008d929a7223 */ /* 0x004fc60000010097 */
[----:B------:R1:W2:Y:S01]  /*14a0*/  @P2 LDS R141, [R90.X4+0x128c] ;  /* 0x00128c005a8d2984 */ /* 0x0002a20000004800 */
[--C-:B------:R-:W-:Y:S02]  /*14b0*/  FADD.FTZ R58, R31, R86.reuse ;  /* 0x000000561f3a7221 */ /* 0x100fe40000010000 */
[--C-:B------:R-:W-:Y:S02]  /*14c0*/  FADD.FTZ R57, R28, R86.reuse ;  /* 0x000000561c397221 */ /* 0x100fe40000010000 */
[--C-:B------:R-:W-:Y:S02]  /*14d0*/  FADD.FTZ R56, R29, R86.reuse ;  /* 0x000000561d387221 */ /* 0x100fe40000010000 */
[----:B------:R-:W-:Y:S02]  /*14e0*/  FADD.FTZ R59, R30, R86 ;  /* 0x000000561e3b7221 */ /* 0x000fe40000010000 */
[C---:B0-----:R-:W-:Y:S02]  /*14f0*/  FMUL.FTZ R132, R135.reuse, R58 ;  /* 0x0000003a87847220 */ /* 0x041fe40000410000 */
[----:B------:R-:W-:-:S02]  /*1500*/  FMUL.FTZ R144, R135, R57 ;  /* 0x0000003987907220 */ /* 0x000fc40000410000 */
[C---:B------:R-:W-:Y:S02]  /*1510*/  FMUL.FTZ R133, R135.reuse, R56 ;  /* 0x0000003887857220 */ /* 0x040fe40000410000 */
[----:B------:R-:W-:Y:S01]  /*1520*/  FMUL.FTZ R145, R135, R59 ;  /* 0x0000003b87917220 */ /* 0x000fe20000410000 */
[----:B------:R-:W0:Y:S01]  /*1530*/  MUFU.EX2 R132, R132 ;  /* 0x0000008400847308 */ /* 0x000e220000000800 */
[----:B------:R-:W-:-:S07]  /*1540*/  FMUL.FTZ R139, R128, R50 ;  /* 0x00000032808b7220 */ /* 0x000fce0000410000 */
[----:B------:R-:W4:Y:S01]  /*1550*/  MUFU.EX2 R144, R144 ;  /* 0x0000009000907308 */ /* 0x000f220000000800 */
[----:B------:R-:W-:-:S07]  /*1560*/  FMUL.FTZ R53, R137, R136 ;  /* 0x0000008889357220 */ /* 0x000fce0000410000 */
[----:B------:R-:W0:Y:S08]  /*1570*/  MUFU.EX2 R133, R133 ;  /* 0x0000008500857308 */ /* 0x000e300000000800 */
[----:B------:R-:W0:Y:S01]  /*1580*/  MUFU.EX2 R145, R145 ;  /* 0x0000009100917308 */ /* 0x000e220000000800 */
[----:B------:R-:W-:Y:S02]  /*1590*/  FMUL.FTZ R152, R128, R49 ;  /* 0x0000003180987220 */ /* 0x000fe40000410000 */
[----:B------:R-:W-:-:S02]  /*15a0*/  FMUL.FTZ R161, R22, R139 ;  /* 0x0000008b16a17220 */ /* 0x000fc40000410000 */
[----:B------:R-:W-:Y:S02]  /*15b0*/  FMUL.FTZ R159, R140, R53 ;  /* 0x000000358c9f7220 */ /* 0x000fe40000410000 */
[----:B------:R-:W-:Y:S02]  /*15c0*/  FMUL.FTZ R134, R38, R117 ;  /* 0x0000007526867220 */ /* 0x000fe40000410000 */
[C---:B---3--:R-:W-:Y:S02]  /*15d0*/  FMUL.FTZ R53, R128.reuse, R44 ;  /* 0x0000002c80357220 */ /* 0x048fe40000410000 */
[C---:B------:R-:W-:Y:S02]  /*15e0*/  FMUL.FTZ R52, R128.reuse, R45 ;  /* 0x0000002d80347220 */ /* 0x040fe40000410000 */
[C---:B------:R-:W-:Y:S02]  /*15f0*/  FMUL.FTZ R135, R128.reuse, R46 ;  /* 0x0000002e80877220 */ /* 0x040fe40000410000 */
[----:B------:R-:W-:-:S02]  /*1600*/  FMUL.FTZ R142, R128, R47 ;  /* 0x0000002f808e7220 */ /* 0x000fc40000410000 */
[----:B------:R-:W-:Y:S02]  /*1610*/  FMUL.FTZ R139, R128, R48 ;  /* 0x00000030808b7220 */ /* 0x000fe40000410000 */
[----:B------:R-:W-:Y:S02]  /*1620*/  FMUL.FTZ R168, R21, R152 ;  /* 0x0000009815a87220 */ /* 0x000fe40000410000 */
[----:B0-----:R-:W-:Y:S01]  /*1630*/  FFMA.FTZ R158, R132, R167, R161 ;  /* 0x000000a7849e7223 */ /* 0x001fe200000100a1 */
[----:B------:R-:W-:Y:S05]  /*1640*/  @P2 BRA `(.L_x_7431) ;  /* 0x0000007000002947 */ /* 0x000fea0003800000 */
[----:B-12-4-:R-:W-:-:S13]  /*1650*/  ISETP.NE.AND P0, PT, R99, c[0x0][0x174], PT ;  /* 0x00005d0063007a0c */ /* 0x016fda0003f05270 */
[----:B------:R-:W-:-:S04]  /*1660*/  @P0 LEA.HI R141, R99, R99, RZ, 0x1 ;  /* 0x00000063638d0211 */ /* 0x000fc800078f08ff */
[----:B------:R-:W-:Y:S02]  /*1670*/  @P0 LOP3.LUT R152, R141, 0xfffffe, RZ, 0xc0, !PT ;  /* 0x00fffffe8d980812 */ /* 0x000fe400078ec0ff */
[----:B------:R-:W-:Y:S02]  /*1680*/  MOV R141, 0x3f800000 ;  /* 0x3f800000008d7802 */ /* 0x000fe40000000f00 */
[----:B------:R-:W-:-:S04]  /*1690*/  @P0 IADD3 R152, -R152, R99, RZ ;  /* 0x0000006398980210 */ /* 0x000fc80007ffe1ff */
[----:B------:R-:W-:-:S05]  /*16a0*/  @P0 LEA R152, R152, R125, 0x8 ;  /* 0x0000007d98980211 */ /* 0x000fca00078e40ff */
[----:B------:R0:W1:Y:S02]  /*16b0*/  @P0 LDS R141, [R152.X4+0xa88] ;  /* 0x000a8800988d0984 */ /* 0x0000640000004800 */
.L_x_7431:
[----:B-12-4-:R-:W-:Y:S05]  /*16c0*/  BSYNC B0 ;  /* 0x0000000000007941 */ /* 0x016fea0003800000 */
.L_x_7430:
[----:B0-----:R-:W-:Y:S01]  /*16d0*/  FMUL.FTZ R152, R132, R141 ;  /* 0x0000008d84987220 */ /* 0x001fe20000410000 */
[----:B------:R-:W-:Y:S01]  /*16e0*/  ISETP.NE.AND P3, PT, R150, 0x1f, PT ;  /* 0x0000001f9600780c */ /* 0x000fe20003f65270 */
[----:B------:R-:W-:Y:S01]  /*16f0*/  FMUL.FTZ R166, R20, R139 ;  /* 0x0000008b14a67220 */ /* 0x000fe20000410000 */
[----:B------:R-:W-:Y:S01]  /*1700*/  ISETP.GE.AND P0, PT, R100, 0x1, PT ;  /* 0x000000016400780c */ /* 0x000fe20003f06270 */
[C---:B------:R-:W-:Y:S01]  /*1710*/  FFMA.FTZ R158, R145.reuse, R158, R168 ;  /* 0x0000009e919e7223 */ /* 0x040fe200000100a8 */
[----:B------:R-:W-:Y:S01]  /*1720*/  ISETP.GE.U32.AND P4, PT, R150, 0x18, PT ;  /* 0x000000189600780c */ /* 0x000fe20003f86070 */
[----:B------:R-:W-:Y:S01]  /*1730*/  FMUL.FTZ R152, R145, R152 ;  /* 0x0000009891987220 */ /* 0x000fe20000410000 */
[----:B------:R-:W-:Y:S01]  /*1740*/  SHF.L.U32 R169, R125, 0x3, RZ ;  /* 0x000000037da97819 */ /* 0x000fe200000006ff */
[----:B------:R-:W-:Y:S01]  /*1750*/  FMUL.FTZ R162, R24, R53 ;  /* 0x0000003518a27220 */ /* 0x000fe20000410000 */
[----:B------:R-:W-:Y:S01]  /*1760*/  ISETP.NE.AND P5, PT, R90, RZ, PT ;  /* 0x000000ff5a00720c */ /* 0x000fe20003fa5270 */
[----:B------:R-:W-:Y:S01]  /*1770*/  FMUL.FTZ R165, R27, R142 ;  /* 0x0000008e1ba57220 */ /* 0x000fe20000410000 */
[----:B------:R-:W-:Y:S01]  /*1780*/  LEA R129, R129, R90, 0x8 ;  /* 0x0000005a81817211 */ /* 0x000fe200078e40ff */
[C---:B------:R-:W-:Y:S01]  /*1790*/  FFMA.FTZ R139, R133.reuse, R158, R166 ;  /* 0x0000009e858b7223 */ /* 0x040fe200000100a6 */
[----:B------:R-:W-:Y:S01]  /*17a0*/  BSSY B0, `(.L_x_7432) ;  /* 0x00000be000007945 */ /* 0x000fe20003800000 */
[----:B------:R-:W-:-:S02]  /*17b0*/  FMUL.FTZ R53, R133, R152 ;  /* 0x0000009885357220 */ /* 0x000fc40000410000 */
[----:B------:R-:W-:Y:S02]  /*17c0*/  FMUL.FTZ R159, R146, R159 ;  /* 0x0000009f929f7220 */ /* 0x000fe40000410000 */
[----:B------:R-:W-:Y:S02]  /*17d0*/  FMUL.FTZ R164, R26, R135 ;  /* 0x000000871aa47220 */ /* 0x000fe40000410000 */
[C---:B------:R-:W-:Y:S02]  /*17e0*/  FFMA.FTZ R139, R144.reuse, R139, R165 ;  /* 0x0000008b908b7223 */ /* 0x040fe400000100a5 */
[C---:B------:R-:W-:Y:S02]  /*17f0*/  FMUL.FTZ R53, R144.reuse, R53 ;  /* 0x0000003590357220 */ /* 0x040fe40000410000 */
        /* <DEDUP_REMOVED lines=13> */
[C---:B------:R-:W-:Y:S01]  /*18d0*/  FFMA.FTZ R154, R132.reuse, R154, R155 ;  /* 0x0000009a849a7223 */ /* 0x040fe2000001009b */
[----:B------:R-:W0:Y:S01]  /*18e0*/  SHFL.DOWN PT, R135, R152, 0x1, 0x1f ;  /* 0x08201f0098877f89 */ /* 0x000e2200000e0000 */
[----:B------:R-:W-:-:S03]  /*18f0*/  FMUL.FTZ R139, R132, R53 ;  /* 0x00000035848b7220 */ /* 0x000fc60000410000 */
[----:B------:R-:W1:Y:S04]  /*1900*/  SHFL.DOWN PT, R142, R159, 0x1, 0x1f ;  /* 0x08201f009f8e7f89 */ /* 0x000e6800000e0000 */
        /* <DEDUP_REMOVED lines=33> */
[----:B------:R-:W-:Y:S01]  /*1b20*/  ISETP.NE.OR P0, PT, R150, RZ, P0 ;  /* 0x000000ff9600720c */ /* 0x000fe20000705670 */
[----:B------:R-:W3:Y:S01]  /*1b30*/  SHFL.UP PT, R142, R139, 0x8, RZ ;  /* 0x050000008b8e7989 */ /* 0x000ee200000e00ff */
[----:B0-----:R-:W-:-:S11]  /*1b40*/  @!P4 FFMA.FTZ R152, R159, R155, R152 ;  /* 0x0000009b9f98c223 */ /* 0x001fd60000010098 */
[----:B------:R-:W-:Y:S01]  /*1b50*/  @!P0 LDS.64 R52, [R169+0x1308] ;  /* 0x00130800a9348984 */ /* 0x000fe20000000a00 */
        /* <DEDUP_REMOVED lines=15> */
[----:B------:R-:W-:Y:S04]  /*1c50*/  SHFL.IDX PT, R160, R53, RZ, 0x1f ;  /* 0x00001fff35a07589 */ /* 0x000fe800000e0000 */
[----:B------:R-:W0:Y:S04]  /*1c60*/  SHFL.DOWN PT, R135, R159, 0x1, 0x1f ;  /* 0x08201f009f877f89 */ /* 0x000e2800000e0000 */
[----:B-----5:R-:W-:Y:S04]  /*1c70*/  SHFL.IDX PT, R142, R143, RZ, 0x1f ;  /* 0x00001fff8f8e7589 */ /* 0x020fe800000e0000 */
[----:B------:R-:W-:Y:S04]  /*1c80*/  SHFL.UP PT, R154, R154, 0x1, RZ ;  /* 0x042000009a9a7989 */ /* 0x000fe800000e00ff */
[----:B------:R-:W1:Y:S04]  /*1c90*/  SHFL.UP PT, R139, R139, 0x1, RZ ;  /* 0x042000008b8b7989 */ /* 0x000e6800000e00ff */
[----:B------:R-:W2:Y:S01]  /*1ca0*/  SHFL.IDX PT, R158, R152, RZ, 0x1f ;  /* 0x00001fff989e7589 */ /* 0x000ea200000e0000 */
[----:B0-----:R-:W-:-:S04]  /*1cb0*/  @P2 FFMA.FTZ R160, R135, R160, R170 ;  /* 0x000000a087a02223 */ /* 0x001fc800000100aa */
[----:B------:R-:W-:Y:S02]  /*1cc0*/  FFMA.FTZ R135, R160, R141, R167 ;  /* 0x0000008da0877223 */ /* 0x000fe400000100a7 */
[----:B-1----:R-:W-:Y:S01]  /*1cd0*/  @P1 FFMA.FTZ R142, R139, R142, R154 ;  /* 0x0000008e8b8e1223 */ /* 0x002fe2000001009a */
[----:B------:R-:W-:-:S03]  /*1ce0*/  P2R R139, PR, RZ, 0x20 ;  /* 0x00000020ff8b7803 */ /* 0x000fc60000000000 */
[----:B------:R-:W-:Y:S02]  /*1cf0*/  FFMA.FTZ R167, R137, R142, R156 ;  /* 0x0000008e89a77223 */ /* 0x000fe4000001009c */
[----:B------:R-:W-:Y:S02]  /*1d00*/  FFMA.FTZ R137, R132, R135, R161 ;  /* 0x0000008784897223 */ /* 0x000fe400000100a1 */
[----:B------:R-:W-:Y:S02]  /*1d10*/  FMUL.FTZ R161, R41, R130 ;  /* 0x0000008229a17220 */ /* 0x000fe40000410000 */
[----:B------:R-:W-:Y:S02]  /*1d20*/  FMUL.FTZ R142, R155, R52 ;  /* 0x000000349b8e7220 */ /* 0x000fe40000410000 */
[----:B------:R-:W-:Y:S02]  /*1d30*/  FFMA.FTZ R52, R145, R137, R168 ;  /* 0x0000008991347223 */ /* 0x000fe400000100a8 */
[----:B--2---:R-:W-:-:S02]  /*1d40*/  FFMA.FTZ R143, R155, R53, R158 ;  /* 0x000000359b8f7223 */ /* 0x004fc4000001009e */
[CC--:B------:R-:W-:Y:S02]  /*1d50*/  FFMA.FTZ R152, R136.reuse, R167.reuse, R161 ;  /* 0x000000a788987223 */ /* 0x0c0fe400000100a1 */
[-C--:B------:R-:W-:Y:S01]  /*1d60*/  FFMA.FTZ R153, R136, R167.reuse, R153 ;  /* 0x000000a788997223 */ /* 0x080fe20000010099 */
[----:B------:R0:W-:Y:S01]  /*1d70*/  @!P5 STS.64 [R169+0x1308], R142 ;  /* 0x0013088ea900d388 */ /* 0x0001e20000000a00 */
[----:B------:R-:W-:Y:S02]  /*1d80*/  FFMA.FTZ R53, R133, R52, R166 ;  /* 0x0000003485357223 */ /* 0x000fe400000100a6 */
[----:B------:R-:W-:Y:S02]  /*1d90*/  FMUL.FTZ R139, R44, R167 ;  /* 0x000000a72c8b7220 */ /* 0x000fe40000410000 */
[----:B------:R-:W-:Y:S02]  /*1da0*/  FMUL.FTZ R141, R45, R152 ;  /* 0x000000982d8d7220 */ /* 0x000fe40000410000 */
[----:B------:R-:W-:-:S02]  /*1db0*/  FFMA.FTZ R45, R144, R53, R165 ;  /* 0x00000035902d7223 */ /* 0x000fc400000100a5 */
[----:B------:R-:W-:Y:S02]  /*1dc0*/  FFMA.FTZ R157, R140, R153, R157 ;  /* 0x000000998c9d7223 */ /* 0x000fe4000001009d */
[----:B------:R-:W-:Y:S01]  /*1dd0*/  FFMA.FTZ R44, R24, R139, RZ ;  /* 0x0000008b182c7223 */ /* 0x000fe200000100ff */
[----:B0-----:R-:W-:Y:S01]  /*1de0*/  IADD3 R142, -R129, c[0x0][0x168], RZ ;  /* 0x00005a00818e7a10 */ /* 0x001fe20007ffe1ff */
[----:B------:R-:W-:Y:S02]  /*1df0*/  FMUL.FTZ R153, R43, R54 ;  /* 0x000000362b997220 */ /* 0x000fe40000410000 */
[----:B------:R-:W-:Y:S01]  /*1e00*/  FFMA.FTZ R139, R146, R45, R164 ;  /* 0x0000002d928b7223 */ /* 0x000fe200000100a4 */
[----:B------:R-:W-:Y:S01]  /*1e10*/  ISETP.GE.AND P0, PT, R142, 0x1, PT ;  /* 0x000000018e00780c */ /* 0x000fe20003f06270 */
[----:B------:R-:W-:Y:S02]  /*1e20*/  FFMA.FTZ R151, R146, R157, R151 ;  /* 0x0000009d92977223 */ /* 0x000fe40000010097 */
[----:B------:R-:W-:-:S02]  /*1e30*/  FFMA.FTZ R155, R25, R141, R44 ;  /* 0x0000008d199b7223 */ /* 0x000fc4000001002c */
[-C--:B------:R-:W-:Y:S02]  /*1e40*/  FMUL.FTZ R46, R46, R157.reuse ;  /* 0x0000009d2e2e7220 */ /* 0x080fe40000410000 */
[----:B------:R-:W-:Y:S02]  /*1e50*/  FFMA.FTZ R146, R146, R157, R153 ;  /* 0x0000009d92927223 */ /* 0x000fe40000010099 */
[----:B------:R-:W-:Y:S02]  /*1e60*/  FFMA.FTZ R159, R144, R151, R147 ;  /* 0x00000097909f7223 */ /* 0x000fe40000010093 */
[----:B------:R-:W-:Y:S02]  /*1e70*/  FFMA.FTZ R46, R26, R46, R155 ;  /* 0x0000002e1a2e7223 */ /* 0x000fe4000001009b */
[----:B------:R-:W-:Y:S02]  /*1e80*/  FMUL.FTZ R44, R47, R146 ;  /* 0x000000922f2c7220 */ /* 0x000fe40000410000 */
[----:B------:R-:W-:-:S02]  /*1e90*/  FFMA.FTZ R138, R133, R159, R138 ;  /* 0x0000009f858a7223 */ /* 0x000fc4000001008a */
[----:B------:R-:W-:Y:S02]  /*1ea0*/  FFMA.FTZ R147, R27, R44, R46 ;  /* 0x0000002c1b937223 */ /* 0x000fe4000001002e */
[----:B------:R-:W-:Y:S02]  /*1eb0*/  FMUL.FTZ R48, R48, R159 ;  /* 0x0000009f30307220 */ /* 0x000fe40000410000 */
[----:B------:R-:W-:Y:S02]  /*1ec0*/  FFMA.FTZ R141, R140, R139, R163 ;  /* 0x0000008b8c8d7223 */ /* 0x000fe400000100a3 */
[----:B------:R-:W-:Y:S02]  /*1ed0*/  FFMA.FTZ R163, R145, R138, R134 ;  /* 0x0000008a91a37223 */ /* 0x000fe40000010086 */
[----:B------:R-:W-:Y:S02]  /*1ee0*/  FFMA.FTZ R134, R20, R48, R147 ;  /* 0x0000003014867223 */ /* 0x000fe40000010093 */
[----:B------:R-:W-:-:S02]  /*1ef0*/  FMUL.FTZ R48, R37, R56 ;  /* 0x0000003825307220 */ /* 0x000fc40000410000 */
[C---:B------:R-:W-:Y:S02]  /*1f00*/  FMUL.FTZ R143, R128.reuse, R167 ;  /* 0x000000a7808f7220 */ /* 0x040fe40000410000 */
[----:B------:R-:W-:Y:S02]  /*1f10*/  FFMA.FTZ R133, R133, R159, R48 ;  /* 0x0000009f85857223 */ /* 0x000fe40000010030 */
[----:B------:R-:W-:Y:S02]  /*1f20*/  FADD.FTZ R44, -R161, R152 ;  /* 0x00000098a12c7221 */ /* 0x000fe40000010100 */
[----:B------:R-:W-:Y:S02]  /*1f30*/  FMUL.FTZ R49, R49, R133 ;  /* 0x0000008531317220 */ /* 0x000fe40000410000 */
[C---:B------:R-:W-:Y:S02]  /*1f40*/  FMUL.FTZ R147, R128.reuse, R157 ;  /* 0x0000009d80937220 */ /* 0x040fe40000410000 */
[----:B------:R-:W-:-:S02]  /*1f50*/  FMUL.FTZ R152, R128, R152 ;  /* 0x0000009880987220 */ /* 0x000fc40000410000 */
[----:B------:R-:W-:Y:S02]  /*1f60*/  FFMA.FTZ R155, R21, R49, R134 ;  /* 0x00000031159b7223 */ /* 0x000fe40000010086 */
[----:B------:R-:W-:Y:S02]  /*1f70*/  FMUL.FTZ R49, R39, R58 ;  /* 0x0000003a27317220 */ /* 0x000fe40000410000 */
[----:B------:R-:W-:Y:S02]  /*1f80*/  FMUL.FTZ R143, R24, R143 ;  /* 0x0000008f188f7220 */ /* 0x000fe40000410000 */
[----:B------:R-:W-:Y:S02]  /*1f90*/  FMUL.FTZ R147, R26, R147 ;  /* 0x000000931a937220 */ /* 0x000fe40000410000 */
[----:B------:R-:W-:Y:S01]  /*1fa0*/  FMUL.FTZ R145, R25, R152 ;  /* 0x0000009819917220 */ /* 0x000fe20000410000 */
[----:B------:R0:W-:Y:S01]  /*1fb0*/  STS [R102.X4+0x430], R143 ;  /* 0x0004308f66007388 */ /* 0x0001e20000004800 */
[----:B------:R-:W-:-:S02]  /*1fc0*/  FFMA.FTZ R132, R132, R163, R49 ;  /* 0x000000a384847223 */ /* 0x000fc40000010031 */
[----:B------:R-:W-:Y:S01]  /*1fd0*/  FFMA.FTZ R47, R136, R141, R162 ;  /* 0x0000008d882f7223 */ /* 0x000fe200000100a2 */
[----:B------:R1:W-:Y:S01]  /*1fe0*/  STS [R102.X4+0x438], R147 ;  /* 0x0004389366007388 */ /* 0x0003e20000004800 */
[----:B------:R-:W-:Y:S02]  /*1ff0*/  FADD.FTZ R46, -R153, R146 ;  /* 0x00000092992e7221 */ /* 0x000fe40000010100 */
[----:B------:R-:W-:Y:S01]  /*2000*/  FMUL.FTZ R50, R50, R163 ;  /* 0x000000a332327220 */ /* 0x000fe20000410000 */
[----:B------:R2:W-:Y:S01]  /*2010*/  STS [R102.X4+0x434], R145 ;  /* 0x0004349166007388 */ /* 0x0005e20000004800 */
[----:B------:R-:W-:Y:S02]  /*2020*/  FMUL.FTZ R51, R51, R132 ;  /* 0x0000008433337220 */ /* 0x000fe40000410000 */
[----:B0-----:R-:W-:Y:S02]  /*2030*/  FADD.FTZ R143, -R48, R133 ;  /* 0x00000085308f7221 */ /* 0x001fe40000010100 */
[----:B------:R-:W-:-:S02]  /*2040*/  FMUL.FTZ R146, R128, R146 ;  /* 0x0000009280927220 */ /* 0x000fc40000410000 */
[----:B-1----:R-:W-:Y:S02]  /*2050*/  FADD.FTZ R147, -R49, R132 ;  /* 0x0000008431937221 */ /* 0x002fe40000010100 */
[C---:B------:R-:W-:Y:S02]  /*2060*/  FMUL.FTZ R153, R128.reuse, R159 ;  /* 0x0000009f80997220 */ /* 0x040fe40000410000 */
[C---:B------:R-:W-:Y:S02]  /*2070*/  FMUL.FTZ R48, R128.reuse, R133 ;  /* 0x0000008580307220 */ /* 0x040fe40000410000 */
[C---:B--2---:R-:W-:Y:S02]  /*2080*/  FMUL.FTZ R145, R128.reuse, R163 ;  /* 0x000000a380917220 */ /* 0x044fe40000410000 */
[----:B------:R-:W-:Y:S02]  /*2090*/  FMUL.FTZ R132, R128, R132 ;  /* 0x0000008480847220 */ /* 0x000fe40000410000 */
[----:B------:R-:W-:-:S02]  /*20a0*/  FFMA.FTZ R128, R40, -R131, R167 ;  /* 0x8000008328807223 */ /* 0x000fc400000100a7 */
[----:B------:R-:W-:Y:S02]  /*20b0*/  FMUL.FTZ R131, R47, R131 ;  /* 0x000000832f837220 */ /* 0x000fe40000410000 */
[----:B------:R-:W-:Y:S02]  /*20c0*/  FFMA.FTZ R50, R22, R50, R155 ;  /* 0x0000003216327223 */ /* 0x000fe4000001009b */
[----:B------:R-:W-:Y:S02]  /*20d0*/  FMUL.FTZ R130, R141, R130 ;  /* 0x000000828d827220 */ /* 0x000fe40000410000 */
[----:B------:R-:W-:Y:S02]  /*20e0*/  FFMA.FTZ R49, R131, R128, RZ ;  /* 0x0000008083317223 */ /* 0x000fe400000100ff */
[C---:B------:R-:W-:Y:S02]  /*20f0*/  FFMA.FTZ R138, R23.reuse, R51, R50 ;  /* 0x00000033178a7223 */ /* 0x040fe40000010032 */
[----:B------:R-:W-:-:S02]  /*2100*/  FMUL.FTZ R51, R23, R132 ;  /* 0x0000008417337220 */ /* 0x000fc40000410000 */
[-C--:B------:R-:W-:Y:S02]  /*2110*/  FFMA.FTZ R132, R42, -R55.reuse, R157 ;  /* 0x800000372a847223 */ /* 0x080fe4000001009d */
[----:B------:R-:W-:Y:S01]  /*2120*/  FMUL.FTZ R55, R139, R55 ;  /* 0x000000378b377220 */ /* 0x000fe20000410000 */
[----:B------:R-:W-:Y:S01]  /*2130*/  STS [R102.X4+0x44c], R51 ;  /* 0x00044c3366007388 */ /* 0x000fe20000004800 */
[----:B------:R-:W-:Y:S02]  /*2140*/  FFMA.FTZ R49, R130, R44, R49 ;  /* 0x0000002c82317223 */ /* 0x000fe40000010031 */
        /* <DEDUP_REMOVED lines=8> */
[----:B------:R0:W-:Y:S01]  /*21d0*/  STS [R102.X4+0x444], R133 ;  /* 0x0004448566007388 */ /* 0x0001e20000004800 */
[----:B------:R-:W-:-:S02]  /*21e0*/  FMUL.FTZ R145, R22, R145 ;  /* 0x0000009116917220 */ /* 0x000fc40000410000 */
[----:B------:R-:W-:Y:S01]  /*21f0*/  FMUL.FTZ R56, R52, R56 ;  /* 0x0000003834387220 */ /* 0x000fe20000410000 */
[----:B------:R1:W-:Y:S01]  /*2200*/  STS [R102.X4+0x43c], R151 ;  /* 0x00043c9766007388 */ /* 0x0003e20000004800 */
[----:B------:R-:W-:Y:S02]  /*2210*/  FFMA.FTZ R49, R57, R134, R49 ;  /* 0x0000008639317223 */ /* 0x000fe40000010031 */
[----:B------:R-:W-:Y:S01]  /*2220*/  FMUL.FTZ R136, R135, R58 ;  /* 0x0000003a87887220 */ /* 0x000fe20000410000 */
[----:B------:R-:W-:Y:S01]  /*2230*/  STS [R102.X4+0x440], R153 ;  /* 0x0004409966007388 */ /* 0x000fe20000004800 */
[-C--:B------:R-:W-:Y:S01]  /*2240*/  FFMA.FTZ R58, R38, -R59.reuse, R163 ;  /* 0x8000003b263a7223 */ /* 0x080fe200000100a3 */
[----:B0-----:R-:W-:Y:S01]  /*2250*/  SHF.L.U64.HI R133, R122, 0x2, R127 ;  /* 0x000000027a857819 */ /* 0x001fe2000001027f */
[----:B------:R-:W-:Y:S01]  /*2260*/  FMUL.FTZ R59, R137, R59 ;  /* 0x0000003b893b7220 */ /* 0x000fe20000410000 */
[----:B------:R0:W-:Y:S01]  /*2270*/  STS [R102.X4+0x448], R145 ;  /* 0x0004489166007388 */ /* 0x0001e20000004800 */
[----:B------:R-:W-:Y:S01]  /*2280*/  FFMA.FTZ R49, R56, R143, R49 ;  /* 0x0000008f38317223 */ /* 0x000fe20000010031 */
[----:B-1----:R-:W-:Y:S01]  /*2290*/  SHF.L.U32 R151, R122, 0x2, RZ ;  /* 0x000000027a977819 */ /* 0x002fe200000006ff */
[----:B------:R-:W-:-:S02]  /*22a0*/  IMAD R133, R133, c[0x0][0x2d0], RZ ;  /* 0x0000b40085857a24 */ /* 0x000fc400078e02ff */
[----:B------:R-:W-:Y:S02]  /*22b0*/  FFMA.FTZ R140, R59, R58, R49 ;  /* 0x0000003a3b8c7223 */ /* 0x000fe40000010031 */
[----:B0-----:R-:W-:Y:S01]  /*22c0*/  FMUL.FTZ R145, R136, R147 ;  /* 0x0000009388917220 */ /* 0x001fe20000410000 */
[----:B------:R-:W-:Y:S06]  /*22d0*/  BAR.SYNC.DEFER_BLOCKING 0x0 ;  /* 0x0000000000007b1d */ /* 0x000fec0000010000 */
[----:B------:R-:W-:Y:S05]  /*22e0*/  @!P0 BRA `(.L_x_7433) ;  /* 0x0000009000008947 */ /* 0x000fea0003800000 */
[----:B------:R-:W-:Y:S01]  /*22f0*/  LEA.HI.SX32 R129, R90, R90, 0x1b ;  /* 0x0000005a5a817211 */ /* 0x000fe200078fdaff */
        /* <DEDUP_REMOVED lines=8> */
.L_x_7433:
[----:B------:R-:W-:Y:S05]  /*2380*/  BSYNC B0 ;  /* 0x0000000000007941 */ /* 0x000fea0003800000 */
.L_x_7432:
[----:B0-----:R0:W1:Y:S01]  /*2390*/  LDS R51, [R104.X4+0x4b0] ;  /* 0x0004b00068337984 */ /* 0x0010620000004800 */
[----:B------:R-:W-:Y:S01]  /*23a0*/  ISETP.GE.AND P6, PT, R142, 0x21, PT ;  /* 0x000000218e00780c */ /* 0x000fe20003fc6270 */
[----:B------:R-:W-:Y:S01]  /*23b0*/  BSSY B0, `(.L_x_7434) ;  /* 0x000000d000007945 */ /* 0x000fe20003800000 */
[----:B------:R-:W-:Y:S01]  /*23c0*/  FADD.FTZ R126, R140, R145 ;  /* 0x000000918c7e7221 */ /* 0x000fe20000010000 */
[C---:B------:R-:W-:Y:S01]  /*23d0*/  ISETP.GE.AND P0, PT, R142.reuse, 0x41, PT ;  /* 0x000000418e00780c */ /* 0x040fe20003f06270 */
[----:B------:R-:W-:Y:S01]  /*23e0*/  IMAD R133, R151, c[0x0][0x2d4], R133 ;  /* 0x0000b50097857a24 */ /* 0x000fe200078e0285 */
[C---:B------:R-:W-:Y:S02]  /*23f0*/  ISETP.GE.AND P1, PT, R142.reuse, 0x61, PT ;  /* 0x000000618e00780c */ /* 0x040fe40003f26270 */
        /* <DEDUP_REMOVED lines=8> */
.L_x_7435:
[----:B0-----:R-:W-:Y:S05]  /*2480*/  BSYNC B0 ;  /* 0x0000000000007941 */ /* 0x001fea0003800000 */
.L_x_7434:
[----:B-1----:R0:W1:Y:S01]  /*2490*/  LDS R51, [R105.X4+0x530] ;  /* 0x0005300069337984 */ /* 0x0020620000004800 */
[----:B------:R-:W-:Y:S01]  /*24a0*/  BSSY B0, `(.L_x_7436) ;  /* 0x0000005000007945 */ /* 0x000fe20003800000 */
[----:B------:R-:W-:Y:S05]  /*24b0*/  @!P0 BRA `(.L_x_7437) ;  /* 0x0000003000008947 */ /* 0x000fea0003800000 */
[----:B------:R-:W-:-:S05]  /*24c0*/  IMAD.WIDE.U32 R48, R151, c[0x0][0x2d0], R72 ;  /* 0x0000b40097307a25 */ /* 0x000fca00078e0048 */
[----:B------:R-:W-:-:S05]  /*24d0*/  IADD3 R49, R133, R49, RZ ;  /* 0x0000003185317210 */ /* 0x000fca0007ffe0ff */
[----:B-1----:R1:W-:Y:S02]  /*24e0*/  RED.E.ADD.F32.FTZ.RN.STRONG.GPU [R48.64], R51 ;  /* 0x000000333000798e */ /* 0x0023e4000c10e786 */
.L_x_7437:
[----:B------:R-:W-:Y:S05]  /*24f0*/  BSYNC B0 ;  /* 0x0000000000007941 */ /* 0x000fea0003800000 */
.L_x_7436:
[----:B-1----:R1:W2:Y:S01]  /*2500*/  LDS R51, [R106.X4+0x5b0] ;  /* 0x0005b0006a337984 */ /* 0x0022a20000004800 */
[----:B------:R-:W-:Y:S01]  /*2510*/  BSSY B0, `(.L_x_7438) ;  /* 0x0000005000007945 */ /* 0x000fe20003800000 */
[----:B------:R-:W-:Y:S05]  /*2520*/  @!P1 BRA `(.L_x_7439) ;  /* 0x0000003000009947 */ /* 0x000fea0003800000 */
[----:B------:R-:W-:-:S05]  /*2530*/  IMAD.WIDE.U32 R48, R151, c[0x0][0x2d0], R74 ;  /* 0x0000b40097307a25 */ /* 0x000fca00078e004a */
[----:B------:R-:W-:-:S05]  /*2540*/  IADD3 R49, R133, R49, RZ ;  /* 0x0000003185317210 */ /* 0x000fca0007ffe0ff */
[----:B--2---:R2:W-:Y:S02]  /*2550*/  RED.E.ADD.F32.FTZ.RN.STRONG.GPU [R48.64], R51 ;  /* 0x000000333000798e */ /* 0x0045e4000c10e786 */
.L_x_7439:
[----:B------:R-:W-:Y:S05]  /*2560*/  BSYNC B0 ;  /* 0x0000000000007941 */ /* 0x000fea0003800000 */
.L_x_7438:
[----:B--2---:R2:W3:Y:S01]  /*2570*/  LDS R51, [R107.X4+0x630] ;  /* 0x000630006b337984 */ /* 0x0044e20000004800 */
[----:B------:R-:W-:Y:S01]  /*2580*/  BSSY B0, `(.L_x_7440) ;  /* 0x0000005000007945 */ /* 0x000fe20003800000 */
[----:B------:R-:W-:Y:S05]  /*2590*/  @!P2 BRA `(.L_x_7441) ;  /* 0x000000300000a947 */ /* 0x000fea0003800000 */
[----:B------:R-:W-:-:S05]  /*25a0*/  IMAD.WIDE.U32 R48, R151, c[0x0][0x2d0], R76 ;  /* 0x0000b40097307a25 */ /* 0x000fca00078e004c */
[----:B------:R-:W-:-:S05]  /*25b0*/  IADD3 R49, R133, R49, RZ ;  /* 0x0000003185317210 */ /* 0x000fca0007ffe0ff */
[----:B---3--:R3:W-:Y:S02]  /*25c0*/  RED.E.ADD.F32.FTZ.RN.STRONG.GPU [R48.64], R51 ;  /* 0x000000333000798e */ /* 0x0087e4000c10e786 */
.L_x_7441:
[----:B------:R-:W-:Y:S05]  /*25d0*/  BSYNC B0 ;  /* 0x0000000000007941 */ /* 0x000fea0003800000 */
.L_x_7440:
[----:B---3--:R3:W4:Y:S01]  /*25e0*/  LDS R51, [R109.X4+0x6b0] ;  /* 0x0006b0006d337984 */ /* 0x0087220000004800 */
[----:B------:R-:W-:Y:S01]  /*25f0*/  BSSY B0, `(.L_x_7442) ;  /* 0x0000005000007945 */ /* 0x000fe20003800000 */
[----:B------:R-:W-:Y:S05]  /*2600*/  @!P3 BRA `(.L_x_7443) ;  /* 0x000000300000b947 */ /* 0x000fea0003800000 */
[----:B------:R-:W-:-:S05]  /*2610*/  IMAD.WIDE.U32 R48, R151, c[0x0][0x2d0], R78 ;  /* 0x0000b40097307a25 */ /* 0x000fca00078e004e */
[----:B------:R-:W-:-:S05]  /*2620*/  IADD3 R49, R133, R49, RZ ;  /* 0x0000003185317210 */ /* 0x000fca0007ffe0ff */
[----:B----4-:R4:W-:Y:S02]  /*2630*/  RED.E.ADD.F32.FTZ.RN.STRONG.GPU [R48.64], R51 ;  /* 0x000000333000798e */ /* 0x0109e4000c10e786 */
.L_x_7443:
[----:B------:R-:W-:Y:S05]  /*2640*/  BSYNC B0 ;  /* 0x0000000000007941 */ /* 0x000fea0003800000 */
.L_x_7442:
[----:B------:R0:W1:Y:S01]  /*2650*/  LDS R129, [R110.X4+0x730] ;  /* 0x000730006e817984 */ /* 0x0000620000004800 */
[----:B------:R-:W-:Y:S01]  /*2660*/  BSSY B0, `(.L_x_7444) ;  /* 0x0000006000007945 */ /* 0x000fe20003800000 */
[----:B----4-:R-:W-:Y:S01]  /*2670*/  IMAD.WIDE.U32 R50, R151, c[0x0][0x2d0], R82 ;  /* 0x0000b40097327a25 */ /* 0x010fe200078e0052 */
[----:B------:R-:W-:Y:S05]  /*2680*/  @!P4 BRA `(.L_x_7445) ;  /* 0x000000300000c947 */ /* 0x000fea0003800000 */
[----:B------:R-:W-:-:S05]  /*2690*/  IMAD.WIDE.U32 R48, R151, c[0x0][0x2d0], R80 ;  /* 0x0000b40097307a25 */ /* 0x000fca00078e0050 */
[----:B------:R-:W-:-:S05]  /*26a0*/  IADD3 R49, R133, R49, RZ ;  /* 0x0000003185317210 */ /* 0x000fca0007ffe0ff */
[----:B-1----:R1:W-:Y:S02]  /*26b0*/  RED.E.ADD.F32.FTZ.RN.STRONG.GPU [R48.64], R129 ;  /* 0x000000813000798e */ /* 0x0023e4000c10e786 */
.L_x_7445:
[----:B------:R-:W-:Y:S05]  /*26c0*/  BSYNC B0 ;  /* 0x0000000000007941 */ /* 0x000fea0003800000 */
.L_x_7444:
[----:B-1----:R1:W4:Y:S01]  /*26d0*/  LDS R129, [R111.X4+0x7b0] ;  /* 0x0007b0006f817984 */ /* 0x0023220000004800 */
[----:B------:R-:W-:Y:S01]  /*26e0*/  BSSY B0, `(.L_x_7446) ;  /* 0x0000005000007945 */ /* 0x000fe20003800000 */
[----:B------:R-:W-:Y:S05]  /*26f0*/  @!P5 BRA `(.L_x_7447) ;  /* 0x000000300000d947 */ /* 0x000fea0003800000 */
[----:B------:R-:W-:Y:S02]  /*2700*/  IADD3 R49, R133, R51, RZ ;  /* 0x0000003385317210 */ /* 0x000fe40007ffe0ff */
[----:B------:R-:W-:-:S05]  /*2710*/  MOV R48, R50 ;  /* 0x0000003200307202 */ /* 0x000fca0000000f00 */
[----:B----4-:R4:W-:Y:S02]  /*2720*/  RED.E.ADD.F32.FTZ.RN.STRONG.GPU [R48.64], R129 ;  /* 0x000000813000798e */ /* 0x0109e4000c10e786 */
.L_x_7447:
[----:B------:R-:W-:Y:S05]  /*2730*/  BSYNC B0 ;  /* 0x0000000000007941 */ /* 0x000fea0003800000 */
.L_x_7446:
[----:B------:R-:W5:Y:S01]  /*2740*/  SHFL.DOWN PT, R51, R138, 0x1, 0x1f ;  /* 0x08201f008a337f89 */ /* 0x000f6200000e0000 */
[----:B------:R-:W-:Y:S01]  /*2750*/  ISETP.GT.AND P0, PT, R100, 0x1e, PT ;  /* 0x0000001e6400780c */ /* 0x000fe20003f04270 */
[----:B----4-:R-:W-:Y:S01]  /*2760*/  FMUL.FTZ R48, R124, R52 ;  /* 0x000000347c307220 */ /* 0x010fe20000410000 */
[----:B------:R-:W-:Y:S01]  /*2770*/  ISETP.NE.AND P1, PT, R100, RZ, PT ;  /* 0x000000ff6400720c */ /* 0x000fe20003f25270 */
[----:B------:R-:W4:Y:S01]  /*2780*/  SHFL.DOWN PT, R49, R126, 0x1, 0x1f ;  /* 0x08201f007e317f89 */ /* 0x000f2200000e0000 */
[----:B------:R-:W-:Y:S01]  /*2790*/  ISETP.NE.AND P2, PT, R90, RZ, PT ;  /* 0x000000ff5a00720c */ /* 0x000fe20003f45270 */
[----:B------:R-:W-:Y:S01]  /*27a0*/  FMUL.FTZ R143, R48, R143 ;  /* 0x0000008f308f7220 */ /* 0x000fe20000410000 */
[----:B------:R-:W-:Y:S01]  /*27b0*/  BSSY B0, `(.L_x_7448) ;  /* 0x000004a000007945 */ /* 0x000fe20003800000 */
        /* <DEDUP_REMOVED lines=8> */
[----:B-----5:R-:W-:Y:S02]  /*2840*/  @!P0 FADD.FTZ R138, R138, R51 ;  /* 0x000000338a8a8221 */ /* 0x020fe40000010000 */
[----:B------:R-:W-:Y:S02]  /*2850*/  FADD.FTZ R14, R59, R14 ;  /* 0x0000000e3b0e7221 */ /* 0x000fe40000010000 */
[----:B----4-:R-:W-:Y:S01]  /*2860*/  @!P0 FADD.FTZ R126, R126, R49 ;  /* 0x000000317e7e8221 */ /* 0x010fe20000010000 */
        /* <DEDUP_REMOVED lines=23> */
[----:B-----5:R-:W-:-:S03]  /*29e0*/  @!P0 FADD.FTZ R126, R126, R49 ;  /* 0x000000317e7e8221 */ /* 0x020fc60000010000 */
[----:B------:R-:W4:Y:S01]  /*29f0*/  SHFL.DOWN PT, R129, R138, 0x10, 0x1f ;  /* 0x0a001f008a817f89 */ /* 0x000f2200000e0000 */
[----:B------:R-:W-:Y:S01]  /*2a00*/  FMUL.FTZ R49, R124, R137 ;  /* 0x000000897c317220 */ /* 0x000fe20000410000 */
[----:B------:R-:W-:Y:S02]  /*2a10*/  ISETP.GT.AND P0, PT, R100, 0xf, PT ;  /* 0x0000000f6400780c */ /* 0x000fe40003f04270 */
[----:B------:R-:W5:Y:S01]  /*2a20*/  SHFL.DOWN PT, R51, R126, 0x10, 0x1f ;  /* 0x0a001f007e337f89 */ /* 0x000f6200000e0000 */
[----:B------:R-:W-:-:S04]  /*2a30*/  FMUL.FTZ R49, R49, R58 ;  /* 0x0000003a31317220 */ /* 0x000fc80000410000 */
[----:B------:R-:W-:Y:S02]  /*2a40*/  FFMA.FTZ R137, R38, R137, R49 ;  /* 0x0000008926897223 */ /* 0x000fe40000010031 */
[C---:B------:R-:W-:Y:S02]  /*2a50*/  FMUL.FTZ R49, R124.reuse, R45 ;  /* 0x0000002d7c317220 */ /* 0x040fe40000410000 */
[----:B------:R-:W-:Y:S02]  /*2a60*/  FADD.FTZ R10, R137, R10 ;  /* 0x0000000a890a7221 */ /* 0x000fe40000010000 */
[----:B------:R-:W-:Y:S02]  /*2a70*/  FMUL.FTZ R48, R49, R46 ;  /* 0x0000002e31307220 */ /* 0x000fe40000410000 */
[C---:B------:R-:W-:Y:S02]  /*2a80*/  FMUL.FTZ R46, R124.reuse, R139 ;  /* 0x0000008b7c2e7220 */ /* 0x040fe40000410000 */
[----:B------:R-:W-:-:S02]  /*2a90*/  FMUL.FTZ R49, R124, R141 ;  /* 0x0000008d7c317220 */ /* 0x000fc40000410000 */
[----:B------:R-:W-:Y:S02]  /*2aa0*/  FMUL.FTZ R124, R124, R47 ;  /* 0x0000002f7c7c7220 */ /* 0x000fe40000410000 */
[----:B------:R-:W-:Y:S02]  /*2ab0*/  FMUL.FTZ R46, R46, R132 ;  /* 0x000000842e2e7220 */ /* 0x000fe40000410000 */
[----:B----4-:R-:W-:Y:S02]  /*2ac0*/  @!P0 FADD.FTZ R138, R138, R129 ;  /* 0x000000818a8a8221 */ /* 0x010fe40000010000 */
[----:B------:R-:W-:Y:S02]  /*2ad0*/  FMUL.FTZ R44, R49, R44 ;  /* 0x0000002c312c7220 */ /* 0x000fe40000410000 */
[----:B-----5:R-:W-:Y:S01]  /*2ae0*/  @!P0 FADD.FTZ R126, R126, R51 ;  /* 0x000000337e7e8221 */ /* 0x020fe20000010000 */
[----:B------:R-:W-:Y:S01]  /*2af0*/  MOV R133, R138 ;  /* 0x0000008a00857202 */ /* 0x000fe20000000f00 */
[----:B------:R-:W-:-:S02]  /*2b00*/  FMUL.FTZ R124, R124, R128 ;  /* 0x000000807c7c7220 */ /* 0x000fc40000410000 */
[----:B------:R-:W-:Y:S01]  /*2b10*/  FFMA.FTZ R48, R43, R45, R48 ;  /* 0x0000002d2b307223 */ /* 0x000fe20000010030 */
[----:B------:R-:W-:Y:S01]  /*2b20*/  MOV R132, R126 ;  /* 0x0000007e00847202 */ /* 0x000fe20000000f00 */
[----:B------:R-:W-:Y:S02]  /*2b30*/  FFMA.FTZ R139, R42, R139, R46 ;  /* 0x0000008b2a8b7223 */ /* 0x000fe4000001002e */
[----:B------:R-:W-:Y:S02]  /*2b40*/  FFMA.FTZ R44, R41, R141, R44 ;  /* 0x0000008d292c7223 */ /* 0x000fe4000001002c */
[----:B------:R4:W-:Y:S01]  /*2b50*/  @!P1 STS.64 [0x858], R132 ;  /* 0x00085884ff009388 */ /* 0x0009e20000000a00 */
[----:B------:R-:W-:Y:S02]  /*2b60*/  FFMA.FTZ R47, R40, R47, R124 ;  /* 0x0000002f282f7223 */ /* 0x000fe4000001007c */
[----:B------:R-:W-:Y:S02]  /*2b70*/  FADD.FTZ R7, R48, R7 ;  /* 0x0000000730077221 */ /* 0x000fe40000010000 */
[----:B------:R-:W-:-:S02]  /*2b80*/  FADD.FTZ R6, R139, R6 ;  /* 0x000000068b067221 */ /* 0x000fc40000010000 */
        /* <DEDUP_REMOVED lines=12> */
.L_x_7449:
[----:B----4-:R-:W-:Y:S05]  /*2c50*/  BSYNC B0 ;  /* 0x0000000000007941 */ /* 0x010fea0003800000 */
.L_x_7448:
[----:B------:R-:W-:Y:S02]  /*2c60*/  IADD3 R125, R125, 0x1, RZ ;  /* 0x000000017d7d7810 */ /* 0x000fe40007ffe0ff */
[----:B------:R-:W-:Y:S02]  /*2c70*/  IADD3 R122, P1, R122, 0x1, RZ ;  /* 0x000000017a7a7810 */ /* 0x000fe40007f3e0ff */
[----:B------:R-:W-:Y:S02]  /*2c80*/  ISETP.GE.AND P0, PT, R125, c[0x0][0x16c], PT ;  /* 0x00005b007d007a0c */ /* 0x000fe40003f06270 */
[----:B------:R-:W-:-:S11]  /*2c90*/  IADD3.X R127, RZ, R127, RZ, P1, !PT ;  /* 0x0000007fff7f7210 */ /* 0x000fd60000ffe4ff */
[----:B------:R-:W-:Y:S01]  /*2ca0*/  @P0 CALL.REL.NOINC `(.L_x_7429) ;  /* 0x0000001000000944 */ /* 0x000fe20003c00000 */
[----:B------:R-:W-:Y:S05]  /*2cb0*/  BRA `(.L_x_7450) ;  /* 0xffffe30000007947 */ /* 0x000fea000383ffff */
.L_x_7429:
[----:B------:R-:W-:Y:S01]  /*2cc0*/  BAR.SYNC.DEFER_BLOCKING 0x0 ;  /* 0x0000000000007b1d */ /* 0x000fe20000010000 */
[----:B------:R-:W-:Y:S01]  /*2cd0*/  IADD3 R36, R99, -0x1, RZ ;  /* 0xffffffff63247810 */ /* 0x000fe20007ffe0ff */
[----:B------:R-:W-:Y:S01]  /*2ce0*/  IMAD R20, R148, c[0x0][0x2d8], RZ ;  /* 0x0000b60094147a24 */ /* 0x000fe200078e02ff */
[----:B------:R-:W-:Y:S01]  /*2cf0*/  SHF.L.U32 R34, R108, 0x4, RZ ;  /* 0x000000046c227819 */ /* 0x000fe200000006ff */
[----:B------:R-:W-:Y:S01]  /*2d00*/  IMAD R32, R148, c[0x0][0x2f8], RZ ;  /* 0x0000be0094207a24 */ /* 0x000fe200078e02ff */
[----:B------:R-:W-:Y:S01]  /*2d10*/  SHF.L.U32 R22, R36, 0x8, RZ ;  /* 0x0000000824167819 */ /* 0x000fe200000006ff */
[----:B------:R-:W-:Y:S01]  /*2d20*/  IMAD R33, R87, c[0x0][0x2dc], R20 ;  /* 0x0000b70057217a24 */ /* 0x000fe200078e0214 */
[----:B------:R-:W-:Y:S01]  /*2d30*/  SHF.L.U64.HI R35, R108, 0x4, R113 ;  /* 0x000000046c237819 */ /* 0x000fe20000010271 */
[----:B------:R-:W-:Y:S01]  /*2d40*/  UIADD3 UR4, UR4, -0x100, URZ ;  /* 0xffffff0004047890 */ /* 0x000fe2000fffe03f */
[----:B------:R-:W-:Y:S02]  /*2d50*/  SHF.R.S32.HI R23, RZ, 0x1f, R22 ;  /* 0x0000001fff177819 */ /* 0x000fe40000011416 */
[----:B------:R-:W-:-:S02]  /*2d60*/  ISETP.GT.AND P4, PT, R99, 0x1, PT ;  /* 0x000000016300780c */ /* 0x000fc40003f84270 */
[----:B------:R-:W-:Y:S01]  /*2d70*/  IADD3 R95, P1, R95, -0x400, RZ ;  /* 0xfffffc005f5f7810 */ /* 0x000fe20007f3e0ff */
[--C-:B------:R-:W-:Y:S01]  /*2d80*/  IMAD.WIDE.U32 R20, R87, c[0x0][0x2d8], R22.reuse ;  /* 0x0000b60057147a25 */ /* 0x100fe200078e0016 */
[----:B------:R-:W-:Y:S02]  /*2d90*/  IADD3 R93, P2, R93, -0x400, RZ ;  /* 0xfffffc005d5d7810 */ /* 0x000fe40007f5e0ff */
[----:B------:R-:W-:Y:S01]  /*2da0*/  IADD3 R91, P3, R91, -0x400, RZ ;  /* 0xfffffc005b5b7810 */ /* 0x000fe20007f7e0ff */
[----:B------:R-:W-:Y:S01]  /*2db0*/  IMAD.WIDE.U32 R22, R87, c[0x0][0x2f8], R22 ;  /* 0x0000be0057167a25 */ /* 0x000fe200078e0016 */
[----:B------:R-:W-:Y:S02]  /*2dc0*/  IADD3 R21, R21, R33, RZ ;  /* 0x0000002115157210 */ /* 0x000fe40007ffe0ff */
[----:B------:R-:W-:Y:S01]  /*2dd0*/  MOV R99, R36 ;  /* 0x0000002400637202 */ /* 0x000fe20000000f00 */
[----:B------:R-:W-:Y:S01]  /*2de0*/  IMAD R33, R87, c[0x0][0x2fc], R32 ;  /* 0x0000bf0057217a24 */ /* 0x000fe200078e0220 */
[----:B------:R-:W-:Y:S01]  /*2df0*/  IADD3.X R96, R96, -0x1, RZ, P1, !PT ;  /* 0xffffffff60607810 */ /* 0x000fe20000ffe4ff */
[----:B------:R4:W-:Y:S01]  /*2e00*/  STS.128 [R112], R16 ;  /* 0x0000001070007388 */ /* 0x0009e20000000c00 */
[----:B------:R-:W-:-:S02]  /*2e10*/  IADD3.X R94, R94, -0x1, RZ, P2, !PT ;  /* 0xffffffff5e5e7810 */ /* 0x000fc400017fe4ff */
[----:B------:R-:W-:Y:S01]  /*2e20*/  IADD3 R23, R23, R33, RZ ;  /* 0x0000002117177210 */ /* 0x000fe20007ffe0ff */
[----:B------:R5:W-:Y:S01]  /*2e30*/  STS.128 [R112+0x10], R12 ;  /* 0x0000100c70007388 */ /* 0x000be20000000c00 */
[----:B------:R-:W-:-:S06]  /*2e40*/  NOP ;  /* 0x0000000000007918 */ /* 0x000fcc0000000000 */
[----:B------:R-:W0:Y:S01]  /*2e50*/  LDS.128 R24, [R100.X16] ;  /* 0x0000000064187984 */ /* 0x000e22000000cc00 */
[----:B------:R-:W-:-:S03]  /*2e60*/  IADD3.X R92, R92, -0x1, RZ, P3, !PT ;  /* 0xffffffff5c5c7810 */ /* 0x000fc60001ffe4ff */
[----:B------:R-:W1:Y:S01]  /*2e70*/  LDS.128 R28, [R100.X16+0x200] ;  /* 0x00020000641c7984 */ /* 0x000e62000000cc00 */
[----:B----4-:R-:W-:-:S04]  /*2e80*/  IMAD R17, R85, c[0x0][0x2e0], RZ ;  /* 0x0000b80055117a24 */ /* 0x010fc800078e02ff */
[C---:B------:R-:W-:Y:S02]  /*2e90*/  IMAD R17, R0.reuse, c[0x0][0x2e4], R17 ;  /* 0x0000b90000117a24 */ /* 0x040fe400078e0211 */
[----:B-----5:R-:W-:-:S05]  /*2ea0*/  IMAD.WIDE.U32 R12, R0, c[0x0][0x2e0], R20 ;  /* 0x0000b800000c7a25 */ /* 0x020fca00078e0014 */
[----:B------:R-:W-:Y:S02]  /*2eb0*/  IADD3 R13, R13, R17, RZ ;  /* 0x000000110d0d7210 */ /* 0x000fe40007ffe0ff */
[----:B------:R-:W-:-:S04]  /*2ec0*/  LEA R20, P0, R12, c[0x0][0x330], 0x2 ;  /* 0x0000cc000c147a11 */ /* 0x000fc800078010ff */
[----:B------:R-:W-:Y:S02]  /*2ed0*/  LEA.HI.X R12, R12, c[0x0][0x334], R13, 0x2, P0 ;  /* 0x0000cd000c0c7a11 */ /* 0x000fe400000f140d */
[----:B------:R-:W-:-:S04]  /*2ee0*/  IADD3 R20, P0, R20, R34, RZ ;  /* 0x0000002214147210 */ /* 0x000fc80007f1e0ff */
[----:B------:R-:W-:-:S05]  /*2ef0*/  IADD3.X R21, R12, R35, RZ, P0, !PT ;  /* 0x000000230c157210 */ /* 0x000fca00007fe4ff */
[----:B0-----:R0:W-:Y:S04]  /*2f00*/  STG.E.128 [R20.64], R24 ;  /* 0x0000001814007986 */ /* 0x0011e8000c101d06 */
[----:B-1----:R1:W-:Y:S04]  /*2f10*/  STG.E.128 [R20.64+0x200], R28 ;  /* 0x0002001c14007986 */ /* 0x0023e8000c101d06 */
[----:B------:R-:W-:Y:S01]  /*2f20*/  BAR.SYNC.DEFER_BLOCKING 0x0 ;  /* 0x0000000000007b1d */ /* 0x000fe20000010000 */
[----:B0-----:R-:W-:Y:S02]  /*2f30*/  FADD.FTZ R24, R115, R4 ;  /* 0x0000000473187221 */ /* 0x001fe40000010000 */
[----:B------:R-:W-:-:S02]  /*2f40*/  IMAD R25, R85, c[0x0][0x300], RZ ;  /* 0x0000c00055197a24 */ /* 0x000fc400078e02ff */
[----:B-1----:R-:W-:Y:S02]  /*2f50*/  FADD.FTZ R21, R24, R5 ;  /* 0x0000000518157221 */ /* 0x002fe40000010000 */
[----:B------:R-:W-:Y:S01]  /*2f60*/  IMAD R25, R0, c[0x0][0x304], R25 ;  /* 0x0000c10000197a24 */ /* 0x000fe200078e0219 */
[----:B------:R0:W-:Y:S04]  /*2f70*/  STS.128 [R112], R4 ;  /* 0x0000000470007388 */ /* 0x0001e80000000c00 */
[----:B------:R1:W-:Y:S01]  /*2f80*/  STS.128 [R112+0x10], R8 ;  /* 0x0000100870007388 */ /* 0x0003e20000000c00 */
[----:B------:R-:W-:-:S06]  /*2f90*/  NOP ;  /* 0x0000000000007918 */ /* 0x000fcc0000000000 */
[----:B------:R-:W4:Y:S04]  /*2fa0*/  LDS.128 R12, [R100.X16] ;  /* 0x00000000640c7984 */ /* 0x000f28000000cc00 */
[----:B------:R-:W5:Y:S01]  /*2fb0*/  LDS.128 R16, [R100.X16+0x200] ;  /* 0x0002000064107984 */ /* 0x000f62000000cc00 */
[----:B0-----:R-:W-:-:S04]  /*2fc0*/  IMAD.WIDE.U32 R4, R0, c[0x0][0x300], R22 ;  /* 0x0000c00000047a25 */ /* 0x001fc800078e0016 */
[----:B------:R-:W-:Y:S01]  /*2fd0*/  FADD.FTZ R6, R21, R6 ;  /* 0x0000000615067221 */ /* 0x000fe20000010000 */
[----:B------:R-:W-:Y:S02]  /*2fe0*/  IADD3 R21, R5, R25, RZ ;  /* 0x0000001905157210 */ /* 0x000fe40007ffe0ff */
[----:B------:R-:W-:Y:S01]  /*2ff0*/  LEA R5, P0, R4, c[0x0][0x340], 0x2 ;  /* 0x0000d00004057a11 */ /* 0x000fe200078010ff */
[----:B------:R-:W-:-:S03]  /*3000*/  FADD.FTZ R7, R6, R7 ;  /* 0x0000000706077221 */ /* 0x000fc60000010000 */
[----:B------:R-:W-:Y:S01]  /*3010*/  LEA.HI.X R6, R4, c[0x0][0x344], R21, 0x2, P0 ;  /* 0x0000d10004067a11 */ /* 0x000fe200000f1415 */
[----:B-1----:R-:W-:Y:S01]  /*3020*/  FADD.FTZ R8, R7, R8 ;  /* 0x0000000807087221 */ /* 0x002fe20000010000 */
[----:B------:R-:W-:-:S03]  /*3030*/  IADD3 R4, P0, R5, R34, RZ ;  /* 0x0000002205047210 */ /* 0x000fc60007f1e0ff */
[----:B------:R-:W-:Y:S01]  /*3040*/  FADD.FTZ R9, R8, R9 ;  /* 0x0000000908097221 */ /* 0x000fe20000010000 */
[----:B------:R-:W-:Y:S02]  /*3050*/  IADD3.X R5, R6, R35, RZ, P0, !PT ;  /* 0x0000002306057210 */ /* 0x000fe400007fe4ff */
[----:B------:R-:W-:Y:S01]  /*3060*/  IADD3 R97, P0, R97, -0x400, RZ ;  /* 0xfffffc0061617810 */ /* 0x000fe20007f1e0ff */
[----:B------:R-:W-:-:S03]  /*3070*/  FADD.FTZ R10, R9, R10 ;  /* 0x0000000a090a7221 */ /* 0x000fc60000010000 */
[----:B------:R-:W-:Y:S01]  /*3080*/  IADD3.X R98, R98, -0x1, RZ, P0, !PT ;  /* 0xffffffff62627810 */ /* 0x000fe200007fe4ff */
[----:B------:R-:W-:Y:S01]  /*3090*/  FADD.FTZ R115, R10, R11 ;  /* 0x0000000b0a737221 */ /* 0x000fe20000010000 */
[----:B----4-:R0:W-:Y:S04]  /*30a0*/  STG.E.128 [R4.64], R12 ;  /* 0x0000000c04007986 */ /* 0x0101e8000c101d06 */
[----:B-----5:R0:W-:Y:S01]  /*30b0*/  STG.E.128 [R4.64+0x200], R16 ;  /* 0x0002001004007986 */ /* 0x0201e2000c101d06 */
[----:B------:R-:W-:Y:S01]  /*30c0*/  @!P4 CALL.REL.NOINC `(.L_x_7427) ;  /* 0x000000100000c944 */ /* 0x000fe20003c00000 */
[----:B------:R-:W-:Y:S05]  /*30d0*/  BRA `(.L_x_7451) ;  /* 0xffffd85000007947 */ /* 0x000fea000383ffff */
.L_x_7427:
[----:B------:R-:W-:Y:S02]  /*30e0*/  ISETP.NE.U32.AND P0, PT, RZ, c[0x0][0x328], PT ;  /* 0x0000ca00ff007a0c */ /* 0x000fe40003f05070 */
[----:B------:R-:W-:Y:S02]  /*30f0*/  ISETP.NE.U32.AND P2, PT, RZ, c[0x0][0x348], PT ;  /* 0x0000d200ff007a0c */ /* 0x000fe40003f45070 */
[----:B------:R-:W-:-:S02]  /*3100*/  ISETP.NE.AND.EX P1, PT, RZ, c[0x0][0x32c], PT, P0 ;  /* 0x0000cb00ff007a0c */ /* 0x000fc40003f25300 */
[----:B------:R-:W-:-:S11]  /*3110*/  ISETP.NE.AND.EX P0, PT, RZ, c[0x0][0x34c], PT, P2 ;  /* 0x0000d300ff007a0c */ /* 0x000fd60003f05320 */
[----:B------:R-:W-:Y:S05]  /*3120*/  @!P1 BRA `(.L_x_7452) ;  /* 0x0000014000009947 */ /* 0x000fea0003800000 */
[----:B------:R-:W1:Y:S01]  /*3130*/  SHFL.DOWN P1, R2, R89, 0x1, 0x1f ;  /* 0x08201f0059027f89 */ /* 0x000e620000020000 */
[----:B------:R-:W-:Y:S03]  /*3140*/  BSSY B0, `(.L_x_7452) ;  /* 0x0000012000007945 */ /* 0x000fe60003800000 */
[----:B------:R-:W4:Y:S01]  /*3150*/  S2R R7, SR_LANEID ;  /* 0x0000000000077919 */ /* 0x000f220000000000 */
[----:B-1----:R-:W-:Y:S01]  /*3160*/  @P1 FADD R2, R2, R89 ;  /* 0x0000005902021221 */ /* 0x002fe20000000000 */
[----:B----4-:R-:W-:-:S04]  /*3170*/  ISETP.NE.AND P2, PT, R7, RZ, PT ;  /* 0x000000ff0700720c */ /* 0x010fc80003f45270 */
[----:B------:R-:W1:Y:S04]  /*3180*/  SHFL.DOWN P1, R3, R2, 0x2, 0x1f ;  /* 0x08401f0002037f89 */ /* 0x000e680000020000 */
[----:B------:R-:W4:Y:S01]  /*3190*/  S2R R7, SR_TID.X ;  /* 0x0000000000077919 */ /* 0x000f220000002100 */
[----:B-1----:R-:W-:-:S05]  /*31a0*/  @P1 FADD R3, R2, R3 ;  /* 0x0000000302031221 */ /* 0x002fca0000000000 */
[----:B0-----:R-:W0:Y:S02]  /*31b0*/  SHFL.DOWN P1, R4, R3, 0x4, 0x1f ;  /* 0x08801f0003047f89 */ /* 0x001e240000020000 */
        /* <DEDUP_REMOVED lines=10> */
.L_x_7453:
[----:B0-----:R-:W-:Y:S05]  /*3260*/  BSYNC B0 ;  /* 0x0000000000007941 */ /* 0x001fea0003800000 */
.L_x_7452:
[----:B------:R-:W-:Y:S01]  /*3270*/  BSSY B0, `(.L_x_7454) ;  /* 0x0000018000007945 */ /* 0x000fe20003800000 */
[----:B------:R-:W-:Y:S05]  /*3280*/  @!P0 BRA `(.L_x_7455) ;  /* 0x0000015000008947 */ /* 0x000fea0003800000 */
[----:B------:R-:W-:Y:S06]  /*3290*/  BAR.SYNC.DEFER_BLOCKING 0x0 ;  /* 0x0000000000007b1d */ /* 0x000fec0000010000 */
[----:B------:R-:W1:Y:S04]  /*32a0*/  SHFL.DOWN P0, R2, R115, 0x1, 0x1f ;  /* 0x08201f0073027f89 */ /* 0x000e680000000000 */
[----:B------:R-:W4:Y:S04]  /*32b0*/  S2R R7, SR_LANEID ;  /* 0x0000000000077919 */ /* 0x000f280000000000 */
[----:B0-----:R-:W0:Y:S01]  /*32c0*/  S2R R15, SR_TID.X ;  /* 0x00000000000f7919 */ /* 0x001e220000002100 */
[----:B-1----:R-:W-:Y:S01]  /*32d0*/  @P0 FADD R2, R2, R115 ;  /* 0x0000007302020221 */ /* 0x002fe20000000000 */
[----:B----4-:R-:W-:-:S04]  /*32e0*/  ISETP.NE.AND P1, PT, R7, RZ, PT ;  /* 0x000000ff0700720c */ /* 0x010fc80003f25270 */
        /* <DEDUP_REMOVED lines=15> */
.L_x_7455:
[----:B0-----:R-:W0:Y:S02]  /*33e0*/  S2R R15, SR_TID.X ;  /* 0x00000000000f7919 */ /* 0x001e240000002100 */
.L_x_7456:
[----:B0-----:R-:W-:Y:S05]  /*33f0*/  BSYNC B0 ;  /* 0x0000000000007941 */ /* 0x001fea0003800000 */
.L_x_7454:
        /* <DEDUP_REMOVED lines=10> */
.L_x_7457:
        /* <DEDUP_REMOVED lines=26> */
.L_x_7458:
        /* <DEDUP_REMOVED lines=12> */
.L_x_9124:


//--------------------- .text._Z25selective_scan_bwd_kernelI32Selective_Scan_bwd_kernel_traitsILi32ELi8ELb1ELb0ELb1ELb0ELb1EffEEv12SSMParamsBwd --------------------------
	.section	.text._Z25selective_scan_bwd_kernelI32Selective_Scan_bwd_kernel_traitsILi32ELi8ELb1ELb0ELb1ELb0ELb1EffEEv12SSMParamsBwd,"ax",@progbits
	.sectioninfo	@"SHI_REGISTERS=162"
	.align	128
        .global         _Z25selective_scan_bwd_kernelI32Selective_Scan_bwd_kernel_traitsILi32ELi8ELb1ELb0ELb1ELb0ELb1EffEEv12SSMParamsBwd
        .type           _Z25selective_scan_bwd_kernelI32Selective_Scan_bwd_kernel_traitsILi32ELi8ELb1ELb0ELb1ELb0ELb1EffEEv12SSMParamsBwd,@function
        .size           _Z25selective_scan_bwd_kernelI32Selective_Scan_bwd_kernel_traitsILi32ELi8ELb1ELb0ELb1ELb0ELb1EffEEv12SSMParamsBwd,(.L_x_9125 - _Z25selective_scan_bwd_kernelI32Selective_Scan_bwd_kernel_traitsILi32ELi8ELb1ELb0ELb1ELb0ELb1EffEEv12SSMParamsBwd)
        .other          _Z25selective_scan_bwd_kernelI32Selective_Scan_bwd_kernel_traitsILi32ELi8ELb1ELb0ELb1ELb0ELb1EffEEv12SSMParamsBwd,@"STO_CUDA_ENTRY STV_DEFAULT"
_Z25selective_scan_bwd_kernelI32Selective_Scan_bwd_kernel_traitsILi32ELi8ELb1ELb0ELb1ELb0ELb1EffEEv12SSMParamsBwd:
.text._Z25selective_scan_bwd_kernelI32Selective_Scan_bwd_kernel_traitsILi32ELi8ELb1ELb0ELb1ELb0ELb1EffEEv12SSMParamsBwd:
        /* <DEDUP_REMOVED lines=23> */
[C---:B------:R-:W-:Y:S01]  /*0170*/  IMAD R21, R9.reuse, c[0x0][0x1d8], RZ ;  /* 0x0000760009157a24 */ /* 0x040fe200078e02ff */
[----:B------:R-:W-:Y:S01]  /*0180*/  CS2R R96, SRZ ;  /* 0x0000000000607805 */ /* 0x000fe2000001ff00 */
[----:B------:R-:W-:Y:S01]  /*0190*/  IMAD R25, R9, c[0x0][0x280], RZ ;  /* 0x0000a00009197a24 */ /* 0x000fe200078e02ff */
[----:B------:R-:W-:Y:S01]  /*01a0*/  ISETP.GE.AND P3, PT, R16, 0x1, PT ;  /* 0x000000011000780c */ /* 0x000fe20003f66270 */
[C---:B------:R-:W-:Y:S01]  /*01b0*/  IMAD R21, R10.reuse, c[0x0][0x1dc], R21 ;  /* 0x000077000a157a24 */ /* 0x040fe200078e0215 */
[----:B-1----:R-:W-:Y:S01]  /*01c0*/  IABS R2, R10 ;  /* 0x0000000a00027213 */ /* 0x002fe20000000000 */
[----:B--2---:R-:W-:Y:S01]  /*01d0*/  HFMA2.MMA R12, -RZ, RZ, 0, 0 ;  /* 0x00000000ff0c7435 */ /* 0x004fe200000001ff */
[----:B------:R-:W-:Y:S01]  /*01e0*/  IMAD R25, R10, c[0x0][0x284], R25 ;  /* 0x0000a1000a197a24 */ /* 0x000fe200078e0219 */
[----:B------:R-:W-:Y:S01]  /*01f0*/  CS2R R94, SRZ ;  /* 0x00000000005e7805 */ /* 0x000fe2000001ff00 */
[----:B0-----:R-:W-:-:S02]  /*0200*/  SHF.R.S32.HI R5, RZ, 0x1f, R6 ;  /* 0x0000001fff057819 */ /* 0x001fc40000011406 */
[----:B---3--:R-:W-:-:S03]  /*0210*/  IADD3 R14, RZ, -R13, RZ ;  /* 0x8000000dff0e7210 */ /* 0x008fc60007ffe0ff */
[C---:B------:R-:W-:Y:S02]  /*0220*/  IMAD R11, R5.reuse, c[0x0][0x1d0], RZ ;  /* 0x00007400050b7a24 */ /* 0x040fe400078e02ff */
[----:B------:R-:W-:Y:S02]  /*0230*/  IMAD R15, R5, c[0x0][0x1e0], RZ ;  /* 0x00007800050f7a24 */ /* 0x000fe400078e02ff */
[----:B------:R-:W-:Y:S01]  /*0240*/  IMAD R3, R14, R17, RZ ;  /* 0x000000110e037224 */ /* 0x000fe200078e02ff */
[----:B------:R-:W-:Y:S01]  /*0250*/  LOP3.LUT R14, R10, c[0x0][0x178], RZ, 0x3c, !PT ;  /* 0x00005e000a0e7a12 */ /* 0x000fe200078e3cff */
[----:B------:R-:W-:Y:S02]  /*0260*/  IMAD R11, R6, c[0x0][0x1d4], R11 ;  /* 0x00007500060b7a24 */ /* 0x000fe400078e020b */
[----:B------:R-:W-:Y:S01]  /*0270*/  IMAD.HI.U32 R13, R13, R3, R12 ;  /* 0x000000030d0d7227 */ /* 0x000fe200078e000c */
[----:B------:R-:W-:-:S03]  /*0280*/  ISETP.GE.AND P2, PT, R14, RZ, PT ;  /* 0x000000ff0e00720c */ /* 0x000fc60003f46270 */
[----:B------:R-:W-:Y:S02]  /*0290*/  IMAD R15, R6, c[0x0][0x1e4], R15 ;  /* 0x00007900060f7a24 */ /* 0x000fe400078e020f */
[----:B------:R-:W-:-:S04]  /*02a0*/  IMAD.HI.U32 R4, R13, R2, RZ ;  /* 0x000000020d047227 */ /* 0x000fc800078e00ff */
[----:B------:R-:W-:Y:S01]  /*02b0*/  IMAD.WIDE.U32 R12, R6, c[0x0][0x1e0], RZ ;  /* 0x00007800060c7a25 */ /* 0x000fe200078e00ff */
[----:B------:R-:W-:-:S03]  /*02c0*/  IADD3 R0, -R4, RZ, RZ ;  /* 0x000000ff04007210 */ /* 0x000fc60007ffe1ff */
[----:B------:R-:W-:Y:S01]  /*02d0*/  IMAD R19, R5, c[0x0][0x1b0], RZ ;  /* 0x00006c0005137a24 */ /* 0x000fe200078e02ff */
[----:B------:R-:W-:Y:S01]  /*02e0*/  IADD3 R13, R13, R15, RZ ;  /* 0x0000000f0d0d7210 */ /* 0x000fe20007ffe0ff */
[----:B------:R-:W-:Y:S02]  /*02f0*/  IMAD R0, R17, R0, R2 ;  /* 0x0000000011007224 */ /* 0x000fe400078e0202 */
[----:B------:R-:W-:-:S03]  /*0300*/  IMAD.WIDE.U32 R2, R6, c[0x0][0x1d0], RZ ;  /* 0x0000740006027a25 */ /* 0x000fc600078e00ff */
[----:B------:R-:W-:Y:S01]  /*0310*/  ISETP.GT.U32.AND P1, PT, R17, R0, PT ;  /* 0x000000001100720c */ /* 0x000fe20003f24070 */
[----:B------:R-:W-:Y:S01]  /*0320*/  IMAD.WIDE.U32 R14, R6, c[0x0][0x278], RZ ;  /* 0x00009e00060e7a25 */ /* 0x000fe200078e00ff */
[----:B------:R-:W-:-:S03]  /*0330*/  IADD3 R3, R3, R11, RZ ;  /* 0x0000000b03037210 */ /* 0x000fc60007ffe0ff */
[----:B------:R-:W-:Y:S02]  /*0340*/  IMAD R11, R5, c[0x0][0x278], RZ ;  /* 0x00009e00050b7a24 */ /* 0x000fe400078e02ff */
[----:B------:R-:W-:-:S04]  /*0350*/  IMAD.WIDE.U32 R2, R10, c[0x0][0x1d8], R2 ;  /* 0x000076000a027a25 */ /* 0x000fc800078e0002 */
[----:B------:R-:W-:Y:S02]  /*0360*/  IMAD R11, R6, c[0x0][0x27c], R11 ;  /* 0x00009f00060b7a24 */ /* 0x000fe400078e020b */
[-C--:B------:R-:W-:Y:S01]  /*0370*/  @!P1 IADD3 R0, R0, -R17.reuse, RZ ;  /* 0x8000001100009210 */ /* 0x080fe20007ffe0ff */
[----:B------:R-:W-:Y:S01]  /*0380*/  IMAD R23, R6, c[0x0][0x1b4], R19 ;  /* 0x00006d0006177a24 */ /* 0x000fe200078e0213 */
[----:B------:R-:W-:Y:S02]  /*0390*/  @!P1 IADD3 R4, R4, 0x1, RZ ;  /* 0x0000000104049810 */ /* 0x000fe40007ffe0ff */
[----:B------:R-:W-:Y:S02]  /*03a0*/  ISETP.GE.U32.AND P0, PT, R0, R17, PT ;  /* 0x000000110000720c */ /* 0x000fe40003f06070 */
[----:B------:R-:W-:Y:S02]  /*03b0*/  IADD3 R15, R15, R11, RZ ;  /* 0x0000000b0f0f7210 */ /* 0x000fe40007ffe0ff */
[----:B------:R-:W-:Y:S01]  /*03c0*/  LEA R11, R16, 0xffffff00, 0x8 ;  /* 0xffffff00100b7811 */ /* 0x000fe200078e40ff */
[----:B------:R-:W-:Y:S01]  /*03d0*/  IMAD.WIDE.U32 R16, R6, c[0x0][0x1b0], RZ ;  /* 0x00006c0006107a25 */ /* 0x000fe200078e00ff */
[----:B------:R-:W-:-:S02]  /*03e0*/  ISETP.NE.AND P1, PT, RZ, c[0x0][0x178], PT ;  /* 0x00005e00ff007a0c */ /* 0x000fc40003f25270 */
[----:B------:R-:W-:Y:S02]  /*03f0*/  SHF.R.S32.HI R19, RZ, 0x1f, R11 ;  /* 0x0000001fff137819 */ /* 0x000fe4000001140b */
[----:B------:R-:W-:Y:S02]  /*0400*/  IADD3 R22, P4, R11, R2, RZ ;  /* 0x000000020b167210 */ /* 0x000fe40007f9e0ff */
[----:B------:R-:W-:Y:S02]  /*0410*/  IADD3 R17, R17, R23, RZ ;  /* 0x0000001711117210 */ /* 0x000fe40007ffe0ff */
[----:B------:R-:W-:Y:S01]  /*0420*/  IADD3.X R23, R19, R3, R21, P4, !PT ;  /* 0x0000000313177210 */ /* 0x000fe200027fe415 */
[----:B------:R-:W-:Y:S01]  /*0430*/  IMAD R21, R9, c[0x0][0x1e8], RZ ;  /* 0x00007a0009157a24 */ /* 0x000fe200078e02ff */
[----:B------:R-:W-:Y:S01]  /*0440*/  @P0 IADD3 R4, R4, 0x1, RZ ;  /* 0x0000000104040810 */ /* 0x000fe20007ffe0ff */
[----:B------:R-:W-:-:S03]  /*0450*/  IMAD.WIDE.U32 R2, R10, c[0x0][0x1e8], R12 ;  /* 0x00007a000a027a25 */ /* 0x000fc600078e000c */
[----:B------:R-:W-:Y:S01]  /*0460*/  @!P2 IADD3 R4, -R4, RZ, RZ ;  /* 0x000000ff0404a210 */ /* 0x000fe20007ffe1ff */
[C---:B------:R-:W-:Y:S01]  /*0470*/  IMAD.WIDE.U32 R12, R10.reuse, c[0x0][0x280], R14 ;  /* 0x0000a0000a0c7a25 */ /* 0x040fe200078e000e */
[C---:B------:R-:W-:Y:S02]  /*0480*/  IADD3 R15, P0, R11.reuse, R2, RZ ;  /* 0x000000020b0f7210 */ /* 0x040fe40007f1e0ff */
[----:B------:R-:W-:Y:S01]  /*0490*/  @!P1 LOP3.LUT R4, RZ, c[0x0][0x178], RZ, 0x33, !PT ;  /* 0x00005e00ff049a12 */ /* 0x000fe200078e33ff */
[----:B------:R-:W-:Y:S01]  /*04a0*/  IMAD R21, R10, c[0x0][0x1ec], R21 ;  /* 0x00007b000a157a24 */ /* 0x000fe200078e0215 */
[----:B------:R-:W-:-:S03]  /*04b0*/  IADD3 R0, P2, R11, R12, RZ ;  /* 0x0000000c0b007210 */ /* 0x000fc60007f5e0ff */
[----:B------:R-:W-:Y:S01]  /*04c0*/  IMAD.WIDE.U32 R16, R4, c[0x0][0x1c8], R16 ;  /* 0x0000720004107a25 */ /* 0x000fe200078e0010 */
[C---:B------:R-:W-:Y:S02]  /*04d0*/  IADD3.X R2, R19.reuse, R3, R21, P0, !PT ;  /* 0x0000000313027210 */ /* 0x040fe400007fe415 */
[----:B------:R-:W-:Y:S02]  /*04e0*/  ISETP.NE.U32.AND P0, PT, RZ, c[0x0][0x260], PT ;  /* 0x00009800ff007a0c */ /* 0x000fe40003f05070 */
[----:B------:R-:W-:Y:S02]  /*04f0*/  LEA R21, P1, R22, c[0x0][0x240], 0x2 ;  /* 0x0000900016157a11 */ /* 0x000fe400078210ff */
[----:B------:R-:W-:Y:S02]  /*0500*/  SHF.R.S32.HI R3, RZ, 0x1f, R4 ;  /* 0x0000001fff037819 */ /* 0x000fe40000011404 */
[----:B------:R-:W-:Y:S02]  /*0510*/  IADD3.X R13, R19, R13, R25, P2, !PT ;  /* 0x0000000d130d7210 */ /* 0x000fe400017fe419 */
[----:B------:R-:W-:-:S02]  /*0520*/  LEA R14, P2, R15, c[0x0][0x248], 0x2 ;  /* 0x000092000f0e7a11 */ /* 0x000fc400078410ff */
[----:B------:R-:W-:Y:S02]  /*0530*/  ISETP.NE.AND.EX P0, PT, RZ, c[0x0][0x264], PT, P0 ;  /* 0x00009900ff007a0c */ /* 0x000fe40003f05300 */
[----:B------:R-:W-:Y:S01]  /*0540*/  LEA.HI.X R22, R22, c[0x0][0x244], R23, 0x2, P1 ;  /* 0x0000910016167a11 */ /* 0x000fe200008f1417 */
[----:B------:R-:W-:Y:S01]  /*0550*/  IMAD R23, R3, c[0x0][0x1c8], RZ ;  /* 0x0000720003177a24 */ /* 0x000fe200078e02ff */
[----:B------:R-:W-:Y:S02]  /*0560*/  LEA.HI.X R15, R15, c[0x0][0x24c], R2, 0x2, P2 ;  /* 0x000093000f0f7a11 */ /* 0x000fe400010f1402 */
[----:B------:R-:W-:Y:S01]  /*0570*/  ISETP.NE.U32.AND P1, PT, RZ, c[0x0][0x328], PT ;  /* 0x0000ca00ff007a0c */ /* 0x000fe20003f25070 */
[----:B------:R-:W-:Y:S01]  /*0580*/  IMAD R23, R4, c[0x0][0x1cc], R23 ;  /* 0x0000730004177a24 */ /* 0x000fe200078e0217 */
[----:B------:R-:W-:Y:S02]  /*0590*/  ISETP.NE.U32.AND P2, PT, RZ, c[0x0][0x348], PT ;  /* 0x0000d200ff007a0c */ /* 0x000fe40003f45070 */
[----:B------:R-:W-:-:S02]  /*05a0*/  LEA R20, P4, R0, c[0x0][0x308], 0x2 ;  /* 0x0000c20000147a11 */ /* 0x000fc400078810ff */
[----:B------:R-:W-:Y:S02]  /*05b0*/  ISETP.NE.AND.EX P1, PT, RZ, c[0x0][0x32c], PT, P1 ;  /* 0x0000cb00ff007a0c */ /* 0x000fe40003f25310 */
[----:B------:R-:W-:Y:S02]  /*05c0*/  ISETP.NE.AND.EX P2, PT, RZ, c[0x0][0x34c], PT, P2 ;  /* 0x0000d300ff007a0c */ /* 0x000fe40003f45320 */
[----:B------:R-:W-:Y:S02]  /*05d0*/  IADD3 R2, R17, R23, RZ ;  /* 0x0000001711027210 */ /* 0x000fe40007ffe0ff */
[----:B------:R-:W-:Y:S01]  /*05e0*/  LEA.HI.X R17, R0, c[0x0][0x30c], R13, 0x2, P4 ;  /* 0x0000c30000117a11 */ /* 0x000fe200020f140d */
[----:B------:R-:W-:Y:S01]  /*05f0*/  @P0 IMAD R0, R6, c[0x0][0x164], R10 ;  /* 0x0000590006000a24 */ /* 0x000fe200078e020a */
[----:B------:R-:W-:Y:S02]  /*0600*/  IADD3 R11, P5, R11, R16, RZ ;  /* 0x000000100b0b7210 */ /* 0x000fe40007fbe0ff */
[----:B------:R-:W-:Y:S01]  /*0610*/  @P0 MOV R103, 0x8 ;  /* 0x0000000800670802 */ /* 0x000fe20000000f00 */
[----:B------:R-:W-:Y:S01]  /*0620*/  @P0 IMAD R0, R0, c[0x0][0x174], RZ ;  /* 0x00005d0000000a24 */ /* 0x000fe200078e02ff */
[----:B------:R-:W-:-:S02]  /*0630*/  IADD3.X R2, R19, R2, RZ, P5, !PT ;  /* 0x0000000213027210 */ /* 0x000fc40002ffe4ff */
[C---:B------:R-:W-:Y:S01]  /*0640*/  LEA R18, P6, R11.reuse, c[0x0][0x230], 0x2 ;  /* 0x00008c000b127a11 */ /* 0x040fe200078c10ff */
[----:B------:R-:W-:Y:S01]  /*0650*/  @P0 IMAD R0, R0, c[0x0][0x16c], RZ ;  /* 0x00005b0000000a24 */ /* 0x000fe200078e02ff */
[C---:B------:R-:W-:Y:S02]  /*0660*/  @P1 LEA R96, P4, R10.reuse, c[0x0][0x328], 0x2 ;  /* 0x0000ca000a601a11 */ /* 0x040fe400078810ff */
[----:B------:R-:W-:Y:S01]  /*0670*/  @P2 LEA R94, P5, R10, c[0x0][0x348], 0x2 ;  /* 0x0000d2000a5e2a11 */ /* 0x000fe200078a10ff */
[----:B------:R-:W-:Y:S01]  /*0680*/  @P0 IMAD.WIDE R102, R0, R103, c[0x0][0x260] ;  /* 0x0000980000660625 */ /* 0x000fe200078e0267 */
[----:B------:R-:W-:Y:S01]  /*0690*/  LEA.HI.X R19, R11, c[0x0][0x234], R2, 0x2, P6 ;  /* 0x00008d000b137a11 */ /* 0x000fe200030f1402 */
[----:B------:R-:W-:Y:S01]  /*06a0*/  HFMA2.MMA R2, -RZ, RZ, 0, 0 ;  /* 0x00000000ff027435 */ /* 0x000fe200000001ff */
[C-C-:B------:R-:W-:Y:S01]  /*06b0*/  @P1 LEA.HI.X R97, R10.reuse, c[0x0][0x32c], R9.reuse, 0x2, P4 ;  /* 0x0000cb000a611a11 */ /* 0x140fe200020f1409 */
[----:B------:R-:W-:Y:S01]  /*06c0*/  @!P0 CS2R R102, SRZ ;  /* 0x0000000000668805 */ /* 0x000fe2000001ff00 */
[----:B------:R-:W-:-:S02]  /*06d0*/  @P2 LEA.HI.X R95, R10, c[0x0][0x34c], R9, 0x2, P5 ;  /* 0x0000d3000a5f2a11 */ /* 0x000fc400028f1409 */
[----:B------:R-:W-:Y:S01]  /*06e0*/  MOV R0, RZ ;  /* 0x000000ff00007202 */ /* 0x000fe20000000f00 */
[----:B------:R-:W-:Y:S05]  /*06f0*/  @!P3 BRA `(.L_x_7459) ;  /* 0x000034100000b947 */ /* 0x000fea0003800000 */
[----:B------:R-:W0:Y:S01]  /*0700*/  S2R R12, SR_TID.X ;  /* 0x00000000000c7919 */ /* 0x000e220000002100 */
[----:B------:R-:W-:Y:S01]  /*0710*/  MOV R11, R21 ;  /* 0x00000015000b7202 */ /* 0x000fe20000000f00 */
[C---:B------:R-:W-:Y:S01]  /*0720*/  IMAD R23, R9.reuse, c[0x0][0x180], RZ ;  /* 0x0000600009177a24 */ /* 0x040fe200078e02ff */
[----:B------:R-:W-:Y:S01]  /*0730*/  MOV R13, R22 ;  /* 0x00000016000d7202 */ /* 0x000fe20000000f00 */
[----:B------:R-:W1:Y:S01]  /*0740*/  S2R R21, SR_LANEID ;  /* 0x0000000000157919 */ /* 0x000e620000000000 */
[----:B------:R-:W-:Y:S01]  /*0750*/  IMAD R27, R9, c[0x0][0x198], RZ ;  /* 0x00006600091b7a24 */ /* 0x000fe200078e02ff */
[----:B------:R-:W-:Y:S01]  /*0760*/  MOV R16, R20 ;  /* 0x0000001400107202 */ /* 0x000fe20000000f00 */
[C---:B------:R-:W-:Y:S01]  /*0770*/  IMAD.WIDE.U32 R100, R10.reuse, c[0x0][0x180], RZ ;  /* 0x000060000a647a25 */ /* 0x040fe200078e00ff */
[----:B------:R-:W-:Y:S02]  /*0780*/  MOV R20, c[0x0][0x174] ;  /* 0x00005d0000147a02 */ /* 0x000fe40000000f00 */
[----:B------:R-:W-:Y:S01]  /*0790*/  MOV R0, RZ ;  /* 0x000000ff00007202 */ /* 0x000fe20000000f00 */
[----:B------:R-:W-:Y:S01]  /*07a0*/  IMAD.WIDE.U32 R98, R10, c[0x0][0x198], RZ ;  /* 0x000066000a627a25 */ /* 0x000fe200078e00ff */
[----:B------:R-:W-:-:S02]  /*07b0*/  MOV R22, RZ ;  /* 0x000000ff00167202 */ /* 0x000fc40000000f00 */
[----:B------:R-:W-:Y:S01]  /*07c0*/  MOV R2, RZ ;  /* 0x000000ff00027202 */ /* 0x000fe20000000f00 */
[C---:B------:R-:W-:Y:S02]  /*07d0*/  IMAD R25, R10.reuse, c[0x0][0x184], R23 ;  /* 0x000061000a197a24 */ /* 0x040fe400078e0217 */
[----:B------:R-:W-:-:S03]  /*07e0*/  IMAD R27, R10, c[0x0][0x19c], R27 ;  /* 0x000067000a1b7a24 */ /* 0x000fc600078e021b */
[----:B------:R-:W-:Y:S02]  /*07f0*/  IADD3 R25, R101, R25, RZ ;  /* 0x0000001965197210 */ /* 0x000fe40007ffe0ff */
[----:B------:R-:W-:Y:S02]  /*0800*/  IADD3 R27, R99, R27, RZ ;  /* 0x0000001b631b7210 */ /* 0x000fe40007ffe0ff */
[C---:B0-----:R-:W-:Y:S02]  /*0810*/  SHF.L.U32 R24, R12.reuse, 0x1, RZ ;  /* 0x000000010c187819 */ /* 0x041fe400000006ff */
[----:B------:R-:W-:Y:S02]  /*0820*/  SHF.L.U32 R26, R12, 0x3, RZ ;  /* 0x000000030c1a7819 */ /* 0x000fe400000006ff */
[----:B------:R-:W-:Y:S02]  /*0830*/  LOP3.LUT R31, R24, 0xffffffc0, RZ, 0xc0, !PT ;  /* 0xffffffc0181f7812 */ /* 0x000fe400078ec0ff */
[----:B------:R-:W-:-:S02]  /*0840*/  IADD3 R29, R12, 0x20, RZ ;  /* 0x000000200c1d7810 */ /* 0x000fc40007ffe0ff */
[C---:B------:R-:W-:Y:S02]  /*0850*/  IADD3 R33, R12.reuse, 0x40, RZ ;  /* 0x000000400c217810 */ /* 0x040fe40007ffe0ff */
[C---:B------:R-:W-:Y:S02]  /*0860*/  IADD3 R35, R12.reuse, 0x60, RZ ;  /* 0x000000600c237810 */ /* 0x040fe40007ffe0ff */
[C---:B------:R-:W-:Y:S02]  /*0870*/  IADD3 R37, R12.reuse, 0x80, RZ ;  /* 0x000000800c257810 */ /* 0x040fe40007ffe0ff */
[C---:B------:R-:W-:Y:S02]  /*0880*/  IADD3 R39, R12.reuse, 0xa0, RZ ;  /* 0x000000a00c277810 */ /* 0x040fe40007ffe0ff */
[C---:B------:R-:W-:Y:S02]  /*0890*/  IADD3 R89, R12.reuse, 0xc0, RZ ;  /* 0x000000c00c597810 */ /* 0x040fe40007ffe0ff */
[----:B------:R-:W-:-:S02]  /*08a0*/  IADD3 R41, R12, 0xe0, RZ ;  /* 0x000000e00c297810 */ /* 0x000fc40007ffe0ff */
[----:B------:R-:W-:Y:S02]  /*08b0*/  LOP3.LUT R31, R31, 0x1f, R12, 0xf8, !PT ;  /* 0x0000001f1f1f7812 */ /* 0x000fe400078ef80c */
[----:B------:R-:W-:Y:S02]  /*08c0*/  LEA.HI.SX32 R24, R26, R26, 0x1b ;  /* 0x0000001a1a187211 */ /* 0x000fe400078fdaff */
[-C--:B------:R-:W-:Y:S02]  /*08d0*/  LEA.HI.SX32 R26, R29, R12.reuse, 0x1b ;  /* 0x0000000c1d1a7211 */ /* 0x080fe400078fdaff */
[----:B------:R-:W-:Y:S02]  /*08e0*/  LOP3.LUT R23, R12, 0x1f, RZ, 0xc0, !PT ;  /* 0x0000001f0c177812 */ /* 0x000fe400078ec0ff */
[-C--:B------:R-:W-:Y:S02]  /*08f0*/  LEA.HI.SX32 R28, R33, R12.reuse, 0x1b ;  /* 0x0000000c211c7211 */ /* 0x080fe400078fdaff */
[----:B------:R-:W-:-:S02]  /*0900*/  LEA.HI.SX32 R29, R35, R12, 0x1b ;  /* 0x0000000c231d7211 */ /* 0x000fc400078fdaff */
[-C--:B------:R-:W-:Y:S02]  /*0910*/  LEA.HI.SX32 R30, R37, R12.reuse, 0x1b ;  /* 0x0000000c251e7211 */ /* 0x080fe400078fdaff */
[-C--:B------:R-:W-:Y:S02]  /*0920*/  LEA.HI.SX32 R88, R39, R12.reuse, 0x1b ;  /* 0x0000000c27587211 */ /* 0x080fe400078fdaff */
[-C--:B------:R-:W-:Y:S02]  /*0930*/  LEA.HI.SX32 R89, R89, R12.reuse, 0x1b ;  /* 0x0000000c59597211 */ /* 0x080fe400078fdaff */
[----:B------:R-:W-:Y:S02]  /*0940*/  LEA.HI.SX32 R90, R41, R12, 0x1b ;  /* 0x0000000c295a7211 */ /* 0x000fe400078fdaff */
[----:B-1----:R-:W-:Y:S02]  /*0950*/  SHF.R.S32.HI R92, RZ, 0x1f, R31 ;  /* 0x0000001fff5c7819 */ /* 0x002fe4000001141f */
.L_x_7483:
[----:B------:R-:W-:Y:S01]  /*0960*/  BAR.SYNC.DEFER_BLOCKING 0x0 ;  /* 0x0000000000007b1d */ /* 0x000fe20000010000 */
[C---:B------:R-:W-:Y:S02]  /*0970*/  SHF.L.U32 R111, R31.reuse, 0x4, RZ ;  /* 0x000000041f6f7819 */ /* 0x040fe400000006ff */
[----:B------:R-:W-:-:S02]  /*0980*/  SHF.L.U64.HI R106, R31, 0x4, R92 ;  /* 0x000000041f6a7819 */ /* 0x000fc4000001025c */
[----:B0-----:R-:W-:-:S04]  /*0990*/  IADD3 R52, P0, R11, R111, RZ ;  /* 0x0000006f0b347210 */ /* 0x001fc80007f1e0ff */
[----:B------:R-:W-:-:S05]  /*09a0*/  IADD3.X R53, R13, R106, RZ, P0, !PT ;  /* 0x0000006a0d357210 */ /* 0x000fca00007fe4ff */
[----:B------:R-:W2:Y:S04]  /*09b0*/  LDG.E.128 R44, [R52.64] ;  /* 0x00000004342c7981 */ /* 0x000ea8000c1e1d00 */
[----:B---3--:R-:W3:Y:S01]  /*09c0*/  LDG.E.128 R48, [R52.64+0x200] ;  /* 0x0002000434307981 */ /* 0x008ee2000c1e1d00 */
[----:B------:R-:W-:Y:S02]  /*09d0*/  SHF.L.U32 R91, R21, 0x5, RZ ;  /* 0x00000005155b7819 */ /* 0x000fe400000006ff */
[----:B------:R-:W-:-:S04]  /*09e0*/  IADD3 R56, P0, R14, R111, RZ ;  /* 0x0000006f0e387210 */ /* 0x000fc80007f1e0ff */
[----:B------:R-:W-:Y:S01]  /*09f0*/  IADD3.X R57, R15, R106, RZ, P0, !PT ;  /* 0x0000006a0f397210 */ /* 0x000fe200007fe4ff */
[----:B--2---:R0:W-:Y:S04]  /*0a00*/  STS.128 [R21.X16], R44 ;  /* 0x0000002c15007388 */ /* 0x0041e8000000cc00 */
        /* <DEDUP_REMOVED lines=15> */
[----:B0-----:R-:W2:Y:S04]  /*0b00*/  LDG.E.128 R44, [R58.64] ;  /* 0x000000043a2c7981 */ /* 0x001ea8000c1e1d00 */
[----:B------:R-:W3:Y:S01]  /*0b10*/  LDG.E.128 R64, [R58.64+0x200] ;  /* 0x000200043a407981 */ /* 0x000ee2000c1e1d00 */
[----:B------:R-:W-:Y:S01]  /*0b20*/  MOV R105, c[0x0][0x174] ;  /* 0x00005d0000697a02 */ /* 0x000fe20000000f00 */
[----:B------:R-:W-:-:S02]  /*0b30*/  IMAD R57, R9, c[0x0][0x1f8], RZ ;  /* 0x00007e0009397a24 */ /* 0x000fc400078e02ff */
[----:B-1----:R-:W-:Y:S01]  /*0b40*/  IMAD R43, R5, c[0x0][0x1f0], RZ ;  /* 0x00007c00052b7a24 */ /* 0x002fe200078e02ff */
[----:B------:R-:W-:Y:S01]  /*0b50*/  LEA R104, R105, R22, 0x8 ;  /* 0x0000001669687211 */ /* 0x000fe200078e40ff */
[----:B------:R-:W-:Y:S02]  /*0b60*/  IMAD R57, R10, c[0x0][0x1fc], R57 ;  /* 0x00007f000a397a24 */ /* 0x000fe400078e0239 */
[----:B------:R-:W-:Y:S01]  /*0b70*/  IMAD R43, R6, c[0x0][0x1f4], R43 ;  /* 0x00007d00062b7a24 */ /* 0x000fe200078e022b */
[----:B------:R-:W-:-:S05]  /*0b80*/  SHF.R.S32.HI R105, RZ, 0x1f, R104 ;  /* 0x0000001fff697819 */ /* 0x000fca0000011468 */
[----:B------:R-:W-:-:S05]  /*0b90*/  IMAD.WIDE.U32 R40, R10, c[0x0][0x1f8], R104 ;  /* 0x00007e000a287a25 */ /* 0x000fca00078e0068 */
[----:B------:R-:W-:-:S05]  /*0ba0*/  IADD3 R41, R41, R57, RZ ;  /* 0x0000003929297210 */ /* 0x000fca0007ffe0ff */
[----:B------:R-:W-:-:S05]  /*0bb0*/  IMAD.WIDE.U32 R40, R6, c[0x0][0x1f0], R40 ;  /* 0x00007c0006287a25 */ /* 0x000fca00078e0028 */
[----:B------:R-:W-:Y:S02]  /*0bc0*/  IADD3 R41, R41, R43, RZ ;  /* 0x0000002b29297210 */ /* 0x000fe40007ffe0ff */
[----:B------:R-:W-:-:S04]  /*0bd0*/  LEA R68, P0, R40, c[0x0][0x268], 0x2 ;  /* 0x00009a0028447a11 */ /* 0x000fc800078010ff */
[----:B------:R-:W-:Y:S02]  /*0be0*/  LEA.HI.X R41, R40, c[0x0][0x26c], R41, 0x2, P0 ;  /* 0x00009b0028297a11 */ /* 0x000fe400000f1429 */
        /* <DEDUP_REMOVED lines=8> */
[----:B------:R-:W2:Y:S04]  /*0c70*/  LDG.E.128 R40, [R68.64+-0x400] ;  /* 0xfffc000444287981 */ /* 0x000ea8000c1e1d00 */
[----:B------:R-:W3:Y:S01]  /*0c80*/  LDG.E.128 R76, [R68.64+-0x200] ;  /* 0xfffe0004444c7981 */ /* 0x000ee2000c1e1d00 */
        /* <DEDUP_REMOVED lines=18> */
[----:B------:R2:W3:Y:S04]  /*0db0*/  LDG.E.128 R44, [R80.64+-0x400] ;  /* 0xfffc0004502c7981 */ /* 0x0004e8000c1e1d00 */
[----:B----4-:R2:W4:Y:S01]  /*0dc0*/  LDG.E.128 R72, [R80.64+-0x200] ;  /* 0xfffe000450487981 */ /* 0x010522000c1e1d00 */
[----:B------:R-:W-:Y:S01]  /*0dd0*/  MOV R115, c[0x0][0x16c] ;  /* 0x00005b0000737a02 */ /* 0x000fe20000000f00 */
[----:B0-----:R-:W-:-:S03]  /*0de0*/  FMUL.FTZ R40, R70, -1.4426950216293334961 ;  /* 0xbfb8aa3b46287820 */ /* 0x001fc60000410000 */
[----:B------:R-:W-:Y:S01]  /*0df0*/  ISETP.GE.AND P1, PT, R115, 0x1, PT ;  /* 0x000000017300780c */ /* 0x000fe20003f26270 */
        /* <DEDUP_REMOVED lines=21> */
[----:B------:R-:W0:Y:S08]  /*0f50*/  MUFU.EX2 R84, R80 ;  /* 0x0000005000547308 */ /* 0x000e300000000800 */
[----:B------:R1:W2:Y:S08]  /*0f60*/  MUFU.EX2 R85, R81 ;  /* 0x0000005100557308 */ /* 0x0002b00000000800 */
[----:B------:R-:W2:Y:S01]  /*0f70*/  MUFU.RCP R107, R76 ;  /* 0x0000004c006b7308 */ /* 0x000ea20000001000 */
[----:B-1----:R-:W-:-:S02]  /*0f80*/  IMAD R81, R9, c[0x0][0x2f0], RZ ;  /* 0x0000bc0009517a24 */ /* 0x002fc400078e02ff */
[----:B0-----:R-:W-:-:S05]  /*0f90*/  FADD.FTZ R84, R84, 1 ;  /* 0x3f80000054547421 */ /* 0x001fca0000010000 */
        /* <DEDUP_REMOVED lines=31> */
[----:B------:R-:W-:Y:S01]  /*1190*/  IADD3 R110, P0, R110, R111, RZ ;  /* 0x0000006f6e6e7210 */ /* 0x000fe20007f1e0ff */
[----:B-1----:R-:W-:-:S03]  /*11a0*/  FMUL.FTZ R72, R52, R40 ;  /* 0x0000002834487220 */ /* 0x002fc60000410000 */
[----:B------:R-:W-:Y:S01]  /*11b0*/  IADD3.X R111, R117, R106, RZ, P0, !PT ;  /* 0x0000006a756f7210 */ /* 0x000fe200007fe4ff */
[----:B------:R-:W-:Y:S01]  /*11c0*/  FMUL.FTZ R75, R53, R41 ;  /* 0x00000029354b7220 */ /* 0x000fe20000410000 */
[----:B------:R-:W-:Y:S01]  /*11d0*/  ISETP.NE.U32.AND P0, PT, RZ, c[0x0][0x270], PT ;  /* 0x00009c00ff007a0c */ /* 0x000fe20003f05070 */
[----:B------:R-:W-:Y:S02]  /*11e0*/  FMUL.FTZ R76, R54, R42 ;  /* 0x0000002a364c7220 */ /* 0x000fe40000410000 */
[----:B------:R-:W-:Y:S01]  /*11f0*/  FMUL.FTZ R72, R93, R72 ;  /* 0x000000485d487220 */ /* 0x000fe20000410000 */
[----:B------:R-:W-:Y:S01]  /*1200*/  ISETP.NE.AND.EX P0, PT, RZ, c[0x0][0x274], PT, P0 ;  /* 0x00009d00ff007a0c */ /* 0x000fe20003f05300 */
[----:B------:R-:W-:Y:S02]  /*1210*/  FMUL.FTZ R75, R108, R75 ;  /* 0x0000004b6c4b7220 */ /* 0x000fe40000410000 */
[----:B------:R-:W-:Y:S02]  /*1220*/  FMUL.FTZ R76, R107, R76 ;  /* 0x0000004c6b4c7220 */ /* 0x000fe40000410000 */
[----:B------:R-:W-:-:S02]  /*1230*/  FMUL.FTZ R72, R72, R73 ;  /* 0x0000004948487220 */ /* 0x000fc40000410000 */
[----:B------:R-:W-:Y:S02]  /*1240*/  FMUL.FTZ R73, R75, R74 ;  /* 0x0000004a4b497220 */ /* 0x000fe40000410000 */
[----:B------:R-:W-:Y:S02]  /*1250*/  FMUL.FTZ R74, R76, R77 ;  /* 0x0000004d4c4a7220 */ /* 0x000fe40000410000 */
[----:B------:R-:W-:Y:S02]  /*1260*/  FADD.FTZ R76, -R114, 1 ;  /* 0x3f800000724c7421 */ /* 0x000fe40000010100 */
[----:B------:R-:W-:Y:S02]  /*1270*/  FMUL.FTZ R75, R55, R43 ;  /* 0x0000002b374b7220 */ /* 0x000fe40000410000 */
[----:B------:R-:W-:Y:S02]  /*1280*/  FADD.FTZ R77, -R109, 1 ;  /* 0x3f8000006d4d7421 */ /* 0x000fe40000010100 */
[----:B--2---:R-:W-:-:S02]  /*1290*/  FMUL.FTZ R78, R56, R44 ;  /* 0x0000002c384e7220 */ /* 0x004fc40000410000 */
[----:B------:R-:W-:Y:S02]  /*12a0*/  FMUL.FTZ R79, R57, R45 ;  /* 0x0000002d394f7220 */ /* 0x000fe40000410000 */
[----:B------:R-:W-:Y:S02]  /*12b0*/  FFMA.FTZ R76, R71, R76, 1 ;  /* 0x3f800000474c7423 */ /* 0x000fe4000001004c */
[----:B------:R-:W-:Y:S02]  /*12c0*/  FMUL.FTZ R75, R114, R75 ;  /* 0x0000004b724b7220 */ /* 0x000fe40000410000 */
[----:B------:R-:W-:Y:S02]  /*12d0*/  FFMA.FTZ R77, R64, R77, 1 ;  /* 0x3f800000404d7423 */ /* 0x000fe4000001004d */
[----:B------:R-:W-:Y:S02]  /*12e0*/  FMUL.FTZ R78, R109, R78 ;  /* 0x0000004e6d4e7220 */ /* 0x000fe40000410000 */
[----:B------:R-:W-:-:S02]  /*12f0*/  FMUL.FTZ R79, R112, R79 ;  /* 0x0000004f704f7220 */ /* 0x000fc40000410000 */
[----:B------:R-:W-:Y:S02]  /*1300*/  FMUL.FTZ R75, R75, R76 ;  /* 0x0000004c4b4b7220 */ /* 0x000fe40000410000 */
[----:B------:R-:W-:Y:S02]  /*1310*/  FMUL.FTZ R76, R78, R77 ;  /* 0x0000004d4e4c7220 */ /* 0x000fe40000410000 */
[----:B------:R-:W-:Y:S01]  /*1320*/  FMUL.FTZ R77, R79, R82 ;  /* 0x000000524f4d7220 */ /* 0x000fe20000410000 */
[----:B------:R0:W-:Y:S01]  /*1330*/  STS.128 [R91], R72 ;  /* 0x000000485b007388 */ /* 0x0001e20000000c00 */
[----:B------:R-:W-:Y:S02]  /*1340*/  FMUL.FTZ R78, R58, R46 ;  /* 0x0000002e3a4e7220 */ /* 0x000fe40000410000 */
[----:B------:R-:W-:Y:S02]  /*1350*/  FADD.FTZ R82, -R118, 1 ;  /* 0x3f80000076527421 */ /* 0x000fe40000010100 */
[----:B------:R-:W-:-:S02]  /*1360*/  FMUL.FTZ R79, R59, R47 ;  /* 0x0000002f3b4f7220 */ /* 0x000fc40000410000 */
[----:B------:R-:W-:Y:S02]  /*1370*/  FMUL.FTZ R78, R113, R78 ;  /* 0x0000004e714e7220 */ /* 0x000fe40000410000 */
[----:B------:R-:W-:Y:S02]  /*1380*/  FFMA.FTZ R82, R67, R82, 1 ;  /* 0x3f80000043527423 */ /* 0x000fe40000010052 */
[----:B------:R-:W-:Y:S02]  /*1390*/  FMUL.FTZ R79, R118, R79 ;  /* 0x0000004f764f7220 */ /* 0x000fe40000410000 */
[----:B------:R-:W-:Y:S02]  /*13a0*/  FMUL.FTZ R78, R78, R83 ;  /* 0x000000534e4e7220 */ /* 0x000fe40000410000 */
[----:B------:R-:W-:Y:S02]  /*13b0*/  FMUL.FTZ R79, R79, R82 ;  /* 0x000000524f4f7220 */ /* 0x000fe40000410000 */
[----:B------:R-:W-:-:S02]  /*13c0*/  FMUL.FTZ R114, R71, R114 ;  /* 0x0000007247727220 */ /* 0x000fc40000410000 */
[----:B------:R-:W-:Y:S01]  /*13d0*/  FMUL.FTZ R112, R65, R112 ;  /* 0x0000007041707220 */ /* 0x000fe20000410000 */
[----:B------:R1:W-:Y:S01]  /*13e0*/  STS.128 [R91+0x10], R76 ;  /* 0x0000104c5b007388 */ /* 0x0003e20000000c00 */
[----:B------:R-:W-:-:S06]  /*13f0*/  NOP ;  /* 0x0000000000007918 */ /* 0x000fcc0000000000 */
[----:B------:R-:W2:Y:S01]  /*1400*/  LDS.128 R80, [R21.X16] ;  /* 0x0000000015507984 */ /* 0x000ea2000000cc00 */
[----:B------:R-:W-:Y:S02]  /*1410*/  FMUL.FTZ R113, R66, R113 ;  /* 0x0000007142717220 */ /* 0x000fe40000410000 */
[--C-:B0----5:R-:W-:Y:S01]  /*1420*/  FADD.FTZ R73, R60, R7.reuse ;  /* 0x000000073c497221 */ /* 0x121fe20000010000 */
[----:B------:R-:W0:Y:S01]  /*1430*/  LDS.128 R84, [R21.X16+0x200] ;  /* 0x0002000015547984 */ /* 0x000e22000000cc00 */
[--C-:B------:R-:W-:Y:S02]  /*1440*/  FADD.FTZ R72, R61, R7.reuse ;  /* 0x000000073d487221 */ /* 0x100fe40000010000 */
[--C-:B------:R-:W-:Y:S02]  /*1450*/  FADD.FTZ R75, R62, R7.reuse ;  /* 0x000000073e4b7221 */ /* 0x100fe40000010000 */
[----:B-1----:R-:W-:Y:S02]  /*1460*/  FADD.FTZ R76, R49, R7 ;  /* 0x00000007314c7221 */ /* 0x002fe40000010000 */
[----:B------:R-:W-:-:S02]  /*1470*/  FMUL.FTZ R49, R68, R93 ;  /* 0x0000005d44317220 */ /* 0x000fc40000410000 */
[--C-:B------:R-:W-:Y:S02]  /*1480*/  FADD.FTZ R77, R48, R7.reuse ;  /* 0x00000007304d7221 */ /* 0x100fe40000010000 */
[----:B------:R-:W-:Y:S02]  /*1490*/  FMUL.FTZ R48, R69, R108 ;  /* 0x0000006c45307220 */ /* 0x000fe40000410000 */
[----:B------:R-:W-:Y:S02]  /*14a0*/  FMUL.FTZ R93, R52, R49 ;  /* 0x00000031345d7220 */ /* 0x000fe40000410000 */
[--C-:B------:R-:W-:Y:S02]  /*14b0*/  FADD.FTZ R79, R50, R7.reuse ;  /* 0x00000007324f7221 */ /* 0x100fe40000010000 */
[----:B------:R-:W-:Y:S02]  /*14c0*/  FADD.FTZ R78, R51, R7 ;  /* 0x00000007334e7221 */ /* 0x000fe40000010000 */
[----:B------:R-:W-:-:S02]  /*14d0*/  FMUL.FTZ R106, R53, R48 ;  /* 0x00000030356a7220 */ /* 0x000fc40000410000 */
[----:B------:R-:W-:Y:S02]  /*14e0*/  FMUL.FTZ R51, R70, R107 ;  /* 0x0000006b46337220 */ /* 0x000fe40000410000 */
[----:B------:R-:W-:Y:S02]  /*14f0*/  FMUL.FTZ R53, R64, R109 ;  /* 0x0000006d40357220 */ /* 0x000fe40000410000 */
[----:B------:R-:W-:Y:S02]  /*1500*/  FMUL.FTZ R50, R67, R118 ;  /* 0x0000007643327220 */ /* 0x000fe40000410000 */
[----:B------:R-:W-:Y:S02]  /*1510*/  FFMA.FTZ R2, R32, R93, R2 ;  /* 0x0000005d20027223 */ /* 0x000fe40000010002 */
[----:B------:R-:W-:Y:S02]  /*1520*/  FADD.FTZ R74, R63, R7 ;  /* 0x000000073f4a7221 */ /* 0x000fe40000010000 */
[----:B------:R-:W-:-:S02]  /*1530*/  FMUL.FTZ R107, R54, R51 ;  /* 0x00000033366b7220 */ /* 0x000fc40000410000 */
[----:B------:R-:W-:Y:S02]  /*1540*/  FMUL.FTZ R108, R55, R114 ;  /* 0x00000072376c7220 */ /* 0x000fe40000410000 */
[----:B------:R-:W-:Y:S01]  /*1550*/  FMUL.FTZ R109, R56, R53 ;  /* 0x00000035386d7220 */ /* 0x000fe20000410000 */
[----:B--2---:R1:W-:Y:S01]  /*1560*/  STG.E.128 [R110.64+-0x400], R80 ;  /* 0xfffc00506e007986 */ /* 0x0043e2000c101d04 */
[----:B------:R-:W-:Y:S02]  /*1570*/  FMUL.FTZ R118, R57, R112 ;  /* 0x0000007039767220 */ /* 0x000fe40000410000 */
[----:B------:R-:W-:Y:S01]  /*1580*/  FMUL.FTZ R119, R58, R113 ;  /* 0x000000713a777220 */ /* 0x000fe20000410000 */
[----:B0-----:R1:W-:Y:S01]  /*1590*/  STG.E.128 [R110.64+-0x200], R84 ;  /* 0xfffe00546e007986 */ /* 0x0013e2000c101d04 */
        /* <DEDUP_REMOVED lines=15> */
[----:B------:R0:W-:Y:S04]  /*1690*/  STS.128 [R91], R40 ;  /* 0x000000285b007388 */ /* 0x0001e80000000c00 */
[----:B------:R-:W-:Y:S01]  /*16a0*/  STS.128 [R91+0x10], R44 ;  /* 0x0000102c5b007388 */ /* 0x000fe20000000c00 */
[----:B------:R-:W-:-:S06]  /*16b0*/  NOP ;  /* 0x0000000000007918 */ /* 0x000fcc0000000000 */
[----:B------:R-:W2:Y:S01]  /*16c0*/  LDS.128 R48, [R21.X16] ;  /* 0x0000000015307984 */ /* 0x000ea2000000cc00 */
[----:B------:R-:W-:Y:S01]  /*16d0*/  IADD3 R57, R57, R59, RZ ;  /* 0x0000003b39397210 */ /* 0x000fe20007ffe0ff */
[----:B------:R-:W-:Y:S02]  /*16e0*/  IMAD R59, R5, c[0x0][0x210], RZ ;  /* 0x00008400053b7a24 */ /* 0x000fe400078e02ff */
[----:B------:R-:W3:Y:S02]  /*16f0*/  LDS.128 R52, [R21.X16+0x200] ;  /* 0x0002000015347984 */ /* 0x000ee4000000cc00 */
[C---:B------:R-:W-:Y:S02]  /*1700*/  IMAD R59, R6.reuse, c[0x0][0x214], R59 ;  /* 0x00008500063b7a24 */ /* 0x040fe400078e023b */
[----:B0-----:R-:W-:-:S05]  /*1710*/  IMAD.WIDE.U32 R40, R6, c[0x0][0x210], R56 ;  /* 0x0000840006287a25 */ /* 0x001fca00078e0038 */
[----:B------:R-:W-:Y:S02]  /*1720*/  IADD3 R41, R41, R59, RZ ;  /* 0x0000003b29297210 */ /* 0x000fe40007ffe0ff */
[----:B------:R-:W-:-:S04]  /*1730*/  LEA R42, P0, R40, c[0x0][0x270], 0x2 ;  /* 0x00009c00282a7a11 */ /* 0x000fc800078010ff */
[----:B------:R-:W-:Y:S02]  /*1740*/  LEA.HI.X R41, R40, c[0x0][0x274], R41, 0x2, P0 ;  /* 0x00009d0028297a11 */ /* 0x000fe400000f1429 */
[----:B------:R-:W-:-:S04]  /*1750*/  LEA R40, P0, R31, R42, 0x4 ;  /* 0x0000002a1f287211 */ /* 0x000fc800078020ff */
[----:B------:R-:W-:-:S05]  /*1760*/  LEA.HI.X R41, R31, R41, R92, 0x4, P0 ;  /* 0x000000291f297211 */ /* 0x000fca00000f245c */
[----:B--2---:R0:W-:Y:S04]  /*1770*/  STG.E.128 [R40.64+-0x400], R48 ;  /* 0xfffc003028007986 */ /* 0x0041e8000c101d04 */
[----:B---3--:R0:W-:Y:S02]  /*1780*/  STG.E.128 [R40.64+-0x200], R52 ;  /* 0xfffe003428007986 */ /* 0x0081e4000c101d04 */
.L_x_7460:
[----:B------:R-:W-:Y:S01]  /*1790*/  FFMA.FTZ R2, R34, R107, R2 ;  /* 0x0000006b22027223 */ /* 0x000fe20000010002 */
[----:B------:R-:W-:Y:S01]  /*17a0*/  BAR.SYNC.DEFER_BLOCKING 0x0 ;  /* 0x0000000000007b1d */ /* 0x000fe20000010000 */
[----:B0-----:R-:W-:Y:S01]  /*17b0*/  CS2R R40, SRZ ;  /* 0x0000000000287805 */ /* 0x001fe2000001ff00 */
        /* <DEDUP_REMOVED lines=18> */
[----:B------:R-:W-:Y:S01]  /*18e0*/  MOV R56, R12 ;  /* 0x0000000c00387202 */ /* 0x000fe20000000f00 */
[----:B------:R-:W-:Y:S01]  /*18f0*/  IMAD R59, R5, c[0x0][0x2b8], RZ ;  /* 0x0000ae00053b7a24 */ /* 0x000fe200078e02ff */
[----:B------:R-:W-:Y:S01]  /*1900*/  HFMA2.MMA R40, -RZ, RZ, 0, 0 ;  /* 0x00000000ff287435 */ /* 0x000fe200000001ff */
[----:B------:R-:W-:Y:S01]  /*1910*/  IMAD R61, R3, c[0x0][0x2c0], RZ ;  /* 0x0000b000033d7a24 */ /* 0x000fe200078e02ff */
[----:B------:R-:W-:Y:S01]  /*1920*/  CS2R R122, SRZ ;  /* 0x00000000007a7805 */ /* 0x000fe2000001ff00 */
[----:B------:R-:W-:Y:S01]  /*1930*/  IMAD R59, R6, c[0x0][0x2bc], R59 ;  /* 0x0000af00063b7a24 */ /* 0x000fe200078e023b */
[----:B------:R-:W-:Y:S01]  /*1940*/  MOV R121, RZ ;  /* 0x000000ff00797202 */ /* 0x000fe20000000f00 */
[----:B------:R-:W-:-:S02]  /*1950*/  IMAD R61, R4, c[0x0][0x2c4], R61 ;  /* 0x0000b100043d7a24 */ /* 0x000fc400078e023d */
[----:B------:R-:W-:-:S04]  /*1960*/  IMAD.WIDE.U32 R56, R6, c[0x0][0x2b8], R56 ;  /* 0x0000ae0006387a25 */ /* 0x000fc800078e0038 */
[----:B------:R-:W-:Y:S01]  /*1970*/  FMUL.FTZ R131, R32, R73 ;  /* 0x0000004920837220 */ /* 0x000fe20000410000 */
[----:B------:R-:W-:Y:S01]  /*1980*/  IADD3 R57, R57, R59, RZ ;  /* 0x0000003b39397210 */ /* 0x000fe20007ffe0ff */
[----:B------:R-:W-:Y:S02]  /*1990*/  FMUL.FTZ R130, R33, R72 ;  /* 0x0000004821827220 */ /* 0x000fe40000410000 */
[----:B------:R-:W-:Y:S02]  /*19a0*/  FMUL.FTZ R129, R34, R75 ;  /* 0x0000004b22817220 */ /* 0x000fe40000410000 */
[----:B------:R-:W-:-:S04]  /*19b0*/  IMAD.WIDE.U32 R56, R4, c[0x0][0x2c0], R56 ;  /* 0x0000b00004387a25 */ /* 0x000fc800078e0038 */
[----:B------:R-:W-:Y:S01]  /*19c0*/  FMUL.FTZ R128, R35, R74 ;  /* 0x0000004a23807220 */ /* 0x000fe20000410000 */
[----:B------:R-:W-:Y:S01]  /*19d0*/  IADD3 R61, R57, R61, RZ ;  /* 0x0000003d393d7210 */ /* 0x000fe20007ffe0ff */
[----:B------:R-:W-:Y:S01]  /*19e0*/  FMUL.FTZ R127, R36, R77 ;  /* 0x0000004d247f7220 */ /* 0x000fe20000410000 */
[C---:B------:R-:W-:Y:S01]  /*19f0*/  LEA R57, P2, R56.reuse, c[0x0][0x320], 0x2 ;  /* 0x0000c80038397a11 */ /* 0x040fe200078410ff */
[----:B------:R-:W-:Y:S01]  /*1a00*/  FMUL.FTZ R126, R37, R76 ;  /* 0x0000004c257e7220 */ /* 0x000fe20000410000 */
[----:B-1----:R-:W-:Y:S01]  /*1a10*/  IADD3 R80, P0, P1, R56, -0x100, R104 ;  /* 0xffffff0038507810 */ /* 0x002fe2000791e068 */
[----:B------:R-:W-:Y:S01]  /*1a20*/  FMUL.FTZ R125, R38, R79 ;  /* 0x0000004f267d7220 */ /* 0x000fe20000410000 */
[----:B------:R-:W-:Y:S01]  /*1a30*/  LEA.HI.X R59, R56, c[0x0][0x324], R61, 0x2, P2 ;  /* 0x0000c900383b7a11 */ /* 0x000fe200010f143d */
[----:B------:R-:W-:Y:S01]  /*1a40*/  FMUL.FTZ R124, R39, R78 ;  /* 0x0000004e277c7220 */ /* 0x000fe20000410000 */
[----:B------:R-:W-:Y:S02]  /*1a50*/  LEA R116, P2, R104, R57, 0x2 ;  /* 0x0000003968747211 */ /* 0x000fe400078410ff */
[----:B------:R-:W-:-:S02]  /*1a60*/  IADD3.X R81, R61, -0x1, R105, P0, P1 ;  /* 0xffffffff3d517810 */ /* 0x000fc400007e2469 */
[----:B------:R-:W-:Y:S02]  /*1a70*/  LEA.HI.X R56, R104, R59, R105, 0x2, P2 ;  /* 0x0000003b68387211 */ /* 0x000fe400010f1469 */
[C---:B------:R-:W-:Y:S02]  /*1a80*/  IADD3 R82, P0, R116.reuse, -0x380, RZ ;  /* 0xfffffc8074527810 */ /* 0x040fe40007f1e0ff */
[C---:B------:R-:W-:Y:S02]  /*1a90*/  IADD3 R84, P1, R116.reuse, -0x300, RZ ;  /* 0xfffffd0074547810 */ /* 0x040fe40007f3e0ff */
[C---:B------:R-:W-:Y:S02]  /*1aa0*/  IADD3 R86, P2, R116.reuse, -0x280, RZ ;  /* 0xfffffd8074567810 */ /* 0x040fe40007f5e0ff */
[C---:B------:R-:W-:Y:S02]  /*1ab0*/  IADD3 R110, P3, R116.reuse, -0x200, RZ ;  /* 0xfffffe00746e7810 */ /* 0x040fe40007f7e0ff */
[----:B------:R-:W-:-:S02]  /*1ac0*/  IADD3 R112, P4, R116, -0x180, RZ ;  /* 0xfffffe8074707810 */ /* 0x000fc40007f9e0ff */
[C---:B------:R-:W-:Y:S02]  /*1ad0*/  IADD3 R114, P5, R116.reuse, -0x100, RZ ;  /* 0xffffff0074727810 */ /* 0x040fe40007fbe0ff */
[----:B------:R-:W-:Y:S02]  /*1ae0*/  IADD3 R116, P6, R116, -0x80, RZ ;  /* 0xffffff8074747810 */ /* 0x000fe40007fde0ff */
[C---:B------:R-:W-:Y:S02]  /*1af0*/  IADD3.X R83, R56.reuse, -0x1, RZ, P0, !PT ;  /* 0xffffffff38537810 */ /* 0x040fe400007fe4ff */
[C---:B------:R-:W-:Y:S02]  /*1b00*/  IADD3.X R85, R56.reuse, -0x1, RZ, P1, !PT ;  /* 0xffffffff38557810 */ /* 0x040fe40000ffe4ff */
[C---:B------:R-:W-:Y:S02]  /*1b10*/  IADD3.X R87, R56.reuse, -0x1, RZ, P2, !PT ;  /* 0xffffffff38577810 */ /* 0x040fe400017fe4ff */
[----:B------:R-:W-:-:S02]  /*1b20*/  IADD3.X R111, R56, -0x1, RZ, P3, !PT ;  /* 0xffffffff386f7810 */ /* 0x000fc40001ffe4ff */
[C---:B------:R-:W-:Y:S02]  /*1b30*/  IADD3.X R113, R56.reuse, -0x1, RZ, P4, !PT ;  /* 0xffffffff38717810 */ /* 0x040fe400027fe4ff */
[C---:B------:R-:W-:Y:S02]  /*1b40*/  IADD3.X R115, R56.reuse, -0x1, RZ, P5, !PT ;  /* 0xffffffff38737810 */ /* 0x040fe40002ffe4ff */
[----:B------:R-:W-:Y:S02]  /*1b50*/  IADD3.X R117, R56, -0x1, RZ, P6, !PT ;  /* 0xffffffff38757810 */ /* 0x000fe400037fe4ff */
.L_x_7482:
[----:B------:R-:W-:Y:S02]  /*1b60*/  SHF.R.S32.HI R142, RZ, 0x1f, R123 ;  /* 0x0000001fff8e7819 */ /* 0x000fe4000001147b */
[----:B------:R-:W-:Y:S02]  /*1b70*/  MOV R56, R100 ;  /* 0x0000006400387202 */ /* 0x000fe40000000f00 */
[----:B------:R-:W-:Y:S01]  /*1b80*/  MOV R57, R25 ;  /* 0x0000001900397202 */ /* 0x000fe20000000f00 */
[----:B------:R-:W-:-:S04]  /*1b90*/  IMAD R60, R142, c[0x0][0x188], RZ ;  /* 0x000062008e3c7a24 */ /* 0x000fc800078e02ff */
[----:B------:R-:W-:-:S04]  /*1ba0*/  IMAD.WIDE.U32 R58, R123, c[0x0][0x188], R56 ;  /* 0x000062007b3a7a25 */ /* 0x000fc800078e0038 */
[C---:B------:R-:W-:Y:S01]  /*1bb0*/  IMAD R61, R123.reuse, c[0x0][0x18c], R60 ;  /* 0x000063007b3d7a24 */ /* 0x040fe200078e023c */
[----:B------:R-:W-:Y:S01]  /*1bc0*/  LEA R132, P0, R58, c[0x0][0x220], 0x2 ;  /* 0x000088003a847a11 */ /* 0x000fe200078010ff */
[----:B------:R-:W-:Y:S02]  /*1bd0*/  IMAD R60, R142, c[0x0][0x1c0], RZ ;  /* 0x000070008e3c7a24 */ /* 0x000fe400078e02ff */
[----:B------:R-:W-:Y:S01]  /*1be0*/  IMAD.WIDE.U32 R56, R123, c[0x0][0x1c0], RZ ;  /* 0x000070007b387a25 */ /* 0x000fe200078e00ff */
[----:B------:R-:W-:-:S03]  /*1bf0*/  IADD3 R59, R59, R61, RZ ;  /* 0x0000003d3b3b7210 */ /* 0x000fc60007ffe0ff */
[----:B------:R-:W-:Y:S01]  /*1c00*/  IMAD R61, R123, c[0x0][0x1c4], R60 ;  /* 0x000071007b3d7a24 */ /* 0x000fe200078e023c */
[----:B------:R-:W-:Y:S02]  /*1c10*/  LEA.HI.X R133, R58, c[0x0][0x224], R59, 0x2, P0 ;  /* 0x000089003a857a11 */ /* 0x000fe400000f143b */
[C---:B------:R-:W-:Y:S02]  /*1c20*/  LEA R60, P1, R56.reuse, R18, 0x2 ;  /* 0x00000012383c7211 */ /* 0x040fe400078210ff */
[----:B------:R-:W-:Y:S01]  /*1c30*/  IADD3 R57, R57, R61, RZ ;  /* 0x0000003d39397210 */ /* 0x000fe20007ffe0ff */
[----:B--2---:R-:W2:Y:S01]  /*1c40*/  LDG.E R132, [R132.64] ;  /* 0x0000000484847981 */ /* 0x004ea2000c1e1900 */
[----:B------:R-:W-:Y:S02]  /*1c50*/  LEA R58, P0, R31, R60, 0x4 ;  /* 0x0000003c1f3a7211 */ /* 0x000fe400078020ff */
[----:B------:R-:W-:-:S04]  /*1c60*/  LEA.HI.X R56, R56, R19, R57, 0x2, P1 ;  /* 0x0000001338387211 */ /* 0x000fc800008f1439 */
[----:B------:R-:W-:-:S05]  /*1c70*/  LEA.HI.X R59, R31, R56, R92, 0x4, P0 ;  /* 0x000000381f3b7211 */ /* 0x000fca00000f245c */
[----:B0--3--:R0:W3:Y:S04]  /*1c80*/  LDG.E.128 R64, [R58.64] ;  /* 0x000000043a407981 */ /* 0x0090e8000c1e1d00 */
[----:B----4-:R0:W4:Y:S01]  /*1c90*/  LDG.E.128 R68, [R58.64+0x200] ;  /* 0x000200043a447981 */ /* 0x010122000c1e1d00 */
[C---:B------:R-:W-:Y:S02]  /*1ca0*/  IADD3 R60, R20.reuse, -0x1, RZ ;  /* 0xffffffff143c7810 */ /* 0x040fe40007ffe0ff */
[----:B------:R-:W-:Y:S01]  /*1cb0*/  ISETP.GT.AND P0, PT, R20, 0x1, PT ;  /* 0x000000011400780c */ /* 0x000fe20003f04270 */
[----:B------:R-:W-:Y:S01]  /*1cc0*/  IMAD R62, R142, c[0x0][0x1a0], RZ ;  /* 0x000068008e3e7a24 */ /* 0x000fe200078e02ff */
[----:B------:R-:W-:Y:S02]  /*1cd0*/  ISETP.NE.AND P1, PT, R12, RZ, PT ;  /* 0x000000ff0c00720c */ /* 0x000fe40003f25270 */
[----:B------:R-:W-:-:S02]  /*1ce0*/  MOV R56, R98 ;  /* 0x0000006200387202 */ /* 0x000fc40000000f00 */
[----:B------:R-:W-:Y:S02]  /*1cf0*/  MOV R57, R27 ;  /* 0x0000001b00397202 */ /* 0x000fe40000000f00 */
[----:B------:R-:W-:Y:S02]  /*1d00*/  LEA.HI R61, R60, R60, RZ, 0x1 ;  /* 0x0000003c3c3d7211 */ /* 0x000fe400078f08ff */
[----:B------:R-:W-:Y:S01]  /*1d10*/  ISETP.EQ.AND P0, PT, R23, RZ, P0 ;  /* 0x000000ff1700720c */ /* 0x000fe20000702270 */
[----:B------:R-:W-:Y:S01]  /*1d20*/  IMAD.WIDE.U32 R56, R123, c[0x0][0x1a0], R56 ;  /* 0x000068007b387a25 */ /* 0x000fe200078e0038 */
[----:B------:R-:W-:-:S03]  /*1d30*/  LOP3.LUT R61, R61, 0xfffffe, RZ, 0xc0, !PT ;  /* 0x00fffffe3d3d7812 */ /* 0x000fc600078ec0ff */
[----:B------:R-:W-:Y:S01]  /*1d40*/  IMAD R63, R123, c[0x0][0x1a4], R62 ;  /* 0x000069007b3f7a24 */ /* 0x000fe200078e023e */
[----:B------:R-:W-:Y:S02]  /*1d50*/  IADD3 R60, R60, -R61, RZ ;  /* 0x8000003d3c3c7210 */ /* 0x000fe40007ffe0ff */
[----:B------:R-:W-:Y:S02]  /*1d60*/  LEA R134, P2, R56, c[0x0][0x228], 0x2 ;  /* 0x00008a0038867a11 */ /* 0x000fe400078410ff */
[----:B0-----:R-:W-:Y:S02]  /*1d70*/  IADD3 R59, R57, R63, RZ ;  /* 0x0000003f393b7210 */ /* 0x001fe40007ffe0ff */
[----:B------:R-:W-:Y:S02]  /*1d80*/  IADD3 R57, R12, 0x200, RZ ;  /* 0x000002000c397810 */ /* 0x000fe40007ffe0ff */
[----:B------:R-:W-:Y:S02]  /*1d90*/  @!P1 LEA R57, R60, R123, 0x8 ;  /* 0x0000007b3c399211 */ /* 0x000fe400078e40ff */
[----:B------:R-:W-:-:S02]  /*1da0*/  LEA.HI.X R135, R56, c[0x0][0x22c], R59, 0x2, P2 ;  /* 0x00008b0038877a11 */ /* 0x000fc400010f143b */
[----:B------:R-:W-:Y:S02]  /*1db0*/  @P0 IADD3 R56, R20, -0x2, RZ ;  /* 0xfffffffe14380810 */ /* 0x000fe40007ffe0ff */
[----:B------:R-:W-:Y:S01]  /*1dc0*/  SHF.L.U32 R143, R57, 0x2, RZ ;  /* 0x00000002398f7819 */ /* 0x000fe200000006ff */
[----:B------:R0:W5:Y:S02]  /*1dd0*/  LDG.E R134, [R134.64] ;  /* 0x0000000486867981 */ /* 0x000164000c1e1900 */
[----:B------:R-:W-:Y:S01]  /*1de0*/  @P0 IMAD R137, R56, c[0x0][0x16c], R123 ;  /* 0x00005b0038890a24 */ /* 0x000fe200078e027b */
[----:B------:R-:W-:-:S03]  /*1df0*/  MOV R141, RZ ;  /* 0x000000ff008d7202 */ /* 0x000fc60000000f00 */
[----:B------:R-:W-:-:S04]  /*1e00*/  @P0 IMAD.WIDE R136, R137, 0x8, R102 ;  /* 0x0000000889880825 */ /* 0x000fc800078e0266 */
[----:B--2---:R-:W-:-:S04]  /*1e10*/  FMUL.FTZ R139, R132, 1.4426950216293334961 ;  /* 0x3fb8aa3b848b7820 */ /* 0x004fc80000410000 */
[----:B------:R-:W-:-:S06]  /*1e20*/  FMUL.FTZ R154, R73, R139 ;  /* 0x0000008b499a7220 */ /* 0x000fcc0000410000 */
[----:B------:R-:W1:Y:S01]  /*1e30*/  MUFU.EX2 R154, R154 ;  /* 0x0000009a009a7308 */ /* 0x000e620000000800 */
[----:B---3--:R2:W-:Y:S04]  /*1e40*/  STS.128 [R21.X16], R64 ;  /* 0x0000004015007388 */ /* 0x0085e8000000cc00 */
[----:B----4-:R3:W-:Y:S01]  /*1e50*/  STS.128 [R21.X16+0x200], R68 ;  /* 0x0002004415007388 */ /* 0x0107e2000000cc00 */
[----:B------:R-:W-:-:S06]  /*1e60*/  NOP ;  /* 0x0000000000007918 */ /* 0x000fcc0000000000 */
[----:B------:R-:W4:Y:S04]  /*1e70*/  LDS.128 R56, [R91] ;  /* 0x000000005b387984 */ /* 0x000f280000000c00 */
[----:B------:R-:W0:Y:S04]  /*1e80*/  LDS.128 R60, [R91+0x10] ;  /* 0x000010005b3c7984 */ /* 0x000e280000000c00 */
[----:B-1----:R1:W-:Y:S04]  /*1e90*/  STS [R143+0xa88], R154 ;  /* 0x000a889a8f007388 */ /* 0x0023e80000000800 */
[----:B------:R-:W-:Y:S06]  /*1ea0*/  BAR.SYNC.DEFER_BLOCKING 0x0 ;  /* 0x0000000000007b1d */ /* 0x000fec0000010000 */
[----:B------:R0:W5:Y:S01]  /*1eb0*/  @P0 LDG.E R141, [R136.64+0x4] ;  /* 0x00000404888d0981 */ /* 0x000162000c1e1900 */
[----:B------:R-:W-:Y:S01]  /*1ec0*/  ISETP.NE.AND P2, PT, R12, 0x1f, PT ;  /* 0x0000001f0c00780c */ /* 0x000fe20003f45270 */
[----:B--2---:R-:W-:-:S02]  /*1ed0*/  FMUL.FTZ R64, R72, R139 ;  /* 0x0000008b48407220 */ /* 0x004fc40000410000 */
[-C--:B---3--:R-:W-:Y:S02]  /*1ee0*/  FMUL.FTZ R68, R75, R139.reuse ;  /* 0x0000008b4b447220 */ /* 0x088fe40000410000 */
[----:B------:R-:W2:Y:S01]  /*1ef0*/  MUFU.EX2 R69, R64 ;  /* 0x0000004000457308 */ /* 0x000ea20000000800 */
[-C--:B------:R-:W-:Y:S02]  /*1f00*/  FMUL.FTZ R133, R74, R139.reuse ;  /* 0x0000008b4a857220 */ /* 0x080fe40000410000 */
[----:B------:R-:W-:-:S05]  /*1f10*/  FMUL.FTZ R138, R77, R139 ;  /* 0x0000008b4d8a7220 */ /* 0x000fca0000410000 */
[----:B------:R-:W3:Y:S01]  /*1f20*/  MUFU.EX2 R68, R68 ;  /* 0x0000004400447308 */ /* 0x000ee20000000800 */
[----:B------:R0:W0:Y:S01]  /*1f30*/  @P2 LDS R152, [R12.X4+0x128c] ;  /* 0x00128c000c982984 */ /* 0x0000220000004800 */
[----:B-1----:R-:W-:-:S06]  /*1f40*/  FMUL.FTZ R143, R76, R139 ;  /* 0x0000008b4c8f7220 */ /* 0x002fcc0000410000 */
[----:B------:R-:W1:Y:S01]  /*1f50*/  MUFU.EX2 R133, R133 ;  /* 0x0000008500857308 */ /* 0x000e620000000800 */
[----:B------:R-:W-:Y:S02]  /*1f60*/  FMUL.FTZ R146, R79, R139 ;  /* 0x0000008b4f927220 */ /* 0x000fe40000410000 */
[----:B--2---:R-:W-:-:S05]  /*1f70*/  FFMA.FTZ R64, R131, R69, R130 ;  /* 0x0000004583407223 */ /* 0x004fca0000010082 */
[----:B------:R-:W2:Y:S01]  /*1f80*/  MUFU.EX2 R138, R138 ;  /* 0x0000008a008a7308 */ /* 0x000ea20000000800 */
[----:B------:R-:W-:Y:S02]  /*1f90*/  FMUL.FTZ R139, R78, R139 ;  /* 0x0000008b4e8b7220 */ /* 0x000fe40000410000 */
[----:B------:R-:W-:-:S05]  /*1fa0*/  FMUL.FTZ R65, R154, R69 ;  /* 0x000000459a417220 */ /* 0x000fca0000410000 */
[----:B------:R-:W0:Y:S01]  /*1fb0*/  MUFU.EX2 R143, R143 ;  /* 0x0000008f008f7308 */ /* 0x000e220000000800 */
[C---:B---3--:R-:W-:Y:S02]  /*1fc0*/  FFMA.FTZ R66, R68.reuse, R64, R129 ;  /* 0x0000004044427223 */ /* 0x048fe40000010081 */
[----:B------:R-:W-:-:S05]  /*1fd0*/  FMUL.FTZ R64, R68, R65 ;  /* 0x0000004144407220 */ /* 0x000fca0000410000 */
[----:B------:R-:W3:Y:S01]  /*1fe0*/  MUFU.EX2 R146, R146 ;  /* 0x0000009200927308 */ /* 0x000ee20000000800 */
[C---:B-1----:R-:W-:Y:S02]  /*1ff0*/  FFMA.FTZ R66, R133.reuse, R66, R128 ;  /* 0x0000004285427223 */ /* 0x042fe40000010080 */
[----:B------:R-:W-:-:S05]  /*2000*/  FMUL.FTZ R65, R133, R64 ;  /* 0x0000004085417220 */ /* 0x000fca0000410000 */
[----:B------:R-:W1:Y:S01]  /*2010*/  MUFU.EX2 R139, R139 ;  /* 0x0000008b008b7308 */ /* 0x000e620000000800 */
[C---:B--2---:R-:W-:Y:S02]  /*2020*/  FFMA.FTZ R66, R138.reuse, R66, R127 ;  /* 0x000000428a427223 */ /* 0x044fe4000001007f */
[----:B------:R-:W-:Y:S02]  /*2030*/  FMUL.FTZ R64, R138, R65 ;  /* 0x000000418a407220 */ /* 0x000fe40000410000 */
[C---:B0-----:R-:W-:Y:S01]  /*2040*/  FFMA.FTZ R66, R143.reuse, R66, R126 ;  /* 0x000000428f427223 */ /* 0x041fe2000001007e */
[----:B------:R-:W-:Y:S01]  /*2050*/  BSSY B0, `(.L_x_7462) ;  /* 0x000000d000007945 */ /* 0x000fe20003800000 */
[----:B------:R-:W-:Y:S02]  /*2060*/  FMUL.FTZ R65, R143, R64 ;  /* 0x000000408f417220 */ /* 0x000fe40000410000 */
[C---:B---3--:R-:W-:Y:S02]  /*2070*/  FFMA.FTZ R70, R146.reuse, R66, R125 ;  /* 0x0000004292467223 */ /* 0x048fe4000001007d */
[----:B------:R-:W-:-:S02]  /*2080*/  FMUL.FTZ R66, R146, R65 ;  /* 0x0000004192427220 */ /* 0x000fc40000410000 */
[----:B-1----:R-:W-:Y:S01]  /*2090*/  FFMA.FTZ R70, R139, R70, R124 ;  /* 0x000000468b467223 */ /* 0x002fe2000001007c */
        /* <DEDUP_REMOVED lines=8> */
.L_x_7463:
[----:B----4-:R-:W-:Y:S05]  /*2120*/  BSYNC B0 ;  /* 0x0000000000007941 */ /* 0x010fea0003800000 */
.L_x_7462:
[----:B------:R-:W2:Y:S01]  /*2130*/  SHFL.UP PT, R65, R70, 0x1, RZ ;  /* 0x0420000046417989 */ /* 0x000ea200000e00ff */
[----:B------:R-:W-:Y:S01]  /*2140*/  FMUL.FTZ R147, R139, R66 ;  /* 0x000000428b937220 */ /* 0x000fe20000410000 */
[----:B------:R-:W-:Y:S01]  /*2150*/  ISETP.GE.AND P0, PT, R21, 0x1, PT ;  /* 0x000000011500780c */ /* 0x000fe20003f06270 */
[C---:B-----5:R-:W-:Y:S01]  /*2160*/  FMUL.FTZ R150, R134.reuse, R62 ;  /* 0x0000003e86967220 */ /* 0x060fe20000410000 */
[----:B------:R-:W-:Y:S01]  /*2170*/  ISETP.NE.AND P3, PT, R23, 0x1f, PT ;  /* 0x0000001f1700780c */ /* 0x000fe20003f65270 */
[----:B------:R-:W-:Y:S01]  /*2180*/  FMUL.FTZ R137, R134, R63 ;  /* 0x0000003f86897220 */ /* 0x000fe20000410000 */
[----:B0-----:R-:W0:Y:S01]  /*2190*/  SHFL.UP PT, R64, R147, 0x1, RZ ;  /* 0x0420000093407989 */ /* 0x001e2200000e00ff */
        /* <DEDUP_REMOVED lines=8> */
[C---:B------:R-:W-:Y:S02]  /*2220*/  FMUL.FTZ R136, R134.reuse, R58 ;  /* 0x0000003a86887220 */ /* 0x040fe40000410000 */
[----:B------:R-:W-:Y:S02]  /*2230*/  FMUL.FTZ R71, R134, R57 ;  /* 0x0000003986477220 */ /* 0x000fe40000410000 */
[----:B------:R-:W-:-:S02]  /*2240*/  FMUL.FTZ R136, R107, R136 ;  /* 0x000000886b887220 */ /* 0x000fc40000410000 */
[----:B--2---:R-:W-:Y:S02]  /*2250*/  @P0 FFMA.FTZ R70, R147, R65, R70 ;  /* 0x0000004193460223 */ /* 0x004fe40000010046 */
[----:B------:R-:W-:Y:S02]  /*2260*/  FMUL.FTZ R65, R134, R61 ;  /* 0x0000003d86417220 */ /* 0x000fe40000410000 */
[----:B------:R-:W-:Y:S02]  /*2270*/  FMUL.FTZ R71, R106, R71 ;  /* 0x000000476a477220 */ /* 0x000fe40000410000 */
[----:B------:R-:W-:Y:S02]  /*2280*/  FMUL.FTZ R144, R118, R65 ;  /* 0x0000004176907220 */ /* 0x000fe40000410000 */
[----:B------:R-:W-:Y:S02]  /*2290*/  FFMA.FTZ R65, R139, R137, R150 ;  /* 0x000000898b417223 */ /* 0x000fe40000010096 */
[----:B0-----:R-:W-:Y:S01]  /*22a0*/  @P0 FMUL.FTZ R147, R147, R64 ;  /* 0x0000004093930220 */ /* 0x001fe20000410000 */
[----:B------:R-:W-:Y:S01]  /*22b0*/  ISETP.GE.AND P0, PT, R21, 0x2, PT ;  /* 0x000000021500780c */ /* 0x000fe20003f06270 */
[----:B------:R-:W-:-:S02]  /*22c0*/  FFMA.FTZ R64, R146, R65, R144 ;  /* 0x0000004192407223 */ /* 0x000fc40000010090 */
[----:B-1----:R-:W-:Y:S02]  /*22d0*/  FMUL.FTZ R65, R139, R152 ;  /* 0x000000988b417220 */ /* 0x002fe40000410000 */
[C---:B------:R-:W-:Y:S02]  /*22e0*/  FFMA.FTZ R64, R143.reuse, R64, R140 ;  /* 0x000000408f407223 */ /* 0x040fe4000001008c */
[----:B------:R-:W-:Y:S02]  /*22f0*/  FMUL.FTZ R66, R146, R65 ;  /* 0x0000004192427220 */ /* 0x000fe40000410000 */
[----:B------:R-:W0:Y:S01]  /*2300*/  SHFL.UP PT, R65, R70, 0x2, RZ ;  /* 0x0440000046417989 */ /* 0x000e2200000e00ff */
[----:B------:R-:W-:Y:S02]  /*2310*/  FFMA.FTZ R145, R138, R64, R135 ;  /* 0x000000408a917223 */ /* 0x000fe40000010087 */
[----:B------:R-:W-:Y:S01]  /*2320*/  FMUL.FTZ R67, R143, R66 ;  /* 0x000000428f437220 */ /* 0x000fe20000410000 */
[----:B------:R-:W1:Y:S01]  /*2330*/  SHFL.UP PT, R64, R147, 0x2, RZ ;  /* 0x0440000093407989 */ /* 0x000e6200000e00ff */
[----:B------:R-:W-:-:S02]  /*2340*/  FMUL.FTZ R66, R134, R56 ;  /* 0x0000003886427220 */ /* 0x000fc40000410000 */
[----:B------:R-:W-:Y:S02]  /*2350*/  FMUL.FTZ R148, R138, R67 ;  /* 0x000000438a947220 */ /* 0x000fe40000410000 */
[C---:B------:R-:W-:Y:S02]  /*2360*/  FFMA.FTZ R145, R133.reuse, R145, R136 ;  /* 0x0000009185917223 */ /* 0x040fe40000010088 */
[----:B------:R-:W-:Y:S02]  /*2370*/  FMUL.FTZ R67, R133, R148 ;  /* 0x0000009485437220 */ /* 0x000fe40000410000 */
[----:B------:R-:W-:Y:S02]  /*2380*/  FMUL.FTZ R66, R93, R66 ;  /* 0x000000425d427220 */ /* 0x000fe40000410000 */
[C---:B------:R-:W-:Y:S02]  /*2390*/  FFMA.FTZ R145, R68.reuse, R145, R71 ;  /* 0x0000009144917223 */ /* 0x040fe40000010047 */
[----:B------:R-:W-:-:S02]  /*23a0*/  FMUL.FTZ R148, R68, R67 ;  /* 0x0000004344947220 */ /* 0x000fc40000410000 */
[C---:B------:R-:W-:Y:S02]  /*23b0*/  FFMA.FTZ R156, R69.reuse, R145, R66 ;  /* 0x00000091459c7223 */ /* 0x040fe40000010042 */
        /* <DEDUP_REMOVED lines=24> */
[----:B---3--:R-:W-:-:S03]  /*2540*/  @P0 FMUL.FTZ R147, R147, R64 ;  /* 0x0000004093930220 */ /* 0x008fc60000410000 */
[----:B------:R-:W2:Y:S01]  /*2550*/  SHFL.UP PT, R65, R70, 0x10, RZ ;  /* 0x0600000046417989 */ /* 0x000ea200000e00ff */
[----:B------:R-:W-:-:S03]  /*2560*/  ISETP.GE.U32.AND P0, PT, R23, 0x1c, PT ;  /* 0x0000001c1700780c */ /* 0x000fc60003f06070 */
[----:B------:R-:W3:Y:S10]  /*2570*/  SHFL.UP PT, R64, R147, 0x10, RZ ;  /* 0x0600000093407989 */ /* 0x000ef400000e00ff */
[----:B0-----:R-:W-:-:S02]  /*2580*/  @!P0 FFMA.FTZ R156, R151, R67, R156 ;  /* 0x00000043979c8223 */ /* 0x001fc4000001009c */
[----:B------:R-:W-:Y:S01]  /*2590*/  SHFL.IDX PT, R67, R141, RZ, 0x1f ;  /* 0x00001fff8d437589 */ /* 0x000fe200000e0000 */
[----:B-1----:R-:W-:Y:S01]  /*25a0*/  @!P0 FMUL.FTZ R151, R151, R148 ;  /* 0x0000009497978220 */ /* 0x002fe20000410000 */
[----:B------:R-:W-:Y:S02]  /*25b0*/  ISETP.GE.AND P0, PT, R20, c[0x0][0x174], PT ;  /* 0x00005d0014007a0c */ /* 0x000fe40003f06270 */
[----:B------:R-:W0:Y:S01]  /*25c0*/  SHFL.DOWN PT, R145, R156, 0x8, 0x1f ;  /* 0x09001f009c917f89 */ /* 0x000e2200000e0000 */
[----:B------:R-:W-:Y:S01]  /*25d0*/  SHF.L.U32 R148, R123, 0x3, RZ ;  /* 0x000000037b947819 */ /* 0x000fe200000006ff */
[----:B--2---:R-:W-:Y:S01]  /*25e0*/  @P3 FFMA.FTZ R70, R147, R65, R70 ;  /* 0x0000004193463223 */ /* 0x004fe20000010046 */
[----:B------:R-:W-:Y:S01]  /*25f0*/  ISETP.NE.OR P0, PT, R23, RZ, P0 ;  /* 0x000000ff1700720c */ /* 0x000fe20000705670 */
[----:B------:R-:W1:Y:S01]  /*2600*/  SHFL.DOWN PT, R158, R151, 0x8, 0x1f ;  /* 0x09001f00979e7f89 */ /* 0x000e6200000e0000 */
[----:B------:R-:W-:Y:S01]  /*2610*/  HFMA2.MMA R65, -RZ, RZ, 0, 0 ;  /* 0x00000000ff417435 */ /* 0x000fe200000001ff */
[----:B---3--:R-:W-:Y:S01]  /*2620*/  @P3 FMUL.FTZ R147, R147, R64 ;  /* 0x0000004093933220 */ /* 0x008fe20000410000 */
[----:B------:R-:W-:Y:S01]  /*2630*/  ISETP.GE.U32.AND P3, PT, R23, 0x18, PT ;  /* 0x000000181700780c */ /* 0x000fe20003f66070 */
[----:B------:R-:W-:Y:S01]  /*2640*/  SHFL.UP PT, R70, R70, 0x1, RZ ;  /* 0x0420000046467989 */ /* 0x000fe200000e00ff */
[----:B------:R-:W-:-:S03]  /*2650*/  MOV R64, 0x3f800000 ;  /* 0x3f80000000407802 */ /* 0x000fc60000000f00 */
[----:B------:R-:W2:Y:S04]  /*2660*/  SHFL.UP PT, R147, R147, 0x1, RZ ;  /* 0x0420000093937989 */ /* 0x000ea800000e00ff */
[----:B------:R-:W-:Y:S01]  /*2670*/  @!P0 LDS.64 R64, [R148+0x1308] ;  /* 0x0013080094408984 */ /* 0x000fe20000000a00 */
[----:B------:R-:W-:-:S03]  /*2680*/  ISETP.GE.U32.AND P0, PT, R23, 0x10, PT ;  /* 0x000000101700780c */ /* 0x000fc60003f06070 */
[C---:B0-----:R-:W-:Y:S02]  /*2690*/  @!P3 FFMA.FTZ R156, R151.reuse, R145, R156 ;  /* 0x00000091979cb223 */ /* 0x041fe4000001009c */
[----:B-1----:R-:W-:-:S03]  /*26a0*/  @!P3 FMUL.FTZ R151, R151, R158 ;  /* 0x0000009e9797b220 */ /* 0x002fc60000410000 */
[----:B------:R-:W0:Y:S04]  /*26b0*/  SHFL.DOWN PT, R149, R156, 0x10, 0x1f ;  /* 0x0a001f009c957f89 */ /* 0x000e2800000e0000 */
[----:B------:R-:W1:Y:S01]  /*26c0*/  SHFL.DOWN PT, R158, R151, 0x10, 0x1f ;  /* 0x0a001f00979e7f89 */ /* 0x000e6200000e0000 */
[----:B--2---:R-:W-:-:S04]  /*26d0*/  @P1 FFMA.FTZ R67, R147, R67, R70 ;  /* 0x0000004393431223 */ /* 0x004fc80000010046 */
[----:B------:R-:W-:-:S04]  /*26e0*/  FFMA.FTZ R67, R154, R67, R131 ;  /* 0x000000439a437223 */ /* 0x000fc80000010083 */
[-C--:B------:R-:W-:Y:S02]  /*26f0*/  FFMA.FTZ R145, R69, R67.reuse, R130 ;  /* 0x0000004345917223 */ /* 0x080fe40000010082 */
[----:B------:R-:W-:Y:S02]  /*2700*/  FMUL.FTZ R56, R56, R67 ;  /* 0x0000004338387220 */ /* 0x000fe40000410000 */
[-C--:B------:R-:W-:Y:S02]  /*2710*/  FMUL.FTZ R70, R57, R145.reuse ;  /* 0x0000009139467220 */ /* 0x080fe40000410000 */
[----:B------:R-:W-:Y:S02]  /*2720*/  FFMA.FTZ R57, R93, R56, RZ ;  /* 0x000000385d397223 */ /* 0x000fe400000100ff */
[----:B------:R-:W-:Y:S02]  /*2730*/  FFMA.FTZ R153, R68, R145, R129 ;  /* 0x0000009144997223 */ /* 0x000fe40000010081 */
[----:B0-----:R-:W-:-:S02]  /*2740*/  @!P0 FFMA.FTZ R156, R151, R149, R156 ;  /* 0x00000095979c8223 */ /* 0x001fc4000001009c */
[----:B------:R-:W-:Y:S01]  /*2750*/  FFMA.FTZ R70, R106, R70, R57 ;  /* 0x000000466a467223 */ /* 0x000fe20000010039 */
[----:B------:R-:W-:Y:S01]  /*2760*/  SHFL.IDX PT, R56, R65, RZ, 0x1f ;  /* 0x00001fff41387589 */ /* 0x000fe200000e0000 */
[-C--:B------:R-:W-:Y:S02]  /*2770*/  FMUL.FTZ R58, R58, R153.reuse ;  /* 0x000000993a3a7220 */ /* 0x080fe40000410000 */
[----:B-1----:R-:W-:Y:S02]  /*2780*/  @!P0 FMUL.FTZ R151, R151, R158 ;  /* 0x0000009e97978220 */ /* 0x002fe40000410000 */
[----:B------:R-:W-:Y:S02]  /*2790*/  FFMA.FTZ R57, R107, R58, R70 ;  /* 0x0000003a6b397223 */ /* 0x000fe40000010046 */
[----:B------:R-:W-:Y:S01]  /*27a0*/  SHFL.DOWN PT, R70, R156, 0x1, 0x1f ;  /* 0x08201f009c467f89 */ /* 0x000fe200000e0000 */
[----:B------:R-:W-:-:S03]  /*27b0*/  FFMA.FTZ R147, R133, R153, R128 ;  /* 0x0000009985937223 */ /* 0x000fc60000010080 */
[----:B------:R-:W0:Y:S01]  /*27c0*/  SHFL.DOWN PT, R155, R151, 0x1, 0x1f ;  /* 0x08201f00979b7f89 */ /* 0x000e2200000e0000 */
[-C--:B------:R-:W-:Y:S02]  /*27d0*/  FMUL.FTZ R149, R59, R147.reuse ;  /* 0x000000933b957220 */ /* 0x080fe40000410000 */
[----:B------:R-:W-:Y:S01]  /*27e0*/  FFMA.FTZ R59, R138, R147, R127 ;  /* 0x000000938a3b7223 */ /* 0x000fe2000001007f */
[----:B------:R-:W-:Y:S01]  /*27f0*/  SHFL.IDX PT, R58, R156, RZ, 0x1f ;  /* 0x00001fff9c3a7589 */ /* 0x000fe200000e0000 */
[----:B------:R-:W-:Y:S02]  /*2800*/  FFMA.FTZ R154, R108, R149, R57 ;  /* 0x000000956c9a7223 */ /* 0x000fe40000010039 */
[-C--:B------:R-:W-:Y:S01]  /*2810*/  FFMA.FTZ R149, R143, R59.reuse, R126 ;  /* 0x0000003b8f957223 */ /* 0x080fe2000001007e */
[----:B------:R1:W2:Y:S01]  /*2820*/  SHFL.IDX PT, R141, R151, RZ, 0x1f ;  /* 0x00001fff978d7589 */ /* 0x0002a200000e0000 */
[----:B------:R-:W-:Y:S02]  /*2830*/  FMUL.FTZ R60, R60, R59 ;  /* 0x0000003b3c3c7220 */ /* 0x000fe40000410000 */
[----:B------:R-:W-:-:S02]  /*2840*/  FFMA.FTZ R57, R146, R149, R125 ;  /* 0x0000009592397223 */ /* 0x000fc4000001007d */
[----:B------:R-:W-:Y:S02]  /*2850*/  FFMA.FTZ R157, R109, R60, R154 ;  /* 0x0000003c6d9d7223 */ /* 0x000fe4000001009a */
[----:B------:R-:W-:Y:S02]  /*2860*/  FMUL.FTZ R61, R61, R149 ;  /* 0x000000953d3d7220 */ /* 0x000fe40000410000 */
[----:B-1----:R-:W-:Y:S02]  /*2870*/  FFMA.FTZ R151, R139, R57, R124 ;  /* 0x000000398b977223 */ /* 0x002fe4000001007c */
[----:B------:R-:W-:Y:S02]  /*2880*/  FFMA.FTZ R60, R118, R61, R157 ;  /* 0x0000003d763c7223 */ /* 0x000fe4000001009d */
[----:B------:R-:W-:Y:S02]  /*2890*/  FMUL.FTZ R62, R62, R57 ;  /* 0x000000393e3e7220 */ /* 0x000fe40000410000 */
[----:B------:R-:W-:-:S02]  /*28a0*/  FMUL.FTZ R63, R63, R151 ;  /* 0x000000973f3f7220 */ /* 0x000fc40000410000 */
[----:B0-----:R-:W-:Y:S02]  /*28b0*/  @P2 FFMA.FTZ R56, R155, R56, R70 ;  /* 0x000000389b382223 */ /* 0x001fe40000010046 */
[----:B------:R-:W-:Y:S01]  /*28c0*/  FFMA.FTZ R61, R119, R62, R60 ;  /* 0x0000003e773d7223 */ /* 0x000fe2000001003c */
[----:B------:R-:W-:Y:S01]  /*28d0*/  P2R R60, PR, RZ, 0x10 ;  /* 0x00000010ff3c7803 */ /* 0x000fe20000000000 */
[----:B------:R-:W-:Y:S02]  /*28e0*/  FFMA.FTZ R137, R56, R152, R137 ;  /* 0x0000009838897223 */ /* 0x000fe40000010089 */
[----:B------:R-:W-:Y:S02]  /*28f0*/  FMUL.FTZ R56, R134, R153 ;  /* 0x0000009986387220 */ /* 0x000fe40000410000 */
[----:B------:R-:W-:Y:S02]  /*2900*/  FFMA.FTZ R139, R139, R137, R150 ;  /* 0x000000898b8b7223 */ /* 0x000fe40000010096 */
[----:B--2---:R-:W-:-:S02]  /*2910*/  FFMA.FTZ R65, R141, R65, R58 ;  /* 0x000000418d417223 */ /* 0x004fc4000001003a */
[----:B------:R-:W-:Y:S02]  /*2920*/  FMUL.FTZ R64, R141, R64 ;  /* 0x000000408d407220 */ /* 0x000fe40000410000 */
[----:B------:R-:W-:Y:S01]  /*2930*/  FFMA.FTZ R141, R146, R139, R144 ;  /* 0x0000008b928d7223 */ /* 0x000fe20000010090 */
[----:B------:R-:W-:Y:S01]  /*2940*/  SHF.L.U64.HI R144, R122, 0x2, R121 ;  /* 0x000000027a907819 */ /* 0x000fe20000010279 */
[----:B------:R-:W-:Y:S01]  /*2950*/  FMUL.FTZ R58, R134, R67 ;  /* 0x00000043863a7220 */ /* 0x000fe20000410000 */
[----:B------:R-:W-:Y:S01]  /*2960*/  @!P4 STS.64 [R148+0x1308], R64 ;  /* 0x001308409400c388 */ /* 0x000fe20000000a00 */
[----:B------:R-:W-:Y:S02]  /*2970*/  FFMA.FTZ R143, R143, R141, R140 ;  /* 0x0000008d8f8f7223 */ /* 0x000fe4000001008c */
[----:B------:R-:W-:Y:S02]  /*2980*/  FFMA.FTZ R70, R120, R63, R61 ;  /* 0x0000003f78467223 */ /* 0x000fe4000001003d */
[----:B------:R-:W-:-:S02]  /*2990*/  FFMA.FTZ R135, R138, R143, R135 ;  /* 0x0000008f8a877223 */ /* 0x000fc40000010087 */
[----:B------:R-:W-:Y:S02]  /*29a0*/  FMUL.FTZ R61, R93, R58 ;  /* 0x0000003a5d3d7220 */ /* 0x000fe40000410000 */
[----:B------:R-:W-:Y:S02]  /*29b0*/  FFMA.FTZ R133, R133, R135, R136 ;  /* 0x0000008785857223 */ /* 0x000fe40000010088 */
[----:B------:R-:W-:Y:S01]  /*29c0*/  FMUL.FTZ R155, R107, R56 ;  /* 0x000000386b9b7220 */ /* 0x000fe20000410000 */
[----:B------:R0:W-:Y:S01]  /*29d0*/  STS [R24.X4+0x430], R61 ;  /* 0x0004303d18007388 */ /* 0x0001e20000004800 */
[----:B------:R-:W-:Y:S02]  /*29e0*/  FFMA.FTZ R71, R68, R133, R71 ;  /* 0x0000008544477223 */ /* 0x000fe40000010047 */
[C---:B------:R-:W-:Y:S01]  /*29f0*/  FMUL.FTZ R63, R134.reuse, R145 ;  /* 0x00000091863f7220 */ /* 0x040fe20000410000 */
[----:B------:R1:W-:Y:S01]  /*2a00*/  STS [R24.X4+0x438], R155 ;  /* 0x0004389b18007388 */ /* 0x0003e20000004800 */
[----:B------:R-:W-:-:S02]  /*2a10*/  FMUL.FTZ R56, R134, R59 ;  /* 0x0000003b86387220 */ /* 0x000fc40000410000 */
[----:B------:R-:W-:Y:S02]  /*2a20*/  FFMA.FTZ R69, R69, R71, R66 ;  /* 0x0000004745457223 */ /* 0x000fe40000010042 */
[----:B------:R-:W-:Y:S02]  /*2a30*/  FMUL.FTZ R63, R106, R63 ;  /* 0x0000003f6a3f7220 */ /* 0x000fe40000410000 */
[C---:B0-----:R-:W-:Y:S02]  /*2a40*/  FMUL.FTZ R61, R134.reuse, R149 ;  /* 0x00000095863d7220 */ /* 0x041fe40000410000 */
[----:B------:R-:W-:Y:S01]  /*2a50*/  FMUL.FTZ R65, R109, R56 ;  /* 0x000000386d417220 */ /* 0x000fe20000410000 */
[----:B-1----:R-:W-:Y:S01]  /*2a60*/  MOV R155, c[0x0][0x174] ;  /* 0x00005d00009b7a02 */ /* 0x002fe20000000f00 */
[----:B------:R-:W-:Y:S01]  /*2a70*/  FMUL.FTZ R56, R134, R57 ;  /* 0x0000003986387220 */ /* 0x000fe20000410000 */
[----:B------:R0:W-:Y:S01]  /*2a80*/  STS [R24.X4+0x434], R63 ;  /* 0x0004343f18007388 */ /* 0x0001e20000004800 */
[----:B------:R-:W-:Y:S01]  /*2a90*/  FMUL.FTZ R61, R118, R61 ;  /* 0x0000003d763d7220 */ /* 0x000fe20000410000 */
[----:B------:R-:W-:Y:S01]  /*2aa0*/  LEA R155, R155, R22, 0x8 ;  /* 0x000000169b9b7211 */ /* 0x000fe200078e40ff */
[----:B------:R-:W-:Y:S01]  /*2ab0*/  FADD.FTZ R68, -R131, R67 ;  /* 0x0000004383447221 */ /* 0x000fe20000010100 */
[----:B------:R1:W-:Y:S01]  /*2ac0*/  STS [R24.X4+0x440], R65 ;  /* 0x0004404118007388 */ /* 0x0003e20000004800 */
[----:B------:R-:W-:-:S02]  /*2ad0*/  FMUL.FTZ R67, R73, R69 ;  /* 0x0000004549437220 */ /* 0x000fc40000410000 */
[----:B------:R-:W-:Y:S01]  /*2ae0*/  FADD.FTZ R145, -R130, R145 ;  /* 0x0000009182917221 */ /* 0x000fe20000010100 */
[----:B------:R2:W-:Y:S01]  /*2af0*/  STS [R24.X4+0x444], R61 ;  /* 0x0004443d18007388 */ /* 0x0005e20000004800 */
[----:B------:R-:W-:Y:S02]  /*2b00*/  FMUL.FTZ R66, R72, R71 ;  /* 0x0000004748427220 */ /* 0x000fe40000410000 */
[----:B0-----:R-:W-:Y:S02]  /*2b10*/  FMUL.FTZ R63, R119, R56 ;  /* 0x00000038773f7220 */ /* 0x001fe40000410000 */
[----:B------:R-:W-:Y:S02]  /*2b20*/  FFMA.FTZ R56, R67, R68, RZ ;  /* 0x0000004443387223 */ /* 0x000fe400000100ff */
[----:B------:R-:W-:Y:S01]  /*2b30*/  FADD.FTZ R136, -R129, R153 ;  /* 0x0000009981887221 */ /* 0x000fe20000010100 */
[----:B------:R0:W-:Y:S01]  /*2b40*/  STS [R24.X4+0x448], R63 ;  /* 0x0004483f18007388 */ /* 0x0001e20000004800 */
[----:B-1----:R-:W-:Y:S01]  /*2b50*/  FMUL.FTZ R65, R75, R133 ;  /* 0x000000854b417220 */ /* 0x002fe20000410000 */
[----:B--2---:R-:W-:Y:S01]  /*2b60*/  IADD3 R61, R155, -0x100, RZ ;  /* 0xffffff009b3d7810 */ /* 0x004fe20007ffe0ff */
[----:B------:R-:W-:-:S02]  /*2b70*/  FFMA.FTZ R56, R66, R145, R56 ;  /* 0x0000009142387223 */ /* 0x000fc40000010038 */
[----:B------:R-:W-:Y:S01]  /*2b80*/  FMUL.FTZ R157, R134, R147 ;  /* 0x00000093869d7220 */ /* 0x000fe20000410000 */
[----:B------:R-:W-:Y:S01]  /*2b90*/  IADD3 R58, -R61, c[0x0][0x168], -R12 ;  /* 0x00005a003d3a7a10 */ /* 0x000fe20007ffe90c */
[----:B------:R-:W-:Y:S02]  /*2ba0*/  FADD.FTZ R147, -R128, R147 ;  /* 0x0000009380937221 */ /* 0x000fe40000010100 */
[----:B------:R-:W-:Y:S01]  /*2bb0*/  FMUL.FTZ R64, R74, R135 ;  /* 0x000000874a407220 */ /* 0x000fe20000410000 */
[----:B------:R-:W-:Y:S01]  /*2bc0*/  ISETP.GE.AND P0, PT, R58, 0x1, PT ;  /* 0x000000013a00780c */ /* 0x000fe20003f06270 */
[----:B------:R-:W-:Y:S02]  /*2bd0*/  FFMA.FTZ R56, R65, R136, R56 ;  /* 0x0000008841387223 */ /* 0x000fe40000010038 */
[----:B------:R-:W-:Y:S02]  /*2be0*/  FMUL.FTZ R159, R134, R151 ;  /* 0x00000097869f7220 */ /* 0x000fe40000410000 */
[----:B------:R-:W-:Y:S01]  /*2bf0*/  FADD.FTZ R138, -R127, R59 ;  /* 0x0000003b7f8a7221 */ /* 0x000fe20000010100 */
[----:B------:R-:W-:Y:S01]  /*2c00*/  SHF.L.U32 R59, R122, 0x2, RZ ;  /* 0x000000027a3b7819 */ /* 0x000fe200000006ff */
[----:B0-----:R-:W-:-:S02]  /*2c10*/  FMUL.FTZ R63, R77, R143 ;  /* 0x0000008f4d3f7220 */ /* 0x001fc40000410000 */
[----:B------:R-:W-:Y:S02]  /*2c20*/  FFMA.FTZ R56, R64, R147, R56 ;  /* 0x0000009340387223 */ /* 0x000fe40000010038 */
        /* <DEDUP_REMOVED lines=10> */
[----:B------:R-:W-:Y:S02]  /*2cd0*/  FADD.FTZ R151, -R124, R151 ;  /* 0x000000977c977221 */ /* 0x000fe40000010100 */
[----:B------:R-:W-:Y:S02]  /*2ce0*/  FFMA.FTZ R56, R60, R149, R56 ;  /* 0x000000953c387223 */ /* 0x000fe40000010038 */
[----:B------:R-:W-:Y:S02]  /*2cf0*/  IMAD R144, R144, c[0x0][0x2d0], RZ ;  /* 0x0000b40090907a24 */ /* 0x000fe400078e02ff */
[----:B0-----:R-:W-:-:S02]  /*2d00*/  FMUL.FTZ R157, R62, R151 ;  /* 0x000000973e9d7220 */ /* 0x001fc40000410000 */
[----:B------:R-:W-:Y:S01]  /*2d10*/  FFMA.FTZ R146, R61, R140, R56 ;  /* 0x0000008c3d927223 */ /* 0x000fe20000010038 */
[----:B------:R-:W-:Y:S06]  /*2d20*/  BAR.SYNC.DEFER_BLOCKING 0x0 ;  /* 0x0000000000007b1d */ /* 0x000fec0000010000 */
[----:B------:R-:W-:Y:S05]  /*2d30*/  @!P0 BRA `(.L_x_7465) ;  /* 0x0000009000008947 */ /* 0x000fea0003800000 */
[----:B-1----:R-:W-:Y:S01]  /*2d40*/  LEA.HI.SX32 R134, R12, R12, 0x1b ;  /* 0x0000000c0c867211 */ /* 0x002fe200078fdaff */
        /* <DEDUP_REMOVED lines=8> */
.L_x_7465:
[----:B-1----:R-:W-:Y:S05]  /*2dd0*/  BSYNC B0 ;  /* 0x0000000000007941 */ /* 0x002fea0003800000 */
.L_x_7464:
        /* <DEDUP_REMOVED lines=15> */
.L_x_7467:
[----:B0-----:R-:W-:Y:S05]  /*2ed0*/  BSYNC B0 ;  /* 0x0000000000007941 */ /* 0x001fea0003800000 */
.L_x_7466:
[----:B-1----:R0:W1:Y:S01]  /*2ee0*/  LDS R155, [R28.X4+0x530] ;  /* 0x000530001c9b7984 */ /* 0x0020620000004800 */
[----:B------:R-:W-:Y:S01]  /*2ef0*/  BSSY B0, `(.L_x_7468) ;  /* 0x0000005000007945 */ /* 0x000fe20003800000 */
[----:B------:R-:W-:Y:S05]  /*2f00*/  @!P0 BRA `(.L_x_7469) ;  /* 0x0000003000008947 */ /* 0x000fea0003800000 */
[----:B------:R-:W-:-:S05]  /*2f10*/  IMAD.WIDE.U32 R56, R59, c[0x0][0x2d0], R84 ;  /* 0x0000b4003b387a25 */ /* 0x000fca00078e0054 */
[----:B------:R-:W-:-:S05]  /*2f20*/  IADD3 R57, R153, R57, RZ ;  /* 0x0000003999397210 */ /* 0x000fca0007ffe0ff */
[----:B-1----:R1:W-:Y:S02]  /*2f30*/  RED.E.ADD.F32.FTZ.RN.STRONG.GPU [R56.64], R155 ;  /* 0x0000009b3800798e */ /* 0x0023e4000c10e784 */
.L_x_7469:
[----:B------:R-:W-:Y:S05]  /*2f40*/  BSYNC B0 ;  /* 0x0000000000007941 */ /* 0x000fea0003800000 */
.L_x_7468:
[----:B-1----:R1:W2:Y:S01]  /*2f50*/  LDS R155, [R29.X4+0x5b0] ;  /* 0x0005b0001d9b7984 */ /* 0x0022a20000004800 */
[----:B------:R-:W-:Y:S01]  /*2f60*/  BSSY B0, `(.L_x_7470) ;  /* 0x0000005000007945 */ /* 0x000fe20003800000 */
[----:B------:R-:W-:Y:S05]  /*2f70*/  @!P1 BRA `(.L_x_7471) ;  /* 0x0000003000009947 */ /* 0x000fea0003800000 */
[----:B------:R-:W-:-:S05]  /*2f80*/  IMAD.WIDE.U32 R56, R59, c[0x0][0x2d0], R86 ;  /* 0x0000b4003b387a25 */ /* 0x000fca00078e0056 */
[----:B------:R-:W-:-:S05]  /*2f90*/  IADD3 R57, R153, R57, RZ ;  /* 0x0000003999397210 */ /* 0x000fca0007ffe0ff */
[----:B--2---:R2:W-:Y:S02]  /*2fa0*/  RED.E.ADD.F32.FTZ.RN.STRONG.GPU [R56.64], R155 ;  /* 0x0000009b3800798e */ /* 0x0045e4000c10e784 */
.L_x_7471:
[----:B------:R-:W-:Y:S05]  /*2fb0*/  BSYNC B0 ;  /* 0x0000000000007941 */ /* 0x000fea0003800000 */
.L_x_7470:
[----:B--2---:R2:W3:Y:S01]  /*2fc0*/  LDS R155, [R30.X4+0x630] ;  /* 0x000630001e9b7984 */ /* 0x0044e20000004800 */
[----:B------:R-:W-:Y:S01]  /*2fd0*/  BSSY B0, `(.L_x_7472) ;  /* 0x0000005000007945 */ /* 0x000fe20003800000 */
[----:B------:R-:W-:Y:S05]  /*2fe0*/  @!P2 BRA `(.L_x_7473) ;  /* 0x000000300000a947 */ /* 0x000fea0003800000 */
[----:B------:R-:W-:-:S05]  /*2ff0*/  IMAD.WIDE.U32 R56, R59, c[0x0][0x2d0], R110 ;  /* 0x0000b4003b387a25 */ /* 0x000fca00078e006e */
[----:B------:R-:W-:-:S05]  /*3000*/  IADD3 R57, R153, R57, RZ ;  /* 0x0000003999397210 */ /* 0x000fca0007ffe0ff */
[----:B---3--:R3:W-:Y:S02]  /*3010*/  RED.E.ADD.F32.FTZ.RN.STRONG.GPU [R56.64], R155 ;  /* 0x0000009b3800798e */ /* 0x0087e4000c10e784 */
.L_x_7473:
[----:B------:R-:W-:Y:S05]  /*3020*/  BSYNC B0 ;  /* 0x0000000000007941 */ /* 0x000fea0003800000 */
.L_x_7472:
[----:B---3--:R3:W4:Y:S01]  /*3030*/  LDS R155, [R88.X4+0x6b0] ;  /* 0x0006b000589b7984 */ /* 0x0087220000004800 */
[----:B------:R-:W-:Y:S01]  /*3040*/  BSSY B0, `(.L_x_7474) ;  /* 0x0000005000007945 */ /* 0x000fe20003800000 */
[----:B------:R-:W-:Y:S05]  /*3050*/  @!P3 BRA `(.L_x_7475) ;  /* 0x000000300000b947 */ /* 0x000fea0003800000 */
[----:B------:R-:W-:-:S05]  /*3060*/  IMAD.WIDE.U32 R56, R59, c[0x0][0x2d0], R112 ;  /* 0x0000b4003b387a25 */ /* 0x000fca00078e0070 */
[----:B------:R-:W-:-:S05]  /*3070*/  IADD3 R57, R153, R57, RZ ;  /* 0x0000003999397210 */ /* 0x000fca0007ffe0ff */
[----:B----4-:R4:W-:Y:S02]  /*3080*/  RED.E.ADD.F32.FTZ.RN.STRONG.GPU [R56.64], R155 ;  /* 0x0000009b3800798e */ /* 0x0109e4000c10e784 */
.L_x_7475:
[----:B------:R-:W-:Y:S05]  /*3090*/  BSYNC B0 ;  /* 0x0000000000007941 */ /* 0x000fea0003800000 */
.L_x_7474:
[----:B----4-:R4:W0:Y:S01]  /*30a0*/  LDS R155, [R89.X4+0x730] ;  /* 0x00073000599b7984 */ /* 0x0108220000004800 */
[----:B------:R-:W-:Y:S01]  /*30b0*/  BSSY B0, `(.L_x_7476) ;  /* 0x0000006000007945 */ /* 0x000fe20003800000 */
[----:B------:R-:W-:Y:S01]  /*30c0*/  IMAD.WIDE.U32 R56, R59, c[0x0][0x2d0], R116 ;  /* 0x0000b4003b387a25 */ /* 0x000fe200078e0074 */
[----:B------:R-:W-:Y:S05]  /*30d0*/  @!P4 BRA `(.L_x_7477) ;  /* 0x000000300000c947 */ /* 0x000fea0003800000 */
[----:B------:R-:W-:-:S05]  /*30e0*/  IMAD.WIDE.U32 R58, R59, c[0x0][0x2d0], R114 ;  /* 0x0000b4003b3a7a25 */ /* 0x000fca00078e0072 */
[----:B------:R-:W-:-:S05]  /*30f0*/  IADD3 R59, R153, R59, RZ ;  /* 0x0000003b993b7210 */ /* 0x000fca0007ffe0ff */
[----:B0-----:R0:W-:Y:S02]  /*3100*/  RED.E.ADD.F32.FTZ.RN.STRONG.GPU [R58.64], R155 ;  /* 0x0000009b3a00798e */ /* 0x0011e4000c10e784 */
.L_x_7477:
[----:B------:R-:W-:Y:S05]  /*3110*/  BSYNC B0 ;  /* 0x0000000000007941 */ /* 0x000fea0003800000 */
.L_x_7476:
[----:B0-----:R0:W1:Y:S01]  /*3120*/  LDS R59, [R90.X4+0x7b0] ;  /* 0x0007b0005a3b7984 */ /* 0x0010620000004800 */
[----:B------:R-:W-:Y:S01]  /*3130*/  BSSY B0, `(.L_x_7478) ;  /* 0x0000004000007945 */ /* 0x000fe20003800000 */
[----:B------:R-:W-:Y:S05]  /*3140*/  @!P5 BRA `(.L_x_7479) ;  /* 0x000000200000d947 */ /* 0x000fea0003800000 */
[----:B------:R-:W-:-:S05]  /*3150*/  IADD3 R57, R153, R57, RZ ;  /* 0x0000003999397210 */ /* 0x000fca0007ffe0ff */
[----:B-1----:R1:W-:Y:S02]  /*3160*/  RED.E.ADD.F32.FTZ.RN.STRONG.GPU [R56.64], R59 ;  /* 0x0000003b3800798e */ /* 0x0023e4000c10e784 */
.L_x_7479:
[----:B------:R-:W-:Y:S05]  /*3170*/  BSYNC B0 ;  /* 0x0000000000007941 */ /* 0x000fea0003800000 */
.L_x_7478:
[----:B-1----:R-:W1:Y:S01]  /*3180*/  SHFL.DOWN PT, R59, R70, 0x1, 0x1f ;  /* 0x08201f00463b7f89 */ /* 0x002e6200000e0000 */
[C---:B------:R-:W-:Y:S01]  /*3190*/  ISETP.GT.AND P0, PT, R21.reuse, 0x1e, PT ;  /* 0x0000001e1500780c */ /* 0x040fe20003f04270 */
[----:B------:R-:W-:Y:S01]  /*31a0*/  FMUL.FTZ R56, R132, R141 ;  /* 0x0000008d84387220 */ /* 0x000fe20000410000 */
[----:B------:R-:W-:Y:S01]  /*31b0*/  ISETP.NE.AND P1, PT, R21, RZ, PT ;  /* 0x000000ff1500720c */ /* 0x000fe20003f25270 */
[----:B------:R-:W5:Y:S01]  /*31c0*/  SHFL.DOWN PT, R57, R134, 0x1, 0x1f ;  /* 0x08201f0086397f89 */ /* 0x000f6200000e0000 */
[----:B------:R-:W-:Y:S01]  /*31d0*/  ISETP.NE.AND P2, PT, R12, RZ, PT ;  /* 0x000000ff0c00720c */ /* 0x000fe20003f45270 */
[----:B------:R-:W-:Y:S01]  /*31e0*/  FMUL.FTZ R58, R56, R149 ;  /* 0x00000095383a7220 */ /* 0x000fe20000410000 */
[----:B------:R-:W-:Y:S01]  /*31f0*/  BSSY B0, `(.L_x_7480) ;  /* 0x000004a000007945 */ /* 0x000fe20003800000 */
[----:B------:R-:W-:Y:S02]  /*3200*/  FMUL.FTZ R56, R132, R137 ;  /* 0x0000008984387220 */ /* 0x000fe40000410000 */
[----:B------:R-:W-:-:S02]  /*3210*/  FADD.FTZ R55, R62, R55 ;  /* 0x000000373e377221 */ /* 0x000fc40000010000 */
[----:B------:R-:W-:Y:S02]  /*3220*/  FMUL.FTZ R142, R56, R151 ;  /* 0x00000097388e7220 */ /* 0x000fe40000410000 */
[----:B------:R-:W-:Y:S02]  /*3230*/  FMUL.FTZ R56, R132, R135 ;  /* 0x0000008784387220 */ /* 0x000fe40000410000 */
[----:B------:R-:W-:Y:S02]  /*3240*/  FFMA.FTZ R142, R39, R137, R142 ;  /* 0x00000089278e7223 */ /* 0x000fe4000001008e */
[----:B------:R-:W-:Y:S02]  /*3250*/  FADD.FTZ R54, R61, R54 ;  /* 0x000000363d367221 */ /* 0x000fe40000010000 */
[----:B------:R-:W-:Y:S02]  /*3260*/  FADD.FTZ R53, R60, R53 ;  /* 0x000000353c357221 */ /* 0x000fe40000010000 */
[----:B------:R-:W-:-:S02]  /*3270*/  FADD.FTZ R52, R63, R52 ;  /* 0x000000343f347221 */ /* 0x000fc40000010000 */
[----:B-1----:R-:W-:Y:S02]  /*3280*/  @!P0 FADD.FTZ R70, R70, R59 ;  /* 0x0000003b46468221 */ /* 0x002fe40000010000 */
[----:B------:R-:W-:Y:S02]  /*3290*/  FADD.FTZ R51, R64, R51 ;  /* 0x0000003340337221 */ /* 0x000fe40000010000 */
[----:B-----5:R-:W-:Y:S01]  /*32a0*/  @!P0 FADD.FTZ R134, R134, R57 ;  /* 0x0000003986868221 */ /* 0x020fe20000010000 */
[----:B------:R-:W1:Y:S01]  /*32b0*/  SHFL.DOWN PT, R59, R70, 0x2, 0x1f ;  /* 0x08401f00463b7f89 */ /* 0x000e6200000e0000 */
[----:B------:R-:W-:Y:S01]  /*32c0*/  ISETP.GT.AND P0, PT, R21, 0x1d, PT ;  /* 0x0000001d1500780c */ /* 0x000fe20003f04270 */
[----:B------:R-:W-:Y:S02]  /*32d0*/  FADD.FTZ R47, R142, R47 ;  /* 0x0000002f8e2f7221 */ /* 0x000fe40000010000 */
[----:B------:R-:W5:Y:S01]  /*32e0*/  SHFL.DOWN PT, R57, R134, 0x2, 0x1f ;  /* 0x08401f0086397f89 */ /* 0x000f6200000e0000 */
[----:B------:R-:W-:-:S02]  /*32f0*/  FADD.FTZ R50, R65, R50 ;  /* 0x0000003241327221 */ /* 0x000fc40000010000 */
[----:B------:R-:W-:Y:S02]  /*3300*/  FADD.FTZ R49, R66, R49 ;  /* 0x0000003142317221 */ /* 0x000fe40000010000 */
[----:B------:R-:W-:-:S05]  /*3310*/  FADD.FTZ R48, R67, R48 ;  /* 0x0000003043307221 */ /* 0x000fca0000010000 */
[----:B-1----:R-:W-:Y:S02]  /*3320*/  @!P0 FADD.FTZ R70, R70, R59 ;  /* 0x0000003b46468221 */ /* 0x002fe40000010000 */
[----:B-----5:R-:W-:-:S03]  /*3330*/  @!P0 FADD.FTZ R134, R134, R57 ;  /* 0x0000003986868221 */ /* 0x020fc60000010000 */
[----:B------:R-:W1:Y:S01]  /*3340*/  SHFL.DOWN PT, R59, R70, 0x4, 0x1f ;  /* 0x08801f00463b7f89 */ /* 0x000e6200000e0000 */
[----:B------:R-:W-:-:S03]  /*3350*/  ISETP.GT.AND P0, PT, R21, 0x1b, PT ;  /* 0x0000001b1500780c */ /* 0x000fc60003f04270 */
[----:B------:R-:W5:Y:S10]  /*3360*/  SHFL.DOWN PT, R57, R134, 0x4, 0x1f ;  /* 0x08801f0086397f89 */ /* 0x000f7400000e0000 */
[----:B-1----:R-:W-:-:S02]  /*3370*/  @!P0 FADD.FTZ R70, R70, R59 ;  /* 0x0000003b46468221 */ /* 0x002fc40000010000 */
[----:B-----5:R-:W-:-:S03]  /*3380*/  @!P0 FADD.FTZ R134, R134, R57 ;  /* 0x0000003986868221 */ /* 0x020fc60000010000 */
[----:B------:R-:W1:Y:S01]  /*3390*/  SHFL.DOWN PT, R59, R70, 0x8, 0x1f ;  /* 0x09001f00463b7f89 */ /* 0x000e6200000e0000 */
[----:B------:R-:W-:-:S03]  /*33a0*/  ISETP.GT.AND P0, PT, R21, 0x17, PT ;  /* 0x000000171500780c */ /* 0x000fc60003f04270 */
[----:B------:R-:W5:Y:S10]  /*33b0*/  SHFL.DOWN PT, R57, R134, 0x8, 0x1f ;  /* 0x09001f0086397f89 */ /* 0x000f7400000e0000 */
[----:B-1----:R-:W-:-:S02]  /*33c0*/  @!P0 FADD.FTZ R70, R70, R59 ;  /* 0x0000003b46468221 */ /* 0x002fc40000010000 */
[----:B-----5:R-:W-:-:S03]  /*33d0*/  @!P0 FADD.FTZ R134, R134, R57 ;  /* 0x0000003986868221 */ /* 0x020fc60000010000 */
[----:B------:R-:W1:Y:S01]  /*33e0*/  SHFL.DOWN PT, R153, R70, 0x10, 0x1f ;  /* 0x0a001f0046997f89 */ /* 0x000e6200000e0000 */
[C---:B------:R-:W-:Y:S01]  /*33f0*/  FMUL.FTZ R57, R132.reuse, R139 ;  /* 0x0000008b84397220 */ /* 0x040fe20000410000 */
[----:B------:R-:W-:Y:S02]  /*3400*/  ISETP.GT.AND P0, PT, R21, 0xf, PT ;  /* 0x0000000f1500780c */ /* 0x000fe40003f04270 */
[----:B------:R-:W5:Y:S01]  /*3410*/  SHFL.DOWN PT, R59, R134, 0x10, 0x1f ;  /* 0x0a001f00863b7f89 */ /* 0x000f6200000e0000 */
[----:B------:R-:W-:Y:S02]  /*3420*/  FMUL.FTZ R140, R57, R140 ;  /* 0x0000008c398c7220 */ /* 0x000fe40000410000 */
[----:B------:R-:W-:Y:S02]  /*3430*/  FMUL.FTZ R57, R132, R143 ;  /* 0x0000008f84397220 */ /* 0x000fe40000410000 */
[----:B------:R-:W-:Y:S02]  /*3440*/  FFMA.FTZ R139, R38, R139, R140 ;  /* 0x0000008b268b7223 */ /* 0x000fe4000001008c */
[----:B------:R-:W-:-:S02]  /*3450*/  FMUL.FTZ R57, R57, R138 ;  /* 0x0000008a39397220 */ /* 0x000fc40000410000 */
[----:B------:R-:W-:Y:S02]  /*3460*/  FMUL.FTZ R138, R56, R147 ;  /* 0x00000093388a7220 */ /* 0x000fe40000410000 */
[----:B------:R-:W-:Y:S02]  /*3470*/  FFMA.FTZ R143, R36, R143, R57 ;  /* 0x0000008f248f7223 */ /* 0x000fe40000010039 */
[C---:B------:R-:W-:Y:S02]  /*3480*/  FMUL.FTZ R57, R132.reuse, R133 ;  /* 0x0000008584397220 */ /* 0x040fe40000410000 */
[----:B------:R-:W-:Y:S02]  /*3490*/  FMUL.FTZ R56, R132, R71 ;  /* 0x0000004784387220 */ /* 0x000fe40000410000 */
[----:B------:R-:W-:Y:S02]  /*34a0*/  FFMA.FTZ R140, R37, R141, R58 ;  /* 0x0000008d258c7223 */ /* 0x000fe4000001003a */
[----:B------:R-:W-:-:S02]  /*34b0*/  FMUL.FTZ R136, R57, R136 ;  /* 0x0000008839887220 */ /* 0x000fc40000410000 */
[----:B-1----:R-:W-:Y:S02]  /*34c0*/  @!P0 FADD.FTZ R70, R70, R153 ;  /* 0x0000009946468221 */ /* 0x002fe40000010000 */
[----:B------:R-:W-:Y:S02]  /*34d0*/  FMUL.FTZ R58, R56, R145 ;  /* 0x00000091383a7220 */ /* 0x000fe40000410000 */
[----:B-----5:R-:W-:Y:S01]  /*34e0*/  @!P0 FADD.FTZ R134, R134, R59 ;  /* 0x0000003b86868221 */ /* 0x020fe20000010000 */
[----:B------:R-:W-:Y:S01]  /*34f0*/  MOV R57, R70 ;  /* 0x0000004600397202 */ /* 0x000fe20000000f00 */
[----:B------:R-:W-:Y:S02]  /*3500*/  FMUL.FTZ R59, R132, R69 ;  /* 0x00000045843b7220 */ /* 0x000fe40000410000 */
[----:B------:R-:W-:Y:S01]  /*3510*/  FFMA.FTZ R138, R35, R135, R138 ;  /* 0x00000087238a7223 */ /* 0x000fe2000001008a */
[----:B------:R-:W-:Y:S01]  /*3520*/  MOV R56, R134 ;  /* 0x0000008600387202 */ /* 0x000fe20000000f00 */
[----:B------:R-:W-:-:S02]  /*3530*/  FMUL.FTZ R59, R59, R68 ;  /* 0x000000443b3b7220 */ /* 0x000fc40000410000 */
        /* <DEDUP_REMOVED lines=13> */
[----:B-1----:R-:W-:Y:S02]  /*3610*/  ISETP.NE.AND P0, PT, R20, c[0x0][0x174], PT ;  /* 0x00005d0014007a0c */ /* 0x002fe40003f05270 */
[----:B------:R-:W-:-:S11]  /*3620*/  SHF.L.U32 R60, R123, 0x2, RZ ;  /* 0x000000027b3c7819 */ /* 0x000fd600000006ff */
[----:B------:R-:W1:Y:S04]  /*3630*/  @P0 LDS R58, [R60+0x1f08] ;  /* 0x001f08003c3a0984 */ /* 0x000e680000000800 */
[----:B------:R-:W5:Y:S01]  /*3640*/  @P0 LDS R59, [R60+0x1b08] ;  /* 0x001b08003c3b0984 */ /* 0x000f620000000800 */
[----:B-1----:R-:W-:Y:S02]  /*3650*/  @P0 FADD.FTZ R57, R57, R58 ;  /* 0x0000003a39390221 */ /* 0x002fe40000010000 */
[----:B-----5:R-:W-:-:S03]  /*3660*/  @P0 FADD.FTZ R56, R56, R59 ;  /* 0x0000003b38380221 */ /* 0x020fc60000010000 */
[----:B------:R1:W-:Y:S04]  /*3670*/  STS [R60+0x1f08], R57 ;  /* 0x001f08393c007388 */ /* 0x0003e80000000800 */
[----:B------:R1:W-:Y:S02]  /*3680*/  STS [R60+0x1b08], R56 ;  /* 0x001b08383c007388 */ /* 0x0003e40000000800 */
.L_x_7481:
[----:B-1----:R-:W-:Y:S05]  /*3690*/  BSYNC B0 ;  /* 0x0000000000007941 */ /* 0x002fea0003800000 */
.L_x_7480:
[----:B------:R-:W-:Y:S02]  /*36a0*/  IADD3 R123, R123, 0x1, RZ ;  /* 0x000000017b7b7810 */ /* 0x000fe40007ffe0ff */
[----:B------:R-:W-:Y:S02]  /*36b0*/  IADD3 R122, P1, R122, 0x1, RZ ;  /* 0x000000017a7a7810 */ /* 0x000fe40007f3e0ff */
[----:B------:R-:W-:Y:S02]  /*36c0*/  ISETP.GE.AND P0, PT, R123, c[0x0][0x16c], PT ;  /* 0x00005b007b007a0c */ /* 0x000fe40003f06270 */
[----:B------:R-:W-:-:S11]  /*36d0*/  IADD3.X R121, RZ, R121, RZ, P1, !PT ;  /* 0x00000079ff797210 */ /* 0x000fd60000ffe4ff */
[----:B------:R-:W-:Y:S01]  /*36e0*/  @P0 CALL.REL.NOINC `(.L_x_7461) ;  /* 0x0000001000000944 */ /* 0x000fe20003c00000 */
[----:B------:R-:W-:Y:S05]  /*36f0*/  BRA `(.L_x_7482) ;  /* 0xffffe46000007947 */ /* 0x000fea000383ffff */
.L_x_7461:
[----:B------:R-:W-:Y:S01]  /*3700*/  BAR.SYNC.DEFER_BLOCKING 0x0 ;  /* 0x0000000000007b1d */ /* 0x000fe20000010000 */
[----:B------:R-:W-:Y:S01]  /*3710*/  IMAD R57, R9, c[0x0][0x2e0], RZ ;  /* 0x0000b80009397a24 */ /* 0x000fe200078e02ff */
[----:B------:R-:W-:Y:S01]  /*3720*/  MOV R58, R104 ;  /* 0x00000068003a7202 */ /* 0x000fe20000000f00 */
[----:B------:R-:W-:Y:S01]  /*3730*/  FADD.FTZ R0, R0, R40 ;  /* 0x0000002800007221 */ /* 0x000fe20000010000 */
[----:B------:R-:W-:Y:S01]  /*3740*/  MOV R59, R105 ;  /* 0x00000069003b7202 */ /* 0x000fe20000000f00 */
[C---:B------:R-:W-:Y:S01]  /*3750*/  IMAD R61, R10.reuse, c[0x0][0x2e4], R57 ;  /* 0x0000b9000a3d7a24 */ /* 0x040fe200078e0239 */
[C---:B------:R-:W-:Y:S02]  /*3760*/  SHF.L.U32 R60, R31.reuse, 0x4, RZ ;  /* 0x000000041f3c7819 */ /* 0x040fe400000006ff */
[----:B------:R-:W-:Y:S01]  /*3770*/  SHF.L.U64.HI R63, R31, 0x4, R92 ;  /* 0x000000041f3f7819 */ /* 0x000fe2000001025c */
[----:B------:R-:W-:Y:S01]  /*3780*/  IMAD.WIDE.U32 R56, R10, c[0x0][0x2e0], R58 ;  /* 0x0000b8000a387a25 */ /* 0x000fe200078e003a */
[----:B------:R-:W-:-:S02]  /*3790*/  ISETP.GT.AND P4, PT, R20, 0x1, PT ;  /* 0x000000011400780c */ /* 0x000fc40003f84270 */
[----:B------:R-:W-:Y:S01]  /*37a0*/  IADD3 R11, P1, R11, -0x400, RZ ;  /* 0xfffffc000b0b7810 */ /* 0x000fe20007f3e0ff */
[----:B------:R-:W-:Y:S01]  /*37b0*/  IMAD.WIDE.U32 R58, R10, c[0x0][0x300], R58 ;  /* 0x0000c0000a3a7a25 */ /* 0x000fe200078e003a */
[----:B------:R-:W-:Y:S02]  /*37c0*/  IADD3 R57, R57, R61, RZ ;  /* 0x0000003d39397210 */ /* 0x000fe40007ffe0ff */
[----:B------:R-:W-:Y:S01]  /*37d0*/  IADD3 R14, P2, R14, -0x400, RZ ;  /* 0xfffffc000e0e7810 */ /* 0x000fe20007f5e0ff */
[----:B------:R-:W-:Y:S01]  /*37e0*/  IMAD R61, R5, c[0x0][0x2d8], RZ ;  /* 0x0000b600053d7a24 */ /* 0x000fe200078e02ff */
[----:B------:R-:W-:Y:S02]  /*37f0*/  IADD3 R16, P3, R16, -0x400, RZ ;  /* 0xfffffc0010107810 */ /* 0x000fe40007f7e0ff */
[----:B------:R-:W-:Y:S01]  /*3800*/  IADD3 R22, R22, -0x100, RZ ;  /* 0xffffff0016167810 */ /* 0x000fe20007ffe0ff */
[----:B------:R-:W-:Y:S01]  /*3810*/  IMAD R61, R6, c[0x0][0x2dc], R61 ;  /* 0x0000b700063d7a24 */ /* 0x000fe200078e023d */
[----:B------:R-:W-:Y:S01]  /*3820*/  IADD3 R20, R20, -0x1, RZ ;  /* 0xffffffff14147810 */ /* 0x000fe20007ffe0ff */
[----:B------:R5:W-:Y:S01]  /*3830*/  STS.128 [R91], R48 ;  /* 0x000000305b007388 */ /* 0x000be20000000c00 */
[----:B------:R-:W-:-:S02]  /*3840*/  IADD3.X R13, R13, -0x1, RZ, P1, !PT ;  /* 0xffffffff0d0d7810 */ /* 0x000fc40000ffe4ff */
[----:B------:R-:W-:Y:S01]  /*3850*/  IADD3.X R15, R15, -0x1, RZ, P2, !PT ;  /* 0xffffffff0f0f7810 */ /* 0x000fe200017fe4ff */
[----:B------:R-:W-:Y:S01]  /*3860*/  STS.128 [R91+0x10], R52 ;  /* 0x000010345b007388 */ /* 0x000fe20000000c00 */
[----:B------:R-:W-:-:S06]  /*3870*/  NOP ;  /* 0x0000000000007918 */ /* 0x000fcc0000000000 */
[----:B------:R-:W0:Y:S01]  /*3880*/  LDS.128 R32, [R21.X16] ;  /* 0x0000000015207984 */ /* 0x000e22000000cc00 */
[----:B------:R-:W-:-:S03]  /*3890*/  IADD3.X R17, R17, -0x1, RZ, P3, !PT ;  /* 0xffffffff11117810 */ /* 0x000fc60001ffe4ff */
[----:B------:R-:W1:Y:S01]  /*38a0*/  LDS.128 R36, [R21.X16+0x200] ;  /* 0x0002000015247984 */ /* 0x000e62000000cc00 */
[----:B-----5:R-:W-:-:S05]  /*38b0*/  IMAD.WIDE.U32 R48, R6, c[0x0][0x2d8], R56 ;  /* 0x0000b60006307a25 */ /* 0x020fca00078e0038 */
[----:B------:R-:W-:Y:S01]  /*38c0*/  IADD3 R49, R49, R61, RZ ;  /* 0x0000003d31317210 */ /* 0x000fe20007ffe0ff */
[----:B------:R-:W-:Y:S01]  /*38d0*/  IMAD R61, R9, c[0x0][0x300], RZ ;  /* 0x0000c000093d7a24 */ /* 0x000fe200078e02ff */
[----:B------:R-:W-:-:S03]  /*38e0*/  LEA R56, P0, R48, c[0x0][0x330], 0x2 ;  /* 0x0000cc0030387a11 */ /* 0x000fc600078010ff */
[----:B------:R-:W-:Y:S01]  /*38f0*/  IMAD R61, R10, c[0x0][0x304], R61 ;  /* 0x0000c1000a3d7a24 */ /* 0x000fe200078e023d */
[----:B------:R-:W-:Y:S02]  /*3900*/  LEA.HI.X R48, R48, c[0x0][0x334], R49, 0x2, P0 ;  /* 0x0000cd0030307a11 */ /* 0x000fe400000f1431 */
[----:B------:R-:W-:Y:S02]  /*3910*/  IADD3 R56, P0, R56, R60, RZ ;  /* 0x0000003c38387210 */ /* 0x000fe40007f1e0ff */
[----:B------:R-:W-:Y:S02]  /*3920*/  IADD3 R59, R59, R61, RZ ;  /* 0x0000003d3b3b7210 */ /* 0x000fe40007ffe0ff */
[----:B------:R-:W-:-:S05]  /*3930*/  IADD3.X R57, R48, R63, RZ, P0, !PT ;  /* 0x0000003f30397210 */ /* 0x000fca00007fe4ff */
[----:B0-----:R0:W-:Y:S04]  /*3940*/  STG.E.128 [R56.64+-0x400], R32 ;  /* 0xfffc002038007986 */ /* 0x0011e8000c101d04 */
[----:B-1----:R-:W-:Y:S04]  /*3950*/  STG.E.128 [R56.64+-0x200], R36 ;  /* 0xfffe002438007986 */ /* 0x002fe8000c101d04 */
[----:B------:R-:W-:Y:S01]  /*3960*/  BAR.SYNC.DEFER_BLOCKING 0x0 ;  /* 0x0000000000007b1d */ /* 0x000fe20000010000 */
[----:B0-----:R-:W-:-:S04]  /*3970*/  IMAD R33, R5, c[0x0][0x2f8], RZ ;  /* 0x0000be0005217a24 */ /* 0x001fc800078e02ff */
[C---:B------:R-:W-:Y:S02]  /*3980*/  IMAD R35, R6.reuse, c[0x0][0x2fc], R33 ;  /* 0x0000bf0006237a24 */ /* 0x040fe400078e0221 */
[----:B------:R-:W-:-:S05]  /*3990*/  IMAD.WIDE.U32 R32, R6, c[0x0][0x2f8], R58 ;  /* 0x0000be0006207a25 */ /* 0x000fca00078e003a */
[----:B------:R-:W-:Y:S02]  /*39a0*/  IADD3 R35, R33, R35, RZ ;  /* 0x0000002321237210 */ /* 0x000fe40007ffe0ff */
[----:B------:R-:W-:Y:S01]  /*39b0*/  LEA R33, P0, R32, c[0x0][0x340], 0x2 ;  /* 0x0000d00020217a11 */ /* 0x000fe200078010ff */
[----:B------:R0:W-:Y:S04]  /*39c0*/  STS.128 [R91], R40 ;  /* 0x000000285b007388 */ /* 0x0001e80000000c00 */
[----:B------:R1:W-:Y:S01]  /*39d0*/  STS.128 [R91+0x10], R44 ;  /* 0x0000102c5b007388 */ /* 0x0003e20000000c00 */
[----:B------:R-:W-:-:S06]  /*39e0*/  NOP ;  /* 0x0000000000007918 */ /* 0x000fcc0000000000 */
[----:B------:R-:W5:Y:S04]  /*39f0*/  LDS.128 R48, [R21.X16] ;  /* 0x0000000015307984 */ /* 0x000f68000000cc00 */
[----:B------:R-:W2:Y:S01]  /*3a00*/  LDS.128 R52, [R21.X16+0x200] ;  /* 0x0002000015347984 */ /* 0x000ea2000000cc00 */
[----:B0-----:R-:W-:Y:S01]  /*3a10*/  FADD.FTZ R41, R0, R41 ;  /* 0x0000002900297221 */ /* 0x001fe20000010000 */
[----:B------:R-:W-:Y:S02]  /*3a20*/  LEA.HI.X R0, R32, c[0x0][0x344], R35, 0x2, P0 ;  /* 0x0000d10020007a11 */ /* 0x000fe400000f1423 */
[----:B------:R-:W-:Y:S01]  /*3a30*/  IADD3 R32, P0, R33, R60, RZ ;  /* 0x0000003c21207210 */ /* 0x000fe20007f1e0ff */
[----:B------:R-:W-:-:S03]  /*3a40*/  FADD.FTZ R42, R41, R42 ;  /* 0x0000002a292a7221 */ /* 0x000fc60000010000 */
[----:B------:R-:W-:Y:S01]  /*3a50*/  IADD3.X R33, R0, R63, RZ, P0, !PT ;  /* 0x0000003f00217210 */ /* 0x000fe200007fe4ff */
[----:B------:R-:W-:Y:S01]  /*3a60*/  FADD.FTZ R43, R42, R43 ;  /* 0x0000002b2a2b7221 */ /* 0x000fe20000010000 */
[----:B------:R-:W-:-:S03]  /*3a70*/  IADD3 R18, P0, R18, -0x400, RZ ;  /* 0xfffffc0012127810 */ /* 0x000fc60007f1e0ff */
[----:B-1----:R-:W-:Y:S01]  /*3a80*/  FADD.FTZ R44, R43, R44 ;  /* 0x0000002c2b2c7221 */ /* 0x002fe20000010000 */
[----:B------:R-:W-:-:S03]  /*3a90*/  IADD3.X R19, R19, -0x1, RZ, P0, !PT ;  /* 0xffffffff13137810 */ /* 0x000fc600007fe4ff */
[----:B------:R-:W-:-:S04]  /*3aa0*/  FADD.FTZ R45, R44, R45 ;  /* 0x0000002d2c2d7221 */ /* 0x000fc80000010000 */
[----:B------:R-:W-:-:S04]  /*3ab0*/  FADD.FTZ R0, R45, R46 ;  /* 0x0000002e2d007221 */ /* 0x000fc80000010000 */
[----:B------:R-:W-:Y:S01]  /*3ac0*/  FADD.FTZ R0, R0, R47 ;  /* 0x0000002f00007221 */ /* 0x000fe20000010000 */
[----:B-----5:R0:W-:Y:S04]  /*3ad0*/  STG.E.128 [R32.64+-0x400], R48 ;  /* 0xfffc003020007986 */ /* 0x0201e8000c101d04 */
[----:B--2---:R0:W-:Y:S01]  /*3ae0*/  STG.E.128 [R32.64+-0x200], R52 ;  /* 0xfffe003420007986 */ /* 0x0041e2000c101d04 */
[----:B------:R-:W-:Y:S01]  /*3af0*/  @!P4 CALL.REL.NOINC `(.L_x_7459) ;  /* 0x000000100000c944 */ /* 0x000fe20003c00000 */
[----:B------:R-:W-:Y:S05]  /*3b00*/  BRA `(.L_x_7483) ;  /* 0xffffce5000007947 */ /* 0x000fea000383ffff */
.L_x_7459:
[----:B------:R-:W-:Y:S02]  /*3b10*/  ISETP.NE.U32.AND P0, PT, RZ, c[0x0][0x328], PT ;  /* 0x0000ca00ff007a0c */ /* 0x000fe40003f05070 */
[----:B------:R-:W-:Y:S02]  /*3b20*/  ISETP.NE.U32.AND P2, PT, RZ, c[0x0][0x348], PT ;  /* 0x0000d200ff007a0c */ /* 0x000fe40003f45070 */
[----:B------:R-:W-:-:S02]  /*3b30*/  ISETP.NE.AND.EX P1, PT, RZ, c[0x0][0x32c], PT, P0 ;  /* 0x0000cb00ff007a0c */ /* 0x000fc40003f25300 */
[----:B------:R-:W-:-:S11]  /*3b40*/  ISETP.NE.AND.EX P0, PT, RZ, c[0x0][0x34c], PT, P2 ;  /* 0x0000d300ff007a0c */ /* 0x000fd60003f05320 */
[----:B------:R-:W-:Y:S05]  /*3b50*/  @!P1 BRA `(.L_x_7484) ;  /* 0x0000014000009947 */ /* 0x000fea0003800000 */
[----:B------:R-:W1:Y:S01]  /*3b60*/  SHFL.DOWN P1, R3, R2, 0x1, 0x1f ;  /* 0x08201f0002037f89 */ /* 0x000e620000020000 */
[----:B------:R-:W-:Y:S03]  /*3b70*/  BSSY B0, `(.L_x_7484) ;  /* 0x0000012000007945 */ /* 0x000fe60003800000 */
[----:B-----5:R-:W2:Y:S01]  /*3b80*/  S2R R8, SR_LANEID ;  /* 0x0000000000087919 */ /* 0x020ea20000000000 */
[----:B-1----:R-:W-:-:S03]  /*3b90*/  @P1 FADD R3, R3, R2 ;  /* 0x0000000203031221 */ /* 0x002fc60000000000 */
[----:B------:R-:W1:Y:S01]  /*3ba0*/  S2R R2, SR_TID.X ;  /* 0x0000000000027919 */ /* 0x000e620000002100 */
[----:B--2---:R-:W-:-:S03]  /*3bb0*/  ISETP.NE.AND P2, PT, R8, RZ, PT ;  /* 0x000000ff0800720c */ /* 0x004fc60003f45270 */
        /* <DEDUP_REMOVED lines=8> */
[----:B-1----:R-:W-:-:S04]  /*3c40*/  ISETP.NE.AND P1, PT, R2, RZ, PT ;  /* 0x000000ff0200720c */ /* 0x002fc80003f25270 */
[----:B------:R1:W-:Y:S04]  /*3c50*/  @!P2 STS [0x854], R7 ;  /* 0x00085407ff00a388 */ /* 0x0003e80000000800 */
[----:B------:R-:W-:Y:S06]  /*3c60*/  BAR.SYNC.DEFER_BLOCKING 0x0 ;  /* 0x0000000000007b1d */ /* 0x000fec0000010000 */
[----:B------:R-:W-:Y:S05]  /*3c70*/  @P1 BRA `(.L_x_7485) ;  /* 0x0000001000001947 */ /* 0x000fea0003800000 */
[----:B-1----:R1:W-:Y:S02]  /*3c80*/  RED.E.ADD.F32.FTZ.RN.STRONG.GPU [R96.64], R7 ;  /* 0x000000076000798e */ /* 0x0023e4000c10e784 */
.L_x_7485:
[----:B-1----:R-:W-:Y:S05]  /*3c90*/  BSYNC B0 ;  /* 0x0000000000007941 */ /* 0x002fea0003800000 */
.L_x_7484:
[----:B------:R-:W-:Y:S01]  /*3ca0*/  BSSY B0, `(.L_x_7486) ;  /* 0x0000018000007945 */ /* 0x000fe20003800000 */
[----:B------:R-:W-:Y:S05]  /*3cb0*/  @!P0 BRA `(.L_x_7487) ;  /* 0x0000015000008947 */ /* 0x000fea0003800000 */
[----:B------:R-:W-:Y:S06]  /*3cc0*/  BAR.SYNC.DEFER_BLOCKING 0x0 ;  /* 0x0000000000007b1d */ /* 0x000fec0000010000 */
[----:B------:R-:W1:Y:S04]  /*3cd0*/  SHFL.DOWN P0, R3, R0, 0x1, 0x1f ;  /* 0x08201f0000037f89 */ /* 0x000e680000000000 */
[----:B------:R-:W2:Y:S04]  /*3ce0*/  S2R R6, SR_LANEID ;  /* 0x0000000000067919 */ /* 0x000ea80000000000 */
[----:B------:R-:W0:Y:S01]  /*3cf0*/  S2R R15, SR_TID.X ;  /* 0x00000000000f7919 */ /* 0x000e220000002100 */
        /* <DEDUP_REMOVED lines=8> */
[----:B-----5:R-:W1:Y:S02]  /*3d80*/  SHFL.DOWN P0, R7, R4, 0x10, 0x1f ;  /* 0x0a001f0004077f89 */ /* 0x020e640000000000 */
        /* <DEDUP_REMOVED lines=8> */
.L_x_7487:
[----:B------:R-:W1:Y:S02]  /*3e10*/  S2R R15, SR_TID.X ;  /* 0x00000000000f7919 */ /* 0x000e640000002100 */
.L_x_7488:
[----:B0-----:R-:W-:Y:S05]  /*3e20*/  BSYNC B0 ;  /* 0x0000000000007941 */ /* 0x001fea0003800000 */
.L_x_7486:
        /* <DEDUP_REMOVED lines=10> */
.L_x_7489:
[----:B0-----:R-:W0:Y:S01]  /*3ed0*/  LDS R17, [R15.X4+0x1b08] ;  /* 0x001b08000f117984 */ /* 0x001e220000004800 */
[----:B------:R-:W-:Y:S01]  /*3ee0*/  SHF.R.S32.HI R0, RZ, 0x1f, R15 ;  /* 0x0000001fff007819 */ /* 0x000fe2000001140f */
[----:B------:R-:W-:Y:S01]  /*3ef0*/  YIELD ;  /* 0x0000000000007946 */ /* 0x000fe20003800000 */
[----:B------:R-:W-:Y:S01]  /*3f00*/  MOV R6, R2 ;  /* 0x0000000200067202 */ /* 0x000fe20000000f00 */
[----:B------:R1:W2:Y:S01]  /*3f10*/  LDS R19, [R15.X4+0x1f08] ;  /* 0x001f08000f137984 */ /* 0x0002a20000004800 */
[----:B-----5:R-:W-:Y:S01]  /*3f20*/  MOV R7, R23 ;  /* 0x0000001700077202 */ /* 0x020fe20000000f00 */
        /* <DEDUP_REMOVED lines=20> */
.L_x_7490:
        /* <DEDUP_REMOVED lines=9> */
.L_x_9125:


//--------------------- .text._Z25selective_scan_bwd_kernelI32Selective_Scan_bwd_kernel_traitsILi32ELi8ELb1ELb0ELb1ELb1ELb0EffEEv12SSMParamsBwd --------------------------
	.section	.text._Z25selective_scan_bwd_kernelI32Selective_Scan_bwd_kernel_traitsILi32ELi8ELb1ELb0ELb1ELb1ELb0EffEEv12SSMParamsBwd,"ax",@progbits
	.sectioninfo	@"SHI_REGISTERS=156"
	.align	128
        .global         _Z25selective_scan_bwd_kernelI32Selective_Scan_bwd_kernel_traitsILi32ELi8ELb1ELb0ELb1ELb1ELb0EffEEv12SSMParamsBwd
        .type           _Z25selective_scan_bwd_kernelI32Selective_Scan_bwd_kernel_traitsILi32ELi8ELb1ELb0ELb1ELb1ELb0EffEEv12SSMParamsBwd,@function
        .size           _Z25selective_scan_bwd_kernelI32Selective_Scan_bwd_kernel_traitsILi32ELi8ELb1ELb0ELb1ELb1ELb0EffEEv12SSMParamsBwd,(.L_x_9126 - _Z25selective_scan_bwd_kernelI32Selective_Scan_bwd_kernel_traitsILi32ELi8ELb1ELb0ELb1ELb1ELb0EffEEv12SSMParamsBwd)
        .other          _Z25selective_scan_bwd_kernelI32Selective_Scan_bwd_kernel_traitsILi32ELi8ELb1ELb0ELb1ELb1ELb0EffEEv12SSMParamsBwd,@"STO_CUDA_ENTRY STV_DEFAULT"
_Z25selective_scan_bwd_kernelI32Selective_Scan_bwd_kernel_traitsILi32ELi8ELb1ELb0ELb1ELb1ELb0EffEEv12SSMParamsBwd:
.text._Z25selective_scan_bwd_kernelI32Selective_Scan_bwd_kernel_traitsILi32ELi8ELb1ELb0ELb1ELb1ELb0EffEEv12SSMParamsBwd:
        /* <DEDUP_REMOVED lines=26> */
[----:B------:R-:W-:Y:S01]  /*01a0*/  HFMA2.MMA R89, -RZ, RZ, 0, 0 ;  /* 0x00000000ff597435 */ /* 0x000fe200000001ff */
[----:B0-----:R-:W-:Y:S01]  /*01b0*/  IABS R2, R91 ;  /* 0x0000005b00027213 */ /* 0x001fe20000000000 */
[C---:B------:R-:W-:Y:S01]  /*01c0*/  IMAD R11, R101.reuse, c[0x0][0x278], RZ ;  /* 0x00009e00650b7a24 */ /* 0x040fe200078e02ff */
[----:B-1----:R-:W-:Y:S01]  /*01d0*/  HFMA2.MMA R6, -RZ, RZ, 0, 0 ;  /* 0x00000000ff067435 */ /* 0x002fe200000001ff */
[C---:B------:R-:W-:Y:S01]  /*01e0*/  IMAD R9, R101.reuse, c[0x0][0x1e0], RZ ;  /* 0x0000780065097a24 */ /* 0x040fe200078e02ff */
[----:B------:R-:W-:Y:S01]  /*01f0*/  MOV R87, RZ ;  /* 0x000000ff00577202 */ /* 0x000fe20000000f00 */
[----:B--2---:R-:W-:-:S02]  /*0200*/  IMAD R5, R101, c[0x0][0x1d0], RZ ;  /* 0x0000740065057a24 */ /* 0x004fc400078e02ff */
[C---:B------:R-:W-:Y:S01]  /*0210*/  IMAD R11, R80.reuse, c[0x0][0x27c], R11 ;  /* 0x00009f00500b7a24 */ /* 0x040fe200078e020b */
[----:B---3--:R-:W-:Y:S01]  /*0220*/  IADD3 R8, RZ, -R7, RZ ;  /* 0x80000007ff087210 */ /* 0x008fe20007ffe0ff */
[----:B------:R-:W-:Y:S02]  /*0230*/  IMAD R9, R80, c[0x0][0x1e4], R9 ;  /* 0x0000790050097a24 */ /* 0x000fe400078e0209 */
[C---:B------:R-:W-:Y:S02]  /*0240*/  IMAD R10, R91.reuse, c[0x0][0x1ec], R10 ;  /* 0x00007b005b0a7a24 */ /* 0x040fe400078e020a */
[----:B------:R-:W-:Y:S01]  /*0250*/  IMAD R3, R8, R13, RZ ;  /* 0x0000000d08037224 */ /* 0x000fe200078e02ff */
[----:B------:R-:W-:Y:S01]  /*0260*/  MOV R8, c[0x0][0x174] ;  /* 0x00005d0000087a02 */ /* 0x000fe20000000f00 */
[----:B------:R-:W-:Y:S02]  /*0270*/  IMAD R12, R91, c[0x0][0x284], R12 ;  /* 0x0000a1005b0c7a24 */ /* 0x000fe400078e020c */
[----:B------:R-:W-:Y:S01]  /*0280*/  IMAD.HI.U32 R7, R7, R3, R6 ;  /* 0x0000000307077227 */ /* 0x000fe200078e0006 */
[----:B------:R-:W-:-:S02]  /*0290*/  LOP3.LUT R6, R91, c[0x0][0x178], RZ, 0x3c, !PT ;  /* 0x00005e005b067a12 */ /* 0x000fc400078e3cff */
        /* <DEDUP_REMOVED lines=55> */
[----:B------:R-:W-:Y:S01]  /*0610*/  LEA.HI.X R75, R75, c[0x0][0x30c], R4, 0x2, P4 ;  /* 0x0000c3004b4b7a11 */ /* 0x000fe200020f1404 */
[----:B------:R-:W-:Y:S01]  /*0620*/  HFMA2.MMA R4, -RZ, RZ, 0, 0 ;  /* 0x00000000ff047435 */ /* 0x000fe200000001ff */
[----:B------:R-:W-:Y:S01]  /*0630*/  IADD3 R2, R9, R3, RZ ;  /* 0x0000000309027210 */ /* 0x000fe20007ffe0ff */
[----:B------:R-:W-:Y:S01]  /*0640*/  @P0 IMAD R0, R0, c[0x0][0x16c], RZ ;  /* 0x00005b0000000a24 */ /* 0x000fe200078e02ff */
[----:B------:R-:W-:Y:S02]  /*0650*/  @P0 MOV R31, 0x8 ;  /* 0x00000008001f0802 */ /* 0x000fe40000000f00 */
[----:B------:R-:W-:Y:S02]  /*0660*/  IADD3.X R2, R13, R2, RZ, P5, !PT ;  /* 0x000000020d027210 */ /* 0x000fe40002ffe4ff */
[----:B------:R-:W-:Y:S01]  /*0670*/  LEA R74, P6, R11, c[0x0][0x230], 0x2 ;  /* 0x00008c000b4a7a11 */ /* 0x000fe200078c10ff */
[----:B------:R-:W-:Y:S01]  /*0680*/  @P0 IMAD.WIDE R30, R0, R31, c[0x0][0x260] ;  /* 0x00009800001e0625 */ /* 0x000fe200078e021f */
[C---:B------:R-:W-:Y:S01]  /*0690*/  @P1 LEA R28, P4, R91.reuse, c[0x0][0x328], 0x2 ;  /* 0x0000ca005b1c1a11 */ /* 0x040fe200078810ff */
[----:B------:R-:W-:Y:S01]  /*06a0*/  @!P0 CS2R R30, SRZ ;  /* 0x00000000001e8805 */ /* 0x000fe2000001ff00 */
[----:B------:R-:W-:-:S02]  /*06b0*/  @P2 LEA R4, P5, R91, c[0x0][0x348], 0x2 ;  /* 0x0000d2005b042a11 */ /* 0x000fc400078a10ff */
[----:B------:R-:W-:Y:S02]  /*06c0*/  MOV R3, RZ ;  /* 0x000000ff00037202 */ /* 0x000fe40000000f00 */
[----:B------:R-:W-:Y:S02]  /*06d0*/  LEA.HI.X R73, R11, c[0x0][0x234], R2, 0x2, P6 ;  /* 0x00008d000b497a11 */ /* 0x000fe400030f1402 */
[C-C-:B------:R-:W-:Y:S02]  /*06e0*/  @P1 LEA.HI.X R29, R91.reuse, c[0x0][0x32c], R86.reuse, 0x2, P4 ;  /* 0x0000cb005b1d1a11 */ /* 0x140fe400020f1456 */
[----:B------:R-:W-:Y:S02]  /*06f0*/  @P2 LEA.HI.X R3, R91, c[0x0][0x34c], R86, 0x2, P5 ;  /* 0x0000d3005b032a11 */ /* 0x000fe400028f1456 */
[----:B------:R-:W-:Y:S01]  /*0700*/  MOV R2, R4 ;  /* 0x0000000400027202 */ /* 0x000fe20000000f00 */
[----:B------:R-:W-:Y:S05]  /*0710*/  @!P3 BRA `(.L_x_7491) ;  /* 0x00003e600000b947 */ /* 0x000fea0003800000 */
[----:B------:R-:W0:Y:S01]  /*0720*/  S2R R76, SR_TID.X ;  /* 0x00000000004c7919 */ /* 0x000e220000002100 */
[C---:B------:R-:W-:Y:S01]  /*0730*/  IMAD R0, R86.reuse, c[0x0][0x180], RZ ;  /* 0x0000600056007a24 */ /* 0x040fe200078e02ff */
[----:B------:R-:W-:Y:S01]  /*0740*/  MOV R72, c[0x0][0x174] ;  /* 0x00005d0000487a02 */ /* 0x000fe20000000f00 */
[----:B------:R-:W-:Y:S01]  /*0750*/  IMAD R4, R86, c[0x0][0x198], RZ ;  /* 0x0000660056047a24 */ /* 0x000fe200078e02ff */
[----:B------:R-:W1:Y:S01]  /*0760*/  S2R R70, SR_LANEID ;  /* 0x0000000000467919 */ /* 0x000e620000000000 */
[C---:B------:R-:W-:Y:S01]  /*0770*/  IMAD.WIDE.U32 R32, R91.reuse, c[0x0][0x180], RZ ;  /* 0x000060005b207a25 */ /* 0x040fe200078e00ff */
[----:B------:R-:W-:Y:S01]  /*0780*/  MOV R87, RZ ;  /* 0x000000ff00577202 */ /* 0x000fe20000000f00 */
[----:B------:R-:W-:Y:S01]  /*0790*/  UMOV UR4, URZ ;  /* 0x0000003f00047c82 */ /* 0x000fe20008000000 */
[----:B------:R-:W-:Y:S01]  /*07a0*/  MOV R89, RZ ;  /* 0x000000ff00597202 */ /* 0x000fe20000000f00 */
[----:B------:R-:W-:-:S04]  /*07b0*/  IMAD.WIDE.U32 R34, R91, c[0x0][0x198], RZ ;  /* 0x000066005b227a25 */ /* 0x000fc800078e00ff */
[C---:B------:R-:W-:Y:S02]  /*07c0*/  IMAD R71, R91.reuse, c[0x0][0x184], R0 ;  /* 0x000061005b477a24 */ /* 0x040fe400078e0200 */
[----:B------:R-:W-:-:S03]  /*07d0*/  IMAD R69, R91, c[0x0][0x19c], R4 ;  /* 0x000067005b457a24 */ /* 0x000fc600078e0204 */
[----:B------:R-:W-:Y:S02]  /*07e0*/  IADD3 R71, R33, R71, RZ ;  /* 0x0000004721477210 */ /* 0x000fe40007ffe0ff */
[----:B------:R-:W-:Y:S02]  /*07f0*/  IADD3 R69, R35, R69, RZ ;  /* 0x0000004523457210 */ /* 0x000fe40007ffe0ff */
[C---:B0-----:R-:W-:Y:S02]  /*0800*/  SHF.L.U32 R68, R76.reuse, 0x3, RZ ;  /* 0x000000034c447819 */ /* 0x041fe400000006ff */
[C---:B------:R-:W-:Y:S02]  /*0810*/  IADD3 R67, R76.reuse, 0x20, RZ ;  /* 0x000000204c437810 */ /* 0x040fe40007ffe0ff */
[C---:B------:R-:W-:Y:S02]  /*0820*/  IADD3 R5, R76.reuse, 0x40, RZ ;  /* 0x000000404c057810 */ /* 0x040fe40007ffe0ff */
[----:B------:R-:W-:-:S02]  /*0830*/  IADD3 R65, R76, 0x60, RZ ;  /* 0x000000604c417810 */ /* 0x000fc40007ffe0ff */
[C---:B------:R-:W-:Y:S02]  /*0840*/  IADD3 R7, R76.reuse, 0x80, RZ ;  /* 0x000000804c077810 */ /* 0x040fe40007ffe0ff */
[C---:B------:R-:W-:Y:S02]  /*0850*/  IADD3 R63, R76.reuse, 0xa0, RZ ;  /* 0x000000a04c3f7810 */ /* 0x040fe40007ffe0ff */
[C---:B------:R-:W-:Y:S02]  /*0860*/  IADD3 R9, R76.reuse, 0xc0, RZ ;  /* 0x000000c04c097810 */ /* 0x040fe40007ffe0ff */
[C---:B------:R-:W-:Y:S02]  /*0870*/  IADD3 R61, R76.reuse, 0xe0, RZ ;  /* 0x000000e04c3d7810 */ /* 0x040fe40007ffe0ff */
[----:B------:R-:W-:Y:S02]  /*0880*/  LOP3.LUT R90, R76, 0x1f, RZ, 0xc0, !PT ;  /* 0x0000001f4c5a7812 */ /* 0x000fe400078ec0ff */
[----:B------:R-:W-:-:S02]  /*0890*/  LEA.HI.SX32 R68, R68, R68, 0x1b ;  /* 0x0000004444447211 */ /* 0x000fc400078fdaff */
[-C--:B------:R-:W-:Y:S02]  /*08a0*/  LEA.HI.SX32 R67, R67, R76.reuse, 0x1b ;  /* 0x0000004c43437211 */ /* 0x080fe400078fdaff */
[-C--:B------:R-:W-:Y:S02]  /*08b0*/  LEA.HI.SX32 R66, R5, R76.reuse, 0x1b ;  /* 0x0000004c05427211 */ /* 0x080fe400078fdaff */
[-C--:B------:R-:W-:Y:S02]  /*08c0*/  LEA.HI.SX32 R65, R65, R76.reuse, 0x1b ;  /* 0x0000004c41417211 */ /* 0x080fe400078fdaff */
[-C--:B------:R-:W-:Y:S02]  /*08d0*/  LEA.HI.SX32 R64, R7, R76.reuse, 0x1b ;  /* 0x0000004c07407211 */ /* 0x080fe400078fdaff */
[-C--:B------:R-:W-:Y:S02]  /*08e0*/  LEA.HI.SX32 R63, R63, R76.reuse, 0x1b ;  /* 0x0000004c3f3f7211 */ /* 0x080fe400078fdaff */
[----:B------:R-:W-:-:S02]  /*08f0*/  LEA.HI.SX32 R62, R9, R76, 0x1b ;  /* 0x0000004c093e7211 */ /* 0x000fc400078fdaff */
[----:B-1----:R-:W-:Y:S02]  /*0900*/  LEA.HI.SX32 R61, R61, R76, 0x1b ;  /* 0x0000004c3d3d7211 */ /* 0x002fe400078fdaff */
.L_x_7530:
[----:B------:R-:W-:Y:S01]  /*0910*/  SHF.L.U32 R0, R76, 0x1, RZ ;  /* 0x000000014c007819 */ /* 0x000fe200000006ff */
[----:B------:R-:W-:Y:S03]  /*0920*/  BAR.SYNC.DEFER_BLOCKING 0x0 ;  /* 0x0000000000007b1d */ /* 0x000fe60000010000 */
[----:B------:R-:W-:-:S04]  /*0930*/  LOP3.LUT R5, R0, 0xffffffc0, RZ, 0xc0, !PT ;  /* 0xffffffc000057812 */ /* 0x000fc800078ec0ff */
[----:B------:R-:W-:-:S04]  /*0940*/  LOP3.LUT R5, R5, 0x1f, R76, 0xf8, !PT ;  /* 0x0000001f05057812 */ /* 0x000fc800078ef84c */
[----:B------:R-:W-:Y:S02]  /*0950*/  SHF.R.S32.HI R0, RZ, 0x1f, R5 ;  /* 0x0000001fff007819 */ /* 0x000fe40000011405 */
[C---:B------:R-:W-:Y:S02]  /*0960*/  SHF.L.U32 R60, R5.reuse, 0x4, RZ ;  /* 0x00000004053c7819 */ /* 0x040fe400000006ff */
[----:B------:R-:W-:Y:S02]  /*0970*/  SHF.L.U64.HI R0, R5, 0x4, R0 ;  /* 0x0000000405007819 */ /* 0x000fe40000010200 */
[----:B0-----:R-:W-:-:S04]  /*0980*/  IADD3 R20, P0, R85, R60, RZ ;  /* 0x0000003c55147210 */ /* 0x001fc80007f1e0ff */
[----:B------:R-:W-:-:S05]  /*0990*/  IADD3.X R21, R83, R0, RZ, P0, !PT ;  /* 0x0000000053157210 */ /* 0x000fca00007fe4ff */
[----:B------:R-:W2:Y:S04]  /*09a0*/  LDG.E.128 R4, [R20.64] ;  /* 0x0000000614047981 */ /* 0x000ea8000c1e1d00 */
[----:B------:R-:W3:Y:S01]  /*09b0*/  LDG.E.128 R8, [R20.64+0x200] ;  /* 0x0002000614087981 */ /* 0x000ee2000c1e1d00 */
[----:B------:R-:W-:Y:S02]  /*09c0*/  SHF.L.U32 R88, R70, 0x5, RZ ;  /* 0x0000000546587819 */ /* 0x000fe400000006ff */
        /* <DEDUP_REMOVED lines=18> */
[----:B------:R-:W2:Y:S04]  /*0af0*/  LDG.E.128 R20, [R46.64] ;  /* 0x000000062e147981 */ /* 0x000ea8000c1e1d00 */
[----:B------:R-:W3:Y:S01]  /*0b00*/  LDG.E.128 R24, [R46.64+0x200] ;  /* 0x000200062e187981 */ /* 0x000ee2000c1e1d00 */
[----:B------:R-:W-:Y:S01]  /*0b10*/  MOV R44, c[0x0][0x16c] ;  /* 0x00005b00002c7a02 */ /* 0x000fe20000000f00 */
[----:B------:R-:W-:Y:S01]  /*0b20*/  BSSY B0, `(.L_x_7492) ;  /* 0x0000034000007945 */ /* 0x000fe20003800000 */
[----:B0----5:R-:W-:-:S02]  /*0b30*/  FADD.FTZ R111, R4, R82 ;  /* 0x00000052046f7221 */ /* 0x021fc40000010000 */
[----:B------:R-:W-:Y:S01]  /*0b40*/  ISETP.GE.AND P5, PT, R44, 0x1, PT ;  /* 0x000000012c00780c */ /* 0x000fe20003fa6270 */
[--C-:B------:R-:W-:Y:S02]  /*0b50*/  FADD.FTZ R110, R5, R82.reuse ;  /* 0x00000052056e7221 */ /* 0x100fe40000010000 */
        /* <DEDUP_REMOVED lines=11> */
[----:B--2---:R0:W-:Y:S04]  /*0c10*/  STS.128 [R70.X16], R20 ;  /* 0x0000001446007388 */ /* 0x0041e8000000cc00 */
[----:B---3--:R0:W-:Y:S01]  /*0c20*/  STS.128 [R70.X16+0x200], R24 ;  /* 0x0002001846007388 */ /* 0x0081e2000000cc00 */
        /* <DEDUP_REMOVED lines=35> */
.L_x_7493:
[----:B------:R-:W-:Y:S05]  /*0e60*/  BSYNC B0 ;  /* 0x0000000000007941 */ /* 0x000fea0003800000 */
.L_x_7492:
        /* <DEDUP_REMOVED lines=36> */
.L_x_7495:
[----:B------:R-:W-:Y:S05]  /*10b0*/  BSYNC B0 ;  /* 0x0000000000007941 */ /* 0x000fea0003800000 */
.L_x_7494:
        /* <DEDUP_REMOVED lines=38> */
.L_x_7497:
[----:B------:R-:W-:Y:S05]  /*1320*/  BSYNC B0 ;  /* 0x0000000000007941 */ /* 0x000fea0003800000 */
.L_x_7496:
        /* <DEDUP_REMOVED lines=33> */
.L_x_7499:
[----:B------:R-:W-:Y:S05]  /*1540*/  BSYNC B0 ;  /* 0x0000000000007941 */ /* 0x000fea0003800000 */
.L_x_7498:
        /* <DEDUP_REMOVED lines=33> */
.L_x_7501:
[----:B------:R-:W-:Y:S05]  /*1760*/  BSYNC B0 ;  /* 0x0000000000007941 */ /* 0x000fea0003800000 */
.L_x_7500:
        /* <DEDUP_REMOVED lines=33> */
.L_x_7503:
[----:B------:R-:W-:Y:S05]  /*1980*/  BSYNC B0 ;  /* 0x0000000000007941 */ /* 0x000fea0003800000 */
.L_x_7502:
        /* <DEDUP_REMOVED lines=33> */
.L_x_7505:
[----:B------:R-:W-:Y:S05]  /*1ba0*/  BSYNC B0 ;  /* 0x0000000000007941 */ /* 0x000fea0003800000 */
.L_x_7504:
        /* <DEDUP_REMOVED lines=33> */
.L_x_7507:
[----:B------:R-:W-:Y:S05]  /*1dc0*/  BSYNC B0 ;  /* 0x0000000000007941 */ /* 0x000fea0003800000 */
.L_x_7506:
        /* <DEDUP_REMOVED lines=19> */
[----:B------:R-:W-:Y:S01]  /*1f00*/  IMAD R7, R101, c[0x0][0x2b8], RZ ;  /* 0x0000ae0065077a24 */ /* 0x000fe200078e02ff */
[----:B------:R-:W-:Y:S01]  /*1f10*/  MOV R48, c[0x0][0x174] ;  /* 0x00005d0000307a02 */ /* 0x000fe20000000f00 */
[----:B------:R-:W-:Y:S01]  /*1f20*/  IMAD R47, R100, c[0x0][0x2c0], RZ ;  /* 0x0000b000642f7a24 */ /* 0x000fe200078e02ff */
[----:B------:R-:W-:Y:S01]  /*1f30*/  HFMA2.MMA R121, -RZ, RZ, 0, 0 ;  /* 0x00000000ff797435 */ /* 0x000fe200000001ff */
[----:B------:R-:W-:Y:S01]  /*1f40*/  IMAD R7, R80, c[0x0][0x2bc], R7 ;  /* 0x0000af0050077a24 */ /* 0x000fe200078e0207 */
[----:B------:R-:W-:Y:S01]  /*1f50*/  CS2R R118, SRZ ;  /* 0x0000000000767805 */ /* 0x000fe2000001ff00 */
[----:B------:R-:W-:-:S02]  /*1f60*/  IMAD R47, R78, c[0x0][0x2c4], R47 ;  /* 0x0000b1004e2f7a24 */ /* 0x000fc400078e022f */
[----:B------:R-:W-:-:S05]  /*1f70*/  IMAD.WIDE.U32 R44, R80, c[0x0][0x2b8], R44 ;  /* 0x0000ae00502c7a25 */ /* 0x000fca00078e002c */
[----:B------:R-:W-:Y:S02]  /*1f80*/  IADD3 R45, R45, R7, RZ ;  /* 0x000000072d2d7210 */ /* 0x000fe40007ffe0ff */
[----:B------:R-:W-:-:S03]  /*1f90*/  IADD3 R7, R72, -0x1, RZ ;  /* 0xffffffff48077810 */ /* 0x000fc60007ffe0ff */
[----:B------:R-:W-:-:S05]  /*1fa0*/  IMAD.WIDE.U32 R108, R78, c[0x0][0x2c0], R44 ;  /* 0x0000b0004e6c7a25 */ /* 0x000fca00078e002c */
[----:B------:R-:W-:Y:S02]  /*1fb0*/  IADD3 R46, R109, R47, RZ ;  /* 0x0000002f6d2e7210 */ /* 0x000fe40007ffe0ff */
[C---:B------:R-:W-:Y:S02]  /*1fc0*/  LEA R44, P0, R108.reuse, c[0x0][0x320], 0x2 ;  /* 0x0000c8006c2c7a11 */ /* 0x040fe400078010ff */
[----:B------:R-:W-:Y:S02]  /*1fd0*/  SHF.L.U32 R47, R7, 0x8, RZ ;  /* 0x00000008072f7819 */ /* 0x000fe400000006ff */
[----:B------:R-:W-:Y:S02]  /*1fe0*/  LEA.HI.X R45, R108, c[0x0][0x324], R46, 0x2, P0 ;  /* 0x0000c9006c2d7a11 */ /* 0x000fe400000f142e */
[----:B------:R-:W-:Y:S02]  /*1ff0*/  LEA R7, R48, UR4, 0x8 ;  /* 0x0000000430077c11 */ /* 0x000fe4000f8e40ff */
[----:B------:R-:W-:-:S03]  /*2000*/  IADD3 R108, P0, R47, R108, RZ ;  /* 0x0000006c2f6c7210 */ /* 0x000fc60007f1e0ff */
[----:B------:R-:W-:Y:S01]  /*2010*/  IMAD.WIDE R44, R7, 0x4, R44 ;  /* 0x00000004072c7825 */ /* 0x000fe200078e022c */
[----:B------:R-:W-:Y:S02]  /*2020*/  LEA.HI.X.SX32 R109, R47, R46, 0x1, P0 ;  /* 0x0000002e2f6d7211 */ /* 0x000fe400000f0eff */
[----:B------:R-:W-:Y:S02]  /*2030*/  MOV R7, RZ ;  /* 0x000000ff00077202 */ /* 0x000fe40000000f00 */
        /* <DEDUP_REMOVED lines=14> */
.L_x_7529:
[----:B------:R-:W-:Y:S02]  /*2120*/  SHF.R.S32.HI R126, RZ, 0x1f, R119 ;  /* 0x0000001fff7e7819 */ /* 0x000fe40000011477 */
[----:B------:R-:W-:Y:S02]  /*2130*/  MOV R44, R32 ;  /* 0x00000020002c7202 */ /* 0x000fe40000000f00 */
[----:B------:R-:W-:Y:S01]  /*2140*/  MOV R45, R71 ;  /* 0x00000047002d7202 */ /* 0x000fe20000000f00 */
[----:B------:R-:W-:-:S02]  /*2150*/  IMAD R48, R126, c[0x0][0x188], RZ ;  /* 0x000062007e307a24 */ /* 0x000fc400078e02ff */
[----:B------:R-:W-:Y:S02]  /*2160*/  IMAD R50, R126, c[0x0][0x1c0], RZ ;  /* 0x000070007e327a24 */ /* 0x000fe400078e02ff */
[----:B------:R-:W-:-:S04]  /*2170*/  IMAD.WIDE.U32 R46, R119, c[0x0][0x188], R44 ;  /* 0x00006200772e7a25 */ /* 0x000fc800078e002c */
[C---:B------:R-:W-:Y:S01]  /*2180*/  IMAD R49, R119.reuse, c[0x0][0x18c], R48 ;  /* 0x0000630077317a24 */ /* 0x040fe200078e0230 */
[----:B------:R-:W-:Y:S01]  /*2190*/  LEA R48, P0, R46, c[0x0][0x220], 0x2 ;  /* 0x000088002e307a11 */ /* 0x000fe200078010ff */
[----:B------:R-:W-:-:S03]  /*21a0*/  IMAD.WIDE.U32 R44, R119, c[0x0][0x1c0], RZ ;  /* 0x00007000772c7a25 */ /* 0x000fc600078e00ff */
[----:B------:R-:W-:Y:S01]  /*21b0*/  IADD3 R49, R47, R49, RZ ;  /* 0x000000312f317210 */ /* 0x000fe20007ffe0ff */
[----:B------:R-:W-:Y:S01]  /*21c0*/  IMAD R51, R119, c[0x0][0x1c4], R50 ;  /* 0x0000710077337a24 */ /* 0x000fe200078e0232 */
[----:B------:R-:W-:Y:S02]  /*21d0*/  LEA R47, P1, R44, R74, 0x2 ;  /* 0x0000004a2c2f7211 */ /* 0x000fe400078210ff */
[----:B------:R-:W-:Y:S02]  /*21e0*/  LEA.HI.X R49, R46, c[0x0][0x224], R49, 0x2, P0 ;  /* 0x000089002e317a11 */ /* 0x000fe400000f1431 */
[----:B------:R-:W-:Y:S02]  /*21f0*/  IADD3 R45, R45, R51, RZ ;  /* 0x000000332d2d7210 */ /* 0x000fe40007ffe0ff */
[----:B------:R-:W-:Y:S01]  /*2200*/  IADD3 R46, P0, R47, R60, RZ ;  /* 0x0000003c2f2e7210 */ /* 0x000fe20007f1e0ff */
[----:B0-2---:R0:W2:Y:S01]  /*2210*/  LDG.E R120, [R48.64] ;  /* 0x0000000630787981 */ /* 0x0050a2000c1e1900 */
[----:B------:R-:W-:-:S04]  /*2220*/  LEA.HI.X R45, R44, R73, R45, 0x2, P1 ;  /* 0x000000492c2d7211 */ /* 0x000fc800008f142d */
[----:B------:R-:W-:-:S05]  /*2230*/  IADD3.X R47, R45, R0, RZ, P0, !PT ;  /* 0x000000002d2f7210 */ /* 0x000fca00007fe4ff */
[----:B-1-3--:R1:W3:Y:S04]  /*2240*/  LDG.E.128 R52, [R46.64] ;  /* 0x000000062e347981 */ /* 0x00a2e8000c1e1d00 */
[----:B------:R1:W4:Y:S01]  /*2250*/  LDG.E.128 R56, [R46.64+0x200] ;  /* 0x000200062e387981 */ /* 0x000322000c1e1d00 */
[----:B------:R-:W-:Y:S01]  /*2260*/  IADD3 R131, R72, -0x1, RZ ;  /* 0xffffffff48837810 */ /* 0x000fe20007ffe0ff */
[----:B------:R-:W-:Y:S01]  /*2270*/  IMAD R50, R126, c[0x0][0x1a0], RZ ;  /* 0x000068007e327a24 */ /* 0x000fe200078e02ff */
[----:B------:R-:W-:Y:S02]  /*2280*/  ISETP.GT.AND P0, PT, R72, 0x1, PT ;  /* 0x000000014800780c */ /* 0x000fe40003f04270 */
[----:B------:R-:W-:Y:S01]  /*2290*/  ISETP.NE.AND P1, PT, R76, RZ, PT ;  /* 0x000000ff4c00720c */ /* 0x000fe20003f25270 */
[----:B0-----:R-:W-:Y:S01]  /*22a0*/  IMAD R49, R119, c[0x0][0x1a4], R50 ;  /* 0x0000690077317a24 */ /* 0x001fe200078e0232 */
[----:B------:R-:W-:-:S02]  /*22b0*/  MOV R44, R34 ;  /* 0x00000022002c7202 */ /* 0x000fc40000000f00 */
[----:B------:R-:W-:Y:S02]  /*22c0*/  MOV R45, R69 ;  /* 0x00000045002d7202 */ /* 0x000fe40000000f00 */
[----:B------:R-:W-:Y:S02]  /*22d0*/  LEA.HI R48, R131, R131, RZ, 0x1 ;  /* 0x0000008383307211 */ /* 0x000fe400078f08ff */
[----:B------:R-:W-:Y:S01]  /*22e0*/  ISETP.EQ.AND P0, PT, R90, RZ, P0 ;  /* 0x000000ff5a00720c */ /* 0x000fe20000702270 */
[----:B------:R-:W-:Y:S01]  /*22f0*/  IMAD.WIDE.U32 R44, R119, c[0x0][0x1a0], R44 ;  /* 0x00006800772c7a25 */ /* 0x000fe200078e002c */
[----:B------:R-:W-:-:S04]  /*2300*/  LOP3.LUT R48, R48, 0xfffffe, RZ, 0xc0, !PT ;  /* 0x00fffffe30307812 */ /* 0x000fc800078ec0ff */
[----:B------:R-:W-:Y:S02]  /*2310*/  IADD3 R48, R131, -R48, RZ ;  /* 0x8000003083307210 */ /* 0x000fe40007ffe0ff */
[----:B------:R-:W-:Y:S02]  /*2320*/  LEA R122, P2, R44, c[0x0][0x228], 0x2 ;  /* 0x00008a002c7a7a11 */ /* 0x000fe400078410ff */
[----:B-1----:R-:W-:Y:S02]  /*2330*/  IADD3 R47, R45, R49, RZ ;  /* 0x000000312d2f7210 */ /* 0x002fe40007ffe0ff */
[----:B------:R-:W-:Y:S02]  /*2340*/  IADD3 R45, R76, 0x200, RZ ;  /* 0x000002004c2d7810 */ /* 0x000fe40007ffe0ff */
[----:B------:R-:W-:Y:S02]  /*2350*/  @!P1 LEA R45, R48, R119, 0x8 ;  /* 0x00000077302d9211 */ /* 0x000fe400078e40ff */
[----:B------:R-:W-:-:S02]  /*2360*/  LEA.HI.X R123, R44, c[0x0][0x22c], R47, 0x2, P2 ;  /* 0x00008b002c7b7a11 */ /* 0x000fc400010f142f */
[----:B------:R-:W-:Y:S02]  /*2370*/  @P0 IADD3 R44, R72, -0x2, RZ ;  /* 0xfffffffe482c0810 */ /* 0x000fe40007ffe0ff */
[----:B------:R-:W-:Y:S01]  /*2380*/  SHF.L.U32 R128, R45, 0x2, RZ ;  /* 0x000000022d807819 */ /* 0x000fe200000006ff */
[----:B------:R0:W5:Y:S02]  /*2390*/  LDG.E R122, [R122.64] ;  /* 0x000000067a7a7981 */ /* 0x000164000c1e1900 */
[----:B------:R-:W-:Y:S01]  /*23a0*/  @P0 IMAD R125, R44, c[0x0][0x16c], R119 ;  /* 0x00005b002c7d0a24 */ /* 0x000fe200078e0277 */
[----:B------:R-:W-:Y:S01]  /*23b0*/  ISETP.NE.AND P2, PT, R76, 0x1f, PT ;  /* 0x0000001f4c00780c */ /* 0x000fe20003f45270 */
[----:B------:R-:W-:Y:S02]  /*23c0*/  FMUL.FTZ R137, R13, R114 ;  /* 0x000000720d897220 */ /* 0x000fe40000410000 */
[----:B------:R-:W-:Y:S02]  /*23d0*/  FMUL.FTZ R148, R12, R115 ;  /* 0x000000730c947220 */ /* 0x000fe40000410000 */
[----:B------:R-:W-:Y:S01]  /*23e0*/  FMUL.FTZ R144, R14, R117 ;  /* 0x000000750e907220 */ /* 0x000fe20000410000 */
[----:B------:R-:W-:Y:S01]  /*23f0*/  MOV R135, RZ ;  /* 0x000000ff00877202 */ /* 0x000fe20000000f00 */
[----:B------:R-:W-:-:S04]  /*2400*/  @P0 IMAD.WIDE R124, R125, 0x8, R30 ;  /* 0x000000087d7c0825 */ /* 0x000fc800078e021e */
[----:B------:R-:W-:Y:S01]  /*2410*/  FMUL.FTZ R146, R16, R111 ;  /* 0x0000006f10927220 */ /* 0x000fe20000410000 */
[----:B------:R-:W-:Y:S01]  /*2420*/  BSSY B0, `(.L_x_7509) ;  /* 0x0000031000007945 */ /* 0x000fe20003800000 */
[----:B--2---:R-:W-:-:S04]  /*2430*/  FMUL.FTZ R127, R120, 1.4426950216293334961 ;  /* 0x3fb8aa3b787f7820 */ /* 0x004fc80000410000 */
[----:B------:R-:W-:-:S06]  /*2440*/  FMUL.FTZ R133, R127, R115 ;  /* 0x000000737f857220 */ /* 0x000fcc0000410000 */
[----:B------:R-:W1:Y:S01]  /*2450*/  MUFU.EX2 R133, R133 ;  /* 0x0000008500857308 */ /* 0x000e620000000800 */
[----:B---3--:R2:W-:Y:S04]  /*2460*/  STS.128 [R70.X16], R52 ;  /* 0x0000003446007388 */ /* 0x0085e8000000cc00 */
[----:B----4-:R3:W-:Y:S01]  /*2470*/  STS.128 [R70.X16+0x200], R56 ;  /* 0x0002003846007388 */ /* 0x0107e2000000cc00 */
[----:B------:R-:W-:-:S06]  /*2480*/  NOP ;  /* 0x0000000000007918 */ /* 0x000fcc0000000000 */
[----:B------:R-:W4:Y:S04]  /*2490*/  LDS.128 R44, [R88] ;  /* 0x00000000582c7984 */ /* 0x000f280000000c00 */
[----:B------:R-:W4:Y:S04]  /*24a0*/  LDS.128 R48, [R88+0x10] ;  /* 0x0000100058307984 */ /* 0x000f280000000c00 */
[----:B-1----:R1:W-:Y:S04]  /*24b0*/  STS [R128+0xa88], R133 ;  /* 0x000a888580007388 */ /* 0x0023e80000000800 */
[----:B------:R-:W-:Y:S01]  /*24c0*/  BAR.SYNC.DEFER_BLOCKING 0x0 ;  /* 0x0000000000007b1d */ /* 0x000fe20000010000 */
[----:B--2---:R-:W-:-:S02]  /*24d0*/  FMUL.FTZ R52, R127, R114 ;  /* 0x000000727f347220 */ /* 0x004fc40000410000 */
[----:B------:R-:W-:-:S03]  /*24e0*/  FMUL.FTZ R129, R127, R117 ;  /* 0x000000757f817220 */ /* 0x000fc60000410000 */
[----:B---3--:R-:W2:Y:S01]  /*24f0*/  MUFU.EX2 R56, R52 ;  /* 0x0000003400387308 */ /* 0x008ea20000000800 */
[C---:B------:R-:W-:Y:S02]  /*2500*/  FMUL.FTZ R57, R127.reuse, R116 ;  /* 0x000000747f397220 */ /* 0x040fe40000410000 */
[----:B------:R-:W-:-:S05]  /*2510*/  FMUL.FTZ R59, R127, R111 ;  /* 0x0000006f7f3b7220 */ /* 0x000fca0000410000 */
[----:B------:R-:W3:Y:S01]  /*2520*/  MUFU.EX2 R129, R129 ;  /* 0x0000008100817308 */ /* 0x000ee20000000800 */
[C---:B0-----:R-:W-:Y:S01]  /*2530*/  FMUL.FTZ R123, R127.reuse, R110 ;  /* 0x0000006e7f7b7220 */ /* 0x041fe20000410000 */
[----:B------:R0:W0:Y:S06]  /*2540*/  @P2 LDS R142, [R76.X4+0x128c] ;  /* 0x00128c004c8e2984 */ /* 0x00002c0000004800 */
[----:B------:R-:W1:Y:S01]  /*2550*/  MUFU.EX2 R57, R57 ;  /* 0x0000003900397308 */ /* 0x000e620000000800 */
[C---:B------:R-:W-:Y:S02]  /*2560*/  FMUL.FTZ R138, R127.reuse, R113 ;  /* 0x000000717f8a7220 */ /* 0x040fe40000410000 */
[----:B--2---:R-:W-:Y:S01]  /*2570*/  FFMA.FTZ R52, R56, R148, R137 ;  /* 0x0000009438347223 */ /* 0x004fe20000010089 */
[----:B------:R2:W5:Y:S04]  /*2580*/  @P0 LDG.E R135, [R124.64+0x4] ;  /* 0x000004067c870981 */ /* 0x000568000c1e1900 */
[----:B------:R-:W1:Y:S01]  /*2590*/  MUFU.EX2 R59, R59 ;  /* 0x0000003b003b7308 */ /* 0x000e620000000800 */
[----:B------:R-:W-:-:S02]  /*25a0*/  FMUL.FTZ R139, R127, R112 ;  /* 0x000000707f8b7220 */ /* 0x000fc40000410000 */
[----:B------:R-:W-:-:S05]  /*25b0*/  FMUL.FTZ R54, R15, R116 ;  /* 0x000000740f367220 */ /* 0x000fca0000410000 */
[----:B------:R-:W0:Y:S01]  /*25c0*/  MUFU.EX2 R123, R123 ;  /* 0x0000007b007b7308 */ /* 0x000e220000000800 */
[----:B---3--:R-:W-:-:S07]  /*25d0*/  FFMA.FTZ R52, R129, R52, R144 ;  /* 0x0000003481347223 */ /* 0x008fce0000010090 */
[----:B------:R-:W3:Y:S01]  /*25e0*/  MUFU.EX2 R138, R138 ;  /* 0x0000008a008a7308 */ /* 0x000ee20000000800 */
[----:B-1----:R-:W-:Y:S02]  /*25f0*/  FFMA.FTZ R52, R57, R52, R54 ;  /* 0x0000003439347223 */ /* 0x002fe40000010036 */
[----:B--2---:R-:W-:-:S05]  /*2600*/  FMUL.FTZ R124, R17, R110 ;  /* 0x0000006e117c7220 */ /* 0x004fca0000410000 */
[----:B------:R-:W1:Y:S01]  /*2610*/  MUFU.EX2 R139, R139 ;  /* 0x0000008b008b7308 */ /* 0x000e620000000800 */
[----:B------:R-:W-:Y:S02]  /*2620*/  FFMA.FTZ R53, R59, R52, R146 ;  /* 0x000000343b357223 */ /* 0x000fe40000010092 */
[----:B------:R-:W-:Y:S02]  /*2630*/  FMUL.FTZ R55, R18, R113 ;  /* 0x0000007112377220 */ /* 0x000fe40000410000 */
[----:B------:R-:W-:Y:S02]  /*2640*/  FMUL.FTZ R52, R133, R56 ;  /* 0x0000003885347220 */ /* 0x000fe40000410000 */
[----:B0-----:R-:W-:Y:S02]  /*2650*/  FFMA.FTZ R53, R123, R53, R124 ;  /* 0x000000357b357223 */ /* 0x001fe4000001007c */
[----:B------:R-:W-:Y:S02]  /*2660*/  FMUL.FTZ R58, R19, R112 ;  /* 0x00000070133a7220 */ /* 0x000fe40000410000 */
[----:B------:R-:W-:-:S02]  /*2670*/  FMUL.FTZ R52, R129, R52 ;  /* 0x0000003481347220 */ /* 0x000fc40000410000 */
[----:B---3--:R-:W-:Y:S02]  /*2680*/  FFMA.FTZ R53, R138, R53, R55 ;  /* 0x000000358a357223 */ /* 0x008fe40000010037 */
        /* <DEDUP_REMOVED lines=10> */
.L_x_7510:
[----:B----4-:R-:W-:Y:S05]  /*2730*/  BSYNC B0 ;  /* 0x0000000000007941 */ /* 0x010fea0003800000 */
.L_x_7509:
[----:B------:R-:W2:Y:S01]  /*2740*/  SHFL.UP PT, R125, R141, 0x1, RZ ;  /* 0x042000008d7d7989 */ /* 0x000ea200000e00ff */
[----:B------:R-:W-:Y:S01]  /*2750*/  FMUL.FTZ R128, R59, R128 ;  /* 0x000000803b807220 */ /* 0x000fe20000410000 */
[----:B------:R-:W-:Y:S01]  /*2760*/  ISETP.GE.AND P0, PT, R70, 0x1, PT ;  /* 0x000000014600780c */ /* 0x000fe20003f06270 */
[----:B0----5:R-:W-:Y:S01]  /*2770*/  FMUL.FTZ R52, R122, R49 ;  /* 0x000000317a347220 */ /* 0x021fe20000410000 */
[C---:B------:R-:W-:Y:S01]  /*2780*/  ISETP.NE.AND P3, PT, R90.reuse, 0x1f, PT ;  /* 0x0000001f5a00780c */ /* 0x040fe20003f65270 */
[----:B------:R-:W-:Y:S01]  /*2790*/  FMUL.FTZ R53, R123, R128 ;  /* 0x000000807b357220 */ /* 0x000fe20000410000 */
[----:B------:R-:W-:Y:S01]  /*27a0*/  ISETP.GE.U32.AND P4, PT, R90, 0x18, PT ;  /* 0x000000185a00780c */ /* 0x000fe20003f86070 */
[----:B------:R-:W-:Y:S01]  /*27b0*/  FMUL.FTZ R128, R122, R51 ;  /* 0x000000337a807220 */ /* 0x000fe20000410000 */
[----:B------:R-:W-:Y:S01]  /*27c0*/  ISETP.NE.AND P5, PT, R76, RZ, PT ;  /* 0x000000ff4c00720c */ /* 0x000fe20003fa5270 */
[----:B------:R-:W-:Y:S01]  /*27d0*/  FMUL.FTZ R150, R138, R53 ;  /* 0x000000358a967220 */ /* 0x000fe20000410000 */
[----:B------:R-:W-:Y:S01]  /*27e0*/  LEA R131, R131, R76, 0x8 ;  /* 0x0000004c83837211 */ /* 0x000fe200078e40ff */
[----:B------:R-:W-:Y:S01]  /*27f0*/  FMUL.FTZ R53, R122, R50 ;  /* 0x000000327a357220 */ /* 0x000fe20000410000 */
[----:B------:R-:W-:Y:S01]  /*2800*/  BSSY B0, `(.L_x_7511) ;  /* 0x00000bf000007945 */ /* 0x000fe20003800000 */
[----:B------:R-:W-:-:S02]  /*2810*/  FMUL.FTZ R150, R139, R150 ;  /* 0x000000968b967220 */ /* 0x000fc40000410000 */
[----:B------:R-:W-:Y:S02]  /*2820*/  FMUL.FTZ R140, R38, R53 ;  /* 0x00000035268c7220 */ /* 0x000fe40000410000 */
[----:B------:R-:W-:Y:S01]  /*2830*/  FMUL.FTZ R143, R39, R128 ;  /* 0x00000080278f7220 */ /* 0x000fe20000410000 */
[----:B------:R-:W0:Y:S01]  /*2840*/  SHFL.UP PT, R145, R150, 0x1, RZ ;  /* 0x0420000096917989 */ /* 0x000e2200000e00ff */
[C---:B------:R-:W-:Y:S02]  /*2850*/  FMUL.FTZ R53, R122.reuse, R48 ;  /* 0x000000307a357220 */ /* 0x040fe40000410000 */
[----:B-1----:R-:W-:Y:S02]  /*2860*/  FMUL.FTZ R127, R139, R142 ;  /* 0x0000008e8b7f7220 */ /* 0x002fe40000410000 */
[----:B------:R-:W-:Y:S02]  /*2870*/  FMUL.FTZ R132, R122, R47 ;  /* 0x0000002f7a847220 */ /* 0x000fe40000410000 */
[----:B--2---:R-:W-:-:S02]  /*2880*/  @P0 FFMA.FTZ R141, R150, R125, R141 ;  /* 0x0000007d968d0223 */ /* 0x004fc4000001008d */
[----:B------:R-:W-:Y:S02]  /*2890*/  FMUL.FTZ R125, R37, R52 ;  /* 0x00000034257d7220 */ /* 0x000fe40000410000 */
[----:B------:R-:W-:Y:S02]  /*28a0*/  FFMA.FTZ R52, R139, R143, R140 ;  /* 0x0000008f8b347223 */ /* 0x000fe4000001008c */
        /* <DEDUP_REMOVED lines=15> */
[----:B0-----:R-:W-:Y:S01]  /*29a0*/  @P0 FMUL.FTZ R150, R150, R145 ;  /* 0x0000009196960220 */ /* 0x001fe20000410000 */
[----:B------:R-:W0:Y:S01]  /*29b0*/  SHFL.UP PT, R52, R141, 0x2, RZ ;  /* 0x044000008d347989 */ /* 0x000e2200000e00ff */
[----:B------:R-:W-:Y:S01]  /*29c0*/  FMUL.FTZ R127, R40, R127 ;  /* 0x0000007f287f7220 */ /* 0x000fe20000410000 */
[----:B------:R-:W-:Y:S01]  /*29d0*/  ISETP.GE.AND P0, PT, R70, 0x2, PT ;  /* 0x000000024600780c */ /* 0x000fe20003f06270 */
[----:B------:R-:W-:-:S02]  /*29e0*/  FFMA.FTZ R145, R129, R53, R128 ;  /* 0x0000003581917223 */ /* 0x000fc40000010080 */
[----:B------:R-:W-:Y:S01]  /*29f0*/  FMUL.FTZ R147, R129, R134 ;  /* 0x0000008681937220 */ /* 0x000fe20000410000 */
[----:B------:R-:W1:Y:S01]  /*2a00*/  SHFL.UP PT, R53, R150, 0x2, RZ ;  /* 0x0440000096357989 */ /* 0x000e6200000e00ff */
        /* <DEDUP_REMOVED lines=28> */
[----:B------:R-:W-:Y:S02]  /*2bd0*/  ISETP.GE.AND P0, PT, R72, c[0x0][0x174], PT ;  /* 0x00005d0048007a0c */ /* 0x000fe40003f06270 */
[----:B------:R-:W-:Y:S02]  /*2be0*/  MOV R53, RZ ;  /* 0x000000ff00357202 */ /* 0x000fe40000000f00 */
[----:B------:R-:W1:Y:S01]  /*2bf0*/  SHFL.UP PT, R147, R150, 0x10, RZ ;  /* 0x0600000096937989 */ /* 0x000e6200000e00ff */
[----:B--2---:R-:W-:Y:S01]  /*2c00*/  @!P3 FFMA.FTZ R145, R152, R134, R145 ;  /* 0x000000869891b223 */ /* 0x004fe20000010091 */
[----:B------:R-:W-:Y:S02]  /*2c10*/  ISETP.NE.OR P0, PT, R90, RZ, P0 ;  /* 0x000000ff5a00720c */ /* 0x000fe40000705670 */
[----:B------:R-:W-:Y:S01]  /*2c20*/  SHF.L.U32 R134, R119, 0x3, RZ ;  /* 0x0000000377867819 */ /* 0x000fe200000006ff */
[----:B---3--:R-:W-:Y:S01]  /*2c30*/  @!P3 FMUL.FTZ R152, R152, R151 ;  /* 0x000000979898b220 */ /* 0x008fe20000410000 */
[----:B------:R-:W2:Y:S01]  /*2c40*/  SHFL.DOWN PT, R153, R145, 0x8, 0x1f ;  /* 0x09001f0091997f89 */ /* 0x000ea200000e0000 */
[----:B------:R-:W-:-:S03]  /*2c50*/  ISETP.GE.AND P3, PT, R70, 0x10, PT ;  /* 0x000000104600780c */ /* 0x000fc60003f66270 */
[----:B------:R-:W3:Y:S05]  /*2c60*/  SHFL.DOWN PT, R151, R152, 0x8, 0x1f ;  /* 0x09001f0098977f89 */ /* 0x000eea00000e0000 */
[----:B------:R-:W-:Y:S01]  /*2c70*/  @!P0 LDS.64 R52, [R134+0x1308] ;  /* 0x0013080086348984 */ /* 0x000fe20000000a00 */
[----:B------:R-:W-:-:S04]  /*2c80*/  ISETP.GE.U32.AND P0, PT, R90, 0x10, PT ;  /* 0x000000105a00780c */ /* 0x000fc80003f06070 */
[C---:B0-----:R-:W-:Y:S02]  /*2c90*/  @P3 FFMA.FTZ R141, R150.reuse, R149, R141 ;  /* 0x00000095968d3223 */ /* 0x041fe4000001008d */
[----:B-1----:R-:W-:Y:S02]  /*2ca0*/  @P3 FMUL.FTZ R150, R150, R147 ;  /* 0x0000009396963220 */ /* 0x002fe40000410000 */
[----:B------:R-:W-:Y:S01]  /*2cb0*/  SHFL.IDX PT, R147, R135, RZ, 0x1f ;  /* 0x00001fff87937589 */ /* 0x000fe200000e0000 */
        /* <DEDUP_REMOVED lines=8> */
[----:B------:R-:W-:Y:S01]  /*2d40*/  FFMA.FTZ R133, R133, R147, R148 ;  /* 0x0000009385857223 */ /* 0x000fe20000010094 */
[----:B------:R-:W-:Y:S01]  /*2d50*/  SHFL.IDX PT, R149, R53, RZ, 0x1f ;  /* 0x00001fff35957589 */ /* 0x000fe200000e0000 */
[----:B--2---:R-:W-:Y:S02]  /*2d60*/  @!P0 FMUL.FTZ R152, R152, R151 ;  /* 0x0000009798988220 */ /* 0x004fe40000410000 */
[-C--:B------:R-:W-:Y:S01]  /*2d70*/  FFMA.FTZ R148, R56, R133.reuse, R137 ;  /* 0x0000008538947223 */ /* 0x080fe20000010089 */
[----:B------:R-:W-:Y:S01]  /*2d80*/  SHFL.DOWN PT, R151, R145, 0x1, 0x1f ;  /* 0x08201f0091977f89 */ /* 0x000fe200000e0000 */
[----:B------:R-:W-:Y:S02]  /*2d90*/  FMUL.FTZ R135, R44, R133 ;  /* 0x000000852c877220 */ /* 0x000fe40000410000 */
[-C--:B------:R-:W-:Y:S01]  /*2da0*/  FMUL.FTZ R141, R45, R148.reuse ;  /* 0x000000942d8d7220 */ /* 0x080fe20000410000 */
[----:B------:R-:W0:Y:S01]  /*2db0*/  SHFL.DOWN PT, R150, R152, 0x1, 0x1f ;  /* 0x08201f0098967f89 */ /* 0x000e2200000e0000 */
[----:B------:R-:W-:-:S02]  /*2dc0*/  FFMA.FTZ R45, R129, R148, R144 ;  /* 0x00000094812d7223 */ /* 0x000fc40000010090 */
[----:B------:R-:W-:Y:S02]  /*2dd0*/  FFMA.FTZ R44, R40, R135, RZ ;  /* 0x00000087282c7223 */ /* 0x000fe400000100ff */
[----:B------:R-:W-:Y:S02]  /*2de0*/  FMUL.FTZ R46, R46, R45 ;  /* 0x0000002d2e2e7220 */ /* 0x000fe40000410000 */
[----:B------:R-:W-:Y:S02]  /*2df0*/  FFMA.FTZ R135, R41, R141, R44 ;  /* 0x0000008d29877223 */ /* 0x000fe4000001002c */
[----:B------:R-:W-:Y:S01]  /*2e00*/  FFMA.FTZ R141, R57, R45, R54 ;  /* 0x0000002d398d7223 */ /* 0x000fe20000010036 */
[----:B------:R-:W-:Y:S01]  /*2e10*/  SHFL.IDX PT, R44, R152, RZ, 0x1f ;  /* 0x00001fff982c7589 */ /* 0x000fe200000e0000 */
[----:B------:R-:W-:Y:S02]  /*2e20*/  FFMA.FTZ R144, R42, R46, R135 ;  /* 0x0000002e2a907223 */ /* 0x000fe40000010087 */
[-C--:B------:R-:W-:Y:S01]  /*2e30*/  FMUL.FTZ R47, R47, R141.reuse ;  /* 0x0000008d2f2f7220 */ /* 0x080fe20000410000 */
[----:B------:R1:W2:Y:S01]  /*2e40*/  SHFL.IDX PT, R46, R145, RZ, 0x1f ;  /* 0x00001fff912e7589 */ /* 0x0002a200000e0000 */
[----:B------:R-:W-:-:S02]  /*2e50*/  FFMA.FTZ R135, R59, R141, R146 ;  /* 0x0000008d3b877223 */ /* 0x000fc40000010092 */
[----:B------:R-:W-:Y:S02]  /*2e60*/  FFMA.FTZ R47, R43, R47, R144 ;  /* 0x0000002f2b2f7223 */ /* 0x000fe40000010090 */
[-C--:B------:R-:W-:Y:S02]  /*2e70*/  FMUL.FTZ R48, R48, R135.reuse ;  /* 0x0000008730307220 */ /* 0x080fe40000410000 */
[----:B------:R-:W-:Y:S02]  /*2e80*/  FFMA.FTZ R147, R123, R135, R124 ;  /* 0x000000877b937223 */ /* 0x000fe4000001007c */
[----:B------:R-:W-:Y:S02]  /*2e90*/  FFMA.FTZ R48, R36, R48, R47 ;  /* 0x0000003024307223 */ /* 0x000fe4000001002f */
[-C--:B------:R-:W-:Y:S02]  /*2ea0*/  FMUL.FTZ R49, R49, R147.reuse ;  /* 0x0000009331317220 */ /* 0x080fe40000410000 */
[----:B------:R-:W-:-:S02]  /*2eb0*/  FFMA.FTZ R47, R138, R147, R55 ;  /* 0x000000938a2f7223 */ /* 0x000fc40000010037 */
[----:B0-----:R-:W-:Y:S02]  /*2ec0*/  @P2 FFMA.FTZ R149, R150, R149, R151 ;  /* 0x0000009596952223 */ /* 0x001fe40000010097 */
[----:B------:R-:W-:Y:S02]  /*2ed0*/  FFMA.FTZ R49, R37, R49, R48 ;  /* 0x0000003125317223 */ /* 0x000fe40000010030 */
[----:B------:R-:W-:Y:S02]  /*2ee0*/  FMUL.FTZ R50, R50, R47 ;  /* 0x0000002f32327220 */ /* 0x000fe40000410000 */
[----:B------:R-:W-:Y:S01]  /*2ef0*/  FFMA.FTZ R55, R149, R142, R143 ;  /* 0x0000008e95377223 */ /* 0x000fe2000001008f */
[----:B------:R-:W-:Y:S01]  /*2f00*/  IADD3 R142, -R131, c[0x0][0x168], RZ ;  /* 0x00005a00838e7a10 */ /* 0x000fe20007ffe1ff */
[----:B------:R-:W-:Y:S02]  /*2f10*/  FFMA.FTZ R48, R38, R50, R49 ;  /* 0x0000003226307223 */ /* 0x000fe40000010031 */
[C---:B------:R-:W-:Y:S01]  /*2f20*/  FFMA.FTZ R49, R139.reuse, R55, R140 ;  /* 0x000000378b317223 */ /* 0x040fe2000001008c */
[----:B------:R-:W-:Y:S01]  /*2f30*/  ISETP.GE.AND P0, PT, R142, 0x1, PT ;  /* 0x000000018e00780c */ /* 0x000fe20003f06270 */
[----:B------:R-:W-:-:S02]  /*2f40*/  FFMA.FTZ R143, R139, R47, R58 ;  /* 0x0000002f8b8f7223 */ /* 0x000fc4000001003a */
[----:B------:R-:W-:Y:S01]  /*2f50*/  FFMA.FTZ R125, R138, R49, R125 ;  /* 0x000000318a7d7223 */ /* 0x000fe2000001007d */
[----:B------:R-:W-:Y:S01]  /*2f60*/  SHF.L.U64.HI R138, R118, 0x2, R121 ;  /* 0x00000002768a7819 */ /* 0x000fe20000010279 */
[----:B------:R-:W-:Y:S02]  /*2f70*/  FMUL.FTZ R139, R51, R143 ;  /* 0x0000008f338b7220 */ /* 0x000fe40000410000 */
[----:B------:R-:W-:Y:S02]  /*2f80*/  FFMA.FTZ R123, R123, R125, R136 ;  /* 0x0000007d7b7b7223 */ /* 0x000fe40000010088 */
[----:B------:R-:W-:Y:S02]  /*2f90*/  FMUL.FTZ R51, R122, R133 ;  /* 0x000000857a337220 */ /* 0x000fe40000410000 */
[----:B------:R-:W-:Y:S02]  /*2fa0*/  FFMA.FTZ R59, R59, R123, R132 ;  /* 0x0000007b3b3b7223 */ /* 0x000fe40000010084 */
[----:B------:R-:W-:-:S02]  /*2fb0*/  FADD.FTZ R50, -R137, R148 ;  /* 0x0000009489327221 */ /* 0x000fc40000010100 */
[----:B------:R-:W-:Y:S02]  /*2fc0*/  FMUL.FTZ R137, R40, R51 ;  /* 0x0000003328897220 */ /* 0x000fe40000410000 */
[----:B------:R-:W-:Y:S02]  /*2fd0*/  FMUL.FTZ R51, R122, R45 ;  /* 0x0000002d7a337220 */ /* 0x000fe40000410000 */
[----:B------:R-:W-:Y:S02]  /*2fe0*/  FFMA.FTZ R57, R57, R59, R130 ;  /* 0x0000003b39397223 */ /* 0x000fe40000010082 */
[----:B-1----:R-:W-:Y:S02]  /*2ff0*/  FMUL.FTZ R145, R42, R51 ;  /* 0x000000332a917220 */ /* 0x002fe40000410000 */
[C---:B--2---:R-:W-:Y:S01]  /*3000*/  FFMA.FTZ R53, R44.reuse, R53, R46 ;  /* 0x000000352c357223 */ /* 0x044fe2000001002e */
[----:B------:R-:W-:Y:S01]  /*3010*/  P2R R46, PR, RZ, 0x20 ;  /* 0x00000020ff2e7803 */ /* 0x000fe20000000000 */
[----:B------:R-:W-:-:S02]  /*3020*/  FMUL.FTZ R52, R44, R52 ;  /* 0x000000342c347220 */ /* 0x000fc40000410000 */
[----:B------:R-:W-:Y:S02]  /*3030*/  FFMA.FTZ R51, R129, R57, R128 ;  /* 0x0000003981337223 */ /* 0x000fe40000010080 */
[----:B------:R-:W-:Y:S01]  /*3040*/  FMUL.FTZ R129, R122, R47 ;  /* 0x0000002f7a817220 */ /* 0x000fe20000410000 */
[----:B------:R0:W-:Y:S01]  /*3050*/  @!P5 STS.64 [R134+0x1308], R52 ;  /* 0x001308348600d388 */ /* 0x0001e20000000a00 */
[----:B------:R-:W-:Y:S02]  /*3060*/  FFMA.FTZ R127, R56, R51, R127 ;  /* 0x00000033387f7223 */ /* 0x000fe4000001007f */
[C---:B------:R-:W-:Y:S01]  /*3070*/  FMUL.FTZ R46, R122.reuse, R143 ;  /* 0x0000008f7a2e7220 */ /* 0x040fe20000410000 */
[----:B------:R1:W-:Y:S01]  /*3080*/  STS [R68.X4+0x430], R137 ;  /* 0x0004308944007388 */ /* 0x0003e20000004800 */
[----:B------:R-:W-:Y:S02]  /*3090*/  FMUL.FTZ R56, R51, R114 ;  /* 0x0000007233387220 */ /* 0x000fe40000410000 */
[----:B------:R-:W-:Y:S01]  /*30a0*/  FMUL.FTZ R44, R122, R141 ;  /* 0x0000008d7a2c7220 */ /* 0x000fe20000410000 */
[----:B------:R-:W-:Y:S01]  /*30b0*/  STS [R68.X4+0x438], R145 ;  /* 0x0004389144007388 */ /* 0x000fe20000004800 */
[----:B------:R-:W-:-:S02]  /*30c0*/  FFMA.FTZ R130, R14, -R117, R45 ;  /* 0x800000750e827223 */ /* 0x000fc4000001002d */
[----:B------:R-:W-:Y:S02]  /*30d0*/  FMUL.FTZ R148, R122, R148 ;  /* 0x000000947a947220 */ /* 0x000fe40000410000 */
[----:B0-----:R-:W-:Y:S02]  /*30e0*/  FADD.FTZ R53, -R58, R143 ;  /* 0x0000008f3a357221 */ /* 0x001fe40000010100 */
[----:B------:R-:W-:Y:S02]  /*30f0*/  FMUL.FTZ R143, R38, R129 ;  /* 0x00000081268f7220 */ /* 0x000fe40000410000 */
[-C--:B------:R-:W-:Y:S02]  /*3100*/  FFMA.FTZ R58, R12, -R115.reuse, R133 ;  /* 0x800000730c3a7223 */ /* 0x080fe40000010085 */
[----:B------:R-:W-:Y:S01]  /*3110*/  FMUL.FTZ R129, R127, R115 ;  /* 0x000000737f817220 */ /* 0x000fe20000410000 */
[----:B------:R-:W-:Y:S01]  /*3120*/  STS [R68.X4+0x448], R143 ;  /* 0x0004488f44007388 */ /* 0x000fe20000004800 */
[----:B------:R-:W-:-:S02]  /*3130*/  FMUL.FTZ R133, R57, R117 ;  /* 0x0000007539857220 */ /* 0x000fc40000410000 */
[----:B-1----:R-:W-:Y:S02]  /*3140*/  FFMA.FTZ R137, R129, R58, RZ ;  /* 0x0000003a81897223 */ /* 0x002fe400000100ff */
[----:B------:R-:W-:Y:S02]  /*3150*/  FADD.FTZ R54, -R54, R141 ;  /* 0x0000008d36367221 */ /* 0x000fe40000010100 */
[----:B------:R-:W-:Y:S02]  /*3160*/  FFMA.FTZ R137, R56, R50, R137 ;  /* 0x0000003238897223 */ /* 0x000fe40000010089 */
[----:B------:R-:W-:Y:S02]  /*3170*/  FMUL.FTZ R141, R43, R44 ;  /* 0x0000002c2b8d7220 */ /* 0x000fe40000410000 */
[C---:B------:R-:W-:Y:S02]  /*3180*/  FMUL.FTZ R149, R122.reuse, R135 ;  /* 0x000000877a957220 */ /* 0x040fe40000410000 */
[----:B------:R-:W-:Y:S01]  /*3190*/  FMUL.FTZ R44, R122, R147 ;  /* 0x000000937a2c7220 */ /* 0x000fe20000410000 */
[----:B------:R0:W-:Y:S01]  /*31a0*/  STS [R68.X4+0x43c], R141 ;  /* 0x00043c8d44007388 */ /* 0x0001e20000004800 */
[----:B------:R-:W-:-:S02]  /*31b0*/  FFMA.FTZ R48, R39, R139, R48 ;  /* 0x0000008b27307223 */ /* 0x000fc40000010030 */
[----:B------:R-:W-:Y:S02]  /*31c0*/  FMUL.FTZ R122, R59, R116 ;  /* 0x000000743b7a7220 */ /* 0x000fe40000410000 */
[----:B------:R-:W-:Y:S02]  /*31d0*/  FFMA.FTZ R137, R133, R130, R137 ;  /* 0x0000008285897223 */ /* 0x000fe40000010089 */
[----:B------:R-:W-:Y:S02]  /*31e0*/  FMUL.FTZ R139, R41, R148 ;  /* 0x00000094298b7220 */ /* 0x000fe40000410000 */
[-C--:B------:R-:W-:Y:S02]  /*31f0*/  FFMA.FTZ R132, R16, -R111.reuse, R135 ;  /* 0x8000006f10847223 */ /* 0x080fe40000010087 */
[----:B------:R-:W-:Y:S01]  /*3200*/  FMUL.FTZ R131, R123, R111 ;  /* 0x0000006f7b837220 */ /* 0x000fe20000410000 */
[----:B------:R1:W-:Y:S01]  /*3210*/  STS [R68.X4+0x434], R139 ;  /* 0x0004348b44007388 */ /* 0x0003e20000004800 */
[----:B------:R-:W-:-:S02]  /*3220*/  FFMA.FTZ R137, R122, R54, R137 ;  /* 0x000000367a897223 */ /* 0x000fc40000010089 */
[----:B------:R-:W-:Y:S02]  /*3230*/  FMUL.FTZ R149, R36, R149 ;  /* 0x0000009524957220 */ /* 0x000fe40000410000 */
[----:B0-----:R-:W-:Y:S02]  /*3240*/  FMUL.FTZ R141, R39, R46 ;  /* 0x0000002e278d7220 */ /* 0x001fe40000410000 */
[----:B------:R-:W-:Y:S01]  /*3250*/  FADD.FTZ R52, -R124, R147 ;  /* 0x000000937c347221 */ /* 0x000fe20000010100 */
[----:B------:R-:W-:Y:S01]  /*3260*/  STS [R68.X4+0x440], R149 ;  /* 0x0004409544007388 */ /* 0x000fe20000004800 */
[----:B------:R-:W-:Y:S02]  /*3270*/  FMUL.FTZ R128, R125, R110 ;  /* 0x0000006e7d807220 */ /* 0x000fe40000410000 */
[----:B-1----:R-:W-:Y:S01]  /*3280*/  FMUL.FTZ R139, R37, R44 ;  /* 0x0000002c258b7220 */ /* 0x002fe20000410000 */
[----:B------:R0:W-:Y:S01]  /*3290*/  STS [R68.X4+0x44c], R141 ;  /* 0x00044c8d44007388 */ /* 0x0001e20000004800 */
[----:B------:R-:W-:-:S02]  /*32a0*/  FFMA.FTZ R137, R131, R132, R137 ;  /* 0x0000008483897223 */ /* 0x000fc40000010089 */
[----:B------:R-:W-:Y:S01]  /*32b0*/  FMUL.FTZ R124, R55, R112 ;  /* 0x00000070377c7220 */ /* 0x000fe20000410000 */
[----:B------:R1:W-:Y:S01]  /*32c0*/  STS [R68.X4+0x444], R139 ;  /* 0x0004448b44007388 */ /* 0x0003e20000004800 */
[-C--:B------:R-:W-:Y:S02]  /*32d0*/  FFMA.FTZ R134, R18, -R113.reuse, R47 ;  /* 0x8000007112867223 */ /* 0x080fe4000001002f */
[----:B------:R-:W-:Y:S02]  /*32e0*/  FMUL.FTZ R135, R49, R113 ;  /* 0x0000007131877220 */ /* 0x000fe40000410000 */
[----:B------:R-:W-:Y:S01]  /*32f0*/  FFMA.FTZ R44, R128, R52, R137 ;  /* 0x00000034802c7223 */ /* 0x000fe20000010089 */
[----:B------:R-:W-:Y:S01]  /*3300*/  SHF.L.U32 R137, R118, 0x2, RZ ;  /* 0x0000000276897819 */ /* 0x000fe200000006ff */
        /* <DEDUP_REMOVED lines=14> */
.L_x_7512:
[----:B-1----:R-:W-:Y:S05]  /*33f0*/  BSYNC B0 ;  /* 0x0000000000007941 */ /* 0x002fea0003800000 */
.L_x_7511:
        /* <DEDUP_REMOVED lines=15> */
.L_x_7514:
[----:B0-----:R-:W-:Y:S05]  /*34f0*/  BSYNC B0 ;  /* 0x0000000000007941 */ /* 0x001fea0003800000 */
.L_x_7513:
[----:B-1----:R0:W1:Y:S01]  /*3500*/  LDS R47, [R66.X4+0x530] ;  /* 0x00053000422f7984 */ /* 0x0020620000004800 */
[----:B------:R-:W-:Y:S01]  /*3510*/  BSSY B0, `(.L_x_7515) ;  /* 0x0000005000007945 */ /* 0x000fe20003800000 */
[----:B------:R-:W-:Y:S05]  /*3520*/  @!P0 BRA `(.L_x_7516) ;  /* 0x0000003000008947 */ /* 0x000fea0003800000 */
[----:B------:R-:W-:-:S05]  /*3530*/  IMAD.WIDE.U32 R44, R137, c[0x0][0x2d0], R104 ;  /* 0x0000b400892c7a25 */ /* 0x000fca00078e0068 */
[----:B------:R-:W-:-:S05]  /*3540*/  IADD3 R45, R139, R45, RZ ;  /* 0x0000002d8b2d7210 */ /* 0x000fca0007ffe0ff */
[----:B-1----:R1:W-:Y:S02]  /*3550*/  RED.E.ADD.F32.FTZ.RN.STRONG.GPU [R44.64], R47 ;  /* 0x0000002f2c00798e */ /* 0x0023e4000c10e786 */
.L_x_7516:
[----:B------:R-:W-:Y:S05]  /*3560*/  BSYNC B0 ;  /* 0x0000000000007941 */ /* 0x000fea0003800000 */
.L_x_7515:
[----:B-1----:R1:W2:Y:S01]  /*3570*/  LDS R47, [R65.X4+0x5b0] ;  /* 0x0005b000412f7984 */ /* 0x0022a20000004800 */
[----:B------:R-:W-:Y:S01]  /*3580*/  BSSY B0, `(.L_x_7517) ;  /* 0x0000005000007945 */ /* 0x000fe20003800000 */
[----:B------:R-:W-:Y:S05]  /*3590*/  @!P1 BRA `(.L_x_7518) ;  /* 0x0000003000009947 */ /* 0x000fea0003800000 */
[----:B------:R-:W-:-:S05]  /*35a0*/  IMAD.WIDE.U32 R44, R137, c[0x0][0x2d0], R102 ;  /* 0x0000b400892c7a25 */ /* 0x000fca00078e0066 */
[----:B------:R-:W-:-:S05]  /*35b0*/  IADD3 R45, R139, R45, RZ ;  /* 0x0000002d8b2d7210 */ /* 0x000fca0007ffe0ff */
[----:B--2---:R2:W-:Y:S02]  /*35c0*/  RED.E.ADD.F32.FTZ.RN.STRONG.GPU [R44.64], R47 ;  /* 0x0000002f2c00798e */ /* 0x0045e4000c10e786 */
.L_x_7518:
[----:B------:R-:W-:Y:S05]  /*35d0*/  BSYNC B0 ;  /* 0x0000000000007941 */ /* 0x000fea0003800000 */
.L_x_7517:
[----:B--2---:R2:W3:Y:S01]  /*35e0*/  LDS R47, [R64.X4+0x630] ;  /* 0x00063000402f7984 */ /* 0x0044e20000004800 */
[----:B------:R-:W-:Y:S01]  /*35f0*/  BSSY B0, `(.L_x_7519) ;  /* 0x0000005000007945 */ /* 0x000fe20003800000 */
[----:B------:R-:W-:Y:S05]  /*3600*/  @!P2 BRA `(.L_x_7520) ;  /* 0x000000300000a947 */ /* 0x000fea0003800000 */
[----:B------:R-:W-:-:S05]  /*3610*/  IMAD.WIDE.U32 R44, R137, c[0x0][0x2d0], R98 ;  /* 0x0000b400892c7a25 */ /* 0x000fca00078e0062 */
[----:B------:R-:W-:-:S05]  /*3620*/  IADD3 R45, R139, R45, RZ ;  /* 0x0000002d8b2d7210 */ /* 0x000fca0007ffe0ff */
[----:B---3--:R3:W-:Y:S02]  /*3630*/  RED.E.ADD.F32.FTZ.RN.STRONG.GPU [R44.64], R47 ;  /* 0x0000002f2c00798e */ /* 0x0087e4000c10e786 */
.L_x_7520:
[----:B------:R-:W-:Y:S05]  /*3640*/  BSYNC B0 ;  /* 0x0000000000007941 */ /* 0x000fea0003800000 */
.L_x_7519:
[----:B---3--:R3:W4:Y:S01]  /*3650*/  LDS R47, [R63.X4+0x6b0] ;  /* 0x0006b0003f2f7984 */ /* 0x0087220000004800 */
[----:B------:R-:W-:Y:S01]  /*3660*/  BSSY B0, `(.L_x_7521) ;  /* 0x0000005000007945 */ /* 0x000fe20003800000 */
[----:B------:R-:W-:Y:S05]  /*3670*/  @!P3 BRA `(.L_x_7522) ;  /* 0x000000300000b947 */ /* 0x000fea0003800000 */
[----:B------:R-:W-:-:S05]  /*3680*/  IMAD.WIDE.U32 R44, R137, c[0x0][0x2d0], R96 ;  /* 0x0000b400892c7a25 */ /* 0x000fca00078e0060 */
[----:B------:R-:W-:-:S05]  /*3690*/  IADD3 R45, R139, R45, RZ ;  /* 0x0000002d8b2d7210 */ /* 0x000fca0007ffe0ff */
[----:B----4-:R4:W-:Y:S02]  /*36a0*/  RED.E.ADD.F32.FTZ.RN.STRONG.GPU [R44.64], R47 ;  /* 0x0000002f2c00798e */ /* 0x0109e4000c10e786 */
.L_x_7522:
[----:B------:R-:W-:Y:S05]  /*36b0*/  BSYNC B0 ;  /* 0x0000000000007941 */ /* 0x000fea0003800000 */
.L_x_7521:
[----:B------:R0:W1:Y:S01]  /*36c0*/  LDS R141, [R62.X4+0x730] ;  /* 0x000730003e8d7984 */ /* 0x0000620000004800 */
[----:B------:R-:W-:Y:S01]  /*36d0*/  BSSY B0, `(.L_x_7523) ;  /* 0x0000006000007945 */ /* 0x000fe20003800000 */
[----:B----4-:R-:W-:Y:S01]  /*36e0*/  IMAD.WIDE.U32 R44, R137, c[0x0][0x2d0], R92 ;  /* 0x0000b400892c7a25 */ /* 0x010fe200078e005c */
[----:B------:R-:W-:Y:S05]  /*36f0*/  @!P4 BRA `(.L_x_7524) ;  /* 0x000000300000c947 */ /* 0x000fea0003800000 */
[----:B------:R-:W-:-:S05]  /*3700*/  IMAD.WIDE.U32 R46, R137, c[0x0][0x2d0], R94 ;  /* 0x0000b400892e7a25 */ /* 0x000fca00078e005e */
[----:B------:R-:W-:-:S05]  /*3710*/  IADD3 R47, R139, R47, RZ ;  /* 0x0000002f8b2f7210 */ /* 0x000fca0007ffe0ff */
[----:B-1----:R1:W-:Y:S02]  /*3720*/  RED.E.ADD.F32.FTZ.RN.STRONG.GPU [R46.64], R141 ;  /* 0x0000008d2e00798e */ /* 0x0023e4000c10e786 */
.L_x_7524:
[----:B------:R-:W-:Y:S05]  /*3730*/  BSYNC B0 ;  /* 0x0000000000007941 */ /* 0x000fea0003800000 */
.L_x_7523:
[----:B-1----:R1:W4:Y:S01]  /*3740*/  LDS R47, [R61.X4+0x7b0] ;  /* 0x0007b0003d2f7984 */ /* 0x0023220000004800 */
[----:B------:R-:W-:Y:S01]  /*3750*/  BSSY B0, `(.L_x_7525) ;  /* 0x0000004000007945 */ /* 0x000fe20003800000 */
[----:B------:R-:W-:Y:S05]  /*3760*/  @!P5 BRA `(.L_x_7526) ;  /* 0x000000200000d947 */ /* 0x000fea0003800000 */
[----:B------:R-:W-:-:S05]  /*3770*/  IADD3 R45, R139, R45, RZ ;  /* 0x0000002d8b2d7210 */ /* 0x000fca0007ffe0ff */
[----:B----4-:R4:W-:Y:S02]  /*3780*/  RED.E.ADD.F32.FTZ.RN.STRONG.GPU [R44.64], R47 ;  /* 0x0000002f2c00798e */ /* 0x0109e4000c10e786 */
.L_x_7526:
[----:B------:R-:W-:Y:S05]  /*3790*/  BSYNC B0 ;  /* 0x0000000000007941 */ /* 0x000fea0003800000 */
.L_x_7525:
[----:B----4-:R-:W4:Y:S01]  /*37a0*/  SHFL.DOWN PT, R47, R48, 0x1, 0x1f ;  /* 0x08201f00302f7f89 */ /* 0x010f2200000e0000 */
[----:B------:R-:W-:Y:S01]  /*37b0*/  ISETP.GT.AND P0, PT, R70, 0x1e, PT ;  /* 0x0000001e4600780c */ /* 0x000fe20003f04270 */
[----:B------:R-:W-:Y:S01]  /*37c0*/  FMUL.FTZ R44, R120, R55 ;  /* 0x00000037782c7220 */ /* 0x000fe20000410000 */
[----:B------:R-:W-:Y:S01]  /*37d0*/  ISETP.NE.AND P1, PT, R70, RZ, PT ;  /* 0x000000ff4600720c */ /* 0x000fe20003f25270 */
[----:B------:R-:W5:Y:S01]  /*37e0*/  SHFL.DOWN PT, R45, R126, 0x1, 0x1f ;  /* 0x08201f007e2d7f89 */ /* 0x000f6200000e0000 */
[----:B------:R-:W-:Y:S01]  /*37f0*/  ISETP.NE.AND P2, PT, R76, RZ, PT ;  /* 0x000000ff4c00720c */ /* 0x000fe20003f45270 */
[----:B------:R-:W-:Y:S01]  /*3800*/  FMUL.FTZ R44, R44, R53 ;  /* 0x000000352c2c7220 */ /* 0x000fe20000410000 */
[----:B------:R-:W-:Y:S01]  /*3810*/  BSSY B0, `(.L_x_7527) ;  /* 0x000004a000007945 */ /* 0x000fe20003800000 */
        /* <DEDUP_REMOVED lines=28> */
[----:B------:R-:W4:Y:S01]  /*39e0*/  SHFL.DOWN PT, R139, R48, 0x10, 0x1f ;  /* 0x0a001f00308b7f89 */ /* 0x000f2200000e0000 */
[----:B------:R-:W-:Y:S01]  /*39f0*/  FMUL.FTZ R134, R47, R134 ;  /* 0x000000862f867220 */ /* 0x000fe20000410000 */
[----:B------:R-:W-:Y:S01]  /*3a00*/  ISETP.GT.AND P0, PT, R70, 0xf, PT ;  /* 0x0000000f4600780c */ /* 0x000fe20003f04270 */
[C---:B------:R-:W-:Y:S01]  /*3a10*/  FMUL.FTZ R47, R120.reuse, R123 ;  /* 0x0000007b782f7220 */ /* 0x040fe20000410000 */
[----:B------:R-:W5:Y:S01]  /*3a20*/  SHFL.DOWN PT, R137, R126, 0x10, 0x1f ;  /* 0x0a001f007e897f89 */ /* 0x000f6200000e0000 */
[----:B------:R-:W-:Y:S02]  /*3a30*/  FMUL.FTZ R45, R120, R125 ;  /* 0x0000007d782d7220 */ /* 0x000fe40000410000 */
[----:B------:R-:W-:-:S02]  /*3a40*/  FMUL.FTZ R47, R47, R132 ;  /* 0x000000842f2f7220 */ /* 0x000fc40000410000 */
[----:B------:R-:W-:Y:S02]  /*3a50*/  FMUL.FTZ R52, R45, R52 ;  /* 0x000000342d347220 */ /* 0x000fe40000410000 */
[----:B------:R-:W-:Y:S02]  /*3a60*/  FMUL.FTZ R45, R120, R59 ;  /* 0x0000003b782d7220 */ /* 0x000fe40000410000 */
[----:B------:R-:W-:Y:S02]  /*3a70*/  FFMA.FTZ R123, R16, R123, R47 ;  /* 0x0000007b107b7223 */ /* 0x000fe4000001002f */
[C---:B------:R-:W-:Y:S02]  /*3a80*/  FMUL.FTZ R47, R120.reuse, R57 ;  /* 0x00000039782f7220 */ /* 0x040fe40000410000 */
[----:B------:R-:W-:Y:S02]  /*3a90*/  FMUL.FTZ R54, R45, R54 ;  /* 0x000000362d367220 */ /* 0x000fe40000410000 */
        /* <DEDUP_REMOVED lines=12> */
[----:B------:R-:W-:Y:S01]  /*3b60*/  FFMA.FTZ R57, R14, R57, R130 ;  /* 0x000000390e397223 */ /* 0x000fe20000010082 */
[----:B------:R4:W-:Y:S01]  /*3b70*/  @!P1 STS.64 [0x858], R44 ;  /* 0x0008582cff009388 */ /* 0x0009e20000000a00 */
        /* <DEDUP_REMOVED lines=19> */
.L_x_7528:
[----:B----4-:R-:W-:Y:S05]  /*3cb0*/  BSYNC B0 ;  /* 0x0000000000007941 */ /* 0x010fea0003800000 */
.L_x_7527:
[----:B------:R-:W-:Y:S02]  /*3cc0*/  IADD3 R119, R119, 0x1, RZ ;  /* 0x0000000177777810 */ /* 0x000fe40007ffe0ff */
[----:B------:R-:W-:Y:S02]  /*3cd0*/  IADD3 R118, P1, R118, 0x1, RZ ;  /* 0x0000000176767810 */ /* 0x000fe40007f3e0ff */
[----:B------:R-:W-:Y:S02]  /*3ce0*/  ISETP.GE.AND P0, PT, R119, c[0x0][0x16c], PT ;  /* 0x00005b0077007a0c */ /* 0x000fe40003f06270 */
[----:B------:R-:W-:-:S11]  /*3cf0*/  IADD3.X R121, RZ, R121, RZ, P1, !PT ;  /* 0x00000079ff797210 */ /* 0x000fd60000ffe4ff */
[----:B------:R-:W-:Y:S01]  /*3d00*/  @P0 CALL.REL.NOINC `(.L_x_7508) ;  /* 0x0000001000000944 */ /* 0x000fe20003c00000 */
[----:B------:R-:W-:Y:S05]  /*3d10*/  BRA `(.L_x_7529) ;  /* 0xffffe40000007947 */ /* 0x000fea000383ffff */
.L_x_7508:
[----:B------:R-:W-:Y:S01]  /*3d20*/  BAR.SYNC.DEFER_BLOCKING 0x0 ;  /* 0x0000000000007b1d */ /* 0x000fe20000010000 */
[----:B------:R-:W-:-:S04]  /*3d30*/  SHF.L.U32 R12, R76, 0x1, RZ ;  /* 0x000000014c0c7819 */ /* 0x000fc800000006ff */
[----:B------:R-:W-:-:S04]  /*3d40*/  LOP3.LUT R13, R12, 0xffffffc0, RZ, 0xc0, !PT ;  /* 0xffffffc00c0d7812 */ /* 0x000fc800078ec0ff */
[----:B------:R-:W-:-:S04]  /*3d50*/  LOP3.LUT R12, R13, 0x1f, R76, 0xf8, !PT ;  /* 0x0000001f0d0c7812 */ /* 0x000fc800078ef84c */
[----:B------:R-:W-:Y:S02]  /*3d60*/  SHF.R.S32.HI R13, RZ, 0x1f, R12 ;  /* 0x0000001fff0d7819 */ /* 0x000fe4000001140c */
[----:B------:R-:W-:-:S04]  /*3d70*/  LEA R44, P0, R12, R81, 0x4 ;  /* 0x000000510c2c7211 */ /* 0x000fc800078020ff */
[----:B------:R-:W-:-:S05]  /*3d80*/  LEA.HI.X R45, R12, R79, R13, 0x4, P0 ;  /* 0x0000004f0c2d7211 */ /* 0x000fca00000f240d */
[----:B------:R-:W4:Y:S04]  /*3d90*/  LDG.E.128 R12, [R44.64] ;  /* 0x000000062c0c7981 */ /* 0x000f28000c1e1d00 */
[----:B------:R-:W5:Y:S01]  /*3da0*/  LDG.E.128 R16, [R44.64+0x200] ;  /* 0x000200062c107981 */ /* 0x000f62000c1e1d00 */
[----:B------:R-:W-:Y:S01]  /*3db0*/  IADD3 R46, R72, -0x1, RZ ;  /* 0xffffffff482e7810 */ /* 0x000fe20007ffe0ff */
[----:B------:R-:W-:Y:S02]  /*3dc0*/  UIADD3 UR4, UR4, -0x100, URZ ;  /* 0xffffff0004047890 */ /* 0x000fe4000fffe03f */
[----:B----4-:R-:W-:Y:S04]  /*3dd0*/  STS.128 [R70.X16], R12 ;  /* 0x0000000c46007388 */ /* 0x010fe8000000cc00 */
[----:B-----5:R-:W-:Y:S01]  /*3de0*/  STS.128 [R70.X16+0x200], R16 ;  /* 0x0002001046007388 */ /* 0x020fe2000000cc00 */
[----:B------:R-:W-:-:S06]  /*3df0*/  NOP ;  /* 0x0000000000007918 */ /* 0x000fcc0000000000 */
[----:B------:R-:W4:Y:S04]  /*3e00*/  LDS.128 R36, [R88+0x10] ;  /* 0x0000100058247984 */ /* 0x000f280000000c00 */
[----:B------:R-:W5:Y:S04]  /*3e10*/  LDS.128 R40, [R88] ;  /* 0x0000000058287984 */ /* 0x000f680000000c00 */
[----:B------:R-:W-:Y:S06]  /*3e20*/  BAR.SYNC.DEFER_BLOCKING 0x0 ;  /* 0x0000000000007b1d */ /* 0x000fec0000010000 */
[----:B------:R-:W-:Y:S04]  /*3e30*/  STS.128 [R88], R24 ;  /* 0x0000001858007388 */ /* 0x000fe80000000c00 */
[----:B------:R0:W-:Y:S01]  /*3e40*/  STS.128 [R88+0x10], R20 ;  /* 0x0000101458007388 */ /* 0x0001e20000000c00 */
[----:B----4-:R-:W-:-:S02]  /*3e50*/  FADD.FTZ R36, R36, R82 ;  /* 0x0000005224247221 */ /* 0x010fc40000010000 */
[--C-:B------:R-:W-:Y:S02]  /*3e60*/  FADD.FTZ R37, R37, R82.reuse ;  /* 0x0000005225257221 */ /* 0x100fe40000010000 */
[--C-:B------:R-:W-:Y:S01]  /*3e70*/  FADD.FTZ R38, R38, R82.reuse ;  /* 0x0000005226267221 */ /* 0x100fe20000010000 */
[----:B------:R-:W-:Y:S01]  /*3e80*/  FSETP.GTU.FTZ.AND P6, PT, R36, 20, PT ;  /* 0x41a000002400780b */ /* 0x000fe20003fdc000 */
[--C-:B-----5:R-:W-:Y:S01]  /*3e90*/  FADD.FTZ R40, R40, R82.reuse ;  /* 0x0000005228287221 */ /* 0x120fe20000010000 */
        /* <DEDUP_REMOVED lines=8> */
[----:B------:R-:W-:Y:S01]  /*3f20*/  FSETP.GTU.FTZ.AND P4, PT, R41, 20, PT ;  /* 0x41a000002900780b */ /* 0x000fe20003f9c000 */
[----:B0-----:R-:W-:Y:S01]  /*3f30*/  IMAD R20, R86, c[0x0][0x2e0], RZ ;  /* 0x0000b80056147a24 */ /* 0x001fe200078e02ff */
[----:B------:R-:W-:Y:S01]  /*3f40*/  FSETP.GTU.FTZ.AND P5, PT, R42, 20, PT ;  /* 0x41a000002a00780b */ /* 0x000fe20003fbc000 */
[----:B------:R-:W-:-:S02]  /*3f50*/  @!P6 FMUL.FTZ R36, R36, -1.4426950216293334961 ;  /* 0xbfb8aa3b2424e820 */ /* 0x000fc40000410000 */
[----:B------:R-:W-:Y:S02]  /*3f60*/  @!P0 FMUL.FTZ R13, R37, -1.4426950216293334961 ;  /* 0xbfb8aa3b250d8820 */ /* 0x000fe40000410000 */
[----:B------:R-:W-:Y:S02]  /*3f70*/  @!P1 FMUL.FTZ R14, R38, -1.4426950216293334961 ;  /* 0xbfb8aa3b260e9820 */ /* 0x000fe40000410000 */
[----:B------:R-:W0:Y:S02]  /*3f80*/  @!P6 MUFU.EX2 R36, R36 ;  /* 0x000000240024e308 */ /* 0x000e240000000800 */
[----:B------:R-:W-:-:S06]  /*3f90*/  @!P2 FMUL.FTZ R15, R39, -1.4426950216293334961 ;  /* 0xbfb8aa3b270fa820 */ /* 0x000fcc0000410000 */
[----:B------:R4:W5:Y:S01]  /*3fa0*/  @!P0 MUFU.EX2 R16, R13 ;  /* 0x0000000d00108308 */ /* 0x0009620000000800 */
[----:B0-----:R-:W-:-:S07]  /*3fb0*/  @!P6 FADD.FTZ R12, R36, 1 ;  /* 0x3f800000240ce421 */ /* 0x001fce0000010000 */
[----:B------:R0:W1:Y:S01]  /*3fc0*/  @!P1 MUFU.EX2 R17, R14 ;  /* 0x0000000e00119308 */ /* 0x0000620000000800 */
[----:B----4-:R-:W-:Y:S01]  /*3fd0*/  @!P4 FMUL.FTZ R13, R41, -1.4426950216293334961 ;  /* 0xbfb8aa3b290dc820 */ /* 0x010fe20000410000 */
[----:B------:R-:W-:-:S04]  /*3fe0*/  SHF.L.U32 R36, R46, 0x8, RZ ;  /* 0x000000082e247819 */ /* 0x000fc800000006ff */
[--C-:B------:R-:W-:Y:S01]  /*3ff0*/  SHF.R.S32.HI R37, RZ, 0x1f, R36.reuse ;  /* 0x0000001fff257819 */ /* 0x100fe20000011424 */
[----:B-----5:R-:W-:Y:S01]  /*4000*/  @!P0 FADD.FTZ R16, R16, 1 ;  /* 0x3f80000010108421 */ /* 0x020fe20000010000 */
[----:B------:R4:W5:Y:S01]  /*4010*/  @!P6 MUFU.RCP R19, R12 ;  /* 0x0000000c0013e308 */ /* 0x0009620000001000 */
[----:B0-----:R-:W-:Y:S02]  /*4020*/  @!P5 FMUL.FTZ R14, R42, -1.4426950216293334961 ;  /* 0xbfb8aa3b2a0ed820 */ /* 0x001fe40000410000 */
[----:B------:R-:W-:-:S04]  /*4030*/  IMAD.WIDE.U32 R24, R80, c[0x0][0x2d8], R36 ;  /* 0x0000b60050187a25 */ /* 0x000fc800078e0024 */
[----:B------:R-:W-:Y:S01]  /*4040*/  IMAD.WIDE.U32 R36, R80, c[0x0][0x2f8], R36 ;  /* 0x0000be0050247a25 */ /* 0x000fe200078e0024 */
[----:B------:R-:W0:Y:S03]  /*4050*/  @!P2 MUFU.EX2 R18, R15 ;  /* 0x0000000f0012a308 */ /* 0x000e260000000800 */
[----:B----4-:R-:W-:Y:S02]  /*4060*/  @!P3 FMUL.FTZ R12, R40, -1.4426950216293334961 ;  /* 0xbfb8aa3b280cb820 */ /* 0x010fe40000410000 */
[----:B-1----:R-:W-:Y:S02]  /*4070*/  @!P1 FADD.FTZ R17, R17, 1 ;  /* 0x3f80000011119421 */ /* 0x002fe40000010000 */
[----:B-----5:R-:W-:Y:S01]  /*4080*/  @!P6 FMUL.FTZ R4, R4, R19 ;  /* 0x000000130404e220 */ /* 0x020fe20000410000 */
[----:B------:R-:W-:Y:S01]  /*4090*/  FSETP.GTU.FTZ.AND P6, PT, R43, 20, PT ;  /* 0x41a000002b00780b */ /* 0x000fe20003fdc000 */
[----:B------:R-:W1:Y:S01]  /*40a0*/  @!P3 MUFU.EX2 R12, R12 ;  /* 0x0000000c000cb308 */ /* 0x000e620000000800 */
[----:B0-----:R-:W-:-:S07]  /*40b0*/  @!P2 FADD.FTZ R42, R18, 1 ;  /* 0x3f800000122aa421 */ /* 0x001fce0000010000 */
[----:B------:R0:W4:Y:S04]  /*40c0*/  @!P4 MUFU.EX2 R39, R13 ;  /* 0x0000000d0027c308 */ /* 0x0001280000000800 */
[----:B------:R-:W-:-:S04]  /*40d0*/  @!P6 FMUL.FTZ R15, R43, -1.4426950216293334961 ;  /* 0xbfb8aa3b2b0fe820 */ /* 0x000fc80000410000 */
[----:B------:R-:W5:Y:S01]  /*40e0*/  @!P5 MUFU.EX2 R40, R14 ;  /* 0x0000000e0028d308 */ /* 0x000f620000000800 */
[----:B0-----:R-:W-:Y:S02]  /*40f0*/  IMAD R13, R101, c[0x0][0x2d8], RZ ;  /* 0x0000b600650d7a24 */ /* 0x001fe400078e02ff */
[----:B-1----:R-:W-:Y:S02]  /*4100*/  @!P3 FADD.FTZ R38, R12, 1 ;  /* 0x3f8000000c26b421 */ /* 0x002fe40000010000 */
[----:B------:R-:W-:-:S03]  /*4110*/  IMAD R45, R80, c[0x0][0x2dc], R13 ;  /* 0x0000b700502d7a24 */ /* 0x000fc600078e020d */
[----:B------:R0:W1:Y:S01]  /*4120*/  @!P6 MUFU.EX2 R41, R15 ;  /* 0x0000000f0029e308 */ /* 0x0000620000000800 */
[----:B------:R-:W-:-:S06]  /*4130*/  NOP ;  /* 0x0000000000007918 */ /* 0x000fcc0000000000 */
[----:B------:R-:W-:Y:S01]  /*4140*/  IADD3 R25, R25, R45, RZ ;  /* 0x0000002d19197210 */ /* 0x000fe20007ffe0ff */
[----:B------:R-:W2:Y:S01]  /*4150*/  @!P0 MUFU.RCP R44, R16 ;  /* 0x00000010002c8308 */ /* 0x000ea20000001000 */
[----:B0-----:R-:W0:Y:S01]  /*4160*/  LDS.128 R12, [R70.X16] ;  /* 0x00000000460c7984 */ /* 0x001e22000000cc00 */
[----:B------:R-:W-:Y:S02]  /*4170*/  IMAD R45, R91, c[0x0][0x2e4], R20 ;  /* 0x0000b9005b2d7a24 */ /* 0x000fe400078e0214 */
[----:B----4-:R-:W-:Y:S02]  /*4180*/  @!P4 FADD.FTZ R39, R39, 1 ;  /* 0x3f8000002727c421 */ /* 0x010fe40000010000 */
[----:B------:R-:W-:Y:S02]  /*4190*/  IMAD.WIDE.U32 R20, R91, c[0x0][0x2e0], R24 ;  /* 0x0000b8005b147a25 */ /* 0x000fe400078e0018 */
[----:B------:R4:W3:Y:S02]  /*41a0*/  @!P1 MUFU.RCP R43, R17 ;  /* 0x00000011002b9308 */ /* 0x0008e40000001000 */
[----:B-----5:R-:W-:Y:S01]  /*41b0*/  @!P5 FADD.FTZ R40, R40, 1 ;  /* 0x3f8000002828d421 */ /* 0x020fe20000010000 */
[----:B------:R-:W-:Y:S01]  /*41c0*/  IADD3 R21, R21, R45, RZ ;  /* 0x0000002d15157210 */ /* 0x000fe20007ffe0ff */
[----:B-1----:R-:W-:-:S04]  /*41d0*/  @!P6 FADD.FTZ R41, R41, 1 ;  /* 0x3f8000002929e421 */ /* 0x002fc80000010000 */
[----:B------:R1:W5:Y:S01]  /*41e0*/  @!P4 MUFU.RCP R22, R39 ;  /* 0x000000270016c308 */ /* 0x0003620000001000 */
[----:B----4-:R-:W4:Y:S01]  /*41f0*/  LDS.128 R16, [R70.X16+0x200] ;  /* 0x0002000046107984 */ /* 0x010f22000000cc00 */
[----:B--2---:R-:W-:-:S06]  /*4200*/  @!P0 FMUL.FTZ R5, R5, R44 ;  /* 0x0000002c05058220 */ /* 0x004fcc0000410000 */
[----:B------:R2:W0:Y:S01]  /*4210*/  @!P3 MUFU.RCP R27, R38 ;  /* 0x00000026001bb308 */ /* 0x0004220000001000 */
[----:B-1----:R-:W-:Y:S01]  /*4220*/  LEA R39, P0, R20, c[0x0][0x330], 0x2 ;  /* 0x0000cc0014277a11 */ /* 0x002fe200078010ff */
[----:B---3--:R-:W-:Y:S01]  /*4230*/  @!P1 FMUL.FTZ R6, R6, R43 ;  /* 0x0000002b06069220 */ /* 0x008fe20000410000 */
[----:B------:R-:W-:Y:S02]  /*4240*/  IADD3 R74, P1, R74, -0x400, RZ ;  /* 0xfffffc004a4a7810 */ /* 0x000fe40007f3e0ff */
[----:B------:R-:W-:Y:S02]  /*4250*/  LEA.HI.X R21, R20, c[0x0][0x334], R21, 0x2, P0 ;  /* 0x0000cd0014157a11 */ /* 0x000fe400000f1415 */
[----:B------:R-:W-:Y:S01]  /*4260*/  IADD3.X R73, R73, -0x1, RZ, P1, !PT ;  /* 0xffffffff49497810 */ /* 0x000fe20000ffe4ff */
[----:B------:R-:W1:Y:S01]  /*4270*/  @!P2 MUFU.RCP R42, R42 ;  /* 0x0000002a002aa308 */ /* 0x000e620000001000 */
[----:B--2---:R-:W-:Y:S01]  /*4280*/  IADD3 R38, P0, R39, R60, RZ ;  /* 0x0000003c27267210 */ /* 0x004fe20007f1e0ff */
[----:B-----5:R-:W-:Y:S01]  /*4290*/  @!P4 FMUL.FTZ R9, R9, R22 ;  /* 0x000000160909c220 */ /* 0x020fe20000410000 */
[----:B------:R-:W-:-:S02]  /*42a0*/  ISETP.GT.AND P4, PT, R72, 0x1, PT ;  /* 0x000000014800780c */ /* 0x000fc40003f84270 */
[----:B------:R-:W-:Y:S02]  /*42b0*/  IADD3.X R39, R21, R0, RZ, P0, !PT ;  /* 0x0000000015277210 */ /* 0x000fe400007fe4ff */
[----:B------:R-:W-:Y:S01]  /*42c0*/  MOV R72, R46 ;  /* 0x0000002e00487202 */ /* 0x000fe20000000f00 */
[----:B------:R-:W2:Y:S01]  /*42d0*/  @!P5 MUFU.RCP R23, R40 ;  /* 0x000000280017d308 */ /* 0x000ea20000001000 */
[----:B0-----:R-:W-:Y:S01]  /*42e0*/  @!P3 FMUL.FTZ R8, R8, R27 ;  /* 0x0000001b0808b220 */ /* 0x001fe20000410000 */
[----:B------:R0:W-:Y:S01]  /*42f0*/  STG.E.128 [R38.64], R12 ;  /* 0x0000000c26007986 */ /* 0x0001e2000c101d06 */
[----:B------:R-:W-:-:S04]  /*4300*/  IADD3 R77, P3, R77, -0x400, RZ ;  /* 0xfffffc004d4d7810 */ /* 0x000fc80007f7e0ff */
[----:B------:R-:W-:Y:S01]  /*4310*/  IADD3.X R75, R75, -0x1, RZ, P3, !PT ;  /* 0xffffffff4b4b7810 */ /* 0x000fe20001ffe4ff */
[----:B------:R3:W5:Y:S01]  /*4320*/  @!P6 MUFU.RCP R24, R41 ;  /* 0x000000290018e308 */ /* 0x0007620000001000 */
[----:B-1----:R-:W-:Y:S01]  /*4330*/  @!P2 FMUL.FTZ R7, R7, R42 ;  /* 0x0000002a0707a220 */ /* 0x002fe20000410000 */
[----:B------:R-:W-:-:S04]  /*4340*/  IADD3 R85, P2, R85, -0x400, RZ ;  /* 0xfffffc0055557810 */ /* 0x000fc80007f5e0ff */
[----:B------:R-:W-:Y:S01]  /*4350*/  IADD3.X R83, R83, -0x1, RZ, P2, !PT ;  /* 0xffffffff53537810 */ /* 0x000fe200017fe4ff */
[----:B--2---:R-:W-:Y:S01]  /*4360*/  @!P5 FMUL.FTZ R10, R10, R23 ;  /* 0x000000170a0ad220 */ /* 0x004fe20000410000 */
[----:B----4-:R-:W-:Y:S01]  /*4370*/  STG.E.128 [R38.64+0x200], R16 ;  /* 0x0002001026007986 */ /* 0x010fe2000c101d06 */
[----:B---3--:R-:W-:Y:S02]  /*4380*/  IMAD R41, R101, c[0x0][0x2f8], RZ ;  /* 0x0000be0065297a24 */ /* 0x008fe400078e02ff */
[----:B0-----:R-:W-:Y:S01]  /*4390*/  IMAD R12, R86, c[0x0][0x300], RZ ;  /* 0x0000c000560c7a24 */ /* 0x001fe200078e02ff */
[----:B------:R-:W-:Y:S01]  /*43a0*/  BAR.SYNC.DEFER_BLOCKING 0x0 ;  /* 0x0000000000007b1d */ /* 0x000fe20000010000 */
[----:B------:R-:W-:Y:S02]  /*43b0*/  IMAD R41, R80, c[0x0][0x2fc], R41 ;  /* 0x0000bf0050297a24 */ /* 0x000fe400078e0229 */
[----:B-----5:R-:W-:Y:S02]  /*43c0*/  @!P6 FMUL.FTZ R11, R11, R24 ;  /* 0x000000180b0be220 */ /* 0x020fe40000410000 */
[----:B------:R-:W-:Y:S01]  /*43d0*/  IMAD R15, R91, c[0x0][0x304], R12 ;  /* 0x0000c1005b0f7a24 */ /* 0x000fe200078e020c */
[----:B------:R-:W-:-:S05]  /*43e0*/  IADD3 R37, R37, R41, RZ ;  /* 0x0000002925257210 */ /* 0x000fca0007ffe0ff */
[----:B------:R-:W-:-:S05]  /*43f0*/  IMAD.WIDE.U32 R12, R91, c[0x0][0x300], R36 ;  /* 0x0000c0005b0c7a25 */ /* 0x000fca00078e0024 */
[----:B------:R-:W-:Y:S02]  /*4400*/  IADD3 R15, R13, R15, RZ ;  /* 0x0000000f0d0f7210 */ /* 0x000fe40007ffe0ff */
[----:B------:R-:W-:-:S04]  /*4410*/  LEA R13, P0, R12, c[0x0][0x340], 0x2 ;  /* 0x0000d0000c0d7a11 */ /* 0x000fc800078010ff */
[----:B------:R-:W-:Y:S01]  /*4420*/  LEA.HI.X R15, R12, c[0x0][0x344], R15, 0x2, P0 ;  /* 0x0000d1000c0f7a11 */ /* 0x000fe200000f140f */
[----:B------:R0:W-:Y:S04]  /*4430*/  STS.128 [R88], R8 ;  /* 0x0000000858007388 */ /* 0x0001e80000000c00 */
[----:B------:R1:W-:Y:S01]  /*4440*/  STS.128 [R88+0x10], R4 ;  /* 0x0000100458007388 */ /* 0x0003e20000000c00 */
[----:B------:R-:W-:-:S06]  /*4450*/  NOP ;  /* 0x0000000000007918 */ /* 0x000fcc0000000000 */
[----:B------:R-:W2:Y:S04]  /*4460*/  LDS.128 R20, [R70.X16] ;  /* 0x0000000046147984 */ /* 0x000ea8000000cc00 */
[----:B------:R-:W3:Y:S01]  /*4470*/  LDS.128 R24, [R70.X16+0x200] ;  /* 0x0002000046187984 */ /* 0x000ee2000000cc00 */
[----:B0-----:R-:W-:-:S04]  /*4480*/  FADD.FTZ R8, R8, R87 ;  /* 0x0000005708087221 */ /* 0x001fc80000010000 */
[----:B------:R-:W-:Y:S01]  /*4490*/  FADD.FTZ R9, R8, R9 ;  /* 0x0000000908097221 */ /* 0x000fe20000010000 */
[----:B------:R-:W-:-:S03]  /*44a0*/  IADD3 R8, P0, R13, R60, RZ ;  /* 0x0000003c0d087210 */ /* 0x000fc60007f1e0ff */
[----:B------:R-:W-:Y:S01]  /*44b0*/  FADD.FTZ R10, R9, R10 ;  /* 0x0000000a090a7221 */ /* 0x000fe20000010000 */
[----:B------:R-:W-:Y:S02]  /*44c0*/  IADD3.X R9, R15, R0, RZ, P0, !PT ;  /* 0x000000000f097210 */ /* 0x000fe400007fe4ff */
[----:B------:R-:W-:Y:S01]  /*44d0*/  IADD3 R81, P0, R81, -0x400, RZ ;  /* 0xfffffc0051517810 */ /* 0x000fe20007f1e0ff */
[----:B------:R-:W-:-:S03]  /*44e0*/  FADD.FTZ R11, R10, R11 ;  /* 0x0000000b0a0b7221 */ /* 0x000fc60000010000 */
[----:B------:R-:W-:Y:S01]  /*44f0*/  IADD3.X R79, R79, -0x1, RZ, P0, !PT ;  /* 0xffffffff4f4f7810 */ /* 0x000fe200007fe4ff */
        /* <DEDUP_REMOVED lines=8> */
.L_x_7491:
        /* <DEDUP_REMOVED lines=24> */
.L_x_7532:
[----:B0-----:R-:W-:Y:S05]  /*4700*/  BSYNC B0 ;  /* 0x0000000000007941 */ /* 0x001fea0003800000 */
.L_x_7531:
        /* <DEDUP_REMOVED lines=23> */
.L_x_7534:
[----:B------:R-:W1:Y:S02]  /*4880*/  S2R R15, SR_TID.X ;  /* 0x00000000000f7919 */ /* 0x000e640000002100 */
.L_x_7535:
[----:B0-----:R-:W-:Y:S05]  /*4890*/  BSYNC B0 ;  /* 0x0000000000007941 */ /* 0x001fea0003800000 */
.L_x_7533:
        /* <DEDUP_REMOVED lines=10> */
.L_x_7536:
        /* <DEDUP_REMOVED lines=26> */
.L_x_7537:
        /* <DEDUP_REMOVED lines=10> */
.L_x_9126:


//--------------------- .text._Z25selective_scan_bwd_kernelI32Selective_Scan_bwd_kernel_traitsILi32ELi8ELb1ELb0ELb1ELb1ELb1EffEEv12SSMParamsBwd --------------------------
	.section	.text._Z25selective_scan_bwd_kernelI32Selective_Scan_bwd_kernel_traitsILi32ELi8ELb1ELb0ELb1ELb1ELb1EffEEv12SSMParamsBwd,"ax",@progbits
	.sectioninfo	@"SHI_REGISTERS=156"
	.align	128
        .global         _Z25selective_scan_bwd_kernelI32Selective_Scan_bwd_kernel_traitsILi32ELi8ELb1ELb0ELb1ELb1ELb1EffEEv12SSMParamsBwd
        .type           _Z25selective_scan_bwd_kernelI32Selective_Scan_bwd_kernel_traitsILi32ELi8ELb1ELb0ELb1ELb1ELb1EffEEv12SSMParamsBwd,@function
        .size           _Z25selective_scan_bwd_kernelI32Selective_Scan_bwd_kernel_traitsILi32ELi8ELb1ELb0ELb1ELb1ELb1EffEEv12SSMParamsBwd,(.L_x_9127 - _Z25selective_scan_bwd_kernelI32Selective_Scan_bwd_kernel_traitsILi32ELi8ELb1ELb0ELb1ELb1ELb1EffEEv12SSMParamsBwd)
        .other          _Z25selective_scan_bwd_kernelI32Selective_Scan_bwd_kernel_traitsILi32ELi8ELb1ELb0ELb1ELb1ELb1EffEEv12SSMParamsBwd,@"STO_CUDA_ENTRY STV_DEFAULT"
_Z25selective_scan_bwd_kernelI32Selective_Scan_bwd_kernel_traitsILi32ELi8ELb1ELb0ELb1ELb1ELb1EffEEv12SSMParamsBwd:
.text._Z25selective_scan_bwd_kernelI32Selective_Scan_bwd_kernel_traitsILi32ELi8ELb1ELb0ELb1ELb1ELb1EffEEv12SSMParamsBwd:
        /* <DEDUP_REMOVED lines=20> */
[----:B------:R1:W2:Y:S01]  /*0140*/  F2I.FTZ.U32.TRUNC.NTZ R11, R10 ;  /* 0x0000000a000b7305 */ /* 0x0002a2000021f000 */
[----:B------:R3:W5:Y:S01]  /*0150*/  @P1 LDG.E R4, [R8.64] ;  /* 0x0000000608041981 */ /* 0x000762000c1e1900 */
[----:B------:R-:W-:Y:S01]  /*0160*/  LOP3.LUT R16, R0, c[0x0][0x178], RZ, 0x3c, !PT ;  /* 0x00005e0000107a12 */ /* 0x000fe200078e3cff */
[C---:B------:R-:W-:Y:S01]  /*0170*/  IMAD R21, R3.reuse, c[0x0][0x1d8], RZ ;  /* 0x0000760003157a24 */ /* 0x040fe200078e02ff */
[----:B------:R-:W-:Y:S01]  /*0180*/  MOV R18, c[0x0][0x174] ;  /* 0x00005d0000127a02 */ /* 0x000fe20000000f00 */
[----:B------:R-:W-:Y:S01]  /*0190*/  IMAD R25, R3, c[0x0][0x280], RZ ;  /* 0x0000a00003197a24 */ /* 0x000fe200078e02ff */
[----:B------:R-:W-:Y:S01]  /*01a0*/  ISETP.GE.AND P2, PT, R16, RZ, PT ;  /* 0x000000ff1000720c */ /* 0x000fe20003f46270 */
[----:B------:R-:W-:Y:S01]  /*01b0*/  CS2R R86, SRZ ;  /* 0x0000000000567805 */ /* 0x000fe2000001ff00 */
[----:B------:R-:W-:Y:S01]  /*01c0*/  ISETP.GE.AND P3, PT, R18, 0x1, PT ;  /* 0x000000011200780c */ /* 0x000fe20003f66270 */
[----:B-1----:R-:W-:Y:S01]  /*01d0*/  HFMA2.MMA R10, -RZ, RZ, 0, 0 ;  /* 0x00000000ff0a7435 */ /* 0x002fe200000001ff */
[----:B------:R-:W-:Y:S01]  /*01e0*/  IMAD R25, R0, c[0x0][0x284], R25 ;  /* 0x0000a10000197a24 */ /* 0x000fe200078e0219 */
[----:B------:R-:W-:Y:S01]  /*01f0*/  CS2R R82, SRZ ;  /* 0x0000000000527805 */ /* 0x000fe2000001ff00 */
[----:B0-----:R-:W-:-:S02]  /*0200*/  SHF.R.S32.HI R6, RZ, 0x1f, R5 ;  /* 0x0000001fff067819 */ /* 0x001fc40000011405 */
[----:B--2---:R-:W-:-:S03]  /*0210*/  IADD3 R14, RZ, -R11, RZ ;  /* 0x8000000bff0e7210 */ /* 0x004fc60007ffe0ff */
[C---:B------:R-:W-:Y:S02]  /*0220*/  IMAD R12, R6.reuse, c[0x0][0x1e0], RZ ;  /* 0x00007800060c7a24 */ /* 0x040fe400078e02ff */
[----:B------:R-:W-:Y:S02]  /*0230*/  IMAD R16, R6, c[0x0][0x278], RZ ;  /* 0x00009e0006107a24 */ /* 0x000fe400078e02ff */
[----:B------:R-:W-:Y:S01]  /*0240*/  IMAD R7, R14, R17, RZ ;  /* 0x000000110e077224 */ /* 0x000fe200078e02ff */
[----:B------:R-:W-:Y:S01]  /*0250*/  IABS R14, R0 ;  /* 0x00000000000e7213 */ /* 0x000fe20000000000 */
[----:B------:R-:W-:Y:S02]  /*0260*/  IMAD R15, R5, c[0x0][0x1e4], R12 ;  /* 0x00007900050f7a24 */ /* 0x000fe400078e020c */
[----:B------:R-:W-:-:S04]  /*0270*/  IMAD.HI.U32 R11, R11, R7, R10 ;  /* 0x000000070b0b7227 */ /* 0x000fc800078e000a */
[----:B------:R-:W-:Y:S02]  /*0280*/  IMAD R10, R6, c[0x0][0x1d0], RZ ;  /* 0x00007400060a7a24 */ /* 0x000fe400078e02ff */
[----:B------:R-:W-:-:S04]  /*0290*/  IMAD.HI.U32 R7, R11, R14, RZ ;  /* 0x0000000e0b077227 */ /* 0x000fc800078e00ff */
[----:B------:R-:W-:Y:S01]  /*02a0*/  IMAD R13, R5, c[0x0][0x1d4], R10 ;  /* 0x00007500050d7a24 */ /* 0x000fe200078e020a */
[----:B---3--:R-:W-:Y:S01]  /*02b0*/  IADD3 R8, -R7, RZ, RZ ;  /* 0x000000ff07087210 */ /* 0x008fe20007ffe1ff */
[----:B------:R-:W-:-:S04]  /*02c0*/  IMAD.WIDE.U32 R10, R5, c[0x0][0x1e0], RZ ;  /* 0x00007800050a7a25 */ /* 0x000fc800078e00ff */
[----:B------:R-:W-:Y:S01]  /*02d0*/  IMAD R14, R17, R8, R14 ;  /* 0x00000008110e7224 */ /* 0x000fe200078e020e */
[----:B------:R-:W-:Y:S01]  /*02e0*/  IADD3 R11, R11, R15, RZ ;  /* 0x0000000f0b0b7210 */ /* 0x000fe20007ffe0ff */
[----:B------:R-:W-:-:S03]  /*02f0*/  IMAD.WIDE.U32 R8, R5, c[0x0][0x1d0], RZ ;  /* 0x0000740005087a25 */ /* 0x000fc600078e00ff */
[----:B------:R-:W-:Y:S01]  /*0300*/  ISETP.GT.U32.AND P1, PT, R17, R14, PT ;  /* 0x0000000e1100720c */ /* 0x000fe20003f24070 */
[----:B------:R-:W-:Y:S01]  /*0310*/  IMAD R15, R5, c[0x0][0x27c], R16 ;  /* 0x00009f00050f7a24 */ /* 0x000fe200078e0210 */
[----:B------:R-:W-:Y:S01]  /*0320*/  IADD3 R9, R9, R13, RZ ;  /* 0x0000000d09097210 */ /* 0x000fe20007ffe0ff */
[----:B------:R-:W-:-:S04]  /*0330*/  IMAD.WIDE.U32 R12, R5, c[0x0][0x278], RZ ;  /* 0x00009e00050c7a25 */ /* 0x000fc800078e00ff */
[----:B------:R-:W-:Y:S01]  /*0340*/  IMAD R16, R6, c[0x0][0x1b0], RZ ;  /* 0x00006c0006107a24 */ /* 0x000fe200078e02ff */
[----:B------:R-:W-:Y:S01]  /*0350*/  IADD3 R13, R13, R15, RZ ;  /* 0x0000000f0d0d7210 */ /* 0x000fe20007ffe0ff */
[----:B------:R-:W-:-:S04]  /*0360*/  IMAD.WIDE.U32 R8, R0, c[0x0][0x1d8], R8 ;  /* 0x0000760000087a25 */ /* 0x000fc800078e0008 */
[-C--:B------:R-:W-:Y:S01]  /*0370*/  @!P1 IADD3 R14, R14, -R17.reuse, RZ ;  /* 0x800000110e0e9210 */ /* 0x080fe20007ffe0ff */
[----:B------:R-:W-:Y:S01]  /*0380*/  IMAD R23, R5, c[0x0][0x1b4], R16 ;  /* 0x00006d0005177a24 */ /* 0x000fe200078e0210 */
[----:B------:R-:W-:Y:S01]  /*0390*/  @!P1 IADD3 R7, R7, 0x1, RZ ;  /* 0x0000000107079810 */ /* 0x000fe20007ffe0ff */
[----:B------:R-:W-:Y:S01]  /*03a0*/  IMAD R16, R0, c[0x0][0x1dc], R21 ;  /* 0x0000770000107a24 */ /* 0x000fe200078e0215 */
[----:B------:R-:W-:Y:S01]  /*03b0*/  ISETP.GE.U32.AND P0, PT, R14, R17, PT ;  /* 0x000000110e00720c */ /* 0x000fe20003f06070 */
[----:B------:R-:W-:Y:S01]  /*03c0*/  IMAD.WIDE.U32 R14, R5, c[0x0][0x1b0], RZ ;  /* 0x00006c00050e7a25 */ /* 0x000fe200078e00ff */
[----:B------:R-:W-:Y:S02]  /*03d0*/  LEA R17, R18, 0xffffff00, 0x8 ;  /* 0xffffff0012117811 */ /* 0x000fe400078e40ff */
[----:B------:R-:W-:Y:S01]  /*03e0*/  ISETP.NE.AND P1, PT, RZ, c[0x0][0x178], PT ;  /* 0x00005e00ff007a0c */ /* 0x000fe20003f25270 */
[----:B------:R-:W-:Y:S01]  /*03f0*/  IMAD R21, R3, c[0x0][0x1e8], RZ ;  /* 0x00007a0003157a24 */ /* 0x000fe200078e02ff */
[----:B------:R-:W-:-:S02]  /*0400*/  IADD3 R15, R15, R23, RZ ;  /* 0x000000170f0f7210 */ /* 0x000fc40007ffe0ff */
[----:B------:R-:W-:Y:S01]  /*0410*/  SHF.R.S32.HI R19, RZ, 0x1f, R17 ;  /* 0x0000001fff137819 */ /* 0x000fe20000011411 */
[----:B------:R-:W-:Y:S01]  /*0420*/  IMAD R21, R0, c[0x0][0x1ec], R21 ;  /* 0x00007b0000157a24 */ /* 0x000fe200078e0215 */
[----:B------:R-:W-:-:S03]  /*0430*/  IADD3 R23, P4, R17, R8, RZ ;  /* 0x0000000811177210 */ /* 0x000fc60007f9e0ff */
[----:B------:R-:W-:Y:S02]  /*0440*/  @P0 IADD3 R7, R7, 0x1, RZ ;  /* 0x0000000107070810 */ /* 0x000fe40007ffe0ff */
[----:B------:R-:W-:Y:S01]  /*0450*/  IADD3.X R16, R19, R9, R16, P4, !PT ;  /* 0x0000000913107210 */ /* 0x000fe200027fe410 */
[C---:B------:R-:W-:Y:S01]  /*0460*/  IMAD.WIDE.U32 R8, R0.reuse, c[0x0][0x1e8], R10 ;  /* 0x00007a0000087a25 */ /* 0x040fe200078e000a */
[----:B------:R-:W-:Y:S02]  /*0470*/  @!P2 IADD3 R7, -R7, RZ, RZ ;  /* 0x000000ff0707a210 */ /* 0x000fe40007ffe1ff */
[----:B------:R-:W-:Y:S01]  /*0480*/  @!P1 LOP3.LUT R7, RZ, c[0x0][0x178], RZ, 0x33, !PT ;  /* 0x00005e00ff079a12 */ /* 0x000fe200078e33ff */
[----:B------:R-:W-:Y:S01]  /*0490*/  IMAD.WIDE.U32 R10, R0, c[0x0][0x280], R12 ;  /* 0x0000a000000a7a25 */ /* 0x000fe200078e000c */
[----:B------:R-:W-:Y:S02]  /*04a0*/  IADD3 R22, P0, R17, R8, RZ ;  /* 0x0000000811167210 */ /* 0x000fe40007f1e0ff */
[----:B------:R-:W-:Y:S01]  /*04b0*/  SHF.R.S32.HI R8, RZ, 0x1f, R7 ;  /* 0x0000001fff087819 */ /* 0x000fe20000011407 */
[----:B------:R-:W-:Y:S01]  /*04c0*/  IMAD.WIDE.U32 R14, R7, c[0x0][0x1c8], R14 ;  /* 0x00007200070e7a25 */ /* 0x000fe200078e000e */
[----:B------:R-:W-:-:S02]  /*04d0*/  IADD3.X R9, R19, R9, R21, P0, !PT ;  /* 0x0000000913097210 */ /* 0x000fc400007fe415 */
[----:B------:R-:W-:Y:S02]  /*04e0*/  ISETP.NE.U32.AND P0, PT, RZ, c[0x0][0x260], PT ;  /* 0x00009800ff007a0c */ /* 0x000fe40003f05070 */
[----:B------:R-:W-:Y:S01]  /*04f0*/  IADD3 R20, P2, R17, R10, RZ ;  /* 0x0000000a11147210 */ /* 0x000fe20007f5e0ff */
[----:B------:R-:W-:Y:S01]  /*0500*/  IMAD R10, R8, c[0x0][0x1c8], RZ ;  /* 0x00007200080a7a24 */ /* 0x000fe200078e02ff */
[----:B------:R-:W-:Y:S02]  /*0510*/  ISETP.NE.AND.EX P0, PT, RZ, c[0x0][0x264], PT, P0 ;  /* 0x00009900ff007a0c */ /* 0x000fe40003f05300 */
[----:B------:R-:W-:Y:S02]  /*0520*/  IADD3.X R11, R19, R11, R25, P2, !PT ;  /* 0x0000000b130b7210 */ /* 0x000fe400017fe419 */
[----:B------:R-:W-:Y:S02]  /*0530*/  LEA R13, P1, R23, c[0x0][0x240], 0x2 ;  /* 0x00009000170d7a11 */ /* 0x000fe400078210ff */
[----:B------:R-:W-:-:S02]  /*0540*/  LEA R21, P2, R22, c[0x0][0x248], 0x2 ;  /* 0x0000920016157a11 */ /* 0x000fc400078410ff */
[----:B------:R-:W-:Y:S02]  /*0550*/  LEA.HI.X R23, R23, c[0x0][0x244], R16, 0x2, P1 ;  /* 0x0000910017177a11 */ /* 0x000fe400008f1410 */
[----:B------:R-:W-:Y:S01]  /*0560*/  LEA.HI.X R22, R22, c[0x0][0x24c], R9, 0x2, P2 ;  /* 0x0000930016167a11 */ /* 0x000fe200010f1409 */
[----:B------:R-:W-:Y:S01]  /*0570*/  IMAD R9, R7, c[0x0][0x1cc], R10 ;  /* 0x0000730007097a24 */ /* 0x000fe200078e020a */
[----:B------:R-:W-:Y:S02]  /*0580*/  ISETP.NE.U32.AND P1, PT, RZ, c[0x0][0x328], PT ;  /* 0x0000ca00ff007a0c */ /* 0x000fe40003f25070 */
[----:B------:R-:W-:Y:S02]  /*0590*/  ISETP.NE.U32.AND P2, PT, RZ, c[0x0][0x348], PT ;  /* 0x0000d200ff007a0c */ /* 0x000fe40003f45070 */
[----:B------:R-:W-:Y:S02]  /*05a0*/  ISETP.NE.AND.EX P1, PT, RZ, c[0x0][0x32c], PT, P1 ;  /* 0x0000cb00ff007a0c */ /* 0x000fe40003f25310 */
[----:B------:R-:W-:-:S02]  /*05b0*/  ISETP.NE.AND.EX P2, PT, RZ, c[0x0][0x34c], PT, P2 ;  /* 0x0000d300ff007a0c */ /* 0x000fc40003f45320 */
[----:B------:R-:W-:Y:S01]  /*05c0*/  IADD3 R10, R15, R9, RZ ;  /* 0x000000090f0a7210 */ /* 0x000fe20007ffe0ff */
[----:B------:R-:W-:Y:S01]  /*05d0*/  @P0 IMAD R9, R5, c[0x0][0x164], R0 ;  /* 0x0000590005090a24 */ /* 0x000fe200078e0200 */
[C---:B------:R-:W-:Y:S02]  /*05e0*/  LEA R16, P4, R20.reuse, c[0x0][0x308], 0x2 ;  /* 0x0000c20014107a11 */ /* 0x040fe400078810ff */
[----:B------:R-:W-:Y:S01]  /*05f0*/  IADD3 R17, P5, R17, R14, RZ ;  /* 0x0000000e11117210 */ /* 0x000fe20007fbe0ff */
[----:B------:R-:W-:Y:S01]  /*0600*/  @P0 IMAD R9, R9, c[0x0][0x174], RZ ;  /* 0x00005d0009090a24 */ /* 0x000fe200078e02ff */
[----:B------:R-:W-:Y:S02]  /*0610*/  @P0 MOV R92, 0x8 ;  /* 0x00000008005c0802 */ /* 0x000fe40000000f00 */
[----:B------:R-:W-:Y:S01]  /*0620*/  LEA.HI.X R20, R20, c[0x0][0x30c], R11, 0x2, P4 ;  /* 0x0000c30014147a11 */ /* 0x000fe200020f140b */
[----:B------:R-:W-:Y:S01]  /*0630*/  @P0 IMAD R9, R9, c[0x0][0x16c], RZ ;  /* 0x00005b0009090a24 */ /* 0x000fe200078e02ff */
[----:B------:R-:W-:-:S02]  /*0640*/  IADD3.X R10, R19, R10, RZ, P5, !PT ;  /* 0x0000000a130a7210 */ /* 0x000fc40002ffe4ff */
[----:B------:R-:W-:Y:S01]  /*0650*/  LEA R18, P6, R17, c[0x0][0x230], 0x2 ;  /* 0x00008c0011127a11 */ /* 0x000fe200078c10ff */
[----:B------:R-:W-:Y:S01]  /*0660*/  @P0 IMAD.WIDE R92, R9, R92, c[0x0][0x260] ;  /* 0x00009800095c0625 */ /* 0x000fe200078e025c */
[C---:B------:R-:W-:Y:S01]  /*0670*/  @P1 LEA R86, P4, R0.reuse, c[0x0][0x328], 0x2 ;  /* 0x0000ca0000561a11 */ /* 0x040fe200078810ff */
[----:B------:R-:W-:Y:S01]  /*0680*/  HFMA2.MMA R9, -RZ, RZ, 0, 0 ;  /* 0x00000000ff097435 */ /* 0x000fe200000001ff */
[C---:B------:R-:W-:Y:S01]  /*0690*/  @P2 LEA R82, P5, R0.reuse, c[0x0][0x348], 0x2 ;  /* 0x0000d20000522a11 */ /* 0x040fe200078a10ff */
[----:B------:R-:W-:Y:S01]  /*06a0*/  @!P0 CS2R R92, SRZ ;  /* 0x00000000005c8805 */ /* 0x000fe2000001ff00 */
[----:B------:R-:W-:Y:S02]  /*06b0*/  LEA.HI.X R19, R17, c[0x0][0x234], R10, 0x2, P6 ;  /* 0x00008d0011137a11 */ /* 0x000fe400030f140a */
[C-C-:B------:R-:W-:Y:S02]  /*06c0*/  @P1 LEA.HI.X R87, R0.reuse, c[0x0][0x32c], R3.reuse, 0x2, P4 ;  /* 0x0000cb0000571a11 */ /* 0x140fe400020f1403 */
        /* <DEDUP_REMOVED lines=8> */
[----:B------:R-:W-:Y:S01]  /*0750*/  MOV R13, R23 ;  /* 0x00000017000d7202 */ /* 0x000fe20000000f00 */
[----:B------:R-:W-:Y:S01]  /*0760*/  IMAD R23, R3, c[0x0][0x180], RZ ;  /* 0x0000600003177a24 */ /* 0x000fe200078e02ff */
[----:B------:R-:W-:Y:S01]  /*0770*/  MOV R15, R22 ;  /* 0x00000016000f7202 */ /* 0x000fe20000000f00 */
[C---:B------:R-:W-:Y:S01]  /*0780*/  IMAD.WIDE.U32 R90, R0.reuse, c[0x0][0x180], RZ ;  /* 0x00006000005a7a25 */ /* 0x040fe200078e00ff */
[----:B------:R-:W-:Y:S01]  /*0790*/  MOV R17, R20 ;  /* 0x0000001400117202 */ /* 0x000fe20000000f00 */
[----:B------:R-:W-:Y:S01]  /*07a0*/  UMOV UR4, URZ ;  /* 0x0000003f00047c82 */ /* 0x000fe20008000000 */
[----:B------:R-:W-:Y:S01]  /*07b0*/  MOV R20, c[0x0][0x174] ;  /* 0x00005d0000147a02 */ /* 0x000fe20000000f00 */
[----:B------:R-:W-:Y:S01]  /*07c0*/  IMAD.WIDE.U32 R88, R0, c[0x0][0x198], RZ ;  /* 0x0000660000587a25 */ /* 0x000fe200078e00ff */
[----:B------:R-:W-:-:S02]  /*07d0*/  MOV R10, RZ ;  /* 0x000000ff000a7202 */ /* 0x000fc40000000f00 */
[----:B------:R-:W-:Y:S01]  /*07e0*/  MOV R9, RZ ;  /* 0x000000ff00097202 */ /* 0x000fe20000000f00 */
[C---:B------:R-:W-:Y:S02]  /*07f0*/  IMAD R23, R0.reuse, c[0x0][0x184], R23 ;  /* 0x0000610000177a24 */ /* 0x040fe400078e0217 */
[----:B------:R-:W-:-:S03]  /*0800*/  IMAD R25, R0, c[0x0][0x19c], R25 ;  /* 0x0000670000197a24 */ /* 0x000fc600078e0219 */
[----:B------:R-:W-:Y:S02]  /*0810*/  IADD3 R23, R91, R23, RZ ;  /* 0x000000175b177210 */ /* 0x000fe40007ffe0ff */
[----:B------:R-:W-:Y:S02]  /*0820*/  IADD3 R25, R89, R25, RZ ;  /* 0x0000001959197210 */ /* 0x000fe40007ffe0ff */
[C---:B0-----:R-:W-:Y:S02]  /*0830*/  IADD3 R27, R12.reuse, 0x20, RZ ;  /* 0x000000200c1b7810 */ /* 0x041fe40007ffe0ff */
[C---:B------:R-:W-:Y:S02]  /*0840*/  IADD3 R29, R12.reuse, 0x40, RZ ;  /* 0x000000400c1d7810 */ /* 0x040fe40007ffe0ff */
[C---:B------:R-:W-:Y:S02]  /*0850*/  IADD3 R31, R12.reuse, 0x60, RZ ;  /* 0x000000600c1f7810 */ /* 0x040fe40007ffe0ff */
[----:B------:R-:W-:-:S02]  /*0860*/  SHF.L.U32 R24, R12, 0x3, RZ ;  /* 0x000000030c187819 */ /* 0x000fc400000006ff */
[C---:B------:R-:W-:Y:S02]  /*0870*/  IADD3 R33, R12.reuse, 0x80, RZ ;  /* 0x000000800c217810 */ /* 0x040fe40007ffe0ff */
[C---:B------:R-:W-:Y:S02]  /*0880*/  IADD3 R35, R12.reuse, 0xa0, RZ ;  /* 0x000000a00c237810 */ /* 0x040fe40007ffe0ff */
[C---:B------:R-:W-:Y:S02]  /*0890*/  IADD3 R37, R12.reuse, 0xc0, RZ ;  /* 0x000000c00c257810 */ /* 0x040fe40007ffe0ff */
[----:B------:R-:W-:Y:S02]  /*08a0*/  IADD3 R39, R12, 0xe0, RZ ;  /* 0x000000e00c277810 */ /* 0x000fe40007ffe0ff */
[-C--:B------:R-:W-:Y:S02]  /*08b0*/  LEA.HI.SX32 R26, R27, R12.reuse, 0x1b ;  /* 0x0000000c1b1a7211 */ /* 0x080fe400078fdaff */
[----:B------:R-:W-:-:S02]  /*08c0*/  LEA.HI.SX32 R27, R29, R12, 0x1b ;  /* 0x0000000c1d1b7211 */ /* 0x000fc400078fdaff */
[----:B------:R-:W-:Y:S02]  /*08d0*/  LEA.HI.SX32 R28, R31, R12, 0x1b ;  /* 0x0000000c1f1c7211 */ /* 0x000fe400078fdaff */
[----:B------:R-:W-:Y:S02]  /*08e0*/  LOP3.LUT R22, R12, 0x1f, RZ, 0xc0, !PT ;  /* 0x0000001f0c167812 */ /* 0x000fe400078ec0ff */
[----:B------:R-:W-:Y:S02]  /*08f0*/  LEA.HI.SX32 R24, R24, R24, 0x1b ;  /* 0x0000001818187211 */ /* 0x000fe400078fdaff */
[-C--:B------:R-:W-:Y:S02]  /*0900*/  LEA.HI.SX32 R29, R33, R12.reuse, 0x1b ;  /* 0x0000000c211d7211 */ /* 0x080fe400078fdaff */
[-C--:B------:R-:W-:Y:S02]  /*0910*/  LEA.HI.SX32 R30, R35, R12.reuse, 0x1b ;  /* 0x0000000c231e7211 */ /* 0x080fe400078fdaff */
[----:B------:R-:W-:-:S02]  /*0920*/  LEA.HI.SX32 R31, R37, R12, 0x1b ;  /* 0x0000000c251f7211 */ /* 0x000fc400078fdaff */
[----:B-1----:R-:W-:Y:S02]  /*0930*/  LEA.HI.SX32 R80, R39, R12, 0x1b ;  /* 0x0000000c27507211 */ /* 0x002fe400078fdaff */
.L_x_7578:
        /* <DEDUP_REMOVED lines=48> */
[C---:B--2---:R-:W-:Y:S02]  /*0c40*/  IMAD R67, R0.reuse, c[0x0][0x1fc], R49 ;  /* 0x00007f0000437a24 */ /* 0x044fe400078e0231 */
        /* <DEDUP_REMOVED lines=8> */
[----:B------:R-:W-:Y:S01]  /*0cd0*/  FADD.FTZ R100, R43, R4 ;  /* 0x000000042b647221 */ /* 0x000fe20000010000 */
[----:B------:R-:W-:Y:S02]  /*0ce0*/  LEA.HI.X R65, R64, c[0x0][0x26c], R65, 0x2, P0 ;  /* 0x00009b0040417a11 */ /* 0x000fe400000f1441 */
[----:B------:R-:W-:Y:S02]  /*0cf0*/  IADD3 R64, P0, R66, R81, RZ ;  /* 0x0000005142407210 */ /* 0x000fe40007f1e0ff */
[----:B------:R-:W-:-:S02]  /*0d00*/  FSETP.GTU.FTZ.AND P1, PT, R98, 20, PT ;  /* 0x41a000006200780b */ /* 0x000fc40003f3c000 */
[----:B------:R-:W-:Y:S02]  /*0d10*/  IADD3.X R65, R65, R84, RZ, P0, !PT ;  /* 0x0000005441417210 */ /* 0x000fe400007fe4ff */
        /* <DEDUP_REMOVED lines=38> */
.L_x_7540:
[----:B------:R-:W-:Y:S05]  /*0f80*/  BSYNC B0 ;  /* 0x0000000000007941 */ /* 0x000fea0003800000 */
.L_x_7539:
        /* <DEDUP_REMOVED lines=34> */
.L_x_7542:
[----:B------:R-:W-:Y:S05]  /*11b0*/  BSYNC B0 ;  /* 0x0000000000007941 */ /* 0x000fea0003800000 */
.L_x_7541:
        /* <DEDUP_REMOVED lines=33> */
.L_x_7544:
[----:B------:R-:W-:Y:S05]  /*13d0*/  BSYNC B0 ;  /* 0x0000000000007941 */ /* 0x000fea0003800000 */
.L_x_7543:
        /* <DEDUP_REMOVED lines=33> */
.L_x_7546:
[----:B------:R-:W-:Y:S05]  /*15f0*/  BSYNC B0 ;  /* 0x0000000000007941 */ /* 0x000fea0003800000 */
.L_x_7545:
        /* <DEDUP_REMOVED lines=33> */
.L_x_7548:
[----:B------:R-:W-:Y:S05]  /*1810*/  BSYNC B0 ;  /* 0x0000000000007941 */ /* 0x000fea0003800000 */
.L_x_7547:
        /* <DEDUP_REMOVED lines=33> */
.L_x_7550:
[----:B------:R-:W-:Y:S05]  /*1a30*/  BSYNC B0 ;  /* 0x0000000000007941 */ /* 0x000fea0003800000 */
.L_x_7549:
        /* <DEDUP_REMOVED lines=33> */
.L_x_7552:
[----:B------:R-:W-:Y:S05]  /*1c50*/  BSYNC B0 ;  /* 0x0000000000007941 */ /* 0x000fea0003800000 */
.L_x_7551:
        /* <DEDUP_REMOVED lines=33> */
.L_x_7554:
[----:B------:R-:W-:Y:S05]  /*1e70*/  BSYNC B0 ;  /* 0x0000000000007941 */ /* 0x000fea0003800000 */
.L_x_7553:
        /* <DEDUP_REMOVED lines=152> */
[----:B0-----:R-:W-:Y:S02]  /*2800*/  IMAD R56, R6, c[0x0][0x210], RZ ;  /* 0x0000840006387a24 */ /* 0x001fe400078e02ff */
[----:B------:R-:W-:-:S04]  /*2810*/  IMAD.WIDE.U32 R102, R5, c[0x0][0x210], R102 ;  /* 0x0000840005667a25 */ /* 0x000fc800078e0066 */
        /* <DEDUP_REMOVED lines=17> */
.L_x_7555:
        /* <DEDUP_REMOVED lines=23> */
[----:B------:R-:W-:Y:S01]  /*2aa0*/  MOV R60, c[0x0][0x174] ;  /* 0x00005d00003c7a02 */ /* 0x000fe20000000f00 */
[----:B------:R-:W-:Y:S01]  /*2ab0*/  HFMA2.MMA R125, -RZ, RZ, 0, 0 ;  /* 0x00000000ff7d7435 */ /* 0x000fe200000001ff */
[----:B------:R-:W-:Y:S01]  /*2ac0*/  CS2R R122, SRZ ;  /* 0x00000000007a7805 */ /* 0x000fe2000001ff00 */
[----:B------:R-:W-:-:S02]  /*2ad0*/  IMAD R43, R5, c[0x0][0x2bc], R58 ;  /* 0x0000af00052b7a24 */ /* 0x000fc400078e023a */
[----:B------:R-:W-:Y:S02]  /*2ae0*/  IMAD R58, R8, c[0x0][0x2c0], RZ ;  /* 0x0000b000083a7a24 */ /* 0x000fe400078e02ff */
[----:B------:R-:W-:-:S04]  /*2af0*/  IMAD.WIDE.U32 R56, R5, c[0x0][0x2b8], R56 ;  /* 0x0000ae0005387a25 */ /* 0x000fc800078e0038 */
[----:B------:R-:W-:Y:S01]  /*2b00*/  IMAD R59, R7, c[0x0][0x2c4], R58 ;  /* 0x0000b100073b7a24 */ /* 0x000fe200078e023a */
        /* <DEDUP_REMOVED lines=26> */
.L_x_7577:
        /* <DEDUP_REMOVED lines=97> */
.L_x_7558:
[----:B----4-:R-:W-:Y:S05]  /*32c0*/  BSYNC B0 ;  /* 0x0000000000007941 */ /* 0x010fea0003800000 */
.L_x_7557:
[----:B0-----:R-:W0:Y:S01]  /*32d0*/  SHFL.UP PT, R64, R141, 0x1, RZ ;  /* 0x042000008d407989 */ /* 0x001e2200000e00ff */
[----:B------:R-:W-:Y:S01]  /*32e0*/  FMUL.FTZ R128, R71, R128 ;  /* 0x0000008047807220 */ /* 0x000fe20000410000 */
[----:B------:R-:W-:Y:S01]  /*32f0*/  ISETP.GE.AND P0, PT, R21, 0x1, PT ;  /* 0x000000011500780c */ /* 0x000fe20003f06270 */
[----:B-----5:R-:W-:Y:S01]  /*3300*/  FMUL.FTZ R140, R118, R62 ;  /* 0x0000003e768c7220 */ /* 0x020fe20000410000 */
        /* <DEDUP_REMOVED lines=12> */
[----:B------:R-:W2:Y:S01]  /*33d0*/  SHFL.UP PT, R127, R150, 0x1, RZ ;  /* 0x04200000967f7989 */ /* 0x000ea200000e00ff */
[----:B------:R-:W-:Y:S02]  /*33e0*/  FMUL.FTZ R136, R118, R60 ;  /* 0x0000003c76887220 */ /* 0x000fe40000410000 */
[----:B------:R-:W-:Y:S02]  /*33f0*/  FMUL.FTZ R121, R110, R121 ;  /* 0x000000796e797220 */ /* 0x000fe40000410000 */
[----:B-1----:R-:W-:Y:S02]  /*3400*/  FMUL.FTZ R145, R139, R142 ;  /* 0x0000008e8b917220 */ /* 0x002fe40000410000 */
[----:B0-----:R-:W-:-:S02]  /*3410*/  @P0 FFMA.FTZ R141, R150, R64, R141 ;  /* 0x00000040968d0223 */ /* 0x001fc4000001008d */
[----:B------:R-:W-:Y:S02]  /*3420*/  FFMA.FTZ R64, R139, R143, R140 ;  /* 0x0000008f8b407223 */ /* 0x000fe4000001008c */
        /* <DEDUP_REMOVED lines=16> */
[----:B--2---:R-:W-:Y:S01]  /*3530*/  @P0 FMUL.FTZ R150, R150, R127 ;  /* 0x0000007f96960220 */ /* 0x004fe20000410000 */
[----:B------:R-:W-:Y:S01]  /*3540*/  ISETP.GE.AND P0, PT, R21, 0x2, PT ;  /* 0x000000021500780c */ /* 0x000fe20003f06270 */
[----:B------:R-:W-:-:S02]  /*3550*/  FMUL.FTZ R127, R115, R64 ;  /* 0x00000040737f7220 */ /* 0x000fc40000410000 */
[C---:B------:R-:W-:Y:S01]  /*3560*/  FFMA.FTZ R145, R129.reuse, R145, R128 ;  /* 0x0000009181917223 */ /* 0x040fe20000010080 */
[----:B------:R-:W0:Y:S01]  /*3570*/  SHFL.UP PT, R64, R141, 0x2, RZ ;  /* 0x044000008d407989 */ /* 0x000e2200000e00ff */
[----:B------:R-:W-:Y:S02]  /*3580*/  FMUL.FTZ R147, R129, R134 ;  /* 0x0000008681937220 */ /* 0x000fe40000410000 */
[C---:B------:R-:W-:Y:S01]  /*3590*/  FFMA.FTZ R145, R68.reuse, R145, R127 ;  /* 0x0000009144917223 */ /* 0x040fe2000001007f */
        /* <DEDUP_REMOVED lines=31> */
[----:B------:R-:W-:Y:S01]  /*3790*/  ISETP.NE.OR P0, PT, R22, RZ, P0 ;  /* 0x000000ff1600720c */ /* 0x000fe20000705670 */
[----:B---3--:R-:W-:Y:S02]  /*37a0*/  @!P3 FMUL.FTZ R152, R152, R151 ;  /* 0x000000979898b220 */ /* 0x008fe40000410000 */
[----:B------:R-:W2:Y:S01]  /*37b0*/  SHFL.DOWN PT, R153, R145, 0x8, 0x1f ;  /* 0x09001f0091997f89 */ /* 0x000ea200000e0000 */
[----:B------:R-:W-:Y:S02]  /*37c0*/  ISETP.GE.AND P3, PT, R21, 0x10, PT ;  /* 0x000000101500780c */ /* 0x000fe40003f66270 */
[----:B------:R-:W-:Y:S01]  /*37d0*/  MOV R65, RZ ;  /* 0x000000ff00417202 */ /* 0x000fe20000000f00 */
[----:B------:R-:W3:Y:S01]  /*37e0*/  SHFL.DOWN PT, R151, R152, 0x8, 0x1f ;  /* 0x09001f0098977f89 */ /* 0x000ee200000e0000 */
[----:B------:R-:W-:-:S05]  /*37f0*/  SHF.L.U32 R134, R123, 0x3, RZ ;  /* 0x000000037b867819 */ /* 0x000fca00000006ff */
[----:B------:R-:W-:Y:S01]  /*3800*/  @!P0 LDS.64 R64, [R134+0x1308] ;  /* 0x0013080086408984 */ /* 0x000fe20000000a00 */
[----:B------:R-:W-:-:S03]  /*3810*/  ISETP.GE.U32.AND P0, PT, R22, 0x10, PT ;  /* 0x000000101600780c */ /* 0x000fc60003f06070 */
[C---:B0-----:R-:W-:Y:S02]  /*3820*/  @P3 FFMA.FTZ R141, R150.reuse, R149, R141 ;  /* 0x00000095968d3223 */ /* 0x041fe4000001008d */
[----:B-1----:R-:W-:Y:S02]  /*3830*/  @P3 FMUL.FTZ R150, R150, R147 ;  /* 0x0000009396963220 */ /* 0x002fe40000410000 */
[----:B------:R-:W-:Y:S01]  /*3840*/  SHFL.IDX PT, R147, R135, RZ, 0x1f ;  /* 0x00001fff87937589 */ /* 0x000fe200000e0000 */
[----:B--2---:R-:W-:-:S03]  /*3850*/  @!P4 FFMA.FTZ R145, R152, R153, R145 ;  /* 0x000000999891c223 */ /* 0x004fc60000010091 */
[----:B------:R-:W-:Y:S01]  /*3860*/  SHFL.UP PT, R141, R141, 0x1, RZ ;  /* 0x042000008d8d7989 */ /* 0x000fe200000e00ff */
[----:B---3--:R-:W-:-:S03]  /*3870*/  @!P4 FMUL.FTZ R152, R152, R151 ;  /* 0x000000979898c220 */ /* 0x008fc60000410000 */
[----:B------:R-:W0:Y:S04]  /*3880*/  SHFL.DOWN PT, R149, R145, 0x10, 0x1f ;  /* 0x0a001f0091957f89 */ /* 0x000e2800000e0000 */
[----:B------:R-:W1:Y:S04]  /*3890*/  SHFL.DOWN PT, R151, R152, 0x10, 0x1f ;  /* 0x0a001f0098977f89 */ /* 0x000e6800000e0000 */
[----:B------:R-:W2:Y:S01]  /*38a0*/  SHFL.UP PT, R150, R150, 0x1, RZ ;  /* 0x0420000096967989 */ /* 0x000ea200000e00ff */
[----:B0-----:R-:W-:-:S03]  /*38b0*/  @!P0 FFMA.FTZ R145, R152, R149, R145 ;  /* 0x0000009598918223 */ /* 0x001fc60000010091 */
[----:B------:R-:W-:Y:S01]  /*38c0*/  SHFL.IDX PT, R149, R65, RZ, 0x1f ;  /* 0x00001fff41957589 */ /* 0x000fe200000e0000 */
[----:B-1----:R-:W-:-:S03]  /*38d0*/  @!P0 FMUL.FTZ R152, R152, R151 ;  /* 0x0000009798988220 */ /* 0x002fc60000410000 */
[----:B------:R-:W-:Y:S01]  /*38e0*/  SHFL.DOWN PT, R153, R145, 0x1, 0x1f ;  /* 0x08201f0091997f89 */ /* 0x000fe200000e0000 */
[----:B--2---:R-:W-:-:S03]  /*38f0*/  @P1 FFMA.FTZ R147, R150, R147, R141 ;  /* 0x0000009396931223 */ /* 0x004fc6000001008d */
[----:B------:R-:W0:Y:S01]  /*3900*/  SHFL.DOWN PT, R150, R152, 0x1, 0x1f ;  /* 0x08201f0098967f89 */ /* 0x000e2200000e0000 */
[----:B------:R-:W-:-:S04]  /*3910*/  FFMA.FTZ R133, R133, R147, R148 ;  /* 0x0000009385857223 */ /* 0x000fc80000010094 */
[-C--:B------:R-:W-:Y:S02]  /*3920*/  FFMA.FTZ R148, R68, R133.reuse, R137 ;  /* 0x0000008544947223 */ /* 0x080fe40000010089 */
[----:B------:R-:W-:Y:S02]  /*3930*/  FMUL.FTZ R56, R56, R133 ;  /* 0x0000008538387220 */ /* 0x000fe40000410000 */
[----:B------:R-:W-:Y:S02]  /*3940*/  FMUL.FTZ R141, R57, R148 ;  /* 0x00000094398d7220 */ /* 0x000fe40000410000 */
[----:B------:R-:W-:Y:S02]  /*3950*/  FFMA.FTZ R135, R115, R56, RZ ;  /* 0x0000003873877223 */ /* 0x000fe400000100ff */
[----:B------:R-:W-:Y:S02]  /*3960*/  FFMA.FTZ R57, R129, R148, R144 ;  /* 0x0000009481397223 */ /* 0x000fe40000010090 */
[----:B------:R-:W-:-:S02]  /*3970*/  FFMA.FTZ R56, R114, R141, R135 ;  /* 0x0000008d72387223 */ /* 0x000fc40000010087 */
[-C--:B------:R-:W-:Y:S02]  /*3980*/  FMUL.FTZ R58, R58, R57.reuse ;  /* 0x000000393a3a7220 */ /* 0x080fe40000410000 */
[----:B------:R-:W-:Y:S02]  /*3990*/  FFMA.FTZ R141, R69, R57, R66 ;  /* 0x00000039458d7223 */ /* 0x000fe40000010042 */
[----:B------:R-:W-:Y:S02]  /*39a0*/  FFMA.FTZ R147, R117, R58, R56 ;  /* 0x0000003a75937223 */ /* 0x000fe40000010038 */
[-C--:B------:R-:W-:Y:S01]  /*39b0*/  FMUL.FTZ R59, R59, R141.reuse ;  /* 0x0000008d3b3b7220 */ /* 0x080fe20000410000 */
[----:B------:R1:W-:Y:S01]  /*39c0*/  SHFL.IDX PT, R58, R145, RZ, 0x1f ;  /* 0x00001fff913a7589 */ /* 0x0003e200000e0000 */
[----:B------:R-:W-:Y:S02]  /*39d0*/  FFMA.FTZ R135, R71, R141, R146 ;  /* 0x0000008d47877223 */ /* 0x000fe40000010092 */
[----:B------:R-:W-:Y:S01]  /*39e0*/  FFMA.FTZ R144, R116, R59, R147 ;  /* 0x0000003b74907223 */ /* 0x000fe20000010093 */
[----:B------:R-:W2:Y:S01]  /*39f0*/  SHFL.IDX PT, R56, R152, RZ, 0x1f ;  /* 0x00001fff98387589 */ /* 0x000ea200000e0000 */
[----:B------:R-:W-:-:S02]  /*3a00*/  FMUL.FTZ R60, R60, R135 ;  /* 0x000000873c3c7220 */ /* 0x000fc40000410000 */
[----:B------:R-:W-:Y:S02]  /*3a10*/  FFMA.FTZ R147, R119, R135, R120 ;  /* 0x0000008777937223 */ /* 0x000fe40000010078 */
[----:B0-----:R-:W-:Y:S02]  /*3a20*/  @P2 FFMA.FTZ R149, R150, R149, R153 ;  /* 0x0000009596952223 */ /* 0x001fe40000010099 */
[----:B------:R-:W-:Y:S02]  /*3a30*/  FFMA.FTZ R151, R111, R60, R144 ;  /* 0x0000003c6f977223 */ /* 0x000fe40000010090 */
[-C--:B------:R-:W-:Y:S02]  /*3a40*/  FMUL.FTZ R61, R61, R147.reuse ;  /* 0x000000933d3d7220 */ /* 0x080fe40000410000 */
[----:B------:R-:W-:Y:S02]  /*3a50*/  FFMA.FTZ R59, R138, R147, R67 ;  /* 0x000000938a3b7223 */ /* 0x000fe40000010043 */
[----:B------:R-:W-:Y:S01]  /*3a60*/  FFMA.FTZ R67, R149, R142, R143 ;  /* 0x0000008e95437223 */ /* 0x000fe2000001008f */
[----:B------:R-:W-:Y:S01]  /*3a70*/  IADD3 R142, -R131, c[0x0][0x168], RZ ;  /* 0x00005a00838e7a10 */ /* 0x000fe20007ffe1ff */
[----:B------:R-:W-:-:S02]  /*3a80*/  FFMA.FTZ R60, R110, R61, R151 ;  /* 0x0000003d6e3c7223 */ /* 0x000fc40000010097 */
[C---:B------:R-:W-:Y:S01]  /*3a90*/  FFMA.FTZ R61, R139.reuse, R67, R140 ;  /* 0x000000438b3d7223 */ /* 0x040fe2000001008c */
[----:B------:R-:W-:Y:S01]  /*3aa0*/  ISETP.GE.AND P0, PT, R142, 0x1, PT ;  /* 0x000000018e00780c */ /* 0x000fe20003f06270 */
[----:B------:R-:W-:Y:S02]  /*3ab0*/  FMUL.FTZ R62, R62, R59 ;  /* 0x0000003b3e3e7220 */ /* 0x000fe40000410000 */
[----:B------:R-:W-:Y:S01]  /*3ac0*/  FFMA.FTZ R121, R138, R61, R121 ;  /* 0x0000003d8a797223 */ /* 0x000fe20000010079 */
[----:B------:R-:W-:Y:S01]  /*3ad0*/  SHF.L.U64.HI R138, R122, 0x2, R125 ;  /* 0x000000027a8a7819 */ /* 0x000fe2000001027d */
[----:B------:R-:W-:Y:S02]  /*3ae0*/  FFMA.FTZ R143, R139, R59, R70 ;  /* 0x0000003b8b8f7223 */ /* 0x000fe40000010046 */
[----:B------:R-:W-:Y:S02]  /*3af0*/  FFMA.FTZ R119, R119, R121, R136 ;  /* 0x0000007977777223 */ /* 0x000fe40000010088 */
[----:B-1----:R-:W-:-:S02]  /*3b00*/  FFMA.FTZ R145, R113, R62, R60 ;  /* 0x0000003e71917223 */ /* 0x002fc4000001003c */
[----:B------:R-:W-:Y:S02]  /*3b10*/  FFMA.FTZ R71, R71, R119, R132 ;  /* 0x0000007747477223 */ /* 0x000fe40000010084 */
[----:B------:R-:W-:Y:S02]  /*3b20*/  FMUL.FTZ R60, R63, R143 ;  /* 0x0000008f3f3c7220 */ /* 0x000fe40000410000 */
[----:B------:R-:W-:Y:S02]  /*3b30*/  FMUL.FTZ R63, R118, R148 ;  /* 0x00000094763f7220 */ /* 0x000fe40000410000 */
[----:B------:R-:W-:Y:S02]  /*3b40*/  FFMA.FTZ R69, R69, R71, R130 ;  /* 0x0000004745457223 */ /* 0x000fe40000010082 */
[----:B------:R-:W-:Y:S02]  /*3b50*/  FMUL.FTZ R139, R114, R63 ;  /* 0x0000003f728b7220 */ /* 0x000fe40000410000 */
[----:B------:R-:W-:-:S02]  /*3b60*/  FFMA.FTZ R63, R129, R69, R128 ;  /* 0x00000045813f7223 */ /* 0x000fc40000010080 */
[C---:B--2---:R-:W-:Y:S01]  /*3b70*/  FFMA.FTZ R65, R56.reuse, R65, R58 ;  /* 0x0000004138417223 */ /* 0x044fe2000001003a */
[----:B------:R-:W-:Y:S01]  /*3b80*/  P2R R58, PR, RZ, 0x20 ;  /* 0x00000020ff3a7803 */ /* 0x000fe20000000000 */
[----:B------:R-:W-:Y:S02]  /*3b90*/  FMUL.FTZ R64, R56, R64 ;  /* 0x0000004038407220 */ /* 0x000fe40000410000 */
[----:B------:R-:W-:Y:S02]  /*3ba0*/  FMUL.FTZ R56, R118, R133 ;  /* 0x0000008576387220 */ /* 0x000fe40000410000 */
[----:B------:R-:W-:Y:S01]  /*3bb0*/  FFMA.FTZ R127, R68, R63, R127 ;  /* 0x0000003f447f7223 */ /* 0x000fe2000001007f */
[----:B------:R0:W-:Y:S01]  /*3bc0*/  @!P5 STS.64 [R134+0x1308], R64 ;  /* 0x001308408600d388 */ /* 0x0001e20000000a00 */
[----:B------:R-:W-:Y:S02]  /*3bd0*/  FADD.FTZ R62, -R137, R148 ;  /* 0x00000094893e7221 */ /* 0x000fe40000010100 */
[----:B------:R-:W-:Y:S01]  /*3be0*/  FMUL.FTZ R137, R115, R56 ;  /* 0x0000003873897220 */ /* 0x000fe20000410000 */
[----:B------:R-:W-:Y:S01]  /*3bf0*/  STS [R24.X4+0x434], R139 ;  /* 0x0004348b18007388 */ /* 0x000fe20000004800 */
[----:B------:R-:W-:-:S02]  /*3c00*/  FMUL.FTZ R129, R127, R99 ;  /* 0x000000637f817220 */ /* 0x000fc40000410000 */
[----:B------:R-:W-:Y:S01]  /*3c10*/  FMUL.FTZ R56, R118, R57 ;  /* 0x0000003976387220 */ /* 0x000fe20000410000 */
[----:B------:R1:W-:Y:S01]  /*3c20*/  STS [R24.X4+0x430], R137 ;  /* 0x0004308918007388 */ /* 0x0003e20000004800 */
[----:B------:R-:W-:Y:S02]  /*3c30*/  FFMA.FTZ R60, R112, R60, R145 ;  /* 0x0000003c703c7223 */ /* 0x000fe40000010091 */
[----:B------:R-:W-:Y:S02]  /*3c40*/  FMUL.FTZ R68, R63, R98 ;  /* 0x000000623f447220 */ /* 0x000fe40000410000 */
[----:B0-----:R-:W-:Y:S02]  /*3c50*/  FADD.FTZ R65, -R70, R143 ;  /* 0x0000008f46417221 */ /* 0x001fe40000010100 */
[----:B------:R-:W-:Y:S02]  /*3c60*/  FFMA.FTZ R70, R32, -R99, R133 ;  /* 0x8000006320467223 */ /* 0x000fe40000010085 */
[----:B------:R-:W-:-:S02]  /*3c70*/  FMUL.FTZ R145, R117, R56 ;  /* 0x0000003875917220 */ /* 0x000fc40000410000 */
[----:B-1----:R-:W-:Y:S02]  /*3c80*/  FFMA.FTZ R137, R129, R70, RZ ;  /* 0x0000004681897223 */ /* 0x002fe400000100ff */
[----:B------:R-:W-:Y:S01]  /*3c90*/  FADD.FTZ R66, -R66, R141 ;  /* 0x0000008d42427221 */ /* 0x000fe20000010100 */
[----:B------:R-:W-:Y:S01]  /*3ca0*/  STS [R24.X4+0x438], R145 ;  /* 0x0004389118007388 */ /* 0x000fe20000004800 */
[----:B------:R-:W-:Y:S02]  /*3cb0*/  FADD.FTZ R64, -R120, R147 ;  /* 0x0000009378407221 */ /* 0x000fe40000010100 */
[C---:B------:R-:W-:Y:S02]  /*3cc0*/  FMUL.FTZ R141, R118.reuse, R141 ;  /* 0x0000008d768d7220 */ /* 0x040fe40000410000 */
[C---:B------:R-:W-:Y:S02]  /*3cd0*/  FMUL.FTZ R56, R118.reuse, R135 ;  /* 0x0000008776387220 */ /* 0x040fe40000410000 */
[----:B------:R-:W-:-:S02]  /*3ce0*/  FMUL.FTZ R147, R118, R147 ;  /* 0x0000009376937220 */ /* 0x000fc40000410000 */
[C---:B------:R-:W-:Y:S02]  /*3cf0*/  FMUL.FTZ R143, R118.reuse, R143 ;  /* 0x0000008f768f7220 */ /* 0x040fe40000410000 */
[----:B------:R-:W-:Y:S02]  /*3d00*/  FMUL.FTZ R118, R118, R59 ;  /* 0x0000003b76767220 */ /* 0x000fe40000410000 */
[-C--:B------:R-:W-:Y:S02]  /*3d10*/  FFMA.FTZ R130, R34, -R101.reuse, R57 ;  /* 0x8000006522827223 */ /* 0x080fe40000010039 */
[----:B------:R-:W-:Y:S02]  /*3d20*/  FMUL.FTZ R133, R69, R101 ;  /* 0x0000006545857220 */ /* 0x000fe40000410000 */
[----:B------:R-:W-:Y:S02]  /*3d30*/  FFMA.FTZ R137, R68, R62, R137 ;  /* 0x0000003e44897223 */ /* 0x000fe40000010089 */
[----:B------:R-:W-:-:S02]  /*3d40*/  FMUL.FTZ R139, R113, R118 ;  /* 0x00000076718b7220 */ /* 0x000fc40000410000 */
[----:B------:R-:W-:Y:S02]  /*3d50*/  FMUL.FTZ R118, R71, R100 ;  /* 0x0000006447767220 */ /* 0x000fe40000410000 */
[----:B------:R-:W-:Y:S01]  /*3d60*/  FFMA.FTZ R137, R133, R130, R137 ;  /* 0x0000008285897223 */ /* 0x000fe20000010089 */
[----:B------:R-:W-:Y:S01]  /*3d70*/  STS [R24.X4+0x448], R139 ;  /* 0x0004488b18007388 */ /* 0x000fe20000004800 */
[-C--:B------:R-:W-:Y:S02]  /*3d80*/  FFMA.FTZ R132, R36, -R95.reuse, R135 ;  /* 0x8000005f24847223 */ /* 0x080fe40000010087 */
        /* <DEDUP_REMOVED lines=9> */
[----:B------:R-:W-:Y:S02]  /*3e20*/  FFMA.FTZ R137, R131, R132, R137 ;  /* 0x0000008483897223 */ /* 0x000fe40000010089 */
[----:B------:R-:W-:Y:S01]  /*3e30*/  FMUL.FTZ R120, R67, R96 ;  /* 0x0000006043787220 */ /* 0x000fe20000410000 */
[----:B------:R1:W-:Y:S01]  /*3e40*/  STS [R24.X4+0x444], R147 ;  /* 0x0004449318007388 */ /* 0x0003e20000004800 */
[----:B------:R-:W-:-:S02]  /*3e50*/  FFMA.FTZ R134, R38, -R97, R59 ;  /* 0x8000006126867223 */ /* 0x000fc4000001003b */
[----:B------:R-:W-:Y:S01]  /*3e60*/  FMUL.FTZ R135, R61, R97 ;  /* 0x000000613d877220 */ /* 0x000fe20000410000 */
[----:B------:R1:W-:Y:S01]  /*3e70*/  STS [R24.X4+0x44c], R143 ;  /* 0x00044c8f18007388 */ /* 0x0003e20000004800 */
[----:B------:R-:W-:Y:S01]  /*3e80*/  FFMA.FTZ R56, R128, R64, R137 ;  /* 0x0000004080387223 */ /* 0x000fe20000010089 */
[----:B------:R-:W-:Y:S01]  /*3e90*/  SHF.L.U32 R137, R122, 0x2, RZ ;  /* 0x000000027a897819 */ /* 0x000fe200000006ff */
[----:B------:R-:W-:Y:S02]  /*3ea0*/  IMAD R138, R138, c[0x0][0x2d0], RZ ;  /* 0x0000b4008a8a7a24 */ /* 0x000fe400078e02ff */
[----:B0-----:R-:W-:Y:S02]  /*3eb0*/  FMUL.FTZ R141, R120, R65 ;  /* 0x00000041788d7220 */ /* 0x001fe40000410000 */
        /* <DEDUP_REMOVED lines=12> */
.L_x_7560:
[----:B-1----:R-:W-:Y:S05]  /*3f80*/  BSYNC B0 ;  /* 0x0000000000007941 */ /* 0x002fea0003800000 */
.L_x_7559:
        /* <DEDUP_REMOVED lines=15> */
.L_x_7562:
[----:B0-----:R-:W-:Y:S05]  /*4080*/  BSYNC B0 ;  /* 0x0000000000007941 */ /* 0x001fea0003800000 */
.L_x_7561:
[----:B-1----:R0:W1:Y:S01]  /*4090*/  LDS R59, [R27.X4+0x530] ;  /* 0x000530001b3b7984 */ /* 0x0020620000004800 */
[----:B------:R-:W-:Y:S01]  /*40a0*/  BSSY B0, `(.L_x_7563) ;  /* 0x0000005000007945 */ /* 0x000fe20003800000 */
[----:B------:R-:W-:Y:S05]  /*40b0*/  @!P0 BRA `(.L_x_7564) ;  /* 0x0000003000008947 */ /* 0x000fea0003800000 */
[----:B------:R-:W-:-:S05]  /*40c0*/  IMAD.WIDE.U32 R56, R137, c[0x0][0x2d0], R76 ;  /* 0x0000b40089387a25 */ /* 0x000fca00078e004c */
[----:B------:R-:W-:-:S05]  /*40d0*/  IADD3 R57, R139, R57, RZ ;  /* 0x000000398b397210 */ /* 0x000fca0007ffe0ff */
[----:B-1----:R1:W-:Y:S02]  /*40e0*/  RED.E.ADD.F32.FTZ.RN.STRONG.GPU [R56.64], R59 ;  /* 0x0000003b3800798e */ /* 0x0023e4000c10e786 */
.L_x_7564:
[----:B------:R-:W-:Y:S05]  /*40f0*/  BSYNC B0 ;  /* 0x0000000000007941 */ /* 0x000fea0003800000 */
.L_x_7563:
[----:B-1----:R1:W2:Y:S01]  /*4100*/  LDS R59, [R28.X4+0x5b0] ;  /* 0x0005b0001c3b7984 */ /* 0x0022a20000004800 */
[----:B------:R-:W-:Y:S01]  /*4110*/  BSSY B0, `(.L_x_7565) ;  /* 0x0000005000007945 */ /* 0x000fe20003800000 */
[----:B------:R-:W-:Y:S05]  /*4120*/  @!P1 BRA `(.L_x_7566) ;  /* 0x0000003000009947 */ /* 0x000fea0003800000 */
[----:B------:R-:W-:-:S05]  /*4130*/  IMAD.WIDE.U32 R56, R137, c[0x0][0x2d0], R78 ;  /* 0x0000b40089387a25 */ /* 0x000fca00078e004e */
[----:B------:R-:W-:-:S05]  /*4140*/  IADD3 R57, R139, R57, RZ ;  /* 0x000000398b397210 */ /* 0x000fca0007ffe0ff */
[----:B--2---:R2:W-:Y:S02]  /*4150*/  RED.E.ADD.F32.FTZ.RN.STRONG.GPU [R56.64], R59 ;  /* 0x0000003b3800798e */ /* 0x0045e4000c10e786 */
.L_x_7566:
[----:B------:R-:W-:Y:S05]  /*4160*/  BSYNC B0 ;  /* 0x0000000000007941 */ /* 0x000fea0003800000 */
.L_x_7565:
[----:B--2---:R2:W3:Y:S01]  /*4170*/  LDS R59, [R29.X4+0x630] ;  /* 0x000630001d3b7984 */ /* 0x0044e20000004800 */
[----:B------:R-:W-:Y:S01]  /*4180*/  BSSY B0, `(.L_x_7567) ;  /* 0x0000005000007945 */ /* 0x000fe20003800000 */
[----:B------:R-:W-:Y:S05]  /*4190*/  @!P2 BRA `(.L_x_7568) ;  /* 0x000000300000a947 */ /* 0x000fea0003800000 */
[----:B------:R-:W-:-:S05]  /*41a0*/  IMAD.WIDE.U32 R56, R137, c[0x0][0x2d0], R102 ;  /* 0x0000b40089387a25 */ /* 0x000fca00078e0066 */
[----:B------:R-:W-:-:S05]  /*41b0*/  IADD3 R57, R139, R57, RZ ;  /* 0x000000398b397210 */ /* 0x000fca0007ffe0ff */
[----:B---3--:R3:W-:Y:S02]  /*41c0*/  RED.E.ADD.F32.FTZ.RN.STRONG.GPU [R56.64], R59 ;  /* 0x0000003b3800798e */ /* 0x0087e4000c10e786 */
.L_x_7568:
[----:B------:R-:W-:Y:S05]  /*41d0*/  BSYNC B0 ;  /* 0x0000000000007941 */ /* 0x000fea0003800000 */
.L_x_7567:
[----:B---3--:R3:W4:Y:S01]  /*41e0*/  LDS R59, [R30.X4+0x6b0] ;  /* 0x0006b0001e3b7984 */ /* 0x0087220000004800 */
[----:B------:R-:W-:Y:S01]  /*41f0*/  BSSY B0, `(.L_x_7569) ;  /* 0x0000005000007945 */ /* 0x000fe20003800000 */
[----:B------:R-:W-:Y:S05]  /*4200*/  @!P3 BRA `(.L_x_7570) ;  /* 0x000000300000b947 */ /* 0x000fea0003800000 */
[----:B------:R-:W-:-:S05]  /*4210*/  IMAD.WIDE.U32 R56, R137, c[0x0][0x2d0], R104 ;  /* 0x0000b40089387a25 */ /* 0x000fca00078e0068 */
[----:B------:R-:W-:-:S05]  /*4220*/  IADD3 R57, R139, R57, RZ ;  /* 0x000000398b397210 */ /* 0x000fca0007ffe0ff */
[----:B----4-:R4:W-:Y:S02]  /*4230*/  RED.E.ADD.F32.FTZ.RN.STRONG.GPU [R56.64], R59 ;  /* 0x0000003b3800798e */ /* 0x0109e4000c10e786 */
.L_x_7570:
[----:B------:R-:W-:Y:S05]  /*4240*/  BSYNC B0 ;  /* 0x0000000000007941 */ /* 0x000fea0003800000 */
.L_x_7569:
[----:B------:R0:W1:Y:S01]  /*4250*/  LDS R141, [R31.X4+0x730] ;  /* 0x000730001f8d7984 */ /* 0x0000620000004800 */
[----:B------:R-:W-:Y:S01]  /*4260*/  BSSY B0, `(.L_x_7571) ;  /* 0x0000006000007945 */ /* 0x000fe20003800000 */
[----:B----4-:R-:W-:Y:S01]  /*4270*/  IMAD.WIDE.U32 R56, R137, c[0x0][0x2d0], R108 ;  /* 0x0000b40089387a25 */ /* 0x010fe200078e006c */
[----:B------:R-:W-:Y:S05]  /*4280*/  @!P4 BRA `(.L_x_7572) ;  /* 0x000000300000c947 */ /* 0x000fea0003800000 */
[----:B------:R-:W-:-:S05]  /*4290*/  IMAD.WIDE.U32 R58, R137, c[0x0][0x2d0], R106 ;  /* 0x0000b400893a7a25 */ /* 0x000fca00078e006a */
[----:B------:R-:W-:-:S05]  /*42a0*/  IADD3 R59, R139, R59, RZ ;  /* 0x0000003b8b3b7210 */ /* 0x000fca0007ffe0ff */
[----:B-1----:R1:W-:Y:S02]  /*42b0*/  RED.E.ADD.F32.FTZ.RN.STRONG.GPU [R58.64], R141 ;  /* 0x0000008d3a00798e */ /* 0x0023e4000c10e786 */
.L_x_7572:
[----:B------:R-:W-:Y:S05]  /*42c0*/  BSYNC B0 ;  /* 0x0000000000007941 */ /* 0x000fea0003800000 */
.L_x_7571:
[----:B-1----:R1:W4:Y:S01]  /*42d0*/  LDS R59, [R80.X4+0x7b0] ;  /* 0x0007b000503b7984 */ /* 0x0023220000004800 */
[----:B------:R-:W-:Y:S01]  /*42e0*/  BSSY B0, `(.L_x_7573) ;  /* 0x0000004000007945 */ /* 0x000fe20003800000 */
[----:B------:R-:W-:Y:S05]  /*42f0*/  @!P5 BRA `(.L_x_7574) ;  /* 0x000000200000d947 */ /* 0x000fea0003800000 */
[----:B------:R-:W-:-:S05]  /*4300*/  IADD3 R57, R139, R57, RZ ;  /* 0x000000398b397210 */ /* 0x000fca0007ffe0ff */
[----:B----4-:R4:W-:Y:S02]  /*4310*/  RED.E.ADD.F32.FTZ.RN.STRONG.GPU [R56.64], R59 ;  /* 0x0000003b3800798e */ /* 0x0109e4000c10e786 */
.L_x_7574:
[----:B------:R-:W-:Y:S05]  /*4320*/  BSYNC B0 ;  /* 0x0000000000007941 */ /* 0x000fea0003800000 */
.L_x_7573:
[----:B----4-:R-:W4:Y:S01]  /*4330*/  SHFL.DOWN PT, R59, R60, 0x1, 0x1f ;  /* 0x08201f003c3b7f89 */ /* 0x010f2200000e0000 */
[C---:B------:R-:W-:Y:S01]  /*4340*/  ISETP.GT.AND P0, PT, R21.reuse, 0x1e, PT ;  /* 0x0000001e1500780c */ /* 0x040fe20003f04270 */
        /* <DEDUP_REMOVED lines=79> */
.L_x_7576:
[----:B----4-:R-:W-:Y:S05]  /*4840*/  BSYNC B0 ;  /* 0x0000000000007941 */ /* 0x010fea0003800000 */
.L_x_7575:
[----:B------:R-:W-:Y:S02]  /*4850*/  IADD3 R123, R123, 0x1, RZ ;  /* 0x000000017b7b7810 */ /* 0x000fe40007ffe0ff */
[----:B------:R-:W-:Y:S02]  /*4860*/  IADD3 R122, P1, R122, 0x1, RZ ;  /* 0x000000017a7a7810 */ /* 0x000fe40007f3e0ff */
[----:B------:R-:W-:Y:S02]  /*4870*/  ISETP.GE.AND P0, PT, R123, c[0x0][0x16c], PT ;  /* 0x00005b007b007a0c */ /* 0x000fe40003f06270 */
[----:B------:R-:W-:-:S11]  /*4880*/  IADD3.X R125, RZ, R125, RZ, P1, !PT ;  /* 0x0000007dff7d7210 */ /* 0x000fd60000ffe4ff */
[----:B------:R-:W-:Y:S01]  /*4890*/  @P0 CALL.REL.NOINC `(.L_x_7556) ;  /* 0x0000001000000944 */ /* 0x000fe20003c00000 */
[----:B------:R-:W-:Y:S05]  /*48a0*/  BRA `(.L_x_7577) ;  /* 0xffffe40000007947 */ /* 0x000fea000383ffff */
.L_x_7556:
        /* <DEDUP_REMOVED lines=38> */
[----:B------:R-:W0:Y:S01]  /*4b10*/  @!P6 MUFU.EX2 R56, R56 ;  /* 0x000000380038e308 */ /* 0x000e220000000800 */
[----:B------:R-:W-:Y:S02]  /*4b20*/  IMAD R58, R6, c[0x0][0x2d8], RZ ;  /* 0x0000b600063a7a24 */ /* 0x000fe400078e02ff */
[----:B------:R-:W-:Y:S02]  /*4b30*/  @!P2 FMUL.FTZ R35, R59, -1.4426950216293334961 ;  /* 0xbfb8aa3b3b23a820 */ /* 0x000fe40000410000 */
[----:B------:R-:W-:Y:S02]  /*4b40*/  IMAD R65, R5, c[0x0][0x2dc], R58 ;  /* 0x0000b70005417a24 */ /* 0x000fe400078e023a */
[----:B------:R-:W-:Y:S01]  /*4b50*/  IMAD R55, R0, c[0x0][0x2e4], R55 ;  /* 0x0000b90000377a24 */ /* 0x000fe200078e0237 */
        /* <DEDUP_REMOVED lines=11> */
[----:B------:R-:W0:Y:S01]  /*4c10*/  @!P2 MUFU.EX2 R38, R35 ;  /* 0x000000230026a308 */ /* 0x000e220000000800 */
[----:B------:R-:W-:Y:S02]  /*4c20*/  IADD3 R49, R49, R65, RZ ;  /* 0x0000004131317210 */ /* 0x000fe40007ffe0ff */
[----:B----4-:R-:W-:Y:S02]  /*4c30*/  @!P3 FMUL.FTZ R32, R60, -1.4426950216293334961 ;  /* 0xbfb8aa3b3c20b820 */ /* 0x010fe40000410000 */
[----:B-1----:R-:W-:Y:S02]  /*4c40*/  @!P1 FADD.FTZ R37, R37, 1 ;  /* 0x3f80000025259421 */ /* 0x002fe40000010000 */
[----:B------:R-:W-:Y:S01]  /*4c50*/  IMAD.WIDE.U32 R48, R0, c[0x0][0x2e0], R48 ;  /* 0x0000b80000307a25 */ /* 0x000fe200078e0030 */
[----:B------:R-:W1:Y:S03]  /*4c60*/  @!P4 MUFU.EX2 R59, R33 ;  /* 0x00000021003bc308 */ /* 0x000e660000000800 */
[----:B-----5:R-:W-:Y:S01]  /*4c70*/  @!P6 FMUL.FTZ R40, R40, R39 ;  /* 0x000000272828e220 */ /* 0x020fe20000410000 */
[----:B------:R-:W-:-:S02]  /*4c80*/  FSETP.GTU.FTZ.AND P6, PT, R63, 20, PT ;  /* 0x41a000003f00780b */ /* 0x000fc40003fdc000 */
[----:B------:R-:W-:Y:S02]  /*4c90*/  IADD3 R49, R49, R55, RZ ;  /* 0x0000003731317210 */ /* 0x000fe40007ffe0ff */
[----:B------:R-:W4:Y:S01]  /*4ca0*/  @!P3 MUFU.EX2 R32, R32 ;  /* 0x000000200020b308 */ /* 0x000f220000000800 */
[----:B0-----:R-:W-:-:S07]  /*4cb0*/  @!P2 FADD.FTZ R62, R38, 1 ;  /* 0x3f800000263ea421 */ /* 0x001fce0000010000 */
[----:B------:R-:W0:Y:S01]  /*4cc0*/  @!P5 MUFU.EX2 R60, R34 ;  /* 0x00000022003cd308 */ /* 0x000e220000000800 */
[----:B------:R-:W-:Y:S02]  /*4cd0*/  @!P6 FMUL.FTZ R35, R63, -1.4426950216293334961 ;  /* 0xbfb8aa3b3f23e820 */ /* 0x000fe40000410000 */
[----:B-1----:R-:W-:-:S05]  /*4ce0*/  @!P4 FADD.FTZ R59, R59, 1 ;  /* 0x3f8000003b3bc421 */ /* 0x002fca0000010000 */
[----:B------:R1:W5:Y:S01]  /*4cf0*/  @!P6 MUFU.EX2 R61, R35 ;  /* 0x00000023003de308 */ /* 0x0003620000000800 */
[----:B----4-:R-:W-:Y:S01]  /*4d00*/  @!P3 FADD.FTZ R58, R32, 1 ;  /* 0x3f800000203ab421 */ /* 0x010fe20000010000 */
[----:B------:R-:W-:-:S06]  /*4d10*/  NOP ;  /* 0x0000000000007918 */ /* 0x000fcc0000000000 */
[----:B------:R-:W4:Y:S01]  /*4d20*/  @!P0 MUFU.RCP R64, R36 ;  /* 0x0000002400408308 */ /* 0x000f220000001000 */
[----:B-1----:R-:W1:Y:S01]  /*4d30*/  LDS.128 R32, [R21.X16] ;  /* 0x0000000015207984 */ /* 0x002e62000000cc00 */
[----:B0-----:R-:W-:-:S06]  /*4d40*/  @!P5 FADD.FTZ R60, R60, 1 ;  /* 0x3f8000003c3cd421 */ /* 0x001fcc0000010000 */
[----:B------:R0:W2:Y:S01]  /*4d50*/  @!P1 MUFU.RCP R63, R37 ;  /* 0x00000025003f9308 */ /* 0x0000a20000001000 */
[----:B-----5:R-:W-:-:S07]  /*4d60*/  @!P6 FADD.FTZ R61, R61, 1 ;  /* 0x3f8000003d3de421 */ /* 0x020fce0000010000 */
[----:B------:R5:W3:Y:S01]  /*4d70*/  @!P3 MUFU.RCP R51, R58 ;  /* 0x0000003a0033b308 */ /* 0x000ae20000001000 */
[----:B0-----:R-:W0:Y:S01]  /*4d80*/  LDS.128 R36, [R21.X16+0x200] ;  /* 0x0002000015247984 */ /* 0x001e22000000cc00 */
[----:B----4-:R-:W-:-:S06]  /*4d90*/  @!P0 FMUL.FTZ R41, R41, R64 ;  /* 0x0000004029298220 */ /* 0x010fcc0000410000 */
[----:B------:R4:W1:Y:S01]  /*4da0*/  @!P4 MUFU.RCP R50, R59 ;  /* 0x0000003b0032c308 */ /* 0x0008620000001000 */
[----:B-----5:R-:W-:Y:S01]  /*4db0*/  LEA R58, P0, R48, c[0x0][0x330], 0x2 ;  /* 0x0000cc00303a7a11 */ /* 0x020fe200078010ff */
[----:B--2---:R-:W-:Y:S01]  /*4dc0*/  @!P1 FMUL.FTZ R42, R42, R63 ;  /* 0x0000003f2a2a9220 */ /* 0x004fe20000410000 */
[----:B------:R-:W-:Y:S02]  /*4dd0*/  IADD3 R18, P1, R18, -0x400, RZ ;  /* 0xfffffc0012127810 */ /* 0x000fe40007f3e0ff */
[----:B------:R-:W-:Y:S02]  /*4de0*/  LEA.HI.X R49, R48, c[0x0][0x334], R49, 0x2, P0 ;  /* 0x0000cd0030317a11 */ /* 0x000fe400000f1431 */
[----:B------:R-:W-:Y:S01]  /*4df0*/  IADD3 R58, P0, R58, R81, RZ ;  /* 0x000000513a3a7210 */ /* 0x000fe20007f1e0ff */
[----:B------:R-:W2:Y:S01]  /*4e00*/  @!P2 MUFU.RCP R62, R62 ;  /* 0x0000003e003ea308 */ /* 0x000ea20000001000 */
[----:B---3--:R-:W-:Y:S01]  /*4e10*/  @!P3 FMUL.FTZ R44, R44, R51 ;  /* 0x000000332c2cb220 */ /* 0x008fe20000410000 */
[----:B------:R-:W-:-:S02]  /*4e20*/  IADD3 R11, P3, R11, -0x400, RZ ;  /* 0xfffffc000b0b7810 */ /* 0x000fc40007f7e0ff */
[----:B----4-:R-:W-:Y:S01]  /*4e30*/  IADD3.X R59, R49, R84, RZ, P0, !PT ;  /* 0x00000054313b7210 */ /* 0x010fe200007fe4ff */
[----:B------:R-:W-:Y:S01]  /*4e40*/  FADD.FTZ R10, R44, R10 ;  /* 0x0000000a2c0a7221 */ /* 0x000fe20000010000 */
[----:B------:R-:W-:Y:S02]  /*4e50*/  IADD3.X R19, R19, -0x1, RZ, P1, !PT ;  /* 0xffffffff13137810 */ /* 0x000fe40000ffe4ff */
[----:B------:R3:W4:Y:S01]  /*4e60*/  @!P5 MUFU.RCP R53, R60 ;  /* 0x0000003c0035d308 */ /* 0x0007220000001000 */
[----:B-1----:R1:W-:Y:S01]  /*4e70*/  STG.E.128 [R58.64], R32 ;  /* 0x000000203a007986 */ /* 0x0023e2000c101d06 */
[----:B------:R-:W-:Y:S01]  /*4e80*/  @!P4 FMUL.FTZ R45, R45, R50 ;  /* 0x000000322d2dc220 */ /* 0x000fe20000410000 */
[----:B------:R-:W-:Y:S02]  /*4e90*/  ISETP.GT.AND P4, PT, R20, 0x1, PT ;  /* 0x000000011400780c */ /* 0x000fe40003f84270 */
[----:B------:R-:W-:Y:S02]  /*4ea0*/  MOV R20, R66 ;  /* 0x0000004200147202 */ /* 0x000fe40000000f00 */
[----:B------:R-:W-:Y:S01]  /*4eb0*/  IADD3.X R13, R13, -0x1, RZ, P3, !PT ;  /* 0xffffffff0d0d7810 */ /* 0x000fe20001ffe4ff */
[----:B------:R5:W1:Y:S01]  /*4ec0*/  @!P6 MUFU.RCP R52, R61 ;  /* 0x0000003d0034e308 */ /* 0x000a620000001000 */
[----:B--2---:R-:W-:Y:S01]  /*4ed0*/  @!P2 FMUL.FTZ R43, R43, R62 ;  /* 0x0000003e2b2ba220 */ /* 0x004fe20000410000 */
[----:B------:R-:W-:Y:S01]  /*4ee0*/  IADD3 R16, P2, R16, -0x400, RZ ;  /* 0xfffffc0010107810 */ /* 0x000fe20007f5e0ff */
[----:B---3--:R-:W-:-:S03]  /*4ef0*/  IMAD R60, R6, c[0x0][0x2f8], RZ ;  /* 0x0000be00063c7a24 */ /* 0x008fc600078e02ff */
[----:B------:R-:W-:Y:S01]  /*4f00*/  IADD3.X R17, R17, -0x1, RZ, P2, !PT ;  /* 0xffffffff11117810 */ /* 0x000fe200017fe4ff */
[----:B----4-:R-:W-:Y:S01]  /*4f10*/  @!P5 FMUL.FTZ R46, R46, R53 ;  /* 0x000000352e2ed220 */ /* 0x010fe20000410000 */
[----:B0-----:R-:W-:Y:S01]  /*4f20*/  STG.E.128 [R58.64+0x200], R36 ;  /* 0x000200243a007986 */ /* 0x001fe2000c101d06 */
[----:B-----5:R-:W-:Y:S02]  /*4f30*/  IMAD R61, R5, c[0x0][0x2fc], R60 ;  /* 0x0000bf00053d7a24 */ /* 0x020fe400078e023c */
[----:B-1----:R-:W-:Y:S01]  /*4f40*/  IMAD R33, R3, c[0x0][0x300], RZ ;  /* 0x0000c00003217a24 */ /* 0x002fe200078e02ff */
[----:B------:R-:W-:Y:S02]  /*4f50*/  BAR.SYNC.DEFER_BLOCKING 0x0 ;  /* 0x0000000000007b1d */ /* 0x000fe40000010000 */
[----:B------:R-:W-:Y:S01]  /*4f60*/  IADD3 R57, R57, R61, RZ ;  /* 0x0000003d39397210 */ /* 0x000fe20007ffe0ff */
[----:B------:R-:W-:Y:S02]  /*4f70*/  @!P6 FMUL.FTZ R47, R47, R52 ;  /* 0x000000342f2fe220 */ /* 0x000fe40000410000 */
[----:B------:R-:W-:-:S02]  /*4f80*/  IMAD R35, R0, c[0x0][0x304], R33 ;  /* 0x0000c10000237a24 */ /* 0x000fc400078e0221 */
[----:B------:R-:W-:-:S05]  /*4f90*/  IMAD.WIDE.U32 R32, R0, c[0x0][0x300], R56 ;  /* 0x0000c00000207a25 */ /* 0x000fca00078e0038 */
[----:B------:R-:W-:Y:S02]  /*4fa0*/  IADD3 R33, R33, R35, RZ ;  /* 0x0000002321217210 */ /* 0x000fe40007ffe0ff */
[----:B------:R-:W-:-:S04]  /*4fb0*/  LEA R34, P0, R32, c[0x0][0x340], 0x2 ;  /* 0x0000d00020227a11 */ /* 0x000fc800078010ff */
[----:B------:R-:W-:Y:S02]  /*4fc0*/  LEA.HI.X R33, R32, c[0x0][0x344], R33, 0x2, P0 ;  /* 0x0000d10020217a11 */ /* 0x000fe400000f1421 */
[----:B------:R-:W-:Y:S01]  /*4fd0*/  IADD3 R32, P0, R34, R81, RZ ;  /* 0x0000005122207210 */ /* 0x000fe20007f1e0ff */
[----:B------:R0:W-:Y:S03]  /*4fe0*/  STS.128 [R85], R44 ;  /* 0x0000002c55007388 */ /* 0x0001e60000000c00 */
[----:B------:R-:W-:Y:S02]  /*4ff0*/  IADD3.X R33, R33, R84, RZ, P0, !PT ;  /* 0x0000005421217210 */ /* 0x000fe400007fe4ff */
[----:B------:R-:W-:Y:S01]  /*5000*/  IADD3 R14, P0, R14, -0x400, RZ ;  /* 0xfffffc000e0e7810 */ /* 0x000fe20007f1e0ff */
[----:B------:R1:W-:Y:S01]  /*5010*/  STS.128 [R85+0x10], R40 ;  /* 0x0000102855007388 */ /* 0x0003e20000000c00 */
[----:B------:R-:W-:-:S06]  /*5020*/  NOP ;  /* 0x0000000000007918 */ /* 0x000fcc0000000000 */
[----:B------:R-:W2:Y:S01]  /*5030*/  LDS.128 R48, [R21.X16] ;  /* 0x0000000015307984 */ /* 0x000ea2000000cc00 */
[----:B------:R-:W-:-:S03]  /*5040*/  IADD3.X R15, R15, -0x1, RZ, P0, !PT ;  /* 0xffffffff0f0f7810 */ /* 0x000fc600007fe4ff */
[----:B------:R-:W3:Y:S01]  /*5050*/  LDS.128 R52, [R21.X16+0x200] ;  /* 0x0002000015347984 */ /* 0x000ee2000000cc00 */
[----:B0-----:R-:W-:-:S04]  /*5060*/  FADD.FTZ R45, R10, R45 ;  /* 0x0000002d0a2d7221 */ /* 0x001fc80000010000 */
        /* <DEDUP_REMOVED lines=10> */
.L_x_7538:
        /* <DEDUP_REMOVED lines=24> */
.L_x_7580:
[----:B-1----:R-:W-:Y:S05]  /*5290*/  BSYNC B0 ;  /* 0x0000000000007941 */ /* 0x002fea0003800000 */
.L_x_7579:
        /* <DEDUP_REMOVED lines=23> */
.L_x_7582:
[----:B------:R-:W1:Y:S02]  /*5410*/  S2R R15, SR_TID.X ;  /* 0x00000000000f7919 */ /* 0x000e640000002100 */
.L_x_7583:
[----:B-1----:R-:W-:Y:S05]  /*5420*/  BSYNC B0 ;  /* 0x0000000000007941 */ /* 0x002fea0003800000 */
.L_x_7581:
[----:B------:R-:W-:-:S13]  /*5430*/  ISETP.GE.AND P0, PT, R15, c[0x0][0x16c], PT ;  /* 0x00005b000f007a0c */ /* 0x000fda0003f06270 */
[----:B------:R-:W-:Y:S05]  /*5440*/  @P0 EXIT ;  /* 0x000000000000094d */ /* 0x000fea0003800000 */
[C---:B------:R-:W-:Y:S02]  /*5450*/  IMAD R5, R3.reuse, c[0x0][0x2a8], RZ ;  /* 0x0000aa0003057a24 */ /* 0x040fe400078e02ff */
[----:B------:R-:W-:Y:S02]  /*5460*/  IMAD R7, R3, c[0x0][0x288], RZ ;  /* 0x0000a20003077a24 */ /* 0x000fe400078e02ff */
[C---:B------:R-:W-:Y:S02]  /*5470*/  IMAD R23, R0.reuse, c[0x0][0x2ac], R5 ;  /* 0x0000ab0000177a24 */ /* 0x040fe400078e0205 */
[----:B-----5:R-:W-:-:S04]  /*5480*/  IMAD.WIDE.U32 R2, R0, c[0x0][0x2a8], RZ ;  /* 0x0000aa0000027a25 */ /* 0x020fc800078e00ff */
[C---:B------:R-:W-:Y:S01]  /*5490*/  IMAD R7, R0.reuse, c[0x0][0x28c], R7 ;  /* 0x0000a30000077a24 */ /* 0x040fe200078e0207 */
[----:B------:R-:W-:Y:S01]  /*54a0*/  IADD3 R23, R3, R23, RZ ;  /* 0x0000001703177210 */ /* 0x000fe20007ffe0ff */
[----:B------:R-:W-:-:S05]  /*54b0*/  IMAD.WIDE.U32 R4, R0, c[0x0][0x288], RZ ;  /* 0x0000a20000047a25 */ /* 0x000fca00078e00ff */
[----:B------:R-:W-:Y:S02]  /*54c0*/  IADD3 R21, R5, R7, RZ ;  /* 0x0000000705157210 */ /* 0x000fe40007ffe0ff */
.L_x_7584:
[----:B-1----:R-:W1:Y:S01]  /*54d0*/  LDS R17, [R15.X4+0x1b08] ;  /* 0x001b08000f117984 */ /* 0x002e620000004800 */
        /* <DEDUP_REMOVED lines=25> */
.L_x_7585:
        /* <DEDUP_REMOVED lines=9> */
.L_x_9127:


//--------------------- .text._Z25selective_scan_bwd_kernelI32Selective_Scan_bwd_kernel_traitsILi32ELi8ELb1ELb1ELb0ELb0ELb0EffEEv12SSMParamsBwd --------------------------
	.section	.text._Z25selective_scan_bwd_kernelI32Selective_Scan_bwd_kernel_traitsILi32ELi8ELb1ELb1ELb0ELb0ELb0EffEEv12SSMParamsBwd,"ax",@progbits
	.sectioninfo	@"SHI_REGISTERS=176"
	.align	128
        .global         _Z25selective_scan_bwd_kernelI32Selective_Scan_bwd_kernel_traitsILi32ELi8ELb1ELb1ELb0ELb0ELb0EffEEv12SSMParamsBwd
        .type           _Z25selective_scan_bwd_kernelI32Selective_Scan_bwd_kernel_traitsILi32ELi8ELb1ELb1ELb0ELb0ELb0EffEEv12SSMParamsBwd,@function
        .size           _Z25selective_scan_bwd_kernelI32Selective_Scan_bwd_kernel_traitsILi32ELi8ELb1ELb1ELb0ELb0ELb0EffEEv12SSMParamsBwd,(.L_x_9128 - _Z25selective_scan_bwd_kernelI32Selective_Scan_bwd_kernel_traitsILi32ELi8ELb1ELb1ELb0ELb0ELb0EffEEv12SSMParamsBwd)
        .other          _Z25selective_scan_bwd_kernelI32Selective_Scan_bwd_kernel_traitsILi32ELi8ELb1ELb1ELb0ELb0ELb0EffEEv12SSMParamsBwd,@"STO_CUDA_ENTRY STV_DEFAULT"
_Z25selective_scan_bwd_kernelI32Selective_Scan_bwd_kernel_traitsILi32ELi8ELb1ELb1ELb0ELb0ELb0EffEEv12SSMParamsBwd:
.text._Z25selective_scan_bwd_kernelI32Selective_Scan_bwd_kernel_traitsILi32ELi8ELb1ELb1ELb0ELb0ELb0EffEEv12SSMParamsBwd:
        /* <DEDUP_REMOVED lines=147> */
.L_x_7610:
[----:B------:R-:W-:Y:S01]  /*0930*/  BAR.SYNC.DEFER_BLOCKING 0x0 ;  /* 0x0000000000007b1d */ /* 0x000fe20000010000 */
[C---:B------:R-:W-:Y:S02]  /*0940*/  SHF.L.U32 R24, R100.reuse, 0x4, RZ ;  /* 0x0000000464187819 */ /* 0x040fe400000006ff */
[----:B------:R-:W-:Y:S02]  /*0950*/  SHF.L.U64.HI R25, R100, 0x4, R105 ;  /* 0x0000000464197819 */ /* 0x000fe40000010269 */
        /* <DEDUP_REMOVED lines=48> */
[----:B----4-:R-:W-:Y:S05]  /*0c60*/  @P0 BRA `(.L_x_7587) ;  /* 0x0000005000000947 */ /* 0x010fea0003800000 */
[----:B------:R-:W-:Y:S01]  /*0c70*/  CS2R R10, SRZ ;  /* 0x00000000000a7805 */ /* 0x000fe2000001ff00 */
[----:B------:R-:W-:Y:S01]  /*0c80*/  CS2R R8, SRZ ;  /* 0x0000000000087805 */ /* 0x000fe2000001ff00 */
[----:B------:R-:W-:Y:S01]  /*0c90*/  CS2R R6, SRZ ;  /* 0x0000000000067805 */ /* 0x000fe2000001ff00 */
[----:B------:R-:W-:Y:S01]  /*0ca0*/  CS2R R4, SRZ ;  /* 0x0000000000047805 */ /* 0x000fe2000001ff00 */
[----:B------:R-:W-:Y:S05]  /*0cb0*/  BRA `(.L_x_7588) ;  /* 0x00001f1000007947 */ /* 0x000fea0003800000 */
.L_x_7587:
        /* <DEDUP_REMOVED lines=48> */
.L_x_7609:
[----:B------:R-:W-:Y:S01]  /*0fc0*/  SHF.R.S32.HI R118, RZ, 0x1f, R117 ;  /* 0x0000001fff767819 */ /* 0x000fe20000011475 */
[----:B------:R-:W-:-:S04]  /*0fd0*/  IMAD.WIDE.U32 R44, R117, c[0x0][0x1a0], RZ ;  /* 0x00006800752c7a25 */ /* 0x000fc800078e00ff */
[----:B------:R-:W-:Y:S01]  /*0fe0*/  IMAD R46, R118, c[0x0][0x1a0], RZ ;  /* 0x00006800762e7a24 */ /* 0x000fe200078e02ff */
[----:B------:R-:W-:Y:S01]  /*0ff0*/  LEA R121, P0, R44, R89, 0x2 ;  /* 0x000000592c797211 */ /* 0x000fe200078010ff */
[----:B------:R-:W-:Y:S02]  /*1000*/  IMAD R48, R118, c[0x0][0x188], RZ ;  /* 0x0000620076307a24 */ /* 0x000fe400078e02ff */
[----:B------:R-:W-:Y:S01]  /*1010*/  IMAD R47, R117, c[0x0][0x1a4], R46 ;  /* 0x00006900752f7a24 */ /* 0x000fe200078e022e */
[----:B------:R-:W-:-:S04]  /*1020*/  LEA R120, P1, R100, R121, 0x4 ;  /* 0x0000007964787211 */ /* 0x000fc800078220ff */
[----:B------:R-:W-:-:S04]  /*1030*/  IADD3 R45, R45, R47, RZ ;  /* 0x0000002f2d2d7210 */ /* 0x000fc80007ffe0ff */
[----:B------:R-:W-:Y:S02]  /*1040*/  LEA.HI.X R46, R44, R90, R45, 0x2, P0 ;  /* 0x0000005a2c2e7211 */ /* 0x000fe400000f142d */
[----:B------:R-:W-:Y:S02]  /*1050*/  MOV R44, R56 ;  /* 0x00000038002c7202 */ /* 0x000fe40000000f00 */
[----:B------:R-:W-:Y:S02]  /*1060*/  MOV R45, R93 ;  /* 0x0000005d002d7202 */ /* 0x000fe40000000f00 */
[----:B------:R-:W-:-:S03]  /*1070*/  LEA.HI.X R121, R100, R46, R105, 0x4, P1 ;  /* 0x0000002e64797211 */ /* 0x000fc600008f2469 */
[----:B------:R-:W-:-:S04]  /*1080*/  IMAD.WIDE.U32 R122, R117, c[0x0][0x188], R44 ;  /* 0x00006200757a7a25 */ /* 0x000fc800078e002c */
[----:B------:R-:W-:Y:S01]  /*1090*/  IMAD R45, R117, c[0x0][0x18c], R48 ;  /* 0x00006300752d7a24 */ /* 0x000fe200078e0230 */
[C---:B------:R-:W-:Y:S01]  /*10a0*/  LEA R124, P0, R122.reuse, c[0x0][0x220], 0x2 ;  /* 0x000088007a7c7a11 */ /* 0x040fe200078010ff */
[----:B0-2---:R0:W2:Y:S03]  /*10b0*/  LDG.E.128 R48, [R120.64+0x200] ;  /* 0x0002000678307981 */ /* 0x0050a6000c1e1d00 */
[----:B------:R-:W-:Y:S02]  /*10c0*/  IADD3 R123, R123, R45, RZ ;  /* 0x0000002d7b7b7210 */ /* 0x000fe40007ffe0ff */
[----:B---3--:R0:W3:Y:S02]  /*10d0*/  LDG.E.128 R44, [R120.64] ;  /* 0x00000006782c7981 */ /* 0x0080e4000c1e1d00 */
[----:B------:R-:W-:-:S05]  /*10e0*/  LEA.HI.X R125, R122, c[0x0][0x224], R123, 0x2, P0 ;  /* 0x000089007a7d7a11 */ /* 0x000fca00000f147b */
[----:B----4-:R-:W4:Y:S01]  /*10f0*/  LDG.E R116, [R124.64] ;  /* 0x000000067c747981 */ /* 0x010f22000c1e1900 */
[----:B------:R-:W-:Y:S01]  /*1100*/  IMAD R126, R118, c[0x0][0x1c0], RZ ;  /* 0x00007000767e7a24 */ /* 0x000fe200078e02ff */
[----:B0-----:R-:W-:Y:S02]  /*1110*/  MOV R120, R58 ;  /* 0x0000003a00787202 */ /* 0x001fe40000000f00 */
[----:B------:R-:W-:Y:S01]  /*1120*/  MOV R121, R95 ;  /* 0x0000005f00797202 */ /* 0x000fe20000000f00 */
[----:B------:R-:W-:-:S04]  /*1130*/  IMAD R127, R117, c[0x0][0x1c4], R126 ;  /* 0x00007100757f7a24 */ /* 0x000fc800078e027e */
[----:B------:R-:W-:-:S05]  /*1140*/  IMAD.WIDE.U32 R122, R117, c[0x0][0x1c0], R120 ;  /* 0x00007000757a7a25 */ /* 0x000fca00078e0078 */
[----:B------:R-:W-:Y:S02]  /*1150*/  LEA R126, P0, R122, c[0x0][0x230], 0x2 ;  /* 0x00008c007a7e7a11 */ /* 0x000fe400078010ff */
[----:B------:R-:W-:-:S04]  /*1160*/  IADD3 R123, R123, R127, RZ ;  /* 0x0000007f7b7b7210 */ /* 0x000fc80007ffe0ff */
[----:B------:R-:W-:Y:S02]  /*1170*/  LEA.HI.X R127, R122, c[0x0][0x234], R123, 0x2, P0 ;  /* 0x00008d007a7f7a11 */ /* 0x000fe400000f147b */
[C---:B------:R-:W-:Y:S02]  /*1180*/  ISETP.GT.AND P0, PT, R91.reuse, 0x1, PT ;  /* 0x000000015b00780c */ /* 0x040fe40003f04270 */
[----:B------:R-:W-:Y:S02]  /*1190*/  IADD3 R131, R91, -0x1, RZ ;  /* 0xffffffff5b837810 */ /* 0x000fe40007ffe0ff */
[----:B------:R-:W-:Y:S02]  /*11a0*/  ISETP.NE.AND P1, PT, R82, RZ, PT ;  /* 0x000000ff5200720c */ /* 0x000fe40003f25270 */
[----:B------:R-:W-:Y:S02]  /*11b0*/  ISETP.EQ.AND P0, PT, R155, RZ, P0 ;  /* 0x000000ff9b00720c */ /* 0x000fe40000702270 */
[----:B------:R-:W-:-:S04]  /*11c0*/  LEA.HI R120, R131, R131, RZ, 0x1 ;  /* 0x0000008383787211 */ /* 0x000fc800078f08ff */
[----:B------:R-:W-:Y:S01]  /*11d0*/  LOP3.LUT R120, R120, 0xfffffe, RZ, 0xc0, !PT ;  /* 0x00fffffe78787812 */ /* 0x000fe200078ec0ff */
[----:B------:R-:W-:-:S03]  /*11e0*/  FADD.FTZ R123, R32, R78 ;  /* 0x0000004e207b7221 */ /* 0x000fc60000010000 */
[----:B------:R-:W-:Y:S01]  /*11f0*/  IADD3 R120, R131, -R120, RZ ;  /* 0x8000007883787210 */ /* 0x000fe20007ffe0ff */
[----:B--2---:R-:W-:Y:S04]  /*1200*/  STS.128 [R92.X16+0x200], R48 ;  /* 0x000200305c007388 */ /* 0x004fe8000000cc00 */
[----:B---3--:R0:W-:Y:S01]  /*1210*/  STS.128 [R92.X16], R44 ;  /* 0x0000002c5c007388 */ /* 0x0081e2000000cc00 */
[----:B------:R-:W-:-:S06]  /*1220*/  NOP ;  /* 0x0000000000007918 */ /* 0x000fcc0000000000 */
[----:B------:R1:W2:Y:S01]  /*1230*/  LDG.E R152, [R126.64] ;  /* 0x000000067e987981 */ /* 0x0002a2000c1e1900 */
[----:B----4-:R-:W-:-:S03]  /*1240*/  FMUL.FTZ R136, R116, 1.4426950216293334961 ;  /* 0x3fb8aa3b74887820 */ /* 0x010fc60000410000 */
[----:B------:R-:W-:Y:S01]  /*1250*/  LDS.128 R48, [R104+0x10] ;  /* 0x0000100068307984 */ /* 0x000fe20000000c00 */
[----:B------:R-:W-:Y:S01]  /*1260*/  FMUL.FTZ R122, R136, R123 ;  /* 0x0000007b887a7220 */ /* 0x000fe20000410000 */
[----:B0-----:R-:W-:Y:S02]  /*1270*/  IADD3 R44, R82, 0x200, RZ ;  /* 0x00000200522c7810 */ /* 0x001fe40007ffe0ff */
[----:B------:R-:W-:Y:S02]  /*1280*/  @P0 IADD3 R46, R91, -0x2, RZ ;  /* 0xfffffffe5b2e0810 */ /* 0x000fe40007ffe0ff */
[----:B------:R-:W-:Y:S01]  /*1290*/  @!P1 LEA R44, R120, R117, 0x8 ;  /* 0x00000075782c9211 */ /* 0x000fe200078e40ff */
[----:B------:R-:W0:Y:S02]  /*12a0*/  MUFU.EX2 R157, R122 ;  /* 0x0000007a009d7308 */ /* 0x000e240000000800 */
[----:B------:R-:W-:Y:S01]  /*12b0*/  @P0 IMAD R121, R46, c[0x0][0x16c], R117 ;  /* 0x00005b002e790a24 */ /* 0x000fe200078e0275 */
[----:B------:R-:W-:-:S02]  /*12c0*/  SHF.L.U32 R128, R44, 0x2, RZ ;  /* 0x000000022c807819 */ /* 0x000fc400000006ff */
[----:B------:R-:W3:Y:S04]  /*12d0*/  LDS.128 R44, [R104] ;  /* 0x00000000682c7984 */ /* 0x000ee80000000c00 */
[----:B0-----:R0:W-:Y:S01]  /*12e0*/  STS [R128+0xa88], R157 ;  /* 0x000a889d80007388 */ /* 0x0011e20000000800 */
[----:B------:R-:W-:Y:S01]  /*12f0*/  ISETP.NE.AND P2, PT, R82, 0x1f, PT ;  /* 0x0000001f5200780c */ /* 0x000fe20003f45270 */
[----:B------:R-:W-:Y:S02]  /*1300*/  FMUL.FTZ R135, R42, R113 ;  /* 0x000000712a877220 */ /* 0x000fe40000410000 */
[--C-:B------:R-:W-:Y:S02]  /*1310*/  FADD.FTZ R122, R33, R78.reuse ;  /* 0x0000004e217a7221 */ /* 0x100fe40000010000 */
[----:B------:R-:W-:-:S02]  /*1320*/  FADD.FTZ R125, R34, R78 ;  /* 0x0000004e227d7221 */ /* 0x000fc40000010000 */
[C---:B------:R-:W-:Y:S02]  /*1330*/  FMUL.FTZ R138, R136.reuse, R122 ;  /* 0x0000007a888a7220 */ /* 0x040fe40000410000 */
[--C-:B0-----:R-:W-:Y:S02]  /*1340*/  FADD.FTZ R128, R31, R78.reuse ;  /* 0x0000004e1f807221 */ /* 0x101fe40000010000 */
[----:B------:R-:W-:Y:S02]  /*1350*/  FMUL.FTZ R140, R136, R125 ;  /* 0x0000007d888c7220 */ /* 0x000fe40000410000 */
[--C-:B------:R-:W-:Y:S02]  /*1360*/  FADD.FTZ R124, R35, R78.reuse ;  /* 0x0000004e237c7221 */ /* 0x100fe40000010000 */
[----:B---3--:R-:W-:Y:S01]  /*1370*/  FMUL.FTZ R163, R135, R46 ;  /* 0x0000002e87a37220 */ /* 0x008fe20000410000 */
[----:B------:R-:W-:Y:S01]  /*1380*/  BAR.SYNC.DEFER_BLOCKING 0x0 ;  /* 0x0000000000007b1d */ /* 0x000fe20000010000 */
[----:B-1----:R-:W-:-:S02]  /*1390*/  FADD.FTZ R127, R28, R78 ;  /* 0x0000004e1c7f7221 */ /* 0x002fc40000010000 */
[----:B------:R-:W-:-:S03]  /*13a0*/  FMUL.FTZ R146, R136, R128 ;  /* 0x0000008088927220 */ /* 0x000fc60000410000 */
[----:B------:R-:W0:Y:S01]  /*13b0*/  MUFU.EX2 R138, R138 ;  /* 0x0000008a008a7308 */ /* 0x000e220000000800 */
[----:B------:R1:W3:Y:S01]  /*13c0*/  @P2 LDS R135, [R82.X4+0x128c] ;  /* 0x00128c0052872984 */ /* 0x0002e20000004800 */
[C---:B------:R-:W-:Y:S02]  /*13d0*/  FMUL.FTZ R142, R136.reuse, R124 ;  /* 0x0000007c888e7220 */ /* 0x040fe40000410000 */
[----:B------:R-:W-:-:S04]  /*13e0*/  FMUL.FTZ R144, R136, R127 ;  /* 0x0000007f88907220 */ /* 0x000fc80000410000 */
[----:B------:R-:W4:Y:S01]  /*13f0*/  MUFU.EX2 R140, R140 ;  /* 0x0000008c008c7308 */ /* 0x000f220000000800 */
[----:B------:R-:W-:Y:S01]  /*1400*/  FADD.FTZ R129, R30, R78 ;  /* 0x0000004e1e817221 */ /* 0x000fe20000010000 */
[----:B------:R-:W-:Y:S01]  /*1410*/  MOV R141, RZ ;  /* 0x000000ff008d7202 */ /* 0x000fe20000000f00 */
[----:B------:R-:W-:-:S05]  /*1420*/  @P0 IMAD.WIDE R120, R121, 0x8, R2 ;  /* 0x0000000879780825 */ /* 0x000fca00078e0202 */
[----:B------:R-:W0:Y:S01]  /*1430*/  MUFU.EX2 R146, R146 ;  /* 0x0000009200927308 */ /* 0x000e220000000800 */
[----:B------:R-:W-:Y:S01]  /*1440*/  FADD.FTZ R126, R29, R78 ;  /* 0x0000004e1d7e7221 */ /* 0x000fe20000010000 */
[----:B------:R0:W5:Y:S01]  /*1450*/  @P0 LDG.E R141, [R120.64+0x4] ;  /* 0x00000406788d0981 */ /* 0x000162000c1e1900 */
[----:B------:R-:W-:-:S05]  /*1460*/  FMUL.FTZ R139, R136, R129 ;  /* 0x00000081888b7220 */ /* 0x000fca0000410000 */
[----:B------:R-:W1:Y:S01]  /*1470*/  MUFU.EX2 R142, R142 ;  /* 0x0000008e008e7308 */ /* 0x000e620000000800 */
[----:B------:R-:W-:Y:S02]  /*1480*/  FMUL.FTZ R137, R40, R115 ;  /* 0x0000007328897220 */ /* 0x000fe40000410000 */
[----:B------:R-:W-:-:S05]  /*1490*/  FMUL.FTZ R134, R41, R112 ;  /* 0x0000007029867220 */ /* 0x000fca0000410000 */
[----:B------:R-:W1:Y:S01]  /*14a0*/  MUFU.EX2 R144, R144 ;  /* 0x0000009000907308 */ /* 0x000e620000000800 */
[----:B0-----:R-:W-:Y:S02]  /*14b0*/  FMUL.FTZ R120, R136, R126 ;  /* 0x0000007e88787220 */ /* 0x001fe40000410000 */
[----:B------:R-:W-:Y:S01]  /*14c0*/  FMUL.FTZ R133, R36, R111 ;  /* 0x0000006f24857220 */ /* 0x000fe20000410000 */
[----:B------:R-:W-:Y:S01]  /*14d0*/  BSSY B0, `(.L_x_7589) ;  /* 0x0000021000007945 */ /* 0x000fe20003800000 */
[----:B------:R-:W-:-:S03]  /*14e0*/  FMUL.FTZ R132, R43, R110 ;  /* 0x0000006e2b847220 */ /* 0x000fc60000410000 */
[----:B------:R-:W0:Y:S01]  /*14f0*/  MUFU.EX2 R160, R139 ;  /* 0x0000008b00a07308 */ /* 0x000e220000000800 */
[----:B------:R-:W-:Y:S02]  /*1500*/  FMUL.FTZ R130, R37, R108 ;  /* 0x0000006c25827220 */ /* 0x000fe40000410000 */
[----:B------:R-:W-:Y:S02]  /*1510*/  FMUL.FTZ R143, R157, R138 ;  /* 0x0000008a9d8f7220 */ /* 0x000fe40000410000 */
[----:B------:R-:W-:Y:S02]  /*1520*/  FMUL.FTZ R121, R38, R109 ;  /* 0x0000006d26797220 */ /* 0x000fe40000410000 */
[----:B------:R-:W-:Y:S02]  /*1530*/  FMUL.FTZ R159, R137, R44 ;  /* 0x0000002c899f7220 */ /* 0x000fe40000410000 */
[----:B------:R-:W-:Y:S01]  /*1540*/  FMUL.FTZ R161, R134, R45 ;  /* 0x0000002d86a17220 */ /* 0x000fe20000410000 */
[----:B------:R0:W1:Y:S01]  /*1550*/  MUFU.EX2 R158, R120 ;  /* 0x00000078009e7308 */ /* 0x0000620000000800 */
[----:B------:R-:W-:-:S02]  /*1560*/  FMUL.FTZ R167, R133, R48 ;  /* 0x0000003085a77220 */ /* 0x000fc40000410000 */
[----:B----4-:R-:W-:Y:S02]  /*1570*/  FMUL.FTZ R143, R140, R143 ;  /* 0x0000008f8c8f7220 */ /* 0x010fe40000410000 */
[----:B------:R-:W-:Y:S02]  /*1580*/  FMUL.FTZ R165, R132, R47 ;  /* 0x0000002f84a57220 */ /* 0x000fe40000410000 */
[----:B------:R-:W-:Y:S02]  /*1590*/  FMUL.FTZ R169, R130, R49 ;  /* 0x0000003182a97220 */ /* 0x000fe40000410000 */
[----:B0-----:R-:W-:Y:S02]  /*15a0*/  FMUL.FTZ R120, R39, R106 ;  /* 0x0000006a27787220 */ /* 0x001fe40000410000 */
[----:B------:R-:W-:Y:S02]  /*15b0*/  FMUL.FTZ R171, R121, R50 ;  /* 0x0000003279ab7220 */ /* 0x000fe40000410000 */
[----:B------:R-:W-:-:S02]  /*15c0*/  FFMA.FTZ R133, R159, R138, R161 ;  /* 0x0000008a9f857223 */ /* 0x000fc400000100a1 */
[-C--:B--2---:R-:W-:Y:S02]  /*15d0*/  FMUL.FTZ R149, R24, R152.reuse ;  /* 0x0000009818957220 */ /* 0x084fe40000410000 */
[-C--:B------:R-:W-:Y:S02]  /*15e0*/  FMUL.FTZ R145, R25, R152.reuse ;  /* 0x0000009819917220 */ /* 0x080fe40000410000 */
[-C--:B------:R-:W-:Y:S02]  /*15f0*/  FMUL.FTZ R139, R26, R152.reuse ;  /* 0x000000981a8b7220 */ /* 0x080fe40000410000 */
[-C--:B------:R-:W-:Y:S02]  /*1600*/  FMUL.FTZ R151, R27, R152.reuse ;  /* 0x000000981b977220 */ /* 0x080fe40000410000 */
[-C--:B------:R-:W-:Y:S02]  /*1610*/  FMUL.FTZ R136, R20, R152.reuse ;  /* 0x0000009814887220 */ /* 0x080fe40000410000 */
[----:B------:R-:W-:-:S02]  /*1620*/  FMUL.FTZ R150, R21, R152 ;  /* 0x0000009815967220 */ /* 0x000fc40000410000 */
[-C--:B------:R-:W-:Y:S02]  /*1630*/  FMUL.FTZ R147, R22, R152.reuse ;  /* 0x0000009816937220 */ /* 0x080fe40000410000 */
[----:B------:R-:W-:-:S04]  /*1640*/  FMUL.FTZ R152, R23, R152 ;  /* 0x0000009817987220 */ /* 0x000fc80000410000 */
[----:B------:R-:W-:Y:S01]  /*1650*/  FFMA.FTZ R137, R146, R152, R147 ;  /* 0x0000009892897223 */ /* 0x000fe20000010093 */
[----:B------:R-:W-:Y:S05]  /*1660*/  @P2 BRA `(.L_x_7590) ;  /* 0x0000007000002947 */ /* 0x000fea0003800000 */
[----:B-1-3--:R-:W-:Y:S02]  /*1670*/  ISETP.NE.AND P0, PT, R91, c[0x0][0x174], PT ;  /* 0x00005d005b007a0c */ /* 0x00afe40003f05270 */
[----:B------:R-:W-:-:S11]  /*1680*/  MOV R135, 0x3f800000 ;  /* 0x3f80000000877802 */ /* 0x000fd60000000f00 */
[----:B------:R-:W-:-:S04]  /*1690*/  @P0 LEA.HI R121, R91, R91, RZ, 0x1 ;  /* 0x0000005b5b790211 */ /* 0x000fc800078f08ff */
[----:B------:R-:W-:-:S04]  /*16a0*/  @P0 LOP3.LUT R130, R121, 0xfffffe, RZ, 0xc0, !PT ;  /* 0x00fffffe79820812 */ /* 0x000fc800078ec0ff */
[----:B------:R-:W-:-:S04]  /*16b0*/  @P0 IADD3 R130, -R130, R91, RZ ;  /* 0x0000005b82820210 */ /* 0x000fc80007ffe1ff */
[----:B------:R-:W-:-:S05]  /*16c0*/  @P0 LEA R130, R130, R117, 0x8 ;  /* 0x0000007582820211 */ /* 0x000fca00078e40ff */
[----:B------:R0:W1:Y:S02]  /*16d0*/  @P0 LDS R135, [R130.X4+0xa88] ;  /* 0x000a880082870984 */ /* 0x0000640000004800 */
.L_x_7590:
[----:B-1-3--:R-:W-:Y:S05]  /*16e0*/  BSYNC B0 ;  /* 0x0000000000007941 */ /* 0x00afea0003800000 */
.L_x_7589:
[----:B------:R-:W-:Y:S01]  /*16f0*/  FMUL.FTZ R121, R146, R135 ;  /* 0x0000008792797220 */ /* 0x000fe20000410000 */
[----:B------:R-:W-:Y:S01]  /*1700*/  ISETP.GE.AND P0, PT, R92, 0x1, PT ;  /* 0x000000015c00780c */ /* 0x000fe20003f06270 */
[----:B------:R-:W-:Y:S01]  /*1710*/  FFMA.FTZ R133, R140, R133, R163 ;  /* 0x000000858c857223 */ /* 0x000fe200000100a3 */
[C---:B------:R-:W-:Y:S01]  /*1720*/  ISETP.NE.AND P3, PT, R155.reuse, 0x1f, PT ;  /* 0x0000001f9b00780c */ /* 0x040fe20003f65270 */
[C---:B------:R-:W-:Y:S01]  /*1730*/  FFMA.FTZ R137, R160.reuse, R137, R150 ;  /* 0x00000089a0897223 */ /* 0x040fe20000010096 */
[----:B------:R-:W-:Y:S01]  /*1740*/  ISETP.GE.U32.AND P4, PT, R155, 0x18, PT ;  /* 0x000000189b00780c */ /* 0x000fe20003f86070 */
[----:B------:R-:W-:Y:S01]  /*1750*/  FMUL.FTZ R121, R160, R121 ;  /* 0x00000079a0797220 */ /* 0x000fe20000410000 */
[----:B------:R-:W-:Y:S01]  /*1760*/  SHF.L.U32 R166, R117, 0x3, RZ ;  /* 0x0000000375a67819 */ /* 0x000fe200000006ff */
[----:B------:R-:W-:Y:S01]  /*1770*/  FFMA.FTZ R133, R142, R133, R165 ;  /* 0x000000858e857223 */ /* 0x000fe200000100a5 */
[----:B------:R-:W-:Y:S01]  /*1780*/  ISETP.NE.AND P5, PT, R82, RZ, PT ;  /* 0x000000ff5200720c */ /* 0x000fe20003fa5270 */
[----:B------:R-:W-:Y:S01]  /*1790*/  FMUL.FTZ R143, R142, R143 ;  /* 0x0000008f8e8f7220 */ /* 0x000fe20000410000 */
[----:B------:R-:W-:Y:S01]  /*17a0*/  LEA R131, R131, R82, 0x8 ;  /* 0x0000005283837211 */ /* 0x000fe200078e40ff */
[C---:B------:R-:W-:Y:S01]  /*17b0*/  FFMA.FTZ R137, R158.reuse, R137, R136 ;  /* 0x000000899e897223 */ /* 0x040fe20000010088 */
[----:B------:R-:W-:Y:S01]  /*17c0*/  BSSY B0, `(.L_x_7591) ;  /* 0x00000a5000007945 */ /* 0x000fe20003800000 */
[----:B------:R-:W-:-:S02]  /*17d0*/  FMUL.FTZ R121, R158, R121 ;  /* 0x000000799e797220 */ /* 0x000fc40000410000 */
[C---:B------:R-:W-:Y:S02]  /*17e0*/  FFMA.FTZ R133, R144.reuse, R133, R167 ;  /* 0x0000008590857223 */ /* 0x040fe400000100a7 */
[C---:B------:R-:W-:Y:S02]  /*17f0*/  FMUL.FTZ R143, R144.reuse, R143 ;  /* 0x0000008f908f7220 */ /* 0x040fe40000410000 */
[C---:B------:R-:W-:Y:S02]  /*1800*/  FFMA.FTZ R137, R144.reuse, R137, R151 ;  /* 0x0000008990897223 */ /* 0x040fe40000010097 */
[----:B------:R-:W-:Y:S02]  /*1810*/  FMUL.FTZ R121, R144, R121 ;  /* 0x0000007990797220 */ /* 0x000fe40000410000 */
[C---:B------:R-:W-:Y:S02]  /*1820*/  FFMA.FTZ R133, R158.reuse, R133, R169 ;  /* 0x000000859e857223 */ /* 0x040fe400000100a9 */
[----:B------:R-:W-:-:S02]  /*1830*/  FMUL.FTZ R143, R158, R143 ;  /* 0x0000008f9e8f7220 */ /* 0x000fc40000410000 */
[----:B------:R-:W-:Y:S02]  /*1840*/  FFMA.FTZ R137, R142, R137, R139 ;  /* 0x000000898e897223 */ /* 0x000fe4000001008b */
[----:B------:R-:W-:Y:S02]  /*1850*/  FMUL.FTZ R173, R120, R51 ;  /* 0x0000003378ad7220 */ /* 0x000fe40000410000 */
[----:B------:R-:W-:Y:S02]  /*1860*/  FMUL.FTZ R121, R142, R121 ;  /* 0x000000798e797220 */ /* 0x000fe40000410000 */
[C---:B------:R-:W-:Y:S02]  /*1870*/  FFMA.FTZ R133, R160.reuse, R133, R171 ;  /* 0x00000085a0857223 */ /* 0x040fe400000100ab */
[----:B------:R-:W-:Y:S02]  /*1880*/  FMUL.FTZ R143, R160, R143 ;  /* 0x0000008fa08f7220 */ /* 0x000fe40000410000 */
[----:B------:R-:W-:-:S02]  /*1890*/  FFMA.FTZ R137, R140, R137, R145 ;  /* 0x000000898c897223 */ /* 0x000fc40000010091 */
[----:B------:R-:W-:Y:S02]  /*18a0*/  FMUL.FTZ R121, R140, R121 ;  /* 0x000000798c797220 */ /* 0x000fe40000410000 */
[C---:B------:R-:W-:Y:S02]  /*18b0*/  FFMA.FTZ R133, R146.reuse, R133, R173 ;  /* 0x0000008592857223 */ /* 0x040fe400000100ad */
[----:B------:R-:W-:Y:S02]  /*18c0*/  FMUL.FTZ R132, R146, R143 ;  /* 0x0000008f92847220 */ /* 0x000fe40000410000 */
[C---:B------:R-:W-:Y:S01]  /*18d0*/  FFMA.FTZ R134, R138.reuse, R137, R149 ;  /* 0x000000898a867223 */ /* 0x040fe20000010095 */
[----:B------:R-:W1:Y:S01]  /*18e0*/  SHFL.UP PT, R120, R133, 0x1, RZ ;  /* 0x0420000085787989 */ /* 0x000e6200000e00ff */
[----:B------:R-:W-:-:S03]  /*18f0*/  FMUL.FTZ R143, R138, R121 ;  /* 0x000000798a8f7220 */ /* 0x000fc60000410000 */
[----:B------:R-:W2:Y:S04]  /*1900*/  SHFL.UP PT, R121, R132, 0x1, RZ ;  /* 0x0420000084797989 */ /* 0x000ea800000e00ff */
[----:B------:R-:W3:Y:S04]  /*1910*/  SHFL.DOWN PT, R137, R134, 0x1, 0x1f ;  /* 0x08201f0086897f89 */ /* 0x000ee800000e0000 */
[----:B0-----:R-:W0:Y:S01]  /*1920*/  SHFL.DOWN PT, R130, R143, 0x1, 0x1f ;  /* 0x08201f008f827f89 */ /* 0x001e2200000e0000 */
[C---:B-1----:R-:W-:Y:S02]  /*1930*/  @P0 FFMA.FTZ R133, R132.reuse, R120, R133 ;  /* 0x0000007884850223 */ /* 0x042fe40000010085 */
[----:B--2---:R-:W-:-:S03]  /*1940*/  @P0 FMUL.FTZ R132, R132, R121 ;  /* 0x0000007984840220 */ /* 0x004fc60000410000 */
[----:B------:R-:W1:Y:S01]  /*1950*/  SHFL.UP PT, R120, R133, 0x2, RZ ;  /* 0x0440000085787989 */ /* 0x000e6200000e00ff */
[----:B------:R-:W-:Y:S01]  /*1960*/  ISETP.GE.AND P0, PT, R92, 0x2, PT ;  /* 0x000000025c00780c */ /* 0x000fe20003f06270 */
[C---:B---3--:R-:W-:Y:S02]  /*1970*/  @P3 FFMA.FTZ R134, R143.reuse, R137, R134 ;  /* 0x000000898f863223 */ /* 0x048fe40000010086 */
[----:B------:R-:W2:Y:S01]  /*1980*/  SHFL.UP PT, R121, R132, 0x2, RZ ;  /* 0x0440000084797989 */ /* 0x000ea200000e00ff */
[----:B0-----:R-:W-:-:S03]  /*1990*/  @P3 FMUL.FTZ R143, R143, R130 ;  /* 0x000000828f8f3220 */ /* 0x001fc60000410000 */
[----:B------:R-:W0:Y:S01]  /*19a0*/  SHFL.DOWN PT, R137, R134, 0x2, 0x1f ;  /* 0x08401f0086897f89 */ /* 0x000e2200000e0000 */
[----:B------:R-:W-:-:S03]  /*19b0*/  ISETP.GE.U32.AND P3, PT, R155, 0x1e, PT ;  /* 0x0000001e9b00780c */ /* 0x000fc60003f66070 */
[----:B------:R-:W3:Y:S02]  /*19c0*/  SHFL.DOWN PT, R130, R143, 0x2, 0x1f ;  /* 0x08401f008f827f89 */ /* 0x000ee400000e0000 */
[C---:B-1----:R-:W-:Y:S02]  /*19d0*/  @P0 FFMA.FTZ R133, R132.reuse, R120, R133 ;  /* 0x0000007884850223 */ /* 0x042fe40000010085 */
[----:B--2---:R-:W-:-:S03]  /*19e0*/  @P0 FMUL.FTZ R132, R132, R121 ;  /* 0x0000007984840220 */ /* 0x004fc60000410000 */
[----:B------:R-:W1:Y:S01]  /*19f0*/  SHFL.UP PT, R120, R133, 0x4, RZ ;  /* 0x0480000085787989 */ /* 0x000e6200000e00ff */
[----:B------:R-:W-:Y:S02]  /*1a00*/  ISETP.GE.AND P0, PT, R92, 0x4, PT ;  /* 0x000000045c00780c */ /* 0x000fe40003f06270 */
[C---:B0-----:R-:W-:Y:S01]  /*1a10*/  @!P3 FFMA.FTZ R134, R143.reuse, R137, R134 ;  /* 0x000000898f86b223 */ /* 0x041fe20000010086 */
[----:B------:R-:W0:Y:S01]  /*1a20*/  SHFL.UP PT, R121, R132, 0x4, RZ ;  /* 0x0480000084797989 */ /* 0x000e2200000e00ff */
[----:B---3--:R-:W-:-:S03]  /*1a30*/  @!P3 FMUL.FTZ R143, R143, R130 ;  /* 0x000000828f8fb220 */ /* 0x008fc60000410000 */
[----:B------:R-:W2:Y:S01]  /*1a40*/  SHFL.DOWN PT, R137, R134, 0x4, 0x1f ;  /* 0x08801f0086897f89 */ /* 0x000ea200000e0000 */
[----:B------:R-:W-:-:S03]  /*1a50*/  ISETP.GE.U32.AND P3, PT, R155, 0x1c, PT ;  /* 0x0000001c9b00780c */ /* 0x000fc60003f66070 */
[----:B------:R-:W3:Y:S02]  /*1a60*/  SHFL.DOWN PT, R130, R143, 0x4, 0x1f ;  /* 0x08801f008f827f89 */ /* 0x000ee400000e0000 */
[C---:B-1----:R-:W-:Y:S01]  /*1a70*/  @P0 FFMA.FTZ R133, R132.reuse, R120, R133 ;  /* 0x0000007884850223 */ /* 0x042fe20000010085 */
[----:B------:R-:W-:Y:S01]  /*1a80*/  MOV R120, 0x3f800000 ;  /* 0x3f80000000787802 */ /* 0x000fe20000000f00 */
[----:B0-----:R-:W-:Y:S01]  /*1a90*/  @P0 FMUL.FTZ R132, R132, R121 ;  /* 0x0000007984840220 */ /* 0x001fe20000410000 */
[----:B------:R-:W-:Y:S01]  /*1aa0*/  ISETP.GE.AND P0, PT, R91, c[0x0][0x174], PT ;  /* 0x00005d005b007a0c */ /* 0x000fe20003f06270 */
[----:B------:R-:W-:-:S04]  /*1ab0*/  HFMA2.MMA R121, -RZ, RZ, 0, 0 ;  /* 0x00000000ff797435 */ /* 0x000fc800000001ff */
[----:B--2---:R-:W-:Y:S01]  /*1ac0*/  @!P3 FFMA.FTZ R134, R143, R137, R134 ;  /* 0x000000898f86b223 */ /* 0x004fe20000010086 */
[----:B------:R-:W-:Y:S01]  /*1ad0*/  ISETP.NE.OR P0, PT, R155, RZ, P0 ;  /* 0x000000ff9b00720c */ /* 0x000fe20000705670 */
[----:B------:R-:W-:Y:S01]  /*1ae0*/  SHFL.UP PT, R137, R132, 0x8, RZ ;  /* 0x0500000084897989 */ /* 0x000fe200000e00ff */
[----:B---3--:R-:W-:Y:S01]  /*1af0*/  @!P3 FMUL.FTZ R143, R143, R130 ;  /* 0x000000828f8fb220 */ /* 0x008fe20000410000 */
[C---:B------:R-:W-:Y:S02]  /*1b00*/  ISETP.GE.AND P3, PT, R92.reuse, 0x8, PT ;  /* 0x000000085c00780c */ /* 0x040fe40003f66270 */
[----:B------:R-:W0:Y:S04]  /*1b10*/  SHFL.UP PT, R130, R133, 0x8, RZ ;  /* 0x0500000085827989 */ /* 0x000e2800000e00ff */
[----:B------:R-:W1:Y:S04]  /*1b20*/  SHFL.DOWN PT, R153, R134, 0x8, 0x1f ;  /* 0x09001f0086997f89 */ /* 0x000e6800000e0000 */
[----:B------:R-:W2:Y:S04]  /*1b30*/  SHFL.DOWN PT, R156, R143, 0x8, 0x1f ;  /* 0x09001f008f9c7f89 */ /* 0x000ea800000e0000 */
[----:B------:R-:W-:Y:S01]  /*1b40*/  @!P0 LDS.64 R120, [R166+0x1308] ;  /* 0x00130800a6788984 */ /* 0x000fe20000000a00 */
        /* <DEDUP_REMOVED lines=22> */
[----:B------:R-:W-:Y:S02]  /*1cb0*/  FADD.FTZ R130, -R159, R156 ;  /* 0x0000009c9f827221 */ /* 0x000fe40000010100 */
[----:B-1----:R-:W-:Y:S02]  /*1cc0*/  @P2 FFMA.FTZ R137, R162, R137, R153 ;  /* 0x00000089a2892223 */ /* 0x002fe40000010099 */
[-C--:B------:R-:W-:Y:S01]  /*1cd0*/  FFMA.FTZ R162, R138, R156.reuse, R161 ;  /* 0x0000009c8aa27223 */ /* 0x080fe200000100a1 */
[----:B------:R-:W-:Y:S01]  /*1ce0*/  SHFL.IDX PT, R153, R134, RZ, 0x1f ;  /* 0x00001fff86997589 */ /* 0x000fe200000e0000 */
[----:B------:R-:W-:Y:S02]  /*1cf0*/  FFMA.FTZ R156, R24, R156, RZ ;  /* 0x0000009c189c7223 */ /* 0x000fe400000100ff */
[----:B------:R-:W-:Y:S02]  /*1d00*/  FFMA.FTZ R135, R137, R135, R152 ;  /* 0x0000008789877223 */ /* 0x000fe40000010098 */
[-C--:B------:R-:W-:Y:S01]  /*1d10*/  FFMA.FTZ R164, R140, R162.reuse, R163 ;  /* 0x000000a28ca47223 */ /* 0x080fe200000100a3 */
[----:B------:R0:W1:Y:S01]  /*1d20*/  SHFL.IDX PT, R152, R143, RZ, 0x1f ;  /* 0x00001fff8f987589 */ /* 0x00006200000e0000 */
        /* <DEDUP_REMOVED lines=8> */
[C---:B0-----:R-:W-:Y:S02]  /*1db0*/  FFMA.FTZ R143, R158.reuse, R147, R136 ;  /* 0x000000939e8f7223 */ /* 0x041fe40000010088 */
[-C--:B------:R-:W-:Y:S02]  /*1dc0*/  FFMA.FTZ R158, R158, R150.reuse, R169 ;  /* 0x000000969e9e7223 */ /* 0x080fe400000100a9 */
[----:B------:R-:W-:Y:S02]  /*1dd0*/  FADD.FTZ R136, -R167, R150 ;  /* 0x00000096a7887221 */ /* 0x000fe40000010100 */
[----:B------:R-:W-:Y:S02]  /*1de0*/  FFMA.FTZ R150, R20, R150, R141 ;  /* 0x0000009614967223 */ /* 0x000fe4000001008d */
[----:B------:R-:W-:-:S02]  /*1df0*/  FFMA.FTZ R141, R144, R143, R151 ;  /* 0x0000008f908d7223 */ /* 0x000fc40000010097 */
[-C--:B------:R-:W-:Y:S02]  /*1e00*/  FFMA.FTZ R160, R160, R158.reuse, R171 ;  /* 0x0000009ea0a07223 */ /* 0x080fe400000100ab */
[----:B------:R-:W-:Y:S02]  /*1e10*/  FFMA.FTZ R139, R142, R141, R139 ;  /* 0x0000008d8e8b7223 */ /* 0x000fe4000001008b */
[----:B------:R-:W-:Y:S01]  /*1e20*/  FFMA.FTZ R151, R21, R158, R150 ;  /* 0x0000009e15977223 */ /* 0x000fe20000010096 */
[----:B------:R-:W-:Y:S01]  /*1e30*/  P2R R150, PR, RZ, 0x20 ;  /* 0x00000020ff967803 */ /* 0x000fe20000000000 */
[----:B------:R-:W-:Y:S02]  /*1e40*/  FFMA.FTZ R145, R140, R139, R145 ;  /* 0x0000008b8c917223 */ /* 0x000fe40000010091 */
[-C--:B------:R-:W-:Y:S02]  /*1e50*/  FFMA.FTZ R146, R146, R160.reuse, R173 ;  /* 0x000000a092927223 */ /* 0x080fe400000100ad */
[----:B------:R-:W-:-:S02]  /*1e60*/  FFMA.FTZ R151, R22, R160, R151 ;  /* 0x000000a016977223 */ /* 0x000fc40000010097 */
[----:B------:R-:W-:Y:S02]  /*1e70*/  FFMA.FTZ R149, R138, R145, R149 ;  /* 0x000000918a957223 */ /* 0x000fe40000010095 */
[C---:B-1----:R-:W-:Y:S02]  /*1e80*/  FMUL.FTZ R168, R152.reuse, R120 ;  /* 0x0000007898a87220 */ /* 0x042fe40000410000 */
[----:B------:R-:W-:Y:S02]  /*1e90*/  FFMA.FTZ R120, R23, R146, R151 ;  /* 0x0000009217787223 */ /* 0x000fe40000010097 */
[----:B------:R-:W-:Y:S02]  /*1ea0*/  FMUL.FTZ R151, R149, R123 ;  /* 0x0000007b95977220 */ /* 0x000fe40000410000 */
[----:B------:R-:W-:Y:S02]  /*1eb0*/  FADD.FTZ R144, -R169, R158 ;  /* 0x0000009ea9907221 */ /* 0x000fe40000010100 */
[----:B------:R-:W-:-:S02]  /*1ec0*/  FFMA.FTZ R169, R152, R121, R153 ;  /* 0x0000007998a97223 */ /* 0x000fc40000010099 */
[----:B------:R-:W-:Y:S02]  /*1ed0*/  FMUL.FTZ R138, R145, R122 ;  /* 0x0000007a918a7220 */ /* 0x000fe40000410000 */
[----:B------:R-:W-:Y:S01]  /*1ee0*/  FFMA.FTZ R153, R130, R151, RZ ;  /* 0x0000009782997223 */ /* 0x000fe200000100ff */
[----:B------:R-:W-:Y:S01]  /*1ef0*/  @!P5 STS.64 [R166+0x1308], R168 ;  /* 0x001308a8a600d388 */ /* 0x000fe20000000a00 */
[----:B------:R-:W-:Y:S02]  /*1f00*/  FMUL.FTZ R167, R137, R129 ;  /* 0x0000008189a77220 */ /* 0x000fe40000410000 */
[----:B------:R-:W-:Y:S02]  /*1f10*/  FADD.FTZ R133, -R163, R164 ;  /* 0x000000a4a3857221 */ /* 0x000fe40000010100 */
[----:B------:R-:W-:Y:S02]  /*1f20*/  FMUL.FTZ R157, R139, R125 ;  /* 0x0000007d8b9d7220 */ /* 0x000fe40000410000 */
[----:B------:R-:W-:-:S02]  /*1f30*/  FFMA.FTZ R140, R132, R138, R153 ;  /* 0x0000008a848c7223 */ /* 0x000fc40000010099 */
[----:B------:R-:W-:Y:S02]  /*1f40*/  FMUL.FTZ R159, R38, R167 ;  /* 0x000000a7269f7220 */ /* 0x000fe40000410000 */
[----:B------:R-:W-:Y:S02]  /*1f50*/  FADD.FTZ R121, -R173, R146 ;  /* 0x00000092ad797221 */ /* 0x000fe40000010100 */
[----:B------:R-:W-:Y:S01]  /*1f60*/  FADD.FTZ R134, -R165, R162 ;  /* 0x000000a2a5867221 */ /* 0x000fe20000010100 */
[----:B------:R0:W-:Y:S01]  /*1f70*/  STS [R94.X4+0x448], R159 ;  /* 0x0004489f5e007388 */ /* 0x0001e20000004800 */
[----:B------:R-:W-:Y:S02]  /*1f80*/  FMUL.FTZ R146, R141, R124 ;  /* 0x0000007c8d927220 */ /* 0x000fe40000410000 */
[----:B------:R-:W-:Y:S02]  /*1f90*/  FFMA.FTZ R153, R133, R157, R140 ;  /* 0x0000009d85997223 */ /* 0x000fe4000001008c */
[----:B------:R-:W-:-:S02]  /*1fa0*/  FMUL.FTZ R156, R135, R128 ;  /* 0x00000080879c7220 */ /* 0x000fc40000410000 */
[----:B------:R-:W-:Y:S02]  /*1fb0*/  FFMA.FTZ R153, R134, R146, R153 ;  /* 0x0000009286997223 */ /* 0x000fe40000010099 */
[----:B------:R-:W-:Y:S02]  /*1fc0*/  FMUL.FTZ R163, R39, R156 ;  /* 0x0000009c27a37220 */ /* 0x000fe40000410000 */
[----:B0-----:R-:W-:Y:S01]  /*1fd0*/  FMUL.FTZ R159, R43, R146 ;  /* 0x000000922b9f7220 */ /* 0x001fe20000410000 */
[----:B------:R-:W-:Y:S01]  /*1fe0*/  IADD3 R146, -R131, c[0x0][0x168], RZ ;  /* 0x00005a0083927a10 */ /* 0x000fe20007ffe1ff */
        /* <DEDUP_REMOVED lines=8> */
[----:B------:R-:W-:Y:S01]  /*2070*/  SHF.L.U64.HI R138, R114, 0x2, R119 ;  /* 0x00000002728a7819 */ /* 0x000fe20000010277 */
[----:B------:R-:W-:Y:S01]  /*2080*/  FMUL.FTZ R151, R40, R151 ;  /* 0x0000009728977220 */ /* 0x000fe20000410000 */
[----:B------:R-:W-:Y:S01]  /*2090*/  STS [R94.X4+0x444], R165 ;  /* 0x000444a55e007388 */ /* 0x000fe20000004800 */
[-C--:B0-----:R-:W-:Y:S02]  /*20a0*/  FMUL.FTZ R163, R36, R161.reuse ;  /* 0x000000a124a37220 */ /* 0x081fe40000410000 */
[----:B------:R-:W-:Y:S01]  /*20b0*/  FFMA.FTZ R153, R136, R161, R153 ;  /* 0x000000a188997223 */ /* 0x000fe20000010099 */
[----:B------:R0:W-:Y:S01]  /*20c0*/  STS [R94.X4+0x438], R157 ;  /* 0x0004389d5e007388 */ /* 0x0001e20000004800 */
[----:B------:R-:W-:Y:S01]  /*20d0*/  FADD.FTZ R142, -R171, R160 ;  /* 0x000000a0ab8e7221 */ /* 0x000fe20000010100 */
[----:B-1----:R-:W-:Y:S01]  /*20e0*/  SHF.L.U32 R159, R114, 0x2, RZ ;  /* 0x00000002729f7819 */ /* 0x002fe200000006ff */
[----:B------:R-:W-:Y:S01]  /*20f0*/  FFMA.FTZ R153, R144, R150, R153 ;  /* 0x0000009690997223 */ /* 0x000fe20000010099 */
[----:B------:R1:W-:Y:S01]  /*2100*/  STS [R94.X4+0x440], R163 ;  /* 0x000440a35e007388 */ /* 0x0003e20000004800 */
[----:B------:R-:W-:-:S02]  /*2110*/  IMAD R138, R138, c[0x0][0x2b0], RZ ;  /* 0x0000ac008a8a7a24 */ /* 0x000fc400078e02ff */
[----:B------:R-:W-:Y:S01]  /*2120*/  FFMA.FTZ R140, R142, R167, R153 ;  /* 0x000000a78e8c7223 */ /* 0x000fe20000010099 */
        /* <DEDUP_REMOVED lines=14> */
.L_x_7592:
[----:B-1----:R-:W-:Y:S05]  /*2210*/  BSYNC B0 ;  /* 0x0000000000007941 */ /* 0x002fea0003800000 */
.L_x_7591:
        /* <DEDUP_REMOVED lines=15> */
.L_x_7594:
[----:B0-----:R-:W-:Y:S05]  /*2310*/  BSYNC B0 ;  /* 0x0000000000007941 */ /* 0x001fea0003800000 */
.L_x_7593:
[----:B-1----:R0:W1:Y:S01]  /*2320*/  LDS R131, [R97.X4+0x530] ;  /* 0x0005300061837984 */ /* 0x0020620000004800 */
[----:B------:R-:W-:Y:S01]  /*2330*/  BSSY B0, `(.L_x_7595) ;  /* 0x0000005000007945 */ /* 0x000fe20003800000 */
[----:B------:R-:W-:Y:S05]  /*2340*/  @!P0 BRA `(.L_x_7596) ;  /* 0x0000003000008947 */ /* 0x000fea0003800000 */
[----:B------:R-:W-:-:S05]  /*2350*/  IMAD.WIDE.U32 R150, R159, c[0x0][0x2b0], R64 ;  /* 0x0000ac009f967a25 */ /* 0x000fca00078e0040 */
[----:B------:R-:W-:-:S05]  /*2360*/  IADD3 R151, R157, R151, RZ ;  /* 0x000000979d977210 */ /* 0x000fca0007ffe0ff */
[----:B-1----:R1:W-:Y:S02]  /*2370*/  RED.E.ADD.F32.FTZ.RN.STRONG.GPU [R150.64], R131 ;  /* 0x000000839600798e */ /* 0x0023e4000c10e786 */
.L_x_7596:
[----:B------:R-:W-:Y:S05]  /*2380*/  BSYNC B0 ;  /* 0x0000000000007941 */ /* 0x000fea0003800000 */
.L_x_7595:
[----:B-1----:R1:W2:Y:S01]  /*2390*/  LDS R131, [R98.X4+0x5b0] ;  /* 0x0005b00062837984 */ /* 0x0022a20000004800 */
[----:B------:R-:W-:Y:S01]  /*23a0*/  BSSY B0, `(.L_x_7597) ;  /* 0x0000005000007945 */ /* 0x000fe20003800000 */
[----:B------:R-:W-:Y:S05]  /*23b0*/  @!P1 BRA `(.L_x_7598) ;  /* 0x0000003000009947 */ /* 0x000fea0003800000 */
[----:B------:R-:W-:-:S05]  /*23c0*/  IMAD.WIDE.U32 R150, R159, c[0x0][0x2b0], R66 ;  /* 0x0000ac009f967a25 */ /* 0x000fca00078e0042 */
[----:B------:R-:W-:-:S05]  /*23d0*/  IADD3 R151, R157, R151, RZ ;  /* 0x000000979d977210 */ /* 0x000fca0007ffe0ff */
[----:B--2---:R2:W-:Y:S02]  /*23e0*/  RED.E.ADD.F32.FTZ.RN.STRONG.GPU [R150.64], R131 ;  /* 0x000000839600798e */ /* 0x0045e4000c10e786 */
.L_x_7598:
[----:B------:R-:W-:Y:S05]  /*23f0*/  BSYNC B0 ;  /* 0x0000000000007941 */ /* 0x000fea0003800000 */
.L_x_7597:
[----:B--2---:R2:W3:Y:S01]  /*2400*/  LDS R131, [R99.X4+0x630] ;  /* 0x0006300063837984 */ /* 0x0044e20000004800 */
[----:B------:R-:W-:Y:S01]  /*2410*/  BSSY B0, `(.L_x_7599) ;  /* 0x0000005000007945 */ /* 0x000fe20003800000 */
[----:B------:R-:W-:Y:S05]  /*2420*/  @!P2 BRA `(.L_x_7600) ;  /* 0x000000300000a947 */ /* 0x000fea0003800000 */
[----:B------:R-:W-:-:S05]  /*2430*/  IMAD.WIDE.U32 R150, R159, c[0x0][0x2b0], R68 ;  /* 0x0000ac009f967a25 */ /* 0x000fca00078e0044 */
[----:B------:R-:W-:-:S05]  /*2440*/  IADD3 R151, R157, R151, RZ ;  /* 0x000000979d977210 */ /* 0x000fca0007ffe0ff */
[----:B---3--:R3:W-:Y:S02]  /*2450*/  RED.E.ADD.F32.FTZ.RN.STRONG.GPU [R150.64], R131 ;  /* 0x000000839600798e */ /* 0x0087e4000c10e786 */
.L_x_7600:
[----:B------:R-:W-:Y:S05]  /*2460*/  BSYNC B0 ;  /* 0x0000000000007941 */ /* 0x000fea0003800000 */
.L_x_7599:
[----:B---3--:R3:W4:Y:S01]  /*2470*/  LDS R131, [R101.X4+0x6b0] ;  /* 0x0006b00065837984 */ /* 0x0087220000004800 */
[----:B------:R-:W-:Y:S01]  /*2480*/  BSSY B0, `(.L_x_7601) ;  /* 0x0000005000007945 */ /* 0x000fe20003800000 */
[----:B------:R-:W-:Y:S05]  /*2490*/  @!P3 BRA `(.L_x_7602) ;  /* 0x000000300000b947 */ /* 0x000fea0003800000 */
[----:B------:R-:W-:-:S05]  /*24a0*/  IMAD.WIDE.U32 R150, R159, c[0x0][0x2b0], R70 ;  /* 0x0000ac009f967a25 */ /* 0x000fca00078e0046 */
[----:B------:R-:W-:-:S05]  /*24b0*/  IADD3 R151, R157, R151, RZ ;  /* 0x000000979d977210 */ /* 0x000fca0007ffe0ff */
[----:B----4-:R4:W-:Y:S02]  /*24c0*/  RED.E.ADD.F32.FTZ.RN.STRONG.GPU [R150.64], R131 ;  /* 0x000000839600798e */ /* 0x0109e4000c10e786 */
.L_x_7602:
[----:B------:R-:W-:Y:S05]  /*24d0*/  BSYNC B0 ;  /* 0x0000000000007941 */ /* 0x000fea0003800000 */
.L_x_7601:
[----:B----4-:R4:W0:Y:S01]  /*24e0*/  LDS R131, [R102.X4+0x730] ;  /* 0x0007300066837984 */ /* 0x0108220000004800 */
[----:B------:R-:W-:Y:S01]  /*24f0*/  BSSY B0, `(.L_x_7603) ;  /* 0x0000006000007945 */ /* 0x000fe20003800000 */
[----:B------:R-:W-:Y:S01]  /*2500*/  IMAD.WIDE.U32 R152, R159, c[0x0][0x2b0], R74 ;  /* 0x0000ac009f987a25 */ /* 0x000fe200078e004a */
[----:B------:R-:W-:Y:S05]  /*2510*/  @!P4 BRA `(.L_x_7604) ;  /* 0x000000300000c947 */ /* 0x000fea0003800000 */
[----:B------:R-:W-:-:S05]  /*2520*/  IMAD.WIDE.U32 R150, R159, c[0x0][0x2b0], R72 ;  /* 0x0000ac009f967a25 */ /* 0x000fca00078e0048 */
[----:B------:R-:W-:-:S05]  /*2530*/  IADD3 R151, R157, R151, RZ ;  /* 0x000000979d977210 */ /* 0x000fca0007ffe0ff */
[----:B0-----:R0:W-:Y:S02]  /*2540*/  RED.E.ADD.F32.FTZ.RN.STRONG.GPU [R150.64], R131 ;  /* 0x000000839600798e */ /* 0x0011e4000c10e786 */
.L_x_7604:
[----:B------:R-:W-:Y:S05]  /*2550*/  BSYNC B0 ;  /* 0x0000000000007941 */ /* 0x000fea0003800000 */
.L_x_7603:
[----:B0-----:R0:W1:Y:S01]  /*2560*/  LDS R131, [R103.X4+0x7b0] ;  /* 0x0007b00067837984 */ /* 0x0010620000004800 */
[----:B------:R-:W-:Y:S01]  /*2570*/  BSSY B0, `(.L_x_7605) ;  /* 0x0000005000007945 */ /* 0x000fe20003800000 */
[----:B------:R-:W-:Y:S05]  /*2580*/  @!P5 BRA `(.L_x_7606) ;  /* 0x000000300000d947 */ /* 0x000fea0003800000 */
[----:B------:R-:W-:Y:S02]  /*2590*/  IADD3 R151, R157, R153, RZ ;  /* 0x000000999d977210 */ /* 0x000fe40007ffe0ff */
[----:B------:R-:W-:-:S05]  /*25a0*/  MOV R150, R152 ;  /* 0x0000009800967202 */ /* 0x000fca0000000f00 */
[----:B-1----:R1:W-:Y:S02]  /*25b0*/  RED.E.ADD.F32.FTZ.RN.STRONG.GPU [R150.64], R131 ;  /* 0x000000839600798e */ /* 0x0023e4000c10e786 */
.L_x_7606:
[----:B------:R-:W-:Y:S05]  /*25c0*/  BSYNC B0 ;  /* 0x0000000000007941 */ /* 0x000fea0003800000 */
.L_x_7605:
[----:B-1----:R-:W1:Y:S01]  /*25d0*/  SHFL.DOWN PT, R151, R120, 0x1, 0x1f ;  /* 0x08201f0078977f89 */ /* 0x002e6200000e0000 */
[C---:B------:R-:W-:Y:S01]  /*25e0*/  ISETP.GT.AND P0, PT, R92.reuse, 0x1e, PT ;  /* 0x0000001e5c00780c */ /* 0x040fe20003f04270 */
[----:B------:R-:W-:Y:S01]  /*25f0*/  FMUL.FTZ R118, R49, R147 ;  /* 0x0000009331767220 */ /* 0x000fe20000410000 */
[----:B------:R-:W-:Y:S01]  /*2600*/  ISETP.NE.AND P1, PT, R92, RZ, PT ;  /* 0x000000ff5c00720c */ /* 0x000fe20003f25270 */
[----:B------:R-:W5:Y:S01]  /*2610*/  SHFL.DOWN PT, R131, R140, 0x1, 0x1f ;  /* 0x08201f008c837f89 */ /* 0x000f6200000e0000 */
        /* <DEDUP_REMOVED lines=12> */
[----:B-1----:R-:W-:Y:S02]  /*26e0*/  @!P0 FADD.FTZ R120, R120, R151 ;  /* 0x0000009778788221 */ /* 0x002fe40000010000 */
[----:B------:R-:W-:Y:S02]  /*26f0*/  FMUL.FTZ R46, R45, R145 ;  /* 0x000000912d2e7220 */ /* 0x000fe40000410000 */
[----:B-----5:R-:W-:Y:S01]  /*2700*/  @!P0 FADD.FTZ R140, R140, R131 ;  /* 0x000000838c8c8221 */ /* 0x020fe20000010000 */
[----:B------:R-:W1:Y:S01]  /*2710*/  SHFL.DOWN PT, R151, R120, 0x2, 0x1f ;  /* 0x08401f0078977f89 */ /* 0x000e6200000e0000 */
[----:B------:R-:W-:Y:S01]  /*2720*/  ISETP.GT.AND P0, PT, R92, 0x1d, PT ;  /* 0x0000001d5c00780c */ /* 0x000fe20003f04270 */
[C---:B------:R-:W-:Y:S02]  /*2730*/  FMUL.FTZ R137, R116.reuse, R137 ;  /* 0x0000008974897220 */ /* 0x040fe40000410000 */
[----:B------:R-:W5:Y:S01]  /*2740*/  SHFL.DOWN PT, R131, R140, 0x2, 0x1f ;  /* 0x08401f008c837f89 */ /* 0x000f6200000e0000 */
[----:B------:R-:W-:-:S02]  /*2750*/  FMUL.FTZ R141, R116, R141 ;  /* 0x0000008d748d7220 */ /* 0x000fc40000410000 */
[C---:B------:R-:W-:Y:S02]  /*2760*/  FMUL.FTZ R48, R116.reuse, R139 ;  /* 0x0000008b74307220 */ /* 0x040fe40000410000 */
[C---:B------:R-:W-:Y:S02]  /*2770*/  FMUL.FTZ R145, R116.reuse, R145 ;  /* 0x0000009174917220 */ /* 0x040fe40000410000 */
[----:B------:R-:W-:Y:S02]  /*2780*/  FMUL.FTZ R45, R116, R149 ;  /* 0x00000095742d7220 */ /* 0x000fe40000410000 */
[----:B------:R-:W-:Y:S02]  /*2790*/  FMUL.FTZ R136, R136, R121 ;  /* 0x0000007988887220 */ /* 0x000fe40000410000 */
[----:B------:R-:W-:Y:S02]  /*27a0*/  FMUL.FTZ R149, R44, R149 ;  /* 0x000000952c957220 */ /* 0x000fe40000410000 */
[----:B------:R-:W-:-:S02]  /*27b0*/  FFMA.FTZ R44, R37, R118, R147 ;  /* 0x00000076252c7223 */ /* 0x000fc40000010093 */
[----:B------:R-:W-:Y:S02]  /*27c0*/  FMUL.FTZ R137, R137, R142 ;  /* 0x0000008e89897220 */ /* 0x000fe40000410000 */
[----:B------:R-:W-:Y:S02]  /*27d0*/  FMUL.FTZ R141, R141, R134 ;  /* 0x000000868d8d7220 */ /* 0x000fe40000410000 */
[----:B------:R-:W-:Y:S02]  /*27e0*/  FMUL.FTZ R48, R48, R133 ;  /* 0x0000008530307220 */ /* 0x000fe40000410000 */
[----:B-1----:R-:W-:Y:S02]  /*27f0*/  @!P0 FADD.FTZ R120, R120, R151 ;  /* 0x0000009778788221 */ /* 0x002fe40000010000 */
[----:B------:R-:W-:Y:S02]  /*2800*/  FMUL.FTZ R145, R145, R132 ;  /* 0x0000008491917220 */ /* 0x000fe40000410000 */
[----:B-----5:R-:W-:Y:S01]  /*2810*/  @!P0 FADD.FTZ R140, R140, R131 ;  /* 0x000000838c8c8221 */ /* 0x020fe20000010000 */
[----:B------:R-:W1:Y:S01]  /*2820*/  SHFL.DOWN PT, R151, R120, 0x4, 0x1f ;  /* 0x08801f0078977f89 */ /* 0x000e6200000e0000 */
[----:B------:R-:W-:Y:S01]  /*2830*/  ISETP.GT.AND P0, PT, R92, 0x1b, PT ;  /* 0x0000001b5c00780c */ /* 0x000fe20003f04270 */
[----:B------:R-:W-:-:S02]  /*2840*/  FMUL.FTZ R45, R45, R130 ;  /* 0x000000822d2d7220 */ /* 0x000fc40000410000 */
[----:B------:R-:W5:Y:S01]  /*2850*/  SHFL.DOWN PT, R131, R140, 0x4, 0x1f ;  /* 0x08801f008c837f89 */ /* 0x000f6200000e0000 */
[----:B------:R-:W-:Y:S02]  /*2860*/  FFMA.FTZ R143, R36, R49, R143 ;  /* 0x00000031248f7223 */ /* 0x000fe4000001008f */
        /* <DEDUP_REMOVED lines=9> */
[----:B-1----:R-:W-:Y:S02]  /*2900*/  @!P0 FADD.FTZ R120, R120, R151 ;  /* 0x0000009778788221 */ /* 0x002fe40000010000 */
[----:B------:R-:W-:-:S02]  /*2910*/  FFMA.FTZ R14, R51, R129, R14 ;  /* 0x00000081330e7223 */ /* 0x000fc4000001000e */
[----:B-----5:R-:W-:Y:S01]  /*2920*/  @!P0 FADD.FTZ R140, R140, R131 ;  /* 0x000000838c8c8221 */ /* 0x020fe20000010000 */
[----:B------:R-:W1:Y:S01]  /*2930*/  SHFL.DOWN PT, R151, R120, 0x8, 0x1f ;  /* 0x09001f0078977f89 */ /* 0x000e6200000e0000 */
[----:B------:R-:W-:Y:S01]  /*2940*/  ISETP.GT.AND P0, PT, R92, 0x17, PT ;  /* 0x000000175c00780c */ /* 0x000fe20003f04270 */
[----:B------:R-:W-:Y:S02]  /*2950*/  FFMA.FTZ R13, R118, R126, R13 ;  /* 0x0000007e760d7223 */ /* 0x000fe4000001000d */
[----:B------:R-:W5:Y:S01]  /*2960*/  SHFL.DOWN PT, R131, R140, 0x8, 0x1f ;  /* 0x09001f008c837f89 */ /* 0x000f6200000e0000 */
        /* <DEDUP_REMOVED lines=10> */
[----:B-1----:R-:W-:Y:S02]  /*2a10*/  @!P0 FADD.FTZ R120, R120, R151 ;  /* 0x0000009778788221 */ /* 0x002fe40000010000 */
[----:B------:R-:W-:Y:S02]  /*2a20*/  FADD.FTZ R4, R45, R4 ;  /* 0x000000042d047221 */ /* 0x000fe40000010000 */
[----:B-----5:R-:W-:Y:S01]  /*2a30*/  @!P0 FADD.FTZ R140, R140, R131 ;  /* 0x000000838c8c8221 */ /* 0x020fe20000010000 */
[----:B------:R-:W1:Y:S01]  /*2a40*/  SHFL.DOWN PT, R151, R120, 0x10, 0x1f ;  /* 0x0a001f0078977f89 */ /* 0x000e6200000e0000 */
[----:B------:R-:W-:-:S03]  /*2a50*/  ISETP.GT.AND P0, PT, R92, 0xf, PT ;  /* 0x0000000f5c00780c */ /* 0x000fc60003f04270 */
[----:B------:R-:W5:Y:S10]  /*2a60*/  SHFL.DOWN PT, R131, R140, 0x10, 0x1f ;  /* 0x0a001f008c837f89 */ /* 0x000f7400000e0000 */
[----:B-1----:R-:W-:-:S02]  /*2a70*/  @!P0 FADD.FTZ R120, R120, R151 ;  /* 0x0000009778788221 */ /* 0x002fc40000010000 */
[----:B-----5:R-:W-:-:S03]  /*2a80*/  @!P0 FADD.FTZ R140, R140, R131 ;  /* 0x000000838c8c8221 */ /* 0x020fc60000010000 */
[----:B------:R-:W-:Y:S02]  /*2a90*/  MOV R121, R120 ;  /* 0x0000007800797202 */ /* 0x000fe40000000f00 */
[----:B------:R-:W-:-:S05]  /*2aa0*/  MOV R120, R140 ;  /* 0x0000008c00787202 */ /* 0x000fca0000000f00 */
[----:B------:R1:W-:Y:S04]  /*2ab0*/  @!P1 STS.64 [0x858], R120 ;  /* 0x00085878ff009388 */ /* 0x0003e80000000a00 */
        /* <DEDUP_REMOVED lines=10> */
.L_x_7608:
[----:B-1----:R-:W-:Y:S05]  /*2b60*/  BSYNC B0 ;  /* 0x0000000000007941 */ /* 0x002fea0003800000 */
.L_x_7607:
[----:B------:R-:W-:Y:S02]  /*2b70*/  IADD3 R117, R117, 0x1, RZ ;  /* 0x0000000175757810 */ /* 0x000fe40007ffe0ff */
[----:B------:R-:W-:Y:S02]  /*2b80*/  IADD3 R114, P1, R114, 0x1, RZ ;  /* 0x0000000172727810 */ /* 0x000fe40007f3e0ff */
[----:B------:R-:W-:Y:S02]  /*2b90*/  ISETP.GE.AND P0, PT, R117, c[0x0][0x16c], PT ;  /* 0x00005b0075007a0c */ /* 0x000fe40003f06270 */
[----:B------:R-:W-:-:S11]  /*2ba0*/  IADD3.X R119, RZ, R119, RZ, P1, !PT ;  /* 0x00000077ff777210 */ /* 0x000fd60000ffe4ff */
[----:B------:R-:W-:Y:S01]  /*2bb0*/  @P0 CALL.REL.NOINC `(.L_x_7588) ;  /* 0x0000001000000944 */ /* 0x000fe20003c00000 */
[----:B------:R-:W-:Y:S05]  /*2bc0*/  BRA `(.L_x_7609) ;  /* 0xffffe3f000007947 */ /* 0x000fea000383ffff */
.L_x_7588:
        /* <DEDUP_REMOVED lines=27> */
[----:B------:R-:W2:Y:S01]  /*2d80*/  LDS.128 R28, [R92.X16+0x200] ;  /* 0x000200005c1c7984 */ /* 0x000ea2000000cc00 */
[----:B-1----:R-:W-:-:S04]  /*2d90*/  IMAD R17, R77, c[0x0][0x2e0], RZ ;  /* 0x0000b8004d117a24 */ /* 0x002fc800078e02ff */
        /* <DEDUP_REMOVED lines=8> */
[----:B--2---:R1:W-:Y:S04]  /*2e20*/  STG.E.128 [R20.64+0x200], R28 ;  /* 0x0002001c14007986 */ /* 0x0043e8000c101d06 */
        /* <DEDUP_REMOVED lines=8> */
[----:B------:R-:W2:Y:S04]  /*2eb0*/  LDS.128 R12, [R92.X16] ;  /* 0x000000005c0c7984 */ /* 0x000ea8000000cc00 */
        /* <DEDUP_REMOVED lines=15> */
[----:B--2---:R0:W-:Y:S04]  /*2fb0*/  STG.E.128 [R4.64], R12 ;  /* 0x0000000c04007986 */ /* 0x0041e8000c101d06 */
[----:B-----5:R0:W-:Y:S01]  /*2fc0*/  STG.E.128 [R4.64+0x200], R16 ;  /* 0x0002001004007986 */ /* 0x0201e2000c101d06 */
[----:B------:R-:W-:Y:S01]  /*2fd0*/  @!P4 CALL.REL.NOINC `(.L_x_7586) ;  /* 0x000000100000c944 */ /* 0x000fe20003c00000 */
[----:B------:R-:W-:Y:S05]  /*2fe0*/  BRA `(.L_x_7610) ;  /* 0xffffd94000007947 */ /* 0x000fea000383ffff */
.L_x_7586:
[----:B------:R-:W-:Y:S02]  /*2ff0*/  ISETP.NE.U32.AND P0, PT, RZ, c[0x0][0x328], PT ;  /* 0x0000ca00ff007a0c */ /* 0x000fe40003f05070 */
[----:B------:R-:W-:Y:S02]  /*3000*/  ISETP.NE.U32.AND P2, PT, RZ, c[0x0][0x348], PT ;  /* 0x0000d200ff007a0c */ /* 0x000fe40003f45070 */
[----:B------:R-:W-:-:S02]  /*3010*/  ISETP.NE.AND.EX P1, PT, RZ, c[0x0][0x32c], PT, P0 ;  /* 0x0000cb00ff007a0c */ /* 0x000fc40003f25300 */
        /* <DEDUP_REMOVED lines=21> */
.L_x_7612:
[----:B0-----:R-:W-:Y:S05]  /*3170*/  BSYNC B0 ;  /* 0x0000000000007941 */ /* 0x001fea0003800000 */
.L_x_7611:
        /* <DEDUP_REMOVED lines=23> */
.L_x_7614:
[----:B0-----:R-:W0:Y:S02]  /*32f0*/  S2R R15, SR_TID.X ;  /* 0x00000000000f7919 */ /* 0x001e240000002100 */
.L_x_7615:
[----:B0-----:R-:W-:Y:S05]  /*3300*/  BSYNC B0 ;  /* 0x0000000000007941 */ /* 0x001fea0003800000 */
.L_x_7613:
        /* <DEDUP_REMOVED lines=10> */
.L_x_7616:
        /* <DEDUP_REMOVED lines=26> */
.L_x_7617:
        /* <DEDUP_REMOVED lines=11> */
.L_x_9128:


//--------------------- .text._Z25selective_scan_bwd_kernelI32Selective_Scan_bwd_kernel_traitsILi32ELi8ELb1ELb1ELb0ELb0ELb1EffEEv12SSMParamsBwd --------------------------
	.section	.text._Z25selective_scan_bwd_kernelI32Selective_Scan_bwd_kernel_traitsILi32ELi8ELb1ELb1ELb0ELb0ELb1EffEEv12SSMParamsBwd,"ax",@progbits
	.sectioninfo	@"SHI_REGISTERS=163"
	.align	128
        .global         _Z25selective_scan_bwd_kernelI32Selective_Scan_bwd_kernel_traitsILi32ELi8ELb1ELb1ELb0ELb0ELb1EffEEv12SSMParamsBwd
        .type           _Z25selective_scan_bwd_kernelI32Selective_Scan_bwd_kernel_traitsILi32ELi8ELb1ELb1ELb0ELb0ELb1EffEEv12SSMParamsBwd,@function
        .size           _Z25selective_scan_bwd_kernelI32Selective_Scan_bwd_kernel_traitsILi32ELi8ELb1ELb1ELb0ELb0ELb1EffEEv12SSMParamsBwd,(.L_x_9129 - _Z25selective_scan_bwd_kernelI32Selective_Scan_bwd_kernel_traitsILi32ELi8ELb1ELb1ELb0ELb0ELb1EffEEv12SSMParamsBwd)
        .other          _Z25selective_scan_bwd_kernelI32Selective_Scan_bwd_kernel_traitsILi32ELi8ELb1ELb1ELb0ELb0ELb1EffEEv12SSMParamsBwd,@"STO_CUDA_ENTRY STV_DEFAULT"
_Z25selective_scan_bwd_kernelI32Selective_Scan_bwd_kernel_traitsILi32ELi8ELb1ELb1ELb0ELb0ELb1EffEEv12SSMParamsBwd:
.text._Z25selective_scan_bwd_kernelI32Selective_Scan_bwd_kernel_traitsILi32ELi8ELb1ELb1ELb0ELb0ELb1EffEEv12SSMParamsBwd:
        /* <DEDUP_REMOVED lines=114> */
[----:B------:R-:W-:Y:S01]  /*0720*/  IMAD R23, R9, c[0x0][0x1b8], RZ ;  /* 0x00006e0009177a24 */ /* 0x000fe200078e02ff */
[----:B------:R-:W-:Y:S01]  /*0730*/  MOV R13, R22 ;  /* 0x00000016000d7202 */ /* 0x000fe20000000f00 */
[----:B------:R-:W1:Y:S01]  /*0740*/  S2R R21, SR_LANEID ;  /* 0x0000000000157919 */ /* 0x000e620000000000 */
[C---:B------:R-:W-:Y:S01]  /*0750*/  IMAD.WIDE.U32 R96, R10.reuse, c[0x0][0x1b8], RZ ;  /* 0x00006e000a607a25 */ /* 0x040fe200078e00ff */
[----:B------:R-:W-:Y:S02]  /*0760*/  MOV R16, R20 ;  /* 0x0000001400107202 */ /* 0x000fe40000000f00 */
[----:B------:R-:W-:Y:S01]  /*0770*/  MOV R20, c[0x0][0x174] ;  /* 0x00005d0000147a02 */ /* 0x000fe20000000f00 */
[----:B------:R-:W-:Y:S01]  /*0780*/  IMAD R25, R10, c[0x0][0x1bc], R23 ;  /* 0x00006f000a197a24 */ /* 0x000fe200078e0217 */
[----:B------:R-:W-:-:S02]  /*0790*/  MOV R0, RZ ;  /* 0x000000ff00007202 */ /* 0x000fc40000000f00 */
[----:B------:R-:W-:Y:S02]  /*07a0*/  MOV R22, RZ ;  /* 0x000000ff00167202 */ /* 0x000fe40000000f00 */
[----:B------:R-:W-:Y:S02]  /*07b0*/  MOV R2, RZ ;  /* 0x000000ff00027202 */ /* 0x000fe40000000f00 */
[----:B------:R-:W-:Y:S02]  /*07c0*/  IADD3 R25, R97, R25, RZ ;  /* 0x0000001961197210 */ /* 0x000fe40007ffe0ff */
[C---:B0-----:R-:W-:Y:S02]  /*07d0*/  SHF.L.U32 R24, R12.reuse, 0x1, RZ ;  /* 0x000000010c187819 */ /* 0x041fe400000006ff */
[----:B------:R-:W-:Y:S02]  /*07e0*/  SHF.L.U32 R26, R12, 0x3, RZ ;  /* 0x000000030c1a7819 */ /* 0x000fe400000006ff */
[----:B------:R-:W-:-:S02]  /*07f0*/  LOP3.LUT R31, R24, 0xffffffc0, RZ, 0xc0, !PT ;  /* 0xffffffc0181f7812 */ /* 0x000fc400078ec0ff */
[C---:B------:R-:W-:Y:S02]  /*0800*/  IADD3 R27, R12.reuse, 0x20, RZ ;  /* 0x000000200c1b7810 */ /* 0x040fe40007ffe0ff */
[C---:B------:R-:W-:Y:S02]  /*0810*/  IADD3 R29, R12.reuse, 0x40, RZ ;  /* 0x000000400c1d7810 */ /* 0x040fe40007ffe0ff */
[C---:B------:R-:W-:Y:S02]  /*0820*/  IADD3 R33, R12.reuse, 0x60, RZ ;  /* 0x000000600c217810 */ /* 0x040fe40007ffe0ff */
[C---:B------:R-:W-:Y:S02]  /*0830*/  IADD3 R35, R12.reuse, 0x80, RZ ;  /* 0x000000800c237810 */ /* 0x040fe40007ffe0ff */
[C---:B------:R-:W-:Y:S02]  /*0840*/  IADD3 R37, R12.reuse, 0xa0, RZ ;  /* 0x000000a00c257810 */ /* 0x040fe40007ffe0ff */
[----:B------:R-:W-:-:S02]  /*0850*/  IADD3 R39, R12, 0xc0, RZ ;  /* 0x000000c00c277810 */ /* 0x000fc40007ffe0ff */
[----:B------:R-:W-:Y:S02]  /*0860*/  IADD3 R91, R12, 0xe0, RZ ;  /* 0x000000e00c5b7810 */ /* 0x000fe40007ffe0ff */
[----:B------:R-:W-:Y:S02]  /*0870*/  LOP3.LUT R30, R31, 0x1f, R12, 0xf8, !PT ;  /* 0x0000001f1f1e7812 */ /* 0x000fe400078ef80c */
[----:B------:R-:W-:Y:S02]  /*0880*/  LEA.HI.SX32 R24, R26, R26, 0x1b ;  /* 0x0000001a1a187211 */ /* 0x000fe400078fdaff */
[-C--:B------:R-:W-:Y:S02]  /*0890*/  LEA.HI.SX32 R26, R27, R12.reuse, 0x1b ;  /* 0x0000000c1b1a7211 */ /* 0x080fe400078fdaff */
[----:B------:R-:W-:Y:S02]  /*08a0*/  LEA.HI.SX32 R27, R29, R12, 0x1b ;  /* 0x0000000c1d1b7211 */ /* 0x000fe400078fdaff */
[----:B------:R-:W-:-:S02]  /*08b0*/  LOP3.LUT R23, R12, 0x1f, RZ, 0xc0, !PT ;  /* 0x0000001f0c177812 */ /* 0x000fc400078ec0ff */
[-C--:B------:R-:W-:Y:S02]  /*08c0*/  LEA.HI.SX32 R28, R33, R12.reuse, 0x1b ;  /* 0x0000000c211c7211 */ /* 0x080fe400078fdaff */
[-C--:B------:R-:W-:Y:S02]  /*08d0*/  LEA.HI.SX32 R29, R35, R12.reuse, 0x1b ;  /* 0x0000000c231d7211 */ /* 0x080fe400078fdaff */
[-C--:B------:R-:W-:Y:S02]  /*08e0*/  LEA.HI.SX32 R31, R37, R12.reuse, 0x1b ;  /* 0x0000000c251f7211 */ /* 0x080fe400078fdaff */
[-C--:B------:R-:W-:Y:S02]  /*08f0*/  LEA.HI.SX32 R90, R39, R12.reuse, 0x1b ;  /* 0x0000000c275a7211 */ /* 0x080fe400078fdaff */
[----:B------:R-:W-:Y:S02]  /*0900*/  LEA.HI.SX32 R91, R91, R12, 0x1b ;  /* 0x0000000c5b5b7211 */ /* 0x000fe400078fdaff */
[----:B-1----:R-:W-:-:S02]  /*0910*/  SHF.R.S32.HI R93, RZ, 0x1f, R30 ;  /* 0x0000001fff5d7819 */ /* 0x002fc4000001141e */
.L_x_7642:
[----:B------:R-:W-:Y:S01]  /*0920*/  BAR.SYNC.DEFER_BLOCKING 0x0 ;  /* 0x0000000000007b1d */ /* 0x000fe20000010000 */
[----:B------:R-:W-:-:S02]  /*0930*/  SHF.L.U32 R103, R30, 0x4, RZ ;  /* 0x000000041e677819 */ /* 0x000fc400000006ff */
        /* <DEDUP_REMOVED lines=155> */
[----:B------:R-:W-:Y:S01]  /*12f0*/  STS.128 [R92], R72 ;  /* 0x000000485c007388 */ /* 0x000fe20000000c00 */
        /* <DEDUP_REMOVED lines=8> */
[----:B------:R-:W-:Y:S02]  /*1380*/  FMUL.FTZ R105, R68, R105 ;  /* 0x0000006944697220 */ /* 0x000fe40000410000 */
[----:B------:R-:W-:Y:S01]  /*1390*/  FMUL.FTZ R106, R69, R106 ;  /* 0x0000006a456a7220 */ /* 0x000fe20000410000 */
[----:B------:R0:W-:Y:S01]  /*13a0*/  STS.128 [R92+0x10], R76 ;  /* 0x0000104c5c007388 */ /* 0x0001e20000000c00 */
[----:B------:R-:W-:-:S06]  /*13b0*/  NOP ;  /* 0x0000000000007918 */ /* 0x000fcc0000000000 */
[----:B------:R-:W1:Y:S01]  /*13c0*/  LDS.128 R80, [R21.X16] ;  /* 0x0000000015507984 */ /* 0x000e62000000cc00 */
[----:B------:R-:W-:Y:S02]  /*13d0*/  FMUL.FTZ R69, R52, R105 ;  /* 0x0000006934457220 */ /* 0x000fe40000410000 */
[----:B------:R-:W-:Y:S01]  /*13e0*/  FMUL.FTZ R110, R71, R110 ;  /* 0x0000006e476e7220 */ /* 0x000fe20000410000 */
[----:B------:R-:W2:Y:S01]  /*13f0*/  LDS.128 R84, [R21.X16+0x200] ;  /* 0x0002000015547984 */ /* 0x000ea2000000cc00 */
[----:B------:R-:W-:Y:S02]  /*1400*/  FMUL.FTZ R68, R53, R106 ;  /* 0x0000006a35447220 */ /* 0x000fe40000410000 */
[----:B------:R-:W-:Y:S02]  /*1410*/  FMUL.FTZ R107, R64, R107 ;  /* 0x0000006b406b7220 */ /* 0x000fe40000410000 */
[--C-:B0----5:R-:W-:Y:S02]  /*1420*/  FADD.FTZ R77, R48, R7.reuse ;  /* 0x00000007304d7221 */ /* 0x121fe40000010000 */
[----:B------:R-:W-:-:S02]  /*1430*/  FADD.FTZ R76, R49, R7 ;  /* 0x00000007314c7221 */ /* 0x000fc40000010000 */
[----:B------:R-:W-:Y:S02]  /*1440*/  FMUL.FTZ R49, R70, R109 ;  /* 0x0000006d46317220 */ /* 0x000fe40000410000 */
[----:B------:R-:W-:Y:S02]  /*1450*/  FMUL.FTZ R48, R65, R108 ;  /* 0x0000006c41307220 */ /* 0x000fe40000410000 */
[----:B------:R-:W-:Y:S02]  /*1460*/  FMUL.FTZ R111, R66, R111 ;  /* 0x0000006f426f7220 */ /* 0x000fe40000410000 */
[----:B------:R-:W-:Y:S02]  /*1470*/  FMUL.FTZ R114, R67, R114 ;  /* 0x0000007243727220 */ /* 0x000fe40000410000 */
[----:B------:R-:W-:Y:S02]  /*1480*/  FFMA.FTZ R2, R32, R69, R2 ;  /* 0x0000004520027223 */ /* 0x000fe40000010002 */
        /* <DEDUP_REMOVED lines=8> */
[----:B------:R-:W-:Y:S01]  /*1510*/  FMUL.FTZ R65, R56, R107 ;  /* 0x0000006b38417220 */ /* 0x000fe20000410000 */
[----:B-1----:R0:W-:Y:S01]  /*1520*/  STG.E.128 [R102.64+-0x400], R80 ;  /* 0xfffc005066007986 */ /* 0x0021e2000c101d04 */
[----:B------:R-:W-:Y:S02]  /*1530*/  FMUL.FTZ R64, R57, R48 ;  /* 0x0000003039407220 */ /* 0x000fe40000410000 */
[----:B------:R-:W-:Y:S01]  /*1540*/  FMUL.FTZ R109, R58, R111 ;  /* 0x0000006f3a6d7220 */ /* 0x000fe20000410000 */
[----:B--2---:R0:W-:Y:S01]  /*1550*/  STG.E.128 [R102.64+-0x200], R84 ;  /* 0xfffe005466007986 */ /* 0x0041e2000c101d04 */
        /* <DEDUP_REMOVED lines=22> */
[C---:B-1----:R-:W-:Y:S02]  /*16c0*/  IMAD R43, R6.reuse, c[0x0][0x214], R59 ;  /* 0x00008500062b7a24 */ /* 0x042fe400078e023b */
[----:B------:R-:W-:-:S05]  /*16d0*/  IMAD.WIDE.U32 R40, R6, c[0x0][0x210], R56 ;  /* 0x0000840006287a25 */ /* 0x000fca00078e0038 */
[----:B------:R-:W-:Y:S02]  /*16e0*/  IADD3 R43, R41, R43, RZ ;  /* 0x0000002b292b7210 */ /* 0x000fe40007ffe0ff */
[----:B------:R-:W-:-:S04]  /*16f0*/  LEA R41, P0, R40, c[0x0][0x270], 0x2 ;  /* 0x00009c0028297a11 */ /* 0x000fc800078010ff */
[----:B------:R-:W-:Y:S02]  /*1700*/  LEA.HI.X R42, R40, c[0x0][0x274], R43, 0x2, P0 ;  /* 0x00009d00282a7a11 */ /* 0x000fe400000f142b */
[----:B------:R-:W-:-:S04]  /*1710*/  LEA R40, P0, R30, R41, 0x4 ;  /* 0x000000291e287211 */ /* 0x000fc800078020ff */
[----:B------:R-:W-:-:S05]  /*1720*/  LEA.HI.X R41, R30, R42, R93, 0x4, P0 ;  /* 0x0000002a1e297211 */ /* 0x000fca00000f245d */
[----:B--2---:R1:W-:Y:S04]  /*1730*/  STG.E.128 [R40.64+-0x400], R48 ;  /* 0xfffc003028007986 */ /* 0x0043e8000c101d04 */
[----:B---3--:R1:W-:Y:S02]  /*1740*/  STG.E.128 [R40.64+-0x200], R52 ;  /* 0xfffe003428007986 */ /* 0x0083e4000c101d04 */
.L_x_7619:
        /* <DEDUP_REMOVED lines=25> */
[----:B------:R-:W-:Y:S01]  /*18e0*/  MOV R117, RZ ;  /* 0x000000ff00757202 */ /* 0x000fe20000000f00 */
[----:B------:R-:W-:Y:S01]  /*18f0*/  IMAD R59, R6, c[0x0][0x29c], R59 ;  /* 0x0000a700063b7a24 */ /* 0x000fe200078e023b */
[----:B------:R-:W-:Y:S01]  /*1900*/  CS2R R114, SRZ ;  /* 0x0000000000727805 */ /* 0x000fe2000001ff00 */
        /* <DEDUP_REMOVED lines=12> */
[----:B------:R-:W-:Y:S01]  /*19d0*/  IADD3 R66, P0, P1, R56, -0x100, R100 ;  /* 0xffffff0038427810 */ /* 0x000fe2000791e064 */
[----:B------:R-:W-:Y:S01]  /*19e0*/  FMUL.FTZ R119, R38, R79 ;  /* 0x0000004f26777220 */ /* 0x000fe20000410000 */
[----:B------:R-:W-:Y:S01]  /*19f0*/  LEA.HI.X R59, R56, c[0x0][0x31c], R61, 0x2, P2 ;  /* 0x0000c700383b7a11 */ /* 0x000fe200010f143d */
[----:B------:R-:W-:Y:S01]  /*1a00*/  FMUL.FTZ R116, R39, R78 ;  /* 0x0000004e27747220 */ /* 0x000fe20000410000 */
[----:B------:R-:W-:Y:S02]  /*1a10*/  LEA R106, P2, R100, R57, 0x2 ;  /* 0x00000039646a7211 */ /* 0x000fe400078410ff */
[----:B------:R-:W-:-:S02]  /*1a20*/  IADD3.X R67, R61, -0x1, R101, P0, P1 ;  /* 0xffffffff3d437810 */ /* 0x000fc400007e2465 */
[----:B------:R-:W-:Y:S02]  /*1a30*/  LEA.HI.X R56, R100, R59, R101, 0x2, P2 ;  /* 0x0000003b64387211 */ /* 0x000fe400010f1465 */
[C---:B0-----:R-:W-:Y:S02]  /*1a40*/  IADD3 R80, P0, R106.reuse, -0x380, RZ ;  /* 0xfffffc806a507810 */ /* 0x041fe40007f1e0ff */
        /* <DEDUP_REMOVED lines=13> */
.L_x_7641:
[----:B------:R-:W-:Y:S01]  /*1b20*/  SHF.R.S32.HI R130, RZ, 0x1f, R117 ;  /* 0x0000001fff827819 */ /* 0x000fe20000011475 */
[----:B------:R-:W-:-:S04]  /*1b30*/  IMAD.WIDE.U32 R58, R117, c[0x0][0x1a0], RZ ;  /* 0x00006800753a7a25 */ /* 0x000fc800078e00ff */
[----:B------:R-:W-:Y:S01]  /*1b40*/  IMAD R56, R130, c[0x0][0x1a0], RZ ;  /* 0x0000680082387a24 */ /* 0x000fe200078e02ff */
[----:B------:R-:W-:Y:S01]  /*1b50*/  LEA R129, P0, R58, R18, 0x2 ;  /* 0x000000123a817211 */ /* 0x000fe200078010ff */
[----:B------:R-:W-:Y:S02]  /*1b60*/  IMAD R61, R9, c[0x0][0x180], RZ ;  /* 0x00006000093d7a24 */ /* 0x000fe400078e02ff */
[----:B------:R-:W-:Y:S02]  /*1b70*/  IMAD R57, R117, c[0x0][0x1a4], R56 ;  /* 0x0000690075397a24 */ /* 0x000fe400078e0238 */
[----:B------:R-:W-:Y:S02]  /*1b80*/  IMAD R61, R10, c[0x0][0x184], R61 ;  /* 0x000061000a3d7a24 */ /* 0x000fe400078e023d */
[----:B------:R-:W-:Y:S01]  /*1b90*/  IMAD R60, R130, c[0x0][0x188], RZ ;  /* 0x00006200823c7a24 */ /* 0x000fe200078e02ff */
[----:B------:R-:W-:Y:S01]  /*1ba0*/  IADD3 R59, R59, R57, RZ ;  /* 0x000000393b3b7210 */ /* 0x000fe20007ffe0ff */
[----:B------:R-:W-:-:S03]  /*1bb0*/  IMAD.WIDE.U32 R56, R10, c[0x0][0x180], RZ ;  /* 0x000060000a387a25 */ /* 0x000fc600078e00ff */
[----:B------:R-:W-:Y:S01]  /*1bc0*/  LEA.HI.X R58, R58, R19, R59, 0x2, P0 ;  /* 0x000000133a3a7211 */ /* 0x000fe200000f143b */
[----:B------:R-:W-:Y:S01]  /*1bd0*/  IMAD R113, R117, c[0x0][0x18c], R60 ;  /* 0x0000630075717a24 */ /* 0x000fe200078e023c */
[C---:B------:R-:W-:Y:S02]  /*1be0*/  LEA R128, P0, R30.reuse, R129, 0x4 ;  /* 0x000000811e807211 */ /* 0x040fe400078020ff */
[----:B------:R-:W-:Y:S02]  /*1bf0*/  IADD3 R57, R57, R61, RZ ;  /* 0x0000003d39397210 */ /* 0x000fe40007ffe0ff */
[----:B------:R-:W-:-:S03]  /*1c00*/  LEA.HI.X R129, R30, R58, R93, 0x4, P0 ;  /* 0x0000003a1e817211 */ /* 0x000fc600000f245d */
[----:B------:R-:W-:Y:S02]  /*1c10*/  IMAD.WIDE.U32 R110, R117, c[0x0][0x188], R56 ;  /* 0x00006200756e7a25 */ /* 0x000fe400078e0038 */
[----:B--2---:R-:W2:Y:S04]  /*1c20*/  LDG.E.128 R56, [R128.64] ;  /* 0x0000000480387981 */ /* 0x004ea8000c1e1d00 */
[----:B---3--:R-:W3:Y:S01]  /*1c30*/  LDG.E.128 R60, [R128.64+0x200] ;  /* 0x00020004803c7981 */ /* 0x008ee2000c1e1d00 */
[----:B------:R-:W-:Y:S02]  /*1c40*/  IADD3 R111, R111, R113, RZ ;  /* 0x000000716f6f7210 */ /* 0x000fe40007ffe0ff */
[----:B------:R-:W-:-:S04]  /*1c50*/  LEA R126, P0, R110, c[0x0][0x220], 0x2 ;  /* 0x000088006e7e7a11 */ /* 0x000fc800078010ff */
[----:B------:R-:W-:-:S05]  /*1c60*/  LEA.HI.X R127, R110, c[0x0][0x224], R111, 0x2, P0 ;  /* 0x000089006e7f7a11 */ /* 0x000fca00000f146f */
[----:B----4-:R-:W4:Y:S01]  /*1c70*/  LDG.E R124, [R126.64] ;  /* 0x000000047e7c7981 */ /* 0x010f22000c1e1900 */
[----:B------:R-:W-:Y:S01]  /*1c80*/  MOV R110, R96 ;  /* 0x00000060006e7202 */ /* 0x000fe20000000f00 */
[----:B------:R-:W-:Y:S01]  /*1c90*/  IMAD R132, R130, c[0x0][0x1c0], RZ ;  /* 0x0000700082847a24 */ /* 0x000fe200078e02ff */
[----:B------:R-:W-:-:S05]  /*1ca0*/  MOV R111, R25 ;  /* 0x00000019006f7202 */ /* 0x000fca0000000f00 */
[----:B------:R-:W-:-:S04]  /*1cb0*/  IMAD.WIDE.U32 R112, R117, c[0x0][0x1c0], R110 ;  /* 0x0000700075707a25 */ /* 0x000fc800078e006e */
[----:B------:R-:W-:Y:S01]  /*1cc0*/  IMAD R111, R117, c[0x0][0x1c4], R132 ;  /* 0x00007100756f7a24 */ /* 0x000fe200078e0284 */
[----:B------:R-:W-:-:S04]  /*1cd0*/  LEA R110, P0, R112, c[0x0][0x230], 0x2 ;  /* 0x00008c00706e7a11 */ /* 0x000fc800078010ff */
[----:B------:R-:W-:-:S04]  /*1ce0*/  IADD3 R111, R113, R111, RZ ;  /* 0x0000006f716f7210 */ /* 0x000fc80007ffe0ff */
[----:B------:R-:W-:Y:S02]  /*1cf0*/  LEA.HI.X R111, R112, c[0x0][0x234], R111, 0x2, P0 ;  /* 0x00008d00706f7a11 */ /* 0x000fe400000f146f */
[C---:B------:R-:W-:Y:S02]  /*1d00*/  IADD3 R112, R20.reuse, -0x1, RZ ;  /* 0xffffffff14707810 */ /* 0x040fe40007ffe0ff */
[----:B------:R-:W-:Y:S02]  /*1d10*/  ISETP.GT.AND P0, PT, R20, 0x1, PT ;  /* 0x000000011400780c */ /* 0x000fe40003f04270 */
[----:B------:R-:W-:Y:S02]  /*1d20*/  ISETP.NE.AND P1, PT, R12, RZ, PT ;  /* 0x000000ff0c00720c */ /* 0x000fe40003f25270 */
[----:B------:R-:W-:Y:S02]  /*1d30*/  LEA.HI R113, R112, R112, RZ, 0x1 ;  /* 0x0000007070717211 */ /* 0x000fe400078f08ff */
[----:B------:R-:W-:-:S02]  /*1d40*/  ISETP.EQ.AND P0, PT, R23, RZ, P0 ;  /* 0x000000ff1700720c */ /* 0x000fc40000702270 */
[----:B------:R-:W-:-:S04]  /*1d50*/  LOP3.LUT R113, R113, 0xfffffe, RZ, 0xc0, !PT ;  /* 0x00fffffe71717812 */ /* 0x000fc800078ec0ff */
[----:B------:R-:W-:Y:S01]  /*1d60*/  IADD3 R112, R112, -R113, RZ ;  /* 0x8000007170707210 */ /* 0x000fe20007ffe0ff */
[----:B0-2---:R0:W-:Y:S04]  /*1d70*/  STS.128 [R21.X16], R56 ;  /* 0x0000003815007388 */ /* 0x0051e8000000cc00 */
[----:B---3--:R-:W-:Y:S01]  /*1d80*/  STS.128 [R21.X16+0x200], R60 ;  /* 0x0002003c15007388 */ /* 0x008fe2000000cc00 */
[----:B------:R-:W-:-:S06]  /*1d90*/  NOP ;  /* 0x0000000000007918 */ /* 0x000fcc0000000000 */
[----:B------:R1:W2:Y:S01]  /*1da0*/  LDG.E R141, [R110.64] ;  /* 0x000000046e8d7981 */ /* 0x0002a2000c1e1900 */
[----:B------:R-:W-:-:S03]  /*1db0*/  MOV R135, RZ ;  /* 0x000000ff00877202 */ /* 0x000fc60000000f00 */
[----:B------:R-:W-:Y:S01]  /*1dc0*/  LDS.128 R60, [R92+0x10] ;  /* 0x000010005c3c7984 */ /* 0x000fe20000000c00 */
[----:B----4-:R-:W-:Y:S01]  /*1dd0*/  FMUL.FTZ R126, R124, 1.4426950216293334961 ;  /* 0x3fb8aa3b7c7e7820 */ /* 0x010fe20000410000 */
[----:B0-----:R-:W-:Y:S02]  /*1de0*/  IADD3 R56, R12, 0x200, RZ ;  /* 0x000002000c387810 */ /* 0x001fe40007ffe0ff */
[----:B------:R-:W-:Y:S01]  /*1df0*/  @!P1 LEA R56, R112, R117, 0x8 ;  /* 0x0000007570389211 */ /* 0x000fe200078e40ff */
[----:B------:R-:W-:Y:S01]  /*1e00*/  FMUL.FTZ R133, R73, R126 ;  /* 0x0000007e49857220 */ /* 0x000fe20000410000 */
[----:B------:R-:W-:Y:S02]  /*1e10*/  @P0 IADD3 R58, R20, -0x2, RZ ;  /* 0xfffffffe143a0810 */ /* 0x000fe40007ffe0ff */
[----:B------:R-:W-:-:S03]  /*1e20*/  SHF.L.U32 R128, R56, 0x2, RZ ;  /* 0x0000000238807819 */ /* 0x000fc600000006ff */
[----:B------:R-:W0:Y:S01]  /*1e30*/  MUFU.EX2 R133, R133 ;  /* 0x0000008500857308 */ /* 0x000e220000000800 */
[----:B-1----:R-:W-:Y:S02]  /*1e40*/  @P0 IMAD R111, R58, c[0x0][0x16c], R117 ;  /* 0x00005b003a6f0a24 */ /* 0x002fe400078e0275 */
[----:B------:R-:W1:Y:S01]  /*1e50*/  LDS.128 R56, [R92] ;  /* 0x000000005c387984 */ /* 0x000e620000000c00 */
[----:B------:R-:W-:Y:S01]  /*1e60*/  ISETP.NE.AND P2, PT, R12, 0x1f, PT ;  /* 0x0000001f0c00780c */ /* 0x000fe20003f45270 */
[-C--:B------:R-:W-:Y:S02]  /*1e70*/  FMUL.FTZ R112, R72, R126.reuse ;  /* 0x0000007e48707220 */ /* 0x080fe40000410000 */
[-C--:B------:R-:W-:Y:S02]  /*1e80*/  FMUL.FTZ R139, R75, R126.reuse ;  /* 0x0000007e4b8b7220 */ /* 0x080fe40000410000 */
[-C--:B------:R-:W-:Y:S02]  /*1e90*/  FMUL.FTZ R140, R78, R126.reuse ;  /* 0x0000007e4e8c7220 */ /* 0x080fe40000410000 */
[----:B------:R-:W-:-:S02]  /*1ea0*/  FMUL.FTZ R143, R74, R126 ;  /* 0x0000007e4a8f7220 */ /* 0x000fc40000410000 */
[-C--:B------:R-:W-:Y:S02]  /*1eb0*/  FMUL.FTZ R144, R79, R126.reuse ;  /* 0x0000007e4f907220 */ /* 0x080fe40000410000 */
[-C--:B------:R-:W-:Y:S01]  /*1ec0*/  FMUL.FTZ R145, R77, R126.reuse ;  /* 0x0000007e4d917220 */ /* 0x080fe20000410000 */
[----:B0-----:R0:W-:Y:S01]  /*1ed0*/  STS [R128+0xa88], R133 ;  /* 0x000a888580007388 */ /* 0x0011e20000000800 */
[----:B------:R-:W-:Y:S02]  /*1ee0*/  FMUL.FTZ R131, R76, R126 ;  /* 0x0000007e4c837220 */ /* 0x000fe40000410000 */
[----:B------:R-:W-:Y:S01]  /*1ef0*/  @P0 IMAD.WIDE R110, R111, 0x8, R98 ;  /* 0x000000086f6e0825 */ /* 0x000fe200078e0262 */
[----:B------:R-:W-:Y:S06]  /*1f00*/  BAR.SYNC.DEFER_BLOCKING 0x0 ;  /* 0x0000000000007b1d */ /* 0x000fec0000010000 */
[----:B------:R-:W3:Y:S01]  /*1f10*/  MUFU.EX2 R112, R112 ;  /* 0x0000007000707308 */ /* 0x000ee20000000800 */
[----:B------:R4:W0:Y:S07]  /*1f20*/  @P2 LDS R152, [R12.X4+0x128c] ;  /* 0x00128c000c982984 */ /* 0x00082e0000004800 */
[----:B------:R-:W4:Y:S08]  /*1f30*/  MUFU.EX2 R139, R139 ;  /* 0x0000008b008b7308 */ /* 0x000f300000000800 */
[----:B------:R-:W-:Y:S01]  /*1f40*/  MUFU.EX2 R140, R140 ;  /* 0x0000008c008c7308 */ /* 0x000fe20000000800 */
[----:B-1----:R-:W-:Y:S01]  /*1f50*/  FMUL.FTZ R147, R122, R57 ;  /* 0x000000397a937220 */ /* 0x002fe20000410000 */
[----:B------:R1:W5:Y:S01]  /*1f60*/  @P0 LDG.E R135, [R110.64+0x4] ;  /* 0x000004046e870981 */ /* 0x000362000c1e1900 */
[----:B------:R-:W-:Y:S01]  /*1f70*/  FMUL.FTZ R134, R125, R56 ;  /* 0x000000387d867220 */ /* 0x000fe20000410000 */
[----:B------:R-:W-:Y:S01]  /*1f80*/  BSSY B0, `(.L_x_7621) ;  /* 0x0000022000007945 */ /* 0x000fe20003800000 */
[----:B------:R-:W-:-:S02]  /*1f90*/  FMUL.FTZ R136, R123, R58 ;  /* 0x0000003a7b887220 */ /* 0x000fc40000410000 */
[----:B---3--:R-:W-:Y:S01]  /*1fa0*/  FMUL.FTZ R148, R133, R112 ;  /* 0x0000007085947220 */ /* 0x008fe20000410000 */
[----:B------:R-:W3:Y:S01]  /*1fb0*/  MUFU.EX2 R143, R143 ;  /* 0x0000008f008f7308 */ /* 0x000ee20000000800 */
[----:B------:R-:W-:Y:S02]  /*1fc0*/  FMUL.FTZ R146, R120, R59 ;  /* 0x0000003b78927220 */ /* 0x000fe40000410000 */
[----:B----4-:R-:W-:Y:S02]  /*1fd0*/  FMUL.FTZ R148, R139, R148 ;  /* 0x000000948b947220 */ /* 0x010fe40000410000 */
[----:B-1----:R-:W-:Y:S02]  /*1fe0*/  FFMA.FTZ R110, R112, R134, R147 ;  /* 0x00000086706e7223 */ /* 0x002fe40000010093 */
[----:B------:R-:W-:Y:S01]  /*1ff0*/  FMUL.FTZ R150, R121, R60 ;  /* 0x0000003c79967220 */ /* 0x000fe20000410000 */
[----:B------:R-:W1:Y:S01]  /*2000*/  MUFU.EX2 R144, R144 ;  /* 0x0000009000907308 */ /* 0x000e620000000800 */
[----:B------:R-:W-:-:S02]  /*2010*/  FFMA.FTZ R110, R139, R110, R136 ;  /* 0x0000006e8b6e7223 */ /* 0x000fc40000010088 */
[----:B------:R-:W-:Y:S02]  /*2020*/  FMUL.FTZ R126, R118, R61 ;  /* 0x0000003d767e7220 */ /* 0x000fe40000410000 */
[----:B------:R-:W-:Y:S02]  /*2030*/  FMUL.FTZ R129, R119, R62 ;  /* 0x0000003e77817220 */ /* 0x000fe40000410000 */
[----:B------:R-:W-:Y:S01]  /*2040*/  FMUL.FTZ R127, R116, R63 ;  /* 0x0000003f747f7220 */ /* 0x000fe20000410000 */
[----:B------:R-:W4:Y:S01]  /*2050*/  MUFU.EX2 R145, R145 ;  /* 0x0000009100917308 */ /* 0x000f220000000800 */
[C---:B---3--:R-:W-:Y:S02]  /*2060*/  FMUL.FTZ R148, R143.reuse, R148 ;  /* 0x000000948f947220 */ /* 0x048fe40000410000 */
[----:B------:R-:W-:-:S05]  /*2070*/  FFMA.FTZ R113, R143, R110, R146 ;  /* 0x0000006e8f717223 */ /* 0x000fca0000010092 */
[----:B------:R-:W3:Y:S01]  /*2080*/  MUFU.EX2 R131, R131 ;  /* 0x0000008300837308 */ /* 0x000ee20000000800 */
[-C--:B--2---:R-:W-:Y:S02]  /*2090*/  FMUL.FTZ R153, R109, R141.reuse ;  /* 0x0000008d6d997220 */ /* 0x084fe40000410000 */
[-C--:B------:R-:W-:Y:S02]  /*20a0*/  FMUL.FTZ R137, R108, R141.reuse ;  /* 0x0000008d6c897220 */ /* 0x080fe40000410000 */
[----:B------:R-:W-:Y:S02]  /*20b0*/  FMUL.FTZ R151, R64, R141 ;  /* 0x0000008d40977220 */ /* 0x000fe40000410000 */
[----:B------:R-:W-:Y:S02]  /*20c0*/  FFMA.FTZ R111, R140, R137, R153 ;  /* 0x000000898c6f7223 */ /* 0x000fe40000010099 */
[-C--:B------:R-:W-:Y:S02]  /*20d0*/  FMUL.FTZ R132, R68, R141.reuse ;  /* 0x0000008d44847220 */ /* 0x080fe40000410000 */
[----:B------:R-:W-:-:S02]  /*20e0*/  FMUL.FTZ R138, R71, R141 ;  /* 0x0000008d478a7220 */ /* 0x000fc40000410000 */
[-C--:B------:R-:W-:Y:S02]  /*20f0*/  FMUL.FTZ R142, R70, R141.reuse ;  /* 0x0000008d468e7220 */ /* 0x080fe40000410000 */
[----:B0-----:R-:W-:Y:S02]  /*2100*/  FMUL.FTZ R128, R65, R141 ;  /* 0x0000008d41807220 */ /* 0x001fe40000410000 */
[----:B-1----:R-:W-:Y:S01]  /*2110*/  FFMA.FTZ R149, R144, R111, R151 ;  /* 0x0000006f90957223 */ /* 0x002fe20000010097 */
        /* <DEDUP_REMOVED lines=8> */
.L_x_7622:
[----:B---34-:R-:W-:Y:S05]  /*21a0*/  BSYNC B0 ;  /* 0x0000000000007941 */ /* 0x018fea0003800000 */
.L_x_7621:
[----:B-1----:R-:W-:Y:S01]  /*21b0*/  FMUL.FTZ R111, R140, R152 ;  /* 0x000000988c6f7220 */ /* 0x002fe20000410000 */
[----:B------:R-:W-:Y:S01]  /*21c0*/  ISETP.GE.AND P0, PT, R21, 0x1, PT ;  /* 0x000000011500780c */ /* 0x000fe20003f06270 */
[----:B------:R-:W-:Y:S01]  /*21d0*/  FFMA.FTZ R113, R145, R113, R150 ;  /* 0x0000007191717223 */ /* 0x000fe20000010096 */
[----:B------:R-:W-:Y:S01]  /*21e0*/  ISETP.NE.AND P3, PT, R23, 0x1f, PT ;  /* 0x0000001f1700780c */ /* 0x000fe20003f65270 */
[----:B------:R-:W-:Y:S01]  /*21f0*/  FMUL.FTZ R148, R145, R148 ;  /* 0x0000009491947220 */ /* 0x000fe20000410000 */
[----:B------:R-:W-:Y:S01]  /*2200*/  ISETP.GE.U32.AND P4, PT, R23, 0x18, PT ;  /* 0x000000181700780c */ /* 0x000fe20003f86070 */
[C---:B------:R-:W-:Y:S01]  /*2210*/  FFMA.FTZ R149, R131.reuse, R149, R128 ;  /* 0x0000009583957223 */ /* 0x040fe20000010080 */
[----:B------:R-:W-:Y:S01]  /*2220*/  ISETP.NE.AND P5, PT, R12, RZ, PT ;  /* 0x000000ff0c00720c */ /* 0x000fe20003fa5270 */
[----:B0-----:R-:W-:Y:S01]  /*2230*/  FMUL.FTZ R110, R144, R111 ;  /* 0x0000006f906e7220 */ /* 0x001fe20000410000 */
[----:B------:R-:W-:Y:S01]  /*2240*/  BSSY B0, `(.L_x_7623) ;  /* 0x00000a7000007945 */ /* 0x000fe20003800000 */
        /* <DEDUP_REMOVED lines=8> */
[C---:B------:R-:W-:Y:S02]  /*22d0*/  FFMA.FTZ R149, R140.reuse, R113, R127 ;  /* 0x000000718c957223 */ /* 0x040fe4000001007f */
[----:B------:R-:W-:Y:S02]  /*22e0*/  FMUL.FTZ R156, R140, R111 ;  /* 0x0000006f8c9c7220 */ /* 0x000fe40000410000 */
[----:B------:R-:W-:Y:S02]  /*22f0*/  FMUL.FTZ R148, R143, R110 ;  /* 0x0000006e8f947220 */ /* 0x000fe40000410000 */
[----:B------:R-:W0:Y:S01]  /*2300*/  SHFL.UP PT, R110, R149, 0x1, RZ ;  /* 0x04200000956e7989 */ /* 0x000e2200000e00ff */
[----:B------:R-:W-:Y:S02]  /*2310*/  FMUL.FTZ R141, R69, R141 ;  /* 0x0000008d458d7220 */ /* 0x000fe40000410000 */
[C---:B------:R-:W-:Y:S01]  /*2320*/  FFMA.FTZ R154, R139.reuse, R154, R132 ;  /* 0x0000009a8b9a7223 */ /* 0x040fe20000010084 */
[----:B------:R-:W1:Y:S01]  /*2330*/  SHFL.UP PT, R111, R156, 0x1, RZ ;  /* 0x042000009c6f7989 */ /* 0x000e6200000e00ff */
[----:B------:R-:W-:-:S02]  /*2340*/  FMUL.FTZ R113, R139, R148 ;  /* 0x000000948b717220 */ /* 0x000fc40000410000 */
        /* <DEDUP_REMOVED lines=28> */
[----:B------:R-:W-:Y:S01]  /*2510*/  ISETP.GE.AND P0, PT, R20, c[0x0][0x174], PT ;  /* 0x00005d0014007a0c */ /* 0x000fe20003f06270 */
[----:B------:R-:W-:Y:S02]  /*2520*/  HFMA2.MMA R111, -RZ, RZ, 0, 0 ;  /* 0x00000000ff6f7435 */ /* 0x000fe400000001ff */
[----:B------:R-:W1:Y:S01]  /*2530*/  SHFL.UP PT, R157, R156, 0x8, RZ ;  /* 0x050000009c9d7989 */ /* 0x000e6200000e00ff */
[----:B------:R-:W-:Y:S01]  /*2540*/  ISETP.NE.OR P0, PT, R23, RZ, P0 ;  /* 0x000000ff1700720c */ /* 0x000fe20000705670 */
[C---:B--2---:R-:W-:Y:S02]  /*2550*/  @!P3 FFMA.FTZ R155, R154.reuse, R158, R155 ;  /* 0x0000009e9a9bb223 */ /* 0x044fe4000001009b */
[----:B---3--:R-:W-:Y:S01]  /*2560*/  @!P3 FMUL.FTZ R154, R154, R113 ;  /* 0x000000719a9ab220 */ /* 0x008fe20000410000 */
[----:B------:R-:W-:Y:S02]  /*2570*/  ISETP.GE.AND P3, PT, R21, 0x8, PT ;  /* 0x000000081500780c */ /* 0x000fe40003f66270 */
[----:B------:R-:W2:Y:S01]  /*2580*/  SHFL.DOWN PT, R158, R155, 0x8, 0x1f ;  /* 0x09001f009b9e7f89 */ /* 0x000ea200000e0000 */
[----:B------:R-:W-:-:S03]  /*2590*/  SHF.L.U32 R113, R117, 0x3, RZ ;  /* 0x0000000375717819 */ /* 0x000fc600000006ff */
[----:B------:R-:W3:Y:S04]  /*25a0*/  SHFL.DOWN PT, R159, R154, 0x8, 0x1f ;  /* 0x09001f009a9f7f89 */ /* 0x000ee800000e0000 */
[----:B------:R-:W-:Y:S01]  /*25b0*/  @!P0 LDS.64 R110, [R113+0x1308] ;  /* 0x00130800716e8984 */ /* 0x000fe20000000a00 */
[----:B------:R-:W-:Y:S02]  /*25c0*/  ISETP.GE.AND P0, PT, R21, 0x10, PT ;  /* 0x000000101500780c */ /* 0x000fe40003f06270 */
[C---:B0-----:R-:W-:Y:S02]  /*25d0*/  @P3 FFMA.FTZ R149, R156.reuse, R148, R149 ;  /* 0x000000949c953223 */ /* 0x041fe40000010095 */
[----:B-1----:R-:W-:Y:S01]  /*25e0*/  @P3 FMUL.FTZ R156, R156, R157 ;  /* 0x0000009d9c9c3220 */ /* 0x002fe20000410000 */
[----:B------:R-:W-:-:S02]  /*25f0*/  ISETP.GE.U32.AND P3, PT, R23, 0x10, PT ;  /* 0x000000101700780c */ /* 0x000fc40003f66070 */
[----:B------:R-:W0:Y:S04]  /*2600*/  SHFL.UP PT, R148, R149, 0x10, RZ ;  /* 0x0600000095947989 */ /* 0x000e2800000e00ff */
        /* <DEDUP_REMOVED lines=8> */
[----:B------:R-:W-:Y:S04]  /*2690*/  SHFL.UP PT, R149, R149, 0x1, RZ ;  /* 0x0420000095957989 */ /* 0x000fe800000e00ff */
[----:B------:R-:W0:Y:S01]  /*26a0*/  SHFL.UP PT, R156, R156, 0x1, RZ ;  /* 0x042000009c9c7989 */ /* 0x000e2200000e00ff */
[----:B--2---:R-:W-:-:S03]  /*26b0*/  @!P3 FFMA.FTZ R155, R154, R158, R155 ;  /* 0x0000009e9a9bb223 */ /* 0x004fc6000001009b */
[----:B------:R-:W-:Y:S01]  /*26c0*/  SHFL.IDX PT, R158, R111, RZ, 0x1f ;  /* 0x00001fff6f9e7589 */ /* 0x000fe200000e0000 */
[----:B---3--:R-:W-:-:S03]  /*26d0*/  @!P3 FMUL.FTZ R154, R154, R159 ;  /* 0x0000009f9a9ab220 */ /* 0x008fc60000410000 */
[----:B------:R-:W-:Y:S04]  /*26e0*/  SHFL.DOWN PT, R160, R155, 0x1, 0x1f ;  /* 0x08201f009ba07f89 */ /* 0x000fe800000e0000 */
[----:B------:R-:W1:Y:S01]  /*26f0*/  SHFL.DOWN PT, R159, R154, 0x1, 0x1f ;  /* 0x08201f009a9f7f89 */ /* 0x000e6200000e0000 */
[----:B0-----:R-:W-:-:S03]  /*2700*/  @P1 FFMA.FTZ R148, R156, R148, R149 ;  /* 0x000000949c941223 */ /* 0x001fc60000010095 */
[----:B------:R-:W-:Y:S01]  /*2710*/  SHFL.IDX PT, R149, R154, RZ, 0x1f ;  /* 0x00001fff9a957589 */ /* 0x000fe200000e0000 */
[----:B------:R-:W-:-:S03]  /*2720*/  FFMA.FTZ R134, R133, R148, R134 ;  /* 0x0000009485867223 */ /* 0x000fc60000010086 */
[----:B------:R-:W0:Y:S01]  /*2730*/  SHFL.IDX PT, R148, R155, RZ, 0x1f ;  /* 0x00001fff9b947589 */ /* 0x000e2200000e0000 */
[-C--:B------:R-:W-:Y:S02]  /*2740*/  FFMA.FTZ R157, R112, R134.reuse, R147 ;  /* 0x00000086709d7223 */ /* 0x080fe40000010093 */
[----:B------:R-:W-:Y:S02]  /*2750*/  FFMA.FTZ R133, R69, R134, RZ ;  /* 0x0000008645857223 */ /* 0x000fe400000100ff */
[----:B-1----:R-:W-:Y:S02]  /*2760*/  @P2 FFMA.FTZ R158, R159, R158, R160 ;  /* 0x0000009e9f9e2223 */ /* 0x002fe400000100a0 */
        /* <DEDUP_REMOVED lines=13> */
[----:B------:R-:W-:Y:S01]  /*2840*/  P2R R127, PR, RZ, 0x20 ;  /* 0x00000020ff7f7803 */ /* 0x000fe20000000000 */
[----:B------:R-:W-:Y:S02]  /*2850*/  FFMA.FTZ R127, R143, R129, R138 ;  /* 0x000000818f7f7223 */ /* 0x000fe4000001008a */
[----:B0-----:R-:W-:-:S02]  /*2860*/  FFMA.FTZ R111, R149, R111, R148 ;  /* 0x0000006f956f7223 */ /* 0x001fc40000010094 */
[----:B------:R-:W-:Y:S02]  /*2870*/  FMUL.FTZ R110, R149, R110 ;  /* 0x0000006e956e7220 */ /* 0x000fe40000410000 */
[----:B------:R-:W-:Y:S02]  /*2880*/  FFMA.FTZ R139, R139, R127, R132 ;  /* 0x0000007f8b8b7223 */ /* 0x000fe40000010084 */
[----:B------:R-:W-:Y:S01]  /*2890*/  FFMA.FTZ R132, -R125, R56, R134 ;  /* 0x000000387d847223 */ /* 0x000fe20000010186 */
[----:B------:R0:W-:Y:S01]  /*28a0*/  @!P5 STS.64 [R113+0x1308], R110 ;  /* 0x0013086e7100d388 */ /* 0x0001e20000000a00 */
[----:B------:R-:W-:Y:S02]  /*28b0*/  FFMA.FTZ R141, R112, R139, R141 ;  /* 0x0000008b708d7223 */ /* 0x000fe4000001008d */
[----:B------:R-:W-:Y:S02]  /*28c0*/  FFMA.FTZ R153, R70, R146, R153 ;  /* 0x0000009246997223 */ /* 0x000fe40000010099 */
[----:B------:R-:W-:-:S02]  /*28d0*/  FMUL.FTZ R143, R73, R141 ;  /* 0x0000008d498f7220 */ /* 0x000fc40000410000 */
[----:B------:R-:W-:Y:S02]  /*28e0*/  FADD.FTZ R128, -R147, R157 ;  /* 0x0000009d93807221 */ /* 0x000fe40000010100 */
[----:B------:R-:W-:Y:S02]  /*28f0*/  FMUL.FTZ R112, R72, R139 ;  /* 0x0000008b48707220 */ /* 0x000fe40000410000 */
[----:B------:R-:W-:Y:S01]  /*2900*/  FFMA.FTZ R149, R132, R143, RZ ;  /* 0x0000008f84957223 */ /* 0x000fe200000100ff */
[----:B0-----:R-:W-:Y:S01]  /*2910*/  MOV R113, c[0x0][0x174] ;  /* 0x00005d0000717a02 */ /* 0x001fe20000000f00 */
[----:B------:R-:W-:Y:S02]  /*2920*/  FFMA.FTZ R153, R65, R150, R153 ;  /* 0x0000009641997223 */ /* 0x000fe40000010099 */
[----:B------:R-:W-:Y:S01]  /*2930*/  FMUL.FTZ R140, R76, R133 ;  /* 0x000000854c8c7220 */ /* 0x000fe20000410000 */
[----:B------:R-:W-:Y:S01]  /*2940*/  LEA R159, R113, R22, 0x8 ;  /* 0x00000016719f7211 */ /* 0x000fe200078e40ff */
[----:B------:R-:W-:-:S02]  /*2950*/  FFMA.FTZ R134, -R123, R58, R136 ;  /* 0x0000003a7b867223 */ /* 0x000fc40000010188 */
[----:B------:R-:W-:Y:S01]  /*2960*/  FMUL.FTZ R111, R75, R127 ;  /* 0x0000007f4b6f7220 */ /* 0x000fe20000410000 */
[----:B------:R-:W-:Y:S01]  /*2970*/  IADD3 R159, R159, -0x100, RZ ;  /* 0xffffff009f9f7810 */ /* 0x000fe20007ffe0ff */
[-C--:B------:R-:W-:Y:S02]  /*2980*/  FFMA.FTZ R149, R128, R112.reuse, R149 ;  /* 0x0000007080957223 */ /* 0x080fe40000010095 */
[----:B------:R-:W-:Y:S02]  /*2990*/  FADD.FTZ R126, -R126, R151 ;  /* 0x000000977e7e7221 */ /* 0x000fe40000010100 */
[----:B------:R-:W-:Y:S02]  /*29a0*/  FFMA.FTZ R142, R64, R151, R153 ;  /* 0x00000097408e7223 */ /* 0x000fe40000010099 */
[----:B------:R-:W-:Y:S01]  /*29b0*/  FMUL.FTZ R113, R33, R112 ;  /* 0x0000007021717220 */ /* 0x000fe20000410000 */
[----:B------:R-:W-:Y:S01]  /*29c0*/  IADD3 R112, -R159, c[0x0][0x168], -R12 ;  /* 0x00005a009f707a10 */ /* 0x000fe20007ffe90c */
[----:B------:R-:W-:-:S02]  /*29d0*/  FMUL.FTZ R148, R78, R137 ;  /* 0x000000894e947220 */ /* 0x000fc40000410000 */
[----:B------:R-:W-:Y:S01]  /*29e0*/  FMUL.FTZ R147, R79, R135 ;  /* 0x000000874f937220 */ /* 0x000fe20000410000 */
[----:B------:R-:W-:Y:S01]  /*29f0*/  ISETP.GE.AND P0, PT, R112, 0x1, PT ;  /* 0x000000017000780c */ /* 0x000fe20003f06270 */
[----:B------:R-:W-:Y:S01]  /*2a00*/  FMUL.FTZ R151, R37, R140 ;  /* 0x0000008c25977220 */ /* 0x000fe20000410000 */
[----:B------:R0:W-:Y:S01]  /*2a10*/  STS [R24.X4+0x434], R113 ;  /* 0x0004347118007388 */ /* 0x0001e20000004800 */
[----:B------:R-:W-:Y:S02]  /*2a20*/  FMUL.FTZ R110, R74, R129 ;  /* 0x000000814a6e7220 */ /* 0x000fe40000410000 */
[----:B------:R-:W-:Y:S01]  /*2a30*/  FFMA.FTZ R136, -R120, R59, R146 ;  /* 0x0000003b78887223 */ /* 0x000fe20000010192 */
[----:B------:R1:W-:Y:S01]  /*2a40*/  STS [R24.X4+0x444], R151 ;  /* 0x0004449718007388 */ /* 0x0003e20000004800 */
[----:B------:R-:W-:Y:S02]  /*2a50*/  FFMA.FTZ R149, R134, R111, R149 ;  /* 0x0000006f86957223 */ /* 0x000fe40000010095 */
[----:B------:R-:W-:-:S02]  /*2a60*/  FMUL.FTZ R157, R39, R148 ;  /* 0x00000094279d7220 */ /* 0x000fc40000410000 */
[----:B------:R-:W-:Y:S01]  /*2a70*/  FMUL.FTZ R153, R38, R147 ;  /* 0x0000009326997220 */ /* 0x000fe20000410000 */
[----:B0-----:R-:W-:Y:S01]  /*2a80*/  SHF.L.U32 R113, R115, 0x2, RZ ;  /* 0x0000000273717819 */ /* 0x001fe200000006ff */
[----:B------:R-:W-:Y:S01]  /*2a90*/  FMUL.FTZ R155, R77, R131 ;  /* 0x000000834d9b7220 */ /* 0x000fe20000410000 */
[----:B------:R0:W-:Y:S01]  /*2aa0*/  STS [R24.X4+0x44c], R157 ;  /* 0x00044c9d18007388 */ /* 0x0001e20000004800 */
[----:B------:R-:W-:Y:S01]  /*2ab0*/  FFMA.FTZ R138, -R121, R60, R150 ;  /* 0x0000003c798a7223 */ /* 0x000fe20000010196 */
[----:B------:R-:W-:Y:S01]  /*2ac0*/  SHF.L.U64.HI R150, R115, 0x2, R114 ;  /* 0x0000000273967819 */ /* 0x000fe20000010272 */
[----:B-1----:R-:W-:Y:S01]  /*2ad0*/  FFMA.FTZ R151, R136, R110, R149 ;  /* 0x0000006e88977223 */ /* 0x002fe20000010095 */
[----:B------:R1:W-:Y:S01]  /*2ae0*/  STS [R24.X4+0x448], R153 ;  /* 0x0004489918007388 */ /* 0x0003e20000004800 */
[----:B------:R-:W-:Y:S02]  /*2af0*/  FMUL.FTZ R149, R34, R111 ;  /* 0x0000006f22957220 */ /* 0x000fe40000410000 */
[----:B------:R-:W-:-:S02]  /*2b00*/  FMUL.FTZ R111, R32, R143 ;  /* 0x0000008f206f7220 */ /* 0x000fc40000410000 */
[-C--:B------:R-:W-:Y:S01]  /*2b10*/  FFMA.FTZ R151, R138, R155.reuse, R151 ;  /* 0x0000009b8a977223 */ /* 0x080fe20000010097 */
[----:B------:R2:W-:Y:S01]  /*2b20*/  STS [R24.X4+0x438], R149 ;  /* 0x0004389518007388 */ /* 0x0005e20000004800 */
[----:B0-----:R-:W-:Y:S02]  /*2b30*/  FMUL.FTZ R157, R36, R155 ;  /* 0x0000009b249d7220 */ /* 0x001fe40000410000 */
[----:B------:R-:W-:Y:S01]  /*2b40*/  FFMA.FTZ R151, R126, R140, R151 ;  /* 0x0000008c7e977223 */ /* 0x000fe20000010097 */
[----:B------:R2:W-:Y:S01]  /*2b50*/  STS [R24.X4+0x430], R111 ;  /* 0x0004306f18007388 */ /* 0x0005e20000004800 */
[----:B-1----:R-:W-:Y:S02]  /*2b60*/  FMUL.FTZ R153, R35, R110 ;  /* 0x0000006e23997220 */ /* 0x002fe40000410000 */
[----:B------:R-:W-:Y:S01]  /*2b70*/  FFMA.FTZ R142, R109, R144, R142 ;  /* 0x000000906d8e7223 */ /* 0x000fe2000001008e */
[----:B------:R2:W-:Y:S01]  /*2b80*/  STS [R24.X4+0x440], R157 ;  /* 0x0004409d18007388 */ /* 0x0005e20000004800 */
[----:B------:R-:W-:-:S02]  /*2b90*/  FFMA.FTZ R140, -R119, R62, R144 ;  /* 0x0000003e778c7223 */ /* 0x000fc40000010190 */
[----:B------:R-:W-:Y:S01]  /*2ba0*/  FFMA.FTZ R143, -R116, R63, R145 ;  /* 0x0000003f748f7223 */ /* 0x000fe20000010191 */
[----:B------:R2:W-:Y:S01]  /*2bb0*/  STS [R24.X4+0x43c], R153 ;  /* 0x00043c9918007388 */ /* 0x0005e20000004800 */
[----:B------:R-:W-:Y:S02]  /*2bc0*/  FFMA.FTZ R142, R108, R145, R142 ;  /* 0x000000916c8e7223 */ /* 0x000fe4000001008e */
[----:B------:R-:W-:Y:S02]  /*2bd0*/  FFMA.FTZ R151, R140, R147, R151 ;  /* 0x000000938c977223 */ /* 0x000fe40000010097 */
[----:B------:R-:W-:Y:S02]  /*2be0*/  IMAD R150, R150, c[0x0][0x2b0], RZ ;  /* 0x0000ac0096967a24 */ /* 0x000fe400078e02ff */
[----:B------:R-:W-:Y:S01]  /*2bf0*/  FMUL.FTZ R148, R143, R148 ;  /* 0x000000948f947220 */ /* 0x000fe20000410000 */
        /* <DEDUP_REMOVED lines=11> */
.L_x_7624:
[----:B--2---:R-:W-:Y:S05]  /*2cb0*/  BSYNC B0 ;  /* 0x0000000000007941 */ /* 0x004fea0003800000 */
.L_x_7623:
[----:B0-----:R0:W1:Y:S01]  /*2cc0*/  LDS R147, [R26.X4+0x4b0] ;  /* 0x0004b0001a937984 */ /* 0x0010620000004800 */
[C---:B------:R-:W-:Y:S01]  /*2cd0*/  ISETP.GE.AND P6, PT, R112.reuse, 0x21, PT ;  /* 0x000000217000780c */ /* 0x040fe20003fc6270 */
        /* <DEDUP_REMOVED lines=13> */
.L_x_7626:
[----:B0-----:R-:W-:Y:S05]  /*2db0*/  BSYNC B0 ;  /* 0x0000000000007941 */ /* 0x001fea0003800000 */
.L_x_7625:
[----:B-1----:R0:W1:Y:S01]  /*2dc0*/  LDS R147, [R27.X4+0x530] ;  /* 0x000530001b937984 */ /* 0x0020620000004800 */
[----:B------:R-:W-:Y:S01]  /*2dd0*/  BSSY B0, `(.L_x_7627) ;  /* 0x0000005000007945 */ /* 0x000fe20003800000 */
[----:B------:R-:W-:Y:S05]  /*2de0*/  @!P0 BRA `(.L_x_7628) ;  /* 0x0000003000008947 */ /* 0x000fea0003800000 */
[----:B------:R-:W-:-:S05]  /*2df0*/  IMAD.WIDE.U32 R110, R113, c[0x0][0x2b0], R82 ;  /* 0x0000ac00716e7a25 */ /* 0x000fca00078e0052 */
[----:B------:R-:W-:-:S05]  /*2e00*/  IADD3 R111, R145, R111, RZ ;  /* 0x0000006f916f7210 */ /* 0x000fca0007ffe0ff */
[----:B-1----:R1:W-:Y:S02]  /*2e10*/  RED.E.ADD.F32.FTZ.RN.STRONG.GPU [R110.64], R147 ;  /* 0x000000936e00798e */ /* 0x0023e4000c10e784 */
.L_x_7628:
[----:B------:R-:W-:Y:S05]  /*2e20*/  BSYNC B0 ;  /* 0x0000000000007941 */ /* 0x000fea0003800000 */
.L_x_7627:
[----:B-1----:R1:W2:Y:S01]  /*2e30*/  LDS R147, [R28.X4+0x5b0] ;  /* 0x0005b0001c937984 */ /* 0x0022a20000004800 */
[----:B------:R-:W-:Y:S01]  /*2e40*/  BSSY B0, `(.L_x_7629) ;  /* 0x0000005000007945 */ /* 0x000fe20003800000 */
[----:B------:R-:W-:Y:S05]  /*2e50*/  @!P1 BRA `(.L_x_7630) ;  /* 0x0000003000009947 */ /* 0x000fea0003800000 */
[----:B------:R-:W-:-:S05]  /*2e60*/  IMAD.WIDE.U32 R110, R113, c[0x0][0x2b0], R84 ;  /* 0x0000ac00716e7a25 */ /* 0x000fca00078e0054 */
[----:B------:R-:W-:-:S05]  /*2e70*/  IADD3 R111, R145, R111, RZ ;  /* 0x0000006f916f7210 */ /* 0x000fca0007ffe0ff */
[----:B--2---:R2:W-:Y:S02]  /*2e80*/  RED.E.ADD.F32.FTZ.RN.STRONG.GPU [R110.64], R147 ;  /* 0x000000936e00798e */ /* 0x0045e4000c10e784 */
.L_x_7630:
[----:B------:R-:W-:Y:S05]  /*2e90*/  BSYNC B0 ;  /* 0x0000000000007941 */ /* 0x000fea0003800000 */
.L_x_7629:
[----:B--2---:R2:W3:Y:S01]  /*2ea0*/  LDS R147, [R29.X4+0x630] ;  /* 0x000630001d937984 */ /* 0x0044e20000004800 */
[----:B------:R-:W-:Y:S01]  /*2eb0*/  BSSY B0, `(.L_x_7631) ;  /* 0x0000005000007945 */ /* 0x000fe20003800000 */
[----:B------:R-:W-:Y:S05]  /*2ec0*/  @!P2 BRA `(.L_x_7632) ;  /* 0x000000300000a947 */ /* 0x000fea0003800000 */
[----:B------:R-:W-:-:S05]  /*2ed0*/  IMAD.WIDE.U32 R110, R113, c[0x0][0x2b0], R86 ;  /* 0x0000ac00716e7a25 */ /* 0x000fca00078e0056 */
[----:B------:R-:W-:-:S05]  /*2ee0*/  IADD3 R111, R145, R111, RZ ;  /* 0x0000006f916f7210 */ /* 0x000fca0007ffe0ff */
[----:B---3--:R3:W-:Y:S02]  /*2ef0*/  RED.E.ADD.F32.FTZ.RN.STRONG.GPU [R110.64], R147 ;  /* 0x000000936e00798e */ /* 0x0087e4000c10e784 */
.L_x_7632:
[----:B------:R-:W-:Y:S05]  /*2f00*/  BSYNC B0 ;  /* 0x0000000000007941 */ /* 0x000fea0003800000 */
.L_x_7631:
[----:B---3--:R3:W4:Y:S01]  /*2f10*/  LDS R147, [R31.X4+0x6b0] ;  /* 0x0006b0001f937984 */ /* 0x0087220000004800 */
[----:B------:R-:W-:Y:S01]  /*2f20*/  BSSY B0, `(.L_x_7633) ;  /* 0x0000005000007945 */ /* 0x000fe20003800000 */
[----:B------:R-:W-:Y:S05]  /*2f30*/  @!P3 BRA `(.L_x_7634) ;  /* 0x000000300000b947 */ /* 0x000fea0003800000 */
[----:B------:R-:W-:-:S05]  /*2f40*/  IMAD.WIDE.U32 R110, R113, c[0x0][0x2b0], R102 ;  /* 0x0000ac00716e7a25 */ /* 0x000fca00078e0066 */
[----:B------:R-:W-:-:S05]  /*2f50*/  IADD3 R111, R145, R111, RZ ;  /* 0x0000006f916f7210 */ /* 0x000fca0007ffe0ff */
[----:B----4-:R4:W-:Y:S02]  /*2f60*/  RED.E.ADD.F32.FTZ.RN.STRONG.GPU [R110.64], R147 ;  /* 0x000000936e00798e */ /* 0x0109e4000c10e784 */
.L_x_7634:
[----:B------:R-:W-:Y:S05]  /*2f70*/  BSYNC B0 ;  /* 0x0000000000007941 */ /* 0x000fea0003800000 */
.L_x_7633:
[----:B----4-:R4:W0:Y:S01]  /*2f80*/  LDS R147, [R90.X4+0x730] ;  /* 0x000730005a937984 */ /* 0x0108220000004800 */
[----:B------:R-:W-:Y:S01]  /*2f90*/  BSSY B0, `(.L_x_7635) ;  /* 0x0000006000007945 */ /* 0x000fe20003800000 */
[----:B------:R-:W-:Y:S01]  /*2fa0*/  IMAD.WIDE.U32 R110, R113, c[0x0][0x2b0], R106 ;  /* 0x0000ac00716e7a25 */ /* 0x000fe200078e006a */
[----:B------:R-:W-:Y:S05]  /*2fb0*/  @!P4 BRA `(.L_x_7636) ;  /* 0x000000300000c947 */ /* 0x000fea0003800000 */
[----:B------:R-:W-:-:S05]  /*2fc0*/  IMAD.WIDE.U32 R112, R113, c[0x0][0x2b0], R104 ;  /* 0x0000ac0071707a25 */ /* 0x000fca00078e0068 */
[----:B------:R-:W-:-:S05]  /*2fd0*/  IADD3 R113, R145, R113, RZ ;  /* 0x0000007191717210 */ /* 0x000fca0007ffe0ff */
[----:B0-----:R0:W-:Y:S02]  /*2fe0*/  RED.E.ADD.F32.FTZ.RN.STRONG.GPU [R112.64], R147 ;  /* 0x000000937000798e */ /* 0x0011e4000c10e784 */
.L_x_7636:
[----:B------:R-:W-:Y:S05]  /*2ff0*/  BSYNC B0 ;  /* 0x0000000000007941 */ /* 0x000fea0003800000 */
.L_x_7635:
[----:B0-----:R0:W1:Y:S01]  /*3000*/  LDS R113, [R91.X4+0x7b0] ;  /* 0x0007b0005b717984 */ /* 0x0010620000004800 */
[----:B------:R-:W-:Y:S01]  /*3010*/  BSSY B0, `(.L_x_7637) ;  /* 0x0000004000007945 */ /* 0x000fe20003800000 */
[----:B------:R-:W-:Y:S05]  /*3020*/  @!P5 BRA `(.L_x_7638) ;  /* 0x000000200000d947 */ /* 0x000fea0003800000 */
[----:B------:R-:W-:-:S05]  /*3030*/  IADD3 R111, R145, R111, RZ ;  /* 0x0000006f916f7210 */ /* 0x000fca0007ffe0ff */
[----:B-1----:R1:W-:Y:S02]  /*3040*/  RED.E.ADD.F32.FTZ.RN.STRONG.GPU [R110.64], R113 ;  /* 0x000000716e00798e */ /* 0x0023e4000c10e784 */
.L_x_7638:
[----:B------:R-:W-:Y:S05]  /*3050*/  BSYNC B0 ;  /* 0x0000000000007941 */ /* 0x000fea0003800000 */
.L_x_7637:
[----:B-1----:R-:W1:Y:S01]  /*3060*/  SHFL.DOWN PT, R113, R142, 0x1, 0x1f ;  /* 0x08201f008e717f89 */ /* 0x002e6200000e0000 */
[C---:B------:R-:W-:Y:S01]  /*3070*/  ISETP.GT.AND P0, PT, R21.reuse, 0x1e, PT ;  /* 0x0000001e1500780c */ /* 0x040fe20003f04270 */
[-C--:B------:R-:W-:Y:S01]  /*3080*/  FMUL.FTZ R112, R124, R137.reuse ;  /* 0x000000897c707220 */ /* 0x080fe20000410000 */
[----:B------:R-:W-:Y:S01]  /*3090*/  ISETP.NE.AND P1, PT, R21, RZ, PT ;  /* 0x000000ff1500720c */ /* 0x000fe20003f25270 */
[----:B------:R-:W5:Y:S01]  /*30a0*/  SHFL.DOWN PT, R111, R130, 0x1, 0x1f ;  /* 0x08201f00826f7f89 */ /* 0x000f6200000e0000 */
[----:B------:R-:W-:Y:S01]  /*30b0*/  ISETP.NE.AND P2, PT, R12, RZ, PT ;  /* 0x000000ff0c00720c */ /* 0x000fe20003f45270 */
[----:B------:R-:W-:Y:S01]  /*30c0*/  FMUL.FTZ R110, R63, R137 ;  /* 0x000000893f6e7220 */ /* 0x000fe20000410000 */
[----:B------:R-:W-:Y:S01]  /*30d0*/  BSSY B0, `(.L_x_7639) ;  /* 0x0000052000007945 */ /* 0x000fe20003800000 */
[----:B------:R-:W-:Y:S02]  /*30e0*/  FMUL.FTZ R112, R112, R143 ;  /* 0x0000008f70707220 */ /* 0x000fe40000410000 */
[----:B------:R-:W-:-:S02]  /*30f0*/  FFMA.FTZ R55, R78, R110, R55 ;  /* 0x0000006e4e377223 */ /* 0x000fc40000010037 */
[----:B------:R-:W-:-:S04]  /*3100*/  FFMA.FTZ R112, R39, R110, R112 ;  /* 0x0000006e27707223 */ /* 0x000fc80000010070 */
[----:B------:R-:W-:Y:S02]  /*3110*/  FADD.FTZ R47, R112, R47 ;  /* 0x0000002f702f7221 */ /* 0x000fe40000010000 */
        /* <DEDUP_REMOVED lines=13> */
[----:B------:R-:W-:Y:S01]  /*31f0*/  ISETP.GT.AND P0, PT, R21, 0x17, PT ;  /* 0x000000171500780c */ /* 0x000fe20003f04270 */
[----:B------:R-:W-:Y:S02]  /*3200*/  FMUL.FTZ R111, R62, R135 ;  /* 0x000000873e6f7220 */ /* 0x000fe40000410000 */
[----:B------:R-:W5:Y:S01]  /*3210*/  SHFL.DOWN PT, R113, R130, 0x8, 0x1f ;  /* 0x09001f0082717f89 */ /* 0x000f6200000e0000 */
[----:B------:R-:W-:Y:S02]  /*3220*/  FMUL.FTZ R62, R61, R133 ;  /* 0x000000853d3e7220 */ /* 0x000fe40000410000 */
[----:B------:R-:W-:Y:S02]  /*3230*/  FMUL.FTZ R61, R60, R131 ;  /* 0x000000833c3d7220 */ /* 0x000fe40000410000 */
[----:B------:R-:W-:Y:S02]  /*3240*/  FMUL.FTZ R60, R59, R129 ;  /* 0x000000813b3c7220 */ /* 0x000fe40000410000 */
[----:B------:R-:W-:-:S02]  /*3250*/  FMUL.FTZ R59, R58, R127 ;  /* 0x0000007f3a3b7220 */ /* 0x000fc40000410000 */
[----:B------:R-:W-:Y:S02]  /*3260*/  FMUL.FTZ R58, R57, R139 ;  /* 0x0000008b393a7220 */ /* 0x000fe40000410000 */
[C---:B------:R-:W-:Y:S02]  /*3270*/  FMUL.FTZ R133, R124.reuse, R133 ;  /* 0x000000857c857220 */ /* 0x040fe40000410000 */
[C---:B------:R-:W-:Y:S02]  /*3280*/  FMUL.FTZ R57, R124.reuse, R141 ;  /* 0x0000008d7c397220 */ /* 0x040fe40000410000 */
[C---:B------:R-:W-:Y:S02]  /*3290*/  FMUL.FTZ R129, R124.reuse, R129 ;  /* 0x000000817c817220 */ /* 0x040fe40000410000 */
[C---:B------:R-:W-:Y:S02]  /*32a0*/  FMUL.FTZ R127, R124.reuse, R127 ;  /* 0x0000007f7c7f7220 */ /* 0x040fe40000410000 */
[----:B------:R-:W-:-:S02]  /*32b0*/  FMUL.FTZ R135, R124, R135 ;  /* 0x000000877c877220 */ /* 0x000fc40000410000 */
[----:B-1----:R-:W-:Y:S02]  /*32c0*/  @!P0 FADD.FTZ R142, R142, R145 ;  /* 0x000000918e8e8221 */ /* 0x002fe40000010000 */
[----:B------:R-:W-:Y:S02]  /*32d0*/  FMUL.FTZ R131, R124, R131 ;  /* 0x000000837c837220 */ /* 0x000fe40000410000 */
[----:B-----5:R-:W-:Y:S01]  /*32e0*/  @!P0 FADD.FTZ R130, R130, R113 ;  /* 0x0000007182828221 */ /* 0x020fe20000010000 */
[----:B------:R-:W1:Y:S01]  /*32f0*/  SHFL.DOWN PT, R145, R142, 0x10, 0x1f ;  /* 0x0a001f008e917f89 */ /* 0x000e6200000e0000 */
[----:B------:R-:W-:Y:S01]  /*3300*/  ISETP.GT.AND P0, PT, R21, 0xf, PT ;  /* 0x0000000f1500780c */ /* 0x000fe20003f04270 */
[----:B------:R-:W-:Y:S02]  /*3310*/  FMUL.FTZ R139, R124, R139 ;  /* 0x0000008b7c8b7220 */ /* 0x000fe40000410000 */
[----:B------:R-:W5:Y:S01]  /*3320*/  SHFL.DOWN PT, R113, R130, 0x10, 0x1f ;  /* 0x0a001f0082717f89 */ /* 0x000f6200000e0000 */
        /* <DEDUP_REMOVED lines=8> */
[-C--:B------:R-:W-:Y:S02]  /*33b0*/  FFMA.FTZ R110, R37, R62.reuse, R133 ;  /* 0x0000003e256e7223 */ /* 0x080fe40000010085 */
[----:B------:R-:W-:Y:S02]  /*33c0*/  FFMA.FTZ R53, R76, R62, R53 ;  /* 0x0000003e4c357223 */ /* 0x000fe40000010035 */
[----:B-1----:R-:W-:Y:S02]  /*33d0*/  @!P0 FADD.FTZ R142, R142, R145 ;  /* 0x000000918e8e8221 */ /* 0x002fe40000010000 */
[----:B------:R-:W-:Y:S02]  /*33e0*/  FFMA.FTZ R62, R35, R60, R129 ;  /* 0x0000003c233e7223 */ /* 0x000fe40000010081 */
[----:B-----5:R-:W-:Y:S01]  /*33f0*/  @!P0 FADD.FTZ R130, R130, R113 ;  /* 0x0000007182828221 */ /* 0x020fe20000010000 */
[----:B------:R-:W-:Y:S01]  /*3400*/  MOV R57, R142 ;  /* 0x0000008e00397202 */ /* 0x000fe20000000f00 */
[----:B------:R-:W-:-:S02]  /*3410*/  FFMA.FTZ R51, R74, R60, R51 ;  /* 0x0000003c4a337223 */ /* 0x000fc40000010033 */
[-C--:B------:R-:W-:Y:S01]  /*3420*/  FFMA.FTZ R127, R34, R59.reuse, R127 ;  /* 0x0000003b227f7223 */ /* 0x080fe2000001007f */
[----:B------:R-:W-:Y:S01]  /*3430*/  MOV R56, R130 ;  /* 0x0000008200387202 */ /* 0x000fe20000000f00 */
[----:B------:R-:W-:Y:S02]  /*3440*/  FFMA.FTZ R50, R75, R59, R50 ;  /* 0x0000003b4b327223 */ /* 0x000fe40000010032 */
[----:B------:R-:W-:Y:S02]  /*3450*/  FFMA.FTZ R135, R38, R111, R135 ;  /* 0x0000006f26877223 */ /* 0x000fe40000010087 */
[----:B------:R-:W-:Y:S01]  /*3460*/  FFMA.FTZ R131, R36, R61, R131 ;  /* 0x0000003d24837223 */ /* 0x000fe20000010083 */
[----:B------:R1:W-:Y:S01]  /*3470*/  @!P1 STS.64 [0x858], R56 ;  /* 0x00085838ff009388 */ /* 0x0003e20000000a00 */
[----:B------:R-:W-:Y:S02]  /*3480*/  FFMA.FTZ R60, R33, R58, R139 ;  /* 0x0000003a213c7223 */ /* 0x000fe4000001008b */
[----:B------:R-:W-:-:S02]  /*3490*/  FFMA.FTZ R59, R32, R141, R132 ;  /* 0x0000008d203b7223 */ /* 0x000fc40000010084 */
[----:B------:R-:W-:Y:S02]  /*34a0*/  FFMA.FTZ R54, R79, R111, R54 ;  /* 0x0000006f4f367223 */ /* 0x000fe40000010036 */
        /* <DEDUP_REMOVED lines=20> */
.L_x_7640:
[----:B-1----:R-:W-:Y:S05]  /*35f0*/  BSYNC B0 ;  /* 0x0000000000007941 */ /* 0x002fea0003800000 */
.L_x_7639:
[----:B------:R-:W-:Y:S02]  /*3600*/  IADD3 R117, R117, 0x1, RZ ;  /* 0x0000000175757810 */ /* 0x000fe40007ffe0ff */
[----:B------:R-:W-:Y:S02]  /*3610*/  IADD3 R115, P1, R115, 0x1, RZ ;  /* 0x0000000173737810 */ /* 0x000fe40007f3e0ff */
[----:B------:R-:W-:Y:S02]  /*3620*/  ISETP.GE.AND P0, PT, R117, c[0x0][0x16c], PT ;  /* 0x00005b0075007a0c */ /* 0x000fe40003f06270 */
[----:B------:R-:W-:-:S11]  /*3630*/  IADD3.X R114, RZ, R114, RZ, P1, !PT ;  /* 0x00000072ff727210 */ /* 0x000fd60000ffe4ff */
[----:B------:R-:W-:Y:S01]  /*3640*/  @P0 CALL.REL.NOINC `(.L_x_7620) ;  /* 0x0000001000000944 */ /* 0x000fe20003c00000 */
[----:B------:R-:W-:Y:S05]  /*3650*/  BRA `(.L_x_7641) ;  /* 0xffffe4c000007947 */ /* 0x000fea000383ffff */
.L_x_7620:
[----:B------:R-:W-:Y:S01]  /*3660*/  BAR.SYNC.DEFER_BLOCKING 0x0 ;  /* 0x0000000000007b1d */ /* 0x000fe20000010000 */
[----:B------:R-:W-:Y:S01]  /*3670*/  IMAD R57, R9, c[0x0][0x2e0], RZ ;  /* 0x0000b80009397a24 */ /* 0x000fe200078e02ff */
[----:B------:R-:W-:Y:S01]  /*3680*/  MOV R58, R100 ;  /* 0x00000064003a7202 */ /* 0x000fe20000000f00 */
[----:B------:R-:W-:Y:S01]  /*3690*/  FADD.FTZ R0, R0, R40 ;  /* 0x0000002800007221 */ /* 0x000fe20000010000 */
[----:B------:R-:W-:Y:S01]  /*36a0*/  MOV R59, R101 ;  /* 0x00000065003b7202 */ /* 0x000fe20000000f00 */
[----:B------:R-:W-:Y:S01]  /*36b0*/  IMAD R61, R10, c[0x0][0x2e4], R57 ;  /* 0x0000b9000a3d7a24 */ /* 0x000fe200078e0239 */
        /* <DEDUP_REMOVED lines=18> */
[----:B------:R-:W5:Y:S01]  /*37e0*/  LDS.128 R32, [R21.X16] ;  /* 0x0000000015207984 */ /* 0x000f62000000cc00 */
[----:B------:R-:W-:-:S03]  /*37f0*/  IADD3.X R17, R17, -0x1, RZ, P3, !PT ;  /* 0xffffffff11117810 */ /* 0x000fc60001ffe4ff */
[----:B------:R-:W0:Y:S01]  /*3800*/  LDS.128 R36, [R21.X16+0x200] ;  /* 0x0002000015247984 */ /* 0x000e22000000cc00 */
[----:B-1----:R-:W-:-:S05]  /*3810*/  IMAD.WIDE.U32 R48, R6, c[0x0][0x2d8], R56 ;  /* 0x0000b60006307a25 */ /* 0x002fca00078e0038 */
        /* <DEDUP_REMOVED lines=8> */
[----:B-----5:R1:W-:Y:S04]  /*38a0*/  STG.E.128 [R56.64+-0x400], R32 ;  /* 0xfffc002038007986 */ /* 0x0203e8000c101d04 */
[----:B0-----:R-:W-:Y:S04]  /*38b0*/  STG.E.128 [R56.64+-0x200], R36 ;  /* 0xfffe002438007986 */ /* 0x001fe8000c101d04 */
[----:B------:R-:W-:Y:S01]  /*38c0*/  BAR.SYNC.DEFER_BLOCKING 0x0 ;  /* 0x0000000000007b1d */ /* 0x000fe20000010000 */
[----:B-1----:R-:W-:-:S04]  /*38d0*/  IMAD R33, R5, c[0x0][0x2f8], RZ ;  /* 0x0000be0005217a24 */ /* 0x002fc800078e02ff */
        /* <DEDUP_REMOVED lines=25> */
.L_x_7618:
        /* <DEDUP_REMOVED lines=24> */
.L_x_7644:
[----:B-1----:R-:W-:Y:S05]  /*3bf0*/  BSYNC B0 ;  /* 0x0000000000007941 */ /* 0x002fea0003800000 */
.L_x_7643:
        /* <DEDUP_REMOVED lines=23> */
.L_x_7646:
[----:B------:R-:W1:Y:S02]  /*3d70*/  S2R R15, SR_TID.X ;  /* 0x00000000000f7919 */ /* 0x000e640000002100 */
.L_x_7647:
[----:B0-----:R-:W-:Y:S05]  /*3d80*/  BSYNC B0 ;  /* 0x0000000000007941 */ /* 0x001fea0003800000 */
.L_x_7645:
        /* <DEDUP_REMOVED lines=10> */
.L_x_7648:
        /* <DEDUP_REMOVED lines=26> */
.L_x_7649:
        /* <DEDUP_REMOVED lines=11> */
.L_x_9129:


//--------------------- .text._Z25selective_scan_bwd_kernelI32Selective_Scan_bwd_kernel_traitsILi32ELi8ELb1ELb1ELb0ELb1ELb0EffEEv12SSMParamsBwd --------------------------
	.section	.text._Z25selective_scan_bwd_kernelI32Selective_Scan_bwd_kernel_traitsILi32ELi8ELb1ELb1ELb0ELb1ELb0EffEEv12SSMParamsBwd,"ax",@progbits
	.sectioninfo	@"SHI_REGISTERS=152"
	.align	128
        .global         _Z25selective_scan_bwd_kernelI32Selective_Scan_bwd_kernel_traitsILi32ELi8ELb1ELb1ELb0ELb1ELb0EffEEv12SSMParamsBwd
        .type           _Z25selective_scan_bwd_kernelI32Selective_Scan_bwd_kernel_traitsILi32ELi8ELb1ELb1ELb0ELb1ELb0EffEEv12SSMParamsBwd,@function
        .size           _Z25selective_scan_bwd_kernelI32Selective_Scan_bwd_kernel_traitsILi32ELi8ELb1ELb1ELb0ELb1ELb0EffEEv12SSMParamsBwd,(.L_x_9130 - _Z25selective_scan_bwd_kernelI32Selective_Scan_bwd_kernel_traitsILi32ELi8ELb1ELb1ELb0ELb1ELb0EffEEv12SSMParamsBwd)
        .other          _Z25selective_scan_bwd_kernelI32Selective_Scan_bwd_kernel_traitsILi32ELi8ELb1ELb1ELb0ELb1ELb0EffEEv12SSMParamsBwd,@"STO_CUDA_ENTRY STV_DEFAULT"
_Z25selective_scan_bwd_kernelI32Selective_Scan_bwd_kernel_traitsILi32ELi8ELb1ELb1ELb0ELb1ELb0EffEEv12SSMParamsBwd:
.text._Z25selective_scan_bwd_kernelI32Selective_Scan_bwd_kernel_traitsILi32ELi8ELb1ELb1ELb0ELb1ELb0EffEEv12SSMParamsBwd:
        /* <DEDUP_REMOVED lines=113> */
[----:B------:R-:W-:Y:S01]  /*0710*/  IMAD R5, R43, c[0x0][0x1b8], RZ ;  /* 0x00006e002b057a24 */ /* 0x000fe200078e02ff */
[----:B------:R-:W-:Y:S01]  /*0720*/  MOV R66, c[0x0][0x174] ;  /* 0x00005d0000427a02 */ /* 0x000fe20000000f00 */
[C---:B------:R-:W-:Y:S01]  /*0730*/  IMAD.WIDE.U32 R2, R0.reuse, c[0x0][0x1b8], RZ ;  /* 0x00006e0000027a25 */ /* 0x040fe200078e00ff */
[----:B------:R-:W1:Y:S01]  /*0740*/  S2R R67, SR_LANEID ;  /* 0x0000000000437919 */ /* 0x000e620000000000 */
[----:B------:R-:W-:Y:S01]  /*0750*/  MOV R57, RZ ;  /* 0x000000ff00397202 */ /* 0x000fe20000000f00 */
[----:B------:R-:W-:Y:S01]  /*0760*/  UMOV UR4, URZ ;  /* 0x0000003f00047c82 */ /* 0x000fe20008000000 */
[----:B------:R-:W-:Y:S01]  /*0770*/  IMAD R69, R0, c[0x0][0x1bc], R5 ;  /* 0x00006f0000457a24 */ /* 0x000fe200078e0205 */
[----:B------:R-:W-:-:S04]  /*0780*/  MOV R55, RZ ;  /* 0x000000ff00377202 */ /* 0x000fc80000000f00 */
[----:B------:R-:W-:Y:S02]  /*0790*/  IADD3 R69, R3, R69, RZ ;  /* 0x0000004503457210 */ /* 0x000fe40007ffe0ff */
[C---:B0-----:R-:W-:Y:S02]  /*07a0*/  SHF.L.U32 R68, R56.reuse, 0x3, RZ ;  /* 0x0000000338447819 */ /* 0x041fe400000006ff */
[C---:B------:R-:W-:Y:S02]  /*07b0*/  IADD3 R5, R56.reuse, 0x20, RZ ;  /* 0x0000002038057810 */ /* 0x040fe40007ffe0ff */
[C---:B------:R-:W-:Y:S02]  /*07c0*/  IADD3 R71, R56.reuse, 0x40, RZ ;  /* 0x0000004038477810 */ /* 0x040fe40007ffe0ff */
[C---:B------:R-:W-:Y:S02]  /*07d0*/  IADD3 R7, R56.reuse, 0x60, RZ ;  /* 0x0000006038077810 */ /* 0x040fe40007ffe0ff */
[----:B------:R-:W-:-:S02]  /*07e0*/  IADD3 R73, R56, 0x80, RZ ;  /* 0x0000008038497810 */ /* 0x000fc40007ffe0ff */
[C---:B------:R-:W-:Y:S02]  /*07f0*/  IADD3 R9, R56.reuse, 0xa0, RZ ;  /* 0x000000a038097810 */ /* 0x040fe40007ffe0ff */
[C---:B------:R-:W-:Y:S02]  /*0800*/  IADD3 R75, R56.reuse, 0xc0, RZ ;  /* 0x000000c0384b7810 */ /* 0x040fe40007ffe0ff */
[C---:B------:R-:W-:Y:S02]  /*0810*/  IADD3 R11, R56.reuse, 0xe0, RZ ;  /* 0x000000e0380b7810 */ /* 0x040fe40007ffe0ff */
[----:B------:R-:W-:Y:S02]  /*0820*/  LOP3.LUT R100, R56, 0x1f, RZ, 0xc0, !PT ;  /* 0x0000001f38647812 */ /* 0x000fe400078ec0ff */
[----:B------:R-:W-:Y:S02]  /*0830*/  LEA.HI.SX32 R68, R68, R68, 0x1b ;  /* 0x0000004444447211 */ /* 0x000fe400078fdaff */
[----:B------:R-:W-:-:S02]  /*0840*/  LEA.HI.SX32 R70, R5, R56, 0x1b ;  /* 0x0000003805467211 */ /* 0x000fc400078fdaff */
[-C--:B------:R-:W-:Y:S02]  /*0850*/  LEA.HI.SX32 R71, R71, R56.reuse, 0x1b ;  /* 0x0000003847477211 */ /* 0x080fe400078fdaff */
[-C--:B------:R-:W-:Y:S02]  /*0860*/  LEA.HI.SX32 R72, R7, R56.reuse, 0x1b ;  /* 0x0000003807487211 */ /* 0x080fe400078fdaff */
[-C--:B------:R-:W-:Y:S02]  /*0870*/  LEA.HI.SX32 R73, R73, R56.reuse, 0x1b ;  /* 0x0000003849497211 */ /* 0x080fe400078fdaff */
[-C--:B------:R-:W-:Y:S02]  /*0880*/  LEA.HI.SX32 R74, R9, R56.reuse, 0x1b ;  /* 0x00000038094a7211 */ /* 0x080fe400078fdaff */
[-C--:B------:R-:W-:Y:S02]  /*0890*/  LEA.HI.SX32 R75, R75, R56.reuse, 0x1b ;  /* 0x000000384b4b7211 */ /* 0x080fe400078fdaff */
[----:B-1----:R-:W-:-:S02]  /*08a0*/  LEA.HI.SX32 R76, R11, R56, 0x1b ;  /* 0x000000380b4c7211 */ /* 0x002fc400078fdaff */
.L_x_7689:
        /* <DEDUP_REMOVED lines=85> */
.L_x_7652:
[----:B------:R-:W-:Y:S05]  /*0e00*/  BSYNC B0 ;  /* 0x0000000000007941 */ /* 0x000fea0003800000 */
.L_x_7651:
        /* <DEDUP_REMOVED lines=36> */
.L_x_7654:
[----:B------:R-:W-:Y:S05]  /*1050*/  BSYNC B0 ;  /* 0x0000000000007941 */ /* 0x000fea0003800000 */
.L_x_7653:
        /* <DEDUP_REMOVED lines=38> */
.L_x_7656:
[----:B------:R-:W-:Y:S05]  /*12c0*/  BSYNC B0 ;  /* 0x0000000000007941 */ /* 0x000fea0003800000 */
.L_x_7655:
        /* <DEDUP_REMOVED lines=33> */
.L_x_7658:
[----:B------:R-:W-:Y:S05]  /*14e0*/  BSYNC B0 ;  /* 0x0000000000007941 */ /* 0x000fea0003800000 */
.L_x_7657:
        /* <DEDUP_REMOVED lines=33> */
.L_x_7660:
[----:B------:R-:W-:Y:S05]  /*1700*/  BSYNC B0 ;  /* 0x0000000000007941 */ /* 0x000fea0003800000 */
.L_x_7659:
        /* <DEDUP_REMOVED lines=33> */
.L_x_7662:
[----:B------:R-:W-:Y:S05]  /*1920*/  BSYNC B0 ;  /* 0x0000000000007941 */ /* 0x000fea0003800000 */
.L_x_7661:
        /* <DEDUP_REMOVED lines=33> */
.L_x_7664:
[----:B------:R-:W-:Y:S05]  /*1b40*/  BSYNC B0 ;  /* 0x0000000000007941 */ /* 0x000fea0003800000 */
.L_x_7663:
        /* <DEDUP_REMOVED lines=33> */
.L_x_7666:
[----:B------:R-:W-:Y:S05]  /*1d60*/  BSYNC B0 ;  /* 0x0000000000007941 */ /* 0x000fea0003800000 */
.L_x_7665:
        /* <DEDUP_REMOVED lines=53> */
.L_x_7688:
[----:B------:R-:W-:Y:S01]  /*20c0*/  SHF.R.S32.HI R102, RZ, 0x1f, R113 ;  /* 0x0000001fff667819 */ /* 0x000fe20000011471 */
[----:B------:R-:W-:-:S04]  /*20d0*/  IMAD.WIDE.U32 R46, R113, c[0x0][0x1a0], RZ ;  /* 0x00006800712e7a25 */ /* 0x000fc800078e00ff */
[----:B------:R-:W-:Y:S01]  /*20e0*/  IMAD R44, R102, c[0x0][0x1a0], RZ ;  /* 0x00006800662c7a24 */ /* 0x000fe200078e02ff */
[----:B------:R-:W-:Y:S01]  /*20f0*/  LEA R116, P0, R46, R64, 0x2 ;  /* 0x000000402e747211 */ /* 0x000fe200078010ff */
[----:B------:R-:W-:Y:S02]  /*2100*/  IMAD R49, R43, c[0x0][0x180], RZ ;  /* 0x000060002b317a24 */ /* 0x000fe400078e02ff */
[----:B------:R-:W-:Y:S02]  /*2110*/  IMAD R45, R113, c[0x0][0x1a4], R44 ;  /* 0x00006900712d7a24 */ /* 0x000fe400078e022c */
[----:B------:R-:W-:-:S03]  /*2120*/  IMAD R49, R0, c[0x0][0x184], R49 ;  /* 0x0000610000317a24 */ /* 0x000fc600078e0231 */
[----:B------:R-:W-:Y:S01]  /*2130*/  IADD3 R47, R47, R45, RZ ;  /* 0x0000002d2f2f7210 */ /* 0x000fe20007ffe0ff */
[----:B------:R-:W-:-:S03]  /*2140*/  IMAD.WIDE.U32 R44, R0, c[0x0][0x180], RZ ;  /* 0x00006000002c7a25 */ /* 0x000fc600078e00ff */
[----:B------:R-:W-:Y:S01]  /*2150*/  LEA.HI.X R47, R46, R65, R47, 0x2, P0 ;  /* 0x000000412e2f7211 */ /* 0x000fe200000f142f */
[----:B------:R-:W-:Y:S01]  /*2160*/  IMAD R46, R102, c[0x0][0x188], RZ ;  /* 0x00006200662e7a24 */ /* 0x000fe200078e02ff */
[----:B------:R-:W-:Y:S02]  /*2170*/  IADD3 R116, P0, R116, R77, RZ ;  /* 0x0000004d74747210 */ /* 0x000fe40007f1e0ff */
[----:B------:R-:W-:Y:S01]  /*2180*/  IADD3 R45, R45, R49, RZ ;  /* 0x000000312d2d7210 */ /* 0x000fe20007ffe0ff */
[----:B------:R-:W-:Y:S01]  /*2190*/  IMAD R103, R113, c[0x0][0x18c], R46 ;  /* 0x0000630071677a24 */ /* 0x000fe200078e022e */
[----:B------:R-:W-:-:S03]  /*21a0*/  IADD3.X R117, R47, R78, RZ, P0, !PT ;  /* 0x0000004e2f757210 */ /* 0x000fc600007fe4ff */
[----:B------:R-:W-:Y:S02]  /*21b0*/  IMAD.WIDE.U32 R96, R113, c[0x0][0x188], R44 ;  /* 0x0000620071607a25 */ /* 0x000fe400078e002c */
[----:B--2---:R-:W2:Y:S04]  /*21c0*/  LDG.E.128 R44, [R116.64] ;  /* 0x00000006742c7981 */ /* 0x004ea8000c1e1d00 */
[----:B---3--:R-:W3:Y:S01]  /*21d0*/  LDG.E.128 R48, [R116.64+0x200] ;  /* 0x0002000674307981 */ /* 0x008ee2000c1e1d00 */
[----:B------:R-:W-:Y:S02]  /*21e0*/  IADD3 R97, R97, R103, RZ ;  /* 0x0000006761617210 */ /* 0x000fe40007ffe0ff */
[----:B------:R-:W-:-:S04]  /*21f0*/  LEA R120, P0, R96, c[0x0][0x220], 0x2 ;  /* 0x0000880060787a11 */ /* 0x000fc800078010ff */
[----:B------:R-:W-:-:S05]  /*2200*/  LEA.HI.X R121, R96, c[0x0][0x224], R97, 0x2, P0 ;  /* 0x0000890060797a11 */ /* 0x000fca00000f1461 */
[----:B0-----:R0:W4:Y:S01]  /*2210*/  LDG.E R110, [R120.64] ;  /* 0x00000006786e7981 */ /* 0x001122000c1e1900 */
[----:B------:R-:W-:Y:S01]  /*2220*/  MOV R96, R2 ;  /* 0x0000000200607202 */ /* 0x000fe20000000f00 */
[----:B------:R-:W-:Y:S01]  /*2230*/  IMAD R122, R102, c[0x0][0x1c0], RZ ;  /* 0x00007000667a7a24 */ /* 0x000fe200078e02ff */
[----:B------:R-:W-:Y:S02]  /*2240*/  MOV R97, R69 ;  /* 0x0000004500617202 */ /* 0x000fe40000000f00 */
[----:B------:R-:W-:-:S03]  /*2250*/  IADD3 R103, R66, -0x1, RZ ;  /* 0xffffffff42677810 */ /* 0x000fc60007ffe0ff */
[----:B------:R-:W-:-:S04]  /*2260*/  IMAD.WIDE.U32 R118, R113, c[0x0][0x1c0], R96 ;  /* 0x0000700071767a25 */ /* 0x000fc800078e0060 */
[----:B------:R-:W-:Y:S01]  /*2270*/  IMAD R97, R113, c[0x0][0x1c4], R122 ;  /* 0x0000710071617a24 */ /* 0x000fe200078e027a */
[----:B------:R-:W-:-:S04]  /*2280*/  LEA R96, P0, R118, c[0x0][0x230], 0x2 ;  /* 0x00008c0076607a11 */ /* 0x000fc800078010ff */
[----:B------:R-:W-:-:S04]  /*2290*/  IADD3 R97, R119, R97, RZ ;  /* 0x0000006177617210 */ /* 0x000fc80007ffe0ff */
[----:B------:R-:W-:Y:S02]  /*22a0*/  LEA.HI.X R97, R118, c[0x0][0x234], R97, 0x2, P0 ;  /* 0x00008d0076617a11 */ /* 0x000fe400000f1461 */
[----:B------:R-:W-:Y:S02]  /*22b0*/  ISETP.GT.AND P0, PT, R66, 0x1, PT ;  /* 0x000000014200780c */ /* 0x000fe40003f04270 */
[----:B------:R-:W-:Y:S02]  /*22c0*/  ISETP.NE.AND P1, PT, R56, RZ, PT ;  /* 0x000000ff3800720c */ /* 0x000fe40003f25270 */
[----:B------:R-:W-:Y:S02]  /*22d0*/  LEA.HI R115, R103, R103, RZ, 0x1 ;  /* 0x0000006767737211 */ /* 0x000fe400078f08ff */
[----:B------:R-:W-:Y:S01]  /*22e0*/  ISETP.EQ.AND P0, PT, R100, RZ, P0 ;  /* 0x000000ff6400720c */ /* 0x000fe20000702270 */
[----:B-12---:R1:W-:Y:S04]  /*22f0*/  STS.128 [R67.X16], R44 ;  /* 0x0000002c43007388 */ /* 0x0063e8000000cc00 */
[----:B---3--:R-:W-:Y:S01]  /*2300*/  STS.128 [R67.X16+0x200], R48 ;  /* 0x0002003043007388 */ /* 0x008fe2000000cc00 */
[----:B------:R-:W-:-:S06]  /*2310*/  NOP ;  /* 0x0000000000007918 */ /* 0x000fcc0000000000 */
[----:B------:R2:W3:Y:S01]  /*2320*/  LDG.E R124, [R96.64] ;  /* 0x00000006607c7981 */ /* 0x0004e2000c1e1900 */
[----:B------:R-:W-:Y:S02]  /*2330*/  ISETP.NE.AND P2, PT, R56, 0x1f, PT ;  /* 0x0000001f3800780c */ /* 0x000fe40003f45270 */
[----:B0-----:R-:W-:Y:S01]  /*2340*/  MOV R121, RZ ;  /* 0x000000ff00797202 */ /* 0x001fe20000000f00 */
[----:B------:R-:W-:Y:S01]  /*2350*/  LDS.128 R48, [R79+0x10] ;  /* 0x000010004f307984 */ /* 0x000fe20000000c00 */
[----:B----4-:R-:W-:Y:S01]  /*2360*/  FMUL.FTZ R116, R110, 1.4426950216293334961 ;  /* 0x3fb8aa3b6e747820 */ /* 0x010fe20000410000 */
[----:B-1----:R-:W-:Y:S02]  /*2370*/  LOP3.LUT R44, R115, 0xfffffe, RZ, 0xc0, !PT ;  /* 0x00fffffe732c7812 */ /* 0x002fe400078ec0ff */
[----:B------:R-:W-:Y:S01]  /*2380*/  IADD3 R45, R56, 0x200, RZ ;  /* 0x00000200382d7810 */ /* 0x000fe20007ffe0ff */
[----:B------:R-:W-:Y:S01]  /*2390*/  FMUL.FTZ R120, R116, R107 ;  /* 0x0000006b74787220 */ /* 0x000fe20000410000 */
[----:B------:R-:W-:-:S02]  /*23a0*/  IADD3 R44, R103, -R44, RZ ;  /* 0x8000002c672c7210 */ /* 0x000fc40007ffe0ff */
[----:B------:R-:W-:Y:S02]  /*23b0*/  @P0 IADD3 R46, R66, -0x2, RZ ;  /* 0xfffffffe422e0810 */ /* 0x000fe40007ffe0ff */
[----:B------:R-:W-:Y:S01]  /*23c0*/  @!P1 LEA R45, R44, R113, 0x8 ;  /* 0x000000712c2d9211 */ /* 0x000fe200078e40ff */
[----:B------:R-:W0:Y:S02]  /*23d0*/  MUFU.EX2 R120, R120 ;  /* 0x0000007800787308 */ /* 0x000e240000000800 */
[----:B--2---:R-:W-:Y:S01]  /*23e0*/  @P0 IMAD R97, R46, c[0x0][0x16c], R113 ;  /* 0x00005b002e610a24 */ /* 0x004fe200078e0271 */
[----:B------:R-:W-:Y:S02]  /*23f0*/  SHF.L.U32 R119, R45, 0x2, RZ ;  /* 0x000000022d777819 */ /* 0x000fe400000006ff */
[----:B------:R-:W1:Y:S01]  /*2400*/  LDS.128 R44, [R79] ;  /* 0x000000004f2c7984 */ /* 0x000e620000000c00 */
[C---:B------:R-:W-:Y:S02]  /*2410*/  FMUL.FTZ R131, R116.reuse, R108 ;  /* 0x0000006c74837220 */ /* 0x040fe40000410000 */
[----:B------:R-:W-:-:S02]  /*2420*/  FMUL.FTZ R115, R116, R109 ;  /* 0x0000006d74737220 */ /* 0x000fc40000410000 */
[C---:B------:R-:W-:Y:S02]  /*2430*/  FMUL.FTZ R117, R116.reuse, R114 ;  /* 0x0000007274757220 */ /* 0x040fe40000410000 */
[C---:B------:R-:W-:Y:S02]  /*2440*/  FMUL.FTZ R136, R116.reuse, R101 ;  /* 0x0000006574887220 */ /* 0x040fe40000410000 */
[C---:B------:R-:W-:Y:S01]  /*2450*/  FMUL.FTZ R138, R116.reuse, R104 ;  /* 0x00000068748a7220 */ /* 0x040fe20000410000 */
[----:B0-----:R0:W-:Y:S01]  /*2460*/  STS [R119+0xa88], R120 ;  /* 0x000a887877007388 */ /* 0x0011e20000000800 */
[C---:B------:R-:W-:Y:S02]  /*2470*/  FMUL.FTZ R118, R116.reuse, R105 ;  /* 0x0000006974767220 */ /* 0x040fe40000410000 */
[----:B------:R-:W-:Y:S01]  /*2480*/  @P0 IMAD.WIDE R96, R97, 0x8, R40 ;  /* 0x0000000861600825 */ /* 0x000fe200078e0228 */
[----:B------:R-:W-:Y:S03]  /*2490*/  BAR.SYNC.DEFER_BLOCKING 0x0 ;  /* 0x0000000000007b1d */ /* 0x000fe60000010000 */
[----:B------:R-:W-:-:S03]  /*24a0*/  FMUL.FTZ R116, R116, R106 ;  /* 0x0000006a74747220 */ /* 0x000fc60000410000 */
[----:B------:R2:W4:Y:S01]  /*24b0*/  @P2 LDS R140, [R56.X4+0x128c] ;  /* 0x00128c00388c2984 */ /* 0x0005220000004800 */
[----:B------:R-:W0:Y:S01]  /*24c0*/  MUFU.EX2 R131, R131 ;  /* 0x0000008300837308 */ /* 0x000e220000000800 */
[----:B------:R-:W-:Y:S02]  /*24d0*/  FMUL.FTZ R127, R12, R107 ;  /* 0x0000006b0c7f7220 */ /* 0x000fe40000410000 */
[----:B------:R-:W-:Y:S01]  /*24e0*/  FMUL.FTZ R126, R13, R108 ;  /* 0x0000006c0d7e7220 */ /* 0x000fe20000410000 */
[----:B------:R2:W5:Y:S01]  /*24f0*/  @P0 LDG.E R121, [R96.64+0x4] ;  /* 0x0000040660790981 */ /* 0x000562000c1e1900 */
[----:B------:R-:W-:Y:S01]  /*2500*/  FMUL.FTZ R132, R17, R104 ;  /* 0x0000006811847220 */ /* 0x000fe20000410000 */
[----:B------:R-:W-:Y:S01]  /*2510*/  BSSY B0, `(.L_x_7668) ;  /* 0x0000027000007945 */ /* 0x000fe20003800000 */
[----:B------:R-:W-:Y:S01]  /*2520*/  FMUL.FTZ R122, R15, R114 ;  /* 0x000000720f7a7220 */ /* 0x000fe20000410000 */
[----:B------:R-:W0:Y:S01]  /*2530*/  MUFU.EX2 R116, R116 ;  /* 0x0000007400747308 */ /* 0x000e220000000800 */
[----:B------:R-:W-:-:S02]  /*2540*/  FMUL.FTZ R141, R16, R101 ;  /* 0x00000065108d7220 */ /* 0x000fc40000410000 */
[----:B------:R-:W-:Y:S02]  /*2550*/  FMUL.FTZ R137, R18, R105 ;  /* 0x0000006912897220 */ /* 0x000fe40000410000 */
[----:B-1----:R-:W-:Y:S02]  /*2560*/  FMUL.FTZ R127, R127, R44 ;  /* 0x0000002c7f7f7220 */ /* 0x002fe40000410000 */
[----:B--2---:R-:W-:Y:S01]  /*2570*/  FMUL.FTZ R97, R14, R109 ;  /* 0x0000006d0e617220 */ /* 0x004fe20000410000 */
[----:B------:R-:W1:Y:S01]  /*2580*/  MUFU.EX2 R115, R115 ;  /* 0x0000007300737308 */ /* 0x000e620000000800 */
[----:B------:R-:W-:Y:S02]  /*2590*/  FMUL.FTZ R96, R19, R106 ;  /* 0x0000006a13607220 */ /* 0x000fe40000410000 */
[----:B------:R-:W-:Y:S02]  /*25a0*/  FMUL.FTZ R126, R126, R45 ;  /* 0x0000002d7e7e7220 */ /* 0x000fe40000410000 */
[----:B------:R-:W-:-:S02]  /*25b0*/  FMUL.FTZ R139, R132, R49 ;  /* 0x00000031848b7220 */ /* 0x000fc40000410000 */
[----:B------:R-:W-:Y:S01]  /*25c0*/  FMUL.FTZ R122, R122, R47 ;  /* 0x0000002f7a7a7220 */ /* 0x000fe20000410000 */
[----:B------:R-:W2:Y:S01]  /*25d0*/  MUFU.EX2 R117, R117 ;  /* 0x0000007500757308 */ /* 0x000ea20000000800 */
[----:B------:R-:W-:Y:S02]  /*25e0*/  FMUL.FTZ R141, R141, R48 ;  /* 0x000000308d8d7220 */ /* 0x000fe40000410000 */
[----:B------:R-:W-:Y:S02]  /*25f0*/  FMUL.FTZ R137, R137, R50 ;  /* 0x0000003289897220 */ /* 0x000fe40000410000 */
[----:B------:R-:W-:Y:S02]  /*2600*/  FMUL.FTZ R133, R96, R51 ;  /* 0x0000003360857220 */ /* 0x000fe40000410000 */
[-C--:B0-----:R-:W-:Y:S01]  /*2610*/  FMUL.FTZ R142, R120, R131.reuse ;  /* 0x00000083788e7220 */ /* 0x081fe20000410000 */
[----:B------:R-:W0:Y:S01]  /*2620*/  MUFU.EX2 R136, R136 ;  /* 0x0000008800887308 */ /* 0x000e220000000800 */
[----:B------:R-:W-:-:S07]  /*2630*/  FFMA.FTZ R132, R127, R131, R126 ;  /* 0x000000837f847223 */ /* 0x000fce000001007e */
[----:B------:R-:W0:Y:S08]  /*2640*/  MUFU.EX2 R138, R138 ;  /* 0x0000008a008a7308 */ /* 0x000e300000000800 */
[----:B------:R-:W0:Y:S01]  /*2650*/  MUFU.EX2 R118, R118 ;  /* 0x0000007600767308 */ /* 0x000e220000000800 */
[-C--:B---3--:R-:W-:Y:S02]  /*2660*/  FMUL.FTZ R125, R30, R124.reuse ;  /* 0x0000007c1e7d7220 */ /* 0x088fe40000410000 */
        /* <DEDUP_REMOVED lines=17> */
.L_x_7669:
[----:B012-4-:R-:W-:Y:S05]  /*2780*/  BSYNC B0 ;  /* 0x0000000000007941 */ /* 0x017fea0003800000 */
.L_x_7668:
[----:B------:R-:W-:Y:S01]  /*2790*/  FMUL.FTZ R97, R116, R140 ;  /* 0x0000008c74617220 */ /* 0x000fe20000410000 */
[----:B------:R-:W-:Y:S01]  /*27a0*/  ISETP.GE.AND P0, PT, R67, 0x1, PT ;  /* 0x000000014300780c */ /* 0x000fe20003f06270 */
[C---:B------:R-:W-:Y:S01]  /*27b0*/  FFMA.FTZ R132, R115.reuse, R132, R124 ;  /* 0x0000008473847223 */ /* 0x040fe2000001007c */
[C---:B------:R-:W-:Y:S01]  /*27c0*/  ISETP.NE.AND P3, PT, R100.reuse, 0x1f, PT ;  /* 0x0000001f6400780c */ /* 0x040fe20003f65270 */
[----:B------:R-:W-:Y:S01]  /*27d0*/  FMUL.FTZ R142, R115, R142 ;  /* 0x0000008e738e7220 */ /* 0x000fe20000410000 */
[----:B------:R-:W-:Y:S01]  /*27e0*/  ISETP.GE.U32.AND P4, PT, R100, 0x18, PT ;  /* 0x000000186400780c */ /* 0x000fe20003f86070 */
        /* <DEDUP_REMOVED lines=8> */
[----:B------:R-:W-:Y:S02]  /*2870*/  FMUL.FTZ R143, R138, R143 ;  /* 0x0000008f8a8f7220 */ /* 0x000fe40000410000 */
[C---:B------:R-:W-:Y:S02]  /*2880*/  FFMA.FTZ R132, R136.reuse, R132, R141 ;  /* 0x0000008488847223 */ /* 0x040fe4000001008d */
[C---:B------:R-:W-:Y:S02]  /*2890*/  FMUL.FTZ R97, R136.reuse, R97 ;  /* 0x0000006188617220 */ /* 0x040fe40000410000 */
        /* <DEDUP_REMOVED lines=44> */
[----:B------:R-:W-:Y:S02]  /*2b60*/  MOV R97, RZ ;  /* 0x000000ff00617202 */ /* 0x000fe40000000f00 */
[----:B------:R-:W-:Y:S01]  /*2b70*/  ISETP.NE.OR P0, PT, R100, RZ, P0 ;  /* 0x000000ff6400720c */ /* 0x000fe20000705670 */
[----:B---3--:R-:W-:Y:S01]  /*2b80*/  @!P3 FMUL.FTZ R142, R142, R147 ;  /* 0x000000938e8eb220 */ /* 0x008fe20000410000 */
[----:B------:R-:W1:Y:S01]  /*2b90*/  SHFL.DOWN PT, R148, R143, 0x8, 0x1f ;  /* 0x09001f008f947f89 */ /* 0x000e6200000e0000 */
[----:B------:R-:W-:Y:S02]  /*2ba0*/  ISETP.GE.AND P3, PT, R67, 0x8, PT ;  /* 0x000000084300780c */ /* 0x000fe40003f66270 */
[----:B------:R-:W-:Y:S01]  /*2bb0*/  SHF.L.U32 R132, R113, 0x3, RZ ;  /* 0x0000000371847819 */ /* 0x000fe200000006ff */
[----:B------:R-:W2:Y:S04]  /*2bc0*/  SHFL.UP PT, R147, R144, 0x8, RZ ;  /* 0x0500000090937989 */ /* 0x000ea800000e00ff */
[----:B------:R-:W3:Y:S04]  /*2bd0*/  SHFL.DOWN PT, R149, R142, 0x8, 0x1f ;  /* 0x09001f008e957f89 */ /* 0x000ee800000e0000 */
[----:B------:R-:W-:Y:S01]  /*2be0*/  @!P0 LDS.64 R96, [R132+0x1308] ;  /* 0x0013080084608984 */ /* 0x000fe20000000a00 */
[----:B------:R-:W-:Y:S01]  /*2bf0*/  ISETP.GE.AND P0, PT, R67, 0x10, PT ;  /* 0x000000104300780c */ /* 0x000fe20003f06270 */
[----:B0-----:R-:W-:-:S05]  /*2c00*/  @P3 FFMA.FTZ R145, R144, R146, R145 ;  /* 0x0000009290913223 */ /* 0x001fca0000010091 */
[----:B------:R-:W0:Y:S01]  /*2c10*/  SHFL.UP PT, R146, R145, 0x10, RZ ;  /* 0x0600000091927989 */ /* 0x000e2200000e00ff */
[----:B-1----:R-:W-:Y:S02]  /*2c20*/  @!P4 FFMA.FTZ R143, R142, R148, R143 ;  /* 0x000000948e8fc223 */ /* 0x002fe4000001008f */
[----:B--2---:R-:W-:-:S03]  /*2c30*/  @P3 FMUL.FTZ R144, R144, R147 ;  /* 0x0000009390903220 */ /* 0x004fc60000410000 */
[----:B------:R-:W1:Y:S01]  /*2c40*/  SHFL.DOWN PT, R148, R143, 0x10, 0x1f ;  /* 0x0a001f008f947f89 */ /* 0x000e6200000e0000 */
[----:B------:R-:W-:Y:S01]  /*2c50*/  ISETP.GE.U32.AND P3, PT, R100, 0x10, PT ;  /* 0x000000106400780c */ /* 0x000fe20003f66070 */
[----:B---3--:R-:W-:Y:S02]  /*2c60*/  @!P4 FMUL.FTZ R142, R142, R149 ;  /* 0x000000958e8ec220 */ /* 0x008fe40000410000 */
[----:B------:R-:W2:Y:S04]  /*2c70*/  SHFL.UP PT, R147, R144, 0x10, RZ ;  /* 0x0600000090937989 */ /* 0x000ea800000e00ff */
[----:B------:R-:W3:Y:S01]  /*2c80*/  SHFL.DOWN PT, R149, R142, 0x10, 0x1f ;  /* 0x0a001f008e957f89 */ /* 0x000ee200000e0000 */
[----:B0-----:R-:W-:-:S03]  /*2c90*/  @P0 FFMA.FTZ R145, R144, R146, R145 ;  /* 0x0000009290910223 */ /* 0x001fc60000010091 */
[----:B-----5:R-:W-:Y:S04]  /*2ca0*/  SHFL.IDX PT, R146, R121, RZ, 0x1f ;  /* 0x00001fff79927589 */ /* 0x020fe800000e0000 */
[----:B------:R-:W-:Y:S01]  /*2cb0*/  SHFL.UP PT, R145, R145, 0x1, RZ ;  /* 0x0420000091917989 */ /* 0x000fe200000e00ff */
[----:B-1----:R-:W-:Y:S02]  /*2cc0*/  @!P3 FFMA.FTZ R143, R142, R148, R143 ;  /* 0x000000948e8fb223 */ /* 0x002fe4000001008f */
[----:B--2---:R-:W-:Y:S02]  /*2cd0*/  @P0 FMUL.FTZ R144, R144, R147 ;  /* 0x0000009390900220 */ /* 0x004fe40000410000 */
[----:B------:R-:W-:Y:S01]  /*2ce0*/  SHFL.IDX PT, R147, R97, RZ, 0x1f ;  /* 0x00001fff61937589 */ /* 0x000fe200000e0000 */
[----:B---3--:R-:W-:-:S03]  /*2cf0*/  @!P3 FMUL.FTZ R142, R142, R149 ;  /* 0x000000958e8eb220 */ /* 0x008fc60000410000 */
[----:B------:R-:W0:Y:S04]  /*2d00*/  SHFL.UP PT, R144, R144, 0x1, RZ ;  /* 0x0420000090907989 */ /* 0x000e2800000e00ff */
[----:B------:R-:W-:Y:S04]  /*2d10*/  SHFL.DOWN PT, R149, R143, 0x1, 0x1f ;  /* 0x08201f008f957f89 */ /* 0x000fe800000e0000 */
[----:B------:R-:W1:Y:S01]  /*2d20*/  SHFL.DOWN PT, R148, R142, 0x1, 0x1f ;  /* 0x08201f008e947f89 */ /* 0x000e6200000e0000 */
[----:B0-----:R-:W-:-:S03]  /*2d30*/  @P1 FFMA.FTZ R146, R144, R146, R145 ;  /* 0x0000009290921223 */ /* 0x001fc60000010091 */
[----:B------:R-:W-:Y:S01]  /*2d40*/  SHFL.IDX PT, R145, R142, RZ, 0x1f ;  /* 0x00001fff8e917589 */ /* 0x000fe200000e0000 */
[----:B------:R-:W-:-:S03]  /*2d50*/  FFMA.FTZ R120, R120, R146, R127 ;  /* 0x0000009278787223 */ /* 0x000fc6000001007f */
[----:B------:R0:W2:Y:S01]  /*2d60*/  SHFL.IDX PT, R146, R143, RZ, 0x1f ;  /* 0x00001fff8f927589 */ /* 0x0000a200000e0000 */
[----:B-1----:R-:W-:Y:S02]  /*2d70*/  @P2 FFMA.FTZ R147, R148, R147, R149 ;  /* 0x0000009394932223 */ /* 0x002fe40000010095 */
[----:B------:R-:W-:Y:S02]  /*2d80*/  FFMA.FTZ R149, R131, R120, R126 ;  /* 0x0000007883957223 */ /* 0x000fe4000001007e */
[----:B------:R-:W-:Y:S02]  /*2d90*/  FFMA.FTZ R129, R147, R140, R129 ;  /* 0x0000008c93817223 */ /* 0x000fe40000010081 */
[----:B------:R-:W-:Y:S02]  /*2da0*/  FADD.FTZ R127, -R127, R120 ;  /* 0x000000787f7f7221 */ /* 0x000fe40000010100 */
[----:B------:R-:W-:Y:S02]  /*2db0*/  FFMA.FTZ R120, R32, R120, RZ ;  /* 0x0000007820787223 */ /* 0x000fe400000100ff */
[----:B------:R-:W-:-:S02]  /*2dc0*/  FFMA.FTZ R125, R116, R129, R125 ;  /* 0x00000081747d7223 */ /* 0x000fc4000001007d */
[-C--:B------:R-:W-:Y:S02]  /*2dd0*/  FFMA.FTZ R147, R115, R149.reuse, R124 ;  /* 0x0000009573937223 */ /* 0x080fe4000001007c */
[----:B------:R-:W-:Y:S02]  /*2de0*/  FFMA.FTZ R121, R33, R149, R120 ;  /* 0x0000009521797223 */ /* 0x000fe40000010078 */
[----:B------:R-:W-:Y:S02]  /*2df0*/  FFMA.FTZ R123, R118, R125, R123 ;  /* 0x0000007d767b7223 */ /* 0x000fe4000001007b */
[----:B------:R-:W-:Y:S02]  /*2e00*/  FADD.FTZ R126, -R126, R149 ;  /* 0x000000957e7e7221 */ /* 0x000fe40000010100 */
[-C--:B------:R-:W-:Y:S02]  /*2e10*/  FFMA.FTZ R149, R117, R147.reuse, R122 ;  /* 0x0000009375957223 */ /* 0x080fe4000001007a */
[----:B------:R-:W-:-:S02]  /*2e20*/  FFMA.FTZ R120, R34, R147, R121 ;  /* 0x0000009322787223 */ /* 0x000fc40000010079 */
[----:B------:R-:W-:Y:S02]  /*2e30*/  FFMA.FTZ R121, R138, R123, R135 ;  /* 0x0000007b8a797223 */ /* 0x000fe40000010087 */
[C---:B------:R-:W-:Y:S02]  /*2e40*/  FFMA.FTZ R140, R136.reuse, R149, R141 ;  /* 0x00000095888c7223 */ /* 0x040fe4000001008d */
[----:B------:R-:W-:Y:S02]  /*2e50*/  FFMA.FTZ R119, R136, R121, R119 ;  /* 0x0000007988777223 */ /* 0x000fe40000010077 */
[----:B0-----:R-:W-:Y:S02]  /*2e60*/  FFMA.FTZ R143, R35, R149, R120 ;  /* 0x00000095238f7223 */ /* 0x001fe40000010078 */
[-C--:B------:R-:W-:Y:S02]  /*2e70*/  FFMA.FTZ R142, R138, R140.reuse, R139 ;  /* 0x0000008c8a8e7223 */ /* 0x080fe4000001008b */
[----:B------:R-:W-:Y:S01]  /*2e80*/  FFMA.FTZ R117, R117, R119, R134 ;  /* 0x0000007775757223 */ /* 0x000fe20000010086 */
[----:B------:R-:W-:Y:S01]  /*2e90*/  P2R R134, PR, RZ, 0x20 ;  /* 0x00000020ff867803 */ /* 0x000fe20000000000 */
[----:B------:R-:W-:-:S02]  /*2ea0*/  FFMA.FTZ R138, R28, R140, R143 ;  /* 0x0000008c1c8a7223 */ /* 0x000fc4000001008f */
[-C--:B------:R-:W-:Y:S02]  /*2eb0*/  FFMA.FTZ R136, R118, R142.reuse, R137 ;  /* 0x0000008e76887223 */ /* 0x080fe40000010089 */
[----:B------:R-:W-:Y:S02]  /*2ec0*/  FFMA.FTZ R115, R115, R117, R130 ;  /* 0x0000007573737223 */ /* 0x000fe40000010082 */
[----:B------:R-:W-:Y:S02]  /*2ed0*/  FFMA.FTZ R135, R29, R142, R138 ;  /* 0x0000008e1d877223 */ /* 0x000fe4000001008a */
[-C--:B------:R-:W-:Y:S02]  /*2ee0*/  FFMA.FTZ R138, R116, R136.reuse, R133 ;  /* 0x00000088748a7223 */ /* 0x080fe40000010085 */
[----:B------:R-:W-:Y:S02]  /*2ef0*/  FFMA.FTZ R131, R131, R115, R128 ;  /* 0x0000007383837223 */ /* 0x000fe40000010080 */
[----:B------:R-:W-:-:S02]  /*2f00*/  FFMA.FTZ R135, R30, R136, R135 ;  /* 0x000000881e877223 */ /* 0x000fc40000010087 */
[----:B------:R-:W-:Y:S02]  /*2f10*/  FADD.FTZ R130, -R133, R138 ;  /* 0x0000008a85827221 */ /* 0x000fe40000010100 */
[----:B------:R-:W-:Y:S02]  /*2f20*/  FMUL.FTZ R133, R131, R107 ;  /* 0x0000006b83857220 */ /* 0x000fe40000410000 */
[----:B------:R-:W-:Y:S02]  /*2f30*/  FADD.FTZ R116, -R137, R136 ;  /* 0x0000008889747221 */ /* 0x000fe40000010100 */
[----:B------:R-:W-:Y:S02]  /*2f40*/  FFMA.FTZ R128, R31, R138, R135 ;  /* 0x0000008a1f807223 */ /* 0x000fe40000010087 */
[----:B------:R-:W-:Y:S02]  /*2f50*/  FMUL.FTZ R136, R115, R108 ;  /* 0x0000006c73887220 */ /* 0x000fe40000410000 */
[----:B------:R-:W-:-:S02]  /*2f60*/  FFMA.FTZ R135, R127, R133, RZ ;  /* 0x000000857f877223 */ /* 0x000fc400000100ff */
[C---:B--2---:R-:W-:Y:S02]  /*2f70*/  FFMA.FTZ R97, R145.reuse, R97, R146 ;  /* 0x0000006191617223 */ /* 0x044fe40000010092 */
[----:B------:R-:W-:Y:S02]  /*2f80*/  FMUL.FTZ R96, R145, R96 ;  /* 0x0000006091607220 */ /* 0x000fe40000410000 */
[----:B------:R-:W-:Y:S02]  /*2f90*/  FADD.FTZ R124, -R124, R147 ;  /* 0x000000937c7c7221 */ /* 0x000fe40000010100 */
[----:B------:R-:W-:Y:S01]  /*2fa0*/  FADD.FTZ R120, -R141, R140 ;  /* 0x0000008c8d787221 */ /* 0x000fe20000010100 */
[----:B------:R-:W-:Y:S01]  /*2fb0*/  IADD3 R140, -R103, c[0x0][0x168], RZ ;  /* 0x00005a00678c7a10 */ /* 0x000fe20007ffe1ff */
[----:B------:R-:W-:Y:S01]  /*2fc0*/  FMUL.FTZ R137, R117, R109 ;  /* 0x0000006d75897220 */ /* 0x000fe20000410000 */
[----:B------:R0:W-:Y:S01]  /*2fd0*/  @!P5 STS.64 [R132+0x1308], R96 ;  /* 0x001308608400d388 */ /* 0x0001e20000000a00 */
[----:B------:R-:W-:Y:S01]  /*2fe0*/  FFMA.FTZ R135, R126, R136, R135 ;  /* 0x000000887e877223 */ /* 0x000fe20000010087 */
[----:B------:R-:W-:Y:S01]  /*2ff0*/  ISETP.GE.AND P0, PT, R140, 0x1, PT ;  /* 0x000000018c00780c */ /* 0x000fe20003f06270 */
[----:B------:R-:W-:-:S02]  /*3000*/  FMUL.FTZ R134, R129, R106 ;  /* 0x0000006a81867220 */ /* 0x000fc40000410000 */
[----:B------:R-:W-:Y:S02]  /*3010*/  FMUL.FTZ R147, R125, R105 ;  /* 0x000000697d937220 */ /* 0x000fe40000410000 */
[----:B------:R-:W-:Y:S02]  /*3020*/  FADD.FTZ R122, -R122, R149 ;  /* 0x000000957a7a7221 */ /* 0x000fe40000010100 */
[----:B------:R-:W-:Y:S02]  /*3030*/  FADD.FTZ R118, -R139, R142 ;  /* 0x0000008e8b767221 */ /* 0x000fe40000010100 */
        /* <DEDUP_REMOVED lines=9> */
[----:B------:R-:W-:Y:S02]  /*30d0*/  FMUL.FTZ R145, R17, R138 ;  /* 0x0000008a11917220 */ /* 0x000fe40000410000 */
[----:B------:R-:W-:-:S02]  /*30e0*/  FMUL.FTZ R137, R14, R137 ;  /* 0x000000890e897220 */ /* 0x000fc40000410000 */
[----:B------:R-:W-:Y:S01]  /*30f0*/  FMUL.FTZ R103, R13, R136 ;  /* 0x000000880d677220 */ /* 0x000fe20000410000 */
[----:B------:R-:W-:Y:S01]  /*3100*/  SHF.L.U64.HI R136, R112, 0x2, R111 ;  /* 0x0000000270887819 */ /* 0x000fe2000001026f */
[----:B0-----:R-:W-:Y:S01]  /*3110*/  FMUL.FTZ R143, R16, R141 ;  /* 0x0000008d108f7220 */ /* 0x001fe20000410000 */
[----:B------:R0:W-:Y:S01]  /*3120*/  STS [R68.X4+0x444], R145 ;  /* 0x0004449144007388 */ /* 0x0001e20000004800 */
[----:B------:R-:W-:Y:S01]  /*3130*/  FMUL.FTZ R97, R12, R133 ;  /* 0x000000850c617220 */ /* 0x000fe20000410000 */
[----:B------:R-:W-:Y:S01]  /*3140*/  SHF.L.U32 R133, R112, 0x2, RZ ;  /* 0x0000000270857819 */ /* 0x000fe200000006ff */
[----:B-1----:R-:W-:Y:S01]  /*3150*/  FMUL.FTZ R139, R15, R96 ;  /* 0x000000600f8b7220 */ /* 0x002fe20000410000 */
[----:B------:R0:W-:Y:S01]  /*3160*/  STS [R68.X4+0x440], R143 ;  /* 0x0004408f44007388 */ /* 0x0001e20000004800 */
[----:B------:R-:W-:Y:S02]  /*3170*/  FFMA.FTZ R135, R120, R141, R135 ;  /* 0x0000008d78877223 */ /* 0x000fe40000010087 */
[----:B------:R-:W-:Y:S01]  /*3180*/  IMAD R136, R136, c[0x0][0x2b0], RZ ;  /* 0x0000ac0088887a24 */ /* 0x000fe200078e02ff */
[----:B------:R0:W-:Y:S01]  /*3190*/  STS [R68.X4+0x43c], R139 ;  /* 0x00043c8b44007388 */ /* 0x0001e20000004800 */
[----:B------:R-:W-:-:S02]  /*31a0*/  FFMA.FTZ R135, R118, R138, R135 ;  /* 0x0000008a76877223 */ /* 0x000fc40000010087 */
[----:B------:R-:W-:Y:S01]  /*31b0*/  FMUL.FTZ R134, R130, R134 ;  /* 0x0000008682867220 */ /* 0x000fe20000410000 */
[----:B------:R0:W-:Y:S01]  /*31c0*/  STS [R68.X4+0x438], R137 ;  /* 0x0004388944007388 */ /* 0x0001e20000004800 */
[----:B------:R-:W-:-:S03]  /*31d0*/  FFMA.FTZ R147, R116, R147, R135 ;  /* 0x0000009374937223 */ /* 0x000fc60000010087 */
        /* <DEDUP_REMOVED lines=13> */
.L_x_7671:
[----:B0-----:R-:W-:Y:S05]  /*32b0*/  BSYNC B0 ;  /* 0x0000000000007941 */ /* 0x001fea0003800000 */
.L_x_7670:
[----:B------:R0:W1:Y:S01]  /*32c0*/  LDS R103, [R70.X4+0x4b0] ;  /* 0x0004b00046677984 */ /* 0x0000620000004800 */
        /* <DEDUP_REMOVED lines=14> */
.L_x_7673:
[----:B0-----:R-:W-:Y:S05]  /*33b0*/  BSYNC B0 ;  /* 0x0000000000007941 */ /* 0x001fea0003800000 */
.L_x_7672:
[----:B-1----:R0:W1:Y:S01]  /*33c0*/  LDS R103, [R71.X4+0x530] ;  /* 0x0005300047677984 */ /* 0x0020620000004800 */
[----:B------:R-:W-:Y:S01]  /*33d0*/  BSSY B0, `(.L_x_7674) ;  /* 0x0000005000007945 */ /* 0x000fe20003800000 */
[----:B------:R-:W-:Y:S05]  /*33e0*/  @!P0 BRA `(.L_x_7675) ;  /* 0x0000003000008947 */ /* 0x000fea0003800000 */
[----:B------:R-:W-:-:S05]  /*33f0*/  IMAD.WIDE.U32 R96, R133, c[0x0][0x2b0], R84 ;  /* 0x0000ac0085607a25 */ /* 0x000fca00078e0054 */
[----:B------:R-:W-:-:S05]  /*3400*/  IADD3 R97, R137, R97, RZ ;  /* 0x0000006189617210 */ /* 0x000fca0007ffe0ff */
[----:B-1----:R1:W-:Y:S02]  /*3410*/  RED.E.ADD.F32.FTZ.RN.STRONG.GPU [R96.64], R103 ;  /* 0x000000676000798e */ /* 0x0023e4000c10e786 */
.L_x_7675:
[----:B------:R-:W-:Y:S05]  /*3420*/  BSYNC B0 ;  /* 0x0000000000007941 */ /* 0x000fea0003800000 */
.L_x_7674:
[----:B-1----:R1:W2:Y:S01]  /*3430*/  LDS R103, [R72.X4+0x5b0] ;  /* 0x0005b00048677984 */ /* 0x0022a20000004800 */
[----:B------:R-:W-:Y:S01]  /*3440*/  BSSY B0, `(.L_x_7676) ;  /* 0x0000005000007945 */ /* 0x000fe20003800000 */
[----:B------:R-:W-:Y:S05]  /*3450*/  @!P1 BRA `(.L_x_7677) ;  /* 0x0000003000009947 */ /* 0x000fea0003800000 */
[----:B------:R-:W-:-:S05]  /*3460*/  IMAD.WIDE.U32 R96, R133, c[0x0][0x2b0], R86 ;  /* 0x0000ac0085607a25 */ /* 0x000fca00078e0056 */
[----:B------:R-:W-:-:S05]  /*3470*/  IADD3 R97, R137, R97, RZ ;  /* 0x0000006189617210 */ /* 0x000fca0007ffe0ff */
[----:B--2---:R2:W-:Y:S02]  /*3480*/  RED.E.ADD.F32.FTZ.RN.STRONG.GPU [R96.64], R103 ;  /* 0x000000676000798e */ /* 0x0045e4000c10e786 */
.L_x_7677:
[----:B------:R-:W-:Y:S05]  /*3490*/  BSYNC B0 ;  /* 0x0000000000007941 */ /* 0x000fea0003800000 */
.L_x_7676:
[----:B--2---:R2:W3:Y:S01]  /*34a0*/  LDS R103, [R73.X4+0x630] ;  /* 0x0006300049677984 */ /* 0x0044e20000004800 */
[----:B------:R-:W-:Y:S01]  /*34b0*/  BSSY B0, `(.L_x_7678) ;  /* 0x0000005000007945 */ /* 0x000fe20003800000 */
[----:B------:R-:W-:Y:S05]  /*34c0*/  @!P2 BRA `(.L_x_7679) ;  /* 0x000000300000a947 */ /* 0x000fea0003800000 */
[----:B------:R-:W-:-:S05]  /*34d0*/  IMAD.WIDE.U32 R96, R133, c[0x0][0x2b0], R88 ;  /* 0x0000ac0085607a25 */ /* 0x000fca00078e0058 */
[----:B------:R-:W-:-:S05]  /*34e0*/  IADD3 R97, R137, R97, RZ ;  /* 0x0000006189617210 */ /* 0x000fca0007ffe0ff */
[----:B---3--:R3:W-:Y:S02]  /*34f0*/  RED.E.ADD.F32.FTZ.RN.STRONG.GPU [R96.64], R103 ;  /* 0x000000676000798e */ /* 0x0087e4000c10e786 */
.L_x_7679:
[----:B------:R-:W-:Y:S05]  /*3500*/  BSYNC B0 ;  /* 0x0000000000007941 */ /* 0x000fea0003800000 */
.L_x_7678:
[----:B---3--:R3:W4:Y:S01]  /*3510*/  LDS R103, [R74.X4+0x6b0] ;  /* 0x0006b0004a677984 */ /* 0x0087220000004800 */
[----:B------:R-:W-:Y:S01]  /*3520*/  BSSY B0, `(.L_x_7680) ;  /* 0x0000005000007945 */ /* 0x000fe20003800000 */
[----:B------:R-:W-:Y:S05]  /*3530*/  @!P3 BRA `(.L_x_7681) ;  /* 0x000000300000b947 */ /* 0x000fea0003800000 */
[----:B------:R-:W-:-:S05]  /*3540*/  IMAD.WIDE.U32 R96, R133, c[0x0][0x2b0], R90 ;  /* 0x0000ac0085607a25 */ /* 0x000fca00078e005a */
[----:B------:R-:W-:-:S05]  /*3550*/  IADD3 R97, R137, R97, RZ ;  /* 0x0000006189617210 */ /* 0x000fca0007ffe0ff */
[----:B----4-:R4:W-:Y:S02]  /*3560*/  RED.E.ADD.F32.FTZ.RN.STRONG.GPU [R96.64], R103 ;  /* 0x000000676000798e */ /* 0x0109e4000c10e786 */
.L_x_7681:
[----:B------:R-:W-:Y:S05]  /*3570*/  BSYNC B0 ;  /* 0x0000000000007941 */ /* 0x000fea0003800000 */
.L_x_7680:
[----:B------:R0:W1:Y:S01]  /*3580*/  LDS R135, [R75.X4+0x730] ;  /* 0x000730004b877984 */ /* 0x0000620000004800 */
[----:B------:R-:W-:Y:S01]  /*3590*/  BSSY B0, `(.L_x_7682) ;  /* 0x0000006000007945 */ /* 0x000fe20003800000 */
[----:B----4-:R-:W-:Y:S01]  /*35a0*/  IMAD.WIDE.U32 R96, R133, c[0x0][0x2b0], R94 ;  /* 0x0000ac0085607a25 */ /* 0x010fe200078e005e */
[----:B------:R-:W-:Y:S05]  /*35b0*/  @!P4 BRA `(.L_x_7683) ;  /* 0x000000300000c947 */ /* 0x000fea0003800000 */
[----:B------:R-:W-:-:S05]  /*35c0*/  IMAD.WIDE.U32 R102, R133, c[0x0][0x2b0], R92 ;  /* 0x0000ac0085667a25 */ /* 0x000fca00078e005c */
[----:B------:R-:W-:-:S05]  /*35d0*/  IADD3 R103, R137, R103, RZ ;  /* 0x0000006789677210 */ /* 0x000fca0007ffe0ff */
[----:B-1----:R1:W-:Y:S02]  /*35e0*/  RED.E.ADD.F32.FTZ.RN.STRONG.GPU [R102.64], R135 ;  /* 0x000000876600798e */ /* 0x0023e4000c10e786 */
.L_x_7683:
[----:B------:R-:W-:Y:S05]  /*35f0*/  BSYNC B0 ;  /* 0x0000000000007941 */ /* 0x000fea0003800000 */
.L_x_7682:
[----:B-1----:R1:W4:Y:S01]  /*3600*/  LDS R103, [R76.X4+0x7b0] ;  /* 0x0007b0004c677984 */ /* 0x0023220000004800 */
[----:B------:R-:W-:Y:S01]  /*3610*/  BSSY B0, `(.L_x_7684) ;  /* 0x0000004000007945 */ /* 0x000fe20003800000 */
[----:B------:R-:W-:Y:S05]  /*3620*/  @!P5 BRA `(.L_x_7685) ;  /* 0x000000200000d947 */ /* 0x000fea0003800000 */
[----:B------:R-:W-:-:S05]  /*3630*/  IADD3 R97, R137, R97, RZ ;  /* 0x0000006189617210 */ /* 0x000fca0007ffe0ff */
[----:B----4-:R4:W-:Y:S02]  /*3640*/  RED.E.ADD.F32.FTZ.RN.STRONG.GPU [R96.64], R103 ;  /* 0x000000676000798e */ /* 0x0109e4000c10e786 */
.L_x_7685:
[----:B------:R-:W-:Y:S05]  /*3650*/  BSYNC B0 ;  /* 0x0000000000007941 */ /* 0x000fea0003800000 */
.L_x_7684:
[----:B----4-:R-:W4:Y:S01]  /*3660*/  SHFL.DOWN PT, R103, R128, 0x1, 0x1f ;  /* 0x08201f0080677f89 */ /* 0x010f2200000e0000 */
[----:B------:R-:W-:Y:S01]  /*3670*/  ISETP.GT.AND P0, PT, R67, 0x1e, PT ;  /* 0x0000001e4300780c */ /* 0x000fe20003f04270 */
[-C--:B------:R-:W-:Y:S01]  /*3680*/  FMUL.FTZ R96, R51, R129.reuse ;  /* 0x0000008133607220 */ /* 0x080fe20000410000 */
[----:B------:R-:W-:Y:S01]  /*3690*/  ISETP.NE.AND P1, PT, R67, RZ, PT ;  /* 0x000000ff4300720c */ /* 0x000fe20003f25270 */
[----:B------:R-:W5:Y:S01]  /*36a0*/  SHFL.DOWN PT, R97, R132, 0x1, 0x1f ;  /* 0x08201f0084617f89 */ /* 0x000f6200000e0000 */
[----:B------:R-:W-:Y:S01]  /*36b0*/  ISETP.NE.AND P2, PT, R56, RZ, PT ;  /* 0x000000ff3800720c */ /* 0x000fe20003f45270 */
[----:B------:R-:W-:Y:S01]  /*36c0*/  FMUL.FTZ R129, R110, R129 ;  /* 0x000000816e817220 */ /* 0x000fe20000410000 */
[----:B------:R-:W-:Y:S01]  /*36d0*/  BSSY B0, `(.L_x_7686) ;  /* 0x0000051000007945 */ /* 0x000fe20003800000 */
[----:B------:R-:W-:Y:S02]  /*36e0*/  FFMA.FTZ R23, R96, R106, R23 ;  /* 0x0000006a60177223 */ /* 0x000fe40000010017 */
[----:B------:R-:W-:-:S04]  /*36f0*/  FMUL.FTZ R129, R129, R130 ;  /* 0x0000008281817220 */ /* 0x000fc80000410000 */
[----:B------:R-:W-:-:S04]  /*3700*/  FFMA.FTZ R102, R19, R96, R129 ;  /* 0x0000006013667223 */ /* 0x000fc80000010081 */
        /* <DEDUP_REMOVED lines=14> */
[----:B------:R-:W-:Y:S01]  /*37f0*/  ISETP.GT.AND P0, PT, R67, 0x17, PT ;  /* 0x000000174300780c */ /* 0x000fe20003f04270 */
[----:B------:R-:W-:Y:S02]  /*3800*/  FMUL.FTZ R97, R50, R125 ;  /* 0x0000007d32617220 */ /* 0x000fe40000410000 */
[----:B------:R-:W5:Y:S01]  /*3810*/  SHFL.DOWN PT, R103, R132, 0x8, 0x1f ;  /* 0x09001f0084677f89 */ /* 0x000f6200000e0000 */
[-C--:B------:R-:W-:Y:S02]  /*3820*/  FMUL.FTZ R50, R49, R123.reuse ;  /* 0x0000007b31327220 */ /* 0x080fe40000410000 */
        /* <DEDUP_REMOVED lines=8> */
[----:B------:R-:W-:-:S02]  /*38b0*/  FMUL.FTZ R119, R110, R119 ;  /* 0x000000776e777220 */ /* 0x000fc40000410000 */
[----:B----4-:R-:W-:Y:S02]  /*38c0*/  @!P0 FADD.FTZ R128, R128, R133 ;  /* 0x0000008580808221 */ /* 0x010fe40000010000 */
[----:B------:R-:W-:Y:S02]  /*38d0*/  FMUL.FTZ R117, R110, R117 ;  /* 0x000000756e757220 */ /* 0x000fe40000410000 */
[----:B-----5:R-:W-:Y:S01]  /*38e0*/  @!P0 FADD.FTZ R132, R132, R103 ;  /* 0x0000006784848221 */ /* 0x020fe20000010000 */
[----:B------:R-:W4:Y:S01]  /*38f0*/  SHFL.DOWN PT, R133, R128, 0x10, 0x1f ;  /* 0x0a001f0080857f89 */ /* 0x000f2200000e0000 */
[----:B------:R-:W-:Y:S01]  /*3900*/  ISETP.GT.AND P0, PT, R67, 0xf, PT ;  /* 0x0000000f4300780c */ /* 0x000fe20003f04270 */
[C---:B------:R-:W-:Y:S02]  /*3910*/  FMUL.FTZ R115, R110.reuse, R115 ;  /* 0x000000736e737220 */ /* 0x040fe40000410000 */
[----:B------:R-:W5:Y:S01]  /*3920*/  SHFL.DOWN PT, R103, R132, 0x10, 0x1f ;  /* 0x0a001f0084677f89 */ /* 0x000f6200000e0000 */
        /* <DEDUP_REMOVED lines=10> */
[----:B----4-:R-:W-:Y:S02]  /*39d0*/  @!P0 FADD.FTZ R128, R128, R133 ;  /* 0x0000008580808221 */ /* 0x010fe40000010000 */
[----:B------:R-:W-:Y:S02]  /*39e0*/  FADD.FTZ R5, R44, R5 ;  /* 0x000000052c057221 */ /* 0x000fe40000010000 */
[----:B-----5:R-:W-:Y:S01]  /*39f0*/  @!P0 FADD.FTZ R132, R132, R103 ;  /* 0x0000006784848221 */ /* 0x020fe20000010000 */
[----:B------:R-:W-:Y:S01]  /*3a00*/  MOV R133, R128 ;  /* 0x0000008000857202 */ /* 0x000fe20000000f00 */
[----:B------:R-:W-:-:S02]  /*3a10*/  FFMA.FTZ R125, R18, R97, R125 ;  /* 0x00000061127d7223 */ /* 0x000fc4000001007d */
[----:B------:R-:W-:Y:S02]  /*3a20*/  FFMA.FTZ R121, R16, R49, R121 ;  /* 0x0000003110797223 */ /* 0x000fe40000010079 */
[----:B------:R4:W-:Y:S01]  /*3a30*/  @!P1 STS.64 [0x858], R132 ;  /* 0x00085884ff009388 */ /* 0x0009e20000000a00 */
        /* <DEDUP_REMOVED lines=26> */
.L_x_7687:
[----:B----4-:R-:W-:Y:S05]  /*3be0*/  BSYNC B0 ;  /* 0x0000000000007941 */ /* 0x010fea0003800000 */
.L_x_7686:
[----:B------:R-:W-:Y:S02]  /*3bf0*/  IADD3 R113, R113, 0x1, RZ ;  /* 0x0000000171717810 */ /* 0x000fe40007ffe0ff */
[----:B------:R-:W-:Y:S02]  /*3c00*/  IADD3 R112, P1, R112, 0x1, RZ ;  /* 0x0000000170707810 */ /* 0x000fe40007f3e0ff */
[----:B------:R-:W-:Y:S02]  /*3c10*/  ISETP.GE.AND P0, PT, R113, c[0x0][0x16c], PT ;  /* 0x00005b0071007a0c */ /* 0x000fe40003f06270 */
[----:B------:R-:W-:-:S11]  /*3c20*/  IADD3.X R111, RZ, R111, RZ, P1, !PT ;  /* 0x0000006fff6f7210 */ /* 0x000fd60000ffe4ff */
[----:B------:R-:W-:Y:S01]  /*3c30*/  @P0 CALL.REL.NOINC `(.L_x_7667) ;  /* 0x0000001000000944 */ /* 0x000fe20003c00000 */
[----:B------:R-:W-:Y:S05]  /*3c40*/  BRA `(.L_x_7688) ;  /* 0xffffe47000007947 */ /* 0x000fea000383ffff */
.L_x_7667:
        /* <DEDUP_REMOVED lines=41> */
[----:B------:R-:W-:-:S03]  /*3ee0*/  IMAD R45, R53, c[0x0][0x2dc], R30 ;  /* 0x0000b700352d7a24 */ /* 0x000fc600078e021e */
        /* <DEDUP_REMOVED lines=15> */
[----:B------:R-:W-:Y:S01]  /*3fe0*/  IMAD R45, R0, c[0x0][0x2e4], R21 ;  /* 0x0000b900002d7a24 */ /* 0x000fe200078e0215 */
[----:B------:R-:W1:Y:S01]  /*3ff0*/  @!P4 MUFU.EX2 R31, R13 ;  /* 0x0000000d001fc308 */ /* 0x000e620000000800 */
[----:B-----5:R-:W-:Y:S01]  /*4000*/  @!P6 FMUL.FTZ R4, R4, R19 ;  /* 0x000000130404e220 */ /* 0x020fe20000410000 */
[----:B------:R-:W-:Y:S01]  /*4010*/  FSETP.GTU.FTZ.AND P6, PT, R35, 20, PT ;  /* 0x41a000002300780b */ /* 0x000fe20003fdc000 */
[----:B------:R-:W-:-:S05]  /*4020*/  IMAD.WIDE.U32 R20, R0, c[0x0][0x2e0], R24 ;  /* 0x0000b80000147a25 */ /* 0x000fca00078e0018 */
[----:B------:R-:W4:Y:S01]  /*4030*/  @!P3 MUFU.EX2 R12, R12 ;  /* 0x0000000c000cb308 */ /* 0x000f220000000800 */
[----:B0-----:R-:W-:Y:S01]  /*4040*/  @!P2 FADD.FTZ R34, R18, 1 ;  /* 0x3f8000001222a421 */ /* 0x001fe20000010000 */
[----:B------:R-:W-:-:S05]  /*4050*/  IADD3 R21, R21, R45, RZ ;  /* 0x0000002d15157210 */ /* 0x000fca0007ffe0ff */
[----:B------:R-:W-:Y:S01]  /*4060*/  @!P6 FMUL.FTZ R15, R35, -1.4426950216293334961 ;  /* 0xbfb8aa3b230fe820 */ /* 0x000fe20000410000 */
[----:B------:R-:W0:Y:S01]  /*4070*/  @!P5 MUFU.EX2 R32, R14 ;  /* 0x0000000e0020d308 */ /* 0x000e220000000800 */
[----:B-1----:R-:W-:-:S07]  /*4080*/  @!P4 FADD.FTZ R31, R31, 1 ;  /* 0x3f8000001f1fc421 */ /* 0x002fce0000010000 */
        /* <DEDUP_REMOVED lines=20> */
[----:B----4-:R-:W-:Y:S02]  /*41d0*/  IADD3.X R31, R21, R78, RZ, P0, !PT ;  /* 0x0000004e151f7210 */ /* 0x010fe400007fe4ff */
        /* <DEDUP_REMOVED lines=45> */
.L_x_7650:
        /* <DEDUP_REMOVED lines=24> */
.L_x_7691:
[----:B-1----:R-:W-:Y:S05]  /*4630*/  BSYNC B0 ;  /* 0x0000000000007941 */ /* 0x002fea0003800000 */
.L_x_7690:
        /* <DEDUP_REMOVED lines=23> */
.L_x_7693:
[----:B------:R-:W1:Y:S02]  /*47b0*/  S2R R15, SR_TID.X ;  /* 0x00000000000f7919 */ /* 0x000e640000002100 */
.L_x_7694:
[----:B-1----:R-:W-:Y:S05]  /*47c0*/  BSYNC B0 ;  /* 0x0000000000007941 */ /* 0x002fea0003800000 */
.L_x_7692:
        /* <DEDUP_REMOVED lines=10> */
.L_x_7695:
        /* <DEDUP_REMOVED lines=26> */
.L_x_7696:
        /* <DEDUP_REMOVED lines=15> */
.L_x_9130:


//--------------------- .text._Z25selective_scan_bwd_kernelI32Selective_Scan_bwd_kernel_traitsILi32ELi8ELb1ELb1ELb0ELb1ELb1EffEEv12SSMParamsBwd --------------------------
	.section	.text._Z25selective_scan_bwd_kernelI32Selective_Scan_bwd_kernel_traitsILi32ELi8ELb1ELb1ELb0ELb1ELb1EffEEv12SSMParamsBwd,"ax",@progbits
	.sectioninfo	@"SHI_REGISTERS=152"
	.align	128
        .global         _Z25selective_scan_bwd_kernelI32Selective_Scan_bwd_kernel_traitsILi32ELi8ELb1ELb1ELb0ELb1ELb1EffEEv12SSMParamsBwd
        .type           _Z25selective_scan_bwd_kernelI32Selective_Scan_bwd_kernel_traitsILi32ELi8ELb1ELb1ELb0ELb1ELb1EffEEv12SSMParamsBwd,@function
        .size           _Z25selective_scan_bwd_kernelI32Selective_Scan_bwd_kernel_traitsILi32ELi8ELb1ELb1ELb0ELb1ELb1EffEEv12SSMParamsBwd,(.L_x_9131 - _Z25selective_scan_bwd_kernelI32Selective_Scan_bwd_kernel_traitsILi32ELi8ELb1ELb1ELb0ELb1ELb1EffEEv12SSMParamsBwd)
        .other          _Z25selective_scan_bwd_kernelI32Selective_Scan_bwd_kernel_traitsILi32ELi8ELb1ELb1ELb0ELb1ELb1EffEEv12SSMParamsBwd,@"STO_CUDA_ENTRY STV_DEFAULT"
_Z25selective_scan_bwd_kernelI32Selective_Scan_bwd_kernel_traitsILi32ELi8ELb1ELb1ELb0ELb1ELb1EffEEv12SSMParamsBwd:
.text._Z25selective_scan_bwd_kernelI32Selective_Scan_bwd_kernel_traitsILi32ELi8ELb1ELb1ELb0ELb1ELb1EffEEv12SSMParamsBwd:
        /* <DEDUP_REMOVED lines=118> */
[----:B------:R-:W-:Y:S01]  /*0760*/  MOV R16, R20 ;  /* 0x0000001400107202 */ /* 0x000fe20000000f00 */
[----:B------:R-:W-:Y:S01]  /*0770*/  UMOV UR4, URZ ;  /* 0x0000003f00047c82 */ /* 0x000fe20008000000 */
[----:B------:R-:W-:Y:S01]  /*0780*/  MOV R20, c[0x0][0x174] ;  /* 0x00005d0000147a02 */ /* 0x000fe20000000f00 */
[----:B------:R-:W-:Y:S01]  /*0790*/  IMAD R23, R10, c[0x0][0x1bc], R23 ;  /* 0x00006f000a177a24 */ /* 0x000fe200078e0217 */
[----:B------:R-:W-:-:S02]  /*07a0*/  MOV R0, RZ ;  /* 0x000000ff00007202 */ /* 0x000fc40000000f00 */
[----:B------:R-:W-:Y:S02]  /*07b0*/  MOV R2, RZ ;  /* 0x000000ff00027202 */ /* 0x000fe40000000f00 */
        /* <DEDUP_REMOVED lines=18> */
.L_x_7737:
        /* <DEDUP_REMOVED lines=30> */
[----:B0-----:R0:W3:Y:S04]  /*0ac0*/  LDG.E.128 R56, [R66.64] ;  /* 0x0000000642387981 */ /* 0x0010e8000c1e1d00 */
[----:B------:R0:W4:Y:S01]  /*0ad0*/  LDG.E.128 R60, [R66.64+0x200] ;  /* 0x00020006423c7981 */ /* 0x000122000c1e1d00 */
[----:B------:R-:W-:Y:S01]  /*0ae0*/  LEA R92, R20, 0xffffff00, 0x8 ;  /* 0xffffff00145c7811 */ /* 0x000fe200078e40ff */
[----:B------:R-:W-:Y:S01]  /*0af0*/  IMAD R65, R5, c[0x0][0x1f0], RZ ;  /* 0x00007c0005417a24 */ /* 0x000fe200078e02ff */
[----:B------:R-:W-:Y:S01]  /*0b00*/  BSSY B0, `(.L_x_7698) ;  /* 0x0000042000007945 */ /* 0x000fe20003800000 */
[----:B-1---5:R-:W-:Y:S01]  /*0b10*/  FADD.FTZ R85, R44, R7 ;  /* 0x000000072c557221 */ /* 0x022fe20000010000 */
[----:B------:R-:W-:Y:S01]  /*0b20*/  SHF.R.S32.HI R93, RZ, 0x1f, R92 ;  /* 0x0000001fff5d7819 */ /* 0x000fe2000001145c */
[----:B------:R-:W-:-:S02]  /*0b30*/  IMAD R65, R6, c[0x0][0x1f4], R65 ;  /* 0x00007d0006417a24 */ /* 0x000fc400078e0241 */
[----:B--2---:R-:W-:Y:S01]  /*0b40*/  FADD.FTZ R97, R40, R7 ;  /* 0x0000000728617221 */ /* 0x004fe20000010000 */
        /* <DEDUP_REMOVED lines=9> */
[C---:B0-----:R-:W-:Y:S02]  /*0be0*/  IMAD R67, R10.reuse, c[0x0][0x1fc], R49 ;  /* 0x00007f000a437a24 */ /* 0x041fe400078e0231 */
        /* <DEDUP_REMOVED lines=51> */
.L_x_7699:
[----:B------:R-:W-:Y:S05]  /*0f20*/  BSYNC B0 ;  /* 0x0000000000007941 */ /* 0x000fea0003800000 */
.L_x_7698:
        /* <DEDUP_REMOVED lines=34> */
.L_x_7701:
[----:B------:R-:W-:Y:S05]  /*1150*/  BSYNC B0 ;  /* 0x0000000000007941 */ /* 0x000fea0003800000 */
.L_x_7700:
        /* <DEDUP_REMOVED lines=33> */
.L_x_7703:
[----:B------:R-:W-:Y:S05]  /*1370*/  BSYNC B0 ;  /* 0x0000000000007941 */ /* 0x000fea0003800000 */
.L_x_7702:
        /* <DEDUP_REMOVED lines=33> */
.L_x_7705:
[----:B------:R-:W-:Y:S05]  /*1590*/  BSYNC B0 ;  /* 0x0000000000007941 */ /* 0x000fea0003800000 */
.L_x_7704:
        /* <DEDUP_REMOVED lines=33> */
.L_x_7707:
[----:B------:R-:W-:Y:S05]  /*17b0*/  BSYNC B0 ;  /* 0x0000000000007941 */ /* 0x000fea0003800000 */
.L_x_7706:
        /* <DEDUP_REMOVED lines=33> */
.L_x_7709:
[----:B------:R-:W-:Y:S05]  /*19d0*/  BSYNC B0 ;  /* 0x0000000000007941 */ /* 0x000fea0003800000 */
.L_x_7708:
        /* <DEDUP_REMOVED lines=33> */
.L_x_7711:
[----:B------:R-:W-:Y:S05]  /*1bf0*/  BSYNC B0 ;  /* 0x0000000000007941 */ /* 0x000fea0003800000 */
.L_x_7710:
        /* <DEDUP_REMOVED lines=33> */
.L_x_7713:
[----:B------:R-:W-:Y:S05]  /*1e10*/  BSYNC B0 ;  /* 0x0000000000007941 */ /* 0x000fea0003800000 */
.L_x_7712:
        /* <DEDUP_REMOVED lines=34> */
[----:B------:R-:W-:Y:S01]  /*2040*/  MUFU.EX2 R69, R41 ;  /* 0x0000002900457308 */ /* 0x000fe20000000800 */
[----:B------:R-:W-:Y:S02]  /*2050*/  FMUL.FTZ R76, R63, -1.4426950216293334961 ;  /* 0xbfb8aa3b3f4c7820 */ /* 0x000fe40000410000 */
[----:B------:R-:W-:-:S04]  /*2060*/  IMAD R111, R9, c[0x0][0x2f0], RZ ;  /* 0x0000bc00096f7a24 */ /* 0x000fc800078e02ff */
[----:B------:R-:W-:Y:S01]  /*2070*/  IMAD R111, R10, c[0x0][0x2f4], R111 ;  /* 0x0000bd000a6f7a24 */ /* 0x000fe200078e026f */
[----:B------:R-:W3:Y:S01]  /*2080*/  MUFU.EX2 R71, R42 ;  /* 0x0000002a00477308 */ /* 0x000ee20000000800 */
[----:B0-----:R-:W-:-:S07]  /*2090*/  FADD.FTZ R68, R68, 1 ;  /* 0x3f80000044447421 */ /* 0x001fce0000010000 */
[----:B------:R-:W0:Y:S08]  /*20a0*/  MUFU.EX2 R74, R74 ;  /* 0x0000004a004a7308 */ /* 0x000e300000000800 */
[----:B------:R-:W4:Y:S01]  /*20b0*/  MUFU.EX2 R75, R75 ;  /* 0x0000004b004b7308 */ /* 0x000f220000000800 */
[----:B---3--:R-:W-:-:S07]  /*20c0*/  FADD.FTZ R71, R71, 1 ;  /* 0x3f80000047477421 */ /* 0x008fce0000010000 */
[----:B------:R3:W1:Y:S01]  /*20d0*/  MUFU.EX2 R72, R70 ;  /* 0x0000004600487308 */ /* 0x0006620000000800 */
[----:B0-----:R-:W-:Y:S02]  /*20e0*/  FADD.FTZ R74, R74, 1 ;  /* 0x3f8000004a4a7421 */ /* 0x001fe40000010000 */
[----:B----4-:R-:W-:-:S05]  /*20f0*/  FADD.FTZ R75, R75, 1 ;  /* 0x3f8000004b4b7421 */ /* 0x010fca0000010000 */
[----:B------:R-:W-:Y:S01]  /*2100*/  MUFU.RCP R101, R74 ;  /* 0x0000004a00657308 */ /* 0x000fe20000001000 */
[----:B---3--:R-:W-:Y:S02]  /*2110*/  FADD.FTZ R70, R69, 1 ;  /* 0x3f80000045467421 */ /* 0x008fe40000010000 */
[----:B-1----:R-:W-:-:S05]  /*2120*/  FADD.FTZ R72, R72, 1 ;  /* 0x3f80000048487421 */ /* 0x002fca0000010000 */
[----:B------:R0:W-:Y:S08]  /*2130*/  MUFU.RCP R104, R75 ;  /* 0x0000004b00687308 */ /* 0x0001f00000001000 */
[----:B------:R-:W1:Y:S01]  /*2140*/  MUFU.EX2 R73, R73 ;  /* 0x0000004900497308 */ /* 0x000e620000000800 */
[----:B0-----:R-:W-:-:S04]  /*2150*/  IMAD R75, R5, c[0x0][0x2e8], RZ ;  /* 0x0000ba00054b7a24 */ /* 0x001fc800078e02ff */
[----:B------:R-:W-:-:S03]  /*2160*/  IMAD R75, R6, c[0x0][0x2ec], R75 ;  /* 0x0000bb00064b7a24 */ /* 0x000fc600078e024b */
[----:B------:R-:W0:Y:S02]  /*2170*/  MUFU.EX2 R76, R76 ;  /* 0x0000004c004c7308 */ /* 0x000e240000000800 */
[----:B------:R-:W-:-:S05]  /*2180*/  IADD3 R103, R103, R75, RZ ;  /* 0x0000004b67677210 */ /* 0x000fca0007ffe0ff */
[----:B------:R-:W-:Y:S01]  /*2190*/  IMAD.WIDE.U32 R102, R10, c[0x0][0x2f0], R102 ;  /* 0x0000bc000a667a25 */ /* 0x000fe200078e0066 */
[----:B------:R-:W3:Y:S03]  /*21a0*/  MUFU.RCP R105, R68 ;  /* 0x0000004400697308 */ /* 0x000ee60000001000 */
[----:B-1----:R-:W-:-:S05]  /*21b0*/  FADD.FTZ R73, R73, 1 ;  /* 0x3f80000049497421 */ /* 0x002fca0000010000 */
[----:B------:R-:W-:Y:S01]  /*21c0*/  MUFU.RCP R106, R70 ;  /* 0x00000046006a7308 */ /* 0x000fe20000001000 */
[----:B0-----:R-:W-:-:S07]  /*21d0*/  FADD.FTZ R76, R76, 1 ;  /* 0x3f8000004c4c7421 */ /* 0x001fce0000010000 */
[----:B------:R-:W-:Y:S01]  /*21e0*/  MUFU.RCP R107, R71 ;  /* 0x00000047006b7308 */ /* 0x000fe20000001000 */
[----:B---3--:R-:W-:-:S04]  /*21f0*/  FADD.FTZ R69, -R105, 1 ;  /* 0x3f80000069457421 */ /* 0x008fc80000010100 */
[----:B------:R-:W-:-:S03]  /*2200*/  FFMA.FTZ R69, R58, R69, 1 ;  /* 0x3f8000003a457423 */ /* 0x000fc60000010045 */
[----:B------:R-:W0:Y:S08]  /*2210*/  MUFU.RCP R108, R72 ;  /* 0x00000048006c7308 */ /* 0x000e300000001000 */
[----:B------:R-:W1:Y:S08]  /*2220*/  MUFU.RCP R109, R73 ;  /* 0x00000049006d7308 */ /* 0x000e700000001000 */
[----:B------:R-:W3:Y:S01]  /*2230*/  MUFU.RCP R110, R76 ;  /* 0x0000004c006e7308 */ /* 0x000ee20000001000 */
[----:B0-----:R-:W-:-:S04]  /*2240*/  FADD.FTZ R72, -R108, 1 ;  /* 0x3f8000006c487421 */ /* 0x001fc80000010100 */
[----:B------:R-:W-:Y:S02]  /*2250*/  FFMA.FTZ R72, R61, R72, 1 ;  /* 0x3f8000003d487423 */ /* 0x000fe40000010048 */
[----:B-1----:R-:W-:-:S04]  /*2260*/  FADD.FTZ R73, -R109, 1 ;  /* 0x3f8000006d497421 */ /* 0x002fc80000010100 */
[----:B------:R-:W-:Y:S01]  /*2270*/  FFMA.FTZ R73, R62, R73, 1 ;  /* 0x3f8000003e497423 */ /* 0x000fe20000010049 */
[----:B-----5:R-:W-:Y:S04]  /*2280*/  STS.128 [R21.X16], R44 ;  /* 0x0000002c15007388 */ /* 0x020fe8000000cc00 */
[----:B--2---:R0:W-:Y:S01]  /*2290*/  STS.128 [R21.X16+0x200], R64 ;  /* 0x0002004015007388 */ /* 0x0041e2000000cc00 */
[----:B------:R-:W-:-:S06]  /*22a0*/  NOP ;  /* 0x0000000000007918 */ /* 0x000fcc0000000000 */
[----:B------:R-:W1:Y:S04]  /*22b0*/  LDS.128 R40, [R84] ;  /* 0x0000000054287984 */ /* 0x000e680000000c00 */
[----:B------:R-:W2:Y:S01]  /*22c0*/  LDS.128 R44, [R84+0x10] ;  /* 0x00001000542c7984 */ /* 0x000ea20000000c00 */
[----:B0-----:R-:W-:Y:S02]  /*22d0*/  FADD.FTZ R65, -R101, 1 ;  /* 0x3f80000065417421 */ /* 0x001fe40000010100 */
[----:B------:R-:W-:Y:S02]  /*22e0*/  FADD.FTZ R66, -R104, 1 ;  /* 0x3f80000068427421 */ /* 0x000fe40000010100 */
[----:B------:R-:W-:Y:S02]  /*22f0*/  FFMA.FTZ R65, R56, R65, 1 ;  /* 0x3f80000038417423 */ /* 0x000fe40000010041 */
[----:B------:R-:W-:-:S02]  /*2300*/  FFMA.FTZ R66, R57, R66, 1 ;  /* 0x3f80000039427423 */ /* 0x000fc40000010042 */
        /* <DEDUP_REMOVED lines=12> */
[----:B--2---:R-:W-:Y:S02]  /*23d0*/  FMUL.FTZ R70, R52, R44 ;  /* 0x0000002c34467220 */ /* 0x004fe40000410000 */
        /* <DEDUP_REMOVED lines=11> */
[----:B---3--:R-:W-:-:S02]  /*2490*/  FADD.FTZ R72, -R110, 1 ;  /* 0x3f8000006e487421 */ /* 0x008fc40000010100 */
[----:B------:R-:W-:Y:S02]  /*24a0*/  FMUL.FTZ R71, R55, R47 ;  /* 0x0000002f37477220 */ /* 0x000fe40000410000 */
[----:B------:R-:W-:Y:S02]  /*24b0*/  FMUL.FTZ R70, R109, R70 ;  /* 0x000000466d467220 */ /* 0x000fe40000410000 */
[----:B------:R-:W-:Y:S02]  /*24c0*/  FFMA.FTZ R72, R63, R72, 1 ;  /* 0x3f8000003f487423 */ /* 0x000fe40000010048 */
[----:B------:R-:W-:Y:S02]  /*24d0*/  FMUL.FTZ R71, R110, R71 ;  /* 0x000000476e477220 */ /* 0x000fe40000410000 */
[----:B------:R-:W-:Y:S02]  /*24e0*/  FMUL.FTZ R70, R70, R73 ;  /* 0x0000004946467220 */ /* 0x000fe40000410000 */
[----:B------:R-:W-:-:S02]  /*24f0*/  FMUL.FTZ R71, R71, R72 ;  /* 0x0000004847477220 */ /* 0x000fc40000410000 */
[----:B------:R-:W-:Y:S02]  /*2500*/  FMUL.FTZ R109, R62, R109 ;  /* 0x0000006d3e6d7220 */ /* 0x000fe40000410000 */
[----:B------:R-:W-:Y:S01]  /*2510*/  FMUL.FTZ R110, R63, R110 ;  /* 0x0000006e3f6e7220 */ /* 0x000fe20000410000 */
[----:B------:R0:W-:Y:S04]  /*2520*/  STS.128 [R84], R64 ;  /* 0x0000004054007388 */ /* 0x0001e80000000c00 */
[----:B------:R1:W-:Y:S01]  /*2530*/  STS.128 [R84+0x10], R68 ;  /* 0x0000104454007388 */ /* 0x0003e20000000c00 */
[----:B------:R-:W-:-:S06]  /*2540*/  NOP ;  /* 0x0000000000007918 */ /* 0x000fcc0000000000 */
[----:B------:R-:W2:Y:S04]  /*2550*/  LDS.128 R72, [R21.X16] ;  /* 0x0000000015487984 */ /* 0x000ea8000000cc00 */
[----:B------:R-:W3:Y:S01]  /*2560*/  LDS.128 R76, [R21.X16+0x200] ;  /* 0x00020000154c7984 */ /* 0x000ee2000000cc00 */
[----:B0-----:R-:W-:Y:S01]  /*2570*/  IADD3 R65, R103, R111, RZ ;  /* 0x0000006f67417210 */ /* 0x001fe20007ffe0ff */
[----:B------:R-:W-:Y:S01]  /*2580*/  FMUL.FTZ R64, R57, R104 ;  /* 0x0000006839407220 */ /* 0x000fe20000410000 */
[----:B------:R-:W-:Y:S01]  /*2590*/  LEA R66, P0, R102, c[0x0][0x338], 0x2 ;  /* 0x0000ce0066427a11 */ /* 0x000fe200078010ff */
[----:B------:R-:W-:Y:S02]  /*25a0*/  FMUL.FTZ R67, R58, R105 ;  /* 0x000000693a437220 */ /* 0x000fe40000410000 */
[----:B------:R-:W-:Y:S01]  /*25b0*/  FMUL.FTZ R58, R59, R106 ;  /* 0x0000006a3b3a7220 */ /* 0x000fe20000410000 */
[----:B-1----:R-:W-:Y:S01]  /*25c0*/  LEA.HI.X R69, R102, c[0x0][0x33c], R65, 0x2, P0 ;  /* 0x0000cf0066457a11 */ /* 0x002fe200000f1441 */
[----:B------:R-:W-:Y:S01]  /*25d0*/  FMUL.FTZ R65, R56, R101 ;  /* 0x0000006538417220 */ /* 0x000fe20000410000 */
[----:B------:R-:W-:Y:S01]  /*25e0*/  IADD3 R56, P2, R66, R81, RZ ;  /* 0x0000005142387210 */ /* 0x000fe20007f5e0ff */
[----:B------:R-:W-:Y:S01]  /*25f0*/  FMUL.FTZ R59, R60, R107 ;  /* 0x0000006b3c3b7220 */ /* 0x000fe20000410000 */
[----:B------:R-:W-:Y:S01]  /*2600*/  ISETP.NE.U32.AND P0, PT, RZ, c[0x0][0x270], PT ;  /* 0x00009c00ff007a0c */ /* 0x000fe20003f05070 */
[----:B------:R-:W-:Y:S01]  /*2610*/  FMUL.FTZ R105, R48, R65 ;  /* 0x0000004130697220 */ /* 0x000fe20000410000 */
[----:B------:R-:W-:Y:S01]  /*2620*/  IADD3.X R57, R69, R80, RZ, P2, !PT ;  /* 0x0000005045397210 */ /* 0x000fe200017fe4ff */
[----:B------:R-:W-:Y:S01]  /*2630*/  FMUL.FTZ R60, R61, R108 ;  /* 0x0000006c3d3c7220 */ /* 0x000fe20000410000 */
[----:B------:R-:W-:Y:S01]  /*2640*/  ISETP.NE.AND.EX P0, PT, RZ, c[0x0][0x274], PT, P0 ;  /* 0x00009d00ff007a0c */ /* 0x000fe20003f05300 */
        /* <DEDUP_REMOVED lines=8> */
[----:B------:R-:W-:Y:S01]  /*26d0*/  FFMA.FTZ R2, R33, R106, R2 ;  /* 0x0000006a21027223 */ /* 0x000fe20000010002 */
[----:B--2---:R0:W-:Y:S04]  /*26e0*/  STG.E.128 [R56.64], R72 ;  /* 0x0000004838007986 */ /* 0x0041e8000c101d06 */
[----:B---3--:R0:W-:Y:S01]  /*26f0*/  STG.E.128 [R56.64+0x200], R76 ;  /* 0x0002004c38007986 */ /* 0x0081e2000c101d06 */
        /* <DEDUP_REMOVED lines=29> */
.L_x_7714:
        /* <DEDUP_REMOVED lines=56> */
.L_x_7736:
        /* <DEDUP_REMOVED lines=24> */
[----:B------:R-:W-:-:S03]  /*2dd0*/  MOV R93, R23 ;  /* 0x00000017005d7202 */ /* 0x000fc60000000f00 */
[C---:B------:R-:W-:Y:S02]  /*2de0*/  IMAD R113, R115.reuse, c[0x0][0x1c4], R112 ;  /* 0x0000710073717a24 */ /* 0x040fe400078e0270 */
[----:B------:R-:W-:Y:S01]  /*2df0*/  IMAD.WIDE.U32 R92, R115, c[0x0][0x1c0], R92 ;  /* 0x00007000735c7a25 */ /* 0x000fe200078e005c */
[----:B0-----:R-:W-:-:S04]  /*2e00*/  IADD3 R111, R20, -0x1, RZ ;  /* 0xffffffff146f7810 */ /* 0x001fc80007ffe0ff */
[----:B------:R-:W-:Y:S02]  /*2e10*/  LEA R112, P0, R92, c[0x0][0x230], 0x2 ;  /* 0x00008c005c707a11 */ /* 0x000fe400078010ff */
[----:B------:R-:W-:-:S04]  /*2e20*/  IADD3 R93, R93, R113, RZ ;  /* 0x000000715d5d7210 */ /* 0x000fc80007ffe0ff */
[----:B------:R-:W-:Y:S02]  /*2e30*/  LEA.HI.X R113, R92, c[0x0][0x234], R93, 0x2, P0 ;  /* 0x00008d005c717a11 */ /* 0x000fe400000f145d */
[----:B------:R-:W-:Y:S02]  /*2e40*/  ISETP.GT.AND P0, PT, R20, 0x1, PT ;  /* 0x000000011400780c */ /* 0x000fe40003f04270 */
[----:B------:R-:W-:Y:S02]  /*2e50*/  ISETP.NE.AND P1, PT, R12, RZ, PT ;  /* 0x000000ff0c00720c */ /* 0x000fe40003f25270 */
[----:B------:R-:W-:Y:S02]  /*2e60*/  LEA.HI R92, R111, R111, RZ, 0x1 ;  /* 0x0000006f6f5c7211 */ /* 0x000fe400078f08ff */
[----:B------:R-:W-:Y:S02]  /*2e70*/  ISETP.EQ.AND P0, PT, R22, RZ, P0 ;  /* 0x000000ff1600720c */ /* 0x000fe40000702270 */
[----:B------:R-:W-:-:S04]  /*2e80*/  LOP3.LUT R92, R92, 0xfffffe, RZ, 0xc0, !PT ;  /* 0x00fffffe5c5c7812 */ /* 0x000fc800078ec0ff */
[----:B------:R-:W-:Y:S01]  /*2e90*/  IADD3 R92, R111, -R92, RZ ;  /* 0x8000005c6f5c7210 */ /* 0x000fe20007ffe0ff */
[----:B--2---:R0:W-:Y:S04]  /*2ea0*/  STS.128 [R21.X16], R56 ;  /* 0x0000003815007388 */ /* 0x0041e8000000cc00 */
[----:B---3--:R-:W-:Y:S01]  /*2eb0*/  STS.128 [R21.X16+0x200], R60 ;  /* 0x0002003c15007388 */ /* 0x008fe2000000cc00 */
[----:B------:R-:W-:-:S06]  /*2ec0*/  NOP ;  /* 0x0000000000007918 */ /* 0x000fcc0000000000 */
[----:B-1----:R1:W2:Y:S01]  /*2ed0*/  LDG.E R129, [R112.64] ;  /* 0x0000000670817981 */ /* 0x0022a2000c1e1900 */
        /* <DEDUP_REMOVED lines=9> */
[----:B------:R-:W-:Y:S02]  /*2f70*/  @P0 IMAD R93, R58, c[0x0][0x16c], R115 ;  /* 0x00005b003a5d0a24 */ /* 0x000fe400078e0273 */
[----:B------:R-:W3:Y:S01]  /*2f80*/  LDS.128 R56, [R84] ;  /* 0x0000000054387984 */ /* 0x000ee20000000c00 */
[----:B------:R-:W-:Y:S01]  /*2f90*/  ISETP.NE.AND P2, PT, R12, 0x1f, PT ;  /* 0x0000001f0c00780c */ /* 0x000fe20003f45270 */
[C---:B------:R-:W-:Y:S02]  /*2fa0*/  FMUL.FTZ R131, R110.reuse, R98 ;  /* 0x000000626e837220 */ /* 0x040fe40000410000 */
[C---:B-1----:R-:W-:Y:S02]  /*2fb0*/  FMUL.FTZ R112, R110.reuse, R96 ;  /* 0x000000606e707220 */ /* 0x042fe40000410000 */
[C---:B------:R-:W-:Y:S02]  /*2fc0*/  FMUL.FTZ R113, R110.reuse, R99 ;  /* 0x000000636e717220 */ /* 0x040fe40000410000 */
[----:B------:R-:W-:-:S02]  /*2fd0*/  FMUL.FTZ R117, R110, R100 ;  /* 0x000000646e757220 */ /* 0x000fc40000410000 */
[C---:B------:R-:W-:Y:S02]  /*2fe0*/  FMUL.FTZ R136, R110.reuse, R85 ;  /* 0x000000556e887220 */ /* 0x040fe40000410000 */
[C---:B------:R-:W-:Y:S01]  /*2ff0*/  FMUL.FTZ R138, R110.reuse, R94 ;  /* 0x0000005e6e8a7220 */ /* 0x040fe20000410000 */
[----:B0-----:R0:W-:Y:S01]  /*3000*/  STS [R119+0xa88], R120 ;  /* 0x000a887877007388 */ /* 0x0011e20000000800 */
[----:B------:R-:W-:Y:S02]  /*3010*/  FMUL.FTZ R118, R110, R95 ;  /* 0x0000005f6e767220 */ /* 0x000fe40000410000 */
[----:B------:R-:W-:Y:S01]  /*3020*/  @P0 IMAD.WIDE R92, R93, 0x8, R90 ;  /* 0x000000085d5c0825 */ /* 0x000fe200078e025a */
[----:B------:R-:W-:Y:S06]  /*3030*/  BAR.SYNC.DEFER_BLOCKING 0x0 ;  /* 0x0000000000007b1d */ /* 0x000fec0000010000 */
[----:B------:R1:W4:Y:S01]  /*3040*/  @P2 LDS R140, [R12.X4+0x128c] ;  /* 0x00128c000c8c2984 */ /* 0x0003220000004800 */
[----:B------:R-:W0:Y:S08]  /*3050*/  MUFU.EX2 R131, R131 ;  /* 0x0000008300837308 */ /* 0x000e300000000800 */
[----:B------:R-:W0:Y:S01]  /*3060*/  MUFU.EX2 R112, R112 ;  /* 0x0000007000707308 */ /* 0x000e220000000800 */
[----:B------:R-:W-:Y:S01]  /*3070*/  FMUL.FTZ R127, R32, R97 ;  /* 0x00000061207f7220 */ /* 0x000fe20000410000 */
[----:B------:R1:W5:Y:S01]  /*3080*/  @P0 LDG.E R121, [R92.64+0x4] ;  /* 0x000004065c790981 */ /* 0x000362000c1e1900 */
[----:B------:R-:W-:Y:S01]  /*3090*/  FMUL.FTZ R126, R33, R98 ;  /* 0x00000062217e7220 */ /* 0x000fe20000410000 */
[----:B------:R-:W-:Y:S01]  /*30a0*/  BSSY B0, `(.L_x_7716) ;  /* 0x0000027000007945 */ /* 0x000fe20003800000 */
[----:B------:R-:W-:-:S02]  /*30b0*/  FMUL.FTZ R110, R37, R94 ;  /* 0x0000005e256e7220 */ /* 0x000fc40000410000 */
[----:B------:R-:W-:Y:S01]  /*30c0*/  FMUL.FTZ R122, R35, R100 ;  /* 0x00000064237a7220 */ /* 0x000fe20000410000 */
[----:B------:R-:W0:Y:S01]  /*30d0*/  MUFU.EX2 R113, R113 ;  /* 0x0000007100717308 */ /* 0x000e220000000800 */
[----:B------:R-:W-:Y:S02]  /*30e0*/  FMUL.FTZ R141, R36, R85 ;  /* 0x00000055248d7220 */ /* 0x000fe40000410000 */
[----:B------:R-:W-:Y:S02]  /*30f0*/  FMUL.FTZ R137, R38, R95 ;  /* 0x0000005f26897220 */ /* 0x000fe40000410000 */
[----:B-1----:R-:W-:Y:S02]  /*3100*/  FMUL.FTZ R93, R34, R99 ;  /* 0x00000063225d7220 */ /* 0x002fe40000410000 */
[----:B------:R-:W-:Y:S01]  /*3110*/  FMUL.FTZ R92, R39, R96 ;  /* 0x00000060275c7220 */ /* 0x000fe20000410000 */
[----:B------:R-:W1:Y:S01]  /*3120*/  MUFU.EX2 R117, R117 ;  /* 0x0000007500757308 */ /* 0x000e620000000800 */
[----:B---3--:R-:W-:-:S02]  /*3130*/  FMUL.FTZ R127, R127, R56 ;  /* 0x000000387f7f7220 */ /* 0x008fc40000410000 */
[----:B------:R-:W-:Y:S02]  /*3140*/  FMUL.FTZ R126, R126, R57 ;  /* 0x000000397e7e7220 */ /* 0x000fe40000410000 */
[----:B------:R-:W-:Y:S02]  /*3150*/  FMUL.FTZ R139, R110, R61 ;  /* 0x0000003d6e8b7220 */ /* 0x000fe40000410000 */
[----:B------:R-:W-:Y:S01]  /*3160*/  FMUL.FTZ R124, R93, R58 ;  /* 0x0000003a5d7c7220 */ /* 0x000fe20000410000 */
[----:B------:R-:W3:Y:S01]  /*3170*/  MUFU.EX2 R136, R136 ;  /* 0x0000008800887308 */ /* 0x000ee20000000800 */
[----:B------:R-:W-:Y:S02]  /*3180*/  FMUL.FTZ R122, R122, R59 ;  /* 0x0000003b7a7a7220 */ /* 0x000fe40000410000 */
[----:B------:R-:W-:Y:S02]  /*3190*/  FMUL.FTZ R141, R141, R60 ;  /* 0x0000003c8d8d7220 */ /* 0x000fe40000410000 */
[----:B------:R-:W-:-:S02]  /*31a0*/  FMUL.FTZ R137, R137, R62 ;  /* 0x0000003e89897220 */ /* 0x000fc40000410000 */
[----:B------:R-:W-:Y:S01]  /*31b0*/  FMUL.FTZ R133, R92, R63 ;  /* 0x0000003f5c857220 */ /* 0x000fe20000410000 */
[----:B------:R-:W1:Y:S01]  /*31c0*/  MUFU.EX2 R138, R138 ;  /* 0x0000008a008a7308 */ /* 0x000e620000000800 */
[-C--:B0-----:R-:W-:Y:S02]  /*31d0*/  FMUL.FTZ R142, R120, R131.reuse ;  /* 0x00000083788e7220 */ /* 0x081fe40000410000 */
[----:B------:R-:W-:-:S05]  /*31e0*/  FFMA.FTZ R110, R127, R131, R126 ;  /* 0x000000837f6e7223 */ /* 0x000fca000001007e */
[----:B------:R-:W0:Y:S01]  /*31f0*/  MUFU.EX2 R118, R118 ;  /* 0x0000007600767308 */ /* 0x000e220000000800 */
        /* <DEDUP_REMOVED lines=17> */
.L_x_7717:
[----:B01-34-:R-:W-:Y:S05]  /*3310*/  BSYNC B0 ;  /* 0x0000000000007941 */ /* 0x01bfea0003800000 */
.L_x_7716:
        /* <DEDUP_REMOVED lines=93> */
[----:B------:R-:W0:Y:S01]  /*38f0*/  SHFL.IDX PT, R146, R143, RZ, 0x1f ;  /* 0x00001fff8f927589 */ /* 0x000e2200000e0000 */
[----:B-1----:R-:W-:Y:S02]  /*3900*/  @P2 FFMA.FTZ R147, R148, R147, R149 ;  /* 0x0000009394932223 */ /* 0x002fe40000010095 */
[-C--:B------:R-:W-:Y:S02]  /*3910*/  FFMA.FTZ R149, R131, R120.reuse, R126 ;  /* 0x0000007883957223 */ /* 0x080fe4000001007e */
[----:B------:R-:W-:Y:S02]  /*3920*/  FFMA.FTZ R121, R105, R120, RZ ;  /* 0x0000007869797223 */ /* 0x000fe400000100ff */
[----:B------:R-:W-:Y:S02]  /*3930*/  FFMA.FTZ R129, R147, R140, R129 ;  /* 0x0000008c93817223 */ /* 0x000fe40000010081 */
[----:B------:R-:W-:Y:S02]  /*3940*/  FADD.FTZ R127, -R127, R120 ;  /* 0x000000787f7f7221 */ /* 0x000fe40000010100 */
[----:B------:R-:W-:-:S02]  /*3950*/  FFMA.FTZ R147, R113, R149, R124 ;  /* 0x0000009571937223 */ /* 0x000fc4000001007c */
[----:B------:R-:W-:Y:S02]  /*3960*/  FFMA.FTZ R120, R106, R149, R121 ;  /* 0x000000956a787223 */ /* 0x000fe40000010079 */
[----:B------:R-:W-:Y:S02]  /*3970*/  FFMA.FTZ R125, R112, R129, R125 ;  /* 0x00000081707d7223 */ /* 0x000fe4000001007d */
[----:B------:R-:W-:Y:S02]  /*3980*/  FADD.FTZ R126, -R126, R149 ;  /* 0x000000957e7e7221 */ /* 0x000fe40000010100 */
[-C--:B------:R-:W-:Y:S02]  /*3990*/  FFMA.FTZ R149, R117, R147.reuse, R122 ;  /* 0x0000009375957223 */ /* 0x080fe4000001007a */
[----:B------:R-:W-:Y:S02]  /*39a0*/  FFMA.FTZ R121, R107, R147, R120 ;  /* 0x000000936b797223 */ /* 0x000fe40000010078 */
[----:B------:R-:W-:-:S02]  /*39b0*/  FFMA.FTZ R123, R118, R125, R123 ;  /* 0x0000007d767b7223 */ /* 0x000fc4000001007b */
[----:B------:R-:W-:Y:S02]  /*39c0*/  FFMA.FTZ R140, R108, R149, R121 ;  /* 0x000000956c8c7223 */ /* 0x000fe40000010079 */
[----:B------:R-:W-:Y:S02]  /*39d0*/  FFMA.FTZ R121, R138, R123, R135 ;  /* 0x0000007b8a797223 */ /* 0x000fe40000010087 */
[C---:B------:R-:W-:Y:S02]  /*39e0*/  FFMA.FTZ R144, R136.reuse, R149, R141 ;  /* 0x0000009588907223 */ /* 0x040fe4000001008d */
[----:B------:R-:W-:Y:S02]  /*39f0*/  FFMA.FTZ R119, R136, R121, R119 ;  /* 0x0000007988777223 */ /* 0x000fe40000010077 */
        /* <DEDUP_REMOVED lines=12> */
[----:B------:R-:W-:Y:S02]  /*3ac0*/  FFMA.FTZ R130, R104, R135, R136 ;  /* 0x0000008768827223 */ /* 0x000fe40000010088 */
[----:B------:R-:W-:Y:S02]  /*3ad0*/  FMUL.FTZ R136, R113, R98 ;  /* 0x0000006271887220 */ /* 0x000fe40000410000 */
[----:B------:R-:W-:Y:S02]  /*3ae0*/  FFMA.FTZ R135, R127, R133, RZ ;  /* 0x000000857f877223 */ /* 0x000fe400000100ff */
[----:B0-----:R-:W-:-:S02]  /*3af0*/  FFMA.FTZ R93, R145, R93, R146 ;  /* 0x0000005d915d7223 */ /* 0x001fc40000010092 */
[----:B------:R-:W-:Y:S02]  /*3b00*/  FMUL.FTZ R92, R145, R92 ;  /* 0x0000005c915c7220 */ /* 0x000fe40000410000 */
[----:B------:R-:W-:Y:S01]  /*3b10*/  FADD.FTZ R112, -R137, R140 ;  /* 0x0000008c89707221 */ /* 0x000fe20000010100 */
[----:B------:R-:W-:Y:S01]  /*3b20*/  IADD3 R140, -R111, c[0x0][0x168], RZ ;  /* 0x00005a006f8c7a10 */ /* 0x000fe20007ffe1ff */
[----:B------:R-:W-:Y:S01]  /*3b30*/  FADD.FTZ R124, -R124, R147 ;  /* 0x000000937c7c7221 */ /* 0x000fe20000010100 */
[----:B------:R0:W-:Y:S01]  /*3b40*/  @!P5 STS.64 [R110+0x1308], R92 ;  /* 0x0013085c6e00d388 */ /* 0x0001e20000000a00 */
[----:B------:R-:W-:Y:S01]  /*3b50*/  FMUL.FTZ R137, R117, R99 ;  /* 0x0000006375897220 */ /* 0x000fe20000410000 */
[----:B------:R-:W-:Y:S01]  /*3b60*/  ISETP.GE.AND P0, PT, R140, 0x1, PT ;  /* 0x000000018c00780c */ /* 0x000fe20003f06270 */
[----:B------:R-:W-:Y:S02]  /*3b70*/  FFMA.FTZ R135, R126, R136, R135 ;  /* 0x000000887e877223 */ /* 0x000fe40000010087 */
[----:B------:R-:W-:-:S02]  /*3b80*/  FMUL.FTZ R134, R129, R96 ;  /* 0x0000006081867220 */ /* 0x000fc40000410000 */
[----:B------:R-:W-:Y:S02]  /*3b90*/  FMUL.FTZ R147, R125, R95 ;  /* 0x0000005f7d937220 */ /* 0x000fe40000410000 */
[----:B------:R-:W-:Y:S02]  /*3ba0*/  FADD.FTZ R122, -R122, R149 ;  /* 0x000000957a7a7221 */ /* 0x000fe40000010100 */
[----:B------:R-:W-:Y:S02]  /*3bb0*/  FADD.FTZ R118, -R139, R138 ;  /* 0x0000008a8b767221 */ /* 0x000fe40000010100 */
[----:B0-----:R-:W-:Y:S02]  /*3bc0*/  FMUL.FTZ R92, R119, R100 ;  /* 0x00000064775c7220 */ /* 0x001fe40000410000 */
[----:B------:R-:W-:Y:S02]  /*3bd0*/  FFMA.FTZ R135, R124, R137, R135 ;  /* 0x000000897c877223 */ /* 0x000fe40000010087 */
[----:B------:R-:W-:-:S02]  /*3be0*/  FMUL.FTZ R143, R39, R134 ;  /* 0x00000086278f7220 */ /* 0x000fc40000410000 */
[----:B------:R-:W-:Y:S02]  /*3bf0*/  FMUL.FTZ R139, R38, R147 ;  /* 0x00000093268b7220 */ /* 0x000fe40000410000 */
[----:B------:R-:W-:Y:S01]  /*3c00*/  FADD.FTZ R120, -R141, R144 ;  /* 0x000000908d787221 */ /* 0x000fe20000010100 */
[----:B------:R0:W-:Y:S01]  /*3c10*/  STS [R24.X4+0x44c], R143 ;  /* 0x00044c8f18007388 */ /* 0x0001e20000004800 */
[----:B------:R-:W-:Y:S02]  /*3c20*/  FMUL.FTZ R138, R123, R94 ;  /* 0x0000005e7b8a7220 */ /* 0x000fe40000410000 */
[----:B------:R-:W-:Y:S01]  /*3c30*/  FMUL.FTZ R141, R121, R85 ;  /* 0x00000055798d7220 */ /* 0x000fe20000410000 */
[----:B------:R1:W-:Y:S01]  /*3c40*/  STS [R24.X4+0x448], R139 ;  /* 0x0004488b18007388 */ /* 0x0003e20000004800 */
[----:B------:R-:W-:Y:S02]  /*3c50*/  FFMA.FTZ R135, R122, R92, R135 ;  /* 0x0000005c7a877223 */ /* 0x000fe40000010087 */
[----:B------:R-:W-:-:S02]  /*3c60*/  FMUL.FTZ R145, R37, R138 ;  /* 0x0000008a25917220 */ /* 0x000fc40000410000 */
[----:B------:R-:W-:Y:S02]  /*3c70*/  FMUL.FTZ R137, R34, R137 ;  /* 0x0000008922897220 */ /* 0x000fe40000410000 */
[----:B0-----:R-:W-:Y:S01]  /*3c80*/  FMUL.FTZ R143, R36, R141 ;  /* 0x0000008d248f7220 */ /* 0x001fe20000410000 */
[----:B------:R0:W-:Y:S01]  /*3c90*/  STS [R24.X4+0x444], R145 ;  /* 0x0004449118007388 */ /* 0x0001e20000004800 */
[----:B------:R-:W-:Y:S01]  /*3ca0*/  FMUL.FTZ R111, R33, R136 ;  /* 0x00000088216f7220 */ /* 0x000fe20000410000 */
[----:B------:R-:W-:Y:S01]  /*3cb0*/  SHF.L.U64.HI R136, R114, 0x2, R109 ;  /* 0x0000000272887819 */ /* 0x000fe2000001026d */
[----:B-1----:R-:W-:Y:S01]  /*3cc0*/  FMUL.FTZ R139, R35, R92 ;  /* 0x0000005c238b7220 */ /* 0x002fe20000410000 */
[----:B------:R0:W-:Y:S01]  /*3cd0*/  STS [R24.X4+0x440], R143 ;  /* 0x0004408f18007388 */ /* 0x0001e20000004800 */
[----:B------:R-:W-:Y:S01]  /*3ce0*/  FMUL.FTZ R93, R32, R133 ;  /* 0x00000085205d7220 */ /* 0x000fe20000410000 */
[----:B------:R-:W-:Y:S01]  /*3cf0*/  SHF.L.U32 R133, R114, 0x2, RZ ;  /* 0x0000000272857819 */ /* 0x000fe200000006ff */
[----:B------:R-:W-:Y:S01]  /*3d00*/  FFMA.FTZ R135, R120, R141, R135 ;  /* 0x0000008d78877223 */ /* 0x000fe20000010087 */
[----:B------:R0:W-:Y:S01]  /*3d10*/  STS [R24.X4+0x43c], R139 ;  /* 0x00043c8b18007388 */ /* 0x0001e20000004800 */
[----:B------:R-:W-:-:S02]  /*3d20*/  IMAD R136, R136, c[0x0][0x2b0], RZ ;  /* 0x0000ac0088887a24 */ /* 0x000fc400078e02ff */
[----:B------:R-:W-:Y:S01]  /*3d30*/  FFMA.FTZ R135, R118, R138, R135 ;  /* 0x0000008a76877223 */ /* 0x000fe20000010087 */
[----:B------:R0:W-:Y:S01]  /*3d40*/  STS [R24.X4+0x438], R137 ;  /* 0x0004388918007388 */ /* 0x0001e20000004800 */
[----:B------:R-:W-:Y:S02]  /*3d50*/  FMUL.FTZ R138, R132, R134 ;  /* 0x00000086848a7220 */ /* 0x000fe40000410000 */
[----:B------:R-:W-:Y:S01]  /*3d60*/  FFMA.FTZ R147, R112, R147, R135 ;  /* 0x0000009370937223 */ /* 0x000fe20000010087 */
        /* <DEDUP_REMOVED lines=13> */
.L_x_7719:
[----:B0-----:R-:W-:Y:S05]  /*3e40*/  BSYNC B0 ;  /* 0x0000000000007941 */ /* 0x001fea0003800000 */
.L_x_7718:
        /* <DEDUP_REMOVED lines=15> */
.L_x_7721:
[----:B0-----:R-:W-:Y:S05]  /*3f40*/  BSYNC B0 ;  /* 0x0000000000007941 */ /* 0x001fea0003800000 */
.L_x_7720:
[----:B-1----:R0:W1:Y:S01]  /*3f50*/  LDS R111, [R26.X4+0x530] ;  /* 0x000530001a6f7984 */ /* 0x0020620000004800 */
[----:B------:R-:W-:Y:S01]  /*3f60*/  BSSY B0, `(.L_x_7722) ;  /* 0x0000005000007945 */ /* 0x000fe20003800000 */
[----:B------:R-:W-:Y:S05]  /*3f70*/  @!P0 BRA `(.L_x_7723) ;  /* 0x0000003000008947 */ /* 0x000fea0003800000 */
[----:B------:R-:W-:-:S05]  /*3f80*/  IMAD.WIDE.U32 R92, R133, c[0x0][0x2b0], R74 ;  /* 0x0000ac00855c7a25 */ /* 0x000fca00078e004a */
[----:B------:R-:W-:-:S05]  /*3f90*/  IADD3 R93, R137, R93, RZ ;  /* 0x0000005d895d7210 */ /* 0x000fca0007ffe0ff */
[----:B-1----:R1:W-:Y:S02]  /*3fa0*/  RED.E.ADD.F32.FTZ.RN.STRONG.GPU [R92.64], R111 ;  /* 0x0000006f5c00798e */ /* 0x0023e4000c10e786 */
.L_x_7723:
[----:B------:R-:W-:Y:S05]  /*3fb0*/  BSYNC B0 ;  /* 0x0000000000007941 */ /* 0x000fea0003800000 */
.L_x_7722:
[----:B-1----:R1:W2:Y:S01]  /*3fc0*/  LDS R111, [R27.X4+0x5b0] ;  /* 0x0005b0001b6f7984 */ /* 0x0022a20000004800 */
[----:B------:R-:W-:Y:S01]  /*3fd0*/  BSSY B0, `(.L_x_7724) ;  /* 0x0000005000007945 */ /* 0x000fe20003800000 */
[----:B------:R-:W-:Y:S05]  /*3fe0*/  @!P1 BRA `(.L_x_7725) ;  /* 0x0000003000009947 */ /* 0x000fea0003800000 */
[----:B------:R-:W-:-:S05]  /*3ff0*/  IMAD.WIDE.U32 R92, R133, c[0x0][0x2b0], R72 ;  /* 0x0000ac00855c7a25 */ /* 0x000fca00078e0048 */
[----:B------:R-:W-:-:S05]  /*4000*/  IADD3 R93, R137, R93, RZ ;  /* 0x0000005d895d7210 */ /* 0x000fca0007ffe0ff */
[----:B--2---:R2:W-:Y:S02]  /*4010*/  RED.E.ADD.F32.FTZ.RN.STRONG.GPU [R92.64], R111 ;  /* 0x0000006f5c00798e */ /* 0x0045e4000c10e786 */
.L_x_7725:
[----:B------:R-:W-:Y:S05]  /*4020*/  BSYNC B0 ;  /* 0x0000000000007941 */ /* 0x000fea0003800000 */
.L_x_7724:
[----:B--2---:R2:W3:Y:S01]  /*4030*/  LDS R111, [R28.X4+0x630] ;  /* 0x000630001c6f7984 */ /* 0x0044e20000004800 */
[----:B------:R-:W-:Y:S01]  /*4040*/  BSSY B0, `(.L_x_7726) ;  /* 0x0000005000007945 */ /* 0x000fe20003800000 */
[----:B------:R-:W-:Y:S05]  /*4050*/  @!P2 BRA `(.L_x_7727) ;  /* 0x000000300000a947 */ /* 0x000fea0003800000 */
[----:B------:R-:W-:-:S05]  /*4060*/  IMAD.WIDE.U32 R92, R133, c[0x0][0x2b0], R70 ;  /* 0x0000ac00855c7a25 */ /* 0x000fca00078e0046 */
[----:B------:R-:W-:-:S05]  /*4070*/  IADD3 R93, R137, R93, RZ ;  /* 0x0000005d895d7210 */ /* 0x000fca0007ffe0ff */
[----:B---3--:R3:W-:Y:S02]  /*4080*/  RED.E.ADD.F32.FTZ.RN.STRONG.GPU [R92.64], R111 ;  /* 0x0000006f5c00798e */ /* 0x0087e4000c10e786 */
.L_x_7727:
[----:B------:R-:W-:Y:S05]  /*4090*/  BSYNC B0 ;  /* 0x0000000000007941 */ /* 0x000fea0003800000 */
.L_x_7726:
[----:B---3--:R3:W4:Y:S01]  /*40a0*/  LDS R111, [R29.X4+0x6b0] ;  /* 0x0006b0001d6f7984 */ /* 0x0087220000004800 */
[----:B------:R-:W-:Y:S01]  /*40b0*/  BSSY B0, `(.L_x_7728) ;  /* 0x0000005000007945 */ /* 0x000fe20003800000 */
[----:B------:R-:W-:Y:S05]  /*40c0*/  @!P3 BRA `(.L_x_7729) ;  /* 0x000000300000b947 */ /* 0x000fea0003800000 */
[----:B------:R-:W-:-:S05]  /*40d0*/  IMAD.WIDE.U32 R92, R133, c[0x0][0x2b0], R68 ;  /* 0x0000ac00855c7a25 */ /* 0x000fca00078e0044 */
[----:B------:R-:W-:-:S05]  /*40e0*/  IADD3 R93, R137, R93, RZ ;  /* 0x0000005d895d7210 */ /* 0x000fca0007ffe0ff */
[----:B----4-:R4:W-:Y:S02]  /*40f0*/  RED.E.ADD.F32.FTZ.RN.STRONG.GPU [R92.64], R111 ;  /* 0x0000006f5c00798e */ /* 0x0109e4000c10e786 */
.L_x_7729:
[----:B------:R-:W-:Y:S05]  /*4100*/  BSYNC B0 ;  /* 0x0000000000007941 */ /* 0x000fea0003800000 */
.L_x_7728:
[----:B------:R0:W1:Y:S01]  /*4110*/  LDS R135, [R30.X4+0x730] ;  /* 0x000730001e877984 */ /* 0x0000620000004800 */
[----:B------:R-:W-:Y:S01]  /*4120*/  BSSY B0, `(.L_x_7730) ;  /* 0x0000006000007945 */ /* 0x000fe20003800000 */
[----:B----4-:R-:W-:Y:S01]  /*4130*/  IMAD.WIDE.U32 R92, R133, c[0x0][0x2b0], R64 ;  /* 0x0000ac00855c7a25 */ /* 0x010fe200078e0040 */
[----:B------:R-:W-:Y:S05]  /*4140*/  @!P4 BRA `(.L_x_7731) ;  /* 0x000000300000c947 */ /* 0x000fea0003800000 */
[----:B------:R-:W-:-:S05]  /*4150*/  IMAD.WIDE.U32 R110, R133, c[0x0][0x2b0], R66 ;  /* 0x0000ac00856e7a25 */ /* 0x000fca00078e0042 */
[----:B------:R-:W-:-:S05]  /*4160*/  IADD3 R111, R137, R111, RZ ;  /* 0x0000006f896f7210 */ /* 0x000fca0007ffe0ff */
[----:B-1----:R1:W-:Y:S02]  /*4170*/  RED.E.ADD.F32.FTZ.RN.STRONG.GPU [R110.64], R135 ;  /* 0x000000876e00798e */ /* 0x0023e4000c10e786 */
.L_x_7731:
[----:B------:R-:W-:Y:S05]  /*4180*/  BSYNC B0 ;  /* 0x0000000000007941 */ /* 0x000fea0003800000 */
.L_x_7730:
[----:B-1----:R1:W4:Y:S01]  /*4190*/  LDS R111, [R31.X4+0x7b0] ;  /* 0x0007b0001f6f7984 */ /* 0x0023220000004800 */
[----:B------:R-:W-:Y:S01]  /*41a0*/  BSSY B0, `(.L_x_7732) ;  /* 0x0000004000007945 */ /* 0x000fe20003800000 */
[----:B------:R-:W-:Y:S05]  /*41b0*/  @!P5 BRA `(.L_x_7733) ;  /* 0x000000200000d947 */ /* 0x000fea0003800000 */
[----:B------:R-:W-:-:S05]  /*41c0*/  IADD3 R93, R137, R93, RZ ;  /* 0x0000005d895d7210 */ /* 0x000fca0007ffe0ff */
[----:B----4-:R4:W-:Y:S02]  /*41d0*/  RED.E.ADD.F32.FTZ.RN.STRONG.GPU [R92.64], R111 ;  /* 0x0000006f5c00798e */ /* 0x0109e4000c10e786 */
.L_x_7733:
[----:B------:R-:W-:Y:S05]  /*41e0*/  BSYNC B0 ;  /* 0x0000000000007941 */ /* 0x000fea0003800000 */
.L_x_7732:
[----:B----4-:R-:W4:Y:S01]  /*41f0*/  SHFL.DOWN PT, R111, R130, 0x1, 0x1f ;  /* 0x08201f00826f7f89 */ /* 0x010f2200000e0000 */
[----:B------:R-:W-:Y:S01]  /*4200*/  ISETP.GT.AND P0, PT, R21, 0x1e, PT ;  /* 0x0000001e1500780c */ /* 0x000fe20003f04270 */
[-C--:B------:R-:W-:Y:S01]  /*4210*/  FMUL.FTZ R92, R63, R129.reuse ;  /* 0x000000813f5c7220 */ /* 0x080fe20000410000 */
[----:B------:R-:W-:Y:S01]  /*4220*/  ISETP.NE.AND P1, PT, R21, RZ, PT ;  /* 0x000000ff1500720c */ /* 0x000fe20003f25270 */
[----:B------:R-:W5:Y:S01]  /*4230*/  SHFL.DOWN PT, R93, R128, 0x1, 0x1f ;  /* 0x08201f00805d7f89 */ /* 0x000f6200000e0000 */
[----:B------:R-:W-:Y:S01]  /*4240*/  FMUL.FTZ R129, R116, R129 ;  /* 0x0000008174817220 */ /* 0x000fe20000410000 */
[----:B------:R-:W-:Y:S01]  /*4250*/  ISETP.NE.AND P2, PT, R12, RZ, PT ;  /* 0x000000ff0c00720c */ /* 0x000fe20003f45270 */
[----:B------:R-:W-:Y:S01]  /*4260*/  FFMA.FTZ R55, R92, R96, R55 ;  /* 0x000000605c377223 */ /* 0x000fe20000010037 */
[----:B------:R-:W-:Y:S01]  /*4270*/  BSSY B0, `(.L_x_7734) ;  /* 0x0000051000007945 */ /* 0x000fe20003800000 */
        /* <DEDUP_REMOVED lines=19> */
[----:B------:R-:W-:Y:S02]  /*43b0*/  FMUL.FTZ R62, R61, R123 ;  /* 0x0000007b3d3e7220 */ /* 0x000fe40000410000 */
[----:B------:R-:W-:Y:S02]  /*43c0*/  FMUL.FTZ R61, R60, R121 ;  /* 0x000000793c3d7220 */ /* 0x000fe40000410000 */
[----:B------:R-:W-:Y:S02]  /*43d0*/  FMUL.FTZ R60, R59, R119 ;  /* 0x000000773b3c7220 */ /* 0x000fe40000410000 */
[----:B------:R-:W-:-:S02]  /*43e0*/  FMUL.FTZ R59, R58, R117 ;  /* 0x000000753a3b7220 */ /* 0x000fc40000410000 */
[C---:B------:R-:W-:Y:S02]  /*43f0*/  FMUL.FTZ R123, R116.reuse, R123 ;  /* 0x0000007b747b7220 */ /* 0x040fe40000410000 */
[----:B------:R-:W-:Y:S02]  /*4400*/  FMUL.FTZ R58, R57, R113 ;  /* 0x00000071393a7220 */ /* 0x000fe40000410000 */
[C---:B------:R-:W-:Y:S02]  /*4410*/  FMUL.FTZ R125, R116.reuse, R125 ;  /* 0x0000007d747d7220 */ /* 0x040fe40000410000 */
[C---:B------:R-:W-:Y:S02]  /*4420*/  FMUL.FTZ R121, R116.reuse, R121 ;  /* 0x0000007974797220 */ /* 0x040fe40000410000 */
[C---:B------:R-:W-:Y:S02]  /*4430*/  FMUL.FTZ R119, R116.reuse, R119 ;  /* 0x0000007774777220 */ /* 0x040fe40000410000 */
[----:B------:R-:W-:-:S02]  /*4440*/  FMUL.FTZ R117, R116, R117 ;  /* 0x0000007574757220 */ /* 0x000fc40000410000 */
[----:B----4-:R-:W-:Y:S02]  /*4450*/  @!P0 FADD.FTZ R130, R130, R133 ;  /* 0x0000008582828221 */ /* 0x010fe40000010000 */
[----:B------:R-:W-:Y:S02]  /*4460*/  FMUL.FTZ R113, R116, R113 ;  /* 0x0000007174717220 */ /* 0x000fe40000410000 */
[----:B-----5:R-:W-:Y:S01]  /*4470*/  @!P0 FADD.FTZ R128, R128, R111 ;  /* 0x0000006f80808221 */ /* 0x020fe20000010000 */
[----:B------:R-:W4:Y:S01]  /*4480*/  SHFL.DOWN PT, R133, R130, 0x10, 0x1f ;  /* 0x0a001f0082857f89 */ /* 0x000f2200000e0000 */
        /* <DEDUP_REMOVED lines=13> */
[----:B----4-:R-:W-:Y:S02]  /*4560*/  @!P0 FADD.FTZ R130, R130, R133 ;  /* 0x0000008582828221 */ /* 0x010fe40000010000 */
[----:B------:R-:W-:Y:S02]  /*4570*/  FFMA.FTZ R62, R35, R60, R119 ;  /* 0x0000003c233e7223 */ /* 0x000fe40000010077 */
[----:B-----5:R-:W-:Y:S01]  /*4580*/  @!P0 FADD.FTZ R128, R128, R111 ;  /* 0x0000006f80808221 */ /* 0x020fe20000010000 */
[----:B------:R-:W-:Y:S01]  /*4590*/  MOV R57, R130 ;  /* 0x0000008200397202 */ /* 0x000fe20000000f00 */
[----:B------:R-:W-:-:S02]  /*45a0*/  FFMA.FTZ R51, R60, R100, R51 ;  /* 0x000000643c337223 */ /* 0x000fc40000010033 */
        /* <DEDUP_REMOVED lines=29> */
.L_x_7735:
[----:B----4-:R-:W-:Y:S05]  /*4780*/  BSYNC B0 ;  /* 0x0000000000007941 */ /* 0x010fea0003800000 */
.L_x_7734:
[----:B------:R-:W-:Y:S02]  /*4790*/  IADD3 R115, R115, 0x1, RZ ;  /* 0x0000000173737810 */ /* 0x000fe40007ffe0ff */
[----:B------:R-:W-:Y:S02]  /*47a0*/  IADD3 R114, P1, R114, 0x1, RZ ;  /* 0x0000000172727810 */ /* 0x000fe40007f3e0ff */
[----:B------:R-:W-:Y:S02]  /*47b0*/  ISETP.GE.AND P0, PT, R115, c[0x0][0x16c], PT ;  /* 0x00005b0073007a0c */ /* 0x000fe40003f06270 */
[----:B------:R-:W-:-:S11]  /*47c0*/  IADD3.X R109, RZ, R109, RZ, P1, !PT ;  /* 0x0000006dff6d7210 */ /* 0x000fd60000ffe4ff */
[----:B------:R-:W-:Y:S01]  /*47d0*/  @P0 CALL.REL.NOINC `(.L_x_7715) ;  /* 0x0000001000000944 */ /* 0x000fe20003c00000 */
[----:B------:R-:W-:Y:S05]  /*47e0*/  BRA `(.L_x_7736) ;  /* 0xffffe46000007947 */ /* 0x000fea000383ffff */
.L_x_7715:
        /* <DEDUP_REMOVED lines=39> */
[----:B------:R-:W-:Y:S02]  /*4a60*/  IMAD R55, R10, c[0x0][0x2e4], R55 ;  /* 0x0000b9000a377a24 */ /* 0x000fe400078e0237 */
[----:B------:R-:W-:-:S05]  /*4a70*/  @!P2 FMUL.FTZ R35, R59, -1.4426950216293334961 ;  /* 0xbfb8aa3b3b23a820 */ /* 0x000fca0000410000 */
        /* <DEDUP_REMOVED lines=29> */
[----:B----4-:R-:W-:Y:S02]  /*4c50*/  @!P4 FADD.FTZ R59, R59, 1 ;  /* 0x3f8000003b3bc421 */ /* 0x010fe40000010000 */
[----:B------:R-:W-:-:S04]  /*4c60*/  IMAD.WIDE.U32 R48, R10, c[0x0][0x2e0], R48 ;  /* 0x0000b8000a307a25 */ /* 0x000fc800078e0030 */
[----:B------:R4:W3:Y:S01]  /*4c70*/  @!P1 MUFU.RCP R63, R37 ;  /* 0x00000025003f9308 */ /* 0x0008e20000001000 */
[----:B------:R-:W-:Y:S01]  /*4c80*/  IADD3 R49, R49, R55, RZ ;  /* 0x0000003731317210 */ /* 0x000fe20007ffe0ff */
[----:B-----5:R-:W-:Y:S02]  /*4c90*/  @!P5 FADD.FTZ R60, R60, 1 ;  /* 0x3f8000003c3cd421 */ /* 0x020fe40000010000 */
        /* <DEDUP_REMOVED lines=9> */
[----:B------:R-:W-:Y:S01]  /*4d30*/  IADD3 R58, P0, R58, R81, RZ ;  /* 0x000000513a3a7210 */ /* 0x000fe20007f1e0ff */
[----:B------:R-:W1:Y:S01]  /*4d40*/  @!P2 MUFU.RCP R62, R62 ;  /* 0x0000003e003ea308 */ /* 0x000e620000001000 */
[----:B-----5:R-:W-:Y:S01]  /*4d50*/  @!P3 FMUL.FTZ R44, R44, R51 ;  /* 0x000000332c2cb220 */ /* 0x020fe20000410000 */
[----:B------:R-:W-:-:S02]  /*4d60*/  IADD3 R11, P3, R11, -0x400, RZ ;  /* 0xfffffc000b0b7810 */ /* 0x000fc40007f7e0ff */
[----:B--2---:R-:W-:Y:S01]  /*4d70*/  IADD3.X R59, R49, R80, RZ, P0, !PT ;  /* 0x00000050313b7210 */ /* 0x004fe200007fe4ff */
[----:B------:R-:W-:Y:S01]  /*4d80*/  FADD.FTZ R0, R44, R0 ;  /* 0x000000002c007221 */ /* 0x000fe20000010000 */
[----:B------:R-:W-:Y:S02]  /*4d90*/  IADD3.X R19, R19, -0x1, RZ, P1, !PT ;  /* 0xffffffff13137810 */ /* 0x000fe40000ffe4ff */
[----:B------:R-:W2:Y:S01]  /*4da0*/  @!P5 MUFU.RCP R53, R60 ;  /* 0x0000003c0035d308 */ /* 0x000ea20000001000 */
[----:B0-----:R0:W-:Y:S01]  /*4db0*/  STG.E.128 [R58.64], R32 ;  /* 0x000000203a007986 */ /* 0x0011e2000c101d06 */
[----:B------:R-:W-:Y:S01]  /*4dc0*/  @!P4 FMUL.FTZ R45, R45, R50 ;  /* 0x000000322d2dc220 */ /* 0x000fe20000410000 */
[----:B------:R-:W-:Y:S02]  /*4dd0*/  ISETP.GT.AND P4, PT, R20, 0x1, PT ;  /* 0x000000011400780c */ /* 0x000fe40003f84270 */
[----:B------:R-:W-:Y:S02]  /*4de0*/  MOV R20, R66 ;  /* 0x0000004200147202 */ /* 0x000fe40000000f00 */
        /* <DEDUP_REMOVED lines=18> */
[----:B------:R0:W-:Y:S01]  /*4f10*/  STS.128 [R84], R44 ;  /* 0x0000002c54007388 */ /* 0x0001e20000000c00 */
[----:B------:R-:W-:-:S03]  /*4f20*/  IADD3 R32, P0, R34, R81, RZ ;  /* 0x0000005122207210 */ /* 0x000fc60007f1e0ff */
[----:B------:R1:W-:Y:S01]  /*4f30*/  STS.128 [R84+0x10], R40 ;  /* 0x0000102854007388 */ /* 0x0003e20000000c00 */
[----:B------:R-:W-:-:S06]  /*4f40*/  NOP ;  /* 0x0000000000007918 */ /* 0x000fcc0000000000 */
[----:B------:R-:W2:Y:S01]  /*4f50*/  LDS.128 R48, [R21.X16] ;  /* 0x0000000015307984 */ /* 0x000ea2000000cc00 */
[----:B------:R-:W-:Y:S02]  /*4f60*/  IADD3.X R33, R33, R80, RZ, P0, !PT ;  /* 0x0000005021217210 */ /* 0x000fe400007fe4ff */
[----:B------:R-:W-:Y:S01]  /*4f70*/  IADD3 R14, P0, R14, -0x400, RZ ;  /* 0xfffffc000e0e7810 */ /* 0x000fe20007f1e0ff */
[----:B------:R-:W3:Y:S01]  /*4f80*/  LDS.128 R52, [R21.X16+0x200] ;  /* 0x0002000015347984 */ /* 0x000ee2000000cc00 */
[----:B0-----:R-:W-:Y:S02]  /*4f90*/  FADD.FTZ R45, R0, R45 ;  /* 0x0000002d002d7221 */ /* 0x001fe40000010000 */
[----:B------:R-:W-:Y:S02]  /*4fa0*/  IADD3.X R15, R15, -0x1, RZ, P0, !PT ;  /* 0xffffffff0f0f7810 */ /* 0x000fe400007fe4ff */
        /* <DEDUP_REMOVED lines=10> */
.L_x_7697:
        /* <DEDUP_REMOVED lines=24> */
.L_x_7739:
[----:B-1----:R-:W-:Y:S05]  /*51d0*/  BSYNC B0 ;  /* 0x0000000000007941 */ /* 0x002fea0003800000 */
.L_x_7738:
        /* <DEDUP_REMOVED lines=23> */
.L_x_7741:
[----:B------:R-:W1:Y:S02]  /*5350*/  S2R R15, SR_TID.X ;  /* 0x00000000000f7919 */ /* 0x000e640000002100 */
.L_x_7742:
[----:B-1----:R-:W-:Y:S05]  /*5360*/  BSYNC B0 ;  /* 0x0000000000007941 */ /* 0x002fea0003800000 */
.L_x_7740:
        /* <DEDUP_REMOVED lines=10> */
.L_x_7743:
[----:B-1----:R-:W1:Y:S01]  /*5410*/  LDS R17, [R15.X4+0x1b08] ;  /* 0x001b08000f117984 */ /* 0x002e620000004800 */
[----:B------:R-:W-:Y:S01]  /*5420*/  SHF.R.S32.HI R0, RZ, 0x1f, R15 ;  /* 0x0000001fff007819 */ /* 0x000fe2000001140f */
[----:B------:R-:W-:Y:S01]  /*5430*/  YIELD ;  /* 0x0000000000007946 */ /* 0x000fe20003800000 */
[----:B------:R-:W-:Y:S01]  /*5440*/  MOV R6, R2 ;  /* 0x0000000200067202 */ /* 0x000fe20000000f00 */
[----:B------:R2:W3:Y:S01]  /*5450*/  LDS R19, [R15.X4+0x1f08] ;  /* 0x001f08000f137984 */ /* 0x0004e20000004800 */
        /* <DEDUP_REMOVED lines=21> */
.L_x_7744:
        /* <DEDUP_REMOVED lines=13> */
.L_x_9131:


//--------------------- .text._Z25selective_scan_bwd_kernelI32Selective_Scan_bwd_kernel_traitsILi32ELi8ELb1ELb1ELb1ELb0ELb0EffEEv12SSMParamsBwd --------------------------
	.section	.text._Z25selective_scan_bwd_kernelI32Selective_Scan_bwd_kernel_traitsILi32ELi8ELb1ELb1ELb1ELb0ELb0EffEEv12SSMParamsBwd,"ax",@progbits
	.sectioninfo	@"SHI_REGISTERS=192"
	.align	128
        .global         _Z25selective_scan_bwd_kernelI32Selective_Scan_bwd_kernel_traitsILi32ELi8ELb1ELb1ELb1ELb0ELb0EffEEv12SSMParamsBwd
        .type           _Z25selective_scan_bwd_kernelI32Selective_Scan_bwd_kernel_traitsILi32ELi8ELb1ELb1ELb1ELb0ELb0EffEEv12SSMParamsBwd,@function
        .size           _Z25selective_scan_bwd_kernelI32Selective_Scan_bwd_kernel_traitsILi32ELi8ELb1ELb1ELb1ELb0ELb0EffEEv12SSMParamsBwd,(.L_x_9132 - _Z25selective_scan_bwd_kernelI32Selective_Scan_bwd_kernel_traitsILi32ELi8ELb1ELb1ELb1ELb0ELb0EffEEv12SSMParamsBwd)
        .other          _Z25selective_scan_bwd_kernelI32Selective_Scan_bwd_kernel_traitsILi32ELi8ELb1ELb1ELb1ELb0ELb0EffEEv12SSMParamsBwd,@"STO_CUDA_ENTRY STV_DEFAULT"
_Z25selective_scan_bwd_kernelI32Selective_Scan_bwd_kernel_traitsILi32ELi8ELb1ELb1ELb1ELb0ELb0EffEEv12SSMParamsBwd:
.text._Z25selective_scan_bwd_kernelI32Selective_Scan_bwd_kernel_traitsILi32ELi8ELb1ELb1ELb1ELb0ELb0EffEEv12SSMParamsBwd:
        /* <DEDUP_REMOVED lines=87> */
[C---:B------:R-:W-:Y:S01]  /*0570*/  IMAD R3, R166.reuse, c[0x0][0x1a8], RZ ;  /* 0x00006a00a6037a24 */ /* 0x040fe200078e02ff */
        /* <DEDUP_REMOVED lines=9> */
[----:B------:R-:W-:Y:S02]  /*0610*/  LEA.HI.X R115, R115, c[0x0][0x24c], R4, 0x2, P1 ;  /* 0x0000930073737a11 */ /* 0x000fe400008f1404 */
        /* <DEDUP_REMOVED lines=27> */
[----:B------:R-:W-:Y:S01]  /*07d0*/  MOV R123, c[0x0][0x174] ;  /* 0x00005d00007b7a02 */ /* 0x000fe20000000f00 */
[----:B------:R-:W-:Y:S01]  /*07e0*/  UMOV UR4, URZ ;  /* 0x0000003f00047c82 */ /* 0x000fe20008000000 */
[----:B------:R-:W-:Y:S01]  /*07f0*/  MOV R111, RZ ;  /* 0x000000ff006f7202 */ /* 0x000fe20000000f00 */
[----:B------:R-:W1:Y:S01]  /*0800*/  S2R R122, SR_LANEID ;  /* 0x00000000007a7919 */ /* 0x000e620000000000 */
[----:B------:R-:W-:Y:S02]  /*0810*/  MOV R109, RZ ;  /* 0x000000ff006d7202 */ /* 0x000fe40000000f00 */
[----:B0-----:R-:W-:-:S02]  /*0820*/  SHF.L.U32 R2, R110, 0x1, RZ ;  /* 0x000000016e027819 */ /* 0x001fc400000006ff */
[----:B------:R-:W-:Y:S02]  /*0830*/  SHF.L.U32 R125, R110, 0x3, RZ ;  /* 0x000000036e7d7819 */ /* 0x000fe400000006ff */
[----:B------:R-:W-:Y:S02]  /*0840*/  LOP3.LUT R3, R2, 0xffffffc0, RZ, 0xc0, !PT ;  /* 0xffffffc002037812 */ /* 0x000fe400078ec0ff */
[C---:B------:R-:W-:Y:S02]  /*0850*/  IADD3 R5, R110.reuse, 0x20, RZ ;  /* 0x000000206e057810 */ /* 0x040fe40007ffe0ff */
[C---:B------:R-:W-:Y:S02]  /*0860*/  IADD3 R127, R110.reuse, 0x40, RZ ;  /* 0x000000406e7f7810 */ /* 0x040fe40007ffe0ff */
[C---:B------:R-:W-:Y:S02]  /*0870*/  IADD3 R7, R110.reuse, 0x60, RZ ;  /* 0x000000606e077810 */ /* 0x040fe40007ffe0ff */
[----:B------:R-:W-:-:S02]  /*0880*/  IADD3 R129, R110, 0x80, RZ ;  /* 0x000000806e817810 */ /* 0x000fc40007ffe0ff */
[C---:B------:R-:W-:Y:S02]  /*0890*/  IADD3 R131, R110.reuse, 0xa0, RZ ;  /* 0x000000a06e837810 */ /* 0x040fe40007ffe0ff */
[C---:B------:R-:W-:Y:S02]  /*08a0*/  IADD3 R9, R110.reuse, 0xc0, RZ ;  /* 0x000000c06e097810 */ /* 0x040fe40007ffe0ff */
[C---:B------:R-:W-:Y:S02]  /*08b0*/  IADD3 R133, R110.reuse, 0xe0, RZ ;  /* 0x000000e06e857810 */ /* 0x040fe40007ffe0ff */
[----:B------:R-:W-:Y:S02]  /*08c0*/  LOP3.LUT R130, R3, 0x1f, R110, 0xf8, !PT ;  /* 0x0000001f03827812 */ /* 0x000fe400078ef86e */
[C---:B------:R-:W-:Y:S02]  /*08d0*/  LOP3.LUT R174, R110.reuse, 0x1f, RZ, 0xc0, !PT ;  /* 0x0000001f6eae7812 */ /* 0x040fe400078ec0ff */
[----:B------:R-:W-:-:S02]  /*08e0*/  LEA.HI.SX32 R124, R110, R110, 0x1b ;  /* 0x0000006e6e7c7211 */ /* 0x000fc400078fdaff */
[----:B------:R-:W-:Y:S02]  /*08f0*/  LEA.HI.SX32 R125, R125, R125, 0x1b ;  /* 0x0000007d7d7d7211 */ /* 0x000fe400078fdaff */
[-C--:B------:R-:W-:Y:S02]  /*0900*/  LEA.HI.SX32 R126, R5, R110.reuse, 0x1b ;  /* 0x0000006e057e7211 */ /* 0x080fe400078fdaff */
[-C--:B------:R-:W-:Y:S02]  /*0910*/  LEA.HI.SX32 R127, R127, R110.reuse, 0x1b ;  /* 0x0000006e7f7f7211 */ /* 0x080fe400078fdaff */
[-C--:B------:R-:W-:Y:S02]  /*0920*/  LEA.HI.SX32 R128, R7, R110.reuse, 0x1b ;  /* 0x0000006e07807211 */ /* 0x080fe400078fdaff */
[-C--:B------:R-:W-:Y:S02]  /*0930*/  LEA.HI.SX32 R129, R129, R110.reuse, 0x1b ;  /* 0x0000006e81817211 */ /* 0x080fe400078fdaff */
[----:B------:R-:W-:-:S02]  /*0940*/  LEA.HI.SX32 R131, R131, R110, 0x1b ;  /* 0x0000006e83837211 */ /* 0x000fc400078fdaff */
[-C--:B------:R-:W-:Y:S02]  /*0950*/  LEA.HI.SX32 R132, R9, R110.reuse, 0x1b ;  /* 0x0000006e09847211 */ /* 0x080fe400078fdaff */
[----:B------:R-:W-:Y:S02]  /*0960*/  LEA.HI.SX32 R133, R133, R110, 0x1b ;  /* 0x0000006e85857211 */ /* 0x000fe400078fdaff */
[----:B-1----:R-:W-:Y:S02]  /*0970*/  SHF.R.S32.HI R135, RZ, 0x1f, R130 ;  /* 0x0000001fff877819 */ /* 0x002fe40000011482 */
.L_x_7769:
        /* <DEDUP_REMOVED lines=39> */
[-C--:B-1----:R-:W-:Y:S02]  /*0bf0*/  FMUL.FTZ R32, R24, R104.reuse ;  /* 0x0000006818207220 */ /* 0x082fe40000410000 */
        /* <DEDUP_REMOVED lines=17> */
.L_x_7746:
[----:B------:R-:W-:Y:S01]  /*0d10*/  HFMA2.MMA R37, -RZ, RZ, 0, 0 ;  /* 0x00000000ff257435 */ /* 0x000fe200000001ff */
[C---:B------:R-:W-:Y:S01]  /*0d20*/  IMAD R2, R164.reuse, c[0x0][0x298], RZ ;  /* 0x0000a600a4027a24 */ /* 0x040fe200078e02ff */
[----:B------:R-:W-:Y:S01]  /*0d30*/  MOV R36, R110 ;  /* 0x0000006e00247202 */ /* 0x000fe20000000f00 */
[----:B------:R-:W-:Y:S01]  /*0d40*/  IMAD R38, R164, c[0x0][0x2b8], RZ ;  /* 0x0000ae00a4267a24 */ /* 0x000fe200078e02ff */
[----:B------:R-:W-:Y:S01]  /*0d50*/  HFMA2.MMA R149, -RZ, RZ, 0, 0 ;  /* 0x00000000ff957435 */ /* 0x000fe200000001ff */
[C---:B------:R-:W-:Y:S01]  /*0d60*/  IMAD R39, R107.reuse, c[0x0][0x29c], R2 ;  /* 0x0000a7006b277a24 */ /* 0x040fe200078e0202 */
[----:B------:R-:W-:Y:S01]  /*0d70*/  CS2R R146, SRZ ;  /* 0x0000000000927805 */ /* 0x000fe2000001ff00 */
[----:B------:R-:W-:Y:S01]  /*0d80*/  IMAD R41, R107, c[0x0][0x2bc], R38 ;  /* 0x0000af006b297a24 */ /* 0x000fe200078e0226 */
[----:B------:R-:W-:Y:S01]  /*0d90*/  IADD3 R38, R123, -0x1, RZ ;  /* 0xffffffff7b267810 */ /* 0x000fe20007ffe0ff */
[----:B------:R-:W-:-:S02]  /*0da0*/  FADD.FTZ R138, R19, R106 ;  /* 0x0000006a138a7221 */ /* 0x000fc40000010000 */
[----:B------:R-:W-:Y:S01]  /*0db0*/  IMAD.WIDE.U32 R2, R107, c[0x0][0x298], R36 ;  /* 0x0000a6006b027a25 */ /* 0x000fe200078e0024 */
[----:B------:R-:W-:-:S03]  /*0dc0*/  SHF.L.U32 R95, R38, 0x8, RZ ;  /* 0x00000008265f7819 */ /* 0x000fc600000006ff */
[----:B------:R-:W-:Y:S01]  /*0dd0*/  IMAD.WIDE.U32 R36, R107, c[0x0][0x2b8], R36 ;  /* 0x0000ae006b247a25 */ /* 0x000fe200078e0024 */
[----:B------:R-:W-:Y:S02]  /*0de0*/  IADD3 R3, R3, R39, RZ ;  /* 0x0000002703037210 */ /* 0x000fe40007ffe0ff */
[----:B------:R-:W-:Y:S01]  /*0df0*/  SHF.R.S32.HI R42, RZ, 0x1f, R95 ;  /* 0x0000001fff2a7819 */ /* 0x000fe2000001145f */
[C---:B------:R-:W-:Y:S01]  /*0e00*/  IMAD R39, R166.reuse, c[0x0][0x2a0], RZ ;  /* 0x0000a800a6277a24 */ /* 0x040fe200078e02ff */
[----:B------:R-:W-:Y:S01]  /*0e10*/  IADD3 R37, R37, R41, RZ ;  /* 0x0000002925257210 */ /* 0x000fe20007ffe0ff */
[----:B------:R-:W-:Y:S02]  /*0e20*/  IMAD R41, R166, c[0x0][0x2c0], RZ ;  /* 0x0000b000a6297a24 */ /* 0x000fe400078e02ff */
[C---:B------:R-:W-:Y:S02]  /*0e30*/  IMAD R39, R108.reuse, c[0x0][0x2a4], R39 ;  /* 0x0000a9006c277a24 */ /* 0x040fe400078e0227 */
[----:B------:R-:W-:-:S04]  /*0e40*/  IMAD.WIDE.U32 R2, R108, c[0x0][0x2a0], R2 ;  /* 0x0000a8006c027a25 */ /* 0x000fc800078e0002 */
[C---:B------:R-:W-:Y:S01]  /*0e50*/  IMAD R41, R108.reuse, c[0x0][0x2c4], R41 ;  /* 0x0000b1006c297a24 */ /* 0x040fe200078e0229 */
[----:B------:R-:W-:Y:S01]  /*0e60*/  IADD3 R45, R3, R39, RZ ;  /* 0x00000027032d7210 */ /* 0x000fe20007ffe0ff */
[----:B------:R-:W-:Y:S01]  /*0e70*/  IMAD.WIDE.U32 R36, R108, c[0x0][0x2c0], R36 ;  /* 0x0000b0006c247a25 */ /* 0x000fe200078e0024 */
[----:B------:R-:W-:Y:S02]  /*0e80*/  LEA R38, P1, R2, c[0x0][0x318], 0x2 ;  /* 0x0000c60002267a11 */ /* 0x000fe400078210ff */
[----:B------:R-:W-:Y:S01]  /*0e90*/  MOV R3, c[0x0][0x174] ;  /* 0x00005d0000037a02 */ /* 0x000fe20000000f00 */
[--C-:B------:R-:W-:Y:S01]  /*0ea0*/  FADD.FTZ R139, R18, R106.reuse ;  /* 0x0000006a128b7221 */ /* 0x100fe20000010000 */
[----:B------:R-:W-:Y:S01]  /*0eb0*/  IADD3 R43, R37, R41, RZ ;  /* 0x00000029252b7210 */ /* 0x000fe20007ffe0ff */
[--C-:B------:R-:W-:Y:S01]  /*0ec0*/  FADD.FTZ R140, R17, R106.reuse ;  /* 0x0000006a118c7221 */ /* 0x100fe20000010000 */
[----:B------:R-:W-:Y:S01]  /*0ed0*/  LEA.HI.X R39, R2, c[0x0][0x31c], R45, 0x2, P1 ;  /* 0x0000c70002277a11 */ /* 0x000fe200008f142d */
[--C-:B------:R-:W-:Y:S01]  /*0ee0*/  FADD.FTZ R141, R16, R106.reuse ;  /* 0x0000006a108d7221 */ /* 0x100fe20000010000 */
[----:B------:R-:W-:Y:S01]  /*0ef0*/  LEA R37, R3, UR4, 0x8 ;  /* 0x0000000403257c11 */ /* 0x000fe2000f8e40ff */
[--C-:B------:R-:W-:Y:S01]  /*0f00*/  FADD.FTZ R142, R15, R106.reuse ;  /* 0x0000006a0f8e7221 */ /* 0x100fe20000010000 */
[----:B------:R-:W-:Y:S01]  /*0f10*/  LEA R40, P2, R36, c[0x0][0x320], 0x2 ;  /* 0x0000c80024287a11 */ /* 0x000fe200078410ff */
[----:B------:R-:W-:Y:S01]  /*0f20*/  FADD.FTZ R143, R14, R106 ;  /* 0x0000006a0e8f7221 */ /* 0x000fe20000010000 */
[----:B------:R-:W-:Y:S01]  /*0f30*/  IADD3 R96, P0, R95, R2, RZ ;  /* 0x000000025f607210 */ /* 0x000fe20007f1e0ff */
[----:B------:R-:W-:Y:S01]  /*0f40*/  IMAD.WIDE R2, R37, 0x4, R38 ;  /* 0x0000000425027825 */ /* 0x000fe200078e0226 */
[----:B------:R-:W-:Y:S01]  /*0f50*/  IADD3 R94, P1, R95, R36, RZ ;  /* 0x000000245f5e7210 */ /* 0x000fe20007f3e0ff */
[----:B------:R-:W-:Y:S01]  /*0f60*/  CS2R R38, SRZ ;  /* 0x0000000000267805 */ /* 0x000fe2000001ff00 */
[----:B------:R-:W-:Y:S01]  /*0f70*/  LEA.HI.X R41, R36, c[0x0][0x324], R43, 0x2, P2 ;  /* 0x0000c90024297a11 */ /* 0x000fe200010f142b */
[--C-:B------:R-:W-:Y:S01]  /*0f80*/  FADD.FTZ R144, R13, R106.reuse ;  /* 0x0000006a0d907221 */ /* 0x100fe20000010000 */
[----:B------:R-:W-:Y:S01]  /*0f90*/  IADD3.X R97, R42, R45, RZ, P0, !PT ;  /* 0x0000002d2a617210 */ /* 0x000fe200007fe4ff */
[----:B------:R-:W-:Y:S01]  /*0fa0*/  FADD.FTZ R145, R12, R106 ;  /* 0x0000006a0c917221 */ /* 0x000fe20000010000 */
[----:B------:R-:W-:Y:S01]  /*0fb0*/  IADD3.X R95, R42, R43, RZ, P1, !PT ;  /* 0x0000002b2a5f7210 */ /* 0x000fe20000ffe4ff */
[----:B------:R-:W-:Y:S01]  /*0fc0*/  IMAD.WIDE R36, R37, 0x4, R40 ;  /* 0x0000000425247825 */ /* 0x000fe200078e0228 */
[C---:B------:R-:W-:Y:S01]  /*0fd0*/  IADD3 R92, P0, R2.reuse, -0x380, RZ ;  /* 0xfffffc80025c7810 */ /* 0x040fe20007f1e0ff */
[----:B------:R-:W-:Y:S01]  /*0fe0*/  CS2R R42, SRZ ;  /* 0x00000000002a7805 */ /* 0x000fe2000001ff00 */
[C---:B------:R-:W-:Y:S01]  /*0ff0*/  IADD3 R90, P1, R2.reuse, -0x300, RZ ;  /* 0xfffffd00025a7810 */ /* 0x040fe20007f3e0ff */
[----:B------:R-:W-:Y:S01]  /*1000*/  CS2R R40, SRZ ;  /* 0x0000000000287805 */ /* 0x000fe2000001ff00 */
        /* <DEDUP_REMOVED lines=26> */
[----:B------:R-:W-:Y:S02]  /*11b0*/  CS2R R36, SRZ ;  /* 0x0000000000247805 */ /* 0x000fe4000001ff00 */
.L_x_7768:
[----:B------:R-:W-:Y:S01]  /*11c0*/  SHF.R.S32.HI R152, RZ, 0x1f, R147 ;  /* 0x0000001fff987819 */ /* 0x000fe20000011493 */
[----:B------:R-:W-:Y:S01]  /*11d0*/  IMAD.WIDE.U32 R44, R147, c[0x0][0x1a0], RZ ;  /* 0x00006800932c7a25 */ /* 0x000fe200078e00ff */
[C---:B------:R-:W-:Y:S02]  /*11e0*/  SHF.L.U32 R137, R130.reuse, 0x4, RZ ;  /* 0x0000000482897819 */ /* 0x040fe400000006ff */
[----:B------:R-:W-:Y:S01]  /*11f0*/  SHF.L.U64.HI R134, R130, 0x4, R135 ;  /* 0x0000000482867819 */ /* 0x000fe20000010287 */
[----:B------:R-:W-:Y:S01]  /*1200*/  IMAD R46, R152, c[0x0][0x1a0], RZ ;  /* 0x00006800982e7a24 */ /* 0x000fe200078e02ff */
[----:B------:R-:W-:-:S03]  /*1210*/  LEA R52, P0, R44, R118, 0x2 ;  /* 0x000000762c347211 */ /* 0x000fc600078010ff */
[----:B------:R-:W-:Y:S01]  /*1220*/  IMAD R47, R147, c[0x0][0x1a4], R46 ;  /* 0x00006900932f7a24 */ /* 0x000fe200078e022e */
[----:B------:R-:W-:-:S04]  /*1230*/  IADD3 R52, P1, R52, R137, RZ ;  /* 0x0000008934347210 */ /* 0x000fc80007f3e0ff */
[----:B------:R-:W-:-:S04]  /*1240*/  IADD3 R45, R45, R47, RZ ;  /* 0x0000002f2d2d7210 */ /* 0x000fc80007ffe0ff */
[----:B------:R-:W-:-:S04]  /*1250*/  LEA.HI.X R45, R44, R119, R45, 0x2, P0 ;  /* 0x000000772c2d7211 */ /* 0x000fc800000f142d */
[----:B------:R-:W-:-:S05]  /*1260*/  IADD3.X R53, R45, R134, RZ, P1, !PT ;  /* 0x000000862d357210 */ /* 0x000fca0000ffe4ff */
[----:B--2---:R0:W2:Y:S04]  /*1270*/  LDG.E.128 R44, [R52.64] ;  /* 0x00000006342c7981 */ /* 0x0040a8000c1e1d00 */
[----:B---3--:R0:W3:Y:S01]  /*1280*/  LDG.E.128 R48, [R52.64+0x200] ;  /* 0x0002000634307981 */ /* 0x0080e2000c1e1d00 */
[----:B------:R-:W-:Y:S02]  /*1290*/  IMAD R57, R105, c[0x0][0x180], RZ ;  /* 0x0000600069397a24 */ /* 0x000fe400078e02ff */
[----:B------:R-:W-:-:S04]  /*12a0*/  IMAD.WIDE.U32 R54, R0, c[0x0][0x180], RZ ;  /* 0x0000600000367a25 */ /* 0x000fc800078e00ff */
[----:B------:R-:W-:Y:S02]  /*12b0*/  IMAD R57, R0, c[0x0][0x184], R57 ;  /* 0x0000610000397a24 */ /* 0x000fe400078e0239 */
[C---:B------:R-:W-:Y:S02]  /*12c0*/  IMAD R58, R152.reuse, c[0x0][0x188], RZ ;  /* 0x00006200983a7a24 */ /* 0x040fe400078e02ff */
[----:B------:R-:W-:Y:S01]  /*12d0*/  IMAD R60, R152, c[0x0][0x1c0], RZ ;  /* 0x00007000983c7a24 */ /* 0x000fe200078e02ff */
[----:B------:R-:W-:Y:S01]  /*12e0*/  IADD3 R55, R55, R57, RZ ;  /* 0x0000003937377210 */ /* 0x000fe20007ffe0ff */
[C---:B------:R-:W-:Y:S02]  /*12f0*/  IMAD R59, R147.reuse, c[0x0][0x18c], R58 ;  /* 0x00006300933b7a24 */ /* 0x040fe400078e023a */
[----:B------:R-:W-:-:S04]  /*1300*/  IMAD.WIDE.U32 R56, R147, c[0x0][0x1c0], RZ ;  /* 0x0000700093387a25 */ /* 0x000fc800078e00ff */
[----:B0-----:R-:W-:-:S04]  /*1310*/  IMAD.WIDE.U32 R52, R147, c[0x0][0x188], R54 ;  /* 0x0000620093347a25 */ /* 0x001fc800078e0036 */
[----:B------:R-:W-:Y:S01]  /*1320*/  IMAD R61, R147, c[0x0][0x1c4], R60 ;  /* 0x00007100933d7a24 */ /* 0x000fe200078e023c */
[----:B------:R-:W-:Y:S02]  /*1330*/  IADD3 R53, R53, R59, RZ ;  /* 0x0000003b35357210 */ /* 0x000fe40007ffe0ff */
[----:B------:R-:W-:Y:S02]  /*1340*/  LEA R62, P0, R52, c[0x0][0x220], 0x2 ;  /* 0x00008800343e7a11 */ /* 0x000fe400078010ff */
[----:B------:R-:W-:Y:S02]  /*1350*/  LEA R60, P1, R56, R120, 0x2 ;  /* 0x00000078383c7211 */ /* 0x000fe400078210ff */
[----:B------:R-:W-:Y:S02]  /*1360*/  LEA.HI.X R63, R52, c[0x0][0x224], R53, 0x2, P0 ;  /* 0x00008900343f7a11 */ /* 0x000fe400000f1435 */
[----:B------:R-:W-:Y:S02]  /*1370*/  IADD3 R57, R57, R61, RZ ;  /* 0x0000003d39397210 */ /* 0x000fe40007ffe0ff */
[----:B------:R-:W-:Y:S01]  /*1380*/  IADD3 R60, P0, R60, R137, RZ ;  /* 0x000000893c3c7210 */ /* 0x000fe20007f1e0ff */
[----:B------:R-:W4:Y:S01]  /*1390*/  LDG.E R148, [R62.64] ;  /* 0x000000063e947981 */ /* 0x000f22000c1e1900 */
[----:B------:R-:W-:-:S04]  /*13a0*/  LEA.HI.X R57, R56, R121, R57, 0x2, P1 ;  /* 0x0000007938397211 */ /* 0x000fc800008f1439 */
[----:B------:R-:W-:Y:S01]  /*13b0*/  IADD3.X R61, R57, R134, RZ, P0, !PT ;  /* 0x00000086393d7210 */ /* 0x000fe200007fe4ff */
[----:B--2---:R0:W-:Y:S04]  /*13c0*/  STS.128 [R122.X16], R44 ;  /* 0x0000002c7a007388 */ /* 0x0041e8000000cc00 */
[----:B---3--:R-:W-:Y:S01]  /*13d0*/  STS.128 [R122.X16+0x200], R48 ;  /* 0x000200307a007388 */ /* 0x008fe2000000cc00 */
[----:B------:R-:W-:-:S06]  /*13e0*/  NOP ;  /* 0x0000000000007918 */ /* 0x000fcc0000000000 */
[----:B------:R-:W2:Y:S04]  /*13f0*/  LDG.E.128 R52, [R60.64] ;  /* 0x000000063c347981 */ /* 0x000ea8000c1e1d00 */
[----:B------:R-:W3:Y:S01]  /*1400*/  LDG.E.128 R56, [R60.64+0x200] ;  /* 0x000200063c387981 */ /* 0x000ee2000c1e1d00 */
[C---:B------:R-:W-:Y:S02]  /*1410*/  ISETP.GT.AND P0, PT, R123.reuse, 0x1, PT ;  /* 0x000000017b00780c */ /* 0x040fe40003f04270 */
[----:B------:R-:W-:Y:S01]  /*1420*/  IADD3 R65, R123, -0x1, RZ ;  /* 0xffffffff7b417810 */ /* 0x000fe20007ffe0ff */
[----:B------:R-:W-:Y:S01]  /*1430*/  FADD.FTZ R151, R12, R106 ;  /* 0x0000006a0c977221 */ /* 0x000fe20000010000 */
[----:B------:R-:W-:Y:S01]  /*1440*/  ISETP.EQ.AND P0, PT, R174, RZ, P0 ;  /* 0x000000ffae00720c */ /* 0x000fe20000702270 */
[----:B------:R-:W-:Y:S01]  /*1450*/  LDS.128 R48, [R136+0x10] ;  /* 0x0000100088307984 */ /* 0x000fe20000000c00 */
[----:B------:R-:W-:-:S02]  /*1460*/  ISETP.NE.AND P1, PT, R110, RZ, PT ;  /* 0x000000ff6e00720c */ /* 0x000fc40003f25270 */
[----:B------:R-:W-:-:S04]  /*1470*/  LEA.HI R64, R65, R65, RZ, 0x1 ;  /* 0x0000004141407211 */ /* 0x000fc800078f08ff */
[----:B------:R-:W-:-:S04]  /*1480*/  LOP3.LUT R64, R64, 0xfffffe, RZ, 0xc0, !PT ;  /* 0x00fffffe40407812 */ /* 0x000fc800078ec0ff */
[----:B------:R-:W-:Y:S02]  /*1490*/  IADD3 R64, R65, -R64, RZ ;  /* 0x8000004041407210 */ /* 0x000fe40007ffe0ff */
[----:B0-----:R-:W-:Y:S01]  /*14a0*/  @P0 IADD3 R44, R123, -0x2, RZ ;  /* 0xfffffffe7b2c0810 */ /* 0x001fe20007ffe0ff */
[----:B----4-:R-:W-:Y:S01]  /*14b0*/  FMUL.FTZ R165, R148, 1.4426950216293334961 ;  /* 0x3fb8aa3b94a57820 */ /* 0x010fe20000410000 */
[----:B------:R-:W-:-:S03]  /*14c0*/  IADD3 R62, R110, 0x200, RZ ;  /* 0x000002006e3e7810 */ /* 0x000fc60007ffe0ff */
[----:B------:R-:W-:Y:S01]  /*14d0*/  FMUL.FTZ R153, R165, R151 ;  /* 0x00000097a5997220 */ /* 0x000fe20000410000 */
[----:B------:R-:W-:Y:S01]  /*14e0*/  @!P1 LEA R62, R64, R147, 0x8 ;  /* 0x00000093403e9211 */ /* 0x000fe200078e40ff */
[----:B------:R-:W-:Y:S02]  /*14f0*/  @P0 IMAD R163, R44, c[0x0][0x16c], R147 ;  /* 0x00005b002ca30a24 */ /* 0x000fe400078e0293 */
[----:B------:R-:W-:Y:S01]  /*1500*/  LDS.128 R44, [R136] ;  /* 0x00000000882c7984 */ /* 0x000fe20000000c00 */
[----:B------:R-:W-:Y:S01]  /*1510*/  SHF.L.U32 R150, R62, 0x2, RZ ;  /* 0x000000023e967819 */ /* 0x000fe200000006ff */
[----:B------:R-:W0:Y:S01]  /*1520*/  MUFU.EX2 R153, R153 ;  /* 0x0000009900997308 */ /* 0x000e220000000800 */
[----:B------:R-:W-:Y:S01]  /*1530*/  MOV R159, RZ ;  /* 0x000000ff009f7202 */ /* 0x000fe20000000f00 */
[----:B------:R-:W-:Y:S01]  /*1540*/  @P0 IMAD.WIDE R162, R163, 0x8, R102 ;  /* 0x00000008a3a20825 */ /* 0x000fe200078e0266 */
[----:B------:R-:W-:Y:S01]  /*1550*/  ISETP.NE.AND P2, PT, R110, 0x1f, PT ;  /* 0x0000001f6e00780c */ /* 0x000fe20003f45270 */
[----:B------:R-:W-:Y:S02]  /*1560*/  BSSY B0, `(.L_x_7748) ;  /* 0x000003c000007945 */ /* 0x000fe40003800000 */
[----:B------:R-:W-:-:S02]  /*1570*/  FMUL.FTZ R170, R7, R142 ;  /* 0x0000008e07aa7220 */ /* 0x000fc40000410000 */
[----:B------:R-:W-:Y:S02]  /*1580*/  FMUL.FTZ R167, R8, R141 ;  /* 0x0000008d08a77220 */ /* 0x000fe40000410000 */
[----:B------:R-:W-:Y:S02]  /*1590*/  FMUL.FTZ R168, R9, R140 ;  /* 0x0000008c09a87220 */ /* 0x000fe40000410000 */
[----:B------:R-:W-:Y:S01]  /*15a0*/  FMUL.FTZ R169, R10, R139 ;  /* 0x0000008b0aa97220 */ /* 0x000fe20000410000 */
[----:B-12---:R1:W-:Y:S04]  /*15b0*/  STS.128 [R122.X16+0x420], R52 ;  /* 0x000420347a007388 */ /* 0x0063e8000000cc00 */
[----:B---3--:R-:W-:Y:S01]  /*15c0*/  STS.128 [R122.X16+0x620], R56 ;  /* 0x000620387a007388 */ /* 0x008fe2000000cc00 */
[----:B------:R-:W-:-:S06]  /*15d0*/  NOP ;  /* 0x0000000000007918 */ /* 0x000fcc0000000000 */
[----:B------:R-:W2:Y:S04]  /*15e0*/  LDS.128 R60, [R136+0x420] ;  /* 0x00042000883c7984 */ /* 0x000ea80000000c00 */
[----:B------:R-:W3:Y:S04]  /*15f0*/  LDS.128 R64, [R136+0x430] ;  /* 0x0004300088407984 */ /* 0x000ee80000000c00 */
[----:B0-----:R0:W-:Y:S04]  /*1600*/  STS [R150+0x12b8], R153 ;  /* 0x0012b89996007388 */ /* 0x0011e80000000800 */
[----:B------:R-:W-:Y:S01]  /*1610*/  BAR.SYNC.DEFER_BLOCKING 0x0 ;  /* 0x0000000000007b1d */ /* 0x000fe20000010000 */
[----:B-1----:R-:W-:-:S05]  /*1620*/  FADD.FTZ R54, R13, R106 ;  /* 0x0000006a0d367221 */ /* 0x002fca0000010000 */
[----:B------:R2:W5:Y:S02]  /*1630*/  @P0 LDG.E R159, [R162.64+0x4] ;  /* 0x00000406a29f0981 */ /* 0x000564000c1e1900 */
[----:B--2---:R-:W-:Y:S02]  /*1640*/  FMUL.FTZ R162, R21, R61 ;  /* 0x0000003d15a27220 */ /* 0x004fe40000410000 */
[----:B------:R-:W-:Y:S02]  /*1650*/  FMUL.FTZ R61, R4, R145 ;  /* 0x00000091043d7220 */ /* 0x000fe40000410000 */
[----:B---3--:R-:W-:Y:S02]  /*1660*/  FMUL.FTZ R177, R24, R64 ;  /* 0x0000004018b17220 */ /* 0x008fe40000410000 */
[----:B------:R-:W-:Y:S02]  /*1670*/  FMUL.FTZ R64, R61, R44 ;  /* 0x0000002c3d407220 */ /* 0x000fe40000410000 */
[----:B------:R1:W2:Y:S01]  /*1680*/  @P2 LDS R61, [R110.X4+0x1abc] ;  /* 0x001abc006e3d2984 */ /* 0x0002a20000004800 */
[----:B0-----:R-:W-:-:S02]  /*1690*/  FADD.FTZ R150, R19, R106 ;  /* 0x0000006a13967221 */ /* 0x001fc40000010000 */
[--C-:B------:R-:W-:Y:S02]  /*16a0*/  FADD.FTZ R55, R14, R106.reuse ;  /* 0x0000006a0e377221 */ /* 0x100fe40000010000 */
[--C-:B------:R-:W-:Y:S02]  /*16b0*/  FADD.FTZ R56, R15, R106.reuse ;  /* 0x0000006a0f387221 */ /* 0x100fe40000010000 */
[--C-:B------:R-:W-:Y:S02]  /*16c0*/  FADD.FTZ R57, R16, R106.reuse ;  /* 0x0000006a10397221 */ /* 0x100fe40000010000 */
[--C-:B------:R-:W-:Y:S02]  /*16d0*/  FADD.FTZ R58, R17, R106.reuse ;  /* 0x0000006a113a7221 */ /* 0x100fe40000010000 */
[----:B------:R-:W-:Y:S02]  /*16e0*/  FADD.FTZ R59, R18, R106 ;  /* 0x0000006a123b7221 */ /* 0x000fe40000010000 */
[----:B------:R-:W-:-:S02]  /*16f0*/  FMUL.FTZ R52, R165, R150 ;  /* 0x00000096a5347220 */ /* 0x000fc40000410000 */
        /* <DEDUP_REMOVED lines=8> */
[----:B------:R0:W3:Y:S01]  /*1780*/  MUFU.EX2 R60, R52 ;  /* 0x00000034003c7308 */ /* 0x0000e20000000800 */
[----:B------:R-:W-:-:S07]  /*1790*/  FMUL.FTZ R173, R23, R63 ;  /* 0x0000003f17ad7220 */ /* 0x000fce0000410000 */
[----:B------:R-:W4:Y:S01]  /*17a0*/  MUFU.EX2 R160, R160 ;  /* 0x000000a000a07308 */ /* 0x000f220000000800 */
[----:B------:R-:W-:-:S07]  /*17b0*/  FMUL.FTZ R63, R26, R66 ;  /* 0x000000421a3f7220 */ /* 0x000fce0000410000 */
[----:B------:R-:W0:Y:S01]  /*17c0*/  MUFU.EX2 R155, R155 ;  /* 0x0000009b009b7308 */ /* 0x000e220000000800 */
[----:B------:R-:W-:-:S07]  /*17d0*/  FMUL.FTZ R66, R5, R144 ;  /* 0x0000009005427220 */ /* 0x000fce0000410000 */
[----:B------:R-:W0:Y:S08]  /*17e0*/  MUFU.EX2 R156, R156 ;  /* 0x0000009c009c7308 */ /* 0x000e300000000800 */
[----:B------:R-:W0:Y:S08]  /*17f0*/  MUFU.EX2 R154, R154 ;  /* 0x0000009a009a7308 */ /* 0x000e300000000800 */
[----:B------:R-:W0:Y:S08]  /*1800*/  MUFU.EX2 R158, R158 ;  /* 0x0000009e009e7308 */ /* 0x000e300000000800 */
[----:B------:R-:W1:Y:S01]  /*1810*/  MUFU.EX2 R62, R62 ;  /* 0x0000003e003e7308 */ /* 0x000e620000000800 */
[----:B------:R-:W-:-:S02]  /*1820*/  FMUL.FTZ R67, R27, R67 ;  /* 0x000000431b437220 */ /* 0x000fc40000410000 */
[----:B------:R-:W-:Y:S02]  /*1830*/  FMUL.FTZ R53, R6, R143 ;  /* 0x0000008f06357220 */ /* 0x000fe40000410000 */
[----:B------:R-:W-:Y:S02]  /*1840*/  FMUL.FTZ R171, R66, R45 ;  /* 0x0000002d42ab7220 */ /* 0x000fe40000410000 */
[----:B------:R-:W-:Y:S02]  /*1850*/  FMUL.FTZ R65, R25, R65 ;  /* 0x0000004119417220 */ /* 0x000fe40000410000 */
[----:B0-----:R-:W-:Y:S02]  /*1860*/  FMUL.FTZ R52, R11, R138 ;  /* 0x0000008a0b347220 */ /* 0x001fe40000410000 */
[----:B------:R-:W-:Y:S02]  /*1870*/  FMUL.FTZ R66, R53, R46 ;  /* 0x0000002e35427220 */ /* 0x000fe40000410000 */
[----:B------:R-:W-:-:S02]  /*1880*/  FMUL.FTZ R163, R170, R47 ;  /* 0x0000002faaa37220 */ /* 0x000fc40000410000 */
[----:B---3--:R-:W-:Y:S01]  /*1890*/  FFMA.FTZ R172, R60, R67, R63 ;  /* 0x000000433cac7223 */ /* 0x008fe2000001003f */
[----:B------:R-:W-:Y:S05]  /*18a0*/  @P2 BRA `(.L_x_7749) ;  /* 0x0000007000002947 */ /* 0x000fea0003800000 */
[----:B-12-4-:R-:W-:Y:S02]  /*18b0*/  ISETP.NE.AND P0, PT, R123, c[0x0][0x174], PT ;  /* 0x00005d007b007a0c */ /* 0x016fe40003f05270 */
[----:B------:R-:W-:-:S11]  /*18c0*/  MOV R61, 0x3f800000 ;  /* 0x3f800000003d7802 */ /* 0x000fd60000000f00 */
[----:B------:R-:W-:-:S04]  /*18d0*/  @P0 LEA.HI R53, R123, R123, RZ, 0x1 ;  /* 0x0000007b7b350211 */ /* 0x000fc800078f08ff */
[----:B------:R-:W-:-:S04]  /*18e0*/  @P0 LOP3.LUT R170, R53, 0xfffffe, RZ, 0xc0, !PT ;  /* 0x00fffffe35aa0812 */ /* 0x000fc800078ec0ff */
[----:B------:R-:W-:-:S04]  /*18f0*/  @P0 IADD3 R170, -R170, R123, RZ ;  /* 0x0000007baaaa0210 */ /* 0x000fc80007ffe1ff */
[----:B------:R-:W-:-:S05]  /*1900*/  @P0 LEA R170, R170, R147, 0x8 ;  /* 0x00000093aaaa0211 */ /* 0x000fca00078e40ff */
[----:B------:R0:W1:Y:S02]  /*1910*/  @P0 LDS R61, [R170.X4+0x12b8] ;  /* 0x0012b800aa3d0984 */ /* 0x0000640000004800 */
.L_x_7749:
[----:B-12-4-:R-:W-:Y:S05]  /*1920*/  BSYNC B0 ;  /* 0x0000000000007941 */ /* 0x016fea0003800000 */
.L_x_7748:
[----:B------:R-:W-:Y:S01]  /*1930*/  FMUL.FTZ R53, R60, R61 ;  /* 0x0000003d3c357220 */ /* 0x000fe20000410000 */
[----:B------:R-:W-:Y:S01]  /*1940*/  ISETP.NE.AND P3, PT, R174, 0x1f, PT ;  /* 0x0000001fae00780c */ /* 0x000fe20003f65270 */
[----:B------:R-:W-:Y:S01]  /*1950*/  FFMA.FTZ R172, R62, R172, R65 ;  /* 0x000000ac3eac7223 */ /* 0x000fe20000010041 */
[----:B------:R-:W-:Y:S01]  /*1960*/  ISETP.GE.AND P0, PT, R122, 0x1, PT ;  /* 0x000000017a00780c */ /* 0x000fe20003f06270 */
[----:B------:R-:W-:Y:S01]  /*1970*/  FMUL.FTZ R175, R62, R53 ;  /* 0x000000353eaf7220 */ /* 0x000fe20000410000 */
[----:B------:R-:W-:Y:S01]  /*1980*/  SHF.L.U32 R182, R147, 0x3, RZ ;  /* 0x0000000393b67819 */ /* 0x000fe200000006ff */
[----:B------:R-:W-:Y:S01]  /*1990*/  FFMA.FTZ R172, R158, R172, R177 ;  /* 0x000000ac9eac7223 */ /* 0x000fe200000100b1 */
[----:B------:R-:W-:Y:S01]  /*19a0*/  ISETP.NE.AND P4, PT, R110, RZ, PT ;  /* 0x000000ff6e00720c */ /* 0x000fe20003f85270 */
[----:B------:R-:W-:Y:S01]  /*19b0*/  FMUL.FTZ R175, R158, R175 ;  /* 0x000000af9eaf7220 */ /* 0x000fe20000410000 */
[----:B------:R-:W-:Y:S01]  /*19c0*/  BSSY B0, `(.L_x_7750) ;  /* 0x00000c9000007945 */ /* 0x000fe20003800000 */
[----:B------:R-:W-:Y:S01]  /*19d0*/  FMUL.FTZ R165, R168, R49 ;  /* 0x00000031a8a57220 */ /* 0x000fe20000410000 */
[----:B------:R-:W-:Y:S01]  /*19e0*/  SHF.L.U32 R189, R146, 0x2, RZ ;  /* 0x0000000292bd7819 */ /* 0x000fe200000006ff */
[----:B------:R-:W-:-:S02]  /*19f0*/  FFMA.FTZ R53, R64, R160, R171 ;  /* 0x000000a040357223 */ /* 0x000fc400000100ab */
[----:B------:R-:W-:Y:S02]  /*1a00*/  FMUL.FTZ R168, R153, R160 ;  /* 0x000000a099a87220 */ /* 0x000fe40000410000 */
[C---:B------:R-:W-:Y:S02]  /*1a10*/  FFMA.FTZ R172, R154.reuse, R172, R173 ;  /* 0x000000ac9aac7223 */ /* 0x040fe400000100ad */
[----:B------:R-:W-:Y:S02]  /*1a20*/  FMUL.FTZ R175, R154, R175 ;  /* 0x000000af9aaf7220 */ /* 0x000fe40000410000 */
[C---:B0-----:R-:W-:Y:S02]  /*1a30*/  FFMA.FTZ R170, R155.reuse, R53, R66 ;  /* 0x000000359baa7223 */ /* 0x041fe40000010042 */
[----:B------:R-:W-:Y:S02]  /*1a40*/  FMUL.FTZ R53, R155, R168 ;  /* 0x000000a89b357220 */ /* 0x000fe40000410000 */
[----:B------:R-:W-:-:S02]  /*1a50*/  FFMA.FTZ R172, R156, R172, R161 ;  /* 0x000000ac9cac7223 */ /* 0x000fc400000100a1 */
[C---:B------:R-:W-:Y:S02]  /*1a60*/  FMUL.FTZ R168, R156.reuse, R175 ;  /* 0x000000af9ca87220 */ /* 0x040fe40000410000 */
[----:B------:R-:W-:Y:S02]  /*1a70*/  FFMA.FTZ R172, R155, R172, R162 ;  /* 0x000000ac9bac7223 */ /* 0x000fe400000100a2 */
[----:B------:R-:W-:Y:S02]  /*1a80*/  FMUL.FTZ R167, R167, R48 ;  /* 0x00000030a7a77220 */ /* 0x000fe40000410000 */
[C---:B------:R-:W-:Y:S02]  /*1a90*/  FFMA.FTZ R170, R156.reuse, R170, R163 ;  /* 0x000000aa9caa7223 */ /* 0x040fe400000100a3 */
[----:B------:R-:W-:Y:S02]  /*1aa0*/  FMUL.FTZ R175, R155, R168 ;  /* 0x000000a89baf7220 */ /* 0x000fe40000410000 */
[----:B------:R-:W-:-:S02]  /*1ab0*/  FMUL.FTZ R53, R156, R53 ;  /* 0x000000359c357220 */ /* 0x000fc40000410000 */
[----:B------:R-:W-:Y:S02]  /*1ac0*/  FFMA.FTZ R176, R160, R172, R157 ;  /* 0x000000aca0b07223 */ /* 0x000fe4000001009d */
[----:B------:R-:W-:Y:S02]  /*1ad0*/  FFMA.FTZ R170, R154, R170, R167 ;  /* 0x000000aa9aaa7223 */ /* 0x000fe400000100a7 */
[----:B------:R-:W-:Y:S01]  /*1ae0*/  FMUL.FTZ R181, R160, R175 ;  /* 0x000000afa0b57220 */ /* 0x000fe20000410000 */
[----:B------:R-:W0:Y:S01]  /*1af0*/  SHFL.DOWN PT, R172, R176, 0x1, 0x1f ;  /* 0x08201f00b0ac7f89 */ /* 0x000e2200000e0000 */
[----:B------:R-:W-:Y:S02]  /*1b00*/  FMUL.FTZ R53, R154, R53 ;  /* 0x000000359a357220 */ /* 0x000fe40000410000 */
[----:B------:R-:W-:Y:S01]  /*1b10*/  FMUL.FTZ R169, R169, R50 ;  /* 0x00000032a9a97220 */ /* 0x000fe20000410000 */
[----:B------:R-:W1:Y:S01]  /*1b20*/  SHFL.DOWN PT, R168, R181, 0x1, 0x1f ;  /* 0x08201f00b5a87f89 */ /* 0x000e6200000e0000 */
[----:B------:R-:W-:-:S02]  /*1b30*/  FFMA.FTZ R170, R158, R170, R165 ;  /* 0x000000aa9eaa7223 */ /* 0x000fc400000100a5 */
[----:B------:R-:W-:Y:S02]  /*1b40*/  FMUL.FTZ R53, R158, R53 ;  /* 0x000000359e357220 */ /* 0x000fe40000410000 */
[----:B------:R-:W-:Y:S02]  /*1b50*/  FMUL.FTZ R175, R52, R51 ;  /* 0x0000003334af7220 */ /* 0x000fe40000410000 */
        /* <DEDUP_REMOVED lines=30> */
[C---:B------:R-:W-:Y:S02]  /*1d40*/  ISETP.NE.OR P0, PT, R174.reuse, RZ, P0 ;  /* 0x000000ffae00720c */ /* 0x040fe40000705670 */
[----:B------:R-:W1:Y:S01]  /*1d50*/  SHFL.DOWN PT, R178, R181, 0x8, 0x1f ;  /* 0x09001f00b5b27f89 */ /* 0x000e6200000e0000 */
[C---:B--2---:R-:W-:Y:S01]  /*1d60*/  @P3 FFMA.FTZ R170, R179.reuse, R53, R170 ;  /* 0x00000035b3aa3223 */ /* 0x044fe200000100aa */
[----:B------:R-:W-:Y:S01]  /*1d70*/  HFMA2.MMA R53, -RZ, RZ, 0, 0 ;  /* 0x00000000ff357435 */ /* 0x000fe200000001ff */
[----:B---3--:R-:W-:Y:S01]  /*1d80*/  @P3 FMUL.FTZ R179, R179, R52 ;  /* 0x00000034b3b33220 */ /* 0x008fe20000410000 */
[----:B------:R-:W-:-:S02]  /*1d90*/  ISETP.GE.U32.AND P3, PT, R174, 0x18, PT ;  /* 0x00000018ae00780c */ /* 0x000fc40003f66070 */
[----:B------:R-:W2:Y:S01]  /*1da0*/  SHFL.UP PT, R172, R170, 0x8, RZ ;  /* 0x05000000aaac7989 */ /* 0x000ea200000e00ff */
[----:B------:R-:W-:-:S03]  /*1db0*/  MOV R52, 0x3f800000 ;  /* 0x3f80000000347802 */ /* 0x000fc60000000f00 */
[----:B------:R-:W3:Y:S04]  /*1dc0*/  SHFL.UP PT, R168, R179, 0x8, RZ ;  /* 0x05000000b3a87989 */ /* 0x000ee800000e00ff */
[----:B------:R-:W-:Y:S01]  /*1dd0*/  @!P0 LDS.64 R52, [R182+0x1b38] ;  /* 0x001b3800b6348984 */ /* 0x000fe20000000a00 */
[----:B------:R-:W-:Y:S02]  /*1de0*/  ISETP.GE.AND P0, PT, R122, 0x8, PT ;  /* 0x000000087a00780c */ /* 0x000fe40003f06270 */
[C---:B0-----:R-:W-:Y:S02]  /*1df0*/  @!P3 FFMA.FTZ R176, R181.reuse, R180, R176 ;  /* 0x000000b4b5b0b223 */ /* 0x041fe400000100b0 */
[----:B-1----:R-:W-:Y:S01]  /*1e00*/  @!P3 FMUL.FTZ R181, R181, R178 ;  /* 0x000000b2b5b5b220 */ /* 0x002fe20000410000 */
[----:B------:R-:W-:-:S02]  /*1e10*/  ISETP.GE.U32.AND P3, PT, R174, 0x10, PT ;  /* 0x00000010ae00780c */ /* 0x000fc40003f66070 */
[----:B------:R-:W0:Y:S04]  /*1e20*/  SHFL.DOWN PT, R180, R176, 0x10, 0x1f ;  /* 0x0a001f00b0b47f89 */ /* 0x000e2800000e0000 */
[----:B------:R-:W1:Y:S02]  /*1e30*/  SHFL.DOWN PT, R178, R181, 0x10, 0x1f ;  /* 0x0a001f00b5b27f89 */ /* 0x000e6400000e0000 */
[C---:B--2---:R-:W-:Y:S02]  /*1e40*/  @P0 FFMA.FTZ R170, R179.reuse, R172, R170 ;  /* 0x000000acb3aa0223 */ /* 0x044fe400000100aa */
        /* <DEDUP_REMOVED lines=11> */
[----:B------:R-:W-:Y:S04]  /*1f00*/  SHFL.IDX PT, R178, R176, RZ, 0x1f ;  /* 0x00001fffb0b27589 */ /* 0x000fe800000e0000 */
[----:B-----5:R-:W-:Y:S04]  /*1f10*/  SHFL.IDX PT, R168, R159, RZ, 0x1f ;  /* 0x00001fff9fa87589 */ /* 0x020fe800000e0000 */
[----:B------:R-:W-:Y:S04]  /*1f20*/  SHFL.UP PT, R170, R170, 0x1, RZ ;  /* 0x04200000aaaa7989 */ /* 0x000fe800000e00ff */
[----:B------:R-:W1:Y:S04]  /*1f30*/  SHFL.UP PT, R179, R179, 0x1, RZ ;  /* 0x04200000b3b37989 */ /* 0x000e6800000e00ff */
[----:B------:R-:W2:Y:S01]  /*1f40*/  SHFL.IDX PT, R172, R181, RZ, 0x1f ;  /* 0x00001fffb5ac7589 */ /* 0x000ea200000e0000 */
[----:B0-----:R-:W-:-:S04]  /*1f50*/  @P2 FFMA.FTZ R180, R183, R180, R184 ;  /* 0x000000b4b7b42223 */ /* 0x001fc800000100b8 */
[----:B------:R-:W-:-:S04]  /*1f60*/  FFMA.FTZ R61, R180, R61, R67 ;  /* 0x0000003db43d7223 */ /* 0x000fc80000010043 */
[----:B------:R-:W-:-:S04]  /*1f70*/  FFMA.FTZ R63, R60, R61, R63 ;  /* 0x0000003d3c3f7223 */ /* 0x000fc8000001003f */
[----:B------:R-:W-:Y:S02]  /*1f80*/  FFMA.FTZ R65, R62, R63, R65 ;  /* 0x0000003f3e417223 */ /* 0x000fe40000010041 */
[----:B-1----:R-:W-:Y:S02]  /*1f90*/  @P1 FFMA.FTZ R168, R179, R168, R170 ;  /* 0x000000a8b3a81223 */ /* 0x002fe400000100aa */
[----:B------:R-:W-:Y:S02]  /*1fa0*/  FFMA.FTZ R67, R158, R65, R177 ;  /* 0x000000419e437223 */ /* 0x000fe400000100b1 */
[----:B------:R-:W-:Y:S01]  /*1fb0*/  FFMA.FTZ R183, R153, R168, R64 ;  /* 0x000000a899b77223 */ /* 0x000fe20000010040 */
[----:B------:R-:W-:Y:S01]  /*1fc0*/  P2R R153, PR, RZ, 0x10 ;  /* 0x00000010ff997803 */ /* 0x000fe20000000000 */
[----:B------:R-:W-:Y:S02]  /*1fd0*/  FFMA.FTZ R153, R154, R67, R173 ;  /* 0x000000439a997223 */ /* 0x000fe400000100ad */
[----:B------:R-:W-:-:S02]  /*1fe0*/  FFMA.FTZ R180, R160, R183, R171 ;  /* 0x000000b7a0b47223 */ /* 0x000fc400000100ab */
[----:B------:R-:W-:Y:S02]  /*1ff0*/  FFMA.FTZ R161, R156, R153, R161 ;  /* 0x000000999ca17223 */ /* 0x000fe400000100a1 */
[C---:B--2---:R-:W-:Y:S02]  /*2000*/  FFMA.FTZ R53, R172.reuse, R53, R178 ;  /* 0x00000035ac357223 */ /* 0x044fe400000100b2 */
[----:B------:R-:W-:Y:S02]  /*2010*/  FFMA.FTZ R159, R155, R161, R162 ;  /* 0x000000a19b9f7223 */ /* 0x000fe400000100a2 */
[----:B------:R-:W-:Y:S02]  /*2020*/  FMUL.FTZ R52, R172, R52 ;  /* 0x00000034ac347220 */ /* 0x000fe40000410000 */
[----:B------:R-:W-:Y:S02]  /*2030*/  FFMA.FTZ R157, R160, R159, R157 ;  /* 0x0000009fa09d7223 */ /* 0x000fe4000001009d */
[----:B------:R-:W-:Y:S01]  /*2040*/  FMUL.FTZ R170, R65, R58 ;  /* 0x0000003a41aa7220 */ /* 0x000fe20000410000 */
[----:B------:R0:W-:Y:S01]  /*2050*/  @!P4 STS.64 [R182+0x1b38], R52 ;  /* 0x001b3834b600c388 */ /* 0x0001e20000000a00 */
[----:B------:R-:W-:-:S02]  /*2060*/  FFMA.FTZ R187, R155, R180, R66 ;  /* 0x000000b49bbb7223 */ /* 0x000fc40000010042 */
[----:B------:R-:W-:Y:S02]  /*2070*/  FADD.FTZ R64, -R64, R183 ;  /* 0x000000b740407221 */ /* 0x000fe40000010100 */
[----:B------:R-:W-:Y:S02]  /*2080*/  FMUL.FTZ R155, R157, R151 ;  /* 0x000000979d9b7220 */ /* 0x000fe40000410000 */
[----:B------:R-:W-:Y:S02]  /*2090*/  FMUL.FTZ R172, R9, R170 ;  /* 0x000000aa09ac7220 */ /* 0x000fe40000410000 */
[----:B------:R-:W-:Y:S02]  /*20a0*/  FMUL.FTZ R160, R159, R54 ;  /* 0x000000369fa07220 */ /* 0x000fe40000410000 */
[----:B------:R-:W-:Y:S01]  /*20b0*/  FMUL.FTZ R179, R63, R59 ;  /* 0x0000003b3fb37220 */ /* 0x000fe20000410000 */
[----:B------:R1:W-:Y:S01]  /*20c0*/  STS [R125.X4+0x854], R172 ;  /* 0x000854ac7d007388 */ /* 0x0003e20000004800 */
[----:B0-----:R-:W-:-:S02]  /*20d0*/  FADD.FTZ R52, -R171, R180 ;  /* 0x000000b4ab347221 */ /* 0x001fc40000010100 */
[----:B------:R-:W-:Y:S02]  /*20e0*/  FFMA.FTZ R171, R64, R155, RZ ;  /* 0x0000009b40ab7223 */ /* 0x000fe400000100ff */
[----:B------:R-:W-:Y:S02]  /*20f0*/  FADD.FTZ R53, -R66, R187 ;  /* 0x000000bb42357221 */ /* 0x000fe40000010100 */
[----:B------:R-:W-:Y:S02]  /*2100*/  FMUL.FTZ R173, R161, R55 ;  /* 0x00000037a1ad7220 */ /* 0x000fe40000410000 */
[----:B------:R-:W-:Y:S02]  /*2110*/  FFMA.FTZ R66, R52, R160, R171 ;  /* 0x000000a034427223 */ /* 0x000fe400000100ab */
[----:B-1----:R-:W-:Y:S02]  /*2120*/  FFMA.FTZ R172, R156, R187, R163 ;  /* 0x000000bb9cac7223 */ /* 0x002fe400000100a3 */
[----:B------:R-:W-:-:S02]  /*2130*/  FMUL.FTZ R176, R10, R179 ;  /* 0x000000b30ab07220 */ /* 0x000fc40000410000 */
[----:B------:R-:W-:Y:S02]  /*2140*/  FMUL.FTZ R178, R61, R150 ;  /* 0x000000963db27220 */ /* 0x000fe40000410000 */
[----:B------:R-:W-:Y:S01]  /*2150*/  FFMA.FTZ R171, R154, R172, R167 ;  /* 0x000000ac9aab7223 */ /* 0x000fe200000100a7 */
[----:B------:R0:W-:Y:S01]  /*2160*/  STS [R125.X4+0x858], R176 ;  /* 0x000858b07d007388 */ /* 0x0001e20000004800 */
[----:B------:R-:W-:Y:S02]  /*2170*/  FMUL.FTZ R156, R153, R56 ;  /* 0x00000038999c7220 */ /* 0x000fe40000410000 */
[----:B------:R-:W-:Y:S02]  /*2180*/  FADD.FTZ R163, -R163, R172 ;  /* 0x000000aca3a37221 */ /* 0x000fe40000010100 */
[----:B------:R-:W-:Y:S02]  /*2190*/  FFMA.FTZ R66, R53, R173, R66 ;  /* 0x000000ad35427223 */ /* 0x000fe40000010042 */
[----:B------:R-:W-:-:S02]  /*21a0*/  FMUL.FTZ R168, R11, R178 ;  /* 0x000000b20ba87220 */ /* 0x000fc40000410000 */
[----:B------:R-:W-:Y:S02]  /*21b0*/  FMUL.FTZ R177, R67, R57 ;  /* 0x0000003943b17220 */ /* 0x000fe40000410000 */
[----:B0-----:R-:W-:Y:S01]  /*21c0*/  FFMA.FTZ R176, R158, R171, R165 ;  /* 0x000000ab9eb07223 */ /* 0x001fe200000100a5 */
[----:B------:R0:W-:Y:S01]  /*21d0*/  STS [R125.X4+0x85c], R168 ;  /* 0x00085ca87d007388 */ /* 0x0001e20000004800 */
[----:B------:R-:W-:Y:S02]  /*21e0*/  FFMA.FTZ R66, R163, R156, R66 ;  /* 0x0000009ca3427223 */ /* 0x000fe40000010042 */
[----:B------:R-:W-:Y:S02]  /*21f0*/  FADD.FTZ R167, -R167, R171 ;  /* 0x000000aba7a77221 */ /* 0x000fe40000010100 */
[----:B------:R-:W-:Y:S02]  /*2200*/  FMUL.FTZ R154, R6, R173 ;  /* 0x000000ad069a7220 */ /* 0x000fe40000410000 */
[----:B------:R-:W-:-:S02]  /*2210*/  FFMA.FTZ R173, R62, R176, R169 ;  /* 0x000000b03ead7223 */ /* 0x000fc400000100a9 */
[-C--:B------:R-:W-:Y:S01]  /*2220*/  FFMA.FTZ R62, R167, R177.reuse, R66 ;  /* 0x000000b1a73e7223 */ /* 0x080fe20000010042 */
[----:B------:R1:W-:Y:S01]  /*2230*/  STS [R125.X4+0x848], R154 ;  /* 0x0008489a7d007388 */ /* 0x0003e20000004800 */
[----:B0-----:R-:W-:Y:S02]  /*2240*/  FMUL.FTZ R168, R8, R177 ;  /* 0x000000b108a87220 */ /* 0x001fe40000410000 */
[----:B------:R-:W-:Y:S02]  /*2250*/  FMUL.FTZ R162, R7, R156 ;  /* 0x0000009c07a27220 */ /* 0x000fe40000410000 */
[----:B------:R-:W-:Y:S01]  /*2260*/  FMUL.FTZ R160, R5, R160 ;  /* 0x000000a005a07220 */ /* 0x000fe20000410000 */
[----:B------:R-:W-:Y:S01]  /*2270*/  STS [R125.X4+0x850], R168 ;  /* 0x000850a87d007388 */ /* 0x000fe20000004800 */
[----:B------:R-:W-:Y:S02]  /*2280*/  FMUL.FTZ R66, R4, R155 ;  /* 0x0000009b04427220 */ /* 0x000fe40000410000 */
[----:B------:R-:W-:Y:S01]  /*2290*/  FADD.FTZ R165, -R165, R176 ;  /* 0x000000b0a5a57221 */ /* 0x000fe20000010100 */
[----:B------:R-:W-:Y:S01]  /*22a0*/  STS [R125.X4+0x84c], R162 ;  /* 0x00084ca27d007388 */ /* 0x000fe20000004800 */
[----:B------:R-:W-:-:S02]  /*22b0*/  FFMA.FTZ R182, R60, R173, R175 ;  /* 0x000000ad3cb67223 */ /* 0x000fc400000100af */
[----:B------:R-:W-:Y:S01]  /*22c0*/  FFMA.FTZ R155, R165, R170, R62 ;  /* 0x000000aaa59b7223 */ /* 0x000fe2000001003e */
[----:B------:R0:W-:Y:S01]  /*22d0*/  STS [R125.X4+0x844], R160 ;  /* 0x000844a07d007388 */ /* 0x0001e20000004800 */
[----:B------:R-:W-:Y:S02]  /*22e0*/  FADD.FTZ R60, -R169, R173 ;  /* 0x000000ada93c7221 */ /* 0x000fe40000010100 */
[----:B------:R-:W-:Y:S01]  /*22f0*/  FADD.FTZ R62, -R175, R182 ;  /* 0x000000b6af3e7221 */ /* 0x000fe20000010100 */
[----:B------:R-:W-:Y:S01]  /*2300*/  STS [R125.X4+0x840], R66 ;  /* 0x000840427d007388 */ /* 0x000fe20000004800 */
[----:B------:R-:W-:Y:S02]  /*2310*/  FFMA.FTZ R155, R60, R179, R155 ;  /* 0x000000b33c9b7223 */ /* 0x000fe4000001009b */
[----:B------:R-:W-:Y:S01]  /*2320*/  FMUL.FTZ R156, R62, R178 ;  /* 0x000000b23e9c7220 */ /* 0x000fe20000410000 */
[----:B------:R-:W-:Y:S01]  /*2330*/  BAR.SYNC.DEFER_BLOCKING 0x0 ;  /* 0x0000000000007b1d */ /* 0x000fe20000010000 */
[----:B-1----:R-:W-:Y:S01]  /*2340*/  FMUL.FTZ R154, R20, R183 ;  /* 0x000000b7149a7220 */ /* 0x002fe20000410000 */
[----:B------:R-:W-:Y:S01]  /*2350*/  SHF.L.U64.HI R178, R146, 0x2, R149 ;  /* 0x0000000292b27819 */ /* 0x000fe20000010295 */
[----:B------:R-:W-:Y:S01]  /*2360*/  FADD.FTZ R156, R155, R156 ;  /* 0x0000009c9b9c7221 */ /* 0x000fe20000010000 */
[----:B------:R-:W-:Y:S01]  /*2370*/  LEA R155, R123, R110, 0x8 ;  /* 0x0000006e7b9b7211 */ /* 0x000fe200078e40ff */
[----:B0-----:R-:W-:-:S02]  /*2380*/  FMUL.FTZ R160, R21, R180 ;  /* 0x000000b415a07220 */ /* 0x001fc40000410000 */
[----:B------:R-:W-:Y:S01]  /*2390*/  FMUL.FTZ R168, R23, R172 ;  /* 0x000000ac17a87220 */ /* 0x000fe20000410000 */
[----:B------:R-:W-:Y:S01]  /*23a0*/  IADD3 R155, R155, -0x100, RZ ;  /* 0xffffff009b9b7810 */ /* 0x000fe20007ffe0ff */
[----:B------:R-:W-:Y:S02]  /*23b0*/  FMUL.FTZ R162, R22, R187 ;  /* 0x000000bb16a27220 */ /* 0x000fe40000410000 */
[----:B------:R-:W-:Y:S01]  /*23c0*/  FMUL.FTZ R170, R24, R171 ;  /* 0x000000ab18aa7220 */ /* 0x000fe20000410000 */
[----:B------:R-:W-:Y:S01]  /*23d0*/  IADD3 R180, -R155, c[0x0][0x168], RZ ;  /* 0x00005a009bb47a10 */ /* 0x000fe20007ffe1ff */
[----:B------:R-:W-:-:S03]  /*23e0*/  FMUL.FTZ R172, R26, R173 ;  /* 0x000000ad1aac7220 */ /* 0x000fc60000410000 */
[----:B------:R-:W-:Y:S01]  /*23f0*/  ISETP.GE.AND P0, PT, R180, 0x1, PT ;  /* 0x00000001b400780c */ /* 0x000fe20003f06270 */
        /* <DEDUP_REMOVED lines=8> */
[----:B------:R1:W-:Y:S04]  /*2480*/  STS [R125.X4+0xc60], R154 ;  /* 0x000c609a7d007388 */ /* 0x0003e80000004800 */
[----:B------:R-:W-:Y:S04]  /*2490*/  STS [R125.X4+0xc64], R160 ;  /* 0x000c64a07d007388 */ /* 0x000fe80000004800 */
[----:B------:R2:W-:Y:S01]  /*24a0*/  STS [R125.X4+0xc68], R162 ;  /* 0x000c68a27d007388 */ /* 0x0005e20000004800 */
[----:B-1----:R-:W-:-:S02]  /*24b0*/  FMUL.FTZ R154, R25, R176 ;  /* 0x000000b0199a7220 */ /* 0x002fc40000410000 */
[----:B------:R-:W-:Y:S01]  /*24c0*/  FMUL.FTZ R176, R27, R182 ;  /* 0x000000b61bb07220 */ /* 0x000fe20000410000 */
[----:B------:R1:W-:Y:S04]  /*24d0*/  STS [R125.X4+0xc6c], R168 ;  /* 0x000c6ca87d007388 */ /* 0x0003e80000004800 */
[----:B------:R1:W-:Y:S01]  /*24e0*/  STS [R125.X4+0xc70], R170 ;  /* 0x000c70aa7d007388 */ /* 0x0003e20000004800 */
[C---:B--2---:R-:W-:Y:S02]  /*24f0*/  IMAD R162, R178.reuse, c[0x0][0x2b0], RZ ;  /* 0x0000ac00b2a27a24 */ /* 0x044fe400078e02ff */
[----:B------:R-:W-:Y:S01]  /*2500*/  IMAD R178, R178, c[0x0][0x2d0], RZ ;  /* 0x0000b400b2b27a24 */ /* 0x000fe200078e02ff */
[----:B------:R1:W-:Y:S04]  /*2510*/  STS [R125.X4+0xc74], R154 ;  /* 0x000c749a7d007388 */ /* 0x0003e80000004800 */
[----:B------:R1:W-:Y:S04]  /*2520*/  STS [R125.X4+0xc78], R172 ;  /* 0x000c78ac7d007388 */ /* 0x0003e80000004800 */
[----:B------:R1:W-:Y:S04]  /*2530*/  STS [R125.X4+0xc7c], R176 ;  /* 0x000c7cb07d007388 */ /* 0x0003e80000004800 */
[----:B------:R-:W-:Y:S06]  /*2540*/  BAR.SYNC.DEFER_BLOCKING 0x0 ;  /* 0x0000000000007b1d */ /* 0x000fec0000010000 */
[----:B------:R-:W-:Y:S05]  /*2550*/  @!P0 BRA `(.L_x_7751) ;  /* 0x000000f000008947 */ /* 0x000fea0003800000 */
[----:B01-34-:R-:W0:Y:S01]  /*2560*/  LDS R187, [R124.X4+0xc60] ;  /* 0x000c60007cbb7984 */ /* 0x01be220000004800 */
[----:B------:R-:W-:-:S02]  /*2570*/  IMAD R160, R152, c[0x0][0x2b0], RZ ;  /* 0x0000ac0098a07a24 */ /* 0x000fc400078e02ff */
[----:B------:R-:W-:Y:S02]  /*2580*/  IMAD R152, R152, c[0x0][0x2d0], RZ ;  /* 0x0000b40098987a24 */ /* 0x000fe400078e02ff */
[----:B------:R-:W-:-:S04]  /*2590*/  IMAD.WIDE.U32 R154, R147, c[0x0][0x2b0], R96 ;  /* 0x0000ac00939a7a25 */ /* 0x000fc800078e0060 */
[C---:B------:R-:W-:Y:S01]  /*25a0*/  IMAD R171, R147.reuse, c[0x0][0x2b4], R160 ;  /* 0x0000ad0093ab7a24 */ /* 0x040fe200078e02a0 */
[----:B------:R-:W-:Y:S01]  /*25b0*/  LEA R170, P0, R154, c[0x0][0x318], 0x2 ;  /* 0x0000c6009aaa7a11 */ /* 0x000fe200078010ff */
[C---:B------:R-:W-:Y:S02]  /*25c0*/  IMAD R173, R147.reuse, c[0x0][0x2d4], R152 ;  /* 0x0000b50093ad7a24 */ /* 0x040fe400078e0298 */
[----:B------:R-:W-:Y:S01]  /*25d0*/  IMAD.WIDE.U32 R168, R147, c[0x0][0x2d0], R94 ;  /* 0x0000b40093a87a25 */ /* 0x000fe200078e005e */
[----:B------:R-:W-:-:S04]  /*25e0*/  IADD3 R171, R155, R171, RZ ;  /* 0x000000ab9bab7210 */ /* 0x000fc80007ffe0ff */
[----:B------:R-:W-:Y:S02]  /*25f0*/  IADD3 R155, R169, R173, RZ ;  /* 0x000000ada99b7210 */ /* 0x000fe40007ffe0ff */
[----:B------:R-:W-:Y:S02]  /*2600*/  LEA R172, P1, R168, c[0x0][0x320], 0x2 ;  /* 0x0000c800a8ac7a11 */ /* 0x000fe400078210ff */
[----:B------:R-:W-:Y:S02]  /*2610*/  LEA.HI.X R171, R154, c[0x0][0x31c], R171, 0x2, P0 ;  /* 0x0000c7009aab7a11 */ /* 0x000fe400000f14ab */
[----:B------:R-:W-:-:S03]  /*2620*/  LEA.HI.X R173, R168, c[0x0][0x324], R155, 0x2, P1 ;  /* 0x0000c900a8ad7a11 */ /* 0x000fc600008f149b */
[----:B------:R1:W-:Y:S04]  /*2630*/  RED.E.ADD.F32.FTZ.RN.STRONG.GPU [R170.64], R177 ;  /* 0x000000b1aa00798e */ /* 0x0003e8000c10e786 */
[----:B0-----:R1:W-:Y:S02]  /*2640*/  RED.E.ADD.F32.FTZ.RN.STRONG.GPU [R172.64], R187 ;  /* 0x000000bbac00798e */ /* 0x0013e4000c10e786 */
.L_x_7751:
[----:B01-34-:R-:W-:Y:S05]  /*2650*/  BSYNC B0 ;  /* 0x0000000000007941 */ /* 0x01bfea0003800000 */
.L_x_7750:
[----:B------:R0:W1:Y:S01]  /*2660*/  LDS R171, [R126.X4+0xce0] ;  /* 0x000ce0007eab7984 */ /* 0x0000620000004800 */
[C---:B------:R-:W-:Y:S01]  /*2670*/  ISETP.GE.AND P6, PT, R180.reuse, 0x21, PT ;  /* 0x00000021b400780c */ /* 0x040fe20003fc6270 */
[----:B------:R-:W-:Y:S01]  /*2680*/  BSSY B0, `(.L_x_7752) ;  /* 0x0000010000007945 */ /* 0x000fe20003800000 */
[C---:B------:R-:W-:Y:S01]  /*2690*/  IMAD R173, R189.reuse, c[0x0][0x2b4], R162 ;  /* 0x0000ad00bdad7a24 */ /* 0x040fe200078e02a2 */
[C---:B------:R-:W-:Y:S01]  /*26a0*/  ISETP.GE.AND P0, PT, R180.reuse, 0x41, PT ;  /* 0x00000041b400780c */ /* 0x040fe20003f06270 */
[----:B------:R-:W-:Y:S01]  /*26b0*/  IMAD R177, R189, c[0x0][0x2d4], R178 ;  /* 0x0000b500bdb17a24 */ /* 0x000fe200078e02b2 */
[----:B------:R-:W-:-:S02]  /*26c0*/  ISETP.GE.AND P1, PT, R180, 0x61, PT ;  /* 0x00000061b400780c */ /* 0x000fc40003f26270 */
[C---:B------:R-:W-:Y:S02]  /*26d0*/  ISETP.GE.AND P2, PT, R180.reuse, 0x81, PT ;  /* 0x00000081b400780c */ /* 0x040fe40003f46270 */
[C---:B------:R-:W-:Y:S02]  /*26e0*/  ISETP.GE.AND P3, PT, R180.reuse, 0xa1, PT ;  /* 0x000000a1b400780c */ /* 0x040fe40003f66270 */
        /* <DEDUP_REMOVED lines=9> */
.L_x_7753:
[----:B0-----:R-:W-:Y:S05]  /*2780*/  BSYNC B0 ;  /* 0x0000000000007941 */ /* 0x001fea0003800000 */
.L_x_7752:
        /* <DEDUP_REMOVED lines=9> */
.L_x_7755:
[----:B------:R-:W-:Y:S05]  /*2820*/  BSYNC B0 ;  /* 0x0000000000007941 */ /* 0x000fea0003800000 */
.L_x_7754:
        /* <DEDUP_REMOVED lines=9> */
.L_x_7757:
[----:B------:R-:W-:Y:S05]  /*28c0*/  BSYNC B0 ;  /* 0x0000000000007941 */ /* 0x000fea0003800000 */
.L_x_7756:
        /* <DEDUP_REMOVED lines=9> */
.L_x_7759:
[----:B------:R-:W-:Y:S05]  /*2960*/  BSYNC B0 ;  /* 0x0000000000007941 */ /* 0x000fea0003800000 */
.L_x_7758:
        /* <DEDUP_REMOVED lines=9> */
.L_x_7761:
[----:B------:R-:W-:Y:S05]  /*2a00*/  BSYNC B0 ;  /* 0x0000000000007941 */ /* 0x000fea0003800000 */
.L_x_7760:
        /* <DEDUP_REMOVED lines=9> */
.L_x_7763:
[----:B------:R-:W-:Y:S05]  /*2aa0*/  BSYNC B0 ;  /* 0x0000000000007941 */ /* 0x000fea0003800000 */
.L_x_7762:
        /* <DEDUP_REMOVED lines=9> */
.L_x_7765:
[----:B------:R-:W-:Y:S05]  /*2b40*/  BSYNC B0 ;  /* 0x0000000000007941 */ /* 0x000fea0003800000 */
.L_x_7764:
[----:B0---4-:R-:W0:Y:S01]  /*2b50*/  SHFL.DOWN P0, R171, R156, 0x1, 0x1f ;  /* 0x08201f009cab7f89 */ /* 0x011e220000000000 */
[----:B------:R-:W-:Y:S01]  /*2b60*/  FMUL.FTZ R169, R148, R61 ;  /* 0x0000003d94a97220 */ /* 0x000fe20000410000 */
[----:B------:R-:W-:Y:S01]  /*2b70*/  ISETP.NE.AND P2, PT, R110, RZ, PT ;  /* 0x000000ff6e00720c */ /* 0x000fe20003f45270 */
[-C--:B------:R-:W-:Y:S01]  /*2b80*/  FMUL.FTZ R155, R148, R63.reuse ;  /* 0x0000003f949b7220 */ /* 0x080fe20000410000 */
        /* <DEDUP_REMOVED lines=10> */
[-C--:B------:R-:W-:Y:S02]  /*2c30*/  FMUL.FTZ R46, R45, R159.reuse ;  /* 0x0000009f2d2e7220 */ /* 0x080fe40000410000 */
[----:B0-----:R-:W-:Y:S02]  /*2c40*/  @P0 FADD R171, R156, R171 ;  /* 0x000000ab9cab0221 */ /* 0x001fe40000000000 */
[----:B------:R-:W-:Y:S02]  /*2c50*/  FMUL.FTZ R155, R155, R60 ;  /* 0x0000003c9b9b7220 */ /* 0x000fe40000410000 */
[----:B------:R-:W-:Y:S01]  /*2c60*/  FMUL.FTZ R159, R148, R159 ;  /* 0x0000009f949f7220 */ /* 0x000fe20000410000 */
[----:B------:R-:W0:Y:S01]  /*2c70*/  SHFL.DOWN P0, R152, R171, 0x2, 0x1f ;  /* 0x08401f00ab987f89 */ /* 0x000e220000000000 */
[----:B------:R-:W-:-:S02]  /*2c80*/  FMUL.FTZ R66, R51, R61 ;  /* 0x0000003d33427220 */ /* 0x000fc40000410000 */
[----:B------:R-:W-:Y:S02]  /*2c90*/  FMUL.FTZ R60, R148, R67 ;  /* 0x00000043943c7220 */ /* 0x000fe40000410000 */
[----:B------:R-:W-:Y:S02]  /*2ca0*/  FMUL.FTZ R163, R48, R163 ;  /* 0x000000a330a37220 */ /* 0x000fe40000410000 */
[C---:B------:R-:W-:Y:S02]  /*2cb0*/  FMUL.FTZ R48, R148.reuse, R161 ;  /* 0x000000a194307220 */ /* 0x040fe40000410000 */
[-C--:B------:R-:W-:Y:S02]  /*2cc0*/  FMUL.FTZ R45, R148, R157.reuse ;  /* 0x0000009d942d7220 */ /* 0x080fe40000410000 */
[----:B------:R-:W-:Y:S02]  /*2cd0*/  FMUL.FTZ R157, R44, R157 ;  /* 0x0000009d2c9d7220 */ /* 0x000fe40000410000 */
[----:B------:R-:W-:-:S02]  /*2ce0*/  FMUL.FTZ R159, R159, R52 ;  /* 0x000000349f9f7220 */ /* 0x000fc40000410000 */
[----:B------:R-:W-:Y:S02]  /*2cf0*/  FMUL.FTZ R60, R60, R167 ;  /* 0x000000a73c3c7220 */ /* 0x000fe40000410000 */
[----:B------:R-:W-:Y:S02]  /*2d00*/  FFMA.FTZ R52, R11, R66, R169 ;  /* 0x000000420b347223 */ /* 0x000fe400000100a9 */
[----:B------:R-:W-:Y:S02]  /*2d10*/  FFMA.FTZ R44, R9, R62, R165 ;  /* 0x0000003e092c7223 */ /* 0x000fe400000100a5 */
[----:B------:R-:W-:Y:S02]  /*2d20*/  FMUL.FTZ R48, R48, R53 ;  /* 0x0000003530307220 */ /* 0x000fe40000410000 */
[----:B------:R-:W-:Y:S02]  /*2d30*/  FMUL.FTZ R45, R45, R64 ;  /* 0x000000402d2d7220 */ /* 0x000fe40000410000 */
[----:B0-----:R-:W-:-:S02]  /*2d40*/  @P0 FADD R152, R171, R152 ;  /* 0x00000098ab980221 */ /* 0x001fc40000000000 */
[----:B------:R-:W-:Y:S02]  /*2d50*/  FFMA.FTZ R51, R8, R49, R60 ;  /* 0x0000003108337223 */ /* 0x000fe4000001003c */
[----:B------:R-:W-:Y:S01]  /*2d60*/  FFMA.FTZ R32, R49, R57, R32 ;  /* 0x0000003931207223 */ /* 0x000fe20000010020 */
[----:B------:R-:W0:Y:S01]  /*2d70*/  SHFL.DOWN P0, R173, R152, 0x4, 0x1f ;  /* 0x08801f0098ad7f89 */ /* 0x000e220000000000 */
[----:B------:R-:W-:Y:S02]  /*2d80*/  FADD.FTZ R39, R52, R39 ;  /* 0x0000002734277221 */ /* 0x000fe40000010000 */
        /* <DEDUP_REMOVED lines=11> */
[----:B0-----:R-:W-:Y:S02]  /*2e40*/  @P0 FADD R173, R152, R173 ;  /* 0x000000ad98ad0221 */ /* 0x001fe40000000000 */
[----:B------:R-:W-:Y:S02]  /*2e50*/  FFMA.FTZ R30, R47, R55, R30 ;  /* 0x000000372f1e7223 */ /* 0x000fe4000001001e */
        /* <DEDUP_REMOVED lines=20> */
.L_x_7767:
[----:B0-----:R-:W-:Y:S05]  /*2fa0*/  BSYNC B0 ;  /* 0x0000000000007941 */ /* 0x001fea0003800000 */
.L_x_7766:
[----:B------:R-:W-:Y:S02]  /*2fb0*/  IADD3 R147, R147, 0x1, RZ ;  /* 0x0000000193937810 */ /* 0x000fe40007ffe0ff */
[----:B------:R-:W-:Y:S02]  /*2fc0*/  IADD3 R146, P1, R146, 0x1, RZ ;  /* 0x0000000192927810 */ /* 0x000fe40007f3e0ff */
[----:B------:R-:W-:Y:S02]  /*2fd0*/  ISETP.GE.AND P0, PT, R147, c[0x0][0x16c], PT ;  /* 0x00005b0093007a0c */ /* 0x000fe40003f06270 */
[----:B------:R-:W-:-:S11]  /*2fe0*/  IADD3.X R149, RZ, R149, RZ, P1, !PT ;  /* 0x00000095ff957210 */ /* 0x000fd60000ffe4ff */
[----:B------:R-:W-:Y:S01]  /*2ff0*/  @P0 CALL.REL.NOINC `(.L_x_7747) ;  /* 0x0000001000000944 */ /* 0x000fe20003c00000 */
[----:B------:R-:W-:Y:S05]  /*3000*/  BRA `(.L_x_7768) ;  /* 0xffffe1b000007947 */ /* 0x000fea000383ffff */
.L_x_7747:
[----:B------:R-:W-:Y:S01]  /*3010*/  BAR.SYNC.DEFER_BLOCKING 0x0 ;  /* 0x0000000000007b1d */ /* 0x000fe20000010000 */
[C---:B------:R-:W-:Y:S01]  /*3020*/  IADD3 R24, R123.reuse, -0x1, RZ ;  /* 0xffffffff7b187810 */ /* 0x040fe20007ffe0ff */
[C---:B------:R-:W-:Y:S01]  /*3030*/  IMAD R2, R164.reuse, c[0x0][0x2d8], RZ ;  /* 0x0000b600a4027a24 */ /* 0x040fe200078e02ff */
[----:B------:R-:W-:Y:S01]  /*3040*/  ISETP.GT.AND P5, PT, R123, 0x1, PT ;  /* 0x000000017b00780c */ /* 0x000fe20003fa4270 */
[----:B------:R-:W-:Y:S01]  /*3050*/  IMAD R14, R164, c[0x0][0x2f8], RZ ;  /* 0x0000be00a40e7a24 */ /* 0x000fe200078e02ff */
[----:B------:R-:W-:Y:S01]  /*3060*/  SHF.L.U32 R12, R24, 0x8, RZ ;  /* 0x00000008180c7819 */ /* 0x000fe200000006ff */
[C---:B------:R-:W-:Y:S01]  /*3070*/  IMAD R5, R107.reuse, c[0x0][0x2dc], R2 ;  /* 0x0000b7006b057a24 */ /* 0x040fe200078e0202 */
[----:B------:R-:W-:Y:S01]  /*3080*/  IADD3 R120, P1, R120, -0x400, RZ ;  /* 0xfffffc0078787810 */ /* 0x000fe20007f3e0ff */
[----:B------:R-:W-:Y:S01]  /*3090*/  IMAD R15, R107, c[0x0][0x2fc], R14 ;  /* 0x0000bf006b0f7a24 */ /* 0x000fe200078e020e */
[----:B------:R-:W-:Y:S01]  /*30a0*/  SHF.R.S32.HI R13, RZ, 0x1f, R12 ;  /* 0x0000001fff0d7819 */ /* 0x000fe2000001140c */
[----:B------:R-:W-:Y:S01]  /*30b0*/  FADD.FTZ R14, R111, R40 ;  /* 0x000000286f0e7221 */ /* 0x000fe20000010000 */
[----:B------:R-:W-:Y:S01]  /*30c0*/  IADD3 R116, P2, R116, -0x400, RZ ;  /* 0xfffffc0074747810 */ /* 0x000fe20007f5e0ff */
[----:B------:R-:W-:Y:S01]  /*30d0*/  UIADD3 UR4, UR4, -0x100, URZ ;  /* 0xffffff0004047890 */ /* 0x000fe2000fffe03f */
[----:B------:R-:W-:Y:S01]  /*30e0*/  IADD3 R114, P3, R114, -0x400, RZ ;  /* 0xfffffc0072727810 */ /* 0x000fe20007f7e0ff */
[----:B------:R-:W-:Y:S01]  /*30f0*/  IMAD.WIDE.U32 R2, R107, c[0x0][0x2d8], R12 ;  /* 0x0000b6006b027a25 */ /* 0x000fe200078e000c */
[----:B------:R-:W-:-:S02]  /*3100*/  IADD3 R112, P4, R112, -0x400, RZ ;  /* 0xfffffc0070707810 */ /* 0x000fc40007f9e0ff */
[----:B------:R-:W-:Y:S01]  /*3110*/  MOV R123, R24 ;  /* 0x00000018007b7202 */ /* 0x000fe20000000f00 */
[----:B------:R-:W-:Y:S01]  /*3120*/  IMAD.WIDE.U32 R12, R107, c[0x0][0x2f8], R12 ;  /* 0x0000be006b0c7a25 */ /* 0x000fe200078e000c */
[----:B------:R-:W-:Y:S02]  /*3130*/  IADD3 R3, R3, R5, RZ ;  /* 0x0000000503037210 */ /* 0x000fe40007ffe0ff */
[----:B------:R-:W-:Y:S01]  /*3140*/  IADD3.X R121, R121, -0x1, RZ, P1, !PT ;  /* 0xffffffff79797810 */ /* 0x000fe20000ffe4ff */
[----:B------:R-:W-:Y:S01]  /*3150*/  IMAD R5, R105, c[0x0][0x2e0], RZ ;  /* 0x0000b80069057a24 */ /* 0x000fe200078e02ff */
[----:B------:R-:W-:Y:S01]  /*3160*/  IADD3 R13, R13, R15, RZ ;  /* 0x0000000f0d0d7210 */ /* 0x000fe20007ffe0ff */
[----:B------:R-:W-:Y:S01]  /*3170*/  STS.128 [R136], R28 ;  /* 0x0000001c88007388 */ /* 0x000fe20000000c00 */
[----:B------:R-:W-:Y:S01]  /*3180*/  IMAD.WIDE.U32 R2, R0, c[0x0][0x2e0], R2 ;  /* 0x0000b80000027a25 */ /* 0x000fe200078e0002 */
[----:B------:R-:W-:Y:S02]  /*3190*/  IADD3.X R117, R117, -0x1, RZ, P2, !PT ;  /* 0xffffffff75757810 */ /* 0x000fe400017fe4ff */
[----:B------:R-:W-:Y:S01]  /*31a0*/  STS.128 [R136+0x10], R32 ;  /* 0x0000102088007388 */ /* 0x000fe20000000c00 */
[----:B------:R-:W-:-:S06]  /*31b0*/  NOP ;  /* 0x0000000000007918 */ /* 0x000fcc0000000000 */
[----:B------:R-:W0:Y:S01]  /*31c0*/  LDS.128 R16, [R122.X16] ;  /* 0x000000007a107984 */ /* 0x000e22000000cc00 */
[----:B------:R-:W-:Y:S01]  /*31d0*/  IMAD R5, R0, c[0x0][0x2e4], R5 ;  /* 0x0000b90000057a24 */ /* 0x000fe200078e0205 */
[C---:B------:R-:W-:Y:S02]  /*31e0*/  LEA R4, P0, R2.reuse, c[0x0][0x330], 0x2 ;  /* 0x0000cc0002047a11 */ /* 0x040fe400078010ff */
[----:B------:R-:W4:Y:S01]  /*31f0*/  LDS.128 R20, [R122.X16+0x200] ;  /* 0x000200007a147984 */ /* 0x000f22000000cc00 */
[----:B------:R-:W-:Y:S02]  /*3200*/  IADD3.X R115, R115, -0x1, RZ, P3, !PT ;  /* 0xffffffff73737810 */ /* 0x000fe40001ffe4ff */
[----:B------:R-:W-:Y:S02]  /*3210*/  IADD3 R3, R3, R5, RZ ;  /* 0x0000000503037210 */ /* 0x000fe40007ffe0ff */
[----:B------:R-:W-:Y:S02]  /*3220*/  IADD3.X R113, R113, -0x1, RZ, P4, !PT ;  /* 0xffffffff71717810 */ /* 0x000fe400027fe4ff */
[----:B------:R-:W-:-:S02]  /*3230*/  LEA.HI.X R3, R2, c[0x0][0x334], R3, 0x2, P0 ;  /* 0x0000cd0002037a11 */ /* 0x000fc400000f1403 */
[----:B------:R-:W-:-:S04]  /*3240*/  IADD3 R2, P0, R4, R137, RZ ;  /* 0x0000008904027210 */ /* 0x000fc80007f1e0ff */
[----:B------:R-:W-:-:S05]  /*3250*/  IADD3.X R3, R3, R134, RZ, P0, !PT ;  /* 0x0000008603037210 */ /* 0x000fca00007fe4ff */
[----:B0-----:R-:W-:Y:S04]  /*3260*/  STG.E.128 [R2.64], R16 ;  /* 0x0000001002007986 */ /* 0x001fe8000c101d06 */
[----:B----4-:R0:W-:Y:S04]  /*3270*/  STG.E.128 [R2.64+0x200], R20 ;  /* 0x0002001402007986 */ /* 0x0101e8000c101d06 */
[----:B------:R-:W-:Y:S01]  /*3280*/  BAR.SYNC.DEFER_BLOCKING 0x0 ;  /* 0x0000000000007b1d */ /* 0x000fe20000010000 */
[----:B0-----:R-:W-:-:S04]  /*3290*/  IMAD R3, R105, c[0x0][0x300], RZ ;  /* 0x0000c00069037a24 */ /* 0x001fc800078e02ff */
[C---:B------:R-:W-:Y:S02]  /*32a0*/  IMAD R15, R0.reuse, c[0x0][0x304], R3 ;  /* 0x0000c100000f7a24 */ /* 0x040fe400078e0203 */
[----:B------:R-:W-:Y:S01]  /*32b0*/  IMAD.WIDE.U32 R2, R0, c[0x0][0x300], R12 ;  /* 0x0000c00000027a25 */ /* 0x000fe200078e000c */
[----:B------:R0:W-:Y:S04]  /*32c0*/  STS.128 [R136], R40 ;  /* 0x0000002888007388 */ /* 0x0001e80000000c00 */
[----:B------:R-:W-:Y:S02]  /*32d0*/  IADD3 R3, R3, R15, RZ ;  /* 0x0000000f03037210 */ /* 0x000fe40007ffe0ff */
[----:B------:R-:W-:Y:S01]  /*32e0*/  LEA R12, P0, R2, c[0x0][0x340], 0x2 ;  /* 0x0000d000020c7a11 */ /* 0x000fe200078010ff */
[----:B------:R4:W-:Y:S01]  /*32f0*/  STS.128 [R136+0x10], R36 ;  /* 0x0000102488007388 */ /* 0x0009e20000000c00 */
[----:B------:R-:W-:-:S06]  /*3300*/  NOP ;  /* 0x0000000000007918 */ /* 0x000fcc0000000000 */
[----:B------:R-:W5:Y:S01]  /*3310*/  LDS.128 R4, [R122.X16] ;  /* 0x000000007a047984 */ /* 0x000f62000000cc00 */
[----:B------:R-:W-:Y:S02]  /*3320*/  LEA.HI.X R3, R2, c[0x0][0x344], R3, 0x2, P0 ;  /* 0x0000d10002037a11 */ /* 0x000fe400000f1403 */
[----:B------:R-:W-:Y:S01]  /*3330*/  IADD3 R2, P0, R12, R137, RZ ;  /* 0x000000890c027210 */ /* 0x000fe20007f1e0ff */
[----:B------:R-:W1:Y:S01]  /*3340*/  LDS.128 R8, [R122.X16+0x200] ;  /* 0x000200007a087984 */ /* 0x000e62000000cc00 */
[----:B0-----:R-:W-:Y:S02]  /*3350*/  FADD.FTZ R41, R14, R41 ;  /* 0x000000290e297221 */ /* 0x001fe40000010000 */
[----:B------:R-:W-:Y:S02]  /*3360*/  IADD3.X R3, R3, R134, RZ, P0, !PT ;  /* 0x0000008603037210 */ /* 0x000fe400007fe4ff */
[----:B------:R-:W-:Y:S01]  /*3370*/  FADD.FTZ R42, R41, R42 ;  /* 0x0000002a292a7221 */ /* 0x000fe20000010000 */
[----:B------:R-:W-:-:S03]  /*3380*/  IADD3 R118, P0, R118, -0x400, RZ ;  /* 0xfffffc0076767810 */ /* 0x000fc60007f1e0ff */
[----:B------:R-:W-:Y:S01]  /*3390*/  FADD.FTZ R43, R42, R43 ;  /* 0x0000002b2a2b7221 */ /* 0x000fe20000010000 */
[----:B------:R-:W-:-:S03]  /*33a0*/  IADD3.X R119, R119, -0x1, RZ, P0, !PT ;  /* 0xffffffff77777810 */ /* 0x000fc600007fe4ff */
[----:B----4-:R-:W-:-:S04]  /*33b0*/  FADD.FTZ R36, R43, R36 ;  /* 0x000000242b247221 */ /* 0x010fc80000010000 */
[----:B------:R-:W-:-:S04]  /*33c0*/  FADD.FTZ R37, R36, R37 ;  /* 0x0000002524257221 */ /* 0x000fc80000010000 */
[----:B------:R-:W-:-:S04]  /*33d0*/  FADD.FTZ R38, R37, R38 ;  /* 0x0000002625267221 */ /* 0x000fc80000010000 */
[----:B------:R-:W-:Y:S01]  /*33e0*/  FADD.FTZ R111, R38, R39 ;  /* 0x00000027266f7221 */ /* 0x000fe20000010000 */
[----:B-----5:R0:W-:Y:S04]  /*33f0*/  STG.E.128 [R2.64], R4 ;  /* 0x0000000402007986 */ /* 0x0201e8000c101d06 */
[----:B-1----:R0:W-:Y:S01]  /*3400*/  STG.E.128 [R2.64+0x200], R8 ;  /* 0x0002000802007986 */ /* 0x0021e2000c101d06 */
[----:B------:R-:W-:Y:S01]  /*3410*/  @!P5 CALL.REL.NOINC `(.L_x_7745) ;  /* 0x000000100000d944 */ /* 0x000fe20003c00000 */
[----:B------:R-:W-:Y:S05]  /*3420*/  BRA `(.L_x_7769) ;  /* 0xffffd55000007947 */ /* 0x000fea000383ffff */
.L_x_7745:
        /* <DEDUP_REMOVED lines=24> */
.L_x_7771:
[----:B0-----:R-:W-:Y:S05]  /*35b0*/  BSYNC B0 ;  /* 0x0000000000007941 */ /* 0x001fea0003800000 */
.L_x_7770:
        /* <DEDUP_REMOVED lines=23> */
.L_x_7773:
[----:B0-----:R-:W0:Y:S02]  /*3730*/  S2R R9, SR_TID.X ;  /* 0x0000000000097919 */ /* 0x001e240000002100 */
.L_x_7774:
[----:B0-----:R-:W-:Y:S05]  /*3740*/  BSYNC B0 ;  /* 0x0000000000007941 */ /* 0x001fea0003800000 */
.L_x_7772:
[----:B------:R-:W-:-:S13]  /*3750*/  ISETP.GE.AND P0, PT, R9, c[0x0][0x16c], PT ;  /* 0x00005b0009007a0c */ /* 0x000fda0003f06270 */
[----:B------:R-:W-:Y:S05]  /*3760*/  @P0 EXIT ;  /* 0x000000000000094d */ /* 0x000fea0003800000 */
[----:B------:R-:W-:Y:S02]  /*3770*/  IMAD R105, R105, c[0x0][0x288], RZ ;  /* 0x0000a20069697a24 */ /* 0x000fe400078e02ff */
[----:B------:R-:W-:-:S04]  /*3780*/  IMAD.WIDE.U32 R2, R0, c[0x0][0x288], RZ ;  /* 0x0000a20000027a25 */ /* 0x000fc800078e00ff */
[----:B------:R-:W-:-:S05]  /*3790*/  IMAD R13, R0, c[0x0][0x28c], R105 ;  /* 0x0000a300000d7a24 */ /* 0x000fca00078e0269 */
[----:B------:R-:W-:Y:S02]  /*37a0*/  IADD3 R13, R3, R13, RZ ;  /* 0x0000000d030d7210 */ /* 0x000fe40007ffe0ff */
.L_x_7775:
        /* <DEDUP_REMOVED lines=16> */
.L_x_7776:
        /* <DEDUP_REMOVED lines=13> */
.L_x_9132:


//--------------------- .text._Z25selective_scan_bwd_kernelI32Selective_Scan_bwd_kernel_traitsILi32ELi8ELb1ELb1ELb1ELb0ELb1EffEEv12SSMParamsBwd --------------------------
	.section	.text._Z25selective_scan_bwd_kernelI32Selective_Scan_bwd_kernel_traitsILi32ELi8ELb1ELb1ELb1ELb0ELb1EffEEv12SSMParamsBwd,"ax",@progbits
	.sectioninfo	@"SHI_REGISTERS=186"
	.align	128
        .global         _Z25selective_scan_bwd_kernelI32Selective_Scan_bwd_kernel_traitsILi32ELi8ELb1ELb1ELb1ELb0ELb1EffEEv12SSMParamsBwd
        .type           _Z25selective_scan_bwd_kernelI32Selective_Scan_bwd_kernel_traitsILi32ELi8ELb1ELb1ELb1ELb0ELb1EffEEv12SSMParamsBwd,@function
        .size           _Z25selective_scan_bwd_kernelI32Selective_Scan_bwd_kernel_traitsILi32ELi8ELb1ELb1ELb1ELb0ELb1EffEEv12SSMParamsBwd,(.L_x_9133 - _Z25selective_scan_bwd_kernelI32Selective_Scan_bwd_kernel_traitsILi32ELi8ELb1ELb1ELb1ELb0ELb1EffEEv12SSMParamsBwd)
        .other          _Z25selective_scan_bwd_kernelI32Selective_Scan_bwd_kernel_traitsILi32ELi8ELb1ELb1ELb1ELb0ELb1EffEEv12SSMParamsBwd,@"STO_CUDA_ENTRY STV_DEFAULT"
_Z25selective_scan_bwd_kernelI32Selective_Scan_bwd_kernel_traitsILi32ELi8ELb1ELb1ELb1ELb0ELb1EffEEv12SSMParamsBwd:
.text._Z25selective_scan_bwd_kernelI32Selective_Scan_bwd_kernel_traitsILi32ELi8ELb1ELb1ELb1ELb0ELb1EffEEv12SSMParamsBwd:
        /* <DEDUP_REMOVED lines=28> */
[C---:B------:R-:W-:Y:S01]  /*01c0*/  IMAD R14, R155.reuse, c[0x0][0x190], RZ ;  /* 0x000064009b0e7a24 */ /* 0x040fe200078e02ff */
[----:B0-----:R-:W-:Y:S01]  /*01d0*/  IABS R2, R121 ;  /* 0x0000007900027213 */ /* 0x001fe20000000000 */
[----:B------:R-:W-:Y:S01]  /*01e0*/  IMAD R16, R155, c[0x0][0x1b0], RZ ;  /* 0x00006c009b107a24 */ /* 0x000fe200078e02ff */
[----:B------:R-:W-:Y:S01]  /*01f0*/  CS2R R52, SRZ ;  /* 0x0000000000347805 */ /* 0x000fe2000001ff00 */
[----:B--2---:R-:W-:Y:S01]  /*0200*/  HFMA2.MMA R6, -RZ, RZ, 0, 0 ;  /* 0x00000000ff067435 */ /* 0x004fe200000001ff */
[----:B-1----:R-:W-:Y:S01]  /*0210*/  IMAD.WIDE.U32 R4, R117, c[0x0][0x1e0], RZ ;  /* 0x0000780075047a25 */ /* 0x002fe200078e00ff */
[----:B------:R-:W-:Y:S01]  /*0220*/  HFMA2.MMA R123, -RZ, RZ, 0, 0 ;  /* 0x00000000ff7b7435 */ /* 0x000fe200000001ff */
[----:B------:R-:W-:-:S02]  /*0230*/  MOV R115, RZ ;  /* 0x000000ff00737202 */ /* 0x000fc40000000f00 */
[----:B------:R-:W-:Y:S01]  /*0240*/  IMAD R15, R117, c[0x0][0x194], R14 ;  /* 0x00006500750f7a24 */ /* 0x000fe200078e020e */
[----:B------:R-:W-:Y:S01]  /*0250*/  IADD3 R5, R5, R13, RZ ;  /* 0x0000000d05057210 */ /* 0x000fe20007ffe0ff */
[----:B------:R-:W-:Y:S01]  /*0260*/  IMAD R14, R120, c[0x0][0x280], RZ ;  /* 0x0000a000780e7a24 */ /* 0x000fe200078e02ff */
[----:B---3--:R-:W-:Y:S02]  /*0270*/  IADD3 R8, RZ, -R7, RZ ;  /* 0x80000007ff087210 */ /* 0x008fe40007ffe0ff */
        /* <DEDUP_REMOVED lines=71> */
[----:B------:R-:W-:Y:S01]  /*06f0*/  CS2R R2, SRZ ;  /* 0x0000000000027805 */ /* 0x000fe2000001ff00 */
[----:B------:R-:W-:Y:S02]  /*0700*/  @P0 MOV R55, 0x8 ;  /* 0x0000000800370802 */ /* 0x000fe40000000f00 */
[----:B------:R-:W-:Y:S02]  /*0710*/  IADD3.X R104, R15, R104, RZ, P4, !PT ;  /* 0x000000680f687210 */ /* 0x000fe400027fe4ff */
[----:B------:R-:W-:Y:S01]  /*0720*/  LEA R105, P6, R13, c[0x0][0x230], 0x2 ;  /* 0x00008c000d697a11 */ /* 0x000fe200078c10ff */
        /* <DEDUP_REMOVED lines=14> */
[C---:B0-----:R-:W-:Y:S02]  /*0810*/  SHF.L.U32 R0, R114.reuse, 0x1, RZ ;  /* 0x0000000172007819 */ /* 0x041fe400000006ff */
[----:B------:R-:W-:Y:S02]  /*0820*/  SHF.L.U32 R99, R114, 0x3, RZ ;  /* 0x0000000372637819 */ /* 0x000fe400000006ff */
[----:B------:R-:W-:Y:S02]  /*0830*/  LOP3.LUT R95, R0, 0xffffffc0, RZ, 0xc0, !PT ;  /* 0xffffffc0005f7812 */ /* 0x000fe400078ec0ff */
[C---:B------:R-:W-:Y:S02]  /*0840*/  IADD3 R5, R114.reuse, 0x20, RZ ;  /* 0x0000002072057810 */ /* 0x040fe40007ffe0ff */
[C---:B------:R-:W-:Y:S02]  /*0850*/  IADD3 R97, R114.reuse, 0x40, RZ ;  /* 0x0000004072617810 */ /* 0x040fe40007ffe0ff */
[----:B------:R-:W-:-:S02]  /*0860*/  IADD3 R7, R114, 0x60, RZ ;  /* 0x0000006072077810 */ /* 0x000fc40007ffe0ff */
[C---:B------:R-:W-:Y:S02]  /*0870*/  IADD3 R9, R114.reuse, 0x80, RZ ;  /* 0x0000008072097810 */ /* 0x040fe40007ffe0ff */
[C---:B------:R-:W-:Y:S02]  /*0880*/  IADD3 R93, R114.reuse, 0xa0, RZ ;  /* 0x000000a0725d7810 */ /* 0x040fe40007ffe0ff */
[C---:B------:R-:W-:Y:S02]  /*0890*/  IADD3 R11, R114.reuse, 0xc0, RZ ;  /* 0x000000c0720b7810 */ /* 0x040fe40007ffe0ff */
[C---:B------:R-:W-:Y:S02]  /*08a0*/  IADD3 R91, R114.reuse, 0xe0, RZ ;  /* 0x000000e0725b7810 */ /* 0x040fe40007ffe0ff */
[----:B------:R-:W-:Y:S02]  /*08b0*/  LOP3.LUT R95, R95, 0x1f, R114, 0xf8, !PT ;  /* 0x0000001f5f5f7812 */ /* 0x000fe400078ef872 */
[----:B------:R-:W-:-:S02]  /*08c0*/  LOP3.LUT R153, R114, 0x1f, RZ, 0xc0, !PT ;  /* 0x0000001f72997812 */ /* 0x000fc400078ec0ff */
[-C--:B------:R-:W-:Y:S02]  /*08d0*/  LEA.HI.SX32 R100, R114, R114.reuse, 0x1b ;  /* 0x0000007272647211 */ /* 0x080fe400078fdaff */
        /* <DEDUP_REMOVED lines=9> */
.L_x_7801:
        /* <DEDUP_REMOVED lines=24> */
[----:B------:R-:W3:Y:S04]  /*0af0*/  LDS.128 R48, [R0+0x10] ;  /* 0x0000100000307984 */ /* 0x000ee80000000c00 */
[----:B------:R-:W-:Y:S06]  /*0b00*/  BAR.SYNC.DEFER_BLOCKING 0x0 ;  /* 0x0000000000007b1d */ /* 0x000fec0000010000 */
[----:B------:R4:W2:Y:S04]  /*0b10*/  LDG.E.128 R12, [R18.64] ;  /* 0x00000004120c7981 */ /* 0x0008a8000c1e1d00 */
[----:B------:R4:W3:Y:S01]  /*0b20*/  LDG.E.128 R44, [R18.64+0x200] ;  /* 0x00020004122c7981 */ /* 0x0008e2000c1e1d00 */
[----:B------:R-:W-:Y:S01]  /*0b30*/  MOV R132, c[0x0][0x174] ;  /* 0x00005d0000847a02 */ /* 0x000fe20000000f00 */
[----:B------:R-:W-:-:S02]  /*0b40*/  IMAD R16, R120, c[0x0][0x1f8], RZ ;  /* 0x00007e0078107a24 */ /* 0x000fc400078e02ff */
[----:B0-----:R-:W-:Y:S01]  /*0b50*/  IMAD R20, R155, c[0x0][0x1f0], RZ ;  /* 0x00007c009b147a24 */ /* 0x001fe200078e02ff */
[----:B------:R-:W-:Y:S01]  /*0b60*/  LEA R132, R132, R101, 0x8 ;  /* 0x0000006584847211 */ /* 0x000fe200078e40ff */
[----:B------:R-:W-:-:S03]  /*0b70*/  IMAD R21, R121, c[0x0][0x1fc], R16 ;  /* 0x00007f0079157a24 */ /* 0x000fc600078e0210 */
[----:B------:R-:W-:Y:S01]  /*0b80*/  SHF.R.S32.HI R57, RZ, 0x1f, R132 ;  /* 0x0000001fff397819 */ /* 0x000fe20000011484 */
[----:B----4-:R-:W-:Y:S01]  /*0b90*/  IMAD R19, R117, c[0x0][0x1f4], R20 ;  /* 0x00007d0075137a24 */ /* 0x010fe200078e0214 */
[----:B------:R-:W-:-:S05]  /*0ba0*/  MOV R56, R132 ;  /* 0x0000008400387202 */ /* 0x000fca0000000f00 */
[----:B------:R-:W-:-:S05]  /*0bb0*/  IMAD.WIDE.U32 R16, R121, c[0x0][0x1f8], R56 ;  /* 0x00007e0079107a25 */ /* 0x000fca00078e0038 */
[----:B------:R-:W-:-:S05]  /*0bc0*/  IADD3 R17, R17, R21, RZ ;  /* 0x0000001511117210 */ /* 0x000fca0007ffe0ff */
[----:B------:R-:W-:-:S05]  /*0bd0*/  IMAD.WIDE.U32 R16, R117, c[0x0][0x1f0], R16 ;  /* 0x00007c0075107a25 */ /* 0x000fca00078e0010 */
[----:B------:R-:W-:Y:S02]  /*0be0*/  IADD3 R17, R17, R19, RZ ;  /* 0x0000001311117210 */ /* 0x000fe40007ffe0ff */
[----:B-1----:R-:W-:-:S04]  /*0bf0*/  LEA R24, P0, R16, c[0x0][0x268], 0x2 ;  /* 0x00009a0010187a11 */ /* 0x002fc800078010ff */
        /* <DEDUP_REMOVED lines=30> */
[----:B------:R2:W4:Y:S01]  /*0de0*/  LDG.E.128 R24, [R58.64+-0x200] ;  /* 0xfffe00043a187981 */ /* 0x000522000c1e1d00 */
[----:B------:R-:W-:-:S02]  /*0df0*/  IMAD R76, R155, c[0x0][0x2e8], RZ ;  /* 0x0000ba009b4c7a24 */ /* 0x000fc400078e02ff */
[----:B-----5:R-:W-:Y:S02]  /*0e00*/  FADD.FTZ R125, R48, R118 ;  /* 0x00000076307d7221 */ /* 0x020fe40000010000 */
[----:B0-----:R-:W-:Y:S02]  /*0e10*/  FMUL.FTZ R16, R46, -1.4426950216293334961 ;  /* 0xbfb8aa3b2e107820 */ /* 0x001fe40000410000 */
[----:B------:R-:W-:Y:S02]  /*0e20*/  FMUL.FTZ R17, R47, -1.4426950216293334961 ;  /* 0xbfb8aa3b2f117820 */ /* 0x000fe40000410000 */
[----:B-1----:R-:W-:Y:S01]  /*0e30*/  FMUL.FTZ R18, R36, -1.4426950216293334961 ;  /* 0xbfb8aa3b24127820 */ /* 0x002fe20000410000 */
[----:B------:R-:W0:Y:S01]  /*0e40*/  MUFU.EX2 R32, R16 ;  /* 0x0000001000207308 */ /* 0x000e220000000800 */
[----:B------:R-:W-:Y:S02]  /*0e50*/  FMUL.FTZ R60, R44, -1.4426950216293334961 ;  /* 0xbfb8aa3b2c3c7820 */ /* 0x000fe40000410000 */
[----:B------:R-:W-:-:S02]  /*0e60*/  FMUL.FTZ R61, R45, -1.4426950216293334961 ;  /* 0xbfb8aa3b2d3d7820 */ /* 0x000fc40000410000 */
[----:B--2---:R-:W-:Y:S02]  /*0e70*/  FMUL.FTZ R58, R38, -1.4426950216293334961 ;  /* 0xbfb8aa3b263a7820 */ /* 0x004fe40000410000 */
[----:B------:R-:W-:Y:S01]  /*0e80*/  FMUL.FTZ R35, R37, -1.4426950216293334961 ;  /* 0xbfb8aa3b25237820 */ /* 0x000fe20000410000 */
[----:B------:R-:W1:Y:S01]  /*0e90*/  MUFU.EX2 R33, R17 ;  /* 0x0000001100217308 */ /* 0x000e620000000800 */
[----:B------:R-:W-:Y:S02]  /*0ea0*/  FMUL.FTZ R59, R39, -1.4426950216293334961 ;  /* 0xbfb8aa3b273b7820 */ /* 0x000fe40000410000 */
[----:B------:R-:W-:Y:S01]  /*0eb0*/  IMAD R77, R117, c[0x0][0x2ec], R76 ;  /* 0x0000bb00754d7a24 */ /* 0x000fe200078e024c */
[----:B------:R-:W-:Y:S01]  /*0ec0*/  MOV R76, c[0x0][0x16c] ;  /* 0x00005b00004c7a02 */ /* 0x000fe20000000f00 */
[--C-:B------:R-:W-:Y:S02]  /*0ed0*/  FADD.FTZ R122, R49, R118.reuse ;  /* 0x00000076317a7221 */ /* 0x100fe40000010000 */
[--C-:B------:R-:W-:Y:S01]  /*0ee0*/  FADD.FTZ R127, R50, R118.reuse ;  /* 0x00000076327f7221 */ /* 0x100fe20000010000 */
[----:B------:R-:W2:Y:S01]  /*0ef0*/  MUFU.EX2 R34, R18 ;  /* 0x0000001200227308 */ /* 0x000ea20000000800 */
[----:B0-----:R-:W-:Y:S01]  /*0f00*/  FADD.FTZ R32, R32, 1 ;  /* 0x3f80000020207421 */ /* 0x001fe20000010000 */
[----:B------:R-:W-:Y:S01]  /*0f10*/  ISETP.GE.AND P1, PT, R76, 0x1, PT ;  /* 0x000000014c00780c */ /* 0x000fe20003f26270 */
[----:B------:R-:W-:-:S05]  /*0f20*/  FADD.FTZ R124, R51, R118 ;  /* 0x00000076337c7221 */ /* 0x000fca0000010000 */
[----:B------:R-:W0:Y:S01]  /*0f30*/  MUFU.EX2 R60, R60 ;  /* 0x0000003c003c7308 */ /* 0x000e220000000800 */
[----:B-1----:R-:W-:-:S07]  /*0f40*/  FADD.FTZ R33, R33, 1 ;  /* 0x3f80000021217421 */ /* 0x002fce0000010000 */
[----:B------:R-:W1:Y:S01]  /*0f50*/  MUFU.EX2 R61, R61 ;  /* 0x0000003d003d7308 */ /* 0x000e620000000800 */
[----:B--2---:R-:W-:Y:S02]  /*0f60*/  FADD.FTZ R34, R34, 1 ;  /* 0x3f80000022227421 */ /* 0x004fe40000010000 */
[----:B0-----:R-:W-:-:S05]  /*0f70*/  FADD.FTZ R60, R60, 1 ;  /* 0x3f8000003c3c7421 */ /* 0x001fca0000010000 */
[----:B------:R-:W0:Y:S01]  /*0f80*/  MUFU.EX2 R58, R58 ;  /* 0x0000003a003a7308 */ /* 0x000e220000000800 */
[----:B-1----:R-:W-:-:S07]  /*0f90*/  FADD.FTZ R61, R61, 1 ;  /* 0x3f8000003d3d7421 */ /* 0x002fce0000010000 */
[----:B------:R-:W-:Y:S08]  /*0fa0*/  MUFU.RCP R69, R60 ;  /* 0x0000003c00457308 */ /* 0x000ff00000001000 */
[----:B------:R-:W1:Y:S01]  /*0fb0*/  MUFU.EX2 R35, R35 ;  /* 0x0000002300237308 */ /* 0x000e620000000800 */
[----:B0-----:R-:W-:-:S07]  /*0fc0*/  FADD.FTZ R58, R58, 1 ;  /* 0x3f8000003a3a7421 */ /* 0x001fce0000010000 */
[----:B------:R-:W0:Y:S08]  /*0fd0*/  MUFU.EX2 R59, R59 ;  /* 0x0000003b003b7308 */ /* 0x000e300000000800 */
[----:B------:R-:W-:Y:S01]  /*0fe0*/  MUFU.RCP R68, R61 ;  /* 0x0000003d00447308 */ /* 0x000fe20000001000 */
[----:B-1----:R-:W-:-:S07]  /*0ff0*/  FADD.FTZ R35, R35, 1 ;  /* 0x3f80000023237421 */ /* 0x002fce0000010000 */
[----:B------:R-:W-:Y:S01]  /*1000*/  MUFU.RCP R71, R32 ;  /* 0x0000002000477308 */ /* 0x000fe20000001000 */
[----:B0-----:R-:W-:-:S07]  /*1010*/  FADD.FTZ R59, R59, 1 ;  /* 0x3f8000003b3b7421 */ /* 0x001fce0000010000 */
[----:B------:R-:W-:Y:S08]  /*1020*/  MUFU.RCP R70, R33 ;  /* 0x0000002100467308 */ /* 0x000ff00000001000 */
[----:B------:R0:W1:Y:S08]  /*1030*/  MUFU.RCP R73, R34 ;  /* 0x0000002200497308 */ /* 0x0000700000001000 */
[----:B------:R-:W2:Y:S01]  /*1040*/  MUFU.RCP R75, R58 ;  /* 0x0000003a004b7308 */ /* 0x000ea20000001000 */
[----:B0-----:R-:W-:-:S07]  /*1050*/  IMAD R34, R120, c[0x0][0x2f0], RZ ;  /* 0x0000bc0078227a24 */ /* 0x001fce00078e02ff */
[----:B------:R-:W0:Y:S01]  /*1060*/  MUFU.RCP R72, R35 ;  /* 0x0000002300487308 */ /* 0x000e220000001000 */
[----:B-1----:R-:W-:-:S04]  /*1070*/  FADD.FTZ R33, -R73, 1 ;  /* 0x3f80000049217421 */ /* 0x002fc80000010100 */
[----:B------:R-:W-:-:S03]  /*1080*/  FFMA.FTZ R33, R36, R33, 1 ;  /* 0x3f80000024217423 */ /* 0x000fc60000010021 */
[----:B------:R1:W0:Y:S02]  /*1090*/  MUFU.RCP R74, R59 ;  /* 0x0000003b004a7308 */ /* 0x0002240000001000 */
[----:B-1----:R-:W-:Y:S01]  /*10a0*/  IMAD R59, R121, c[0x0][0x2f4], R34 ;  /* 0x0000bd00793b7a24 */ /* 0x002fe200078e0222 */
[----:B---3--:R-:W-:Y:S04]  /*10b0*/  STS.128 [R102.X16], R12 ;  /* 0x0000000c66007388 */ /* 0x008fe8000000cc00 */
[----:B----4-:R1:W-:Y:S01]  /*10c0*/  STS.128 [R102.X16+0x200], R24 ;  /* 0x0002001866007388 */ /* 0x0103e2000000cc00 */
[----:B------:R-:W-:-:S06]  /*10d0*/  NOP ;  /* 0x0000000000007918 */ /* 0x000fcc0000000000 */
[----:B------:R-:W3:Y:S04]  /*10e0*/  LDS.128 R16, [R0] ;  /* 0x0000000000107984 */ /* 0x000ee80000000c00 */
[----:B------:R-:W4:Y:S01]  /*10f0*/  LDS.128 R12, [R0+0x10] ;  /* 0x00001000000c7984 */ /* 0x000f220000000c00 */
[----:B-1----:R-:W-:Y:S02]  /*1100*/  FADD.FTZ R25, -R69, 1 ;  /* 0x3f80000045197421 */ /* 0x002fe40000010100 */
[----:B------:R-:W-:Y:S02]  /*1110*/  FADD.FTZ R26, -R68, 1 ;  /* 0x3f800000441a7421 */ /* 0x000fe40000010100 */
[----:B------:R-:W-:Y:S02]  /*1120*/  FFMA.FTZ R25, R44, R25, 1 ;  /* 0x3f8000002c197423 */ /* 0x000fe40000010019 */
[----:B------:R-:W-:-:S02]  /*1130*/  FFMA.FTZ R26, R45, R26, 1 ;  /* 0x3f8000002d1a7423 */ /* 0x000fc4000001001a */
[----:B---3--:R-:W-:Y:S02]  /*1140*/  FMUL.FTZ R24, R40, R16 ;  /* 0x0000001028187220 */ /* 0x008fe40000410000 */
[----:B------:R-:W-:Y:S02]  /*1150*/  FMUL.FTZ R27, R41, R17 ;  /* 0x00000011291b7220 */ /* 0x000fe40000410000 */
[----:B------:R-:W-:Y:S02]  /*1160*/  FMUL.FTZ R24, R69, R24 ;  /* 0x0000001845187220 */ /* 0x000fe40000410000 */
[----:B------:R-:W-:Y:S02]  /*1170*/  FMUL.FTZ R27, R68, R27 ;  /* 0x0000001b441b7220 */ /* 0x000fe40000410000 */
[----:B------:R-:W-:Y:S02]  /*1180*/  FMUL.FTZ R60, R24, R25 ;  /* 0x00000019183c7220 */ /* 0x000fe40000410000 */
[----:B------:R-:W-:-:S02]  /*1190*/  FADD.FTZ R25, -R71, 1 ;  /* 0x3f80000047197421 */ /* 0x000fc40000010100 */
[----:B------:R-:W-:Y:S02]  /*11a0*/  FMUL.FTZ R24, R42, R18 ;  /* 0x000000122a187220 */ /* 0x000fe40000410000 */
[----:B------:R-:W-:Y:S02]  /*11b0*/  FMUL.FTZ R61, R27, R26 ;  /* 0x0000001a1b3d7220 */ /* 0x000fe40000410000 */
[----:B------:R-:W-:Y:S02]  /*11c0*/  FADD.FTZ R26, -R70, 1 ;  /* 0x3f800000461a7421 */ /* 0x000fe40000010100 */
[----:B------:R-:W-:Y:S02]  /*11d0*/  FFMA.FTZ R25, R46, R25, 1 ;  /* 0x3f8000002e197423 */ /* 0x000fe40000010019 */
[----:B------:R-:W-:Y:S02]  /*11e0*/  FMUL.FTZ R27, R43, R19 ;  /* 0x000000132b1b7220 */ /* 0x000fe40000410000 */
[----:B------:R-:W-:-:S02]  /*11f0*/  FMUL.FTZ R24, R71, R24 ;  /* 0x0000001847187220 */ /* 0x000fc40000410000 */
[----:B----4-:R-:W-:Y:S02]  /*1200*/  FMUL.FTZ R32, R20, R12 ;  /* 0x0000000c14207220 */ /* 0x010fe40000410000 */
[----:B------:R-:W-:Y:S02]  /*1210*/  FFMA.FTZ R26, R47, R26, 1 ;  /* 0x3f8000002f1a7423 */ /* 0x000fe4000001001a */
[----:B------:R-:W-:Y:S02]  /*1220*/  FMUL.FTZ R27, R70, R27 ;  /* 0x0000001b461b7220 */ /* 0x000fe40000410000 */
[----:B------:R-:W-:Y:S02]  /*1230*/  FMUL.FTZ R62, R24, R25 ;  /* 0x00000019183e7220 */ /* 0x000fe40000410000 */
[----:B------:R-:W-:Y:S02]  /*1240*/  FMUL.FTZ R32, R73, R32 ;  /* 0x0000002049207220 */ /* 0x000fe40000410000 */
[----:B--2---:R-:W-:-:S02]  /*1250*/  FADD.FTZ R25, -R75, 1 ;  /* 0x3f8000004b197421 */ /* 0x004fc40000010100 */
[----:B------:R-:W-:Y:S01]  /*1260*/  FMUL.FTZ R63, R27, R26 ;  /* 0x0000001a1b3f7220 */ /* 0x000fe20000410000 */
[----:B------:R-:W-:Y:S01]  /*1270*/  BAR.SYNC.DEFER_BLOCKING 0x0 ;  /* 0x0000000000007b1d */ /* 0x000fe20000010000 */
[----:B------:R-:W-:Y:S02]  /*1280*/  FMUL.FTZ R64, R32, R33 ;  /* 0x0000002120407220 */ /* 0x000fe40000410000 */
[----:B------:R-:W-:Y:S02]  /*1290*/  FFMA.FTZ R27, R38, R25, 1 ;  /* 0x3f800000261b7423 */ /* 0x000fe40000010019 */
[----:B0-----:R-:W-:Y:S02]  /*12a0*/  FADD.FTZ R24, -R72, 1 ;  /* 0x3f80000048187421 */ /* 0x001fe40000010100 */
[----:B------:R-:W-:Y:S02]  /*12b0*/  FADD.FTZ R32, -R74, 1 ;  /* 0x3f8000004a207421 */ /* 0x000fe40000010100 */
[----:B------:R-:W-:-:S02]  /*12c0*/  FMUL.FTZ R25, R21, R13 ;  /* 0x0000000d15197220 */ /* 0x000fc40000410000 */
[----:B------:R-:W-:Y:S02]  /*12d0*/  FMUL.FTZ R26, R22, R14 ;  /* 0x0000000e161a7220 */ /* 0x000fe40000410000 */
[----:B------:R-:W-:Y:S02]  /*12e0*/  FMUL.FTZ R33, R23, R15 ;  /* 0x0000000f17217220 */ /* 0x000fe40000410000 */
[----:B------:R-:W-:Y:S02]  /*12f0*/  FFMA.FTZ R24, R37, R24, 1 ;  /* 0x3f80000025187423 */ /* 0x000fe40000010018 */
[----:B------:R-:W-:Y:S02]  /*1300*/  FFMA.FTZ R32, R39, R32, 1 ;  /* 0x3f80000027207423 */ /* 0x000fe40000010020 */
[----:B------:R-:W-:Y:S02]  /*1310*/  FMUL.FTZ R25, R72, R25 ;  /* 0x0000001948197220 */ /* 0x000fe40000410000 */
[----:B------:R-:W-:-:S02]  /*1320*/  FMUL.FTZ R26, R75, R26 ;  /* 0x0000001a4b1a7220 */ /* 0x000fc40000410000 */
[----:B------:R-:W-:Y:S01]  /*1330*/  FMUL.FTZ R33, R74, R33 ;  /* 0x000000214a217220 */ /* 0x000fe20000410000 */
[----:B------:R0:W-:Y:S01]  /*1340*/  STS.128 [R0], R60 ;  /* 0x0000003c00007388 */ /* 0x0001e20000000c00 */
[----:B------:R-:W-:Y:S02]  /*1350*/  FMUL.FTZ R65, R25, R24 ;  /* 0x0000001819417220 */ /* 0x000fe40000410000 */
[----:B------:R-:W-:Y:S02]  /*1360*/  FMUL.FTZ R66, R26, R27 ;  /* 0x0000001b1a427220 */ /* 0x000fe40000410000 */
[----:B------:R-:W-:Y:S02]  /*1370*/  FMUL.FTZ R67, R33, R32 ;  /* 0x0000002021437220 */ /* 0x000fe40000410000 */
[----:B------:R-:W-:-:S03]  /*1380*/  IMAD.WIDE.U32 R32, R121, c[0x0][0x2f0], R56 ;  /* 0x0000bc0079207a25 */ /* 0x000fc600078e0038 */
[----:B------:R-:W-:Y:S01]  /*1390*/  STS.128 [R0+0x10], R64 ;  /* 0x0000104000007388 */ /* 0x000fe20000000c00 */
[----:B------:R-:W-:-:S06]  /*13a0*/  NOP ;  /* 0x0000000000007918 */ /* 0x000fcc0000000000 */
[----:B------:R-:W-:Y:S01]  /*13b0*/  IADD3 R59, R33, R59, RZ ;  /* 0x0000003b213b7210 */ /* 0x000fe20007ffe0ff */
[----:B------:R-:W1:Y:S01]  /*13c0*/  LDS.128 R24, [R102.X16] ;  /* 0x0000000066187984 */ /* 0x000e62000000cc00 */
[----:B------:R-:W-:Y:S01]  /*13d0*/  MOV R58, R32 ;  /* 0x00000020003a7202 */ /* 0x000fe20000000f00 */
[----:B------:R-:W-:Y:S02]  /*13e0*/  FMUL.FTZ R73, R36, R73 ;  /* 0x0000004924497220 */ /* 0x000fe40000410000 */
[----:B------:R-:W2:Y:S01]  /*13f0*/  LDS.128 R32, [R102.X16+0x200] ;  /* 0x0002000066207984 */ /* 0x000ea2000000cc00 */
[----:B------:R-:W-:Y:S02]  /*1400*/  FMUL.FTZ R72, R37, R72 ;  /* 0x0000004825487220 */ /* 0x000fe40000410000 */
[----:B------:R-:W-:-:S04]  /*1410*/  IMAD.WIDE.U32 R58, R117, c[0x0][0x2e8], R58 ;  /* 0x0000ba00753a7a25 */ /* 0x000fc800078e003a */
        /* <DEDUP_REMOVED lines=22> */
[----:B-1----:R0:W-:Y:S04]  /*1580*/  STG.E.128 [R36.64+-0x400], R24 ;  /* 0xfffc001824007986 */ /* 0x0021e8000c101d04 */
[----:B--2---:R0:W-:Y:S01]  /*1590*/  STG.E.128 [R36.64+-0x200], R32 ;  /* 0xfffe002024007986 */ /* 0x0041e2000c101d04 */
[----:B------:R-:W-:Y:S05]  /*15a0*/  @!P0 BRA `(.L_x_7778) ;  /* 0x000001c000008947 */ /* 0x000fea0003800000 */
[----:B------:R-:W-:Y:S01]  /*15b0*/  BAR.SYNC.DEFER_BLOCKING 0x0 ;  /* 0x0000000000007b1d */ /* 0x000fe20000010000 */
[----:B------:R-:W-:-:S02]  /*15c0*/  FMUL.FTZ R23, R19, R70 ;  /* 0x0000004613177220 */ /* 0x000fc40000410000 */
[----:B------:R-:W-:Y:S02]  /*15d0*/  FMUL.FTZ R22, R18, R71 ;  /* 0x0000004712167220 */ /* 0x000fe40000410000 */
[----:B------:R-:W-:Y:S02]  /*15e0*/  FMUL.FTZ R21, R17, R68 ;  /* 0x0000004411157220 */ /* 0x000fe40000410000 */
[----:B------:R-:W-:Y:S02]  /*15f0*/  FMUL.FTZ R20, R69, R16 ;  /* 0x0000001045147220 */ /* 0x000fe40000410000 */
[----:B0-----:R-:W-:Y:S02]  /*1600*/  FMUL.FTZ R27, R15, R74 ;  /* 0x0000004a0f1b7220 */ /* 0x001fe40000410000 */
[----:B------:R-:W-:Y:S02]  /*1610*/  FMUL.FTZ R26, R14, R75 ;  /* 0x0000004b0e1a7220 */ /* 0x000fe40000410000 */
[----:B------:R-:W-:-:S02]  /*1620*/  FMUL.FTZ R25, R13, R72 ;  /* 0x000000480d197220 */ /* 0x000fc40000410000 */
[----:B------:R-:W-:Y:S02]  /*1630*/  FMUL.FTZ R24, R73, R12 ;  /* 0x0000000c49187220 */ /* 0x000fe40000410000 */
[----:B------:R-:W-:Y:S02]  /*1640*/  IMAD R34, R120, c[0x0][0x218], RZ ;  /* 0x0000860078227a24 */ /* 0x000fe400078e02ff */
[----:B------:R-:W-:-:S04]  /*1650*/  IMAD.WIDE.U32 R32, R121, c[0x0][0x218], R56 ;  /* 0x0000860079207a25 */ /* 0x000fc800078e0038 */
[----:B------:R-:W-:Y:S01]  /*1660*/  IMAD R35, R121, c[0x0][0x21c], R34 ;  /* 0x0000870079237a24 */ /* 0x000fe200078e0222 */
[----:B------:R0:W-:Y:S01]  /*1670*/  STS.128 [R0], R20 ;  /* 0x0000001400007388 */ /* 0x0001e20000000c00 */
[----:B------:R-:W-:-:S03]  /*1680*/  IMAD R34, R155, c[0x0][0x210], RZ ;  /* 0x000084009b227a24 */ /* 0x000fc600078e02ff */
[----:B------:R-:W-:Y:S01]  /*1690*/  STS.128 [R0+0x10], R24 ;  /* 0x0000101800007388 */ /* 0x000fe20000000c00 */
[----:B------:R-:W-:-:S06]  /*16a0*/  NOP ;  /* 0x0000000000007918 */ /* 0x000fcc0000000000 */
[----:B------:R-:W1:Y:S01]  /*16b0*/  LDS.128 R16, [R102.X16] ;  /* 0x0000000066107984 */ /* 0x000e62000000cc00 */
[----:B------:R-:W-:-:S03]  /*16c0*/  IADD3 R33, R33, R35, RZ ;  /* 0x0000002321217210 */ /* 0x000fc60007ffe0ff */
[----:B------:R-:W2:Y:S01]  /*16d0*/  LDS.128 R12, [R102.X16+0x200] ;  /* 0x00020000660c7984 */ /* 0x000ea2000000cc00 */
[C---:B0-----:R-:W-:Y:S02]  /*16e0*/  IMAD R23, R117.reuse, c[0x0][0x214], R34 ;  /* 0x0000850075177a24 */ /* 0x041fe400078e0222 */
[----:B------:R-:W-:-:S05]  /*16f0*/  IMAD.WIDE.U32 R20, R117, c[0x0][0x210], R32 ;  /* 0x0000840075147a25 */ /* 0x000fca00078e0020 */
[----:B------:R-:W-:Y:S02]  /*1700*/  IADD3 R21, R21, R23, RZ ;  /* 0x0000001715157210 */ /* 0x000fe40007ffe0ff */
[----:B------:R-:W-:-:S04]  /*1710*/  LEA R22, P0, R20, c[0x0][0x270], 0x2 ;  /* 0x00009c0014167a11 */ /* 0x000fc800078010ff */
[----:B------:R-:W-:Y:S02]  /*1720*/  LEA.HI.X R21, R20, c[0x0][0x274], R21, 0x2, P0 ;  /* 0x00009d0014157a11 */ /* 0x000fe400000f1415 */
[----:B------:R-:W-:-:S04]  /*1730*/  LEA R20, P0, R95, R22, 0x4 ;  /* 0x000000165f147211 */ /* 0x000fc800078020ff */
[----:B------:R-:W-:-:S05]  /*1740*/  LEA.HI.X R21, R95, R21, R90, 0x4, P0 ;  /* 0x000000155f157211 */ /* 0x000fca00000f245a */
[----:B-1----:R0:W-:Y:S04]  /*1750*/  STG.E.128 [R20.64+-0x400], R16 ;  /* 0xfffc001014007986 */ /* 0x0021e8000c101d04 */
[----:B--2---:R0:W-:Y:S02]  /*1760*/  STG.E.128 [R20.64+-0x200], R12 ;  /* 0xfffe000c14007986 */ /* 0x0041e4000c101d04 */
.L_x_7778:
[----:B------:R-:W-:Y:S01]  /*1770*/  FFMA.FTZ R123, R5, R128, R123 ;  /* 0x00000080057b7223 */ /* 0x000fe2000001007b */
[----:B------:R-:W-:Y:S01]  /*1780*/  BAR.SYNC.DEFER_BLOCKING 0x0 ;  /* 0x0000000000007b1d */ /* 0x000fe20000010000 */
[----:B0-----:R-:W-:Y:S01]  /*1790*/  CS2R R12, SRZ ;  /* 0x00000000000c7805 */ /* 0x001fe2000001ff00 */
[----:B------:R-:W-:Y:S01]  /*17a0*/  CS2R R14, SRZ ;  /* 0x00000000000e7805 */ /* 0x000fe2000001ff00 */
[----:B------:R-:W-:Y:S01]  /*17b0*/  FFMA.FTZ R123, R6, R129, R123 ;  /* 0x00000081067b7223 */ /* 0x000fe2000001007b */
[----:B------:R-:W-:Y:S01]  /*17c0*/  CS2R R16, SRZ ;  /* 0x0000000000107805 */ /* 0x000fe2000001ff00 */
[----:B------:R-:W-:Y:S01]  /*17d0*/  CS2R R18, SRZ ;  /* 0x0000000000127805 */ /* 0x000fe2000001ff00 */
[----:B------:R-:W-:-:S02]  /*17e0*/  FADD.FTZ R135, R30, R118 ;  /* 0x000000761e877221 */ /* 0x000fc40000010000 */
[----:B------:R-:W-:Y:S02]  /*17f0*/  FFMA.FTZ R123, R7, R130, R123 ;  /* 0x00000082077b7223 */ /* 0x000fe4000001007b */
[----:B------:R-:W-:Y:S02]  /*1800*/  FADD.FTZ R138, R31, R118 ;  /* 0x000000761f8a7221 */ /* 0x000fe40000010000 */
        /* <DEDUP_REMOVED lines=16> */
[----:B------:R-:W-:Y:S01]  /*1910*/  IADD3 R85, P0, R132, -0x100, RZ ;  /* 0xffffff0084557810 */ /* 0x000fe20007f1e0ff */
[----:B------:R-:W-:Y:S01]  /*1920*/  IMAD R34, R155, c[0x0][0x2b8], RZ ;  /* 0x0000ae009b227a24 */ /* 0x000fe200078e02ff */
[----:B------:R-:W-:Y:S01]  /*1930*/  HFMA2.MMA R147, -RZ, RZ, 0, 0 ;  /* 0x00000000ff937435 */ /* 0x000fe200000001ff */
[C---:B------:R-:W-:Y:S01]  /*1940*/  IMAD R35, R117.reuse, c[0x0][0x29c], R12 ;  /* 0x0000a70075237a24 */ /* 0x040fe200078e020c */
[----:B------:R-:W-:Y:S01]  /*1950*/  MOV R145, RZ ;  /* 0x000000ff00917202 */ /* 0x000fe20000000f00 */
[C---:B------:R-:W-:Y:S01]  /*1960*/  IMAD R37, R117.reuse, c[0x0][0x2bc], R34 ;  /* 0x0000af0075257a24 */ /* 0x040fe200078e0222 */
[----:B------:R-:W-:Y:S01]  /*1970*/  MOV R148, RZ ;  /* 0x000000ff00947202 */ /* 0x000fe20000000f00 */
[----:B------:R-:W-:-:S04]  /*1980*/  IMAD.WIDE.U32 R30, R117, c[0x0][0x298], R32 ;  /* 0x0000a600751e7a25 */ /* 0x000fc800078e0020 */
[----:B------:R-:W-:Y:S01]  /*1990*/  IMAD.WIDE.U32 R32, R117, c[0x0][0x2b8], R32 ;  /* 0x0000ae0075207a25 */ /* 0x000fe200078e0020 */
[----:B------:R-:W-:-:S03]  /*19a0*/  IADD3 R31, R31, R35, RZ ;  /* 0x000000231f1f7210 */ /* 0x000fc60007ffe0ff */
[----:B------:R-:W-:Y:S01]  /*19b0*/  IMAD R35, R154, c[0x0][0x2a0], RZ ;  /* 0x0000a8009a237a24 */ /* 0x000fe200078e02ff */
[----:B------:R-:W-:Y:S01]  /*19c0*/  IADD3 R33, R33, R37, RZ ;  /* 0x0000002521217210 */ /* 0x000fe20007ffe0ff */
[----:B------:R-:W-:-:S04]  /*19d0*/  IMAD.WIDE.U32 R30, R116, c[0x0][0x2a0], R30 ;  /* 0x0000a800741e7a25 */ /* 0x000fc800078e001e */
[----:B------:R-:W-:Y:S01]  /*19e0*/  IMAD R35, R116, c[0x0][0x2a4], R35 ;  /* 0x0000a90074237a24 */ /* 0x000fe200078e0223 */
[----:B------:R-:W-:Y:S01]  /*19f0*/  LEA R70, P2, R30, c[0x0][0x318], 0x2 ;  /* 0x0000c6001e467a11 */ /* 0x000fe200078410ff */
[--C-:B------:R-:W-:Y:S01]  /*1a00*/  FADD.FTZ R140, R29, R118.reuse ;  /* 0x000000761d8c7221 */ /* 0x100fe20000010000 */
[----:B------:R-:W-:Y:S01]  /*1a10*/  IADD3 R86, P1, R85, R30, RZ ;  /* 0x0000001e55567210 */ /* 0x000fe20007f3e0ff */
[----:B------:R-:W-:Y:S01]  /*1a20*/  IMAD R29, R154, c[0x0][0x2c0], RZ ;  /* 0x0000b0009a1d7a24 */ /* 0x000fe200078e02ff */
[----:B------:R-:W-:Y:S01]  /*1a30*/  IADD3 R37, R31, R35, RZ ;  /* 0x000000231f257210 */ /* 0x000fe20007ffe0ff */
[----:B------:R-:W-:Y:S01]  /*1a40*/  FADD.FTZ R137, R28, R118 ;  /* 0x000000761c897221 */ /* 0x000fe20000010000 */
[----:B------:R-:W-:Y:S01]  /*1a50*/  SHF.R.S32.HI R31, RZ, 0x1f, R132 ;  /* 0x0000001fff1f7819 */ /* 0x000fe20000011484 */
[----:B------:R-:W-:Y:S01]  /*1a60*/  IMAD R35, R116, c[0x0][0x2c4], R29 ;  /* 0x0000b10074237a24 */ /* 0x000fe200078e021d */
[----:B------:R-:W-:Y:S01]  /*1a70*/  LEA.HI.X R30, R30, c[0x0][0x31c], R37, 0x2, P2 ;  /* 0x0000c7001e1e7a11 */ /* 0x000fe200010f1425 */
[----:B------:R-:W-:Y:S01]  /*1a80*/  IMAD.WIDE.U32 R28, R116, c[0x0][0x2c0], R32 ;  /* 0x0000b000741c7a25 */ /* 0x000fe200078e0020 */
[----:B------:R-:W-:-:S02]  /*1a90*/  SHF.L.U32 R33, R132, 0x2, RZ ;  /* 0x0000000284217819 */ /* 0x000fc400000006ff */
[----:B------:R-:W-:Y:S01]  /*1aa0*/  IADD3.X R12, R31, -0x1, RZ, P0, !PT ;  /* 0xffffffff1f0c7810 */ /* 0x000fe200007fe4ff */
[----:B------:R-:W-:Y:S01]  /*1ab0*/  FMUL.FTZ R139, R6, R135 ;  /* 0x00000087068b7220 */ /* 0x000fe20000410000 */
[----:B------:R-:W-:Y:S01]  /*1ac0*/  IADD3 R29, R29, R35, RZ ;  /* 0x000000231d1d7210 */ /* 0x000fe20007ffe0ff */
[----:B------:R-:W-:Y:S01]  /*1ad0*/  FMUL.FTZ R142, R7, R138 ;  /* 0x0000008a078e7220 */ /* 0x000fe20000410000 */
[----:B------:R-:W-:Y:S01]  /*1ae0*/  LEA R56, P2, R28, c[0x0][0x320], 0x2 ;  /* 0x0000c8001c387a11 */ /* 0x000fe200078410ff */
[----:B------:R-:W-:Y:S01]  /*1af0*/  FMUL.FTZ R141, R8, R125 ;  /* 0x0000007d088d7220 */ /* 0x000fe20000410000 */
[----:B------:R-:W-:Y:S01]  /*1b00*/  IADD3 R84, P0, R85, R28, RZ ;  /* 0x0000001c55547210 */ /* 0x000fe20007f1e0ff */
[----:B------:R-:W-:Y:S01]  /*1b10*/  FMUL.FTZ R144, R9, R122 ;  /* 0x0000007a09907220 */ /* 0x000fe20000410000 */
[----:B------:R-:W-:Y:S01]  /*1b20*/  LEA.HI.X R28, R28, c[0x0][0x324], R29, 0x2, P2 ;  /* 0x0000c9001c1c7a11 */ /* 0x000fe200010f141d */
[----:B------:R-:W-:Y:S01]  /*1b30*/  FMUL.FTZ R143, R10, R127 ;  /* 0x0000007f0a8f7220 */ /* 0x000fe20000410000 */
[----:B------:R-:W-:Y:S01]  /*1b40*/  SHF.L.U64.HI R35, R132, 0x2, R31 ;  /* 0x0000000284237819 */ /* 0x000fe2000001021f */
[----:B------:R-:W-:Y:S01]  /*1b50*/  FMUL.FTZ R146, R11, R124 ;  /* 0x0000007c0b927220 */ /* 0x000fe20000410000 */
[----:B------:R-:W-:Y:S01]  /*1b60*/  IADD3 R70, P2, R70, R33, RZ ;  /* 0x0000002146467210 */ /* 0x000fe20007f5e0ff */
[----:B------:R-:W-:Y:S01]  /*1b70*/  FMUL.FTZ R149, R4, R137 ;  /* 0x0000008904957220 */ /* 0x000fe20000410000 */
[----:B------:R-:W-:Y:S01]  /*1b80*/  IADD3 R56, P3, R56, R33, RZ ;  /* 0x0000002138387210 */ /* 0x000fe20007f7e0ff */
[----:B------:R-:W-:Y:S01]  /*1b90*/  FMUL.FTZ R150, R5, R140 ;  /* 0x0000008c05967220 */ /* 0x000fe20000410000 */
[----:B------:R-:W-:-:S02]  /*1ba0*/  IADD3.X R85, R29, R12, RZ, P0, !PT ;  /* 0x0000000c1d557210 */ /* 0x000fc400007fe4ff */
[-C--:B------:R-:W-:Y:S02]  /*1bb0*/  IADD3.X R29, R30, R35.reuse, RZ, P2, !PT ;  /* 0x000000231e1d7210 */ /* 0x080fe400017fe4ff */
[----:B------:R-:W-:Y:S02]  /*1bc0*/  IADD3.X R28, R28, R35, RZ, P3, !PT ;  /* 0x000000231c1c7210 */ /* 0x000fe40001ffe4ff */
[----:B------:R-:W-:Y:S01]  /*1bd0*/  IADD3.X R87, R37, R12, RZ, P1, !PT ;  /* 0x0000000c25577210 */ /* 0x000fe20000ffe4ff */
[----:B------:R-:W-:Y:S01]  /*1be0*/  HFMA2.MMA R12, -RZ, RZ, 0, 0 ;  /* 0x00000000ff0c7435 */ /* 0x000fe200000001ff */
        /* <DEDUP_REMOVED lines=28> */
.L_x_7800:
        /* <DEDUP_REMOVED lines=21> */
[----:B0-----:R-:W-:Y:S01]  /*1f00*/  IMAD.WIDE.U32 R36, R145, c[0x0][0x188], R38 ;  /* 0x0000620091247a25 */ /* 0x001fe200078e0026 */
[----:B------:R-:W-:-:S03]  /*1f10*/  LEA R42, P1, R40, R105, 0x2 ;  /* 0x00000069282a7211 */ /* 0x000fc600078210ff */
[----:B------:R-:W-:Y:S01]  /*1f20*/  IMAD R45, R145, c[0x0][0x1c4], R44 ;  /* 0x00007100912d7a24 */ /* 0x000fe200078e022c */
[----:B------:R-:W-:Y:S02]  /*1f30*/  IADD3 R37, R37, R43, RZ ;  /* 0x0000002b25257210 */ /* 0x000fe40007ffe0ff */
[C---:B------:R-:W-:Y:S02]  /*1f40*/  LEA R38, P0, R36.reuse, c[0x0][0x220], 0x2 ;  /* 0x0000880024267a11 */ /* 0x040fe400078010ff */
[----:B------:R-:W-:Y:S02]  /*1f50*/  IADD3 R41, R41, R45, RZ ;  /* 0x0000002d29297210 */ /* 0x000fe40007ffe0ff */
[----:B------:R-:W-:Y:S02]  /*1f60*/  LEA.HI.X R39, R36, c[0x0][0x224], R37, 0x2, P0 ;  /* 0x0000890024277a11 */ /* 0x000fe400000f1425 */
[----:B------:R-:W-:Y:S02]  /*1f70*/  LEA.HI.X R41, R40, R104, R41, 0x2, P1 ;  /* 0x0000006828297211 */ /* 0x000fe400008f1429 */
[----:B------:R-:W-:Y:S01]  /*1f80*/  IADD3 R36, P0, R42, R89, RZ ;  /* 0x000000592a247210 */ /* 0x000fe20007f1e0ff */
[----:B------:R-:W4:Y:S03]  /*1f90*/  LDG.E R151, [R38.64] ;  /* 0x0000000426977981 */ /* 0x000f26000c1e1900 */
        /* <DEDUP_REMOVED lines=8> */
[----:B------:R-:W-:Y:S01]  /*2020*/  LDS.128 R32, [R0+0x10] ;  /* 0x0000100000207984 */ /* 0x000fe20000000c00 */
[----:B------:R-:W-:Y:S02]  /*2030*/  ISETP.EQ.AND P0, PT, R153, RZ, P0 ;  /* 0x000000ff9900720c */ /* 0x000fe40000702270 */
[----:B------:R-:W-:-:S02]  /*2040*/  ISETP.NE.AND P1, PT, R114, RZ, PT ;  /* 0x000000ff7200720c */ /* 0x000fc40003f25270 */
[----:B------:R-:W-:-:S04]  /*2050*/  LEA.HI R49, R48, R48, RZ, 0x1 ;  /* 0x0000003030317211 */ /* 0x000fc800078f08ff */
[----:B------:R-:W-:Y:S01]  /*2060*/  LOP3.LUT R49, R49, 0xfffffe, RZ, 0xc0, !PT ;  /* 0x00fffffe31317812 */ /* 0x000fe200078ec0ff */
[----:B----4-:R-:W-:-:S04]  /*2070*/  FMUL.FTZ R156, R151, 1.4426950216293334961 ;  /* 0x3fb8aa3b979c7820 */ /* 0x010fc80000410000 */
[----:B------:R-:W-:Y:S01]  /*2080*/  FMUL.FTZ R132, R137, R156 ;  /* 0x0000009c89847220 */ /* 0x000fe20000410000 */
[----:B------:R-:W-:-:S05]  /*2090*/  IADD3 R48, R48, -R49, RZ ;  /* 0x8000003130307210 */ /* 0x000fca0007ffe0ff */
[----:B-1----:R-:W1:Y:S01]  /*20a0*/  MUFU.EX2 R132, R132 ;  /* 0x0000008400847308 */ /* 0x002e620000000800 */
[----:B------:R-:W-:Y:S02]  /*20b0*/  IADD3 R38, R114, 0x200, RZ ;  /* 0x0000020072267810 */ /* 0x000fe40007ffe0ff */
[----:B0-----:R-:W-:Y:S02]  /*20c0*/  @P0 IADD3 R28, R103, -0x2, RZ ;  /* 0xfffffffe671c0810 */ /* 0x001fe40007ffe0ff */
[----:B------:R-:W-:-:S03]  /*20d0*/  @!P1 LEA R38, R48, R145, 0x8 ;  /* 0x0000009130269211 */ /* 0x000fc600078e40ff */
[----:B------:R-:W-:Y:S01]  /*20e0*/  @P0 IMAD R159, R28, c[0x0][0x16c], R145 ;  /* 0x00005b001c9f0a24 */ /* 0x000fe200078e0291 */
[----:B------:R-:W-:Y:S01]  /*20f0*/  SHF.L.U32 R161, R38, 0x2, RZ ;  /* 0x0000000226a17819 */ /* 0x000fe200000006ff */
[----:B------:R-:W-:Y:S01]  /*2100*/  LDS.128 R28, [R0] ;  /* 0x00000000001c7984 */ /* 0x000fe20000000c00 */
[----:B------:R-:W-:Y:S01]  /*2110*/  MOV R160, RZ ;  /* 0x000000ff00a07202 */ /* 0x000fe20000000f00 */
[----:B------:R-:W-:Y:S02]  /*2120*/  @P0 IMAD.WIDE R158, R159, 0x8, R54 ;  /* 0x000000089f9e0825 */ /* 0x000fe400078e0236 */
[----:B--2---:R-:W-:Y:S04]  /*2130*/  STS.128 [R102.X16+0x420], R40 ;  /* 0x0004202866007388 */ /* 0x004fe8000000cc00 */
[----:B---3--:R-:W-:Y:S01]  /*2140*/  STS.128 [R102.X16+0x620], R44 ;  /* 0x0006202c66007388 */ /* 0x008fe2000000cc00 */
[----:B------:R-:W-:-:S06]  /*2150*/  NOP ;  /* 0x0000000000007918 */ /* 0x000fcc0000000000 */
[----:B------:R-:W-:Y:S04]  /*2160*/  LDS.128 R36, [R0+0x420] ;  /* 0x0004200000247984 */ /* 0x000fe80000000c00 */
[----:B------:R-:W0:Y:S04]  /*2170*/  LDS.128 R48, [R0+0x430] ;  /* 0x0004300000307984 */ /* 0x000e280000000c00 */
[----:B-1----:R1:W-:Y:S04]  /*2180*/  STS [R161+0x12b8], R132 ;  /* 0x0012b884a1007388 */ /* 0x0023e80000000800 */
[----:B------:R-:W-:Y:S06]  /*2190*/  BAR.SYNC.DEFER_BLOCKING 0x0 ;  /* 0x0000000000007b1d */ /* 0x000fec0000010000 */
[----:B------:R1:W5:Y:S01]  /*21a0*/  @P0 LDG.E R160, [R158.64+0x4] ;  /* 0x000004049ea00981 */ /* 0x000362000c1e1900 */
[----:B------:R-:W-:Y:S01]  /*21b0*/  ISETP.NE.AND P2, PT, R114, 0x1f, PT ;  /* 0x0000001f7200780c */ /* 0x000fe20003f45270 */
[----:B0-----:R-:W-:-:S02]  /*21c0*/  FMUL.FTZ R46, R133, R50 ;  /* 0x00000032852e7220 */ /* 0x001fc40000410000 */
[----:B------:R-:W-:Y:S02]  /*21d0*/  FMUL.FTZ R50, R131, R48 ;  /* 0x0000003083327220 */ /* 0x000fe40000410000 */
[----:B------:R-:W-:-:S08]  /*21e0*/  FMUL.FTZ R48, R134, R49 ;  /* 0x0000003186307220 */ /* 0x000fd00000410000 */
[----:B------:R1:W0:Y:S01]  /*21f0*/  @P2 LDS R49, [R114.X4+0x1abc] ;  /* 0x001abc0072312984 */ /* 0x0002220000004800 */
[-C--:B------:R-:W-:Y:S02]  /*2200*/  FMUL.FTZ R41, R124, R156.reuse ;  /* 0x0000009c7c297220 */ /* 0x080fe40000410000 */
[-C--:B------:R-:W-:Y:S02]  /*2210*/  FMUL.FTZ R157, R140, R156.reuse ;  /* 0x0000009c8c9d7220 */ /* 0x080fe40000410000 */
[-C--:B------:R-:W-:Y:S02]  /*2220*/  FMUL.FTZ R40, R138, R156.reuse ;  /* 0x0000009c8a287220 */ /* 0x080fe40000410000 */
[-C--:B------:R-:W-:Y:S02]  /*2230*/  FMUL.FTZ R43, R125, R156.reuse ;  /* 0x0000009c7d2b7220 */ /* 0x080fe40000410000 */
[-C--:B------:R-:W-:Y:S02]  /*2240*/  FMUL.FTZ R47, R122, R156.reuse ;  /* 0x0000009c7a2f7220 */ /* 0x080fe40000410000 */
[-C--:B------:R-:W-:Y:S01]  /*2250*/  FMUL.FTZ R45, R127, R156.reuse ;  /* 0x0000009c7f2d7220 */ /* 0x080fe20000410000 */
[----:B------:R-:W2:Y:S08]  /*2260*/  MUFU.EX2 R41, R41 ;  /* 0x0000002900297308 */ /* 0x000eb00000000800 */
[----:B------:R-:W3:Y:S08]  /*2270*/  MUFU.EX2 R157, R157 ;  /* 0x0000009d009d7308 */ /* 0x000ef00000000800 */
[----:B------:R-:W4:Y:S08]  /*2280*/  MUFU.EX2 R40, R40 ;  /* 0x0000002800287308 */ /* 0x000f300000000800 */
[----:B------:R-:W0:Y:S08]  /*2290*/  MUFU.EX2 R43, R43 ;  /* 0x0000002b002b7308 */ /* 0x000e300000000800 */
[----:B------:R-:W0:Y:S08]  /*22a0*/  MUFU.EX2 R47, R47 ;  /* 0x0000002f002f7308 */ /* 0x000e300000000800 */
[----:B------:R-:W0:Y:S01]  /*22b0*/  MUFU.EX2 R45, R45 ;  /* 0x0000002d002d7308 */ /* 0x000e220000000800 */
[----:B------:R-:W-:Y:S01]  /*22c0*/  FMUL.FTZ R44, R136, R51 ;  /* 0x00000033882c7220 */ /* 0x000fe20000410000 */
[----:B------:R-:W-:Y:S01]  /*22d0*/  BSSY B0, `(.L_x_7780) ;  /* 0x000000b000007945 */ /* 0x000fe20003800000 */
[----:B------:R-:W-:-:S02]  /*22e0*/  FMUL.FTZ R156, R135, R156 ;  /* 0x0000009c879c7220 */ /* 0x000fc40000410000 */
[----:B--2---:R-:W-:Y:S01]  /*22f0*/  FFMA.FTZ R51, R41, R44, R46 ;  /* 0x0000002c29337223 */ /* 0x004fe2000001002e */
[----:B------:R-:W-:Y:S05]  /*2300*/  @P2 BRA `(.L_x_7781) ;  /* 0x0000007000002947 */ /* 0x000fea0003800000 */
[----:B-1-34-:R-:W-:Y:S02]  /*2310*/  ISETP.NE.AND P0, PT, R103, c[0x0][0x174], PT ;  /* 0x00005d0067007a0c */ /* 0x01afe40003f05270 */
[----:B0-----:R-:W-:-:S11]  /*2320*/  MOV R49, 0x3f800000 ;  /* 0x3f80000000317802 */ /* 0x001fd60000000f00 */
[----:B------:R-:W-:-:S04]  /*2330*/  @P0 LEA.HI R42, R103, R103, RZ, 0x1 ;  /* 0x00000067672a0211 */ /* 0x000fc800078f08ff */
[----:B------:R-:W-:-:S04]  /*2340*/  @P0 LOP3.LUT R42, R42, 0xfffffe, RZ, 0xc0, !PT ;  /* 0x00fffffe2a2a0812 */ /* 0x000fc800078ec0ff */
[----:B------:R-:W-:-:S04]  /*2350*/  @P0 IADD3 R42, -R42, R103, RZ ;  /* 0x000000672a2a0210 */ /* 0x000fc80007ffe1ff */
[----:B------:R-:W-:-:S05]  /*2360*/  @P0 LEA R42, R42, R145, 0x8 ;  /* 0x000000912a2a0211 */ /* 0x000fca00078e40ff */
[----:B------:R0:W1:Y:S02]  /*2370*/  @P0 LDS R49, [R42.X4+0x12b8] ;  /* 0x0012b8002a310984 */ /* 0x0000640000004800 */
.L_x_7781:
[----:B-1-34-:R-:W-:Y:S05]  /*2380*/  BSYNC B0 ;  /* 0x0000000000007941 */ /* 0x01afea0003800000 */
.L_x_7780:
        /* <DEDUP_REMOVED lines=10> */
[C---:B------:R-:W-:Y:S01]  /*2430*/  FFMA.FTZ R159, R47.reuse, R159, R50 ;  /* 0x0000009f2f9f7223 */ /* 0x040fe20000010032 */
[----:B------:R-:W-:Y:S01]  /*2440*/  ISETP.NE.AND P5, PT, R114, RZ, PT ;  /* 0x000000ff7200720c */ /* 0x000fe20003fa5270 */
[----:B------:R-:W-:Y:S01]  /*2450*/  FMUL.FTZ R36, R47, R36 ;  /* 0x000000242f247220 */ /* 0x000fe20000410000 */
[----:B------:R-:W-:Y:S01]  /*2460*/  BSSY B0, `(.L_x_7782) ;  /* 0x00000ce000007945 */ /* 0x000fe20003800000 */
[----:B------:R-:W-:Y:S01]  /*2470*/  FMUL.FTZ R51, R128, R37 ;  /* 0x0000002580337220 */ /* 0x000fe20000410000 */
[----:B------:R-:W-:Y:S01]  /*2480*/  SHF.L.U32 R183, R147, 0x2, RZ ;  /* 0x0000000293b77819 */ /* 0x000fe200000006ff */
[----:B------:R-:W-:-:S02]  /*2490*/  FMUL.FTZ R39, R129, R38 ;  /* 0x0000002681277220 */ /* 0x000fc40000410000 */
[C---:B------:R-:W-:Y:S02]  /*24a0*/  FFMA.FTZ R162, R43.reuse, R159, R42 ;  /* 0x0000009f2ba27223 */ /* 0x040fe4000001002a */
[----:B------:R-:W-:Y:S02]  /*24b0*/  FMUL.FTZ R37, R43, R36 ;  /* 0x000000242b257220 */ /* 0x000fe40000410000 */
[C---:B------:R-:W-:Y:S02]  /*24c0*/  FFMA.FTZ R162, R40.reuse, R162, R39 ;  /* 0x000000a228a27223 */ /* 0x040fe40000010027 */
[----:B------:R-:W-:Y:S02]  /*24d0*/  FMUL.FTZ R37, R40, R37 ;  /* 0x0000002528257220 */ /* 0x000fe40000410000 */
[----:B------:R-:W-:Y:S02]  /*24e0*/  FMUL.FTZ R38, R150, R29 ;  /* 0x0000001d96267220 */ /* 0x000fe40000410000 */
[----:B------:R-:W-:-:S02]  /*24f0*/  FMUL.FTZ R161, R149, R28 ;  /* 0x0000001c95a17220 */ /* 0x000fc40000410000 */
[C---:B0-----:R-:W-:Y:S02]  /*2500*/  FFMA.FTZ R162, R180.reuse, R162, R51 ;  /* 0x000000a2b4a27223 */ /* 0x041fe40000010033 */
[----:B------:R-:W-:Y:S02]  /*2510*/  FMUL.FTZ R156, R180, R37 ;  /* 0x00000025b49c7220 */ /* 0x000fe40000410000 */
[----:B------:R-:W-:Y:S02]  /*2520*/  FMUL.FTZ R159, R139, R30 ;  /* 0x0000001e8b9f7220 */ /* 0x000fe40000410000 */
[C---:B------:R-:W-:Y:S02]  /*2530*/  FFMA.FTZ R36, R157.reuse, R161, R38 ;  /* 0x000000a19d247223 */ /* 0x040fe40000010026 */
[----:B------:R-:W-:Y:S02]  /*2540*/  FMUL.FTZ R37, R132, R157 ;  /* 0x0000009d84257220 */ /* 0x000fe40000410000 */
        /* <DEDUP_REMOVED lines=42> */
[----:B------:R-:W-:Y:S02]  /*27f0*/  ISETP.GE.AND P0, PT, R103, c[0x0][0x174], PT ;  /* 0x00005d0067007a0c */ /* 0x000fe40003f06270 */
[C---:B--2---:R-:W-:Y:S01]  /*2800*/  @!P3 FFMA.FTZ R169, R172.reuse, R173, R169 ;  /* 0x000000adaca9b223 */ /* 0x044fe200000100a9 */
[----:B------:R-:W1:Y:S01]  /*2810*/  SHFL.UP PT, R170, R165, 0x4, RZ ;  /* 0x04800000a5aa7989 */ /* 0x000e6200000e00ff */
[----:B------:R-:W-:Y:S01]  /*2820*/  ISETP.NE.OR P0, PT, R153, RZ, P0 ;  /* 0x000000ff9900720c */ /* 0x000fe20000705670 */
[----:B---3--:R-:W-:Y:S02]  /*2830*/  @!P3 FMUL.FTZ R172, R172, R171 ;  /* 0x000000abacacb220 */ /* 0x008fe40000410000 */
[----:B------:R-:W2:Y:S01]  /*2840*/  SHFL.DOWN PT, R173, R169, 0x8, 0x1f ;  /* 0x09001f00a9ad7f89 */ /* 0x000ea200000e0000 */
[C---:B------:R-:W-:Y:S02]  /*2850*/  ISETP.GE.AND P3, PT, R102.reuse, 0x4, PT ;  /* 0x000000046600780c */ /* 0x040fe40003f66270 */
[----:B------:R-:W-:Y:S01]  /*2860*/  MOV R36, 0x3f800000 ;  /* 0x3f80000000247802 */ /* 0x000fe20000000f00 */
[----:B------:R-:W3:Y:S06]  /*2870*/  SHFL.DOWN PT, R171, R172, 0x8, 0x1f ;  /* 0x09001f00acab7f89 */ /* 0x000eec00000e0000 */
[----:B------:R-:W-:Y:S01]  /*2880*/  @!P0 LDS.64 R36, [R145.X8+0x1b38] ;  /* 0x001b380091248984 */ /* 0x000fe20000008a00 */
        /* <DEDUP_REMOVED lines=23> */
[----:B-1----:R-:W-:-:S03]  /*2a00*/  @P0 FMUL.FTZ R165, R165, R170 ;  /* 0x000000aaa5a50220 */ /* 0x002fc60000410000 */
[----:B------:R-:W-:Y:S04]  /*2a10*/  SHFL.UP PT, R156, R156, 0x1, RZ ;  /* 0x042000009c9c7989 */ /* 0x000fe800000e00ff */
[----:B------:R-:W1:Y:S01]  /*2a20*/  SHFL.UP PT, R165, R165, 0x1, RZ ;  /* 0x04200000a5a57989 */ /* 0x000e6200000e00ff */
[----:B--2---:R-:W-:-:S04]  /*2a30*/  @P2 FFMA.FTZ R173, R176, R173, R175 ;  /* 0x000000adb0ad2223 */ /* 0x004fc800000100af */
[----:B------:R-:W-:Y:S01]  /*2a40*/  FFMA.FTZ R44, R173, R49, R44 ;  /* 0x00000031ad2c7223 */ /* 0x000fe2000001002c */
[----:B------:R-:W-:-:S03]  /*2a50*/  P2R R49, PR, RZ, 0x20 ;  /* 0x00000020ff317803 */ /* 0x000fc60000000000 */
[----:B------:R-:W-:Y:S02]  /*2a60*/  FFMA.FTZ R46, R41, R44, R46 ;  /* 0x0000002c292e7223 */ /* 0x000fe4000001002e */
[----:B0-----:R-:W-:Y:S02]  /*2a70*/  FFMA.FTZ R37, R171, R37, R174 ;  /* 0x00000025ab257223 */ /* 0x001fe400000100ae */
[----:B------:R-:W-:Y:S02]  /*2a80*/  FFMA.FTZ R48, R45, R46, R48 ;  /* 0x0000002e2d307223 */ /* 0x000fe40000010030 */
[----:B------:R-:W-:Y:S02]  /*2a90*/  FMUL.FTZ R36, R171, R36 ;  /* 0x00000024ab247220 */ /* 0x000fe40000410000 */
[----:B------:R-:W-:Y:S02]  /*2aa0*/  FFMA.FTZ R50, R47, R48, R50 ;  /* 0x000000302f327223 */ /* 0x000fe40000010032 */
[----:B-1----:R-:W-:Y:S01]  /*2ab0*/  @P1 FFMA.FTZ R160, R165, R160, R156 ;  /* 0x000000a0a5a01223 */ /* 0x002fe2000001009c */
[----:B------:R0:W-:Y:S01]  /*2ac0*/  @!P5 STS.64 [R145.X8+0x1b38], R36 ;  /* 0x001b38249100d388 */ /* 0x0001e20000008a00 */
[----:B------:R-:W-:-:S02]  /*2ad0*/  FFMA.FTZ R49, R43, R50, R42 ;  /* 0x000000322b317223 */ /* 0x000fc4000001002a */
[----:B------:R-:W-:Y:S02]  /*2ae0*/  FFMA.FTZ R169, R132, R160, R161 ;  /* 0x000000a084a97223 */ /* 0x000fe400000100a1 */
[----:B------:R-:W-:Y:S02]  /*2af0*/  FFMA.FTZ R156, R40, R49, R39 ;  /* 0x00000031289c7223 */ /* 0x000fe40000010027 */
[----:B------:R-:W-:Y:S02]  /*2b00*/  FMUL.FTZ R165, R125, R50 ;  /* 0x000000327da57220 */ /* 0x000fe40000410000 */
[----:B------:R-:W-:Y:S02]  /*2b10*/  FFMA.FTZ R160, R180, R156, R51 ;  /* 0x0000009cb4a07223 */ /* 0x000fe40000010033 */
[----:B------:R-:W-:Y:S02]  /*2b20*/  FMUL.FTZ R170, R122, R48 ;  /* 0x000000307aaa7220 */ /* 0x000fe40000410000 */
[----:B------:R-:W-:-:S02]  /*2b30*/  FFMA.FTZ R158, R157, R160, R158 ;  /* 0x000000a09d9e7223 */ /* 0x000fc4000001009e */
[----:B0-----:R-:W-:Y:S02]  /*2b40*/  FFMA.FTZ R37, R157, R169, R38 ;  /* 0x000000a99d257223 */ /* 0x001fe40000010026 */
[----:B------:R-:W-:Y:S02]  /*2b50*/  FMUL.FTZ R132, R8, R165 ;  /* 0x000000a508847220 */ /* 0x000fe40000410000 */
[----:B------:R-:W-:Y:S02]  /*2b60*/  FFMA.FTZ R51, -R149, R28, R169 ;  /* 0x0000001c95337223 */ /* 0x000fe400000101a9 */
[----:B------:R-:W-:Y:S01]  /*2b70*/  FMUL.FTZ R36, R137, R158 ;  /* 0x0000009e89247220 */ /* 0x000fe20000410000 */
[----:B------:R0:W-:Y:S01]  /*2b80*/  STS [R99.X4+0x850], R132 ;  /* 0x0008508463007388 */ /* 0x0001e20000004800 */
[----:B------:R-:W-:Y:S02]  /*2b90*/  FFMA.FTZ R180, R180, R37, R159 ;  /* 0x00000025b4b47223 */ /* 0x000fe4000001009f */
[----:B------:R-:W-:-:S02]  /*2ba0*/  FMUL.FTZ R172, R9, R170 ;  /* 0x000000aa09ac7220 */ /* 0x000fc40000410000 */
[----:B------:R-:W-:Y:S02]  /*2bb0*/  FADD.FTZ R157, -R38, R37 ;  /* 0x00000025269d7221 */ /* 0x000fe40000010100 */
[----:B------:R-:W-:Y:S01]  /*2bc0*/  FMUL.FTZ R42, R140, R160 ;  /* 0x000000a08c2a7220 */ /* 0x000fe20000410000 */
[----:B------:R1:W-:Y:S01]  /*2bd0*/  STS [R99.X4+0x854], R172 ;  /* 0x000854ac63007388 */ /* 0x0003e20000004800 */
[----:B------:R-:W-:Y:S02]  /*2be0*/  FFMA.FTZ R38, R51, R36, RZ ;  /* 0x0000002433267223 */ /* 0x000fe400000100ff */
[----:B------:R-:W-:Y:S02]  /*2bf0*/  FFMA.FTZ R181, R40, R180, R163 ;  /* 0x000000b428b57223 */ /* 0x000fe400000100a3 */
[----:B------:R-:W-:Y:S02]  /*2c00*/  FMUL.FTZ R176, R124, R44 ;  /* 0x0000002c7cb07220 */ /* 0x000fe40000410000 */
[----:B------:R-:W-:-:S02]  /*2c10*/  FMUL.FTZ R167, R127, R46 ;  /* 0x0000002e7fa77220 */ /* 0x000fc40000410000 */
[----:B------:R-:W-:Y:S02]  /*2c20*/  FMUL.FTZ R39, R135, R156 ;  /* 0x0000009c87277220 */ /* 0x000fe40000410000 */
[----:B0-----:R-:W-:Y:S02]  /*2c30*/  FMUL.FTZ R132, R138, R49 ;  /* 0x000000318a847220 */ /* 0x001fe40000410000 */
[----:B------:R-:W-:Y:S02]  /*2c40*/  FFMA.FTZ R38, R157, R42, R38 ;  /* 0x0000002a9d267223 */ /* 0x000fe40000010026 */
[----:B-1----:R-:W-:Y:S02]  /*2c50*/  FFMA.FTZ R172, R43, R181, R168 ;  /* 0x000000b52bac7223 */ /* 0x002fe400000100a8 */
[----:B------:R-:W-:Y:S02]  /*2c60*/  FMUL.FTZ R178, R11, R176 ;  /* 0x000000b00bb27220 */ /* 0x000fe40000410000 */
[----:B------:R-:W-:-:S02]  /*2c70*/  FMUL.FTZ R174, R10, R167 ;  /* 0x000000a70aae7220 */ /* 0x000fc40000410000 */
[----:B------:R-:W-:Y:S01]  /*2c80*/  FFMA.FTZ R159, -R139, R30, R180 ;  /* 0x0000001e8b9f7223 */ /* 0x000fe200000101b4 */
[----:B------:R-:W-:Y:S01]  /*2c90*/  STS [R99.X4+0x85c], R178 ;  /* 0x00085cb263007388 */ /* 0x000fe20000004800 */
[----:B------:R-:W-:Y:S02]  /*2ca0*/  FMUL.FTZ R168, R7, R132 ;  /* 0x0000008407a87220 */ /* 0x000fe40000410000 */
[-C--:B------:R-:W-:Y:S01]  /*2cb0*/  FMUL.FTZ R40, R6, R39.reuse ;  /* 0x0000002706287220 */ /* 0x080fe20000410000 */
[----:B------:R0:W-:Y:S01]  /*2cc0*/  STS [R99.X4+0x858], R174 ;  /* 0x000858ae63007388 */ /* 0x0001e20000004800 */
[----:B------:R-:W-:Y:S02]  /*2cd0*/  FMUL.FTZ R42, R5, R42 ;  /* 0x0000002a052a7220 */ /* 0x000fe40000410000 */
[----:B------:R-:W-:Y:S01]  /*2ce0*/  FMUL.FTZ R36, R4, R36 ;  /* 0x0000002404247220 */ /* 0x000fe20000410000 */
[----:B------:R-:W-:Y:S01]  /*2cf0*/  STS [R99.X4+0x84c], R168 ;  /* 0x00084ca863007388 */ /* 0x000fe20000004800 */
[----:B------:R-:W-:-:S02]  /*2d00*/  FFMA.FTZ R38, R159, R39, R38 ;  /* 0x000000279f267223 */ /* 0x000fc40000010026 */
[----:B------:R-:W-:Y:S01]  /*2d10*/  FFMA.FTZ R161, -R142, R31, R181 ;  /* 0x0000001f8ea17223 */ /* 0x000fe200000101b5 */
[----:B------:R-:W-:Y:S01]  /*2d20*/  STS [R99.X4+0x848], R40 ;  /* 0x0008482863007388 */ /* 0x000fe20000004800 */
[----:B------:R-:W-:Y:S02]  /*2d30*/  FFMA.FTZ R39, R47, R172, R166 ;  /* 0x000000ac2f277223 */ /* 0x000fe400000100a6 */
[----:B------:R-:W-:Y:S01]  /*2d40*/  FFMA.FTZ R38, R161, R132, R38 ;  /* 0x00000084a1267223 */ /* 0x000fe20000010026 */
[----:B------:R-:W-:Y:S01]  /*2d50*/  STS [R99.X4+0x844], R42 ;  /* 0x0008442a63007388 */ /* 0x000fe20000004800 */
[----:B0-----:R-:W-:Y:S01]  /*2d60*/  FFMA.FTZ R174, R45, R39, R164 ;  /* 0x000000272dae7223 */ /* 0x001fe200000100a4 */
[----:B------:R-:W-:Y:S01]  /*2d70*/  MOV R132, c[0x0][0x174] ;  /* 0x00005d0000847a02 */ /* 0x000fe20000000f00 */
[----:B------:R-:W-:Y:S01]  /*2d80*/  FFMA.FTZ R47, -R141, R32, R172 ;  /* 0x000000208d2f7223 */ /* 0x000fe200000101ac */
[----:B------:R0:W-:Y:S01]  /*2d90*/  STS [R99.X4+0x840], R36 ;  /* 0x0008402463007388 */ /* 0x0001e20000004800 */
[----:B------:R-:W-:Y:S01]  /*2da0*/  FFMA.FTZ R43, R41, R174, R162 ;  /* 0x000000ae292b7223 */ /* 0x000fe200000100a2 */
[----:B------:R-:W-:Y:S01]  /*2db0*/  LEA R132, R132, R101, 0x8 ;  /* 0x0000006584847211 */ /* 0x000fe200078e40ff */
[----:B------:R-:W-:Y:S01]  /*2dc0*/  FFMA.FTZ R38, R47, R165, R38 ;  /* 0x000000a52f267223 */ /* 0x000fe20000010026 */
[----:B------:R-:W-:Y:S01]  /*2dd0*/  BAR.SYNC.DEFER_BLOCKING 0x0 ;  /* 0x0000000000007b1d */ /* 0x000fe20000010000 */
[----:B------:R-:W-:-:S02]  /*2de0*/  FFMA.FTZ R163, -R146, R35, R43 ;  /* 0x0000002392a37223 */ /* 0x000fc4000001012b */
[----:B------:R-:W-:Y:S02]  /*2df0*/  FFMA.FTZ R45, -R144, R33, R39 ;  /* 0x00000021902d7223 */ /* 0x000fe40000010127 */
[----:B------:R-:W-:Y:S02]  /*2e00*/  FMUL.FTZ R164, R163, R176 ;  /* 0x000000b0a3a47220 */ /* 0x000fe40000410000 */
[----:B0-----:R-:W-:Y:S01]  /*2e10*/  FMUL.FTZ R36, R128, R37 ;  /* 0x0000002580247220 */ /* 0x001fe20000410000 */
[----:B------:R-:W-:Y:S01]  /*2e20*/  IADD3 R37, R132, -0x100, RZ ;  /* 0xffffff0084257810 */ /* 0x000fe20007ffe0ff */
[----:B------:R-:W-:Y:S02]  /*2e30*/  FFMA.FTZ R41, R45, R170, R38 ;  /* 0x000000aa2d297223 */ /* 0x000fe40000010026 */
[----:B------:R-:W-:Y:S01]  /*2e40*/  FFMA.FTZ R162, -R143, R34, R174 ;  /* 0x000000228fa27223 */ /* 0x000fe200000101ae */
[----:B------:R-:W-:Y:S01]  /*2e50*/  IADD3 R176, -R37, c[0x0][0x168], -R114 ;  /* 0x00005a0025b07a10 */ /* 0x000fe20007ffe972 */
[----:B------:R-:W-:-:S02]  /*2e60*/  FMUL.FTZ R38, R126, R169 ;  /* 0x000000a97e267220 */ /* 0x000fc40000410000 */
[----:B------:R-:W-:Y:S01]  /*2e70*/  FFMA.FTZ R41, R162, R167, R41 ;  /* 0x000000a7a2297223 */ /* 0x000fe20000010029 */
[----:B------:R-:W-:Y:S01]  /*2e80*/  ISETP.GE.AND P0, PT, R176, 0x1, PT ;  /* 0x00000001b000780c */ /* 0x000fe20003f06270 */
[----:B------:R-:W-:Y:S02]  /*2e90*/  FMUL.FTZ R40, R129, R180 ;  /* 0x000000b481287220 */ /* 0x000fe40000410000 */
[----:B------:R-:W-:Y:S02]  /*2ea0*/  FMUL.FTZ R42, R130, R181 ;  /* 0x000000b5822a7220 */ /* 0x000fe40000410000 */
[----:B------:R-:W-:Y:S01]  /*2eb0*/  FMUL.FTZ R166, R131, R172 ;  /* 0x000000ac83a67220 */ /* 0x000fe20000410000 */
[----:B------:R-:W-:Y:S01]  /*2ec0*/  SHF.L.U64.HI R172, R147, 0x2, R148 ;  /* 0x0000000293ac7819 */ /* 0x000fe20000010294 */
[----:B------:R-:W-:Y:S01]  /*2ed0*/  FMUL.FTZ R168, R133, R174 ;  /* 0x000000ae85a87220 */ /* 0x000fe20000410000 */
[----:B------:R-:W0:Y:S01]  /*2ee0*/  LDS R169, [R100.X4+0x840] ;  /* 0x0008400064a97984 */ /* 0x000e220000004800 */
[----:B------:R-:W-:-:S02]  /*2ef0*/  FMUL.FTZ R170, R136, R43 ;  /* 0x0000002b88aa7220 */ /* 0x000fc40000410000 */
[----:B------:R-:W-:Y:S01]  /*2f00*/  FADD.FTZ R164, R41, R164 ;  /* 0x000000a429a47221 */ /* 0x000fe20000010000 */
        /* <DEDUP_REMOVED lines=9> */
[----:B------:R-:W-:Y:S01]  /*2fa0*/  STS [R99.X4+0xc68], R40 ;  /* 0x000c682863007388 */ /* 0x000fe20000004800 */
[----:B-1----:R-:W-:-:S03]  /*2fb0*/  FMUL.FTZ R38, R134, R39 ;  /* 0x0000002786267220 */ /* 0x002fc60000410000 */
[----:B------:R-:W-:Y:S04]  /*2fc0*/  STS [R99.X4+0xc6c], R42 ;  /* 0x000c6c2a63007388 */ /* 0x000fe80000004800 */
[----:B------:R1:W-:Y:S04]  /*2fd0*/  STS [R99.X4+0xc70], R166 ;  /* 0x000c70a663007388 */ /* 0x0003e80000004800 */
[----:B------:R0:W-:Y:S04]  /*2fe0*/  STS [R99.X4+0xc74], R38 ;  /* 0x000c742663007388 */ /* 0x0001e80000004800 */
[----:B------:R0:W-:Y:S01]  /*2ff0*/  STS [R99.X4+0xc78], R168 ;  /* 0x000c78a863007388 */ /* 0x0001e20000004800 */
[----:B-1----:R-:W-:-:S03]  /*3000*/  IMAD R166, R172, c[0x0][0x2b0], RZ ;  /* 0x0000ac00aca67a24 */ /* 0x002fc600078e02ff */
[----:B------:R1:W-:Y:S01]  /*3010*/  STS [R99.X4+0xc7c], R170 ;  /* 0x000c7caa63007388 */ /* 0x0003e20000004800 */
[----:B------:R-:W-:-:S03]  /*3020*/  IMAD R172, R172, c[0x0][0x2d0], RZ ;  /* 0x0000b400acac7a24 */ /* 0x000fc600078e02ff */
[----:B------:R-:W-:Y:S06]  /*3030*/  BAR.SYNC.DEFER_BLOCKING 0x0 ;  /* 0x0000000000007b1d */ /* 0x000fec0000010000 */
[----:B------:R-:W-:Y:S05]  /*3040*/  @!P0 BRA `(.L_x_7783) ;  /* 0x000000f000008947 */ /* 0x000fea0003800000 */
[----:B01234-:R-:W0:Y:S01]  /*3050*/  LDS R181, [R100.X4+0xc60] ;  /* 0x000c600064b57984 */ /* 0x01fe220000004800 */
[C---:B------:R-:W-:Y:S02]  /*3060*/  IMAD R38, R152.reuse, c[0x0][0x2b0], RZ ;  /* 0x0000ac0098267a24 */ /* 0x040fe400078e02ff */
        /* <DEDUP_REMOVED lines=13> */
.L_x_7783:
[----:B01234-:R-:W-:Y:S05]  /*3140*/  BSYNC B0 ;  /* 0x0000000000007941 */ /* 0x01ffea0003800000 */
.L_x_7782:
        /* <DEDUP_REMOVED lines=18> */
.L_x_7785:
[----:B0-----:R-:W-:Y:S05]  /*3270*/  BSYNC B0 ;  /* 0x0000000000007941 */ /* 0x001fea0003800000 */
.L_x_7784:
        /* <DEDUP_REMOVED lines=9> */
.L_x_7787:
[----:B------:R-:W-:Y:S05]  /*3310*/  BSYNC B0 ;  /* 0x0000000000007941 */ /* 0x000fea0003800000 */
.L_x_7786:
        /* <DEDUP_REMOVED lines=9> */
.L_x_7789:
[----:B------:R-:W-:Y:S05]  /*33b0*/  BSYNC B0 ;  /* 0x0000000000007941 */ /* 0x000fea0003800000 */
.L_x_7788:
        /* <DEDUP_REMOVED lines=9> */
.L_x_7791:
[----:B------:R-:W-:Y:S05]  /*3450*/  BSYNC B0 ;  /* 0x0000000000007941 */ /* 0x000fea0003800000 */
.L_x_7790:
        /* <DEDUP_REMOVED lines=9> */
.L_x_7793:
[----:B------:R-:W-:Y:S05]  /*34f0*/  BSYNC B0 ;  /* 0x0000000000007941 */ /* 0x000fea0003800000 */
.L_x_7792:
        /* <DEDUP_REMOVED lines=9> */
.L_x_7795:
[----:B------:R-:W-:Y:S05]  /*3590*/  BSYNC B0 ;  /* 0x0000000000007941 */ /* 0x000fea0003800000 */
.L_x_7794:
        /* <DEDUP_REMOVED lines=9> */
.L_x_7797:
[----:B------:R-:W-:Y:S05]  /*3630*/  BSYNC B0 ;  /* 0x0000000000007941 */ /* 0x000fea0003800000 */
.L_x_7796:
[----:B0-----:R-:W0:Y:S01]  /*3640*/  SHFL.DOWN P0, R37, R164, 0x1, 0x1f ;  /* 0x08201f00a4257f89 */ /* 0x001e220000000000 */
        /* <DEDUP_REMOVED lines=11> */
[C---:B------:R-:W-:Y:S02]  /*3700*/  FMUL.FTZ R156, R151.reuse, R156 ;  /* 0x0000009c979c7220 */ /* 0x040fe40000410000 */
[C---:B------:R-:W-:Y:S02]  /*3710*/  FMUL.FTZ R44, R151.reuse, R44 ;  /* 0x0000002c972c7220 */ /* 0x040fe40000410000 */
[C---:B------:R-:W-:Y:S02]  /*3720*/  FMUL.FTZ R48, R151.reuse, R48 ;  /* 0x0000003097307220 */ /* 0x040fe40000410000 */
[----:B0-----:R-:W-:Y:S02]  /*3730*/  @P0 FADD R37, R164, R37 ;  /* 0x00000025a4250221 */ /* 0x001fe40000000000 */
[C---:B------:R-:W-:Y:S02]  /*3740*/  FMUL.FTZ R28, R151.reuse, R49 ;  /* 0x00000031971c7220 */ /* 0x040fe40000410000 */
[C---:B------:R-:W-:Y:S01]  /*3750*/  FMUL.FTZ R160, R151.reuse, R160 ;  /* 0x000000a097a07220 */ /* 0x040fe20000410000 */
        /* <DEDUP_REMOVED lines=13> */
[----:B0-----:R-:W-:-:S02]  /*3830*/  @P0 FADD R40, R37, R40 ;  /* 0x0000002825280221 */ /* 0x001fc40000000000 */
[----:B------:R-:W-:Y:S02]  /*3840*/  FMUL.FTZ R37, R151, R46 ;  /* 0x0000002e97257220 */ /* 0x000fe40000410000 */
[----:B------:R-:W-:Y:S01]  /*3850*/  FFMA.FTZ R48, R9, R34, R48 ;  /* 0x0000002209307223 */ /* 0x000fe20000010030 */
[----:B------:R-:W0:Y:S01]  /*3860*/  SHFL.DOWN P0, R39, R40, 0x4, 0x1f ;  /* 0x08801f0028277f89 */ /* 0x000e220000000000 */
        /* <DEDUP_REMOVED lines=16> */
[----:B------:R-:W-:-:S02]  /*3970*/  FADD.FTZ R17, R48, R17 ;  /* 0x0000001130117221 */ /* 0x000fc40000010000 */
[----:B------:R-:W-:Y:S02]  /*3980*/  FADD.FTZ R16, R35, R16 ;  /* 0x0000001023107221 */ /* 0x000fe40000010000 */
[----:B------:R-:W-:Y:S02]  /*3990*/  FADD.FTZ R15, R28, R15 ;  /* 0x0000000f1c0f7221 */ /* 0x000fe40000010000 */
        /* <DEDUP_REMOVED lines=15> */
.L_x_7799:
[----:B0-----:R-:W-:Y:S05]  /*3a90*/  BSYNC B0 ;  /* 0x0000000000007941 */ /* 0x001fea0003800000 */
.L_x_7798:
[----:B------:R-:W-:Y:S02]  /*3aa0*/  IADD3 R145, R145, 0x1, RZ ;  /* 0x0000000191917810 */ /* 0x000fe40007ffe0ff */
[----:B------:R-:W-:Y:S02]  /*3ab0*/  IADD3 R147, P1, R147, 0x1, RZ ;  /* 0x0000000193937810 */ /* 0x000fe40007f3e0ff */
[----:B------:R-:W-:Y:S02]  /*3ac0*/  ISETP.GE.AND P0, PT, R145, c[0x0][0x16c], PT ;  /* 0x00005b0091007a0c */ /* 0x000fe40003f06270 */
[----:B------:R-:W-:-:S11]  /*3ad0*/  IADD3.X R148, RZ, R148, RZ, P1, !PT ;  /* 0x00000094ff947210 */ /* 0x000fd60000ffe4ff */
[----:B------:R-:W-:Y:S01]  /*3ae0*/  @P0 CALL.REL.NOINC `(.L_x_7779) ;  /* 0x0000001000000944 */ /* 0x000fe20003c00000 */
[----:B------:R-:W-:Y:S05]  /*3af0*/  BRA `(.L_x_7800) ;  /* 0xffffe2b000007947 */ /* 0x000fea000383ffff */
.L_x_7779:
[----:B------:R-:W-:Y:S01]  /*3b00*/  BAR.SYNC.DEFER_BLOCKING 0x0 ;  /* 0x0000000000007b1d */ /* 0x000fe20000010000 */
[----:B------:R-:W-:Y:S01]  /*3b10*/  SHF.R.S32.HI R133, RZ, 0x1f, R132 ;  /* 0x0000001fff857819 */ /* 0x000fe20000011484 */
[----:B------:R-:W-:Y:S01]  /*3b20*/  IMAD R4, R120, c[0x0][0x2e0], RZ ;  /* 0x0000b80078047a24 */ /* 0x000fe200078e02ff */
[----:B------:R-:W-:Y:S01]  /*3b30*/  ISETP.GT.AND P5, PT, R103, 0x1, PT ;  /* 0x000000016700780c */ /* 0x000fe20003fa4270 */
[----:B------:R-:W-:Y:S01]  /*3b40*/  IMAD R6, R155, c[0x0][0x2d8], RZ ;  /* 0x0000b6009b067a24 */ /* 0x000fe200078e02ff */
[----:B------:R-:W-:Y:S01]  /*3b50*/  IADD3 R105, P1, R105, -0x400, RZ ;  /* 0xfffffc0069697810 */ /* 0x000fe20007f3e0ff */
[C---:B------:R-:W-:Y:S01]  /*3b60*/  IMAD R7, R121.reuse, c[0x0][0x2e4], R4 ;  /* 0x0000b90079077a24 */ /* 0x040fe200078e0204 */
[----:B------:R-:W-:Y:S01]  /*3b70*/  IADD3 R112, P2, R112, -0x400, RZ ;  /* 0xfffffc0070707810 */ /* 0x000fe20007f5e0ff */
[C-C-:B------:R-:W-:Y:S01]  /*3b80*/  IMAD.WIDE.U32 R4, R121.reuse, c[0x0][0x2e0], R132.reuse ;  /* 0x0000b80079047a25 */ /* 0x140fe200078e0084 */
[----:B------:R-:W-:Y:S02]  /*3b90*/  IADD3 R110, P3, R110, -0x400, RZ ;  /* 0xfffffc006e6e7810 */ /* 0x000fe40007f7e0ff */
[----:B------:R-:W-:Y:S01]  /*3ba0*/  IADD3 R108, P4, R108, -0x400, RZ ;  /* 0xfffffc006c6c7810 */ /* 0x000fe20007f9e0ff */
[----:B------:R-:W-:Y:S01]  /*3bb0*/  IMAD.WIDE.U32 R132, R121, c[0x0][0x300], R132 ;  /* 0x0000c00079847a25 */ /* 0x000fe200078e0084 */
[----:B------:R-:W-:-:S02]  /*3bc0*/  IADD3 R5, R5, R7, RZ ;  /* 0x0000000705057210 */ /* 0x000fc40007ffe0ff */
[----:B------:R-:W-:Y:S01]  /*3bd0*/  IADD3 R101, R101, -0x100, RZ ;  /* 0xffffff0065657810 */ /* 0x000fe20007ffe0ff */
[----:B------:R-:W-:Y:S01]  /*3be0*/  IMAD R7, R117, c[0x0][0x2dc], R6 ;  /* 0x0000b70075077a24 */ /* 0x000fe200078e0206 */
[----:B------:R-:W-:Y:S01]  /*3bf0*/  IADD3 R103, R103, -0x1, RZ ;  /* 0xffffffff67677810 */ /* 0x000fe20007ffe0ff */
[----:B------:R-:W-:Y:S01]  /*3c00*/  IMAD.WIDE.U32 R4, R117, c[0x0][0x2d8], R4 ;  /* 0x0000b60075047a25 */ /* 0x000fe200078e0004 */
[----:B------:R-:W-:Y:S02]  /*3c10*/  IADD3.X R104, R104, -0x1, RZ, P1, !PT ;  /* 0xffffffff68687810 */ /* 0x000fe40000ffe4ff */
[----:B------:R-:W-:Y:S02]  /*3c20*/  IADD3.X R113, R113, -0x1, RZ, P2, !PT ;  /* 0xffffffff71717810 */ /* 0x000fe400017fe4ff */
[----:B------:R-:W-:Y:S01]  /*3c30*/  IADD3 R5, R5, R7, RZ ;  /* 0x0000000705057210 */ /* 0x000fe20007ffe0ff */
[----:B------:R0:W-:Y:S01]  /*3c40*/  STS.128 [R0], R20 ;  /* 0x0000001400007388 */ /* 0x0001e20000000c00 */
[----:B------:R-:W-:-:S02]  /*3c50*/  IADD3.X R111, R111, -0x1, RZ, P3, !PT ;  /* 0xffffffff6f6f7810 */ /* 0x000fc40001ffe4ff */
[----:B------:R-:W-:Y:S01]  /*3c60*/  IADD3.X R109, R109, -0x1, RZ, P4, !PT ;  /* 0xffffffff6d6d7810 */ /* 0x000fe200027fe4ff */
[----:B------:R4:W-:Y:S01]  /*3c70*/  STS.128 [R0+0x10], R24 ;  /* 0x0000101800007388 */ /* 0x0009e20000000c00 */
[----:B------:R-:W-:-:S06]  /*3c80*/  NOP ;  /* 0x0000000000007918 */ /* 0x000fcc0000000000 */
[----:B------:R-:W5:Y:S04]  /*3c90*/  LDS.128 R28, [R102.X16] ;  /* 0x00000000661c7984 */ /* 0x000f68000000cc00 */
[----:B------:R-:W1:Y:S01]  /*3ca0*/  LDS.128 R32, [R102.X16+0x200] ;  /* 0x0002000066207984 */ /* 0x000e62000000cc00 */
[----:B0-----:R-:W-:Y:S01]  /*3cb0*/  LEA R20, P0, R4, c[0x0][0x330], 0x2 ;  /* 0x0000cc0004147a11 */ /* 0x001fe200078010ff */
[----:B------:R-:W-:-:S03]  /*3cc0*/  FADD.FTZ R22, R115, R12 ;  /* 0x0000000c73167221 */ /* 0x000fc60000010000 */
[----:B------:R-:W-:Y:S01]  /*3cd0*/  LEA.HI.X R5, R4, c[0x0][0x334], R5, 0x2, P0 ;  /* 0x0000cd0004057a11 */ /* 0x000fe200000f1405 */
[----:B----4-:R-:W-:Y:S01]  /*3ce0*/  IMAD R24, R120, c[0x0][0x300], RZ ;  /* 0x0000c00078187a24 */ /* 0x010fe200078e02ff */
[----:B------:R-:W-:-:S03]  /*3cf0*/  IADD3 R20, P0, R20, R89, RZ ;  /* 0x0000005914147210 */ /* 0x000fc60007f1e0ff */
[----:B------:R-:W-:Y:S01]  /*3d00*/  IMAD R23, R121, c[0x0][0x304], R24 ;  /* 0x0000c10079177a24 */ /* 0x000fe200078e0218 */
[----:B------:R-:W-:-:S04]  /*3d10*/  IADD3.X R21, R5, R88, RZ, P0, !PT ;  /* 0x0000005805157210 */ /* 0x000fc800007fe4ff */
[----:B------:R-:W-:Y:S01]  /*3d20*/  IADD3 R133, R133, R23, RZ ;  /* 0x0000001785857210 */ /* 0x000fe20007ffe0ff */
[----:B-----5:R-:W-:Y:S04]  /*3d30*/  STG.E.128 [R20.64+-0x400], R28 ;  /* 0xfffc001c14007986 */ /* 0x020fe8000c101d04 */
[----:B-1----:R0:W-:Y:S04]  /*3d40*/  STG.E.128 [R20.64+-0x200], R32 ;  /* 0xfffe002014007986 */ /* 0x0021e8000c101d04 */
[----:B------:R-:W-:Y:S01]  /*3d50*/  BAR.SYNC.DEFER_BLOCKING 0x0 ;  /* 0x0000000000007b1d */ /* 0x000fe20000010000 */
[----:B0-----:R-:W-:-:S05]  /*3d60*/  FADD.FTZ R21, R22, R13 ;  /* 0x0000000d16157221 */ /* 0x001fca0000010000 */
[----:B------:R0:W-:Y:S04]  /*3d70*/  STS.128 [R0], R12 ;  /* 0x0000000c00007388 */ /* 0x0001e80000000c00 */
[----:B------:R1:W-:Y:S01]  /*3d80*/  STS.128 [R0+0x10], R16 ;  /* 0x0000101000007388 */ /* 0x0003e20000000c00 */
[----:B------:R-:W-:-:S06]  /*3d90*/  NOP ;  /* 0x0000000000007918 */ /* 0x000fcc0000000000 */
[----:B------:R-:W4:Y:S04]  /*3da0*/  LDS.128 R8, [R102.X16] ;  /* 0x0000000066087984 */ /* 0x000f28000000cc00 */
[----:B------:R-:W5:Y:S01]  /*3db0*/  LDS.128 R4, [R102.X16+0x200] ;  /* 0x0002000066047984 */ /* 0x000f62000000cc00 */
[----:B0-----:R-:W-:Y:S02]  /*3dc0*/  IMAD R12, R155, c[0x0][0x2f8], RZ ;  /* 0x0000be009b0c7a24 */ /* 0x001fe400078e02ff */
[----:B------:R-:W-:Y:S02]  /*3dd0*/  FADD.FTZ R14, R21, R14 ;  /* 0x0000000e150e7221 */ /* 0x000fe40000010000 */
[C---:B------:R-:W-:Y:S02]  /*3de0*/  IMAD R21, R117.reuse, c[0x0][0x2fc], R12 ;  /* 0x0000bf0075157a24 */ /* 0x040fe400078e020c */
[----:B------:R-:W-:-:S04]  /*3df0*/  IMAD.WIDE.U32 R12, R117, c[0x0][0x2f8], R132 ;  /* 0x0000be00750c7a25 */ /* 0x000fc800078e0084 */
[----:B------:R-:W-:Y:S01]  /*3e00*/  FADD.FTZ R15, R14, R15 ;  /* 0x0000000f0e0f7221 */ /* 0x000fe20000010000 */
[----:B------:R-:W-:Y:S02]  /*3e10*/  IADD3 R13, R13, R21, RZ ;  /* 0x000000150d0d7210 */ /* 0x000fe40007ffe0ff */
[----:B-1----:R-:W-:Y:S01]  /*3e20*/  LEA R0, P0, R12, c[0x0][0x340], 0x2 ;  /* 0x0000d0000c007a11 */ /* 0x002fe200078010ff */
        /* <DEDUP_REMOVED lines=9> */
[----:B----4-:R0:W-:Y:S04]  /*3ec0*/  STG.E.128 [R12.64+-0x400], R8 ;  /* 0xfffc00080c007986 */ /* 0x0101e8000c101d04 */
[----:B-----5:R0:W-:Y:S01]  /*3ed0*/  STG.E.128 [R12.64+-0x200], R4 ;  /* 0xfffe00040c007986 */ /* 0x0201e2000c101d04 */
[----:B------:R-:W-:Y:S01]  /*3ee0*/  @!P5 CALL.REL.NOINC `(.L_x_7777) ;  /* 0x000000100000d944 */ /* 0x000fe20003c00000 */
[----:B------:R-:W-:Y:S05]  /*3ef0*/  BRA `(.L_x_7801) ;  /* 0xffffca7000007947 */ /* 0x000fea000383ffff */
.L_x_7777:
        /* <DEDUP_REMOVED lines=24> */
.L_x_7803:
[----:B0-----:R-:W-:Y:S05]  /*4080*/  BSYNC B0 ;  /* 0x0000000000007941 */ /* 0x001fea0003800000 */
.L_x_7802:
[----:B------:R-:W-:Y:S01]  /*4090*/  BSSY B0, `(.L_x_7804) ;  /* 0x0000018000007945 */ /* 0x000fe20003800000 */
[----:B------:R-:W-:Y:S05]  /*40a0*/  @!P0 BRA `(.L_x_7805) ;  /* 0x0000015000008947 */ /* 0x000fea0003800000 */
[----:B------:R-:W-:Y:S06]  /*40b0*/  BAR.SYNC.DEFER_BLOCKING 0x0 ;  /* 0x0000000000007b1d */ /* 0x000fec0000010000 */
[----:B------:R-:W1:Y:S04]  /*40c0*/  SHFL.DOWN P0, R0, R115, 0x1, 0x1f ;  /* 0x08201f0073007f89 */ /* 0x000e680000000000 */
[----:B0-----:R-:W0:Y:S04]  /*40d0*/  S2R R8, SR_LANEID ;  /* 0x0000000000087919 */ /* 0x001e280000000000 */
[----:B------:R-:W4:Y:S01]  /*40e0*/  S2R R9, SR_TID.X ;  /* 0x0000000000097919 */ /* 0x000f220000002100 */
        /* <DEDUP_REMOVED lines=17> */
.L_x_7805:
[----:B0-----:R-:W0:Y:S02]  /*4200*/  S2R R9, SR_TID.X ;  /* 0x0000000000097919 */ /* 0x001e240000002100 */
.L_x_7806:
[----:B0-----:R-:W-:Y:S05]  /*4210*/  BSYNC B0 ;  /* 0x0000000000007941 */ /* 0x001fea0003800000 */
.L_x_7804:
[----:B------:R-:W-:-:S13]  /*4220*/  ISETP.GE.AND P0, PT, R9, c[0x0][0x16c], PT ;  /* 0x00005b0009007a0c */ /* 0x000fda0003f06270 */
[----:B------:R-:W-:Y:S05]  /*4230*/  @P0 EXIT ;  /* 0x000000000000094d */ /* 0x000fea0003800000 */
[----:B------:R-:W-:Y:S02]  /*4240*/  IMAD R120, R120, c[0x0][0x288], RZ ;  /* 0x0000a20078787a24 */ /* 0x000fe400078e02ff */
[----:B------:R-:W-:-:S04]  /*4250*/  IMAD.WIDE.U32 R2, R121, c[0x0][0x288], RZ ;  /* 0x0000a20079027a25 */ /* 0x000fc800078e00ff */
[----:B------:R-:W-:-:S05]  /*4260*/  IMAD R13, R121, c[0x0][0x28c], R120 ;  /* 0x0000a300790d7a24 */ /* 0x000fca00078e0278 */
[----:B------:R-:W-:Y:S02]  /*4270*/  IADD3 R13, R3, R13, RZ ;  /* 0x0000000d030d7210 */ /* 0x000fe40007ffe0ff */
.L_x_7807:
        /* <DEDUP_REMOVED lines=16> */
.L_x_7808:
        /* <DEDUP_REMOVED lines=16> */
.L_x_9133:


//--------------------- .text._Z25selective_scan_bwd_kernelI32Selective_Scan_bwd_kernel_traitsILi32ELi8ELb1ELb1ELb1ELb1ELb0EffEEv12SSMParamsBwd --------------------------
	.section	.text._Z25selective_scan_bwd_kernelI32Selective_Scan_bwd_kernel_traitsILi32ELi8ELb1ELb1ELb1ELb1ELb0EffEEv12SSMParamsBwd,"ax",@progbits
	.sectioninfo	@"SHI_REGISTERS=168"
	.align	128
        .global         _Z25selective_scan_bwd_kernelI32Selective_Scan_bwd_kernel_traitsILi32ELi8ELb1ELb1ELb1ELb1ELb0EffEEv12SSMParamsBwd
        .type           _Z25selective_scan_bwd_kernelI32Selective_Scan_bwd_kernel_traitsILi32ELi8ELb1ELb1ELb1ELb1ELb0EffEEv12SSMParamsBwd,@function
        .size           _Z25selective_scan_bwd_kernelI32Selective_Scan_bwd_kernel_traitsILi32ELi8ELb1ELb1ELb1ELb1ELb0EffEEv12SSMParamsBwd,(.L_x_9134 - _Z25selective_scan_bwd_kernelI32Selective_Scan_bwd_kernel_traitsILi32ELi8ELb1ELb1ELb1ELb1ELb0EffEEv12SSMParamsBwd)
        .other          _Z25selective_scan_bwd_kernelI32Selective_Scan_bwd_kernel_traitsILi32ELi8ELb1ELb1ELb1ELb1ELb0EffEEv12SSMParamsBwd,@"STO_CUDA_ENTRY STV_DEFAULT"
_Z25selective_scan_bwd_kernelI32Selective_Scan_bwd_kernel_traitsILi32ELi8ELb1ELb1ELb1ELb1ELb0EffEEv12SSMParamsBwd:
.text._Z25selective_scan_bwd_kernelI32Selective_Scan_bwd_kernel_traitsILi32ELi8ELb1ELb1ELb1ELb1ELb0EffEEv12SSMParamsBwd:
        /* <DEDUP_REMOVED lines=21> */
[C---:B------:R-:W-:Y:S02]  /*0150*/  IMAD R9, R28.reuse, c[0x0][0x1d0], RZ ;  /* 0x000074001c097a24 */ /* 0x040fe400078e02ff */
[----:B------:R-:W-:Y:S01]  /*0160*/  IMAD R13, R28, c[0x0][0x1e0], RZ ;  /* 0x000078001c0d7a24 */ /* 0x000fe200078e02ff */
[----:B------:R1:W2:Y:S01]  /*0170*/  F2I.FTZ.U32.TRUNC.NTZ R7, R6 ;  /* 0x0000000600077305 */ /* 0x0002a2000021f000 */
[----:B------:R3:W5:Y:S01]  /*0180*/  @P1 LDG.E R31, [R4.64] ;  /* 0x00000006041f1981 */ /* 0x000762000c1e1900 */
[----:B------:R-:W-:Y:S01]  /*0190*/  LOP3.LUT R10, R96, c[0x0][0x178], RZ, 0x3c, !PT ;  /* 0x00005e00600a7a12 */ /* 0x000fe200078e3cff */
[----:B------:R-:W-:Y:S01]  /*01a0*/  IMAD R11, R30, c[0x0][0x1d4], R9 ;  /* 0x000075001e0b7a24 */ /* 0x000fe200078e0209 */
[----:B------:R-:W-:Y:S01]  /*01b0*/  ISETP.NE.AND P0, PT, RZ, c[0x0][0x178], PT ;  /* 0x00005e00ff007a0c */ /* 0x000fe20003f05270 */
[----:B------:R-:W-:Y:S01]  /*01c0*/  IMAD R17, R28, c[0x0][0x190], RZ ;  /* 0x000064001c117a24 */ /* 0x000fe200078e02ff */
[----:B0-----:R-:W-:Y:S01]  /*01d0*/  IABS R2, R96 ;  /* 0x0000006000027213 */ /* 0x001fe20000000000 */
[----:B------:R-:W-:Y:S01]  /*01e0*/  IMAD R13, R30, c[0x0][0x1e4], R13 ;  /* 0x000079001e0d7a24 */ /* 0x000fe200078e020d */
[----:B------:R-:W-:Y:S01]  /*01f0*/  ISETP.GE.AND P1, PT, R10, RZ, PT ;  /* 0x000000ff0a00720c */ /* 0x000fe20003f26270 */
[----:B-1----:R-:W-:Y:S01]  /*0200*/  HFMA2.MMA R6, -RZ, RZ, 0, 0 ;  /* 0x00000000ff067435 */ /* 0x002fe200000001ff */
[----:B------:R-:W-:Y:S01]  /*0210*/  IMAD R15, R28, c[0x0][0x278], RZ ;  /* 0x00009e001c0f7a24 */ /* 0x000fe200078e02ff */
[----:B------:R-:W-:Y:S01]  /*0220*/  CS2R R90, SRZ ;  /* 0x00000000005a7805 */ /* 0x000fe2000001ff00 */
[C---:B---3--:R-:W-:Y:S01]  /*0230*/  IMAD.WIDE.U32 R4, R30.reuse, c[0x0][0x1e0], RZ ;  /* 0x000078001e047a25 */ /* 0x048fe200078e00ff */
[----:B------:R-:W-:Y:S01]  /*0240*/  CS2R R92, SRZ ;  /* 0x00000000005c7805 */ /* 0x000fe2000001ff00 */
[----:B------:R-:W-:Y:S01]  /*0250*/  HFMA2.MMA R22, -RZ, RZ, 0, 0 ;  /* 0x00000000ff167435 */ /* 0x000fe200000001ff */
[----:B------:R-:W-:Y:S01]  /*0260*/  MOV R20, RZ ;  /* 0x000000ff00147202 */ /* 0x000fe20000000f00 */
[C---:B------:R-:W-:Y:S01]  /*0270*/  IMAD R17, R30.reuse, c[0x0][0x194], R17 ;  /* 0x000065001e117a24 */ /* 0x040fe200078e0211 */
[----:B--2---:R-:W-:Y:S01]  /*0280*/  IADD3 R8, RZ, -R7, RZ ;  /* 0x80000007ff087210 */ /* 0x004fe20007ffe0ff */
[----:B------:R-:W-:Y:S01]  /*0290*/  IMAD R15, R30, c[0x0][0x27c], R15 ;  /* 0x00009f001e0f7a24 */ /* 0x000fe200078e020f */
[----:B------:R-:W-:Y:S01]  /*02a0*/  IADD3 R5, R5, R13, RZ ;  /* 0x0000000d05057210 */ /* 0x000fe20007ffe0ff */
[----:B------:R-:W-:Y:S01]  /*02b0*/  IMAD R21, R95, c[0x0][0x280], RZ ;  /* 0x0000a0005f157a24 */ /* 0x000fe200078e02ff */
[----:B------:R-:W-:Y:S01]  /*02c0*/  MOV R13, c[0x0][0x174] ;  /* 0x00005d00000d7a02 */ /* 0x000fe20000000f00 */
[----:B------:R-:W-:-:S02]  /*02d0*/  IMAD R3, R8, R19, RZ ;  /* 0x0000001308037224 */ /* 0x000fc400078e02ff */
        /* <DEDUP_REMOVED lines=9> */
[----:B------:R-:W-:Y:S01]  /*0370*/  IMAD R17, R96, c[0x0][0x1dc], R17 ;  /* 0x0000770060117a24 */ /* 0x000fe200078e0211 */
[----:B------:R-:W-:Y:S01]  /*0380*/  IADD3 R7, R7, R15, RZ ;  /* 0x0000000f07077210 */ /* 0x000fe20007ffe0ff */
[----:B------:R-:W-:Y:S01]  /*0390*/  IMAD R0, R19, R0, R2 ;  /* 0x0000000013007224 */ /* 0x000fe200078e0202 */
[----:B------:R-:W-:Y:S01]  /*03a0*/  SHF.R.S32.HI R15, RZ, 0x1f, R13 ;  /* 0x0000001fff0f7819 */ /* 0x000fe2000001140d */
[----:B------:R-:W-:-:S03]  /*03b0*/  IMAD.WIDE.U32 R2, R30, c[0x0][0x1d0], RZ ;  /* 0x000074001e027a25 */ /* 0x000fc600078e00ff */
[----:B------:R-:W-:Y:S01]  /*03c0*/  ISETP.GT.U32.AND P4, PT, R19, R0, PT ;  /* 0x000000001300720c */ /* 0x000fe20003f84070 */
[----:B------:R-:W-:Y:S01]  /*03d0*/  IMAD R23, R28, c[0x0][0x1b0], RZ ;  /* 0x00006c001c177a24 */ /* 0x000fe200078e02ff */
[----:B------:R-:W-:Y:S01]  /*03e0*/  IADD3 R3, R3, R11, RZ ;  /* 0x0000000b03037210 */ /* 0x000fe20007ffe0ff */
[----:B------:R-:W-:-:S04]  /*03f0*/  IMAD.WIDE.U32 R6, R96, c[0x0][0x280], R6 ;  /* 0x0000a00060067a25 */ /* 0x000fc800078e0006 */
[----:B------:R-:W-:-:S04]  /*0400*/  IMAD.WIDE.U32 R2, R96, c[0x0][0x1d8], R2 ;  /* 0x0000760060027a25 */ /* 0x000fc800078e0002 */
[----:B------:R-:W-:Y:S02]  /*0410*/  IMAD.WIDE.U32 R4, R96, c[0x0][0x1e8], R4 ;  /* 0x00007a0060047a25 */ /* 0x000fe400078e0004 */
[-C--:B------:R-:W-:Y:S02]  /*0420*/  @!P4 IADD3 R0, R0, -R19.reuse, RZ ;  /* 0x800000130000c210 */ /* 0x080fe40007ffe0ff */
[----:B------:R-:W-:Y:S01]  /*0430*/  @!P4 IADD3 R26, R26, 0x1, RZ ;  /* 0x000000011a1ac810 */ /* 0x000fe20007ffe0ff */
[----:B------:R-:W-:Y:S01]  /*0440*/  IMAD.WIDE.U32 R10, R30, c[0x0][0x1b0], RZ ;  /* 0x00006c001e0a7a25 */ /* 0x000fe200078e00ff */
[----:B------:R-:W-:-:S03]  /*0450*/  ISETP.GE.U32.AND P2, PT, R0, R19, PT ;  /* 0x000000130000720c */ /* 0x000fc60003f46070 */
[----:B------:R-:W-:Y:S02]  /*0460*/  IMAD R19, R95, c[0x0][0x1e8], RZ ;  /* 0x00007a005f137a24 */ /* 0x000fe400078e02ff */
[C---:B------:R-:W-:Y:S02]  /*0470*/  IMAD R21, R96.reuse, c[0x0][0x284], R21 ;  /* 0x0000a10060157a24 */ /* 0x040fe400078e0215 */
[----:B------:R-:W-:Y:S01]  /*0480*/  IMAD R0, R96, c[0x0][0x1ec], R19 ;  /* 0x00007b0060007a24 */ /* 0x000fe200078e0213 */
[C---:B------:R-:W-:Y:S01]  /*0490*/  IADD3 R19, P5, R13.reuse, R6, RZ ;  /* 0x000000060d137210 */ /* 0x040fe20007fbe0ff */
[----:B------:R-:W-:Y:S01]  /*04a0*/  IMAD R25, R30, c[0x0][0x1b4], R23 ;  /* 0x00006d001e197a24 */ /* 0x000fe200078e0217 */
[----:B------:R-:W-:Y:S02]  /*04b0*/  IADD3 R23, P4, R13, R4, RZ ;  /* 0x000000040d177210 */ /* 0x000fe40007f9e0ff */
[----:B------:R-:W-:Y:S02]  /*04c0*/  IADD3.X R6, R15, R7, R21, P5, !PT ;  /* 0x000000070f067210 */ /* 0x000fe40002ffe415 */
[----:B------:R-:W-:-:S02]  /*04d0*/  @P2 IADD3 R26, R26, 0x1, RZ ;  /* 0x000000011a1a2810 */ /* 0x000fc40007ffe0ff */
        /* <DEDUP_REMOVED lines=10> */
[----:B------:R-:W-:Y:S02]  /*0580*/  IADD3 R11, R11, R25, RZ ;  /* 0x000000190b0b7210 */ /* 0x000fe40007ffe0ff */
[----:B------:R-:W-:Y:S01]  /*0590*/  IADD3.X R4, R15, R5, R0, P4, !PT ;  /* 0x000000050f047210 */ /* 0x000fe200027fe400 */
[----:B------:R-:W-:Y:S01]  /*05a0*/  IMAD R3, R26, c[0x0][0x1ac], R3 ;  /* 0x00006b001a037a24 */ /* 0x000fe200078e0203 */
[----:B------:R-:W-:Y:S01]  /*05b0*/  LEA R25, P1, R23, c[0x0][0x248], 0x2 ;  /* 0x0000920017197a11 */ /* 0x000fe200078210ff */
[----:B------:R-:W-:Y:S01]  /*05c0*/  IMAD R5, R24, c[0x0][0x1c8], RZ ;  /* 0x0000720018057a24 */ /* 0x000fe200078e02ff */
[----:B------:R-:W-:Y:S01]  /*05d0*/  LEA R21, P2, R19, c[0x0][0x308], 0x2 ;  /* 0x0000c20013157a11 */ /* 0x000fe200078410ff */
[----:B------:R-:W-:Y:S01]  /*05e0*/  IMAD.WIDE.U32 R10, R26, c[0x0][0x1c8], R10 ;  /* 0x000072001a0a7a25 */ /* 0x000fe200078e000a */
[----:B------:R-:W-:-:S02]  /*05f0*/  ISETP.NE.AND.EX P0, PT, RZ, c[0x0][0x264], PT, P0 ;  /* 0x00009900ff007a0c */ /* 0x000fc40003f05300 */
[----:B------:R-:W-:Y:S01]  /*0600*/  LEA.HI.X R23, R23, c[0x0][0x24c], R4, 0x2, P1 ;  /* 0x0000930017177a11 */ /* 0x000fe200008f1404 */
[----:B------:R-:W-:Y:S01]  /*0610*/  IMAD R5, R26, c[0x0][0x1cc], R5 ;  /* 0x000073001a057a24 */ /* 0x000fe200078e0205 */
[----:B------:R-:W-:Y:S02]  /*0620*/  LEA.HI.X R19, R19, c[0x0][0x30c], R6, 0x2, P2 ;  /* 0x0000c30013137a11 */ /* 0x000fe400010f1406 */
[----:B------:R-:W-:Y:S02]  /*0630*/  ISETP.NE.U32.AND P1, PT, RZ, c[0x0][0x328], PT ;  /* 0x0000ca00ff007a0c */ /* 0x000fe40003f25070 */
[----:B------:R-:W-:Y:S02]  /*0640*/  ISETP.NE.U32.AND P2, PT, RZ, c[0x0][0x348], PT ;  /* 0x0000d200ff007a0c */ /* 0x000fe40003f45070 */
[----:B------:R-:W-:Y:S02]  /*0650*/  ISETP.NE.AND.EX P1, PT, RZ, c[0x0][0x32c], PT, P1 ;  /* 0x0000cb00ff007a0c */ /* 0x000fe40003f25310 */
[----:B------:R-:W-:Y:S01]  /*0660*/  ISETP.NE.AND.EX P2, PT, RZ, c[0x0][0x34c], PT, P2 ;  /* 0x0000d300ff007a0c */ /* 0x000fe20003f45320 */
[----:B------:R-:W-:Y:S01]  /*0670*/  @P0 IMAD R0, R30, c[0x0][0x164], R96 ;  /* 0x000059001e000a24 */ /* 0x000fe200078e0260 */
[----:B------:R-:W-:-:S02]  /*0680*/  IADD3 R16, P5, R13, R8, RZ ;  /* 0x000000080d107210 */ /* 0x000fc40007fbe0ff */
[----:B------:R-:W-:Y:S01]  /*0690*/  IADD3 R8, R9, R3, RZ ;  /* 0x0000000309087210 */ /* 0x000fe20007ffe0ff */
[----:B------:R-:W-:Y:S01]  /*06a0*/  @P0 IMAD R0, R0, c[0x0][0x174], RZ ;  /* 0x00005d0000000a24 */ /* 0x000fe200078e02ff */
[----:B------:R-:W-:Y:S02]  /*06b0*/  IADD3 R13, P4, R13, R10, RZ ;  /* 0x0000000a0d0d7210 */ /* 0x000fe40007f9e0ff */
[----:B------:R-:W-:Y:S01]  /*06c0*/  IADD3.X R3, R15, R8, RZ, P5, !PT ;  /* 0x000000080f037210 */ /* 0x000fe20002ffe4ff */
[----:B------:R-:W-:Y:S01]  /*06d0*/  @P0 IMAD R0, R0, c[0x0][0x16c], RZ ;  /* 0x00005b0000000a24 */ /* 0x000fe200078e02ff */
[----:B------:R-:W-:Y:S02]  /*06e0*/  IADD3 R14, R11, R5, RZ ;  /* 0x000000050b0e7210 */ /* 0x000fe40007ffe0ff */
[----:B------:R-:W-:Y:S02]  /*06f0*/  LEA R17, P5, R16, c[0x0][0x228], 0x2 ;  /* 0x00008a0010117a11 */ /* 0x000fe400078a10ff */
[----:B------:R-:W-:-:S02]  /*0700*/  @P0 MOV R89, 0x8 ;  /* 0x0000000800590802 */ /* 0x000fc40000000f00 */
[----:B------:R-:W-:Y:S02]  /*0710*/  IADD3.X R14, R15, R14, RZ, P4, !PT ;  /* 0x0000000e0f0e7210 */ /* 0x000fe400027fe4ff */
[----:B------:R-:W-:Y:S01]  /*0720*/  LEA.HI.X R16, R16, c[0x0][0x22c], R3, 0x2, P5 ;  /* 0x00008b0010107a11 */ /* 0x000fe200028f1403 */
        /* <DEDUP_REMOVED lines=15> */
[----:B0-----:R-:W-:-:S02]  /*0820*/  IADD3 R3, R18, 0x40, RZ ;  /* 0x0000004012037810 */ /* 0x001fc40007ffe0ff */
[C---:B------:R-:W-:Y:S02]  /*0830*/  IADD3 R5, R18.reuse, 0x80, RZ ;  /* 0x0000008012057810 */ /* 0x040fe40007ffe0ff */
[C---:B------:R-:W-:Y:S02]  /*0840*/  SHF.L.U32 R9, R18.reuse, 0x3, RZ ;  /* 0x0000000312097819 */ /* 0x040fe400000006ff */
[C---:B------:R-:W-:Y:S02]  /*0850*/  IADD3 R7, R18.reuse, 0x60, RZ ;  /* 0x0000006012077810 */ /* 0x040fe40007ffe0ff */
[C---:B------:R-:W-:Y:S02]  /*0860*/  IADD3 R33, R18.reuse, 0xa0, RZ ;  /* 0x000000a012217810 */ /* 0x040fe40007ffe0ff */
[C---:B------:R-:W-:Y:S02]  /*0870*/  IADD3 R35, R18.reuse, 0xc0, RZ ;  /* 0x000000c012237810 */ /* 0x040fe40007ffe0ff */
[----:B------:R-:W-:-:S02]  /*0880*/  IADD3 R37, R18, 0xe0, RZ ;  /* 0x000000e012257810 */ /* 0x000fc40007ffe0ff */
[-C--:B------:R-:W-:Y:S02]  /*0890*/  LEA.HI.SX32 R8, R3, R18.reuse, 0x1b ;  /* 0x0000001203087211 */ /* 0x080fe400078fdaff */
[-C--:B------:R-:W-:Y:S02]  /*08a0*/  LEA.HI.SX32 R6, R5, R18.reuse, 0x1b ;  /* 0x0000001205067211 */ /* 0x080fe400078fdaff */
[C---:B------:R-:W-:Y:S02]  /*08b0*/  LOP3.LUT R11, R18.reuse, 0x1f, RZ, 0xc0, !PT ;  /* 0x0000001f120b7812 */ /* 0x040fe400078ec0ff */
[-C--:B------:R-:W-:Y:S02]  /*08c0*/  LEA.HI.SX32 R10, R18, R18.reuse, 0x1b ;  /* 0x00000012120a7211 */ /* 0x080fe400078fdaff */
[----:B------:R-:W-:Y:S02]  /*08d0*/  LEA.HI.SX32 R9, R9, R9, 0x1b ;  /* 0x0000000909097211 */ /* 0x000fe400078fdaff */
[----:B------:R-:W-:-:S02]  /*08e0*/  LEA.HI.SX32 R7, R7, R18, 0x1b ;  /* 0x0000001207077211 */ /* 0x000fc400078fdaff */
[-C--:B------:R-:W-:Y:S02]  /*08f0*/  LEA.HI.SX32 R5, R33, R18.reuse, 0x1b ;  /* 0x0000001221057211 */ /* 0x080fe400078fdaff */
[-C--:B------:R-:W-:Y:S02]  /*0900*/  LEA.HI.SX32 R4, R35, R18.reuse, 0x1b ;  /* 0x0000001223047211 */ /* 0x080fe400078fdaff */
[----:B-1----:R-:W-:Y:S02]  /*0910*/  LEA.HI.SX32 R3, R37, R18, 0x1b ;  /* 0x0000001225037211 */ /* 0x002fe400078fdaff */
.L_x_7848:
[----:B------:R-:W-:Y:S01]  /*0920*/  SHF.L.U32 R0, R18, 0x1, RZ ;  /* 0x0000000112007819 */ /* 0x000fe200000006ff */
[----:B------:R-:W-:Y:S03]  /*0930*/  BAR.SYNC.DEFER_BLOCKING 0x0 ;  /* 0x0000000000007b1d */ /* 0x000fe60000010000 */
[----:B0-----:R-:W-:-:S04]  /*0940*/  LOP3.LUT R33, R0, 0xffffffc0, RZ, 0xc0, !PT ;  /* 0xffffffc000217812 */ /* 0x001fc800078ec0ff */
        /* <DEDUP_REMOVED lines=82> */
.L_x_7811:
[----:B------:R-:W-:Y:S05]  /*0e70*/  BSYNC B0 ;  /* 0x0000000000007941 */ /* 0x000fea0003800000 */
.L_x_7810:
        /* <DEDUP_REMOVED lines=36> */
.L_x_7813:
[----:B------:R-:W-:Y:S05]  /*10c0*/  BSYNC B0 ;  /* 0x0000000000007941 */ /* 0x000fea0003800000 */
.L_x_7812:
        /* <DEDUP_REMOVED lines=38> */
.L_x_7815:
[----:B------:R-:W-:Y:S05]  /*1330*/  BSYNC B0 ;  /* 0x0000000000007941 */ /* 0x000fea0003800000 */
.L_x_7814:
        /* <DEDUP_REMOVED lines=33> */
.L_x_7817:
[----:B------:R-:W-:Y:S05]  /*1550*/  BSYNC B0 ;  /* 0x0000000000007941 */ /* 0x000fea0003800000 */
.L_x_7816:
        /* <DEDUP_REMOVED lines=33> */
.L_x_7819:
[----:B------:R-:W-:Y:S05]  /*1770*/  BSYNC B0 ;  /* 0x0000000000007941 */ /* 0x000fea0003800000 */
.L_x_7818:
        /* <DEDUP_REMOVED lines=33> */
.L_x_7821:
[----:B------:R-:W-:Y:S05]  /*1990*/  BSYNC B0 ;  /* 0x0000000000007941 */ /* 0x000fea0003800000 */
.L_x_7820:
        /* <DEDUP_REMOVED lines=33> */
.L_x_7823:
[----:B------:R-:W-:Y:S05]  /*1bb0*/  BSYNC B0 ;  /* 0x0000000000007941 */ /* 0x000fea0003800000 */
.L_x_7822:
        /* <DEDUP_REMOVED lines=33> */
.L_x_7825:
[----:B------:R-:W-:Y:S05]  /*1dd0*/  BSYNC B0 ;  /* 0x0000000000007941 */ /* 0x000fea0003800000 */
.L_x_7824:
        /* <DEDUP_REMOVED lines=20> */
[----:B------:R-:W-:Y:S01]  /*1f20*/  HFMA2.MMA R141, -RZ, RZ, 0, 0 ;  /* 0x00000000ff8d7435 */ /* 0x000fe200000001ff */
[----:B------:R-:W-:Y:S01]  /*1f30*/  IMAD R69, R28, c[0x0][0x2b8], RZ ;  /* 0x0000ae001c457a24 */ /* 0x000fe200078e02ff */
[----:B------:R-:W-:Y:S01]  /*1f40*/  CS2R R138, SRZ ;  /* 0x00000000008a7805 */ /* 0x000fe2000001ff00 */
[C---:B------:R-:W-:Y:S02]  /*1f50*/  IMAD R51, R30.reuse, c[0x0][0x29c], R51 ;  /* 0x0000a7001e337a24 */ /* 0x040fe400078e0233 */
[----:B------:R-:W-:-:S02]  /*1f60*/  IMAD R71, R30, c[0x0][0x2bc], R69 ;  /* 0x0000af001e477a24 */ /* 0x000fc400078e0245 */
[----:B------:R-:W-:-:S04]  /*1f70*/  IMAD.WIDE.U32 R64, R30, c[0x0][0x298], R66 ;  /* 0x0000a6001e407a25 */ /* 0x000fc800078e0042 */
[----:B------:R-:W-:Y:S01]  /*1f80*/  IMAD.WIDE.U32 R66, R30, c[0x0][0x2b8], R66 ;  /* 0x0000ae001e427a25 */ /* 0x000fe200078e0042 */
[----:B------:R-:W-:Y:S02]  /*1f90*/  IADD3 R65, R65, R51, RZ ;  /* 0x0000003341417210 */ /* 0x000fe40007ffe0ff */
[----:B------:R-:W-:Y:S01]  /*1fa0*/  IADD3 R51, R13, -0x1, RZ ;  /* 0xffffffff0d337810 */ /* 0x000fe20007ffe0ff */
[C---:B------:R-:W-:Y:S01]  /*1fb0*/  IMAD R69, R24.reuse, c[0x0][0x2a0], RZ ;  /* 0x0000a80018457a24 */ /* 0x040fe200078e02ff */
[----:B------:R-:W-:Y:S01]  /*1fc0*/  IADD3 R67, R67, R71, RZ ;  /* 0x0000004743437210 */ /* 0x000fe20007ffe0ff */
[----:B------:R-:W-:Y:S01]  /*1fd0*/  IMAD R71, R24, c[0x0][0x2c0], RZ ;  /* 0x0000b00018477a24 */ /* 0x000fe200078e02ff */
[----:B------:R-:W-:Y:S01]  /*1fe0*/  SHF.L.U32 R51, R51, 0x8, RZ ;  /* 0x0000000833337819 */ /* 0x000fe200000006ff */
[C---:B------:R-:W-:Y:S02]  /*1ff0*/  IMAD R69, R26.reuse, c[0x0][0x2a4], R69 ;  /* 0x0000a9001a457a24 */ /* 0x040fe400078e0245 */
[----:B------:R-:W-:Y:S01]  /*2000*/  IMAD.WIDE.U32 R64, R26, c[0x0][0x2a0], R64 ;  /* 0x0000a8001a407a25 */ /* 0x000fe200078e0040 */
[----:B------:R-:W-:-:S03]  /*2010*/  SHF.R.S32.HI R72, RZ, 0x1f, R51 ;  /* 0x0000001fff487819 */ /* 0x000fc60000011433 */
[C---:B------:R-:W-:Y:S01]  /*2020*/  IMAD R71, R26.reuse, c[0x0][0x2c4], R71 ;  /* 0x0000b1001a477a24 */ /* 0x040fe200078e0247 */
[----:B------:R-:W-:Y:S01]  /*2030*/  IADD3 R75, R65, R69, RZ ;  /* 0x00000045414b7210 */ /* 0x000fe20007ffe0ff */
[----:B------:R-:W-:Y:S01]  /*2040*/  IMAD.WIDE.U32 R66, R26, c[0x0][0x2c0], R66 ;  /* 0x0000b0001a427a25 */ /* 0x000fe200078e0042 */
[C---:B------:R-:W-:Y:S02]  /*2050*/  LEA R68, P1, R64.reuse, c[0x0][0x318], 0x2 ;  /* 0x0000c60040447a11 */ /* 0x040fe400078210ff */
[----:B------:R-:W-:Y:S02]  /*2060*/  MOV R65, c[0x0][0x174] ;  /* 0x00005d0000417a02 */ /* 0x000fe40000000f00 */
[----:B------:R-:W-:Y:S02]  /*2070*/  IADD3 R73, R67, R71, RZ ;  /* 0x0000004743497210 */ /* 0x000fe40007ffe0ff */
[----:B------:R-:W-:Y:S02]  /*2080*/  LEA.HI.X R69, R64, c[0x0][0x31c], R75, 0x2, P1 ;  /* 0x0000c70040457a11 */ /* 0x000fe400008f144b */
[----:B------:R-:W-:-:S02]  /*2090*/  LEA R67, R65, UR4, 0x8 ;  /* 0x0000000441437c11 */ /* 0x000fc4000f8e40ff */
[C---:B------:R-:W-:Y:S02]  /*20a0*/  LEA R70, P2, R66.reuse, c[0x0][0x320], 0x2 ;  /* 0x0000c80042467a11 */ /* 0x040fe400078410ff */
[----:B------:R-:W-:Y:S01]  /*20b0*/  IADD3 R128, P0, R51, R64, RZ ;  /* 0x0000004033807210 */ /* 0x000fe20007f1e0ff */
[----:B------:R-:W-:Y:S01]  /*20c0*/  IMAD.WIDE R64, R67, 0x4, R68 ;  /* 0x0000000443407825 */ /* 0x000fe200078e0244 */
[----:B------:R-:W-:Y:S02]  /*20d0*/  IADD3 R126, P1, R51, R66, RZ ;  /* 0x00000042337e7210 */ /* 0x000fe40007f3e0ff */
[----:B------:R-:W-:Y:S02]  /*20e0*/  LEA.HI.X R71, R66, c[0x0][0x324], R73, 0x2, P2 ;  /* 0x0000c90042477a11 */ /* 0x000fe400010f1449 */
[C---:B------:R-:W-:Y:S02]  /*20f0*/  IADD3.X R129, R72.reuse, R75, RZ, P0, !PT ;  /* 0x0000004b48817210 */ /* 0x040fe400007fe4ff */
[----:B------:R-:W-:Y:S01]  /*2100*/  IADD3.X R127, R72, R73, RZ, P1, !PT ;  /* 0x00000049487f7210 */ /* 0x000fe20000ffe4ff */
[----:B------:R-:W-:Y:S01]  /*2110*/  IMAD.WIDE R66, R67, 0x4, R70 ;  /* 0x0000000443427825 */ /* 0x000fe200078e0246 */
        /* <DEDUP_REMOVED lines=28> */
[----:B------:R-:W-:Y:S02]  /*22e0*/  MOV R51, RZ ;  /* 0x000000ff00337202 */ /* 0x000fe40000000f00 */
.L_x_7847:
[----:B------:R-:W-:Y:S01]  /*22f0*/  SHF.R.S32.HI R142, RZ, 0x1f, R141 ;  /* 0x0000001fff8e7819 */ /* 0x000fe2000001148d */
[----:B------:R-:W-:-:S04]  /*2300*/  IMAD.WIDE.U32 R64, R141, c[0x0][0x1a0], RZ ;  /* 0x000068008d407a25 */ /* 0x000fc800078e00ff */
[----:B------:R-:W-:Y:S01]  /*2310*/  IMAD R66, R142, c[0x0][0x1a0], RZ ;  /* 0x000068008e427a24 */ /* 0x000fe200078e02ff */
[----:B------:R-:W-:-:S03]  /*2320*/  LEA R77, P0, R64, R17, 0x2 ;  /* 0x00000011404d7211 */ /* 0x000fc600078010ff */
[----:B------:R-:W-:Y:S01]  /*2330*/  IMAD R67, R141, c[0x0][0x1a4], R66 ;  /* 0x000069008d437a24 */ /* 0x000fe200078e0242 */
[----:B------:R-:W-:-:S04]  /*2340*/  IADD3 R76, P1, R77, R2, RZ ;  /* 0x000000024d4c7210 */ /* 0x000fc80007f3e0ff */
[----:B------:R-:W-:-:S04]  /*2350*/  IADD3 R65, R65, R67, RZ ;  /* 0x0000004341417210 */ /* 0x000fc80007ffe0ff */
[----:B------:R-:W-:-:S04]  /*2360*/  LEA.HI.X R65, R64, R16, R65, 0x2, P0 ;  /* 0x0000001040417211 */ /* 0x000fc800000f1441 */
[----:B------:R-:W-:-:S05]  /*2370*/  IADD3.X R77, R65, R0, RZ, P1, !PT ;  /* 0x00000000414d7210 */ /* 0x000fca0000ffe4ff */
[----:B--2---:R-:W2:Y:S04]  /*2380*/  LDG.E.128 R64, [R76.64] ;  /* 0x000000064c407981 */ /* 0x004ea8000c1e1d00 */
[----:B---3--:R-:W3:Y:S01]  /*2390*/  LDG.E.128 R68, [R76.64+0x200] ;  /* 0x000200064c447981 */ /* 0x008ee2000c1e1d00 */
        /* <DEDUP_REMOVED lines=24> */
[----:B------:R-:W-:Y:S02]  /*2520*/  ISETP.NE.AND P0, PT, R11, RZ, PT ;  /* 0x000000ff0b00720c */ /* 0x000fe40003f05270 */
[C---:B------:R-:W-:Y:S01]  /*2530*/  IADD3 R85, R13.reuse, -0x1, RZ ;  /* 0xffffffff0d557810 */ /* 0x040fe20007ffe0ff */
[----:B-1----:R-:W1:Y:S01]  /*2540*/  LDS.128 R68, [R97+0x10] ;  /* 0x0000100061447984 */ /* 0x002e620000000c00 */
[----:B------:R-:W-:Y:S02]  /*2550*/  ISETP.LT.OR P2, PT, R13, 0x2, P0 ;  /* 0x000000020d00780c */ /* 0x000fe40000741670 */
[----:B------:R-:W-:-:S02]  /*2560*/  ISETP.NE.AND P1, PT, R18, RZ, PT ;  /* 0x000000ff1200720c */ /* 0x000fc40003f25270 */
[----:B------:R-:W-:-:S04]  /*2570*/  LEA.HI R84, R85, R85, RZ, 0x1 ;  /* 0x0000005555547211 */ /* 0x000fc800078f08ff */
[----:B------:R-:W-:Y:S01]  /*2580*/  LOP3.LUT R84, R84, 0xfffffe, RZ, 0xc0, !PT ;  /* 0x00fffffe54547812 */ /* 0x000fe200078ec0ff */
[----:B----4-:R-:W-:-:S04]  /*2590*/  FMUL.FTZ R148, R136, 1.4426950216293334961 ;  /* 0x3fb8aa3b88947820 */ /* 0x010fc80000410000 */
[----:B------:R-:W-:Y:S01]  /*25a0*/  FMUL.FTZ R143, R148, R135 ;  /* 0x00000087948f7220 */ /* 0x000fe20000410000 */
[----:B------:R-:W-:-:S05]  /*25b0*/  IADD3 R84, R85, -R84, RZ ;  /* 0x8000005455547210 */ /* 0x000fca0007ffe0ff */
[----:B------:R-:W4:Y:S01]  /*25c0*/  MUFU.EX2 R143, R143 ;  /* 0x0000008f008f7308 */ /* 0x000f220000000800 */
[----:B------:R-:W-:Y:S02]  /*25d0*/  IADD3 R82, R18, 0x200, RZ ;  /* 0x0000020012527810 */ /* 0x000fe40007ffe0ff */
[----:B0-----:R-:W-:Y:S02]  /*25e0*/  @!P2 IADD3 R64, R13, -0x2, RZ ;  /* 0xfffffffe0d40a810 */ /* 0x001fe40007ffe0ff */
[----:B------:R-:W-:-:S03]  /*25f0*/  @!P1 LEA R82, R84, R141, 0x8 ;  /* 0x0000008d54529211 */ /* 0x000fc600078e40ff */
[----:B------:R-:W-:Y:S01]  /*2600*/  @!P2 IMAD R145, R64, c[0x0][0x16c], R141 ;  /* 0x00005b004091aa24 */ /* 0x000fe200078e028d */
[----:B------:R-:W-:Y:S01]  /*2610*/  SHF.L.U32 R154, R82, 0x2, RZ ;  /* 0x00000002529a7819 */ /* 0x000fe200000006ff */
[----:B------:R-:W-:Y:S01]  /*2620*/  LDS.128 R64, [R97] ;  /* 0x0000000061407984 */ /* 0x000fe20000000c00 */
[----:B------:R-:W-:Y:S01]  /*2630*/  MOV R150, RZ ;  /* 0x000000ff00967202 */ /* 0x000fe20000000f00 */
[----:B------:R-:W-:-:S04]  /*2640*/  @!P2 IMAD.WIDE R144, R145, 0x8, R88 ;  /* 0x000000089190a825 */ /* 0x000fc800078e0258 */
[C---:B------:R-:W-:Y:S02]  /*2650*/  FMUL.FTZ R149, R148.reuse, R132 ;  /* 0x0000008494957220 */ /* 0x040fe40000410000 */
[C---:B------:R-:W-:Y:S02]  /*2660*/  FMUL.FTZ R152, R148.reuse, R140 ;  /* 0x0000008c94987220 */ /* 0x040fe40000410000 */
[-C--:B------:R-:W-:Y:S02]  /*2670*/  FMUL.FTZ R146, R148, R131.reuse ;  /* 0x0000008394927220 */ /* 0x080fe40000410000 */
[----:B------:R-:W0:Y:S08]  /*2680*/  MUFU.EX2 R149, R149 ;  /* 0x0000009500957308 */ /* 0x000e300000000800 */
[----:B------:R-:W0:Y:S08]  /*2690*/  MUFU.EX2 R152, R152 ;  /* 0x0000009800987308 */ /* 0x000e300000000800 */
[----:B------:R-:W0:Y:S01]  /*26a0*/  MUFU.EX2 R146, R146 ;  /* 0x0000009200927308 */ /* 0x000e220000000800 */
[----:B------:R-:W-:Y:S01]  /*26b0*/  FMUL.FTZ R157, R36, R131 ;  /* 0x00000083249d7220 */ /* 0x000fe20000410000 */
[----:B------:R-:W-:Y:S01]  /*26c0*/  BSSY B0, `(.L_x_7827) ;  /* 0x0000030000007945 */ /* 0x000fe20003800000 */
[----:B------:R-:W-:-:S02]  /*26d0*/  FMUL.FTZ R151, R38, R133 ;  /* 0x0000008526977220 */ /* 0x000fc40000410000 */
[----:B-1----:R-:W-:Y:S01]  /*26e0*/  FMUL.FTZ R157, R157, R68 ;  /* 0x000000449d9d7220 */ /* 0x002fe20000410000 */
[----:B--2---:R1:W-:Y:S04]  /*26f0*/  STS.128 [R12.X16+0x420], R72 ;  /* 0x000420480c007388 */ /* 0x0043e8000000cc00 */
[----:B---3--:R2:W-:Y:S01]  /*2700*/  STS.128 [R12.X16+0x620], R76 ;  /* 0x0006204c0c007388 */ /* 0x0085e2000000cc00 */
[----:B------:R-:W-:-:S06]  /*2710*/  NOP ;  /* 0x0000000000007918 */ /* 0x000fcc0000000000 */
[----:B------:R-:W3:Y:S04]  /*2720*/  LDS.128 R80, [R97+0x420] ;  /* 0x0004200061507984 */ /* 0x000ee80000000c00 */
[----:B------:R-:W0:Y:S04]  /*2730*/  LDS.128 R84, [R97+0x430] ;  /* 0x0004300061547984 */ /* 0x000e280000000c00 */
[----:B----4-:R4:W-:Y:S04]  /*2740*/  STS [R154+0x12b8], R143 ;  /* 0x0012b88f9a007388 */ /* 0x0109e80000000800 */
[----:B------:R-:W-:Y:S06]  /*2750*/  BAR.SYNC.DEFER_BLOCKING 0x0 ;  /* 0x0000000000007b1d */ /* 0x000fec0000010000 */
[----:B------:R0:W5:Y:S01]  /*2760*/  @!P2 LDG.E R150, [R144.64+0x4] ;  /* 0x000004069096a981 */ /* 0x000162000c1e1900 */
[----:B------:R-:W-:-:S13]  /*2770*/  ISETP.NE.AND P2, PT, R18, 0x1f, PT ;  /* 0x0000001f1200780c */ /* 0x000fda0003f45270 */
[----:B0-----:R0:W0:Y:S01]  /*2780*/  @P2 LDS R144, [R18.X4+0x1abc] ;  /* 0x001abc0012902984 */ /* 0x0010220000004800 */
[C---:B-1----:R-:W-:Y:S02]  /*2790*/  FMUL.FTZ R75, R148.reuse, R137 ;  /* 0x00000089944b7220 */ /* 0x042fe40000410000 */
[C---:B--2---:R-:W-:Y:S02]  /*27a0*/  FMUL.FTZ R76, R148.reuse, R130 ;  /* 0x00000082944c7220 */ /* 0x044fe40000410000 */
[----:B----4-:R-:W-:Y:S02]  /*27b0*/  FMUL.FTZ R154, R148, R133 ;  /* 0x00000085949a7220 */ /* 0x010fe40000410000 */
[----:B------:R-:W1:Y:S01]  /*27c0*/  MUFU.EX2 R75, R75 ;  /* 0x0000004b004b7308 */ /* 0x000e620000000800 */
[----:B---3--:R-:W-:-:S07]  /*27d0*/  FMUL.FTZ R145, R46, R82 ;  /* 0x000000522e917220 */ /* 0x008fce0000410000 */
[----:B------:R-:W2:Y:S01]  /*27e0*/  MUFU.EX2 R76, R76 ;  /* 0x0000004c004c7308 */ /* 0x000ea20000000800 */
[----:B------:R-:W-:-:S07]  /*27f0*/  FMUL.FTZ R72, R148, R134 ;  /* 0x0000008694487220 */ /* 0x000fce0000410000 */
[----:B------:R-:W3:Y:S01]  /*2800*/  MUFU.EX2 R154, R154 ;  /* 0x0000009a009a7308 */ /* 0x000ee20000000800 */
[----:B------:R-:W-:Y:S02]  /*2810*/  FMUL.FTZ R77, R32, R135 ;  /* 0x00000087204d7220 */ /* 0x000fe40000410000 */
[----:B------:R-:W-:Y:S02]  /*2820*/  FMUL.FTZ R82, R33, R134 ;  /* 0x0000008621527220 */ /* 0x000fe40000410000 */
[----:B------:R-:W-:Y:S02]  /*2830*/  FMUL.FTZ R86, R42, R86 ;  /* 0x000000562a567220 */ /* 0x000fe40000410000 */
[----:B------:R-:W-:Y:S02]  /*2840*/  FMUL.FTZ R87, R43, R87 ;  /* 0x000000572b577220 */ /* 0x000fe40000410000 */
[----:B------:R-:W-:Y:S02]  /*2850*/  FMUL.FTZ R73, R34, R137 ;  /* 0x0000008922497220 */ /* 0x000fe40000410000 */
[----:B------:R-:W-:Y:S01]  /*2860*/  FMUL.FTZ R74, R35, R140 ;  /* 0x0000008c234a7220 */ /* 0x000fe20000410000 */
[----:B------:R4:W0:Y:S01]  /*2870*/  MUFU.EX2 R78, R72 ;  /* 0x00000048004e7308 */ /* 0x0008220000000800 */
[----:B------:R-:W-:-:S02]  /*2880*/  FMUL.FTZ R153, R40, R84 ;  /* 0x0000005428997220 */ /* 0x000fc40000410000 */
[----:B------:R-:W-:Y:S02]  /*2890*/  FMUL.FTZ R147, R44, R80 ;  /* 0x000000502c937220 */ /* 0x000fe40000410000 */
[----:B------:R-:W-:Y:S02]  /*28a0*/  FMUL.FTZ R84, R77, R64 ;  /* 0x000000404d547220 */ /* 0x000fe40000410000 */
[----:B------:R-:W-:Y:S02]  /*28b0*/  FMUL.FTZ R161, R82, R65 ;  /* 0x0000004152a17220 */ /* 0x000fe40000410000 */
[----:B------:R-:W-:Y:S02]  /*28c0*/  FMUL.FTZ R80, R45, R81 ;  /* 0x000000512d507220 */ /* 0x000fe40000410000 */
[----:B------:R-:W-:Y:S02]  /*28d0*/  FMUL.FTZ R163, R47, R83 ;  /* 0x000000532fa37220 */ /* 0x000fe40000410000 */
[----:B------:R-:W-:-:S02]  /*28e0*/  FMUL.FTZ R85, R41, R85 ;  /* 0x0000005529557220 */ /* 0x000fc40000410000 */
[----:B----4-:R-:W-:Y:S02]  /*28f0*/  FMUL.FTZ R72, R37, R130 ;  /* 0x0000008225487220 */ /* 0x010fe40000410000 */
[----:B------:R-:W-:Y:S02]  /*2900*/  FMUL.FTZ R148, R39, R132 ;  /* 0x0000008427947220 */ /* 0x000fe40000410000 */
[----:B------:R-:W-:Y:S02]  /*2910*/  FMUL.FTZ R82, R73, R66 ;  /* 0x0000004249527220 */ /* 0x000fe40000410000 */
[----:B------:R-:W-:Y:S02]  /*2920*/  FMUL.FTZ R159, R74, R67 ;  /* 0x000000434a9f7220 */ /* 0x000fe40000410000 */
[----:B------:R-:W-:Y:S01]  /*2930*/  FFMA.FTZ R77, R149, R87, R86 ;  /* 0x00000057954d7223 */ /* 0x000fe20000010056 */
[----:B------:R-:W-:Y:S05]  /*2940*/  @P2 BRA `(.L_x_7828) ;  /* 0x0000007000002947 */ /* 0x000fea0003800000 */
[----:B0123--:R-:W-:Y:S01]  /*2950*/  ISETP.NE.AND P3, PT, R13, c[0x0][0x174], PT ;  /* 0x00005d000d007a0c */ /* 0x00ffe20003f65270 */
[----:B------:R-:W-:-:S12]  /*2960*/  HFMA2.MMA R144, -RZ, RZ, 1.875, 0 ;  /* 0x3f800000ff907435 */ /* 0x000fd800000001ff */
[----:B------:R-:W-:-:S04]  /*2970*/  @P3 LEA.HI R73, R13, R13, RZ, 0x1 ;  /* 0x0000000d0d493211 */ /* 0x000fc800078f08ff */
[----:B------:R-:W-:-:S04]  /*2980*/  @P3 LOP3.LUT R74, R73, 0xfffffe, RZ, 0xc0, !PT ;  /* 0x00fffffe494a3812 */ /* 0x000fc800078ec0ff */
[----:B------:R-:W-:-:S04]  /*2990*/  @P3 IADD3 R74, -R74, R13, RZ ;  /* 0x0000000d4a4a3210 */ /* 0x000fc80007ffe1ff */
[----:B------:R-:W-:-:S05]  /*29a0*/  @P3 LEA R74, R74, R141, 0x8 ;  /* 0x0000008d4a4a3211 */ /* 0x000fca00078e40ff */
[----:B------:R0:W1:Y:S02]  /*29b0*/  @P3 LDS R144, [R74.X4+0x12b8] ;  /* 0x0012b8004a903984 */ /* 0x0000640000004800 */
.L_x_7828:
[----:B0123--:R-:W-:Y:S05]  /*29c0*/  BSYNC B0 ;  /* 0x0000000000007941 */ /* 0x00ffea0003800000 */
.L_x_7827:
[----:B------:R-:W-:Y:S01]  /*29d0*/  FMUL.FTZ R73, R149, R144 ;  /* 0x0000009095497220 */ /* 0x000fe20000410000 */
[----:B------:R-:W-:Y:S01]  /*29e0*/  ISETP.NE.AND P4, PT, R11, 0x1f, PT ;  /* 0x0000001f0b00780c */ /* 0x000fe20003f85270 */
[----:B------:R-:W-:Y:S01]  /*29f0*/  FFMA.FTZ R77, R154, R77, R85 ;  /* 0x0000004d9a4d7223 */ /* 0x000fe20000010055 */
        /* <DEDUP_REMOVED lines=8> */
[-C--:B------:R-:W-:Y:S02]  /*2a80*/  FMUL.FTZ R74, R143, R78.reuse ;  /* 0x0000004e8f4a7220 */ /* 0x080fe40000410000 */
[----:B------:R-:W-:Y:S02]  /*2a90*/  FFMA.FTZ R72, R84, R78, R161 ;  /* 0x0000004e54487223 */ /* 0x000fe400000100a1 */
[C---:B------:R-:W-:Y:S02]  /*2aa0*/  FFMA.FTZ R79, R146.reuse, R79, R163 ;  /* 0x0000004f924f7223 */ /* 0x040fe400000100a3 */
[----:B------:R-:W-:Y:S02]  /*2ab0*/  FMUL.FTZ R77, R146, R77 ;  /* 0x0000004d924d7220 */ /* 0x000fe40000410000 */
[C---:B------:R-:W-:Y:S02]  /*2ac0*/  FMUL.FTZ R73, R75.reuse, R74 ;  /* 0x0000004a4b497220 */ /* 0x040fe40000410000 */
[----:B------:R-:W-:-:S02]  /*2ad0*/  FFMA.FTZ R72, R75, R72, R82 ;  /* 0x000000484b487223 */ /* 0x000fc40000010052 */
[C---:B------:R-:W-:Y:S02]  /*2ae0*/  FFMA.FTZ R79, R152.reuse, R79, R145 ;  /* 0x0000004f984f7223 */ /* 0x040fe40000010091 */
[C---:B------:R-:W-:Y:S02]  /*2af0*/  FMUL.FTZ R74, R152.reuse, R77 ;  /* 0x0000004d984a7220 */ /* 0x040fe40000410000 */
[C---:B------:R-:W-:Y:S02]  /*2b00*/  FFMA.FTZ R72, R152.reuse, R72, R159 ;  /* 0x0000004898487223 */ /* 0x040fe4000001009f */
[C---:B------:R-:W-:Y:S02]  /*2b10*/  FFMA.FTZ R79, R75.reuse, R79, R80 ;  /* 0x0000004f4b4f7223 */ /* 0x040fe40000010050 */
[----:B------:R-:W-:Y:S02]  /*2b20*/  FMUL.FTZ R73, R152, R73 ;  /* 0x0000004998497220 */ /* 0x000fe40000410000 */
[----:B------:R-:W-:-:S02]  /*2b30*/  FMUL.FTZ R77, R75, R74 ;  /* 0x0000004a4b4d7220 */ /* 0x000fc40000410000 */
[----:B------:R-:W-:Y:S02]  /*2b40*/  FFMA.FTZ R72, R146, R72, R157 ;  /* 0x0000004892487223 */ /* 0x000fe4000001009d */
[----:B------:R-:W-:Y:S02]  /*2b50*/  FFMA.FTZ R165, R78, R79, R147 ;  /* 0x0000004f4ea57223 */ /* 0x000fe40000010093 */
[----:B------:R-:W-:Y:S02]  /*2b60*/  FMUL.FTZ R73, R146, R73 ;  /* 0x0000004992497220 */ /* 0x000fe40000410000 */
[----:B------:R-:W-:Y:S01]  /*2b70*/  FMUL.FTZ R156, R78, R77 ;  /* 0x0000004d4e9c7220 */ /* 0x000fe20000410000 */
[----:B------:R-:W0:Y:S01]  /*2b80*/  SHFL.DOWN PT, R74, R165, 0x1, 0x1f ;  /* 0x08201f00a54a7f89 */ /* 0x000e2200000e0000 */
[----:B------:R-:W-:Y:S02]  /*2b90*/  FMUL.FTZ R151, R151, R70 ;  /* 0x0000004697977220 */ /* 0x000fe40000410000 */
[C---:B------:R-:W-:Y:S01]  /*2ba0*/  FFMA.FTZ R72, R76.reuse, R72, R155 ;  /* 0x000000484c487223 */ /* 0x040fe2000001009b */
[----:B------:R-:W1:Y:S01]  /*2bb0*/  SHFL.DOWN PT, R77, R156, 0x1, 0x1f ;  /* 0x08201f009c4d7f89 */ /* 0x000e6200000e0000 */
[----:B------:R-:W-:-:S02]  /*2bc0*/  FMUL.FTZ R73, R76, R73 ;  /* 0x000000494c497220 */ /* 0x000fc40000410000 */
        /* <DEDUP_REMOVED lines=57> */
[----:B-----5:R-:W-:Y:S04]  /*2f60*/  SHFL.IDX PT, R77, R150, RZ, 0x1f ;  /* 0x00001fff964d7589 */ /* 0x020fe800000e0000 */
[----:B------:R-:W-:Y:S04]  /*2f70*/  SHFL.UP PT, R158, R158, 0x1, RZ ;  /* 0x042000009e9e7989 */ /* 0x000fe800000e00ff */
[----:B------:R1:W2:Y:S04]  /*2f80*/  SHFL.UP PT, R164, R79, 0x1, RZ ;  /* 0x042000004fa47989 */ /* 0x0002a800000e00ff */
[----:B------:R-:W-:Y:S04]  /*2f90*/  SHFL.IDX PT, R162, R165, RZ, 0x1f ;  /* 0x00001fffa5a27589 */ /* 0x000fe800000e0000 */
[----:B------:R-:W3:Y:S01]  /*2fa0*/  SHFL.IDX PT, R74, R156, RZ, 0x1f ;  /* 0x00001fff9c4a7589 */ /* 0x000ee200000e0000 */
[----:B0-----:R-:W-:-:S04]  /*2fb0*/  @P2 FFMA.FTZ R81, R83, R81, R160 ;  /* 0x0000005153512223 */ /* 0x001fc800000100a0 */
[----:B-1----:R-:W-:-:S04]  /*2fc0*/  FFMA.FTZ R79, R81, R144, R87 ;  /* 0x00000090514f7223 */ /* 0x002fc80000010057 */
[----:B------:R-:W-:Y:S02]  /*2fd0*/  FFMA.FTZ R81, R149, R79, R86 ;  /* 0x0000004f95517223 */ /* 0x000fe40000010056 */
[----:B------:R-:W-:Y:S02]  /*2fe0*/  FMUL.FTZ R150, R79, R132 ;  /* 0x000000844f967220 */ /* 0x000fe40000410000 */
[----:B------:R-:W-:Y:S01]  /*2ff0*/  FFMA.FTZ R83, R154, R81, R85 ;  /* 0x000000519a537223 */ /* 0x000fe20000010055 */
[----:B------:R-:W-:Y:S01]  /*3000*/  P2R R85, PR, RZ, 0x20 ;  /* 0x00000020ff557803 */ /* 0x000fe20000000000 */
[----:B--2---:R-:W-:Y:S02]  /*3010*/  @P1 FFMA.FTZ R77, R164, R77, R158 ;  /* 0x0000004da44d1223 */ /* 0x004fe4000001009e */
[----:B------:R-:W-:Y:S02]  /*3020*/  FFMA.FTZ R85, R76, R83, R153 ;  /* 0x000000534c557223 */ /* 0x000fe40000010099 */
[----:B------:R-:W-:-:S02]  /*3030*/  FFMA.FTZ R77, R143, R77, R84 ;  /* 0x0000004d8f4d7223 */ /* 0x000fc40000010054 */
[----:B------:R-:W-:Y:S02]  /*3040*/  FFMA.FTZ R87, R146, R85, R163 ;  /* 0x0000005592577223 */ /* 0x000fe400000100a3 */
[----:B---3--:R-:W-:Y:S02]  /*3050*/  FFMA.FTZ R73, R74, R73, R162 ;  /* 0x000000494a497223 */ /* 0x008fe400000100a2 */
[----:B------:R-:W-:Y:S02]  /*3060*/  FFMA.FTZ R143, R152, R87, R145 ;  /* 0x00000057988f7223 */ /* 0x000fe40000010091 */
[----:B------:R-:W-:Y:S02]  /*3070*/  FMUL.FTZ R72, R74, R72 ;  /* 0x000000484a487220 */ /* 0x000fe40000410000 */
[----:B------:R-:W-:Y:S02]  /*3080*/  FFMA.FTZ R145, R75, R143, R80 ;  /* 0x0000008f4b917223 */ /* 0x000fe40000010050 */
[C---:B------:R-:W-:Y:S01]  /*3090*/  FFMA.FTZ R74, R78.reuse, R77, R161 ;  /* 0x0000004d4e4a7223 */ /* 0x040fe200000100a1 */
[----:B------:R0:W-:Y:S01]  /*30a0*/  @!P5 STS.64 [R141.X8+0x1b38], R72 ;  /* 0x001b38488d00d388 */ /* 0x0001e20000008a00 */
[----:B------:R-:W-:-:S02]  /*30b0*/  FFMA.FTZ R147, R78, R145, R147 ;  /* 0x000000914e937223 */ /* 0x000fc40000010093 */
[----:B------:R-:W-:Y:S02]  /*30c0*/  FADD.FTZ R80, -R161, R74 ;  /* 0x0000004aa1507221 */ /* 0x000fe40000010100 */
[----:B------:R-:W-:Y:S02]  /*30d0*/  FADD.FTZ R78, -R84, R77 ;  /* 0x0000004d544e7221 */ /* 0x000fe40000010100 */
[----:B------:R-:W-:Y:S02]  /*30e0*/  FMUL.FTZ R161, R147, R135 ;  /* 0x0000008793a17220 */ /* 0x000fe40000410000 */
[----:B------:R-:W-:Y:S02]  /*30f0*/  FFMA.FTZ R75, R75, R74, R82 ;  /* 0x0000004a4b4b7223 */ /* 0x000fe40000010052 */
[----:B------:R-:W-:Y:S02]  /*3100*/  FMUL.FTZ R144, R145, R134 ;  /* 0x0000008691907220 */ /* 0x000fe40000410000 */
[----:B0-----:R-:W-:-:S02]  /*3110*/  FFMA.FTZ R73, R78, R161, RZ ;  /* 0x000000a14e497223 */ /* 0x001fc400000100ff */
[----:B------:R-:W-:Y:S02]  /*3120*/  FMUL.FTZ R153, R81, R133 ;  /* 0x0000008551997220 */ /* 0x000fe40000410000 */
        /* <DEDUP_REMOVED lines=8> */
[----:B------:R-:W-:Y:S01]  /*31b0*/  FFMA.FTZ R159, R82, R165, R73 ;  /* 0x000000a5529f7223 */ /* 0x000fe20000010049 */
[----:B------:R1:W-:Y:S01]  /*31c0*/  STS [R9.X4+0x858], R160 ;  /* 0x000858a009007388 */ /* 0x0003e20000004800 */
[----:B0-----:R-:W-:Y:S02]  /*31d0*/  FMUL.FTZ R86, R87, R140 ;  /* 0x0000008c57567220 */ /* 0x001fe40000410000 */
[----:B------:R-:W-:Y:S02]  /*31e0*/  FMUL.FTZ R156, R83, R130 ;  /* 0x00000082539c7220 */ /* 0x000fe40000410000 */
[----:B------:R-:W-:-:S02]  /*31f0*/  FFMA.FTZ R73, R146, R72, R157 ;  /* 0x0000004892497223 */ /* 0x000fc4000001009d */
[----:B------:R-:W-:Y:S02]  /*3200*/  FMUL.FTZ R163, R85, R131 ;  /* 0x0000008355a37220 */ /* 0x000fe40000410000 */
[-C--:B------:R-:W-:Y:S02]  /*3210*/  FFMA.FTZ R159, R84, R86.reuse, R159 ;  /* 0x00000056549f7223 */ /* 0x080fe4000001009f */
[----:B-1----:R-:W-:Y:S02]  /*3220*/  FMUL.FTZ R160, R35, R86 ;  /* 0x0000005623a07220 */ /* 0x002fe40000410000 */
[----:B------:R-:W-:Y:S02]  /*3230*/  FMUL.FTZ R158, R37, R156 ;  /* 0x0000009c259e7220 */ /* 0x000fe40000410000 */
[----:B------:R-:W-:Y:S01]  /*3240*/  FADD.FTZ R86, -R157, R73 ;  /* 0x000000499d567221 */ /* 0x000fe20000010100 */
[----:B------:R-:W-:Y:S01]  /*3250*/  STS [R9.X4+0x84c], R160 ;  /* 0x00084ca009007388 */ /* 0x000fe20000004800 */
[----:B------:R-:W-:-:S02]  /*3260*/  FFMA.FTZ R76, R76, R73, R155 ;  /* 0x000000494c4c7223 */ /* 0x000fc4000001009b */
[-C--:B------:R-:W-:Y:S01]  /*3270*/  FMUL.FTZ R162, R36, R163.reuse ;  /* 0x000000a324a27220 */ /* 0x080fe20000410000 */
[----:B------:R0:W-:Y:S01]  /*3280*/  STS [R9.X4+0x854], R158 ;  /* 0x0008549e09007388 */ /* 0x0001e20000004800 */
[----:B------:R-:W-:Y:S02]  /*3290*/  FFMA.FTZ R163, R86, R163, R159 ;  /* 0x000000a356a37223 */ /* 0x000fe4000001009f */
[----:B------:R-:W-:Y:S01]  /*32a0*/  FFMA.FTZ R159, R154, R76, R151 ;  /* 0x0000004c9a9f7223 */ /* 0x000fe20000010097 */
[----:B------:R1:W-:Y:S01]  /*32b0*/  STS [R9.X4+0x850], R162 ;  /* 0x000850a209007388 */ /* 0x0003e20000004800 */
[----:B------:R-:W-:Y:S02]  /*32c0*/  FMUL.FTZ R152, R33, R144 ;  /* 0x0000009021987220 */ /* 0x000fe40000410000 */
[----:B------:R-:W-:Y:S02]  /*32d0*/  FMUL.FTZ R154, R32, R161 ;  /* 0x000000a1209a7220 */ /* 0x000fe40000410000 */
[----:B------:R-:W-:Y:S01]  /*32e0*/  FADD.FTZ R144, -R155, R76 ;  /* 0x0000004c9b907221 */ /* 0x000fe20000010100 */
[----:B------:R-:W-:Y:S01]  /*32f0*/  STS [R9.X4+0x844], R152 ;  /* 0x0008449809007388 */ /* 0x000fe20000004800 */
[----:B0-----:R-:W-:-:S02]  /*3300*/  FMUL.FTZ R158, R34, R165 ;  /* 0x000000a5229e7220 */ /* 0x001fc40000410000 */
[----:B------:R-:W-:Y:S01]  /*3310*/  FFMA.FTZ R160, R149, R159, R148 ;  /* 0x0000009f95a07223 */ /* 0x000fe20000010094 */
[----:B------:R-:W-:Y:S01]  /*3320*/  STS [R9.X4+0x840], R154 ;  /* 0x0008409a09007388 */ /* 0x000fe20000004800 */
[----:B------:R-:W-:Y:S01]  /*3330*/  IADD3 R149, R18, 0x20, RZ ;  /* 0x0000002012957810 */ /* 0x000fe20007ffe0ff */
[----:B------:R-:W-:Y:S02]  /*3340*/  FFMA.FTZ R163, R144, R156, R163 ;  /* 0x0000009c90a37223 */ /* 0x000fe400000100a3 */
[----:B------:R0:W-:Y:S01]  /*3350*/  STS [R9.X4+0x848], R158 ;  /* 0x0008489e09007388 */ /* 0x0001e20000004800 */
[----:B------:R-:W-:Y:S01]  /*3360*/  FADD.FTZ R146, -R151, R159 ;  /* 0x0000009f97927221 */ /* 0x000fe20000010100 */
[----:B------:R-:W-:Y:S01]  /*3370*/  LEA.HI.SX32 R149, R149, R18, 0x1b ;  /* 0x0000001295957211 */ /* 0x000fe200078fdaff */
[----:B------:R-:W-:Y:S01]  /*3380*/  FADD.FTZ R148, -R148, R160 ;  /* 0x000000a094947221 */ /* 0x000fe20000010100 */
[----:B------:R-:W-:Y:S01]  /*3390*/  BAR.SYNC.DEFER_BLOCKING 0x0 ;  /* 0x0000000000007b1d */ /* 0x000fe20000010000 */
[----:B------:R-:W-:-:S02]  /*33a0*/  FFMA.FTZ R157, R146, R153, R163 ;  /* 0x00000099929d7223 */ /* 0x000fc400000100a3 */
[----:B-1----:R-:W-:Y:S02]  /*33b0*/  FMUL.FTZ R162, R148, R150 ;  /* 0x0000009694a27220 */ /* 0x002fe40000410000 */
[----:B------:R-:W-:Y:S02]  /*33c0*/  FMUL.FTZ R164, R40, R73 ;  /* 0x0000004928a47220 */ /* 0x000fe40000410000 */
[----:B0-----:R-:W-:Y:S01]  /*33d0*/  FMUL.FTZ R158, R44, R77 ;  /* 0x0000004d2c9e7220 */ /* 0x001fe20000410000 */
[----:B------:R-:W-:Y:S01]  /*33e0*/  LEA R77, R13, R18, 0x8 ;  /* 0x000000120d4d7211 */ /* 0x000fe200078e40ff */
[----:B------:R-:W-:Y:S02]  /*33f0*/  FADD.FTZ R157, R157, R162 ;  /* 0x000000a29d9d7221 */ /* 0x000fe40000010000 */
[----:B------:R-:W-:Y:S01]  /*3400*/  FMUL.FTZ R162, R46, R75 ;  /* 0x0000004b2ea27220 */ /* 0x000fe20000410000 */
[----:B------:R-:W-:Y:S01]  /*3410*/  IADD3 R77, R77, -0x100, RZ ;  /* 0xffffff004d4d7810 */ /* 0x000fe20007ffe0ff */
[----:B------:R-:W-:-:S02]  /*3420*/  FMUL.FTZ R74, R45, R74 ;  /* 0x0000004a2d4a7220 */ /* 0x000fc40000410000 */
[----:B------:R-:W-:Y:S02]  /*3430*/  FMUL.FTZ R72, R47, R72 ;  /* 0x000000482f487220 */ /* 0x000fe40000410000 */
[----:B------:R-:W-:Y:S02]  /*3440*/  FMUL.FTZ R76, R41, R76 ;  /* 0x0000004c294c7220 */ /* 0x000fe40000410000 */
[----:B------:R-:W-:Y:S01]  /*3450*/  FMUL.FTZ R73, R42, R159 ;  /* 0x0000009f2a497220 */ /* 0x000fe20000410000 */
[----:B------:R-:W-:Y:S01]  /*3460*/  SHF.L.U32 R159, R139, 0x2, RZ ;  /* 0x000000028b9f7819 */ /* 0x000fe200000006ff */
        /* <DEDUP_REMOVED lines=12> */
[----:B-1----:R-:W-:-:S02]  /*3530*/  IADD3 R158, -R77, c[0x0][0x168], RZ ;  /* 0x00005a004d9e7a10 */ /* 0x002fc40007ffe1ff */
[----:B------:R-:W-:Y:S01]  /*3540*/  SHF.L.U64.HI R77, R139, 0x2, R138 ;  /* 0x000000028b4d7819 */ /* 0x000fe2000001028a */
[----:B------:R1:W-:Y:S01]  /*3550*/  STS [R9.X4+0xc6c], R72 ;  /* 0x000c6c4809007388 */ /* 0x0003e20000004800 */
[----:B------:R-:W-:-:S03]  /*3560*/  ISETP.GE.AND P0, PT, R158, 0x1, PT ;  /* 0x000000019e00780c */ /* 0x000fc60003f06270 */
[----:B------:R1:W-:Y:S01]  /*3570*/  STS [R9.X4+0xc70], R164 ;  /* 0x000c70a409007388 */ /* 0x0003e20000004800 */
[C---:B------:R-:W-:Y:S02]  /*3580*/  IMAD R160, R77.reuse, c[0x0][0x2b0], RZ ;  /* 0x0000ac004da07a24 */ /* 0x040fe400078e02ff */
[----:B--2---:R-:W-:Y:S01]  /*3590*/  IMAD R162, R77, c[0x0][0x2d0], RZ ;  /* 0x0000b4004da27a24 */ /* 0x004fe200078e02ff */
        /* <DEDUP_REMOVED lines=20> */
.L_x_7830:
[----:B01-34-:R-:W-:Y:S05]  /*36e0*/  BSYNC B0 ;  /* 0x0000000000007941 */ /* 0x01bfea0003800000 */
.L_x_7829:
[----:B------:R-:W0:Y:S01]  /*36f0*/  LDS R149, [R149.X4+0xce0] ;  /* 0x000ce00095957984 */ /* 0x000e220000004800 */
        /* <DEDUP_REMOVED lines=11> */
[----:B------:R-:W-:-:S04]  /*37b0*/  IMAD.WIDE.U32 R74, R159, c[0x0][0x2b0], R124 ;  /* 0x0000ac009f4a7a25 */ /* 0x000fc800078e007c */
[----:B------:R-:W-:Y:S01]  /*37c0*/  IMAD.WIDE.U32 R72, R159, c[0x0][0x2d0], R122 ;  /* 0x0000b4009f487a25 */ /* 0x000fe200078e007a */
[----:B------:R-:W-:-:S04]  /*37d0*/  IADD3 R75, R75, R77, RZ ;  /* 0x0000004d4b4b7210 */ /* 0x000fc80007ffe0ff */
[----:B------:R-:W-:Y:S01]  /*37e0*/  IADD3 R73, R73, R161, RZ ;  /* 0x000000a149497210 */ /* 0x000fe20007ffe0ff */
[----:B------:R1:W-:Y:S04]  /*37f0*/  RED.E.ADD.F32.FTZ.RN.STRONG.GPU [R74.64], R156 ;  /* 0x0000009c4a00798e */ /* 0x0003e8000c10e786 */
[----:B0-----:R1:W-:Y:S02]  /*3800*/  RED.E.ADD.F32.FTZ.RN.STRONG.GPU [R72.64], R149 ;  /* 0x000000954800798e */ /* 0x0013e4000c10e786 */
.L_x_7832:
[----:B------:R-:W-:Y:S05]  /*3810*/  BSYNC B0 ;  /* 0x0000000000007941 */ /* 0x000fea0003800000 */
.L_x_7831:
[----:B01----:R0:W1:Y:S01]  /*3820*/  LDS R149, [R8.X4+0xd60] ;  /* 0x000d600008957984 */ /* 0x0030620000004800 */
        /* <DEDUP_REMOVED lines=8> */
.L_x_7834:
[----:B------:R-:W-:Y:S05]  /*38b0*/  BSYNC B0 ;  /* 0x0000000000007941 */ /* 0x000fea0003800000 */
.L_x_7833:
        /* <DEDUP_REMOVED lines=9> */
.L_x_7836:
[----:B------:R-:W-:Y:S05]  /*3950*/  BSYNC B0 ;  /* 0x0000000000007941 */ /* 0x000fea0003800000 */
.L_x_7835:
        /* <DEDUP_REMOVED lines=9> */
.L_x_7838:
[----:B------:R-:W-:Y:S05]  /*39f0*/  BSYNC B0 ;  /* 0x0000000000007941 */ /* 0x000fea0003800000 */
.L_x_7837:
        /* <DEDUP_REMOVED lines=9> */
.L_x_7840:
[----:B------:R-:W-:Y:S05]  /*3a90*/  BSYNC B0 ;  /* 0x0000000000007941 */ /* 0x000fea0003800000 */
.L_x_7839:
        /* <DEDUP_REMOVED lines=9> */
.L_x_7842:
[----:B------:R-:W-:Y:S05]  /*3b30*/  BSYNC B0 ;  /* 0x0000000000007941 */ /* 0x000fea0003800000 */
.L_x_7841:
        /* <DEDUP_REMOVED lines=9> */
.L_x_7844:
[----:B------:R-:W-:Y:S05]  /*3bd0*/  BSYNC B0 ;  /* 0x0000000000007941 */ /* 0x000fea0003800000 */
.L_x_7843:
[----:B------:R-:W5:Y:S01]  /*3be0*/  SHFL.DOWN P0, R76, R157, 0x1, 0x1f ;  /* 0x08201f009d4c7f89 */ /* 0x000f620000000000 */
[-C--:B0-----:R-:W-:Y:S01]  /*3bf0*/  FMUL.FTZ R75, R136, R81.reuse ;  /* 0x00000051884b7220 */ /* 0x081fe20000410000 */
        /* <DEDUP_REMOVED lines=11> */
[C---:B------:R-:W-:Y:S02]  /*3cb0*/  FMUL.FTZ R77, R136.reuse, R79 ;  /* 0x0000004f884d7220 */ /* 0x040fe40000410000 */
[C---:B------:R-:W-:Y:S02]  /*3cc0*/  FMUL.FTZ R85, R136.reuse, R85 ;  /* 0x0000005588557220 */ /* 0x040fe40000410000 */
[----:B-----5:R-:W-:Y:S02]  /*3cd0*/  @P0 FADD R76, R157, R76 ;  /* 0x0000004c9d4c0221 */ /* 0x020fe40000000000 */
[C---:B------:R-:W-:Y:S02]  /*3ce0*/  FMUL.FTZ R69, R136.reuse, R87 ;  /* 0x0000005788457220 */ /* 0x040fe40000410000 */
[C---:B------:R-:W-:Y:S01]  /*3cf0*/  FMUL.FTZ R143, R136.reuse, R143 ;  /* 0x0000008f888f7220 */ /* 0x040fe20000410000 */
[----:B----4-:R-:W0:Y:S01]  /*3d00*/  SHFL.DOWN P0, R149, R76, 0x2, 0x1f ;  /* 0x08401f004c957f89 */ /* 0x010e220000000000 */
        /* <DEDUP_REMOVED lines=13> */
[----:B------:R-:W-:Y:S02]  /*3de0*/  FADD.FTZ R49, R64, R49 ;  /* 0x0000003140317221 */ /* 0x000fe40000010000 */
        /* <DEDUP_REMOVED lines=36> */
.L_x_7846:
[----:B0-----:R-:W-:Y:S05]  /*4030*/  BSYNC B0 ;  /* 0x0000000000007941 */ /* 0x001fea0003800000 */
.L_x_7845:
[----:B------:R-:W-:Y:S02]  /*4040*/  IADD3 R141, R141, 0x1, RZ ;  /* 0x000000018d8d7810 */ /* 0x000fe40007ffe0ff */
[----:B------:R-:W-:Y:S02]  /*4050*/  IADD3 R139, P1, R139, 0x1, RZ ;  /* 0x000000018b8b7810 */ /* 0x000fe40007f3e0ff */
[----:B------:R-:W-:Y:S02]  /*4060*/  ISETP.GE.AND P0, PT, R141, c[0x0][0x16c], PT ;  /* 0x00005b008d007a0c */ /* 0x000fe40003f06270 */
[----:B------:R-:W-:-:S11]  /*4070*/  IADD3.X R138, RZ, R138, RZ, P1, !PT ;  /* 0x0000008aff8a7210 */ /* 0x000fd60000ffe4ff */
[----:B------:R-:W-:Y:S01]  /*4080*/  @P0 CALL.REL.NOINC `(.L_x_7826) ;  /* 0x0000001000000944 */ /* 0x000fe20003c00000 */
[----:B------:R-:W-:Y:S05]  /*4090*/  BRA `(.L_x_7847) ;  /* 0xffffe25000007947 */ /* 0x000fea000383ffff */
.L_x_7826:
        /* <DEDUP_REMOVED lines=10> */
[----:B------:R-:W-:-:S03]  /*4140*/  UIADD3 UR4, UR4, -0x100, URZ ;  /* 0xffffff0004047890 */ /* 0x000fc6000fffe03f */
[----:B------:R-:W-:-:S04]  /*4150*/  SHF.L.U32 R64, R69, 0x8, RZ ;  /* 0x0000000845407819 */ /* 0x000fc800000006ff */
[----:B------:R-:W-:Y:S01]  /*4160*/  SHF.R.S32.HI R65, RZ, 0x1f, R64 ;  /* 0x0000001fff417819 */ /* 0x000fe20000011440 */
[----:B----4-:R0:W-:Y:S04]  /*4170*/  STS.128 [R12.X16], R32 ;  /* 0x000000200c007388 */ /* 0x0101e8000000cc00 */
[----:B-----5:R4:W-:Y:S01]  /*4180*/  STS.128 [R12.X16+0x200], R36 ;  /* 0x000200240c007388 */ /* 0x0209e2000000cc00 */
[----:B------:R-:W-:-:S06]  /*4190*/  NOP ;  /* 0x0000000000007918 */ /* 0x000fcc0000000000 */
[----:B------:R-:W5:Y:S04]  /*41a0*/  LDS.128 R40, [R97+0x10] ;  /* 0x0000100061287984 */ /* 0x000f680000000c00 */
[----:B------:R-:W1:Y:S01]  /*41b0*/  LDS.128 R44, [R97] ;  /* 0x00000000612c7984 */ /* 0x000e620000000c00 */
[----:B0-----:R-:W-:-:S03]  /*41c0*/  IMAD R33, R28, c[0x0][0x2d8], RZ ;  /* 0x0000b6001c217a24 */ /* 0x001fc600078e02ff */
[----:B------:R-:W-:Y:S01]  /*41d0*/  BAR.SYNC.DEFER_BLOCKING 0x0 ;  /* 0x0000000000007b1d */ /* 0x000fe20000010000 */
[C---:B----4-:R-:W-:Y:S02]  /*41e0*/  IMAD R37, R30.reuse, c[0x0][0x2dc], R33 ;  /* 0x0000b7001e257a24 */ /* 0x050fe400078e0221 */
[----:B------:R-:W-:-:S04]  /*41f0*/  IMAD.WIDE.U32 R32, R30, c[0x0][0x2d8], R64 ;  /* 0x0000b6001e207a25 */ /* 0x000fc800078e0040 */
[----:B------:R-:W-:Y:S01]  /*4200*/  IMAD.WIDE.U32 R64, R30, c[0x0][0x2f8], R64 ;  /* 0x0000be001e407a25 */ /* 0x000fe200078e0040 */
[----:B------:R-:W-:-:S03]  /*4210*/  IADD3 R33, R33, R37, RZ ;  /* 0x0000002521217210 */ /* 0x000fc60007ffe0ff */
[----:B------:R-:W-:Y:S02]  /*4220*/  IMAD R37, R95, c[0x0][0x2e0], RZ ;  /* 0x0000b8005f257a24 */ /* 0x000fe400078e02ff */
[----:B------:R-:W-:Y:S01]  /*4230*/  IMAD.WIDE.U32 R32, R96, c[0x0][0x2e0], R32 ;  /* 0x0000b80060207a25 */ /* 0x000fe200078e0020 */
[----:B------:R0:W-:Y:S04]  /*4240*/  STS.128 [R97], R60 ;  /* 0x0000003c61007388 */ /* 0x0001e80000000c00 */
[----:B------:R-:W-:Y:S01]  /*4250*/  STS.128 [R97+0x10], R56 ;  /* 0x0000103861007388 */ /* 0x000fe20000000c00 */
[--C-:B-----5:R-:W-:Y:S02]  /*4260*/  FADD.FTZ R40, R40, R31.reuse ;  /* 0x0000001f28287221 */ /* 0x120fe40000010000 */
[----:B------:R-:W-:-:S02]  /*4270*/  FADD.FTZ R41, R41, R31 ;  /* 0x0000001f29297221 */ /* 0x000fc40000010000 */
[--C-:B------:R-:W-:Y:S01]  /*4280*/  FADD.FTZ R42, R42, R31.reuse ;  /* 0x0000001f2a2a7221 */ /* 0x100fe20000010000 */
[----:B------:R-:W-:Y:S01]  /*4290*/  FSETP.GTU.FTZ.AND P5, PT, R40, 20, PT ;  /* 0x41a000002800780b */ /* 0x000fe20003fbc000 */
[--C-:B-1----:R-:W-:Y:S01]  /*42a0*/  FADD.FTZ R36, R44, R31.reuse ;  /* 0x0000001f2c247221 */ /* 0x102fe20000010000 */
[----:B------:R-:W-:Y:S01]  /*42b0*/  FSETP.GTU.FTZ.AND P0, PT, R41, 20, PT ;  /* 0x41a000002900780b */ /* 0x000fe20003f1c000 */
[----:B------:R-:W-:Y:S01]  /*42c0*/  FADD.FTZ R38, R43, R31 ;  /* 0x0000001f2b267221 */ /* 0x000fe20000010000 */
[----:B------:R-:W-:Y:S01]  /*42d0*/  FSETP.GTU.FTZ.AND P1, PT, R42, 20, PT ;  /* 0x41a000002a00780b */ /* 0x000fe20003f3c000 */
[----:B------:R-:W-:Y:S01]  /*42e0*/  IMAD R43, R96, c[0x0][0x2e4], R37 ;  /* 0x0000b900602b7a24 */ /* 0x000fe200078e0225 */
[----:B------:R-:W-:Y:S01]  /*42f0*/  FSETP.GTU.FTZ.AND P3, PT, R36, 20, PT ;  /* 0x41a000002400780b */ /* 0x000fe20003f7c000 */
[--C-:B------:R-:W-:Y:S01]  /*4300*/  FADD.FTZ R46, R46, R31.reuse ;  /* 0x0000001f2e2e7221 */ /* 0x100fe20000010000 */
[----:B------:R-:W-:Y:S01]  /*4310*/  FSETP.GTU.FTZ.AND P2, PT, R38, 20, PT ;  /* 0x41a000002600780b */ /* 0x000fe20003f5c000 */
[----:B------:R-:W-:Y:S01]  /*4320*/  FADD.FTZ R47, R47, R31 ;  /* 0x0000001f2f2f7221 */ /* 0x000fe20000010000 */
[----:B------:R-:W-:-:S03]  /*4330*/  IADD3 R43, R33, R43, RZ ;  /* 0x0000002b212b7210 */ /* 0x000fc60007ffe0ff */
[----:B------:R-:W-:Y:S02]  /*4340*/  @!P5 FMUL.FTZ R34, R40, -1.4426950216293334961 ;  /* 0xbfb8aa3b2822d820 */ /* 0x000fe40000410000 */
[----:B------:R-:W-:Y:S01]  /*4350*/  @!P0 FMUL.FTZ R35, R41, -1.4426950216293334961 ;  /* 0xbfb8aa3b29238820 */ /* 0x000fe20000410000 */
[C---:B------:R-:W-:Y:S01]  /*4360*/  LEA R41, P4, R32.reuse, c[0x0][0x330], 0x2 ;  /* 0x0000cc0020297a11 */ /* 0x040fe200078810ff */
[----:B------:R-:W-:Y:S02]  /*4370*/  FADD.FTZ R40, R45, R31 ;  /* 0x0000001f2d287221 */ /* 0x000fe40000010000 */
[----:B------:R-:W1:Y:S01]  /*4380*/  @!P5 MUFU.EX2 R34, R34 ;  /* 0x000000220022d308 */ /* 0x000e620000000800 */
[----:B------:R-:W-:Y:S01]  /*4390*/  LEA.HI.X R43, R32, c[0x0][0x334], R43, 0x2, P4 ;  /* 0x0000cd00202b7a11 */ /* 0x000fe200020f142b */
[----:B------:R-:W-:Y:S01]  /*43a0*/  @!P1 FMUL.FTZ R33, R42, -1.4426950216293334961 ;  /* 0xbfb8aa3b2a219820 */ /* 0x000fe20000410000 */
[----:B------:R-:W-:Y:S01]  /*43b0*/  IADD3 R44, P6, R41, R2, RZ ;  /* 0x00000002292c7210 */ /* 0x000fe20007fde0ff */
[----:B------:R-:W-:Y:S01]  /*43c0*/  @!P3 FMUL.FTZ R32, R36, -1.4426950216293334961 ;  /* 0xbfb8aa3b2420b820 */ /* 0x000fe20000410000 */
[----:B------:R-:W-:Y:S01]  /*43d0*/  FSETP.GTU.FTZ.AND P4, PT, R40, 20, PT ;  /* 0x41a000002800780b */ /* 0x000fe20003f9c000 */
[----:B------:R-:W-:Y:S01]  /*43e0*/  @!P2 FMUL.FTZ R38, R38, -1.4426950216293334961 ;  /* 0xbfb8aa3b2626a820 */ /* 0x000fe20000410000 */
[----:B------:R-:W-:Y:S01]  /*43f0*/  IADD3.X R45, R43, R0, RZ, P6, !PT ;  /* 0x000000002b2d7210 */ /* 0x000fe200037fe4ff */
[----:B------:R-:W-:Y:S01]  /*4400*/  @!P0 MUFU.EX2 R35, R35 ;  /* 0x0000002300238308 */ /* 0x000fe20000000800 */
[----:B------:R-:W-:Y:S01]  /*4410*/  FSETP.GTU.FTZ.AND P6, PT, R47, 20, PT ;  /* 0x41a000002f00780b */ /* 0x000fe20003fdc000 */
[----:B-1----:R-:W-:-:S06]  /*4420*/  @!P5 FADD.FTZ R34, R34, 1 ;  /* 0x3f8000002222d421 */ /* 0x002fcc0000010000 */
[----:B------:R1:W-:Y:S08]  /*4430*/  @!P1 MUFU.EX2 R39, R33 ;  /* 0x0000002100279308 */ /* 0x0003f00000000800 */
[----:B------:R-:W4:Y:S01]  /*4440*/  @!P5 MUFU.RCP R37, R34 ;  /* 0x000000220025d308 */ /* 0x000f220000001000 */
[----:B-1----:R-:W-:-:S07]  /*4450*/  @!P4 FMUL.FTZ R33, R40, -1.4426950216293334961 ;  /* 0xbfb8aa3b2821c820 */ /* 0x002fce0000410000 */
[----:B------:R-:W1:Y:S01]  /*4460*/  @!P3 MUFU.EX2 R36, R32 ;  /* 0x000000200024b308 */ /* 0x000e620000000800 */
[----:B----4-:R-:W-:Y:S01]  /*4470*/  @!P5 FMUL.FTZ R48, R48, R37 ;  /* 0x000000253030d220 */ /* 0x010fe20000410000 */
[----:B------:R-:W-:-:S06]  /*4480*/  FSETP.GTU.FTZ.AND P5, PT, R46, 20, PT ;  /* 0x41a000002e00780b */ /* 0x000fcc0003fbc000 */
[----:B------:R4:W5:Y:S01]  /*4490*/  @!P2 MUFU.EX2 R66, R38 ;  /* 0x000000260042a308 */ /* 0x0009620000000800 */
[----:B-1----:R-:W-:-:S07]  /*44a0*/  @!P3 FADD.FTZ R40, R36, 1 ;  /* 0x3f8000002428b421 */ /* 0x002fce0000010000 */
[----:B------:R1:W2:Y:S01]  /*44b0*/  @!P4 MUFU.EX2 R41, R33 ;  /* 0x000000210029c308 */ /* 0x0002a20000000800 */
[----:B----4-:R-:W-:Y:S02]  /*44c0*/  @!P6 FMUL.FTZ R38, R47, -1.4426950216293334961 ;  /* 0xbfb8aa3b2f26e820 */ /* 0x010fe40000410000 */
[----:B------:R-:W-:Y:S02]  /*44d0*/  @!P1 FADD.FTZ R47, R39, 1 ;  /* 0x3f800000272f9421 */ /* 0x000fe40000010000 */
[----:B------:R-:W-:Y:S02]  /*44e0*/  @!P5 FMUL.FTZ R37, R46, -1.4426950216293334961 ;  /* 0xbfb8aa3b2e25d820 */ /* 0x000fe40000410000 */
[----:B------:R-:W-:Y:S01]  /*44f0*/  @!P0 FADD.FTZ R46, R35, 1 ;  /* 0x3f800000232e8421 */ /* 0x000fe20000010000 */
[----:B------:R-:W4:Y:S01]  /*4500*/  @!P6 MUFU.EX2 R43, R38 ;  /* 0x00000026002be308 */ /* 0x000f220000000800 */
[----:B------:R-:W-:-:S06]  /*4510*/  NOP ;  /* 0x0000000000007918 */ /* 0x000fcc0000000000 */
[----:B-1----:R-:W1:Y:S01]  /*4520*/  LDS.128 R32, [R12.X16] ;  /* 0x000000000c207984 */ /* 0x002e62000000cc00 */
[----:B------:R3:W0:Y:S01]  /*4530*/  @!P5 MUFU.EX2 R42, R37 ;  /* 0x00000025002ad308 */ /* 0x0006220000000800 */
[----:B-----5:R-:W-:Y:S02]  /*4540*/  @!P2 FADD.FTZ R66, R66, 1 ;  /* 0x3f8000004242a421 */ /* 0x020fe40000010000 */
[----:B--2---:R-:W-:Y:S02]  /*4550*/  @!P4 FADD.FTZ R41, R41, 1 ;  /* 0x3f8000002929c421 */ /* 0x004fe40000010000 */
[----:B----4-:R-:W-:Y:S01]  /*4560*/  @!P6 FADD.FTZ R43, R43, 1 ;  /* 0x3f8000002b2be421 */ /* 0x010fe20000010000 */
[----:B---3--:R-:W2:Y:S02]  /*4570*/  LDS.128 R36, [R12.X16+0x200] ;  /* 0x000200000c247984 */ /* 0x008ea4000000cc00 */
[----:B------:R-:W3:Y:S01]  /*4580*/  @!P0 MUFU.RCP R68, R46 ;  /* 0x0000002e00448308 */ /* 0x000ee20000001000 */
[----:B0-----:R-:W-:-:S07]  /*4590*/  @!P5 FADD.FTZ R42, R42, 1 ;  /* 0x3f8000002a2ad421 */ /* 0x001fce0000010000 */
[----:B------:R-:W0:Y:S08]  /*45a0*/  @!P1 MUFU.RCP R47, R47 ;  /* 0x0000002f002f9308 */ /* 0x000e300000001000 */
[----:B------:R-:W4:Y:S01]  /*45b0*/  @!P3 MUFU.RCP R67, R40 ;  /* 0x000000280043b308 */ /* 0x000f220000001000 */
[----:B---3--:R-:W-:-:S07]  /*45c0*/  @!P0 FMUL.FTZ R49, R49, R68 ;  /* 0x0000004431318220 */ /* 0x008fce0000410000 */
[----:B------:R-:W3:Y:S01]  /*45d0*/  @!P4 MUFU.RCP R60, R41 ;  /* 0x00000029003cc308 */ /* 0x000ee20000001000 */
[----:B0-----:R-:W-:Y:S01]  /*45e0*/  @!P1 FMUL.FTZ R50, R50, R47 ;  /* 0x0000002f32329220 */ /* 0x001fe20000410000 */
[----:B------:R-:W-:Y:S01]  /*45f0*/  IADD3 R25, P1, R25, -0x400, RZ ;  /* 0xfffffc0019197810 */ /* 0x000fe20007f3e0ff */
[----:B------:R-:W-:Y:S01]  /*4600*/  IMAD R47, R28, c[0x0][0x2f8], RZ ;  /* 0x0000be001c2f7a24 */ /* 0x000fe200078e02ff */
[----:B-1----:R-:W-:Y:S02]  /*4610*/  STG.E.128 [R44.64], R32 ;  /* 0x000000202c007986 */ /* 0x002fe4000c101d06 */
[----:B------:R-:W-:Y:S01]  /*4620*/  IADD3.X R23, R23, -0x1, RZ, P1, !PT ;  /* 0xffffffff17177810 */ /* 0x000fe20000ffe4ff */
[----:B------:R-:W-:Y:S01]  /*4630*/  IMAD R47, R30, c[0x0][0x2fc], R47 ;  /* 0x0000bf001e2f7a24 */ /* 0x000fe200078e022f */
[----:B------:R-:W0:Y:S01]  /*4640*/  @!P5 MUFU.RCP R57, R42 ;  /* 0x0000002a0039d308 */ /* 0x000e220000001000 */
[----:B----4-:R-:W-:Y:S01]  /*4650*/  @!P3 FMUL.FTZ R52, R52, R67 ;  /* 0x000000433434b220 */ /* 0x010fe20000410000 */
[----:B------:R-:W-:-:S02]  /*4660*/  IADD3 R15, P3, R15, -0x400, RZ ;  /* 0xfffffc000f0f7810 */ /* 0x000fc40007f7e0ff */
[----:B------:R-:W-:Y:S01]  /*4670*/  IADD3 R65, R65, R47, RZ ;  /* 0x0000002f41417210 */ /* 0x000fe20007ffe0ff */
[----:B------:R-:W-:Y:S01]  /*4680*/  FADD.FTZ R20, R52, R20 ;  /* 0x0000001434147221 */ /* 0x000fe20000010000 */
[----:B------:R-:W-:Y:S01]  /*4690*/  IADD3.X R14, R14, -0x1, RZ, P3, !PT ;  /* 0xffffffff0e0e7810 */ /* 0x000fe20001ffe4ff */
[----:B--2---:R1:W-:Y:S01]  /*46a0*/  STG.E.128 [R44.64+0x200], R36 ;  /* 0x000200242c007986 */ /* 0x0043e2000c101d06 */
[----:B------:R-:W2:Y:S01]  /*46b0*/  @!P6 MUFU.RCP R46, R43 ;  /* 0x0000002b002ee308 */ /* 0x000ea20000001000 */
[----:B---3--:R-:W-:Y:S02]  /*46c0*/  @!P4 FMUL.FTZ R53, R53, R60 ;  /* 0x0000003c3535c220 */ /* 0x008fe40000410000 */
[----:B------:R-:W-:Y:S01]  /*46d0*/  BAR.SYNC.DEFER_BLOCKING 0x0 ;  /* 0x0000000000007b1d */ /* 0x000fe20000010000 */
[----:B------:R-:W-:Y:S01]  /*46e0*/  IADD3 R29, P4, R29, -0x400, RZ ;  /* 0xfffffc001d1d7810 */ /* 0x000fe20007f9e0ff */
[----:B0-----:R-:W-:-:S04]  /*46f0*/  @!P5 FMUL.FTZ R54, R54, R57 ;  /* 0x000000393636d220 */ /* 0x001fc80000410000 */
[----:B------:R-:W0:Y:S01]  /*4700*/  @!P2 MUFU.RCP R66, R66 ;  /* 0x000000420042a308 */ /* 0x000e220000001000 */
[----:B------:R-:W-:Y:S02]  /*4710*/  IADD3 R21, P5, R21, -0x400, RZ ;  /* 0xfffffc0015157810 */ /* 0x000fe40007fbe0ff */
[----:B------:R-:W-:Y:S02]  /*4720*/  IADD3.X R27, R27, -0x1, RZ, P4, !PT ;  /* 0xffffffff1b1b7810 */ /* 0x000fe400027fe4ff */
[----:B------:R-:W-:Y:S01]  /*4730*/  IADD3.X R19, R19, -0x1, RZ, P5, !PT ;  /* 0xffffffff13137810 */ /* 0x000fe20002ffe4ff */
[----:B--2---:R-:W-:Y:S02]  /*4740*/  @!P6 FMUL.FTZ R55, R55, R46 ;  /* 0x0000002e3737e220 */ /* 0x004fe40000410000 */
[----:B-1----:R-:W-:-:S04]  /*4750*/  IMAD R37, R95, c[0x0][0x300], RZ ;  /* 0x0000c0005f257a24 */ /* 0x002fc800078e02ff */
[C---:B------:R-:W-:Y:S02]  /*4760*/  IMAD R39, R96.reuse, c[0x0][0x304], R37 ;  /* 0x0000c10060277a24 */ /* 0x040fe400078e0225 */
[----:B------:R-:W-:Y:S01]  /*4770*/  IMAD.WIDE.U32 R36, R96, c[0x0][0x300], R64 ;  /* 0x0000c00060247a25 */ /* 0x000fe200078e0040 */
[----:B------:R1:W-:Y:S03]  /*4780*/  STS.128 [R97], R52 ;  /* 0x0000003461007388 */ /* 0x0003e60000000c00 */
[----:B0-----:R-:W-:Y:S01]  /*4790*/  @!P2 FMUL.FTZ R51, R51, R66 ;  /* 0x000000423333a220 */ /* 0x001fe20000410000 */
[----:B------:R-:W-:Y:S02]  /*47a0*/  IADD3 R39, R37, R39, RZ ;  /* 0x0000002725277210 */ /* 0x000fe40007ffe0ff */
[----:B------:R-:W-:Y:S02]  /*47b0*/  LEA R37, P0, R36, c[0x0][0x340], 0x2 ;  /* 0x0000d00024257a11 */ /* 0x000fe400078010ff */
[----:B------:R0:W-:Y:S01]  /*47c0*/  STS.128 [R97+0x10], R48 ;  /* 0x0000103061007388 */ /* 0x0001e20000000c00 */
[----:B------:R-:W-:-:S06]  /*47d0*/  NOP ;  /* 0x0000000000007918 */ /* 0x000fcc0000000000 */
[----:B------:R-:W2:Y:S01]  /*47e0*/  LDS.128 R32, [R12.X16] ;  /* 0x000000000c207984 */ /* 0x000ea2000000cc00 */
[----:B------:R-:W-:Y:S02]  /*47f0*/  LEA.HI.X R39, R36, c[0x0][0x344], R39, 0x2, P0 ;  /* 0x0000d10024277a11 */ /* 0x000fe400000f1427 */
[----:B------:R-:W-:Y:S01]  /*4800*/  IADD3 R36, P0, R37, R2, RZ ;  /* 0x0000000225247210 */ /* 0x000fe20007f1e0ff */
[----:B------:R-:W3:Y:S01]  /*4810*/  LDS.128 R40, [R12.X16+0x200] ;  /* 0x000200000c287984 */ /* 0x000ee2000000cc00 */
[----:B-1----:R-:W-:Y:S01]  /*4820*/  FADD.FTZ R53, R20, R53 ;  /* 0x0000003514357221 */ /* 0x002fe20000010000 */
[----:B------:R-:W-:Y:S02]  /*4830*/  IADD3 R17, P2, R17, -0x400, RZ ;  /* 0xfffffc0011117810 */ /* 0x000fe40007f5e0ff */
[----:B------:R-:W-:Y:S01]  /*4840*/  IADD3.X R37, R39, R0, RZ, P0, !PT ;  /* 0x0000000027257210 */ /* 0x000fe200007fe4ff */
[----:B------:R-:W-:Y:S01]  /*4850*/  FADD.FTZ R54, R53, R54 ;  /* 0x0000003635367221 */ /* 0x000fe20000010000 */
[----:B------:R-:W-:-:S02]  /*4860*/  ISETP.GT.AND P0, PT, R13, 0x1, PT ;  /* 0x000000010d00780c */ /* 0x000fc40003f04270 */
[----:B------:R-:W-:Y:S01]  /*4870*/  MOV R13, R69 ;  /* 0x00000045000d7202 */ /* 0x000fe20000000f00 */
[----:B------:R-:W-:Y:S01]  /*4880*/  FADD.FTZ R55, R54, R55 ;  /* 0x0000003736377221 */ /* 0x000fe20000010000 */
[----:B------:R-:W-:-:S03]  /*4890*/  IADD3.X R16, R16, -0x1, RZ, P2, !PT ;  /* 0xffffffff10107810 */ /* 0x000fc600017fe4ff */
[----:B0-----:R-:W-:-:S04]  /*48a0*/  FADD.FTZ R48, R55, R48 ;  /* 0x0000003037307221 */ /* 0x001fc80000010000 */
[----:B------:R-:W-:-:S04]  /*48b0*/  FADD.FTZ R49, R48, R49 ;  /* 0x0000003130317221 */ /* 0x000fc80000010000 */
[----:B------:R-:W-:-:S04]  /*48c0*/  FADD.FTZ R20, R49, R50 ;  /* 0x0000003231147221 */ /* 0x000fc80000010000 */
[----:B------:R-:W-:Y:S01]  /*48d0*/  FADD.FTZ R20, R20, R51 ;  /* 0x0000003314147221 */ /* 0x000fe20000010000 */
[----:B--2---:R0:W-:Y:S04]  /*48e0*/  STG.E.128 [R36.64], R32 ;  /* 0x0000002024007986 */ /* 0x0041e8000c101d06 */
[----:B---3--:R0:W-:Y:S01]  /*48f0*/  STG.E.128 [R36.64+0x200], R40 ;  /* 0x0002002824007986 */ /* 0x0081e2000c101d06 */
[----:B------:R-:W-:Y:S01]  /*4900*/  @!P0 CALL.REL.NOINC `(.L_x_7809) ;  /* 0x0000001000008944 */ /* 0x000fe20003c00000 */
[----:B------:R-:W-:Y:S05]  /*4910*/  BRA `(.L_x_7848) ;  /* 0xffffc00000007947 */ /* 0x000fea000383ffff */
.L_x_7809:
        /* <DEDUP_REMOVED lines=24> */
.L_x_7850:
[----:B-1----:R-:W-:Y:S05]  /*4aa0*/  BSYNC B0 ;  /* 0x0000000000007941 */ /* 0x002fea0003800000 */
.L_x_7849:
        /* <DEDUP_REMOVED lines=23> */
.L_x_7852:
[----:B------:R-:W1:Y:S02]  /*4c20*/  S2R R9, SR_TID.X ;  /* 0x0000000000097919 */ /* 0x000e640000002100 */
.L_x_7853:
[----:B-1----:R-:W-:Y:S05]  /*4c30*/  BSYNC B0 ;  /* 0x0000000000007941 */ /* 0x002fea0003800000 */
.L_x_7851:
[----:B------:R-:W-:-:S13]  /*4c40*/  ISETP.GE.AND P0, PT, R9, c[0x0][0x16c], PT ;  /* 0x00005b0009007a0c */ /* 0x000fda0003f06270 */
[----:B------:R-:W-:Y:S05]  /*4c50*/  @P0 EXIT ;  /* 0x000000000000094d */ /* 0x000fea0003800000 */
[----:B------:R-:W-:Y:S02]  /*4c60*/  IMAD R95, R95, c[0x0][0x288], RZ ;  /* 0x0000a2005f5f7a24 */ /* 0x000fe400078e02ff */
[----:B------:R-:W-:-:S04]  /*4c70*/  IMAD.WIDE.U32 R2, R96, c[0x0][0x288], RZ ;  /* 0x0000a20060027a25 */ /* 0x000fc800078e00ff */
[----:B------:R-:W-:-:S05]  /*4c80*/  IMAD R13, R96, c[0x0][0x28c], R95 ;  /* 0x0000a300600d7a24 */ /* 0x000fca00078e025f */
[----:B------:R-:W-:Y:S02]  /*4c90*/  IADD3 R13, R3, R13, RZ ;  /* 0x0000000d030d7210 */ /* 0x000fe40007ffe0ff */
.L_x_7854:
        /* <DEDUP_REMOVED lines=16> */
.L_x_7855:
        /* <DEDUP_REMOVED lines=14> */
.L_x_9134:


//--------------------- .text._Z25selective_scan_bwd_kernelI32Selective_Scan_bwd_kernel_traitsILi32ELi8ELb1ELb1ELb1ELb1ELb1EffEEv12SSMParamsBwd --------------------------
	.section	.text._Z25selective_scan_bwd_kernelI32Selective_Scan_bwd_kernel_traitsILi32ELi8ELb1ELb1ELb1ELb1ELb1EffEEv12SSMParamsBwd,"ax",@progbits
	.sectioninfo	@"SHI_REGISTERS=168"
	.align	128
        .global         _Z25selective_scan_bwd_kernelI32Selective_Scan_bwd_kernel_traitsILi32ELi8ELb1ELb1ELb1ELb1ELb1EffEEv12SSMParamsBwd
        .type           _Z25selective_scan_bwd_kernelI32Selective_Scan_bwd_kernel_traitsILi32ELi8ELb1ELb1ELb1ELb1ELb1EffEEv12SSMParamsBwd,@function
        .size           _Z25selective_scan_bwd_kernelI32Selective_Scan_bwd_kernel_traitsILi32ELi8ELb1ELb1ELb1ELb1ELb1EffEEv12SSMParamsBwd,(.L_x_9135 - _Z25selective_scan_bwd_kernelI32Selective_Scan_bwd_kernel_traitsILi32ELi8ELb1ELb1ELb1ELb1ELb1EffEEv12SSMParamsBwd)
        .other          _Z25selective_scan_bwd_kernelI32Selective_Scan_bwd_kernel_traitsILi32ELi8ELb1ELb1ELb1ELb1ELb1EffEEv12SSMParamsBwd,@"STO_CUDA_ENTRY STV_DEFAULT"
_Z25selective_scan_bwd_kernelI32Selective_Scan_bwd_kernel_traitsILi32ELi8ELb1ELb1ELb1ELb1ELb1EffEEv12SSMParamsBwd:
.text._Z25selective_scan_bwd_kernelI32Selective_Scan_bwd_kernel_traitsILi32ELi8ELb1ELb1ELb1ELb1ELb1EffEEv12SSMParamsBwd:
        /* <DEDUP_REMOVED lines=14> */
[C---:B------:R-:W-:Y:S02]  /*00e0*/  @P0 LEA R6, P2, R0.reuse, c[0x0][0x238], 0x2 ;  /* 0x00008e0000060a11 */ /* 0x040fe400078410ff */
[----:B------:R-:W-:Y:S02]  /*00f0*/  IABS R14, R0 ;  /* 0x00000000000e7213 */ /* 0x000fe40000000000 */
[C-C-:B------:R-:W-:Y:S02]  /*0100*/  @P0 LEA.HI.X R7, R0.reuse, c[0x0][0x23c], R3.reuse, 0x2, P2 ;  /* 0x00008f0000070a11 */ /* 0x140fe400010f1403 */
[----:B------:R-:W-:Y:S02]  /*0110*/  @P1 LEA R8, P3, R0, c[0x0][0x250], 0x2 ;  /* 0x0000940000081a11 */ /* 0x000fe400078610ff */
[----:B-1----:R-:W-:Y:S01]  /*0120*/  IADD3 R10, R4, 0xffffffe, RZ ;  /* 0x0ffffffe040a7810 */ /* 0x002fe20007ffe0ff */
[----:B------:R0:W5:Y:S01]  /*0130*/  @P0 LDG.E R82, [R6.64] ;  /* 0x0000000606520981 */ /* 0x000162000c1e1900 */
[----:B------:R-:W-:-:S02]  /*0140*/  @P1 LEA.HI.X R9, R0, c[0x0][0x254], R3, 0x2, P3 ;  /* 0x0000950000091a11 */ /* 0x000fc400018f1403 */
[----:B------:R1:W3:Y:S01]  /*0150*/  F2I.FTZ.U32.TRUNC.NTZ R11, R10 ;  /* 0x0000000a000b7305 */ /* 0x0002e2000021f000 */
[----:B--2---:R-:W-:Y:S02]  /*0160*/  SHF.R.S32.HI R4, RZ, 0x1f, R5 ;  /* 0x0000001fff047819 */ /* 0x004fe40000011405 */
[----:B------:R2:W5:Y:S01]  /*0170*/  @P1 LDG.E R2, [R8.64] ;  /* 0x0000000608021981 */ /* 0x000562000c1e1900 */
[----:B-1----:R-:W-:Y:S01]  /*0180*/  HFMA2.MMA R10, -RZ, RZ, 0, 0 ;  /* 0x00000000ff0a7435 */ /* 0x002fe200000001ff */
[----:B---3--:R-:W-:-:S05]  /*0190*/  IADD3 R12, RZ, -R11, RZ ;  /* 0x8000000bff0c7210 */ /* 0x008fca0007ffe0ff */
[----:B0-----:R-:W-:-:S04]  /*01a0*/  IMAD R7, R12, R21, RZ ;  /* 0x000000150c077224 */ /* 0x001fc800078e02ff */
[----:B------:R-:W-:-:S06]  /*01b0*/  IMAD.HI.U32 R11, R11, R7, R10 ;  /* 0x000000070b0b7227 */ /* 0x000fcc00078e000a */
[----:B------:R-:W-:-:S05]  /*01c0*/  IMAD.HI.U32 R16, R11, R14, RZ ;  /* 0x0000000e0b107227 */ /* 0x000fca00078e00ff */
[----:B------:R-:W-:-:S05]  /*01d0*/  IADD3 R6, -R16, RZ, RZ ;  /* 0x000000ff10067210 */ /* 0x000fca0007ffe1ff */
[----:B------:R-:W-:-:S05]  /*01e0*/  IMAD R14, R21, R6, R14 ;  /* 0x00000006150e7224 */ /* 0x000fca00078e020e */
[----:B------:R-:W-:Y:S01]  /*01f0*/  ISETP.GT.U32.AND P4, PT, R21, R14, PT ;  /* 0x0000000e1500720c */ /* 0x000fe20003f84070 */
[C---:B------:R-:W-:Y:S02]  /*0200*/  IMAD R12, R4.reuse, c[0x0][0x1d0], RZ ;  /* 0x00007400040c7a24 */ /* 0x040fe400078e02ff */
[----:B------:R-:W-:Y:S02]  /*0210*/  IMAD R18, R4, c[0x0][0x1e0], RZ ;  /* 0x0000780004127a24 */ /* 0x000fe400078e02ff */
[----:B------:R-:W-:-:S08]  /*0220*/  IMAD.WIDE.U32 R6, R5, c[0x0][0x1d0], RZ ;  /* 0x0000740005067a25 */ /* 0x000fd000078e00ff */
[----:B------:R-:W-:Y:S01]  /*0230*/  @!P4 IADD3 R14, R14, -R21, RZ ;  /* 0x800000150e0ec210 */ /* 0x000fe20007ffe0ff */
[----:B--2---:R-:W-:-:S03]  /*0240*/  IMAD.WIDE.U32 R8, R5, c[0x0][0x1e0], RZ ;  /* 0x0000780005087a25 */ /* 0x004fc600078e00ff */
[----:B------:R-:W-:Y:S01]  /*0250*/  ISETP.GE.U32.AND P2, PT, R14, R21, PT ;  /* 0x000000150e00720c */ /* 0x000fe20003f46070 */
[C---:B------:R-:W-:Y:S02]  /*0260*/  IMAD R15, R5.reuse, c[0x0][0x1d4], R12 ;  /* 0x00007500050f7a24 */ /* 0x040fe400078e020c */
[----:B------:R-:W-:Y:S01]  /*0270*/  IMAD R17, R5, c[0x0][0x1e4], R18 ;  /* 0x0000790005117a24 */ /* 0x000fe200078e0212 */
[----:B------:R-:W-:Y:S02]  /*0280*/  LOP3.LUT R23, R0, c[0x0][0x178], RZ, 0x3c, !PT ;  /* 0x00005e0000177a12 */ /* 0x000fe400078e3cff */
[----:B------:R-:W-:Y:S02]  /*0290*/  IADD3 R7, R7, R15, RZ ;  /* 0x0000000f07077210 */ /* 0x000fe40007ffe0ff */
[----:B------:R-:W-:Y:S02]  /*02a0*/  IADD3 R9, R9, R17, RZ ;  /* 0x0000001109097210 */ /* 0x000fe40007ffe0ff */
[----:B------:R-:W-:Y:S01]  /*02b0*/  MOV R17, c[0x0][0x174] ;  /* 0x00005d0000117a02 */ /* 0x000fe20000000f00 */
[C---:B------:R-:W-:Y:S01]  /*02c0*/  IMAD R22, R4.reuse, c[0x0][0x190], RZ ;  /* 0x0000640004167a24 */ /* 0x040fe200078e02ff */
[----:B------:R-:W-:Y:S01]  /*02d0*/  ISETP.GE.AND P1, PT, R23, RZ, PT ;  /* 0x000000ff1700720c */ /* 0x000fe20003f26270 */
[----:B------:R-:W-:Y:S01]  /*02e0*/  IMAD R20, R4, c[0x0][0x278], RZ ;  /* 0x00009e0004147a24 */ /* 0x000fe200078e02ff */
[----:B------:R-:W-:-:S02]  /*02f0*/  ISETP.NE.AND P0, PT, RZ, c[0x0][0x178], PT ;  /* 0x00005e00ff007a0c */ /* 0x000fc40003f05270 */
[----:B------:R-:W-:Y:S01]  /*0300*/  @!P4 IADD3 R16, R16, 0x1, RZ ;  /* 0x000000011010c810 */ /* 0x000fe20007ffe0ff */
[----:B------:R-:W-:Y:S01]  /*0310*/  IMAD R25, R3, c[0x0][0x280], RZ ;  /* 0x0000a00003197a24 */ /* 0x000fe200078e02ff */
[C---:B------:R-:W-:Y:S01]  /*0320*/  ISETP.GE.AND P3, PT, R17.reuse, 0x1, PT ;  /* 0x000000011100780c */ /* 0x040fe20003f66270 */
[----:B------:R-:W-:Y:S01]  /*0330*/  IMAD.WIDE.U32 R6, R0, c[0x0][0x1d8], R6 ;  /* 0x0000760000067a25 */ /* 0x000fe200078e0006 */
[----:B------:R-:W-:Y:S02]  /*0340*/  LEA R17, R17, 0xffffff00, 0x8 ;  /* 0xffffff0011117811 */ /* 0x000fe400078e40ff */
[----:B------:R-:W-:Y:S01]  /*0350*/  @P2 IADD3 R16, R16, 0x1, RZ ;  /* 0x0000000110102810 */ /* 0x000fe20007ffe0ff */
[----:B------:R-:W-:-:S04]  /*0360*/  IMAD.WIDE.U32 R12, R5, c[0x0][0x190], RZ ;  /* 0x00006400050c7a25 */ /* 0x000fc800078e00ff */
[C---:B------:R-:W-:Y:S02]  /*0370*/  IMAD R19, R5.reuse, c[0x0][0x194], R22 ;  /* 0x0000650005137a24 */ /* 0x040fe400078e0216 */
[----:B------:R-:W-:-:S04]  /*0380*/  IMAD.WIDE.U32 R10, R5, c[0x0][0x278], RZ ;  /* 0x00009e00050a7a25 */ /* 0x000fc800078e00ff */
[----:B------:R-:W-:Y:S02]  /*0390*/  IMAD R15, R5, c[0x0][0x27c], R20 ;  /* 0x00009f00050f7a24 */ /* 0x000fe400078e0214 */
[----:B------:R-:W-:Y:S02]  /*03a0*/  IMAD R21, R3, c[0x0][0x1d8], RZ ;  /* 0x0000760003157a24 */ /* 0x000fe400078e02ff */
[----:B------:R-:W-:Y:S01]  /*03b0*/  IMAD R22, R0, c[0x0][0x284], R25 ;  /* 0x0000a10000167a24 */ /* 0x000fe200078e0219 */
[----:B------:R-:W-:Y:S01]  /*03c0*/  IADD3 R25, P2, R17, R6, RZ ;  /* 0x0000000611197210 */ /* 0x000fe20007f5e0ff */
[----:B------:R-:W-:Y:S01]  /*03d0*/  IMAD R24, R4, c[0x0][0x1b0], RZ ;  /* 0x00006c0004187a24 */ /* 0x000fe200078e02ff */
[----:B------:R-:W-:Y:S01]  /*03e0*/  MOV R6, R16 ;  /* 0x0000001000067202 */ /* 0x000fe20000000f00 */
[----:B------:R-:W-:Y:S01]  /*03f0*/  IMAD R18, R0, c[0x0][0x1dc], R21 ;  /* 0x0000770000127a24 */ /* 0x000fe200078e0215 */
[----:B------:R-:W-:Y:S02]  /*0400*/  IADD3 R13, R13, R19, RZ ;  /* 0x000000130d0d7210 */ /* 0x000fe40007ffe0ff */
[----:B------:R-:W-:-:S02]  /*0410*/  IADD3 R11, R11, R15, RZ ;  /* 0x0000000f0b0b7210 */ /* 0x000fc40007ffe0ff */
[----:B------:R-:W-:Y:S01]  /*0420*/  SHF.R.S32.HI R19, RZ, 0x1f, R17 ;  /* 0x0000001fff137819 */ /* 0x000fe20000011411 */
[----:B------:R-:W-:Y:S01]  /*0430*/  IMAD R27, R5, c[0x0][0x1b4], R24 ;  /* 0x00006d00051b7a24 */ /* 0x000fe200078e0218 */
[----:B------:R-:W-:Y:S02]  /*0440*/  @!P1 IADD3 R6, -R6, RZ, RZ ;  /* 0x000000ff06069210 */ /* 0x000fe40007ffe1ff */
[----:B------:R-:W-:Y:S01]  /*0450*/  @!P0 LOP3.LUT R6, RZ, c[0x0][0x178], RZ, 0x33, !PT ;  /* 0x00005e00ff068a12 */ /* 0x000fe200078e33ff */
[C---:B------:R-:W-:Y:S01]  /*0460*/  IMAD.WIDE.U32 R10, R0.reuse, c[0x0][0x280], R10 ;  /* 0x0000a000000a7a25 */ /* 0x040fe200078e000a */
[----:B------:R-:W-:Y:S02]  /*0470*/  IADD3.X R16, R19, R7, R18, P2, !PT ;  /* 0x0000000713107210 */ /* 0x000fe400017fe412 */
[----:B------:R-:W-:Y:S01]  /*0480*/  LEA R24, P0, R25, c[0x0][0x240], 0x2 ;  /* 0x0000900019187a11 */ /* 0x000fe200078010ff */
[----:B------:R-:W-:Y:S02]  /*0490*/  IMAD R23, R3, c[0x0][0x1e8], RZ ;  /* 0x00007a0003177a24 */ /* 0x000fe400078e02ff */
[----:B------:R-:W-:Y:S01]  /*04a0*/  IMAD.WIDE.U32 R8, R0, c[0x0][0x1e8], R8 ;  /* 0x00007a0000087a25 */ /* 0x000fe200078e0008 */
[----:B------:R-:W-:-:S02]  /*04b0*/  LEA.HI.X R25, R25, c[0x0][0x244], R16, 0x2, P0 ;  /* 0x0000910019197a11 */ /* 0x000fc400000f1410 */
[----:B------:R-:W-:Y:S01]  /*04c0*/  ISETP.NE.U32.AND P0, PT, RZ, c[0x0][0x260], PT ;  /* 0x00009800ff007a0c */ /* 0x000fe20003f05070 */
[----:B------:R-:W-:Y:S01]  /*04d0*/  IMAD R20, R0, c[0x0][0x1ec], R23 ;  /* 0x00007b0000147a24 */ /* 0x000fe200078e0217 */
[C---:B------:R-:W-:Y:S02]  /*04e0*/  IADD3 R21, P5, R17.reuse, R10, RZ ;  /* 0x0000000a11157210 */ /* 0x040fe40007fbe0ff */
[----:B------:R-:W-:Y:S02]  /*04f0*/  IADD3 R23, P4, R17, R8, RZ ;  /* 0x0000000811177210 */ /* 0x000fe40007f9e0ff */
[----:B------:R-:W-:Y:S02]  /*0500*/  SHF.R.S32.HI R7, RZ, 0x1f, R6 ;  /* 0x0000001fff077819 */ /* 0x000fe40000011406 */
[----:B------:R-:W-:Y:S01]  /*0510*/  ISETP.NE.AND.EX P0, PT, RZ, c[0x0][0x264], PT, P0 ;  /* 0x00009900ff007a0c */ /* 0x000fe20003f05300 */
[----:B------:R-:W-:Y:S01]  /*0520*/  IMAD.WIDE.U32 R14, R5, c[0x0][0x1b0], RZ ;  /* 0x00006c00050e7a25 */ /* 0x000fe200078e00ff */
[----:B------:R-:W-:-:S02]  /*0530*/  IADD3.X R10, R19, R11, R22, P5, !PT ;  /* 0x0000000b130a7210 */ /* 0x000fc40002ffe416 */
[----:B------:R-:W-:Y:S02]  /*0540*/  IADD3.X R8, R19, R9, R20, P4, !PT ;  /* 0x0000000913087210 */ /* 0x000fe400027fe414 */
[----:B------:R-:W-:Y:S02]  /*0550*/  LEA R22, P1, R23, c[0x0][0x248], 0x2 ;  /* 0x0000920017167a11 */ /* 0x000fe400078210ff */
[----:B------:R-:W-:Y:S01]  /*0560*/  LEA R18, P2, R21, c[0x0][0x308], 0x2 ;  /* 0x0000c20015127a11 */ /* 0x000fe200078410ff */
[----:B------:R-:W-:Y:S01]  /*0570*/  IMAD R9, R7, c[0x0][0x1a8], RZ ;  /* 0x00006a0007097a24 */ /* 0x000fe200078e02ff */
[----:B------:R-:W-:Y:S02]  /*0580*/  LEA.HI.X R23, R23, c[0x0][0x24c], R8, 0x2, P1 ;  /* 0x0000930017177a11 */ /* 0x000fe400008f1408 */
[----:B------:R-:W-:Y:S01]  /*0590*/  LEA.HI.X R21, R21, c[0x0][0x30c], R10, 0x2, P2 ;  /* 0x0000c30015157a11 */ /* 0x000fe200010f140a */
[----:B------:R-:W-:Y:S01]  /*05a0*/  IMAD R11, R7, c[0x0][0x1c8], RZ ;  /* 0x00007200070b7a24 */ /* 0x000fe200078e02ff */
[----:B------:R-:W-:Y:S01]  /*05b0*/  IADD3 R15, R15, R27, RZ ;  /* 0x0000001b0f0f7210 */ /* 0x000fe20007ffe0ff */
[----:B------:R-:W-:Y:S01]  /*05c0*/  IMAD.WIDE.U32 R12, R6, c[0x0][0x1a8], R12 ;  /* 0x00006a00060c7a25 */ /* 0x000fe200078e000c */
[----:B------:R-:W-:-:S02]  /*05d0*/  ISETP.NE.U32.AND P1, PT, RZ, c[0x0][0x328], PT ;  /* 0x0000ca00ff007a0c */ /* 0x000fc40003f25070 */
[----:B------:R-:W-:Y:S01]  /*05e0*/  ISETP.NE.U32.AND P2, PT, RZ, c[0x0][0x348], PT ;  /* 0x0000d200ff007a0c */ /* 0x000fe20003f45070 */
[C---:B------:R-:W-:Y:S01]  /*05f0*/  IMAD R9, R6.reuse, c[0x0][0x1ac], R9 ;  /* 0x00006b0006097a24 */ /* 0x040fe200078e0209 */
[----:B------:R-:W-:Y:S01]  /*0600*/  ISETP.NE.AND.EX P1, PT, RZ, c[0x0][0x32c], PT, P1 ;  /* 0x0000cb00ff007a0c */ /* 0x000fe20003f25310 */
[C---:B------:R-:W-:Y:S01]  /*0610*/  IMAD.WIDE.U32 R14, R6.reuse, c[0x0][0x1c8], R14 ;  /* 0x00007200060e7a25 */ /* 0x040fe200078e000e */
[----:B------:R-:W-:Y:S02]  /*0620*/  ISETP.NE.AND.EX P2, PT, RZ, c[0x0][0x34c], PT, P2 ;  /* 0x0000d300ff007a0c */ /* 0x000fe40003f45320 */
[----:B------:R-:W-:Y:S01]  /*0630*/  IADD3 R20, P5, R17, R12, RZ ;  /* 0x0000000c11147210 */ /* 0x000fe20007fbe0ff */
[----:B------:R-:W-:Y:S01]  /*0640*/  IMAD R11, R6, c[0x0][0x1cc], R11 ;  /* 0x00007300060b7a24 */ /* 0x000fe200078e020b */
[----:B------:R-:W-:Y:S01]  /*0650*/  IADD3 R12, R13, R9, RZ ;  /* 0x000000090d0c7210 */ /* 0x000fe20007ffe0ff */
[----:B------:R-:W-:Y:S01]  /*0660*/  @P0 IMAD R8, R5, c[0x0][0x164], R0 ;  /* 0x0000590005080a24 */ /* 0x000fe200078e0200 */
[----:B------:R-:W-:-:S02]  /*0670*/  IADD3 R17, P4, R17, R14, RZ ;  /* 0x0000000e11117210 */ /* 0x000fc40007f9e0ff */
[----:B------:R-:W-:Y:S01]  /*0680*/  IADD3 R10, R15, R11, RZ ;  /* 0x0000000b0f0a7210 */ /* 0x000fe20007ffe0ff */
[----:B------:R-:W-:Y:S01]  /*0690*/  @P0 IMAD R8, R8, c[0x0][0x174], RZ ;  /* 0x00005d0008080a24 */ /* 0x000fe200078e02ff */
[C---:B------:R-:W-:Y:S02]  /*06a0*/  IADD3.X R11, R19.reuse, R12, RZ, P5, !PT ;  /* 0x0000000c130b7210 */ /* 0x040fe40002ffe4ff */
[----:B------:R-:W-:Y:S01]  /*06b0*/  LEA R9, P5, R20, c[0x0][0x228], 0x2 ;  /* 0x00008a0014097a11 */ /* 0x000fe200078a10ff */
[----:B------:R-:W-:Y:S01]  /*06c0*/  @P0 IMAD R8, R8, c[0x0][0x16c], RZ ;  /* 0x00005b0008080a24 */ /* 0x000fe200078e02ff */
[----:B------:R-:W-:Y:S01]  /*06d0*/  @P0 MOV R97, 0x8 ;  /* 0x0000000800610802 */ /* 0x000fe20000000f00 */
[----:B------:R-:W-:Y:S01]  /*06e0*/  CS2R R94, SRZ ;  /* 0x00000000005e7805 */ /* 0x000fe2000001ff00 */
[----:B------:R-:W-:Y:S01]  /*06f0*/  CS2R R92, SRZ ;  /* 0x00000000005c7805 */ /* 0x000fe2000001ff00 */
[----:B------:R-:W-:Y:S02]  /*0700*/  IADD3.X R10, R19, R10, RZ, P4, !PT ;  /* 0x0000000a130a7210 */ /* 0x000fe400027fe4ff */
[----:B------:R-:W-:Y:S01]  /*0710*/  LEA.HI.X R20, R20, c[0x0][0x22c], R11, 0x2, P5 ;  /* 0x00008b0014147a11 */ /* 0x000fe200028f140b */
[----:B------:R-:W-:Y:S01]  /*0720*/  @P0 IMAD.WIDE R96, R8, R97, c[0x0][0x260] ;  /* 0x0000980008600625 */ /* 0x000fe200078e0261 */
[----:B------:R-:W-:-:S02]  /*0730*/  LEA R16, P6, R17, c[0x0][0x230], 0x2 ;  /* 0x00008c0011107a11 */ /* 0x000fc400078c10ff */
[C---:B------:R-:W-:Y:S02]  /*0740*/  @P1 LEA R94, P4, R0.reuse, c[0x0][0x328], 0x2 ;  /* 0x0000ca00005e1a11 */ /* 0x040fe400078810ff */
[C---:B------:R-:W-:Y:S01]  /*0750*/  @P2 LEA R92, P5, R0.reuse, c[0x0][0x348], 0x2 ;  /* 0x0000d200005c2a11 */ /* 0x040fe200078a10ff */
[----:B------:R-:W-:Y:S01]  /*0760*/  HFMA2.MMA R8, -RZ, RZ, 0, 0 ;  /* 0x00000000ff087435 */ /* 0x000fe200000001ff */
[----:B------:R-:W-:Y:S01]  /*0770*/  LEA.HI.X R17, R17, c[0x0][0x234], R10, 0x2, P6 ;  /* 0x00008d0011117a11 */ /* 0x000fe200030f140a */
[----:B------:R-:W-:Y:S01]  /*0780*/  @!P0 CS2R R96, SRZ ;  /* 0x0000000000608805 */ /* 0x000fe2000001ff00 */
[C-C-:B------:R-:W-:Y:S02]  /*0790*/  @P1 LEA.HI.X R95, R0.reuse, c[0x0][0x32c], R3.reuse, 0x2, P4 ;  /* 0x0000cb00005f1a11 */ /* 0x140fe400020f1403 */
[----:B------:R-:W-:Y:S02]  /*07a0*/  @P2 LEA.HI.X R93, R0, c[0x0][0x34c], R3, 0x2, P5 ;  /* 0x0000d300005d2a11 */ /* 0x000fe400028f1403 */
[----:B------:R-:W-:Y:S01]  /*07b0*/  MOV R81, RZ ;  /* 0x000000ff00517202 */ /* 0x000fe20000000f00 */
[----:B------:R-:W-:Y:S05]  /*07c0*/  @!P3 BRA `(.L_x_7856) ;  /* 0x00004d200000b947 */ /* 0x000fea0003800000 */
[----:B------:R-:W0:Y:S01]  /*07d0*/  S2R R10, SR_TID.X ;  /* 0x00000000000a7919 */ /* 0x000e220000002100 */
[----:B------:R-:W-:Y:S01]  /*07e0*/  MOV R19, R21 ;  /* 0x0000001500137202 */ /* 0x000fe20000000f00 */
[----:B------:R-:W-:Y:S01]  /*07f0*/  UMOV UR4, URZ ;  /* 0x0000003f00047c82 */ /* 0x000fe20008000000 */
[----:B------:R-:W-:Y:S01]  /*0800*/  MOV R14, R24 ;  /* 0x00000018000e7202 */ /* 0x000fe20000000f00 */
[----:B------:R-:W1:Y:S01]  /*0810*/  S2R R21, SR_LANEID ;  /* 0x0000000000157919 */ /* 0x000e620000000000 */
[----:B------:R-:W-:-:S02]  /*0820*/  MOV R15, R25 ;  /* 0x00000019000f7202 */ /* 0x000fc40000000f00 */
[----:B------:R-:W-:Y:S02]  /*0830*/  MOV R11, R22 ;  /* 0x00000016000b7202 */ /* 0x000fe40000000f00 */
[----:B------:R-:W-:Y:S02]  /*0840*/  MOV R12, R23 ;  /* 0x00000017000c7202 */ /* 0x000fe40000000f00 */
[----:B------:R-:W-:Y:S02]  /*0850*/  MOV R30, c[0x0][0x174] ;  /* 0x00005d00001e7a02 */ /* 0x000fe40000000f00 */
[----:B------:R-:W-:Y:S02]  /*0860*/  MOV R81, RZ ;  /* 0x000000ff00517202 */ /* 0x000fe40000000f00 */
        /* <DEDUP_REMOVED lines=11> */
[----:B------:R-:W-:Y:S02]  /*0920*/  LEA.HI.SX32 R23, R10, R10, 0x1b ;  /* 0x0000000a0a177211 */ /* 0x000fe400078fdaff */
[----:B------:R-:W-:Y:S02]  /*0930*/  LEA.HI.SX32 R24, R24, R24, 0x1b ;  /* 0x0000001818187211 */ /* 0x000fe400078fdaff */
[----:B------:R-:W-:-:S02]  /*0940*/  LEA.HI.SX32 R25, R25, R10, 0x1b ;  /* 0x0000000a19197211 */ /* 0x000fc400078fdaff */
[-C--:B------:R-:W-:Y:S02]  /*0950*/  LEA.HI.SX32 R27, R27, R10.reuse, 0x1b ;  /* 0x0000000a1b1b7211 */ /* 0x080fe400078fdaff */
[-C--:B------:R-:W-:Y:S02]  /*0960*/  LEA.HI.SX32 R29, R31, R10.reuse, 0x1b ;  /* 0x0000000a1f1d7211 */ /* 0x080fe400078fdaff */
[----:B-1----:R-:W-:Y:S02]  /*0970*/  LEA.HI.SX32 R13, R33, R10, 0x1b ;  /* 0x0000000a210d7211 */ /* 0x002fe400078fdaff */
.L_x_7896:
[----:B------:R-:W-:Y:S01]  /*0980*/  SHF.L.U32 R31, R10, 0x1, RZ ;  /* 0x000000010a1f7819 */ /* 0x000fe200000006ff */
        /* <DEDUP_REMOVED lines=26> */
[----:B-1----:R-:W1:Y:S04]  /*0b30*/  LDS.128 R44, [R31+0x10] ;  /* 0x000010001f2c7984 */ /* 0x002e680000000c00 */
        /* <DEDUP_REMOVED lines=72> */
.L_x_7858:
[----:B------:R-:W-:Y:S05]  /*0fc0*/  BSYNC B0 ;  /* 0x0000000000007941 */ /* 0x000fea0003800000 */
.L_x_7857:
        /* <DEDUP_REMOVED lines=34> */
.L_x_7860:
[----:B------:R-:W-:Y:S05]  /*11f0*/  BSYNC B0 ;  /* 0x0000000000007941 */ /* 0x000fea0003800000 */
.L_x_7859:
        /* <DEDUP_REMOVED lines=33> */
.L_x_7862:
[----:B------:R-:W-:Y:S05]  /*1410*/  BSYNC B0 ;  /* 0x0000000000007941 */ /* 0x000fea0003800000 */
.L_x_7861:
        /* <DEDUP_REMOVED lines=33> */
.L_x_7864:
[----:B------:R-:W-:Y:S05]  /*1630*/  BSYNC B0 ;  /* 0x0000000000007941 */ /* 0x000fea0003800000 */
.L_x_7863:
        /* <DEDUP_REMOVED lines=33> */
.L_x_7866:
[----:B------:R-:W-:Y:S05]  /*1850*/  BSYNC B0 ;  /* 0x0000000000007941 */ /* 0x000fea0003800000 */
.L_x_7865:
        /* <DEDUP_REMOVED lines=33> */
.L_x_7868:
[----:B------:R-:W-:Y:S05]  /*1a70*/  BSYNC B0 ;  /* 0x0000000000007941 */ /* 0x000fea0003800000 */
.L_x_7867:
        /* <DEDUP_REMOVED lines=33> */
.L_x_7870:
[----:B------:R-:W-:Y:S05]  /*1c90*/  BSYNC B0 ;  /* 0x0000000000007941 */ /* 0x000fea0003800000 */
.L_x_7869:
        /* <DEDUP_REMOVED lines=33> */
.L_x_7872:
[----:B------:R-:W-:Y:S05]  /*1eb0*/  BSYNC B0 ;  /* 0x0000000000007941 */ /* 0x000fea0003800000 */
.L_x_7871:
        /* <DEDUP_REMOVED lines=46> */
[----:B------:R0:W-:Y:S01]  /*21a0*/  MUFU.RCP R103, R74 ;  /* 0x0000004a00677308 */ /* 0x0001e20000001000 */
[----:B---3--:R-:W-:Y:S02]  /*21b0*/  FADD.FTZ R70, R69, 1 ;  /* 0x3f80000045467421 */ /* 0x008fe40000010000 */
[----:B-1----:R-:W-:-:S05]  /*21c0*/  FADD.FTZ R72, R72, 1 ;  /* 0x3f80000048487421 */ /* 0x002fca0000010000 */
[----:B------:R-:W-:Y:S01]  /*21d0*/  MUFU.RCP R102, R75 ;  /* 0x0000004b00667308 */ /* 0x000fe20000001000 */
[----:B0-----:R-:W-:-:S07]  /*21e0*/  IMAD R74, R4, c[0x0][0x2e8], RZ ;  /* 0x0000ba00044a7a24 */ /* 0x001fce00078e02ff */
[----:B------:R-:W0:Y:S08]  /*21f0*/  MUFU.EX2 R73, R73 ;  /* 0x0000004900497308 */ /* 0x000e300000000800 */
[----:B------:R-:W1:Y:S08]  /*2200*/  MUFU.EX2 R76, R76 ;  /* 0x0000004c004c7308 */ /* 0x000e700000000800 */
[----:B------:R-:W3:Y:S01]  /*2210*/  MUFU.RCP R105, R68 ;  /* 0x0000004400697308 */ /* 0x000ee20000001000 */
[----:B0-----:R-:W-:-:S07]  /*2220*/  FADD.FTZ R73, R73, 1 ;  /* 0x3f80000049497421 */ /* 0x001fce0000010000 */
[----:B------:R-:W-:Y:S01]  /*2230*/  MUFU.RCP R104, R70 ;  /* 0x0000004600687308 */ /* 0x000fe20000001000 */
[----:B-1----:R-:W-:-:S07]  /*2240*/  FADD.FTZ R76, R76, 1 ;  /* 0x3f8000004c4c7421 */ /* 0x002fce0000010000 */
        /* <DEDUP_REMOVED lines=114> */
.L_x_7873:
        /* <DEDUP_REMOVED lines=21> */
[C---:B------:R-:W-:Y:S01]  /*2ac0*/  IMAD R56, R4.reuse, c[0x0][0x298], RZ ;  /* 0x0000a60004387a24 */ /* 0x040fe200078e02ff */
[----:B------:R-:W-:Y:S01]  /*2ad0*/  MOV R58, R10 ;  /* 0x0000000a003a7202 */ /* 0x000fe20000000f00 */
[----:B------:R-:W-:Y:S01]  /*2ae0*/  IMAD R60, R4, c[0x0][0x2b8], RZ ;  /* 0x0000ae00043c7a24 */ /* 0x000fe200078e02ff */
[----:B------:R-:W-:Y:S01]  /*2af0*/  HFMA2.MMA R139, -RZ, RZ, 0, 0 ;  /* 0x00000000ff8b7435 */ /* 0x000fe200000001ff */
[C---:B------:R-:W-:Y:S01]  /*2b00*/  IMAD R43, R5.reuse, c[0x0][0x29c], R56 ;  /* 0x0000a700052b7a24 */ /* 0x040fe200078e0238 */
[----:B------:R-:W-:Y:S01]  /*2b10*/  CS2R R140, SRZ ;  /* 0x00000000008c7805 */ /* 0x000fe2000001ff00 */
[----:B------:R-:W-:-:S02]  /*2b20*/  IMAD R63, R5, c[0x0][0x2bc], R60 ;  /* 0x0000af00053f7a24 */ /* 0x000fc400078e023c */
[----:B------:R-:W-:Y:S02]  /*2b30*/  IMAD R61, R7, c[0x0][0x2a0], RZ ;  /* 0x0000a800073d7a24 */ /* 0x000fe400078e02ff */
[----:B------:R-:W-:-:S04]  /*2b40*/  IMAD.WIDE.U32 R56, R5, c[0x0][0x298], R58 ;  /* 0x0000a60005387a25 */ /* 0x000fc800078e003a */
[----:B------:R-:W-:Y:S01]  /*2b50*/  IMAD.WIDE.U32 R58, R5, c[0x0][0x2b8], R58 ;  /* 0x0000ae00053a7a25 */ /* 0x000fe200078e003a */
[----:B------:R-:W-:Y:S02]  /*2b60*/  IADD3 R57, R57, R43, RZ ;  /* 0x0000002b39397210 */ /* 0x000fe40007ffe0ff */
[----:B------:R-:W-:Y:S01]  /*2b70*/  IADD3 R43, R30, -0x1, RZ ;  /* 0xffffffff1e2b7810 */ /* 0x000fe20007ffe0ff */
[C---:B------:R-:W-:Y:S01]  /*2b80*/  IMAD R61, R6.reuse, c[0x0][0x2a4], R61 ;  /* 0x0000a900063d7a24 */ /* 0x040fe200078e023d */
[----:B------:R-:W-:Y:S01]  /*2b90*/  IADD3 R59, R59, R63, RZ ;  /* 0x0000003f3b3b7210 */ /* 0x000fe20007ffe0ff */
[C---:B------:R-:W-:Y:S01]  /*2ba0*/  IMAD.WIDE.U32 R56, R6.reuse, c[0x0][0x2a0], R56 ;  /* 0x0000a80006387a25 */ /* 0x040fe200078e0038 */
[----:B------:R-:W-:Y:S02]  /*2bb0*/  SHF.L.U32 R135, R43, 0x8, RZ ;  /* 0x000000082b877819 */ /* 0x000fe400000006ff */
[----:B------:R-:W-:Y:S01]  /*2bc0*/  MOV R43, c[0x0][0x174] ;  /* 0x00005d00002b7a02 */ /* 0x000fe20000000f00 */
[----:B------:R-:W-:Y:S01]  /*2bd0*/  IMAD R63, R7, c[0x0][0x2c0], RZ ;  /* 0x0000b000073f7a24 */ /* 0x000fe200078e02ff */
[----:B------:R-:W-:Y:S01]  /*2be0*/  IADD3 R65, R57, R61, RZ ;  /* 0x0000003d39417210 */ /* 0x000fe20007ffe0ff */
[----:B------:R-:W-:Y:S01]  /*2bf0*/  IMAD.WIDE.U32 R58, R6, c[0x0][0x2c0], R58 ;  /* 0x0000b000063a7a25 */ /* 0x000fe200078e003a */
[----:B------:R-:W-:-:S02]  /*2c00*/  LEA R60, P1, R56, c[0x0][0x318], 0x2 ;  /* 0x0000c600383c7a11 */ /* 0x000fc400078210ff */
[----:B------:R-:W-:Y:S01]  /*2c10*/  IADD3 R136, P0, R135, R56, RZ ;  /* 0x0000003887887210 */ /* 0x000fe20007f1e0ff */
[----:B------:R-:W-:Y:S01]  /*2c20*/  IMAD R63, R6, c[0x0][0x2c4], R63 ;  /* 0x0000b100063f7a24 */ /* 0x000fe200078e023f */
[----:B------:R-:W-:Y:S02]  /*2c30*/  LEA.HI.X R61, R56, c[0x0][0x31c], R65, 0x2, P1 ;  /* 0x0000c700383d7a11 */ /* 0x000fe400008f1441 */
[----:B------:R-:W-:Y:S02]  /*2c40*/  LEA R56, P2, R58, c[0x0][0x320], 0x2 ;  /* 0x0000c8003a387a11 */ /* 0x000fe400078410ff */
[----:B------:R-:W-:Y:S02]  /*2c50*/  IADD3 R63, R59, R63, RZ ;  /* 0x0000003f3b3f7210 */ /* 0x000fe40007ffe0ff */
[----:B------:R-:W-:Y:S02]  /*2c60*/  LEA R43, R43, UR4, 0x8 ;  /* 0x000000042b2b7c11 */ /* 0x000fe4000f8e40ff */
[----:B------:R-:W-:-:S02]  /*2c70*/  IADD3 R134, P1, R135, R58, RZ ;  /* 0x0000003a87867210 */ /* 0x000fc40007f3e0ff */
[----:B------:R-:W-:Y:S01]  /*2c80*/  LEA.HI.X R57, R58, c[0x0][0x324], R63, 0x2, P2 ;  /* 0x0000c9003a397a11 */ /* 0x000fe200010f143f */
[----:B------:R-:W-:Y:S01]  /*2c90*/  IMAD.WIDE R58, R43, 0x4, R60 ;  /* 0x000000042b3a7825 */ /* 0x000fe200078e023c */
[----:B------:R-:W-:-:S03]  /*2ca0*/  SHF.R.S32.HI R62, RZ, 0x1f, R135 ;  /* 0x0000001fff3e7819 */ /* 0x000fc60000011487 */
[----:B------:R-:W-:Y:S01]  /*2cb0*/  IMAD.WIDE R56, R43, 0x4, R56 ;  /* 0x000000042b387825 */ /* 0x000fe200078e0238 */
[C---:B------:R-:W-:Y:S02]  /*2cc0*/  IADD3.X R137, R62.reuse, R65, RZ, P0, !PT ;  /* 0x000000413e897210 */ /* 0x040fe400007fe4ff */
[----:B------:R-:W-:Y:S02]  /*2cd0*/  IADD3.X R135, R62, R63, RZ, P1, !PT ;  /* 0x0000003f3e877210 */ /* 0x000fe40000ffe4ff */
        /* <DEDUP_REMOVED lines=20> */
[----:B------:R-:W-:Y:S02]  /*2e20*/  IADD3 R112, P6, R56, -0x80, RZ ;  /* 0xffffff8038707810 */ /* 0x000fe40007fde0ff */
[----:B------:R-:W-:-:S02]  /*2e30*/  IADD3.X R131, R57, -0x1, RZ, P0, !PT ;  /* 0xffffffff39837810 */ /* 0x000fc400007fe4ff */
[C---:B------:R-:W-:Y:S02]  /*2e40*/  IADD3.X R127, R57.reuse, -0x1, RZ, P1, !PT ;  /* 0xffffffff397f7810 */ /* 0x040fe40000ffe4ff */
[C---:B------:R-:W-:Y:S02]  /*2e50*/  IADD3.X R115, R57.reuse, -0x1, RZ, P2, !PT ;  /* 0xffffffff39737810 */ /* 0x040fe400017fe4ff */
[C---:B------:R-:W-:Y:S02]  /*2e60*/  IADD3.X R107, R57.reuse, -0x1, RZ, P3, !PT ;  /* 0xffffffff396b7810 */ /* 0x040fe40001ffe4ff */
[C---:B------:R-:W-:Y:S02]  /*2e70*/  IADD3.X R109, R57.reuse, -0x1, RZ, P4, !PT ;  /* 0xffffffff396d7810 */ /* 0x040fe400027fe4ff */
[C---:B------:R-:W-:Y:S02]  /*2e80*/  IADD3.X R111, R57.reuse, -0x1, RZ, P5, !PT ;  /* 0xffffffff396f7810 */ /* 0x040fe40002ffe4ff */
[----:B------:R-:W-:-:S02]  /*2e90*/  IADD3.X R113, R57, -0x1, RZ, P6, !PT ;  /* 0xffffffff39717810 */ /* 0x000fc400037fe4ff */
[----:B------:R-:W-:Y:S02]  /*2ea0*/  MOV R43, RZ ;  /* 0x000000ff002b7202 */ /* 0x000fe40000000f00 */
.L_x_7895:
        /* <DEDUP_REMOVED lines=19> */
[----:B------:R-:W-:-:S04]  /*2fe0*/  IMAD.WIDE.U32 R66, R141, c[0x0][0x188], R66 ;  /* 0x000062008d427a25 */ /* 0x000fc800078e0042 */
        /* <DEDUP_REMOVED lines=17> */
[----:B------:R-:W-:Y:S01]  /*3100*/  LDS.128 R60, [R31+0x10] ;  /* 0x000010001f3c7984 */ /* 0x000fe20000000c00 */
[----:B------:R-:W-:Y:S02]  /*3110*/  ISETP.LT.OR P2, PT, R30, 0x2, P0 ;  /* 0x000000021e00780c */ /* 0x000fe40000741670 */
        /* <DEDUP_REMOVED lines=17> */
[C---:B------:R-:W-:Y:S02]  /*3230*/  FMUL.FTZ R148, R151.reuse, R85 ;  /* 0x0000005597947220 */ /* 0x040fe40000410000 */
[----:B------:R-:W-:Y:S01]  /*3240*/  FMUL.FTZ R146, R151, R84 ;  /* 0x0000005497927220 */ /* 0x000fe20000410000 */
[----:B------:R-:W-:Y:S08]  /*3250*/  MUFU.EX2 R160, R160 ;  /* 0x000000a000a07308 */ /* 0x000ff00000000800 */
[----:B------:R-:W-:Y:S08]  /*3260*/  MUFU.EX2 R150, R150 ;  /* 0x0000009600967308 */ /* 0x000ff00000000800 */
[----:B------:R-:W-:Y:S08]  /*3270*/  MUFU.EX2 R148, R148 ;  /* 0x0000009400947308 */ /* 0x000ff00000000800 */
[----:B------:R-:W-:Y:S01]  /*3280*/  MUFU.EX2 R146, R146 ;  /* 0x0000009200927308 */ /* 0x000fe20000000800 */
[----:B------:R-:W-:Y:S01]  /*3290*/  BSSY B0, `(.L_x_7875) ;  /* 0x0000020000007945 */ /* 0x000fe20003800000 */
[----:B--2---:R-:W-:Y:S04]  /*32a0*/  STS.128 [R21.X16+0x420], R64 ;  /* 0x0004204015007388 */ /* 0x004fe8000000cc00 */
[----:B---3--:R0:W-:Y:S01]  /*32b0*/  STS.128 [R21.X16+0x620], R68 ;  /* 0x0006204415007388 */ /* 0x0081e2000000cc00 */
[----:B------:R-:W-:-:S06]  /*32c0*/  NOP ;  /* 0x0000000000007918 */ /* 0x000fcc0000000000 */
[----:B------:R-:W-:Y:S04]  /*32d0*/  LDS.128 R72, [R31+0x420] ;  /* 0x000420001f487984 */ /* 0x000fe80000000c00 */
[----:B------:R-:W2:Y:S04]  /*32e0*/  LDS.128 R76, [R31+0x430] ;  /* 0x000430001f4c7984 */ /* 0x000ea80000000c00 */
[----:B-1----:R1:W-:Y:S04]  /*32f0*/  STS [R154+0x12b8], R149 ;  /* 0x0012b8959a007388 */ /* 0x0023e80000000800 */
[----:B------:R-:W-:Y:S06]  /*3300*/  BAR.SYNC.DEFER_BLOCKING 0x0 ;  /* 0x0000000000007b1d */ /* 0x000fec0000010000 */
[----:B------:R3:W5:Y:S01]  /*3310*/  @!P2 LDG.E R152, [R144.64+0x4] ;  /* 0x000004069098a981 */ /* 0x000762000c1e1900 */
[----:B------:R-:W-:-:S13]  /*3320*/  ISETP.NE.AND P2, PT, R10, 0x1f, PT ;  /* 0x0000001f0a00780c */ /* 0x000fda0003f45270 */
[----:B---3--:R1:W3:Y:S01]  /*3330*/  @P2 LDS R145, [R10.X4+0x1abc] ;  /* 0x001abc000a912984 */ /* 0x0082e20000004800 */
[C---:B0-----:R-:W-:Y:S02]  /*3340*/  FMUL.FTZ R68, R151.reuse, R86 ;  /* 0x0000005697447220 */ /* 0x041fe40000410000 */
[----:B------:R-:W-:-:S04]  /*3350*/  FMUL.FTZ R66, R151, R87 ;  /* 0x0000005797427220 */ /* 0x000fc80000410000 */
[----:B------:R-:W0:Y:S08]  /*3360*/  MUFU.EX2 R68, R68 ;  /* 0x0000004400447308 */ /* 0x000e300000000800 */
[----:B------:R-:W4:Y:S01]  /*3370*/  MUFU.EX2 R66, R66 ;  /* 0x0000004200427308 */ /* 0x000f220000000800 */
[----:B--2---:R-:W-:Y:S02]  /*3380*/  FMUL.FTZ R165, R121, R78 ;  /* 0x0000004e79a57220 */ /* 0x004fe40000410000 */
[----:B------:R-:W-:-:S02]  /*3390*/  FMUL.FTZ R79, R120, R79 ;  /* 0x0000004f784f7220 */ /* 0x000fc40000410000 */
[----:B------:R-:W-:Y:S02]  /*33a0*/  FMUL.FTZ R147, R122, R73 ;  /* 0x000000497a937220 */ /* 0x000fe40000410000 */
[----:B------:R-:W-:Y:S02]  /*33b0*/  FMUL.FTZ R73, R124, R75 ;  /* 0x0000004b7c497220 */ /* 0x000fe40000410000 */
[----:B------:R-:W-:Y:S02]  /*33c0*/  FMUL.FTZ R72, R123, R72 ;  /* 0x000000487b487220 */ /* 0x000fe40000410000 */
[----:B------:R-:W-:Y:S02]  /*33d0*/  FMUL.FTZ R71, R125, R74 ;  /* 0x0000004a7d477220 */ /* 0x000fe40000410000 */
[----:B------:R-:W-:Y:S02]  /*33e0*/  FMUL.FTZ R75, R119, R76 ;  /* 0x0000004c774b7220 */ /* 0x000fe40000410000 */
[----:B------:R-:W-:-:S02]  /*33f0*/  FMUL.FTZ R77, R118, R77 ;  /* 0x0000004d764d7220 */ /* 0x000fc40000410000 */
[----:B0-----:R-:W-:Y:S01]  /*3400*/  FFMA.FTZ R69, R68, R79, R165 ;  /* 0x0000004f44457223 */ /* 0x001fe200000100a5 */
[----:B------:R-:W-:Y:S05]  /*3410*/  @P2 BRA `(.L_x_7876) ;  /* 0x0000007000002947 */ /* 0x000fea0003800000 */
[----:B-1--4-:R-:W-:Y:S01]  /*3420*/  ISETP.NE.AND P3, PT, R30, c[0x0][0x174], PT ;  /* 0x00005d001e007a0c */ /* 0x012fe20003f65270 */
[----:B---3--:R-:W-:-:S12]  /*3430*/  HFMA2.MMA R145, -RZ, RZ, 1.875, 0 ;  /* 0x3f800000ff917435 */ /* 0x008fd800000001ff */
[----:B------:R-:W-:-:S04]  /*3440*/  @P3 LEA.HI R64, R30, R30, RZ, 0x1 ;  /* 0x0000001e1e403211 */ /* 0x000fc800078f08ff */
[----:B------:R-:W-:-:S04]  /*3450*/  @P3 LOP3.LUT R65, R64, 0xfffffe, RZ, 0xc0, !PT ;  /* 0x00fffffe40413812 */ /* 0x000fc800078ec0ff */
[----:B------:R-:W-:-:S04]  /*3460*/  @P3 IADD3 R64, -R65, R30, RZ ;  /* 0x0000001e41403210 */ /* 0x000fc80007ffe1ff */
[----:B------:R-:W-:-:S05]  /*3470*/  @P3 LEA R64, R64, R141, 0x8 ;  /* 0x0000008d40403211 */ /* 0x000fca00078e40ff */
[----:B------:R0:W1:Y:S02]  /*3480*/  @P3 LDS R145, [R64.X4+0x12b8] ;  /* 0x0012b80040913984 */ /* 0x0000640000004800 */
.L_x_7876:
[----:B-1--4-:R-:W-:Y:S05]  /*3490*/  BSYNC B0 ;  /* 0x0000000000007941 */ /* 0x012fea0003800000 */
.L_x_7875:
[----:B---3--:R-:W-:Y:S01]  /*34a0*/  FMUL.FTZ R65, R68, R145 ;  /* 0x0000009144417220 */ /* 0x008fe20000410000 */
[C---:B------:R-:W-:Y:S01]  /*34b0*/  ISETP.NE.AND P3, PT, R22.reuse, 0x1f, PT ;  /* 0x0000001f1600780c */ /* 0x040fe20003f65270 */
[----:B------:R-:W-:Y:S01]  /*34c0*/  FMUL.FTZ R67, R151, R88 ;  /* 0x0000005897437220 */ /* 0x000fe20000410000 */
[----:B------:R-:W-:Y:S01]  /*34d0*/  ISETP.GE.U32.AND P4, PT, R22, 0x1e, PT ;  /* 0x0000001e1600780c */ /* 0x000fe20003f86070 */
[----:B------:R-:W-:Y:S01]  /*34e0*/  FFMA.FTZ R69, R66, R69, R77 ;  /* 0x0000004542457223 */ /* 0x000fe2000001004d */
[----:B------:R-:W-:Y:S01]  /*34f0*/  ISETP.GE.OR P0, PT, R30, c[0x0][0x174], P0 ;  /* 0x00005d001e007a0c */ /* 0x000fe20000706670 */
[----:B------:R-:W-:Y:S01]  /*3500*/  FMUL.FTZ R65, R66, R65 ;  /* 0x0000004142417220 */ /* 0x000fe20000410000 */
[----:B-----5:R-:W-:Y:S01]  /*3510*/  SHFL.IDX PT, R152, R152, RZ, 0x1f ;  /* 0x00001fff98987589 */ /* 0x020fe200000e0000 */
[----:B------:R-:W1:Y:S01]  /*3520*/  MUFU.EX2 R67, R67 ;  /* 0x0000004300437308 */ /* 0x000e620000000800 */
[----:B------:R-:W-:Y:S01]  /*3530*/  FFMA.FTZ R69, R146, R69, R75 ;  /* 0x0000004592457223 */ /* 0x000fe2000001004b */
[----:B------:R-:W-:Y:S01]  /*3540*/  ISETP.NE.AND P5, PT, R10, RZ, PT ;  /* 0x000000ff0a00720c */ /* 0x000fe20003fa5270 */
[----:B------:R-:W-:Y:S01]  /*3550*/  FMUL.FTZ R65, R146, R65 ;  /* 0x0000004192417220 */ /* 0x000fe20000410000 */
[----:B------:R-:W-:Y:S01]  /*3560*/  LEA R143, R143, R10, 0x8 ;  /* 0x0000000a8f8f7211 */ /* 0x000fe200078e40ff */
[C---:B------:R-:W-:Y:S01]  /*3570*/  FFMA.FTZ R69, R148.reuse, R69, R73 ;  /* 0x0000004594457223 */ /* 0x040fe20000010049 */
[----:B------:R-:W-:Y:S01]  /*3580*/  BSSY B0, `(.L_x_7877) ;  /* 0x00000d3000007945 */ /* 0x000fe20003800000 */
[----:B------:R-:W-:Y:S01]  /*3590*/  FMUL.FTZ R65, R148, R65 ;  /* 0x0000004194417220 */ /* 0x000fe20000410000 */
[----:B------:R-:W-:Y:S01]  /*35a0*/  IADD3 R143, -R143, c[0x0][0x168], RZ ;  /* 0x00005a008f8f7a10 */ /* 0x000fe20007ffe1ff */
[----:B------:R-:W-:-:S02]  /*35b0*/  FMUL.FTZ R163, R32, R89 ;  /* 0x0000005920a37220 */ /* 0x000fc40000410000 */
[----:B------:R-:W-:Y:S02]  /*35c0*/  FMUL.FTZ R74, R33, R88 ;  /* 0x00000058214a7220 */ /* 0x000fe40000410000 */
[C---:B------:R-:W-:Y:S02]  /*35d0*/  FFMA.FTZ R69, R150.reuse, R69, R71 ;  /* 0x0000004596457223 */ /* 0x040fe40000010047 */
[----:B------:R-:W-:Y:S02]  /*35e0*/  FMUL.FTZ R65, R150, R65 ;  /* 0x0000004196417220 */ /* 0x000fe40000410000 */
[----:B------:R-:W-:Y:S02]  /*35f0*/  FMUL.FTZ R163, R163, R56 ;  /* 0x00000038a3a37220 */ /* 0x000fe40000410000 */
[----:B------:R-:W-:Y:S02]  /*3600*/  FMUL.FTZ R74, R74, R57 ;  /* 0x000000394a4a7220 */ /* 0x000fe40000410000 */
[----:B------:R-:W-:-:S02]  /*3610*/  FMUL.FTZ R161, R34, R91 ;  /* 0x0000005b22a17220 */ /* 0x000fc40000410000 */
[C---:B------:R-:W-:Y:S02]  /*3620*/  FFMA.FTZ R69, R160.reuse, R69, R147 ;  /* 0x00000045a0457223 */ /* 0x040fe40000010093 */
[----:B------:R-:W-:Y:S02]  /*3630*/  FMUL.FTZ R144, R160, R65 ;  /* 0x00000041a0907220 */ /* 0x000fe40000410000 */
[----:B-1----:R-:W-:Y:S02]  /*3640*/  FFMA.FTZ R65, R163, R67, R74 ;  /* 0x00000043a3417223 */ /* 0x002fe4000001004a */
[----:B------:R-:W-:Y:S02]  /*3650*/  FMUL.FTZ R161, R161, R58 ;  /* 0x0000003aa1a17220 */ /* 0x000fe40000410000 */
[C---:B------:R-:W-:Y:S02]  /*3660*/  FFMA.FTZ R154, R67.reuse, R69, R72 ;  /* 0x00000045439a7223 */ /* 0x040fe40000010048 */
[----:B------:R-:W-:-:S02]  /*3670*/  FMUL.FTZ R144, R67, R144 ;  /* 0x0000009043907220 */ /* 0x000fc40000410000 */
[----:B0-----:R-:W-:Y:S02]  /*3680*/  FMUL.FTZ R64, R35, R90 ;  /* 0x0000005a23407220 */ /* 0x001fe40000410000 */
[----:B------:R-:W-:Y:S01]  /*3690*/  FMUL.FTZ R151, R149, R67 ;  /* 0x0000004395977220 */ /* 0x000fe20000410000 */
[----:B------:R-:W-:Y:S01]  /*36a0*/  SHFL.DOWN PT, R69, R144, 0x1, 0x1f ;  /* 0x08201f0090457f89 */ /* 0x000fe200000e0000 */
[----:B------:R-:W-:Y:S02]  /*36b0*/  FFMA.FTZ R70, R160, R65, R161 ;  /* 0x00000041a0467223 */ /* 0x000fe400000100a1 */
[----:B------:R-:W-:Y:S01]  /*36c0*/  FMUL.FTZ R157, R36, R85 ;  /* 0x00000055249d7220 */ /* 0x000fe20000410000 */
[----:B------:R-:W0:Y:S01]  /*36d0*/  SHFL.DOWN PT, R65, R154, 0x1, 0x1f ;  /* 0x08201f009a417f89 */ /* 0x000e2200000e0000 */
[----:B------:R-:W-:Y:S02]  /*36e0*/  FMUL.FTZ R159, R64, R59 ;  /* 0x0000003b409f7220 */ /* 0x000fe40000410000 */
        /* <DEDUP_REMOVED lines=18> */
[----:B0-----:R-:W-:-:S02]  /*3810*/  @P3 FFMA.FTZ R154, R144, R65, R154 ;  /* 0x00000041909a3223 */ /* 0x001fc4000001009a */
[----:B------:R-:W-:Y:S01]  /*3820*/  @P3 FMUL.FTZ R144, R144, R69 ;  /* 0x0000004590903220 */ /* 0x000fe20000410000 */
[----:B------:R-:W-:Y:S01]  /*3830*/  SHFL.UP PT, R65, R156, 0x1, RZ ;  /* 0x042000009c417989 */ /* 0x000fe200000e00ff */
[----:B------:R-:W-:-:S03]  /*3840*/  ISETP.GE.AND P3, PT, R21, 0x1, PT ;  /* 0x000000011500780c */ /* 0x000fc60003f66270 */
[----:B------:R-:W0:Y:S04]  /*3850*/  SHFL.UP PT, R69, R158, 0x1, RZ ;  /* 0x042000009e457989 */ /* 0x000e2800000e00ff */
[----:B------:R-:W1:Y:S04]  /*3860*/  SHFL.DOWN PT, R70, R154, 0x2, 0x1f ;  /* 0x08401f009a467f89 */ /* 0x000e6800000e0000 */
[----:B------:R-:W2:Y:S02]  /*3870*/  SHFL.DOWN PT, R64, R144, 0x2, 0x1f ;  /* 0x08401f0090407f89 */ /* 0x000ea400000e0000 */
[----:B0-----:R-:W-:-:S02]  /*3880*/  @P3 FFMA.FTZ R158, R156, R69, R158 ;  /* 0x000000459c9e3223 */ /* 0x001fc4000001009e */
[----:B------:R-:W-:Y:S01]  /*3890*/  @P3 FMUL.FTZ R156, R156, R65 ;  /* 0x000000419c9c3220 */ /* 0x000fe20000410000 */
[----:B------:R-:W-:Y:S01]  /*38a0*/  ISETP.GE.AND P3, PT, R21, 0x2, PT ;  /* 0x000000021500780c */ /* 0x000fe20003f66270 */
[C---:B-1----:R-:W-:Y:S01]  /*38b0*/  @!P4 FFMA.FTZ R154, R144.reuse, R70, R154 ;  /* 0x00000046909ac223 */ /* 0x042fe2000001009a */
[----:B------:R-:W0:Y:S01]  /*38c0*/  SHFL.UP PT, R69, R158, 0x2, RZ ;  /* 0x044000009e457989 */ /* 0x000e2200000e00ff */
[----:B--2---:R-:W-:-:S03]  /*38d0*/  @!P4 FMUL.FTZ R144, R144, R64 ;  /* 0x000000409090c220 */ /* 0x004fc60000410000 */
[----:B------:R-:W1:Y:S01]  /*38e0*/  SHFL.UP PT, R65, R156, 0x2, RZ ;  /* 0x044000009c417989 */ /* 0x000e6200000e00ff */
[----:B------:R-:W-:-:S03]  /*38f0*/  ISETP.GE.U32.AND P4, PT, R22, 0x1c, PT ;  /* 0x0000001c1600780c */ /* 0x000fc60003f86070 */
[----:B------:R-:W2:Y:S04]  /*3900*/  SHFL.DOWN PT, R70, R154, 0x4, 0x1f ;  /* 0x08801f009a467f89 */ /* 0x000ea800000e0000 */
[----:B------:R-:W3:Y:S01]  /*3910*/  SHFL.DOWN PT, R64, R144, 0x4, 0x1f ;  /* 0x08801f0090407f89 */ /* 0x000ee200000e0000 */
[C---:B0-----:R-:W-:Y:S02]  /*3920*/  @P3 FFMA.FTZ R158, R156.reuse, R69, R158 ;  /* 0x000000459c9e3223 */ /* 0x041fe4000001009e */
[----:B-1----:R-:W-:Y:S01]  /*3930*/  @P3 FMUL.FTZ R156, R156, R65 ;  /* 0x000000419c9c3220 */ /* 0x002fe20000410000 */
[----:B------:R-:W-:Y:S02]  /*3940*/  ISETP.GE.AND P3, PT, R21, 0x4, PT ;  /* 0x000000041500780c */ /* 0x000fe40003f66270 */
[----:B------:R-:W-:Y:S01]  /*3950*/  MOV R65, RZ ;  /* 0x000000ff00417202 */ /* 0x000fe20000000f00 */
[C---:B--2---:R-:W-:Y:S01]  /*3960*/  @!P4 FFMA.FTZ R154, R144.reuse, R70, R154 ;  /* 0x00000046909ac223 */ /* 0x044fe2000001009a */
[----:B------:R-:W-:Y:S01]  /*3970*/  SHFL.UP PT, R69, R156, 0x4, RZ ;  /* 0x048000009c457989 */ /* 0x000fe200000e00ff */
[----:B---3--:R-:W-:-:S03]  /*3980*/  @!P4 FMUL.FTZ R144, R144, R64 ;  /* 0x000000409090c220 */ /* 0x008fc60000410000 */
[----:B------:R-:W0:Y:S01]  /*3990*/  SHFL.UP PT, R70, R158, 0x4, RZ ;  /* 0x048000009e467989 */ /* 0x000e2200000e00ff */
[----:B------:R-:W-:Y:S01]  /*39a0*/  HFMA2.MMA R64, -RZ, RZ, 1.875, 0 ;  /* 0x3f800000ff407435 */ /* 0x000fe200000001ff */
[----:B------:R-:W-:Y:S02]  /*39b0*/  ISETP.GE.U32.AND P4, PT, R22, 0x18, PT ;  /* 0x000000181600780c */ /* 0x000fe40003f86070 */
[----:B------:R-:W1:Y:S04]  /*39c0*/  SHFL.DOWN PT, R78, R154, 0x8, 0x1f ;  /* 0x09001f009a4e7f89 */ /* 0x000e6800000e0000 */
[----:B------:R-:W2:Y:S04]  /*39d0*/  SHFL.DOWN PT, R76, R144, 0x8, 0x1f ;  /* 0x09001f00904c7f89 */ /* 0x000ea800000e0000 */
[----:B------:R-:W3:Y:S01]  /*39e0*/  @!P0 LDS.64 R64, [R141.X8+0x1b38] ;  /* 0x001b38008d408984 */ /* 0x000ee20000008a00 */
        /* <DEDUP_REMOVED lines=9> */
[----:B------:R-:W4:Y:S04]  /*3a80*/  SHFL.DOWN PT, R76, R144, 0x10, 0x1f ;  /* 0x0a001f00904c7f89 */ /* 0x000f2800000e0000 */
[----:B---3--:R-:W-:Y:S01]  /*3a90*/  SHFL.IDX PT, R162, R65, RZ, 0x1f ;  /* 0x00001fff41a27589 */ /* 0x008fe200000e0000 */
[----:B0-----:R-:W-:-:S02]  /*3aa0*/  @P0 FFMA.FTZ R158, R156, R70, R158 ;  /* 0x000000469c9e0223 */ /* 0x001fc4000001009e */
[----:B-1----:R-:W-:-:S03]  /*3ab0*/  @P0 FMUL.FTZ R156, R156, R69 ;  /* 0x000000459c9c0220 */ /* 0x002fc60000410000 */
[----:B------:R-:W0:Y:S01]  /*3ac0*/  SHFL.UP PT, R70, R158, 0x10, RZ ;  /* 0x060000009e467989 */ /* 0x000e2200000e00ff */
[----:B------:R-:W-:Y:S01]  /*3ad0*/  ISETP.GE.AND P0, PT, R21, 0x10, PT ;  /* 0x000000101500780c */ /* 0x000fe20003f06270 */
[C---:B--2---:R-:W-:Y:S02]  /*3ae0*/  @!P3 FFMA.FTZ R154, R144.reuse, R78, R154 ;  /* 0x0000004e909ab223 */ /* 0x044fe4000001009a */
[----:B------:R-:W1:Y:S01]  /*3af0*/  SHFL.UP PT, R69, R156, 0x10, RZ ;  /* 0x060000009c457989 */ /* 0x000e6200000e00ff */
[----:B----4-:R-:W-:-:S03]  /*3b00*/  @!P3 FMUL.FTZ R144, R144, R76 ;  /* 0x0000004c9090b220 */ /* 0x010fc60000410000 */
[----:B------:R-:W-:Y:S04]  /*3b10*/  SHFL.DOWN PT, R78, R154, 0x1, 0x1f ;  /* 0x08201f009a4e7f89 */ /* 0x000fe800000e0000 */
[----:B------:R-:W2:Y:S02]  /*3b20*/  SHFL.DOWN PT, R76, R144, 0x1, 0x1f ;  /* 0x08201f00904c7f89 */ /* 0x000ea400000e0000 */
[C---:B0-----:R-:W-:Y:S02]  /*3b30*/  @P0 FFMA.FTZ R158, R156.reuse, R70, R158 ;  /* 0x000000469c9e0223 */ /* 0x041fe4000001009e */
[----:B------:R-:W-:Y:S01]  /*3b40*/  SHFL.IDX PT, R70, R154, RZ, 0x1f ;  /* 0x00001fff9a467589 */ /* 0x000fe200000e0000 */
[----:B-1----:R-:W-:Y:S01]  /*3b50*/  @P0 FMUL.FTZ R156, R156, R69 ;  /* 0x000000459c9c0220 */ /* 0x002fe20000410000 */
[----:B------:R-:W-:-:S02]  /*3b60*/  ISETP.GE.AND P0, PT, R143, 0x1, PT ;  /* 0x000000018f00780c */ /* 0x000fc40003f06270 */
[----:B------:R-:W0:Y:S01]  /*3b70*/  SHFL.IDX PT, R69, R144, RZ, 0x1f ;  /* 0x00001fff90457589 */ /* 0x000e2200000e0000 */
[----:B--2---:R-:W-:-:S03]  /*3b80*/  @P2 FFMA.FTZ R162, R76, R162, R78 ;  /* 0x000000a24ca22223 */ /* 0x004fc6000001004e */
[----:B------:R-:W-:Y:S01]  /*3b90*/  SHFL.UP PT, R76, R158, 0x1, RZ ;  /* 0x042000009e4c7989 */ /* 0x000fe200000e00ff */
[----:B------:R-:W-:-:S03]  /*3ba0*/  FFMA.FTZ R145, R162, R145, R79 ;  /* 0x00000091a2917223 */ /* 0x000fc6000001004f */
[----:B------:R-:W1:Y:S01]  /*3bb0*/  SHFL.UP PT, R78, R156, 0x1, RZ ;  /* 0x042000009c4e7989 */ /* 0x000e6200000e00ff */
[----:B------:R-:W-:-:S04]  /*3bc0*/  FFMA.FTZ R79, R68, R145, R165 ;  /* 0x00000091444f7223 */ /* 0x000fc800000100a5 */
[----:B------:R-:W-:-:S04]  /*3bd0*/  FFMA.FTZ R77, R66, R79, R77 ;  /* 0x0000004f424d7223 */ /* 0x000fc8000001004d */
[----:B------:R-:W-:Y:S02]  /*3be0*/  FFMA.FTZ R75, R146, R77, R75 ;  /* 0x0000004d924b7223 */ /* 0x000fe4000001004b */
[C---:B0-----:R-:W-:Y:S02]  /*3bf0*/  FFMA.FTZ R65, R69.reuse, R65, R70 ;  /* 0x0000004145417223 */ /* 0x041fe40000010046 */
[----:B------:R-:W-:Y:S02]  /*3c00*/  FFMA.FTZ R73, R148, R75, R73 ;  /* 0x0000004b94497223 */ /* 0x000fe40000010049 */
[----:B------:R-:W-:Y:S01]  /*3c10*/  FMUL.FTZ R64, R69, R64 ;  /* 0x0000004045407220 */ /* 0x000fe20000410000 */
[----:B------:R-:W-:Y:S01]  /*3c20*/  SHF.L.U32 R69, R10, 0x3, RZ ;  /* 0x000000030a457819 */ /* 0x000fe200000006ff */
[----:B------:R-:W-:-:S03]  /*3c30*/  FFMA.FTZ R71, R150, R73, R71 ;  /* 0x0000004996477223 */ /* 0x000fc60000010047 */
[----:B------:R0:W-:Y:S01]  /*3c40*/  @!P5 STS.64 [R141.X8+0x1b38], R64 ;  /* 0x001b38408d00d388 */ /* 0x0001e20000008a00 */
[----:B------:R-:W-:Y:S01]  /*3c50*/  FFMA.FTZ R147, R160, R71, R147 ;  /* 0x00000047a0937223 */ /* 0x000fe20000010093 */
[----:B------:R-:W-:Y:S01]  /*3c60*/  LEA.HI.SX32 R69, R69, R69, 0x1b ;  /* 0x0000004545457211 */ /* 0x000fe200078fdaff */
[----:B-1----:R-:W-:Y:S01]  /*3c70*/  @P1 FFMA.FTZ R152, R78, R152, R76 ;  /* 0x000000984e981223 */ /* 0x002fe2000001004c */
[----:B------:R-:W-:Y:S01]  /*3c80*/  P2R R76, PR, RZ, 0x20 ;  /* 0x00000020ff4c7803 */ /* 0x000fe20000000000 */
[----:B------:R-:W-:Y:S02]  /*3c90*/  FMUL.FTZ R78, R147, R88 ;  /* 0x00000058934e7220 */ /* 0x000fe40000410000 */
[----:B------:R-:W-:Y:S02]  /*3ca0*/  FFMA.FTZ R152, R149, R152, R163 ;  /* 0x0000009895987223 */ /* 0x000fe400000100a3 */
[----:B------:R-:W-:Y:S02]  /*3cb0*/  FFMA.FTZ R149, R67, R147, R72 ;  /* 0x0000009343957223 */ /* 0x000fe40000010048 */
[----:B------:R-:W-:-:S02]  /*3cc0*/  FADD.FTZ R70, -R163, R152 ;  /* 0x00000098a3467221 */ /* 0x000fc40000010100 */
[----:B------:R-:W-:Y:S02]  /*3cd0*/  FFMA.FTZ R67, R67, R152, R74 ;  /* 0x0000009843437223 */ /* 0x000fe4000001004a */
[----:B------:R-:W-:Y:S02]  /*3ce0*/  FMUL.FTZ R163, R149, R89 ;  /* 0x0000005995a37220 */ /* 0x000fe40000410000 */
[----:B------:R-:W-:Y:S02]  /*3cf0*/  FFMA.FTZ R160, R160, R67, R161 ;  /* 0x00000043a0a07223 */ /* 0x000fe400000100a1 */
[----:B------:R-:W-:Y:S02]  /*3d00*/  FADD.FTZ R72, -R74, R67 ;  /* 0x000000434a487221 */ /* 0x000fe40000010100 */
[----:B------:R-:W-:Y:S02]  /*3d10*/  FFMA.FTZ R165, R70, R163, RZ ;  /* 0x000000a346a57223 */ /* 0x000fe400000100ff */
[----:B------:R-:W-:-:S02]  /*3d20*/  FADD.FTZ R74, -R161, R160 ;  /* 0x000000a0a14a7221 */ /* 0x000fc40000010100 */
[----:B0-----:R-:W-:Y:S02]  /*3d30*/  FMUL.FTZ R65, R71, R91 ;  /* 0x0000005b47417220 */ /* 0x001fe40000410000 */
[-C--:B------:R-:W-:Y:S02]  /*3d40*/  FFMA.FTZ R165, R72, R78.reuse, R165 ;  /* 0x0000004e48a57223 */ /* 0x080fe400000100a5 */
[----:B------:R-:W-:Y:S02]  /*3d50*/  FMUL.FTZ R161, R33, R78 ;  /* 0x0000004e21a17220 */ /* 0x000fe40000410000 */
[----:B------:R-:W-:Y:S02]  /*3d60*/  FMUL.FTZ R78, R73, R90 ;  /* 0x0000005a494e7220 */ /* 0x000fe40000410000 */
[-C--:B------:R-:W-:Y:S02]  /*3d70*/  FMUL.FTZ R144, R34, R65.reuse ;  /* 0x0000004122907220 */ /* 0x080fe40000410000 */
[----:B------:R-:W-:-:S02]  /*3d80*/  FFMA.FTZ R165, R74, R65, R165 ;  /* 0x000000414aa57223 */ /* 0x000fc400000100a5 */
[----:B------:R-:W-:Y:S02]  /*3d90*/  FFMA.FTZ R65, R150, R160, R159 ;  /* 0x000000a096417223 */ /* 0x000fe4000001009f */
[----:B------:R-:W-:Y:S02]  /*3da0*/  FMUL.FTZ R76, R32, R163 ;  /* 0x000000a3204c7220 */ /* 0x000fe40000410000 */
[----:B------:R-:W-:Y:S02]  /*3db0*/  FMUL.FTZ R154, R35, R78 ;  /* 0x0000004e239a7220 */ /* 0x000fe40000410000 */
[----:B------:R-:W-:Y:S01]  /*3dc0*/  FFMA.FTZ R64, R148, R65, R157 ;  /* 0x0000004194407223 */ /* 0x000fe2000001009d */
[----:B------:R0:W-:Y:S01]  /*3dd0*/  STS [R69.X4+0x840], R76 ;  /* 0x0008404c45007388 */ /* 0x0001e20000004800 */
[----:B------:R-:W-:Y:S02]  /*3de0*/  FMUL.FTZ R163, R75, R85 ;  /* 0x000000554ba37220 */ /* 0x000fe40000410000 */
[----:B------:R-:W-:Y:S01]  /*3df0*/  FMUL.FTZ R150, R77, R84 ;  /* 0x000000544d967220 */ /* 0x000fe20000410000 */
[----:B------:R1:W-:Y:S01]  /*3e00*/  STS [R24.X4+0x844], R161 ;  /* 0x000844a118007388 */ /* 0x0003e20000004800 */
[----:B------:R-:W-:-:S02]  /*3e10*/  FMUL.FTZ R156, R36, R163 ;  /* 0x000000a3249c7220 */ /* 0x000fc40000410000 */
[----:B------:R-:W-:Y:S01]  /*3e20*/  FMUL.FTZ R148, R37, R150 ;  /* 0x0000009625947220 */ /* 0x000fe20000410000 */
[----:B------:R2:W-:Y:S01]  /*3e30*/  STS [R24.X4+0x84c], R154 ;  /* 0x00084c9a18007388 */ /* 0x0005e20000004800 */
[----:B------:R-:W-:Y:S02]  /*3e40*/  FMUL.FTZ R162, R123, R152 ;  /* 0x000000987ba27220 */ /* 0x000fe40000410000 */
[----:B0-----:R-:W-:Y:S01]  /*3e50*/  FADD.FTZ R76, -R159, R65 ;  /* 0x000000419f4c7221 */ /* 0x001fe20000010100 */
[----:B------:R0:W-:Y:S01]  /*3e60*/  STS [R24.X4+0x848], R144 ;  /* 0x0008489018007388 */ /* 0x0001e20000004800 */
[----:B------:R-:W-:Y:S02]  /*3e70*/  FMUL.FTZ R159, R79, R87 ;  /* 0x000000574f9f7220 */ /* 0x000fe40000410000 */
[----:B-1----:R-:W-:Y:S01]  /*3e80*/  FFMA.FTZ R161, R146, R64, R155 ;  /* 0x0000004092a17223 */ /* 0x002fe2000001009b */
[----:B------:R-:W-:Y:S01]  /*3e90*/  STS [R24.X4+0x850], R156 ;  /* 0x0008509c18007388 */ /* 0x000fe20000004800 */
[----:B------:R-:W-:-:S02]  /*3ea0*/  FFMA.FTZ R165, R76, R78, R165 ;  /* 0x0000004e4ca57223 */ /* 0x000fc400000100a5 */
[----:B--2---:R-:W-:Y:S01]  /*3eb0*/  FMUL.FTZ R154, R145, R86 ;  /* 0x00000056919a7220 */ /* 0x004fe20000410000 */
[----:B------:R1:W-:Y:S01]  /*3ec0*/  STS [R24.X4+0x854], R148 ;  /* 0x0008549418007388 */ /* 0x0003e20000004800 */
[----:B------:R-:W-:Y:S02]  /*3ed0*/  FADD.FTZ R78, -R157, R64 ;  /* 0x000000409d4e7221 */ /* 0x000fe40000010100 */
[----:B0-----:R-:W-:Y:S02]  /*3ee0*/  FADD.FTZ R144, -R155, R161 ;  /* 0x000000a19b907221 */ /* 0x001fe40000010100 */
[----:B------:R-:W-:Y:S02]  /*3ef0*/  FMUL.FTZ R157, R38, R159 ;  /* 0x0000009f269d7220 */ /* 0x000fe40000410000 */
[----:B------:R-:W-:Y:S02]  /*3f00*/  FMUL.FTZ R155, R39, R154 ;  /* 0x0000009a279b7220 */ /* 0x000fe40000410000 */
[----:B------:R-:W-:Y:S01]  /*3f10*/  FFMA.FTZ R66, R66, R161, R153 ;  /* 0x000000a142427223 */ /* 0x000fe20000010099 */
[----:B------:R-:W-:Y:S01]  /*3f20*/  STS [R24.X4+0x858], R157 ;  /* 0x0008589d18007388 */ /* 0x000fe20000004800 */
[----:B------:R-:W-:-:S02]  /*3f30*/  FFMA.FTZ R165, R78, R163, R165 ;  /* 0x000000a34ea57223 */ /* 0x000fc400000100a5 */
[----:B------:R-:W-:Y:S01]  /*3f40*/  FFMA.FTZ R68, R68, R66, R151 ;  /* 0x0000004244447223 */ /* 0x000fe20000010097 */
[----:B------:R-:W-:Y:S01]  /*3f50*/  STS [R24.X4+0x85c], R155 ;  /* 0x00085c9b18007388 */ /* 0x000fe20000004800 */
[----:B------:R-:W-:Y:S01]  /*3f60*/  FADD.FTZ R146, -R153, R66 ;  /* 0x0000004299927221 */ /* 0x000fe20000010100 */
[----:B------:R-:W-:Y:S01]  /*3f70*/  IADD3 R153, R10, 0x20, RZ ;  /* 0x000000200a997810 */ /* 0x000fe20007ffe0ff */
[----:B------:R-:W-:Y:S01]  /*3f80*/  FFMA.FTZ R158, R144, R150, R165 ;  /* 0x00000096909e7223 */ /* 0x000fe200000100a5 */
[----:B------:R-:W-:Y:S01]  /*3f90*/  BAR.SYNC.DEFER_BLOCKING 0x0 ;  /* 0x0000000000007b1d */ /* 0x000fe20000010000 */
[----:B-1----:R-:W-:Y:S01]  /*3fa0*/  FADD.FTZ R148, -R151, R68 ;  /* 0x0000004497947221 */ /* 0x002fe20000010100 */
[----:B------:R-:W-:Y:S01]  /*3fb0*/  LEA.HI.SX32 R150, R153, R10, 0x1b ;  /* 0x0000000a99967211 */ /* 0x000fe200078fdaff */
[----:B------:R-:W-:Y:S02]  /*3fc0*/  FFMA.FTZ R158, R146, R159, R158 ;  /* 0x0000009f929e7223 */ /* 0x000fe4000001009e */
[----:B------:R-:W-:-:S02]  /*3fd0*/  FMUL.FTZ R163, R148, R154 ;  /* 0x0000009a94a37220 */ /* 0x000fc40000410000 */
[----:B------:R-:W-:Y:S02]  /*3fe0*/  FMUL.FTZ R67, R122, R67 ;  /* 0x000000437a437220 */ /* 0x000fe40000410000 */
[----:B------:R-:W-:Y:S02]  /*3ff0*/  FADD.FTZ R158, R158, R163 ;  /* 0x000000a39e9e7221 */ /* 0x000fe40000010000 */
        /* <DEDUP_REMOVED lines=14> */
[----:B------:R0:W-:Y:S04]  /*40e0*/  STS [R24.X4+0xc64], R67 ;  /* 0x000c644318007388 */ /* 0x0001e80000004800 */
[----:B------:R0:W-:Y:S01]  /*40f0*/  STS [R24.X4+0xc68], R163 ;  /* 0x000c68a318007388 */ /* 0x0001e20000004800 */
[----:B-1----:R-:W-:Y:S01]  /*4100*/  FMUL.FTZ R69, R118, R161 ;  /* 0x000000a176457220 */ /* 0x002fe20000410000 */
[----:B------:R-:W-:-:S02]  /*4110*/  SHF.L.U64.HI R162, R140, 0x2, R139 ;  /* 0x000000028ca27819 */ /* 0x000fc4000001028b */
[----:B------:R1:W-:Y:S01]  /*4120*/  STS [R24.X4+0xc6c], R65 ;  /* 0x000c6c4118007388 */ /* 0x0003e20000004800 */
[----:B------:R-:W-:-:S03]  /*4130*/  SHF.L.U32 R161, R140, 0x2, RZ ;  /* 0x000000028ca17819 */ /* 0x000fc600000006ff */
[----:B------:R1:W-:Y:S01]  /*4140*/  STS [R24.X4+0xc70], R165 ;  /* 0x000c70a518007388 */ /* 0x0003e20000004800 */
[C---:B------:R-:W-:Y:S02]  /*4150*/  IMAD R160, R162.reuse, c[0x0][0x2b0], RZ ;  /* 0x0000ac00a2a07a24 */ /* 0x040fe400078e02ff */
[----:B------:R-:W-:Y:S01]  /*4160*/  IMAD R162, R162, c[0x0][0x2d0], RZ ;  /* 0x0000b400a2a27a24 */ /* 0x000fe200078e02ff */
        /* <DEDUP_REMOVED lines=20> */
.L_x_7878:
[----:B01234-:R-:W-:Y:S05]  /*42b0*/  BSYNC B0 ;  /* 0x0000000000007941 */ /* 0x01ffea0003800000 */
.L_x_7877:
[----:B------:R0:W1:Y:S01]  /*42c0*/  LDS R163, [R150.X4+0xce0] ;  /* 0x000ce00096a37984 */ /* 0x0000620000004800 */
[----:B------:R-:W-:Y:S01]  /*42d0*/  ISETP.GE.AND P6, PT, R143, 0x21, PT ;  /* 0x000000218f00780c */ /* 0x000fe20003fc6270 */
[----:B------:R-:W-:Y:S01]  /*42e0*/  BSSY B0, `(.L_x_7879) ;  /* 0x0000010000007945 */ /* 0x000fe20003800000 */
[----:B------:R-:W-:Y:S01]  /*42f0*/  IMAD R69, R161, c[0x0][0x2b4], R160 ;  /* 0x0000ad00a1457a24 */ /* 0x000fe200078e02a0 */
[----:B------:R-:W-:Y:S01]  /*4300*/  ISETP.GE.AND P0, PT, R143, 0x41, PT ;  /* 0x000000418f00780c */ /* 0x000fe20003f06270 */
        /* <DEDUP_REMOVED lines=13> */
.L_x_7880:
[----:B0-----:R-:W-:Y:S05]  /*43e0*/  BSYNC B0 ;  /* 0x0000000000007941 */ /* 0x001fea0003800000 */
.L_x_7879:
[----:B------:R0:W2:Y:S01]  /*43f0*/  LDS R143, [R25.X4+0xd60] ;  /* 0x000d6000198f7984 */ /* 0x0000a20000004800 */
        /* <DEDUP_REMOVED lines=8> */
.L_x_7882:
[----:B------:R-:W-:Y:S05]  /*4480*/  BSYNC B0 ;  /* 0x0000000000007941 */ /* 0x000fea0003800000 */
.L_x_7881:
        /* <DEDUP_REMOVED lines=9> */
.L_x_7884:
[----:B------:R-:W-:Y:S05]  /*4520*/  BSYNC B0 ;  /* 0x0000000000007941 */ /* 0x000fea0003800000 */
.L_x_7883:
        /* <DEDUP_REMOVED lines=9> */
.L_x_7886:
[----:B------:R-:W-:Y:S05]  /*45c0*/  BSYNC B0 ;  /* 0x0000000000007941 */ /* 0x000fea0003800000 */
.L_x_7885:
        /* <DEDUP_REMOVED lines=9> */
.L_x_7888:
[----:B------:R-:W-:Y:S05]  /*4660*/  BSYNC B0 ;  /* 0x0000000000007941 */ /* 0x000fea0003800000 */
.L_x_7887:
        /* <DEDUP_REMOVED lines=9> */
.L_x_7890:
[----:B------:R-:W-:Y:S05]  /*4700*/  BSYNC B0 ;  /* 0x0000000000007941 */ /* 0x000fea0003800000 */
.L_x_7889:
        /* <DEDUP_REMOVED lines=9> */
.L_x_7892:
[----:B------:R-:W-:Y:S05]  /*47a0*/  BSYNC B0 ;  /* 0x0000000000007941 */ /* 0x000fea0003800000 */
.L_x_7891:
[----:B0---4-:R-:W0:Y:S01]  /*47b0*/  SHFL.DOWN P0, R143, R158, 0x1, 0x1f ;  /* 0x08201f009e8f7f89 */ /* 0x011e220000000000 */
        /* <DEDUP_REMOVED lines=13> */
[----:B------:R-:W-:Y:S02]  /*4890*/  FMUL.FTZ R75, R138, R75 ;  /* 0x0000004b8a4b7220 */ /* 0x000fe40000410000 */
[----:B0-----:R-:W-:Y:S02]  /*48a0*/  @P0 FADD R143, R158, R143 ;  /* 0x0000008f9e8f0221 */ /* 0x001fe40000000000 */
[C---:B------:R-:W-:Y:S02]  /*48b0*/  FMUL.FTZ R61, R138.reuse, R73 ;  /* 0x000000498a3d7220 */ /* 0x040fe40000410000 */
[C---:B------:R-:W-:Y:S01]  /*48c0*/  FMUL.FTZ R71, R138.reuse, R71 ;  /* 0x000000478a477220 */ /* 0x040fe20000410000 */
[----:B------:R-:W0:Y:S01]  /*48d0*/  SHFL.DOWN P0, R68, R143, 0x2, 0x1f ;  /* 0x08401f008f447f89 */ /* 0x000e220000000000 */
        /* <DEDUP_REMOVED lines=26> */
[----:B------:R-:W-:Y:S02]  /*4a80*/  FFMA.FTZ R50, R59, R91, R50 ;  /* 0x0000005b3b327223 */ /* 0x000fe40000010032 */
[----:B------:R-:W-:Y:S02]  /*4a90*/  FADD.FTZ R40, R75, R40 ;  /* 0x000000284b287221 */ /* 0x000fe40000010000 */
[----:B0-----:R-:W-:Y:S02]  /*4aa0*/  @P0 FADD R142, R68, R142 ;  /* 0x0000008e448e0221 */ /* 0x001fe40000000000 */
[----:B------:R-:W-:Y:S02]  /*4ab0*/  FFMA.FTZ R68, R39, R66, R69 ;  /* 0x0000004227447223 */ /* 0x000fe40000010045 */
[----:B------:R-:W-:Y:S01]  /*4ac0*/  FFMA.FTZ R49, R58, R88, R49 ;  /* 0x000000583a317223 */ /* 0x000fe20000010031 */
[----:B------:R-:W0:Y:S01]  /*4ad0*/  SHFL.DOWN P0, R65, R142, 0x8, 0x1f ;  /* 0x09001f008e417f89 */ /* 0x000e220000000000 */
[----:B------:R-:W-:-:S02]  /*4ae0*/  FADD.FTZ R43, R68, R43 ;  /* 0x0000002b442b7221 */ /* 0x000fc40000010000 */
        /* <DEDUP_REMOVED lines=17> */
.L_x_7894:
[----:B0-----:R-:W-:Y:S05]  /*4c00*/  BSYNC B0 ;  /* 0x0000000000007941 */ /* 0x001fea0003800000 */
.L_x_7893:
[----:B------:R-:W-:Y:S02]  /*4c10*/  IADD3 R141, R141, 0x1, RZ ;  /* 0x000000018d8d7810 */ /* 0x000fe40007ffe0ff */
[----:B------:R-:W-:Y:S02]  /*4c20*/  IADD3 R140, P1, R140, 0x1, RZ ;  /* 0x000000018c8c7810 */ /* 0x000fe40007f3e0ff */
[----:B------:R-:W-:Y:S02]  /*4c30*/  ISETP.GE.AND P0, PT, R141, c[0x0][0x16c], PT ;  /* 0x00005b008d007a0c */ /* 0x000fe40003f06270 */
[----:B------:R-:W-:-:S11]  /*4c40*/  IADD3.X R139, RZ, R139, RZ, P1, !PT ;  /* 0x0000008bff8b7210 */ /* 0x000fd60000ffe4ff */
[----:B------:R-:W-:Y:S01]  /*4c50*/  @P0 CALL.REL.NOINC `(.L_x_7874) ;  /* 0x0000001000000944 */ /* 0x000fe20003c00000 */
[----:B------:R-:W-:Y:S05]  /*4c60*/  BRA `(.L_x_7895) ;  /* 0xffffe24000007947 */ /* 0x000fea000383ffff */
.L_x_7874:
        /* <DEDUP_REMOVED lines=11> */
[----:B----4-:R0:W-:Y:S04]  /*4d20*/  STS.128 [R21.X16], R32 ;  /* 0x0000002015007388 */ /* 0x0101e8000000cc00 */
[----:B-----5:R4:W-:Y:S01]  /*4d30*/  STS.128 [R21.X16+0x200], R36 ;  /* 0x0002002415007388 */ /* 0x0209e2000000cc00 */
[----:B------:R-:W-:-:S06]  /*4d40*/  NOP ;  /* 0x0000000000007918 */ /* 0x000fcc0000000000 */
[----:B------:R-:W5:Y:S04]  /*4d50*/  LDS.128 R56, [R31+0x10] ;  /* 0x000010001f387984 */ /* 0x000f680000000c00 */
[----:B------:R-:W2:Y:S01]  /*4d60*/  LDS.128 R60, [R31] ;  /* 0x000000001f3c7984 */ /* 0x000ea20000000c00 */
[----:B0-----:R-:W-:-:S03]  /*4d70*/  IMAD R32, R4, c[0x0][0x2d8], RZ ;  /* 0x0000b60004207a24 */ /* 0x001fc600078e02ff */
[----:B------:R-:W-:Y:S01]  /*4d80*/  BAR.SYNC.DEFER_BLOCKING 0x0 ;  /* 0x0000000000007b1d */ /* 0x000fe20000010000 */
[----:B----4-:R-:W-:-:S05]  /*4d90*/  IMAD R37, R5, c[0x0][0x2dc], R32 ;  /* 0x0000b70005257a24 */ /* 0x010fca00078e0220 */
[----:B------:R-:W-:Y:S04]  /*4da0*/  STS.128 [R31], R48 ;  /* 0x000000301f007388 */ /* 0x000fe80000000c00 */
[----:B------:R0:W-:Y:S01]  /*4db0*/  STS.128 [R31+0x10], R52 ;  /* 0x000010341f007388 */ /* 0x0001e20000000c00 */
[--C-:B-----5:R-:W-:Y:S01]  /*4dc0*/  FADD.FTZ R66, R56, R2.reuse ;  /* 0x0000000238427221 */ /* 0x120fe20000010000 */
[----:B------:R-:W-:Y:S01]  /*4dd0*/  SHF.L.U32 R56, R68, 0x8, RZ ;  /* 0x0000000844387819 */ /* 0x000fe200000006ff */
[--C-:B------:R-:W-:Y:S02]  /*4de0*/  FADD.FTZ R67, R57, R2.reuse ;  /* 0x0000000239437221 */ /* 0x100fe40000010000 */
[--C-:B------:R-:W-:Y:S01]  /*4df0*/  FADD.FTZ R58, R58, R2.reuse ;  /* 0x000000023a3a7221 */ /* 0x100fe20000010000 */
[----:B------:R-:W-:Y:S01]  /*4e00*/  FSETP.GTU.FTZ.AND P5, PT, R66, 20, PT ;  /* 0x41a000004200780b */ /* 0x000fe20003fbc000 */
[----:B--2---:R-:W-:Y:S01]  /*4e10*/  FADD.FTZ R60, R60, R2 ;  /* 0x000000023c3c7221 */ /* 0x004fe20000010000 */
[----:B------:R-:W-:Y:S01]  /*4e20*/  SHF.R.S32.HI R57, RZ, 0x1f, R56 ;  /* 0x0000001fff397819 */ /* 0x000fe20000011438 */
[--C-:B------:R-:W-:Y:S01]  /*4e30*/  FADD.FTZ R38, R59, R2.reuse ;  /* 0x000000023b267221 */ /* 0x100fe20000010000 */
[----:B------:R-:W-:Y:S01]  /*4e40*/  FSETP.GTU.FTZ.AND P1, PT, R58, 20, PT ;  /* 0x41a000003a00780b */ /* 0x000fe20003f3c000 */
[----:B------:R-:W-:Y:S01]  /*4e50*/  FADD.FTZ R61, R61, R2 ;  /* 0x000000023d3d7221 */ /* 0x000fe20000010000 */
[----:B------:R-:W-:Y:S01]  /*4e60*/  FSETP.GTU.FTZ.AND P0, PT, R67, 20, PT ;  /* 0x41a000004300780b */ /* 0x000fe20003f1c000 */
[----:B------:R-:W-:Y:S01]  /*4e70*/  IMAD.WIDE.U32 R32, R5, c[0x0][0x2d8], R56 ;  /* 0x0000b60005207a25 */ /* 0x000fe200078e0038 */
[----:B------:R-:W-:-:S02]  /*4e80*/  FSETP.GTU.FTZ.AND P3, PT, R60, 20, PT ;  /* 0x41a000003c00780b */ /* 0x000fc40003f7c000 */
[----:B------:R-:W-:Y:S01]  /*4e90*/  FSETP.GTU.FTZ.AND P2, PT, R38, 20, PT ;  /* 0x41a000002600780b */ /* 0x000fe20003f5c000 */
[----:B------:R-:W-:Y:S01]  /*4ea0*/  FADD.FTZ R62, R62, R2 ;  /* 0x000000023e3e7221 */ /* 0x000fe20000010000 */
[----:B------:R-:W-:Y:S01]  /*4eb0*/  IADD3 R33, R33, R37, RZ ;  /* 0x0000002521217210 */ /* 0x000fe20007ffe0ff */
[----:B------:R-:W-:Y:S02]  /*4ec0*/  @!P5 FMUL.FTZ R34, R66, -1.4426950216293334961 ;  /* 0xbfb8aa3b4222d820 */ /* 0x000fe40000410000 */
[----:B------:R-:W-:Y:S02]  /*4ed0*/  IMAD R37, R3, c[0x0][0x2e0], RZ ;  /* 0x0000b80003257a24 */ /* 0x000fe400078e02ff */
[C---:B------:R-:W-:Y:S02]  /*4ee0*/  IMAD.WIDE.U32 R32, R0.reuse, c[0x0][0x2e0], R32 ;  /* 0x0000b80000207a25 */ /* 0x040fe400078e0020 */
[----:B------:R-:W2:Y:S02]  /*4ef0*/  @!P5 MUFU.EX2 R34, R34 ;  /* 0x000000220022d308 */ /* 0x000ea40000000800 */
[----:B------:R-:W-:-:S02]  /*4f00*/  IMAD R59, R0, c[0x0][0x2e4], R37 ;  /* 0x0000b900003b7a24 */ /* 0x000fc400078e0225 */
[----:B------:R-:W-:Y:S02]  /*4f10*/  FADD.FTZ R63, R63, R2 ;  /* 0x000000023f3f7221 */ /* 0x000fe40000010000 */
[----:B------:R-:W-:Y:S01]  /*4f20*/  @!P0 FMUL.FTZ R35, R67, -1.4426950216293334961 ;  /* 0xbfb8aa3b43238820 */ /* 0x000fe20000410000 */
[----:B------:R-:W-:Y:S01]  /*4f30*/  IADD3 R59, R33, R59, RZ ;  /* 0x0000003b213b7210 */ /* 0x000fe20007ffe0ff */
[----:B------:R-:W-:Y:S01]  /*4f40*/  @!P1 FMUL.FTZ R33, R58, -1.4426950216293334961 ;  /* 0xbfb8aa3b3a219820 */ /* 0x000fe20000410000 */
[----:B------:R-:W-:Y:S01]  /*4f50*/  LEA R58, P4, R32, c[0x0][0x330], 0x2 ;  /* 0x0000cc00203a7a11 */ /* 0x000fe200078810ff */
[----:B------:R-:W-:Y:S02]  /*4f60*/  @!P2 FMUL.FTZ R38, R38, -1.4426950216293334961 ;  /* 0xbfb8aa3b2626a820 */ /* 0x000fe40000410000 */
[----:B------:R-:W4:Y:S01]  /*4f70*/  @!P0 MUFU.EX2 R35, R35 ;  /* 0x0000002300238308 */ /* 0x000f220000000800 */
[----:B------:R-:W-:Y:S01]  /*4f80*/  LEA.HI.X R59, R32, c[0x0][0x334], R59, 0x2, P4 ;  /* 0x0000cd00203b7a11 */ /* 0x000fe200020f143b */
[----:B------:R-:W-:Y:S01]  /*4f90*/  @!P3 FMUL.FTZ R32, R60, -1.4426950216293334961 ;  /* 0xbfb8aa3b3c20b820 */ /* 0x000fe20000410000 */
[----:B------:R-:W-:Y:S01]  /*4fa0*/  IADD3 R58, P6, R58, R83, RZ ;  /* 0x000000533a3a7210 */ /* 0x000fe20007fde0ff */
[----:B--2---:R-:W-:Y:S01]  /*4fb0*/  @!P5 FADD.FTZ R34, R34, 1 ;  /* 0x3f8000002222d421 */ /* 0x004fe20000010000 */
[----:B------:R-:W-:Y:S01]  /*4fc0*/  FSETP.GTU.FTZ.AND P4, PT, R61, 20, PT ;  /* 0x41a000003d00780b */ /* 0x000fe20003f9c000 */
[----:B0-----:R-:W-:Y:S01]  /*4fd0*/  IMAD R52, R4, c[0x0][0x2f8], RZ ;  /* 0x0000be0004347a24 */ /* 0x001fe200078e02ff */
[----:B------:R-:W-:Y:S01]  /*4fe0*/  IADD3.X R59, R59, R80, RZ, P6, !PT ;  /* 0x000000503b3b7210 */ /* 0x000fe200037fe4ff */
[----:B------:R-:W0:Y:S01]  /*4ff0*/  @!P5 MUFU.RCP R37, R34 ;  /* 0x000000220025d308 */ /* 0x000e220000001000 */
[----:B------:R-:W-:Y:S01]  /*5000*/  FSETP.GTU.FTZ.AND P6, PT, R63, 20, PT ;  /* 0x41a000003f00780b */ /* 0x000fe20003fdc000 */
[----:B------:R-:W-:-:S02]  /*5010*/  IMAD R53, R5, c[0x0][0x2fc], R52 ;  /* 0x0000bf0005357a24 */ /* 0x000fc400078e0234 */
[----:B------:R-:W-:-:S04]  /*5020*/  IMAD.WIDE.U32 R56, R5, c[0x0][0x2f8], R56 ;  /* 0x0000be0005387a25 */ /* 0x000fc800078e0038 */
[----:B------:R2:W5:Y:S01]  /*5030*/  @!P1 MUFU.EX2 R39, R33 ;  /* 0x0000002100279308 */ /* 0x0005620000000800 */
[----:B----4-:R-:W-:Y:S01]  /*5040*/  @!P0 FADD.FTZ R64, R35, 1 ;  /* 0x3f80000023408421 */ /* 0x010fe20000010000 */
[----:B------:R-:W-:Y:S01]  /*5050*/  IADD3 R57, R57, R53, RZ ;  /* 0x0000003539397210 */ /* 0x000fe20007ffe0ff */
[----:B0-----:R-:W-:Y:S01]  /*5060*/  @!P5 FMUL.FTZ R40, R40, R37 ;  /* 0x000000252828d220 */ /* 0x001fe20000410000 */
[----:B------:R-:W-:-:S04]  /*5070*/  FSETP.GTU.FTZ.AND P5, PT, R62, 20, PT ;  /* 0x41a000003e00780b */ /* 0x000fc80003fbc000 */
[----:B------:R-:W0:Y:S01]  /*5080*/  @!P3 MUFU.EX2 R36, R32 ;  /* 0x000000200024b308 */ /* 0x000e220000000800 */
[----:B--2---:R-:W-:Y:S02]  /*5090*/  @!P4 FMUL.FTZ R33, R61, -1.4426950216293334961 ;  /* 0xbfb8aa3b3d21c820 */ /* 0x004fe40000410000 */
[----:B-----5:R-:W-:-:S05]  /*50a0*/  @!P1 FADD.FTZ R65, R39, 1 ;  /* 0x3f80000027419421 */ /* 0x020fca0000010000 */
[----:B------:R2:W4:Y:S01]  /*50b0*/  @!P2 MUFU.EX2 R66, R38 ;  /* 0x000000260042a308 */ /* 0x0005220000000800 */
[----:B------:R-:W-:-:S07]  /*50c0*/  @!P5 FMUL.FTZ R37, R62, -1.4426950216293334961 ;  /* 0xbfb8aa3b3e25d820 */ /* 0x000fce0000410000 */
[----:B------:R5:W3:Y:S01]  /*50d0*/  @!P4 MUFU.EX2 R61, R33 ;  /* 0x00000021003dc308 */ /* 0x000ae20000000800 */
[----:B--2---:R-:W-:Y:S01]  /*50e0*/  @!P6 FMUL.FTZ R38, R63, -1.4426950216293334961 ;  /* 0xbfb8aa3b3f26e820 */ /* 0x004fe20000410000 */
[----:B------:R-:W-:-:S06]  /*50f0*/  NOP ;  /* 0x0000000000007918 */ /* 0x000fcc0000000000 */
[----:B------:R-:W2:Y:S01]  /*5100*/  @!P5 MUFU.EX2 R62, R37 ;  /* 0x00000025003ed308 */ /* 0x000ea20000000800 */
[----:B0-----:R-:W-:Y:S01]  /*5110*/  @!P3 FADD.FTZ R60, R36, 1 ;  /* 0x3f800000243cb421 */ /* 0x001fe20000010000 */
[----:B-----5:R-:W0:Y:S01]  /*5120*/  LDS.128 R32, [R21.X16] ;  /* 0x0000000015207984 */ /* 0x020e22000000cc00 */
[----:B----4-:R-:W-:-:S05]  /*5130*/  @!P2 FADD.FTZ R66, R66, 1 ;  /* 0x3f8000004242a421 */ /* 0x010fca0000010000 */
[----:B------:R4:W5:Y:S01]  /*5140*/  @!P6 MUFU.EX2 R63, R38 ;  /* 0x00000026003fe308 */ /* 0x0009620000000800 */
[----:B---3--:R-:W-:Y:S02]  /*5150*/  @!P4 FADD.FTZ R61, R61, 1 ;  /* 0x3f8000003d3dc421 */ /* 0x008fe40000010000 */
[----:B--2---:R-:W-:Y:S01]  /*5160*/  @!P5 FADD.FTZ R62, R62, 1 ;  /* 0x3f8000003e3ed421 */ /* 0x004fe20000010000 */
[----:B----4-:R-:W2:Y:S04]  /*5170*/  LDS.128 R36, [R21.X16+0x200] ;  /* 0x0002000015247984 */ /* 0x010ea8000000cc00 */
[----:B------:R-:W3:Y:S01]  /*5180*/  @!P0 MUFU.RCP R64, R64 ;  /* 0x0000004000408308 */ /* 0x000ee20000001000 */
[----:B-----5:R-:W-:-:S07]  /*5190*/  @!P6 FADD.FTZ R63, R63, 1 ;  /* 0x3f8000003f3fe421 */ /* 0x020fce0000010000 */
[----:B------:R-:W4:Y:S08]  /*51a0*/  @!P1 MUFU.RCP R65, R65 ;  /* 0x0000004100419308 */ /* 0x000f300000001000 */
[----:B------:R-:W5:Y:S01]  /*51b0*/  @!P3 MUFU.RCP R67, R60 ;  /* 0x0000003c0043b308 */ /* 0x000f620000001000 */
[----:B---3--:R-:W-:Y:S01]  /*51c0*/  @!P0 FMUL.FTZ R41, R41, R64 ;  /* 0x0000004029298220 */ /* 0x008fe20000410000 */
[----:B0-----:R-:W-:Y:S06]  /*51d0*/  STG.E.128 [R58.64], R32 ;  /* 0x000000203a007986 */ /* 0x001fec000c101d06 */
[----:B------:R-:W0:Y:S01]  /*51e0*/  @!P4 MUFU.RCP R48, R61 ;  /* 0x0000003d0030c308 */ /* 0x000e220000001000 */
[----:B----4-:R-:W-:Y:S01]  /*51f0*/  @!P1 FMUL.FTZ R42, R42, R65 ;  /* 0x000000412a2a9220 */ /* 0x010fe20000410000 */
[----:B------:R-:W-:-:S04]  /*5200*/  IADD3 R11, P1, R11, -0x400, RZ ;  /* 0xfffffc000b0b7810 */ /* 0x000fc80007f3e0ff */
[----:B------:R-:W-:Y:S01]  /*5210*/  IADD3.X R12, R12, -0x1, RZ, P1, !PT ;  /* 0xffffffff0c0c7810 */ /* 0x000fe20000ffe4ff */
[----:B-----5:R-:W-:Y:S01]  /*5220*/  @!P3 FMUL.FTZ R44, R44, R67 ;  /* 0x000000432c2cb220 */ /* 0x020fe20000410000 */
[----:B------:R-:W3:Y:S01]  /*5230*/  @!P5 MUFU.RCP R49, R62 ;  /* 0x0000003e0031d308 */ /* 0x000ee20000001000 */
[----:B------:R-:W-:-:S04]  /*5240*/  IADD3 R16, P3, R16, -0x400, RZ ;  /* 0xfffffc0010107810 */ /* 0x000fc80007f7e0ff */
[----:B------:R-:W-:Y:S01]  /*5250*/  IADD3.X R17, R17, -0x1, RZ, P3, !PT ;  /* 0xffffffff11117810 */ /* 0x000fe20001ffe4ff */
[----:B--2---:R2:W-:Y:S02]  /*5260*/  STG.E.128 [R58.64+0x200], R36 ;  /* 0x000200243a007986 */ /* 0x0045e4000c101d06 */
[----:B------:R-:W4:Y:S01]  /*5270*/  @!P6 MUFU.RCP R50, R63 ;  /* 0x0000003f0032e308 */ /* 0x000f220000001000 */
[----:B0-----:R-:W-:Y:S01]  /*5280*/  @!P4 FMUL.FTZ R45, R45, R48 ;  /* 0x000000302d2dc220 */ /* 0x001fe20000410000 */
[----:B------:R-:W-:Y:S01]  /*5290*/  BAR.SYNC.DEFER_BLOCKING 0x0 ;  /* 0x0000000000007b1d */ /* 0x000fe20000010000 */
[----:B------:R-:W-:-:S04]  /*52a0*/  IADD3 R18, P4, R18, -0x400, RZ ;  /* 0xfffffc0012127810 */ /* 0x000fc80007f9e0ff */
[----:B------:R-:W-:Y:S01]  /*52b0*/  IADD3.X R19, R19, -0x1, RZ, P4, !PT ;  /* 0xffffffff13137810 */ /* 0x000fe200027fe4ff */
[----:B------:R-:W0:Y:S01]  /*52c0*/  @!P2 MUFU.RCP R66, R66 ;  /* 0x000000420042a308 */ /* 0x000e220000001000 */
[----:B---3--:R-:W-:Y:S01]  /*52d0*/  @!P5 FMUL.FTZ R46, R46, R49 ;  /* 0x000000312e2ed220 */ /* 0x008fe20000410000 */
[----:B------:R-:W-:-:S04]  /*52e0*/  IADD3 R14, P5, R14, -0x400, RZ ;  /* 0xfffffc000e0e7810 */ /* 0x000fc80007fbe0ff */
[----:B------:R-:W-:Y:S01]  /*52f0*/  IADD3.X R15, R15, -0x1, RZ, P5, !PT ;  /* 0xffffffff0f0f7810 */ /* 0x000fe20002ffe4ff */
[----:B----4-:R-:W-:Y:S02]  /*5300*/  @!P6 FMUL.FTZ R47, R47, R50 ;  /* 0x000000322f2fe220 */ /* 0x010fe40000410000 */
[----:B--2---:R-:W-:Y:S02]  /*5310*/  IMAD R37, R3, c[0x0][0x300], RZ ;  /* 0x0000c00003257a24 */ /* 0x004fe400078e02ff */
[----:B------:R-:W-:Y:S02]  /*5320*/  FADD.FTZ R38, R44, R81 ;  /* 0x000000512c267221 */ /* 0x000fe40000010000 */
[C---:B------:R-:W-:Y:S02]  /*5330*/  IMAD R39, R0.reuse, c[0x0][0x304], R37 ;  /* 0x0000c10000277a24 */ /* 0x040fe400078e0225 */
[----:B0-----:R-:W-:Y:S01]  /*5340*/  @!P2 FMUL.FTZ R43, R43, R66 ;  /* 0x000000422b2ba220 */ /* 0x001fe20000410000 */
[----:B------:R-:W-:Y:S01]  /*5350*/  IADD3 R9, P2, R9, -0x400, RZ ;  /* 0xfffffc0009097810 */ /* 0x000fe20007f5e0ff */
[----:B------:R0:W-:Y:S01]  /*5360*/  STS.128 [R31], R44 ;  /* 0x0000002c1f007388 */ /* 0x0001e20000000c00 */
[----:B------:R-:W-:-:S02]  /*5370*/  IMAD.WIDE.U32 R36, R0, c[0x0][0x300], R56 ;  /* 0x0000c00000247a25 */ /* 0x000fc400078e0038 */
[----:B------:R-:W-:Y:S01]  /*5380*/  IADD3.X R20, R20, -0x1, RZ, P2, !PT ;  /* 0xffffffff14147810 */ /* 0x000fe200017fe4ff */
[----:B------:R2:W-:Y:S01]  /*5390*/  STS.128 [R31+0x10], R40 ;  /* 0x000010281f007388 */ /* 0x0005e20000000c00 */
[----:B------:R-:W-:-:S06]  /*53a0*/  NOP ;  /* 0x0000000000007918 */ /* 0x000fcc0000000000 */
[----:B------:R-:W3:Y:S01]  /*53b0*/  LDS.128 R32, [R21.X16] ;  /* 0x0000000015207984 */ /* 0x000ee2000000cc00 */
[----:B------:R-:W-:-:S03]  /*53c0*/  IADD3 R37, R37, R39, RZ ;  /* 0x0000002725257210 */ /* 0x000fc60007ffe0ff */
[----:B------:R-:W4:Y:S01]  /*53d0*/  LDS.128 R48, [R21.X16+0x200] ;  /* 0x0002000015307984 */ /* 0x000f22000000cc00 */
[----:B0-----:R-:W-:Y:S01]  /*53e0*/  FADD.FTZ R45, R38, R45 ;  /* 0x0000002d262d7221 */ /* 0x001fe20000010000 */
[----:B------:R-:W-:-:S03]  /*53f0*/  LEA R38, P0, R36, c[0x0][0x340], 0x2 ;  /* 0x0000d00024267a11 */ /* 0x000fc600078010ff */
[----:B------:R-:W-:Y:S01]  /*5400*/  FADD.FTZ R46, R45, R46 ;  /* 0x0000002e2d2e7221 */ /* 0x000fe20000010000 */
[----:B------:R-:W-:Y:S02]  /*5410*/  LEA.HI.X R37, R36, c[0x0][0x344], R37, 0x2, P0 ;  /* 0x0000d10024257a11 */ /* 0x000fe400000f1425 */
[----:B------:R-:W-:Y:S01]  /*5420*/  IADD3 R36, P0, R38, R83, RZ ;  /* 0x0000005326247210 */ /* 0x000fe20007f1e0ff */
[----:B------:R-:W-:-:S03]  /*5430*/  FADD.FTZ R47, R46, R47 ;  /* 0x0000002f2e2f7221 */ /* 0x000fc60000010000 */
[----:B------:R-:W-:Y:S01]  /*5440*/  IADD3.X R37, R37, R80, RZ, P0, !PT ;  /* 0x0000005025257210 */ /* 0x000fe200007fe4ff */
[----:B--2---:R-:W-:Y:S01]  /*5450*/  FADD.FTZ R40, R47, R40 ;  /* 0x000000282f287221 */ /* 0x004fe20000010000 */
[----:B------:R-:W-:Y:S02]  /*5460*/  ISETP.GT.AND P0, PT, R30, 0x1, PT ;  /* 0x000000011e00780c */ /* 0x000fe40003f04270 */
[----:B------:R-:W-:Y:S01]  /*5470*/  MOV R30, R68 ;  /* 0x00000044001e7202 */ /* 0x000fe20000000f00 */
[----:B------:R-:W-:-:S04]  /*5480*/  FADD.FTZ R41, R40, R41 ;  /* 0x0000002928297221 */ /* 0x000fc80000010000 */
[----:B------:R-:W-:-:S04]  /*5490*/  FADD.FTZ R42, R41, R42 ;  /* 0x0000002a292a7221 */ /* 0x000fc80000010000 */
[----:B------:R-:W-:Y:S01]  /*54a0*/  FADD.FTZ R81, R42, R43 ;  /* 0x0000002b2a517221 */ /* 0x000fe20000010000 */
[----:B---3--:R0:W-:Y:S04]  /*54b0*/  STG.E.128 [R36.64], R32 ;  /* 0x0000002024007986 */ /* 0x0081e8000c101d06 */
[----:B----4-:R0:W-:Y:S01]  /*54c0*/  STG.E.128 [R36.64+0x200], R48 ;  /* 0x0002003024007986 */ /* 0x0101e2000c101d06 */
[----:B------:R-:W-:Y:S01]  /*54d0*/  @!P0 CALL.REL.NOINC `(.L_x_7856) ;  /* 0x0000001000008944 */ /* 0x000fe20003c00000 */
[----:B------:R-:W-:Y:S05]  /*54e0*/  BRA `(.L_x_7896) ;  /* 0xffffb49000007947 */ /* 0x000fea000383ffff */
.L_x_7856:
[----:B------:R-:W-:Y:S02]  /*54f0*/  ISETP.NE.U32.AND P0, PT, RZ, c[0x0][0x328], PT ;  /* 0x0000ca00ff007a0c */ /* 0x000fe40003f05070 */
[----:B------:R-:W-:Y:S02]  /*5500*/  ISETP.NE.U32.AND P2, PT, RZ, c[0x0][0x348], PT ;  /* 0x0000d200ff007a0c */ /* 0x000fe40003f45070 */
[----:B------:R-:W-:-:S02]  /*5510*/  ISETP.NE.AND.EX P1, PT, RZ, c[0x0][0x32c], PT, P0 ;  /* 0x0000cb00ff007a0c */ /* 0x000fc40003f25300 */
[----:B------:R-:W-:-:S11]  /*5520*/  ISETP.NE.AND.EX P0, PT, RZ, c[0x0][0x34c], PT, P2 ;  /* 0x0000d300ff007a0c */ /* 0x000fd60003f05320 */
[----:B------:R-:W-:Y:S05]  /*5530*/  @!P1 BRA `(.L_x_7897) ;  /* 0x0000014000009947 */ /* 0x000fea0003800000 */
[----:B------:R-:W2:Y:S01]  /*5540*/  SHFL.DOWN P1, R5, R8, 0x1, 0x1f ;  /* 0x08201f0008057f89 */ /* 0x000ea20000020000 */
[----:B------:R-:W-:Y:S03]  /*5550*/  BSSY B0, `(.L_x_7897) ;  /* 0x0000012000007945 */ /* 0x000fe60003800000 */
[----:B------:R-:W3:Y:S01]  /*5560*/  S2R R6, SR_LANEID ;  /* 0x0000000000067919 */ /* 0x000ee20000000000 */
[----:B--2---:R-:W-:Y:S01]  /*5570*/  @P1 FADD R5, R5, R8 ;  /* 0x0000000805051221 */ /* 0x004fe20000000000 */
[----:B---3--:R-:W-:-:S04]  /*5580*/  ISETP.NE.AND P2, PT, R6, RZ, PT ;  /* 0x000000ff0600720c */ /* 0x008fc80003f45270 */
[----:B-----5:R-:W2:Y:S04]  /*5590*/  SHFL.DOWN P1, R2, R5, 0x2, 0x1f ;  /* 0x08401f0005027f89 */ /* 0x020ea80000020000 */
[----:B------:R-:W3:Y:S01]  /*55a0*/  S2R R6, SR_TID.X ;  /* 0x0000000000067919 */ /* 0x000ee20000002100 */
[----:B--2---:R-:W-:-:S05]  /*55b0*/  @P1 FADD R2, R5, R2 ;  /* 0x0000000205021221 */ /* 0x004fca0000000000 */
[----:B------:R-:W2:Y:S02]  /*55c0*/  SHFL.DOWN P1, R7, R2, 0x4, 0x1f ;  /* 0x08801f0002077f89 */ /* 0x000ea40000020000 */
[----:B--2---:R-:W-:-:S05]  /*55d0*/  @P1 FADD R7, R2, R7 ;  /* 0x0000000702071221 */ /* 0x004fca0000000000 */
[----:B------:R-:W2:Y:S02]  /*55e0*/  SHFL.DOWN P1, R4, R7, 0x8, 0x1f ;  /* 0x09001f0007047f89 */ /* 0x000ea40000020000 */
[----:B--2---:R-:W-:-:S05]  /*55f0*/  @P1 FADD R4, R7, R4 ;  /* 0x0000000407041221 */ /* 0x004fca0000000000 */
[----:B------:R-:W2:Y:S02]  /*5600*/  SHFL.DOWN P1, R9, R4, 0x10, 0x1f ;  /* 0x0a001f0004097f89 */ /* 0x000ea40000020000 */
[----:B--2---:R-:W-:Y:S01]  /*5610*/  @P1 FADD R9, R4, R9 ;  /* 0x0000000904091221 */ /* 0x004fe20000000000 */
[----:B---3--:R-:W-:-:S04]  /*5620*/  ISETP.NE.AND P1, PT, R6, RZ, PT ;  /* 0x000000ff0600720c */ /* 0x008fc80003f25270 */
[----:B------:R2:W-:Y:S04]  /*5630*/  @!P2 STS [0x1084], R9 ;  /* 0x00108409ff00a388 */ /* 0x0005e80000000800 */
[----:B------:R-:W-:Y:S06]  /*5640*/  BAR.SYNC.DEFER_BLOCKING 0x0 ;  /* 0x0000000000007b1d */ /* 0x000fec0000010000 */
[----:B------:R-:W-:Y:S05]  /*5650*/  @P1 BRA `(.L_x_7898) ;  /* 0x0000001000001947 */ /* 0x000fea0003800000 */
[----:B--2---:R2:W-:Y:S02]  /*5660*/  RED.E.ADD.F32.FTZ.RN.STRONG.GPU [R94.64], R9 ;  /* 0x000000095e00798e */ /* 0x0045e4000c10e786 */
.L_x_7898:
[----:B--2---:R-:W-:Y:S05]  /*5670*/  BSYNC B0 ;  /* 0x0000000000007941 */ /* 0x004fea0003800000 */
.L_x_7897:
[----:B------:R-:W-:Y:S01]  /*5680*/  BSSY B0, `(.L_x_7899) ;  /* 0x0000018000007945 */ /* 0x000fe20003800000 */
[----:B------:R-:W-:Y:S05]  /*5690*/  @!P0 BRA `(.L_x_7900) ;  /* 0x0000015000008947 */ /* 0x000fea0003800000 */
[----:B------:R-:W-:Y:S06]  /*56a0*/  BAR.SYNC.DEFER_BLOCKING 0x0 ;  /* 0x0000000000007b1d */ /* 0x000fec0000010000 */
[----:B-----5:R-:W2:Y:S04]  /*56b0*/  SHFL.DOWN P0, R2, R81, 0x1, 0x1f ;  /* 0x08201f0051027f89 */ /* 0x020ea80000000000 */
[----:B------:R-:W3:Y:S04]  /*56c0*/  S2R R8, SR_LANEID ;  /* 0x0000000000087919 */ /* 0x000ee80000000000 */
[----:B------:R-:W4:Y:S01]  /*56d0*/  S2R R9, SR_TID.X ;  /* 0x0000000000097919 */ /* 0x000f220000002100 */
        /* <DEDUP_REMOVED lines=10> */
[----:B----4-:R-:W-:-:S04]  /*5780*/  ISETP.NE.AND P0, PT, R9, RZ, PT ;  /* 0x000000ff0900720c */ /* 0x010fc80003f05270 */
[----:B------:R2:W-:Y:S04]  /*5790*/  @!P1 STS [0x1084], R6 ;  /* 0x00108406ff009388 */ /* 0x0005e80000000800 */
[----:B------:R-:W-:Y:S06]  /*57a0*/  BAR.SYNC.DEFER_BLOCKING 0x0 ;  /* 0x0000000000007b1d */ /* 0x000fec0000010000 */
[----:B------:R-:W-:Y:S05]  /*57b0*/  @P0 BRA `(.L_x_7901) ;  /* 0x0000004000000947 */ /* 0x000fea0003800000 */
[----:B--2---:R2:W-:Y:S01]  /*57c0*/  RED.E.ADD.F32.FTZ.RN.STRONG.GPU [R92.64], R6 ;  /* 0x000000065c00798e */ /* 0x0045e2000c10e786 */
[----:B------:R-:W-:Y:S01]  /*57d0*/  HFMA2.MMA R9, -RZ, RZ, 0, 0 ;  /* 0x00000000ff097435 */ /* 0x000fe200000001ff */
[----:B------:R-:W-:Y:S05]  /*57e0*/  BRA `(.L_x_7901) ;  /* 0x0000001000007947 */ /* 0x000fea0003800000 */
.L_x_7900:
[----:B------:R-:W2:Y:S02]  /*57f0*/  S2R R9, SR_TID.X ;  /* 0x0000000000097919 */ /* 0x000ea40000002100 */
.L_x_7901:
[----:B--2---:R-:W-:Y:S05]  /*5800*/  BSYNC B0 ;  /* 0x0000000000007941 */ /* 0x004fea0003800000 */
.L_x_7899:
[----:B------:R-:W-:-:S13]  /*5810*/  ISETP.GE.AND P0, PT, R9, c[0x0][0x16c], PT ;  /* 0x00005b0009007a0c */ /* 0x000fda0003f06270 */
[----:B------:R-:W-:Y:S05]  /*5820*/  @P0 EXIT ;  /* 0x000000000000094d */ /* 0x000fea0003800000 */
[----:B------:R-:W-:Y:S02]  /*5830*/  IMAD R5, R3, c[0x0][0x288], RZ ;  /* 0x0000a20003057a24 */ /* 0x000fe400078e02ff */
[----:B-----5:R-:W-:-:S04]  /*5840*/  IMAD.WIDE.U32 R2, R0, c[0x0][0x288], RZ ;  /* 0x0000a20000027a25 */ /* 0x020fc800078e00ff */
[----:B------:R-:W-:-:S05]  /*5850*/  IMAD R5, R0, c[0x0][0x28c], R5 ;  /* 0x0000a30000057a24 */ /* 0x000fca00078e0205 */
[----:B------:R-:W-:Y:S02]  /*5860*/  IADD3 R13, R3, R5, RZ ;  /* 0x00000005030d7210 */ /* 0x000fe40007ffe0ff */
.L_x_7902:
[----:B--2---:R2:W3:Y:S01]  /*5870*/  LDS R11, [R9.X4+0x2338] ;  /* 0x00233800090b7984 */ /* 0x0044e20000004800 */
        /* <DEDUP_REMOVED lines=8> */
[----:B--2---:R-:W-:Y:S02]  /*5900*/  IADD3 R9, R9, c[0x0][0x0], RZ ;  /* 0x0000000009097a10 */ /* 0x004fe40007ffe0ff */
[----:B------:R-:W-:-:S04]  /*5910*/  IADD3 R5, R5, R7, RZ ;  /* 0x0000000705057210 */ /* 0x000fc80007ffe0ff */
[----:B------:R-:W-:Y:S02]  /*5920*/  LEA.HI.X R7, R4, c[0x0][0x314], R5, 0x2, P0 ;  /* 0x0000c50004077a11 */ /* 0x000fe400000f1405 */
[----:B------:R-:W-:-:S03]  /*5930*/  ISETP.GE.AND P0, PT, R9, c[0x0][0x16c], PT ;  /* 0x00005b0009007a0c */ /* 0x000fc60003f06270 */
[----:B---3--:R2:W-:Y:S10]  /*5940*/  RED.E.ADD.F32.FTZ.RN.STRONG.GPU [R6.64], R11 ;  /* 0x0000000b0600798e */ /* 0x0085f4000c10e786 */
[----:B------:R-:W-:Y:S05]  /*5950*/  @!P0 BRA `(.L_x_7902) ;  /* 0xffffff1000008947 */ /* 0x000fea000383ffff */
[----:B------:R-:W-:Y:S05]  /*5960*/  EXIT ;  /* 0x000000000000794d */ /* 0x000fea0003800000 */
.L_x_7903:
        /* <DEDUP_REMOVED lines=9> */
.L_x_9135:


//--------------------- .text._Z25selective_scan_bwd_kernelI32Selective_Scan_bwd_kernel_traitsILi32ELi4ELb0ELb0ELb0ELb0ELb0EffEEv12SSMParamsBwd --------------------------
	.section	.text._Z25selective_scan_bwd_kernelI32Selective_Scan_bwd_kernel_traitsILi32ELi4ELb0ELb0ELb0ELb0ELb0EffEEv12SSMParamsBwd,"ax",@progbits
	.sectioninfo	@"SHI_REGISTERS=100"
	.align	128
        .global         _Z25selective_scan_bwd_kernelI32Selective_Scan_bwd_kernel_traitsILi32ELi4ELb0ELb0ELb0ELb0ELb0EffEEv12SSMParamsBwd
        .type           _Z25selective_scan_bwd_kernelI32Selective_Scan_bwd_kernel_traitsILi32ELi4ELb0ELb0ELb0ELb0ELb0EffEEv12SSMParamsBwd,@function
        .size           _Z25selective_scan_bwd_kernelI32Selective_Scan_bwd_kernel_traitsILi32ELi4ELb0ELb0ELb0ELb0ELb0EffEEv12SSMParamsBwd,(.L_x_9136 - _Z25selective_scan_bwd_kernelI32Selective_Scan_bwd_kernel_traitsILi32ELi4ELb0ELb0ELb0ELb0ELb0EffEEv12SSMParamsBwd)
        .other          _Z25selective_scan_bwd_kernelI32Selective_Scan_bwd_kernel_traitsILi32ELi4ELb0ELb0ELb0ELb0ELb0EffEEv12SSMParamsBwd,@"STO_CUDA_ENTRY STV_DEFAULT"
_Z25selective_scan_bwd_kernelI32Selective_Scan_bwd_kernel_traitsILi32ELi4ELb0ELb0ELb0ELb0ELb0EffEEv12SSMParamsBwd:
.text._Z25selective_scan_bwd_kernelI32Selective_Scan_bwd_kernel_traitsILi32ELi4ELb0ELb0ELb0ELb0ELb0EffEEv12SSMParamsBwd:
        /* <DEDUP_REMOVED lines=27> */
[----:B------:R-:W-:Y:S01]  /*01b0*/  IMAD.IADD R3, R3, 0x1, R11 ;  /* 0x0000000103037824 */ /* 0x000fe200078e020b */
[----:B------:R-:W-:Y:S01]  /*01c0*/  ISETP.NE.U32.AND P0, PT, RZ, c[0x0][0x260], PT ;  /* 0x00009800ff007a0c */ /* 0x000fe20003f05070 */
[----:B------:R-:W-:Y:S01]  /*01d0*/  IMAD R13, R33, c[0x0][0x1d8], RZ ;  /* 0x00007600210d7a24 */ /* 0x000fe200078e02ff */
[----:B------:R-:W-:Y:S01]  /*01e0*/  HFMA2.MMA R37, -RZ, RZ, 0, 0 ;  /* 0x00000000ff257435 */ /* 0x000fe200000001ff */
[----:B0-----:R-:W-:Y:S01]  /*01f0*/  IMAD.WIDE.U32 R6, R35, c[0x0][0x278], RZ ;  /* 0x00009e0023067a25 */ /* 0x001fe200078e00ff */
[----:B------:R-:W-:-:S02]  /*0200*/  ISETP.NE.AND.EX P0, PT, RZ, c[0x0][0x264], PT, P0 ;  /* 0x00009900ff007a0c */ /* 0x000fc40003f05300 */
[----:B-1----:R-:W-:Y:S01]  /*0210*/  MOV R8, c[0x0][0x174] ;  /* 0x00005d0000087a02 */ /* 0x002fe20000000f00 */
[----:B------:R-:W-:Y:S02]  /*0220*/  IMAD R9, R35, c[0x0][0x27c], R12 ;  /* 0x00009f0023097a24 */ /* 0x000fe400078e020c */
[----:B------:R-:W-:Y:S01]  /*0230*/  IMAD R15, R33, c[0x0][0x1e8], RZ ;  /* 0x00007a00210f7a24 */ /* 0x000fe200078e02ff */
[----:B------:R-:W-:Y:S01]  /*0240*/  ISETP.GE.AND P3, PT, R8, 0x1, PT ;  /* 0x000000010800780c */ /* 0x000fe20003f66270 */
[----:B------:R-:W-:Y:S01]  /*0250*/  IMAD.WIDE.U32 R2, R0, c[0x0][0x1d8], R2 ;  /* 0x0000760000027a25 */ /* 0x000fe200078e0002 */
[----:B------:R-:W-:Y:S02]  /*0260*/  IADD3 R7, R7, R9, RZ ;  /* 0x0000000907077210 */ /* 0x000fe40007ffe0ff */
[----:B------:R-:W-:Y:S01]  /*0270*/  LEA R9, R8, 0xffffff80, 0x7 ;  /* 0xffffff8008097811 */ /* 0x000fe200078e38ff */
[----:B------:R-:W-:Y:S02]  /*0280*/  IMAD.WIDE.U32 R4, R0, c[0x0][0x1e8], R4 ;  /* 0x00007a0000047a25 */ /* 0x000fe400078e0004 */
[----:B------:R-:W-:-:S02]  /*0290*/  @P0 MOV R27, 0x8 ;  /* 0x00000008001b0802 */ /* 0x000fc40000000f00 */
        /* <DEDUP_REMOVED lines=12> */
[----:B------:R-:W-:Y:S01]  /*0360*/  ISETP.NE.U32.AND P2, PT, RZ, c[0x0][0x348], PT ;  /* 0x0000d200ff007a0c */ /* 0x000fe20003f45070 */
[----:B------:R-:W-:Y:S01]  /*0370*/  IMAD.MOV.U32 R4, RZ, RZ, RZ ;  /* 0x000000ffff047224 */ /* 0x000fe200078e00ff */
[----:B------:R-:W-:Y:S01]  /*0380*/  ISETP.NE.AND.EX P1, PT, RZ, c[0x0][0x32c], PT, P1 ;  /* 0x0000cb00ff007a0c */ /* 0x000fe20003f25310 */
[----:B------:R-:W-:Y:S01]  /*0390*/  @P0 IMAD R2, R2, c[0x0][0x174], RZ ;  /* 0x00005d0002020a24 */ /* 0x000fe200078e02ff */
[----:B------:R-:W-:Y:S01]  /*03a0*/  ISETP.NE.AND.EX P2, PT, RZ, c[0x0][0x34c], PT, P2 ;  /* 0x0000d300ff007a0c */ /* 0x000fe20003f45320 */
[----:B------:R-:W-:Y:S01]  /*03b0*/  IMAD.MOV.U32 R39, RZ, RZ, RZ ;  /* 0x000000ffff277224 */ /* 0x000fe200078e00ff */
[----:B------:R-:W-:Y:S01]  /*03c0*/  IADD3 R9, P4, R9, R6, RZ ;  /* 0x0000000609097210 */ /* 0x000fe20007f9e0ff */
[----:B------:R-:W-:Y:S01]  /*03d0*/  @P0 IMAD R2, R2, c[0x0][0x16c], RZ ;  /* 0x00005b0002020a24 */ /* 0x000fe200078e02ff */
[----:B------:R-:W-:-:S02]  /*03e0*/  LEA R43, P5, R44, c[0x0][0x248], 0x2 ;  /* 0x000092002c2b7a11 */ /* 0x000fc400078a10ff */
[----:B------:R-:W-:Y:S01]  /*03f0*/  IADD3.X R46, R11, R7, R17, P4, !PT ;  /* 0x000000070b2e7210 */ /* 0x000fe200027fe411 */
[----:B------:R-:W-:Y:S01]  /*0400*/  @P0 IMAD.WIDE R26, R2, R27, c[0x0][0x260] ;  /* 0x00009800021a0625 */ /* 0x000fe200078e021b */
[----:B------:R-:W-:Y:S01]  /*0410*/  LEA R40, P4, R42, c[0x0][0x240], 0x2 ;  /* 0x000090002a287a11 */ /* 0x000fe200078810ff */
[----:B------:R-:W-:Y:S01]  /*0420*/  @!P0 CS2R R26, SRZ ;  /* 0x00000000001a8805 */ /* 0x000fe2000001ff00 */
[----:B------:R-:W-:Y:S02]  /*0430*/  LEA.HI.X R44, R44, c[0x0][0x24c], R5, 0x2, P5 ;  /* 0x000093002c2c7a11 */ /* 0x000fe400028f1405 */
[----:B------:R-:W-:Y:S01]  /*0440*/  LEA.HI.X R42, R42, c[0x0][0x244], R3, 0x2, P4 ;  /* 0x000091002a2a7a11 */ /* 0x000fe200020f1403 */
[----:B------:R-:W-:Y:S01]  /*0450*/  HFMA2.MMA R3, -RZ, RZ, 0, 0 ;  /* 0x00000000ff037435 */ /* 0x000fe200000001ff */
[----:B------:R-:W-:Y:S02]  /*0460*/  LEA R45, P6, R9, c[0x0][0x308], 0x2 ;  /* 0x0000c200092d7a11 */ /* 0x000fe400078c10ff */
[----:B------:R-:W-:-:S02]  /*0470*/  @P1 LEA R24, P4, R0, c[0x0][0x328], 0x2 ;  /* 0x0000ca0000181a11 */ /* 0x000fc400078810ff */
[C---:B------:R-:W-:Y:S02]  /*0480*/  @P2 LEA R4, P5, R0.reuse, c[0x0][0x348], 0x2 ;  /* 0x0000d20000042a11 */ /* 0x040fe400078a10ff */
[----:B------:R-:W-:Y:S02]  /*0490*/  LEA.HI.X R46, R9, c[0x0][0x30c], R46, 0x2, P6 ;  /* 0x0000c300092e7a11 */ /* 0x000fe400030f142e */
[C-C-:B------:R-:W-:Y:S02]  /*04a0*/  @P1 LEA.HI.X R25, R0.reuse, c[0x0][0x32c], R33.reuse, 0x2, P4 ;  /* 0x0000cb0000191a11 */ /* 0x140fe400020f1421 */
[----:B------:R-:W-:Y:S02]  /*04b0*/  @P2 LEA.HI.X R3, R0, c[0x0][0x34c], R33, 0x2, P5 ;  /* 0x0000d30000032a11 */ /* 0x000fe400028f1421 */
[----:B------:R-:W-:Y:S01]  /*04c0*/  MOV R2, R4 ;  /* 0x0000000400027202 */ /* 0x000fe20000000f00 */
[----:B------:R-:W-:Y:S05]  /*04d0*/  @!P3 BRA `(.L_x_7904) ;  /* 0x00001df00000b947 */ /* 0x000fea0003800000 */
[----:B------:R-:W0:Y:S01]  /*04e0*/  S2R R38, SR_TID.X ;  /* 0x0000000000267919 */ /* 0x000e220000002100 */
[----:B------:R-:W-:Y:S01]  /*04f0*/  MOV R47, c[0x0][0x174] ;  /* 0x00005d00002f7a02 */ /* 0x000fe20000000f00 */
[----:B------:R-:W-:Y:S01]  /*0500*/  IMAD.MOV.U32 R39, RZ, RZ, RZ ;  /* 0x000000ffff277224 */ /* 0x000fe200078e00ff */
        /* <DEDUP_REMOVED lines=10> */
[----:B-1----:R-:W-:Y:S02]  /*05b0*/  LOP3.LUT R53, R48, 0x60, RZ, 0xfc, !PT ;  /* 0x0000006030357812 */ /* 0x002fe400078efcff */
.L_x_7915:
[----:B------:R-:W-:Y:S01]  /*05c0*/  BAR.SYNC.DEFER_BLOCKING 0x0 ;  /* 0x0000000000007b1d */ /* 0x000fe20000010000 */
[----:B------:R-:W-:Y:S01]  /*05d0*/  LEA R56, R47, 0xffffff80, 0x7 ;  /* 0xffffff802f387811 */ /* 0x000fe200078e38ff */
[----:B------:R-:W-:Y:S01]  /*05e0*/  HFMA2.MMA R6, -RZ, RZ, 0, 0 ;  /* 0x00000000ff067435 */ /* 0x000fe200000001ff */
[----:B------:R-:W-:Y:S01]  /*05f0*/  SHF.L.U32 R58, R48, 0x2, RZ ;  /* 0x00000002303a7819 */ /* 0x000fe200000006ff */
[----:B------:R-:W-:Y:S01]  /*0600*/  HFMA2.MMA R10, -RZ, RZ, 0, 0 ;  /* 0x00000000ff0a7435 */ /* 0x000fe200000001ff */
[----:B-1----:R-:W-:Y:S01]  /*0610*/  IADD3 R5, -R56, c[0x0][0x168], RZ ;  /* 0x00005a0038057a10 */ /* 0x002fe20007ffe1ff */
[----:B------:R-:W-:Y:S01]  /*0620*/  IMAD.MOV.U32 R16, RZ, RZ, RZ ;  /* 0x000000ffff107224 */ /* 0x000fe200078e00ff */
[----:B------:R-:W-:-:S02]  /*0630*/  SHF.L.U64.HI R57, R48, 0x2, R51 ;  /* 0x0000000230397819 */ /* 0x000fc40000010233 */
[-C--:B------:R-:W-:Y:S02]  /*0640*/  ISETP.GE.AND P0, PT, R48, R5.reuse, PT ;  /* 0x000000053000720c */ /* 0x080fe40003f06270 */
[-C--:B------:R-:W-:Y:S02]  /*0650*/  ISETP.GE.AND P1, PT, R50, R5.reuse, PT ;  /* 0x000000053200720c */ /* 0x080fe40003f26270 */
[-C--:B------:R-:W-:Y:S02]  /*0660*/  ISETP.GE.AND P2, PT, R52, R5.reuse, PT ;  /* 0x000000053400720c */ /* 0x080fe40003f46270 */
[----:B------:R-:W-:Y:S02]  /*0670*/  ISETP.GE.AND P3, PT, R53, R5, PT ;  /* 0x000000053500720c */ /* 0x000fe40003f66270 */
[----:B------:R-:W-:Y:S02]  /*0680*/  IADD3 R4, P4, R40, R58, RZ ;  /* 0x0000003a28047210 */ /* 0x000fe40007f9e0ff */
[----:B------:R-:W-:-:S03]  /*0690*/  MOV R12, RZ ;  /* 0x000000ff000c7202 */ /* 0x000fc60000000f00 */
[----:B------:R-:W-:-:S05]  /*06a0*/  IMAD.X R5, R42, 0x1, R57, P4 ;  /* 0x000000012a057824 */ /* 0x000fca00020e0639 */
[----:B------:R-:W2:Y:S04]  /*06b0*/  @!P0 LDG.E R6, [R4.64] ;  /* 0x0000000604068981 */ /* 0x000ea8000c1e1900 */
[----:B------:R-:W3:Y:S04]  /*06c0*/  @!P1 LDG.E R12, [R4.64+0x80] ;  /* 0x00008006040c9981 */ /* 0x000ee8000c1e1900 */
[----:B------:R-:W4:Y:S04]  /*06d0*/  @!P2 LDG.E R10, [R4.64+0x100] ;  /* 0x00010006040aa981 */ /* 0x000f28000c1e1900 */
[----:B------:R-:W4:Y:S01]  /*06e0*/  @!P3 LDG.E R16, [R4.64+0x180] ;  /* 0x000180060410b981 */ /* 0x000f22000c1e1900 */
[----:B0-----:R-:W-:Y:S01]  /*06f0*/  IADD3 R8, P0, R43, R58, RZ ;  /* 0x0000003a2b087210 */ /* 0x001fe20007f1e0ff */
[----:B------:R-:W-:Y:S01]  /*0700*/  HFMA2.MMA R20, -RZ, RZ, 0, 0 ;  /* 0x00000000ff147435 */ /* 0x000fe200000001ff */
[----:B------:R-:W-:Y:S01]  /*0710*/  IADD3 R11, -R56, c[0x0][0x168], RZ ;  /* 0x00005a00380b7a10 */ /* 0x000fe20007ffe1ff */
[----:B------:R-:W-:Y:S01]  /*0720*/  CS2R R18, SRZ ;  /* 0x0000000000127805 */ /* 0x000fe2000001ff00 */
[----:B------:R-:W-:Y:S01]  /*0730*/  MOV R14, RZ ;  /* 0x000000ff000e7202 */ /* 0x000fe20000000f00 */
[----:B------:R-:W-:Y:S01]  /*0740*/  IMAD.X R9, R44, 0x1, R57, P0 ;  /* 0x000000012c097824 */ /* 0x000fe200000e0639 */
[----:B------:R-:W-:-:S02]  /*0750*/  ISETP.GE.AND P0, PT, R48, R11, PT ;  /* 0x0000000b3000720c */ /* 0x000fc40003f06270 */
[-C--:B------:R-:W-:Y:S02]  /*0760*/  ISETP.GE.AND P1, PT, R50, R11.reuse, PT ;  /* 0x0000000b3200720c */ /* 0x080fe40003f26270 */
[-C--:B------:R-:W-:Y:S02]  /*0770*/  ISETP.GE.AND P2, PT, R52, R11.reuse, PT ;  /* 0x0000000b3400720c */ /* 0x080fe40003f46270 */
[----:B------:R-:W-:Y:S02]  /*0780*/  ISETP.GE.AND P3, PT, R53, R11, PT ;  /* 0x0000000b3500720c */ /* 0x000fe40003f66270 */
[----:B------:R-:W-:Y:S01]  /*0790*/  MOV R28, RZ ;  /* 0x000000ff001c7202 */ /* 0x000fe20000000f00 */
[----:B--2---:R-:W-:Y:S04]  /*07a0*/  STS [R41.X4], R6 ;  /* 0x0000000629007388 */ /* 0x004fe80000004800 */
[----:B---3--:R-:W-:Y:S04]  /*07b0*/  STS [R41.X4+0x80], R12 ;  /* 0x0000800c29007388 */ /* 0x008fe80000004800 */
[----:B----4-:R-:W-:Y:S04]  /*07c0*/  STS [R41.X4+0x100], R10 ;  /* 0x0001000a29007388 */ /* 0x010fe80000004800 */
[----:B------:R0:W-:Y:S01]  /*07d0*/  STS [R41.X4+0x180], R16 ;  /* 0x0001801029007388 */ /* 0x0001e20000004800 */
[----:B------:R-:W-:-:S06]  /*07e0*/  NOP ;  /* 0x0000000000007918 */ /* 0x000fcc0000000000 */
[----:B------:R-:W-:Y:S04]  /*07f0*/  LDS.128 R4, [R41.X16] ;  /* 0x0000000029047984 */ /* 0x000fe8000000cc00 */
[----:B------:R-:W-:Y:S06]  /*0800*/  BAR.SYNC.DEFER_BLOCKING 0x0 ;  /* 0x0000000000007b1d */ /* 0x000fec0000010000 */
[----:B------:R-:W2:Y:S04]  /*0810*/  @!P0 LDG.E R14, [R8.64] ;  /* 0x00000006080e8981 */ /* 0x000ea8000c1e1900 */
[----:B------:R-:W3:Y:S04]  /*0820*/  @!P1 LDG.E R20, [R8.64+0x80] ;  /* 0x0000800608149981 */ /* 0x000ee8000c1e1900 */
[----:B------:R-:W4:Y:S04]  /*0830*/  @!P2 LDG.E R18, [R8.64+0x100] ;  /* 0x000100060812a981 */ /* 0x000f28000c1e1900 */
[----:B------:R-:W4:Y:S01]  /*0840*/  @!P3 LDG.E R28, [R8.64+0x180] ;  /* 0x00018006081cb981 */ /* 0x000f22000c1e1900 */
[-C--:B------:R-:W-:Y:S01]  /*0850*/  ISETP.GE.AND P0, PT, R48, R11.reuse, PT ;  /* 0x0000000b3000720c */ /* 0x080fe20003f06270 */
[----:B------:R-:W-:Y:S01]  /*0860*/  HFMA2.MMA R22, -RZ, RZ, 0, 0 ;  /* 0x00000000ff167435 */ /* 0x000fe200000001ff */
[-C--:B------:R-:W-:Y:S01]  /*0870*/  ISETP.GE.AND P1, PT, R50, R11.reuse, PT ;  /* 0x0000000b3200720c */ /* 0x080fe20003f26270 */
[----:B------:R-:W-:Y:S01]  /*0880*/  HFMA2.MMA R60, -RZ, RZ, 0, 0 ;  /* 0x00000000ff3c7435 */ /* 0x000fe200000001ff */
[-C--:B------:R-:W-:Y:S01]  /*0890*/  ISETP.GE.AND P2, PT, R52, R11.reuse, PT ;  /* 0x0000000b3400720c */ /* 0x080fe20003f46270 */
[----:B------:R-:W-:Y:S01]  /*08a0*/  IMAD.MOV.U32 R30, RZ, RZ, RZ ;  /* 0x000000ffff1e7224 */ /* 0x000fe200078e00ff */
[----:B------:R-:W-:-:S02]  /*08b0*/  ISETP.GE.AND P3, PT, R53, R11, PT ;  /* 0x0000000b3500720c */ /* 0x000fc40003f66270 */
[----:B0-----:R-:W-:Y:S02]  /*08c0*/  IADD3 R16, P4, R45, R58, RZ ;  /* 0x0000003a2d107210 */ /* 0x001fe40007f9e0ff */
[----:B------:R-:W-:Y:S02]  /*08d0*/  MOV R54, RZ ;  /* 0x000000ff00367202 */ /* 0x000fe40000000f00 */
[----:B------:R-:W-:Y:S01]  /*08e0*/  IADD3.X R17, R46, R57, RZ, P4, !PT ;  /* 0x000000392e117210 */ /* 0x000fe200027fe4ff */
[----:B--2---:R-:W-:Y:S04]  /*08f0*/  STS [R41.X4], R14 ;  /* 0x0000000e29007388 */ /* 0x004fe80000004800 */
[----:B---3--:R-:W-:Y:S04]  /*0900*/  STS [R41.X4+0x80], R20 ;  /* 0x0000801429007388 */ /* 0x008fe80000004800 */
[----:B----4-:R0:W-:Y:S04]  /*0910*/  STS [R41.X4+0x100], R18 ;  /* 0x0001001229007388 */ /* 0x0101e80000004800 */
[----:B------:R-:W-:Y:S01]  /*0920*/  STS [R41.X4+0x180], R28 ;  /* 0x0001801c29007388 */ /* 0x000fe20000004800 */
[----:B------:R-:W-:-:S06]  /*0930*/  NOP ;  /* 0x0000000000007918 */ /* 0x000fcc0000000000 */
[----:B------:R-:W-:Y:S04]  /*0940*/  LDS.128 R8, [R41.X16] ;  /* 0x0000000029087984 */ /* 0x000fe8000000cc00 */
[----:B------:R-:W-:Y:S06]  /*0950*/  BAR.SYNC.DEFER_BLOCKING 0x0 ;  /* 0x0000000000007b1d */ /* 0x000fec0000010000 */
[----:B------:R1:W2:Y:S04]  /*0960*/  @!P0 LDG.E R22, [R16.64] ;  /* 0x0000000610168981 */ /* 0x0002a8000c1e1900 */
[----:B------:R1:W3:Y:S04]  /*0970*/  @!P1 LDG.E R54, [R16.64+0x80] ;  /* 0x0000800610369981 */ /* 0x0002e8000c1e1900 */
[----:B------:R1:W4:Y:S04]  /*0980*/  @!P2 LDG.E R30, [R16.64+0x100] ;  /* 0x00010006101ea981 */ /* 0x000328000c1e1900 */
[----:B------:R1:W4:Y:S01]  /*0990*/  @!P3 LDG.E R60, [R16.64+0x180] ;  /* 0x00018006103cb981 */ /* 0x000322000c1e1900 */
[----:B0-----:R-:W-:-:S02]  /*09a0*/  MOV R18, c[0x0][0x16c] ;  /* 0x00005b0000127a02 */ /* 0x001fc40000000f00 */
[----:B------:R-:W-:Y:S02]  /*09b0*/  MOV R20, c[0x0][0x174] ;  /* 0x00005d0000147a02 */ /* 0x000fe40000000f00 */
[----:B------:R-:W-:Y:S01]  /*09c0*/  ISETP.GE.AND P0, PT, R18, 0x1, PT ;  /* 0x000000011200780c */ /* 0x000fe20003f06270 */
[----:B------:R-:W-:Y:S01]  /*09d0*/  IMAD.MOV.U32 R18, RZ, RZ, RZ ;  /* 0x000000ffff127224 */ /* 0x000fe200078e00ff */
[----:B-1----:R-:W-:Y:S01]  /*09e0*/  HFMA2.MMA R17, -RZ, RZ, 0, 0 ;  /* 0x00000000ff117435 */ /* 0x002fe200000001ff */
[----:B--2---:R-:W-:Y:S04]  /*09f0*/  STS [R41.X4], R22 ;  /* 0x0000001629007388 */ /* 0x004fe80000004800 */
[----:B---3--:R0:W-:Y:S04]  /*0a00*/  STS [R41.X4+0x80], R54 ;  /* 0x0000803629007388 */ /* 0x0081e80000004800 */
[----:B----4-:R-:W-:Y:S04]  /*0a10*/  STS [R41.X4+0x100], R30 ;  /* 0x0001001e29007388 */ /* 0x010fe80000004800 */
[----:B------:R-:W-:Y:S01]  /*0a20*/  STS [R41.X4+0x180], R60 ;  /* 0x0001803c29007388 */ /* 0x000fe20000004800 */
[----:B------:R-:W-:-:S06]  /*0a30*/  NOP ;  /* 0x0000000000007918 */ /* 0x000fcc0000000000 */
[----:B------:R-:W1:Y:S01]  /*0a40*/  LDS.128 R12, [R41.X16] ;  /* 0x00000000290c7984 */ /* 0x000e62000000cc00 */
[----:B0-----:R-:W-:-:S04]  /*0a50*/  LEA R54, R20, R49, 0x7 ;  /* 0x0000003114367211 */ /* 0x001fc800078e38ff */
[----:B------:R-:W-:Y:S01]  /*0a60*/  SHF.R.S32.HI R55, RZ, 0x1f, R54 ;  /* 0x0000001fff377819 */ /* 0x000fe20000011436 */
[----:B-1----:R-:W-:Y:S02]  /*0a70*/  FFMA.FTZ R16, R4, R12, R37 ;  /* 0x0000000c04107223 */ /* 0x002fe40000010025 */
[-C--:B-----5:R-:W-:Y:S02]  /*0a80*/  FMUL.FTZ R20, R12, R32.reuse ;  /* 0x000000200c147220 */ /* 0x0a0fe40000410000 */
[----:B------:R-:W-:Y:S01]  /*0a90*/  FFMA.FTZ R21, R5, R13, R16 ;  /* 0x0000000d05157223 */ /* 0x000fe20000010010 */
[----:B------:R-:W-:Y:S01]  /*0aa0*/  MOV R16, RZ ;  /* 0x000000ff00107202 */ /* 0x000fe20000000f00 */
[----:B------:R-:W-:Y:S02]  /*0ab0*/  FMUL.FTZ R22, R14, R32 ;  /* 0x000000200e167220 */ /* 0x000fe40000410000 */
[----:B------:R-:W-:Y:S02]  /*0ac0*/  FFMA.FTZ R28, R6, R14, R21 ;  /* 0x0000000e061c7223 */ /* 0x000fe40000010015 */
[----:B------:R-:W-:-:S02]  /*0ad0*/  FMUL.FTZ R21, R13, R32 ;  /* 0x000000200d157220 */ /* 0x000fc40000410000 */
[----:B------:R-:W-:Y:S02]  /*0ae0*/  FMUL.FTZ R23, R15, R32 ;  /* 0x000000200f177220 */ /* 0x000fe40000410000 */
[----:B------:R-:W-:Y:S01]  /*0af0*/  FFMA.FTZ R37, R7, R15, R28 ;  /* 0x0000000f07257223 */ /* 0x000fe2000001001c */
[----:B------:R-:W-:Y:S06]  /*0b00*/  BAR.SYNC.DEFER_BLOCKING 0x0 ;  /* 0x0000000000007b1d */ /* 0x000fec0000010000 */
[----:B------:R-:W-:Y:S05]  /*0b10*/  @!P0 BRA `(.L_x_7905) ;  /* 0x0000110000008947 */ /* 0x000fea0003800000 */
[----:B------:R-:W-:Y:S01]  /*0b20*/  IMAD R61, R33, c[0x0][0x198], RZ ;  /* 0x00006600213d7a24 */ /* 0x000fe200078e02ff */
[----:B------:R-:W-:Y:S01]  /*0b30*/  IADD3 R31, R47, -0x2, RZ ;  /* 0xfffffffe2f1f7810 */ /* 0x000fe20007ffe0ff */
[----:B------:R-:W-:Y:S01]  /*0b40*/  IMAD R59, R33, c[0x0][0x180], RZ ;  /* 0x00006000213b7a24 */ /* 0x000fe200078e02ff */
[----:B------:R-:W-:Y:S01]  /*0b50*/  IADD3 R30, R47, -0x1, RZ ;  /* 0xffffffff2f1e7810 */ /* 0x000fe20007ffe0ff */
[----:B------:R-:W-:Y:S01]  /*0b60*/  IMAD R65, R33, c[0x0][0x1b8], RZ ;  /* 0x00006e0021417a24 */ /* 0x000fe200078e02ff */
[----:B------:R-:W-:Y:S01]  /*0b70*/  UMOV UR4, URZ ;  /* 0x0000003f00047c82 */ /* 0x000fe20008000000 */
[----:B------:R-:W-:-:S04]  /*0b80*/  IMAD.WIDE.U32 R28, R0, c[0x0][0x198], RZ ;  /* 0x00006600001c7a25 */ /* 0x000fc800078e00ff */
[----:B------:R-:W-:Y:S01]  /*0b90*/  IMAD R63, R0, c[0x0][0x19c], R61 ;  /* 0x00006700003f7a24 */ /* 0x000fe200078e023d */
[----:B------:R-:W-:Y:S01]  /*0ba0*/  LEA R62, P1, R28, c[0x0][0x228], 0x2 ;  /* 0x00008a001c3e7a11 */ /* 0x000fe200078210ff */
[----:B------:R-:W-:Y:S01]  /*0bb0*/  IMAD R67, R31, c[0x0][0x16c], RZ ;  /* 0x00005b001f437a24 */ /* 0x000fe200078e02ff */
[----:B------:R-:W-:Y:S01]  /*0bc0*/  LEA.HI R31, R30, R30, RZ, 0x1 ;  /* 0x0000001e1e1f7211 */ /* 0x000fe200078f08ff */
[C---:B------:R-:W-:Y:S01]  /*0bd0*/  IMAD.WIDE.U32 R18, R0.reuse, c[0x0][0x180], RZ ;  /* 0x0000600000127a25 */ /* 0x040fe200078e00ff */
[----:B------:R-:W-:Y:S02]  /*0be0*/  IADD3 R63, R29, R63, RZ ;  /* 0x0000003f1d3f7210 */ /* 0x000fe40007ffe0ff */
[----:B------:R-:W-:Y:S01]  /*0bf0*/  LOP3.LUT R31, R31, 0xfffffe, RZ, 0xc0, !PT ;  /* 0x00fffffe1f1f7812 */ /* 0x000fe200078ec0ff */
[----:B------:R-:W-:Y:S01]  /*0c00*/  IMAD.WIDE.U32 R16, R0, c[0x0][0x1b8], RZ ;  /* 0x00006e0000107a25 */ /* 0x000fe200078e00ff */
[----:B------:R-:W-:Y:S02]  /*0c10*/  LEA R60, P0, R18, c[0x0][0x220], 0x2 ;  /* 0x00008800123c7a11 */ /* 0x000fe400078010ff */
[----:B------:R-:W-:Y:S01]  /*0c20*/  LEA.HI.X R63, R28, c[0x0][0x22c], R63, 0x2, P1 ;  /* 0x00008b001c3f7a11 */ /* 0x000fe200008f143f */
[----:B------:R-:W-:Y:S01]  /*0c30*/  IMAD R59, R0, c[0x0][0x184], R59 ;  /* 0x00006100003b7a24 */ /* 0x000fe200078e023b */
[----:B------:R-:W-:Y:S01]  /*0c40*/  LEA R64, P2, R16, c[0x0][0x230], 0x2 ;  /* 0x00008c0010407a11 */ /* 0x000fe200078410ff */
[----:B------:R-:W-:Y:S01]  /*0c50*/  IMAD R65, R0, c[0x0][0x1bc], R65 ;  /* 0x00006f0000417a24 */ /* 0x000fe200078e0241 */
[----:B------:R-:W-:Y:S01]  /*0c60*/  IADD3 R31, R30, -R31, RZ ;  /* 0x8000001f1e1f7210 */ /* 0x000fe20007ffe0ff */
[----:B------:R-:W-:Y:S01]  /*0c70*/  IMAD.IADD R61, R19, 0x1, R59 ;  /* 0x00000001133d7824 */ /* 0x000fe200078e023b */
[----:B------:R-:W-:Y:S01]  /*0c80*/  MOV R59, RZ ;  /* 0x000000ff003b7202 */ /* 0x000fe20000000f00 */
[--C-:B------:R-:W-:Y:S01]  /*0c90*/  FADD.FTZ R69, R8, R34.reuse ;  /* 0x0000002208457221 */ /* 0x100fe20000010000 */
[----:B------:R-:W-:Y:S01]  /*0ca0*/  IADD3 R65, R17, R65, RZ ;  /* 0x0000004111417210 */ /* 0x000fe20007ffe0ff */
[--C-:B------:R-:W-:Y:S01]  /*0cb0*/  FADD.FTZ R29, R10, R34.reuse ;  /* 0x000000220a1d7221 */ /* 0x100fe20000010000 */
[----:B------:R-:W-:Y:S01]  /*0cc0*/  LEA.HI.X R61, R18, c[0x0][0x224], R61, 0x2, P0 ;  /* 0x00008900123d7a11 */ /* 0x000fe200000f143d */
[----:B------:R-:W-:Y:S01]  /*0cd0*/  FADD.FTZ R28, R11, R34 ;  /* 0x000000220b1c7221 */ /* 0x000fe20000010000 */
[----:B------:R-:W-:Y:S01]  /*0ce0*/  LEA.HI.X R65, R16, c[0x0][0x234], R65, 0x2, P2 ;  /* 0x00008d0010417a11 */ /* 0x000fe200010f1441 */
[----:B------:R-:W-:Y:S01]  /*0cf0*/  IMAD.WIDE R66, R67, 0x8, R26 ;  /* 0x0000000843427825 */ /* 0x000fe200078e021a */
[----:B------:R-:W-:Y:S01]  /*0d00*/  CS2R R18, SRZ ;  /* 0x0000000000127805 */ /* 0x000fe2000001ff00 */
[----:B------:R-:W-:Y:S01]  /*0d10*/  CS2R R16, SRZ ;  /* 0x0000000000107805 */ /* 0x000fe2000001ff00 */
[----:B------:R-:W-:Y:S01]  /*0d20*/  SHF.L.U32 R72, R31, 0x8, RZ ;  /* 0x000000081f487819 */ /* 0x000fe200000006ff */
[----:B------:R-:W-:-:S02]  /*0d30*/  FADD.FTZ R68, R9, R34 ;  /* 0x0000002209447221 */ /* 0x000fc40000010000 */
[----:B------:R-:W-:Y:S02]  /*0d40*/  IMAD.MOV.U32 R91, RZ, RZ, RZ ;  /* 0x000000ffff5b7224 */ /* 0x000fe400078e00ff */
[----:B------:R-:W-:Y:S02]  /*0d50*/  FMUL.FTZ R69, R4, R69 ;  /* 0x0000004504457220 */ /* 0x000fe40000410000 */
[----:B------:R-:W-:Y:S02]  /*0d60*/  FMUL.FTZ R70, R6, R29 ;  /* 0x0000001d06467220 */ /* 0x000fe40000410000 */
[----:B------:R-:W-:Y:S02]  /*0d70*/  FMUL.FTZ R71, R7, R28 ;  /* 0x0000001c07477220 */ /* 0x000fe40000410000 */
.L_x_7910:
[----:B------:R-:W2:Y:S01]  /*0d80*/  LDG.E R73, [R60.64] ;  /* 0x000000063c497981 */ /* 0x000ea2000c1e1900 */
[----:B------:R-:W-:Y:S01]  /*0d90*/  FADD.FTZ R30, R8, R34 ;  /* 0x00000022081e7221 */ /* 0x000fe20000010000 */
[----:B------:R-:W-:Y:S02]  /*0da0*/  ISETP.GT.AND P0, PT, R47, 0x1, PT ;  /* 0x000000012f00780c */ /* 0x000fe40003f04270 */
[----:B------:R-:W3:Y:S04]  /*0db0*/  LDG.E R81, [R64.64] ;  /* 0x0000000640517981 */ /* 0x000ee8000c1e1900 */
[----:B------:R-:W3:Y:S01]  /*0dc0*/  LDG.E R82, [R62.64] ;  /* 0x000000063e527981 */ /* 0x000ee2000c1e1900 */
[----:B------:R-:W-:-:S02]  /*0dd0*/  ISETP.NE.AND P1, PT, R38, RZ, PT ;  /* 0x000000ff2600720c */ /* 0x000fc40003f25270 */
[----:B------:R-:W-:-:S04]  /*0de0*/  IADD3 R29, R38, 0x200, RZ ;  /* 0x00000200261d7810 */ /* 0x000fc80007ffe0ff */
[----:B------:R-:W-:Y:S02]  /*0df0*/  SEL R29, R72, R29, !P1 ;  /* 0x0000001d481d7207 */ /* 0x000fe40004800000 */
[----:B------:R-:W-:Y:S01]  /*0e00*/  ISETP.NE.AND P2, PT, R38, 0x1f, PT ;  /* 0x0000001f2600780c */ /* 0x000fe20003f45270 */
[--C-:B------:R-:W-:Y:S02]  /*0e10*/  FADD.FTZ R78, R9, R34.reuse ;  /* 0x00000022094e7221 */ /* 0x100fe40000010000 */
[--C-:B------:R-:W-:Y:S02]  /*0e20*/  FADD.FTZ R74, R11, R34.reuse ;  /* 0x000000220b4a7221 */ /* 0x100fe40000010000 */
[----:B------:R-:W-:Y:S01]  /*0e30*/  FADD.FTZ R31, R10, R34 ;  /* 0x000000220a1f7221 */ /* 0x000fe20000010000 */
[----:B------:R-:W-:Y:S01]  /*0e40*/  ISETP.EQ.AND P0, PT, R89, RZ, P0 ;  /* 0x000000ff5900720c */ /* 0x000fe20000702270 */
[----:B------:R-:W-:Y:S01]  /*0e50*/  HFMA2.MMA R77, -RZ, RZ, 0, 0 ;  /* 0x00000000ff4d7435 */ /* 0x000fe200000001ff */
[----:B------:R-:W-:Y:S01]  /*0e60*/  FMUL.FTZ R86, R5, R68 ;  /* 0x0000004405567220 */ /* 0x000fe20000410000 */
[----:B------:R-:W-:Y:S10]  /*0e70*/  BSSY B0, `(.L_x_7906) ;  /* 0x0000020000007945 */ /* 0x000ff40003800000 */
[----:B------:R-:W-:-:S02]  /*0e80*/  @P0 IMAD.MOV.U32 R28, RZ, RZ, R66 ;  /* 0x000000ffff1c0224 */ /* 0x000fc400078e0042 */
[----:B--2---:R-:W-:-:S04]  /*0e90*/  FMUL.FTZ R79, R73, 1.4426950216293334961 ;  /* 0x3fb8aa3b494f7820 */ /* 0x004fc80000410000 */
[----:B------:R-:W-:-:S06]  /*0ea0*/  FMUL.FTZ R76, R30, R79 ;  /* 0x0000004f1e4c7220 */ /* 0x000fcc0000410000 */
[----:B------:R-:W0:Y:S02]  /*0eb0*/  MUFU.EX2 R76, R76 ;  /* 0x0000004c004c7308 */ /* 0x000e240000000800 */
[----:B0-----:R0:W-:Y:S04]  /*0ec0*/  STS [R29.X4+0x448], R76 ;  /* 0x0004484c1d007388 */ /* 0x0011e80000004800 */
[----:B------:R-:W-:Y:S01]  /*0ed0*/  BAR.SYNC.DEFER_BLOCKING 0x0 ;  /* 0x0000000000007b1d */ /* 0x000fe20000010000 */
[----:B------:R-:W-:Y:S02]  /*0ee0*/  FMUL.FTZ R75, R79, R78 ;  /* 0x0000004e4f4b7220 */ /* 0x000fe40000410000 */
[-C--:B------:R-:W-:Y:S02]  /*0ef0*/  FMUL.FTZ R80, R74, R79.reuse ;  /* 0x0000004f4a507220 */ /* 0x080fe40000410000 */
[----:B------:R-:W-:Y:S01]  /*0f00*/  FMUL.FTZ R79, R31, R79 ;  /* 0x0000004f1f4f7220 */ /* 0x000fe20000410000 */
[----:B------:R1:W2:Y:S01]  /*0f10*/  @P2 LDS R87, [R38.X4+0xc4c] ;  /* 0x000c4c0026572984 */ /* 0x0002a20000004800 */
[----:B------:R-:W-:Y:S08]  /*0f20*/  MUFU.EX2 R75, R75 ;  /* 0x0000004b004b7308 */ /* 0x000ff00000000800 */
[----:B------:R-:W4:Y:S01]  /*0f30*/  MUFU.EX2 R80, R80 ;  /* 0x0000005000507308 */ /* 0x000f220000000800 */
[----:B---3--:R-:W-:Y:S01]  /*0f40*/  FMUL.FTZ R84, R81, R82 ;  /* 0x0000005251547220 */ /* 0x008fe20000410000 */
[----:B0-----:R-:W-:-:S06]  /*0f50*/  @P0 MOV R29, R67 ;  /* 0x00000043001d0202 */ /* 0x001fcc0000000f00 */
[----:B------:R-:W0:Y:S01]  /*0f60*/  MUFU.EX2 R79, R79 ;  /* 0x0000004f004f7308 */ /* 0x000e220000000800 */
[-C--:B------:R-:W-:Y:S01]  /*0f70*/  FMUL.FTZ R81, R14, R84.reuse ;  /* 0x000000540e517220 */ /* 0x080fe20000410000 */
[----:B------:R3:W5:Y:S01]  /*0f80*/  @P0 LDG.E R77, [R28.64+0x4] ;  /* 0x000004061c4d0981 */ /* 0x000762000c1e1900 */
[-C--:B------:R-:W-:Y:S02]  /*0f90*/  FMUL.FTZ R83, R15, R84.reuse ;  /* 0x000000540f537220 */ /* 0x080fe40000410000 */
[-C--:B------:R-:W-:Y:S02]  /*0fa0*/  FMUL.FTZ R82, R12, R84.reuse ;  /* 0x000000540c527220 */ /* 0x080fe40000410000 */
[----:B------:R-:W-:Y:S02]  /*0fb0*/  FMUL.FTZ R84, R13, R84 ;  /* 0x000000540d547220 */ /* 0x000fe40000410000 */
[----:B----4-:R-:W-:Y:S02]  /*0fc0*/  FFMA.FTZ R88, R80, R83, R81 ;  /* 0x0000005350587223 */ /* 0x010fe40000010051 */
[----:B---3--:R-:W-:Y:S01]  /*0fd0*/  FFMA.FTZ R29, R69, R75, R86 ;  /* 0x0000004b451d7223 */ /* 0x008fe20000010056 */
[----:B------:R-:W-:Y:S05]  /*0fe0*/  @P2 BRA `(.L_x_7907) ;  /* 0x0000008000002947 */ /* 0x000fea0003800000 */
[----:B-1----:R-:W-:Y:S02]  /*0ff0*/  ISETP.NE.AND P0, PT, R47, c[0x0][0x174], PT ;  /* 0x00005d002f007a0c */ /* 0x002fe40003f05270 */
[----:B--2---:R-:W-:-:S11]  /*1000*/  MOV R87, 0x3f800000 ;  /* 0x3f80000000577802 */ /* 0x004fd60000000f00 */
[----:B------:R-:W-:-:S04]  /*1010*/  @P0 LEA.HI R28, R47, R47, RZ, 0x1 ;  /* 0x0000002f2f1c0211 */ /* 0x000fc800078f08ff */
[----:B------:R-:W-:-:S04]  /*1020*/  @P0 LOP3.LUT R28, R28, 0x3ffffe, RZ, 0xc0, !PT ;  /* 0x003ffffe1c1c0812 */ /* 0x000fc800078ec0ff */
[----:B------:R-:W-:-:S04]  /*1030*/  @P0 IADD3 R28, -R28, R47, RZ ;  /* 0x0000002f1c1c0210 */ /* 0x000fc80007ffe1ff */
[----:B------:R-:W-:-:S05]  /*1040*/  @P0 LEA R28, R28, 0x448, 0xa ;  /* 0x000004481c1c0811 */ /* 0x000fca00078e50ff */
[----:B------:R-:W-:-:S05]  /*1050*/  @P0 IMAD.IADD R28, R28, 0x1, R59 ;  /* 0x000000011c1c0824 */ /* 0x000fca00078e023b */
[----:B------:R1:W2:Y:S02]  /*1060*/  @P0 LDS R87, [R28] ;  /* 0x000000001c570984 */ /* 0x0002a40000000800 */
.L_x_7907:
[----:B-1----:R-:W-:Y:S05]  /*1070*/  BSYNC B0 ;  /* 0x0000000000007941 */ /* 0x002fea0003800000 */
.L_x_7906:
[----:B--2---:R-:W-:Y:S01]  /*1080*/  FMUL.FTZ R90, R80, R87 ;  /* 0x00000057505a7220 */ /* 0x004fe20000410000 */
[----:B------:R-:W-:Y:S01]  /*1090*/  ISETP.NE.AND P3, PT, R89, 0x1f, PT ;  /* 0x0000001f5900780c */ /* 0x000fe20003f65270 */
[----:B------:R-:W-:Y:S01]  /*10a0*/  FMUL.FTZ R28, R76, R75 ;  /* 0x0000004b4c1c7220 */ /* 0x000fe20000410000 */
[----:B------:R-:W-:Y:S01]  /*10b0*/  ISETP.GE.AND P0, PT, R41, 0x1, PT ;  /* 0x000000012900780c */ /* 0x000fe20003f06270 */
[----:B0-----:R-:W-:Y:S01]  /*10c0*/  FFMA.FTZ R85, R79, R29, R70 ;  /* 0x0000001d4f557223 */ /* 0x001fe20000010046 */
[----:B------:R-:W-:Y:S01]  /*10d0*/  ISETP.GE.U32.AND P4, PT, R89, 0x18, PT ;  /* 0x000000185900780c */ /* 0x000fe20003f86070 */
[C---:B------:R-:W-:Y:S01]  /*10e0*/  FFMA.FTZ R88, R79.reuse, R88, R84 ;  /* 0x000000584f587223 */ /* 0x040fe20000010054 */
[----:B------:R-:W-:Y:S01]  /*10f0*/  BSSY B0, `(.L_x_7908) ;  /* 0x000009e000007945 */ /* 0x000fe20003800000 */
[C---:B------:R-:W-:Y:S02]  /*1100*/  FMUL.FTZ R90, R79.reuse, R90 ;  /* 0x0000005a4f5a7220 */ /* 0x040fe40000410000 */
[----:B------:R-:W-:-:S02]  /*1110*/  FMUL.FTZ R29, R79, R28 ;  /* 0x0000001c4f1d7220 */ /* 0x000fc40000410000 */
[C---:B------:R-:W-:Y:S02]  /*1120*/  FFMA.FTZ R92, R80.reuse, R85, R71 ;  /* 0x00000055505c7223 */ /* 0x040fe40000010047 */
[C---:B------:R-:W-:Y:S02]  /*1130*/  FFMA.FTZ R85, R75.reuse, R88, R82 ;  /* 0x000000584b557223 */ /* 0x040fe40000010052 */
[----:B------:R-:W-:Y:S02]  /*1140*/  FMUL.FTZ R88, R75, R90 ;  /* 0x0000005a4b587220 */ /* 0x000fe40000410000 */
[----:B------:R-:W-:Y:S01]  /*1150*/  FMUL.FTZ R93, R80, R29 ;  /* 0x0000001d505d7220 */ /* 0x000fe20000410000 */
        /* <DEDUP_REMOVED lines=55> */
[----:B-----5:R-:W-:Y:S01]  /*14d0*/  SHFL.IDX PT, R94, R77, RZ, 0x1f ;  /* 0x00001fff4d5e7589 */ /* 0x020fe200000e0000 */
[----:B------:R-:W-:-:S03]  /*14e0*/  ISETP.GT.AND P0, PT, R41, 0x1e, PT ;  /* 0x0000001e2900780c */ /* 0x000fc60003f04270 */
[----:B------:R-:W0:Y:S04]  /*14f0*/  SHFL.IDX PT, R90, R29, RZ, 0x1f ;  /* 0x00001fff1d5a7589 */ /* 0x000e2800000e0000 */
[----:B------:R-:W-:Y:S04]  /*1500*/  SHFL.UP PT, R92, R92, 0x1, RZ ;  /* 0x042000005c5c7989 */ /* 0x000fe800000e00ff */
[----:B------:R-:W1:Y:S01]  /*1510*/  SHFL.UP PT, R93, R93, 0x1, RZ ;  /* 0x042000005d5d7989 */ /* 0x000e6200000e00ff */
[----:B0-----:R-:W-:Y:S01]  /*1520*/  @P2 FFMA.FTZ R90, R95, R90, R96 ;  /* 0x0000005a5f5a2223 */ /* 0x001fe20000010060 */
[----:B------:R-:W-:-:S03]  /*1530*/  ISETP.NE.AND P2, PT, R38, RZ, PT ;  /* 0x000000ff2600720c */ /* 0x000fc60003f45270 */
[----:B------:R-:W-:Y:S02]  /*1540*/  FFMA.FTZ R90, R90, R87, R83 ;  /* 0x000000575a5a7223 */ /* 0x000fe40000010053 */
[----:B-1----:R-:W-:Y:S01]  /*1550*/  @P1 FFMA.FTZ R94, R93, R94, R92 ;  /* 0x0000005e5d5e1223 */ /* 0x002fe2000001005c */
[----:B------:R-:W-:-:S03]  /*1560*/  ISETP.NE.AND P1, PT, R41, RZ, PT ;  /* 0x000000ff2900720c */ /* 0x000fc60003f25270 */
        /* <DEDUP_REMOVED lines=8> */
[----:B------:R-:W-:Y:S02]  /*15f0*/  FADD.FTZ R82, -R69, R83 ;  /* 0x0000005345527221 */ /* 0x000fe40000010100 */
[----:B------:R-:W-:Y:S02]  /*1600*/  FMUL.FTZ R75, R30, R77 ;  /* 0x0000004d1e4b7220 */ /* 0x000fe40000410000 */
[----:B------:R-:W-:Y:S02]  /*1610*/  FFMA.FTZ R86, R12, R83, RZ ;  /* 0x000000530c567223 */ /* 0x000fe400000100ff */
[----:B------:R-:W-:-:S02]  /*1620*/  FADD.FTZ R83, -R94, R79 ;  /* 0x0000004f5e537221 */ /* 0x000fc40000010100 */
[----:B------:R-:W-:Y:S02]  /*1630*/  FMUL.FTZ R78, R84, R78 ;  /* 0x0000004e544e7220 */ /* 0x000fe40000410000 */
[----:B------:R-:W-:Y:S02]  /*1640*/  FFMA.FTZ R81, R75, R82, RZ ;  /* 0x000000524b517223 */ /* 0x000fe400000100ff */
[----:B------:R-:W-:Y:S02]  /*1650*/  FFMA.FTZ R87, R13, R79, R86 ;  /* 0x0000004f0d577223 */ /* 0x000fe40000010056 */
[----:B------:R-:W-:Y:S02]  /*1660*/  FFMA.FTZ R80, R80, R95, R97 ;  /* 0x0000005f50507223 */ /* 0x000fe40000010061 */
[----:B------:R-:W-:Y:S02]  /*1670*/  FADD.FTZ R93, -R70, R95 ;  /* 0x0000005f465d7221 */ /* 0x000fe40000010100 */
[----:B------:R-:W-:-:S02]  /*1680*/  FMUL.FTZ R79, R31, R76 ;  /* 0x0000004c1f4f7220 */ /* 0x000fc40000410000 */
[----:B------:R-:W-:Y:S02]  /*1690*/  FFMA.FTZ R30, R78, R83, R81 ;  /* 0x000000534e1e7223 */ /* 0x000fe40000010051 */
[----:B------:R-:W-:Y:S02]  /*16a0*/  FFMA.FTZ R87, R14, R95, R87 ;  /* 0x0000005f0e577223 */ /* 0x000fe40000010057 */
[----:B------:R-:W-:Y:S02]  /*16b0*/  FMUL.FTZ R81, R74, R90 ;  /* 0x0000005a4a517220 */ /* 0x000fe40000410000 */
[----:B------:R-:W-:Y:S02]  /*16c0*/  FADD.FTZ R86, R80, -R97 ;  /* 0x8000006150567221 */ /* 0x000fe40000010000 */
[----:B------:R-:W-:Y:S02]  /*16d0*/  FFMA.FTZ R30, R79, R93, R30 ;  /* 0x0000005d4f1e7223 */ /* 0x000fe4000001001e */
[----:B------:R-:W-:-:S02]  /*16e0*/  FFMA.FTZ R80, R15, R80, R87 ;  /* 0x000000500f507223 */ /* 0x000fc40000010057 */
[C---:B------:R-:W-:Y:S02]  /*16f0*/  FFMA.FTZ R74, R81.reuse, R86, R30 ;  /* 0x00000056514a7223 */ /* 0x040fe4000001001e */
[----:B------:R-:W-:Y:S01]  /*1700*/  SHFL.IDX PT, R30, R88, RZ, 0x1f ;  /* 0x00001fff581e7589 */ /* 0x000fe200000e0000 */
[----:B------:R-:W-:Y:S02]  /*1710*/  FADD.FTZ R23, R81, R23 ;  /* 0x0000001751177221 */ /* 0x000fe40000010000 */
[----:B------:R-:W-:Y:S01]  /*1720*/  FADD.FTZ R22, R79, R22 ;  /* 0x000000164f167221 */ /* 0x000fe20000010000 */
[----:B------:R-:W0:Y:S01]  /*1730*/  SHFL.DOWN PT, R87, R80, 0x1, 0x1f ;  /* 0x08201f0050577f89 */ /* 0x000e2200000e0000 */
[----:B------:R-:W-:Y:S02]  /*1740*/  FADD.FTZ R21, R78, R21 ;  /* 0x000000154e157221 */ /* 0x000fe40000010000 */
[----:B------:R-:W-:Y:S01]  /*1750*/  FADD.FTZ R20, R75, R20 ;  /* 0x000000144b147221 */ /* 0x000fe20000010000 */
[----:B------:R-:W1:Y:S01]  /*1760*/  SHFL.DOWN PT, R31, R74, 0x1, 0x1f ;  /* 0x08201f004a1f7f89 */ /* 0x000e6200000e0000 */
        /* <DEDUP_REMOVED lines=19> */
[----:B------:R-:W1:Y:S04]  /*18a0*/  SHFL.DOWN PT, R87, R74, 0x10, 0x1f ;  /* 0x0a001f004a577f89 */ /* 0x000e6800000e0000 */
[----:B------:R2:W3:Y:S02]  /*18b0*/  SHFL.IDX PT, R31, R85, RZ, 0x1f ;  /* 0x00001fff551f7589 */ /* 0x0004e400000e0000 */
[----:B--2---:R-:W-:-:S04]  /*18c0*/  FMUL.FTZ R85, R73, R90 ;  /* 0x0000005a49557220 */ /* 0x004fc80000410000 */
[----:B------:R-:W-:Y:S02]  /*18d0*/  FMUL.FTZ R85, R85, R86 ;  /* 0x0000005655557220 */ /* 0x000fe40000410000 */
[----:B0-----:R-:W-:Y:S02]  /*18e0*/  @!P0 FADD.FTZ R80, R80, R95 ;  /* 0x0000005f50508221 */ /* 0x001fe40000010000 */
[----:B------:R-:W-:Y:S02]  /*18f0*/  FFMA.FTZ R90, R7, R90, R85 ;  /* 0x0000005a075a7223 */ /* 0x000fe40000010055 */
[----:B-1----:R-:W-:Y:S02]  /*1900*/  @!P0 FADD.FTZ R74, R74, R87 ;  /* 0x000000574a4a8221 */ /* 0x002fe40000010000 */
[----:B------:R-:W-:Y:S02]  /*1910*/  FADD.FTZ R19, R90, R19 ;  /* 0x000000135a137221 */ /* 0x000fe40000010000 */
[C---:B---3--:R-:W-:Y:S01]  /*1920*/  FFMA.FTZ R31, R30.reuse, R29, R31 ;  /* 0x0000001d1e1f7223 */ /* 0x048fe2000001001f */
[----:B------:R-:W-:Y:S01]  /*1930*/  MOV R29, R80 ;  /* 0x00000050001d7202 */ /* 0x000fe20000000f00 */
[----:B------:R-:W-:-:S02]  /*1940*/  FMUL.FTZ R30, R30, R28 ;  /* 0x0000001c1e1e7220 */ /* 0x000fc40000410000 */
[----:B------:R-:W-:Y:S02]  /*1950*/  IMAD.MOV.U32 R28, RZ, RZ, R74 ;  /* 0x000000ffff1c7224 */ /* 0x000fe400078e004a */
[C---:B------:R-:W-:Y:S01]  /*1960*/  FMUL.FTZ R80, R73.reuse, R76 ;  /* 0x0000004c49507220 */ /* 0x040fe20000410000 */
[----:B------:R0:W-:Y:S01]  /*1970*/  @!P2 STS.64 [UR4+0xcc8], R30 ;  /* 0x000cc81eff00a988 */ /* 0x0001e20008000a04 */
[C---:B------:R-:W-:Y:S02]  /*1980*/  FMUL.FTZ R74, R73.reuse, R84 ;  /* 0x00000054494a7220 */ /* 0x040fe40000410000 */
[----:B------:R-:W-:Y:S01]  /*1990*/  FMUL.FTZ R73, R73, R77 ;  /* 0x0000004d49497220 */ /* 0x000fe20000410000 */
[----:B------:R0:W-:Y:S01]  /*19a0*/  @!P1 STS.64 [0x218], R28 ;  /* 0x0002181cff009388 */ /* 0x0001e20000000a00 */
[----:B------:R-:W-:Y:S02]  /*19b0*/  FMUL.FTZ R93, R80, R93 ;  /* 0x0000005d505d7220 */ /* 0x000fe40000410000 */
[----:B------:R-:W-:-:S02]  /*19c0*/  FMUL.FTZ R74, R74, R83 ;  /* 0x000000534a4a7220 */ /* 0x000fc40000410000 */
[----:B------:R-:W-:Y:S02]  /*19d0*/  FMUL.FTZ R73, R73, R82 ;  /* 0x0000005249497220 */ /* 0x000fe40000410000 */
        /* <DEDUP_REMOVED lines=15> */
.L_x_7909:
[----:B0-----:R-:W-:Y:S05]  /*1ad0*/  BSYNC B0 ;  /* 0x0000000000007941 */ /* 0x001fea0003800000 */
.L_x_7908:
[----:B------:R-:W-:Y:S01]  /*1ae0*/  MOV R28, c[0x0][0x1c0] ;  /* 0x00007000001c7a02 */ /* 0x000fe20000000f00 */
[----:B------:R-:W-:Y:S01]  /*1af0*/  IMAD.MOV.U32 R30, RZ, RZ, c[0x0][0x188] ;  /* 0x00006200ff1e7624 */ /* 0x000fe200078e00ff */
[----:B------:R-:W-:Y:S01]  /*1b00*/  MOV R29, c[0x0][0x1c4] ;  /* 0x00007100001d7a02 */ /* 0x000fe20000000f00 */
[----:B------:R-:W-:Y:S01]  /*1b10*/  UIADD3 UR4, UR4, 0x8, URZ ;  /* 0x0000000804047890 */ /* 0x000fe2000fffe03f */
[----:B------:R-:W-:Y:S02]  /*1b20*/  LEA R64, P0, R28, R64, 0x2 ;  /* 0x000000401c407211 */ /* 0x000fe400078010ff */
[----:B------:R-:W-:-:S02]  /*1b30*/  IADD3 R91, R91, 0x1, RZ ;  /* 0x000000015b5b7810 */ /* 0x000fc40007ffe0ff */
[----:B------:R-:W-:Y:S02]  /*1b40*/  LEA.HI.X R65, R28, R65, R29, 0x2, P0 ;  /* 0x000000411c417211 */ /* 0x000fe400000f141d */
[----:B------:R-:W-:Y:S02]  /*1b50*/  ISETP.GE.AND P0, PT, R91, c[0x0][0x16c], PT ;  /* 0x00005b005b007a0c */ /* 0x000fe40003f06270 */
        /* <DEDUP_REMOVED lines=11> */
[----:B------:R-:W-:Y:S05]  /*1c10*/  @!P0 BRA `(.L_x_7910) ;  /* 0xfffff16000008947 */ /* 0x000fea000383ffff */
.L_x_7905:
        /* <DEDUP_REMOVED lines=8> */
[----:B------:R-:W-:Y:S01]  /*1ca0*/  IADD3.X R12, R57, -0x1, RZ, P2, !PT ;  /* 0xffffffff390c7810 */ /* 0x000fe200017fe4ff */
[----:B------:R-:W-:Y:S01]  /*1cb0*/  IMAD R11, R33, c[0x0][0x2e0], RZ ;  /* 0x0000b800210b7a24 */ /* 0x000fe200078e02ff */
[----:B------:R-:W-:Y:S01]  /*1cc0*/  IADD3 R10, P5, R58, c[0x0][0x330], RZ ;  /* 0x0000cc003a0a7a10 */ /* 0x000fe20007fbe0ff */
[----:B------:R-:W-:-:S02]  /*1cd0*/  IMAD.IADD R5, R5, 0x1, R9 ;  /* 0x0000000105057824 */ /* 0x000fc400078e0209 */
[C---:B------:R-:W-:Y:S02]  /*1ce0*/  IMAD R8, R0.reuse, c[0x0][0x2e4], R11 ;  /* 0x0000b90000087a24 */ /* 0x040fe400078e020b */
[----:B------:R-:W-:-:S05]  /*1cf0*/  IMAD.WIDE.U32 R4, R0, c[0x0][0x2e0], R4 ;  /* 0x0000b80000047a25 */ /* 0x000fca00078e0004 */
[----:B------:R-:W-:Y:S01]  /*1d00*/  IADD3 R6, P1, R54, R4, RZ ;  /* 0x0000000436067210 */ /* 0x000fe20007f3e0ff */
[----:B------:R-:W-:Y:S01]  /*1d10*/  STS.128 [R41.X16], R20 ;  /* 0x0000001429007388 */ /* 0x000fe2000000cc00 */
[----:B------:R-:W-:-:S06]  /*1d20*/  NOP ;  /* 0x0000000000007918 */ /* 0x000fcc0000000000 */
[----:B------:R-:W-:Y:S01]  /*1d30*/  LDS R13, [R41.X4] ;  /* 0x00000000290d7984 */ /* 0x000fe20000004800 */
[----:B------:R-:W-:Y:S02]  /*1d40*/  IADD3.X R8, R55, R8, R5, P1, !PT ;  /* 0x0000000837087210 */ /* 0x000fe40000ffe405 */
[----:B------:R-:W-:Y:S01]  /*1d50*/  IADD3.X R5, R12, c[0x0][0x334], RZ, P5, !PT ;  /* 0x0000cd000c057a10 */ /* 0x000fe20002ffe4ff */
[----:B------:R-:W-:Y:S01]  /*1d60*/  LDS R15, [R41.X4+0x80] ;  /* 0x00008000290f7984 */ /* 0x000fe20000004800 */
[----:B------:R-:W-:Y:S02]  /*1d70*/  LEA R10, P6, R6, R10, 0x2 ;  /* 0x0000000a060a7211 */ /* 0x000fe400078c10ff */
[----:B------:R-:W-:Y:S01]  /*1d80*/  IADD3 R4, P5, R48, R56, RZ ;  /* 0x0000003830047210 */ /* 0x000fe20007fbe0ff */
[----:B------:R-:W-:Y:S01]  /*1d90*/  LDS R29, [R41.X4+0x100] ;  /* 0x00010000291d7984 */ /* 0x000fe20000004800 */
[----:B------:R-:W-:Y:S02]  /*1da0*/  LEA.HI.X R11, R6, R5, R8, 0x2, P6 ;  /* 0x00000005060b7211 */ /* 0x000fe400030f1408 */
[----:B------:R-:W-:Y:S01]  /*1db0*/  LEA.HI.X.SX32 R5, R56, R51, 0x1, P5 ;  /* 0x0000003338057211 */ /* 0x000fe200028f0eff */
        /* <DEDUP_REMOVED lines=18> */
.L_x_7912:
[----:B------:R-:W-:Y:S05]  /*1ee0*/  BSYNC B0 ;  /* 0x0000000000007941 */ /* 0x000fea0003800000 */
.L_x_7911:
[----:B------:R-:W-:Y:S01]  /*1ef0*/  @!P3 STG.E [R10.64+0x80], R29 ;  /* 0x0000801d0a00b986 */ /* 0x000fe2000c101906 */
[----:B------:R-:W-:Y:S01]  /*1f00*/  FADD.FTZ R6, R16, R39 ;  /* 0x0000002710067221 */ /* 0x000fe20000010000 */
[----:B------:R-:W-:Y:S01]  /*1f10*/  BSSY B0, `(.L_x_7913) ;  /* 0x000001f000007945 */ /* 0x000fe20003800000 */
[----:B0-----:R-:W-:Y:S01]  /*1f20*/  IMAD R8, R36, c[0x0][0x2f8], RZ ;  /* 0x0000be0024087a24 */ /* 0x001fe200078e02ff */
[----:B------:R-:W-:Y:S03]  /*1f30*/  @!P2 STG.E [R10.64], R15 ;  /* 0x0000000f0a00a986 */ /* 0x000fe6000c101906 */
[----:B------:R-:W-:Y:S01]  /*1f40*/  IMAD R9, R35, c[0x0][0x2fc], R8 ;  /* 0x0000bf0023097a24 */ /* 0x000fe200078e0208 */
[----:B------:R-:W-:Y:S04]  /*1f50*/  @!P1 STG.E [R10.64+0x100], R31 ;  /* 0x0001001f0a009986 */ /* 0x000fe8000c101906 */
[----:B------:R-:W-:Y:S06]  /*1f60*/  BAR.SYNC.DEFER_BLOCKING 0x0 ;  /* 0x0000000000007b1d */ /* 0x000fec0000010000 */
[----:B------:R0:W-:Y:S01]  /*1f70*/  STS.128 [R41.X16], R16 ;  /* 0x0000001029007388 */ /* 0x0001e2000000cc00 */
[----:B------:R-:W-:-:S06]  /*1f80*/  NOP ;  /* 0x0000000000007918 */ /* 0x000fcc0000000000 */
[----:B------:R-:W-:Y:S04]  /*1f90*/  LDS R13, [R41.X4] ;  /* 0x00000000290d7984 */ /* 0x000fe80000004800 */
[----:B------:R-:W-:Y:S04]  /*1fa0*/  LDS R21, [R41.X4+0x80] ;  /* 0x0000800029157984 */ /* 0x000fe80000004800 */
[----:B------:R-:W-:Y:S01]  /*1fb0*/  LDS R23, [R41.X4+0x100] ;  /* 0x0001000029177984 */ /* 0x000fe20000004800 */
[----:B0-----:R-:W-:Y:S02]  /*1fc0*/  FADD.FTZ R17, R6, R17 ;  /* 0x0000001106117221 */ /* 0x001fe40000010000 */
[----:B------:R-:W-:Y:S01]  /*1fd0*/  IMAD.WIDE.U32 R6, R35, c[0x0][0x2f8], RZ ;  /* 0x0000be0023067a25 */ /* 0x000fe200078e00ff */
[----:B------:R-:W-:Y:S03]  /*1fe0*/  LDS R57, [R41.X4+0x180] ;  /* 0x0001800029397984 */ /* 0x000fe60000004800 */
[----:B------:R-:W-:Y:S01]  /*1ff0*/  FADD.FTZ R18, R17, R18 ;  /* 0x0000001211127221 */ /* 0x000fe20000010000 */
[----:B------:R-:W-:Y:S01]  /*2000*/  @!P0 STS [0x200], R14 ;  /* 0x0002000eff008388 */ /* 0x000fe20000000800 */
[----:B------:R-:W-:-:S02]  /*2010*/  IADD3 R11, R7, R9, RZ ;  /* 0x00000009070b7210 */ /* 0x000fc40007ffe0ff */
[----:B------:R-:W-:Y:S01]  /*2020*/  FADD.FTZ R39, R18, R19 ;  /* 0x0000001312277221 */ /* 0x000fe20000010000 */
        /* <DEDUP_REMOVED lines=13> */
.L_x_7914:
[----:B------:R-:W-:Y:S05]  /*2100*/  BSYNC B0 ;  /* 0x0000000000007941 */ /* 0x000fea0003800000 */
.L_x_7913:
[----:B------:R-:W-:Y:S01]  /*2110*/  MOV R4, R6 ;  /* 0x0000000600047202 */ /* 0x000fe20000000f00 */
[----:B------:R-:W-:Y:S01]  /*2120*/  IMAD R7, R33, c[0x0][0x300], RZ ;  /* 0x0000c00021077a24 */ /* 0x000fe200078e02ff */
[----:B------:R-:W-:Y:S02]  /*2130*/  MOV R5, R11 ;  /* 0x0000000b00057202 */ /* 0x000fe40000000f00 */
[----:B------:R-:W-:Y:S01]  /*2140*/  IADD3 R6, P4, R58, c[0x0][0x340], RZ ;  /* 0x0000d0003a067a10 */ /* 0x000fe20007f9e0ff */
[----:B------:R-:W-:Y:S01]  /*2150*/  IMAD R7, R0, c[0x0][0x304], R7 ;  /* 0x0000c10000077a24 */ /* 0x000fe200078e0207 */
[-C--:B------:R-:W-:Y:S01]  /*2160*/  ISETP.GE.AND P0, PT, R50, R15.reuse, PT ;  /* 0x0000000f3200720c */ /* 0x080fe20003f06270 */
[----:B------:R-:W-:Y:S01]  /*2170*/  IMAD.WIDE.U32 R4, R0, c[0x0][0x300], R4 ;  /* 0x0000c00000047a25 */ /* 0x000fe200078e0004 */
[-C--:B------:R-:W-:Y:S02]  /*2180*/  ISETP.GE.AND P1, PT, R52, R15.reuse, PT ;  /* 0x0000000f3400720c */ /* 0x080fe40003f26270 */
[----:B------:R-:W-:-:S02]  /*2190*/  ISETP.GE.AND P2, PT, R53, R15, PT ;  /* 0x0000000f3500720c */ /* 0x000fc40003f46270 */
[----:B------:R-:W-:Y:S02]  /*21a0*/  IADD3 R54, P3, R54, R4, RZ ;  /* 0x0000000436367210 */ /* 0x000fe40007f7e0ff */
[----:B------:R-:W-:Y:S02]  /*21b0*/  IADD3 R49, R49, -0x80, RZ ;  /* 0xffffff8031317810 */ /* 0x000fe40007ffe0ff */
[----:B------:R-:W-:Y:S02]  /*21c0*/  IADD3.X R55, R55, R7, R5, P3, !PT ;  /* 0x0000000737377210 */ /* 0x000fe40001ffe405 */
[----:B------:R-:W-:Y:S02]  /*21d0*/  IADD3.X R5, R12, c[0x0][0x344], RZ, P4, !PT ;  /* 0x0000d1000c057a10 */ /* 0x000fe400027fe4ff */
[----:B------:R-:W-:-:S04]  /*21e0*/  LEA R4, P3, R54, R6, 0x2 ;  /* 0x0000000636047211 */ /* 0x000fc800078610ff */
[----:B------:R-:W-:Y:S02]  /*21f0*/  LEA.HI.X R5, R54, R5, R55, 0x2, P3 ;  /* 0x0000000536057211 */ /* 0x000fe400018f1437 */
[C---:B------:R-:W-:Y:S02]  /*2200*/  ISETP.GT.AND P3, PT, R47.reuse, 0x1, PT ;  /* 0x000000012f00780c */ /* 0x040fe40003f64270 */
        /* <DEDUP_REMOVED lines=12> */
.L_x_7904:
[----:B------:R-:W-:Y:S02]  /*22d0*/  ISETP.NE.U32.AND P0, PT, RZ, c[0x0][0x328], PT ;  /* 0x0000ca00ff007a0c */ /* 0x000fe40003f05070 */
[----:B------:R-:W-:-:S02]  /*22e0*/  ISETP.NE.U32.AND P2, PT, RZ, c[0x0][0x348], PT ;  /* 0x0000d200ff007a0c */ /* 0x000fc40003f45070 */
[----:B------:R-:W-:Y:S02]  /*22f0*/  ISETP.NE.AND.EX P1, PT, RZ, c[0x0][0x32c], PT, P0 ;  /* 0x0000cb00ff007a0c */ /* 0x000fe40003f25300 */
[----:B------:R-:W-:-:S11]  /*2300*/  ISETP.NE.AND.EX P0, PT, RZ, c[0x0][0x34c], PT, P2 ;  /* 0x0000d300ff007a0c */ /* 0x000fd60003f05320 */
[----:B------:R-:W-:Y:S05]  /*2310*/  @!P1 BRA `(.L_x_7916) ;  /* 0x0000014000009947 */ /* 0x000fea0003800000 */
[----:B-1----:R-:W1:Y:S01]  /*2320*/  SHFL.DOWN P1, R4, R37, 0x1, 0x1f ;  /* 0x08201f0025047f89 */ /* 0x002e620000020000 */
        /* <DEDUP_REMOVED lines=18> */
.L_x_7917:
[----:B0-----:R-:W-:Y:S05]  /*2450*/  BSYNC B0 ;  /* 0x0000000000007941 */ /* 0x001fea0003800000 */
.L_x_7916:
[----:B------:R-:W-:Y:S01]  /*2460*/  BSSY B0, `(.L_x_7918) ;  /* 0x0000018000007945 */ /* 0x000fe20003800000 */
[----:B------:R-:W-:Y:S05]  /*2470*/  @!P0 BRA `(.L_x_7919) ;  /* 0x0000015000008947 */ /* 0x000fea0003800000 */
[----:B------:R-:W-:Y:S06]  /*2480*/  BAR.SYNC.DEFER_BLOCKING 0x0 ;  /* 0x0000000000007b1d */ /* 0x000fec0000010000 */
[----:B-1----:R-:W1:Y:S04]  /*2490*/  SHFL.DOWN P0, R4, R39, 0x1, 0x1f ;  /* 0x08201f0027047f89 */ /* 0x002e680000000000 */
        /* <DEDUP_REMOVED lines=19> */
.L_x_7919:
[----:B-1----:R-:W1:Y:S02]  /*25d0*/  S2R R21, SR_TID.X ;  /* 0x0000000000157919 */ /* 0x002e640000002100 */
.L_x_7920:
[----:B0-----:R-:W-:Y:S05]  /*25e0*/  BSYNC B0 ;  /* 0x0000000000007941 */ /* 0x001fea0003800000 */
.L_x_7918:
        /* <DEDUP_REMOVED lines=18> */
[----:B------:R-:W-:-:S03]  /*2710*/  IADD3 R39, R19, R13, RZ ;  /* 0x0000000d13277210 */ /* 0x000fc60007ffe0ff */
[----:B------:R-:W-:Y:S01]  /*2720*/  IMAD.WIDE.U32 R2, R0, c[0x0][0x2c8], RZ ;  /* 0x0000b20000027a25 */ /* 0x000fe200078e00ff */
[----:B------:R-:W-:-:S03]  /*2730*/  IADD3 R27, R7, R27, RZ ;  /* 0x0000001b071b7210 */ /* 0x000fc60007ffe0ff */
[----:B------:R-:W-:Y:S02]  /*2740*/  IMAD.IADD R31, R3, 0x1, R31 ;  /* 0x00000001031f7824 */ /* 0x000fe400078e021f */
.L_x_7921:
        /* <DEDUP_REMOVED lines=16> */
[----:B------:R-:W-:Y:S01]  /*2850*/  IADD3 R11, R9, R11, RZ ;  /* 0x0000000b090b7210 */ /* 0x000fe20007ffe0ff */
[----:B------:R-:W-:-:S03]  /*2860*/  IMAD.IADD R9, R13, 0x1, R15 ;  /* 0x000000010d097824 */ /* 0x000fc600078e020f */
        /* <DEDUP_REMOVED lines=14> */
[----:B------:R-:W-:-:S03]  /*2950*/  LEA R10, P0, R8, c[0x0][0x318], 0x2 ;  /* 0x0000c600080a7a11 */ /* 0x000fc600078010ff */
[----:B------:R-:W-:Y:S01]  /*2960*/  IMAD.IADD R11, R9, 0x1, R33 ;  /* 0x00000001090b7824 */ /* 0x000fe200078e0221 */
[----:B--2---:R-:W-:Y:S02]  /*2970*/  LEA R14, P1, R12, c[0x0][0x228], 0x2 ;  /* 0x00008a000c0e7a11 */ /* 0x004fe400078210ff */
[----:B------:R-:W-:Y:S02]  /*2980*/  IADD3 R9, R13, R35, RZ ;  /* 0x000000230d097210 */ /* 0x000fe40007ffe0ff */
        /* <DEDUP_REMOVED lines=19> */
.L_x_7922:
        /* <DEDUP_REMOVED lines=12> */
.L_x_9136:


//--------------------- .text._Z25selective_scan_bwd_kernelI32Selective_Scan_bwd_kernel_traitsILi32ELi4ELb0ELb0ELb0ELb0ELb1EffEEv12SSMParamsBwd --------------------------
	.section	.text._Z25selective_scan_bwd_kernelI32Selective_Scan_bwd_kernel_traitsILi32ELi4ELb0ELb0ELb0ELb0ELb1EffEEv12SSMParamsBwd,"ax",@progbits
	.sectioninfo	@"SHI_REGISTERS=113"
	.align	128
        .global         _Z25selective_scan_bwd_kernelI32Selective_Scan_bwd_kernel_traitsILi32ELi4ELb0ELb0ELb0ELb0ELb1EffEEv12SSMParamsBwd
        .type           _Z25selective_scan_bwd_kernelI32Selective_Scan_bwd_kernel_traitsILi32ELi4ELb0ELb0ELb0ELb0ELb1EffEEv12SSMParamsBwd,@function
        .size           _Z25selective_scan_bwd_kernelI32Selective_Scan_bwd_kernel_traitsILi32ELi4ELb0ELb0ELb0ELb0ELb1EffEEv12SSMParamsBwd,(.L_x_9137 - _Z25selective_scan_bwd_kernelI32Selective_Scan_bwd_kernel_traitsILi32ELi4ELb0ELb0ELb0ELb0ELb1EffEEv12SSMParamsBwd)
        .other          _Z25selective_scan_bwd_kernelI32Selective_Scan_bwd_kernel_traitsILi32ELi4ELb0ELb0ELb0ELb0ELb1EffEEv12SSMParamsBwd,@"STO_CUDA_ENTRY STV_DEFAULT"
_Z25selective_scan_bwd_kernelI32Selective_Scan_bwd_kernel_traitsILi32ELi4ELb0ELb0ELb0ELb0ELb1EffEEv12SSMParamsBwd:
.text._Z25selective_scan_bwd_kernelI32Selective_Scan_bwd_kernel_traitsILi32ELi4ELb0ELb0ELb0ELb0ELb1EffEEv12SSMParamsBwd:
        /* <DEDUP_REMOVED lines=19> */
[----:B------:R-:W-:Y:S01]  /*0130*/  @P1 LEA.HI.X R7, R0, c[0x0][0x254], R37, 0x2, P3 ;  /* 0x0000950000071a11 */ /* 0x000fe200018f1425 */
[----:B------:R-:W-:Y:S01]  /*0140*/  IMAD.IADD R3, R3, 0x1, R9 ;  /* 0x0000000103037824 */ /* 0x000fe200078e0209 */
[----:B------:R-:W-:Y:S01]  /*0150*/  MOV R12, c[0x0][0x174] ;  /* 0x00005d00000c7a02 */ /* 0x000fe20000000f00 */
[----:B------:R0:W5:Y:S01]  /*0160*/  @P0 LDG.E R36, [R4.64] ;  /* 0x0000000604240981 */ /* 0x000162000c1e1900 */
        /* <DEDUP_REMOVED lines=11> */
[----:B------:R-:W-:Y:S01]  /*0220*/  CS2R R28, SRZ ;  /* 0x00000000001c7805 */ /* 0x000fe2000001ff00 */
[----:B------:R-:W-:Y:S01]  /*0230*/  HFMA2.MMA R43, -RZ, RZ, 0, 0 ;  /* 0x00000000ff2b7435 */ /* 0x000fe200000001ff */
[----:B------:R-:W-:Y:S01]  /*0240*/  IMAD R17, R39, c[0x0][0x27c], R10 ;  /* 0x00009f0027117a24 */ /* 0x000fe200078e020a */
[----:B------:R-:W-:Y:S01]  /*0250*/  IADD3 R5, R5, R15, RZ ;  /* 0x0000000f05057210 */ /* 0x000fe20007ffe0ff */
[----:B-1----:R-:W-:-:S04]  /*0260*/  IMAD.WIDE.U32 R6, R39, c[0x0][0x278], RZ ;  /* 0x00009e0027067a25 */ /* 0x002fc800078e00ff */
[C---:B------:R-:W-:Y:S01]  /*0270*/  IMAD R13, R0.reuse, c[0x0][0x1dc], R13 ;  /* 0x00007700000d7a24 */ /* 0x040fe200078e020d */
[----:B------:R-:W-:Y:S01]  /*0280*/  IADD3 R7, R7, R17, RZ ;  /* 0x0000001107077210 */ /* 0x000fe20007ffe0ff */
[C---:B------:R-:W-:Y:S02]  /*0290*/  IMAD R15, R37.reuse, c[0x0][0x1e8], RZ ;  /* 0x00007a00250f7a24 */ /* 0x040fe400078e02ff */
[----:B------:R-:W-:Y:S01]  /*02a0*/  IMAD R17, R37, c[0x0][0x280], RZ ;  /* 0x0000a00025117a24 */ /* 0x000fe200078e02ff */
[----:B------:R-:W-:Y:S01]  /*02b0*/  IADD3.X R13, R11, R3, R13, P0, !PT ;  /* 0x000000030b0d7210 */ /* 0x000fe200007fe40d */
[----:B------:R-:W-:Y:S01]  /*02c0*/  IMAD.WIDE.U32 R2, R0, c[0x0][0x1e8], R4 ;  /* 0x00007a0000027a25 */ /* 0x000fe200078e0004 */
[----:B------:R-:W-:-:S03]  /*02d0*/  ISETP.NE.U32.AND P0, PT, RZ, c[0x0][0x260], PT ;  /* 0x00009800ff007a0c */ /* 0x000fc60003f05070 */
[----:B------:R-:W-:Y:S01]  /*02e0*/  IMAD.WIDE.U32 R4, R0, c[0x0][0x280], R6 ;  /* 0x0000a00000047a25 */ /* 0x000fe200078e0006 */
[C---:B------:R-:W-:Y:S02]  /*02f0*/  IADD3 R53, P2, R9.reuse, R2, RZ ;  /* 0x0000000209357210 */ /* 0x040fe40007f5e0ff */
[----:B------:R-:W-:Y:S01]  /*0300*/  LEA R6, P1, R50, c[0x0][0x240], 0x2 ;  /* 0x0000900032067a11 */ /* 0x000fe200078210ff */
[C---:B------:R-:W-:Y:S01]  /*0310*/  IMAD R15, R0.reuse, c[0x0][0x1ec], R15 ;  /* 0x00007b00000f7a24 */ /* 0x040fe200078e020f */
[----:B------:R-:W-:Y:S01]  /*0320*/  ISETP.NE.AND.EX P0, PT, RZ, c[0x0][0x264], PT, P0 ;  /* 0x00009900ff007a0c */ /* 0x000fe20003f05300 */
[C---:B------:R-:W-:Y:S01]  /*0330*/  IMAD R17, R0.reuse, c[0x0][0x284], R17 ;  /* 0x0000a10000117a24 */ /* 0x040fe200078e0211 */
[----:B------:R-:W-:Y:S01]  /*0340*/  IADD3 R9, P4, R9, R4, RZ ;  /* 0x0000000409097210 */ /* 0x000fe20007f9e0ff */
[----:B------:R-:W-:Y:S01]  /*0350*/  IMAD.WIDE.U32 R34, R0, c[0x0][0x1b8], RZ ;  /* 0x00006e0000227a25 */ /* 0x000fe200078e00ff */
[----:B------:R-:W-:Y:S02]  /*0360*/  IADD3.X R2, R11, R3, R15, P2, !PT ;  /* 0x000000030b027210 */ /* 0x000fe400017fe40f */
[----:B------:R-:W-:Y:S01]  /*0370*/  LEA.HI.X R50, R50, c[0x0][0x244], R13, 0x2, P1 ;  /* 0x0000910032327a11 */ /* 0x000fe200008f140d */
[----:B------:R-:W-:Y:S01]  /*0380*/  IMAD R3, R37, c[0x0][0x1b8], RZ ;  /* 0x00006e0025037a24 */ /* 0x000fe200078e02ff */
[----:B------:R-:W-:Y:S01]  /*0390*/  ISETP.NE.U32.AND P1, PT, RZ, c[0x0][0x328], PT ;  /* 0x0000ca00ff007a0c */ /* 0x000fe20003f25070 */
[----:B------:R-:W-:Y:S01]  /*03a0*/  IMAD.MOV.U32 R41, RZ, RZ, RZ ;  /* 0x000000ffff297224 */ /* 0x000fe200078e00ff */
[----:B------:R-:W-:Y:S01]  /*03b0*/  ISETP.NE.U32.AND P2, PT, RZ, c[0x0][0x348], PT ;  /* 0x0000d200ff007a0c */ /* 0x000fe20003f45070 */
[----:B------:R-:W-:Y:S01]  /*03c0*/  IMAD R3, R0, c[0x0][0x1bc], R3 ;  /* 0x00006f0000037a24 */ /* 0x000fe200078e0203 */
[----:B------:R-:W-:-:S02]  /*03d0*/  IADD3.X R4, R11, R5, R17, P4, !PT ;  /* 0x000000050b047210 */ /* 0x000fc400027fe411 */
[C---:B------:R-:W-:Y:S02]  /*03e0*/  LEA R51, P4, R53.reuse, c[0x0][0x248], 0x2 ;  /* 0x0000920035337a11 */ /* 0x040fe400078810ff */
[----:B------:R-:W-:Y:S02]  /*03f0*/  ISETP.NE.AND.EX P1, PT, RZ, c[0x0][0x32c], PT, P1 ;  /* 0x0000cb00ff007a0c */ /* 0x000fe40003f25310 */
[----:B------:R-:W-:Y:S02]  /*0400*/  ISETP.NE.AND.EX P2, PT, RZ, c[0x0][0x34c], PT, P2 ;  /* 0x0000d300ff007a0c */ /* 0x000fe40003f45320 */
[----:B------:R-:W-:Y:S01]  /*0410*/  LEA.HI.X R53, R53, c[0x0][0x24c], R2, 0x2, P4 ;  /* 0x0000930035357a11 */ /* 0x000fe200020f1402 */
[----:B------:R-:W-:Y:S01]  /*0420*/  @P0 IMAD R2, R39, c[0x0][0x164], R0 ;  /* 0x0000590027020a24 */ /* 0x000fe200078e0200 */
[C---:B------:R-:W-:Y:S02]  /*0430*/  LEA R54, P5, R9.reuse, c[0x0][0x308], 0x2 ;  /* 0x0000c20009367a11 */ /* 0x040fe400078a10ff */
[----:B------:R-:W-:Y:S01]  /*0440*/  @P0 MOV R33, 0x8 ;  /* 0x0000000800210802 */ /* 0x000fe20000000f00 */
[----:B------:R-:W-:Y:S01]  /*0450*/  @P0 IMAD R2, R2, c[0x0][0x174], RZ ;  /* 0x00005d0002020a24 */ /* 0x000fe200078e02ff */
[----:B------:R-:W-:-:S02]  /*0460*/  LEA.HI.X R55, R9, c[0x0][0x30c], R4, 0x2, P5 ;  /* 0x0000c30009377a11 */ /* 0x000fc400028f1404 */
[----:B------:R-:W-:Y:S01]  /*0470*/  IADD3 R45, R35, R3, RZ ;  /* 0x00000003232d7210 */ /* 0x000fe20007ffe0ff */
        /* <DEDUP_REMOVED lines=9> */
[----:B------:R-:W-:Y:S01]  /*0510*/  IMAD R5, R37, c[0x0][0x198], RZ ;  /* 0x0000660025057a24 */ /* 0x000fe200078e02ff */
[----:B------:R-:W-:Y:S01]  /*0520*/  MOV R43, RZ ;  /* 0x000000ff002b7202 */ /* 0x000fe20000000f00 */
[----:B------:R-:W-:Y:S01]  /*0530*/  IMAD.WIDE.U32 R2, R0, c[0x0][0x198], RZ ;  /* 0x0000660000027a25 */ /* 0x000fe200078e00ff */
[----:B------:R-:W1:Y:S01]  /*0540*/  S2R R52, SR_LANEID ;  /* 0x0000000000347919 */ /* 0x000e620000000000 */
[----:B------:R-:W-:-:S02]  /*0550*/  MOV R58, RZ ;  /* 0x000000ff003a7202 */ /* 0x000fc40000000f00 */
[----:B------:R-:W-:Y:S01]  /*0560*/  IMAD R5, R0, c[0x0][0x19c], R5 ;  /* 0x0000670000057a24 */ /* 0x000fe200078e0205 */
[----:B------:R-:W-:Y:S01]  /*0570*/  LEA R44, P0, R2, c[0x0][0x228], 0x2 ;  /* 0x00008a00022c7a11 */ /* 0x000fe200078010ff */
[----:B------:R-:W-:Y:S01]  /*0580*/  IMAD R7, R37, c[0x0][0x180], RZ ;  /* 0x0000600025077a24 */ /* 0x000fe200078e02ff */
[----:B------:R-:W-:Y:S01]  /*0590*/  MOV R41, RZ ;  /* 0x000000ff00297202 */ /* 0x000fe20000000f00 */
[----:B------:R-:W-:Y:S02]  /*05a0*/  IMAD.IADD R47, R3, 0x1, R5 ;  /* 0x00000001032f7824 */ /* 0x000fe400078e0205 */
[----:B------:R-:W-:-:S03]  /*05b0*/  IMAD.WIDE.U32 R48, R0, c[0x0][0x180], RZ ;  /* 0x0000600000307a25 */ /* 0x000fc600078e00ff */
[----:B------:R-:W-:Y:S01]  /*05c0*/  LEA.HI.X R47, R2, c[0x0][0x22c], R47, 0x2, P0 ;  /* 0x00008b00022f7a11 */ /* 0x000fe200000f142f */
[----:B------:R-:W-:Y:S01]  /*05d0*/  IMAD R7, R0, c[0x0][0x184], R7 ;  /* 0x0000610000077a24 */ /* 0x000fe200078e0207 */
[----:B------:R-:W-:Y:S01]  /*05e0*/  LEA R46, P1, R48, c[0x0][0x220], 0x2 ;  /* 0x00008800302e7a11 */ /* 0x000fe200078210ff */
[----:B------:R-:W-:Y:S01]  /*05f0*/  IMAD.MOV.U32 R56, RZ, RZ, c[0x0][0x174] ;  /* 0x00005d00ff387624 */ /* 0x000fe200078e00ff */
[----:B------:R-:W-:Y:S02]  /*0600*/  LEA R57, P0, R34, c[0x0][0x230], 0x2 ;  /* 0x00008c0022397a11 */ /* 0x000fe400078010ff */
[----:B------:R-:W-:Y:S02]  /*0610*/  IADD3 R3, R49, R7, RZ ;  /* 0x0000000731037210 */ /* 0x000fe40007ffe0ff */
[----:B0-----:R-:W-:Y:S02]  /*0620*/  SHF.L.U32 R2, R42, 0x2, RZ ;  /* 0x000000022a027819 */ /* 0x001fe400000006ff */
[----:B------:R-:W-:-:S02]  /*0630*/  LEA.HI.X R48, R48, c[0x0][0x224], R3, 0x2, P1 ;  /* 0x0000890030307a11 */ /* 0x000fc400008f1403 */
[----:B------:R-:W-:Y:S02]  /*0640*/  LOP3.LUT R59, R2, 0xffffff80, RZ, 0xc0, !PT ;  /* 0xffffff80023b7812 */ /* 0x000fe400078ec0ff */
[----:B------:R-:W-:Y:S02]  /*0650*/  MOV R49, R6 ;  /* 0x0000000600317202 */ /* 0x000fe40000000f00 */
[----:B------:R-:W-:Y:S02]  /*0660*/  LOP3.LUT R59, R59, 0x1f, R42, 0xf8, !PT ;  /* 0x0000001f3b3b7812 */ /* 0x000fe400078ef82a */
[----:B------:R-:W-:Y:S02]  /*0670*/  LOP3.LUT R86, R42, 0x1f, RZ, 0xc0, !PT ;  /* 0x0000001f2a567812 */ /* 0x000fe400078ec0ff */
[----:B------:R-:W-:Y:S02]  /*0680*/  LEA.HI.X R60, R34, c[0x0][0x234], R45, 0x2, P0 ;  /* 0x00008d00223c7a11 */ /* 0x000fe400000f142d */
[----:B------:R-:W-:-:S02]  /*0690*/  SHF.R.S32.HI R61, RZ, 0x1f, R59 ;  /* 0x0000001fff3d7819 */ /* 0x000fc4000001143b */
[C---:B------:R-:W-:Y:S02]  /*06a0*/  LOP3.LUT R62, R59.reuse, 0x20, RZ, 0xfc, !PT ;  /* 0x000000203b3e7812 */ /* 0x040fe400078efcff */
[C---:B------:R-:W-:Y:S02]  /*06b0*/  LOP3.LUT R63, R59.reuse, 0x40, RZ, 0xfc, !PT ;  /* 0x000000403b3f7812 */ /* 0x040fe400078efcff */
[----:B-1----:R-:W-:Y:S02]  /*06c0*/  LOP3.LUT R64, R59, 0x60, RZ, 0xfc, !PT ;  /* 0x000000603b407812 */ /* 0x002fe400078efcff */
.L_x_7939:
[----:B------:R-:W-:Y:S01]  /*06d0*/  BAR.SYNC.DEFER_BLOCKING 0x0 ;  /* 0x0000000000007b1d */ /* 0x000fe20000010000 */
[----:B0-----:R-:W-:Y:S01]  /*06e0*/  LEA R2, R56, 0xffffff80, 0x7 ;  /* 0xffffff8038027811 */ /* 0x001fe200078e38ff */
[C---:B------:R-:W-:Y:S01]  /*06f0*/  IMAD.SHL.U32 R66, R59.reuse, 0x4, RZ ;  /* 0x000000043b427824 */ /* 0x040fe200078e00ff */
[----:B------:R-:W-:Y:S01]  /*0700*/  HFMA2.MMA R11, -RZ, RZ, 0, 0 ;  /* 0x00000000ff0b7435 */ /* 0x000fe200000001ff */
[----:B------:R-:W-:Y:S01]  /*0710*/  SHF.L.U64.HI R68, R59, 0x2, R61 ;  /* 0x000000023b447819 */ /* 0x000fe2000001023d */
[----:B------:R-:W-:Y:S01]  /*0720*/  IMAD.MOV.U32 R7, RZ, RZ, RZ ;  /* 0x000000ffff077224 */ /* 0x000fe200078e00ff */
[----:B------:R-:W-:-:S02]  /*0730*/  IADD3 R71, -R2, c[0x0][0x168], RZ ;  /* 0x00005a0002477a10 */ /* 0x000fc40007ffe1ff */
[----:B------:R-:W-:Y:S02]  /*0740*/  IADD3 R4, P4, R49, R66, RZ ;  /* 0x0000004231047210 */ /* 0x000fe40007f9e0ff */
[-C--:B------:R-:W-:Y:S02]  /*0750*/  ISETP.GE.AND P0, PT, R59, R71.reuse, PT ;  /* 0x000000473b00720c */ /* 0x080fe40003f06270 */
[-C--:B------:R-:W-:Y:S02]  /*0760*/  ISETP.GE.AND P1, PT, R62, R71.reuse, PT ;  /* 0x000000473e00720c */ /* 0x080fe40003f26270 */
[-C--:B------:R-:W-:Y:S02]  /*0770*/  ISETP.GE.AND P2, PT, R63, R71.reuse, PT ;  /* 0x000000473f00720c */ /* 0x080fe40003f46270 */
[----:B------:R-:W-:Y:S02]  /*0780*/  ISETP.GE.AND P3, PT, R64, R71, PT ;  /* 0x000000474000720c */ /* 0x000fe40003f66270 */
[----:B------:R-:W-:-:S02]  /*0790*/  MOV R3, RZ ;  /* 0x000000ff00037202 */ /* 0x000fc40000000f00 */
[----:B------:R-:W-:Y:S02]  /*07a0*/  MOV R15, RZ ;  /* 0x000000ff000f7202 */ /* 0x000fe40000000f00 */
[----:B------:R-:W-:-:S05]  /*07b0*/  IADD3.X R5, R50, R68, RZ, P4, !PT ;  /* 0x0000004432057210 */ /* 0x000fca00027fe4ff */
[----:B------:R-:W2:Y:S04]  /*07c0*/  @!P0 LDG.E R3, [R4.64] ;  /* 0x0000000604038981 */ /* 0x000ea8000c1e1900 */
[----:B------:R-:W3:Y:S04]  /*07d0*/  @!P1 LDG.E R11, [R4.64+0x80] ;  /* 0x00008006040b9981 */ /* 0x000ee8000c1e1900 */
[----:B------:R-:W4:Y:S04]  /*07e0*/  @!P2 LDG.E R7, [R4.64+0x100] ;  /* 0x000100060407a981 */ /* 0x000f28000c1e1900 */
[----:B------:R-:W4:Y:S01]  /*07f0*/  @!P3 LDG.E R15, [R4.64+0x180] ;  /* 0x00018006040fb981 */ /* 0x000f22000c1e1900 */
[----:B------:R-:W-:Y:S01]  /*0800*/  IADD3 R8, P0, R51, R66, RZ ;  /* 0x0000004233087210 */ /* 0x000fe20007f1e0ff */
[----:B------:R-:W-:Y:S01]  /*0810*/  HFMA2.MMA R13, -RZ, RZ, 0, 0 ;  /* 0x00000000ff0d7435 */ /* 0x000fe200000001ff */
[-C--:B------:R-:W-:Y:S01]  /*0820*/  ISETP.GE.AND P1, PT, R62, R71.reuse, PT ;  /* 0x000000473e00720c */ /* 0x080fe20003f26270 */
[----:B------:R-:W-:Y:S01]  /*0830*/  HFMA2.MMA R25, -RZ, RZ, 0, 0 ;  /* 0x00000000ff197435 */ /* 0x000fe200000001ff */
[----:B------:R-:W-:Y:S01]  /*0840*/  IADD3.X R9, R53, R68, RZ, P0, !PT ;  /* 0x0000004435097210 */ /* 0x000fe200007fe4ff */
[----:B------:R-:W-:Y:S01]  /*0850*/  IMAD.MOV.U32 R19, RZ, RZ, RZ ;  /* 0x000000ffff137224 */ /* 0x000fe200078e00ff */
[----:B------:R-:W-:-:S02]  /*0860*/  ISETP.GE.AND P0, PT, R59, R71, PT ;  /* 0x000000473b00720c */ /* 0x000fc40003f06270 */
[-C--:B------:R-:W-:Y:S02]  /*0870*/  ISETP.GE.AND P2, PT, R63, R71.reuse, PT ;  /* 0x000000473f00720c */ /* 0x080fe40003f46270 */
[----:B------:R-:W-:Y:S02]  /*0880*/  ISETP.GE.AND P3, PT, R64, R71, PT ;  /* 0x000000474000720c */ /* 0x000fe40003f66270 */
[----:B------:R-:W-:Y:S01]  /*0890*/  MOV R21, RZ ;  /* 0x000000ff00157202 */ /* 0x000fe20000000f00 */
[----:B--2---:R0:W-:Y:S04]  /*08a0*/  STS [R52.X4], R3 ;  /* 0x0000000334007388 */ /* 0x0041e80000004800 */
[----:B---3--:R-:W-:Y:S04]  /*08b0*/  STS [R52.X4+0x80], R11 ;  /* 0x0000800b34007388 */ /* 0x008fe80000004800 */
[----:B----4-:R-:W-:Y:S04]  /*08c0*/  STS [R52.X4+0x100], R7 ;  /* 0x0001000734007388 */ /* 0x010fe80000004800 */
[----:B------:R-:W-:Y:S01]  /*08d0*/  STS [R52.X4+0x180], R15 ;  /* 0x0001800f34007388 */ /* 0x000fe20000004800 */
[----:B------:R-:W-:-:S06]  /*08e0*/  NOP ;  /* 0x0000000000007918 */ /* 0x000fcc0000000000 */
[----:B------:R-:W-:Y:S04]  /*08f0*/  LDS.128 R4, [R52.X16] ;  /* 0x0000000034047984 */ /* 0x000fe8000000cc00 */
[----:B------:R-:W-:Y:S06]  /*0900*/  BAR.SYNC.DEFER_BLOCKING 0x0 ;  /* 0x0000000000007b1d */ /* 0x000fec0000010000 */
[----:B------:R-:W2:Y:S04]  /*0910*/  @!P0 LDG.E R13, [R8.64] ;  /* 0x00000006080d8981 */ /* 0x000ea8000c1e1900 */
[----:B------:R-:W3:Y:S04]  /*0920*/  @!P1 LDG.E R21, [R8.64+0x80] ;  /* 0x0000800608159981 */ /* 0x000ee8000c1e1900 */
[----:B------:R-:W4:Y:S04]  /*0930*/  @!P2 LDG.E R19, [R8.64+0x100] ;  /* 0x000100060813a981 */ /* 0x000f28000c1e1900 */
[----:B------:R-:W4:Y:S01]  /*0940*/  @!P3 LDG.E R25, [R8.64+0x180] ;  /* 0x000180060819b981 */ /* 0x000f22000c1e1900 */
[----:B------:R-:W-:Y:S01]  /*0950*/  IADD3 R16, P0, R54, R66, RZ ;  /* 0x0000004236107210 */ /* 0x000fe20007f1e0ff */
[----:B------:R-:W-:Y:S01]  /*0960*/  HFMA2.MMA R27, -RZ, RZ, 0, 0 ;  /* 0x00000000ff1b7435 */ /* 0x000fe200000001ff */
[----:B------:R-:W-:Y:S01]  /*0970*/  ISETP.GE.AND P1, PT, R62, R71, PT ;  /* 0x000000473e00720c */ /* 0x000fe20003f26270 */
[----:B------:R-:W-:Y:S01]  /*0980*/  IMAD.MOV.U32 R69, RZ, RZ, RZ ;  /* 0x000000ffff457224 */ /* 0x000fe200078e00ff */
[----:B------:R-:W-:-:S02]  /*0990*/  IADD3.X R17, R55, R68, RZ, P0, !PT ;  /* 0x0000004437117210 */ /* 0x000fc400007fe4ff */
[-C--:B------:R-:W-:Y:S02]  /*09a0*/  ISETP.GE.AND P0, PT, R59, R71.reuse, PT ;  /* 0x000000473b00720c */ /* 0x080fe40003f06270 */
[-C--:B------:R-:W-:Y:S02]  /*09b0*/  ISETP.GE.AND P2, PT, R63, R71.reuse, PT ;  /* 0x000000473f00720c */ /* 0x080fe40003f46270 */
[----:B------:R-:W-:Y:S02]  /*09c0*/  ISETP.GE.AND P3, PT, R64, R71, PT ;  /* 0x000000474000720c */ /* 0x000fe40003f66270 */
[----:B------:R-:W-:Y:S02]  /*09d0*/  MOV R23, RZ ;  /* 0x000000ff00177202 */ /* 0x000fe40000000f00 */
[----:B------:R-:W-:Y:S01]  /*09e0*/  MOV R73, RZ ;  /* 0x000000ff00497202 */ /* 0x000fe20000000f00 */
[----:B--2---:R1:W-:Y:S04]  /*09f0*/  STS [R52.X4], R13 ;  /* 0x0000000d34007388 */ /* 0x0043e80000004800 */
[----:B---3--:R-:W-:Y:S04]  /*0a00*/  STS [R52.X4+0x80], R21 ;  /* 0x0000801534007388 */ /* 0x008fe80000004800 */
[----:B----4-:R2:W-:Y:S04]  /*0a10*/  STS [R52.X4+0x100], R19 ;  /* 0x0001001334007388 */ /* 0x0105e80000004800 */
[----:B------:R2:W-:Y:S01]  /*0a20*/  STS [R52.X4+0x180], R25 ;  /* 0x0001801934007388 */ /* 0x0005e20000004800 */
[----:B------:R-:W-:-:S06]  /*0a30*/  NOP ;  /* 0x0000000000007918 */ /* 0x000fcc0000000000 */
[----:B------:R-:W-:Y:S04]  /*0a40*/  LDS.128 R8, [R52.X16] ;  /* 0x0000000034087984 */ /* 0x000fe8000000cc00 */
[----:B------:R-:W-:Y:S06]  /*0a50*/  BAR.SYNC.DEFER_BLOCKING 0x0 ;  /* 0x0000000000007b1d */ /* 0x000fec0000010000 */
[----:B------:R4:W3:Y:S04]  /*0a60*/  @!P0 LDG.E R23, [R16.64] ;  /* 0x0000000610178981 */ /* 0x0008e8000c1e1900 */
[----:B------:R4:W3:Y:S04]  /*0a70*/  @!P1 LDG.E R69, [R16.64+0x80] ;  /* 0x0000800610459981 */ /* 0x0008e8000c1e1900 */
[----:B------:R4:W3:Y:S04]  /*0a80*/  @!P2 LDG.E R27, [R16.64+0x100] ;  /* 0x00010006101ba981 */ /* 0x0008e8000c1e1900 */
[----:B------:R4:W3:Y:S01]  /*0a90*/  @!P3 LDG.E R73, [R16.64+0x180] ;  /* 0x000180061049b981 */ /* 0x0008e2000c1e1900 */
[----:B------:R-:W-:Y:S01]  /*0aa0*/  ISETP.GE.AND P0, PT, R59, R71, PT ;  /* 0x000000473b00720c */ /* 0x000fe20003f06270 */
[----:B------:R-:W-:Y:S01]  /*0ab0*/  IMAD R14, R40, c[0x0][0x1f0], RZ ;  /* 0x00007c00280e7a24 */ /* 0x000fe200078e02ff */
[----:B0-----:R-:W-:Y:S01]  /*0ac0*/  SHF.R.S32.HI R3, RZ, 0x1f, R2 ;  /* 0x0000001fff037819 */ /* 0x001fe20000011402 */
[----:B-1----:R-:W-:Y:S01]  /*0ad0*/  IMAD.WIDE.U32 R12, R39, c[0x0][0x1f0], RZ ;  /* 0x00007c00270c7a25 */ /* 0x002fe200078e00ff */
[----:B------:R-:W-:Y:S01]  /*0ae0*/  MOV R65, c[0x0][0x174] ;  /* 0x00005d0000417a02 */ /* 0x000fe20000000f00 */
[----:B------:R-:W-:Y:S01]  /*0af0*/  HFMA2.MMA R79, -RZ, RZ, 0, 0 ;  /* 0x00000000ff4f7435 */ /* 0x000fe200000001ff */
[----:B------:R-:W-:Y:S01]  /*0b00*/  IADD3 R74, P1, R59, -0x60, RZ ;  /* 0xffffffa03b4a7810 */ /* 0x000fe20007f3e0ff */
[----:B--2---:R-:W-:Y:S01]  /*0b10*/  IMAD R19, R39, c[0x0][0x1f4], R14 ;  /* 0x00007d0027137a24 */ /* 0x004fe200078e020e */
[----:B------:R-:W-:Y:S01]  /*0b20*/  LEA R65, R65, R58, 0x7 ;  /* 0x0000003a41417211 */ /* 0x000fe200078e38ff */
[----:B------:R-:W-:Y:S01]  /*0b30*/  HFMA2.MMA R81, -RZ, RZ, 0, 0 ;  /* 0x00000000ff517435 */ /* 0x000fe200000001ff */
[----:B------:R-:W-:Y:S01]  /*0b40*/  IADD3.X R75, R61, -0x1, RZ, P1, !PT ;  /* 0xffffffff3d4b7810 */ /* 0x000fe20000ffe4ff */
[----:B------:R-:W-:Y:S01]  /*0b50*/  IMAD.IADD R13, R13, 0x1, R19 ;  /* 0x000000010d0d7824 */ /* 0x000fe200078e0213 */
[----:B------:R-:W-:Y:S01]  /*0b60*/  SHF.R.S32.HI R67, RZ, 0x1f, R65 ;  /* 0x0000001fff437819 */ /* 0x000fe20000011441 */
[----:B------:R-:W-:Y:S01]  /*0b70*/  @!P0 IMAD.WIDE.U32 R14, R39, c[0x0][0x1f0], R2 ;  /* 0x00007c00270e8a25 */ /* 0x000fe200078e0002 */
[----:B------:R-:W-:-:S03]  /*0b80*/  MOV R77, RZ ;  /* 0x000000ff004d7202 */ /* 0x000fc60000000f00 */
[----:B----4-:R-:W-:Y:S01]  /*0b90*/  IMAD.WIDE.U32 R16, R0, c[0x0][0x1f8], R12 ;  /* 0x00007e0000107a25 */ /* 0x010fe200078e000c */
[----:B------:R-:W-:-:S03]  /*0ba0*/  @!P0 IADD3 R15, R19, R15, RZ ;  /* 0x0000000f130f8210 */ /* 0x000fc60007ffe0ff */
[----:B------:R-:W-:Y:S02]  /*0bb0*/  IMAD R19, R37, c[0x0][0x1f8], RZ ;  /* 0x00007e0025137a24 */ /* 0x000fe400078e02ff */
[----:B------:R-:W-:Y:S01]  /*0bc0*/  @!P0 IMAD.WIDE.U32 R12, R0, c[0x0][0x1f8], R14 ;  /* 0x00007e00000c8a25 */ /* 0x000fe200078e000e */
[----:B------:R-:W-:Y:S02]  /*0bd0*/  IADD3 R15, P2, R65, R16, RZ ;  /* 0x00000010410f7210 */ /* 0x000fe40007f5e0ff */
[----:B------:R-:W-:Y:S01]  /*0be0*/  LEA R16, P3, R74, c[0x0][0x268], 0x2 ;  /* 0x00009a004a107a11 */ /* 0x000fe200078610ff */
[----:B------:R-:W-:Y:S01]  /*0bf0*/  IMAD R19, R0, c[0x0][0x1fc], R19 ;  /* 0x00007f0000137a24 */ /* 0x000fe200078e0213 */
[----:B------:R-:W-:Y:S01]  /*0c00*/  @!P0 IADD3 R14, P1, R59, R12, RZ ;  /* 0x0000000c3b0e8210 */ /* 0x000fe20007f3e0ff */
[----:B------:R-:W-:Y:S01]  /*0c10*/  IMAD.MOV.U32 R25, RZ, RZ, RZ ;  /* 0x000000ffff197224 */ /* 0x000fe200078e00ff */
[----:B------:R-:W-:Y:S02]  /*0c20*/  LEA.HI.X R12, R74, c[0x0][0x26c], R75, 0x2, P3 ;  /* 0x00009b004a0c7a11 */ /* 0x000fe400018f144b */
[----:B------:R-:W-:-:S02]  /*0c30*/  IADD3.X R17, R67, R19, R17, P2, !PT ;  /* 0x0000001343117210 */ /* 0x000fc400017fe411 */
[----:B------:R-:W-:Y:S02]  /*0c40*/  @!P0 IADD3.X R13, R61, R13, R19, P1, !PT ;  /* 0x0000000d3d0d8210 */ /* 0x000fe40000ffe413 */
[C---:B------:R-:W-:Y:S02]  /*0c50*/  LEA R16, P2, R15.reuse, R16, 0x2 ;  /* 0x000000100f107211 */ /* 0x040fe400078410ff */
[C---:B------:R-:W-:Y:S02]  /*0c60*/  @!P0 LEA R18, P1, R14.reuse, c[0x0][0x268], 0x2 ;  /* 0x00009a000e128a11 */ /* 0x040fe400078210ff */
[----:B------:R-:W-:Y:S02]  /*0c70*/  LEA.HI.X R17, R15, R12, R17, 0x2, P2 ;  /* 0x0000000c0f117211 */ /* 0x000fe400010f1411 */
[----:B------:R-:W-:Y:S02]  /*0c80*/  @!P0 LEA.HI.X R19, R14, c[0x0][0x26c], R13, 0x2, P1 ;  /* 0x00009b000e138a11 */ /* 0x000fe400008f140d */
[----:B------:R-:W-:-:S02]  /*0c90*/  ISETP.GE.AND P2, PT, R62, R71, PT ;  /* 0x000000473e00720c */ /* 0x000fc40003f46270 */
[-C--:B------:R-:W-:Y:S02]  /*0ca0*/  ISETP.GE.AND P3, PT, R63, R71.reuse, PT ;  /* 0x000000473f00720c */ /* 0x080fe40003f66270 */
[----:B------:R-:W-:Y:S01]  /*0cb0*/  ISETP.GE.AND P1, PT, R64, R71, PT ;  /* 0x000000474000720c */ /* 0x000fe20003f26270 */
[----:B---3--:R0:W-:Y:S04]  /*0cc0*/  STS [R52.X4], R23 ;  /* 0x0000001734007388 */ /* 0x0081e80000004800 */
[----:B------:R-:W-:Y:S04]  /*0cd0*/  STS [R52.X4+0x80], R69 ;  /* 0x0000804534007388 */ /* 0x000fe80000004800 */
[----:B------:R-:W-:Y:S04]  /*0ce0*/  STS [R52.X4+0x100], R27 ;  /* 0x0001001b34007388 */ /* 0x000fe80000004800 */
[----:B------:R1:W-:Y:S01]  /*0cf0*/  STS [R52.X4+0x180], R73 ;  /* 0x0001804934007388 */ /* 0x0003e20000004800 */
[----:B------:R-:W-:-:S06]  /*0d00*/  NOP ;  /* 0x0000000000007918 */ /* 0x000fcc0000000000 */
[----:B------:R-:W-:Y:S04]  /*0d10*/  LDS.128 R12, [R52.X16] ;  /* 0x00000000340c7984 */ /* 0x000fe8000000cc00 */
[----:B------:R-:W-:Y:S06]  /*0d20*/  BAR.SYNC.DEFER_BLOCKING 0x0 ;  /* 0x0000000000007b1d */ /* 0x000fec0000010000 */
[----:B------:R2:W3:Y:S04]  /*0d30*/  @!P0 LDG.E R25, [R18.64] ;  /* 0x0000000612198981 */ /* 0x0004e8000c1e1900 */
[----:B------:R4:W3:Y:S04]  /*0d40*/  @!P2 LDG.E R79, [R16.64] ;  /* 0x00000006104fa981 */ /* 0x0008e8000c1e1900 */
[----:B------:R4:W3:Y:S04]  /*0d50*/  @!P3 LDG.E R77, [R16.64+0x80] ;  /* 0x00008006104db981 */ /* 0x0008e8000c1e1900 */
[----:B------:R4:W3:Y:S01]  /*0d60*/  @!P1 LDG.E R81, [R16.64+0x100] ;  /* 0x0001000610519981 */ /* 0x0008e2000c1e1900 */
[----:B------:R-:W-:Y:S01]  /*0d70*/  IMAD R22, R40, c[0x0][0x200], RZ ;  /* 0x0000800028167a24 */ /* 0x000fe200078e02ff */
[----:B------:R-:W-:Y:S01]  /*0d80*/  HFMA2.MMA R85, -RZ, RZ, 0, 0 ;  /* 0x00000000ff557435 */ /* 0x000fe200000001ff */
[----:B0-----:R-:W-:Y:S01]  /*0d90*/  @!P0 IMAD.MOV.U32 R23, RZ, RZ, R3 ;  /* 0x000000ffff178224 */ /* 0x001fe200078e0003 */
[----:B-1----:R-:W-:Y:S01]  /*0da0*/  MOV R73, RZ ;  /* 0x000000ff00497202 */ /* 0x002fe20000000f00 */
[C---:B------:R-:W-:Y:S01]  /*0db0*/  IMAD R27, R39.reuse, c[0x0][0x204], R22 ;  /* 0x00008100271b7a24 */ /* 0x040fe200078e0216 */
[----:B------:R-:W-:Y:S01]  /*0dc0*/  @!P0 MOV R22, R2 ;  /* 0x0000000200168202 */ /* 0x000fe20000000f00 */
[----:B------:R-:W-:-:S04]  /*0dd0*/  IMAD.WIDE.U32 R20, R39, c[0x0][0x200], RZ ;  /* 0x0000800027147a25 */ /* 0x000fc800078e00ff */
[----:B------:R-:W-:Y:S01]  /*0de0*/  @!P0 IMAD.WIDE.U32 R22, R39, c[0x0][0x200], R22 ;  /* 0x0000800027168a25 */ /* 0x000fe200078e0016 */
[----:B------:R-:W-:-:S03]  /*0df0*/  IADD3 R21, R21, R27, RZ ;  /* 0x0000001b15157210 */ /* 0x000fc60007ffe0ff */
[----:B------:R-:W-:Y:S01]  /*0e00*/  IMAD.MOV.U32 R83, RZ, RZ, RZ ;  /* 0x000000ffff537224 */ /* 0x000fe200078e00ff */
[----:B------:R-:W-:Y:S01]  /*0e10*/  @!P0 IADD3 R23, R27, R23, RZ ;  /* 0x000000171b178210 */ /* 0x000fe20007ffe0ff */
[----:B------:R-:W-:Y:S02]  /*0e20*/  IMAD R27, R37, c[0x0][0x208], RZ ;  /* 0x00008200251b7a24 */ /* 0x000fe400078e02ff */
[----:B--2---:R-:W-:Y:S01]  /*0e30*/  IMAD.WIDE.U32 R18, R0, c[0x0][0x208], R20 ;  /* 0x0000820000127a25 */ /* 0x004fe200078e0014 */
[----:B------:R-:W-:-:S03]  /*0e40*/  LEA R20, P6, R74, c[0x0][0x258], 0x2 ;  /* 0x000096004a147a11 */ /* 0x000fc600078c10ff */
[----:B----4-:R-:W-:Y:S01]  /*0e50*/  @!P0 IMAD.WIDE.U32 R16, R0, c[0x0][0x208], R22 ;  /* 0x0000820000108a25 */ /* 0x010fe200078e0016 */
[----:B------:R-:W-:-:S03]  /*0e60*/  IADD3 R21, P5, R65, R18, RZ ;  /* 0x0000001241157210 */ /* 0x000fc60007fbe0ff */
[----:B------:R-:W-:Y:S01]  /*0e70*/  IMAD R27, R0, c[0x0][0x20c], R27 ;  /* 0x00008300001b7a24 */ /* 0x000fe200078e021b */
[----:B------:R-:W-:Y:S02]  /*0e80*/  @!P0 IADD3 R23, P4, R59, R16, RZ ;  /* 0x000000103b178210 */ /* 0x000fe40007f9e0ff */
[----:B------:R-:W-:Y:S02]  /*0e90*/  LEA.HI.X R16, R74, c[0x0][0x25c], R75, 0x2, P6 ;  /* 0x000097004a107a11 */ /* 0x000fe400030f144b */
[----:B------:R-:W-:Y:S02]  /*0ea0*/  IADD3.X R18, R67, R27, R19, P5, !PT ;  /* 0x0000001b43127210 */ /* 0x000fe40002ffe413 */
[----:B------:R-:W-:Y:S02]  /*0eb0*/  LEA R20, P5, R21, R20, 0x2 ;  /* 0x0000001415147211 */ /* 0x000fe400078a10ff */
[----:B------:R-:W-:Y:S01]  /*0ec0*/  @!P0 IADD3.X R24, R61, R17, R27, P4, !PT ;  /* 0x000000113d188210 */ /* 0x000fe200027fe41b */
[----:B------:R-:W-:Y:S01]  /*0ed0*/  HFMA2.MMA R27, -RZ, RZ, 0, 0 ;  /* 0x00000000ff1b7435 */ /* 0x000fe200000001ff */
[----:B------:R-:W-:-:S02]  /*0ee0*/  LEA.HI.X R21, R21, R16, R18, 0x2, P5 ;  /* 0x0000001015157211 */ /* 0x000fc400028f1412 */
[----:B------:R-:W-:-:S04]  /*0ef0*/  @!P0 LEA R22, P4, R23, c[0x0][0x258], 0x2 ;  /* 0x0000960017168a11 */ /* 0x000fc800078810ff */
[----:B------:R-:W-:Y:S01]  /*0f00*/  @!P0 LEA.HI.X R23, R23, c[0x0][0x25c], R24, 0x2, P4 ;  /* 0x0000970017178a11 */ /* 0x000fe200020f1418 */
[----:B---3--:R-:W-:Y:S04]  /*0f10*/  STS [R52.X4], R25 ;  /* 0x0000001934007388 */ /* 0x008fe80000004800 */
[----:B------:R-:W-:Y:S04]  /*0f20*/  STS [R52.X4+0x80], R79 ;  /* 0x0000804f34007388 */ /* 0x000fe80000004800 */
[----:B------:R-:W-:Y:S04]  /*0f30*/  STS [R52.X4+0x100], R77 ;  /* 0x0001004d34007388 */ /* 0x000fe80000004800 */
[----:B------:R-:W-:Y:S01]  /*0f40*/  STS [R52.X4+0x180], R81 ;  /* 0x0001805134007388 */ /* 0x000fe20000004800 */
[----:B------:R-:W-:-:S06]  /*0f50*/  NOP ;  /* 0x0000000000007918 */ /* 0x000fcc0000000000 */
[----:B------:R-:W0:Y:S04]  /*0f60*/  LDS.128 R16, [R52.X16] ;  /* 0x0000000034107984 */ /* 0x000e28000000cc00 */
[----:B------:R-:W-:Y:S06]  /*0f70*/  BAR.SYNC.DEFER_BLOCKING 0x0 ;  /* 0x0000000000007b1d */ /* 0x000fec0000010000 */
[----:B------:R-:W2:Y:S04]  /*0f80*/  @!P0 LDG.E R27, [R22.64] ;  /* 0x00000006161b8981 */ /* 0x000ea8000c1e1900 */
[----:B------:R-:W3:Y:S04]  /*0f90*/  @!P3 LDG.E R73, [R20.64+0x80] ;  /* 0x000080061449b981 */ /* 0x000ee8000c1e1900 */
[----:B------:R-:W4:Y:S04]  /*0fa0*/  @!P2 LDG.E R83, [R20.64] ;  /* 0x000000061453a981 */ /* 0x000f28000c1e1900 */
[----:B------:R-:W4:Y:S01]  /*0fb0*/  @!P1 LDG.E R85, [R20.64+0x100] ;  /* 0x0001000614559981 */ /* 0x000f22000c1e1900 */
[----:B0-----:R-:W-:Y:S01]  /*0fc0*/  FMUL.FTZ R26, R18, -1.4426950216293334961 ;  /* 0xbfb8aa3b121a7820 */ /* 0x001fe20000410000 */
[----:B------:R-:W-:Y:S01]  /*0fd0*/  ISETP.NE.AND P1, PT, R42, RZ, PT ;  /* 0x000000ff2a00720c */ /* 0x000fe20003f25270 */
[----:B------:R-:W-:Y:S01]  /*0fe0*/  FMUL.FTZ R72, R19, -1.4426950216293334961 ;  /* 0xbfb8aa3b13487820 */ /* 0x000fe20000410000 */
[----:B------:R-:W-:Y:S01]  /*0ff0*/  BSSY B0, `(.L_x_7924) ;  /* 0x0000050000007945 */ /* 0x000fe20003800000 */
[----:B------:R-:W-:-:S02]  /*1000*/  FMUL.FTZ R25, R17, -1.4426950216293334961 ;  /* 0xbfb8aa3b11197820 */ /* 0x000fc40000410000 */
[----:B------:R-:W-:Y:S01]  /*1010*/  FMUL.FTZ R24, R16, -1.4426950216293334961 ;  /* 0xbfb8aa3b10187820 */ /* 0x000fe20000410000 */
[----:B------:R-:W0:Y:S01]  /*1020*/  MUFU.EX2 R26, R26 ;  /* 0x0000001a001a7308 */ /* 0x000e220000000800 */
[----:B------:R-:W-:-:S07]  /*1030*/  IMAD R80, R40, c[0x0][0x2e8], RZ ;  /* 0x0000ba0028507a24 */ /* 0x000fce00078e02ff */
[----:B------:R-:W1:Y:S08]  /*1040*/  MUFU.EX2 R72, R72 ;  /* 0x0000004800487308 */ /* 0x000e700000000800 */
[----:B------:R-:W1:Y:S01]  /*1050*/  MUFU.EX2 R25, R25 ;  /* 0x0000001900197308 */ /* 0x000e620000000800 */
[----:B0-----:R-:W-:-:S07]  /*1060*/  FADD.FTZ R79, R26, 1 ;  /* 0x3f8000001a4f7421 */ /* 0x001fce0000010000 */
[----:B------:R-:W0:Y:S01]  /*1070*/  MUFU.EX2 R24, R24 ;  /* 0x0000001800187308 */ /* 0x000e220000000800 */
[----:B-1----:R-:W-:Y:S02]  /*1080*/  FADD.FTZ R78, R72, 1 ;  /* 0x3f800000484e7421 */ /* 0x002fe40000010000 */
[----:B------:R-:W-:-:S05]  /*1090*/  FADD.FTZ R70, R25, 1 ;  /* 0x3f80000019467421 */ /* 0x000fca0000010000 */
[----:B------:R-:W-:Y:S01]  /*10a0*/  MUFU.RCP R79, R79 ;  /* 0x0000004f004f7308 */ /* 0x000fe20000001000 */
[----:B0-----:R-:W-:-:S07]  /*10b0*/  FADD.FTZ R24, R24, 1 ;  /* 0x3f80000018187421 */ /* 0x001fce0000010000 */
[----:B------:R-:W0:Y:S08]  /*10c0*/  MUFU.RCP R78, R78 ;  /* 0x0000004e004e7308 */ /* 0x000e300000001000 */
[----:B------:R-:W1:Y:S08]  /*10d0*/  MUFU.RCP R69, R24 ;  /* 0x0000001800457308 */ /* 0x000e700000001000 */
[----:B------:R-:W1:Y:S01]  /*10e0*/  MUFU.RCP R70, R70 ;  /* 0x0000004600467308 */ /* 0x000e620000001000 */
[----:B0-----:R-:W-:-:S04]  /*10f0*/  FADD.FTZ R72, -R78, 1 ;  /* 0x3f8000004e487421 */ /* 0x001fc80000010100 */
[----:B------:R-:W-:Y:S02]  /*1100*/  FFMA.FTZ R76, R19, R72, 1 ;  /* 0x3f800000134c7423 */ /* 0x000fe40000010048 */
[----:B-1----:R-:W-:-:S04]  /*1110*/  FADD.FTZ R25, -R69, 1 ;  /* 0x3f80000045197421 */ /* 0x002fc80000010100 */
[----:B------:R-:W-:Y:S02]  /*1120*/  FFMA.FTZ R25, R16, R25, 1 ;  /* 0x3f80000010197423 */ /* 0x000fe40000010019 */
[----:B------:R-:W-:-:S04]  /*1130*/  FADD.FTZ R26, -R70, 1 ;  /* 0x3f800000461a7421 */ /* 0x000fc80000010100 */
[----:B------:R-:W-:Y:S01]  /*1140*/  FFMA.FTZ R26, R17, R26, 1 ;  /* 0x3f800000111a7423 */ /* 0x000fe2000001001a */
[----:B--2---:R0:W-:Y:S04]  /*1150*/  STS [R52.X4], R27 ;  /* 0x0000001b34007388 */ /* 0x0041e80000004800 */
[----:B---3--:R1:W-:Y:S04]  /*1160*/  STS [R52.X4+0x100], R73 ;  /* 0x0001004934007388 */ /* 0x0083e80000004800 */
[----:B----4-:R-:W-:Y:S01]  /*1170*/  STS [R52.X4+0x80], R83 ;  /* 0x0000805334007388 */ /* 0x010fe20000004800 */
[----:B0-----:R-:W-:-:S03]  /*1180*/  FADD.FTZ R27, -R79, 1 ;  /* 0x3f8000004f1b7421 */ /* 0x001fc60000010100 */
[----:B------:R-:W-:Y:S01]  /*1190*/  STS [R52.X4+0x180], R85 ;  /* 0x0001805534007388 */ /* 0x000fe20000004800 */
[----:B------:R-:W-:-:S06]  /*11a0*/  NOP ;  /* 0x0000000000007918 */ /* 0x000fcc0000000000 */
[----:B------:R-:W0:Y:S01]  /*11b0*/  LDS.128 R20, [R52.X16] ;  /* 0x0000000034147984 */ /* 0x000e22000000cc00 */
[----:B-1----:R-:W-:Y:S02]  /*11c0*/  FFMA.FTZ R73, R18, R27, 1 ;  /* 0x3f80000012497423 */ /* 0x002fe4000001001b */
        /* <DEDUP_REMOVED lines=12> */
[----:B------:R-:W-:Y:S01]  /*1290*/  BAR.SYNC.DEFER_BLOCKING 0x0 ;  /* 0x0000000000007b1d */ /* 0x000fe20000010000 */
[----:B------:R-:W-:-:S04]  /*12a0*/  IMAD.WIDE.U32 R72, R39, c[0x0][0x2e8], RZ ;  /* 0x0000ba0027487a25 */ /* 0x000fc800078e00ff */
[----:B------:R-:W-:-:S05]  /*12b0*/  IMAD R77, R39, c[0x0][0x2ec], R80 ;  /* 0x0000bb00274d7a24 */ /* 0x000fca00078e0250 */
[----:B------:R-:W-:-:S05]  /*12c0*/  IADD3 R73, R73, R77, RZ ;  /* 0x0000004d49497210 */ /* 0x000fca0007ffe0ff */
[----:B------:R-:W-:Y:S01]  /*12d0*/  IMAD.WIDE.U32 R72, R0, c[0x0][0x2f0], R72 ;  /* 0x0000bc0000487a25 */ /* 0x000fe200078e0048 */
[----:B------:R0:W-:Y:S01]  /*12e0*/  STS.128 [R52.X16], R24 ;  /* 0x0000001834007388 */ /* 0x0001e2000000cc00 */
[----:B------:R-:W-:-:S06]  /*12f0*/  NOP ;  /* 0x0000000000007918 */ /* 0x000fcc0000000000 */
[----:B------:R-:W-:Y:S04]  /*1300*/  LDS R81, [R52.X4] ;  /* 0x0000000034517984 */ /* 0x000fe80000004800 */
[----:B------:R-:W-:Y:S04]  /*1310*/  LDS R83, [R52.X4+0x80] ;  /* 0x0000800034537984 */ /* 0x000fe80000004800 */
[----:B------:R-:W-:Y:S01]  /*1320*/  LDS R85, [R52.X4+0x100] ;  /* 0x0001000034557984 */ /* 0x000fe20000004800 */
[----:B0-----:R-:W-:Y:S01]  /*1330*/  IMAD R25, R37, c[0x0][0x2f0], RZ ;  /* 0x0000bc0025197a24 */ /* 0x001fe200078e02ff */
[----:B------:R-:W-:-:S02]  /*1340*/  IADD3 R26, P0, R65, R72, RZ ;  /* 0x00000048411a7210 */ /* 0x000fc40007f1e0ff */
[----:B------:R-:W-:Y:S01]  /*1350*/  LDS R87, [R52.X4+0x180] ;  /* 0x0001800034577984 */ /* 0x000fe20000004800 */
[----:B------:R-:W-:Y:S01]  /*1360*/  IMAD R25, R0, c[0x0][0x2f4], R25 ;  /* 0x0000bd0000197a24 */ /* 0x000fe200078e0219 */
[C---:B------:R-:W-:Y:S02]  /*1370*/  LEA R72, P5, R74.reuse, c[0x0][0x338], 0x2 ;  /* 0x0000ce004a487a11 */ /* 0x040fe400078a10ff */
[----:B------:R-:W-:Y:S02]  /*1380*/  @!P1 STS [0x200], R71 ;  /* 0x00020047ff009388 */ /* 0x000fe40000000800 */
[----:B------:R-:W-:Y:S02]  /*1390*/  IADD3.X R73, R67, R25, R73, P0, !PT ;  /* 0x0000001943497210 */ /* 0x000fe400007fe449 */
[----:B------:R-:W-:Y:S01]  /*13a0*/  BAR.SYNC.DEFER_BLOCKING 0x0 ;  /* 0x0000000000007b1d */ /* 0x000fe20000010000 */
[----:B------:R-:W-:Y:S02]  /*13b0*/  LEA.HI.X R25, R74, c[0x0][0x33c], R75, 0x2, P5 ;  /* 0x0000cf004a197a11 */ /* 0x000fe400028f144b */
[----:B------:R-:W-:-:S02]  /*13c0*/  LEA R72, P6, R26, R72, 0x2 ;  /* 0x000000481a487211 */ /* 0x000fc400078c10ff */
[----:B------:R-:W-:Y:S02]  /*13d0*/  IADD3 R24, P5, R59, R2, RZ ;  /* 0x000000023b187210 */ /* 0x000fe40007fbe0ff */
[----:B------:R-:W-:Y:S02]  /*13e0*/  LEA.HI.X R73, R26, R25, R73, 0x2, P6 ;  /* 0x000000191a497211 */ /* 0x000fe400030f1449 */
[----:B------:R-:W-:Y:S01]  /*13f0*/  IADD3.X R25, R61, R3, RZ, P5, !PT ;  /* 0x000000033d197210 */ /* 0x000fe20002ffe4ff */
[----:B------:R-:W0:Y:S02]  /*1400*/  LDS R76, [0x200] ;  /* 0x00020000ff4c7984 */ /* 0x000e240000000800 */
[-C--:B0-----:R-:W-:Y:S02]  /*1410*/  ISETP.GE.AND P4, PT, R59, R76.reuse, PT ;  /* 0x0000004c3b00720c */ /* 0x081fe40003f86270 */
[-C--:B------:R-:W-:Y:S02]  /*1420*/  ISETP.GE.AND P3, PT, R63, R76.reuse, PT ;  /* 0x0000004c3f00720c */ /* 0x080fe40003f66270 */
[----:B------:R-:W-:-:S02]  /*1430*/  ISETP.GE.AND P2, PT, R62, R76, PT ;  /* 0x0000004c3e00720c */ /* 0x000fc40003f46270 */
[----:B------:R-:W-:-:S07]  /*1440*/  ISETP.GE.AND P0, PT, R64, R76, PT ;  /* 0x0000004c4000720c */ /* 0x000fce0003f06270 */
        /* <DEDUP_REMOVED lines=10> */
.L_x_7925:
[----:B------:R-:W-:Y:S05]  /*14f0*/  BSYNC B0 ;  /* 0x0000000000007941 */ /* 0x000fea0003800000 */
.L_x_7924:
[----:B------:R1:W-:Y:S01]  /*1500*/  @!P3 STG.E [R72.64+0x80], R85 ;  /* 0x000080554800b986 */ /* 0x0003e2000c101906 */
[----:B0-----:R-:W-:Y:S02]  /*1510*/  FMUL.FTZ R77, R16, R69 ;  /* 0x00000045104d7220 */ /* 0x001fe40000410000 */
[----:B------:R-:W-:Y:S01]  /*1520*/  FMUL.FTZ R16, R17, R70 ;  /* 0x0000004611107220 */ /* 0x000fe20000410000 */
[----:B------:R1:W-:Y:S01]  /*1530*/  @!P2 STG.E [R72.64], R83 ;  /* 0x000000534800a986 */ /* 0x0003e2000c101906 */
[----:B------:R-:W-:Y:S02]  /*1540*/  FMUL.FTZ R79, R18, R79 ;  /* 0x0000004f124f7220 */ /* 0x000fe40000410000 */
[----:B------:R-:W-:Y:S01]  /*1550*/  FMUL.FTZ R78, R19, R78 ;  /* 0x0000004e134e7220 */ /* 0x000fe20000410000 */
[----:B------:R1:W-:Y:S01]  /*1560*/  @!P0 STG.E [R72.64+0x100], R87 ;  /* 0x0001005748008986 */ /* 0x0003e2000c101906 */
[----:B------:R-:W-:Y:S01]  /*1570*/  ISETP.NE.U32.AND P0, PT, RZ, c[0x0][0x270], PT ;  /* 0x00009c00ff007a0c */ /* 0x000fe20003f05070 */
[----:B------:R-:W-:-:S02]  /*1580*/  FMUL.FTZ R27, R12, R77 ;  /* 0x0000004d0c1b7220 */ /* 0x000fc40000410000 */
[----:B------:R-:W-:Y:S01]  /*1590*/  FMUL.FTZ R26, R13, R16 ;  /* 0x000000100d1a7220 */ /* 0x000fe20000410000 */
[----:B------:R-:W-:Y:S01]  /*15a0*/  ISETP.NE.AND.EX P0, PT, RZ, c[0x0][0x274], PT, P0 ;  /* 0x00009d00ff007a0c */ /* 0x000fe20003f05300 */
[----:B------:R-:W-:Y:S02]  /*15b0*/  FMUL.FTZ R69, R14, R79 ;  /* 0x0000004f0e457220 */ /* 0x000fe40000410000 */
[----:B------:R-:W-:-:S10]  /*15c0*/  FMUL.FTZ R70, R15, R78 ;  /* 0x0000004e0f467220 */ /* 0x000fd40000410000 */
[----:B------:R-:W-:Y:S05]  /*15d0*/  @!P0 BRA `(.L_x_7926) ;  /* 0x0000030000008947 */ /* 0x000fea0003800000 */
[----:B-1----:R-:W-:Y:S01]  /*15e0*/  BAR.SYNC.DEFER_BLOCKING 0x0 ;  /* 0x0000000000007b1d */ /* 0x002fe20000010000 */
[----:B------:R-:W-:Y:S01]  /*15f0*/  FMUL.FTZ R23, R23, R78 ;  /* 0x0000004e17177220 */ /* 0x000fe20000410000 */
[----:B------:R-:W-:Y:S01]  /*1600*/  LEA R15, P0, R74, c[0x0][0x270], 0x2 ;  /* 0x00009c004a0f7a11 */ /* 0x000fe200078010ff */
[----:B------:R-:W-:Y:S02]  /*1610*/  FMUL.FTZ R22, R22, R79 ;  /* 0x0000004f16167220 */ /* 0x000fe40000410000 */
[----:B------:R-:W-:Y:S01]  /*1620*/  FMUL.FTZ R21, R21, R16 ;  /* 0x0000001015157220 */ /* 0x000fe20000410000 */
[----:B------:R-:W-:Y:S01]  /*1630*/  LEA.HI.X R74, R74, c[0x0][0x274], R75, 0x2, P0 ;  /* 0x00009d004a4a7a11 */ /* 0x000fe200000f144b */
[----:B------:R-:W-:Y:S01]  /*1640*/  FMUL.FTZ R20, R20, R77 ;  /* 0x0000004d14147220 */ /* 0x000fe20000410000 */
[----:B------:R-:W-:Y:S01]  /*1650*/  BSSY B0, `(.L_x_7927) ;  /* 0x0000025000007945 */ /* 0x000fe20003800000 */
[----:B------:R-:W-:Y:S02]  /*1660*/  IMAD R16, R40, c[0x0][0x210], RZ ;  /* 0x0000840028107a24 */ /* 0x000fe400078e02ff */
[----:B------:R-:W-:-:S04]  /*1670*/  IMAD.WIDE.U32 R12, R39, c[0x0][0x210], RZ ;  /* 0x00008400270c7a25 */ /* 0x000fc800078e00ff */
[----:B------:R-:W-:-:S05]  /*1680*/  IMAD R17, R39, c[0x0][0x214], R16 ;  /* 0x0000850027117a24 */ /* 0x000fca00078e0210 */
[----:B------:R-:W-:Y:S01]  /*1690*/  IADD3 R13, R13, R17, RZ ;  /* 0x000000110d0d7210 */ /* 0x000fe20007ffe0ff */
[----:B------:R0:W-:Y:S01]  /*16a0*/  STS.128 [R52.X16], R20 ;  /* 0x0000001434007388 */ /* 0x0001e2000000cc00 */
[----:B------:R-:W-:-:S06]  /*16b0*/  NOP ;  /* 0x0000000000007918 */ /* 0x000fcc0000000000 */
[----:B------:R-:W-:Y:S01]  /*16c0*/  LDS R19, [R52.X4] ;  /* 0x0000000034137984 */ /* 0x000fe20000004800 */
[----:B------:R-:W-:-:S03]  /*16d0*/  IMAD.WIDE.U32 R12, R0, c[0x0][0x218], R12 ;  /* 0x00008600000c7a25 */ /* 0x000fc600078e000c */
[----:B------:R-:W-:Y:S02]  /*16e0*/  LDS R73, [R52.X4+0x80] ;  /* 0x0000800034497984 */ /* 0x000fe40000004800 */
[----:B------:R-:W-:Y:S02]  /*16f0*/  IADD3 R16, P5, R65, R12, RZ ;  /* 0x0000000c41107210 */ /* 0x000fe40007fbe0ff */
[----:B------:R-:W-:Y:S01]  /*1700*/  LDS R77, [R52.X4+0x100] ;  /* 0x00010000344d7984 */ /* 0x000fe20000004800 */
[----:B0-----:R-:W-:-:S03]  /*1710*/  IMAD R21, R37, c[0x0][0x218], RZ ;  /* 0x0000860025157a24 */ /* 0x001fc600078e02ff */
[----:B------:R-:W-:Y:S01]  /*1720*/  LDS R79, [R52.X4+0x180] ;  /* 0x00018000344f7984 */ /* 0x000fe20000004800 */
[----:B------:R-:W-:-:S03]  /*1730*/  IMAD R21, R0, c[0x0][0x21c], R21 ;  /* 0x0000870000157a24 */ /* 0x000fc600078e0215 */
[----:B------:R-:W-:Y:S02]  /*1740*/  @!P1 STS [0x200], R71 ;  /* 0x00020047ff009388 */ /* 0x000fe40000000800 */
[----:B------:R-:W-:Y:S02]  /*1750*/  IADD3.X R13, R67, R21, R13, P5, !PT ;  /* 0x00000015430d7210 */ /* 0x000fe40002ffe40d */
[----:B------:R-:W-:Y:S01]  /*1760*/  BAR.SYNC.DEFER_BLOCKING 0x0 ;  /* 0x0000000000007b1d */ /* 0x000fe20000010000 */
        /* <DEDUP_REMOVED lines=14> */
[----:B------:R-:W-:-:S04]  /*1850*/  IMAD.WIDE.U32 R14, R0, c[0x0][0x218], R14 ;  /* 0x00008600000e7a25 */ /* 0x000fc800078e000e */
[----:B------:R-:W-:Y:S01]  /*1860*/  IMAD.IADD R15, R15, 0x1, R21 ;  /* 0x000000010f0f7824 */ /* 0x000fe200078e0215 */
[----:B------:R-:W-:-:S04]  /*1870*/  LEA R16, P4, R14, c[0x0][0x270], 0x2 ;  /* 0x00009c000e107a11 */ /* 0x000fc800078810ff */
[----:B------:R-:W-:-:S05]  /*1880*/  LEA.HI.X R17, R14, c[0x0][0x274], R15, 0x2, P4 ;  /* 0x00009d000e117a11 */ /* 0x000fca00020f140f */
[----:B------:R0:W-:Y:S04]  /*1890*/  STG.E [R16.64], R19 ;  /* 0x0000001310007986 */ /* 0x0001e8000c101906 */
.L_x_7928:
[----:B------:R-:W-:Y:S05]  /*18a0*/  BSYNC B0 ;  /* 0x0000000000007941 */ /* 0x000fea0003800000 */
.L_x_7927:
[----:B------:R1:W-:Y:S04]  /*18b0*/  @!P0 STG.E [R12.64], R73 ;  /* 0x000000490c008986 */ /* 0x0003e8000c101906 */
[----:B------:R1:W-:Y:S04]  /*18c0*/  @!P2 STG.E [R12.64+0x80], R77 ;  /* 0x0000804d0c00a986 */ /* 0x0003e8000c101906 */
[----:B------:R1:W-:Y:S02]  /*18d0*/  @!P3 STG.E [R12.64+0x100], R79 ;  /* 0x0001004f0c00b986 */ /* 0x0003e4000c101906 */
.L_x_7926:
[----:B-1----:R-:W-:Y:S01]  /*18e0*/  MOV R12, c[0x0][0x16c] ;  /* 0x00005b00000c7a02 */ /* 0x002fe20000000f00 */
[----:B------:R-:W-:Y:S01]  /*18f0*/  FFMA.FTZ R41, R4, R27, R41 ;  /* 0x0000001b04297223 */ /* 0x000fe20000010029 */
[----:B------:R-:W-:Y:S01]  /*1900*/  BAR.SYNC.DEFER_BLOCKING 0x0 ;  /* 0x0000000000007b1d */ /* 0x000fe20000010000 */
[----:B-----5:R-:W-:Y:S01]  /*1910*/  FMUL.FTZ R13, R26, R36 ;  /* 0x000000241a0d7220 */ /* 0x020fe20000410000 */
[----:B------:R-:W-:Y:S01]  /*1920*/  ISETP.GE.AND P0, PT, R12, 0x1, PT ;  /* 0x000000010c00780c */ /* 0x000fe20003f06270 */
[----:B------:R-:W-:Y:S01]  /*1930*/  FFMA.FTZ R41, R5, R26, R41 ;  /* 0x0000001a05297223 */ /* 0x000fe20000010029 */
[----:B0-----:R-:W-:Y:S01]  /*1940*/  CS2R R18, SRZ ;  /* 0x0000000000127805 */ /* 0x001fe2000001ff00 */
[----:B------:R-:W-:Y:S01]  /*1950*/  FMUL.FTZ R12, R27, R36 ;  /* 0x000000241b0c7220 */ /* 0x000fe20000410000 */
[----:B------:R-:W-:Y:S01]  /*1960*/  CS2R R16, SRZ ;  /* 0x0000000000107805 */ /* 0x000fe2000001ff00 */
[----:B------:R-:W-:-:S02]  /*1970*/  FFMA.FTZ R41, R6, R69, R41 ;  /* 0x0000004506297223 */ /* 0x000fc40000010029 */
[-C--:B------:R-:W-:Y:S02]  /*1980*/  FMUL.FTZ R14, R69, R36.reuse ;  /* 0x00000024450e7220 */ /* 0x080fe40000410000 */
[----:B------:R-:W-:Y:S02]  /*1990*/  FMUL.FTZ R15, R70, R36 ;  /* 0x00000024460f7220 */ /* 0x000fe40000410000 */
[----:B------:R-:W-:Y:S02]  /*19a0*/  FFMA.FTZ R41, R7, R70, R41 ;  /* 0x0000004607297223 */ /* 0x000fe40000010029 */
[----:B------:R-:W-:Y:S05]  /*19b0*/  @!P0 BRA `(.L_x_7929) ;  /* 0x0000107000008947 */ /* 0x000fea0003800000 */
[C---:B------:R-:W-:Y:S01]  /*19c0*/  IADD3 R19, R56.reuse, -0x1, RZ ;  /* 0xffffffff38137810 */ /* 0x040fe20007ffe0ff */
[----:B------:R-:W-:Y:S01]  /*19d0*/  HFMA2.MMA R106, -RZ, RZ, 0, 0 ;  /* 0x00000000ff6a7435 */ /* 0x000fe200000001ff */
[----:B------:R-:W-:Y:S01]  /*19e0*/  IADD3 R21, R56, -0x2, RZ ;  /* 0xfffffffe38157810 */ /* 0x000fe20007ffe0ff */
[--C-:B------:R-:W-:Y:S01]  /*19f0*/  FADD.FTZ R74, R11, R38.reuse ;  /* 0x000000260b4a7221 */ /* 0x100fe20000010000 */
[----:B------:R-:W-:Y:S01]  /*1a00*/  LEA.HI R20, R19, R19, RZ, 0x1 ;  /* 0x0000001313147211 */ /* 0x000fe200078f08ff */
[--C-:B------:R-:W-:Y:S01]  /*1a10*/  FADD.FTZ R71, R10, R38.reuse ;  /* 0x000000260a477221 */ /* 0x100fe20000010000 */
[----:B------:R-:W-:Y:S01]  /*1a20*/  MOV R77, R46 ;  /* 0x0000002e004d7202 */ /* 0x000fe20000000f00 */
[----:B------:R-:W-:Y:S01]  /*1a30*/  IMAD R21, R21, c[0x0][0x16c], RZ ;  /* 0x00005b0015157a24 */ /* 0x000fe200078e02ff */
[----:B------:R-:W-:Y:S01]  /*1a40*/  LOP3.LUT R20, R20, 0xfffffe, RZ, 0xc0, !PT ;  /* 0x00fffffe14147812 */ /* 0x000fe200078ec0ff */
[----:B------:R-:W-:Y:S01]  /*1a50*/  FADD.FTZ R76, R9, R38 ;  /* 0x00000026094c7221 */ /* 0x000fe20000010000 */
[----:B------:R-:W-:Y:S01]  /*1a60*/  MOV R79, R44 ;  /* 0x0000002c004f7202 */ /* 0x000fe20000000f00 */
[----:B------:R-:W-:Y:S01]  /*1a70*/  IMAD.WIDE R72, R21, 0x8, R32 ;  /* 0x0000000815487825 */ /* 0x000fe200078e0220 */
[----:B------:R-:W-:Y:S01]  /*1a80*/  IADD3 R20, R19, -R20, RZ ;  /* 0x8000001413147210 */ /* 0x000fe20007ffe0ff */
[----:B------:R-:W-:Y:S01]  /*1a90*/  HFMA2.MMA R19, -RZ, RZ, 0, 0 ;  /* 0x00000000ff137435 */ /* 0x000fe200000001ff */
[----:B------:R-:W-:Y:S01]  /*1aa0*/  MOV R80, R47 ;  /* 0x0000002f00507202 */ /* 0x000fe20000000f00 */
[----:B------:R-:W-:Y:S01]  /*1ab0*/  FADD.FTZ R75, R8, R38 ;  /* 0x00000026084b7221 */ /* 0x000fe20000010000 */
[----:B------:R-:W-:Y:S01]  /*1ac0*/  MOV R81, R57 ;  /* 0x0000003900517202 */ /* 0x000fe20000000f00 */
[----:B------:R-:W-:Y:S01]  /*1ad0*/  IMAD.MOV.U32 R78, RZ, RZ, R48 ;  /* 0x000000ffff4e7224 */ /* 0x000fe200078e0030 */
[----:B------:R-:W-:Y:S01]  /*1ae0*/  MOV R82, R60 ;  /* 0x0000003c00527202 */ /* 0x000fe20000000f00 */
[----:B------:R-:W-:Y:S01]  /*1af0*/  IMAD.MOV.U32 R83, RZ, RZ, RZ ;  /* 0x000000ffff537224 */ /* 0x000fe200078e00ff */
[----:B------:R-:W-:Y:S01]  /*1b00*/  SHF.L.U32 R84, R20, 0x8, RZ ;  /* 0x0000000814547819 */ /* 0x000fe200000006ff */
[----:B------:R-:W-:-:S02]  /*1b10*/  UMOV UR4, URZ ;  /* 0x0000003f00047c82 */ /* 0x000fc40008000000 */
.L_x_7934:
[----:B------:R-:W-:Y:S02]  /*1b20*/  MOV R20, R77 ;  /* 0x0000004d00147202 */ /* 0x000fe40000000f00 */
[----:B------:R-:W-:-:S05]  /*1b30*/  MOV R21, R78 ;  /* 0x0000004e00157202 */ /* 0x000fca0000000f00 */
[----:B------:R0:W2:Y:S01]  /*1b40*/  LDG.E R85, [R20.64] ;  /* 0x0000000614557981 */ /* 0x0000a2000c1e1900 */
[----:B------:R-:W-:Y:S01]  /*1b50*/  FADD.FTZ R87, R8, R38 ;  /* 0x0000002608577221 */ /* 0x000fe20000010000 */
[----:B------:R-:W-:Y:S01]  /*1b60*/  ISETP.GT.AND P0, PT, R56, 0x1, PT ;  /* 0x000000013800780c */ /* 0x000fe20003f04270 */
[----:B0-----:R-:W-:Y:S01]  /*1b70*/  IMAD.MOV.U32 R20, RZ, RZ, R81 ;  /* 0x000000ffff147224 */ /* 0x001fe200078e0051 */
        /* <DEDUP_REMOVED lines=8> */
[----:B------:R-:W-:Y:S01]  /*1c00*/  ISETP.NE.AND P3, PT, R42, 0x1f, PT ;  /* 0x0000001f2a00780c */ /* 0x000fe20003f65270 */
[--C-:B------:R-:W-:Y:S02]  /*1c10*/  FADD.FTZ R90, R9, R38.reuse ;  /* 0x00000026095a7221 */ /* 0x100fe40000010000 */
[--C-:B------:R-:W-:Y:S02]  /*1c20*/  FADD.FTZ R88, R11, R38.reuse ;  /* 0x000000260b587221 */ /* 0x100fe40000010000 */
[----:B------:R-:W-:Y:S01]  /*1c30*/  FADD.FTZ R89, R10, R38 ;  /* 0x000000260a597221 */ /* 0x000fe20000010000 */
[----:B------:R-:W-:Y:S02]  /*1c40*/  ISETP.EQ.AND P0, PT, R86, RZ, P0 ;  /* 0x000000ff5600720c */ /* 0x000fe40000702270 */
[----:B------:R-:W-:Y:S01]  /*1c50*/  MOV R93, RZ ;  /* 0x000000ff005d7202 */ /* 0x000fe20000000f00 */
[----:B------:R-:W-:Y:S01]  /*1c60*/  FMUL.FTZ R95, R5, R76 ;  /* 0x0000004c055f7220 */ /* 0x000fe20000410000 */
[----:B------:R-:W-:Y:S01]  /*1c70*/  BSSY B0, `(.L_x_7930) ;  /* 0x0000023000007945 */ /* 0x000fe20003800000 */
[----:B------:R-:W-:-:S02]  /*1c80*/  FMUL.FTZ R100, R4, R75 ;  /* 0x0000004b04647220 */ /* 0x000fc40000410000 */
[----:B------:R-:W-:-:S06]  /*1c90*/  FMUL.FTZ R99, R7, R74 ;  /* 0x0000004a07637220 */ /* 0x000fcc0000410000 */
[----:B0-----:R-:W-:Y:S01]  /*1ca0*/  @P0 IMAD.MOV.U32 R20, RZ, RZ, R72 ;  /* 0x000000ffff140224 */ /* 0x001fe200078e0048 */
[----:B------:R-:W-:Y:S01]  /*1cb0*/  @P0 MOV R21, R73 ;  /* 0x0000004900150202 */ /* 0x000fe20000000f00 */
[----:B--2---:R-:W-:-:S04]  /*1cc0*/  FMUL.FTZ R22, R85, 1.4426950216293334961 ;  /* 0x3fb8aa3b55167820 */ /* 0x004fc80000410000 */
[----:B------:R-:W-:-:S06]  /*1cd0*/  FMUL.FTZ R91, R22, R87 ;  /* 0x00000057165b7220 */ /* 0x000fcc0000410000 */
[----:B------:R-:W0:Y:S02]  /*1ce0*/  MUFU.EX2 R91, R91 ;  /* 0x0000005b005b7308 */ /* 0x000e240000000800 */
[----:B0-----:R0:W-:Y:S04]  /*1cf0*/  STS [R98.X4+0x448], R91 ;  /* 0x0004485b62007388 */ /* 0x0011e80000004800 */
[----:B------:R-:W-:Y:S01]  /*1d00*/  BAR.SYNC.DEFER_BLOCKING 0x0 ;  /* 0x0000000000007b1d */ /* 0x000fe20000010000 */
[C---:B------:R-:W-:Y:S02]  /*1d10*/  FMUL.FTZ R94, R22.reuse, R90 ;  /* 0x0000005a165e7220 */ /* 0x040fe40000410000 */
[C---:B------:R-:W-:Y:S02]  /*1d20*/  FMUL.FTZ R92, R22.reuse, R88 ;  /* 0x00000058165c7220 */ /* 0x040fe40000410000 */
[----:B------:R-:W-:Y:S01]  /*1d30*/  FMUL.FTZ R97, R22, R89 ;  /* 0x0000005916617220 */ /* 0x000fe20000410000 */
[----:B------:R1:W2:Y:S01]  /*1d40*/  @P3 LDS R103, [R42.X4+0xc4c] ;  /* 0x000c4c002a673984 */ /* 0x0002a20000004800 */
[----:B------:R-:W4:Y:S01]  /*1d50*/  MUFU.EX2 R94, R94 ;  /* 0x0000005e005e7308 */ /* 0x000f220000000800 */
[----:B---3--:R-:W-:-:S02]  /*1d60*/  FMUL.FTZ R23, R23, R96 ;  /* 0x0000006017177220 */ /* 0x008fc40000410000 */
[----:B------:R3:W5:Y:S05]  /*1d70*/  @P0 LDG.E R93, [R20.64+0x4] ;  /* 0x00000406145d0981 */ /* 0x00076a000c1e1900 */
[----:B------:R-:W0:Y:S08]  /*1d80*/  MUFU.EX2 R92, R92 ;  /* 0x0000005c005c7308 */ /* 0x000e300000000800 */
[----:B------:R-:W1:Y:S01]  /*1d90*/  MUFU.EX2 R97, R97 ;  /* 0x0000006100617308 */ /* 0x000e620000000800 */
[----:B------:R-:W-:-:S02]  /*1da0*/  FMUL.FTZ R101, R69, R23 ;  /* 0x0000001745657220 */ /* 0x000fc40000410000 */
[----:B------:R-:W-:Y:S02]  /*1db0*/  FMUL.FTZ R102, R70, R23 ;  /* 0x0000001746667220 */ /* 0x000fe40000410000 */
[----:B---3--:R-:W-:Y:S02]  /*1dc0*/  FMUL.FTZ R20, R6, R71 ;  /* 0x0000004706147220 */ /* 0x008fe40000410000 */
[-C--:B------:R-:W-:Y:S02]  /*1dd0*/  FMUL.FTZ R21, R27, R23.reuse ;  /* 0x000000171b157220 */ /* 0x080fe40000410000 */
[----:B0-----:R-:W-:Y:S02]  /*1de0*/  FMUL.FTZ R98, R26, R23 ;  /* 0x000000171a627220 */ /* 0x001fe40000410000 */
[----:B----4-:R-:W-:Y:S02]  /*1df0*/  FFMA.FTZ R96, R94, R100, R95 ;  /* 0x000000645e607223 */ /* 0x010fe4000001005f */
[----:B------:R-:W-:Y:S01]  /*1e00*/  FFMA.FTZ R104, R92, R102, R101 ;  /* 0x000000665c687223 */ /* 0x000fe20000010065 */
[----:B------:R-:W-:Y:S05]  /*1e10*/  @P3 BRA `(.L_x_7931) ;  /* 0x0000008000003947 */ /* 0x000fea0003800000 */
[----:B------:R-:W-:Y:S01]  /*1e20*/  ISETP.NE.AND P0, PT, R56, c[0x0][0x174], PT ;  /* 0x00005d0038007a0c */ /* 0x000fe20003f05270 */
[----:B--2---:R-:W-:-:S12]  /*1e30*/  HFMA2.MMA R103, -RZ, RZ, 1.875, 0 ;  /* 0x3f800000ff677435 */ /* 0x004fd800000001ff */
[----:B------:R-:W-:-:S04]  /*1e40*/  @P0 LEA.HI R22, R56, R56, RZ, 0x1 ;  /* 0x0000003838160211 */ /* 0x000fc800078f08ff */
[----:B------:R-:W-:-:S04]  /*1e50*/  @P0 LOP3.LUT R23, R22, 0x3ffffe, RZ, 0xc0, !PT ;  /* 0x003ffffe16170812 */ /* 0x000fc800078ec0ff */
[----:B------:R-:W-:-:S04]  /*1e60*/  @P0 IADD3 R23, -R23, R56, RZ ;  /* 0x0000003817170210 */ /* 0x000fc80007ffe1ff */
[----:B------:R-:W-:-:S04]  /*1e70*/  @P0 LEA R22, R23, 0x448, 0xa ;  /* 0x0000044817160811 */ /* 0x000fc800078e50ff */
[----:B------:R-:W-:-:S05]  /*1e80*/  @P0 IADD3 R22, R22, R83, RZ ;  /* 0x0000005316160210 */ /* 0x000fca0007ffe0ff */
[----:B------:R0:W2:Y:S02]  /*1e90*/  @P0 LDS R103, [R22] ;  /* 0x0000000016670984 */ /* 0x0000a40000000800 */
.L_x_7931:
[----:B------:R-:W-:Y:S05]  /*1ea0*/  BSYNC B0 ;  /* 0x0000000000007941 */ /* 0x000fea0003800000 */
.L_x_7930:
[----:B--2---:R-:W-:Y:S01]  /*1eb0*/  FMUL.FTZ R108, R92, R103 ;  /* 0x000000675c6c7220 */ /* 0x004fe20000410000 */
[----:B------:R-:W-:Y:S01]  /*1ec0*/  ISETP.NE.AND P4, PT, R86, 0x1f, PT ;  /* 0x0000001f5600780c */ /* 0x000fe20003f85270 */
[----:B0-----:R-:W-:Y:S01]  /*1ed0*/  FMUL.FTZ R22, R91, R94 ;  /* 0x0000005e5b167220 */ /* 0x001fe20000410000 */
[----:B------:R-:W-:Y:S01]  /*1ee0*/  ISETP.GE.AND P0, PT, R52, 0x1, PT ;  /* 0x000000013400780c */ /* 0x000fe20003f06270 */
[C---:B-1----:R-:W-:Y:S01]  /*1ef0*/  FFMA.FTZ R96, R97.reuse, R96, R20 ;  /* 0x0000006061607223 */ /* 0x042fe20000010014 */
[----:B------:R-:W-:Y:S01]  /*1f00*/  ISETP.GE.U32.AND P5, PT, R86, 0x18, PT ;  /* 0x000000185600780c */ /* 0x000fe20003fa6070 */
[C---:B------:R-:W-:Y:S01]  /*1f10*/  FFMA.FTZ R107, R97.reuse, R104, R98 ;  /* 0x00000068616b7223 */ /* 0x040fe20000010062 */
[----:B------:R-:W-:Y:S01]  /*1f20*/  BSSY B0, `(.L_x_7932) ;  /* 0x000009c000007945 */ /* 0x000fe20003800000 */
[C---:B------:R-:W-:Y:S02]  /*1f30*/  FMUL.FTZ R23, R97.reuse, R108 ;  /* 0x0000006c61177220 */ /* 0x040fe40000410000 */
[----:B------:R-:W-:-:S02]  /*1f40*/  FMUL.FTZ R105, R97, R22 ;  /* 0x0000001661697220 */ /* 0x000fc40000410000 */
[----:B------:R-:W-:Y:S02]  /*1f50*/  FFMA.FTZ R104, R92, R96, R99 ;  /* 0x000000605c687223 */ /* 0x000fe40000010063 */
[C---:B------:R-:W-:Y:S02]  /*1f60*/  FFMA.FTZ R99, R94.reuse, R107, R21 ;  /* 0x0000006b5e637223 */ /* 0x040fe40000010015 */
[----:B------:R-:W-:Y:S02]  /*1f70*/  FMUL.FTZ R96, R94, R23 ;  /* 0x000000175e607220 */ /* 0x000fe40000410000 */
[----:B------:R-:W-:Y:S01]  /*1f80*/  FMUL.FTZ R105, R92, R105 ;  /* 0x000000695c697220 */ /* 0x000fe20000410000 */
[----:B------:R-:W0:Y:S04]  /*1f90*/  SHFL.DOWN PT, R108, R99, 0x1, 0x1f ;  /* 0x08201f00636c7f89 */ /* 0x000e2800000e0000 */
        /* <DEDUP_REMOVED lines=29> */
[----:B------:R-:W-:Y:S02]  /*2170*/  IMAD.MOV.U32 R23, RZ, RZ, RZ ;  /* 0x000000ffff177224 */ /* 0x000fe400078e00ff */
[----:B---3--:R-:W-:Y:S01]  /*2180*/  @P0 FMUL.FTZ R105, R105, R22 ;  /* 0x0000001669690220 */ /* 0x008fe20000410000 */
[----:B------:R-:W-:Y:S01]  /*2190*/  ISETP.GE.AND P0, PT, R56, c[0x0][0x174], PT ;  /* 0x00005d0038007a0c */ /* 0x000fe20003f06270 */
[----:B------:R-:W2:Y:S01]  /*21a0*/  SHFL.UP PT, R107, R104, 0x8, RZ ;  /* 0x05000000686b7989 */ /* 0x000ea200000e00ff */
[----:B------:R-:W-:-:S02]  /*21b0*/  MOV R22, 0x3f800000 ;  /* 0x3f80000000167802 */ /* 0x000fc40000000f00 */
        /* <DEDUP_REMOVED lines=19> */
[----:B-----5:R0:W-:Y:S01]  /*22f0*/  SHFL.IDX PT, R107, R93, RZ, 0x1f ;  /* 0x00001fff5d6b7589 */ /* 0x0201e200000e0000 */
[----:B------:R-:W-:-:S03]  /*2300*/  ISETP.GT.AND P0, PT, R52, 0x1e, PT ;  /* 0x0000001e3400780c */ /* 0x000fc60003f04270 */
[----:B------:R-:W1:Y:S04]  /*2310*/  SHFL.IDX PT, R108, R23, RZ, 0x1f ;  /* 0x00001fff176c7589 */ /* 0x000e6800000e0000 */
[----:B------:R-:W-:Y:S01]  /*2320*/  SHFL.UP PT, R104, R104, 0x1, RZ ;  /* 0x0420000068687989 */ /* 0x000fe200000e00ff */
[----:B0-----:R-:W-:-:S03]  /*2330*/  FMUL.FTZ R93, R7, R88 ;  /* 0x00000058075d7220 */ /* 0x001fc60000410000 */
[----:B------:R-:W0:Y:S04]  /*2340*/  SHFL.UP PT, R105, R105, 0x1, RZ ;  /* 0x0420000069697989 */ /* 0x000e2800000e00ff */
[----:B------:R-:W-:Y:S04]  /*2350*/  SHFL.IDX PT, R99, R99, RZ, 0x1f ;  /* 0x00001fff63637589 */ /* 0x000fe800000e0000 */
[----:B------:R-:W2:Y:S01]  /*2360*/  SHFL.IDX PT, R96, R96, RZ, 0x1f ;  /* 0x00001fff60607589 */ /* 0x000ea200000e0000 */
[----:B-1----:R-:W-:-:S04]  /*2370*/  @P3 FFMA.FTZ R108, R109, R108, R110 ;  /* 0x0000006c6d6c3223 */ /* 0x002fc8000001006e */
[----:B------:R-:W-:Y:S02]  /*2380*/  FFMA.FTZ R102, R108, R103, R102 ;  /* 0x000000676c667223 */ /* 0x000fe40000010066 */
[----:B0-----:R-:W-:Y:S01]  /*2390*/  @P2 FFMA.FTZ R107, R105, R107, R104 ;  /* 0x0000006b696b2223 */ /* 0x001fe20000010068 */
[----:B------:R-:W-:Y:S01]  /*23a0*/  ISETP.NE.AND P2, PT, R52, RZ, PT ;  /* 0x000000ff3400720c */ /* 0x000fe20003f45270 */
[----:B------:R-:W-:Y:S02]  /*23b0*/  FMUL.FTZ R88, R102, R88 ;  /* 0x0000005866587220 */ /* 0x000fe40000410000 */
[----:B------:R-:W-:Y:S02]  /*23c0*/  FFMA.FTZ R108, R91, R107, R100 ;  /* 0x0000006b5b6c7223 */ /* 0x000fe40000010064 */
[----:B------:R-:W-:Y:S02]  /*23d0*/  FFMA.FTZ R100, R92, R102, R101 ;  /* 0x000000665c647223 */ /* 0x000fe40000010065 */
[----:B------:R-:W-:-:S02]  /*23e0*/  FFMA.FTZ R95, R94, R108, R95 ;  /* 0x0000006c5e5f7223 */ /* 0x000fc4000001005f */
[----:B------:R-:W-:Y:S02]  /*23f0*/  FFMA.FTZ R98, R97, R100, R98 ;  /* 0x0000006461627223 */ /* 0x000fe40000010062 */
[----:B------:R-:W-:Y:S02]  /*2400*/  FMUL.FTZ R91, R5, R90 ;  /* 0x0000005a055b7220 */ /* 0x000fe40000410000 */
[C---:B------:R-:W-:Y:S02]  /*2410*/  FFMA.FTZ R104, R94.reuse, R98, R21 ;  /* 0x000000625e687223 */ /* 0x040fe40000010015 */
[----:B------:R-:W-:Y:S02]  /*2420*/  FFMA.FTZ R95, R97, R95, R20 ;  /* 0x0000005f615f7223 */ /* 0x000fe40000010014 */
[-C--:B------:R-:W-:Y:S02]  /*2430*/  FFMA.FTZ R20, R94, R108.reuse, R91 ;  /* 0x0000006c5e147223 */ /* 0x080fe4000001005b */
[----:B------:R-:W-:-:S02]  /*2440*/  FFMA.FTZ R21, R27, R108, RZ ;  /* 0x0000006c1b157223 */ /* 0x000fc400000100ff */
        /* <DEDUP_REMOVED lines=11> */
[----:B------:R-:W-:-:S02]  /*2500*/  FADD.FTZ R93, -R93, R20 ;  /* 0x000000145d5d7221 */ /* 0x000fc40000010100 */
[----:B------:R-:W-:Y:S02]  /*2510*/  FFMA.FTZ R21, R89, R92, R21 ;  /* 0x0000005c59157223 */ /* 0x000fe40000010015 */
[----:B------:R-:W-:Y:S02]  /*2520*/  FFMA.FTZ R95, R70, R20, R95 ;  /* 0x00000014465f7223 */ /* 0x000fe4000001005f */
[----:B------:R-:W-:Y:S02]  /*2530*/  FFMA.FTZ R20, R88, R93, R21 ;  /* 0x0000005d58147223 */ /* 0x000fe40000010015 */
[C---:B--2---:R-:W-:Y:S01]  /*2540*/  FFMA.FTZ R23, R96.reuse, R23, R99 ;  /* 0x0000001760177223 */ /* 0x044fe20000010063 */
[----:B------:R-:W0:Y:S01]  /*2550*/  SHFL.DOWN PT, R108, R95, 0x1, 0x1f ;  /* 0x08201f005f6c7f89 */ /* 0x000e2200000e0000 */
[----:B------:R-:W-:Y:S02]  /*2560*/  FMUL.FTZ R22, R96, R22 ;  /* 0x0000001660167220 */ /* 0x000fe40000410000 */
[----:B------:R-:W-:Y:S01]  /*2570*/  FMUL.FTZ R96, R85, R98 ;  /* 0x0000006255607220 */ /* 0x000fe20000410000 */
[----:B------:R-:W1:Y:S01]  /*2580*/  SHFL.DOWN PT, R21, R20, 0x1, 0x1f ;  /* 0x08201f0014157f89 */ /* 0x000e6200000e0000 */
[----:B------:R-:W-:-:S02]  /*2590*/  FADD.FTZ R15, R88, R15 ;  /* 0x0000000f580f7221 */ /* 0x000fc40000010000 */
[----:B------:R-:W-:Y:S01]  /*25a0*/  FMUL.FTZ R96, R96, R91 ;  /* 0x0000005b60607220 */ /* 0x000fe20000410000 */
[----:B------:R-:W-:Y:S01]  /*25b0*/  @!P1 STS.64 [UR4+0xcc8], R22 ;  /* 0x000cc816ff009988 */ /* 0x000fe20008000a04 */
[----:B------:R-:W-:Y:S02]  /*25c0*/  FADD.FTZ R14, R89, R14 ;  /* 0x0000000e590e7221 */ /* 0x000fe40000010000 */
[----:B------:R-:W-:Y:S02]  /*25d0*/  FFMA.FTZ R96, R5, R98, R96 ;  /* 0x0000006205607223 */ /* 0x000fe40000010060 */
[----:B------:R-:W-:Y:S02]  /*25e0*/  FADD.FTZ R13, R90, R13 ;  /* 0x0000000d5a0d7221 */ /* 0x000fe40000010000 */
[----:B------:R-:W-:Y:S02]  /*25f0*/  FADD.FTZ R12, R87, R12 ;  /* 0x0000000c570c7221 */ /* 0x000fe40000010000 */
[----:B------:R-:W-:-:S02]  /*2600*/  FADD.FTZ R17, R96, R17 ;  /* 0x0000001160117221 */ /* 0x000fc40000010000 */
        /* <DEDUP_REMOVED lines=21> */
[C---:B------:R-:W-:Y:S02]  /*2760*/  FMUL.FTZ R108, R85.reuse, R102 ;  /* 0x00000066556c7220 */ /* 0x040fe40000410000 */
[----:B-1----:R-:W-:Y:S01]  /*2770*/  @!P0 FADD.FTZ R20, R20, R21 ;  /* 0x0000001514148221 */ /* 0x002fe20000010000 */
[----:B------:R-:W-:Y:S01]  /*2780*/  MOV R21, R95 ;  /* 0x0000005f00157202 */ /* 0x000fe20000000f00 */
[C---:B------:R-:W-:Y:S02]  /*2790*/  FMUL.FTZ R95, R85.reuse, R100 ;  /* 0x00000064555f7220 */ /* 0x040fe40000410000 */
[----:B------:R-:W-:Y:S02]  /*27a0*/  FMUL.FTZ R85, R85, R104 ;  /* 0x0000006855557220 */ /* 0x000fe40000410000 */
[----:B------:R-:W-:Y:S01]  /*27b0*/  FMUL.FTZ R95, R95, R92 ;  /* 0x0000005c5f5f7220 */ /* 0x000fe20000410000 */
[----:B------:R0:W-:Y:S01]  /*27c0*/  @!P2 STS.64 [0x218], R20 ;  /* 0x00021814ff00a388 */ /* 0x0001e20000000a00 */
        /* <DEDUP_REMOVED lines=17> */
.L_x_7933:
[----:B0-----:R-:W-:Y:S05]  /*28e0*/  BSYNC B0 ;  /* 0x0000000000007941 */ /* 0x001fea0003800000 */
.L_x_7932:
[----:B------:R-:W-:Y:S01]  /*28f0*/  MOV R20, c[0x0][0x1c0] ;  /* 0x0000700000147a02 */ /* 0x000fe20000000f00 */
[----:B------:R-:W-:Y:S01]  /*2900*/  UIADD3 UR4, UR4, 0x8, URZ ;  /* 0x0000000804047890 */ /* 0x000fe2000fffe03f */
[----:B------:R-:W-:Y:S02]  /*2910*/  MOV R21, c[0x0][0x1c4] ;  /* 0x0000710000157a02 */ /* 0x000fe40000000f00 */
[----:B------:R-:W-:Y:S02]  /*2920*/  LEA R81, P0, R20, R81, 0x2 ;  /* 0x0000005114517211 */ /* 0x000fe400078010ff */
[----:B------:R-:W-:-:S02]  /*2930*/  IADD3 R106, R106, 0x1, RZ ;  /* 0x000000016a6a7810 */ /* 0x000fc40007ffe0ff */
[----:B------:R-:W-:Y:S01]  /*2940*/  LEA.HI.X R82, R20, R82, R21, 0x2, P0 ;  /* 0x0000005214527211 */ /* 0x000fe200000f1415 */
[----:B------:R-:W-:Y:S01]  /*2950*/  IMAD.MOV.U32 R20, RZ, RZ, c[0x0][0x1a0] ;  /* 0x00006800ff147624 */ /* 0x000fe200078e00ff */
        /* <DEDUP_REMOVED lines=13> */
.L_x_7929:
[----:B------:R-:W-:Y:S01]  /*2a30*/  BAR.SYNC.DEFER_BLOCKING 0x0 ;  /* 0x0000000000007b1d */ /* 0x000fe20000010000 */
[----:B------:R-:W-:Y:S01]  /*2a40*/  IADD3 R10, -R2, c[0x0][0x168], RZ ;  /* 0x00005a00020a7a10 */ /* 0x000fe20007ffe1ff */
[----:B------:R-:W-:Y:S01]  /*2a50*/  IMAD R6, R40, c[0x0][0x2d8], RZ ;  /* 0x0000b60028067a24 */ /* 0x000fe200078e02ff */
[----:B------:R-:W-:Y:S01]  /*2a60*/  IADD3 R66, P0, R66, -0x180, RZ ;  /* 0xfffffe8042427810 */ /* 0x000fe20007f1e0ff */
[----:B------:R-:W-:Y:S02]  /*2a70*/  IMAD.WIDE.U32 R2, R39, c[0x0][0x2d8], RZ ;  /* 0x0000b60027027a25 */ /* 0x000fe400078e00ff */
[----:B------:R-:W-:Y:S01]  /*2a80*/  BSSY B0, `(.L_x_7935) ;  /* 0x0000026000007945 */ /* 0x000fe20003800000 */
[----:B------:R-:W-:Y:S01]  /*2a90*/  IADD3.X R68, R68, -0x1, RZ, P0, !PT ;  /* 0xffffffff44447810 */ /* 0x000fe200007fe4ff */
[----:B------:R-:W-:Y:S01]  /*2aa0*/  IMAD R5, R37, c[0x0][0x2e0], RZ ;  /* 0x0000b80025057a24 */ /* 0x000fe200078e02ff */
[----:B------:R0:W-:Y:S01]  /*2ab0*/  STS.128 [R52.X16], R12 ;  /* 0x0000000c34007388 */ /* 0x0001e2000000cc00 */
[----:B------:R-:W-:-:S06]  /*2ac0*/  NOP ;  /* 0x0000000000007918 */ /* 0x000fcc0000000000 */
[----:B------:R-:W-:Y:S04]  /*2ad0*/  LDS R9, [R52.X4] ;  /* 0x0000000034097984 */ /* 0x000fe80000004800 */
[----:B------:R-:W-:Y:S04]  /*2ae0*/  LDS R11, [R52.X4+0x80] ;  /* 0x00008000340b7984 */ /* 0x000fe80000004800 */
[----:B------:R-:W-:Y:S01]  /*2af0*/  LDS R21, [R52.X4+0x100] ;  /* 0x0001000034157984 */ /* 0x000fe20000004800 */
[----:B0-----:R-:W-:Y:S02]  /*2b00*/  IMAD R13, R39, c[0x0][0x2dc], R6 ;  /* 0x0000b700270d7a24 */ /* 0x001fe400078e0206 */
[----:B------:R-:W-:Y:S01]  /*2b10*/  IMAD R6, R0, c[0x0][0x2e4], R5 ;  /* 0x0000b90000067a24 */ /* 0x000fe200078e0205 */
[----:B------:R-:W-:Y:S01]  /*2b20*/  LDS R23, [R52.X4+0x180] ;  /* 0x0001800034177984 */ /* 0x000fe20000004800 */
[----:B------:R-:W-:-:S03]  /*2b30*/  IMAD.IADD R3, R3, 0x1, R13 ;  /* 0x0000000103037824 */ /* 0x000fc600078e020d */
[----:B------:R-:W-:Y:S01]  /*2b40*/  @!P1 STS [0x200], R10 ;  /* 0x0002000aff009388 */ /* 0x000fe20000000800 */
[----:B------:R-:W-:-:S03]  /*2b50*/  IMAD.WIDE.U32 R2, R0, c[0x0][0x2e0], R2 ;  /* 0x0000b80000027a25 */ /* 0x000fc600078e0002 */
[----:B------:R-:W-:Y:S02]  /*2b60*/  BAR.SYNC.DEFER_BLOCKING 0x0 ;  /* 0x0000000000007b1d */ /* 0x000fe40000010000 */
[----:B------:R-:W-:-:S04]  /*2b70*/  IADD3 R5, P2, R65, R2, RZ ;  /* 0x0000000241057210 */ /* 0x000fc80007f5e0ff */
[----:B------:R-:W-:Y:S02]  /*2b80*/  IADD3.X R3, R67, R6, R3, P2, !PT ;  /* 0x0000000643037210 */ /* 0x000fe400017fe403 */
[----:B------:R-:W-:-:S04]  /*2b90*/  IADD3 R6, P5, R66, c[0x0][0x330], RZ ;  /* 0x0000cc0042067a10 */ /* 0x000fc80007fbe0ff */
[----:B------:R-:W-:Y:S02]  /*2ba0*/  IADD3.X R2, R68, c[0x0][0x334], RZ, P5, !PT ;  /* 0x0000cd0044027a10 */ /* 0x000fe40002ffe4ff */
        /* <DEDUP_REMOVED lines=19> */
.L_x_7936:
[----:B------:R-:W-:Y:S05]  /*2ce0*/  BSYNC B0 ;  /* 0x0000000000007941 */ /* 0x000fea0003800000 */
.L_x_7935:
[----:B------:R-:W-:Y:S01]  /*2cf0*/  @!P0 STG.E [R6.64], R11 ;  /* 0x0000000b06008986 */ /* 0x000fe2000c101906 */
[----:B------:R-:W-:Y:S01]  /*2d00*/  FADD.FTZ R2, R16, R43 ;  /* 0x0000002b10027221 */ /* 0x000fe20000010000 */
[----:B------:R-:W-:Y:S01]  /*2d10*/  BSSY B0, `(.L_x_7937) ;  /* 0x0000021000007945 */ /* 0x000fe20003800000 */
[----:B0-----:R-:W-:Y:S01]  /*2d20*/  IMAD R4, R40, c[0x0][0x2f8], RZ ;  /* 0x0000be0028047a24 */ /* 0x001fe200078e02ff */
[----:B------:R-:W-:Y:S04]  /*2d30*/  @!P2 STG.E [R6.64+0x80], R21 ;  /* 0x000080150600a986 */ /* 0x000fe8000c101906 */
[----:B------:R0:W-:Y:S04]  /*2d40*/  @!P3 STG.E [R6.64+0x100], R23 ;  /* 0x000100170600b986 */ /* 0x0001e8000c101906 */
[----:B------:R-:W-:Y:S01]  /*2d50*/  BAR.SYNC.DEFER_BLOCKING 0x0 ;  /* 0x0000000000007b1d */ /* 0x000fe20000010000 */
[----:B0-----:R-:W-:-:S05]  /*2d60*/  IMAD R7, R39, c[0x0][0x2fc], R4 ;  /* 0x0000bf0027077a24 */ /* 0x001fca00078e0204 */
        /* <DEDUP_REMOVED lines=10> */
[----:B------:R-:W-:-:S02]  /*2e10*/  IMAD.IADD R11, R3, 0x1, R7 ;  /* 0x00000001030b7824 */ /* 0x000fc400078e0207 */
[----:B------:R-:W-:Y:S01]  /*2e20*/  FADD.FTZ R43, R18, R19 ;  /* 0x00000013122b7221 */ /* 0x000fe20000010000 */
        /* <DEDUP_REMOVED lines=15> */
.L_x_7938:
[----:B------:R-:W-:Y:S05]  /*2f20*/  BSYNC B0 ;  /* 0x0000000000007941 */ /* 0x000fea0003800000 */
.L_x_7937:
[----:B------:R-:W-:Y:S01]  /*2f30*/  IMAD.MOV.U32 R3, RZ, RZ, R11 ;  /* 0x000000ffff037224 */ /* 0x000fe200078e000b */
[----:B------:R-:W-:Y:S01]  /*2f40*/  IADD3 R4, P4, R66, c[0x0][0x340], RZ ;  /* 0x0000d00042047a10 */ /* 0x000fe20007f9e0ff */
[----:B------:R-:W-:Y:S01]  /*2f50*/  IMAD R5, R37, c[0x0][0x300], RZ ;  /* 0x0000c00025057a24 */ /* 0x000fe200078e02ff */
[-C--:B------:R-:W-:Y:S01]  /*2f60*/  ISETP.GE.AND P0, PT, R62, R8.reuse, PT ;  /* 0x000000083e00720c */ /* 0x080fe20003f06270 */
[----:B------:R-:W-:Y:S01]  /*2f70*/  IMAD.WIDE.U32 R2, R0, c[0x0][0x300], R2 ;  /* 0x0000c00000027a25 */ /* 0x000fe200078e0002 */
[-C--:B------:R-:W-:Y:S02]  /*2f80*/  ISETP.GE.AND P1, PT, R63, R8.reuse, PT ;  /* 0x000000083f00720c */ /* 0x080fe40003f26270 */
[----:B------:R-:W-:Y:S01]  /*2f90*/  ISETP.GE.AND P2, PT, R64, R8, PT ;  /* 0x000000084000720c */ /* 0x000fe20003f46270 */
[----:B------:R-:W-:Y:S01]  /*2fa0*/  IMAD R5, R0, c[0x0][0x304], R5 ;  /* 0x0000c10000057a24 */ /* 0x000fe200078e0205 */
[----:B------:R-:W-:Y:S02]  /*2fb0*/  IADD3 R65, P3, R65, R2, RZ ;  /* 0x0000000241417210 */ /* 0x000fe40007f7e0ff */
[----:B------:R-:W-:-:S02]  /*2fc0*/  IADD3 R58, R58, -0x80, RZ ;  /* 0xffffff803a3a7810 */ /* 0x000fc40007ffe0ff */
[----:B0-----:R-:W-:Y:S02]  /*2fd0*/  IADD3.X R6, R67, R5, R3, P3, !PT ;  /* 0x0000000543067210 */ /* 0x001fe40001ffe403 */
        /* <DEDUP_REMOVED lines=16> */
.L_x_7923:
        /* <DEDUP_REMOVED lines=24> */
.L_x_7941:
[----:B0-----:R-:W-:Y:S05]  /*3260*/  BSYNC B0 ;  /* 0x0000000000007941 */ /* 0x001fea0003800000 */
.L_x_7940:
        /* <DEDUP_REMOVED lines=23> */
.L_x_7943:
[----:B------:R-:W1:Y:S02]  /*33e0*/  S2R R19, SR_TID.X ;  /* 0x0000000000137919 */ /* 0x000e640000002100 */
.L_x_7944:
[----:B0-----:R-:W-:Y:S05]  /*33f0*/  BSYNC B0 ;  /* 0x0000000000007941 */ /* 0x001fea0003800000 */
.L_x_7942:
[----:B-1----:R-:W-:-:S13]  /*3400*/  ISETP.GE.AND P0, PT, R19, c[0x0][0x16c], PT ;  /* 0x00005b0013007a0c */ /* 0x002fda0003f06270 */
[----:B------:R-:W-:Y:S05]  /*3410*/  @P0 EXIT ;  /* 0x000000000000094d */ /* 0x000fea0003800000 */
[C---:B------:R-:W-:Y:S02]  /*3420*/  IMAD R7, R37.reuse, c[0x0][0x2c8], RZ ;  /* 0x0000b20025077a24 */ /* 0x040fe400078e02ff */
[C---:B------:R-:W-:Y:S02]  /*3430*/  IMAD R11, R37.reuse, c[0x0][0x198], RZ ;  /* 0x00006600250b7a24 */ /* 0x040fe400078e02ff */
[C---:B------:R-:W-:Y:S02]  /*3440*/  IMAD R9, R37.reuse, c[0x0][0x2a8], RZ ;  /* 0x0000aa0025097a24 */ /* 0x040fe400078e02ff */
[----:B------:R-:W-:Y:S02]  /*3450*/  IMAD R37, R37, c[0x0][0x288], RZ ;  /* 0x0000a20025257a24 */ /* 0x000fe400078e02ff */
        /* <DEDUP_REMOVED lines=11> */
[----:B------:R-:W-:Y:S02]  /*3510*/  IMAD.IADD R25, R7, 0x1, R25 ;  /* 0x0000000107197824 */ /* 0x000fe400078e0219 */
.L_x_7945:
        /* <DEDUP_REMOVED lines=15> */
[----:B------:R-:W-:Y:S01]  /*3610*/  LEA R14, P1, R12, c[0x0][0x230], 0x2 ;  /* 0x00008c000c0e7a11 */ /* 0x000fe200078210ff */
[----:B------:R-:W-:Y:S01]  /*3620*/  IMAD.IADD R9, R13, 0x1, R15 ;  /* 0x000000010d097824 */ /* 0x000fe200078e020f */
[----:B------:R-:W-:-:S04]  /*3630*/  LEA.HI.X R11, R8, c[0x0][0x314], R11, 0x2, P0 ;  /* 0x0000c500080b7a11 */ /* 0x000fc800000f140b */
[----:B------:R-:W-:Y:S01]  /*3640*/  LEA.HI.X R15, R12, c[0x0][0x234], R9, 0x2, P1 ;  /* 0x00008d000c0f7a11 */ /* 0x000fe200008f1409 */
        /* <DEDUP_REMOVED lines=35> */
.L_x_7946:
        /* <DEDUP_REMOVED lines=16> */
.L_x_9137:


//--------------------- .text._Z25selective_scan_bwd_kernelI32Selective_Scan_bwd_kernel_traitsILi32ELi4ELb0ELb0ELb0ELb1ELb0EffEEv12SSMParamsBwd --------------------------
	.section	.text._Z25selective_scan_bwd_kernelI32Selective_Scan_bwd_kernel_traitsILi32ELi4ELb0ELb0ELb0ELb1ELb0EffEEv12SSMParamsBwd,"ax",@progbits
	.sectioninfo	@"SHI_REGISTERS=106"
	.align	128
        .global         _Z25selective_scan_bwd_kernelI32Selective_Scan_bwd_kernel_traitsILi32ELi4ELb0ELb0ELb0ELb1ELb0EffEEv12SSMParamsBwd
        .type           _Z25selective_scan_bwd_kernelI32Selective_Scan_bwd_kernel_traitsILi32ELi4ELb0ELb0ELb0ELb1ELb0EffEEv12SSMParamsBwd,@function
        .size           _Z25selective_scan_bwd_kernelI32Selective_Scan_bwd_kernel_traitsILi32ELi4ELb0ELb0ELb0ELb1ELb0EffEEv12SSMParamsBwd,(.L_x_9138 - _Z25selective_scan_bwd_kernelI32Selective_Scan_bwd_kernel_traitsILi32ELi4ELb0ELb0ELb0ELb1ELb0EffEEv12SSMParamsBwd)
        .other          _Z25selective_scan_bwd_kernelI32Selective_Scan_bwd_kernel_traitsILi32ELi4ELb0ELb0ELb0ELb1ELb0EffEEv12SSMParamsBwd,@"STO_CUDA_ENTRY STV_DEFAULT"
_Z25selective_scan_bwd_kernelI32Selective_Scan_bwd_kernel_traitsILi32ELi4ELb0ELb0ELb0ELb1ELb0EffEEv12SSMParamsBwd:
.text._Z25selective_scan_bwd_kernelI32Selective_Scan_bwd_kernel_traitsILi32ELi4ELb0ELb0ELb0ELb1ELb0EffEEv12SSMParamsBwd:
        /* <DEDUP_REMOVED lines=23> */
[----:B------:R-:W-:Y:S01]  /*0170*/  IMAD R15, R35, c[0x0][0x1e4], R8 ;  /* 0x00007900230f7a24 */ /* 0x000fe200078e0208 */
[----:B------:R-:W-:Y:S01]  /*0180*/  LEA R9, R12, 0xffffff80, 0x7 ;  /* 0xffffff800c097811 */ /* 0x000fe200078e38ff */
[----:B------:R-:W-:-:S02]  /*0190*/  IMAD R13, R33, c[0x0][0x1d8], RZ ;  /* 0x00007600210d7a24 */ /* 0x000fc400078e02ff */
[----:B------:R-:W-:Y:S01]  /*01a0*/  IMAD.WIDE.U32 R2, R0, c[0x0][0x1d8], R2 ;  /* 0x0000760000027a25 */ /* 0x000fe200078e0002 */
[----:B------:R1:W5:Y:S03]  /*01b0*/  @P1 LDG.E R34, [R6.64] ;  /* 0x0000000606221981 */ /* 0x000366000c1e1900 */
[----:B0-----:R-:W-:Y:S01]  /*01c0*/  IMAD.WIDE.U32 R4, R35, c[0x0][0x1e0], RZ ;  /* 0x0000780023047a25 */ /* 0x001fe200078e00ff */
[----:B------:R-:W-:-:S03]  /*01d0*/  SHF.R.S32.HI R11, RZ, 0x1f, R9 ;  /* 0x0000001fff0b7819 */ /* 0x000fc60000011409 */
[----:B------:R-:W-:Y:S01]  /*01e0*/  IMAD R10, R36, c[0x0][0x278], RZ ;  /* 0x00009e00240a7a24 */ /* 0x000fe200078e02ff */
[----:B------:R-:W-:Y:S01]  /*01f0*/  IADD3 R5, R5, R15, RZ ;  /* 0x0000000f05057210 */ /* 0x000fe20007ffe0ff */
[----:B------:R-:W-:Y:S01]  /*0200*/  IMAD R13, R0, c[0x0][0x1dc], R13 ;  /* 0x00007700000d7a24 */ /* 0x000fe200078e020d */
[----:B------:R-:W-:Y:S01]  /*0210*/  IADD3 R46, P0, R9, R2, RZ ;  /* 0x00000002092e7210 */ /* 0x000fe20007f1e0ff */
[----:B-1----:R-:W-:-:S04]  /*0220*/  IMAD.WIDE.U32 R6, R35, c[0x0][0x278], RZ ;  /* 0x00009e0023067a25 */ /* 0x002fc800078e00ff */
[----:B------:R-:W-:Y:S01]  /*0230*/  IMAD R17, R35, c[0x0][0x27c], R10 ;  /* 0x00009f0023117a24 */ /* 0x000fe200078e020a */
[----:B------:R-:W-:Y:S01]  /*0240*/  IADD3.X R13, R11, R3, R13, P0, !PT ;  /* 0x000000030b0d7210 */ /* 0x000fe200007fe40d */
[----:B------:R-:W-:Y:S02]  /*0250*/  IMAD R15, R33, c[0x0][0x1e8], RZ ;  /* 0x00007a00210f7a24 */ /* 0x000fe400078e02ff */
[----:B------:R-:W-:Y:S02]  /*0260*/  IMAD.IADD R7, R7, 0x1, R17 ;  /* 0x0000000107077824 */ /* 0x000fe400078e0211 */
[----:B------:R-:W-:Y:S01]  /*0270*/  IMAD.WIDE.U32 R2, R0, c[0x0][0x1e8], R4 ;  /* 0x00007a0000027a25 */ /* 0x000fe200078e0004 */
[----:B------:R-:W-:-:S03]  /*0280*/  ISETP.NE.U32.AND P0, PT, RZ, c[0x0][0x260], PT ;  /* 0x00009800ff007a0c */ /* 0x000fc60003f05070 */
[----:B------:R-:W-:Y:S01]  /*0290*/  IMAD R17, R33, c[0x0][0x280], RZ ;  /* 0x0000a00021117a24 */ /* 0x000fe200078e02ff */
[----:B------:R-:W-:Y:S01]  /*02a0*/  IADD3 R49, P2, R9, R2, RZ ;  /* 0x0000000209317210 */ /* 0x000fe20007f5e0ff */
[----:B------:R-:W-:Y:S01]  /*02b0*/  IMAD.WIDE.U32 R4, R0, c[0x0][0x280], R6 ;  /* 0x0000a00000047a25 */ /* 0x000fe200078e0006 */
[----:B------:R-:W-:-:S03]  /*02c0*/  LEA R6, P1, R46, c[0x0][0x240], 0x2 ;  /* 0x000090002e067a11 */ /* 0x000fc600078210ff */
[C---:B------:R-:W-:Y:S01]  /*02d0*/  IMAD R15, R0.reuse, c[0x0][0x1ec], R15 ;  /* 0x00007b00000f7a24 */ /* 0x040fe200078e020f */
[----:B------:R-:W-:Y:S01]  /*02e0*/  ISETP.NE.AND.EX P0, PT, RZ, c[0x0][0x264], PT, P0 ;  /* 0x00009900ff007a0c */ /* 0x000fe20003f05300 */
[----:B------:R-:W-:Y:S01]  /*02f0*/  IMAD R17, R0, c[0x0][0x284], R17 ;  /* 0x0000a10000117a24 */ /* 0x000fe200078e0211 */
[----:B------:R-:W-:Y:S02]  /*0300*/  IADD3 R9, P4, R9, R4, RZ ;  /* 0x0000000409097210 */ /* 0x000fe40007f9e0ff */
[----:B------:R-:W-:Y:S02]  /*0310*/  IADD3.X R2, R11, R3, R15, P2, !PT ;  /* 0x000000030b027210 */ /* 0x000fe400017fe40f */
[----:B------:R-:W-:Y:S02]  /*0320*/  LEA.HI.X R46, R46, c[0x0][0x244], R13, 0x2, P1 ;  /* 0x000091002e2e7a11 */ /* 0x000fe400008f140d */
[----:B------:R-:W-:Y:S02]  /*0330*/  ISETP.NE.U32.AND P2, PT, RZ, c[0x0][0x348], PT ;  /* 0x0000d200ff007a0c */ /* 0x000fe40003f45070 */
[----:B------:R-:W-:-:S02]  /*0340*/  ISETP.NE.U32.AND P1, PT, RZ, c[0x0][0x328], PT ;  /* 0x0000ca00ff007a0c */ /* 0x000fc40003f25070 */
[----:B------:R-:W-:Y:S02]  /*0350*/  IADD3.X R4, R11, R5, R17, P4, !PT ;  /* 0x000000050b047210 */ /* 0x000fe400027fe411 */
[----:B------:R-:W-:Y:S02]  /*0360*/  LEA R47, P4, R49, c[0x0][0x248], 0x2 ;  /* 0x00009200312f7a11 */ /* 0x000fe400078810ff */
[----:B------:R-:W-:Y:S02]  /*0370*/  ISETP.NE.AND.EX P2, PT, RZ, c[0x0][0x34c], PT, P2 ;  /* 0x0000d300ff007a0c */ /* 0x000fe40003f45320 */
[----:B------:R-:W-:Y:S02]  /*0380*/  ISETP.NE.AND.EX P1, PT, RZ, c[0x0][0x32c], PT, P1 ;  /* 0x0000cb00ff007a0c */ /* 0x000fe40003f25310 */
[----:B------:R-:W-:Y:S02]  /*0390*/  LEA R50, P5, R9, c[0x0][0x308], 0x2 ;  /* 0x0000c20009327a11 */ /* 0x000fe400078a10ff */
[----:B------:R-:W-:-:S02]  /*03a0*/  ISETP.GE.AND P3, PT, R12, 0x1, PT ;  /* 0x000000010c00780c */ /* 0x000fc40003f66270 */
[----:B------:R-:W-:Y:S01]  /*03b0*/  LEA.HI.X R49, R49, c[0x0][0x24c], R2, 0x2, P4 ;  /* 0x0000930031317a11 */ /* 0x000fe200020f1402 */
[----:B------:R-:W-:Y:S01]  /*03c0*/  @P0 IMAD R2, R35, c[0x0][0x164], R0 ;  /* 0x0000590023020a24 */ /* 0x000fe200078e0200 */
[----:B------:R-:W-:Y:S01]  /*03d0*/  LEA.HI.X R51, R9, c[0x0][0x30c], R4, 0x2, P5 ;  /* 0x0000c30009337a11 */ /* 0x000fe200028f1404 */
[----:B------:R-:W-:Y:S01]  /*03e0*/  HFMA2.MMA R4, -RZ, RZ, 0, 0 ;  /* 0x00000000ff047435 */ /* 0x000fe200000001ff */
[----:B------:R-:W-:Y:S02]  /*03f0*/  IMAD R5, R33, c[0x0][0x1b8], RZ ;  /* 0x00006e0021057a24 */ /* 0x000fe400078e02ff */
[----:B------:R-:W-:Y:S01]  /*0400*/  @P0 IMAD R2, R2, c[0x0][0x174], RZ ;  /* 0x00005d0002020a24 */ /* 0x000fe200078e02ff */
[----:B------:R-:W-:Y:S01]  /*0410*/  CS2R R20, SRZ ;  /* 0x0000000000147805 */ /* 0x000fe2000001ff00 */
[----:B------:R-:W-:Y:S01]  /*0420*/  @P0 MOV R23, 0x8 ;  /* 0x0000000800170802 */ /* 0x000fe20000000f00 */
[C---:B------:R-:W-:Y:S01]  /*0430*/  IMAD.WIDE.U32 R24, R0.reuse, c[0x0][0x1b8], RZ ;  /* 0x00006e0000187a25 */ /* 0x040fe200078e00ff */
[----:B------:R-:W-:-:S02]  /*0440*/  @P2 LEA R4, P5, R0, c[0x0][0x348], 0x2 ;  /* 0x0000d20000042a11 */ /* 0x000fc400078a10ff */
[----:B------:R-:W-:Y:S01]  /*0450*/  @P1 LEA R20, P4, R0, c[0x0][0x328], 0x2 ;  /* 0x0000ca0000141a11 */ /* 0x000fe200078810ff */
[----:B------:R-:W-:Y:S02]  /*0460*/  @P0 IMAD R2, R2, c[0x0][0x16c], RZ ;  /* 0x00005b0002020a24 */ /* 0x000fe400078e02ff */
[----:B------:R-:W-:Y:S01]  /*0470*/  IMAD R5, R0, c[0x0][0x1bc], R5 ;  /* 0x00006f0000057a24 */ /* 0x000fe200078e0205 */
[----:B------:R-:W-:Y:S01]  /*0480*/  HFMA2.MMA R37, -RZ, RZ, 0, 0 ;  /* 0x00000000ff257435 */ /* 0x000fe200000001ff */
[----:B------:R-:W-:Y:S01]  /*0490*/  MOV R3, RZ ;  /* 0x000000ff00037202 */ /* 0x000fe20000000f00 */
[----:B------:R-:W-:Y:S01]  /*04a0*/  HFMA2.MMA R39, -RZ, RZ, 0, 0 ;  /* 0x00000000ff277435 */ /* 0x000fe200000001ff */
[----:B------:R-:W-:Y:S01]  /*04b0*/  @P0 IMAD.WIDE R22, R2, R23, c[0x0][0x260] ;  /* 0x0000980002160625 */ /* 0x000fe200078e0217 */
[C-C-:B------:R-:W-:Y:S01]  /*04c0*/  @P1 LEA.HI.X R21, R0.reuse, c[0x0][0x32c], R33.reuse, 0x2, P4 ;  /* 0x0000cb0000151a11 */ /* 0x140fe200020f1421 */
[----:B------:R-:W-:Y:S01]  /*04d0*/  @!P0 CS2R R22, SRZ ;  /* 0x0000000000168805 */ /* 0x000fe2000001ff00 */
[----:B------:R-:W-:Y:S01]  /*04e0*/  @P2 LEA.HI.X R3, R0, c[0x0][0x34c], R33, 0x2, P5 ;  /* 0x0000d30000032a11 */ /* 0x000fe200028f1421 */
[----:B------:R-:W-:Y:S01]  /*04f0*/  IMAD.MOV.U32 R2, RZ, RZ, R4 ;  /* 0x000000ffff027224 */ /* 0x000fe200078e0004 */
        /* <DEDUP_REMOVED lines=9> */
[----:B------:R-:W-:Y:S01]  /*0590*/  LEA R40, P0, R4, c[0x0][0x228], 0x2 ;  /* 0x00008a0004287a11 */ /* 0x000fe200078010ff */
[----:B------:R-:W-:Y:S01]  /*05a0*/  IMAD R9, R33, c[0x0][0x180], RZ ;  /* 0x0000600021097a24 */ /* 0x000fe200078e02ff */
[----:B------:R-:W-:Y:S01]  /*05b0*/  MOV R37, RZ ;  /* 0x000000ff00257202 */ /* 0x000fe20000000f00 */
[----:B------:R-:W-:Y:S01]  /*05c0*/  IMAD.WIDE.U32 R44, R0, c[0x0][0x180], RZ ;  /* 0x00006000002c7a25 */ /* 0x000fe200078e00ff */
[----:B------:R-:W-:-:S03]  /*05d0*/  IADD3 R43, R5, R7, RZ ;  /* 0x00000007052b7210 */ /* 0x000fc60007ffe0ff */
[----:B------:R-:W-:Y:S01]  /*05e0*/  IMAD R9, R0, c[0x0][0x184], R9 ;  /* 0x0000610000097a24 */ /* 0x000fe200078e0209 */
[----:B------:R-:W-:Y:S01]  /*05f0*/  LEA.HI.X R43, R4, c[0x0][0x22c], R43, 0x2, P0 ;  /* 0x00008b00042b7a11 */ /* 0x000fe200000f142b */
[----:B------:R-:W-:Y:S01]  /*0600*/  IMAD.MOV.U32 R54, RZ, RZ, RZ ;  /* 0x000000ffff367224 */ /* 0x000fe200078e00ff */
[----:B------:R-:W-:Y:S02]  /*0610*/  LEA R42, P1, R44, c[0x0][0x220], 0x2 ;  /* 0x000088002c2a7a11 */ /* 0x000fe400078210ff */
[----:B------:R-:W-:Y:S02]  /*0620*/  IADD3 R5, R45, R9, RZ ;  /* 0x000000092d057210 */ /* 0x000fe40007ffe0ff */
[----:B------:R-:W-:Y:S02]  /*0630*/  LEA R53, P0, R24, c[0x0][0x230], 0x2 ;  /* 0x00008c0018357a11 */ /* 0x000fe400078010ff */
        /* <DEDUP_REMOVED lines=11> */
.L_x_7966:
[----:B------:R-:W-:Y:S01]  /*06f0*/  BAR.SYNC.DEFER_BLOCKING 0x0 ;  /* 0x0000000000007b1d */ /* 0x000fe20000010000 */
[----:B0-----:R-:W-:Y:S01]  /*0700*/  LEA R61, R52, 0xffffff80, 0x7 ;  /* 0xffffff80343d7811 */ /* 0x001fe200078e38ff */
[----:B------:R-:W-:Y:S01]  /*0710*/  HFMA2.MMA R11, -RZ, RZ, 0, 0 ;  /* 0x00000000ff0b7435 */ /* 0x000fe200000001ff */
[----:B------:R-:W-:Y:S01]  /*0720*/  SHF.L.U32 R62, R55, 0x2, RZ ;  /* 0x00000002373e7819 */ /* 0x000fe200000006ff */
[----:B------:R-:W-:Y:S01]  /*0730*/  IMAD.MOV.U32 R15, RZ, RZ, RZ ;  /* 0x000000ffff0f7224 */ /* 0x000fe200078e00ff */
[----:B------:R-:W-:Y:S02]  /*0740*/  IADD3 R6, -R61, c[0x0][0x168], RZ ;  /* 0x00005a003d067a10 */ /* 0x000fe40007ffe1ff */
[----:B------:R-:W-:-:S02]  /*0750*/  SHF.L.U64.HI R64, R55, 0x2, R58 ;  /* 0x0000000237407819 */ /* 0x000fc4000001023a */
[-C--:B------:R-:W-:Y:S02]  /*0760*/  ISETP.GE.AND P0, PT, R55, R6.reuse, PT ;  /* 0x000000063700720c */ /* 0x080fe40003f06270 */
[-C--:B------:R-:W-:Y:S02]  /*0770*/  ISETP.GE.AND P1, PT, R57, R6.reuse, PT ;  /* 0x000000063900720c */ /* 0x080fe40003f26270 */
[-C--:B------:R-:W-:Y:S02]  /*0780*/  ISETP.GE.AND P2, PT, R59, R6.reuse, PT ;  /* 0x000000063b00720c */ /* 0x080fe40003f46270 */
[----:B------:R-:W-:Y:S02]  /*0790*/  ISETP.GE.AND P3, PT, R60, R6, PT ;  /* 0x000000063c00720c */ /* 0x000fe40003f66270 */
[----:B------:R-:W-:Y:S02]  /*07a0*/  IADD3 R4, P4, R45, R62, RZ ;  /* 0x0000003e2d047210 */ /* 0x000fe40007f9e0ff */
[----:B------:R-:W-:-:S02]  /*07b0*/  MOV R7, RZ ;  /* 0x000000ff00077202 */ /* 0x000fc40000000f00 */
[----:B------:R-:W-:Y:S02]  /*07c0*/  MOV R9, RZ ;  /* 0x000000ff00097202 */ /* 0x000fe40000000f00 */
[----:B------:R-:W-:-:S05]  /*07d0*/  IADD3.X R5, R46, R64, RZ, P4, !PT ;  /* 0x000000402e057210 */ /* 0x000fca00027fe4ff */
        /* <DEDUP_REMOVED lines=8> */
[----:B------:R-:W-:-:S02]  /*0860*/  ISETP.GE.AND P3, PT, R59, R6, PT ;  /* 0x000000063b00720c */ /* 0x000fc40003f66270 */
[----:B------:R-:W-:Y:S02]  /*0870*/  ISETP.GE.AND P4, PT, R60, R6, PT ;  /* 0x000000063c00720c */ /* 0x000fe40003f86270 */
[----:B------:R-:W-:Y:S02]  /*0880*/  IADD3 R26, P0, R47, R62, RZ ;  /* 0x0000003e2f1a7210 */ /* 0x000fe40007f1e0ff */
[----:B------:R-:W-:Y:S02]  /*0890*/  MOV R29, RZ ;  /* 0x000000ff001d7202 */ /* 0x000fe40000000f00 */
[----:B------:R-:W-:Y:S02]  /*08a0*/  MOV R63, RZ ;  /* 0x000000ff003f7202 */ /* 0x000fe40000000f00 */
[----:B------:R-:W-:Y:S01]  /*08b0*/  IADD3.X R27, R49, R64, RZ, P0, !PT ;  /* 0x00000040311b7210 */ /* 0x000fe200007fe4ff */
[----:B--2---:R-:W-:Y:S04]  /*08c0*/  STS [R48.X4], R7 ;  /* 0x0000000730007388 */ /* 0x004fe80000004800 */
        /* <DEDUP_REMOVED lines=10> */
[----:B------:R-:W-:Y:S01]  /*0970*/  HFMA2.MMA R65, -RZ, RZ, 0, 0 ;  /* 0x00000000ff417435 */ /* 0x000fe200000001ff */
[----:B------:R-:W-:Y:S01]  /*0980*/  IADD3 R16, P0, R50, R62, RZ ;  /* 0x0000003e32107210 */ /* 0x000fe20007f1e0ff */
[----:B------:R-:W-:Y:S01]  /*0990*/  HFMA2.MMA R73, -RZ, RZ, 0, 0 ;  /* 0x00000000ff497435 */ /* 0x000fe200000001ff */
[----:B------:R-:W-:Y:S01]  /*09a0*/  IMAD.MOV.U32 R31, RZ, RZ, RZ ;  /* 0x000000ffff1f7224 */ /* 0x000fe200078e00ff */
[----:B------:R-:W-:-:S02]  /*09b0*/  MOV R71, RZ ;  /* 0x000000ff00477202 */ /* 0x000fc40000000f00 */
[----:B------:R-:W-:Y:S01]  /*09c0*/  IADD3.X R17, R51, R64, RZ, P0, !PT ;  /* 0x0000004033117210 */ /* 0x000fe200007fe4ff */
[----:B--2---:R-:W-:Y:S04]  /*09d0*/  STS [R48.X4], R13 ;  /* 0x0000000d30007388 */ /* 0x004fe80000004800 */
[----:B---3--:R-:W-:Y:S04]  /*09e0*/  STS [R48.X4+0x80], R29 ;  /* 0x0000801d30007388 */ /* 0x008fe80000004800 */
[----:B----4-:R-:W-:Y:S04]  /*09f0*/  STS [R48.X4+0x100], R19 ;  /* 0x0001001330007388 */ /* 0x010fe80000004800 */
[----:B------:R-:W-:Y:S01]  /*0a00*/  STS [R48.X4+0x180], R63 ;  /* 0x0001803f30007388 */ /* 0x000fe20000004800 */
[----:B------:R-:W-:-:S06]  /*0a10*/  NOP ;  /* 0x0000000000007918 */ /* 0x000fcc0000000000 */
[----:B------:R-:W0:Y:S04]  /*0a20*/  LDS.128 R12, [R48.X16] ;  /* 0x00000000300c7984 */ /* 0x000e28000000cc00 */
[----:B------:R-:W-:Y:S06]  /*0a30*/  BAR.SYNC.DEFER_BLOCKING 0x0 ;  /* 0x0000000000007b1d */ /* 0x000fec0000010000 */
[----:B------:R-:W2:Y:S04]  /*0a40*/  @!P1 LDG.E R31, [R16.64] ;  /* 0x00000006101f9981 */ /* 0x000ea8000c1e1900 */
[----:B------:R-:W3:Y:S04]  /*0a50*/  @!P3 LDG.E R65, [R16.64+0x100] ;  /* 0x000100061041b981 */ /* 0x000ee8000c1e1900 */
[----:B------:R-:W4:Y:S04]  /*0a60*/  @!P2 LDG.E R71, [R16.64+0x80] ;  /* 0x000080061047a981 */ /* 0x000f28000c1e1900 */
[----:B------:R-:W4:Y:S01]  /*0a70*/  @!P4 LDG.E R73, [R16.64+0x180] ;  /* 0x000180061049c981 */ /* 0x000f22000c1e1900 */
[--C-:B0----5:R-:W-:Y:S01]  /*0a80*/  FADD.FTZ R69, R12, R34.reuse ;  /* 0x000000220c457221 */ /* 0x121fe20000010000 */
[----:B------:R-:W-:Y:S01]  /*0a90*/  BSSY B0, `(.L_x_7948) ;  /* 0x000002f000007945 */ /* 0x000fe20003800000 */
[--C-:B------:R-:W-:Y:S01]  /*0aa0*/  FADD.FTZ R66, R13, R34.reuse ;  /* 0x000000220d427221 */ /* 0x100fe20000010000 */
[----:B------:R-:W-:Y:S01]  /*0ab0*/  MOV R12, c[0x0][0x16c] ;  /* 0x00005b00000c7a02 */ /* 0x000fe20000000f00 */
[--C-:B------:R-:W-:Y:S01]  /*0ac0*/  FADD.FTZ R67, R14, R34.reuse ;  /* 0x000000220e437221 */ /* 0x100fe20000010000 */
[----:B------:R-:W-:Y:S01]  /*0ad0*/  FSETP.GTU.FTZ.AND P2, PT, R69, 20, PT ;  /* 0x41a000004500780b */ /* 0x000fe20003f5c000 */
[----:B------:R-:W-:Y:S01]  /*0ae0*/  FADD.FTZ R68, R15, R34 ;  /* 0x000000220f447221 */ /* 0x000fe20000010000 */
[----:B------:R-:W-:-:S02]  /*0af0*/  FSETP.GTU.FTZ.AND P3, PT, R66, 20, PT ;  /* 0x41a000004200780b */ /* 0x000fc40003f7c000 */
[----:B------:R-:W-:Y:S02]  /*0b00*/  FSETP.GTU.FTZ.AND P0, PT, R67, 20, PT ;  /* 0x41a000004300780b */ /* 0x000fe40003f1c000 */
[----:B------:R-:W-:Y:S01]  /*0b10*/  FSETP.GTU.FTZ.AND P1, PT, R68, 20, PT ;  /* 0x41a000004400780b */ /* 0x000fe20003f3c000 */
[----:B--2---:R0:W-:Y:S04]  /*0b20*/  STS [R48.X4], R31 ;  /* 0x0000001f30007388 */ /* 0x0041e80000004800 */
[----:B---3--:R0:W-:Y:S04]  /*0b30*/  STS [R48.X4+0x100], R65 ;  /* 0x0001004130007388 */ /* 0x0081e80000004800 */
[----:B----4-:R0:W-:Y:S04]  /*0b40*/  STS [R48.X4+0x80], R71 ;  /* 0x0000804730007388 */ /* 0x0101e80000004800 */
[----:B------:R0:W-:Y:S01]  /*0b50*/  STS [R48.X4+0x180], R73 ;  /* 0x0001804930007388 */ /* 0x0001e20000004800 */
[----:B------:R-:W-:-:S06]  /*0b60*/  NOP ;  /* 0x0000000000007918 */ /* 0x000fcc0000000000 */
[----:B------:R0:W1:Y:S01]  /*0b70*/  LDS.128 R8, [R48.X16] ;  /* 0x0000000030087984 */ /* 0x000062000000cc00 */
[----:B------:R-:W-:Y:S05]  /*0b80*/  @P2 BRA `(.L_x_7949) ;  /* 0x000001f000002947 */ /* 0x000fea0003800000 */
[----:B------:R-:W-:Y:S01]  /*0b90*/  FMUL.FTZ R69, R69, 1.4426950216293334961 ;  /* 0x3fb8aa3b45457820 */ /* 0x000fe20000410000 */
[----:B------:R-:W-:Y:S01]  /*0ba0*/  MOV R16, 0x3e800000 ;  /* 0x3e80000000107802 */ /* 0x000fe20000000f00 */
[----:B------:R-:W-:Y:S02]  /*0bb0*/  IMAD.MOV.U32 R17, RZ, RZ, 0x3d39bf78 ;  /* 0x3d39bf78ff117424 */ /* 0x000fe400078e00ff */
        /* <DEDUP_REMOVED lines=28> */
.L_x_7949:
[----:B------:R-:W-:Y:S05]  /*0d80*/  BSYNC B0 ;  /* 0x0000000000007941 */ /* 0x000fea0003800000 */
.L_x_7948:
        /* <DEDUP_REMOVED lines=33> */
.L_x_7951:
[----:B------:R-:W-:Y:S05]  /*0fa0*/  BSYNC B0 ;  /* 0x0000000000007941 */ /* 0x000fea0003800000 */
.L_x_7950:
        /* <DEDUP_REMOVED lines=33> */
.L_x_7953:
[----:B------:R-:W-:Y:S05]  /*11c0*/  BSYNC B0 ;  /* 0x0000000000007941 */ /* 0x000fea0003800000 */
.L_x_7952:
        /* <DEDUP_REMOVED lines=33> */
.L_x_7955:
[----:B------:R-:W-:Y:S05]  /*13e0*/  BSYNC B0 ;  /* 0x0000000000007941 */ /* 0x000fea0003800000 */
.L_x_7954:
[----:B------:R-:W-:Y:S01]  /*13f0*/  BAR.SYNC.DEFER_BLOCKING 0x0 ;  /* 0x0000000000007b1d */ /* 0x000fe20000010000 */
[----:B------:R-:W-:Y:S01]  /*1400*/  ISETP.GE.AND P0, PT, R12, 0x1, PT ;  /* 0x000000010c00780c */ /* 0x000fe20003f06270 */
[----:B-1----:R-:W-:Y:S01]  /*1410*/  FFMA.FTZ R12, R4, R8, R37 ;  /* 0x00000008040c7223 */ /* 0x002fe20000010025 */
[----:B0-----:R-:W-:Y:S01]  /*1420*/  HFMA2.MMA R71, -RZ, RZ, 0, 0 ;  /* 0x00000000ff477435 */ /* 0x001fe200000001ff */
[----:B------:R-:W-:Y:S01]  /*1430*/  IMAD.MOV.U32 R65, RZ, RZ, c[0x0][0x174] ;  /* 0x00005d00ff417624 */ /* 0x000fe200078e00ff */
[----:B------:R-:W-:Y:S01]  /*1440*/  CS2R R14, SRZ ;  /* 0x00000000000e7805 */ /* 0x000fe2000001ff00 */
[----:B------:R-:W-:Y:S02]  /*1450*/  FFMA.FTZ R17, R5, R9, R12 ;  /* 0x0000000905117223 */ /* 0x000fe4000001000c */
[----:B------:R-:W-:Y:S01]  /*1460*/  CS2R R12, SRZ ;  /* 0x00000000000c7805 */ /* 0x000fe2000001ff00 */
[----:B------:R-:W-:Y:S01]  /*1470*/  LEA R65, R65, R54, 0x7 ;  /* 0x0000003641417211 */ /* 0x000fe200078e38ff */
[----:B------:R-:W-:-:S02]  /*1480*/  FFMA.FTZ R28, R6, R10, R17 ;  /* 0x0000000a061c7223 */ /* 0x000fc40000010011 */
[-C--:B------:R-:W-:Y:S01]  /*1490*/  FMUL.FTZ R16, R8, R32.reuse ;  /* 0x0000002008107220 */ /* 0x080fe20000410000 */
[----:B------:R-:W-:Y:S01]  /*14a0*/  SHF.R.S32.HI R63, RZ, 0x1f, R65 ;  /* 0x0000001fff3f7819 */ /* 0x000fe20000011441 */
[-C--:B------:R-:W-:Y:S02]  /*14b0*/  FMUL.FTZ R17, R9, R32.reuse ;  /* 0x0000002009117220 */ /* 0x080fe40000410000 */
[-C--:B------:R-:W-:Y:S02]  /*14c0*/  FMUL.FTZ R18, R10, R32.reuse ;  /* 0x000000200a127220 */ /* 0x080fe40000410000 */
[----:B------:R-:W-:Y:S02]  /*14d0*/  FMUL.FTZ R19, R11, R32 ;  /* 0x000000200b137220 */ /* 0x000fe40000410000 */
[----:B------:R-:W-:Y:S01]  /*14e0*/  FFMA.FTZ R37, R7, R11, R28 ;  /* 0x0000000b07257223 */ /* 0x000fe2000001001c */
[----:B------:R-:W-:Y:S05]  /*14f0*/  @!P0 BRA `(.L_x_7956) ;  /* 0x00000ff000008947 */ /* 0x000fea0003800000 */
[C---:B------:R-:W-:Y:S01]  /*1500*/  IADD3 R12, R52.reuse, -0x1, RZ ;  /* 0xffffffff340c7810 */ /* 0x040fe20007ffe0ff */
[----:B------:R-:W-:Y:S01]  /*1510*/  IMAD.MOV.U32 R75, RZ, RZ, R44 ;  /* 0x000000ffff4b7224 */ /* 0x000fe200078e002c */
[----:B------:R-:W-:Y:S01]  /*1520*/  IADD3 R14, R52, -0x2, RZ ;  /* 0xfffffffe340e7810 */ /* 0x000fe20007ffe0ff */
[----:B------:R-:W-:Y:S01]  /*1530*/  UMOV UR4, URZ ;  /* 0x0000003f00047c82 */ /* 0x000fe20008000000 */
[----:B------:R-:W-:-:S02]  /*1540*/  LEA.HI R13, R12, R12, RZ, 0x1 ;  /* 0x0000000c0c0d7211 */ /* 0x000fc400078f08ff */
[----:B------:R-:W-:Y:S01]  /*1550*/  MOV R97, RZ ;  /* 0x000000ff00617202 */ /* 0x000fe20000000f00 */
[----:B------:R-:W-:Y:S01]  /*1560*/  IMAD R73, R14, c[0x0][0x16c], RZ ;  /* 0x00005b000e497a24 */ /* 0x000fe200078e02ff */
[----:B------:R-:W-:Y:S01]  /*1570*/  LOP3.LUT R13, R13, 0xfffffe, RZ, 0xc0, !PT ;  /* 0x00fffffe0d0d7812 */ /* 0x000fe200078ec0ff */
[----:B------:R-:W-:Y:S01]  /*1580*/  CS2R R14, SRZ ;  /* 0x00000000000e7805 */ /* 0x000fe2000001ff00 */
[----:B------:R-:W-:Y:S01]  /*1590*/  MOV R74, R40 ;  /* 0x00000028004a7202 */ /* 0x000fe20000000f00 */
[----:B------:R-:W-:Y:S01]  /*15a0*/  IMAD.WIDE R72, R73, 0x8, R22 ;  /* 0x0000000849487825 */ /* 0x000fe200078e0216 */
[----:B------:R-:W-:Y:S02]  /*15b0*/  IADD3 R80, R12, -R13, RZ ;  /* 0x8000000d0c507210 */ /* 0x000fe40007ffe0ff */
[----:B------:R-:W-:Y:S01]  /*15c0*/  MOV R77, R43 ;  /* 0x0000002b004d7202 */ /* 0x000fe20000000f00 */
[----:B------:R-:W-:Y:S01]  /*15d0*/  CS2R R12, SRZ ;  /* 0x00000000000c7805 */ /* 0x000fe2000001ff00 */
[----:B------:R-:W-:-:S02]  /*15e0*/  MOV R70, R72 ;  /* 0x0000004800467202 */ /* 0x000fc40000000f00 */
[----:B------:R-:W-:Y:S02]  /*15f0*/  MOV R72, R42 ;  /* 0x0000002a00487202 */ /* 0x000fe40000000f00 */
[----:B------:R-:W-:Y:S02]  /*1600*/  MOV R76, R53 ;  /* 0x00000035004c7202 */ /* 0x000fe40000000f00 */
[----:B------:R-:W-:Y:S02]  /*1610*/  MOV R79, R56 ;  /* 0x00000038004f7202 */ /* 0x000fe40000000f00 */
[----:B------:R-:W-:Y:S02]  /*1620*/  MOV R78, RZ ;  /* 0x000000ff004e7202 */ /* 0x000fe40000000f00 */
[----:B------:R-:W-:Y:S02]  /*1630*/  SHF.L.U32 R80, R80, 0x8, RZ ;  /* 0x0000000850507819 */ /* 0x000fe400000006ff */
.L_x_7961:
[----:B------:R-:W-:Y:S01]  /*1640*/  IMAD.MOV.U32 R28, RZ, RZ, R72 ;  /* 0x000000ffff1c7224 */ /* 0x000fe200078e0048 */
        /* <DEDUP_REMOVED lines=13> */
[----:B------:R-:W-:Y:S01]  /*1720*/  ISETP.EQ.AND P0, PT, R95, RZ, P0 ;  /* 0x000000ff5f00720c */ /* 0x000fe20000702270 */
[----:B------:R-:W-:Y:S01]  /*1730*/  HFMA2.MMA R84, -RZ, RZ, 0, 0 ;  /* 0x00000000ff547435 */ /* 0x000fe200000001ff */
[----:B------:R-:W-:Y:S01]  /*1740*/  BSSY B0, `(.L_x_7957) ;  /* 0x0000022000007945 */ /* 0x000fe20003800000 */
[----:B------:R-:W-:-:S10]  /*1750*/  FMUL.FTZ R89, R4, R69 ;  /* 0x0000004504597220 */ /* 0x000fd40000410000 */
        /* <DEDUP_REMOVED lines=14> */
[----:B------:R-:W1:Y:S08]  /*1840*/  MUFU.EX2 R85, R85 ;  /* 0x0000005500557308 */ /* 0x000e700000000800 */
[----:B------:R-:W1:Y:S01]  /*1850*/  MUFU.EX2 R88, R88 ;  /* 0x0000005800587308 */ /* 0x000e620000000800 */
[----:B------:R-:W-:-:S02]  /*1860*/  FMUL.FTZ R92, R10, R31 ;  /* 0x0000001f0a5c7220 */ /* 0x000fc40000410000 */
[----:B------:R-:W-:Y:S02]  /*1870*/  FMUL.FTZ R93, R11, R31 ;  /* 0x0000001f0b5d7220 */ /* 0x000fe40000410000 */
[----:B------:R-:W-:Y:S02]  /*1880*/  FMUL.FTZ R86, R5, R66 ;  /* 0x0000004205567220 */ /* 0x000fe40000410000 */
[----:B0-----:R-:W-:Y:S02]  /*1890*/  FMUL.FTZ R87, R6, R67 ;  /* 0x0000004306577220 */ /* 0x001fe40000410000 */
[----:B---3--:R-:W-:Y:S02]  /*18a0*/  FMUL.FTZ R28, R7, R68 ;  /* 0x00000044071c7220 */ /* 0x008fe40000410000 */
[----:B------:R-:W-:Y:S02]  /*18b0*/  FMUL.FTZ R91, R9, R31 ;  /* 0x0000001f095b7220 */ /* 0x000fe40000410000 */
[----:B----4-:R-:W-:Y:S01]  /*18c0*/  FFMA.FTZ R30, R83, R93, R92 ;  /* 0x0000005d531e7223 */ /* 0x010fe2000001005c */
[----:B------:R-:W-:Y:S05]  /*18d0*/  @P2 BRA `(.L_x_7958) ;  /* 0x0000008000002947 */ /* 0x000fea0003800000 */
[----:B------:R-:W-:Y:S02]  /*18e0*/  ISETP.NE.AND P0, PT, R52, c[0x0][0x174], PT ;  /* 0x00005d0034007a0c */ /* 0x000fe40003f05270 */
[----:B--2---:R-:W-:-:S11]  /*18f0*/  MOV R96, 0x3f800000 ;  /* 0x3f80000000607802 */ /* 0x004fd60000000f00 */
[----:B------:R-:W-:-:S04]  /*1900*/  @P0 LEA.HI R29, R52, R52, RZ, 0x1 ;  /* 0x00000034341d0211 */ /* 0x000fc800078f08ff */
[----:B------:R-:W-:-:S04]  /*1910*/  @P0 LOP3.LUT R29, R29, 0x3ffffe, RZ, 0xc0, !PT ;  /* 0x003ffffe1d1d0812 */ /* 0x000fc800078ec0ff */
[----:B------:R-:W-:-:S04]  /*1920*/  @P0 IADD3 R29, -R29, R52, RZ ;  /* 0x000000341d1d0210 */ /* 0x000fc80007ffe1ff */
[----:B------:R-:W-:-:S04]  /*1930*/  @P0 LEA R29, R29, 0x448, 0xa ;  /* 0x000004481d1d0811 */ /* 0x000fc800078e50ff */
[----:B------:R-:W-:-:S05]  /*1940*/  @P0 IADD3 R29, R29, R78, RZ ;  /* 0x0000004e1d1d0210 */ /* 0x000fca0007ffe0ff */
[----:B------:R0:W2:Y:S02]  /*1950*/  @P0 LDS R96, [R29] ;  /* 0x000000001d600984 */ /* 0x0000a40000000800 */
.L_x_7958:
[----:B------:R-:W-:Y:S05]  /*1960*/  BSYNC B0 ;  /* 0x0000000000007941 */ /* 0x000fea0003800000 */
.L_x_7957:
[----:B--2---:R-:W-:Y:S01]  /*1970*/  FMUL.FTZ R99, R83, R96 ;  /* 0x0000006053637220 */ /* 0x004fe20000410000 */
[----:B------:R-:W-:Y:S01]  /*1980*/  ISETP.NE.AND P3, PT, R95, 0x1f, PT ;  /* 0x0000001f5f00780c */ /* 0x000fe20003f65270 */
[----:B01----:R-:W-:Y:S01]  /*1990*/  FFMA.FTZ R29, R85, R89, R86 ;  /* 0x00000059551d7223 */ /* 0x003fe20000010056 */
[----:B------:R-:W-:Y:S01]  /*19a0*/  ISETP.GE.AND P0, PT, R48, 0x1, PT ;  /* 0x000000013000780c */ /* 0x000fe20003f06270 */
[----:B------:R-:W-:Y:S01]  /*19b0*/  FMUL.FTZ R94, R8, R31 ;  /* 0x0000001f085e7220 */ /* 0x000fe20000410000 */
[----:B------:R-:W-:Y:S01]  /*19c0*/  ISETP.GE.U32.AND P4, PT, R95, 0x18, PT ;  /* 0x000000185f00780c */ /* 0x000fe20003f86070 */
[C---:B------:R-:W-:Y:S01]  /*19d0*/  FFMA.FTZ R30, R88.reuse, R30, R91 ;  /* 0x0000001e581e7223 */ /* 0x040fe2000001005b */
[----:B------:R-:W-:Y:S01]  /*19e0*/  BSSY B0, `(.L_x_7959) ;  /* 0x000009c000007945 */ /* 0x000fe20003800000 */
[----:B------:R-:W-:Y:S02]  /*19f0*/  FMUL.FTZ R90, R88, R99 ;  /* 0x00000063585a7220 */ /* 0x000fe40000410000 */
[----:B------:R-:W-:-:S02]  /*1a00*/  FMUL.FTZ R31, R82, R85 ;  /* 0x00000055521f7220 */ /* 0x000fc40000410000 */
[C---:B------:R-:W-:Y:S02]  /*1a10*/  FFMA.FTZ R98, R88.reuse, R29, R87 ;  /* 0x0000001d58627223 */ /* 0x040fe40000010057 */
[C---:B------:R-:W-:Y:S02]  /*1a20*/  FFMA.FTZ R29, R85.reuse, R30, R94 ;  /* 0x0000001e551d7223 */ /* 0x040fe4000001005e */
[----:B------:R-:W-:Y:S02]  /*1a30*/  FMUL.FTZ R90, R85, R90 ;  /* 0x0000005a555a7220 */ /* 0x000fe40000410000 */
        /* <DEDUP_REMOVED lines=31> */
[----:B--2---:R-:W-:Y:S02]  /*1c30*/  @P3 FFMA.FTZ R98, R99, R31, R98 ;  /* 0x0000001f63623223 */ /* 0x004fe40000010062 */
[----:B------:R-:W1:Y:S01]  /*1c40*/  SHFL.DOWN PT, R103, R90, 0x8, 0x1f ;  /* 0x09001f005a677f89 */ /* 0x000e6200000e0000 */
[----:B------:R-:W-:Y:S01]  /*1c50*/  ISETP.EQ.AND P0, PT, R95, RZ, !P0 ;  /* 0x000000ff5f00720c */ /* 0x000fe20004702270 */
[----:B------:R-:W-:Y:S01]  /*1c60*/  HFMA2.MMA R31, -RZ, RZ, 0, 0 ;  /* 0x00000000ff1f7435 */ /* 0x000fe200000001ff */
[----:B---3--:R-:W-:Y:S01]  /*1c70*/  @P3 FMUL.FTZ R99, R99, R30 ;  /* 0x0000001e63633220 */ /* 0x008fe20000410000 */
[----:B------:R-:W2:Y:S01]  /*1c80*/  SHFL.UP PT, R101, R98, 0x8, RZ ;  /* 0x0500000062657989 */ /* 0x000ea200000e00ff */
[----:B------:R-:W-:Y:S02]  /*1c90*/  MOV R30, 0x3f800000 ;  /* 0x3f800000001e7802 */ /* 0x000fe40000000f00 */
[C---:B------:R-:W-:Y:S01]  /*1ca0*/  ISETP.GE.AND P3, PT, R48.reuse, 0x8, PT ;  /* 0x000000083000780c */ /* 0x040fe20003f66270 */
[----:B------:R-:W3:Y:S06]  /*1cb0*/  SHFL.UP PT, R100, R99, 0x8, RZ ;  /* 0x0500000063647989 */ /* 0x000eec00000e00ff */
[----:B------:R-:W-:Y:S01]  /*1cc0*/  @P0 LDS.64 R30, [UR4+0xcc8] ;  /* 0x000cc804ff1e0984 */ /* 0x000fe20008000a00 */
[----:B------:R-:W-:Y:S01]  /*1cd0*/  ISETP.GE.AND P0, PT, R48, 0x10, PT ;  /* 0x000000103000780c */ /* 0x000fe20003f06270 */
[----:B0-----:R-:W-:-:S02]  /*1ce0*/  @!P4 FFMA.FTZ R29, R90, R102, R29 ;  /* 0x000000665a1dc223 */ /* 0x001fc4000001001d */
        /* <DEDUP_REMOVED lines=13> */
[----:B---3--:R-:W-:Y:S01]  /*1dc0*/  @P0 FMUL.FTZ R99, R99, R100 ;  /* 0x0000006463630220 */ /* 0x008fe20000410000 */
[----:B------:R-:W-:Y:S02]  /*1dd0*/  ISETP.GT.AND P0, PT, R48, 0x1e, PT ;  /* 0x0000001e3000780c */ /* 0x000fe40003f04270 */
[----:B------:R-:W0:Y:S04]  /*1de0*/  SHFL.DOWN PT, R102, R90, 0x1, 0x1f ;  /* 0x08201f005a667f89 */ /* 0x000e2800000e0000 */
        /* <DEDUP_REMOVED lines=10> */
[----:B------:R-:W-:-:S03]  /*1e90*/  ISETP.NE.AND P1, PT, R48, RZ, PT ;  /* 0x000000ff3000720c */ /* 0x000fc60003f25270 */
[----:B------:R-:W-:Y:S02]  /*1ea0*/  FFMA.FTZ R93, R82, R100, R89 ;  /* 0x00000064525d7223 */ /* 0x000fe40000010059 */
[----:B------:R-:W-:Y:S02]  /*1eb0*/  FFMA.FTZ R82, R88, R92, R91 ;  /* 0x0000005c58527223 */ /* 0x000fe4000001005b */
[CC--:B------:R-:W-:Y:S02]  /*1ec0*/  FFMA.FTZ R89, R85.reuse, R93.reuse, R86 ;  /* 0x0000005d55597223 */ /* 0x0c0fe40000010056 */
[----:B------:R-:W-:Y:S02]  /*1ed0*/  FFMA.FTZ R94, R85, R82, R94 ;  /* 0x00000052555e7223 */ /* 0x000fe4000001005e */
[----:B------:R-:W-:Y:S02]  /*1ee0*/  FFMA.FTZ R84, R8, R93, RZ ;  /* 0x0000005d08547223 */ /* 0x000fe400000100ff */
[----:B------:R-:W-:-:S02]  /*1ef0*/  FFMA.FTZ R100, R88, R89, R87 ;  /* 0x0000005958647223 */ /* 0x000fc40000010057 */
[-C--:B------:R-:W-:Y:S02]  /*1f00*/  FFMA.FTZ R88, R4, -R69.reuse, R93 ;  /* 0x8000004504587223 */ /* 0x080fe4000001005d */
[----:B------:R-:W-:Y:S02]  /*1f10*/  FMUL.FTZ R85, R94, R69 ;  /* 0x000000455e557220 */ /* 0x000fe40000410000 */
[----:B------:R-:W-:Y:S02]  /*1f20*/  FADD.FTZ R87, -R86, R89 ;  /* 0x0000005956577221 */ /* 0x000fe40000010100 */
[----:B------:R-:W-:Y:S02]  /*1f30*/  FFMA.FTZ R89, R9, R89, R84 ;  /* 0x0000005909597223 */ /* 0x000fe40000010054 */
[----:B------:R-:W-:Y:S02]  /*1f40*/  FMUL.FTZ R84, R82, R66 ;  /* 0x0000004252547220 */ /* 0x000fe40000410000 */
[----:B------:R-:W-:-:S02]  /*1f50*/  FFMA.FTZ R86, R85, R88, RZ ;  /* 0x0000005855567223 */ /* 0x000fc400000100ff */
[-C--:B------:R-:W-:Y:S02]  /*1f60*/  FFMA.FTZ R91, R83, R100.reuse, R28 ;  /* 0x00000064535b7223 */ /* 0x080fe4000001001c */
[-C--:B------:R-:W-:Y:S02]  /*1f70*/  FFMA.FTZ R98, R6, -R67.reuse, R100 ;  /* 0x8000004306627223 */ /* 0x080fe40000010064 */
[----:B------:R-:W-:Y:S02]  /*1f80*/  FMUL.FTZ R83, R92, R67 ;  /* 0x000000435c537220 */ /* 0x000fe40000410000 */
[----:B------:R-:W-:Y:S02]  /*1f90*/  FFMA.FTZ R28, R84, R87, R86 ;  /* 0x00000057541c7223 */ /* 0x000fe40000010056 */
[----:B------:R-:W-:Y:S02]  /*1fa0*/  FFMA.FTZ R100, R10, R100, R89 ;  /* 0x000000640a647223 */ /* 0x000fe40000010059 */
[----:B------:R-:W-:-:S02]  /*1fb0*/  FMUL.FTZ R86, R96, R68 ;  /* 0x0000004460567220 */ /* 0x000fc40000410000 */
[----:B------:R-:W-:Y:S02]  /*1fc0*/  FFMA.FTZ R102, R7, -R68, R91 ;  /* 0x8000004407667223 */ /* 0x000fe4000001005b */
[----:B------:R-:W-:Y:S02]  /*1fd0*/  FFMA.FTZ R89, R83, R98, R28 ;  /* 0x0000006253597223 */ /* 0x000fe4000001001c */
[----:B------:R-:W-:Y:S02]  /*1fe0*/  FFMA.FTZ R100, R11, R91, R100 ;  /* 0x0000005b0b647223 */ /* 0x000fe40000010064 */
[----:B------:R-:W-:Y:S02]  /*1ff0*/  FFMA.FTZ R28, R86, R102, R89 ;  /* 0x00000066561c7223 */ /* 0x000fe40000010059 */
[C---:B--2---:R-:W-:Y:S01]  /*2000*/  FFMA.FTZ R31, R90.reuse, R31, R29 ;  /* 0x0000001f5a1f7223 */ /* 0x044fe2000001001d */
[----:B------:R-:W0:Y:S01]  /*2010*/  SHFL.DOWN PT, R91, R100, 0x1, 0x1f ;  /* 0x08201f00645b7f89 */ /* 0x000e2200000e0000 */
[----:B------:R-:W-:-:S02]  /*2020*/  FMUL.FTZ R30, R90, R30 ;  /* 0x0000001e5a1e7220 */ /* 0x000fc40000410000 */
[-C--:B------:R-:W-:Y:S01]  /*2030*/  FMUL.FTZ R90, R81, R82.reuse ;  /* 0x00000052515a7220 */ /* 0x080fe20000410000 */
[----:B------:R-:W1:Y:S01]  /*2040*/  SHFL.DOWN PT, R89, R28, 0x1, 0x1f ;  /* 0x08201f001c597f89 */ /* 0x000e6200000e0000 */
[----:B------:R-:W-:Y:S02]  /*2050*/  FADD.FTZ R19, R86, R19 ;  /* 0x0000001356137221 */ /* 0x000fe40000010000 */
[----:B------:R-:W-:Y:S01]  /*2060*/  FMUL.FTZ R90, R90, R87 ;  /* 0x000000575a5a7220 */ /* 0x000fe20000410000 */
[----:B------:R-:W-:Y:S01]  /*2070*/  @!P2 STS.64 [UR4+0xcc8], R30 ;  /* 0x000cc81eff00a988 */ /* 0x000fe20008000a04 */
[----:B------:R-:W-:Y:S02]  /*2080*/  FADD.FTZ R18, R83, R18 ;  /* 0x0000001253127221 */ /* 0x000fe40000010000 */
[----:B------:R-:W-:Y:S02]  /*2090*/  FFMA.FTZ R90, R5, R82, R90 ;  /* 0x00000052055a7223 */ /* 0x000fe4000001005a */
        /* <DEDUP_REMOVED lines=25> */
[----:B-1----:R-:W-:Y:S02]  /*2230*/  @!P0 FADD.FTZ R28, R28, R89 ;  /* 0x000000591c1c8221 */ /* 0x002fe40000010000 */
[C---:B------:R-:W-:Y:S02]  /*2240*/  FMUL.FTZ R89, R81.reuse, R92 ;  /* 0x0000005c51597220 */ /* 0x040fe40000410000 */
[----:B------:R-:W-:Y:S02]  /*2250*/  FMUL.FTZ R81, R81, R94 ;  /* 0x0000005e51517220 */ /* 0x000fe40000410000 */
[----:B------:R-:W-:Y:S02]  /*2260*/  IMAD.MOV.U32 R29, RZ, RZ, R100 ;  /* 0x000000ffff1d7224 */ /* 0x000fe400078e0064 */
[----:B------:R-:W-:-:S02]  /*2270*/  FMUL.FTZ R89, R89, R98 ;  /* 0x0000006259597220 */ /* 0x000fc40000410000 */
[----:B------:R-:W-:Y:S01]  /*2280*/  FMUL.FTZ R91, R91, R102 ;  /* 0x000000665b5b7220 */ /* 0x000fe20000410000 */
[----:B------:R0:W-:Y:S01]  /*2290*/  @!P1 STS.64 [0x218], R28 ;  /* 0x0002181cff009388 */ /* 0x0001e20000000a00 */
[----:B------:R-:W-:Y:S02]  /*22a0*/  FMUL.FTZ R81, R81, R88 ;  /* 0x0000005851517220 */ /* 0x000fe40000410000 */
[----:B------:R-:W-:Y:S02]  /*22b0*/  FFMA.FTZ R89, R6, R92, R89 ;  /* 0x0000005c06597223 */ /* 0x000fe40000010059 */
[----:B------:R-:W-:Y:S02]  /*22c0*/  FFMA.FTZ R96, R7, R96, R91 ;  /* 0x0000006007607223 */ /* 0x000fe4000001005b */
[----:B------:R-:W-:Y:S02]  /*22d0*/  FFMA.FTZ R81, R4, R94, R81 ;  /* 0x0000005e04517223 */ /* 0x000fe40000010051 */
        /* <DEDUP_REMOVED lines=12> */
.L_x_7960:
[----:B0-----:R-:W-:Y:S05]  /*23a0*/  BSYNC B0 ;  /* 0x0000000000007941 */ /* 0x001fea0003800000 */
.L_x_7959:
        /* <DEDUP_REMOVED lines=11> */
[----:B------:R-:W-:Y:S01]  /*2460*/  MOV R31, c[0x0][0x18c] ;  /* 0x00006300001f7a02 */ /* 0x000fe20000000f00 */
[----:B------:R-:W-:Y:S01]  /*2470*/  IMAD.X R73, RZ, RZ, R73, P3 ;  /* 0x000000ffff497224 */ /* 0x000fe200018e0649 */
[----:B------:R-:W-:Y:S02]  /*2480*/  LEA R74, P1, R28, R74, 0x2 ;  /* 0x0000004a1c4a7211 */ /* 0x000fe400078210ff */
[----:B------:R-:W-:Y:S02]  /*2490*/  LEA R72, P2, R30, R72, 0x2 ;  /* 0x000000481e487211 */ /* 0x000fe400078410ff */
[----:B------:R-:W-:Y:S02]  /*24a0*/  LEA.HI.X R77, R28, R77, R29, 0x2, P1 ;  /* 0x0000004d1c4d7211 */ /* 0x000fe400008f141d */
[----:B------:R-:W-:Y:S02]  /*24b0*/  LEA.HI.X R75, R30, R75, R31, 0x2, P2 ;  /* 0x0000004b1e4b7211 */ /* 0x000fe400010f141f */
[----:B------:R-:W-:-:S02]  /*24c0*/  IADD3 R78, R78, 0x4, RZ ;  /* 0x000000044e4e7810 */ /* 0x000fc40007ffe0ff */
[----:B------:R-:W-:Y:S01]  /*24d0*/  IADD3 R80, R80, 0x1, RZ ;  /* 0x0000000150507810 */ /* 0x000fe20007ffe0ff */
[----:B------:R-:W-:Y:S05]  /*24e0*/  @!P0 BRA `(.L_x_7961) ;  /* 0xfffff15000008947 */ /* 0x000fea000383ffff */
.L_x_7956:
[----:B------:R-:W-:Y:S01]  /*24f0*/  BAR.SYNC.DEFER_BLOCKING 0x0 ;  /* 0x0000000000007b1d */ /* 0x000fe20000010000 */
[----:B------:R-:W-:Y:S02]  /*2500*/  IADD3 R28, -R61, c[0x0][0x168], RZ ;  /* 0x00005a003d1c7a10 */ /* 0x000fe40007ffe1ff */
[----:B------:R-:W-:Y:S02]  /*2510*/  MOV R11, RZ ;  /* 0x000000ff000b7202 */ /* 0x000fe40000000f00 */
[-C--:B------:R-:W-:Y:S02]  /*2520*/  ISETP.GE.AND P0, PT, R55, R28.reuse, PT ;  /* 0x0000001c3700720c */ /* 0x080fe40003f06270 */
[-C--:B------:R-:W-:Y:S02]  /*2530*/  ISETP.GE.AND P1, PT, R57, R28.reuse, PT ;  /* 0x0000001c3900720c */ /* 0x080fe40003f26270 */
[----:B------:R-:W-:-:S02]  /*2540*/  ISETP.GE.AND P2, PT, R59, R28, PT ;  /* 0x0000001c3b00720c */ /* 0x000fc40003f46270 */
[----:B------:R-:W-:Y:S02]  /*2550*/  ISETP.GE.AND P3, PT, R60, R28, PT ;  /* 0x0000001c3c00720c */ /* 0x000fe40003f66270 */
[----:B------:R-:W-:Y:S02]  /*2560*/  MOV R9, RZ ;  /* 0x000000ff00097202 */ /* 0x000fe40000000f00 */
[----:B------:R-:W-:-:S03]  /*2570*/  MOV R29, RZ ;  /* 0x000000ff001d7202 */ /* 0x000fc60000000f00 */
[----:B------:R-:W2:Y:S04]  /*2580*/  @!P0 LDG.E R71, [R26.64] ;  /* 0x000000061a478981 */ /* 0x000ea8000c1e1900 */
[----:B------:R-:W3:Y:S04]  /*2590*/  @!P1 LDG.E R11, [R26.64+0x80] ;  /* 0x000080061a0b9981 */ /* 0x000ee8000c1e1900 */
[----:B------:R-:W4:Y:S04]  /*25a0*/  @!P2 LDG.E R9, [R26.64+0x100] ;  /* 0x000100061a09a981 */ /* 0x000f28000c1e1900 */
[----:B------:R-:W5:Y:S01]  /*25b0*/  @!P3 LDG.E R29, [R26.64+0x180] ;  /* 0x000180061a1db981 */ /* 0x000f62000c1e1900 */
[----:B------:R-:W-:Y:S01]  /*25c0*/  ISETP.NE.AND P1, PT, R38, RZ, PT ;  /* 0x000000ff2600720c */ /* 0x000fe20003f25270 */
[----:B------:R-:W-:Y:S01]  /*25d0*/  IMAD R8, R36, c[0x0][0x2d8], RZ ;  /* 0x0000b60024087a24 */ /* 0x000fe200078e02ff */
[----:B------:R-:W-:Y:S01]  /*25e0*/  IADD3 R62, P6, R62, -0x180, RZ ;  /* 0xfffffe803e3e7810 */ /* 0x000fe20007fde0ff */
[----:B------:R-:W-:Y:S01]  /*25f0*/  IMAD R31, R33, c[0x0][0x2e0], RZ ;  /* 0x0000b800211f7a24 */ /* 0x000fe200078e02ff */
[----:B------:R-:W-:Y:S01]  /*2600*/  BSSY B0, `(.L_x_7962) ;  /* 0x0000047000007945 */ /* 0x000fe20003800000 */
[----:B------:R-:W-:Y:S01]  /*2610*/  IMAD R67, R35, c[0x0][0x2dc], R8 ;  /* 0x0000b70023437a24 */ /* 0x000fe200078e0208 */
[----:B------:R-:W-:Y:S01]  /*2620*/  IADD3.X R64, R64, -0x1, RZ, P6, !PT ;  /* 0xffffffff40407810 */ /* 0x000fe200037fe4ff */
[----:B------:R-:W-:Y:S01]  /*2630*/  IMAD R31, R0, c[0x0][0x2e4], R31 ;  /* 0x0000b900001f7a24 */ /* 0x000fe200078e021f */
[----:B--2---:R-:W-:Y:S04]  /*2640*/  STS [R48.X4], R71 ;  /* 0x0000004730007388 */ /* 0x004fe80000004800 */
[----:B---3--:R-:W-:Y:S04]  /*2650*/  STS [R48.X4+0x80], R11 ;  /* 0x0000800b30007388 */ /* 0x008fe80000004800 */
[----:B----4-:R-:W-:Y:S04]  /*2660*/  STS [R48.X4+0x100], R9 ;  /* 0x0001000930007388 */ /* 0x010fe80000004800 */
[----:B-----5:R-:W-:Y:S01]  /*2670*/  STS [R48.X4+0x180], R29 ;  /* 0x0001801d30007388 */ /* 0x020fe20000004800 */
[----:B------:R-:W-:-:S06]  /*2680*/  NOP ;  /* 0x0000000000007918 */ /* 0x000fcc0000000000 */
[----:B------:R-:W0:Y:S04]  /*2690*/  LDS.128 R4, [R48.X16] ;  /* 0x0000000030047984 */ /* 0x000e28000000cc00 */
[----:B------:R-:W-:Y:S06]  /*26a0*/  BAR.SYNC.DEFER_BLOCKING 0x0 ;  /* 0x0000000000007b1d */ /* 0x000fec0000010000 */
[----:B------:R1:W-:Y:S01]  /*26b0*/  STS.128 [R48.X16], R16 ;  /* 0x0000001030007388 */ /* 0x0003e2000000cc00 */
[----:B------:R-:W-:-:S06]  /*26c0*/  NOP ;  /* 0x0000000000007918 */ /* 0x000fcc0000000000 */
[----:B------:R-:W-:Y:S04]  /*26d0*/  LDS R17, [R48.X4] ;  /* 0x0000000030117984 */ /* 0x000fe80000004800 */
[----:B------:R-:W-:Y:S01]  /*26e0*/  LDS R19, [R48.X4+0x80] ;  /* 0x0000800030137984 */ /* 0x000fe20000004800 */
[--C-:B0-----:R-:W-:Y:S02]  /*26f0*/  FADD.FTZ R5, R5, R34.reuse ;  /* 0x0000002205057221 */ /* 0x101fe40000010000 */
[--C-:B------:R-:W-:Y:S01]  /*2700*/  FADD.FTZ R4, R4, R34.reuse ;  /* 0x0000002204047221 */ /* 0x100fe20000010000 */
[----:B------:R-:W-:Y:S01]  /*2710*/  LDS R27, [R48.X4+0x100] ;  /* 0x00010000301b7984 */ /* 0x000fe20000004800 */
[--C-:B------:R-:W-:Y:S01]  /*2720*/  FADD.FTZ R10, R6, R34.reuse ;  /* 0x00000022060a7221 */ /* 0x100fe20000010000 */
[----:B------:R-:W-:Y:S01]  /*2730*/  FSETP.GTU.FTZ.AND P4, PT, R5, 20, PT ;  /* 0x41a000000500780b */ /* 0x000fe20003f9c000 */
[----:B------:R-:W-:Y:S01]  /*2740*/  FADD.FTZ R11, R7, R34 ;  /* 0x00000022070b7221 */ /* 0x000fe20000010000 */
[----:B------:R-:W-:Y:S01]  /*2750*/  LDS R29, [R48.X4+0x180] ;  /* 0x00018000301d7984 */ /* 0x000fe20000004800 */
[----:B------:R-:W-:-:S02]  /*2760*/  FSETP.GTU.FTZ.AND P3, PT, R4, 20, PT ;  /* 0x41a000000400780b */ /* 0x000fc40003f7c000 */
[----:B------:R-:W-:Y:S01]  /*2770*/  FSETP.GTU.FTZ.AND P2, PT, R10, 20, PT ;  /* 0x41a000000a00780b */ /* 0x000fe20003f5c000 */
[----:B------:R-:W-:Y:S04]  /*2780*/  @!P1 STS [0x200], R28 ;  /* 0x0002001cff009388 */ /* 0x000fe80000000800 */
[----:B------:R-:W-:Y:S01]  /*2790*/  BAR.SYNC.DEFER_BLOCKING 0x0 ;  /* 0x0000000000007b1d */ /* 0x000fe20000010000 */
[----:B------:R-:W-:Y:S02]  /*27a0*/  FSETP.GTU.FTZ.AND P0, PT, R11, 20, PT ;  /* 0x41a000000b00780b */ /* 0x000fe40003f1c000 */
[----:B------:R-:W-:-:S03]  /*27b0*/  @!P4 FMUL.FTZ R7, R5, -1.4426950216293334961 ;  /* 0xbfb8aa3b0507c820 */ /* 0x000fc60000410000 */
[----:B------:R-:W-:Y:S02]  /*27c0*/  @!P3 FMUL.FTZ R6, R4, -1.4426950216293334961 ;  /* 0xbfb8aa3b0406b820 */ /* 0x000fe40000410000 */
[----:B------:R-:W-:Y:S01]  /*27d0*/  IMAD.WIDE.U32 R4, R35, c[0x0][0x2d8], RZ ;  /* 0x0000b60023047a25 */ /* 0x000fe200078e00ff */
[----:B------:R-:W0:Y:S03]  /*27e0*/  @!P4 MUFU.EX2 R7, R7 ;  /* 0x000000070007c308 */ /* 0x000e260000000800 */
[----:B------:R-:W-:Y:S01]  /*27f0*/  @!P2 FMUL.FTZ R8, R10, -1.4426950216293334961 ;  /* 0xbfb8aa3b0a08a820 */ /* 0x000fe20000410000 */
[----:B------:R-:W-:Y:S01]  /*2800*/  IADD3 R5, R5, R67, RZ ;  /* 0x0000004305057210 */ /* 0x000fe20007ffe0ff */
[----:B------:R-:W-:-:S03]  /*2810*/  @!P0 FMUL.FTZ R10, R11, -1.4426950216293334961 ;  /* 0xbfb8aa3b0b0a8820 */ /* 0x000fc60000410000 */
[----:B------:R-:W2:Y:S01]  /*2820*/  @!P3 MUFU.EX2 R6, R6 ;  /* 0x000000060006b308 */ /* 0x000ea20000000800 */
[----:B------:R-:W-:-:S05]  /*2830*/  IMAD.WIDE.U32 R4, R0, c[0x0][0x2e0], R4 ;  /* 0x0000b80000047a25 */ /* 0x000fca00078e0004 */
[----:B-1----:R-:W-:Y:S01]  /*2840*/  IADD3 R18, P5, R65, R4, RZ ;  /* 0x0000000441127210 */ /* 0x002fe20007fbe0ff */
[----:B------:R-:W1:Y:S01]  /*2850*/  LDS R16, [0x200] ;  /* 0x00020000ff107984 */ /* 0x000e620000000800 */
[----:B------:R0:W3:Y:S02]  /*2860*/  @!P2 MUFU.EX2 R9, R8 ;  /* 0x000000080009a308 */ /* 0x0000e40000000800 */
[----:B------:R-:W-:-:S06]  /*2870*/  IADD3.X R5, R63, R31, R5, P5, !PT ;  /* 0x0000001f3f057210 */ /* 0x000fcc0002ffe405 */
[----:B------:R-:W4:Y:S01]  /*2880*/  @!P0 MUFU.EX2 R10, R10 ;  /* 0x0000000a000a8308 */ /* 0x000f220000000800 */
[----:B0-----:R-:W-:Y:S01]  /*2890*/  @!P4 FADD.FTZ R8, R7, 1 ;  /* 0x3f8000000708c421 */ /* 0x001fe20000010000 */
[----:B------:R-:W-:Y:S01]  /*28a0*/  IADD3 R7, P5, R62, c[0x0][0x330], RZ ;  /* 0x0000cc003e077a10 */ /* 0x000fe20007fbe0ff */
[----:B--2---:R-:W-:-:S03]  /*28b0*/  @!P3 FADD.FTZ R6, R6, 1 ;  /* 0x3f8000000606b421 */ /* 0x004fc60000010000 */
[----:B------:R-:W-:Y:S02]  /*28c0*/  IADD3.X R4, R64, c[0x0][0x334], RZ, P5, !PT ;  /* 0x0000cd0040047a10 */ /* 0x000fe40002ffe4ff */
[----:B------:R0:W2:Y:S01]  /*28d0*/  @!P3 MUFU.RCP R11, R6 ;  /* 0x00000006000bb308 */ /* 0x0000a20000001000 */
[----:B---3--:R-:W-:-:S07]  /*28e0*/  @!P2 FADD.FTZ R9, R9, 1 ;  /* 0x3f8000000909a421 */ /* 0x008fce0000010000 */
[----:B------:R-:W3:Y:S01]  /*28f0*/  @!P4 MUFU.RCP R8, R8 ;  /* 0x000000080008c308 */ /* 0x000ee20000001000 */
[----:B0-----:R-:W-:Y:S01]  /*2900*/  LEA R6, P5, R18, R7, 0x2 ;  /* 0x0000000712067211 */ /* 0x001fe200078a10ff */
[----:B----4-:R-:W-:-:S03]  /*2910*/  @!P0 FADD.FTZ R10, R10, 1 ;  /* 0x3f8000000a0a8421 */ /* 0x010fc60000010000 */
[----:B------:R-:W-:Y:S02]  /*2920*/  LEA.HI.X R7, R18, R4, R5, 0x2, P5 ;  /* 0x0000000412077211 */ /* 0x000fe400028f1405 */
[----:B------:R-:W-:Y:S01]  /*2930*/  IADD3 R4, P5, R55, R61, RZ ;  /* 0x0000003d37047210 */ /* 0x000fe20007fbe0ff */
[----:B------:R0:W4:Y:S01]  /*2940*/  @!P2 MUFU.RCP R31, R9 ;  /* 0x00000009001fa308 */ /* 0x0001220000001000 */
[----:B--2---:R-:W-:Y:S02]  /*2950*/  @!P3 FMUL.FTZ R12, R12, R11 ;  /* 0x0000000b0c0cb220 */ /* 0x004fe40000410000 */
[----:B------:R-:W-:Y:S02]  /*2960*/  LEA.HI.X.SX32 R5, R61, R58, 0x1, P5 ;  /* 0x0000003a3d057211 */ /* 0x000fe400028f0eff */
[----:B-1----:R-:W-:-:S03]  /*2970*/  ISETP.GE.AND P6, PT, R55, R16, PT ;  /* 0x000000103700720c */ /* 0x002fc60003fc6270 */
[----:B------:R0:W1:Y:S01]  /*2980*/  @!P0 MUFU.RCP R18, R10 ;  /* 0x0000000a00128308 */ /* 0x0000620000001000 */
[----:B---3--:R-:W-:Y:S01]  /*2990*/  @!P4 FMUL.FTZ R13, R13, R8 ;  /* 0x000000080d0dc220 */ /* 0x008fe20000410000 */
[-C--:B------:R-:W-:Y:S02]  /*29a0*/  ISETP.GE.AND P3, PT, R59, R16.reuse, PT ;  /* 0x000000103b00720c */ /* 0x080fe40003f66270 */
[-C--:B------:R-:W-:Y:S02]  /*29b0*/  ISETP.GE.AND P4, PT, R57, R16.reuse, PT ;  /* 0x000000103900720c */ /* 0x080fe40003f86270 */
[----:B------:R-:W-:-:S04]  /*29c0*/  ISETP.GE.AND P5, PT, R60, R16, PT ;  /* 0x000000103c00720c */ /* 0x000fc80003fa6270 */
[----:B------:R-:W-:Y:S05]  /*29d0*/  @P6 BRA `(.L_x_7963) ;  /* 0x0000009000006947 */ /* 0x000fea0003800000 */
[----:B0---4-:R-:W-:-:S04]  /*29e0*/  IMAD.WIDE.U32 R8, R35, c[0x0][0x2d8], R4 ;  /* 0x0000b60023087a25 */ /* 0x011fc800078e0004 */
        /* <DEDUP_REMOVED lines=8> */
.L_x_7963:
[----:B0---4-:R-:W-:Y:S05]  /*2a70*/  BSYNC B0 ;  /* 0x0000000000007941 */ /* 0x011fea0003800000 */
.L_x_7962:
[----:B------:R-:W-:Y:S01]  /*2a80*/  @!P3 STG.E [R6.64+0x80], R27 ;  /* 0x0000801b0600b986 */ /* 0x000fe2000c101906 */
[----:B------:R-:W-:Y:S01]  /*2a90*/  @!P2 FMUL.FTZ R14, R14, R31 ;  /* 0x0000001f0e0ea220 */ /* 0x000fe20000410000 */
[----:B------:R-:W-:Y:S01]  /*2aa0*/  BSSY B0, `(.L_x_7964) ;  /* 0x0000021000007945 */ /* 0x000fe20003800000 */
[----:B-1----:R-:W-:Y:S01]  /*2ab0*/  @!P0 FMUL.FTZ R15, R15, R18 ;  /* 0x000000120f0f8220 */ /* 0x002fe20000410000 */
[----:B------:R-:W-:Y:S01]  /*2ac0*/  @!P4 STG.E [R6.64], R19 ;  /* 0x000000130600c986 */ /* 0x000fe2000c101906 */
[----:B------:R-:W-:-:S03]  /*2ad0*/  IMAD R8, R36, c[0x0][0x2f8], RZ ;  /* 0x0000be0024087a24 */ /* 0x000fc600078e02ff */
[----:B------:R0:W-:Y:S01]  /*2ae0*/  @!P5 STG.E [R6.64+0x100], R29 ;  /* 0x0001001d0600d986 */ /* 0x0001e2000c101906 */
[----:B------:R-:W-:-:S03]  /*2af0*/  IMAD R9, R35, c[0x0][0x2fc], R8 ;  /* 0x0000bf0023097a24 */ /* 0x000fc600078e0208 */
[----:B------:R-:W-:Y:S01]  /*2b00*/  BAR.SYNC.DEFER_BLOCKING 0x0 ;  /* 0x0000000000007b1d */ /* 0x000fe20000010000 */
[----:B0-----:R-:W-:-:S05]  /*2b10*/  FADD.FTZ R6, R12, R39 ;  /* 0x000000270c067221 */ /* 0x001fca0000010000 */
        /* <DEDUP_REMOVED lines=25> */
.L_x_7965:
[----:B------:R-:W-:Y:S05]  /*2cb0*/  BSYNC B0 ;  /* 0x0000000000007941 */ /* 0x000fea0003800000 */
.L_x_7964:
[----:B------:R-:W-:Y:S01]  /*2cc0*/  MOV R4, R6 ;  /* 0x0000000600047202 */ /* 0x000fe20000000f00 */
[----:B------:R-:W-:Y:S01]  /*2cd0*/  IMAD R7, R33, c[0x0][0x300], RZ ;  /* 0x0000c00021077a24 */ /* 0x000fe200078e02ff */
        /* <DEDUP_REMOVED lines=8> */
[----:B------:R-:W-:Y:S02]  /*2d60*/  IADD3 R54, R54, -0x80, RZ ;  /* 0xffffff8036367810 */ /* 0x000fe40007ffe0ff */
        /* <DEDUP_REMOVED lines=17> */
.L_x_7947:
        /* <DEDUP_REMOVED lines=24> */
.L_x_7968:
[----:B0-----:R-:W-:Y:S05]  /*3000*/  BSYNC B0 ;  /* 0x0000000000007941 */ /* 0x001fea0003800000 */
.L_x_7967:
        /* <DEDUP_REMOVED lines=23> */
.L_x_7970:
[----:B------:R-:W1:Y:S02]  /*3180*/  S2R R19, SR_TID.X ;  /* 0x0000000000137919 */ /* 0x000e640000002100 */
.L_x_7971:
[----:B0-----:R-:W-:Y:S05]  /*3190*/  BSYNC B0 ;  /* 0x0000000000007941 */ /* 0x001fea0003800000 */
.L_x_7969:
[----:B-1----:R-:W-:-:S13]  /*31a0*/  ISETP.GE.AND P0, PT, R19, c[0x0][0x16c], PT ;  /* 0x00005b0013007a0c */ /* 0x002fda0003f06270 */
        /* <DEDUP_REMOVED lines=9> */
[C---:B------:R-:W-:Y:S02]  /*3240*/  IMAD R11, R0.reuse, c[0x0][0x19c], R11 ;  /* 0x00006700000b7a24 */ /* 0x040fe400078e020b */
[C---:B------:R-:W-:Y:S02]  /*3250*/  IMAD R27, R0.reuse, c[0x0][0x28c], R33 ;  /* 0x0000a300001b7a24 */ /* 0x040fe400078e0221 */
[----:B------:R-:W-:Y:S01]  /*3260*/  IMAD.WIDE.U32 R6, R0, c[0x0][0x288], RZ ;  /* 0x0000a20000067a25 */ /* 0x000fe200078e00ff */
[----:B------:R-:W-:-:S03]  /*3270*/  IADD3 R37, R17, R11, RZ ;  /* 0x0000000b11257210 */ /* 0x000fc60007ffe0ff */
[----:B------:R-:W-:Y:S01]  /*3280*/  IMAD.WIDE.U32 R4, R0, c[0x0][0x2a8], RZ ;  /* 0x0000aa0000047a25 */ /* 0x000fe200078e00ff */
[----:B------:R-:W-:-:S03]  /*3290*/  IADD3 R27, R7, R27, RZ ;  /* 0x0000001b071b7210 */ /* 0x000fc60007ffe0ff */
[----:B------:R-:W-:-:S04]  /*32a0*/  IMAD R9, R0, c[0x0][0x2ac], R9 ;  /* 0x0000ab0000097a24 */ /* 0x000fc800078e0209 */
[----:B------:R-:W-:Y:S02]  /*32b0*/  IMAD.IADD R29, R5, 0x1, R9 ;  /* 0x00000001051d7824 */ /* 0x000fe400078e0209 */
.L_x_7972:
        /* <DEDUP_REMOVED lines=22> */
[----:B------:R-:W-:Y:S02]  /*3420*/  IMAD.MOV.U32 R9, RZ, RZ, R29 ;  /* 0x000000ffff097224 */ /* 0x000fe400078e001d */
[C---:B------:R-:W-:Y:S02]  /*3430*/  IMAD R20, R18.reuse, c[0x0][0x2b0], RZ ;  /* 0x0000ac0012147a24 */ /* 0x040fe400078e02ff */
[----:B------:R-:W-:Y:S01]  /*3440*/  IMAD R22, R18, c[0x0][0x1a0], RZ ;  /* 0x0000680012167a24 */ /* 0x000fe200078e02ff */
[----:B0-----:R-:W-:Y:S01]  /*3450*/  MOV R10, R16 ;  /* 0x00000010000a7202 */ /* 0x001fe20000000f00 */
[----:B------:R-:W-:Y:S01]  /*3460*/  IMAD.WIDE.U32 R8, R19, c[0x0][0x2b0], R8 ;  /* 0x0000ac0013087a25 */ /* 0x000fe200078e0008 */
[----:B------:R-:W-:-:S03]  /*3470*/  MOV R11, R37 ;  /* 0x00000025000b7202 */ /* 0x000fc60000000f00 */
[C---:B------:R-:W-:Y:S02]  /*3480*/  IMAD R33, R19.reuse, c[0x0][0x2b4], R20 ;  /* 0x0000ad0013217a24 */ /* 0x040fe400078e0214 */
[----:B------:R-:W-:Y:S01]  /*3490*/  IMAD.WIDE.U32 R12, R19, c[0x0][0x1a0], R10 ;  /* 0x00006800130c7a25 */ /* 0x000fe200078e000a */
[----:B------:R-:W-:Y:S02]  /*34a0*/  LEA R10, P0, R8, c[0x0][0x318], 0x2 ;  /* 0x0000c600080a7a11 */ /* 0x000fe400078010ff */
        /* <DEDUP_REMOVED lines=23> */
.L_x_7973:
        /* <DEDUP_REMOVED lines=14> */
.L_x_9138:


//--------------------- .text._Z25selective_scan_bwd_kernelI32Selective_Scan_bwd_kernel_traitsILi32ELi4ELb0ELb0ELb0ELb1ELb1EffEEv12SSMParamsBwd --------------------------
	.section	.text._Z25selective_scan_bwd_kernelI32Selective_Scan_bwd_kernel_traitsILi32ELi4ELb0ELb0ELb0ELb1ELb1EffEEv12SSMParamsBwd,"ax",@progbits
	.sectioninfo	@"SHI_REGISTERS=110"
	.align	128
        .global         _Z25selective_scan_bwd_kernelI32Selective_Scan_bwd_kernel_traitsILi32ELi4ELb0ELb0ELb0ELb1ELb1EffEEv12SSMParamsBwd
        .type           _Z25selective_scan_bwd_kernelI32Selective_Scan_bwd_kernel_traitsILi32ELi4ELb0ELb0ELb0ELb1ELb1EffEEv12SSMParamsBwd,@function
        .size           _Z25selective_scan_bwd_kernelI32Selective_Scan_bwd_kernel_traitsILi32ELi4ELb0ELb0ELb0ELb1ELb1EffEEv12SSMParamsBwd,(.L_x_9139 - _Z25selective_scan_bwd_kernelI32Selective_Scan_bwd_kernel_traitsILi32ELi4ELb0ELb0ELb0ELb1ELb1EffEEv12SSMParamsBwd)
        .other          _Z25selective_scan_bwd_kernelI32Selective_Scan_bwd_kernel_traitsILi32ELi4ELb0ELb0ELb0ELb1ELb1EffEEv12SSMParamsBwd,@"STO_CUDA_ENTRY STV_DEFAULT"
_Z25selective_scan_bwd_kernelI32Selective_Scan_bwd_kernel_traitsILi32ELi4ELb0ELb0ELb0ELb1ELb1EffEEv12SSMParamsBwd:
.text._Z25selective_scan_bwd_kernelI32Selective_Scan_bwd_kernel_traitsILi32ELi4ELb0ELb0ELb0ELb1ELb1EffEEv12SSMParamsBwd:
        /* <DEDUP_REMOVED lines=8> */
[----:B------:R-:W-:Y:S01]  /*0080*/  ISETP.NE.AND.EX P1, PT, RZ, c[0x0][0x254], PT, P1 ;  /* 0x00009500ff007a0c */ /* 0x000fe20003f25310 */
[----:B------:R-:W-:Y:S01]  /*0090*/  CS2R R58, SRZ ;  /* 0x00000000003a7805 */ /* 0x000fe2000001ff00 */
[----:B0-----:R-:W-:Y:S01]  /*00a0*/  SHF.R.S32.HI R56, RZ, 0x1f, R61 ;  /* 0x0000001fff387819 */ /* 0x001fe2000001143d */
[----:B------:R-:W-:Y:S01]  /*00b0*/  IMAD.WIDE.U32 R2, R61, c[0x0][0x1d0], RZ ;  /* 0x000074003d027a25 */ /* 0x000fe200078e00ff */
[----:B-1----:R-:W-:-:S03]  /*00c0*/  SHF.R.S32.HI R62, RZ, 0x1f, R63 ;  /* 0x0000001fff3e7819 */ /* 0x002fc6000001143f */
[----:B------:R-:W-:-:S04]  /*00d0*/  IMAD R0, R56, c[0x0][0x1d0], RZ ;  /* 0x0000740038007a24 */ /* 0x000fc800078e02ff */
[----:B------:R-:W-:Y:S02]  /*00e0*/  @P0 LEA R4, P2, R63, c[0x0][0x238], 0x2 ;  /* 0x00008e003f040a11 */ /* 0x000fe400078410ff */
[----:B------:R-:W-:Y:S01]  /*00f0*/  MOV R10, c[0x0][0x174] ;  /* 0x00005d00000a7a02 */ /* 0x000fe20000000f00 */
[----:B------:R-:W-:Y:S01]  /*0100*/  IMAD R9, R61, c[0x0][0x1d4], R0 ;  /* 0x000075003d097a24 */ /* 0x000fe200078e0200 */
[C---:B------:R-:W-:Y:S01]  /*0110*/  @P0 LEA.HI.X R5, R63.reuse, c[0x0][0x23c], R62, 0x2, P2 ;  /* 0x00008f003f050a11 */ /* 0x040fe200010f143e */
[----:B------:R-:W-:Y:S01]  /*0120*/  IMAD R0, R56, c[0x0][0x1e0], RZ ;  /* 0x0000780038007a24 */ /* 0x000fe200078e02ff */
[----:B------:R-:W-:Y:S02]  /*0130*/  @P1 LEA R6, P3, R63, c[0x0][0x250], 0x2 ;  /* 0x000094003f061a11 */ /* 0x000fe400078610ff */
[----:B------:R-:W-:Y:S01]  /*0140*/  IADD3 R3, R3, R9, RZ ;  /* 0x0000000903037210 */ /* 0x000fe20007ffe0ff */
[----:B------:R0:W5:Y:S01]  /*0150*/  @P0 LDG.E R60, [R4.64] ;  /* 0x00000006043c0981 */ /* 0x000162000c1e1900 */
[----:B------:R-:W-:Y:S01]  /*0160*/  IMAD R13, R61, c[0x0][0x1e4], R0 ;  /* 0x000079003d0d7a24 */ /* 0x000fe200078e0200 */
[----:B------:R-:W-:Y:S01]  /*0170*/  LEA R9, R10, 0xffffff80, 0x7 ;  /* 0xffffff800a097811 */ /* 0x000fe200078e38ff */
[----:B------:R-:W-:Y:S01]  /*0180*/  IMAD R0, R62, c[0x0][0x1d8], RZ ;  /* 0x000076003e007a24 */ /* 0x000fe200078e02ff */
[C---:B------:R-:W-:Y:S01]  /*0190*/  @P1 LEA.HI.X R7, R63.reuse, c[0x0][0x254], R62, 0x2, P3 ;  /* 0x000095003f071a11 */ /* 0x040fe200018f143e */
[----:B------:R-:W-:-:S04]  /*01a0*/  IMAD.WIDE.U32 R2, R63, c[0x0][0x1d8], R2 ;  /* 0x000076003f027a25 */ /* 0x000fc800078e0002 */
[----:B0-----:R-:W-:Y:S01]  /*01b0*/  IMAD.WIDE.U32 R4, R61, c[0x0][0x1e0], RZ ;  /* 0x000078003d047a25 */ /* 0x001fe200078e00ff */
[----:B------:R-:W-:Y:S01]  /*01c0*/  SHF.R.S32.HI R11, RZ, 0x1f, R9 ;  /* 0x0000001fff0b7819 */ /* 0x000fe20000011409 */
[----:B------:R0:W5:Y:S01]  /*01d0*/  @P1 LDG.E R58, [R6.64] ;  /* 0x00000006063a1981 */ /* 0x000162000c1e1900 */
[----:B------:R-:W-:Y:S01]  /*01e0*/  IADD3 R48, P0, R9, R2, RZ ;  /* 0x0000000209307210 */ /* 0x000fe20007f1e0ff */
[----:B------:R-:W-:Y:S01]  /*01f0*/  IMAD R0, R63, c[0x0][0x1dc], R0 ;  /* 0x000077003f007a24 */ /* 0x000fe200078e0200 */
[----:B------:R-:W-:Y:S01]  /*0200*/  IADD3 R5, R5, R13, RZ ;  /* 0x0000000d05057210 */ /* 0x000fe20007ffe0ff */
[----:B------:R-:W-:-:S03]  /*0210*/  IMAD R8, R56, c[0x0][0x278], RZ ;  /* 0x00009e0038087a24 */ /* 0x000fc600078e02ff */
[----:B------:R-:W-:Y:S01]  /*0220*/  IADD3.X R13, R11, R3, R0, P0, !PT ;  /* 0x000000030b0d7210 */ /* 0x000fe200007fe400 */
[C---:B------:R-:W-:Y:S02]  /*0230*/  IMAD R15, R61.reuse, c[0x0][0x27c], R8 ;  /* 0x00009f003d0f7a24 */ /* 0x040fe400078e0208 */
[----:B0-----:R-:W-:Y:S01]  /*0240*/  IMAD.WIDE.U32 R6, R61, c[0x0][0x278], RZ ;  /* 0x00009e003d067a25 */ /* 0x001fe200078e00ff */
[----:B------:R-:W-:-:S03]  /*0250*/  ISETP.NE.U32.AND P0, PT, RZ, c[0x0][0x260], PT ;  /* 0x00009800ff007a0c */ /* 0x000fc60003f05070 */
[----:B------:R-:W-:Y:S02]  /*0260*/  IMAD R0, R62, c[0x0][0x1e8], RZ ;  /* 0x00007a003e007a24 */ /* 0x000fe400078e02ff */
[----:B------:R-:W-:Y:S01]  /*0270*/  IMAD.WIDE.U32 R2, R63, c[0x0][0x1e8], R4 ;  /* 0x00007a003f027a25 */ /* 0x000fe200078e0004 */
[----:B------:R-:W-:Y:S02]  /*0280*/  IADD3 R7, R7, R15, RZ ;  /* 0x0000000f07077210 */ /* 0x000fe40007ffe0ff */
[----:B------:R-:W-:Y:S01]  /*0290*/  LEA R49, P1, R48, c[0x0][0x240], 0x2 ;  /* 0x0000900030317a11 */ /* 0x000fe200078210ff */
[----:B------:R-:W-:Y:S01]  /*02a0*/  IMAD R0, R63, c[0x0][0x1ec], R0 ;  /* 0x00007b003f007a24 */ /* 0x000fe200078e0200 */
[----:B------:R-:W-:Y:S02]  /*02b0*/  IADD3 R44, P2, R9, R2, RZ ;  /* 0x00000002092c7210 */ /* 0x000fe40007f5e0ff */
[----:B------:R-:W-:Y:S01]  /*02c0*/  ISETP.NE.AND.EX P0, PT, RZ, c[0x0][0x264], PT, P0 ;  /* 0x00009900ff007a0c */ /* 0x000fe20003f05300 */
[----:B------:R-:W-:Y:S01]  /*02d0*/  IMAD R8, R62, c[0x0][0x280], RZ ;  /* 0x0000a0003e087a24 */ /* 0x000fe200078e02ff */
[----:B------:R-:W-:Y:S01]  /*02e0*/  IADD3.X R3, R11, R3, R0, P2, !PT ;  /* 0x000000030b037210 */ /* 0x000fe200017fe400 */
[----:B------:R-:W-:Y:S01]  /*02f0*/  IMAD.WIDE.U32 R4, R63, c[0x0][0x280], R6 ;  /* 0x0000a0003f047a25 */ /* 0x000fe200078e0006 */
[----:B------:R-:W-:-:S02]  /*0300*/  LEA.HI.X R48, R48, c[0x0][0x244], R13, 0x2, P1 ;  /* 0x0000910030307a11 */ /* 0x000fc400008f140d */
[----:B------:R-:W-:Y:S02]  /*0310*/  ISETP.NE.U32.AND P1, PT, RZ, c[0x0][0x328], PT ;  /* 0x0000ca00ff007a0c */ /* 0x000fe40003f25070 */
[----:B------:R-:W-:Y:S01]  /*0320*/  ISETP.NE.U32.AND P2, PT, RZ, c[0x0][0x348], PT ;  /* 0x0000d200ff007a0c */ /* 0x000fe20003f45070 */
[----:B------:R-:W-:Y:S01]  /*0330*/  IMAD R8, R63, c[0x0][0x284], R8 ;  /* 0x0000a1003f087a24 */ /* 0x000fe200078e0208 */
[----:B------:R-:W-:Y:S02]  /*0340*/  IADD3 R9, P4, R9, R4, RZ ;  /* 0x0000000409097210 */ /* 0x000fe40007f9e0ff */
[----:B------:R-:W-:Y:S02]  /*0350*/  ISETP.NE.AND.EX P1, PT, RZ, c[0x0][0x32c], PT, P1 ;  /* 0x0000cb00ff007a0c */ /* 0x000fe40003f25310 */
[----:B------:R-:W-:Y:S02]  /*0360*/  ISETP.NE.AND.EX P2, PT, RZ, c[0x0][0x34c], PT, P2 ;  /* 0x0000d300ff007a0c */ /* 0x000fe40003f45320 */
[----:B------:R-:W-:Y:S01]  /*0370*/  ISETP.GE.AND P3, PT, R10, 0x1, PT ;  /* 0x000000010a00780c */ /* 0x000fe20003f66270 */
[----:B------:R-:W-:Y:S01]  /*0380*/  @P0 IMAD R0, R61, c[0x0][0x164], R63 ;  /* 0x000059003d000a24 */ /* 0x000fe200078e023f */
[----:B------:R-:W-:-:S02]  /*0390*/  IADD3.X R4, R11, R5, R8, P4, !PT ;  /* 0x000000050b047210 */ /* 0x000fc400027fe408 */
[C---:B------:R-:W-:Y:S02]  /*03a0*/  LEA R45, P5, R9.reuse, c[0x0][0x308], 0x2 ;  /* 0x0000c200092d7a11 */ /* 0x040fe400078a10ff */
[----:B------:R-:W-:Y:S01]  /*03b0*/  LEA R47, P4, R44, c[0x0][0x248], 0x2 ;  /* 0x000092002c2f7a11 */ /* 0x000fe200078810ff */
[----:B------:R-:W-:Y:S01]  /*03c0*/  @P0 IMAD R0, R0, c[0x0][0x174], RZ ;  /* 0x00005d0000000a24 */ /* 0x000fe200078e02ff */
[----:B------:R-:W-:Y:S01]  /*03d0*/  LEA.HI.X R43, R9, c[0x0][0x30c], R4, 0x2, P5 ;  /* 0x0000c300092b7a11 */ /* 0x000fe200028f1404 */
[----:B------:R-:W-:Y:S01]  /*03e0*/  IMAD R4, R62, c[0x0][0x1b8], RZ ;  /* 0x00006e003e047a24 */ /* 0x000fe200078e02ff */
[----:B------:R-:W-:Y:S01]  /*03f0*/  LEA.HI.X R44, R44, c[0x0][0x24c], R3, 0x2, P4 ;  /* 0x000093002c2c7a11 */ /* 0x000fe200020f1403 */
[----:B------:R-:W-:Y:S01]  /*0400*/  CS2R R24, SRZ ;  /* 0x0000000000187805 */ /* 0x000fe2000001ff00 */
[----:B------:R-:W-:Y:S01]  /*0410*/  CS2R R2, SRZ ;  /* 0x0000000000027805 */ /* 0x000fe2000001ff00 */
[----:B------:R-:W-:Y:S01]  /*0420*/  @P0 MOV R27, 0x8 ;  /* 0x00000008001b0802 */ /* 0x000fe20000000f00 */
[----:B------:R-:W-:Y:S01]  /*0430*/  @P0 IMAD R0, R0, c[0x0][0x16c], RZ ;  /* 0x00005b0000000a24 */ /* 0x000fe200078e02ff */
[C---:B------:R-:W-:Y:S01]  /*0440*/  @P1 LEA R24, P4, R63.reuse, c[0x0][0x328], 0x2 ;  /* 0x0000ca003f181a11 */ /* 0x040fe200078810ff */
[C---:B------:R-:W-:Y:S01]  /*0450*/  IMAD.WIDE.U32 R28, R63.reuse, c[0x0][0x1b8], RZ ;  /* 0x00006e003f1c7a25 */ /* 0x040fe200078e00ff */
[----:B------:R-:W-:Y:S01]  /*0460*/  @P2 LEA R2, P5, R63, c[0x0][0x348], 0x2 ;  /* 0x0000d2003f022a11 */ /* 0x000fe200078a10ff */
[----:B------:R-:W-:-:S02]  /*0470*/  HFMA2.MMA R57, -RZ, RZ, 0, 0 ;  /* 0x00000000ff397435 */ /* 0x000fc400000001ff */
[C---:B------:R-:W-:Y:S01]  /*0480*/  IMAD R55, R63.reuse, c[0x0][0x1bc], R4 ;  /* 0x00006f003f377a24 */ /* 0x040fe200078e0204 */
[C-C-:B------:R-:W-:Y:S01]  /*0490*/  @P1 LEA.HI.X R25, R63.reuse, c[0x0][0x32c], R62.reuse, 0x2, P4 ;  /* 0x0000cb003f191a11 */ /* 0x140fe200020f143e */
[----:B------:R-:W-:Y:S01]  /*04a0*/  @P0 IMAD.WIDE R26, R0, R27, c[0x0][0x260] ;  /* 0x00009800001a0625 */ /* 0x000fe200078e021b */
[----:B------:R-:W-:Y:S01]  /*04b0*/  @P2 LEA.HI.X R3, R63, c[0x0][0x34c], R62, 0x2, P5 ;  /* 0x0000d3003f032a11 */ /* 0x000fe200028f143e */
[----:B------:R-:W-:Y:S02]  /*04c0*/  @!P0 CS2R R26, SRZ ;  /* 0x00000000001a8805 */ /* 0x000fe4000001ff00 */
[----:B------:R-:W-:Y:S01]  /*04d0*/  IMAD.IADD R55, R29, 0x1, R55 ;  /* 0x000000011d377824 */ /* 0x000fe200078e0237 */
[----:B------:R-:W-:Y:S05]  /*04e0*/  @!P3 BRA `(.L_x_7974) ;  /* 0x000037100000b947 */ /* 0x000fea0003800000 */
[----:B------:R-:W0:Y:S01]  /*04f0*/  S2R R54, SR_TID.X ;  /* 0x0000000000367919 */ /* 0x000e220000002100 */
[C---:B------:R-:W-:Y:S01]  /*0500*/  IMAD R0, R62.reuse, c[0x0][0x198], RZ ;  /* 0x000066003e007a24 */ /* 0x040fe200078e02ff */
[----:B------:R-:W-:Y:S01]  /*0510*/  MOV R42, c[0x0][0x174] ;  /* 0x00005d00002a7a02 */ /* 0x000fe20000000f00 */
[----:B------:R-:W-:Y:S01]  /*0520*/  IMAD R6, R62, c[0x0][0x180], RZ ;  /* 0x000060003e067a24 */ /* 0x000fe200078e02ff */
[----:B------:R-:W1:Y:S01]  /*0530*/  S2R R46, SR_LANEID ;  /* 0x00000000002e7919 */ /* 0x000e620000000000 */
[----:B------:R-:W-:Y:S01]  /*0540*/  IMAD.WIDE.U32 R4, R63, c[0x0][0x198], RZ ;  /* 0x000066003f047a25 */ /* 0x000fe200078e00ff */
[----:B------:R-:W-:-:S02]  /*0550*/  MOV R57, RZ ;  /* 0x000000ff00397202 */ /* 0x000fc40000000f00 */
[----:B------:R-:W-:Y:S01]  /*0560*/  MOV R40, RZ ;  /* 0x000000ff00287202 */ /* 0x000fe20000000f00 */
[C---:B------:R-:W-:Y:S01]  /*0570*/  IMAD R7, R63.reuse, c[0x0][0x19c], R0 ;  /* 0x000067003f077a24 */ /* 0x040fe200078e0200 */
[----:B------:R-:W-:Y:S01]  /*0580*/  LEA R53, P0, R4, c[0x0][0x228], 0x2 ;  /* 0x00008a0004357a11 */ /* 0x000fe200078010ff */
[----:B------:R-:W-:Y:S01]  /*0590*/  IMAD.WIDE.U32 R50, R63, c[0x0][0x180], RZ ;  /* 0x000060003f327a25 */ /* 0x000fe200078e00ff */
[----:B------:R-:W-:Y:S02]  /*05a0*/  MOV R59, RZ ;  /* 0x000000ff003b7202 */ /* 0x000fe40000000f00 */
[----:B------:R-:W-:Y:S01]  /*05b0*/  IADD3 R7, R5, R7, RZ ;  /* 0x0000000705077210 */ /* 0x000fe20007ffe0ff */
[----:B------:R-:W-:Y:S01]  /*05c0*/  IMAD R9, R63, c[0x0][0x184], R6 ;  /* 0x000061003f097a24 */ /* 0x000fe200078e0206 */
[----:B------:R-:W-:-:S04]  /*05d0*/  LEA R52, P1, R50, c[0x0][0x220], 0x2 ;  /* 0x0000880032347a11 */ /* 0x000fc800078210ff */
[----:B------:R-:W-:Y:S02]  /*05e0*/  IADD3 R5, R51, R9, RZ ;  /* 0x0000000933057210 */ /* 0x000fe40007ffe0ff */
[----:B------:R-:W-:Y:S02]  /*05f0*/  LEA.HI.X R51, R4, c[0x0][0x22c], R7, 0x2, P0 ;  /* 0x00008b0004337a11 */ /* 0x000fe400000f1407 */
[----:B0-----:R-:W-:Y:S02]  /*0600*/  SHF.L.U32 R0, R54, 0x2, RZ ;  /* 0x0000000236007819 */ /* 0x001fe400000006ff */
[----:B------:R-:W-:Y:S02]  /*0610*/  LEA R41, P0, R28, c[0x0][0x230], 0x2 ;  /* 0x00008c001c297a11 */ /* 0x000fe400078010ff */
[----:B------:R-:W-:Y:S02]  /*0620*/  LOP3.LUT R39, R0, 0xffffff80, RZ, 0xc0, !PT ;  /* 0xffffff8000277812 */ /* 0x000fe400078ec0ff */
[----:B------:R-:W-:-:S02]  /*0630*/  LEA.HI.X R50, R50, c[0x0][0x224], R5, 0x2, P1 ;  /* 0x0000890032327a11 */ /* 0x000fc400008f1405 */
[----:B------:R-:W-:Y:S02]  /*0640*/  LOP3.LUT R39, R39, 0x1f, R54, 0xf8, !PT ;  /* 0x0000001f27277812 */ /* 0x000fe400078ef836 */
[----:B------:R-:W-:Y:S02]  /*0650*/  LOP3.LUT R78, R54, 0x1f, RZ, 0xc0, !PT ;  /* 0x0000001f364e7812 */ /* 0x000fe400078ec0ff */
[----:B------:R-:W-:Y:S02]  /*0660*/  LEA.HI.X R38, R28, c[0x0][0x234], R55, 0x2, P0 ;  /* 0x00008d001c267a11 */ /* 0x000fe400000f1437 */
[----:B------:R-:W-:Y:S02]  /*0670*/  SHF.R.S32.HI R37, RZ, 0x1f, R39 ;  /* 0x0000001fff257819 */ /* 0x000fe40000011427 */
[C---:B------:R-:W-:Y:S02]  /*0680*/  LOP3.LUT R36, R39.reuse, 0x20, RZ, 0xfc, !PT ;  /* 0x0000002027247812 */ /* 0x040fe400078efcff */
[----:B------:R-:W-:-:S02]  /*0690*/  LOP3.LUT R35, R39, 0x40, RZ, 0xfc, !PT ;  /* 0x0000004027237812 */ /* 0x000fc400078efcff */
[----:B-1----:R-:W-:Y:S02]  /*06a0*/  LOP3.LUT R34, R39, 0x60, RZ, 0xfc, !PT ;  /* 0x0000006027227812 */ /* 0x002fe400078efcff */
.L_x_7998:
[----:B------:R-:W-:Y:S01]  /*06b0*/  BAR.SYNC.DEFER_BLOCKING 0x0 ;  /* 0x0000000000007b1d */ /* 0x000fe20000010000 */
[----:B------:R-:W-:Y:S01]  /*06c0*/  LEA R32, R42, 0xffffff80, 0x7 ;  /* 0xffffff802a207811 */ /* 0x000fe200078e38ff */
[----:B------:R-:W-:Y:S01]  /*06d0*/  HFMA2.MMA R11, -RZ, RZ, 0, 0 ;  /* 0x00000000ff0b7435 */ /* 0x000fe200000001ff */
[C---:B------:R-:W-:Y:S01]  /*06e0*/  SHF.L.U32 R0, R39.reuse, 0x2, RZ ;  /* 0x0000000227007819 */ /* 0x040fe200000006ff */
[----:B------:R-:W-:Y:S01]  /*06f0*/  HFMA2.MMA R15, -RZ, RZ, 0, 0 ;  /* 0x00000000ff0f7435 */ /* 0x000fe200000001ff */
[----:B------:R-:W-:Y:S02]  /*0700*/  IADD3 R79, -R32, c[0x0][0x168], RZ ;  /* 0x00005a00204f7a10 */ /* 0x000fe40007ffe1ff */
[C---:B-1----:R-:W-:Y:S02]  /*0710*/  SHF.L.U64.HI R65, R39.reuse, 0x2, R37 ;  /* 0x0000000227417819 */ /* 0x042fe40000010225 */
[-C--:B------:R-:W-:Y:S02]  /*0720*/  ISETP.GE.AND P0, PT, R39, R79.reuse, PT ;  /* 0x0000004f2700720c */ /* 0x080fe40003f06270 */
[----:B------:R-:W-:-:S02]  /*0730*/  ISETP.GE.AND P1, PT, R36, R79, PT ;  /* 0x0000004f2400720c */ /* 0x000fc40003f26270 */
[-C--:B------:R-:W-:Y:S02]  /*0740*/  ISETP.GE.AND P2, PT, R35, R79.reuse, PT ;  /* 0x0000004f2300720c */ /* 0x080fe40003f46270 */
[----:B------:R-:W-:Y:S02]  /*0750*/  ISETP.GE.AND P3, PT, R34, R79, PT ;  /* 0x0000004f2200720c */ /* 0x000fe40003f66270 */
[----:B------:R-:W-:Y:S02]  /*0760*/  IADD3 R4, P4, R49, R0, RZ ;  /* 0x0000000031047210 */ /* 0x000fe40007f9e0ff */
[----:B------:R-:W-:Y:S02]  /*0770*/  MOV R7, RZ ;  /* 0x000000ff00077202 */ /* 0x000fe40000000f00 */
[----:B0-----:R-:W-:Y:S01]  /*0780*/  MOV R9, RZ ;  /* 0x000000ff00097202 */ /* 0x001fe20000000f00 */
[----:B------:R-:W-:-:S05]  /*0790*/  IMAD.X R5, R48, 0x1, R65, P4 ;  /* 0x0000000130057824 */ /* 0x000fca00020e0641 */
        /* <DEDUP_REMOVED lines=12> */
[----:B------:R-:W-:Y:S01]  /*0860*/  MOV R17, RZ ;  /* 0x000000ff00117202 */ /* 0x000fe20000000f00 */
[----:B------:R-:W-:Y:S01]  /*0870*/  IMAD.X R31, R44, 0x1, R65, P0 ;  /* 0x000000012c1f7824 */ /* 0x000fe200000e0641 */
        /* <DEDUP_REMOVED lines=14> */
[----:B------:R-:W-:-:S02]  /*0960*/  MOV R23, RZ ;  /* 0x000000ff00177202 */ /* 0x000fc40000000f00 */
[----:B------:R-:W-:Y:S02]  /*0970*/  MOV R69, RZ ;  /* 0x000000ff00457202 */ /* 0x000fe40000000f00 */
[----:B------:R-:W-:Y:S01]  /*0980*/  IADD3.X R21, R43, R65, RZ, P0, !PT ;  /* 0x000000412b157210 */ /* 0x000fe200007fe4ff */
[----:B--2---:R-:W-:Y:S04]  /*0990*/  STS [R46.X4], R13 ;  /* 0x0000000d2e007388 */ /* 0x004fe80000004800 */
[----:B---3--:R-:W-:Y:S04]  /*09a0*/  STS [R46.X4+0x80], R19 ;  /* 0x000080132e007388 */ /* 0x008fe80000004800 */
[----:B----4-:R-:W-:Y:S04]  /*09b0*/  STS [R46.X4+0x100], R17 ;  /* 0x000100112e007388 */ /* 0x010fe80000004800 */
[----:B------:R0:W-:Y:S01]  /*09c0*/  STS [R46.X4+0x180], R33 ;  /* 0x000180212e007388 */ /* 0x0001e20000004800 */
[----:B------:R-:W-:-:S06]  /*09d0*/  NOP ;  /* 0x0000000000007918 */ /* 0x000fcc0000000000 */
[----:B------:R-:W1:Y:S04]  /*09e0*/  LDS.128 R12, [R46.X16] ;  /* 0x000000002e0c7984 */ /* 0x000e68000000cc00 */
[----:B------:R-:W-:Y:S06]  /*09f0*/  BAR.SYNC.DEFER_BLOCKING 0x0 ;  /* 0x0000000000007b1d */ /* 0x000fec0000010000 */
[----:B------:R2:W3:Y:S04]  /*0a00*/  @!P1 LDG.E R23, [R20.64] ;  /* 0x0000000614179981 */ /* 0x0004e8000c1e1900 */
[----:B------:R2:W4:Y:S04]  /*0a10*/  @!P3 LDG.E R67, [R20.64+0x100] ;  /* 0x000100061443b981 */ /* 0x000528000c1e1900 */
[----:B------:R2:W4:Y:S04]  /*0a20*/  @!P2 LDG.E R69, [R20.64+0x80] ;  /* 0x000080061445a981 */ /* 0x000528000c1e1900 */
[----:B------:R2:W4:Y:S01]  /*0a30*/  @!P4 LDG.E R71, [R20.64+0x180] ;  /* 0x000180061447c981 */ /* 0x000522000c1e1900 */
[-C--:B------:R-:W-:Y:S01]  /*0a40*/  ISETP.GE.AND P2, PT, R39, R79.reuse, PT ;  /* 0x0000004f2700720c */ /* 0x080fe20003f46270 */
[----:B------:R-:W-:Y:S01]  /*0a50*/  IMAD R10, R56, c[0x0][0x1f0], RZ ;  /* 0x00007c00380a7a24 */ /* 0x000fe200078e02ff */
[----:B0-----:R-:W-:Y:S01]  /*0a60*/  SHF.R.S32.HI R33, RZ, 0x1f, R32 ;  /* 0x0000001fff217819 */ /* 0x001fe20000011420 */
[----:B------:R-:W-:Y:S01]  /*0a70*/  IMAD.WIDE.U32 R8, R61, c[0x0][0x1f0], RZ ;  /* 0x00007c003d087a25 */ /* 0x000fe200078e00ff */
[----:B------:R-:W-:Y:S01]  /*0a80*/  IADD3 R76, P0, R39, -0x60, RZ ;  /* 0xffffffa0274c7810 */ /* 0x000fe20007f1e0ff */
[----:B------:R-:W-:Y:S01]  /*0a90*/  BSSY B0, `(.L_x_7975) ;  /* 0x0000049000007945 */ /* 0x000fe20003800000 */
[----:B------:R-:W-:Y:S01]  /*0aa0*/  ISETP.GE.AND P4, PT, R35, R79, PT ;  /* 0x0000004f2300720c */ /* 0x000fe20003f86270 */
[----:B------:R-:W-:Y:S01]  /*0ab0*/  IMAD R17, R61, c[0x0][0x1f4], R10 ;  /* 0x00007d003d117a24 */ /* 0x000fe200078e020a */
[----:B------:R-:W-:Y:S01]  /*0ac0*/  MOV R18, R8 ;  /* 0x0000000800127202 */ /* 0x000fe20000000f00 */
[----:B--2---:R-:W-:Y:S01]  /*0ad0*/  IMAD R20, R62, c[0x0][0x1f8], RZ ;  /* 0x00007e003e147a24 */ /* 0x004fe200078e02ff */
[----:B------:R-:W-:Y:S01]  /*0ae0*/  IADD3.X R77, R37, -0x1, RZ, P0, !PT ;  /* 0xffffffff254d7810 */ /* 0x000fe200007fe4ff */
[----:B-1---5:R-:W-:Y:S01]  /*0af0*/  FADD.FTZ R68, R13, R58 ;  /* 0x0000003a0d447221 */ /* 0x022fe20000010000 */
[----:B------:R-:W-:Y:S01]  /*0b00*/  IADD3 R19, R9, R17, RZ ;  /* 0x0000001109137210 */ /* 0x000fe20007ffe0ff */
[----:B------:R-:W-:Y:S01]  /*0b10*/  @!P2 IMAD.WIDE.U32 R10, R61, c[0x0][0x1f0], R32 ;  /* 0x00007c003d0aaa25 */ /* 0x000fe200078e0020 */
[----:B------:R-:W-:-:S02]  /*0b20*/  MOV R9, c[0x0][0x174] ;  /* 0x00005d0000097a02 */ /* 0x000fc40000000f00 */
[----:B------:R-:W-:Y:S01]  /*0b30*/  ISETP.GE.AND P5, PT, R34, R79, PT ;  /* 0x0000004f2200720c */ /* 0x000fe20003fa6270 */
[----:B------:R-:W-:Y:S01]  /*0b40*/  @!P2 IMAD.MOV.U32 R16, RZ, RZ, R10 ;  /* 0x000000ffff10a224 */ /* 0x000fe200078e000a */
[----:B------:R-:W-:Y:S01]  /*0b50*/  @!P2 IADD3 R17, R17, R11, RZ ;  /* 0x0000000b1111a210 */ /* 0x000fe20007ffe0ff */
[----:B------:R-:W-:Y:S01]  /*0b60*/  IMAD.WIDE.U32 R18, R63, c[0x0][0x1f8], R18 ;  /* 0x00007e003f127a25 */ /* 0x000fe200078e0012 */
[----:B------:R-:W-:-:S03]  /*0b70*/  LEA R64, R9, R40, 0x7 ;  /* 0x0000002809407211 */ /* 0x000fc600078e38ff */
[----:B------:R-:W-:Y:S01]  /*0b80*/  @!P2 IMAD.WIDE.U32 R16, R63, c[0x0][0x1f8], R16 ;  /* 0x00007e003f10aa25 */ /* 0x000fe200078e0010 */
[----:B------:R-:W-:-:S03]  /*0b90*/  SHF.R.S32.HI R66, RZ, 0x1f, R64 ;  /* 0x0000001fff427819 */ /* 0x000fc60000011440 */
[----:B------:R-:W-:Y:S01]  /*0ba0*/  FADD.FTZ R70, R15, R58 ;  /* 0x0000003a0f467221 */ /* 0x000fe20000010000 */
[----:B------:R-:W-:Y:S02]  /*0bb0*/  @!P2 IADD3 R21, P0, R39, R16, RZ ;  /* 0x000000102715a210 */ /* 0x000fe40007f1e0ff */
[----:B------:R-:W-:Y:S01]  /*0bc0*/  LEA R16, P3, R76, c[0x0][0x268], 0x2 ;  /* 0x00009a004c107a11 */ /* 0x000fe200078610ff */
[----:B---3--:R0:W-:Y:S04]  /*0bd0*/  STS [R46.X4], R23 ;  /* 0x000000172e007388 */ /* 0x0081e80000004800 */
[----:B----4-:R1:W-:Y:S04]  /*0be0*/  STS [R46.X4+0x100], R67 ;  /* 0x000100432e007388 */ /* 0x0103e80000004800 */
[----:B------:R2:W-:Y:S01]  /*0bf0*/  STS [R46.X4+0x80], R69 ;  /* 0x000080452e007388 */ /* 0x0005e20000004800 */
[----:B0-----:R-:W-:Y:S01]  /*0c00*/  IMAD R23, R63, c[0x0][0x1fc], R20 ;  /* 0x00007f003f177a24 */ /* 0x001fe200078e0214 */
[----:B------:R-:W-:-:S02]  /*0c10*/  IADD3 R20, P1, R64, R18, RZ ;  /* 0x0000001240147210 */ /* 0x000fc40007f3e0ff */
[----:B------:R0:W-:Y:S01]  /*0c20*/  STS [R46.X4+0x180], R71 ;  /* 0x000180472e007388 */ /* 0x0001e20000004800 */
[----:B------:R-:W-:-:S06]  /*0c30*/  NOP ;  /* 0x0000000000007918 */ /* 0x000fcc0000000000 */
[----:B------:R0:W3:Y:S01]  /*0c40*/  LDS.128 R8, [R46.X16] ;  /* 0x000000002e087984 */ /* 0x0000e2000000cc00 */
[--C-:B-1----:R-:W-:Y:S01]  /*0c50*/  FADD.FTZ R67, R12, R58.reuse ;  /* 0x0000003a0c437221 */ /* 0x102fe20000010000 */
[----:B------:R-:W-:Y:S01]  /*0c60*/  IADD3.X R19, R66, R23, R19, P1, !PT ;  /* 0x0000001742137210 */ /* 0x000fe20000ffe413 */
[----:B--2---:R-:W-:Y:S01]  /*0c70*/  FADD.FTZ R69, R14, R58 ;  /* 0x0000003a0e457221 */ /* 0x004fe20000010000 */
[----:B------:R-:W-:Y:S02]  /*0c80*/  @!P2 IADD3.X R22, R37, R17, R23, P0, !PT ;  /* 0x000000112516a210 */ /* 0x000fe400007fe417 */
[----:B------:R-:W-:Y:S02]  /*0c90*/  FSETP.GTU.FTZ.AND P6, PT, R67, 20, PT ;  /* 0x41a000004300780b */ /* 0x000fe40003fdc000 */
[----:B------:R-:W-:Y:S02]  /*0ca0*/  LEA.HI.X R17, R76, c[0x0][0x26c], R77, 0x2, P3 ;  /* 0x00009b004c117a11 */ /* 0x000fe400018f144d */
[----:B------:R-:W-:-:S02]  /*0cb0*/  LEA R16, P1, R20, R16, 0x2 ;  /* 0x0000001014107211 */ /* 0x000fc400078210ff */
[C---:B------:R-:W-:Y:S02]  /*0cc0*/  @!P2 LEA R18, P0, R21.reuse, c[0x0][0x268], 0x2 ;  /* 0x00009a001512aa11 */ /* 0x040fe400078010ff */
[----:B------:R-:W-:Y:S02]  /*0cd0*/  LEA.HI.X R17, R20, R17, R19, 0x2, P1 ;  /* 0x0000001114117211 */ /* 0x000fe400008f1413 */
[----:B------:R-:W-:Y:S02]  /*0ce0*/  @!P2 LEA.HI.X R19, R21, c[0x0][0x26c], R22, 0x2, P0 ;  /* 0x00009b001513aa11 */ /* 0x000fe400000f1416 */
[----:B------:R-:W-:Y:S02]  /*0cf0*/  ISETP.GE.AND P3, PT, R36, R79, PT ;  /* 0x0000004f2400720c */ /* 0x000fe40003f66270 */
[----:B------:R-:W-:Y:S02]  /*0d00*/  FSETP.GTU.FTZ.AND P1, PT, R68, 20, PT ;  /* 0x41a000004400780b */ /* 0x000fe40003f3c000 */
[----:B------:R-:W-:Y:S01]  /*0d10*/  FSETP.GTU.FTZ.AND P0, PT, R69, 20, PT ;  /* 0x41a000004500780b */ /* 0x000fe20003f1c000 */
[----:B------:R-:W-:Y:S07]  /*0d20*/  @P6 BRA `(.L_x_7976) ;  /* 0x000001f000006947 */ /* 0x000fee0003800000 */
[----:B0-----:R-:W-:Y:S01]  /*0d30*/  FMUL.FTZ R67, R67, 1.4426950216293334961 ;  /* 0x3fb8aa3b43437820 */ /* 0x001fe20000410000 */
        /* <DEDUP_REMOVED lines=30> */
.L_x_7976:
[----:B0-----:R-:W-:Y:S05]  /*0f20*/  BSYNC B0 ;  /* 0x0000000000007941 */ /* 0x001fea0003800000 */
.L_x_7975:
[----:B------:R-:W-:Y:S01]  /*0f30*/  BSSY B0, `(.L_x_7977) ;  /* 0x0000026000007945 */ /* 0x000fe20003800000 */
[----:B------:R-:W-:Y:S01]  /*0f40*/  HFMA2.MMA R21, -RZ, RZ, 0, 0 ;  /* 0x00000000ff157435 */ /* 0x000fe200000001ff */
[----:B------:R-:W-:Y:S01]  /*0f50*/  FSETP.GTU.FTZ.AND P6, PT, R70, 20, PT ;  /* 0x41a000004600780b */ /* 0x000fe20003fdc000 */
[----:B------:R-:W-:Y:S01]  /*0f60*/  HFMA2.MMA R73, -RZ, RZ, 0, 0 ;  /* 0x00000000ff497435 */ /* 0x000fe200000001ff */
[----:B------:R-:W-:Y:S01]  /*0f70*/  MOV R23, RZ ;  /* 0x000000ff00177202 */ /* 0x000fe20000000f00 */
[----:B------:R-:W-:Y:S01]  /*0f80*/  IMAD.MOV.U32 R71, RZ, RZ, RZ ;  /* 0x000000ffff477224 */ /* 0x000fe200078e00ff */
        /* <DEDUP_REMOVED lines=32> */
.L_x_7978:
[----:B------:R-:W-:Y:S05]  /*1190*/  BSYNC B0 ;  /* 0x0000000000007941 */ /* 0x000fea0003800000 */
.L_x_7977:
        /* <DEDUP_REMOVED lines=33> */
.L_x_7980:
[----:B------:R-:W-:Y:S05]  /*13b0*/  BSYNC B0 ;  /* 0x0000000000007941 */ /* 0x000fea0003800000 */
.L_x_7979:
        /* <DEDUP_REMOVED lines=33> */
.L_x_7982:
[----:B------:R-:W-:Y:S05]  /*15d0*/  BSYNC B0 ;  /* 0x0000000000007941 */ /* 0x000fea0003800000 */
.L_x_7981:
[----:B------:R-:W-:Y:S06]  /*15e0*/  BAR.SYNC.DEFER_BLOCKING 0x0 ;  /* 0x0000000000007b1d */ /* 0x000fec0000010000 */
[----:B------:R0:W2:Y:S04]  /*15f0*/  @!P2 LDG.E R21, [R18.64] ;  /* 0x000000061215a981 */ /* 0x0000a8000c1e1900 */
[----:B------:R1:W4:Y:S04]  /*1600*/  @!P3 LDG.E R23, [R16.64] ;  /* 0x000000061017b981 */ /* 0x000328000c1e1900 */
[----:B------:R1:W5:Y:S04]  /*1610*/  @!P4 LDG.E R71, [R16.64+0x80] ;  /* 0x000080061047c981 */ /* 0x000368000c1e1900 */
[----:B---3--:R1:W3:Y:S01]  /*1620*/  @!P5 LDG.E R73, [R16.64+0x100] ;  /* 0x000100061049d981 */ /* 0x0082e2000c1e1900 */
[----:B------:R-:W-:Y:S01]  /*1630*/  IMAD R14, R56, c[0x0][0x200], RZ ;  /* 0x00008000380e7a24 */ /* 0x000fe200078e02ff */
[----:B------:R-:W-:Y:S01]  /*1640*/  @!P2 MOV R15, R33 ;  /* 0x00000021000fa202 */ /* 0x000fe20000000f00 */
[----:B------:R-:W-:Y:S01]  /*1650*/  IMAD.WIDE.U32 R12, R61, c[0x0][0x200], RZ ;  /* 0x000080003d0c7a25 */ /* 0x000fe200078e00ff */
[----:B------:R-:W-:Y:S01]  /*1660*/  HFMA2.MMA R83, -RZ, RZ, 0, 0 ;  /* 0x00000000ff537435 */ /* 0x000fe200000001ff */
[----:B------:R-:W-:-:S02]  /*1670*/  MOV R85, RZ ;  /* 0x000000ff00557202 */ /* 0x000fc40000000f00 */
[----:B------:R-:W-:Y:S01]  /*1680*/  IMAD R75, R61, c[0x0][0x204], R14 ;  /* 0x000081003d4b7a24 */ /* 0x000fe200078e020e */
[----:B------:R-:W-:Y:S01]  /*1690*/  @!P2 MOV R14, R32 ;  /* 0x00000020000ea202 */ /* 0x000fe20000000f00 */
[----:B0-----:R-:W-:Y:S02]  /*16a0*/  IMAD R18, R62, c[0x0][0x208], RZ ;  /* 0x000082003e127a24 */ /* 0x001fe400078e02ff */
[----:B------:R-:W-:Y:S01]  /*16b0*/  IMAD.MOV.U32 R81, RZ, RZ, RZ ;  /* 0x000000ffff517224 */ /* 0x000fe200078e00ff */
[----:B------:R-:W-:Y:S01]  /*16c0*/  IADD3 R13, R13, R75, RZ ;  /* 0x0000004b0d0d7210 */ /* 0x000fe20007ffe0ff */
[----:B------:R-:W-:-:S04]  /*16d0*/  @!P2 IMAD.WIDE.U32 R14, R61, c[0x0][0x200], R14 ;  /* 0x000080003d0eaa25 */ /* 0x000fc800078e000e */
[----:B------:R-:W-:Y:S01]  /*16e0*/  IMAD.WIDE.U32 R12, R63, c[0x0][0x208], R12 ;  /* 0x000082003f0c7a25 */ /* 0x000fe200078e000c */
[----:B------:R-:W-:Y:S01]  /*16f0*/  @!P2 IADD3 R15, R75, R15, RZ ;  /* 0x0000000f4b0fa210 */ /* 0x000fe20007ffe0ff */
[----:B------:R-:W-:Y:S02]  /*1700*/  HFMA2.MMA R75, -RZ, RZ, 0, 0 ;  /* 0x00000000ff4b7435 */ /* 0x000fe400000001ff */
[C---:B------:R-:W-:Y:S01]  /*1710*/  IMAD R19, R63.reuse, c[0x0][0x20c], R18 ;  /* 0x000083003f137a24 */ /* 0x040fe200078e0212 */
[----:B-1----:R-:W-:Y:S01]  /*1720*/  IADD3 R17, P1, R64, R12, RZ ;  /* 0x0000000c40117210 */ /* 0x002fe20007f3e0ff */
[----:B------:R-:W-:Y:S01]  /*1730*/  @!P2 IMAD.WIDE.U32 R14, R63, c[0x0][0x208], R14 ;  /* 0x000082003f0eaa25 */ /* 0x000fe200078e000e */
[----:B------:R-:W-:Y:S02]  /*1740*/  LEA R18, P6, R76, c[0x0][0x258], 0x2 ;  /* 0x000096004c127a11 */ /* 0x000fe400078c10ff */
[----:B------:R-:W-:Y:S02]  /*1750*/  IADD3.X R13, R66, R19, R13, P1, !PT ;  /* 0x00000013420d7210 */ /* 0x000fe40000ffe40d */
[----:B------:R-:W-:-:S02]  /*1760*/  @!P2 IADD3 R14, P0, R39, R14, RZ ;  /* 0x0000000e270ea210 */ /* 0x000fc40007f1e0ff */
[----:B------:R-:W-:Y:S02]  /*1770*/  LEA.HI.X R12, R76, c[0x0][0x25c], R77, 0x2, P6 ;  /* 0x000097004c0c7a11 */ /* 0x000fe400030f144d */
[----:B------:R-:W-:Y:S02]  /*1780*/  @!P2 IADD3.X R15, R37, R15, R19, P0, !PT ;  /* 0x0000000f250fa210 */ /* 0x000fe400007fe413 */
[C---:B------:R-:W-:Y:S02]  /*1790*/  LEA R18, P1, R17.reuse, R18, 0x2 ;  /* 0x0000001211127211 */ /* 0x040fe400078210ff */
[C---:B------:R-:W-:Y:S02]  /*17a0*/  @!P2 LEA R16, P0, R14.reuse, c[0x0][0x258], 0x2 ;  /* 0x000096000e10aa11 */ /* 0x040fe400078010ff */
[----:B------:R-:W-:Y:S02]  /*17b0*/  LEA.HI.X R19, R17, R12, R13, 0x2, P1 ;  /* 0x0000000c11137211 */ /* 0x000fe400008f140d */
[----:B------:R-:W-:Y:S01]  /*17c0*/  @!P2 LEA.HI.X R17, R14, c[0x0][0x25c], R15, 0x2, P0 ;  /* 0x000097000e11aa11 */ /* 0x000fe200000f140f */
[----:B--2---:R-:W-:Y:S04]  /*17d0*/  STS [R46.X4], R21 ;  /* 0x000000152e007388 */ /* 0x004fe80000004800 */
[----:B----4-:R-:W-:Y:S04]  /*17e0*/  STS [R46.X4+0x80], R23 ;  /* 0x000080172e007388 */ /* 0x010fe80000004800 */
[----:B-----5:R-:W-:Y:S04]  /*17f0*/  STS [R46.X4+0x100], R71 ;  /* 0x000100472e007388 */ /* 0x020fe80000004800 */
[----:B---3--:R-:W-:Y:S01]  /*1800*/  STS [R46.X4+0x180], R73 ;  /* 0x000180492e007388 */ /* 0x008fe20000004800 */
[----:B------:R-:W-:-:S06]  /*1810*/  NOP ;  /* 0x0000000000007918 */ /* 0x000fcc0000000000 */
[----:B------:R-:W0:Y:S04]  /*1820*/  LDS.128 R12, [R46.X16] ;  /* 0x000000002e0c7984 */ /* 0x000e28000000cc00 */
[----:B------:R-:W-:Y:S06]  /*1830*/  BAR.SYNC.DEFER_BLOCKING 0x0 ;  /* 0x0000000000007b1d */ /* 0x000fec0000010000 */
[----:B------:R-:W2:Y:S04]  /*1840*/  @!P2 LDG.E R81, [R16.64] ;  /* 0x000000061051a981 */ /* 0x000ea8000c1e1900 */
[----:B------:R-:W3:Y:S04]  /*1850*/  @!P3 LDG.E R75, [R18.64] ;  /* 0x00000006124bb981 */ /* 0x000ee8000c1e1900 */
[----:B------:R-:W4:Y:S04]  /*1860*/  @!P4 LDG.E R85, [R18.64+0x80] ;  /* 0x000080061255c981 */ /* 0x000f28000c1e1900 */
[----:B------:R-:W5:Y:S01]  /*1870*/  @!P5 LDG.E R83, [R18.64+0x100] ;  /* 0x000100061253d981 */ /* 0x000f62000c1e1900 */
[----:B0-----:R-:W-:Y:S01]  /*1880*/  FMUL.FTZ R22, R14, -1.4426950216293334961 ;  /* 0xbfb8aa3b0e167820 */ /* 0x001fe20000410000 */
[----:B------:R-:W-:Y:S01]  /*1890*/  ISETP.NE.AND P1, PT, R54, RZ, PT ;  /* 0x000000ff3600720c */ /* 0x000fe20003f25270 */
[----:B------:R-:W-:Y:S01]  /*18a0*/  FMUL.FTZ R23, R15, -1.4426950216293334961 ;  /* 0xbfb8aa3b0f177820 */ /* 0x000fe20000410000 */
[----:B------:R-:W-:Y:S01]  /*18b0*/  BSSY B0, `(.L_x_7983) ;  /* 0x0000050000007945 */ /* 0x000fe20003800000 */
[----:B------:R-:W-:-:S02]  /*18c0*/  FMUL.FTZ R21, R13, -1.4426950216293334961 ;  /* 0xbfb8aa3b0d157820 */ /* 0x000fc40000410000 */
[----:B------:R-:W-:Y:S01]  /*18d0*/  FMUL.FTZ R20, R12, -1.4426950216293334961 ;  /* 0xbfb8aa3b0c147820 */ /* 0x000fe20000410000 */
[----:B------:R-:W-:Y:S01]  /*18e0*/  MUFU.EX2 R22, R22 ;  /* 0x0000001600167308 */ /* 0x000fe20000000800 */
[----:B------:R-:W-:-:S04]  /*18f0*/  IMAD R84, R56, c[0x0][0x2e8], RZ ;  /* 0x0000ba0038547a24 */ /* 0x000fc800078e02ff */
[----:B------:R-:W-:-:S03]  /*1900*/  IMAD R91, R61, c[0x0][0x2ec], R84 ;  /* 0x0000bb003d5b7a24 */ /* 0x000fc600078e0254 */
[----:B------:R-:W0:Y:S08]  /*1910*/  MUFU.EX2 R23, R23 ;  /* 0x0000001700177308 */ /* 0x000e300000000800 */
[----:B------:R-:W1:Y:S08]  /*1920*/  MUFU.EX2 R21, R21 ;  /* 0x0000001500157308 */ /* 0x000e700000000800 */
[----:B------:R-:W1:Y:S01]  /*1930*/  MUFU.EX2 R20, R20 ;  /* 0x0000001400147308 */ /* 0x000e620000000800 */
[----:B0-----:R-:W-:-:S02]  /*1940*/  FADD.FTZ R82, R23, 1 ;  /* 0x3f80000017527421 */ /* 0x001fc40000010000 */
[----:B-1----:R-:W-:-:S05]  /*1950*/  FADD.FTZ R80, R21, 1 ;  /* 0x3f80000015507421 */ /* 0x002fca0000010000 */
[----:B------:R-:W0:Y:S01]  /*1960*/  MUFU.RCP R82, R82 ;  /* 0x0000005200527308 */ /* 0x000e220000001000 */
[----:B------:R-:W-:-:S07]  /*1970*/  FADD.FTZ R20, R20, 1 ;  /* 0x3f80000014147421 */ /* 0x000fce0000010000 */
[----:B------:R-:W-:Y:S08]  /*1980*/  MUFU.RCP R80, R80 ;  /* 0x0000005000507308 */ /* 0x000ff00000001000 */
[----:B------:R-:W1:Y:S01]  /*1990*/  MUFU.RCP R71, R20 ;  /* 0x0000001400477308 */ /* 0x000e620000001000 */
[----:B0-----:R-:W-:-:S04]  /*19a0*/  FADD.FTZ R72, -R82, 1 ;  /* 0x3f80000052487421 */ /* 0x001fc80000010100 */
[----:B------:R-:W-:Y:S02]  /*19b0*/  FFMA.FTZ R74, R15, R72, 1 ;  /* 0x3f8000000f4a7423 */ /* 0x000fe40000010048 */
[----:B-1----:R-:W-:-:S04]  /*19c0*/  FADD.FTZ R21, -R71, 1 ;  /* 0x3f80000047157421 */ /* 0x002fc80000010100 */
[----:B------:R-:W-:Y:S01]  /*19d0*/  FFMA.FTZ R21, R12, R21, 1 ;  /* 0x3f8000000c157423 */ /* 0x000fe20000010015 */
[----:B--2---:R0:W-:Y:S04]  /*19e0*/  STS [R46.X4], R81 ;  /* 0x000000512e007388 */ /* 0x0041e80000004800 */
[----:B---3--:R-:W-:Y:S04]  /*19f0*/  STS [R46.X4+0x80], R75 ;  /* 0x0000804b2e007388 */ /* 0x008fe80000004800 */
[----:B----4-:R-:W-:Y:S01]  /*1a00*/  STS [R46.X4+0x100], R85 ;  /* 0x000100552e007388 */ /* 0x010fe20000004800 */
[----:B0-----:R-:W-:-:S03]  /*1a10*/  FADD.FTZ R81, R22, 1 ;  /* 0x3f80000016517421 */ /* 0x001fc60000010000 */
[----:B-----5:R-:W-:Y:S01]  /*1a20*/  STS [R46.X4+0x180], R83 ;  /* 0x000180532e007388 */ /* 0x020fe20000004800 */
[----:B------:R-:W-:-:S06]  /*1a30*/  NOP ;  /* 0x0000000000007918 */ /* 0x000fcc0000000000 */
[----:B------:R-:W0:Y:S01]  /*1a40*/  LDS.128 R16, [R46.X16] ;  /* 0x000000002e107984 */ /* 0x000e22000000cc00 */
[----:B------:R-:W1:Y:S01]  /*1a50*/  MUFU.RCP R81, R81 ;  /* 0x0000005100517308 */ /* 0x000e620000001000 */
[----:B------:R-:W-:-:S04]  /*1a60*/  FADD.FTZ R22, -R80, 1 ;  /* 0x3f80000050167421 */ /* 0x000fc80000010100 */
[----:B------:R-:W-:Y:S02]  /*1a70*/  FFMA.FTZ R22, R13, R22, 1 ;  /* 0x3f8000000d167423 */ /* 0x000fe40000010016 */
[----:B-1----:R-:W-:-:S04]  /*1a80*/  FADD.FTZ R23, -R81, 1 ;  /* 0x3f80000051177421 */ /* 0x002fc80000010100 */
[----:B------:R-:W-:Y:S02]  /*1a90*/  FFMA.FTZ R73, R14, R23, 1 ;  /* 0x3f8000000e497423 */ /* 0x000fe40000010017 */
        /* <DEDUP_REMOVED lines=13> */
[----:B------:R-:W-:Y:S01]  /*1b70*/  IMAD.WIDE.U32 R72, R61, c[0x0][0x2e8], RZ ;  /* 0x0000ba003d487a25 */ /* 0x000fe200078e00ff */
[----:B------:R-:W-:-:S04]  /*1b80*/  LEA R75, P5, R76, c[0x0][0x338], 0x2 ;  /* 0x0000ce004c4b7a11 */ /* 0x000fc800078a10ff */
        /* <DEDUP_REMOVED lines=10> */
[----:B------:R-:W-:-:S03]  /*1c30*/  IMAD R21, R63, c[0x0][0x2f4], R20 ;  /* 0x0000bd003f157a24 */ /* 0x000fc600078e0214 */
[----:B------:R-:W-:Y:S02]  /*1c40*/  @!P1 STS [0x200], R79 ;  /* 0x0002004fff009388 */ /* 0x000fe40000000800 */
[----:B------:R-:W-:Y:S02]  /*1c50*/  IADD3.X R72, R66, R21, R73, P0, !PT ;  /* 0x0000001542487210 */ /* 0x000fe400007fe449 */
[----:B------:R-:W-:Y:S01]  /*1c60*/  BAR.SYNC.DEFER_BLOCKING 0x0 ;  /* 0x0000000000007b1d */ /* 0x000fe20000010000 */
[----:B------:R-:W-:Y:S02]  /*1c70*/  LEA.HI.X R21, R76, c[0x0][0x33c], R77, 0x2, P5 ;  /* 0x0000cf004c157a11 */ /* 0x000fe400028f144d */
[----:B------:R-:W-:-:S03]  /*1c80*/  IADD3 R20, P5, R39, R32, RZ ;  /* 0x0000002027147210 */ /* 0x000fc60007fbe0ff */
[----:B------:R-:W0:Y:S02]  /*1c90*/  LDS R74, [0x200] ;  /* 0x00020000ff4a7984 */ /* 0x000e240000000800 */
[-C--:B0-----:R-:W-:Y:S02]  /*1ca0*/  ISETP.GE.AND P4, PT, R39, R74.reuse, PT ;  /* 0x0000004a2700720c */ /* 0x081fe40003f86270 */
[-C--:B------:R-:W-:Y:S02]  /*1cb0*/  ISETP.GE.AND P3, PT, R35, R74.reuse, PT ;  /* 0x0000004a2300720c */ /* 0x080fe40003f66270 */
[-C--:B------:R-:W-:Y:S02]  /*1cc0*/  ISETP.GE.AND P2, PT, R36, R74.reuse, PT ;  /* 0x0000004a2400720c */ /* 0x080fe40003f46270 */
[----:B------:R-:W-:Y:S02]  /*1cd0*/  ISETP.GE.AND P0, PT, R34, R74, PT ;  /* 0x0000004a2200720c */ /* 0x000fe40003f06270 */
[----:B------:R-:W-:-:S04]  /*1ce0*/  LEA R74, P6, R22, R75, 0x2 ;  /* 0x0000004b164a7211 */ /* 0x000fc800078c10ff */
[----:B------:R-:W-:Y:S02]  /*1cf0*/  LEA.HI.X R75, R22, R21, R72, 0x2, P6 ;  /* 0x00000015164b7211 */ /* 0x000fe400030f1448 */
[----:B------:R-:W-:Y:S01]  /*1d00*/  IADD3.X R21, R37, R33, RZ, P5, !PT ;  /* 0x0000002125157210 */ /* 0x000fe20002ffe4ff */
        /* <DEDUP_REMOVED lines=10> */
.L_x_7984:
[----:B------:R-:W-:Y:S05]  /*1db0*/  BSYNC B0 ;  /* 0x0000000000007941 */ /* 0x000fea0003800000 */
.L_x_7983:
        /* <DEDUP_REMOVED lines=24> */
[----:B------:R-:W-:Y:S02]  /*1f40*/  IMAD R13, R61, c[0x0][0x214], R12 ;  /* 0x000085003d0d7a24 */ /* 0x000fe400078e020c */
[----:B------:R-:W-:-:S03]  /*1f50*/  IMAD R12, R62, c[0x0][0x218], RZ ;  /* 0x000086003e0c7a24 */ /* 0x000fc600078e02ff */
[----:B------:R-:W-:Y:S01]  /*1f60*/  IADD3 R9, R9, R13, RZ ;  /* 0x0000000d09097210 */ /* 0x000fe20007ffe0ff */
[----:B------:R0:W-:Y:S01]  /*1f70*/  STS.128 [R46.X16], R16 ;  /* 0x000000102e007388 */ /* 0x0001e2000000cc00 */
[----:B------:R-:W-:-:S06]  /*1f80*/  NOP ;  /* 0x0000000000007918 */ /* 0x000fcc0000000000 */
[----:B------:R-:W-:Y:S01]  /*1f90*/  LDS R15, [R46.X4] ;  /* 0x000000002e0f7984 */ /* 0x000fe20000004800 */
[----:B------:R-:W-:-:S03]  /*1fa0*/  IMAD.WIDE.U32 R8, R63, c[0x0][0x218], R8 ;  /* 0x000086003f087a25 */ /* 0x000fc600078e0008 */
[----:B------:R-:W-:Y:S04]  /*1fb0*/  LDS R73, [R46.X4+0x80] ;  /* 0x000080002e497984 */ /* 0x000fe80000004800 */
[----:B------:R-:W-:Y:S01]  /*1fc0*/  LDS R75, [R46.X4+0x100] ;  /* 0x000100002e4b7984 */ /* 0x000fe20000004800 */
[----:B0-----:R-:W-:Y:S01]  /*1fd0*/  IMAD R17, R63, c[0x0][0x21c], R12 ;  /* 0x000087003f117a24 */ /* 0x001fe200078e020c */
[----:B------:R-:W-:Y:S02]  /*1fe0*/  IADD3 R12, P5, R64, R8, RZ ;  /* 0x00000008400c7210 */ /* 0x000fe40007fbe0ff */
[----:B------:R-:W-:Y:S02]  /*1ff0*/  LDS R81, [R46.X4+0x180] ;  /* 0x000180002e517984 */ /* 0x000fe40000004800 */
[----:B------:R-:W-:-:S02]  /*2000*/  IADD3.X R9, R66, R17, R9, P5, !PT ;  /* 0x0000001142097210 */ /* 0x000fc40002ffe409 */
[----:B------:R-:W-:Y:S04]  /*2010*/  @!P1 STS [0x200], R79 ;  /* 0x0002004fff009388 */ /* 0x000fe80000000800 */
        /* <DEDUP_REMOVED lines=20> */
.L_x_7987:
[----:B------:R-:W-:Y:S05]  /*2160*/  BSYNC B0 ;  /* 0x0000000000007941 */ /* 0x000fea0003800000 */
.L_x_7986:
[----:B------:R1:W-:Y:S04]  /*2170*/  @!P0 STG.E [R8.64], R73 ;  /* 0x0000004908008986 */ /* 0x0003e8000c101906 */
[----:B------:R1:W-:Y:S04]  /*2180*/  @!P2 STG.E [R8.64+0x80], R75 ;  /* 0x0000804b0800a986 */ /* 0x0003e8000c101906 */
[----:B------:R1:W-:Y:S02]  /*2190*/  @!P3 STG.E [R8.64+0x100], R81 ;  /* 0x000100510800b986 */ /* 0x0003e4000c101906 */
.L_x_7985:
[----:B-1----:R-:W-:Y:S01]  /*21a0*/  MOV R8, c[0x0][0x16c] ;  /* 0x00005b0000087a02 */ /* 0x002fe20000000f00 */
[----:B------:R-:W-:Y:S01]  /*21b0*/  FFMA.FTZ R59, R4, R23, R59 ;  /* 0x00000017043b7223 */ /* 0x000fe2000001003b */
[----:B------:R-:W-:Y:S01]  /*21c0*/  BAR.SYNC.DEFER_BLOCKING 0x0 ;  /* 0x0000000000007b1d */ /* 0x000fe20000010000 */
[----:B------:R-:W-:Y:S01]  /*21d0*/  HFMA2.MMA R73, -RZ, RZ, 0, 0 ;  /* 0x00000000ff497435 */ /* 0x000fe200000001ff */
[----:B------:R-:W-:Y:S01]  /*21e0*/  ISETP.GE.AND P0, PT, R8, 0x1, PT ;  /* 0x000000010800780c */ /* 0x000fe20003f06270 */
[----:B------:R-:W-:Y:S01]  /*21f0*/  FFMA.FTZ R59, R5, R22, R59 ;  /* 0x00000016053b7223 */ /* 0x000fe2000001003b */
[----:B0-----:R-:W-:Y:S01]  /*2200*/  CS2R R14, SRZ ;  /* 0x00000000000e7805 */ /* 0x001fe2000001ff00 */
[----:B------:R-:W-:Y:S01]  /*2210*/  FMUL.FTZ R8, R23, R60 ;  /* 0x0000003c17087220 */ /* 0x000fe20000410000 */
[----:B------:R-:W-:Y:S01]  /*2220*/  CS2R R12, SRZ ;  /* 0x00000000000c7805 */ /* 0x000fe2000001ff00 */
[----:B------:R-:W-:-:S02]  /*2230*/  FFMA.FTZ R59, R6, R71, R59 ;  /* 0x00000047063b7223 */ /* 0x000fc4000001003b */
        /* <DEDUP_REMOVED lines=25> */
.L_x_7993:
[----:B------:R-:W-:Y:S01]  /*23d0*/  MOV R16, R82 ;  /* 0x0000005200107202 */ /* 0x000fe20000000f00 */
[----:B------:R-:W-:-:S05]  /*23e0*/  IMAD.MOV.U32 R17, RZ, RZ, R81 ;  /* 0x000000ffff117224 */ /* 0x000fca00078e0051 */
        /* <DEDUP_REMOVED lines=16> */
[----:B0-----:R-:W-:Y:S02]  /*24f0*/  @P0 MOV R16, R74 ;  /* 0x0000004a00100202 */ /* 0x001fe40000000f00 */
        /* <DEDUP_REMOVED lines=9> */
[----:B------:R0:W1:Y:S01]  /*2590*/  @P3 LDS R100, [R54.X4+0xc4c] ;  /* 0x000c4c0036643984 */ /* 0x0000620000004800 */
[----:B------:R-:W2:Y:S01]  /*25a0*/  MUFU.EX2 R87, R87 ;  /* 0x0000005700577308 */ /* 0x000ea20000000800 */
[----:B---3--:R-:W-:-:S02]  /*25b0*/  FMUL.FTZ R19, R19, R90 ;  /* 0x0000005a13137220 */ /* 0x008fc40000410000 */
[----:B------:R3:W5:Y:S05]  /*25c0*/  @P0 LDG.E R88, [R16.64+0x4] ;  /* 0x0000040610580981 */ /* 0x00076a000c1e1900 */
[----:B------:R-:W4:Y:S08]  /*25d0*/  MUFU.EX2 R89, R89 ;  /* 0x0000005900597308 */ /* 0x000f300000000800 */
[----:B------:R-:W0:Y:S01]  /*25e0*/  MUFU.EX2 R94, R94 ;  /* 0x0000005e005e7308 */ /* 0x000e220000000800 */
[----:B------:R-:W-:-:S02]  /*25f0*/  FMUL.FTZ R96, R71, R19 ;  /* 0x0000001347607220 */ /* 0x000fc40000410000 */
[----:B------:R-:W-:Y:S02]  /*2600*/  FMUL.FTZ R97, R72, R19 ;  /* 0x0000001348617220 */ /* 0x000fe40000410000 */
[----:B------:R-:W-:Y:S02]  /*2610*/  FMUL.FTZ R90, R5, R68 ;  /* 0x00000044055a7220 */ /* 0x000fe40000410000 */
[----:B---3--:R-:W-:Y:S02]  /*2620*/  FMUL.FTZ R17, R4, R67 ;  /* 0x0000004304117220 */ /* 0x008fe40000410000 */
[----:B------:R-:W-:Y:S02]  /*2630*/  FMUL.FTZ R16, R7, R70 ;  /* 0x0000004607107220 */ /* 0x000fe40000410000 */
[----:B------:R-:W-:Y:S02]  /*2640*/  FMUL.FTZ R95, R22, R19 ;  /* 0x00000013165f7220 */ /* 0x000fe40000410000 */
[----:B--2---:R-:W-:Y:S01]  /*2650*/  FFMA.FTZ R92, R87, R97, R96 ;  /* 0x00000061575c7223 */ /* 0x004fe20000010060 */
[----:B------:R-:W-:Y:S05]  /*2660*/  @P3 BRA `(.L_x_7990) ;  /* 0x0000008000003947 */ /* 0x000fea0003800000 */
[----:B----4-:R-:W-:Y:S01]  /*2670*/  ISETP.NE.AND P0, PT, R42, c[0x0][0x174], PT ;  /* 0x00005d002a007a0c */ /* 0x010fe20003f05270 */
[----:B-1----:R-:W-:-:S12]  /*2680*/  IMAD.MOV.U32 R100, RZ, RZ, 0x3f800000 ;  /* 0x3f800000ff647424 */ /* 0x002fd800078e00ff */
[----:B------:R-:W-:-:S04]  /*2690*/  @P0 LEA.HI R18, R42, R42, RZ, 0x1 ;  /* 0x0000002a2a120211 */ /* 0x000fc800078f08ff */
[----:B0-----:R-:W-:-:S04]  /*26a0*/  @P0 LOP3.LUT R91, R18, 0x3ffffe, RZ, 0xc0, !PT ;  /* 0x003ffffe125b0812 */ /* 0x001fc800078ec0ff */
[----:B------:R-:W-:-:S04]  /*26b0*/  @P0 IADD3 R91, -R91, R42, RZ ;  /* 0x0000002a5b5b0210 */ /* 0x000fc80007ffe1ff */
[----:B------:R-:W-:-:S04]  /*26c0*/  @P0 LEA R18, R91, 0x448, 0xa ;  /* 0x000004485b120811 */ /* 0x000fc800078e50ff */
[----:B------:R-:W-:-:S05]  /*26d0*/  @P0 IADD3 R18, R18, R75, RZ ;  /* 0x0000004b12120210 */ /* 0x000fca0007ffe0ff */
[----:B------:R0:W1:Y:S02]  /*26e0*/  @P0 LDS R100, [R18] ;  /* 0x0000000012640984 */ /* 0x0000640000000800 */
.L_x_7990:
[----:B----4-:R-:W-:Y:S05]  /*26f0*/  BSYNC B0 ;  /* 0x0000000000007941 */ /* 0x010fea0003800000 */
.L_x_7989:
[----:B01----:R-:W-:Y:S01]  /*2700*/  FMUL.FTZ R91, R87, R100 ;  /* 0x00000064575b7220 */ /* 0x003fe20000410000 */
[----:B------:R-:W-:Y:S01]  /*2710*/  ISETP.NE.AND P4, PT, R78, 0x1f, PT ;  /* 0x0000001f4e00780c */ /* 0x000fe20003f85270 */
[----:B------:R-:W-:Y:S01]  /*2720*/  FMUL.FTZ R98, R23, R19 ;  /* 0x0000001317627220 */ /* 0x000fe20000410000 */
[----:B------:R-:W-:Y:S01]  /*2730*/  ISETP.GE.AND P0, PT, R46, 0x1, PT ;  /* 0x000000012e00780c */ /* 0x000fe20003f06270 */
[----:B------:R-:W-:Y:S01]  /*2740*/  FFMA.FTZ R92, R94, R92, R95 ;  /* 0x0000005c5e5c7223 */ /* 0x000fe2000001005f */
[----:B------:R-:W-:Y:S01]  /*2750*/  ISETP.GE.U32.AND P5, PT, R78, 0x18, PT ;  /* 0x000000184e00780c */ /* 0x000fe20003fa6070 */
[----:B------:R-:W-:Y:S01]  /*2760*/  FMUL.FTZ R104, R94, R91 ;  /* 0x0000005b5e687220 */ /* 0x000fe20000410000 */
[----:B------:R-:W-:Y:S01]  /*2770*/  BSSY B0, `(.L_x_7991) ;  /* 0x000009b000007945 */ /* 0x000fe20003800000 */
[----:B------:R-:W-:Y:S02]  /*2780*/  FFMA.FTZ R18, R89, R17, R90 ;  /* 0x0000001159127223 */ /* 0x000fe4000001005a */
[----:B------:R-:W-:-:S02]  /*2790*/  FMUL.FTZ R19, R86, R89 ;  /* 0x0000005956137220 */ /* 0x000fc40000410000 */
[C---:B------:R-:W-:Y:S02]  /*27a0*/  FFMA.FTZ R92, R89.reuse, R92, R98 ;  /* 0x0000005c595c7223 */ /* 0x040fe40000010062 */
[----:B------:R-:W-:Y:S02]  /*27b0*/  FMUL.FTZ R91, R89, R104 ;  /* 0x00000068595b7220 */ /* 0x000fe40000410000 */
[C---:B------:R-:W-:Y:S01]  /*27c0*/  FFMA.FTZ R102, R94.reuse, R18, R93 ;  /* 0x000000125e667223 */ /* 0x040fe2000001005d */
[----:B------:R-:W0:Y:S01]  /*27d0*/  SHFL.DOWN PT, R103, R92, 0x1, 0x1f ;  /* 0x08201f005c677f89 */ /* 0x000e2200000e0000 */
[----:B------:R-:W-:Y:S02]  /*27e0*/  FMUL.FTZ R18, R94, R19 ;  /* 0x000000135e127220 */ /* 0x000fe40000410000 */
        /* <DEDUP_REMOVED lines=50> */
[----:B-1----:R-:W-:Y:S01]  /*2b10*/  @!P4 FMUL.FTZ R91, R91, R106 ;  /* 0x0000006a5b5bc220 */ /* 0x002fe20000410000 */
[----:B------:R-:W-:Y:S01]  /*2b20*/  SHFL.IDX PT, R105, R19, RZ, 0x1f ;  /* 0x00001fff13697589 */ /* 0x000fe200000e0000 */
[----:B--2---:R-:W-:-:S03]  /*2b30*/  @P0 FFMA.FTZ R102, R99, R103, R102 ;  /* 0x0000006763660223 */ /* 0x004fc60000010066 */
[----:B------:R-:W-:Y:S01]  /*2b40*/  SHFL.DOWN PT, R107, R92, 0x1, 0x1f ;  /* 0x08201f005c6b7f89 */ /* 0x000fe200000e0000 */
[----:B---3--:R-:W-:-:S03]  /*2b50*/  @P0 FMUL.FTZ R99, R99, R104 ;  /* 0x0000006863630220 */ /* 0x008fc60000410000 */
[----:B------:R-:W0:Y:S01]  /*2b60*/  SHFL.DOWN PT, R106, R91, 0x1, 0x1f ;  /* 0x08201f005b6a7f89 */ /* 0x000e2200000e0000 */
        /* <DEDUP_REMOVED lines=9> */
[----:B-1----:R-:W-:Y:S01]  /*2c00*/  @P2 FFMA.FTZ R103, R99, R103, R102 ;  /* 0x0000006763672223 */ /* 0x002fe20000010066 */
[----:B------:R-:W-:-:S03]  /*2c10*/  ISETP.NE.AND P2, PT, R46, RZ, PT ;  /* 0x000000ff2e00720c */ /* 0x000fc60003f45270 */
[----:B------:R-:W-:Y:S02]  /*2c20*/  FFMA.FTZ R104, R86, R103, R17 ;  /* 0x0000006756687223 */ /* 0x000fe40000010011 */
[C---:B------:R-:W-:Y:S02]  /*2c30*/  FFMA.FTZ R86, R94.reuse, R96, R95 ;  /* 0x000000605e567223 */ /* 0x040fe4000001005f */
[C---:B------:R-:W-:Y:S02]  /*2c40*/  FFMA.FTZ R17, R89.reuse, R104, R90 ;  /* 0x0000006859117223 */ /* 0x040fe4000001005a */
        /* <DEDUP_REMOVED lines=9> */
[----:B------:R-:W-:Y:S02]  /*2ce0*/  FFMA.FTZ R16, R87, R95, R16 ;  /* 0x0000005f57107223 */ /* 0x000fe40000010010 */
        /* <DEDUP_REMOVED lines=16> */
[----:B------:R-:W-:Y:S01]  /*2df0*/  @!P1 STS.64 [UR4+0xcc8], R18 ;  /* 0x000cc812ff009988 */ /* 0x000fe20008000a04 */
[----:B------:R-:W-:Y:S02]  /*2e00*/  FMUL.FTZ R92, R92, R93 ;  /* 0x0000005d5c5c7220 */ /* 0x000fe40000410000 */
[----:B------:R-:W-:Y:S02]  /*2e10*/  FFMA.FTZ R91, R6, R96, R91 ;  /* 0x00000060065b7223 */ /* 0x000fe4000001005b */
[----:B------:R-:W-:-:S02]  /*2e20*/  FFMA.FTZ R92, R5, R86, R92 ;  /* 0x00000056055c7223 */ /* 0x000fc4000001005c */
        /* <DEDUP_REMOVED lines=28> */
[----:B------:R-:W-:Y:S01]  /*2ff0*/  MOV R17, R95 ;  /* 0x0000005f00117202 */ /* 0x000fe20000000f00 */
[C---:B------:R-:W-:Y:S02]  /*3000*/  FMUL.FTZ R95, R85.reuse, R100 ;  /* 0x00000064555f7220 */ /* 0x040fe40000410000 */
[----:B------:R-:W-:Y:S02]  /*3010*/  FMUL.FTZ R85, R85, R98 ;  /* 0x0000006255557220 */ /* 0x000fe40000410000 */
[----:B------:R-:W-:Y:S01]  /*3020*/  FMUL.FTZ R95, R95, R104 ;  /* 0x000000685f5f7220 */ /* 0x000fe20000410000 */
[----:B------:R0:W-:Y:S01]  /*3030*/  @!P2 STS.64 [0x218], R16 ;  /* 0x00021810ff00a388 */ /* 0x0001e20000000a00 */
[----:B------:R-:W-:Y:S02]  /*3040*/  FMUL.FTZ R85, R85, R94 ;  /* 0x0000005e55557220 */ /* 0x000fe40000410000 */
[----:B------:R-:W-:Y:S02]  /*3050*/  FFMA.FTZ R100, R7, R100, R95 ;  /* 0x0000006407647223 */ /* 0x000fe4000001005f */
[----:B------:R-:W-:-:S02]  /*3060*/  FFMA.FTZ R85, R4, R98, R85 ;  /* 0x0000006204557223 */ /* 0x000fc40000010055 */
        /* <DEDUP_REMOVED lines=11> */
.L_x_7992:
[----:B0-----:R-:W-:Y:S05]  /*3120*/  BSYNC B0 ;  /* 0x0000000000007941 */ /* 0x001fea0003800000 */
.L_x_7991:
        /* <DEDUP_REMOVED lines=9> */
[----:B------:R-:W-:Y:S02]  /*31c0*/  MOV R18, c[0x0][0x188] ;  /* 0x0000620000127a02 */ /* 0x000fe40000000f00 */
[----:B------:R-:W-:Y:S02]  /*31d0*/  IADD3 R74, P4, R74, 0x8, RZ ;  /* 0x000000084a4a7810 */ /* 0x000fe40007f9e0ff */
        /* <DEDUP_REMOVED lines=9> */
.L_x_7988:
        /* <DEDUP_REMOVED lines=13> */
[----:B------:R-:W-:Y:S01]  /*3340*/  IMAD R18, R56, c[0x0][0x2d8], RZ ;  /* 0x0000b60038127a24 */ /* 0x000fe200078e02ff */
[----:B------:R-:W-:Y:S03]  /*3350*/  BSSY B0, `(.L_x_7994) ;  /* 0x0000049000007945 */ /* 0x000fe60003800000 */
        /* <DEDUP_REMOVED lines=19> */
[----:B------:R-:W-:Y:S01]  /*3490*/  FSETP.GTU.FTZ.AND P4, PT, R4, 20, PT ;  /* 0x41a000000400780b */ /* 0x000fe20003f9c000 */
[----:B-1----:R-:W-:Y:S01]  /*34a0*/  IMAD R10, R62, c[0x0][0x2e0], RZ ;  /* 0x0000b8003e0a7a24 */ /* 0x002fe200078e02ff */
[----:B------:R-:W-:Y:S01]  /*34b0*/  FSETP.GTU.FTZ.AND P2, PT, R16, 20, PT ;  /* 0x41a000001000780b */ /* 0x000fe20003f5c000 */
[----:B------:R-:W-:Y:S04]  /*34c0*/  @!P1 STS [0x200], R32 ;  /* 0x00020020ff009388 */ /* 0x000fe80000000800 */
[----:B------:R-:W-:Y:S01]  /*34d0*/  BAR.SYNC.DEFER_BLOCKING 0x0 ;  /* 0x0000000000007b1d */ /* 0x000fe20000010000 */
[----:B------:R-:W-:Y:S01]  /*34e0*/  FSETP.GTU.FTZ.AND P0, PT, R22, 20, PT ;  /* 0x41a000001600780b */ /* 0x000fe20003f1c000 */
[----:B------:R-:W-:-:S02]  /*34f0*/  IMAD R33, R63, c[0x0][0x2e4], R10 ;  /* 0x0000b9003f217a24 */ /* 0x000fc400078e020a */
[----:B------:R-:W-:Y:S02]  /*3500*/  @!P3 FMUL.FTZ R7, R5, -1.4426950216293334961 ;  /* 0xbfb8aa3b0507b820 */ /* 0x000fe40000410000 */
[----:B------:R-:W-:Y:S02]  /*3510*/  @!P4 FMUL.FTZ R6, R4, -1.4426950216293334961 ;  /* 0xbfb8aa3b0406c820 */ /* 0x000fe40000410000 */
[----:B------:R-:W-:Y:S02]  /*3520*/  @!P2 FMUL.FTZ R16, R16, -1.4426950216293334961 ;  /* 0xbfb8aa3b1010a820 */ /* 0x000fe40000410000 */
[----:B------:R-:W0:Y:S01]  /*3530*/  @!P3 MUFU.EX2 R7, R7 ;  /* 0x000000070007b308 */ /* 0x000e220000000800 */
[----:B------:R-:W-:-:S04]  /*3540*/  IMAD.WIDE.U32 R4, R61, c[0x0][0x2d8], RZ ;  /* 0x0000b6003d047a25 */ /* 0x000fc800078e00ff */
[----:B------:R-:W-:Y:S01]  /*3550*/  @!P0 FMUL.FTZ R8, R22, -1.4426950216293334961 ;  /* 0xbfb8aa3b16088820 */ /* 0x000fe20000410000 */
[----:B------:R-:W-:Y:S02]  /*3560*/  IADD3 R5, R5, R67, RZ ;  /* 0x0000004305057210 */ /* 0x000fe40007ffe0ff */
[----:B------:R-:W1:Y:S01]  /*3570*/  @!P4 MUFU.EX2 R6, R6 ;  /* 0x000000060006c308 */ /* 0x000e620000000800 */
[----:B------:R-:W-:Y:S02]  /*3580*/  IADD3 R22, P5, R0, -0x180, RZ ;  /* 0xfffffe8000167810 */ /* 0x000fe40007fbe0ff */
[----:B------:R-:W-:Y:S02]  /*3590*/  IMAD.WIDE.U32 R4, R63, c[0x0][0x2e0], R4 ;  /* 0x0000b8003f047a25 */ /* 0x000fe400078e0004 */
[----:B------:R-:W-:Y:S01]  /*35a0*/  IADD3.X R30, R65, -0x1, RZ, P5, !PT ;  /* 0xffffffff411e7810 */ /* 0x000fe20002ffe4ff */
[----:B------:R-:W2:Y:S01]  /*35b0*/  LDS R9, [0x200] ;  /* 0x00020000ff097984 */ /* 0x000ea20000000800 */
[----:B0-----:R-:W-:Y:S01]  /*35c0*/  @!P3 FADD.FTZ R7, R7, 1 ;  /* 0x3f8000000707b421 */ /* 0x001fe20000010000 */
[----:B------:R-:W0:Y:S01]  /*35d0*/  @!P2 MUFU.EX2 R16, R16 ;  /* 0x000000100010a308 */ /* 0x000e220000000800 */
[----:B------:R-:W-:-:S02]  /*35e0*/  IADD3 R10, P6, R64, R4, RZ ;  /* 0x00000004400a7210 */ /* 0x000fc40007fde0ff */
[----:B------:R-:W-:Y:S02]  /*35f0*/  IADD3 R4, P5, R22, c[0x0][0x330], RZ ;  /* 0x0000cc0016047a10 */ /* 0x000fe40007fbe0ff */
[----:B------:R-:W-:Y:S01]  /*3600*/  IADD3.X R18, R66, R33, R5, P6, !PT ;  /* 0x0000002142127210 */ /* 0x000fe200037fe405 */
[----:B-1----:R-:W-:Y:S02]  /*3610*/  @!P4 FADD.FTZ R6, R6, 1 ;  /* 0x3f8000000606c421 */ /* 0x002fe40000010000 */
[----:B------:R-:W1:Y:S01]  /*3620*/  @!P0 MUFU.EX2 R8, R8 ;  /* 0x0000000800088308 */ /* 0x000e620000000800 */
[----:B------:R-:W-:Y:S02]  /*3630*/  IADD3.X R5, R30, c[0x0][0x334], RZ, P5, !PT ;  /* 0x0000cd001e057a10 */ /* 0x000fe40002ffe4ff */
[----:B------:R-:W-:-:S04]  /*3640*/  LEA R4, P5, R10, R4, 0x2 ;  /* 0x000000040a047211 */ /* 0x000fc800078a10ff */
[----:B------:R-:W-:Y:S01]  /*3650*/  LEA.HI.X R5, R10, R5, R18, 0x2, P5 ;  /* 0x000000050a057211 */ /* 0x000fe200028f1412 */
[----:B------:R-:W3:Y:S01]  /*3660*/  @!P3 MUFU.RCP R0, R7 ;  /* 0x000000070000b308 */ /* 0x000ee20000001000 */
[----:B0-----:R-:W-:-:S07]  /*3670*/  @!P2 FADD.FTZ R16, R16, 1 ;  /* 0x3f8000001010a421 */ /* 0x001fce0000010000 */
[----:B------:R-:W0:Y:S01]  /*3680*/  @!P4 MUFU.RCP R31, R6 ;  /* 0x00000006001fc308 */ /* 0x000e220000001000 */
[----:B-1----:R-:W-:Y:S02]  /*3690*/  @!P0 FADD.FTZ R8, R8, 1 ;  /* 0x3f80000008088421 */ /* 0x002fe40000010000 */
[----:B---3--:R-:W-:-:S05]  /*36a0*/  @!P3 FMUL.FTZ R13, R13, R0 ;  /* 0x000000000d0db220 */ /* 0x008fca0000410000 */
[----:B------:R1:W3:Y:S01]  /*36b0*/  @!P2 MUFU.RCP R33, R16 ;  /* 0x000000100021a308 */ /* 0x0002e20000001000 */
[-C--:B--2---:R-:W-:Y:S02]  /*36c0*/  ISETP.GE.AND P6, PT, R39, R9.reuse, PT ;  /* 0x000000092700720c */ /* 0x084fe40003fc6270 */
[----:B------:R-:W-:Y:S01]  /*36d0*/  ISETP.GE.AND P3, PT, R36, R9, PT ;  /* 0x000000092400720c */ /* 0x000fe20003f66270 */
[----:B0-----:R-:W-:-:S04]  /*36e0*/  @!P4 FMUL.FTZ R12, R12, R31 ;  /* 0x0000001f0c0cc220 */ /* 0x001fc80000410000 */
[----:B------:R1:W0:Y:S01]  /*36f0*/  @!P0 MUFU.RCP R0, R8 ;  /* 0x0000000800008308 */ /* 0x0002220000001000 */
[-C--:B------:R-:W-:Y:S02]  /*3700*/  ISETP.GE.AND P4, PT, R35, R9.reuse, PT ;  /* 0x000000092300720c */ /* 0x080fe40003f86270 */
[----:B------:R-:W-:-:S03]  /*3710*/  ISETP.GE.AND P5, PT, R34, R9, PT ;  /* 0x000000092200720c */ /* 0x000fc60003fa6270 */
[----:B------:R-:W-:Y:S05]  /*3720*/  @P6 BRA `(.L_x_7995) ;  /* 0x000000b000006947 */ /* 0x000fea0003800000 */
[----:B-1-3--:R-:W-:Y:S01]  /*3730*/  MOV R6, R20 ;  /* 0x0000001400067202 */ /* 0x00afe20000000f00 */
[----:B------:R-:W-:Y:S01]  /*3740*/  IMAD R8, R62, c[0x0][0x2e0], RZ ;  /* 0x0000b8003e087a24 */ /* 0x000fe200078e02ff */
[----:B------:R-:W-:-:S03]  /*3750*/  MOV R7, R21 ;  /* 0x0000001500077202 */ /* 0x000fc60000000f00 */
[----:B------:R-:W-:Y:S02]  /*3760*/  IMAD R9, R63, c[0x0][0x2e4], R8 ;  /* 0x0000b9003f097a24 */ /* 0x000fe400078e0208 */
[----:B------:R-:W-:-:S04]  /*3770*/  IMAD.WIDE.U32 R6, R61, c[0x0][0x2d8], R6 ;  /* 0x0000b6003d067a25 */ /* 0x000fc800078e0006 */
[----:B------:R-:W-:-:S04]  /*3780*/  IMAD.IADD R7, R67, 0x1, R7 ;  /* 0x0000000143077824 */ /* 0x000fc800078e0207 */
[----:B------:R-:W-:-:S05]  /*3790*/  IMAD.WIDE.U32 R6, R63, c[0x0][0x2e0], R6 ;  /* 0x0000b8003f067a25 */ /* 0x000fca00078e0006 */
[----:B------:R-:W-:Y:S02]  /*37a0*/  IADD3 R7, R7, R9, RZ ;  /* 0x0000000907077210 */ /* 0x000fe40007ffe0ff */
[----:B------:R-:W-:-:S04]  /*37b0*/  LEA R8, P6, R6, c[0x0][0x330], 0x2 ;  /* 0x0000cc0006087a11 */ /* 0x000fc800078c10ff */
[----:B------:R-:W-:-:S05]  /*37c0*/  LEA.HI.X R9, R6, c[0x0][0x334], R7, 0x2, P6 ;  /* 0x0000cd0006097a11 */ /* 0x000fca00030f1407 */
[----:B------:R1:W-:Y:S04]  /*37d0*/  STG.E [R8.64], R17 ;  /* 0x0000001108007986 */ /* 0x0003e8000c101906 */
.L_x_7995:
[----:B-1-3--:R-:W-:Y:S05]  /*37e0*/  BSYNC B0 ;  /* 0x0000000000007941 */ /* 0x00afea0003800000 */
.L_x_7994:
[----:B------:R-:W-:Y:S01]  /*37f0*/  @!P3 STG.E [R4.64], R19 ;  /* 0x000000130400b986 */ /* 0x000fe2000c101906 */
[----:B------:R-:W-:Y:S01]  /*3800*/  @!P2 FMUL.FTZ R14, R14, R33 ;  /* 0x000000210e0ea220 */ /* 0x000fe20000410000 */
[----:B------:R-:W-:Y:S01]  /*3810*/  BSSY B0, `(.L_x_7996) ;  /* 0x0000023000007945 */ /* 0x000fe20003800000 */
[----:B0-----:R-:W-:Y:S01]  /*3820*/  @!P0 FMUL.FTZ R15, R15, R0 ;  /* 0x000000000f0f8220 */ /* 0x001fe20000410000 */
[----:B------:R-:W-:Y:S01]  /*3830*/  @!P4 STG.E [R4.64+0x80], R11 ;  /* 0x0000800b0400c986 */ /* 0x000fe2000c101906 */
[----:B------:R-:W-:Y:S02]  /*3840*/  FADD.FTZ R0, R12, R57 ;  /* 0x000000390c007221 */ /* 0x000fe40000010000 */
[----:B------:R-:W-:Y:S01]  /*3850*/  IMAD R6, R56, c[0x0][0x2f8], RZ ;  /* 0x0000be0038067a24 */ /* 0x000fe200078e02ff */
[----:B------:R0:W-:Y:S03]  /*3860*/  @!P5 STG.E [R4.64+0x100], R23 ;  /* 0x000100170400d986 */ /* 0x0001e6000c101906 */
[C---:B------:R-:W-:Y:S01]  /*3870*/  IMAD R9, R61.reuse, c[0x0][0x2fc], R6 ;  /* 0x0000bf003d097a24 */ /* 0x040fe200078e0206 */
[----:B------:R-:W-:Y:S01]  /*3880*/  BAR.SYNC.DEFER_BLOCKING 0x0 ;  /* 0x0000000000007b1d */ /* 0x000fe20000010000 */
[----:B0-----:R-:W-:-:S05]  /*3890*/  IMAD.WIDE.U32 R4, R61, c[0x0][0x2f8], RZ ;  /* 0x0000be003d047a25 */ /* 0x001fca00078e00ff */
[----:B------:R-:W-:Y:S01]  /*38a0*/  IADD3 R11, R5, R9, RZ ;  /* 0x00000009050b7210 */ /* 0x000fe20007ffe0ff */
[----:B------:R0:W-:Y:S01]  /*38b0*/  STS.128 [R46.X16], R12 ;  /* 0x0000000c2e007388 */ /* 0x0001e2000000cc00 */
[----:B------:R-:W-:-:S06]  /*38c0*/  NOP ;  /* 0x0000000000007918 */ /* 0x000fcc0000000000 */
[----:B------:R-:W-:Y:S04]  /*38d0*/  LDS R17, [R46.X4] ;  /* 0x000000002e117984 */ /* 0x000fe80000004800 */
[----:B------:R-:W-:Y:S04]  /*38e0*/  LDS R31, [R46.X4+0x80] ;  /* 0x000080002e1f7984 */ /* 0x000fe80000004800 */
[----:B------:R-:W-:Y:S01]  /*38f0*/  LDS R33, [R46.X4+0x100] ;  /* 0x000100002e217984 */ /* 0x000fe20000004800 */
[----:B0-----:R-:W-:-:S03]  /*3900*/  FADD.FTZ R13, R0, R13 ;  /* 0x0000000d000d7221 */ /* 0x001fc60000010000 */
[----:B------:R-:W-:Y:S01]  /*3910*/  LDS R65, [R46.X4+0x180] ;  /* 0x000180002e417984 */ /* 0x000fe20000004800 */
[----:B------:R-:W-:-:S03]  /*3920*/  FADD.FTZ R14, R13, R14 ;  /* 0x0000000e0d0e7221 */ /* 0x000fc60000010000 */
[----:B------:R-:W-:Y:S01]  /*3930*/  @!P1 STS [0x200], R32 ;  /* 0x00020020ff009388 */ /* 0x000fe20000000800 */
[----:B------:R-:W-:-:S03]  /*3940*/  FADD.FTZ R57, R14, R15 ;  /* 0x0000000f0e397221 */ /* 0x000fc60000010000 */
        /* <DEDUP_REMOVED lines=15> */
.L_x_7997:
[----:B------:R-:W-:Y:S05]  /*3a40*/  BSYNC B0 ;  /* 0x0000000000007941 */ /* 0x000fea0003800000 */
.L_x_7996:
[----:B------:R-:W-:Y:S01]  /*3a50*/  MOV R5, R11 ;  /* 0x0000000b00057202 */ /* 0x000fe20000000f00 */
[----:B------:R-:W-:Y:S01]  /*3a60*/  IMAD R6, R62, c[0x0][0x300], RZ ;  /* 0x0000c0003e067a24 */ /* 0x000fe200078e02ff */
[----:B------:R-:W-:Y:S02]  /*3a70*/  IADD3 R0, P4, R22, c[0x0][0x340], RZ ;  /* 0x0000d00016007a10 */ /* 0x000fe40007f9e0ff */
[-C--:B------:R-:W-:Y:S01]  /*3a80*/  ISETP.GE.AND P0, PT, R36, R10.reuse, PT ;  /* 0x0000000a2400720c */ /* 0x080fe20003f06270 */
[----:B------:R-:W-:Y:S01]  /*3a90*/  IMAD.WIDE.U32 R4, R63, c[0x0][0x300], R4 ;  /* 0x0000c0003f047a25 */ /* 0x000fe200078e0004 */
[-C--:B------:R-:W-:Y:S02]  /*3aa0*/  ISETP.GE.AND P1, PT, R35, R10.reuse, PT ;  /* 0x0000000a2300720c */ /* 0x080fe40003f26270 */
[----:B------:R-:W-:Y:S01]  /*3ab0*/  ISETP.GE.AND P2, PT, R34, R10, PT ;  /* 0x0000000a2200720c */ /* 0x000fe20003f46270 */
[----:B------:R-:W-:Y:S01]  /*3ac0*/  IMAD R7, R63, c[0x0][0x304], R6 ;  /* 0x0000c1003f077a24 */ /* 0x000fe200078e0206 */
[----:B------:R-:W-:-:S02]  /*3ad0*/  IADD3 R64, P3, R64, R4, RZ ;  /* 0x0000000440407210 */ /* 0x000fc40007f7e0ff */
        /* <DEDUP_REMOVED lines=18> */
.L_x_7974:
[----:B------:R-:W-:Y:S02]  /*3c00*/  ISETP.NE.U32.AND P0, PT, RZ, c[0x0][0x328], PT ;  /* 0x0000ca00ff007a0c */ /* 0x000fe40003f05070 */
[----:B------:R-:W-:-:S02]  /*3c10*/  ISETP.NE.U32.AND P2, PT, RZ, c[0x0][0x348], PT ;  /* 0x0000d200ff007a0c */ /* 0x000fc40003f45070 */
[----:B------:R-:W-:Y:S02]  /*3c20*/  ISETP.NE.AND.EX P1, PT, RZ, c[0x0][0x32c], PT, P0 ;  /* 0x0000cb00ff007a0c */ /* 0x000fe40003f25300 */
[----:B------:R-:W-:-:S11]  /*3c30*/  ISETP.NE.AND.EX P0, PT, RZ, c[0x0][0x34c], PT, P2 ;  /* 0x0000d300ff007a0c */ /* 0x000fd60003f05320 */
[----:B------:R-:W-:Y:S05]  /*3c40*/  @!P1 BRA `(.L_x_7999) ;  /* 0x0000014000009947 */ /* 0x000fea0003800000 */
[----:B------:R-:W2:Y:S01]  /*3c50*/  SHFL.DOWN P1, R0, R59, 0x1, 0x1f ;  /* 0x08201f003b007f89 */ /* 0x000ea20000020000 */
[----:B------:R-:W-:Y:S03]  /*3c60*/  BSSY B0, `(.L_x_7999) ;  /* 0x0000012000007945 */ /* 0x000fe60003800000 */
[----:B0-----:R-:W0:Y:S01]  /*3c70*/  S2R R8, SR_LANEID ;  /* 0x0000000000087919 */ /* 0x001e220000000000 */
[----:B--2---:R-:W-:Y:S01]  /*3c80*/  @P1 FADD R0, R0, R59 ;  /* 0x0000003b00001221 */ /* 0x004fe20000000000 */
[----:B0-----:R-:W-:-:S04]  /*3c90*/  ISETP.NE.AND P2, PT, R8, RZ, PT ;  /* 0x000000ff0800720c */ /* 0x001fc80003f45270 */
[----:B-1----:R-:W0:Y:S04]  /*3ca0*/  SHFL.DOWN P1, R5, R0, 0x2, 0x1f ;  /* 0x08401f0000057f89 */ /* 0x002e280000020000 */
        /* <DEDUP_REMOVED lines=13> */
.L_x_8000:
[----:B0-----:R-:W-:Y:S05]  /*3d80*/  BSYNC B0 ;  /* 0x0000000000007941 */ /* 0x001fea0003800000 */
.L_x_7999:
[----:B------:R-:W-:Y:S01]  /*3d90*/  BSSY B0, `(.L_x_8001) ;  /* 0x0000018000007945 */ /* 0x000fe20003800000 */
[----:B------:R-:W-:Y:S05]  /*3da0*/  @!P0 BRA `(.L_x_8002) ;  /* 0x0000015000008947 */ /* 0x000fea0003800000 */
[----:B------:R-:W-:Y:S06]  /*3db0*/  BAR.SYNC.DEFER_BLOCKING 0x0 ;  /* 0x0000000000007b1d */ /* 0x000fec0000010000 */
[----:B------:R-:W2:Y:S04]  /*3dc0*/  SHFL.DOWN P0, R0, R57, 0x1, 0x1f ;  /* 0x08201f0039007f89 */ /* 0x000ea80000000000 */
[----:B0-----:R-:W0:Y:S04]  /*3dd0*/  S2R R8, SR_LANEID ;  /* 0x0000000000087919 */ /* 0x001e280000000000 */
[----:B------:R-:W3:Y:S01]  /*3de0*/  S2R R19, SR_TID.X ;  /* 0x0000000000137919 */ /* 0x000ee20000002100 */
[----:B--2---:R-:W-:Y:S01]  /*3df0*/  @P0 FADD R0, R0, R57 ;  /* 0x0000003900000221 */ /* 0x004fe20000000000 */
        /* <DEDUP_REMOVED lines=16> */
.L_x_8002:
[----:B------:R-:W2:Y:S02]  /*3f00*/  S2R R19, SR_TID.X ;  /* 0x0000000000137919 */ /* 0x000ea40000002100 */
.L_x_8003:
[----:B0-----:R-:W-:Y:S05]  /*3f10*/  BSYNC B0 ;  /* 0x0000000000007941 */ /* 0x001fea0003800000 */
.L_x_8001:
[----:B--2---:R-:W-:-:S13]  /*3f20*/  ISETP.GE.AND P0, PT, R19, c[0x0][0x16c], PT ;  /* 0x00005b0013007a0c */ /* 0x004fda0003f06270 */
[----:B------:R-:W-:Y:S05]  /*3f30*/  @P0 EXIT ;  /* 0x000000000000094d */ /* 0x000fea0003800000 */
[C---:B------:R-:W-:Y:S02]  /*3f40*/  IMAD R0, R62.reuse, c[0x0][0x2c8], RZ ;  /* 0x0000b2003e007a24 */ /* 0x040fe400078e02ff */
[C---:B------:R-:W-:Y:S02]  /*3f50*/  IMAD R8, R62.reuse, c[0x0][0x198], RZ ;  /* 0x000066003e087a24 */ /* 0x040fe400078e02ff */
[C---:B------:R-:W-:Y:S02]  /*3f60*/  IMAD R6, R62.reuse, c[0x0][0x2a8], RZ ;  /* 0x0000aa003e067a24 */ /* 0x040fe400078e02ff */
[----:B------:R-:W-:Y:S02]  /*3f70*/  IMAD R62, R62, c[0x0][0x288], RZ ;  /* 0x0000a2003e3e7a24 */ /* 0x000fe400078e02ff */
[C---:B------:R-:W-:Y:S02]  /*3f80*/  IMAD R27, R63.reuse, c[0x0][0x2ac], R6 ;  /* 0x0000ab003f1b7a24 */ /* 0x040fe400078e0206 */
[----:B------:R-:W-:-:S04]  /*3f90*/  IMAD.WIDE.U32 R16, R63, c[0x0][0x198], RZ ;  /* 0x000066003f107a25 */ /* 0x000fc800078e00ff */
[----:B-1----:R-:W-:-:S04]  /*3fa0*/  IMAD.WIDE.U32 R4, R63, c[0x0][0x2a8], RZ ;  /* 0x0000aa003f047a25 */ /* 0x002fc800078e00ff */
[----:B------:R-:W-:Y:S01]  /*3fb0*/  IMAD R9, R63, c[0x0][0x19c], R8 ;  /* 0x000067003f097a24 */ /* 0x000fe200078e0208 */
[----:B------:R-:W-:Y:S01]  /*3fc0*/  IADD3 R27, R5, R27, RZ ;  /* 0x0000001b051b7210 */ /* 0x000fe20007ffe0ff */
[C---:B------:R-:W-:Y:S02]  /*3fd0*/  IMAD R25, R63.reuse, c[0x0][0x28c], R62 ;  /* 0x0000a3003f197a24 */ /* 0x040fe400078e023e */
[----:B------:R-:W-:Y:S01]  /*3fe0*/  IMAD.WIDE.U32 R6, R63, c[0x0][0x288], RZ ;  /* 0x0000a2003f067a25 */ /* 0x000fe200078e00ff */
[----:B------:R-:W-:-:S03]  /*3ff0*/  IADD3 R37, R17, R9, RZ ;  /* 0x0000000911257210 */ /* 0x000fc60007ffe0ff */
[----:B------:R-:W-:Y:S01]  /*4000*/  IMAD.WIDE.U32 R2, R63, c[0x0][0x2c8], RZ ;  /* 0x0000b2003f027a25 */ /* 0x000fe200078e00ff */
[----:B------:R-:W-:-:S03]  /*4010*/  IADD3 R25, R7, R25, RZ ;  /* 0x0000001907197210 */ /* 0x000fc60007ffe0ff */
[----:B------:R-:W-:-:S04]  /*4020*/  IMAD R31, R63, c[0x0][0x2cc], R0 ;  /* 0x0000b3003f1f7a24 */ /* 0x000fc800078e0200 */
[----:B------:R-:W-:Y:S02]  /*4030*/  IMAD.IADD R31, R3, 0x1, R31 ;  /* 0x00000001031f7824 */ /* 0x000fe400078e021f */
.L_x_8004:
        /* <DEDUP_REMOVED lines=54> */
.L_x_8005:
        /* <DEDUP_REMOVED lines=14> */
.L_x_9139:


//--------------------- .text._Z25selective_scan_bwd_kernelI32Selective_Scan_bwd_kernel_traitsILi32ELi4ELb0ELb0ELb1ELb0ELb0EffEEv12SSMParamsBwd --------------------------
	.section	.text._Z25selective_scan_bwd_kernelI32Selective_Scan_bwd_kernel_traitsILi32ELi4ELb0ELb0ELb1ELb0ELb0EffEEv12SSMParamsBwd,"ax",@progbits
	.sectioninfo	@"SHI_REGISTERS=125"
	.align	128
        .global         _Z25selective_scan_bwd_kernelI32Selective_Scan_bwd_kernel_traitsILi32ELi4ELb0ELb0ELb1ELb0ELb0EffEEv12SSMParamsBwd
        .type           _Z25selective_scan_bwd_kernelI32Selective_Scan_bwd_kernel_traitsILi32ELi4ELb0ELb0ELb1ELb0ELb0EffEEv12SSMParamsBwd,@function
        .size           _Z25selective_scan_bwd_kernelI32Selective_Scan_bwd_kernel_traitsILi32ELi4ELb0ELb0ELb1ELb0ELb0EffEEv12SSMParamsBwd,(.L_x_9140 - _Z25selective_scan_bwd_kernelI32Selective_Scan_bwd_kernel_traitsILi32ELi4ELb0ELb0ELb1ELb0ELb0EffEEv12SSMParamsBwd)
        .other          _Z25selective_scan_bwd_kernelI32Selective_Scan_bwd_kernel_traitsILi32ELi4ELb0ELb0ELb1ELb0ELb0EffEEv12SSMParamsBwd,@"STO_CUDA_ENTRY STV_DEFAULT"
_Z25selective_scan_bwd_kernelI32Selective_Scan_bwd_kernel_traitsILi32ELi4ELb0ELb0ELb1ELb0ELb0EffEEv12SSMParamsBwd:
.text._Z25selective_scan_bwd_kernelI32Selective_Scan_bwd_kernel_traitsILi32ELi4ELb0ELb0ELb1ELb0ELb0EffEEv12SSMParamsBwd:
        /* <DEDUP_REMOVED lines=23> */
[----:B------:R-:W-:Y:S01]  /*0170*/  IMAD R21, R3, c[0x0][0x1d8], RZ ;  /* 0x0000760003157a24 */ /* 0x000fe200078e02ff */
[----:B------:R-:W-:Y:S01]  /*0180*/  MOV R18, c[0x0][0x174] ;  /* 0x00005d0000127a02 */ /* 0x000fe20000000f00 */
[----:B------:R-:W-:Y:S01]  /*0190*/  CS2R R74, SRZ ;  /* 0x00000000004a7805 */ /* 0x000fe2000001ff00 */
[----:B------:R-:W-:Y:S01]  /*01a0*/  ISETP.GE.AND P2, PT, R16, RZ, PT ;  /* 0x000000ff1000720c */ /* 0x000fe20003f46270 */
[----:B------:R-:W-:Y:S01]  /*01b0*/  IMAD R21, R0, c[0x0][0x1dc], R21 ;  /* 0x0000770000157a24 */ /* 0x000fe200078e0215 */
[----:B------:R-:W-:Y:S01]  /*01c0*/  ISETP.GE.AND P3, PT, R18, 0x1, PT ;  /* 0x000000011200780c */ /* 0x000fe20003f66270 */
[----:B-1----:R-:W-:Y:S01]  /*01d0*/  HFMA2.MMA R10, -RZ, RZ, 0, 0 ;  /* 0x00000000ff0a7435 */ /* 0x002fe200000001ff */
[----:B------:R-:W-:Y:S01]  /*01e0*/  CS2R R72, SRZ ;  /* 0x0000000000487805 */ /* 0x000fe2000001ff00 */
[----:B0-----:R-:W-:Y:S01]  /*01f0*/  SHF.R.S32.HI R6, RZ, 0x1f, R5 ;  /* 0x0000001fff067819 */ /* 0x001fe20000011405 */
[----:B--2---:R-:W-:-:S04]  /*0200*/  IMAD.MOV R14, RZ, RZ, -R11 ;  /* 0x000000ffff0e7224 */ /* 0x004fc800078e0a0b */
        /* <DEDUP_REMOVED lines=10> */
[----:B------:R-:W-:Y:S02]  /*02b0*/  IMAD R14, R17, R8, R14 ;  /* 0x00000008110e7224 */ /* 0x000fe400078e020e */
[----:B------:R-:W-:-:S03]  /*02c0*/  IMAD.WIDE.U32 R8, R5, c[0x0][0x1d0], RZ ;  /* 0x0000740005087a25 */ /* 0x000fc600078e00ff */
[----:B------:R-:W-:Y:S01]  /*02d0*/  ISETP.GT.U32.AND P1, PT, R17, R14, PT ;  /* 0x0000000e1100720c */ /* 0x000fe20003f24070 */
[----:B------:R-:W-:Y:S01]  /*02e0*/  IMAD R16, R6, c[0x0][0x278], RZ ;  /* 0x00009e0006107a24 */ /* 0x000fe200078e02ff */
[----:B------:R-:W-:Y:S01]  /*02f0*/  IADD3 R9, R9, R13, RZ ;  /* 0x0000000d09097210 */ /* 0x000fe20007ffe0ff */
[----:B------:R-:W-:Y:S02]  /*0300*/  IMAD.IADD R11, R11, 0x1, R15 ;  /* 0x000000010b0b7824 */ /* 0x000fe400078e020f */
[----:B------:R-:W-:-:S04]  /*0310*/  IMAD.WIDE.U32 R12, R5, c[0x0][0x278], RZ ;  /* 0x00009e00050c7a25 */ /* 0x000fc800078e00ff */
[----:B------:R-:W-:-:S04]  /*0320*/  IMAD.WIDE.U32 R8, R0, c[0x0][0x1d8], R8 ;  /* 0x0000760000087a25 */ /* 0x000fc800078e0008 */
[-C--:B------:R-:W-:Y:S01]  /*0330*/  @!P1 IADD3 R14, R14, -R17.reuse, RZ ;  /* 0x800000110e0e9210 */ /* 0x080fe20007ffe0ff */
[----:B------:R-:W-:Y:S01]  /*0340*/  IMAD R15, R5, c[0x0][0x27c], R16 ;  /* 0x00009f00050f7a24 */ /* 0x000fe200078e0210 */
[----:B------:R-:W-:Y:S01]  /*0350*/  @!P1 IADD3 R7, R7, 0x1, RZ ;  /* 0x0000000107079810 */ /* 0x000fe20007ffe0ff */
[----:B------:R-:W-:Y:S01]  /*0360*/  IMAD R16, R6, c[0x0][0x1b0], RZ ;  /* 0x00006c0006107a24 */ /* 0x000fe200078e02ff */
[----:B------:R-:W-:Y:S02]  /*0370*/  ISETP.GE.U32.AND P0, PT, R14, R17, PT ;  /* 0x000000110e00720c */ /* 0x000fe40003f06070 */
[----:B------:R-:W-:Y:S01]  /*0380*/  LEA R17, R18, 0xffffff80, 0x7 ;  /* 0xffffff8012117811 */ /* 0x000fe200078e38ff */
[----:B------:R-:W-:Y:S01]  /*0390*/  IMAD R23, R5, c[0x0][0x1b4], R16 ;  /* 0x00006d0005177a24 */ /* 0x000fe200078e0210 */
[----:B------:R-:W-:Y:S02]  /*03a0*/  ISETP.NE.AND P1, PT, RZ, c[0x0][0x178], PT ;  /* 0x00005e00ff007a0c */ /* 0x000fe40003f25270 */
[----:B------:R-:W-:-:S02]  /*03b0*/  SHF.R.S32.HI R19, RZ, 0x1f, R17 ;  /* 0x0000001fff137819 */ /* 0x000fc40000011411 */
[----:B------:R-:W-:Y:S02]  /*03c0*/  IADD3 R24, P4, R17, R8, RZ ;  /* 0x0000000811187210 */ /* 0x000fe40007f9e0ff */
[----:B------:R-:W-:Y:S01]  /*03d0*/  IADD3 R13, R13, R15, RZ ;  /* 0x0000000f0d0d7210 */ /* 0x000fe20007ffe0ff */
[----:B------:R-:W-:Y:S01]  /*03e0*/  IMAD.WIDE.U32 R14, R5, c[0x0][0x1b0], RZ ;  /* 0x00006c00050e7a25 */ /* 0x000fe200078e00ff */
[----:B------:R-:W-:Y:S02]  /*03f0*/  IADD3.X R25, R19, R9, R21, P4, !PT ;  /* 0x0000000913197210 */ /* 0x000fe400027fe415 */
[----:B------:R-:W-:Y:S01]  /*0400*/  @P0 IADD3 R7, R7, 0x1, RZ ;  /* 0x0000000107070810 */ /* 0x000fe20007ffe0ff */
[----:B------:R-:W-:Y:S02]  /*0410*/  IMAD R21, R3, c[0x0][0x1e8], RZ ;  /* 0x00007a0003157a24 */ /* 0x000fe400078e02ff */
[----:B------:R-:W-:Y:S01]  /*0420*/  IMAD.WIDE.U32 R8, R0, c[0x0][0x1e8], R10 ;  /* 0x00007a0000087a25 */ /* 0x000fe200078e000a */
[----:B------:R-:W-:-:S02]  /*0430*/  @!P2 IADD3 R7, -R7, RZ, RZ ;  /* 0x000000ff0707a210 */ /* 0x000fc40007ffe1ff */
[----:B------:R-:W-:Y:S01]  /*0440*/  @!P1 LOP3.LUT R7, RZ, c[0x0][0x178], RZ, 0x33, !PT ;  /* 0x00005e00ff079a12 */ /* 0x000fe200078e33ff */
[C---:B------:R-:W-:Y:S01]  /*0450*/  IMAD R21, R0.reuse, c[0x0][0x1ec], R21 ;  /* 0x00007b0000157a24 */ /* 0x040fe200078e0215 */
[----:B------:R-:W-:Y:S01]  /*0460*/  IADD3 R22, P0, R17, R8, RZ ;  /* 0x0000000811167210 */ /* 0x000fe20007f1e0ff */
[----:B------:R-:W-:Y:S01]  /*0470*/  IMAD.IADD R15, R15, 0x1, R23 ;  /* 0x000000010f0f7824 */ /* 0x000fe200078e0217 */
[----:B------:R-:W-:Y:S01]  /*0480*/  SHF.R.S32.HI R8, RZ, 0x1f, R7 ;  /* 0x0000001fff087819 */ /* 0x000fe20000011407 */
[----:B------:R-:W-:Y:S01]  /*0490*/  IMAD R23, R3, c[0x0][0x280], RZ ;  /* 0x0000a00003177a24 */ /* 0x000fe200078e02ff */
[----:B------:R-:W-:Y:S01]  /*04a0*/  IADD3.X R9, R19, R9, R21, P0, !PT ;  /* 0x0000000913097210 */ /* 0x000fe200007fe415 */
[----:B------:R-:W-:Y:S01]  /*04b0*/  IMAD.WIDE.U32 R10, R0, c[0x0][0x280], R12 ;  /* 0x0000a000000a7a25 */ /* 0x000fe200078e000c */
[----:B------:R-:W-:-:S03]  /*04c0*/  ISETP.NE.U32.AND P0, PT, RZ, c[0x0][0x260], PT ;  /* 0x00009800ff007a0c */ /* 0x000fc60003f05070 */
[----:B------:R-:W-:Y:S01]  /*04d0*/  IMAD R12, R0, c[0x0][0x284], R23 ;  /* 0x0000a100000c7a24 */ /* 0x000fe200078e0217 */
[----:B------:R-:W-:Y:S01]  /*04e0*/  IADD3 R20, P2, R17, R10, RZ ;  /* 0x0000000a11147210 */ /* 0x000fe20007f5e0ff */
[----:B------:R-:W-:Y:S01]  /*04f0*/  IMAD R10, R8, c[0x0][0x1c8], RZ ;  /* 0x00007200080a7a24 */ /* 0x000fe200078e02ff */
[----:B------:R-:W-:Y:S01]  /*0500*/  ISETP.NE.AND.EX P0, PT, RZ, c[0x0][0x264], PT, P0 ;  /* 0x00009900ff007a0c */ /* 0x000fe20003f05300 */
[----:B------:R-:W-:Y:S01]  /*0510*/  IMAD.WIDE.U32 R14, R7, c[0x0][0x1c8], R14 ;  /* 0x00007200070e7a25 */ /* 0x000fe200078e000e */
[----:B------:R-:W-:Y:S02]  /*0520*/  IADD3.X R11, R19, R11, R12, P2, !PT ;  /* 0x0000000b130b7210 */ /* 0x000fe400017fe40c */
[----:B------:R-:W-:Y:S02]  /*0530*/  LEA R23, P1, R24, c[0x0][0x240], 0x2 ;  /* 0x0000900018177a11 */ /* 0x000fe400078210ff */
[----:B------:R-:W-:Y:S02]  /*0540*/  LEA R21, P2, R22, c[0x0][0x248], 0x2 ;  /* 0x0000920016157a11 */ /* 0x000fe400078410ff */
[----:B------:R-:W-:-:S02]  /*0550*/  LEA.HI.X R24, R24, c[0x0][0x244], R25, 0x2, P1 ;  /* 0x0000910018187a11 */ /* 0x000fc400008f1419 */
[----:B------:R-:W-:Y:S01]  /*0560*/  LEA.HI.X R22, R22, c[0x0][0x24c], R9, 0x2, P2 ;  /* 0x0000930016167a11 */ /* 0x000fe200010f1409 */
[----:B------:R-:W-:Y:S01]  /*0570*/  IMAD R9, R7, c[0x0][0x1cc], R10 ;  /* 0x0000730007097a24 */ /* 0x000fe200078e020a */
[----:B------:R-:W-:Y:S01]  /*0580*/  ISETP.NE.U32.AND P1, PT, RZ, c[0x0][0x328], PT ;  /* 0x0000ca00ff007a0c */ /* 0x000fe20003f25070 */
[----:B------:R-:W-:Y:S01]  /*0590*/  @P0 IMAD.MOV.U32 R76, RZ, RZ, 0x8 ;  /* 0x00000008ff4c0424 */ /* 0x000fe200078e00ff */
[----:B------:R-:W-:Y:S02]  /*05a0*/  ISETP.NE.U32.AND P2, PT, RZ, c[0x0][0x348], PT ;  /* 0x0000d200ff007a0c */ /* 0x000fe40003f45070 */
[----:B------:R-:W-:Y:S02]  /*05b0*/  ISETP.NE.AND.EX P1, PT, RZ, c[0x0][0x32c], PT, P1 ;  /* 0x0000cb00ff007a0c */ /* 0x000fe40003f25310 */
[----:B------:R-:W-:Y:S02]  /*05c0*/  ISETP.NE.AND.EX P2, PT, RZ, c[0x0][0x34c], PT, P2 ;  /* 0x0000d300ff007a0c */ /* 0x000fe40003f45320 */
[----:B------:R-:W-:Y:S01]  /*05d0*/  IADD3 R10, R15, R9, RZ ;  /* 0x000000090f0a7210 */ /* 0x000fe20007ffe0ff */
[----:B------:R-:W-:Y:S01]  /*05e0*/  @P0 IMAD R9, R5, c[0x0][0x164], R0 ;  /* 0x0000590005090a24 */ /* 0x000fe200078e0200 */
[----:B------:R-:W-:-:S02]  /*05f0*/  LEA R16, P4, R20, c[0x0][0x308], 0x2 ;  /* 0x0000c20014107a11 */ /* 0x000fc400078810ff */
[----:B------:R-:W-:Y:S01]  /*0600*/  IADD3 R17, P5, R17, R14, RZ ;  /* 0x0000000e11117210 */ /* 0x000fe20007fbe0ff */
[----:B------:R-:W-:Y:S01]  /*0610*/  @P0 IMAD R9, R9, c[0x0][0x174], RZ ;  /* 0x00005d0009090a24 */ /* 0x000fe200078e02ff */
[----:B------:R-:W-:Y:S02]  /*0620*/  LEA.HI.X R20, R20, c[0x0][0x30c], R11, 0x2, P4 ;  /* 0x0000c30014147a11 */ /* 0x000fe400020f140b */
        /* <DEDUP_REMOVED lines=10> */
[----:B------:R-:W-:Y:S02]  /*06d0*/  @P2 LEA.HI.X R73, R0, c[0x0][0x34c], R3, 0x2, P5 ;  /* 0x0000d30000492a11 */ /* 0x000fe400028f1403 */
[----:B------:R-:W-:Y:S01]  /*06e0*/  MOV R10, RZ ;  /* 0x000000ff000a7202 */ /* 0x000fe20000000f00 */
[----:B------:R-:W-:Y:S05]  /*06f0*/  @!P3 BRA `(.L_x_8006) ;  /* 0x000025200000b947 */ /* 0x000fea0003800000 */
[----:B------:R-:W0:Y:S01]  /*0700*/  S2R R12, SR_TID.X ;  /* 0x00000000000c7919 */ /* 0x000e220000002100 */
[----:B------:R-:W-:Y:S01]  /*0710*/  IMAD R10, R6, c[0x0][0x2b8], RZ ;  /* 0x0000ae00060a7a24 */ /* 0x000fe200078e02ff */
[----:B------:R-:W-:Y:S01]  /*0720*/  MOV R13, RZ ;  /* 0x000000ff000d7202 */ /* 0x000fe20000000f00 */
[----:B------:R-:W-:Y:S01]  /*0730*/  IMAD R14, R8, c[0x0][0x2c0], RZ ;  /* 0x0000b000080e7a24 */ /* 0x000fe200078e02ff */
[----:B------:R-:W-:Y:S01]  /*0740*/  MOV R15, R22 ;  /* 0x00000016000f7202 */ /* 0x000fe20000000f00 */
[----:B------:R-:W-:Y:S01]  /*0750*/  IMAD R9, R5, c[0x0][0x2bc], R10 ;  /* 0x0000af0005097a24 */ /* 0x000fe200078e020a */
[----:B------:R-:W-:Y:S01]  /*0760*/  MOV R17, R20 ;  /* 0x0000001400117202 */ /* 0x000fe20000000f00 */
[----:B------:R-:W-:Y:S01]  /*0770*/  IMAD R57, R7, c[0x0][0x2c4], R14 ;  /* 0x0000b10007397a24 */ /* 0x000fe200078e020e */
[----:B------:R-:W-:Y:S01]  /*0780*/  MOV R22, RZ ;  /* 0x000000ff00167202 */ /* 0x000fe20000000f00 */
[----:B------:R-:W-:-:S02]  /*0790*/  IMAD.MOV.U32 R14, RZ, RZ, R21 ;  /* 0x000000ffff0e7224 */ /* 0x000fc400078e0015 */
[----:B------:R-:W1:Y:S01]  /*07a0*/  S2R R21, SR_LANEID ;  /* 0x0000000000157919 */ /* 0x000e620000000000 */
[----:B------:R-:W-:-:S04]  /*07b0*/  IMAD.WIDE.U32 R70, R0, c[0x0][0x180], RZ ;  /* 0x0000600000467a25 */ /* 0x000fc800078e00ff */
[----:B------:R-:W-:Y:S02]  /*07c0*/  IMAD.MOV.U32 R20, RZ, RZ, c[0x0][0x174] ;  /* 0x00005d00ff147624 */ /* 0x000fe400078e00ff */
[----:B0-----:R-:W-:Y:S01]  /*07d0*/  IMAD.WIDE.U32 R10, R5, c[0x0][0x2b8], R12 ;  /* 0x0000ae00050a7a25 */ /* 0x001fe200078e000c */
[----:B------:R-:W-:-:S03]  /*07e0*/  MOV R13, R24 ;  /* 0x00000018000d7202 */ /* 0x000fc60000000f00 */
[----:B------:R-:W-:Y:S01]  /*07f0*/  IMAD.IADD R11, R11, 0x1, R9 ;  /* 0x000000010b0b7824 */ /* 0x000fe200078e0209 */
[----:B------:R-:W-:-:S03]  /*0800*/  SHF.L.U32 R9, R12, 0x2, RZ ;  /* 0x000000020c097819 */ /* 0x000fc600000006ff */
[----:B------:R-:W-:Y:S01]  /*0810*/  IMAD.WIDE.U32 R10, R7, c[0x0][0x2c0], R10 ;  /* 0x0000b000070a7a25 */ /* 0x000fe200078e000a */
[----:B------:R-:W-:-:S04]  /*0820*/  LOP3.LUT R9, R9, 0xffffff80, RZ, 0xc0, !PT ;  /* 0xffffff8009097812 */ /* 0x000fc800078ec0ff */
[----:B------:R-:W-:Y:S02]  /*0830*/  IADD3 R57, R11, R57, RZ ;  /* 0x000000390b397210 */ /* 0x000fe40007ffe0ff */
[C---:B------:R-:W-:Y:S02]  /*0840*/  LEA R27, P0, R10.reuse, c[0x0][0x320], 0x2 ;  /* 0x0000c8000a1b7a11 */ /* 0x040fe400078010ff */
[----:B------:R-:W-:Y:S01]  /*0850*/  MOV R11, R23 ;  /* 0x00000017000b7202 */ /* 0x000fe20000000f00 */
[----:B------:R-:W-:Y:S01]  /*0860*/  IMAD R23, R3, c[0x0][0x180], RZ ;  /* 0x0000600003177a24 */ /* 0x000fe200078e02ff */
[----:B------:R-:W-:Y:S02]  /*0870*/  LEA.HI.X R57, R10, c[0x0][0x324], R57, 0x2, P0 ;  /* 0x0000c9000a397a11 */ /* 0x000fe400000f1439 */
[C---:B------:R-:W-:Y:S01]  /*0880*/  IADD3 R24, P0, R27.reuse, -0x180, RZ ;  /* 0xfffffe801b187810 */ /* 0x040fe20007f1e0ff */
[----:B------:R-:W-:Y:S01]  /*0890*/  IMAD R25, R0, c[0x0][0x184], R23 ;  /* 0x0000610000197a24 */ /* 0x000fe200078e0217 */
[----:B------:R-:W-:-:S02]  /*08a0*/  IADD3 R26, P1, R27, -0x100, RZ ;  /* 0xffffff001b1a7810 */ /* 0x000fc40007f3e0ff */
[----:B------:R-:W-:Y:S01]  /*08b0*/  LOP3.LUT R68, R9, 0x1f, R12, 0xf8, !PT ;  /* 0x0000001f09447812 */ /* 0x000fe200078ef80c */
[----:B------:R-:W-:Y:S01]  /*08c0*/  IMAD.IADD R25, R71, 0x1, R25 ;  /* 0x0000000147197824 */ /* 0x000fe200078e0219 */
[----:B------:R-:W-:Y:S02]  /*08d0*/  IADD3 R27, P2, R27, -0x80, RZ ;  /* 0xffffff801b1b7810 */ /* 0x000fe40007f5e0ff */
[C---:B------:R-:W-:Y:S02]  /*08e0*/  IADD3.X R55, R57.reuse, -0x1, RZ, P0, !PT ;  /* 0xffffffff39377810 */ /* 0x040fe400007fe4ff */
[----:B------:R-:W-:Y:S02]  /*08f0*/  IADD3.X R56, R57, -0x1, RZ, P1, !PT ;  /* 0xffffffff39387810 */ /* 0x000fe40000ffe4ff */
[----:B------:R-:W-:Y:S02]  /*0900*/  MOV R10, RZ ;  /* 0x000000ff000a7202 */ /* 0x000fe40000000f00 */
[----:B------:R-:W-:-:S02]  /*0910*/  MOV R9, RZ ;  /* 0x000000ff00097202 */ /* 0x000fc40000000f00 */
[----:B------:R-:W-:Y:S02]  /*0920*/  LOP3.LUT R23, R12, 0x1f, RZ, 0xc0, !PT ;  /* 0x0000001f0c177812 */ /* 0x000fe400078ec0ff */
[----:B------:R-:W-:Y:S02]  /*0930*/  SHF.R.S32.HI R69, RZ, 0x1f, R68 ;  /* 0x0000001fff457819 */ /* 0x000fe40000011444 */
[C---:B------:R-:W-:Y:S02]  /*0940*/  LOP3.LUT R52, R68.reuse, 0x20, RZ, 0xfc, !PT ;  /* 0x0000002044347812 */ /* 0x040fe400078efcff */
[C---:B------:R-:W-:Y:S02]  /*0950*/  LOP3.LUT R53, R68.reuse, 0x40, RZ, 0xfc, !PT ;  /* 0x0000004044357812 */ /* 0x040fe400078efcff */
[----:B------:R-:W-:Y:S02]  /*0960*/  LOP3.LUT R54, R68, 0x60, RZ, 0xfc, !PT ;  /* 0x0000006044367812 */ /* 0x000fe400078efcff */
[----:B-1----:R-:W-:-:S02]  /*0970*/  IADD3.X R57, R57, -0x1, RZ, P2, !PT ;  /* 0xffffffff39397810 */ /* 0x002fc400017fe4ff */
.L_x_8025:
[----:B------:R-:W-:Y:S01]  /*0980*/  BAR.SYNC.DEFER_BLOCKING 0x0 ;  /* 0x0000000000007b1d */ /* 0x000fe20000010000 */
[----:B------:R-:W-:Y:S01]  /*0990*/  LEA R59, R20, 0xffffff80, 0x7 ;  /* 0xffffff80143b7811 */ /* 0x000fe200078e38ff */
[----:B------:R-:W-:Y:S01]  /*09a0*/  HFMA2.MMA R31, -RZ, RZ, 0, 0 ;  /* 0x00000000ff1f7435 */ /* 0x000fe200000001ff */
[C---:B------:R-:W-:Y:S01]  /*09b0*/  SHF.L.U32 R61, R68.reuse, 0x2, RZ ;  /* 0x00000002443d7819 */ /* 0x040fe200000006ff */
[----:B------:R-:W-:Y:S01]  /*09c0*/  HFMA2.MMA R41, -RZ, RZ, 0, 0 ;  /* 0x00000000ff297435 */ /* 0x000fe200000001ff */
[----:B------:R-:W-:Y:S01]  /*09d0*/  IADD3 R63, -R59, c[0x0][0x168], RZ ;  /* 0x00005a003b3f7a10 */ /* 0x000fe20007ffe1ff */
[----:B----4-:R-:W-:Y:S01]  /*09e0*/  IMAD.MOV.U32 R37, RZ, RZ, RZ ;  /* 0x000000ffff257224 */ /* 0x010fe200078e00ff */
[----:B------:R-:W-:-:S02]  /*09f0*/  SHF.L.U64.HI R58, R68, 0x2, R69 ;  /* 0x00000002443a7819 */ /* 0x000fc40000010245 */
[-C--:B------:R-:W-:Y:S02]  /*0a00*/  ISETP.GE.AND P0, PT, R68, R63.reuse, PT ;  /* 0x0000003f4400720c */ /* 0x080fe40003f06270 */
[-C--:B------:R-:W-:Y:S02]  /*0a10*/  ISETP.GE.AND P1, PT, R52, R63.reuse, PT ;  /* 0x0000003f3400720c */ /* 0x080fe40003f26270 */
[-C--:B------:R-:W-:Y:S02]  /*0a20*/  ISETP.GE.AND P2, PT, R53, R63.reuse, PT ;  /* 0x0000003f3500720c */ /* 0x080fe40003f46270 */
[----:B------:R-:W-:Y:S02]  /*0a30*/  ISETP.GE.AND P3, PT, R54, R63, PT ;  /* 0x0000003f3600720c */ /* 0x000fe40003f66270 */
[----:B------:R-:W-:Y:S02]  /*0a40*/  IADD3 R28, P4, R11, R61, RZ ;  /* 0x0000003d0b1c7210 */ /* 0x000fe40007f9e0ff */
[----:B---3--:R-:W-:-:S02]  /*0a50*/  MOV R35, RZ ;  /* 0x000000ff00237202 */ /* 0x008fc40000000f00 */
[----:B------:R-:W-:-:S05]  /*0a60*/  IADD3.X R29, R13, R58, RZ, P4, !PT ;  /* 0x0000003a0d1d7210 */ /* 0x000fca00027fe4ff */
[----:B--2---:R-:W2:Y:S04]  /*0a70*/  @!P0 LDG.E R31, [R28.64] ;  /* 0x000000041c1f8981 */ /* 0x004ea8000c1e1900 */
[----:B------:R-:W3:Y:S04]  /*0a80*/  @!P1 LDG.E R37, [R28.64+0x80] ;  /* 0x000080041c259981 */ /* 0x000ee8000c1e1900 */
[----:B------:R-:W4:Y:S04]  /*0a90*/  @!P2 LDG.E R35, [R28.64+0x100] ;  /* 0x000100041c23a981 */ /* 0x000f28000c1e1900 */
[----:B------:R-:W4:Y:S01]  /*0aa0*/  @!P3 LDG.E R41, [R28.64+0x180] ;  /* 0x000180041c29b981 */ /* 0x000f22000c1e1900 */
[----:B------:R-:W-:Y:S01]  /*0ab0*/  SHF.L.U32 R90, R21, 0x2, RZ ;  /* 0x00000002155a7819 */ /* 0x000fe200000006ff */
[----:B------:R-:W-:Y:S01]  /*0ac0*/  HFMA2.MMA R43, -RZ, RZ, 0, 0 ;  /* 0x00000000ff2b7435 */ /* 0x000fe200000001ff */
[----:B------:R-:W-:Y:S01]  /*0ad0*/  IADD3 R32, P0, R14, R61, RZ ;  /* 0x0000003d0e207210 */ /* 0x000fe20007f1e0ff */
[----:B------:R-:W-:Y:S01]  /*0ae0*/  IMAD.MOV.U32 R39, RZ, RZ, RZ ;  /* 0x000000ffff277224 */ /* 0x000fe200078e00ff */
[----:B------:R-:W-:-:S02]  /*0af0*/  ISETP.GE.AND P1, PT, R52, R63, PT ;  /* 0x0000003f3400720c */ /* 0x000fc40003f26270 */
[-C--:B------:R-:W-:Y:S01]  /*0b00*/  ISETP.GE.AND P2, PT, R53, R63.reuse, PT ;  /* 0x0000003f3500720c */ /* 0x080fe20003f46270 */
[----:B------:R-:W-:Y:S01]  /*0b10*/  IMAD.X R33, R15, 0x1, R58, P0 ;  /* 0x000000010f217824 */ /* 0x000fe200000e063a */
[-C--:B------:R-:W-:Y:S02]  /*0b20*/  ISETP.GE.AND P0, PT, R68, R63.reuse, PT ;  /* 0x0000003f4400720c */ /* 0x080fe40003f06270 */
[----:B------:R-:W-:Y:S02]  /*0b30*/  ISETP.GE.AND P3, PT, R54, R63, PT ;  /* 0x0000003f3600720c */ /* 0x000fe40003f66270 */
[----:B------:R-:W-:Y:S02]  /*0b40*/  MOV R45, RZ ;  /* 0x000000ff002d7202 */ /* 0x000fe40000000f00 */
[----:B------:R-:W-:Y:S01]  /*0b50*/  MOV R49, RZ ;  /* 0x000000ff00317202 */ /* 0x000fe20000000f00 */
[----:B--2---:R-:W-:Y:S04]  /*0b60*/  STS [R90], R31 ;  /* 0x0000001f5a007388 */ /* 0x004fe80000000800 */
[----:B---3--:R-:W-:Y:S04]  /*0b70*/  STS [R90+0x80], R37 ;  /* 0x000080255a007388 */ /* 0x008fe80000000800 */
[----:B----4-:R-:W-:Y:S04]  /*0b80*/  STS [R90+0x100], R35 ;  /* 0x000100235a007388 */ /* 0x010fe80000000800 */
[----:B0-----:R0:W-:Y:S01]  /*0b90*/  STS [R90+0x180], R41 ;  /* 0x000180295a007388 */ /* 0x0011e20000000800 */
        /* <DEDUP_REMOVED lines=11> */
[----:B0-----:R-:W-:Y:S01]  /*0c50*/  IADD3.X R41, R17, R58, RZ, P0, !PT ;  /* 0x0000003a11297210 */ /* 0x001fe200007fe4ff */
[----:B------:R-:W-:Y:S01]  /*0c60*/  IMAD.MOV.U32 R67, RZ, RZ, RZ ;  /* 0x000000ffff437224 */ /* 0x000fe200078e00ff */
[----:B------:R-:W-:-:S02]  /*0c70*/  ISETP.GE.AND P0, PT, R68, R63, PT ;  /* 0x0000003f4400720c */ /* 0x000fc40003f06270 */
[-C--:B------:R-:W-:Y:S02]  /*0c80*/  ISETP.GE.AND P2, PT, R53, R63.reuse, PT ;  /* 0x0000003f3500720c */ /* 0x080fe40003f46270 */
[----:B------:R-:W-:Y:S02]  /*0c90*/  ISETP.GE.AND P3, PT, R54, R63, PT ;  /* 0x0000003f3600720c */ /* 0x000fe40003f66270 */
[----:B------:R-:W-:Y:S01]  /*0ca0*/  MOV R65, RZ ;  /* 0x000000ff00417202 */ /* 0x000fe20000000f00 */
[----:B--2---:R-:W-:Y:S04]  /*0cb0*/  STS [R90], R39 ;  /* 0x000000275a007388 */ /* 0x004fe80000000800 */
[----:B---3--:R-:W-:Y:S04]  /*0cc0*/  STS [R90+0x80], R45 ;  /* 0x0000802d5a007388 */ /* 0x008fe80000000800 */
[----:B----4-:R0:W-:Y:S04]  /*0cd0*/  STS [R90+0x100], R43 ;  /* 0x0001002b5a007388 */ /* 0x0101e80000000800 */
[----:B------:R-:W-:Y:S01]  /*0ce0*/  STS [R90+0x180], R49 ;  /* 0x000180315a007388 */ /* 0x000fe20000000800 */
[----:B------:R-:W-:-:S06]  /*0cf0*/  NOP ;  /* 0x0000000000007918 */ /* 0x000fcc0000000000 */
[----:B------:R-:W-:Y:S04]  /*0d00*/  LDS.128 R32, [R21.X16] ;  /* 0x0000000015207984 */ /* 0x000fe8000000cc00 */
[----:B------:R-:W-:Y:S06]  /*0d10*/  BAR.SYNC.DEFER_BLOCKING 0x0 ;  /* 0x0000000000007b1d */ /* 0x000fec0000010000 */
[----:B------:R-:W2:Y:S04]  /*0d20*/  @!P0 LDG.E R47, [R40.64] ;  /* 0x00000004282f8981 */ /* 0x000ea8000c1e1900 */
[----:B------:R-:W3:Y:S04]  /*0d30*/  @!P1 LDG.E R65, [R40.64+0x80] ;  /* 0x0000800428419981 */ /* 0x000ee8000c1e1900 */
[----:B------:R-:W4:Y:S04]  /*0d40*/  @!P2 LDG.E R51, [R40.64+0x100] ;  /* 0x000100042833a981 */ /* 0x000f28000c1e1900 */
[----:B------:R-:W4:Y:S01]  /*0d50*/  @!P3 LDG.E R67, [R40.64+0x180] ;  /* 0x000180042843b981 */ /* 0x000f22000c1e1900 */
[----:B------:R-:W-:-:S02]  /*0d60*/  ISETP.LT.AND P0, PT, RZ, c[0x0][0x16c], PT ;  /* 0x00005b00ff007a0c */ /* 0x000fc40003f01270 */
[----:B0-----:R-:W-:-:S04]  /*0d70*/  MOV R43, c[0x0][0x174] ;  /* 0x00005d00002b7a02 */ /* 0x001fc80000000f00 */
[----:B------:R-:W-:-:S07]  /*0d80*/  LEA R60, R43, R22, 0x7 ;  /* 0x000000162b3c7211 */ /* 0x000fce00078e38ff */
[----:B------:R-:W-:Y:S01]  /*0d90*/  @!P0 CS2R R42, SRZ ;  /* 0x00000000002a8805 */ /* 0x000fe2000001ff00 */
[----:B--2---:R-:W-:Y:S04]  /*0da0*/  STS [R90], R47 ;  /* 0x0000002f5a007388 */ /* 0x004fe80000000800 */
[----:B---3--:R0:W-:Y:S04]  /*0db0*/  STS [R90+0x80], R65 ;  /* 0x000080415a007388 */ /* 0x0081e80000000800 */
[----:B----4-:R-:W-:Y:S04]  /*0dc0*/  STS [R90+0x100], R51 ;  /* 0x000100335a007388 */ /* 0x010fe80000000800 */
[----:B------:R-:W-:Y:S01]  /*0dd0*/  STS [R90+0x180], R67 ;  /* 0x000180435a007388 */ /* 0x000fe20000000800 */
[----:B------:R-:W-:-:S06]  /*0de0*/  NOP ;  /* 0x0000000000007918 */ /* 0x000fcc0000000000 */
[----:B-1----:R-:W1:Y:S01]  /*0df0*/  LDS.128 R36, [R21.X16] ;  /* 0x0000000015247984 */ /* 0x002e62000000cc00 */
[----:B0-----:R-:W-:Y:S01]  /*0e00*/  SHF.R.S32.HI R65, RZ, 0x1f, R60 ;  /* 0x0000001fff417819 */ /* 0x001fe2000001143c */
[----:B-1----:R-:W-:Y:S02]  /*0e10*/  FFMA.FTZ R40, R28, R36, R9 ;  /* 0x000000241c287223 */ /* 0x002fe40000010009 */
[-C--:B-----5:R-:W-:Y:S02]  /*0e20*/  FMUL.FTZ R44, R36, R2.reuse ;  /* 0x00000002242c7220 */ /* 0x0a0fe40000410000 */
[----:B------:R-:W-:Y:S02]  /*0e30*/  FFMA.FTZ R9, R29, R37, R40 ;  /* 0x000000251d097223 */ /* 0x000fe40000010028 */
[----:B------:R-:W-:Y:S01]  /*0e40*/  @!P0 CS2R R40, SRZ ;  /* 0x0000000000288805 */ /* 0x000fe2000001ff00 */
[----:B------:R-:W-:Y:S02]  /*0e50*/  FMUL.FTZ R45, R37, R2 ;  /* 0x00000002252d7220 */ /* 0x000fe40000410000 */
[----:B------:R-:W-:-:S02]  /*0e60*/  FFMA.FTZ R48, R30, R38, R9 ;  /* 0x000000261e307223 */ /* 0x000fc40000010009 */
[-C--:B------:R-:W-:Y:S02]  /*0e70*/  FMUL.FTZ R46, R38, R2.reuse ;  /* 0x00000002262e7220 */ /* 0x080fe40000410000 */
[----:B------:R-:W-:Y:S02]  /*0e80*/  FMUL.FTZ R47, R39, R2 ;  /* 0x00000002272f7220 */ /* 0x000fe40000410000 */
[----:B------:R-:W-:Y:S01]  /*0e90*/  FFMA.FTZ R9, R31, R39, R48 ;  /* 0x000000271f097223 */ /* 0x000fe20000010030 */
[----:B------:R-:W-:Y:S06]  /*0ea0*/  BAR.SYNC.DEFER_BLOCKING 0x0 ;  /* 0x0000000000007b1d */ /* 0x000fec0000010000 */
[----:B------:R-:W-:Y:S05]  /*0eb0*/  @!P0 BRA `(.L_x_8007) ;  /* 0x000016a000008947 */ /* 0x000fea0003800000 */
[----:B------:R-:W-:Y:S01]  /*0ec0*/  MOV R41, RZ ;  /* 0x000000ff00297202 */ /* 0x000fe20000000f00 */
[----:B------:R-:W-:Y:S01]  /*0ed0*/  IMAD R42, R6, c[0x0][0x2b8], RZ ;  /* 0x0000ae00062a7a24 */ /* 0x000fe200078e02ff */
[C---:B------:R-:W-:Y:S01]  /*0ee0*/  SHF.L.U32 R83, R60.reuse, 0x2, RZ ;  /* 0x000000023c537819 */ /* 0x040fe200000006ff */
[----:B------:R-:W-:Y:S01]  /*0ef0*/  IMAD.MOV.U32 R40, RZ, RZ, R12 ;  /* 0x000000ffff287224 */ /* 0x000fe200078e000c */
[----:B------:R-:W-:Y:S01]  /*0f00*/  SHF.L.U64.HI R48, R60, 0x2, R65 ;  /* 0x000000023c307819 */ /* 0x000fe20000010241 */
[----:B------:R-:W-:Y:S01]  /*0f10*/  IMAD R43, R5, c[0x0][0x2bc], R42 ;  /* 0x0000af00052b7a24 */ /* 0x000fe200078e022a */
[----:B------:R-:W-:Y:S01]  /*0f20*/  IADD3 R80, P1, R83, R26, RZ ;  /* 0x0000001a53507210 */ /* 0x000fe20007f3e0ff */
[----:B------:R-:W-:Y:S01]  /*0f30*/  IMAD.WIDE.U32 R40, R5, c[0x0][0x2b8], R40 ;  /* 0x0000ae0005287a25 */ /* 0x000fe200078e0028 */
[----:B------:R-:W-:-:S02]  /*0f40*/  IADD3 R82, P2, R83, R27, RZ ;  /* 0x0000001b53527210 */ /* 0x000fc40007f5e0ff */
[----:B------:R-:W-:Y:S01]  /*0f50*/  MOV R86, RZ ;  /* 0x000000ff00567202 */ /* 0x000fe20000000f00 */
[----:B------:R-:W-:Y:S01]  /*0f60*/  IMAD R42, R8, c[0x0][0x2c0], RZ ;  /* 0x0000b000082a7a24 */ /* 0x000fe200078e02ff */
[----:B------:R-:W-:Y:S01]  /*0f70*/  IADD3 R41, R41, R43, RZ ;  /* 0x0000002b29297210 */ /* 0x000fe20007ffe0ff */
[----:B------:R-:W-:Y:S01]  /*0f80*/  FADD.FTZ R62, R35, R4 ;  /* 0x00000004233e7221 */ /* 0x000fe20000010000 */
[----:B------:R-:W-:Y:S01]  /*0f90*/  SHF.R.S32.HI R43, RZ, 0x1f, R59 ;  /* 0x0000001fff2b7819 */ /* 0x000fe2000001143b */
[C---:B------:R-:W-:Y:S01]  /*0fa0*/  IMAD R42, R7.reuse, c[0x0][0x2c4], R42 ;  /* 0x0000b100072a7a24 */ /* 0x040fe200078e022a */
[----:B------:R-:W-:Y:S01]  /*0fb0*/  MOV R93, RZ ;  /* 0x000000ff005d7202 */ /* 0x000fe20000000f00 */
[----:B------:R-:W-:-:S04]  /*0fc0*/  IMAD.WIDE.U32 R40, R7, c[0x0][0x2c0], R40 ;  /* 0x0000b00007287a25 */ /* 0x000fc800078e0028 */
[--C-:B------:R-:W-:Y:S01]  /*0fd0*/  FADD.FTZ R87, R34, R4.reuse ;  /* 0x0000000422577221 */ /* 0x100fe20000010000 */
[----:B------:R-:W-:Y:S01]  /*0fe0*/  IADD3 R66, P0, R59, R40, RZ ;  /* 0x000000283b427210 */ /* 0x000fe20007f1e0ff */
[--C-:B------:R-:W-:Y:S02]  /*0ff0*/  FADD.FTZ R64, R33, R4.reuse ;  /* 0x0000000421407221 */ /* 0x100fe40000010000 */
[----:B------:R-:W-:Y:S01]  /*1000*/  FADD.FTZ R89, R32, R4 ;  /* 0x0000000420597221 */ /* 0x000fe20000010000 */
[----:B------:R-:W-:Y:S01]  /*1010*/  IADD3.X R67, R43, R41, R42, P0, !PT ;  /* 0x000000292b437210 */ /* 0x000fe200007fe42a */
[----:B------:R-:W-:Y:S01]  /*1020*/  IMAD.MOV.U32 R91, RZ, RZ, RZ ;  /* 0x000000ffff5b7224 */ /* 0x000fe200078e00ff */
[----:B------:R-:W-:Y:S01]  /*1030*/  IADD3 R78, P0, R83, R24, RZ ;  /* 0x00000018534e7210 */ /* 0x000fe20007f1e0ff */
[----:B------:R-:W-:Y:S01]  /*1040*/  CS2R R42, SRZ ;  /* 0x00000000002a7805 */ /* 0x000fe2000001ff00 */
[----:B------:R-:W-:Y:S01]  /*1050*/  CS2R R40, SRZ ;  /* 0x0000000000287805 */ /* 0x000fe2000001ff00 */
[C---:B------:R-:W-:Y:S01]  /*1060*/  IMAD.X R81, R48.reuse, 0x1, R56, P1 ;  /* 0x0000000130517824 */ /* 0x040fe200008e0638 */
[----:B------:R-:W-:-:S02]  /*1070*/  IADD3.X R79, R48, R55, RZ, P0, !PT ;  /* 0x00000037304f7210 */ /* 0x000fc400007fe4ff */
[----:B------:R-:W-:Y:S02]  /*1080*/  IADD3.X R83, R48, R57, RZ, P2, !PT ;  /* 0x0000003930537210 */ /* 0x000fe400017fe4ff */
.L_x_8020:
[----:B------:R-:W-:Y:S02]  /*1090*/  SHF.R.S32.HI R92, RZ, 0x1f, R91 ;  /* 0x0000001fff5c7819 */ /* 0x000fe4000001145b */
[----:B------:R-:W-:Y:S02]  /*10a0*/  MOV R48, R70 ;  /* 0x0000004600307202 */ /* 0x000fe40000000f00 */
[----:B------:R-:W-:Y:S01]  /*10b0*/  MOV R49, R25 ;  /* 0x0000001900317202 */ /* 0x000fe20000000f00 */
[----:B------:R-:W-:Y:S01]  /*10c0*/  IMAD R50, R92, c[0x0][0x188], RZ ;  /* 0x000062005c327a24 */ /* 0x000fe200078e02ff */
[----:B------:R-:W-:-:S03]  /*10d0*/  IADD3 R63, -R59, c[0x0][0x168], RZ ;  /* 0x00005a003b3f7a10 */ /* 0x000fc60007ffe1ff */
[----:B------:R-:W-:-:S04]  /*10e0*/  IMAD.WIDE.U32 R48, R91, c[0x0][0x188], R48 ;  /* 0x000062005b307a25 */ /* 0x000fc800078e0030 */
[----:B------:R-:W-:Y:S01]  /*10f0*/  IMAD R51, R91, c[0x0][0x18c], R50 ;  /* 0x000063005b337a24 */ /* 0x000fe200078e0232 */
[----:B------:R-:W-:Y:S01]  /*1100*/  LEA R84, P0, R48, c[0x0][0x220], 0x2 ;  /* 0x0000880030547a11 */ /* 0x000fe200078010ff */
[----:B------:R-:W-:Y:S02]  /*1110*/  IMAD R50, R92, c[0x0][0x1c0], RZ ;  /* 0x000070005c327a24 */ /* 0x000fe400078e02ff */
[----:B------:R-:W-:-:S05]  /*1120*/  IMAD.IADD R49, R49, 0x1, R51 ;  /* 0x0000000131317824 */ /* 0x000fca00078e0233 */
[----:B------:R-:W-:-:S05]  /*1130*/  LEA.HI.X R85, R48, c[0x0][0x224], R49, 0x2, P0 ;  /* 0x0000890030557a11 */ /* 0x000fca00000f1431 */
[----:B0-2---:R0:W2:Y:S01]  /*1140*/  LDG.E R88, [R84.64] ;  /* 0x0000000454587981 */ /* 0x0050a2000c1e1900 */
[C---:B------:R-:W-:Y:S01]  /*1150*/  IMAD.WIDE.U32 R48, R91.reuse, c[0x0][0x1c0], R68 ;  /* 0x000070005b307a25 */ /* 0x040fe200078e0044 */
[-C--:B------:R-:W-:Y:S01]  /*1160*/  ISETP.GE.AND P0, PT, R68, R63.reuse, PT ;  /* 0x0000003f4400720c */ /* 0x080fe20003f06270 */
[----:B------:R-:W-:Y:S01]  /*1170*/  HFMA2.MMA R95, -RZ, RZ, 0, 0 ;  /* 0x00000000ff5f7435 */ /* 0x000fe200000001ff */
[-C--:B------:R-:W-:Y:S01]  /*1180*/  ISETP.GE.AND P1, PT, R52, R63.reuse, PT ;  /* 0x0000003f3400720c */ /* 0x080fe20003f26270 */
[----:B------:R-:W-:Y:S01]  /*1190*/  IMAD R51, R91, c[0x0][0x1c4], R50 ;  /* 0x000071005b337a24 */ /* 0x000fe200078e0232 */
[-C--:B------:R-:W-:Y:S01]  /*11a0*/  ISETP.GE.AND P2, PT, R53, R63.reuse, PT ;  /* 0x0000003f3500720c */ /* 0x080fe20003f46270 */
[----:B------:R-:W-:Y:S01]  /*11b0*/  HFMA2.MMA R107, -RZ, RZ, 0, 0 ;  /* 0x00000000ff6b7435 */ /* 0x000fe200000001ff */
[----:B------:R-:W-:Y:S01]  /*11c0*/  ISETP.GE.AND P3, PT, R54, R63, PT ;  /* 0x0000003f3600720c */ /* 0x000fe20003f66270 */
[----:B------:R-:W-:Y:S01]  /*11d0*/  IMAD.MOV.U32 R97, RZ, RZ, RZ ;  /* 0x000000ffff617224 */ /* 0x000fe200078e00ff */
[----:B------:R-:W-:-:S02]  /*11e0*/  LEA R50, P4, R48, R18, 0x2 ;  /* 0x0000001230327211 */ /* 0x000fc400078810ff */
[----:B------:R-:W-:Y:S02]  /*11f0*/  IADD3 R49, R49, R51, RZ ;  /* 0x0000003331317210 */ /* 0x000fe40007ffe0ff */
[----:B------:R-:W-:Y:S02]  /*1200*/  MOV R103, RZ ;  /* 0x000000ff00677202 */ /* 0x000fe40000000f00 */
[----:B------:R-:W-:-:S05]  /*1210*/  LEA.HI.X R51, R48, R19, R49, 0x2, P4 ;  /* 0x0000001330337211 */ /* 0x000fca00020f1431 */
[----:B-1----:R1:W3:Y:S04]  /*1220*/  @!P0 LDG.E R95, [R50.64] ;  /* 0x00000004325f8981 */ /* 0x0022e8000c1e1900 */
[----:B------:R1:W4:Y:S04]  /*1230*/  @!P1 LDG.E R103, [R50.64+0x80] ;  /* 0x0000800432679981 */ /* 0x000328000c1e1900 */
[----:B------:R1:W4:Y:S04]  /*1240*/  @!P2 LDG.E R97, [R50.64+0x100] ;  /* 0x000100043261a981 */ /* 0x000328000c1e1900 */
[----:B------:R1:W4:Y:S01]  /*1250*/  @!P3 LDG.E R107, [R50.64+0x180] ;  /* 0x00018004326bb981 */ /* 0x000322000c1e1900 */
[----:B0-----:R-:W-:Y:S01]  /*1260*/  IMAD R85, R3, c[0x0][0x198], RZ ;  /* 0x0000660003557a24 */ /* 0x001fe200078e02ff */
[----:B------:R-:W-:Y:S01]  /*1270*/  IADD3 R84, R20, -0x1, RZ ;  /* 0xffffffff14547810 */ /* 0x000fe20007ffe0ff */
[----:B------:R-:W-:Y:S01]  /*1280*/  IMAD.WIDE.U32 R48, R0, c[0x0][0x198], RZ ;  /* 0x0000660000307a25 */ /* 0x000fe200078e00ff */
[----:B------:R-:W-:-:S02]  /*1290*/  ISETP.GT.AND P0, PT, R20, 0x1, PT ;  /* 0x000000011400780c */ /* 0x000fc40003f04270 */
[----:B------:R-:W-:Y:S01]  /*12a0*/  ISETP.NE.AND P1, PT, R12, RZ, PT ;  /* 0x000000ff0c00720c */ /* 0x000fe20003f25270 */
[----:B------:R-:W-:Y:S01]  /*12b0*/  IMAD R85, R0, c[0x0][0x19c], R85 ;  /* 0x0000670000557a24 */ /* 0x000fe200078e0255 */
[----:B------:R-:W-:Y:S01]  /*12c0*/  ISETP.EQ.AND P0, PT, R23, RZ, P0 ;  /* 0x000000ff1700720c */ /* 0x000fe20000702270 */
[----:B------:R-:W-:Y:S01]  /*12d0*/  IMAD R90, R92, c[0x0][0x1a0], RZ ;  /* 0x000068005c5a7a24 */ /* 0x000fe200078e02ff */
[----:B------:R-:W-:Y:S01]  /*12e0*/  IADD3 R96, R12, 0x200, RZ ;  /* 0x000002000c607810 */ /* 0x000fe20007ffe0ff */
[----:B------:R-:W-:Y:S01]  /*12f0*/  FADD.FTZ R99, R32, R4 ;  /* 0x0000000420637221 */ /* 0x000fe20000010000 */
[----:B------:R-:W-:Y:S01]  /*1300*/  IADD3 R49, R49, R85, RZ ;  /* 0x0000005531317210 */ /* 0x000fe20007ffe0ff */
[----:B-1----:R-:W-:Y:S01]  /*1310*/  IMAD R51, R91, c[0x0][0x1a4], R90 ;  /* 0x000069005b337a24 */ /* 0x002fe200078e025a */
[----:B------:R-:W-:Y:S02]  /*1320*/  LEA.HI R85, R84, R84, RZ, 0x1 ;  /* 0x0000005454557211 */ /* 0x000fe400078f08ff */
[----:B------:R-:W-:Y:S01]  /*1330*/  SHF.L.U32 R90, R21, 0x2, RZ ;  /* 0x00000002155a7819 */ /* 0x000fe200000006ff */
[----:B------:R-:W-:Y:S01]  /*1340*/  IMAD.WIDE.U32 R48, R91, c[0x0][0x1a0], R48 ;  /* 0x000068005b307a25 */ /* 0x000fe200078e0030 */
[----:B------:R-:W-:-:S03]  /*1350*/  LOP3.LUT R85, R85, 0xfffffe, RZ, 0xc0, !PT ;  /* 0x00fffffe55557812 */ /* 0x000fc600078ec0ff */
[----:B------:R-:W-:Y:S01]  /*1360*/  IMAD.IADD R49, R49, 0x1, R51 ;  /* 0x0000000131317824 */ /* 0x000fe200078e0233 */
[----:B------:R-:W-:Y:S02]  /*1370*/  LEA R50, P2, R48, c[0x0][0x228], 0x2 ;  /* 0x00008a0030327a11 */ /* 0x000fe400078410ff */
[----:B------:R-:W-:Y:S02]  /*1380*/  IADD3 R84, R84, -R85, RZ ;  /* 0x8000005554547210 */ /* 0x000fe40007ffe0ff */
[----:B------:R-:W-:Y:S02]  /*1390*/  LEA.HI.X R51, R48, c[0x0][0x22c], R49, 0x2, P2 ;  /* 0x00008b0030337a11 */ /* 0x000fe400010f1431 */
[----:B------:R-:W-:Y:S01]  /*13a0*/  @P0 IADD3 R48, R20, -0x2, RZ ;  /* 0xfffffffe14300810 */ /* 0x000fe20007ffe0ff */
[--C-:B------:R-:W-:Y:S02]  /*13b0*/  @!P1 IMAD R96, R84, 0x100, R91.reuse ;  /* 0x0000010054609824 */ /* 0x100fe400078e025b */
[----:B------:R0:W4:Y:S03]  /*13c0*/  LDG.E R101, [R50.64] ;  /* 0x0000000432657981 */ /* 0x000126000c1e1900 */
[----:B------:R-:W-:Y:S01]  /*13d0*/  SHF.L.U32 R98, R96, 0x2, RZ ;  /* 0x0000000260627819 */ /* 0x000fe200000006ff */
[----:B------:R-:W-:Y:S01]  /*13e0*/  @P0 IMAD R85, R48, c[0x0][0x16c], R91 ;  /* 0x00005b0030550a24 */ /* 0x000fe200078e025b */
[----:B------:R-:W-:Y:S01]  /*13f0*/  ISETP.NE.AND P2, PT, R12, 0x1f, PT ;  /* 0x0000001f0c00780c */ /* 0x000fe20003f45270 */
[----:B------:R-:W-:-:S02]  /*1400*/  FADD.FTZ R102, R34, R4 ;  /* 0x0000000422667221 */ /* 0x000fc40000010000 */
[----:B------:R-:W-:Y:S01]  /*1410*/  FADD.FTZ R100, R35, R4 ;  /* 0x0000000423647221 */ /* 0x000fe20000010000 */
[----:B------:R-:W-:Y:S01]  /*1420*/  MOV R112, RZ ;  /* 0x000000ff00707202 */ /* 0x000fe20000000f00 */
[----:B------:R-:W-:-:S04]  /*1430*/  @P0 IMAD.WIDE R84, R85, 0x8, R76 ;  /* 0x0000000855540825 */ /* 0x000fc800078e024c */
        /* <DEDUP_REMOVED lines=8> */
[----:B---3--:R-:W-:Y:S04]  /*14c0*/  STS [R90], R95 ;  /* 0x0000005f5a007388 */ /* 0x008fe80000000800 */
[----:B----4-:R2:W-:Y:S04]  /*14d0*/  STS [R90+0x80], R103 ;  /* 0x000080675a007388 */ /* 0x0105e80000000800 */
[----:B------:R3:W-:Y:S04]  /*14e0*/  STS [R90+0x100], R97 ;  /* 0x000100615a007388 */ /* 0x0007e80000000800 */
[----:B------:R-:W-:Y:S01]  /*14f0*/  STS [R90+0x180], R107 ;  /* 0x0001806b5a007388 */ /* 0x000fe20000000800 */
[----:B------:R-:W-:-:S06]  /*1500*/  NOP ;  /* 0x0000000000007918 */ /* 0x000fcc0000000000 */
[----:B0-----:R-:W0:Y:S04]  /*1510*/  LDS.128 R48, [R21.X16] ;  /* 0x0000000015307984 */ /* 0x001e28000000cc00 */
[----:B-1----:R0:W-:Y:S04]  /*1520*/  STS [R98+0x648], R105 ;  /* 0x0006486962007388 */ /* 0x0021e80000000800 */
[----:B------:R-:W-:Y:S01]  /*1530*/  BAR.SYNC.DEFER_BLOCKING 0x0 ;  /* 0x0000000000007b1d */ /* 0x000fe20000010000 */
[----:B--2---:R-:W-:-:S04]  /*1540*/  FADD.FTZ R103, R33, R4 ;  /* 0x0000000421677221 */ /* 0x004fc80000010000 */
[C---:B------:R-:W-:Y:S02]  /*1550*/  FMUL.FTZ R106, R94.reuse, R103 ;  /* 0x000000675e6a7220 */ /* 0x040fe40000410000 */
[C---:B---3--:R-:W-:Y:S02]  /*1560*/  FMUL.FTZ R97, R94.reuse, R102 ;  /* 0x000000665e617220 */ /* 0x048fe40000410000 */
[----:B------:R-:W-:Y:S02]  /*1570*/  FMUL.FTZ R96, R94, R100 ;  /* 0x000000645e607220 */ /* 0x000fe40000410000 */
[----:B------:R-:W1:Y:S01]  /*1580*/  MUFU.EX2 R106, R106 ;  /* 0x0000006a006a7308 */ /* 0x000e620000000800 */
[----:B------:R2:W3:Y:S07]  /*1590*/  @P2 LDS R111, [R12.X4+0xe4c] ;  /* 0x000e4c000c6f2984 */ /* 0x0004ee0000004800 */
[----:B------:R-:W4:Y:S01]  /*15a0*/  MUFU.EX2 R97, R97 ;  /* 0x0000006100617308 */ /* 0x000f220000000800 */
[----:B------:R1:W5:Y:S07]  /*15b0*/  @P0 LDG.E R112, [R84.64+0x4] ;  /* 0x0000040454700981 */ /* 0x00036e000c1e1900 */
[----:B------:R-:W2:Y:S01]  /*15c0*/  MUFU.EX2 R96, R96 ;  /* 0x0000006000607308 */ /* 0x000ea20000000800 */
[----:B-1----:R-:W-:-:S04]  /*15d0*/  FFMA.FTZ R84, R106, R108, R109 ;  /* 0x0000006c6a547223 */ /* 0x002fc8000001006d */
[----:B----4-:R-:W-:Y:S02]  /*15e0*/  FFMA.FTZ R85, R97, R84, R110 ;  /* 0x0000005461557223 */ /* 0x010fe4000001006e */
[----:B------:R-:W-:Y:S02]  /*15f0*/  FMUL.FTZ R84, R105, R106 ;  /* 0x0000006a69547220 */ /* 0x000fe40000410000 */
[C---:B0-----:R-:W-:Y:S02]  /*1600*/  FMUL.FTZ R98, R101.reuse, R49 ;  /* 0x0000003165627220 */ /* 0x041fe40000410000 */
[----:B------:R-:W-:Y:S02]  /*1610*/  FMUL.FTZ R95, R101, R50 ;  /* 0x00000032655f7220 */ /* 0x000fe40000410000 */
[----:B--2---:R-:W-:Y:S02]  /*1620*/  FFMA.FTZ R113, R96, R85, R113 ;  /* 0x0000005560717223 */ /* 0x004fe40000010071 */
[----:B------:R-:W-:-:S02]  /*1630*/  FMUL.FTZ R85, R97, R84 ;  /* 0x0000005461557220 */ /* 0x000fc40000410000 */
[C---:B------:R-:W-:Y:S02]  /*1640*/  FMUL.FTZ R94, R101.reuse, R51 ;  /* 0x00000033655e7220 */ /* 0x040fe40000410000 */
[----:B------:R-:W-:Y:S02]  /*1650*/  FMUL.FTZ R107, R101, R48 ;  /* 0x00000030656b7220 */ /* 0x000fe40000410000 */
[----:B------:R-:W-:Y:S02]  /*1660*/  FMUL.FTZ R114, R96, R85 ;  /* 0x0000005560727220 */ /* 0x000fe40000410000 */
[----:B------:R-:W-:Y:S02]  /*1670*/  FMUL.FTZ R98, R37, R98 ;  /* 0x0000006225627220 */ /* 0x000fe40000410000 */
[----:B------:R-:W-:Y:S02]  /*1680*/  FMUL.FTZ R95, R38, R95 ;  /* 0x0000005f265f7220 */ /* 0x000fe40000410000 */
[----:B------:R-:W-:Y:S01]  /*1690*/  FMUL.FTZ R94, R39, R94 ;  /* 0x0000005e275e7220 */ /* 0x000fe20000410000 */
[----:B------:R-:W-:Y:S05]  /*16a0*/  @P2 BRA `(.L_x_8009) ;  /* 0x0000007000002947 */ /* 0x000fea0003800000 */
[----:B---3--:R-:W-:Y:S02]  /*16b0*/  ISETP.NE.AND P0, PT, R20, c[0x0][0x174], PT ;  /* 0x00005d0014007a0c */ /* 0x008fe40003f05270 */
[----:B------:R-:W-:-:S11]  /*16c0*/  MOV R111, 0x3f800000 ;  /* 0x3f800000006f7802 */ /* 0x000fd60000000f00 */
[----:B------:R-:W-:-:S04]  /*16d0*/  @P0 LEA.HI R84, R20, R20, RZ, 0x1 ;  /* 0x0000001414540211 */ /* 0x000fc800078f08ff */
[----:B------:R-:W-:-:S05]  /*16e0*/  @P0 LOP3.LUT R85, R84, 0xfffffe, RZ, 0xc0, !PT ;  /* 0x00fffffe54550812 */ /* 0x000fca00078ec0ff */
[----:B------:R-:W-:-:S05]  /*16f0*/  @P0 IMAD.IADD R84, R20, 0x1, -R85 ;  /* 0x0000000114540824 */ /* 0x000fca00078e0a55 */
[----:B------:R-:W-:-:S05]  /*1700*/  @P0 LEA R84, R84, R91, 0x8 ;  /* 0x0000005b54540211 */ /* 0x000fca00078e40ff */
[----:B------:R0:W1:Y:S02]  /*1710*/  @P0 LDS R111, [R84.X4+0x648] ;  /* 0x00064800546f0984 */ /* 0x0000640000004800 */
.L_x_8009:
[----:B---3--:R-:W-:Y:S05]  /*1720*/  BSYNC B0 ;  /* 0x0000000000007941 */ /* 0x008fea0003800000 */
.L_x_8008:
[----:B0-----:R-:W0:Y:S01]  /*1730*/  SHFL.UP PT, R84, R113, 0x1, RZ ;  /* 0x0420000071547989 */ /* 0x001e2200000e00ff */
[C---:B------:R-:W-:Y:S01]  /*1740*/  FFMA.FTZ R104, R96.reuse, R94, R95 ;  /* 0x0000005e60687223 */ /* 0x040fe2000001005f */
[----:B------:R-:W-:Y:S01]  /*1750*/  ISETP.GE.AND P0, PT, R21, 0x1, PT ;  /* 0x000000011500780c */ /* 0x000fe20003f06270 */
[----:B-1----:R-:W-:Y:S01]  /*1760*/  FMUL.FTZ R116, R96, R111 ;  /* 0x0000006f60747220 */ /* 0x002fe20000410000 */
[----:B------:R-:W1:Y:S01]  /*1770*/  SHFL.UP PT, R85, R114, 0x1, RZ ;  /* 0x0420000072557989 */ /* 0x000e6200000e00ff */
[----:B------:R-:W-:Y:S01]  /*1780*/  FMUL.FTZ R107, R36, R107 ;  /* 0x0000006b246b7220 */ /* 0x000fe20000410000 */
[----:B------:R-:W-:Y:S01]  /*1790*/  ISETP.NE.AND P3, PT, R23, 0x1f, PT ;  /* 0x0000001f1700780c */ /* 0x000fe20003f65270 */
[C---:B------:R-:W-:Y:S01]  /*17a0*/  FFMA.FTZ R104, R97.reuse, R104, R98 ;  /* 0x0000006861687223 */ /* 0x040fe20000010062 */
[----:B------:R-:W-:Y:S01]  /*17b0*/  BSSY B0, `(.L_x_8010) ;  /* 0x0000080000007945 */ /* 0x000fe20003800000 */
[----:B------:R-:W-:Y:S02]  /*17c0*/  FMUL.FTZ R115, R97, R116 ;  /* 0x0000007461737220 */ /* 0x000fe40000410000 */
[----:B------:R-:W-:-:S02]  /*17d0*/  FFMA.FTZ R116, R106, R104, R107 ;  /* 0x000000686a747223 */ /* 0x000fc4000001006b */
        /* <DEDUP_REMOVED lines=21> */
[----:B------:R-:W-:-:S03]  /*1930*/  ISETP.GE.AND P3, PT, R21, 0x8, PT ;  /* 0x000000081500780c */ /* 0x000fc60003f66270 */
[----:B------:R-:W3:Y:S01]  /*1940*/  SHFL.DOWN PT, R104, R115, 0x4, 0x1f ;  /* 0x08801f0073687f89 */ /* 0x000ee200000e0000 */
[C---:B0-----:R-:W-:Y:S02]  /*1950*/  @P0 FFMA.FTZ R113, R114.reuse, R84, R113 ;  /* 0x0000005472710223 */ /* 0x041fe40000010071 */
[----:B-1----:R-:W-:Y:S01]  /*1960*/  @P0 FMUL.FTZ R114, R114, R85 ;  /* 0x0000005572720220 */ /* 0x002fe20000410000 */
[----:B------:R-:W-:Y:S02]  /*1970*/  ISETP.GE.U32.AND P0, PT, R23, 0x1c, PT ;  /* 0x0000001c1700780c */ /* 0x000fe40003f06070 */
[----:B------:R-:W0:Y:S04]  /*1980*/  SHFL.UP PT, R84, R113, 0x8, RZ ;  /* 0x0500000071547989 */ /* 0x000e2800000e00ff */
[----:B------:R-:W1:Y:S07]  /*1990*/  SHFL.UP PT, R85, R114, 0x8, RZ ;  /* 0x0500000072557989 */ /* 0x000e6e00000e00ff */
[----:B--2---:R-:W-:-:S02]  /*19a0*/  @!P0 FFMA.FTZ R116, R115, R117, R116 ;  /* 0x0000007573748223 */ /* 0x004fc40000010074 */
[----:B---3--:R-:W-:Y:S01]  /*19b0*/  @!P0 FMUL.FTZ R115, R115, R104 ;  /* 0x0000006873738220 */ /* 0x008fe20000410000 */
[----:B------:R-:W-:Y:S02]  /*19c0*/  ISETP.GE.AND P0, PT, R20, c[0x0][0x174], PT ;  /* 0x00005d0014007a0c */ /* 0x000fe40003f06270 */
[----:B------:R-:W2:Y:S01]  /*19d0*/  SHFL.DOWN PT, R119, R116, 0x8, 0x1f ;  /* 0x09001f0074777f89 */ /* 0x000ea200000e0000 */
[----:B------:R-:W-:Y:S02]  /*19e0*/  SHF.L.U32 R104, R91, 0x3, RZ ;  /* 0x000000035b687819 */ /* 0x000fe400000006ff */
[C---:B------:R-:W-:Y:S01]  /*19f0*/  ISETP.NE.OR P0, PT, R23.reuse, RZ, P0 ;  /* 0x000000ff1700720c */ /* 0x040fe20000705670 */
[----:B------:R-:W3:Y:S01]  /*1a00*/  SHFL.DOWN PT, R120, R115, 0x8, 0x1f ;  /* 0x09001f0073787f89 */ /* 0x000ee200000e0000 */
[C---:B0-----:R-:W-:Y:S01]  /*1a10*/  @P3 FFMA.FTZ R113, R114.reuse, R84, R113 ;  /* 0x0000005472713223 */ /* 0x041fe20000010071 */
[----:B------:R-:W-:Y:S01]  /*1a20*/  HFMA2.MMA R84, -RZ, RZ, 1.875, 0 ;  /* 0x3f800000ff547435 */ /* 0x000fe200000001ff */
[----:B-1----:R-:W-:Y:S01]  /*1a30*/  @P3 FMUL.FTZ R114, R114, R85 ;  /* 0x0000005572723220 */ /* 0x002fe20000410000 */
[----:B------:R-:W-:Y:S01]  /*1a40*/  ISETP.GE.U32.AND P3, PT, R23, 0x18, PT ;  /* 0x000000181700780c */ /* 0x000fe20003f66070 */
[----:B------:R-:W-:Y:S01]  /*1a50*/  IMAD.MOV.U32 R85, RZ, RZ, RZ ;  /* 0x000000ffff557224 */ /* 0x000fe200078e00ff */
[----:B------:R-:W0:Y:S04]  /*1a60*/  SHFL.UP PT, R118, R113, 0x10, RZ ;  /* 0x0600000071767989 */ /* 0x000e2800000e00ff */
[----:B------:R-:W1:Y:S04]  /*1a70*/  SHFL.UP PT, R117, R114, 0x10, RZ ;  /* 0x0600000072757989 */ /* 0x000e6800000e00ff */
[----:B------:R-:W-:Y:S01]  /*1a80*/  @!P0 LDS.64 R84, [R104+0xec8] ;  /* 0x000ec80068548984 */ /* 0x000fe20000000a00 */
[----:B------:R-:W-:-:S02]  /*1a90*/  ISETP.GE.AND P0, PT, R21, 0x10, PT ;  /* 0x000000101500780c */ /* 0x000fc40003f06270 */
[C---:B--2---:R-:W-:Y:S02]  /*1aa0*/  @!P3 FFMA.FTZ R116, R115.reuse, R119, R116 ;  /* 0x000000777374b223 */ /* 0x044fe40000010074 */
[----:B---3--:R-:W-:-:S03]  /*1ab0*/  @!P3 FMUL.FTZ R115, R115, R120 ;  /* 0x000000787373b220 */ /* 0x008fc60000410000 */
[----:B------:R-:W2:Y:S04]  /*1ac0*/  SHFL.DOWN PT, R119, R116, 0x10, 0x1f ;  /* 0x0a001f0074777f89 */ /* 0x000ea800000e0000 */
[----:B------:R-:W3:Y:S02]  /*1ad0*/  SHFL.DOWN PT, R122, R115, 0x10, 0x1f ;  /* 0x0a001f00737a7f89 */ /* 0x000ee400000e0000 */
[C---:B0-----:R-:W-:Y:S02]  /*1ae0*/  @P0 FFMA.FTZ R113, R114.reuse, R118, R113 ;  /* 0x0000007672710223 */ /* 0x041fe40000010071 */
[----:B-----5:R-:W-:Y:S01]  /*1af0*/  SHFL.IDX PT, R120, R112, RZ, 0x1f ;  /* 0x00001fff70787589 */ /* 0x020fe200000e0000 */
[----:B-1----:R-:W-:Y:S01]  /*1b00*/  @P0 FMUL.FTZ R114, R114, R117 ;  /* 0x0000007572720220 */ /* 0x002fe20000410000 */
[----:B------:R-:W-:-:S02]  /*1b10*/  ISETP.GE.U32.AND P0, PT, R23, 0x10, PT ;  /* 0x000000101700780c */ /* 0x000fc40003f06070 */
[----:B------:R-:W-:Y:S04]  /*1b20*/  SHFL.UP PT, R113, R113, 0x1, RZ ;  /* 0x0420000071717989 */ /* 0x000fe800000e00ff */
[----:B------:R-:W0:Y:S07]  /*1b30*/  SHFL.UP PT, R114, R114, 0x1, RZ ;  /* 0x0420000072727989 */ /* 0x000e2e00000e00ff */
[----:B--2---:R-:W-:-:S02]  /*1b40*/  @!P0 FFMA.FTZ R116, R115, R119, R116 ;  /* 0x0000007773748223 */ /* 0x004fc40000010074 */
[----:B---3--:R-:W-:Y:S01]  /*1b50*/  @!P0 FMUL.FTZ R115, R115, R122 ;  /* 0x0000007a73738220 */ /* 0x008fe20000410000 */
[----:B------:R-:W-:Y:S02]  /*1b60*/  ISETP.NE.AND P0, PT, R12, RZ, PT ;  /* 0x000000ff0c00720c */ /* 0x000fe40003f05270 */
[----:B------:R-:W-:Y:S04]  /*1b70*/  SHFL.DOWN PT, R118, R116, 0x1, 0x1f ;  /* 0x08201f0074767f89 */ /* 0x000fe800000e0000 */
[----:B------:R-:W-:Y:S04]  /*1b80*/  SHFL.IDX PT, R117, R85, RZ, 0x1f ;  /* 0x00001fff55757589 */ /* 0x000fe800000e0000 */
[----:B------:R-:W1:Y:S01]  /*1b90*/  SHFL.DOWN PT, R119, R115, 0x1, 0x1f ;  /* 0x08201f0073777f89 */ /* 0x000e6200000e0000 */
[----:B0-----:R-:W-:Y:S01]  /*1ba0*/  @P1 FFMA.FTZ R120, R114, R120, R113 ;  /* 0x0000007872781223 */ /* 0x001fe20000010071 */
[----:B------:R-:W-:-:S02]  /*1bb0*/  IADD3 R114, -R59, c[0x0][0x168], -R12 ;  /* 0x00005a003b727a10 */ /* 0x000fc40007ffe90c */
[----:B------:R-:W-:Y:S01]  /*1bc0*/  SHFL.IDX PT, R113, R115, RZ, 0x1f ;  /* 0x00001fff73717589 */ /* 0x000fe200000e0000 */
[----:B------:R-:W-:Y:S01]  /*1bd0*/  FFMA.FTZ R105, R105, R120, R108 ;  /* 0x0000007869697223 */ /* 0x000fe2000001006c */
[----:B------:R-:W-:Y:S01]  /*1be0*/  ISETP.GE.AND P1, PT, R114, 0x1, PT ;  /* 0x000000017200780c */ /* 0x000fe20003f26270 */
[----:B------:R-:W-:Y:S01]  /*1bf0*/  FMUL.FTZ R108, R29, R103 ;  /* 0x000000671d6c7220 */ /* 0x000fe20000410000 */
[----:B------:R-:W0:Y:S01]  /*1c00*/  SHFL.IDX PT, R120, R116, RZ, 0x1f ;  /* 0x00001fff74787589 */ /* 0x000e2200000e0000 */
[-C--:B------:R-:W-:Y:S01]  /*1c10*/  FMUL.FTZ R121, R48, R105.reuse ;  /* 0x0000006930797220 */ /* 0x080fe20000410000 */
[----:B------:R-:W-:Y:S01]  /*1c20*/  ISETP.GE.AND P3, PT, R114, 0x41, PT ;  /* 0x000000417200780c */ /* 0x000fe20003f66270 */
[-C--:B------:R-:W-:Y:S01]  /*1c30*/  FFMA.FTZ R112, R106, R105.reuse, R108 ;  /* 0x000000696a707223 */ /* 0x080fe2000001006c */
[----:B------:R-:W-:Y:S01]  /*1c40*/  ISETP.GE.AND P4, PT, R114, 0x61, PT ;  /* 0x000000617200780c */ /* 0x000fe20003f86270 */
[----:B------:R-:W-:Y:S02]  /*1c50*/  FFMA.FTZ R109, R106, R105, R109 ;  /* 0x000000696a6d7223 */ /* 0x000fe4000001006d */
[----:B------:R-:W-:-:S02]  /*1c60*/  FMUL.FTZ R49, R49, R112 ;  /* 0x0000007031317220 */ /* 0x000fc40000410000 */
[----:B------:R-:W-:Y:S02]  /*1c70*/  FFMA.FTZ R48, R36, R121, RZ ;  /* 0x0000007924307223 */ /* 0x000fe400000100ff */
[----:B------:R-:W-:Y:S02]  /*1c80*/  FFMA.FTZ R109, R97, R109, R110 ;  /* 0x0000006d616d7223 */ /* 0x000fe4000001006e */
[----:B------:R-:W-:Y:S02]  /*1c90*/  FFMA.FTZ R49, R37, R49, R48 ;  /* 0x0000003125317223 */ /* 0x000fe40000010030 */
[----:B-1----:R-:W-:Y:S01]  /*1ca0*/  @P2 FFMA.FTZ R117, R119, R117, R118 ;  /* 0x0000007577752223 */ /* 0x002fe20000010076 */
[----:B------:R-:W-:Y:S01]  /*1cb0*/  ISETP.GE.AND P2, PT, R114, 0x21, PT ;  /* 0x000000217200780c */ /* 0x000fe20003f46270 */
[----:B------:R-:W-:Y:S02]  /*1cc0*/  FMUL.FTZ R48, R31, R100 ;  /* 0x000000641f307220 */ /* 0x000fe40000410000 */
[----:B------:R-:W-:-:S02]  /*1cd0*/  FFMA.FTZ R94, R117, R111, R94 ;  /* 0x0000006f755e7223 */ /* 0x000fc4000001005e */
[-C--:B------:R-:W-:Y:S02]  /*1ce0*/  FMUL.FTZ R110, R50, R109.reuse ;  /* 0x0000006d326e7220 */ /* 0x080fe40000410000 */
[C---:B------:R-:W-:Y:S02]  /*1cf0*/  FFMA.FTZ R95, R96.reuse, R94, R95 ;  /* 0x0000005e605f7223 */ /* 0x040fe4000001005f */
[----:B------:R-:W-:Y:S02]  /*1d00*/  FFMA.FTZ R50, R96, R109, R48 ;  /* 0x0000006d60327223 */ /* 0x000fe40000010030 */
[----:B------:R-:W-:Y:S02]  /*1d10*/  FFMA.FTZ R98, R97, R95, R98 ;  /* 0x0000005f61627223 */ /* 0x000fe40000010062 */
[----:B------:R-:W-:Y:S02]  /*1d20*/  FFMA.FTZ R110, R38, R110, R49 ;  /* 0x0000006e266e7223 */ /* 0x000fe40000010031 */
[----:B------:R-:W-:-:S02]  /*1d30*/  FMUL.FTZ R111, R51, R50 ;  /* 0x00000032336f7220 */ /* 0x000fc40000410000 */
[----:B------:R-:W-:Y:S02]  /*1d40*/  FADD.FTZ R97, -R108, R112 ;  /* 0x000000706c617221 */ /* 0x000fe40000010100 */
[C---:B------:R-:W-:Y:S02]  /*1d50*/  FMUL.FTZ R49, R101.reuse, R105 ;  /* 0x0000006965317220 */ /* 0x040fe40000410000 */
[C---:B------:R-:W-:Y:S02]  /*1d60*/  FMUL.FTZ R112, R101.reuse, R112 ;  /* 0x0000007065707220 */ /* 0x040fe40000410000 */
[C---:B------:R-:W-:Y:S02]  /*1d70*/  FMUL.FTZ R108, R101.reuse, R50 ;  /* 0x00000032656c7220 */ /* 0x040fe40000410000 */
[----:B------:R-:W-:Y:S02]  /*1d80*/  FMUL.FTZ R51, R101, R109 ;  /* 0x0000006d65337220 */ /* 0x000fe40000410000 */
[----:B------:R-:W-:-:S02]  /*1d90*/  FFMA.FTZ R101, R106, R98, R107 ;  /* 0x000000626a657223 */ /* 0x000fc4000001006b */
[-C--:B------:R-:W-:Y:S02]  /*1da0*/  FFMA.FTZ R105, R28, -R99.reuse, R105 ;  /* 0x800000631c697223 */ /* 0x080fe40000010069 */
[----:B------:R-:W-:Y:S02]  /*1db0*/  FMUL.FTZ R99, R101, R99 ;  /* 0x0000006365637220 */ /* 0x000fe40000410000 */
[----:B------:R-:W-:Y:S02]  /*1dc0*/  FADD.FTZ R96, -R48, R50 ;  /* 0x0000003230607221 */ /* 0x000fe40000010100 */
[C---:B0-----:R-:W-:Y:S02]  /*1dd0*/  FFMA.FTZ R85, R113.reuse, R85, R120 ;  /* 0x0000005571557223 */ /* 0x041fe40000010078 */
[----:B------:R-:W-:Y:S02]  /*1de0*/  FMUL.FTZ R84, R113, R84 ;  /* 0x0000005471547220 */ /* 0x000fe40000410000 */
[----:B------:R-:W-:-:S02]  /*1df0*/  FMUL.FTZ R48, R36, R49 ;  /* 0x0000003124307220 */ /* 0x000fc40000410000 */
[----:B------:R-:W-:Y:S01]  /*1e00*/  FMUL.FTZ R50, R38, R51 ;  /* 0x0000003326327220 */ /* 0x000fe20000410000 */
[----:B------:R0:W-:Y:S01]  /*1e10*/  @!P0 STS.64 [R104+0xec8], R84 ;  /* 0x000ec85468008388 */ /* 0x0001e20000000a00 */
[----:B------:R-:W-:Y:S02]  /*1e20*/  FMUL.FTZ R49, R37, R112 ;  /* 0x0000007025317220 */ /* 0x000fe40000410000 */
[----:B------:R-:W-:Y:S02]  /*1e30*/  FMUL.FTZ R51, R39, R108 ;  /* 0x0000006c27337220 */ /* 0x000fe40000410000 */
[----:B------:R-:W-:Y:S02]  /*1e40*/  FMUL.FTZ R108, R98, R103 ;  /* 0x00000067626c7220 */ /* 0x000fe40000410000 */
[----:B------:R-:W-:Y:S01]  /*1e50*/  FFMA.FTZ R107, R99, R105, RZ ;  /* 0x00000069636b7223 */ /* 0x000fe200000100ff */
[----:B------:R1:W-:Y:S01]  /*1e60*/  STS.128 [R12.X16+0x210], R48 ;  /* 0x000210300c007388 */ /* 0x0003e2000000cc00 */
[----:B------:R-:W-:Y:S01]  /*1e70*/  FFMA.FTZ R106, R39, R111, R110 ;  /* 0x0000006f276a7223 */ /* 0x000fe2000001006e */
[----:B------:R-:W-:Y:S01]  /*1e80*/  SHF.L.U64.HI R111, R86, 0x2, R93 ;  /* 0x00000002566f7819 */ /* 0x000fe2000001025d */
[----:B------:R-:W-:Y:S01]  /*1e90*/  FFMA.FTZ R110, R30, -R102, R109 ;  /* 0x800000661e6e7223 */ /* 0x000fe2000001006d */
[----:B------:R-:W-:Y:S01]  /*1ea0*/  SHF.L.U32 R109, R86, 0x2, RZ ;  /* 0x00000002566d7819 */ /* 0x000fe200000006ff */
[----:B------:R-:W-:-:S02]  /*1eb0*/  FMUL.FTZ R100, R94, R100 ;  /* 0x000000645e647220 */ /* 0x000fc40000410000 */
[----:B------:R-:W-:Y:S02]  /*1ec0*/  FMUL.FTZ R103, R95, R102 ;  /* 0x000000665f677220 */ /* 0x000fe40000410000 */
[----:B------:R-:W-:Y:S02]  /*1ed0*/  FFMA.FTZ R107, R108, R97, R107 ;  /* 0x000000616c6b7223 */ /* 0x000fe4000001006b */
[----:B------:R-:W-:Y:S02]  /*1ee0*/  IMAD R102, R111, c[0x0][0x2d0], RZ ;  /* 0x0000b4006f667a24 */ /* 0x000fe400078e02ff */
[----:B0-----:R-:W-:Y:S02]  /*1ef0*/  FMUL.FTZ R84, R100, R96 ;  /* 0x0000006064547220 */ /* 0x001fe40000410000 */
[----:B------:R-:W-:Y:S01]  /*1f00*/  FFMA.FTZ R107, R103, R110, R107 ;  /* 0x0000006e676b7223 */ /* 0x000fe2000001006b */
[----:B------:R-:W-:Y:S06]  /*1f10*/  BAR.SYNC.DEFER_BLOCKING 0x0 ;  /* 0x0000000000007b1d */ /* 0x000fec0000010000 */
[----:B------:R-:W-:Y:S05]  /*1f20*/  @!P1 BRA `(.L_x_8011) ;  /* 0x0000008000009947 */ /* 0x000fea0003800000 */
[----:B-1----:R-:W0:Y:S01]  /*1f30*/  LDS R85, [R12.X4+0x210] ;  /* 0x000210000c557984 */ /* 0x002e220000004800 */
[----:B------:R-:W-:-:S02]  /*1f40*/  IMAD R92, R92, c[0x0][0x2d0], RZ ;  /* 0x0000b4005c5c7a24 */ /* 0x000fc400078e02ff */
[----:B------:R-:W-:-:S04]  /*1f50*/  IMAD.WIDE.U32 R48, R91, c[0x0][0x2d0], R66 ;  /* 0x0000b4005b307a25 */ /* 0x000fc800078e0042 */
[----:B------:R-:W-:Y:S01]  /*1f60*/  IMAD R51, R91, c[0x0][0x2d4], R92 ;  /* 0x0000b5005b337a24 */ /* 0x000fe200078e025c */
[----:B------:R-:W-:-:S04]  /*1f70*/  LEA R50, P1, R48, c[0x0][0x320], 0x2 ;  /* 0x0000c80030327a11 */ /* 0x000fc800078210ff */
[----:B------:R-:W-:-:S04]  /*1f80*/  IADD3 R49, R49, R51, RZ ;  /* 0x0000003331317210 */ /* 0x000fc80007ffe0ff */
[----:B------:R-:W-:-:S05]  /*1f90*/  LEA.HI.X R51, R48, c[0x0][0x324], R49, 0x2, P1 ;  /* 0x0000c90030337a11 */ /* 0x000fca00008f1431 */
[----:B0-----:R0:W-:Y:S02]  /*1fa0*/  RED.E.ADD.F32.FTZ.RN.STRONG.GPU [R50.64], R85 ;  /* 0x000000553200798e */ /* 0x0011e4000c10e784 */
.L_x_8011:
[----:B-1----:R-:W-:Y:S05]  /*1fb0*/  BSYNC B0 ;  /* 0x0000000000007941 */ /* 0x002fea0003800000 */
.L_x_8010:
[----:B0-----:R0:W1:Y:S01]  /*1fc0*/  LDS R51, [R12.X4+0x290] ;  /* 0x000290000c337984 */ /* 0x0010620000004800 */
[----:B------:R-:W-:Y:S01]  /*1fd0*/  BSSY B0, `(.L_x_8012) ;  /* 0x0000007000007945 */ /* 0x000fe20003800000 */
[----:B------:R-:W-:Y:S02]  /*1fe0*/  FADD.FTZ R84, R107, R84 ;  /* 0x000000546b547221 */ /* 0x000fe40000010000 */
[----:B------:R-:W-:Y:S01]  /*1ff0*/  IMAD R107, R109, c[0x0][0x2d4], R102 ;  /* 0x0000b5006d6b7a24 */ /* 0x000fe200078e0266 */
[----:B------:R-:W-:Y:S05]  /*2000*/  @!P2 BRA `(.L_x_8013) ;  /* 0x000000300000a947 */ /* 0x000fea0003800000 */
[----:B------:R-:W-:-:S04]  /*2010*/  IMAD.WIDE.U32 R48, R109, c[0x0][0x2d0], R78 ;  /* 0x0000b4006d307a25 */ /* 0x000fc800078e004e */
[----:B------:R-:W-:-:S05]  /*2020*/  IMAD.IADD R49, R49, 0x1, R107 ;  /* 0x0000000131317824 */ /* 0x000fca00078e026b */
[----:B-1----:R1:W-:Y:S02]  /*2030*/  RED.E.ADD.F32.FTZ.RN.STRONG.GPU [R48.64], R51 ;  /* 0x000000333000798e */ /* 0x0023e4000c10e784 */
.L_x_8013:
[----:B------:R-:W-:Y:S05]  /*2040*/  BSYNC B0 ;  /* 0x0000000000007941 */ /* 0x000fea0003800000 */
.L_x_8012:
[----:B------:R2:W3:Y:S01]  /*2050*/  LDS R85, [R12.X4+0x310] ;  /* 0x000310000c557984 */ /* 0x0004e20000004800 */
[----:B------:R-:W-:Y:S01]  /*2060*/  BSSY B0, `(.L_x_8014) ;  /* 0x0000006000007945 */ /* 0x000fe20003800000 */
[----:B-1----:R-:W-:Y:S01]  /*2070*/  IMAD.WIDE.U32 R48, R109, c[0x0][0x2d0], R82 ;  /* 0x0000b4006d307a25 */ /* 0x002fe200078e0052 */
[----:B------:R-:W-:Y:S05]  /*2080*/  @!P3 BRA `(.L_x_8015) ;  /* 0x000000300000b947 */ /* 0x000fea0003800000 */
[----:B------:R-:W-:-:S05]  /*2090*/  IMAD.WIDE.U32 R50, R109, c[0x0][0x2d0], R80 ;  /* 0x0000b4006d327a25 */ /* 0x000fca00078e0050 */
[----:B------:R-:W-:-:S05]  /*20a0*/  IADD3 R51, R107, R51, RZ ;  /* 0x000000336b337210 */ /* 0x000fca0007ffe0ff */
[----:B---3--:R1:W-:Y:S02]  /*20b0*/  RED.E.ADD.F32.FTZ.RN.STRONG.GPU [R50.64], R85 ;  /* 0x000000553200798e */ /* 0x0083e4000c10e784 */
.L_x_8015:
[----:B------:R-:W-:Y:S05]  /*20c0*/  BSYNC B0 ;  /* 0x0000000000007941 */ /* 0x000fea0003800000 */
.L_x_8014:
[----:B-1----:R1:W4:Y:S01]  /*20d0*/  LDS R51, [R12.X4+0x390] ;  /* 0x000390000c337984 */ /* 0x0023220000004800 */
[----:B------:R-:W-:Y:S01]  /*20e0*/  BSSY B0, `(.L_x_8016) ;  /* 0x0000004000007945 */ /* 0x000fe20003800000 */
[----:B------:R-:W-:Y:S05]  /*20f0*/  @!P4 BRA `(.L_x_8017) ;  /* 0x000000200000c947 */ /* 0x000fea0003800000 */
[----:B------:R-:W-:-:S05]  /*2100*/  IADD3 R49, R107, R49, RZ ;  /* 0x000000316b317210 */ /* 0x000fca0007ffe0ff */
[----:B----4-:R4:W-:Y:S02]  /*2110*/  RED.E.ADD.F32.FTZ.RN.STRONG.GPU [R48.64], R51 ;  /* 0x000000333000798e */ /* 0x0109e4000c10e784 */
.L_x_8017:
[----:B------:R-:W-:Y:S05]  /*2120*/  BSYNC B0 ;  /* 0x0000000000007941 */ /* 0x000fea0003800000 */
.L_x_8016:
[----:B----4-:R-:W4:Y:S01]  /*2130*/  SHFL.DOWN PT, R51, R106, 0x1, 0x1f ;  /* 0x08201f006a337f89 */ /* 0x010f2200000e0000 */
[C---:B------:R-:W-:Y:S01]  /*2140*/  ISETP.GT.AND P1, PT, R21.reuse, 0x1e, PT ;  /* 0x0000001e1500780c */ /* 0x040fe20003f24270 */
[C---:B---3--:R-:W-:Y:S01]  /*2150*/  FMUL.FTZ R85, R88.reuse, R94 ;  /* 0x0000005e58557220 */ /* 0x048fe20000410000 */
[----:B------:R-:W-:Y:S01]  /*2160*/  ISETP.NE.AND P2, PT, R21, RZ, PT ;  /* 0x000000ff1500720c */ /* 0x000fe20003f45270 */
[----:B------:R-:W3:Y:S01]  /*2170*/  SHFL.DOWN PT, R49, R84, 0x1, 0x1f ;  /* 0x08201f0054317f89 */ /* 0x000ee200000e0000 */
[----:B------:R-:W-:Y:S01]  /*2180*/  FMUL.FTZ R50, R88, R98 ;  /* 0x0000006258327220 */ /* 0x000fe20000410000 */
[----:B------:R-:W-:Y:S01]  /*2190*/  BSSY B0, `(.L_x_8018) ;  /* 0x0000036000007945 */ /* 0x000fe20003800000 */
[----:B------:R-:W-:Y:S02]  /*21a0*/  FMUL.FTZ R85, R85, R96 ;  /* 0x0000006055557220 */ /* 0x000fe40000410000 */
        /* <DEDUP_REMOVED lines=8> */
[----:B----4-:R-:W-:Y:S02]  /*2230*/  @!P1 FADD.FTZ R106, R106, R51 ;  /* 0x000000336a6a9221 */ /* 0x010fe40000010000 */
[----:B------:R-:W-:Y:S02]  /*2240*/  FADD.FTZ R41, R50, R41 ;  /* 0x0000002932297221 */ /* 0x000fe40000010000 */
[----:B---3--:R-:W-:Y:S01]  /*2250*/  @!P1 FADD.FTZ R84, R84, R49 ;  /* 0x0000003154549221 */ /* 0x008fe20000010000 */
[----:B------:R-:W3:Y:S01]  /*2260*/  SHFL.DOWN PT, R51, R106, 0x2, 0x1f ;  /* 0x08401f006a337f89 */ /* 0x000ee200000e0000 */
[----:B------:R-:W-:-:S03]  /*2270*/  ISETP.GT.AND P1, PT, R21, 0x1d, PT ;  /* 0x0000001d1500780c */ /* 0x000fc60003f24270 */
[----:B------:R-:W4:Y:S10]  /*2280*/  SHFL.DOWN PT, R49, R84, 0x2, 0x1f ;  /* 0x08401f0054317f89 */ /* 0x000f3400000e0000 */
[----:B---3--:R-:W-:-:S02]  /*2290*/  @!P1 FADD.FTZ R106, R106, R51 ;  /* 0x000000336a6a9221 */ /* 0x008fc40000010000 */
[----:B----4-:R-:W-:-:S03]  /*22a0*/  @!P1 FADD.FTZ R84, R84, R49 ;  /* 0x0000003154549221 */ /* 0x010fc60000010000 */
        /* <DEDUP_REMOVED lines=16> */
[----:B------:R-:W-:Y:S01]  /*23b0*/  MOV R49, R106 ;  /* 0x0000006a00317202 */ /* 0x000fe20000000f00 */
[----:B------:R-:W-:Y:S02]  /*23c0*/  FMUL.FTZ R88, R88, R101 ;  /* 0x0000006558587220 */ /* 0x000fe40000410000 */
[----:B------:R-:W-:Y:S02]  /*23d0*/  IMAD.MOV.U32 R48, RZ, RZ, R84 ;  /* 0x000000ffff307224 */ /* 0x000fe400078e0054 */
[----:B------:R-:W-:Y:S02]  /*23e0*/  FMUL.FTZ R51, R51, R110 ;  /* 0x0000006e33337220 */ /* 0x000fe40000410000 */
[----:B------:R-:W-:Y:S01]  /*23f0*/  FMUL.FTZ R88, R88, R105 ;  /* 0x0000006958587220 */ /* 0x000fe20000410000 */
[----:B------:R3:W-:Y:S01]  /*2400*/  @!P2 STS.64 [0x418], R48 ;  /* 0x00041830ff00a388 */ /* 0x0007e20000000a00 */
[----:B------:R-:W-:-:S02]  /*2410*/  FFMA.FTZ R51, R30, R95, R51 ;  /* 0x0000005f1e337223 */ /* 0x000fc40000010033 */
[----:B------:R-:W-:Y:S02]  /*2420*/  FFMA.FTZ R101, R28, R101, R88 ;  /* 0x000000651c657223 */ /* 0x000fe40000010058 */
[----:B------:R-:W-:Y:S02]  /*2430*/  FADD.FTZ R42, R51, R42 ;  /* 0x0000002a332a7221 */ /* 0x000fe40000010000 */
[----:B------:R-:W-:Y:S01]  /*2440*/  FADD.FTZ R40, R101, R40 ;  /* 0x0000002865287221 */ /* 0x000fe20000010000 */
        /* <DEDUP_REMOVED lines=10> */
.L_x_8019:
[----:B---3--:R-:W-:Y:S05]  /*24f0*/  BSYNC B0 ;  /* 0x0000000000007941 */ /* 0x008fea0003800000 */
.L_x_8018:
[----:B------:R-:W-:Y:S02]  /*2500*/  IADD3 R91, R91, 0x1, RZ ;  /* 0x000000015b5b7810 */ /* 0x000fe40007ffe0ff */
[----:B------:R-:W-:Y:S02]  /*2510*/  IADD3 R86, P1, R86, 0x1, RZ ;  /* 0x0000000156567810 */ /* 0x000fe40007f3e0ff */
[----:B------:R-:W-:Y:S02]  /*2520*/  ISETP.GE.AND P0, PT, R91, c[0x0][0x16c], PT ;  /* 0x00005b005b007a0c */ /* 0x000fe40003f06270 */
[----:B------:R-:W-:-:S11]  /*2530*/  IADD3.X R93, RZ, R93, RZ, P1, !PT ;  /* 0x0000005dff5d7210 */ /* 0x000fd60000ffe4ff */
[----:B------:R-:W-:Y:S01]  /*2540*/  @P0 CALL.REL.NOINC `(.L_x_8007) ;  /* 0x0000001000000944 */ /* 0x000fe20003c00000 */
[----:B------:R-:W-:Y:S05]  /*2550*/  BRA `(.L_x_8020) ;  /* 0xffffeb3000007947 */ /* 0x000fea000383ffff */
.L_x_8007:
[----:B------:R-:W-:Y:S01]  /*2560*/  BAR.SYNC.DEFER_BLOCKING 0x0 ;  /* 0x0000000000007b1d */ /* 0x000fe20000010000 */
[----:B------:R-:W-:Y:S01]  /*2570*/  ISETP.NE.AND P0, PT, R12, RZ, PT ;  /* 0x000000ff0c00720c */ /* 0x000fe20003f05270 */
[----:B------:R-:W-:Y:S01]  /*2580*/  IMAD R30, R6, c[0x0][0x2d8], RZ ;  /* 0x0000b600061e7a24 */ /* 0x000fe200078e02ff */
[----:B------:R-:W-:Y:S01]  /*2590*/  IADD3 R61, P2, R61, -0x180, RZ ;  /* 0xfffffe803d3d7810 */ /* 0x000fe20007f5e0ff */
[C---:B------:R-:W-:Y:S02]  /*25a0*/  IMAD.WIDE.U32 R28, R5.reuse, c[0x0][0x2d8], RZ ;  /* 0x0000b600051c7a25 */ /* 0x040fe400078e00ff */
[----:B------:R-:W-:Y:S01]  /*25b0*/  BSSY B0, `(.L_x_8021) ;  /* 0x0000026000007945 */ /* 0x000fe20003800000 */
[----:B------:R-:W-:Y:S01]  /*25c0*/  IADD3.X R58, R58, -0x1, RZ, P2, !PT ;  /* 0xffffffff3a3a7810 */ /* 0x000fe200017fe4ff */
[----:B------:R-:W-:Y:S01]  /*25d0*/  IMAD R35, R5, c[0x0][0x2dc], R30 ;  /* 0x0000b70005237a24 */ /* 0x000fe200078e021e */
[----:B------:R-:W-:Y:S01]  /*25e0*/  IADD3 R30, P5, R61, c[0x0][0x330], RZ ;  /* 0x0000cc003d1e7a10 */ /* 0x000fe20007fbe0ff */
[----:B------:R-:W-:-:S03]  /*25f0*/  IMAD R33, R3, c[0x0][0x2e0], RZ ;  /* 0x0000b80003217a24 */ /* 0x000fc600078e02ff */
[----:B------:R-:W-:Y:S01]  /*2600*/  IADD3 R29, R29, R35, RZ ;  /* 0x000000231d1d7210 */ /* 0x000fe20007ffe0ff */
[----:B------:R-:W-:-:S04]  /*2610*/  IMAD R33, R0, c[0x0][0x2e4], R33 ;  /* 0x0000b90000217a24 */ /* 0x000fc800078e0221 */
[----:B------:R-:W-:-:S05]  /*2620*/  IMAD.WIDE.U32 R28, R0, c[0x0][0x2e0], R28 ;  /* 0x0000b800001c7a25 */ /* 0x000fca00078e001c */
[----:B------:R-:W-:Y:S01]  /*2630*/  IADD3 R32, P1, R60, R28, RZ ;  /* 0x0000001c3c207210 */ /* 0x000fe20007f3e0ff */
[----:B------:R-:W-:Y:S01]  /*2640*/  STS.128 [R21.X16], R44 ;  /* 0x0000002c15007388 */ /* 0x000fe2000000cc00 */
[----:B------:R-:W-:-:S06]  /*2650*/  NOP ;  /* 0x0000000000007918 */ /* 0x000fcc0000000000 */
[----:B------:R-:W-:Y:S01]  /*2660*/  LDS R37, [R90] ;  /* 0x000000005a257984 */ /* 0x000fe20000000800 */
[----:B------:R-:W-:Y:S02]  /*2670*/  IADD3.X R33, R65, R33, R29, P1, !PT ;  /* 0x0000002141217210 */ /* 0x000fe40000ffe41d */
[----:B------:R-:W-:Y:S01]  /*2680*/  IADD3.X R29, R58, c[0x0][0x334], RZ, P5, !PT ;  /* 0x0000cd003a1d7a10 */ /* 0x000fe20002ffe4ff */
[----:B------:R-:W-:Y:S01]  /*2690*/  LDS R39, [R90+0x80] ;  /* 0x000080005a277984 */ /* 0x000fe20000000800 */
[----:B------:R-:W-:Y:S02]  /*26a0*/  LEA R30, P6, R32, R30, 0x2 ;  /* 0x0000001e201e7211 */ /* 0x000fe400078c10ff */
[C---:B------:R-:W-:Y:S01]  /*26b0*/  IADD3 R28, P5, R68.reuse, R59, RZ ;  /* 0x0000003b441c7210 */ /* 0x040fe20007fbe0ff */
[----:B------:R-:W-:Y:S04]  /*26c0*/  LDS R49, [R90+0x100] ;  /* 0x000100005a317984 */ /* 0x000fe80000000800 */
[----:B------:R-:W-:Y:S04]  /*26d0*/  LDS R51, [R90+0x180] ;  /* 0x000180005a337984 */ /* 0x000fe80000000800 */
[----:B------:R-:W-:Y:S04]  /*26e0*/  @!P0 STS [0x200], R63 ;  /* 0x0002003fff008388 */ /* 0x000fe80000000800 */
[----:B------:R-:W-:Y:S06]  /*26f0*/  BAR.SYNC.DEFER_BLOCKING 0x0 ;  /* 0x0000000000007b1d */ /* 0x000fec0000010000 */
[----:B------:R-:W3:Y:S02]  /*2700*/  LDS R31, [0x200] ;  /* 0x00020000ff1f7984 */ /* 0x000ee40000000800 */
[----:B---3--:R-:W-:-:S02]  /*2710*/  ISETP.GE.AND P4, PT, R68, R31, PT ;  /* 0x0000001f4400720c */ /* 0x008fc40003f86270 */
[-C--:B------:R-:W-:Y:S02]  /*2720*/  ISETP.GE.AND P3, PT, R53, R31.reuse, PT ;  /* 0x0000001f3500720c */ /* 0x080fe40003f66270 */
[-C--:B------:R-:W-:Y:S02]  /*2730*/  ISETP.GE.AND P2, PT, R52, R31.reuse, PT ;  /* 0x0000001f3400720c */ /* 0x080fe40003f46270 */
[----:B------:R-:W-:Y:S02]  /*2740*/  ISETP.GE.AND P1, PT, R54, R31, PT ;  /* 0x0000001f3600720c */ /* 0x000fe40003f26270 */
[----:B------:R-:W-:Y:S02]  /*2750*/  LEA.HI.X R31, R32, R29, R33, 0x2, P6 ;  /* 0x0000001d201f7211 */ /* 0x000fe400030f1421 */
[----:B------:R-:W-:-:S03]  /*2760*/  LEA.HI.X.SX32 R29, R59, R69, 0x1, P5 ;  /* 0x000000453b1d7211 */ /* 0x000fc600028f0eff */
        /* <DEDUP_REMOVED lines=10> */
.L_x_8022:
[----:B------:R-:W-:Y:S05]  /*2810*/  BSYNC B0 ;  /* 0x0000000000007941 */ /* 0x000fea0003800000 */
.L_x_8021:
[----:B------:R-:W-:Y:S01]  /*2820*/  @!P3 STG.E [R30.64+0x80], R49 ;  /* 0x000080311e00b986 */ /* 0x000fe2000c101904 */
[----:B------:R-:W-:Y:S01]  /*2830*/  FADD.FTZ R10, R40, R10 ;  /* 0x0000000a280a7221 */ /* 0x000fe20000010000 */
[----:B------:R-:W-:Y:S01]  /*2840*/  BSSY B0, `(.L_x_8023) ;  /* 0x000001f000007945 */ /* 0x000fe20003800000 */
[----:B------:R-:W-:Y:S01]  /*2850*/  IMAD R32, R6, c[0x0][0x2f8], RZ ;  /* 0x0000be0006207a24 */ /* 0x000fe200078e02ff */
[----:B------:R-:W-:Y:S03]  /*2860*/  @!P2 STG.E [R30.64], R39 ;  /* 0x000000271e00a986 */ /* 0x000fe6000c101904 */
[C---:B------:R-:W-:Y:S01]  /*2870*/  IMAD R33, R5.reuse, c[0x0][0x2fc], R32 ;  /* 0x0000bf0005217a24 */ /* 0x040fe200078e0220 */
[----:B------:R4:W-:Y:S04]  /*2880*/  @!P1 STG.E [R30.64+0x100], R51 ;  /* 0x000100331e009986 */ /* 0x0009e8000c101904 */
[----:B------:R-:W-:Y:S01]  /*2890*/  BAR.SYNC.DEFER_BLOCKING 0x0 ;  /* 0x0000000000007b1d */ /* 0x000fe20000010000 */
[----:B----4-:R-:W-:-:S05]  /*28a0*/  IMAD.WIDE.U32 R30, R5, c[0x0][0x2f8], RZ ;  /* 0x0000be00051e7a25 */ /* 0x010fca00078e00ff */
[----:B------:R4:W-:Y:S01]  /*28b0*/  STS.128 [R21.X16], R40 ;  /* 0x0000002815007388 */ /* 0x0009e2000000cc00 */
[----:B------:R-:W-:-:S06]  /*28c0*/  NOP ;  /* 0x0000000000007918 */ /* 0x000fcc0000000000 */
[----:B---3--:R-:W-:Y:S04]  /*28d0*/  LDS R35, [R90] ;  /* 0x000000005a237984 */ /* 0x008fe80000000800 */
[----:B------:R-:W-:Y:S04]  /*28e0*/  LDS R37, [R90+0x80] ;  /* 0x000080005a257984 */ /* 0x000fe80000000800 */
[----:B------:R-:W-:Y:S01]  /*28f0*/  LDS R45, [R90+0x100] ;  /* 0x000100005a2d7984 */ /* 0x000fe20000000800 */
[----:B----4-:R-:W-:-:S03]  /*2900*/  FADD.FTZ R41, R10, R41 ;  /* 0x000000290a297221 */ /* 0x010fc60000010000 */
[----:B------:R-:W-:Y:S01]  /*2910*/  LDS R47, [R90+0x180] ;  /* 0x000180005a2f7984 */ /* 0x000fe20000000800 */
[----:B------:R-:W-:Y:S01]  /*2920*/  FADD.FTZ R10, R41, R42 ;  /* 0x0000002a290a7221 */ /* 0x000fe20000010000 */
[----:B------:R-:W-:Y:S02]  /*2930*/  IADD3 R41, R31, R33, RZ ;  /* 0x000000211f297210 */ /* 0x000fe40007ffe0ff */
[----:B------:R-:W-:Y:S01]  /*2940*/  @!P0 STS [0x200], R63 ;  /* 0x0002003fff008388 */ /* 0x000fe20000000800 */
[----:B------:R-:W-:-:S03]  /*2950*/  FADD.FTZ R10, R10, R43 ;  /* 0x0000002b0a0a7221 */ /* 0x000fc60000010000 */
[----:B------:R-:W-:Y:S06]  /*2960*/  BAR.SYNC.DEFER_BLOCKING 0x0 ;  /* 0x0000000000007b1d */ /* 0x000fec0000010000 */
[----:B------:R-:W3:Y:S02]  /*2970*/  LDS R39, [0x200] ;  /* 0x00020000ff277984 */ /* 0x000ee40000000800 */
[----:B---3--:R-:W-:-:S13]  /*2980*/  ISETP.GE.AND P0, PT, R68, R39, PT ;  /* 0x000000274400720c */ /* 0x008fda0003f06270 */
        /* <DEDUP_REMOVED lines=10> */
.L_x_8024:
[----:B------:R-:W-:Y:S05]  /*2a30*/  BSYNC B0 ;  /* 0x0000000000007941 */ /* 0x000fea0003800000 */
.L_x_8023:
        /* <DEDUP_REMOVED lines=13> */
[----:B------:R-:W-:Y:S02]  /*2b10*/  ISETP.GT.AND P4, PT, R20, 0x1, PT ;  /* 0x000000011400780c */ /* 0x000fe40003f84270 */
[----:B------:R-:W-:-:S02]  /*2b20*/  LEA R28, P3, R60, R30, 0x2 ;  /* 0x0000001e3c1c7211 */ /* 0x000fc400078610ff */
[----:B------:R-:W-:Y:S02]  /*2b30*/  IADD3 R20, R20, -0x1, RZ ;  /* 0xffffffff14147810 */ /* 0x000fe40007ffe0ff */
[----:B------:R-:W-:Y:S02]  /*2b40*/  LEA.HI.X R29, R60, R29, R65, 0x2, P3 ;  /* 0x0000001d3c1d7211 */ /* 0x000fe400018f1441 */
[----:B------:R-:W-:-:S03]  /*2b50*/  IADD3 R14, P3, R14, -0x200, RZ ;  /* 0xfffffe000e0e7810 */ /* 0x000fc60007f7e0ff */
[----:B------:R4:W-:Y:S01]  /*2b60*/  @!P0 STG.E [R28.64], R37 ;  /* 0x000000251c008986 */ /* 0x0009e2000c101904 */
        /* <DEDUP_REMOVED lines=11> */
.L_x_8006:
[----:B------:R-:W-:Y:S02]  /*2c20*/  ISETP.NE.U32.AND P0, PT, RZ, c[0x0][0x328], PT ;  /* 0x0000ca00ff007a0c */ /* 0x000fe40003f05070 */
[----:B------:R-:W-:Y:S02]  /*2c30*/  ISETP.NE.U32.AND P2, PT, RZ, c[0x0][0x348], PT ;  /* 0x0000d200ff007a0c */ /* 0x000fe40003f45070 */
[----:B------:R-:W-:Y:S02]  /*2c40*/  ISETP.NE.AND.EX P1, PT, RZ, c[0x0][0x32c], PT, P0 ;  /* 0x0000cb00ff007a0c */ /* 0x000fe40003f25300 */
[----:B------:R-:W-:-:S11]  /*2c50*/  ISETP.NE.AND.EX P0, PT, RZ, c[0x0][0x34c], PT, P2 ;  /* 0x0000d300ff007a0c */ /* 0x000fd60003f05320 */
[----:B------:R-:W-:Y:S05]  /*2c60*/  @!P1 BRA `(.L_x_8026) ;  /* 0x0000014000009947 */ /* 0x000fea0003800000 */
[----:B-----5:R-:W0:Y:S01]  /*2c70*/  SHFL.DOWN P1, R2, R9, 0x1, 0x1f ;  /* 0x08201f0009027f89 */ /* 0x020e220000020000 */
        /* <DEDUP_REMOVED lines=18> */
.L_x_8027:
[----:B0-----:R-:W-:Y:S05]  /*2da0*/  BSYNC B0 ;  /* 0x0000000000007941 */ /* 0x001fea0003800000 */
.L_x_8026:
        /* <DEDUP_REMOVED lines=8> */
[----:B-----5:R-:W0:Y:S02]  /*2e30*/  SHFL.DOWN P0, R2, R5, 0x2, 0x1f ;  /* 0x08401f0005027f89 */ /* 0x020e240000000000 */
        /* <DEDUP_REMOVED lines=14> */
.L_x_8029:
[----:B------:R-:W0:Y:S02]  /*2f20*/  S2R R15, SR_TID.X ;  /* 0x00000000000f7919 */ /* 0x000e240000002100 */
.L_x_8030:
[----:B0-----:R-:W-:Y:S05]  /*2f30*/  BSYNC B0 ;  /* 0x0000000000007941 */ /* 0x001fea0003800000 */
.L_x_8028:
[----:B------:R-:W-:-:S13]  /*2f40*/  ISETP.GE.AND P0, PT, R15, c[0x0][0x16c], PT ;  /* 0x00005b000f007a0c */ /* 0x000fda0003f06270 */
[----:B------:R-:W-:Y:S05]  /*2f50*/  @P0 EXIT ;  /* 0x000000000000094d */ /* 0x000fea0003800000 */
[C---:B------:R-:W-:Y:S02]  /*2f60*/  IMAD R5, R3.reuse, c[0x0][0x2a8], RZ ;  /* 0x0000aa0003057a24 */ /* 0x040fe400078e02ff */
[----:B------:R-:W-:Y:S02]  /*2f70*/  IMAD R7, R3, c[0x0][0x288], RZ ;  /* 0x0000a20003077a24 */ /* 0x000fe400078e02ff */
[C---:B------:R-:W-:Y:S02]  /*2f80*/  IMAD R23, R0.reuse, c[0x0][0x2ac], R5 ;  /* 0x0000ab0000177a24 */ /* 0x040fe400078e0205 */
[C---:B------:R-:W-:Y:S02]  /*2f90*/  IMAD R7, R0.reuse, c[0x0][0x28c], R7 ;  /* 0x0000a30000077a24 */ /* 0x040fe400078e0207 */
[----:B-----5:R-:W-:-:S04]  /*2fa0*/  IMAD.WIDE.U32 R4, R0, c[0x0][0x288], RZ ;  /* 0x0000a20000047a25 */ /* 0x020fc800078e00ff */
[----:B------:R-:W-:Y:S01]  /*2fb0*/  IMAD.WIDE.U32 R2, R0, c[0x0][0x2a8], RZ ;  /* 0x0000aa0000027a25 */ /* 0x000fe200078e00ff */
[----:B------:R-:W-:-:S03]  /*2fc0*/  IADD3 R21, R5, R7, RZ ;  /* 0x0000000705157210 */ /* 0x000fc60007ffe0ff */
[----:B------:R-:W-:Y:S02]  /*2fd0*/  IMAD.IADD R23, R3, 0x1, R23 ;  /* 0x0000000103177824 */ /* 0x000fe400078e0217 */
.L_x_8031:
[----:B0-----:R-:W0:Y:S01]  /*2fe0*/  LDS R17, [R15.X4+0x16c8] ;  /* 0x0016c8000f117984 */ /* 0x001e220000004800 */
[----:B------:R-:W-:Y:S01]  /*2ff0*/  SHF.R.S32.HI R0, RZ, 0x1f, R15 ;  /* 0x0000001fff007819 */ /* 0x000fe2000001140f */
[----:B------:R-:W-:Y:S01]  /*3000*/  IMAD.MOV.U32 R8, RZ, RZ, R2 ;  /* 0x000000ffff087224 */ /* 0x000fe200078e0002 */
[----:B------:R-:W-:Y:S01]  /*3010*/  MOV R9, R23 ;  /* 0x0000001700097202 */ /* 0x000fe20000000f00 */
[----:B------:R5:W1:Y:S01]  /*3020*/  LDS R19, [R15.X4+0x1ac8] ;  /* 0x001ac8000f137984 */ /* 0x000a620000004800 */
[----:B------:R-:W-:Y:S01]  /*3030*/  MOV R6, R4 ;  /* 0x0000000400067202 */ /* 0x000fe20000000f00 */
[----:B-12---:R-:W-:Y:S01]  /*3040*/  IMAD R12, R0, c[0x0][0x290], RZ ;  /* 0x0000a400000c7a24 */ /* 0x006fe200078e02ff */
        /* <DEDUP_REMOVED lines=10> */
[----:B-----5:R-:W-:Y:S02]  /*30f0*/  IADD3 R15, R15, c[0x0][0x0], RZ ;  /* 0x000000000f0f7a10 */ /* 0x020fe40007ffe0ff */
[----:B------:R-:W-:Y:S02]  /*3100*/  LEA.HI.X R9, R6, c[0x0][0x314], R9, 0x2, P0 ;  /* 0x0000c50006097a11 */ /* 0x000fe400000f1409 */
[----:B------:R-:W-:-:S02]  /*3110*/  ISETP.GE.AND P0, PT, R15, c[0x0][0x16c], PT ;  /* 0x00005b000f007a0c */ /* 0x000fc40003f06270 */
[----:B------:R-:W-:-:S04]  /*3120*/  IADD3 R7, R11, R13, RZ ;  /* 0x0000000d0b077210 */ /* 0x000fc80007ffe0ff */
[----:B------:R-:W-:Y:S01]  /*3130*/  LEA.HI.X R13, R10, c[0x0][0x31c], R7, 0x2, P1 ;  /* 0x0000c7000a0d7a11 */ /* 0x000fe200008f1407 */
[----:B0-----:R0:W-:Y:S04]  /*3140*/  RED.E.ADD.F32.FTZ.RN.STRONG.GPU [R8.64], R17 ;  /* 0x000000110800798e */ /* 0x0011e8000c10e784 */
[----:B------:R0:W-:Y:S02]  /*3150*/  RED.E.ADD.F32.FTZ.RN.STRONG.GPU [R12.64], R19 ;  /* 0x000000130c00798e */ /* 0x0001e4000c10e784 */
[----:B------:R-:W-:Y:S05]  /*3160*/  @!P0 BRA `(.L_x_8031) ;  /* 0xfffffe7000008947 */ /* 0x000fea000383ffff */
[----:B------:R-:W-:Y:S05]  /*3170*/  EXIT ;  /* 0x000000000000794d */ /* 0x000fea0003800000 */
.L_x_8032:
        /* <DEDUP_REMOVED lines=16> */
.L_x_9140:


//--------------------- .text._Z25selective_scan_bwd_kernelI32Selective_Scan_bwd_kernel_traitsILi32ELi4ELb0ELb0ELb1ELb0ELb1EffEEv12SSMParamsBwd --------------------------
	.section	.text._Z25selective_scan_bwd_kernelI32Selective_Scan_bwd_kernel_traitsILi32ELi4ELb0ELb0ELb1ELb0ELb1EffEEv12SSMParamsBwd,"ax",@progbits
	.sectioninfo	@"SHI_REGISTERS=125"
	.align	128
        .global         _Z25selective_scan_bwd_kernelI32Selective_Scan_bwd_kernel_traitsILi32ELi4ELb0ELb0ELb1ELb0ELb1EffEEv12SSMParamsBwd
        .type           _Z25selective_scan_bwd_kernelI32Selective_Scan_bwd_kernel_traitsILi32ELi4ELb0ELb0ELb1ELb0ELb1EffEEv12SSMParamsBwd,@function
        .size           _Z25selective_scan_bwd_kernelI32Selective_Scan_bwd_kernel_traitsILi32ELi4ELb0ELb0ELb1ELb0ELb1EffEEv12SSMParamsBwd,(.L_x_9141 - _Z25selective_scan_bwd_kernelI32Selective_Scan_bwd_kernel_traitsILi32ELi4ELb0ELb0ELb1ELb0ELb1EffEEv12SSMParamsBwd)
        .other          _Z25selective_scan_bwd_kernelI32Selective_Scan_bwd_kernel_traitsILi32ELi4ELb0ELb0ELb1ELb0ELb1EffEEv12SSMParamsBwd,@"STO_CUDA_ENTRY STV_DEFAULT"
_Z25selective_scan_bwd_kernelI32Selective_Scan_bwd_kernel_traitsILi32ELi4ELb0ELb0ELb1ELb0ELb1EffEEv12SSMParamsBwd:
.text._Z25selective_scan_bwd_kernelI32Selective_Scan_bwd_kernel_traitsILi32ELi4ELb0ELb0ELb1ELb0ELb1EffEEv12SSMParamsBwd:
        /* <DEDUP_REMOVED lines=29> */
[----:B------:R-:W-:Y:S01]  /*01d0*/  HFMA2.MMA R53, -RZ, RZ, 0, 0 ;  /* 0x00000000ff357435 */ /* 0x000fe200000001ff */
[----:B-1----:R-:W-:Y:S01]  /*01e0*/  IMAD.MOV.U32 R6, RZ, RZ, RZ ;  /* 0x000000ffff067224 */ /* 0x002fe200078e00ff */
[----:B------:R-:W-:Y:S01]  /*01f0*/  MOV R27, RZ ;  /* 0x000000ff001b7202 */ /* 0x000fe20000000f00 */
[----:B--2---:R-:W-:-:S02]  /*0200*/  IMAD R5, R55, c[0x0][0x1d0], RZ ;  /* 0x0000740037057a24 */ /* 0x004fc400078e02ff */
[----:B------:R-:W-:Y:S01]  /*0210*/  IMAD R9, R55, c[0x0][0x1e0], RZ ;  /* 0x0000780037097a24 */ /* 0x000fe200078e02ff */
[----:B---3--:R-:W-:Y:S01]  /*0220*/  IADD3 R8, RZ, -R7, RZ ;  /* 0x80000007ff087210 */ /* 0x008fe20007ffe0ff */
[C---:B------:R-:W-:Y:S02]  /*0230*/  IMAD R11, R56.reuse, c[0x0][0x27c], R11 ;  /* 0x00009f00380b7a24 */ /* 0x040fe400078e020b */
[----:B------:R-:W-:Y:S02]  /*0240*/  IMAD R9, R56, c[0x0][0x1e4], R9 ;  /* 0x0000790038097a24 */ /* 0x000fe400078e0209 */
[----:B------:R-:W-:Y:S02]  /*0250*/  IMAD R3, R8, R13, RZ ;  /* 0x0000000d08037224 */ /* 0x000fe400078e02ff */
[----:B------:R-:W-:Y:S02]  /*0260*/  IMAD.MOV.U32 R8, RZ, RZ, c[0x0][0x174] ;  /* 0x00005d00ff087624 */ /* 0x000fe400078e00ff */
[----:B------:R-:W-:Y:S01]  /*0270*/  IMAD.HI.U32 R7, R7, R3, R6 ;  /* 0x0000000307077227 */ /* 0x000fe200078e0006 */
[----:B------:R-:W-:-:S02]  /*0280*/  LOP3.LUT R6, R72, c[0x0][0x178], RZ, 0x3c, !PT ;  /* 0x00005e0048067a12 */ /* 0x000fc400078e3cff */
[----:B------:R-:W-:Y:S01]  /*0290*/  ISETP.GE.AND P3, PT, R8, 0x1, PT ;  /* 0x000000010800780c */ /* 0x000fe20003f66270 */
[----:B------:R-:W-:Y:S01]  /*02a0*/  IMAD R15, R72, c[0x0][0x1dc], R15 ;  /* 0x00007700480f7a24 */ /* 0x000fe200078e020f */
        /* <DEDUP_REMOVED lines=20> */
[----:B------:R-:W-:-:S02]  /*03f0*/  @!P1 IADD3 R54, R54, 0x1, RZ ;  /* 0x0000000136369810 */ /* 0x000fc40007ffe0ff */
[----:B------:R-:W-:Y:S01]  /*0400*/  ISETP.NE.AND P1, PT, RZ, c[0x0][0x178], PT ;  /* 0x00005e00ff007a0c */ /* 0x000fe20003f25270 */
[----:B------:R-:W-:Y:S01]  /*0410*/  IMAD R17, R56, c[0x0][0x1b4], R13 ;  /* 0x00006d0038117a24 */ /* 0x000fe200078e020d */
[----:B------:R-:W-:-:S04]  /*0420*/  SHF.R.S32.HI R13, RZ, 0x1f, R11 ;  /* 0x0000001fff0d7819 */ /* 0x000fc8000001140b */
        /* <DEDUP_REMOVED lines=15> */
[C---:B------:R-:W-:Y:S02]  /*0520*/  LEA R24, P1, R22.reuse, c[0x0][0x240], 0x2 ;  /* 0x0000900016187a11 */ /* 0x040fe400078210ff */
        /* <DEDUP_REMOVED lines=12> */
[----:B------:R-:W-:Y:S01]  /*05f0*/  IADD3 R11, P5, R11, R8, RZ ;  /* 0x000000080b0b7210 */ /* 0x000fe20007fbe0ff */
[----:B------:R-:W-:Y:S01]  /*0600*/  @P0 IMAD R0, R0, c[0x0][0x174], RZ ;  /* 0x00005d0000000a24 */ /* 0x000fe200078e02ff */
[----:B------:R-:W-:Y:S02]  /*0610*/  IADD3 R18, R9, R3, RZ ;  /* 0x0000000309127210 */ /* 0x000fe40007ffe0ff */
[----:B------:R-:W-:Y:S01]  /*0620*/  LEA R21, P4, R20, c[0x0][0x308], 0x2 ;  /* 0x0000c20014157a11 */ /* 0x000fe200078810ff */
[----:B------:R-:W-:Y:S01]  /*0630*/  @P0 IMAD R0, R0, c[0x0][0x16c], RZ ;  /* 0x00005b0000000a24 */ /* 0x000fe200078e02ff */
[----:B------:R-:W-:Y:S01]  /*0640*/  @P0 MOV R61, 0x8 ;  /* 0x00000008003d0802 */ /* 0x000fe20000000f00 */
[----:B------:R-:W-:Y:S01]  /*0650*/  IMAD.X R18, R13, 0x1, R18, P5 ;  /* 0x000000010d127824 */ /* 0x000fe200028e0612 */
[----:B------:R-:W-:-:S02]  /*0660*/  LEA.HI.X R20, R20, c[0x0][0x30c], R5, 0x2, P4 ;  /* 0x0000c30014147a11 */ /* 0x000fc400020f1405 */
        /* <DEDUP_REMOVED lines=10> */
[----:B------:R-:W-:Y:S01]  /*0710*/  IMAD R3, R55, c[0x0][0x2b8], RZ ;  /* 0x0000ae0037037a24 */ /* 0x000fe200078e02ff */
[----:B------:R-:W-:Y:S01]  /*0720*/  MOV R27, RZ ;  /* 0x000000ff001b7202 */ /* 0x000fe20000000f00 */
[----:B------:R-:W-:Y:S01]  /*0730*/  IMAD R7, R52, c[0x0][0x2c0], RZ ;  /* 0x0000b00034077a24 */ /* 0x000fe200078e02ff */
[----:B------:R-:W1:Y:S01]  /*0740*/  S2R R16, SR_LANEID ;  /* 0x0000000000107919 */ /* 0x000e620000000000 */
[----:B------:R-:W-:Y:S01]  /*0750*/  IMAD R5, R56, c[0x0][0x2bc], R3 ;  /* 0x0000af0038057a24 */ /* 0x000fe200078e0203 */
[----:B------:R-:W-:Y:S01]  /*0760*/  MOV R17, c[0x0][0x174] ;  /* 0x00005d0000117a02 */ /* 0x000fe20000000f00 */
[----:B------:R-:W-:Y:S01]  /*0770*/  IMAD R7, R54, c[0x0][0x2c4], R7 ;  /* 0x0000b10036077a24 */ /* 0x000fe200078e0207 */
[----:B------:R-:W-:Y:S01]  /*0780*/  MOV R53, RZ ;  /* 0x000000ff00357202 */ /* 0x000fe20000000f00 */
[----:B------:R-:W-:-:S04]  /*0790*/  IMAD.WIDE.U32 R66, R72, c[0x0][0x180], RZ ;  /* 0x0000600048427a25 */ /* 0x000fc800078e00ff */
[----:B------:R-:W-:Y:S02]  /*07a0*/  IMAD.MOV.U32 R15, RZ, RZ, RZ ;  /* 0x000000ffff0f7224 */ /* 0x000fe400078e00ff */
[----:B0-----:R-:W-:Y:S01]  /*07b0*/  IMAD.WIDE.U32 R2, R56, c[0x0][0x2b8], R26 ;  /* 0x0000ae0038027a25 */ /* 0x001fe200078e001a */
[----:B------:R-:W-:Y:S02]  /*07c0*/  SHF.L.U32 R0, R26, 0x2, RZ ;  /* 0x000000021a007819 */ /* 0x000fe400000006ff */
[----:B------:R-:W-:Y:S01]  /*07d0*/  MOV R27, RZ ;  /* 0x000000ff001b7202 */ /* 0x000fe20000000f00 */
[----:B------:R-:W-:Y:S01]  /*07e0*/  IMAD.IADD R3, R3, 0x1, R5 ;  /* 0x0000000103037824 */ /* 0x000fe200078e0205 */
[----:B------:R-:W-:Y:S02]  /*07f0*/  LOP3.LUT R69, R0, 0xffffff80, RZ, 0xc0, !PT ;  /* 0xffffff8000457812 */ /* 0x000fe400078ec0ff */
[----:B------:R-:W-:Y:S01]  /*0800*/  LOP3.LUT R14, R26, 0x1f, RZ, 0xc0, !PT ;  /* 0x0000001f1a0e7812 */ /* 0x000fe200078ec0ff */
[----:B------:R-:W-:Y:S01]  /*0810*/  IMAD.WIDE.U32 R2, R54, c[0x0][0x2c0], R2 ;  /* 0x0000b00036027a25 */ /* 0x000fe200078e0002 */
[----:B------:R-:W-:-:S04]  /*0820*/  LOP3.LUT R68, R69, 0x1f, R26, 0xf8, !PT ;  /* 0x0000001f45447812 */ /* 0x000fc800078ef81a */
[----:B------:R-:W-:Y:S02]  /*0830*/  IADD3 R3, R3, R7, RZ ;  /* 0x0000000703037210 */ /* 0x000fe40007ffe0ff */
[C---:B------:R-:W-:Y:S02]  /*0840*/  LEA R9, P0, R2.reuse, c[0x0][0x320], 0x2 ;  /* 0x0000c80002097a11 */ /* 0x040fe400078010ff */
[----:B------:R-:W-:Y:S02]  /*0850*/  SHF.R.S32.HI R69, RZ, 0x1f, R68 ;  /* 0x0000001fff457819 */ /* 0x000fe40000011444 */
[----:B------:R-:W-:Y:S01]  /*0860*/  LEA.HI.X R2, R2, c[0x0][0x324], R3, 0x2, P0 ;  /* 0x0000c90002027a11 */ /* 0x000fe200000f1403 */
[----:B------:R-:W-:Y:S01]  /*0870*/  IMAD R3, R59, c[0x0][0x180], RZ ;  /* 0x000060003b037a24 */ /* 0x000fe200078e02ff */
[C---:B------:R-:W-:Y:S02]  /*0880*/  IADD3 R11, P0, R9.reuse, -0x100, RZ ;  /* 0xffffff00090b7810 */ /* 0x040fe40007f1e0ff */
[----:B------:R-:W-:Y:S01]  /*0890*/  IADD3 R9, P1, R9, -0x80, RZ ;  /* 0xffffff8009097810 */ /* 0x000fe20007f3e0ff */
[----:B------:R-:W-:Y:S01]  /*08a0*/  IMAD R3, R72, c[0x0][0x184], R3 ;  /* 0x0000610048037a24 */ /* 0x000fe200078e0203 */
[----:B------:R-:W-:-:S02]  /*08b0*/  LOP3.LUT R12, R68, 0x20, RZ, 0xfc, !PT ;  /* 0x00000020440c7812 */ /* 0x000fc400078efcff */
[C---:B------:R-:W-:Y:S02]  /*08c0*/  LOP3.LUT R10, R68.reuse, 0x40, RZ, 0xfc, !PT ;  /* 0x00000040440a7812 */ /* 0x040fe400078efcff */
[----:B------:R-:W-:Y:S02]  /*08d0*/  IADD3 R13, R67, R3, RZ ;  /* 0x00000003430d7210 */ /* 0x000fe40007ffe0ff */
[----:B------:R-:W-:Y:S02]  /*08e0*/  LOP3.LUT R8, R68, 0x60, RZ, 0xfc, !PT ;  /* 0x0000006044087812 */ /* 0x000fe400078efcff */
[C---:B------:R-:W-:Y:S02]  /*08f0*/  IADD3.X R7, R2.reuse, -0x1, RZ, P0, !PT ;  /* 0xffffffff02077810 */ /* 0x040fe400007fe4ff */
[----:B-1----:R-:W-:Y:S02]  /*0900*/  IADD3.X R6, R2, -0x1, RZ, P1, !PT ;  /* 0xffffffff02067810 */ /* 0x002fe40000ffe4ff */
.L_x_8057:
[----:B------:R-:W-:Y:S01]  /*0910*/  BAR.SYNC.DEFER_BLOCKING 0x0 ;  /* 0x0000000000007b1d */ /* 0x000fe20000010000 */
[----:B------:R-:W-:Y:S01]  /*0920*/  LEA R70, R17, 0xffffff80, 0x7 ;  /* 0xffffff8011467811 */ /* 0x000fe200078e38ff */
[----:B----4-:R-:W-:Y:S01]  /*0930*/  HFMA2.MMA R3, -RZ, RZ, 0, 0 ;  /* 0x00000000ff037435 */ /* 0x010fe200000001ff */
[----:B------:R-:W-:Y:S01]  /*0940*/  LEA R28, P4, R68, R24, 0x2 ;  /* 0x00000018441c7211 */ /* 0x000fe200078810ff */
[----:B------:R-:W-:Y:S01]  /*0950*/  HFMA2.MMA R39, -RZ, RZ, 0, 0 ;  /* 0x00000000ff277435 */ /* 0x000fe200000001ff */
[----:B------:R-:W-:Y:S01]  /*0960*/  IADD3 R5, -R70, c[0x0][0x168], RZ ;  /* 0x00005a0046057a10 */ /* 0x000fe20007ffe1ff */
[----:B------:R-:W-:Y:S01]  /*0970*/  IMAD.MOV.U32 R31, RZ, RZ, RZ ;  /* 0x000000ffff1f7224 */ /* 0x000fe200078e00ff */
[----:B---3--:R-:W-:-:S02]  /*0980*/  MOV R35, RZ ;  /* 0x000000ff00237202 */ /* 0x008fc40000000f00 */
[-C--:B------:R-:W-:Y:S02]  /*0990*/  ISETP.GE.AND P0, PT, R68, R5.reuse, PT ;  /* 0x000000054400720c */ /* 0x080fe40003f06270 */
[-C--:B------:R-:W-:Y:S02]  /*09a0*/  ISETP.GE.AND P1, PT, R12, R5.reuse, PT ;  /* 0x000000050c00720c */ /* 0x080fe40003f26270 */
[-C--:B------:R-:W-:Y:S02]  /*09b0*/  ISETP.GE.AND P2, PT, R10, R5.reuse, PT ;  /* 0x000000050a00720c */ /* 0x080fe40003f46270 */
[----:B------:R-:W-:Y:S02]  /*09c0*/  ISETP.GE.AND P3, PT, R8, R5, PT ;  /* 0x000000050800720c */ /* 0x000fe40003f66270 */
[----:B------:R-:W-:-:S05]  /*09d0*/  LEA.HI.X R29, R68, R22, R69, 0x2, P4 ;  /* 0x00000016441d7211 */ /* 0x000fca00020f1445 */
[----:B--2---:R-:W2:Y:S04]  /*09e0*/  @!P0 LDG.E R3, [R28.64] ;  /* 0x000000041c038981 */ /* 0x004ea8000c1e1900 */
[----:B------:R-:W3:Y:S04]  /*09f0*/  @!P1 LDG.E R35, [R28.64+0x80] ;  /* 0x000080041c239981 */ /* 0x000ee8000c1e1900 */
[----:B------:R-:W4:Y:S04]  /*0a00*/  @!P2 LDG.E R31, [R28.64+0x100] ;  /* 0x000100041c1fa981 */ /* 0x000f28000c1e1900 */
[----:B------:R-:W4:Y:S01]  /*0a10*/  @!P3 LDG.E R39, [R28.64+0x180] ;  /* 0x000180041c27b981 */ /* 0x000f22000c1e1900 */
[C---:B------:R-:W-:Y:S01]  /*0a20*/  SHF.L.U32 R4, R68.reuse, 0x2, RZ ;  /* 0x0000000244047819 */ /* 0x040fe200000006ff */
[----:B------:R-:W-:Y:S01]  /*0a30*/  HFMA2.MMA R45, -RZ, RZ, 0, 0 ;  /* 0x00000000ff2d7435 */ /* 0x000fe200000001ff */
[----:B------:R-:W-:Y:S01]  /*0a40*/  SHF.L.U64.HI R2, R68, 0x2, R69 ;  /* 0x0000000244027819 */ /* 0x000fe20000010245 */
[----:B------:R-:W-:Y:S01]  /*0a50*/  IMAD.MOV.U32 R43, RZ, RZ, RZ ;  /* 0x000000ffff2b7224 */ /* 0x000fe200078e00ff */
[----:B------:R-:W-:-:S02]  /*0a60*/  IADD3 R32, P0, R25, R4, RZ ;  /* 0x0000000419207210 */ /* 0x000fc40007f1e0ff */
[-C--:B------:R-:W-:Y:S02]  /*0a70*/  ISETP.GE.AND P1, PT, R12, R5.reuse, PT ;  /* 0x000000050c00720c */ /* 0x080fe40003f26270 */
[----:B------:R-:W-:Y:S02]  /*0a80*/  IADD3.X R33, R23, R2, RZ, P0, !PT ;  /* 0x0000000217217210 */ /* 0x000fe400007fe4ff */
[-C--:B------:R-:W-:Y:S02]  /*0a90*/  ISETP.GE.AND P0, PT, R68, R5.reuse, PT ;  /* 0x000000054400720c */ /* 0x080fe40003f06270 */
[-C--:B------:R-:W-:Y:S02]  /*0aa0*/  ISETP.GE.AND P2, PT, R10, R5.reuse, PT ;  /* 0x000000050a00720c */ /* 0x080fe40003f46270 */
[----:B------:R-:W-:Y:S02]  /*0ab0*/  ISETP.GE.AND P3, PT, R8, R5, PT ;  /* 0x000000050800720c */ /* 0x000fe40003f66270 */
[----:B------:R-:W-:-:S02]  /*0ac0*/  MOV R37, RZ ;  /* 0x000000ff00257202 */ /* 0x000fc40000000f00 */
[----:B------:R-:W-:Y:S01]  /*0ad0*/  MOV R49, RZ ;  /* 0x000000ff00317202 */ /* 0x000fe20000000f00 */
[----:B0-2---:R0:W-:Y:S04]  /*0ae0*/  STS [R16.X4], R3 ;  /* 0x0000000310007388 */ /* 0x0051e80000004800 */
        /* <DEDUP_REMOVED lines=10> */
[----:B------:R-:W-:Y:S01]  /*0b90*/  LEA R40, P0, R68, R21, 0x2 ;  /* 0x0000001544287211 */ /* 0x000fe200078010ff */
[----:B------:R-:W-:Y:S01]  /*0ba0*/  HFMA2.MMA R47, -RZ, RZ, 0, 0 ;  /* 0x00000000ff2f7435 */ /* 0x000fe200000001ff */
[-C--:B------:R-:W-:Y:S01]  /*0bb0*/  ISETP.GE.AND P1, PT, R12, R5.reuse, PT ;  /* 0x000000050c00720c */ /* 0x080fe20003f26270 */
[----:B------:R-:W-:Y:S01]  /*0bc0*/  HFMA2.MMA R75, -RZ, RZ, 0, 0 ;  /* 0x00000000ff4b7435 */ /* 0x000fe200000001ff */
[C---:B------:R-:W-:Y:S01]  /*0bd0*/  LEA.HI.X R41, R68.reuse, R20, R69, 0x2, P0 ;  /* 0x0000001444297211 */ /* 0x040fe200000f1445 */
[----:B------:R-:W-:Y:S01]  /*0be0*/  IMAD.MOV.U32 R51, RZ, RZ, RZ ;  /* 0x000000ffff337224 */ /* 0x000fe200078e00ff */
[----:B------:R-:W-:-:S02]  /*0bf0*/  ISETP.GE.AND P0, PT, R68, R5, PT ;  /* 0x000000054400720c */ /* 0x000fc40003f06270 */
[-C--:B------:R-:W-:Y:S02]  /*0c00*/  ISETP.GE.AND P2, PT, R10, R5.reuse, PT ;  /* 0x000000050a00720c */ /* 0x080fe40003f46270 */
[----:B------:R-:W-:Y:S02]  /*0c10*/  ISETP.GE.AND P3, PT, R8, R5, PT ;  /* 0x000000050800720c */ /* 0x000fe40003f66270 */
[----:B------:R-:W-:Y:S01]  /*0c20*/  MOV R73, RZ ;  /* 0x000000ff00497202 */ /* 0x000fe20000000f00 */
[----:B-12---:R1:W-:Y:S04]  /*0c30*/  STS [R16.X4], R37 ;  /* 0x0000002510007388 */ /* 0x0063e80000004800 */
[----:B---3--:R-:W-:Y:S04]  /*0c40*/  STS [R16.X4+0x80], R45 ;  /* 0x0000802d10007388 */ /* 0x008fe80000004800 */
[----:B----4-:R-:W-:Y:S04]  /*0c50*/  STS [R16.X4+0x100], R43 ;  /* 0x0001002b10007388 */ /* 0x010fe80000004800 */
[----:B------:R2:W-:Y:S01]  /*0c60*/  STS [R16.X4+0x180], R49 ;  /* 0x0001803110007388 */ /* 0x0005e20000004800 */
[----:B------:R-:W-:-:S06]  /*0c70*/  NOP ;  /* 0x0000000000007918 */ /* 0x000fcc0000000000 */
[----:B------:R-:W-:Y:S04]  /*0c80*/  LDS.128 R32, [R16.X16] ;  /* 0x0000000010207984 */ /* 0x000fe8000000cc00 */
[----:B------:R-:W-:Y:S06]  /*0c90*/  BAR.SYNC.DEFER_BLOCKING 0x0 ;  /* 0x0000000000007b1d */ /* 0x000fec0000010000 */
[----:B------:R3:W4:Y:S04]  /*0ca0*/  @!P0 LDG.E R47, [R40.64] ;  /* 0x00000004282f8981 */ /* 0x000728000c1e1900 */
[----:B------:R3:W4:Y:S04]  /*0cb0*/  @!P1 LDG.E R73, [R40.64+0x80] ;  /* 0x0000800428499981 */ /* 0x000728000c1e1900 */
[----:B------:R3:W4:Y:S04]  /*0cc0*/  @!P2 LDG.E R51, [R40.64+0x100] ;  /* 0x000100042833a981 */ /* 0x000728000c1e1900 */
[----:B------:R3:W4:Y:S01]  /*0cd0*/  @!P3 LDG.E R75, [R40.64+0x180] ;  /* 0x00018004284bb981 */ /* 0x000722000c1e1900 */
[----:B------:R-:W-:Y:S01]  /*0ce0*/  ISETP.GE.AND P0, PT, R68, R5, PT ;  /* 0x000000054400720c */ /* 0x000fe20003f06270 */
[----:B0-----:R-:W-:Y:S01]  /*0cf0*/  IMAD R3, R55, c[0x0][0x1f0], RZ ;  /* 0x00007c0037037a24 */ /* 0x001fe200078e02ff */
[----:B------:R-:W-:Y:S01]  /*0d00*/  SHF.R.S32.HI R71, RZ, 0x1f, R70 ;  /* 0x0000001fff477819 */ /* 0x000fe20000011446 */
[C---:B-1----:R-:W-:Y:S01]  /*0d10*/  IMAD.WIDE.U32 R36, R56.reuse, c[0x0][0x1f0], RZ ;  /* 0x00007c0038247a25 */ /* 0x042fe200078e00ff */
[----:B------:R-:W-:Y:S01]  /*0d20*/  MOV R0, c[0x0][0x174] ;  /* 0x00005d0000007a02 */ /* 0x000fe20000000f00 */
[----:B--2---:R-:W-:Y:S01]  /*0d30*/  HFMA2.MMA R49, -RZ, RZ, 0, 0 ;  /* 0x00000000ff317435 */ /* 0x004fe200000001ff */
[----:B------:R-:W-:Y:S01]  /*0d40*/  MOV R79, RZ ;  /* 0x000000ff004f7202 */ /* 0x000fe20000000f00 */
[----:B------:R-:W-:Y:S01]  /*0d50*/  IMAD R3, R56, c[0x0][0x1f4], R3 ;  /* 0x00007d0038037a24 */ /* 0x000fe200078e0203 */
[----:B------:R-:W-:Y:S01]  /*0d60*/  HFMA2.MMA R77, -RZ, RZ, 0, 0 ;  /* 0x00000000ff4d7435 */ /* 0x000fe200000001ff */
[----:B------:R-:W-:Y:S01]  /*0d70*/  IMAD R43, R59, c[0x0][0x1f8], RZ ;  /* 0x00007e003b2b7a24 */ /* 0x000fe200078e02ff */
[----:B------:R-:W-:-:S02]  /*0d80*/  MOV R81, RZ ;  /* 0x000000ff00517202 */ /* 0x000fc40000000f00 */
[----:B------:R-:W-:Y:S01]  /*0d90*/  IADD3 R37, R37, R3, RZ ;  /* 0x0000000325257210 */ /* 0x000fe20007ffe0ff */
[----:B------:R-:W-:-:S04]  /*0da0*/  @!P0 IMAD.WIDE.U32 R38, R56, c[0x0][0x1f0], R70 ;  /* 0x00007c0038268a25 */ /* 0x000fc800078e0046 */
[----:B---3--:R-:W-:Y:S01]  /*0db0*/  IMAD.WIDE.U32 R40, R72, c[0x0][0x1f8], R36 ;  /* 0x00007e0048287a25 */ /* 0x008fe200078e0024 */
[----:B------:R-:W-:-:S03]  /*0dc0*/  @!P0 IADD3 R39, R3, R39, RZ ;  /* 0x0000002703278210 */ /* 0x000fc60007ffe0ff */
[----:B------:R-:W-:Y:S02]  /*0dd0*/  IMAD R3, R0, 0x80, R15 ;  /* 0x0000008000037824 */ /* 0x000fe400078e020f */
[----:B------:R-:W-:Y:S01]  /*0de0*/  @!P0 IMAD.WIDE.U32 R36, R72, c[0x0][0x1f8], R38 ;  /* 0x00007e0048248a25 */ /* 0x000fe200078e0026 */
[----:B------:R-:W-:Y:S02]  /*0df0*/  LEA R39, P2, R68, c[0x0][0x268], 0x2 ;  /* 0x00009a0044277a11 */ /* 0x000fe400078410ff */
[----:B------:R-:W-:Y:S01]  /*0e00*/  SHF.R.S32.HI R0, RZ, 0x1f, R3 ;  /* 0x0000001fff007819 */ /* 0x000fe20000011403 */
[----:B------:R-:W-:Y:S01]  /*0e10*/  IMAD R45, R72, c[0x0][0x1fc], R43 ;  /* 0x00007f00482d7a24 */ /* 0x000fe200078e022b */
[----:B------:R-:W-:Y:S02]  /*0e20*/  IADD3 R38, P3, R3, R40, RZ ;  /* 0x0000002803267210 */ /* 0x000fe40007f7e0ff */
[C---:B------:R-:W-:Y:S02]  /*0e30*/  @!P0 IADD3 R43, P1, R68.reuse, R36, RZ ;  /* 0x00000024442b8210 */ /* 0x040fe40007f3e0ff */
[----:B------:R-:W-:-:S02]  /*0e40*/  LEA.HI.X R36, R68, c[0x0][0x26c], R69, 0x2, P2 ;  /* 0x00009b0044247a11 */ /* 0x000fc400010f1445 */
[----:B------:R-:W-:Y:S02]  /*0e50*/  IADD3.X R41, R0, R45, R41, P3, !PT ;  /* 0x0000002d00297210 */ /* 0x000fe40001ffe429 */
[C---:B------:R-:W-:Y:S02]  /*0e60*/  LEA R40, P2, R38.reuse, R39, 0x2 ;  /* 0x0000002726287211 */ /* 0x040fe400078410ff */
[----:B------:R-:W-:Y:S02]  /*0e70*/  @!P0 IADD3.X R44, R69, R37, R45, P1, !PT ;  /* 0x00000025452c8210 */ /* 0x000fe40000ffe42d */
[----:B------:R-:W-:Y:S02]  /*0e80*/  LEA.HI.X R41, R38, R36, R41, 0x2, P2 ;  /* 0x0000002426297211 */ /* 0x000fe400010f1429 */
[----:B------:R-:W-:Y:S02]  /*0e90*/  @!P0 LEA R42, P1, R43, c[0x0][0x268], 0x2 ;  /* 0x00009a002b2a8a11 */ /* 0x000fe400078210ff */
[----:B------:R-:W-:-:S02]  /*0ea0*/  ISETP.GE.AND P2, PT, R12, R5, PT ;  /* 0x000000050c00720c */ /* 0x000fc40003f46270 */
[----:B------:R-:W-:Y:S02]  /*0eb0*/  @!P0 LEA.HI.X R43, R43, c[0x0][0x26c], R44, 0x2, P1 ;  /* 0x00009b002b2b8a11 */ /* 0x000fe400008f142c */
[-C--:B------:R-:W-:Y:S02]  /*0ec0*/  ISETP.GE.AND P3, PT, R10, R5.reuse, PT ;  /* 0x000000050a00720c */ /* 0x080fe40003f66270 */
[----:B------:R-:W-:Y:S01]  /*0ed0*/  ISETP.GE.AND P1, PT, R8, R5, PT ;  /* 0x000000050800720c */ /* 0x000fe20003f26270 */
[----:B----4-:R0:W-:Y:S04]  /*0ee0*/  STS [R16.X4], R47 ;  /* 0x0000002f10007388 */ /* 0x0101e80000004800 */
[----:B------:R-:W-:Y:S04]  /*0ef0*/  STS [R16.X4+0x80], R73 ;  /* 0x0000804910007388 */ /* 0x000fe80000004800 */
[----:B------:R1:W-:Y:S04]  /*0f00*/  STS [R16.X4+0x100], R51 ;  /* 0x0001003310007388 */ /* 0x0003e80000004800 */
[----:B------:R2:W-:Y:S01]  /*0f10*/  STS [R16.X4+0x180], R75 ;  /* 0x0001804b10007388 */ /* 0x0005e20000004800 */
[----:B------:R-:W-:-:S06]  /*0f20*/  NOP ;  /* 0x0000000000007918 */ /* 0x000fcc0000000000 */
[----:B------:R-:W-:Y:S04]  /*0f30*/  LDS.128 R36, [R16.X16] ;  /* 0x0000000010247984 */ /* 0x000fe8000000cc00 */
[----:B------:R-:W-:Y:S06]  /*0f40*/  BAR.SYNC.DEFER_BLOCKING 0x0 ;  /* 0x0000000000007b1d */ /* 0x000fec0000010000 */
[----:B------:R3:W4:Y:S04]  /*0f50*/  @!P0 LDG.E R49, [R42.64] ;  /* 0x000000042a318981 */ /* 0x000728000c1e1900 */
[----:B------:R1:W4:Y:S04]  /*0f60*/  @!P2 LDG.E R79, [R40.64+-0x180] ;  /* 0xfffe8004284fa981 */ /* 0x000328000c1e1900 */
[----:B------:R2:W4:Y:S04]  /*0f70*/  @!P3 LDG.E R77, [R40.64+-0x100] ;  /* 0xffff0004284db981 */ /* 0x000528000c1e1900 */
[----:B------:R2:W4:Y:S01]  /*0f80*/  @!P1 LDG.E R81, [R40.64+-0x80] ;  /* 0xffff800428519981 */ /* 0x000522000c1e1900 */
[----:B0-----:R-:W-:Y:S01]  /*0f90*/  IMAD R47, R55, c[0x0][0x200], RZ ;  /* 0x00008000372f7a24 */ /* 0x001fe200078e02ff */
[----:B------:R-:W-:Y:S01]  /*0fa0*/  HFMA2.MMA R85, -RZ, RZ, 0, 0 ;  /* 0x00000000ff557435 */ /* 0x000fe200000001ff */
[----:B------:R-:W-:Y:S01]  /*0fb0*/  @!P0 IMAD.MOV.U32 R46, RZ, RZ, R70 ;  /* 0x000000ffff2e8224 */ /* 0x000fe200078e0046 */
[----:B------:R-:W-:Y:S01]  /*0fc0*/  MOV R83, RZ ;  /* 0x000000ff00537202 */ /* 0x000fe20000000f00 */
[C---:B-1----:R-:W-:Y:S01]  /*0fd0*/  IMAD R51, R56.reuse, c[0x0][0x204], R47 ;  /* 0x0000810038337a24 */ /* 0x042fe200078e022f */
[----:B------:R-:W-:Y:S01]  /*0fe0*/  @!P0 MOV R47, R71 ;  /* 0x00000047002f8202 */ /* 0x000fe20000000f00 */
[----:B------:R-:W-:-:S04]  /*0ff0*/  IMAD.WIDE.U32 R44, R56, c[0x0][0x200], RZ ;  /* 0x00008000382c7a25 */ /* 0x000fc800078e00ff */
[----:B------:R-:W-:Y:S01]  /*1000*/  @!P0 IMAD.WIDE.U32 R46, R56, c[0x0][0x200], R46 ;  /* 0x00008000382e8a25 */ /* 0x000fe200078e002e */
[----:B------:R-:W-:-:S03]  /*1010*/  IADD3 R45, R45, R51, RZ ;  /* 0x000000332d2d7210 */ /* 0x000fc60007ffe0ff */
[----:B--2---:R-:W-:Y:S01]  /*1020*/  IMAD.MOV.U32 R75, RZ, RZ, RZ ;  /* 0x000000ffff4b7224 */ /* 0x004fe200078e00ff */
[----:B------:R-:W-:Y:S01]  /*1030*/  @!P0 IADD3 R47, R51, R47, RZ ;  /* 0x0000002f332f8210 */ /* 0x000fe20007ffe0ff */
[----:B------:R-:W-:Y:S02]  /*1040*/  IMAD R51, R59, c[0x0][0x208], RZ ;  /* 0x000082003b337a24 */ /* 0x000fe400078e02ff */
[----:B---3--:R-:W-:Y:S01]  /*1050*/  IMAD.WIDE.U32 R42, R72, c[0x0][0x208], R44 ;  /* 0x00008200482a7a25 */ /* 0x008fe200078e002c */
[----:B------:R-:W-:-:S03]  /*1060*/  LEA R45, P5, R68, c[0x0][0x258], 0x2 ;  /* 0x00009600442d7a11 */ /* 0x000fc600078a10ff */
[----:B------:R-:W-:Y:S01]  /*1070*/  @!P0 IMAD.WIDE.U32 R40, R72, c[0x0][0x208], R46 ;  /* 0x0000820048288a25 */ /* 0x000fe200078e002e */
[----:B------:R-:W-:-:S03]  /*1080*/  IADD3 R42, P6, R3, R42, RZ ;  /* 0x0000002a032a7210 */ /* 0x000fc60007fde0ff */
[----:B------:R-:W-:Y:S01]  /*1090*/  IMAD R51, R72, c[0x0][0x20c], R51 ;  /* 0x0000830048337a24 */ /* 0x000fe200078e0233 */
[C---:B------:R-:W-:Y:S02]  /*10a0*/  @!P0 IADD3 R47, P4, R68.reuse, R40, RZ ;  /* 0x00000028442f8210 */ /* 0x040fe40007f9e0ff */
[----:B------:R-:W-:Y:S02]  /*10b0*/  LEA.HI.X R40, R68, c[0x0][0x25c], R69, 0x2, P5 ;  /* 0x0000970044287a11 */ /* 0x000fe400028f1445 */
[----:B------:R-:W-:Y:S02]  /*10c0*/  IADD3.X R43, R0, R51, R43, P6, !PT ;  /* 0x00000033002b7210 */ /* 0x000fe400037fe42b */
[C---:B------:R-:W-:Y:S02]  /*10d0*/  LEA R44, P5, R42.reuse, R45, 0x2 ;  /* 0x0000002d2a2c7211 */ /* 0x040fe400078a10ff */
[----:B------:R-:W-:Y:S01]  /*10e0*/  @!P0 IADD3.X R48, R69, R41, R51, P4, !PT ;  /* 0x0000002945308210 */ /* 0x000fe200027fe433 */
[----:B------:R-:W-:Y:S01]  /*10f0*/  HFMA2.MMA R51, -RZ, RZ, 0, 0 ;  /* 0x00000000ff337435 */ /* 0x000fe200000001ff */
[----:B------:R-:W-:-:S02]  /*1100*/  LEA.HI.X R45, R42, R40, R43, 0x2, P5 ;  /* 0x000000282a2d7211 */ /* 0x000fc400028f142b */
[----:B------:R-:W-:-:S04]  /*1110*/  @!P0 LEA R46, P4, R47, c[0x0][0x258], 0x2 ;  /* 0x000096002f2e8a11 */ /* 0x000fc800078810ff */
[----:B------:R-:W-:Y:S01]  /*1120*/  @!P0 LEA.HI.X R47, R47, c[0x0][0x25c], R48, 0x2, P4 ;  /* 0x000097002f2f8a11 */ /* 0x000fe200020f1430 */
[----:B----4-:R-:W-:Y:S04]  /*1130*/  STS [R16.X4], R49 ;  /* 0x0000003110007388 */ /* 0x010fe80000004800 */
[----:B------:R-:W-:Y:S04]  /*1140*/  STS [R16.X4+0x80], R79 ;  /* 0x0000804f10007388 */ /* 0x000fe80000004800 */
[----:B------:R-:W-:Y:S04]  /*1150*/  STS [R16.X4+0x100], R77 ;  /* 0x0001004d10007388 */ /* 0x000fe80000004800 */
[----:B------:R-:W-:Y:S01]  /*1160*/  STS [R16.X4+0x180], R81 ;  /* 0x0001805110007388 */ /* 0x000fe20000004800 */
[----:B------:R-:W-:-:S06]  /*1170*/  NOP ;  /* 0x0000000000007918 */ /* 0x000fcc0000000000 */
[----:B------:R-:W0:Y:S04]  /*1180*/  LDS.128 R40, [R16.X16] ;  /* 0x0000000010287984 */ /* 0x000e28000000cc00 */
[----:B------:R-:W-:Y:S06]  /*1190*/  BAR.SYNC.DEFER_BLOCKING 0x0 ;  /* 0x0000000000007b1d */ /* 0x000fec0000010000 */
[----:B------:R-:W2:Y:S04]  /*11a0*/  @!P0 LDG.E R51, [R46.64] ;  /* 0x000000042e338981 */ /* 0x000ea8000c1e1900 */
[----:B------:R-:W3:Y:S04]  /*11b0*/  @!P3 LDG.E R75, [R44.64+-0x100] ;  /* 0xffff00042c4bb981 */ /* 0x000ee8000c1e1900 */
[----:B------:R-:W4:Y:S04]  /*11c0*/  @!P2 LDG.E R83, [R44.64+-0x180] ;  /* 0xfffe80042c53a981 */ /* 0x000f28000c1e1900 */
[----:B------:R-:W4:Y:S01]  /*11d0*/  @!P1 LDG.E R85, [R44.64+-0x80] ;  /* 0xffff80042c559981 */ /* 0x000f22000c1e1900 */
[----:B0-----:R-:W-:Y:S01]  /*11e0*/  FMUL.FTZ R50, R42, -1.4426950216293334961 ;  /* 0xbfb8aa3b2a327820 */ /* 0x001fe20000410000 */
[----:B------:R-:W-:Y:S01]  /*11f0*/  ISETP.NE.AND P1, PT, R26, RZ, PT ;  /* 0x000000ff1a00720c */ /* 0x000fe20003f25270 */
[----:B------:R-:W-:Y:S01]  /*1200*/  FMUL.FTZ R74, R43, -1.4426950216293334961 ;  /* 0xbfb8aa3b2b4a7820 */ /* 0x000fe20000410000 */
[----:B------:R-:W-:Y:S01]  /*1210*/  BSSY B0, `(.L_x_8034) ;  /* 0x0000050000007945 */ /* 0x000fe20003800000 */
[----:B------:R-:W-:-:S02]  /*1220*/  FMUL.FTZ R49, R41, -1.4426950216293334961 ;  /* 0xbfb8aa3b29317820 */ /* 0x000fc40000410000 */
[----:B------:R-:W-:Y:S01]  /*1230*/  FMUL.FTZ R48, R40, -1.4426950216293334961 ;  /* 0xbfb8aa3b28307820 */ /* 0x000fe20000410000 */
[----:B------:R-:W0:Y:S01]  /*1240*/  MUFU.EX2 R50, R50 ;  /* 0x0000003200327308 */ /* 0x000e220000000800 */
[----:B------:R-:W-:-:S04]  /*1250*/  IMAD R89, R55, c[0x0][0x2e8], RZ ;  /* 0x0000ba0037597a24 */ /* 0x000fc800078e02ff */
[----:B------:R-:W-:-:S03]  /*1260*/  IMAD R89, R56, c[0x0][0x2ec], R89 ;  /* 0x0000bb0038597a24 */ /* 0x000fc600078e0259 */
        /* <DEDUP_REMOVED lines=38> */
[----:B------:R-:W-:-:S05]  /*14d0*/  IMAD.WIDE.U32 R74, R56, c[0x0][0x2e8], RZ ;  /* 0x0000ba00384a7a25 */ /* 0x000fca00078e00ff */
[----:B------:R-:W-:Y:S01]  /*14e0*/  IADD3 R75, R75, R89, RZ ;  /* 0x000000594b4b7210 */ /* 0x000fe20007ffe0ff */
[----:B------:R0:W-:Y:S01]  /*14f0*/  STS.128 [R16.X16], R48 ;  /* 0x0000003010007388 */ /* 0x0001e2000000cc00 */
[----:B------:R-:W-:-:S06]  /*1500*/  NOP ;  /* 0x0000000000007918 */ /* 0x000fcc0000000000 */
[----:B------:R-:W-:Y:S04]  /*1510*/  LDS R81, [R16.X4] ;  /* 0x0000000010517984 */ /* 0x000fe80000004800 */
[----:B------:R-:W-:Y:S04]  /*1520*/  LDS R83, [R16.X4+0x80] ;  /* 0x0000800010537984 */ /* 0x000fe80000004800 */
[----:B------:R-:W-:Y:S01]  /*1530*/  LDS R85, [R16.X4+0x100] ;  /* 0x0001000010557984 */ /* 0x000fe20000004800 */
[----:B0-----:R-:W-:Y:S02]  /*1540*/  IMAD R51, R59, c[0x0][0x2f0], RZ ;  /* 0x0000bc003b337a24 */ /* 0x001fe400078e02ff */
[----:B------:R-:W-:Y:S01]  /*1550*/  IMAD.WIDE.U32 R48, R72, c[0x0][0x2f0], R74 ;  /* 0x0000bc0048307a25 */ /* 0x000fe200078e004a */
[----:B------:R-:W-:Y:S01]  /*1560*/  LDS R87, [R16.X4+0x180] ;  /* 0x0001800010577984 */ /* 0x000fe20000004800 */
[----:B------:R-:W-:-:S02]  /*1570*/  LEA R75, P5, R68, c[0x0][0x338], 0x2 ;  /* 0x0000ce00444b7a11 */ /* 0x000fc400078a10ff */
[----:B------:R-:W-:Y:S01]  /*1580*/  IMAD R51, R72, c[0x0][0x2f4], R51 ;  /* 0x0000bd0048337a24 */ /* 0x000fe200078e0233 */
[----:B------:R-:W-:Y:S04]  /*1590*/  @!P1 STS [0x200], R5 ;  /* 0x00020005ff009388 */ /* 0x000fe80000000800 */
[----:B------:R-:W-:Y:S01]  /*15a0*/  BAR.SYNC.DEFER_BLOCKING 0x0 ;  /* 0x0000000000007b1d */ /* 0x000fe20000010000 */
[----:B------:R-:W-:-:S04]  /*15b0*/  IADD3 R50, P0, R3, R48, RZ ;  /* 0x0000003003327210 */ /* 0x000fc80007f1e0ff */
[----:B------:R-:W-:Y:S02]  /*15c0*/  IADD3.X R49, R0, R51, R49, P0, !PT ;  /* 0x0000003300317210 */ /* 0x000fe400007fe431 */
[----:B------:R-:W-:Y:S02]  /*15d0*/  LEA.HI.X R51, R68, c[0x0][0x33c], R69, 0x2, P5 ;  /* 0x0000cf0044337a11 */ /* 0x000fe400028f1445 */
[----:B------:R-:W-:Y:S02]  /*15e0*/  LEA R74, P6, R50, R75, 0x2 ;  /* 0x0000004b324a7211 */ /* 0x000fe400078c10ff */
[----:B------:R-:W-:Y:S02]  /*15f0*/  IADD3 R48, P5, R68, R70, RZ ;  /* 0x0000004644307210 */ /* 0x000fe40007fbe0ff */
[----:B------:R-:W-:Y:S02]  /*1600*/  LEA.HI.X R75, R50, R51, R49, 0x2, P6 ;  /* 0x00000033324b7211 */ /* 0x000fe400030f1431 */
[----:B------:R-:W-:Y:S01]  /*1610*/  IADD3.X R49, R69, R71, RZ, P5, !PT ;  /* 0x0000004745317210 */ /* 0x000fe20002ffe4ff */
[----:B------:R-:W0:Y:S02]  /*1620*/  LDS R77, [0x200] ;  /* 0x00020000ff4d7984 */ /* 0x000e240000000800 */
[----:B0-----:R-:W-:-:S02]  /*1630*/  ISETP.GE.AND P4, PT, R68, R77, PT ;  /* 0x0000004d4400720c */ /* 0x001fc40003f86270 */
[-C--:B------:R-:W-:Y:S02]  /*1640*/  ISETP.GE.AND P3, PT, R10, R77.reuse, PT ;  /* 0x0000004d0a00720c */ /* 0x080fe40003f66270 */
[-C--:B------:R-:W-:Y:S02]  /*1650*/  ISETP.GE.AND P2, PT, R12, R77.reuse, PT ;  /* 0x0000004d0c00720c */ /* 0x080fe40003f46270 */
[----:B------:R-:W-:-:S07]  /*1660*/  ISETP.GE.AND P0, PT, R8, R77, PT ;  /* 0x0000004d0800720c */ /* 0x000fce0003f06270 */
        /* <DEDUP_REMOVED lines=10> */
.L_x_8035:
[----:B------:R-:W-:Y:S05]  /*1710*/  BSYNC B0 ;  /* 0x0000000000007941 */ /* 0x000fea0003800000 */
.L_x_8034:
[----:B------:R1:W-:Y:S01]  /*1720*/  @!P3 STG.E [R74.64+-0x100], R85 ;  /* 0xffff00554a00b986 */ /* 0x0003e2000c101904 */
[----:B0-----:R-:W-:Y:S02]  /*1730*/  FMUL.FTZ R77, R40, R73 ;  /* 0x00000049284d7220 */ /* 0x001fe40000410000 */
[----:B------:R-:W-:Y:S01]  /*1740*/  FMUL.FTZ R78, R41, R78 ;  /* 0x0000004e294e7220 */ /* 0x000fe20000410000 */
[----:B------:R1:W-:Y:S01]  /*1750*/  @!P2 STG.E [R74.64+-0x180], R83 ;  /* 0xfffe80534a00a986 */ /* 0x0003e2000c101904 */
[----:B------:R-:W-:Y:S02]  /*1760*/  FMUL.FTZ R79, R42, R79 ;  /* 0x0000004f2a4f7220 */ /* 0x000fe40000410000 */
[----:B------:R-:W-:Y:S01]  /*1770*/  FMUL.FTZ R80, R43, R80 ;  /* 0x000000502b507220 */ /* 0x000fe20000410000 */
[----:B------:R1:W-:Y:S01]  /*1780*/  @!P0 STG.E [R74.64+-0x80], R87 ;  /* 0xffff80574a008986 */ /* 0x0003e2000c101904 */
        /* <DEDUP_REMOVED lines=8> */
[----:B------:R-:W-:Y:S02]  /*1810*/  FMUL.FTZ R47, R47, R80 ;  /* 0x000000502f2f7220 */ /* 0x000fe40000410000 */
[----:B------:R-:W-:Y:S02]  /*1820*/  FMUL.FTZ R46, R46, R79 ;  /* 0x0000004f2e2e7220 */ /* 0x000fe40000410000 */
[----:B------:R-:W-:Y:S01]  /*1830*/  FMUL.FTZ R45, R45, R78 ;  /* 0x0000004e2d2d7220 */ /* 0x000fe20000410000 */
[----:B------:R-:W-:Y:S01]  /*1840*/  BSSY B0, `(.L_x_8037) ;  /* 0x0000028000007945 */ /* 0x000fe20003800000 */
[----:B------:R-:W-:Y:S02]  /*1850*/  FMUL.FTZ R44, R44, R77 ;  /* 0x0000004d2c2c7220 */ /* 0x000fe40000410000 */
[----:B------:R-:W-:Y:S02]  /*1860*/  IMAD R41, R55, c[0x0][0x210], RZ ;  /* 0x0000840037297a24 */ /* 0x000fe400078e02ff */
[----:B------:R-:W-:Y:S01]  /*1870*/  IMAD.WIDE.U32 R36, R56, c[0x0][0x210], RZ ;  /* 0x0000840038247a25 */ /* 0x000fe200078e00ff */
[----:B------:R0:W-:Y:S01]  /*1880*/  STS.128 [R16.X16], R44 ;  /* 0x0000002c10007388 */ /* 0x0001e2000000cc00 */
[----:B------:R-:W-:-:S06]  /*1890*/  NOP ;  /* 0x0000000000007918 */ /* 0x000fcc0000000000 */
[----:B------:R-:W-:Y:S04]  /*18a0*/  LDS R43, [R16.X4] ;  /* 0x00000000102b7984 */ /* 0x000fe80000004800 */
[----:B------:R-:W-:Y:S04]  /*18b0*/  LDS R75, [R16.X4+0x80] ;  /* 0x00008000104b7984 */ /* 0x000fe80000004800 */
[----:B------:R-:W-:Y:S01]  /*18c0*/  LDS R77, [R16.X4+0x100] ;  /* 0x00010000104d7984 */ /* 0x000fe20000004800 */
[----:B0-----:R-:W-:Y:S02]  /*18d0*/  IMAD R45, R56, c[0x0][0x214], R41 ;  /* 0x00008500382d7a24 */ /* 0x001fe400078e0229 */
[----:B------:R-:W-:Y:S01]  /*18e0*/  IMAD R41, R59, c[0x0][0x218], RZ ;  /* 0x000086003b297a24 */ /* 0x000fe200078e02ff */
[----:B------:R-:W-:Y:S02]  /*18f0*/  LDS R79, [R16.X4+0x180] ;  /* 0x00018000104f7984 */ /* 0x000fe40000004800 */
[----:B------:R-:W-:Y:S01]  /*1900*/  IADD3 R37, R37, R45, RZ ;  /* 0x0000002d25257210 */ /* 0x000fe20007ffe0ff */
[C---:B------:R-:W-:Y:S01]  /*1910*/  IMAD R47, R72.reuse, c[0x0][0x21c], R41 ;  /* 0x00008700482f7a24 */ /* 0x040fe200078e0229 */
[----:B------:R-:W-:Y:S04]  /*1920*/  @!P1 STS [0x200], R5 ;  /* 0x00020005ff009388 */ /* 0x000fe80000000800 */
[----:B------:R-:W-:Y:S01]  /*1930*/  BAR.SYNC.DEFER_BLOCKING 0x0 ;  /* 0x0000000000007b1d */ /* 0x000fe20000010000 */
[----:B------:R-:W-:Y:S01]  /*1940*/  IMAD.WIDE.U32 R36, R72, c[0x0][0x218], R36 ;  /* 0x0000860048247a25 */ /* 0x000fe200078e0024 */
[----:B------:R-:W-:-:S04]  /*1950*/  LEA R41, P5, R68, c[0x0][0x270], 0x2 ;  /* 0x00009c0044297a11 */ /* 0x000fc800078a10ff */
[----:B------:R-:W-:-:S04]  /*1960*/  IADD3 R38, P0, R3, R36, RZ ;  /* 0x0000002403267210 */ /* 0x000fc80007f1e0ff */
[----:B------:R-:W-:Y:S01]  /*1970*/  IADD3.X R37, R0, R47, R37, P0, !PT ;  /* 0x0000002f00257210 */ /* 0x000fe200007fe425 */
[----:B------:R-:W0:Y:S02]  /*1980*/  LDS R39, [0x200] ;  /* 0x00020000ff277984 */ /* 0x000e240000000800 */
[-C--:B0-----:R-:W-:Y:S02]  /*1990*/  ISETP.GE.AND P4, PT, R68, R39.reuse, PT ;  /* 0x000000274400720c */ /* 0x081fe40003f86270 */
[-C--:B------:R-:W-:Y:S02]  /*19a0*/  ISETP.GE.AND P0, PT, R12, R39.reuse, PT ;  /* 0x000000270c00720c */ /* 0x080fe40003f06270 */
[-C--:B------:R-:W-:Y:S02]  /*19b0*/  ISETP.GE.AND P2, PT, R10, R39.reuse, PT ;  /* 0x000000270a00720c */ /* 0x080fe40003f46270 */
[----:B------:R-:W-:Y:S02]  /*19c0*/  ISETP.GE.AND P3, PT, R8, R39, PT ;  /* 0x000000270800720c */ /* 0x000fe40003f66270 */
[----:B------:R-:W-:-:S02]  /*19d0*/  LEA.HI.X R39, R68, c[0x0][0x274], R69, 0x2, P5 ;  /* 0x00009d0044277a11 */ /* 0x000fc400028f1445 */
[----:B------:R-:W-:-:S04]  /*19e0*/  LEA R36, P5, R38, R41, 0x2 ;  /* 0x0000002926247211 */ /* 0x000fc800078a10ff */
        /* <DEDUP_REMOVED lines=13> */
.L_x_8038:
[----:B------:R-:W-:Y:S05]  /*1ac0*/  BSYNC B0 ;  /* 0x0000000000007941 */ /* 0x000fea0003800000 */
.L_x_8037:
[----:B------:R1:W-:Y:S04]  /*1ad0*/  @!P0 STG.E [R36.64+-0x180], R75 ;  /* 0xfffe804b24008986 */ /* 0x0003e8000c101904 */
[----:B------:R1:W-:Y:S04]  /*1ae0*/  @!P2 STG.E [R36.64+-0x100], R77 ;  /* 0xffff004d2400a986 */ /* 0x0003e8000c101904 */
[----:B------:R1:W-:Y:S02]  /*1af0*/  @!P3 STG.E [R36.64+-0x80], R79 ;  /* 0xffff804f2400b986 */ /* 0x0003e4000c101904 */
.L_x_8036:
        /* <DEDUP_REMOVED lines=14> */
[----:B------:R-:W-:Y:S01]  /*1be0*/  HFMA2.MMA R45, -RZ, RZ, 0, 0 ;  /* 0x00000000ff2d7435 */ /* 0x000fe200000001ff */
[----:B------:R-:W-:Y:S01]  /*1bf0*/  MOV R44, R26 ;  /* 0x0000001a002c7202 */ /* 0x000fe20000000f00 */
[----:B------:R-:W-:Y:S01]  /*1c00*/  IMAD R5, R55, c[0x0][0x2b8], RZ ;  /* 0x0000ae0037057a24 */ /* 0x000fe200078e02ff */
[----:B------:R-:W-:Y:S01]  /*1c10*/  MOV R89, RZ ;  /* 0x000000ff00597202 */ /* 0x000fe20000000f00 */
[----:B------:R-:W-:Y:S01]  /*1c20*/  IMAD R43, R52, c[0x0][0x2c0], RZ ;  /* 0x0000b000342b7a24 */ /* 0x000fe200078e02ff */
[----:B------:R-:W-:Y:S01]  /*1c30*/  CS2R R90, SRZ ;  /* 0x00000000005a7805 */ /* 0x000fe2000001ff00 */
[----:B------:R-:W-:-:S02]  /*1c40*/  IMAD R5, R56, c[0x0][0x2bc], R5 ;  /* 0x0000af0038057a24 */ /* 0x000fc400078e0205 */
[----:B------:R-:W-:Y:S02]  /*1c50*/  IMAD R43, R54, c[0x0][0x2c4], R43 ;  /* 0x0000b100362b7a24 */ /* 0x000fe400078e022b */
[----:B------:R-:W-:-:S04]  /*1c60*/  IMAD.WIDE.U32 R44, R56, c[0x0][0x2b8], R44 ;  /* 0x0000ae00382c7a25 */ /* 0x000fc800078e002c */
[----:B------:R-:W-:Y:S01]  /*1c70*/  IMAD.SHL.U32 R80, R3, 0x4, RZ ;  /* 0x0000000403507824 */ /* 0x000fe200078e00ff */
[----:B------:R-:W-:Y:S01]  /*1c80*/  IADD3 R45, R45, R5, RZ ;  /* 0x000000052d2d7210 */ /* 0x000fe20007ffe0ff */
[--C-:B------:R-:W-:Y:S01]  /*1c90*/  FADD.FTZ R86, R35, R57.reuse ;  /* 0x0000003923567221 */ /* 0x100fe20000010000 */
[----:B------:R-:W-:Y:S01]  /*1ca0*/  SHF.L.U64.HI R5, R3, 0x2, R0 ;  /* 0x0000000203057819 */ /* 0x000fe20000010200 */
[----:B------:R-:W-:Y:S01]  /*1cb0*/  FADD.FTZ R83, R34, R57 ;  /* 0x0000003922537221 */ /* 0x000fe20000010000 */
[----:B------:R-:W-:Y:S01]  /*1cc0*/  IADD3 R76, P3, R80, R11, RZ ;  /* 0x0000000b504c7210 */ /* 0x000fe20007f7e0ff */
[----:B------:R-:W-:-:S03]  /*1cd0*/  IMAD.WIDE.U32 R44, R54, c[0x0][0x2c0], R44 ;  /* 0x0000b000362c7a25 */ /* 0x000fc600078e002c */
[----:B------:R-:W-:Y:S01]  /*1ce0*/  IADD3.X R77, R5, R7, RZ, P3, !PT ;  /* 0x00000007054d7210 */ /* 0x000fe20001ffe4ff */
[--C-:B------:R-:W-:Y:S01]  /*1cf0*/  FADD.FTZ R88, R33, R57.reuse ;  /* 0x0000003921587221 */ /* 0x100fe20000010000 */
[----:B------:R-:W-:Y:S01]  /*1d00*/  IADD3 R43, R45, R43, RZ ;  /* 0x0000002b2d2b7210 */ /* 0x000fe20007ffe0ff */
[----:B------:R-:W-:Y:S01]  /*1d10*/  FADD.FTZ R87, R32, R57 ;  /* 0x0000003920577221 */ /* 0x000fe20000010000 */
[----:B------:R-:W-:Y:S02]  /*1d20*/  LEA R79, P2, R44, c[0x0][0x320], 0x2 ;  /* 0x0000c8002c4f7a11 */ /* 0x000fe400078410ff */
[----:B------:R-:W-:Y:S02]  /*1d30*/  IADD3 R74, P0, R70, R44, RZ ;  /* 0x0000002c464a7210 */ /* 0x000fe40007f1e0ff */
[----:B------:R-:W-:Y:S02]  /*1d40*/  LEA.HI.X R44, R44, c[0x0][0x324], R43, 0x2, P2 ;  /* 0x0000c9002c2c7a11 */ /* 0x000fe400010f142b */
[----:B------:R-:W-:Y:S01]  /*1d50*/  IADD3.X R75, R71, R43, RZ, P0, !PT ;  /* 0x0000002b474b7210 */ /* 0x000fe200007fe4ff */
[----:B------:R-:W-:Y:S01]  /*1d60*/  HFMA2.MMA R43, -RZ, RZ, 0, 0 ;  /* 0x00000000ff2b7435 */ /* 0x000fe200000001ff */
[----:B------:R-:W-:-:S02]  /*1d70*/  IADD3 R78, P0, P2, R79, -0x180, R80 ;  /* 0xfffffe804f4e7810 */ /* 0x000fc40007a1e050 */
[----:B------:R-:W-:Y:S02]  /*1d80*/  IADD3 R80, P4, R80, R9, RZ ;  /* 0x0000000950507210 */ /* 0x000fe40007f9e0ff */
[----:B------:R-:W-:Y:S02]  /*1d90*/  IADD3.X R79, R44, -0x1, R5, P0, P2 ;  /* 0xffffffff2c4f7810 */ /* 0x000fe400007e4405 */
[----:B------:R-:W-:Y:S02]  /*1da0*/  IADD3.X R81, R5, R6, RZ, P4, !PT ;  /* 0x0000000605517210 */ /* 0x000fe400027fe4ff */
.L_x_8052:
[----:B------:R-:W-:Y:S01]  /*1db0*/  SHF.R.S32.HI R94, RZ, 0x1f, R89 ;  /* 0x0000001fff5e7819 */ /* 0x000fe20000011459 */
[----:B------:R-:W-:Y:S01]  /*1dc0*/  IMAD.MOV.U32 R44, RZ, RZ, R66 ;  /* 0x000000ffff2c7224 */ /* 0x000fe200078e0042 */
[----:B------:R-:W-:-:S03]  /*1dd0*/  MOV R45, R13 ;  /* 0x0000000d002d7202 */ /* 0x000fc60000000f00 */
[----:B------:R-:W-:Y:S02]  /*1de0*/  IMAD R46, R94, c[0x0][0x188], RZ ;  /* 0x000062005e2e7a24 */ /* 0x000fe400078e02ff */
[----:B------:R-:W-:-:S04]  /*1df0*/  IMAD.WIDE.U32 R44, R89, c[0x0][0x188], R44 ;  /* 0x00006200592c7a25 */ /* 0x000fc800078e002c */
[----:B------:R-:W-:Y:S01]  /*1e00*/  IMAD R5, R89, c[0x0][0x18c], R46 ;  /* 0x0000630059057a24 */ /* 0x000fe200078e022e */
[----:B------:R-:W-:Y:S01]  /*1e10*/  LEA R92, P0, R44, c[0x0][0x220], 0x2 ;  /* 0x000088002c5c7a11 */ /* 0x000fe200078010ff */
[----:B------:R-:W-:-:S03]  /*1e20*/  IMAD R46, R94, c[0x0][0x1c0], RZ ;  /* 0x000070005e2e7a24 */ /* 0x000fc600078e02ff */
[----:B------:R-:W-:-:S04]  /*1e30*/  IADD3 R5, R45, R5, RZ ;  /* 0x000000052d057210 */ /* 0x000fc80007ffe0ff */
[----:B------:R-:W-:Y:S02]  /*1e40*/  LEA.HI.X R93, R44, c[0x0][0x224], R5, 0x2, P0 ;  /* 0x000089002c5d7a11 */ /* 0x000fe400000f1405 */
[----:B------:R-:W-:-:S03]  /*1e50*/  IADD3 R5, -R70, c[0x0][0x168], RZ ;  /* 0x00005a0046057a10 */ /* 0x000fc60007ffe1ff */
[----:B0-2---:R0:W2:Y:S01]  /*1e60*/  LDG.E R92, [R92.64] ;  /* 0x000000045c5c7981 */ /* 0x0050a2000c1e1900 */
[C---:B------:R-:W-:Y:S01]  /*1e70*/  IMAD.WIDE.U32 R44, R89.reuse, c[0x0][0x1c0], R68 ;  /* 0x00007000592c7a25 */ /* 0x040fe200078e0044 */
[-C--:B------:R-:W-:Y:S02]  /*1e80*/  ISETP.GE.AND P0, PT, R68, R5.reuse, PT ;  /* 0x000000054400720c */ /* 0x080fe40003f06270 */
[-C--:B------:R-:W-:Y:S01]  /*1e90*/  ISETP.GE.AND P2, PT, R12, R5.reuse, PT ;  /* 0x000000050c00720c */ /* 0x080fe20003f46270 */
[----:B------:R-:W-:Y:S01]  /*1ea0*/  IMAD R47, R89, c[0x0][0x1c4], R46 ;  /* 0x00007100592f7a24 */ /* 0x000fe200078e022e */
[-C--:B------:R-:W-:Y:S02]  /*1eb0*/  ISETP.GE.AND P3, PT, R10, R5.reuse, PT ;  /* 0x000000050a00720c */ /* 0x080fe40003f66270 */
[----:B------:R-:W-:Y:S02]  /*1ec0*/  ISETP.GE.AND P4, PT, R8, R5, PT ;  /* 0x000000050800720c */ /* 0x000fe40003f86270 */
[----:B------:R-:W-:Y:S01]  /*1ed0*/  LEA R46, P5, R44, R19, 0x2 ;  /* 0x000000132c2e7211 */ /* 0x000fe200078a10ff */
[----:B0-----:R-:W-:Y:S01]  /*1ee0*/  IMAD.MOV.U32 R93, RZ, RZ, RZ ;  /* 0x000000ffff5d7224 */ /* 0x001fe200078e00ff */
[----:B------:R-:W-:-:S02]  /*1ef0*/  IADD3 R45, R45, R47, RZ ;  /* 0x0000002f2d2d7210 */ /* 0x000fc40007ffe0ff */
[----:B------:R-:W-:Y:S02]  /*1f00*/  MOV R95, RZ ;  /* 0x000000ff005f7202 */ /* 0x000fe40000000f00 */
[----:B------:R-:W-:Y:S02]  /*1f10*/  MOV R97, RZ ;  /* 0x000000ff00617202 */ /* 0x000fe40000000f00 */
[----:B------:R-:W-:Y:S02]  /*1f20*/  MOV R107, RZ ;  /* 0x000000ff006b7202 */ /* 0x000fe40000000f00 */
[----:B------:R-:W-:-:S05]  /*1f30*/  LEA.HI.X R47, R44, R18, R45, 0x2, P5 ;  /* 0x000000122c2f7211 */ /* 0x000fca00028f142d */
[----:B------:R0:W3:Y:S04]  /*1f40*/  @!P0 LDG.E R95, [R46.64] ;  /* 0x000000042e5f8981 */ /* 0x0000e8000c1e1900 */
[----:B------:R0:W4:Y:S04]  /*1f50*/  @!P2 LDG.E R97, [R46.64+0x80] ;  /* 0x000080042e61a981 */ /* 0x000128000c1e1900 */
[----:B------:R0:W4:Y:S04]  /*1f60*/  @!P3 LDG.E R93, [R46.64+0x100] ;  /* 0x000100042e5db981 */ /* 0x000128000c1e1900 */
[----:B------:R0:W4:Y:S01]  /*1f70*/  @!P4 LDG.E R107, [R46.64+0x180] ;  /* 0x000180042e6bc981 */ /* 0x000122000c1e1900 */
[----:B------:R-:W-:Y:S01]  /*1f80*/  IMAD R85, R59, c[0x0][0x198], RZ ;  /* 0x000066003b557a24 */ /* 0x000fe200078e02ff */
[C---:B------:R-:W-:Y:S01]  /*1f90*/  IADD3 R84, R17.reuse, -0x1, RZ ;  /* 0xffffffff11547810 */ /* 0x040fe20007ffe0ff */
[----:B------:R-:W-:Y:S01]  /*1fa0*/  IMAD.WIDE.U32 R44, R72, c[0x0][0x198], RZ ;  /* 0x00006600482c7a25 */ /* 0x000fe200078e00ff */
[----:B------:R-:W-:-:S02]  /*1fb0*/  ISETP.GT.AND P0, PT, R17, 0x1, PT ;  /* 0x000000011100780c */ /* 0x000fc40003f04270 */
[----:B------:R-:W-:Y:S01]  /*1fc0*/  ISETP.NE.AND P2, PT, R26, RZ, PT ;  /* 0x000000ff1a00720c */ /* 0x000fe20003f45270 */
[----:B------:R-:W-:Y:S01]  /*1fd0*/  IMAD R85, R72, c[0x0][0x19c], R85 ;  /* 0x0000670048557a24 */ /* 0x000fe200078e0255 */
[----:B------:R-:W-:Y:S01]  /*1fe0*/  ISETP.EQ.AND P0, PT, R14, RZ, P0 ;  /* 0x000000ff0e00720c */ /* 0x000fe20000702270 */
[----:B------:R-:W-:Y:S02]  /*1ff0*/  IMAD R96, R94, c[0x0][0x1a0], RZ ;  /* 0x000068005e607a24 */ /* 0x000fe400078e02ff */
[----:B------:R-:W-:Y:S01]  /*2000*/  FADD.FTZ R99, R32, R57 ;  /* 0x0000003920637221 */ /* 0x000fe20000010000 */
[----:B------:R-:W-:Y:S01]  /*2010*/  IADD3 R45, R45, R85, RZ ;  /* 0x000000552d2d7210 */ /* 0x000fe20007ffe0ff */
[----:B0-----:R-:W-:Y:S01]  /*2020*/  IMAD R47, R89, c[0x0][0x1a4], R96 ;  /* 0x00006900592f7a24 */ /* 0x001fe200078e0260 */
[----:B------:R-:W-:-:S03]  /*2030*/  LEA.HI R85, R84, R84, RZ, 0x1 ;  /* 0x0000005454557211 */ /* 0x000fc600078f08ff */
[----:B------:R-:W-:Y:S01]  /*2040*/  IMAD.WIDE.U32 R44, R89, c[0x0][0x1a0], R44 ;  /* 0x00006800592c7a25 */ /* 0x000fe200078e002c */
[----:B------:R-:W-:-:S04]  /*2050*/  LOP3.LUT R85, R85, 0xfffffe, RZ, 0xc0, !PT ;  /* 0x00fffffe55557812 */ /* 0x000fc800078ec0ff */
[----:B------:R-:W-:Y:S02]  /*2060*/  IADD3 R47, R45, R47, RZ ;  /* 0x0000002f2d2f7210 */ /* 0x000fe40007ffe0ff */
[----:B------:R-:W-:Y:S02]  /*2070*/  LEA R46, P3, R44, c[0x0][0x228], 0x2 ;  /* 0x00008a002c2e7a11 */ /* 0x000fe400078610ff */
[----:B------:R-:W-:Y:S02]  /*2080*/  IADD3 R84, R84, -R85, RZ ;  /* 0x8000005554547210 */ /* 0x000fe40007ffe0ff */
[----:B------:R-:W-:Y:S02]  /*2090*/  LEA.HI.X R47, R44, c[0x0][0x22c], R47, 0x2, P3 ;  /* 0x00008b002c2f7a11 */ /* 0x000fe400018f142f */
[----:B------:R-:W-:Y:S01]  /*20a0*/  IADD3 R45, R26, 0x200, RZ ;  /* 0x000002001a2d7810 */ /* 0x000fe20007ffe0ff */
[----:B------:R-:W-:Y:S01]  /*20b0*/  @!P2 IMAD R45, R84, 0x100, R89 ;  /* 0x00000100542da824 */ /* 0x000fe200078e0259 */
[----:B------:R-:W-:Y:S01]  /*20c0*/  @P0 IADD3 R44, R17, -0x2, RZ ;  /* 0xfffffffe112c0810 */ /* 0x000fe20007ffe0ff */
[----:B------:R0:W4:Y:S02]  /*20d0*/  LDG.E R101, [R46.64] ;  /* 0x000000042e657981 */ /* 0x000124000c1e1900 */
[----:B------:R-:W-:-:S02]  /*20e0*/  IMAD.SHL.U32 R98, R45, 0x4, RZ ;  /* 0x000000042d627824 */ /* 0x000fc400078e00ff */
[----:B------:R-:W-:Y:S01]  /*20f0*/  @P0 IMAD R85, R44, c[0x0][0x16c], R89 ;  /* 0x00005b002c550a24 */ /* 0x000fe200078e0259 */
[----:B------:R-:W-:Y:S01]  /*2100*/  ISETP.NE.AND P3, PT, R26, 0x1f, PT ;  /* 0x0000001f1a00780c */ /* 0x000fe20003f65270 */
[--C-:B------:R-:W-:Y:S02]  /*2110*/  FADD.FTZ R103, R33, R57.reuse ;  /* 0x0000003921677221 */ /* 0x100fe40000010000 */
[--C-:B------:R-:W-:Y:S02]  /*2120*/  FADD.FTZ R102, R34, R57.reuse ;  /* 0x0000003922667221 */ /* 0x100fe40000010000 */
[----:B------:R-:W-:Y:S01]  /*2130*/  FADD.FTZ R100, R35, R57 ;  /* 0x0000003923647221 */ /* 0x000fe20000010000 */
[----:B------:R-:W-:Y:S01]  /*2140*/  MOV R111, RZ ;  /* 0x000000ff006f7202 */ /* 0x000fe20000000f00 */
[----:B------:R-:W-:-:S04]  /*2150*/  @P0 IMAD.WIDE R84, R85, 0x8, R60 ;  /* 0x0000000855540825 */ /* 0x000fc800078e023c */
[----:B------:R-:W-:Y:S02]  /*2160*/  FMUL.FTZ R109, R29, R88 ;  /* 0x000000581d6d7220 */ /* 0x000fe40000410000 */
[----:B------:R-:W-:Y:S02]  /*2170*/  FMUL.FTZ R108, R28, R87 ;  /* 0x000000571c6c7220 */ /* 0x000fe40000410000 */
[----:B------:R-:W-:Y:S01]  /*2180*/  FMUL.FTZ R112, R30, R83 ;  /* 0x000000531e707220 */ /* 0x000fe20000410000 */
[----:B------:R-:W-:Y:S01]  /*2190*/  BSSY B0, `(.L_x_8040) ;  /* 0x000002a000007945 */ /* 0x000fe20003800000 */
[----:B--2---:R-:W-:-:S04]  /*21a0*/  FMUL.FTZ R96, R92, 1.4426950216293334961 ;  /* 0x3fb8aa3b5c607820 */ /* 0x004fc80000410000 */
[----:B------:R-:W-:-:S06]  /*21b0*/  FMUL.FTZ R105, R96, R99 ;  /* 0x0000006360697220 */ /* 0x000fcc0000410000 */
[----:B-1----:R-:W1:Y:S01]  /*21c0*/  MUFU.EX2 R105, R105 ;  /* 0x0000006900697308 */ /* 0x002e620000000800 */
[----:B---3--:R-:W-:Y:S04]  /*21d0*/  STS [R16.X4], R95 ;  /* 0x0000005f10007388 */ /* 0x008fe80000004800 */
[----:B----4-:R2:W-:Y:S04]  /*21e0*/  STS [R16.X4+0x80], R97 ;  /* 0x0000806110007388 */ /* 0x0105e80000004800 */
[----:B------:R-:W-:Y:S04]  /*21f0*/  STS [R16.X4+0x100], R93 ;  /* 0x0001005d10007388 */ /* 0x000fe80000004800 */
[----:B------:R-:W-:Y:S01]  /*2200*/  STS [R16.X4+0x180], R107 ;  /* 0x0001806b10007388 */ /* 0x000fe20000004800 */
[----:B------:R-:W-:-:S06]  /*2210*/  NOP ;  /* 0x0000000000007918 */ /* 0x000fcc0000000000 */
[----:B0-----:R-:W0:Y:S04]  /*2220*/  LDS.128 R44, [R16.X16] ;  /* 0x00000000102c7984 */ /* 0x001e28000000cc00 */
[----:B-1----:R1:W-:Y:S04]  /*2230*/  STS [R98+0x648], R105 ;  /* 0x0006486962007388 */ /* 0x0023e80000000800 */
[----:B------:R-:W-:Y:S01]  /*2240*/  BAR.SYNC.DEFER_BLOCKING 0x0 ;  /* 0x0000000000007b1d */ /* 0x000fe20000010000 */
[C---:B------:R-:W-:Y:S02]  /*2250*/  FMUL.FTZ R106, R96.reuse, R103 ;  /* 0x00000067606a7220 */ /* 0x040fe40000410000 */
[----:B--2---:R-:W-:-:S02]  /*2260*/  FMUL.FTZ R97, R96, R102 ;  /* 0x0000006660617220 */ /* 0x004fc40000410000 */
[----:B------:R-:W-:Y:S02]  /*2270*/  FMUL.FTZ R95, R96, R100 ;  /* 0x00000064605f7220 */ /* 0x000fe40000410000 */
[----:B------:R-:W2:Y:S01]  /*2280*/  MUFU.EX2 R106, R106 ;  /* 0x0000006a006a7308 */ /* 0x000ea20000000800 */
[----:B------:R3:W4:Y:S07]  /*2290*/  @P3 LDS R110, [R26.X4+0xe4c] ;  /* 0x000e4c001a6e3984 */ /* 0x00072e0000004800 */
[----:B------:R-:W0:Y:S01]  /*22a0*/  MUFU.EX2 R97, R97 ;  /* 0x0000006100617308 */ /* 0x000e220000000800 */
[----:B------:R1:W5:Y:S07]  /*22b0*/  @P0 LDG.E R111, [R84.64+0x4] ;  /* 0x00000404546f0981 */ /* 0x00036e000c1e1900 */
[----:B------:R-:W3:Y:S01]  /*22c0*/  MUFU.EX2 R95, R95 ;  /* 0x0000005f005f7308 */ /* 0x000ee20000000800 */
[----:B--2---:R-:W-:-:S02]  /*22d0*/  FMUL.FTZ R96, R105, R106 ;  /* 0x0000006a69607220 */ /* 0x004fc40000410000 */
[----:B-1----:R-:W-:Y:S02]  /*22e0*/  FFMA.FTZ R85, R106, R108, R109 ;  /* 0x0000006c6a557223 */ /* 0x002fe4000001006d */
[----:B------:R-:W-:Y:S02]  /*22f0*/  FMUL.FTZ R84, R31, R86 ;  /* 0x000000561f547220 */ /* 0x000fe40000410000 */
[C---:B0-----:R-:W-:Y:S02]  /*2300*/  FFMA.FTZ R85, R97.reuse, R85, R112 ;  /* 0x0000005561557223 */ /* 0x041fe40000010070 */
[----:B------:R-:W-:Y:S02]  /*2310*/  FMUL.FTZ R114, R97, R96 ;  /* 0x0000006061727220 */ /* 0x000fe40000410000 */
[C---:B------:R-:W-:Y:S02]  /*2320*/  FMUL.FTZ R96, R101.reuse, R46 ;  /* 0x0000002e65607220 */ /* 0x040fe40000410000 */
[----:B------:R-:W-:-:S02]  /*2330*/  FMUL.FTZ R93, R101, R47 ;  /* 0x0000002f655d7220 */ /* 0x000fc40000410000 */
[----:B---3--:R-:W-:Y:S02]  /*2340*/  FFMA.FTZ R113, R95, R85, R84 ;  /* 0x000000555f717223 */ /* 0x008fe40000010054 */
[C---:B------:R-:W-:Y:S02]  /*2350*/  FMUL.FTZ R85, R101.reuse, R45 ;  /* 0x0000002d65557220 */ /* 0x040fe40000410000 */
[----:B------:R-:W-:Y:S02]  /*2360*/  FMUL.FTZ R84, R101, R44 ;  /* 0x0000002c65547220 */ /* 0x000fe40000410000 */
[----:B------:R-:W-:Y:S02]  /*2370*/  FMUL.FTZ R114, R95, R114 ;  /* 0x000000725f727220 */ /* 0x000fe40000410000 */
[----:B------:R-:W-:Y:S02]  /*2380*/  FMUL.FTZ R98, R50, R85 ;  /* 0x0000005532627220 */ /* 0x000fe40000410000 */
[----:B------:R-:W-:-:S02]  /*2390*/  FMUL.FTZ R96, R73, R96 ;  /* 0x0000006049607220 */ /* 0x000fc40000410000 */
[----:B------:R-:W-:Y:S01]  /*23a0*/  FMUL.FTZ R93, R82, R93 ;  /* 0x0000005d525d7220 */ /* 0x000fe20000410000 */
[----:B------:R-:W-:Y:S05]  /*23b0*/  @P3 BRA `(.L_x_8041) ;  /* 0x0000007000003947 */ /* 0x000fea0003800000 */
[----:B------:R-:W-:Y:S02]  /*23c0*/  ISETP.NE.AND P0, PT, R17, c[0x0][0x174], PT ;  /* 0x00005d0011007a0c */ /* 0x000fe40003f05270 */
[----:B----4-:R-:W-:-:S11]  /*23d0*/  MOV R110, 0x3f800000 ;  /* 0x3f800000006e7802 */ /* 0x010fd60000000f00 */
[----:B------:R-:W-:-:S04]  /*23e0*/  @P0 LEA.HI R85, R17, R17, RZ, 0x1 ;  /* 0x0000001111550211 */ /* 0x000fc800078f08ff */
[----:B------:R-:W-:-:S04]  /*23f0*/  @P0 LOP3.LUT R104, R85, 0xfffffe, RZ, 0xc0, !PT ;  /* 0x00fffffe55680812 */ /* 0x000fc800078ec0ff */
[----:B------:R-:W-:-:S04]  /*2400*/  @P0 IADD3 R104, -R104, R17, RZ ;  /* 0x0000001168680210 */ /* 0x000fc80007ffe1ff */
[----:B------:R-:W-:-:S05]  /*2410*/  @P0 LEA R104, R104, R89, 0x8 ;  /* 0x0000005968680211 */ /* 0x000fca00078e40ff */
[----:B------:R0:W1:Y:S02]  /*2420*/  @P0 LDS R110, [R104.X4+0x648] ;  /* 0x00064800686e0984 */ /* 0x0000640000004800 */
.L_x_8041:
[----:B------:R-:W-:Y:S05]  /*2430*/  BSYNC B0 ;  /* 0x0000000000007941 */ /* 0x000fea0003800000 */
.L_x_8040:
[----:B0-----:R-:W0:Y:S01]  /*2440*/  SHFL.UP PT, R104, R113, 0x1, RZ ;  /* 0x0420000071687989 */ /* 0x001e2200000e00ff */
[----:B------:R-:W-:Y:S01]  /*2450*/  FFMA.FTZ R115, R95, R93, R96 ;  /* 0x0000005d5f737223 */ /* 0x000fe20000010060 */
[----:B------:R-:W-:Y:S01]  /*2460*/  ISETP.GE.AND P0, PT, R16, 0x1, PT ;  /* 0x000000011000780c */ /* 0x000fe20003f06270 */
[----:B------:R-:W-:Y:S01]  /*2470*/  FMUL.FTZ R107, R51, R84 ;  /* 0x00000054336b7220 */ /* 0x000fe20000410000 */
[----:B------:R-:W2:Y:S01]  /*2480*/  SHFL.UP PT, R85, R114, 0x1, RZ ;  /* 0x0420000072557989 */ /* 0x000ea200000e00ff */
[----:B-1--4-:R-:W-:Y:S01]  /*2490*/  FMUL.FTZ R84, R95, R110 ;  /* 0x0000006e5f547220 */ /* 0x012fe20000410000 */
[----:B------:R-:W-:Y:S01]  /*24a0*/  ISETP.NE.AND P4, PT, R14, 0x1f, PT ;  /* 0x0000001f0e00780c */ /* 0x000fe20003f85270 */
[C---:B------:R-:W-:Y:S01]  /*24b0*/  FFMA.FTZ R116, R97.reuse, R115, R98 ;  /* 0x0000007361747223 */ /* 0x040fe20000010062 */
[----:B------:R-:W-:Y:S01]  /*24c0*/  BSSY B0, `(.L_x_8042) ;  /* 0x000007f000007945 */ /* 0x000fe20003800000 */
[----:B------:R-:W-:Y:S02]  /*24d0*/  FMUL.FTZ R115, R97, R84 ;  /* 0x0000005461737220 */ /* 0x000fe40000410000 */
[----:B------:R-:W-:-:S02]  /*24e0*/  FFMA.FTZ R116, R106, R116, R107 ;  /* 0x000000746a747223 */ /* 0x000fc4000001006b */
[----:B------:R-:W-:-:S03]  /*24f0*/  FMUL.FTZ R115, R106, R115 ;  /* 0x000000736a737220 */ /* 0x000fc60000410000 */
[----:B------:R-:W1:Y:S04]  /*2500*/  SHFL.DOWN PT, R117, R116, 0x1, 0x1f ;  /* 0x08201f0074757f89 */ /* 0x000e6800000e0000 */
[----:B------:R-:W3:Y:S01]  /*2510*/  SHFL.DOWN PT, R118, R115, 0x1, 0x1f ;  /* 0x08201f0073767f89 */ /* 0x000ee200000e0000 */
[C---:B0-----:R-:W-:Y:S02]  /*2520*/  @P0 FFMA.FTZ R113, R114.reuse, R104, R113 ;  /* 0x0000006872710223 */ /* 0x041fe40000010071 */
[----:B--2---:R-:W-:-:S03]  /*2530*/  @P0 FMUL.FTZ R114, R114, R85 ;  /* 0x0000005572720220 */ /* 0x004fc60000410000 */
[----:B------:R-:W0:Y:S01]  /*2540*/  SHFL.UP PT, R84, R113, 0x2, RZ ;  /* 0x0440000071547989 */ /* 0x000e2200000e00ff */
[----:B------:R-:W-:-:S03]  /*2550*/  ISETP.GE.AND P0, PT, R16, 0x2, PT ;  /* 0x000000021000780c */ /* 0x000fc60003f06270 */
[----:B------:R-:W2:Y:S01]  /*2560*/  SHFL.UP PT, R85, R114, 0x2, RZ ;  /* 0x0440000072557989 */ /* 0x000ea200000e00ff */
[C---:B-1----:R-:W-:Y:S02]  /*2570*/  @P4 FFMA.FTZ R116, R115.reuse, R117, R116 ;  /* 0x0000007573744223 */ /* 0x042fe40000010074 */
[----:B---3--:R-:W-:-:S03]  /*2580*/  @P4 FMUL.FTZ R115, R115, R118 ;  /* 0x0000007673734220 */ /* 0x008fc60000410000 */
[----:B------:R-:W1:Y:S01]  /*2590*/  SHFL.DOWN PT, R117, R116, 0x2, 0x1f ;  /* 0x08401f0074757f89 */ /* 0x000e6200000e0000 */
[----:B------:R-:W-:-:S03]  /*25a0*/  ISETP.GE.U32.AND P4, PT, R14, 0x1e, PT ;  /* 0x0000001e0e00780c */ /* 0x000fc60003f86070 */
[----:B------:R-:W3:Y:S01]  /*25b0*/  SHFL.DOWN PT, R104, R115, 0x2, 0x1f ;  /* 0x08401f0073687f89 */ /* 0x000ee200000e0000 */
[C---:B0-----:R-:W-:Y:S02]  /*25c0*/  @P0 FFMA.FTZ R113, R114.reuse, R84, R113 ;  /* 0x0000005472710223 */ /* 0x041fe40000010071 */
[----:B--2---:R-:W-:-:S03]  /*25d0*/  @P0 FMUL.FTZ R114, R114, R85 ;  /* 0x0000005572720220 */ /* 0x004fc60000410000 */
[----:B------:R-:W0:Y:S01]  /*25e0*/  SHFL.UP PT, R84, R113, 0x4, RZ ;  /* 0x0480000071547989 */ /* 0x000e2200000e00ff */
[----:B------:R-:W-:-:S03]  /*25f0*/  ISETP.GE.AND P0, PT, R16, 0x4, PT ;  /* 0x000000041000780c */ /* 0x000fc60003f06270 */
[----:B------:R-:W2:Y:S01]  /*2600*/  SHFL.UP PT, R85, R114, 0x4, RZ ;  /* 0x0480000072557989 */ /* 0x000ea200000e00ff */
[C---:B-1----:R-:W-:Y:S02]  /*2610*/  @!P4 FFMA.FTZ R116, R115.reuse, R117, R116 ;  /* 0x000000757374c223 */ /* 0x042fe40000010074 */
[----:B---3--:R-:W-:-:S03]  /*2620*/  @!P4 FMUL.FTZ R115, R115, R104 ;  /* 0x000000687373c220 */ /* 0x008fc60000410000 */
[----:B------:R-:W1:Y:S01]  /*2630*/  SHFL.DOWN PT, R117, R116, 0x4, 0x1f ;  /* 0x08801f0074757f89 */ /* 0x000e6200000e0000 */
[----:B------:R-:W-:-:S03]  /*2640*/  ISETP.GE.AND P4, PT, R16, 0x8, PT ;  /* 0x000000081000780c */ /* 0x000fc60003f86270 */
[----:B------:R-:W3:Y:S01]  /*2650*/  SHFL.DOWN PT, R104, R115, 0x4, 0x1f ;  /* 0x08801f0073687f89 */ /* 0x000ee200000e0000 */
[C---:B0-----:R-:W-:Y:S02]  /*2660*/  @P0 FFMA.FTZ R113, R114.reuse, R84, R113 ;  /* 0x0000005472710223 */ /* 0x041fe40000010071 */
[----:B--2---:R-:W-:Y:S01]  /*2670*/  @P0 FMUL.FTZ R114, R114, R85 ;  /* 0x0000005572720220 */ /* 0x004fe20000410000 */
[----:B------:R-:W-:Y:S02]  /*2680*/  ISETP.GE.U32.AND P0, PT, R14, 0x1c, PT ;  /* 0x0000001c0e00780c */ /* 0x000fe40003f06070 */
[----:B------:R-:W0:Y:S04]  /*2690*/  SHFL.UP PT, R84, R113, 0x8, RZ ;  /* 0x0500000071547989 */ /* 0x000e2800000e00ff */
[----:B------:R-:W2:Y:S07]  /*26a0*/  SHFL.UP PT, R85, R114, 0x8, RZ ;  /* 0x0500000072557989 */ /* 0x000eae00000e00ff */
[----:B-1----:R-:W-:-:S02]  /*26b0*/  @!P0 FFMA.FTZ R116, R115, R117, R116 ;  /* 0x0000007573748223 */ /* 0x002fc40000010074 */
[----:B---3--:R-:W-:Y:S01]  /*26c0*/  @!P0 FMUL.FTZ R115, R115, R104 ;  /* 0x0000006873738220 */ /* 0x008fe20000410000 */
[----:B------:R-:W-:Y:S02]  /*26d0*/  ISETP.GE.AND P0, PT, R17, c[0x0][0x174], PT ;  /* 0x00005d0011007a0c */ /* 0x000fe40003f06270 */
[----:B------:R-:W1:Y:S01]  /*26e0*/  SHFL.DOWN PT, R119, R116, 0x8, 0x1f ;  /* 0x09001f0074777f89 */ /* 0x000e6200000e0000 */
[----:B------:R-:W-:Y:S02]  /*26f0*/  SHF.L.U32 R104, R89, 0x3, RZ ;  /* 0x0000000359687819 */ /* 0x000fe400000006ff */
[----:B------:R-:W-:Y:S01]  /*2700*/  ISETP.NE.OR P0, PT, R14, RZ, P0 ;  /* 0x000000ff0e00720c */ /* 0x000fe20000705670 */
[----:B------:R-:W3:Y:S01]  /*2710*/  SHFL.DOWN PT, R120, R115, 0x8, 0x1f ;  /* 0x09001f0073787f89 */ /* 0x000ee200000e0000 */
[----:B0-----:R-:W-:Y:S02]  /*2720*/  @P4 FFMA.FTZ R113, R114, R84, R113 ;  /* 0x0000005472714223 */ /* 0x001fe40000010071 */
[----:B------:R-:W-:-:S02]  /*2730*/  IMAD.MOV.U32 R84, RZ, RZ, 0x3f800000 ;  /* 0x3f800000ff547424 */ /* 0x000fc400078e00ff */
[----:B--2---:R-:W-:Y:S01]  /*2740*/  @P4 FMUL.FTZ R114, R114, R85 ;  /* 0x0000005572724220 */ /* 0x004fe20000410000 */
[----:B------:R-:W-:Y:S01]  /*2750*/  HFMA2.MMA R85, -RZ, RZ, 0, 0 ;  /* 0x00000000ff557435 */ /* 0x000fe200000001ff */
[----:B------:R-:W-:Y:S01]  /*2760*/  ISETP.GE.U32.AND P4, PT, R14, 0x18, PT ;  /* 0x000000180e00780c */ /* 0x000fe20003f86070 */
[----:B------:R-:W0:Y:S04]  /*2770*/  SHFL.UP PT, R118, R113, 0x10, RZ ;  /* 0x0600000071767989 */ /* 0x000e2800000e00ff */
[----:B------:R-:W2:Y:S04]  /*2780*/  SHFL.UP PT, R117, R114, 0x10, RZ ;  /* 0x0600000072757989 */ /* 0x000ea800000e00ff */
[----:B------:R-:W-:Y:S01]  /*2790*/  @!P0 LDS.64 R84, [R104+0xec8] ;  /* 0x000ec80068548984 */ /* 0x000fe20000000a00 */
[----:B------:R-:W-:-:S03]  /*27a0*/  ISETP.GE.AND P0, PT, R16, 0x10, PT ;  /* 0x000000101000780c */ /* 0x000fc60003f06270 */
[C---:B-1----:R-:W-:Y:S02]  /*27b0*/  @!P4 FFMA.FTZ R116, R115.reuse, R119, R116 ;  /* 0x000000777374c223 */ /* 0x042fe40000010074 */
[----:B---3--:R-:W-:Y:S02]  /*27c0*/  @!P4 FMUL.FTZ R115, R115, R120 ;  /* 0x000000787373c220 */ /* 0x008fe40000410000 */
[----:B-----5:R-:W-:Y:S04]  /*27d0*/  SHFL.IDX PT, R120, R111, RZ, 0x1f ;  /* 0x00001fff6f787589 */ /* 0x020fe800000e0000 */
[----:B------:R-:W1:Y:S04]  /*27e0*/  SHFL.DOWN PT, R119, R116, 0x10, 0x1f ;  /* 0x0a001f0074777f89 */ /* 0x000e6800000e0000 */
[----:B------:R-:W3:Y:S01]  /*27f0*/  SHFL.DOWN PT, R122, R115, 0x10, 0x1f ;  /* 0x0a001f00737a7f89 */ /* 0x000ee200000e0000 */
[----:B0-----:R-:W-:-:S02]  /*2800*/  @P0 FFMA.FTZ R113, R114, R118, R113 ;  /* 0x0000007672710223 */ /* 0x001fc40000010071 */
[----:B--2---:R-:W-:Y:S01]  /*2810*/  @P0 FMUL.FTZ R114, R114, R117 ;  /* 0x0000007572720220 */ /* 0x004fe20000410000 */
[----:B------:R-:W-:-:S03]  /*2820*/  ISETP.GE.U32.AND P0, PT, R14, 0x10, PT ;  /* 0x000000100e00780c */ /* 0x000fc60003f06070 */
[----:B------:R-:W-:Y:S04]  /*2830*/  SHFL.UP PT, R113, R113, 0x1, RZ ;  /* 0x0420000071717989 */ /* 0x000fe800000e00ff */
[----:B------:R-:W0:Y:S06]  /*2840*/  SHFL.UP PT, R114, R114, 0x1, RZ ;  /* 0x0420000072727989 */ /* 0x000e2c00000e00ff */
[----:B-1----:R-:W-:-:S02]  /*2850*/  @!P0 FFMA.FTZ R116, R115, R119, R116 ;  /* 0x0000007773748223 */ /* 0x002fc40000010074 */
[----:B---3--:R-:W-:Y:S01]  /*2860*/  @!P0 FMUL.FTZ R115, R115, R122 ;  /* 0x0000007a73738220 */ /* 0x008fe20000410000 */
[----:B------:R-:W-:Y:S04]  /*2870*/  SHFL.IDX PT, R117, R85, RZ, 0x1f ;  /* 0x00001fff55757589 */ /* 0x000fe800000e0000 */
[----:B------:R-:W-:Y:S04]  /*2880*/  SHFL.DOWN PT, R118, R116, 0x1, 0x1f ;  /* 0x08201f0074767f89 */ /* 0x000fe800000e0000 */
[----:B------:R-:W1:Y:S01]  /*2890*/  SHFL.DOWN PT, R119, R115, 0x1, 0x1f ;  /* 0x08201f0073777f89 */ /* 0x000e6200000e0000 */
[----:B0-----:R-:W-:-:S03]  /*28a0*/  @P2 FFMA.FTZ R120, R114, R120, R113 ;  /* 0x0000007872782223 */ /* 0x001fc60000010071 */
[----:B------:R-:W-:Y:S01]  /*28b0*/  SHFL.IDX PT, R111, R115, RZ, 0x1f ;  /* 0x00001fff736f7589 */ /* 0x000fe200000e0000 */
[----:B------:R-:W-:Y:S02]  /*28c0*/  FFMA.FTZ R105, R105, R120, R108 ;  /* 0x0000007869697223 */ /* 0x000fe4000001006c */
[----:B------:R-:W-:Y:S01]  /*28d0*/  FMUL.FTZ R108, R29, R103 ;  /* 0x000000671d6c7220 */ /* 0x000fe20000410000 */
[----:B------:R-:W0:Y:S01]  /*28e0*/  SHFL.IDX PT, R120, R116, RZ, 0x1f ;  /* 0x00001fff74787589 */ /* 0x000e2200000e0000 */
[-C--:B------:R-:W-:Y:S02]  /*28f0*/  FMUL.FTZ R44, R44, R105.reuse ;  /* 0x000000692c2c7220 */ /* 0x080fe40000410000 */
[CC--:B------:R-:W-:Y:S02]  /*2900*/  FFMA.FTZ R114, R106.reuse, R105.reuse, R108 ;  /* 0x000000696a727223 */ /* 0x0c0fe4000001006c */
[----:B------:R-:W-:Y:S02]  /*2910*/  FFMA.FTZ R109, R106, R105, R109 ;  /* 0x000000696a6d7223 */ /* 0x000fe4000001006d */
[----:B------:R-:W-:-:S02]  /*2920*/  FMUL.FTZ R113, R45, R114 ;  /* 0x000000722d717220 */ /* 0x000fc40000410000 */
[----:B------:R-:W-:Y:S02]  /*2930*/  FFMA.FTZ R45, R51, R44, RZ ;  /* 0x0000002c332d7223 */ /* 0x000fe400000100ff */
[----:B------:R-:W-:Y:S02]  /*2940*/  FFMA.FTZ R109, R97, R109, R112 ;  /* 0x0000006d616d7223 */ /* 0x000fe40000010070 */
[----:B------:R-:W-:Y:S02]  /*2950*/  FMUL.FTZ R44, R31, R100 ;  /* 0x000000641f2c7220 */ /* 0x000fe40000410000 */
[----:B-1----:R-:W-:Y:S01]  /*2960*/  @P3 FFMA.FTZ R117, R119, R117, R118 ;  /* 0x0000007577753223 */ /* 0x002fe20000010076 */
[----:B------:R-:W-:Y:S01]  /*2970*/  IADD3 R118, -R70, c[0x0][0x168], -R26 ;  /* 0x00005a0046767a10 */ /* 0x000fe20007ffe91a */
[----:B------:R-:W-:Y:S02]  /*2980*/  FFMA.FTZ R112, R50, R113, R45 ;  /* 0x0000007132707223 */ /* 0x000fe4000001002d */
[----:B------:R-:W-:Y:S01]  /*2990*/  FFMA.FTZ R93, R117, R110, R93 ;  /* 0x0000006e755d7223 */ /* 0x000fe2000001005d */
[----:B------:R-:W-:Y:S01]  /*29a0*/  ISETP.GE.AND P0, PT, R118, 0x1, PT ;  /* 0x000000017600780c */ /* 0x000fe20003f06270 */
[-C--:B------:R-:W-:Y:S01]  /*29b0*/  FMUL.FTZ R113, R46, R109.reuse ;  /* 0x0000006d2e717220 */ /* 0x080fe20000410000 */
[C---:B------:R-:W-:Y:S01]  /*29c0*/  ISETP.GE.AND P2, PT, R118.reuse, 0x21, PT ;  /* 0x000000217600780c */ /* 0x040fe20003f46270 */
[C---:B------:R-:W-:Y:S01]  /*29d0*/  FFMA.FTZ R46, R95.reuse, R109, R44 ;  /* 0x0000006d5f2e7223 */ /* 0x040fe2000001002c */
[C---:B------:R-:W-:Y:S01]  /*29e0*/  ISETP.GE.AND P3, PT, R118.reuse, 0x41, PT ;  /* 0x000000417600780c */ /* 0x040fe20003f66270 */
[----:B------:R-:W-:Y:S01]  /*29f0*/  FFMA.FTZ R95, R95, R93, R96 ;  /* 0x0000005d5f5f7223 */ /* 0x000fe20000010060 */
[----:B------:R-:W-:Y:S01]  /*2a00*/  ISETP.GE.AND P4, PT, R118, 0x61, PT ;  /* 0x000000617600780c */ /* 0x000fe20003f86270 */
[----:B------:R-:W-:-:S02]  /*2a10*/  FFMA.FTZ R113, R73, R113, R112 ;  /* 0x0000007149717223 */ /* 0x000fc40000010070 */
[----:B------:R-:W-:Y:S02]  /*2a20*/  FFMA.FTZ R98, R97, R95, R98 ;  /* 0x0000005f61627223 */ /* 0x000fe40000010062 */
[-C--:B------:R-:W-:Y:S02]  /*2a30*/  FMUL.FTZ R112, R47, R46.reuse ;  /* 0x0000002e2f707220 */ /* 0x080fe40000410000 */
[----:B------:R-:W-:Y:S02]  /*2a40*/  FADD.FTZ R96, -R44, R46 ;  /* 0x0000002e2c607221 */ /* 0x000fe40000010100 */
[C---:B------:R-:W-:Y:S02]  /*2a50*/  FMUL.FTZ R47, R101.reuse, R46 ;  /* 0x0000002e652f7220 */ /* 0x040fe40000410000 */
[C---:B------:R-:W-:Y:S02]  /*2a60*/  FMUL.FTZ R110, R101.reuse, R105 ;  /* 0x00000069656e7220 */ /* 0x040fe40000410000 */
[----:B------:R-:W-:-:S02]  /*2a70*/  FMUL.FTZ R45, R101, R114 ;  /* 0x00000072652d7220 */ /* 0x000fc40000410000 */
[----:B------:R-:W-:Y:S02]  /*2a80*/  FMUL.FTZ R46, R101, R109 ;  /* 0x0000006d652e7220 */ /* 0x000fe40000410000 */
[----:B------:R-:W-:Y:S02]  /*2a90*/  FFMA.FTZ R101, R106, R98, R107 ;  /* 0x000000626a657223 */ /* 0x000fe4000001006b */
[-C--:B------:R-:W-:Y:S02]  /*2aa0*/  FFMA.FTZ R105, R28, -R99.reuse, R105 ;  /* 0x800000631c697223 */ /* 0x080fe40000010069 */
[----:B------:R-:W-:Y:S02]  /*2ab0*/  FMUL.FTZ R99, R101, R99 ;  /* 0x0000006365637220 */ /* 0x000fe40000410000 */
[C---:B0-----:R-:W-:Y:S02]  /*2ac0*/  FFMA.FTZ R85, R111.reuse, R85, R120 ;  /* 0x000000556f557223 */ /* 0x041fe40000010078 */
[----:B------:R-:W-:Y:S01]  /*2ad0*/  FMUL.FTZ R84, R111, R84 ;  /* 0x000000546f547220 */ /* 0x000fe20000410000 */
[----:B------:R-:W-:Y:S01]  /*2ae0*/  SHF.L.U64.HI R111, R90, 0x2, R91 ;  /* 0x000000025a6f7819 */ /* 0x000fe2000001025b */
[----:B------:R-:W-:-:S02]  /*2af0*/  FADD.FTZ R97, -R108, R114 ;  /* 0x000000726c617221 */ /* 0x000fc40000010100 */
[----:B------:R-:W-:Y:S01]  /*2b00*/  FMUL.FTZ R44, R51, R110 ;  /* 0x0000006e332c7220 */ /* 0x000fe20000410000 */
[----:B------:R0:W-:Y:S01]  /*2b10*/  @!P1 STS.64 [R104+0xec8], R84 ;  /* 0x000ec85468009388 */ /* 0x0001e20000000a00 */
[----:B------:R-:W-:Y:S02]  /*2b20*/  FMUL.FTZ R45, R50, R45 ;  /* 0x0000002d322d7220 */ /* 0x000fe40000410000 */
[----:B------:R-:W-:Y:S02]  /*2b30*/  FMUL.FTZ R46, R73, R46 ;  /* 0x0000002e492e7220 */ /* 0x000fe40000410000 */
[----:B------:R-:W-:Y:S02]  /*2b40*/  FMUL.FTZ R47, R82, R47 ;  /* 0x0000002f522f7220 */ /* 0x000fe40000410000 */
[----:B------:R-:W-:Y:S02]  /*2b50*/  FMUL.FTZ R108, R98, R103 ;  /* 0x00000067626c7220 */ /* 0x000fe40000410000 */
[----:B------:R-:W-:Y:S01]  /*2b60*/  FFMA.FTZ R107, R99, R105, RZ ;  /* 0x00000069636b7223 */ /* 0x000fe200000100ff */
[----:B------:R1:W-:Y:S01]  /*2b70*/  STS.128 [R26.X16+0x210], R44 ;  /* 0x0002102c1a007388 */ /* 0x0003e2000000cc00 */
[----:B------:R-:W-:Y:S01]  /*2b80*/  FFMA.FTZ R110, R30, -R102, R109 ;  /* 0x800000661e6e7223 */ /* 0x000fe2000001006d */
[----:B------:R-:W-:Y:S01]  /*2b90*/  SHF.L.U32 R109, R90, 0x2, RZ ;  /* 0x000000025a6d7819 */ /* 0x000fe200000006ff */
[----:B------:R-:W-:-:S02]  /*2ba0*/  FMUL.FTZ R100, R93, R100 ;  /* 0x000000645d647220 */ /* 0x000fc40000410000 */
[----:B------:R-:W-:Y:S02]  /*2bb0*/  FMUL.FTZ R103, R95, R102 ;  /* 0x000000665f677220 */ /* 0x000fe40000410000 */
[----:B------:R-:W-:Y:S02]  /*2bc0*/  FFMA.FTZ R107, R108, R97, R107 ;  /* 0x000000616c6b7223 */ /* 0x000fe4000001006b */
        /* <DEDUP_REMOVED lines=14> */
.L_x_8043:
[----:B-1----:R-:W-:Y:S05]  /*2cb0*/  BSYNC B0 ;  /* 0x0000000000007941 */ /* 0x002fea0003800000 */
.L_x_8042:
[----:B0-----:R0:W1:Y:S01]  /*2cc0*/  LDS R47, [R26.X4+0x290] ;  /* 0x000290001a2f7984 */ /* 0x0010620000004800 */
[----:B------:R-:W-:Y:S01]  /*2cd0*/  BSSY B0, `(.L_x_8044) ;  /* 0x0000007000007945 */ /* 0x000fe20003800000 */
[----:B------:R-:W-:Y:S02]  /*2ce0*/  FADD.FTZ R84, R107, R84 ;  /* 0x000000546b547221 */ /* 0x000fe40000010000 */
[----:B------:R-:W-:Y:S01]  /*2cf0*/  IMAD R107, R109, c[0x0][0x2d4], R102 ;  /* 0x0000b5006d6b7a24 */ /* 0x000fe200078e0266 */
[----:B------:R-:W-:Y:S05]  /*2d00*/  @!P2 BRA `(.L_x_8045) ;  /* 0x000000300000a947 */ /* 0x000fea0003800000 */
[----:B------:R-:W-:-:S05]  /*2d10*/  IMAD.WIDE.U32 R44, R109, c[0x0][0x2d0], R78 ;  /* 0x0000b4006d2c7a25 */ /* 0x000fca00078e004e */
[----:B------:R-:W-:-:S05]  /*2d20*/  IADD3 R45, R45, R107, RZ ;  /* 0x0000006b2d2d7210 */ /* 0x000fca0007ffe0ff */
[----:B-1----:R1:W-:Y:S02]  /*2d30*/  RED.E.ADD.F32.FTZ.RN.STRONG.GPU [R44.64], R47 ;  /* 0x0000002f2c00798e */ /* 0x0023e4000c10e784 */
.L_x_8045:
[----:B------:R-:W-:Y:S05]  /*2d40*/  BSYNC B0 ;  /* 0x0000000000007941 */ /* 0x000fea0003800000 */
.L_x_8044:
[----:B------:R2:W3:Y:S01]  /*2d50*/  LDS R85, [R26.X4+0x310] ;  /* 0x000310001a557984 */ /* 0x0004e20000004800 */
[----:B------:R-:W-:Y:S01]  /*2d60*/  BSSY B0, `(.L_x_8046) ;  /* 0x0000006000007945 */ /* 0x000fe20003800000 */
[----:B-1----:R-:W-:Y:S01]  /*2d70*/  IMAD.WIDE.U32 R44, R109, c[0x0][0x2d0], R80 ;  /* 0x0000b4006d2c7a25 */ /* 0x002fe200078e0050 */
[----:B------:R-:W-:Y:S05]  /*2d80*/  @!P3 BRA `(.L_x_8047) ;  /* 0x000000300000b947 */ /* 0x000fea0003800000 */
[----:B------:R-:W-:-:S05]  /*2d90*/  IMAD.WIDE.U32 R46, R109, c[0x0][0x2d0], R76 ;  /* 0x0000b4006d2e7a25 */ /* 0x000fca00078e004c */
[----:B------:R-:W-:-:S05]  /*2da0*/  IADD3 R47, R107, R47, RZ ;  /* 0x0000002f6b2f7210 */ /* 0x000fca0007ffe0ff */
[----:B---3--:R1:W-:Y:S02]  /*2db0*/  RED.E.ADD.F32.FTZ.RN.STRONG.GPU [R46.64], R85 ;  /* 0x000000552e00798e */ /* 0x0083e4000c10e784 */
.L_x_8047:
[----:B------:R-:W-:Y:S05]  /*2dc0*/  BSYNC B0 ;  /* 0x0000000000007941 */ /* 0x000fea0003800000 */
.L_x_8046:
[----:B-1----:R1:W4:Y:S01]  /*2dd0*/  LDS R47, [R26.X4+0x390] ;  /* 0x000390001a2f7984 */ /* 0x0023220000004800 */
[----:B------:R-:W-:Y:S01]  /*2de0*/  BSSY B0, `(.L_x_8048) ;  /* 0x0000004000007945 */ /* 0x000fe20003800000 */
[----:B------:R-:W-:Y:S05]  /*2df0*/  @!P4 BRA `(.L_x_8049) ;  /* 0x000000200000c947 */ /* 0x000fea0003800000 */
[----:B------:R-:W-:-:S05]  /*2e00*/  IADD3 R45, R107, R45, RZ ;  /* 0x0000002d6b2d7210 */ /* 0x000fca0007ffe0ff */
[----:B----4-:R4:W-:Y:S02]  /*2e10*/  RED.E.ADD.F32.FTZ.RN.STRONG.GPU [R44.64], R47 ;  /* 0x0000002f2c00798e */ /* 0x0109e4000c10e784 */
.L_x_8049:
[----:B------:R-:W-:Y:S05]  /*2e20*/  BSYNC B0 ;  /* 0x0000000000007941 */ /* 0x000fea0003800000 */
.L_x_8048:
[----:B----4-:R-:W4:Y:S01]  /*2e30*/  SHFL.DOWN PT, R47, R106, 0x1, 0x1f ;  /* 0x08201f006a2f7f89 */ /* 0x010f2200000e0000 */
[----:B------:R-:W-:Y:S01]  /*2e40*/  ISETP.GT.AND P0, PT, R16, 0x1e, PT ;  /* 0x0000001e1000780c */ /* 0x000fe20003f04270 */
[----:B---3--:R-:W-:Y:S01]  /*2e50*/  FMUL.FTZ R85, R92, R93 ;  /* 0x0000005d5c557220 */ /* 0x008fe20000410000 */
        /* <DEDUP_REMOVED lines=36> */
[----:B----4-:R-:W-:Y:S02]  /*30a0*/  @!P0 FADD.FTZ R84, R84, R45 ;  /* 0x0000002d54548221 */ /* 0x010fe40000010000 */
[----:B------:R-:W-:Y:S02]  /*30b0*/  FMUL.FTZ R92, R92, R101 ;  /* 0x000000655c5c7220 */ /* 0x000fe40000410000 */
[----:B------:R-:W-:Y:S01]  /*30c0*/  IMAD.MOV.U32 R45, RZ, RZ, R106 ;  /* 0x000000ffff2d7224 */ /* 0x000fe200078e006a */
[----:B------:R-:W-:Y:S01]  /*30d0*/  MOV R44, R84 ;  /* 0x00000054002c7202 */ /* 0x000fe20000000f00 */
[----:B------:R-:W-:Y:S02]  /*30e0*/  FMUL.FTZ R47, R47, R110 ;  /* 0x0000006e2f2f7220 */ /* 0x000fe40000410000 */
[----:B------:R-:W-:-:S02]  /*30f0*/  FMUL.FTZ R92, R92, R105 ;  /* 0x000000695c5c7220 */ /* 0x000fc40000410000 */
[----:B------:R3:W-:Y:S01]  /*3100*/  @!P2 STS.64 [0x418], R44 ;  /* 0x0004182cff00a388 */ /* 0x0007e20000000a00 */
[----:B------:R-:W-:Y:S02]  /*3110*/  FFMA.FTZ R47, R30, R95, R47 ;  /* 0x0000005f1e2f7223 */ /* 0x000fe4000001002f */
        /* <DEDUP_REMOVED lines=13> */
.L_x_8051:
[----:B---3--:R-:W-:Y:S05]  /*31f0*/  BSYNC B0 ;  /* 0x0000000000007941 */ /* 0x008fea0003800000 */
.L_x_8050:
[----:B------:R-:W-:Y:S02]  /*3200*/  IADD3 R89, R89, 0x1, RZ ;  /* 0x0000000159597810 */ /* 0x000fe40007ffe0ff */
[----:B------:R-:W-:Y:S02]  /*3210*/  IADD3 R90, P2, R90, 0x1, RZ ;  /* 0x000000015a5a7810 */ /* 0x000fe40007f5e0ff */
[----:B------:R-:W-:Y:S02]  /*3220*/  ISETP.GE.AND P0, PT, R89, c[0x0][0x16c], PT ;  /* 0x00005b0059007a0c */ /* 0x000fe40003f06270 */
[----:B------:R-:W-:-:S11]  /*3230*/  IADD3.X R91, RZ, R91, RZ, P2, !PT ;  /* 0x0000005bff5b7210 */ /* 0x000fd600017fe4ff */
[----:B------:R-:W-:Y:S01]  /*3240*/  @P0 CALL.REL.NOINC `(.L_x_8039) ;  /* 0x0000001000000944 */ /* 0x000fe20003c00000 */
[----:B------:R-:W-:Y:S05]  /*3250*/  BRA `(.L_x_8052) ;  /* 0xffffeb5000007947 */ /* 0x000fea000383ffff */
.L_x_8039:
[----:B------:R-:W-:Y:S01]  /*3260*/  BAR.SYNC.DEFER_BLOCKING 0x0 ;  /* 0x0000000000007b1d */ /* 0x000fe20000010000 */
[----:B------:R-:W-:Y:S02]  /*3270*/  IMAD R33, R55, c[0x0][0x2d8], RZ ;  /* 0x0000b60037217a24 */ /* 0x000fe400078e02ff */
[----:B------:R-:W-:-:S03]  /*3280*/  IMAD.WIDE.U32 R28, R56, c[0x0][0x2d8], RZ ;  /* 0x0000b600381c7a25 */ /* 0x000fc600078e00ff */
[----:B------:R-:W-:Y:S01]  /*3290*/  BSSY B0, `(.L_x_8053) ;  /* 0x0000025000007945 */ /* 0x000fe20003800000 */
[----:B------:R3:W-:Y:S01]  /*32a0*/  STS.128 [R16.X16], R36 ;  /* 0x0000002410007388 */ /* 0x0007e2000000cc00 */
[----:B------:R-:W-:-:S06]  /*32b0*/  NOP ;  /* 0x0000000000007918 */ /* 0x000fcc0000000000 */
[----:B------:R-:W-:Y:S04]  /*32c0*/  LDS R35, [R16.X4] ;  /* 0x0000000010237984 */ /* 0x000fe80000004800 */
[----:B------:R-:W-:Y:S04]  /*32d0*/  LDS R45, [R16.X4+0x80] ;  /* 0x00008000102d7984 */ /* 0x000fe80000004800 */
[----:B------:R-:W-:Y:S01]  /*32e0*/  LDS R47, [R16.X4+0x100] ;  /* 0x00010000102f7984 */ /* 0x000fe20000004800 */
[----:B---3--:R-:W-:Y:S02]  /*32f0*/  IMAD R37, R56, c[0x0][0x2dc], R33 ;  /* 0x0000b70038257a24 */ /* 0x008fe400078e0221 */
        /* <DEDUP_REMOVED lines=8> */
[----:B------:R-:W-:Y:S02]  /*3380*/  IADD3 R28, P0, R3, R28, RZ ;  /* 0x0000001c031c7210 */ /* 0x000fe40007f1e0ff */
[----:B------:R-:W-:Y:S02]  /*3390*/  LEA.HI.X R30, R68, c[0x0][0x334], R69, 0x2, P5 ;  /* 0x0000cd00441e7a11 */ /* 0x000fe400028f1445 */
[----:B------:R-:W-:Y:S02]  /*33a0*/  IADD3.X R29, R0, R39, R29, P0, !PT ;  /* 0x00000027001d7210 */ /* 0x000fe400007fe41d */
[----:B------:R-:W-:-:S04]  /*33b0*/  LEA R32, P5, R28, R33, 0x2 ;  /* 0x000000211c207211 */ /* 0x000fc800078a10ff */
[----:B------:R-:W-:Y:S01]  /*33c0*/  LEA.HI.X R33, R28, R30, R29, 0x2, P5 ;  /* 0x0000001e1c217211 */ /* 0x000fe200028f141d */
[----:B------:R-:W3:Y:S02]  /*33d0*/  LDS R31, [0x200] ;  /* 0x00020000ff1f7984 */ /* 0x000ee40000000800 */
[-C--:B---3--:R-:W-:Y:S02]  /*33e0*/  ISETP.GE.AND P4, PT, R68, R31.reuse, PT ;  /* 0x0000001f4400720c */ /* 0x088fe40003f86270 */
[-C--:B------:R-:W-:Y:S02]  /*33f0*/  ISETP.GE.AND P0, PT, R12, R31.reuse, PT ;  /* 0x0000001f0c00720c */ /* 0x080fe40003f06270 */
[-C--:B------:R-:W-:Y:S02]  /*3400*/  ISETP.GE.AND P2, PT, R10, R31.reuse, PT ;  /* 0x0000001f0a00720c */ /* 0x080fe40003f46270 */
[----:B------:R-:W-:-:S07]  /*3410*/  ISETP.GE.AND P3, PT, R8, R31, PT ;  /* 0x0000001f0800720c */ /* 0x000fce0003f66270 */
[----:B------:R-:W-:Y:S05]  /*3420*/  @P4 BRA `(.L_x_8054) ;  /* 0x000000b000004947 */ /* 0x000fea0003800000 */
[----:B------:R-:W-:Y:S01]  /*3430*/  MOV R28, R48 ;  /* 0x00000030001c7202 */ /* 0x000fe20000000f00 */
[----:B------:R-:W-:Y:S02]  /*3440*/  IMAD.MOV.U32 R29, RZ, RZ, R49 ;  /* 0x000000ffff1d7224 */ /* 0x000fe400078e0031 */
[----:B------:R-:W-:Y:S02]  /*3450*/  IMAD R31, R59, c[0x0][0x2e0], RZ ;  /* 0x0000b8003b1f7a24 */ /* 0x000fe400078e02ff */
        /* <DEDUP_REMOVED lines=8> */
.L_x_8054:
[----:B------:R-:W-:Y:S05]  /*34e0*/  BSYNC B0 ;  /* 0x0000000000007941 */ /* 0x000fea0003800000 */
.L_x_8053:
[----:B------:R-:W-:Y:S01]  /*34f0*/  @!P0 STG.E [R32.64+-0x180], R45 ;  /* 0xfffe802d20008986 */ /* 0x000fe2000c101904 */
[----:B------:R-:W-:Y:S01]  /*3500*/  FADD.FTZ R28, R40, R27 ;  /* 0x0000001b281c7221 */ /* 0x000fe20000010000 */
[----:B------:R-:W-:Y:S01]  /*3510*/  BSSY B0, `(.L_x_8055) ;  /* 0x0000021000007945 */ /* 0x000fe20003800000 */
[----:B------:R-:W-:Y:S01]  /*3520*/  IMAD R27, R55, c[0x0][0x2f8], RZ ;  /* 0x0000be00371b7a24 */ /* 0x000fe200078e02ff */
[----:B------:R-:W-:Y:S04]  /*3530*/  @!P2 STG.E [R32.64+-0x100], R47 ;  /* 0xffff002f2000a986 */ /* 0x000fe8000c101904 */
[----:B------:R4:W-:Y:S04]  /*3540*/  @!P3 STG.E [R32.64+-0x80], R51 ;  /* 0xffff80332000b986 */ /* 0x0009e8000c101904 */
[----:B------:R-:W-:Y:S01]  /*3550*/  BAR.SYNC.DEFER_BLOCKING 0x0 ;  /* 0x0000000000007b1d */ /* 0x000fe20000010000 */
[----:B----4-:R-:W-:-:S05]  /*3560*/  IMAD R33, R56, c[0x0][0x2fc], R27 ;  /* 0x0000bf0038217a24 */ /* 0x010fca00078e021b */
[----:B------:R4:W-:Y:S01]  /*3570*/  STS.128 [R16.X16], R40 ;  /* 0x0000002810007388 */ /* 0x0009e2000000cc00 */
[----:B------:R-:W-:-:S06]  /*3580*/  NOP ;  /* 0x0000000000007918 */ /* 0x000fcc0000000000 */
[----:B---3--:R-:W-:Y:S04]  /*3590*/  LDS R35, [R16.X4] ;  /* 0x0000000010237984 */ /* 0x008fe80000004800 */
[----:B------:R-:W-:Y:S04]  /*35a0*/  LDS R37, [R16.X4+0x80] ;  /* 0x0000800010257984 */ /* 0x000fe80000004800 */
[----:B------:R-:W-:Y:S01]  /*35b0*/  LDS R39, [R16.X4+0x100] ;  /* 0x0001000010277984 */ /* 0x000fe20000004800 */
[----:B----4-:R-:W-:Y:S02]  /*35c0*/  FADD.FTZ R41, R28, R41 ;  /* 0x000000291c297221 */ /* 0x010fe40000010000 */
[----:B------:R-:W-:Y:S01]  /*35d0*/  IMAD.WIDE.U32 R28, R56, c[0x0][0x2f8], RZ ;  /* 0x0000be00381c7a25 */ /* 0x000fe200078e00ff */
[----:B------:R-:W-:Y:S03]  /*35e0*/  LDS R71, [R16.X4+0x180] ;  /* 0x0001800010477984 */ /* 0x000fe60000004800 */
[----:B------:R-:W-:Y:S01]  /*35f0*/  FADD.FTZ R42, R41, R42 ;  /* 0x0000002a292a7221 */ /* 0x000fe20000010000 */
[----:B------:R-:W-:Y:S01]  /*3600*/  @!P1 STS [0x200], R5 ;  /* 0x00020005ff009388 */ /* 0x000fe20000000800 */
[----:B------:R-:W-:-:S02]  /*3610*/  IADD3 R41, R29, R33, RZ ;  /* 0x000000211d297210 */ /* 0x000fc40007ffe0ff */
[----:B------:R-:W-:Y:S01]  /*3620*/  FADD.FTZ R27, R42, R43 ;  /* 0x0000002b2a1b7221 */ /* 0x000fe20000010000 */
[----:B------:R-:W-:Y:S06]  /*3630*/  BAR.SYNC.DEFER_BLOCKING 0x0 ;  /* 0x0000000000007b1d */ /* 0x000fec0000010000 */
[----:B------:R-:W3:Y:S02]  /*3640*/  LDS R45, [0x200] ;  /* 0x00020000ff2d7984 */ /* 0x000ee40000000800 */
[----:B---3--:R-:W-:-:S13]  /*3650*/  ISETP.GE.AND P0, PT, R68, R45, PT ;  /* 0x0000002d4400720c */ /* 0x008fda0003f06270 */
[----:B------:R-:W-:Y:S05]  /*3660*/  @P0 BRA `(.L_x_8056) ;  /* 0x000000b000000947 */ /* 0x000fea0003800000 */
[----:B------:R-:W-:Y:S01]  /*3670*/  MOV R30, R48 ;  /* 0x00000030001e7202 */ /* 0x000fe20000000f00 */
        /* <DEDUP_REMOVED lines=10> */
.L_x_8056:
[----:B------:R-:W-:Y:S05]  /*3720*/  BSYNC B0 ;  /* 0x0000000000007941 */ /* 0x000fea0003800000 */
.L_x_8055:
[----:B------:R-:W-:Y:S01]  /*3730*/  MOV R29, R41 ;  /* 0x00000029001d7202 */ /* 0x000fe20000000f00 */
[----:B------:R-:W-:Y:S01]  /*3740*/  IMAD R31, R59, c[0x0][0x300], RZ ;  /* 0x0000c0003b1f7a24 */ /* 0x000fe200078e02ff */
[----:B------:R-:W-:Y:S02]  /*3750*/  IADD3 R30, P1, R4, -0x180, RZ ;  /* 0xfffffe80041e7810 */ /* 0x000fe40007f3e0ff */
[----:B------:R-:W-:Y:S01]  /*3760*/  ISETP.GE.AND P0, PT, R12, R45, PT ;  /* 0x0000002d0c00720c */ /* 0x000fe20003f06270 */
[----:B------:R-:W-:Y:S01]  /*3770*/  IMAD.WIDE.U32 R4, R72, c[0x0][0x300], R28 ;  /* 0x0000c00048047a25 */ /* 0x000fe200078e001c */
[----:B------:R-:W-:Y:S02]  /*3780*/  IADD3.X R28, R2, -0x1, RZ, P1, !PT ;  /* 0xffffffff021c7810 */ /* 0x000fe40000ffe4ff */
[----:B------:R-:W-:Y:S01]  /*3790*/  IADD3 R2, P4, R30, c[0x0][0x340], RZ ;  /* 0x0000d0001e027a10 */ /* 0x000fe20007f9e0ff */
[----:B------:R-:W-:Y:S01]  /*37a0*/  IMAD R31, R72, c[0x0][0x304], R31 ;  /* 0x0000c100481f7a24 */ /* 0x000fe200078e021f */
[----:B------:R-:W-:-:S02]  /*37b0*/  IADD3 R3, P3, R3, R4, RZ ;  /* 0x0000000403037210 */ /* 0x000fc40007f7e0ff */
[-C--:B------:R-:W-:Y:S02]  /*37c0*/  ISETP.GE.AND P1, PT, R10, R45.reuse, PT ;  /* 0x0000002d0a00720c */ /* 0x080fe40003f26270 */
[----:B------:R-:W-:Y:S02]  /*37d0*/  ISETP.GE.AND P2, PT, R8, R45, PT ;  /* 0x0000002d0800720c */ /* 0x000fe40003f46270 */
[----:B------:R-:W-:Y:S02]  /*37e0*/  IADD3.X R4, R0, R31, R5, P3, !PT ;  /* 0x0000001f00047210 */ /* 0x000fe40001ffe405 */
[----:B------:R-:W-:Y:S02]  /*37f0*/  IADD3.X R0, R28, c[0x0][0x344], RZ, P4, !PT ;  /* 0x0000d1001c007a10 */ /* 0x000fe400027fe4ff */
[----:B------:R-:W-:Y:S02]  /*3800*/  ISETP.GT.AND P4, PT, R17, 0x1, PT ;  /* 0x000000011100780c */ /* 0x000fe40003f84270 */
[----:B------:R-:W-:-:S02]  /*3810*/  LEA R2, P3, R3, R2, 0x2 ;  /* 0x0000000203027211 */ /* 0x000fc400078610ff */
[----:B------:R-:W-:Y:S02]  /*3820*/  IADD3 R15, R15, -0x80, RZ ;  /* 0xffffff800f0f7810 */ /* 0x000fe40007ffe0ff */
[----:B------:R-:W-:Y:S02]  /*3830*/  LEA.HI.X R3, R3, R0, R4, 0x2, P3 ;  /* 0x0000000003037211 */ /* 0x000fe400018f1404 */
[----:B------:R-:W-:Y:S02]  /*3840*/  IADD3 R21, P3, R21, -0x200, RZ ;  /* 0xfffffe0015157810 */ /* 0x000fe40007f7e0ff */
[----:B------:R-:W-:Y:S01]  /*3850*/  IADD3 R17, R17, -0x1, RZ ;  /* 0xffffffff11117810 */ /* 0x000fe20007ffe0ff */
[----:B------:R4:W-:Y:S01]  /*3860*/  @!P0 STG.E [R2.64], R37 ;  /* 0x0000002502008986 */ /* 0x0009e2000c101904 */
[----:B------:R-:W-:Y:S02]  /*3870*/  IADD3 R19, P0, R19, -0x200, RZ ;  /* 0xfffffe0013137810 */ /* 0x000fe40007f1e0ff */
[----:B------:R-:W-:Y:S01]  /*3880*/  IADD3.X R20, R20, -0x1, RZ, P3, !PT ;  /* 0xffffffff14147810 */ /* 0x000fe20001ffe4ff */
[----:B------:R4:W-:Y:S01]  /*3890*/  @!P1 STG.E [R2.64+0x80], R39 ;  /* 0x0000802702009986 */ /* 0x0009e2000c101904 */
[----:B------:R-:W-:-:S02]  /*38a0*/  IADD3 R24, P1, R24, -0x200, RZ ;  /* 0xfffffe0018187810 */ /* 0x000fc40007f3e0ff */
[----:B------:R-:W-:Y:S01]  /*38b0*/  IADD3.X R18, R18, -0x1, RZ, P0, !PT ;  /* 0xffffffff12127810 */ /* 0x000fe200007fe4ff */
[----:B------:R4:W-:Y:S01]  /*38c0*/  @!P2 STG.E [R2.64+0x100], R71 ;  /* 0x000100470200a986 */ /* 0x0009e2000c101904 */
[----:B------:R-:W-:Y:S02]  /*38d0*/  IADD3 R25, P2, R25, -0x200, RZ ;  /* 0xfffffe0019197810 */ /* 0x000fe40007f5e0ff */
[----:B------:R-:W-:Y:S02]  /*38e0*/  IADD3.X R22, R22, -0x1, RZ, P1, !PT ;  /* 0xffffffff16167810 */ /* 0x000fe40000ffe4ff */
[----:B------:R-:W-:Y:S01]  /*38f0*/  IADD3.X R23, R23, -0x1, RZ, P2, !PT ;  /* 0xffffffff17177810 */ /* 0x000fe200017fe4ff */
[----:B------:R-:W-:Y:S01]  /*3900*/  @!P4 CALL.REL.NOINC `(.L_x_8033) ;  /* 0x000000100000c944 */ /* 0x000fe20003c00000 */
[----:B------:R-:W-:Y:S05]  /*3910*/  BRA `(.L_x_8057) ;  /* 0xffffcff000007947 */ /* 0x000fea000383ffff */
.L_x_8033:
[----:B------:R-:W-:Y:S02]  /*3920*/  ISETP.NE.U32.AND P0, PT, RZ, c[0x0][0x328], PT ;  /* 0x0000ca00ff007a0c */ /* 0x000fe40003f05070 */
[----:B------:R-:W-:Y:S02]  /*3930*/  ISETP.NE.U32.AND P2, PT, RZ, c[0x0][0x348], PT ;  /* 0x0000d200ff007a0c */ /* 0x000fe40003f45070 */
[----:B------:R-:W-:-:S02]  /*3940*/  ISETP.NE.AND.EX P1, PT, RZ, c[0x0][0x32c], PT, P0 ;  /* 0x0000cb00ff007a0c */ /* 0x000fc40003f25300 */
[----:B------:R-:W-:-:S11]  /*3950*/  ISETP.NE.AND.EX P0, PT, RZ, c[0x0][0x34c], PT, P2 ;  /* 0x0000d300ff007a0c */ /* 0x000fd60003f05320 */
[----:B------:R-:W-:Y:S05]  /*3960*/  @!P1 BRA `(.L_x_8058) ;  /* 0x0000014000009947 */ /* 0x000fea0003800000 */
[----:B------:R-:W0:Y:S01]  /*3970*/  SHFL.DOWN P1, R0, R53, 0x1, 0x1f ;  /* 0x08201f0035007f89 */ /* 0x000e220000020000 */
[----:B------:R-:W-:Y:S03]  /*3980*/  BSSY B0, `(.L_x_8058) ;  /* 0x0000012000007945 */ /* 0x000fe60003800000 */
[----:B------:R-:W1:Y:S01]  /*3990*/  S2R R6, SR_LANEID ;  /* 0x0000000000067919 */ /* 0x000e620000000000 */
[----:B0-----:R-:W-:Y:S01]  /*39a0*/  @P1 FADD R0, R0, R53 ;  /* 0x0000003500001221 */ /* 0x001fe20000000000 */
[----:B-1----:R-:W-:-:S04]  /*39b0*/  ISETP.NE.AND P2, PT, R6, RZ, PT ;  /* 0x000000ff0600720c */ /* 0x002fc80003f45270 */
[----:B----4-:R-:W0:Y:S04]  /*39c0*/  SHFL.DOWN P1, R3, R0, 0x2, 0x1f ;  /* 0x08401f0000037f89 */ /* 0x010e280000020000 */
        /* <DEDUP_REMOVED lines=13> */
.L_x_8059:
[----:B0-----:R-:W-:Y:S05]  /*3aa0*/  BSYNC B0 ;  /* 0x0000000000007941 */ /* 0x001fea0003800000 */
.L_x_8058:
        /* <DEDUP_REMOVED lines=8> */
[----:B----4-:R-:W0:Y:S02]  /*3b30*/  SHFL.DOWN P0, R3, R0, 0x2, 0x1f ;  /* 0x08401f0000037f89 */ /* 0x010e240000000000 */
        /* <DEDUP_REMOVED lines=14> */
.L_x_8061:
[----:B------:R-:W0:Y:S02]  /*3c20*/  S2R R13, SR_TID.X ;  /* 0x00000000000d7919 */ /* 0x000e240000002100 */
.L_x_8062:
[----:B0-----:R-:W-:Y:S05]  /*3c30*/  BSYNC B0 ;  /* 0x0000000000007941 */ /* 0x001fea0003800000 */
.L_x_8060:
[----:B------:R-:W-:-:S13]  /*3c40*/  ISETP.GE.AND P0, PT, R13, c[0x0][0x16c], PT ;  /* 0x00005b000d007a0c */ /* 0x000fda0003f06270 */
[----:B------:R-:W-:Y:S05]  /*3c50*/  @P0 EXIT ;  /* 0x000000000000094d */ /* 0x000fea0003800000 */
[C---:B------:R-:W-:Y:S02]  /*3c60*/  IMAD R5, R59.reuse, c[0x0][0x2a8], RZ ;  /* 0x0000aa003b057a24 */ /* 0x040fe400078e02ff */
[----:B------:R-:W-:Y:S02]  /*3c70*/  IMAD R59, R59, c[0x0][0x288], RZ ;  /* 0x0000a2003b3b7a24 */ /* 0x000fe400078e02ff */
[----:B----4-:R-:W-:-:S04]  /*3c80*/  IMAD.WIDE.U32 R2, R72, c[0x0][0x2a8], RZ ;  /* 0x0000aa0048027a25 */ /* 0x010fc800078e00ff */
[C---:B------:R-:W-:Y:S02]  /*3c90*/  IMAD R5, R72.reuse, c[0x0][0x2ac], R5 ;  /* 0x0000ab0048057a24 */ /* 0x040fe400078e0205 */
[C---:B------:R-:W-:Y:S02]  /*3ca0*/  IMAD R19, R72.reuse, c[0x0][0x28c], R59 ;  /* 0x0000a30048137a24 */ /* 0x040fe400078e023b */
[----:B------:R-:W-:Y:S01]  /*3cb0*/  IMAD.WIDE.U32 R72, R72, c[0x0][0x288], RZ ;  /* 0x0000a20048487a25 */ /* 0x000fe200078e00ff */
[----:B------:R-:W-:-:S04]  /*3cc0*/  IADD3 R21, R3, R5, RZ ;  /* 0x0000000503157210 */ /* 0x000fc80007ffe0ff */
[----:B------:R-:W-:Y:S02]  /*3cd0*/  IADD3 R19, R73, R19, RZ ;  /* 0x0000001349137210 */ /* 0x000fe40007ffe0ff */
.L_x_8063:
[----:B0-----:R-:W0:Y:S01]  /*3ce0*/  LDS R15, [R13.X4+0x16c8] ;  /* 0x0016c8000d0f7984 */ /* 0x001e220000004800 */
[----:B------:R-:W-:Y:S01]  /*3cf0*/  SHF.R.S32.HI R0, RZ, 0x1f, R13 ;  /* 0x0000001fff007819 */ /* 0x000fe2000001140d */
[----:B------:R-:W-:Y:S01]  /*3d00*/  IMAD.MOV.U32 R4, RZ, RZ, R72 ;  /* 0x000000ffff047224 */ /* 0x000fe200078e0048 */
[----:B------:R-:W-:Y:S01]  /*3d10*/  MOV R6, R2 ;  /* 0x0000000200067202 */ /* 0x000fe20000000f00 */
[----:B------:R4:W1:Y:S01]  /*3d20*/  LDS R17, [R13.X4+0x1ac8] ;  /* 0x001ac8000d117984 */ /* 0x0008620000004800 */
[----:B------:R-:W-:Y:S01]  /*3d30*/  MOV R7, R21 ;  /* 0x0000001500077202 */ /* 0x000fe20000000f00 */
[C---:B------:R-:W-:Y:S01]  /*3d40*/  IMAD R10, R0.reuse, c[0x0][0x290], RZ ;  /* 0x0000a400000a7a24 */ /* 0x040fe200078e02ff */
[----:B------:R-:W-:Y:S01]  /*3d50*/  MOV R5, R19 ;  /* 0x0000001300057202 */ /* 0x000fe20000000f00 */
[----:B------:R-:W-:Y:S01]  /*3d60*/  IMAD R0, R0, c[0x0][0x2b0], RZ ;  /* 0x0000ac0000007a24 */ /* 0x000fe200078e02ff */
[----:B------:R-:W-:Y:S01]  /*3d70*/  YIELD ;  /* 0x0000000000007946 */ /* 0x000fe20003800000 */
        /* <DEDUP_REMOVED lines=16> */
.L_x_8064:
        /* <DEDUP_REMOVED lines=16> */
.L_x_9141:


//--------------------- .text._Z25selective_scan_bwd_kernelI32Selective_Scan_bwd_kernel_traitsILi32ELi4ELb0ELb0ELb1ELb1ELb0EffEEv12SSMParamsBwd --------------------------
	.section	.text._Z25selective_scan_bwd_kernelI32Selective_Scan_bwd_kernel_traitsILi32ELi4ELb0ELb0ELb1ELb1ELb0EffEEv12SSMParamsBwd,"ax",@progbits
	.sectioninfo	@"SHI_REGISTERS=120"
	.align	128
        .global         _Z25selective_scan_bwd_kernelI32Selective_Scan_bwd_kernel_traitsILi32ELi4ELb0ELb0ELb1ELb1ELb0EffEEv12SSMParamsBwd
        .type           _Z25selective_scan_bwd_kernelI32Selective_Scan_bwd_kernel_traitsILi32ELi4ELb0ELb0ELb1ELb1ELb0EffEEv12SSMParamsBwd,@function
        .size           _Z25selective_scan_bwd_kernelI32Selective_Scan_bwd_kernel_traitsILi32ELi4ELb0ELb0ELb1ELb1ELb0EffEEv12SSMParamsBwd,(.L_x_9142 - _Z25selective_scan_bwd_kernelI32Selective_Scan_bwd_kernel_traitsILi32ELi4ELb0ELb0ELb1ELb1ELb0EffEEv12SSMParamsBwd)
        .other          _Z25selective_scan_bwd_kernelI32Selective_Scan_bwd_kernel_traitsILi32ELi4ELb0ELb0ELb1ELb1ELb0EffEEv12SSMParamsBwd,@"STO_CUDA_ENTRY STV_DEFAULT"
_Z25selective_scan_bwd_kernelI32Selective_Scan_bwd_kernel_traitsILi32ELi4ELb0ELb0ELb1ELb1ELb0EffEEv12SSMParamsBwd:
.text._Z25selective_scan_bwd_kernelI32Selective_Scan_bwd_kernel_traitsILi32ELi4ELb0ELb0ELb1ELb1ELb0EffEEv12SSMParamsBwd:
        /* <DEDUP_REMOVED lines=47> */
[----:B------:R-:W-:Y:S01]  /*02f0*/  IMAD.IADD R11, R11, 0x1, R15 ;  /* 0x000000010b0b7824 */ /* 0x000fe200078e020f */
[----:B------:R-:W-:Y:S01]  /*0300*/  IADD3 R9, R9, R13, RZ ;  /* 0x0000000d09097210 */ /* 0x000fe20007ffe0ff */
[----:B------:R-:W-:-:S04]  /*0310*/  IMAD.WIDE.U32 R12, R5, c[0x0][0x278], RZ ;  /* 0x00009e00050c7a25 */ /* 0x000fc800078e00ff */
[----:B------:R-:W-:-:S04]  /*0320*/  IMAD.WIDE.U32 R8, R0, c[0x0][0x1d8], R8 ;  /* 0x0000760000087a25 */ /* 0x000fc800078e0008 */
[----:B------:R-:W-:Y:S02]  /*0330*/  IMAD R15, R5, c[0x0][0x27c], R16 ;  /* 0x00009f00050f7a24 */ /* 0x000fe400078e0210 */
[-C--:B------:R-:W-:Y:S01]  /*0340*/  @!P1 IADD3 R14, R14, -R17.reuse, RZ ;  /* 0x800000110e0e9210 */ /* 0x080fe20007ffe0ff */
[----:B------:R-:W-:Y:S01]  /*0350*/  IMAD R16, R6, c[0x0][0x1b0], RZ ;  /* 0x00006c0006107a24 */ /* 0x000fe200078e02ff */
[----:B------:R-:W-:Y:S02]  /*0360*/  @!P1 IADD3 R7, R7, 0x1, RZ ;  /* 0x0000000107079810 */ /* 0x000fe40007ffe0ff */
[----:B------:R-:W-:Y:S01]  /*0370*/  ISETP.GE.U32.AND P0, PT, R14, R17, PT ;  /* 0x000000110e00720c */ /* 0x000fe20003f06070 */
[----:B------:R-:W-:Y:S01]  /*0380*/  IMAD R23, R5, c[0x0][0x1b4], R16 ;  /* 0x00006d0005177a24 */ /* 0x000fe200078e0210 */
[----:B------:R-:W-:Y:S02]  /*0390*/  LEA R17, R18, 0xffffff80, 0x7 ;  /* 0xffffff8012117811 */ /* 0x000fe400078e38ff */
[----:B------:R-:W-:-:S02]  /*03a0*/  ISETP.NE.AND P1, PT, RZ, c[0x0][0x178], PT ;  /* 0x00005e00ff007a0c */ /* 0x000fc40003f25270 */
[----:B------:R-:W-:Y:S02]  /*03b0*/  SHF.R.S32.HI R19, RZ, 0x1f, R17 ;  /* 0x0000001fff137819 */ /* 0x000fe40000011411 */
[----:B------:R-:W-:Y:S02]  /*03c0*/  IADD3 R24, P4, R17, R8, RZ ;  /* 0x0000000811187210 */ /* 0x000fe40007f9e0ff */
[----:B------:R-:W-:Y:S01]  /*03d0*/  IADD3 R13, R13, R15, RZ ;  /* 0x0000000f0d0d7210 */ /* 0x000fe20007ffe0ff */
[----:B------:R-:W-:Y:S01]  /*03e0*/  IMAD.WIDE.U32 R14, R5, c[0x0][0x1b0], RZ ;  /* 0x00006c00050e7a25 */ /* 0x000fe200078e00ff */
[----:B------:R-:W-:Y:S02]  /*03f0*/  IADD3.X R25, R19, R9, R21, P4, !PT ;  /* 0x0000000913197210 */ /* 0x000fe400027fe415 */
[----:B------:R-:W-:Y:S01]  /*0400*/  @P0 IADD3 R7, R7, 0x1, RZ ;  /* 0x0000000107070810 */ /* 0x000fe20007ffe0ff */
[----:B------:R-:W-:Y:S01]  /*0410*/  IMAD R21, R3, c[0x0][0x1e8], RZ ;  /* 0x00007a0003157a24 */ /* 0x000fe200078e02ff */
[----:B------:R-:W-:Y:S01]  /*0420*/  IADD3 R15, R15, R23, RZ ;  /* 0x000000170f0f7210 */ /* 0x000fe20007ffe0ff */
[----:B------:R-:W-:Y:S01]  /*0430*/  IMAD.WIDE.U32 R8, R0, c[0x0][0x1e8], R10 ;  /* 0x00007a0000087a25 */ /* 0x000fe200078e000a */
[----:B------:R-:W-:-:S02]  /*0440*/  @!P2 IADD3 R7, -R7, RZ, RZ ;  /* 0x000000ff0707a210 */ /* 0x000fc40007ffe1ff */
[----:B------:R-:W-:Y:S01]  /*0450*/  @!P1 LOP3.LUT R7, RZ, c[0x0][0x178], RZ, 0x33, !PT ;  /* 0x00005e00ff079a12 */ /* 0x000fe200078e33ff */
[C---:B------:R-:W-:Y:S01]  /*0460*/  IMAD R21, R0.reuse, c[0x0][0x1ec], R21 ;  /* 0x00007b0000157a24 */ /* 0x040fe200078e0215 */
[----:B------:R-:W-:Y:S01]  /*0470*/  IADD3 R22, P0, R17, R8, RZ ;  /* 0x0000000811167210 */ /* 0x000fe20007f1e0ff */
[----:B------:R-:W-:Y:S01]  /*0480*/  IMAD R23, R3, c[0x0][0x280], RZ ;  /* 0x0000a00003177a24 */ /* 0x000fe200078e02ff */
[----:B------:R-:W-:Y:S01]  /*0490*/  SHF.R.S32.HI R8, RZ, 0x1f, R7 ;  /* 0x0000001fff087819 */ /* 0x000fe20000011407 */
[C---:B------:R-:W-:Y:S01]  /*04a0*/  IMAD.WIDE.U32 R10, R0.reuse, c[0x0][0x280], R12 ;  /* 0x0000a000000a7a25 */ /* 0x040fe200078e000c */
[----:B------:R-:W-:Y:S02]  /*04b0*/  IADD3.X R9, R19, R9, R21, P0, !PT ;  /* 0x0000000913097210 */ /* 0x000fe400007fe415 */
[----:B------:R-:W-:Y:S01]  /*04c0*/  ISETP.NE.U32.AND P0, PT, RZ, c[0x0][0x260], PT ;  /* 0x00009800ff007a0c */ /* 0x000fe20003f05070 */
[----:B------:R-:W-:Y:S01]  /*04d0*/  IMAD R12, R0, c[0x0][0x284], R23 ;  /* 0x0000a100000c7a24 */ /* 0x000fe200078e0217 */
[----:B------:R-:W-:Y:S01]  /*04e0*/  IADD3 R20, P2, R17, R10, RZ ;  /* 0x0000000a11147210 */ /* 0x000fe20007f5e0ff */
[----:B------:R-:W-:Y:S01]  /*04f0*/  IMAD R10, R8, c[0x0][0x1c8], RZ ;  /* 0x00007200080a7a24 */ /* 0x000fe200078e02ff */
[----:B------:R-:W-:Y:S01]  /*0500*/  ISETP.NE.AND.EX P0, PT, RZ, c[0x0][0x264], PT, P0 ;  /* 0x00009900ff007a0c */ /* 0x000fe20003f05300 */
[----:B------:R-:W-:Y:S01]  /*0510*/  IMAD.WIDE.U32 R14, R7, c[0x0][0x1c8], R14 ;  /* 0x00007200070e7a25 */ /* 0x000fe200078e000e */
[----:B------:R-:W-:-:S02]  /*0520*/  IADD3.X R11, R19, R11, R12, P2, !PT ;  /* 0x0000000b130b7210 */ /* 0x000fc400017fe40c */
[----:B------:R-:W-:Y:S02]  /*0530*/  LEA R23, P1, R24, c[0x0][0x240], 0x2 ;  /* 0x0000900018177a11 */ /* 0x000fe400078210ff */
[----:B------:R-:W-:Y:S02]  /*0540*/  LEA R21, P2, R22, c[0x0][0x248], 0x2 ;  /* 0x0000920016157a11 */ /* 0x000fe400078410ff */
[----:B------:R-:W-:Y:S02]  /*0550*/  LEA.HI.X R24, R24, c[0x0][0x244], R25, 0x2, P1 ;  /* 0x0000910018187a11 */ /* 0x000fe400008f1419 */
[----:B------:R-:W-:Y:S01]  /*0560*/  LEA.HI.X R22, R22, c[0x0][0x24c], R9, 0x2, P2 ;  /* 0x0000930016167a11 */ /* 0x000fe200010f1409 */
[----:B------:R-:W-:Y:S01]  /*0570*/  IMAD R9, R7, c[0x0][0x1cc], R10 ;  /* 0x0000730007097a24 */ /* 0x000fe200078e020a */
[----:B------:R-:W-:Y:S02]  /*0580*/  ISETP.NE.U32.AND P1, PT, RZ, c[0x0][0x328], PT ;  /* 0x0000ca00ff007a0c */ /* 0x000fe40003f25070 */
[----:B------:R-:W-:-:S02]  /*0590*/  ISETP.NE.U32.AND P2, PT, RZ, c[0x0][0x348], PT ;  /* 0x0000d200ff007a0c */ /* 0x000fc40003f45070 */
[----:B------:R-:W-:Y:S02]  /*05a0*/  ISETP.NE.AND.EX P1, PT, RZ, c[0x0][0x32c], PT, P1 ;  /* 0x0000cb00ff007a0c */ /* 0x000fe40003f25310 */
[----:B------:R-:W-:Y:S02]  /*05b0*/  ISETP.NE.AND.EX P2, PT, RZ, c[0x0][0x34c], PT, P2 ;  /* 0x0000d300ff007a0c */ /* 0x000fe40003f45320 */
[----:B------:R-:W-:Y:S01]  /*05c0*/  IADD3 R10, R15, R9, RZ ;  /* 0x000000090f0a7210 */ /* 0x000fe20007ffe0ff */
[----:B------:R-:W-:Y:S01]  /*05d0*/  @P0 IMAD R9, R5, c[0x0][0x164], R0 ;  /* 0x0000590005090a24 */ /* 0x000fe200078e0200 */
[----:B------:R-:W-:Y:S02]  /*05e0*/  IADD3 R17, P5, R17, R14, RZ ;  /* 0x0000000e11117210 */ /* 0x000fe40007fbe0ff */
[C---:B------:R-:W-:Y:S01]  /*05f0*/  LEA R16, P4, R20.reuse, c[0x0][0x308], 0x2 ;  /* 0x0000c20014107a11 */ /* 0x040fe200078810ff */
[----:B------:R-:W-:Y:S01]  /*0600*/  @P0 IMAD R9, R9, c[0x0][0x174], RZ ;  /* 0x00005d0009090a24 */ /* 0x000fe200078e02ff */
[----:B------:R-:W-:Y:S01]  /*0610*/  @P0 MOV R72, 0x8 ;  /* 0x0000000800480802 */ /* 0x000fe20000000f00 */
[----:B------:R-:W-:Y:S01]  /*0620*/  IMAD.X R10, R19, 0x1, R10, P5 ;  /* 0x00000001130a7824 */ /* 0x000fe200028e060a */
[----:B------:R-:W-:Y:S01]  /*0630*/  LEA.HI.X R20, R20, c[0x0][0x30c], R11, 0x2, P4 ;  /* 0x0000c30014147a11 */ /* 0x000fe200020f140b */
[----:B------:R-:W-:Y:S01]  /*0640*/  @P0 IMAD R9, R9, c[0x0][0x16c], RZ ;  /* 0x00005b0009090a24 */ /* 0x000fe200078e02ff */
[----:B------:R-:W-:-:S02]  /*0650*/  LEA R18, P6, R17, c[0x0][0x230], 0x2 ;  /* 0x00008c0011127a11 */ /* 0x000fc400078c10ff */
[C---:B------:R-:W-:Y:S01]  /*0660*/  @P1 LEA R70, P4, R0.reuse, c[0x0][0x328], 0x2 ;  /* 0x0000ca0000461a11 */ /* 0x040fe200078810ff */
[----:B------:R-:W-:Y:S01]  /*0670*/  @P0 IMAD.WIDE R72, R9, R72, c[0x0][0x260] ;  /* 0x0000980009480625 */ /* 0x000fe200078e0248 */
        /* <DEDUP_REMOVED lines=16> */
[----:B------:R-:W-:Y:S01]  /*0780*/  MOV R14, R21 ;  /* 0x00000015000e7202 */ /* 0x000fe20000000f00 */
[----:B------:R-:W-:Y:S01]  /*0790*/  IMAD.WIDE.U32 R66, R0, c[0x0][0x180], RZ ;  /* 0x0000600000427a25 */ /* 0x000fe200078e00ff */
[----:B------:R-:W1:Y:S01]  /*07a0*/  S2R R21, SR_LANEID ;  /* 0x0000000000157919 */ /* 0x000e620000000000 */
[----:B------:R-:W-:-:S02]  /*07b0*/  MOV R20, c[0x0][0x174] ;  /* 0x00005d0000147a02 */ /* 0x000fc40000000f00 */
[----:B------:R-:W-:Y:S01]  /*07c0*/  MOV R22, RZ ;  /* 0x000000ff00167202 */ /* 0x000fe20000000f00 */
[----:B0-----:R-:W-:-:S04]  /*07d0*/  IMAD.WIDE.U32 R10, R5, c[0x0][0x2b8], R12 ;  /* 0x0000ae00050a7a25 */ /* 0x001fc800078e000c */
[----:B------:R-:W-:Y:S01]  /*07e0*/  IMAD.MOV.U32 R13, RZ, RZ, R24 ;  /* 0x000000ffff0d7224 */ /* 0x000fe200078e0018 */
[----:B------:R-:W-:Y:S02]  /*07f0*/  IADD3 R11, R11, R9, RZ ;  /* 0x000000090b0b7210 */ /* 0x000fe40007ffe0ff */
        /* <DEDUP_REMOVED lines=12> */
[----:B------:R-:W-:Y:S01]  /*08c0*/  IMAD.MOV.U32 R9, RZ, RZ, RZ ;  /* 0x000000ffff097224 */ /* 0x000fe200078e00ff */
[----:B------:R-:W-:Y:S02]  /*08d0*/  IADD3 R27, P2, R27, -0x80, RZ ;  /* 0xffffff801b1b7810 */ /* 0x000fe40007f5e0ff */
[C---:B------:R-:W-:Y:S02]  /*08e0*/  IADD3.X R51, R53.reuse, -0x1, RZ, P0, !PT ;  /* 0xffffffff35337810 */ /* 0x040fe400007fe4ff */
[----:B------:R-:W-:Y:S02]  /*08f0*/  IADD3.X R52, R53, -0x1, RZ, P1, !PT ;  /* 0xffffffff35347810 */ /* 0x000fe40000ffe4ff */
[----:B------:R-:W-:Y:S02]  /*0900*/  MOV R10, RZ ;  /* 0x000000ff000a7202 */ /* 0x000fe40000000f00 */
[----:B------:R-:W-:-:S02]  /*0910*/  LOP3.LUT R23, R12, 0x1f, RZ, 0xc0, !PT ;  /* 0x0000001f0c177812 */ /* 0x000fc400078ec0ff */
[----:B------:R-:W-:Y:S02]  /*0920*/  IADD3 R25, R67, R25, RZ ;  /* 0x0000001943197210 */ /* 0x000fe40007ffe0ff */
[----:B------:R-:W-:Y:S02]  /*0930*/  SHF.R.S32.HI R65, RZ, 0x1f, R64 ;  /* 0x0000001fff417819 */ /* 0x000fe40000011440 */
[C---:B------:R-:W-:Y:S02]  /*0940*/  LOP3.LUT R48, R64.reuse, 0x20, RZ, 0xfc, !PT ;  /* 0x0000002040307812 */ /* 0x040fe400078efcff */
[C---:B------:R-:W-:Y:S02]  /*0950*/  LOP3.LUT R49, R64.reuse, 0x40, RZ, 0xfc, !PT ;  /* 0x0000004040317812 */ /* 0x040fe400078efcff */
[----:B------:R-:W-:Y:S02]  /*0960*/  LOP3.LUT R50, R64, 0x60, RZ, 0xfc, !PT ;  /* 0x0000006040327812 */ /* 0x000fe400078efcff */
[----:B-1----:R-:W-:-:S02]  /*0970*/  IADD3.X R53, R53, -0x1, RZ, P2, !PT ;  /* 0xffffffff35357810 */ /* 0x002fc400017fe4ff */
.L_x_8092:
[----:B------:R-:W-:Y:S01]  /*0980*/  BAR.SYNC.DEFER_BLOCKING 0x0 ;  /* 0x0000000000007b1d */ /* 0x000fe20000010000 */
[----:B--2---:R-:W-:Y:S01]  /*0990*/  LEA R55, R20, 0xffffff80, 0x7 ;  /* 0xffffff8014377811 */ /* 0x004fe200078e38ff */
[----:B------:R-:W-:Y:S01]  /*09a0*/  HFMA2.MMA R30, -RZ, RZ, 0, 0 ;  /* 0x00000000ff1e7435 */ /* 0x000fe200000001ff */
[----:B------:R-:W-:Y:S01]  /*09b0*/  SHF.L.U32 R57, R64, 0x2, RZ ;  /* 0x0000000240397819 */ /* 0x000fe200000006ff */
[----:B0-----:R-:W-:Y:S01]  /*09c0*/  HFMA2.MMA R32, -RZ, RZ, 0, 0 ;  /* 0x00000000ff207435 */ /* 0x001fe200000001ff */
[----:B------:R-:W-:-:S02]  /*09d0*/  IADD3 R59, -R55, c[0x0][0x168], RZ ;  /* 0x00005a00373b7a10 */ /* 0x000fc40007ffe1ff */
[C---:B------:R-:W-:Y:S02]  /*09e0*/  SHF.L.U64.HI R54, R64.reuse, 0x2, R65 ;  /* 0x0000000240367819 */ /* 0x040fe40000010241 */
[-C--:B------:R-:W-:Y:S02]  /*09f0*/  ISETP.GE.AND P0, PT, R64, R59.reuse, PT ;  /* 0x0000003b4000720c */ /* 0x080fe40003f06270 */
[-C--:B------:R-:W-:Y:S02]  /*0a00*/  ISETP.GE.AND P1, PT, R48, R59.reuse, PT ;  /* 0x0000003b3000720c */ /* 0x080fe40003f26270 */
[-C--:B------:R-:W-:Y:S02]  /*0a10*/  ISETP.GE.AND P2, PT, R49, R59.reuse, PT ;  /* 0x0000003b3100720c */ /* 0x080fe40003f46270 */
[----:B------:R-:W-:Y:S02]  /*0a20*/  ISETP.GE.AND P3, PT, R50, R59, PT ;  /* 0x0000003b3200720c */ /* 0x000fe40003f66270 */
[----:B------:R-:W-:-:S02]  /*0a30*/  IADD3 R28, P4, R11, R57, RZ ;  /* 0x000000390b1c7210 */ /* 0x000fc40007f9e0ff */
[----:B------:R-:W-:Y:S02]  /*0a40*/  MOV R34, RZ ;  /* 0x000000ff00227202 */ /* 0x000fe40000000f00 */
        /* <DEDUP_REMOVED lines=13> */
[----:B------:R-:W-:Y:S02]  /*0b20*/  IADD3 R74, P0, R14, R57, RZ ;  /* 0x000000390e4a7210 */ /* 0x000fe40007f1e0ff */
        /* <DEDUP_REMOVED lines=15> */
[----:B------:R-:W-:Y:S01]  /*0c20*/  IMAD.MOV.U32 R76, RZ, RZ, RZ ;  /* 0x000000ffff4c7224 */ /* 0x000fe200078e00ff */
[----:B------:R-:W-:-:S02]  /*0c30*/  MOV R46, RZ ;  /* 0x000000ff002e7202 */ /* 0x000fc40000000f00 */
[----:B------:R-:W-:Y:S02]  /*0c40*/  MOV R78, RZ ;  /* 0x000000ff004e7202 */ /* 0x000fe40000000f00 */
        /* <DEDUP_REMOVED lines=27> */
[----:B-1----:R0:W1:Y:S01]  /*0e00*/  LDS.128 R32, [R21.X16] ;  /* 0x0000000015207984 */ /* 0x002062000000cc00 */
        /* <DEDUP_REMOVED lines=32> */
.L_x_8067:
[----:B------:R-:W-:Y:S05]  /*1010*/  BSYNC B0 ;  /* 0x0000000000007941 */ /* 0x000fea0003800000 */
.L_x_8066:
        /* <DEDUP_REMOVED lines=33> */
.L_x_8069:
[----:B------:R-:W-:Y:S05]  /*1230*/  BSYNC B0 ;  /* 0x0000000000007941 */ /* 0x000fea0003800000 */
.L_x_8068:
        /* <DEDUP_REMOVED lines=33> */
.L_x_8071:
[----:B------:R-:W-:Y:S05]  /*1450*/  BSYNC B0 ;  /* 0x0000000000007941 */ /* 0x000fea0003800000 */
.L_x_8070:
        /* <DEDUP_REMOVED lines=33> */
.L_x_8073:
[----:B------:R-:W-:Y:S05]  /*1670*/  BSYNC B0 ;  /* 0x0000000000007941 */ /* 0x000fea0003800000 */
.L_x_8072:
[----:B------:R-:W-:Y:S01]  /*1680*/  ISETP.GE.AND P0, PT, R36, 0x1, PT ;  /* 0x000000012400780c */ /* 0x000fe20003f06270 */
[----:B-1----:R-:W-:Y:S01]  /*1690*/  FFMA.FTZ R36, R28, R32, R9 ;  /* 0x000000201c247223 */ /* 0x002fe20000010009 */
[----:B------:R-:W-:Y:S01]  /*16a0*/  MOV R61, c[0x0][0x174] ;  /* 0x00005d00003d7a02 */ /* 0x000fe20000000f00 */
[----:B------:R-:W-:Y:S01]  /*16b0*/  BAR.SYNC.DEFER_BLOCKING 0x0 ;  /* 0x0000000000007b1d */ /* 0x000fe20000010000 */
[----:B0-----:R-:W-:Y:S01]  /*16c0*/  HFMA2.MMA R62, -RZ, RZ, 0, 0 ;  /* 0x00000000ff3e7435 */ /* 0x001fe200000001ff */
[----:B------:R-:W-:Y:S01]  /*16d0*/  FFMA.FTZ R9, R29, R33, R36 ;  /* 0x000000211d097223 */ /* 0x000fe20000010024 */
[----:B------:R-:W-:Y:S01]  /*16e0*/  LEA R61, R61, R22, 0x7 ;  /* 0x000000163d3d7211 */ /* 0x000fe200078e38ff */
[----:B------:R-:W-:Y:S01]  /*16f0*/  CS2R R38, SRZ ;  /* 0x0000000000267805 */ /* 0x000fe2000001ff00 */
[----:B------:R-:W-:Y:S01]  /*1700*/  CS2R R36, SRZ ;  /* 0x0000000000247805 */ /* 0x000fe2000001ff00 */
[----:B------:R-:W-:Y:S01]  /*1710*/  FFMA.FTZ R44, R30, R34, R9 ;  /* 0x000000221e2c7223 */ /* 0x000fe20000010009 */
[----:B------:R-:W-:Y:S01]  /*1720*/  SHF.R.S32.HI R56, RZ, 0x1f, R61 ;  /* 0x0000001fff387819 */ /* 0x000fe2000001143d */
[----:B------:R-:W-:-:S02]  /*1730*/  FMUL.FTZ R40, R32, R2 ;  /* 0x0000000220287220 */ /* 0x000fc40000410000 */
[-C--:B------:R-:W-:Y:S02]  /*1740*/  FMUL.FTZ R41, R33, R2.reuse ;  /* 0x0000000221297220 */ /* 0x080fe40000410000 */
[-C--:B------:R-:W-:Y:S02]  /*1750*/  FMUL.FTZ R42, R34, R2.reuse ;  /* 0x00000002222a7220 */ /* 0x080fe40000410000 */
[----:B------:R-:W-:Y:S02]  /*1760*/  FMUL.FTZ R43, R35, R2 ;  /* 0x00000002232b7220 */ /* 0x000fe40000410000 */
[----:B------:R-:W-:Y:S01]  /*1770*/  FFMA.FTZ R9, R31, R35, R44 ;  /* 0x000000231f097223 */ /* 0x000fe2000001002c */
[----:B------:R-:W-:Y:S05]  /*1780*/  @!P0 BRA `(.L_x_8074) ;  /* 0x000015e000008947 */ /* 0x000fea0003800000 */
[----:B------:R-:W-:Y:S01]  /*1790*/  MOV R36, R12 ;  /* 0x0000000c00247202 */ /* 0x000fe20000000f00 */
[----:B------:R-:W-:Y:S01]  /*17a0*/  IMAD R38, R6, c[0x0][0x2b8], RZ ;  /* 0x0000ae0006267a24 */ /* 0x000fe200078e02ff */
[----:B------:R-:W-:Y:S02]  /*17b0*/  MOV R37, RZ ;  /* 0x000000ff00257202 */ /* 0x000fe40000000f00 */
[----:B------:R-:W-:Y:S01]  /*17c0*/  SHF.L.U32 R83, R61, 0x2, RZ ;  /* 0x000000023d537819 */ /* 0x000fe200000006ff */
[----:B------:R-:W-:Y:S01]  /*17d0*/  IMAD R39, R5, c[0x0][0x2bc], R38 ;  /* 0x0000af0005277a24 */ /* 0x000fe200078e0226 */
[----:B------:R-:W-:Y:S01]  /*17e0*/  SHF.L.U64.HI R44, R61, 0x2, R56 ;  /* 0x000000023d2c7819 */ /* 0x000fe20000010238 */
[----:B------:R-:W-:Y:S01]  /*17f0*/  IMAD.WIDE.U32 R36, R5, c[0x0][0x2b8], R36 ;  /* 0x0000ae0005247a25 */ /* 0x000fe200078e0024 */
[----:B------:R-:W-:-:S02]  /*1800*/  IADD3 R80, P1, R83, R26, RZ ;  /* 0x0000001a53507210 */ /* 0x000fc40007f3e0ff */
[----:B------:R-:W-:Y:S01]  /*1810*/  IADD3 R82, P2, R83, R27, RZ ;  /* 0x0000001b53527210 */ /* 0x000fe20007f5e0ff */
[----:B------:R-:W-:Y:S01]  /*1820*/  IMAD.IADD R37, R37, 0x1, R39 ;  /* 0x0000000125257824 */ /* 0x000fe200078e0227 */
[----:B------:R-:W-:Y:S01]  /*1830*/  SHF.R.S32.HI R39, RZ, 0x1f, R55 ;  /* 0x0000001fff277819 */ /* 0x000fe20000011437 */
[----:B------:R-:W-:Y:S01]  /*1840*/  IMAD R38, R8, c[0x0][0x2c0], RZ ;  /* 0x0000b00008267a24 */ /* 0x000fe200078e02ff */
[----:B------:R-:W-:Y:S01]  /*1850*/  MOV R89, RZ ;  /* 0x000000ff00597202 */ /* 0x000fe20000000f00 */
[C---:B------:R-:W-:Y:S01]  /*1860*/  IMAD.WIDE.U32 R36, R7.reuse, c[0x0][0x2c0], R36 ;  /* 0x0000b00007247a25 */ /* 0x040fe200078e0024 */
[----:B------:R-:W-:Y:S02]  /*1870*/  MOV R86, RZ ;  /* 0x000000ff00567202 */ /* 0x000fe40000000f00 */
[----:B------:R-:W-:Y:S01]  /*1880*/  MOV R91, RZ ;  /* 0x000000ff005b7202 */ /* 0x000fe20000000f00 */
[----:B------:R-:W-:Y:S01]  /*1890*/  IMAD R38, R7, c[0x0][0x2c4], R38 ;  /* 0x0000b10007267a24 */ /* 0x000fe200078e0226 */
[----:B------:R-:W-:-:S02]  /*18a0*/  IADD3 R76, P0, R55, R36, RZ ;  /* 0x00000024374c7210 */ /* 0x000fc40007f1e0ff */
[C---:B------:R-:W-:Y:S02]  /*18b0*/  IADD3.X R81, R44.reuse, R52, RZ, P1, !PT ;  /* 0x000000342c517210 */ /* 0x040fe40000ffe4ff */
[----:B------:R-:W-:Y:S02]  /*18c0*/  IADD3.X R77, R39, R37, R38, P0, !PT ;  /* 0x00000025274d7210 */ /* 0x000fe400007fe426 */
[----:B------:R-:W-:Y:S01]  /*18d0*/  IADD3 R78, P0, R83, R24, RZ ;  /* 0x00000018534e7210 */ /* 0x000fe20007f1e0ff */
[----:B------:R-:W-:Y:S01]  /*18e0*/  CS2R R38, SRZ ;  /* 0x0000000000267805 */ /* 0x000fe2000001ff00 */
[----:B------:R-:W-:Y:S01]  /*18f0*/  CS2R R36, SRZ ;  /* 0x0000000000247805 */ /* 0x000fe2000001ff00 */
[C---:B------:R-:W-:Y:S02]  /*1900*/  IADD3.X R83, R44.reuse, R53, RZ, P2, !PT ;  /* 0x000000352c537210 */ /* 0x040fe400017fe4ff */
[----:B------:R-:W-:Y:S02]  /*1910*/  IADD3.X R79, R44, R51, RZ, P0, !PT ;  /* 0x000000332c4f7210 */ /* 0x000fe400007fe4ff */
.L_x_8087:
[----:B------:R-:W-:Y:S01]  /*1920*/  SHF.R.S32.HI R90, RZ, 0x1f, R89 ;  /* 0x0000001fff5a7819 */ /* 0x000fe20000011459 */
[----:B------:R-:W-:Y:S01]  /*1930*/  IMAD.MOV.U32 R44, RZ, RZ, R66 ;  /* 0x000000ffff2c7224 */ /* 0x000fe200078e0042 */
[----:B------:R-:W-:-:S02]  /*1940*/  MOV R45, R25 ;  /* 0x00000019002d7202 */ /* 0x000fc40000000f00 */
[----:B------:R-:W-:Y:S01]  /*1950*/  IADD3 R59, -R55, c[0x0][0x168], RZ ;  /* 0x00005a00373b7a10 */ /* 0x000fe20007ffe1ff */
[----:B------:R-:W-:Y:S02]  /*1960*/  IMAD R46, R90, c[0x0][0x188], RZ ;  /* 0x000062005a2e7a24 */ /* 0x000fe400078e02ff */
[----:B------:R-:W-:-:S04]  /*1970*/  IMAD.WIDE.U32 R44, R89, c[0x0][0x188], R44 ;  /* 0x00006200592c7a25 */ /* 0x000fc800078e002c */
[----:B------:R-:W-:Y:S01]  /*1980*/  IMAD R47, R89, c[0x0][0x18c], R46 ;  /* 0x00006300592f7a24 */ /* 0x000fe200078e022e */
[----:B------:R-:W-:Y:S01]  /*1990*/  LEA R84, P0, R44, c[0x0][0x220], 0x2 ;  /* 0x000088002c547a11 */ /* 0x000fe200078010ff */
[----:B------:R-:W-:-:S03]  /*19a0*/  IMAD R46, R90, c[0x0][0x1c0], RZ ;  /* 0x000070005a2e7a24 */ /* 0x000fc600078e02ff */
[----:B------:R-:W-:-:S04]  /*19b0*/  IADD3 R45, R45, R47, RZ ;  /* 0x0000002f2d2d7210 */ /* 0x000fc80007ffe0ff */
        /* <DEDUP_REMOVED lines=9> */
[----:B------:R-:W-:Y:S02]  /*1a50*/  ISETP.GE.AND P3, PT, R50, R59, PT ;  /* 0x0000003b3200720c */ /* 0x000fe40003f66270 */
[----:B------:R-:W-:-:S02]  /*1a60*/  LEA R46, P4, R44, R18, 0x2 ;  /* 0x000000122c2e7211 */ /* 0x000fc400078810ff */
[----:B------:R-:W-:Y:S02]  /*1a70*/  IADD3 R45, R45, R47, RZ ;  /* 0x0000002f2d2d7210 */ /* 0x000fe40007ffe0ff */
[----:B------:R-:W-:Y:S02]  /*1a80*/  MOV R98, RZ ;  /* 0x000000ff00627202 */ /* 0x000fe40000000f00 */
        /* <DEDUP_REMOVED lines=13> */
[----:B------:R-:W-:Y:S02]  /*1b60*/  IMAD R94, R90, c[0x0][0x1a0], RZ ;  /* 0x000068005a5e7a24 */ /* 0x000fe400078e02ff */
[----:B------:R-:W-:Y:S01]  /*1b70*/  IMAD.IADD R45, R45, 0x1, R85 ;  /* 0x000000012d2d7824 */ /* 0x000fe200078e0255 */
[----:B------:R-:W-:Y:S01]  /*1b80*/  LEA.HI R85, R84, R84, RZ, 0x1 ;  /* 0x0000005454557211 */ /* 0x000fe200078f08ff */
[C---:B-1----:R-:W-:Y:S02]  /*1b90*/  IMAD R47, R89.reuse, c[0x0][0x1a4], R94 ;  /* 0x00006900592f7a24 */ /* 0x042fe400078e025e */
[----:B------:R-:W-:Y:S01]  /*1ba0*/  IMAD.WIDE.U32 R44, R89, c[0x0][0x1a0], R44 ;  /* 0x00006800592c7a25 */ /* 0x000fe200078e002c */
[----:B------:R-:W-:-:S04]  /*1bb0*/  LOP3.LUT R85, R85, 0xfffffe, RZ, 0xc0, !PT ;  /* 0x00fffffe55557812 */ /* 0x000fc800078ec0ff */
[----:B------:R-:W-:Y:S02]  /*1bc0*/  IADD3 R47, R45, R47, RZ ;  /* 0x0000002f2d2f7210 */ /* 0x000fe40007ffe0ff */
[----:B------:R-:W-:Y:S02]  /*1bd0*/  LEA R46, P2, R44, c[0x0][0x228], 0x2 ;  /* 0x00008a002c2e7a11 */ /* 0x000fe400078410ff */
[----:B------:R-:W-:Y:S02]  /*1be0*/  IADD3 R84, R84, -R85, RZ ;  /* 0x8000005554547210 */ /* 0x000fe40007ffe0ff */
[----:B------:R-:W-:Y:S02]  /*1bf0*/  LEA.HI.X R47, R44, c[0x0][0x22c], R47, 0x2, P2 ;  /* 0x00008b002c2f7a11 */ /* 0x000fe400010f142f */
[----:B------:R-:W-:Y:S01]  /*1c00*/  IADD3 R45, R12, 0x200, RZ ;  /* 0x000002000c2d7810 */ /* 0x000fe20007ffe0ff */
[--C-:B------:R-:W-:Y:S01]  /*1c10*/  @!P1 IMAD R45, R84, 0x100, R89.reuse ;  /* 0x00000100542d9824 */ /* 0x100fe200078e0259 */
[----:B------:R-:W-:Y:S01]  /*1c20*/  @P0 IADD3 R44, R20, -0x2, RZ ;  /* 0xfffffffe142c0810 */ /* 0x000fe20007ffe0ff */
[----:B------:R0:W4:Y:S03]  /*1c30*/  LDG.E R94, [R46.64] ;  /* 0x000000042e5e7981 */ /* 0x000126000c1e1900 */
[----:B------:R-:W-:Y:S01]  /*1c40*/  SHF.L.U32 R104, R45, 0x2, RZ ;  /* 0x000000022d687819 */ /* 0x000fe200000006ff */
[----:B------:R-:W-:Y:S01]  /*1c50*/  @P0 IMAD R85, R44, c[0x0][0x16c], R89 ;  /* 0x00005b002c550a24 */ /* 0x000fe200078e0259 */
[----:B------:R-:W-:Y:S01]  /*1c60*/  ISETP.NE.AND P2, PT, R12, 0x1f, PT ;  /* 0x0000001f0c00780c */ /* 0x000fe20003f45270 */
[----:B------:R-:W-:-:S02]  /*1c70*/  HFMA2.MMA R95, -RZ, RZ, 0, 0 ;  /* 0x00000000ff5f7435 */ /* 0x000fc400000001ff */
[----:B------:R-:W-:-:S04]  /*1c80*/  @P0 IMAD.WIDE R84, R85, 0x8, R72 ;  /* 0x0000000855540825 */ /* 0x000fc800078e0248 */
[----:B------:R-:W-:Y:S02]  /*1c90*/  FMUL.FTZ R101, R29, R58 ;  /* 0x0000003a1d657220 */ /* 0x000fe40000410000 */
[----:B------:R-:W-:Y:S02]  /*1ca0*/  FMUL.FTZ R102, R28, R63 ;  /* 0x0000003f1c667220 */ /* 0x000fe40000410000 */
[----:B------:R-:W-:Y:S01]  /*1cb0*/  FMUL.FTZ R105, R30, R87 ;  /* 0x000000571e697220 */ /* 0x000fe20000410000 */
[----:B------:R-:W-:Y:S01]  /*1cc0*/  BSSY B0, `(.L_x_8075) ;  /* 0x000002a000007945 */ /* 0x000fe20003800000 */
[----:B------:R-:W-:Y:S02]  /*1cd0*/  FMUL.FTZ R103, R31, R60 ;  /* 0x0000003c1f677220 */ /* 0x000fe40000410000 */
[----:B--2---:R-:W-:-:S04]  /*1ce0*/  FMUL.FTZ R97, R88, 1.4426950216293334961 ;  /* 0x3fb8aa3b58617820 */ /* 0x004fc80000410000 */
[----:B------:R-:W-:-:S06]  /*1cf0*/  FMUL.FTZ R93, R97, R63 ;  /* 0x0000003f615d7220 */ /* 0x000fcc0000410000 */
[----:B------:R-:W1:Y:S01]  /*1d00*/  MUFU.EX2 R93, R93 ;  /* 0x0000005d005d7308 */ /* 0x000e620000000800 */
[----:B---3--:R2:W-:Y:S04]  /*1d10*/  STS [R21.X4], R92 ;  /* 0x0000005c15007388 */ /* 0x0085e80000004800 */
[----:B----4-:R3:W-:Y:S04]  /*1d20*/  STS [R21.X4+0x80], R98 ;  /* 0x0000806215007388 */ /* 0x0107e80000004800 */
[----:B------:R4:W-:Y:S04]  /*1d30*/  STS [R21.X4+0x100], R96 ;  /* 0x0001006015007388 */ /* 0x0009e80000004800 */
[----:B------:R1:W-:Y:S01]  /*1d40*/  STS [R21.X4+0x180], R100 ;  /* 0x0001806415007388 */ /* 0x0003e20000004800 */
[----:B------:R-:W-:-:S06]  /*1d50*/  NOP ;  /* 0x0000000000007918 */ /* 0x000fcc0000000000 */
[----:B0-----:R-:W0:Y:S04]  /*1d60*/  LDS.128 R44, [R21.X16] ;  /* 0x00000000152c7984 */ /* 0x001e28000000cc00 */
[----:B-1----:R1:W-:Y:S04]  /*1d70*/  STS [R104+0x648], R93 ;  /* 0x0006485d68007388 */ /* 0x0023e80000000800 */
[----:B------:R-:W-:Y:S01]  /*1d80*/  BAR.SYNC.DEFER_BLOCKING 0x0 ;  /* 0x0000000000007b1d */ /* 0x000fe20000010000 */
[C---:B--2---:R-:W-:Y:S02]  /*1d90*/  FMUL.FTZ R92, R97.reuse, R58 ;  /* 0x0000003a615c7220 */ /* 0x044fe40000410000 */
[----:B---3--:R-:W-:-:S03]  /*1da0*/  FMUL.FTZ R98, R97, R87 ;  /* 0x0000005761627220 */ /* 0x008fc60000410000 */
[----:B----4-:R-:W2:Y:S01]  /*1db0*/  MUFU.EX2 R96, R92 ;  /* 0x0000005c00607308 */ /* 0x010ea20000000800 */
[----:B------:R-:W-:Y:S01]  /*1dc0*/  FMUL.FTZ R100, R97, R60 ;  /* 0x0000003c61647220 */ /* 0x000fe20000410000 */
[----:B------:R3:W4:Y:S06]  /*1dd0*/  @P2 LDS R111, [R12.X4+0xe4c] ;  /* 0x000e4c000c6f2984 */ /* 0x00072c0000004800 */
[----:B------:R-:W1:Y:S01]  /*1de0*/  MUFU.EX2 R98, R98 ;  /* 0x0000006200627308 */ /* 0x000e620000000800 */
[----:B------:R0:W5:Y:S07]  /*1df0*/  @P0 LDG.E R95, [R84.64+0x4] ;  /* 0x00000404545f0981 */ /* 0x00016e000c1e1900 */
[----:B------:R-:W3:Y:S01]  /*1e00*/  MUFU.EX2 R100, R100 ;  /* 0x0000006400647308 */ /* 0x000ee20000000800 */
[----:B--2---:R-:W-:-:S02]  /*1e10*/  FMUL.FTZ R97, R93, R96 ;  /* 0x000000605d617220 */ /* 0x004fc40000410000 */
[----:B0-----:R-:W-:Y:S02]  /*1e20*/  FFMA.FTZ R84, R96, R102, R101 ;  /* 0x0000006660547223 */ /* 0x001fe40000010065 */
[----:B------:R-:W-:Y:S02]  /*1e30*/  FMUL.FTZ R107, R94, R46 ;  /* 0x0000002e5e6b7220 */ /* 0x000fe40000410000 */
[C---:B-1----:R-:W-:Y:S02]  /*1e40*/  FMUL.FTZ R97, R98.reuse, R97 ;  /* 0x0000006162617220 */ /* 0x042fe40000410000 */
[----:B------:R-:W-:Y:S02]  /*1e50*/  FFMA.FTZ R109, R98, R84, R105 ;  /* 0x00000054626d7223 */ /* 0x000fe40000010069 */
[C---:B------:R-:W-:Y:S02]  /*1e60*/  FMUL.FTZ R84, R94.reuse, R45 ;  /* 0x0000002d5e547220 */ /* 0x040fe40000410000 */
[----:B------:R-:W-:-:S02]  /*1e70*/  FMUL.FTZ R106, R94, R47 ;  /* 0x0000002f5e6a7220 */ /* 0x000fc40000410000 */
[----:B---3--:R-:W-:Y:S02]  /*1e80*/  FMUL.FTZ R104, R100, R97 ;  /* 0x0000006164687220 */ /* 0x008fe40000410000 */
[----:B------:R-:W-:Y:S02]  /*1e90*/  FMUL.FTZ R99, R94, R44 ;  /* 0x0000002c5e637220 */ /* 0x000fe40000410000 */
[----:B------:R-:W-:Y:S02]  /*1ea0*/  FFMA.FTZ R109, R100, R109, R103 ;  /* 0x0000006d646d7223 */ /* 0x000fe40000010067 */
[----:B------:R-:W-:Y:S02]  /*1eb0*/  FMUL.FTZ R97, R33, R84 ;  /* 0x0000005421617220 */ /* 0x000fe40000410000 */
[----:B------:R-:W-:Y:S02]  /*1ec0*/  FMUL.FTZ R107, R34, R107 ;  /* 0x0000006b226b7220 */ /* 0x000fe40000410000 */
        /* <DEDUP_REMOVED lines=9> */
.L_x_8076:
[----:B------:R-:W-:Y:S05]  /*1f60*/  BSYNC B0 ;  /* 0x0000000000007941 */ /* 0x000fea0003800000 */
.L_x_8075:
[----:B0-----:R-:W0:Y:S01]  /*1f70*/  SHFL.UP PT, R84, R109, 0x1, RZ ;  /* 0x042000006d547989 */ /* 0x001e2200000e00ff */
[C---:B------:R-:W-:Y:S01]  /*1f80*/  FFMA.FTZ R92, R100.reuse, R106, R107 ;  /* 0x0000006a645c7223 */ /* 0x040fe2000001006b */
[----:B------:R-:W-:Y:S01]  /*1f90*/  ISETP.GE.AND P0, PT, R21, 0x1, PT ;  /* 0x000000011500780c */ /* 0x000fe20003f06270 */
[----:B-1--4-:R-:W-:Y:S01]  /*1fa0*/  FMUL.FTZ R113, R100, R111 ;  /* 0x0000006f64717220 */ /* 0x012fe20000410000 */
        /* <DEDUP_REMOVED lines=37> */
[----:B------:R-:W-:Y:S01]  /*2200*/  ISETP.GE.AND P0, PT, R20, c[0x0][0x174], PT ;  /* 0x00005d0014007a0c */ /* 0x000fe20003f06270 */
[----:B------:R-:W-:Y:S01]  /*2210*/  IMAD.SHL.U32 R92, R89, 0x8, RZ ;  /* 0x00000008595c7824 */ /* 0x000fe200078e00ff */
[----:B------:R-:W2:Y:S02]  /*2220*/  SHFL.DOWN PT, R114, R108, 0x8, 0x1f ;  /* 0x09001f006c727f89 */ /* 0x000ea400000e0000 */
[C---:B------:R-:W-:Y:S02]  /*2230*/  ISETP.NE.OR P0, PT, R23.reuse, RZ, P0 ;  /* 0x000000ff1700720c */ /* 0x040fe40000705670 */
[----:B------:R-:W3:Y:S01]  /*2240*/  SHFL.DOWN PT, R112, R113, 0x8, 0x1f ;  /* 0x09001f0071707f89 */ /* 0x000ee200000e0000 */
[C---:B0-----:R-:W-:Y:S01]  /*2250*/  @P3 FFMA.FTZ R109, R104.reuse, R84, R109 ;  /* 0x00000054686d3223 */ /* 0x041fe2000001006d */
[----:B------:R-:W-:Y:S01]  /*2260*/  HFMA2.MMA R84, -RZ, RZ, 1.875, 0 ;  /* 0x3f800000ff547435 */ /* 0x000fe200000001ff */
[----:B-1----:R-:W-:Y:S01]  /*2270*/  @P3 FMUL.FTZ R104, R104, R85 ;  /* 0x0000005568683220 */ /* 0x002fe20000410000 */
[----:B------:R-:W-:-:S02]  /*2280*/  ISETP.GE.U32.AND P3, PT, R23, 0x18, PT ;  /* 0x000000181700780c */ /* 0x000fc40003f66070 */
[----:B------:R-:W0:Y:S01]  /*2290*/  SHFL.UP PT, R110, R109, 0x10, RZ ;  /* 0x060000006d6e7989 */ /* 0x000e2200000e00ff */
[----:B------:R-:W-:-:S03]  /*22a0*/  MOV R85, RZ ;  /* 0x000000ff00557202 */ /* 0x000fc60000000f00 */
[----:B------:R-:W1:Y:S04]  /*22b0*/  SHFL.UP PT, R115, R104, 0x10, RZ ;  /* 0x0600000068737989 */ /* 0x000e6800000e00ff */
[----:B------:R-:W-:Y:S01]  /*22c0*/  @!P0 LDS.64 R84, [R92+0xec8] ;  /* 0x000ec8005c548984 */ /* 0x000fe20000000a00 */
[----:B------:R-:W-:Y:S02]  /*22d0*/  ISETP.GE.AND P0, PT, R21, 0x10, PT ;  /* 0x000000101500780c */ /* 0x000fe40003f06270 */
[C---:B--2---:R-:W-:Y:S02]  /*22e0*/  @!P3 FFMA.FTZ R108, R113.reuse, R114, R108 ;  /* 0x00000072716cb223 */ /* 0x044fe4000001006c */
[----:B---3--:R-:W-:-:S03]  /*22f0*/  @!P3 FMUL.FTZ R113, R113, R112 ;  /* 0x000000707171b220 */ /* 0x008fc60000410000 */
[----:B------:R-:W2:Y:S04]  /*2300*/  SHFL.DOWN PT, R114, R108, 0x10, 0x1f ;  /* 0x0a001f006c727f89 */ /* 0x000ea800000e0000 */
[----:B------:R-:W3:Y:S02]  /*2310*/  SHFL.DOWN PT, R112, R113, 0x10, 0x1f ;  /* 0x0a001f0071707f89 */ /* 0x000ee400000e0000 */
[C---:B0-----:R-:W-:Y:S02]  /*2320*/  @P0 FFMA.FTZ R109, R104.reuse, R110, R109 ;  /* 0x0000006e686d0223 */ /* 0x041fe4000001006d */
[----:B-1----:R-:W-:Y:S01]  /*2330*/  @P0 FMUL.FTZ R104, R104, R115 ;  /* 0x0000007368680220 */ /* 0x002fe20000410000 */
[----:B------:R-:W-:Y:S01]  /*2340*/  ISETP.GE.U32.AND P0, PT, R23, 0x10, PT ;  /* 0x000000101700780c */ /* 0x000fe20003f06070 */
[----:B-----5:R0:W-:Y:S04]  /*2350*/  SHFL.IDX PT, R115, R95, RZ, 0x1f ;  /* 0x00001fff5f737589 */ /* 0x0201e800000e0000 */
[----:B------:R-:W-:Y:S04]  /*2360*/  SHFL.UP PT, R109, R109, 0x1, RZ ;  /* 0x042000006d6d7989 */ /* 0x000fe800000e00ff */
[----:B------:R-:W1:Y:S01]  /*2370*/  SHFL.UP PT, R104, R104, 0x1, RZ ;  /* 0x0420000068687989 */ /* 0x000e6200000e00ff */
[----:B0-----:R-:W-:-:S03]  /*2380*/  IADD3 R95, -R55, c[0x0][0x168], -R12 ;  /* 0x00005a00375f7a10 */ /* 0x001fc60007ffe90c */
[----:B--2---:R-:W-:Y:S01]  /*2390*/  @!P0 FFMA.FTZ R108, R113, R114, R108 ;  /* 0x00000072716c8223 */ /* 0x004fe2000001006c */
[----:B------:R-:W-:Y:S01]  /*23a0*/  ISETP.GE.AND P3, PT, R95, 0x41, PT ;  /* 0x000000415f00780c */ /* 0x000fe20003f66270 */
[----:B---3--:R-:W-:Y:S01]  /*23b0*/  @!P0 FMUL.FTZ R113, R113, R112 ;  /* 0x0000007071718220 */ /* 0x008fe20000410000 */
[----:B------:R-:W-:Y:S02]  /*23c0*/  ISETP.GE.AND P4, PT, R95, 0x61, PT ;  /* 0x000000615f00780c */ /* 0x000fe40003f86270 */
[----:B------:R-:W-:Y:S01]  /*23d0*/  SHFL.DOWN PT, R116, R108, 0x1, 0x1f ;  /* 0x08201f006c747f89 */ /* 0x000fe200000e0000 */
[----:B------:R-:W-:-:S03]  /*23e0*/  ISETP.NE.AND P0, PT, R12, RZ, PT ;  /* 0x000000ff0c00720c */ /* 0x000fc60003f05270 */
[----:B------:R-:W-:Y:S04]  /*23f0*/  SHFL.IDX PT, R114, R85, RZ, 0x1f ;  /* 0x00001fff55727589 */ /* 0x000fe800000e0000 */
[----:B------:R-:W0:Y:S04]  /*2400*/  SHFL.DOWN PT, R117, R113, 0x1, 0x1f ;  /* 0x08201f0071757f89 */ /* 0x000e2800000e0000 */
[----:B------:R-:W-:Y:S01]  /*2410*/  SHFL.IDX PT, R112, R108, RZ, 0x1f ;  /* 0x00001fff6c707589 */ /* 0x000fe200000e0000 */
[----:B-1----:R-:W-:-:S03]  /*2420*/  @P1 FFMA.FTZ R115, R104, R115, R109 ;  /* 0x0000007368731223 */ /* 0x002fc6000001006d */
[----:B------:R-:W1:Y:S01]  /*2430*/  SHFL.IDX PT, R110, R113, RZ, 0x1f ;  /* 0x00001fff716e7589 */ /* 0x000e6200000e0000 */
[----:B------:R-:W-:Y:S01]  /*2440*/  ISETP.GE.AND P1, PT, R95, 0x1, PT ;  /* 0x000000015f00780c */ /* 0x000fe20003f26270 */
[----:B------:R-:W-:Y:S01]  /*2450*/  FFMA.FTZ R115, R93, R115, R102 ;  /* 0x000000735d737223 */ /* 0x000fe20000010066 */
[----:B------:R-:W-:-:S03]  /*2460*/  SHF.L.U32 R109, R86, 0x2, RZ ;  /* 0x00000002566d7819 */ /* 0x000fc600000006ff */
[-C--:B------:R-:W-:Y:S02]  /*2470*/  FFMA.FTZ R102, R96, R115.reuse, R101 ;  /* 0x0000007360667223 */ /* 0x080fe40000010065 */
[----:B------:R-:W-:Y:S02]  /*2480*/  FMUL.FTZ R93, R44, R115 ;  /* 0x000000732c5d7220 */ /* 0x000fe40000410000 */
[-C--:B------:R-:W-:Y:S02]  /*2490*/  FMUL.FTZ R45, R45, R102.reuse ;  /* 0x000000662d2d7220 */ /* 0x080fe40000410000 */
[----:B------:R-:W-:Y:S02]  /*24a0*/  FFMA.FTZ R44, R32, R93, RZ ;  /* 0x0000005d202c7223 */ /* 0x000fe400000100ff */
[----:B------:R-:W-:Y:S02]  /*24b0*/  FFMA.FTZ R105, R98, R102, R105 ;  /* 0x0000006662697223 */ /* 0x000fe40000010069 */
[----:B0-----:R-:W-:Y:S01]  /*24c0*/  @P2 FFMA.FTZ R114, R117, R114, R116 ;  /* 0x0000007275722223 */ /* 0x001fe20000010074 */
[----:B------:R-:W-:Y:S01]  /*24d0*/  ISETP.GE.AND P2, PT, R95, 0x21, PT ;  /* 0x000000215f00780c */ /* 0x000fe20003f46270 */
[----:B------:R-:W-:-:S02]  /*24e0*/  FFMA.FTZ R45, R33, R45, R44 ;  /* 0x0000002d212d7223 */ /* 0x000fc4000001002c */
[----:B------:R-:W-:Y:S02]  /*24f0*/  FFMA.FTZ R93, R114, R111, R106 ;  /* 0x0000006f725d7223 */ /* 0x000fe4000001006a */
[-C--:B------:R-:W-:Y:S02]  /*2500*/  FMUL.FTZ R46, R46, R105.reuse ;  /* 0x000000692e2e7220 */ /* 0x080fe40000410000 */
[C---:B------:R-:W-:Y:S02]  /*2510*/  FFMA.FTZ R103, R100.reuse, R105, R103 ;  /* 0x0000006964677223 */ /* 0x040fe40000010067 */
[----:B------:R-:W-:Y:S02]  /*2520*/  FFMA.FTZ R95, R100, R93, R107 ;  /* 0x0000005d645f7223 */ /* 0x000fe4000001006b */
[----:B------:R-:W-:Y:S02]  /*2530*/  FFMA.FTZ R104, R34, R46, R45 ;  /* 0x0000002e22687223 */ /* 0x000fe4000001002d */
[----:B------:R-:W-:-:S02]  /*2540*/  FMUL.FTZ R45, R94, R115 ;  /* 0x000000735e2d7220 */ /* 0x000fc40000410000 */
[----:B------:R-:W-:Y:S02]  /*2550*/  FMUL.FTZ R106, R47, R103 ;  /* 0x000000672f6a7220 */ /* 0x000fe40000410000 */
[----:B------:R-:W-:Y:S02]  /*2560*/  FFMA.FTZ R97, R98, R95, R97 ;  /* 0x0000005f62617223 */ /* 0x000fe40000010061 */
[C---:B------:R-:W-:Y:S02]  /*2570*/  FMUL.FTZ R46, R94.reuse, R102 ;  /* 0x000000665e2e7220 */ /* 0x040fe40000410000 */
[C---:B------:R-:W-:Y:S02]  /*2580*/  FMUL.FTZ R47, R94.reuse, R105 ;  /* 0x000000695e2f7220 */ /* 0x040fe40000410000 */
[----:B------:R-:W-:Y:S02]  /*2590*/  FMUL.FTZ R94, R94, R103 ;  /* 0x000000675e5e7220 */ /* 0x000fe40000410000 */
[----:B------:R-:W-:-:S02]  /*25a0*/  FMUL.FTZ R44, R32, R45 ;  /* 0x0000002d202c7220 */ /* 0x000fc40000410000 */
[----:B------:R-:W-:Y:S02]  /*25b0*/  FMUL.FTZ R45, R33, R46 ;  /* 0x0000002e212d7220 */ /* 0x000fe40000410000 */
[----:B------:R-:W-:Y:S02]  /*25c0*/  FFMA.FTZ R99, R96, R97, R99 ;  /* 0x0000006160637223 */ /* 0x000fe40000010063 */
[----:B------:R-:W-:Y:S02]  /*25d0*/  FMUL.FTZ R46, R34, R47 ;  /* 0x0000002f222e7220 */ /* 0x000fe40000410000 */
[----:B------:R-:W-:Y:S02]  /*25e0*/  FMUL.FTZ R47, R35, R94 ;  /* 0x0000005e232f7220 */ /* 0x000fe40000410000 */
[----:B------:R-:W-:Y:S02]  /*25f0*/  FADD.FTZ R94, -R101, R102 ;  /* 0x00000066655e7221 */ /* 0x000fe40000010100 */
[----:B------:R-:W-:-:S02]  /*2600*/  FFMA.FTZ R102, R28, -R63, R115 ;  /* 0x8000003f1c667223 */ /* 0x000fc40000010073 */
[----:B------:R-:W-:Y:S02]  /*2610*/  FMUL.FTZ R101, R99, R63 ;  /* 0x0000003f63657220 */ /* 0x000fe40000410000 */
[C---:B-1----:R-:W-:Y:S02]  /*2620*/  FFMA.FTZ R85, R110.reuse, R85, R112 ;  /* 0x000000556e557223 */ /* 0x042fe40000010070 */
[----:B------:R-:W-:Y:S02]  /*2630*/  FMUL.FTZ R84, R110, R84 ;  /* 0x000000546e547220 */ /* 0x000fe40000410000 */
[----:B------:R-:W-:Y:S02]  /*2640*/  FMUL.FTZ R96, R97, R58 ;  /* 0x0000003a61607220 */ /* 0x000fe40000410000 */
[----:B------:R-:W-:Y:S01]  /*2650*/  FFMA.FTZ R107, R101, R102, RZ ;  /* 0x00000066656b7223 */ /* 0x000fe200000100ff */
[----:B------:R0:W-:Y:S01]  /*2660*/  @!P0 STS.64 [R92+0xec8], R84 ;  /* 0x000ec8545c008388 */ /* 0x0001e20000000a00 */
[----:B------:R-:W-:Y:S01]  /*2670*/  FFMA.FTZ R98, R35, R106, R104 ;  /* 0x0000006a23627223 */ /* 0x000fe20000010068 */
[----:B------:R-:W-:Y:S01]  /*2680*/  SHF.L.U64.HI R106, R86, 0x2, R91 ;  /* 0x00000002566a7819 */ /* 0x000fe2000001025b */
[----:B------:R-:W-:Y:S01]  /*2690*/  FFMA.FTZ R104, R30, -R87, R105 ;  /* 0x800000571e687223 */ /* 0x000fe20000010069 */
[----:B------:R1:W-:Y:S01]  /*26a0*/  STS.128 [R12.X16+0x210], R44 ;  /* 0x0002102c0c007388 */ /* 0x0003e2000000cc00 */
[----:B------:R-:W-:-:S02]  /*26b0*/  FFMA.FTZ R105, R31, -R60, R103 ;  /* 0x8000003c1f697223 */ /* 0x000fc40000010067 */
[----:B------:R-:W-:Y:S02]  /*26c0*/  FMUL.FTZ R100, R93, R60 ;  /* 0x0000003c5d647220 */ /* 0x000fe40000410000 */
[----:B------:R-:W-:Y:S02]  /*26d0*/  FMUL.FTZ R103, R95, R87 ;  /* 0x000000575f677220 */ /* 0x000fe40000410000 */
[----:B------:R-:W-:Y:S02]  /*26e0*/  FFMA.FTZ R107, R96, R94, R107 ;  /* 0x0000005e606b7223 */ /* 0x000fe4000001006b */
[----:B0-----:R-:W-:Y:S02]  /*26f0*/  IMAD R92, R106, c[0x0][0x2d0], RZ ;  /* 0x0000b4006a5c7a24 */ /* 0x001fe400078e02ff */
[----:B------:R-:W-:Y:S02]  /*2700*/  FMUL.FTZ R84, R100, R105 ;  /* 0x0000006964547220 */ /* 0x000fe40000410000 */
        /* <DEDUP_REMOVED lines=11> */
.L_x_8078:
[----:B-1----:R-:W-:Y:S05]  /*27c0*/  BSYNC B0 ;  /* 0x0000000000007941 */ /* 0x002fea0003800000 */
.L_x_8077:
        /* <DEDUP_REMOVED lines=8> */
.L_x_8080:
[----:B------:R-:W-:Y:S05]  /*2850*/  BSYNC B0 ;  /* 0x0000000000007941 */ /* 0x000fea0003800000 */
.L_x_8079:
[----:B------:R2:W3:Y:S01]  /*2860*/  LDS R85, [R12.X4+0x310] ;  /* 0x000310000c557984 */ /* 0x0004e20000004800 */
[----:B------:R-:W-:Y:S01]  /*2870*/  BSSY B0, `(.L_x_8081) ;  /* 0x0000006000007945 */ /* 0x000fe20003800000 */
[----:B-1----:R-:W-:Y:S01]  /*2880*/  IMAD.WIDE.U32 R44, R109, c[0x0][0x2d0], R82 ;  /* 0x0000b4006d2c7a25 */ /* 0x002fe200078e0052 */
[----:B------:R-:W-:Y:S05]  /*2890*/  @!P3 BRA `(.L_x_8082) ;  /* 0x000000300000b947 */ /* 0x000fea0003800000 */
[----:B------:R-:W-:-:S05]  /*28a0*/  IMAD.WIDE.U32 R46, R109, c[0x0][0x2d0], R80 ;  /* 0x0000b4006d2e7a25 */ /* 0x000fca00078e0050 */
[----:B------:R-:W-:-:S05]  /*28b0*/  IADD3 R47, R107, R47, RZ ;  /* 0x0000002f6b2f7210 */ /* 0x000fca0007ffe0ff */
[----:B---3--:R1:W-:Y:S02]  /*28c0*/  RED.E.ADD.F32.FTZ.RN.STRONG.GPU [R46.64], R85 ;  /* 0x000000552e00798e */ /* 0x0083e4000c10e784 */
.L_x_8082:
[----:B------:R-:W-:Y:S05]  /*28d0*/  BSYNC B0 ;  /* 0x0000000000007941 */ /* 0x000fea0003800000 */
.L_x_8081:
[----:B-1----:R1:W4:Y:S01]  /*28e0*/  LDS R47, [R12.X4+0x390] ;  /* 0x000390000c2f7984 */ /* 0x0023220000004800 */
[----:B------:R-:W-:Y:S01]  /*28f0*/  BSSY B0, `(.L_x_8083) ;  /* 0x0000004000007945 */ /* 0x000fe20003800000 */
[----:B------:R-:W-:Y:S05]  /*2900*/  @!P4 BRA `(.L_x_8084) ;  /* 0x000000200000c947 */ /* 0x000fea0003800000 */
[----:B------:R-:W-:-:S05]  /*2910*/  IADD3 R45, R107, R45, RZ ;  /* 0x0000002d6b2d7210 */ /* 0x000fca0007ffe0ff */
[----:B----4-:R4:W-:Y:S02]  /*2920*/  RED.E.ADD.F32.FTZ.RN.STRONG.GPU [R44.64], R47 ;  /* 0x0000002f2c00798e */ /* 0x0109e4000c10e784 */
.L_x_8084:
[----:B------:R-:W-:Y:S05]  /*2930*/  BSYNC B0 ;  /* 0x0000000000007941 */ /* 0x000fea0003800000 */
.L_x_8083:
[----:B----4-:R-:W4:Y:S01]  /*2940*/  SHFL.DOWN PT, R45, R84, 0x1, 0x1f ;  /* 0x08201f00542d7f89 */ /* 0x010f2200000e0000 */
[C---:B------:R-:W-:Y:S01]  /*2950*/  ISETP.GT.AND P1, PT, R21.reuse, 0x1e, PT ;  /* 0x0000001e1500780c */ /* 0x040fe20003f24270 */
[C---:B------:R-:W-:Y:S01]  /*2960*/  FMUL.FTZ R46, R88.reuse, R93 ;  /* 0x0000005d582e7220 */ /* 0x040fe20000410000 */
[----:B------:R-:W-:Y:S01]  /*2970*/  ISETP.NE.AND P2, PT, R21, RZ, PT ;  /* 0x000000ff1500720c */ /* 0x000fe20003f45270 */
[----:B------:R-:W5:Y:S01]  /*2980*/  SHFL.DOWN PT, R47, R98, 0x1, 0x1f ;  /* 0x08201f00622f7f89 */ /* 0x000f6200000e0000 */
[C---:B------:R-:W-:Y:S01]  /*2990*/  FMUL.FTZ R107, R88.reuse, R95 ;  /* 0x0000005f586b7220 */ /* 0x040fe20000410000 */
[----:B------:R-:W-:Y:S01]  /*29a0*/  BSSY B0, `(.L_x_8085) ;  /* 0x0000036000007945 */ /* 0x000fe20003800000 */
[----:B---3--:R-:W-:Y:S02]  /*29b0*/  FMUL.FTZ R85, R88, R97 ;  /* 0x0000006158557220 */ /* 0x008fe40000410000 */
        /* <DEDUP_REMOVED lines=8> */
[----:B----4-:R-:W-:Y:S02]  /*2a40*/  @!P1 FADD.FTZ R84, R84, R45 ;  /* 0x0000002d54549221 */ /* 0x010fe40000010000 */
[----:B------:R-:W-:Y:S02]  /*2a50*/  FADD.FTZ R41, R96, R41 ;  /* 0x0000002960297221 */ /* 0x000fe40000010000 */
[----:B-----5:R-:W-:Y:S01]  /*2a60*/  @!P1 FADD.FTZ R98, R98, R47 ;  /* 0x0000002f62629221 */ /* 0x020fe20000010000 */
[----:B------:R-:W3:Y:S01]  /*2a70*/  SHFL.DOWN PT, R45, R84, 0x2, 0x1f ;  /* 0x08401f00542d7f89 */ /* 0x000ee200000e0000 */
[----:B------:R-:W-:Y:S01]  /*2a80*/  ISETP.GT.AND P1, PT, R21, 0x1d, PT ;  /* 0x0000001d1500780c */ /* 0x000fe20003f24270 */
[----:B------:R-:W-:Y:S02]  /*2a90*/  FADD.FTZ R40, R101, R40 ;  /* 0x0000002865287221 */ /* 0x000fe40000010000 */
[----:B------:R-:W4:Y:S01]  /*2aa0*/  SHFL.DOWN PT, R47, R98, 0x2, 0x1f ;  /* 0x08401f00622f7f89 */ /* 0x000f2200000e0000 */
[----:B------:R-:W-:-:S02]  /*2ab0*/  FADD.FTZ R38, R107, R38 ;  /* 0x000000266b267221 */ /* 0x000fc40000010000 */
[----:B------:R-:W-:Y:S02]  /*2ac0*/  FADD.FTZ R39, R46, R39 ;  /* 0x000000272e277221 */ /* 0x000fe40000010000 */
[----:B------:R-:W-:-:S05]  /*2ad0*/  FADD.FTZ R37, R94, R37 ;  /* 0x000000255e257221 */ /* 0x000fca0000010000 */
[----:B---3--:R-:W-:Y:S02]  /*2ae0*/  @!P1 FADD.FTZ R84, R84, R45 ;  /* 0x0000002d54549221 */ /* 0x008fe40000010000 */
        /* <DEDUP_REMOVED lines=16> */
[----:B------:R-:W-:Y:S01]  /*2bf0*/  MOV R44, R84 ;  /* 0x00000054002c7202 */ /* 0x000fe20000000f00 */
[----:B------:R-:W-:Y:S02]  /*2c00*/  FMUL.FTZ R47, R88, R99 ;  /* 0x00000063582f7220 */ /* 0x000fe40000410000 */
[----:B------:R-:W-:Y:S02]  /*2c10*/  IMAD.MOV.U32 R45, RZ, RZ, R98 ;  /* 0x000000ffff2d7224 */ /* 0x000fe400078e0062 */
[----:B------:R-:W-:-:S03]  /*2c20*/  FMUL.FTZ R47, R47, R102 ;  /* 0x000000662f2f7220 */ /* 0x000fc60000410000 */
[----:B------:R3:W-:Y:S01]  /*2c30*/  @!P2 STS.64 [0x418], R44 ;  /* 0x0004182cff00a388 */ /* 0x0007e20000000a00 */
[----:B------:R-:W-:-:S04]  /*2c40*/  FFMA.FTZ R47, R28, R99, R47 ;  /* 0x000000631c2f7223 */ /* 0x000fc8000001002f */
        /* <DEDUP_REMOVED lines=11> */
.L_x_8086:
[----:B---3--:R-:W-:Y:S05]  /*2d00*/  BSYNC B0 ;  /* 0x0000000000007941 */ /* 0x008fea0003800000 */
.L_x_8085:
[----:B------:R-:W-:Y:S02]  /*2d10*/  IADD3 R89, R89, 0x1, RZ ;  /* 0x0000000159597810 */ /* 0x000fe40007ffe0ff */
[----:B------:R-:W-:Y:S02]  /*2d20*/  IADD3 R86, P1, R86, 0x1, RZ ;  /* 0x0000000156567810 */ /* 0x000fe40007f3e0ff */
[----:B------:R-:W-:Y:S02]  /*2d30*/  ISETP.GE.AND P0, PT, R89, c[0x0][0x16c], PT ;  /* 0x00005b0059007a0c */ /* 0x000fe40003f06270 */
[----:B------:R-:W-:-:S11]  /*2d40*/  IADD3.X R91, RZ, R91, RZ, P1, !PT ;  /* 0x0000005bff5b7210 */ /* 0x000fd60000ffe4ff */
[----:B------:R-:W-:Y:S01]  /*2d50*/  @P0 CALL.REL.NOINC `(.L_x_8074) ;  /* 0x0000001000000944 */ /* 0x000fe20003c00000 */
[----:B------:R-:W-:Y:S05]  /*2d60*/  BRA `(.L_x_8087) ;  /* 0xffffebb000007947 */ /* 0x000fea000383ffff */
.L_x_8074:
[----:B------:R-:W-:Y:S01]  /*2d70*/  BAR.SYNC.DEFER_BLOCKING 0x0 ;  /* 0x0000000000007b1d */ /* 0x000fe20000010000 */
[-C--:B------:R-:W-:Y:S02]  /*2d80*/  ISETP.GE.AND P0, PT, R64, R59.reuse, PT ;  /* 0x0000003b4000720c */ /* 0x080fe40003f06270 */
[-C--:B------:R-:W-:Y:S02]  /*2d90*/  ISETP.GE.AND P1, PT, R48, R59.reuse, PT ;  /* 0x0000003b3000720c */ /* 0x080fe40003f26270 */
[-C--:B------:R-:W-:Y:S02]  /*2da0*/  ISETP.GE.AND P2, PT, R49, R59.reuse, PT ;  /* 0x0000003b3100720c */ /* 0x080fe40003f46270 */
[----:B------:R-:W-:Y:S02]  /*2db0*/  ISETP.GE.AND P3, PT, R50, R59, PT ;  /* 0x0000003b3200720c */ /* 0x000fe40003f66270 */
[----:B------:R-:W-:Y:S02]  /*2dc0*/  MOV R34, RZ ;  /* 0x000000ff00227202 */ /* 0x000fe40000000f00 */
[----:B------:R-:W-:-:S02]  /*2dd0*/  MOV R32, RZ ;  /* 0x000000ff00207202 */ /* 0x000fc40000000f00 */
[----:B------:R-:W-:Y:S01]  /*2de0*/  MOV R44, RZ ;  /* 0x000000ff002c7202 */ /* 0x000fe20000000f00 */
[----:B------:R-:W3:Y:S04]  /*2df0*/  @!P0 LDG.E R62, [R74.64] ;  /* 0x000000044a3e8981 */ /* 0x000ee8000c1e1900 */
[----:B------:R-:W4:Y:S04]  /*2e00*/  @!P1 LDG.E R34, [R74.64+0x80] ;  /* 0x000080044a229981 */ /* 0x000f28000c1e1900 */
[----:B------:R-:W5:Y:S04]  /*2e10*/  @!P2 LDG.E R32, [R74.64+0x100] ;  /* 0x000100044a20a981 */ /* 0x000f68000c1e1900 */
[----:B--2---:R-:W2:Y:S01]  /*2e20*/  @!P3 LDG.E R44, [R74.64+0x180] ;  /* 0x000180044a2cb981 */ /* 0x004ea2000c1e1900 */
[----:B------:R-:W-:Y:S01]  /*2e30*/  ISETP.NE.AND P1, PT, R12, RZ, PT ;  /* 0x000000ff0c00720c */ /* 0x000fe20003f25270 */
[----:B------:R-:W-:Y:S01]  /*2e40*/  IMAD R77, R3, c[0x0][0x2e0], RZ ;  /* 0x0000b800034d7a24 */ /* 0x000fe200078e02ff */
[----:B------:R-:W-:Y:S03]  /*2e50*/  BSSY B0, `(.L_x_8088) ;  /* 0x0000049000007945 */ /* 0x000fe60003800000 */
[----:B------:R-:W-:Y:S01]  /*2e60*/  IMAD R77, R0, c[0x0][0x2e4], R77 ;  /* 0x0000b900004d7a24 */ /* 0x000fe200078e024d */
[----:B---3--:R-:W-:Y:S04]  /*2e70*/  STS [R21.X4], R62 ;  /* 0x0000003e15007388 */ /* 0x008fe80000004800 */
[----:B----4-:R-:W-:Y:S04]  /*2e80*/  STS [R21.X4+0x80], R34 ;  /* 0x0000802215007388 */ /* 0x010fe80000004800 */
[----:B-----5:R3:W-:Y:S04]  /*2e90*/  STS [R21.X4+0x100], R32 ;  /* 0x0001002015007388 */ /* 0x0207e80000004800 */
[----:B--2---:R-:W-:Y:S01]  /*2ea0*/  STS [R21.X4+0x180], R44 ;  /* 0x0001802c15007388 */ /* 0x004fe20000004800 */
[----:B------:R-:W-:-:S06]  /*2eb0*/  NOP ;  /* 0x0000000000007918 */ /* 0x000fcc0000000000 */
[----:B------:R-:W2:Y:S01]  /*2ec0*/  LDS.128 R28, [R21.X16] ;  /* 0x00000000151c7984 */ /* 0x000ea2000000cc00 */
[----:B---3--:R-:W-:-:S03]  /*2ed0*/  IMAD R32, R6, c[0x0][0x2d8], RZ ;  /* 0x0000b60006207a24 */ /* 0x008fc600078e02ff */
[----:B------:R-:W-:Y:S01]  /*2ee0*/  BAR.SYNC.DEFER_BLOCKING 0x0 ;  /* 0x0000000000007b1d */ /* 0x000fe20000010000 */
[----:B------:R-:W-:-:S05]  /*2ef0*/  IMAD R75, R5, c[0x0][0x2dc], R32 ;  /* 0x0000b700054b7a24 */ /* 0x000fca00078e0220 */
[----:B------:R3:W-:Y:S01]  /*2f00*/  STS.128 [R21.X16], R40 ;  /* 0x0000002815007388 */ /* 0x0007e2000000cc00 */
[----:B------:R-:W-:-:S06]  /*2f10*/  NOP ;  /* 0x0000000000007918 */ /* 0x000fcc0000000000 */
[----:B------:R-:W-:Y:S04]  /*2f20*/  LDS R41, [R21.X4] ;  /* 0x0000000015297984 */ /* 0x000fe80000004800 */
[----:B------:R-:W-:Y:S01]  /*2f30*/  LDS R43, [R21.X4+0x80] ;  /* 0x00008000152b7984 */ /* 0x000fe20000004800 */
[--C-:B--2---:R-:W-:Y:S02]  /*2f40*/  FADD.FTZ R29, R29, R4.reuse ;  /* 0x000000041d1d7221 */ /* 0x104fe40000010000 */
        /* <DEDUP_REMOVED lines=11> */
[----:B------:R-:W-:Y:S01]  /*3000*/  @!P4 FMUL.FTZ R31, R29, -1.4426950216293334961 ;  /* 0xbfb8aa3b1d1fc820 */ /* 0x000fe20000410000 */
[----:B---3--:R-:W-:Y:S02]  /*3010*/  IADD3 R42, P6, R57, -0x180, RZ ;  /* 0xfffffe80392a7810 */ /* 0x008fe40007fde0ff */
[----:B------:R-:W-:-:S02]  /*3020*/  @!P3 FMUL.FTZ R30, R28, -1.4426950216293334961 ;  /* 0xbfb8aa3b1c1eb820 */ /* 0x000fc40000410000 */
[----:B------:R-:W-:Y:S01]  /*3030*/  IMAD.WIDE.U32 R28, R5, c[0x0][0x2d8], RZ ;  /* 0x0000b600051c7a25 */ /* 0x000fe200078e00ff */
[----:B------:R-:W2:Y:S01]  /*3040*/  @!P4 MUFU.EX2 R31, R31 ;  /* 0x0000001f001fc308 */ /* 0x000ea20000000800 */
[----:B------:R-:W-:Y:S02]  /*3050*/  IADD3.X R54, R54, -0x1, RZ, P6, !PT ;  /* 0xffffffff36367810 */ /* 0x000fe400037fe4ff */
[----:B------:R-:W-:Y:S01]  /*3060*/  @!P0 FMUL.FTZ R34, R34, -1.4426950216293334961 ;  /* 0xbfb8aa3b22228820 */ /* 0x000fe20000410000 */
[----:B------:R-:W-:Y:S01]  /*3070*/  IADD3 R29, R29, R75, RZ ;  /* 0x0000004b1d1d7210 */ /* 0x000fe20007ffe0ff */
[----:B------:R-:W-:-:S03]  /*3080*/  @!P2 FMUL.FTZ R32, R33, -1.4426950216293334961 ;  /* 0xbfb8aa3b2120a820 */ /* 0x000fc60000410000 */
[----:B------:R-:W3:Y:S01]  /*3090*/  @!P3 MUFU.EX2 R30, R30 ;  /* 0x0000001e001eb308 */ /* 0x000ee20000000800 */
[----:B------:R-:W-:-:S05]  /*30a0*/  IMAD.WIDE.U32 R28, R0, c[0x0][0x2e0], R28 ;  /* 0x0000b800001c7a25 */ /* 0x000fca00078e001c */
[----:B------:R-:W-:Y:S01]  /*30b0*/  IADD3 R40, P5, R61, R28, RZ ;  /* 0x0000001c3d287210 */ /* 0x000fe20007fbe0ff */
[----:B------:R-:W4:Y:S01]  /*30c0*/  LDS R35, [0x200] ;  /* 0x00020000ff237984 */ /* 0x000f220000000800 */
[----:B------:R2:W5:Y:S02]  /*30d0*/  @!P2 MUFU.EX2 R33, R32 ;  /* 0x000000200021a308 */ /* 0x0005640000000800 */
[----:B------:R-:W-:-:S06]  /*30e0*/  IADD3.X R29, R56, R77, R29, P5, !PT ;  /* 0x0000004d381d7210 */ /* 0x000fcc0002ffe41d */
[----:B------:R-:W0:Y:S01]  /*30f0*/  @!P0 MUFU.EX2 R34, R34 ;  /* 0x0000002200228308 */ /* 0x000e220000000800 */
[----:B--2---:R-:W-:Y:S01]  /*3100*/  @!P4 FADD.FTZ R32, R31, 1 ;  /* 0x3f8000001f20c421 */ /* 0x004fe20000010000 */
[----:B------:R-:W-:Y:S01]  /*3110*/  IADD3 R31, P5, R42, c[0x0][0x330], RZ ;  /* 0x0000cc002a1f7a10 */ /* 0x000fe20007fbe0ff */
[----:B---3--:R-:W-:-:S03]  /*3120*/  @!P3 FADD.FTZ R30, R30, 1 ;  /* 0x3f8000001e1eb421 */ /* 0x008fc60000010000 */
[----:B------:R-:W-:Y:S02]  /*3130*/  IADD3.X R28, R54, c[0x0][0x334], RZ, P5, !PT ;  /* 0x0000cd00361c7a10 */ /* 0x000fe40002ffe4ff */
[----:B------:R2:W3:Y:S01]  /*3140*/  @!P3 MUFU.RCP R63, R30 ;  /* 0x0000001e003fb308 */ /* 0x0004e20000001000 */
[----:B-----5:R-:W-:-:S07]  /*3150*/  @!P2 FADD.FTZ R33, R33, 1 ;  /* 0x3f8000002121a421 */ /* 0x020fce0000010000 */
[----:B------:R-:W5:Y:S01]  /*3160*/  @!P4 MUFU.RCP R32, R32 ;  /* 0x000000200020c308 */ /* 0x000f620000001000 */
[----:B--2---:R-:W-:Y:S01]  /*3170*/  LEA R30, P5, R40, R31, 0x2 ;  /* 0x0000001f281e7211 */ /* 0x004fe200078a10ff */
[----:B0-----:R-:W-:-:S03]  /*3180*/  @!P0 FADD.FTZ R34, R34, 1 ;  /* 0x3f80000022228421 */ /* 0x001fc60000010000 */
[----:B------:R-:W-:Y:S02]  /*3190*/  LEA.HI.X R31, R40, R28, R29, 0x2, P5 ;  /* 0x0000001c281f7211 */ /* 0x000fe400028f141d */
[----:B------:R-:W-:Y:S01]  /*31a0*/  IADD3 R28, P5, R64, R55, RZ ;  /* 0x00000037401c7210 */ /* 0x000fe20007fbe0ff */
[----:B------:R0:W2:Y:S01]  /*31b0*/  @!P2 MUFU.RCP R57, R33 ;  /* 0x000000210039a308 */ /* 0x0000a20000001000 */
[----:B---3--:R-:W-:Y:S02]  /*31c0*/  @!P3 FMUL.FTZ R36, R36, R63 ;  /* 0x0000003f2424b220 */ /* 0x008fe40000410000 */
[----:B------:R-:W-:Y:S02]  /*31d0*/  LEA.HI.X.SX32 R29, R55, R65, 0x1, P5 ;  /* 0x00000041371d7211 */ /* 0x000fe400028f0eff */
[----:B----4-:R-:W-:-:S03]  /*31e0*/  ISETP.GE.AND P6, PT, R64, R35, PT ;  /* 0x000000234000720c */ /* 0x010fc60003fc6270 */
[----:B------:R0:W3:Y:S01]  /*31f0*/  @!P0 MUFU.RCP R40, R34 ;  /* 0x0000002200288308 */ /* 0x0000e20000001000 */
[----:B-----5:R-:W-:Y:S01]  /*3200*/  @!P4 FMUL.FTZ R37, R37, R32 ;  /* 0x000000202525c220 */ /* 0x020fe20000410000 */
[-C--:B------:R-:W-:Y:S02]  /*3210*/  ISETP.GE.AND P3, PT, R49, R35.reuse, PT ;  /* 0x000000233100720c */ /* 0x080fe40003f66270 */
[-C--:B------:R-:W-:Y:S02]  /*3220*/  ISETP.GE.AND P4, PT, R48, R35.reuse, PT ;  /* 0x000000233000720c */ /* 0x080fe40003f86270 */
[----:B------:R-:W-:-:S04]  /*3230*/  ISETP.GE.AND P5, PT, R50, R35, PT ;  /* 0x000000233200720c */ /* 0x000fc80003fa6270 */
[----:B------:R-:W-:Y:S05]  /*3240*/  @P6 BRA `(.L_x_8089) ;  /* 0x0000009000006947 */ /* 0x000fea0003800000 */
[----:B0-2---:R-:W-:-:S04]  /*3250*/  IMAD.WIDE.U32 R32, R5, c[0x0][0x2d8], R28 ;  /* 0x0000b60005207a25 */ /* 0x005fc800078e001c */
        /* <DEDUP_REMOVED lines=8> */
.L_x_8089:
[----:B0-2---:R-:W-:Y:S05]  /*32e0*/  BSYNC B0 ;  /* 0x0000000000007941 */ /* 0x005fea0003800000 */
.L_x_8088:
[----:B------:R-:W-:Y:S01]  /*32f0*/  @!P3 STG.E [R30.64+0x80], R45 ;  /* 0x0000802d1e00b986 */ /* 0x000fe2000c101904 */
[----:B------:R-:W-:Y:S01]  /*3300*/  @!P2 FMUL.FTZ R38, R38, R57 ;  /* 0x000000392626a220 */ /* 0x000fe20000410000 */
[----:B------:R-:W-:Y:S01]  /*3310*/  BSSY B0, `(.L_x_8090) ;  /* 0x0000021000007945 */ /* 0x000fe20003800000 */
[----:B---3--:R-:W-:Y:S01]  /*3320*/  @!P0 FMUL.FTZ R39, R39, R40 ;  /* 0x0000002827278220 */ /* 0x008fe20000410000 */
[----:B------:R-:W-:Y:S01]  /*3330*/  @!P4 STG.E [R30.64], R43 ;  /* 0x0000002b1e00c986 */ /* 0x000fe2000c101904 */
[----:B------:R-:W-:Y:S02]  /*3340*/  FADD.FTZ R10, R36, R10 ;  /* 0x0000000a240a7221 */ /* 0x000fe40000010000 */
[----:B------:R-:W-:Y:S01]  /*3350*/  IMAD R32, R6, c[0x0][0x2f8], RZ ;  /* 0x0000be0006207a24 */ /* 0x000fe200078e02ff */
[----:B------:R0:W-:Y:S03]  /*3360*/  @!P5 STG.E [R30.64+0x100], R47 ;  /* 0x0001002f1e00d986 */ /* 0x0001e6000c101904 */
[C---:B------:R-:W-:Y:S01]  /*3370*/  IMAD R33, R5.reuse, c[0x0][0x2fc], R32 ;  /* 0x0000bf0005217a24 */ /* 0x040fe200078e0220 */
[----:B------:R-:W-:Y:S01]  /*3380*/  BAR.SYNC.DEFER_BLOCKING 0x0 ;  /* 0x0000000000007b1d */ /* 0x000fe20000010000 */
[----:B0-----:R-:W-:-:S05]  /*3390*/  IMAD.WIDE.U32 R30, R5, c[0x0][0x2f8], RZ ;  /* 0x0000be00051e7a25 */ /* 0x001fca00078e00ff */
[----:B------:R0:W-:Y:S01]  /*33a0*/  STS.128 [R21.X16], R36 ;  /* 0x0000002415007388 */ /* 0x0001e2000000cc00 */
[----:B------:R-:W-:-:S06]  /*33b0*/  NOP ;  /* 0x0000000000007918 */ /* 0x000fcc0000000000 */
[----:B------:R-:W-:Y:S04]  /*33c0*/  LDS R35, [R21.X4] ;  /* 0x0000000015237984 */ /* 0x000fe80000004800 */
[----:B------:R-:W-:Y:S04]  /*33d0*/  LDS R41, [R21.X4+0x80] ;  /* 0x0000800015297984 */ /* 0x000fe80000004800 */
[----:B------:R-:W-:Y:S01]  /*33e0*/  LDS R55, [R21.X4+0x100] ;  /* 0x0001000015377984 */ /* 0x000fe20000004800 */
[----:B0-----:R-:W-:-:S03]  /*33f0*/  FADD.FTZ R37, R10, R37 ;  /* 0x000000250a257221 */ /* 0x001fc60000010000 */
[----:B------:R-:W-:Y:S01]  /*3400*/  LDS R57, [R21.X4+0x180] ;  /* 0x0001800015397984 */ /* 0x000fe20000004800 */
[----:B------:R-:W-:Y:S01]  /*3410*/  FADD.FTZ R10, R37, R38 ;  /* 0x00000026250a7221 */ /* 0x000fe20000010000 */
[----:B------:R-:W-:Y:S02]  /*3420*/  IADD3 R37, R31, R33, RZ ;  /* 0x000000211f257210 */ /* 0x000fe40007ffe0ff */
[----:B------:R-:W-:Y:S01]  /*3430*/  @!P1 STS [0x200], R59 ;  /* 0x0002003bff009388 */ /* 0x000fe20000000800 */
[----:B------:R-:W-:-:S03]  /*3440*/  FADD.FTZ R10, R10, R39 ;  /* 0x000000270a0a7221 */ /* 0x000fc60000010000 */
        /* <DEDUP_REMOVED lines=13> */
.L_x_8091:
[----:B------:R-:W-:Y:S05]  /*3520*/  BSYNC B0 ;  /* 0x0000000000007941 */ /* 0x000fea0003800000 */
.L_x_8090:
        /* <DEDUP_REMOVED lines=30> */
.L_x_8065:
[----:B------:R-:W-:Y:S02]  /*3710*/  ISETP.NE.U32.AND P0, PT, RZ, c[0x0][0x328], PT ;  /* 0x0000ca00ff007a0c */ /* 0x000fe40003f05070 */
[----:B------:R-:W-:Y:S02]  /*3720*/  ISETP.NE.U32.AND P2, PT, RZ, c[0x0][0x348], PT ;  /* 0x0000d200ff007a0c */ /* 0x000fe40003f45070 */
[----:B------:R-:W-:Y:S02]  /*3730*/  ISETP.NE.AND.EX P1, PT, RZ, c[0x0][0x32c], PT, P0 ;  /* 0x0000cb00ff007a0c */ /* 0x000fe40003f25300 */
[----:B------:R-:W-:-:S11]  /*3740*/  ISETP.NE.AND.EX P0, PT, RZ, c[0x0][0x34c], PT, P2 ;  /* 0x0000d300ff007a0c */ /* 0x000fd60003f05320 */
[----:B------:R-:W-:Y:S05]  /*3750*/  @!P1 BRA `(.L_x_8093) ;  /* 0x0000014000009947 */ /* 0x000fea0003800000 */
[----:B-----5:R-:W3:Y:S01]  /*3760*/  SHFL.DOWN P1, R2, R9, 0x1, 0x1f ;  /* 0x08201f0009027f89 */ /* 0x020ee20000020000 */
        /* <DEDUP_REMOVED lines=11> */
[----:B------:R-:W3:Y:S02]  /*3820*/  SHFL.DOWN P1, R6, R7, 0x10, 0x1f ;  /* 0x0a001f0007067f89 */ /* 0x000ee40000020000 */
[----:B---3--:R-:W-:Y:S01]  /*3830*/  @P1 FADD R6, R7, R6 ;  /* 0x0000000607061221 */ /* 0x008fe20000000000 */
[----:B----4-:R-:W-:-:S04]  /*3840*/  ISETP.NE.AND P1, PT, R8, RZ, PT ;  /* 0x000000ff0800720c */ /* 0x010fc80003f25270 */
[----:B------:R3:W-:Y:S04]  /*3850*/  @!P2 STS [0x414], R6 ;  /* 0x00041406ff00a388 */ /* 0x0007e80000000800 */
[----:B------:R-:W-:Y:S06]  /*3860*/  BAR.SYNC.DEFER_BLOCKING 0x0 ;  /* 0x0000000000007b1d */ /* 0x000fec0000010000 */
[----:B------:R-:W-:Y:S05]  /*3870*/  @P1 BRA `(.L_x_8094) ;  /* 0x0000001000001947 */ /* 0x000fea0003800000 */
[----:B---3--:R3:W-:Y:S02]  /*3880*/  RED.E.ADD.F32.FTZ.RN.STRONG.GPU [R70.64], R6 ;  /* 0x000000064600798e */ /* 0x0087e4000c10e784 */
.L_x_8094:
[----:B---3--:R-:W-:Y:S05]  /*3890*/  BSYNC B0 ;  /* 0x0000000000007941 */ /* 0x008fea0003800000 */
.L_x_8093:
[----:B------:R-:W-:Y:S01]  /*38a0*/  BSSY B0, `(.L_x_8095) ;  /* 0x0000018000007945 */ /* 0x000fe20003800000 */
[----:B------:R-:W-:Y:S05]  /*38b0*/  @!P0 BRA `(.L_x_8096) ;  /* 0x0000015000008947 */ /* 0x000fea0003800000 */
[----:B------:R-:W-:Y:S06]  /*38c0*/  BAR.SYNC.DEFER_BLOCKING 0x0 ;  /* 0x0000000000007b1d */ /* 0x000fec0000010000 */
[----:B------:R-:W3:Y:S04]  /*38d0*/  SHFL.DOWN P0, R5, R10, 0x1, 0x1f ;  /* 0x08201f000a057f89 */ /* 0x000ee80000000000 */
[----:B------:R-:W4:Y:S04]  /*38e0*/  S2R R6, SR_LANEID ;  /* 0x0000000000067919 */ /* 0x000f280000000000 */
[----:B------:R-:W0:Y:S01]  /*38f0*/  S2R R15, SR_TID.X ;  /* 0x00000000000f7919 */ /* 0x000e220000002100 */
[----:B---3--:R-:W-:Y:S01]  /*3900*/  @P0 FADD R5, R5, R10 ;  /* 0x0000000a05050221 */ /* 0x008fe20000000000 */
[----:B----4-:R-:W-:-:S04]  /*3910*/  ISETP.NE.AND P1, PT, R6, RZ, PT ;  /* 0x000000ff0600720c */ /* 0x010fc80003f25270 */
[----:B-----5:R-:W3:Y:S02]  /*3920*/  SHFL.DOWN P0, R2, R5, 0x2, 0x1f ;  /* 0x08401f0005027f89 */ /* 0x020ee40000000000 */
[----:B---3--:R-:W-:-:S05]  /*3930*/  @P0 FADD R2, R5, R2 ;  /* 0x0000000205020221 */ /* 0x008fca0000000000 */
[----:B------:R-:W3:Y:S02]  /*3940*/  SHFL.DOWN P0, R7, R2, 0x4, 0x1f ;  /* 0x08801f0002077f89 */ /* 0x000ee40000000000 */
[----:B---3--:R-:W-:-:S05]  /*3950*/  @P0 FADD R7, R2, R7 ;  /* 0x0000000702070221 */ /* 0x008fca0000000000 */
[----:B------:R-:W3:Y:S02]  /*3960*/  SHFL.DOWN P0, R4, R7, 0x8, 0x1f ;  /* 0x09001f0007047f89 */ /* 0x000ee40000000000 */
[----:B---3--:R-:W-:-:S05]  /*3970*/  @P0 FADD R4, R7, R4 ;  /* 0x0000000407040221 */ /* 0x008fca0000000000 */
[----:B------:R-:W3:Y:S02]  /*3980*/  SHFL.DOWN P0, R9, R4, 0x10, 0x1f ;  /* 0x0a001f0004097f89 */ /* 0x000ee40000000000 */
[----:B---3--:R-:W-:Y:S01]  /*3990*/  @P0 FADD R9, R4, R9 ;  /* 0x0000000904090221 */ /* 0x008fe20000000000 */
[----:B0-----:R-:W-:-:S04]  /*39a0*/  ISETP.NE.AND P0, PT, R15, RZ, PT ;  /* 0x000000ff0f00720c */ /* 0x001fc80003f05270 */
[----:B------:R0:W-:Y:S04]  /*39b0*/  @!P1 STS [0x414], R9 ;  /* 0x00041409ff009388 */ /* 0x0001e80000000800 */
[----:B------:R-:W-:Y:S06]  /*39c0*/  BAR.SYNC.DEFER_BLOCKING 0x0 ;  /* 0x0000000000007b1d */ /* 0x000fec0000010000 */
[----:B------:R-:W-:Y:S05]  /*39d0*/  @P0 BRA `(.L_x_8097) ;  /* 0x0000004000000947 */ /* 0x000fea0003800000 */
[----:B0-----:R0:W-:Y:S01]  /*39e0*/  RED.E.ADD.F32.FTZ.RN.STRONG.GPU [R68.64], R9 ;  /* 0x000000094400798e */ /* 0x0011e2000c10e784 */
[----:B------:R-:W-:Y:S01]  /*39f0*/  HFMA2.MMA R15, -RZ, RZ, 0, 0 ;  /* 0x00000000ff0f7435 */ /* 0x000fe200000001ff */
[----:B------:R-:W-:Y:S05]  /*3a00*/  BRA `(.L_x_8097) ;  /* 0x0000001000007947 */ /* 0x000fea0003800000 */
.L_x_8096:
[----:B------:R-:W3:Y:S02]  /*3a10*/  S2R R15, SR_TID.X ;  /* 0x00000000000f7919 */ /* 0x000ee40000002100 */
.L_x_8097:
[----:B0-----:R-:W-:Y:S05]  /*3a20*/  BSYNC B0 ;  /* 0x0000000000007941 */ /* 0x001fea0003800000 */
.L_x_8095:
[----:B---3--:R-:W-:-:S13]  /*3a30*/  ISETP.GE.AND P0, PT, R15, c[0x0][0x16c], PT ;  /* 0x00005b000f007a0c */ /* 0x008fda0003f06270 */
        /* <DEDUP_REMOVED lines=9> */
.L_x_8098:
[----:B0-----:R-:W0:Y:S01]  /*3ad0*/  LDS R17, [R15.X4+0x16c8] ;  /* 0x0016c8000f117984 */ /* 0x001e220000004800 */
[----:B------:R-:W-:Y:S01]  /*3ae0*/  SHF.R.S32.HI R0, RZ, 0x1f, R15 ;  /* 0x0000001fff007819 */ /* 0x000fe2000001140f */
[----:B------:R-:W-:Y:S01]  /*3af0*/  YIELD ;  /* 0x0000000000007946 */ /* 0x000fe20003800000 */
[----:B------:R-:W-:Y:S01]  /*3b00*/  MOV R8, R2 ;  /* 0x0000000200087202 */ /* 0x000fe20000000f00 */
[----:B------:R3:W4:Y:S01]  /*3b10*/  LDS R19, [R15.X4+0x1ac8] ;  /* 0x001ac8000f137984 */ /* 0x0007220000004800 */
[----:B------:R-:W-:Y:S01]  /*3b20*/  MOV R9, R23 ;  /* 0x0000001700097202 */ /* 0x000fe20000000f00 */
[C---:B-1----:R-:W-:Y:S01]  /*3b30*/  IMAD R12, R0.reuse, c[0x0][0x290], RZ ;  /* 0x0000a400000c7a24 */ /* 0x042fe200078e02ff */
        /* <DEDUP_REMOVED lines=8> */
[----:B---3--:R-:W-:Y:S02]  /*3bc0*/  IADD3 R15, R15, c[0x0][0x0], RZ ;  /* 0x000000000f0f7a10 */ /* 0x008fe40007ffe0ff */
        /* <DEDUP_REMOVED lines=10> */
.L_x_8099:
        /* <DEDUP_REMOVED lines=9> */
.L_x_9142:


//--------------------- .text._Z25selective_scan_bwd_kernelI32Selective_Scan_bwd_kernel_traitsILi32ELi4ELb0ELb0ELb1ELb1ELb1EffEEv12SSMParamsBwd --------------------------
	.section	.text._Z25selective_scan_bwd_kernelI32Selective_Scan_bwd_kernel_traitsILi32ELi4ELb0ELb0ELb1ELb1ELb1EffEEv12SSMParamsBwd,"ax",@progbits
	.sectioninfo	@"SHI_REGISTERS=119"
	.align	128
        .global         _Z25selective_scan_bwd_kernelI32Selective_Scan_bwd_kernel_traitsILi32ELi4ELb0ELb0ELb1ELb1ELb1EffEEv12SSMParamsBwd
        .type           _Z25selective_scan_bwd_kernelI32Selective_Scan_bwd_kernel_traitsILi32ELi4ELb0ELb0ELb1ELb1ELb1EffEEv12SSMParamsBwd,@function
        .size           _Z25selective_scan_bwd_kernelI32Selective_Scan_bwd_kernel_traitsILi32ELi4ELb0ELb0ELb1ELb1ELb1EffEEv12SSMParamsBwd,(.L_x_9143 - _Z25selective_scan_bwd_kernelI32Selective_Scan_bwd_kernel_traitsILi32ELi4ELb0ELb0ELb1ELb1ELb1EffEEv12SSMParamsBwd)
        .other          _Z25selective_scan_bwd_kernelI32Selective_Scan_bwd_kernel_traitsILi32ELi4ELb0ELb0ELb1ELb1ELb1EffEEv12SSMParamsBwd,@"STO_CUDA_ENTRY STV_DEFAULT"
_Z25selective_scan_bwd_kernelI32Selective_Scan_bwd_kernel_traitsILi32ELi4ELb0ELb0ELb1ELb1ELb1EffEEv12SSMParamsBwd:
.text._Z25selective_scan_bwd_kernelI32Selective_Scan_bwd_kernel_traitsILi32ELi4ELb0ELb0ELb1ELb1ELb1EffEEv12SSMParamsBwd:
        /* <DEDUP_REMOVED lines=48> */
[----:B------:R-:W-:Y:S02]  /*0300*/  IMAD.IADD R9, R9, 0x1, R13 ;  /* 0x0000000109097824 */ /* 0x000fe400078e020d */
        /* <DEDUP_REMOVED lines=18> */
[----:B------:R-:W-:-:S04]  /*0430*/  IMAD.WIDE.U32 R8, R0, c[0x0][0x1e8], R10 ;  /* 0x00007a0000087a25 */ /* 0x000fc800078e000a */
[C---:B------:R-:W-:Y:S01]  /*0440*/  IMAD R21, R0.reuse, c[0x0][0x1ec], R21 ;  /* 0x00007b0000157a24 */ /* 0x040fe200078e0215 */
[----:B------:R-:W-:Y:S01]  /*0450*/  IADD3 R22, P0, R17, R8, RZ ;  /* 0x0000000811167210 */ /* 0x000fe20007f1e0ff */
[----:B------:R-:W-:Y:S02]  /*0460*/  IMAD R23, R3, c[0x0][0x280], RZ ;  /* 0x0000a00003177a24 */ /* 0x000fe400078e02ff */
[C---:B------:R-:W-:Y:S01]  /*0470*/  IMAD.WIDE.U32 R10, R0.reuse, c[0x0][0x280], R12 ;  /* 0x0000a000000a7a25 */ /* 0x040fe200078e000c */
[----:B------:R-:W-:Y:S02]  /*0480*/  IADD3.X R9, R19, R9, R21, P0, !PT ;  /* 0x0000000913097210 */ /* 0x000fe400007fe415 */
[----:B------:R-:W-:Y:S01]  /*0490*/  ISETP.NE.U32.AND P0, PT, RZ, c[0x0][0x260], PT ;  /* 0x00009800ff007a0c */ /* 0x000fe20003f05070 */
[----:B------:R-:W-:Y:S01]  /*04a0*/  @!P2 IMAD.MOV R7, RZ, RZ, -R7 ;  /* 0x000000ffff07a224 */ /* 0x000fe200078e0a07 */
[----:B------:R-:W-:Y:S01]  /*04b0*/  @!P1 LOP3.LUT R7, RZ, c[0x0][0x178], RZ, 0x33, !PT ;  /* 0x00005e00ff079a12 */ /* 0x000fe200078e33ff */
[----:B------:R-:W-:Y:S01]  /*04c0*/  IMAD R12, R0, c[0x0][0x284], R23 ;  /* 0x0000a100000c7a24 */ /* 0x000fe200078e0217 */
[----:B------:R-:W-:-:S02]  /*04d0*/  IADD3 R20, P2, R17, R10, RZ ;  /* 0x0000000a11147210 */ /* 0x000fc40007f5e0ff */
[----:B------:R-:W-:Y:S01]  /*04e0*/  SHF.R.S32.HI R8, RZ, 0x1f, R7 ;  /* 0x0000001fff087819 */ /* 0x000fe20000011407 */
[----:B------:R-:W-:Y:S01]  /*04f0*/  IMAD.WIDE.U32 R14, R7, c[0x0][0x1c8], R14 ;  /* 0x00007200070e7a25 */ /* 0x000fe200078e000e */
[----:B------:R-:W-:Y:S02]  /*0500*/  ISETP.NE.AND.EX P0, PT, RZ, c[0x0][0x264], PT, P0 ;  /* 0x00009900ff007a0c */ /* 0x000fe40003f05300 */
[----:B------:R-:W-:Y:S01]  /*0510*/  IADD3.X R11, R19, R11, R12, P2, !PT ;  /* 0x0000000b130b7210 */ /* 0x000fe200017fe40c */
[----:B------:R-:W-:Y:S01]  /*0520*/  IMAD R10, R8, c[0x0][0x1c8], RZ ;  /* 0x00007200080a7a24 */ /* 0x000fe200078e02ff */
[----:B------:R-:W-:Y:S02]  /*0530*/  LEA R23, P1, R24, c[0x0][0x240], 0x2 ;  /* 0x0000900018177a11 */ /* 0x000fe400078210ff */
[----:B------:R-:W-:Y:S02]  /*0540*/  LEA R21, P2, R22, c[0x0][0x248], 0x2 ;  /* 0x0000920016157a11 */ /* 0x000fe400078410ff */
[----:B------:R-:W-:-:S02]  /*0550*/  LEA.HI.X R24, R24, c[0x0][0x244], R25, 0x2, P1 ;  /* 0x0000910018187a11 */ /* 0x000fc400008f1419 */
[----:B------:R-:W-:Y:S01]  /*0560*/  LEA.HI.X R22, R22, c[0x0][0x24c], R9, 0x2, P2 ;  /* 0x0000930016167a11 */ /* 0x000fe200010f1409 */
[----:B------:R-:W-:Y:S01]  /*0570*/  IMAD R9, R7, c[0x0][0x1cc], R10 ;  /* 0x0000730007097a24 */ /* 0x000fe200078e020a */
[----:B------:R-:W-:Y:S02]  /*0580*/  ISETP.NE.U32.AND P1, PT, RZ, c[0x0][0x328], PT ;  /* 0x0000ca00ff007a0c */ /* 0x000fe40003f25070 */
        /* <DEDUP_REMOVED lines=8> */
[----:B------:R-:W-:Y:S02]  /*0610*/  @P0 MOV R62, 0x8 ;  /* 0x00000008003e0802 */ /* 0x000fe40000000f00 */
[----:B------:R-:W-:Y:S01]  /*0620*/  LEA.HI.X R20, R20, c[0x0][0x30c], R11, 0x2, P4 ;  /* 0x0000c30014147a11 */ /* 0x000fe200020f140b */
[----:B------:R-:W-:Y:S01]  /*0630*/  @P0 IMAD R9, R9, c[0x0][0x16c], RZ ;  /* 0x00005b0009090a24 */ /* 0x000fe200078e02ff */
[----:B------:R-:W-:Y:S02]  /*0640*/  IADD3.X R10, R19, R10, RZ, P5, !PT ;  /* 0x0000000a130a7210 */ /* 0x000fe40002ffe4ff */
[----:B------:R-:W-:Y:S01]  /*0650*/  LEA R18, P6, R17, c[0x0][0x230], 0x2 ;  /* 0x00008c0011127a11 */ /* 0x000fe200078c10ff */
[----:B------:R-:W-:Y:S01]  /*0660*/  @P0 IMAD.WIDE R62, R9, R62, c[0x0][0x260] ;  /* 0x00009800093e0625 */ /* 0x000fe200078e023e */
[C---:B------:R-:W-:Y:S01]  /*0670*/  @P1 LEA R60, P4, R0.reuse, c[0x0][0x328], 0x2 ;  /* 0x0000ca00003c1a11 */ /* 0x040fe200078810ff */
[----:B------:R-:W-:Y:S01]  /*0680*/  HFMA2.MMA R9, -RZ, RZ, 0, 0 ;  /* 0x00000000ff097435 */ /* 0x000fe200000001ff */
[----:B------:R-:W-:Y:S01]  /*0690*/  @P2 LEA R58, P5, R0, c[0x0][0x348], 0x2 ;  /* 0x0000d200003a2a11 */ /* 0x000fe200078a10ff */
[----:B------:R-:W-:Y:S01]  /*06a0*/  @!P0 CS2R R62, SRZ ;  /* 0x00000000003e8805 */ /* 0x000fe2000001ff00 */
[----:B------:R-:W-:-:S02]  /*06b0*/  LEA.HI.X R19, R17, c[0x0][0x234], R10, 0x2, P6 ;  /* 0x00008d0011137a11 */ /* 0x000fc400030f140a */
[C-C-:B------:R-:W-:Y:S02]  /*06c0*/  @P1 LEA.HI.X R61, R0.reuse, c[0x0][0x32c], R3.reuse, 0x2, P4 ;  /* 0x0000cb00003d1a11 */ /* 0x140fe400020f1403 */
[----:B------:R-:W-:Y:S02]  /*06d0*/  @P2 LEA.HI.X R59, R0, c[0x0][0x34c], R3, 0x2, P5 ;  /* 0x0000d300003b2a11 */ /* 0x000fe400028f1403 */
[----:B------:R-:W-:Y:S01]  /*06e0*/  MOV R10, RZ ;  /* 0x000000ff000a7202 */ /* 0x000fe20000000f00 */
[----:B------:R-:W-:Y:S05]  /*06f0*/  @!P3 BRA `(.L_x_8100) ;  /* 0x00003e900000b947 */ /* 0x000fea0003800000 */
[----:B------:R-:W0:Y:S01]  /*0700*/  S2R R12, SR_TID.X ;  /* 0x00000000000c7919 */ /* 0x000e220000002100 */
[----:B------:R-:W-:Y:S01]  /*0710*/  IMAD R10, R6, c[0x0][0x2b8], RZ ;  /* 0x0000ae00060a7a24 */ /* 0x000fe200078e02ff */
[----:B------:R-:W-:Y:S01]  /*0720*/  MOV R17, R20 ;  /* 0x0000001400117202 */ /* 0x000fe20000000f00 */
[----:B------:R-:W-:Y:S01]  /*0730*/  IMAD.MOV.U32 R13, RZ, RZ, RZ ;  /* 0x000000ffff0d7224 */ /* 0x000fe200078e00ff */
[----:B------:R-:W-:Y:S01]  /*0740*/  MOV R20, c[0x0][0x174] ;  /* 0x00005d0000147a02 */ /* 0x000fe20000000f00 */
[----:B------:R-:W-:-:S02]  /*0750*/  IMAD R9, R5, c[0x0][0x2bc], R10 ;  /* 0x0000af0005097a24 */ /* 0x000fc400078e020a */
[----:B------:R-:W-:Y:S02]  /*0760*/  IMAD R14, R8, c[0x0][0x2c0], RZ ;  /* 0x0000b000080e7a24 */ /* 0x000fe400078e02ff */
[----:B------:R-:W-:-:S04]  /*0770*/  IMAD.WIDE.U32 R56, R0, c[0x0][0x180], RZ ;  /* 0x0000600000387a25 */ /* 0x000fc800078e00ff */
[----:B------:R-:W-:Y:S01]  /*0780*/  IMAD R51, R7, c[0x0][0x2c4], R14 ;  /* 0x0000b10007337a24 */ /* 0x000fe200078e020e */
[----:B------:R-:W-:Y:S01]  /*0790*/  MOV R14, R21 ;  /* 0x00000015000e7202 */ /* 0x000fe20000000f00 */
[----:B------:R-:W-:Y:S01]  /*07a0*/  IMAD.MOV.U32 R15, RZ, RZ, R22 ;  /* 0x000000ffff0f7224 */ /* 0x000fe200078e0016 */
[----:B------:R-:W1:Y:S01]  /*07b0*/  S2R R21, SR_LANEID ;  /* 0x0000000000157919 */ /* 0x000e620000000000 */
[----:B------:R-:W-:Y:S01]  /*07c0*/  MOV R22, RZ ;  /* 0x000000ff00167202 */ /* 0x000fe20000000f00 */
[----:B0-----:R-:W-:Y:S01]  /*07d0*/  IMAD.WIDE.U32 R10, R5, c[0x0][0x2b8], R12 ;  /* 0x0000ae00050a7a25 */ /* 0x001fe200078e000c */
[----:B------:R-:W-:-:S04]  /*07e0*/  MOV R13, R24 ;  /* 0x00000018000d7202 */ /* 0x000fc80000000f00 */
[----:B------:R-:W-:Y:S02]  /*07f0*/  IADD3 R11, R11, R9, RZ ;  /* 0x000000090b0b7210 */ /* 0x000fe40007ffe0ff */
[----:B------:R-:W-:-:S03]  /*0800*/  SHF.L.U32 R9, R12, 0x2, RZ ;  /* 0x000000020c097819 */ /* 0x000fc600000006ff */
[----:B------:R-:W-:Y:S01]  /*0810*/  IMAD.WIDE.U32 R10, R7, c[0x0][0x2c0], R10 ;  /* 0x0000b000070a7a25 */ /* 0x000fe200078e000a */
[----:B------:R-:W-:-:S03]  /*0820*/  LOP3.LUT R55, R9, 0xffffff80, RZ, 0xc0, !PT ;  /* 0xffffff8009377812 */ /* 0x000fc600078ec0ff */
[----:B------:R-:W-:Y:S01]  /*0830*/  IMAD.MOV.U32 R9, RZ, RZ, RZ ;  /* 0x000000ffff097224 */ /* 0x000fe200078e00ff */
[----:B------:R-:W-:Y:S02]  /*0840*/  IADD3 R51, R11, R51, RZ ;  /* 0x000000330b337210 */ /* 0x000fe40007ffe0ff */
[C---:B------:R-:W-:Y:S02]  /*0850*/  LEA R26, P0, R10.reuse, c[0x0][0x320], 0x2 ;  /* 0x0000c8000a1a7a11 */ /* 0x040fe400078010ff */
[----:B------:R-:W-:Y:S01]  /*0860*/  MOV R11, R23 ;  /* 0x00000017000b7202 */ /* 0x000fe20000000f00 */
[----:B------:R-:W-:Y:S01]  /*0870*/  IMAD R23, R3, c[0x0][0x180], RZ ;  /* 0x0000600003177a24 */ /* 0x000fe200078e02ff */
[----:B------:R-:W-:Y:S02]  /*0880*/  LEA.HI.X R51, R10, c[0x0][0x324], R51, 0x2, P0 ;  /* 0x0000c9000a337a11 */ /* 0x000fe400000f1433 */
[----:B------:R-:W-:Y:S01]  /*0890*/  IADD3 R24, P0, R26, -0x100, RZ ;  /* 0xffffff001a187810 */ /* 0x000fe20007f1e0ff */
[----:B------:R-:W-:Y:S01]  /*08a0*/  IMAD R25, R0, c[0x0][0x184], R23 ;  /* 0x0000610000197a24 */ /* 0x000fe200078e0217 */
[----:B------:R-:W-:-:S02]  /*08b0*/  LOP3.LUT R54, R55, 0x1f, R12, 0xf8, !PT ;  /* 0x0000001f37367812 */ /* 0x000fc400078ef80c */
[----:B------:R-:W-:Y:S02]  /*08c0*/  IADD3 R26, P1, R26, -0x80, RZ ;  /* 0xffffff801a1a7810 */ /* 0x000fe40007f3e0ff */
[----:B------:R-:W-:Y:S02]  /*08d0*/  IADD3.X R50, R51, -0x1, RZ, P0, !PT ;  /* 0xffffffff33327810 */ /* 0x000fe400007fe4ff */
[----:B------:R-:W-:Y:S02]  /*08e0*/  MOV R10, RZ ;  /* 0x000000ff000a7202 */ /* 0x000fe40000000f00 */
[----:B------:R-:W-:Y:S02]  /*08f0*/  LOP3.LUT R23, R12, 0x1f, RZ, 0xc0, !PT ;  /* 0x0000001f0c177812 */ /* 0x000fe400078ec0ff */
[----:B------:R-:W-:Y:S02]  /*0900*/  IADD3 R25, R57, R25, RZ ;  /* 0x0000001939197210 */ /* 0x000fe40007ffe0ff */
[----:B------:R-:W-:-:S02]  /*0910*/  SHF.R.S32.HI R55, RZ, 0x1f, R54 ;  /* 0x0000001fff377819 */ /* 0x000fc40000011436 */
[C---:B------:R-:W-:Y:S02]  /*0920*/  LOP3.LUT R27, R54.reuse, 0x20, RZ, 0xfc, !PT ;  /* 0x00000020361b7812 */ /* 0x040fe400078efcff */
[C---:B------:R-:W-:Y:S02]  /*0930*/  LOP3.LUT R48, R54.reuse, 0x40, RZ, 0xfc, !PT ;  /* 0x0000004036307812 */ /* 0x040fe400078efcff */
[----:B------:R-:W-:Y:S02]  /*0940*/  LOP3.LUT R49, R54, 0x60, RZ, 0xfc, !PT ;  /* 0x0000006036317812 */ /* 0x000fe400078efcff */
[----:B-1----:R-:W-:Y:S02]  /*0950*/  IADD3.X R51, R51, -0x1, RZ, P1, !PT ;  /* 0xffffffff33337810 */ /* 0x002fe40000ffe4ff */
.L_x_8132:
[----:B------:R-:W-:Y:S01]  /*0960*/  BAR.SYNC.DEFER_BLOCKING 0x0 ;  /* 0x0000000000007b1d */ /* 0x000fe20000010000 */
[----:B------:R-:W-:Y:S01]  /*0970*/  LEA R66, R20, 0xffffff80, 0x7 ;  /* 0xffffff8014427811 */ /* 0x000fe200078e38ff */
[----:B------:R-:W-:Y:S01]  /*0980*/  HFMA2.MMA R30, -RZ, RZ, 0, 0 ;  /* 0x00000000ff1e7435 */ /* 0x000fe200000001ff */
[----:B------:R-:W-:Y:S01]  /*0990*/  SHF.L.U32 R53, R54, 0x2, RZ ;  /* 0x0000000236357819 */ /* 0x000fe200000006ff */
[----:B------:R-:W-:Y:S01]  /*09a0*/  HFMA2.MMA R38, -RZ, RZ, 0, 0 ;  /* 0x00000000ff267435 */ /* 0x000fe200000001ff */
[----:B------:R-:W-:Y:S01]  /*09b0*/  IADD3 R52, -R66, c[0x0][0x168], RZ ;  /* 0x00005a0042347a10 */ /* 0x000fe20007ffe1ff */
[----:B------:R-:W-:Y:S01]  /*09c0*/  IMAD.MOV.U32 R34, RZ, RZ, RZ ;  /* 0x000000ffff227224 */ /* 0x000fe200078e00ff */
[----:B------:R-:W-:-:S02]  /*09d0*/  SHF.L.U64.HI R64, R54, 0x2, R55 ;  /* 0x0000000236407819 */ /* 0x000fc40000010237 */
[-C--:B------:R-:W-:Y:S02]  /*09e0*/  ISETP.GE.AND P0, PT, R54, R52.reuse, PT ;  /* 0x000000343600720c */ /* 0x080fe40003f06270 */
[-C--:B------:R-:W-:Y:S02]  /*09f0*/  ISETP.GE.AND P1, PT, R27, R52.reuse, PT ;  /* 0x000000341b00720c */ /* 0x080fe40003f26270 */
[-C--:B------:R-:W-:Y:S02]  /*0a00*/  ISETP.GE.AND P2, PT, R48, R52.reuse, PT ;  /* 0x000000343000720c */ /* 0x080fe40003f46270 */
[----:B------:R-:W-:Y:S02]  /*0a10*/  ISETP.GE.AND P3, PT, R49, R52, PT ;  /* 0x000000343100720c */ /* 0x000fe40003f66270 */
[----:B--2---:R-:W-:Y:S02]  /*0a20*/  IADD3 R28, P4, R11, R53, RZ ;  /* 0x000000350b1c7210 */ /* 0x004fe40007f9e0ff */
[----:B------:R-:W-:-:S02]  /*0a30*/  MOV R36, RZ ;  /* 0x000000ff00247202 */ /* 0x000fc40000000f00 */
[----:B------:R-:W-:-:S05]  /*0a40*/  IADD3.X R29, R13, R64, RZ, P4, !PT ;  /* 0x000000400d1d7210 */ /* 0x000fca00027fe4ff */
[----:B------:R-:W2:Y:S04]  /*0a50*/  @!P0 LDG.E R30, [R28.64] ;  /* 0x000000041c1e8981 */ /* 0x000ea8000c1e1900 */
[----:B------:R-:W3:Y:S04]  /*0a60*/  @!P1 LDG.E R36, [R28.64+0x80] ;  /* 0x000080041c249981 */ /* 0x000ee8000c1e1900 */
[----:B------:R-:W4:Y:S04]  /*0a70*/  @!P2 LDG.E R34, [R28.64+0x100] ;  /* 0x000100041c22a981 */ /* 0x000f28000c1e1900 */
[----:B------:R-:W4:Y:S01]  /*0a80*/  @!P3 LDG.E R38, [R28.64+0x180] ;  /* 0x000180041c26b981 */ /* 0x000f22000c1e1900 */
[----:B------:R-:W-:-:S02]  /*0a90*/  ISETP.GE.AND P0, PT, R54, R52, PT ;  /* 0x000000343600720c */ /* 0x000fc40003f06270 */
[-C--:B------:R-:W-:Y:S02]  /*0aa0*/  ISETP.GE.AND P3, PT, R48, R52.reuse, PT ;  /* 0x000000343000720c */ /* 0x080fe40003f66270 */
[----:B------:R-:W-:Y:S02]  /*0ab0*/  ISETP.GE.AND P2, PT, R27, R52, PT ;  /* 0x000000341b00720c */ /* 0x000fe40003f46270 */
[----:B------:R-:W-:-:S07]  /*0ac0*/  MOV R40, RZ ;  /* 0x000000ff00287202 */ /* 0x000fce0000000f00 */
[----:B0-----:R-:W-:-:S04]  /*0ad0*/  @!P0 IADD3 R32, P1, R14, R53, RZ ;  /* 0x000000350e208210 */ /* 0x001fc80007f3e0ff */
[----:B------:R-:W-:Y:S02]  /*0ae0*/  @!P0 IADD3.X R33, R15, R64, RZ, P1, !PT ;  /* 0x000000400f218210 */ /* 0x000fe40000ffe4ff */
[----:B------:R-:W-:Y:S01]  /*0af0*/  ISETP.GE.AND P1, PT, R49, R52, PT ;  /* 0x000000343100720c */ /* 0x000fe20003f26270 */
[----:B------:R-:W-:Y:S02]  /*0b00*/  HFMA2.MMA R46, -RZ, RZ, 0, 0 ;  /* 0x00000000ff2e7435 */ /* 0x000fe400000001ff */
[----:B------:R-:W-:Y:S01]  /*0b10*/  HFMA2.MMA R70, -RZ, RZ, 0, 0 ;  /* 0x00000000ff467435 */ /* 0x000fe200000001ff */
[----:B------:R-:W-:Y:S01]  /*0b20*/  MOV R42, RZ ;  /* 0x000000ff002a7202 */ /* 0x000fe20000000f00 */
[----:B--2---:R-:W-:Y:S04]  /*0b30*/  STS [R21.X4], R30 ;  /* 0x0000001e15007388 */ /* 0x004fe80000004800 */
[----:B---3--:R0:W-:Y:S04]  /*0b40*/  STS [R21.X4+0x80], R36 ;  /* 0x0000802415007388 */ /* 0x0081e80000004800 */
[----:B-1--4-:R1:W-:Y:S04]  /*0b50*/  STS [R21.X4+0x100], R34 ;  /* 0x0001002215007388 */ /* 0x0123e80000004800 */
[----:B------:R2:W-:Y:S01]  /*0b60*/  STS [R21.X4+0x180], R38 ;  /* 0x0001802615007388 */ /* 0x0005e20000004800 */
[----:B------:R-:W-:-:S06]  /*0b70*/  NOP ;  /* 0x0000000000007918 */ /* 0x000fcc0000000000 */
[----:B------:R-:W-:Y:S04]  /*0b80*/  LDS.128 R28, [R21.X16] ;  /* 0x00000000151c7984 */ /* 0x000fe8000000cc00 */
[----:B------:R-:W-:Y:S01]  /*0b90*/  BAR.SYNC.DEFER_BLOCKING 0x0 ;  /* 0x0000000000007b1d */ /* 0x000fe20000010000 */
[CC--:B0-----:R-:W-:Y:S02]  /*0ba0*/  @!P3 IADD3 R36, P5, R14.reuse, R53.reuse, RZ ;  /* 0x000000350e24b210 */ /* 0x0c1fe40007fbe0ff */
[CC--:B-1----:R-:W-:Y:S02]  /*0bb0*/  @!P2 IADD3 R34, P4, R14.reuse, R53.reuse, RZ ;  /* 0x000000350e22a210 */ /* 0x0c2fe40007f9e0ff */
[----:B--2---:R-:W-:Y:S01]  /*0bc0*/  @!P1 IADD3 R38, P6, R14, R53, RZ ;  /* 0x000000350e269210 */ /* 0x004fe20007fde0ff */
[C---:B------:R-:W-:Y:S01]  /*0bd0*/  @!P3 IMAD.X R37, R15.reuse, 0x1, R64, P5 ;  /* 0x000000010f25b824 */ /* 0x040fe200028e0640 */
[----:B------:R-:W-:-:S02]  /*0be0*/  @!P2 IADD3.X R35, R15, R64, RZ, P4, !PT ;  /* 0x000000400f23a210 */ /* 0x000fc400027fe4ff */
[----:B------:R-:W-:Y:S01]  /*0bf0*/  @!P1 IADD3.X R39, R15, R64, RZ, P6, !PT ;  /* 0x000000400f279210 */ /* 0x000fe200037fe4ff */
        /* <DEDUP_REMOVED lines=12> */
[----:B----4-:R0:W-:Y:S04]  /*0cc0*/  STS [R21.X4+0x100], R42 ;  /* 0x0001002a15007388 */ /* 0x0101e80000004800 */
[----:B------:R-:W-:Y:S01]  /*0cd0*/  STS [R21.X4+0x180], R70 ;  /* 0x0001804615007388 */ /* 0x000fe20000004800 */
        /* <DEDUP_REMOVED lines=9> */
[----:B------:R-:W-:Y:S01]  /*0d70*/  SHF.R.S32.HI R67, RZ, 0x1f, R66 ;  /* 0x0000001fff437819 */ /* 0x000fe20000011442 */
[C---:B------:R-:W-:Y:S01]  /*0d80*/  IMAD.WIDE.U32 R32, R5.reuse, c[0x0][0x1f0], RZ ;  /* 0x00007c0005207a25 */ /* 0x040fe200078e00ff */
[----:B------:R-:W-:Y:S01]  /*0d90*/  MOV R65, c[0x0][0x174] ;  /* 0x00005d0000417a02 */ /* 0x000fe20000000f00 */
[----:B------:R-:W-:Y:S01]  /*0da0*/  BSSY B0, `(.L_x_8101) ;  /* 0x0000047000007945 */ /* 0x000fe20003800000 */
[----:B------:R-:W-:Y:S01]  /*0db0*/  ISETP.GE.AND P4, PT, R48, R52, PT ;  /* 0x000000343000720c */ /* 0x000fe20003f86270 */
[----:B------:R-:W-:Y:S01]  /*0dc0*/  IMAD R41, R5, c[0x0][0x1f4], R34 ;  /* 0x00007d0005297a24 */ /* 0x000fe200078e0222 */
[----:B0-----:R-:W-:Y:S01]  /*0dd0*/  MOV R42, R32 ;  /* 0x00000020002a7202 */ /* 0x001fe20000000f00 */
[----:B-1---5:R-:W-:Y:S01]  /*0de0*/  FADD.FTZ R69, R36, R4 ;  /* 0x0000000424457221 */ /* 0x022fe20000010000 */
[----:B------:R-:W-:Y:S01]  /*0df0*/  LEA R65, R65, R22, 0x7 ;  /* 0x0000001641417211 */ /* 0x000fe200078e38ff */
[----:B--2---:R-:W-:Y:S01]  /*0e00*/  IMAD R45, R3, c[0x0][0x1f8], RZ ;  /* 0x00007e00032d7a24 */ /* 0x004fe200078e02ff */
[----:B------:R-:W-:Y:S01]  /*0e10*/  IADD3 R43, R33, R41, RZ ;  /* 0x00000029212b7210 */ /* 0x000fe20007ffe0ff */
[----:B------:R-:W-:Y:S01]  /*0e20*/  @!P2 IMAD.WIDE.U32 R34, R5, c[0x0][0x1f0], R66 ;  /* 0x00007c000522aa25 */ /* 0x000fe200078e0042 */
[----:B------:R-:W-:-:S02]  /*0e30*/  FSETP.GTU.FTZ.AND P6, PT, R69, 20, PT ;  /* 0x41a000004500780b */ /* 0x000fc40003fdc000 */
[----:B------:R-:W-:Y:S01]  /*0e40*/  ISETP.GE.AND P5, PT, R49, R52, PT ;  /* 0x000000343100720c */ /* 0x000fe20003fa6270 */
[C---:B------:R-:W-:Y:S01]  /*0e50*/  IMAD.WIDE.U32 R42, R0.reuse, c[0x0][0x1f8], R42 ;  /* 0x00007e00002a7a25 */ /* 0x040fe200078e002a */
[----:B------:R-:W-:Y:S02]  /*0e60*/  @!P2 IADD3 R41, R41, R35, RZ ;  /* 0x000000232929a210 */ /* 0x000fe40007ffe0ff */
[----:B------:R-:W-:Y:S01]  /*0e70*/  @!P2 MOV R40, R34 ;  /* 0x000000220028a202 */ /* 0x000fe20000000f00 */
[C---:B------:R-:W-:Y:S01]  /*0e80*/  IMAD R47, R0.reuse, c[0x0][0x1fc], R45 ;  /* 0x00007f00002f7a24 */ /* 0x040fe200078e022d */
[----:B------:R-:W-:Y:S01]  /*0e90*/  IADD3 R44, P3, R65, R42, RZ ;  /* 0x0000002a412c7210 */ /* 0x000fe20007f7e0ff */
[----:B------:R-:W-:Y:S01]  /*0ea0*/  FADD.FTZ R70, R37, R4 ;  /* 0x0000000425467221 */ /* 0x000fe20000010000 */
[----:B------:R-:W-:Y:S01]  /*0eb0*/  IADD3 R45, P1, R53, c[0x0][0x268], RZ ;  /* 0x00009a00352d7a10 */ /* 0x000fe20007f3e0ff */
[----:B------:R-:W-:-:S04]  /*0ec0*/  @!P2 IMAD.WIDE.U32 R40, R0, c[0x0][0x1f8], R40 ;  /* 0x00007e000028aa25 */ /* 0x000fc800078e0028 */
[----:B------:R-:W-:Y:S01]  /*0ed0*/  FADD.FTZ R71, R38, R4 ;  /* 0x0000000426477221 */ /* 0x000fe20000010000 */
[----:B------:R-:W-:Y:S01]  /*0ee0*/  @!P2 IADD3 R46, P0, R54, R40, RZ ;  /* 0x00000028362ea210 */ /* 0x000fe20007f1e0ff */
[----:B---3--:R0:W-:Y:S04]  /*0ef0*/  STS [R21.X4], R68 ;  /* 0x0000004415007388 */ /* 0x0081e80000004800 */
[----:B----4-:R1:W-:Y:S04]  /*0f00*/  STS [R21.X4+0x100], R72 ;  /* 0x0001004815007388 */ /* 0x0103e80000004800 */
[----:B------:R2:W-:Y:S01]  /*0f10*/  STS [R21.X4+0x80], R74 ;  /* 0x0000804a15007388 */ /* 0x0005e20000004800 */
[----:B0-----:R-:W-:-:S03]  /*0f20*/  SHF.R.S32.HI R68, RZ, 0x1f, R65 ;  /* 0x0000001fff447819 */ /* 0x001fc60000011441 */
[----:B------:R2:W-:Y:S01]  /*0f30*/  STS [R21.X4+0x180], R76 ;  /* 0x0001804c15007388 */ /* 0x0005e20000004800 */
[----:B------:R-:W-:-:S06]  /*0f40*/  NOP ;  /* 0x0000000000007918 */ /* 0x000fcc0000000000 */
[----:B------:R2:W0:Y:S01]  /*0f50*/  LDS.128 R32, [R21.X16] ;  /* 0x0000000015207984 */ /* 0x000422000000cc00 */
[----:B------:R-:W-:Y:S01]  /*0f60*/  IADD3.X R43, R68, R47, R43, P3, !PT ;  /* 0x0000002f442b7210 */ /* 0x000fe20001ffe42b */
[----:B-1----:R-:W-:Y:S01]  /*0f70*/  FADD.FTZ R72, R39, R4 ;  /* 0x0000000427487221 */ /* 0x002fe20000010000 */
[----:B------:R-:W-:Y:S02]  /*0f80*/  @!P2 IADD3.X R47, R55, R41, R47, P0, !PT ;  /* 0x00000029372fa210 */ /* 0x000fe400007fe42f */
[----:B------:R-:W-:Y:S02]  /*0f90*/  IADD3.X R41, R64, c[0x0][0x26c], RZ, P1, !PT ;  /* 0x00009b0040297a10 */ /* 0x000fe40000ffe4ff */
[----:B------:R-:W-:Y:S02]  /*0fa0*/  LEA R40, P1, R44, R45, 0x2 ;  /* 0x0000002d2c287211 */ /* 0x000fe400078210ff */
[----:B------:R-:W-:Y:S02]  /*0fb0*/  @!P2 LEA R42, P0, R46, c[0x0][0x268], 0x2 ;  /* 0x00009a002e2aaa11 */ /* 0x000fe400078010ff */
[----:B------:R-:W-:-:S02]  /*0fc0*/  LEA.HI.X R41, R44, R41, R43, 0x2, P1 ;  /* 0x000000292c297211 */ /* 0x000fc400008f142b */
[----:B------:R-:W-:Y:S02]  /*0fd0*/  @!P2 LEA.HI.X R43, R46, c[0x0][0x26c], R47, 0x2, P0 ;  /* 0x00009b002e2baa11 */ /* 0x000fe400000f142f */
[----:B------:R-:W-:Y:S02]  /*0fe0*/  ISETP.GE.AND P3, PT, R27, R52, PT ;  /* 0x000000341b00720c */ /* 0x000fe40003f66270 */
[----:B------:R-:W-:Y:S02]  /*0ff0*/  FSETP.GTU.FTZ.AND P1, PT, R70, 20, PT ;  /* 0x41a000004600780b */ /* 0x000fe40003f3c000 */
[----:B------:R-:W-:Y:S01]  /*1000*/  FSETP.GTU.FTZ.AND P0, PT, R71, 20, PT ;  /* 0x41a000004700780b */ /* 0x000fe20003f1c000 */
[----:B------:R-:W-:Y:S07]  /*1010*/  @P6 BRA `(.L_x_8102) ;  /* 0x000001f000006947 */ /* 0x000fee0003800000 */
[----:B--2---:R-:W-:Y:S01]  /*1020*/  FMUL.FTZ R69, R69, 1.4426950216293334961 ;  /* 0x3fb8aa3b45457820 */ /* 0x004fe20000410000 */
[----:B------:R-:W-:Y:S01]  /*1030*/  MOV R44, 0x3d39bf78 ;  /* 0x3d39bf78002c7802 */ /* 0x000fe20000000f00 */
[----:B------:R-:W-:Y:S02]  /*1040*/  IMAD.MOV.U32 R39, RZ, RZ, 0x3e800000 ;  /* 0x3e800000ff277424 */ /* 0x000fe400078e00ff */
        /* <DEDUP_REMOVED lines=28> */
.L_x_8102:
[----:B--2---:R-:W-:Y:S05]  /*1210*/  BSYNC B0 ;  /* 0x0000000000007941 */ /* 0x004fea0003800000 */
.L_x_8101:
        /* <DEDUP_REMOVED lines=38> */
.L_x_8104:
[----:B------:R-:W-:Y:S05]  /*1480*/  BSYNC B0 ;  /* 0x0000000000007941 */ /* 0x000fea0003800000 */
.L_x_8103:
[----:B------:R-:W-:Y:S01]  /*1490*/  BSSY B0, `(.L_x_8105) ;  /* 0x0000021000007945 */ /* 0x000fe20003800000 */
[----:B------:R-:W-:Y:S05]  /*14a0*/  @P0 BRA `(.L_x_8106) ;  /* 0x000001f000000947 */ /* 0x000fea0003800000 */
[----:B------:R-:W-:Y:S01]  /*14b0*/  FMUL.FTZ R71, R71, 1.4426950216293334961 ;  /* 0x3fb8aa3b47477820 */ /* 0x000fe20000410000 */
[----:B------:R-:W-:Y:S01]  /*14c0*/  HFMA2.MMA R45, -RZ, RZ, 1.625, 0 ;  /* 0x3e800000ff2d7435 */ /* 0x000fe200000001ff */
        /* <DEDUP_REMOVED lines=29> */
.L_x_8106:
[----:B------:R-:W-:Y:S05]  /*16a0*/  BSYNC B0 ;  /* 0x0000000000007941 */ /* 0x000fea0003800000 */
.L_x_8105:
[----:B------:R-:W-:Y:S01]  /*16b0*/  BSSY B0, `(.L_x_8107) ;  /* 0x0000021000007945 */ /* 0x000fe20003800000 */
[----:B------:R-:W-:Y:S05]  /*16c0*/  @P6 BRA `(.L_x_8108) ;  /* 0x000001f000006947 */ /* 0x000fea0003800000 */
[----:B------:R-:W-:Y:S01]  /*16d0*/  FMUL.FTZ R72, R72, 1.4426950216293334961 ;  /* 0x3fb8aa3b48487820 */ /* 0x000fe20000410000 */
[----:B------:R-:W-:Y:S01]  /*16e0*/  MOV R45, 0x3e800000 ;  /* 0x3e800000002d7802 */ /* 0x000fe20000000f00 */
[----:B------:R-:W-:Y:S02]  /*16f0*/  HFMA2.MMA R78, -RZ, RZ, 1.3056640625, -1.8671875 ;  /* 0x3d39bf78ff4e7435 */ /* 0x000fe400000001ff */
        /* <DEDUP_REMOVED lines=28> */
.L_x_8108:
[----:B------:R-:W-:Y:S05]  /*18c0*/  BSYNC B0 ;  /* 0x0000000000007941 */ /* 0x000fea0003800000 */
.L_x_8107:
[----:B------:R-:W-:Y:S06]  /*18d0*/  BAR.SYNC.DEFER_BLOCKING 0x0 ;  /* 0x0000000000007b1d */ /* 0x000fec0000010000 */
[----:B------:R1:W2:Y:S04]  /*18e0*/  @!P2 LDG.E R44, [R42.64] ;  /* 0x000000042a2ca981 */ /* 0x0002a8000c1e1900 */
[----:B------:R3:W4:Y:S04]  /*18f0*/  @!P3 LDG.E R46, [R40.64+-0x180] ;  /* 0xfffe8004282eb981 */ /* 0x000728000c1e1900 */
[----:B------:R3:W5:Y:S04]  /*1900*/  @!P4 LDG.E R74, [R40.64+-0x100] ;  /* 0xffff0004284ac981 */ /* 0x000768000c1e1900 */
[----:B------:R3:W5:Y:S01]  /*1910*/  @!P5 LDG.E R76, [R40.64+-0x80] ;  /* 0xffff8004284cd981 */ /* 0x000762000c1e1900 */
[----:B------:R-:W-:Y:S01]  /*1920*/  IMAD R38, R6, c[0x0][0x200], RZ ;  /* 0x0000800006267a24 */ /* 0x000fe200078e02ff */
[----:B------:R-:W-:Y:S01]  /*1930*/  HFMA2.MMA R84, -RZ, RZ, 0, 0 ;  /* 0x00000000ff547435 */ /* 0x000fe200000001ff */
[----:B------:R-:W-:Y:S01]  /*1940*/  @!P2 IMAD.MOV.U32 R39, RZ, RZ, R67 ;  /* 0x000000ffff27a224 */ /* 0x000fe200078e0043 */
[----:B------:R-:W-:Y:S01]  /*1950*/  MOV R80, RZ ;  /* 0x000000ff00507202 */ /* 0x000fe20000000f00 */
[C---:B------:R-:W-:Y:S01]  /*1960*/  IMAD R45, R5.reuse, c[0x0][0x204], R38 ;  /* 0x00008100052d7a24 */ /* 0x040fe200078e0226 */
[----:B------:R-:W-:Y:S01]  /*1970*/  @!P2 MOV R38, R66 ;  /* 0x000000420026a202 */ /* 0x000fe20000000f00 */
[----:B------:R-:W-:Y:S01]  /*1980*/  IMAD.WIDE.U32 R36, R5, c[0x0][0x200], RZ ;  /* 0x0000800005247a25 */ /* 0x000fe200078e00ff */
[----:B------:R-:W-:-:S03]  /*1990*/  MOV R82, RZ ;  /* 0x000000ff00527202 */ /* 0x000fc60000000f00 */
[----:B------:R-:W-:Y:S01]  /*19a0*/  @!P2 IMAD.WIDE.U32 R38, R5, c[0x0][0x200], R38 ;  /* 0x000080000526aa25 */ /* 0x000fe200078e0026 */
[----:B------:R-:W-:-:S03]  /*19b0*/  IADD3 R37, R37, R45, RZ ;  /* 0x0000002d25257210 */ /* 0x000fc60007ffe0ff */
[----:B-1----:R-:W-:Y:S01]  /*19c0*/  IMAD R43, R3, c[0x0][0x208], RZ ;  /* 0x00008200032b7a24 */ /* 0x002fe200078e02ff */
[----:B------:R-:W-:Y:S01]  /*19d0*/  @!P2 IADD3 R39, R45, R39, RZ ;  /* 0x000000272d27a210 */ /* 0x000fe20007ffe0ff */
[----:B---3--:R-:W-:-:S04]  /*19e0*/  IMAD.WIDE.U32 R40, R0, c[0x0][0x208], R36 ;  /* 0x0000820000287a25 */ /* 0x008fc800078e0024 */
[C---:B------:R-:W-:Y:S01]  /*19f0*/  @!P2 IMAD.WIDE.U32 R36, R0.reuse, c[0x0][0x208], R38 ;  /* 0x000082000024aa25 */ /* 0x040fe200078e0026 */
[----:B------:R-:W-:Y:S02]  /*1a00*/  IADD3 R39, P1, R53, c[0x0][0x258], RZ ;  /* 0x0000960035277a10 */ /* 0x000fe40007f3e0ff */
[----:B------:R-:W-:Y:S01]  /*1a10*/  IADD3 R38, P6, R65, R40, RZ ;  /* 0x0000002841267210 */ /* 0x000fe20007fde0ff */
[----:B------:R-:W-:Y:S01]  /*1a20*/  IMAD R45, R0, c[0x0][0x20c], R43 ;  /* 0x00008300002d7a24 */ /* 0x000fe200078e022b */
[----:B------:R-:W-:Y:S02]  /*1a30*/  @!P2 IADD3 R43, P0, R54, R36, RZ ;  /* 0x00000024362ba210 */ /* 0x000fe40007f1e0ff */
[----:B------:R-:W-:Y:S02]  /*1a40*/  IADD3.X R36, R64, c[0x0][0x25c], RZ, P1, !PT ;  /* 0x0000970040247a10 */ /* 0x000fe40000ffe4ff */
[----:B------:R-:W-:Y:S02]  /*1a50*/  IADD3.X R41, R68, R45, R41, P6, !PT ;  /* 0x0000002d44297210 */ /* 0x000fe400037fe429 */
[----:B------:R-:W-:-:S02]  /*1a60*/  LEA R40, P1, R38, R39, 0x2 ;  /* 0x0000002726287211 */ /* 0x000fc400078210ff */
[----:B------:R-:W-:Y:S02]  /*1a70*/  @!P2 IADD3.X R78, R55, R37, R45, P0, !PT ;  /* 0x00000025374ea210 */ /* 0x000fe400007fe42d */
[----:B------:R-:W-:Y:S02]  /*1a80*/  LEA.HI.X R41, R38, R36, R41, 0x2, P1 ;  /* 0x0000002426297211 */ /* 0x000fe400008f1429 */
[----:B------:R-:W-:-:S04]  /*1a90*/  @!P2 LEA R42, P0, R43, c[0x0][0x258], 0x2 ;  /* 0x000096002b2aaa11 */ /* 0x000fc800078010ff */
[----:B------:R-:W-:Y:S01]  /*1aa0*/  @!P2 LEA.HI.X R43, R43, c[0x0][0x25c], R78, 0x2, P0 ;  /* 0x000097002b2baa11 */ /* 0x000fe200000f144e */
[----:B------:R-:W-:Y:S01]  /*1ab0*/  HFMA2.MMA R78, -RZ, RZ, 0, 0 ;  /* 0x00000000ff4e7435 */ /* 0x000fe200000001ff */
[----:B--2---:R-:W-:Y:S04]  /*1ac0*/  STS [R21.X4], R44 ;  /* 0x0000002c15007388 */ /* 0x004fe80000004800 */
[----:B----4-:R-:W-:Y:S04]  /*1ad0*/  STS [R21.X4+0x80], R46 ;  /* 0x0000802e15007388 */ /* 0x010fe80000004800 */
[----:B-----5:R-:W-:Y:S04]  /*1ae0*/  STS [R21.X4+0x100], R74 ;  /* 0x0001004a15007388 */ /* 0x020fe80000004800 */
[----:B------:R-:W-:Y:S01]  /*1af0*/  STS [R21.X4+0x180], R76 ;  /* 0x0001804c15007388 */ /* 0x000fe20000004800 */
[----:B------:R-:W-:-:S06]  /*1b00*/  NOP ;  /* 0x0000000000007918 */ /* 0x000fcc0000000000 */
[----:B------:R-:W1:Y:S04]  /*1b10*/  LDS.128 R36, [R21.X16] ;  /* 0x0000000015247984 */ /* 0x000e68000000cc00 */
[----:B------:R-:W-:Y:S06]  /*1b20*/  BAR.SYNC.DEFER_BLOCKING 0x0 ;  /* 0x0000000000007b1d */ /* 0x000fec0000010000 */
[----:B------:R-:W2:Y:S04]  /*1b30*/  @!P2 LDG.E R78, [R42.64] ;  /* 0x000000042a4ea981 */ /* 0x000ea8000c1e1900 */
[----:B------:R-:W3:Y:S04]  /*1b40*/  @!P3 LDG.E R80, [R40.64+-0x180] ;  /* 0xfffe80042850b981 */ /* 0x000ee8000c1e1900 */
[----:B------:R-:W4:Y:S04]  /*1b50*/  @!P4 LDG.E R84, [R40.64+-0x100] ;  /* 0xffff00042854c981 */ /* 0x000f28000c1e1900 */
[----:B------:R-:W5:Y:S01]  /*1b60*/  @!P5 LDG.E R82, [R40.64+-0x80] ;  /* 0xffff80042852d981 */ /* 0x000f62000c1e1900 */
[----:B-1----:R-:W-:Y:S01]  /*1b70*/  FMUL.FTZ R44, R36, -1.4426950216293334961 ;  /* 0xbfb8aa3b242c7820 */ /* 0x002fe20000410000 */
[----:B------:R-:W-:Y:S01]  /*1b80*/  ISETP.NE.AND P1, PT, R12, RZ, PT ;  /* 0x000000ff0c00720c */ /* 0x000fe20003f25270 */
[----:B------:R-:W-:Y:S01]  /*1b90*/  FMUL.FTZ R74, R39, -1.4426950216293334961 ;  /* 0xbfb8aa3b274a7820 */ /* 0x000fe20000410000 */
[----:B------:R-:W-:Y:S01]  /*1ba0*/  BSSY B0, `(.L_x_8109) ;  /* 0x0000050000007945 */ /* 0x000fe20003800000 */
[----:B------:R-:W-:-:S02]  /*1bb0*/  FMUL.FTZ R45, R37, -1.4426950216293334961 ;  /* 0xbfb8aa3b252d7820 */ /* 0x000fc40000410000 */
[----:B------:R-:W-:Y:S01]  /*1bc0*/  FMUL.FTZ R46, R38, -1.4426950216293334961 ;  /* 0xbfb8aa3b262e7820 */ /* 0x000fe20000410000 */
[----:B------:R-:W1:Y:S08]  /*1bd0*/  MUFU.EX2 R44, R44 ;  /* 0x0000002c002c7308 */ /* 0x000e700000000800 */
[----:B------:R-:W-:Y:S08]  /*1be0*/  MUFU.EX2 R74, R74 ;  /* 0x0000004a004a7308 */ /* 0x000ff00000000800 */
[----:B------:R-:W0:Y:S01]  /*1bf0*/  MUFU.EX2 R45, R45 ;  /* 0x0000002d002d7308 */ /* 0x000e220000000800 */
[----:B-1----:R-:W-:-:S07]  /*1c00*/  FADD.FTZ R44, R44, 1 ;  /* 0x3f8000002c2c7421 */ /* 0x002fce0000010000 */
[----:B------:R0:W1:Y:S08]  /*1c10*/  MUFU.EX2 R47, R46 ;  /* 0x0000002e002f7308 */ /* 0x0000700000000800 */
[----:B------:R-:W1:Y:S01]  /*1c20*/  MUFU.RCP R73, R44 ;  /* 0x0000002c00497308 */ /* 0x000e620000001000 */
[----:B0-----:R-:W-:Y:S02]  /*1c30*/  FADD.FTZ R46, R45, 1 ;  /* 0x3f8000002d2e7421 */ /* 0x001fe40000010000 */
[----:B-1----:R-:W-:-:S05]  /*1c40*/  FADD.FTZ R47, R47, 1 ;  /* 0x3f8000002f2f7421 */ /* 0x002fca0000010000 */
[----:B------:R-:W0:Y:S01]  /*1c50*/  MUFU.RCP R79, R47 ;  /* 0x0000002f004f7308 */ /* 0x000e220000001000 */
[----:B------:R-:W-:-:S04]  /*1c60*/  FADD.FTZ R45, -R73, 1 ;  /* 0x3f800000492d7421 */ /* 0x000fc80000010100 */
[----:B------:R-:W-:Y:S02]  /*1c70*/  FFMA.FTZ R45, R36, R45, 1 ;  /* 0x3f800000242d7423 */ /* 0x000fe4000001002d */
[----:B0-----:R-:W-:-:S04]  /*1c80*/  FADD.FTZ R75, -R79, 1 ;  /* 0x3f8000004f4b7421 */ /* 0x001fc80000010100 */
[----:B------:R-:W-:Y:S01]  /*1c90*/  FFMA.FTZ R75, R38, R75, 1 ;  /* 0x3f800000264b7423 */ /* 0x000fe2000001004b */
[----:B--2---:R0:W-:Y:S04]  /*1ca0*/  STS [R21.X4], R78 ;  /* 0x0000004e15007388 */ /* 0x0041e80000004800 */
[----:B---3--:R1:W-:Y:S04]  /*1cb0*/  STS [R21.X4+0x80], R80 ;  /* 0x0000805015007388 */ /* 0x0083e80000004800 */
[----:B----4-:R-:W-:Y:S01]  /*1cc0*/  STS [R21.X4+0x100], R84 ;  /* 0x0001005415007388 */ /* 0x010fe20000004800 */
[----:B0-----:R-:W0:Y:S03]  /*1cd0*/  MUFU.RCP R78, R46 ;  /* 0x0000002e004e7308 */ /* 0x001e260000001000 */
[----:B-----5:R2:W-:Y:S01]  /*1ce0*/  STS [R21.X4+0x180], R82 ;  /* 0x0001805215007388 */ /* 0x0205e20000004800 */
[----:B------:R-:W-:-:S06]  /*1cf0*/  NOP ;  /* 0x0000000000007918 */ /* 0x000fcc0000000000 */
[----:B------:R-:W3:Y:S01]  /*1d00*/  LDS.128 R40, [R21.X16] ;  /* 0x0000000015287984 */ /* 0x000ee2000000cc00 */
[----:B-1----:R-:W-:Y:S02]  /*1d10*/  FADD.FTZ R80, R74, 1 ;  /* 0x3f8000004a507421 */ /* 0x002fe40000010000 */
[----:B--2---:R-:W-:-:S04]  /*1d20*/  IMAD R82, R6, c[0x0][0x2e8], RZ ;  /* 0x0000ba0006527a24 */ /* 0x004fc800078e02ff */
[----:B------:R-:W1:Y:S01]  /*1d30*/  MUFU.RCP R80, R80 ;  /* 0x0000005000507308 */ /* 0x000e620000001000 */
[----:B0-----:R-:W-:-:S04]  /*1d40*/  FADD.FTZ R74, -R78, 1 ;  /* 0x3f8000004e4a7421 */ /* 0x001fc80000010100 */
[----:B------:R-:W-:Y:S02]  /*1d50*/  FFMA.FTZ R74, R37, R74, 1 ;  /* 0x3f800000254a7423 */ /* 0x000fe4000001004a */
[----:B-1----:R-:W-:-:S04]  /*1d60*/  FADD.FTZ R76, -R80, 1 ;  /* 0x3f800000504c7421 */ /* 0x002fc80000010100 */
[----:B------:R-:W-:Y:S02]  /*1d70*/  FFMA.FTZ R76, R39, R76, 1 ;  /* 0x3f800000274c7423 */ /* 0x000fe4000001004c */
        /* <DEDUP_REMOVED lines=14> */
[----:B------:R-:W-:-:S04]  /*1e60*/  IMAD R77, R5, c[0x0][0x2ec], R82 ;  /* 0x0000bb00054d7a24 */ /* 0x000fc800078e0252 */
[----:B------:R-:W-:-:S04]  /*1e70*/  IMAD.IADD R75, R75, 0x1, R77 ;  /* 0x000000014b4b7824 */ /* 0x000fc800078e024d */
[----:B------:R-:W-:Y:S01]  /*1e80*/  IMAD.WIDE.U32 R74, R0, c[0x0][0x2f0], R74 ;  /* 0x0000bc00004a7a25 */ /* 0x000fe200078e004a */
[----:B------:R0:W-:Y:S01]  /*1e90*/  STS.128 [R21.X16], R44 ;  /* 0x0000002c15007388 */ /* 0x0001e2000000cc00 */
[----:B------:R-:W-:-:S06]  /*1ea0*/  NOP ;  /* 0x0000000000007918 */ /* 0x000fcc0000000000 */
[----:B------:R-:W-:Y:S04]  /*1eb0*/  LDS R81, [R21.X4] ;  /* 0x0000000015517984 */ /* 0x000fe80000004800 */
[----:B------:R-:W-:Y:S04]  /*1ec0*/  LDS R83, [R21.X4+0x80] ;  /* 0x0000800015537984 */ /* 0x000fe80000004800 */
[----:B------:R-:W-:Y:S01]  /*1ed0*/  LDS R85, [R21.X4+0x100] ;  /* 0x0001000015557984 */ /* 0x000fe20000004800 */
[----:B0-----:R-:W-:-:S03]  /*1ee0*/  IMAD R45, R3, c[0x0][0x2f0], RZ ;  /* 0x0000bc00032d7a24 */ /* 0x001fc600078e02ff */
[----:B------:R-:W-:Y:S01]  /*1ef0*/  LDS R87, [R21.X4+0x180] ;  /* 0x0001800015577984 */ /* 0x000fe20000004800 */
[----:B------:R-:W-:Y:S01]  /*1f00*/  IMAD R47, R0, c[0x0][0x2f4], R45 ;  /* 0x0000bd00002f7a24 */ /* 0x000fe200078e022d */
[----:B------:R-:W-:Y:S02]  /*1f10*/  IADD3 R45, P0, R65, R74, RZ ;  /* 0x0000004a412d7210 */ /* 0x000fe40007f1e0ff */
[----:B------:R-:W-:Y:S04]  /*1f20*/  @!P1 STS [0x200], R52 ;  /* 0x00020034ff009388 */ /* 0x000fe80000000800 */
[----:B------:R-:W-:Y:S01]  /*1f30*/  BAR.SYNC.DEFER_BLOCKING 0x0 ;  /* 0x0000000000007b1d */ /* 0x000fe20000010000 */
[----:B------:R-:W-:Y:S02]  /*1f40*/  IADD3 R74, P5, R53, c[0x0][0x338], RZ ;  /* 0x0000ce00354a7a10 */ /* 0x000fe40007fbe0ff */
[----:B------:R-:W-:-:S02]  /*1f50*/  IADD3.X R46, R68, R47, R75, P0, !PT ;  /* 0x0000002f442e7210 */ /* 0x000fc400007fe44b */
[----:B------:R-:W-:Y:S02]  /*1f60*/  IADD3.X R47, R64, c[0x0][0x33c], RZ, P5, !PT ;  /* 0x0000cf00402f7a10 */ /* 0x000fe40002ffe4ff */
[C---:B------:R-:W-:Y:S02]  /*1f70*/  LEA R74, P6, R45.reuse, R74, 0x2 ;  /* 0x0000004a2d4a7211 */ /* 0x040fe400078c10ff */
[C---:B------:R-:W-:Y:S02]  /*1f80*/  IADD3 R44, P5, R54.reuse, R66, RZ ;  /* 0x00000042362c7210 */ /* 0x040fe40007fbe0ff */
        /* <DEDUP_REMOVED lines=17> */
.L_x_8110:
[----:B------:R-:W-:Y:S05]  /*20a0*/  BSYNC B0 ;  /* 0x0000000000007941 */ /* 0x000fea0003800000 */
.L_x_8109:
        /* <DEDUP_REMOVED lines=33> */
[----:B------:R-:W-:Y:S01]  /*22c0*/  LDS R79, [R21.X4+0x180] ;  /* 0x00018000154f7984 */ /* 0x000fe20000004800 */
[----:B------:R-:W-:Y:S02]  /*22d0*/  IADD3 R32, P5, R53, c[0x0][0x270], RZ ;  /* 0x00009c0035207a10 */ /* 0x000fe40007fbe0ff */
[----:B------:R-:W-:Y:S01]  /*22e0*/  IADD3.X R36, R68, R41, R33, P0, !PT ;  /* 0x0000002944247210 */ /* 0x000fe200007fe421 */
[----:B------:R-:W-:Y:S01]  /*22f0*/  @!P1 STS [0x200], R52 ;  /* 0x00020034ff009388 */ /* 0x000fe20000000800 */
[----:B------:R-:W-:-:S03]  /*2300*/  IADD3.X R33, R64, c[0x0][0x274], RZ, P5, !PT ;  /* 0x00009d0040217a10 */ /* 0x000fc60002ffe4ff */
        /* <DEDUP_REMOVED lines=20> */
.L_x_8113:
[----:B------:R-:W-:Y:S05]  /*2450*/  BSYNC B0 ;  /* 0x0000000000007941 */ /* 0x000fea0003800000 */
.L_x_8112:
[----:B------:R1:W-:Y:S04]  /*2460*/  @!P0 STG.E [R32.64+-0x180], R75 ;  /* 0xfffe804b20008986 */ /* 0x0003e8000c101904 */
[----:B------:R1:W-:Y:S04]  /*2470*/  @!P2 STG.E [R32.64+-0x100], R77 ;  /* 0xffff004d2000a986 */ /* 0x0003e8000c101904 */
[----:B------:R1:W-:Y:S02]  /*2480*/  @!P3 STG.E [R32.64+-0x80], R79 ;  /* 0xffff804f2000b986 */ /* 0x0003e4000c101904 */
.L_x_8111:
        /* <DEDUP_REMOVED lines=24> */
[----:B------:R-:W-:Y:S01]  /*2610*/  IMAD R38, R8, c[0x0][0x2c0], RZ ;  /* 0x0000b00008267a24 */ /* 0x000fe200078e02ff */
[----:B------:R-:W-:Y:S02]  /*2620*/  IADD3 R37, R37, R39, RZ ;  /* 0x0000002725257210 */ /* 0x000fe40007ffe0ff */
[----:B------:R-:W-:Y:S01]  /*2630*/  MOV R85, RZ ;  /* 0x000000ff00557202 */ /* 0x000fe20000000f00 */
[C---:B------:R-:W-:Y:S01]  /*2640*/  IMAD R39, R7.reuse, c[0x0][0x2c4], R38 ;  /* 0x0000b10007277a24 */ /* 0x040fe200078e0226 */
[----:B------:R-:W-:Y:S01]  /*2650*/  MOV R87, RZ ;  /* 0x000000ff00577202 */ /* 0x000fe20000000f00 */
[----:B------:R-:W-:Y:S01]  /*2660*/  IMAD.WIDE.U32 R36, R7, c[0x0][0x2c0], R36 ;  /* 0x0000b00007247a25 */ /* 0x000fe200078e0024 */
[----:B------:R-:W-:Y:S02]  /*2670*/  MOV R88, RZ ;  /* 0x000000ff00587202 */ /* 0x000fe40000000f00 */
[----:B------:R-:W-:Y:S01]  /*2680*/  IADD3.X R77, R40, R50, RZ, P3, !PT ;  /* 0x00000032284d7210 */ /* 0x000fe20001ffe4ff */
[----:B------:R-:W-:Y:S01]  /*2690*/  IMAD.IADD R39, R37, 0x1, R39 ;  /* 0x0000000125277824 */ /* 0x000fe200078e0227 */
[----:B------:R-:W-:-:S02]  /*26a0*/  LEA R78, P2, R36, c[0x0][0x320], 0x2 ;  /* 0x0000c800244e7a11 */ /* 0x000fc400078410ff */
[----:B------:R-:W-:Y:S02]  /*26b0*/  IADD3 R74, P0, R66, R36, RZ ;  /* 0x00000024424a7210 */ /* 0x000fe40007f1e0ff */
[----:B------:R-:W-:Y:S02]  /*26c0*/  LEA.HI.X R41, R36, c[0x0][0x324], R39, 0x2, P2 ;  /* 0x0000c90024297a11 */ /* 0x000fe400010f1427 */
[----:B------:R-:W-:Y:S01]  /*26d0*/  IADD3.X R75, R67, R39, RZ, P0, !PT ;  /* 0x00000027434b7210 */ /* 0x000fe200007fe4ff */
[----:B------:R-:W-:Y:S01]  /*26e0*/  CS2R R36, SRZ ;  /* 0x0000000000247805 */ /* 0x000fe2000001ff00 */
[----:B------:R-:W-:Y:S01]  /*26f0*/  IADD3 R78, P0, P2, R78, -0x180, R81 ;  /* 0xfffffe804e4e7810 */ /* 0x000fe20007a1e051 */
[----:B------:R-:W-:Y:S01]  /*2700*/  CS2R R38, SRZ ;  /* 0x0000000000267805 */ /* 0x000fe2000001ff00 */
[----:B------:R-:W-:Y:S02]  /*2710*/  IMAD.X R81, R40, 0x1, R51, P4 ;  /* 0x0000000128517824 */ /* 0x000fe400020e0633 */
[----:B------:R-:W-:-:S02]  /*2720*/  IADD3.X R79, R41, -0x1, R40, P0, P2 ;  /* 0xffffffff294f7810 */ /* 0x000fc400007e4428 */
.L_x_8127:
[----:B------:R-:W-:Y:S02]  /*2730*/  SHF.R.S32.HI R90, RZ, 0x1f, R85 ;  /* 0x0000001fff5a7819 */ /* 0x000fe40000011455 */
[----:B------:R-:W-:-:S02]  /*2740*/  MOV R40, R56 ;  /* 0x0000003800287202 */ /* 0x000fc40000000f00 */
[----:B------:R-:W-:Y:S01]  /*2750*/  MOV R41, R25 ;  /* 0x0000001900297202 */ /* 0x000fe20000000f00 */
[----:B------:R-:W-:Y:S01]  /*2760*/  IMAD R42, R90, c[0x0][0x188], RZ ;  /* 0x000062005a2a7a24 */ /* 0x000fe200078e02ff */
[----:B------:R-:W-:-:S03]  /*2770*/  IADD3 R52, -R66, c[0x0][0x168], RZ ;  /* 0x00005a0042347a10 */ /* 0x000fc60007ffe1ff */
[----:B------:R-:W-:-:S04]  /*2780*/  IMAD.WIDE.U32 R40, R85, c[0x0][0x188], R40 ;  /* 0x0000620055287a25 */ /* 0x000fc800078e0028 */
[----:B------:R-:W-:Y:S01]  /*2790*/  IMAD R43, R85, c[0x0][0x18c], R42 ;  /* 0x00006300552b7a24 */ /* 0x000fe200078e022a */
[----:B------:R-:W-:Y:S01]  /*27a0*/  LEA R82, P0, R40, c[0x0][0x220], 0x2 ;  /* 0x0000880028527a11 */ /* 0x000fe200078010ff */
[----:B------:R-:W-:-:S03]  /*27b0*/  IMAD R42, R90, c[0x0][0x1c0], RZ ;  /* 0x000070005a2a7a24 */ /* 0x000fc600078e02ff */
[----:B------:R-:W-:-:S04]  /*27c0*/  IADD3 R41, R41, R43, RZ ;  /* 0x0000002b29297210 */ /* 0x000fc80007ffe0ff */
[----:B---3--:R-:W-:-:S05]  /*27d0*/  LEA.HI.X R83, R40, c[0x0][0x224], R41, 0x2, P0 ;  /* 0x0000890028537a11 */ /* 0x008fca00000f1429 */
[----:B0-2---:R0:W2:Y:S01]  /*27e0*/  LDG.E R89, [R82.64] ;  /* 0x0000000452597981 */ /* 0x0050a2000c1e1900 */
[----:B------:R-:W-:Y:S01]  /*27f0*/  IMAD.WIDE.U32 R40, R85, c[0x0][0x1c0], R54 ;  /* 0x0000700055287a25 */ /* 0x000fe200078e0036 */
        /* <DEDUP_REMOVED lines=23> */
[----:B------:R-:W-:-:S03]  /*2970*/  IMAD R92, R90, c[0x0][0x1a0], RZ ;  /* 0x000068005a5c7a24 */ /* 0x000fc600078e02ff */
[----:B------:R-:W-:Y:S01]  /*2980*/  IADD3 R41, R41, R83, RZ ;  /* 0x0000005329297210 */ /* 0x000fe20007ffe0ff */
[----:B-1----:R-:W-:Y:S01]  /*2990*/  IMAD R43, R85, c[0x0][0x1a4], R92 ;  /* 0x00006900552b7a24 */ /* 0x002fe200078e025c */
        /* <DEDUP_REMOVED lines=13> */
[----:B------:R-:W-:-:S02]  /*2a70*/  ISETP.NE.AND P3, PT, R12, 0x1f, PT ;  /* 0x0000001f0c00780c */ /* 0x000fc40003f65270 */
[----:B------:R-:W-:Y:S01]  /*2a80*/  MOV R94, RZ ;  /* 0x000000ff005e7202 */ /* 0x000fe20000000f00 */
[----:B------:R-:W-:-:S04]  /*2a90*/  @P0 IMAD.WIDE R82, R83, 0x8, R62 ;  /* 0x0000000853520825 */ /* 0x000fc800078e023e */
[----:B------:R-:W-:Y:S02]  /*2aa0*/  FMUL.FTZ R101, R28, R69 ;  /* 0x000000451c657220 */ /* 0x000fe40000410000 */
[----:B------:R-:W-:Y:S01]  /*2ab0*/  FMUL.FTZ R104, R30, R71 ;  /* 0x000000471e687220 */ /* 0x000fe20000410000 */
[----:B------:R-:W-:Y:S01]  /*2ac0*/  BSSY B0, `(.L_x_8115) ;  /* 0x000002b000007945 */ /* 0x000fe20003800000 */
[----:B--2---:R-:W-:-:S04]  /*2ad0*/  FMUL.FTZ R91, R89, 1.4426950216293334961 ;  /* 0x3fb8aa3b595b7820 */ /* 0x004fc80000410000 */
[----:B------:R-:W-:-:S06]  /*2ae0*/  FMUL.FTZ R92, R91, R69 ;  /* 0x000000455b5c7220 */ /* 0x000fcc0000410000 */
[----:B------:R-:W1:Y:S01]  /*2af0*/  MUFU.EX2 R92, R92 ;  /* 0x0000005c005c7308 */ /* 0x000e620000000800 */
[----:B---3--:R-:W-:Y:S04]  /*2b00*/  STS [R21.X4], R96 ;  /* 0x0000006015007388 */ /* 0x008fe80000004800 */
[----:B----4-:R-:W-:Y:S04]  /*2b10*/  STS [R21.X4+0x80], R100 ;  /* 0x0000806415007388 */ /* 0x010fe80000004800 */
[----:B------:R2:W-:Y:S04]  /*2b20*/  STS [R21.X4+0x100], R98 ;  /* 0x0001006215007388 */ /* 0x0005e80000004800 */
[----:B------:R-:W-:Y:S01]  /*2b30*/  STS [R21.X4+0x180], R102 ;  /* 0x0001806615007388 */ /* 0x000fe20000004800 */
[----:B------:R-:W-:-:S06]  /*2b40*/  NOP ;  /* 0x0000000000007918 */ /* 0x000fcc0000000000 */
[----:B0-----:R-:W0:Y:S04]  /*2b50*/  LDS.128 R40, [R21.X16] ;  /* 0x0000000015287984 */ /* 0x001e28000000cc00 */
[----:B-1----:R1:W-:Y:S04]  /*2b60*/  STS [R103+0x648], R92 ;  /* 0x0006485c67007388 */ /* 0x0023e80000000800 */
[----:B------:R-:W-:Y:S01]  /*2b70*/  BAR.SYNC.DEFER_BLOCKING 0x0 ;  /* 0x0000000000007b1d */ /* 0x000fe20000010000 */
[C---:B------:R-:W-:Y:S02]  /*2b80*/  FMUL.FTZ R97, R91.reuse, R70 ;  /* 0x000000465b617220 */ /* 0x040fe40000410000 */
[----:B------:R-:W-:-:S02]  /*2b90*/  FMUL.FTZ R95, R91, R71 ;  /* 0x000000475b5f7220 */ /* 0x000fc40000410000 */
[----:B------:R-:W-:Y:S02]  /*2ba0*/  FMUL.FTZ R99, R91, R72 ;  /* 0x000000485b637220 */ /* 0x000fe40000410000 */
[----:B------:R-:W3:Y:S01]  /*2bb0*/  MUFU.EX2 R97, R97 ;  /* 0x0000006100617308 */ /* 0x000ee20000000800 */
[----:B------:R4:W4:Y:S07]  /*2bc0*/  @P3 LDS R110, [R12.X4+0xe4c] ;  /* 0x000e4c000c6e3984 */ /* 0x00092e0000004800 */
[----:B------:R-:W0:Y:S01]  /*2bd0*/  MUFU.EX2 R95, R95 ;  /* 0x0000005f005f7308 */ /* 0x000e220000000800 */
[----:B--2---:R-:W-:Y:S01]  /*2be0*/  FMUL.FTZ R98, R29, R70 ;  /* 0x000000461d627220 */ /* 0x004fe20000410000 */
[----:B------:R2:W5:Y:S06]  /*2bf0*/  @P0 LDG.E R94, [R82.64+0x4] ;  /* 0x00000404525e0981 */ /* 0x00056c000c1e1900 */
[----:B------:R-:W1:Y:S01]  /*2c00*/  MUFU.EX2 R99, R99 ;  /* 0x0000006300637308 */ /* 0x000e620000000800 */
[----:B---3--:R-:W-:-:S02]  /*2c10*/  FMUL.FTZ R100, R92, R97 ;  /* 0x000000615c647220 */ /* 0x008fc40000410000 */
[----:B--2---:R-:W-:Y:S02]  /*2c20*/  FFMA.FTZ R82, R97, R101, R98 ;  /* 0x0000006561527223 */ /* 0x004fe40000010062 */
[----:B------:R-:W-:Y:S02]  /*2c30*/  FMUL.FTZ R96, R31, R72 ;  /* 0x000000481f607220 */ /* 0x000fe40000410000 */
[C---:B0-----:R-:W-:Y:S02]  /*2c40*/  FMUL.FTZ R100, R95.reuse, R100 ;  /* 0x000000645f647220 */ /* 0x041fe40000410000 */
[----:B------:R-:W-:Y:S02]  /*2c50*/  FFMA.FTZ R82, R95, R82, R104 ;  /* 0x000000525f527223 */ /* 0x000fe40000010068 */
[C---:B------:R-:W-:Y:S02]  /*2c60*/  FMUL.FTZ R83, R93.reuse, R41 ;  /* 0x000000295d537220 */ /* 0x040fe40000410000 */
[----:B------:R-:W-:-:S02]  /*2c70*/  FMUL.FTZ R106, R93, R42 ;  /* 0x0000002a5d6a7220 */ /* 0x000fc40000410000 */
[----:B------:R-:W-:Y:S02]  /*2c80*/  FMUL.FTZ R105, R93, R43 ;  /* 0x0000002b5d697220 */ /* 0x000fe40000410000 */
[----:B-1----:R-:W-:Y:S02]  /*2c90*/  FMUL.FTZ R103, R99, R100 ;  /* 0x0000006463677220 */ /* 0x002fe40000410000 */
[----:B------:R-:W-:Y:S02]  /*2ca0*/  FMUL.FTZ R102, R93, R40 ;  /* 0x000000285d667220 */ /* 0x000fe40000410000 */
[----:B------:R-:W-:Y:S02]  /*2cb0*/  FFMA.FTZ R108, R99, R82, R96 ;  /* 0x00000052636c7223 */ /* 0x000fe40000010060 */
[----:B------:R-:W-:Y:S02]  /*2cc0*/  FMUL.FTZ R100, R46, R83 ;  /* 0x000000532e647220 */ /* 0x000fe40000410000 */
[----:B------:R-:W-:-:S02]  /*2cd0*/  FMUL.FTZ R106, R73, R106 ;  /* 0x0000006a496a7220 */ /* 0x000fc40000410000 */
[----:B------:R-:W-:Y:S01]  /*2ce0*/  FMUL.FTZ R105, R84, R105 ;  /* 0x0000006954697220 */ /* 0x000fe20000410000 */
[----:B------:R-:W-:Y:S05]  /*2cf0*/  @P3 BRA `(.L_x_8116) ;  /* 0x0000007000003947 */ /* 0x000fea0003800000 */
[----:B------:R-:W-:Y:S02]  /*2d00*/  ISETP.NE.AND P0, PT, R20, c[0x0][0x174], PT ;  /* 0x00005d0014007a0c */ /* 0x000fe40003f05270 */
[----:B----4-:R-:W-:-:S11]  /*2d10*/  MOV R110, 0x3f800000 ;  /* 0x3f800000006e7802 */ /* 0x010fd60000000f00 */
[----:B------:R-:W-:-:S04]  /*2d20*/  @P0 LEA.HI R82, R20, R20, RZ, 0x1 ;  /* 0x0000001414520211 */ /* 0x000fc800078f08ff */
[----:B------:R-:W-:-:S05]  /*2d30*/  @P0 LOP3.LUT R83, R82, 0xfffffe, RZ, 0xc0, !PT ;  /* 0x00fffffe52530812 */ /* 0x000fca00078ec0ff */
[----:B------:R-:W-:-:S05]  /*2d40*/  @P0 IMAD.IADD R82, R20, 0x1, -R83 ;  /* 0x0000000114520824 */ /* 0x000fca00078e0a53 */
[----:B------:R-:W-:-:S05]  /*2d50*/  @P0 LEA R82, R82, R85, 0x8 ;  /* 0x0000005552520211 */ /* 0x000fca00078e40ff */
[----:B------:R0:W1:Y:S02]  /*2d60*/  @P0 LDS R110, [R82.X4+0x648] ;  /* 0x00064800526e0984 */ /* 0x0000640000004800 */
.L_x_8116:
[----:B------:R-:W-:Y:S05]  /*2d70*/  BSYNC B0 ;  /* 0x0000000000007941 */ /* 0x000fea0003800000 */
.L_x_8115:
[----:B------:R-:W2:Y:S01]  /*2d80*/  SHFL.UP PT, R83, R108, 0x1, RZ ;  /* 0x042000006c537989 */ /* 0x000ea200000e00ff */
[----:B------:R-:W-:Y:S01]  /*2d90*/  FFMA.FTZ R91, R99, R105, R106 ;  /* 0x00000069635b7223 */ /* 0x000fe2000001006a */
[----:B------:R-:W-:Y:S01]  /*2da0*/  ISETP.GE.AND P0, PT, R21, 0x1, PT ;  /* 0x000000011500780c */ /* 0x000fe20003f06270 */
[----:B-1--4-:R-:W-:Y:S01]  /*2db0*/  FMUL.FTZ R112, R99, R110 ;  /* 0x0000006e63707220 */ /* 0x012fe20000410000 */
[----:B0-----:R-:W0:Y:S01]  /*2dc0*/  SHFL.UP PT, R82, R103, 0x1, RZ ;  /* 0x0420000067527989 */ /* 0x001e2200000e00ff */
[----:B------:R-:W-:Y:S01]  /*2dd0*/  FMUL.FTZ R102, R47, R102 ;  /* 0x000000662f667220 */ /* 0x000fe20000410000 */
        /* <DEDUP_REMOVED lines=8> */
[C---:B--2---:R-:W-:Y:S02]  /*2e60*/  @P0 FFMA.FTZ R108, R103.reuse, R83, R108 ;  /* 0x00000053676c0223 */ /* 0x044fe4000001006c */
[----:B0-----:R-:W-:-:S03]  /*2e70*/  @P0 FMUL.FTZ R103, R103, R82 ;  /* 0x0000005267670220 */ /* 0x001fc60000410000 */
        /* <DEDUP_REMOVED lines=30> */
[C---:B0-----:R-:W-:Y:S01]  /*3060*/  @P4 FFMA.FTZ R108, R103.reuse, R83, R108 ;  /* 0x00000053676c4223 */ /* 0x041fe2000001006c */
[----:B------:R-:W-:Y:S01]  /*3070*/  HFMA2.MMA R83, -RZ, RZ, 0, 0 ;  /* 0x00000000ff537435 */ /* 0x000fe200000001ff */
[----:B--2---:R-:W-:Y:S01]  /*3080*/  @P4 FMUL.FTZ R103, R103, R82 ;  /* 0x0000005267674220 */ /* 0x004fe20000410000 */
[----:B------:R-:W-:-:S02]  /*3090*/  ISETP.GE.U32.AND P4, PT, R23, 0x18, PT ;  /* 0x000000181700780c */ /* 0x000fc40003f86070 */
[----:B------:R-:W0:Y:S01]  /*30a0*/  SHFL.UP PT, R109, R108, 0x10, RZ ;  /* 0x060000006c6d7989 */ /* 0x000e2200000e00ff */
[----:B------:R-:W-:-:S03]  /*30b0*/  MOV R82, 0x3f800000 ;  /* 0x3f80000000527802 */ /* 0x000fc60000000f00 */
[----:B------:R-:W2:Y:S04]  /*30c0*/  SHFL.UP PT, R114, R103, 0x10, RZ ;  /* 0x0600000067727989 */ /* 0x000ea800000e00ff */
[----:B------:R-:W-:Y:S01]  /*30d0*/  @!P0 LDS.64 R82, [R91+0xec8] ;  /* 0x000ec8005b528984 */ /* 0x000fe20000000a00 */
[----:B------:R-:W-:Y:S02]  /*30e0*/  ISETP.GE.AND P0, PT, R21, 0x10, PT ;  /* 0x000000101500780c */ /* 0x000fe40003f06270 */
[C---:B-1----:R-:W-:Y:S02]  /*30f0*/  @!P4 FFMA.FTZ R107, R112.reuse, R113, R107 ;  /* 0x00000071706bc223 */ /* 0x042fe4000001006b */
[----:B---3--:R-:W-:-:S03]  /*3100*/  @!P4 FMUL.FTZ R112, R112, R111 ;  /* 0x0000006f7070c220 */ /* 0x008fc60000410000 */
[----:B------:R-:W1:Y:S04]  /*3110*/  SHFL.DOWN PT, R113, R107, 0x10, 0x1f ;  /* 0x0a001f006b717f89 */ /* 0x000e6800000e0000 */
[----:B------:R-:W3:Y:S02]  /*3120*/  SHFL.DOWN PT, R111, R112, 0x10, 0x1f ;  /* 0x0a001f00706f7f89 */ /* 0x000ee400000e0000 */
[C---:B0-----:R-:W-:Y:S02]  /*3130*/  @P0 FFMA.FTZ R108, R103.reuse, R109, R108 ;  /* 0x0000006d676c0223 */ /* 0x041fe4000001006c */
[----:B-----5:R0:W-:Y:S01]  /*3140*/  SHFL.IDX PT, R109, R94, RZ, 0x1f ;  /* 0x00001fff5e6d7589 */ /* 0x0201e200000e0000 */
[----:B--2---:R-:W-:Y:S01]  /*3150*/  @P0 FMUL.FTZ R103, R103, R114 ;  /* 0x0000007267670220 */ /* 0x004fe20000410000 */
[----:B------:R-:W-:-:S02]  /*3160*/  ISETP.GE.U32.AND P0, PT, R23, 0x10, PT ;  /* 0x000000101700780c */ /* 0x000fc40003f06070 */
[----:B------:R-:W-:Y:S04]  /*3170*/  SHFL.UP PT, R108, R108, 0x1, RZ ;  /* 0x042000006c6c7989 */ /* 0x000fe800000e00ff */
[----:B------:R-:W2:Y:S01]  /*3180*/  SHFL.UP PT, R103, R103, 0x1, RZ ;  /* 0x0420000067677989 */ /* 0x000ea200000e00ff */
[----:B0-----:R-:W-:-:S04]  /*3190*/  IADD3 R94, -R66, c[0x0][0x168], -R12 ;  /* 0x00005a00425e7a10 */ /* 0x001fc80007ffe90c */
[----:B------:R-:W-:Y:S02]  /*31a0*/  ISETP.GE.AND P4, PT, R94, 0x61, PT ;  /* 0x000000615e00780c */ /* 0x000fe40003f86270 */
[C---:B-1----:R-:W-:Y:S02]  /*31b0*/  @!P0 FFMA.FTZ R107, R112.reuse, R113, R107 ;  /* 0x00000071706b8223 */ /* 0x042fe4000001006b */
[----:B---3--:R-:W-:Y:S01]  /*31c0*/  @!P0 FMUL.FTZ R112, R112, R111 ;  /* 0x0000006f70708220 */ /* 0x008fe20000410000 */
[----:B------:R-:W-:Y:S02]  /*31d0*/  ISETP.GE.AND P0, PT, R94, 0x1, PT ;  /* 0x000000015e00780c */ /* 0x000fe40003f06270 */
[----:B------:R-:W-:Y:S04]  /*31e0*/  SHFL.DOWN PT, R113, R107, 0x1, 0x1f ;  /* 0x08201f006b717f89 */ /* 0x000fe800000e0000 */
[----:B------:R-:W-:Y:S04]  /*31f0*/  SHFL.IDX PT, R111, R83, RZ, 0x1f ;  /* 0x00001fff536f7589 */ /* 0x000fe800000e0000 */
[----:B------:R-:W0:Y:S01]  /*3200*/  SHFL.DOWN PT, R116, R112, 0x1, 0x1f ;  /* 0x08201f0070747f89 */ /* 0x000e2200000e0000 */
[----:B--2---:R-:W-:-:S03]  /*3210*/  @P2 FFMA.FTZ R109, R103, R109, R108 ;  /* 0x0000006d676d2223 */ /* 0x004fc6000001006c */
[----:B------:R1:W-:Y:S01]  /*3220*/  SHFL.IDX PT, R114, R107, RZ, 0x1f ;  /* 0x00001fff6b727589 */ /* 0x0003e200000e0000 */
[----:B------:R-:W-:Y:S01]  /*3230*/  ISETP.GE.AND P2, PT, R94, 0x21, PT ;  /* 0x000000215e00780c */ /* 0x000fe20003f46270 */
[----:B------:R-:W-:Y:S02]  /*3240*/  FFMA.FTZ R101, R92, R109, R101 ;  /* 0x0000006d5c657223 */ /* 0x000fe40000010065 */
[----:B------:R-:W2:Y:S02]  /*3250*/  SHFL.IDX PT, R109, R112, RZ, 0x1f ;  /* 0x00001fff706d7589 */ /* 0x000ea400000e0000 */
[-C--:B------:R-:W-:Y:S01]  /*3260*/  FFMA.FTZ R108, R97, R101.reuse, R98 ;  /* 0x00000065616c7223 */ /* 0x080fe20000010062 */
[----:B-1----:R-:W-:Y:S01]  /*3270*/  SHF.L.U32 R107, R87, 0x2, RZ ;  /* 0x00000002576b7819 */ /* 0x002fe200000006ff */
[----:B------:R-:W-:Y:S02]  /*3280*/  FMUL.FTZ R40, R40, R101 ;  /* 0x0000006528287220 */ /* 0x000fe40000410000 */
[----:B------:R-:W-:-:S02]  /*3290*/  FMUL.FTZ R92, R41, R108 ;  /* 0x0000006c295c7220 */ /* 0x000fc40000410000 */
[----:B------:R-:W-:Y:S02]  /*32a0*/  FFMA.FTZ R41, R47, R40, RZ ;  /* 0x000000282f297223 */ /* 0x000fe400000100ff */
[----:B------:R-:W-:Y:S02]  /*32b0*/  FFMA.FTZ R104, R95, R108, R104 ;  /* 0x0000006c5f687223 */ /* 0x000fe40000010068 */
[----:B------:R-:W-:Y:S02]  /*32c0*/  FFMA.FTZ R40, R46, R92, R41 ;  /* 0x0000005c2e287223 */ /* 0x000fe40000010029 */
[----:B------:R-:W-:Y:S02]  /*32d0*/  FMUL.FTZ R42, R42, R104 ;  /* 0x000000682a2a7220 */ /* 0x000fe40000410000 */
[----:B0-----:R-:W-:Y:S01]  /*32e0*/  @P3 FFMA.FTZ R111, R116, R111, R113 ;  /* 0x0000006f746f3223 */ /* 0x001fe20000010071 */
[----:B------:R-:W-:Y:S01]  /*32f0*/  ISETP.GE.AND P3, PT, R94, 0x41, PT ;  /* 0x000000415e00780c */ /* 0x000fe20003f66270 */
[----:B------:R-:W-:-:S02]  /*3300*/  FFMA.FTZ R103, R73, R42, R40 ;  /* 0x0000002a49677223 */ /* 0x000fc40000010028 */
[----:B------:R-:W-:Y:S01]  /*3310*/  FFMA.FTZ R92, R111, R110, R105 ;  /* 0x0000006e6f5c7223 */ /* 0x000fe20000010069 */
[----:B------:R-:W-:Y:S01]  /*3320*/  SHF.L.U64.HI R105, R87, 0x2, R88 ;  /* 0x0000000257697819 */ /* 0x000fe20000010258 */
[C---:B------:R-:W-:Y:S02]  /*3330*/  FFMA.FTZ R110, R99.reuse, R104, R96 ;  /* 0x00000068636e7223 */ /* 0x040fe40000010060 */
[----:B------:R-:W-:Y:S02]  /*3340*/  FFMA.FTZ R94, R99, R92, R106 ;  /* 0x0000005c635e7223 */ /* 0x000fe4000001006a */
[----:B------:R-:W-:Y:S02]  /*3350*/  FMUL.FTZ R99, R43, R110 ;  /* 0x0000006e2b637220 */ /* 0x000fe40000410000 */
[----:B------:R-:W-:Y:S02]  /*3360*/  FFMA.FTZ R96, R95, R94, R100 ;  /* 0x0000005e5f607223 */ /* 0x000fe40000010064 */
[----:B------:R-:W-:-:S02]  /*3370*/  FMUL.FTZ R40, R93, R101 ;  /* 0x000000655d287220 */ /* 0x000fc40000410000 */
[C---:B------:R-:W-:Y:S02]  /*3380*/  FMUL.FTZ R41, R93.reuse, R108 ;  /* 0x0000006c5d297220 */ /* 0x040fe40000410000 */
[C---:B------:R-:W-:Y:S02]  /*3390*/  FMUL.FTZ R42, R93.reuse, R104 ;  /* 0x000000685d2a7220 */ /* 0x040fe40000410000 */
[----:B------:R-:W-:Y:S02]  /*33a0*/  FMUL.FTZ R43, R93, R110 ;  /* 0x0000006e5d2b7220 */ /* 0x000fe40000410000 */
[----:B------:R-:W-:Y:S02]  /*33b0*/  FADD.FTZ R93, -R98, R108 ;  /* 0x0000006c625d7221 */ /* 0x000fe40000010100 */
[----:B------:R-:W-:Y:S02]  /*33c0*/  FFMA.FTZ R98, R97, R96, R102 ;  /* 0x0000006061627223 */ /* 0x000fe40000010066 */
[----:B------:R-:W-:-:S02]  /*33d0*/  FFMA.FTZ R106, R28, -R69, R101 ;  /* 0x800000451c6a7223 */ /* 0x000fc40000010065 */
[----:B------:R-:W-:Y:S02]  /*33e0*/  FMUL.FTZ R97, R98, R69 ;  /* 0x0000004562617220 */ /* 0x000fe40000410000 */
[C---:B--2---:R-:W-:Y:S02]  /*33f0*/  FFMA.FTZ R83, R109.reuse, R83, R114 ;  /* 0x000000536d537223 */ /* 0x044fe40000010072 */
[----:B------:R-:W-:Y:S02]  /*3400*/  FMUL.FTZ R82, R109, R82 ;  /* 0x000000526d527220 */ /* 0x000fe40000410000 */
[----:B------:R-:W-:Y:S02]  /*3410*/  FMUL.FTZ R40, R47, R40 ;  /* 0x000000282f287220 */ /* 0x000fe40000410000 */
[----:B------:R-:W-:Y:S01]  /*3420*/  FMUL.FTZ R41, R46, R41 ;  /* 0x000000292e297220 */ /* 0x000fe20000410000 */
[----:B------:R0:W-:Y:S01]  /*3430*/  @!P1 STS.64 [R91+0xec8], R82 ;  /* 0x000ec8525b009388 */ /* 0x0001e20000000a00 */
[----:B------:R-:W-:-:S02]  /*3440*/  FMUL.FTZ R42, R73, R42 ;  /* 0x0000002a492a7220 */ /* 0x000fc40000410000 */
[C---:B------:R-:W-:Y:S02]  /*3450*/  FMUL.FTZ R43, R84.reuse, R43 ;  /* 0x0000002b542b7220 */ /* 0x040fe40000410000 */
[----:B------:R-:W-:Y:S02]  /*3460*/  FFMA.FTZ R95, R84, R99, R103 ;  /* 0x00000063545f7223 */ /* 0x000fe40000010067 */
[----:B------:R-:W-:Y:S01]  /*3470*/  FMUL.FTZ R100, R96, R70 ;  /* 0x0000004660647220 */ /* 0x000fe20000410000 */
[----:B------:R1:W-:Y:S01]  /*3480*/  STS.128 [R12.X16+0x210], R40 ;  /* 0x000210280c007388 */ /* 0x0003e2000000cc00 */
[----:B------:R-:W-:Y:S02]  /*3490*/  FFMA.FTZ R103, R97, R106, RZ ;  /* 0x0000006a61677223 */ /* 0x000fe400000100ff */
[----:B------:R-:W-:Y:S02]  /*34a0*/  FFMA.FTZ R104, R30, -R71, R104 ;  /* 0x800000471e687223 */ /* 0x000fe40000010068 */
[----:B------:R-:W-:-:S02]  /*34b0*/  FMUL.FTZ R102, R92, R72 ;  /* 0x000000485c667220 */ /* 0x000fc40000410000 */
[----:B------:R-:W-:Y:S02]  /*34c0*/  FFMA.FTZ R101, R31, -R72, R110 ;  /* 0x800000481f657223 */ /* 0x000fe4000001006e */
        /* <DEDUP_REMOVED lines=11> */
[----:B------:R-:W-:-:S03]  /*3580*/  LEA R42, P0, R40, c[0x0][0x320], 0x2 ;  /* 0x0000c800282a7a11 */ /* 0x000fc600078010ff */
[----:B------:R-:W-:-:S05]  /*3590*/  IMAD.IADD R41, R41, 0x1, R43 ;  /* 0x0000000129297824 */ /* 0x000fca00078e022b */
[----:B------:R-:W-:-:S05]  /*35a0*/  LEA.HI.X R43, R40, c[0x0][0x324], R41, 0x2, P0 ;  /* 0x0000c900282b7a11 */ /* 0x000fca00000f1429 */
[----:B0-----:R0:W-:Y:S02]  /*35b0*/  RED.E.ADD.F32.FTZ.RN.STRONG.GPU [R42.64], R83 ;  /* 0x000000532a00798e */ /* 0x0011e4000c10e784 */
.L_x_8118:
[----:B-1----:R-:W-:Y:S05]  /*35c0*/  BSYNC B0 ;  /* 0x0000000000007941 */ /* 0x002fea0003800000 */
.L_x_8117:
        /* <DEDUP_REMOVED lines=8> */
.L_x_8120:
[----:B------:R-:W-:Y:S05]  /*3650*/  BSYNC B0 ;  /* 0x0000000000007941 */ /* 0x000fea0003800000 */
.L_x_8119:
[----:B------:R2:W3:Y:S01]  /*3660*/  LDS R83, [R12.X4+0x310] ;  /* 0x000310000c537984 */ /* 0x0004e20000004800 */
[----:B------:R-:W-:Y:S01]  /*3670*/  BSSY B0, `(.L_x_8121) ;  /* 0x0000006000007945 */ /* 0x000fe20003800000 */
[----:B-1----:R-:W-:Y:S01]  /*3680*/  IMAD.WIDE.U32 R40, R107, c[0x0][0x2d0], R80 ;  /* 0x0000b4006b287a25 */ /* 0x002fe200078e0050 */
[----:B------:R-:W-:Y:S05]  /*3690*/  @!P3 BRA `(.L_x_8122) ;  /* 0x000000300000b947 */ /* 0x000fea0003800000 */
[----:B------:R-:W-:-:S05]  /*36a0*/  IMAD.WIDE.U32 R42, R107, c[0x0][0x2d0], R76 ;  /* 0x0000b4006b2a7a25 */ /* 0x000fca00078e004c */
[----:B------:R-:W-:-:S05]  /*36b0*/  IADD3 R43, R91, R43, RZ ;  /* 0x0000002b5b2b7210 */ /* 0x000fca0007ffe0ff */
[----:B---3--:R1:W-:Y:S02]  /*36c0*/  RED.E.ADD.F32.FTZ.RN.STRONG.GPU [R42.64], R83 ;  /* 0x000000532a00798e */ /* 0x0083e4000c10e784 */
.L_x_8122:
[----:B------:R-:W-:Y:S05]  /*36d0*/  BSYNC B0 ;  /* 0x0000000000007941 */ /* 0x000fea0003800000 */
.L_x_8121:
[----:B-1----:R1:W4:Y:S01]  /*36e0*/  LDS R43, [R12.X4+0x390] ;  /* 0x000390000c2b7984 */ /* 0x0023220000004800 */
[----:B------:R-:W-:Y:S01]  /*36f0*/  BSSY B0, `(.L_x_8123) ;  /* 0x0000004000007945 */ /* 0x000fe20003800000 */
[----:B------:R-:W-:Y:S05]  /*3700*/  @!P4 BRA `(.L_x_8124) ;  /* 0x000000200000c947 */ /* 0x000fea0003800000 */
[----:B------:R-:W-:-:S05]  /*3710*/  IADD3 R41, R91, R41, RZ ;  /* 0x000000295b297210 */ /* 0x000fca0007ffe0ff */
[----:B----4-:R4:W-:Y:S02]  /*3720*/  RED.E.ADD.F32.FTZ.RN.STRONG.GPU [R40.64], R43 ;  /* 0x0000002b2800798e */ /* 0x0109e4000c10e784 */
.L_x_8124:
[----:B------:R-:W-:Y:S05]  /*3730*/  BSYNC B0 ;  /* 0x0000000000007941 */ /* 0x000fea0003800000 */
.L_x_8123:
[----:B----4-:R-:W4:Y:S01]  /*3740*/  SHFL.DOWN PT, R40, R95, 0x1, 0x1f ;  /* 0x08201f005f287f89 */ /* 0x010f2200000e0000 */
[----:B------:R-:W-:Y:S01]  /*3750*/  ISETP.GT.AND P0, PT, R21, 0x1e, PT ;  /* 0x0000001e1500780c */ /* 0x000fe20003f04270 */
[----:B------:R-:W-:Y:S01]  /*3760*/  FMUL.FTZ R90, R89, R92 ;  /* 0x0000005c595a7220 */ /* 0x000fe20000410000 */
[----:B------:R-:W-:Y:S01]  /*3770*/  ISETP.NE.AND P2, PT, R21, RZ, PT ;  /* 0x000000ff1500720c */ /* 0x000fe20003f45270 */
[----:B------:R-:W5:Y:S01]  /*3780*/  SHFL.DOWN PT, R41, R82, 0x1, 0x1f ;  /* 0x08201f0052297f89 */ /* 0x000f6200000e0000 */
[C---:B------:R-:W-:Y:S01]  /*3790*/  FMUL.FTZ R43, R89.reuse, R94 ;  /* 0x0000005e592b7220 */ /* 0x040fe20000410000 */
[----:B------:R-:W-:Y:S01]  /*37a0*/  BSSY B0, `(.L_x_8125) ;  /* 0x0000036000007945 */ /* 0x000fe20003800000 */
        /* <DEDUP_REMOVED lines=9> */
[----:B----4-:R-:W-:Y:S02]  /*3840*/  @!P0 FADD.FTZ R95, R95, R40 ;  /* 0x000000285f5f8221 */ /* 0x010fe40000010000 */
[----:B------:R-:W-:Y:S02]  /*3850*/  FFMA.FTZ R89, R28, R98, R89 ;  /* 0x000000621c597223 */ /* 0x000fe40000010059 */
        /* <DEDUP_REMOVED lines=29> */
[----:B------:R-:W-:Y:S02]  /*3a30*/  MOV R41, R95 ;  /* 0x0000005f00297202 */ /* 0x000fe40000000f00 */
[----:B------:R-:W-:-:S05]  /*3a40*/  MOV R40, R82 ;  /* 0x0000005200287202 */ /* 0x000fca0000000f00 */
[----:B------:R4:W-:Y:S04]  /*3a50*/  @!P2 STS.64 [0x418], R40 ;  /* 0x00041828ff00a388 */ /* 0x0009e80000000a00 */
        /* <DEDUP_REMOVED lines=10> */
.L_x_8126:
[----:B----4-:R-:W-:Y:S05]  /*3b00*/  BSYNC B0 ;  /* 0x0000000000007941 */ /* 0x010fea0003800000 */
.L_x_8125:
[----:B------:R-:W-:Y:S02]  /*3b10*/  IADD3 R85, R85, 0x1, RZ ;  /* 0x0000000155557810 */ /* 0x000fe40007ffe0ff */
[----:B------:R-:W-:Y:S02]  /*3b20*/  IADD3 R87, P2, R87, 0x1, RZ ;  /* 0x0000000157577810 */ /* 0x000fe40007f5e0ff */
[----:B------:R-:W-:-:S03]  /*3b30*/  ISETP.GE.AND P0, PT, R85, c[0x0][0x16c], PT ;  /* 0x00005b0055007a0c */ /* 0x000fc60003f06270 */
[----:B------:R-:W-:-:S10]  /*3b40*/  IMAD.X R88, RZ, RZ, R88, P2 ;  /* 0x000000ffff587224 */ /* 0x000fd400010e0658 */
[----:B------:R-:W-:Y:S01]  /*3b50*/  @P0 CALL.REL.NOINC `(.L_x_8114) ;  /* 0x0000001000000944 */ /* 0x000fe20003c00000 */
[----:B------:R-:W-:Y:S05]  /*3b60*/  BRA `(.L_x_8127) ;  /* 0xffffebc000007947 */ /* 0x000fea000383ffff */
.L_x_8114:
[----:B------:R-:W-:Y:S01]  /*3b70*/  BAR.SYNC.DEFER_BLOCKING 0x0 ;  /* 0x0000000000007b1d */ /* 0x000fe20000010000 */
[-C--:B------:R-:W-:Y:S02]  /*3b80*/  ISETP.GE.AND P4, PT, R54, R52.reuse, PT ;  /* 0x000000343600720c */ /* 0x080fe40003f86270 */
[-C--:B------:R-:W-:Y:S02]  /*3b90*/  ISETP.GE.AND P0, PT, R49, R52.reuse, PT ;  /* 0x000000343100720c */ /* 0x080fe40003f06270 */
[-C--:B------:R-:W-:Y:S02]  /*3ba0*/  ISETP.GE.AND P3, PT, R27, R52.reuse, PT ;  /* 0x000000341b00720c */ /* 0x080fe40003f66270 */
[----:B------:R-:W-:-:S07]  /*3bb0*/  ISETP.GE.AND P2, PT, R48, R52, PT ;  /* 0x000000343000720c */ /* 0x000fce0003f46270 */
[----:B------:R-:W-:-:S04]  /*3bc0*/  @!P4 IADD3 R28, P5, R14, R53, RZ ;  /* 0x000000350e1cc210 */ /* 0x000fc80007fbe0ff */
[C---:B------:R-:W-:Y:S02]  /*3bd0*/  @!P4 IADD3.X R29, R15.reuse, R64, RZ, P5, !PT ;  /* 0x000000400f1dc210 */ /* 0x040fe40002ffe4ff */
[CC--:B------:R-:W-:Y:S02]  /*3be0*/  @!P0 IADD3 R46, P6, R14.reuse, R53.reuse, RZ ;  /* 0x000000350e2e8210 */ /* 0x0c0fe40007fde0ff */
[CC--:B------:R-:W-:Y:S01]  /*3bf0*/  @!P2 IADD3 R42, P5, R14.reuse, R53.reuse, RZ ;  /* 0x000000350e2aa210 */ /* 0x0c0fe20007fbe0ff */
[----:B------:R-:W4:Y:S01]  /*3c00*/  @!P4 LDG.E R86, [R28.64] ;  /* 0x000000041c56c981 */ /* 0x000f22000c1e1900 */
[----:B------:R-:W-:Y:S01]  /*3c10*/  @!P3 IADD3 R40, P4, R14, R53, RZ ;  /* 0x000000350e28b210 */ /* 0x000fe20007f9e0ff */
[----:B------:R-:W-:Y:S01]  /*3c20*/  @!P0 IMAD.X R47, R15, 0x1, R64, P6 ;  /* 0x000000010f2f8824 */ /* 0x000fe200030e0640 */
[----:B------:R-:W-:Y:S02]  /*3c30*/  MOV R70, RZ ;  /* 0x000000ff00467202 */ /* 0x000fe40000000f00 */
[----:B------:R-:W-:-:S02]  /*3c40*/  MOV R66, RZ ;  /* 0x000000ff00427202 */ /* 0x000fc40000000f00 */
[----:B------:R-:W-:Y:S02]  /*3c50*/  MOV R72, RZ ;  /* 0x000000ff00487202 */ /* 0x000fe40000000f00 */
[CC--:B------:R-:W-:Y:S02]  /*3c60*/  @!P3 IADD3.X R41, R15.reuse, R64.reuse, RZ, P4, !PT ;  /* 0x000000400f29b210 */ /* 0x0c0fe400027fe4ff */
[----:B------:R-:W-:Y:S02]  /*3c70*/  @!P2 IADD3.X R43, R15, R64, RZ, P5, !PT ;  /* 0x000000400f2ba210 */ /* 0x000fe40002ffe4ff */
[----:B------:R-:W5:Y:S04]  /*3c80*/  @!P0 LDG.E R72, [R46.64+0x180] ;  /* 0x000180042e488981 */ /* 0x000f68000c1e1900 */
[----:B--2---:R-:W2:Y:S04]  /*3c90*/  @!P3 LDG.E R70, [R40.64+0x80] ;  /* 0x000080042846b981 */ /* 0x004ea8000c1e1900 */
[----:B---3--:R-:W3:Y:S01]  /*3ca0*/  @!P2 LDG.E R66, [R42.64+0x100] ;  /* 0x000100042a42a981 */ /* 0x008ee2000c1e1900 */
[----:B------:R-:W-:-:S04]  /*3cb0*/  IMAD R69, R3, c[0x0][0x2e0], RZ ;  /* 0x0000b80003457a24 */ /* 0x000fc800078e02ff */
[----:B------:R-:W-:Y:S01]  /*3cc0*/  IMAD R69, R0, c[0x0][0x2e4], R69 ;  /* 0x0000b90000457a24 */ /* 0x000fe200078e0245 */
[----:B------:R-:W-:Y:S01]  /*3cd0*/  IADD3 R71, P5, R53, c[0x0][0x330], RZ ;  /* 0x0000cc0035477a10 */ /* 0x000fe20007fbe0ff */
[----:B------:R-:W-:Y:S01]  /*3ce0*/  BSSY B0, `(.L_x_8128) ;  /* 0x0000045000007945 */ /* 0x000fe20003800000 */
[----:B----4-:R-:W-:Y:S04]  /*3cf0*/  STS [R21.X4], R86 ;  /* 0x0000005615007388 */ /* 0x010fe80000004800 */
[----:B-----5:R-:W-:Y:S04]  /*3d00*/  STS [R21.X4+0x180], R72 ;  /* 0x0001804815007388 */ /* 0x020fe80000004800 */
[----:B--2---:R-:W-:Y:S04]  /*3d10*/  STS [R21.X4+0x80], R70 ;  /* 0x0000804615007388 */ /* 0x004fe80000004800 */
[----:B---3--:R-:W-:Y:S01]  /*3d20*/  STS [R21.X4+0x100], R66 ;  /* 0x0001004215007388 */ /* 0x008fe20000004800 */
[----:B------:R-:W-:-:S06]  /*3d30*/  NOP ;  /* 0x0000000000007918 */ /* 0x000fcc0000000000 */
[----:B------:R-:W2:Y:S04]  /*3d40*/  LDS.128 R28, [R21.X16] ;  /* 0x00000000151c7984 */ /* 0x000ea8000000cc00 */
[----:B------:R-:W-:Y:S06]  /*3d50*/  BAR.SYNC.DEFER_BLOCKING 0x0 ;  /* 0x0000000000007b1d */ /* 0x000fec0000010000 */
[----:B------:R3:W-:Y:S01]  /*3d60*/  STS.128 [R21.X16], R32 ;  /* 0x0000002015007388 */ /* 0x0007e2000000cc00 */
[----:B------:R-:W-:-:S06]  /*3d70*/  NOP ;  /* 0x0000000000007918 */ /* 0x000fcc0000000000 */
[----:B------:R-:W-:Y:S04]  /*3d80*/  LDS R41, [R21.X4] ;  /* 0x0000000015297984 */ /* 0x000fe80000004800 */
[----:B------:R-:W-:Y:S04]  /*3d90*/  LDS R43, [R21.X4+0x80] ;  /* 0x00008000152b7984 */ /* 0x000fe80000004800 */
[----:B------:R-:W-:Y:S04]  /*3da0*/  LDS R47, [R21.X4+0x100] ;  /* 0x00010000152f7984 */ /* 0x000fe80000004800 */
[----:B------:R-:W-:Y:S04]  /*3db0*/  LDS R67, [R21.X4+0x180] ;  /* 0x0001800015437984 */ /* 0x000fe80000004800 */
[----:B------:R-:W-:Y:S04]  /*3dc0*/  @!P1 STS [0x200], R52 ;  /* 0x00020034ff009388 */ /* 0x000fe80000000800 */
[----:B------:R-:W-:Y:S01]  /*3dd0*/  BAR.SYNC.DEFER_BLOCKING 0x0 ;  /* 0x0000000000007b1d */ /* 0x000fe20000010000 */
[----:B--2---:R-:W-:-:S05]  /*3de0*/  FADD.FTZ R29, R29, R4 ;  /* 0x000000041d1d7221 */ /* 0x004fca0000010000 */
[----:B------:R-:W-:Y:S01]  /*3df0*/  FSETP.GTU.FTZ.AND P3, PT, R29, 20, PT ;  /* 0x41a000001d00780b */ /* 0x000fe20003f7c000 */
[--C-:B------:R-:W-:Y:S02]  /*3e00*/  FADD.FTZ R28, R28, R4.reuse ;  /* 0x000000041c1c7221 */ /* 0x100fe40000010000 */
[--C-:B------:R-:W-:Y:S02]  /*3e10*/  FADD.FTZ R40, R30, R4.reuse ;  /* 0x000000041e287221 */ /* 0x100fe40000010000 */
[----:B------:R-:W-:Y:S01]  /*3e20*/  FADD.FTZ R42, R31, R4 ;  /* 0x000000041f2a7221 */ /* 0x000fe20000010000 */
[----:B------:R-:W-:Y:S02]  /*3e30*/  FSETP.GTU.FTZ.AND P4, PT, R28, 20, PT ;  /* 0x41a000001c00780b */ /* 0x000fe40003f9c000 */
[----:B------:R-:W-:-:S05]  /*3e40*/  FSETP.GTU.FTZ.AND P2, PT, R40, 20, PT ;  /* 0x41a000002800780b */ /* 0x000fca0003f5c000 */
[----:B------:R-:W-:Y:S01]  /*3e50*/  @!P3 FMUL.FTZ R31, R29, -1.4426950216293334961 ;  /* 0xbfb8aa3b1d1fb820 */ /* 0x000fe20000410000 */
[----:B------:R-:W-:Y:S01]  /*3e60*/  FSETP.GTU.FTZ.AND P0, PT, R42, 20, PT ;  /* 0x41a000002a00780b */ /* 0x000fe20003f1c000 */
[----:B------:R-:W2:Y:S04]  /*3e70*/  LDS R33, [0x200] ;  /* 0x00020000ff217984 */ /* 0x000ea80000000800 */
[----:B------:R-:W4:Y:S01]  /*3e80*/  @!P3 MUFU.EX2 R31, R31 ;  /* 0x0000001f001fb308 */ /* 0x000f220000000800 */
[----:B---3--:R-:W-:Y:S02]  /*3e90*/  IMAD R32, R6, c[0x0][0x2d8], RZ ;  /* 0x0000b60006207a24 */ /* 0x008fe400078e02ff */
[----:B------:R-:W-:Y:S02]  /*3ea0*/  @!P4 FMUL.FTZ R28, R28, -1.4426950216293334961 ;  /* 0xbfb8aa3b1c1cc820 */ /* 0x000fe40000410000 */
[----:B------:R-:W-:-:S02]  /*3eb0*/  IMAD R73, R5, c[0x0][0x2dc], R32 ;  /* 0x0000b70005497a24 */ /* 0x000fc400078e0220 */
[----:B------:R-:W-:Y:S01]  /*3ec0*/  @!P2 FMUL.FTZ R40, R40, -1.4426950216293334961 ;  /* 0xbfb8aa3b2828a820 */ /* 0x000fe20000410000 */
[----:B------:R3:W5:Y:S01]  /*3ed0*/  @!P4 MUFU.EX2 R30, R28 ;  /* 0x0000001c001ec308 */ /* 0x0007620000000800 */
[----:B------:R-:W-:Y:S02]  /*3ee0*/  @!P0 FMUL.FTZ R32, R42, -1.4426950216293334961 ;  /* 0xbfb8aa3b2a208820 */ /* 0x000fe40000410000 */
[----:B---3--:R-:W-:-:S05]  /*3ef0*/  IMAD.WIDE.U32 R28, R5, c[0x0][0x2d8], RZ ;  /* 0x0000b600051c7a25 */ /* 0x008fca00078e00ff */
[----:B------:R-:W3:Y:S01]  /*3f00*/  @!P2 MUFU.EX2 R40, R40 ;  /* 0x000000280028a308 */ /* 0x000ee20000000800 */
[----:B----4-:R-:W-:Y:S01]  /*3f10*/  @!P3 FADD.FTZ R31, R31, 1 ;  /* 0x3f8000001f1fb421 */ /* 0x010fe20000010000 */
[----:B------:R-:W-:-:S06]  /*3f20*/  IADD3 R29, R29, R73, RZ ;  /* 0x000000491d1d7210 */ /* 0x000fcc0007ffe0ff */
[----:B------:R-:W4:Y:S01]  /*3f30*/  @!P0 MUFU.EX2 R32, R32 ;  /* 0x0000002000208308 */ /* 0x000f220000000800 */
[----:B------:R-:W-:-:S07]  /*3f40*/  IMAD.WIDE.U32 R28, R0, c[0x0][0x2e0], R28 ;  /* 0x0000b800001c7a25 */ /* 0x000fce00078e001c */
[----:B------:R-:W0:Y:S01]  /*3f50*/  @!P3 MUFU.RCP R34, R31 ;  /* 0x0000001f0022b308 */ /* 0x000e220000001000 */
[----:B-----5:R-:W-:Y:S01]  /*3f60*/  @!P4 FADD.FTZ R30, R30, 1 ;  /* 0x3f8000001e1ec421 */ /* 0x020fe20000010000 */
[----:B------:R-:W-:Y:S01]  /*3f70*/  IADD3 R42, P6, R65, R28, RZ ;  /* 0x0000001c412a7210 */ /* 0x000fe20007fde0ff */
[----:B---3--:R-:W-:-:S03]  /*3f80*/  @!P2 FADD.FTZ R40, R40, 1 ;  /* 0x3f8000002828a421 */ /* 0x008fc60000010000 */
[----:B------:R-:W-:Y:S02]  /*3f90*/  IADD3.X R29, R68, R69, R29, P6, !PT ;  /* 0x00000045441d7210 */ /* 0x000fe400037fe41d */
[----:B------:R3:W5:Y:S01]  /*3fa0*/  @!P4 MUFU.RCP R35, R30 ;  /* 0x0000001e0023c308 */ /* 0x0007620000001000 */
[----:B----4-:R-:W-:Y:S01]  /*3fb0*/  @!P0 FADD.FTZ R32, R32, 1 ;  /* 0x3f80000020208421 */ /* 0x010fe20000010000 */
[----:B--2---:R-:W-:Y:S01]  /*3fc0*/  ISETP.GE.AND P6, PT, R54, R33, PT ;  /* 0x000000213600720c */ /* 0x004fe20003fc6270 */
[----:B0-----:R-:W-:-:S05]  /*3fd0*/  @!P3 FMUL.FTZ R37, R37, R34 ;  /* 0x000000222525b220 */ /* 0x001fca0000410000 */
[----:B------:R0:W2:Y:S01]  /*3fe0*/  @!P2 MUFU.RCP R69, R40 ;  /* 0x000000280045a308 */ /* 0x0000a20000001000 */
[----:B---3--:R-:W-:-:S07]  /*3ff0*/  IADD3.X R30, R64, c[0x0][0x334], RZ, P5, !PT ;  /* 0x0000cd00401e7a10 */ /* 0x008fce0002ffe4ff */
[----:B------:R0:W3:Y:S01]  /*4000*/  @!P0 MUFU.RCP R34, R32 ;  /* 0x0000002000228308 */ /* 0x0000e20000001000 */
[----:B------:R-:W-:Y:S01]  /*4010*/  LEA R28, P5, R42, R71, 0x2 ;  /* 0x000000472a1c7211 */ /* 0x000fe200078a10ff */
[----:B-----5:R-:W-:Y:S01]  /*4020*/  @!P4 FMUL.FTZ R36, R36, R35 ;  /* 0x000000232424c220 */ /* 0x020fe20000410000 */
[-C--:B------:R-:W-:Y:S02]  /*4030*/  ISETP.GE.AND P3, PT, R27, R33.reuse, PT ;  /* 0x000000211b00720c */ /* 0x080fe40003f66270 */
[----:B------:R-:W-:Y:S02]  /*4040*/  LEA.HI.X R29, R42, R30, R29, 0x2, P5 ;  /* 0x0000001e2a1d7211 */ /* 0x000fe400028f141d */
[-C--:B------:R-:W-:Y:S02]  /*4050*/  ISETP.GE.AND P4, PT, R48, R33.reuse, PT ;  /* 0x000000213000720c */ /* 0x080fe40003f86270 */
[----:B------:R-:W-:Y:S01]  /*4060*/  ISETP.GE.AND P5, PT, R49, R33, PT ;  /* 0x000000213100720c */ /* 0x000fe20003fa6270 */
[----:B------:R-:W-:Y:S07]  /*4070*/  @P6 BRA `(.L_x_8129) ;  /* 0x000000b000006947 */ /* 0x000fee0003800000 */
[----:B0-2---:R-:W-:Y:S01]  /*4080*/  MOV R30, R44 ;  /* 0x0000002c001e7202 */ /* 0x005fe20000000f00 */
        /* <DEDUP_REMOVED lines=10> */
.L_x_8129:
[----:B0-2---:R-:W-:Y:S05]  /*4130*/  BSYNC B0 ;  /* 0x0000000000007941 */ /* 0x005fea0003800000 */
.L_x_8128:
[----:B------:R-:W-:Y:S01]  /*4140*/  @!P3 STG.E [R28.64+-0x180], R43 ;  /* 0xfffe802b1c00b986 */ /* 0x000fe2000c101904 */
[----:B------:R-:W-:Y:S01]  /*4150*/  @!P2 FMUL.FTZ R38, R38, R69 ;  /* 0x000000452626a220 */ /* 0x000fe20000410000 */
[----:B------:R-:W-:Y:S01]  /*4160*/  BSSY B0, `(.L_x_8130) ;  /* 0x0000023000007945 */ /* 0x000fe20003800000 */
[----:B---3--:R-:W-:Y:S01]  /*4170*/  @!P0 FMUL.FTZ R39, R39, R34 ;  /* 0x0000002227278220 */ /* 0x008fe20000410000 */
[----:B------:R-:W-:Y:S01]  /*4180*/  @!P4 STG.E [R28.64+-0x100], R47 ;  /* 0xffff002f1c00c986 */ /* 0x000fe2000c101904 */
[----:B------:R-:W-:Y:S02]  /*4190*/  FADD.FTZ R10, R36, R10 ;  /* 0x0000000a240a7221 */ /* 0x000fe40000010000 */
[----:B------:R-:W-:Y:S01]  /*41a0*/  IMAD R30, R6, c[0x0][0x2f8], RZ ;  /* 0x0000be00061e7a24 */ /* 0x000fe200078e02ff */
[----:B------:R0:W-:Y:S03]  /*41b0*/  @!P5 STG.E [R28.64+-0x80], R67 ;  /* 0xffff80431c00d986 */ /* 0x0001e6000c101904 */
        /* <DEDUP_REMOVED lines=29> */
.L_x_8131:
[----:B------:R-:W-:Y:S05]  /*4390*/  BSYNC B0 ;  /* 0x0000000000007941 */ /* 0x000fea0003800000 */
.L_x_8130:
        /* <DEDUP_REMOVED lines=31> */
.L_x_8100:
[----:B------:R-:W-:Y:S02]  /*4590*/  ISETP.NE.U32.AND P0, PT, RZ, c[0x0][0x328], PT ;  /* 0x0000ca00ff007a0c */ /* 0x000fe40003f05070 */
[----:B------:R-:W-:Y:S02]  /*45a0*/  ISETP.NE.U32.AND P2, PT, RZ, c[0x0][0x348], PT ;  /* 0x0000d200ff007a0c */ /* 0x000fe40003f45070 */
[----:B------:R-:W-:-:S02]  /*45b0*/  ISETP.NE.AND.EX P1, PT, RZ, c[0x0][0x32c], PT, P0 ;  /* 0x0000cb00ff007a0c */ /* 0x000fc40003f25300 */
        /* <DEDUP_REMOVED lines=21> */
.L_x_8134:
[----:B---3--:R-:W-:Y:S05]  /*4710*/  BSYNC B0 ;  /* 0x0000000000007941 */ /* 0x008fea0003800000 */
.L_x_8133:
        /* <DEDUP_REMOVED lines=23> */
.L_x_8136:
[----:B------:R-:W3:Y:S02]  /*4890*/  S2R R15, SR_TID.X ;  /* 0x00000000000f7919 */ /* 0x000ee40000002100 */
.L_x_8137:
[----:B0-----:R-:W-:Y:S05]  /*48a0*/  BSYNC B0 ;  /* 0x0000000000007941 */ /* 0x001fea0003800000 */
.L_x_8135:
[----:B---3--:R-:W-:-:S13]  /*48b0*/  ISETP.GE.AND P0, PT, R15, c[0x0][0x16c], PT ;  /* 0x00005b000f007a0c */ /* 0x008fda0003f06270 */
[----:B------:R-:W-:Y:S05]  /*48c0*/  @P0 EXIT ;  /* 0x000000000000094d */ /* 0x000fea0003800000 */
[C---:B------:R-:W-:Y:S02]  /*48d0*/  IMAD R5, R3.reuse, c[0x0][0x2a8], RZ ;  /* 0x0000aa0003057a24 */ /* 0x040fe400078e02ff */
[----:B------:R-:W-:Y:S02]  /*48e0*/  IMAD R7, R3, c[0x0][0x288], RZ ;  /* 0x0000a20003077a24 */ /* 0x000fe400078e02ff */
[----:B-----5:R-:W-:-:S04]  /*48f0*/  IMAD.WIDE.U32 R2, R0, c[0x0][0x2a8], RZ ;  /* 0x0000aa0000027a25 */ /* 0x020fc800078e00ff */
[C---:B------:R-:W-:Y:S02]  /*4900*/  IMAD R23, R0.reuse, c[0x0][0x2ac], R5 ;  /* 0x0000ab0000177a24 */ /* 0x040fe400078e0205 */
[C---:B------:R-:W-:Y:S02]  /*4910*/  IMAD R7, R0.reuse, c[0x0][0x28c], R7 ;  /* 0x0000a30000077a24 */ /* 0x040fe400078e0207 */
[----:B------:R-:W-:Y:S01]  /*4920*/  IMAD.WIDE.U32 R4, R0, c[0x0][0x288], RZ ;  /* 0x0000a20000047a25 */ /* 0x000fe200078e00ff */
[----:B------:R-:W-:-:S03]  /*4930*/  IADD3 R23, R3, R23, RZ ;  /* 0x0000001703177210 */ /* 0x000fc60007ffe0ff */
[----:B------:R-:W-:Y:S02]  /*4940*/  IMAD.IADD R21, R5, 0x1, R7 ;  /* 0x0000000105157824 */ /* 0x000fe400078e0207 */
.L_x_8138:
        /* <DEDUP_REMOVED lines=26> */
.L_x_8139:
        /* <DEDUP_REMOVED lines=9> */
.L_x_9143:


//--------------------- .text._Z25selective_scan_bwd_kernelI32Selective_Scan_bwd_kernel_traitsILi32ELi4ELb0ELb1ELb0ELb0ELb0EffEEv12SSMParamsBwd --------------------------
	.section	.text._Z25selective_scan_bwd_kernelI32Selective_Scan_bwd_kernel_traitsILi32ELi4ELb0ELb1ELb0ELb0ELb0EffEEv12SSMParamsBwd,"ax",@progbits
	.sectioninfo	@"SHI_REGISTERS=123"
	.align	128
        .global         _Z25selective_scan_bwd_kernelI32Selective_Scan_bwd_kernel_traitsILi32ELi4ELb0ELb1ELb0ELb0ELb0EffEEv12SSMParamsBwd
        .type           _Z25selective_scan_bwd_kernelI32Selective_Scan_bwd_kernel_traitsILi32ELi4ELb0ELb1ELb0ELb0ELb0EffEEv12SSMParamsBwd,@function
        .size           _Z25selective_scan_bwd_kernelI32Selective_Scan_bwd_kernel_traitsILi32ELi4ELb0ELb1ELb0ELb0ELb0EffEEv12SSMParamsBwd,(.L_x_9144 - _Z25selective_scan_bwd_kernelI32Selective_Scan_bwd_kernel_traitsILi32ELi4ELb0ELb1ELb0ELb0ELb0EffEEv12SSMParamsBwd)
        .other          _Z25selective_scan_bwd_kernelI32Selective_Scan_bwd_kernel_traitsILi32ELi4ELb0ELb1ELb0ELb0ELb0EffEEv12SSMParamsBwd,@"STO_CUDA_ENTRY STV_DEFAULT"
_Z25selective_scan_bwd_kernelI32Selective_Scan_bwd_kernel_traitsILi32ELi4ELb0ELb1ELb0ELb0ELb0EffEEv12SSMParamsBwd:
.text._Z25selective_scan_bwd_kernelI32Selective_Scan_bwd_kernel_traitsILi32ELi4ELb0ELb1ELb0ELb0ELb0EffEEv12SSMParamsBwd:
        /* <DEDUP_REMOVED lines=10> */
[----:B------:R-:W-:Y:S01]  /*00a0*/  ISETP.NE.AND.EX P1, PT, RZ, c[0x0][0x254], PT, P1 ;  /* 0x00009500ff007a0c */ /* 0x000fe20003f25310 */
[----:B------:R-:W-:-:S02]  /*00b0*/  IMAD.MOV.U32 R4, RZ, RZ, RZ ;  /* 0x000000ffff047224 */ /* 0x000fc400078e00ff */
        /* <DEDUP_REMOVED lines=12> */
[C---:B------:R-:W-:Y:S01]  /*0180*/  LOP3.LUT R16, R0.reuse, c[0x0][0x178], RZ, 0x3c, !PT ;  /* 0x00005e0000107a12 */ /* 0x040fe200078e3cff */
[----:B------:R-:W-:Y:S01]  /*0190*/  CS2R R76, SRZ ;  /* 0x00000000004c7805 */ /* 0x000fe2000001ff00 */
[----:B------:R-:W-:Y:S01]  /*01a0*/  MOV R17, c[0x0][0x174] ;  /* 0x00005d0000117a02 */ /* 0x000fe20000000f00 */
[----:B------:R-:W-:Y:S01]  /*01b0*/  IMAD R19, R0, c[0x0][0x1dc], R19 ;  /* 0x0000770000137a24 */ /* 0x000fe200078e0213 */
[----:B0-----:R-:W-:Y:S01]  /*01c0*/  IABS R6, R0 ;  /* 0x0000000000067213 */ /* 0x001fe20000000000 */
[----:B-1----:R-:W-:Y:S01]  /*01d0*/  HFMA2.MMA R10, -RZ, RZ, 0, 0 ;  /* 0x00000000ff0a7435 */ /* 0x002fe200000001ff */
[----:B------:R-:W-:Y:S01]  /*01e0*/  ISETP.GE.AND P2, PT, R16, RZ, PT ;  /* 0x000000ff1000720c */ /* 0x000fe20003f46270 */
[C---:B----4-:R-:W-:Y:S01]  /*01f0*/  IMAD R8, R88.reuse, c[0x0][0x1d0], RZ ;  /* 0x0000740058087a24 */ /* 0x050fe200078e02ff */
[----:B------:R-:W-:Y:S01]  /*0200*/  ISETP.GE.AND P3, PT, R17, 0x1, PT ;  /* 0x000000011100780c */ /* 0x000fe20003f66270 */
[----:B------:R-:W-:Y:S01]  /*0210*/  IMAD R16, R88, c[0x0][0x278], RZ ;  /* 0x00009e0058107a24 */ /* 0x000fe200078e02ff */
[----:B------:R-:W-:Y:S01]  /*0220*/  CS2R R74, SRZ ;  /* 0x00000000004a7805 */ /* 0x000fe2000001ff00 */
[----:B---3--:R-:W-:-:S05]  /*0230*/  IADD3 R14, RZ, -R11, RZ ;  /* 0x8000000bff0e7210 */ /* 0x008fca0007ffe0ff */
[----:B------:R-:W-:-:S04]  /*0240*/  IMAD R7, R14, R15, RZ ;  /* 0x0000000f0e077224 */ /* 0x000fc800078e02ff */
[----:B------:R-:W-:-:S04]  /*0250*/  IMAD.HI.U32 R11, R11, R7, R10 ;  /* 0x000000070b0b7227 */ /* 0x000fc800078e000a */
[----:B------:R-:W-:Y:S02]  /*0260*/  IMAD R10, R88, c[0x0][0x1e0], RZ ;  /* 0x00007800580a7a24 */ /* 0x000fe400078e02ff */
[----:B------:R-:W-:-:S04]  /*0270*/  IMAD.HI.U32 R14, R11, R6, RZ ;  /* 0x000000060b0e7227 */ /* 0x000fc800078e00ff */
[----:B------:R-:W-:Y:S02]  /*0280*/  IMAD.MOV R12, RZ, RZ, -R14 ;  /* 0x000000ffff0c7224 */ /* 0x000fe400078e0a0e */
[----:B------:R-:W-:Y:S02]  /*0290*/  IMAD R11, R5, c[0x0][0x1d4], R8 ;  /* 0x00007500050b7a24 */ /* 0x000fe400078e0208 */
[----:B------:R-:W-:Y:S02]  /*02a0*/  IMAD R12, R15, R12, R6 ;  /* 0x0000000c0f0c7224 */ /* 0x000fe400078e0206 */
[----:B------:R-:W-:-:S03]  /*02b0*/  IMAD.WIDE.U32 R6, R5, c[0x0][0x1d0], RZ ;  /* 0x0000740005067a25 */ /* 0x000fc600078e00ff */
[----:B------:R-:W-:Y:S01]  /*02c0*/  ISETP.GT.U32.AND P1, PT, R15, R12, PT ;  /* 0x0000000c0f00720c */ /* 0x000fe20003f24070 */
[----:B------:R-:W-:Y:S01]  /*02d0*/  IMAD.WIDE.U32 R8, R5, c[0x0][0x1e0], RZ ;  /* 0x0000780005087a25 */ /* 0x000fe200078e00ff */
[----:B------:R-:W-:-:S03]  /*02e0*/  IADD3 R7, R7, R11, RZ ;  /* 0x0000000b07077210 */ /* 0x000fc60007ffe0ff */
[----:B------:R-:W-:Y:S02]  /*02f0*/  IMAD R13, R5, c[0x0][0x1e4], R10 ;  /* 0x00007900050d7a24 */ /* 0x000fe400078e020a */
[----:B------:R-:W-:-:S03]  /*0300*/  IMAD.WIDE.U32 R6, R0, c[0x0][0x1d8], R6 ;  /* 0x0000760000067a25 */ /* 0x000fc600078e0006 */
[----:B------:R-:W-:Y:S01]  /*0310*/  IADD3 R9, R9, R13, RZ ;  /* 0x0000000d09097210 */ /* 0x000fe20007ffe0ff */
[C---:B------:R-:W-:Y:S02]  /*0320*/  IMAD.WIDE.U32 R10, R5.reuse, c[0x0][0x278], RZ ;  /* 0x00009e00050a7a25 */ /* 0x040fe400078e00ff */
[----:B------:R-:W-:Y:S02]  /*0330*/  @!P1 IADD3 R14, R14, 0x1, RZ ;  /* 0x000000010e0e9810 */ /* 0x000fe40007ffe0ff */
[----:B------:R-:W-:Y:S01]  /*0340*/  @!P1 IMAD.IADD R12, R12, 0x1, -R15 ;  /* 0x000000010c0c9824 */ /* 0x000fe200078e0a0f */
[----:B------:R-:W-:Y:S01]  /*0350*/  ISETP.NE.AND P1, PT, RZ, c[0x0][0x178], PT ;  /* 0x00005e00ff007a0c */ /* 0x000fe20003f25270 */
[----:B------:R-:W-:Y:S02]  /*0360*/  IMAD R13, R5, c[0x0][0x27c], R16 ;  /* 0x00009f00050d7a24 */ /* 0x000fe400078e0210 */
[----:B------:R-:W-:Y:S01]  /*0370*/  IMAD R16, R88, c[0x0][0x190], RZ ;  /* 0x0000640058107a24 */ /* 0x000fe200078e02ff */
[----:B------:R-:W-:Y:S01]  /*0380*/  ISETP.GE.U32.AND P0, PT, R12, R15, PT ;  /* 0x0000000f0c00720c */ /* 0x000fe20003f06070 */
[----:B------:R-:W-:Y:S01]  /*0390*/  IMAD.WIDE.U32 R8, R0, c[0x0][0x1e8], R8 ;  /* 0x00007a0000087a25 */ /* 0x000fe200078e0008 */
[----:B------:R-:W-:-:S02]  /*03a0*/  LEA R15, R17, 0xffffff80, 0x7 ;  /* 0xffffff80110f7811 */ /* 0x000fc400078e38ff */
[----:B------:R-:W-:Y:S01]  /*03b0*/  IADD3 R11, R11, R13, RZ ;  /* 0x0000000d0b0b7210 */ /* 0x000fe20007ffe0ff */
[----:B------:R-:W-:Y:S01]  /*03c0*/  IMAD.WIDE.U32 R12, R5, c[0x0][0x190], RZ ;  /* 0x00006400050c7a25 */ /* 0x000fe200078e00ff */
[----:B------:R-:W-:Y:S02]  /*03d0*/  SHF.R.S32.HI R17, RZ, 0x1f, R15 ;  /* 0x0000001fff117819 */ /* 0x000fe4000001140f */
[----:B------:R-:W-:Y:S01]  /*03e0*/  IADD3 R22, P4, R15, R6, RZ ;  /* 0x000000060f167210 */ /* 0x000fe20007f9e0ff */
[----:B------:R-:W-:Y:S02]  /*03f0*/  IMAD R21, R5, c[0x0][0x194], R16 ;  /* 0x0000650005157a24 */ /* 0x000fe400078e0210 */
[----:B------:R-:W-:Y:S01]  /*0400*/  IMAD.WIDE.U32 R10, R0, c[0x0][0x280], R10 ;  /* 0x0000a000000a7a25 */ /* 0x000fe200078e000a */
[----:B------:R-:W-:Y:S02]  /*0410*/  IADD3.X R7, R17, R7, R19, P4, !PT ;  /* 0x0000000711077210 */ /* 0x000fe400027fe413 */
[----:B------:R-:W-:Y:S01]  /*0420*/  @P0 IADD3 R14, R14, 0x1, RZ ;  /* 0x000000010e0e0810 */ /* 0x000fe20007ffe0ff */
[----:B------:R-:W-:Y:S01]  /*0430*/  IMAD R19, R3, c[0x0][0x1e8], RZ ;  /* 0x00007a0003137a24 */ /* 0x000fe200078e02ff */
[----:B------:R-:W-:Y:S01]  /*0440*/  IADD3 R20, P0, R15, R8, RZ ;  /* 0x000000080f147210 */ /* 0x000fe20007f1e0ff */
[----:B------:R-:W-:Y:S01]  /*0450*/  IMAD.IADD R13, R13, 0x1, R21 ;  /* 0x000000010d0d7824 */ /* 0x000fe200078e0215 */
[----:B------:R-:W-:Y:S01]  /*0460*/  MOV R6, R14 ;  /* 0x0000000e00067202 */ /* 0x000fe20000000f00 */
[----:B------:R-:W-:-:S02]  /*0470*/  IMAD R21, R3, c[0x0][0x280], RZ ;  /* 0x0000a00003157a24 */ /* 0x000fc400078e02ff */
[----:B------:R-:W-:Y:S01]  /*0480*/  IMAD R19, R0, c[0x0][0x1ec], R19 ;  /* 0x00007b0000137a24 */ /* 0x000fe200078e0213 */
[----:B------:R-:W-:Y:S01]  /*0490*/  @!P2 IADD3 R6, -R6, RZ, RZ ;  /* 0x000000ff0606a210 */ /* 0x000fe20007ffe1ff */
[----:B------:R-:W-:Y:S01]  /*04a0*/  IMAD R8, R0, c[0x0][0x284], R21 ;  /* 0x0000a10000087a24 */ /* 0x000fe200078e0215 */
[----:B------:R-:W-:Y:S02]  /*04b0*/  @!P1 LOP3.LUT R6, RZ, c[0x0][0x178], RZ, 0x33, !PT ;  /* 0x00005e00ff069a12 */ /* 0x000fe400078e33ff */
[----:B------:R-:W-:Y:S02]  /*04c0*/  IADD3 R18, P2, R15, R10, RZ ;  /* 0x0000000a0f127210 */ /* 0x000fe40007f5e0ff */
[----:B------:R-:W-:Y:S01]  /*04d0*/  IADD3.X R9, R17, R9, R19, P0, !PT ;  /* 0x0000000911097210 */ /* 0x000fe200007fe413 */
[----:B------:R-:W-:Y:S01]  /*04e0*/  IMAD.WIDE.U32 R12, R6, c[0x0][0x1a8], R12 ;  /* 0x00006a00060c7a25 */ /* 0x000fe200078e000c */
[----:B------:R-:W-:Y:S02]  /*04f0*/  ISETP.NE.U32.AND P0, PT, RZ, c[0x0][0x260], PT ;  /* 0x00009800ff007a0c */ /* 0x000fe40003f05070 */
[----:B------:R-:W-:-:S02]  /*0500*/  LEA R21, P1, R22, c[0x0][0x240], 0x2 ;  /* 0x0000900016157a11 */ /* 0x000fc400078210ff */
[----:B------:R-:W-:Y:S02]  /*0510*/  SHF.R.S32.HI R90, RZ, 0x1f, R6 ;  /* 0x0000001fff5a7819 */ /* 0x000fe40000011406 */
[----:B------:R-:W-:Y:S02]  /*0520*/  IADD3.X R11, R17, R11, R8, P2, !PT ;  /* 0x0000000b110b7210 */ /* 0x000fe400017fe408 */
[----:B------:R-:W-:Y:S02]  /*0530*/  LEA R19, P2, R20, c[0x0][0x248], 0x2 ;  /* 0x0000920014137a11 */ /* 0x000fe400078410ff */
[----:B------:R-:W-:Y:S02]  /*0540*/  ISETP.NE.AND.EX P0, PT, RZ, c[0x0][0x264], PT, P0 ;  /* 0x00009900ff007a0c */ /* 0x000fe40003f05300 */
[----:B------:R-:W-:Y:S01]  /*0550*/  LEA.HI.X R22, R22, c[0x0][0x244], R7, 0x2, P1 ;  /* 0x0000910016167a11 */ /* 0x000fe200008f1407 */
[----:B------:R-:W-:Y:S01]  /*0560*/  IMAD R7, R90, c[0x0][0x1a8], RZ ;  /* 0x00006a005a077a24 */ /* 0x000fe200078e02ff */
[----:B------:R-:W-:-:S02]  /*0570*/  LEA.HI.X R20, R20, c[0x0][0x24c], R9, 0x2, P2 ;  /* 0x0000930014147a11 */ /* 0x000fc400010f1409 */
[----:B------:R-:W-:Y:S01]  /*0580*/  ISETP.NE.U32.AND P1, PT, RZ, c[0x0][0x328], PT ;  /* 0x0000ca00ff007a0c */ /* 0x000fe20003f25070 */
[----:B------:R-:W-:Y:S01]  /*0590*/  IMAD R7, R6, c[0x0][0x1ac], R7 ;  /* 0x00006b0006077a24 */ /* 0x000fe200078e0207 */
[----:B------:R-:W-:Y:S02]  /*05a0*/  ISETP.NE.U32.AND P2, PT, RZ, c[0x0][0x348], PT ;  /* 0x0000d200ff007a0c */ /* 0x000fe40003f45070 */
[----:B------:R-:W-:Y:S01]  /*05b0*/  ISETP.NE.AND.EX P1, PT, RZ, c[0x0][0x32c], PT, P1 ;  /* 0x0000cb00ff007a0c */ /* 0x000fe20003f25310 */
[----:B------:R-:W-:Y:S01]  /*05c0*/  IMAD.IADD R8, R13, 0x1, R7 ;  /* 0x000000010d087824 */ /* 0x000fe200078e0207 */
[----:B------:R-:W-:Y:S01]  /*05d0*/  ISETP.NE.AND.EX P2, PT, RZ, c[0x0][0x34c], PT, P2 ;  /* 0x0000d300ff007a0c */ /* 0x000fe20003f45320 */
[----:B------:R-:W-:Y:S01]  /*05e0*/  @P0 IMAD R7, R5, c[0x0][0x164], R0 ;  /* 0x0000590005070a24 */ /* 0x000fe200078e0200 */
[----:B------:R-:W-:Y:S02]  /*05f0*/  IADD3 R15, P5, R15, R12, RZ ;  /* 0x0000000c0f0f7210 */ /* 0x000fe40007fbe0ff */
[----:B------:R-:W-:Y:S01]  /*0600*/  LEA R14, P4, R18, c[0x0][0x308], 0x2 ;  /* 0x0000c200120e7a11 */ /* 0x000fe200078810ff */
[----:B------:R-:W-:Y:S01]  /*0610*/  @P0 IMAD R7, R7, c[0x0][0x174], RZ ;  /* 0x00005d0007070a24 */ /* 0x000fe200078e02ff */
[----:B------:R-:W-:-:S02]  /*0620*/  IADD3.X R8, R17, R8, RZ, P5, !PT ;  /* 0x0000000811087210 */ /* 0x000fc40002ffe4ff */
[----:B------:R-:W-:Y:S01]  /*0630*/  LEA R16, P6, R15, c[0x0][0x228], 0x2 ;  /* 0x00008a000f107a11 */ /* 0x000fe200078c10ff */
[----:B------:R-:W-:Y:S01]  /*0640*/  @P0 IMAD R7, R7, c[0x0][0x16c], RZ ;  /* 0x00005b0007070a24 */ /* 0x000fe200078e02ff */
[----:B------:R-:W-:Y:S02]  /*0650*/  @P0 MOV R78, 0x8 ;  /* 0x00000008004e0802 */ /* 0x000fe40000000f00 */
[----:B------:R-:W-:Y:S02]  /*0660*/  LEA.HI.X R18, R18, c[0x0][0x30c], R11, 0x2, P4 ;  /* 0x0000c30012127a11 */ /* 0x000fe400020f140b */
[C---:B------:R-:W-:Y:S01]  /*0670*/  @P1 LEA R76, P4, R0.reuse, c[0x0][0x328], 0x2 ;  /* 0x0000ca00004c1a11 */ /* 0x040fe200078810ff */
[----:B------:R-:W-:Y:S01]  /*0680*/  @P0 IMAD.WIDE R78, R7, R78, c[0x0][0x260] ;  /* 0x00009800074e0625 */ /* 0x000fe200078e024e */
[C---:B------:R-:W-:Y:S01]  /*0690*/  @P2 LEA R74, P5, R0.reuse, c[0x0][0x348], 0x2 ;  /* 0x0000d200004a2a11 */ /* 0x040fe200078a10ff */
[----:B------:R-:W-:Y:S01]  /*06a0*/  @!P0 CS2R R78, SRZ ;  /* 0x00000000004e8805 */ /* 0x000fe2000001ff00 */
[----:B------:R-:W-:Y:S01]  /*06b0*/  LEA.HI.X R17, R15, c[0x0][0x22c], R8, 0x2, P6 ;  /* 0x00008b000f117a11 */ /* 0x000fe200030f1408 */
[----:B------:R-:W-:Y:S01]  /*06c0*/  HFMA2.MMA R8, -RZ, RZ, 0, 0 ;  /* 0x00000000ff087435 */ /* 0x000fe200000001ff */
[C-C-:B------:R-:W-:Y:S01]  /*06d0*/  @P1 LEA.HI.X R77, R0.reuse, c[0x0][0x32c], R3.reuse, 0x2, P4 ;  /* 0x0000cb00004d1a11 */ /* 0x140fe200020f1403 */
[----:B------:R-:W-:Y:S01]  /*06e0*/  IMAD.MOV.U32 R7, RZ, RZ, RZ ;  /* 0x000000ffff077224 */ /* 0x000fe200078e00ff */
[----:B------:R-:W-:Y:S01]  /*06f0*/  @P2 LEA.HI.X R75, R0, c[0x0][0x34c], R3, 0x2, P5 ;  /* 0x0000d300004b2a11 */ /* 0x000fe200028f1403 */
        /* <DEDUP_REMOVED lines=8> */
[----:B------:R-:W-:Y:S01]  /*0780*/  IMAD.WIDE.U32 R70, R0, c[0x0][0x1b8], RZ ;  /* 0x00006e0000467a25 */ /* 0x000fe200078e00ff */
[----:B------:R-:W-:-:S02]  /*0790*/  MOV R8, RZ ;  /* 0x000000ff00087202 */ /* 0x000fc40000000f00 */
[----:B------:R-:W-:Y:S01]  /*07a0*/  MOV R20, RZ ;  /* 0x000000ff00147202 */ /* 0x000fe20000000f00 */
[C---:B------:R-:W-:Y:S02]  /*07b0*/  IMAD R23, R0.reuse, c[0x0][0x1bc], R23 ;  /* 0x00006f0000177a24 */ /* 0x040fe400078e0217 */
[----:B------:R-:W-:-:S03]  /*07c0*/  IMAD.WIDE.U32 R72, R0, c[0x0][0x180], RZ ;  /* 0x0000600000487a25 */ /* 0x000fc600078e00ff */
[----:B------:R-:W-:Y:S01]  /*07d0*/  IADD3 R23, R71, R23, RZ ;  /* 0x0000001747177210 */ /* 0x000fe20007ffe0ff */
[----:B------:R-:W-:Y:S02]  /*07e0*/  IMAD R21, R0, c[0x0][0x184], R21 ;  /* 0x0000610000157a24 */ /* 0x000fe400078e0215 */
[----:B------:R-:W-:Y:S02]  /*07f0*/  IMAD.MOV.U32 R11, RZ, RZ, R22 ;  /* 0x000000ffff0b7224 */ /* 0x000fe400078e0016 */
[----:B------:R-:W-:Y:S01]  /*0800*/  IMAD.MOV.U32 R15, RZ, RZ, R18 ;  /* 0x000000ffff0f7224 */ /* 0x000fe200078e0012 */
[----:B------:R-:W-:Y:S01]  /*0810*/  MOV R18, c[0x0][0x174] ;  /* 0x00005d0000127a02 */ /* 0x000fe20000000f00 */
[----:B------:R-:W-:Y:S01]  /*0820*/  IMAD.IADD R21, R73, 0x1, R21 ;  /* 0x0000000149157824 */ /* 0x000fe200078e0215 */
[C---:B0-----:R-:W-:Y:S01]  /*0830*/  LOP3.LUT R91, R10.reuse, 0x1f, RZ, 0xc0, !PT ;  /* 0x0000001f0a5b7812 */ /* 0x041fe200078ec0ff */
[----:B------:R-:W-:-:S05]  /*0840*/  IMAD.SHL.U32 R7, R10, 0x4, RZ ;  /* 0x000000040a077824 */ /* 0x000fca00078e00ff */
[----:B------:R-:W-:Y:S02]  /*0850*/  LOP3.LUT R69, R7, 0xffffff80, RZ, 0xc0, !PT ;  /* 0xffffff8007457812 */ /* 0x000fe400078ec0ff */
[----:B------:R-:W-:Y:S02]  /*0860*/  MOV R7, RZ ;  /* 0x000000ff00077202 */ /* 0x000fe40000000f00 */
[----:B------:R-:W-:-:S04]  /*0870*/  LOP3.LUT R68, R69, 0x1f, R10, 0xf8, !PT ;  /* 0x0000001f45447812 */ /* 0x000fc800078ef80a */
[----:B------:R-:W-:Y:S02]  /*0880*/  SHF.R.S32.HI R69, RZ, 0x1f, R68 ;  /* 0x0000001fff457819 */ /* 0x000fe40000011444 */
[C---:B------:R-:W-:Y:S02]  /*0890*/  LOP3.LUT R22, R68.reuse, 0x20, RZ, 0xfc, !PT ;  /* 0x0000002044167812 */ /* 0x040fe400078efcff */
[C---:B------:R-:W-:Y:S02]  /*08a0*/  LOP3.LUT R52, R68.reuse, 0x40, RZ, 0xfc, !PT ;  /* 0x0000004044347812 */ /* 0x040fe400078efcff */
[----:B-1----:R-:W-:Y:S02]  /*08b0*/  LOP3.LUT R53, R68, 0x60, RZ, 0xfc, !PT ;  /* 0x0000006044357812 */ /* 0x002fe400078efcff */
.L_x_8159:
[----:B------:R-:W-:Y:S01]  /*08c0*/  BAR.SYNC.DEFER_BLOCKING 0x0 ;  /* 0x0000000000007b1d */ /* 0x000fe20000010000 */
[----:B------:R-:W-:Y:S01]  /*08d0*/  LEA R55, R18, 0xffffff80, 0x7 ;  /* 0xffffff8012377811 */ /* 0x000fe200078e38ff */
[----:B------:R-:W-:Y:S01]  /*08e0*/  HFMA2.MMA R32, -RZ, RZ, 0, 0 ;  /* 0x00000000ff207435 */ /* 0x000fe200000001ff */
[----:B------:R-:W-:Y:S01]  /*08f0*/  SHF.L.U32 R57, R68, 0x2, RZ ;  /* 0x0000000244397819 */ /* 0x000fe200000006ff */
[----:B------:R-:W-:Y:S01]  /*0900*/  IMAD.MOV.U32 R30, RZ, RZ, RZ ;  /* 0x000000ffff1e7224 */ /* 0x000fe200078e00ff */
[----:B------:R-:W-:-:S02]  /*0910*/  IADD3 R59, -R55, c[0x0][0x168], RZ ;  /* 0x00005a00373b7a10 */ /* 0x000fc40007ffe1ff */
[C---:B------:R-:W-:Y:S02]  /*0920*/  SHF.L.U64.HI R54, R68.reuse, 0x2, R69 ;  /* 0x0000000244367819 */ /* 0x040fe40000010245 */
[-C--:B------:R-:W-:Y:S02]  /*0930*/  ISETP.GE.AND P0, PT, R68, R59.reuse, PT ;  /* 0x0000003b4400720c */ /* 0x080fe40003f06270 */
[-C--:B------:R-:W-:Y:S02]  /*0940*/  ISETP.GE.AND P1, PT, R22, R59.reuse, PT ;  /* 0x0000003b1600720c */ /* 0x080fe40003f26270 */
[-C--:B------:R-:W-:Y:S02]  /*0950*/  ISETP.GE.AND P2, PT, R52, R59.reuse, PT ;  /* 0x0000003b3400720c */ /* 0x080fe40003f46270 */
[----:B------:R-:W-:Y:S02]  /*0960*/  ISETP.GE.AND P3, PT, R53, R59, PT ;  /* 0x0000003b3500720c */ /* 0x000fe40003f66270 */
[----:B0-----:R-:W-:-:S02]  /*0970*/  IADD3 R24, P4, R9, R57, RZ ;  /* 0x0000003909187210 */ /* 0x001fc40007f9e0ff */
[----:B------:R-:W-:Y:S02]  /*0980*/  MOV R26, RZ ;  /* 0x000000ff001a7202 */ /* 0x000fe40000000f00 */
[----:B------:R-:W-:Y:S01]  /*0990*/  MOV R36, RZ ;  /* 0x000000ff00247202 */ /* 0x000fe20000000f00 */
[----:B------:R-:W-:-:S05]  /*09a0*/  IMAD.X R25, R11, 0x1, R54, P4 ;  /* 0x000000010b197824 */ /* 0x000fca00020e0636 */
[----:B--2---:R-:W2:Y:S04]  /*09b0*/  @!P0 LDG.E R26, [R24.64] ;  /* 0x00000004181a8981 */ /* 0x004ea8000c1e1900 */
[----:B---3--:R-:W3:Y:S04]  /*09c0*/  @!P1 LDG.E R32, [R24.64+0x80] ;  /* 0x0000800418209981 */ /* 0x008ee8000c1e1900 */
[----:B----4-:R-:W4:Y:S04]  /*09d0*/  @!P2 LDG.E R30, [R24.64+0x100] ;  /* 0x00010004181ea981 */ /* 0x010f28000c1e1900 */
[----:B------:R-:W4:Y:S01]  /*09e0*/  @!P3 LDG.E R36, [R24.64+0x180] ;  /* 0x000180041824b981 */ /* 0x000f22000c1e1900 */
[----:B------:R-:W-:Y:S01]  /*09f0*/  SHF.L.U32 R93, R19, 0x2, RZ ;  /* 0x00000002135d7819 */ /* 0x000fe200000006ff */
[----:B------:R-:W-:Y:S01]  /*0a00*/  HFMA2.MMA R40, -RZ, RZ, 0, 0 ;  /* 0x00000000ff287435 */ /* 0x000fe200000001ff */
[----:B------:R-:W-:Y:S01]  /*0a10*/  IADD3 R28, P0, R12, R57, RZ ;  /* 0x000000390c1c7210 */ /* 0x000fe20007f1e0ff */
[----:B------:R-:W-:Y:S01]  /*0a20*/  IMAD.MOV.U32 R34, RZ, RZ, RZ ;  /* 0x000000ffff227224 */ /* 0x000fe200078e00ff */
[----:B------:R-:W-:Y:S01]  /*0a30*/  ISETP.GE.AND P1, PT, R22, R59, PT ;  /* 0x0000003b1600720c */ /* 0x000fe20003f26270 */
[----:B------:R-:W-:Y:S01]  /*0a40*/  IMAD.MOV.U32 R44, RZ, RZ, RZ ;  /* 0x000000ffff2c7224 */ /* 0x000fe200078e00ff */
[----:B------:R-:W-:-:S02]  /*0a50*/  IADD3.X R29, R13, R54, RZ, P0, !PT ;  /* 0x000000360d1d7210 */ /* 0x000fc400007fe4ff */
[-C--:B------:R-:W-:Y:S02]  /*0a60*/  ISETP.GE.AND P0, PT, R68, R59.reuse, PT ;  /* 0x0000003b4400720c */ /* 0x080fe40003f06270 */
[-C--:B------:R-:W-:Y:S02]  /*0a70*/  ISETP.GE.AND P2, PT, R52, R59.reuse, PT ;  /* 0x0000003b3400720c */ /* 0x080fe40003f46270 */
[----:B------:R-:W-:Y:S02]  /*0a80*/  ISETP.GE.AND P3, PT, R53, R59, PT ;  /* 0x0000003b3500720c */ /* 0x000fe40003f66270 */
[----:B------:R-:W-:Y:S01]  /*0a90*/  MOV R38, RZ ;  /* 0x000000ff00267202 */ /* 0x000fe20000000f00 */
[----:B--2---:R-:W-:Y:S04]  /*0aa0*/  STS [R93], R26 ;  /* 0x0000001a5d007388 */ /* 0x004fe80000000800 */
[----:B---3--:R-:W-:Y:S04]  /*0ab0*/  STS [R93+0x80], R32 ;  /* 0x000080205d007388 */ /* 0x008fe80000000800 */
[----:B----4-:R-:W-:Y:S04]  /*0ac0*/  STS [R93+0x100], R30 ;  /* 0x0001001e5d007388 */ /* 0x010fe80000000800 */
[----:B------:R0:W-:Y:S01]  /*0ad0*/  STS [R93+0x180], R36 ;  /* 0x000180245d007388 */ /* 0x0001e20000000800 */
[----:B------:R-:W-:-:S06]  /*0ae0*/  NOP ;  /* 0x0000000000007918 */ /* 0x000fcc0000000000 */
[----:B------:R-:W-:Y:S04]  /*0af0*/  LDS.128 R24, [R19.X16] ;  /* 0x0000000013187984 */ /* 0x000fe8000000cc00 */
[----:B------:R-:W-:Y:S06]  /*0b00*/  BAR.SYNC.DEFER_BLOCKING 0x0 ;  /* 0x0000000000007b1d */ /* 0x000fec0000010000 */
[----:B------:R-:W2:Y:S04]  /*0b10*/  @!P0 LDG.E R34, [R28.64] ;  /* 0x000000041c228981 */ /* 0x000ea8000c1e1900 */
[----:B------:R-:W3:Y:S04]  /*0b20*/  @!P1 LDG.E R40, [R28.64+0x80] ;  /* 0x000080041c289981 */ /* 0x000ee8000c1e1900 */
[----:B------:R-:W4:Y:S04]  /*0b30*/  @!P2 LDG.E R38, [R28.64+0x100] ;  /* 0x000100041c26a981 */ /* 0x000f28000c1e1900 */
[----:B------:R-:W4:Y:S01]  /*0b40*/  @!P3 LDG.E R44, [R28.64+0x180] ;  /* 0x000180041c2cb981 */ /* 0x000f22000c1e1900 */
[----:B0-----:R-:W-:Y:S01]  /*0b50*/  IADD3 R36, P0, R14, R57, RZ ;  /* 0x000000390e247210 */ /* 0x001fe20007f1e0ff */
[----:B------:R-:W-:Y:S01]  /*0b60*/  HFMA2.MMA R42, -RZ, RZ, 0, 0 ;  /* 0x00000000ff2a7435 */ /* 0x000fe200000001ff */
[-C--:B------:R-:W-:Y:S01]  /*0b70*/  ISETP.GE.AND P1, PT, R22, R59.reuse, PT ;  /* 0x0000003b1600720c */ /* 0x080fe20003f26270 */
[----:B------:R-:W-:Y:S01]  /*0b80*/  HFMA2.MMA R50, -RZ, RZ, 0, 0 ;  /* 0x00000000ff327435 */ /* 0x000fe200000001ff */
[-C--:B------:R-:W-:Y:S01]  /*0b90*/  ISETP.GE.AND P2, PT, R52, R59.reuse, PT ;  /* 0x0000003b3400720c */ /* 0x080fe20003f46270 */
[----:B------:R-:W-:Y:S01]  /*0ba0*/  IMAD.X R37, R15, 0x1, R54, P0 ;  /* 0x000000010f257824 */ /* 0x000fe200000e0636 */
[-C--:B------:R-:W-:Y:S01]  /*0bb0*/  ISETP.GE.AND P0, PT, R68, R59.reuse, PT ;  /* 0x0000003b4400720c */ /* 0x080fe20003f06270 */
[----:B------:R-:W-:Y:S01]  /*0bc0*/  IMAD.MOV.U32 R48, RZ, RZ, RZ ;  /* 0x000000ffff307224 */ /* 0x000fe200078e00ff */
[----:B------:R-:W-:-:S02]  /*0bd0*/  ISETP.GE.AND P3, PT, R53, R59, PT ;  /* 0x0000003b3500720c */ /* 0x000fc40003f66270 */
        /* <DEDUP_REMOVED lines=8> */
[----:B-1----:R1:W2:Y:S04]  /*0c60*/  @!P0 LDG.E R42, [R36.64] ;  /* 0x00000004242a8981 */ /* 0x0022a8000c1e1900 */
[----:B------:R1:W3:Y:S04]  /*0c70*/  @!P1 LDG.E R48, [R36.64+0x80] ;  /* 0x0000800424309981 */ /* 0x0002e8000c1e1900 */
[----:B------:R1:W4:Y:S04]  /*0c80*/  @!P2 LDG.E R46, [R36.64+0x100] ;  /* 0x00010004242ea981 */ /* 0x000328000c1e1900 */
[----:B------:R1:W4:Y:S01]  /*0c90*/  @!P3 LDG.E R50, [R36.64+0x180] ;  /* 0x000180042432b981 */ /* 0x000322000c1e1900 */
[----:B------:R-:W-:-:S02]  /*0ca0*/  ISETP.LT.AND P0, PT, RZ, c[0x0][0x16c], PT ;  /* 0x00005b00ff007a0c */ /* 0x000fc40003f01270 */
[----:B------:R-:W-:-:S04]  /*0cb0*/  MOV R39, c[0x0][0x174] ;  /* 0x00005d0000277a02 */ /* 0x000fc80000000f00 */
[----:B------:R-:W-:-:S04]  /*0cc0*/  LEA R56, R39, R20, 0x7 ;  /* 0x0000001427387211 */ /* 0x000fc800078e38ff */
[----:B------:R-:W-:-:S03]  /*0cd0*/  SHF.R.S32.HI R61, RZ, 0x1f, R56 ;  /* 0x0000001fff3d7819 */ /* 0x000fc60000011438 */
[----:B------:R-:W-:Y:S01]  /*0ce0*/  @!P0 IMAD.MOV.U32 R39, RZ, RZ, RZ ;  /* 0x000000ffff278224 */ /* 0x000fe200078e00ff */
[----:B0-----:R-:W-:Y:S02]  /*0cf0*/  @!P0 MOV R38, RZ ;  /* 0x000000ff00268202 */ /* 0x001fe40000000f00 */
[----:B-1----:R-:W-:Y:S01]  /*0d00*/  @!P0 MOV R37, RZ ;  /* 0x000000ff00258202 */ /* 0x002fe20000000f00 */
[----:B--2---:R-:W-:Y:S04]  /*0d10*/  STS [R93], R42 ;  /* 0x0000002a5d007388 */ /* 0x004fe80000000800 */
[----:B---3--:R-:W-:Y:S04]  /*0d20*/  STS [R93+0x80], R48 ;  /* 0x000080305d007388 */ /* 0x008fe80000000800 */
[----:B----4-:R-:W-:Y:S04]  /*0d30*/  STS [R93+0x100], R46 ;  /* 0x0001002e5d007388 */ /* 0x010fe80000000800 */
[----:B------:R-:W-:Y:S01]  /*0d40*/  STS [R93+0x180], R50 ;  /* 0x000180325d007388 */ /* 0x000fe20000000800 */
[----:B------:R-:W-:-:S06]  /*0d50*/  NOP ;  /* 0x0000000000007918 */ /* 0x000fcc0000000000 */
[----:B------:R-:W0:Y:S02]  /*0d60*/  LDS.128 R32, [R19.X16] ;  /* 0x0000000013207984 */ /* 0x000e24000000cc00 */
[----:B0-----:R-:W-:Y:S02]  /*0d70*/  FFMA.FTZ R36, R24, R32, R7 ;  /* 0x0000002018247223 */ /* 0x001fe40000010007 */
[----:B-----5:R-:W-:Y:S02]  /*0d80*/  FMUL.FTZ R40, R32, R2 ;  /* 0x0000000220287220 */ /* 0x020fe40000410000 */
[----:B------:R-:W-:Y:S02]  /*0d90*/  FFMA.FTZ R7, R25, R33, R36 ;  /* 0x0000002119077223 */ /* 0x000fe40000010024 */
[----:B------:R-:W-:Y:S02]  /*0da0*/  @!P0 IMAD.MOV.U32 R36, RZ, RZ, RZ ;  /* 0x000000ffff248224 */ /* 0x000fe400078e00ff */
[----:B------:R-:W-:-:S02]  /*0db0*/  FFMA.FTZ R44, R26, R34, R7 ;  /* 0x000000221a2c7223 */ /* 0x000fc40000010007 */
[-C--:B------:R-:W-:Y:S02]  /*0dc0*/  FMUL.FTZ R41, R33, R2.reuse ;  /* 0x0000000221297220 */ /* 0x080fe40000410000 */
[-C--:B------:R-:W-:Y:S02]  /*0dd0*/  FMUL.FTZ R42, R34, R2.reuse ;  /* 0x00000002222a7220 */ /* 0x080fe40000410000 */
[----:B------:R-:W-:Y:S02]  /*0de0*/  FMUL.FTZ R43, R35, R2 ;  /* 0x00000002232b7220 */ /* 0x000fe40000410000 */
[----:B------:R-:W-:Y:S01]  /*0df0*/  FFMA.FTZ R7, R27, R35, R44 ;  /* 0x000000231b077223 */ /* 0x000fe2000001002c */
[----:B------:R-:W-:Y:S06]  /*0e00*/  BAR.SYNC.DEFER_BLOCKING 0x0 ;  /* 0x0000000000007b1d */ /* 0x000fec0000010000 */
[----:B------:R-:W-:Y:S05]  /*0e10*/  @!P0 BRA `(.L_x_8141) ;  /* 0x0000163000008947 */ /* 0x000fea0003800000 */
[----:B------:R-:W-:Y:S01]  /*0e20*/  MOV R36, R10 ;  /* 0x0000000a00247202 */ /* 0x000fe20000000f00 */
[----:B------:R-:W-:Y:S01]  /*0e30*/  IMAD R38, R88, c[0x0][0x298], RZ ;  /* 0x0000a60058267a24 */ /* 0x000fe200078e02ff */
[----:B------:R-:W-:Y:S01]  /*0e40*/  MOV R37, RZ ;  /* 0x000000ff00257202 */ /* 0x000fe20000000f00 */
[----:B------:R-:W-:Y:S01]  /*0e50*/  IMAD R45, R90, c[0x0][0x2a0], RZ ;  /* 0x0000a8005a2d7a24 */ /* 0x000fe200078e02ff */
[----:B------:R-:W-:Y:S01]  /*0e60*/  MOV R62, RZ ;  /* 0x000000ff003e7202 */ /* 0x000fe20000000f00 */
[C---:B------:R-:W-:Y:S01]  /*0e70*/  IMAD R39, R5.reuse, c[0x0][0x29c], R38 ;  /* 0x0000a70005277a24 */ /* 0x040fe200078e0226 */
[----:B------:R-:W-:Y:S01]  /*0e80*/  MOV R89, RZ ;  /* 0x000000ff00597202 */ /* 0x000fe20000000f00 */
[----:B------:R-:W-:-:S04]  /*0e90*/  IMAD.WIDE.U32 R36, R5, c[0x0][0x298], R36 ;  /* 0x0000a60005247a25 */ /* 0x000fc800078e0024 */
[----:B------:R-:W-:Y:S02]  /*0ea0*/  IMAD.IADD R37, R37, 0x1, R39 ;  /* 0x0000000125257824 */ /* 0x000fe400078e0227 */
[C---:B------:R-:W-:Y:S01]  /*0eb0*/  IMAD R45, R6.reuse, c[0x0][0x2a4], R45 ;  /* 0x0000a900062d7a24 */ /* 0x040fe200078e022d */
[----:B------:R-:W-:Y:S01]  /*0ec0*/  CS2R R38, SRZ ;  /* 0x0000000000267805 */ /* 0x000fe2000001ff00 */
[----:B------:R-:W-:-:S04]  /*0ed0*/  IMAD.WIDE.U32 R36, R6, c[0x0][0x2a0], R36 ;  /* 0x0000a80006247a25 */ /* 0x000fc800078e0024 */
[--C-:B------:R-:W-:Y:S01]  /*0ee0*/  FADD.FTZ R58, R31, R4.reuse ;  /* 0x000000041f3a7221 */ /* 0x100fe20000010000 */
[----:B------:R-:W-:Y:S01]  /*0ef0*/  IADD3 R45, R37, R45, RZ ;  /* 0x0000002d252d7210 */ /* 0x000fe20007ffe0ff */
[--C-:B------:R-:W-:Y:S01]  /*0f00*/  FADD.FTZ R63, R30, R4.reuse ;  /* 0x000000041e3f7221 */ /* 0x100fe20000010000 */
[----:B------:R-:W-:Y:S01]  /*0f10*/  LEA R37, P1, R36, c[0x0][0x318], 0x2 ;  /* 0x0000c60024257a11 */ /* 0x000fe200078210ff */
[--C-:B------:R-:W-:Y:S01]  /*0f20*/  FADD.FTZ R60, R29, R4.reuse ;  /* 0x000000041d3c7221 */ /* 0x100fe20000010000 */
[C---:B------:R-:W-:Y:S01]  /*0f30*/  IADD3 R66, P0, R55.reuse, R36, RZ ;  /* 0x0000002437427210 */ /* 0x040fe20007f1e0ff */
[----:B------:R-:W-:Y:S01]  /*0f40*/  FADD.FTZ R65, R28, R4 ;  /* 0x000000041c417221 */ /* 0x000fe20000010000 */
[----:B------:R-:W-:Y:S01]  /*0f50*/  LEA.HI.X R44, R36, c[0x0][0x31c], R45, 0x2, P1 ;  /* 0x0000c700242c7a11 */ /* 0x000fe200008f142d */
[----:B------:R-:W-:Y:S01]  /*0f60*/  IMAD.MOV.U32 R64, RZ, RZ, RZ ;  /* 0x000000ffff407224 */ /* 0x000fe200078e00ff */
[----:B------:R-:W-:Y:S02]  /*0f70*/  LEA R84, P1, R56, R37, 0x2 ;  /* 0x0000002538547211 */ /* 0x000fe400078210ff */
[----:B------:R-:W-:Y:S01]  /*0f80*/  CS2R R36, SRZ ;  /* 0x0000000000247805 */ /* 0x000fe2000001ff00 */
[----:B------:R-:W-:-:S02]  /*0f90*/  LEA.HI.X.SX32 R67, R55, R45, 0x1, P0 ;  /* 0x0000002d37437211 */ /* 0x000fc400000f0eff */
[----:B------:R-:W-:Y:S02]  /*0fa0*/  LEA.HI.X R44, R56, R44, R61, 0x2, P1 ;  /* 0x0000002c382c7211 */ /* 0x000fe400008f143d */
[C---:B------:R-:W-:Y:S02]  /*0fb0*/  IADD3 R80, P1, R84.reuse, -0x180, RZ ;  /* 0xfffffe8054507810 */ /* 0x040fe40007f3e0ff */
[C---:B------:R-:W-:Y:S02]  /*0fc0*/  IADD3 R82, P2, R84.reuse, -0x100, RZ ;  /* 0xffffff0054527810 */ /* 0x040fe40007f5e0ff */
[----:B------:R-:W-:Y:S02]  /*0fd0*/  IADD3 R84, P3, R84, -0x80, RZ ;  /* 0xffffff8054547810 */ /* 0x000fe40007f7e0ff */
[C---:B------:R-:W-:Y:S02]  /*0fe0*/  IADD3.X R81, R44.reuse, -0x1, RZ, P1, !PT ;  /* 0xffffffff2c517810 */ /* 0x040fe40000ffe4ff */
[----:B------:R-:W-:-:S02]  /*0ff0*/  IADD3.X R83, R44, -0x1, RZ, P2, !PT ;  /* 0xffffffff2c537810 */ /* 0x000fc400017fe4ff */
[----:B------:R-:W-:Y:S02]  /*1000*/  IADD3.X R85, R44, -0x1, RZ, P3, !PT ;  /* 0xffffffff2c557810 */ /* 0x000fe40001ffe4ff */
.L_x_8154:
[----:B------:R-:W-:Y:S01]  /*1010*/  SHF.R.S32.HI R102, RZ, 0x1f, R62 ;  /* 0x0000001fff667819 */ /* 0x000fe2000001143e */
[----:B------:R-:W-:Y:S01]  /*1020*/  IMAD.MOV.U32 R47, RZ, RZ, R21 ;  /* 0x000000ffff2f7224 */ /* 0x000fe200078e0015 */
[----:B------:R-:W-:Y:S01]  /*1030*/  MOV R46, R72 ;  /* 0x00000048002e7202 */ /* 0x000fe20000000f00 */
[----:B------:R-:W-:Y:S01]  /*1040*/  IMAD.WIDE.U32 R44, R62, c[0x0][0x1a0], R68 ;  /* 0x000068003e2c7a25 */ /* 0x000fe200078e0044 */
[----:B------:R-:W-:Y:S01]  /*1050*/  IADD3 R59, -R55, c[0x0][0x168], RZ ;  /* 0x00005a00373b7a10 */ /* 0x000fe20007ffe1ff */
[----:B------:R-:W-:Y:S01]  /*1060*/  HFMA2.MMA R96, -RZ, RZ, 0, 0 ;  /* 0x00000000ff607435 */ /* 0x000fe200000001ff */
[----:B------:R-:W-:Y:S01]  /*1070*/  MOV R94, RZ ;  /* 0x000000ff005e7202 */ /* 0x000fe20000000f00 */
[----:B------:R-:W-:Y:S01]  /*1080*/  IMAD R49, R102, c[0x0][0x188], RZ ;  /* 0x0000620066317a24 */ /* 0x000fe200078e02ff */
[-C--:B------:R-:W-:Y:S01]  /*1090*/  ISETP.GE.AND P0, PT, R68, R59.reuse, PT ;  /* 0x0000003b4400720c */ /* 0x080fe20003f06270 */
[----:B------:R-:W-:Y:S01]  /*10a0*/  IMAD R51, R102, c[0x0][0x1a0], RZ ;  /* 0x0000680066337a24 */ /* 0x000fe200078e02ff */
[-C--:B------:R-:W-:Y:S01]  /*10b0*/  ISETP.GE.AND P1, PT, R22, R59.reuse, PT ;  /* 0x0000003b1600720c */ /* 0x080fe20003f26270 */
[----:B------:R-:W-:Y:S01]  /*10c0*/  IMAD.WIDE.U32 R46, R62, c[0x0][0x188], R46 ;  /* 0x000062003e2e7a25 */ /* 0x000fe200078e002e */
[----:B------:R-:W-:-:S02]  /*10d0*/  ISETP.GE.AND P2, PT, R52, R59, PT ;  /* 0x0000003b3400720c */ /* 0x000fc40003f46270 */
[----:B------:R-:W-:Y:S01]  /*10e0*/  ISETP.GE.AND P3, PT, R53, R59, PT ;  /* 0x0000003b3500720c */ /* 0x000fe20003f66270 */
[----:B------:R-:W-:Y:S01]  /*10f0*/  IMAD R49, R62, c[0x0][0x18c], R49 ;  /* 0x000063003e317a24 */ /* 0x000fe200078e0231 */
[----:B------:R-:W-:Y:S01]  /*1100*/  LEA R50, P4, R46, c[0x0][0x220], 0x2 ;  /* 0x000088002e327a11 */ /* 0x000fe200078810ff */
[----:B------:R-:W-:Y:S01]  /*1110*/  IMAD R51, R62, c[0x0][0x1a4], R51 ;  /* 0x000069003e337a24 */ /* 0x000fe200078e0233 */
[----:B------:R-:W-:Y:S01]  /*1120*/  LEA R48, P5, R44, R16, 0x2 ;  /* 0x000000102c307211 */ /* 0x000fe200078a10ff */
[----:B------:R-:W-:Y:S01]  /*1130*/  IMAD.MOV.U32 R98, RZ, RZ, RZ ;  /* 0x000000ffff627224 */ /* 0x000fe200078e00ff */
[----:B------:R-:W-:Y:S02]  /*1140*/  IADD3 R47, R47, R49, RZ ;  /* 0x000000312f2f7210 */ /* 0x000fe40007ffe0ff */
[----:B------:R-:W-:Y:S02]  /*1150*/  IADD3 R45, R45, R51, RZ ;  /* 0x000000332d2d7210 */ /* 0x000fe40007ffe0ff */
[----:B------:R-:W-:Y:S01]  /*1160*/  LEA.HI.X R51, R46, c[0x0][0x224], R47, 0x2, P4 ;  /* 0x000089002e337a11 */ /* 0x000fe200020f142f */
[----:B------:R-:W-:Y:S01]  /*1170*/  IMAD.MOV.U32 R46, RZ, RZ, RZ ;  /* 0x000000ffff2e7224 */ /* 0x000fe200078e00ff */
[----:B------:R-:W-:-:S03]  /*1180*/  LEA.HI.X R49, R44, R17, R45, 0x2, P5 ;  /* 0x000000112c317211 */ /* 0x000fc600028f142d */
[----:B--2---:R-:W2:Y:S04]  /*1190*/  LDG.E R92, [R50.64] ;  /* 0x00000004325c7981 */ /* 0x004ea8000c1e1900 */
[----:B---3--:R-:W3:Y:S04]  /*11a0*/  @!P0 LDG.E R46, [R48.64] ;  /* 0x00000004302e8981 */ /* 0x008ee8000c1e1900 */
[----:B------:R-:W4:Y:S04]  /*11b0*/  @!P1 LDG.E R96, [R48.64+0x80] ;  /* 0x0000800430609981 */ /* 0x000f28000c1e1900 */
[----:B------:R-:W2:Y:S04]  /*11c0*/  @!P2 LDG.E R94, [R48.64+0x100] ;  /* 0x00010004305ea981 */ /* 0x000ea8000c1e1900 */
[----:B------:R-:W2:Y:S01]  /*11d0*/  @!P3 LDG.E R98, [R48.64+0x180] ;  /* 0x000180043062b981 */ /* 0x000ea2000c1e1900 */
[----:B------:R-:W-:Y:S01]  /*11e0*/  MOV R44, R70 ;  /* 0x00000046002c7202 */ /* 0x000fe20000000f00 */
[----:B------:R-:W-:Y:S01]  /*11f0*/  IMAD R87, R102, c[0x0][0x1c0], RZ ;  /* 0x0000700066577a24 */ /* 0x000fe200078e02ff */
[----:B------:R-:W-:-:S02]  /*1200*/  MOV R45, R23 ;  /* 0x00000017002d7202 */ /* 0x000fc40000000f00 */
[----:B------:R-:W-:Y:S01]  /*1210*/  IADD3 R47, R18, -0x1, RZ ;  /* 0xffffffff122f7810 */ /* 0x000fe20007ffe0ff */
[C---:B------:R-:W-:Y:S02]  /*1220*/  IMAD R87, R62.reuse, c[0x0][0x1c4], R87 ;  /* 0x000071003e577a24 */ /* 0x040fe400078e0257 */
[----:B------:R-:W-:Y:S01]  /*1230*/  IMAD.WIDE.U32 R44, R62, c[0x0][0x1c0], R44 ;  /* 0x000070003e2c7a25 */ /* 0x000fe200078e002c */
[----:B------:R-:W-:-:S03]  /*1240*/  LEA.HI R86, R47, R47, RZ, 0x1 ;  /* 0x0000002f2f567211 */ /* 0x000fc600078f08ff */
[----:B------:R-:W-:Y:S01]  /*1250*/  IMAD.IADD R45, R45, 0x1, R87 ;  /* 0x000000012d2d7824 */ /* 0x000fe200078e0257 */
[----:B------:R-:W-:Y:S02]  /*1260*/  LOP3.LUT R100, R86, 0xfffffe, RZ, 0xc0, !PT ;  /* 0x00fffffe56647812 */ /* 0x000fe400078ec0ff */
[C---:B------:R-:W-:Y:S02]  /*1270*/  LEA R86, P0, R44.reuse, c[0x0][0x230], 0x2 ;  /* 0x00008c002c567a11 */ /* 0x040fe400078010ff */
[----:B------:R-:W-:Y:S02]  /*1280*/  SHF.L.U32 R93, R19, 0x2, RZ ;  /* 0x00000002135d7819 */ /* 0x000fe400000006ff */
[----:B------:R-:W-:Y:S02]  /*1290*/  LEA.HI.X R87, R44, c[0x0][0x234], R45, 0x2, P0 ;  /* 0x00008d002c577a11 */ /* 0x000fe400000f142d */
[----:B------:R-:W-:Y:S01]  /*12a0*/  ISETP.GT.AND P0, PT, R18, 0x1, PT ;  /* 0x000000011200780c */ /* 0x000fe20003f04270 */
[----:B------:R-:W-:Y:S01]  /*12b0*/  FADD.FTZ R95, R28, R4 ;  /* 0x000000041c5f7221 */ /* 0x000fe20000010000 */
[----:B------:R-:W-:-:S02]  /*12c0*/  ISETP.NE.AND P1, PT, R10, RZ, PT ;  /* 0x000000ff0a00720c */ /* 0x000fc40003f25270 */
[----:B------:R-:W-:Y:S01]  /*12d0*/  ISETP.EQ.AND P0, PT, R91, RZ, P0 ;  /* 0x000000ff5b00720c */ /* 0x000fe20000702270 */
[----:B---3--:R-:W-:Y:S04]  /*12e0*/  STS [R93], R46 ;  /* 0x0000002e5d007388 */ /* 0x008fe80000000800 */
[----:B----4-:R-:W-:Y:S04]  /*12f0*/  STS [R93+0x80], R96 ;  /* 0x000080605d007388 */ /* 0x010fe80000000800 */
[----:B0-2---:R0:W-:Y:S04]  /*1300*/  STS [R93+0x100], R94 ;  /* 0x0001005e5d007388 */ /* 0x0051e80000000800 */
[----:B------:R-:W-:Y:S01]  /*1310*/  STS [R93+0x180], R98 ;  /* 0x000180625d007388 */ /* 0x000fe20000000800 */
[----:B------:R-:W-:-:S06]  /*1320*/  NOP ;  /* 0x0000000000007918 */ /* 0x000fcc0000000000 */
[----:B-1----:R1:W2:Y:S01]  /*1330*/  LDG.E R86, [R86.64] ;  /* 0x0000000456567981 */ /* 0x0022a2000c1e1900 */
[----:B------:R-:W-:-:S04]  /*1340*/  FMUL.FTZ R104, R92, 1.4426950216293334961 ;  /* 0x3fb8aa3b5c687820 */ /* 0x000fc80000410000 */
[----:B------:R-:W-:Y:S01]  /*1350*/  FMUL.FTZ R50, R104, R95 ;  /* 0x0000005f68327220 */ /* 0x000fe20000410000 */
[----:B------:R-:W-:-:S05]  /*1360*/  IADD3 R47, R47, -R100, RZ ;  /* 0x800000642f2f7210 */ /* 0x000fca0007ffe0ff */
[----:B------:R-:W3:Y:S01]  /*1370*/  MUFU.EX2 R50, R50 ;  /* 0x0000003200327308 */ /* 0x000ee20000000800 */
[----:B------:R-:W-:Y:S02]  /*1380*/  @P0 IADD3 R45, R18, -0x2, RZ ;  /* 0xfffffffe122d0810 */ /* 0x000fe40007ffe0ff */
[----:B------:R-:W-:Y:S01]  /*1390*/  IADD3 R44, R10, 0x200, RZ ;  /* 0x000002000a2c7810 */ /* 0x000fe20007ffe0ff */
[--C-:B------:R-:W-:Y:S02]  /*13a0*/  @!P1 IMAD R44, R47, 0x100, R62.reuse ;  /* 0x000001002f2c9824 */ /* 0x100fe400078e023e */
[----:B------:R-:W-:-:S03]  /*13b0*/  @P0 IMAD R45, R45, c[0x0][0x16c], R62 ;  /* 0x00005b002d2d0a24 */ /* 0x000fc600078e023e */
[----:B------:R-:W-:Y:S01]  /*13c0*/  SHF.L.U32 R97, R44, 0x2, RZ ;  /* 0x000000022c617819 */ /* 0x000fe200000006ff */
[----:B------:R-:W-:Y:S02]  /*13d0*/  @P0 IMAD.WIDE R48, R45, 0x8, R78 ;  /* 0x000000082d300825 */ /* 0x000fe400078e024e */
[----:B------:R-:W4:Y:S02]  /*13e0*/  LDS.128 R44, [R19.X16] ;  /* 0x00000000132c7984 */ /* 0x000f24000000cc00 */
[--C-:B------:R-:W-:Y:S02]  /*13f0*/  FADD.FTZ R100, R31, R4.reuse ;  /* 0x000000041f647221 */ /* 0x100fe40000010000 */
[----:B---3--:R3:W-:Y:S01]  /*1400*/  STS [R97+0x648], R50 ;  /* 0x0006483261007388 */ /* 0x0087e20000000800 */
[----:B------:R-:W-:Y:S02]  /*1410*/  FADD.FTZ R101, R29, R4 ;  /* 0x000000041d657221 */ /* 0x000fe40000010000 */
[----:B------:R-:W-:-:S02]  /*1420*/  FMUL.FTZ R51, R104, R100 ;  /* 0x0000006468337220 */ /* 0x000fc40000410000 */
[----:B------:R-:W-:Y:S02]  /*1430*/  FADD.FTZ R99, R30, R4 ;  /* 0x000000041e637221 */ /* 0x000fe40000010000 */
[C---:B------:R-:W-:Y:S02]  /*1440*/  FMUL.FTZ R103, R104.reuse, R101 ;  /* 0x0000006568677220 */ /* 0x040fe40000410000 */
[----:B------:R-:W-:Y:S01]  /*1450*/  FMUL.FTZ R104, R104, R99 ;  /* 0x0000006368687220 */ /* 0x000fe20000410000 */
[----:B------:R-:W-:Y:S01]  /*1460*/  MUFU.EX2 R51, R51 ;  /* 0x0000003300337308 */ /* 0x000fe20000000800 */
[----:B0-----:R-:W-:Y:S01]  /*1470*/  HFMA2.MMA R94, -RZ, RZ, 0, 0 ;  /* 0x00000000ff5e7435 */ /* 0x001fe200000001ff */
[----:B------:R-:W-:Y:S01]  /*1480*/  BAR.SYNC.DEFER_BLOCKING 0x0 ;  /* 0x0000000000007b1d */ /* 0x000fe20000010000 */
[----:B------:R-:W-:-:S05]  /*1490*/  ISETP.NE.AND P2, PT, R10, 0x1f, PT ;  /* 0x0000001f0a00780c */ /* 0x000fca0003f45270 */
[----:B------:R-:W-:Y:S03]  /*14a0*/  MUFU.EX2 R104, R104 ;  /* 0x0000006800687308 */ /* 0x000fe60000000800 */
[----:B------:R0:W5:Y:S05]  /*14b0*/  @P0 LDG.E R94, [R48.64+0x4] ;  /* 0x00000404305e0981 */ /* 0x00016a000c1e1900 */
[----:B------:R-:W1:Y:S01]  /*14c0*/  MUFU.EX2 R103, R103 ;  /* 0x0000006700677308 */ /* 0x000e620000000800 */
[----:B---3--:R-:W-:Y:S02]  /*14d0*/  FMUL.FTZ R97, R24, R65 ;  /* 0x0000004118617220 */ /* 0x008fe40000410000 */
[----:B------:R-:W-:-:S02]  /*14e0*/  FMUL.FTZ R106, R25, R60 ;  /* 0x0000003c196a7220 */ /* 0x000fc40000410000 */
[----:B------:R-:W-:Y:S02]  /*14f0*/  FMUL.FTZ R105, R26, R63 ;  /* 0x0000003f1a697220 */ /* 0x000fe40000410000 */
[----:B----4-:R-:W-:Y:S02]  /*1500*/  FMUL.FTZ R97, R97, R44 ;  /* 0x0000002c61617220 */ /* 0x010fe40000410000 */
[----:B------:R-:W-:Y:S01]  /*1510*/  FMUL.FTZ R106, R106, R45 ;  /* 0x0000002d6a6a7220 */ /* 0x000fe20000410000 */
[----:B------:R-:W-:Y:S01]  /*1520*/  BSSY B0, `(.L_x_8142) ;  /* 0x0000017000007945 */ /* 0x000fe20003800000 */
[----:B------:R-:W-:Y:S02]  /*1530*/  FMUL.FTZ R110, R27, R58 ;  /* 0x0000003a1b6e7220 */ /* 0x000fe40000410000 */
[----:B------:R-:W-:Y:S02]  /*1540*/  FMUL.FTZ R105, R105, R46 ;  /* 0x0000002e69697220 */ /* 0x000fe40000410000 */
[----:B-1----:R-:W-:-:S02]  /*1550*/  FMUL.FTZ R87, R50, R103 ;  /* 0x0000006732577220 */ /* 0x002fc40000410000 */
[----:B------:R-:W-:Y:S02]  /*1560*/  FMUL.FTZ R110, R110, R47 ;  /* 0x0000002f6e6e7220 */ /* 0x000fe40000410000 */
[----:B------:R-:W-:Y:S02]  /*1570*/  FMUL.FTZ R108, R104, R87 ;  /* 0x00000057686c7220 */ /* 0x000fe40000410000 */
[-C--:B--2---:R-:W-:Y:S02]  /*1580*/  FMUL.FTZ R96, R34, R86.reuse ;  /* 0x0000005622607220 */ /* 0x084fe40000410000 */
[-C--:B------:R-:W-:Y:S02]  /*1590*/  FMUL.FTZ R98, R35, R86.reuse ;  /* 0x0000005623627220 */ /* 0x080fe40000410000 */
[----:B0-----:R-:W-:Y:S02]  /*15a0*/  FMUL.FTZ R49, R33, R86 ;  /* 0x0000005621317220 */ /* 0x001fe40000410000 */
[----:B------:R-:W-:-:S04]  /*15b0*/  FFMA.FTZ R107, R51, R98, R96 ;  /* 0x00000062336b7223 */ /* 0x000fc80000010060 */
[----:B------:R-:W-:Y:S02]  /*15c0*/  FFMA.FTZ R112, R104, R107, R49 ;  /* 0x0000006b68707223 */ /* 0x000fe40000010031 */
[----:B------:R0:W1:Y:S01]  /*15d0*/  @P2 LDS R107, [R10.X4+0xe4c] ;  /* 0x000e4c000a6b2984 */ /* 0x0000620000004800 */
[----:B------:R-:W-:Y:S02]  /*15e0*/  FMUL.FTZ R48, R32, R86 ;  /* 0x0000005620307220 */ /* 0x000fe40000410000 */
[----:B------:R-:W-:-:S04]  /*15f0*/  FFMA.FTZ R86, R97, R103, R106 ;  /* 0x0000006761567223 */ /* 0x000fc8000001006a */
[----:B------:R-:W-:Y:S01]  /*1600*/  FFMA.FTZ R114, R104, R86, R105 ;  /* 0x0000005668727223 */ /* 0x000fe20000010069 */
[----:B------:R-:W-:Y:S05]  /*1610*/  @P2 BRA `(.L_x_8143) ;  /* 0x0000007000002947 */ /* 0x000fea0003800000 */
[----:B0-----:R-:W-:Y:S02]  /*1620*/  ISETP.NE.AND P0, PT, R18, c[0x0][0x174], PT ;  /* 0x00005d0012007a0c */ /* 0x001fe40003f05270 */
[----:B-1----:R-:W-:-:S11]  /*1630*/  MOV R107, 0x3f800000 ;  /* 0x3f800000006b7802 */ /* 0x002fd60000000f00 */
[----:B------:R-:W-:-:S04]  /*1640*/  @P0 LEA.HI R86, R18, R18, RZ, 0x1 ;  /* 0x0000001212560211 */ /* 0x000fc800078f08ff */
[----:B------:R-:W-:-:S05]  /*1650*/  @P0 LOP3.LUT R87, R86, 0xfffffe, RZ, 0xc0, !PT ;  /* 0x00fffffe56570812 */ /* 0x000fca00078ec0ff */
[----:B------:R-:W-:-:S05]  /*1660*/  @P0 IMAD.IADD R87, R18, 0x1, -R87 ;  /* 0x0000000112570824 */ /* 0x000fca00078e0a57 */
[----:B------:R-:W-:-:S05]  /*1670*/  @P0 LEA R87, R87, R62, 0x8 ;  /* 0x0000003e57570211 */ /* 0x000fca00078e40ff */
[----:B------:R0:W1:Y:S02]  /*1680*/  @P0 LDS R107, [R87.X4+0x648] ;  /* 0x00064800576b0984 */ /* 0x0000640000004800 */
.L_x_8143:
[----:B0-----:R-:W-:Y:S05]  /*1690*/  BSYNC B0 ;  /* 0x0000000000007941 */ /* 0x001fea0003800000 */
.L_x_8142:
[----:B-1----:R-:W-:Y:S01]  /*16a0*/  FMUL.FTZ R87, R51, R107 ;  /* 0x0000006b33577220 */ /* 0x002fe20000410000 */
[----:B------:R-:W-:Y:S01]  /*16b0*/  ISETP.NE.AND P3, PT, R91, 0x1f, PT ;  /* 0x0000001f5b00780c */ /* 0x000fe20003f65270 */
[----:B------:R-:W-:Y:S01]  /*16c0*/  FMUL.FTZ R111, R51, R108 ;  /* 0x0000006c336f7220 */ /* 0x000fe20000410000 */
[----:B------:R-:W-:Y:S01]  /*16d0*/  ISETP.GE.AND P0, PT, R19, 0x1, PT ;  /* 0x000000011300780c */ /* 0x000fe20003f06270 */
[----:B------:R-:W-:Y:S01]  /*16e0*/  FMUL.FTZ R108, R104, R87 ;  /* 0x00000057686c7220 */ /* 0x000fe20000410000 */
[----:B------:R-:W-:Y:S01]  /*16f0*/  ISETP.GE.U32.AND P4, PT, R91, 0x18, PT ;  /* 0x000000185b00780c */ /* 0x000fe20003f86070 */
[C---:B------:R-:W-:Y:S01]  /*1700*/  FFMA.FTZ R112, R103.reuse, R112, R48 ;  /* 0x0000007067707223 */ /* 0x040fe20000010030 */
[----:B------:R-:W-:Y:S01]  /*1710*/  SHFL.UP PT, R86, R111, 0x1, RZ ;  /* 0x042000006f567989 */ /* 0x000fe200000e00ff */
[----:B------:R-:W-:Y:S01]  /*1720*/  FMUL.FTZ R109, R103, R108 ;  /* 0x0000006c676d7220 */ /* 0x000fe20000410000 */
[----:B------:R-:W-:Y:S01]  /*1730*/  IADD3 R120, -R55, c[0x0][0x168], -R10 ;  /* 0x00005a0037787a10 */ /* 0x000fe20007ffe90a */
[----:B------:R-:W-:Y:S01]  /*1740*/  FFMA.FTZ R114, R51, R114, R110 ;  /* 0x0000007233727223 */ /* 0x000fe2000001006e */
[----:B------:R-:W0:Y:S01]  /*1750*/  SHFL.DOWN PT, R113, R112, 0x1, 0x1f ;  /* 0x08201f0070717f89 */ /* 0x000e2200000e0000 */
[----:B------:R-:W-:Y:S03]  /*1760*/  BSSY B0, `(.L_x_8144) ;  /* 0x0000071000007945 */ /* 0x000fe60003800000 */
[----:B------:R-:W1:Y:S04]  /*1770*/  SHFL.DOWN PT, R108, R109, 0x1, 0x1f ;  /* 0x08201f006d6c7f89 */ /* 0x000e6800000e0000 */
[----:B------:R-:W2:Y:S01]  /*1780*/  SHFL.UP PT, R87, R114, 0x1, RZ ;  /* 0x0420000072577989 */ /* 0x000ea200000e00ff */
[----:B0-----:R-:W-:-:S02]  /*1790*/  @P3 FFMA.FTZ R112, R109, R113, R112 ;  /* 0x000000716d703223 */ /* 0x001fc40000010070 */
[----:B-1----:R-:W-:-:S03]  /*17a0*/  @P3 FMUL.FTZ R109, R109, R108 ;  /* 0x0000006c6d6d3220 */ /* 0x002fc60000410000 */
[----:B------:R-:W0:Y:S01]  /*17b0*/  SHFL.DOWN PT, R113, R112, 0x2, 0x1f ;  /* 0x08401f0070717f89 */ /* 0x000e2200000e0000 */
[----:B------:R-:W-:Y:S01]  /*17c0*/  ISETP.GE.U32.AND P3, PT, R91, 0x1e, PT ;  /* 0x0000001e5b00780c */ /* 0x000fe20003f66070 */
[C---:B--2---:R-:W-:Y:S02]  /*17d0*/  @P0 FFMA.FTZ R114, R111.reuse, R87, R114 ;  /* 0x000000576f720223 */ /* 0x044fe40000010072 */
[----:B------:R-:W1:Y:S01]  /*17e0*/  SHFL.DOWN PT, R108, R109, 0x2, 0x1f ;  /* 0x08401f006d6c7f89 */ /* 0x000e6200000e0000 */
[----:B------:R-:W-:Y:S01]  /*17f0*/  @P0 FMUL.FTZ R111, R111, R86 ;  /* 0x000000566f6f0220 */ /* 0x000fe20000410000 */
[----:B------:R-:W-:Y:S02]  /*1800*/  ISETP.GE.AND P0, PT, R19, 0x2, PT ;  /* 0x000000021300780c */ /* 0x000fe40003f06270 */
[----:B------:R-:W2:Y:S04]  /*1810*/  SHFL.UP PT, R87, R114, 0x2, RZ ;  /* 0x0440000072577989 */ /* 0x000ea800000e00ff */
[----:B------:R-:W3:Y:S02]  /*1820*/  SHFL.UP PT, R86, R111, 0x2, RZ ;  /* 0x044000006f567989 */ /* 0x000ee400000e00ff */
[----:B0-----:R-:W-:-:S02]  /*1830*/  @!P3 FFMA.FTZ R112, R109, R113, R112 ;  /* 0x000000716d70b223 */ /* 0x001fc40000010070 */
        /* <DEDUP_REMOVED lines=15> */
[----:B------:R-:W-:Y:S01]  /*1930*/  IMAD.MOV.U32 R87, RZ, RZ, RZ ;  /* 0x000000ffff577224 */ /* 0x000fe200078e00ff */
[----:B------:R-:W-:Y:S01]  /*1940*/  SHF.L.U32 R108, R62, 0x3, RZ ;  /* 0x000000033e6c7819 */ /* 0x000fe200000006ff */
[----:B---3--:R-:W-:Y:S01]  /*1950*/  @P0 FMUL.FTZ R111, R111, R86 ;  /* 0x000000566f6f0220 */ /* 0x008fe20000410000 */
[----:B------:R-:W2:Y:S01]  /*1960*/  SHFL.UP PT, R113, R114, 0x8, RZ ;  /* 0x0500000072717989 */ /* 0x000ea200000e00ff */
[----:B------:R-:W-:Y:S02]  /*1970*/  ISETP.GE.AND P0, PT, R18, c[0x0][0x174], PT ;  /* 0x00005d0012007a0c */ /* 0x000fe40003f06270 */
[----:B------:R-:W-:Y:S01]  /*1980*/  MOV R86, 0x3f800000 ;  /* 0x3f80000000567802 */ /* 0x000fe20000000f00 */
[----:B------:R-:W3:Y:S01]  /*1990*/  SHFL.UP PT, R116, R111, 0x8, RZ ;  /* 0x050000006f747989 */ /* 0x000ee200000e00ff */
[----:B------:R-:W-:Y:S01]  /*19a0*/  ISETP.NE.OR P0, PT, R91, RZ, P0 ;  /* 0x000000ff5b00720c */ /* 0x000fe20000705670 */
[----:B0-----:R-:W-:-:S12]  /*19b0*/  @!P4 FFMA.FTZ R112, R109, R115, R112 ;  /* 0x000000736d70c223 */ /* 0x001fd80000010070 */
[----:B------:R-:W-:Y:S01]  /*19c0*/  @!P0 LDS.64 R86, [R108+0xec8] ;  /* 0x000ec8006c568984 */ /* 0x000fe20000000a00 */
[----:B------:R-:W-:Y:S01]  /*19d0*/  ISETP.GE.AND P0, PT, R19, 0x10, PT ;  /* 0x000000101300780c */ /* 0x000fe20003f06270 */
[----:B-1----:R-:W-:Y:S01]  /*19e0*/  @!P4 FMUL.FTZ R109, R109, R118 ;  /* 0x000000766d6dc220 */ /* 0x002fe20000410000 */
[----:B------:R-:W-:Y:S01]  /*19f0*/  ISETP.GE.AND P4, PT, R120, 0x61, PT ;  /* 0x000000617800780c */ /* 0x000fe20003f86270 */
[----:B------:R-:W0:Y:S01]  /*1a00*/  SHFL.DOWN PT, R115, R112, 0x10, 0x1f ;  /* 0x0a001f0070737f89 */ /* 0x000e2200000e0000 */
[----:B--2---:R-:W-:-:S03]  /*1a10*/  @P3 FFMA.FTZ R114, R111, R113, R114 ;  /* 0x000000716f723223 */ /* 0x004fc60000010072 */
[----:B------:R-:W1:Y:S01]  /*1a20*/  SHFL.DOWN PT, R118, R109, 0x10, 0x1f ;  /* 0x0a001f006d767f89 */ /* 0x000e6200000e0000 */
[----:B---3--:R-:W-:Y:S01]  /*1a30*/  @P3 FMUL.FTZ R111, R111, R116 ;  /* 0x000000746f6f3220 */ /* 0x008fe20000410000 */
[----:B------:R-:W-:Y:S02]  /*1a40*/  ISETP.GE.U32.AND P3, PT, R91, 0x10, PT ;  /* 0x000000105b00780c */ /* 0x000fe40003f66070 */
[----:B------:R-:W2:Y:S04]  /*1a50*/  SHFL.UP PT, R113, R114, 0x10, RZ ;  /* 0x0600000072717989 */ /* 0x000ea800000e00ff */
[----:B------:R-:W3:Y:S07]  /*1a60*/  SHFL.UP PT, R116, R111, 0x10, RZ ;  /* 0x060000006f747989 */ /* 0x000eee00000e00ff */
[----:B0-----:R-:W-:-:S02]  /*1a70*/  @!P3 FFMA.FTZ R112, R109, R115, R112 ;  /* 0x000000736d70b223 */ /* 0x001fc40000010070 */
[----:B-----5:R-:W-:Y:S01]  /*1a80*/  SHFL.IDX PT, R115, R94, RZ, 0x1f ;  /* 0x00001fff5e737589 */ /* 0x020fe200000e0000 */
[----:B-1----:R-:W-:Y:S01]  /*1a90*/  @!P3 FMUL.FTZ R109, R109, R118 ;  /* 0x000000766d6db220 */ /* 0x002fe20000410000 */
[----:B------:R-:W-:Y:S02]  /*1aa0*/  ISETP.GE.AND P3, PT, R120, 0x41, PT ;  /* 0x000000417800780c */ /* 0x000fe40003f66270 */
[----:B------:R-:W-:Y:S01]  /*1ab0*/  SHFL.DOWN PT, R119, R112, 0x1, 0x1f ;  /* 0x08201f0070777f89 */ /* 0x000fe200000e0000 */
[----:B--2---:R-:W-:-:S03]  /*1ac0*/  @P0 FFMA.FTZ R114, R111, R113, R114 ;  /* 0x000000716f720223 */ /* 0x004fc60000010072 */
[----:B------:R-:W-:Y:S01]  /*1ad0*/  SHFL.DOWN PT, R118, R109, 0x1, 0x1f ;  /* 0x08201f006d767f89 */ /* 0x000fe200000e0000 */
[----:B---3--:R-:W-:Y:S01]  /*1ae0*/  @P0 FMUL.FTZ R111, R111, R116 ;  /* 0x000000746f6f0220 */ /* 0x008fe20000410000 */
[----:B------:R-:W-:Y:S02]  /*1af0*/  ISETP.NE.AND P0, PT, R10, RZ, PT ;  /* 0x000000ff0a00720c */ /* 0x000fe40003f05270 */
[----:B------:R-:W0:Y:S04]  /*1b00*/  SHFL.IDX PT, R117, R87, RZ, 0x1f ;  /* 0x00001fff57757589 */ /* 0x000e2800000e0000 */
[----:B------:R-:W-:Y:S04]  /*1b10*/  SHFL.UP PT, R114, R114, 0x1, RZ ;  /* 0x0420000072727989 */ /* 0x000fe800000e00ff */
[----:B------:R-:W1:Y:S04]  /*1b20*/  SHFL.UP PT, R111, R111, 0x1, RZ ;  /* 0x042000006f6f7989 */ /* 0x000e6800000e00ff */
[----:B------:R2:W-:Y:S04]  /*1b30*/  SHFL.IDX PT, R116, R112, RZ, 0x1f ;  /* 0x00001fff70747589 */ /* 0x0005e800000e0000 */
[----:B------:R3:W4:Y:S01]  /*1b40*/  SHFL.IDX PT, R113, R109, RZ, 0x1f ;  /* 0x00001fff6d717589 */ /* 0x00072200000e0000 */
[----:B0-----:R-:W-:Y:S01]  /*1b50*/  @P2 FFMA.FTZ R117, R118, R117, R119 ;  /* 0x0000007576752223 */ /* 0x001fe20000010077 */
[----:B------:R-:W-:-:S03]  /*1b60*/  ISETP.GE.AND P2, PT, R120, 0x21, PT ;  /* 0x000000217800780c */ /* 0x000fc60003f46270 */
[----:B------:R-:W-:Y:S02]  /*1b70*/  FFMA.FTZ R98, R117, R107, R98 ;  /* 0x0000006b75627223 */ /* 0x000fe40000010062 */
[----:B-1----:R-:W-:Y:S01]  /*1b80*/  @P1 FFMA.FTZ R115, R111, R115, R114 ;  /* 0x000000736f731223 */ /* 0x002fe20000010072 */
[----:B------:R-:W-:Y:S01]  /*1b90*/  ISETP.GE.AND P1, PT, R120, 0x1, PT ;  /* 0x000000017800780c */ /* 0x000fe20003f26270 */
[----:B------:R-:W-:Y:S02]  /*1ba0*/  FFMA.FTZ R107, R51, R98, R96 ;  /* 0x00000062336b7223 */ /* 0x000fe40000010060 */
[----:B------:R-:W-:Y:S02]  /*1bb0*/  FFMA.FTZ R115, R50, R115, R97 ;  /* 0x0000007332737223 */ /* 0x000fe40000010061 */
[----:B------:R-:W-:Y:S02]  /*1bc0*/  FFMA.FTZ R94, R104, R107, R49 ;  /* 0x0000006b685e7223 */ /* 0x000fe40000010031 */
[----:B------:R-:W-:-:S02]  /*1bd0*/  FFMA.FTZ R111, R103, R115, R106 ;  /* 0x00000073676f7223 */ /* 0x000fc4000001006a */
[----:B------:R-:W-:Y:S02]  /*1be0*/  FFMA.FTZ R50, R32, R115, RZ ;  /* 0x0000007320327223 */ /* 0x000fe400000100ff */
[-C--:B--2---:R-:W-:Y:S02]  /*1bf0*/  FFMA.FTZ R112, R104, R111.reuse, R105 ;  /* 0x0000006f68707223 */ /* 0x084fe40000010069 */
[----:B------:R-:W-:Y:S02]  /*1c00*/  FFMA.FTZ R103, R103, R94, R48 ;  /* 0x0000005e67677223 */ /* 0x000fe40000010030 */
[----:B------:R-:W-:Y:S02]  /*1c10*/  FFMA.FTZ R51, R51, R112, R110 ;  /* 0x0000007033337223 */ /* 0x000fe4000001006e */
[----:B------:R-:W-:Y:S02]  /*1c20*/  FADD.FTZ R97, -R97, R115 ;  /* 0x0000007361617221 */ /* 0x000fe40000010100 */
[----:B---3--:R-:W-:-:S02]  /*1c30*/  FFMA.FTZ R109, R33, R111, R50 ;  /* 0x0000006f216d7223 */ /* 0x008fc40000010032 */
[----:B------:R-:W-:Y:S02]  /*1c40*/  FMUL.FTZ R48, R103, R95 ;  /* 0x0000005f67307220 */ /* 0x000fe40000410000 */
[----:B------:R-:W-:Y:S02]  /*1c50*/  FADD.FTZ R96, -R106, R111 ;  /* 0x0000006f6a607221 */ /* 0x000fe40000010100 */
[----:B------:R-:W-:Y:S02]  /*1c60*/  FADD.FTZ R104, -R110, R51 ;  /* 0x000000336e687221 */ /* 0x000fe40000010100 */
[----:B------:R-:W-:Y:S02]  /*1c70*/  FFMA.FTZ R50, R34, R112, R109 ;  /* 0x0000007022327223 */ /* 0x000fe4000001006d */
[----:B------:R-:W-:Y:S02]  /*1c80*/  FADD.FTZ R106, -R105, R112 ;  /* 0x00000070696a7221 */ /* 0x000fe40000010100 */
[----:B------:R-:W-:-:S02]  /*1c90*/  FMUL.FTZ R110, R94, R101 ;  /* 0x000000655e6e7220 */ /* 0x000fc40000410000 */
[----:B------:R-:W-:Y:S02]  /*1ca0*/  FFMA.FTZ R49, R97, R48, RZ ;  /* 0x0000003061317223 */ /* 0x000fe400000100ff */
[----:B------:R-:W-:Y:S02]  /*1cb0*/  FMUL.FTZ R112, R98, R100 ;  /* 0x0000006462707220 */ /* 0x000fe40000410000 */
[----:B------:R-:W-:Y:S02]  /*1cc0*/  FMUL.FTZ R111, R107, R99 ;  /* 0x000000636b6f7220 */ /* 0x000fe40000410000 */
[----:B------:R-:W-:Y:S02]  /*1cd0*/  FFMA.FTZ R105, R35, R51, R50 ;  /* 0x0000003323697223 */ /* 0x000fe40000010032 */
[C---:B----4-:R-:W-:Y:S02]  /*1ce0*/  FFMA.FTZ R87, R113.reuse, R87, R116 ;  /* 0x0000005771577223 */ /* 0x050fe40000010074 */
[----:B------:R-:W-:Y:S01]  /*1cf0*/  FMUL.FTZ R86, R113, R86 ;  /* 0x0000005671567220 */ /* 0x000fe20000410000 */
[----:B------:R-:W-:Y:S01]  /*1d00*/  SHF.L.U32 R113, R64, 0x2, RZ ;  /* 0x0000000240717819 */ /* 0x000fe200000006ff */
[----:B------:R-:W-:-:S02]  /*1d10*/  FFMA.FTZ R109, R96, R110, R49 ;  /* 0x0000006e606d7223 */ /* 0x000fc40000010031 */
[----:B------:R-:W-:Y:S01]  /*1d20*/  FMUL.FTZ R51, R27, R112 ;  /* 0x000000701b337220 */ /* 0x000fe20000410000 */
[----:B------:R0:W-:Y:S01]  /*1d30*/  @!P0 STS.64 [R108+0xec8], R86 ;  /* 0x000ec8566c008388 */ /* 0x0001e20000000a00 */
[-C--:B------:R-:W-:Y:S02]  /*1d40*/  FMUL.FTZ R50, R26, R111.reuse ;  /* 0x0000006f1a327220 */ /* 0x080fe40000410000 */
[----:B------:R-:W-:Y:S01]  /*1d50*/  FMUL.FTZ R49, R25, R110 ;  /* 0x0000006e19317220 */ /* 0x000fe20000410000 */
[----:B------:R-:W-:Y:S01]  /*1d60*/  SHF.L.U64.HI R110, R64, 0x2, R89 ;  /* 0x00000002406e7819 */ /* 0x000fe20000010259 */
[----:B------:R-:W-:Y:S02]  /*1d70*/  FMUL.FTZ R48, R24, R48 ;  /* 0x0000003018307220 */ /* 0x000fe40000410000 */
[----:B------:R-:W-:Y:S02]  /*1d80*/  FFMA.FTZ R109, R106, R111, R109 ;  /* 0x0000006f6a6d7223 */ /* 0x000fe4000001006d */
[----:B------:R-:W-:Y:S01]  /*1d90*/  FMUL.FTZ R112, R104, R112 ;  /* 0x0000007068707220 */ /* 0x000fe20000410000 */
[----:B------:R0:W-:Y:S01]  /*1da0*/  STS.128 [R10.X16+0x210], R48 ;  /* 0x000210300a007388 */ /* 0x0001e2000000cc00 */
[----:B------:R-:W-:-:S02]  /*1db0*/  IMAD R110, R110, c[0x0][0x2b0], RZ ;  /* 0x0000ac006e6e7a24 */ /* 0x000fc400078e02ff */
[----:B------:R-:W-:Y:S01]  /*1dc0*/  FADD.FTZ R109, R109, R112 ;  /* 0x000000706d6d7221 */ /* 0x000fe20000010000 */
[----:B------:R-:W-:Y:S06]  /*1dd0*/  BAR.SYNC.DEFER_BLOCKING 0x0 ;  /* 0x0000000000007b1d */ /* 0x000fec0000010000 */
[----:B------:R-:W-:Y:S05]  /*1de0*/  @!P1 BRA `(.L_x_8145) ;  /* 0x0000008000009947 */ /* 0x000fea0003800000 */
[----:B0-----:R-:W0:Y:S01]  /*1df0*/  LDS R87, [R10.X4+0x210] ;  /* 0x000210000a577984 */ /* 0x001e220000004800 */
[----:B------:R-:W-:-:S04]  /*1e00*/  IMAD R49, R102, c[0x0][0x2b0], RZ ;  /* 0x0000ac0066317a24 */ /* 0x000fc800078e02ff */
[C---:B------:R-:W-:Y:S02]  /*1e10*/  IMAD R51, R62.reuse, c[0x0][0x2b4], R49 ;  /* 0x0000ad003e337a24 */ /* 0x040fe400078e0231 */
[----:B------:R-:W-:-:S05]  /*1e20*/  IMAD.WIDE.U32 R48, R62, c[0x0][0x2b0], R66 ;  /* 0x0000ac003e307a25 */ /* 0x000fca00078e0042 */
[----:B------:R-:W-:Y:S02]  /*1e30*/  IADD3 R49, R49, R51, RZ ;  /* 0x0000003331317210 */ /* 0x000fe40007ffe0ff */
[----:B------:R-:W-:-:S04]  /*1e40*/  LEA R50, P1, R48, c[0x0][0x318], 0x2 ;  /* 0x0000c60030327a11 */ /* 0x000fc800078210ff */
[----:B------:R-:W-:-:S05]  /*1e50*/  LEA.HI.X R51, R48, c[0x0][0x31c], R49, 0x2, P1 ;  /* 0x0000c70030337a11 */ /* 0x000fca00008f1431 */
[----:B0-----:R0:W-:Y:S04]  /*1e60*/  RED.E.ADD.F32.FTZ.RN.STRONG.GPU [R50.64], R87 ;  /* 0x000000573200798e */ /* 0x0011e8000c10e784 */
.L_x_8145:
[----:B------:R-:W-:Y:S05]  /*1e70*/  BSYNC B0 ;  /* 0x0000000000007941 */ /* 0x000fea0003800000 */
.L_x_8144:
[----:B0-----:R0:W1:Y:S01]  /*1e80*/  LDS R51, [R10.X4+0x290] ;  /* 0x000290000a337984 */ /* 0x0010620000004800 */
[----:B------:R-:W-:Y:S01]  /*1e90*/  BSSY B0, `(.L_x_8146) ;  /* 0x0000006000007945 */ /* 0x000fe20003800000 */
[----:B------:R-:W-:Y:S01]  /*1ea0*/  IMAD R111, R113, c[0x0][0x2b4], R110 ;  /* 0x0000ad00716f7a24 */ /* 0x000fe200078e026e */
[----:B------:R-:W-:Y:S05]  /*1eb0*/  @!P2 BRA `(.L_x_8147) ;  /* 0x000000300000a947 */ /* 0x000fea0003800000 */
[----:B------:R-:W-:-:S04]  /*1ec0*/  IMAD.WIDE.U32 R48, R113, c[0x0][0x2b0], R80 ;  /* 0x0000ac0071307a25 */ /* 0x000fc800078e0050 */
[----:B------:R-:W-:-:S05]  /*1ed0*/  IMAD.IADD R49, R49, 0x1, R111 ;  /* 0x0000000131317824 */ /* 0x000fca00078e026f */
[----:B-1----:R1:W-:Y:S02]  /*1ee0*/  RED.E.ADD.F32.FTZ.RN.STRONG.GPU [R48.64], R51 ;  /* 0x000000333000798e */ /* 0x0023e4000c10e784 */
.L_x_8147:
[----:B------:R-:W-:Y:S05]  /*1ef0*/  BSYNC B0 ;  /* 0x0000000000007941 */ /* 0x000fea0003800000 */
.L_x_8146:
[----:B------:R2:W3:Y:S01]  /*1f00*/  LDS R87, [R10.X4+0x310] ;  /* 0x000310000a577984 */ /* 0x0004e20000004800 */
[----:B------:R-:W-:Y:S01]  /*1f10*/  BSSY B0, `(.L_x_8148) ;  /* 0x0000006000007945 */ /* 0x000fe20003800000 */
[----:B-1----:R-:W-:Y:S01]  /*1f20*/  IMAD.WIDE.U32 R48, R113, c[0x0][0x2b0], R84 ;  /* 0x0000ac0071307a25 */ /* 0x002fe200078e0054 */
[----:B------:R-:W-:Y:S05]  /*1f30*/  @!P3 BRA `(.L_x_8149) ;  /* 0x000000300000b947 */ /* 0x000fea0003800000 */
[----:B------:R-:W-:-:S05]  /*1f40*/  IMAD.WIDE.U32 R50, R113, c[0x0][0x2b0], R82 ;  /* 0x0000ac0071327a25 */ /* 0x000fca00078e0052 */
[----:B------:R-:W-:-:S05]  /*1f50*/  IADD3 R51, R111, R51, RZ ;  /* 0x000000336f337210 */ /* 0x000fca0007ffe0ff */
[----:B---3--:R1:W-:Y:S02]  /*1f60*/  RED.E.ADD.F32.FTZ.RN.STRONG.GPU [R50.64], R87 ;  /* 0x000000573200798e */ /* 0x0083e4000c10e784 */
.L_x_8149:
[----:B------:R-:W-:Y:S05]  /*1f70*/  BSYNC B0 ;  /* 0x0000000000007941 */ /* 0x000fea0003800000 */
.L_x_8148:
[----:B-1----:R1:W4:Y:S01]  /*1f80*/  LDS R51, [R10.X4+0x390] ;  /* 0x000390000a337984 */ /* 0x0023220000004800 */
[----:B------:R-:W-:Y:S01]  /*1f90*/  BSSY B0, `(.L_x_8150) ;  /* 0x0000004000007945 */ /* 0x000fe20003800000 */
[----:B------:R-:W-:Y:S05]  /*1fa0*/  @!P4 BRA `(.L_x_8151) ;  /* 0x000000200000c947 */ /* 0x000fea0003800000 */
[----:B------:R-:W-:-:S05]  /*1fb0*/  IADD3 R49, R111, R49, RZ ;  /* 0x000000316f317210 */ /* 0x000fca0007ffe0ff */
[----:B----4-:R4:W-:Y:S02]  /*1fc0*/  RED.E.ADD.F32.FTZ.RN.STRONG.GPU [R48.64], R51 ;  /* 0x000000333000798e */ /* 0x0109e4000c10e784 */
.L_x_8151:
[----:B------:R-:W-:Y:S05]  /*1fd0*/  BSYNC B0 ;  /* 0x0000000000007941 */ /* 0x000fea0003800000 */
.L_x_8150:
[----:B------:R-:W5:Y:S01]  /*1fe0*/  SHFL.DOWN PT, R50, R105, 0x1, 0x1f ;  /* 0x08201f0069327f89 */ /* 0x000f6200000e0000 */
[C---:B------:R-:W-:Y:S01]  /*1ff0*/  ISETP.GT.AND P1, PT, R19.reuse, 0x1e, PT ;  /* 0x0000001e1300780c */ /* 0x040fe20003f24270 */
[-C--:B----4-:R-:W-:Y:S01]  /*2000*/  FMUL.FTZ R49, R92, R107.reuse ;  /* 0x0000006b5c317220 */ /* 0x090fe20000410000 */
[----:B------:R-:W-:Y:S01]  /*2010*/  ISETP.NE.AND P2, PT, R19, RZ, PT ;  /* 0x000000ff1300720c */ /* 0x000fe20003f45270 */
[----:B------:R-:W4:Y:S01]  /*2020*/  SHFL.DOWN PT, R48, R109, 0x1, 0x1f ;  /* 0x08201f006d307f89 */ /* 0x000f2200000e0000 */
[----:B------:R-:W-:Y:S01]  /*2030*/  FMUL.FTZ R107, R46, R107 ;  /* 0x0000006b2e6b7220 */ /* 0x000fe20000410000 */
[----:B------:R-:W-:Y:S01]  /*2040*/  BSSY B0, `(.L_x_8152) ;  /* 0x000003a000007945 */ /* 0x000fe20003800000 */
[-C--:B------:R-:W-:Y:S02]  /*2050*/  FMUL.FTZ R46, R45, R94.reuse ;  /* 0x0000005e2d2e7220 */ /* 0x080fe40000410000 */
[----:B------:R-:W-:Y:S02]  /*2060*/  FMUL.FTZ R45, R92, R94 ;  /* 0x0000005e5c2d7220 */ /* 0x000fe40000410000 */
[----:B------:R-:W-:-:S02]  /*2070*/  FMUL.FTZ R106, R49, R106 ;  /* 0x0000006a316a7220 */ /* 0x000fc40000410000 */
[----:B------:R-:W-:Y:S02]  /*2080*/  FMUL.FTZ R45, R45, R96 ;  /* 0x000000602d2d7220 */ /* 0x000fe40000410000 */
[----:B------:R-:W-:Y:S02]  /*2090*/  FFMA.FTZ R42, R107, R99, R42 ;  /* 0x000000636b2a7223 */ /* 0x000fe4000001002a */
[----:B------:R-:W-:Y:S02]  /*20a0*/  FFMA.FTZ R41, R46, R101, R41 ;  /* 0x000000652e297223 */ /* 0x000fe40000010029 */
[----:B-----5:R-:W-:Y:S02]  /*20b0*/  @!P1 FADD.FTZ R105, R105, R50 ;  /* 0x0000003269699221 */ /* 0x020fe40000010000 */
[----:B----4-:R-:W-:-:S03]  /*20c0*/  @!P1 FADD.FTZ R109, R109, R48 ;  /* 0x000000306d6d9221 */ /* 0x010fc60000010000 */
        /* <DEDUP_REMOVED lines=19> */
[-C--:B------:R-:W-:Y:S02]  /*2200*/  FMUL.FTZ R50, R47, R98.reuse ;  /* 0x000000622f327220 */ /* 0x080fe40000410000 */
[----:B-----5:R-:W-:Y:S01]  /*2210*/  @!P1 FADD.FTZ R109, R109, R48 ;  /* 0x000000306d6d9221 */ /* 0x020fe20000010000 */
[----:B------:R-:W-:Y:S01]  /*2220*/  MOV R49, R105 ;  /* 0x0000006900317202 */ /* 0x000fe20000000f00 */
        /* <DEDUP_REMOVED lines=27> */
.L_x_8153:
[----:B----4-:R-:W-:Y:S05]  /*23e0*/  BSYNC B0 ;  /* 0x0000000000007941 */ /* 0x010fea0003800000 */
.L_x_8152:
[----:B------:R-:W-:Y:S02]  /*23f0*/  IADD3 R62, R62, 0x1, RZ ;  /* 0x000000013e3e7810 */ /* 0x000fe40007ffe0ff */
[----:B------:R-:W-:Y:S02]  /*2400*/  IADD3 R64, P1, R64, 0x1, RZ ;  /* 0x0000000140407810 */ /* 0x000fe40007f3e0ff */
[----:B------:R-:W-:Y:S02]  /*2410*/  ISETP.GE.AND P0, PT, R62, c[0x0][0x16c], PT ;  /* 0x00005b003e007a0c */ /* 0x000fe40003f06270 */
[----:B------:R-:W-:-:S11]  /*2420*/  IADD3.X R89, RZ, R89, RZ, P1, !PT ;  /* 0x00000059ff597210 */ /* 0x000fd60000ffe4ff */
[----:B------:R-:W-:Y:S01]  /*2430*/  @P0 CALL.REL.NOINC `(.L_x_8141) ;  /* 0x0000001000000944 */ /* 0x000fe20003c00000 */
[----:B------:R-:W-:Y:S05]  /*2440*/  BRA `(.L_x_8154) ;  /* 0xffffebc000007947 */ /* 0x000fea000383ffff */
.L_x_8141:
        /* <DEDUP_REMOVED lines=21> */
[----:B------:R-:W-:Y:S01]  /*25a0*/  IADD3 R24, P5, R68, R55, RZ ;  /* 0x0000003744187210 */ /* 0x000fe20007fbe0ff */
[----:B------:R-:W-:Y:S01]  /*25b0*/  LDS R45, [R93+0x100] ;  /* 0x000100005d2d7984 */ /* 0x000fe20000000800 */
[----:B------:R-:W-:Y:S02]  /*25c0*/  LEA.HI.X R31, R26, R25, R28, 0x2, P6 ;  /* 0x000000191a1f7211 */ /* 0x000fe400030f141c */
[----:B------:R-:W-:Y:S01]  /*25d0*/  LEA.HI.X.SX32 R25, R55, R69, 0x1, P5 ;  /* 0x0000004537197211 */ /* 0x000fe200028f0eff */
[----:B------:R-:W-:Y:S04]  /*25e0*/  LDS R47, [R93+0x180] ;  /* 0x000180005d2f7984 */ /* 0x000fe80000000800 */
[----:B------:R-:W-:Y:S04]  /*25f0*/  @!P0 STS [0x200], R59 ;  /* 0x0002003bff008388 */ /* 0x000fe80000000800 */
[----:B------:R-:W-:Y:S06]  /*2600*/  BAR.SYNC.DEFER_BLOCKING 0x0 ;  /* 0x0000000000007b1d */ /* 0x000fec0000010000 */
[----:B------:R-:W4:Y:S02]  /*2610*/  LDS R27, [0x200] ;  /* 0x00020000ff1b7984 */ /* 0x000f240000000800 */
[----:B----4-:R-:W-:-:S02]  /*2620*/  ISETP.GE.AND P4, PT, R68, R27, PT ;  /* 0x0000001b4400720c */ /* 0x010fc40003f86270 */
        /* <DEDUP_REMOVED lines=13> */
.L_x_8156:
[----:B------:R-:W-:Y:S05]  /*2700*/  BSYNC B0 ;  /* 0x0000000000007941 */ /* 0x000fea0003800000 */
.L_x_8155:
[----:B------:R-:W-:Y:S01]  /*2710*/  @!P3 STG.E [R30.64+0x80], R45 ;  /* 0x0000802d1e00b986 */ /* 0x000fe2000c101904 */
[----:B------:R-:W-:Y:S01]  /*2720*/  FADD.FTZ R8, R36, R8 ;  /* 0x0000000824087221 */ /* 0x000fe20000010000 */
[----:B------:R-:W-:Y:S01]  /*2730*/  BSSY B0, `(.L_x_8157) ;  /* 0x000001f000007945 */ /* 0x000fe20003800000 */
[----:B----4-:R-:W-:Y:S01]  /*2740*/  IMAD R28, R88, c[0x0][0x2f8], RZ ;  /* 0x0000be00581c7a24 */ /* 0x010fe200078e02ff */
[----:B------:R-:W-:Y:S01]  /*2750*/  @!P2 STG.E [R30.64], R35 ;  /* 0x000000231e00a986 */ /* 0x000fe2000c101904 */
[----:B------:R-:W-:-:S03]  /*2760*/  IMAD.WIDE.U32 R26, R5, c[0x0][0x2f8], RZ ;  /* 0x0000be00051a7a25 */ /* 0x000fc600078e00ff */
[----:B------:R4:W-:Y:S01]  /*2770*/  @!P1 STG.E [R30.64+0x100], R47 ;  /* 0x0001002f1e009986 */ /* 0x0009e2000c101904 */
[----:B------:R-:W-:-:S03]  /*2780*/  IMAD R29, R5, c[0x0][0x2fc], R28 ;  /* 0x0000bf00051d7a24 */ /* 0x000fc600078e021c */
[----:B------:R-:W-:Y:S02]  /*2790*/  BAR.SYNC.DEFER_BLOCKING 0x0 ;  /* 0x0000000000007b1d */ /* 0x000fe40000010000 */
[----:B----4-:R-:W-:-:S04]  /*27a0*/  IADD3 R31, R27, R29, RZ ;  /* 0x0000001d1b1f7210 */ /* 0x010fc80007ffe0ff */
[----:B------:R4:W-:Y:S01]  /*27b0*/  STS.128 [R19.X16], R36 ;  /* 0x0000002413007388 */ /* 0x0009e2000000cc00 */
[----:B------:R-:W-:-:S06]  /*27c0*/  NOP ;  /* 0x0000000000007918 */ /* 0x000fcc0000000000 */
[----:B------:R-:W-:Y:S04]  /*27d0*/  LDS R33, [R93] ;  /* 0x000000005d217984 */ /* 0x000fe80000000800 */
[----:B------:R-:W-:Y:S04]  /*27e0*/  LDS R41, [R93+0x80] ;  /* 0x000080005d297984 */ /* 0x000fe80000000800 */
[----:B------:R-:W-:Y:S01]  /*27f0*/  LDS R43, [R93+0x100] ;  /* 0x000100005d2b7984 */ /* 0x000fe20000000800 */
[----:B----4-:R-:W-:-:S03]  /*2800*/  FADD.FTZ R37, R8, R37 ;  /* 0x0000002508257221 */ /* 0x010fc60000010000 */
[----:B------:R-:W-:Y:S01]  /*2810*/  LDS R49, [R93+0x180] ;  /* 0x000180005d317984 */ /* 0x000fe20000000800 */
[----:B------:R-:W-:-:S03]  /*2820*/  FADD.FTZ R8, R37, R38 ;  /* 0x0000002625087221 */ /* 0x000fc60000010000 */
[----:B------:R-:W-:Y:S01]  /*2830*/  @!P0 STS [0x200], R59 ;  /* 0x0002003bff008388 */ /* 0x000fe20000000800 */
[----:B------:R-:W-:-:S03]  /*2840*/  FADD.FTZ R8, R8, R39 ;  /* 0x0000002708087221 */ /* 0x000fc60000010000 */
        /* <DEDUP_REMOVED lines=13> */
.L_x_8158:
[----:B------:R-:W-:Y:S05]  /*2920*/  BSYNC B0 ;  /* 0x0000000000007941 */ /* 0x000fea0003800000 */
.L_x_8157:
        /* <DEDUP_REMOVED lines=30> */
.L_x_8140:
[----:B------:R-:W-:Y:S02]  /*2b10*/  ISETP.NE.U32.AND P0, PT, RZ, c[0x0][0x328], PT ;  /* 0x0000ca00ff007a0c */ /* 0x000fe40003f05070 */
[----:B------:R-:W-:Y:S02]  /*2b20*/  ISETP.NE.U32.AND P2, PT, RZ, c[0x0][0x348], PT ;  /* 0x0000d200ff007a0c */ /* 0x000fe40003f45070 */
[----:B------:R-:W-:Y:S02]  /*2b30*/  ISETP.NE.AND.EX P1, PT, RZ, c[0x0][0x32c], PT, P0 ;  /* 0x0000cb00ff007a0c */ /* 0x000fe40003f25300 */
[----:B------:R-:W-:-:S11]  /*2b40*/  ISETP.NE.AND.EX P0, PT, RZ, c[0x0][0x34c], PT, P2 ;  /* 0x0000d300ff007a0c */ /* 0x000fd60003f05320 */
[----:B------:R-:W-:Y:S05]  /*2b50*/  @!P1 BRA `(.L_x_8160) ;  /* 0x0000014000009947 */ /* 0x000fea0003800000 */
[----:B-----5:R-:W0:Y:S01]  /*2b60*/  SHFL.DOWN P1, R2, R7, 0x1, 0x1f ;  /* 0x08201f0007027f89 */ /* 0x020e220000020000 */
[----:B------:R-:W-:Y:S03]  /*2b70*/  BSSY B0, `(.L_x_8160) ;  /* 0x0000012000007945 */ /* 0x000fe60003800000 */
[----:B012---:R-:W0:Y:S01]  /*2b80*/  S2R R10, SR_LANEID ;  /* 0x00000000000a7919 */ /* 0x007e220000000000 */
[----:B------:R-:W-:-:S03]  /*2b90*/  @P1 FADD R2, R2, R7 ;  /* 0x0000000702021221 */ /* 0x000fc60000000000 */
[----:B------:R-:W1:Y:S01]  /*2ba0*/  S2R R7, SR_TID.X ;  /* 0x0000000000077919 */ /* 0x000e620000002100 */
[----:B0-----:R-:W-:-:S03]  /*2bb0*/  ISETP.NE.AND P2, PT, R10, RZ, PT ;  /* 0x000000ff0a00720c */ /* 0x001fc60003f45270 */
        /* <DEDUP_REMOVED lines=13> */
.L_x_8161:
[----:B0-----:R-:W-:Y:S05]  /*2c90*/  BSYNC B0 ;  /* 0x0000000000007941 */ /* 0x001fea0003800000 */
.L_x_8160:
        /* <DEDUP_REMOVED lines=23> */
.L_x_8163:
[----:B------:R-:W0:Y:S02]  /*2e10*/  S2R R15, SR_TID.X ;  /* 0x00000000000f7919 */ /* 0x000e240000002100 */
.L_x_8164:
[----:B0-----:R-:W-:Y:S05]  /*2e20*/  BSYNC B0 ;  /* 0x0000000000007941 */ /* 0x001fea0003800000 */
.L_x_8162:
        /* <DEDUP_REMOVED lines=10> */
.L_x_8165:
[----:B0-----:R-:W0:Y:S01]  /*2ed0*/  LDS R17, [R15.X4+0x16c8] ;  /* 0x0016c8000f117984 */ /* 0x001e220000004800 */
[----:B------:R-:W-:Y:S01]  /*2ee0*/  SHF.R.S32.HI R0, RZ, 0x1f, R15 ;  /* 0x0000001fff007819 */ /* 0x000fe2000001140f */
[----:B------:R-:W-:Y:S01]  /*2ef0*/  IMAD.MOV.U32 R8, RZ, RZ, R2 ;  /* 0x000000ffff087224 */ /* 0x000fe200078e0002 */
[----:B------:R-:W-:Y:S01]  /*2f00*/  MOV R9, R23 ;  /* 0x0000001700097202 */ /* 0x000fe20000000f00 */
[----:B------:R5:W1:Y:S01]  /*2f10*/  LDS R19, [R15.X4+0x1ac8] ;  /* 0x001ac8000f137984 */ /* 0x000a620000004800 */
[----:B------:R-:W-:Y:S01]  /*2f20*/  MOV R6, R4 ;  /* 0x0000000400067202 */ /* 0x000fe20000000f00 */
[----:B------:R-:W-:Y:S01]  /*2f30*/  IMAD R12, R0, c[0x0][0x290], RZ ;  /* 0x0000a400000c7a24 */ /* 0x000fe200078e02ff */
[----:B------:R-:W-:Y:S01]  /*2f40*/  MOV R7, R21 ;  /* 0x0000001500077202 */ /* 0x000fe20000000f00 */
[C---:B-12---:R-:W-:Y:S01]  /*2f50*/  IMAD.WIDE.U32 R10, R15.reuse, c[0x0][0x2d0], R8 ;  /* 0x0000b4000f0a7a25 */ /* 0x046fe200078e0008 */
        /* <DEDUP_REMOVED lines=17> */
.L_x_8166:
        /* <DEDUP_REMOVED lines=9> */
.L_x_9144:


//--------------------- .text._Z25selective_scan_bwd_kernelI32Selective_Scan_bwd_kernel_traitsILi32ELi4ELb0ELb1ELb0ELb0ELb1EffEEv12SSMParamsBwd --------------------------
	.section	.text._Z25selective_scan_bwd_kernelI32Selective_Scan_bwd_kernel_traitsILi32ELi4ELb0ELb1ELb0ELb0ELb1EffEEv12SSMParamsBwd,"ax",@progbits
	.sectioninfo	@"SHI_REGISTERS=123"
	.align	128
        .global         _Z25selective_scan_bwd_kernelI32Selective_Scan_bwd_kernel_traitsILi32ELi4ELb0ELb1ELb0ELb0ELb1EffEEv12SSMParamsBwd
        .type           _Z25selective_scan_bwd_kernelI32Selective_Scan_bwd_kernel_traitsILi32ELi4ELb0ELb1ELb0ELb0ELb1EffEEv12SSMParamsBwd,@function
        .size           _Z25selective_scan_bwd_kernelI32Selective_Scan_bwd_kernel_traitsILi32ELi4ELb0ELb1ELb0ELb0ELb1EffEEv12SSMParamsBwd,(.L_x_9145 - _Z25selective_scan_bwd_kernelI32Selective_Scan_bwd_kernel_traitsILi32ELi4ELb0ELb1ELb0ELb0ELb1EffEEv12SSMParamsBwd)
        .other          _Z25selective_scan_bwd_kernelI32Selective_Scan_bwd_kernel_traitsILi32ELi4ELb0ELb1ELb0ELb0ELb1EffEEv12SSMParamsBwd,@"STO_CUDA_ENTRY STV_DEFAULT"
_Z25selective_scan_bwd_kernelI32Selective_Scan_bwd_kernel_traitsILi32ELi4ELb0ELb1ELb0ELb0ELb1EffEEv12SSMParamsBwd:
.text._Z25selective_scan_bwd_kernelI32Selective_Scan_bwd_kernel_traitsILi32ELi4ELb0ELb1ELb0ELb0ELb1EffEEv12SSMParamsBwd:
        /* <DEDUP_REMOVED lines=61> */
[----:B------:R-:W-:Y:S01]  /*03d0*/  SHF.R.S32.HI R19, RZ, 0x1f, R17 ;  /* 0x0000001fff137819 */ /* 0x000fe20000011411 */
[C---:B------:R-:W-:Y:S01]  /*03e0*/  IMAD R16, R0.reuse, c[0x0][0x1dc], R21 ;  /* 0x0000770000107a24 */ /* 0x040fe200078e0215 */
[----:B------:R-:W-:Y:S01]  /*03f0*/  ISETP.NE.AND P1, PT, RZ, c[0x0][0x178], PT ;  /* 0x00005e00ff007a0c */ /* 0x000fe20003f25270 */
[----:B------:R-:W-:Y:S01]  /*0400*/  IMAD.IADD R15, R15, 0x1, R23 ;  /* 0x000000010f0f7824 */ /* 0x000fe200078e0217 */
[----:B------:R-:W-:Y:S01]  /*0410*/  IADD3 R23, P4, R17, R8, RZ ;  /* 0x0000000811177210 */ /* 0x000fe20007f9e0ff */
[----:B------:R-:W-:Y:S02]  /*0420*/  IMAD R21, R3, c[0x0][0x1e8], RZ ;  /* 0x00007a0003157a24 */ /* 0x000fe400078e02ff */
[----:B------:R-:W-:Y:S02]  /*0430*/  @P0 IADD3 R7, R7, 0x1, RZ ;  /* 0x0000000107070810 */ /* 0x000fe40007ffe0ff */
[----:B------:R-:W-:Y:S01]  /*0440*/  IADD3.X R16, R19, R9, R16, P4, !PT ;  /* 0x0000000913107210 */ /* 0x000fe200027fe410 */
[----:B------:R-:W-:Y:S01]  /*0450*/  IMAD.WIDE.U32 R8, R0, c[0x0][0x1e8], R10 ;  /* 0x00007a0000087a25 */ /* 0x000fe200078e000a */
[----:B------:R-:W-:-:S03]  /*0460*/  @!P2 IADD3 R7, -R7, RZ, RZ ;  /* 0x000000ff0707a210 */ /* 0x000fc60007ffe1ff */
[C---:B------:R-:W-:Y:S01]  /*0470*/  IMAD R21, R0.reuse, c[0x0][0x1ec], R21 ;  /* 0x00007b0000157a24 */ /* 0x040fe200078e0215 */
[----:B------:R-:W-:Y:S01]  /*0480*/  IADD3 R22, P0, R17, R8, RZ ;  /* 0x0000000811167210 */ /* 0x000fe20007f1e0ff */
[----:B------:R-:W-:Y:S01]  /*0490*/  IMAD.WIDE.U32 R10, R0, c[0x0][0x280], R12 ;  /* 0x0000a000000a7a25 */ /* 0x000fe200078e000c */
[----:B------:R-:W-:Y:S02]  /*04a0*/  @!P1 LOP3.LUT R7, RZ, c[0x0][0x178], RZ, 0x33, !PT ;  /* 0x00005e00ff079a12 */ /* 0x000fe400078e33ff */
[----:B------:R-:W-:Y:S02]  /*04b0*/  IADD3.X R9, R19, R9, R21, P0, !PT ;  /* 0x0000000913097210 */ /* 0x000fe400007fe415 */
[----:B------:R-:W-:Y:S01]  /*04c0*/  ISETP.NE.U32.AND P0, PT, RZ, c[0x0][0x260], PT ;  /* 0x00009800ff007a0c */ /* 0x000fe20003f05070 */
[----:B------:R-:W-:Y:S01]  /*04d0*/  IMAD.WIDE.U32 R14, R7, c[0x0][0x1a8], R14 ;  /* 0x00006a00070e7a25 */ /* 0x000fe200078e000e */
[----:B------:R-:W-:Y:S02]  /*04e0*/  IADD3 R20, P2, R17, R10, RZ ;  /* 0x0000000a11147210 */ /* 0x000fe40007f5e0ff */
[----:B------:R-:W-:-:S02]  /*04f0*/  SHF.R.S32.HI R8, RZ, 0x1f, R7 ;  /* 0x0000001fff087819 */ /* 0x000fc40000011407 */
[----:B------:R-:W-:Y:S02]  /*0500*/  ISETP.NE.AND.EX P0, PT, RZ, c[0x0][0x264], PT, P0 ;  /* 0x00009900ff007a0c */ /* 0x000fe40003f05300 */
[----:B------:R-:W-:Y:S01]  /*0510*/  IADD3.X R11, R19, R11, R25, P2, !PT ;  /* 0x0000000b130b7210 */ /* 0x000fe200017fe419 */
[----:B------:R-:W-:Y:S01]  /*0520*/  IMAD R10, R8, c[0x0][0x1a8], RZ ;  /* 0x00006a00080a7a24 */ /* 0x000fe200078e02ff */
[C---:B------:R-:W-:Y:S02]  /*0530*/  LEA R13, P1, R23.reuse, c[0x0][0x240], 0x2 ;  /* 0x00009000170d7a11 */ /* 0x040fe400078210ff */
[C---:B------:R-:W-:Y:S02]  /*0540*/  LEA R21, P2, R22.reuse, c[0x0][0x248], 0x2 ;  /* 0x0000920016157a11 */ /* 0x040fe400078410ff */
[----:B------:R-:W-:Y:S02]  /*0550*/  LEA.HI.X R23, R23, c[0x0][0x244], R16, 0x2, P1 ;  /* 0x0000910017177a11 */ /* 0x000fe400008f1410 */
[----:B------:R-:W-:Y:S01]  /*0560*/  LEA.HI.X R22, R22, c[0x0][0x24c], R9, 0x2, P2 ;  /* 0x0000930016167a11 */ /* 0x000fe200010f1409 */
[----:B------:R-:W-:Y:S01]  /*0570*/  IMAD R9, R7, c[0x0][0x1ac], R10 ;  /* 0x00006b0007097a24 */ /* 0x000fe200078e020a */
[----:B------:R-:W-:Y:S01]  /*0580*/  ISETP.NE.U32.AND P1, PT, RZ, c[0x0][0x328], PT ;  /* 0x0000ca00ff007a0c */ /* 0x000fe20003f25070 */
[----:B------:R-:W-:Y:S01]  /*0590*/  @P0 IMAD.MOV.U32 R70, RZ, RZ, 0x8 ;  /* 0x00000008ff460424 */ /* 0x000fe200078e00ff */
[----:B------:R-:W-:-:S02]  /*05a0*/  ISETP.NE.U32.AND P2, PT, RZ, c[0x0][0x348], PT ;  /* 0x0000d200ff007a0c */ /* 0x000fc40003f45070 */
[----:B------:R-:W-:Y:S02]  /*05b0*/  ISETP.NE.AND.EX P1, PT, RZ, c[0x0][0x32c], PT, P1 ;  /* 0x0000cb00ff007a0c */ /* 0x000fe40003f25310 */
[----:B------:R-:W-:Y:S02]  /*05c0*/  ISETP.NE.AND.EX P2, PT, RZ, c[0x0][0x34c], PT, P2 ;  /* 0x0000d300ff007a0c */ /* 0x000fe40003f45320 */
[----:B------:R-:W-:Y:S01]  /*05d0*/  IADD3 R10, R15, R9, RZ ;  /* 0x000000090f0a7210 */ /* 0x000fe20007ffe0ff */
[----:B------:R-:W-:Y:S01]  /*05e0*/  @P0 IMAD R9, R5, c[0x0][0x164], R0 ;  /* 0x0000590005090a24 */ /* 0x000fe200078e0200 */
[C---:B------:R-:W-:Y:S02]  /*05f0*/  LEA R16, P4, R20.reuse, c[0x0][0x308], 0x2 ;  /* 0x0000c20014107a11 */ /* 0x040fe400078810ff */
[----:B------:R-:W-:Y:S01]  /*0600*/  IADD3 R17, P5, R17, R14, RZ ;  /* 0x0000000e11117210 */ /* 0x000fe20007fbe0ff */
[----:B------:R-:W-:Y:S01]  /*0610*/  @P0 IMAD R9, R9, c[0x0][0x174], RZ ;  /* 0x00005d0009090a24 */ /* 0x000fe200078e02ff */
[----:B------:R-:W-:-:S02]  /*0620*/  LEA.HI.X R20, R20, c[0x0][0x30c], R11, 0x2, P4 ;  /* 0x0000c30014147a11 */ /* 0x000fc400020f140b */
        /* <DEDUP_REMOVED lines=14> */
[----:B------:R-:W-:Y:S01]  /*0710*/  MOV R14, R21 ;  /* 0x00000015000e7202 */ /* 0x000fe20000000f00 */
[C---:B------:R-:W-:Y:S01]  /*0720*/  IMAD R27, R3.reuse, c[0x0][0x1b8], RZ ;  /* 0x00006e00031b7a24 */ /* 0x040fe200078e02ff */
[----:B------:R-:W-:Y:S01]  /*0730*/  MOV R11, R13 ;  /* 0x0000000d000b7202 */ /* 0x000fe20000000f00 */
[----:B------:R-:W1:Y:S01]  /*0740*/  S2R R21, SR_LANEID ;  /* 0x0000000000157919 */ /* 0x000e620000000000 */
[----:B------:R-:W-:Y:S01]  /*0750*/  IMAD.MOV.U32 R13, RZ, RZ, R23 ;  /* 0x000000ffff0d7224 */ /* 0x000fe200078e0017 */
[----:B------:R-:W-:Y:S01]  /*0760*/  MOV R15, R22 ;  /* 0x00000016000f7202 */ /* 0x000fe20000000f00 */
[----:B------:R-:W-:Y:S01]  /*0770*/  IMAD R23, R3, c[0x0][0x180], RZ ;  /* 0x0000600003177a24 */ /* 0x000fe200078e02ff */
[----:B------:R-:W-:Y:S01]  /*0780*/  MOV R17, R20 ;  /* 0x0000001400117202 */ /* 0x000fe20000000f00 */
[----:B------:R-:W-:Y:S01]  /*0790*/  IMAD.WIDE.U32 R64, R0, c[0x0][0x180], RZ ;  /* 0x0000600000407a25 */ /* 0x000fe200078e00ff */
[----:B------:R-:W-:-:S02]  /*07a0*/  MOV R10, RZ ;  /* 0x000000ff000a7202 */ /* 0x000fc40000000f00 */
[----:B------:R-:W-:Y:S01]  /*07b0*/  MOV R22, RZ ;  /* 0x000000ff00167202 */ /* 0x000fe20000000f00 */
[----:B------:R-:W-:-:S04]  /*07c0*/  IMAD.WIDE.U32 R62, R0, c[0x0][0x1b8], RZ ;  /* 0x00006e00003e7a25 */ /* 0x000fc800078e00ff */
[C---:B------:R-:W-:Y:S02]  /*07d0*/  IMAD R25, R0.reuse, c[0x0][0x184], R23 ;  /* 0x0000610000197a24 */ /* 0x040fe400078e0217 */
[----:B------:R-:W-:Y:S02]  /*07e0*/  IMAD R27, R0, c[0x0][0x1bc], R27 ;  /* 0x00006f00001b7a24 */ /* 0x000fe400078e021b */
[----:B------:R-:W-:Y:S01]  /*07f0*/  IMAD.MOV.U32 R20, RZ, RZ, c[0x0][0x174] ;  /* 0x00005d00ff147624 */ /* 0x000fe200078e00ff */
[----:B------:R-:W-:Y:S02]  /*0800*/  IADD3 R25, R65, R25, RZ ;  /* 0x0000001941197210 */ /* 0x000fe40007ffe0ff */
[C---:B0-----:R-:W-:Y:S02]  /*0810*/  SHF.L.U32 R9, R12.reuse, 0x2, RZ ;  /* 0x000000020c097819 */ /* 0x041fe400000006ff */
[----:B------:R-:W-:Y:S02]  /*0820*/  LOP3.LUT R23, R12, 0x1f, RZ, 0xc0, !PT ;  /* 0x0000001f0c177812 */ /* 0x000fe400078ec0ff */
[----:B------:R-:W-:Y:S01]  /*0830*/  LOP3.LUT R61, R9, 0xffffff80, RZ, 0xc0, !PT ;  /* 0xffffff80093d7812 */ /* 0x000fe200078ec0ff */
[----:B------:R-:W-:Y:S01]  /*0840*/  IMAD.MOV.U32 R9, RZ, RZ, RZ ;  /* 0x000000ffff097224 */ /* 0x000fe200078e00ff */
[----:B------:R-:W-:-:S02]  /*0850*/  IADD3 R27, R63, R27, RZ ;  /* 0x0000001b3f1b7210 */ /* 0x000fc40007ffe0ff */
[----:B------:R-:W-:-:S04]  /*0860*/  LOP3.LUT R60, R61, 0x1f, R12, 0xf8, !PT ;  /* 0x0000001f3d3c7812 */ /* 0x000fc800078ef80c */
[----:B------:R-:W-:Y:S02]  /*0870*/  SHF.R.S32.HI R61, RZ, 0x1f, R60 ;  /* 0x0000001fff3d7819 */ /* 0x000fe4000001143c */
[C---:B------:R-:W-:Y:S02]  /*0880*/  LOP3.LUT R24, R60.reuse, 0x20, RZ, 0xfc, !PT ;  /* 0x000000203c187812 */ /* 0x040fe400078efcff */
[C---:B------:R-:W-:Y:S02]  /*0890*/  LOP3.LUT R26, R60.reuse, 0x40, RZ, 0xfc, !PT ;  /* 0x000000403c1a7812 */ /* 0x040fe400078efcff */
[----:B-1----:R-:W-:Y:S02]  /*08a0*/  LOP3.LUT R52, R60, 0x60, RZ, 0xfc, !PT ;  /* 0x000000603c347812 */ /* 0x002fe400078efcff */
.L_x_8191:
[----:B------:R-:W-:Y:S01]  /*08b0*/  BAR.SYNC.DEFER_BLOCKING 0x0 ;  /* 0x0000000000007b1d */ /* 0x000fe20000010000 */
[----:B------:R-:W-:Y:S01]  /*08c0*/  LEA R58, R20, 0xffffff80, 0x7 ;  /* 0xffffff80143a7811 */ /* 0x000fe200078e38ff */
[----:B----4-:R-:W-:Y:S01]  /*08d0*/  HFMA2.MMA R32, -RZ, RZ, 0, 0 ;  /* 0x00000000ff207435 */ /* 0x010fe200000001ff */
[----:B0-----:R-:W-:Y:S01]  /*08e0*/  LEA R28, P4, R60, R11, 0x2 ;  /* 0x0000000b3c1c7211 */ /* 0x001fe200078810ff */
[----:B------:R-:W-:Y:S01]  /*08f0*/  HFMA2.MMA R40, -RZ, RZ, 0, 0 ;  /* 0x00000000ff287435 */ /* 0x000fe200000001ff */
[----:B------:R-:W-:Y:S01]  /*0900*/  IADD3 R53, -R58, c[0x0][0x168], RZ ;  /* 0x00005a003a357a10 */ /* 0x000fe20007ffe1ff */
[----:B------:R-:W-:Y:S01]  /*0910*/  IMAD.MOV.U32 R36, RZ, RZ, RZ ;  /* 0x000000ffff247224 */ /* 0x000fe200078e00ff */
[----:B------:R-:W-:-:S02]  /*0920*/  MOV R34, RZ ;  /* 0x000000ff00227202 */ /* 0x000fc40000000f00 */
[-C--:B------:R-:W-:Y:S02]  /*0930*/  ISETP.GE.AND P0, PT, R60, R53.reuse, PT ;  /* 0x000000353c00720c */ /* 0x080fe40003f06270 */
[-C--:B------:R-:W-:Y:S02]  /*0940*/  ISETP.GE.AND P1, PT, R24, R53.reuse, PT ;  /* 0x000000351800720c */ /* 0x080fe40003f26270 */
[-C--:B------:R-:W-:Y:S02]  /*0950*/  ISETP.GE.AND P2, PT, R26, R53.reuse, PT ;  /* 0x000000351a00720c */ /* 0x080fe40003f46270 */
[----:B------:R-:W-:Y:S02]  /*0960*/  ISETP.GE.AND P3, PT, R52, R53, PT ;  /* 0x000000353400720c */ /* 0x000fe40003f66270 */
[----:B------:R-:W-:-:S05]  /*0970*/  LEA.HI.X R29, R60, R13, R61, 0x2, P4 ;  /* 0x0000000d3c1d7211 */ /* 0x000fca00020f143d */
[----:B--2---:R0:W2:Y:S04]  /*0980*/  @!P0 LDG.E R32, [R28.64] ;  /* 0x000000041c208981 */ /* 0x0040a8000c1e1900 */
[----:B---3--:R0:W3:Y:S04]  /*0990*/  @!P1 LDG.E R36, [R28.64+0x80] ;  /* 0x000080041c249981 */ /* 0x0080e8000c1e1900 */
[----:B------:R0:W4:Y:S04]  /*09a0*/  @!P2 LDG.E R34, [R28.64+0x100] ;  /* 0x000100041c22a981 */ /* 0x000128000c1e1900 */
[----:B------:R0:W4:Y:S01]  /*09b0*/  @!P3 LDG.E R40, [R28.64+0x180] ;  /* 0x000180041c28b981 */ /* 0x000122000c1e1900 */
[C---:B------:R-:W-:Y:S01]  /*09c0*/  SHF.L.U32 R55, R60.reuse, 0x2, RZ ;  /* 0x000000023c377819 */ /* 0x040fe200000006ff */
[----:B------:R-:W-:Y:S01]  /*09d0*/  HFMA2.MMA R42, -RZ, RZ, 0, 0 ;  /* 0x00000000ff2a7435 */ /* 0x000fe200000001ff */
[----:B------:R-:W-:Y:S01]  /*09e0*/  SHF.L.U64.HI R54, R60, 0x2, R61 ;  /* 0x000000023c367819 */ /* 0x000fe2000001023d */
[----:B------:R-:W-:Y:S01]  /*09f0*/  IMAD.MOV.U32 R38, RZ, RZ, RZ ;  /* 0x000000ffff267224 */ /* 0x000fe200078e00ff */
[----:B------:R-:W-:-:S02]  /*0a00*/  IADD3 R30, P0, R14, R55, RZ ;  /* 0x000000370e1e7210 */ /* 0x000fc40007f1e0ff */
[-C--:B------:R-:W-:Y:S02]  /*0a10*/  ISETP.GE.AND P1, PT, R24, R53.reuse, PT ;  /* 0x000000351800720c */ /* 0x080fe40003f26270 */
[-C--:B------:R-:W-:Y:S01]  /*0a20*/  ISETP.GE.AND P2, PT, R26, R53.reuse, PT ;  /* 0x000000351a00720c */ /* 0x080fe20003f46270 */
[----:B------:R-:W-:Y:S01]  /*0a30*/  IMAD.X R31, R15, 0x1, R54, P0 ;  /* 0x000000010f1f7824 */ /* 0x000fe200000e0636 */
[-C--:B------:R-:W-:Y:S02]  /*0a40*/  ISETP.GE.AND P0, PT, R60, R53.reuse, PT ;  /* 0x000000353c00720c */ /* 0x080fe40003f06270 */
[----:B------:R-:W-:Y:S02]  /*0a50*/  ISETP.GE.AND P3, PT, R52, R53, PT ;  /* 0x000000353400720c */ /* 0x000fe40003f66270 */
[----:B------:R-:W-:Y:S02]  /*0a60*/  MOV R44, RZ ;  /* 0x000000ff002c7202 */ /* 0x000fe40000000f00 */
[----:B0-----:R-:W-:Y:S01]  /*0a70*/  MOV R28, RZ ;  /* 0x000000ff001c7202 */ /* 0x001fe20000000f00 */
        /* <DEDUP_REMOVED lines=11> */
[----:B0-----:R-:W-:Y:S01]  /*0b30*/  LEA R40, P0, R60, R16, 0x2 ;  /* 0x000000103c287211 */ /* 0x001fe200078010ff */
[----:B------:R-:W-:Y:S01]  /*0b40*/  HFMA2.MMA R48, -RZ, RZ, 0, 0 ;  /* 0x00000000ff307435 */ /* 0x000fe200000001ff */
[----:B------:R-:W-:Y:S01]  /*0b50*/  ISETP.GE.AND P1, PT, R24, R53, PT ;  /* 0x000000351800720c */ /* 0x000fe20003f26270 */
[----:B------:R-:W-:Y:S01]  /*0b60*/  HFMA2.MMA R50, -RZ, RZ, 0, 0 ;  /* 0x00000000ff327435 */ /* 0x000fe200000001ff */
[C---:B------:R-:W-:Y:S01]  /*0b70*/  LEA.HI.X R41, R60.reuse, R17, R61, 0x2, P0 ;  /* 0x000000113c297211 */ /* 0x040fe200000f143d */
[----:B------:R-:W-:Y:S01]  /*0b80*/  IMAD.MOV.U32 R76, RZ, RZ, RZ ;  /* 0x000000ffff4c7224 */ /* 0x000fe200078e00ff */
[----:B------:R-:W-:-:S02]  /*0b90*/  ISETP.GE.AND P0, PT, R60, R53, PT ;  /* 0x000000353c00720c */ /* 0x000fc40003f06270 */
[-C--:B------:R-:W-:Y:S02]  /*0ba0*/  ISETP.GE.AND P2, PT, R26, R53.reuse, PT ;  /* 0x000000351a00720c */ /* 0x080fe40003f46270 */
[----:B------:R-:W-:Y:S02]  /*0bb0*/  ISETP.GE.AND P3, PT, R52, R53, PT ;  /* 0x000000353400720c */ /* 0x000fe40003f66270 */
[----:B------:R-:W-:Y:S01]  /*0bc0*/  MOV R72, RZ ;  /* 0x000000ff00487202 */ /* 0x000fe20000000f00 */
[----:B--2---:R0:W-:Y:S04]  /*0bd0*/  STS [R21.X4], R38 ;  /* 0x0000002615007388 */ /* 0x0041e80000004800 */
[----:B---3--:R-:W-:Y:S04]  /*0be0*/  STS [R21.X4+0x80], R44 ;  /* 0x0000802c15007388 */ /* 0x008fe80000004800 */
[----:B-1--4-:R1:W-:Y:S04]  /*0bf0*/  STS [R21.X4+0x100], R42 ;  /* 0x0001002a15007388 */ /* 0x0123e80000004800 */
[----:B------:R-:W-:Y:S01]  /*0c00*/  STS [R21.X4+0x180], R28 ;  /* 0x0001801c15007388 */ /* 0x000fe20000004800 */
[----:B------:R-:W-:-:S06]  /*0c10*/  NOP ;  /* 0x0000000000007918 */ /* 0x000fcc0000000000 */
[----:B------:R-:W-:Y:S04]  /*0c20*/  LDS.128 R28, [R21.X16] ;  /* 0x00000000151c7984 */ /* 0x000fe8000000cc00 */
[----:B------:R-:W-:Y:S06]  /*0c30*/  BAR.SYNC.DEFER_BLOCKING 0x0 ;  /* 0x0000000000007b1d */ /* 0x000fec0000010000 */
[----:B------:R2:W3:Y:S04]  /*0c40*/  @!P0 LDG.E R48, [R40.64] ;  /* 0x0000000428308981 */ /* 0x0004e8000c1e1900 */
[----:B------:R2:W4:Y:S04]  /*0c50*/  @!P1 LDG.E R72, [R40.64+0x80] ;  /* 0x0000800428489981 */ /* 0x000528000c1e1900 */
[----:B------:R2:W4:Y:S04]  /*0c60*/  @!P2 LDG.E R50, [R40.64+0x100] ;  /* 0x000100042832a981 */ /* 0x000528000c1e1900 */
[----:B------:R2:W4:Y:S01]  /*0c70*/  @!P3 LDG.E R76, [R40.64+0x180] ;  /* 0x00018004284cb981 */ /* 0x000522000c1e1900 */
[----:B------:R-:W-:Y:S01]  /*0c80*/  ISETP.GE.AND P0, PT, R60, R53, PT ;  /* 0x000000353c00720c */ /* 0x000fe20003f06270 */
[----:B0-----:R-:W-:Y:S01]  /*0c90*/  IMAD R38, R6, c[0x0][0x1f0], RZ ;  /* 0x00007c0006267a24 */ /* 0x001fe200078e02ff */
[----:B------:R-:W-:Y:S01]  /*0ca0*/  SHF.R.S32.HI R59, RZ, 0x1f, R58 ;  /* 0x0000001fff3b7819 */ /* 0x000fe2000001143a */
[C---:B------:R-:W-:Y:S01]  /*0cb0*/  IMAD.WIDE.U32 R36, R5.reuse, c[0x0][0x1f0], RZ ;  /* 0x00007c0005247a25 */ /* 0x040fe200078e00ff */
[----:B------:R-:W-:Y:S01]  /*0cc0*/  MOV R45, c[0x0][0x174] ;  /* 0x00005d00002d7a02 */ /* 0x000fe20000000f00 */
[----:B------:R-:W-:Y:S01]  /*0cd0*/  HFMA2.MMA R74, -RZ, RZ, 0, 0 ;  /* 0x00000000ff4a7435 */ /* 0x000fe200000001ff */
[----:B------:R-:W-:Y:S01]  /*0ce0*/  LEA R47, P2, R60, c[0x0][0x268], 0x2 ;  /* 0x00009a003c2f7a11 */ /* 0x000fe200078410ff */
[----:B------:R-:W-:Y:S01]  /*0cf0*/  IMAD R43, R5, c[0x0][0x1f4], R38 ;  /* 0x00007d00052b7a24 */ /* 0x000fe200078e0226 */
[----:B------:R-:W-:Y:S01]  /*0d00*/  HFMA2.MMA R78, -RZ, RZ, 0, 0 ;  /* 0x00000000ff4e7435 */ /* 0x000fe200000001ff */
[----:B------:R-:W-:Y:S01]  /*0d10*/  IMAD R56, R45, 0x80, R22 ;  /* 0x000000802d387824 */ /* 0x000fe200078e0216 */
[----:B------:R-:W-:Y:S01]  /*0d20*/  MOV R80, RZ ;  /* 0x000000ff00507202 */ /* 0x000fe20000000f00 */
[----:B------:R-:W-:Y:S01]  /*0d30*/  IMAD.MOV.U32 R82, RZ, RZ, RZ ;  /* 0x000000ffff527224 */ /* 0x000fe200078e00ff */
[----:B------:R-:W-:Y:S01]  /*0d40*/  IADD3 R37, R37, R43, RZ ;  /* 0x0000002b25257210 */ /* 0x000fe20007ffe0ff */
[----:B------:R-:W-:Y:S01]  /*0d50*/  @!P0 IMAD.WIDE.U32 R38, R5, c[0x0][0x1f0], R58 ;  /* 0x00007c0005268a25 */ /* 0x000fe200078e003a */
[----:B------:R-:W-:-:S03]  /*0d60*/  SHF.R.S32.HI R57, RZ, 0x1f, R56 ;  /* 0x0000001fff397819 */ /* 0x000fc60000011438 */
[----:B--2---:R-:W-:Y:S01]  /*0d70*/  IMAD.WIDE.U32 R40, R0, c[0x0][0x1f8], R36 ;  /* 0x00007e0000287a25 */ /* 0x004fe200078e0024 */
[----:B------:R-:W-:-:S03]  /*0d80*/  @!P0 IADD3 R39, R43, R39, RZ ;  /* 0x000000272b278210 */ /* 0x000fc60007ffe0ff */
[----:B------:R-:W-:Y:S02]  /*0d90*/  IMAD R43, R3, c[0x0][0x1f8], RZ ;  /* 0x00007e00032b7a24 */ /* 0x000fe400078e02ff */
[----:B------:R-:W-:Y:S01]  /*0da0*/  @!P0 IMAD.WIDE.U32 R36, R0, c[0x0][0x1f8], R38 ;  /* 0x00007e0000248a25 */ /* 0x000fe200078e0026 */
[----:B------:R-:W-:-:S03]  /*0db0*/  IADD3 R38, P3, R56, R40, RZ ;  /* 0x0000002838267210 */ /* 0x000fc60007f7e0ff */
[----:B------:R-:W-:Y:S01]  /*0dc0*/  IMAD R43, R0, c[0x0][0x1fc], R43 ;  /* 0x00007f00002b7a24 */ /* 0x000fe200078e022b */
[C---:B------:R-:W-:Y:S02]  /*0dd0*/  @!P0 IADD3 R39, P1, R60.reuse, R36, RZ ;  /* 0x000000243c278210 */ /* 0x040fe40007f3e0ff */
[----:B------:R-:W-:Y:S02]  /*0de0*/  LEA.HI.X R36, R60, c[0x0][0x26c], R61, 0x2, P2 ;  /* 0x00009b003c247a11 */ /* 0x000fe400010f143d */
[----:B------:R-:W-:Y:S02]  /*0df0*/  IADD3.X R41, R57, R43, R41, P3, !PT ;  /* 0x0000002b39297210 */ /* 0x000fe40001ffe429 */
[----:B-1----:R-:W-:Y:S02]  /*0e00*/  @!P0 IADD3.X R42, R61, R37, R43, P1, !PT ;  /* 0x000000253d2a8210 */ /* 0x002fe40000ffe42b */
[----:B------:R-:W-:Y:S02]  /*0e10*/  LEA R46, P2, R38, R47, 0x2 ;  /* 0x0000002f262e7211 */ /* 0x000fe400078410ff */
[----:B------:R-:W-:-:S02]  /*0e20*/  @!P0 LEA R40, P1, R39, c[0x0][0x268], 0x2 ;  /* 0x00009a0027288a11 */ /* 0x000fc400078210ff */
[----:B------:R-:W-:Y:S02]  /*0e30*/  LEA.HI.X R47, R38, R36, R41, 0x2, P2 ;  /* 0x00000024262f7211 */ /* 0x000fe400010f1429 */
[----:B------:R-:W-:Y:S02]  /*0e40*/  @!P0 LEA.HI.X R41, R39, c[0x0][0x26c], R42, 0x2, P1 ;  /* 0x00009b0027298a11 */ /* 0x000fe400008f142a */
[-C--:B------:R-:W-:Y:S02]  /*0e50*/  ISETP.GE.AND P2, PT, R24, R53.reuse, PT ;  /* 0x000000351800720c */ /* 0x080fe40003f46270 */
[-C--:B------:R-:W-:Y:S02]  /*0e60*/  ISETP.GE.AND P3, PT, R26, R53.reuse, PT ;  /* 0x000000351a00720c */ /* 0x080fe40003f66270 */
[----:B------:R-:W-:Y:S01]  /*0e70*/  ISETP.GE.AND P1, PT, R52, R53, PT ;  /* 0x000000353400720c */ /* 0x000fe20003f26270 */
[----:B---3--:R-:W-:Y:S04]  /*0e80*/  STS [R21.X4], R48 ;  /* 0x0000003015007388 */ /* 0x008fe80000004800 */
[----:B----4-:R0:W-:Y:S04]  /*0e90*/  STS [R21.X4+0x80], R72 ;  /* 0x0000804815007388 */ /* 0x0101e80000004800 */
[----:B------:R1:W-:Y:S04]  /*0ea0*/  STS [R21.X4+0x100], R50 ;  /* 0x0001003215007388 */ /* 0x0003e80000004800 */
[----:B------:R-:W-:Y:S01]  /*0eb0*/  STS [R21.X4+0x180], R76 ;  /* 0x0001804c15007388 */ /* 0x000fe20000004800 */
[----:B------:R-:W-:-:S06]  /*0ec0*/  NOP ;  /* 0x0000000000007918 */ /* 0x000fcc0000000000 */
[----:B------:R-:W-:Y:S04]  /*0ed0*/  LDS.128 R36, [R21.X16] ;  /* 0x0000000015247984 */ /* 0x000fe8000000cc00 */
[----:B------:R-:W-:Y:S06]  /*0ee0*/  BAR.SYNC.DEFER_BLOCKING 0x0 ;  /* 0x0000000000007b1d */ /* 0x000fec0000010000 */
[----:B------:R2:W3:Y:S04]  /*0ef0*/  @!P0 LDG.E R74, [R40.64] ;  /* 0x00000004284a8981 */ /* 0x0004e8000c1e1900 */
[----:B------:R4:W3:Y:S04]  /*0f00*/  @!P2 LDG.E R80, [R46.64+-0x180] ;  /* 0xfffe80042e50a981 */ /* 0x0008e8000c1e1900 */
[----:B------:R4:W3:Y:S04]  /*0f10*/  @!P3 LDG.E R78, [R46.64+-0x100] ;  /* 0xffff00042e4eb981 */ /* 0x0008e8000c1e1900 */
[----:B------:R4:W3:Y:S01]  /*0f20*/  @!P1 LDG.E R82, [R46.64+-0x80] ;  /* 0xffff80042e529981 */ /* 0x0008e2000c1e1900 */
[----:B------:R-:W-:Y:S01]  /*0f30*/  IMAD R44, R6, c[0x0][0x200], RZ ;  /* 0x00008000062c7a24 */ /* 0x000fe200078e02ff */
[----:B------:R-:W-:Y:S01]  /*0f40*/  @!P0 MOV R45, R59 ;  /* 0x0000003b002d8202 */ /* 0x000fe20000000f00 */
[----:B------:R-:W-:Y:S01]  /*0f50*/  IMAD.WIDE.U32 R42, R5, c[0x0][0x200], RZ ;  /* 0x00008000052a7a25 */ /* 0x000fe200078e00ff */
[----:B0-----:R-:W-:Y:S01]  /*0f60*/  HFMA2.MMA R72, -RZ, RZ, 0, 0 ;  /* 0x00000000ff487435 */ /* 0x001fe200000001ff */
[----:B-1----:R-:W-:-:S02]  /*0f70*/  MOV R50, RZ ;  /* 0x000000ff00327202 */ /* 0x002fc40000000f00 */
[----:B------:R-:W-:Y:S01]  /*0f80*/  IMAD R49, R5, c[0x0][0x204], R44 ;  /* 0x0000810005317a24 */ /* 0x000fe200078e022c */
[----:B------:R-:W-:Y:S01]  /*0f90*/  @!P0 MOV R44, R58 ;  /* 0x0000003a002c8202 */ /* 0x000fe20000000f00 */
[----:B------:R-:W-:-:S03]  /*0fa0*/  IMAD.MOV.U32 R84, RZ, RZ, RZ ;  /* 0x000000ffff547224 */ /* 0x000fc600078e00ff */
[----:B------:R-:W-:Y:S01]  /*0fb0*/  IADD3 R43, R43, R49, RZ ;  /* 0x000000312b2b7210 */ /* 0x000fe20007ffe0ff */
[----:B------:R-:W-:-:S04]  /*0fc0*/  @!P0 IMAD.WIDE.U32 R44, R5, c[0x0][0x200], R44 ;  /* 0x00008000052c8a25 */ /* 0x000fc800078e002c */
[----:B------:R-:W-:Y:S02]  /*0fd0*/  @!P0 IMAD.IADD R45, R49, 0x1, R45 ;  /* 0x00000001312d8824 */ /* 0x000fe400078e022d */
[----:B------:R-:W-:Y:S02]  /*0fe0*/  IMAD R49, R3, c[0x0][0x208], RZ ;  /* 0x0000820003317a24 */ /* 0x000fe400078e02ff */
[----:B------:R-:W-:-:S04]  /*0ff0*/  IMAD.WIDE.U32 R42, R0, c[0x0][0x208], R42 ;  /* 0x00008200002a7a25 */ /* 0x000fc800078e002a */
[----:B--2---:R-:W-:Y:S01]  /*1000*/  @!P0 IMAD.WIDE.U32 R40, R0, c[0x0][0x208], R44 ;  /* 0x0000820000288a25 */ /* 0x004fe200078e002c */
[----:B------:R-:W-:Y:S02]  /*1010*/  IADD3 R42, P6, R56, R42, RZ ;  /* 0x0000002a382a7210 */ /* 0x000fe40007fde0ff */
[----:B------:R-:W-:Y:S01]  /*1020*/  LEA R45, P5, R60, c[0x0][0x258], 0x2 ;  /* 0x000096003c2d7a11 */ /* 0x000fe200078a10ff */
[----:B------:R-:W-:Y:S01]  /*1030*/  IMAD R49, R0, c[0x0][0x20c], R49 ;  /* 0x0000830000317a24 */ /* 0x000fe200078e0231 */
[C---:B----4-:R-:W-:Y:S02]  /*1040*/  @!P0 IADD3 R47, P4, R60.reuse, R40, RZ ;  /* 0x000000283c2f8210 */ /* 0x050fe40007f9e0ff */
[----:B------:R-:W-:Y:S02]  /*1050*/  LEA.HI.X R40, R60, c[0x0][0x25c], R61, 0x2, P5 ;  /* 0x000097003c287a11 */ /* 0x000fe400028f143d */
[----:B------:R-:W-:Y:S02]  /*1060*/  IADD3.X R43, R57, R49, R43, P6, !PT ;  /* 0x00000031392b7210 */ /* 0x000fe400037fe42b */
[----:B------:R-:W-:-:S02]  /*1070*/  LEA R44, P5, R42, R45, 0x2 ;  /* 0x0000002d2a2c7211 */ /* 0x000fc400078a10ff */
[----:B------:R-:W-:Y:S02]  /*1080*/  @!P0 IADD3.X R48, R61, R41, R49, P4, !PT ;  /* 0x000000293d308210 */ /* 0x000fe400027fe431 */
[----:B------:R-:W-:Y:S02]  /*1090*/  LEA.HI.X R45, R42, R40, R43, 0x2, P5 ;  /* 0x000000282a2d7211 */ /* 0x000fe400028f142b */
[----:B------:R-:W-:-:S04]  /*10a0*/  @!P0 LEA R46, P4, R47, c[0x0][0x258], 0x2 ;  /* 0x000096002f2e8a11 */ /* 0x000fc800078810ff */
[----:B------:R-:W-:Y:S01]  /*10b0*/  @!P0 LEA.HI.X R47, R47, c[0x0][0x25c], R48, 0x2, P4 ;  /* 0x000097002f2f8a11 */ /* 0x000fe200020f1430 */
[----:B------:R-:W-:Y:S01]  /*10c0*/  HFMA2.MMA R48, -RZ, RZ, 0, 0 ;  /* 0x00000000ff307435 */ /* 0x000fe200000001ff */
        /* <DEDUP_REMOVED lines=16> */
[----:B------:R-:W0:Y:S01]  /*11d0*/  MUFU.EX2 R51, R51 ;  /* 0x0000003300337308 */ /* 0x000e220000000800 */
[----:B------:R-:W-:-:S07]  /*11e0*/  FMUL.FTZ R73, R42, -1.4426950216293334961 ;  /* 0xbfb8aa3b2a497820 */ /* 0x000fce0000410000 */
[----:B------:R-:W1:Y:S08]  /*11f0*/  MUFU.EX2 R74, R74 ;  /* 0x0000004a004a7308 */ /* 0x000e700000000800 */
[----:B------:R-:W1:Y:S01]  /*1200*/  MUFU.EX2 R49, R49 ;  /* 0x0000003100317308 */ /* 0x000e620000000800 */
[----:B0-----:R-:W-:-:S07]  /*1210*/  FADD.FTZ R76, R51, 1 ;  /* 0x3f800000334c7421 */ /* 0x001fce0000010000 */
[----:B------:R-:W0:Y:S01]  /*1220*/  MUFU.EX2 R73, R73 ;  /* 0x0000004900497308 */ /* 0x000e220000000800 */
[----:B-1----:R-:W-:-:S07]  /*1230*/  FADD.FTZ R78, R74, 1 ;  /* 0x3f8000004a4e7421 */ /* 0x002fce0000010000 */
[----:B------:R-:W-:Y:S01]  /*1240*/  MUFU.RCP R76, R76 ;  /* 0x0000004c004c7308 */ /* 0x000fe20000001000 */
[----:B------:R-:W-:-:S07]  /*1250*/  FADD.FTZ R49, R49, 1 ;  /* 0x3f80000031317421 */ /* 0x000fce0000010000 */
[----:B------:R-:W-:Y:S01]  /*1260*/  MUFU.RCP R78, R78 ;  /* 0x0000004e004e7308 */ /* 0x000fe20000001000 */
[----:B0-----:R-:W-:-:S07]  /*1270*/  FADD.FTZ R73, R73, 1 ;  /* 0x3f80000049497421 */ /* 0x001fce0000010000 */
[----:B------:R-:W0:Y:S08]  /*1280*/  MUFU.RCP R77, R49 ;  /* 0x00000031004d7308 */ /* 0x000e300000001000 */
[----:B------:R-:W1:Y:S01]  /*1290*/  MUFU.RCP R79, R73 ;  /* 0x00000049004f7308 */ /* 0x000e620000001000 */
[----:B0-----:R-:W-:-:S04]  /*12a0*/  FADD.FTZ R51, -R77, 1 ;  /* 0x3f8000004d337421 */ /* 0x001fc80000010100 */
[----:B------:R-:W-:Y:S02]  /*12b0*/  FFMA.FTZ R51, R40, R51, 1 ;  /* 0x3f80000028337423 */ /* 0x000fe40000010033 */
[----:B-1----:R-:W-:-:S04]  /*12c0*/  FADD.FTZ R75, -R79, 1 ;  /* 0x3f8000004f4b7421 */ /* 0x002fc80000010100 */
[----:B------:R-:W-:Y:S01]  /*12d0*/  FFMA.FTZ R75, R42, R75, 1 ;  /* 0x3f8000002a4b7423 */ /* 0x000fe2000001004b */
[----:B--2---:R0:W-:Y:S04]  /*12e0*/  STS [R21.X4], R48 ;  /* 0x0000003015007388 */ /* 0x0041e80000004800 */
[----:B---3--:R-:W-:Y:S04]  /*12f0*/  STS [R21.X4+0x100], R50 ;  /* 0x0001003215007388 */ /* 0x008fe80000004800 */
[----:B----4-:R1:W-:Y:S01]  /*1300*/  STS [R21.X4+0x80], R72 ;  /* 0x0000804815007388 */ /* 0x0103e20000004800 */
[----:B0-----:R-:W-:-:S03]  /*1310*/  FADD.FTZ R48, -R76, 1 ;  /* 0x3f8000004c307421 */ /* 0x001fc60000010100 */
[----:B------:R-:W-:Y:S01]  /*1320*/  STS [R21.X4+0x180], R84 ;  /* 0x0001805415007388 */ /* 0x000fe20000004800 */
[----:B------:R-:W-:-:S06]  /*1330*/  NOP ;  /* 0x0000000000007918 */ /* 0x000fcc0000000000 */
[----:B------:R-:W0:Y:S01]  /*1340*/  LDS.128 R44, [R21.X16] ;  /* 0x00000000152c7984 */ /* 0x000e22000000cc00 */
[----:B-1----:R-:W-:Y:S02]  /*1350*/  FADD.FTZ R72, -R78, 1 ;  /* 0x3f8000004e487421 */ /* 0x002fe40000010100 */
[----:B------:R-:W-:Y:S02]  /*1360*/  FFMA.FTZ R50, R41, R48, 1 ;  /* 0x3f80000029327423 */ /* 0x000fe40000010030 */
[----:B------:R-:W-:Y:S02]  /*1370*/  FFMA.FTZ R74, R43, R72, 1 ;  /* 0x3f8000002b4a7423 */ /* 0x000fe40000010048 */
        /* <DEDUP_REMOVED lines=13> */
[----:B------:R-:W-:Y:S02]  /*1450*/  IMAD R74, R6, c[0x0][0x2e8], RZ ;  /* 0x0000ba00064a7a24 */ /* 0x000fe400078e02ff */
[----:B------:R-:W-:-:S04]  /*1460*/  IMAD.WIDE.U32 R72, R5, c[0x0][0x2e8], RZ ;  /* 0x0000ba0005487a25 */ /* 0x000fc800078e00ff */
[----:B------:R-:W-:-:S05]  /*1470*/  IMAD R89, R5, c[0x0][0x2ec], R74 ;  /* 0x0000bb0005597a24 */ /* 0x000fca00078e024a */
[----:B------:R-:W-:Y:S01]  /*1480*/  IADD3 R73, R73, R89, RZ ;  /* 0x0000005949497210 */ /* 0x000fe20007ffe0ff */
[----:B------:R0:W-:Y:S01]  /*1490*/  STS.128 [R21.X16], R48 ;  /* 0x0000003015007388 */ /* 0x0001e2000000cc00 */
[----:B------:R-:W-:-:S06]  /*14a0*/  NOP ;  /* 0x0000000000007918 */ /* 0x000fcc0000000000 */
[----:B------:R-:W-:Y:S04]  /*14b0*/  LDS R81, [R21.X4] ;  /* 0x0000000015517984 */ /* 0x000fe80000004800 */
[----:B------:R-:W-:Y:S04]  /*14c0*/  LDS R83, [R21.X4+0x80] ;  /* 0x0000800015537984 */ /* 0x000fe80000004800 */
[----:B------:R-:W-:Y:S01]  /*14d0*/  LDS R85, [R21.X4+0x100] ;  /* 0x0001000015557984 */ /* 0x000fe20000004800 */
[----:B0-----:R-:W-:Y:S02]  /*14e0*/  IMAD R51, R3, c[0x0][0x2f0], RZ ;  /* 0x0000bc0003337a24 */ /* 0x001fe400078e02ff */
[C---:B------:R-:W-:Y:S01]  /*14f0*/  IMAD.WIDE.U32 R48, R0.reuse, c[0x0][0x2f0], R72 ;  /* 0x0000bc0000307a25 */ /* 0x040fe200078e0048 */
[----:B------:R-:W-:Y:S03]  /*1500*/  LDS R87, [R21.X4+0x180] ;  /* 0x0001800015577984 */ /* 0x000fe60000004800 */
[----:B------:R-:W-:Y:S01]  /*1510*/  IMAD R72, R0, c[0x0][0x2f4], R51 ;  /* 0x0000bd0000487a24 */ /* 0x000fe200078e0233 */
[----:B------:R-:W-:Y:S04]  /*1520*/  @!P1 STS [0x200], R53 ;  /* 0x00020035ff009388 */ /* 0x000fe80000000800 */
[----:B------:R-:W-:Y:S01]  /*1530*/  BAR.SYNC.DEFER_BLOCKING 0x0 ;  /* 0x0000000000007b1d */ /* 0x000fe20000010000 */
[----:B------:R-:W-:-:S02]  /*1540*/  IADD3 R50, P0, R56, R48, RZ ;  /* 0x0000003038327210 */ /* 0x000fc40007f1e0ff */
[C---:B------:R-:W-:Y:S02]  /*1550*/  LEA R51, P5, R60.reuse, c[0x0][0x338], 0x2 ;  /* 0x0000ce003c337a11 */ /* 0x040fe400078a10ff */
[----:B------:R-:W-:Y:S02]  /*1560*/  IADD3.X R49, R57, R72, R49, P0, !PT ;  /* 0x0000004839317210 */ /* 0x000fe400007fe431 */
[----:B------:R-:W-:Y:S02]  /*1570*/  LEA.HI.X R72, R60, c[0x0][0x33c], R61, 0x2, P5 ;  /* 0x0000cf003c487a11 */ /* 0x000fe400028f143d */
[----:B------:R-:W-:Y:S02]  /*1580*/  LEA R48, P6, R50, R51, 0x2 ;  /* 0x0000003332307211 */ /* 0x000fe400078c10ff */
[----:B------:R-:W-:Y:S02]  /*1590*/  IADD3 R74, P5, R60, R58, RZ ;  /* 0x0000003a3c4a7210 */ /* 0x000fe40007fbe0ff */
[----:B------:R-:W-:Y:S01]  /*15a0*/  LEA.HI.X R49, R50, R72, R49, 0x2, P6 ;  /* 0x0000004832317211 */ /* 0x000fe200030f1431 */
[----:B------:R-:W0:Y:S02]  /*15b0*/  LDS R75, [0x200] ;  /* 0x00020000ff4b7984 */ /* 0x000e240000000800 */
[----:B0-----:R-:W-:-:S02]  /*15c0*/  ISETP.GE.AND P4, PT, R60, R75, PT ;  /* 0x0000004b3c00720c */ /* 0x001fc40003f86270 */
[-C--:B------:R-:W-:Y:S02]  /*15d0*/  ISETP.GE.AND P3, PT, R26, R75.reuse, PT ;  /* 0x0000004b1a00720c */ /* 0x080fe40003f66270 */
[-C--:B------:R-:W-:Y:S02]  /*15e0*/  ISETP.GE.AND P2, PT, R24, R75.reuse, PT ;  /* 0x0000004b1800720c */ /* 0x080fe40003f46270 */
[----:B------:R-:W-:Y:S02]  /*15f0*/  ISETP.GE.AND P0, PT, R52, R75, PT ;  /* 0x0000004b3400720c */ /* 0x000fe40003f06270 */
[----:B------:R-:W-:-:S05]  /*1600*/  IADD3.X R75, R61, R59, RZ, P5, !PT ;  /* 0x0000003b3d4b7210 */ /* 0x000fca0002ffe4ff */
        /* <DEDUP_REMOVED lines=10> */
.L_x_8169:
[----:B------:R-:W-:Y:S05]  /*16b0*/  BSYNC B0 ;  /* 0x0000000000007941 */ /* 0x000fea0003800000 */
.L_x_8168:
[----:B------:R1:W-:Y:S01]  /*16c0*/  @!P3 STG.E [R48.64+-0x100], R85 ;  /* 0xffff00553000b986 */ /* 0x0003e2000c101904 */
[----:B------:R-:W-:Y:S02]  /*16d0*/  FMUL.FTZ R51, R40, R77 ;  /* 0x0000004d28337220 */ /* 0x000fe40000410000 */
[----:B------:R-:W-:Y:S01]  /*16e0*/  FMUL.FTZ R40, R41, R76 ;  /* 0x0000004c29287220 */ /* 0x000fe20000410000 */
[----:B------:R1:W-:Y:S01]  /*16f0*/  @!P2 STG.E [R48.64+-0x180], R83 ;  /* 0xfffe80533000a986 */ /* 0x0003e2000c101904 */
[----:B------:R-:W-:Y:S02]  /*1700*/  FMUL.FTZ R79, R42, R79 ;  /* 0x0000004f2a4f7220 */ /* 0x000fe40000410000 */
[----:B------:R-:W-:Y:S01]  /*1710*/  FMUL.FTZ R78, R43, R78 ;  /* 0x0000004e2b4e7220 */ /* 0x000fe20000410000 */
[----:B------:R1:W-:Y:S01]  /*1720*/  @!P0 STG.E [R48.64+-0x80], R87 ;  /* 0xffff805730008986 */ /* 0x0003e2000c101904 */
[----:B------:R-:W-:Y:S01]  /*1730*/  ISETP.NE.U32.AND P0, PT, RZ, c[0x0][0x270], PT ;  /* 0x00009c00ff007a0c */ /* 0x000fe20003f05070 */
[----:B0-----:R-:W-:-:S02]  /*1740*/  FMUL.FTZ R73, R36, R51 ;  /* 0x0000003324497220 */ /* 0x001fc40000410000 */
        /* <DEDUP_REMOVED lines=13> */
[----:B------:R-:W-:-:S04]  /*1820*/  IMAD R41, R3, c[0x0][0x218], RZ ;  /* 0x0000860003297a24 */ /* 0x000fc800078e02ff */
[----:B------:R-:W-:Y:S01]  /*1830*/  IMAD R40, R0, c[0x0][0x21c], R41 ;  /* 0x0000870000287a24 */ /* 0x000fe200078e0229 */
[----:B------:R-:W-:Y:S01]  /*1840*/  LEA R41, P5, R60, c[0x0][0x270], 0x2 ;  /* 0x00009c003c297a11 */ /* 0x000fe200078a10ff */
[----:B------:R0:W-:Y:S01]  /*1850*/  STS.128 [R21.X16], R44 ;  /* 0x0000002c15007388 */ /* 0x0001e2000000cc00 */
[----:B------:R-:W-:-:S06]  /*1860*/  NOP ;  /* 0x0000000000007918 */ /* 0x000fcc0000000000 */
[----:B------:R-:W-:Y:S04]  /*1870*/  LDS R43, [R21.X4] ;  /* 0x00000000152b7984 */ /* 0x000fe80000004800 */
[----:B------:R-:W-:Y:S04]  /*1880*/  LDS R49, [R21.X4+0x80] ;  /* 0x0000800015317984 */ /* 0x000fe80000004800 */
[----:B------:R-:W-:Y:S01]  /*1890*/  LDS R51, [R21.X4+0x100] ;  /* 0x0001000015337984 */ /* 0x000fe20000004800 */
[----:B0-----:R-:W-:-:S03]  /*18a0*/  IMAD R45, R5, c[0x0][0x214], R38 ;  /* 0x00008500052d7a24 */ /* 0x001fc600078e0226 */
[----:B------:R-:W-:Y:S02]  /*18b0*/  LDS R79, [R21.X4+0x180] ;  /* 0x00018000154f7984 */ /* 0x000fe40000004800 */
[----:B------:R-:W-:Y:S02]  /*18c0*/  IADD3 R37, R37, R45, RZ ;  /* 0x0000002d25257210 */ /* 0x000fe40007ffe0ff */
[----:B------:R-:W-:Y:S03]  /*18d0*/  @!P1 STS [0x200], R53 ;  /* 0x00020035ff009388 */ /* 0x000fe60000000800 */
[----:B------:R-:W-:Y:S01]  /*18e0*/  IMAD.WIDE.U32 R36, R0, c[0x0][0x218], R36 ;  /* 0x0000860000247a25 */ /* 0x000fe200078e0024 */
[----:B------:R-:W-:Y:S04]  /*18f0*/  BAR.SYNC.DEFER_BLOCKING 0x0 ;  /* 0x0000000000007b1d */ /* 0x000fe80000010000 */
        /* <DEDUP_REMOVED lines=22> */
.L_x_8172:
[----:B------:R-:W-:Y:S05]  /*1a60*/  BSYNC B0 ;  /* 0x0000000000007941 */ /* 0x000fea0003800000 */
.L_x_8171:
[----:B------:R1:W-:Y:S04]  /*1a70*/  @!P0 STG.E [R36.64+-0x180], R49 ;  /* 0xfffe803124008986 */ /* 0x0003e8000c101904 */
[----:B------:R1:W-:Y:S04]  /*1a80*/  @!P2 STG.E [R36.64+-0x100], R51 ;  /* 0xffff00332400a986 */ /* 0x0003e8000c101904 */
[----:B------:R1:W-:Y:S02]  /*1a90*/  @!P3 STG.E [R36.64+-0x80], R79 ;  /* 0xffff804f2400b986 */ /* 0x0003e4000c101904 */
.L_x_8170:
        /* <DEDUP_REMOVED lines=14> */
[----:B------:R-:W-:Y:S01]  /*1b80*/  MOV R44, R12 ;  /* 0x0000000c002c7202 */ /* 0x000fe20000000f00 */
[----:B------:R-:W-:Y:S01]  /*1b90*/  IMAD R46, R6, c[0x0][0x298], RZ ;  /* 0x0000a600062e7a24 */ /* 0x000fe200078e02ff */
[----:B------:R-:W-:Y:S01]  /*1ba0*/  HFMA2.MMA R101, -RZ, RZ, 0, 0 ;  /* 0x00000000ff657435 */ /* 0x000fe200000001ff */
[----:B------:R-:W-:Y:S01]  /*1bb0*/  IMAD.MOV.U32 R45, RZ, RZ, RZ ;  /* 0x000000ffff2d7224 */ /* 0x000fe200078e00ff */
[----:B------:R-:W-:Y:S01]  /*1bc0*/  MOV R98, RZ ;  /* 0x000000ff00627202 */ /* 0x000fe20000000f00 */
[----:B------:R-:W-:-:S02]  /*1bd0*/  IMAD R43, R5, c[0x0][0x29c], R46 ;  /* 0x0000a700052b7a24 */ /* 0x000fc400078e022e */
[----:B------:R-:W-:-:S04]  /*1be0*/  IMAD.WIDE.U32 R44, R5, c[0x0][0x298], R44 ;  /* 0x0000a600052c7a25 */ /* 0x000fc800078e002c */
[----:B------:R-:W-:Y:S01]  /*1bf0*/  IMAD R46, R8, c[0x0][0x2a0], RZ ;  /* 0x0000a800082e7a24 */ /* 0x000fe200078e02ff */
[----:B------:R-:W-:Y:S01]  /*1c00*/  IADD3 R45, R45, R43, RZ ;  /* 0x0000002b2d2d7210 */ /* 0x000fe20007ffe0ff */
[----:B------:R-:W-:Y:S02]  /*1c10*/  FADD.FTZ R102, R31, R4 ;  /* 0x000000041f667221 */ /* 0x000fe40000010000 */
[C---:B------:R-:W-:Y:S02]  /*1c20*/  IMAD R43, R7.reuse, c[0x0][0x2a4], R46 ;  /* 0x0000a900072b7a24 */ /* 0x040fe400078e022e */
[----:B------:R-:W-:-:S04]  /*1c30*/  IMAD.WIDE.U32 R44, R7, c[0x0][0x2a0], R44 ;  /* 0x0000a800072c7a25 */ /* 0x000fc800078e002c */
[--C-:B------:R-:W-:Y:S01]  /*1c40*/  FADD.FTZ R107, R30, R4.reuse ;  /* 0x000000041e6b7221 */ /* 0x100fe20000010000 */
[----:B------:R-:W-:Y:S01]  /*1c50*/  IADD3 R45, R45, R43, RZ ;  /* 0x0000002b2d2d7210 */ /* 0x000fe20007ffe0ff */
[--C-:B------:R-:W-:Y:S01]  /*1c60*/  FADD.FTZ R100, R29, R4.reuse ;  /* 0x000000041d647221 */ /* 0x100fe20000010000 */
[----:B------:R-:W-:Y:S01]  /*1c70*/  IADD3 R84, P0, R58, R44, RZ ;  /* 0x0000002c3a547210 */ /* 0x000fe20007f1e0ff */
[----:B------:R-:W-:Y:S01]  /*1c80*/  FADD.FTZ R105, R28, R4 ;  /* 0x000000041c697221 */ /* 0x000fe20000010000 */
[C---:B------:R-:W-:Y:S01]  /*1c90*/  LEA R43, P2, R44.reuse, c[0x0][0x318], 0x2 ;  /* 0x0000c6002c2b7a11 */ /* 0x040fe200078410ff */
[----:B------:R-:W-:Y:S01]  /*1ca0*/  IMAD.MOV.U32 R103, RZ, RZ, RZ ;  /* 0x000000ffff677224 */ /* 0x000fe200078e00ff */
[----:B------:R-:W-:Y:S02]  /*1cb0*/  IADD3.X R85, R59, R45, RZ, P0, !PT ;  /* 0x0000002d3b557210 */ /* 0x000fe400007fe4ff */
[----:B------:R-:W-:Y:S02]  /*1cc0*/  LEA.HI.X R44, R44, c[0x0][0x31c], R45, 0x2, P2 ;  /* 0x0000c7002c2c7a11 */ /* 0x000fe400010f142d */
[----:B------:R-:W-:Y:S01]  /*1cd0*/  LEA R78, P0, R56, R43, 0x2 ;  /* 0x0000002b384e7211 */ /* 0x000fe200078010ff */
[----:B------:R-:W-:-:S03]  /*1ce0*/  HFMA2.MMA R43, -RZ, RZ, 0, 0 ;  /* 0x00000000ff2b7435 */ /* 0x000fc600000001ff */
[----:B------:R-:W-:Y:S02]  /*1cf0*/  LEA.HI.X R44, R56, R44, R57, 0x2, P0 ;  /* 0x0000002c382c7211 */ /* 0x000fe400000f1439 */
[C---:B------:R-:W-:Y:S02]  /*1d00*/  IADD3 R82, P0, R78.reuse, -0x180, RZ ;  /* 0xfffffe804e527810 */ /* 0x040fe40007f1e0ff */
[C---:B------:R-:W-:Y:S02]  /*1d10*/  IADD3 R80, P2, R78.reuse, -0x100, RZ ;  /* 0xffffff004e507810 */ /* 0x040fe40007f5e0ff */
[----:B------:R-:W-:Y:S02]  /*1d20*/  IADD3 R78, P3, R78, -0x80, RZ ;  /* 0xffffff804e4e7810 */ /* 0x000fe40007f7e0ff */
[C---:B------:R-:W-:Y:S02]  /*1d30*/  IADD3.X R83, R44.reuse, -0x1, RZ, P0, !PT ;  /* 0xffffffff2c537810 */ /* 0x040fe400007fe4ff */
[----:B------:R-:W-:-:S02]  /*1d40*/  IADD3.X R81, R44, -0x1, RZ, P2, !PT ;  /* 0xffffffff2c517810 */ /* 0x000fc400017fe4ff */
[----:B------:R-:W-:Y:S02]  /*1d50*/  IADD3.X R79, R44, -0x1, RZ, P3, !PT ;  /* 0xffffffff2c4f7810 */ /* 0x000fe40001ffe4ff */
.L_x_8186:
[----:B------:R-:W-:Y:S01]  /*1d60*/  SHF.R.S32.HI R109, RZ, 0x1f, R103 ;  /* 0x0000001fff6d7819 */ /* 0x000fe20000011467 */
[----:B------:R-:W-:Y:S01]  /*1d70*/  IMAD.MOV.U32 R44, RZ, RZ, R64 ;  /* 0x000000ffff2c7224 */ /* 0x000fe200078e0040 */
[----:B------:R-:W-:Y:S01]  /*1d80*/  MOV R45, R25 ;  /* 0x00000019002d7202 */ /* 0x000fe20000000f00 */
[----:B------:R-:W-:Y:S01]  /*1d90*/  IMAD.WIDE.U32 R46, R103, c[0x0][0x1a0], R60 ;  /* 0x00006800672e7a25 */ /* 0x000fe200078e003c */
[----:B------:R-:W-:Y:S02]  /*1da0*/  IADD3 R53, -R58, c[0x0][0x168], RZ ;  /* 0x00005a003a357a10 */ /* 0x000fe40007ffe1ff */
[----:B------:R-:W-:Y:S01]  /*1db0*/  MOV R90, RZ ;  /* 0x000000ff005a7202 */ /* 0x000fe20000000f00 */
[----:B------:R-:W-:Y:S01]  /*1dc0*/  IMAD R50, R109, c[0x0][0x1a0], RZ ;  /* 0x000068006d327a24 */ /* 0x000fe200078e02ff */
[-C--:B------:R-:W-:Y:S01]  /*1dd0*/  ISETP.GE.AND P0, PT, R60, R53.reuse, PT ;  /* 0x000000353c00720c */ /* 0x080fe20003f06270 */
[----:B------:R-:W-:Y:S01]  /*1de0*/  IMAD.MOV.U32 R86, RZ, RZ, RZ ;  /* 0x000000ffff567224 */ /* 0x000fe200078e00ff */
[-C--:B------:R-:W-:Y:S01]  /*1df0*/  ISETP.GE.AND P2, PT, R24, R53.reuse, PT ;  /* 0x000000351800720c */ /* 0x080fe20003f46270 */
[C---:B---3--:R-:W-:Y:S01]  /*1e00*/  IMAD R87, R103.reuse, c[0x0][0x1a4], R50 ;  /* 0x0000690067577a24 */ /* 0x048fe200078e0232 */
[----:B------:R-:W-:Y:S01]  /*1e10*/  ISETP.GE.AND P4, PT, R52, R53, PT ;  /* 0x000000353400720c */ /* 0x000fe20003f86270 */
[----:B------:R-:W-:Y:S01]  /*1e20*/  IMAD.WIDE.U32 R50, R103, c[0x0][0x188], R44 ;  /* 0x0000620067327a25 */ /* 0x000fe200078e002c */
[----:B------:R-:W-:-:S02]  /*1e30*/  LEA R44, P3, R46, R18, 0x2 ;  /* 0x000000122e2c7211 */ /* 0x000fc400078610ff */
[----:B------:R-:W-:Y:S01]  /*1e40*/  IADD3 R45, R47, R87, RZ ;  /* 0x000000572f2d7210 */ /* 0x000fe20007ffe0ff */
[----:B------:R-:W-:Y:S01]  /*1e50*/  IMAD R48, R109, c[0x0][0x188], RZ ;  /* 0x000062006d307a24 */ /* 0x000fe200078e02ff */
[----:B------:R-:W-:Y:S02]  /*1e60*/  MOV R88, RZ ;  /* 0x000000ff00587202 */ /* 0x000fe40000000f00 */
[----:B------:R-:W-:Y:S01]  /*1e70*/  LEA.HI.X R45, R46, R19, R45, 0x2, P3 ;  /* 0x000000132e2d7211 */ /* 0x000fe200018f142d */
[----:B------:R-:W-:Y:S01]  /*1e80*/  IMAD R49, R103, c[0x0][0x18c], R48 ;  /* 0x0000630067317a24 */ /* 0x000fe200078e0230 */
[----:B------:R-:W-:Y:S02]  /*1e90*/  ISETP.GE.AND P3, PT, R26, R53, PT ;  /* 0x000000351a00720c */ /* 0x000fe40003f66270 */
[----:B------:R-:W-:Y:S01]  /*1ea0*/  MOV R92, RZ ;  /* 0x000000ff005c7202 */ /* 0x000fe20000000f00 */
[----:B0-2---:R0:W2:Y:S01]  /*1eb0*/  @!P0 LDG.E R86, [R44.64] ;  /* 0x000000042c568981 */ /* 0x0050a2000c1e1900 */
[----:B------:R-:W-:-:S02]  /*1ec0*/  LEA R48, P5, R50, c[0x0][0x220], 0x2 ;  /* 0x0000880032307a11 */ /* 0x000fc400078a10ff */
[----:B------:R-:W-:Y:S01]  /*1ed0*/  IADD3 R47, R51, R49, RZ ;  /* 0x00000031332f7210 */ /* 0x000fe20007ffe0ff */
[----:B------:R0:W3:Y:S03]  /*1ee0*/  @!P2 LDG.E R90, [R44.64+0x80] ;  /* 0x000080042c5aa981 */ /* 0x0000e6000c1e1900 */
[----:B------:R-:W-:Y:S01]  /*1ef0*/  LEA.HI.X R49, R50, c[0x0][0x224], R47, 0x2, P5 ;  /* 0x0000890032317a11 */ /* 0x000fe200028f142f */
[----:B------:R0:W4:Y:S04]  /*1f00*/  @!P4 LDG.E R92, [R44.64+0x180] ;  /* 0x000180042c5cc981 */ /* 0x000128000c1e1900 */
[----:B------:R0:W4:Y:S04]  /*1f10*/  @!P3 LDG.E R88, [R44.64+0x100] ;  /* 0x000100042c58b981 */ /* 0x000128000c1e1900 */
[----:B------:R-:W4:Y:S01]  /*1f20*/  LDG.E R99, [R48.64] ;  /* 0x0000000430637981 */ /* 0x000f22000c1e1900 */
[----:B------:R-:W-:Y:S01]  /*1f30*/  IADD3 R51, R20, -0x1, RZ ;  /* 0xffffffff14337810 */ /* 0x000fe20007ffe0ff */
[----:B------:R-:W-:Y:S01]  /*1f40*/  IMAD R94, R109, c[0x0][0x1c0], RZ ;  /* 0x000070006d5e7a24 */ /* 0x000fe200078e02ff */
[----:B0-----:R-:W-:Y:S01]  /*1f50*/  MOV R44, R62 ;  /* 0x0000003e002c7202 */ /* 0x001fe20000000f00 */
[----:B------:R-:W-:Y:S01]  /*1f60*/  IMAD.MOV.U32 R45, RZ, RZ, R27 ;  /* 0x000000ffff2d7224 */ /* 0x000fe200078e001b */
[----:B------:R-:W-:Y:S01]  /*1f70*/  LEA.HI R50, R51, R51, RZ, 0x1 ;  /* 0x0000003333327211 */ /* 0x000fe200078f08ff */
[----:B------:R-:W-:-:S02]  /*1f80*/  IMAD R87, R103, c[0x0][0x1c4], R94 ;  /* 0x0000710067577a24 */ /* 0x000fc400078e025e */
[----:B------:R-:W-:Y:S01]  /*1f90*/  IMAD.WIDE.U32 R46, R103, c[0x0][0x1c0], R44 ;  /* 0x00007000672e7a25 */ /* 0x000fe200078e002c */
[----:B------:R-:W-:-:S04]  /*1fa0*/  LOP3.LUT R94, R50, 0xfffffe, RZ, 0xc0, !PT ;  /* 0x00fffffe325e7812 */ /* 0x000fc800078ec0ff */
[C---:B------:R-:W-:Y:S02]  /*1fb0*/  LEA R50, P0, R46.reuse, c[0x0][0x230], 0x2 ;  /* 0x00008c002e327a11 */ /* 0x040fe400078010ff */
[----:B------:R-:W-:Y:S02]  /*1fc0*/  IADD3 R47, R47, R87, RZ ;  /* 0x000000572f2f7210 */ /* 0x000fe40007ffe0ff */
[----:B------:R-:W-:Y:S02]  /*1fd0*/  IADD3 R94, R51, -R94, RZ ;  /* 0x8000005e335e7210 */ /* 0x000fe40007ffe0ff */
[----:B------:R-:W-:Y:S01]  /*1fe0*/  LEA.HI.X R51, R46, c[0x0][0x234], R47, 0x2, P0 ;  /* 0x00008d002e337a11 */ /* 0x000fe200000f142f */
[----:B------:R-:W-:Y:S01]  /*1ff0*/  FADD.FTZ R97, R28, R4 ;  /* 0x000000041c617221 */ /* 0x000fe20000010000 */
[----:B------:R-:W-:Y:S02]  /*2000*/  ISETP.GT.AND P0, PT, R20, 0x1, PT ;  /* 0x000000011400780c */ /* 0x000fe40003f04270 */
[----:B------:R-:W-:-:S02]  /*2010*/  ISETP.NE.AND P2, PT, R12, RZ, PT ;  /* 0x000000ff0c00720c */ /* 0x000fc40003f45270 */
[----:B------:R-:W-:Y:S02]  /*2020*/  ISETP.EQ.AND P0, PT, R23, RZ, P0 ;  /* 0x000000ff1700720c */ /* 0x000fe40000702270 */
[----:B------:R-:W-:-:S09]  /*2030*/  IADD3 R44, R12, 0x200, RZ ;  /* 0x000002000c2c7810 */ /* 0x000fd20007ffe0ff */
[----:B------:R-:W-:Y:S02]  /*2040*/  @!P2 IMAD R44, R94, 0x100, R103 ;  /* 0x000001005e2ca824 */ /* 0x000fe400078e0267 */
[----:B------:R-:W-:Y:S01]  /*2050*/  @P0 IADD3 R46, R20, -0x2, RZ ;  /* 0xfffffffe142e0810 */ /* 0x000fe20007ffe0ff */
[----:B--2---:R-:W-:Y:S04]  /*2060*/  STS [R21.X4], R86 ;  /* 0x0000005615007388 */ /* 0x004fe80000004800 */
[----:B---3--:R0:W-:Y:S04]  /*2070*/  STS [R21.X4+0x80], R90 ;  /* 0x0000805a15007388 */ /* 0x0081e80000004800 */
[----:B----4-:R-:W-:Y:S04]  /*2080*/  STS [R21.X4+0x180], R92 ;  /* 0x0001805c15007388 */ /* 0x010fe80000004800 */
[----:B-1----:R1:W-:Y:S01]  /*2090*/  STS [R21.X4+0x100], R88 ;  /* 0x0001005815007388 */ /* 0x0023e20000004800 */
[----:B------:R-:W-:-:S06]  /*20a0*/  NOP ;  /* 0x0000000000007918 */ /* 0x000fcc0000000000 */
[----:B0-----:R0:W2:Y:S01]  /*20b0*/  LDG.E R90, [R50.64] ;  /* 0x00000004325a7981 */ /* 0x0010a2000c1e1900 */
[----:B------:R-:W-:-:S04]  /*20c0*/  FMUL.FTZ R104, R99, 1.4426950216293334961 ;  /* 0x3fb8aa3b63687820 */ /* 0x000fc80000410000 */
[----:B------:R-:W-:-:S06]  /*20d0*/  FMUL.FTZ R91, R104, R97 ;  /* 0x00000061685b7220 */ /* 0x000fcc0000410000 */
[----:B------:R-:W3:Y:S01]  /*20e0*/  MUFU.EX2 R91, R91 ;  /* 0x0000005b005b7308 */ /* 0x000ee20000000800 */
[----:B------:R-:W-:Y:S01]  /*20f0*/  SHF.L.U32 R86, R44, 0x2, RZ ;  /* 0x000000022c567819 */ /* 0x000fe200000006ff */
[----:B------:R-:W-:Y:S02]  /*2100*/  @P0 IMAD R49, R46, c[0x0][0x16c], R103 ;  /* 0x00005b002e310a24 */ /* 0x000fe400078e0267 */
[----:B------:R-:W4:Y:S04]  /*2110*/  LDS.128 R44, [R21.X16] ;  /* 0x00000000152c7984 */ /* 0x000f28000000cc00 */
[----:B---3--:R3:W-:Y:S01]  /*2120*/  STS [R86+0x648], R91 ;  /* 0x0006485b56007388 */ /* 0x0087e20000000800 */
[----:B------:R-:W-:Y:S01]  /*2130*/  ISETP.NE.AND P3, PT, R12, 0x1f, PT ;  /* 0x0000001f0c00780c */ /* 0x000fe20003f65270 */
[----:B------:R-:W-:Y:S01]  /*2140*/  FADD.FTZ R93, R30, R4 ;  /* 0x000000041e5d7221 */ /* 0x000fe20000010000 */
[----:B-1----:R-:W-:Y:S01]  /*2150*/  MOV R88, RZ ;  /* 0x000000ff00587202 */ /* 0x002fe20000000f00 */
[----:B------:R-:W-:Y:S01]  /*2160*/  @P0 IMAD.WIDE R48, R49, 0x8, R70 ;  /* 0x0000000831300825 */ /* 0x000fe200078e0246 */
[----:B------:R-:W-:Y:S03]  /*2170*/  BAR.SYNC.DEFER_BLOCKING 0x0 ;  /* 0x0000000000007b1d */ /* 0x000fe60000010000 */
[----:B------:R-:W-:-:S02]  /*2180*/  FMUL.FTZ R108, R104, R93 ;  /* 0x0000005d686c7220 */ /* 0x000fc40000410000 */
[--C-:B------:R-:W-:Y:S02]  /*2190*/  FADD.FTZ R96, R29, R4.reuse ;  /* 0x000000041d607221 */ /* 0x100fe40000010000 */
[----:B------:R-:W-:Y:S01]  /*21a0*/  FADD.FTZ R95, R31, R4 ;  /* 0x000000041f5f7221 */ /* 0x000fe20000010000 */
[----:B------:R1:W5:Y:S02]  /*21b0*/  @P0 LDG.E R88, [R48.64+0x4] ;  /* 0x0000040430580981 */ /* 0x000364000c1e1900 */
[----:B-1----:R1:W-:Y:S02]  /*21c0*/  MUFU.EX2 R49, R108 ;  /* 0x0000006c00317308 */ /* 0x0023e40000000800 */
[----:B-1----:R1:W1:Y:S01]  /*21d0*/  @P3 LDS R108, [R12.X4+0xe4c] ;  /* 0x000e4c000c6c3984 */ /* 0x0022620000004800 */
[C---:B0-----:R-:W-:Y:S02]  /*21e0*/  FMUL.FTZ R50, R104.reuse, R96 ;  /* 0x0000006068327220 */ /* 0x041fe40000410000 */
[----:B------:R-:W-:-:S04]  /*21f0*/  FMUL.FTZ R51, R104, R95 ;  /* 0x0000005f68337220 */ /* 0x000fc80000410000 */
[----:B------:R-:W0:Y:S01]  /*2200*/  MUFU.EX2 R50, R50 ;  /* 0x0000003200327308 */ /* 0x000e220000000800 */
[----:B------:R-:W-:-:S07]  /*2210*/  FMUL.FTZ R111, R32, R105 ;  /* 0x00000069206f7220 */ /* 0x000fce0000410000 */
[----:B------:R-:W1:Y:S01]  /*2220*/  MUFU.EX2 R51, R51 ;  /* 0x0000003300337308 */ /* 0x000e620000000800 */
[----:B---3--:R-:W-:Y:S01]  /*2230*/  FMUL.FTZ R86, R33, R100 ;  /* 0x0000006421567220 */ /* 0x008fe20000410000 */
[----:B------:R-:W-:Y:S01]  /*2240*/  BSSY B0, `(.L_x_8174) ;  /* 0x0000016000007945 */ /* 0x000fe20003800000 */
[----:B------:R-:W-:Y:S02]  /*2250*/  FMUL.FTZ R87, R34, R107 ;  /* 0x0000006b22577220 */ /* 0x000fe40000410000 */
[----:B------:R-:W-:Y:S02]  /*2260*/  FMUL.FTZ R48, R35, R102 ;  /* 0x0000006623307220 */ /* 0x000fe40000410000 */
[----:B----4-:R-:W-:Y:S02]  /*2270*/  FMUL.FTZ R106, R87, R46 ;  /* 0x0000002e576a7220 */ /* 0x010fe40000410000 */
[----:B0-----:R-:W-:Y:S02]  /*2280*/  FMUL.FTZ R112, R91, R50 ;  /* 0x000000325b707220 */ /* 0x001fe40000410000 */
[----:B------:R-:W-:-:S02]  /*2290*/  FMUL.FTZ R48, R48, R47 ;  /* 0x0000002f30307220 */ /* 0x000fc40000410000 */
[-C--:B--2---:R-:W-:Y:S02]  /*22a0*/  FMUL.FTZ R89, R73, R90.reuse ;  /* 0x0000005a49597220 */ /* 0x084fe40000410000 */
[-C--:B------:R-:W-:Y:S02]  /*22b0*/  FMUL.FTZ R92, R72, R90.reuse ;  /* 0x0000005a485c7220 */ /* 0x080fe40000410000 */
[-C--:B------:R-:W-:Y:S02]  /*22c0*/  FMUL.FTZ R104, R77, R90.reuse ;  /* 0x0000005a4d687220 */ /* 0x080fe40000410000 */
[----:B------:R-:W-:Y:S02]  /*22d0*/  FMUL.FTZ R94, R76, R90 ;  /* 0x0000005a4c5e7220 */ /* 0x000fe40000410000 */
[----:B------:R-:W-:Y:S02]  /*22e0*/  FMUL.FTZ R90, R111, R44 ;  /* 0x0000002c6f5a7220 */ /* 0x000fe40000410000 */
[----:B------:R-:W-:-:S02]  /*22f0*/  FMUL.FTZ R111, R86, R45 ;  /* 0x0000002d566f7220 */ /* 0x000fc40000410000 */
[----:B-1----:R-:W-:Y:S02]  /*2300*/  FFMA.FTZ R113, R51, R94, R104 ;  /* 0x0000005e33717223 */ /* 0x002fe40000010068 */
[----:B------:R-:W-:Y:S01]  /*2310*/  FFMA.FTZ R110, R90, R50, R111 ;  /* 0x000000325a6e7223 */ /* 0x000fe2000001006f */
[----:B------:R-:W-:Y:S05]  /*2320*/  @P3 BRA `(.L_x_8175) ;  /* 0x0000007000003947 */ /* 0x000fea0003800000 */
[----:B------:R-:W-:Y:S02]  /*2330*/  ISETP.NE.AND P0, PT, R20, c[0x0][0x174], PT ;  /* 0x00005d0014007a0c */ /* 0x000fe40003f05270 */
[----:B------:R-:W-:-:S11]  /*2340*/  MOV R108, 0x3f800000 ;  /* 0x3f800000006c7802 */ /* 0x000fd60000000f00 */
[----:B------:R-:W-:-:S04]  /*2350*/  @P0 LEA.HI R86, R20, R20, RZ, 0x1 ;  /* 0x0000001414560211 */ /* 0x000fc800078f08ff */
[----:B------:R-:W-:-:S05]  /*2360*/  @P0 LOP3.LUT R87, R86, 0xfffffe, RZ, 0xc0, !PT ;  /* 0x00fffffe56570812 */ /* 0x000fca00078ec0ff */
[----:B------:R-:W-:-:S05]  /*2370*/  @P0 IMAD.IADD R86, R20, 0x1, -R87 ;  /* 0x0000000114560824 */ /* 0x000fca00078e0a57 */
[----:B------:R-:W-:-:S05]  /*2380*/  @P0 LEA R86, R86, R103, 0x8 ;  /* 0x0000006756560211 */ /* 0x000fca00078e40ff */
[----:B------:R0:W1:Y:S02]  /*2390*/  @P0 LDS R108, [R86.X4+0x648] ;  /* 0x00064800566c0984 */ /* 0x0000640000004800 */
.L_x_8175:
[----:B------:R-:W-:Y:S05]  /*23a0*/  BSYNC B0 ;  /* 0x0000000000007941 */ /* 0x000fea0003800000 */
.L_x_8174:
[----:B-1----:R-:W-:Y:S01]  /*23b0*/  FMUL.FTZ R114, R51, R108 ;  /* 0x0000006c33727220 */ /* 0x002fe20000410000 */
[----:B------:R-:W-:Y:S01]  /*23c0*/  ISETP.GE.AND P0, PT, R21, 0x1, PT ;  /* 0x000000011500780c */ /* 0x000fe20003f06270 */
[----:B------:R-:W-:Y:S01]  /*23d0*/  FFMA.FTZ R110, R49, R110, R106 ;  /* 0x0000006e316e7223 */ /* 0x000fe2000001006a */
[----:B------:R-:W-:Y:S01]  /*23e0*/  ISETP.NE.AND P4, PT, R23, 0x1f, PT ;  /* 0x0000001f1700780c */ /* 0x000fe20003f85270 */
[----:B0-----:R-:W-:Y:S01]  /*23f0*/  FMUL.FTZ R86, R49, R112 ;  /* 0x0000007031567220 */ /* 0x001fe20000410000 */
[----:B------:R-:W-:Y:S01]  /*2400*/  ISETP.GE.U32.AND P5, PT, R23, 0x18, PT ;  /* 0x000000181700780c */ /* 0x000fe20003fa6070 */
[C---:B------:R-:W-:Y:S01]  /*2410*/  FFMA.FTZ R87, R49.reuse, R113, R92 ;  /* 0x0000007131577223 */ /* 0x040fe2000001005c */
[----:B------:R-:W-:Y:S01]  /*2420*/  BSSY B0, `(.L_x_8176) ;  /* 0x0000078000007945 */ /* 0x000fe20003800000 */
[----:B------:R-:W-:Y:S02]  /*2430*/  FMUL.FTZ R113, R49, R114 ;  /* 0x0000007231717220 */ /* 0x000fe40000410000 */
[----:B------:R-:W-:-:S02]  /*2440*/  FFMA.FTZ R112, R51, R110, R48 ;  /* 0x0000006e33707223 */ /* 0x000fc40000010030 */
[----:B------:R-:W-:Y:S02]  /*2450*/  FMUL.FTZ R115, R51, R86 ;  /* 0x0000005633737220 */ /* 0x000fe40000410000 */
[C---:B------:R-:W-:Y:S02]  /*2460*/  FFMA.FTZ R114, R50.reuse, R87, R89 ;  /* 0x0000005732727223 */ /* 0x040fe40000010059 */
        /* <DEDUP_REMOVED lines=29> */
[----:B------:R-:W-:Y:S01]  /*2640*/  ISETP.GE.AND P0, PT, R20, c[0x0][0x174], PT ;  /* 0x00005d0014007a0c */ /* 0x000fe20003f06270 */
[----:B------:R-:W-:Y:S02]  /*2650*/  IMAD.MOV.U32 R86, RZ, RZ, 0x3f800000 ;  /* 0x3f800000ff567424 */ /* 0x000fe400078e00ff */
[----:B--2---:R-:W-:Y:S01]  /*2660*/  @!P4 FFMA.FTZ R114, R113, R116, R114 ;  /* 0x000000747172c223 */ /* 0x004fe20000010072 */
[----:B------:R-:W-:Y:S01]  /*2670*/  ISETP.NE.OR P0, PT, R23, RZ, P0 ;  /* 0x000000ff1700720c */ /* 0x000fe20000705670 */
[----:B------:R-:W1:Y:S01]  /*2680*/  SHFL.UP PT, R116, R115, 0x8, RZ ;  /* 0x0500000073747989 */ /* 0x000e6200000e00ff */
[----:B---3--:R-:W-:Y:S01]  /*2690*/  @!P4 FMUL.FTZ R113, R113, R110 ;  /* 0x0000006e7171c220 */ /* 0x008fe20000410000 */
[----:B------:R-:W-:Y:S02]  /*26a0*/  ISETP.GE.AND P4, PT, R21, 0x8, PT ;  /* 0x000000081500780c */ /* 0x000fe40003f86270 */
[----:B------:R-:W2:Y:S01]  /*26b0*/  SHFL.DOWN PT, R119, R114, 0x8, 0x1f ;  /* 0x09001f0072777f89 */ /* 0x000ea200000e0000 */
[----:B------:R-:W-:-:S03]  /*26c0*/  SHF.L.U32 R110, R103, 0x3, RZ ;  /* 0x00000003676e7819 */ /* 0x000fc600000006ff */
[----:B------:R-:W3:Y:S04]  /*26d0*/  SHFL.DOWN PT, R118, R113, 0x8, 0x1f ;  /* 0x09001f0071767f89 */ /* 0x000ee800000e0000 */
[----:B------:R-:W-:Y:S01]  /*26e0*/  @!P0 LDS.64 R86, [R110+0xec8] ;  /* 0x000ec8006e568984 */ /* 0x000fe20000000a00 */
[----:B------:R-:W-:Y:S02]  /*26f0*/  ISETP.GE.AND P0, PT, R21, 0x10, PT ;  /* 0x000000101500780c */ /* 0x000fe40003f06270 */
        /* <DEDUP_REMOVED lines=9> */
[C---:B0-----:R-:W-:Y:S02]  /*2790*/  @P0 FFMA.FTZ R112, R115.reuse, R117, R112 ;  /* 0x0000007573700223 */ /* 0x041fe40000010070 */
[----:B-1----:R-:W-:-:S04]  /*27a0*/  @P0 FMUL.FTZ R115, R115, R116 ;  /* 0x0000007473730220 */ /* 0x002fc80000410000 */
[----:B------:R-:W-:Y:S01]  /*27b0*/  SHFL.UP PT, R112, R112, 0x1, RZ ;  /* 0x0420000070707989 */ /* 0x000fe200000e00ff */
[----:B--2---:R-:W-:-:S03]  /*27c0*/  @!P4 FFMA.FTZ R114, R113, R119, R114 ;  /* 0x000000777172c223 */ /* 0x004fc60000010072 */
[----:B------:R-:W-:Y:S01]  /*27d0*/  SHFL.UP PT, R115, R115, 0x1, RZ ;  /* 0x0420000073737989 */ /* 0x000fe200000e00ff */
[----:B---3--:R-:W-:-:S03]  /*27e0*/  @!P4 FMUL.FTZ R113, R113, R118 ;  /* 0x000000767171c220 */ /* 0x008fc60000410000 */
[----:B-----5:R-:W0:Y:S04]  /*27f0*/  SHFL.IDX PT, R118, R88, RZ, 0x1f ;  /* 0x00001fff58767589 */ /* 0x020e2800000e0000 */
[----:B------:R-:W-:Y:S04]  /*2800*/  SHFL.IDX PT, R119, R87, RZ, 0x1f ;  /* 0x00001fff57777589 */ /* 0x000fe800000e0000 */
[----:B------:R-:W-:Y:S04]  /*2810*/  SHFL.DOWN PT, R120, R114, 0x1, 0x1f ;  /* 0x08201f0072787f89 */ /* 0x000fe800000e0000 */
[----:B------:R-:W1:Y:S04]  /*2820*/  SHFL.DOWN PT, R116, R113, 0x1, 0x1f ;  /* 0x08201f0071747f89 */ /* 0x000e6800000e0000 */
[----:B------:R-:W-:Y:S01]  /*2830*/  SHFL.IDX PT, R117, R114, RZ, 0x1f ;  /* 0x00001fff72757589 */ /* 0x000fe200000e0000 */
[----:B0-----:R-:W-:-:S04]  /*2840*/  @P2 FFMA.FTZ R118, R115, R118, R112 ;  /* 0x0000007673762223 */ /* 0x001fc80000010070 */
[----:B------:R-:W-:-:S04]  /*2850*/  FFMA.FTZ R91, R91, R118, R90 ;  /* 0x000000765b5b7223 */ /* 0x000fc8000001005a */
[----:B------:R-:W-:Y:S02]  /*2860*/  FFMA.FTZ R115, R73, R91, RZ ;  /* 0x0000005b49737223 */ /* 0x000fe400000100ff */
[----:B-1----:R-:W-:Y:S01]  /*2870*/  @P3 FFMA.FTZ R119, R116, R119, R120 ;  /* 0x0000007774773223 */ /* 0x002fe20000010078 */
[----:B------:R-:W-:Y:S01]  /*2880*/  IADD3 R120, -R58, c[0x0][0x168], -R12 ;  /* 0x00005a003a787a10 */ /* 0x000fe20007ffe90c */
[----:B------:R0:W1:Y:S02]  /*2890*/  SHFL.IDX PT, R116, R113, RZ, 0x1f ;  /* 0x00001fff71747589 */ /* 0x00006400000e0000 */
[----:B------:R-:W-:Y:S01]  /*28a0*/  FFMA.FTZ R94, R119, R108, R94 ;  /* 0x0000006c775e7223 */ /* 0x000fe2000001005e */
[----:B------:R-:W-:Y:S01]  /*28b0*/  ISETP.GE.AND P0, PT, R120, 0x1, PT ;  /* 0x000000017800780c */ /* 0x000fe20003f06270 */
[----:B------:R-:W-:Y:S01]  /*28c0*/  FFMA.FTZ R108, R50, R91, R111 ;  /* 0x0000005b326c7223 */ /* 0x000fe2000001006f */
[C---:B------:R-:W-:Y:S01]  /*28d0*/  ISETP.GE.AND P2, PT, R120.reuse, 0x21, PT ;  /* 0x000000217800780c */ /* 0x040fe20003f46270 */
[----:B------:R-:W-:Y:S01]  /*28e0*/  FFMA.FTZ R104, R51, R94, R104 ;  /* 0x0000005e33687223 */ /* 0x000fe20000010068 */
[C---:B------:R-:W-:Y:S01]  /*28f0*/  ISETP.GE.AND P3, PT, R120.reuse, 0x41, PT ;  /* 0x000000417800780c */ /* 0x040fe20003f66270 */
[C---:B0-----:R-:W-:Y:S01]  /*2900*/  FFMA.FTZ R113, R49.reuse, R108, R106 ;  /* 0x0000006c31717223 */ /* 0x041fe2000001006a */
[----:B------:R-:W-:Y:S01]  /*2910*/  ISETP.GE.AND P4, PT, R120, 0x61, PT ;  /* 0x000000617800780c */ /* 0x000fe20003f86270 */
[----:B------:R-:W-:-:S02]  /*2920*/  FFMA.FTZ R92, R49, R104, R92 ;  /* 0x00000068315c7223 */ /* 0x000fc4000001005c */
[----:B------:R-:W-:Y:S02]  /*2930*/  FFMA.FTZ R88, R72, R108, R115 ;  /* 0x0000006c48587223 */ /* 0x000fe40000010073 */
[-C--:B------:R-:W-:Y:S02]  /*2940*/  FFMA.FTZ R51, R51, R113.reuse, R48 ;  /* 0x0000007133337223 */ /* 0x080fe40000010030 */
[----:B------:R-:W-:Y:S02]  /*2950*/  FADD.FTZ R91, -R90, R91 ;  /* 0x0000005b5a5b7221 */ /* 0x000fe40000010100 */
[----:B------:R-:W-:Y:S02]  /*2960*/  FFMA.FTZ R89, R50, R92, R89 ;  /* 0x0000005c32597223 */ /* 0x000fe40000010059 */
[----:B------:R-:W-:Y:S02]  /*2970*/  FADD.FTZ R90, -R111, R108 ;  /* 0x0000006c6f5a7221 */ /* 0x000fe40000010100 */
[----:B------:R-:W-:-:S02]  /*2980*/  FFMA.FTZ R108, R77, R113, R88 ;  /* 0x000000714d6c7223 */ /* 0x000fc40000010058 */
[----:B------:R-:W-:Y:S02]  /*2990*/  FADD.FTZ R88, -R48, R51 ;  /* 0x0000003330587221 */ /* 0x000fe40000010100 */
[----:B------:R-:W-:Y:S02]  /*29a0*/  FMUL.FTZ R48, R89, R97 ;  /* 0x0000006159307220 */ /* 0x000fe40000410000 */
[----:B------:R-:W-:Y:S02]  /*29b0*/  FADD.FTZ R106, -R106, R113 ;  /* 0x000000716a6a7221 */ /* 0x000fe40000010100 */
[----:B------:R-:W-:Y:S02]  /*29c0*/  FMUL.FTZ R112, R92, R96 ;  /* 0x000000605c707220 */ /* 0x000fe40000410000 */
[----:B------:R-:W-:Y:S02]  /*29d0*/  FFMA.FTZ R49, R91, R48, RZ ;  /* 0x000000305b317223 */ /* 0x000fe400000100ff */
[----:B------:R-:W-:-:S02]  /*29e0*/  FMUL.FTZ R114, R94, R95 ;  /* 0x0000005f5e727220 */ /* 0x000fc40000410000 */
[----:B------:R-:W-:Y:S02]  /*29f0*/  FMUL.FTZ R113, R104, R93 ;  /* 0x0000005d68717220 */ /* 0x000fe40000410000 */
[----:B------:R-:W-:Y:S02]  /*2a00*/  FFMA.FTZ R108, R76, R51, R108 ;  /* 0x000000334c6c7223 */ /* 0x000fe4000001006c */
[C---:B-1----:R-:W-:Y:S02]  /*2a10*/  FFMA.FTZ R87, R116.reuse, R87, R117 ;  /* 0x0000005774577223 */ /* 0x042fe40000010075 */
[----:B------:R-:W-:Y:S02]  /*2a20*/  FMUL.FTZ R86, R116, R86 ;  /* 0x0000005674567220 */ /* 0x000fe40000410000 */
[----:B------:R-:W-:Y:S02]  /*2a30*/  FFMA.FTZ R111, R90, R112, R49 ;  /* 0x000000705a6f7223 */ /* 0x000fe40000010031 */
[----:B------:R-:W-:Y:S01]  /*2a40*/  FMUL.FTZ R51, R35, R114 ;  /* 0x0000007223337220 */ /* 0x000fe20000410000 */
[----:B------:R0:W-:Y:S01]  /*2a50*/  @!P1 STS.64 [R110+0xec8], R86 ;  /* 0x000ec8566e009388 */ /* 0x0001e20000000a00 */
[----:B------:R-:W-:-:S02]  /*2a60*/  FMUL.FTZ R50, R34, R113 ;  /* 0x0000007122327220 */ /* 0x000fc40000410000 */
[----:B------:R-:W-:Y:S01]  /*2a70*/  FMUL.FTZ R49, R33, R112 ;  /* 0x0000007021317220 */ /* 0x000fe20000410000 */
[C---:B------:R-:W-:Y:S01]  /*2a80*/  SHF.L.U64.HI R112, R101.reuse, 0x2, R98 ;  /* 0x0000000265707819 */ /* 0x040fe20000010262 */
[----:B------:R-:W-:Y:S02]  /*2a90*/  FMUL.FTZ R48, R32, R48 ;  /* 0x0000003020307220 */ /* 0x000fe40000410000 */
[----:B------:R-:W-:Y:S01]  /*2aa0*/  FFMA.FTZ R111, R106, R113, R111 ;  /* 0x000000716a6f7223 */ /* 0x000fe2000001006f */
[----:B------:R-:W-:Y:S01]  /*2ab0*/  SHF.L.U32 R113, R101, 0x2, RZ ;  /* 0x0000000265717819 */ /* 0x000fe200000006ff */
[----:B------:R-:W-:Y:S01]  /*2ac0*/  FMUL.FTZ R114, R88, R114 ;  /* 0x0000007258727220 */ /* 0x000fe20000410000 */
[----:B------:R0:W-:Y:S01]  /*2ad0*/  STS.128 [R12.X16+0x210], R48 ;  /* 0x000210300c007388 */ /* 0x0001e2000000cc00 */
[----:B------:R-:W-:Y:S02]  /*2ae0*/  IMAD R112, R112, c[0x0][0x2b0], RZ ;  /* 0x0000ac0070707a24 */ /* 0x000fe400078e02ff */
        /* <DEDUP_REMOVED lines=11> */
.L_x_8177:
[----:B------:R-:W-:Y:S05]  /*2ba0*/  BSYNC B0 ;  /* 0x0000000000007941 */ /* 0x000fea0003800000 */
.L_x_8176:
[----:B0-----:R0:W1:Y:S01]  /*2bb0*/  LDS R51, [R12.X4+0x290] ;  /* 0x000290000c337984 */ /* 0x0010620000004800 */
[----:B------:R-:W-:Y:S01]  /*2bc0*/  BSSY B0, `(.L_x_8178) ;  /* 0x0000006000007945 */ /* 0x000fe20003800000 */
[----:B------:R-:W-:Y:S01]  /*2bd0*/  IMAD R109, R113, c[0x0][0x2b4], R112 ;  /* 0x0000ad00716d7a24 */ /* 0x000fe200078e0270 */
[----:B------:R-:W-:Y:S05]  /*2be0*/  @!P2 BRA `(.L_x_8179) ;  /* 0x000000300000a947 */ /* 0x000fea0003800000 */
[----:B------:R-:W-:-:S05]  /*2bf0*/  IMAD.WIDE.U32 R48, R113, c[0x0][0x2b0], R82 ;  /* 0x0000ac0071307a25 */ /* 0x000fca00078e0052 */
[----:B------:R-:W-:-:S05]  /*2c00*/  IADD3 R49, R49, R109, RZ ;  /* 0x0000006d31317210 */ /* 0x000fca0007ffe0ff */
[----:B-1----:R1:W-:Y:S02]  /*2c10*/  RED.E.ADD.F32.FTZ.RN.STRONG.GPU [R48.64], R51 ;  /* 0x000000333000798e */ /* 0x0023e4000c10e784 */
.L_x_8179:
[----:B------:R-:W-:Y:S05]  /*2c20*/  BSYNC B0 ;  /* 0x0000000000007941 */ /* 0x000fea0003800000 */
.L_x_8178:
[----:B------:R2:W3:Y:S01]  /*2c30*/  LDS R87, [R12.X4+0x310] ;  /* 0x000310000c577984 */ /* 0x0004e20000004800 */
[----:B------:R-:W-:Y:S01]  /*2c40*/  BSSY B0, `(.L_x_8180) ;  /* 0x0000006000007945 */ /* 0x000fe20003800000 */
[----:B-1----:R-:W-:Y:S01]  /*2c50*/  IMAD.WIDE.U32 R48, R113, c[0x0][0x2b0], R78 ;  /* 0x0000ac0071307a25 */ /* 0x002fe200078e004e */
[----:B------:R-:W-:Y:S05]  /*2c60*/  @!P3 BRA `(.L_x_8181) ;  /* 0x000000300000b947 */ /* 0x000fea0003800000 */
[----:B------:R-:W-:-:S05]  /*2c70*/  IMAD.WIDE.U32 R50, R113, c[0x0][0x2b0], R80 ;  /* 0x0000ac0071327a25 */ /* 0x000fca00078e0050 */
[----:B------:R-:W-:-:S05]  /*2c80*/  IADD3 R51, R109, R51, RZ ;  /* 0x000000336d337210 */ /* 0x000fca0007ffe0ff */
[----:B---3--:R1:W-:Y:S02]  /*2c90*/  RED.E.ADD.F32.FTZ.RN.STRONG.GPU [R50.64], R87 ;  /* 0x000000573200798e */ /* 0x0083e4000c10e784 */
.L_x_8181:
[----:B------:R-:W-:Y:S05]  /*2ca0*/  BSYNC B0 ;  /* 0x0000000000007941 */ /* 0x000fea0003800000 */
.L_x_8180:
[----:B-1----:R1:W4:Y:S01]  /*2cb0*/  LDS R51, [R12.X4+0x390] ;  /* 0x000390000c337984 */ /* 0x0023220000004800 */
[----:B------:R-:W-:Y:S01]  /*2cc0*/  BSSY B0, `(.L_x_8182) ;  /* 0x0000004000007945 */ /* 0x000fe20003800000 */
[----:B------:R-:W-:Y:S05]  /*2cd0*/  @!P4 BRA `(.L_x_8183) ;  /* 0x000000200000c947 */ /* 0x000fea0003800000 */
[----:B------:R-:W-:-:S05]  /*2ce0*/  IMAD.IADD R49, R109, 0x1, R49 ;  /* 0x000000016d317824 */ /* 0x000fca00078e0231 */
[----:B----4-:R4:W-:Y:S02]  /*2cf0*/  RED.E.ADD.F32.FTZ.RN.STRONG.GPU [R48.64], R51 ;  /* 0x000000333000798e */ /* 0x0109e4000c10e784 */
.L_x_8183:
[----:B------:R-:W-:Y:S05]  /*2d00*/  BSYNC B0 ;  /* 0x0000000000007941 */ /* 0x000fea0003800000 */
.L_x_8182:
[----:B----4-:R-:W4:Y:S01]  /*2d10*/  SHFL.DOWN PT, R49, R108, 0x1, 0x1f ;  /* 0x08201f006c317f89 */ /* 0x010f2200000e0000 */
[----:B------:R-:W-:Y:S01]  /*2d20*/  ISETP.GT.AND P0, PT, R21, 0x1e, PT ;  /* 0x0000001e1500780c */ /* 0x000fe20003f04270 */
[----:B------:R-:W-:Y:S01]  /*2d30*/  FMUL.FTZ R86, R47, R94 ;  /* 0x0000005e2f567220 */ /* 0x000fe20000410000 */
[----:B------:R-:W-:Y:S01]  /*2d40*/  ISETP.NE.AND P2, PT, R21, RZ, PT ;  /* 0x000000ff1500720c */ /* 0x000fe20003f45270 */
[----:B------:R-:W5:Y:S01]  /*2d50*/  SHFL.DOWN PT, R48, R111, 0x1, 0x1f ;  /* 0x08201f006f307f89 */ /* 0x000f6200000e0000 */
[----:B------:R-:W-:Y:S01]  /*2d60*/  FMUL.FTZ R50, R45, R92 ;  /* 0x0000005c2d327220 */ /* 0x000fe20000410000 */
[----:B------:R-:W-:Y:S01]  /*2d70*/  BSSY B0, `(.L_x_8184) ;  /* 0x000003a000007945 */ /* 0x000fe20003800000 */
[----:B------:R-:W-:Y:S02]  /*2d80*/  FMUL.FTZ R51, R46, R104 ;  /* 0x000000682e337220 */ /* 0x000fe40000410000 */
[C---:B------:R-:W-:Y:S02]  /*2d90*/  FMUL.FTZ R47, R99.reuse, R94 ;  /* 0x0000005e632f7220 */ /* 0x040fe40000410000 */
[----:B------:R-:W-:-:S02]  /*2da0*/  FMUL.FTZ R45, R99, R92 ;  /* 0x0000005c632d7220 */ /* 0x000fc40000410000 */
[-C--:B------:R-:W-:Y:S02]  /*2db0*/  FMUL.FTZ R46, R99, R89.reuse ;  /* 0x00000059632e7220 */ /* 0x080fe40000410000 */
[----:B------:R-:W-:Y:S02]  /*2dc0*/  FMUL.FTZ R47, R47, R88 ;  /* 0x000000582f2f7220 */ /* 0x000fe40000410000 */
[----:B------:R-:W-:Y:S02]  /*2dd0*/  FMUL.FTZ R45, R45, R90 ;  /* 0x0000005a2d2d7220 */ /* 0x000fe40000410000 */
[----:B------:R-:W-:Y:S02]  /*2de0*/  FMUL.FTZ R89, R44, R89 ;  /* 0x000000592c597220 */ /* 0x000fe40000410000 */
[----:B------:R-:W-:Y:S02]  /*2df0*/  FMUL.FTZ R46, R46, R91 ;  /* 0x0000005b2e2e7220 */ /* 0x000fe40000410000 */
[----:B------:R-:W-:-:S02]  /*2e00*/  FFMA.FTZ R88, R35, R86, R47 ;  /* 0x0000005623587223 */ /* 0x000fc4000001002f */
[----:B----4-:R-:W-:Y:S02]  /*2e10*/  @!P0 FADD.FTZ R108, R108, R49 ;  /* 0x000000316c6c8221 */ /* 0x010fe40000010000 */
[----:B------:R-:W-:Y:S02]  /*2e20*/  FFMA.FTZ R44, R33, R50, R45 ;  /* 0x00000032212c7223 */ /* 0x000fe4000001002d */
[----:B-----5:R-:W-:Y:S01]  /*2e30*/  @!P0 FADD.FTZ R111, R111, R48 ;  /* 0x000000306f6f8221 */ /* 0x020fe20000010000 */
[----:B------:R-:W4:Y:S01]  /*2e40*/  SHFL.DOWN PT, R49, R108, 0x2, 0x1f ;  /* 0x08401f006c317f89 */ /* 0x000f2200000e0000 */
[----:B------:R-:W-:Y:S01]  /*2e50*/  ISETP.GT.AND P0, PT, R21, 0x1d, PT ;  /* 0x0000001d1500780c */ /* 0x000fe20003f04270 */
[----:B------:R-:W-:Y:S02]  /*2e60*/  FFMA.FTZ R45, R32, R89, R46 ;  /* 0x00000059202d7223 */ /* 0x000fe4000001002e */
[----:B------:R-:W5:Y:S01]  /*2e70*/  SHFL.DOWN PT, R48, R111, 0x2, 0x1f ;  /* 0x08401f006f307f89 */ /* 0x000f6200000e0000 */
[----:B------:R-:W-:-:S02]  /*2e80*/  FFMA.FTZ R39, R86, R95, R39 ;  /* 0x0000005f56277223 */ /* 0x000fc40000010027 */
[----:B------:R-:W-:Y:S02]  /*2e90*/  FFMA.FTZ R38, R51, R93, R38 ;  /* 0x0000005d33267223 */ /* 0x000fe40000010026 */
[----:B------:R-:W-:Y:S02]  /*2ea0*/  FFMA.FTZ R37, R50, R96, R37 ;  /* 0x0000006032257223 */ /* 0x000fe40000010025 */
[----:B------:R-:W-:Y:S02]  /*2eb0*/  FFMA.FTZ R36, R89, R97, R36 ;  /* 0x0000006159247223 */ /* 0x000fe40000010024 */
        /* <DEDUP_REMOVED lines=20> */
[----:B-----5:R-:W-:Y:S02]  /*3000*/  @!P0 FADD.FTZ R111, R111, R48 ;  /* 0x000000306f6f8221 */ /* 0x020fe40000010000 */
[----:B------:R-:W-:Y:S01]  /*3010*/  FMUL.FTZ R106, R49, R106 ;  /* 0x0000006a316a7220 */ /* 0x000fe20000410000 */
[----:B------:R-:W-:Y:S02]  /*3020*/  MOV R49, R108 ;  /* 0x0000006c00317202 */ /* 0x000fe40000000f00 */
[----:B------:R-:W-:Y:S01]  /*3030*/  MOV R48, R111 ;  /* 0x0000006f00307202 */ /* 0x000fe20000000f00 */
[----:B------:R-:W-:-:S04]  /*3040*/  FFMA.FTZ R47, R34, R51, R106 ;  /* 0x00000033222f7223 */ /* 0x000fc8000001006a */
[----:B------:R4:W-:Y:S01]  /*3050*/  @!P2 STS.64 [0x418], R48 ;  /* 0x00041830ff00a388 */ /* 0x0009e20000000a00 */
[----:B------:R-:W-:-:S03]  /*3060*/  FADD.FTZ R42, R47, R42 ;  /* 0x0000002a2f2a7221 */ /* 0x000fc60000010000 */
        /* <DEDUP_REMOVED lines=10> */
.L_x_8185:
[----:B----4-:R-:W-:Y:S05]  /*3110*/  BSYNC B0 ;  /* 0x0000000000007941 */ /* 0x010fea0003800000 */
.L_x_8184:
[----:B------:R-:W-:Y:S02]  /*3120*/  IADD3 R103, R103, 0x1, RZ ;  /* 0x0000000167677810 */ /* 0x000fe40007ffe0ff */
[----:B------:R-:W-:Y:S02]  /*3130*/  IADD3 R101, P2, R101, 0x1, RZ ;  /* 0x0000000165657810 */ /* 0x000fe40007f5e0ff */
[----:B------:R-:W-:Y:S02]  /*3140*/  ISETP.GE.AND P0, PT, R103, c[0x0][0x16c], PT ;  /* 0x00005b0067007a0c */ /* 0x000fe40003f06270 */
[----:B------:R-:W-:-:S11]  /*3150*/  IADD3.X R98, RZ, R98, RZ, P2, !PT ;  /* 0x00000062ff627210 */ /* 0x000fd600017fe4ff */
[----:B------:R-:W-:Y:S01]  /*3160*/  @P0 CALL.REL.NOINC `(.L_x_8173) ;  /* 0x0000001000000944 */ /* 0x000fe20003c00000 */
[----:B------:R-:W-:Y:S05]  /*3170*/  BRA `(.L_x_8186) ;  /* 0xffffebe000007947 */ /* 0x000fea000383ffff */
.L_x_8173:
[----:B------:R-:W-:Y:S01]  /*3180*/  BAR.SYNC.DEFER_BLOCKING 0x0 ;  /* 0x0000000000007b1d */ /* 0x000fe20000010000 */
[----:B------:R-:W-:Y:S02]  /*3190*/  IMAD R30, R6, c[0x0][0x2d8], RZ ;  /* 0x0000b600061e7a24 */ /* 0x000fe400078e02ff */
[----:B------:R-:W-:-:S03]  /*31a0*/  IMAD.WIDE.U32 R28, R5, c[0x0][0x2d8], RZ ;  /* 0x0000b600051c7a25 */ /* 0x000fc600078e00ff */
[----:B------:R-:W-:Y:S01]  /*31b0*/  BSSY B0, `(.L_x_8187) ;  /* 0x0000025000007945 */ /* 0x000fe20003800000 */
[----:B------:R-:W-:Y:S01]  /*31c0*/  IMAD R33, R3, c[0x0][0x2e0], RZ ;  /* 0x0000b80003217a24 */ /* 0x000fe200078e02ff */
[----:B------:R4:W-:Y:S01]  /*31d0*/  STS.128 [R21.X16], R36 ;  /* 0x0000002415007388 */ /* 0x0009e2000000cc00 */
[----:B------:R-:W-:-:S06]  /*31e0*/  NOP ;  /* 0x0000000000007918 */ /* 0x000fcc0000000000 */
[----:B------:R-:W-:Y:S04]  /*31f0*/  LDS R35, [R21.X4] ;  /* 0x0000000015237984 */ /* 0x000fe80000004800 */
[----:B------:R-:W-:Y:S04]  /*3200*/  LDS R45, [R21.X4+0x80] ;  /* 0x00008000152d7984 */ /* 0x000fe80000004800 */
[----:B------:R-:W-:Y:S01]  /*3210*/  LDS R47, [R21.X4+0x100] ;  /* 0x00010000152f7984 */ /* 0x000fe20000004800 */
[----:B----4-:R-:W-:Y:S02]  /*3220*/  IMAD R37, R5, c[0x0][0x2dc], R30 ;  /* 0x0000b70005257a24 */ /* 0x010fe400078e021e */
[----:B------:R-:W-:Y:S01]  /*3230*/  IMAD R30, R0, c[0x0][0x2e4], R33 ;  /* 0x0000b900001e7a24 */ /* 0x000fe200078e0221 */
[----:B------:R-:W-:Y:S01]  /*3240*/  LDS R49, [R21.X4+0x180] ;  /* 0x0001800015317984 */ /* 0x000fe20000004800 */
[----:B------:R-:W-:Y:S01]  /*3250*/  IMAD.IADD R29, R29, 0x1, R37 ;  /* 0x000000011d1d7824 */ /* 0x000fe200078e0225 */
[----:B------:R-:W-:-:S02]  /*3260*/  LEA R33, P5, R60, c[0x0][0x330], 0x2 ;  /* 0x0000cc003c217a11 */ /* 0x000fc400078a10ff */
[----:B------:R-:W-:Y:S01]  /*3270*/  @!P1 STS [0x200], R53 ;  /* 0x00020035ff009388 */ /* 0x000fe20000000800 */
[----:B------:R-:W-:-:S03]  /*3280*/  IMAD.WIDE.U32 R28, R0, c[0x0][0x2e0], R28 ;  /* 0x0000b800001c7a25 */ /* 0x000fc600078e001c */
[----:B------:R-:W-:Y:S02]  /*3290*/  BAR.SYNC.DEFER_BLOCKING 0x0 ;  /* 0x0000000000007b1d */ /* 0x000fe40000010000 */
[----:B------:R-:W-:-:S04]  /*32a0*/  IADD3 R28, P0, R56, R28, RZ ;  /* 0x0000001c381c7210 */ /* 0x000fc80007f1e0ff */
[----:B------:R-:W-:Y:S02]  /*32b0*/  IADD3.X R29, R57, R30, R29, P0, !PT ;  /* 0x0000001e391d7210 */ /* 0x000fe400007fe41d */
[----:B------:R-:W-:Y:S02]  /*32c0*/  LEA.HI.X R30, R60, c[0x0][0x334], R61, 0x2, P5 ;  /* 0x0000cd003c1e7a11 */ /* 0x000fe400028f143d */
[----:B------:R-:W-:-:S04]  /*32d0*/  LEA R32, P5, R28, R33, 0x2 ;  /* 0x000000211c207211 */ /* 0x000fc800078a10ff */
[----:B------:R-:W-:Y:S01]  /*32e0*/  LEA.HI.X R33, R28, R30, R29, 0x2, P5 ;  /* 0x0000001e1c217211 */ /* 0x000fe200028f141d */
[----:B------:R-:W4:Y:S02]  /*32f0*/  LDS R31, [0x200] ;  /* 0x00020000ff1f7984 */ /* 0x000f240000000800 */
[-C--:B----4-:R-:W-:Y:S02]  /*3300*/  ISETP.GE.AND P4, PT, R60, R31.reuse, PT ;  /* 0x0000001f3c00720c */ /* 0x090fe40003f86270 */
        /* <DEDUP_REMOVED lines=15> */
.L_x_8188:
[----:B------:R-:W-:Y:S05]  /*3400*/  BSYNC B0 ;  /* 0x0000000000007941 */ /* 0x000fea0003800000 */
.L_x_8187:
[----:B------:R-:W-:Y:S01]  /*3410*/  @!P0 STG.E [R32.64+-0x180], R45 ;  /* 0xfffe802d20008986 */ /* 0x000fe2000c101904 */
[----:B------:R-:W-:Y:S01]  /*3420*/  FADD.FTZ R10, R40, R10 ;  /* 0x0000000a280a7221 */ /* 0x000fe20000010000 */
[----:B------:R-:W-:Y:S01]  /*3430*/  BSSY B0, `(.L_x_8189) ;  /* 0x0000021000007945 */ /* 0x000fe20003800000 */
[----:B----4-:R-:W-:Y:S01]  /*3440*/  IMAD R30, R6, c[0x0][0x2f8], RZ ;  /* 0x0000be00061e7a24 */ /* 0x010fe200078e02ff */
[----:B------:R-:W-:Y:S01]  /*3450*/  @!P2 STG.E [R32.64+-0x100], R47 ;  /* 0xffff002f2000a986 */ /* 0x000fe2000c101904 */
[----:B------:R-:W-:-:S03]  /*3460*/  IMAD.WIDE.U32 R28, R5, c[0x0][0x2f8], RZ ;  /* 0x0000be00051c7a25 */ /* 0x000fc600078e00ff */
[----:B------:R4:W-:Y:S04]  /*3470*/  @!P3 STG.E [R32.64+-0x80], R49 ;  /* 0xffff80312000b986 */ /* 0x0009e8000c101904 */
[----:B------:R-:W-:Y:S01]  /*3480*/  BAR.SYNC.DEFER_BLOCKING 0x0 ;  /* 0x0000000000007b1d */ /* 0x000fe20000010000 */
[----:B----4-:R-:W-:-:S05]  /*3490*/  IMAD R33, R5, c[0x0][0x2fc], R30 ;  /* 0x0000bf0005217a24 */ /* 0x010fca00078e021e */
[----:B------:R4:W-:Y:S01]  /*34a0*/  STS.128 [R21.X16], R40 ;  /* 0x0000002815007388 */ /* 0x0009e2000000cc00 */
[----:B------:R-:W-:-:S06]  /*34b0*/  NOP ;  /* 0x0000000000007918 */ /* 0x000fcc0000000000 */
[----:B------:R-:W-:Y:S04]  /*34c0*/  LDS R35, [R21.X4] ;  /* 0x0000000015237984 */ /* 0x000fe80000004800 */
[----:B------:R-:W-:Y:S04]  /*34d0*/  LDS R37, [R21.X4+0x80] ;  /* 0x0000800015257984 */ /* 0x000fe80000004800 */
[----:B------:R-:W-:Y:S01]  /*34e0*/  LDS R39, [R21.X4+0x100] ;  /* 0x0001000015277984 */ /* 0x000fe20000004800 */
[----:B----4-:R-:W-:-:S03]  /*34f0*/  FADD.FTZ R41, R10, R41 ;  /* 0x000000290a297221 */ /* 0x010fc60000010000 */
[----:B------:R-:W-:Y:S01]  /*3500*/  LDS R51, [R21.X4+0x180] ;  /* 0x0001800015337984 */ /* 0x000fe20000004800 */
[----:B------:R-:W-:Y:S02]  /*3510*/  FADD.FTZ R10, R41, R42 ;  /* 0x0000002a290a7221 */ /* 0x000fe40000010000 */
[----:B------:R-:W-:Y:S01]  /*3520*/  IMAD.IADD R41, R29, 0x1, R33 ;  /* 0x000000011d297824 */ /* 0x000fe200078e0221 */
[----:B------:R-:W-:Y:S01]  /*3530*/  @!P1 STS [0x200], R53 ;  /* 0x00020035ff009388 */ /* 0x000fe20000000800 */
[----:B------:R-:W-:-:S03]  /*3540*/  FADD.FTZ R10, R10, R43 ;  /* 0x0000002b0a0a7221 */ /* 0x000fc60000010000 */
[----:B------:R-:W-:Y:S06]  /*3550*/  BAR.SYNC.DEFER_BLOCKING 0x0 ;  /* 0x0000000000007b1d */ /* 0x000fec0000010000 */
[----:B------:R-:W4:Y:S02]  /*3560*/  LDS R45, [0x200] ;  /* 0x00020000ff2d7984 */ /* 0x000f240000000800 */
[----:B----4-:R-:W-:-:S13]  /*3570*/  ISETP.GE.AND P0, PT, R60, R45, PT ;  /* 0x0000002d3c00720c */ /* 0x010fda0003f06270 */
        /* <DEDUP_REMOVED lines=12> */
.L_x_8190:
[----:B------:R-:W-:Y:S05]  /*3640*/  BSYNC B0 ;  /* 0x0000000000007941 */ /* 0x000fea0003800000 */
.L_x_8189:
[----:B------:R-:W-:Y:S01]  /*3650*/  IMAD.MOV.U32 R29, RZ, RZ, R41 ;  /* 0x000000ffff1d7224 */ /* 0x000fe200078e0029 */
[----:B------:R-:W-:Y:S01]  /*3660*/  IADD3 R55, P1, R55, -0x180, RZ ;  /* 0xfffffe8037377810 */ /* 0x000fe20007f3e0ff */
[----:B------:R-:W-:Y:S01]  /*3670*/  IMAD R31, R3, c[0x0][0x300], RZ ;  /* 0x0000c000031f7a24 */ /* 0x000fe200078e02ff */
[-C--:B------:R-:W-:Y:S01]  /*3680*/  ISETP.GE.AND P0, PT, R24, R45.reuse, PT ;  /* 0x0000002d1800720c */ /* 0x080fe20003f06270 */
[----:B------:R-:W-:Y:S01]  /*3690*/  IMAD.WIDE.U32 R28, R0, c[0x0][0x300], R28 ;  /* 0x0000c000001c7a25 */ /* 0x000fe200078e001c */
[----:B------:R-:W-:Y:S02]  /*36a0*/  IADD3.X R54, R54, -0x1, RZ, P1, !PT ;  /* 0xffffffff36367810 */ /* 0x000fe40000ffe4ff */
[----:B------:R-:W-:Y:S01]  /*36b0*/  ISETP.GE.AND P1, PT, R26, R45, PT ;  /* 0x0000002d1a00720c */ /* 0x000fe20003f26270 */
[----:B------:R-:W-:Y:S01]  /*36c0*/  IMAD R31, R0, c[0x0][0x304], R31 ;  /* 0x0000c100001f7a24 */ /* 0x000fe200078e021f */
[----:B------:R-:W-:Y:S02]  /*36d0*/  IADD3 R56, P3, R56, R28, RZ ;  /* 0x0000001c38387210 */ /* 0x000fe40007f7e0ff */
[----:B------:R-:W-:-:S02]  /*36e0*/  IADD3 R28, P4, R55, c[0x0][0x340], RZ ;  /* 0x0000d000371c7a10 */ /* 0x000fc40007f9e0ff */
[----:B------:R-:W-:Y:S02]  /*36f0*/  ISETP.GE.AND P2, PT, R52, R45, PT ;  /* 0x0000002d3400720c */ /* 0x000fe40003f46270 */
[----:B------:R-:W-:Y:S02]  /*3700*/  IADD3.X R57, R57, R31, R29, P3, !PT ;  /* 0x0000001f39397210 */ /* 0x000fe40001ffe41d */
[----:B------:R-:W-:Y:S02]  /*3710*/  IADD3.X R29, R54, c[0x0][0x344], RZ, P4, !PT ;  /* 0x0000d100361d7a10 */ /* 0x000fe400027fe4ff */
[----:B------:R-:W-:Y:S02]  /*3720*/  ISETP.GT.AND P4, PT, R20, 0x1, PT ;  /* 0x000000011400780c */ /* 0x000fe40003f84270 */
[----:B------:R-:W-:Y:S02]  /*3730*/  LEA R28, P3, R56, R28, 0x2 ;  /* 0x0000001c381c7211 */ /* 0x000fe400078610ff */
[----:B------:R-:W-:-:S02]  /*3740*/  IADD3 R22, R22, -0x80, RZ ;  /* 0xffffff8016167810 */ /* 0x000fc40007ffe0ff */
        /* <DEDUP_REMOVED lines=15> */
.L_x_8167:
[----:B------:R-:W-:Y:S02]  /*3840*/  ISETP.NE.U32.AND P0, PT, RZ, c[0x0][0x328], PT ;  /* 0x0000ca00ff007a0c */ /* 0x000fe40003f05070 */
[----:B------:R-:W-:Y:S02]  /*3850*/  ISETP.NE.U32.AND P2, PT, RZ, c[0x0][0x348], PT ;  /* 0x0000d200ff007a0c */ /* 0x000fe40003f45070 */
[----:B------:R-:W-:-:S02]  /*3860*/  ISETP.NE.AND.EX P1, PT, RZ, c[0x0][0x32c], PT, P0 ;  /* 0x0000cb00ff007a0c */ /* 0x000fc40003f25300 */
        /* <DEDUP_REMOVED lines=21> */
.L_x_8193:
[----:B0-----:R-:W-:Y:S05]  /*39c0*/  BSYNC B0 ;  /* 0x0000000000007941 */ /* 0x001fea0003800000 */
.L_x_8192:
        /* <DEDUP_REMOVED lines=23> */
.L_x_8195:
[----:B------:R-:W0:Y:S02]  /*3b40*/  S2R R15, SR_TID.X ;  /* 0x00000000000f7919 */ /* 0x000e240000002100 */
.L_x_8196:
[----:B0-----:R-:W-:Y:S05]  /*3b50*/  BSYNC B0 ;  /* 0x0000000000007941 */ /* 0x001fea0003800000 */
.L_x_8194:
        /* <DEDUP_REMOVED lines=9> */
[----:B------:R-:W-:-:S03]  /*3bf0*/  IADD3 R21, R5, R7, RZ ;  /* 0x0000000705157210 */ /* 0x000fc60007ffe0ff */
.L_x_8197:
[----:B0-----:R-:W0:Y:S01]  /*3c00*/  LDS R17, [R15.X4+0x16c8] ;  /* 0x0016c8000f117984 */ /* 0x001e220000004800 */
[----:B------:R-:W-:Y:S01]  /*3c10*/  SHF.R.S32.HI R0, RZ, 0x1f, R15 ;  /* 0x0000001fff007819 */ /* 0x000fe2000001140f */
[----:B------:R-:W-:Y:S01]  /*3c20*/  IMAD.MOV.U32 R7, RZ, RZ, R21 ;  /* 0x000000ffff077224 */ /* 0x000fe200078e0015 */
[----:B------:R-:W-:Y:S01]  /*3c30*/  MOV R8, R2 ;  /* 0x0000000200087202 */ /* 0x000fe20000000f00 */
[----:B------:R5:W1:Y:S01]  /*3c40*/  LDS R19, [R15.X4+0x1ac8] ;  /* 0x001ac8000f137984 */ /* 0x000a620000004800 */
[----:B------:R-:W-:Y:S01]  /*3c50*/  MOV R9, R23 ;  /* 0x0000001700097202 */ /* 0x000fe20000000f00 */
[C---:B-12---:R-:W-:Y:S01]  /*3c60*/  IMAD R12, R0.reuse, c[0x0][0x290], RZ ;  /* 0x0000a400000c7a24 */ /* 0x046fe200078e02ff */
        /* <DEDUP_REMOVED lines=19> */
.L_x_8198:
        /* <DEDUP_REMOVED lines=14> */
.L_x_9145:


//--------------------- .text._Z25selective_scan_bwd_kernelI32Selective_Scan_bwd_kernel_traitsILi32ELi4ELb0ELb1ELb0ELb1ELb0EffEEv12SSMParamsBwd --------------------------
	.section	.text._Z25selective_scan_bwd_kernelI32Selective_Scan_bwd_kernel_traitsILi32ELi4ELb0ELb1ELb0ELb1ELb0EffEEv12SSMParamsBwd,"ax",@progbits
	.sectioninfo	@"SHI_REGISTERS=118"
	.align	128
        .global         _Z25selective_scan_bwd_kernelI32Selective_Scan_bwd_kernel_traitsILi32ELi4ELb0ELb1ELb0ELb1ELb0EffEEv12SSMParamsBwd
        .type           _Z25selective_scan_bwd_kernelI32Selective_Scan_bwd_kernel_traitsILi32ELi4ELb0ELb1ELb0ELb1ELb0EffEEv12SSMParamsBwd,@function
        .size           _Z25selective_scan_bwd_kernelI32Selective_Scan_bwd_kernel_traitsILi32ELi4ELb0ELb1ELb0ELb1ELb0EffEEv12SSMParamsBwd,(.L_x_9146 - _Z25selective_scan_bwd_kernelI32Selective_Scan_bwd_kernel_traitsILi32ELi4ELb0ELb1ELb0ELb1ELb0EffEEv12SSMParamsBwd)
        .other          _Z25selective_scan_bwd_kernelI32Selective_Scan_bwd_kernel_traitsILi32ELi4ELb0ELb1ELb0ELb1ELb0EffEEv12SSMParamsBwd,@"STO_CUDA_ENTRY STV_DEFAULT"
_Z25selective_scan_bwd_kernelI32Selective_Scan_bwd_kernel_traitsILi32ELi4ELb0ELb1ELb0ELb1ELb0EffEEv12SSMParamsBwd:
.text._Z25selective_scan_bwd_kernelI32Selective_Scan_bwd_kernel_traitsILi32ELi4ELb0ELb1ELb0ELb1ELb0EffEEv12SSMParamsBwd:
        /* <DEDUP_REMOVED lines=30> */
[----:B------:R-:W-:-:S02]  /*01e0*/  IMAD R9, R76, c[0x0][0x1e0], RZ ;  /* 0x000078004c097a24 */ /* 0x000fc400078e02ff */
[----:B--2---:R-:W-:Y:S02]  /*01f0*/  IMAD R5, R76, c[0x0][0x1d0], RZ ;  /* 0x000074004c057a24 */ /* 0x004fe400078e02ff */
[C---:B------:R-:W-:Y:S01]  /*0200*/  IMAD R11, R78.reuse, c[0x0][0x27c], R11 ;  /* 0x00009f004e0b7a24 */ /* 0x040fe200078e020b */
[----:B---3--:R-:W-:Y:S01]  /*0210*/  IADD3 R8, RZ, -R7, RZ ;  /* 0x80000007ff087210 */ /* 0x008fe20007ffe0ff */
[----:B------:R-:W-:Y:S02]  /*0220*/  IMAD R9, R78, c[0x0][0x1e4], R9 ;  /* 0x000079004e097a24 */ /* 0x000fe400078e0209 */
[C---:B------:R-:W-:Y:S02]  /*0230*/  IMAD R10, R85.reuse, c[0x0][0x1ec], R10 ;  /* 0x00007b00550a7a24 */ /* 0x040fe400078e020a */
[----:B------:R-:W-:Y:S01]  /*0240*/  IMAD R3, R8, R13, RZ ;  /* 0x0000000d08037224 */ /* 0x000fe200078e02ff */
[----:B------:R-:W-:Y:S01]  /*0250*/  MOV R8, c[0x0][0x174] ;  /* 0x00005d0000087a02 */ /* 0x000fe20000000f00 */
[----:B------:R-:W-:-:S02]  /*0260*/  IMAD R12, R85, c[0x0][0x284], R12 ;  /* 0x0000a100550c7a24 */ /* 0x000fc400078e020c */
        /* <DEDUP_REMOVED lines=27> */
[----:B------:R-:W-:-:S02]  /*0420*/  IMAD R0, R85, c[0x0][0x1dc], R0 ;  /* 0x0000770055007a24 */ /* 0x000fc400078e0200 */
[----:B------:R-:W-:-:S03]  /*0430*/  IMAD.IADD R9, R9, 0x1, R15 ;  /* 0x0000000109097824 */ /* 0x000fc600078e020f */
        /* <DEDUP_REMOVED lines=50> */
[----:B------:R-:W-:-:S04]  /*0760*/  IMAD.WIDE.U32 R40, R85, c[0x0][0x1b8], RZ ;  /* 0x00006e0055287a25 */ /* 0x000fc800078e00ff */
[C---:B------:R-:W-:Y:S02]  /*0770*/  IMAD R61, R85.reuse, c[0x0][0x184], R2 ;  /* 0x00006100553d7a24 */ /* 0x040fe400078e0202 */
[----:B------:R-:W-:Y:S02]  /*0780*/  IMAD R59, R85, c[0x0][0x1bc], R4 ;  /* 0x00006f00553b7a24 */ /* 0x000fe400078e0204 */
[----:B------:R-:W-:Y:S01]  /*0790*/  IMAD.MOV.U32 R83, RZ, RZ, RZ ;  /* 0x000000ffff537224 */ /* 0x000fe200078e00ff */
[----:B------:R-:W-:Y:S02]  /*07a0*/  IADD3 R61, R39, R61, RZ ;  /* 0x0000003d273d7210 */ /* 0x000fe40007ffe0ff */
[----:B------:R-:W-:Y:S02]  /*07b0*/  IADD3 R59, R41, R59, RZ ;  /* 0x0000003b293b7210 */ /* 0x000fe40007ffe0ff */
[C---:B0-----:R-:W-:Y:S02]  /*07c0*/  SHF.L.U32 R0, R70.reuse, 0x2, RZ ;  /* 0x0000000246007819 */ /* 0x041fe400000006ff */
[----:B------:R-:W-:-:S02]  /*07d0*/  LOP3.LUT R63, R70, 0x1f, RZ, 0xc0, !PT ;  /* 0x0000001f463f7812 */ /* 0x000fc400078ec0ff */
[----:B------:R-:W-:-:S04]  /*07e0*/  LOP3.LUT R43, R0, 0xffffff80, RZ, 0xc0, !PT ;  /* 0xffffff80002b7812 */ /* 0x000fc800078ec0ff */
[----:B------:R-:W-:-:S04]  /*07f0*/  LOP3.LUT R42, R43, 0x1f, R70, 0xf8, !PT ;  /* 0x0000001f2b2a7812 */ /* 0x000fc800078ef846 */
[----:B------:R-:W-:Y:S02]  /*0800*/  SHF.R.S32.HI R43, RZ, 0x1f, R42 ;  /* 0x0000001fff2b7819 */ /* 0x000fe4000001142a */
[C---:B------:R-:W-:Y:S02]  /*0810*/  LOP3.LUT R62, R42.reuse, 0x20, RZ, 0xfc, !PT ;  /* 0x000000202a3e7812 */ /* 0x040fe400078efcff */
[C---:B------:R-:W-:Y:S02]  /*0820*/  LOP3.LUT R60, R42.reuse, 0x40, RZ, 0xfc, !PT ;  /* 0x000000402a3c7812 */ /* 0x040fe400078efcff */
[----:B-1----:R-:W-:Y:S02]  /*0830*/  LOP3.LUT R58, R42, 0x60, RZ, 0xfc, !PT ;  /* 0x000000602a3a7812 */ /* 0x002fe400078efcff */
.L_x_8226:
[----:B------:R-:W-:Y:S01]  /*0840*/  BAR.SYNC.DEFER_BLOCKING 0x0 ;  /* 0x0000000000007b1d */ /* 0x000fe20000010000 */
[----:B------:R-:W-:Y:S01]  /*0850*/  LEA R57, R65, 0xffffff80, 0x7 ;  /* 0xffffff8041397811 */ /* 0x000fe200078e38ff */
        /* <DEDUP_REMOVED lines=9> */
[----:B--2---:R-:W-:-:S02]  /*08f0*/  IADD3 R2, P4, R79, R56, RZ ;  /* 0x000000384f027210 */ /* 0x004fc40007f9e0ff */
        /* <DEDUP_REMOVED lines=47> */
[----:B------:R-:W-:-:S02]  /*0bf0*/  FADD.FTZ R88, R5, R80 ;  /* 0x0000005005587221 */ /* 0x000fc40000010000 */
[--C-:B------:R-:W-:Y:S01]  /*0c00*/  FADD.FTZ R0, R6, R80.reuse ;  /* 0x0000005006007221 */ /* 0x100fe20000010000 */
[----:B------:R-:W-:Y:S01]  /*0c10*/  FSETP.GTU.FTZ.AND P2, PT, R87, 20, PT ;  /* 0x41a000005700780b */ /* 0x000fe20003f5c000 */
[----:B------:R-:W-:Y:S01]  /*0c20*/  FADD.FTZ R2, R7, R80 ;  /* 0x0000005007027221 */ /* 0x000fe20000010000 */
[----:B------:R-:W-:Y:S02]  /*0c30*/  FSETP.GTU.FTZ.AND P3, PT, R88, 20, PT ;  /* 0x41a000005800780b */ /* 0x000fe40003f7c000 */
[----:B------:R-:W-:Y:S02]  /*0c40*/  FSETP.GTU.FTZ.AND P0, PT, R0, 20, PT ;  /* 0x41a000000000780b */ /* 0x000fe40003f1c000 */
[----:B------:R-:W-:Y:S01]  /*0c50*/  FSETP.GTU.FTZ.AND P1, PT, R2, 20, PT ;  /* 0x41a000000200780b */ /* 0x000fe20003f3c000 */
[----:B--2---:R0:W-:Y:S04]  /*0c60*/  STS [R66.X4], R3 ;  /* 0x0000000342007388 */ /* 0x0041e80000004800 */
[----:B-1-3--:R1:W-:Y:S04]  /*0c70*/  STS [R66.X4+0x100], R23 ;  /* 0x0001001742007388 */ /* 0x00a3e80000004800 */
[----:B----4-:R1:W-:Y:S01]  /*0c80*/  STS [R66.X4+0x80], R25 ;  /* 0x0000801942007388 */ /* 0x0103e20000004800 */
[----:B0-----:R-:W-:-:S03]  /*0c90*/  MOV R3, c[0x0][0x16c] ;  /* 0x00005b0000037a02 */ /* 0x001fc60000000f00 */
[----:B------:R1:W-:Y:S01]  /*0ca0*/  STS [R66.X4+0x180], R27 ;  /* 0x0001801b42007388 */ /* 0x0003e20000004800 */
[----:B------:R-:W-:-:S06]  /*0cb0*/  NOP ;  /* 0x0000000000007918 */ /* 0x000fcc0000000000 */
[----:B------:R1:W0:Y:S01]  /*0cc0*/  LDS.128 R12, [R66.X16] ;  /* 0x00000000420c7984 */ /* 0x000222000000cc00 */
        /* <DEDUP_REMOVED lines=32> */
.L_x_8201:
[----:B------:R-:W-:Y:S05]  /*0ed0*/  BSYNC B0 ;  /* 0x0000000000007941 */ /* 0x000fea0003800000 */
.L_x_8200:
        /* <DEDUP_REMOVED lines=33> */
.L_x_8203:
[----:B------:R-:W-:Y:S05]  /*10f0*/  BSYNC B0 ;  /* 0x0000000000007941 */ /* 0x000fea0003800000 */
.L_x_8202:
        /* <DEDUP_REMOVED lines=33> */
.L_x_8205:
[----:B------:R-:W-:Y:S05]  /*1310*/  BSYNC B0 ;  /* 0x0000000000007941 */ /* 0x000fea0003800000 */
.L_x_8204:
        /* <DEDUP_REMOVED lines=33> */
.L_x_8207:
[----:B------:R-:W-:Y:S05]  /*1530*/  BSYNC B0 ;  /* 0x0000000000007941 */ /* 0x000fea0003800000 */
.L_x_8206:
[----:B------:R-:W-:Y:S01]  /*1540*/  ISETP.GE.AND P0, PT, R3, 0x1, PT ;  /* 0x000000010300780c */ /* 0x000fe20003f06270 */
[----:B------:R-:W-:Y:S01]  /*1550*/  IMAD.MOV.U32 R5, RZ, RZ, c[0x0][0x174] ;  /* 0x00005d00ff057624 */ /* 0x000fe200078e00ff */
[----:B------:R-:W-:Y:S01]  /*1560*/  BAR.SYNC.DEFER_BLOCKING 0x0 ;  /* 0x0000000000007b1d */ /* 0x000fe20000010000 */
[----:B0-----:R-:W-:Y:S01]  /*1570*/  FFMA.FTZ R4, R8, R12, R83 ;  /* 0x0000000c08047223 */ /* 0x001fe20000010053 */
[----:B------:R-:W-:Y:S01]  /*1580*/  HFMA2.MMA R3, -RZ, RZ, 0, 0 ;  /* 0x00000000ff037435 */ /* 0x000fe200000001ff */
[----:B------:R-:W-:Y:S01]  /*1590*/  CS2R R18, SRZ ;  /* 0x0000000000127805 */ /* 0x000fe2000001ff00 */
[----:B------:R-:W-:Y:S01]  /*15a0*/  LEA R86, R5, R64, 0x7 ;  /* 0x0000004005567211 */ /* 0x000fe200078e38ff */
[----:B------:R-:W-:Y:S01]  /*15b0*/  FFMA.FTZ R5, R9, R13, R4 ;  /* 0x0000000d09057223 */ /* 0x000fe20000010004 */
[----:B------:R-:W-:Y:S01]  /*15c0*/  CS2R R16, SRZ ;  /* 0x0000000000107805 */ /* 0x000fe2000001ff00 */
[----:B------:R-:W-:Y:S01]  /*15d0*/  FMUL.FTZ R20, R12, R82 ;  /* 0x000000520c147220 */ /* 0x000fe20000410000 */
[----:B------:R-:W-:Y:S01]  /*15e0*/  SHF.R.S32.HI R89, RZ, 0x1f, R86 ;  /* 0x0000001fff597819 */ /* 0x000fe20000011456 */
[----:B------:R-:W-:-:S02]  /*15f0*/  FFMA.FTZ R4, R10, R14, R5 ;  /* 0x0000000e0a047223 */ /* 0x000fc40000010005 */
[-C--:B------:R-:W-:Y:S02]  /*1600*/  FMUL.FTZ R21, R13, R82.reuse ;  /* 0x000000520d157220 */ /* 0x080fe40000410000 */
[-C--:B------:R-:W-:Y:S02]  /*1610*/  FMUL.FTZ R22, R14, R82.reuse ;  /* 0x000000520e167220 */ /* 0x080fe40000410000 */
[----:B-1----:R-:W-:Y:S02]  /*1620*/  FMUL.FTZ R23, R15, R82 ;  /* 0x000000520f177220 */ /* 0x002fe40000410000 */
[----:B------:R-:W-:Y:S01]  /*1630*/  FFMA.FTZ R83, R11, R15, R4 ;  /* 0x0000000f0b537223 */ /* 0x000fe20000010004 */
[----:B------:R-:W-:Y:S05]  /*1640*/  @!P0 BRA `(.L_x_8208) ;  /* 0x000015c000008947 */ /* 0x000fea0003800000 */
[----:B------:R-:W-:Y:S01]  /*1650*/  MOV R4, R70 ;  /* 0x0000004600047202 */ /* 0x000fe20000000f00 */
[----:B------:R-:W-:Y:S01]  /*1660*/  IMAD R7, R76, c[0x0][0x298], RZ ;  /* 0x0000a6004c077a24 */ /* 0x000fe200078e02ff */
[----:B------:R-:W-:Y:S01]  /*1670*/  MOV R5, RZ ;  /* 0x000000ff00057202 */ /* 0x000fe20000000f00 */
[----:B------:R-:W-:Y:S01]  /*1680*/  IMAD R17, R72, c[0x0][0x2a0], RZ ;  /* 0x0000a80048117a24 */ /* 0x000fe200078e02ff */
[----:B------:R-:W-:Y:S01]  /*1690*/  CS2R R18, SRZ ;  /* 0x0000000000127805 */ /* 0x000fe2000001ff00 */
[----:B------:R-:W-:-:S02]  /*16a0*/  IMAD R7, R78, c[0x0][0x29c], R7 ;  /* 0x0000a7004e077a24 */ /* 0x000fc400078e0207 */
[----:B------:R-:W-:-:S04]  /*16b0*/  IMAD.WIDE.U32 R4, R78, c[0x0][0x298], R4 ;  /* 0x0000a6004e047a25 */ /* 0x000fc800078e0004 */
[----:B------:R-:W-:Y:S01]  /*16c0*/  IMAD R25, R74, c[0x0][0x2a4], R17 ;  /* 0x0000a9004a197a24 */ /* 0x000fe200078e0211 */
[----:B------:R-:W-:Y:S01]  /*16d0*/  IADD3 R5, R5, R7, RZ ;  /* 0x0000000705057210 */ /* 0x000fe20007ffe0ff */
[----:B------:R-:W-:-:S04]  /*16e0*/  IMAD.MOV.U32 R90, RZ, RZ, RZ ;  /* 0x000000ffff5a7224 */ /* 0x000fc800078e00ff */
[----:B------:R-:W-:Y:S01]  /*16f0*/  IMAD.WIDE.U32 R16, R74, c[0x0][0x2a0], R4 ;  /* 0x0000a8004a107a25 */ /* 0x000fe200078e0004 */
[----:B------:R-:W-:Y:S02]  /*1700*/  MOV R4, RZ ;  /* 0x000000ff00047202 */ /* 0x000fe40000000f00 */
[----:B------:R-:W-:Y:S02]  /*1710*/  MOV R5, RZ ;  /* 0x000000ff00057202 */ /* 0x000fe40000000f00 */
[----:B------:R-:W-:Y:S02]  /*1720*/  IADD3 R25, R17, R25, RZ ;  /* 0x0000001911197210 */ /* 0x000fe40007ffe0ff */
[C---:B------:R-:W-:Y:S02]  /*1730*/  LEA R7, P1, R16.reuse, c[0x0][0x318], 0x2 ;  /* 0x0000c60010077a11 */ /* 0x040fe400078210ff */
[----:B------:R-:W-:Y:S02]  /*1740*/  IADD3 R6, P0, R57, R16, RZ ;  /* 0x0000001039067210 */ /* 0x000fe40007f1e0ff */
[----:B------:R-:W-:-:S02]  /*1750*/  LEA.HI.X R24, R16, c[0x0][0x31c], R25, 0x2, P1 ;  /* 0x0000c70010187a11 */ /* 0x000fc400008f1419 */
[C---:B------:R-:W-:Y:S01]  /*1760*/  LEA R50, P1, R86.reuse, R7, 0x2 ;  /* 0x0000000756327211 */ /* 0x040fe200078210ff */
[----:B------:R-:W-:Y:S01]  /*1770*/  CS2R R16, SRZ ;  /* 0x0000000000107805 */ /* 0x000fe2000001ff00 */
[----:B------:R-:W-:Y:S02]  /*1780*/  LEA.HI.X.SX32 R7, R57, R25, 0x1, P0 ;  /* 0x0000001939077211 */ /* 0x000fe400000f0eff */
[----:B------:R-:W-:Y:S02]  /*1790*/  LEA.HI.X R24, R86, R24, R89, 0x2, P1 ;  /* 0x0000001856187211 */ /* 0x000fe400008f1459 */
[C---:B------:R-:W-:Y:S02]  /*17a0*/  IADD3 R46, P1, R50.reuse, -0x180, RZ ;  /* 0xfffffe80322e7810 */ /* 0x040fe40007f3e0ff */
[C---:B------:R-:W-:Y:S02]  /*17b0*/  IADD3 R48, P2, R50.reuse, -0x100, RZ ;  /* 0xffffff0032307810 */ /* 0x040fe40007f5e0ff */
[----:B------:R-:W-:-:S02]  /*17c0*/  IADD3 R50, P3, R50, -0x80, RZ ;  /* 0xffffff8032327810 */ /* 0x000fc40007f7e0ff */
[C---:B------:R-:W-:Y:S02]  /*17d0*/  IADD3.X R47, R24.reuse, -0x1, RZ, P1, !PT ;  /* 0xffffffff182f7810 */ /* 0x040fe40000ffe4ff */
[C---:B------:R-:W-:Y:S02]  /*17e0*/  IADD3.X R49, R24.reuse, -0x1, RZ, P2, !PT ;  /* 0xffffffff18317810 */ /* 0x040fe400017fe4ff */
[----:B------:R-:W-:Y:S02]  /*17f0*/  IADD3.X R51, R24, -0x1, RZ, P3, !PT ;  /* 0xffffffff18337810 */ /* 0x000fe40001ffe4ff */
.L_x_8221:
[----:B------:R-:W-:Y:S01]  /*1800*/  SHF.R.S32.HI R92, RZ, 0x1f, R4 ;  /* 0x0000001fff5c7819 */ /* 0x000fe20000011404 */
[----:B------:R-:W-:Y:S01]  /*1810*/  IMAD.WIDE.U32 R24, R4, c[0x0][0x1a0], R42 ;  /* 0x0000680004187a25 */ /* 0x000fe200078e002a */
[----:B------:R-:W-:Y:S01]  /*1820*/  MOV R26, R38 ;  /* 0x00000026001a7202 */ /* 0x000fe20000000f00 */
[----:B------:R-:W-:Y:S01]  /*1830*/  HFMA2.MMA R93, -RZ, RZ, 0, 0 ;  /* 0x00000000ff5d7435 */ /* 0x000fe200000001ff */
[----:B------:R-:W-:Y:S01]  /*1840*/  MOV R27, R61 ;  /* 0x0000003d001b7202 */ /* 0x000fe20000000f00 */
[C---:B------:R-:W-:Y:S01]  /*1850*/  IMAD R29, R92.reuse, c[0x0][0x188], RZ ;  /* 0x000062005c1d7a24 */ /* 0x040fe200078e02ff */
[----:B------:R-:W-:Y:S01]  /*1860*/  IADD3 R55, -R57, c[0x0][0x168], RZ ;  /* 0x00005a0039377a10 */ /* 0x000fe20007ffe1ff */
[----:B------:R-:W-:Y:S01]  /*1870*/  IMAD R31, R92, c[0x0][0x1a0], RZ ;  /* 0x000068005c1f7a24 */ /* 0x000fe200078e02ff */
[----:B------:R-:W-:Y:S01]  /*1880*/  LEA R28, P5, R24, R68, 0x2 ;  /* 0x00000044181c7211 */ /* 0x000fe200078a10ff */
[----:B------:R-:W-:Y:S01]  /*1890*/  IMAD.WIDE.U32 R26, R4, c[0x0][0x188], R26 ;  /* 0x00006200041a7a25 */ /* 0x000fe200078e001a */
[----:B------:R-:W-:-:S02]  /*18a0*/  ISETP.GE.AND P0, PT, R42, R55, PT ;  /* 0x000000372a00720c */ /* 0x000fc40003f06270 */
[-C--:B------:R-:W-:Y:S01]  /*18b0*/  ISETP.GE.AND P1, PT, R62, R55.reuse, PT ;  /* 0x000000373e00720c */ /* 0x080fe20003f26270 */
[----:B------:R-:W-:Y:S01]  /*18c0*/  IMAD R29, R4, c[0x0][0x18c], R29 ;  /* 0x00006300041d7a24 */ /* 0x000fe200078e021d */
[----:B------:R-:W-:Y:S01]  /*18d0*/  LEA R30, P4, R26, c[0x0][0x220], 0x2 ;  /* 0x000088001a1e7a11 */ /* 0x000fe200078810ff */
[----:B------:R-:W-:Y:S01]  /*18e0*/  IMAD R31, R4, c[0x0][0x1a4], R31 ;  /* 0x00006900041f7a24 */ /* 0x000fe200078e021f */
[----:B------:R-:W-:Y:S02]  /*18f0*/  ISETP.GE.AND P2, PT, R60, R55, PT ;  /* 0x000000373c00720c */ /* 0x000fe40003f46270 */
[----:B------:R-:W-:Y:S02]  /*1900*/  IADD3 R27, R27, R29, RZ ;  /* 0x0000001d1b1b7210 */ /* 0x000fe40007ffe0ff */
[----:B------:R-:W-:Y:S02]  /*1910*/  ISETP.GE.AND P3, PT, R58, R55, PT ;  /* 0x000000373a00720c */ /* 0x000fe40003f66270 */
[----:B------:R-:W-:-:S02]  /*1920*/  IADD3 R25, R25, R31, RZ ;  /* 0x0000001f19197210 */ /* 0x000fc40007ffe0ff */
[----:B------:R-:W-:Y:S01]  /*1930*/  LEA.HI.X R31, R26, c[0x0][0x224], R27, 0x2, P4 ;  /* 0x000089001a1f7a11 */ /* 0x000fe200020f141b */
[----:B------:R-:W-:Y:S01]  /*1940*/  HFMA2.MMA R27, -RZ, RZ, 0, 0 ;  /* 0x00000000ff1b7435 */ /* 0x000fe200000001ff */
[----:B------:R-:W-:Y:S02]  /*1950*/  MOV R95, RZ ;  /* 0x000000ff005f7202 */ /* 0x000fe40000000f00 */
[----:B------:R-:W-:Y:S01]  /*1960*/  MOV R97, RZ ;  /* 0x000000ff00617202 */ /* 0x000fe20000000f00 */
[----:B0-2---:R0:W2:Y:S01]  /*1970*/  LDG.E R91, [R30.64] ;  /* 0x000000041e5b7981 */ /* 0x0050a2000c1e1900 */
[----:B------:R-:W-:-:S05]  /*1980*/  LEA.HI.X R29, R24, R67, R25, 0x2, P5 ;  /* 0x00000043181d7211 */ /* 0x000fca00028f1419 */
[----:B---3--:R-:W3:Y:S04]  /*1990*/  @!P0 LDG.E R27, [R28.64] ;  /* 0x000000041c1b8981 */ /* 0x008ee8000c1e1900 */
[----:B------:R-:W4:Y:S04]  /*19a0*/  @!P1 LDG.E R95, [R28.64+0x80] ;  /* 0x000080041c5f9981 */ /* 0x000f28000c1e1900 */
[----:B------:R-:W2:Y:S04]  /*19b0*/  @!P2 LDG.E R93, [R28.64+0x100] ;  /* 0x000100041c5da981 */ /* 0x000ea8000c1e1900 */
[----:B------:R-:W2:Y:S01]  /*19c0*/  @!P3 LDG.E R97, [R28.64+0x180] ;  /* 0x000180041c61b981 */ /* 0x000ea2000c1e1900 */
[----:B------:R-:W-:Y:S01]  /*19d0*/  MOV R24, R40 ;  /* 0x0000002800187202 */ /* 0x000fe20000000f00 */
[----:B------:R-:W-:Y:S01]  /*19e0*/  IMAD R53, R92, c[0x0][0x1c0], RZ ;  /* 0x000070005c357a24 */ /* 0x000fe200078e02ff */
[----:B------:R-:W-:Y:S01]  /*19f0*/  IADD3 R26, R65, -0x1, RZ ;  /* 0xffffffff411a7810 */ /* 0x000fe20007ffe0ff */
[----:B------:R-:W-:-:S02]  /*1a00*/  IMAD.MOV.U32 R25, RZ, RZ, R59 ;  /* 0x000000ffff197224 */ /* 0x000fc400078e003b */
[----:B------:R-:W-:Y:S01]  /*1a10*/  IMAD R99, R4, c[0x0][0x1c4], R53 ;  /* 0x0000710004637a24 */ /* 0x000fe200078e0235 */
[----:B------:R-:W-:Y:S01]  /*1a20*/  LEA.HI R52, R26, R26, RZ, 0x1 ;  /* 0x0000001a1a347211 */ /* 0x000fe200078f08ff */
[----:B------:R-:W-:-:S03]  /*1a30*/  IMAD.WIDE.U32 R24, R4, c[0x0][0x1c0], R24 ;  /* 0x0000700004187a25 */ /* 0x000fc600078e0018 */
[----:B------:R-:W-:Y:S02]  /*1a40*/  LOP3.LUT R53, R52, 0xfffffe, RZ, 0xc0, !PT ;  /* 0x00fffffe34357812 */ /* 0x000fe400078ec0ff */
[----:B------:R-:W-:Y:S02]  /*1a50*/  LEA R52, P0, R24, c[0x0][0x230], 0x2 ;  /* 0x00008c0018347a11 */ /* 0x000fe400078010ff */
[----:B0-----:R-:W-:Y:S02]  /*1a60*/  IADD3 R31, R25, R99, RZ ;  /* 0x00000063191f7210 */ /* 0x001fe40007ffe0ff */
[----:B------:R-:W-:Y:S02]  /*1a70*/  IADD3 R25, R26, -R53, RZ ;  /* 0x800000351a197210 */ /* 0x000fe40007ffe0ff */
[----:B------:R-:W-:Y:S02]  /*1a80*/  LEA.HI.X R53, R24, c[0x0][0x234], R31, 0x2, P0 ;  /* 0x00008d0018357a11 */ /* 0x000fe400000f141f */
[----:B------:R-:W-:-:S02]  /*1a90*/  ISETP.GT.AND P0, PT, R65, 0x1, PT ;  /* 0x000000014100780c */ /* 0x000fc40003f04270 */
[C---:B------:R-:W-:Y:S02]  /*1aa0*/  ISETP.NE.AND P1, PT, R70.reuse, RZ, PT ;  /* 0x000000ff4600720c */ /* 0x040fe40003f25270 */
[----:B------:R-:W-:Y:S02]  /*1ab0*/  ISETP.EQ.AND P0, PT, R63, RZ, P0 ;  /* 0x000000ff3f00720c */ /* 0x000fe40000702270 */
[----:B------:R-:W-:-:S09]  /*1ac0*/  IADD3 R24, R70, 0x200, RZ ;  /* 0x0000020046187810 */ /* 0x000fd20007ffe0ff */
[----:B------:R-:W-:Y:S01]  /*1ad0*/  @!P1 IMAD R24, R25, 0x100, R4 ;  /* 0x0000010019189824 */ /* 0x000fe200078e0204 */
[----:B---3--:R0:W-:Y:S04]  /*1ae0*/  STS [R66.X4], R27 ;  /* 0x0000001b42007388 */ /* 0x0081e80000004800 */
[----:B-1--4-:R1:W-:Y:S04]  /*1af0*/  STS [R66.X4+0x80], R95 ;  /* 0x0000805f42007388 */ /* 0x0123e80000004800 */
[----:B--2---:R2:W-:Y:S04]  /*1b00*/  STS [R66.X4+0x100], R93 ;  /* 0x0001005d42007388 */ /* 0x0045e80000004800 */
[----:B------:R3:W-:Y:S01]  /*1b10*/  STS [R66.X4+0x180], R97 ;  /* 0x0001806142007388 */ /* 0x0007e20000004800 */
[----:B------:R-:W-:-:S06]  /*1b20*/  NOP ;  /* 0x0000000000007918 */ /* 0x000fcc0000000000 */
[----:B------:R2:W4:Y:S01]  /*1b30*/  LDG.E R100, [R52.64] ;  /* 0x0000000434647981 */ /* 0x000522000c1e1900 */
[----:B------:R-:W-:-:S04]  /*1b40*/  FMUL.FTZ R101, R91, 1.4426950216293334961 ;  /* 0x3fb8aa3b5b657820 */ /* 0x000fc80000410000 */
[----:B------:R-:W-:Y:S01]  /*1b50*/  FMUL.FTZ R30, R101, R87 ;  /* 0x00000057651e7220 */ /* 0x000fe20000410000 */
[----:B0-----:R-:W-:-:S05]  /*1b60*/  @P0 IADD3 R27, R65, -0x2, RZ ;  /* 0xfffffffe411b0810 */ /* 0x001fca0007ffe0ff */
[----:B------:R-:W0:Y:S01]  /*1b70*/  MUFU.EX2 R30, R30 ;  /* 0x0000001e001e7308 */ /* 0x000e220000000800 */
[----:B------:R-:W-:Y:S01]  /*1b80*/  @P0 IMAD R27, R27, c[0x0][0x16c], R4 ;  /* 0x00005b001b1b0a24 */ /* 0x000fe200078e0204 */
[----:B-1----:R-:W-:-:S03]  /*1b90*/  SHF.L.U32 R95, R24, 0x2, RZ ;  /* 0x00000002185f7819 */ /* 0x002fc600000006ff */
[----:B------:R-:W-:Y:S02]  /*1ba0*/  @P0 IMAD.WIDE R28, R27, 0x8, R32 ;  /* 0x000000081b1c0825 */ /* 0x000fe400078e0220 */
[----:B------:R-:W1:Y:S04]  /*1bb0*/  LDS.128 R24, [R66.X16] ;  /* 0x0000000042187984 */ /* 0x000e68000000cc00 */
[----:B0-----:R0:W-:Y:S01]  /*1bc0*/  STS [R95+0x648], R30 ;  /* 0x0006481e5f007388 */ /* 0x0011e20000000800 */
[----:B------:R-:W-:-:S03]  /*1bd0*/  ISETP.NE.AND P2, PT, R70, 0x1f, PT ;  /* 0x0000001f4600780c */ /* 0x000fc60003f45270 */
[----:B------:R-:W-:Y:S01]  /*1be0*/  BAR.SYNC.DEFER_BLOCKING 0x0 ;  /* 0x0000000000007b1d */ /* 0x000fe20000010000 */
[C---:B------:R-:W-:Y:S02]  /*1bf0*/  FMUL.FTZ R31, R101.reuse, R88 ;  /* 0x00000058651f7220 */ /* 0x040fe40000410000 */
[----:B------:R-:W-:-:S07]  /*1c00*/  FMUL.FTZ R99, R101, R2 ;  /* 0x0000000265637220 */ /* 0x000fce0000410000 */
[----:B------:R0:W0:Y:S01]  /*1c10*/  @P2 LDS R106, [R70.X4+0xe4c] ;  /* 0x000e4c00466a2984 */ /* 0x0000220000004800 */
[----:B------:R-:W1:Y:S01]  /*1c20*/  MUFU.EX2 R31, R31 ;  /* 0x0000001f001f7308 */ /* 0x000e620000000800 */
[----:B--2---:R-:W-:-:S07]  /*1c30*/  HFMA2.MMA R93, -RZ, RZ, 0, 0 ;  /* 0x00000000ff5d7435 */ /* 0x004fce00000001ff */
[----:B------:R-:W2:Y:S01]  /*1c40*/  MUFU.EX2 R99, R99 ;  /* 0x0000006300637308 */ /* 0x000ea20000000800 */
[----:B---3--:R-:W-:Y:S02]  /*1c50*/  FMUL.FTZ R97, R8, R87 ;  /* 0x0000005708617220 */ /* 0x008fe40000410000 */
[----:B------:R-:W-:Y:S01]  /*1c60*/  FMUL.FTZ R94, R9, R88 ;  /* 0x00000058095e7220 */ /* 0x000fe20000410000 */
[----:B------:R-:W-:Y:S01]  /*1c70*/  BSSY B0, `(.L_x_8209) ;  /* 0x0000019000007945 */ /* 0x000fe20003800000 */
[-C--:B------:R-:W-:Y:S01]  /*1c80*/  FMUL.FTZ R101, R101, R0.reuse ;  /* 0x0000000065657220 */ /* 0x080fe20000410000 */
[----:B------:R3:W5:Y:S01]  /*1c90*/  @P0 LDG.E R93, [R28.64+0x4] ;  /* 0x000004041c5d0981 */ /* 0x000762000c1e1900 */
[----:B------:R-:W-:Y:S02]  /*1ca0*/  FMUL.FTZ R53, R10, R0 ;  /* 0x000000000a357220 */ /* 0x000fe40000410000 */
[----:B------:R-:W-:Y:S02]  /*1cb0*/  FMUL.FTZ R52, R11, R2 ;  /* 0x000000020b347220 */ /* 0x000fe40000410000 */
[----:B-1----:R-:W-:-:S02]  /*1cc0*/  FMUL.FTZ R97, R97, R24 ;  /* 0x0000001861617220 */ /* 0x002fc40000410000 */
[----:B------:R-:W-:Y:S02]  /*1cd0*/  FMUL.FTZ R104, R94, R25 ;  /* 0x000000195e687220 */ /* 0x000fe40000410000 */
[----:B------:R-:W-:Y:S01]  /*1ce0*/  FMUL.FTZ R108, R30, R31 ;  /* 0x0000001f1e6c7220 */ /* 0x000fe20000410000 */
[----:B---3--:R1:W3:Y:S01]  /*1cf0*/  MUFU.EX2 R29, R101 ;  /* 0x00000065001d7308 */ /* 0x0082e20000000800 */
[----:B------:R-:W-:Y:S02]  /*1d00*/  FMUL.FTZ R28, R52, R27 ;  /* 0x0000001b341c7220 */ /* 0x000fe40000410000 */
[----:B-1----:R-:W-:Y:S02]  /*1d10*/  FFMA.FTZ R101, R97, R31, R104 ;  /* 0x0000001f61657223 */ /* 0x002fe40000010068 */
[-C--:B----4-:R-:W-:Y:S02]  /*1d20*/  FMUL.FTZ R102, R14, R100.reuse ;  /* 0x000000640e667220 */ /* 0x090fe40000410000 */
[----:B0-----:R-:W-:-:S02]  /*1d30*/  FMUL.FTZ R95, R15, R100 ;  /* 0x000000640f5f7220 */ /* 0x001fc40000410000 */
[-C--:B------:R-:W-:Y:S02]  /*1d40*/  FMUL.FTZ R98, R12, R100.reuse ;  /* 0x000000640c627220 */ /* 0x080fe40000410000 */
[----:B------:R-:W-:Y:S02]  /*1d50*/  FMUL.FTZ R96, R13, R100 ;  /* 0x000000640d607220 */ /* 0x000fe40000410000 */
[----:B------:R-:W-:Y:S02]  /*1d60*/  FMUL.FTZ R100, R53, R26 ;  /* 0x0000001a35647220 */ /* 0x000fe40000410000 */
[----:B--2---:R-:W-:Y:S01]  /*1d70*/  FFMA.FTZ R103, R99, R95, R102 ;  /* 0x0000005f63677223 */ /* 0x004fe20000010066 */
[----:B------:R-:W-:Y:S05]  /*1d80*/  @P2 BRA `(.L_x_8210) ;  /* 0x0000007000002947 */ /* 0x000fea0003800000 */
[----:B---3--:R-:W-:Y:S02]  /*1d90*/  ISETP.NE.AND P0, PT, R65, c[0x0][0x174], PT ;  /* 0x00005d0041007a0c */ /* 0x008fe40003f05270 */
[----:B------:R-:W-:-:S11]  /*1da0*/  MOV R106, 0x3f800000 ;  /* 0x3f800000006a7802 */ /* 0x000fd60000000f00 */
[----:B------:R-:W-:-:S04]  /*1db0*/  @P0 LEA.HI R52, R65, R65, RZ, 0x1 ;  /* 0x0000004141340211 */ /* 0x000fc800078f08ff */
[----:B------:R-:W-:-:S04]  /*1dc0*/  @P0 LOP3.LUT R52, R52, 0xfffffe, RZ, 0xc0, !PT ;  /* 0x00fffffe34340812 */ /* 0x000fc800078ec0ff */
[----:B------:R-:W-:-:S04]  /*1dd0*/  @P0 IADD3 R53, -R52, R65, RZ ;  /* 0x0000004134350210 */ /* 0x000fc80007ffe1ff */
[----:B------:R-:W-:-:S05]  /*1de0*/  @P0 LEA R53, R53, R4, 0x8 ;  /* 0x0000000435350211 */ /* 0x000fca00078e40ff */
[----:B------:R0:W1:Y:S02]  /*1df0*/  @P0 LDS R106, [R53.X4+0x648] ;  /* 0x00064800356a0984 */ /* 0x0000640000004800 */
.L_x_8210:
[----:B---3--:R-:W-:Y:S05]  /*1e00*/  BSYNC B0 ;  /* 0x0000000000007941 */ /* 0x008fea0003800000 */
.L_x_8209:
[----:B-1----:R-:W-:Y:S01]  /*1e10*/  FMUL.FTZ R110, R99, R106 ;  /* 0x0000006a636e7220 */ /* 0x002fe20000410000 */
[----:B------:R-:W-:Y:S01]  /*1e20*/  ISETP.GE.AND P0, PT, R66, 0x1, PT ;  /* 0x000000014200780c */ /* 0x000fe20003f06270 */
[----:B------:R-:W-:Y:S01]  /*1e30*/  FFMA.FTZ R101, R29, R101, R100 ;  /* 0x000000651d657223 */ /* 0x000fe20000010064 */
[----:B------:R-:W-:Y:S01]  /*1e40*/  ISETP.NE.AND P3, PT, R63, 0x1f, PT ;  /* 0x0000001f3f00780c */ /* 0x000fe20003f65270 */
[----:B------:R-:W-:Y:S01]  /*1e50*/  FMUL.FTZ R52, R29, R108 ;  /* 0x0000006c1d347220 */ /* 0x000fe20000410000 */
[----:B------:R-:W-:Y:S01]  /*1e60*/  ISETP.GE.U32.AND P4, PT, R63, 0x18, PT ;  /* 0x000000183f00780c */ /* 0x000fe20003f86070 */
[----:B------:R-:W-:Y:S01]  /*1e70*/  FFMA.FTZ R105, R29, R103, R96 ;  /* 0x000000671d697223 */ /* 0x000fe20000010060 */
[----:B------:R-:W-:Y:S01]  /*1e80*/  IADD3 R115, -R57, c[0x0][0x168], -R70 ;  /* 0x00005a0039737a10 */ /* 0x000fe20007ffe946 */
[----:B------:R-:W-:Y:S01]  /*1e90*/  FMUL.FTZ R110, R29, R110 ;  /* 0x0000006e1d6e7220 */ /* 0x000fe20000410000 */
[----:B------:R-:W-:Y:S01]  /*1ea0*/  BSSY B0, `(.L_x_8211) ;  /* 0x0000079000007945 */ /* 0x000fe20003800000 */
[----:B------:R-:W-:-:S02]  /*1eb0*/  FFMA.FTZ R108, R99, R101, R28 ;  /* 0x00000065636c7223 */ /* 0x000fc4000001001c */
[----:B------:R-:W-:Y:S02]  /*1ec0*/  FMUL.FTZ R103, R99, R52 ;  /* 0x0000003463677220 */ /* 0x000fe40000410000 */
[C---:B------:R-:W-:Y:S01]  /*1ed0*/  FFMA.FTZ R105, R31.reuse, R105, R98 ;  /* 0x000000691f697223 */ /* 0x040fe20000010062 */
[----:B0-----:R-:W0:Y:S01]  /*1ee0*/  SHFL.UP PT, R53, R108, 0x1, RZ ;  /* 0x042000006c357989 */ /* 0x001e2200000e00ff */
        /* <DEDUP_REMOVED lines=27> */
[----:B------:R-:W-:Y:S01]  /*20a0*/  ISETP.GE.AND P0, PT, R65, c[0x0][0x174], PT ;  /* 0x00005d0041007a0c */ /* 0x000fe20003f06270 */
[----:B------:R-:W-:-:S04]  /*20b0*/  IMAD.MOV.U32 R52, RZ, RZ, 0x3f800000 ;  /* 0x3f800000ff347424 */ /* 0x000fc800078e00ff */
[C---:B--2---:R-:W-:Y:S01]  /*20c0*/  @!P3 FFMA.FTZ R105, R110.reuse, R107, R105 ;  /* 0x0000006b6e69b223 */ /* 0x044fe20000010069 */
[----:B------:R-:W-:Y:S01]  /*20d0*/  SHFL.UP PT, R112, R103, 0x8, RZ ;  /* 0x0500000067707989 */ /* 0x000fe200000e00ff */
[----:B------:R-:W-:Y:S01]  /*20e0*/  ISETP.NE.OR P0, PT, R63, RZ, P0 ;  /* 0x000000ff3f00720c */ /* 0x000fe20000705670 */
[----:B---3--:R-:W-:Y:S02]  /*20f0*/  @!P3 FMUL.FTZ R110, R110, R101 ;  /* 0x000000656e6eb220 */ /* 0x008fe40000410000 */
[----:B------:R-:W0:Y:S01]  /*2100*/  SHFL.UP PT, R107, R108, 0x8, RZ ;  /* 0x050000006c6b7989 */ /* 0x000e2200000e00ff */
[----:B------:R-:W-:Y:S02]  /*2110*/  ISETP.GE.AND P3, PT, R66, 0x8, PT ;  /* 0x000000084200780c */ /* 0x000fe40003f66270 */
[----:B------:R-:W-:Y:S01]  /*2120*/  SHF.L.U32 R101, R4, 0x3, RZ ;  /* 0x0000000304657819 */ /* 0x000fe200000006ff */
        /* <DEDUP_REMOVED lines=10> */
[----:B------:R-:W1:Y:S01]  /*21d0*/  SHFL.UP PT, R112, R103, 0x10, RZ ;  /* 0x0600000067707989 */ /* 0x000e6200000e00ff */
[----:B------:R-:W-:-:S03]  /*21e0*/  ISETP.GE.AND P4, PT, R115, 0x61, PT ;  /* 0x000000617300780c */ /* 0x000fc60003f86270 */
[----:B------:R-:W2:Y:S04]  /*21f0*/  SHFL.DOWN PT, R111, R105, 0x10, 0x1f ;  /* 0x0a001f00696f7f89 */ /* 0x000ea800000e0000 */
[----:B------:R-:W3:Y:S01]  /*2200*/  SHFL.DOWN PT, R109, R110, 0x10, 0x1f ;  /* 0x0a001f006e6d7f89 */ /* 0x000ee200000e0000 */
[C---:B0-----:R-:W-:Y:S02]  /*2210*/  @P0 FFMA.FTZ R108, R103.reuse, R107, R108 ;  /* 0x0000006b676c0223 */ /* 0x041fe4000001006c */
[----:B-1----:R-:W-:Y:S01]  /*2220*/  @P0 FMUL.FTZ R103, R103, R112 ;  /* 0x0000007067670220 */ /* 0x002fe20000410000 */
[----:B------:R-:W-:-:S03]  /*2230*/  ISETP.NE.AND P0, PT, R70, RZ, PT ;  /* 0x000000ff4600720c */ /* 0x000fc60003f05270 */
[----:B------:R-:W-:Y:S01]  /*2240*/  SHFL.UP PT, R108, R108, 0x1, RZ ;  /* 0x042000006c6c7989 */ /* 0x000fe200000e00ff */
[----:B--2---:R-:W-:-:S03]  /*2250*/  @!P3 FFMA.FTZ R105, R110, R111, R105 ;  /* 0x0000006f6e69b223 */ /* 0x004fc60000010069 */
[----:B------:R-:W-:Y:S01]  /*2260*/  SHFL.UP PT, R103, R103, 0x1, RZ ;  /* 0x0420000067677989 */ /* 0x000fe200000e00ff */
[----:B---3--:R-:W-:Y:S01]  /*2270*/  @!P3 FMUL.FTZ R110, R110, R109 ;  /* 0x0000006d6e6eb220 */ /* 0x008fe20000410000 */
[----:B------:R-:W-:Y:S02]  /*2280*/  ISETP.GE.AND P3, PT, R115, 0x41, PT ;  /* 0x000000417300780c */ /* 0x000fe40003f66270 */
[----:B-----5:R-:W0:Y:S04]  /*2290*/  SHFL.IDX PT, R109, R93, RZ, 0x1f ;  /* 0x00001fff5d6d7589 */ /* 0x020e2800000e0000 */
[----:B------:R-:W-:Y:S04]  /*22a0*/  SHFL.IDX PT, R111, R53, RZ, 0x1f ;  /* 0x00001fff356f7589 */ /* 0x000fe800000e0000 */
[----:B------:R-:W-:Y:S04]  /*22b0*/  SHFL.DOWN PT, R113, R105, 0x1, 0x1f ;  /* 0x08201f0069717f89 */ /* 0x000fe800000e0000 */
[----:B------:R-:W1:Y:S04]  /*22c0*/  SHFL.DOWN PT, R114, R110, 0x1, 0x1f ;  /* 0x08201f006e727f89 */ /* 0x000e6800000e0000 */
[----:B------:R2:W-:Y:S04]  /*22d0*/  SHFL.IDX PT, R112, R105, RZ, 0x1f ;  /* 0x00001fff69707589 */ /* 0x0005e800000e0000 */
[----:B------:R-:W3:Y:S01]  /*22e0*/  SHFL.IDX PT, R107, R110, RZ, 0x1f ;  /* 0x00001fff6e6b7589 */ /* 0x000ee200000e0000 */
[----:B0-----:R-:W-:Y:S01]  /*22f0*/  @P1 FFMA.FTZ R109, R103, R109, R108 ;  /* 0x0000006d676d1223 */ /* 0x001fe2000001006c */
[----:B------:R-:W-:-:S03]  /*2300*/  ISETP.GE.AND P1, PT, R115, 0x1, PT ;  /* 0x000000017300780c */ /* 0x000fc60003f26270 */
[----:B------:R-:W-:Y:S02]  /*2310*/  FFMA.FTZ R109, R30, R109, R97 ;  /* 0x0000006d1e6d7223 */ /* 0x000fe40000010061 */
[----:B------:R-:W-:Y:S02]  /*2320*/  FMUL.FTZ R30, R25, R94 ;  /* 0x0000005e191e7220 */ /* 0x000fe40000410000 */
[----:B------:R-:W-:Y:S02]  /*2330*/  FFMA.FTZ R104, R31, R109, R104 ;  /* 0x0000006d1f687223 */ /* 0x000fe40000010068 */
[----:B------:R-:W-:Y:S02]  /*2340*/  FADD.FTZ R93, -R97, R109 ;  /* 0x0000006d615d7221 */ /* 0x000fe40000010100 */
[----:B-1----:R-:W-:Y:S01]  /*2350*/  @P2 FFMA.FTZ R111, R114, R111, R113 ;  /* 0x0000006f726f2223 */ /* 0x002fe20000010071 */
[----:B------:R-:W-:Y:S01]  /*2360*/  ISETP.GE.AND P2, PT, R115, 0x21, PT ;  /* 0x000000217300780c */ /* 0x000fe20003f46270 */
[----:B--2---:R-:W-:-:S02]  /*2370*/  FFMA.FTZ R105, R29, R104, R100 ;  /* 0x000000681d697223 */ /* 0x004fc40000010064 */
[----:B------:R-:W-:Y:S02]  /*2380*/  FFMA.FTZ R94, R111, R106, R95 ;  /* 0x0000006a6f5e7223 */ /* 0x000fe4000001005f */
[-C--:B------:R-:W-:Y:S02]  /*2390*/  FFMA.FTZ R95, R31, R109.reuse, R30 ;  /* 0x0000006d1f5f7223 */ /* 0x080fe4000001001e */
[----:B------:R-:W-:Y:S02]  /*23a0*/  FFMA.FTZ R97, R99, R94, R102 ;  /* 0x0000005e63617223 */ /* 0x000fe40000010066 */
[----:B------:R-:W-:Y:S02]  /*23b0*/  FFMA.FTZ R106, R12, R109, RZ ;  /* 0x0000006d0c6a7223 */ /* 0x000fe400000100ff */
[----:B------:R-:W-:Y:S02]  /*23c0*/  FFMA.FTZ R96, R29, R97, R96 ;  /* 0x000000611d607223 */ /* 0x000fe40000010060 */
[----:B------:R-:W-:-:S02]  /*23d0*/  FFMA.FTZ R102, R99, R105, R28 ;  /* 0x0000006963667223 */ /* 0x000fc4000001001c */
[----:B------:R-:W-:Y:S02]  /*23e0*/  FFMA.FTZ R103, R13, R95, R106 ;  /* 0x0000005f0d677223 */ /* 0x000fe4000001006a */
[----:B------:R-:W-:Y:S02]  /*23f0*/  FFMA.FTZ R98, R31, R96, R98 ;  /* 0x000000601f627223 */ /* 0x000fe40000010062 */
[----:B------:R-:W-:Y:S02]  /*2400*/  FADD.FTZ R99, -R100, R105 ;  /* 0x0000006964637221 */ /* 0x000fe40000010100 */
[----:B------:R-:W-:Y:S02]  /*2410*/  FADD.FTZ R100, -R28, R102 ;  /* 0x000000661c647221 */ /* 0x000fe40000010100 */
[----:B------:R-:W-:Y:S02]  /*2420*/  FFMA.FTZ R103, R14, R105, R103 ;  /* 0x000000690e677223 */ /* 0x000fe40000010067 */
[----:B------:R-:W-:-:S02]  /*2430*/  FMUL.FTZ R28, R98, R87 ;  /* 0x00000057621c7220 */ /* 0x000fc40000410000 */
[----:B------:R-:W-:Y:S02]  /*2440*/  FADD.FTZ R95, -R30, R95 ;  /* 0x0000005f1e5f7221 */ /* 0x000fe40000010100 */
[----:B------:R-:W-:Y:S02]  /*2450*/  FFMA.FTZ R102, R15, R102, R103 ;  /* 0x000000660f667223 */ /* 0x000fe40000010067 */
[----:B------:R-:W-:Y:S02]  /*2460*/  FMUL.FTZ R104, R96, R88 ;  /* 0x0000005860687220 */ /* 0x000fe40000410000 */
[----:B------:R-:W-:Y:S02]  /*2470*/  FFMA.FTZ R30, R93, R28, RZ ;  /* 0x0000001c5d1e7223 */ /* 0x000fe400000100ff */
[----:B------:R-:W-:Y:S02]  /*2480*/  FMUL.FTZ R105, R94, R2 ;  /* 0x000000025e697220 */ /* 0x000fe40000410000 */
[----:B------:R-:W-:-:S02]  /*2490*/  FMUL.FTZ R103, R97, R0 ;  /* 0x0000000061677220 */ /* 0x000fc40000410000 */
[C---:B---3--:R-:W-:Y:S02]  /*24a0*/  FFMA.FTZ R53, R107.reuse, R53, R112 ;  /* 0x000000356b357223 */ /* 0x048fe40000010070 */
[----:B------:R-:W-:Y:S01]  /*24b0*/  FMUL.FTZ R52, R107, R52 ;  /* 0x000000346b347220 */ /* 0x000fe20000410000 */
[----:B------:R-:W-:Y:S01]  /*24c0*/  SHF.L.U32 R107, R5, 0x2, RZ ;  /* 0x00000002056b7819 */ /* 0x000fe200000006ff */
[-C--:B------:R-:W-:Y:S02]  /*24d0*/  FFMA.FTZ R106, R95, R104.reuse, R30 ;  /* 0x000000685f6a7223 */ /* 0x080fe4000001001e */
[----:B------:R-:W-:Y:S01]  /*24e0*/  FMUL.FTZ R31, R11, R105 ;  /* 0x000000690b1f7220 */ /* 0x000fe20000410000 */
[----:B------:R0:W-:Y:S01]  /*24f0*/  @!P0 STS.64 [R101+0xec8], R52 ;  /* 0x000ec83465008388 */ /* 0x0001e20000000a00 */
[----:B------:R-:W-:Y:S02]  /*2500*/  FMUL.FTZ R30, R10, R103 ;  /* 0x000000670a1e7220 */ /* 0x000fe40000410000 */
[----:B------:R-:W-:-:S02]  /*2510*/  FMUL.FTZ R29, R9, R104 ;  /* 0x00000068091d7220 */ /* 0x000fc40000410000 */
[----:B------:R-:W-:Y:S02]  /*2520*/  FMUL.FTZ R28, R8, R28 ;  /* 0x0000001c081c7220 */ /* 0x000fe40000410000 */
[----:B------:R-:W-:Y:S01]  /*2530*/  FMUL.FTZ R104, R100, R105 ;  /* 0x0000006964687220 */ /* 0x000fe20000410000 */
[----:B------:R-:W-:Y:S01]  /*2540*/  SHF.L.U64.HI R105, R5, 0x2, R90 ;  /* 0x0000000205697819 */ /* 0x000fe2000001025a */
[----:B------:R-:W-:Y:S01]  /*2550*/  FFMA.FTZ R103, R99, R103, R106 ;  /* 0x0000006763677223 */ /* 0x000fe2000001006a */
[----:B------:R0:W-:Y:S03]  /*2560*/  STS.128 [R70.X16+0x210], R28 ;  /* 0x0002101c46007388 */ /* 0x0001e6000000cc00 */
[----:B------:R-:W-:Y:S02]  /*2570*/  FADD.FTZ R103, R103, R104 ;  /* 0x0000006867677221 */ /* 0x000fe40000010000 */
[----:B------:R-:W-:Y:S01]  /*2580*/  IMAD R104, R105, c[0x0][0x2b0], RZ ;  /* 0x0000ac0069687a24 */ /* 0x000fe200078e02ff */
        /* <DEDUP_REMOVED lines=10> */
.L_x_8212:
[----:B------:R-:W-:Y:S05]  /*2630*/  BSYNC B0 ;  /* 0x0000000000007941 */ /* 0x000fea0003800000 */
.L_x_8211:
[----:B0-----:R0:W1:Y:S01]  /*2640*/  LDS R31, [R70.X4+0x290] ;  /* 0x00029000461f7984 */ /* 0x0010620000004800 */
[----:B------:R-:W-:Y:S01]  /*2650*/  BSSY B0, `(.L_x_8213) ;  /* 0x0000006000007945 */ /* 0x000fe20003800000 */
[----:B------:R-:W-:Y:S01]  /*2660*/  IMAD R101, R107, c[0x0][0x2b4], R104 ;  /* 0x0000ad006b657a24 */ /* 0x000fe200078e0268 */
[----:B------:R-:W-:Y:S05]  /*2670*/  @!P2 BRA `(.L_x_8214) ;  /* 0x000000300000a947 */ /* 0x000fea0003800000 */
[----:B------:R-:W-:-:S05]  /*2680*/  IMAD.WIDE.U32 R28, R107, c[0x0][0x2b0], R46 ;  /* 0x0000ac006b1c7a25 */ /* 0x000fca00078e002e */
[----:B------:R-:W-:-:S05]  /*2690*/  IADD3 R29, R29, R101, RZ ;  /* 0x000000651d1d7210 */ /* 0x000fca0007ffe0ff */
[----:B-1----:R1:W-:Y:S02]  /*26a0*/  RED.E.ADD.F32.FTZ.RN.STRONG.GPU [R28.64], R31 ;  /* 0x0000001f1c00798e */ /* 0x0023e4000c10e784 */
.L_x_8214:
[----:B------:R-:W-:Y:S05]  /*26b0*/  BSYNC B0 ;  /* 0x0000000000007941 */ /* 0x000fea0003800000 */
.L_x_8213:
[----:B------:R2:W3:Y:S01]  /*26c0*/  LDS R53, [R70.X4+0x310] ;  /* 0x0003100046357984 */ /* 0x0004e20000004800 */
[----:B------:R-:W-:Y:S01]  /*26d0*/  BSSY B0, `(.L_x_8215) ;  /* 0x0000006000007945 */ /* 0x000fe20003800000 */
[----:B-1----:R-:W-:Y:S01]  /*26e0*/  IMAD.WIDE.U32 R28, R107, c[0x0][0x2b0], R50 ;  /* 0x0000ac006b1c7a25 */ /* 0x002fe200078e0032 */
[----:B------:R-:W-:Y:S05]  /*26f0*/  @!P3 BRA `(.L_x_8216) ;  /* 0x000000300000b947 */ /* 0x000fea0003800000 */
[----:B------:R-:W-:-:S05]  /*2700*/  IMAD.WIDE.U32 R30, R107, c[0x0][0x2b0], R48 ;  /* 0x0000ac006b1e7a25 */ /* 0x000fca00078e0030 */
[----:B------:R-:W-:-:S05]  /*2710*/  IADD3 R31, R101, R31, RZ ;  /* 0x0000001f651f7210 */ /* 0x000fca0007ffe0ff */
[----:B---3--:R1:W-:Y:S02]  /*2720*/  RED.E.ADD.F32.FTZ.RN.STRONG.GPU [R30.64], R53 ;  /* 0x000000351e00798e */ /* 0x0083e4000c10e784 */
.L_x_8216:
[----:B------:R-:W-:Y:S05]  /*2730*/  BSYNC B0 ;  /* 0x0000000000007941 */ /* 0x000fea0003800000 */
.L_x_8215:
[----:B-1----:R1:W4:Y:S01]  /*2740*/  LDS R31, [R70.X4+0x390] ;  /* 0x00039000461f7984 */ /* 0x0023220000004800 */
[----:B------:R-:W-:Y:S01]  /*2750*/  BSSY B0, `(.L_x_8217) ;  /* 0x0000004000007945 */ /* 0x000fe20003800000 */
[----:B------:R-:W-:Y:S05]  /*2760*/  @!P4 BRA `(.L_x_8218) ;  /* 0x000000200000c947 */ /* 0x000fea0003800000 */
[----:B------:R-:W-:-:S05]  /*2770*/  IADD3 R29, R101, R29, RZ ;  /* 0x0000001d651d7210 */ /* 0x000fca0007ffe0ff */
[----:B----4-:R4:W-:Y:S02]  /*2780*/  RED.E.ADD.F32.FTZ.RN.STRONG.GPU [R28.64], R31 ;  /* 0x0000001f1c00798e */ /* 0x0109e4000c10e784 */
.L_x_8218:
[----:B------:R-:W-:Y:S05]  /*2790*/  BSYNC B0 ;  /* 0x0000000000007941 */ /* 0x000fea0003800000 */
.L_x_8217:
[----:B----4-:R-:W4:Y:S01]  /*27a0*/  SHFL.DOWN PT, R29, R102, 0x1, 0x1f ;  /* 0x08201f00661d7f89 */ /* 0x010f2200000e0000 */
[C---:B------:R-:W-:Y:S01]  /*27b0*/  ISETP.GT.AND P1, PT, R66.reuse, 0x1e, PT ;  /* 0x0000001e4200780c */ /* 0x040fe20003f24270 */
[-C--:B------:R-:W-:Y:S01]  /*27c0*/  FMUL.FTZ R52, R27, R94.reuse ;  /* 0x0000005e1b347220 */ /* 0x080fe20000410000 */
[----:B------:R-:W-:Y:S01]  /*27d0*/  ISETP.NE.AND P2, PT, R66, RZ, PT ;  /* 0x000000ff4200720c */ /* 0x000fe20003f45270 */
[----:B------:R-:W5:Y:S01]  /*27e0*/  SHFL.DOWN PT, R28, R103, 0x1, 0x1f ;  /* 0x08201f00671c7f89 */ /* 0x000f6200000e0000 */
[----:B------:R-:W-:Y:S01]  /*27f0*/  FMUL.FTZ R27, R91, R94 ;  /* 0x0000005e5b1b7220 */ /* 0x000fe20000410000 */
[----:B------:R-:W-:Y:S01]  /*2800*/  BSSY B0, `(.L_x_8219) ;  /* 0x000003a000007945 */ /* 0x000fe20003800000 */
[----:B------:R-:W-:Y:S02]  /*2810*/  FFMA.FTZ R23, R52, R2, R23 ;  /* 0x0000000234177223 */ /* 0x000fe40000010017 */
[----:B------:R-:W-:-:S05]  /*2820*/  FMUL.FTZ R27, R27, R100 ;  /* 0x000000641b1b7220 */ /* 0x000fca0000410000 */
        /* <DEDUP_REMOVED lines=19> */
[CC--:B------:R-:W-:Y:S02]  /*2960*/  FMUL.FTZ R28, R91.reuse, R97.reuse ;  /* 0x000000615b1c7220 */ /* 0x0c0fe40000410000 */
[----:B------:R-:W5:Y:S01]  /*2970*/  SHFL.DOWN PT, R30, R103, 0x10, 0x1f ;  /* 0x0a001f00671e7f89 */ /* 0x000f6200000e0000 */
[----:B------:R-:W-:Y:S02]  /*2980*/  FMUL.FTZ R97, R26, R97 ;  /* 0x000000611a617220 */ /* 0x000fe40000410000 */
[----:B------:R-:W-:Y:S02]  /*2990*/  FMUL.FTZ R26, R91, R98 ;  /* 0x000000625b1a7220 */ /* 0x000fe40000410000 */
[----:B------:R-:W-:Y:S02]  /*29a0*/  FMUL.FTZ R99, R28, R99 ;  /* 0x000000631c637220 */ /* 0x000fe40000410000 */
[----:B------:R-:W-:-:S02]  /*29b0*/  FMUL.FTZ R26, R26, R93 ;  /* 0x0000005d1a1a7220 */ /* 0x000fc40000410000 */
[----:B------:R-:W-:Y:S02]  /*29c0*/  FFMA.FTZ R99, R10, R97, R99 ;  /* 0x000000610a637223 */ /* 0x000fe40000010063 */
[----:B------:R-:W-:Y:S02]  /*29d0*/  FFMA.FTZ R22, R97, R0, R22 ;  /* 0x0000000061167223 */ /* 0x000fe40000010016 */
[----:B------:R-:W-:Y:S02]  /*29e0*/  FADD.FTZ R18, R99, R18 ;  /* 0x0000001263127221 */ /* 0x000fe40000010000 */
[----:B----4-:R-:W-:Y:S02]  /*29f0*/  @!P1 FADD.FTZ R102, R102, R29 ;  /* 0x0000001d66669221 */ /* 0x010fe40000010000 */
[----:B-----5:R-:W-:-:S03]  /*2a00*/  @!P1 FADD.FTZ R103, R103, R30 ;  /* 0x0000001e67679221 */ /* 0x020fc60000010000 */
[----:B------:R-:W-:Y:S01]  /*2a10*/  MOV R29, R102 ;  /* 0x00000066001d7202 */ /* 0x000fe20000000f00 */
[-C--:B------:R-:W-:Y:S02]  /*2a20*/  FMUL.FTZ R30, R25, R96.reuse ;  /* 0x00000060191e7220 */ /* 0x080fe40000410000 */
[----:B------:R-:W-:Y:S01]  /*2a30*/  FMUL.FTZ R96, R91, R96 ;  /* 0x000000605b607220 */ /* 0x000fe20000410000 */
[----:B------:R-:W-:Y:S01]  /*2a40*/  MOV R28, R103 ;  /* 0x00000067001c7202 */ /* 0x000fe20000000f00 */
[----:B------:R-:W-:Y:S02]  /*2a50*/  FMUL.FTZ R25, R24, R98 ;  /* 0x0000006218197220 */ /* 0x000fe40000410000 */
[----:B------:R-:W-:Y:S02]  /*2a60*/  FMUL.FTZ R96, R96, R95 ;  /* 0x0000005f60607220 */ /* 0x000fe40000410000 */
[----:B------:R-:W-:Y:S01]  /*2a70*/  FFMA.FTZ R24, R11, R52, R27 ;  /* 0x000000340b187223 */ /* 0x000fe2000001001b */
[----:B------:R4:W-:Y:S01]  /*2a80*/  @!P2 STS.64 [0x418], R28 ;  /* 0x0004181cff00a388 */ /* 0x0009e20000000a00 */
[----:B------:R-:W-:-:S02]  /*2a90*/  FFMA.FTZ R96, R9, R30, R96 ;  /* 0x0000001e09607223 */ /* 0x000fc40000010060 */
[----:B------:R-:W-:Y:S02]  /*2aa0*/  FFMA.FTZ R27, R8, R25, R26 ;  /* 0x00000019081b7223 */ /* 0x000fe4000001001a */
[----:B------:R-:W-:Y:S02]  /*2ab0*/  FFMA.FTZ R21, R30, R88, R21 ;  /* 0x000000581e157223 */ /* 0x000fe40000010015 */
        /* <DEDUP_REMOVED lines=14> */
.L_x_8220:
[----:B----4-:R-:W-:Y:S05]  /*2ba0*/  BSYNC B0 ;  /* 0x0000000000007941 */ /* 0x010fea0003800000 */
.L_x_8219:
[----:B------:R-:W-:Y:S02]  /*2bb0*/  IADD3 R4, R4, 0x1, RZ ;  /* 0x0000000104047810 */ /* 0x000fe40007ffe0ff */
[----:B------:R-:W-:Y:S02]  /*2bc0*/  IADD3 R5, P1, R5, 0x1, RZ ;  /* 0x0000000105057810 */ /* 0x000fe40007f3e0ff */
[----:B------:R-:W-:Y:S02]  /*2bd0*/  ISETP.GE.AND P0, PT, R4, c[0x0][0x16c], PT ;  /* 0x00005b0004007a0c */ /* 0x000fe40003f06270 */
[----:B------:R-:W-:-:S11]  /*2be0*/  IADD3.X R90, RZ, R90, RZ, P1, !PT ;  /* 0x0000005aff5a7210 */ /* 0x000fd60000ffe4ff */
[----:B------:R-:W-:Y:S01]  /*2bf0*/  @P0 CALL.REL.NOINC `(.L_x_8208) ;  /* 0x0000001000000944 */ /* 0x000fe20003c00000 */
[----:B------:R-:W-:Y:S05]  /*2c00*/  BRA `(.L_x_8221) ;  /* 0xffffebf000007947 */ /* 0x000fea000383ffff */
.L_x_8208:
[----:B------:R-:W-:Y:S01]  /*2c10*/  BAR.SYNC.DEFER_BLOCKING 0x0 ;  /* 0x0000000000007b1d */ /* 0x000fe20000010000 */
[-C--:B------:R-:W-:Y:S01]  /*2c20*/  ISETP.GE.AND P0, PT, R42, R55.reuse, PT ;  /* 0x000000372a00720c */ /* 0x080fe20003f06270 */
[----:B------:R-:W-:Y:S01]  /*2c30*/  IMAD.MOV.U32 R11, RZ, RZ, RZ ;  /* 0x000000ffff0b7224 */ /* 0x000fe200078e00ff */
[-C--:B------:R-:W-:Y:S02]  /*2c40*/  ISETP.GE.AND P1, PT, R62, R55.reuse, PT ;  /* 0x000000373e00720c */ /* 0x080fe40003f26270 */
[-C--:B------:R-:W-:Y:S02]  /*2c50*/  ISETP.GE.AND P2, PT, R60, R55.reuse, PT ;  /* 0x000000373c00720c */ /* 0x080fe40003f46270 */
[----:B------:R-:W-:Y:S02]  /*2c60*/  ISETP.GE.AND P3, PT, R58, R55, PT ;  /* 0x000000373a00720c */ /* 0x000fe40003f66270 */
[----:B------:R-:W-:Y:S02]  /*2c70*/  MOV R9, RZ ;  /* 0x000000ff00097202 */ /* 0x000fe40000000f00 */
[----:B------:R-:W-:-:S03]  /*2c80*/  MOV R13, RZ ;  /* 0x000000ff000d7202 */ /* 0x000fc60000000f00 */
[----:B------:R-:W4:Y:S04]  /*2c90*/  @!P0 LDG.E R3, [R44.64] ;  /* 0x000000042c038981 */ /* 0x000f28000c1e1900 */
[----:B------:R-:W5:Y:S04]  /*2ca0*/  @!P1 LDG.E R11, [R44.64+0x80] ;  /* 0x000080042c0b9981 */ /* 0x000f68000c1e1900 */
[----:B--2---:R-:W2:Y:S04]  /*2cb0*/  @!P2 LDG.E R9, [R44.64+0x100] ;  /* 0x000100042c09a981 */ /* 0x004ea8000c1e1900 */
[----:B---3--:R-:W3:Y:S01]  /*2cc0*/  @!P3 LDG.E R13, [R44.64+0x180] ;  /* 0x000180042c0db981 */ /* 0x008ee2000c1e1900 */
[----:B------:R-:W-:Y:S01]  /*2cd0*/  ISETP.NE.AND P1, PT, R70, RZ, PT ;  /* 0x000000ff4600720c */ /* 0x000fe20003f25270 */
[----:B------:R-:W-:Y:S01]  /*2ce0*/  BSSY B0, `(.L_x_8222) ;  /* 0x000004a000007945 */ /* 0x000fe20003800000 */
[----:B------:R-:W-:-:S04]  /*2cf0*/  IADD3 R56, P6, R56, -0x180, RZ ;  /* 0xfffffe8038387810 */ /* 0x000fc80007fde0ff */
[----:B------:R-:W-:Y:S01]  /*2d00*/  IADD3.X R54, R54, -0x1, RZ, P6, !PT ;  /* 0xffffffff36367810 */ /* 0x000fe200037fe4ff */
        /* <DEDUP_REMOVED lines=18> */
[----:B------:R-:W-:Y:S01]  /*2e30*/  FSETP.GTU.FTZ.AND P4, PT, R2, 20, PT ;  /* 0x41a000000200780b */ /* 0x000fe20003f9c000 */
[----:B------:R-:W-:Y:S01]  /*2e40*/  IMAD R5, R76, c[0x0][0x2d8], RZ ;  /* 0x0000b6004c057a24 */ /* 0x000fe200078e02ff */
        /* <DEDUP_REMOVED lines=8> */
[----:B------:R-:W2:Y:S01]  /*2ed0*/  @!P3 MUFU.EX2 R0, R0 ;  /* 0x000000000000b308 */ /* 0x000ea20000000800 */
[----:B------:R-:W-:-:S04]  /*2ee0*/  IMAD.WIDE.U32 R2, R78, c[0x0][0x2d8], RZ ;  /* 0x0000b6004e027a25 */ /* 0x000fc800078e00ff */
[----:B------:R-:W-:Y:S01]  /*2ef0*/  @!P0 FMUL.FTZ R7, R7, -1.4426950216293334961 ;  /* 0xbfb8aa3b07078820 */ /* 0x000fe20000410000 */
[----:B------:R-:W-:Y:S01]  /*2f00*/  IADD3 R3, R3, R29, RZ ;  /* 0x0000001d03037210 */ /* 0x000fe20007ffe0ff */
[----:B------:R-:W-:Y:S01]  /*2f10*/  IMAD R6, R84, c[0x0][0x2e0], RZ ;  /* 0x0000b80054067a24 */ /* 0x000fe200078e02ff */
[----:B------:R-:W4:Y:S03]  /*2f20*/  @!P4 MUFU.EX2 R4, R4 ;  /* 0x000000040004c308 */ /* 0x000f260000000800 */
[C---:B------:R-:W-:Y:S01]  /*2f30*/  IMAD.WIDE.U32 R2, R85.reuse, c[0x0][0x2e0], R2 ;  /* 0x0000b80055027a25 */ /* 0x040fe200078e0002 */
[----:B------:R-:W5:Y:S03]  /*2f40*/  LDS R9, [0x200] ;  /* 0x00020000ff097984 */ /* 0x000f660000000800 */
[----:B------:R-:W-:Y:S01]  /*2f50*/  IMAD R10, R85, c[0x0][0x2e4], R6 ;  /* 0x0000b900550a7a24 */ /* 0x000fe200078e0206 */
[----:B------:R-:W0:Y:S01]  /*2f60*/  @!P2 MUFU.EX2 R5, R5 ;  /* 0x000000050005a308 */ /* 0x000e220000000800 */
[----:B--2---:R-:W-:Y:S01]  /*2f70*/  @!P3 FADD.FTZ R0, R0, 1 ;  /* 0x3f8000000000b421 */ /* 0x004fe20000010000 */
[----:B------:R-:W-:-:S04]  /*2f80*/  IADD3 R27, P5, R86, R2, RZ ;  /* 0x00000002561b7210 */ /* 0x000fc80007fbe0ff */
[----:B------:R-:W-:Y:S02]  /*2f90*/  IADD3.X R3, R89, R10, R3, P5, !PT ;  /* 0x0000000a59037210 */ /* 0x000fe40002ffe403 */
[----:B------:R0:W2:Y:S01]  /*2fa0*/  @!P0 MUFU.EX2 R8, R7 ;  /* 0x0000000700088308 */ /* 0x0000a20000000800 */
[----:B----4-:R-:W-:Y:S01]  /*2fb0*/  @!P4 FADD.FTZ R6, R4, 1 ;  /* 0x3f8000000406c421 */ /* 0x010fe20000010000 */
[----:B------:R-:W-:-:S04]  /*2fc0*/  IADD3 R4, P5, R56, c[0x0][0x330], RZ ;  /* 0x0000cc0038047a10 */ /* 0x000fc80007fbe0ff */
[----:B------:R-:W-:Y:S02]  /*2fd0*/  IADD3.X R2, R54, c[0x0][0x334], RZ, P5, !PT ;  /* 0x0000cd0036027a10 */ /* 0x000fe40002ffe4ff */
[----:B---3--:R-:W3:Y:S01]  /*2fe0*/  @!P3 MUFU.RCP R23, R0 ;  /* 0x000000000017b308 */ /* 0x008ee20000001000 */
[----:B0-----:R-:W-:Y:S01]  /*2ff0*/  @!P2 FADD.FTZ R7, R5, 1 ;  /* 0x3f8000000507a421 */ /* 0x001fe20000010000 */
[----:B------:R-:W-:-:S04]  /*3000*/  LEA R4, P5, R27, R4, 0x2 ;  /* 0x000000041b047211 */ /* 0x000fc800078a10ff */
[----:B------:R-:W-:Y:S02]  /*3010*/  LEA.HI.X R5, R27, R2, R3, 0x2, P5 ;  /* 0x000000021b057211 */ /* 0x000fe400028f1403 */
[----:B------:R-:W0:Y:S01]  /*3020*/  @!P4 MUFU.RCP R6, R6 ;  /* 0x000000060006c308 */ /* 0x000e220000001000 */
[----:B--2---:R-:W-:Y:S01]  /*3030*/  @!P0 FADD.FTZ R8, R8, 1 ;  /* 0x3f80000008088421 */ /* 0x004fe20000010000 */
[----:B------:R-:W-:-:S04]  /*3040*/  IADD3 R2, P5, R42, R57, RZ ;  /* 0x000000392a027210 */ /* 0x000fc80007fbe0ff */
[----:B------:R-:W-:Y:S02]  /*3050*/  LEA.HI.X.SX32 R3, R57, R43, 0x1, P5 ;  /* 0x0000002b39037211 */ /* 0x000fe400028f0eff */
[----:B------:R2:W4:Y:S01]  /*3060*/  @!P2 MUFU.RCP R25, R7 ;  /* 0x000000070019a308 */ /* 0x0005220000001000 */
[----:B---3--:R-:W-:Y:S01]  /*3070*/  @!P3 FMUL.FTZ R16, R16, R23 ;  /* 0x000000171010b220 */ /* 0x008fe20000410000 */
[----:B-----5:R-:W-:-:S06]  /*3080*/  ISETP.GE.AND P6, PT, R42, R9, PT ;  /* 0x000000092a00720c */ /* 0x020fcc0003fc6270 */
[----:B------:R2:W3:Y:S01]  /*3090*/  @!P0 MUFU.RCP R0, R8 ;  /* 0x0000000800008308 */ /* 0x0004e20000001000 */
[----:B0-----:R-:W-:Y:S01]  /*30a0*/  @!P4 FMUL.FTZ R17, R17, R6 ;  /* 0x000000061111c220 */ /* 0x001fe20000410000 */
[-C--:B------:R-:W-:Y:S02]  /*30b0*/  ISETP.GE.AND P3, PT, R60, R9.reuse, PT ;  /* 0x000000093c00720c */ /* 0x080fe40003f66270 */
[-C--:B------:R-:W-:Y:S02]  /*30c0*/  ISETP.GE.AND P4, PT, R62, R9.reuse, PT ;  /* 0x000000093e00720c */ /* 0x080fe40003f86270 */
[----:B------:R-:W-:Y:S01]  /*30d0*/  ISETP.GE.AND P5, PT, R58, R9, PT ;  /* 0x000000093a00720c */ /* 0x000fe20003fa6270 */
[----:B------:R-:W-:Y:S07]  /*30e0*/  @P6 BRA `(.L_x_8223) ;  /* 0x0000009000006947 */ /* 0x000fee0003800000 */
[----:B--2-4-:R-:W-:-:S04]  /*30f0*/  IMAD.WIDE.U32 R6, R78, c[0x0][0x2d8], R2 ;  /* 0x0000b6004e067a25 */ /* 0x014fc800078e0002 */
        /* <DEDUP_REMOVED lines=8> */
.L_x_8223:
[----:B--2-4-:R-:W-:Y:S05]  /*3180*/  BSYNC B0 ;  /* 0x0000000000007941 */ /* 0x014fea0003800000 */
.L_x_8222:
        /* <DEDUP_REMOVED lines=10> */
[----:B--2---:R-:W-:-:S05]  /*3230*/  IMAD.WIDE.U32 R4, R78, c[0x0][0x2f8], RZ ;  /* 0x0000be004e047a25 */ /* 0x004fca00078e00ff */
[----:B------:R-:W-:Y:S01]  /*3240*/  IADD3 R15, R5, R7, RZ ;  /* 0x00000007050f7210 */ /* 0x000fe20007ffe0ff */
[----:B------:R2:W-:Y:S01]  /*3250*/  STS.128 [R66.X16], R16 ;  /* 0x0000001042007388 */ /* 0x0005e2000000cc00 */
[----:B------:R-:W-:-:S06]  /*3260*/  NOP ;  /* 0x0000000000007918 */ /* 0x000fcc0000000000 */
[----:B0-----:R-:W-:Y:S04]  /*3270*/  LDS R9, [R66.X4] ;  /* 0x0000000042097984 */ /* 0x001fe80000004800 */
[----:B------:R-:W-:Y:S04]  /*3280*/  LDS R11, [R66.X4+0x80] ;  /* 0x00008000420b7984 */ /* 0x000fe80000004800 */
[----:B------:R-:W-:Y:S01]  /*3290*/  LDS R23, [R66.X4+0x100] ;  /* 0x0001000042177984 */ /* 0x000fe20000004800 */
[----:B--2---:R-:W-:-:S03]  /*32a0*/  FADD.FTZ R17, R0, R17 ;  /* 0x0000001100117221 */ /* 0x004fc60000010000 */
        /* <DEDUP_REMOVED lines=17> */
.L_x_8225:
[----:B------:R-:W-:Y:S05]  /*33c0*/  BSYNC B0 ;  /* 0x0000000000007941 */ /* 0x000fea0003800000 */
.L_x_8224:
[----:B------:R-:W-:Y:S01]  /*33d0*/  MOV R2, R4 ;  /* 0x0000000400027202 */ /* 0x000fe20000000f00 */
[----:B------:R-:W-:Y:S01]  /*33e0*/  IMAD.MOV.U32 R3, RZ, RZ, R15 ;  /* 0x000000ffff037224 */ /* 0x000fe200078e000f */
[----:B------:R-:W-:Y:S01]  /*33f0*/  IADD3 R0, P4, R56, c[0x0][0x340], RZ ;  /* 0x0000d00038007a10 */ /* 0x000fe20007f9e0ff */
[----:B------:R-:W-:Y:S01]  /*3400*/  IMAD R4, R84, c[0x0][0x300], RZ ;  /* 0x0000c00054047a24 */ /* 0x000fe200078e02ff */
[-C--:B------:R-:W-:Y:S01]  /*3410*/  ISETP.GE.AND P0, PT, R62, R13.reuse, PT ;  /* 0x0000000d3e00720c */ /* 0x080fe20003f06270 */
[C---:B------:R-:W-:Y:S01]  /*3420*/  IMAD.WIDE.U32 R2, R85.reuse, c[0x0][0x300], R2 ;  /* 0x0000c00055027a25 */ /* 0x040fe200078e0002 */
[-C--:B------:R-:W-:Y:S02]  /*3430*/  ISETP.GE.AND P1, PT, R60, R13.reuse, PT ;  /* 0x0000000d3c00720c */ /* 0x080fe40003f26270 */
[----:B------:R-:W-:Y:S01]  /*3440*/  ISETP.GE.AND P2, PT, R58, R13, PT ;  /* 0x0000000d3a00720c */ /* 0x000fe20003f46270 */
[----:B------:R-:W-:Y:S01]  /*3450*/  IMAD R4, R85, c[0x0][0x304], R4 ;  /* 0x0000c10055047a24 */ /* 0x000fe200078e0204 */
[----:B------:R-:W-:-:S02]  /*3460*/  IADD3 R86, P3, R86, R2, RZ ;  /* 0x0000000256567210 */ /* 0x000fc40007f7e0ff */
[----:B------:R-:W-:Y:S02]  /*3470*/  IADD3 R64, R64, -0x80, RZ ;  /* 0xffffff8040407810 */ /* 0x000fe40007ffe0ff */
[----:B------:R-:W-:Y:S02]  /*3480*/  IADD3.X R89, R89, R4, R3, P3, !PT ;  /* 0x0000000459597210 */ /* 0x000fe40001ffe403 */
[----:B------:R-:W-:Y:S02]  /*3490*/  IADD3.X R3, R54, c[0x0][0x344], RZ, P4, !PT ;  /* 0x0000d10036037a10 */ /* 0x000fe400027fe4ff */
[C---:B------:R-:W-:Y:S02]  /*34a0*/  ISETP.GT.AND P4, PT, R65.reuse, 0x1, PT ;  /* 0x000000014100780c */ /* 0x040fe40003f84270 */
[----:B------:R-:W-:Y:S02]  /*34b0*/  LEA R2, P3, R86, R0, 0x2 ;  /* 0x0000000056027211 */ /* 0x000fe400078610ff */
[----:B------:R-:W-:-:S02]  /*34c0*/  IADD3 R65, R65, -0x1, RZ ;  /* 0xffffffff41417810 */ /* 0x000fc40007ffe0ff */
        /* <DEDUP_REMOVED lines=14> */
.L_x_8199:
        /* <DEDUP_REMOVED lines=10> */
[----:B--2---:R-:W0:Y:S04]  /*3650*/  SHFL.DOWN P1, R3, R0, 0x2, 0x1f ;  /* 0x08401f0000037f89 */ /* 0x004e280000020000 */
        /* <DEDUP_REMOVED lines=13> */
.L_x_8228:
[----:B0-----:R-:W-:Y:S05]  /*3730*/  BSYNC B0 ;  /* 0x0000000000007941 */ /* 0x001fea0003800000 */
.L_x_8227:
        /* <DEDUP_REMOVED lines=8> */
[----:B--2---:R-:W0:Y:S02]  /*37c0*/  SHFL.DOWN P0, R3, R0, 0x2, 0x1f ;  /* 0x08401f0000037f89 */ /* 0x004e240000000000 */
        /* <DEDUP_REMOVED lines=14> */
.L_x_8230:
[----:B------:R-:W3:Y:S02]  /*38b0*/  S2R R15, SR_TID.X ;  /* 0x00000000000f7919 */ /* 0x000ee40000002100 */
.L_x_8231:
[----:B0-----:R-:W-:Y:S05]  /*38c0*/  BSYNC B0 ;  /* 0x0000000000007941 */ /* 0x001fea0003800000 */
.L_x_8229:
[----:B---3--:R-:W-:-:S13]  /*38d0*/  ISETP.GE.AND P0, PT, R15, c[0x0][0x16c], PT ;  /* 0x00005b000f007a0c */ /* 0x008fda0003f06270 */
[----:B------:R-:W-:Y:S05]  /*38e0*/  @P0 EXIT ;  /* 0x000000000000094d */ /* 0x000fea0003800000 */
[C---:B------:R-:W-:Y:S02]  /*38f0*/  IMAD R0, R84.reuse, c[0x0][0x2c8], RZ ;  /* 0x0000b20054007a24 */ /* 0x040fe400078e02ff */
[----:B------:R-:W-:Y:S02]  /*3900*/  IMAD R84, R84, c[0x0][0x288], RZ ;  /* 0x0000a20054547a24 */ /* 0x000fe400078e02ff */
[----:B--2---:R-:W-:-:S04]  /*3910*/  IMAD.WIDE.U32 R2, R85, c[0x0][0x2c8], RZ ;  /* 0x0000b20055027a25 */ /* 0x004fc800078e00ff */
[C---:B------:R-:W-:Y:S02]  /*3920*/  IMAD R23, R85.reuse, c[0x0][0x2cc], R0 ;  /* 0x0000b30055177a24 */ /* 0x040fe400078e0200 */
[C---:B------:R-:W-:Y:S02]  /*3930*/  IMAD R21, R85.reuse, c[0x0][0x28c], R84 ;  /* 0x0000a30055157a24 */ /* 0x040fe400078e0254 */
[----:B------:R-:W-:Y:S01]  /*3940*/  IMAD.WIDE.U32 R4, R85, c[0x0][0x288], RZ ;  /* 0x0000a20055047a25 */ /* 0x000fe200078e00ff */
[----:B------:R-:W-:-:S04]  /*3950*/  IADD3 R23, R3, R23, RZ ;  /* 0x0000001703177210 */ /* 0x000fc80007ffe0ff */
[----:B------:R-:W-:Y:S02]  /*3960*/  IADD3 R21, R5, R21, RZ ;  /* 0x0000001505157210 */ /* 0x000fe40007ffe0ff */
.L_x_8232:
        /* <DEDUP_REMOVED lines=26> */
.L_x_8233:
        /* <DEDUP_REMOVED lines=15> */
.L_x_9146:


//--------------------- .text._Z25selective_scan_bwd_kernelI32Selective_Scan_bwd_kernel_traitsILi32ELi4ELb0ELb1ELb0ELb1ELb1EffEEv12SSMParamsBwd --------------------------
	.section	.text._Z25selective_scan_bwd_kernelI32Selective_Scan_bwd_kernel_traitsILi32ELi4ELb0ELb1ELb0ELb1ELb1EffEEv12SSMParamsBwd,"ax",@progbits
	.sectioninfo	@"SHI_REGISTERS=118"
	.align	128
        .global         _Z25selective_scan_bwd_kernelI32Selective_Scan_bwd_kernel_traitsILi32ELi4ELb0ELb1ELb0ELb1ELb1EffEEv12SSMParamsBwd
        .type           _Z25selective_scan_bwd_kernelI32Selective_Scan_bwd_kernel_traitsILi32ELi4ELb0ELb1ELb0ELb1ELb1EffEEv12SSMParamsBwd,@function
        .size           _Z25selective_scan_bwd_kernelI32Selective_Scan_bwd_kernel_traitsILi32ELi4ELb0ELb1ELb0ELb1ELb1EffEEv12SSMParamsBwd,(.L_x_9147 - _Z25selective_scan_bwd_kernelI32Selective_Scan_bwd_kernel_traitsILi32ELi4ELb0ELb1ELb0ELb1ELb1EffEEv12SSMParamsBwd)
        .other          _Z25selective_scan_bwd_kernelI32Selective_Scan_bwd_kernel_traitsILi32ELi4ELb0ELb1ELb0ELb1ELb1EffEEv12SSMParamsBwd,@"STO_CUDA_ENTRY STV_DEFAULT"
_Z25selective_scan_bwd_kernelI32Selective_Scan_bwd_kernel_traitsILi32ELi4ELb0ELb1ELb0ELb1ELb1EffEEv12SSMParamsBwd:
.text._Z25selective_scan_bwd_kernelI32Selective_Scan_bwd_kernel_traitsILi32ELi4ELb0ELb1ELb0ELb1ELb1EffEEv12SSMParamsBwd:
        /* <DEDUP_REMOVED lines=51> */
[----:B------:R-:W-:Y:S02]  /*0330*/  IMAD R15, R5, c[0x0][0x27c], R16 ;  /* 0x00009f00050f7a24 */ /* 0x000fe400078e0210 */
[----:B------:R-:W-:Y:S02]  /*0340*/  IMAD R16, R6, c[0x0][0x190], RZ ;  /* 0x0000640006107a24 */ /* 0x000fe400078e02ff */
[----:B------:R-:W-:Y:S01]  /*0350*/  IMAD.WIDE.U32 R8, R0, c[0x0][0x1d8], R8 ;  /* 0x0000760000087a25 */ /* 0x000fe200078e0008 */
[----:B------:R-:W-:Y:S02]  /*0360*/  IADD3 R13, R13, R15, RZ ;  /* 0x0000000f0d0d7210 */ /* 0x000fe40007ffe0ff */
[-C--:B------:R-:W-:Y:S01]  /*0370*/  @!P1 IADD3 R14, R14, -R17.reuse, RZ ;  /* 0x800000110e0e9210 */ /* 0x080fe20007ffe0ff */
[----:B------:R-:W-:Y:S01]  /*0380*/  IMAD R23, R5, c[0x0][0x194], R16 ;  /* 0x0000650005177a24 */ /* 0x000fe200078e0210 */
[----:B------:R-:W-:Y:S01]  /*0390*/  @!P1 IADD3 R7, R7, 0x1, RZ ;  /* 0x0000000107079810 */ /* 0x000fe20007ffe0ff */
[----:B------:R-:W-:Y:S01]  /*03a0*/  IMAD R16, R0, c[0x0][0x1dc], R21 ;  /* 0x0000770000107a24 */ /* 0x000fe200078e0215 */
[----:B------:R-:W-:Y:S01]  /*03b0*/  ISETP.GE.U32.AND P0, PT, R14, R17, PT ;  /* 0x000000110e00720c */ /* 0x000fe20003f06070 */
[----:B------:R-:W-:Y:S01]  /*03c0*/  IMAD.WIDE.U32 R14, R5, c[0x0][0x190], RZ ;  /* 0x00006400050e7a25 */ /* 0x000fe200078e00ff */
[----:B------:R-:W-:-:S02]  /*03d0*/  LEA R17, R18, 0xffffff80, 0x7 ;  /* 0xffffff8012117811 */ /* 0x000fc400078e38ff */
[----:B------:R-:W-:Y:S01]  /*03e0*/  ISETP.NE.AND P1, PT, RZ, c[0x0][0x178], PT ;  /* 0x00005e00ff007a0c */ /* 0x000fe20003f25270 */
[----:B------:R-:W-:Y:S01]  /*03f0*/  IMAD R21, R3, c[0x0][0x1e8], RZ ;  /* 0x00007a0003157a24 */ /* 0x000fe200078e02ff */
[----:B------:R-:W-:Y:S02]  /*0400*/  IADD3 R15, R15, R23, RZ ;  /* 0x000000170f0f7210 */ /* 0x000fe40007ffe0ff */
[----:B------:R-:W-:Y:S01]  /*0410*/  SHF.R.S32.HI R19, RZ, 0x1f, R17 ;  /* 0x0000001fff137819 */ /* 0x000fe20000011411 */
[----:B------:R-:W-:Y:S01]  /*0420*/  IMAD R21, R0, c[0x0][0x1ec], R21 ;  /* 0x00007b0000157a24 */ /* 0x000fe200078e0215 */
[----:B------:R-:W-:-:S03]  /*0430*/  IADD3 R23, P4, R17, R8, RZ ;  /* 0x0000000811177210 */ /* 0x000fc60007f9e0ff */
[----:B------:R-:W-:Y:S02]  /*0440*/  @P0 IADD3 R7, R7, 0x1, RZ ;  /* 0x0000000107070810 */ /* 0x000fe40007ffe0ff */
[----:B------:R-:W-:Y:S01]  /*0450*/  IADD3.X R16, R19, R9, R16, P4, !PT ;  /* 0x0000000913107210 */ /* 0x000fe200027fe410 */
[----:B------:R-:W-:-:S04]  /*0460*/  IMAD.WIDE.U32 R8, R0, c[0x0][0x1e8], R10 ;  /* 0x00007a0000087a25 */ /* 0x000fc800078e000a */
[----:B------:R-:W-:Y:S01]  /*0470*/  IMAD.WIDE.U32 R10, R0, c[0x0][0x280], R12 ;  /* 0x0000a000000a7a25 */ /* 0x000fe200078e000c */
[----:B------:R-:W-:-:S03]  /*0480*/  IADD3 R22, P0, R17, R8, RZ ;  /* 0x0000000811167210 */ /* 0x000fc60007f1e0ff */
[----:B------:R-:W-:Y:S01]  /*0490*/  @!P2 IMAD.MOV R7, RZ, RZ, -R7 ;  /* 0x000000ffff07a224 */ /* 0x000fe200078e0a07 */
[----:B------:R-:W-:Y:S02]  /*04a0*/  @!P1 LOP3.LUT R7, RZ, c[0x0][0x178], RZ, 0x33, !PT ;  /* 0x00005e00ff079a12 */ /* 0x000fe400078e33ff */
[----:B------:R-:W-:Y:S02]  /*04b0*/  IADD3.X R9, R19, R9, R21, P0, !PT ;  /* 0x0000000913097210 */ /* 0x000fe400007fe415 */
[----:B------:R-:W-:Y:S01]  /*04c0*/  ISETP.NE.U32.AND P0, PT, RZ, c[0x0][0x260], PT ;  /* 0x00009800ff007a0c */ /* 0x000fe20003f05070 */
[----:B------:R-:W-:Y:S01]  /*04d0*/  IMAD.WIDE.U32 R14, R7, c[0x0][0x1a8], R14 ;  /* 0x00006a00070e7a25 */ /* 0x000fe200078e000e */
[----:B------:R-:W-:Y:S02]  /*04e0*/  IADD3 R20, P2, R17, R10, RZ ;  /* 0x0000000a11147210 */ /* 0x000fe40007f5e0ff */
[----:B------:R-:W-:Y:S02]  /*04f0*/  SHF.R.S32.HI R8, RZ, 0x1f, R7 ;  /* 0x0000001fff087819 */ /* 0x000fe40000011407 */
[----:B------:R-:W-:-:S02]  /*0500*/  ISETP.NE.AND.EX P0, PT, RZ, c[0x0][0x264], PT, P0 ;  /* 0x00009900ff007a0c */ /* 0x000fc40003f05300 */
[----:B------:R-:W-:Y:S01]  /*0510*/  IADD3.X R11, R19, R11, R25, P2, !PT ;  /* 0x0000000b130b7210 */ /* 0x000fe200017fe419 */
[----:B------:R-:W-:Y:S01]  /*0520*/  IMAD R10, R8, c[0x0][0x1a8], RZ ;  /* 0x00006a00080a7a24 */ /* 0x000fe200078e02ff */
[C---:B------:R-:W-:Y:S02]  /*0530*/  LEA R13, P1, R23.reuse, c[0x0][0x240], 0x2 ;  /* 0x00009000170d7a11 */ /* 0x040fe400078210ff */
[C---:B------:R-:W-:Y:S02]  /*0540*/  LEA R21, P2, R22.reuse, c[0x0][0x248], 0x2 ;  /* 0x0000920016157a11 */ /* 0x040fe400078410ff */
[----:B------:R-:W-:Y:S02]  /*0550*/  LEA.HI.X R23, R23, c[0x0][0x244], R16, 0x2, P1 ;  /* 0x0000910017177a11 */ /* 0x000fe400008f1410 */
[----:B------:R-:W-:Y:S01]  /*0560*/  LEA.HI.X R22, R22, c[0x0][0x24c], R9, 0x2, P2 ;  /* 0x0000930016167a11 */ /* 0x000fe200010f1409 */
[----:B------:R-:W-:Y:S01]  /*0570*/  IMAD R9, R7, c[0x0][0x1ac], R10 ;  /* 0x00006b0007097a24 */ /* 0x000fe200078e020a */
[----:B------:R-:W-:-:S02]  /*0580*/  ISETP.NE.U32.AND P1, PT, RZ, c[0x0][0x328], PT ;  /* 0x0000ca00ff007a0c */ /* 0x000fc40003f25070 */
[----:B------:R-:W-:Y:S02]  /*0590*/  ISETP.NE.U32.AND P2, PT, RZ, c[0x0][0x348], PT ;  /* 0x0000d200ff007a0c */ /* 0x000fe40003f45070 */
[----:B------:R-:W-:Y:S02]  /*05a0*/  ISETP.NE.AND.EX P1, PT, RZ, c[0x0][0x32c], PT, P1 ;  /* 0x0000cb00ff007a0c */ /* 0x000fe40003f25310 */
[----:B------:R-:W-:Y:S02]  /*05b0*/  ISETP.NE.AND.EX P2, PT, RZ, c[0x0][0x34c], PT, P2 ;  /* 0x0000d300ff007a0c */ /* 0x000fe40003f45320 */
[----:B------:R-:W-:Y:S01]  /*05c0*/  IADD3 R10, R15, R9, RZ ;  /* 0x000000090f0a7210 */ /* 0x000fe20007ffe0ff */
[----:B------:R-:W-:Y:S01]  /*05d0*/  @P0 IMAD R9, R5, c[0x0][0x164], R0 ;  /* 0x0000590005090a24 */ /* 0x000fe200078e0200 */
[----:B------:R-:W-:Y:S02]  /*05e0*/  LEA R16, P4, R20, c[0x0][0x308], 0x2 ;  /* 0x0000c20014107a11 */ /* 0x000fe400078810ff */
[----:B------:R-:W-:Y:S01]  /*05f0*/  IADD3 R17, P5, R17, R14, RZ ;  /* 0x0000000e11117210 */ /* 0x000fe20007fbe0ff */
[----:B------:R-:W-:Y:S01]  /*0600*/  @P0 IMAD R9, R9, c[0x0][0x174], RZ ;  /* 0x00005d0009090a24 */ /* 0x000fe200078e02ff */
[----:B------:R-:W-:-:S02]  /*0610*/  @P0 MOV R64, 0x8 ;  /* 0x0000000800400802 */ /* 0x000fc40000000f00 */
        /* <DEDUP_REMOVED lines=15> */
[----:B------:R-:W-:Y:S01]  /*0710*/  MOV R14, R21 ;  /* 0x00000015000e7202 */ /* 0x000fe20000000f00 */
[----:B------:R-:W-:Y:S01]  /*0720*/  IMAD.MOV.U32 R11, RZ, RZ, R13 ;  /* 0x000000ffff0b7224 */ /* 0x000fe200078e000d */
[----:B------:R-:W-:Y:S01]  /*0730*/  MOV R13, R23 ;  /* 0x00000017000d7202 */ /* 0x000fe20000000f00 */
[----:B------:R-:W1:Y:S01]  /*0740*/  S2R R21, SR_LANEID ;  /* 0x0000000000157919 */ /* 0x000e620000000000 */
[C---:B------:R-:W-:Y:S01]  /*0750*/  IMAD R23, R3.reuse, c[0x0][0x180], RZ ;  /* 0x0000600003177a24 */ /* 0x040fe200078e02ff */
[----:B------:R-:W-:Y:S01]  /*0760*/  MOV R15, R22 ;  /* 0x00000016000f7202 */ /* 0x000fe20000000f00 */
[----:B------:R-:W-:Y:S01]  /*0770*/  IMAD R27, R3, c[0x0][0x1b8], RZ ;  /* 0x00006e00031b7a24 */ /* 0x000fe200078e02ff */
[----:B------:R-:W-:Y:S01]  /*0780*/  MOV R17, R20 ;  /* 0x0000001400117202 */ /* 0x000fe20000000f00 */
[----:B------:R-:W-:Y:S01]  /*0790*/  IMAD.WIDE.U32 R58, R0, c[0x0][0x180], RZ ;  /* 0x00006000003a7a25 */ /* 0x000fe200078e00ff */
[----:B------:R-:W-:-:S02]  /*07a0*/  MOV R20, c[0x0][0x174] ;  /* 0x00005d0000147a02 */ /* 0x000fc40000000f00 */
[----:B------:R-:W-:Y:S01]  /*07b0*/  MOV R22, RZ ;  /* 0x000000ff00167202 */ /* 0x000fe20000000f00 */
[----:B------:R-:W-:-:S04]  /*07c0*/  IMAD.WIDE.U32 R56, R0, c[0x0][0x1b8], RZ ;  /* 0x00006e0000387a25 */ /* 0x000fc800078e00ff */
[C---:B------:R-:W-:Y:S02]  /*07d0*/  IMAD R25, R0.reuse, c[0x0][0x184], R23 ;  /* 0x0000610000197a24 */ /* 0x040fe400078e0217 */
[----:B------:R-:W-:Y:S02]  /*07e0*/  IMAD R27, R0, c[0x0][0x1bc], R27 ;  /* 0x00006f00001b7a24 */ /* 0x000fe400078e021b */
[----:B------:R-:W-:Y:S01]  /*07f0*/  IMAD.MOV.U32 R10, RZ, RZ, RZ ;  /* 0x000000ffff0a7224 */ /* 0x000fe200078e00ff */
[----:B------:R-:W-:Y:S02]  /*0800*/  IADD3 R25, R59, R25, RZ ;  /* 0x000000193b197210 */ /* 0x000fe40007ffe0ff */
[C---:B0-----:R-:W-:Y:S02]  /*0810*/  SHF.L.U32 R9, R12.reuse, 0x2, RZ ;  /* 0x000000020c097819 */ /* 0x041fe400000006ff */
[----:B------:R-:W-:Y:S02]  /*0820*/  LOP3.LUT R23, R12, 0x1f, RZ, 0xc0, !PT ;  /* 0x0000001f0c177812 */ /* 0x000fe400078ec0ff */
[----:B------:R-:W-:-:S02]  /*0830*/  LOP3.LUT R55, R9, 0xffffff80, RZ, 0xc0, !PT ;  /* 0xffffff8009377812 */ /* 0x000fc400078ec0ff */
[----:B------:R-:W-:Y:S02]  /*0840*/  MOV R9, RZ ;  /* 0x000000ff00097202 */ /* 0x000fe40000000f00 */
[----:B------:R-:W-:Y:S02]  /*0850*/  LOP3.LUT R54, R55, 0x1f, R12, 0xf8, !PT ;  /* 0x0000001f37367812 */ /* 0x000fe400078ef80c */
[----:B------:R-:W-:Y:S02]  /*0860*/  IADD3 R27, R57, R27, RZ ;  /* 0x0000001b391b7210 */ /* 0x000fe40007ffe0ff */
[----:B------:R-:W-:Y:S02]  /*0870*/  SHF.R.S32.HI R55, RZ, 0x1f, R54 ;  /* 0x0000001fff377819 */ /* 0x000fe40000011436 */
[C---:B------:R-:W-:Y:S02]  /*0880*/  LOP3.LUT R24, R54.reuse, 0x20, RZ, 0xfc, !PT ;  /* 0x0000002036187812 */ /* 0x040fe400078efcff */
[----:B------:R-:W-:-:S02]  /*0890*/  LOP3.LUT R26, R54, 0x40, RZ, 0xfc, !PT ;  /* 0x00000040361a7812 */ /* 0x000fc400078efcff */
[----:B-1----:R-:W-:Y:S02]  /*08a0*/  LOP3.LUT R48, R54, 0x60, RZ, 0xfc, !PT ;  /* 0x0000006036307812 */ /* 0x002fe400078efcff */
.L_x_8266:
[----:B------:R-:W-:Y:S01]  /*08b0*/  BAR.SYNC.DEFER_BLOCKING 0x0 ;  /* 0x0000000000007b1d */ /* 0x000fe20000010000 */
[----:B------:R-:W-:Y:S01]  /*08c0*/  LEA R66, R20, 0xffffff80, 0x7 ;  /* 0xffffff8014427811 */ /* 0x000fe200078e38ff */
[C---:B------:R-:W-:Y:S01]  /*08d0*/  IMAD.SHL.U32 R51, R54.reuse, 0x4, RZ ;  /* 0x0000000436337824 */ /* 0x040fe200078e00ff */
[----:B------:R-:W-:Y:S01]  /*08e0*/  HFMA2.MMA R30, -RZ, RZ, 0, 0 ;  /* 0x00000000ff1e7435 */ /* 0x000fe200000001ff */
[----:B------:R-:W-:Y:S01]  /*08f0*/  SHF.L.U64.HI R50, R54, 0x2, R55 ;  /* 0x0000000236327819 */ /* 0x000fe20000010237 */
[----:B------:R-:W-:Y:S01]  /*0900*/  HFMA2.MMA R34, -RZ, RZ, 0, 0 ;  /* 0x00000000ff227435 */ /* 0x000fe200000001ff */
[----:B------:R-:W-:Y:S02]  /*0910*/  IADD3 R49, -R66, c[0x0][0x168], RZ ;  /* 0x00005a0042317a10 */ /* 0x000fe40007ffe1ff */
[----:B--2---:R-:W-:Y:S02]  /*0920*/  IADD3 R28, P4, R11, R51, RZ ;  /* 0x000000330b1c7210 */ /* 0x004fe40007f9e0ff */
[----:B------:R-:W-:-:S02]  /*0930*/  ISETP.GE.AND P0, PT, R54, R49, PT ;  /* 0x000000313600720c */ /* 0x000fc40003f06270 */
[-C--:B------:R-:W-:Y:S02]  /*0940*/  ISETP.GE.AND P1, PT, R24, R49.reuse, PT ;  /* 0x000000311800720c */ /* 0x080fe40003f26270 */
[-C--:B------:R-:W-:Y:S02]  /*0950*/  ISETP.GE.AND P2, PT, R26, R49.reuse, PT ;  /* 0x000000311a00720c */ /* 0x080fe40003f46270 */
[----:B------:R-:W-:Y:S02]  /*0960*/  ISETP.GE.AND P3, PT, R48, R49, PT ;  /* 0x000000313000720c */ /* 0x000fe40003f66270 */
        /* <DEDUP_REMOVED lines=8> */
[----:B------:R-:W-:Y:S01]  /*09f0*/  IMAD.MOV.U32 R40, RZ, RZ, RZ ;  /* 0x000000ffff287224 */ /* 0x000fe200078e00ff */
[----:B------:R-:W-:-:S02]  /*0a00*/  ISETP.GE.AND P2, PT, R24, R49, PT ;  /* 0x000000311800720c */ /* 0x000fc40003f46270 */
[----:B------:R-:W-:-:S09]  /*0a10*/  ISETP.GE.AND P3, PT, R26, R49, PT ;  /* 0x000000311a00720c */ /* 0x000fd20003f66270 */
[----:B0-----:R-:W-:-:S04]  /*0a20*/  @!P0 IADD3 R32, P1, R14, R51, RZ ;  /* 0x000000330e208210 */ /* 0x001fc80007f3e0ff */
[----:B------:R-:W-:Y:S02]  /*0a30*/  @!P0 IADD3.X R33, R15, R50, RZ, P1, !PT ;  /* 0x000000320f218210 */ /* 0x000fe40000ffe4ff */
[----:B------:R-:W-:Y:S01]  /*0a40*/  ISETP.GE.AND P1, PT, R48, R49, PT ;  /* 0x000000313000720c */ /* 0x000fe20003f26270 */
[----:B------:R-:W-:Y:S02]  /*0a50*/  HFMA2.MMA R46, -RZ, RZ, 0, 0 ;  /* 0x00000000ff2e7435 */ /* 0x000fe400000001ff */
[----:B------:R-:W-:Y:S01]  /*0a60*/  HFMA2.MMA R52, -RZ, RZ, 0, 0 ;  /* 0x00000000ff347435 */ /* 0x000fe200000001ff */
[----:B------:R-:W-:Y:S01]  /*0a70*/  MOV R42, RZ ;  /* 0x000000ff002a7202 */ /* 0x000fe20000000f00 */
[----:B--2---:R-:W-:Y:S04]  /*0a80*/  STS [R21.X4], R30 ;  /* 0x0000001e15007388 */ /* 0x004fe80000004800 */
[----:B---3--:R-:W-:Y:S04]  /*0a90*/  STS [R21.X4+0x80], R36 ;  /* 0x0000802415007388 */ /* 0x008fe80000004800 */
[----:B----4-:R0:W-:Y:S04]  /*0aa0*/  STS [R21.X4+0x100], R34 ;  /* 0x0001002215007388 */ /* 0x0101e80000004800 */
[----:B-1----:R1:W-:Y:S01]  /*0ab0*/  STS [R21.X4+0x180], R38 ;  /* 0x0001802615007388 */ /* 0x0023e20000004800 */
[----:B------:R-:W-:-:S06]  /*0ac0*/  NOP ;  /* 0x0000000000007918 */ /* 0x000fcc0000000000 */
[----:B------:R-:W-:Y:S04]  /*0ad0*/  LDS.128 R28, [R21.X16] ;  /* 0x00000000151c7984 */ /* 0x000fe8000000cc00 */
[----:B------:R-:W-:Y:S01]  /*0ae0*/  BAR.SYNC.DEFER_BLOCKING 0x0 ;  /* 0x0000000000007b1d */ /* 0x000fe20000010000 */
[CC--:B0-----:R-:W-:Y:S02]  /*0af0*/  @!P2 IADD3 R34, P4, R14.reuse, R51.reuse, RZ ;  /* 0x000000330e22a210 */ /* 0x0c1fe40007f9e0ff */
[CC--:B------:R-:W-:Y:S02]  /*0b00*/  @!P3 IADD3 R36, P5, R14.reuse, R51.reuse, RZ ;  /* 0x000000330e24b210 */ /* 0x0c0fe40007fbe0ff */
[----:B-1----:R-:W-:Y:S02]  /*0b10*/  @!P1 IADD3 R38, P6, R14, R51, RZ ;  /* 0x000000330e269210 */ /* 0x002fe40007fde0ff */
[----:B------:R-:W-:-:S02]  /*0b20*/  @!P2 IADD3.X R35, R15, R50, RZ, P4, !PT ;  /* 0x000000320f23a210 */ /* 0x000fc400027fe4ff */
[CC--:B------:R-:W-:Y:S02]  /*0b30*/  @!P3 IADD3.X R37, R15.reuse, R50.reuse, RZ, P5, !PT ;  /* 0x000000320f25b210 */ /* 0x0c0fe40002ffe4ff */
[----:B------:R-:W-:Y:S01]  /*0b40*/  @!P1 IADD3.X R39, R15, R50, RZ, P6, !PT ;  /* 0x000000320f279210 */ /* 0x000fe200037fe4ff */
[----:B------:R-:W2:Y:S04]  /*0b50*/  @!P0 LDG.E R40, [R32.64] ;  /* 0x0000000420288981 */ /* 0x000ea8000c1e1900 */
[----:B------:R-:W3:Y:S04]  /*0b60*/  @!P2 LDG.E R46, [R34.64+0x80] ;  /* 0x00008004222ea981 */ /* 0x000ee8000c1e1900 */
[----:B------:R-:W4:Y:S04]  /*0b70*/  @!P3 LDG.E R42, [R36.64+0x100] ;  /* 0x00010004242ab981 */ /* 0x000f28000c1e1900 */
[----:B------:R-:W4:Y:S01]  /*0b80*/  @!P1 LDG.E R52, [R38.64+0x180] ;  /* 0x0001800426349981 */ /* 0x000f22000c1e1900 */
[----:B------:R-:W-:Y:S01]  /*0b90*/  IADD3 R44, P4, R16, R51, RZ ;  /* 0x00000033102c7210 */ /* 0x000fe20007f9e0ff */
[----:B------:R-:W-:Y:S01]  /*0ba0*/  HFMA2.MMA R70, -RZ, RZ, 0, 0 ;  /* 0x00000000ff467435 */ /* 0x000fe200000001ff */
[----:B------:R-:W-:Y:S01]  /*0bb0*/  MOV R68, RZ ;  /* 0x000000ff00447202 */ /* 0x000fe20000000f00 */
[----:B------:R-:W-:Y:S01]  /*0bc0*/  HFMA2.MMA R74, -RZ, RZ, 0, 0 ;  /* 0x00000000ff4a7435 */ /* 0x000fe200000001ff */
[----:B------:R-:W-:Y:S01]  /*0bd0*/  MOV R72, RZ ;  /* 0x000000ff00487202 */ /* 0x000fe20000000f00 */
[----:B------:R-:W-:Y:S01]  /*0be0*/  IMAD.X R45, R17, 0x1, R50, P4 ;  /* 0x00000001112d7824 */ /* 0x000fe200020e0632 */
        /* <DEDUP_REMOVED lines=14> */
[----:B------:R-:W-:Y:S01]  /*0cd0*/  IMAD.WIDE.U32 R32, R5, c[0x0][0x1f0], RZ ;  /* 0x00007c0005207a25 */ /* 0x000fe200078e00ff */
[----:B------:R-:W-:Y:S01]  /*0ce0*/  BSSY B0, `(.L_x_8235) ;  /* 0x0000048000007945 */ /* 0x000fe20003800000 */
[----:B------:R-:W-:-:S02]  /*0cf0*/  ISETP.GE.AND P4, PT, R26, R49, PT ;  /* 0x000000311a00720c */ /* 0x000fc40003f86270 */
[----:B------:R-:W-:Y:S01]  /*0d00*/  IMAD R41, R5, c[0x0][0x1f4], R34 ;  /* 0x00007d0005297a24 */ /* 0x000fe200078e0222 */
[----:B------:R-:W-:Y:S01]  /*0d10*/  ISETP.GE.AND P5, PT, R48, R49, PT ;  /* 0x000000313000720c */ /* 0x000fe20003fa6270 */
[----:B0-----:R-:W-:Y:S02]  /*0d20*/  IMAD.MOV.U32 R42, RZ, RZ, R32 ;  /* 0x000000ffff2a7224 */ /* 0x001fe400078e0020 */
[----:B-1---5:R-:W-:Y:S01]  /*0d30*/  FADD.FTZ R69, R36, R4 ;  /* 0x0000000424457221 */ /* 0x022fe20000010000 */
[----:B------:R-:W-:Y:S01]  /*0d40*/  IADD3 R43, R33, R41, RZ ;  /* 0x00000029212b7210 */ /* 0x000fe20007ffe0ff */
[----:B------:R-:W-:Y:S01]  /*0d50*/  @!P2 IMAD.WIDE.U32 R34, R5, c[0x0][0x1f0], R66 ;  /* 0x00007c000522aa25 */ /* 0x000fe200078e0042 */
[----:B------:R-:W-:Y:S02]  /*0d60*/  MOV R33, c[0x0][0x174] ;  /* 0x00005d0000217a02 */ /* 0x000fe40000000f00 */
[----:B------:R-:W-:Y:S01]  /*0d70*/  FSETP.GTU.FTZ.AND P6, PT, R69, 20, PT ;  /* 0x41a000004500780b */ /* 0x000fe20003fdc000 */
[----:B--2---:R-:W-:Y:S01]  /*0d80*/  IMAD R45, R3, c[0x0][0x1f8], RZ ;  /* 0x00007e00032d7a24 */ /* 0x004fe200078e02ff */
[----:B------:R-:W-:Y:S01]  /*0d90*/  @!P2 IADD3 R41, R41, R35, RZ ;  /* 0x000000232929a210 */ /* 0x000fe20007ffe0ff */
[----:B------:R-:W-:Y:S01]  /*0da0*/  IMAD.WIDE.U32 R42, R0, c[0x0][0x1f8], R42 ;  /* 0x00007e00002a7a25 */ /* 0x000fe200078e002a */
[----:B------:R-:W-:-:S02]  /*0db0*/  @!P2 MOV R40, R34 ;  /* 0x000000220028a202 */ /* 0x000fc40000000f00 */
[----:B------:R-:W-:Y:S01]  /*0dc0*/  LEA R52, R33, R22, 0x7 ;  /* 0x0000001621347211 */ /* 0x000fe200078e38ff */
[C---:B------:R-:W-:Y:S01]  /*0dd0*/  IMAD R47, R0.reuse, c[0x0][0x1fc], R45 ;  /* 0x00007f00002f7a24 */ /* 0x040fe200078e022d */
[----:B------:R-:W-:Y:S01]  /*0de0*/  IADD3 R45, P1, R51, c[0x0][0x268], RZ ;  /* 0x00009a00332d7a10 */ /* 0x000fe20007f3e0ff */
[----:B------:R-:W-:Y:S01]  /*0df0*/  @!P2 IMAD.WIDE.U32 R40, R0, c[0x0][0x1f8], R40 ;  /* 0x00007e000028aa25 */ /* 0x000fe200078e0028 */
[----:B------:R-:W-:Y:S02]  /*0e00*/  SHF.R.S32.HI R53, RZ, 0x1f, R52 ;  /* 0x0000001fff357819 */ /* 0x000fe40000011434 */
[----:B------:R-:W-:Y:S01]  /*0e10*/  IADD3 R44, P3, R52, R42, RZ ;  /* 0x0000002a342c7210 */ /* 0x000fe20007f7e0ff */
[----:B------:R-:W-:Y:S01]  /*0e20*/  FADD.FTZ R73, R38, R4 ;  /* 0x0000000426497221 */ /* 0x000fe20000010000 */
[----:B------:R-:W-:Y:S02]  /*0e30*/  @!P2 IADD3 R46, P0, R54, R40, RZ ;  /* 0x00000028362ea210 */ /* 0x000fe40007f1e0ff */
[----:B------:R-:W-:-:S02]  /*0e40*/  IADD3.X R43, R53, R47, R43, P3, !PT ;  /* 0x0000002f352b7210 */ /* 0x000fc40001ffe42b */
[----:B------:R-:W-:Y:S02]  /*0e50*/  @!P2 IADD3.X R47, R55, R41, R47, P0, !PT ;  /* 0x00000029372fa210 */ /* 0x000fe400007fe42f */
[----:B------:R-:W-:Y:S02]  /*0e60*/  IADD3.X R41, R50, c[0x0][0x26c], RZ, P1, !PT ;  /* 0x00009b0032297a10 */ /* 0x000fe40000ffe4ff */
[----:B------:R-:W-:Y:S02]  /*0e70*/  LEA R40, P1, R44, R45, 0x2 ;  /* 0x0000002d2c287211 */ /* 0x000fe400078210ff */
[----:B------:R-:W-:Y:S02]  /*0e80*/  @!P2 LEA R42, P0, R46, c[0x0][0x268], 0x2 ;  /* 0x00009a002e2aaa11 */ /* 0x000fe400078010ff */
[----:B------:R-:W-:Y:S02]  /*0e90*/  LEA.HI.X R41, R44, R41, R43, 0x2, P1 ;  /* 0x000000292c297211 */ /* 0x000fe400008f142b */
[----:B------:R-:W-:-:S02]  /*0ea0*/  @!P2 LEA.HI.X R43, R46, c[0x0][0x26c], R47, 0x2, P0 ;  /* 0x00009b002e2baa11 */ /* 0x000fc400000f142f */
[----:B------:R-:W-:Y:S02]  /*0eb0*/  ISETP.GE.AND P3, PT, R24, R49, PT ;  /* 0x000000311800720c */ /* 0x000fe40003f66270 */
[----:B------:R-:W-:Y:S01]  /*0ec0*/  FSETP.GTU.FTZ.AND P0, PT, R73, 20, PT ;  /* 0x41a000004900780b */ /* 0x000fe20003f1c000 */
[----:B---3--:R0:W-:Y:S04]  /*0ed0*/  STS [R21.X4], R68 ;  /* 0x0000004415007388 */ /* 0x0081e80000004800 */
[----:B----4-:R-:W-:Y:S04]  /*0ee0*/  STS [R21.X4+0x100], R70 ;  /* 0x0001004615007388 */ /* 0x010fe80000004800 */
[----:B------:R1:W-:Y:S01]  /*0ef0*/  STS [R21.X4+0x80], R72 ;  /* 0x0000804815007388 */ /* 0x0003e20000004800 */
[----:B0-----:R-:W-:-:S03]  /*0f00*/  FADD.FTZ R68, R37, R4 ;  /* 0x0000000425447221 */ /* 0x001fc60000010000 */
[----:B------:R0:W-:Y:S01]  /*0f10*/  STS [R21.X4+0x180], R74 ;  /* 0x0001804a15007388 */ /* 0x0001e20000004800 */
[----:B------:R-:W-:-:S06]  /*0f20*/  NOP ;  /* 0x0000000000007918 */ /* 0x000fcc0000000000 */
[----:B------:R0:W2:Y:S01]  /*0f30*/  LDS.128 R32, [R21.X16] ;  /* 0x0000000015207984 */ /* 0x0000a2000000cc00 */
[----:B------:R-:W-:Y:S01]  /*0f40*/  FSETP.GTU.FTZ.AND P1, PT, R68, 20, PT ;  /* 0x41a000004400780b */ /* 0x000fe20003f3c000 */
[----:B-1----:R-:W-:Y:S01]  /*0f50*/  FADD.FTZ R72, R39, R4 ;  /* 0x0000000427487221 */ /* 0x002fe20000010000 */
[----:B------:R-:W-:Y:S06]  /*0f60*/  @P6 BRA `(.L_x_8236) ;  /* 0x000001f000006947 */ /* 0x000fec0003800000 */
        /* <DEDUP_REMOVED lines=31> */
.L_x_8236:
[----:B------:R-:W-:Y:S05]  /*1160*/  BSYNC B0 ;  /* 0x0000000000007941 */ /* 0x000fea0003800000 */
.L_x_8235:
[----:B------:R-:W-:Y:S01]  /*1170*/  BSSY B0, `(.L_x_8237) ;  /* 0x0000026000007945 */ /* 0x000fe20003800000 */
[----:B------:R-:W-:Y:S01]  /*1180*/  HFMA2.MMA R46, -RZ, RZ, 0, 0 ;  /* 0x00000000ff2e7435 */ /* 0x000fe200000001ff */
[----:B------:R-:W-:Y:S01]  /*1190*/  FSETP.GTU.FTZ.AND P6, PT, R72, 20, PT ;  /* 0x41a000004800780b */ /* 0x000fe20003fdc000 */
[----:B0-----:R-:W-:Y:S01]  /*11a0*/  HFMA2.MMA R74, -RZ, RZ, 0, 0 ;  /* 0x00000000ff4a7435 */ /* 0x001fe200000001ff */
[----:B------:R-:W-:Y:S02]  /*11b0*/  MOV R70, RZ ;  /* 0x000000ff00467202 */ /* 0x000fe40000000f00 */
[----:B------:R-:W-:Y:S01]  /*11c0*/  MOV R44, RZ ;  /* 0x000000ff002c7202 */ /* 0x000fe20000000f00 */
        /* <DEDUP_REMOVED lines=32> */
.L_x_8238:
[----:B------:R-:W-:Y:S05]  /*13d0*/  BSYNC B0 ;  /* 0x0000000000007941 */ /* 0x000fea0003800000 */
.L_x_8237:
        /* <DEDUP_REMOVED lines=33> */
.L_x_8240:
[----:B------:R-:W-:Y:S05]  /*15f0*/  BSYNC B0 ;  /* 0x0000000000007941 */ /* 0x000fea0003800000 */
.L_x_8239:
        /* <DEDUP_REMOVED lines=33> */
.L_x_8242:
[----:B------:R-:W-:Y:S05]  /*1810*/  BSYNC B0 ;  /* 0x0000000000007941 */ /* 0x000fea0003800000 */
.L_x_8241:
[----:B------:R-:W-:Y:S06]  /*1820*/  BAR.SYNC.DEFER_BLOCKING 0x0 ;  /* 0x0000000000007b1d */ /* 0x000fec0000010000 */
[----:B------:R0:W3:Y:S04]  /*1830*/  @!P2 LDG.E R46, [R42.64] ;  /* 0x000000042a2ea981 */ /* 0x0000e8000c1e1900 */
[----:B------:R1:W4:Y:S04]  /*1840*/  @!P3 LDG.E R70, [R40.64+-0x180] ;  /* 0xfffe80042846b981 */ /* 0x000328000c1e1900 */
[----:B------:R1:W5:Y:S04]  /*1850*/  @!P4 LDG.E R74, [R40.64+-0x100] ;  /* 0xffff0004284ac981 */ /* 0x000368000c1e1900 */
[----:B--2---:R1:W2:Y:S01]  /*1860*/  @!P5 LDG.E R44, [R40.64+-0x80] ;  /* 0xffff8004282cd981 */ /* 0x0042a2000c1e1900 */
[----:B------:R-:W-:Y:S01]  /*1870*/  IMAD R38, R6, c[0x0][0x200], RZ ;  /* 0x0000800006267a24 */ /* 0x000fe200078e02ff */
[----:B------:R-:W-:Y:S01]  /*1880*/  @!P2 MOV R39, R67 ;  /* 0x000000430027a202 */ /* 0x000fe20000000f00 */
[C---:B------:R-:W-:Y:S01]  /*1890*/  IMAD.WIDE.U32 R36, R5.reuse, c[0x0][0x200], RZ ;  /* 0x0000800005247a25 */ /* 0x040fe200078e00ff */
[----:B------:R-:W-:Y:S01]  /*18a0*/  HFMA2.MMA R78, -RZ, RZ, 0, 0 ;  /* 0x00000000ff4e7435 */ /* 0x000fe200000001ff */
[----:B------:R-:W-:Y:S01]  /*18b0*/  MOV R82, RZ ;  /* 0x000000ff00527202 */ /* 0x000fe20000000f00 */
[----:B------:R-:W-:Y:S01]  /*18c0*/  HFMA2.MMA R80, -RZ, RZ, 0, 0 ;  /* 0x00000000ff507435 */ /* 0x000fe200000001ff */
[----:B------:R-:W-:Y:S01]  /*18d0*/  IMAD R45, R5, c[0x0][0x204], R38 ;  /* 0x00008100052d7a24 */ /* 0x000fe200078e0226 */
[----:B------:R-:W-:Y:S01]  /*18e0*/  @!P2 MOV R38, R66 ;  /* 0x000000420026a202 */ /* 0x000fe20000000f00 */
[----:B0-----:R-:W-:-:S03]  /*18f0*/  IMAD R43, R3, c[0x0][0x208], RZ ;  /* 0x00008200032b7a24 */ /* 0x001fc600078e02ff */
[----:B------:R-:W-:Y:S01]  /*1900*/  IADD3 R37, R37, R45, RZ ;  /* 0x0000002d25257210 */ /* 0x000fe20007ffe0ff */
[----:B------:R-:W-:-:S04]  /*1910*/  @!P2 IMAD.WIDE.U32 R38, R5, c[0x0][0x200], R38 ;  /* 0x000080000526aa25 */ /* 0x000fc800078e0026 */
[----:B-1----:R-:W-:Y:S01]  /*1920*/  IMAD.WIDE.U32 R40, R0, c[0x0][0x208], R36 ;  /* 0x0000820000287a25 */ /* 0x002fe200078e0024 */
[----:B------:R-:W-:-:S03]  /*1930*/  @!P2 IADD3 R39, R45, R39, RZ ;  /* 0x000000272d27a210 */ /* 0x000fc60007ffe0ff */
[C---:B------:R-:W-:Y:S02]  /*1940*/  IMAD R45, R0.reuse, c[0x0][0x20c], R43 ;  /* 0x00008300002d7a24 */ /* 0x040fe400078e022b */
[----:B------:R-:W-:Y:S01]  /*1950*/  @!P2 IMAD.WIDE.U32 R36, R0, c[0x0][0x208], R38 ;  /* 0x000082000024aa25 */ /* 0x000fe200078e0026 */
[----:B------:R-:W-:Y:S02]  /*1960*/  IADD3 R39, P1, R51, c[0x0][0x258], RZ ;  /* 0x0000960033277a10 */ /* 0x000fe40007f3e0ff */
[----:B------:R-:W-:Y:S02]  /*1970*/  IADD3 R38, P6, R52, R40, RZ ;  /* 0x0000002834267210 */ /* 0x000fe40007fde0ff */
[----:B------:R-:W-:Y:S02]  /*1980*/  @!P2 IADD3 R43, P0, R54, R36, RZ ;  /* 0x00000024362ba210 */ /* 0x000fe40007f1e0ff */
[----:B------:R-:W-:Y:S02]  /*1990*/  IADD3.X R36, R50, c[0x0][0x25c], RZ, P1, !PT ;  /* 0x0000970032247a10 */ /* 0x000fe40000ffe4ff */
[----:B------:R-:W-:-:S02]  /*19a0*/  IADD3.X R41, R53, R45, R41, P6, !PT ;  /* 0x0000002d35297210 */ /* 0x000fc400037fe429 */
[C---:B------:R-:W-:Y:S02]  /*19b0*/  LEA R40, P1, R38.reuse, R39, 0x2 ;  /* 0x0000002726287211 */ /* 0x040fe400078210ff */
[----:B------:R-:W-:Y:S02]  /*19c0*/  @!P2 IADD3.X R76, R55, R37, R45, P0, !PT ;  /* 0x00000025374ca210 */ /* 0x000fe400007fe42d */
[----:B------:R-:W-:Y:S02]  /*19d0*/  LEA.HI.X R41, R38, R36, R41, 0x2, P1 ;  /* 0x0000002426297211 */ /* 0x000fe400008f1429 */
[----:B------:R-:W-:-:S04]  /*19e0*/  @!P2 LEA R42, P0, R43, c[0x0][0x258], 0x2 ;  /* 0x000096002b2aaa11 */ /* 0x000fc800078010ff */
[----:B------:R-:W-:Y:S01]  /*19f0*/  @!P2 LEA.HI.X R43, R43, c[0x0][0x25c], R76, 0x2, P0 ;  /* 0x000097002b2baa11 */ /* 0x000fe200000f144c */
[----:B------:R-:W-:Y:S01]  /*1a00*/  IMAD.MOV.U32 R76, RZ, RZ, RZ ;  /* 0x000000ffff4c7224 */ /* 0x000fe200078e00ff */
[----:B---3--:R-:W-:Y:S04]  /*1a10*/  STS [R21.X4], R46 ;  /* 0x0000002e15007388 */ /* 0x008fe80000004800 */
[----:B----4-:R-:W-:Y:S04]  /*1a20*/  STS [R21.X4+0x80], R70 ;  /* 0x0000804615007388 */ /* 0x010fe80000004800 */
[----:B-----5:R-:W-:Y:S04]  /*1a30*/  STS [R21.X4+0x100], R74 ;  /* 0x0001004a15007388 */ /* 0x020fe80000004800 */
[----:B--2---:R-:W-:Y:S01]  /*1a40*/  STS [R21.X4+0x180], R44 ;  /* 0x0001802c15007388 */ /* 0x004fe20000004800 */
[----:B------:R-:W-:-:S06]  /*1a50*/  NOP ;  /* 0x0000000000007918 */ /* 0x000fcc0000000000 */
[----:B------:R-:W0:Y:S04]  /*1a60*/  LDS.128 R36, [R21.X16] ;  /* 0x0000000015247984 */ /* 0x000e28000000cc00 */
[----:B------:R-:W-:Y:S06]  /*1a70*/  BAR.SYNC.DEFER_BLOCKING 0x0 ;  /* 0x0000000000007b1d */ /* 0x000fec0000010000 */
[----:B------:R-:W2:Y:S04]  /*1a80*/  @!P2 LDG.E R76, [R42.64] ;  /* 0x000000042a4ca981 */ /* 0x000ea8000c1e1900 */
[----:B------:R-:W3:Y:S04]  /*1a90*/  @!P3 LDG.E R78, [R40.64+-0x180] ;  /* 0xfffe8004284eb981 */ /* 0x000ee8000c1e1900 */
[----:B------:R-:W4:Y:S04]  /*1aa0*/  @!P4 LDG.E R82, [R40.64+-0x100] ;  /* 0xffff00042852c981 */ /* 0x000f28000c1e1900 */
[----:B------:R-:W5:Y:S01]  /*1ab0*/  @!P5 LDG.E R80, [R40.64+-0x80] ;  /* 0xffff80042850d981 */ /* 0x000f62000c1e1900 */
[----:B0-----:R-:W-:Y:S01]  /*1ac0*/  FMUL.FTZ R44, R36, -1.4426950216293334961 ;  /* 0xbfb8aa3b242c7820 */ /* 0x001fe20000410000 */
[----:B------:R-:W-:Y:S01]  /*1ad0*/  ISETP.NE.AND P1, PT, R12, RZ, PT ;  /* 0x000000ff0c00720c */ /* 0x000fe20003f25270 */
[----:B------:R-:W-:Y:S01]  /*1ae0*/  FMUL.FTZ R70, R39, -1.4426950216293334961 ;  /* 0xbfb8aa3b27467820 */ /* 0x000fe20000410000 */
[----:B------:R-:W-:Y:S01]  /*1af0*/  BSSY B0, `(.L_x_8243) ;  /* 0x0000050000007945 */ /* 0x000fe20003800000 */
[----:B------:R-:W-:-:S02]  /*1b00*/  FMUL.FTZ R45, R37, -1.4426950216293334961 ;  /* 0xbfb8aa3b252d7820 */ /* 0x000fc40000410000 */
[----:B------:R-:W-:Y:S01]  /*1b10*/  FMUL.FTZ R46, R38, -1.4426950216293334961 ;  /* 0xbfb8aa3b262e7820 */ /* 0x000fe20000410000 */
[----:B------:R-:W0:Y:S08]  /*1b20*/  MUFU.EX2 R44, R44 ;  /* 0x0000002c002c7308 */ /* 0x000e300000000800 */
[----:B------:R-:W-:Y:S08]  /*1b30*/  MUFU.EX2 R70, R70 ;  /* 0x0000004600467308 */ /* 0x000ff00000000800 */
[----:B------:R-:W1:Y:S01]  /*1b40*/  MUFU.EX2 R45, R45 ;  /* 0x0000002d002d7308 */ /* 0x000e620000000800 */
[----:B0-----:R-:W-:-:S07]  /*1b50*/  FADD.FTZ R44, R44, 1 ;  /* 0x3f8000002c2c7421 */ /* 0x001fce0000010000 */
[----:B------:R1:W0:Y:S08]  /*1b60*/  MUFU.EX2 R47, R46 ;  /* 0x0000002e002f7308 */ /* 0x0002300000000800 */
[----:B------:R-:W0:Y:S01]  /*1b70*/  MUFU.RCP R77, R44 ;  /* 0x0000002c004d7308 */ /* 0x000e220000001000 */
[----:B-1----:R-:W-:Y:S02]  /*1b80*/  FADD.FTZ R46, R45, 1 ;  /* 0x3f8000002d2e7421 */ /* 0x002fe40000010000 */
[----:B0-----:R-:W-:-:S05]  /*1b90*/  FADD.FTZ R47, R47, 1 ;  /* 0x3f8000002f2f7421 */ /* 0x001fca0000010000 */
        /* <DEDUP_REMOVED lines=9> */
[----:B-----5:R-:W-:Y:S01]  /*1c30*/  STS [R21.X4+0x180], R80 ;  /* 0x0001805015007388 */ /* 0x020fe20000004800 */
[----:B------:R-:W-:-:S06]  /*1c40*/  NOP ;  /* 0x0000000000007918 */ /* 0x000fcc0000000000 */
[----:B------:R-:W2:Y:S01]  /*1c50*/  LDS.128 R40, [R21.X16] ;  /* 0x0000000015287984 */ /* 0x000ea2000000cc00 */
[----:B-1----:R-:W-:-:S06]  /*1c60*/  FADD.FTZ R78, R70, 1 ;  /* 0x3f800000464e7421 */ /* 0x002fcc0000010000 */
[----:B------:R-:W1:Y:S01]  /*1c70*/  MUFU.RCP R78, R78 ;  /* 0x0000004e004e7308 */ /* 0x000e620000001000 */
[----:B0-----:R-:W-:-:S04]  /*1c80*/  FADD.FTZ R70, -R76, 1 ;  /* 0x3f8000004c467421 */ /* 0x001fc80000010100 */
[----:B------:R-:W-:Y:S02]  /*1c90*/  FFMA.FTZ R70, R37, R70, 1 ;  /* 0x3f80000025467423 */ /* 0x000fe40000010046 */
[----:B-1----:R-:W-:-:S04]  /*1ca0*/  FADD.FTZ R74, -R78, 1 ;  /* 0x3f8000004e4a7421 */ /* 0x002fc80000010100 */
        /* <DEDUP_REMOVED lines=30> */
[----:B------:R-:W-:Y:S02]  /*1e90*/  IADD3 R47, P5, R51, c[0x0][0x338], RZ ;  /* 0x0000ce00332f7a10 */ /* 0x000fe40007fbe0ff */
[----:B------:R-:W-:Y:S02]  /*1ea0*/  IADD3.X R45, R53, R70, R45, P0, !PT ;  /* 0x00000046352d7210 */ /* 0x000fe400007fe42d */
[----:B------:R-:W-:Y:S02]  /*1eb0*/  IADD3.X R71, R50, c[0x0][0x33c], RZ, P5, !PT ;  /* 0x0000cf0032477a10 */ /* 0x000fe40002ffe4ff */
[----:B------:R-:W-:Y:S02]  /*1ec0*/  LEA R44, P6, R46, R47, 0x2 ;  /* 0x0000002f2e2c7211 */ /* 0x000fe400078c10ff */
[----:B------:R-:W-:Y:S02]  /*1ed0*/  IADD3 R70, P5, R54, R66, RZ ;  /* 0x0000004236467210 */ /* 0x000fe40007fbe0ff */
[----:B------:R-:W-:-:S02]  /*1ee0*/  LEA.HI.X R45, R46, R71, R45, 0x2, P6 ;  /* 0x000000472e2d7211 */ /* 0x000fc400030f142d */
[----:B------:R-:W-:Y:S01]  /*1ef0*/  IADD3.X R71, R55, R67, RZ, P5, !PT ;  /* 0x0000004337477210 */ /* 0x000fe20002ffe4ff */
        /* <DEDUP_REMOVED lines=15> */
.L_x_8244:
[----:B------:R-:W-:Y:S05]  /*1ff0*/  BSYNC B0 ;  /* 0x0000000000007941 */ /* 0x000fea0003800000 */
.L_x_8243:
        /* <DEDUP_REMOVED lines=24> */
[----:B------:R-:W-:Y:S01]  /*2180*/  IADD3 R37, P5, R51, c[0x0][0x270], RZ ;  /* 0x00009c0033257a10 */ /* 0x000fe20007fbe0ff */
        /* <DEDUP_REMOVED lines=18> */
[----:B------:R-:W-:-:S02]  /*22b0*/  IADD3.X R35, R50, c[0x0][0x274], RZ, P5, !PT ;  /* 0x00009d0032237a10 */ /* 0x000fc40002ffe4ff */
        /* <DEDUP_REMOVED lines=14> */
.L_x_8247:
[----:B------:R-:W-:Y:S05]  /*23a0*/  BSYNC B0 ;  /* 0x0000000000007941 */ /* 0x000fea0003800000 */
.L_x_8246:
[----:B------:R1:W-:Y:S04]  /*23b0*/  @!P0 STG.E [R32.64+-0x180], R45 ;  /* 0xfffe802d20008986 */ /* 0x0003e8000c101904 */
[----:B------:R1:W-:Y:S04]  /*23c0*/  @!P2 STG.E [R32.64+-0x100], R47 ;  /* 0xffff002f2000a986 */ /* 0x0003e8000c101904 */
[----:B------:R1:W-:Y:S02]  /*23d0*/  @!P3 STG.E [R32.64+-0x80], R77 ;  /* 0xffff804d2000b986 */ /* 0x0003e4000c101904 */
.L_x_8245:
[----:B-1----:R-:W-:Y:S01]  /*23e0*/  MOV R32, c[0x0][0x16c] ;  /* 0x00005b0000207a02 */ /* 0x002fe20000000f00 */
[----:B------:R-:W-:Y:S01]  /*23f0*/  FFMA.FTZ R9, R28, R75, R9 ;  /* 0x0000004b1c097223 */ /* 0x000fe20000010009 */
[----:B------:R-:W-:Y:S01]  /*2400*/  BAR.SYNC.DEFER_BLOCKING 0x0 ;  /* 0x0000000000007b1d */ /* 0x000fe20000010000 */
[----:B------:R-:W-:Y:S01]  /*2410*/  IMAD.MOV.U32 R88, RZ, RZ, RZ ;  /* 0x000000ffff587224 */ /* 0x000fe200078e00ff */
        /* <DEDUP_REMOVED lines=14> */
[----:B------:R-:W-:Y:S01]  /*2500*/  MOV R89, RZ ;  /* 0x000000ff00597202 */ /* 0x000fe20000000f00 */
[----:B------:R-:W-:-:S02]  /*2510*/  CS2R R90, SRZ ;  /* 0x00000000005a7805 */ /* 0x000fc4000001ff00 */
[C---:B------:R-:W-:Y:S02]  /*2520*/  IMAD R39, R5.reuse, c[0x0][0x29c], R38 ;  /* 0x0000a70005277a24 */ /* 0x040fe400078e0226 */
[----:B------:R-:W-:Y:S02]  /*2530*/  IMAD R38, R8, c[0x0][0x2a0], RZ ;  /* 0x0000a80008267a24 */ /* 0x000fe400078e02ff */
[----:B------:R-:W-:-:S05]  /*2540*/  IMAD.WIDE.U32 R36, R5, c[0x0][0x298], R36 ;  /* 0x0000a60005247a25 */ /* 0x000fca00078e0024 */
[----:B------:R-:W-:Y:S01]  /*2550*/  IADD3 R37, R37, R39, RZ ;  /* 0x0000002725257210 */ /* 0x000fe20007ffe0ff */
[----:B------:R-:W-:-:S04]  /*2560*/  IMAD R39, R7, c[0x0][0x2a4], R38 ;  /* 0x0000a90007277a24 */ /* 0x000fc800078e0226 */
[----:B------:R-:W-:-:S05]  /*2570*/  IMAD.WIDE.U32 R36, R7, c[0x0][0x2a0], R36 ;  /* 0x0000a80007247a25 */ /* 0x000fca00078e0024 */
[----:B------:R-:W-:Y:S02]  /*2580*/  IADD3 R39, R37, R39, RZ ;  /* 0x0000002725277210 */ /* 0x000fe40007ffe0ff */
[----:B------:R-:W-:Y:S02]  /*2590*/  IADD3 R76, P0, R66, R36, RZ ;  /* 0x00000024424c7210 */ /* 0x000fe40007f1e0ff */
[C---:B------:R-:W-:Y:S02]  /*25a0*/  LEA R37, P2, R36.reuse, c[0x0][0x318], 0x2 ;  /* 0x0000c60024257a11 */ /* 0x040fe400078410ff */
[----:B------:R-:W-:Y:S02]  /*25b0*/  IADD3.X R77, R67, R39, RZ, P0, !PT ;  /* 0x00000027434d7210 */ /* 0x000fe400007fe4ff */
[----:B------:R-:W-:Y:S02]  /*25c0*/  LEA.HI.X R40, R36, c[0x0][0x31c], R39, 0x2, P2 ;  /* 0x0000c70024287a11 */ /* 0x000fe400010f1427 */
[----:B------:R-:W-:Y:S01]  /*25d0*/  LEA R82, P0, R52, R37, 0x2 ;  /* 0x0000002534527211 */ /* 0x000fe200078010ff */
[----:B------:R-:W-:Y:S01]  /*25e0*/  CS2R R38, SRZ ;  /* 0x0000000000267805 */ /* 0x000fe2000001ff00 */
[----:B------:R-:W-:-:S02]  /*25f0*/  CS2R R36, SRZ ;  /* 0x0000000000247805 */ /* 0x000fc4000001ff00 */
[----:B------:R-:W-:Y:S02]  /*2600*/  LEA.HI.X R40, R52, R40, R53, 0x2, P0 ;  /* 0x0000002834287211 */ /* 0x000fe400000f1435 */
[C---:B------:R-:W-:Y:S02]  /*2610*/  IADD3 R78, P0, R82.reuse, -0x180, RZ ;  /* 0xfffffe80524e7810 */ /* 0x040fe40007f1e0ff */
[C---:B------:R-:W-:Y:S02]  /*2620*/  IADD3 R80, P2, R82.reuse, -0x100, RZ ;  /* 0xffffff0052507810 */ /* 0x040fe40007f5e0ff */
[----:B------:R-:W-:Y:S02]  /*2630*/  IADD3 R82, P3, R82, -0x80, RZ ;  /* 0xffffff8052527810 */ /* 0x000fe40007f7e0ff */
[C---:B------:R-:W-:Y:S02]  /*2640*/  IADD3.X R79, R40.reuse, -0x1, RZ, P0, !PT ;  /* 0xffffffff284f7810 */ /* 0x040fe400007fe4ff */
[----:B------:R-:W-:-:S02]  /*2650*/  IADD3.X R81, R40, -0x1, RZ, P2, !PT ;  /* 0xffffffff28517810 */ /* 0x000fc400017fe4ff */
[----:B------:R-:W-:Y:S02]  /*2660*/  IADD3.X R83, R40, -0x1, RZ, P3, !PT ;  /* 0xffffffff28537810 */ /* 0x000fe40001ffe4ff */
.L_x_8261:
[----:B------:R-:W-:Y:S01]  /*2670*/  SHF.R.S32.HI R93, RZ, 0x1f, R89 ;  /* 0x0000001fff5d7819 */ /* 0x000fe20000011459 */
[----:B------:R-:W-:Y:S01]  /*2680*/  IMAD.MOV.U32 R42, RZ, RZ, R58 ;  /* 0x000000ffff2a7224 */ /* 0x000fe200078e003a */
[----:B------:R-:W-:Y:S01]  /*2690*/  MOV R43, R25 ;  /* 0x00000019002b7202 */ /* 0x000fe20000000f00 */
[----:B------:R-:W-:Y:S01]  /*26a0*/  IMAD.WIDE.U32 R40, R89, c[0x0][0x1a0], R54 ;  /* 0x0000680059287a25 */ /* 0x000fe200078e0036 */
[----:B------:R-:W-:Y:S02]  /*26b0*/  IADD3 R49, -R66, c[0x0][0x168], RZ ;  /* 0x00005a0042317a10 */ /* 0x000fe40007ffe1ff */
[----:B------:R-:W-:Y:S01]  /*26c0*/  MOV R96, RZ ;  /* 0x000000ff00607202 */ /* 0x000fe20000000f00 */
[C---:B------:R-:W-:Y:S01]  /*26d0*/  IMAD R44, R93.reuse, c[0x0][0x188], RZ ;  /* 0x000062005d2c7a24 */ /* 0x040fe200078e02ff */
[-C--:B------:R-:W-:Y:S01]  /*26e0*/  ISETP.GE.AND P0, PT, R54, R49.reuse, PT ;  /* 0x000000313600720c */ /* 0x080fe20003f06270 */
[----:B------:R-:W-:Y:S01]  /*26f0*/  IMAD R46, R93, c[0x0][0x1a0], RZ ;  /* 0x000068005d2e7a24 */ /* 0x000fe200078e02ff */
[-C--:B------:R-:W-:Y:S01]  /*2700*/  ISETP.GE.AND P2, PT, R24, R49.reuse, PT ;  /* 0x000000311800720c */ /* 0x080fe20003f46270 */
[----:B------:R-:W-:Y:S01]  /*2710*/  IMAD.WIDE.U32 R42, R89, c[0x0][0x188], R42 ;  /* 0x00006200592a7a25 */ /* 0x000fe200078e002a */
[----:B------:R-:W-:-:S02]  /*2720*/  ISETP.GE.AND P3, PT, R26, R49, PT ;  /* 0x000000311a00720c */ /* 0x000fc40003f66270 */
[----:B------:R-:W-:Y:S01]  /*2730*/  ISETP.GE.AND P4, PT, R48, R49, PT ;  /* 0x000000313000720c */ /* 0x000fe20003f86270 */
[C---:B------:R-:W-:Y:S01]  /*2740*/  IMAD R45, R89.reuse, c[0x0][0x18c], R44 ;  /* 0x00006300592d7a24 */ /* 0x040fe200078e022c */
[----:B------:R-:W-:Y:S01]  /*2750*/  LEA R44, P6, R40, R18, 0x2 ;  /* 0x00000012282c7211 */ /* 0x000fe200078c10ff */
[----:B------:R-:W-:Y:S01]  /*2760*/  IMAD R47, R89, c[0x0][0x1a4], R46 ;  /* 0x00006900592f7a24 */ /* 0x000fe200078e022e */
[C---:B------:R-:W-:Y:S01]  /*2770*/  LEA R46, P5, R42.reuse, c[0x0][0x220], 0x2 ;  /* 0x000088002a2e7a11 */ /* 0x040fe200078a10ff */
[----:B------:R-:W-:Y:S01]  /*2780*/  IMAD.MOV.U32 R98, RZ, RZ, RZ ;  /* 0x000000ffff627224 */ /* 0x000fe200078e00ff */
[----:B------:R-:W-:Y:S02]  /*2790*/  IADD3 R43, R43, R45, RZ ;  /* 0x0000002d2b2b7210 */ /* 0x000fe40007ffe0ff */
[----:B------:R-:W-:Y:S02]  /*27a0*/  IADD3 R41, R41, R47, RZ ;  /* 0x0000002f29297210 */ /* 0x000fe40007ffe0ff */
[----:B------:R-:W-:-:S02]  /*27b0*/  LEA.HI.X R47, R42, c[0x0][0x224], R43, 0x2, P5 ;  /* 0x000089002a2f7a11 */ /* 0x000fc400028f142b */
[----:B------:R-:W-:Y:S02]  /*27c0*/  MOV R42, RZ ;  /* 0x000000ff002a7202 */ /* 0x000fe40000000f00 */
[----:B------:R-:W-:Y:S01]  /*27d0*/  MOV R94, RZ ;  /* 0x000000ff005e7202 */ /* 0x000fe20000000f00 */
[----:B--2---:R-:W2:Y:S01]  /*27e0*/  LDG.E R92, [R46.64] ;  /* 0x000000042e5c7981 */ /* 0x004ea2000c1e1900 */
[----:B------:R-:W-:-:S05]  /*27f0*/  LEA.HI.X R45, R40, R19, R41, 0x2, P6 ;  /* 0x00000013282d7211 */ /* 0x000fca00030f1429 */
        /* <DEDUP_REMOVED lines=10> */
[----:B------:R-:W-:-:S04]  /*28a0*/  LEA.HI R84, R43, R43, RZ, 0x1 ;  /* 0x0000002b2b547211 */ /* 0x000fc800078f08ff */
[----:B------:R-:W-:Y:S02]  /*28b0*/  LOP3.LUT R100, R84, 0xfffffe, RZ, 0xc0, !PT ;  /* 0x00fffffe54647812 */ /* 0x000fe400078ec0ff */
[----:B------:R-:W-:Y:S02]  /*28c0*/  LEA R84, P0, R40, c[0x0][0x230], 0x2 ;  /* 0x00008c0028547a11 */ /* 0x000fe400078010ff */
[----:B------:R-:W-:-:S04]  /*28d0*/  IADD3 R41, R41, R85, RZ ;  /* 0x0000005529297210 */ /* 0x000fc80007ffe0ff */
[----:B------:R-:W-:Y:S02]  /*28e0*/  LEA.HI.X R85, R40, c[0x0][0x234], R41, 0x2, P0 ;  /* 0x00008d0028557a11 */ /* 0x000fe400000f1429 */
[----:B------:R-:W-:Y:S02]  /*28f0*/  ISETP.GT.AND P0, PT, R20, 0x1, PT ;  /* 0x000000011400780c */ /* 0x000fe40003f04270 */
[C---:B------:R-:W-:Y:S02]  /*2900*/  ISETP.NE.AND P2, PT, R12.reuse, RZ, PT ;  /* 0x000000ff0c00720c */ /* 0x040fe40003f45270 */
[----:B------:R-:W-:Y:S02]  /*2910*/  ISETP.EQ.AND P0, PT, R23, RZ, P0 ;  /* 0x000000ff1700720c */ /* 0x000fe40000702270 */
[----:B------:R-:W-:Y:S02]  /*2920*/  IADD3 R100, R43, -R100, RZ ;  /* 0x800000642b647210 */ /* 0x000fe40007ffe0ff */
[----:B------:R-:W-:-:S07]  /*2930*/  IADD3 R40, R12, 0x200, RZ ;  /* 0x000002000c287810 */ /* 0x000fce0007ffe0ff */
[----:B------:R-:W-:-:S05]  /*2940*/  @!P2 IMAD R40, R100, 0x100, R89 ;  /* 0x000001006428a824 */ /* 0x000fca00078e0259 */
[----:B------:R-:W-:Y:S01]  /*2950*/  SHF.L.U32 R100, R40, 0x2, RZ ;  /* 0x0000000228647819 */ /* 0x000fe200000006ff */
[----:B0--3--:R0:W-:Y:S04]  /*2960*/  STS [R21.X4], R42 ;  /* 0x0000002a15007388 */ /* 0x0091e80000004800 */
[----:B-1--4-:R1:W-:Y:S04]  /*2970*/  STS [R21.X4+0x80], R96 ;  /* 0x0000806015007388 */ /* 0x0123e80000004800 */
[----:B--2---:R-:W-:Y:S04]  /*2980*/  STS [R21.X4+0x100], R94 ;  /* 0x0001005e15007388 */ /* 0x004fe80000004800 */
[----:B------:R2:W-:Y:S01]  /*2990*/  STS [R21.X4+0x180], R98 ;  /* 0x0001806215007388 */ /* 0x0005e20000004800 */
[----:B------:R-:W-:-:S06]  /*29a0*/  NOP ;  /* 0x0000000000007918 */ /* 0x000fcc0000000000 */
[----:B------:R3:W4:Y:S01]  /*29b0*/  LDG.E R105, [R84.64] ;  /* 0x0000000454697981 */ /* 0x000722000c1e1900 */
[----:B------:R-:W-:-:S04]  /*29c0*/  FMUL.FTZ R95, R92, 1.4426950216293334961 ;  /* 0x3fb8aa3b5c5f7820 */ /* 0x000fc80000410000 */
[----:B------:R-:W-:-:S06]  /*29d0*/  FMUL.FTZ R47, R95, R69 ;  /* 0x000000455f2f7220 */ /* 0x000fcc0000410000 */
[----:B------:R-:W1:Y:S01]  /*29e0*/  MUFU.EX2 R47, R47 ;  /* 0x0000002f002f7308 */ /* 0x000e620000000800 */
[----:B0-----:R-:W-:-:S05]  /*29f0*/  @P0 IADD3 R42, R20, -0x2, RZ ;  /* 0xfffffffe142a0810 */ /* 0x001fca0007ffe0ff */
[----:B------:R-:W-:Y:S02]  /*2a00*/  @P0 IMAD R45, R42, c[0x0][0x16c], R89 ;  /* 0x00005b002a2d0a24 */ /* 0x000fe400078e0259 */
[----:B------:R-:W0:Y:S04]  /*2a10*/  LDS.128 R40, [R21.X16] ;  /* 0x0000000015287984 */ /* 0x000e28000000cc00 */
[----:B-1----:R1:W-:Y:S01]  /*2a20*/  STS [R100+0x648], R47 ;  /* 0x0006482f64007388 */ /* 0x0023e20000000800 */
[----:B------:R-:W-:-:S03]  /*2a30*/  ISETP.NE.AND P3, PT, R12, 0x1f, PT ;  /* 0x0000001f0c00780c */ /* 0x000fc60003f65270 */
[----:B------:R-:W-:Y:S01]  /*2a40*/  BAR.SYNC.DEFER_BLOCKING 0x0 ;  /* 0x0000000000007b1d */ /* 0x000fe20000010000 */
[C---:B------:R-:W-:Y:S02]  /*2a50*/  FMUL.FTZ R46, R95.reuse, R68 ;  /* 0x000000445f2e7220 */ /* 0x040fe40000410000 */
[C---:B------:R-:W-:Y:S02]  /*2a60*/  FMUL.FTZ R96, R95.reuse, R73 ;  /* 0x000000495f607220 */ /* 0x040fe40000410000 */
[----:B--2---:R-:W-:Y:S02]  /*2a70*/  FMUL.FTZ R98, R95, R72 ;  /* 0x000000485f627220 */ /* 0x004fe40000410000 */
[----:B------:R-:W2:Y:S03]  /*2a80*/  MUFU.EX2 R46, R46 ;  /* 0x0000002e002e7308 */ /* 0x000ea60000000800 */
[----:B------:R0:W1:Y:S05]  /*2a90*/  @P3 LDS R104, [R12.X4+0xe4c] ;  /* 0x000e4c000c683984 */ /* 0x00006a0000004800 */
[----:B------:R-:W2:Y:S01]  /*2aa0*/  MUFU.EX2 R96, R96 ;  /* 0x0000006000607308 */ /* 0x000ea20000000800 */
[----:B------:R-:W-:Y:S01]  /*2ab0*/  MOV R94, RZ ;  /* 0x000000ff005e7202 */ /* 0x000fe20000000f00 */
[----:B------:R-:W-:-:S04]  /*2ac0*/  @P0 IMAD.WIDE R44, R45, 0x8, R64 ;  /* 0x000000082d2c0825 */ /* 0x000fc800078e0240 */
[----:B------:R-:W-:Y:S01]  /*2ad0*/  FMUL.FTZ R95, R28, R69 ;  /* 0x000000451c5f7220 */ /* 0x000fe20000410000 */
[----:B------:R2:W5:Y:S01]  /*2ae0*/  @P0 LDG.E R94, [R44.64+0x4] ;  /* 0x000004042c5e0981 */ /* 0x000562000c1e1900 */
[----:B------:R-:W1:Y:S01]  /*2af0*/  MUFU.EX2 R98, R98 ;  /* 0x0000006200627308 */ /* 0x000e620000000800 */
[----:B------:R-:W-:Y:S02]  /*2b00*/  FMUL.FTZ R102, R29, R68 ;  /* 0x000000441d667220 */ /* 0x000fe40000410000 */
[----:B---3--:R-:W-:Y:S02]  /*2b10*/  FMUL.FTZ R85, R30, R73 ;  /* 0x000000491e557220 */ /* 0x008fe40000410000 */
[----:B0-----:R-:W-:Y:S02]  /*2b20*/  FMUL.FTZ R97, R102, R41 ;  /* 0x0000002966617220 */ /* 0x001fe40000410000 */
[----:B--2---:R-:W-:Y:S02]  /*2b30*/  FMUL.FTZ R44, R95, R40 ;  /* 0x000000285f2c7220 */ /* 0x004fe40000410000 */
[----:B------:R-:W-:-:S02]  /*2b40*/  FMUL.FTZ R107, R47, R46 ;  /* 0x0000002e2f6b7220 */ /* 0x000fc40000410000 */
[----:B------:R-:W-:Y:S02]  /*2b50*/  FMUL.FTZ R45, R85, R42 ;  /* 0x0000002a552d7220 */ /* 0x000fe40000410000 */
[----:B------:R-:W-:Y:S02]  /*2b60*/  FMUL.FTZ R84, R31, R72 ;  /* 0x000000481f547220 */ /* 0x000fe40000410000 */
[----:B------:R-:W-:Y:S02]  /*2b70*/  FFMA.FTZ R85, R44, R46, R97 ;  /* 0x0000002e2c557223 */ /* 0x000fe40000010061 */
[----:B------:R-:W-:Y:S01]  /*2b80*/  FMUL.FTZ R107, R96, R107 ;  /* 0x0000006b606b7220 */ /* 0x000fe20000410000 */
[----:B------:R-:W-:Y:S01]  /*2b90*/  BSSY B0, `(.L_x_8249) ;  /* 0x0000012000007945 */ /* 0x000fe20003800000 */
[----:B------:R-:W-:Y:S02]  /*2ba0*/  FMUL.FTZ R103, R84, R43 ;  /* 0x0000002b54677220 */ /* 0x000fe40000410000 */
[----:B------:R-:W-:-:S02]  /*2bb0*/  FFMA.FTZ R85, R96, R85, R45 ;  /* 0x0000005560557223 */ /* 0x000fc4000001002d */
[C---:B-1----:R-:W-:Y:S02]  /*2bc0*/  FMUL.FTZ R106, R98.reuse, R107 ;  /* 0x0000006b626a7220 */ /* 0x042fe40000410000 */
[----:B------:R-:W-:Y:S02]  /*2bd0*/  FFMA.FTZ R107, R98, R85, R103 ;  /* 0x00000055626b7223 */ /* 0x000fe40000010067 */
[-C--:B----4-:R-:W-:Y:S02]  /*2be0*/  FMUL.FTZ R99, R87, R105.reuse ;  /* 0x0000006957637220 */ /* 0x090fe40000410000 */
[-C--:B------:R-:W-:Y:S02]  /*2bf0*/  FMUL.FTZ R95, R86, R105.reuse ;  /* 0x00000069565f7220 */ /* 0x080fe40000410000 */
[-C--:B------:R-:W-:Y:S02]  /*2c00*/  FMUL.FTZ R101, R75, R105.reuse ;  /* 0x000000694b657220 */ /* 0x080fe40000410000 */
[----:B------:R-:W-:-:S02]  /*2c10*/  FMUL.FTZ R105, R74, R105 ;  /* 0x000000694a697220 */ /* 0x000fc40000410000 */
[----:B------:R-:W-:Y:S01]  /*2c20*/  FFMA.FTZ R100, R98, R95, R99 ;  /* 0x0000005f62647223 */ /* 0x000fe20000010063 */
[----:B------:R-:W-:Y:S05]  /*2c30*/  @P3 BRA `(.L_x_8250) ;  /* 0x0000007000003947 */ /* 0x000fea0003800000 */
[----:B------:R-:W-:Y:S01]  /*2c40*/  ISETP.NE.AND P0, PT, R20, c[0x0][0x174], PT ;  /* 0x00005d0014007a0c */ /* 0x000fe20003f05270 */
[----:B------:R-:W-:-:S12]  /*2c50*/  HFMA2.MMA R104, -RZ, RZ, 1.875, 0 ;  /* 0x3f800000ff687435 */ /* 0x000fd800000001ff */
[----:B------:R-:W-:-:S04]  /*2c60*/  @P0 LEA.HI R84, R20, R20, RZ, 0x1 ;  /* 0x0000001414540211 */ /* 0x000fc800078f08ff */
[----:B------:R-:W-:-:S05]  /*2c70*/  @P0 LOP3.LUT R85, R84, 0xfffffe, RZ, 0xc0, !PT ;  /* 0x00fffffe54550812 */ /* 0x000fca00078ec0ff */
[----:B------:R-:W-:-:S05]  /*2c80*/  @P0 IMAD.IADD R84, R20, 0x1, -R85 ;  /* 0x0000000114540824 */ /* 0x000fca00078e0a55 */
[----:B------:R-:W-:-:S05]  /*2c90*/  @P0 LEA R84, R84, R89, 0x8 ;  /* 0x0000005954540211 */ /* 0x000fca00078e40ff */
[----:B------:R0:W1:Y:S02]  /*2ca0*/  @P0 LDS R104, [R84.X4+0x648] ;  /* 0x0006480054680984 */ /* 0x0000640000004800 */
.L_x_8250:
[----:B------:R-:W-:Y:S05]  /*2cb0*/  BSYNC B0 ;  /* 0x0000000000007941 */ /* 0x000fea0003800000 */
.L_x_8249:
[----:B-1----:R-:W-:Y:S01]  /*2cc0*/  FMUL.FTZ R109, R98, R104 ;  /* 0x00000068626d7220 */ /* 0x002fe20000410000 */
[----:B0-----:R-:W0:Y:S01]  /*2cd0*/  SHFL.UP PT, R84, R107, 0x1, RZ ;  /* 0x042000006b547989 */ /* 0x001e2200000e00ff */
[C---:B------:R-:W-:Y:S01]  /*2ce0*/  FFMA.FTZ R100, R96.reuse, R100, R105 ;  /* 0x0000006460647223 */ /* 0x040fe20000010069 */
[----:B------:R-:W-:Y:S01]  /*2cf0*/  ISETP.GE.AND P0, PT, R21, 0x1, PT ;  /* 0x000000011500780c */ /* 0x000fe20003f06270 */
[----:B------:R-:W-:Y:S01]  /*2d00*/  FMUL.FTZ R109, R96, R109 ;  /* 0x0000006d606d7220 */ /* 0x000fe20000410000 */
[----:B------:R-:W1:Y:S01]  /*2d10*/  SHFL.UP PT, R85, R106, 0x1, RZ ;  /* 0x042000006a557989 */ /* 0x000e6200000e00ff */
[C---:B------:R-:W-:Y:S01]  /*2d20*/  FFMA.FTZ R108, R46.reuse, R100, R101 ;  /* 0x000000642e6c7223 */ /* 0x040fe20000010065 */
[C---:B------:R-:W-:Y:S01]  /*2d30*/  ISETP.NE.AND P4, PT, R23.reuse, 0x1f, PT ;  /* 0x0000001f1700780c */ /* 0x040fe20003f85270 */
[----:B------:R-:W-:Y:S01]  /*2d40*/  FMUL.FTZ R109, R46, R109 ;  /* 0x0000006d2e6d7220 */ /* 0x000fe20000410000 */
[----:B------:R-:W-:Y:S01]  /*2d50*/  ISETP.GE.U32.AND P5, PT, R23, 0x18, PT ;  /* 0x000000181700780c */ /* 0x000fe20003fa6070 */
[----:B------:R-:W-:Y:S01]  /*2d60*/  BSSY B0, `(.L_x_8251) ;  /* 0x0000073000007945 */ /* 0x000fe20003800000 */
[----:B------:R-:W2:Y:S01]  /*2d70*/  SHFL.DOWN PT, R110, R108, 0x1, 0x1f ;  /* 0x08201f006c6e7f89 */ /* 0x000ea200000e0000 */
[----:B------:R-:W-:-:S03]  /*2d80*/  IADD3 R115, -R66, c[0x0][0x168], -R12 ;  /* 0x00005a0042737a10 */ /* 0x000fc60007ffe90c */
        /* <DEDUP_REMOVED lines=25> */
[----:B------:R-:W-:Y:S02]  /*2f20*/  ISETP.GE.AND P0, PT, R20, c[0x0][0x174], PT ;  /* 0x00005d0014007a0c */ /* 0x000fe40003f06270 */
[----:B------:R-:W-:Y:S01]  /*2f30*/  MOV R85, RZ ;  /* 0x000000ff00557202 */ /* 0x000fe20000000f00 */
[----:B------:R-:W1:Y:S01]  /*2f40*/  SHFL.UP PT, R111, R106, 0x8, RZ ;  /* 0x050000006a6f7989 */ /* 0x000e6200000e00ff */
[----:B--2---:R-:W-:Y:S01]  /*2f50*/  @!P4 FFMA.FTZ R108, R109, R112, R108 ;  /* 0x000000706d6cc223 */ /* 0x004fe2000001006c */
[----:B------:R-:W-:Y:S01]  /*2f60*/  ISETP.NE.OR P0, PT, R23, RZ, P0 ;  /* 0x000000ff1700720c */ /* 0x000fe20000705670 */
[----:B---3--:R-:W-:-:S03]  /*2f70*/  @!P4 FMUL.FTZ R109, R109, R100 ;  /* 0x000000646d6dc220 */ /* 0x008fc60000410000 */
[----:B------:R-:W2:Y:S01]  /*2f80*/  SHFL.DOWN PT, R113, R108, 0x8, 0x1f ;  /* 0x09001f006c717f89 */ /* 0x000ea200000e0000 */
[----:B------:R-:W-:Y:S02]  /*2f90*/  ISETP.GE.AND P4, PT, R21, 0x8, PT ;  /* 0x000000081500780c */ /* 0x000fe40003f86270 */
[----:B------:R-:W-:Y:S01]  /*2fa0*/  SHF.L.U32 R100, R89, 0x3, RZ ;  /* 0x0000000359647819 */ /* 0x000fe200000006ff */
[----:B------:R-:W3:Y:S05]  /*2fb0*/  SHFL.DOWN PT, R112, R109, 0x8, 0x1f ;  /* 0x09001f006d707f89 */ /* 0x000eea00000e0000 */
[----:B------:R-:W-:Y:S01]  /*2fc0*/  @!P0 LDS.64 R84, [R100+0xec8] ;  /* 0x000ec80064548984 */ /* 0x000fe20000000a00 */
[----:B------:R-:W-:-:S04]  /*2fd0*/  ISETP.GE.AND P0, PT, R21, 0x10, PT ;  /* 0x000000101500780c */ /* 0x000fc80003f06270 */
        /* <DEDUP_REMOVED lines=11> */
[----:B-1----:R-:W-:Y:S01]  /*3090*/  @P0 FMUL.FTZ R106, R106, R111 ;  /* 0x0000006f6a6a0220 */ /* 0x002fe20000410000 */
[----:B------:R-:W-:Y:S02]  /*30a0*/  ISETP.GE.AND P0, PT, R115, 0x1, PT ;  /* 0x000000017300780c */ /* 0x000fe40003f06270 */
[----:B------:R-:W-:Y:S01]  /*30b0*/  SHFL.UP PT, R107, R107, 0x1, RZ ;  /* 0x042000006b6b7989 */ /* 0x000fe200000e00ff */
[----:B--2---:R-:W-:-:S03]  /*30c0*/  @!P4 FFMA.FTZ R108, R109, R113, R108 ;  /* 0x000000716d6cc223 */ /* 0x004fc6000001006c */
[----:B------:R-:W0:Y:S01]  /*30d0*/  SHFL.UP PT, R106, R106, 0x1, RZ ;  /* 0x042000006a6a7989 */ /* 0x000e2200000e00ff */
[----:B---3--:R-:W-:-:S03]  /*30e0*/  @!P4 FMUL.FTZ R109, R109, R112 ;  /* 0x000000706d6dc220 */ /* 0x008fc60000410000 */
[----:B------:R-:W-:Y:S01]  /*30f0*/  SHFL.IDX PT, R111, R85, RZ, 0x1f ;  /* 0x00001fff556f7589 */ /* 0x000fe200000e0000 */
[----:B------:R-:W-:-:S03]  /*3100*/  ISETP.GE.AND P4, PT, R115, 0x61, PT ;  /* 0x000000617300780c */ /* 0x000fc60003f86270 */
[----:B------:R-:W-:Y:S04]  /*3110*/  SHFL.DOWN PT, R113, R108, 0x1, 0x1f ;  /* 0x08201f006c717f89 */ /* 0x000fe800000e0000 */
[----:B------:R-:W1:Y:S01]  /*3120*/  SHFL.DOWN PT, R114, R109, 0x1, 0x1f ;  /* 0x08201f006d727f89 */ /* 0x000e6200000e0000 */
[----:B0-----:R-:W-:Y:S01]  /*3130*/  @P2 FFMA.FTZ R110, R106, R110, R107 ;  /* 0x0000006e6a6e2223 */ /* 0x001fe2000001006b */
[----:B------:R-:W-:Y:S01]  /*3140*/  ISETP.GE.AND P2, PT, R115, 0x21, PT ;  /* 0x000000217300780c */ /* 0x000fe20003f46270 */
[----:B------:R-:W-:Y:S02]  /*3150*/  FMUL.FTZ R107, R41, R102 ;  /* 0x00000066296b7220 */ /* 0x000fe40000410000 */
[----:B------:R-:W-:Y:S02]  /*3160*/  FFMA.FTZ R112, R47, R110, R44 ;  /* 0x0000006e2f707223 */ /* 0x000fe4000001002c */
[----:B------:R-:W-:Y:S02]  /*3170*/  SHFL.IDX PT, R110, R108, RZ, 0x1f ;  /* 0x00001fff6c6e7589 */ /* 0x000fe400000e0000 */
[----:B------:R-:W-:-:S02]  /*3180*/  FFMA.FTZ R97, R46, R112, R97 ;  /* 0x000000702e617223 */ /* 0x000fc40000010061 */
[----:B------:R0:W2:Y:S01]  /*3190*/  SHFL.IDX PT, R47, R109, RZ, 0x1f ;  /* 0x00001fff6d2f7589 */ /* 0x0000a200000e0000 */
[----:B------:R-:W-:Y:S02]  /*31a0*/  FFMA.FTZ R102, R46, R112, R107 ;  /* 0x000000702e667223 */ /* 0x000fe4000001006b */
[----:B-1----:R-:W-:Y:S01]  /*31b0*/  @P3 FFMA.FTZ R111, R114, R111, R113 ;  /* 0x0000006f726f3223 */ /* 0x002fe20000010071 */
[----:B------:R-:W-:Y:S01]  /*31c0*/  ISETP.GE.AND P3, PT, R115, 0x41, PT ;  /* 0x000000417300780c */ /* 0x000fe20003f66270 */
[----:B------:R-:W-:Y:S02]  /*31d0*/  FADD.FTZ R94, -R44, R112 ;  /* 0x000000702c5e7221 */ /* 0x000fe40000010100 */
[----:B------:R-:W-:Y:S02]  /*31e0*/  FFMA.FTZ R95, R111, R104, R95 ;  /* 0x000000686f5f7223 */ /* 0x000fe4000001005f */
[----:B------:R-:W-:Y:S02]  /*31f0*/  FFMA.FTZ R111, R75, R112, RZ ;  /* 0x000000704b6f7223 */ /* 0x000fe400000100ff */
[----:B------:R-:W-:-:S02]  /*3200*/  FFMA.FTZ R99, R98, R95, R99 ;  /* 0x0000005f62637223 */ /* 0x000fc40000010063 */
[----:B------:R-:W-:Y:S02]  /*3210*/  FFMA.FTZ R104, R96, R97, R45 ;  /* 0x0000006160687223 */ /* 0x000fe4000001002d */
[----:B------:R-:W-:Y:S02]  /*3220*/  FFMA.FTZ R44, R74, R102, R111 ;  /* 0x000000664a2c7223 */ /* 0x000fe4000001006f */
[----:B------:R-:W-:Y:S02]  /*3230*/  FFMA.FTZ R97, R96, R99, R105 ;  /* 0x0000006360617223 */ /* 0x000fe40000010069 */
[-C--:B------:R-:W-:Y:S02]  /*3240*/  FFMA.FTZ R105, R98, R104.reuse, R103 ;  /* 0x0000006862697223 */ /* 0x080fe40000010067 */
[----:B------:R-:W-:Y:S02]  /*3250*/  FFMA.FTZ R44, R87, R104, R44 ;  /* 0x00000068572c7223 */ /* 0x000fe4000001002c */
[----:B------:R-:W-:-:S02]  /*3260*/  FFMA.FTZ R101, R46, R97, R101 ;  /* 0x000000612e657223 */ /* 0x000fc40000010065 */
[----:B------:R-:W-:Y:S02]  /*3270*/  FADD.FTZ R98, -R103, R105 ;  /* 0x0000006967627221 */ /* 0x000fe40000010100 */
[----:B------:R-:W-:Y:S02]  /*3280*/  FFMA.FTZ R103, R86, R105, R44 ;  /* 0x0000006956677223 */ /* 0x000fe4000001002c */
[----:B------:R-:W-:Y:S02]  /*3290*/  FMUL.FTZ R105, R101, R69 ;  /* 0x0000004565697220 */ /* 0x000fe40000410000 */
[----:B------:R-:W-:Y:S02]  /*32a0*/  FADD.FTZ R96, -R107, R102 ;  /* 0x000000666b607221 */ /* 0x000fe40000010100 */
[----:B------:R-:W-:Y:S02]  /*32b0*/  FADD.FTZ R102, -R45, R104 ;  /* 0x000000682d667221 */ /* 0x000fe40000010100 */
[----:B------:R-:W-:-:S02]  /*32c0*/  FMUL.FTZ R44, R97, R68 ;  /* 0x00000044612c7220 */ /* 0x000fc40000410000 */
[----:B------:R-:W-:Y:S02]  /*32d0*/  FFMA.FTZ R45, R94, R105, RZ ;  /* 0x000000695e2d7223 */ /* 0x000fe400000100ff */
[----:B------:R-:W-:Y:S02]  /*32e0*/  FMUL.FTZ R104, R95, R72 ;  /* 0x000000485f687220 */ /* 0x000fe40000410000 */
[----:B0-----:R-:W-:Y:S02]  /*32f0*/  FMUL.FTZ R109, R99, R73 ;  /* 0x00000049636d7220 */ /* 0x001fe40000410000 */
[----:B------:R-:W-:Y:S02]  /*3300*/  FFMA.FTZ R107, R96, R44, R45 ;  /* 0x0000002c606b7223 */ /* 0x000fe4000001002d */
[C---:B--2---:R-:W-:Y:S02]  /*3310*/  FFMA.FTZ R85, R47.reuse, R85, R110 ;  /* 0x000000552f557223 */ /* 0x044fe4000001006e */
[----:B------:R-:W-:-:S02]  /*3320*/  FMUL.FTZ R84, R47, R84 ;  /* 0x000000542f547220 */ /* 0x000fc40000410000 */
[----:B------:R-:W-:Y:S02]  /*3330*/  FMUL.FTZ R45, R29, R44 ;  /* 0x0000002c1d2d7220 */ /* 0x000fe40000410000 */
[-C--:B------:R-:W-:Y:S01]  /*3340*/  FMUL.FTZ R47, R31, R104.reuse ;  /* 0x000000681f2f7220 */ /* 0x080fe20000410000 */
[----:B------:R0:W-:Y:S01]  /*3350*/  @!P1 STS.64 [R100+0xec8], R84 ;  /* 0x000ec85464009388 */ /* 0x0001e20000000a00 */
[----:B------:R-:W-:Y:S02]  /*3360*/  FMUL.FTZ R46, R30, R109 ;  /* 0x0000006d1e2e7220 */ /* 0x000fe40000410000 */
[----:B------:R-:W-:Y:S01]  /*3370*/  FMUL.FTZ R44, R28, R105 ;  /* 0x000000691c2c7220 */ /* 0x000fe20000410000 */
[----:B------:R-:W-:Y:S01]  /*3380*/  SHF.L.U64.HI R105, R90, 0x2, R91 ;  /* 0x000000025a697819 */ /* 0x000fe2000001025b */
[----:B------:R-:W-:Y:S02]  /*3390*/  FFMA.FTZ R107, R102, R109, R107 ;  /* 0x0000006d666b7223 */ /* 0x000fe4000001006b */
[----:B------:R-:W-:Y:S01]  /*33a0*/  FMUL.FTZ R104, R98, R104 ;  /* 0x0000006862687220 */ /* 0x000fe20000410000 */
[----:B------:R0:W-:Y:S01]  /*33b0*/  STS.128 [R12.X16+0x210], R44 ;  /* 0x0002102c0c007388 */ /* 0x0001e2000000cc00 */
[----:B------:R-:W-:-:S02]  /*33c0*/  IMAD R105, R105, c[0x0][0x2b0], RZ ;  /* 0x0000ac0069697a24 */ /* 0x000fc400078e02ff */
[----:B------:R-:W-:Y:S01]  /*33d0*/  FADD.FTZ R104, R107, R104 ;  /* 0x000000686b687221 */ /* 0x000fe20000010000 */
[----:B------:R-:W-:Y:S01]  /*33e0*/  SHF.L.U32 R107, R90, 0x2, RZ ;  /* 0x000000025a6b7819 */ /* 0x000fe200000006ff */
[----:B------:R-:W-:Y:S06]  /*33f0*/  BAR.SYNC.DEFER_BLOCKING 0x0 ;  /* 0x0000000000007b1d */ /* 0x000fec0000010000 */
[----:B------:R-:W-:Y:S05]  /*3400*/  @!P0 BRA `(.L_x_8252) ;  /* 0x0000008000008947 */ /* 0x000fea0003800000 */
[----:B0-----:R-:W0:Y:S01]  /*3410*/  LDS R85, [R12.X4+0x210] ;  /* 0x000210000c557984 */ /* 0x001e220000004800 */
[----:B------:R-:W-:-:S04]  /*3420*/  IMAD R44, R93, c[0x0][0x2b0], RZ ;  /* 0x0000ac005d2c7a24 */ /* 0x000fc800078e02ff */
[C---:B------:R-:W-:Y:S02]  /*3430*/  IMAD R47, R89.reuse, c[0x0][0x2b4], R44 ;  /* 0x0000ad00592f7a24 */ /* 0x040fe400078e022c */
[----:B------:R-:W-:-:S04]  /*3440*/  IMAD.WIDE.U32 R44, R89, c[0x0][0x2b0], R76 ;  /* 0x0000ac00592c7a25 */ /* 0x000fc800078e004c */
[----:B------:R-:W-:Y:S01]  /*3450*/  IMAD.IADD R45, R45, 0x1, R47 ;  /* 0x000000012d2d7824 */ /* 0x000fe200078e022f */
[----:B------:R-:W-:-:S04]  /*3460*/  LEA R46, P0, R44, c[0x0][0x318], 0x2 ;  /* 0x0000c6002c2e7a11 */ /* 0x000fc800078010ff */
[----:B------:R-:W-:-:S05]  /*3470*/  LEA.HI.X R47, R44, c[0x0][0x31c], R45, 0x2, P0 ;  /* 0x0000c7002c2f7a11 */ /* 0x000fca00000f142d */
[----:B0-----:R0:W-:Y:S04]  /*3480*/  RED.E.ADD.F32.FTZ.RN.STRONG.GPU [R46.64], R85 ;  /* 0x000000552e00798e */ /* 0x0011e8000c10e784 */
.L_x_8252:
[----:B------:R-:W-:Y:S05]  /*3490*/  BSYNC B0 ;  /* 0x0000000000007941 */ /* 0x000fea0003800000 */
.L_x_8251:
[----:B0-----:R0:W1:Y:S01]  /*34a0*/  LDS R47, [R12.X4+0x290] ;  /* 0x000290000c2f7984 */ /* 0x0010620000004800 */
[----:B------:R-:W-:Y:S01]  /*34b0*/  BSSY B0, `(.L_x_8253) ;  /* 0x0000006000007945 */ /* 0x000fe20003800000 */
[----:B------:R-:W-:Y:S01]  /*34c0*/  IMAD R105, R107, c[0x0][0x2b4], R105 ;  /* 0x0000ad006b697a24 */ /* 0x000fe200078e0269 */
[----:B------:R-:W-:Y:S05]  /*34d0*/  @!P2 BRA `(.L_x_8254) ;  /* 0x000000300000a947 */ /* 0x000fea0003800000 */
[----:B------:R-:W-:-:S05]  /*34e0*/  IMAD.WIDE.U32 R44, R107, c[0x0][0x2b0], R78 ;  /* 0x0000ac006b2c7a25 */ /* 0x000fca00078e004e */
[----:B------:R-:W-:-:S05]  /*34f0*/  IADD3 R45, R45, R105, RZ ;  /* 0x000000692d2d7210 */ /* 0x000fca0007ffe0ff */
[----:B-1----:R1:W-:Y:S02]  /*3500*/  RED.E.ADD.F32.FTZ.RN.STRONG.GPU [R44.64], R47 ;  /* 0x0000002f2c00798e */ /* 0x0023e4000c10e784 */
.L_x_8254:
[----:B------:R-:W-:Y:S05]  /*3510*/  BSYNC B0 ;  /* 0x0000000000007941 */ /* 0x000fea0003800000 */
.L_x_8253:
[----:B------:R2:W3:Y:S01]  /*3520*/  LDS R85, [R12.X4+0x310] ;  /* 0x000310000c557984 */ /* 0x0004e20000004800 */
[----:B------:R-:W-:Y:S01]  /*3530*/  BSSY B0, `(.L_x_8255) ;  /* 0x0000006000007945 */ /* 0x000fe20003800000 */
[----:B-1----:R-:W-:Y:S01]  /*3540*/  IMAD.WIDE.U32 R44, R107, c[0x0][0x2b0], R82 ;  /* 0x0000ac006b2c7a25 */ /* 0x002fe200078e0052 */
[----:B------:R-:W-:Y:S05]  /*3550*/  @!P3 BRA `(.L_x_8256) ;  /* 0x000000300000b947 */ /* 0x000fea0003800000 */
[----:B------:R-:W-:-:S05]  /*3560*/  IMAD.WIDE.U32 R46, R107, c[0x0][0x2b0], R80 ;  /* 0x0000ac006b2e7a25 */ /* 0x000fca00078e0050 */
[----:B------:R-:W-:-:S05]  /*3570*/  IADD3 R47, R105, R47, RZ ;  /* 0x0000002f692f7210 */ /* 0x000fca0007ffe0ff */
[----:B---3--:R1:W-:Y:S02]  /*3580*/  RED.E.ADD.F32.FTZ.RN.STRONG.GPU [R46.64], R85 ;  /* 0x000000552e00798e */ /* 0x0083e4000c10e784 */
.L_x_8256:
[----:B------:R-:W-:Y:S05]  /*3590*/  BSYNC B0 ;  /* 0x0000000000007941 */ /* 0x000fea0003800000 */
.L_x_8255:
[----:B-1----:R1:W4:Y:S01]  /*35a0*/  LDS R47, [R12.X4+0x390] ;  /* 0x000390000c2f7984 */ /* 0x0023220000004800 */
[----:B------:R-:W-:Y:S01]  /*35b0*/  BSSY B0, `(.L_x_8257) ;  /* 0x0000004000007945 */ /* 0x000fe20003800000 */
[----:B------:R-:W-:Y:S05]  /*35c0*/  @!P4 BRA `(.L_x_8258) ;  /* 0x000000200000c947 */ /* 0x000fea0003800000 */
[----:B------:R-:W-:-:S05]  /*35d0*/  IADD3 R45, R105, R45, RZ ;  /* 0x0000002d692d7210 */ /* 0x000fca0007ffe0ff */
[----:B----4-:R4:W-:Y:S02]  /*35e0*/  RED.E.ADD.F32.FTZ.RN.STRONG.GPU [R44.64], R47 ;  /* 0x0000002f2c00798e */ /* 0x0109e4000c10e784 */
.L_x_8258:
[----:B------:R-:W-:Y:S05]  /*35f0*/  BSYNC B0 ;  /* 0x0000000000007941 */ /* 0x000fea0003800000 */
.L_x_8257:
[----:B----4-:R-:W4:Y:S01]  /*3600*/  SHFL.DOWN PT, R44, R103, 0x1, 0x1f ;  /* 0x08201f00672c7f89 */ /* 0x010f2200000e0000 */
[----:B------:R-:W-:Y:S01]  /*3610*/  ISETP.GT.AND P0, PT, R21, 0x1e, PT ;  /* 0x0000001e1500780c */ /* 0x000fe20003f04270 */
[-C--:B------:R-:W-:Y:S01]  /*3620*/  FMUL.FTZ R46, R43, R95.reuse ;  /* 0x0000005f2b2e7220 */ /* 0x080fe20000410000 */
[----:B------:R-:W-:Y:S01]  /*3630*/  ISETP.NE.AND P2, PT, R21, RZ, PT ;  /* 0x000000ff1500720c */ /* 0x000fe20003f45270 */
[----:B------:R-:W5:Y:S01]  /*3640*/  SHFL.DOWN PT, R45, R104, 0x1, 0x1f ;  /* 0x08201f00682d7f89 */ /* 0x000f6200000e0000 */
        /* <DEDUP_REMOVED lines=25> */
[-C--:B------:R-:W-:Y:S02]  /*37e0*/  FMUL.FTZ R45, R92, R99.reuse ;  /* 0x000000635c2d7220 */ /* 0x080fe40000410000 */
[----:B------:R-:W5:Y:S01]  /*37f0*/  SHFL.DOWN PT, R47, R104, 0x10, 0x1f ;  /* 0x0a001f00682f7f89 */ /* 0x000f6200000e0000 */
[----:B------:R-:W-:Y:S02]  /*3800*/  FMUL.FTZ R99, R42, R99 ;  /* 0x000000632a637220 */ /* 0x000fe40000410000 */
[-C--:B------:R-:W-:Y:S02]  /*3810*/  FMUL.FTZ R42, R41, R97.reuse ;  /* 0x00000061292a7220 */ /* 0x080fe40000410000 */
        /* <DEDUP_REMOVED lines=8> */
[----:B----4-:R-:W-:Y:S02]  /*38a0*/  @!P0 FADD.FTZ R103, R103, R44 ;  /* 0x0000002c67678221 */ /* 0x010fe40000010000 */
[----:B------:R-:W-:Y:S02]  /*38b0*/  FFMA.FTZ R41, R28, R101, R41 ;  /* 0x000000651c297223 */ /* 0x000fe40000010029 */
[----:B-----5:R-:W-:Y:S01]  /*38c0*/  @!P0 FADD.FTZ R104, R104, R47 ;  /* 0x0000002f68688221 */ /* 0x020fe20000010000 */
[----:B------:R-:W-:Y:S01]  /*38d0*/  MOV R45, R103 ;  /* 0x00000067002d7202 */ /* 0x000fe20000000f00 */
[----:B------:R-:W-:Y:S02]  /*38e0*/  FFMA.FTZ R34, R99, R73, R34 ;  /* 0x0000004963227223 */ /* 0x000fe40000010022 */
[----:B------:R-:W-:Y:S01]  /*38f0*/  FFMA.FTZ R33, R42, R68, R33 ;  /* 0x000000442a217223 */ /* 0x000fe20000010021 */
[----:B------:R-:W-:Y:S01]  /*3900*/  MOV R44, R104 ;  /* 0x00000068002c7202 */ /* 0x000fe20000000f00 */
[----:B------:R-:W-:-:S02]  /*3910*/  FFMA.FTZ R32, R101, R69, R32 ;  /* 0x0000004565207223 */ /* 0x000fc40000010020 */
[----:B------:R-:W-:Y:S02]  /*3920*/  FADD.FTZ R38, R43, R38 ;  /* 0x000000262b267221 */ /* 0x000fe40000010000 */
[----:B------:R4:W-:Y:S01]  /*3930*/  @!P2 STS.64 [0x418], R44 ;  /* 0x0004182cff00a388 */ /* 0x0009e20000000a00 */
        /* <DEDUP_REMOVED lines=12> */
.L_x_8260:
[----:B----4-:R-:W-:Y:S05]  /*3a00*/  BSYNC B0 ;  /* 0x0000000000007941 */ /* 0x010fea0003800000 */
.L_x_8259:
[----:B------:R-:W-:Y:S02]  /*3a10*/  IADD3 R89, R89, 0x1, RZ ;  /* 0x0000000159597810 */ /* 0x000fe40007ffe0ff */
[----:B------:R-:W-:Y:S02]  /*3a20*/  IADD3 R90, P2, R90, 0x1, RZ ;  /* 0x000000015a5a7810 */ /* 0x000fe40007f5e0ff */
[----:B------:R-:W-:-:S03]  /*3a30*/  ISETP.GE.AND P0, PT, R89, c[0x0][0x16c], PT ;  /* 0x00005b0059007a0c */ /* 0x000fc60003f06270 */
[----:B------:R-:W-:-:S10]  /*3a40*/  IMAD.X R91, RZ, RZ, R91, P2 ;  /* 0x000000ffff5b7224 */ /* 0x000fd400010e065b */
[----:B------:R-:W-:Y:S01]  /*3a50*/  @P0 CALL.REL.NOINC `(.L_x_8248) ;  /* 0x0000001000000944 */ /* 0x000fe20003c00000 */
[----:B------:R-:W-:Y:S05]  /*3a60*/  BRA `(.L_x_8261) ;  /* 0xffffec0000007947 */ /* 0x000fea000383ffff */
.L_x_8248:
[----:B------:R-:W-:Y:S01]  /*3a70*/  BAR.SYNC.DEFER_BLOCKING 0x0 ;  /* 0x0000000000007b1d */ /* 0x000fe20000010000 */
[-C--:B------:R-:W-:Y:S02]  /*3a80*/  ISETP.GE.AND P4, PT, R54, R49.reuse, PT ;  /* 0x000000313600720c */ /* 0x080fe40003f86270 */
[-C--:B------:R-:W-:Y:S02]  /*3a90*/  ISETP.GE.AND P0, PT, R48, R49.reuse, PT ;  /* 0x000000313000720c */ /* 0x080fe40003f06270 */
[-C--:B------:R-:W-:Y:S02]  /*3aa0*/  ISETP.GE.AND P3, PT, R24, R49.reuse, PT ;  /* 0x000000311800720c */ /* 0x080fe40003f66270 */
[----:B------:R-:W-:-:S07]  /*3ab0*/  ISETP.GE.AND P2, PT, R26, R49, PT ;  /* 0x000000311a00720c */ /* 0x000fce0003f46270 */
[----:B------:R-:W-:-:S04]  /*3ac0*/  @!P4 IADD3 R28, P5, R14, R51, RZ ;  /* 0x000000330e1cc210 */ /* 0x000fc80007fbe0ff */
[CC--:B------:R-:W-:Y:S01]  /*3ad0*/  @!P4 IADD3.X R29, R15.reuse, R50.reuse, RZ, P5, !PT ;  /* 0x000000320f1dc210 */ /* 0x0c0fe20002ffe4ff */
[----:B------:R-:W-:Y:S01]  /*3ae0*/  HFMA2.MMA R66, -RZ, RZ, 0, 0 ;  /* 0x00000000ff427435 */ /* 0x000fe200000001ff */
[CC--:B------:R-:W-:Y:S01]  /*3af0*/  @!P0 IADD3 R44, P6, R14.reuse, R51.reuse, RZ ;  /* 0x000000330e2c8210 */ /* 0x0c0fe20007fde0ff */
[----:B------:R-:W-:Y:S01]  /*3b00*/  HFMA2.MMA R68, -RZ, RZ, 0, 0 ;  /* 0x00000000ff447435 */ /* 0x000fe200000001ff */
[CC--:B------:R-:W-:Y:S01]  /*3b10*/  @!P2 IADD3 R42, P5, R14.reuse, R51.reuse, RZ ;  /* 0x000000330e2aa210 */ /* 0x0c0fe20007fbe0ff */
[----:B------:R-:W4:Y:S01]  /*3b20*/  @!P4 LDG.E R88, [R28.64] ;  /* 0x000000041c58c981 */ /* 0x000f22000c1e1900 */
[----:B------:R-:W-:Y:S01]  /*3b30*/  @!P3 IADD3 R40, P4, R14, R51, RZ ;  /* 0x000000330e28b210 */ /* 0x000fe20007f9e0ff */
[C---:B------:R-:W-:Y:S01]  /*3b40*/  @!P0 IMAD.X R45, R15.reuse, 0x1, R50, P6 ;  /* 0x000000010f2d8824 */ /* 0x040fe200030e0632 */
[----:B------:R-:W-:Y:S02]  /*3b50*/  MOV R46, RZ ;  /* 0x000000ff002e7202 */ /* 0x000fe40000000f00 */
[----:B------:R-:W-:-:S02]  /*3b60*/  @!P3 IADD3.X R41, R15, R50, RZ, P4, !PT ;  /* 0x000000320f29b210 */ /* 0x000fc400027fe4ff */
[----:B------:R-:W-:Y:S01]  /*3b70*/  @!P2 IADD3.X R43, R15, R50, RZ, P5, !PT ;  /* 0x000000320f2ba210 */ /* 0x000fe20002ffe4ff */
        /* <DEDUP_REMOVED lines=75> */
.L_x_8263:
[----:B0-2---:R-:W-:Y:S05]  /*4030*/  BSYNC B0 ;  /* 0x0000000000007941 */ /* 0x005fea0003800000 */
.L_x_8262:
        /* <DEDUP_REMOVED lines=37> */
.L_x_8265:
[----:B------:R-:W-:Y:S05]  /*4290*/  BSYNC B0 ;  /* 0x0000000000007941 */ /* 0x000fea0003800000 */
.L_x_8264:
        /* <DEDUP_REMOVED lines=31> */
.L_x_8234:
        /* <DEDUP_REMOVED lines=24> */
.L_x_8268:
[----:B---3--:R-:W-:Y:S05]  /*4610*/  BSYNC B0 ;  /* 0x0000000000007941 */ /* 0x008fea0003800000 */
.L_x_8267:
        /* <DEDUP_REMOVED lines=23> */
.L_x_8270:
[----:B------:R-:W3:Y:S02]  /*4790*/  S2R R15, SR_TID.X ;  /* 0x00000000000f7919 */ /* 0x000ee40000002100 */
.L_x_8271:
[----:B0-----:R-:W-:Y:S05]  /*47a0*/  BSYNC B0 ;  /* 0x0000000000007941 */ /* 0x001fea0003800000 */
.L_x_8269:
        /* <DEDUP_REMOVED lines=10> */
.L_x_8272:
        /* <DEDUP_REMOVED lines=26> */
.L_x_8273:
        /* <DEDUP_REMOVED lines=9> */
.L_x_9147:


//--------------------- .text._Z25selective_scan_bwd_kernelI32Selective_Scan_bwd_kernel_traitsILi32ELi4ELb0ELb1ELb1ELb0ELb0EffEEv12SSMParamsBwd --------------------------
	.section	.text._Z25selective_scan_bwd_kernelI32Selective_Scan_bwd_kernel_traitsILi32ELi4ELb0ELb1ELb1ELb0ELb0EffEEv12SSMParamsBwd,"ax",@progbits
	.sectioninfo	@"SHI_REGISTERS=146"
	.align	128
        .global         _Z25selective_scan_bwd_kernelI32Selective_Scan_bwd_kernel_traitsILi32ELi4ELb0ELb1ELb1ELb0ELb0EffEEv12SSMParamsBwd
        .type           _Z25selective_scan_bwd_kernelI32Selective_Scan_bwd_kernel_traitsILi32ELi4ELb0ELb1ELb1ELb0ELb0EffEEv12SSMParamsBwd,@function
        .size           _Z25selective_scan_bwd_kernelI32Selective_Scan_bwd_kernel_traitsILi32ELi4ELb0ELb1ELb1ELb0ELb0EffEEv12SSMParamsBwd,(.L_x_9148 - _Z25selective_scan_bwd_kernelI32Selective_Scan_bwd_kernel_traitsILi32ELi4ELb0ELb1ELb1ELb0ELb0EffEEv12SSMParamsBwd)
        .other          _Z25selective_scan_bwd_kernelI32Selective_Scan_bwd_kernel_traitsILi32ELi4ELb0ELb1ELb1ELb0ELb0EffEEv12SSMParamsBwd,@"STO_CUDA_ENTRY STV_DEFAULT"
_Z25selective_scan_bwd_kernelI32Selective_Scan_bwd_kernel_traitsILi32ELi4ELb0ELb1ELb1ELb0ELb0EffEEv12SSMParamsBwd:
.text._Z25selective_scan_bwd_kernelI32Selective_Scan_bwd_kernel_traitsILi32ELi4ELb0ELb1ELb1ELb0ELb0EffEEv12SSMParamsBwd:
        /* <DEDUP_REMOVED lines=25> */
[C---:B------:R-:W-:Y:S01]  /*0190*/  IMAD R13, R102.reuse, c[0x0][0x1e4], R13 ;  /* 0x00007900660d7a24 */ /* 0x040fe200078e020d */
[----:B------:R-:W-:Y:S01]  /*01a0*/  LOP3.LUT R10, R115, c[0x0][0x178], RZ, 0x3c, !PT ;  /* 0x00005e00730a7a12 */ /* 0x000fe200078e3cff */
[----:B------:R-:W-:Y:S01]  /*01b0*/  IMAD R11, R102, c[0x0][0x1d4], R9 ;  /* 0x00007500660b7a24 */ /* 0x000fe200078e0209 */
[----:B0-----:R-:W-:Y:S01]  /*01c0*/  IABS R2, R115 ;  /* 0x0000007300027213 */ /* 0x001fe20000000000 */
[C---:B------:R-:W-:Y:S01]  /*01d0*/  IMAD R15, R119.reuse, c[0x0][0x278], RZ ;  /* 0x00009e00770f7a24 */ /* 0x040fe200078e02ff */
[----:B------:R-:W-:Y:S01]  /*01e0*/  ISETP.GE.AND P1, PT, R10, RZ, PT ;  /* 0x000000ff0a00720c */ /* 0x000fe20003f26270 */
[----:B------:R-:W-:Y:S01]  /*01f0*/  IMAD R17, R119, c[0x0][0x190], RZ ;  /* 0x0000640077117a24 */ /* 0x000fe200078e02ff */
[----:B-1----:R-:W-:Y:S01]  /*0200*/  HFMA2.MMA R6, -RZ, RZ, 0, 0 ;  /* 0x00000000ff067435 */ /* 0x002fe200000001ff */
[----:B------:R-:W-:Y:S01]  /*0210*/  ISETP.NE.AND P0, PT, RZ, c[0x0][0x178], PT ;  /* 0x00005e00ff007a0c */ /* 0x000fe20003f05270 */
[----:B---3--:R-:W-:Y:S01]  /*0220*/  IMAD.WIDE.U32 R4, R102, c[0x0][0x1e0], RZ ;  /* 0x0000780066047a25 */ /* 0x008fe200078e00ff */
[----:B------:R-:W-:Y:S01]  /*0230*/  CS2R R36, SRZ ;  /* 0x0000000000247805 */ /* 0x000fe2000001ff00 */
[----:B------:R-:W-:-:S02]  /*0240*/  HFMA2.MMA R113, -RZ, RZ, 0, 0 ;  /* 0x00000000ff717435 */ /* 0x000fc400000001ff */
[C---:B------:R-:W-:Y:S01]  /*0250*/  IMAD R15, R102.reuse, c[0x0][0x27c], R15 ;  /* 0x00009f00660f7a24 */ /* 0x040fe200078e020f */
[----:B--2---:R-:W-:Y:S01]  /*0260*/  IADD3 R8, RZ, -R7, RZ ;  /* 0x80000007ff087210 */ /* 0x004fe20007ffe0ff */
[----:B------:R-:W-:Y:S01]  /*0270*/  IMAD R17, R102, c[0x0][0x194], R17 ;  /* 0x0000650066117a24 */ /* 0x000fe200078e0211 */
[----:B------:R-:W-:Y:S01]  /*0280*/  IADD3 R5, R5, R13, RZ ;  /* 0x0000000d05057210 */ /* 0x000fe20007ffe0ff */
[----:B------:R-:W-:Y:S02]  /*0290*/  IMAD.MOV.U32 R13, RZ, RZ, c[0x0][0x174] ;  /* 0x00005d00ff0d7624 */ /* 0x000fe400078e00ff */
        /* <DEDUP_REMOVED lines=8> */
[----:B------:R-:W-:Y:S02]  /*0320*/  IMAD.MOV R0, RZ, RZ, -R100 ;  /* 0x000000ffff007224 */ /* 0x000fe400078e0a64 */
[----:B------:R-:W-:-:S04]  /*0330*/  IMAD.WIDE.U32 R6, R102, c[0x0][0x278], RZ ;  /* 0x00009e0066067a25 */ /* 0x000fc800078e00ff */
[----:B------:R-:W-:Y:S02]  /*0340*/  IMAD R0, R19, R0, R2 ;  /* 0x0000000013007224 */ /* 0x000fe400078e0202 */
[----:B------:R-:W-:-:S03]  /*0350*/  IMAD.WIDE.U32 R2, R102, c[0x0][0x1d0], RZ ;  /* 0x0000740066027a25 */ /* 0x000fc600078e00ff */
[----:B------:R-:W-:Y:S01]  /*0360*/  ISETP.GT.U32.AND P4, PT, R19, R0, PT ;  /* 0x000000001300720c */ /* 0x000fe20003f84070 */
[----:B------:R-:W-:Y:S01]  /*0370*/  IMAD.IADD R7, R7, 0x1, R15 ;  /* 0x0000000107077824 */ /* 0x000fe200078e020f */
[----:B------:R-:W-:Y:S01]  /*0380*/  IADD3 R3, R3, R11, RZ ;  /* 0x0000000b03037210 */ /* 0x000fe20007ffe0ff */
[----:B------:R-:W-:Y:S01]  /*0390*/  IMAD R16, R108, c[0x0][0x280], RZ ;  /* 0x0000a0006c107a24 */ /* 0x000fe200078e02ff */
[----:B------:R-:W-:Y:S01]  /*03a0*/  SHF.R.S32.HI R15, RZ, 0x1f, R13 ;  /* 0x0000001fff0f7819 */ /* 0x000fe2000001140d */
[----:B------:R-:W-:-:S04]  /*03b0*/  IMAD.WIDE.U32 R4, R115, c[0x0][0x1e8], R4 ;  /* 0x00007a0073047a25 */ /* 0x000fc800078e0004 */
[----:B------:R-:W-:-:S04]  /*03c0*/  IMAD.WIDE.U32 R2, R115, c[0x0][0x1d8], R2 ;  /* 0x0000760073027a25 */ /* 0x000fc800078e0002 */
[-C--:B------:R-:W-:Y:S01]  /*03d0*/  @!P4 IADD3 R0, R0, -R19.reuse, RZ ;  /* 0x800000130000c210 */ /* 0x080fe20007ffe0ff */
[----:B------:R-:W-:Y:S01]  /*03e0*/  IMAD.WIDE.U32 R6, R115, c[0x0][0x280], R6 ;  /* 0x0000a00073067a25 */ /* 0x000fe200078e0006 */
[----:B------:R-:W-:Y:S02]  /*03f0*/  @!P4 IADD3 R100, R100, 0x1, RZ ;  /* 0x000000016464c810 */ /* 0x000fe40007ffe0ff */
[----:B------:R-:W-:Y:S01]  /*0400*/  ISETP.GE.U32.AND P2, PT, R0, R19, PT ;  /* 0x000000130000720c */ /* 0x000fe20003f46070 */
[----:B------:R-:W-:Y:S01]  /*0410*/  IMAD R0, R108, c[0x0][0x1d8], RZ ;  /* 0x000076006c007a24 */ /* 0x000fe200078e02ff */
[----:B------:R-:W-:Y:S01]  /*0420*/  IADD3 R103, P4, R13, R4, RZ ;  /* 0x000000040d677210 */ /* 0x000fe20007f9e0ff */
[----:B------:R-:W-:Y:S01]  /*0430*/  IMAD R14, R115, c[0x0][0x1ec], R12 ;  /* 0x00007b00730e7a24 */ /* 0x000fe200078e020c */
[----:B------:R-:W-:Y:S01]  /*0440*/  IADD3 R12, P5, R13, R6, RZ ;  /* 0x000000060d0c7210 */ /* 0x000fe20007fbe0ff */
[C---:B------:R-:W-:Y:S02]  /*0450*/  IMAD R0, R115.reuse, c[0x0][0x1dc], R0 ;  /* 0x0000770073007a24 */ /* 0x040fe400078e0200 */
[----:B------:R-:W-:Y:S01]  /*0460*/  IMAD R16, R115, c[0x0][0x284], R16 ;  /* 0x0000a10073107a24 */ /* 0x000fe200078e0210 */
[----:B------:R-:W-:Y:S01]  /*0470*/  IADD3.X R4, R15, R5, R14, P4, !PT ;  /* 0x000000050f047210 */ /* 0x000fe200027fe40e */
[----:B------:R-:W-:-:S02]  /*0480*/  IMAD R17, R119, c[0x0][0x1b0], RZ ;  /* 0x00006c0077117a24 */ /* 0x000fc400078e02ff */
[----:B------:R-:W-:Y:S01]  /*0490*/  IMAD.WIDE.U32 R10, R102, c[0x0][0x1b0], RZ ;  /* 0x00006c00660a7a25 */ /* 0x000fe200078e00ff */
[----:B------:R-:W-:Y:S02]  /*04a0*/  IADD3.X R7, R15, R7, R16, P5, !PT ;  /* 0x000000070f077210 */ /* 0x000fe40002ffe410 */
[----:B------:R-:W-:Y:S01]  /*04b0*/  @P2 IADD3 R100, R100, 0x1, RZ ;  /* 0x0000000164642810 */ /* 0x000fe20007ffe0ff */
[----:B------:R-:W-:Y:S01]  /*04c0*/  IMAD R17, R102, c[0x0][0x1b4], R17 ;  /* 0x00006d0066117a24 */ /* 0x000fe200078e0211 */
[----:B------:R-:W-:Y:S01]  /*04d0*/  IADD3 R107, P2, R13, R2, RZ ;  /* 0x000000020d6b7210 */ /* 0x000fe20007f5e0ff */
[----:B------:R-:W-:Y:S01]  /*04e0*/  IMAD.MOV.U32 R111, RZ, RZ, RZ ;  /* 0x000000ffff6f7224 */ /* 0x000fe200078e00ff */
[----:B------:R-:W-:Y:S02]  /*04f0*/  @!P1 IADD3 R100, -R100, RZ, RZ ;  /* 0x000000ff64649210 */ /* 0x000fe40007ffe1ff */
[----:B------:R-:W-:Y:S02]  /*0500*/  @!P0 LOP3.LUT R100, RZ, c[0x0][0x178], RZ, 0x33, !PT ;  /* 0x00005e00ff648a12 */ /* 0x000fe400078e33ff */
[----:B------:R-:W-:-:S02]  /*0510*/  IADD3.X R2, R15, R3, R0, P2, !PT ;  /* 0x000000030f027210 */ /* 0x000fc400017fe400 */
[C---:B------:R-:W-:Y:S01]  /*0520*/  LEA R109, P0, R107.reuse, c[0x0][0x240], 0x2 ;  /* 0x000090006b6d7a11 */ /* 0x040fe200078010ff */
[----:B------:R-:W-:Y:S01]  /*0530*/  IMAD.WIDE.U32 R8, R100, c[0x0][0x1a8], R8 ;  /* 0x00006a0064087a25 */ /* 0x000fe200078e0008 */
[----:B------:R-:W-:Y:S02]  /*0540*/  SHF.R.S32.HI R118, RZ, 0x1f, R100 ;  /* 0x0000001fff767819 */ /* 0x000fe40000011464 */
[----:B------:R-:W-:Y:S02]  /*0550*/  LEA.HI.X R107, R107, c[0x0][0x244], R2, 0x2, P0 ;  /* 0x000091006b6b7a11 */ /* 0x000fe400000f1402 */
[----:B------:R-:W-:Y:S01]  /*0560*/  ISETP.NE.U32.AND P0, PT, RZ, c[0x0][0x260], PT ;  /* 0x00009800ff007a0c */ /* 0x000fe20003f05070 */
[C---:B------:R-:W-:Y:S01]  /*0570*/  IMAD R3, R118.reuse, c[0x0][0x1a8], RZ ;  /* 0x00006a0076037a24 */ /* 0x040fe200078e02ff */
[C---:B------:R-:W-:Y:S01]  /*0580*/  LEA R105, P1, R103.reuse, c[0x0][0x248], 0x2 ;  /* 0x0000920067697a11 */ /* 0x040fe200078210ff */
        /* <DEDUP_REMOVED lines=11> */
[----:B------:R-:W-:Y:S01]  /*0640*/  IMAD.IADD R8, R9, 0x1, R3 ;  /* 0x0000000109087824 */ /* 0x000fe200078e0203 */
[----:B------:R-:W-:Y:S01]  /*0650*/  ISETP.NE.AND.EX P1, PT, RZ, c[0x0][0x32c], PT, P1 ;  /* 0x0000cb00ff007a0c */ /* 0x000fe20003f25310 */
[----:B------:R-:W-:Y:S01]  /*0660*/  IMAD.WIDE.U32 R10, R100, c[0x0][0x1c8], R10 ;  /* 0x00007200640a7a25 */ /* 0x000fe200078e000a */
[----:B------:R-:W-:-:S02]  /*0670*/  ISETP.NE.AND.EX P2, PT, RZ, c[0x0][0x34c], PT, P2 ;  /* 0x0000d300ff007a0c */ /* 0x000fc40003f45320 */
[----:B------:R-:W-:Y:S01]  /*0680*/  IADD3.X R3, R15, R8, RZ, P5, !PT ;  /* 0x000000080f037210 */ /* 0x000fe20002ffe4ff */
[----:B------:R-:W-:Y:S01]  /*0690*/  @P0 IMAD R0, R102, c[0x0][0x164], R115 ;  /* 0x0000590066000a24 */ /* 0x000fe200078e0273 */
[----:B------:R-:W-:Y:S02]  /*06a0*/  LEA R97, P5, R96, c[0x0][0x228], 0x2 ;  /* 0x00008a0060617a11 */ /* 0x000fe400078a10ff */
[----:B------:R-:W-:Y:S01]  /*06b0*/  IADD3 R13, P4, R13, R10, RZ ;  /* 0x0000000a0d0d7210 */ /* 0x000fe20007f9e0ff */
[----:B------:R-:W-:Y:S01]  /*06c0*/  @P0 IMAD R0, R0, c[0x0][0x174], RZ ;  /* 0x00005d0000000a24 */ /* 0x000fe200078e02ff */
[----:B------:R-:W-:Y:S02]  /*06d0*/  IADD3 R94, R11, R5, RZ ;  /* 0x000000050b5e7210 */ /* 0x000fe40007ffe0ff */
[----:B------:R-:W-:Y:S01]  /*06e0*/  LEA.HI.X R96, R96, c[0x0][0x22c], R3, 0x2, P5 ;  /* 0x00008b0060607a11 */ /* 0x000fe200028f1403 */
[----:B------:R-:W-:Y:S01]  /*06f0*/  @P0 IMAD R0, R0, c[0x0][0x16c], RZ ;  /* 0x00005b0000000a24 */ /* 0x000fe200078e02ff */
[----:B------:R-:W-:Y:S01]  /*0700*/  CS2R R2, SRZ ;  /* 0x0000000000027805 */ /* 0x000fe2000001ff00 */
[----:B------:R-:W-:Y:S01]  /*0710*/  @P0 MOV R39, 0x8 ;  /* 0x0000000800270802 */ /* 0x000fe20000000f00 */
[----:B------:R-:W-:Y:S01]  /*0720*/  IMAD.X R94, R15, 0x1, R94, P4 ;  /* 0x000000010f5e7824 */ /* 0x000fe200020e065e */
        /* <DEDUP_REMOVED lines=10> */
[C---:B------:R-:W-:Y:S01]  /*07d0*/  IMAD R5, R119.reuse, c[0x0][0x298], RZ ;  /* 0x0000a60077057a24 */ /* 0x040fe200078e02ff */
[----:B------:R-:W-:Y:S01]  /*07e0*/  MOV R99, RZ ;  /* 0x000000ff00637202 */ /* 0x000fe20000000f00 */
[----:B------:R-:W-:Y:S01]  /*07f0*/  IMAD R7, R119, c[0x0][0x2b8], RZ ;  /* 0x0000ae0077077a24 */ /* 0x000fe200078e02ff */
[----:B------:R-:W1:Y:S01]  /*0800*/  S2R R91, SR_LANEID ;  /* 0x00000000005b7919 */ /* 0x000e620000000000 */
[C---:B------:R-:W-:Y:S01]  /*0810*/  IMAD R9, R102.reuse, c[0x0][0x29c], R5 ;  /* 0x0000a70066097a24 */ /* 0x040fe200078e0205 */
[----:B------:R-:W-:Y:S01]  /*0820*/  MOV R93, c[0x0][0x174] ;  /* 0x00005d00005d7a02 */ /* 0x000fe20000000f00 */
[----:B------:R-:W-:Y:S01]  /*0830*/  IMAD R11, R102, c[0x0][0x2bc], R7 ;  /* 0x0000af00660b7a24 */ /* 0x000fe200078e0207 */
[----:B------:R-:W-:Y:S01]  /*0840*/  MOV R89, RZ ;  /* 0x000000ff00597202 */ /* 0x000fe20000000f00 */
[----:B------:R-:W-:Y:S01]  /*0850*/  IMAD R8, R108, c[0x0][0x180], RZ ;  /* 0x000060006c087a24 */ /* 0x000fe200078e02ff */
[----:B------:R-:W-:Y:S01]  /*0860*/  MOV R113, RZ ;  /* 0x000000ff00717202 */ /* 0x000fe20000000f00 */
[----:B------:R-:W-:-:S04]  /*0870*/  IMAD.WIDE.U32 R40, R115, c[0x0][0x180], RZ ;  /* 0x0000600073287a25 */ /* 0x000fc800078e00ff */
[----:B------:R-:W-:Y:S02]  /*0880*/  IMAD R87, R115, c[0x0][0x184], R8 ;  /* 0x0000610073577a24 */ /* 0x000fe400078e0208 */
[----:B------:R-:W-:Y:S02]  /*0890*/  IMAD.MOV.U32 R111, RZ, RZ, RZ ;  /* 0x000000ffff6f7224 */ /* 0x000fe400078e00ff */
[----:B------:R-:W-:Y:S02]  /*08a0*/  IMAD.IADD R87, R41, 0x1, R87 ;  /* 0x0000000129577824 */ /* 0x000fe400078e0257 */
[--C-:B0-----:R-:W-:Y:S01]  /*08b0*/  IMAD.WIDE.U32 R4, R102, c[0x0][0x298], R98.reuse ;  /* 0x0000a60066047a25 */ /* 0x101fe200078e0062 */
[C---:B------:R-:W-:Y:S02]  /*08c0*/  SHF.L.U32 R0, R98.reuse, 0x2, RZ ;  /* 0x0000000262007819 */ /* 0x040fe400000006ff */
[----:B------:R-:W-:Y:S01]  /*08d0*/  LOP3.LUT R116, R98, 0x1f, RZ, 0xc0, !PT ;  /* 0x0000001f62747812 */ /* 0x000fe200078ec0ff */
[----:B------:R-:W-:Y:S01]  /*08e0*/  IMAD.WIDE.U32 R6, R102, c[0x0][0x2b8], R98 ;  /* 0x0000ae0066067a25 */ /* 0x000fe200078e0062 */
[----:B------:R-:W-:-:S02]  /*08f0*/  IADD3 R5, R5, R9, RZ ;  /* 0x0000000905057210 */ /* 0x000fc40007ffe0ff */
[----:B------:R-:W-:Y:S01]  /*0900*/  LOP3.LUT R43, R0, 0xffffff80, RZ, 0xc0, !PT ;  /* 0xffffff80002b7812 */ /* 0x000fe200078ec0ff */
[----:B------:R-:W-:Y:S02]  /*0910*/  IMAD.IADD R7, R7, 0x1, R11 ;  /* 0x0000000107077824 */ /* 0x000fe400078e020b */
[C---:B------:R-:W-:Y:S01]  /*0920*/  IMAD R9, R118.reuse, c[0x0][0x2a0], RZ ;  /* 0x0000a80076097a24 */ /* 0x040fe200078e02ff */
[----:B------:R-:W-:Y:S01]  /*0930*/  LOP3.LUT R42, R43, 0x1f, R98, 0xf8, !PT ;  /* 0x0000001f2b2a7812 */ /* 0x000fe200078ef862 */
[----:B------:R-:W-:Y:S02]  /*0940*/  IMAD R11, R118, c[0x0][0x2c0], RZ ;  /* 0x0000b000760b7a24 */ /* 0x000fe400078e02ff */
[C---:B------:R-:W-:Y:S01]  /*0950*/  IMAD R9, R100.reuse, c[0x0][0x2a4], R9 ;  /* 0x0000a90064097a24 */ /* 0x040fe200078e0209 */
[----:B------:R-:W-:Y:S01]  /*0960*/  SHF.R.S32.HI R43, RZ, 0x1f, R42 ;  /* 0x0000001fff2b7819 */ /* 0x000fe2000001142a */
[----:B------:R-:W-:Y:S01]  /*0970*/  IMAD.WIDE.U32 R4, R100, c[0x0][0x2a0], R4 ;  /* 0x0000a80064047a25 */ /* 0x000fe200078e0004 */
[----:B------:R-:W-:-:S02]  /*0980*/  LOP3.LUT R92, R42, 0x20, RZ, 0xfc, !PT ;  /* 0x000000202a5c7812 */ /* 0x000fc400078efcff */
[----:B------:R-:W-:Y:S01]  /*0990*/  LOP3.LUT R90, R42, 0x40, RZ, 0xfc, !PT ;  /* 0x000000402a5a7812 */ /* 0x000fe200078efcff */
[C---:B------:R-:W-:Y:S01]  /*09a0*/  IMAD R11, R100.reuse, c[0x0][0x2c4], R11 ;  /* 0x0000b100640b7a24 */ /* 0x040fe200078e020b */
[----:B------:R-:W-:Y:S01]  /*09b0*/  IADD3 R9, R5, R9, RZ ;  /* 0x0000000905097210 */ /* 0x000fe20007ffe0ff */
[----:B------:R-:W-:Y:S01]  /*09c0*/  IMAD.WIDE.U32 R6, R100, c[0x0][0x2c0], R6 ;  /* 0x0000b00064067a25 */ /* 0x000fe200078e0006 */
[----:B------:R-:W-:Y:S02]  /*09d0*/  LEA R84, P0, R4, c[0x0][0x318], 0x2 ;  /* 0x0000c60004547a11 */ /* 0x000fe400078010ff */
[----:B------:R-:W-:Y:S01]  /*09e0*/  LOP3.LUT R88, R42, 0x60, RZ, 0xfc, !PT ;  /* 0x000000602a587812 */ /* 0x000fe200078efcff */
[----:B------:R-:W-:Y:S01]  /*09f0*/  IMAD.MOV.U32 R99, RZ, RZ, R12 ;  /* 0x000000ffff637224 */ /* 0x000fe200078e000c */
[----:B------:R-:W-:Y:S02]  /*0a00*/  IADD3 R5, R7, R11, RZ ;  /* 0x0000000b07057210 */ /* 0x000fe40007ffe0ff */
[----:B------:R-:W-:-:S02]  /*0a10*/  LEA R81, P1, R6, c[0x0][0x320], 0x2 ;  /* 0x0000c80006517a11 */ /* 0x000fc400078210ff */
[----:B------:R-:W-:Y:S02]  /*0a20*/  LEA.HI.X R4, R4, c[0x0][0x31c], R9, 0x2, P0 ;  /* 0x0000c70004047a11 */ /* 0x000fe400000f1409 */
[----:B------:R-:W-:Y:S02]  /*0a30*/  LEA.HI.X R6, R6, c[0x0][0x324], R5, 0x2, P1 ;  /* 0x0000c90006067a11 */ /* 0x000fe400008f1405 */
[C---:B------:R-:W-:Y:S02]  /*0a40*/  IADD3 R86, P0, R84.reuse, -0x180, RZ ;  /* 0xfffffe8054567810 */ /* 0x040fe40007f1e0ff */
[----:B------:R-:W-:Y:S02]  /*0a50*/  IADD3 R85, P1, R84, -0x100, RZ ;  /* 0xffffff0054557810 */ /* 0x000fe40007f3e0ff */
[C---:B------:R-:W-:Y:S02]  /*0a60*/  IADD3 R83, P3, R81.reuse, -0x180, RZ ;  /* 0xfffffe8051537810 */ /* 0x040fe40007f7e0ff */
[----:B------:R-:W-:-:S02]  /*0a70*/  IADD3 R82, P4, R81, -0x100, RZ ;  /* 0xffffff0051527810 */ /* 0x000fc40007f9e0ff */
[----:B------:R-:W-:Y:S02]  /*0a80*/  IADD3 R84, P2, R84, -0x80, RZ ;  /* 0xffffff8054547810 */ /* 0x000fe40007f5e0ff */
[----:B------:R-:W-:Y:S02]  /*0a90*/  IADD3 R81, P5, R81, -0x80, RZ ;  /* 0xffffff8051517810 */ /* 0x000fe40007fbe0ff */
[C---:B------:R-:W-:Y:S02]  /*0aa0*/  IADD3.X R80, R4.reuse, -0x1, RZ, P0, !PT ;  /* 0xffffffff04507810 */ /* 0x040fe400007fe4ff */
[C---:B------:R-:W-:Y:S02]  /*0ab0*/  IADD3.X R79, R4.reuse, -0x1, RZ, P1, !PT ;  /* 0xffffffff044f7810 */ /* 0x040fe40000ffe4ff */
[----:B------:R-:W-:Y:S02]  /*0ac0*/  IADD3.X R78, R4, -0x1, RZ, P2, !PT ;  /* 0xffffffff044e7810 */ /* 0x000fe400017fe4ff */
[----:B------:R-:W-:-:S02]  /*0ad0*/  IADD3.X R77, R6, -0x1, RZ, P3, !PT ;  /* 0xffffffff064d7810 */ /* 0x000fc40001ffe4ff */
[C---:B------:R-:W-:Y:S02]  /*0ae0*/  IADD3.X R76, R6.reuse, -0x1, RZ, P4, !PT ;  /* 0xffffffff064c7810 */ /* 0x040fe400027fe4ff */
[----:B-1----:R-:W-:Y:S02]  /*0af0*/  IADD3.X R74, R6, -0x1, RZ, P5, !PT ;  /* 0xffffffff064a7810 */ /* 0x002fe40002ffe4ff */
.L_x_8293:
[----:B------:R-:W-:Y:S01]  /*0b00*/  BAR.SYNC.DEFER_BLOCKING 0x0 ;  /* 0x0000000000007b1d */ /* 0x000fe20000010000 */
[----:B------:R-:W-:Y:S01]  /*0b10*/  LEA R75, R93, 0xffffff80, 0x7 ;  /* 0xffffff805d4b7811 */ /* 0x000fe200078e38ff */
[----:B------:R-:W-:Y:S01]  /*0b20*/  HFMA2.MMA R11, -RZ, RZ, 0, 0 ;  /* 0x00000000ff0b7435 */ /* 0x000fe200000001ff */
[C---:B------:R-:W-:Y:S01]  /*0b30*/  SHF.L.U32 R72, R42.reuse, 0x2, RZ ;  /* 0x000000022a487819 */ /* 0x040fe200000006ff */
[----:B------:R-:W-:Y:S01]  /*0b40*/  IMAD.MOV.U32 R7, RZ, RZ, RZ ;  /* 0x000000ffff077224 */ /* 0x000fe200078e00ff */
[----:B------:R-:W-:Y:S01]  /*0b50*/  IADD3 R73, -R75, c[0x0][0x168], RZ ;  /* 0x00005a004b497a10 */ /* 0x000fe20007ffe1ff */
[----:B------:R-:W-:Y:S01]  /*0b60*/  IMAD.MOV.U32 R17, RZ, RZ, RZ ;  /* 0x000000ffff117224 */ /* 0x000fe200078e00ff */
[C---:B------:R-:W-:Y:S02]  /*0b70*/  SHF.L.U64.HI R70, R42.reuse, 0x2, R43 ;  /* 0x000000022a467819 */ /* 0x040fe4000001022b */
[----:B------:R-:W-:-:S02]  /*0b80*/  ISETP.GE.AND P0, PT, R42, R73, PT ;  /* 0x000000492a00720c */ /* 0x000fc40003f06270 */
[-C--:B------:R-:W-:Y:S02]  /*0b90*/  ISETP.GE.AND P1, PT, R92, R73.reuse, PT ;  /* 0x000000495c00720c */ /* 0x080fe40003f26270 */
[-C--:B------:R-:W-:Y:S02]  /*0ba0*/  ISETP.GE.AND P2, PT, R90, R73.reuse, PT ;  /* 0x000000495a00720c */ /* 0x080fe40003f46270 */
[----:B------:R-:W-:Y:S02]  /*0bb0*/  ISETP.GE.AND P3, PT, R88, R73, PT ;  /* 0x000000495800720c */ /* 0x000fe40003f66270 */
[----:B----4-:R-:W-:Y:S02]  /*0bc0*/  IADD3 R4, P4, R109, R72, RZ ;  /* 0x000000486d047210 */ /* 0x010fe40007f9e0ff */
[----:B---3--:R-:W-:Y:S02]  /*0bd0*/  MOV R13, RZ ;  /* 0x000000ff000d7202 */ /* 0x008fe40000000f00 */
        /* <DEDUP_REMOVED lines=48> */
[----:B------:R-:W-:Y:S01]  /*0ee0*/  IMAD.MOV.U32 R0, RZ, RZ, c[0x0][0x174] ;  /* 0x00005d00ff007624 */ /* 0x000fe200078e00ff */
[----:B------:R-:W-:-:S04]  /*0ef0*/  ISETP.LT.AND P0, PT, RZ, c[0x0][0x16c], PT ;  /* 0x00005b00ff007a0c */ /* 0x000fc80003f01270 */
[----:B------:R-:W-:-:S04]  /*0f00*/  LEA R71, R0, R89, 0x7 ;  /* 0x0000005900477211 */ /* 0x000fc800078e38ff */
[----:B------:R-:W-:-:S05]  /*0f10*/  SHF.R.S32.HI R66, RZ, 0x1f, R71 ;  /* 0x0000001fff427819 */ /* 0x000fca0000011447 */
[----:B0-----:R-:W-:Y:S01]  /*0f20*/  @!P0 CS2R R18, SRZ ;  /* 0x0000000000128805 */ /* 0x001fe2000001ff00 */
[----:B-1----:R-:W-:Y:S01]  /*0f30*/  @!P0 CS2R R16, SRZ ;  /* 0x0000000000108805 */ /* 0x002fe2000001ff00 */
[----:B--2---:R-:W-:Y:S04]  /*0f40*/  STS [R68], R23 ;  /* 0x0000001744007388 */ /* 0x004fe80000000800 */
[----:B---3--:R-:W-:Y:S04]  /*0f50*/  STS [R68+0x80], R29 ;  /* 0x0000801d44007388 */ /* 0x008fe80000000800 */
[----:B----4-:R-:W-:Y:S04]  /*0f60*/  STS [R68+0x100], R27 ;  /* 0x0001001b44007388 */ /* 0x010fe80000000800 */
[----:B------:R-:W-:Y:S01]  /*0f70*/  STS [R68+0x180], R31 ;  /* 0x0001801f44007388 */ /* 0x000fe20000000800 */
[----:B------:R-:W-:-:S06]  /*0f80*/  NOP ;  /* 0x0000000000007918 */ /* 0x000fcc0000000000 */
[----:B------:R-:W0:Y:S02]  /*0f90*/  LDS.128 R12, [R91.X16] ;  /* 0x000000005b0c7984 */ /* 0x000e24000000cc00 */
[----:B0-----:R-:W-:Y:S02]  /*0fa0*/  FFMA.FTZ R0, R4, R12, R113 ;  /* 0x0000000c04007223 */ /* 0x001fe40000010071 */
[-C--:B-----5:R-:W-:Y:S02]  /*0fb0*/  FMUL.FTZ R20, R12, R106.reuse ;  /* 0x0000006a0c147220 */ /* 0x0a0fe40000410000 */
[----:B------:R-:W-:Y:S02]  /*0fc0*/  FFMA.FTZ R21, R5, R13, R0 ;  /* 0x0000000d05157223 */ /* 0x000fe40000010000 */
[----:B------:R-:W-:Y:S02]  /*0fd0*/  FMUL.FTZ R22, R14, R106 ;  /* 0x0000006a0e167220 */ /* 0x000fe40000410000 */
[----:B------:R-:W-:-:S02]  /*0fe0*/  FFMA.FTZ R0, R6, R14, R21 ;  /* 0x0000000e06007223 */ /* 0x000fc40000010015 */
[-C--:B------:R-:W-:Y:S02]  /*0ff0*/  FMUL.FTZ R21, R13, R106.reuse ;  /* 0x0000006a0d157220 */ /* 0x080fe40000410000 */
[----:B------:R-:W-:Y:S02]  /*1000*/  FMUL.FTZ R23, R15, R106 ;  /* 0x0000006a0f177220 */ /* 0x000fe40000410000 */
[----:B------:R-:W-:Y:S01]  /*1010*/  FFMA.FTZ R113, R7, R15, R0 ;  /* 0x0000000f07717223 */ /* 0x000fe20000010000 */
[----:B------:R-:W-:Y:S06]  /*1020*/  BAR.SYNC.DEFER_BLOCKING 0x0 ;  /* 0x0000000000007b1d */ /* 0x000fec0000010000 */
[----:B------:R-:W-:Y:S05]  /*1030*/  @!P0 BRA `(.L_x_8275) ;  /* 0x0000182000008947 */ /* 0x000fea0003800000 */
[----:B------:R-:W-:Y:S01]  /*1040*/  MOV R16, R98 ;  /* 0x0000006200107202 */ /* 0x000fe20000000f00 */
[----:B------:R-:W-:Y:S01]  /*1050*/  IMAD.MOV.U32 R17, RZ, RZ, RZ ;  /* 0x000000ffff117224 */ /* 0x000fe200078e00ff */
[----:B------:R-:W-:Y:S01]  /*1060*/  MOV R65, RZ ;  /* 0x000000ff00417202 */ /* 0x000fe20000000f00 */
[C---:B------:R-:W-:Y:S01]  /*1070*/  IMAD R25, R119.reuse, c[0x0][0x298], RZ ;  /* 0x0000a60077197a24 */ /* 0x040fe200078e02ff */
[----:B------:R-:W-:Y:S01]  /*1080*/  MOV R63, RZ ;  /* 0x000000ff003f7202 */ /* 0x000fe20000000f00 */
[----:B------:R-:W-:-:S02]  /*1090*/  IMAD R27, R119, c[0x0][0x2b8], RZ ;  /* 0x0000ae00771b7a24 */ /* 0x000fc400078e02ff */
[----:B------:R-:W-:-:S04]  /*10a0*/  IMAD.WIDE.U32 R18, R102, c[0x0][0x298], R16 ;  /* 0x0000a60066127a25 */ /* 0x000fc800078e0010 */
[----:B------:R-:W-:-:S04]  /*10b0*/  IMAD.WIDE.U32 R16, R102, c[0x0][0x2b8], R16 ;  /* 0x0000ae0066107a25 */ /* 0x000fc800078e0010 */
[C---:B------:R-:W-:Y:S02]  /*10c0*/  IMAD R25, R102.reuse, c[0x0][0x29c], R25 ;  /* 0x0000a70066197a24 */ /* 0x040fe400078e0219 */
[----:B------:R-:W-:Y:S02]  /*10d0*/  IMAD R27, R102, c[0x0][0x2bc], R27 ;  /* 0x0000af00661b7a24 */ /* 0x000fe400078e021b */
[C---:B------:R-:W-:Y:S01]  /*10e0*/  IMAD R29, R118.reuse, c[0x0][0x2c0], RZ ;  /* 0x0000b000761d7a24 */ /* 0x040fe200078e02ff */
[----:B------:R-:W-:Y:S01]  /*10f0*/  IADD3 R19, R19, R25, RZ ;  /* 0x0000001913137210 */ /* 0x000fe20007ffe0ff */
[----:B------:R-:W-:Y:S01]  /*1100*/  IMAD.SHL.U32 R58, R71, 0x4, RZ ;  /* 0x00000004473a7824 */ /* 0x000fe200078e00ff */
[----:B------:R-:W-:Y:S01]  /*1110*/  IADD3 R17, R17, R27, RZ ;  /* 0x0000001b11117210 */ /* 0x000fe20007ffe0ff */
[----:B------:R-:W-:Y:S01]  /*1120*/  IMAD R27, R118, c[0x0][0x2a0], RZ ;  /* 0x0000a800761b7a24 */ /* 0x000fe200078e02ff */
[----:B------:R-:W-:Y:S01]  /*1130*/  SHF.R.S32.HI R25, RZ, 0x1f, R75 ;  /* 0x0000001fff197819 */ /* 0x000fe2000001144b */
[----:B------:R-:W-:Y:S01]  /*1140*/  IMAD.WIDE.U32 R18, R100, c[0x0][0x2a0], R18 ;  /* 0x0000a80064127a25 */ /* 0x000fe200078e0012 */
[----:B------:R-:W-:-:S02]  /*1150*/  IADD3 R52, P2, R58, R84, RZ ;  /* 0x000000543a347210 */ /* 0x000fc40007f5e0ff */
[----:B------:R-:W-:Y:S01]  /*1160*/  IADD3 R54, P3, R58, R83, RZ ;  /* 0x000000533a367210 */ /* 0x000fe20007f7e0ff */
[----:B------:R-:W-:Y:S01]  /*1170*/  IMAD.WIDE.U32 R16, R100, c[0x0][0x2c0], R16 ;  /* 0x0000b00064107a25 */ /* 0x000fe200078e0010 */
[C---:B------:R-:W-:Y:S02]  /*1180*/  IADD3 R44, P0, R75.reuse, R18, RZ ;  /* 0x000000124b2c7210 */ /* 0x040fe40007f1e0ff */
[----:B------:R-:W-:Y:S01]  /*1190*/  IADD3 R56, P4, R58, R82, RZ ;  /* 0x000000523a387210 */ /* 0x000fe20007f9e0ff */
[C---:B------:R-:W-:Y:S01]  /*11a0*/  IMAD R27, R100.reuse, c[0x0][0x2a4], R27 ;  /* 0x0000a900641b7a24 */ /* 0x040fe200078e021b */
[----:B------:R-:W-:Y:S01]  /*11b0*/  IADD3 R46, P1, R75, R16, RZ ;  /* 0x000000104b2e7210 */ /* 0x000fe20007f3e0ff */
[----:B------:R-:W-:Y:S02]  /*11c0*/  IMAD R29, R100, c[0x0][0x2c4], R29 ;  /* 0x0000b100641d7a24 */ /* 0x000fe400078e021d */
[--C-:B------:R-:W-:Y:S01]  /*11d0*/  FADD.FTZ R64, R11, R104.reuse ;  /* 0x000000680b407221 */ /* 0x100fe20000010000 */
[C---:B------:R-:W-:Y:S01]  /*11e0*/  IADD3.X R45, R25.reuse, R19, R27, P0, !PT ;  /* 0x00000013192d7210 */ /* 0x040fe200007fe41b */
[--C-:B------:R-:W-:Y:S01]  /*11f0*/  FADD.FTZ R69, R10, R104.reuse ;  /* 0x000000680a457221 */ /* 0x100fe20000010000 */
[----:B------:R-:W-:Y:S01]  /*1200*/  IADD3.X R47, R25, R17, R29, P1, !PT ;  /* 0x00000011192f7210 */ /* 0x000fe20000ffe41d */
[--C-:B------:R-:W-:Y:S01]  /*1210*/  FADD.FTZ R62, R9, R104.reuse ;  /* 0x00000068093e7221 */ /* 0x100fe20000010000 */
[----:B------:R-:W-:Y:S01]  /*1220*/  IADD3 R48, P0, R58, R86, RZ ;  /* 0x000000563a307210 */ /* 0x000fe20007f1e0ff */
[----:B------:R-:W-:Y:S01]  /*1230*/  FADD.FTZ R67, R8, R104 ;  /* 0x0000006808437221 */ /* 0x000fe20000010000 */
[C---:B------:R-:W-:Y:S01]  /*1240*/  IADD3 R50, P1, R58.reuse, R85, RZ ;  /* 0x000000553a327210 */ /* 0x040fe20007f3e0ff */
[----:B------:R-:W-:Y:S01]  /*1250*/  IMAD.MOV.U32 R0, RZ, RZ, RZ ;  /* 0x000000ffff007224 */ /* 0x000fe200078e00ff */
[----:B------:R-:W-:Y:S01]  /*1260*/  SHF.L.U64.HI R27, R71, 0x2, R66 ;  /* 0x00000002471b7819 */ /* 0x000fe20000010242 */
[----:B------:R-:W-:Y:S01]  /*1270*/  CS2R R18, SRZ ;  /* 0x0000000000127805 */ /* 0x000fe2000001ff00 */
[----:B------:R-:W-:Y:S01]  /*1280*/  IADD3 R58, P5, R58, R81, RZ ;  /* 0x000000513a3a7210 */ /* 0x000fe20007fbe0ff */
[----:B------:R-:W-:Y:S01]  /*1290*/  CS2R R16, SRZ ;  /* 0x0000000000107805 */ /* 0x000fe2000001ff00 */
[C---:B------:R-:W-:Y:S01]  /*12a0*/  IADD3.X R49, R27.reuse, R80, RZ, P0, !PT ;  /* 0x000000501b317210 */ /* 0x040fe200007fe4ff */
[C---:B------:R-:W-:Y:S01]  /*12b0*/  IMAD.X R53, R27.reuse, 0x1, R78, P2 ;  /* 0x000000011b357824 */ /* 0x040fe200010e064e */
[C---:B------:R-:W-:Y:S01]  /*12c0*/  IADD3.X R51, R27.reuse, R79, RZ, P1, !PT ;  /* 0x0000004f1b337210 */ /* 0x040fe20000ffe4ff */
[C---:B------:R-:W-:Y:S01]  /*12d0*/  IMAD.X R59, R27.reuse, 0x1, R74, P5 ;  /* 0x000000011b3b7824 */ /* 0x040fe200028e064a */
[----:B------:R-:W-:-:S02]  /*12e0*/  IADD3.X R55, R27, R77, RZ, P3, !PT ;  /* 0x0000004d1b377210 */ /* 0x000fc40001ffe4ff */
[----:B------:R-:W-:Y:S02]  /*12f0*/  IADD3.X R57, R27, R76, RZ, P4, !PT ;  /* 0x0000004c1b397210 */ /* 0x000fe400027fe4ff */
.L_x_8288:
[----:B------:R-:W-:Y:S01]  /*1300*/  SHF.R.S32.HI R124, RZ, 0x1f, R65 ;  /* 0x0000001fff7c7819 */ /* 0x000fe20000011441 */
[----:B------:R-:W-:Y:S01]  /*1310*/  IMAD.WIDE.U32 R24, R65, c[0x0][0x1a0], R42 ;  /* 0x0000680041187a25 */ /* 0x000fe200078e002a */
[----:B------:R-:W-:Y:S01]  /*1320*/  IADD3 R73, -R75, c[0x0][0x168], RZ ;  /* 0x00005a004b497a10 */ /* 0x000fe20007ffe1ff */
[----:B------:R-:W-:Y:S01]  /*1330*/  HFMA2.MMA R35, -RZ, RZ, 0, 0 ;  /* 0x00000000ff237435 */ /* 0x000fe200000001ff */
[----:B------:R-:W-:Y:S01]  /*1340*/  MOV R33, RZ ;  /* 0x000000ff00217202 */ /* 0x000fe20000000f00 */
[----:B------:R-:W-:Y:S01]  /*1350*/  IMAD R26, R124, c[0x0][0x1a0], RZ ;  /* 0x000068007c1a7a24 */ /* 0x000fe200078e02ff */
[-C--:B------:R-:W-:Y:S01]  /*1360*/  ISETP.GE.AND P0, PT, R42, R73.reuse, PT ;  /* 0x000000492a00720c */ /* 0x080fe20003f06270 */
[----:B------:R-:W-:Y:S01]  /*1370*/  IMAD.MOV.U32 R61, RZ, RZ, RZ ;  /* 0x000000ffff3d7224 */ /* 0x000fe200078e00ff */
[-C--:B------:R-:W-:Y:S01]  /*1380*/  ISETP.GE.AND P1, PT, R92, R73.reuse, PT ;  /* 0x000000495c00720c */ /* 0x080fe20003f26270 */
[----:B------:R-:W-:Y:S01]  /*1390*/  IMAD R27, R65, c[0x0][0x1a4], R26 ;  /* 0x00006900411b7a24 */ /* 0x000fe200078e021a */
[----:B------:R-:W-:-:S02]  /*13a0*/  ISETP.GE.AND P2, PT, R90, R73, PT ;  /* 0x000000495a00720c */ /* 0x000fc40003f46270 */
[----:B------:R-:W-:Y:S02]  /*13b0*/  ISETP.GE.AND P3, PT, R88, R73, PT ;  /* 0x000000495800720c */ /* 0x000fe40003f66270 */
[C---:B------:R-:W-:Y:S02]  /*13c0*/  LEA R30, P4, R24.reuse, R97, 0x2 ;  /* 0x00000061181e7211 */ /* 0x040fe400078810ff */
[----:B------:R-:W-:Y:S02]  /*13d0*/  IADD3 R25, R25, R27, RZ ;  /* 0x0000001b19197210 */ /* 0x000fe40007ffe0ff */
[----:B------:R-:W-:Y:S02]  /*13e0*/  MOV R117, RZ ;  /* 0x000000ff00757202 */ /* 0x000fe40000000f00 */
[----:B------:R-:W-:-:S05]  /*13f0*/  LEA.HI.X R31, R24, R96, R25, 0x2, P4 ;  /* 0x00000060181f7211 */ /* 0x000fca00020f1419 */
[----:B--2---:R-:W2:Y:S04]  /*1400*/  @!P0 LDG.E R33, [R30.64] ;  /* 0x000000041e218981 */ /* 0x004ea8000c1e1900 */
[----:B------:R-:W3:Y:S04]  /*1410*/  @!P1 LDG.E R61, [R30.64+0x80] ;  /* 0x000080041e3d9981 */ /* 0x000ee8000c1e1900 */
[----:B------:R-:W4:Y:S04]  /*1420*/  @!P2 LDG.E R35, [R30.64+0x100] ;  /* 0x000100041e23a981 */ /* 0x000f28000c1e1900 */
[----:B------:R-:W4:Y:S01]  /*1430*/  @!P3 LDG.E R117, [R30.64+0x180] ;  /* 0x000180041e75b981 */ /* 0x000f22000c1e1900 */
[----:B------:R-:W-:Y:S01]  /*1440*/  MOV R25, R87 ;  /* 0x0000005700197202 */ /* 0x000fe20000000f00 */
[----:B------:R-:W-:Y:S01]  /*1450*/  IMAD R26, R124, c[0x0][0x188], RZ ;  /* 0x000062007c1a7a24 */ /* 0x000fe200078e02ff */
[----:B------:R-:W-:Y:S01]  /*1460*/  SHF.L.U32 R68, R91, 0x2, RZ ;  /* 0x000000025b447819 */ /* 0x000fe200000006ff */
[----:B------:R-:W-:-:S02]  /*1470*/  IMAD.MOV.U32 R24, RZ, RZ, R40 ;  /* 0x000000ffff187224 */ /* 0x000fc400078e0028 */
[C---:B------:R-:W-:Y:S02]  /*1480*/  IMAD R29, R65.reuse, c[0x0][0x18c], R26 ;  /* 0x00006300411d7a24 */ /* 0x040fe400078e021a */
[----:B------:R-:W-:-:S04]  /*1490*/  IMAD.WIDE.U32 R24, R65, c[0x0][0x188], R24 ;  /* 0x0000620041187a25 */ /* 0x000fc800078e0018 */
[----:B------:R-:W-:Y:S01]  /*14a0*/  IMAD R32, R124, c[0x0][0x1c0], RZ ;  /* 0x000070007c207a24 */ /* 0x000fe200078e02ff */
[----:B------:R-:W-:Y:S01]  /*14b0*/  LEA R28, P0, R24, c[0x0][0x220], 0x2 ;  /* 0x00008800181c7a11 */ /* 0x000fe200078010ff */
[----:B------:R-:W-:Y:S01]  /*14c0*/  IMAD.WIDE.U32 R26, R65, c[0x0][0x1c0], R42 ;  /* 0x00007000411a7a25 */ /* 0x000fe200078e002a */
[----:B------:R-:W-:-:S03]  /*14d0*/  IADD3 R25, R25, R29, RZ ;  /* 0x0000001d19197210 */ /* 0x000fc60007ffe0ff */
[----:B------:R-:W-:Y:S01]  /*14e0*/  IMAD R121, R65, c[0x0][0x1c4], R32 ;  /* 0x0000710041797a24 */ /* 0x000fe200078e0220 */
[----:B------:R-:W-:Y:S02]  /*14f0*/  LEA.HI.X R29, R24, c[0x0][0x224], R25, 0x2, P0 ;  /* 0x00008900181d7a11 */ /* 0x000fe400000f1419 */
[----:B------:R-:W-:Y:S01]  /*1500*/  LEA R24, P0, R26, R95, 0x2 ;  /* 0x0000005f1a187211 */ /* 0x000fe200078010ff */
[----:B------:R-:W-:Y:S01]  /*1510*/  IMAD.IADD R25, R27, 0x1, R121 ;  /* 0x000000011b197824 */ /* 0x000fe200078e0279 */
[-C--:B------:R-:W-:Y:S01]  /*1520*/  ISETP.GE.AND P1, PT, R92, R73.reuse, PT ;  /* 0x000000495c00720c */ /* 0x080fe20003f26270 */
[----:B------:R-:W-:Y:S01]  /*1530*/  HFMA2.MMA R125, -RZ, RZ, 0, 0 ;  /* 0x00000000ff7d7435 */ /* 0x000fe200000001ff */
[-C--:B------:R-:W-:Y:S01]  /*1540*/  ISETP.GE.AND P2, PT, R90, R73.reuse, PT ;  /* 0x000000495a00720c */ /* 0x080fe20003f46270 */
[----:B------:R-:W4:Y:S01]  /*1550*/  LDG.E R110, [R28.64] ;  /* 0x000000041c6e7981 */ /* 0x000f22000c1e1900 */
[----:B------:R-:W-:Y:S02]  /*1560*/  LEA.HI.X R25, R26, R94, R25, 0x2, P0 ;  /* 0x0000005e1a197211 */ /* 0x000fe400000f1419 */
[----:B------:R-:W-:-:S02]  /*1570*/  ISETP.GE.AND P0, PT, R42, R73, PT ;  /* 0x000000492a00720c */ /* 0x000fc40003f06270 */
[----:B------:R-:W-:Y:S01]  /*1580*/  ISETP.GE.AND P3, PT, R88, R73, PT ;  /* 0x000000495800720c */ /* 0x000fe20003f66270 */
[----:B------:R-:W-:Y:S01]  /*1590*/  CS2R R120, SRZ ;  /* 0x0000000000787805 */ /* 0x000fe2000001ff00 */
[----:B------:R-:W-:Y:S01]  /*15a0*/  IMAD.MOV.U32 R123, RZ, RZ, RZ ;  /* 0x000000ffff7b7224 */ /* 0x000fe200078e00ff */
[----:B------:R-:W-:Y:S01]  /*15b0*/  MOV R127, RZ ;  /* 0x000000ff007f7202 */ /* 0x000fe20000000f00 */
[----:B--2---:R-:W-:Y:S04]  /*15c0*/  STS [R68], R33 ;  /* 0x0000002144007388 */ /* 0x004fe80000000800 */
[----:B---3--:R-:W-:Y:S04]  /*15d0*/  STS [R68+0x80], R61 ;  /* 0x0000803d44007388 */ /* 0x008fe80000000800 */
[----:B----4-:R-:W-:Y:S04]  /*15e0*/  STS [R68+0x100], R35 ;  /* 0x0001002344007388 */ /* 0x010fe80000000800 */
[----:B0-----:R0:W-:Y:S01]  /*15f0*/  STS [R68+0x180], R117 ;  /* 0x0001807544007388 */ /* 0x0011e20000000800 */
[----:B------:R-:W-:-:S06]  /*1600*/  NOP ;  /* 0x0000000000007918 */ /* 0x000fcc0000000000 */
[----:B-1----:R1:W2:Y:S04]  /*1610*/  @!P0 LDG.E R121, [R24.64] ;  /* 0x0000000418798981 */ /* 0x0022a8000c1e1900 */
[----:B------:R1:W3:Y:S04]  /*1620*/  @!P1 LDG.E R125, [R24.64+0x80] ;  /* 0x00008004187d9981 */ /* 0x0002e8000c1e1900 */
[----:B------:R1:W4:Y:S04]  /*1630*/  @!P2 LDG.E R123, [R24.64+0x100] ;  /* 0x00010004187ba981 */ /* 0x000328000c1e1900 */
[----:B------:R1:W4:Y:S01]  /*1640*/  @!P3 LDG.E R127, [R24.64+0x180] ;  /* 0x00018004187fb981 */ /* 0x000322000c1e1900 */
[----:B------:R-:W-:-:S02]  /*1650*/  IADD3 R26, R93, -0x1, RZ ;  /* 0xffffffff5d1a7810 */ /* 0x000fc40007ffe0ff */
[----:B------:R-:W-:Y:S02]  /*1660*/  ISETP.GT.AND P0, PT, R93, 0x1, PT ;  /* 0x000000015d00780c */ /* 0x000fe40003f04270 */
[----:B------:R-:W-:Y:S02]  /*1670*/  LEA.HI R27, R26, R26, RZ, 0x1 ;  /* 0x0000001a1a1b7211 */ /* 0x000fe400078f08ff */
[----:B------:R-:W-:Y:S02]  /*1680*/  ISETP.NE.AND P1, PT, R98, RZ, PT ;  /* 0x000000ff6200720c */ /* 0x000fe40003f25270 */
[----:B------:R-:W-:Y:S02]  /*1690*/  ISETP.EQ.AND P0, PT, R116, RZ, P0 ;  /* 0x000000ff7400720c */ /* 0x000fe40000702270 */
[----:B------:R-:W-:Y:S01]  /*16a0*/  LOP3.LUT R27, R27, 0xfffffe, RZ, 0xc0, !PT ;  /* 0x00fffffe1b1b7812 */ /* 0x000fe200078ec0ff */
[----:B0-----:R-:W-:Y:S02]  /*16b0*/  FADD.FTZ R117, R8, R104 ;  /* 0x0000006808757221 */ /* 0x001fe40000010000 */
[----:B------:R-:W-:Y:S01]  /*16c0*/  FMUL.FTZ R60, R110, 1.4426950216293334961 ;  /* 0x3fb8aa3b6e3c7820 */ /* 0x000fe20000410000 */
[----:B------:R-:W-:-:S02]  /*16d0*/  IADD3 R26, R26, -R27, RZ ;  /* 0x8000001b1a1a7210 */ /* 0x000fc40007ffe0ff */
[----:B------:R-:W-:Y:S01]  /*16e0*/  IADD3 R28, R98, 0x200, RZ ;  /* 0x00000200621c7810 */ /* 0x000fe20007ffe0ff */
[----:B------:R-:W-:Y:S02]  /*16f0*/  FMUL.FTZ R34, R60, R117 ;  /* 0x000000753c227220 */ /* 0x000fe40000410000 */
[--C-:B------:R-:W-:Y:S02]  /*1700*/  @!P1 IMAD R28, R26, 0x100, R65.reuse ;  /* 0x000001001a1c9824 */ /* 0x100fe400078e0241 */
[----:B------:R-:W-:Y:S01]  /*1710*/  @P0 IADD3 R30, R93, -0x2, RZ ;  /* 0xfffffffe5d1e0810 */ /* 0x000fe20007ffe0ff */
[----:B-1----:R-:W0:Y:S01]  /*1720*/  LDS.128 R24, [R91.X16] ;  /* 0x000000005b187984 */ /* 0x002e22000000cc00 */
[----:B------:R-:W-:Y:S01]  /*1730*/  IMAD.SHL.U32 R61, R28, 0x4, RZ ;  /* 0x000000041c3d7824 */ /* 0x000fe200078e00ff */
[----:B------:R-:W1:Y:S02]  /*1740*/  MUFU.EX2 R34, R34 ;  /* 0x0000002200227308 */ /* 0x000e640000000800 */
[----:B------:R-:W-:Y:S01]  /*1750*/  @P0 IMAD R33, R30, c[0x0][0x16c], R65 ;  /* 0x00005b001e210a24 */ /* 0x000fe200078e0241 */
[----:B------:R-:W-:Y:S01]  /*1760*/  ISETP.NE.AND P2, PT, R98, 0x1f, PT ;  /* 0x0000001f6200780c */ /* 0x000fe20003f45270 */
[----:B------:R-:W-:-:S02]  /*1770*/  FADD.FTZ R112, R9, R104 ;  /* 0x0000006809707221 */ /* 0x000fc40000010000 */
[----:B------:R-:W-:Y:S02]  /*1780*/  FADD.FTZ R114, R11, R104 ;  /* 0x000000680b727221 */ /* 0x000fe40000010000 */
[C---:B------:R-:W-:Y:S02]  /*1790*/  FMUL.FTZ R35, R60.reuse, R112 ;  /* 0x000000703c237220 */ /* 0x040fe40000410000 */
[----:B------:R-:W-:Y:S02]  /*17a0*/  FMUL.FTZ R126, R60, R114 ;  /* 0x000000723c7e7220 */ /* 0x000fe40000410000 */
[----:B------:R-:W-:Y:S02]  /*17b0*/  @P0 IMAD.WIDE R32, R33, 0x8, R38 ;  /* 0x0000000821200825 */ /* 0x000fe400078e0226 */
[----:B------:R-:W0:Y:S08]  /*17c0*/  MUFU.EX2 R35, R35 ;  /* 0x0000002300237308 */ /* 0x000e300000000800 */
[----:B------:R-:W0:Y:S01]  /*17d0*/  MUFU.EX2 R126, R126 ;  /* 0x0000007e007e7308 */ /* 0x000e220000000800 */
[----:B------:R-:W-:Y:S01]  /*17e0*/  FMUL.FTZ R122, R5, R62 ;  /* 0x0000003e057a7220 */ /* 0x000fe20000410000 */
[----:B------:R-:W-:Y:S01]  /*17f0*/  BSSY B0, `(.L_x_8276) ;  /* 0x0000022000007945 */ /* 0x000fe20003800000 */
[----:B------:R-:W-:-:S02]  /*1800*/  FMUL.FTZ R131, R6, R69 ;  /* 0x0000004506837220 */ /* 0x000fc40000410000 */
[----:B0-----:R-:W-:Y:S02]  /*1810*/  FMUL.FTZ R122, R25, R122 ;  /* 0x0000007a197a7220 */ /* 0x001fe40000410000 */
[----:B------:R-:W-:Y:S01]  /*1820*/  FMUL.FTZ R131, R26, R131 ;  /* 0x000000831a837220 */ /* 0x000fe20000410000 */
[----:B--2---:R0:W-:Y:S04]  /*1830*/  STS [R68+0x200], R121 ;  /* 0x0002007944007388 */ /* 0x0041e80000000800 */
[----:B---3--:R-:W-:Y:S04]  /*1840*/  STS [R68+0x280], R125 ;  /* 0x0002807d44007388 */ /* 0x008fe80000000800 */
[----:B----4-:R-:W-:Y:S04]  /*1850*/  STS [R68+0x300], R123 ;  /* 0x0003007b44007388 */ /* 0x010fe80000000800 */
[----:B------:R-:W-:Y:S01]  /*1860*/  STS [R68+0x380], R127 ;  /* 0x0003807f44007388 */ /* 0x000fe20000000800 */
[----:B------:R-:W-:-:S06]  /*1870*/  NOP ;  /* 0x0000000000007918 */ /* 0x000fcc0000000000 */
[----:B------:R-:W2:Y:S04]  /*1880*/  LDS.128 R28, [R91.X16+0x200] ;  /* 0x000200005b1c7984 */ /* 0x000ea8000000cc00 */
[----:B-1----:R1:W-:Y:S04]  /*1890*/  STS [R61+0xa38], R34 ;  /* 0x000a38223d007388 */ /* 0x0023e80000000800 */
[----:B------:R-:W-:Y:S01]  /*18a0*/  BAR.SYNC.DEFER_BLOCKING 0x0 ;  /* 0x0000000000007b1d */ /* 0x000fe20000010000 */
[----:B0-----:R-:W-:-:S04]  /*18b0*/  FADD.FTZ R121, R10, R104 ;  /* 0x000000680a797221 */ /* 0x001fc80000010000 */
[----:B-1----:R-:W-:Y:S02]  /*18c0*/  FMUL.FTZ R61, R60, R121 ;  /* 0x000000793c3d7220 */ /* 0x002fe40000410000 */
[----:B--2---:R-:W-:Y:S01]  /*18d0*/  FMUL.FTZ R125, R14, R30 ;  /* 0x0000001e0e7d7220 */ /* 0x004fe20000410000 */
[----:B------:R0:W5:Y:S04]  /*18e0*/  @P0 LDG.E R120, [R32.64+0x4] ;  /* 0x0000040420780981 */ /* 0x000168000c1e1900 */
[----:B------:R1:W2:Y:S01]  /*18f0*/  @P2 LDS R30, [R98.X4+0x123c] ;  /* 0x00123c00621e2984 */ /* 0x0002a20000004800 */
[----:B0-----:R1:W0:Y:S01]  /*1900*/  MUFU.EX2 R32, R61 ;  /* 0x0000003d00207308 */ /* 0x0012220000000800 */
[----:B------:R-:W-:Y:S02]  /*1910*/  FMUL.FTZ R123, R15, R31 ;  /* 0x0000001f0f7b7220 */ /* 0x000fe40000410000 */
[----:B------:R-:W-:-:S02]  /*1920*/  FMUL.FTZ R31, R4, R67 ;  /* 0x00000043041f7220 */ /* 0x000fc40000410000 */
[----:B------:R-:W-:Y:S02]  /*1930*/  FMUL.FTZ R28, R12, R28 ;  /* 0x0000001c0c1c7220 */ /* 0x000fe40000410000 */
[----:B------:R-:W-:Y:S02]  /*1940*/  FMUL.FTZ R29, R13, R29 ;  /* 0x0000001d0d1d7220 */ /* 0x000fe40000410000 */
[----:B------:R-:W-:Y:S02]  /*1950*/  FMUL.FTZ R60, R7, R64 ;  /* 0x00000040073c7220 */ /* 0x000fe40000410000 */
[----:B------:R-:W-:Y:S02]  /*1960*/  FMUL.FTZ R127, R34, R35 ;  /* 0x00000023227f7220 */ /* 0x000fe40000410000 */
[----:B------:R-:W-:Y:S02]  /*1970*/  FMUL.FTZ R31, R24, R31 ;  /* 0x0000001f181f7220 */ /* 0x000fe40000410000 */
[----:B------:R-:W-:Y:S01]  /*1980*/  FFMA.FTZ R129, R126, R123, R125 ;  /* 0x0000007b7e817223 */ /* 0x000fe2000001007d */
[----:B------:R-:W-:Y:S05]  /*1990*/  @P2 BRA `(.L_x_8277) ;  /* 0x0000007000002947 */ /* 0x000fea0003800000 */
[----:B01----:R-:W-:-:S13]  /*19a0*/  ISETP.NE.AND P0, PT, R93, c[0x0][0x174], PT ;  /* 0x00005d005d007a0c */ /* 0x003fda0003f05270 */
[----:B--2---:R-:W-:-:S04]  /*19b0*/  @P0 LEA.HI R30, R93, R93, RZ, 0x1 ;  /* 0x0000005d5d1e0211 */ /* 0x004fc800078f08ff */
[----:B------:R-:W-:-:S04]  /*19c0*/  @P0 LOP3.LUT R30, R30, 0xfffffe, RZ, 0xc0, !PT ;  /* 0x00fffffe1e1e0812 */ /* 0x000fc800078ec0ff */
[----:B------:R-:W-:Y:S02]  /*19d0*/  @P0 IADD3 R128, -R30, R93, RZ ;  /* 0x0000005d1e800210 */ /* 0x000fe40007ffe1ff */
[----:B------:R-:W-:-:S03]  /*19e0*/  MOV R30, 0x3f800000 ;  /* 0x3f800000001e7802 */ /* 0x000fc60000000f00 */
[----:B------:R-:W-:-:S05]  /*19f0*/  @P0 IMAD R128, R128, 0x100, R65 ;  /* 0x0000010080800824 */ /* 0x000fca00078e0241 */
[----:B------:R0:W1:Y:S02]  /*1a00*/  @P0 LDS R30, [R128.X4+0xa38] ;  /* 0x000a3800801e0984 */ /* 0x0000640000004800 */
.L_x_8277:
[----:B01----:R-:W-:Y:S05]  /*1a10*/  BSYNC B0 ;  /* 0x0000000000007941 */ /* 0x003fea0003800000 */
.L_x_8276:
[----:B--2---:R-:W-:Y:S01]  /*1a20*/  FMUL.FTZ R61, R126, R30 ;  /* 0x0000001e7e3d7220 */ /* 0x004fe20000410000 */
[----:B------:R-:W-:Y:S01]  /*1a30*/  ISETP.NE.AND P3, PT, R116, 0x1f, PT ;  /* 0x0000001f7400780c */ /* 0x000fe20003f65270 */
[----:B------:R-:W-:Y:S01]  /*1a40*/  FMUL.FTZ R133, R27, R60 ;  /* 0x0000003c1b857220 */ /* 0x000fe20000410000 */
[----:B------:R-:W-:Y:S01]  /*1a50*/  ISETP.GE.AND P0, PT, R91, 0x1, PT ;  /* 0x000000015b00780c */ /* 0x000fe20003f06270 */
[----:B------:R-:W-:Y:S01]  /*1a60*/  FFMA.FTZ R129, R32, R129, R29 ;  /* 0x0000008120817223 */ /* 0x000fe2000001001d */
[----:B------:R-:W-:Y:S01]  /*1a70*/  ISETP.GE.U32.AND P4, PT, R116, 0x18, PT ;  /* 0x000000187400780c */ /* 0x000fe20003f86070 */
[----:B------:R-:W-:Y:S01]  /*1a80*/  FFMA.FTZ R33, R31, R35, R122 ;  /* 0x000000231f217223 */ /* 0x000fe2000001007a */
[----:B------:R-:W-:Y:S01]  /*1a90*/  BSSY B0, `(.L_x_8278) ;  /* 0x0000089000007945 */ /* 0x000fe20003800000 */
[C---:B------:R-:W-:Y:S02]  /*1aa0*/  FMUL.FTZ R60, R32.reuse, R61 ;  /* 0x0000003d203c7220 */ /* 0x040fe40000410000 */
[----:B------:R-:W-:-:S02]  /*1ab0*/  FMUL.FTZ R127, R32, R127 ;  /* 0x0000007f207f7220 */ /* 0x000fc40000410000 */
[C---:B------:R-:W-:Y:S02]  /*1ac0*/  FFMA.FTZ R132, R35.reuse, R129, R28 ;  /* 0x0000008123847223 */ /* 0x040fe4000001001c */
[----:B------:R-:W-:Y:S02]  /*1ad0*/  FFMA.FTZ R33, R32, R33, R131 ;  /* 0x0000002120217223 */ /* 0x000fe40000010083 */
[----:B------:R-:W-:Y:S02]  /*1ae0*/  FMUL.FTZ R135, R35, R60 ;  /* 0x0000003c23877220 */ /* 0x000fe40000410000 */
[C---:B------:R-:W-:Y:S02]  /*1af0*/  FMUL.FTZ R130, R126.reuse, R127 ;  /* 0x0000007f7e827220 */ /* 0x040fe40000410000 */
[----:B------:R-:W-:Y:S01]  /*1b00*/  FFMA.FTZ R33, R126, R33, R133 ;  /* 0x000000217e217223 */ /* 0x000fe20000010085 */
        /* <DEDUP_REMOVED lines=27> */
[----:B------:R-:W-:Y:S02]  /*1cc0*/  SHF.L.U32 R128, R65, 0x3, RZ ;  /* 0x0000000341807819 */ /* 0x000fe400000006ff */
[C---:B--2---:R-:W-:Y:S01]  /*1cd0*/  @P0 FFMA.FTZ R33, R130.reuse, R60, R33 ;  /* 0x0000003c82210223 */ /* 0x044fe20000010021 */
[----:B------:R-:W1:Y:S01]  /*1ce0*/  SHFL.DOWN PT, R134, R135, 0x8, 0x1f ;  /* 0x09001f0087867f89 */ /* 0x000e6200000e0000 */
[----:B------:R-:W-:Y:S01]  /*1cf0*/  IMAD.MOV.U32 R60, RZ, RZ, 0x3f800000 ;  /* 0x3f800000ff3c7424 */ /* 0x000fe200078e00ff */
[----:B------:R-:W-:Y:S01]  /*1d00*/  ISETP.GE.AND P3, PT, R91, 0x8, PT ;  /* 0x000000085b00780c */ /* 0x000fe20003f66270 */
[----:B---3--:R-:W-:Y:S01]  /*1d10*/  @P0 FMUL.FTZ R130, R130, R61 ;  /* 0x0000003d82820220 */ /* 0x008fe20000410000 */
[----:B------:R-:W-:Y:S01]  /*1d20*/  ISETP.GE.AND P0, PT, R93, c[0x0][0x174], PT ;  /* 0x00005d005d007a0c */ /* 0x000fe20003f06270 */
[----:B------:R-:W2:Y:S01]  /*1d30*/  SHFL.UP PT, R129, R33, 0x8, RZ ;  /* 0x0500000021817989 */ /* 0x000ea200000e00ff */
[----:B------:R-:W-:-:S02]  /*1d40*/  HFMA2.MMA R61, -RZ, RZ, 0, 0 ;  /* 0x00000000ff3d7435 */ /* 0x000fc400000001ff */
        /* <DEDUP_REMOVED lines=20> */
[----:B------:R-:W-:-:S03]  /*1e90*/  ISETP.NE.AND P0, PT, R98, RZ, PT ;  /* 0x000000ff6200720c */ /* 0x000fc60003f05270 */
[----:B-----5:R-:W-:Y:S04]  /*1ea0*/  SHFL.IDX PT, R127, R120, RZ, 0x1f ;  /* 0x00001fff787f7589 */ /* 0x020fe800000e0000 */
[----:B------:R-:W-:Y:S04]  /*1eb0*/  SHFL.UP PT, R33, R33, 0x1, RZ ;  /* 0x0420000021217989 */ /* 0x000fe800000e00ff */
[----:B------:R-:W1:Y:S04]  /*1ec0*/  SHFL.UP PT, R130, R130, 0x1, RZ ;  /* 0x0420000082827989 */ /* 0x000e6800000e00ff */
[----:B------:R2:W-:Y:S04]  /*1ed0*/  SHFL.IDX PT, R134, R132, RZ, 0x1f ;  /* 0x00001fff84867589 */ /* 0x0005e800000e0000 */
[----:B------:R3:W4:Y:S01]  /*1ee0*/  SHFL.IDX PT, R129, R135, RZ, 0x1f ;  /* 0x00001fff87817589 */ /* 0x00072200000e0000 */
[----:B0-----:R-:W-:Y:S01]  /*1ef0*/  @P2 FFMA.FTZ R136, R137, R136, R138 ;  /* 0x0000008889882223 */ /* 0x001fe2000001008a */
[----:B------:R-:W-:-:S03]  /*1f00*/  IADD3 R137, -R75, c[0x0][0x168], -R98 ;  /* 0x00005a004b897a10 */ /* 0x000fc60007ffe962 */
[----:B------:R-:W-:Y:S01]  /*1f10*/  FFMA.FTZ R123, R136, R30, R123 ;  /* 0x0000001e887b7223 */ /* 0x000fe2000001007b */
[C---:B------:R-:W-:Y:S02]  /*1f20*/  ISETP.GE.AND P2, PT, R137.reuse, 0x21, PT ;  /* 0x000000218900780c */ /* 0x040fe40003f46270 */
[C---:B------:R-:W-:Y:S01]  /*1f30*/  ISETP.GE.AND P3, PT, R137.reuse, 0x41, PT ;  /* 0x000000418900780c */ /* 0x040fe20003f66270 */
[----:B------:R-:W-:Y:S01]  /*1f40*/  FFMA.FTZ R125, R126, R123, R125 ;  /* 0x0000007b7e7d7223 */ /* 0x000fe2000001007d */
[----:B------:R-:W-:Y:S01]  /*1f50*/  ISETP.GE.AND P4, PT, R137, 0x61, PT ;  /* 0x000000618900780c */ /* 0x000fe20003f86270 */
[----:B--2---:R-:W-:Y:S02]  /*1f60*/  FMUL.FTZ R132, R123, R114 ;  /* 0x000000727b847220 */ /* 0x004fe40000410000 */
[----:B-1----:R-:W-:Y:S01]  /*1f70*/  @P1 FFMA.FTZ R127, R130, R127, R33 ;  /* 0x0000007f827f1223 */ /* 0x002fe20000010021 */
[----:B------:R-:W-:Y:S01]  /*1f80*/  ISETP.GE.AND P1, PT, R137, 0x1, PT ;  /* 0x000000018900780c */ /* 0x000fe20003f26270 */
[----:B---3--:R-:W-:-:S02]  /*1f90*/  FMUL.FTZ R135, R125, R121 ;  /* 0x000000797d877220 */ /* 0x008fc40000410000 */
[----:B------:R-:W-:Y:S02]  /*1fa0*/  FFMA.FTZ R136, R34, R127, R31 ;  /* 0x0000007f22887223 */ /* 0x000fe4000001001f */
[----:B------:R-:W-:Y:S02]  /*1fb0*/  FFMA.FTZ R127, R32, R125, R29 ;  /* 0x0000007d207f7223 */ /* 0x000fe4000001001d */
[C---:B----4-:R-:W-:Y:S02]  /*1fc0*/  FFMA.FTZ R61, R129.reuse, R61, R134 ;  /* 0x0000003d813d7223 */ /* 0x050fe40000010086 */
[----:B------:R-:W-:Y:S02]  /*1fd0*/  FMUL.FTZ R60, R129, R60 ;  /* 0x0000003c813c7220 */ /* 0x000fe40000410000 */
[----:B------:R-:W-:Y:S02]  /*1fe0*/  FFMA.FTZ R129, R35, R127, R28 ;  /* 0x0000007f23817223 */ /* 0x000fe4000001001c */
[----:B------:R-:W-:Y:S01]  /*1ff0*/  FMUL.FTZ R34, R127, R112 ;  /* 0x000000707f227220 */ /* 0x000fe20000410000 */
[----:B------:R0:W-:Y:S01]  /*2000*/  @!P0 STS.64 [R128+0x12b8], R60 ;  /* 0x0012b83c80008388 */ /* 0x0001e20000000a00 */
[----:B------:R-:W-:-:S02]  /*2010*/  FMUL.FTZ R33, R129, R117 ;  /* 0x0000007581217220 */ /* 0x000fc40000410000 */
[----:B------:R-:W-:Y:S02]  /*2020*/  FADD.FTZ R120, -R31, R136 ;  /* 0x000000881f787221 */ /* 0x000fe40000010100 */
[----:B------:R-:W-:Y:S02]  /*2030*/  FMUL.FTZ R31, R7, R132 ;  /* 0x00000084071f7220 */ /* 0x000fe40000410000 */
[----:B------:R-:W-:Y:S02]  /*2040*/  FMUL.FTZ R30, R6, R135 ;  /* 0x00000087061e7220 */ /* 0x000fe40000410000 */
[----:B------:R-:W-:Y:S02]  /*2050*/  FMUL.FTZ R29, R5, R34 ;  /* 0x00000022051d7220 */ /* 0x000fe40000410000 */
[----:B------:R-:W-:Y:S01]  /*2060*/  FMUL.FTZ R28, R4, R33 ;  /* 0x00000021041c7220 */ /* 0x000fe20000410000 */
[----:B0-----:R-:W-:Y:S01]  /*2070*/  SHF.L.U64.HI R128, R63, 0x2, R0 ;  /* 0x000000023f807819 */ /* 0x001fe20000010200 */
[----:B------:R-:W-:-:S02]  /*2080*/  FFMA.FTZ R35, R35, R136, R122 ;  /* 0x0000008823237223 */ /* 0x000fc4000001007a */
[----:B------:R-:W-:Y:S01]  /*2090*/  FFMA.FTZ R33, R120, R33, RZ ;  /* 0x0000002178217223 */ /* 0x000fe200000100ff */
[----:B------:R0:W-:Y:S01]  /*20a0*/  STS.128 [R98.X16+0x400], R28 ;  /* 0x0004001c62007388 */ /* 0x0001e2000000cc00 */
[----:B------:R-:W-:Y:S02]  /*20b0*/  FFMA.FTZ R134, R32, R35, R131 ;  /* 0x0000002320867223 */ /* 0x000fe40000010083 */
[----:B------:R-:W-:Y:S01]  /*20c0*/  FADD.FTZ R122, -R122, R35 ;  /* 0x000000237a7a7221 */ /* 0x000fe20000010100 */
[----:B------:R-:W-:Y:S01]  /*20d0*/  BAR.SYNC.DEFER_BLOCKING 0x0 ;  /* 0x0000000000007b1d */ /* 0x000fe20000010000 */
[----:B------:R-:W-:Y:S02]  /*20e0*/  FFMA.FTZ R126, R126, R134, R133 ;  /* 0x000000867e7e7223 */ /* 0x000fe40000010085 */
[----:B------:R-:W-:Y:S02]  /*20f0*/  FFMA.FTZ R130, R122, R34, R33 ;  /* 0x000000227a827223 */ /* 0x000fe40000010021 */
[----:B------:R-:W-:-:S02]  /*2100*/  FADD.FTZ R133, -R133, R126 ;  /* 0x0000007e85857221 */ /* 0x000fc40000010100 */
[----:B------:R-:W-:Y:S02]  /*2110*/  FADD.FTZ R131, -R131, R134 ;  /* 0x0000008683837221 */ /* 0x000fe40000010100 */
[----:B------:R-:W-:Y:S02]  /*2120*/  FMUL.FTZ R33, R13, R35 ;  /* 0x000000230d217220 */ /* 0x000fe40000410000 */
[----:B------:R-:W-:Y:S02]  /*2130*/  FMUL.FTZ R61, R133, R132 ;  /* 0x00000084853d7220 */ /* 0x000fe40000410000 */
[----:B------:R-:W-:Y:S02]  /*2140*/  FMUL.FTZ R32, R12, R136 ;  /* 0x000000880c207220 */ /* 0x000fe40000410000 */
[----:B------:R-:W-:Y:S02]  /*2150*/  FMUL.FTZ R34, R14, R134 ;  /* 0x000000860e227220 */ /* 0x000fe40000410000 */
[----:B------:R-:W-:-:S02]  /*2160*/  FMUL.FTZ R35, R15, R126 ;  /* 0x0000007e0f237220 */ /* 0x000fc40000410000 */
[----:B------:R-:W-:Y:S01]  /*2170*/  FFMA.FTZ R130, R131, R135, R130 ;  /* 0x0000008783827223 */ /* 0x000fe20000010082 */
[----:B------:R-:W-:Y:S01]  /*2180*/  SHF.L.U32 R135, R63, 0x2, RZ ;  /* 0x000000023f877819 */ /* 0x000fe200000006ff */
[----:B------:R-:W-:Y:S02]  /*2190*/  IMAD R126, R128, c[0x0][0x2b0], RZ ;  /* 0x0000ac00807e7a24 */ /* 0x000fe400078e02ff */
[----:B------:R-:W-:Y:S01]  /*21a0*/  FADD.FTZ R60, R130, R61 ;  /* 0x0000003d823c7221 */ /* 0x000fe20000010000 */
[----:B------:R0:W-:Y:S01]  /*21b0*/  STS.128 [R98.X16+0x600], R32 ;  /* 0x0006002062007388 */ /* 0x0001e2000000cc00 */
[----:B------:R-:W-:-:S03]  /*21c0*/  IMAD R128, R128, c[0x0][0x2d0], RZ ;  /* 0x0000b40080807a24 */ /* 0x000fc600078e02ff */
[----:B------:R0:W1:Y:S04]  /*21d0*/  LDS R137, [R98.X4+0x400] ;  /* 0x0004000062897984 */ /* 0x0000680000004800 */
[----:B------:R0:W2:Y:S04]  /*21e0*/  LDS R139, [R98.X4+0x480] ;  /* 0x00048000628b7984 */ /* 0x0000a80000004800 */
[----:B------:R0:W3:Y:S04]  /*21f0*/  LDS R141, [R98.X4+0x500] ;  /* 0x00050000628d7984 */ /* 0x0000e80000004800 */
[----:B------:R0:W4:Y:S04]  /*2200*/  LDS R61, [R98.X4+0x580] ;  /* 0x00058000623d7984 */ /* 0x0001280000004800 */
[----:B------:R-:W-:Y:S06]  /*2210*/  BAR.SYNC.DEFER_BLOCKING 0x0 ;  /* 0x0000000000007b1d */ /* 0x000fec0000010000 */
[----:B------:R-:W-:Y:S05]  /*2220*/  @!P1 BRA `(.L_x_8279) ;  /* 0x000000f000009947 */ /* 0x000fea0003800000 */
[----:B0-----:R-:W0:Y:S01]  /*2230*/  LDS R143, [R98.X4+0x600] ;  /* 0x00060000628f7984 */ /* 0x001e220000004800 */
[----:B------:R-:W-:-:S02]  /*2240*/  IMAD R30, R124, c[0x0][0x2b0], RZ ;  /* 0x0000ac007c1e7a24 */ /* 0x000fc400078e02ff */
[----:B------:R-:W-:Y:S02]  /*2250*/  IMAD R124, R124, c[0x0][0x2d0], RZ ;  /* 0x0000b4007c7c7a24 */ /* 0x000fe400078e02ff */
[----:B------:R-:W-:-:S04]  /*2260*/  IMAD.WIDE.U32 R28, R65, c[0x0][0x2b0], R44 ;  /* 0x0000ac00411c7a25 */ /* 0x000fc800078e002c */
[C---:B------:R-:W-:Y:S01]  /*2270*/  IMAD R33, R65.reuse, c[0x0][0x2b4], R30 ;  /* 0x0000ad0041217a24 */ /* 0x040fe200078e021e */
[----:B------:R-:W-:Y:S01]  /*2280*/  LEA R32, P1, R28, c[0x0][0x318], 0x2 ;  /* 0x0000c6001c207a11 */ /* 0x000fe200078210ff */
[C---:B------:R-:W-:Y:S02]  /*2290*/  IMAD R35, R65.reuse, c[0x0][0x2d4], R124 ;  /* 0x0000b50041237a24 */ /* 0x040fe400078e027c */
[----:B------:R-:W-:Y:S01]  /*22a0*/  IMAD.WIDE.U32 R30, R65, c[0x0][0x2d0], R46 ;  /* 0x0000b400411e7a25 */ /* 0x000fe200078e002e */
[----:B------:R-:W-:-:S03]  /*22b0*/  IADD3 R33, R29, R33, RZ ;  /* 0x000000211d217210 */ /* 0x000fc60007ffe0ff */
[----:B------:R-:W-:Y:S01]  /*22c0*/  IMAD.IADD R29, R31, 0x1, R35 ;  /* 0x000000011f1d7824 */ /* 0x000fe200078e0223 */
[----:B------:R-:W-:Y:S02]  /*22d0*/  LEA R34, P5, R30, c[0x0][0x320], 0x2 ;  /* 0x0000c8001e227a11 */ /* 0x000fe400078a10ff */
[----:B------:R-:W-:Y:S02]  /*22e0*/  LEA.HI.X R33, R28, c[0x0][0x31c], R33, 0x2, P1 ;  /* 0x0000c7001c217a11 */ /* 0x000fe400008f1421 */
[----:B------:R-:W-:-:S03]  /*22f0*/  LEA.HI.X R35, R30, c[0x0][0x324], R29, 0x2, P5 ;  /* 0x0000c9001e237a11 */ /* 0x000fc600028f141d */
[----:B-1----:R1:W-:Y:S04]  /*2300*/  RED.E.ADD.F32.FTZ.RN.STRONG.GPU [R32.64], R137 ;  /* 0x000000892000798e */ /* 0x0023e8000c10e784 */
[----:B0-----:R1:W-:Y:S02]  /*2310*/  RED.E.ADD.F32.FTZ.RN.STRONG.GPU [R34.64], R143 ;  /* 0x0000008f2200798e */ /* 0x0013e4000c10e784 */
.L_x_8279:
[----:B0-----:R-:W-:Y:S05]  /*2320*/  BSYNC B0 ;  /* 0x0000000000007941 */ /* 0x001fea0003800000 */
.L_x_8278:
[----:B-1----:R0:W1:Y:S01]  /*2330*/  LDS R33, [R98.X4+0x680] ;  /* 0x0006800062217984 */ /* 0x0020620000004800 */
[----:B------:R-:W-:Y:S01]  /*2340*/  BSSY B0, `(.L_x_8280) ;  /* 0x000000a000007945 */ /* 0x000fe20003800000 */
[C---:B------:R-:W-:Y:S02]  /*2350*/  IMAD R35, R135.reuse, c[0x0][0x2b4], R126 ;  /* 0x0000ad0087237a24 */ /* 0x040fe400078e027e */
[----:B------:R-:W-:Y:S01]  /*2360*/  IMAD R137, R135, c[0x0][0x2d4], R128 ;  /* 0x0000b50087897a24 */ /* 0x000fe200078e0280 */
[----:B------:R-:W-:Y:S05]  /*2370*/  @!P2 BRA `(.L_x_8281) ;  /* 0x000000600000a947 */ /* 0x000fea0003800000 */
[----:B------:R-:W-:-:S04]  /*2380*/  IMAD.WIDE.U32 R30, R135, c[0x0][0x2b0], R48 ;  /* 0x0000ac00871e7a25 */ /* 0x000fc800078e0030 */
[----:B------:R-:W-:Y:S01]  /*2390*/  IMAD.WIDE.U32 R28, R135, c[0x0][0x2d0], R54 ;  /* 0x0000b400871c7a25 */ /* 0x000fe200078e0036 */
[----:B------:R-:W-:-:S04]  /*23a0*/  IADD3 R31, R31, R35, RZ ;  /* 0x000000231f1f7210 */ /* 0x000fc80007ffe0ff */
[----:B------:R-:W-:Y:S01]  /*23b0*/  IADD3 R29, R29, R137, RZ ;  /* 0x000000891d1d7210 */ /* 0x000fe20007ffe0ff */
[----:B--2---:R2:W-:Y:S04]  /*23c0*/  RED.E.ADD.F32.FTZ.RN.STRONG.GPU [R30.64], R139 ;  /* 0x0000008b1e00798e */ /* 0x0045e8000c10e784 */
[----:B-1----:R2:W-:Y:S02]  /*23d0*/  RED.E.ADD.F32.FTZ.RN.STRONG.GPU [R28.64], R33 ;  /* 0x000000211c00798e */ /* 0x0025e4000c10e784 */
.L_x_8281:
[----:B------:R-:W-:Y:S05]  /*23e0*/  BSYNC B0 ;  /* 0x0000000000007941 */ /* 0x000fea0003800000 */
.L_x_8280:
[----:B-12---:R1:W2:Y:S01]  /*23f0*/  LDS R33, [R98.X4+0x700] ;  /* 0x0007000062217984 */ /* 0x0062a20000004800 */
[----:B------:R-:W-:Y:S01]  /*2400*/  BSSY B0, `(.L_x_8282) ;  /* 0x0000008000007945 */ /* 0x000fe20003800000 */
[----:B------:R-:W-:Y:S05]  /*2410*/  @!P3 BRA `(.L_x_8283) ;  /* 0x000000600000b947 */ /* 0x000fea0003800000 */
[----:B------:R-:W-:-:S04]  /*2420*/  IMAD.WIDE.U32 R30, R135, c[0x0][0x2b0], R50 ;  /* 0x0000ac00871e7a25 */ /* 0x000fc800078e0032 */
[----:B------:R-:W-:-:S04]  /*2430*/  IMAD.WIDE.U32 R28, R135, c[0x0][0x2d0], R56 ;  /* 0x0000b400871c7a25 */ /* 0x000fc800078e0038 */
[----:B------:R-:W-:Y:S01]  /*2440*/  IMAD.IADD R31, R35, 0x1, R31 ;  /* 0x00000001231f7824 */ /* 0x000fe200078e021f */
[----:B------:R-:W-:-:S04]  /*2450*/  IADD3 R29, R137, R29, RZ ;  /* 0x0000001d891d7210 */ /* 0x000fc80007ffe0ff */
[----:B---3--:R3:W-:Y:S04]  /*2460*/  RED.E.ADD.F32.FTZ.RN.STRONG.GPU [R30.64], R141 ;  /* 0x0000008d1e00798e */ /* 0x0087e8000c10e784 */
[----:B--2---:R3:W-:Y:S02]  /*2470*/  RED.E.ADD.F32.FTZ.RN.STRONG.GPU [R28.64], R33 ;  /* 0x000000211c00798e */ /* 0x0047e4000c10e784 */
.L_x_8283:
[----:B------:R-:W-:Y:S05]  /*2480*/  BSYNC B0 ;  /* 0x0000000000007941 */ /* 0x000fea0003800000 */
.L_x_8282:
[----:B--23--:R2:W3:Y:S01]  /*2490*/  LDS R33, [R98.X4+0x780] ;  /* 0x0007800062217984 */ /* 0x00c4e20000004800 */
[----:B------:R-:W-:Y:S01]  /*24a0*/  BSSY B0, `(.L_x_8284) ;  /* 0x0000008000007945 */ /* 0x000fe20003800000 */
[----:B------:R-:W-:Y:S05]  /*24b0*/  @!P4 BRA `(.L_x_8285) ;  /* 0x000000600000c947 */ /* 0x000fea0003800000 */
[----:B------:R-:W-:-:S04]  /*24c0*/  IMAD.WIDE.U32 R30, R135, c[0x0][0x2b0], R52 ;  /* 0x0000ac00871e7a25 */ /* 0x000fc800078e0034 */
[----:B------:R-:W-:Y:S01]  /*24d0*/  IMAD.WIDE.U32 R28, R135, c[0x0][0x2d0], R58 ;  /* 0x0000b400871c7a25 */ /* 0x000fe200078e003a */
[----:B------:R-:W-:-:S03]  /*24e0*/  IADD3 R31, R35, R31, RZ ;  /* 0x0000001f231f7210 */ /* 0x000fc60007ffe0ff */
[----:B------:R-:W-:Y:S02]  /*24f0*/  IMAD.IADD R29, R137, 0x1, R29 ;  /* 0x00000001891d7824 */ /* 0x000fe400078e021d */
[----:B----4-:R4:W-:Y:S04]  /*2500*/  RED.E.ADD.F32.FTZ.RN.STRONG.GPU [R30.64], R61 ;  /* 0x0000003d1e00798e */ /* 0x0109e8000c10e784 */
[----:B---3--:R4:W-:Y:S02]  /*2510*/  RED.E.ADD.F32.FTZ.RN.STRONG.GPU [R28.64], R33 ;  /* 0x000000211c00798e */ /* 0x0089e4000c10e784 */
.L_x_8285:
[----:B------:R-:W-:Y:S05]  /*2520*/  BSYNC B0 ;  /* 0x0000000000007941 */ /* 0x000fea0003800000 */
.L_x_8284:
[----:B----4-:R-:W4:Y:S01]  /*2530*/  SHFL.DOWN P1, R29, R60, 0x1, 0x1f ;  /* 0x08201f003c1d7f89 */ /* 0x010f220000020000 */
[-C--:B------:R-:W-:Y:S01]  /*2540*/  FMUL.FTZ R28, R110, R125.reuse ;  /* 0x0000007d6e1c7220 */ /* 0x080fe20000410000 */
        /* <DEDUP_REMOVED lines=12> */
[----:B----4-:R-:W-:Y:S02]  /*2610*/  @P1 FADD R29, R60, R29 ;  /* 0x0000001d3c1d1221 */ /* 0x010fe40000000000 */
[----:B------:R-:W-:Y:S02]  /*2620*/  FFMA.FTZ R25, R4, R129, R25 ;  /* 0x0000008104197223 */ /* 0x000fe40000010019 */
[----:B------:R-:W-:Y:S01]  /*2630*/  FFMA.FTZ R23, R30, R114, R23 ;  /* 0x000000721e177223 */ /* 0x000fe20000010017 */
[----:B------:R-:W4:Y:S01]  /*2640*/  SHFL.DOWN P1, R32, R29, 0x2, 0x1f ;  /* 0x08401f001d207f89 */ /* 0x000f220000020000 */
[----:B------:R-:W-:-:S02]  /*2650*/  FFMA.FTZ R22, R125, R121, R22 ;  /* 0x000000797d167223 */ /* 0x000fc40000010016 */
[----:B------:R-:W-:Y:S02]  /*2660*/  FFMA.FTZ R21, R26, R112, R21 ;  /* 0x000000701a157223 */ /* 0x000fe40000010015 */
[----:B------:R-:W-:Y:S02]  /*2670*/  FFMA.FTZ R20, R129, R117, R20 ;  /* 0x0000007581147223 */ /* 0x000fe40000010014 */
[----:B------:R-:W-:Y:S02]  /*2680*/  FADD.FTZ R18, R27, R18 ;  /* 0x000000121b127221 */ /* 0x000fe40000010000 */
[----:B------:R-:W-:Y:S02]  /*2690*/  FADD.FTZ R17, R24, R17 ;  /* 0x0000001118117221 */ /* 0x000fe40000010000 */
[----:B------:R-:W-:Y:S02]  /*26a0*/  FADD.FTZ R16, R25, R16 ;  /* 0x0000001019107221 */ /* 0x000fe40000010000 */
[----:B----4-:R-:W-:-:S05]  /*26b0*/  @P1 FADD R32, R29, R32 ;  /* 0x000000201d201221 */ /* 0x010fca0000000000 */
[----:B------:R-:W4:Y:S02]  /*26c0*/  SHFL.DOWN P1, R31, R32, 0x4, 0x1f ;  /* 0x08801f00201f7f89 */ /* 0x000f240000020000 */
[----:B----4-:R-:W-:Y:S02]  /*26d0*/  @P1 FADD R31, R32, R31 ;  /* 0x0000001f201f1221 */ /* 0x010fe40000000000 */
[----:B------:R-:W-:-:S03]  /*26e0*/  FMUL.FTZ R32, R110, R123 ;  /* 0x0000007b6e207220 */ /* 0x000fc60000410000 */
[----:B------:R-:W4:Y:S01]  /*26f0*/  SHFL.DOWN P1, R34, R31, 0x8, 0x1f ;  /* 0x09001f001f227f89 */ /* 0x000f220000020000 */
[----:B------:R-:W-:-:S04]  /*2700*/  FMUL.FTZ R32, R32, R133 ;  /* 0x0000008520207220 */ /* 0x000fc80000410000 */
[----:B------:R-:W-:-:S04]  /*2710*/  FFMA.FTZ R32, R7, R30, R32 ;  /* 0x0000001e07207223 */ /* 0x000fc80000010020 */
[----:B------:R-:W-:Y:S02]  /*2720*/  FADD.FTZ R19, R32, R19 ;  /* 0x0000001320137221 */ /* 0x000fe40000010000 */
[----:B----4-:R-:W-:Y:S01]  /*2730*/  @P1 FADD R34, R31, R34 ;  /* 0x000000221f221221 */ /* 0x010fe20000000000 */
[----:B------:R-:W-:-:S04]  /*2740*/  ISETP.NE.AND P1, PT, R91, RZ, PT ;  /* 0x000000ff5b00720c */ /* 0x000fc80003f25270 */
[----:B---3--:R-:W3:Y:S02]  /*2750*/  SHFL.DOWN P2, R33, R34, 0x10, 0x1f ;  /* 0x0a001f0022217f89 */ /* 0x008ee40000040000 */
[----:B---3--:R-:W-:-:S07]  /*2760*/  @P2 FADD R33, R34, R33 ;  /* 0x0000002122212221 */ /* 0x008fce0000000000 */
[----:B------:R3:W-:Y:S04]  /*2770*/  @!P1 STS [0x804], R33 ;  /* 0x00080421ff009388 */ /* 0x0007e80000000800 */
[----:B------:R-:W-:Y:S06]  /*2780*/  BAR.SYNC.DEFER_BLOCKING 0x0 ;  /* 0x0000000000007b1d */ /* 0x000fec0000010000 */
[----:B------:R-:W-:Y:S05]  /*2790*/  @P0 BRA `(.L_x_8287) ;  /* 0x0000005000000947 */ /* 0x000fea0003800000 */
[----:B---3--:R-:W-:Y:S02]  /*27a0*/  ISETP.NE.AND P0, PT, R93, c[0x0][0x174], PT ;  /* 0x00005d005d007a0c */ /* 0x008fe40003f05270 */
[----:B------:R-:W-:-:S11]  /*27b0*/  SHF.L.U32 R26, R65, 0x2, RZ ;  /* 0x00000002411a7819 */ /* 0x000fd600000006ff */
[----:B------:R-:W3:Y:S02]  /*27c0*/  @P0 LDS R24, [R26+0x1ab8] ;  /* 0x001ab8001a180984 */ /* 0x000ee40000000800 */
[----:B---3--:R-:W-:-:S05]  /*27d0*/  @P0 FADD.FTZ R33, R33, R24 ;  /* 0x0000001821210221 */ /* 0x008fca0000010000 */
[----:B------:R3:W-:Y:S02]  /*27e0*/  STS [R26+0x1ab8], R33 ;  /* 0x001ab8211a007388 */ /* 0x0007e40000000800 */
.L_x_8287:
[----:B---3--:R-:W-:Y:S05]  /*27f0*/  BSYNC B0 ;  /* 0x0000000000007941 */ /* 0x008fea0003800000 */
.L_x_8286:
[----:B------:R-:W-:Y:S02]  /*2800*/  IADD3 R65, R65, 0x1, RZ ;  /* 0x0000000141417810 */ /* 0x000fe40007ffe0ff */
[----:B------:R-:W-:Y:S02]  /*2810*/  IADD3 R63, P1, R63, 0x1, RZ ;  /* 0x000000013f3f7810 */ /* 0x000fe40007f3e0ff */
[----:B------:R-:W-:Y:S02]  /*2820*/  ISETP.GE.AND P0, PT, R65, c[0x0][0x16c], PT ;  /* 0x00005b0041007a0c */ /* 0x000fe40003f06270 */
[----:B------:R-:W-:-:S11]  /*2830*/  IADD3.X R0, RZ, R0, RZ, P1, !PT ;  /* 0x00000000ff007210 */ /* 0x000fd60000ffe4ff */
[----:B------:R-:W-:Y:S01]  /*2840*/  @P0 CALL.REL.NOINC `(.L_x_8275) ;  /* 0x0000001000000944 */ /* 0x000fe20003c00000 */
[----:B------:R-:W-:Y:S05]  /*2850*/  BRA `(.L_x_8288) ;  /* 0xffffeaa000007947 */ /* 0x000fea000383ffff */
.L_x_8275:
[----:B------:R-:W-:Y:S01]  /*2860*/  BAR.SYNC.DEFER_BLOCKING 0x0 ;  /* 0x0000000000007b1d */ /* 0x000fe20000010000 */
[----:B------:R-:W-:Y:S01]  /*2870*/  ISETP.NE.AND P0, PT, R98, RZ, PT ;  /* 0x000000ff6200720c */ /* 0x000fe20003f05270 */
[----:B------:R-:W-:Y:S01]  /*2880*/  IMAD R9, R119, c[0x0][0x2d8], RZ ;  /* 0x0000b60077097a24 */ /* 0x000fe200078e02ff */
[----:B------:R-:W-:Y:S01]  /*2890*/  IADD3 R72, P2, R72, -0x180, RZ ;  /* 0xfffffe8048487810 */ /* 0x000fe20007f5e0ff */
[----:B------:R-:W-:Y:S02]  /*28a0*/  IMAD.WIDE.U32 R4, R102, c[0x0][0x2d8], RZ ;  /* 0x0000b60066047a25 */ /* 0x000fe400078e00ff */
[----:B------:R-:W-:Y:S01]  /*28b0*/  BSSY B0, `(.L_x_8289) ;  /* 0x0000026000007945 */ /* 0x000fe20003800000 */
[----:B------:R-:W-:Y:S01]  /*28c0*/  IADD3.X R70, R70, -0x1, RZ, P2, !PT ;  /* 0xffffffff46467810 */ /* 0x000fe200017fe4ff */
[----:B------:R-:W-:Y:S01]  /*28d0*/  IMAD R0, R108, c[0x0][0x2e0], RZ ;  /* 0x0000b8006c007a24 */ /* 0x000fe200078e02ff */
[----:B------:R-:W-:-:S03]  /*28e0*/  IADD3 R10, P5, R72, c[0x0][0x330], RZ ;  /* 0x0000cc00480a7a10 */ /* 0x000fc60007fbe0ff */
[----:B------:R-:W-:Y:S01]  /*28f0*/  IMAD R11, R115, c[0x0][0x2e4], R0 ;  /* 0x0000b900730b7a24 */ /* 0x000fe200078e0200 */
[----:B------:R-:W-:Y:S01]  /*2900*/  IADD3.X R0, R70, c[0x0][0x334], RZ, P5, !PT ;  /* 0x0000cd0046007a10 */ /* 0x000fe20002ffe4ff */
[----:B------:R3:W-:Y:S01]  /*2910*/  STS.128 [R91.X16], R20 ;  /* 0x000000145b007388 */ /* 0x0007e2000000cc00 */
[----:B------:R-:W-:-:S06]  /*2920*/  NOP ;  /* 0x0000000000007918 */ /* 0x000fcc0000000000 */
[----:B------:R-:W-:Y:S04]  /*2930*/  LDS R13, [R68] ;  /* 0x00000000440d7984 */ /* 0x000fe80000000800 */
[----:B------:R-:W-:Y:S04]  /*2940*/  LDS R15, [R68+0x80] ;  /* 0x00008000440f7984 */ /* 0x000fe80000000800 */
[----:B------:R-:W-:Y:S01]  /*2950*/  LDS R25, [R68+0x100] ;  /* 0x0001000044197984 */ /* 0x000fe20000000800 */
[----:B---3--:R-:W-:-:S03]  /*2960*/  IMAD R21, R102, c[0x0][0x2dc], R9 ;  /* 0x0000b70066157a24 */ /* 0x008fc600078e0209 */
[----:B------:R-:W-:Y:S02]  /*2970*/  LDS R27, [R68+0x180] ;  /* 0x00018000441b7984 */ /* 0x000fe40000000800 */
[----:B------:R-:W-:Y:S02]  /*2980*/  IADD3 R5, R5, R21, RZ ;  /* 0x0000001505057210 */ /* 0x000fe40007ffe0ff */
[----:B------:R-:W-:Y:S03]  /*2990*/  @!P0 STS [0x200], R73 ;  /* 0x00020049ff008388 */ /* 0x000fe60000000800 */
[----:B------:R-:W-:Y:S01]  /*29a0*/  IMAD.WIDE.U32 R4, R115, c[0x0][0x2e0], R4 ;  /* 0x0000b80073047a25 */ /* 0x000fe200078e0004 */
[----:B------:R-:W-:Y:S04]  /*29b0*/  BAR.SYNC.DEFER_BLOCKING 0x0 ;  /* 0x0000000000007b1d */ /* 0x000fe80000010000 */
[----:B------:R-:W-:-:S02]  /*29c0*/  IADD3 R9, P1, R71, R4, RZ ;  /* 0x0000000447097210 */ /* 0x000fc40007f3e0ff */
[----:B------:R-:W-:Y:S02]  /*29d0*/  IADD3 R4, P5, R42, R75, RZ ;  /* 0x0000004b2a047210 */ /* 0x000fe40007fbe0ff */
[----:B------:R-:W-:Y:S02]  /*29e0*/  IADD3.X R5, R66, R11, R5, P1, !PT ;  /* 0x0000000b42057210 */ /* 0x000fe40000ffe405 */
        /* <DEDUP_REMOVED lines=18> */
.L_x_8290:
[----:B------:R-:W-:Y:S05]  /*2b10*/  BSYNC B0 ;  /* 0x0000000000007941 */ /* 0x000fea0003800000 */
.L_x_8289:
[----:B------:R-:W-:Y:S01]  /*2b20*/  @!P3 STG.E [R10.64+0x80], R25 ;  /* 0x000080190a00b986 */ /* 0x000fe2000c101904 */
[----:B------:R-:W-:Y:S01]  /*2b30*/  FADD.FTZ R0, R16, R111 ;  /* 0x0000006f10007221 */ /* 0x000fe20000010000 */
[----:B------:R-:W-:Y:S01]  /*2b40*/  BSSY B0, `(.L_x_8291) ;  /* 0x000001f000007945 */ /* 0x000fe20003800000 */
[----:B---3--:R-:W-:Y:S01]  /*2b50*/  IMAD R9, R119, c[0x0][0x2f8], RZ ;  /* 0x0000be0077097a24 */ /* 0x008fe200078e02ff */
[----:B------:R-:W-:Y:S01]  /*2b60*/  @!P2 STG.E [R10.64], R15 ;  /* 0x0000000f0a00a986 */ /* 0x000fe2000c101904 */
[----:B------:R-:W-:-:S03]  /*2b70*/  IMAD.WIDE.U32 R6, R102, c[0x0][0x2f8], RZ ;  /* 0x0000be0066067a25 */ /* 0x000fc600078e00ff */
[----:B------:R3:W-:Y:S01]  /*2b80*/  @!P1 STG.E [R10.64+0x100], R27 ;  /* 0x0001001b0a009986 */ /* 0x0007e2000c101904 */
[----:B------:R-:W-:-:S03]  /*2b90*/  IMAD R9, R102, c[0x0][0x2fc], R9 ;  /* 0x0000bf0066097a24 */ /* 0x000fc600078e0209 */
[----:B------:R-:W-:Y:S02]  /*2ba0*/  BAR.SYNC.DEFER_BLOCKING 0x0 ;  /* 0x0000000000007b1d */ /* 0x000fe40000010000 */
[----:B---3--:R-:W-:-:S04]  /*2bb0*/  IADD3 R11, R7, R9, RZ ;  /* 0x00000009070b7210 */ /* 0x008fc80007ffe0ff */
[----:B------:R3:W-:Y:S01]  /*2bc0*/  STS.128 [R91.X16], R16 ;  /* 0x000000105b007388 */ /* 0x0007e2000000cc00 */
[----:B------:R-:W-:-:S06]  /*2bd0*/  NOP ;  /* 0x0000000000007918 */ /* 0x000fcc0000000000 */
[----:B------:R-:W-:Y:S04]  /*2be0*/  LDS R13, [R68] ;  /* 0x00000000440d7984 */ /* 0x000fe80000000800 */
[----:B------:R-:W-:Y:S04]  /*2bf0*/  LDS R21, [R68+0x80] ;  /* 0x0000800044157984 */ /* 0x000fe80000000800 */
[----:B------:R-:W-:Y:S01]  /*2c00*/  LDS R23, [R68+0x100] ;  /* 0x0001000044177984 */ /* 0x000fe20000000800 */
[----:B---3--:R-:W-:-:S03]  /*2c10*/  FADD.FTZ R17, R0, R17 ;  /* 0x0000001100117221 */ /* 0x008fc60000010000 */
[----:B------:R-:W-:Y:S01]  /*2c20*/  LDS R29, [R68+0x180] ;  /* 0x00018000441d7984 */ /* 0x000fe20000000800 */
[----:B------:R-:W-:-:S03]  /*2c30*/  FADD.FTZ R18, R17, R18 ;  /* 0x0000001211127221 */ /* 0x000fc60000010000 */
        /* <DEDUP_REMOVED lines=15> */
.L_x_8292:
[----:B------:R-:W-:Y:S05]  /*2d30*/  BSYNC B0 ;  /* 0x0000000000007941 */ /* 0x000fea0003800000 */
.L_x_8291:
        /* <DEDUP_REMOVED lines=10> */
[----:B------:R-:W-:Y:S02]  /*2de0*/  ISETP.GT.AND P5, PT, R93, 0x1, PT ;  /* 0x000000015d00780c */ /* 0x000fe40003fa4270 */
[----:B------:R-:W-:Y:S02]  /*2df0*/  IADD3.X R66, R66, R7, R5, P3, !PT ;  /* 0x0000000742427210 */ /* 0x000fe40001ffe405 */
[----:B------:R-:W-:Y:S02]  /*2e00*/  IADD3.X R5, R70, c[0x0][0x344], RZ, P4, !PT ;  /* 0x0000d10046057a10 */ /* 0x000fe400027fe4ff */
[----:B------:R-:W-:Y:S02]  /*2e10*/  LEA R4, P3, R71, R0, 0x2 ;  /* 0x0000000047047211 */ /* 0x000fe400078610ff */
[----:B------:R-:W-:-:S02]  /*2e20*/  IADD3 R105, P4, R105, -0x200, RZ ;  /* 0xfffffe0069697810 */ /* 0x000fc40007f9e0ff */
[----:B------:R-:W-:Y:S02]  /*2e30*/  LEA.HI.X R5, R71, R5, R66, 0x2, P3 ;  /* 0x0000000547057211 */ /* 0x000fe400018f1442 */
[----:B------:R-:W-:Y:S02]  /*2e40*/  IADD3 R101, P3, R101, -0x200, RZ ;  /* 0xfffffe0065657810 */ /* 0x000fe40007f7e0ff */
[----:B------:R-:W-:Y:S01]  /*2e50*/  IADD3 R89, R89, -0x80, RZ ;  /* 0xffffff8059597810 */ /* 0x000fe20007ffe0ff */
[----:B------:R4:W-:Y:S01]  /*2e60*/  @!P0 STG.E [R4.64], R21 ;  /* 0x0000001504008986 */ /* 0x0009e2000c101904 */
[----:B------:R-:W-:Y:S02]  /*2e70*/  IADD3 R97, P0, R97, -0x200, RZ ;  /* 0xfffffe0061617810 */ /* 0x000fe40007f1e0ff */
[----:B------:R-:W-:Y:S01]  /*2e80*/  IADD3 R93, R93, -0x1, RZ ;  /* 0xffffffff5d5d7810 */ /* 0x000fe20007ffe0ff */
[----:B------:R4:W-:Y:S01]  /*2e90*/  @!P1 STG.E [R4.64+0x80], R23 ;  /* 0x0000801704009986 */ /* 0x0009e2000c101904 */
[----:B------:R-:W-:-:S02]  /*2ea0*/  IADD3 R95, P1, R95, -0x200, RZ ;  /* 0xfffffe005f5f7810 */ /* 0x000fc40007f3e0ff */
[----:B------:R-:W-:Y:S01]  /*2eb0*/  IADD3.X R96, R96, -0x1, RZ, P0, !PT ;  /* 0xffffffff60607810 */ /* 0x000fe200007fe4ff */
[----:B------:R4:W-:Y:S01]  /*2ec0*/  @!P2 STG.E [R4.64+0x100], R29 ;  /* 0x0001001d0400a986 */ /* 0x0009e2000c101904 */
[----:B------:R-:W-:Y:S02]  /*2ed0*/  IADD3 R109, P2, R109, -0x200, RZ ;  /* 0xfffffe006d6d7810 */ /* 0x000fe40007f5e0ff */
[----:B------:R-:W-:Y:S02]  /*2ee0*/  IADD3.X R94, R94, -0x1, RZ, P1, !PT ;  /* 0xffffffff5e5e7810 */ /* 0x000fe40000ffe4ff */
[----:B------:R-:W-:Y:S02]  /*2ef0*/  IADD3.X R107, R107, -0x1, RZ, P2, !PT ;  /* 0xffffffff6b6b7810 */ /* 0x000fe400017fe4ff */
[----:B------:R-:W-:Y:S02]  /*2f00*/  IADD3.X R99, R99, -0x1, RZ, P3, !PT ;  /* 0xffffffff63637810 */ /* 0x000fe40001ffe4ff */
[----:B------:R-:W-:Y:S01]  /*2f10*/  IADD3.X R103, R103, -0x1, RZ, P4, !PT ;  /* 0xffffffff67677810 */ /* 0x000fe200027fe4ff */
[----:B------:R-:W-:Y:S01]  /*2f20*/  @!P5 CALL.REL.NOINC `(.L_x_8274) ;  /* 0x000000100000d944 */ /* 0x000fe20003c00000 */
[----:B------:R-:W-:Y:S05]  /*2f30*/  BRA `(.L_x_8293) ;  /* 0xffffdbc000007947 */ /* 0x000fea000383ffff */
.L_x_8274:
[----:B------:R-:W-:Y:S02]  /*2f40*/  ISETP.NE.U32.AND P0, PT, RZ, c[0x0][0x328], PT ;  /* 0x0000ca00ff007a0c */ /* 0x000fe40003f05070 */
[----:B------:R-:W-:-:S02]  /*2f50*/  ISETP.NE.U32.AND P2, PT, RZ, c[0x0][0x348], PT ;  /* 0x0000d200ff007a0c */ /* 0x000fc40003f45070 */
[----:B------:R-:W-:Y:S02]  /*2f60*/  ISETP.NE.AND.EX P1, PT, RZ, c[0x0][0x32c], PT, P0 ;  /* 0x0000cb00ff007a0c */ /* 0x000fe40003f25300 */
[----:B------:R-:W-:-:S11]  /*2f70*/  ISETP.NE.AND.EX P0, PT, RZ, c[0x0][0x34c], PT, P2 ;  /* 0x0000d300ff007a0c */ /* 0x000fd60003f05320 */
[----:B------:R-:W-:Y:S05]  /*2f80*/  @!P1 BRA `(.L_x_8294) ;  /* 0x0000014000009947 */ /* 0x000fea0003800000 */
[----:B------:R-:W0:Y:S01]  /*2f90*/  SHFL.DOWN P1, R0, R113, 0x1, 0x1f ;  /* 0x08201f0071007f89 */ /* 0x000e220000020000 */
[----:B------:R-:W-:Y:S03]  /*2fa0*/  BSSY B0, `(.L_x_8294) ;  /* 0x0000012000007945 */ /* 0x000fe60003800000 */
[----:B---3--:R-:W3:Y:S01]  /*2fb0*/  S2R R8, SR_LANEID ;  /* 0x0000000000087919 */ /* 0x008ee20000000000 */
[----:B0-----:R-:W-:Y:S01]  /*2fc0*/  @P1 FADD R0, R0, R113 ;  /* 0x0000007100001221 */ /* 0x001fe20000000000 */
[----:B---3--:R-:W-:-:S04]  /*2fd0*/  ISETP.NE.AND P2, PT, R8, RZ, PT ;  /* 0x000000ff0800720c */ /* 0x008fc80003f45270 */
[----:B----4-:R-:W0:Y:S04]  /*2fe0*/  SHFL.DOWN P1, R5, R0, 0x2, 0x1f ;  /* 0x08401f0000057f89 */ /* 0x010e280000020000 */
        /* <DEDUP_REMOVED lines=12> */
[----:B0-----:R0:W-:Y:S02]  /*30b0*/  RED.E.ADD.F32.FTZ.RN.STRONG.GPU [R36.64], R6 ;  /* 0x000000062400798e */ /* 0x0011e4000c10e784 */
.L_x_8295:
[----:B0-----:R-:W-:Y:S05]  /*30c0*/  BSYNC B0 ;  /* 0x0000000000007941 */ /* 0x001fea0003800000 */
.L_x_8294:
[----:B------:R-:W-:Y:S01]  /*30d0*/  BSSY B0, `(.L_x_8296) ;  /* 0x0000018000007945 */ /* 0x000fe20003800000 */
[----:B------:R-:W-:Y:S05]  /*30e0*/  @!P0 BRA `(.L_x_8297) ;  /* 0x0000015000008947 */ /* 0x000fea0003800000 */
[----:B------:R-:W-:Y:S06]  /*30f0*/  BAR.SYNC.DEFER_BLOCKING 0x0 ;  /* 0x0000000000007b1d */ /* 0x000fec0000010000 */
[----:B------:R-:W0:Y:S04]  /*3100*/  SHFL.DOWN P0, R0, R111, 0x1, 0x1f ;  /* 0x08201f006f007f89 */ /* 0x000e280000000000 */
[----:B---3--:R-:W3:Y:S04]  /*3110*/  S2R R8, SR_LANEID ;  /* 0x0000000000087919 */ /* 0x008ee80000000000 */
[----:B------:R-:W1:Y:S01]  /*3120*/  S2R R9, SR_TID.X ;  /* 0x0000000000097919 */ /* 0x000e620000002100 */
[----:B0-----:R-:W-:Y:S01]  /*3130*/  @P0 FADD R0, R0, R111 ;  /* 0x0000006f00000221 */ /* 0x001fe20000000000 */
[----:B---3--:R-:W-:-:S04]  /*3140*/  ISETP.NE.AND P1, PT, R8, RZ, PT ;  /* 0x000000ff0800720c */ /* 0x008fc80003f25270 */
        /* <DEDUP_REMOVED lines=15> */
.L_x_8297:
[----:B---3--:R-:W3:Y:S02]  /*3240*/  S2R R9, SR_TID.X ;  /* 0x0000000000097919 */ /* 0x008ee40000002100 */
.L_x_8298:
[----:B0-----:R-:W-:Y:S05]  /*3250*/  BSYNC B0 ;  /* 0x0000000000007941 */ /* 0x001fea0003800000 */
.L_x_8296:
[----:B---3--:R-:W-:-:S13]  /*3260*/  ISETP.GE.AND P0, PT, R9, c[0x0][0x16c], PT ;  /* 0x00005b0009007a0c */ /* 0x008fda0003f06270 */
[----:B------:R-:W-:Y:S05]  /*3270*/  @P0 EXIT ;  /* 0x000000000000094d */ /* 0x000fea0003800000 */
[----:B------:R-:W-:Y:S02]  /*3280*/  IMAD R108, R108, c[0x0][0x288], RZ ;  /* 0x0000a2006c6c7a24 */ /* 0x000fe400078e02ff */
[----:B------:R-:W-:-:S04]  /*3290*/  IMAD.WIDE.U32 R2, R115, c[0x0][0x288], RZ ;  /* 0x0000a20073027a25 */ /* 0x000fc800078e00ff */
[----:B------:R-:W-:-:S04]  /*32a0*/  IMAD R13, R115, c[0x0][0x28c], R108 ;  /* 0x0000a300730d7a24 */ /* 0x000fc800078e026c */
[----:B------:R-:W-:Y:S02]  /*32b0*/  IMAD.IADD R13, R3, 0x1, R13 ;  /* 0x00000001030d7824 */ /* 0x000fe400078e020d */
.L_x_8299:
[----:B0-----:R0:W3:Y:S01]  /*32c0*/  LDS R11, [R9.X4+0x1ab8] ;  /* 0x001ab800090b7984 */ /* 0x0010e20000004800 */
[----:B------:R-:W-:Y:S01]  /*32d0*/  SHF.R.S32.HI R0, RZ, 0x1f, R9 ;  /* 0x0000001fff007819 */ /* 0x000fe20000011409 */
[----:B------:R-:W-:Y:S01]  /*32e0*/  YIELD ;  /* 0x0000000000007946 */ /* 0x000fe20003800000 */
[----:B----4-:R-:W-:Y:S02]  /*32f0*/  MOV R4, R2 ;  /* 0x0000000200047202 */ /* 0x010fe40000000f00 */
        /* <DEDUP_REMOVED lines=9> */
[----:B---3--:R0:W-:Y:S10]  /*3390*/  RED.E.ADD.F32.FTZ.RN.STRONG.GPU [R6.64], R11 ;  /* 0x0000000b0600798e */ /* 0x0081f4000c10e784 */
[----:B------:R-:W-:Y:S05]  /*33a0*/  @!P0 BRA `(.L_x_8299) ;  /* 0xffffff1000008947 */ /* 0x000fea000383ffff */
[----:B------:R-:W-:Y:S05]  /*33b0*/  EXIT ;  /* 0x000000000000794d */ /* 0x000fea0003800000 */
.L_x_8300:
        /* <DEDUP_REMOVED lines=12> */
.L_x_9148:


//--------------------- .text._Z25selective_scan_bwd_kernelI32Selective_Scan_bwd_kernel_traitsILi32ELi4ELb0ELb1ELb1ELb0ELb1EffEEv12SSMParamsBwd --------------------------
	.section	.text._Z25selective_scan_bwd_kernelI32Selective_Scan_bwd_kernel_traitsILi32ELi4ELb0ELb1ELb1ELb0ELb1EffEEv12SSMParamsBwd,"ax",@progbits
	.sectioninfo	@"SHI_REGISTERS=146"
	.align	128
        .global         _Z25selective_scan_bwd_kernelI32Selective_Scan_bwd_kernel_traitsILi32ELi4ELb0ELb1ELb1ELb0ELb1EffEEv12SSMParamsBwd
        .type           _Z25selective_scan_bwd_kernelI32Selective_Scan_bwd_kernel_traitsILi32ELi4ELb0ELb1ELb1ELb0ELb1EffEEv12SSMParamsBwd,@function
        .size           _Z25selective_scan_bwd_kernelI32Selective_Scan_bwd_kernel_traitsILi32ELi4ELb0ELb1ELb1ELb0ELb1EffEEv12SSMParamsBwd,(.L_x_9149 - _Z25selective_scan_bwd_kernelI32Selective_Scan_bwd_kernel_traitsILi32ELi4ELb0ELb1ELb1ELb0ELb1EffEEv12SSMParamsBwd)
        .other          _Z25selective_scan_bwd_kernelI32Selective_Scan_bwd_kernel_traitsILi32ELi4ELb0ELb1ELb1ELb0ELb1EffEEv12SSMParamsBwd,@"STO_CUDA_ENTRY STV_DEFAULT"
_Z25selective_scan_bwd_kernelI32Selective_Scan_bwd_kernel_traitsILi32ELi4ELb0ELb1ELb1ELb0ELb1EffEEv12SSMParamsBwd:
.text._Z25selective_scan_bwd_kernelI32Selective_Scan_bwd_kernel_traitsILi32ELi4ELb0ELb1ELb1ELb0ELb1EffEEv12SSMParamsBwd:
        /* <DEDUP_REMOVED lines=39> */
[----:B---3--:R-:W-:Y:S01]  /*0270*/  IMAD.MOV R10, RZ, RZ, -R7 ;  /* 0x000000ffff0a7224 */ /* 0x008fe200078e0a07 */
[----:B------:R-:W-:Y:S01]  /*0280*/  MOV R13, c[0x0][0x174] ;  /* 0x00005d00000d7a02 */ /* 0x000fe20000000f00 */
[----:B------:R-:W-:-:S03]  /*0290*/  IMAD.WIDE.U32 R8, R63, c[0x0][0x190], RZ ;  /* 0x000064003f087a25 */ /* 0x000fc600078e00ff */
[----:B------:R-:W-:Y:S01]  /*02a0*/  ISETP.GE.AND P3, PT, R13, 0x1, PT ;  /* 0x000000010d00780c */ /* 0x000fe20003f66270 */
[----:B0-----:R-:W-:Y:S01]  /*02b0*/  IMAD R3, R10, R17, RZ ;  /* 0x000000110a037224 */ /* 0x001fe200078e02ff */
[----:B------:R-:W-:Y:S01]  /*02c0*/  IABS R10, R0 ;  /* 0x00000000000a7213 */ /* 0x000fe20000000000 */
[----:B------:R-:W-:Y:S01]  /*02d0*/  IMAD R15, R63, c[0x0][0x194], R16 ;  /* 0x000065003f0f7a24 */ /* 0x000fe200078e0210 */
[----:B------:R-:W-:Y:S01]  /*02e0*/  LEA R13, R13, 0xffffff80, 0x7 ;  /* 0xffffff800d0d7811 */ /* 0x000fe200078e38ff */
[----:B------:R-:W-:-:S03]  /*02f0*/  IMAD.HI.U32 R7, R7, R3, R6 ;  /* 0x0000000307077227 */ /* 0x000fc600078e0006 */
[----:B------:R-:W-:Y:S01]  /*0300*/  IADD3 R9, R9, R15, RZ ;  /* 0x0000000f09097210 */ /* 0x000fe20007ffe0ff */
[----:B------:R-:W-:Y:S01]  /*0310*/  IMAD R19, R61, c[0x0][0x1e8], RZ ;  /* 0x00007a003d137a24 */ /* 0x000fe200078e02ff */
[----:B------:R-:W-:Y:S01]  /*0320*/  SHF.R.S32.HI R15, RZ, 0x1f, R13 ;  /* 0x0000001fff0f7819 */ /* 0x000fe2000001140d */
[----:B------:R-:W-:-:S04]  /*0330*/  IMAD.HI.U32 R64, R7, R10, RZ ;  /* 0x0000000a07407227 */ /* 0x000fc800078e00ff */
[----:B------:R-:W-:Y:S01]  /*0340*/  IMAD.WIDE.U32 R6, R63, c[0x0][0x278], RZ ;  /* 0x00009e003f067a25 */ /* 0x000fe200078e00ff */
[----:B------:R-:W-:-:S03]  /*0350*/  IADD3 R2, -R64, RZ, RZ ;  /* 0x000000ff40027210 */ /* 0x000fc60007ffe1ff */
[----:B------:R-:W-:Y:S02]  /*0360*/  IMAD R21, R61, c[0x0][0x280], RZ ;  /* 0x0000a0003d157a24 */ /* 0x000fe400078e02ff */
[----:B------:R-:W-:Y:S02]  /*0370*/  IMAD R10, R17, R2, R10 ;  /* 0x00000002110a7224 */ /* 0x000fe400078e020a */
[----:B------:R-:W-:-:S03]  /*0380*/  IMAD.WIDE.U32 R2, R63, c[0x0][0x1d0], RZ ;  /* 0x000074003f027a25 */ /* 0x000fc600078e00ff */
[----:B------:R-:W-:Y:S01]  /*0390*/  ISETP.GT.U32.AND P4, PT, R17, R10, PT ;  /* 0x0000000a1100720c */ /* 0x000fe20003f84070 */
[----:B------:R-:W-:Y:S02]  /*03a0*/  IMAD.IADD R3, R3, 0x1, R11 ;  /* 0x0000000103037824 */ /* 0x000fe400078e020b */
[----:B------:R-:W-:Y:S02]  /*03b0*/  IMAD R11, R63, c[0x0][0x27c], R14 ;  /* 0x00009f003f0b7a24 */ /* 0x000fe400078e020e */
[----:B------:R-:W-:-:S03]  /*03c0*/  IMAD.WIDE.U32 R2, R0, c[0x0][0x1d8], R2 ;  /* 0x0000760000027a25 */ /* 0x000fc600078e0002 */
[----:B------:R-:W-:Y:S01]  /*03d0*/  IADD3 R7, R7, R11, RZ ;  /* 0x0000000b07077210 */ /* 0x000fe20007ffe0ff */
[----:B------:R-:W-:-:S04]  /*03e0*/  IMAD.WIDE.U32 R4, R0, c[0x0][0x1e8], R4 ;  /* 0x00007a0000047a25 */ /* 0x000fc800078e0004 */
[----:B------:R-:W-:Y:S01]  /*03f0*/  @!P4 IMAD.IADD R10, R10, 0x1, -R17 ;  /* 0x000000010a0ac824 */ /* 0x000fe200078e0a11 */
[----:B------:R-:W-:Y:S01]  /*0400*/  @!P4 IADD3 R64, R64, 0x1, RZ ;  /* 0x000000014040c810 */ /* 0x000fe20007ffe0ff */
[----:B------:R-:W-:Y:S01]  /*0410*/  IMAD.WIDE.U32 R6, R0, c[0x0][0x280], R6 ;  /* 0x0000a00000067a25 */ /* 0x000fe200078e0006 */
[----:B------:R-:W-:Y:S02]  /*0420*/  IADD3 R70, P4, R13, R4, RZ ;  /* 0x000000040d467210 */ /* 0x000fe40007f9e0ff */
[----:B------:R-:W-:Y:S01]  /*0430*/  ISETP.GE.U32.AND P2, PT, R10, R17, PT ;  /* 0x000000110a00720c */ /* 0x000fe20003f46070 */
[----:B------:R-:W-:Y:S01]  /*0440*/  IMAD R17, R61, c[0x0][0x1d8], RZ ;  /* 0x000076003d117a24 */ /* 0x000fe200078e02ff */
[----:B------:R-:W-:Y:S01]  /*0450*/  IADD3 R75, P5, R13, R6, RZ ;  /* 0x000000060d4b7210 */ /* 0x000fe20007fbe0ff */
[C---:B------:R-:W-:Y:S02]  /*0460*/  IMAD R19, R0.reuse, c[0x0][0x1ec], R19 ;  /* 0x00007b0000137a24 */ /* 0x040fe400078e0213 */
[----:B------:R-:W-:-:S02]  /*0470*/  IMAD R17, R0, c[0x0][0x1dc], R17 ;  /* 0x0000770000117a24 */ /* 0x000fc400078e0211 */
[----:B------:R-:W-:Y:S01]  /*0480*/  IMAD R21, R0, c[0x0][0x284], R21 ;  /* 0x0000a10000157a24 */ /* 0x000fe200078e0215 */
[----:B------:R-:W-:Y:S01]  /*0490*/  IADD3.X R5, R15, R5, R19, P4, !PT ;  /* 0x000000050f057210 */ /* 0x000fe200027fe413 */
[----:B------:R-:W-:Y:S02]  /*04a0*/  IMAD R12, R104, c[0x0][0x1b0], RZ ;  /* 0x00006c00680c7a24 */ /* 0x000fe400078e02ff */
[----:B------:R-:W-:Y:S01]  /*04b0*/  IMAD.WIDE.U32 R10, R63, c[0x0][0x1b0], RZ ;  /* 0x00006c003f0a7a25 */ /* 0x000fe200078e00ff */
[----:B------:R-:W-:Y:S02]  /*04c0*/  IADD3.X R6, R15, R7, R21, P5, !PT ;  /* 0x000000070f067210 */ /* 0x000fe40002ffe415 */
[----:B------:R-:W-:Y:S01]  /*04d0*/  @P2 IADD3 R64, R64, 0x1, RZ ;  /* 0x0000000140402810 */ /* 0x000fe20007ffe0ff */
[----:B------:R-:W-:Y:S01]  /*04e0*/  IMAD R23, R63, c[0x0][0x1b4], R12 ;  /* 0x00006d003f177a24 */ /* 0x000fe200078e020c */
[----:B------:R-:W-:Y:S02]  /*04f0*/  IADD3 R71, P2, R13, R2, RZ ;  /* 0x000000020d477210 */ /* 0x000fe40007f5e0ff */
[----:B------:R-:W-:-:S02]  /*0500*/  @!P1 IADD3 R64, -R64, RZ, RZ ;  /* 0x000000ff40409210 */ /* 0x000fc40007ffe1ff */
[----:B------:R-:W-:Y:S02]  /*0510*/  @!P0 LOP3.LUT R64, RZ, c[0x0][0x178], RZ, 0x33, !PT ;  /* 0x00005e00ff408a12 */ /* 0x000fe400078e33ff */
[----:B------:R-:W-:Y:S02]  /*0520*/  IADD3.X R2, R15, R3, R17, P2, !PT ;  /* 0x000000030f027210 */ /* 0x000fe400017fe411 */
[C---:B------:R-:W-:Y:S01]  /*0530*/  LEA R69, P0, R71.reuse, c[0x0][0x240], 0x2 ;  /* 0x0000900047457a11 */ /* 0x040fe200078010ff */
[----:B------:R-:W-:Y:S01]  /*0540*/  IMAD.WIDE.U32 R8, R64, c[0x0][0x1a8], R8 ;  /* 0x00006a0040087a25 */ /* 0x000fe200078e0008 */
[----:B------:R-:W-:Y:S02]  /*0550*/  SHF.R.S32.HI R106, RZ, 0x1f, R64 ;  /* 0x0000001fff6a7819 */ /* 0x000fe40000011440 */
[----:B------:R-:W-:Y:S02]  /*0560*/  LEA.HI.X R71, R71, c[0x0][0x244], R2, 0x2, P0 ;  /* 0x0000910047477a11 */ /* 0x000fe400000f1402 */
[----:B------:R-:W-:Y:S01]  /*0570*/  ISETP.NE.U32.AND P0, PT, RZ, c[0x0][0x260], PT ;  /* 0x00009800ff007a0c */ /* 0x000fe20003f05070 */
[----:B------:R-:W-:Y:S01]  /*0580*/  IMAD R3, R106, c[0x0][0x1a8], RZ ;  /* 0x00006a006a037a24 */ /* 0x000fe200078e02ff */
[----:B------:R-:W-:-:S02]  /*0590*/  LEA R68, P1, R70, c[0x0][0x248], 0x2 ;  /* 0x0000920046447a11 */ /* 0x000fc400078210ff */
[C---:B------:R-:W-:Y:S01]  /*05a0*/  LEA R73, P2, R75.reuse, c[0x0][0x308], 0x2 ;  /* 0x0000c2004b497a11 */ /* 0x040fe200078410ff */
[----:B------:R-:W-:Y:S01]  /*05b0*/  IMAD R3, R64, c[0x0][0x1ac], R3 ;  /* 0x00006b0040037a24 */ /* 0x000fe200078e0203 */
[----:B------:R-:W-:Y:S02]  /*05c0*/  ISETP.NE.AND.EX P0, PT, RZ, c[0x0][0x264], PT, P0 ;  /* 0x00009900ff007a0c */ /* 0x000fe40003f05300 */
[----:B------:R-:W-:Y:S01]  /*05d0*/  LEA.HI.X R70, R70, c[0x0][0x24c], R5, 0x2, P1 ;  /* 0x0000930046467a11 */ /* 0x000fe200008f1405 */
[----:B------:R-:W-:Y:S01]  /*05e0*/  IMAD R5, R106, c[0x0][0x1c8], RZ ;  /* 0x000072006a057a24 */ /* 0x000fe200078e02ff */
[----:B------:R-:W-:Y:S02]  /*05f0*/  LEA.HI.X R75, R75, c[0x0][0x30c], R6, 0x2, P2 ;  /* 0x0000c3004b4b7a11 */ /* 0x000fe400010f1406 */
[----:B------:R-:W-:Y:S01]  /*0600*/  ISETP.NE.U32.AND P1, PT, RZ, c[0x0][0x328], PT ;  /* 0x0000ca00ff007a0c */ /* 0x000fe20003f25070 */
[----:B------:R-:W-:Y:S01]  /*0610*/  IMAD R5, R64, c[0x0][0x1cc], R5 ;  /* 0x0000730040057a24 */ /* 0x000fe200078e0205 */
[----:B------:R-:W-:-:S02]  /*0620*/  ISETP.NE.U32.AND P2, PT, RZ, c[0x0][0x348], PT ;  /* 0x0000d200ff007a0c */ /* 0x000fc40003f45070 */
        /* <DEDUP_REMOVED lines=34> */
[----:B------:R-:W-:-:S04]  /*0850*/  IMAD.WIDE.U32 R34, R0, c[0x0][0x180], RZ ;  /* 0x0000600000227a25 */ /* 0x000fc800078e00ff */
[----:B------:R-:W-:Y:S02]  /*0860*/  IMAD.MOV.U32 R65, RZ, RZ, RZ ;  /* 0x000000ffff417224 */ /* 0x000fe400078e00ff */
[----:B0-----:R-:W-:Y:S01]  /*0870*/  IMAD.WIDE.U32 R2, R63, c[0x0][0x298], R66 ;  /* 0x0000a6003f027a25 */ /* 0x001fe200078e0042 */
[----:B------:R-:W-:-:S03]  /*0880*/  LOP3.LUT R110, R66, 0x1f, RZ, 0xc0, !PT ;  /* 0x0000001f426e7812 */ /* 0x000fc600078ec0ff */
[----:B------:R-:W-:Y:S01]  /*0890*/  IMAD.WIDE.U32 R4, R63, c[0x0][0x2b8], R66 ;  /* 0x0000ae003f047a25 */ /* 0x000fe200078e0042 */
[----:B------:R-:W-:-:S03]  /*08a0*/  MOV R67, RZ ;  /* 0x000000ff00437202 */ /* 0x000fc60000000f00 */
[----:B------:R-:W-:Y:S01]  /*08b0*/  IMAD.IADD R3, R3, 0x1, R7 ;  /* 0x0000000103037824 */ /* 0x000fe200078e0207 */
[----:B------:R-:W-:Y:S01]  /*08c0*/  IADD3 R5, R5, R9, RZ ;  /* 0x0000000905057210 */ /* 0x000fe20007ffe0ff */
[C---:B------:R-:W-:Y:S02]  /*08d0*/  IMAD R7, R106.reuse, c[0x0][0x2a0], RZ ;  /* 0x0000a8006a077a24 */ /* 0x040fe400078e02ff */
[----:B------:R-:W-:Y:S02]  /*08e0*/  IMAD R9, R106, c[0x0][0x2c0], RZ ;  /* 0x0000b0006a097a24 */ /* 0x000fe400078e02ff */
[C---:B------:R-:W-:Y:S02]  /*08f0*/  IMAD R7, R64.reuse, c[0x0][0x2a4], R7 ;  /* 0x0000a90040077a24 */ /* 0x040fe400078e0207 */
[----:B------:R-:W-:-:S04]  /*0900*/  IMAD.WIDE.U32 R2, R64, c[0x0][0x2a0], R2 ;  /* 0x0000a80040027a25 */ /* 0x000fc800078e0002 */
[C---:B------:R-:W-:Y:S01]  /*0910*/  IMAD R9, R64.reuse, c[0x0][0x2c4], R9 ;  /* 0x0000b10040097a24 */ /* 0x040fe200078e0209 */
[----:B------:R-:W-:Y:S01]  /*0920*/  IADD3 R93, R3, R7, RZ ;  /* 0x00000007035d7210 */ /* 0x000fe20007ffe0ff */
[----:B------:R-:W-:Y:S01]  /*0930*/  IMAD.WIDE.U32 R4, R64, c[0x0][0x2c0], R4 ;  /* 0x0000b00040047a25 */ /* 0x000fe200078e0004 */
[----:B------:R-:W-:-:S04]  /*0940*/  LEA R87, P0, R2, c[0x0][0x318], 0x2 ;  /* 0x0000c60002577a11 */ /* 0x000fc800078010ff */
[----:B------:R-:W-:Y:S02]  /*0950*/  IADD3 R3, R5, R9, RZ ;  /* 0x0000000905037210 */ /* 0x000fe40007ffe0ff */
[----:B------:R-:W-:Y:S02]  /*0960*/  LEA R90, P1, R4, c[0x0][0x320], 0x2 ;  /* 0x0000c800045a7a11 */ /* 0x000fe400078210ff */
[----:B------:R-:W-:Y:S01]  /*0970*/  LEA.HI.X R93, R2, c[0x0][0x31c], R93, 0x2, P0 ;  /* 0x0000c700025d7a11 */ /* 0x000fe200000f145d */
[----:B------:R-:W-:Y:S01]  /*0980*/  IMAD.SHL.U32 R2, R66, 0x4, RZ ;  /* 0x0000000442027824 */ /* 0x000fe200078e00ff */
[----:B------:R-:W-:Y:S01]  /*0990*/  LEA.HI.X R4, R4, c[0x0][0x324], R3, 0x2, P1 ;  /* 0x0000c90004047a11 */ /* 0x000fe200008f1403 */
[----:B------:R-:W-:Y:S01]  /*09a0*/  IMAD R3, R61, c[0x0][0x180], RZ ;  /* 0x000060003d037a24 */ /* 0x000fe200078e02ff */
[C---:B------:R-:W-:Y:S02]  /*09b0*/  IADD3 R85, P0, R87.reuse, -0x180, RZ ;  /* 0xfffffe8057557810 */ /* 0x040fe40007f1e0ff */
[----:B------:R-:W-:Y:S01]  /*09c0*/  LOP3.LUT R33, R2, 0xffffff80, RZ, 0xc0, !PT ;  /* 0xffffff8002217812 */ /* 0x000fe200078ec0ff */
[----:B------:R-:W-:Y:S01]  /*09d0*/  IMAD R3, R0, c[0x0][0x184], R3 ;  /* 0x0000610000037a24 */ /* 0x000fe200078e0203 */
[----:B------:R-:W-:-:S02]  /*09e0*/  IADD3 R86, P1, R87, -0x100, RZ ;  /* 0xffffff0057567810 */ /* 0x000fc40007f3e0ff */
[C---:B------:R-:W-:Y:S02]  /*09f0*/  IADD3 R88, P3, R90.reuse, -0x180, RZ ;  /* 0xfffffe805a587810 */ /* 0x040fe40007f7e0ff */
[C---:B------:R-:W-:Y:S02]  /*0a00*/  IADD3 R89, P4, R90.reuse, -0x100, RZ ;  /* 0xffffff005a597810 */ /* 0x040fe40007f9e0ff */
[----:B------:R-:W-:Y:S02]  /*0a10*/  LOP3.LUT R32, R33, 0x1f, R66, 0xf8, !PT ;  /* 0x0000001f21207812 */ /* 0x000fe400078ef842 */
[----:B------:R-:W-:Y:S02]  /*0a20*/  IADD3 R87, P2, R87, -0x80, RZ ;  /* 0xffffff8057577810 */ /* 0x000fe40007f5e0ff */
[----:B------:R-:W-:Y:S02]  /*0a30*/  IADD3 R90, P5, R90, -0x80, RZ ;  /* 0xffffff805a5a7810 */ /* 0x000fe40007fbe0ff */
[----:B------:R-:W-:-:S02]  /*0a40*/  IADD3.X R91, R93, -0x1, RZ, P0, !PT ;  /* 0xffffffff5d5b7810 */ /* 0x000fc400007fe4ff */
[----:B------:R-:W-:Y:S02]  /*0a50*/  IADD3.X R92, R93, -0x1, RZ, P1, !PT ;  /* 0xffffffff5d5c7810 */ /* 0x000fe40000ffe4ff */
[----:B------:R-:W-:Y:S02]  /*0a60*/  IADD3 R81, R35, R3, RZ ;  /* 0x0000000323517210 */ /* 0x000fe40007ffe0ff */
[----:B------:R-:W-:Y:S02]  /*0a70*/  SHF.R.S32.HI R33, RZ, 0x1f, R32 ;  /* 0x0000001fff217819 */ /* 0x000fe40000011420 */
[C---:B------:R-:W-:Y:S02]  /*0a80*/  LOP3.LUT R82, R32.reuse, 0x20, RZ, 0xfc, !PT ;  /* 0x0000002020527812 */ /* 0x040fe400078efcff */
[C---:B------:R-:W-:Y:S02]  /*0a90*/  LOP3.LUT R83, R32.reuse, 0x40, RZ, 0xfc, !PT ;  /* 0x0000004020537812 */ /* 0x040fe400078efcff */
[----:B------:R-:W-:-:S02]  /*0aa0*/  LOP3.LUT R84, R32, 0x60, RZ, 0xfc, !PT ;  /* 0x0000006020547812 */ /* 0x000fc400078efcff */
[----:B------:R-:W-:Y:S02]  /*0ab0*/  IADD3.X R93, R93, -0x1, RZ, P2, !PT ;  /* 0xffffffff5d5d7810 */ /* 0x000fe400017fe4ff */
[C---:B------:R-:W-:Y:S02]  /*0ac0*/  IADD3.X R94, R4.reuse, -0x1, RZ, P3, !PT ;  /* 0xffffffff045e7810 */ /* 0x040fe40001ffe4ff */
[C---:B------:R-:W-:Y:S02]  /*0ad0*/  IADD3.X R95, R4.reuse, -0x1, RZ, P4, !PT ;  /* 0xffffffff045f7810 */ /* 0x040fe400027fe4ff */
[----:B-1----:R-:W-:Y:S02]  /*0ae0*/  IADD3.X R96, R4, -0x1, RZ, P5, !PT ;  /* 0xffffffff04607810 */ /* 0x002fe40002ffe4ff */
.L_x_8325:
[----:B------:R-:W-:Y:S01]  /*0af0*/  BAR.SYNC.DEFER_BLOCKING 0x0 ;  /* 0x0000000000007b1d */ /* 0x000fe20000010000 */
[----:B----4-:R-:W-:Y:S01]  /*0b00*/  LEA R2, R78, 0xffffff80, 0x7 ;  /* 0xffffff804e027811 */ /* 0x010fe200078e38ff */
[----:B---3--:R-:W-:Y:S01]  /*0b10*/  HFMA2.MMA R6, -RZ, RZ, 0, 0 ;  /* 0x00000000ff067435 */ /* 0x008fe200000001ff */
[----:B------:R-:W-:Y:S01]  /*0b20*/  LEA R4, P4, R32, R69, 0x2 ;  /* 0x0000004520047211 */ /* 0x000fe200078810ff */
        /* <DEDUP_REMOVED lines=18> */
[----:B------:R-:W-:Y:S02]  /*0c50*/  ISETP.GE.AND P1, PT, R82, R97, PT ;  /* 0x000000615200720c */ /* 0x000fe40003f26270 */
[----:B------:R-:W-:Y:S02]  /*0c60*/  IADD3.X R9, R70, R101, RZ, P0, !PT ;  /* 0x0000006546097210 */ /* 0x000fe400007fe4ff */
[-C--:B------:R-:W-:Y:S02]  /*0c70*/  ISETP.GE.AND P0, PT, R32, R97.reuse, PT ;  /* 0x000000612000720c */ /* 0x080fe40003f06270 */
[-C--:B------:R-:W-:Y:S02]  /*0c80*/  ISETP.GE.AND P2, PT, R83, R97.reuse, PT ;  /* 0x000000615300720c */ /* 0x080fe40003f46270 */
[----:B------:R-:W-:Y:S02]  /*0c90*/  ISETP.GE.AND P3, PT, R84, R97, PT ;  /* 0x000000615400720c */ /* 0x000fe40003f66270 */
[----:B------:R-:W-:-:S02]  /*0ca0*/  MOV R14, RZ ;  /* 0x000000ff000e7202 */ /* 0x000fc40000000f00 */
[----:B------:R-:W-:Y:S01]  /*0cb0*/  MOV R22, RZ ;  /* 0x000000ff00167202 */ /* 0x000fe20000000f00 */
[----:B--2---:R-:W-:Y:S04]  /*0cc0*/  STS [R79.X4], R6 ;  /* 0x000000064f007388 */ /* 0x004fe80000004800 */
[----:B---3--:R-:W-:Y:S04]  /*0cd0*/  STS [R79.X4+0x80], R12 ;  /* 0x0000800c4f007388 */ /* 0x008fe80000004800 */
[----:B----4-:R-:W-:Y:S04]  /*0ce0*/  STS [R79.X4+0x100], R10 ;  /* 0x0001000a4f007388 */ /* 0x010fe80000004800 */
[----:B0-----:R0:W-:Y:S01]  /*0cf0*/  STS [R79.X4+0x180], R16 ;  /* 0x000180104f007388 */ /* 0x0011e20000004800 */
        /* <DEDUP_REMOVED lines=36> */
[----:B------:R-:W-:Y:S01]  /*0f40*/  LEA R98, R21, R80, 0x7 ;  /* 0x0000005015627211 */ /* 0x000fe200078e38ff */
[----:B------:R-:W-:Y:S01]  /*0f50*/  HFMA2.MMA R48, -RZ, RZ, 0, 0 ;  /* 0x00000000ff307435 */ /* 0x000fe200000001ff */
[----:B------:R-:W-:Y:S01]  /*0f60*/  IMAD.MOV.U32 R30, RZ, RZ, RZ ;  /* 0x000000ffff1e7224 */ /* 0x000fe200078e00ff */
[----:B------:R-:W-:Y:S01]  /*0f70*/  MOV R44, RZ ;  /* 0x000000ff002c7202 */ /* 0x000fe20000000f00 */
[----:B------:R-:W-:Y:S01]  /*0f80*/  IMAD.IADD R13, R13, 0x1, R19 ;  /* 0x000000010d0d7824 */ /* 0x000fe200078e0213 */
[----:B------:R-:W-:Y:S01]  /*0f90*/  SHF.R.S32.HI R103, RZ, 0x1f, R98 ;  /* 0x0000001fff677819 */ /* 0x000fe20000011462 */
[----:B------:R-:W-:-:S04]  /*0fa0*/  @!P0 IMAD.WIDE.U32 R14, R63, c[0x0][0x1f0], R2 ;  /* 0x00007c003f0e8a25 */ /* 0x000fc800078e0002 */
[----:B---3--:R-:W-:Y:S01]  /*0fb0*/  IMAD.WIDE.U32 R16, R0, c[0x0][0x1f8], R12 ;  /* 0x00007e0000107a25 */ /* 0x008fe200078e000c */
        /* <DEDUP_REMOVED lines=9> */
[----:B--2---:R-:W-:Y:S02]  /*1050*/  LEA R22, P2, R14, R23, 0x2 ;  /* 0x000000170e167211 */ /* 0x004fe400078410ff */
[----:B------:R-:W-:-:S02]  /*1060*/  @!P0 LEA R16, P1, R15, c[0x0][0x268], 0x2 ;  /* 0x00009a000f108a11 */ /* 0x000fc400078210ff */
[----:B------:R-:W-:Y:S02]  /*1070*/  LEA.HI.X R23, R14, R12, R17, 0x2, P2 ;  /* 0x0000000c0e177211 */ /* 0x000fe400010f1411 */
[----:B------:R-:W-:Y:S02]  /*1080*/  @!P0 LEA.HI.X R17, R15, c[0x0][0x26c], R18, 0x2, P1 ;  /* 0x00009b000f118a11 */ /* 0x000fe400008f1412 */
[-C--:B------:R-:W-:Y:S02]  /*1090*/  ISETP.GE.AND P2, PT, R82, R97.reuse, PT ;  /* 0x000000615200720c */ /* 0x080fe40003f46270 */
[-C--:B------:R-:W-:Y:S02]  /*10a0*/  ISETP.GE.AND P3, PT, R83, R97.reuse, PT ;  /* 0x000000615300720c */ /* 0x080fe40003f66270 */
[----:B------:R-:W-:Y:S01]  /*10b0*/  ISETP.GE.AND P1, PT, R84, R97, PT ;  /* 0x000000615400720c */ /* 0x000fe20003f26270 */
[----:B----4-:R-:W-:Y:S04]  /*10c0*/  STS [R79.X4], R24 ;  /* 0x000000184f007388 */ /* 0x010fe80000004800 */
[----:B------:R-:W-:Y:S04]  /*10d0*/  STS [R79.X4+0x80], R28 ;  /* 0x0000801c4f007388 */ /* 0x000fe80000004800 */
[----:B------:R0:W-:Y:S04]  /*10e0*/  STS [R79.X4+0x100], R26 ;  /* 0x0001001a4f007388 */ /* 0x0001e80000004800 */
[----:B------:R1:W-:Y:S01]  /*10f0*/  STS [R79.X4+0x180], R42 ;  /* 0x0001802a4f007388 */ /* 0x0003e20000004800 */
        /* <DEDUP_REMOVED lines=9> */
[C---:B------:R-:W-:Y:S01]  /*1190*/  IMAD.WIDE.U32 R18, R63.reuse, c[0x0][0x200], RZ ;  /* 0x000080003f127a25 */ /* 0x040fe200078e00ff */
[----:B0-----:R-:W-:Y:S01]  /*11a0*/  HFMA2.MMA R26, -RZ, RZ, 0, 0 ;  /* 0x00000000ff1a7435 */ /* 0x001fe200000001ff */
[----:B------:R-:W-:Y:S01]  /*11b0*/  MOV R28, RZ ;  /* 0x000000ff001c7202 */ /* 0x000fe20000000f00 */
[----:B-1----:R-:W-:Y:S01]  /*11c0*/  HFMA2.MMA R42, -RZ, RZ, 0, 0 ;  /* 0x00000000ff2a7435 */ /* 0x002fe200000001ff */
[----:B------:R-:W-:-:S02]  /*11d0*/  IMAD R25, R63, c[0x0][0x204], R20 ;  /* 0x000081003f197a24 */ /* 0x000fc400078e0214 */
[----:B------:R-:W-:Y:S01]  /*11e0*/  @!P0 IMAD.MOV.U32 R20, RZ, RZ, R2 ;  /* 0x000000ffff148224 */ /* 0x000fe200078e0002 */
[----:B----4-:R-:W-:Y:S02]  /*11f0*/  LEA R23, P5, R32, c[0x0][0x258], 0x2 ;  /* 0x0000960020177a11 */ /* 0x010fe400078a10ff */
[----:B------:R-:W-:Y:S01]  /*1200*/  IADD3 R19, R19, R25, RZ ;  /* 0x0000001913137210 */ /* 0x000fe20007ffe0ff */
[----:B------:R-:W-:-:S04]  /*1210*/  @!P0 IMAD.WIDE.U32 R20, R63, c[0x0][0x200], R20 ;  /* 0x000080003f148a25 */ /* 0x000fc800078e0014 */
[----:B------:R-:W-:Y:S01]  /*1220*/  IMAD.WIDE.U32 R18, R0, c[0x0][0x208], R18 ;  /* 0x0000820000127a25 */ /* 0x000fe200078e0012 */
[----:B------:R-:W-:-:S03]  /*1230*/  @!P0 IADD3 R21, R25, R21, RZ ;  /* 0x0000001519158210 */ /* 0x000fc60007ffe0ff */
[----:B------:R-:W-:Y:S01]  /*1240*/  IMAD R25, R61, c[0x0][0x208], RZ ;  /* 0x000082003d197a24 */ /* 0x000fe200078e02ff */
[----:B------:R-:W-:Y:S01]  /*1250*/  IADD3 R18, P6, R98, R18, RZ ;  /* 0x0000001262127210 */ /* 0x000fe20007fde0ff */
[----:B--2---:R-:W-:-:S04]  /*1260*/  @!P0 IMAD.WIDE.U32 R16, R0, c[0x0][0x208], R20 ;  /* 0x0000820000108a25 */ /* 0x004fc800078e0014 */
[----:B------:R-:W-:Y:S01]  /*1270*/  IMAD R25, R0, c[0x0][0x20c], R25 ;  /* 0x0000830000197a24 */ /* 0x000fe200078e0219 */
[C---:B------:R-:W-:Y:S02]  /*1280*/  @!P0 IADD3 R21, P4, R32.reuse, R16, RZ ;  /* 0x0000001020158210 */ /* 0x040fe40007f9e0ff */
[----:B------:R-:W-:Y:S02]  /*1290*/  LEA.HI.X R16, R32, c[0x0][0x25c], R33, 0x2, P5 ;  /* 0x0000970020107a11 */ /* 0x000fe400028f1421 */
[----:B------:R-:W-:Y:S02]  /*12a0*/  IADD3.X R19, R103, R25, R19, P6, !PT ;  /* 0x0000001967137210 */ /* 0x000fe400037fe413 */
[C---:B------:R-:W-:Y:S02]  /*12b0*/  LEA R22, P5, R18.reuse, R23, 0x2 ;  /* 0x0000001712167211 */ /* 0x040fe400078a10ff */
[----:B------:R-:W-:Y:S02]  /*12c0*/  @!P0 IADD3.X R24, R33, R17, R25, P4, !PT ;  /* 0x0000001121188210 */ /* 0x000fe400027fe419 */
[----:B------:R-:W-:-:S02]  /*12d0*/  LEA.HI.X R23, R18, R16, R19, 0x2, P5 ;  /* 0x0000001012177211 */ /* 0x000fc400028f1413 */
[----:B------:R-:W-:-:S04]  /*12e0*/  @!P0 LEA R20, P4, R21, c[0x0][0x258], 0x2 ;  /* 0x0000960015148a11 */ /* 0x000fc800078810ff */
[----:B------:R-:W-:Y:S01]  /*12f0*/  @!P0 LEA.HI.X R21, R21, c[0x0][0x25c], R24, 0x2, P4 ;  /* 0x0000970015158a11 */ /* 0x000fe200020f1418 */
[----:B------:R-:W-:Y:S01]  /*1300*/  IMAD.MOV.U32 R24, RZ, RZ, RZ ;  /* 0x000000ffff187224 */ /* 0x000fe200078e00ff */
        /* <DEDUP_REMOVED lines=19> */
[----:B------:R0:W1:Y:S08]  /*1440*/  MUFU.EX2 R43, R29 ;  /* 0x0000001d002b7308 */ /* 0x0000700000000800 */
[----:B------:R-:W-:Y:S01]  /*1450*/  MUFU.EX2 R44, R44 ;  /* 0x0000002c002c7308 */ /* 0x000fe20000000800 */
[----:B0-----:R-:W-:-:S02]  /*1460*/  FADD.FTZ R29, R27, 1 ;  /* 0x3f8000001b1d7421 */ /* 0x001fc40000010000 */
[----:B-1----:R-:W-:-:S05]  /*1470*/  FADD.FTZ R25, R25, 1 ;  /* 0x3f80000019197421 */ /* 0x002fca0000010000 */
[----:B------:R-:W-:Y:S01]  /*1480*/  MUFU.RCP R30, R29 ;  /* 0x0000001d001e7308 */ /* 0x000fe20000001000 */
[----:B------:R-:W-:-:S07]  /*1490*/  FADD.FTZ R43, R43, 1 ;  /* 0x3f8000002b2b7421 */ /* 0x000fce0000010000 */
        /* <DEDUP_REMOVED lines=10> */
[----:B------:R0:W-:Y:S01]  /*1540*/  STS [R79.X4+0x180], R42 ;  /* 0x0001802a4f007388 */ /* 0x0001e20000004800 */
[----:B------:R-:W-:-:S06]  /*1550*/  NOP ;  /* 0x0000000000007918 */ /* 0x000fcc0000000000 */
[----:B------:R-:W2:Y:S01]  /*1560*/  LDS.128 R20, [R79.X16] ;  /* 0x000000004f147984 */ /* 0x000ea2000000cc00 */
[----:B-1----:R-:W-:Y:S02]  /*1570*/  FADD.FTZ R28, R44, 1 ;  /* 0x3f8000002c1c7421 */ /* 0x002fe40000010000 */
[----:B------:R-:W-:Y:S02]  /*1580*/  FFMA.FTZ R26, R17, R24, 1 ;  /* 0x3f800000111a7423 */ /* 0x000fe40000010018 */
[----:B------:R-:W0:Y:S02]  /*1590*/  MUFU.RCP R46, R28 ;  /* 0x0000001c002e7308 */ /* 0x000e240000001000 */
[----:B0-----:R-:W-:-:S04]  /*15a0*/  FADD.FTZ R42, -R46, 1 ;  /* 0x3f8000002e2a7421 */ /* 0x001fc80000010100 */
        /* <DEDUP_REMOVED lines=14> */
[----:B------:R-:W-:Y:S02]  /*1690*/  IMAD R42, R104, c[0x0][0x2e8], RZ ;  /* 0x0000ba00682a7a24 */ /* 0x000fe400078e02ff */
[----:B------:R-:W-:-:S04]  /*16a0*/  IMAD.WIDE.U32 R28, R63, c[0x0][0x2e8], RZ ;  /* 0x0000ba003f1c7a25 */ /* 0x000fc800078e00ff */
[----:B------:R-:W-:-:S04]  /*16b0*/  IMAD R55, R63, c[0x0][0x2ec], R42 ;  /* 0x0000bb003f377a24 */ /* 0x000fc800078e022a */
[----:B------:R-:W-:Y:S01]  /*16c0*/  IMAD.IADD R29, R29, 0x1, R55 ;  /* 0x000000011d1d7824 */ /* 0x000fe200078e0237 */
        /* <DEDUP_REMOVED lines=34> */
.L_x_8303:
[----:B------:R-:W-:Y:S05]  /*18f0*/  BSYNC B0 ;  /* 0x0000000000007941 */ /* 0x000fea0003800000 */
.L_x_8302:
        /* <DEDUP_REMOVED lines=22> */
[----:B------:R-:W-:Y:S01]  /*1a60*/  IMAD R17, R61, c[0x0][0x218], RZ ;  /* 0x000086003d117a24 */ /* 0x000fe200078e02ff */
[----:B------:R1:W-:Y:S01]  /*1a70*/  STS.128 [R79.X16], R20 ;  /* 0x000000144f007388 */ /* 0x0003e2000000cc00 */
[----:B------:R-:W-:-:S06]  /*1a80*/  NOP ;  /* 0x0000000000007918 */ /* 0x000fcc0000000000 */
[----:B------:R-:W-:Y:S04]  /*1a90*/  LDS R19, [R79.X4] ;  /* 0x000000004f137984 */ /* 0x000fe80000004800 */
[----:B------:R-:W-:Y:S04]  /*1aa0*/  LDS R25, [R79.X4+0x80] ;  /* 0x000080004f197984 */ /* 0x000fe80000004800 */
[----:B------:R-:W-:Y:S01]  /*1ab0*/  LDS R27, [R79.X4+0x100] ;  /* 0x000100004f1b7984 */ /* 0x000fe20000004800 */
[----:B-1----:R-:W-:Y:S02]  /*1ac0*/  IMAD R21, R63, c[0x0][0x214], R14 ;  /* 0x000085003f157a24 */ /* 0x002fe400078e020e */
[----:B------:R-:W-:Y:S01]  /*1ad0*/  IMAD R14, R0, c[0x0][0x21c], R17 ;  /* 0x00008700000e7a24 */ /* 0x000fe200078e0211 */
[----:B0-----:R-:W-:Y:S01]  /*1ae0*/  LDS R29, [R79.X4+0x180] ;  /* 0x000180004f1d7984 */ /* 0x001fe20000004800 */
        /* <DEDUP_REMOVED lines=27> */
.L_x_8306:
[----:B------:R-:W-:Y:S05]  /*1ca0*/  BSYNC B0 ;  /* 0x0000000000007941 */ /* 0x000fea0003800000 */
.L_x_8305:
[----:B------:R1:W-:Y:S04]  /*1cb0*/  @!P0 STG.E [R16.64+-0x180], R25 ;  /* 0xfffe801910008986 */ /* 0x0003e8000c101904 */
[----:B------:R1:W-:Y:S04]  /*1cc0*/  @!P2 STG.E [R16.64+-0x100], R27 ;  /* 0xffff001b1000a986 */ /* 0x0003e8000c101904 */
[----:B------:R1:W-:Y:S02]  /*1cd0*/  @!P3 STG.E [R16.64+-0x80], R29 ;  /* 0xffff801d1000b986 */ /* 0x0003e4000c101904 */
.L_x_8304:
        /* <DEDUP_REMOVED lines=17> */
[----:B------:R-:W-:Y:S01]  /*1df0*/  SHF.L.U32 R58, R98, 0x2, RZ ;  /* 0x00000002623a7819 */ /* 0x000fe200000006ff */
[----:B------:R-:W-:Y:S01]  /*1e00*/  IMAD R24, R104, c[0x0][0x298], RZ ;  /* 0x0000a60068187a24 */ /* 0x000fe200078e02ff */
[----:B------:R-:W-:Y:S01]  /*1e10*/  CS2R R112, SRZ ;  /* 0x0000000000707805 */ /* 0x000fe2000001ff00 */
[C---:B------:R-:W-:Y:S01]  /*1e20*/  IMAD R25, R63.reuse, c[0x0][0x2bc], R26 ;  /* 0x0000af003f197a24 */ /* 0x040fe200078e021a */
[C---:B------:R-:W-:Y:S01]  /*1e30*/  IADD3 R52, P3, R58.reuse, R87, RZ ;  /* 0x000000573a347210 */ /* 0x040fe20007f7e0ff */
[C---:B------:R-:W-:Y:S01]  /*1e40*/  IMAD R19, R63.reuse, c[0x0][0x29c], R24 ;  /* 0x0000a7003f137a24 */ /* 0x040fe200078e0218 */
[C---:B------:R-:W-:Y:S01]  /*1e50*/  IADD3 R54, P4, R58.reuse, R88, RZ ;  /* 0x000000583a367210 */ /* 0x040fe20007f9e0ff */
[----:B------:R-:W-:Y:S01]  /*1e60*/  IMAD.WIDE.U32 R22, R63, c[0x0][0x298], R20 ;  /* 0x0000a6003f167a25 */ /* 0x000fe200078e0014 */
[----:B------:R-:W-:-:S02]  /*1e70*/  IADD3 R56, P5, R58, R89, RZ ;  /* 0x000000593a387210 */ /* 0x000fc40007fbe0ff */
[----:B------:R-:W-:Y:S01]  /*1e80*/  MOV R111, RZ ;  /* 0x000000ff006f7202 */ /* 0x000fe20000000f00 */
[----:B------:R-:W-:-:S04]  /*1e90*/  IMAD.WIDE.U32 R20, R63, c[0x0][0x2b8], R20 ;  /* 0x0000ae003f147a25 */ /* 0x000fc800078e0014 */
[----:B------:R-:W-:Y:S01]  /*1ea0*/  IMAD.IADD R23, R23, 0x1, R19 ;  /* 0x0000000117177824 */ /* 0x000fe200078e0213 */
[----:B------:R-:W-:Y:S01]  /*1eb0*/  IADD3 R21, R21, R25, RZ ;  /* 0x0000001915157210 */ /* 0x000fe20007ffe0ff */
[----:B------:R-:W-:Y:S02]  /*1ec0*/  IMAD R19, R106, c[0x0][0x2a0], RZ ;  /* 0x0000a8006a137a24 */ /* 0x000fe400078e02ff */
[----:B------:R-:W-:-:S04]  /*1ed0*/  IMAD.WIDE.U32 R22, R64, c[0x0][0x2a0], R22 ;  /* 0x0000a80040167a25 */ /* 0x000fc800078e0016 */
[----:B------:R-:W-:Y:S01]  /*1ee0*/  IMAD R25, R106, c[0x0][0x2c0], RZ ;  /* 0x0000b0006a197a24 */ /* 0x000fe200078e02ff */
[----:B------:R-:W-:Y:S01]  /*1ef0*/  IADD3 R44, P0, R2, R22, RZ ;  /* 0x00000016022c7210 */ /* 0x000fe20007f1e0ff */
[----:B------:R-:W-:-:S04]  /*1f00*/  IMAD.WIDE.U32 R20, R64, c[0x0][0x2c0], R20 ;  /* 0x0000b00040147a25 */ /* 0x000fc800078e0014 */
[----:B------:R-:W-:Y:S01]  /*1f10*/  IMAD R19, R64, c[0x0][0x2a4], R19 ;  /* 0x0000a90040137a24 */ /* 0x000fe200078e0213 */
[----:B------:R-:W-:Y:S01]  /*1f20*/  IADD3 R46, P2, R2, R20, RZ ;  /* 0x00000014022e7210 */ /* 0x000fe20007f5e0ff */
[----:B------:R-:W-:Y:S01]  /*1f30*/  IMAD R25, R64, c[0x0][0x2c4], R25 ;  /* 0x0000b10040197a24 */ /* 0x000fe200078e0219 */
[----:B------:R-:W-:Y:S01]  /*1f40*/  SHF.L.U64.HI R20, R98, 0x2, R103 ;  /* 0x0000000262147819 */ /* 0x000fe20000010267 */
        /* <DEDUP_REMOVED lines=9> */
[----:B------:R-:W-:Y:S01]  /*1fe0*/  IADD3 R58, P6, R58, R90, RZ ;  /* 0x0000005a3a3a7210 */ /* 0x000fe20007fde0ff */
[C---:B------:R-:W-:Y:S01]  /*1ff0*/  IMAD.X R55, R20.reuse, 0x1, R94, P4 ;  /* 0x0000000114377824 */ /* 0x040fe200020e065e */
[----:B------:R-:W-:-:S02]  /*2000*/  IADD3.X R49, R20, R91, RZ, P0, !PT ;  /* 0x0000005b14317210 */ /* 0x000fc400007fe4ff */
[C---:B------:R-:W-:Y:S02]  /*2010*/  IADD3.X R51, R20.reuse, R92, RZ, P2, !PT ;  /* 0x0000005c14337210 */ /* 0x040fe400017fe4ff */
[C---:B------:R-:W-:Y:S02]  /*2020*/  IADD3.X R53, R20.reuse, R93, RZ, P3, !PT ;  /* 0x0000005d14357210 */ /* 0x040fe40001ffe4ff */
[C---:B------:R-:W-:Y:S02]  /*2030*/  IADD3.X R57, R20.reuse, R95, RZ, P5, !PT ;  /* 0x0000005f14397210 */ /* 0x040fe40002ffe4ff */
[----:B------:R-:W-:Y:S02]  /*2040*/  IADD3.X R59, R20, R96, RZ, P6, !PT ;  /* 0x00000060143b7210 */ /* 0x000fe400037fe4ff */
.L_x_8320:
[----:B------:R-:W-:Y:S01]  /*2050*/  SHF.R.S32.HI R128, RZ, 0x1f, R113 ;  /* 0x0000001fff807819 */ /* 0x000fe20000011471 */
[C---:B------:R-:W-:Y:S01]  /*2060*/  IMAD.WIDE.U32 R20, R113.reuse, c[0x0][0x1a0], R32 ;  /* 0x0000680071147a25 */ /* 0x040fe200078e0020 */
[----:B------:R-:W-:Y:S02]  /*2070*/  IADD3 R97, -R2, c[0x0][0x168], RZ ;  /* 0x00005a0002617a10 */ /* 0x000fe40007ffe1ff */
        /* <DEDUP_REMOVED lines=11> */
[----:B------:R-:W-:Y:S02]  /*2130*/  MOV R120, RZ ;  /* 0x000000ff00787202 */ /* 0x000fe40000000f00 */
[----:B------:R-:W-:-:S05]  /*2140*/  LEA.HI.X R27, R20, R74, R21, 0x2, P5 ;  /* 0x0000004a141b7211 */ /* 0x000fca00028f1415 */
[----:B0-2---:R0:W2:Y:S04]  /*2150*/  @!P0 LDG.E R28, [R26.64] ;  /* 0x000000041a1c8981 */ /* 0x0050a8000c1e1900 */
[----:B------:R0:W3:Y:S04]  /*2160*/  @!P2 LDG.E R108, [R26.64+0x80] ;  /* 0x000080041a6ca981 */ /* 0x0000e8000c1e1900 */
[----:B------:R0:W4:Y:S04]  /*2170*/  @!P3 LDG.E R30, [R26.64+0x100] ;  /* 0x000100041a1eb981 */ /* 0x000128000c1e1900 */
[----:B------:R0:W4:Y:S01]  /*2180*/  @!P4 LDG.E R120, [R26.64+0x180] ;  /* 0x000180041a78c981 */ /* 0x000122000c1e1900 */
[----:B------:R-:W-:Y:S01]  /*2190*/  MOV R21, R81 ;  /* 0x0000005100157202 */ /* 0x000fe20000000f00 */
[----:B------:R-:W-:-:S02]  /*21a0*/  IMAD R22, R128, c[0x0][0x188], RZ ;  /* 0x0000620080167a24 */ /* 0x000fc400078e02ff */
[----:B------:R-:W-:Y:S02]  /*21b0*/  IMAD.MOV.U32 R20, RZ, RZ, R34 ;  /* 0x000000ffff147224 */ /* 0x000fe400078e0022 */
        /* <DEDUP_REMOVED lines=8> */
[----:B------:R-:W-:Y:S02]  /*2240*/  LEA R24, P0, R20, R76, 0x2 ;  /* 0x0000004c14187211 */ /* 0x000fe400078010ff */
[----:B------:R-:W-:Y:S01]  /*2250*/  IADD3 R21, R21, R25, RZ ;  /* 0x0000001915157210 */ /* 0x000fe20007ffe0ff */
[----:B------:R-:W4:Y:S01]  /*2260*/  LDG.E R118, [R22.64] ;  /* 0x0000000416767981 */ /* 0x000f22000c1e1900 */
[----:B------:R-:W-:Y:S02]  /*2270*/  ISETP.GE.AND P2, PT, R82, R97, PT ;  /* 0x000000615200720c */ /* 0x000fe40003f46270 */
[----:B------:R-:W-:Y:S02]  /*2280*/  LEA.HI.X R25, R20, R77, R21, 0x2, P0 ;  /* 0x0000004d14197211 */ /* 0x000fe400000f1415 */
[----:B------:R-:W-:-:S02]  /*2290*/  ISETP.GE.AND P0, PT, R32, R97, PT ;  /* 0x000000612000720c */ /* 0x000fc40003f06270 */
[-C--:B------:R-:W-:Y:S02]  /*22a0*/  ISETP.GE.AND P3, PT, R83, R97.reuse, PT ;  /* 0x000000615300720c */ /* 0x080fe40003f66270 */
[----:B------:R-:W-:Y:S01]  /*22b0*/  ISETP.GE.AND P4, PT, R84, R97, PT ;  /* 0x000000615400720c */ /* 0x000fe20003f86270 */
[----:B0-----:R-:W-:Y:S01]  /*22c0*/  IMAD.MOV.U32 R26, RZ, RZ, RZ ;  /* 0x000000ffff1a7224 */ /* 0x001fe200078e00ff */
[----:B------:R-:W-:Y:S02]  /*22d0*/  MOV R126, RZ ;  /* 0x000000ff007e7202 */ /* 0x000fe40000000f00 */
[----:B------:R-:W-:Y:S02]  /*22e0*/  MOV R122, RZ ;  /* 0x000000ff007a7202 */ /* 0x000fe40000000f00 */
[----:B------:R-:W-:Y:S01]  /*22f0*/  MOV R130, RZ ;  /* 0x000000ff00827202 */ /* 0x000fe20000000f00 */
[----:B--2---:R-:W-:Y:S04]  /*2300*/  STS [R79.X4], R28 ;  /* 0x0000001c4f007388 */ /* 0x004fe80000004800 */
[----:B---3--:R0:W-:Y:S04]  /*2310*/  STS [R79.X4+0x80], R108 ;  /* 0x0000806c4f007388 */ /* 0x0081e80000004800 */
[----:B----4-:R-:W-:Y:S04]  /*2320*/  STS [R79.X4+0x100], R30 ;  /* 0x0001001e4f007388 */ /* 0x010fe80000004800 */
[----:B-1----:R1:W-:Y:S01]  /*2330*/  STS [R79.X4+0x180], R120 ;  /* 0x000180784f007388 */ /* 0x0023e20000004800 */
[----:B------:R-:W-:-:S06]  /*2340*/  NOP ;  /* 0x0000000000007918 */ /* 0x000fcc0000000000 */
[----:B------:R-:W2:Y:S04]  /*2350*/  @!P0 LDG.E R26, [R24.64] ;  /* 0x00000004181a8981 */ /* 0x000ea8000c1e1900 */
[----:B------:R-:W3:Y:S04]  /*2360*/  @!P2 LDG.E R126, [R24.64+0x80] ;  /* 0x00008004187ea981 */ /* 0x000ee8000c1e1900 */
[----:B------:R-:W4:Y:S04]  /*2370*/  @!P3 LDG.E R122, [R24.64+0x100] ;  /* 0x00010004187ab981 */ /* 0x000f28000c1e1900 */
[----:B------:R-:W4:Y:S01]  /*2380*/  @!P4 LDG.E R130, [R24.64+0x180] ;  /* 0x000180041882c981 */ /* 0x000f22000c1e1900 */
[----:B------:R-:W-:Y:S01]  /*2390*/  IADD3 R20, R78, -0x1, RZ ;  /* 0xffffffff4e147810 */ /* 0x000fe20007ffe0ff */
[----:B------:R-:W-:Y:S01]  /*23a0*/  FADD.FTZ R119, R8, R62 ;  /* 0x0000003e08777221 */ /* 0x000fe20000010000 */
[----:B------:R-:W-:Y:S01]  /*23b0*/  ISETP.GT.AND P0, PT, R78, 0x1, PT ;  /* 0x000000014e00780c */ /* 0x000fe20003f04270 */
[----:B0-----:R-:W-:Y:S01]  /*23c0*/  FMUL.FTZ R108, R118, 1.4426950216293334961 ;  /* 0x3fb8aa3b766c7820 */ /* 0x001fe20000410000 */
[----:B------:R-:W-:-:S02]  /*23d0*/  LEA.HI R21, R20, R20, RZ, 0x1 ;  /* 0x0000001414157211 */ /* 0x000fc400078f08ff */
[----:B------:R-:W-:Y:S01]  /*23e0*/  ISETP.NE.AND P2, PT, R66, RZ, PT ;  /* 0x000000ff4200720c */ /* 0x000fe20003f45270 */
[----:B------:R-:W-:Y:S01]  /*23f0*/  FMUL.FTZ R31, R108, R119 ;  /* 0x000000776c1f7220 */ /* 0x000fe20000410000 */
[----:B------:R-:W-:Y:S02]  /*2400*/  ISETP.EQ.AND P0, PT, R110, RZ, P0 ;  /* 0x000000ff6e00720c */ /* 0x000fe40000702270 */
[----:B------:R-:W-:-:S03]  /*2410*/  LOP3.LUT R21, R21, 0xfffffe, RZ, 0xc0, !PT ;  /* 0x00fffffe15157812 */ /* 0x000fc600078ec0ff */
[----:B------:R-:W0:Y:S02]  /*2420*/  MUFU.EX2 R31, R31 ;  /* 0x0000001f001f7308 */ /* 0x000e240000000800 */
[----:B------:R-:W-:Y:S01]  /*2430*/  IMAD.IADD R20, R20, 0x1, -R21 ;  /* 0x0000000114147824 */ /* 0x000fe200078e0a15 */
[----:B------:R-:W-:-:S03]  /*2440*/  IADD3 R21, R66, 0x200, RZ ;  /* 0x0000020042157810 */ /* 0x000fc60007ffe0ff */
[----:B------:R-:W-:Y:S02]  /*2450*/  @!P2 IMAD R21, R20, 0x100, R113 ;  /* 0x000001001415a824 */ /* 0x000fe400078e0271 */
[----:B------:R-:W-:-:S03]  /*2460*/  @P0 IADD3 R22, R78, -0x2, RZ ;  /* 0xfffffffe4e160810 */ /* 0x000fc60007ffe0ff */
[----:B------:R-:W-:Y:S02]  /*2470*/  SHF.L.U32 R132, R21, 0x2, RZ ;  /* 0x0000000215847819 */ /* 0x000fe400000006ff */
[----:B------:R-:W-:Y:S02]  /*2480*/  @P0 IMAD R29, R22, c[0x0][0x16c], R113 ;  /* 0x00005b00161d0a24 */ /* 0x000fe400078e0271 */
[----:B------:R-:W0:Y:S01]  /*2490*/  LDS.128 R20, [R79.X16] ;  /* 0x000000004f147984 */ /* 0x000e22000000cc00 */
[----:B------:R-:W-:Y:S01]  /*24a0*/  ISETP.NE.AND P3, PT, R66, 0x1f, PT ;  /* 0x0000001f4200780c */ /* 0x000fe20003f65270 */
[--C-:B-1----:R-:W-:Y:S01]  /*24b0*/  FADD.FTZ R120, R11, R62.reuse ;  /* 0x0000003e0b787221 */ /* 0x102fe20000010000 */
[----:B------:R-:W-:Y:S01]  /*24c0*/  MOV R124, RZ ;  /* 0x000000ff007c7202 */ /* 0x000fe20000000f00 */
[----:B------:R-:W-:Y:S02]  /*24d0*/  FADD.FTZ R121, R10, R62 ;  /* 0x0000003e0a797221 */ /* 0x000fe40000010000 */
[----:B------:R-:W-:-:S02]  /*24e0*/  FMUL.FTZ R30, R108, R120 ;  /* 0x000000786c1e7220 */ /* 0x000fc40000410000 */
[----:B------:R-:W-:-:S04]  /*24f0*/  @P0 IMAD.WIDE R28, R29, 0x8, R40 ;  /* 0x000000081d1c0825 */ /* 0x000fc800078e0228 */
[----:B------:R-:W-:Y:S01]  /*2500*/  MUFU.EX2 R30, R30 ;  /* 0x0000001e001e7308 */ /* 0x000fe20000000800 */
[----:B------:R-:W-:Y:S01]  /*2510*/  FMUL.FTZ R109, R108, R121 ;  /* 0x000000796c6d7220 */ /* 0x000fe20000410000 */
[----:B------:R-:W-:Y:S01]  /*2520*/  BSSY B0, `(.L_x_8308) ;  /* 0x0000024000007945 */ /* 0x000fe20003800000 */
[----:B------:R-:W-:-:S04]  /*2530*/  FMUL.FTZ R131, R6, R117 ;  /* 0x0000007506837220 */ /* 0x000fc80000410000 */
[----:B0-----:R-:W-:Y:S01]  /*2540*/  FMUL.FTZ R131, R22, R131 ;  /* 0x0000008316837220 */ /* 0x001fe20000410000 */
[----:B--2---:R-:W-:Y:S04]  /*2550*/  STS [R79.X4+0x200], R26 ;  /* 0x0002001a4f007388 */ /* 0x004fe80000004800 */
[----:B---3--:R-:W-:Y:S04]  /*2560*/  STS [R79.X4+0x280], R126 ;  /* 0x0002807e4f007388 */ /* 0x008fe80000004800 */
[----:B----4-:R0:W-:Y:S04]  /*2570*/  STS [R79.X4+0x300], R122 ;  /* 0x0003007a4f007388 */ /* 0x0101e80000004800 */
[----:B------:R-:W-:Y:S01]  /*2580*/  STS [R79.X4+0x380], R130 ;  /* 0x000380824f007388 */ /* 0x000fe20000004800 */
[----:B------:R-:W-:-:S06]  /*2590*/  NOP ;  /* 0x0000000000007918 */ /* 0x000fcc0000000000 */
[----:B------:R-:W1:Y:S04]  /*25a0*/  LDS.128 R24, [R79.X16+0x200] ;  /* 0x000200004f187984 */ /* 0x000e68000000cc00 */
[----:B------:R2:W-:Y:S04]  /*25b0*/  STS [R132+0xa38], R31 ;  /* 0x000a381f84007388 */ /* 0x0005e80000000800 */
[----:B------:R-:W-:Y:S01]  /*25c0*/  BAR.SYNC.DEFER_BLOCKING 0x0 ;  /* 0x0000000000007b1d */ /* 0x000fe20000010000 */
[----:B0-----:R-:W-:-:S04]  /*25d0*/  FADD.FTZ R122, R9, R62 ;  /* 0x0000003e097a7221 */ /* 0x001fc80000010000 */
[----:B------:R-:W-:Y:S01]  /*25e0*/  FMUL.FTZ R126, R108, R122 ;  /* 0x0000007a6c7e7220 */ /* 0x000fe20000410000 */
[----:B------:R2:W0:Y:S05]  /*25f0*/  @P3 LDS R123, [R66.X4+0x123c] ;  /* 0x00123c00427b3984 */ /* 0x00042a0000004800 */
[----:B------:R-:W3:Y:S01]  /*2600*/  MUFU.EX2 R126, R126 ;  /* 0x0000007e007e7308 */ /* 0x000ee20000000800 */
[----:B------:R4:W5:Y:S01]  /*2610*/  @P0 LDG.E R124, [R28.64+0x4] ;  /* 0x000004041c7c0981 */ /* 0x000962000c1e1900 */
[----:B------:R-:W-:-:S06]  /*2620*/  FMUL.FTZ R108, R5, R114 ;  /* 0x00000072056c7220 */ /* 0x000fcc0000410000 */
[----:B----4-:R2:W4:Y:S01]  /*2630*/  MUFU.EX2 R28, R109 ;  /* 0x0000006d001c7308 */ /* 0x0105220000000800 */
[----:B------:R-:W-:Y:S02]  /*2640*/  FMUL.FTZ R29, R4, R115 ;  /* 0x00000073041d7220 */ /* 0x000fe40000410000 */
[----:B-1----:R-:W-:Y:S02]  /*2650*/  FMUL.FTZ R125, R107, R26 ;  /* 0x0000001a6b7d7220 */ /* 0x002fe40000410000 */
[----:B------:R-:W-:Y:S02]  /*2660*/  FMUL.FTZ R27, R102, R27 ;  /* 0x0000001b661b7220 */ /* 0x000fe40000410000 */
[----:B------:R-:W-:Y:S02]  /*2670*/  FMUL.FTZ R129, R105, R24 ;  /* 0x0000001869817220 */ /* 0x000fe40000410000 */
[----:B------:R-:W-:Y:S02]  /*2680*/  FMUL.FTZ R24, R20, R29 ;  /* 0x0000001d14187220 */ /* 0x000fe40000410000 */
[----:B------:R-:W-:-:S02]  /*2690*/  FMUL.FTZ R25, R100, R25 ;  /* 0x0000001964197220 */ /* 0x000fc40000410000 */
[----:B------:R-:W-:Y:S02]  /*26a0*/  FMUL.FTZ R26, R7, R116 ;  /* 0x00000074071a7220 */ /* 0x000fe40000410000 */
[----:B---3--:R-:W-:Y:S02]  /*26b0*/  FMUL.FTZ R127, R31, R126 ;  /* 0x0000007e1f7f7220 */ /* 0x008fe40000410000 */
[----:B------:R-:W-:Y:S02]  /*26c0*/  FMUL.FTZ R29, R21, R108 ;  /* 0x0000006c151d7220 */ /* 0x000fe40000410000 */
[----:B------:R-:W-:Y:S01]  /*26d0*/  FFMA.FTZ R130, R30, R27, R125 ;  /* 0x0000001b1e827223 */ /* 0x000fe2000001007d */
[----:B------:R-:W-:Y:S05]  /*26e0*/  @P3 BRA `(.L_x_8309) ;  /* 0x0000007000003947 */ /* 0x000fea0003800000 */
[----:B--2-4-:R-:W-:Y:S01]  /*26f0*/  ISETP.NE.AND P0, PT, R78, c[0x0][0x174], PT ;  /* 0x00005d004e007a0c */ /* 0x014fe20003f05270 */
[----:B0-----:R-:W-:-:S12]  /*2700*/  IMAD.MOV.U32 R123, RZ, RZ, 0x3f800000 ;  /* 0x3f800000ff7b7424 */ /* 0x001fd800078e00ff */
[----:B------:R-:W-:-:S04]  /*2710*/  @P0 LEA.HI R108, R78, R78, RZ, 0x1 ;  /* 0x0000004e4e6c0211 */ /* 0x000fc800078f08ff */
[----:B------:R-:W-:-:S04]  /*2720*/  @P0 LOP3.LUT R109, R108, 0xfffffe, RZ, 0xc0, !PT ;  /* 0x00fffffe6c6d0812 */ /* 0x000fc800078ec0ff */
[----:B------:R-:W-:-:S04]  /*2730*/  @P0 IADD3 R108, -R109, R78, RZ ;  /* 0x0000004e6d6c0210 */ /* 0x000fc80007ffe1ff */
[----:B------:R-:W-:-:S05]  /*2740*/  @P0 LEA R108, R108, R113, 0x8 ;  /* 0x000000716c6c0211 */ /* 0x000fca00078e40ff */
[----:B------:R0:W1:Y:S02]  /*2750*/  @P0 LDS R123, [R108.X4+0xa38] ;  /* 0x000a38006c7b0984 */ /* 0x0000640000004800 */
.L_x_8309:
[----:B--2-4-:R-:W-:Y:S05]  /*2760*/  BSYNC B0 ;  /* 0x0000000000007941 */ /* 0x014fea0003800000 */
.L_x_8308:
[----:B01----:R-:W-:Y:S01]  /*2770*/  FMUL.FTZ R109, R30, R123 ;  /* 0x0000007b1e6d7220 */ /* 0x003fe20000410000 */
[----:B------:R-:W-:Y:S01]  /*2780*/  ISETP.NE.AND P4, PT, R110, 0x1f, PT ;  /* 0x0000001f6e00780c */ /* 0x000fe20003f85270 */
[----:B------:R-:W-:Y:S01]  /*2790*/  FFMA.FTZ R130, R28, R130, R25 ;  /* 0x000000821c827223 */ /* 0x000fe20000010019 */
[----:B------:R-:W-:Y:S01]  /*27a0*/  ISETP.GE.AND P0, PT, R79, 0x1, PT ;  /* 0x000000014f00780c */ /* 0x000fe20003f06270 */
[----:B------:R-:W-:Y:S01]  /*27b0*/  FFMA.FTZ R108, R24, R126, R29 ;  /* 0x0000007e186c7223 */ /* 0x000fe2000001001d */
[----:B------:R-:W-:Y:S01]  /*27c0*/  ISETP.GE.U32.AND P5, PT, R110, 0x18, PT ;  /* 0x000000186e00780c */ /* 0x000fe20003fa6070 */
[----:B------:R-:W-:Y:S01]  /*27d0*/  FMUL.FTZ R109, R28, R109 ;  /* 0x0000006d1c6d7220 */ /* 0x000fe20000410000 */
[----:B------:R-:W-:Y:S01]  /*27e0*/  BSSY B0, `(.L_x_8310) ;  /* 0x0000088000007945 */ /* 0x000fe20003800000 */
[----:B------:R-:W-:Y:S02]  /*27f0*/  FFMA.FTZ R135, R126, R130, R129 ;  /* 0x000000827e877223 */ /* 0x000fe40000010081 */
[----:B------:R-:W-:-:S02]  /*2800*/  FMUL.FTZ R133, R23, R26 ;  /* 0x0000001a17857220 */ /* 0x000fc40000410000 */
[----:B------:R-:W-:Y:S01]  /*2810*/  FFMA.FTZ R108, R28, R108, R131 ;  /* 0x0000006c1c6c7223 */ /* 0x000fe20000010083 */
[----:B------:R-:W0:Y:S01]  /*2820*/  SHFL.DOWN PT, R130, R135, 0x1, 0x1f ;  /* 0x08201f0087827f89 */ /* 0x000e2200000e0000 */
[----:B------:R-:W-:Y:S02]  /*2830*/  FMUL.FTZ R136, R126, R109 ;  /* 0x0000006d7e887220 */ /* 0x000fe40000410000 */
[----:B------:R-:W-:Y:S02]  /*2840*/  FMUL.FTZ R127, R28, R127 ;  /* 0x0000007f1c7f7220 */ /* 0x000fe40000410000 */
[C---:B------:R-:W-:Y:S01]  /*2850*/  FFMA.FTZ R26, R30.reuse, R108, R133 ;  /* 0x0000006c1e1a7223 */ /* 0x040fe20000010085 */
[----:B------:R-:W1:Y:S01]  /*2860*/  SHFL.DOWN PT, R137, R136, 0x1, 0x1f ;  /* 0x08201f0088897f89 */ /* 0x000e6200000e0000 */
[----:B------:R-:W-:-:S03]  /*2870*/  FMUL.FTZ R127, R30, R127 ;  /* 0x0000007f1e7f7220 */ /* 0x000fc60000410000 */
[----:B------:R-:W2:Y:S04]  /*2880*/  SHFL.UP PT, R109, R26, 0x1, RZ ;  /* 0x042000001a6d7989 */ /* 0x000ea800000e00ff */
[----:B------:R-:W3:Y:S01]  /*2890*/  SHFL.UP PT, R108, R127, 0x1, RZ ;  /* 0x042000007f6c7989 */ /* 0x000ee200000e00ff */
[----:B0-----:R-:W-:-:S05]  /*28a0*/  @P4 FFMA.FTZ R135, R136, R130, R135 ;  /* 0x0000008288874223 */ /* 0x001fca0000010087 */
[----:B------:R-:W0:Y:S01]  /*28b0*/  SHFL.DOWN PT, R130, R135, 0x2, 0x1f ;  /* 0x08401f0087827f89 */ /* 0x000e2200000e0000 */
[----:B-1----:R-:W-:Y:S01]  /*28c0*/  @P4 FMUL.FTZ R136, R136, R137 ;  /* 0x0000008988884220 */ /* 0x002fe20000410000 */
[----:B------:R-:W-:Y:S01]  /*28d0*/  ISETP.GE.U32.AND P4, PT, R110, 0x1e, PT ;  /* 0x0000001e6e00780c */ /* 0x000fe20003f86070 */
[----:B--2---:R-:W-:-:S03]  /*28e0*/  @P0 FFMA.FTZ R26, R127, R109, R26 ;  /* 0x0000006d7f1a0223 */ /* 0x004fc6000001001a */
[----:B------:R-:W1:Y:S01]  /*28f0*/  SHFL.DOWN PT, R137, R136, 0x2, 0x1f ;  /* 0x08401f0088897f89 */ /* 0x000e6200000e0000 */
[----:B---3--:R-:W-:-:S03]  /*2900*/  @P0 FMUL.FTZ R127, R127, R108 ;  /* 0x0000006c7f7f0220 */ /* 0x008fc60000410000 */
[----:B------:R-:W2:Y:S01]  /*2910*/  SHFL.UP PT, R109, R26, 0x2, RZ ;  /* 0x044000001a6d7989 */ /* 0x000ea200000e00ff */
[----:B------:R-:W-:-:S03]  /*2920*/  ISETP.GE.AND P0, PT, R79, 0x2, PT ;  /* 0x000000024f00780c */ /* 0x000fc60003f06270 */
[----:B------:R-:W3:Y:S01]  /*2930*/  SHFL.UP PT, R108, R127, 0x2, RZ ;  /* 0x044000007f6c7989 */ /* 0x000ee200000e00ff */
[----:B0-----:R-:W-:-:S05]  /*2940*/  @!P4 FFMA.FTZ R135, R136, R130, R135 ;  /* 0x000000828887c223 */ /* 0x001fca0000010087 */
[----:B------:R-:W0:Y:S01]  /*2950*/  SHFL.DOWN PT, R130, R135, 0x4, 0x1f ;  /* 0x08801f0087827f89 */ /* 0x000e2200000e0000 */
[----:B-1----:R-:W-:Y:S01]  /*2960*/  @!P4 FMUL.FTZ R136, R136, R137 ;  /* 0x000000898888c220 */ /* 0x002fe20000410000 */
[----:B------:R-:W-:Y:S02]  /*2970*/  ISETP.GE.U32.AND P4, PT, R110, 0x1c, PT ;  /* 0x0000001c6e00780c */ /* 0x000fe40003f86070 */
[C---:B--2---:R-:W-:Y:S02]  /*2980*/  @P0 FFMA.FTZ R26, R127.reuse, R109, R26 ;  /* 0x0000006d7f1a0223 */ /* 0x044fe4000001001a */
[----:B------:R-:W1:Y:S01]  /*2990*/  SHFL.DOWN PT, R137, R136, 0x4, 0x1f ;  /* 0x08801f0088897f89 */ /* 0x000e6200000e0000 */
[----:B---3--:R-:W-:-:S03]  /*29a0*/  @P0 FMUL.FTZ R127, R127, R108 ;  /* 0x0000006c7f7f0220 */ /* 0x008fc60000410000 */
[----:B------:R-:W2:Y:S01]  /*29b0*/  SHFL.UP PT, R109, R26, 0x4, RZ ;  /* 0x048000001a6d7989 */ /* 0x000ea200000e00ff */
[----:B------:R-:W-:-:S03]  /*29c0*/  ISETP.GE.AND P0, PT, R79, 0x4, PT ;  /* 0x000000044f00780c */ /* 0x000fc60003f06270 */
[----:B------:R-:W3:Y:S01]  /*29d0*/  SHFL.UP PT, R108, R127, 0x4, RZ ;  /* 0x048000007f6c7989 */ /* 0x000ee200000e00ff */
[----:B0-----:R-:W-:Y:S01]  /*29e0*/  @!P4 FFMA.FTZ R135, R136, R130, R135 ;  /* 0x000000828887c223 */ /* 0x001fe20000010087 */
[----:B------:R-:W-:-:S04]  /*29f0*/  SHF.L.U32 R130, R113, 0x3, RZ ;  /* 0x0000000371827819 */ /* 0x000fc800000006ff */
[----:B------:R-:W0:Y:S01]  /*2a00*/  SHFL.DOWN PT, R138, R135, 0x8, 0x1f ;  /* 0x09001f00878a7f89 */ /* 0x000e2200000e0000 */
[----:B-1----:R-:W-:Y:S01]  /*2a10*/  @!P4 FMUL.FTZ R136, R136, R137 ;  /* 0x000000898888c220 */ /* 0x002fe20000410000 */
[----:B------:R-:W-:Y:S02]  /*2a20*/  ISETP.GE.AND P4, PT, R79, 0x8, PT ;  /* 0x000000084f00780c */ /* 0x000fe40003f86270 */
[C---:B--2---:R-:W-:Y:S02]  /*2a30*/  @P0 FFMA.FTZ R26, R127.reuse, R109, R26 ;  /* 0x0000006d7f1a0223 */ /* 0x044fe4000001001a */
[----:B------:R-:W1:Y:S01]  /*2a40*/  SHFL.DOWN PT, R137, R136, 0x8, 0x1f ;  /* 0x09001f0088897f89 */ /* 0x000e6200000e0000 */
[----:B------:R-:W-:Y:S01]  /*2a50*/  HFMA2.MMA R109, -RZ, RZ, 0, 0 ;  /* 0x00000000ff6d7435 */ /* 0x000fe200000001ff */
[----:B---3--:R-:W-:Y:S01]  /*2a60*/  @P0 FMUL.FTZ R127, R127, R108 ;  /* 0x0000006c7f7f0220 */ /* 0x008fe20000410000 */
[----:B------:R-:W-:Y:S01]  /*2a70*/  ISETP.GE.AND P0, PT, R78, c[0x0][0x174], PT ;  /* 0x00005d004e007a0c */ /* 0x000fe20003f06270 */
[----:B------:R-:W2:Y:S01]  /*2a80*/  SHFL.UP PT, R134, R26, 0x8, RZ ;  /* 0x050000001a867989 */ /* 0x000ea200000e00ff */
[----:B------:R-:W-:-:S02]  /*2a90*/  IMAD.MOV.U32 R108, RZ, RZ, 0x3f800000 ;  /* 0x3f800000ff6c7424 */ /* 0x000fc400078e00ff */
[----:B------:R-:W-:Y:S01]  /*2aa0*/  ISETP.NE.OR P0, PT, R110, RZ, P0 ;  /* 0x000000ff6e00720c */ /* 0x000fe20000705670 */
[----:B------:R-:W3:Y:S01]  /*2ab0*/  SHFL.UP PT, R132, R127, 0x8, RZ ;  /* 0x050000007f847989 */ /* 0x000ee200000e00ff */
[----:B0-----:R-:W-:-:S11]  /*2ac0*/  @!P5 FFMA.FTZ R135, R136, R138, R135 ;  /* 0x0000008a8887d223 */ /* 0x001fd60000010087 */
[----:B------:R-:W-:Y:S01]  /*2ad0*/  @!P0 LDS.64 R108, [R130+0x12b8] ;  /* 0x0012b800826c8984 */ /* 0x000fe20000000a00 */
[----:B------:R-:W-:Y:S01]  /*2ae0*/  ISETP.GE.AND P0, PT, R79, 0x10, PT ;  /* 0x000000104f00780c */ /* 0x000fe20003f06270 */
[----:B-1----:R-:W-:Y:S02]  /*2af0*/  @!P5 FMUL.FTZ R136, R136, R137 ;  /* 0x000000898888d220 */ /* 0x002fe40000410000 */
[----:B------:R-:W0:Y:S04]  /*2b00*/  SHFL.DOWN PT, R138, R135, 0x10, 0x1f ;  /* 0x0a001f00878a7f89 */ /* 0x000e2800000e0000 */
[----:B------:R-:W1:Y:S01]  /*2b10*/  SHFL.DOWN PT, R137, R136, 0x10, 0x1f ;  /* 0x0a001f0088897f89 */ /* 0x000e6200000e0000 */
[C---:B--2---:R-:W-:Y:S02]  /*2b20*/  @P4 FFMA.FTZ R26, R127.reuse, R134, R26 ;  /* 0x000000867f1a4223 */ /* 0x044fe4000001001a */
[----:B---3--:R-:W-:Y:S01]  /*2b30*/  @P4 FMUL.FTZ R127, R127, R132 ;  /* 0x000000847f7f4220 */ /* 0x008fe20000410000 */
[----:B------:R-:W-:-:S02]  /*2b40*/  ISETP.GE.U32.AND P4, PT, R110, 0x10, PT ;  /* 0x000000106e00780c */ /* 0x000fc40003f86070 */
[----:B------:R-:W2:Y:S04]  /*2b50*/  SHFL.UP PT, R134, R26, 0x10, RZ ;  /* 0x060000001a867989 */ /* 0x000ea800000e00ff */
[----:B------:R-:W3:Y:S07]  /*2b60*/  SHFL.UP PT, R132, R127, 0x10, RZ ;  /* 0x060000007f847989 */ /* 0x000eee00000e00ff */
[----:B0-----:R-:W-:-:S02]  /*2b70*/  @!P4 FFMA.FTZ R135, R136, R138, R135 ;  /* 0x0000008a8887c223 */ /* 0x001fc40000010087 */
[----:B-1----:R-:W-:-:S03]  /*2b80*/  @!P4 FMUL.FTZ R136, R136, R137 ;  /* 0x000000898888c220 */ /* 0x002fc60000410000 */
[----:B------:R-:W-:Y:S04]  /*2b90*/  SHFL.DOWN PT, R140, R135, 0x1, 0x1f ;  /* 0x08201f00878c7f89 */ /* 0x000fe800000e0000 */
[----:B------:R-:W-:Y:S01]  /*2ba0*/  SHFL.DOWN PT, R139, R136, 0x1, 0x1f ;  /* 0x08201f00888b7f89 */ /* 0x000fe200000e0000 */
[----:B--2---:R-:W-:-:S03]  /*2bb0*/  @P0 FFMA.FTZ R26, R127, R134, R26 ;  /* 0x000000867f1a0223 */ /* 0x004fc6000001001a */
[----:B------:R-:W0:Y:S01]  /*2bc0*/  SHFL.IDX PT, R138, R109, RZ, 0x1f ;  /* 0x00001fff6d8a7589 */ /* 0x000e2200000e0000 */
[----:B---3--:R-:W-:-:S03]  /*2bd0*/  @P0 FMUL.FTZ R127, R127, R132 ;  /* 0x000000847f7f0220 */ /* 0x008fc60000410000 */
[----:B-----5:R-:W-:Y:S04]  /*2be0*/  SHFL.IDX PT, R132, R124, RZ, 0x1f ;  /* 0x00001fff7c847589 */ /* 0x020fe800000e0000 */
[----:B------:R-:W-:Y:S04]  /*2bf0*/  SHFL.UP PT, R26, R26, 0x1, RZ ;  /* 0x042000001a1a7989 */ /* 0x000fe800000e00ff */
[----:B------:R-:W1:Y:S04]  /*2c00*/  SHFL.UP PT, R127, R127, 0x1, RZ ;  /* 0x042000007f7f7989 */ /* 0x000e6800000e00ff */
[----:B------:R-:W-:Y:S04]  /*2c10*/  SHFL.IDX PT, R137, R135, RZ, 0x1f ;  /* 0x00001fff87897589 */ /* 0x000fe800000e0000 */
[----:B------:R-:W2:Y:S01]  /*2c20*/  SHFL.IDX PT, R134, R136, RZ, 0x1f ;  /* 0x00001fff88867589 */ /* 0x000ea200000e0000 */
[----:B0-----:R-:W-:Y:S01]  /*2c30*/  @P3 FFMA.FTZ R138, R139, R138, R140 ;  /* 0x0000008a8b8a3223 */ /* 0x001fe2000001008c */
[----:B------:R-:W-:-:S03]  /*2c40*/  IADD3 R139, -R2, c[0x0][0x168], -R66 ;  /* 0x00005a00028b7a10 */ /* 0x000fc60007ffe942 */
[----:B------:R-:W-:Y:S01]  /*2c50*/  FFMA.FTZ R123, R138, R123, R27 ;  /* 0x0000007b8a7b7223 */ /* 0x000fe2000001001b */
[C---:B------:R-:W-:Y:S02]  /*2c60*/  ISETP.GE.AND P0, PT, R139.reuse, 0x1, PT ;  /* 0x000000018b00780c */ /* 0x040fe40003f06270 */
[C---:B------:R-:W-:Y:S01]  /*2c70*/  ISETP.GE.AND P3, PT, R139.reuse, 0x41, PT ;  /* 0x000000418b00780c */ /* 0x040fe20003f66270 */
[----:B------:R-:W-:Y:S01]  /*2c80*/  FFMA.FTZ R125, R30, R123, R125 ;  /* 0x0000007b1e7d7223 */ /* 0x000fe2000001007d */
[----:B------:R-:W-:Y:S01]  /*2c90*/  ISETP.GE.AND P4, PT, R139, 0x61, PT ;  /* 0x000000618b00780c */ /* 0x000fe20003f86270 */
[----:B-1----:R-:W-:Y:S01]  /*2ca0*/  @P2 FFMA.FTZ R132, R127, R132, R26 ;  /* 0x000000847f842223 */ /* 0x002fe2000001001a */
[----:B------:R-:W-:Y:S01]  /*2cb0*/  ISETP.GE.AND P2, PT, R139, 0x21, PT ;  /* 0x000000218b00780c */ /* 0x000fe20003f46270 */
[----:B------:R-:W-:Y:S02]  /*2cc0*/  FFMA.FTZ R127, R28, R125, R25 ;  /* 0x0000007d1c7f7223 */ /* 0x000fe40000010019 */
[----:B------:R-:W-:-:S02]  /*2cd0*/  FFMA.FTZ R138, R31, R132, R24 ;  /* 0x000000841f8a7223 */ /* 0x000fc40000010018 */
[----:B------:R-:W-:Y:S02]  /*2ce0*/  FFMA.FTZ R129, R126, R127, R129 ;  /* 0x0000007f7e817223 */ /* 0x000fe40000010081 */
[C---:B--2---:R-:W-:Y:S02]  /*2cf0*/  FFMA.FTZ R109, R134.reuse, R109, R137 ;  /* 0x0000006d866d7223 */ /* 0x044fe40000010089 */
[----:B------:R-:W-:Y:S02]  /*2d00*/  FMUL.FTZ R108, R134, R108 ;  /* 0x0000006c866c7220 */ /* 0x000fe40000410000 */
[----:B------:R-:W-:Y:S02]  /*2d10*/  FMUL.FTZ R134, R123, R120 ;  /* 0x000000787b867220 */ /* 0x000fe40000410000 */
[----:B------:R-:W-:Y:S01]  /*2d20*/  FMUL.FTZ R135, R125, R121 ;  /* 0x000000797d877220 */ /* 0x000fe20000410000 */
[----:B------:R0:W-:Y:S01]  /*2d30*/  @!P1 STS.64 [R130+0x12b8], R108 ;  /* 0x0012b86c82009388 */ /* 0x0001e20000000a00 */
[----:B------:R-:W-:-:S02]  /*2d40*/  FMUL.FTZ R132, R127, R122 ;  /* 0x0000007a7f847220 */ /* 0x000fc40000410000 */
[----:B------:R-:W-:Y:S02]  /*2d50*/  FMUL.FTZ R31, R129, R119 ;  /* 0x00000077811f7220 */ /* 0x000fe40000410000 */
[----:B------:R-:W-:Y:S02]  /*2d60*/  FADD.FTZ R124, -R24, R138 ;  /* 0x0000008a187c7221 */ /* 0x000fe40000010100 */
[----:B------:R-:W-:Y:S02]  /*2d70*/  FMUL.FTZ R27, R7, R134 ;  /* 0x00000086071b7220 */ /* 0x000fe40000410000 */
[----:B------:R-:W-:Y:S02]  /*2d80*/  FMUL.FTZ R26, R6, R135 ;  /* 0x00000087061a7220 */ /* 0x000fe40000410000 */
[----:B------:R-:W-:Y:S02]  /*2d90*/  FMUL.FTZ R25, R5, R132 ;  /* 0x0000008405197220 */ /* 0x000fe40000410000 */
[----:B------:R-:W-:-:S02]  /*2da0*/  FMUL.FTZ R24, R4, R31 ;  /* 0x0000001f04187220 */ /* 0x000fc40000410000 */
[----:B------:R-:W-:Y:S02]  /*2db0*/  FFMA.FTZ R136, R126, R138, R29 ;  /* 0x0000008a7e887223 */ /* 0x000fe4000001001d */
[----:B------:R-:W-:Y:S01]  /*2dc0*/  FFMA.FTZ R31, R124, R31, RZ ;  /* 0x0000001f7c1f7223 */ /* 0x000fe200000100ff */
[----:B------:R1:W-:Y:S01]  /*2dd0*/  STS.128 [R66.X16+0x400], R24 ;  /* 0x0004001842007388 */ /* 0x0003e2000000cc00 */
[----:B------:R-:W-:Y:S02]  /*2de0*/  FADD.FTZ R126, -R29, R136 ;  /* 0x000000881d7e7221 */ /* 0x000fe40000010100 */
[----:B------:R-:W-:Y:S01]  /*2df0*/  FFMA.FTZ R140, R28, R136, R131 ;  /* 0x000000881c8c7223 */ /* 0x000fe20000010083 */
[----:B------:R-:W-:Y:S01]  /*2e00*/  BAR.SYNC.DEFER_BLOCKING 0x0 ;  /* 0x0000000000007b1d */ /* 0x000fe20000010000 */
[----:B------:R-:W-:Y:S02]  /*2e10*/  FFMA.FTZ R132, R126, R132, R31 ;  /* 0x000000847e847223 */ /* 0x000fe4000001001f */
[----:B------:R-:W-:-:S02]  /*2e20*/  FFMA.FTZ R31, R30, R140, R133 ;  /* 0x0000008c1e1f7223 */ /* 0x000fc40000010085 */
[----:B------:R-:W-:Y:S02]  /*2e30*/  FADD.FTZ R131, -R131, R140 ;  /* 0x0000008c83837221 */ /* 0x000fe40000010100 */
[----:B------:R-:W-:Y:S02]  /*2e40*/  FADD.FTZ R133, -R133, R31 ;  /* 0x0000001f85857221 */ /* 0x000fe40000010100 */
[----:B------:R-:W-:Y:S02]  /*2e50*/  FMUL.FTZ R28, R105, R138 ;  /* 0x0000008a691c7220 */ /* 0x000fe40000410000 */
[----:B0-----:R-:W-:Y:S01]  /*2e60*/  FMUL.FTZ R109, R133, R134 ;  /* 0x00000086856d7220 */ /* 0x001fe20000410000 */
[----:B-1----:R-:W-:Y:S01]  /*2e70*/  SHF.L.U64.HI R24, R112, 0x2, R111 ;  /* 0x0000000270187819 */ /* 0x002fe2000001026f */
[----:B------:R-:W-:Y:S02]  /*2e80*/  FMUL.FTZ R29, R100, R136 ;  /* 0x00000088641d7220 */ /* 0x000fe40000410000 */
[----:B------:R-:W-:-:S02]  /*2e90*/  FMUL.FTZ R30, R107, R140 ;  /* 0x0000008c6b1e7220 */ /* 0x000fc40000410000 */
[----:B------:R-:W-:Y:S02]  /*2ea0*/  FMUL.FTZ R31, R102, R31 ;  /* 0x0000001f661f7220 */ /* 0x000fe40000410000 */
        /* <DEDUP_REMOVED lines=25> */
[----:B-1----:R1:W-:Y:S04]  /*3040*/  RED.E.ADD.F32.FTZ.RN.STRONG.GPU [R28.64], R137 ;  /* 0x000000891c00798e */ /* 0x0023e8000c10e784 */
[----:B0-----:R1:W-:Y:S02]  /*3050*/  RED.E.ADD.F32.FTZ.RN.STRONG.GPU [R30.64], R143 ;  /* 0x0000008f1e00798e */ /* 0x0013e4000c10e784 */
.L_x_8311:
[----:B0-----:R-:W-:Y:S05]  /*3060*/  BSYNC B0 ;  /* 0x0000000000007941 */ /* 0x001fea0003800000 */
.L_x_8310:
[----:B-1----:R0:W1:Y:S01]  /*3070*/  LDS R29, [R66.X4+0x680] ;  /* 0x00068000421d7984 */ /* 0x0020620000004800 */
[----:B------:R-:W-:Y:S01]  /*3080*/  BSSY B0, `(.L_x_8312) ;  /* 0x000000a000007945 */ /* 0x000fe20003800000 */
[C---:B------:R-:W-:Y:S02]  /*3090*/  IMAD R31, R135.reuse, c[0x0][0x2b4], R130 ;  /* 0x0000ad00871f7a24 */ /* 0x040fe400078e0282 */
[----:B------:R-:W-:Y:S01]  /*30a0*/  IMAD R137, R135, c[0x0][0x2d4], R132 ;  /* 0x0000b50087897a24 */ /* 0x000fe200078e0284 */
[----:B------:R-:W-:Y:S05]  /*30b0*/  @!P2 BRA `(.L_x_8313) ;  /* 0x000000600000a947 */ /* 0x000fea0003800000 */
[----:B------:R-:W-:-:S04]  /*30c0*/  IMAD.WIDE.U32 R26, R135, c[0x0][0x2b0], R48 ;  /* 0x0000ac00871a7a25 */ /* 0x000fc800078e0030 */
[----:B------:R-:W-:-:S04]  /*30d0*/  IMAD.WIDE.U32 R24, R135, c[0x0][0x2d0], R54 ;  /* 0x0000b40087187a25 */ /* 0x000fc800078e0036 */
[----:B------:R-:W-:Y:S01]  /*30e0*/  IMAD.IADD R27, R27, 0x1, R31 ;  /* 0x000000011b1b7824 */ /* 0x000fe200078e021f */
[----:B------:R-:W-:-:S04]  /*30f0*/  IADD3 R25, R25, R137, RZ ;  /* 0x0000008919197210 */ /* 0x000fc80007ffe0ff */
[----:B--2---:R2:W-:Y:S04]  /*3100*/  RED.E.ADD.F32.FTZ.RN.STRONG.GPU [R26.64], R139 ;  /* 0x0000008b1a00798e */ /* 0x0045e8000c10e784 */
[----:B-1----:R2:W-:Y:S02]  /*3110*/  RED.E.ADD.F32.FTZ.RN.STRONG.GPU [R24.64], R29 ;  /* 0x0000001d1800798e */ /* 0x0025e4000c10e784 */
.L_x_8313:
[----:B------:R-:W-:Y:S05]  /*3120*/  BSYNC B0 ;  /* 0x0000000000007941 */ /* 0x000fea0003800000 */
.L_x_8312:
[----:B-12---:R1:W2:Y:S01]  /*3130*/  LDS R29, [R66.X4+0x700] ;  /* 0x00070000421d7984 */ /* 0x0062a20000004800 */
[----:B------:R-:W-:Y:S01]  /*3140*/  BSSY B0, `(.L_x_8314) ;  /* 0x0000008000007945 */ /* 0x000fe20003800000 */
[----:B------:R-:W-:Y:S05]  /*3150*/  @!P3 BRA `(.L_x_8315) ;  /* 0x000000600000b947 */ /* 0x000fea0003800000 */
[----:B------:R-:W-:-:S04]  /*3160*/  IMAD.WIDE.U32 R26, R135, c[0x0][0x2b0], R50 ;  /* 0x0000ac00871a7a25 */ /* 0x000fc800078e0032 */
[----:B------:R-:W-:Y:S01]  /*3170*/  IMAD.WIDE.U32 R24, R135, c[0x0][0x2d0], R56 ;  /* 0x0000b40087187a25 */ /* 0x000fe200078e0038 */
[----:B------:R-:W-:-:S04]  /*3180*/  IADD3 R27, R31, R27, RZ ;  /* 0x0000001b1f1b7210 */ /* 0x000fc80007ffe0ff */
[----:B------:R-:W-:Y:S01]  /*3190*/  IADD3 R25, R137, R25, RZ ;  /* 0x0000001989197210 */ /* 0x000fe20007ffe0ff */
[----:B---3--:R3:W-:Y:S04]  /*31a0*/  RED.E.ADD.F32.FTZ.RN.STRONG.GPU [R26.64], R141 ;  /* 0x0000008d1a00798e */ /* 0x0087e8000c10e784 */
[----:B--2---:R3:W-:Y:S02]  /*31b0*/  RED.E.ADD.F32.FTZ.RN.STRONG.GPU [R24.64], R29 ;  /* 0x0000001d1800798e */ /* 0x0047e4000c10e784 */
.L_x_8315:
[----:B------:R-:W-:Y:S05]  /*31c0*/  BSYNC B0 ;  /* 0x0000000000007941 */ /* 0x000fea0003800000 */
.L_x_8314:
[----:B--23--:R2:W3:Y:S01]  /*31d0*/  LDS R29, [R66.X4+0x780] ;  /* 0x00078000421d7984 */ /* 0x00c4e20000004800 */
[----:B------:R-:W-:Y:S01]  /*31e0*/  BSSY B0, `(.L_x_8316) ;  /* 0x0000008000007945 */ /* 0x000fe20003800000 */
[----:B------:R-:W-:Y:S05]  /*31f0*/  @!P4 BRA `(.L_x_8317) ;  /* 0x000000600000c947 */ /* 0x000fea0003800000 */
[----:B------:R-:W-:-:S04]  /*3200*/  IMAD.WIDE.U32 R26, R135, c[0x0][0x2b0], R52 ;  /* 0x0000ac00871a7a25 */ /* 0x000fc800078e0034 */
[----:B------:R-:W-:-:S04]  /*3210*/  IMAD.WIDE.U32 R24, R135, c[0x0][0x2d0], R58 ;  /* 0x0000b40087187a25 */ /* 0x000fc800078e003a */
[----:B------:R-:W-:Y:S01]  /*3220*/  IMAD.IADD R27, R31, 0x1, R27 ;  /* 0x000000011f1b7824 */ /* 0x000fe200078e021b */
[----:B------:R-:W-:-:S04]  /*3230*/  IADD3 R25, R137, R25, RZ ;  /* 0x0000001989197210 */ /* 0x000fc80007ffe0ff */
[----:B----4-:R4:W-:Y:S04]  /*3240*/  RED.E.ADD.F32.FTZ.RN.STRONG.GPU [R26.64], R109 ;  /* 0x0000006d1a00798e */ /* 0x0109e8000c10e784 */
[----:B---3--:R4:W-:Y:S02]  /*3250*/  RED.E.ADD.F32.FTZ.RN.STRONG.GPU [R24.64], R29 ;  /* 0x0000001d1800798e */ /* 0x0089e4000c10e784 */
.L_x_8317:
[----:B------:R-:W-:Y:S05]  /*3260*/  BSYNC B0 ;  /* 0x0000000000007941 */ /* 0x000fea0003800000 */
.L_x_8316:
[----:B----4-:R-:W4:Y:S01]  /*3270*/  SHFL.DOWN P0, R25, R108, 0x1, 0x1f ;  /* 0x08201f006c197f89 */ /* 0x010f220000000000 */
[-C--:B------:R-:W-:Y:S01]  /*3280*/  FMUL.FTZ R24, R118, R125.reuse ;  /* 0x0000007d76187220 */ /* 0x080fe20000410000 */
[----:B------:R-:W-:Y:S01]  /*3290*/  BSSY B0, `(.L_x_8318) ;  /* 0x000002a000007945 */ /* 0x000fe20003800000 */
[----:B------:R-:W-:Y:S02]  /*32a0*/  FMUL.FTZ R125, R22, R125 ;  /* 0x0000007d167d7220 */ /* 0x000fe40000410000 */
[-C--:B------:R-:W-:Y:S02]  /*32b0*/  FMUL.FTZ R22, R21, R127.reuse ;  /* 0x0000007f15167220 */ /* 0x080fe40000410000 */
        /* <DEDUP_REMOVED lines=39> */
.L_x_8319:
[----:B---3--:R-:W-:Y:S05]  /*3530*/  BSYNC B0 ;  /* 0x0000000000007941 */ /* 0x008fea0003800000 */
.L_x_8318:
[----:B------:R-:W-:Y:S02]  /*3540*/  IADD3 R113, R113, 0x1, RZ ;  /* 0x0000000171717810 */ /* 0x000fe40007ffe0ff */
[----:B------:R-:W-:Y:S02]  /*3550*/  IADD3 R112, P2, R112, 0x1, RZ ;  /* 0x0000000170707810 */ /* 0x000fe40007f5e0ff */
[----:B------:R-:W-:Y:S02]  /*3560*/  ISETP.GE.AND P0, PT, R113, c[0x0][0x16c], PT ;  /* 0x00005b0071007a0c */ /* 0x000fe40003f06270 */
[----:B------:R-:W-:-:S11]  /*3570*/  IADD3.X R111, RZ, R111, RZ, P2, !PT ;  /* 0x0000006fff6f7210 */ /* 0x000fd600017fe4ff */
[----:B------:R-:W-:Y:S01]  /*3580*/  @P0 CALL.REL.NOINC `(.L_x_8307) ;  /* 0x0000001000000944 */ /* 0x000fe20003c00000 */
[----:B------:R-:W-:Y:S05]  /*3590*/  BRA `(.L_x_8320) ;  /* 0xffffeab000007947 */ /* 0x000fea000383ffff */
.L_x_8307:
        /* <DEDUP_REMOVED lines=10> */
[----:B---3--:R-:W-:Y:S02]  /*3640*/  IMAD R13, R63, c[0x0][0x2dc], R4 ;  /* 0x0000b7003f0d7a24 */ /* 0x008fe400078e0204 */
        /* <DEDUP_REMOVED lines=29> */
.L_x_8322:
[----:B------:R-:W-:Y:S05]  /*3820*/  BSYNC B0 ;  /* 0x0000000000007941 */ /* 0x000fea0003800000 */
.L_x_8321:
[----:B------:R-:W-:Y:S01]  /*3830*/  @!P0 STG.E [R6.64+-0x180], R11 ;  /* 0xfffe800b06008986 */ /* 0x000fe2000c101904 */
[----:B------:R-:W-:Y:S01]  /*3840*/  FADD.FTZ R2, R16, R67 ;  /* 0x0000004310027221 */ /* 0x000fe20000010000 */
[----:B------:R-:W-:Y:S01]  /*3850*/  BSSY B0, `(.L_x_8323) ;  /* 0x0000021000007945 */ /* 0x000fe20003800000 */
[----:B---3--:R-:W-:Y:S01]  /*3860*/  IMAD R4, R104, c[0x0][0x2f8], RZ ;  /* 0x0000be0068047a24 */ /* 0x008fe200078e02ff */
[----:B------:R-:W-:Y:S04]  /*3870*/  @!P2 STG.E [R6.64+-0x100], R21 ;  /* 0xffff00150600a986 */ /* 0x000fe8000c101904 */
[----:B------:R3:W-:Y:S04]  /*3880*/  @!P3 STG.E [R6.64+-0x80], R23 ;  /* 0xffff80170600b986 */ /* 0x0007e8000c101904 */
[----:B------:R-:W-:Y:S01]  /*3890*/  BAR.SYNC.DEFER_BLOCKING 0x0 ;  /* 0x0000000000007b1d */ /* 0x000fe20000010000 */
[----:B---3--:R-:W-:-:S05]  /*38a0*/  IMAD R7, R63, c[0x0][0x2fc], R4 ;  /* 0x0000bf003f077a24 */ /* 0x008fca00078e0204 */
[----:B------:R3:W-:Y:S01]  /*38b0*/  STS.128 [R79.X16], R16 ;  /* 0x000000104f007388 */ /* 0x0007e2000000cc00 */
[----:B------:R-:W-:-:S06]  /*38c0*/  NOP ;  /* 0x0000000000007918 */ /* 0x000fcc0000000000 */
[----:B------:R-:W-:Y:S04]  /*38d0*/  LDS R9, [R79.X4] ;  /* 0x000000004f097984 */ /* 0x000fe80000004800 */
[----:B------:R-:W-:Y:S04]  /*38e0*/  LDS R13, [R79.X4+0x80] ;  /* 0x000080004f0d7984 */ /* 0x000fe80000004800 */
[----:B------:R-:W-:Y:S01]  /*38f0*/  LDS R15, [R79.X4+0x100] ;  /* 0x000100004f0f7984 */ /* 0x000fe20000004800 */
[----:B---3--:R-:W-:Y:S02]  /*3900*/  FADD.FTZ R17, R2, R17 ;  /* 0x0000001102117221 */ /* 0x008fe40000010000 */
        /* <DEDUP_REMOVED lines=21> */
.L_x_8324:
[----:B------:R-:W-:Y:S05]  /*3a60*/  BSYNC B0 ;  /* 0x0000000000007941 */ /* 0x000fea0003800000 */
.L_x_8323:
[----:B------:R-:W-:Y:S01]  /*3a70*/  MOV R3, R17 ;  /* 0x0000001100037202 */ /* 0x000fe20000000f00 */
[----:B------:R-:W-:Y:S01]  /*3a80*/  IMAD R5, R61, c[0x0][0x300], RZ ;  /* 0x0000c0003d057a24 */ /* 0x000fe200078e02ff */
[----:B------:R-:W-:Y:S02]  /*3a90*/  IADD3 R99, P1, R99, -0x180, RZ ;  /* 0xfffffe8063637810 */ /* 0x000fe40007f3e0ff */
[-C--:B------:R-:W-:Y:S01]  /*3aa0*/  ISETP.GE.AND P0, PT, R82, R11.reuse, PT ;  /* 0x0000000b5200720c */ /* 0x080fe20003f06270 */
[C---:B------:R-:W-:Y:S01]  /*3ab0*/  IMAD.WIDE.U32 R2, R0.reuse, c[0x0][0x300], R2 ;  /* 0x0000c00000027a25 */ /* 0x040fe200078e0002 */
[----:B------:R-:W-:Y:S02]  /*3ac0*/  IADD3.X R101, R101, -0x1, RZ, P1, !PT ;  /* 0xffffffff65657810 */ /* 0x000fe40000ffe4ff */
[----:B------:R-:W-:Y:S01]  /*3ad0*/  ISETP.GE.AND P1, PT, R83, R11, PT ;  /* 0x0000000b5300720c */ /* 0x000fe20003f26270 */
[----:B------:R-:W-:Y:S01]  /*3ae0*/  IMAD R5, R0, c[0x0][0x304], R5 ;  /* 0x0000c10000057a24 */ /* 0x000fe200078e0205 */
[----:B------:R-:W-:-:S02]  /*3af0*/  IADD3 R98, P3, R98, R2, RZ ;  /* 0x0000000262627210 */ /* 0x000fc40007f7e0ff */
[----:B------:R-:W-:Y:S02]  /*3b00*/  IADD3 R2, P4, R99, c[0x0][0x340], RZ ;  /* 0x0000d00063027a10 */ /* 0x000fe40007f9e0ff */
[----:B------:R-:W-:Y:S02]  /*3b10*/  ISETP.GE.AND P2, PT, R84, R11, PT ;  /* 0x0000000b5400720c */ /* 0x000fe40003f46270 */
[----:B------:R-:W-:Y:S02]  /*3b20*/  IADD3.X R103, R103, R5, R3, P3, !PT ;  /* 0x0000000567677210 */ /* 0x000fe40001ffe403 */
[----:B------:R-:W-:Y:S02]  /*3b30*/  ISETP.GT.AND P5, PT, R78, 0x1, PT ;  /* 0x000000014e00780c */ /* 0x000fe40003fa4270 */
[----:B------:R-:W-:Y:S02]  /*3b40*/  IADD3.X R3, R101, c[0x0][0x344], RZ, P4, !PT ;  /* 0x0000d10065037a10 */ /* 0x000fe400027fe4ff */
[----:B------:R-:W-:-:S02]  /*3b50*/  LEA R2, P3, R98, R2, 0x2 ;  /* 0x0000000262027211 */ /* 0x000fc400078610ff */
[----:B------:R-:W-:Y:S02]  /*3b60*/  IADD3 R73, P4, R73, -0x200, RZ ;  /* 0xfffffe0049497810 */ /* 0x000fe40007f9e0ff */
        /* <DEDUP_REMOVED lines=17> */
.L_x_8301:
[----:B------:R-:W-:Y:S02]  /*3c80*/  ISETP.NE.U32.AND P0, PT, RZ, c[0x0][0x328], PT ;  /* 0x0000ca00ff007a0c */ /* 0x000fe40003f05070 */
[----:B------:R-:W-:-:S02]  /*3c90*/  ISETP.NE.U32.AND P2, PT, RZ, c[0x0][0x348], PT ;  /* 0x0000d200ff007a0c */ /* 0x000fc40003f45070 */
[----:B------:R-:W-:Y:S02]  /*3ca0*/  ISETP.NE.AND.EX P1, PT, RZ, c[0x0][0x32c], PT, P0 ;  /* 0x0000cb00ff007a0c */ /* 0x000fe40003f25300 */
[----:B------:R-:W-:-:S11]  /*3cb0*/  ISETP.NE.AND.EX P0, PT, RZ, c[0x0][0x34c], PT, P2 ;  /* 0x0000d300ff007a0c */ /* 0x000fd60003f05320 */
[----:B------:R-:W-:Y:S05]  /*3cc0*/  @!P1 BRA `(.L_x_8326) ;  /* 0x0000014000009947 */ /* 0x000fea0003800000 */
[----:B----4-:R-:W4:Y:S01]  /*3cd0*/  SHFL.DOWN P1, R2, R65, 0x1, 0x1f ;  /* 0x08201f0041027f89 */ /* 0x010f220000020000 */
[----:B------:R-:W-:Y:S03]  /*3ce0*/  BSSY B0, `(.L_x_8326) ;  /* 0x0000012000007945 */ /* 0x000fe60003800000 */
[----:B---3--:R-:W3:Y:S01]  /*3cf0*/  S2R R7, SR_LANEID ;  /* 0x0000000000077919 */ /* 0x008ee20000000000 */
[----:B----4-:R-:W-:Y:S01]  /*3d00*/  @P1 FADD R2, R2, R65 ;  /* 0x0000004102021221 */ /* 0x010fe20000000000 */
[----:B---3--:R-:W-:-:S04]  /*3d10*/  ISETP.NE.AND P2, PT, R7, RZ, PT ;  /* 0x000000ff0700720c */ /* 0x008fc80003f45270 */
        /* <DEDUP_REMOVED lines=14> */
.L_x_8327:
[----:B---3--:R-:W-:Y:S05]  /*3e00*/  BSYNC B0 ;  /* 0x0000000000007941 */ /* 0x008fea0003800000 */
.L_x_8326:
[----:B------:R-:W-:Y:S01]  /*3e10*/  BSSY B0, `(.L_x_8328) ;  /* 0x0000018000007945 */ /* 0x000fe20003800000 */
[----:B------:R-:W-:Y:S05]  /*3e20*/  @!P0 BRA `(.L_x_8329) ;  /* 0x0000015000008947 */ /* 0x000fea0003800000 */
[----:B------:R-:W-:Y:S06]  /*3e30*/  BAR.SYNC.DEFER_BLOCKING 0x0 ;  /* 0x0000000000007b1d */ /* 0x000fec0000010000 */
[----:B----4-:R-:W4:Y:S04]  /*3e40*/  SHFL.DOWN P0, R2, R67, 0x1, 0x1f ;  /* 0x08201f0043027f89 */ /* 0x010f280000000000 */
[----:B---3--:R-:W3:Y:S04]  /*3e50*/  S2R R7, SR_LANEID ;  /* 0x0000000000077919 */ /* 0x008ee80000000000 */
[----:B------:R-:W0:Y:S01]  /*3e60*/  S2R R9, SR_TID.X ;  /* 0x0000000000097919 */ /* 0x000e220000002100 */
[----:B----4-:R-:W-:Y:S01]  /*3e70*/  @P0 FADD R2, R2, R67 ;  /* 0x0000004302020221 */ /* 0x010fe20000000000 */
[----:B---3--:R-:W-:-:S04]  /*3e80*/  ISETP.NE.AND P1, PT, R7, RZ, PT ;  /* 0x000000ff0700720c */ /* 0x008fc80003f25270 */
        /* <DEDUP_REMOVED lines=15> */
.L_x_8329:
[----:B---3--:R-:W3:Y:S02]  /*3f80*/  S2R R9, SR_TID.X ;  /* 0x0000000000097919 */ /* 0x008ee40000002100 */
.L_x_8330:
[----:B0-----:R-:W-:Y:S05]  /*3f90*/  BSYNC B0 ;  /* 0x0000000000007941 */ /* 0x001fea0003800000 */
.L_x_8328:
[----:B---3--:R-:W-:-:S13]  /*3fa0*/  ISETP.GE.AND P0, PT, R9, c[0x0][0x16c], PT ;  /* 0x00005b0009007a0c */ /* 0x008fda0003f06270 */
[----:B------:R-:W-:Y:S05]  /*3fb0*/  @P0 EXIT ;  /* 0x000000000000094d */ /* 0x000fea0003800000 */
[----:B------:R-:W-:Y:S02]  /*3fc0*/  IMAD R61, R61, c[0x0][0x288], RZ ;  /* 0x0000a2003d3d7a24 */ /* 0x000fe400078e02ff */
[----:B----4-:R-:W-:-:S04]  /*3fd0*/  IMAD.WIDE.U32 R2, R0, c[0x0][0x288], RZ ;  /* 0x0000a20000027a25 */ /* 0x010fc800078e00ff */
[----:B------:R-:W-:-:S04]  /*3fe0*/  IMAD R13, R0, c[0x0][0x28c], R61 ;  /* 0x0000a300000d7a24 */ /* 0x000fc800078e023d */
[----:B------:R-:W-:Y:S02]  /*3ff0*/  IMAD.IADD R13, R3, 0x1, R13 ;  /* 0x00000001030d7824 */ /* 0x000fe400078e020d */
.L_x_8331:
[----:B0-----:R0:W3:Y:S01]  /*4000*/  LDS R11, [R9.X4+0x1ab8] ;  /* 0x001ab800090b7984 */ /* 0x0010e20000004800 */
        /* <DEDUP_REMOVED lines=15> */
.L_x_8332:
        /* <DEDUP_REMOVED lines=16> */
.L_x_9149:


//--------------------- .text._Z25selective_scan_bwd_kernelI32Selective_Scan_bwd_kernel_traitsILi32ELi4ELb0ELb1ELb1ELb1ELb0EffEEv12SSMParamsBwd --------------------------
	.section	.text._Z25selective_scan_bwd_kernelI32Selective_Scan_bwd_kernel_traitsILi32ELi4ELb0ELb1ELb1ELb1ELb0EffEEv12SSMParamsBwd,"ax",@progbits
	.sectioninfo	@"SHI_REGISTERS=136"
	.align	128
        .global         _Z25selective_scan_bwd_kernelI32Selective_Scan_bwd_kernel_traitsILi32ELi4ELb0ELb1ELb1ELb1ELb0EffEEv12SSMParamsBwd
        .type           _Z25selective_scan_bwd_kernelI32Selective_Scan_bwd_kernel_traitsILi32ELi4ELb0ELb1ELb1ELb1ELb0EffEEv12SSMParamsBwd,@function
        .size           _Z25selective_scan_bwd_kernelI32Selective_Scan_bwd_kernel_traitsILi32ELi4ELb0ELb1ELb1ELb1ELb0EffEEv12SSMParamsBwd,(.L_x_9150 - _Z25selective_scan_bwd_kernelI32Selective_Scan_bwd_kernel_traitsILi32ELi4ELb0ELb1ELb1ELb1ELb0EffEEv12SSMParamsBwd)
        .other          _Z25selective_scan_bwd_kernelI32Selective_Scan_bwd_kernel_traitsILi32ELi4ELb0ELb1ELb1ELb1ELb0EffEEv12SSMParamsBwd,@"STO_CUDA_ENTRY STV_DEFAULT"
_Z25selective_scan_bwd_kernelI32Selective_Scan_bwd_kernel_traitsILi32ELi4ELb0ELb1ELb1ELb1ELb0EffEEv12SSMParamsBwd:
.text._Z25selective_scan_bwd_kernelI32Selective_Scan_bwd_kernel_traitsILi32ELi4ELb0ELb1ELb1ELb1ELb0EffEEv12SSMParamsBwd:
        /* <DEDUP_REMOVED lines=53> */
[----:B------:R-:W-:Y:S02]  /*0350*/  IMAD.MOV R2, RZ, RZ, -R64 ;  /* 0x000000ffff027224 */ /* 0x000fe400078e0a40 */
[----:B------:R-:W-:-:S04]  /*0360*/  IMAD.WIDE.U32 R6, R63, c[0x0][0x278], RZ ;  /* 0x00009e003f067a25 */ /* 0x000fc800078e00ff */
[----:B------:R-:W-:Y:S02]  /*0370*/  IMAD R10, R17, R2, R10 ;  /* 0x00000002110a7224 */ /* 0x000fe400078e020a */
[----:B------:R-:W-:-:S03]  /*0380*/  IMAD.WIDE.U32 R2, R63, c[0x0][0x1d0], RZ ;  /* 0x000074003f027a25 */ /* 0x000fc600078e00ff */
[----:B------:R-:W-:Y:S01]  /*0390*/  ISETP.GT.U32.AND P4, PT, R17, R10, PT ;  /* 0x0000000a1100720c */ /* 0x000fe20003f84070 */
[----:B------:R-:W-:Y:S01]  /*03a0*/  IMAD.WIDE.U32 R4, R0, c[0x0][0x1e8], R4 ;  /* 0x00007a0000047a25 */ /* 0x000fe200078e0004 */
[----:B------:R-:W-:-:S03]  /*03b0*/  IADD3 R3, R3, R11, RZ ;  /* 0x0000000b03037210 */ /* 0x000fc60007ffe0ff */
[----:B------:R-:W-:Y:S02]  /*03c0*/  IMAD R11, R63, c[0x0][0x27c], R14 ;  /* 0x00009f003f0b7a24 */ /* 0x000fe400078e020e */
[----:B------:R-:W-:-:S03]  /*03d0*/  IMAD.WIDE.U32 R2, R0, c[0x0][0x1d8], R2 ;  /* 0x0000760000027a25 */ /* 0x000fc600078e0002 */
[----:B------:R-:W-:Y:S01]  /*03e0*/  IADD3 R7, R7, R11, RZ ;  /* 0x0000000b07077210 */ /* 0x000fe20007ffe0ff */
[----:B------:R-:W-:Y:S02]  /*03f0*/  IMAD R19, R0, c[0x0][0x1ec], R19 ;  /* 0x00007b0000137a24 */ /* 0x000fe400078e0213 */
[----:B------:R-:W-:Y:S01]  /*0400*/  @!P4 IMAD.IADD R10, R10, 0x1, -R17 ;  /* 0x000000010a0ac824 */ /* 0x000fe200078e0a11 */
[----:B------:R-:W-:Y:S01]  /*0410*/  @!P4 IADD3 R64, R64, 0x1, RZ ;  /* 0x000000014040c810 */ /* 0x000fe20007ffe0ff */
[----:B------:R-:W-:Y:S01]  /*0420*/  IMAD.WIDE.U32 R6, R0, c[0x0][0x280], R6 ;  /* 0x0000a00000067a25 */ /* 0x000fe200078e0006 */
[----:B------:R-:W-:Y:S02]  /*0430*/  IADD3 R71, P4, R13, R4, RZ ;  /* 0x000000040d477210 */ /* 0x000fe40007f9e0ff */
[----:B------:R-:W-:Y:S01]  /*0440*/  ISETP.GE.U32.AND P2, PT, R10, R17, PT ;  /* 0x000000110a00720c */ /* 0x000fe20003f46070 */
[----:B------:R-:W-:Y:S01]  /*0450*/  IMAD R17, R61, c[0x0][0x1d8], RZ ;  /* 0x000076003d117a24 */ /* 0x000fe200078e02ff */
[----:B------:R-:W-:Y:S01]  /*0460*/  IADD3 R73, P5, R13, R6, RZ ;  /* 0x000000060d497210 */ /* 0x000fe20007fbe0ff */
[C---:B------:R-:W-:Y:S01]  /*0470*/  IMAD R21, R0.reuse, c[0x0][0x284], R21 ;  /* 0x0000a10000157a24 */ /* 0x040fe200078e0215 */
[----:B------:R-:W-:Y:S01]  /*0480*/  IADD3.X R4, R15, R5, R19, P4, !PT ;  /* 0x000000050f047210 */ /* 0x000fe200027fe413 */
[----:B------:R-:W-:-:S02]  /*0490*/  IMAD R17, R0, c[0x0][0x1dc], R17 ;  /* 0x0000770000117a24 */ /* 0x000fc400078e0211 */
[----:B------:R-:W-:Y:S01]  /*04a0*/  IMAD R12, R112, c[0x0][0x1b0], RZ ;  /* 0x00006c00700c7a24 */ /* 0x000fe200078e02ff */
[----:B------:R-:W-:Y:S01]  /*04b0*/  IADD3.X R6, R15, R7, R21, P5, !PT ;  /* 0x000000070f067210 */ /* 0x000fe20002ffe415 */
[----:B------:R-:W-:-:S04]  /*04c0*/  IMAD.WIDE.U32 R10, R63, c[0x0][0x1b0], RZ ;  /* 0x00006c003f0a7a25 */ /* 0x000fc800078e00ff */
[----:B------:R-:W-:Y:S01]  /*04d0*/  @P2 IADD3 R64, R64, 0x1, RZ ;  /* 0x0000000140402810 */ /* 0x000fe20007ffe0ff */
[----:B------:R-:W-:Y:S01]  /*04e0*/  IMAD R23, R63, c[0x0][0x1b4], R12 ;  /* 0x00006d003f177a24 */ /* 0x000fe200078e020c */
        /* <DEDUP_REMOVED lines=24> */
[----:B------:R-:W-:Y:S01]  /*0670*/  LEA R74, P5, R75, c[0x0][0x228], 0x2 ;  /* 0x00008a004b4a7a11 */ /* 0x000fe200078a10ff */
[----:B------:R-:W-:Y:S01]  /*0680*/  IMAD.WIDE.U32 R10, R64, c[0x0][0x1c8], R10 ;  /* 0x00007200400a7a25 */ /* 0x000fe200078e000a */
[----:B------:R-:W-:Y:S02]  /*0690*/  ISETP.NE.AND.EX P1, PT, RZ, c[0x0][0x32c], PT, P1 ;  /* 0x0000cb00ff007a0c */ /* 0x000fe40003f25310 */
[----:B------:R-:W-:Y:S01]  /*06a0*/  ISETP.NE.AND.EX P2, PT, RZ, c[0x0][0x34c], PT, P2 ;  /* 0x0000d300ff007a0c */ /* 0x000fe20003f45320 */
[----:B------:R-:W-:Y:S01]  /*06b0*/  IMAD.IADD R4, R11, 0x1, R5 ;  /* 0x000000010b047824 */ /* 0x000fe200078e0205 */
[----:B------:R-:W-:Y:S01]  /*06c0*/  LEA.HI.X R75, R75, c[0x0][0x22c], R2, 0x2, P5 ;  /* 0x00008b004b4b7a11 */ /* 0x000fe200028f1402 */
[----:B------:R-:W-:Y:S01]  /*06d0*/  @P0 IMAD R2, R63, c[0x0][0x164], R0 ;  /* 0x000059003f020a24 */ /* 0x000fe200078e0200 */
[----:B------:R-:W-:-:S02]  /*06e0*/  IADD3 R13, P4, R13, R10, RZ ;  /* 0x0000000a0d0d7210 */ /* 0x000fc40007f9e0ff */
[----:B------:R-:W-:Y:S01]  /*06f0*/  @P0 MOV R39, 0x8 ;  /* 0x0000000800270802 */ /* 0x000fe20000000f00 */
[----:B------:R-:W-:Y:S01]  /*0700*/  @P0 IMAD R2, R2, c[0x0][0x174], RZ ;  /* 0x00005d0002020a24 */ /* 0x000fe200078e02ff */
[----:B------:R-:W-:Y:S02]  /*0710*/  IADD3.X R4, R15, R4, RZ, P4, !PT ;  /* 0x000000040f047210 */ /* 0x000fe400027fe4ff */
[C---:B------:R-:W-:Y:S01]  /*0720*/  LEA R76, P6, R13.reuse, c[0x0][0x230], 0x2 ;  /* 0x00008c000d4c7a11 */ /* 0x040fe200078c10ff */
[----:B------:R-:W-:Y:S01]  /*0730*/  @P0 IMAD R2, R2, c[0x0][0x16c], RZ ;  /* 0x00005b0002020a24 */ /* 0x000fe200078e02ff */
[C---:B------:R-:W-:Y:S02]  /*0740*/  @P1 LEA R36, P4, R0.reuse, c[0x0][0x328], 0x2 ;  /* 0x0000ca0000241a11 */ /* 0x040fe400078810ff */
[----:B------:R-:W-:Y:S01]  /*0750*/  @P2 LEA R34, P5, R0, c[0x0][0x348], 0x2 ;  /* 0x0000d20000222a11 */ /* 0x000fe200078a10ff */
[----:B------:R-:W-:Y:S01]  /*0760*/  @P0 IMAD.WIDE R38, R2, R39, c[0x0][0x260] ;  /* 0x0000980002260625 */ /* 0x000fe200078e0227 */
[----:B------:R-:W-:Y:S01]  /*0770*/  LEA.HI.X R77, R13, c[0x0][0x234], R4, 0x2, P6 ;  /* 0x00008d000d4d7a11 */ /* 0x000fe200030f1404 */
[----:B------:R-:W-:Y:S01]  /*0780*/  @!P0 CS2R R38, SRZ ;  /* 0x0000000000268805 */ /* 0x000fe2000001ff00 */
[----:B------:R-:W-:-:S02]  /*0790*/  @P1 LEA.HI.X R37, R0, c[0x0][0x32c], R61, 0x2, P4 ;  /* 0x0000cb0000251a11 */ /* 0x000fc400020f143d */
[----:B------:R-:W-:Y:S01]  /*07a0*/  @P2 LEA.HI.X R35, R0, c[0x0][0x34c], R61, 0x2, P5 ;  /* 0x0000d30000232a11 */ /* 0x000fe200028f143d */
[----:B------:R-:W-:Y:S05]  /*07b0*/  @!P3 BRA `(.L_x_8333) ;  /* 0x000032b00000b947 */ /* 0x000fea0003800000 */
[----:B------:R-:W0:Y:S01]  /*07c0*/  S2R R66, SR_TID.X ;  /* 0x0000000000427919 */ /* 0x000e220000002100 */
[C---:B------:R-:W-:Y:S01]  /*07d0*/  IMAD R2, R112.reuse, c[0x0][0x298], RZ ;  /* 0x0000a60070027a24 */ /* 0x040fe200078e02ff */
[----:B------:R-:W-:Y:S01]  /*07e0*/  MOV R80, RZ ;  /* 0x000000ff00507202 */ /* 0x000fe20000000f00 */
[----:B------:R-:W-:Y:S01]  /*07f0*/  IMAD.MOV.U32 R67, RZ, RZ, RZ ;  /* 0x000000ffff437224 */ /* 0x000fe200078e00ff */
[----:B------:R-:W1:Y:S01]  /*0800*/  S2R R79, SR_LANEID ;  /* 0x00000000004f7919 */ /* 0x000e620000000000 */
[----:B------:R-:W-:Y:S01]  /*0810*/  IMAD R4, R112, c[0x0][0x2b8], RZ ;  /* 0x0000ae0070047a24 */ /* 0x000fe200078e02ff */
[----:B------:R-:W-:Y:S01]  /*0820*/  MOV R65, RZ ;  /* 0x000000ff00417202 */ /* 0x000fe20000000f00 */
[C---:B------:R-:W-:Y:S02]  /*0830*/  IMAD R7, R63.reuse, c[0x0][0x29c], R2 ;  /* 0x0000a7003f077a24 */ /* 0x040fe400078e0202 */
[----:B------:R-:W-:-:S02]  /*0840*/  IMAD R9, R63, c[0x0][0x2bc], R4 ;  /* 0x0000af003f097a24 */ /* 0x000fc400078e0204 */
[----:B------:R-:W-:-:S04]  /*0850*/  IMAD.WIDE.U32 R32, R0, c[0x0][0x180], RZ ;  /* 0x0000600000207a25 */ /* 0x000fc800078e00ff */
[----:B------:R-:W-:Y:S02]  /*0860*/  IMAD.MOV.U32 R78, RZ, RZ, c[0x0][0x174] ;  /* 0x00005d00ff4e7624 */ /* 0x000fe400078e00ff */
[----:B0-----:R-:W-:Y:S01]  /*0870*/  IMAD.WIDE.U32 R2, R63, c[0x0][0x298], R66 ;  /* 0x0000a6003f027a25 */ /* 0x001fe200078e0042 */
[----:B------:R-:W-:-:S03]  /*0880*/  LOP3.LUT R116, R66, 0x1f, RZ, 0xc0, !PT ;  /* 0x0000001f42747812 */ /* 0x000fc600078ec0ff */
[----:B------:R-:W-:Y:S01]  /*0890*/  IMAD.WIDE.U32 R4, R63, c[0x0][0x2b8], R66 ;  /* 0x0000ae003f047a25 */ /* 0x000fe200078e0042 */
[----:B------:R-:W-:Y:S02]  /*08a0*/  IADD3 R3, R3, R7, RZ ;  /* 0x0000000703037210 */ /* 0x000fe40007ffe0ff */
[----:B------:R-:W-:Y:S01]  /*08b0*/  MOV R67, RZ ;  /* 0x000000ff00437202 */ /* 0x000fe20000000f00 */
        /* <DEDUP_REMOVED lines=8> */
[----:B------:R-:W-:-:S04]  /*0940*/  LEA R87, P0, R2, c[0x0][0x318], 0x2 ;  /* 0x0000c60002577a11 */ /* 0x000fc800078010ff */
[----:B------:R-:W-:Y:S01]  /*0950*/  IADD3 R3, R5, R9, RZ ;  /* 0x0000000905037210 */ /* 0x000fe20007ffe0ff */
[----:B------:R-:W-:Y:S01]  /*0960*/  IMAD R5, R61, c[0x0][0x180], RZ ;  /* 0x000060003d057a24 */ /* 0x000fe200078e02ff */
[----:B------:R-:W-:Y:S02]  /*0970*/  LEA R90, P1, R4, c[0x0][0x320], 0x2 ;  /* 0x0000c800045a7a11 */ /* 0x000fe400078210ff */
[----:B------:R-:W-:Y:S01]  /*0980*/  LEA.HI.X R93, R2, c[0x0][0x31c], R93, 0x2, P0 ;  /* 0x0000c700025d7a11 */ /* 0x000fe200000f145d */
[----:B------:R-:W-:Y:S01]  /*0990*/  IMAD R5, R0, c[0x0][0x184], R5 ;  /* 0x0000610000057a24 */ /* 0x000fe200078e0205 */
[----:B------:R-:W-:Y:S02]  /*09a0*/  SHF.L.U32 R2, R66, 0x2, RZ ;  /* 0x0000000242027819 */ /* 0x000fe400000006ff */
[----:B------:R-:W-:Y:S02]  /*09b0*/  LEA.HI.X R4, R4, c[0x0][0x324], R3, 0x2, P1 ;  /* 0x0000c90004047a11 */ /* 0x000fe400008f1403 */
[----:B------:R-:W-:-:S02]  /*09c0*/  LOP3.LUT R3, R2, 0xffffff80, RZ, 0xc0, !PT ;  /* 0xffffff8002037812 */ /* 0x000fc400078ec0ff */
[C---:B------:R-:W-:Y:S02]  /*09d0*/  IADD3 R85, P0, R87.reuse, -0x180, RZ ;  /* 0xfffffe8057557810 */ /* 0x040fe40007f1e0ff */
[----:B------:R-:W-:Y:S02]  /*09e0*/  IADD3 R86, P1, R87, -0x100, RZ ;  /* 0xffffff0057567810 */ /* 0x000fe40007f3e0ff */
[C---:B------:R-:W-:Y:S02]  /*09f0*/  IADD3 R88, P3, R90.reuse, -0x180, RZ ;  /* 0xfffffe805a587810 */ /* 0x040fe40007f7e0ff */
[----:B------:R-:W-:Y:S02]  /*0a00*/  IADD3 R89, P4, R90, -0x100, RZ ;  /* 0xffffff005a597810 */ /* 0x000fe40007f9e0ff */
[----:B------:R-:W-:Y:S02]  /*0a10*/  LOP3.LUT R2, R3, 0x1f, R66, 0xf8, !PT ;  /* 0x0000001f03027812 */ /* 0x000fe400078ef842 */
[----:B------:R-:W-:-:S02]  /*0a20*/  IADD3 R87, P2, R87, -0x80, RZ ;  /* 0xffffff8057577810 */ /* 0x000fc40007f5e0ff */
[----:B------:R-:W-:Y:S02]  /*0a30*/  IADD3 R90, P5, R90, -0x80, RZ ;  /* 0xffffff805a5a7810 */ /* 0x000fe40007fbe0ff */
[C---:B------:R-:W-:Y:S02]  /*0a40*/  IADD3.X R91, R93.reuse, -0x1, RZ, P0, !PT ;  /* 0xffffffff5d5b7810 */ /* 0x040fe400007fe4ff */
[----:B------:R-:W-:Y:S02]  /*0a50*/  IADD3.X R92, R93, -0x1, RZ, P1, !PT ;  /* 0xffffffff5d5c7810 */ /* 0x000fe40000ffe4ff */
[----:B------:R-:W-:Y:S02]  /*0a60*/  IADD3 R81, R33, R5, RZ ;  /* 0x0000000521517210 */ /* 0x000fe40007ffe0ff */
[----:B------:R-:W-:Y:S02]  /*0a70*/  SHF.R.S32.HI R3, RZ, 0x1f, R2 ;  /* 0x0000001fff037819 */ /* 0x000fe40000011402 */
[----:B------:R-:W-:-:S02]  /*0a80*/  LOP3.LUT R82, R2, 0x20, RZ, 0xfc, !PT ;  /* 0x0000002002527812 */ /* 0x000fc400078efcff */
[C---:B------:R-:W-:Y:S02]  /*0a90*/  LOP3.LUT R83, R2.reuse, 0x40, RZ, 0xfc, !PT ;  /* 0x0000004002537812 */ /* 0x040fe400078efcff */
[----:B------:R-:W-:Y:S02]  /*0aa0*/  LOP3.LUT R84, R2, 0x60, RZ, 0xfc, !PT ;  /* 0x0000006002547812 */ /* 0x000fe400078efcff */
[----:B------:R-:W-:Y:S02]  /*0ab0*/  IADD3.X R93, R93, -0x1, RZ, P2, !PT ;  /* 0xffffffff5d5d7810 */ /* 0x000fe400017fe4ff */
[C---:B------:R-:W-:Y:S02]  /*0ac0*/  IADD3.X R94, R4.reuse, -0x1, RZ, P3, !PT ;  /* 0xffffffff045e7810 */ /* 0x040fe40001ffe4ff */
[C---:B------:R-:W-:Y:S02]  /*0ad0*/  IADD3.X R95, R4.reuse, -0x1, RZ, P4, !PT ;  /* 0xffffffff045f7810 */ /* 0x040fe400027fe4ff */
[----:B-1----:R-:W-:-:S02]  /*0ae0*/  IADD3.X R96, R4, -0x1, RZ, P5, !PT ;  /* 0xffffffff04607810 */ /* 0x002fc40002ffe4ff */
.L_x_8360:
[----:B------:R-:W-:Y:S01]  /*0af0*/  BAR.SYNC.DEFER_BLOCKING 0x0 ;  /* 0x0000000000007b1d */ /* 0x000fe20000010000 */
[----:B------:R-:W-:Y:S01]  /*0b00*/  LEA R97, R78, 0xffffff80, 0x7 ;  /* 0xffffff804e617811 */ /* 0x000fe200078e38ff */
[----:B------:R-:W-:Y:S01]  /*0b10*/  HFMA2.MMA R6, -RZ, RZ, 0, 0 ;  /* 0x00000000ff067435 */ /* 0x000fe200000001ff */
[----:B------:R-:W-:Y:S01]  /*0b20*/  SHF.L.U32 R99, R2, 0x2, RZ ;  /* 0x0000000202637819 */ /* 0x000fe200000006ff */
[----:B--2---:R-:W-:Y:S01]  /*0b30*/  HFMA2.MMA R8, -RZ, RZ, 0, 0 ;  /* 0x00000000ff087435 */ /* 0x004fe200000001ff */
[----:B------:R-:W-:-:S02]  /*0b40*/  IADD3 R101, -R97, c[0x0][0x168], RZ ;  /* 0x00005a0061657a10 */ /* 0x000fc40007ffe1ff */
[C---:B------:R-:W-:Y:S02]  /*0b50*/  SHF.L.U64.HI R98, R2.reuse, 0x2, R3 ;  /* 0x0000000202627819 */ /* 0x040fe40000010203 */
[-C--:B------:R-:W-:Y:S02]  /*0b60*/  ISETP.GE.AND P0, PT, R2, R101.reuse, PT ;  /* 0x000000650200720c */ /* 0x080fe40003f06270 */
[-C--:B------:R-:W-:Y:S02]  /*0b70*/  ISETP.GE.AND P1, PT, R82, R101.reuse, PT ;  /* 0x000000655200720c */ /* 0x080fe40003f26270 */
[-C--:B------:R-:W-:Y:S02]  /*0b80*/  ISETP.GE.AND P2, PT, R83, R101.reuse, PT ;  /* 0x000000655300720c */ /* 0x080fe40003f46270 */
[----:B------:R-:W-:Y:S02]  /*0b90*/  ISETP.GE.AND P3, PT, R84, R101, PT ;  /* 0x000000655400720c */ /* 0x000fe40003f66270 */
[----:B---3--:R-:W-:-:S02]  /*0ba0*/  IADD3 R4, P4, R68, R99, RZ ;  /* 0x0000006344047210 */ /* 0x008fc40007f9e0ff */
[----:B------:R-:W-:Y:S02]  /*0bb0*/  MOV R10, RZ ;  /* 0x000000ff000a7202 */ /* 0x000fe40000000f00 */
[----:B------:R-:W-:Y:S01]  /*0bc0*/  MOV R14, RZ ;  /* 0x000000ff000e7202 */ /* 0x000fe20000000f00 */
        /* <DEDUP_REMOVED lines=26> */
[----:B0-----:R-:W-:Y:S01]  /*0d70*/  HFMA2.MMA R28, -RZ, RZ, 0, 0 ;  /* 0x00000000ff1c7435 */ /* 0x001fe200000001ff */
        /* <DEDUP_REMOVED lines=64> */
.L_x_8335:
[----:B------:R-:W-:Y:S05]  /*1180*/  BSYNC B0 ;  /* 0x0000000000007941 */ /* 0x000fea0003800000 */
.L_x_8334:
        /* <DEDUP_REMOVED lines=33> */
.L_x_8337:
[----:B------:R-:W-:Y:S05]  /*13a0*/  BSYNC B0 ;  /* 0x0000000000007941 */ /* 0x000fea0003800000 */
.L_x_8336:
[----:B------:R-:W-:Y:S01]  /*13b0*/  BSSY B0, `(.L_x_8338) ;  /* 0x0000021000007945 */ /* 0x000fe20003800000 */
[----:B------:R-:W-:Y:S05]  /*13c0*/  @P0 BRA `(.L_x_8339) ;  /* 0x000001f000000947 */ /* 0x000fea0003800000 */
[----:B------:R-:W-:Y:S01]  /*13d0*/  FMUL.FTZ R107, R107, 1.4426950216293334961 ;  /* 0x3fb8aa3b6b6b7820 */ /* 0x000fe20000410000 */
[----:B------:R-:W-:Y:S01]  /*13e0*/  HFMA2.MMA R17, -RZ, RZ, 1.3056640625, -1.8671875 ;  /* 0x3d39bf78ff117435 */ /* 0x000fe200000001ff */
        /* <DEDUP_REMOVED lines=29> */
.L_x_8339:
[----:B------:R-:W-:Y:S05]  /*15c0*/  BSYNC B0 ;  /* 0x0000000000007941 */ /* 0x000fea0003800000 */
.L_x_8338:
[----:B------:R-:W-:Y:S01]  /*15d0*/  BSSY B0, `(.L_x_8340) ;  /* 0x0000021000007945 */ /* 0x000fe20003800000 */
        /* <DEDUP_REMOVED lines=32> */
.L_x_8341:
[----:B------:R-:W-:Y:S05]  /*17e0*/  BSYNC B0 ;  /* 0x0000000000007941 */ /* 0x000fea0003800000 */
.L_x_8340:
[----:B------:R-:W-:Y:S01]  /*17f0*/  BAR.SYNC.DEFER_BLOCKING 0x0 ;  /* 0x0000000000007b1d */ /* 0x000fe20000010000 */
[----:B------:R-:W-:Y:S01]  /*1800*/  ISETP.GE.AND P0, PT, R12, 0x1, PT ;  /* 0x000000010c00780c */ /* 0x000fe20003f06270 */
[----:B-1----:R-:W-:Y:S01]  /*1810*/  FFMA.FTZ R12, R4, R8, R65 ;  /* 0x00000008040c7223 */ /* 0x002fe20000010041 */
[----:B------:R-:W-:Y:S01]  /*1820*/  MOV R13, c[0x0][0x174] ;  /* 0x00005d00000d7a02 */ /* 0x000fe20000000f00 */
[----:B------:R-:W-:Y:S01]  /*1830*/  HFMA2.MMA R106, -RZ, RZ, 0, 0 ;  /* 0x00000000ff6a7435 */ /* 0x000fe200000001ff */
[----:B------:R-:W-:Y:S01]  /*1840*/  CS2R R14, SRZ ;  /* 0x00000000000e7805 */ /* 0x000fe2000001ff00 */
[----:B------:R-:W-:Y:S01]  /*1850*/  FFMA.FTZ R17, R5, R9, R12 ;  /* 0x0000000905117223 */ /* 0x000fe2000001000c */
[----:B------:R-:W-:Y:S01]  /*1860*/  LEA R100, R13, R80, 0x7 ;  /* 0x000000500d647211 */ /* 0x000fe200078e38ff */
[----:B------:R-:W-:Y:S01]  /*1870*/  FMUL.FTZ R16, R8, R60 ;  /* 0x0000003c08107220 */ /* 0x000fe20000410000 */
[----:B------:R-:W-:Y:S01]  /*1880*/  CS2R R12, SRZ ;  /* 0x00000000000c7805 */ /* 0x000fe2000001ff00 */
[----:B------:R-:W-:Y:S01]  /*1890*/  FFMA.FTZ R20, R6, R10, R17 ;  /* 0x0000000a06147223 */ /* 0x000fe20000010011 */
[----:B------:R-:W-:Y:S01]  /*18a0*/  SHF.R.S32.HI R105, RZ, 0x1f, R100 ;  /* 0x0000001fff697819 */ /* 0x000fe20000011464 */
[----:B------:R-:W-:-:S02]  /*18b0*/  FMUL.FTZ R17, R9, R60 ;  /* 0x0000003c09117220 */ /* 0x000fc40000410000 */
[-C--:B------:R-:W-:Y:S02]  /*18c0*/  FMUL.FTZ R18, R10, R60.reuse ;  /* 0x0000003c0a127220 */ /* 0x080fe40000410000 */
[----:B------:R-:W-:Y:S02]  /*18d0*/  FMUL.FTZ R19, R11, R60 ;  /* 0x0000003c0b137220 */ /* 0x000fe40000410000 */
[----:B------:R-:W-:Y:S01]  /*18e0*/  FFMA.FTZ R65, R7, R11, R20 ;  /* 0x0000000b07417223 */ /* 0x000fe20000010014 */
[----:B------:R-:W-:Y:S05]  /*18f0*/  @!P0 BRA `(.L_x_8342) ;  /* 0x000017b000008947 */ /* 0x000fea0003800000 */
[----:B------:R-:W-:Y:S01]  /*1900*/  MOV R12, R66 ;  /* 0x00000042000c7202 */ /* 0x000fe20000000f00 */
[----:B------:R-:W-:Y:S01]  /*1910*/  IMAD.MOV.U32 R13, RZ, RZ, RZ ;  /* 0x000000ffff0d7224 */ /* 0x000fe200078e00ff */
[----:B------:R-:W-:Y:S01]  /*1920*/  SHF.L.U32 R56, R100, 0x2, RZ ;  /* 0x0000000264387819 */ /* 0x000fe200000006ff */
[C---:B------:R-:W-:Y:S01]  /*1930*/  IMAD R20, R112.reuse, c[0x0][0x298], RZ ;  /* 0x0000a60070147a24 */ /* 0x040fe200078e02ff */
[----:B------:R-:W-:Y:S01]  /*1940*/  CS2R R108, SRZ ;  /* 0x00000000006c7805 */ /* 0x000fe2000001ff00 */
[----:B0-----:R-:W-:Y:S01]  /*1950*/  IMAD R22, R112, c[0x0][0x2b8], RZ ;  /* 0x0000ae0070167a24 */ /* 0x001fe200078e02ff */
[C---:B------:R-:W-:Y:S01]  /*1960*/  IADD3 R50, P2, R56.reuse, R87, RZ ;  /* 0x0000005738327210 */ /* 0x040fe20007f5e0ff */
[----:B------:R-:W-:Y:S01]  /*1970*/  IMAD.WIDE.U32 R14, R63, c[0x0][0x298], R12 ;  /* 0x0000a6003f0e7a25 */ /* 0x000fe200078e000c */
[----:B------:R-:W-:-:S02]  /*1980*/  IADD3 R52, P3, R56, R88, RZ ;  /* 0x0000005838347210 */ /* 0x000fc40007f7e0ff */
[----:B------:R-:W-:Y:S01]  /*1990*/  IADD3 R54, P4, R56, R89, RZ ;  /* 0x0000005938367210 */ /* 0x000fe20007f9e0ff */
[----:B------:R-:W-:Y:S01]  /*19a0*/  IMAD.WIDE.U32 R12, R63, c[0x0][0x2b8], R12 ;  /* 0x0000ae003f0c7a25 */ /* 0x000fe200078e000c */
[----:B------:R-:W-:-:S03]  /*19b0*/  MOV R111, RZ ;  /* 0x000000ff006f7202 */ /* 0x000fc60000000f00 */
[C---:B------:R-:W-:Y:S01]  /*19c0*/  IMAD R21, R63.reuse, c[0x0][0x29c], R20 ;  /* 0x0000a7003f157a24 */ /* 0x040fe200078e0214 */
[----:B------:R-:W-:Y:S01]  /*19d0*/  SHF.L.U64.HI R20, R100, 0x2, R105 ;  /* 0x0000000264147819 */ /* 0x000fe20000010269 */
[----:B------:R-:W-:Y:S02]  /*19e0*/  IMAD R23, R63, c[0x0][0x2bc], R22 ;  /* 0x0000af003f177a24 */ /* 0x000fe400078e0216 */
[C---:B------:R-:W-:Y:S01]  /*19f0*/  IMAD R25, R114.reuse, c[0x0][0x2c0], RZ ;  /* 0x0000b00072197a24 */ /* 0x040fe200078e02ff */
[----:B------:R-:W-:Y:S02]  /*1a00*/  IADD3 R15, R15, R21, RZ ;  /* 0x000000150f0f7210 */ /* 0x000fe40007ffe0ff */
[----:B------:R-:W-:Y:S01]  /*1a10*/  IADD3 R13, R13, R23, RZ ;  /* 0x000000170d0d7210 */ /* 0x000fe20007ffe0ff */
[----:B------:R-:W-:Y:S01]  /*1a20*/  IMAD R23, R114, c[0x0][0x2a0], RZ ;  /* 0x0000a80072177a24 */ /* 0x000fe200078e02ff */
[----:B------:R-:W-:Y:S01]  /*1a30*/  SHF.R.S32.HI R21, RZ, 0x1f, R97 ;  /* 0x0000001fff157819 */ /* 0x000fe20000011461 */
[----:B------:R-:W-:Y:S01]  /*1a40*/  IMAD.WIDE.U32 R14, R64, c[0x0][0x2a0], R14 ;  /* 0x0000a800400e7a25 */ /* 0x000fe200078e000e */
[----:B------:R-:W-:-:S02]  /*1a50*/  IADD3.X R51, R20, R93, RZ, P2, !PT ;  /* 0x0000005d14337210 */ /* 0x000fc400017fe4ff */
[----:B------:R-:W-:Y:S01]  /*1a60*/  IADD3.X R53, R20, R94, RZ, P3, !PT ;  /* 0x0000005e14357210 */ /* 0x000fe20001ffe4ff */
[----:B------:R-:W-:Y:S01]  /*1a70*/  IMAD.WIDE.U32 R12, R64, c[0x0][0x2c0], R12 ;  /* 0x0000b000400c7a25 */ /* 0x000fe200078e000c */
[C---:B------:R-:W-:Y:S02]  /*1a80*/  IADD3 R42, P0, R97.reuse, R14, RZ ;  /* 0x0000000e612a7210 */ /* 0x040fe40007f1e0ff */
[----:B------:R-:W-:Y:S01]  /*1a90*/  IADD3.X R55, R20, R95, RZ, P4, !PT ;  /* 0x0000005f14377210 */ /* 0x000fe200027fe4ff */
[C---:B------:R-:W-:Y:S01]  /*1aa0*/  IMAD R23, R64.reuse, c[0x0][0x2a4], R23 ;  /* 0x0000a90040177a24 */ /* 0x040fe200078e0217 */
[----:B------:R-:W-:Y:S01]  /*1ab0*/  IADD3 R44, P1, R97, R12, RZ ;  /* 0x0000000c612c7210 */ /* 0x000fe20007f3e0ff */
[----:B------:R-:W-:-:S03]  /*1ac0*/  IMAD R25, R64, c[0x0][0x2c4], R25 ;  /* 0x0000b10040197a24 */ /* 0x000fc600078e0219 */
[C---:B------:R-:W-:Y:S02]  /*1ad0*/  IADD3.X R43, R21.reuse, R15, R23, P0, !PT ;  /* 0x0000000f152b7210 */ /* 0x040fe400007fe417 */
[----:B------:R-:W-:Y:S01]  /*1ae0*/  IADD3.X R45, R21, R13, R25, P1, !PT ;  /* 0x0000000d152d7210 */ /* 0x000fe20000ffe419 */
[----:B------:R-:W-:Y:S01]  /*1af0*/  CS2R R14, SRZ ;  /* 0x00000000000e7805 */ /* 0x000fe2000001ff00 */
[C---:B------:R-:W-:Y:S01]  /*1b00*/  IADD3 R46, P0, R56.reuse, R85, RZ ;  /* 0x00000055382e7210 */ /* 0x040fe20007f1e0ff */
[----:B------:R-:W-:Y:S01]  /*1b10*/  CS2R R12, SRZ ;  /* 0x00000000000c7805 */ /* 0x000fe2000001ff00 */
[C---:B------:R-:W-:Y:S02]  /*1b20*/  IADD3 R48, P1, R56.reuse, R86, RZ ;  /* 0x0000005638307210 */ /* 0x040fe40007f3e0ff */
[----:B------:R-:W-:Y:S02]  /*1b30*/  IADD3 R56, P5, R56, R90, RZ ;  /* 0x0000005a38387210 */ /* 0x000fe40007fbe0ff */
[C---:B------:R-:W-:Y:S01]  /*1b40*/  IADD3.X R47, R20.reuse, R91, RZ, P0, !PT ;  /* 0x0000005b142f7210 */ /* 0x040fe200007fe4ff */
[C---:B------:R-:W-:Y:S01]  /*1b50*/  IMAD.X R49, R20.reuse, 0x1, R92, P1 ;  /* 0x0000000114317824 */ /* 0x040fe200008e065c */
[----:B------:R-:W-:-:S02]  /*1b60*/  IADD3.X R57, R20, R96, RZ, P5, !PT ;  /* 0x0000006014397210 */ /* 0x000fc40002ffe4ff */
.L_x_8355:
        /* <DEDUP_REMOVED lines=16> */
[----:B0-2---:R0:W2:Y:S04]  /*1c70*/  @!P0 LDG.E R28, [R26.64] ;  /* 0x000000041a1c8981 */ /* 0x0050a8000c1e1900 */
[----:B------:R0:W3:Y:S04]  /*1c80*/  @!P1 LDG.E R58, [R26.64+0x80] ;  /* 0x000080041a3a9981 */ /* 0x0000e8000c1e1900 */
[----:B------:R0:W4:Y:S04]  /*1c90*/  @!P2 LDG.E R30, [R26.64+0x100] ;  /* 0x000100041a1ea981 */ /* 0x000128000c1e1900 */
[----:B------:R0:W4:Y:S01]  /*1ca0*/  @!P3 LDG.E R120, [R26.64+0x180] ;  /* 0x000180041a78b981 */ /* 0x000122000c1e1900 */
[----:B------:R-:W-:Y:S01]  /*1cb0*/  MOV R20, R32 ;  /* 0x0000002000147202 */ /* 0x000fe20000000f00 */
[C---:B------:R-:W-:Y:S01]  /*1cc0*/  IMAD R22, R118.reuse, c[0x0][0x188], RZ ;  /* 0x0000620076167a24 */ /* 0x040fe200078e02ff */
[----:B------:R-:W-:Y:S01]  /*1cd0*/  MOV R21, R81 ;  /* 0x0000005100157202 */ /* 0x000fe20000000f00 */
[----:B------:R-:W-:-:S02]  /*1ce0*/  IMAD R110, R118, c[0x0][0x1c0], RZ ;  /* 0x00007000766e7a24 */ /* 0x000fc400078e02ff */
[C---:B------:R-:W-:Y:S02]  /*1cf0*/  IMAD R23, R109.reuse, c[0x0][0x18c], R22 ;  /* 0x000063006d177a24 */ /* 0x040fe400078e0216 */
[----:B------:R-:W-:-:S04]  /*1d00*/  IMAD.WIDE.U32 R24, R109, c[0x0][0x188], R20 ;  /* 0x000062006d187a25 */ /* 0x000fc800078e0014 */
[----:B------:R-:W-:Y:S01]  /*1d10*/  IMAD.IADD R23, R25, 0x1, R23 ;  /* 0x0000000119177824 */ /* 0x000fe200078e0217 */
[C---:B------:R-:W-:Y:S01]  /*1d20*/  LEA R22, P0, R24.reuse, c[0x0][0x220], 0x2 ;  /* 0x0000880018167a11 */ /* 0x040fe200078010ff */
[C---:B------:R-:W-:Y:S02]  /*1d30*/  IMAD R25, R109.reuse, c[0x0][0x1c4], R110 ;  /* 0x000071006d197a24 */ /* 0x040fe400078e026e */
[----:B------:R-:W-:Y:S01]  /*1d40*/  IMAD.WIDE.U32 R20, R109, c[0x0][0x1c0], R2 ;  /* 0x000070006d147a25 */ /* 0x000fe200078e0002 */
[----:B------:R-:W-:-:S04]  /*1d50*/  LEA.HI.X R23, R24, c[0x0][0x224], R23, 0x2, P0 ;  /* 0x0000890018177a11 */ /* 0x000fc800000f1417 */
[----:B------:R-:W-:Y:S01]  /*1d60*/  LEA R24, P0, R20, R76, 0x2 ;  /* 0x0000004c14187211 */ /* 0x000fe200078010ff */
[----:B------:R-:W4:Y:S01]  /*1d70*/  LDG.E R110, [R22.64] ;  /* 0x00000004166e7981 */ /* 0x000f22000c1e1900 */
[----:B------:R-:W-:Y:S02]  /*1d80*/  IADD3 R21, R21, R25, RZ ;  /* 0x0000001915157210 */ /* 0x000fe40007ffe0ff */
[----:B------:R-:W-:Y:S02]  /*1d90*/  ISETP.GE.AND P1, PT, R82, R101, PT ;  /* 0x000000655200720c */ /* 0x000fe40003f26270 */
[----:B------:R-:W-:Y:S02]  /*1da0*/  LEA.HI.X R25, R20, R77, R21, 0x2, P0 ;  /* 0x0000004d14197211 */ /* 0x000fe400000f1415 */
[-C--:B------:R-:W-:Y:S02]  /*1db0*/  ISETP.GE.AND P0, PT, R2, R101.reuse, PT ;  /* 0x000000650200720c */ /* 0x080fe40003f06270 */
[----:B------:R-:W-:-:S02]  /*1dc0*/  ISETP.GE.AND P2, PT, R83, R101, PT ;  /* 0x000000655300720c */ /* 0x000fc40003f46270 */
[----:B------:R-:W-:Y:S01]  /*1dd0*/  ISETP.GE.AND P3, PT, R84, R101, PT ;  /* 0x000000655400720c */ /* 0x000fe20003f66270 */
[----:B0-----:R-:W-:Y:S02]  /*1de0*/  HFMA2.MMA R26, -RZ, RZ, 0, 0 ;  /* 0x00000000ff1a7435 */ /* 0x001fe400000001ff */
[----:B------:R-:W-:Y:S01]  /*1df0*/  HFMA2.MMA R122, -RZ, RZ, 0, 0 ;  /* 0x00000000ff7a7435 */ /* 0x000fe200000001ff */
        /* <DEDUP_REMOVED lines=11> */
[----:B------:R-:W-:-:S02]  /*1eb0*/  IADD3 R20, R78, -0x1, RZ ;  /* 0xffffffff4e147810 */ /* 0x000fc40007ffe0ff */
[----:B------:R-:W-:Y:S01]  /*1ec0*/  ISETP.GT.AND P0, PT, R78, 0x1, PT ;  /* 0x000000014e00780c */ /* 0x000fe20003f04270 */
[----:B0-----:R-:W-:Y:S01]  /*1ed0*/  FMUL.FTZ R58, R110, 1.4426950216293334961 ;  /* 0x3fb8aa3b6e3a7820 */ /* 0x001fe20000410000 */
[----:B------:R-:W-:Y:S02]  /*1ee0*/  LEA.HI R21, R20, R20, RZ, 0x1 ;  /* 0x0000001414157211 */ /* 0x000fe400078f08ff */
[----:B------:R-:W-:Y:S01]  /*1ef0*/  ISETP.NE.AND P1, PT, R66, RZ, PT ;  /* 0x000000ff4200720c */ /* 0x000fe20003f25270 */
[----:B------:R-:W-:Y:S01]  /*1f00*/  FMUL.FTZ R31, R58, R103 ;  /* 0x000000673a1f7220 */ /* 0x000fe20000410000 */
[----:B------:R-:W-:Y:S02]  /*1f10*/  ISETP.EQ.AND P0, PT, R116, RZ, P0 ;  /* 0x000000ff7400720c */ /* 0x000fe40000702270 */
[----:B------:R-:W-:-:S03]  /*1f20*/  LOP3.LUT R21, R21, 0xfffffe, RZ, 0xc0, !PT ;  /* 0x00fffffe15157812 */ /* 0x000fc600078ec0ff */
[----:B------:R-:W-:Y:S02]  /*1f30*/  MUFU.EX2 R31, R31 ;  /* 0x0000001f001f7308 */ /* 0x000fe40000000800 */
        /* <DEDUP_REMOVED lines=8> */
[----:B------:R-:W-:Y:S01]  /*1fc0*/  HFMA2.MMA R115, -RZ, RZ, 0, 0 ;  /* 0x00000000ff737435 */ /* 0x000fe200000001ff */
[----:B------:R-:W-:-:S04]  /*1fd0*/  @P0 IMAD.WIDE R28, R29, 0x8, R38 ;  /* 0x000000081d1c0825 */ /* 0x000fc800078e0226 */
[C---:B-1----:R-:W-:Y:S02]  /*1fe0*/  FMUL.FTZ R120, R58.reuse, R102 ;  /* 0x000000663a787220 */ /* 0x042fe40000410000 */
[CC--:B------:R-:W-:Y:S02]  /*1ff0*/  FMUL.FTZ R30, R58.reuse, R104.reuse ;  /* 0x000000683a1e7220 */ /* 0x0c0fe40000410000 */
[-C--:B------:R-:W-:Y:S02]  /*2000*/  FMUL.FTZ R59, R58, R107.reuse ;  /* 0x0000006b3a3b7220 */ /* 0x080fe40000410000 */
[----:B------:R-:W1:Y:S08]  /*2010*/  MUFU.EX2 R120, R120 ;  /* 0x0000007800787308 */ /* 0x000e700000000800 */
[----:B------:R-:W0:Y:S01]  /*2020*/  MUFU.EX2 R30, R30 ;  /* 0x0000001e001e7308 */ /* 0x000e220000000800 */
[----:B------:R-:W-:Y:S01]  /*2030*/  FMUL.FTZ R119, R6, R107 ;  /* 0x0000006b06777220 */ /* 0x000fe20000410000 */
[----:B------:R-:W-:Y:S01]  /*2040*/  BSSY B0, `(.L_x_8343) ;  /* 0x0000020000007945 */ /* 0x000fe20003800000 */
[----:B------:R-:W-:-:S02]  /*2050*/  FMUL.FTZ R58, R7, R104 ;  /* 0x00000068073a7220 */ /* 0x000fc40000410000 */
[----:B-1----:R-:W-:Y:S02]  /*2060*/  FMUL.FTZ R125, R31, R120 ;  /* 0x000000781f7d7220 */ /* 0x002fe40000410000 */
[----:B0-----:R-:W-:Y:S01]  /*2070*/  FMUL.FTZ R119, R22, R119 ;  /* 0x0000007716777220 */ /* 0x001fe20000410000 */
[----:B--2---:R-:W-:Y:S04]  /*2080*/  STS [R79.X4+0x200], R26 ;  /* 0x0002001a4f007388 */ /* 0x004fe80000004800 */
[----:B---3--:R-:W-:Y:S04]  /*2090*/  STS [R79.X4+0x280], R124 ;  /* 0x0002807c4f007388 */ /* 0x008fe80000004800 */
[----:B----4-:R-:W-:Y:S04]  /*20a0*/  STS [R79.X4+0x300], R122 ;  /* 0x0003007a4f007388 */ /* 0x010fe80000004800 */
[----:B------:R-:W-:Y:S01]  /*20b0*/  STS [R79.X4+0x380], R126 ;  /* 0x0003807e4f007388 */ /* 0x000fe20000004800 */
[----:B------:R-:W-:-:S06]  /*20c0*/  NOP ;  /* 0x0000000000007918 */ /* 0x000fcc0000000000 */
[----:B------:R-:W0:Y:S04]  /*20d0*/  LDS.128 R24, [R79.X16+0x200] ;  /* 0x000200004f187984 */ /* 0x000e28000000cc00 */
[----:B------:R1:W-:Y:S04]  /*20e0*/  STS [R128+0xa38], R31 ;  /* 0x000a381f80007388 */ /* 0x0003e80000000800 */
[----:B------:R-:W-:Y:S06]  /*20f0*/  BAR.SYNC.DEFER_BLOCKING 0x0 ;  /* 0x0000000000007b1d */ /* 0x000fec0000010000 */
[----:B------:R2:W5:Y:S04]  /*2100*/  @P0 LDG.E R115, [R28.64+0x4] ;  /* 0x000004041c730981 */ /* 0x000568000c1e1900 */
[----:B--2---:R1:W2:Y:S01]  /*2110*/  @P2 LDS R29, [R66.X4+0x123c] ;  /* 0x00123c00421d2984 */ /* 0x0042a20000004800 */
[----:B------:R1:W3:Y:S01]  /*2120*/  MUFU.EX2 R28, R59 ;  /* 0x0000003b001c7308 */ /* 0x0002e20000000800 */
[----:B0-----:R-:W-:-:S02]  /*2130*/  FMUL.FTZ R113, R11, R27 ;  /* 0x0000001b0b717220 */ /* 0x001fc40000410000 */
[----:B------:R-:W-:Y:S02]  /*2140*/  FMUL.FTZ R117, R10, R26 ;  /* 0x0000001a0a757220 */ /* 0x000fe40000410000 */
[----:B------:R-:W-:Y:S02]  /*2150*/  FMUL.FTZ R27, R4, R103 ;  /* 0x00000067041b7220 */ /* 0x000fe40000410000 */
[----:B------:R-:W-:Y:S02]  /*2160*/  FMUL.FTZ R26, R5, R102 ;  /* 0x00000066051a7220 */ /* 0x000fe40000410000 */
[----:B------:R-:W-:Y:S02]  /*2170*/  FMUL.FTZ R121, R8, R24 ;  /* 0x0000001808797220 */ /* 0x000fe40000410000 */
[----:B------:R-:W-:Y:S02]  /*2180*/  FMUL.FTZ R24, R20, R27 ;  /* 0x0000001b14187220 */ /* 0x000fe40000410000 */
[----:B------:R-:W-:-:S02]  /*2190*/  FMUL.FTZ R25, R9, R25 ;  /* 0x0000001909197220 */ /* 0x000fc40000410000 */
[----:B------:R-:W-:Y:S02]  /*21a0*/  FMUL.FTZ R27, R21, R26 ;  /* 0x0000001a151b7220 */ /* 0x000fe40000410000 */
[----:B------:R-:W-:Y:S01]  /*21b0*/  FFMA.FTZ R124, R30, R113, R117 ;  /* 0x000000711e7c7223 */ /* 0x000fe20000010075 */
[----:B------:R-:W-:Y:S05]  /*21c0*/  @P2 BRA `(.L_x_8344) ;  /* 0x0000007000002947 */ /* 0x000fea0003800000 */
[----:B-1-3--:R-:W-:-:S13]  /*21d0*/  ISETP.NE.AND P0, PT, R78, c[0x0][0x174], PT ;  /* 0x00005d004e007a0c */ /* 0x00afda0003f05270 */
[----:B--2---:R-:W-:-:S04]  /*21e0*/  @P0 LEA.HI R29, R78, R78, RZ, 0x1 ;  /* 0x0000004e4e1d0211 */ /* 0x004fc800078f08ff */
[----:B------:R-:W-:-:S04]  /*21f0*/  @P0 LOP3.LUT R29, R29, 0xfffffe, RZ, 0xc0, !PT ;  /* 0x00fffffe1d1d0812 */ /* 0x000fc800078ec0ff */
[----:B------:R-:W-:Y:S02]  /*2200*/  @P0 IADD3 R122, -R29, R78, RZ ;  /* 0x0000004e1d7a0210 */ /* 0x000fe40007ffe1ff */
[----:B------:R-:W-:Y:S02]  /*2210*/  MOV R29, 0x3f800000 ;  /* 0x3f800000001d7802 */ /* 0x000fe40000000f00 */
[----:B------:R-:W-:-:S05]  /*2220*/  @P0 LEA R122, R122, R109, 0x8 ;  /* 0x0000006d7a7a0211 */ /* 0x000fca00078e40ff */
[----:B------:R0:W1:Y:S02]  /*2230*/  @P0 LDS R29, [R122.X4+0xa38] ;  /* 0x000a38007a1d0984 */ /* 0x0000640000004800 */
.L_x_8344:
[----:B-1-3--:R-:W-:Y:S05]  /*2240*/  BSYNC B0 ;  /* 0x0000000000007941 */ /* 0x00afea0003800000 */
.L_x_8343:
[----:B--2---:R-:W-:Y:S01]  /*2250*/  FMUL.FTZ R127, R30, R29 ;  /* 0x0000001d1e7f7220 */ /* 0x004fe20000410000 */
        /* <DEDUP_REMOVED lines=10> */
[----:B------:R-:W1:Y:S01]  /*2300*/  SHFL.DOWN PT, R126, R128, 0x1, 0x1f ;  /* 0x08201f00807e7f89 */ /* 0x000e6200000e0000 */
[----:B------:R-:W-:Y:S02]  /*2310*/  FMUL.FTZ R129, R120, R127 ;  /* 0x0000007f78817220 */ /* 0x000fe40000410000 */
[----:B------:R-:W-:Y:S02]  /*2320*/  FMUL.FTZ R125, R28, R125 ;  /* 0x0000007d1c7d7220 */ /* 0x000fe40000410000 */
[C---:B0-----:R-:W-:Y:S01]  /*2330*/  FFMA.FTZ R122, R30.reuse, R59, R123 ;  /* 0x0000003b1e7a7223 */ /* 0x041fe2000001007b */
[----:B------:R-:W0:Y:S01]  /*2340*/  SHFL.DOWN PT, R124, R129, 0x1, 0x1f ;  /* 0x08201f00817c7f89 */ /* 0x000e2200000e0000 */
[----:B------:R-:W-:-:S03]  /*2350*/  FMUL.FTZ R125, R30, R125 ;  /* 0x0000007d1e7d7220 */ /* 0x000fc60000410000 */
[----:B------:R-:W2:Y:S04]  /*2360*/  SHFL.UP PT, R59, R122, 0x1, RZ ;  /* 0x042000007a3b7989 */ /* 0x000ea800000e00ff */
[----:B------:R-:W3:Y:S01]  /*2370*/  SHFL.UP PT, R58, R125, 0x1, RZ ;  /* 0x042000007d3a7989 */ /* 0x000ee200000e00ff */
[----:B-1----:R-:W-:-:S05]  /*2380*/  @P3 FFMA.FTZ R128, R129, R126, R128 ;  /* 0x0000007e81803223 */ /* 0x002fca0000010080 */
[----:B------:R-:W1:Y:S01]  /*2390*/  SHFL.DOWN PT, R126, R128, 0x2, 0x1f ;  /* 0x08401f00807e7f89 */ /* 0x000e6200000e0000 */
[----:B0-----:R-:W-:Y:S01]  /*23a0*/  @P3 FMUL.FTZ R129, R129, R124 ;  /* 0x0000007c81813220 */ /* 0x001fe20000410000 */
[----:B------:R-:W-:Y:S01]  /*23b0*/  ISETP.GE.U32.AND P3, PT, R116, 0x1e, PT ;  /* 0x0000001e7400780c */ /* 0x000fe20003f66070 */
[----:B--2---:R-:W-:-:S03]  /*23c0*/  @P0 FFMA.FTZ R122, R125, R59, R122 ;  /* 0x0000003b7d7a0223 */ /* 0x004fc6000001007a */
[----:B------:R-:W0:Y:S01]  /*23d0*/  SHFL.DOWN PT, R124, R129, 0x2, 0x1f ;  /* 0x08401f00817c7f89 */ /* 0x000e2200000e0000 */
[----:B---3--:R-:W-:-:S03]  /*23e0*/  @P0 FMUL.FTZ R125, R125, R58 ;  /* 0x0000003a7d7d0220 */ /* 0x008fc60000410000 */
[----:B------:R-:W2:Y:S01]  /*23f0*/  SHFL.UP PT, R59, R122, 0x2, RZ ;  /* 0x044000007a3b7989 */ /* 0x000ea200000e00ff */
[----:B------:R-:W-:-:S03]  /*2400*/  ISETP.GE.AND P0, PT, R79, 0x2, PT ;  /* 0x000000024f00780c */ /* 0x000fc60003f06270 */
[----:B------:R-:W3:Y:S01]  /*2410*/  SHFL.UP PT, R58, R125, 0x2, RZ ;  /* 0x044000007d3a7989 */ /* 0x000ee200000e00ff */
[----:B-1----:R-:W-:-:S05]  /*2420*/  @!P3 FFMA.FTZ R128, R129, R126, R128 ;  /* 0x0000007e8180b223 */ /* 0x002fca0000010080 */
[----:B------:R-:W1:Y:S01]  /*2430*/  SHFL.DOWN PT, R126, R128, 0x4, 0x1f ;  /* 0x08801f00807e7f89 */ /* 0x000e6200000e0000 */
[----:B0-----:R-:W-:Y:S01]  /*2440*/  @!P3 FMUL.FTZ R129, R129, R124 ;  /* 0x0000007c8181b220 */ /* 0x001fe20000410000 */
[----:B------:R-:W-:Y:S02]  /*2450*/  ISETP.GE.U32.AND P3, PT, R116, 0x1c, PT ;  /* 0x0000001c7400780c */ /* 0x000fe40003f66070 */
[C---:B--2---:R-:W-:Y:S02]  /*2460*/  @P0 FFMA.FTZ R122, R125.reuse, R59, R122 ;  /* 0x0000003b7d7a0223 */ /* 0x044fe4000001007a */
        /* <DEDUP_REMOVED lines=8> */
[----:B------:R-:W-:Y:S01]  /*24f0*/  ISETP.GE.AND P3, PT, R79, 0x8, PT ;  /* 0x000000084f00780c */ /* 0x000fe20003f66270 */
[----:B------:R-:W-:Y:S02]  /*2500*/  IMAD.SHL.U32 R124, R109, 0x8, RZ ;  /* 0x000000086d7c7824 */ /* 0x000fe400078e00ff */
[C---:B--2---:R-:W-:Y:S01]  /*2510*/  @P0 FFMA.FTZ R122, R125.reuse, R59, R122 ;  /* 0x0000003b7d7a0223 */ /* 0x044fe2000001007a */
[----:B------:R-:W0:Y:S01]  /*2520*/  SHFL.DOWN PT, R130, R129, 0x8, 0x1f ;  /* 0x09001f0081827f89 */ /* 0x000e2200000e0000 */
[----:B------:R-:W-:Y:S01]  /*2530*/  MOV R59, RZ ;  /* 0x000000ff003b7202 */ /* 0x000fe20000000f00 */
[----:B---3--:R-:W-:Y:S01]  /*2540*/  @P0 FMUL.FTZ R125, R125, R58 ;  /* 0x0000003a7d7d0220 */ /* 0x008fe20000410000 */
[----:B------:R-:W-:Y:S01]  /*2550*/  ISETP.GE.AND P0, PT, R78, c[0x0][0x174], PT ;  /* 0x00005d004e007a0c */ /* 0x000fe20003f06270 */
[----:B------:R-:W-:Y:S01]  /*2560*/  HFMA2.MMA R58, -RZ, RZ, 1.875, 0 ;  /* 0x3f800000ff3a7435 */ /* 0x000fe200000001ff */
[----:B------:R-:W2:Y:S02]  /*2570*/  SHFL.UP PT, R127, R122, 0x8, RZ ;  /* 0x050000007a7f7989 */ /* 0x000ea400000e00ff */
[----:B------:R-:W-:-:S02]  /*2580*/  ISETP.NE.OR P0, PT, R116, RZ, P0 ;  /* 0x000000ff7400720c */ /* 0x000fc40000705670 */
[----:B------:R-:W3:Y:S01]  /*2590*/  SHFL.UP PT, R126, R125, 0x8, RZ ;  /* 0x050000007d7e7989 */ /* 0x000ee200000e00ff */
[----:B-1----:R-:W-:-:S10]  /*25a0*/  @!P4 FFMA.FTZ R128, R129, R131, R128 ;  /* 0x000000838180c223 */ /* 0x002fd40000010080 */
[----:B------:R-:W-:Y:S01]  /*25b0*/  @!P0 LDS.64 R58, [R124+0x12b8] ;  /* 0x0012b8007c3a8984 */ /* 0x000fe20000000a00 */
[----:B------:R-:W-:Y:S01]  /*25c0*/  ISETP.GE.AND P0, PT, R79, 0x10, PT ;  /* 0x000000104f00780c */ /* 0x000fe20003f06270 */
[----:B0-----:R-:W-:Y:S02]  /*25d0*/  @!P4 FMUL.FTZ R129, R129, R130 ;  /* 0x000000828181c220 */ /* 0x001fe40000410000 */
        /* <DEDUP_REMOVED lines=13> */
[----:B---3--:R-:W-:Y:S01]  /*26b0*/  @P0 FMUL.FTZ R125, R125, R126 ;  /* 0x0000007e7d7d0220 */ /* 0x008fe20000410000 */
[----:B------:R-:W-:Y:S02]  /*26c0*/  ISETP.NE.AND P0, PT, R66, RZ, PT ;  /* 0x000000ff4200720c */ /* 0x000fe40003f05270 */
[----:B-----5:R1:W-:Y:S04]  /*26d0*/  SHFL.IDX PT, R126, R115, RZ, 0x1f ;  /* 0x00001fff737e7589 */ /* 0x0203e800000e0000 */
[----:B------:R-:W-:Y:S04]  /*26e0*/  SHFL.UP PT, R122, R122, 0x1, RZ ;  /* 0x042000007a7a7989 */ /* 0x000fe800000e00ff */
[----:B------:R-:W2:Y:S04]  /*26f0*/  SHFL.UP PT, R125, R125, 0x1, RZ ;  /* 0x042000007d7d7989 */ /* 0x000ea800000e00ff */
[----:B------:R-:W-:Y:S04]  /*2700*/  SHFL.IDX PT, R130, R128, RZ, 0x1f ;  /* 0x00001fff80827589 */ /* 0x000fe800000e0000 */
[----:B------:R-:W3:Y:S01]  /*2710*/  SHFL.IDX PT, R127, R129, RZ, 0x1f ;  /* 0x00001fff817f7589 */ /* 0x000ee200000e0000 */
[----:B0-----:R-:W-:Y:S01]  /*2720*/  @P2 FFMA.FTZ R132, R131, R132, R133 ;  /* 0x0000008483842223 */ /* 0x001fe20000010085 */
[----:B------:R-:W-:-:S02]  /*2730*/  IADD3 R131, -R97, c[0x0][0x168], -R66 ;  /* 0x00005a0061837a10 */ /* 0x000fc40007ffe942 */
[----:B------:R-:W-:Y:S01]  /*2740*/  SHF.L.U32 R133, R108, 0x2, RZ ;  /* 0x000000026c857819 */ /* 0x000fe200000006ff */
[----:B------:R-:W-:Y:S01]  /*2750*/  FFMA.FTZ R113, R132, R29, R113 ;  /* 0x0000001d84717223 */ /* 0x000fe20000010071 */
[C---:B------:R-:W-:Y:S02]  /*2760*/  ISETP.GE.AND P2, PT, R131.reuse, 0x21, PT ;  /* 0x000000218300780c */ /* 0x040fe40003f46270 */
[C---:B------:R-:W-:Y:S01]  /*2770*/  ISETP.GE.AND P3, PT, R131.reuse, 0x41, PT ;  /* 0x000000418300780c */ /* 0x040fe20003f66270 */
[----:B-1----:R-:W-:Y:S01]  /*2780*/  FFMA.FTZ R115, R30, R113, R117 ;  /* 0x000000711e737223 */ /* 0x002fe20000010075 */
[----:B------:R-:W-:-:S03]  /*2790*/  ISETP.GE.AND P4, PT, R131, 0x61, PT ;  /* 0x000000618300780c */ /* 0x000fc60003f86270 */
[----:B------:R-:W-:Y:S02]  /*27a0*/  FFMA.FTZ R117, R28, R115, R25 ;  /* 0x000000731c757223 */ /* 0x000fe40000010019 */
[----:B--2---:R-:W-:Y:S01]  /*27b0*/  @P1 FFMA.FTZ R126, R125, R126, R122 ;  /* 0x0000007e7d7e1223 */ /* 0x004fe2000001007a */
[----:B------:R-:W-:Y:S01]  /*27c0*/  ISETP.GE.AND P1, PT, R131, 0x1, PT ;  /* 0x000000018300780c */ /* 0x000fe20003f26270 */
[----:B------:R-:W-:Y:S02]  /*27d0*/  FFMA.FTZ R121, R120, R117, R121 ;  /* 0x0000007578797223 */ /* 0x000fe40000010079 */
[----:B------:R-:W-:Y:S02]  /*27e0*/  FFMA.FTZ R131, R31, R126, R24 ;  /* 0x0000007e1f837223 */ /* 0x000fe40000010018 */
[----:B------:R-:W-:Y:S02]  /*27f0*/  FMUL.FTZ R31, R21, R26 ;  /* 0x0000001a151f7220 */ /* 0x000fe40000410000 */
[----:B---3--:R-:W-:-:S02]  /*2800*/  FFMA.FTZ R59, R127, R59, R130 ;  /* 0x0000003b7f3b7223 */ /* 0x008fc40000010082 */
[----:B------:R-:W-:Y:S02]  /*2810*/  FMUL.FTZ R58, R127, R58 ;  /* 0x0000003a7f3a7220 */ /* 0x000fe40000410000 */
[----:B------:R-:W-:Y:S02]  /*2820*/  FMUL.FTZ R130, R113, R104 ;  /* 0x0000006871827220 */ /* 0x000fe40000410000 */
[----:B------:R-:W-:Y:S01]  /*2830*/  FMUL.FTZ R127, R115, R107 ;  /* 0x0000006b737f7220 */ /* 0x000fe20000410000 */
[----:B------:R0:W-:Y:S01]  /*2840*/  @!P0 STS.64 [R124+0x12b8], R58 ;  /* 0x0012b83a7c008388 */ /* 0x0001e20000000a00 */
[----:B------:R-:W-:Y:S02]  /*2850*/  FMUL.FTZ R128, R117, R102 ;  /* 0x0000006675807220 */ /* 0x000fe40000410000 */
[----:B------:R-:W-:Y:S02]  /*2860*/  FMUL.FTZ R125, R121, R103 ;  /* 0x00000067797d7220 */ /* 0x000fe40000410000 */
[----:B------:R-:W-:-:S02]  /*2870*/  FFMA.FTZ R29, R120, R131, R27 ;  /* 0x00000083781d7223 */ /* 0x000fc4000001001b */
[----:B------:R-:W-:Y:S02]  /*2880*/  FFMA.FTZ R126, R120, R131, R31 ;  /* 0x00000083787e7223 */ /* 0x000fe4000001001f */
[----:B------:R-:W-:Y:S02]  /*2890*/  FADD.FTZ R120, -R24, R131 ;  /* 0x0000008318787221 */ /* 0x000fe40000010100 */
[----:B------:R-:W-:Y:S02]  /*28a0*/  FMUL.FTZ R27, R7, R130 ;  /* 0x00000082071b7220 */ /* 0x000fe40000410000 */
[----:B------:R-:W-:Y:S02]  /*28b0*/  FMUL.FTZ R26, R6, R127 ;  /* 0x0000007f061a7220 */ /* 0x000fe40000410000 */
[----:B------:R-:W-:Y:S02]  /*28c0*/  FMUL.FTZ R25, R5, R128 ;  /* 0x0000008005197220 */ /* 0x000fe40000410000 */
[----:B------:R-:W-:-:S02]  /*28d0*/  FMUL.FTZ R24, R4, R125 ;  /* 0x0000007d04187220 */ /* 0x000fc40000410000 */
[----:B------:R-:W-:Y:S02]  /*28e0*/  FADD.FTZ R122, -R31, R126 ;  /* 0x0000007e1f7a7221 */ /* 0x000fe40000010100 */
[----:B------:R-:W-:Y:S01]  /*28f0*/  FFMA.FTZ R31, R28, R29, R119 ;  /* 0x0000001d1c1f7223 */ /* 0x000fe20000010077 */
[----:B------:R1:W-:Y:S01]  /*2900*/  STS.128 [R66.X16+0x400], R24 ;  /* 0x0004001842007388 */ /* 0x0003e2000000cc00 */
[----:B------:R-:W-:Y:S02]  /*2910*/  FFMA.FTZ R125, R120, R125, RZ ;  /* 0x0000007d787d7223 */ /* 0x000fe400000100ff */
[----:B------:R-:W-:Y:S01]  /*2920*/  FFMA.FTZ R132, R30, R31, R123 ;  /* 0x0000001f1e847223 */ /* 0x000fe2000001007b */
[----:B------:R-:W-:Y:S01]  /*2930*/  BAR.SYNC.DEFER_BLOCKING 0x0 ;  /* 0x0000000000007b1d */ /* 0x000fe20000010000 */
[----:B------:R-:W-:Y:S02]  /*2940*/  FFMA.FTZ R128, R122, R128, R125 ;  /* 0x000000807a807223 */ /* 0x000fe4000001007d */
[----:B------:R-:W-:-:S02]  /*2950*/  FADD.FTZ R123, -R123, R132 ;  /* 0x000000847b7b7221 */ /* 0x000fc40000010100 */
[----:B------:R-:W-:Y:S02]  /*2960*/  FADD.FTZ R119, -R119, R31 ;  /* 0x0000001f77777221 */ /* 0x000fe40000010100 */
[----:B------:R-:W-:Y:S02]  /*2970*/  FMUL.FTZ R30, R10, R31 ;  /* 0x0000001f0a1e7220 */ /* 0x000fe40000410000 */
[----:B0-----:R-:W-:Y:S02]  /*2980*/  FMUL.FTZ R59, R123, R130 ;  /* 0x000000827b3b7220 */ /* 0x001fe40000410000 */
[----:B------:R-:W-:Y:S02]  /*2990*/  FMUL.FTZ R28, R8, R131 ;  /* 0x00000083081c7220 */ /* 0x000fe40000410000 */
[----:B------:R-:W-:Y:S01]  /*29a0*/  FMUL.FTZ R29, R9, R126 ;  /* 0x0000007e091d7220 */ /* 0x000fe20000410000 */
[----:B------:R-:W-:Y:S01]  /*29b0*/  SHF.L.U64.HI R126, R108, 0x2, R111 ;  /* 0x000000026c7e7819 */ /* 0x000fe2000001026f */
[----:B------:R-:W-:-:S02]  /*29c0*/  FMUL.FTZ R31, R11, R132 ;  /* 0x000000840b1f7220 */ /* 0x000fc40000410000 */
[----:B------:R-:W-:Y:S02]  /*29d0*/  FFMA.FTZ R128, R119, R127, R128 ;  /* 0x0000007f77807223 */ /* 0x000fe40000010080 */
[----:B------:R-:W-:Y:S02]  /*29e0*/  IMAD R124, R126, c[0x0][0x2b0], RZ ;  /* 0x0000ac007e7c7a24 */ /* 0x000fe400078e02ff */
[----:B------:R-:W-:Y:S02]  /*29f0*/  FADD.FTZ R58, R128, R59 ;  /* 0x0000003b803a7221 */ /* 0x000fe40000010000 */
[----:B------:R-:W-:Y:S01]  /*2a00*/  IMAD R126, R126, c[0x0][0x2d0], RZ ;  /* 0x0000b4007e7e7a24 */ /* 0x000fe200078e02ff */
[----:B------:R1:W-:Y:S04]  /*2a10*/  STS.128 [R66.X16+0x600], R28 ;  /* 0x0006001c42007388 */ /* 0x0003e8000000cc00 */
[----:B------:R1:W0:Y:S04]  /*2a20*/  LDS R59, [R66.X4+0x400] ;  /* 0x00040000423b7984 */ /* 0x0002280000004800 */
[----:B------:R1:W2:Y:S04]  /*2a30*/  LDS R125, [R66.X4+0x480] ;  /* 0x00048000427d7984 */ /* 0x0002a80000004800 */
[----:B------:R1:W3:Y:S04]  /*2a40*/  LDS R127, [R66.X4+0x500] ;  /* 0x00050000427f7984 */ /* 0x0002e80000004800 */
[----:B------:R1:W4:Y:S04]  /*2a50*/  LDS R129, [R66.X4+0x580] ;  /* 0x0005800042817984 */ /* 0x0003280000004800 */
[----:B------:R-:W-:Y:S06]  /*2a60*/  BAR.SYNC.DEFER_BLOCKING 0x0 ;  /* 0x0000000000007b1d */ /* 0x000fec0000010000 */
[----:B------:R-:W-:Y:S05]  /*2a70*/  @!P1 BRA `(.L_x_8346) ;  /* 0x000000f000009947 */ /* 0x000fea0003800000 */
[----:B-1----:R-:W1:Y:S01]  /*2a80*/  LDS R131, [R66.X4+0x600] ;  /* 0x0006000042837984 */ /* 0x002e620000004800 */
        /* <DEDUP_REMOVED lines=12> */
[----:B0-----:R0:W-:Y:S04]  /*2b50*/  RED.E.ADD.F32.FTZ.RN.STRONG.GPU [R28.64], R59 ;  /* 0x0000003b1c00798e */ /* 0x0011e8000c10e784 */
[----:B-1----:R0:W-:Y:S02]  /*2b60*/  RED.E.ADD.F32.FTZ.RN.STRONG.GPU [R30.64], R131 ;  /* 0x000000831e00798e */ /* 0x0021e4000c10e784 */
.L_x_8346:
[----:B-1----:R-:W-:Y:S05]  /*2b70*/  BSYNC B0 ;  /* 0x0000000000007941 */ /* 0x002fea0003800000 */
.L_x_8345:
[----:B0-----:R0:W1:Y:S01]  /*2b80*/  LDS R29, [R66.X4+0x680] ;  /* 0x00068000421d7984 */ /* 0x0010620000004800 */
        /* <DEDUP_REMOVED lines=10> */
.L_x_8348:
[----:B------:R-:W-:Y:S05]  /*2c30*/  BSYNC B0 ;  /* 0x0000000000007941 */ /* 0x000fea0003800000 */
.L_x_8347:
        /* <DEDUP_REMOVED lines=9> */
.L_x_8350:
[----:B------:R-:W-:Y:S05]  /*2cd0*/  BSYNC B0 ;  /* 0x0000000000007941 */ /* 0x000fea0003800000 */
.L_x_8349:
[----:B--23--:R2:W3:Y:S01]  /*2ce0*/  LDS R29, [R66.X4+0x780] ;  /* 0x00078000421d7984 */ /* 0x00c4e20000004800 */
[----:B------:R-:W-:Y:S01]  /*2cf0*/  BSSY B0, `(.L_x_8351) ;  /* 0x0000008000007945 */ /* 0x000fe20003800000 */
[----:B------:R-:W-:Y:S05]  /*2d00*/  @!P4 BRA `(.L_x_8352) ;  /* 0x000000600000c947 */ /* 0x000fea0003800000 */
[----:B------:R-:W-:-:S04]  /*2d10*/  IMAD.WIDE.U32 R26, R133, c[0x0][0x2b0], R50 ;  /* 0x0000ac00851a7a25 */ /* 0x000fc800078e0032 */
[----:B------:R-:W-:Y:S01]  /*2d20*/  IMAD.WIDE.U32 R24, R133, c[0x0][0x2d0], R56 ;  /* 0x0000b40085187a25 */ /* 0x000fe200078e0038 */
[----:B------:R-:W-:-:S04]  /*2d30*/  IADD3 R27, R31, R27, RZ ;  /* 0x0000001b1f1b7210 */ /* 0x000fc80007ffe0ff */
[----:B------:R-:W-:Y:S01]  /*2d40*/  IADD3 R25, R59, R25, RZ ;  /* 0x000000193b197210 */ /* 0x000fe20007ffe0ff */
[----:B----4-:R4:W-:Y:S04]  /*2d50*/  RED.E.ADD.F32.FTZ.RN.STRONG.GPU [R26.64], R129 ;  /* 0x000000811a00798e */ /* 0x0109e8000c10e784 */
[----:B---3--:R4:W-:Y:S02]  /*2d60*/  RED.E.ADD.F32.FTZ.RN.STRONG.GPU [R24.64], R29 ;  /* 0x0000001d1800798e */ /* 0x0089e4000c10e784 */
.L_x_8352:
[----:B------:R-:W-:Y:S05]  /*2d70*/  BSYNC B0 ;  /* 0x0000000000007941 */ /* 0x000fea0003800000 */
.L_x_8351:
        /* <DEDUP_REMOVED lines=39> */
[----:B---3--:R-:W-:Y:S01]  /*2ff0*/  ISETP.NE.AND P0, PT, R78, c[0x0][0x174], PT ;  /* 0x00005d004e007a0c */ /* 0x008fe20003f05270 */
[----:B------:R-:W-:-:S12]  /*3000*/  IMAD.SHL.U32 R22, R109, 0x4, RZ ;  /* 0x000000046d167824 */ /* 0x000fd800078e00ff */
[----:B------:R-:W3:Y:S02]  /*3010*/  @P0 LDS R20, [R22+0x1ab8] ;  /* 0x001ab80016140984 */ /* 0x000ee40000000800 */
[----:B---3--:R-:W-:-:S05]  /*3020*/  @P0 FADD.FTZ R29, R29, R20 ;  /* 0x000000141d1d0221 */ /* 0x008fca0000010000 */
[----:B------:R3:W-:Y:S02]  /*3030*/  STS [R22+0x1ab8], R29 ;  /* 0x001ab81d16007388 */ /* 0x0007e40000000800 */
.L_x_8354:
[----:B---3--:R-:W-:Y:S05]  /*3040*/  BSYNC B0 ;  /* 0x0000000000007941 */ /* 0x008fea0003800000 */
.L_x_8353:
[----:B------:R-:W-:Y:S02]  /*3050*/  IADD3 R109, R109, 0x1, RZ ;  /* 0x000000016d6d7810 */ /* 0x000fe40007ffe0ff */
[----:B------:R-:W-:Y:S02]  /*3060*/  IADD3 R108, P1, R108, 0x1, RZ ;  /* 0x000000016c6c7810 */ /* 0x000fe40007f3e0ff */
[----:B------:R-:W-:Y:S02]  /*3070*/  ISETP.GE.AND P0, PT, R109, c[0x0][0x16c], PT ;  /* 0x00005b006d007a0c */ /* 0x000fe40003f06270 */
[----:B------:R-:W-:-:S11]  /*3080*/  IADD3.X R111, RZ, R111, RZ, P1, !PT ;  /* 0x0000006fff6f7210 */ /* 0x000fd60000ffe4ff */
[----:B------:R-:W-:Y:S01]  /*3090*/  @P0 CALL.REL.NOINC `(.L_x_8342) ;  /* 0x0000001000000944 */ /* 0x000fe20003c00000 */
[----:B------:R-:W-:Y:S05]  /*30a0*/  BRA `(.L_x_8355) ;  /* 0xffffeac000007947 */ /* 0x000fea000383ffff */
.L_x_8342:
        /* <DEDUP_REMOVED lines=14> */
[----:B------:R-:W-:Y:S01]  /*3190*/  IADD3 R99, P6, R99, -0x180, RZ ;  /* 0xfffffe8063637810 */ /* 0x000fe20007fde0ff */
[----:B------:R-:W-:Y:S03]  /*31a0*/  BSSY B0, `(.L_x_8356) ;  /* 0x0000048000007945 */ /* 0x000fe60003800000 */
[----:B------:R-:W-:Y:S01]  /*31b0*/  IADD3.X R98, R98, -0x1, RZ, P6, !PT ;  /* 0xffffffff62627810 */ /* 0x000fe200037fe4ff */
        /* <DEDUP_REMOVED lines=27> */
[----:B------:R-:W-:Y:S01]  /*3370*/  @!P2 FMUL.FTZ R8, R9, -1.4426950216293334961 ;  /* 0xbfb8aa3b0908a820 */ /* 0x000fe20000410000 */
[----:B------:R-:W2:Y:S01]  /*3380*/  @!P4 MUFU.EX2 R7, R7 ;  /* 0x000000070007c308 */ /* 0x000ea20000000800 */
[----:B------:R-:W-:-:S04]  /*3390*/  IMAD.WIDE.U32 R4, R63, c[0x0][0x2d8], RZ ;  /* 0x0000b6003f047a25 */ /* 0x000fc800078e00ff */
[----:B------:R-:W-:Y:S01]  /*33a0*/  @!P0 FMUL.FTZ R9, R10, -1.4426950216293334961 ;  /* 0xbfb8aa3b0a098820 */ /* 0x000fe20000410000 */
[----:B------:R-:W-:Y:S01]  /*33b0*/  IADD3 R5, R5, R31, RZ ;  /* 0x0000001f05057210 */ /* 0x000fe20007ffe0ff */
[C---:B------:R-:W-:Y:S01]  /*33c0*/  IMAD R10, R0.reuse, c[0x0][0x2e4], R11 ;  /* 0x0000b900000a7a24 */ /* 0x040fe200078e020b */
[----:B------:R-:W4:Y:S03]  /*33d0*/  @!P3 MUFU.EX2 R6, R6 ;  /* 0x000000060006b308 */ /* 0x000f260000000800 */
[----:B------:R-:W-:Y:S01]  /*33e0*/  IMAD.WIDE.U32 R4, R0, c[0x0][0x2e0], R4 ;  /* 0x0000b80000047a25 */ /* 0x000fe200078e0004 */
[----:B------:R-:W5:Y:S03]  /*33f0*/  LDS R25, [0x200] ;  /* 0x00020000ff197984 */ /* 0x000f660000000800 */
[----:B--2---:R-:W-:Y:S01]  /*3400*/  @!P4 FADD.FTZ R7, R7, 1 ;  /* 0x3f8000000707c421 */ /* 0x004fe20000010000 */
[----:B------:R-:W2:Y:S01]  /*3410*/  @!P2 MUFU.EX2 R8, R8 ;  /* 0x000000080008a308 */ /* 0x000ea20000000800 */
[----:B------:R-:W-:-:S04]  /*3420*/  IADD3 R11, P5, R100, R4, RZ ;  /* 0x00000004640b7210 */ /* 0x000fc80007fbe0ff */
[----:B------:R-:W-:Y:S01]  /*3430*/  IADD3.X R5, R105, R10, R5, P5, !PT ;  /* 0x0000000a69057210 */ /* 0x000fe20002ffe405 */
[----:B----4-:R-:W-:Y:S02]  /*3440*/  @!P3 FADD.FTZ R6, R6, 1 ;  /* 0x3f8000000606b421 */ /* 0x010fe40000010000 */
[----:B------:R-:W4:Y:S01]  /*3450*/  @!P0 MUFU.EX2 R9, R9 ;  /* 0x0000000900098308 */ /* 0x000f220000000800 */
[----:B------:R-:W-:-:S04]  /*3460*/  IADD3 R10, P5, R99, c[0x0][0x330], RZ ;  /* 0x0000cc00630a7a10 */ /* 0x000fc80007fbe0ff */
[----:B------:R-:W-:Y:S02]  /*3470*/  IADD3.X R4, R98, c[0x0][0x334], RZ, P5, !PT ;  /* 0x0000cd0062047a10 */ /* 0x000fe40002ffe4ff */
[C---:B------:R-:W-:Y:S01]  /*3480*/  LEA R10, P5, R11.reuse, R10, 0x2 ;  /* 0x0000000a0b0a7211 */ /* 0x040fe200078a10ff */
[----:B---3--:R-:W3:Y:S01]  /*3490*/  @!P4 MUFU.RCP R16, R7 ;  /* 0x000000070010c308 */ /* 0x008ee20000001000 */
[----:B--2---:R-:W-:Y:S02]  /*34a0*/  @!P2 FADD.FTZ R8, R8, 1 ;  /* 0x3f8000000808a421 */ /* 0x004fe40000010000 */
[----:B------:R-:W-:Y:S02]  /*34b0*/  LEA.HI.X R11, R11, R4, R5, 0x2, P5 ;  /* 0x000000040b0b7211 */ /* 0x000fe400028f1405 */
[----:B------:R-:W-:-:S03]  /*34c0*/  IADD3 R4, P5, R2, R97, RZ ;  /* 0x0000006102047210 */ /* 0x000fc60007fbe0ff */
[----:B------:R-:W2:Y:S01]  /*34d0*/  @!P3 MUFU.RCP R27, R6 ;  /* 0x00000006001bb308 */ /* 0x000ea20000001000 */
[----:B----4-:R-:W-:Y:S01]  /*34e0*/  @!P0 FADD.FTZ R9, R9, 1 ;  /* 0x3f80000009098421 */ /* 0x010fe20000010000 */
[----:B------:R-:W-:Y:S01]  /*34f0*/  LEA.HI.X.SX32 R5, R97, R3, 0x1, P5 ;  /* 0x0000000361057211 */ /* 0x000fe200028f0eff */
[----:B---3--:R-:W-:-:S05]  /*3500*/  @!P4 FMUL.FTZ R13, R13, R16 ;  /* 0x000000100d0dc220 */ /* 0x008fca0000410000 */
[----:B------:R3:W4:Y:S01]  /*3510*/  @!P2 MUFU.RCP R29, R8 ;  /* 0x00000008001da308 */ /* 0x0007220000001000 */
[----:B-----5:R-:W-:Y:S01]  /*3520*/  ISETP.GE.AND P6, PT, R2, R25, PT ;  /* 0x000000190200720c */ /* 0x020fe20003fc6270 */
[----:B--2---:R-:W-:-:S06]  /*3530*/  @!P3 FMUL.FTZ R12, R12, R27 ;  /* 0x0000001b0c0cb220 */ /* 0x004fcc0000410000 */
[----:B------:R3:W2:Y:S01]  /*3540*/  @!P0 MUFU.RCP R16, R9 ;  /* 0x0000000900108308 */ /* 0x0006a20000001000 */
[-C--:B------:R-:W-:Y:S02]  /*3550*/  ISETP.GE.AND P3, PT, R83, R25.reuse, PT ;  /* 0x000000195300720c */ /* 0x080fe40003f66270 */
[-C--:B------:R-:W-:Y:S02]  /*3560*/  ISETP.GE.AND P4, PT, R82, R25.reuse, PT ;  /* 0x000000195200720c */ /* 0x080fe40003f86270 */
[----:B------:R-:W-:Y:S01]  /*3570*/  ISETP.GE.AND P5, PT, R84, R25, PT ;  /* 0x000000195400720c */ /* 0x000fe20003fa6270 */
[----:B------:R-:W-:Y:S07]  /*3580*/  @P6 BRA `(.L_x_8357) ;  /* 0x0000009000006947 */ /* 0x000fee0003800000 */
[----:B---34-:R-:W-:-:S04]  /*3590*/  IMAD.WIDE.U32 R6, R63, c[0x0][0x2d8], R4 ;  /* 0x0000b6003f067a25 */ /* 0x018fc800078e0004 */
        /* <DEDUP_REMOVED lines=8> */
.L_x_8357:
[----:B---34-:R-:W-:Y:S05]  /*3620*/  BSYNC B0 ;  /* 0x0000000000007941 */ /* 0x018fea0003800000 */
.L_x_8356:
[----:B------:R-:W-:Y:S01]  /*3630*/  @!P3 STG.E [R10.64+0x80], R21 ;  /* 0x000080150a00b986 */ /* 0x000fe2000c101904 */
[----:B------:R-:W-:Y:S01]  /*3640*/  @!P2 FMUL.FTZ R14, R14, R29 ;  /* 0x0000001d0e0ea220 */ /* 0x000fe20000410000 */
[----:B------:R-:W-:Y:S01]  /*3650*/  BSSY B0, `(.L_x_8358) ;  /* 0x0000021000007945 */ /* 0x000fe20003800000 */
[----:B--2---:R-:W-:Y:S01]  /*3660*/  @!P0 FMUL.FTZ R15, R15, R16 ;  /* 0x000000100f0f8220 */ /* 0x004fe20000410000 */
[----:B------:R-:W-:Y:S01]  /*3670*/  @!P4 STG.E [R10.64], R19 ;  /* 0x000000130a00c986 */ /* 0x000fe2000c101904 */
[----:B------:R-:W-:Y:S02]  /*3680*/  FADD.FTZ R6, R12, R67 ;  /* 0x000000430c067221 */ /* 0x000fe40000010000 */
[----:B------:R-:W-:Y:S01]  /*3690*/  IMAD R8, R112, c[0x0][0x2f8], RZ ;  /* 0x0000be0070087a24 */ /* 0x000fe200078e02ff */
[----:B------:R-:W-:Y:S03]  /*36a0*/  @!P5 STG.E [R10.64+0x100], R23 ;  /* 0x000100170a00d986 */ /* 0x000fe6000c101904 */
[----:B------:R-:W-:Y:S01]  /*36b0*/  IMAD R9, R63, c[0x0][0x2fc], R8 ;  /* 0x0000bf003f097a24 */ /* 0x000fe200078e0208 */
[----:B------:R-:W-:Y:S06]  /*36c0*/  BAR.SYNC.DEFER_BLOCKING 0x0 ;  /* 0x0000000000007b1d */ /* 0x000fec0000010000 */
[----:B------:R2:W-:Y:S01]  /*36d0*/  STS.128 [R79.X16], R12 ;  /* 0x0000000c4f007388 */ /* 0x0005e2000000cc00 */
[----:B------:R-:W-:-:S06]  /*36e0*/  NOP ;  /* 0x0000000000007918 */ /* 0x000fcc0000000000 */
[----:B------:R-:W-:Y:S04]  /*36f0*/  LDS R17, [R79.X4] ;  /* 0x000000004f117984 */ /* 0x000fe80000004800 */
[----:B------:R-:W-:Y:S04]  /*3700*/  LDS R25, [R79.X4+0x80] ;  /* 0x000080004f197984 */ /* 0x000fe80000004800 */
[----:B------:R-:W-:Y:S01]  /*3710*/  LDS R27, [R79.X4+0x100] ;  /* 0x000100004f1b7984 */ /* 0x000fe20000004800 */
[----:B--2---:R-:W-:Y:S02]  /*3720*/  FADD.FTZ R13, R6, R13 ;  /* 0x0000000d060d7221 */ /* 0x004fe40000010000 */
[----:B------:R-:W-:Y:S01]  /*3730*/  IMAD.WIDE.U32 R6, R63, c[0x0][0x2f8], RZ ;  /* 0x0000be003f067a25 */ /* 0x000fe200078e00ff */
[----:B------:R-:W-:Y:S03]  /*3740*/  LDS R29, [R79.X4+0x180] ;  /* 0x000180004f1d7984 */ /* 0x000fe60000004800 */
[----:B------:R-:W-:Y:S01]  /*3750*/  FADD.FTZ R14, R13, R14 ;  /* 0x0000000e0d0e7221 */ /* 0x000fe20000010000 */
[----:B------:R-:W-:Y:S01]  /*3760*/  @!P1 STS [0x200], R101 ;  /* 0x00020065ff009388 */ /* 0x000fe20000000800 */
[----:B------:R-:W-:-:S02]  /*3770*/  IADD3 R11, R7, R9, RZ ;  /* 0x00000009070b7210 */ /* 0x000fc40007ffe0ff */
[----:B------:R-:W-:Y:S01]  /*3780*/  FADD.FTZ R67, R14, R15 ;  /* 0x0000000f0e437221 */ /* 0x000fe20000010000 */
[----:B------:R-:W-:Y:S06]  /*3790*/  BAR.SYNC.DEFER_BLOCKING 0x0 ;  /* 0x0000000000007b1d */ /* 0x000fec0000010000 */
[----:B------:R-:W2:Y:S02]  /*37a0*/  LDS R19, [0x200] ;  /* 0x00020000ff137984 */ /* 0x000ea40000000800 */
[----:B--2---:R-:W-:-:S13]  /*37b0*/  ISETP.GE.AND P0, PT, R2, R19, PT ;  /* 0x000000130200720c */ /* 0x004fda0003f06270 */
        /* <DEDUP_REMOVED lines=10> */
.L_x_8359:
[----:B------:R-:W-:Y:S05]  /*3860*/  BSYNC B0 ;  /* 0x0000000000007941 */ /* 0x000fea0003800000 */
.L_x_8358:
[----:B------:R-:W-:Y:S01]  /*3870*/  MOV R4, R6 ;  /* 0x0000000600047202 */ /* 0x000fe20000000f00 */
        /* <DEDUP_REMOVED lines=8> */
[----:B------:R-:W-:-:S02]  /*3900*/  IADD3 R100, P3, R100, R4, RZ ;  /* 0x0000000464647210 */ /* 0x000fc40007f7e0ff */
[----:B------:R-:W-:Y:S02]  /*3910*/  ISETP.GT.AND P5, PT, R78, 0x1, PT ;  /* 0x000000014e00780c */ /* 0x000fe40003fa4270 */
[----:B------:R-:W-:Y:S02]  /*3920*/  IADD3.X R105, R105, R7, R5, P3, !PT ;  /* 0x0000000769697210 */ /* 0x000fe40001ffe405 */
[----:B------:R-:W-:Y:S02]  /*3930*/  IADD3.X R5, R98, c[0x0][0x344], RZ, P4, !PT ;  /* 0x0000d10062057a10 */ /* 0x000fe400027fe4ff */
[----:B------:R-:W-:Y:S02]  /*3940*/  LEA R4, P3, R100, R6, 0x2 ;  /* 0x0000000664047211 */ /* 0x000fe400078610ff */
[----:B------:R-:W-:Y:S02]  /*3950*/  IADD3 R72, P4, R72, -0x200, RZ ;  /* 0xfffffe0048487810 */ /* 0x000fe40007f9e0ff */
[----:B------:R-:W-:-:S02]  /*3960*/  LEA.HI.X R5, R100, R5, R105, 0x2, P3 ;  /* 0x0000000564057211 */ /* 0x000fc400018f1469 */
[----:B------:R-:W-:Y:S02]  /*3970*/  IADD3 R68, P3, R68, -0x200, RZ ;  /* 0xfffffe0044447810 */ /* 0x000fe40007f7e0ff */
[----:B------:R-:W-:Y:S01]  /*3980*/  IADD3 R80, R80, -0x80, RZ ;  /* 0xffffff8050507810 */ /* 0x000fe20007ffe0ff */
[----:B------:R3:W-:Y:S01]  /*3990*/  @!P0 STG.E [R4.64], R25 ;  /* 0x0000001904008986 */ /* 0x0007e2000c101904 */
[----:B------:R-:W-:Y:S02]  /*39a0*/  IADD3 R74, P0, R74, -0x200, RZ ;  /* 0xfffffe004a4a7810 */ /* 0x000fe40007f1e0ff */
[----:B------:R-:W-:Y:S01]  /*39b0*/  IADD3 R78, R78, -0x1, RZ ;  /* 0xffffffff4e4e7810 */ /* 0x000fe20007ffe0ff */
[----:B------:R3:W-:Y:S01]  /*39c0*/  @!P1 STG.E [R4.64+0x80], R27 ;  /* 0x0000801b04009986 */ /* 0x0007e2000c101904 */
[----:B------:R-:W-:Y:S02]  /*39d0*/  IADD3 R76, P1, R76, -0x200, RZ ;  /* 0xfffffe004c4c7810 */ /* 0x000fe40007f3e0ff */
[----:B------:R-:W-:Y:S01]  /*39e0*/  IADD3.X R75, R75, -0x1, RZ, P0, !PT ;  /* 0xffffffff4b4b7810 */ /* 0x000fe200007fe4ff */
[----:B------:R3:W-:Y:S01]  /*39f0*/  @!P2 STG.E [R4.64+0x100], R29 ;  /* 0x0001001d0400a986 */ /* 0x0007e2000c101904 */
[----:B------:R-:W-:-:S02]  /*3a00*/  IADD3 R70, P2, R70, -0x200, RZ ;  /* 0xfffffe0046467810 */ /* 0x000fc40007f5e0ff */
[----:B------:R-:W-:Y:S02]  /*3a10*/  IADD3.X R77, R77, -0x1, RZ, P1, !PT ;  /* 0xffffffff4d4d7810 */ /* 0x000fe40000ffe4ff */
[----:B------:R-:W-:Y:S02]  /*3a20*/  IADD3.X R71, R71, -0x1, RZ, P2, !PT ;  /* 0xffffffff47477810 */ /* 0x000fe400017fe4ff */
[----:B------:R-:W-:Y:S02]  /*3a30*/  IADD3.X R69, R69, -0x1, RZ, P3, !PT ;  /* 0xffffffff45457810 */ /* 0x000fe40001ffe4ff */
[----:B------:R-:W-:Y:S01]  /*3a40*/  IADD3.X R73, R73, -0x1, RZ, P4, !PT ;  /* 0xffffffff49497810 */ /* 0x000fe200027fe4ff */
[----:B------:R-:W-:Y:S01]  /*3a50*/  @!P5 CALL.REL.NOINC `(.L_x_8333) ;  /* 0x000000100000d944 */ /* 0x000fe20003c00000 */
[----:B------:R-:W-:Y:S05]  /*3a60*/  BRA `(.L_x_8360) ;  /* 0xffffd08000007947 */ /* 0x000fea000383ffff */
.L_x_8333:
[----:B------:R-:W-:Y:S02]  /*3a70*/  ISETP.NE.U32.AND P0, PT, RZ, c[0x0][0x328], PT ;  /* 0x0000ca00ff007a0c */ /* 0x000fe40003f05070 */
[----:B------:R-:W-:Y:S02]  /*3a80*/  ISETP.NE.U32.AND P2, PT, RZ, c[0x0][0x348], PT ;  /* 0x0000d200ff007a0c */ /* 0x000fe40003f45070 */
[----:B------:R-:W-:-:S02]  /*3a90*/  ISETP.NE.AND.EX P1, PT, RZ, c[0x0][0x32c], PT, P0 ;  /* 0x0000cb00ff007a0c */ /* 0x000fc40003f25300 */
[----:B------:R-:W-:-:S11]  /*3aa0*/  ISETP.NE.AND.EX P0, PT, RZ, c[0x0][0x34c], PT, P2 ;  /* 0x0000d300ff007a0c */ /* 0x000fd60003f05320 */
[----:B------:R-:W-:Y:S05]  /*3ab0*/  @!P1 BRA `(.L_x_8361) ;  /* 0x0000014000009947 */ /* 0x000fea0003800000 */
[----:B------:R-:W4:Y:S01]  /*3ac0*/  SHFL.DOWN P1, R2, R65, 0x1, 0x1f ;  /* 0x08201f0041027f89 */ /* 0x000f220000020000 */
[----:B------:R-:W-:Y:S03]  /*3ad0*/  BSSY B0, `(.L_x_8361) ;  /* 0x0000012000007945 */ /* 0x000fe60003800000 */
[----:B------:R-:W0:Y:S01]  /*3ae0*/  S2R R7, SR_LANEID ;  /* 0x0000000000077919 */ /* 0x000e220000000000 */
[----:B----4-:R-:W-:Y:S01]  /*3af0*/  @P1 FADD R2, R2, R65 ;  /* 0x0000004102021221 */ /* 0x010fe20000000000 */
[----:B0-----:R-:W-:-:S04]  /*3b00*/  ISETP.NE.AND P2, PT, R7, RZ, PT ;  /* 0x000000ff0700720c */ /* 0x001fc80003f45270 */
[----:B------:R-:W0:Y:S04]  /*3b10*/  SHFL.DOWN P1, R3, R2, 0x2, 0x1f ;  /* 0x08401f0002037f89 */ /* 0x000e280000020000 */
[----:B------:R-:W4:Y:S01]  /*3b20*/  S2R R7, SR_TID.X ;  /* 0x0000000000077919 */ /* 0x000f220000002100 */
[----:B0-----:R-:W-:-:S05]  /*3b30*/  @P1 FADD R3, R2, R3 ;  /* 0x0000000302031221 */ /* 0x001fca0000000000 */
[----:B---3--:R-:W0:Y:S02]  /*3b40*/  SHFL.DOWN P1, R4, R3, 0x4, 0x1f ;  /* 0x08801f0003047f89 */ /* 0x008e240000020000 */
        /* <DEDUP_REMOVED lines=10> */
.L_x_8362:
[----:B0-----:R-:W-:Y:S05]  /*3bf0*/  BSYNC B0 ;  /* 0x0000000000007941 */ /* 0x001fea0003800000 */
.L_x_8361:
[----:B------:R-:W-:Y:S01]  /*3c00*/  BSSY B0, `(.L_x_8363) ;  /* 0x0000018000007945 */ /* 0x000fe20003800000 */
[----:B------:R-:W-:Y:S05]  /*3c10*/  @!P0 BRA `(.L_x_8364) ;  /* 0x0000015000008947 */ /* 0x000fea0003800000 */
[----:B------:R-:W-:Y:S06]  /*3c20*/  BAR.SYNC.DEFER_BLOCKING 0x0 ;  /* 0x0000000000007b1d */ /* 0x000fec0000010000 */
[----:B------:R-:W4:Y:S04]  /*3c30*/  SHFL.DOWN P0, R2, R67, 0x1, 0x1f ;  /* 0x08201f0043027f89 */ /* 0x000f280000000000 */
[----:B------:R-:W0:Y:S04]  /*3c40*/  S2R R7, SR_LANEID ;  /* 0x0000000000077919 */ /* 0x000e280000000000 */
[----:B--2---:R-:W2:Y:S01]  /*3c50*/  S2R R9, SR_TID.X ;  /* 0x0000000000097919 */ /* 0x004ea20000002100 */
[----:B----4-:R-:W-:Y:S01]  /*3c60*/  @P0 FADD R2, R2, R67 ;  /* 0x0000004302020221 */ /* 0x010fe20000000000 */
[----:B0-----:R-:W-:-:S04]  /*3c70*/  ISETP.NE.AND P1, PT, R7, RZ, PT ;  /* 0x000000ff0700720c */ /* 0x001fc80003f25270 */
[----:B------:R-:W0:Y:S02]  /*3c80*/  SHFL.DOWN P0, R3, R2, 0x2, 0x1f ;  /* 0x08401f0002037f89 */ /* 0x000e240000000000 */
[----:B0-----:R-:W-:-:S05]  /*3c90*/  @P0 FADD R3, R2, R3 ;  /* 0x0000000302030221 */ /* 0x001fca0000000000 */
[----:B---3--:R-:W0:Y:S02]  /*3ca0*/  SHFL.DOWN P0, R4, R3, 0x4, 0x1f ;  /* 0x08801f0003047f89 */ /* 0x008e240000000000 */
        /* <DEDUP_REMOVED lines=12> */
.L_x_8364:
[----:B--2---:R-:W2:Y:S02]  /*3d70*/  S2R R9, SR_TID.X ;  /* 0x0000000000097919 */ /* 0x004ea40000002100 */
.L_x_8365:
[----:B0-----:R-:W-:Y:S05]  /*3d80*/  BSYNC B0 ;  /* 0x0000000000007941 */ /* 0x001fea0003800000 */
.L_x_8363:
[----:B--2---:R-:W-:-:S13]  /*3d90*/  ISETP.GE.AND P0, PT, R9, c[0x0][0x16c], PT ;  /* 0x00005b0009007a0c */ /* 0x004fda0003f06270 */
[----:B------:R-:W-:Y:S05]  /*3da0*/  @P0 EXIT ;  /* 0x000000000000094d */ /* 0x000fea0003800000 */
[----:B------:R-:W-:Y:S02]  /*3db0*/  IMAD R61, R61, c[0x0][0x288], RZ ;  /* 0x0000a2003d3d7a24 */ /* 0x000fe400078e02ff */
[----:B------:R-:W-:-:S04]  /*3dc0*/  IMAD.WIDE.U32 R2, R0, c[0x0][0x288], RZ ;  /* 0x0000a20000027a25 */ /* 0x000fc800078e00ff */
[----:B------:R-:W-:-:S05]  /*3dd0*/  IMAD R13, R0, c[0x0][0x28c], R61 ;  /* 0x0000a300000d7a24 */ /* 0x000fca00078e023d */
[----:B------:R-:W-:Y:S02]  /*3de0*/  IADD3 R13, R3, R13, RZ ;  /* 0x0000000d030d7210 */ /* 0x000fe40007ffe0ff */
.L_x_8366:
[----:B0-----:R0:W2:Y:S01]  /*3df0*/  LDS R11, [R9.X4+0x1ab8] ;  /* 0x001ab800090b7984 */ /* 0x0010a20000004800 */
[----:B------:R-:W-:Y:S01]  /*3e00*/  SHF.R.S32.HI R0, RZ, 0x1f, R9 ;  /* 0x0000001fff007819 */ /* 0x000fe20000011409 */
[----:B------:R-:W-:Y:S01]  /*3e10*/  YIELD ;  /* 0x0000000000007946 */ /* 0x000fe20003800000 */
[----:B---3--:R-:W-:Y:S02]  /*3e20*/  MOV R4, R2 ;  /* 0x0000000200047202 */ /* 0x008fe40000000f00 */
        /* <DEDUP_REMOVED lines=12> */
.L_x_8367:
        /* <DEDUP_REMOVED lines=9> */
.L_x_9150:


//--------------------- .text._Z25selective_scan_bwd_kernelI32Selective_Scan_bwd_kernel_traitsILi32ELi4ELb0ELb1ELb1ELb1ELb1EffEEv12SSMParamsBwd --------------------------
	.section	.text._Z25selective_scan_bwd_kernelI32Selective_Scan_bwd_kernel_traitsILi32ELi4ELb0ELb1ELb1ELb1ELb1EffEEv12SSMParamsBwd,"ax",@progbits
	.sectioninfo	@"SHI_REGISTERS=137"
	.align	128
        .global         _Z25selective_scan_bwd_kernelI32Selective_Scan_bwd_kernel_traitsILi32ELi4ELb0ELb1ELb1ELb1ELb1EffEEv12SSMParamsBwd
        .type           _Z25selective_scan_bwd_kernelI32Selective_Scan_bwd_kernel_traitsILi32ELi4ELb0ELb1ELb1ELb1ELb1EffEEv12SSMParamsBwd,@function
        .size           _Z25selective_scan_bwd_kernelI32Selective_Scan_bwd_kernel_traitsILi32ELi4ELb0ELb1ELb1ELb1ELb1EffEEv12SSMParamsBwd,(.L_x_9151 - _Z25selective_scan_bwd_kernelI32Selective_Scan_bwd_kernel_traitsILi32ELi4ELb0ELb1ELb1ELb1ELb1EffEEv12SSMParamsBwd)
        .other          _Z25selective_scan_bwd_kernelI32Selective_Scan_bwd_kernel_traitsILi32ELi4ELb0ELb1ELb1ELb1ELb1EffEEv12SSMParamsBwd,@"STO_CUDA_ENTRY STV_DEFAULT"
_Z25selective_scan_bwd_kernelI32Selective_Scan_bwd_kernel_traitsILi32ELi4ELb0ELb1ELb1ELb1ELb1EffEEv12SSMParamsBwd:
.text._Z25selective_scan_bwd_kernelI32Selective_Scan_bwd_kernel_traitsILi32ELi4ELb0ELb1ELb1ELb1ELb1EffEEv12SSMParamsBwd:
        /* <DEDUP_REMOVED lines=33> */
[----:B--2---:R-:W-:Y:S01]  /*0210*/  IMAD.MOV.U32 R6, RZ, RZ, RZ ;  /* 0x000000ffff067224 */ /* 0x004fe200078e00ff */
[----:B------:R-:W-:Y:S01]  /*0220*/  HFMA2.MMA R63, -RZ, RZ, 0, 0 ;  /* 0x00000000ff3f7435 */ /* 0x000fe200000001ff */
[----:B-1----:R-:W-:-:S04]  /*0230*/  IMAD.WIDE.U32 R4, R59, c[0x0][0x1e0], RZ ;  /* 0x000078003b047a25 */ /* 0x002fc800078e00ff */
[----:B------:R-:W-:Y:S01]  /*0240*/  IMAD R16, R108, c[0x0][0x190], RZ ;  /* 0x000064006c107a24 */ /* 0x000fe200078e02ff */
[----:B---3--:R-:W-:Y:S01]  /*0250*/  IADD3 R10, RZ, -R7, RZ ;  /* 0x80000007ff0a7210 */ /* 0x008fe20007ffe0ff */
[----:B------:R-:W-:Y:S01]  /*0260*/  IMAD.WIDE.U32 R8, R59, c[0x0][0x190], RZ ;  /* 0x000064003b087a25 */ /* 0x000fe200078e00ff */
[----:B------:R-:W-:Y:S02]  /*0270*/  IADD3 R5, R5, R13, RZ ;  /* 0x0000000d05057210 */ /* 0x000fe40007ffe0ff */
[----:B------:R-:W-:Y:S01]  /*0280*/  MOV R13, c[0x0][0x174] ;  /* 0x00005d00000d7a02 */ /* 0x000fe20000000f00 */
[----:B0-----:R-:W-:Y:S01]  /*0290*/  IMAD R3, R10, R17, RZ ;  /* 0x000000110a037224 */ /* 0x001fe200078e02ff */
[----:B------:R-:W-:Y:S01]  /*02a0*/  IABS R10, R0 ;  /* 0x00000000000a7213 */ /* 0x000fe20000000000 */
[----:B------:R-:W-:Y:S01]  /*02b0*/  IMAD R15, R59, c[0x0][0x194], R16 ;  /* 0x000065003b0f7a24 */ /* 0x000fe200078e0210 */
[----:B------:R-:W-:Y:S01]  /*02c0*/  ISETP.GE.AND P3, PT, R13, 0x1, PT ;  /* 0x000000010d00780c */ /* 0x000fe20003f66270 */
[----:B------:R-:W-:Y:S01]  /*02d0*/  IMAD.HI.U32 R7, R7, R3, R6 ;  /* 0x0000000307077227 */ /* 0x000fe200078e0006 */
[----:B------:R-:W-:-:S03]  /*02e0*/  LEA R13, R13, 0xffffff80, 0x7 ;  /* 0xffffff800d0d7811 */ /* 0x000fc600078e38ff */
[----:B------:R-:W-:Y:S01]  /*02f0*/  IMAD.IADD R9, R9, 0x1, R15 ;  /* 0x0000000109097824 */ /* 0x000fe200078e020f */
        /* <DEDUP_REMOVED lines=18> */
[----:B------:R-:W-:Y:S01]  /*0420*/  IMAD R17, R57, c[0x0][0x1d8], RZ ;  /* 0x0000760039117a24 */ /* 0x000fe200078e02ff */
[C---:B------:R-:W-:Y:S01]  /*0430*/  IADD3 R67, P4, R13.reuse, R4, RZ ;  /* 0x000000040d437210 */ /* 0x040fe20007f9e0ff */
[C---:B------:R-:W-:Y:S01]  /*0440*/  IMAD R19, R0.reuse, c[0x0][0x1ec], R19 ;  /* 0x00007b0000137a24 */ /* 0x040fe200078e0213 */
        /* <DEDUP_REMOVED lines=25> */
[----:B------:R-:W-:Y:S01]  /*05e0*/  ISETP.NE.AND.EX P0, PT, RZ, c[0x0][0x264], PT, P0 ;  /* 0x00009900ff007a0c */ /* 0x000fe20003f05300 */
[----:B------:R-:W-:Y:S01]  /*05f0*/  IMAD.IADD R2, R9, 0x1, R3 ;  /* 0x0000000109027824 */ /* 0x000fe200078e0203 */
[----:B------:R-:W-:-:S02]  /*0600*/  IADD3 R71, P5, R13, R8, RZ ;  /* 0x000000080d477210 */ /* 0x000fc40007fbe0ff */
[----:B------:R-:W-:Y:S02]  /*0610*/  LEA.HI.X R67, R67, c[0x0][0x24c], R4, 0x2, P1 ;  /* 0x0000930043437a11 */ /* 0x000fe400008f1404 */
[----:B------:R-:W-:Y:S02]  /*0620*/  LEA.HI.X R69, R69, c[0x0][0x30c], R6, 0x2, P2 ;  /* 0x0000c30045457a11 */ /* 0x000fe400010f1406 */
[----:B------:R-:W-:Y:S02]  /*0630*/  ISETP.NE.U32.AND P1, PT, RZ, c[0x0][0x328], PT ;  /* 0x0000ca00ff007a0c */ /* 0x000fe40003f25070 */
        /* <DEDUP_REMOVED lines=12> */
[----:B------:R-:W-:-:S02]  /*0700*/  @P0 MOV R35, 0x8 ;  /* 0x0000000800230802 */ /* 0x000fc40000000f00 */
[----:B------:R-:W-:Y:S01]  /*0710*/  IADD3.X R4, R15, R4, RZ, P4, !PT ;  /* 0x000000040f047210 */ /* 0x000fe200027fe4ff */
[----:B------:R-:W-:Y:S01]  /*0720*/  @P0 IMAD R2, R2, c[0x0][0x16c], RZ ;  /* 0x00005b0002020a24 */ /* 0x000fe200078e02ff */
[C---:B------:R-:W-:Y:S02]  /*0730*/  LEA R72, P6, R13.reuse, c[0x0][0x230], 0x2 ;  /* 0x00008c000d487a11 */ /* 0x040fe400078c10ff */
[----:B------:R-:W-:Y:S01]  /*0740*/  @P1 LEA R32, P4, R0, c[0x0][0x328], 0x2 ;  /* 0x0000ca0000201a11 */ /* 0x000fe200078810ff */
[----:B------:R-:W-:Y:S01]  /*0750*/  @P0 IMAD.WIDE R34, R2, R35, c[0x0][0x260] ;  /* 0x0000980002220625 */ /* 0x000fe200078e0223 */
[C---:B------:R-:W-:Y:S01]  /*0760*/  @P2 LEA R30, P5, R0.reuse, c[0x0][0x348], 0x2 ;  /* 0x0000d200001e2a11 */ /* 0x040fe200078a10ff */
[----:B------:R-:W-:Y:S01]  /*0770*/  @!P0 CS2R R34, SRZ ;  /* 0x0000000000228805 */ /* 0x000fe2000001ff00 */
[----:B------:R-:W-:Y:S02]  /*0780*/  LEA.HI.X R73, R13, c[0x0][0x234], R4, 0x2, P6 ;  /* 0x00008d000d497a11 */ /* 0x000fe400030f1404 */
[----:B------:R-:W-:-:S02]  /*0790*/  @P1 LEA.HI.X R33, R0, c[0x0][0x32c], R57, 0x2, P4 ;  /* 0x0000cb0000211a11 */ /* 0x000fc400020f1439 */
        /* <DEDUP_REMOVED lines=16> */
[----:B------:R-:W-:Y:S02]  /*08a0*/  IADD3 R3, R3, R7, RZ ;  /* 0x0000000703037210 */ /* 0x000fe40007ffe0ff */
[----:B------:R-:W-:Y:S01]  /*08b0*/  MOV R63, RZ ;  /* 0x000000ff003f7202 */ /* 0x000fe20000000f00 */
[----:B------:R-:W-:Y:S01]  /*08c0*/  IMAD R7, R109, c[0x0][0x2a0], RZ ;  /* 0x0000a8006d077a24 */ /* 0x000fe200078e02ff */
[----:B------:R-:W-:Y:S01]  /*08d0*/  IADD3 R5, R5, R9, RZ ;  /* 0x0000000905057210 */ /* 0x000fe20007ffe0ff */
[----:B------:R-:W-:Y:S02]  /*08e0*/  IMAD R9, R109, c[0x0][0x2c0], RZ ;  /* 0x0000b0006d097a24 */ /* 0x000fe400078e02ff */
[C---:B------:R-:W-:Y:S02]  /*08f0*/  IMAD R7, R60.reuse, c[0x0][0x2a4], R7 ;  /* 0x0000a9003c077a24 */ /* 0x040fe400078e0207 */
[----:B------:R-:W-:-:S04]  /*0900*/  IMAD.WIDE.U32 R2, R60, c[0x0][0x2a0], R2 ;  /* 0x0000a8003c027a25 */ /* 0x000fc800078e0002 */
[----:B------:R-:W-:Y:S01]  /*0910*/  IMAD R9, R60, c[0x0][0x2c4], R9 ;  /* 0x0000b1003c097a24 */ /* 0x000fe200078e0209 */
[----:B------:R-:W-:Y:S01]  /*0920*/  LEA R83, P0, R2, c[0x0][0x318], 0x2 ;  /* 0x0000c60002537a11 */ /* 0x000fe200078010ff */
[----:B------:R-:W-:-:S04]  /*0930*/  IMAD.WIDE.U32 R4, R60, c[0x0][0x2c0], R4 ;  /* 0x0000b0003c047a25 */ /* 0x000fc800078e0004 */
[----:B------:R-:W-:Y:S01]  /*0940*/  IMAD.IADD R89, R3, 0x1, R7 ;  /* 0x0000000103597824 */ /* 0x000fe200078e0207 */
        /* <DEDUP_REMOVED lines=26> */
.L_x_8400:
        /* <DEDUP_REMOVED lines=26> */
[----:B------:R-:W-:Y:S01]  /*0c90*/  HFMA2.MMA R22, -RZ, RZ, 0, 0 ;  /* 0x00000000ff167435 */ /* 0x000fe200000001ff */
[----:B------:R-:W-:Y:S01]  /*0ca0*/  MOV R18, RZ ;  /* 0x000000ff00127202 */ /* 0x000fe20000000f00 */
[----:B------:R-:W-:Y:S01]  /*0cb0*/  IMAD.MOV.U32 R26, RZ, RZ, RZ ;  /* 0x000000ffff1a7224 */ /* 0x000fe200078e00ff */
        /* <DEDUP_REMOVED lines=12> */
[-C--:B------:R-:W-:Y:S01]  /*0d80*/  @!P1 IADD3.X R15, R67, R94.reuse, RZ, P6, !PT ;  /* 0x0000005e430f9210 */ /* 0x080fe200037fe4ff */
[----:B------:R-:W2:Y:S04]  /*0d90*/  @!P0 LDG.E R16, [R8.64] ;  /* 0x0000000408108981 */ /* 0x000ea8000c1e1900 */
[----:B------:R-:W3:Y:S04]  /*0da0*/  @!P2 LDG.E R22, [R10.64+0x80] ;  /* 0x000080040a16a981 */ /* 0x000ee8000c1e1900 */
[----:B------:R-:W4:Y:S04]  /*0db0*/  @!P3 LDG.E R18, [R12.64+0x100] ;  /* 0x000100040c12b981 */ /* 0x000f28000c1e1900 */
[----:B------:R-:W4:Y:S01]  /*0dc0*/  @!P1 LDG.E R26, [R14.64+0x180] ;  /* 0x000180040e1a9981 */ /* 0x000f22000c1e1900 */
[----:B------:R-:W-:Y:S01]  /*0dd0*/  HFMA2.MMA R24, -RZ, RZ, 0, 0 ;  /* 0x00000000ff187435 */ /* 0x000fe200000001ff */
[----:B------:R-:W-:Y:S01]  /*0de0*/  IADD3 R20, P4, R68, R95, RZ ;  /* 0x0000005f44147210 */ /* 0x000fe20007f9e0ff */
[----:B------:R-:W-:Y:S01]  /*0df0*/  HFMA2.MMA R40, -RZ, RZ, 0, 0 ;  /* 0x00000000ff287435 */ /* 0x000fe200000001ff */
[----:B------:R-:W-:Y:S01]  /*0e00*/  MOV R38, RZ ;  /* 0x000000ff00267202 */ /* 0x000fe20000000f00 */
[----:B------:R-:W-:Y:S01]  /*0e10*/  IMAD.MOV.U32 R42, RZ, RZ, RZ ;  /* 0x000000ffff2a7224 */ /* 0x000fe200078e00ff */
        /* <DEDUP_REMOVED lines=19> */
[----:B0-----:R-:W-:Y:S01]  /*0f50*/  MOV R18, R8 ;  /* 0x0000000800127202 */ /* 0x001fe20000000f00 */
[----:B-1---5:R-:W-:Y:S01]  /*0f60*/  FADD.FTZ R99, R12, R58 ;  /* 0x0000003a0c637221 */ /* 0x022fe20000010000 */
[----:B------:R-:W-:Y:S01]  /*0f70*/  ISETP.GE.AND P5, PT, R80, R93, PT ;  /* 0x0000005d5000720c */ /* 0x000fe20003fa6270 */
[----:B--2---:R-:W-:Y:S01]  /*0f80*/  IMAD R21, R57, c[0x0][0x1f8], RZ ;  /* 0x00007e0039157a24 */ /* 0x004fe200078e02ff */
[----:B------:R-:W-:Y:S01]  /*0f90*/  IADD3 R19, R9, R17, RZ ;  /* 0x0000001109137210 */ /* 0x000fe20007ffe0ff */
[----:B------:R-:W-:Y:S01]  /*0fa0*/  @!P2 IMAD.WIDE.U32 R10, R59, c[0x0][0x1f0], R36 ;  /* 0x00007c003b0aaa25 */ /* 0x000fe200078e0024 */
[----:B------:R-:W-:Y:S02]  /*0fb0*/  MOV R9, c[0x0][0x174] ;  /* 0x00005d0000097a02 */ /* 0x000fe40000000f00 */
[----:B------:R-:W-:Y:S01]  /*0fc0*/  FSETP.GTU.FTZ.AND P6, PT, R99, 20, PT ;  /* 0x41a000006300780b */ /* 0x000fe20003fdc000 */
[----:B------:R-:W-:Y:S01]  /*0fd0*/  IMAD.WIDE.U32 R18, R0, c[0x0][0x1f8], R18 ;  /* 0x00007e0000127a25 */ /* 0x000fe200078e0012 */
[----:B------:R-:W-:-:S02]  /*0fe0*/  @!P2 IADD3 R17, R17, R11, RZ ;  /* 0x0000000b1111a210 */ /* 0x000fc40007ffe0ff */
[----:B------:R-:W-:Y:S01]  /*0ff0*/  @!P2 MOV R16, R10 ;  /* 0x0000000a0010a202 */ /* 0x000fe20000000f00 */
[----:B------:R-:W-:Y:S02]  /*1000*/  IMAD R96, R9, 0x80, R76 ;  /* 0x0000008009607824 */ /* 0x000fe400078e024c */
[C---:B------:R-:W-:Y:S01]  /*1010*/  IMAD R23, R0.reuse, c[0x0][0x1fc], R21 ;  /* 0x00007f0000177a24 */ /* 0x040fe200078e0215 */
[----:B------:R-:W-:Y:S01]  /*1020*/  IADD3 R21, P1, R95, c[0x0][0x268], RZ ;  /* 0x00009a005f157a10 */ /* 0x000fe20007f3e0ff */
[----:B------:R-:W-:Y:S01]  /*1030*/  @!P2 IMAD.WIDE.U32 R16, R0, c[0x0][0x1f8], R16 ;  /* 0x00007e000010aa25 */ /* 0x000fe200078e0010 */
[----:B------:R-:W-:Y:S02]  /*1040*/  SHF.R.S32.HI R97, RZ, 0x1f, R96 ;  /* 0x0000001fff617819 */ /* 0x000fe40000011460 */
[----:B------:R-:W-:Y:S01]  /*1050*/  IADD3 R20, P3, R96, R18, RZ ;  /* 0x0000001260147210 */ /* 0x000fe20007f7e0ff */
[--C-:B------:R-:W-:Y:S01]  /*1060*/  FADD.FTZ R98, R13, R58.reuse ;  /* 0x0000003a0d627221 */ /* 0x100fe20000010000 */
[----:B------:R-:W-:Y:S01]  /*1070*/  @!P2 IADD3 R22, P0, R2, R16, RZ ;  /* 0x000000100216a210 */ /* 0x000fe20007f1e0ff */
[--C-:B------:R-:W-:Y:S01]  /*1080*/  FADD.FTZ R101, R14, R58.reuse ;  /* 0x0000003a0e657221 */ /* 0x100fe20000010000 */
[----:B------:R-:W-:Y:S01]  /*1090*/  IADD3.X R19, R97, R23, R19, P3, !PT ;  /* 0x0000001761137210 */ /* 0x000fe20001ffe413 */
[----:B------:R-:W-:Y:S01]  /*10a0*/  FADD.FTZ R100, R15, R58 ;  /* 0x0000003a0f647221 */ /* 0x000fe20000010000 */
[----:B------:R-:W-:-:S02]  /*10b0*/  @!P2 IADD3.X R23, R3, R17, R23, P0, !PT ;  /* 0x000000110317a210 */ /* 0x000fc400007fe417 */
[----:B------:R-:W-:Y:S02]  /*10c0*/  IADD3.X R17, R94, c[0x0][0x26c], RZ, P1, !PT ;  /* 0x00009b005e117a10 */ /* 0x000fe40000ffe4ff */
[----:B------:R-:W-:Y:S02]  /*10d0*/  LEA R16, P1, R20, R21, 0x2 ;  /* 0x0000001514107211 */ /* 0x000fe400078210ff */
[----:B------:R-:W-:Y:S02]  /*10e0*/  @!P2 LEA R18, P0, R22, c[0x0][0x268], 0x2 ;  /* 0x00009a001612aa11 */ /* 0x000fe400078010ff */
[----:B------:R-:W-:Y:S02]  /*10f0*/  LEA.HI.X R17, R20, R17, R19, 0x2, P1 ;  /* 0x0000001114117211 */ /* 0x000fe400008f1413 */
[----:B------:R-:W-:Y:S02]  /*1100*/  @!P2 LEA.HI.X R19, R22, c[0x0][0x26c], R23, 0x2, P0 ;  /* 0x00009b001613aa11 */ /* 0x000fe400000f1417 */
[----:B------:R-:W-:-:S02]  /*1110*/  ISETP.GE.AND P3, PT, R78, R93, PT ;  /* 0x0000005d4e00720c */ /* 0x000fc40003f66270 */
[----:B------:R-:W-:Y:S02]  /*1120*/  FSETP.GTU.FTZ.AND P1, PT, R98, 20, PT ;  /* 0x41a000006200780b */ /* 0x000fe40003f3c000 */
[----:B------:R-:W-:Y:S01]  /*1130*/  FSETP.GTU.FTZ.AND P0, PT, R101, 20, PT ;  /* 0x41a000006500780b */ /* 0x000fe20003f1c000 */
[----:B---3--:R0:W-:Y:S04]  /*1140*/  STS [R75.X4], R24 ;  /* 0x000000184b007388 */ /* 0x0081e80000004800 */
[----:B----4-:R0:W-:Y:S04]  /*1150*/  STS [R75.X4+0x100], R38 ;  /* 0x000100264b007388 */ /* 0x0101e80000004800 */
[----:B------:R0:W-:Y:S04]  /*1160*/  STS [R75.X4+0x80], R40 ;  /* 0x000080284b007388 */ /* 0x0001e80000004800 */
[----:B------:R0:W-:Y:S01]  /*1170*/  STS [R75.X4+0x180], R42 ;  /* 0x0001802a4b007388 */ /* 0x0001e20000004800 */
[----:B------:R-:W-:-:S06]  /*1180*/  NOP ;  /* 0x0000000000007918 */ /* 0x000fcc0000000000 */
[----:B------:R0:W1:Y:S01]  /*1190*/  LDS.128 R8, [R75.X16] ;  /* 0x000000004b087984 */ /* 0x000062000000cc00 */
        /* <DEDUP_REMOVED lines=32> */
.L_x_8370:
[----:B------:R-:W-:Y:S05]  /*13a0*/  BSYNC B0 ;  /* 0x0000000000007941 */ /* 0x000fea0003800000 */
.L_x_8369:
[----:B------:R-:W-:Y:S01]  /*13b0*/  BSSY B0, `(.L_x_8371) ;  /* 0x0000026000007945 */ /* 0x000fe20003800000 */
[----:B------:R-:W-:Y:S01]  /*13c0*/  HFMA2.MMA R26, -RZ, RZ, 0, 0 ;  /* 0x00000000ff1a7435 */ /* 0x000fe200000001ff */
[----:B------:R-:W-:Y:S01]  /*13d0*/  FSETP.GTU.FTZ.AND P6, PT, R100, 20, PT ;  /* 0x41a000006400780b */ /* 0x000fe20003fdc000 */
[----:B------:R-:W-:Y:S01]  /*13e0*/  HFMA2.MMA R20, -RZ, RZ, 0, 0 ;  /* 0x00000000ff147435 */ /* 0x000fe200000001ff */
[----:B0-----:R-:W-:Y:S01]  /*13f0*/  IMAD.MOV.U32 R24, RZ, RZ, RZ ;  /* 0x000000ffff187224 */ /* 0x001fe200078e00ff */
        /* <DEDUP_REMOVED lines=33> */
.L_x_8372:
[----:B------:R-:W-:Y:S05]  /*1610*/  BSYNC B0 ;  /* 0x0000000000007941 */ /* 0x000fea0003800000 */
.L_x_8371:
        /* <DEDUP_REMOVED lines=33> */
.L_x_8374:
[----:B------:R-:W-:Y:S05]  /*1830*/  BSYNC B0 ;  /* 0x0000000000007941 */ /* 0x000fea0003800000 */
.L_x_8373:
        /* <DEDUP_REMOVED lines=33> */
.L_x_8376:
[----:B------:R-:W-:Y:S05]  /*1a50*/  BSYNC B0 ;  /* 0x0000000000007941 */ /* 0x000fea0003800000 */
.L_x_8375:
[----:B------:R-:W-:Y:S06]  /*1a60*/  BAR.SYNC.DEFER_BLOCKING 0x0 ;  /* 0x0000000000007b1d */ /* 0x000fec0000010000 */
[----:B------:R0:W2:Y:S04]  /*1a70*/  @!P2 LDG.E R26, [R18.64] ;  /* 0x00000004121aa981 */ /* 0x0000a8000c1e1900 */
[----:B------:R3:W4:Y:S04]  /*1a80*/  @!P3 LDG.E R24, [R16.64+-0x180] ;  /* 0xfffe80041018b981 */ /* 0x000728000c1e1900 */
[----:B------:R3:W5:Y:S04]  /*1a90*/  @!P4 LDG.E R22, [R16.64+-0x100] ;  /* 0xffff00041016c981 */ /* 0x000768000c1e1900 */
[----:B------:R3:W5:Y:S01]  /*1aa0*/  @!P5 LDG.E R20, [R16.64+-0x80] ;  /* 0xffff80041014d981 */ /* 0x000762000c1e1900 */
        /* <DEDUP_REMOVED lines=11> */
[----:B------:R-:W-:Y:S02]  /*1b60*/  @!P2 IMAD.IADD R15, R21, 0x1, R15 ;  /* 0x00000001150fa824 */ /* 0x000fe400078e020f */
[----:B---3--:R-:W-:-:S04]  /*1b70*/  IMAD.WIDE.U32 R16, R0, c[0x0][0x208], R12 ;  /* 0x0000820000107a25 */ /* 0x008fc800078e000c */
[----:B------:R-:W-:Y:S01]  /*1b80*/  @!P2 IMAD.WIDE.U32 R12, R0, c[0x0][0x208], R14 ;  /* 0x00008200000caa25 */ /* 0x000fe200078e000e */
[----:B------:R-:W-:-:S03]  /*1b90*/  IADD3 R14, P6, R96, R16, RZ ;  /* 0x00000010600e7210 */ /* 0x000fc60007fde0ff */
[----:B------:R-:W-:Y:S01]  /*1ba0*/  IMAD R21, R0, c[0x0][0x20c], R19 ;  /* 0x0000830000157a24 */ /* 0x000fe200078e0213 */
[----:B------:R-:W-:Y:S02]  /*1bb0*/  IADD3 R19, P1, R95, c[0x0][0x258], RZ ;  /* 0x000096005f137a10 */ /* 0x000fe40007f3e0ff */
[----:B------:R-:W-:Y:S02]  /*1bc0*/  @!P2 IADD3 R15, P0, R2, R12, RZ ;  /* 0x0000000c020fa210 */ /* 0x000fe40007f1e0ff */
[----:B------:R-:W-:Y:S02]  /*1bd0*/  IADD3.X R12, R94, c[0x0][0x25c], RZ, P1, !PT ;  /* 0x000097005e0c7a10 */ /* 0x000fe40000ffe4ff */
[----:B------:R-:W-:Y:S02]  /*1be0*/  IADD3.X R17, R97, R21, R17, P6, !PT ;  /* 0x0000001561117210 */ /* 0x000fe400037fe411 */
[----:B------:R-:W-:Y:S02]  /*1bf0*/  @!P2 IADD3.X R38, R3, R13, R21, P0, !PT ;  /* 0x0000000d0326a210 */ /* 0x000fe400007fe415 */
[----:B------:R-:W-:-:S02]  /*1c00*/  LEA R18, P1, R14, R19, 0x2 ;  /* 0x000000130e127211 */ /* 0x000fc400078210ff */
[C---:B------:R-:W-:Y:S02]  /*1c10*/  @!P2 LEA R16, P0, R15.reuse, c[0x0][0x258], 0x2 ;  /* 0x000096000f10aa11 */ /* 0x040fe400078010ff */
[----:B------:R-:W-:Y:S02]  /*1c20*/  LEA.HI.X R19, R14, R12, R17, 0x2, P1 ;  /* 0x0000000c0e137211 */ /* 0x000fe400008f1411 */
[----:B------:R-:W-:Y:S02]  /*1c30*/  @!P2 LEA.HI.X R17, R15, c[0x0][0x25c], R38, 0x2, P0 ;  /* 0x000097000f11aa11 */ /* 0x000fe400000f1426 */
[----:B------:R-:W-:Y:S01]  /*1c40*/  MOV R38, RZ ;  /* 0x000000ff00267202 */ /* 0x000fe20000000f00 */
[----:B--2---:R-:W-:Y:S04]  /*1c50*/  STS [R75.X4], R26 ;  /* 0x0000001a4b007388 */ /* 0x004fe80000004800 */
[----:B----4-:R-:W-:Y:S04]  /*1c60*/  STS [R75.X4+0x80], R24 ;  /* 0x000080184b007388 */ /* 0x010fe80000004800 */
[----:B-----5:R-:W-:Y:S04]  /*1c70*/  STS [R75.X4+0x100], R22 ;  /* 0x000100164b007388 */ /* 0x020fe80000004800 */
[----:B------:R-:W-:Y:S01]  /*1c80*/  STS [R75.X4+0x180], R20 ;  /* 0x000180144b007388 */ /* 0x000fe20000004800 */
        /* <DEDUP_REMOVED lines=14> */
[----:B------:R-:W1:Y:S08]  /*1d70*/  MUFU.EX2 R21, R21 ;  /* 0x0000001500157308 */ /* 0x000e700000000800 */
[----:B------:R1:W1:Y:S01]  /*1d80*/  MUFU.EX2 R23, R22 ;  /* 0x0000001600177308 */ /* 0x0002620000000800 */
[----:B0-----:R-:W-:-:S07]  /*1d90*/  FADD.FTZ R20, R20, 1 ;  /* 0x3f80000014147421 */ /* 0x001fce0000010000 */
[----:B------:R-:W-:Y:S01]  /*1da0*/  MUFU.EX2 R24, R24 ;  /* 0x0000001800187308 */ /* 0x000fe20000000800 */
[----:B-1----:R-:W-:Y:S02]  /*1db0*/  FADD.FTZ R22, R21, 1 ;  /* 0x3f80000015167421 */ /* 0x002fe40000010000 */
[----:B------:R-:W-:-:S05]  /*1dc0*/  FADD.FTZ R23, R23, 1 ;  /* 0x3f80000017177421 */ /* 0x000fca0000010000 */
[----:B------:R-:W0:Y:S08]  /*1dd0*/  MUFU.RCP R27, R20 ;  /* 0x00000014001b7308 */ /* 0x000e300000001000 */
[----:B------:R-:W-:Y:S08]  /*1de0*/  MUFU.RCP R26, R22 ;  /* 0x00000016001a7308 */ /* 0x000ff00000001000 */
[----:B------:R-:W1:Y:S01]  /*1df0*/  MUFU.RCP R41, R23 ;  /* 0x0000001700297308 */ /* 0x000e620000001000 */
[----:B0-----:R-:W-:-:S04]  /*1e00*/  FADD.FTZ R21, -R27, 1 ;  /* 0x3f8000001b157421 */ /* 0x001fc80000010100 */
[----:B------:R-:W-:Y:S02]  /*1e10*/  FFMA.FTZ R21, R12, R21, 1 ;  /* 0x3f8000000c157423 */ /* 0x000fe40000010015 */
[----:B-1----:R-:W-:-:S04]  /*1e20*/  FADD.FTZ R25, -R41, 1 ;  /* 0x3f80000029197421 */ /* 0x002fc80000010100 */
[----:B------:R-:W-:Y:S01]  /*1e30*/  FFMA.FTZ R25, R14, R25, 1 ;  /* 0x3f8000000e197423 */ /* 0x000fe20000010019 */
[----:B--2---:R-:W-:Y:S04]  /*1e40*/  STS [R75.X4], R40 ;  /* 0x000000284b007388 */ /* 0x004fe80000004800 */
[----:B---3--:R0:W-:Y:S04]  /*1e50*/  STS [R75.X4+0x80], R38 ;  /* 0x000080264b007388 */ /* 0x0081e80000004800 */
[----:B----4-:R-:W-:Y:S04]  /*1e60*/  STS [R75.X4+0x100], R44 ;  /* 0x0001002c4b007388 */ /* 0x010fe80000004800 */
[----:B-----5:R1:W-:Y:S01]  /*1e70*/  STS [R75.X4+0x180], R42 ;  /* 0x0001802a4b007388 */ /* 0x0203e20000004800 */
[----:B------:R-:W-:-:S06]  /*1e80*/  NOP ;  /* 0x0000000000007918 */ /* 0x000fcc0000000000 */
[----:B------:R-:W2:Y:S01]  /*1e90*/  LDS.128 R16, [R75.X16] ;  /* 0x000000004b107984 */ /* 0x000ea2000000cc00 */
[----:B0-----:R-:W-:Y:S02]  /*1ea0*/  FADD.FTZ R38, R24, 1 ;  /* 0x3f80000018267421 */ /* 0x001fe40000010000 */
[----:B------:R-:W-:Y:S02]  /*1eb0*/  FADD.FTZ R24, -R26, 1 ;  /* 0x3f8000001a187421 */ /* 0x000fe40000010100 */
[----:B------:R0:W1:Y:S02]  /*1ec0*/  MUFU.RCP R40, R38 ;  /* 0x0000002600287308 */ /* 0x0000640000001000 */
[----:B------:R-:W-:Y:S02]  /*1ed0*/  FFMA.FTZ R24, R13, R24, 1 ;  /* 0x3f8000000d187423 */ /* 0x000fe40000010018 */
[----:B0-----:R-:W-:-:S04]  /*1ee0*/  IMAD R38, R108, c[0x0][0x2e8], RZ ;  /* 0x0000ba006c267a24 */ /* 0x001fc800078e02ff */
[----:B------:R-:W-:Y:S02]  /*1ef0*/  IMAD R51, R59, c[0x0][0x2ec], R38 ;  /* 0x0000bb003b337a24 */ /* 0x000fe400078e0226 */
        /* <DEDUP_REMOVED lines=32> */
[----:B------:R-:W-:Y:S02]  /*2100*/  IADD3 R38, P5, R2, R36, RZ ;  /* 0x0000002402267210 */ /* 0x000fe40007fbe0ff */
[----:B------:R-:W-:-:S04]  /*2110*/  LEA R20, P6, R22, R23, 0x2 ;  /* 0x0000001716147211 */ /* 0x000fc800078c10ff */
[----:B------:R-:W-:Y:S01]  /*2120*/  LEA.HI.X R21, R22, R24, R21, 0x2, P6 ;  /* 0x0000001816157211 */ /* 0x000fe200030f1415 */
[----:B------:R-:W0:Y:S02]  /*2130*/  LDS R39, [0x200] ;  /* 0x00020000ff277984 */ /* 0x000e240000000800 */
[-C--:B0-----:R-:W-:Y:S02]  /*2140*/  ISETP.GE.AND P4, PT, R2, R39.reuse, PT ;  /* 0x000000270200720c */ /* 0x081fe40003f86270 */
[-C--:B------:R-:W-:Y:S02]  /*2150*/  ISETP.GE.AND P3, PT, R79, R39.reuse, PT ;  /* 0x000000274f00720c */ /* 0x080fe40003f66270 */
[-C--:B------:R-:W-:Y:S02]  /*2160*/  ISETP.GE.AND P2, PT, R78, R39.reuse, PT ;  /* 0x000000274e00720c */ /* 0x080fe40003f46270 */
[----:B------:R-:W-:Y:S01]  /*2170*/  ISETP.GE.AND P0, PT, R80, R39, PT ;  /* 0x000000275000720c */ /* 0x000fe20003f06270 */
[----:B------:R-:W-:-:S06]  /*2180*/  IMAD.X R39, R3, 0x1, R37, P5 ;  /* 0x0000000103277824 */ /* 0x000fcc00028e0625 */
        /* <DEDUP_REMOVED lines=10> */
.L_x_8378:
[----:B------:R-:W-:Y:S05]  /*2230*/  BSYNC B0 ;  /* 0x0000000000007941 */ /* 0x000fea0003800000 */
.L_x_8377:
        /* <DEDUP_REMOVED lines=31> */
[----:B------:R-:W-:-:S02]  /*2430*/  IADD3 R13, P5, R95, c[0x0][0x270], RZ ;  /* 0x00009c005f0d7a10 */ /* 0x000fc40007fbe0ff */
[----:B------:R-:W-:Y:S01]  /*2440*/  IADD3 R9, R9, R17, RZ ;  /* 0x0000001109097210 */ /* 0x000fe20007ffe0ff */
[----:B------:R-:W-:Y:S04]  /*2450*/  @!P1 STS [0x200], R93 ;  /* 0x0002005dff009388 */ /* 0x000fe80000000800 */
[----:B------:R-:W-:Y:S01]  /*2460*/  BAR.SYNC.DEFER_BLOCKING 0x0 ;  /* 0x0000000000007b1d */ /* 0x000fe20000010000 */
[----:B------:R-:W-:-:S05]  /*2470*/  IMAD.WIDE.U32 R8, R0, c[0x0][0x218], R8 ;  /* 0x0000860000087a25 */ /* 0x000fca00078e0008 */
[----:B------:R-:W-:-:S04]  /*2480*/  IADD3 R8, P0, R96, R8, RZ ;  /* 0x0000000860087210 */ /* 0x000fc80007f1e0ff */
[----:B------:R-:W-:Y:S02]  /*2490*/  IADD3.X R9, R97, R10, R9, P0, !PT ;  /* 0x0000000a61097210 */ /* 0x000fe400007fe409 */
        /* <DEDUP_REMOVED lines=20> */
.L_x_8381:
[----:B------:R-:W-:Y:S05]  /*25e0*/  BSYNC B0 ;  /* 0x0000000000007941 */ /* 0x000fea0003800000 */
.L_x_8380:
[----:B------:R1:W-:Y:S04]  /*25f0*/  @!P0 STG.E [R12.64+-0x180], R21 ;  /* 0xfffe80150c008986 */ /* 0x0003e8000c101904 */
[----:B------:R1:W-:Y:S04]  /*2600*/  @!P2 STG.E [R12.64+-0x100], R23 ;  /* 0xffff00170c00a986 */ /* 0x0003e8000c101904 */
[----:B------:R1:W-:Y:S02]  /*2610*/  @!P3 STG.E [R12.64+-0x80], R25 ;  /* 0xffff80190c00b986 */ /* 0x0003e4000c101904 */
.L_x_8379:
        /* <DEDUP_REMOVED lines=16> */
[C---:B------:R-:W-:Y:S01]  /*2720*/  IMAD R18, R108.reuse, c[0x0][0x2b8], RZ ;  /* 0x0000ae006c127a24 */ /* 0x040fe200078e02ff */
[----:B------:R-:W-:Y:S01]  /*2730*/  MOV R13, RZ ;  /* 0x000000ff000d7202 */ /* 0x000fe20000000f00 */
[----:B------:R-:W-:Y:S01]  /*2740*/  IMAD R16, R108, c[0x0][0x298], RZ ;  /* 0x0000a6006c107a24 */ /* 0x000fe200078e02ff */
[----:B------:R-:W-:Y:S01]  /*2750*/  SHF.L.U32 R54, R96, 0x2, RZ ;  /* 0x0000000260367819 */ /* 0x000fe200000006ff */
[C---:B------:R-:W-:Y:S01]  /*2760*/  IMAD R19, R59.reuse, c[0x0][0x2bc], R18 ;  /* 0x0000af003b137a24 */ /* 0x040fe200078e0212 */
[----:B------:R-:W-:Y:S01]  /*2770*/  CS2R R112, SRZ ;  /* 0x0000000000707805 */ /* 0x000fe2000001ff00 */
[----:B------:R-:W-:Y:S01]  /*2780*/  IMAD.WIDE.U32 R14, R59, c[0x0][0x298], R12 ;  /* 0x0000a6003b0e7a25 */ /* 0x000fe200078e000c */
[----:B------:R-:W-:-:S02]  /*2790*/  IADD3 R48, P3, R54, R83, RZ ;  /* 0x0000005336307210 */ /* 0x000fc40007f7e0ff */
[C---:B------:R-:W-:Y:S01]  /*27a0*/  IADD3 R50, P4, R54.reuse, R84, RZ ;  /* 0x0000005436327210 */ /* 0x040fe20007f9e0ff */
[C---:B------:R-:W-:Y:S01]  /*27b0*/  IMAD.WIDE.U32 R12, R59.reuse, c[0x0][0x2b8], R12 ;  /* 0x0000ae003b0c7a25 */ /* 0x040fe200078e000c */
[----:B------:R-:W-:Y:S02]  /*27c0*/  IADD3 R52, P5, R54, R85, RZ ;  /* 0x0000005536347210 */ /* 0x000fe40007fbe0ff */
[----:B------:R-:W-:Y:S01]  /*27d0*/  MOV R111, RZ ;  /* 0x000000ff006f7202 */ /* 0x000fe20000000f00 */
[----:B------:R-:W-:Y:S01]  /*27e0*/  IMAD R17, R59, c[0x0][0x29c], R16 ;  /* 0x0000a7003b117a24 */ /* 0x000fe200078e0210 */
[----:B------:R-:W-:Y:S01]  /*27f0*/  IADD3 R13, R13, R19, RZ ;  /* 0x000000130d0d7210 */ /* 0x000fe20007ffe0ff */
[----:B------:R-:W-:Y:S01]  /*2800*/  IMAD R19, R109, c[0x0][0x2c0], RZ ;  /* 0x0000b0006d137a24 */ /* 0x000fe200078e02ff */
[----:B------:R-:W-:Y:S01]  /*2810*/  SHF.L.U64.HI R16, R96, 0x2, R97 ;  /* 0x0000000260107819 */ /* 0x000fe20000010261 */
[----:B------:R-:W-:Y:S02]  /*2820*/  IMAD.IADD R15, R15, 0x1, R17 ;  /* 0x000000010f0f7824 */ /* 0x000fe400078e0211 */
[----:B------:R-:W-:Y:S01]  /*2830*/  IMAD R17, R109, c[0x0][0x2a0], RZ ;  /* 0x0000a8006d117a24 */ /* 0x000fe200078e02ff */
[----:B------:R-:W-:Y:S01]  /*2840*/  IADD3.X R51, R16, R90, RZ, P4, !PT ;  /* 0x0000005a10337210 */ /* 0x000fe200027fe4ff */
[----:B------:R-:W-:Y:S01]  /*2850*/  IMAD.WIDE.U32 R14, R60, c[0x0][0x2a0], R14 ;  /* 0x0000a8003c0e7a25 */ /* 0x000fe200078e000e */
[----:B------:R-:W-:-:S03]  /*2860*/  IADD3.X R53, R16, R91, RZ, P5, !PT ;  /* 0x0000005b10357210 */ /* 0x000fc60002ffe4ff */
[----:B------:R-:W-:Y:S01]  /*2870*/  IMAD.WIDE.U32 R12, R60, c[0x0][0x2c0], R12 ;  /* 0x0000b0003c0c7a25 */ /* 0x000fe200078e000c */
[----:B------:R-:W-:-:S03]  /*2880*/  IADD3 R40, P0, R36, R14, RZ ;  /* 0x0000000e24287210 */ /* 0x000fc60007f1e0ff */
[----:B------:R-:W-:Y:S01]  /*2890*/  IMAD R17, R60, c[0x0][0x2a4], R17 ;  /* 0x0000a9003c117a24 */ /* 0x000fe200078e0211 */
[----:B------:R-:W-:Y:S01]  /*28a0*/  IADD3 R42, P2, R36, R12, RZ ;  /* 0x0000000c242a7210 */ /* 0x000fe20007f5e0ff */
[----:B------:R-:W-:Y:S02]  /*28b0*/  IMAD R19, R60, c[0x0][0x2c4], R19 ;  /* 0x0000b1003c137a24 */ /* 0x000fe400078e0213 */
[----:B------:R-:W-:Y:S01]  /*28c0*/  IMAD.X R49, R16, 0x1, R89, P3 ;  /* 0x0000000110317824 */ /* 0x000fe200018e0659 */
[C---:B------:R-:W-:Y:S02]  /*28d0*/  IADD3.X R41, R37.reuse, R15, R17, P0, !PT ;  /* 0x0000000f25297210 */ /* 0x040fe400007fe411 */
[----:B------:R-:W-:Y:S01]  /*28e0*/  IADD3.X R43, R37, R13, R19, P2, !PT ;  /* 0x0000000d252b7210 */ /* 0x000fe200017fe413 */
[----:B------:R-:W-:Y:S01]  /*28f0*/  CS2R R14, SRZ ;  /* 0x00000000000e7805 */ /* 0x000fe2000001ff00 */
[C---:B------:R-:W-:Y:S01]  /*2900*/  IADD3 R44, P0, R54.reuse, R81, RZ ;  /* 0x00000051362c7210 */ /* 0x040fe20007f1e0ff */
[----:B------:R-:W-:Y:S01]  /*2910*/  CS2R R12, SRZ ;  /* 0x00000000000c7805 */ /* 0x000fe2000001ff00 */
[----:B------:R-:W-:-:S02]  /*2920*/  IADD3 R46, P2, R54, R82, RZ ;  /* 0x00000052362e7210 */ /* 0x000fc40007f5e0ff */
[----:B------:R-:W-:Y:S02]  /*2930*/  IADD3 R54, P6, R54, R86, RZ ;  /* 0x0000005636367210 */ /* 0x000fe40007fde0ff */
[C---:B------:R-:W-:Y:S02]  /*2940*/  IADD3.X R45, R16.reuse, R87, RZ, P0, !PT ;  /* 0x00000057102d7210 */ /* 0x040fe400007fe4ff */
[C---:B------:R-:W-:Y:S02]  /*2950*/  IADD3.X R47, R16.reuse, R88, RZ, P2, !PT ;  /* 0x00000058102f7210 */ /* 0x040fe400017fe4ff */
[----:B------:R-:W-:Y:S02]  /*2960*/  IADD3.X R55, R16, R92, RZ, P6, !PT ;  /* 0x0000005c10377210 */ /* 0x000fe400037fe4ff */
.L_x_8395:
        /* <DEDUP_REMOVED lines=26> */
[----:B------:R-:W-:Y:S01]  /*2b10*/  IMAD.WIDE.U32 R16, R113, c[0x0][0x1c0], R2 ;  /* 0x0000700071107a25 */ /* 0x000fe200078e0002 */
[----:B------:R-:W-:Y:S02]  /*2b20*/  LEA R18, P0, R20, c[0x0][0x220], 0x2 ;  /* 0x0000880014127a11 */ /* 0x000fe400078010ff */
[----:B------:R-:W-:Y:S01]  /*2b30*/  IADD3 R19, R21, R19, RZ ;  /* 0x0000001315137210 */ /* 0x000fe20007ffe0ff */
[----:B------:R-:W-:-:S03]  /*2b40*/  IMAD R21, R113, c[0x0][0x1c4], R118 ;  /* 0x0000710071157a24 */ /* 0x000fc600078e0276 */
[----:B------:R-:W-:Y:S01]  /*2b50*/  LEA.HI.X R19, R20, c[0x0][0x224], R19, 0x2, P0 ;  /* 0x0000890014137a11 */ /* 0x000fe200000f1413 */
[----:B------:R-:W-:Y:S01]  /*2b60*/  IMAD.IADD R17, R17, 0x1, R21 ;  /* 0x0000000111117824 */ /* 0x000fe200078e0215 */
[----:B------:R-:W-:-:S03]  /*2b70*/  LEA R20, P0, R16, R72, 0x2 ;  /* 0x0000004810147211 */ /* 0x000fc600078010ff */
[----:B------:R-:W4:Y:S01]  /*2b80*/  LDG.E R115, [R18.64] ;  /* 0x0000000412737981 */ /* 0x000f22000c1e1900 */
[----:B------:R-:W-:Y:S02]  /*2b90*/  LEA.HI.X R21, R16, R73, R17, 0x2, P0 ;  /* 0x0000004910157211 */ /* 0x000fe400000f1411 */
[-C--:B------:R-:W-:Y:S02]  /*2ba0*/  ISETP.GE.AND P0, PT, R2, R93.reuse, PT ;  /* 0x0000005d0200720c */ /* 0x080fe40003f06270 */
[-C--:B------:R-:W-:Y:S02]  /*2bb0*/  ISETP.GE.AND P2, PT, R78, R93.reuse, PT ;  /* 0x0000005d4e00720c */ /* 0x080fe40003f46270 */
[-C--:B------:R-:W-:Y:S02]  /*2bc0*/  ISETP.GE.AND P3, PT, R79, R93.reuse, PT ;  /* 0x0000005d4f00720c */ /* 0x080fe40003f66270 */
[----:B------:R-:W-:Y:S01]  /*2bd0*/  ISETP.GE.AND P4, PT, R80, R93, PT ;  /* 0x0000005d5000720c */ /* 0x000fe20003f86270 */
[----:B0-----:R-:W-:-:S02]  /*2be0*/  HFMA2.MMA R22, -RZ, RZ, 0, 0 ;  /* 0x00000000ff167435 */ /* 0x001fc400000001ff */
[----:B------:R-:W-:Y:S01]  /*2bf0*/  HFMA2.MMA R120, -RZ, RZ, 0, 0 ;  /* 0x00000000ff787435 */ /* 0x000fe200000001ff */
[----:B------:R-:W-:Y:S02]  /*2c00*/  MOV R122, RZ ;  /* 0x000000ff007a7202 */ /* 0x000fe40000000f00 */
[----:B------:R-:W-:Y:S01]  /*2c10*/  MOV R124, RZ ;  /* 0x000000ff007c7202 */ /* 0x000fe20000000f00 */
[----:B--2---:R-:W-:Y:S04]  /*2c20*/  STS [R75.X4], R24 ;  /* 0x000000184b007388 */ /* 0x004fe80000004800 */
[----:B---3--:R0:W-:Y:S04]  /*2c30*/  STS [R75.X4+0x80], R106 ;  /* 0x0000806a4b007388 */ /* 0x0081e80000004800 */
[----:B-1--4-:R1:W-:Y:S04]  /*2c40*/  STS [R75.X4+0x100], R26 ;  /* 0x0001001a4b007388 */ /* 0x0123e80000004800 */
[----:B------:R-:W-:Y:S01]  /*2c50*/  STS [R75.X4+0x180], R116 ;  /* 0x000180744b007388 */ /* 0x000fe20000004800 */
        /* <DEDUP_REMOVED lines=10> */
[----:B-1----:R-:W-:Y:S01]  /*2d00*/  FMUL.FTZ R26, R106, R99 ;  /* 0x000000636a1a7220 */ /* 0x002fe20000410000 */
[----:B------:R-:W-:Y:S02]  /*2d10*/  ISETP.EQ.AND P0, PT, R110, RZ, P0 ;  /* 0x000000ff6e00720c */ /* 0x000fe40000702270 */
[----:B------:R-:W-:-:S03]  /*2d20*/  LOP3.LUT R17, R17, 0xfffffe, RZ, 0xc0, !PT ;  /* 0x00fffffe11117812 */ /* 0x000fc600078ec0ff */
[----:B------:R-:W0:Y:S01]  /*2d30*/  MUFU.EX2 R26, R26 ;  /* 0x0000001a001a7308 */ /* 0x000e220000000800 */
[----:B------:R-:W-:Y:S02]  /*2d40*/  IADD3 R16, R16, -R17, RZ ;  /* 0x8000001110107210 */ /* 0x000fe40007ffe0ff */
[----:B------:R-:W-:-:S03]  /*2d50*/  IADD3 R17, R62, 0x200, RZ ;  /* 0x000002003e117810 */ /* 0x000fc60007ffe0ff */
[----:B------:R-:W-:Y:S02]  /*2d60*/  @!P2 IMAD R17, R16, 0x100, R113 ;  /* 0x000001001011a824 */ /* 0x000fe400078e0271 */
[----:B------:R-:W-:-:S03]  /*2d70*/  @P0 IADD3 R18, R74, -0x2, RZ ;  /* 0xfffffffe4a120810 */ /* 0x000fc60007ffe0ff */
[----:B------:R-:W-:Y:S02]  /*2d80*/  SHF.L.U32 R107, R17, 0x2, RZ ;  /* 0x00000002116b7819 */ /* 0x000fe400000006ff */
[----:B------:R-:W-:Y:S02]  /*2d90*/  @P0 IMAD R25, R18, c[0x0][0x16c], R113 ;  /* 0x00005b0012190a24 */ /* 0x000fe400078e0271 */
[----:B------:R-:W1:Y:S01]  /*2da0*/  LDS.128 R16, [R75.X16] ;  /* 0x000000004b107984 */ /* 0x000e62000000cc00 */
[----:B------:R-:W-:Y:S01]  /*2db0*/  ISETP.NE.AND P3, PT, R62, 0x1f, PT ;  /* 0x0000001f3e00780c */ /* 0x000fe20003f65270 */
[C---:B------:R-:W-:Y:S02]  /*2dc0*/  FMUL.FTZ R119, R106.reuse, R98 ;  /* 0x000000626a777220 */ /* 0x040fe40000410000 */
[----:B------:R-:W-:Y:S02]  /*2dd0*/  FMUL.FTZ R27, R106, R100 ;  /* 0x000000646a1b7220 */ /* 0x000fe40000410000 */
[----:B------:R-:W-:-:S02]  /*2de0*/  IMAD.MOV.U32 R118, RZ, RZ, RZ ;  /* 0x000000ffff767224 */ /* 0x000fc400078e00ff */
[----:B------:R-:W-:Y:S01]  /*2df0*/  @P0 IMAD.WIDE R24, R25, 0x8, R34 ;  /* 0x0000000819180825 */ /* 0x000fe200078e0222 */
[----:B------:R-:W0:Y:S03]  /*2e00*/  MUFU.EX2 R119, R119 ;  /* 0x0000007700777308 */ /* 0x000e260000000800 */
[----:B------:R-:W-:-:S05]  /*2e10*/  FMUL.FTZ R106, R106, R101 ;  /* 0x000000656a6a7220 */ /* 0x000fca0000410000 */
[----:B------:R-:W0:Y:S01]  /*2e20*/  MUFU.EX2 R27, R27 ;  /* 0x0000001b001b7308 */ /* 0x000e220000000800 */
[----:B------:R-:W-:Y:S01]  /*2e30*/  FMUL.FTZ R121, R6, R101 ;  /* 0x0000006506797220 */ /* 0x000fe20000410000 */
[----:B------:R-:W-:Y:S03]  /*2e40*/  BSSY B0, `(.L_x_8383) ;  /* 0x0000020000007945 */ /* 0x000fe60003800000 */
[----:B-1----:R-:W-:Y:S01]  /*2e50*/  FMUL.FTZ R121, R18, R121 ;  /* 0x0000007912797220 */ /* 0x002fe20000410000 */
[----:B--2---:R-:W-:Y:S04]  /*2e60*/  STS [R75.X4+0x200], R22 ;  /* 0x000200164b007388 */ /* 0x004fe80000004800 */
[----:B---3--:R-:W-:Y:S04]  /*2e70*/  STS [R75.X4+0x280], R122 ;  /* 0x0002807a4b007388 */ /* 0x008fe80000004800 */
[----:B----4-:R-:W-:Y:S04]  /*2e80*/  STS [R75.X4+0x300], R120 ;  /* 0x000300784b007388 */ /* 0x010fe80000004800 */
[----:B------:R-:W-:Y:S01]  /*2e90*/  STS [R75.X4+0x380], R124 ;  /* 0x0003807c4b007388 */ /* 0x000fe20000004800 */
[----:B------:R-:W-:-:S06]  /*2ea0*/  NOP ;  /* 0x0000000000007918 */ /* 0x000fcc0000000000 */
[----:B------:R-:W1:Y:S04]  /*2eb0*/  LDS.128 R20, [R75.X16+0x200] ;  /* 0x000200004b147984 */ /* 0x000e68000000cc00 */
[----:B0-----:R0:W-:Y:S04]  /*2ec0*/  STS [R107+0xa38], R26 ;  /* 0x000a381a6b007388 */ /* 0x0011e80000000800 */
[----:B------:R-:W-:Y:S06]  /*2ed0*/  BAR.SYNC.DEFER_BLOCKING 0x0 ;  /* 0x0000000000007b1d */ /* 0x000fec0000010000 */
[----:B------:R2:W3:Y:S04]  /*2ee0*/  @P3 LDS R116, [R62.X4+0x123c] ;  /* 0x00123c003e743984 */ /* 0x0004e80000004800 */
[----:B------:R4:W5:Y:S02]  /*2ef0*/  @P0 LDG.E R118, [R24.64+0x4] ;  /* 0x0000040418760981 */ /* 0x000964000c1e1900 */
[----:B----4-:R2:W4:Y:S01]  /*2f00*/  MUFU.EX2 R24, R106 ;  /* 0x0000006a00187308 */ /* 0x0105220000000800 */
[----:B-1----:R-:W-:-:S02]  /*2f10*/  FMUL.FTZ R123, R102, R21 ;  /* 0x00000015667b7220 */ /* 0x002fc40000410000 */
        /* <DEDUP_REMOVED lines=9> */
[----:B------:R-:W-:Y:S01]  /*2fb0*/  FFMA.FTZ R125, R27, R23, R120 ;  /* 0x000000171b7d7223 */ /* 0x000fe20000010078 */
[----:B------:R-:W-:Y:S05]  /*2fc0*/  @P3 BRA `(.L_x_8384) ;  /* 0x0000007000003947 */ /* 0x000fea0003800000 */
[----:B--2-4-:R-:W-:Y:S02]  /*2fd0*/  ISETP.NE.AND P0, PT, R74, c[0x0][0x174], PT ;  /* 0x00005d004a007a0c */ /* 0x014fe40003f05270 */
[----:B---3--:R-:W-:-:S11]  /*2fe0*/  MOV R116, 0x3f800000 ;  /* 0x3f80000000747802 */ /* 0x008fd60000000f00 */
[----:B------:R-:W-:-:S04]  /*2ff0*/  @P0 LEA.HI R25, R74, R74, RZ, 0x1 ;  /* 0x0000004a4a190211 */ /* 0x000fc800078f08ff */
[----:B------:R-:W-:-:S04]  /*3000*/  @P0 LOP3.LUT R25, R25, 0xfffffe, RZ, 0xc0, !PT ;  /* 0x00fffffe19190812 */ /* 0x000fc800078ec0ff */
[----:B------:R-:W-:-:S04]  /*3010*/  @P0 IADD3 R106, -R25, R74, RZ ;  /* 0x0000004a196a0210 */ /* 0x000fc80007ffe1ff */
[----:B------:R-:W-:-:S05]  /*3020*/  @P0 LEA R106, R106, R113, 0x8 ;  /* 0x000000716a6a0211 */ /* 0x000fca00078e40ff */
[----:B------:R0:W1:Y:S02]  /*3030*/  @P0 LDS R116, [R106.X4+0xa38] ;  /* 0x000a38006a740984 */ /* 0x0000640000004800 */
.L_x_8384:
[----:B--2-4-:R-:W-:Y:S05]  /*3040*/  BSYNC B0 ;  /* 0x0000000000007941 */ /* 0x014fea0003800000 */
.L_x_8383:
[----:B-1-3--:R-:W-:Y:S01]  /*3050*/  FMUL.FTZ R127, R27, R116 ;  /* 0x000000741b7f7220 */ /* 0x00afe20000410000 */
        /* <DEDUP_REMOVED lines=9> */
[C---:B------:R-:W-:Y:S01]  /*30f0*/  FFMA.FTZ R25, R24.reuse, R25, R121 ;  /* 0x0000001918197223 */ /* 0x040fe20000010079 */
[----:B------:R-:W1:Y:S01]  /*3100*/  SHFL.DOWN PT, R127, R129, 0x1, 0x1f ;  /* 0x08201f00817f7f89 */ /* 0x000e6200000e0000 */
[----:B------:R-:W-:Y:S02]  /*3110*/  FMUL.FTZ R130, R119, R126 ;  /* 0x0000007e77827220 */ /* 0x000fe40000410000 */
[----:B0-----:R-:W-:Y:S02]  /*3120*/  FMUL.FTZ R106, R24, R107 ;  /* 0x0000006b186a7220 */ /* 0x001fe40000410000 */
[C---:B------:R-:W-:Y:S01]  /*3130*/  FFMA.FTZ R25, R27.reuse, R25, R124 ;  /* 0x000000191b197223 */ /* 0x040fe2000001007c */
        /* <DEDUP_REMOVED lines=27> */
[----:B------:R-:W-:Y:S02]  /*32f0*/  SHF.L.U32 R125, R113, 0x3, RZ ;  /* 0x00000003717d7819 */ /* 0x000fe400000006ff */
[----:B------:R-:W-:Y:S01]  /*3300*/  ISETP.GE.AND P4, PT, R75, 0x8, PT ;  /* 0x000000084b00780c */ /* 0x000fe20003f86270 */
[C---:B--2---:R-:W-:Y:S01]  /*3310*/  @P0 FFMA.FTZ R25, R126.reuse, R106, R25 ;  /* 0x0000006a7e190223 */ /* 0x044fe20000010019 */
[----:B------:R-:W0:Y:S01]  /*3320*/  SHFL.DOWN PT, R131, R130, 0x8, 0x1f ;  /* 0x09001f0082837f89 */ /* 0x000e2200000e0000 */
[----:B------:R-:W-:Y:S01]  /*3330*/  HFMA2.MMA R106, -RZ, RZ, 1.875, 0 ;  /* 0x3f800000ff6a7435 */ /* 0x000fe200000001ff */
[----:B---3--:R-:W-:Y:S01]  /*3340*/  @P0 FMUL.FTZ R126, R126, R107 ;  /* 0x0000006b7e7e0220 */ /* 0x008fe20000410000 */
[----:B------:R-:W-:Y:S01]  /*3350*/  ISETP.GE.AND P0, PT, R74, c[0x0][0x174], PT ;  /* 0x00005d004a007a0c */ /* 0x000fe20003f06270 */
[----:B------:R-:W2:Y:S01]  /*3360*/  SHFL.UP PT, R128, R25, 0x8, RZ ;  /* 0x0500000019807989 */ /* 0x000ea200000e00ff */
[----:B------:R-:W-:-:S02]  /*3370*/  IMAD.MOV.U32 R107, RZ, RZ, RZ ;  /* 0x000000ffff6b7224 */ /* 0x000fc400078e00ff */
[----:B------:R-:W-:Y:S01]  /*3380*/  ISETP.NE.OR P0, PT, R110, RZ, P0 ;  /* 0x000000ff6e00720c */ /* 0x000fe20000705670 */
[----:B------:R-:W3:Y:S01]  /*3390*/  SHFL.UP PT, R127, R126, 0x8, RZ ;  /* 0x050000007e7f7989 */ /* 0x000ee200000e00ff */
[----:B-1----:R-:W-:-:S11]  /*33a0*/  @!P5 FFMA.FTZ R129, R130, R132, R129 ;  /* 0x000000848281d223 */ /* 0x002fd60000010081 */
[----:B------:R-:W-:Y:S01]  /*33b0*/  @!P0 LDS.64 R106, [R125+0x12b8] ;  /* 0x0012b8007d6a8984 */ /* 0x000fe20000000a00 */
[----:B------:R-:W-:Y:S01]  /*33c0*/  ISETP.GE.AND P0, PT, R75, 0x10, PT ;  /* 0x000000104b00780c */ /* 0x000fe20003f06270 */
[----:B0-----:R-:W-:Y:S02]  /*33d0*/  @!P5 FMUL.FTZ R130, R130, R131 ;  /* 0x000000838282d220 */ /* 0x001fe40000410000 */
        /* <DEDUP_REMOVED lines=13> */
[----:B------:R-:W0:Y:S04]  /*34b0*/  SHFL.IDX PT, R132, R107, RZ, 0x1f ;  /* 0x00001fff6b847589 */ /* 0x000e2800000e0000 */
[----:B-----5:R1:W-:Y:S04]  /*34c0*/  SHFL.IDX PT, R127, R118, RZ, 0x1f ;  /* 0x00001fff767f7589 */ /* 0x0203e800000e0000 */
[----:B------:R-:W-:Y:S04]  /*34d0*/  SHFL.UP PT, R25, R25, 0x1, RZ ;  /* 0x0420000019197989 */ /* 0x000fe800000e00ff */
[----:B------:R-:W2:Y:S04]  /*34e0*/  SHFL.UP PT, R126, R126, 0x1, RZ ;  /* 0x042000007e7e7989 */ /* 0x000ea800000e00ff */
[----:B------:R-:W-:Y:S04]  /*34f0*/  SHFL.IDX PT, R131, R129, RZ, 0x1f ;  /* 0x00001fff81837589 */ /* 0x000fe800000e0000 */
[----:B------:R3:W4:Y:S01]  /*3500*/  SHFL.IDX PT, R128, R130, RZ, 0x1f ;  /* 0x00001fff82807589 */ /* 0x00072200000e0000 */
[----:B0-----:R-:W-:Y:S01]  /*3510*/  @P3 FFMA.FTZ R132, R133, R132, R134 ;  /* 0x0000008485843223 */ /* 0x001fe20000010086 */
[----:B------:R-:W-:-:S03]  /*3520*/  IADD3 R133, -R36, c[0x0][0x168], -R62 ;  /* 0x00005a0024857a10 */ /* 0x000fc60007ffe93e */
[----:B------:R-:W-:Y:S01]  /*3530*/  FFMA.FTZ R116, R132, R116, R23 ;  /* 0x0000007484747223 */ /* 0x000fe20000010017 */
[C---:B------:R-:W-:Y:S02]  /*3540*/  ISETP.GE.AND P0, PT, R133.reuse, 0x1, PT ;  /* 0x000000018500780c */ /* 0x040fe40003f06270 */
[----:B------:R-:W-:Y:S01]  /*3550*/  ISETP.GE.AND P3, PT, R133, 0x41, PT ;  /* 0x000000418500780c */ /* 0x000fe20003f66270 */
[----:B-1----:R-:W-:Y:S01]  /*3560*/  FFMA.FTZ R118, R27, R116, R120 ;  /* 0x000000741b767223 */ /* 0x002fe20000010078 */
[C---:B------:R-:W-:Y:S01]  /*3570*/  ISETP.GE.AND P4, PT, R133.reuse, 0x61, PT ;  /* 0x000000618500780c */ /* 0x040fe20003f86270 */
[----:B---3--:R-:W-:Y:S02]  /*3580*/  FMUL.FTZ R130, R116, R100 ;  /* 0x0000006474827220 */ /* 0x008fe40000410000 */
[----:B--2---:R-:W-:Y:S01]  /*3590*/  @P2 FFMA.FTZ R127, R126, R127, R25 ;  /* 0x0000007f7e7f2223 */ /* 0x004fe20000010019 */
[----:B------:R-:W-:Y:S01]  /*35a0*/  ISETP.GE.AND P2, PT, R133, 0x21, PT ;  /* 0x000000218500780c */ /* 0x000fe20003f46270 */
[----:B------:R-:W-:Y:S01]  /*35b0*/  FFMA.FTZ R120, R24, R118, R123 ;  /* 0x0000007618787223 */ /* 0x000fe2000001007b */
[----:B------:R-:W-:Y:S01]  /*35c0*/  SHF.L.U32 R133, R112, 0x2, RZ ;  /* 0x0000000270857819 */ /* 0x000fe200000006ff */
[----:B------:R-:W-:-:S02]  /*35d0*/  FFMA.FTZ R132, R26, R127, R21 ;  /* 0x0000007f1a847223 */ /* 0x000fc40000010015 */
[----:B------:R-:W-:Y:S02]  /*35e0*/  FMUL.FTZ R26, R17, R22 ;  /* 0x00000016111a7220 */ /* 0x000fe40000410000 */
[C---:B------:R-:W-:Y:S02]  /*35f0*/  FFMA.FTZ R25, R119.reuse, R132, R122 ;  /* 0x0000008477197223 */ /* 0x040fe4000001007a */
[----:B------:R-:W-:Y:S02]  /*3600*/  FFMA.FTZ R122, R119, R120, R20 ;  /* 0x00000078777a7223 */ /* 0x000fe40000010014 */
[C---:B----4-:R-:W-:Y:S02]  /*3610*/  FFMA.FTZ R107, R128.reuse, R107, R131 ;  /* 0x0000006b806b7223 */ /* 0x050fe40000010083 */
[----:B------:R-:W-:Y:S02]  /*3620*/  FMUL.FTZ R106, R128, R106 ;  /* 0x0000006a806a7220 */ /* 0x000fe40000410000 */
[----:B------:R-:W-:-:S02]  /*3630*/  FMUL.FTZ R129, R118, R101 ;  /* 0x0000006576817220 */ /* 0x000fc40000410000 */
[----:B------:R-:W-:Y:S01]  /*3640*/  FMUL.FTZ R128, R120, R98 ;  /* 0x0000006278807220 */ /* 0x000fe20000410000 */
[----:B------:R0:W-:Y:S01]  /*3650*/  @!P1 STS.64 [R125+0x12b8], R106 ;  /* 0x0012b86a7d009388 */ /* 0x0001e20000000a00 */
[----:B------:R-:W-:Y:S02]  /*3660*/  FMUL.FTZ R126, R122, R99 ;  /* 0x000000637a7e7220 */ /* 0x000fe40000410000 */
[----:B------:R-:W-:Y:S02]  /*3670*/  FFMA.FTZ R127, R119, R132, R26 ;  /* 0x00000084777f7223 */ /* 0x000fe4000001001a */
[----:B------:R-:W-:Y:S02]  /*3680*/  FADD.FTZ R119, -R21, R132 ;  /* 0x0000008415777221 */ /* 0x000fe40000010100 */
[----:B------:R-:W-:Y:S02]  /*3690*/  FMUL.FTZ R23, R7, R130 ;  /* 0x0000008207177220 */ /* 0x000fe40000410000 */
[----:B------:R-:W-:-:S02]  /*36a0*/  FMUL.FTZ R22, R6, R129 ;  /* 0x0000008106167220 */ /* 0x000fc40000410000 */
[----:B------:R-:W-:Y:S02]  /*36b0*/  FMUL.FTZ R21, R5, R128 ;  /* 0x0000008005157220 */ /* 0x000fe40000410000 */
[-C--:B------:R-:W-:Y:S02]  /*36c0*/  FMUL.FTZ R20, R4, R126.reuse ;  /* 0x0000007e04147220 */ /* 0x080fe40000410000 */
[----:B------:R-:W-:Y:S02]  /*36d0*/  FADD.FTZ R123, -R26, R127 ;  /* 0x0000007f1a7b7221 */ /* 0x000fe40000010100 */
[----:B------:R-:W-:Y:S01]  /*36e0*/  FFMA.FTZ R26, R24, R25, R121 ;  /* 0x00000019181a7223 */ /* 0x000fe20000010079 */
[----:B------:R1:W-:Y:S01]  /*36f0*/  STS.128 [R62.X16+0x400], R20 ;  /* 0x000400143e007388 */ /* 0x0003e2000000cc00 */
[----:B------:R-:W-:Y:S02]  /*3700*/  FFMA.FTZ R126, R119, R126, RZ ;  /* 0x0000007e777e7223 */ /* 0x000fe400000100ff */
[----:B------:R-:W-:Y:S01]  /*3710*/  FFMA.FTZ R27, R27, R26, R124 ;  /* 0x0000001a1b1b7223 */ /* 0x000fe2000001007c */
[----:B------:R-:W-:Y:S01]  /*3720*/  BAR.SYNC.DEFER_BLOCKING 0x0 ;  /* 0x0000000000007b1d */ /* 0x000fe20000010000 */
[----:B------:R-:W-:Y:S01]  /*3730*/  FFMA.FTZ R126, R123, R128, R126 ;  /* 0x000000807b7e7223 */ /* 0x000fe2000001007e */
[----:B------:R-:W-:Y:S01]  /*3740*/  SHF.L.U64.HI R128, R112, 0x2, R111 ;  /* 0x0000000270807819 */ /* 0x000fe2000001026f */
[----:B------:R-:W-:-:S02]  /*3750*/  FADD.FTZ R124, -R124, R27 ;  /* 0x0000001b7c7c7221 */ /* 0x000fc40000010100 */
[----:B------:R-:W-:Y:S02]  /*3760*/  FADD.FTZ R121, -R121, R26 ;  /* 0x0000001a79797221 */ /* 0x000fe40000010100 */
[----:B0-----:R-:W-:Y:S02]  /*3770*/  FMUL.FTZ R107, R124, R130 ;  /* 0x000000827c6b7220 */ /* 0x001fe40000410000 */
[----:B------:R-:W-:Y:S02]  /*3780*/  FMUL.FTZ R24, R103, R132 ;  /* 0x0000008467187220 */ /* 0x000fe40000410000 */
[----:B------:R-:W-:Y:S02]  /*3790*/  FMUL.FTZ R25, R102, R127 ;  /* 0x0000007f66197220 */ /* 0x000fe40000410000 */
[----:B------:R-:W-:Y:S02]  /*37a0*/  FMUL.FTZ R26, R105, R26 ;  /* 0x0000001a691a7220 */ /* 0x000fe40000410000 */
[----:B------:R-:W-:-:S02]  /*37b0*/  FMUL.FTZ R27, R104, R27 ;  /* 0x0000001b681b7220 */ /* 0x000fc40000410000 */
[----:B------:R-:W-:-:S04]  /*37c0*/  FFMA.FTZ R126, R121, R129, R126 ;  /* 0x00000081797e7223 */ /* 0x000fc8000001007e */
[----:B------:R-:W-:Y:S02]  /*37d0*/  FADD.FTZ R106, R126, R107 ;  /* 0x0000006b7e6a7221 */ /* 0x000fe40000010000 */
[C---:B------:R-:W-:Y:S01]  /*37e0*/  IMAD R126, R128.reuse, c[0x0][0x2b0], RZ ;  /* 0x0000ac00807e7a24 */ /* 0x040fe200078e02ff */
[----:B------:R1:W-:Y:S01]  /*37f0*/  STS.128 [R62.X16+0x600], R24 ;  /* 0x000600183e007388 */ /* 0x0003e2000000cc00 */
[----:B------:R-:W-:-:S03]  /*3800*/  IMAD R128, R128, c[0x0][0x2d0], RZ ;  /* 0x0000b40080807a24 */ /* 0x000fc600078e02ff */
        /* <DEDUP_REMOVED lines=10> */
[C---:B------:R-:W-:Y:S02]  /*38b0*/  IMAD R25, R113.reuse, c[0x0][0x2b4], R22 ;  /* 0x0000ad0071197a24 */ /* 0x040fe400078e0216 */
[C---:B------:R-:W-:Y:S01]  /*38c0*/  IMAD R27, R113.reuse, c[0x0][0x2d4], R24 ;  /* 0x0000b500711b7a24 */ /* 0x040fe200078e0218 */
[----:B------:R-:W-:Y:S01]  /*38d0*/  LEA R24, P0, R20, c[0x0][0x318], 0x2 ;  /* 0x0000c60014187a11 */ /* 0x000fe200078010ff */
        /* <DEDUP_REMOVED lines=8> */
.L_x_8386:
[----:B-1----:R-:W-:Y:S05]  /*3960*/  BSYNC B0 ;  /* 0x0000000000007941 */ /* 0x002fea0003800000 */
.L_x_8385:
[----:B0-----:R0:W1:Y:S01]  /*3970*/  LDS R25, [R62.X4+0x680] ;  /* 0x000680003e197984 */ /* 0x0010620000004800 */
[----:B------:R-:W-:Y:S01]  /*3980*/  BSSY B0, `(.L_x_8387) ;  /* 0x000000a000007945 */ /* 0x000fe20003800000 */
[C---:B------:R-:W-:Y:S02]  /*3990*/  IMAD R27, R133.reuse, c[0x0][0x2b4], R126 ;  /* 0x0000ad00851b7a24 */ /* 0x040fe400078e027e */
[----:B------:R-:W-:Y:S01]  /*39a0*/  IMAD R117, R133, c[0x0][0x2d4], R128 ;  /* 0x0000b50085757a24 */ /* 0x000fe200078e0280 */
[----:B------:R-:W-:Y:S05]  /*39b0*/  @!P2 BRA `(.L_x_8388) ;  /* 0x000000600000a947 */ /* 0x000fea0003800000 */
[----:B------:R-:W-:-:S04]  /*39c0*/  IMAD.WIDE.U32 R22, R133, c[0x0][0x2b0], R44 ;  /* 0x0000ac0085167a25 */ /* 0x000fc800078e002c */
[----:B------:R-:W-:Y:S01]  /*39d0*/  IMAD.WIDE.U32 R20, R133, c[0x0][0x2d0], R50 ;  /* 0x0000b40085147a25 */ /* 0x000fe200078e0032 */
[----:B------:R-:W-:-:S03]  /*39e0*/  IADD3 R23, R23, R27, RZ ;  /* 0x0000001b17177210 */ /* 0x000fc60007ffe0ff */
[----:B------:R-:W-:Y:S02]  /*39f0*/  IMAD.IADD R21, R21, 0x1, R117 ;  /* 0x0000000115157824 */ /* 0x000fe400078e0275 */
[----:B--2---:R2:W-:Y:S04]  /*3a00*/  RED.E.ADD.F32.FTZ.RN.STRONG.GPU [R22.64], R127 ;  /* 0x0000007f1600798e */ /* 0x0045e8000c10e784 */
[----:B-1----:R2:W-:Y:S02]  /*3a10*/  RED.E.ADD.F32.FTZ.RN.STRONG.GPU [R20.64], R25 ;  /* 0x000000191400798e */ /* 0x0025e4000c10e784 */
.L_x_8388:
[----:B------:R-:W-:Y:S05]  /*3a20*/  BSYNC B0 ;  /* 0x0000000000007941 */ /* 0x000fea0003800000 */
.L_x_8387:
        /* <DEDUP_REMOVED lines=9> */
.L_x_8390:
[----:B------:R-:W-:Y:S05]  /*3ac0*/  BSYNC B0 ;  /* 0x0000000000007941 */ /* 0x000fea0003800000 */
.L_x_8389:
        /* <DEDUP_REMOVED lines=9> */
.L_x_8392:
[----:B------:R-:W-:Y:S05]  /*3b60*/  BSYNC B0 ;  /* 0x0000000000007941 */ /* 0x000fea0003800000 */
.L_x_8391:
[----:B----4-:R-:W4:Y:S01]  /*3b70*/  SHFL.DOWN P0, R23, R106, 0x1, 0x1f ;  /* 0x08201f006a177f89 */ /* 0x010f220000000000 */
[----:B------:R-:W-:Y:S01]  /*3b80*/  FMUL.FTZ R20, R115, R118 ;  /* 0x0000007673147220 */ /* 0x000fe20000410000 */
[----:B------:R-:W-:Y:S01]  /*3b90*/  BSSY B0, `(.L_x_8393) ;  /* 0x000002a000007945 */ /* 0x000fe20003800000 */
[----:B------:R-:W-:Y:S02]  /*3ba0*/  FMUL.FTZ R22, R19, R116 ;  /* 0x0000007413167220 */ /* 0x000fe40000410000 */
[----:B------:R-:W-:-:S02]  /*3bb0*/  FMUL.FTZ R121, R20, R121 ;  /* 0x0000007914797220 */ /* 0x000fc40000410000 */
[----:B------:R-:W-:Y:S02]  /*3bc0*/  FMUL.FTZ R21, R18, R118 ;  /* 0x0000007612157220 */ /* 0x000fe40000410000 */
[----:B------:R-:W-:Y:S02]  /*3bd0*/  FMUL.FTZ R19, R115, R116 ;  /* 0x0000007473137220 */ /* 0x000fe40000410000 */
[-C--:B------:R-:W-:Y:S02]  /*3be0*/  FMUL.FTZ R20, R17, R120.reuse ;  /* 0x0000007811147220 */ /* 0x080fe40000410000 */
[C---:B------:R-:W-:Y:S02]  /*3bf0*/  FMUL.FTZ R120, R115.reuse, R120 ;  /* 0x0000007873787220 */ /* 0x040fe40000410000 */
[----:B------:R-:W-:Y:S02]  /*3c00*/  FMUL.FTZ R18, R115, R122 ;  /* 0x0000007a73127220 */ /* 0x000fe40000410000 */
[----:B------:R-:W-:-:S02]  /*3c10*/  FMUL.FTZ R19, R19, R124 ;  /* 0x0000007c13137220 */ /* 0x000fc40000410000 */
[----:B------:R-:W-:Y:S02]  /*3c20*/  FMUL.FTZ R17, R16, R122 ;  /* 0x0000007a10117220 */ /* 0x000fe40000410000 */
[----:B------:R-:W-:Y:S02]  /*3c30*/  FMUL.FTZ R120, R120, R123 ;  /* 0x0000007b78787220 */ /* 0x000fe40000410000 */
[----:B------:R-:W-:Y:S02]  /*3c40*/  FMUL.FTZ R18, R18, R119 ;  /* 0x0000007712127220 */ /* 0x000fe40000410000 */
[----:B----4-:R-:W-:Y:S02]  /*3c50*/  @P0 FADD R23, R106, R23 ;  /* 0x000000176a170221 */ /* 0x010fe40000000000 */
[----:B------:R-:W-:Y:S02]  /*3c60*/  FFMA.FTZ R16, R7, R22, R19 ;  /* 0x0000001607107223 */ /* 0x000fe40000010013 */
[----:B------:R-:W-:Y:S01]  /*3c70*/  FFMA.FTZ R121, R6, R21, R121 ;  /* 0x0000001506797223 */ /* 0x000fe20000010079 */
[----:B------:R-:W4:Y:S01]  /*3c80*/  SHFL.DOWN P0, R24, R23, 0x2, 0x1f ;  /* 0x08401f0017187f89 */ /* 0x000f220000000000 */
        /* <DEDUP_REMOVED lines=10> */
[----:B----4-:R-:W-:-:S05]  /*3d30*/  @P0 FADD R24, R23, R24 ;  /* 0x0000001817180221 */ /* 0x010fca0000000000 */
[----:B---3--:R-:W3:Y:S02]  /*3d40*/  SHFL.DOWN P0, R25, R24, 0x4, 0x1f ;  /* 0x08801f0018197f89 */ /* 0x008ee40000000000 */
[----:B---3--:R-:W-:-:S05]  /*3d50*/  @P0 FADD R25, R24, R25 ;  /* 0x0000001918190221 */ /* 0x008fca0000000000 */
[----:B------:R-:W3:Y:S02]  /*3d60*/  SHFL.DOWN P0, R26, R25, 0x8, 0x1f ;  /* 0x09001f00191a7f89 */ /* 0x000ee40000000000 */
[----:B---3--:R-:W-:Y:S01]  /*3d70*/  @P0 FADD R26, R25, R26 ;  /* 0x0000001a191a0221 */ /* 0x008fe20000000000 */
[----:B------:R-:W-:-:S04]  /*3d80*/  ISETP.NE.AND P0, PT, R75, RZ, PT ;  /* 0x000000ff4b00720c */ /* 0x000fc80003f05270 */
[----:B------:R-:W3:Y:S02]  /*3d90*/  SHFL.DOWN P2, R27, R26, 0x10, 0x1f ;  /* 0x0a001f001a1b7f89 */ /* 0x000ee40000040000 */
        /* <DEDUP_REMOVED lines=9> */
.L_x_8394:
[----:B---3--:R-:W-:Y:S05]  /*3e30*/  BSYNC B0 ;  /* 0x0000000000007941 */ /* 0x008fea0003800000 */
.L_x_8393:
[----:B------:R-:W-:Y:S02]  /*3e40*/  IADD3 R113, R113, 0x1, RZ ;  /* 0x0000000171717810 */ /* 0x000fe40007ffe0ff */
[----:B------:R-:W-:Y:S02]  /*3e50*/  IADD3 R112, P2, R112, 0x1, RZ ;  /* 0x0000000170707810 */ /* 0x000fe40007f5e0ff */
[----:B------:R-:W-:-:S03]  /*3e60*/  ISETP.GE.AND P0, PT, R113, c[0x0][0x16c], PT ;  /* 0x00005b0071007a0c */ /* 0x000fc60003f06270 */
[----:B------:R-:W-:-:S10]  /*3e70*/  IMAD.X R111, RZ, RZ, R111, P2 ;  /* 0x000000ffff6f7224 */ /* 0x000fd400010e066f */
[----:B------:R-:W-:Y:S01]  /*3e80*/  @P0 CALL.REL.NOINC `(.L_x_8382) ;  /* 0x0000001000000944 */ /* 0x000fe20003c00000 */
[----:B------:R-:W-:Y:S05]  /*3e90*/  BRA `(.L_x_8395) ;  /* 0xffffead000007947 */ /* 0x000fea000383ffff */
.L_x_8382:
[----:B------:R-:W-:Y:S01]  /*3ea0*/  BAR.SYNC.DEFER_BLOCKING 0x0 ;  /* 0x0000000000007b1d */ /* 0x000fe20000010000 */
[-C--:B------:R-:W-:Y:S02]  /*3eb0*/  ISETP.GE.AND P4, PT, R2, R93.reuse, PT ;  /* 0x0000005d0200720c */ /* 0x080fe40003f86270 */
[-C--:B------:R-:W-:Y:S02]  /*3ec0*/  ISETP.GE.AND P3, PT, R78, R93.reuse, PT ;  /* 0x0000005d4e00720c */ /* 0x080fe40003f66270 */
[-C--:B------:R-:W-:Y:S02]  /*3ed0*/  ISETP.GE.AND P2, PT, R79, R93.reuse, PT ;  /* 0x0000005d4f00720c */ /* 0x080fe40003f46270 */
[----:B------:R-:W-:-:S07]  /*3ee0*/  ISETP.GE.AND P0, PT, R80, R93, PT ;  /* 0x0000005d5000720c */ /* 0x000fce0003f06270 */
[----:B------:R-:W-:-:S04]  /*3ef0*/  @!P4 IADD3 R4, P5, R66, R95, RZ ;  /* 0x0000005f4204c210 */ /* 0x000fc80007fbe0ff */
[----:B------:R-:W-:Y:S02]  /*3f00*/  @!P4 IADD3.X R5, R67, R94, RZ, P5, !PT ;  /* 0x0000005e4305c210 */ /* 0x000fe40002ffe4ff */
[CC--:B------:R-:W-:Y:S02]  /*3f10*/  @!P2 IADD3 R18, P5, R66.reuse, R95.reuse, RZ ;  /* 0x0000005f4212a210 */ /* 0x0c0fe40007fbe0ff */
[CC--:B------:R-:W-:Y:S01]  /*3f20*/  @!P0 IADD3 R20, P6, R66.reuse, R95.reuse, RZ ;  /* 0x0000005f42148210 */ /* 0x0c0fe20007fde0ff */
[----:B------:R-:W3:Y:S01]  /*3f30*/  @!P4 LDG.E R114, [R4.64] ;  /* 0x000000040472c981 */ /* 0x000ee2000c1e1900 */
[----:B------:R-:W-:Y:S01]  /*3f40*/  @!P3 IADD3 R16, P4, R66, R95, RZ ;  /* 0x0000005f4210b210 */ /* 0x000fe20007f9e0ff */
[----:B------:R-:W-:Y:S01]  /*3f50*/  IMAD.MOV.U32 R26, RZ, RZ, RZ ;  /* 0x000000ffff1a7224 */ /* 0x000fe200078e00ff */
[----:B------:R-:W-:Y:S02]  /*3f60*/  MOV R24, RZ ;  /* 0x000000ff00187202 */ /* 0x000fe40000000f00 */
[----:B------:R-:W-:-:S02]  /*3f70*/  MOV R22, RZ ;  /* 0x000000ff00167202 */ /* 0x000fc40000000f00 */
[CC--:B------:R-:W-:Y:S02]  /*3f80*/  @!P3 IADD3.X R17, R67.reuse, R94.reuse, RZ, P4, !PT ;  /* 0x0000005e4311b210 */ /* 0x0c0fe400027fe4ff */
[CC--:B------:R-:W-:Y:S02]  /*3f90*/  @!P2 IADD3.X R19, R67.reuse, R94.reuse, RZ, P5, !PT ;  /* 0x0000005e4313a210 */ /* 0x0c0fe40002ffe4ff */
[----:B------:R-:W-:Y:S01]  /*3fa0*/  @!P0 IADD3.X R21, R67, R94, RZ, P6, !PT ;  /* 0x0000005e43158210 */ /* 0x000fe200037fe4ff */
[----:B------:R-:W4:Y:S04]  /*3fb0*/  @!P3 LDG.E R24, [R16.64+0x80] ;  /* 0x000080041018b981 */ /* 0x000f28000c1e1900 */
[----:B------:R-:W5:Y:S04]  /*3fc0*/  @!P2 LDG.E R22, [R18.64+0x100] ;  /* 0x000100041216a981 */ /* 0x000f68000c1e1900 */
[----:B--2---:R-:W2:Y:S01]  /*3fd0*/  @!P0 LDG.E R26, [R20.64+0x180] ;  /* 0x00018004141a8981 */ /* 0x004ea2000c1e1900 */
[----:B------:R-:W-:Y:S01]  /*3fe0*/  IMAD R27, R57, c[0x0][0x2e0], RZ ;  /* 0x0000b800391b7a24 */ /* 0x000fe200078e02ff */
[----:B------:R-:W-:Y:S01]  /*3ff0*/  IADD3 R37, P5, R95, c[0x0][0x330], RZ ;  /* 0x0000cc005f257a10 */ /* 0x000fe20007fbe0ff */
[----:B------:R-:W-:Y:S02]  /*4000*/  BSSY B0, `(.L_x_8396) ;  /* 0x0000046000007945 */ /* 0x000fe40003800000 */
[----:B------:R-:W-:Y:S01]  /*4010*/  IMAD R27, R0, c[0x0][0x2e4], R27 ;  /* 0x0000b900001b7a24 */ /* 0x000fe200078e021b */
[----:B---3--:R-:W-:Y:S04]  /*4020*/  STS [R75.X4], R114 ;  /* 0x000000724b007388 */ /* 0x008fe80000004800 */
[----:B----4-:R-:W-:Y:S04]  /*4030*/  STS [R75.X4+0x80], R24 ;  /* 0x000080184b007388 */ /* 0x010fe80000004800 */
[----:B-----5:R-:W-:Y:S04]  /*4040*/  STS [R75.X4+0x100], R22 ;  /* 0x000100164b007388 */ /* 0x020fe80000004800 */
[----:B--2---:R-:W-:Y:S01]  /*4050*/  STS [R75.X4+0x180], R26 ;  /* 0x0001801a4b007388 */ /* 0x004fe20000004800 */
        /* <DEDUP_REMOVED lines=15> */
[----:B---3--:R-:W-:Y:S01]  /*4150*/  IMAD R8, R108, c[0x0][0x2d8], RZ ;  /* 0x0000b6006c087a24 */ /* 0x008fe200078e02ff */
        /* <DEDUP_REMOVED lines=8> */
[----:B------:R-:W2:Y:S04]  /*41e0*/  @!P3 MUFU.EX2 R7, R7 ;  /* 0x000000070007b308 */ /* 0x000ea80000000800 */
[----:B------:R-:W-:-:S04]  /*41f0*/  @!P0 FMUL.FTZ R8, R18, -1.4426950216293334961 ;  /* 0xbfb8aa3b12088820 */ /* 0x000fc80000410000 */
[----:B------:R3:W4:Y:S01]  /*4200*/  @!P4 MUFU.EX2 R6, R4 ;  /* 0x000000040006c308 */ /* 0x0007220000000800 */
[----:B------:R-:W5:Y:S01]  /*4210*/  LDS R11, [0x200] ;  /* 0x00020000ff0b7984 */ /* 0x000f620000000800 */
[----:B--2---:R-:W-:-:S06]  /*4220*/  @!P3 FADD.FTZ R7, R7, 1 ;  /* 0x3f8000000707b421 */ /* 0x004fcc0000010000 */
[----:B------:R-:W2:Y:S01]  /*4230*/  @!P2 MUFU.EX2 R16, R16 ;  /* 0x000000100010a308 */ /* 0x000ea20000000800 */
[----:B---3--:R-:W-:-:S05]  /*4240*/  IMAD.WIDE.U32 R4, R59, c[0x0][0x2d8], RZ ;  /* 0x0000b6003b047a25 */ /* 0x008fca00078e00ff */
[----:B------:R-:W-:Y:S01]  /*4250*/  IADD3 R5, R5, R41, RZ ;  /* 0x0000002905057210 */ /* 0x000fe20007ffe0ff */
[----:B----4-:R-:W-:Y:S01]  /*4260*/  @!P4 FADD.FTZ R6, R6, 1 ;  /* 0x3f8000000606c421 */ /* 0x010fe20000010000 */
[----:B------:R-:W3:Y:S03]  /*4270*/  @!P0 MUFU.EX2 R9, R8 ;  /* 0x0000000800098308 */ /* 0x000ee60000000800 */
[----:B------:R-:W-:-:S05]  /*4280*/  IMAD.WIDE.U32 R4, R0, c[0x0][0x2e0], R4 ;  /* 0x0000b80000047a25 */ /* 0x000fca00078e0004 */
[----:B------:R-:W4:Y:S01]  /*4290*/  @!P3 MUFU.RCP R10, R7 ;  /* 0x00000007000ab308 */ /* 0x000f220000001000 */
[----:B------:R-:W-:Y:S01]  /*42a0*/  IADD3 R18, P6, R96, R4, RZ ;  /* 0x0000000460127210 */ /* 0x000fe20007fde0ff */
[----:B--2---:R-:W-:-:S03]  /*42b0*/  @!P2 FADD.FTZ R16, R16, 1 ;  /* 0x3f8000001010a421 */ /* 0x004fc60000010000 */
[----:B------:R-:W-:-:S03]  /*42c0*/  IADD3.X R5, R97, R27, R5, P6, !PT ;  /* 0x0000001b61057210 */ /* 0x000fc600037fe405 */
[----:B------:R2:W0:Y:S01]  /*42d0*/  @!P4 MUFU.RCP R25, R6 ;  /* 0x000000060019c308 */ /* 0x0004220000001000 */
[----:B---3--:R-:W-:Y:S02]  /*42e0*/  @!P0 FADD.FTZ R4, R9, 1 ;  /* 0x3f80000009048421 */ /* 0x008fe40000010000 */
[----:B----4-:R-:W-:-:S05]  /*42f0*/  @!P3 FMUL.FTZ R13, R13, R10 ;  /* 0x0000000a0d0db220 */ /* 0x010fca0000410000 */
[----:B------:R3:W4:Y:S01]  /*4300*/  @!P2 MUFU.RCP R27, R16 ;  /* 0x00000010001ba308 */ /* 0x0007220000001000 */
[----:B--2---:R-:W-:Y:S02]  /*4310*/  IADD3.X R6, R94, c[0x0][0x334], RZ, P5, !PT ;  /* 0x0000cd005e067a10 */ /* 0x004fe40002ffe4ff */
[----:B------:R-:W-:Y:S02]  /*4320*/  LEA R8, P5, R18, R37, 0x2 ;  /* 0x0000002512087211 */ /* 0x000fe400078a10ff */
[----:B-----5:R-:W-:Y:S02]  /*4330*/  ISETP.GE.AND P6, PT, R2, R11, PT ;  /* 0x0000000b0200720c */ /* 0x020fe40003fc6270 */
[----:B------:R-:W-:Y:S01]  /*4340*/  LEA.HI.X R9, R18, R6, R5, 0x2, P5 ;  /* 0x0000000612097211 */ /* 0x000fe200028f1405 */
[----:B------:R3:W2:Y:S01]  /*4350*/  @!P0 MUFU.RCP R10, R4 ;  /* 0x00000004000a8308 */ /* 0x0006a20000001000 */
[----:B0-----:R-:W-:Y:S01]  /*4360*/  @!P4 FMUL.FTZ R12, R12, R25 ;  /* 0x000000190c0cc220 */ /* 0x001fe20000410000 */
[----:B------:R-:W-:-:S02]  /*4370*/  ISETP.GE.AND P3, PT, R78, R11, PT ;  /* 0x0000000b4e00720c */ /* 0x000fc40003f66270 */
[-C--:B------:R-:W-:Y:S02]  /*4380*/  ISETP.GE.AND P4, PT, R79, R11.reuse, PT ;  /* 0x0000000b4f00720c */ /* 0x080fe40003f86270 */
[----:B------:R-:W-:-:S04]  /*4390*/  ISETP.GE.AND P5, PT, R80, R11, PT ;  /* 0x0000000b5000720c */ /* 0x000fc80003fa6270 */
[----:B------:R-:W-:Y:S05]  /*43a0*/  @P6 BRA `(.L_x_8397) ;  /* 0x000000b000006947 */ /* 0x000fea0003800000 */
[----:B---34-:R-:W-:Y:S01]  /*43b0*/  MOV R4, R38 ;  /* 0x0000002600047202 */ /* 0x018fe20000000f00 */
        /* <DEDUP_REMOVED lines=10> */
.L_x_8397:
[----:B---34-:R-:W-:Y:S05]  /*4460*/  BSYNC B0 ;  /* 0x0000000000007941 */ /* 0x018fea0003800000 */
.L_x_8396:
[----:B------:R-:W-:Y:S01]  /*4470*/  @!P3 STG.E [R8.64+-0x180], R19 ;  /* 0xfffe80130800b986 */ /* 0x000fe2000c101904 */
[----:B------:R-:W-:Y:S01]  /*4480*/  @!P2 FMUL.FTZ R14, R14, R27 ;  /* 0x0000001b0e0ea220 */ /* 0x000fe20000410000 */
[----:B------:R-:W-:Y:S01]  /*4490*/  BSSY B0, `(.L_x_8398) ;  /* 0x0000023000007945 */ /* 0x000fe20003800000 */
[----:B--2---:R-:W-:Y:S01]  /*44a0*/  @!P0 FMUL.FTZ R15, R15, R10 ;  /* 0x0000000a0f0f8220 */ /* 0x004fe20000410000 */
[----:B------:R-:W-:Y:S01]  /*44b0*/  @!P4 STG.E [R8.64+-0x100], R21 ;  /* 0xffff00150800c986 */ /* 0x000fe2000c101904 */
[----:B------:R-:W-:Y:S02]  /*44c0*/  FADD.FTZ R4, R12, R63 ;  /* 0x0000003f0c047221 */ /* 0x000fe40000010000 */
[----:B0-----:R-:W-:Y:S01]  /*44d0*/  IMAD R6, R108, c[0x0][0x2f8], RZ ;  /* 0x0000be006c067a24 */ /* 0x001fe200078e02ff */
[----:B------:R0:W-:Y:S04]  /*44e0*/  @!P5 STG.E [R8.64+-0x80], R23 ;  /* 0xffff80170800d986 */ /* 0x0001e8000c101904 */
        /* <DEDUP_REMOVED lines=29> */
.L_x_8399:
[----:B------:R-:W-:Y:S05]  /*46c0*/  BSYNC B0 ;  /* 0x0000000000007941 */ /* 0x000fea0003800000 */
.L_x_8398:
        /* <DEDUP_REMOVED lines=12> */
[----:B------:R-:W-:Y:S02]  /*4790*/  ISETP.GT.AND P5, PT, R74, 0x1, PT ;  /* 0x000000014a00780c */ /* 0x000fe40003fa4270 */
        /* <DEDUP_REMOVED lines=20> */
.L_x_8368:
[----:B------:R-:W-:Y:S02]  /*48e0*/  ISETP.NE.U32.AND P0, PT, RZ, c[0x0][0x328], PT ;  /* 0x0000ca00ff007a0c */ /* 0x000fe40003f05070 */
[----:B------:R-:W-:-:S02]  /*48f0*/  ISETP.NE.U32.AND P2, PT, RZ, c[0x0][0x348], PT ;  /* 0x0000d200ff007a0c */ /* 0x000fc40003f45070 */
[----:B------:R-:W-:Y:S02]  /*4900*/  ISETP.NE.AND.EX P1, PT, RZ, c[0x0][0x32c], PT, P0 ;  /* 0x0000cb00ff007a0c */ /* 0x000fe40003f25300 */
[----:B------:R-:W-:-:S11]  /*4910*/  ISETP.NE.AND.EX P0, PT, RZ, c[0x0][0x34c], PT, P2 ;  /* 0x0000d300ff007a0c */ /* 0x000fd60003f05320 */
[----:B------:R-:W-:Y:S05]  /*4920*/  @!P1 BRA `(.L_x_8401) ;  /* 0x0000014000009947 */ /* 0x000fea0003800000 */
[----:B------:R-:W3:Y:S01]  /*4930*/  SHFL.DOWN P1, R2, R61, 0x1, 0x1f ;  /* 0x08201f003d027f89 */ /* 0x000ee20000020000 */
[----:B------:R-:W-:Y:S03]  /*4940*/  BSSY B0, `(.L_x_8401) ;  /* 0x0000012000007945 */ /* 0x000fe60003800000 */
[----:B------:R-:W4:Y:S01]  /*4950*/  S2R R7, SR_LANEID ;  /* 0x0000000000077919 */ /* 0x000f220000000000 */
[----:B---3--:R-:W-:Y:S01]  /*4960*/  @P1 FADD R2, R2, R61 ;  /* 0x0000003d02021221 */ /* 0x008fe20000000000 */
[----:B----4-:R-:W-:-:S04]  /*4970*/  ISETP.NE.AND P2, PT, R7, RZ, PT ;  /* 0x000000ff0700720c */ /* 0x010fc80003f45270 */
[----:B------:R-:W3:Y:S04]  /*4980*/  SHFL.DOWN P1, R3, R2, 0x2, 0x1f ;  /* 0x08401f0002037f89 */ /* 0x000ee80000020000 */
[----:B------:R-:W4:Y:S01]  /*4990*/  S2R R7, SR_TID.X ;  /* 0x0000000000077919 */ /* 0x000f220000002100 */
[----:B---3--:R-:W-:-:S05]  /*49a0*/  @P1 FADD R3, R2, R3 ;  /* 0x0000000302031221 */ /* 0x008fca0000000000 */
[----:B--2---:R-:W2:Y:S02]  /*49b0*/  SHFL.DOWN P1, R4, R3, 0x4, 0x1f ;  /* 0x08801f0003047f89 */ /* 0x004ea40000020000 */
        /* <DEDUP_REMOVED lines=9> */
[----:B--2---:R2:W-:Y:S02]  /*4a50*/  RED.E.ADD.F32.FTZ.RN.STRONG.GPU [R32.64], R6 ;  /* 0x000000062000798e */ /* 0x0045e4000c10e784 */
.L_x_8402:
[----:B--2---:R-:W-:Y:S05]  /*4a60*/  BSYNC B0 ;  /* 0x0000000000007941 */ /* 0x004fea0003800000 */
.L_x_8401:
        /* <DEDUP_REMOVED lines=8> */
[----:B------:R-:W3:Y:S02]  /*4af0*/  SHFL.DOWN P0, R3, R2, 0x2, 0x1f ;  /* 0x08401f0002037f89 */ /* 0x000ee40000000000 */
[----:B---3--:R-:W-:-:S05]  /*4b00*/  @P0 FADD R3, R2, R3 ;  /* 0x0000000302030221 */ /* 0x008fca0000000000 */
[----:B--2---:R-:W2:Y:S02]  /*4b10*/  SHFL.DOWN P0, R4, R3, 0x4, 0x1f ;  /* 0x08801f0003047f89 */ /* 0x004ea40000000000 */
        /* <DEDUP_REMOVED lines=12> */
.L_x_8404:
[----:B0-----:R-:W0:Y:S02]  /*4be0*/  S2R R9, SR_TID.X ;  /* 0x0000000000097919 */ /* 0x001e240000002100 */
.L_x_8405:
[----:B0-----:R-:W-:Y:S05]  /*4bf0*/  BSYNC B0 ;  /* 0x0000000000007941 */ /* 0x001fea0003800000 */
.L_x_8403:
[----:B------:R-:W-:-:S13]  /*4c00*/  ISETP.GE.AND P0, PT, R9, c[0x0][0x16c], PT ;  /* 0x00005b0009007a0c */ /* 0x000fda0003f06270 */
[----:B------:R-:W-:Y:S05]  /*4c10*/  @P0 EXIT ;  /* 0x000000000000094d */ /* 0x000fea0003800000 */
[----:B------:R-:W-:Y:S02]  /*4c20*/  IMAD R57, R57, c[0x0][0x288], RZ ;  /* 0x0000a20039397a24 */ /* 0x000fe400078e02ff */
[----:B------:R-:W-:-:S04]  /*4c30*/  IMAD.WIDE.U32 R2, R0, c[0x0][0x288], RZ ;  /* 0x0000a20000027a25 */ /* 0x000fc800078e00ff */
[----:B------:R-:W-:-:S05]  /*4c40*/  IMAD R13, R0, c[0x0][0x28c], R57 ;  /* 0x0000a300000d7a24 */ /* 0x000fca00078e0239 */
[----:B------:R-:W-:Y:S02]  /*4c50*/  IADD3 R13, R3, R13, RZ ;  /* 0x0000000d030d7210 */ /* 0x000fe40007ffe0ff */
.L_x_8406:
[----:B0-----:R0:W3:Y:S01]  /*4c60*/  LDS R11, [R9.X4+0x1ab8] ;  /* 0x001ab800090b7984 */ /* 0x0010e20000004800 */
[----:B------:R-:W-:Y:S01]  /*4c70*/  SHF.R.S32.HI R0, RZ, 0x1f, R9 ;  /* 0x0000001fff007819 */ /* 0x000fe20000011409 */
[----:B------:R-:W-:Y:S01]  /*4c80*/  YIELD ;  /* 0x0000000000007946 */ /* 0x000fe20003800000 */
[----:B--2---:R-:W-:Y:S02]  /*4c90*/  MOV R4, R2 ;  /* 0x0000000200047202 */ /* 0x004fe40000000f00 */
        /* <DEDUP_REMOVED lines=12> */
.L_x_8407:
        /* <DEDUP_REMOVED lines=10> */
.L_x_9151:


//--------------------- .text._Z25selective_scan_bwd_kernelI32Selective_Scan_bwd_kernel_traitsILi32ELi4ELb1ELb0ELb0ELb0ELb0EffEEv12SSMParamsBwd --------------------------
	.section	.text._Z25selective_scan_bwd_kernelI32Selective_Scan_bwd_kernel_traitsILi32ELi4ELb1ELb0ELb0ELb0ELb0EffEEv12SSMParamsBwd,"ax",@progbits
	.sectioninfo	@"SHI_REGISTERS=102"
	.align	128
        .global         _Z25selective_scan_bwd_kernelI32Selective_Scan_bwd_kernel_traitsILi32ELi4ELb1ELb0ELb0ELb0ELb0EffEEv12SSMParamsBwd
        .type           _Z25selective_scan_bwd_kernelI32Selective_Scan_bwd_kernel_traitsILi32ELi4ELb1ELb0ELb0ELb0ELb0EffEEv12SSMParamsBwd,@function
        .size           _Z25selective_scan_bwd_kernelI32Selective_Scan_bwd_kernel_traitsILi32ELi4ELb1ELb0ELb0ELb0ELb0EffEEv12SSMParamsBwd,(.L_x_9152 - _Z25selective_scan_bwd_kernelI32Selective_Scan_bwd_kernel_traitsILi32ELi4ELb1ELb0ELb0ELb0ELb0EffEEv12SSMParamsBwd)
        .other          _Z25selective_scan_bwd_kernelI32Selective_Scan_bwd_kernel_traitsILi32ELi4ELb1ELb0ELb0ELb0ELb0EffEEv12SSMParamsBwd,@"STO_CUDA_ENTRY STV_DEFAULT"
_Z25selective_scan_bwd_kernelI32Selective_Scan_bwd_kernel_traitsILi32ELi4ELb1ELb0ELb0ELb0ELb0EffEEv12SSMParamsBwd:
.text._Z25selective_scan_bwd_kernelI32Selective_Scan_bwd_kernel_traitsILi32ELi4ELb1ELb0ELb0ELb0ELb0EffEEv12SSMParamsBwd:
        /* <DEDUP_REMOVED lines=86> */
[----:B------:R-:W1:Y:S01]  /*0560*/  S2R R41, SR_LANEID ;  /* 0x0000000000297919 */ /* 0x000e620000000000 */
[----:B------:R-:W-:-:S04]  /*0570*/  IMAD.WIDE.U32 R44, R0, c[0x0][0x198], RZ ;  /* 0x00006600002c7a25 */ /* 0x000fc800078e00ff */
[----:B------:R-:W-:Y:S01]  /*0580*/  IMAD R5, R0, c[0x0][0x19c], R5 ;  /* 0x0000670000057a24 */ /* 0x000fe200078e0205 */
[----:B------:R-:W-:Y:S01]  /*0590*/  LEA R40, P0, R44, c[0x0][0x228], 0x2 ;  /* 0x00008a002c287a11 */ /* 0x000fe200078010ff */
[C---:B------:R-:W-:Y:S02]  /*05a0*/  IMAD R9, R0.reuse, c[0x0][0x184], R7 ;  /* 0x0000610000097a24 */ /* 0x040fe400078e0207 */
[----:B------:R-:W-:Y:S01]  /*05b0*/  IMAD.WIDE.U32 R46, R0, c[0x0][0x180], RZ ;  /* 0x00006000002e7a25 */ /* 0x000fe200078e00ff */
[----:B------:R-:W-:Y:S02]  /*05c0*/  IADD3 R7, R45, R5, RZ ;  /* 0x000000052d077210 */ /* 0x000fe40007ffe0ff */
[----:B------:R-:W-:Y:S02]  /*05d0*/  MOV R45, RZ ;  /* 0x000000ff002d7202 */ /* 0x000fe40000000f00 */
[----:B------:R-:W-:Y:S02]  /*05e0*/  LEA.HI.X R44, R44, c[0x0][0x22c], R7, 0x2, P0 ;  /* 0x00008b002c2c7a11 */ /* 0x000fe400000f1407 */
[----:B------:R-:W-:-:S02]  /*05f0*/  LEA R38, P1, R46, c[0x0][0x220], 0x2 ;  /* 0x000088002e267a11 */ /* 0x000fc400078210ff */
[----:B------:R-:W-:Y:S02]  /*0600*/  IADD3 R5, R47, R9, RZ ;  /* 0x000000092f057210 */ /* 0x000fe40007ffe0ff */
[----:B------:R-:W-:Y:S02]  /*0610*/  LEA R54, P0, R28, c[0x0][0x230], 0x2 ;  /* 0x00008c001c367a11 */ /* 0x000fe400078010ff */
[----:B------:R-:W-:Y:S02]  /*0620*/  LEA.HI.X R46, R46, c[0x0][0x224], R5, 0x2, P1 ;  /* 0x000089002e2e7a11 */ /* 0x000fe400008f1405 */
[----:B------:R-:W-:Y:S02]  /*0630*/  MOV R47, RZ ;  /* 0x000000ff002f7202 */ /* 0x000fe40000000f00 */
[----:B0-----:R-:W-:Y:S02]  /*0640*/  LOP3.LUT R91, R42, 0x1f, RZ, 0xc0, !PT ;  /* 0x0000001f2a5b7812 */ /* 0x001fe400078ec0ff */
[----:B------:R-:W-:-:S02]  /*0650*/  SHF.R.S32.HI R57, RZ, 0x1f, R42 ;  /* 0x0000001fff397819 */ /* 0x000fc4000001142a */
[----:B-1----:R-:W-:Y:S02]  /*0660*/  LEA.HI.X R56, R28, c[0x0][0x234], R43, 0x2, P0 ;  /* 0x00008d001c387a11 */ /* 0x002fe400000f142b */
.L_x_8415:
[----:B------:R-:W-:Y:S01]  /*0670*/  BAR.SYNC.DEFER_BLOCKING 0x0 ;  /* 0x0000000000007b1d */ /* 0x000fe20000010000 */
[C---:B------:R-:W-:Y:S02]  /*0680*/  SHF.L.U32 R59, R42.reuse, 0x4, RZ ;  /* 0x000000042a3b7819 */ /* 0x040fe400000006ff */
[----:B------:R-:W-:Y:S02]  /*0690*/  SHF.L.U64.HI R58, R42, 0x4, R57 ;  /* 0x000000042a3a7819 */ /* 0x000fe40000010239 */
[----:B------:R-:W-:-:S04]  /*06a0*/  IADD3 R16, P0, R48, R59, RZ ;  /* 0x0000003b30107210 */ /* 0x000fc80007f1e0ff */
[----:B------:R-:W-:-:S06]  /*06b0*/  IADD3.X R17, R49, R58, RZ, P0, !PT ;  /* 0x0000003a31117210 */ /* 0x000fcc00007fe4ff */
[----:B------:R-:W2:Y:S01]  /*06c0*/  LDG.E.128 R16, [R16.64] ;  /* 0x0000000610107981 */ /* 0x000ea2000c1e1d00 */
[----:B------:R-:W-:-:S04]  /*06d0*/  IADD3 R8, P0, R50, R59, RZ ;  /* 0x0000003b32087210 */ /* 0x000fc80007f1e0ff */
[----:B------:R-:W-:Y:S01]  /*06e0*/  IADD3.X R9, R51, R58, RZ, P0, !PT ;  /* 0x0000003a33097210 */ /* 0x000fe200007fe4ff */
[----:B--2---:R-:W-:Y:S01]  /*06f0*/  STS.128 [R41.X16], R16 ;  /* 0x0000001029007388 */ /* 0x004fe2000000cc00 */
[----:B------:R-:W-:-:S06]  /*0700*/  NOP ;  /* 0x0000000000007918 */ /* 0x000fcc0000000000 */
[----:B0-----:R-:W-:Y:S04]  /*0710*/  LDS.128 R4, [R41.X16] ;  /* 0x0000000029047984 */ /* 0x001fe8000000cc00 */
[----:B------:R-:W-:Y:S06]  /*0720*/  BAR.SYNC.DEFER_BLOCKING 0x0 ;  /* 0x0000000000007b1d */ /* 0x000fec0000010000 */
[----:B------:R-:W2:Y:S01]  /*0730*/  LDG.E.128 R8, [R8.64] ;  /* 0x0000000608087981 */ /* 0x000ea2000c1e1d00 */
[----:B------:R-:W-:-:S04]  /*0740*/  IADD3 R20, P0, R52, R59, RZ ;  /* 0x0000003b34147210 */ /* 0x000fc80007f1e0ff */
[----:B------:R-:W-:Y:S01]  /*0750*/  IADD3.X R21, R53, R58, RZ, P0, !PT ;  /* 0x0000003a35157210 */ /* 0x000fe200007fe4ff */
[----:B--2---:R0:W-:Y:S01]  /*0760*/  STS.128 [R41.X16], R8 ;  /* 0x0000000829007388 */ /* 0x0041e2000000cc00 */
[----:B------:R-:W-:-:S06]  /*0770*/  NOP ;  /* 0x0000000000007918 */ /* 0x000fcc0000000000 */
[----:B------:R-:W-:Y:S04]  /*0780*/  LDS.128 R12, [R41.X16] ;  /* 0x00000000290c7984 */ /* 0x000fe8000000cc00 */
[----:B------:R-:W-:Y:S06]  /*0790*/  BAR.SYNC.DEFER_BLOCKING 0x0 ;  /* 0x0000000000007b1d */ /* 0x000fec0000010000 */
[----:B------:R-:W2:Y:S01]  /*07a0*/  LDG.E.128 R20, [R20.64] ;  /* 0x0000000614147981 */ /* 0x000ea2000c1e1d00 */
[----:B------:R-:W-:Y:S01]  /*07b0*/  MOV R31, c[0x0][0x16c] ;  /* 0x00005b00001f7a02 */ /* 0x000fe20000000f00 */
[----:B0-----:R-:W-:Y:S01]  /*07c0*/  CS2R R10, SRZ ;  /* 0x00000000000a7805 */ /* 0x001fe2000001ff00 */
[----:B------:R-:W-:-:S02]  /*07d0*/  CS2R R8, SRZ ;  /* 0x0000000000087805 */ /* 0x000fc4000001ff00 */
[----:B------:R-:W-:Y:S01]  /*07e0*/  ISETP.GE.AND P0, PT, R31, 0x1, PT ;  /* 0x000000011f00780c */ /* 0x000fe20003f06270 */
[----:B--2---:R-:W-:Y:S01]  /*07f0*/  STS.128 [R41.X16], R20 ;  /* 0x0000001429007388 */ /* 0x004fe2000000cc00 */
        /* <DEDUP_REMOVED lines=12> */
[C---:B------:R-:W-:Y:S01]  /*08c0*/  IADD3 R8, R55.reuse, -0x1, RZ ;  /* 0xffffffff37087810 */ /* 0x040fe20007ffe0ff */
[--C-:B------:R-:W-:Y:S01]  /*08d0*/  FADD.FTZ R69, R12, R37.reuse ;  /* 0x000000250c457221 */ /* 0x100fe20000010000 */
[----:B------:R-:W-:Y:S01]  /*08e0*/  IADD3 R10, R55, -0x2, RZ ;  /* 0xfffffffe370a7810 */ /* 0x000fe20007ffe0ff */
[----:B------:R-:W-:Y:S01]  /*08f0*/  FADD.FTZ R31, R14, R37 ;  /* 0x000000250e1f7221 */ /* 0x000fe20000010000 */
[----:B------:R-:W-:Y:S01]  /*0900*/  LEA.HI R9, R8, R8, RZ, 0x1 ;  /* 0x0000000808097211 */ /* 0x000fe200078f08ff */
[----:B------:R-:W-:Y:S01]  /*0910*/  HFMA2.MMA R93, -RZ, RZ, 0, 0 ;  /* 0x00000000ff5d7435 */ /* 0x000fe200000001ff */
[----:B------:R-:W-:Y:S01]  /*0920*/  MOV R62, R38 ;  /* 0x00000026003e7202 */ /* 0x000fe20000000f00 */
[----:B------:R-:W-:Y:S01]  /*0930*/  IMAD R61, R10, c[0x0][0x16c], RZ ;  /* 0x00005b000a3d7a24 */ /* 0x000fe200078e02ff */
[----:B------:R-:W-:Y:S01]  /*0940*/  LOP3.LUT R9, R9, 0xfffffe, RZ, 0xc0, !PT ;  /* 0x00fffffe09097812 */ /* 0x000fe200078ec0ff */
[----:B------:R-:W-:Y:S01]  /*0950*/  HFMA2.MMA R68, -RZ, RZ, 0, 0 ;  /* 0x00000000ff447435 */ /* 0x000fe200000001ff */
[----:B------:R-:W-:Y:S01]  /*0960*/  MOV R63, R46 ;  /* 0x0000002e003f7202 */ /* 0x000fe20000000f00 */
[----:B------:R-:W-:Y:S01]  /*0970*/  IMAD.WIDE R60, R61, 0x8, R26 ;  /* 0x000000083d3c7825 */ /* 0x000fe200078e021a */
[----:B------:R-:W-:Y:S01]  /*0980*/  IADD3 R71, R8, -R9, RZ ;  /* 0x8000000908477210 */ /* 0x000fe20007ffe0ff */
[----:B------:R-:W-:Y:S01]  /*0990*/  CS2R R10, SRZ ;  /* 0x00000000000a7805 */ /* 0x000fe2000001ff00 */
[----:B------:R-:W-:Y:S01]  /*09a0*/  MOV R64, R40 ;  /* 0x0000002800407202 */ /* 0x000fe20000000f00 */
[----:B------:R-:W-:Y:S01]  /*09b0*/  CS2R R8, SRZ ;  /* 0x0000000000087805 */ /* 0x000fe2000001ff00 */
[----:B------:R-:W-:Y:S01]  /*09c0*/  MOV R65, R44 ;  /* 0x0000002c00417202 */ /* 0x000fe20000000f00 */
[----:B------:R-:W-:Y:S01]  /*09d0*/  FMUL.FTZ R69, R4, R69 ;  /* 0x0000004504457220 */ /* 0x000fe20000410000 */
[----:B------:R-:W-:Y:S01]  /*09e0*/  MOV R66, R54 ;  /* 0x0000003600427202 */ /* 0x000fe20000000f00 */
[----:B------:R-:W-:Y:S01]  /*09f0*/  FMUL.FTZ R70, R6, R31 ;  /* 0x0000001f06467220 */ /* 0x000fe20000410000 */
[----:B------:R-:W-:Y:S01]  /*0a00*/  MOV R67, R56 ;  /* 0x0000003800437202 */ /* 0x000fe20000000f00 */
[----:B------:R-:W-:Y:S01]  /*0a10*/  UMOV UR4, URZ ;  /* 0x0000003f00047c82 */ /* 0x000fe20008000000 */
[----:B------:R-:W-:-:S02]  /*0a20*/  SHF.L.U32 R71, R71, 0x8, RZ ;  /* 0x0000000847477819 */ /* 0x000fc400000006ff */
.L_x_8414:
[----:B------:R-:W2:Y:S01]  /*0a30*/  LDG.E R72, [R62.64] ;  /* 0x000000063e487981 */ /* 0x000ea2000c1e1900 */
[----:B------:R-:W-:Y:S01]  /*0a40*/  FADD.FTZ R32, R12, R37 ;  /* 0x000000250c207221 */ /* 0x000fe20000010000 */
[----:B------:R-:W-:-:S02]  /*0a50*/  ISETP.NE.AND P1, PT, R42, RZ, PT ;  /* 0x000000ff2a00720c */ /* 0x000fc40003f25270 */
[----:B------:R-:W-:Y:S01]  /*0a60*/  IADD3 R76, R42, 0x200, RZ ;  /* 0x000002002a4c7810 */ /* 0x000fe20007ffe0ff */
[----:B------:R-:W3:Y:S01]  /*0a70*/  LDG.E R30, [R66.64] ;  /* 0x00000006421e7981 */ /* 0x000ee2000c1e1900 */
[----:B------:R-:W-:Y:S02]  /*0a80*/  ISETP.GT.AND P0, PT, R55, 0x1, PT ;  /* 0x000000013700780c */ /* 0x000fe40003f04270 */
[----:B------:R-:W-:Y:S01]  /*0a90*/  SEL R81, R71, R76, !P1 ;  /* 0x0000004c47517207 */ /* 0x000fe20004800000 */
[----:B------:R-:W3:Y:S01]  /*0aa0*/  LDG.E R77, [R64.64] ;  /* 0x00000006404d7981 */ /* 0x000ee2000c1e1900 */
[----:B------:R-:W-:Y:S02]  /*0ab0*/  ISETP.EQ.AND P0, PT, R91, RZ, P0 ;  /* 0x000000ff5b00720c */ /* 0x000fe40000702270 */
[----:B------:R-:W-:Y:S01]  /*0ac0*/  MOV R79, RZ ;  /* 0x000000ff004f7202 */ /* 0x000fe20000000f00 */
[----:B--2---:R-:W-:-:S04]  /*0ad0*/  FMUL.FTZ R31, R72, 1.4426950216293334961 ;  /* 0x3fb8aa3b481f7820 */ /* 0x004fc80000410000 */
[----:B------:R-:W-:-:S06]  /*0ae0*/  FMUL.FTZ R74, R32, R31 ;  /* 0x0000001f204a7220 */ /* 0x000fcc0000410000 */
[----:B------:R-:W0:Y:S02]  /*0af0*/  MUFU.EX2 R74, R74 ;  /* 0x0000004a004a7308 */ /* 0x000e240000000800 */
[----:B0-----:R0:W-:Y:S04]  /*0b00*/  STS [R81.X4+0x448], R74 ;  /* 0x0004484a51007388 */ /* 0x0011e80000004800 */
[----:B------:R-:W-:Y:S06]  /*0b10*/  BAR.SYNC.DEFER_BLOCKING 0x0 ;  /* 0x0000000000007b1d */ /* 0x000fec0000010000 */
[----:B------:R1:W5:Y:S01]  /*0b20*/  @P0 LDG.E R79, [R60.64+0x4] ;  /* 0x000004063c4f0981 */ /* 0x000362000c1e1900 */
[----:B------:R-:W-:Y:S01]  /*0b30*/  ISETP.NE.AND P2, PT, R42, 0x1f, PT ;  /* 0x0000001f2a00780c */ /* 0x000fe20003f45270 */
[----:B------:R-:W-:-:S12]  /*0b40*/  FADD.FTZ R76, R15, R37 ;  /* 0x000000250f4c7221 */ /* 0x000fd80000010000 */
[----:B------:R1:W2:Y:S01]  /*0b50*/  @P2 LDS R92, [R42.X4+0xc4c] ;  /* 0x000c4c002a5c2984 */ /* 0x0002a20000004800 */
[--C-:B------:R-:W-:Y:S02]  /*0b60*/  FADD.FTZ R78, R13, R37.reuse ;  /* 0x000000250d4e7221 */ /* 0x100fe40000010000 */
[-C--:B------:R-:W-:Y:S02]  /*0b70*/  FMUL.FTZ R73, R76, R31.reuse ;  /* 0x0000001f4c497220 */ /* 0x080fe40000410000 */
[----:B------:R-:W-:Y:S02]  /*0b80*/  FADD.FTZ R33, R14, R37 ;  /* 0x000000250e217221 */ /* 0x000fe40000010000 */
[-C--:B------:R-:W-:Y:S02]  /*0b90*/  FMUL.FTZ R75, R78, R31.reuse ;  /* 0x0000001f4e4b7220 */ /* 0x080fe40000410000 */
[----:B------:R-:W0:Y:S01]  /*0ba0*/  MUFU.EX2 R73, R73 ;  /* 0x0000004900497308 */ /* 0x000e220000000800 */
[----:B------:R-:W-:-:S02]  /*0bb0*/  FMUL.FTZ R31, R33, R31 ;  /* 0x0000001f211f7220 */ /* 0x000fc40000410000 */
[----:B---3--:R-:W-:-:S05]  /*0bc0*/  FMUL.FTZ R30, R30, R77 ;  /* 0x0000004d1e1e7220 */ /* 0x008fca0000410000 */
[----:B------:R-:W3:Y:S08]  /*0bd0*/  MUFU.EX2 R75, R75 ;  /* 0x0000004b004b7308 */ /* 0x000ef00000000800 */
[----:B------:R1:W4:Y:S01]  /*0be0*/  MUFU.EX2 R77, R31 ;  /* 0x0000001f004d7308 */ /* 0x0003220000000800 */
[-C--:B------:R-:W-:Y:S01]  /*0bf0*/  FMUL.FTZ R84, R18, R30.reuse ;  /* 0x0000001e12547220 */ /* 0x080fe20000410000 */
[----:B------:R-:W-:Y:S01]  /*0c00*/  BSSY B0, `(.L_x_8410) ;  /* 0x000000d000007945 */ /* 0x000fe20003800000 */
[----:B------:R-:W-:-:S02]  /*0c10*/  FMUL.FTZ R83, R19, R30 ;  /* 0x0000001e13537220 */ /* 0x000fc40000410000 */
[----:B------:R-:W-:Y:S02]  /*0c20*/  FMUL.FTZ R82, R17, R30 ;  /* 0x0000001e11527220 */ /* 0x000fe40000410000 */
[----:B0-----:R-:W-:Y:S01]  /*0c30*/  FFMA.FTZ R81, R73, R83, R84 ;  /* 0x0000005349517223 */ /* 0x001fe20000010054 */
[----:B------:R-:W-:Y:S05]  /*0c40*/  @P2 BRA `(.L_x_8411) ;  /* 0x0000008000002947 */ /* 0x000fea0003800000 */
[----:B---3--:R-:W-:Y:S01]  /*0c50*/  ISETP.NE.AND P0, PT, R55, c[0x0][0x174], PT ;  /* 0x00005d0037007a0c */ /* 0x008fe20003f05270 */
[----:B--2---:R-:W-:-:S12]  /*0c60*/  HFMA2.MMA R92, -RZ, RZ, 1.875, 0 ;  /* 0x3f800000ff5c7435 */ /* 0x004fd800000001ff */
[----:B-1----:R-:W-:-:S04]  /*0c70*/  @P0 LEA.HI R31, R55, R55, RZ, 0x1 ;  /* 0x00000037371f0211 */ /* 0x002fc800078f08ff */
[----:B------:R-:W-:-:S04]  /*0c80*/  @P0 LOP3.LUT R80, R31, 0x3ffffe, RZ, 0xc0, !PT ;  /* 0x003ffffe1f500812 */ /* 0x000fc800078ec0ff */
[----:B------:R-:W-:-:S04]  /*0c90*/  @P0 IADD3 R80, -R80, R55, RZ ;  /* 0x0000003750500210 */ /* 0x000fc80007ffe1ff */
[----:B------:R-:W-:-:S04]  /*0ca0*/  @P0 LEA R31, R80, 0x448, 0xa ;  /* 0x00000448501f0811 */ /* 0x000fc800078e50ff */
[----:B------:R-:W-:-:S05]  /*0cb0*/  @P0 IADD3 R31, R31, R68, RZ ;  /* 0x000000441f1f0210 */ /* 0x000fca0007ffe0ff */
[----:B------:R0:W1:Y:S02]  /*0cc0*/  @P0 LDS R92, [R31] ;  /* 0x000000001f5c0984 */ /* 0x0000640000000800 */
.L_x_8411:
[----:B---3--:R-:W-:Y:S05]  /*0cd0*/  BSYNC B0 ;  /* 0x0000000000007941 */ /* 0x008fea0003800000 */
.L_x_8410:
[----:B-12---:R-:W-:Y:S01]  /*0ce0*/  FMUL.FTZ R86, R73, R92 ;  /* 0x0000005c49567220 */ /* 0x006fe20000410000 */
[----:B------:R-:W-:Y:S01]  /*0cf0*/  ISETP.NE.AND P3, PT, R91, 0x1f, PT ;  /* 0x0000001f5b00780c */ /* 0x000fe20003f65270 */
[----:B------:R-:W-:Y:S01]  /*0d00*/  FMUL.FTZ R90, R16, R30 ;  /* 0x0000001e105a7220 */ /* 0x000fe20000410000 */
[----:B------:R-:W-:Y:S01]  /*0d10*/  ISETP.GE.AND P0, PT, R41, 0x1, PT ;  /* 0x000000012900780c */ /* 0x000fe20003f06270 */
[C---:B----4-:R-:W-:Y:S01]  /*0d20*/  FFMA.FTZ R81, R77.reuse, R81, R82 ;  /* 0x000000514d517223 */ /* 0x050fe20000010052 */
[----:B------:R-:W-:Y:S01]  /*0d30*/  BSSY B0, `(.L_x_8412) ;  /* 0x00000a1000007945 */ /* 0x000fe20003800000 */
[----:B------:R-:W-:Y:S02]  /*0d40*/  FMUL.FTZ R86, R77, R86 ;  /* 0x000000564d567220 */ /* 0x000fe40000410000 */
[----:B------:R-:W-:Y:S02]  /*0d50*/  FMUL.FTZ R80, R5, R78 ;  /* 0x0000004e05507220 */ /* 0x000fe40000410000 */
[----:B------:R-:W-:-:S02]  /*0d60*/  FFMA.FTZ R81, R75, R81, R90 ;  /* 0x000000514b517223 */ /* 0x000fc4000001005a */
[----:B------:R-:W-:Y:S02]  /*0d70*/  FMUL.FTZ R86, R75, R86 ;  /* 0x000000564b567220 */ /* 0x000fe40000410000 */
[-C--:B------:R-:W-:Y:S01]  /*0d80*/  FFMA.FTZ R30, R69, R75.reuse, R80 ;  /* 0x0000004b451e7223 */ /* 0x080fe20000010050 */
[----:B------:R-:W1:Y:S01]  /*0d90*/  SHFL.DOWN PT, R87, R81, 0x1, 0x1f ;  /* 0x08201f0051577f89 */ /* 0x000e6200000e0000 */
[----:B------:R-:W-:Y:S02]  /*0da0*/  FMUL.FTZ R94, R74, R75 ;  /* 0x0000004b4a5e7220 */ /* 0x000fe40000410000 */
[----:B------:R-:W-:Y:S01]  /*0db0*/  FMUL.FTZ R88, R7, R76 ;  /* 0x0000004c07587220 */ /* 0x000fe20000410000 */
[----:B------:R-:W2:Y:S01]  /*0dc0*/  SHFL.DOWN PT, R85, R86, 0x1, 0x1f ;  /* 0x08201f0056557f89 */ /* 0x000ea200000e0000 */
[C---:B------:R-:W-:Y:S02]  /*0dd0*/  FFMA.FTZ R30, R77.reuse, R30, R70 ;  /* 0x0000001e4d1e7223 */ /* 0x040fe40000010046 */
[----:B------:R-:W-:-:S02]  /*0de0*/  FMUL.FTZ R94, R77, R94 ;  /* 0x0000005e4d5e7220 */ /* 0x000fc40000410000 */
[C---:B------:R-:W-:Y:S02]  /*0df0*/  FFMA.FTZ R95, R73.reuse, R30, R88 ;  /* 0x0000001e495f7223 */ /* 0x040fe40000010058 */
[----:B------:R-:W-:-:S03]  /*0e00*/  FMUL.FTZ R94, R73, R94 ;  /* 0x0000005e495e7220 */ /* 0x000fc60000410000 */
[----:B------:R-:W3:Y:S04]  /*0e10*/  SHFL.UP PT, R30, R95, 0x1, RZ ;  /* 0x042000005f1e7989 */ /* 0x000ee800000e00ff */
[----:B0-----:R-:W0:Y:S01]  /*0e20*/  SHFL.UP PT, R31, R94, 0x1, RZ ;  /* 0x042000005e1f7989 */ /* 0x001e2200000e00ff */
[C---:B-1----:R-:W-:Y:S02]  /*0e30*/  @P3 FFMA.FTZ R81, R86.reuse, R87, R81 ;  /* 0x0000005756513223 */ /* 0x042fe40000010051 */
[----:B--2---:R-:W-:-:S03]  /*0e40*/  @P3 FMUL.FTZ R86, R86, R85 ;  /* 0x0000005556563220 */ /* 0x004fc60000410000 */
[----:B------:R-:W1:Y:S01]  /*0e50*/  SHFL.DOWN PT, R87, R81, 0x2, 0x1f ;  /* 0x08401f0051577f89 */ /* 0x000e6200000e0000 */
[----:B------:R-:W-:-:S03]  /*0e60*/  ISETP.GE.U32.AND P3, PT, R91, 0x1e, PT ;  /* 0x0000001e5b00780c */ /* 0x000fc60003f66070 */
[----:B------:R-:W2:Y:S01]  /*0e70*/  SHFL.DOWN PT, R85, R86, 0x2, 0x1f ;  /* 0x08401f0056557f89 */ /* 0x000ea200000e0000 */
[C---:B---3--:R-:W-:Y:S02]  /*0e80*/  @P0 FFMA.FTZ R95, R94.reuse, R30, R95 ;  /* 0x0000001e5e5f0223 */ /* 0x048fe4000001005f */
[----:B0-----:R-:W-:-:S03]  /*0e90*/  @P0 FMUL.FTZ R94, R94, R31 ;  /* 0x0000001f5e5e0220 */ /* 0x001fc60000410000 */
[----:B------:R-:W0:Y:S01]  /*0ea0*/  SHFL.UP PT, R30, R95, 0x2, RZ ;  /* 0x044000005f1e7989 */ /* 0x000e2200000e00ff */
[----:B------:R-:W-:-:S03]  /*0eb0*/  ISETP.GE.AND P0, PT, R41, 0x2, PT ;  /* 0x000000022900780c */ /* 0x000fc60003f06270 */
[----:B------:R-:W3:Y:S01]  /*0ec0*/  SHFL.UP PT, R31, R94, 0x2, RZ ;  /* 0x044000005e1f7989 */ /* 0x000ee200000e00ff */
[C---:B-1----:R-:W-:Y:S02]  /*0ed0*/  @!P3 FFMA.FTZ R81, R86.reuse, R87, R81 ;  /* 0x000000575651b223 */ /* 0x042fe40000010051 */
[----:B--2---:R-:W-:-:S03]  /*0ee0*/  @!P3 FMUL.FTZ R86, R86, R85 ;  /* 0x000000555656b220 */ /* 0x004fc60000410000 */
[----:B------:R-:W1:Y:S01]  /*0ef0*/  SHFL.DOWN PT, R87, R81, 0x4, 0x1f ;  /* 0x08801f0051577f89 */ /* 0x000e6200000e0000 */
[----:B------:R-:W-:-:S03]  /*0f00*/  ISETP.GE.AND P3, PT, R41, 0x4, PT ;  /* 0x000000042900780c */ /* 0x000fc60003f66270 */
[----:B------:R-:W2:Y:S01]  /*0f10*/  SHFL.DOWN PT, R85, R86, 0x4, 0x1f ;  /* 0x08801f0056557f89 */ /* 0x000ea200000e0000 */
[C---:B0-----:R-:W-:Y:S02]  /*0f20*/  @P0 FFMA.FTZ R95, R94.reuse, R30, R95 ;  /* 0x0000001e5e5f0223 */ /* 0x041fe4000001005f */
[----:B---3--:R-:W-:-:S03]  /*0f30*/  @P0 FMUL.FTZ R94, R94, R31 ;  /* 0x0000001f5e5e0220 */ /* 0x008fc60000410000 */
[----:B------:R-:W0:Y:S01]  /*0f40*/  SHFL.UP PT, R30, R95, 0x4, RZ ;  /* 0x048000005f1e7989 */ /* 0x000e2200000e00ff */
[----:B------:R-:W-:-:S03]  /*0f50*/  ISETP.GE.U32.AND P0, PT, R91, 0x1c, PT ;  /* 0x0000001c5b00780c */ /* 0x000fc60003f06070 */
[----:B------:R-:W3:Y:S10]  /*0f60*/  SHFL.UP PT, R31, R94, 0x4, RZ ;  /* 0x048000005e1f7989 */ /* 0x000ef400000e00ff */
[----:B-1----:R-:W-:-:S02]  /*0f70*/  @!P0 FFMA.FTZ R81, R86, R87, R81 ;  /* 0x0000005756518223 */ /* 0x002fc40000010051 */
[----:B--2---:R-:W-:Y:S01]  /*0f80*/  @!P0 FMUL.FTZ R86, R86, R85 ;  /* 0x0000005556568220 */ /* 0x004fe20000410000 */
[----:B------:R-:W-:Y:S02]  /*0f90*/  ISETP.GE.AND P0, PT, R55, c[0x0][0x174], PT ;  /* 0x00005d0037007a0c */ /* 0x000fe40003f06270 */
[----:B------:R-:W1:Y:S02]  /*0fa0*/  SHFL.DOWN PT, R96, R81, 0x8, 0x1f ;  /* 0x09001f0051607f89 */ /* 0x000e6400000e0000 */
[----:B------:R-:W-:Y:S02]  /*0fb0*/  ISETP.EQ.AND P0, PT, R91, RZ, !P0 ;  /* 0x000000ff5b00720c */ /* 0x000fe40004702270 */
[----:B------:R-:W2:Y:S01]  /*0fc0*/  SHFL.DOWN PT, R89, R86, 0x8, 0x1f ;  /* 0x09001f0056597f89 */ /* 0x000ea200000e0000 */
[C---:B0-----:R-:W-:Y:S01]  /*0fd0*/  @P3 FFMA.FTZ R95, R94.reuse, R30, R95 ;  /* 0x0000001e5e5f3223 */ /* 0x041fe2000001005f */
[----:B------:R-:W-:Y:S01]  /*0fe0*/  HFMA2.MMA R30, -RZ, RZ, 1.875, 0 ;  /* 0x3f800000ff1e7435 */ /* 0x000fe200000001ff */
[----:B---3--:R-:W-:-:S03]  /*0ff0*/  @P3 FMUL.FTZ R94, R94, R31 ;  /* 0x0000001f5e5e3220 */ /* 0x008fc60000410000 */
[----:B------:R-:W0:Y:S01]  /*1000*/  SHFL.UP PT, R87, R95, 0x8, RZ ;  /* 0x050000005f577989 */ /* 0x000e2200000e00ff */
[----:B------:R-:W-:Y:S02]  /*1010*/  ISETP.GE.U32.AND P3, PT, R91, 0x18, PT ;  /* 0x000000185b00780c */ /* 0x000fe40003f66070 */
[----:B------:R-:W-:Y:S01]  /*1020*/  MOV R31, RZ ;  /* 0x000000ff001f7202 */ /* 0x000fe20000000f00 */
[----:B------:R-:W3:Y:S05]  /*1030*/  SHFL.UP PT, R85, R94, 0x8, RZ ;  /* 0x050000005e557989 */ /* 0x000eea00000e00ff */
[----:B------:R-:W-:Y:S01]  /*1040*/  @P0 LDS.64 R30, [UR4+0xcc8] ;  /* 0x000cc804ff1e0984 */ /* 0x000fe20008000a00 */
[----:B------:R-:W-:-:S04]  /*1050*/  ISETP.GE.AND P0, PT, R41, 0x8, PT ;  /* 0x000000082900780c */ /* 0x000fc80003f06270 */
[C---:B-1----:R-:W-:Y:S02]  /*1060*/  @!P3 FFMA.FTZ R81, R86.reuse, R96, R81 ;  /* 0x000000605651b223 */ /* 0x042fe40000010051 */
[----:B--2---:R-:W-:-:S03]  /*1070*/  @!P3 FMUL.FTZ R86, R86, R89 ;  /* 0x000000595656b220 */ /* 0x004fc60000410000 */
[----:B------:R-:W1:Y:S01]  /*1080*/  SHFL.DOWN PT, R96, R81, 0x10, 0x1f ;  /* 0x0a001f0051607f89 */ /* 0x000e6200000e0000 */
[----:B------:R-:W-:-:S03]  /*1090*/  ISETP.GE.U32.AND P3, PT, R91, 0x10, PT ;  /* 0x000000105b00780c */ /* 0x000fc60003f66070 */
[----:B------:R-:W2:Y:S01]  /*10a0*/  SHFL.DOWN PT, R89, R86, 0x10, 0x1f ;  /* 0x0a001f0056597f89 */ /* 0x000ea200000e0000 */
[C---:B0-----:R-:W-:Y:S02]  /*10b0*/  @P0 FFMA.FTZ R95, R94.reuse, R87, R95 ;  /* 0x000000575e5f0223 */ /* 0x041fe4000001005f */
[----:B---3--:R-:W-:-:S03]  /*10c0*/  @P0 FMUL.FTZ R94, R94, R85 ;  /* 0x000000555e5e0220 */ /* 0x008fc60000410000 */
[----:B------:R-:W0:Y:S01]  /*10d0*/  SHFL.UP PT, R87, R95, 0x10, RZ ;  /* 0x060000005f577989 */ /* 0x000e2200000e00ff */
[----:B------:R-:W-:-:S03]  /*10e0*/  ISETP.GE.AND P0, PT, R41, 0x10, PT ;  /* 0x000000102900780c */ /* 0x000fc60003f06270 */
[----:B------:R-:W3:Y:S01]  /*10f0*/  SHFL.UP PT, R85, R94, 0x10, RZ ;  /* 0x060000005e557989 */ /* 0x000ee200000e00ff */
[C---:B-1----:R-:W-:Y:S02]  /*1100*/  @!P3 FFMA.FTZ R81, R86.reuse, R96, R81 ;  /* 0x000000605651b223 */ /* 0x042fe40000010051 */
[----:B--2---:R-:W-:-:S03]  /*1110*/  @!P3 FMUL.FTZ R86, R86, R89 ;  /* 0x000000595656b220 */ /* 0x004fc60000410000 */
[----:B------:R-:W-:Y:S04]  /*1120*/  SHFL.DOWN PT, R98, R81, 0x1, 0x1f ;  /* 0x08201f0051627f89 */ /* 0x000fe800000e0000 */
[----:B------:R-:W-:Y:S01]  /*1130*/  SHFL.IDX PT, R96, R31, RZ, 0x1f ;  /* 0x00001fff1f607589 */ /* 0x000fe200000e0000 */
[----:B0-----:R-:W-:-:S03]  /*1140*/  @P0 FFMA.FTZ R95, R94, R87, R95 ;  /* 0x000000575e5f0223 */ /* 0x001fc6000001005f */
        /* <DEDUP_REMOVED lines=16> */
[C---:B------:R-:W-:Y:S02]  /*1250*/  FFMA.FTZ R89, R75.reuse, R87, R90 ;  /* 0x000000574b597223 */ /* 0x040fe4000001005a */
[----:B------:R-:W-:-:S02]  /*1260*/  FFMA.FTZ R82, R75, R84, R80 ;  /* 0x000000544b527223 */ /* 0x000fc40000010050 */
[----:B------:R-:W-:Y:S02]  /*1270*/  FADD.FTZ R74, -R69, R84 ;  /* 0x00000054454a7221 */ /* 0x000fe40000010100 */
[----:B------:R-:W-:Y:S02]  /*1280*/  FMUL.FTZ R75, R32, R89 ;  /* 0x00000059204b7220 */ /* 0x000fe40000410000 */
[----:B------:R-:W-:Y:S02]  /*1290*/  FFMA.FTZ R99, R77, R82, R70 ;  /* 0x000000524d637223 */ /* 0x000fe40000010046 */
[----:B------:R-:W-:Y:S02]  /*12a0*/  FADD.FTZ R95, -R80, R82 ;  /* 0x00000052505f7221 */ /* 0x000fe40000010100 */
[----:B------:R-:W-:Y:S02]  /*12b0*/  FMUL.FTZ R78, R78, R87 ;  /* 0x000000574e4e7220 */ /* 0x000fe40000410000 */
[----:B------:R-:W-:-:S02]  /*12c0*/  FFMA.FTZ R77, R75, R74, RZ ;  /* 0x0000004a4b4d7223 */ /* 0x000fc400000100ff */
[----:B------:R-:W-:Y:S02]  /*12d0*/  FFMA.FTZ R79, R16, R84, RZ ;  /* 0x00000054104f7223 */ /* 0x000fe400000100ff */
[----:B------:R-:W-:Y:S02]  /*12e0*/  FFMA.FTZ R32, R73, R99, R88 ;  /* 0x0000006349207223 */ /* 0x000fe40000010058 */
[----:B------:R-:W-:Y:S02]  /*12f0*/  FADD.FTZ R84, -R70, R99 ;  /* 0x0000006346547221 */ /* 0x000fe40000010100 */
[----:B------:R-:W-:Y:S02]  /*1300*/  FMUL.FTZ R73, R33, R85 ;  /* 0x0000005521497220 */ /* 0x000fe40000410000 */
        /* <DEDUP_REMOVED lines=8> */
[C---:B------:R-:W-:Y:S01]  /*1390*/  FMUL.FTZ R79, R72.reuse, R85 ;  /* 0x00000055484f7220 */ /* 0x040fe20000410000 */
[----:B------:R-:W0:Y:S01]  /*13a0*/  SHFL.DOWN PT, R77, R80, 0x1, 0x1f ;  /* 0x08201f00504d7f89 */ /* 0x000e2200000e0000 */
[----:B------:R-:W-:Y:S02]  /*13b0*/  FMUL.FTZ R76, R72, R87 ;  /* 0x00000057484c7220 */ /* 0x000fe40000410000 */
[C---:B--2---:R-:W-:Y:S01]  /*13c0*/  FFMA.FTZ R31, R86.reuse, R31, R81 ;  /* 0x0000001f561f7223 */ /* 0x044fe20000010051 */
[----:B------:R-:W1:Y:S01]  /*13d0*/  SHFL.DOWN PT, R32, R33, 0x1, 0x1f ;  /* 0x08201f0021207f89 */ /* 0x000e6200000e0000 */
[----:B------:R-:W-:Y:S02]  /*13e0*/  FMUL.FTZ R30, R86, R30 ;  /* 0x0000001e561e7220 */ /* 0x000fe40000410000 */
[----:B------:R-:W-:Y:S02]  /*13f0*/  FMUL.FTZ R79, R79, R84 ;  /* 0x000000544f4f7220 */ /* 0x000fe40000410000 */
[----:B------:R-:W-:Y:S01]  /*1400*/  FMUL.FTZ R76, R76, R95 ;  /* 0x0000005f4c4c7220 */ /* 0x000fe20000410000 */
[----:B------:R-:W-:Y:S01]  /*1410*/  @!P2 STS.64 [UR4+0xcc8], R30 ;  /* 0x000cc81eff00a988 */ /* 0x000fe20008000a04 */
[----:B------:R-:W-:-:S02]  /*1420*/  FFMA.FTZ R79, R6, R85, R79 ;  /* 0x00000055064f7223 */ /* 0x000fc4000001004f */
[----:B------:R-:W-:Y:S02]  /*1430*/  FFMA.FTZ R76, R5, R87, R76 ;  /* 0x00000057054c7223 */ /* 0x000fe4000001004c */
[----:B------:R-:W-:Y:S02]  /*1440*/  FADD.FTZ R23, R82, R23 ;  /* 0x0000001752177221 */ /* 0x000fe40000010000 */
[----:B------:R-:W-:Y:S02]  /*1450*/  FADD.FTZ R22, R73, R22 ;  /* 0x0000001649167221 */ /* 0x000fe40000010000 */
[----:B------:R-:W-:Y:S02]  /*1460*/  FADD.FTZ R21, R78, R21 ;  /* 0x000000154e157221 */ /* 0x000fe40000010000 */
[----:B------:R-:W-:Y:S02]  /*1470*/  FADD.FTZ R20, R75, R20 ;  /* 0x000000144b147221 */ /* 0x000fe40000010000 */
[----:B------:R-:W-:-:S02]  /*1480*/  FADD.FTZ R10, R79, R10 ;  /* 0x0000000a4f0a7221 */ /* 0x000fc40000010000 */
[----:B0-----:R-:W-:Y:S02]  /*1490*/  @!P0 FADD.FTZ R80, R80, R77 ;  /* 0x0000004d50508221 */ /* 0x001fe40000010000 */
        /* <DEDUP_REMOVED lines=24> */
[----:B------:R-:W-:Y:S02]  /*1620*/  FMUL.FTZ R80, R72, R83 ;  /* 0x0000005348507220 */ /* 0x000fe40000410000 */
        /* <DEDUP_REMOVED lines=17> */
.L_x_8413:
[----:B0-----:R-:W-:Y:S05]  /*1740*/  BSYNC B0 ;  /* 0x0000000000007941 */ /* 0x001fea0003800000 */
.L_x_8412:
        /* <DEDUP_REMOVED lines=19> */
[----:B------:R-:W-:Y:S05]  /*1880*/  @!P0 BRA `(.L_x_8414) ;  /* 0xfffff1a000008947 */ /* 0x000fea000383ffff */
.L_x_8409:
[----:B------:R-:W-:Y:S01]  /*1890*/  BAR.SYNC.DEFER_BLOCKING 0x0 ;  /* 0x0000000000007b1d */ /* 0x000fe20000010000 */
[C---:B------:R-:W-:Y:S01]  /*18a0*/  IADD3 R30, R55.reuse, -0x1, RZ ;  /* 0xffffffff371e7810 */ /* 0x040fe20007ffe0ff */
[----:B------:R-:W-:Y:S01]  /*18b0*/  IMAD R12, R36, c[0x0][0x2d8], RZ ;  /* 0x0000b600240c7a24 */ /* 0x000fe200078e02ff */
[----:B------:R-:W-:Y:S01]  /*18c0*/  ISETP.GT.AND P3, PT, R55, 0x1, PT ;  /* 0x000000013700780c */ /* 0x000fe20003f64270 */
[----:B------:R-:W-:Y:S01]  /*18d0*/  IMAD R19, R35, c[0x0][0x2e0], RZ ;  /* 0x0000b80023137a24 */ /* 0x000fe200078e02ff */
[----:B------:R-:W-:Y:S01]  /*18e0*/  SHF.L.U32 R16, R30, 0x7, RZ ;  /* 0x000000071e107819 */ /* 0x000fe200000006ff */
[----:B------:R-:W-:Y:S01]  /*18f0*/  IMAD R15, R39, c[0x0][0x2dc], R12 ;  /* 0x0000b700270f7a24 */ /* 0x000fe200078e020c */
        /* <DEDUP_REMOVED lines=9> */
[----:B------:R-:W-:Y:S01]  /*1990*/  IADD3 R13, R13, R15, RZ ;  /* 0x0000000f0d0d7210 */ /* 0x000fe20007ffe0ff */
[----:B------:R0:W-:Y:S01]  /*19a0*/  STS.128 [R41.X16], R20 ;  /* 0x0000001429007388 */ /* 0x0001e2000000cc00 */
[----:B------:R-:W-:-:S06]  /*19b0*/  NOP ;  /* 0x0000000000007918 */ /* 0x000fcc0000000000 */
[----:B------:R-:W1:Y:S01]  /*19c0*/  LDS.128 R4, [R41.X16] ;  /* 0x0000000029047984 */ /* 0x000e62000000cc00 */
[----:B------:R-:W-:-:S05]  /*19d0*/  IMAD.WIDE.U32 R12, R0, c[0x0][0x2e0], R12 ;  /* 0x0000b800000c7a25 */ /* 0x000fca00078e000c */
[----:B------:R-:W-:Y:S02]  /*19e0*/  IADD3 R13, R13, R19, RZ ;  /* 0x000000130d0d7210 */ /* 0x000fe40007ffe0ff */
[----:B------:R-:W-:Y:S01]  /*19f0*/  LEA R18, P0, R12, c[0x0][0x330], 0x2 ;  /* 0x0000cc000c127a11 */ /* 0x000fe200078010ff */
[----:B0-----:R-:W-:Y:S02]  /*1a00*/  IMAD R20, R36, c[0x0][0x2f8], RZ ;  /* 0x0000be0024147a24 */ /* 0x001fe400078e02ff */
[----:B------:R-:W-:Y:S01]  /*1a10*/  IMAD R23, R35, c[0x0][0x300], RZ ;  /* 0x0000c00023177a24 */ /* 0x000fe200078e02ff */
[----:B------:R-:W-:Y:S01]  /*1a20*/  LEA.HI.X R13, R12, c[0x0][0x334], R13, 0x2, P0 ;  /* 0x0000cd000c0d7a11 */ /* 0x000fe200000f140d */
[----:B------:R-:W-:Y:S01]  /*1a30*/  IMAD R21, R39, c[0x0][0x2fc], R20 ;  /* 0x0000bf0027157a24 */ /* 0x000fe200078e0214 */
[----:B------:R-:W-:Y:S01]  /*1a40*/  IADD3 R18, P0, R18, R59, RZ ;  /* 0x0000003b12127210 */ /* 0x000fe20007f1e0ff */
[----:B------:R-:W-:-:S03]  /*1a50*/  IMAD R23, R0, c[0x0][0x304], R23 ;  /* 0x0000c10000177a24 */ /* 0x000fc600078e0217 */
[----:B------:R-:W-:Y:S02]  /*1a60*/  IADD3.X R19, R13, R58, RZ, P0, !PT ;  /* 0x0000003a0d137210 */ /* 0x000fe400007fe4ff */
[----:B------:R-:W-:-:S03]  /*1a70*/  IADD3 R17, R17, R21, RZ ;  /* 0x0000001511117210 */ /* 0x000fc60007ffe0ff */
[----:B-1----:R0:W-:Y:S04]  /*1a80*/  STG.E.128 [R18.64], R4 ;  /* 0x0000000412007986 */ /* 0x0021e8000c101d06 */
[----:B------:R-:W-:Y:S01]  /*1a90*/  BAR.SYNC.DEFER_BLOCKING 0x0 ;  /* 0x0000000000007b1d */ /* 0x000fe20000010000 */
[----:B0-----:R-:W-:-:S05]  /*1aa0*/  IMAD.WIDE.U32 R4, R0, c[0x0][0x300], R16 ;  /* 0x0000c00000047a25 */ /* 0x001fca00078e0010 */
[----:B------:R-:W-:Y:S02]  /*1ab0*/  IADD3 R5, R5, R23, RZ ;  /* 0x0000001705057210 */ /* 0x000fe40007ffe0ff */
[----:B------:R-:W-:Y:S01]  /*1ac0*/  LEA R6, P0, R4, c[0x0][0x340], 0x2 ;  /* 0x0000d00004067a11 */ /* 0x000fe200078010ff */
[----:B------:R0:W-:Y:S01]  /*1ad0*/  STS.128 [R41.X16], R8 ;  /* 0x0000000829007388 */ /* 0x0001e2000000cc00 */
[----:B------:R-:W-:-:S06]  /*1ae0*/  NOP ;  /* 0x0000000000007918 */ /* 0x000fcc0000000000 */
[----:B------:R-:W1:Y:S01]  /*1af0*/  LDS.128 R12, [R41.X16] ;  /* 0x00000000290c7984 */ /* 0x000e62000000cc00 */
[----:B------:R-:W-:Y:S02]  /*1b00*/  LEA.HI.X R5, R4, c[0x0][0x344], R5, 0x2, P0 ;  /* 0x0000d10004057a11 */ /* 0x000fe400000f1405 */
[----:B------:R-:W-:-:S04]  /*1b10*/  IADD3 R4, P0, R6, R59, RZ ;  /* 0x0000003b06047210 */ /* 0x000fc80007f1e0ff */
[----:B------:R-:W-:Y:S01]  /*1b20*/  IADD3.X R5, R5, R58, RZ, P0, !PT ;  /* 0x0000003a05057210 */ /* 0x000fe200007fe4ff */
[----:B0-----:R-:W-:Y:S01]  /*1b30*/  FADD.FTZ R8, R47, R8 ;  /* 0x000000082f087221 */ /* 0x001fe20000010000 */
[----:B------:R-:W-:-:S03]  /*1b40*/  IADD3 R52, P0, R52, -0x200, RZ ;  /* 0xfffffe0034347810 */ /* 0x000fc60007f1e0ff */
[----:B------:R-:W-:Y:S01]  /*1b50*/  FADD.FTZ R9, R8, R9 ;  /* 0x0000000908097221 */ /* 0x000fe20000010000 */
[----:B------:R-:W-:-:S03]  /*1b60*/  IADD3.X R53, R53, -0x1, RZ, P0, !PT ;  /* 0xffffffff35357810 */ /* 0x000fc600007fe4ff */
[----:B------:R-:W-:-:S04]  /*1b70*/  FADD.FTZ R10, R9, R10 ;  /* 0x0000000a090a7221 */ /* 0x000fc80000010000 */
[----:B------:R-:W-:Y:S01]  /*1b80*/  FADD.FTZ R47, R10, R11 ;  /* 0x0000000b0a2f7221 */ /* 0x000fe20000010000 */
[----:B-1----:R0:W-:Y:S01]  /*1b90*/  STG.E.128 [R4.64], R12 ;  /* 0x0000000c04007986 */ /* 0x0021e2000c101d06 */
[----:B------:R-:W-:Y:S01]  /*1ba0*/  @!P3 CALL.REL.NOINC `(.L_x_8408) ;  /* 0x000000100000b944 */ /* 0x000fe20003c00000 */
[----:B------:R-:W-:Y:S05]  /*1bb0*/  BRA `(.L_x_8415) ;  /* 0xffffeab000007947 */ /* 0x000fea000383ffff */
.L_x_8408:
        /* <DEDUP_REMOVED lines=24> */
.L_x_8417:
[----:B0-----:R-:W-:Y:S05]  /*1d40*/  BSYNC B0 ;  /* 0x0000000000007941 */ /* 0x001fea0003800000 */
.L_x_8416:
        /* <DEDUP_REMOVED lines=23> */
.L_x_8419:
[----:B------:R-:W1:Y:S02]  /*1ec0*/  S2R R19, SR_TID.X ;  /* 0x0000000000137919 */ /* 0x000e640000002100 */
.L_x_8420:
[----:B0-----:R-:W-:Y:S05]  /*1ed0*/  BSYNC B0 ;  /* 0x0000000000007941 */ /* 0x001fea0003800000 */
.L_x_8418:
        /* <DEDUP_REMOVED lines=14> */
[----:B-----5:R-:W-:Y:S01]  /*1fc0*/  IADD3 R37, R17, R11, RZ ;  /* 0x0000000b11257210 */ /* 0x020fe20007ffe0ff */
[----:B------:R-:W-:Y:S01]  /*1fd0*/  IMAD.WIDE.U32 R6, R0, c[0x0][0x288], RZ ;  /* 0x0000a20000067a25 */ /* 0x000fe200078e00ff */
[----:B------:R-:W-:-:S04]  /*1fe0*/  IADD3 R27, R5, R9, RZ ;  /* 0x00000009051b7210 */ /* 0x000fc80007ffe0ff */
[----:B------:R-:W-:Y:S02]  /*1ff0*/  IADD3 R25, R7, R25, RZ ;  /* 0x0000001907197210 */ /* 0x000fe40007ffe0ff */
.L_x_8421:
        /* <DEDUP_REMOVED lines=54> */
.L_x_8422:
        /* <DEDUP_REMOVED lines=10> */
.L_x_9152:


//--------------------- .text._Z25selective_scan_bwd_kernelI32Selective_Scan_bwd_kernel_traitsILi32ELi4ELb1ELb0ELb0ELb0ELb1EffEEv12SSMParamsBwd --------------------------
	.section	.text._Z25selective_scan_bwd_kernelI32Selective_Scan_bwd_kernel_traitsILi32ELi4ELb1ELb0ELb0ELb0ELb1EffEEv12SSMParamsBwd,"ax",@progbits
	.sectioninfo	@"SHI_REGISTERS=94"
	.align	128
        .global         _Z25selective_scan_bwd_kernelI32Selective_Scan_bwd_kernel_traitsILi32ELi4ELb1ELb0ELb0ELb0ELb1EffEEv12SSMParamsBwd
        .type           _Z25selective_scan_bwd_kernelI32Selective_Scan_bwd_kernel_traitsILi32ELi4ELb1ELb0ELb0ELb0ELb1EffEEv12SSMParamsBwd,@function
        .size           _Z25selective_scan_bwd_kernelI32Selective_Scan_bwd_kernel_traitsILi32ELi4ELb1ELb0ELb0ELb0ELb1EffEEv12SSMParamsBwd,(.L_x_9153 - _Z25selective_scan_bwd_kernelI32Selective_Scan_bwd_kernel_traitsILi32ELi4ELb1ELb0ELb0ELb0ELb1EffEEv12SSMParamsBwd)
        .other          _Z25selective_scan_bwd_kernelI32Selective_Scan_bwd_kernel_traitsILi32ELi4ELb1ELb0ELb0ELb0ELb1EffEEv12SSMParamsBwd,@"STO_CUDA_ENTRY STV_DEFAULT"
_Z25selective_scan_bwd_kernelI32Selective_Scan_bwd_kernel_traitsILi32ELi4ELb1ELb0ELb0ELb0ELb1EffEEv12SSMParamsBwd:
.text._Z25selective_scan_bwd_kernelI32Selective_Scan_bwd_kernel_traitsILi32ELi4ELb1ELb0ELb0ELb0ELb1EffEEv12SSMParamsBwd:
        /* <DEDUP_REMOVED lines=16> */
[C---:B------:R-:W-:Y:S01]  /*0100*/  IMAD R13, R4.reuse, c[0x0][0x1d4], R13 ;  /* 0x00007500040d7a24 */ /* 0x040fe200078e020d */
[--C-:B------:R-:W-:Y:S01]  /*0110*/  @P1 LEA.HI.X R11, R3, c[0x0][0x254], R0.reuse, 0x2, P3 ;  /* 0x00009500030b1a11 */ /* 0x100fe200018f1400 */
[----:B------:R-:W-:Y:S01]  /*0120*/  IMAD R19, R5, c[0x0][0x278], RZ ;  /* 0x00009e0005137a24 */ /* 0x000fe200078e02ff */
[----:B------:R-:W-:Y:S01]  /*0130*/  @P0 LEA.HI.X R9, R3, c[0x0][0x23c], R0, 0x2, P2 ;  /* 0x00008f0003090a11 */ /* 0x000fe200010f1400 */
[----:B------:R-:W-:Y:S01]  /*0140*/  IMAD R15, R5, c[0x0][0x1e0], RZ ;  /* 0x00007800050f7a24 */ /* 0x000fe200078e02ff */
[----:B------:R-:W-:Y:S01]  /*0150*/  IADD3 R7, R7, R13, RZ ;  /* 0x0000000d07077210 */ /* 0x000fe20007ffe0ff */
[----:B------:R0:W5:Y:S01]  /*0160*/  @P1 LDG.E R2, [R10.64] ;  /* 0x000000060a021981 */ /* 0x000162000c1e1900 */
[----:B------:R-:W-:Y:S01]  /*0170*/  MOV R14, c[0x0][0x174] ;  /* 0x00005d00000e7a02 */ /* 0x000fe20000000f00 */
[----:B------:R-:W-:-:S02]  /*0180*/  IMAD R19, R4, c[0x0][0x27c], R19 ;  /* 0x00009f0004137a24 */ /* 0x000fc400078e0213 */
[----:B------:R1:W5:Y:S01]  /*0190*/  @P0 LDG.E R50, [R8.64] ;  /* 0x0000000608320981 */ /* 0x000362000c1e1900 */
[----:B------:R-:W-:Y:S01]  /*01a0*/  IMAD R17, R4, c[0x0][0x1e4], R15 ;  /* 0x0000790004117a24 */ /* 0x000fe200078e020f */
[----:B------:R-:W-:Y:S01]  /*01b0*/  LEA R13, R14, 0xffffff80, 0x7 ;  /* 0xffffff800e0d7811 */ /* 0x000fe200078e38ff */
[----:B------:R-:W-:Y:S02]  /*01c0*/  IMAD R12, R0, c[0x0][0x1d8], RZ ;  /* 0x00007600000c7a24 */ /* 0x000fe400078e02ff */
[----:B0-----:R-:W-:-:S04]  /*01d0*/  IMAD.WIDE.U32 R10, R4, c[0x0][0x278], RZ ;  /* 0x00009e00040a7a25 */ /* 0x001fc800078e00ff */
[----:B-1----:R-:W-:Y:S01]  /*01e0*/  IMAD.WIDE.U32 R8, R4, c[0x0][0x1e0], RZ ;  /* 0x0000780004087a25 */ /* 0x002fe200078e00ff */
[----:B------:R-:W-:-:S03]  /*01f0*/  IADD3 R11, R11, R19, RZ ;  /* 0x000000130b0b7210 */ /* 0x000fc60007ffe0ff */
[----:B------:R-:W-:Y:S01]  /*0200*/  IMAD.WIDE.U32 R6, R3, c[0x0][0x1d8], R6 ;  /* 0x0000760003067a25 */ /* 0x000fe200078e0006 */
[----:B------:R-:W-:Y:S02]  /*0210*/  SHF.R.S32.HI R15, RZ, 0x1f, R13 ;  /* 0x0000001fff0f7819 */ /* 0x000fe4000001140d */
[----:B------:R-:W-:Y:S01]  /*0220*/  IADD3 R9, R9, R17, RZ ;  /* 0x0000001109097210 */ /* 0x000fe20007ffe0ff */
[----:B------:R-:W-:Y:S01]  /*0230*/  IMAD R19, R3, c[0x0][0x1dc], R12 ;  /* 0x0000770003137a24 */ /* 0x000fe200078e020c */
[----:B------:R-:W-:Y:S02]  /*0240*/  IADD3 R12, P0, R13, R6, RZ ;  /* 0x000000060d0c7210 */ /* 0x000fe40007f1e0ff */
[----:B------:R-:W-:Y:S01]  /*0250*/  ISETP.GE.AND P3, PT, R14, 0x1, PT ;  /* 0x000000010e00780c */ /* 0x000fe20003f66270 */
[----:B------:R-:W-:Y:S01]  /*0260*/  IMAD R14, R0, c[0x0][0x1e8], RZ ;  /* 0x00007a00000e7a24 */ /* 0x000fe200078e02ff */
[----:B------:R-:W-:Y:S01]  /*0270*/  IADD3.X R19, R15, R7, R19, P0, !PT ;  /* 0x000000070f137210 */ /* 0x000fe200007fe413 */
[----:B------:R-:W-:Y:S01]  /*0280*/  IMAD.WIDE.U32 R6, R3, c[0x0][0x1e8], R8 ;  /* 0x00007a0003067a25 */ /* 0x000fe200078e0008 */
[----:B------:R-:W-:-:S03]  /*0290*/  ISETP.NE.U32.AND P0, PT, RZ, c[0x0][0x260], PT ;  /* 0x00009800ff007a0c */ /* 0x000fc60003f05070 */
[----:B------:R-:W-:Y:S01]  /*02a0*/  IMAD.WIDE.U32 R8, R3, c[0x0][0x280], R10 ;  /* 0x0000a00003087a25 */ /* 0x000fe200078e000a */
[----:B------:R-:W-:Y:S02]  /*02b0*/  IADD3 R17, P2, R13, R6, RZ ;  /* 0x000000060d117210 */ /* 0x000fe40007f5e0ff */
[C---:B------:R-:W-:Y:S01]  /*02c0*/  LEA R11, P1, R12.reuse, c[0x0][0x240], 0x2 ;  /* 0x000090000c0b7a11 */ /* 0x040fe200078210ff */
[----:B------:R-:W-:Y:S01]  /*02d0*/  IMAD R14, R3, c[0x0][0x1ec], R14 ;  /* 0x00007b00030e7a24 */ /* 0x000fe200078e020e */
[----:B------:R-:W-:Y:S02]  /*02e0*/  ISETP.NE.AND.EX P0, PT, RZ, c[0x0][0x264], PT, P0 ;  /* 0x00009900ff007a0c */ /* 0x000fe40003f05300 */
[----:B------:R-:W-:Y:S02]  /*02f0*/  LEA.HI.X R12, R12, c[0x0][0x244], R19, 0x2, P1 ;  /* 0x000091000c0c7a11 */ /* 0x000fe400008f1413 */
[----:B------:R-:W-:Y:S02]  /*0300*/  IADD3.X R6, R15, R7, R14, P2, !PT ;  /* 0x000000070f067210 */ /* 0x000fe400017fe40e */
[----:B------:R-:W-:-:S02]  /*0310*/  ISETP.NE.U32.AND P1, PT, RZ, c[0x0][0x328], PT ;  /* 0x0000ca00ff007a0c */ /* 0x000fc40003f25070 */
[----:B------:R-:W-:Y:S01]  /*0320*/  ISETP.NE.U32.AND P2, PT, RZ, c[0x0][0x348], PT ;  /* 0x0000d200ff007a0c */ /* 0x000fe20003f45070 */
[----:B------:R-:W-:Y:S01]  /*0330*/  IMAD R16, R0, c[0x0][0x280], RZ ;  /* 0x0000a00000107a24 */ /* 0x000fe200078e02ff */
[----:B------:R-:W-:Y:S02]  /*0340*/  ISETP.NE.AND.EX P1, PT, RZ, c[0x0][0x32c], PT, P1 ;  /* 0x0000cb00ff007a0c */ /* 0x000fe40003f25310 */
[----:B------:R-:W-:Y:S01]  /*0350*/  ISETP.NE.AND.EX P2, PT, RZ, c[0x0][0x34c], PT, P2 ;  /* 0x0000d300ff007a0c */ /* 0x000fe20003f45320 */
[----:B------:R-:W-:Y:S01]  /*0360*/  IMAD R16, R3, c[0x0][0x284], R16 ;  /* 0x0000a10003107a24 */ /* 0x000fe200078e0210 */
[----:B------:R-:W-:Y:S01]  /*0370*/  IADD3 R13, P4, R13, R8, RZ ;  /* 0x000000080d0d7210 */ /* 0x000fe20007f9e0ff */
[----:B------:R-:W-:Y:S02]  /*0380*/  @P0 IMAD R7, R4, c[0x0][0x164], R3 ;  /* 0x0000590004070a24 */ /* 0x000fe400078e0203 */
[----:B------:R-:W-:Y:S01]  /*0390*/  IMAD R8, R0, c[0x0][0x198], RZ ;  /* 0x0000660000087a24 */ /* 0x000fe200078e02ff */
[----:B------:R-:W-:Y:S01]  /*03a0*/  IADD3.X R16, R15, R9, R16, P4, !PT ;  /* 0x000000090f107210 */ /* 0x000fe200027fe410 */
[----:B------:R-:W-:Y:S01]  /*03b0*/  @P0 IMAD R7, R7, c[0x0][0x174], RZ ;  /* 0x00005d0007070a24 */ /* 0x000fe200078e02ff */
[----:B------:R-:W-:-:S02]  /*03c0*/  LEA R14, P4, R17, c[0x0][0x248], 0x2 ;  /* 0x00009200110e7a11 */ /* 0x000fc400078810ff */
[----:B------:R-:W-:Y:S01]  /*03d0*/  LEA R15, P5, R13, c[0x0][0x308], 0x2 ;  /* 0x0000c2000d0f7a11 */ /* 0x000fe200078a10ff */
[----:B------:R-:W-:Y:S01]  /*03e0*/  CS2R R54, SRZ ;  /* 0x0000000000367805 */ /* 0x000fe2000001ff00 */
[----:B------:R-:W-:Y:S01]  /*03f0*/  CS2R R52, SRZ ;  /* 0x0000000000347805 */ /* 0x000fe2000001ff00 */
[----:B------:R-:W-:Y:S01]  /*0400*/  @P0 MOV R58, 0x8 ;  /* 0x00000008003a0802 */ /* 0x000fe20000000f00 */
[----:B------:R-:W-:Y:S01]  /*0410*/  IMAD.WIDE.U32 R56, R3, c[0x0][0x198], RZ ;  /* 0x0000660003387a25 */ /* 0x000fe200078e00ff */
[----:B------:R-:W-:Y:S02]  /*0420*/  LEA.HI.X R17, R17, c[0x0][0x24c], R6, 0x2, P4 ;  /* 0x0000930011117a11 */ /* 0x000fe400020f1406 */
[----:B------:R-:W-:Y:S01]  /*0430*/  LEA.HI.X R16, R13, c[0x0][0x30c], R16, 0x2, P5 ;  /* 0x0000c3000d107a11 */ /* 0x000fe200028f1410 */
[----:B------:R-:W-:Y:S01]  /*0440*/  @P0 IMAD R7, R7, c[0x0][0x16c], RZ ;  /* 0x00005b0007070a24 */ /* 0x000fe200078e02ff */
[C---:B------:R-:W-:Y:S01]  /*0450*/  @P1 LEA R54, P4, R3.reuse, c[0x0][0x328], 0x2 ;  /* 0x0000ca0003361a11 */ /* 0x040fe200078810ff */
[C---:B------:R-:W-:Y:S01]  /*0460*/  IMAD R9, R3.reuse, c[0x0][0x19c], R8 ;  /* 0x0000670003097a24 */ /* 0x040fe200078e0208 */
[----:B------:R-:W-:Y:S01]  /*0470*/  @P2 LEA R52, P5, R3, c[0x0][0x348], 0x2 ;  /* 0x0000d20003342a11 */ /* 0x000fe200078a10ff */
[----:B------:R-:W-:Y:S01]  /*0480*/  @P0 IMAD.WIDE R58, R7, R58, c[0x0][0x260] ;  /* 0x00009800073a0625 */ /* 0x000fe200078e023a */
[C-C-:B------:R-:W-:Y:S01]  /*0490*/  @P1 LEA.HI.X R55, R3.reuse, c[0x0][0x32c], R0.reuse, 0x2, P4 ;  /* 0x0000cb0003371a11 */ /* 0x140fe200020f1400 */
[----:B------:R-:W-:Y:S01]  /*04a0*/  CS2R R6, SRZ ;  /* 0x0000000000067805 */ /* 0x000fe2000001ff00 */
[----:B------:R-:W-:Y:S01]  /*04b0*/  @P2 LEA.HI.X R53, R3, c[0x0][0x34c], R0, 0x2, P5 ;  /* 0x0000d30003352a11 */ /* 0x000fe200028f1400 */
[----:B------:R-:W-:Y:S01]  /*04c0*/  @!P0 CS2R R58, SRZ ;  /* 0x00000000003a8805 */ /* 0x000fe2000001ff00 */
[----:B------:R-:W-:Y:S01]  /*04d0*/  IADD3 R9, R57, R9, RZ ;  /* 0x0000000939097210 */ /* 0x000fe20007ffe0ff */
[----:B------:R-:W-:Y:S05]  /*04e0*/  @!P3 BRA `(.L_x_8423) ;  /* 0x00001e500000b947 */ /* 0x000fea0003800000 */
[----:B------:R-:W0:Y:S01]  /*04f0*/  S2R R8, SR_TID.X ;  /* 0x0000000000087919 */ /* 0x000e220000002100 */
[----:B------:R-:W-:Y:S01]  /*0500*/  MOV R13, R14 ;  /* 0x0000000e000d7202 */ /* 0x000fe20000000f00 */
[----:B------:R-:W-:Y:S01]  /*0510*/  CS2R R6, SRZ ;  /* 0x0000000000067805 */ /* 0x000fe2000001ff00 */
[----:B------:R-:W-:Y:S01]  /*0520*/  MOV R14, R17 ;  /* 0x00000011000e7202 */ /* 0x000fe20000000f00 */
[----:B------:R-:W1:Y:S01]  /*0530*/  S2R R10, SR_LANEID ;  /* 0x00000000000a7919 */ /* 0x000e620000000000 */
[----:B------:R-:W-:-:S02]  /*0540*/  LEA R17, P0, R56, c[0x0][0x228], 0x2 ;  /* 0x00008a0038117a11 */ /* 0x000fc400078010ff */
[----:B------:R-:W-:Y:S02]  /*0550*/  MOV R18, c[0x0][0x174] ;  /* 0x00005d0000127a02 */ /* 0x000fe40000000f00 */
[----:B------:R-:W-:Y:S02]  /*0560*/  LEA.HI.X R48, R56, c[0x0][0x22c], R9, 0x2, P0 ;  /* 0x00008b0038307a11 */ /* 0x000fe400000f1409 */
[----:B0-----:R-:W-:Y:S02]  /*0570*/  LOP3.LUT R19, R8, 0x1f, RZ, 0xc0, !PT ;  /* 0x0000001f08137812 */ /* 0x001fe400078ec0ff */
[----:B------:R-:W-:Y:S02]  /*0580*/  SHF.R.S32.HI R49, RZ, 0x1f, R8 ;  /* 0x0000001fff317819 */ /* 0x000fe40000011408 */
.L_x_8431:
[----:B------:R-:W-:Y:S01]  /*0590*/  BAR.SYNC.DEFER_BLOCKING 0x0 ;  /* 0x0000000000007b1d */ /* 0x000fe20000010000 */
[C---:B------:R-:W-:Y:S02]  /*05a0*/  SHF.L.U32 R62, R8.reuse, 0x4, RZ ;  /* 0x00000004083e7819 */ /* 0x040fe400000006ff */
[----:B------:R-:W-:Y:S02]  /*05b0*/  SHF.L.U64.HI R51, R8, 0x4, R49 ;  /* 0x0000000408337819 */ /* 0x000fe40000010231 */
[----:B------:R-:W-:-:S04]  /*05c0*/  IADD3 R32, P0, R11, R62, RZ ;  /* 0x0000003e0b207210 */ /* 0x000fc80007f1e0ff */
[----:B------:R-:W-:-:S06]  /*05d0*/  IADD3.X R33, R12, R51, RZ, P0, !PT ;  /* 0x000000330c217210 */ /* 0x000fcc00007fe4ff */
[----:B------:R-:W2:Y:S01]  /*05e0*/  LDG.E.128 R32, [R32.64] ;  /* 0x0000000620207981 */ /* 0x000ea2000c1e1d00 */
[----:B0-----:R-:W-:-:S04]  /*05f0*/  IADD3 R28, P0, R13, R62, RZ ;  /* 0x0000003e0d1c7210 */ /* 0x001fc80007f1e0ff */
[----:B------:R-:W-:Y:S01]  /*0600*/  IADD3.X R29, R14, R51, RZ, P0, !PT ;  /* 0x000000330e1d7210 */ /* 0x000fe200007fe4ff */
[----:B-12---:R0:W-:Y:S01]  /*0610*/  STS.128 [R10.X16], R32 ;  /* 0x000000200a007388 */ /* 0x0061e2000000cc00 */
[----:B------:R-:W-:-:S06]  /*0620*/  NOP ;  /* 0x0000000000007918 */ /* 0x000fcc0000000000 */
[----:B------:R-:W-:Y:S04]  /*0630*/  LDS.128 R20, [R10.X16] ;  /* 0x000000000a147984 */ /* 0x000fe8000000cc00 */
        /* <DEDUP_REMOVED lines=9> */
[----:B------:R-:W-:Y:S01]  /*06d0*/  LEA R60, R18, 0xffffff80, 0x7 ;  /* 0xffffff80123c7811 */ /* 0x000fe200078e38ff */
[----:B0-----:R-:W-:-:S02]  /*06e0*/  IMAD R33, R5, c[0x0][0x1f0], RZ ;  /* 0x00007c0005217a24 */ /* 0x001fc400078e02ff */
[----:B------:R-:W-:Y:S01]  /*06f0*/  IMAD R34, R0, c[0x0][0x1f8], RZ ;  /* 0x00007e0000227a24 */ /* 0x000fe200078e02ff */
[----:B------:R-:W-:Y:S01]  /*0700*/  SHF.R.S32.HI R61, RZ, 0x1f, R60 ;  /* 0x0000001fff3d7819 */ /* 0x000fe2000001143c */
[C---:B------:R-:W-:Y:S02]  /*0710*/  IMAD R35, R4.reuse, c[0x0][0x1f4], R33 ;  /* 0x00007d0004237a24 */ /* 0x040fe400078e0221 */
[----:B-1----:R-:W-:Y:S02]  /*0720*/  IMAD R31, R3, c[0x0][0x1fc], R34 ;  /* 0x00007f00031f7a24 */ /* 0x002fe400078e0222 */
        /* <DEDUP_REMOVED lines=8> */
[----:B--2---:R0:W-:Y:S01]  /*07b0*/  STS.128 [R10.X16], R36 ;  /* 0x000000240a007388 */ /* 0x0041e2000000cc00 */
[----:B------:R-:W-:-:S06]  /*07c0*/  NOP ;  /* 0x0000000000007918 */ /* 0x000fcc0000000000 */
[----:B------:R-:W-:Y:S04]  /*07d0*/  LDS.128 R32, [R10.X16] ;  /* 0x000000000a207984 */ /* 0x000fe8000000cc00 */
[----:B------:R-:W-:Y:S06]  /*07e0*/  BAR.SYNC.DEFER_BLOCKING 0x0 ;  /* 0x0000000000007b1d */ /* 0x000fec0000010000 */
[----:B------:R-:W2:Y:S01]  /*07f0*/  LDG.E.128 R28, [R28.64] ;  /* 0x000000061c1c7981 */ /* 0x000ea2000c1e1d00 */
[----:B------:R-:W-:-:S02]  /*0800*/  IMAD R41, R5, c[0x0][0x200], RZ ;  /* 0x0000800005297a24 */ /* 0x000fc400078e02ff */
[----:B------:R-:W-:Y:S02]  /*0810*/  IMAD R42, R0, c[0x0][0x208], RZ ;  /* 0x00008200002a7a24 */ /* 0x000fe400078e02ff */
[C---:B------:R-:W-:Y:S02]  /*0820*/  IMAD R43, R4.reuse, c[0x0][0x204], R41 ;  /* 0x00008100042b7a24 */ /* 0x040fe400078e0229 */
[----:B------:R-:W-:-:S05]  /*0830*/  IMAD.WIDE.U32 R40, R4, c[0x0][0x200], R60 ;  /* 0x0000800004287a25 */ /* 0x000fca00078e003c */
[----:B------:R-:W-:Y:S01]  /*0840*/  IADD3 R41, R41, R43, RZ ;  /* 0x0000002b29297210 */ /* 0x000fe20007ffe0ff */
[----:B------:R-:W-:-:S04]  /*0850*/  IMAD R43, R3, c[0x0][0x20c], R42 ;  /* 0x00008300032b7a24 */ /* 0x000fc800078e022a */
[----:B0-----:R-:W-:-:S05]  /*0860*/  IMAD.WIDE.U32 R36, R3, c[0x0][0x208], R40 ;  /* 0x0000820003247a25 */ /* 0x001fca00078e0028 */
[----:B------:R-:W-:Y:S02]  /*0870*/  IADD3 R37, R37, R43, RZ ;  /* 0x0000002b25257210 */ /* 0x000fe40007ffe0ff */
[----:B------:R-:W-:-:S04]  /*0880*/  LEA R41, P0, R36, c[0x0][0x258], 0x2 ;  /* 0x0000960024297a11 */ /* 0x000fc800078010ff */
[----:B------:R-:W-:Y:S02]  /*0890*/  LEA.HI.X R36, R36, c[0x0][0x25c], R37, 0x2, P0 ;  /* 0x0000970024247a11 */ /* 0x000fe400000f1425 */
[----:B------:R-:W-:-:S04]  /*08a0*/  IADD3 R40, P0, R41, R62, RZ ;  /* 0x0000003e29287210 */ /* 0x000fc80007f1e0ff */
[----:B------:R-:W-:Y:S01]  /*08b0*/  IADD3.X R41, R36, R51, RZ, P0, !PT ;  /* 0x0000003324297210 */ /* 0x000fe200007fe4ff */
[----:B--2---:R-:W-:Y:S01]  /*08c0*/  STS.128 [R10.X16], R28 ;  /* 0x0000001c0a007388 */ /* 0x004fe2000000cc00 */
[----:B------:R-:W-:-:S06]  /*08d0*/  NOP ;  /* 0x0000000000007918 */ /* 0x000fcc0000000000 */
[----:B------:R-:W0:Y:S04]  /*08e0*/  LDS.128 R36, [R10.X16] ;  /* 0x000000000a247984 */ /* 0x000e28000000cc00 */
[----:B------:R-:W-:Y:S06]  /*08f0*/  BAR.SYNC.DEFER_BLOCKING 0x0 ;  /* 0x0000000000007b1d */ /* 0x000fec0000010000 */
[----:B------:R-:W2:Y:S01]  /*0900*/  LDG.E.128 R40, [R40.64] ;  /* 0x0000000628287981 */ /* 0x000ea2000c1e1d00 */
[----:B------:R-:W-:-:S02]  /*0910*/  IMAD R63, R5, c[0x0][0x2e8], RZ ;  /* 0x0000ba00053f7a24 */ /* 0x000fc400078e02ff */
[----:B------:R-:W-:-:S04]  /*0920*/  IMAD.WIDE.U32 R68, R4, c[0x0][0x2e8], R60 ;  /* 0x0000ba0004447a25 */ /* 0x000fc800078e003c */
[----:B------:R-:W-:Y:S02]  /*0930*/  IMAD R63, R4, c[0x0][0x2ec], R63 ;  /* 0x0000bb00043f7a24 */ /* 0x000fe400078e023f */
[----:B------:R-:W-:Y:S02]  /*0940*/  IMAD R70, R0, c[0x0][0x2f0], RZ ;  /* 0x0000bc0000467a24 */ /* 0x000fe400078e02ff */
[----:B0-----:R-:W-:Y:S01]  /*0950*/  FMUL.FTZ R45, R37, -1.4426950216293334961 ;  /* 0xbfb8aa3b252d7820 */ /* 0x001fe20000410000 */
[----:B------:R-:W-:Y:S01]  /*0960*/  IADD3 R69, R69, R63, RZ ;  /* 0x0000003f45457210 */ /* 0x000fe20007ffe0ff */
[----:B------:R-:W-:Y:S02]  /*0970*/  FMUL.FTZ R46, R38, -1.4426950216293334961 ;  /* 0xbfb8aa3b262e7820 */ /* 0x000fe40000410000 */
[----:B------:R-:W-:Y:S02]  /*0980*/  FMUL.FTZ R47, R39, -1.4426950216293334961 ;  /* 0xbfb8aa3b272f7820 */ /* 0x000fe40000410000 */
[----:B------:R-:W-:Y:S01]  /*0990*/  FMUL.FTZ R44, R36, -1.4426950216293334961 ;  /* 0xbfb8aa3b242c7820 */ /* 0x000fe20000410000 */
[----:B------:R-:W0:Y:S01]  /*09a0*/  MUFU.EX2 R45, R45 ;  /* 0x0000002d002d7308 */ /* 0x000e220000000800 */
[----:B------:R-:W-:-:S02]  /*09b0*/  IMAD R63, R3, c[0x0][0x2f4], R70 ;  /* 0x0000bd00033f7a24 */ /* 0x000fc400078e0246 */
[----:B------:R-:W-:-:S05]  /*09c0*/  IMAD.WIDE.U32 R68, R3, c[0x0][0x2f0], R68 ;  /* 0x0000bc0003447a25 */ /* 0x000fca00078e0044 */
[----:B------:R-:W1:Y:S08]  /*09d0*/  MUFU.EX2 R46, R46 ;  /* 0x0000002e002e7308 */ /* 0x000e700000000800 */
[----:B------:R-:W3:Y:S01]  /*09e0*/  MUFU.EX2 R47, R47 ;  /* 0x0000002f002f7308 */ /* 0x000ee20000000800 */
[----:B0-----:R-:W-:-:S07]  /*09f0*/  FADD.FTZ R64, R45, 1 ;  /* 0x3f8000002d407421 */ /* 0x001fce0000010000 */
[----:B------:R-:W0:Y:S01]  /*0a00*/  MUFU.EX2 R44, R44 ;  /* 0x0000002c002c7308 */ /* 0x000e220000000800 */
[----:B-1----:R-:W-:Y:S02]  /*0a10*/  FADD.FTZ R67, R46, 1 ;  /* 0x3f8000002e437421 */ /* 0x002fe40000010000 */
[----:B---3--:R-:W-:-:S05]  /*0a20*/  FADD.FTZ R66, R47, 1 ;  /* 0x3f8000002f427421 */ /* 0x008fca0000010000 */
[----:B------:R-:W-:Y:S01]  /*0a30*/  MUFU.RCP R64, R64 ;  /* 0x0000004000407308 */ /* 0x000fe20000001000 */
[----:B0-----:R-:W-:-:S07]  /*0a40*/  FADD.FTZ R65, R44, 1 ;  /* 0x3f8000002c417421 */ /* 0x001fce0000010000 */
[----:B------:R-:W-:Y:S08]  /*0a50*/  MUFU.RCP R67, R67 ;  /* 0x0000004300437308 */ /* 0x000ff00000001000 */
[----:B------:R-:W0:Y:S08]  /*0a60*/  MUFU.RCP R66, R66 ;  /* 0x0000004200427308 */ /* 0x000e300000001000 */
[----:B------:R-:W1:Y:S01]  /*0a70*/  MUFU.RCP R65, R65 ;  /* 0x0000004100417308 */ /* 0x000e620000001000 */
[----:B0-----:R-:W-:-:S04]  /*0a80*/  FADD.FTZ R44, -R66, 1 ;  /* 0x3f800000422c7421 */ /* 0x001fc80000010100 */
[----:B------:R-:W-:Y:S01]  /*0a90*/  FFMA.FTZ R46, R39, R44, 1 ;  /* 0x3f800000272e7423 */ /* 0x000fe2000001002c */
[----:B--2---:R0:W-:Y:S01]  /*0aa0*/  STS.128 [R10.X16], R40 ;  /* 0x000000280a007388 */ /* 0x0041e2000000cc00 */
[----:B------:R-:W-:-:S06]  /*0ab0*/  NOP ;  /* 0x0000000000007918 */ /* 0x000fcc0000000000 */
[----:B------:R-:W2:Y:S01]  /*0ac0*/  LDS.128 R28, [R10.X16] ;  /* 0x000000000a1c7984 */ /* 0x000ea2000000cc00 */
[----:B0-----:R-:W-:Y:S02]  /*0ad0*/  FADD.FTZ R40, -R64, 1 ;  /* 0x3f80000040287421 */ /* 0x001fe40000010100 */
[----:B------:R-:W-:Y:S02]  /*0ae0*/  FADD.FTZ R43, -R67, 1 ;  /* 0x3f800000432b7421 */ /* 0x000fe40000010100 */
[----:B------:R-:W-:Y:S02]  /*0af0*/  FFMA.FTZ R42, R37, R40, 1 ;  /* 0x3f800000252a7423 */ /* 0x000fe40000010028 */
[----:B-1----:R-:W-:Y:S02]  /*0b00*/  FADD.FTZ R41, -R65, 1 ;  /* 0x3f80000041297421 */ /* 0x002fe40000010100 */
        /* <DEDUP_REMOVED lines=17> */
[----:B------:R-:W-:Y:S01]  /*0c20*/  FMUL.FTZ R66, R39, R66 ;  /* 0x0000004227427220 */ /* 0x000fe20000410000 */
[----:B------:R0:W-:Y:S01]  /*0c30*/  STS.128 [R10.X16], R40 ;  /* 0x000000280a007388 */ /* 0x0001e2000000cc00 */
[----:B------:R-:W-:-:S06]  /*0c40*/  NOP ;  /* 0x0000000000007918 */ /* 0x000fcc0000000000 */
[----:B------:R-:W1:Y:S01]  /*0c50*/  LDS.128 R44, [R10.X16] ;  /* 0x000000000a2c7984 */ /* 0x000e62000000cc00 */
[----:B0-----:R-:W-:Y:S02]  /*0c60*/  IADD3 R41, R69, R63, RZ ;  /* 0x0000003f45297210 */ /* 0x001fe40007ffe0ff */
[C---:B------:R-:W-:Y:S02]  /*0c70*/  LEA R63, P0, R68.reuse, c[0x0][0x338], 0x2 ;  /* 0x0000ce00443f7a11 */ /* 0x040fe400078010ff */
[----:B------:R-:W-:Y:S02]  /*0c80*/  MOV R40, c[0x0][0x16c] ;  /* 0x00005b0000287a02 */ /* 0x000fe40000000f00 */
[----:B------:R-:W-:Y:S01]  /*0c90*/  LEA.HI.X R68, R68, c[0x0][0x33c], R41, 0x2, P0 ;  /* 0x0000cf0044447a11 */ /* 0x000fe200000f1429 */
[----:B------:R-:W-:Y:S01]  /*0ca0*/  FMUL.FTZ R41, R32, R65 ;  /* 0x0000004120297220 */ /* 0x000fe20000410000 */
[----:B------:R-:W-:Y:S02]  /*0cb0*/  IADD3 R62, P2, R63, R62, RZ ;  /* 0x0000003e3f3e7210 */ /* 0x000fe40007f5e0ff */
[----:B------:R-:W-:-:S02]  /*0cc0*/  ISETP.NE.U32.AND P0, PT, RZ, c[0x0][0x270], PT ;  /* 0x00009c00ff007a0c */ /* 0x000fc40003f05070 */
[----:B------:R-:W-:Y:S02]  /*0cd0*/  IADD3.X R63, R68, R51, RZ, P2, !PT ;  /* 0x00000033443f7210 */ /* 0x000fe400017fe4ff */
[----:B------:R-:W-:Y:S02]  /*0ce0*/  ISETP.NE.AND.EX P0, PT, RZ, c[0x0][0x274], PT, P0 ;  /* 0x00009d00ff007a0c */ /* 0x000fe40003f05300 */
[----:B------:R-:W-:Y:S01]  /*0cf0*/  ISETP.GE.AND P1, PT, R40, 0x1, PT ;  /* 0x000000012800780c */ /* 0x000fe20003f26270 */
[----:B------:R-:W-:Y:S01]  /*0d00*/  FMUL.FTZ R40, R37, R64 ;  /* 0x0000004025287220 */ /* 0x000fe20000410000 */
[----:B-1----:R0:W-:Y:S09]  /*0d10*/  STG.E.128 [R62.64], R44 ;  /* 0x0000002c3e007986 */ /* 0x0021f2000c101d06 */
[----:B------:R-:W-:Y:S05]  /*0d20*/  @!P0 BRA `(.L_x_8424) ;  /* 0x0000015000008947 */ /* 0x000fea0003800000 */
[----:B------:R-:W-:Y:S01]  /*0d30*/  BAR.SYNC.DEFER_BLOCKING 0x0 ;  /* 0x0000000000007b1d */ /* 0x000fe20000010000 */
[----:B------:R-:W-:-:S02]  /*0d40*/  FMUL.FTZ R28, R65, R28 ;  /* 0x0000001c411c7220 */ /* 0x000fc40000410000 */
[----:B------:R-:W-:Y:S02]  /*0d50*/  FMUL.FTZ R29, R29, R40 ;  /* 0x000000281d1d7220 */ /* 0x000fe40000410000 */
[----:B------:R-:W-:Y:S02]  /*0d60*/  FMUL.FTZ R30, R30, R67 ;  /* 0x000000431e1e7220 */ /* 0x000fe40000410000 */
[----:B------:R-:W-:Y:S02]  /*0d70*/  FMUL.FTZ R31, R31, R66 ;  /* 0x000000421f1f7220 */ /* 0x000fe40000410000 */
[----:B0-----:R-:W-:Y:S02]  /*0d80*/  IMAD R45, R5, c[0x0][0x210], RZ ;  /* 0x00008400052d7a24 */ /* 0x001fe400078e02ff */
[----:B------:R-:W-:-:S04]  /*0d90*/  IMAD.WIDE.U32 R42, R4, c[0x0][0x210], R60 ;  /* 0x00008400042a7a25 */ /* 0x000fc800078e003c */
[----:B------:R-:W-:Y:S02]  /*0da0*/  IMAD R45, R4, c[0x0][0x214], R45 ;  /* 0x00008500042d7a24 */ /* 0x000fe400078e022d */
[----:B------:R-:W-:-:S03]  /*0db0*/  IMAD R32, R0, c[0x0][0x218], RZ ;  /* 0x0000860000207a24 */ /* 0x000fc600078e02ff */
[----:B------:R-:W-:Y:S01]  /*0dc0*/  IADD3 R43, R43, R45, RZ ;  /* 0x0000002d2b2b7210 */ /* 0x000fe20007ffe0ff */
[----:B------:R-:W-:Y:S01]  /*0dd0*/  IMAD R45, R3, c[0x0][0x21c], R32 ;  /* 0x00008700032d7a24 */ /* 0x000fe200078e0220 */
[----:B------:R0:W-:Y:S01]  /*0de0*/  STS.128 [R10.X16], R28 ;  /* 0x0000001c0a007388 */ /* 0x0001e2000000cc00 */
[----:B------:R-:W-:-:S06]  /*0df0*/  NOP ;  /* 0x0000000000007918 */ /* 0x000fcc0000000000 */
[----:B------:R-:W1:Y:S01]  /*0e00*/  LDS.128 R36, [R10.X16] ;  /* 0x000000000a247984 */ /* 0x000e62000000cc00 */
[----:B------:R-:W-:-:S05]  /*0e10*/  IMAD.WIDE.U32 R42, R3, c[0x0][0x218], R42 ;  /* 0x00008600032a7a25 */ /* 0x000fca00078e002a */
[----:B0-----:R-:W-:Y:S02]  /*0e20*/  IADD3 R31, R43, R45, RZ ;  /* 0x0000002d2b1f7210 */ /* 0x001fe40007ffe0ff */
[----:B------:R-:W-:-:S04]  /*0e30*/  LEA R29, P0, R42, c[0x0][0x270], 0x2 ;  /* 0x00009c002a1d7a11 */ /* 0x000fc800078010ff */
[----:B------:R-:W-:Y:S02]  /*0e40*/  LEA.HI.X R42, R42, c[0x0][0x274], R31, 0x2, P0 ;  /* 0x00009d002a2a7a11 */ /* 0x000fe400000f141f */
[----:B------:R-:W-:-:S04]  /*0e50*/  LEA R28, P0, R8, R29, 0x4 ;  /* 0x0000001d081c7211 */ /* 0x000fc800078020ff */
[----:B------:R-:W-:-:S05]  /*0e60*/  LEA.HI.X R29, R8, R42, R49, 0x4, P0 ;  /* 0x0000002a081d7211 */ /* 0x000fca00000f2431 */
[----:B-1----:R0:W-:Y:S04]  /*0e70*/  STG.E.128 [R28.64], R36 ;  /* 0x000000241c007986 */ /* 0x0021e8000c101d06 */
.L_x_8424:
[----:B------:R-:W-:Y:S01]  /*0e80*/  FMUL.FTZ R40, R33, R40 ;  /* 0x0000002821287220 */ /* 0x000fe20000410000 */
[----:B------:R-:W-:Y:S01]  /*0e90*/  BAR.SYNC.DEFER_BLOCKING 0x0 ;  /* 0x0000000000007b1d */ /* 0x000fe20000010000 */
[----:B------:R-:W-:Y:S02]  /*0ea0*/  FFMA.FTZ R6, R20, R41, R6 ;  /* 0x0000002914067223 */ /* 0x000fe40000010006 */
[----:B------:R-:W-:Y:S02]  /*0eb0*/  FMUL.FTZ R43, R34, R67 ;  /* 0x00000043222b7220 */ /* 0x000fe40000410000 */
[----:B------:R-:W-:Y:S02]  /*0ec0*/  FFMA.FTZ R6, R21, R40, R6 ;  /* 0x0000002815067223 */ /* 0x000fe40000010006 */
[----:B0-----:R-:W-:Y:S02]  /*0ed0*/  FMUL.FTZ R45, R35, R66 ;  /* 0x00000042232d7220 */ /* 0x001fe40000410000 */
[----:B------:R-:W-:-:S02]  /*0ee0*/  FFMA.FTZ R6, R22, R43, R6 ;  /* 0x0000002b16067223 */ /* 0x000fc40000010006 */
[--C-:B-----5:R-:W-:Y:S02]  /*0ef0*/  FADD.FTZ R37, R24, R2.reuse ;  /* 0x0000000218257221 */ /* 0x120fe40000010000 */
[--C-:B------:R-:W-:Y:S02]  /*0f00*/  FADD.FTZ R36, R25, R2.reuse ;  /* 0x0000000219247221 */ /* 0x100fe40000010000 */
[--C-:B------:R-:W-:Y:S01]  /*0f10*/  FADD.FTZ R39, R26, R2.reuse ;  /* 0x000000021a277221 */ /* 0x100fe20000010000 */
[----:B------:R-:W-:Y:S01]  /*0f20*/  CS2R R24, SRZ ;  /* 0x0000000000187805 */ /* 0x000fe2000001ff00 */
[----:B------:R-:W-:Y:S02]  /*0f30*/  FADD.FTZ R38, R27, R2 ;  /* 0x000000021b267221 */ /* 0x000fe40000010000 */
[----:B------:R-:W-:Y:S01]  /*0f40*/  CS2R R26, SRZ ;  /* 0x00000000001a7805 */ /* 0x000fe2000001ff00 */
[-C--:B------:R-:W-:Y:S02]  /*0f50*/  FMUL.FTZ R28, R41, R50.reuse ;  /* 0x00000032291c7220 */ /* 0x080fe40000410000 */
        /* <DEDUP_REMOVED lines=8> */
[----:B------:R-:W-:Y:S01]  /*0fe0*/  IMAD R44, R0, c[0x0][0x1b8], RZ ;  /* 0x00006e00002c7a24 */ /* 0x000fe200078e02ff */
[----:B------:R-:W-:Y:S01]  /*0ff0*/  HFMA2.MMA R80, -RZ, RZ, 0, 0 ;  /* 0x00000000ff507435 */ /* 0x000fe200000001ff */
[----:B------:R-:W-:Y:S01]  /*1000*/  IMAD R33, R32, c[0x0][0x16c], RZ ;  /* 0x00005b0020217a24 */ /* 0x000fe200078e02ff */
[----:B------:R-:W-:Y:S01]  /*1010*/  LEA.HI R32, R27, R27, RZ, 0x1 ;  /* 0x0000001b1b207211 */ /* 0x000fe200078f08ff */
[C---:B------:R-:W-:Y:S01]  /*1020*/  IMAD.WIDE.U32 R46, R3.reuse, c[0x0][0x180], RZ ;  /* 0x00006000032e7a25 */ /* 0x040fe200078e00ff */
[----:B------:R-:W-:Y:S01]  /*1030*/  MOV R65, R17 ;  /* 0x0000001100417202 */ /* 0x000fe20000000f00 */
[----:B------:R-:W-:Y:S01]  /*1040*/  UMOV UR4, URZ ;  /* 0x0000003f00047c82 */ /* 0x000fe20008000000 */
[----:B------:R-:W-:Y:S01]  /*1050*/  LOP3.LUT R62, R32, 0xfffffe, RZ, 0xc0, !PT ;  /* 0x00fffffe203e7812 */ /* 0x000fe200078ec0ff */
[C---:B------:R-:W-:Y:S01]  /*1060*/  IMAD R51, R3.reuse, c[0x0][0x184], R42 ;  /* 0x0000610003337a24 */ /* 0x040fe200078e022a */
[----:B------:R-:W-:Y:S01]  /*1070*/  MOV R64, R48 ;  /* 0x0000003000407202 */ /* 0x000fe20000000f00 */
[----:B------:R-:W-:Y:S01]  /*1080*/  IMAD.WIDE.U32 R34, R3, c[0x0][0x1b8], RZ ;  /* 0x00006e0003227a25 */ /* 0x000fe200078e00ff */
[----:B------:R-:W-:-:S02]  /*1090*/  IADD3 R62, R27, -R62, RZ ;  /* 0x8000003e1b3e7210 */ /* 0x000fc40007ffe0ff */
[----:B------:R-:W-:Y:S01]  /*10a0*/  IADD3 R47, R47, R51, RZ ;  /* 0x000000332f2f7210 */ /* 0x000fe20007ffe0ff */
[----:B------:R-:W-:Y:S01]  /*10b0*/  IMAD R63, R3, c[0x0][0x1bc], R44 ;  /* 0x00006f00033f7a24 */ /* 0x000fe200078e022c */
[----:B------:R-:W-:Y:S01]  /*10c0*/  LEA R44, P0, R46, c[0x0][0x220], 0x2 ;  /* 0x000088002e2c7a11 */ /* 0x000fe200078010ff */
[----:B------:R-:W-:Y:S01]  /*10d0*/  IMAD.WIDE R32, R33, 0x8, R58 ;  /* 0x0000000821207825 */ /* 0x000fe200078e023a */
[----:B------:R-:W-:Y:S02]  /*10e0*/  LEA R42, P1, R34, c[0x0][0x230], 0x2 ;  /* 0x00008c00222a7a11 */ /* 0x000fe400078210ff */
[----:B------:R-:W-:Y:S01]  /*10f0*/  IADD3 R51, R35, R63, RZ ;  /* 0x0000003f23337210 */ /* 0x000fe20007ffe0ff */
[----:B------:R-:W-:Y:S01]  /*1100*/  HFMA2.MMA R63, -RZ, RZ, 0, 0 ;  /* 0x00000000ff3f7435 */ /* 0x000fe200000001ff */
[----:B------:R-:W-:Y:S01]  /*1110*/  LEA.HI.X R47, R46, c[0x0][0x224], R47, 0x2, P0 ;  /* 0x000089002e2f7a11 */ /* 0x000fe200000f142f */
[----:B------:R-:W-:Y:S01]  /*1120*/  FMUL.FTZ R69, R20, R37 ;  /* 0x0000002514457220 */ /* 0x000fe20000410000 */
[----:B------:R-:W-:Y:S01]  /*1130*/  LEA.HI.X R51, R34, c[0x0][0x234], R51, 0x2, P1 ;  /* 0x00008d0022337a11 */ /* 0x000fe200008f1433 */
[----:B------:R-:W-:Y:S01]  /*1140*/  FMUL.FTZ R68, R21, R36 ;  /* 0x0000002415447220 */ /* 0x000fe20000410000 */
[----:B------:R-:W-:Y:S01]  /*1150*/  MOV R46, R32 ;  /* 0x00000020002e7202 */ /* 0x000fe20000000f00 */
[----:B------:R-:W-:Y:S01]  /*1160*/  FMUL.FTZ R67, R22, R39 ;  /* 0x0000002716437220 */ /* 0x000fe20000410000 */
[----:B------:R-:W-:Y:S01]  /*1170*/  MOV R71, R33 ;  /* 0x0000002100477202 */ /* 0x000fe20000000f00 */
[----:B------:R-:W-:Y:S01]  /*1180*/  FMUL.FTZ R66, R23, R38 ;  /* 0x0000002617427220 */ /* 0x000fe20000410000 */
[----:B------:R-:W-:-:S02]  /*1190*/  MOV R27, RZ ;  /* 0x000000ff001b7202 */ /* 0x000fc40000000f00 */
[----:B------:R-:W-:Y:S02]  /*11a0*/  SHF.L.U32 R62, R62, 0x8, RZ ;  /* 0x000000083e3e7819 */ /* 0x000fe400000006ff */
.L_x_8430:
[----:B------:R-:W-:Y:S02]  /*11b0*/  MOV R32, R44 ;  /* 0x0000002c00207202 */ /* 0x000fe40000000f00 */
[----:B------:R-:W-:-:S05]  /*11c0*/  MOV R33, R47 ;  /* 0x0000002f00217202 */ /* 0x000fca0000000f00 */
[----:B------:R0:W2:Y:S01]  /*11d0*/  LDG.E R70, [R32.64] ;  /* 0x0000000620467981 */ /* 0x0000a2000c1e1900 */
[C---:B------:R-:W-:Y:S02]  /*11e0*/  ISETP.NE.AND P1, PT, R8.reuse, RZ, PT ;  /* 0x000000ff0800720c */ /* 0x040fe40003f25270 */
[----:B------:R-:W-:Y:S02]  /*11f0*/  IADD3 R73, R8, 0x200, RZ ;  /* 0x0000020008497810 */ /* 0x000fe40007ffe0ff */
[----:B------:R-:W-:Y:S02]  /*1200*/  ISETP.GT.AND P0, PT, R18, 0x1, PT ;  /* 0x000000011200780c */ /* 0x000fe40003f04270 */
[----:B0-----:R-:W-:Y:S02]  /*1210*/  MOV R32, R42 ;  /* 0x0000002a00207202 */ /* 0x001fe40000000f00 */
[----:B------:R-:W-:Y:S02]  /*1220*/  MOV R33, R51 ;  /* 0x0000003300217202 */ /* 0x000fe40000000f00 */
[----:B------:R-:W-:-:S03]  /*1230*/  SEL R73, R62, R73, !P1 ;  /* 0x000000493e497207 */ /* 0x000fc60004800000 */
[----:B------:R0:W3:Y:S02]  /*1240*/  LDG.E R35, [R32.64] ;  /* 0x0000000620237981 */ /* 0x0000e4000c1e1900 */
[----:B0-----:R-:W-:Y:S02]  /*1250*/  MOV R32, R65 ;  /* 0x0000004100207202 */ /* 0x001fe40000000f00 */
[----:B------:R-:W-:-:S05]  /*1260*/  MOV R33, R64 ;  /* 0x0000004000217202 */ /* 0x000fca0000000f00 */
[----:B------:R0:W3:Y:S01]  /*1270*/  LDG.E R72, [R32.64] ;  /* 0x0000000620487981 */ /* 0x0000e2000c1e1900 */
[----:B------:R-:W-:Y:S02]  /*1280*/  ISETP.EQ.AND P0, PT, R19, RZ, P0 ;  /* 0x000000ff1300720c */ /* 0x000fe40000702270 */
[----:B------:R-:W-:-:S11]  /*1290*/  MOV R76, RZ ;  /* 0x000000ff004c7202 */ /* 0x000fd60000000f00 */
        /* <DEDUP_REMOVED lines=9> */
[----:B------:R0:W1:Y:S01]  /*1330*/  @P2 LDS R84, [R8.X4+0xc4c] ;  /* 0x000c4c0008542984 */ /* 0x0000620000004800 */
[-C--:B------:R-:W-:Y:S02]  /*1340*/  FMUL.FTZ R81, R38, R34.reuse ;  /* 0x0000002226517220 */ /* 0x080fe40000410000 */
[-C--:B------:R-:W-:Y:S02]  /*1350*/  FMUL.FTZ R83, R36, R34.reuse ;  /* 0x0000002224537220 */ /* 0x080fe40000410000 */
[----:B------:R-:W-:Y:S02]  /*1360*/  FMUL.FTZ R78, R39, R34 ;  /* 0x00000022274e7220 */ /* 0x000fe40000410000 */
[----:B------:R-:W2:Y:S01]  /*1370*/  MUFU.EX2 R81, R81 ;  /* 0x0000005100517308 */ /* 0x000ea20000000800 */
[----:B---3--:R-:W-:-:S07]  /*1380*/  FMUL.FTZ R72, R35, R72 ;  /* 0x0000004823487220 */ /* 0x008fce0000410000 */
[----:B------:R-:W3:Y:S08]  /*1390*/  MUFU.EX2 R83, R83 ;  /* 0x0000005300537308 */ /* 0x000ef00000000800 */
[----:B------:R-:W4:Y:S01]  /*13a0*/  MUFU.EX2 R78, R78 ;  /* 0x0000004e004e7308 */ /* 0x000f220000000800 */
[-C--:B------:R-:W-:Y:S01]  /*13b0*/  FMUL.FTZ R82, R43, R72.reuse ;  /* 0x000000482b527220 */ /* 0x080fe20000410000 */
[----:B------:R-:W-:Y:S01]  /*13c0*/  BSSY B0, `(.L_x_8426) ;  /* 0x000000d000007945 */ /* 0x000fe20003800000 */
[----:B------:R-:W-:-:S02]  /*13d0*/  FMUL.FTZ R75, R45, R72 ;  /* 0x000000482d4b7220 */ /* 0x000fc40000410000 */
[----:B------:R-:W-:Y:S02]  /*13e0*/  FMUL.FTZ R79, R40, R72 ;  /* 0x00000048284f7220 */ /* 0x000fe40000410000 */
[----:B--2---:R-:W-:Y:S01]  /*13f0*/  FFMA.FTZ R34, R81, R75, R82 ;  /* 0x0000004b51227223 */ /* 0x004fe20000010052 */
[----:B------:R-:W-:Y:S05]  /*1400*/  @P2 BRA `(.L_x_8427) ;  /* 0x0000008000002947 */ /* 0x000fea0003800000 */
[----:B0--3--:R-:W-:Y:S01]  /*1410*/  ISETP.NE.AND P0, PT, R18, c[0x0][0x174], PT ;  /* 0x00005d0012007a0c */ /* 0x009fe20003f05270 */
[----:B-1----:R-:W-:-:S12]  /*1420*/  HFMA2.MMA R84, -RZ, RZ, 1.875, 0 ;  /* 0x3f800000ff547435 */ /* 0x002fd800000001ff */
[----:B------:R-:W-:-:S04]  /*1430*/  @P0 LEA.HI R32, R18, R18, RZ, 0x1 ;  /* 0x0000001212200211 */ /* 0x000fc800078f08ff */
[----:B------:R-:W-:-:S04]  /*1440*/  @P0 LOP3.LUT R33, R32, 0x3ffffe, RZ, 0xc0, !PT ;  /* 0x003ffffe20210812 */ /* 0x000fc800078ec0ff */
[----:B------:R-:W-:-:S04]  /*1450*/  @P0 IADD3 R33, -R33, R18, RZ ;  /* 0x0000001221210210 */ /* 0x000fc80007ffe1ff */
[----:B------:R-:W-:-:S04]  /*1460*/  @P0 LEA R32, R33, 0x448, 0xa ;  /* 0x0000044821200811 */ /* 0x000fc800078e50ff */
[----:B------:R-:W-:-:S05]  /*1470*/  @P0 IADD3 R32, R32, R63, RZ ;  /* 0x0000003f20200210 */ /* 0x000fca0007ffe0ff */
[----:B------:R0:W1:Y:S02]  /*1480*/  @P0 LDS R84, [R32] ;  /* 0x0000000020540984 */ /* 0x0000640000000800 */
.L_x_8427:
[----:B0--3--:R-:W-:Y:S05]  /*1490*/  BSYNC B0 ;  /* 0x0000000000007941 */ /* 0x009fea0003800000 */
.L_x_8426:
[----:B-1----:R-:W-:Y:S01]  /*14a0*/  FMUL.FTZ R33, R81, R84 ;  /* 0x0000005451217220 */ /* 0x002fe20000410000 */
[----:B------:R-:W-:Y:S01]  /*14b0*/  ISETP.NE.AND P3, PT, R19, 0x1f, PT ;  /* 0x0000001f1300780c */ /* 0x000fe20003f65270 */
[----:B------:R-:W-:Y:S01]  /*14c0*/  FMUL.FTZ R32, R41, R72 ;  /* 0x0000004829207220 */ /* 0x000fe20000410000 */
[----:B------:R-:W-:Y:S01]  /*14d0*/  ISETP.GE.AND P0, PT, R10, 0x1, PT ;  /* 0x000000010a00780c */ /* 0x000fe20003f06270 */
[C---:B----4-:R-:W-:Y:S01]  /*14e0*/  FFMA.FTZ R34, R78.reuse, R34, R79 ;  /* 0x000000224e227223 */ /* 0x050fe2000001004f */
[----:B------:R-:W-:Y:S01]  /*14f0*/  BSSY B0, `(.L_x_8428) ;  /* 0x000009e000007945 */ /* 0x000fe20003800000 */
[----:B------:R-:W-:Y:S02]  /*1500*/  FMUL.FTZ R72, R78, R33 ;  /* 0x000000214e487220 */ /* 0x000fe40000410000 */
[C---:B------:R-:W-:Y:S02]  /*1510*/  FFMA.FTZ R73, R83.reuse, R34, R32 ;  /* 0x0000002253497223 */ /* 0x040fe40000010020 */
[----:B------:R-:W-:-:S02]  /*1520*/  FMUL.FTZ R72, R83, R72 ;  /* 0x0000004853487220 */ /* 0x000fc40000410000 */
[-C--:B------:R-:W-:Y:S01]  /*1530*/  FFMA.FTZ R33, R69, R83.reuse, R68 ;  /* 0x0000005345217223 */ /* 0x080fe20000010044 */
[----:B------:R-:W0:Y:S01]  /*1540*/  SHFL.DOWN PT, R85, R73, 0x1, 0x1f ;  /* 0x08201f0049557f89 */ /* 0x000e2200000e0000 */
[----:B------:R-:W-:Y:S02]  /*1550*/  FMUL.FTZ R35, R74, R83 ;  /* 0x000000534a237220 */ /* 0x000fe40000410000 */
[C---:B------:R-:W-:Y:S01]  /*1560*/  FFMA.FTZ R33, R78.reuse, R33, R67 ;  /* 0x000000214e217223 */ /* 0x040fe20000010043 */
[----:B------:R-:W1:Y:S01]  /*1570*/  SHFL.DOWN PT, R77, R72, 0x1, 0x1f ;  /* 0x08201f00484d7f89 */ /* 0x000e6200000e0000 */
        /* <DEDUP_REMOVED lines=32> */
[----:B------:R-:W-:Y:S01]  /*1780*/  HFMA2.MMA R34, -RZ, RZ, 1.875, 0 ;  /* 0x3f800000ff227435 */ /* 0x000fe200000001ff */
[----:B---3--:R-:W-:-:S03]  /*1790*/  @P3 FMUL.FTZ R86, R86, R35 ;  /* 0x0000002356563220 */ /* 0x008fc60000410000 */
[----:B------:R-:W2:Y:S01]  /*17a0*/  SHFL.UP PT, R85, R33, 0x8, RZ ;  /* 0x0500000021557989 */ /* 0x000ea200000e00ff */
[----:B------:R-:W-:Y:S02]  /*17b0*/  ISETP.GE.U32.AND P3, PT, R19, 0x18, PT ;  /* 0x000000181300780c */ /* 0x000fe40003f66070 */
[----:B------:R-:W-:Y:S01]  /*17c0*/  MOV R35, RZ ;  /* 0x000000ff00237202 */ /* 0x000fe20000000f00 */
[----:B------:R-:W3:Y:S05]  /*17d0*/  SHFL.UP PT, R77, R86, 0x8, RZ ;  /* 0x05000000564d7989 */ /* 0x000eea00000e00ff */
[----:B------:R-:W-:Y:S01]  /*17e0*/  @P0 LDS.64 R34, [UR4+0xcc8] ;  /* 0x000cc804ff220984 */ /* 0x000fe20008000a00 */
[----:B------:R-:W-:-:S04]  /*17f0*/  ISETP.GE.AND P0, PT, R10, 0x8, PT ;  /* 0x000000080a00780c */ /* 0x000fc80003f06270 */
        /* <DEDUP_REMOVED lines=26> */
[-C--:B------:R-:W-:Y:S02]  /*19a0*/  FFMA.FTZ R77, R81, R75.reuse, R82 ;  /* 0x0000004b514d7223 */ /* 0x080fe40000010052 */
[----:B------:R-:W-:Y:S02]  /*19b0*/  FMUL.FTZ R91, R70, R75 ;  /* 0x0000004b465b7220 */ /* 0x000fe40000410000 */
[----:B-1----:R-:W-:Y:S01]  /*19c0*/  @P1 FFMA.FTZ R85, R86, R85, R33 ;  /* 0x0000005556551223 */ /* 0x002fe20000010021 */
[----:B------:R-:W-:Y:S01]  /*19d0*/  ISETP.NE.AND P1, PT, R10, RZ, PT ;  /* 0x000000ff0a00720c */ /* 0x000fe20003f25270 */
[----:B------:R-:W-:Y:S02]  /*19e0*/  FFMA.FTZ R79, R78, R77, R79 ;  /* 0x0000004d4e4f7223 */ /* 0x000fe4000001004f */
[----:B------:R-:W-:Y:S02]  /*19f0*/  FFMA.FTZ R84, R74, R85, R69 ;  /* 0x000000554a547223 */ /* 0x000fe40000010045 */
[----:B------:R-:W-:-:S02]  /*1a00*/  FFMA.FTZ R85, R83, R79, R32 ;  /* 0x0000004f53557223 */ /* 0x000fc40000010020 */
[----:B------:R-:W-:Y:S02]  /*1a10*/  FFMA.FTZ R87, R83, R84, R68 ;  /* 0x0000005453577223 */ /* 0x000fe40000010044 */
[----:B------:R-:W-:Y:S02]  /*1a20*/  FADD.FTZ R74, -R69, R84 ;  /* 0x00000054454a7221 */ /* 0x000fe40000010100 */
[----:B------:R-:W-:Y:S02]  /*1a30*/  FMUL.FTZ R83, R37, R85 ;  /* 0x0000005525537220 */ /* 0x000fe40000410000 */
[----:B------:R-:W-:Y:S02]  /*1a40*/  FFMA.FTZ R32, R78, R87, R67 ;  /* 0x000000574e207223 */ /* 0x000fe40000010043 */
[----:B------:R-:W-:Y:S02]  /*1a50*/  FADD.FTZ R76, -R68, R87 ;  /* 0x00000057444c7221 */ /* 0x000fe40000010100 */
[----:B------:R-:W-:-:S02]  /*1a60*/  FMUL.FTZ R78, R36, R79 ;  /* 0x0000004f244e7220 */ /* 0x000fc40000410000 */
[----:B------:R-:W-:Y:S02]  /*1a70*/  FFMA.FTZ R89, R83, R74, RZ ;  /* 0x0000004a53597223 */ /* 0x000fe400000100ff */
[----:B------:R-:W-:Y:S02]  /*1a80*/  FFMA.FTZ R84, R41, R84, RZ ;  /* 0x0000005429547223 */ /* 0x000fe400000100ff */
[----:B------:R-:W-:Y:S02]  /*1a90*/  FFMA.FTZ R33, R81, R32, R66 ;  /* 0x0000002051217223 */ /* 0x000fe40000010042 */
[----:B------:R-:W-:Y:S02]  /*1aa0*/  FADD.FTZ R82, -R67, R32 ;  /* 0x0000002043527221 */ /* 0x000fe40000010100 */
[----:B------:R-:W-:Y:S02]  /*1ab0*/  FMUL.FTZ R81, R39, R77 ;  /* 0x0000004d27517220 */ /* 0x000fe40000410000 */
[----:B------:R-:W-:-:S02]  /*1ac0*/  FFMA.FTZ R89, R78, R76, R89 ;  /* 0x0000004c4e597223 */ /* 0x000fc40000010059 */
[----:B------:R-:W-:Y:S02]  /*1ad0*/  FFMA.FTZ R87, R40, R87, R84 ;  /* 0x0000005728577223 */ /* 0x000fe40000010054 */
[----:B------:R-:W-:Y:S02]  /*1ae0*/  FMUL.FTZ R86, R38, R75 ;  /* 0x0000004b26567220 */ /* 0x000fe40000410000 */
[----:B------:R-:W-:Y:S02]  /*1af0*/  FADD.FTZ R84, -R66, R33 ;  /* 0x0000002142547221 */ /* 0x000fe40000010100 */
[----:B------:R-:W-:Y:S02]  /*1b00*/  FFMA.FTZ R89, R81, R82, R89 ;  /* 0x0000005251597223 */ /* 0x000fe40000010059 */
[----:B------:R-:W-:Y:S02]  /*1b10*/  FFMA.FTZ R88, R43, R32, R87 ;  /* 0x000000202b587223 */ /* 0x000fe40000010057 */
[----:B------:R-:W-:-:S02]  /*1b20*/  FFMA.FTZ R32, R86, R84, R89 ;  /* 0x0000005456207223 */ /* 0x000fc40000010059 */
[----:B------:R-:W-:Y:S02]  /*1b30*/  FFMA.FTZ R33, R45, R33, R88 ;  /* 0x000000212d217223 */ /* 0x000fe40000010058 */
[----:B--2---:R-:W-:Y:S01]  /*1b40*/  FFMA.FTZ R35, R72, R35, R73 ;  /* 0x0000002348237223 */ /* 0x004fe20000010049 */
[----:B------:R-:W0:Y:S01]  /*1b50*/  SHFL.DOWN PT, R87, R32, 0x1, 0x1f ;  /* 0x08201f0020577f89 */ /* 0x000e2200000e0000 */
[C---:B------:R-:W-:Y:S02]  /*1b60*/  FMUL.FTZ R89, R70.reuse, R77 ;  /* 0x0000004d46597220 */ /* 0x040fe40000410000 */
[----:B------:R-:W-:Y:S01]  /*1b70*/  FMUL.FTZ R73, R70, R85 ;  /* 0x0000005546497220 */ /* 0x000fe20000410000 */
[----:B------:R-:W1:Y:S01]  /*1b80*/  SHFL.DOWN PT, R88, R33, 0x1, 0x1f ;  /* 0x08201f0021587f89 */ /* 0x000e6200000e0000 */
[----:B------:R-:W-:Y:S02]  /*1b90*/  FMUL.FTZ R34, R72, R34 ;  /* 0x0000002248227220 */ /* 0x000fe40000410000 */
[----:B------:R-:W-:-:S02]  /*1ba0*/  FMUL.FTZ R89, R89, R82 ;  /* 0x0000005259597220 */ /* 0x000fc40000410000 */
[----:B------:R-:W-:Y:S01]  /*1bb0*/  FMUL.FTZ R84, R91, R84 ;  /* 0x000000545b547220 */ /* 0x000fe20000410000 */
[----:B------:R-:W-:Y:S01]  /*1bc0*/  @!P2 STS.64 [UR4+0xcc8], R34 ;  /* 0x000cc822ff00a988 */ /* 0x000fe20008000a04 */
[----:B------:R-:W-:Y:S02]  /*1bd0*/  FMUL.FTZ R73, R73, R74 ;  /* 0x0000004a49497220 */ /* 0x000fe40000410000 */
[----:B------:R-:W-:Y:S02]  /*1be0*/  FFMA.FTZ R89, R22, R77, R89 ;  /* 0x0000004d16597223 */ /* 0x000fe40000010059 */
[----:B------:R-:W-:Y:S02]  /*1bf0*/  FFMA.FTZ R84, R23, R75, R84 ;  /* 0x0000004b17547223 */ /* 0x000fe40000010054 */
[----:B------:R-:W-:Y:S02]  /*1c00*/  FFMA.FTZ R73, R20, R85, R73 ;  /* 0x0000005514497223 */ /* 0x000fe40000010049 */
        /* <DEDUP_REMOVED lines=29> */
[----:B-1----:R-:W-:Y:S02]  /*1de0*/  @!P0 FADD.FTZ R33, R33, R88 ;  /* 0x0000005821218221 */ /* 0x002fe40000010000 */
[----:B------:R-:W-:-:S03]  /*1df0*/  FMUL.FTZ R76, R87, R76 ;  /* 0x0000004c574c7220 */ /* 0x000fc60000410000 */
[----:B------:R0:W-:Y:S01]  /*1e00*/  @!P1 STS.64 [0x218], R32 ;  /* 0x00021820ff009388 */ /* 0x0001e20000000a00 */
[----:B------:R-:W-:-:S04]  /*1e10*/  FFMA.FTZ R76, R21, R79, R76 ;  /* 0x0000004f154c7223 */ /* 0x000fc8000001004c */
        /* <DEDUP_REMOVED lines=11> */
.L_x_8429:
[----:B0-----:R-:W-:Y:S05]  /*1ed0*/  BSYNC B0 ;  /* 0x0000000000007941 */ /* 0x001fea0003800000 */
.L_x_8428:
        /* <DEDUP_REMOVED lines=20> */
.L_x_8425:
[----:B------:R-:W-:Y:S01]  /*2020*/  BAR.SYNC.DEFER_BLOCKING 0x0 ;  /* 0x0000000000007b1d */ /* 0x000fe20000010000 */
[----:B------:R-:W-:Y:S01]  /*2030*/  IMAD R33, R5, c[0x0][0x2d8], RZ ;  /* 0x0000b60005217a24 */ /* 0x000fe200078e02ff */
[----:B------:R-:W-:Y:S01]  /*2040*/  SHF.L.U32 R36, R8, 0x4, RZ ;  /* 0x0000000408247819 */ /* 0x000fe200000006ff */
[----:B------:R-:W-:Y:S01]  /*2050*/  IMAD R34, R0, c[0x0][0x2e0], RZ ;  /* 0x0000b80000227a24 */ /* 0x000fe200078e02ff */
[----:B------:R-:W-:Y:S01]  /*2060*/  SHF.L.U64.HI R37, R8, 0x4, R49 ;  /* 0x0000000408257819 */ /* 0x000fe20000010231 */
[----:B------:R-:W-:Y:S01]  /*2070*/  IMAD R35, R4, c[0x0][0x2dc], R33 ;  /* 0x0000b70004237a24 */ /* 0x000fe200078e0221 */
[----:B------:R-:W-:Y:S01]  /*2080*/  ISETP.GT.AND P3, PT, R18, 0x1, PT ;  /* 0x000000011200780c */ /* 0x000fe20003f64270 */
[----:B------:R-:W-:Y:S01]  /*2090*/  IMAD.WIDE.U32 R32, R4, c[0x0][0x2d8], R60 ;  /* 0x0000b60004207a25 */ /* 0x000fe200078e003c */
[----:B------:R-:W-:-:S02]  /*20a0*/  IADD3 R11, P1, R11, -0x200, RZ ;  /* 0xfffffe000b0b7810 */ /* 0x000fc40007f3e0ff */
[----:B------:R-:W-:Y:S01]  /*20b0*/  IADD3 R15, P2, R15, -0x200, RZ ;  /* 0xfffffe000f0f7810 */ /* 0x000fe20007f5e0ff */
[----:B------:R-:W-:Y:S01]  /*20c0*/  IMAD.WIDE.U32 R60, R4, c[0x0][0x2f8], R60 ;  /* 0x0000be00043c7a25 */ /* 0x000fe200078e003c */
[----:B------:R-:W-:Y:S02]  /*20d0*/  IADD3 R33, R33, R35, RZ ;  /* 0x0000002321217210 */ /* 0x000fe40007ffe0ff */
[----:B------:R-:W-:Y:S01]  /*20e0*/  IADD3 R18, R18, -0x1, RZ ;  /* 0xffffffff12127810 */ /* 0x000fe20007ffe0ff */
[----:B------:R-:W-:Y:S01]  /*20f0*/  IMAD R35, R3, c[0x0][0x2e4], R34 ;  /* 0x0000b90003237a24 */ /* 0x000fe200078e0222 */
[----:B------:R-:W-:Y:S01]  /*2100*/  IADD3.X R12, R12, -0x1, RZ, P1, !PT ;  /* 0xffffffff0c0c7810 */ /* 0x000fe20000ffe4ff */
[----:B------:R-:W-:Y:S01]  /*2110*/  IMAD R34, R0, c[0x0][0x300], RZ ;  /* 0x0000c00000227a24 */ /* 0x000fe200078e02ff */
[----:B------:R-:W-:Y:S01]  /*2120*/  IADD3.X R16, R16, -0x1, RZ, P2, !PT ;  /* 0xffffffff10107810 */ /* 0x000fe200017fe4ff */
[----:B------:R0:W-:Y:S01]  /*2130*/  STS.128 [R10.X16], R28 ;  /* 0x0000001c0a007388 */ /* 0x0001e2000000cc00 */
[----:B------:R-:W-:-:S06]  /*2140*/  NOP ;  /* 0x0000000000007918 */ /* 0x000fcc0000000000 */
[----:B------:R-:W1:Y:S01]  /*2150*/  LDS.128 R20, [R10.X16] ;  /* 0x000000000a147984 */ /* 0x000e62000000cc00 */
[----:B0-----:R-:W-:-:S05]  /*2160*/  IMAD.WIDE.U32 R28, R3, c[0x0][0x2e0], R32 ;  /* 0x0000b800031c7a25 */ /* 0x001fca00078e0020 */
[----:B------:R-:W-:Y:S01]  /*2170*/  IADD3 R29, R29, R35, RZ ;  /* 0x000000231d1d7210 */ /* 0x000fe20007ffe0ff */
[----:B------:R-:W-:Y:S01]  /*2180*/  IMAD R35, R5, c[0x0][0x2f8], RZ ;  /* 0x0000be0005237a24 */ /* 0x000fe200078e02ff */
[----:B------:R-:W-:-:S03]  /*2190*/  LEA R32, P0, R28, c[0x0][0x330], 0x2 ;  /* 0x0000cc001c207a11 */ /* 0x000fc600078010ff */
[----:B------:R-:W-:Y:S01]  /*21a0*/  IMAD R35, R4, c[0x0][0x2fc], R35 ;  /* 0x0000bf0004237a24 */ /* 0x000fe200078e0223 */
[----:B------:R-:W-:Y:S02]  /*21b0*/  LEA.HI.X R28, R28, c[0x0][0x334], R29, 0x2, P0 ;  /* 0x0000cd001c1c7a11 */ /* 0x000fe400000f141d */
[----:B------:R-:W-:Y:S02]  /*21c0*/  IADD3 R32, P0, R32, R36, RZ ;  /* 0x0000002420207210 */ /* 0x000fe40007f1e0ff */
[----:B------:R-:W-:Y:S01]  /*21d0*/  IADD3 R61, R61, R35, RZ ;  /* 0x000000233d3d7210 */ /* 0x000fe20007ffe0ff */
[----:B------:R-:W-:Y:S01]  /*21e0*/  IMAD R35, R3, c[0x0][0x304], R34 ;  /* 0x0000c10003237a24 */ /* 0x000fe200078e0222 */
[----:B------:R-:W-:-:S05]  /*21f0*/  IADD3.X R33, R28, R37, RZ, P0, !PT ;  /* 0x000000251c217210 */ /* 0x000fca00007fe4ff */
        /* <DEDUP_REMOVED lines=20> */
.L_x_8423:
        /* <DEDUP_REMOVED lines=8> */
[----:B-1----:R-:W-:-:S03]  /*23c0*/  @P1 FADD R5, R5, R6 ;  /* 0x0000000605051221 */ /* 0x002fc60000000000 */
[----:B------:R-:W1:Y:S01]  /*23d0*/  S2R R6, SR_TID.X ;  /* 0x0000000000067919 */ /* 0x000e620000002100 */
[----:B--2---:R-:W-:-:S03]  /*23e0*/  ISETP.NE.AND P2, PT, R8, RZ, PT ;  /* 0x000000ff0800720c */ /* 0x004fc60003f45270 */
[----:B-----5:R-:W2:Y:S02]  /*23f0*/  SHFL.DOWN P1, R2, R5, 0x2, 0x1f ;  /* 0x08401f0005027f89 */ /* 0x020ea40000020000 */
        /* <DEDUP_REMOVED lines=12> */
.L_x_8433:
[----:B-1----:R-:W-:Y:S05]  /*24c0*/  BSYNC B0 ;  /* 0x0000000000007941 */ /* 0x002fea0003800000 */
.L_x_8432:
[----:B------:R-:W-:Y:S01]  /*24d0*/  BSSY B0, `(.L_x_8434) ;  /* 0x0000018000007945 */ /* 0x000fe20003800000 */
[----:B------:R-:W-:Y:S05]  /*24e0*/  @!P0 BRA `(.L_x_8435) ;  /* 0x0000015000008947 */ /* 0x000fea0003800000 */
[----:B------:R-:W-:Y:S06]  /*24f0*/  BAR.SYNC.DEFER_BLOCKING 0x0 ;  /* 0x0000000000007b1d */ /* 0x000fec0000010000 */
[----:B-----5:R-:W1:Y:S04]  /*2500*/  SHFL.DOWN P0, R2, R7, 0x1, 0x1f ;  /* 0x08201f0007027f89 */ /* 0x020e680000000000 */
        /* <DEDUP_REMOVED lines=19> */
.L_x_8435:
[----:B0-----:R-:W0:Y:S02]  /*2640*/  S2R R21, SR_TID.X ;  /* 0x0000000000157919 */ /* 0x001e240000002100 */
.L_x_8436:
[----:B0-----:R-:W-:Y:S05]  /*2650*/  BSYNC B0 ;  /* 0x0000000000007941 */ /* 0x001fea0003800000 */
.L_x_8434:
[----:B------:R-:W-:-:S13]  /*2660*/  ISETP.GE.AND P0, PT, R21, c[0x0][0x16c], PT ;  /* 0x00005b0015007a0c */ /* 0x000fda0003f06270 */
[----:B------:R-:W-:Y:S05]  /*2670*/  @P0 EXIT ;  /* 0x000000000000094d */ /* 0x000fea0003800000 */
[C---:B-----5:R-:W-:Y:S02]  /*2680*/  IMAD R2, R0.reuse, c[0x0][0x2c8], RZ ;  /* 0x0000b20000027a24 */ /* 0x060fe400078e02ff */
        /* <DEDUP_REMOVED lines=15> */
.L_x_8437:
        /* <DEDUP_REMOVED lines=11> */
[----:B------:R-:W-:Y:S01]  /*2830*/  IMAD.WIDE.U32 R12, R21, c[0x0][0x290], R12 ;  /* 0x0000a400150c7a25 */ /* 0x000fe200078e000c */
[----:B------:R-:W-:-:S03]  /*2840*/  LEA R18, P1, R16, c[0x0][0x230], 0x2 ;  /* 0x00008c0010127a11 */ /* 0x000fc600078210ff */
[C---:B------:R-:W-:Y:S01]  /*2850*/  IMAD R15, R21.reuse, c[0x0][0x294], R0 ;  /* 0x0000a500150f7a24 */ /* 0x040fe200078e0200 */
[----:B------:R-:W-:Y:S01]  /*2860*/  LEA R14, P0, R12, c[0x0][0x310], 0x2 ;  /* 0x0000c4000c0e7a11 */ /* 0x000fe200078010ff */
[----:B------:R-:W-:-:S03]  /*2870*/  IMAD R19, R21, c[0x0][0x1c4], R8 ;  /* 0x0000710015137a24 */ /* 0x000fc600078e0208 */
        /* <DEDUP_REMOVED lines=9> */
[----:B------:R-:W-:Y:S01]  /*2910*/  IMAD R24, R20, c[0x0][0x1a0], RZ ;  /* 0x0000680014187a24 */ /* 0x000fe200078e02ff */
[----:B------:R-:W-:Y:S01]  /*2920*/  MOV R8, R56 ;  /* 0x0000003800087202 */ /* 0x000fe20000000f00 */
[----:B------:R-:W-:-:S02]  /*2930*/  IMAD R33, R21, c[0x0][0x2b4], R22 ;  /* 0x0000ad0015217a24 */ /* 0x000fc400078e0216 */
[----:B------:R-:W-:-:S04]  /*2940*/  IMAD.WIDE.U32 R12, R21, c[0x0][0x2b0], R12 ;  /* 0x0000ac00150c7a25 */ /* 0x000fc800078e000c */
[----:B------:R-:W-:Y:S01]  /*2950*/  IMAD.WIDE.U32 R16, R21, c[0x0][0x1a0], R8 ;  /* 0x0000680015107a25 */ /* 0x000fe200078e0008 */
[----:B0-----:R-:W-:Y:S02]  /*2960*/  LEA R14, P0, R12, c[0x0][0x318], 0x2 ;  /* 0x0000c6000c0e7a11 */ /* 0x001fe400078010ff */
        /* <DEDUP_REMOVED lines=23> */
.L_x_8438:
        /* <DEDUP_REMOVED lines=10> */
.L_x_9153:


//--------------------- .text._Z25selective_scan_bwd_kernelI32Selective_Scan_bwd_kernel_traitsILi32ELi4ELb1ELb0ELb0ELb1ELb0EffEEv12SSMParamsBwd --------------------------
	.section	.text._Z25selective_scan_bwd_kernelI32Selective_Scan_bwd_kernel_traitsILi32ELi4ELb1ELb0ELb0ELb1ELb0EffEEv12SSMParamsBwd,"ax",@progbits
	.sectioninfo	@"SHI_REGISTERS=98"
	.align	128
        .global         _Z25selective_scan_bwd_kernelI32Selective_Scan_bwd_kernel_traitsILi32ELi4ELb1ELb0ELb0ELb1ELb0EffEEv12SSMParamsBwd
        .type           _Z25selective_scan_bwd_kernelI32Selective_Scan_bwd_kernel_traitsILi32ELi4ELb1ELb0ELb0ELb1ELb0EffEEv12SSMParamsBwd,@function
        .size           _Z25selective_scan_bwd_kernelI32Selective_Scan_bwd_kernel_traitsILi32ELi4ELb1ELb0ELb0ELb1ELb0EffEEv12SSMParamsBwd,(.L_x_9154 - _Z25selective_scan_bwd_kernelI32Selective_Scan_bwd_kernel_traitsILi32ELi4ELb1ELb0ELb0ELb1ELb0EffEEv12SSMParamsBwd)
        .other          _Z25selective_scan_bwd_kernelI32Selective_Scan_bwd_kernel_traitsILi32ELi4ELb1ELb0ELb0ELb1ELb0EffEEv12SSMParamsBwd,@"STO_CUDA_ENTRY STV_DEFAULT"
_Z25selective_scan_bwd_kernelI32Selective_Scan_bwd_kernel_traitsILi32ELi4ELb1ELb0ELb0ELb1ELb0EffEEv12SSMParamsBwd:
.text._Z25selective_scan_bwd_kernelI32Selective_Scan_bwd_kernel_traitsILi32ELi4ELb1ELb0ELb0ELb1ELb0EffEEv12SSMParamsBwd:
        /* <DEDUP_REMOVED lines=12> */
[C---:B------:R-:W-:Y:S02]  /*00c0*/  @P1 LEA R10, P3, R0.reuse, c[0x0][0x250], 0x2 ;  /* 0x00009400000a1a11 */ /* 0x040fe400078610ff */
[----:B-1----:R-:W-:Y:S02]  /*00d0*/  SHF.R.S32.HI R38, RZ, 0x1f, R37 ;  /* 0x0000001fff267819 */ /* 0x002fe40000011425 */
[C-C-:B------:R-:W-:Y:S02]  /*00e0*/  @P0 LEA.HI.X R9, R0.reuse, c[0x0][0x23c], R35.reuse, 0x2, P2 ;  /* 0x00008f0000090a11 */ /* 0x140fe400010f1423 */
[----:B------:R-:W-:Y:S01]  /*00f0*/  @P1 LEA.HI.X R11, R0, c[0x0][0x254], R35, 0x2, P3 ;  /* 0x00009500000b1a11 */ /* 0x000fe200018f1423 */
[C---:B------:R-:W-:Y:S02]  /*0100*/  IMAD R6, R38.reuse, c[0x0][0x1d0], RZ ;  /* 0x0000740026067a24 */ /* 0x040fe400078e02ff */
[C---:B------:R-:W-:Y:S01]  /*0110*/  IMAD R12, R38.reuse, c[0x0][0x1e0], RZ ;  /* 0x00007800260c7a24 */ /* 0x040fe200078e02ff */
[----:B------:R0:W5:Y:S01]  /*0120*/  @P0 LDG.E R34, [R8.64] ;  /* 0x0000000608220981 */ /* 0x000162000c1e1900 */
[----:B------:R-:W-:-:S02]  /*0130*/  IMAD R14, R38, c[0x0][0x278], RZ ;  /* 0x00009e00260e7a24 */ /* 0x000fc400078e02ff */
[C---:B------:R-:W-:Y:S01]  /*0140*/  IMAD.WIDE.U32 R2, R37.reuse, c[0x0][0x1d0], RZ ;  /* 0x0000740025027a25 */ /* 0x040fe200078e00ff */
[----:B------:R1:W5:Y:S01]  /*0150*/  @P1 LDG.E R36, [R10.64] ;  /* 0x000000060a241981 */ /* 0x000362000c1e1900 */
[----:B------:R-:W-:Y:S01]  /*0160*/  CS2R R24, SRZ ;  /* 0x0000000000187805 */ /* 0x000fe2000001ff00 */
[----:B------:R-:W-:Y:S01]  /*0170*/  HFMA2.MMA R39, -RZ, RZ, 0, 0 ;  /* 0x00000000ff277435 */ /* 0x000fe200000001ff */
[C---:B------:R-:W-:Y:S01]  /*0180*/  IMAD.WIDE.U32 R4, R37.reuse, c[0x0][0x1e0], RZ ;  /* 0x0000780025047a25 */ /* 0x040fe200078e00ff */
[----:B------:R-:W-:Y:S02]  /*0190*/  MOV R41, RZ ;  /* 0x000000ff00297202 */ /* 0x000fe40000000f00 */
[----:B0-----:R-:W-:Y:S01]  /*01a0*/  MOV R8, c[0x0][0x174] ;  /* 0x00005d0000087a02 */ /* 0x001fe20000000f00 */
[C---:B------:R-:W-:Y:S02]  /*01b0*/  IMAD R13, R37.reuse, c[0x0][0x1d4], R6 ;  /* 0x00007500250d7a24 */ /* 0x040fe400078e0206 */
[C---:B------:R-:W-:Y:S01]  /*01c0*/  IMAD R9, R37.reuse, c[0x0][0x1e4], R12 ;  /* 0x0000790025097a24 */ /* 0x040fe200078e020c */
[----:B------:R-:W-:Y:S01]  /*01d0*/  ISETP.GE.AND P3, PT, R8, 0x1, PT ;  /* 0x000000010800780c */ /* 0x000fe20003f66270 */
[----:B------:R-:W-:Y:S01]  /*01e0*/  IMAD.WIDE.U32 R6, R37, c[0x0][0x278], RZ ;  /* 0x00009e0025067a25 */ /* 0x000fe200078e00ff */
[----:B------:R-:W-:-:S02]  /*01f0*/  IADD3 R3, R3, R13, RZ ;  /* 0x0000000d03037210 */ /* 0x000fc40007ffe0ff */
[----:B------:R-:W-:Y:S01]  /*0200*/  IADD3 R5, R5, R9, RZ ;  /* 0x0000000905057210 */ /* 0x000fe20007ffe0ff */
[----:B-1----:R-:W-:Y:S01]  /*0210*/  IMAD R11, R37, c[0x0][0x27c], R14 ;  /* 0x00009f00250b7a24 */ /* 0x002fe200078e020e */
[----:B------:R-:W-:Y:S01]  /*0220*/  LEA R9, R8, 0xffffff80, 0x7 ;  /* 0xffffff8008097811 */ /* 0x000fe200078e38ff */
[----:B------:R-:W-:-:S03]  /*0230*/  IMAD.WIDE.U32 R2, R0, c[0x0][0x1d8], R2 ;  /* 0x0000760000027a25 */ /* 0x000fc600078e0002 */
[----:B------:R-:W-:Y:S01]  /*0240*/  IADD3 R7, R7, R11, RZ ;  /* 0x0000000b07077210 */ /* 0x000fe20007ffe0ff */
[C---:B------:R-:W-:Y:S01]  /*0250*/  IMAD.WIDE.U32 R4, R0.reuse, c[0x0][0x1e8], R4 ;  /* 0x00007a0000047a25 */ /* 0x040fe200078e0004 */
[----:B------:R-:W-:Y:S02]  /*0260*/  SHF.R.S32.HI R11, RZ, 0x1f, R9 ;  /* 0x0000001fff0b7819 */ /* 0x000fe40000011409 */
[----:B------:R-:W-:Y:S01]  /*0270*/  IADD3 R49, P0, R9, R2, RZ ;  /* 0x0000000209317210 */ /* 0x000fe20007f1e0ff */
[----:B------:R-:W-:Y:S01]  /*0280*/  IMAD R17, R35, c[0x0][0x280], RZ ;  /* 0x0000a00023117a24 */ /* 0x000fe200078e02ff */
[----:B------:R-:W-:Y:S01]  /*0290*/  IADD3 R53, P1, R9, R4, RZ ;  /* 0x0000000409357210 */ /* 0x000fe20007f3e0ff */
[----:B------:R-:W-:-:S04]  /*02a0*/  IMAD.WIDE.U32 R6, R0, c[0x0][0x280], R6 ;  /* 0x0000a00000067a25 */ /* 0x000fc800078e0006 */
[----:B------:R-:W-:Y:S01]  /*02b0*/  IMAD R13, R35, c[0x0][0x1d8], RZ ;  /* 0x00007600230d7a24 */ /* 0x000fe200078e02ff */
[----:B------:R-:W-:Y:S01]  /*02c0*/  IADD3 R9, P2, R9, R6, RZ ;  /* 0x0000000609097210 */ /* 0x000fe20007f5e0ff */
[----:B------:R-:W-:Y:S02]  /*02d0*/  IMAD R15, R35, c[0x0][0x1e8], RZ ;  /* 0x00007a00230f7a24 */ /* 0x000fe400078e02ff */
[C---:B------:R-:W-:Y:S01]  /*02e0*/  IMAD R17, R0.reuse, c[0x0][0x284], R17 ;  /* 0x0000a10000117a24 */ /* 0x040fe200078e0211 */
[----:B------:R-:W-:Y:S01]  /*02f0*/  LEA R50, P4, R9, c[0x0][0x308], 0x2 ;  /* 0x0000c20009327a11 */ /* 0x000fe200078810ff */
[C---:B------:R-:W-:Y:S02]  /*0300*/  IMAD R13, R0.reuse, c[0x0][0x1dc], R13 ;  /* 0x00007700000d7a24 */ /* 0x040fe400078e020d */
[C---:B------:R-:W-:Y:S01]  /*0310*/  IMAD R15, R0.reuse, c[0x0][0x1ec], R15 ;  /* 0x00007b00000f7a24 */ /* 0x040fe200078e020f */
[----:B------:R-:W-:Y:S01]  /*0320*/  IADD3.X R52, R11, R7, R17, P2, !PT ;  /* 0x000000070b347210 */ /* 0x000fe200017fe411 */
[----:B------:R-:W-:Y:S01]  /*0330*/  IMAD R7, R35, c[0x0][0x2a8], RZ ;  /* 0x0000aa0023077a24 */ /* 0x000fe200078e02ff */
[----:B------:R-:W-:Y:S01]  /*0340*/  ISETP.NE.U32.AND P2, PT, RZ, c[0x0][0x260], PT ;  /* 0x00009800ff007a0c */ /* 0x000fe20003f45070 */
[----:B------:R-:W-:Y:S01]  /*0350*/  IMAD.WIDE.U32 R32, R0, c[0x0][0x1b8], RZ ;  /* 0x00006e0000207a25 */ /* 0x000fe200078e00ff */
[----:B------:R-:W-:-:S02]  /*0360*/  IADD3.X R2, R11, R3, R13, P0, !PT ;  /* 0x000000030b027210 */ /* 0x000fc400007fe40d */
[----:B------:R-:W-:Y:S01]  /*0370*/  IADD3.X R4, R11, R5, R15, P1, !PT ;  /* 0x000000050b047210 */ /* 0x000fe20000ffe40f */
[----:B------:R-:W-:Y:S01]  /*0380*/  IMAD R5, R35, c[0x0][0x1b8], RZ ;  /* 0x00006e0023057a24 */ /* 0x000fe200078e02ff */
[----:B------:R-:W-:Y:S01]  /*0390*/  LEA R48, P0, R49, c[0x0][0x240], 0x2 ;  /* 0x0000900031307a11 */ /* 0x000fe200078010ff */
[C---:B------:R-:W-:Y:S01]  /*03a0*/  IMAD.WIDE.U32 R30, R0.reuse, c[0x0][0x2a8], RZ ;  /* 0x0000aa00001e7a25 */ /* 0x040fe200078e00ff */
[----:B------:R-:W-:Y:S02]  /*03b0*/  LEA R51, P1, R53, c[0x0][0x248], 0x2 ;  /* 0x0000920035337a11 */ /* 0x000fe400078210ff */
[----:B------:R-:W-:Y:S01]  /*03c0*/  ISETP.NE.AND.EX P2, PT, RZ, c[0x0][0x264], PT, P2 ;  /* 0x00009900ff007a0c */ /* 0x000fe20003f45320 */
[C---:B------:R-:W-:Y:S01]  /*03d0*/  IMAD.WIDE.U32 R28, R0.reuse, c[0x0][0x288], RZ ;  /* 0x0000a200001c7a25 */ /* 0x040fe200078e00ff */
[----:B------:R-:W-:Y:S02]  /*03e0*/  LEA.HI.X R49, R49, c[0x0][0x244], R2, 0x2, P0 ;  /* 0x0000910031317a11 */ /* 0x000fe400000f1402 */
[----:B------:R-:W-:Y:S01]  /*03f0*/  LEA.HI.X R53, R53, c[0x0][0x24c], R4, 0x2, P1 ;  /* 0x0000930035357a11 */ /* 0x000fe200008f1404 */
[----:B------:R-:W-:Y:S01]  /*0400*/  HFMA2.MMA R4, -RZ, RZ, 0, 0 ;  /* 0x00000000ff047435 */ /* 0x000fe200000001ff */
[----:B------:R-:W-:Y:S01]  /*0410*/  ISETP.NE.U32.AND P1, PT, RZ, c[0x0][0x328], PT ;  /* 0x0000ca00ff007a0c */ /* 0x000fe20003f25070 */
[C---:B------:R-:W-:Y:S01]  /*0420*/  IMAD R5, R0.reuse, c[0x0][0x1bc], R5 ;  /* 0x00006f0000057a24 */ /* 0x040fe200078e0205 */
[----:B------:R-:W-:Y:S01]  /*0430*/  ISETP.NE.U32.AND P0, PT, RZ, c[0x0][0x348], PT ;  /* 0x0000d200ff007a0c */ /* 0x000fe20003f05070 */
[----:B------:R-:W-:Y:S01]  /*0440*/  IMAD R7, R0, c[0x0][0x2ac], R7 ;  /* 0x0000ab0000077a24 */ /* 0x000fe200078e0207 */
[----:B------:R-:W-:-:S02]  /*0450*/  ISETP.NE.AND.EX P1, PT, RZ, c[0x0][0x32c], PT, P1 ;  /* 0x0000cb00ff007a0c */ /* 0x000fc40003f25310 */
[----:B------:R-:W-:Y:S01]  /*0460*/  ISETP.NE.AND.EX P0, PT, RZ, c[0x0][0x34c], PT, P0 ;  /* 0x0000d300ff007a0c */ /* 0x000fe20003f05300 */
[----:B------:R-:W-:Y:S01]  /*0470*/  @P2 IMAD R2, R37, c[0x0][0x164], R0 ;  /* 0x0000590025022a24 */ /* 0x000fe200078e0200 */
[----:B------:R-:W-:Y:S01]  /*0480*/  LEA.HI.X R52, R9, c[0x0][0x30c], R52, 0x2, P4 ;  /* 0x0000c30009347a11 */ /* 0x000fe200020f1434 */
[----:B------:R-:W-:Y:S01]  /*0490*/  IMAD R9, R35, c[0x0][0x288], RZ ;  /* 0x0000a20023097a24 */ /* 0x000fe200078e02ff */
[----:B------:R-:W-:Y:S01]  /*04a0*/  @P2 MOV R27, 0x8 ;  /* 0x00000008001b2802 */ /* 0x000fe20000000f00 */
[----:B------:R-:W-:Y:S01]  /*04b0*/  @P2 IMAD R2, R2, c[0x0][0x174], RZ ;  /* 0x00005d0002022a24 */ /* 0x000fe200078e02ff */
[----:B------:R-:W-:Y:S01]  /*04c0*/  MOV R3, RZ ;  /* 0x000000ff00037202 */ /* 0x000fe20000000f00 */
[----:B------:R-:W-:Y:S01]  /*04d0*/  IMAD R9, R0, c[0x0][0x28c], R9 ;  /* 0x0000a30000097a24 */ /* 0x000fe200078e0209 */
[----:B------:R-:W-:Y:S01]  /*04e0*/  IADD3 R43, R33, R5, RZ ;  /* 0x00000005212b7210 */ /* 0x000fe20007ffe0ff */
[----:B------:R-:W-:Y:S01]  /*04f0*/  @P2 IMAD R2, R2, c[0x0][0x16c], RZ ;  /* 0x00005b0002022a24 */ /* 0x000fe200078e02ff */
[----:B------:R-:W-:-:S02]  /*0500*/  IADD3 R45, R31, R7, RZ ;  /* 0x000000071f2d7210 */ /* 0x000fc40007ffe0ff */
[----:B------:R-:W-:Y:S01]  /*0510*/  @P1 LEA R24, P4, R0, c[0x0][0x328], 0x2 ;  /* 0x0000ca0000181a11 */ /* 0x000fe200078810ff */
[----:B------:R-:W-:Y:S01]  /*0520*/  @P2 IMAD.WIDE R26, R2, R27, c[0x0][0x260] ;  /* 0x00009800021a2625 */ /* 0x000fe200078e021b */
[C---:B------:R-:W-:Y:S01]  /*0530*/  @P0 LEA R4, P5, R0.reuse, c[0x0][0x348], 0x2 ;  /* 0x0000d20000040a11 */ /* 0x040fe200078a10ff */
[----:B------:R-:W-:Y:S01]  /*0540*/  @!P2 CS2R R26, SRZ ;  /* 0x00000000001aa805 */ /* 0x000fe2000001ff00 */
[C-C-:B------:R-:W-:Y:S02]  /*0550*/  @P1 LEA.HI.X R25, R0.reuse, c[0x0][0x32c], R35.reuse, 0x2, P4 ;  /* 0x0000cb0000191a11 */ /* 0x140fe400020f1423 */
[----:B------:R-:W-:Y:S02]  /*0560*/  @P0 LEA.HI.X R3, R0, c[0x0][0x34c], R35, 0x2, P5 ;  /* 0x0000d30000030a11 */ /* 0x000fe400028f1423 */
[----:B------:R-:W-:Y:S02]  /*0570*/  IADD3 R47, R29, R9, RZ ;  /* 0x000000091d2f7210 */ /* 0x000fe40007ffe0ff */
[----:B------:R-:W-:Y:S01]  /*0580*/  MOV R2, R4 ;  /* 0x0000000400027202 */ /* 0x000fe20000000f00 */
        /* <DEDUP_REMOVED lines=8> */
[----:B------:R-:W-:Y:S02]  /*0610*/  LEA R44, P0, R4, c[0x0][0x220], 0x2 ;  /* 0x00008800042c7a11 */ /* 0x000fe400078010ff */
[----:B------:R-:W-:Y:S02]  /*0620*/  MOV R39, RZ ;  /* 0x000000ff00277202 */ /* 0x000fe40000000f00 */
[----:B------:R-:W-:-:S04]  /*0630*/  IADD3 R5, R5, R7, RZ ;  /* 0x0000000705057210 */ /* 0x000fc80007ffe0ff */
[----:B------:R-:W-:Y:S02]  /*0640*/  LEA.HI.X R46, R4, c[0x0][0x224], R5, 0x2, P0 ;  /* 0x00008900042e7a11 */ /* 0x000fe400000f1405 */
[----:B------:R-:W-:-:S04]  /*0650*/  LEA R54, P0, R32, c[0x0][0x230], 0x2 ;  /* 0x00008c0020367a11 */ /* 0x000fc800078010ff */
[----:B------:R-:W-:Y:S02]  /*0660*/  LEA.HI.X R56, R32, c[0x0][0x234], R43, 0x2, P0 ;  /* 0x00008d0020387a11 */ /* 0x000fe400000f142b */
[----:B0-----:R-:W-:Y:S02]  /*0670*/  LOP3.LUT R85, R40, 0x1f, RZ, 0xc0, !PT ;  /* 0x0000001f28557812 */ /* 0x001fe400078ec0ff */
[----:B------:R-:W-:Y:S02]  /*0680*/  SHF.R.S32.HI R57, RZ, 0x1f, R40 ;  /* 0x0000001fff397819 */ /* 0x000fe40000011428 */
.L_x_8454:
[----:B------:R-:W-:Y:S01]  /*0690*/  BAR.SYNC.DEFER_BLOCKING 0x0 ;  /* 0x0000000000007b1d */ /* 0x000fe20000010000 */
[C---:B------:R-:W-:Y:S02]  /*06a0*/  SHF.L.U32 R63, R40.reuse, 0x4, RZ ;  /* 0x00000004283f7819 */ /* 0x040fe400000006ff */
[----:B------:R-:W-:Y:S02]  /*06b0*/  SHF.L.U64.HI R4, R40, 0x4, R57 ;  /* 0x0000000428047819 */ /* 0x000fe40000010239 */
[----:B0-----:R-:W-:-:S04]  /*06c0*/  IADD3 R12, P0, R48, R63, RZ ;  /* 0x0000003f300c7210 */ /* 0x001fc80007f1e0ff */
[----:B------:R-:W-:-:S06]  /*06d0*/  IADD3.X R13, R49, R4, RZ, P0, !PT ;  /* 0x00000004310d7210 */ /* 0x000fcc00007fe4ff */
[----:B------:R-:W2:Y:S01]  /*06e0*/  LDG.E.128 R12, [R12.64] ;  /* 0x000000060c0c7981 */ /* 0x000ea2000c1e1d00 */
[----:B------:R-:W-:-:S04]  /*06f0*/  IADD3 R20, P0, R51, R63, RZ ;  /* 0x0000003f33147210 */ /* 0x000fc80007f1e0ff */
        /* <DEDUP_REMOVED lines=8> */
[----:B--2---:R-:W-:Y:S01]  /*0780*/  STS.128 [R42.X16], R20 ;  /* 0x000000142a007388 */ /* 0x004fe2000000cc00 */
[----:B------:R-:W-:-:S06]  /*0790*/  NOP ;  /* 0x0000000000007918 */ /* 0x000fcc0000000000 */
[----:B------:R-:W1:Y:S04]  /*07a0*/  LDS.128 R4, [R42.X16] ;  /* 0x000000002a047984 */ /* 0x000e68000000cc00 */
[----:B------:R-:W-:Y:S06]  /*07b0*/  BAR.SYNC.DEFER_BLOCKING 0x0 ;  /* 0x0000000000007b1d */ /* 0x000fec0000010000 */
[----:B0-----:R-:W2:Y:S01]  /*07c0*/  LDG.E.128 R12, [R62.64] ;  /* 0x000000063e0c7981 */ /* 0x001ea2000c1e1d00 */
[----:B------:R-:W-:Y:S01]  /*07d0*/  BSSY B0, `(.L_x_8440) ;  /* 0x000002c000007945 */ /* 0x000fe20003800000 */
[----:B-1---5:R-:W-:-:S02]  /*07e0*/  FADD.FTZ R61, R4, R36 ;  /* 0x00000024043d7221 */ /* 0x022fc40000010000 */
[--C-:B------:R-:W-:Y:S02]  /*07f0*/  FADD.FTZ R58, R5, R36.reuse ;  /* 0x00000024053a7221 */ /* 0x100fe40000010000 */
[--C-:B------:R-:W-:Y:S01]  /*0800*/  FADD.FTZ R59, R6, R36.reuse ;  /* 0x00000024063b7221 */ /* 0x100fe20000010000 */
[----:B------:R-:W-:Y:S01]  /*0810*/  FSETP.GTU.FTZ.AND P3, PT, R61, 20, PT ;  /* 0x41a000003d00780b */ /* 0x000fe20003f7c000 */
[----:B------:R-:W-:Y:S01]  /*0820*/  FADD.FTZ R60, R7, R36 ;  /* 0x00000024073c7221 */ /* 0x000fe20000010000 */
[----:B------:R-:W-:Y:S02]  /*0830*/  FSETP.GTU.FTZ.AND P0, PT, R58, 20, PT ;  /* 0x41a000003a00780b */ /* 0x000fe40003f1c000 */
[----:B------:R-:W-:Y:S02]  /*0840*/  FSETP.GTU.FTZ.AND P1, PT, R59, 20, PT ;  /* 0x41a000003b00780b */ /* 0x000fe40003f3c000 */
[----:B------:R-:W-:Y:S01]  /*0850*/  FSETP.GTU.FTZ.AND P2, PT, R60, 20, PT ;  /* 0x41a000003c00780b */ /* 0x000fe20003f5c000 */
[----:B--2---:R0:W-:Y:S01]  /*0860*/  STS.128 [R42.X16], R12 ;  /* 0x0000000c2a007388 */ /* 0x0041e2000000cc00 */
[----:B------:R-:W-:-:S06]  /*0870*/  NOP ;  /* 0x0000000000007918 */ /* 0x000fcc0000000000 */
[----:B------:R0:W1:Y:S01]  /*0880*/  LDS.128 R16, [R42.X16] ;  /* 0x000000002a107984 */ /* 0x000062000000cc00 */
[----:B------:R-:W-:Y:S05]  /*0890*/  @P3 BRA `(.L_x_8441) ;  /* 0x000001f000003947 */ /* 0x000fea0003800000 */
[----:B------:R-:W-:Y:S01]  /*08a0*/  FMUL.FTZ R61, R61, 1.4426950216293334961 ;  /* 0x3fb8aa3b3d3d7820 */ /* 0x000fe20000410000 */
[----:B------:R-:W-:Y:S01]  /*08b0*/  HFMA2.MMA R7, -RZ, RZ, 1.625, 0 ;  /* 0x3e800000ff077435 */ /* 0x000fe200000001ff */
[----:B0-----:R-:W-:Y:S02]  /*08c0*/  MOV R12, 0x3d39bf78 ;  /* 0x3d39bf78000c7802 */ /* 0x001fe40000000f00 */
        /* <DEDUP_REMOVED lines=28> */
.L_x_8441:
[----:B------:R-:W-:Y:S05]  /*0a90*/  BSYNC B0 ;  /* 0x0000000000007941 */ /* 0x000fea0003800000 */
.L_x_8440:
        /* <DEDUP_REMOVED lines=33> */
.L_x_8443:
[----:B------:R-:W-:Y:S05]  /*0cb0*/  BSYNC B0 ;  /* 0x0000000000007941 */ /* 0x000fea0003800000 */
.L_x_8442:
        /* <DEDUP_REMOVED lines=33> */
.L_x_8445:
[----:B------:R-:W-:Y:S05]  /*0ed0*/  BSYNC B0 ;  /* 0x0000000000007941 */ /* 0x000fea0003800000 */
.L_x_8444:
        /* <DEDUP_REMOVED lines=33> */
.L_x_8447:
[----:B------:R-:W-:Y:S05]  /*10f0*/  BSYNC B0 ;  /* 0x0000000000007941 */ /* 0x000fea0003800000 */
.L_x_8446:
[----:B------:R-:W-:Y:S01]  /*1100*/  MOV R5, c[0x0][0x16c] ;  /* 0x00005b0000057a02 */ /* 0x000fe20000000f00 */
[----:B-1----:R-:W-:Y:S01]  /*1110*/  FFMA.FTZ R4, R8, R16, R39 ;  /* 0x0000001008047223 */ /* 0x002fe20000010027 */
[----:B------:R-:W-:Y:S01]  /*1120*/  BAR.SYNC.DEFER_BLOCKING 0x0 ;  /* 0x0000000000007b1d */ /* 0x000fe20000010000 */
[----:B------:R-:W-:Y:S01]  /*1130*/  CS2R R6, SRZ ;  /* 0x0000000000067805 */ /* 0x000fe2000001ff00 */
[----:B------:R-:W-:Y:S01]  /*1140*/  ISETP.GE.AND P0, PT, R5, 0x1, PT ;  /* 0x000000010500780c */ /* 0x000fe20003f06270 */
[----:B0-----:R-:W-:Y:S02]  /*1150*/  FFMA.FTZ R13, R9, R17, R4 ;  /* 0x00000011090d7223 */ /* 0x001fe40000010004 */
[----:B------:R-:W-:Y:S01]  /*1160*/  CS2R R4, SRZ ;  /* 0x0000000000047805 */ /* 0x000fe2000001ff00 */
[----:B------:R-:W-:Y:S02]  /*1170*/  FMUL.FTZ R12, R16, R34 ;  /* 0x00000022100c7220 */ /* 0x000fe40000410000 */
[----:B------:R-:W-:-:S02]  /*1180*/  FFMA.FTZ R20, R10, R18, R13 ;  /* 0x000000120a147223 */ /* 0x000fc4000001000d */
        /* <DEDUP_REMOVED lines=11> */
[----:B------:R-:W-:Y:S01]  /*1240*/  MOV R68, R44 ;  /* 0x0000002c00447202 */ /* 0x000fe20000000f00 */
        /* <DEDUP_REMOVED lines=11> */
[----:B------:R-:W-:-:S02]  /*1300*/  MOV R69, R46 ;  /* 0x0000002e00457202 */ /* 0x000fc40000000f00 */
[----:B------:R-:W-:Y:S02]  /*1310*/  MOV R70, R54 ;  /* 0x0000003600467202 */ /* 0x000fe40000000f00 */
[----:B------:R-:W-:Y:S02]  /*1320*/  MOV R71, R56 ;  /* 0x0000003800477202 */ /* 0x000fe40000000f00 */
[----:B------:R-:W-:Y:S02]  /*1330*/  MOV R7, RZ ;  /* 0x000000ff00077202 */ /* 0x000fe40000000f00 */
[----:B------:R-:W-:Y:S02]  /*1340*/  SHF.L.U32 R72, R22, 0x8, RZ ;  /* 0x0000000816487819 */ /* 0x000fe400000006ff */
.L_x_8453:
[----:B------:R-:W2:Y:S01]  /*1350*/  LDG.E R73, [R68.64] ;  /* 0x0000000644497981 */ /* 0x000ea2000c1e1900 */
[C---:B------:R-:W-:Y:S02]  /*1360*/  ISETP.NE.AND P1, PT, R40.reuse, RZ, PT ;  /* 0x000000ff2800720c */ /* 0x040fe40003f25270 */
[----:B------:R-:W-:Y:S01]  /*1370*/  IADD3 R23, R40, 0x200, RZ ;  /* 0x0000020028177810 */ /* 0x000fe20007ffe0ff */
[----:B------:R-:W3:Y:S01]  /*1380*/  LDG.E R21, [R70.64] ;  /* 0x0000000646157981 */ /* 0x000ee2000c1e1900 */
[----:B------:R-:W-:-:S02]  /*1390*/  ISETP.GT.AND P0, PT, R55, 0x1, PT ;  /* 0x000000013700780c */ /* 0x000fc40003f04270 */
        /* <DEDUP_REMOVED lines=12> */
[C---:B------:R-:W-:Y:S02]  /*1460*/  FMUL.FTZ R23, R20.reuse, R60 ;  /* 0x0000003c14177220 */ /* 0x040fe40000410000 */
[C---:B------:R-:W-:Y:S02]  /*1470*/  FMUL.FTZ R75, R20.reuse, R58 ;  /* 0x0000003a144b7220 */ /* 0x040fe40000410000 */
[----:B------:R-:W-:Y:S02]  /*1480*/  FMUL.FTZ R20, R20, R59 ;  /* 0x0000003b14147220 */ /* 0x000fe40000410000 */
[----:B------:R-:W4:Y:S01]  /*1490*/  MUFU.EX2 R23, R23 ;  /* 0x0000001700177308 */ /* 0x000f220000000800 */
[----:B---3--:R-:W-:-:S07]  /*14a0*/  FMUL.FTZ R21, R21, R76 ;  /* 0x0000004c15157220 */ /* 0x008fce0000410000 */
[----:B------:R-:W3:Y:S08]  /*14b0*/  MUFU.EX2 R75, R75 ;  /* 0x0000004b004b7308 */ /* 0x000ef00000000800 */
[----:B0-----:R1:W0:Y:S01]  /*14c0*/  MUFU.EX2 R77, R20 ;  /* 0x00000014004d7308 */ /* 0x0012220000000800 */
[-C--:B------:R-:W-:Y:S01]  /*14d0*/  FMUL.FTZ R80, R18, R21.reuse ;  /* 0x0000001512507220 */ /* 0x080fe20000410000 */
[----:B------:R-:W-:Y:S01]  /*14e0*/  BSSY B0, `(.L_x_8449) ;  /* 0x000000e000007945 */ /* 0x000fe20003800000 */
[----:B------:R-:W-:-:S02]  /*14f0*/  FMUL.FTZ R79, R19, R21 ;  /* 0x00000015134f7220 */ /* 0x000fc40000410000 */
[----:B------:R-:W-:Y:S02]  /*1500*/  FMUL.FTZ R76, R9, R58 ;  /* 0x0000003a094c7220 */ /* 0x000fe40000410000 */
[----:B------:R-:W-:Y:S02]  /*1510*/  FMUL.FTZ R78, R17, R21 ;  /* 0x00000015114e7220 */ /* 0x000fe40000410000 */
[----:B----4-:R-:W-:Y:S01]  /*1520*/  FFMA.FTZ R81, R23, R79, R80 ;  /* 0x0000004f17517223 */ /* 0x010fe20000010050 */
[----:B------:R-:W-:Y:S05]  /*1530*/  @P2 BRA `(.L_x_8450) ;  /* 0x0000008000002947 */ /* 0x000fea0003800000 */
[----:B-1-3--:R-:W-:Y:S01]  /*1540*/  ISETP.NE.AND P0, PT, R55, c[0x0][0x174], PT ;  /* 0x00005d0037007a0c */ /* 0x00afe20003f05270 */
[----:B--2---:R-:W-:-:S12]  /*1550*/  HFMA2.MMA R86, -RZ, RZ, 1.875, 0 ;  /* 0x3f800000ff567435 */ /* 0x004fd800000001ff */
[----:B------:R-:W-:-:S04]  /*1560*/  @P0 LEA.HI R20, R55, R55, RZ, 0x1 ;  /* 0x0000003737140211 */ /* 0x000fc800078f08ff */
[----:B------:R-:W-:-:S04]  /*1570*/  @P0 LOP3.LUT R20, R20, 0x3ffffe, RZ, 0xc0, !PT ;  /* 0x003ffffe14140812 */ /* 0x000fc800078ec0ff */
[----:B------:R-:W-:-:S04]  /*1580*/  @P0 IADD3 R20, -R20, R55, RZ ;  /* 0x0000003714140210 */ /* 0x000fc80007ffe1ff */
[----:B------:R-:W-:-:S04]  /*1590*/  @P0 LEA R20, R20, 0x448, 0xa ;  /* 0x0000044814140811 */ /* 0x000fc800078e50ff */
[----:B------:R-:W-:-:S05]  /*15a0*/  @P0 IADD3 R20, R20, R67, RZ ;  /* 0x0000004314140210 */ /* 0x000fca0007ffe0ff */
[----:B------:R1:W2:Y:S02]  /*15b0*/  @P0 LDS R86, [R20] ;  /* 0x0000000014560984 */ /* 0x0002a40000000800 */
.L_x_8450:
[----:B-1-3--:R-:W-:Y:S05]  /*15c0*/  BSYNC B0 ;  /* 0x0000000000007941 */ /* 0x00afea0003800000 */
.L_x_8449:
        /* <DEDUP_REMOVED lines=9> */
[C---:B------:R-:W-:Y:S02]  /*1660*/  FMUL.FTZ R82, R75.reuse, R82 ;  /* 0x000000524b527220 */ /* 0x040fe40000410000 */
[----:B------:R-:W-:Y:S01]  /*1670*/  FFMA.FTZ R20, R75, R83, R76 ;  /* 0x000000534b147223 */ /* 0x000fe2000001004c */
[----:B------:R-:W0:Y:S01]  /*1680*/  SHFL.DOWN PT, R92, R81, 0x1, 0x1f ;  /* 0x08201f00515c7f89 */ /* 0x000e2200000e0000 */
[----:B------:R-:W-:Y:S02]  /*1690*/  FMUL.FTZ R90, R22, R75 ;  /* 0x0000004b165a7220 */ /* 0x000fe40000410000 */
[----:B------:R-:W-:Y:S01]  /*16a0*/  FMUL.FTZ R84, R11, R60 ;  /* 0x0000003c0b547220 */ /* 0x000fe20000410000 */
[----:B------:R-:W1:Y:S01]  /*16b0*/  SHFL.DOWN PT, R91, R82, 0x1, 0x1f ;  /* 0x08201f00525b7f89 */ /* 0x000e6200000e0000 */
[C---:B------:R-:W-:Y:S02]  /*16c0*/  FFMA.FTZ R20, R77.reuse, R20, R66 ;  /* 0x000000144d147223 */ /* 0x040fe40000010042 */
[----:B------:R-:W-:-:S02]  /*16d0*/  FMUL.FTZ R90, R77, R90 ;  /* 0x0000005a4d5a7220 */ /* 0x000fc40000410000 */
        /* <DEDUP_REMOVED lines=72> */
[-C--:B------:R-:W-:Y:S02]  /*1b60*/  FFMA.FTZ R76, R8, -R61.reuse, R83 ;  /* 0x8000003d084c7223 */ /* 0x080fe40000010053 */
[----:B------:R-:W-:Y:S02]  /*1b70*/  FMUL.FTZ R75, R88, R61 ;  /* 0x0000003d584b7220 */ /* 0x000fe40000410000 */
[----:B------:R-:W-:Y:S02]  /*1b80*/  FFMA.FTZ R93, R77, R91, R66 ;  /* 0x0000005b4d5d7223 */ /* 0x000fe40000010042 */
[-C--:B------:R-:W-:Y:S02]  /*1b90*/  FFMA.FTZ R90, R9, -R58.reuse, R91 ;  /* 0x8000003a095a7223 */ /* 0x080fe4000001005b */
        /* <DEDUP_REMOVED lines=14> */
[C---:B--2---:R-:W-:Y:S01]  /*1c80*/  FFMA.FTZ R21, R82.reuse, R21, R81 ;  /* 0x0000001552157223 */ /* 0x044fe20000010051 */
[----:B------:R-:W0:Y:S01]  /*1c90*/  SHFL.DOWN PT, R79, R92, 0x1, 0x1f ;  /* 0x08201f005c4f7f89 */ /* 0x000e2200000e0000 */
[----:B------:R-:W-:Y:S02]  /*1ca0*/  FMUL.FTZ R20, R82, R20 ;  /* 0x0000001452147220 */ /* 0x000fe40000410000 */
[C---:B------:R-:W-:Y:S01]  /*1cb0*/  FMUL.FTZ R82, R73.reuse, R86 ;  /* 0x0000005649527220 */ /* 0x040fe20000410000 */
[----:B------:R-:W1:Y:S01]  /*1cc0*/  SHFL.DOWN PT, R22, R23, 0x1, 0x1f ;  /* 0x08201f0017167f89 */ /* 0x000e6200000e0000 */
[----:B------:R-:W-:Y:S02]  /*1cd0*/  FMUL.FTZ R81, R73, R80 ;  /* 0x0000005049517220 */ /* 0x000fe40000410000 */
[----:B------:R-:W-:Y:S01]  /*1ce0*/  FMUL.FTZ R82, R82, R89 ;  /* 0x0000005952527220 */ /* 0x000fe20000410000 */
[----:B------:R-:W-:Y:S01]  /*1cf0*/  @!P2 STS.64 [UR4+0xcc8], R20 ;  /* 0x000cc814ff00a988 */ /* 0x000fe20008000a04 */
        /* <DEDUP_REMOVED lines=31> */
[----:B------:R-:W-:Y:S02]  /*1ef0*/  FMUL.FTZ R73, R73, R88 ;  /* 0x0000005849497220 */ /* 0x000fe40000410000 */
[----:B-1----:R-:W-:Y:S01]  /*1f00*/  @!P0 FADD.FTZ R23, R23, R22 ;  /* 0x0000001617178221 */ /* 0x002fe20000010000 */
[----:B------:R-:W-:Y:S01]  /*1f10*/  MOV R22, R92 ;  /* 0x0000005c00167202 */ /* 0x000fe20000000f00 */
[----:B------:R-:W-:Y:S02]  /*1f20*/  FMUL.FTZ R79, R79, R90 ;  /* 0x0000005a4f4f7220 */ /* 0x000fe40000410000 */
[----:B------:R-:W-:Y:S02]  /*1f30*/  FMUL.FTZ R73, R73, R76 ;  /* 0x0000004c49497220 */ /* 0x000fe40000410000 */
        /* <DEDUP_REMOVED lines=15> */
.L_x_8452:
[----:B0-----:R-:W-:Y:S05]  /*2030*/  BSYNC B0 ;  /* 0x0000000000007941 */ /* 0x001fea0003800000 */
.L_x_8451:
        /* <DEDUP_REMOVED lines=20> */
.L_x_8448:
[----:B------:R-:W-:Y:S01]  /*2180*/  BAR.SYNC.DEFER_BLOCKING 0x0 ;  /* 0x0000000000007b1d */ /* 0x000fe20000010000 */
[----:B------:R-:W-:-:S04]  /*2190*/  LEA R8, P0, R40, R51, 0x4 ;  /* 0x0000003328087211 */ /* 0x000fc800078020ff */
[----:B------:R-:W-:-:S06]  /*21a0*/  LEA.HI.X R9, R40, R53, R57, 0x4, P0 ;  /* 0x0000003528097211 */ /* 0x000fcc00000f2439 */
[----:B------:R-:W2:Y:S01]  /*21b0*/  LDG.E.128 R8, [R8.64] ;  /* 0x0000000608087981 */ /* 0x000ea2000c1e1d00 */
[----:B------:R-:W-:Y:S01]  /*21c0*/  IADD3 R60, R55, -0x1, RZ ;  /* 0xffffffff373c7810 */ /* 0x000fe20007ffe0ff */
[----:B------:R-:W-:-:S04]  /*21d0*/  IMAD R58, R38, c[0x0][0x2d8], RZ ;  /* 0x0000b600263a7a24 */ /* 0x000fc800078e02ff */
[----:B------:R-:W-:Y:S01]  /*21e0*/  IMAD R61, R37, c[0x0][0x2dc], R58 ;  /* 0x0000b700253d7a24 */ /* 0x000fe200078e023a */
[----:B------:R-:W-:Y:S01]  /*21f0*/  SHF.L.U32 R58, R40, 0x4, RZ ;  /* 0x00000004283a7819 */ /* 0x000fe200000006ff */
[----:B--2---:R-:W-:Y:S01]  /*2200*/  STS.128 [R42.X16], R8 ;  /* 0x000000082a007388 */ /* 0x004fe2000000cc00 */
[----:B------:R-:W-:-:S06]  /*2210*/  NOP ;  /* 0x0000000000007918 */ /* 0x000fcc0000000000 */
[----:B------:R-:W0:Y:S04]  /*2220*/  LDS.128 R16, [R42.X16] ;  /* 0x000000002a107984 */ /* 0x000e28000000cc00 */
[----:B------:R-:W-:Y:S06]  /*2230*/  BAR.SYNC.DEFER_BLOCKING 0x0 ;  /* 0x0000000000007b1d */ /* 0x000fec0000010000 */
[----:B------:R1:W-:Y:S01]  /*2240*/  STS.128 [R42.X16], R12 ;  /* 0x0000000c2a007388 */ /* 0x0003e2000000cc00 */
[----:B0-----:R-:W-:-:S02]  /*2250*/  FADD.FTZ R16, R16, R36 ;  /* 0x0000002410107221 */ /* 0x001fc40000010000 */
[--C-:B------:R-:W-:Y:S02]  /*2260*/  FADD.FTZ R17, R17, R36.reuse ;  /* 0x0000002411117221 */ /* 0x100fe40000010000 */
[--C-:B------:R-:W-:Y:S01]  /*2270*/  FADD.FTZ R20, R18, R36.reuse ;  /* 0x0000002412147221 */ /* 0x100fe20000010000 */
[----:B------:R-:W-:Y:S01]  /*2280*/  FSETP.GTU.FTZ.AND P0, PT, R16, 20, PT ;  /* 0x41a000001000780b */ /* 0x000fe20003f1c000 */
[----:B------:R-:W-:Y:S01]  /*2290*/  FADD.FTZ R23, R19, R36 ;  /* 0x0000002413177221 */ /* 0x000fe20000010000 */
[----:B------:R-:W-:Y:S01]  /*22a0*/  FSETP.GTU.FTZ.AND P1, PT, R17, 20, PT ;  /* 0x41a000001100780b */ /* 0x000fe20003f3c000 */
[----:B-1----:R-:W-:Y:S01]  /*22b0*/  IMAD R13, R35, c[0x0][0x2e0], RZ ;  /* 0x0000b800230d7a24 */ /* 0x002fe200078e02ff */
[----:B------:R-:W-:Y:S02]  /*22c0*/  FSETP.GTU.FTZ.AND P2, PT, R20, 20, PT ;  /* 0x41a000001400780b */ /* 0x000fe40003f5c000 */
[----:B------:R-:W-:-:S07]  /*22d0*/  FSETP.GTU.FTZ.AND P3, PT, R23, 20, PT ;  /* 0x41a000001700780b */ /* 0x000fce0003f7c000 */
[----:B------:R-:W-:Y:S01]  /*22e0*/  @!P0 FMUL.FTZ R18, R16, -1.4426950216293334961 ;  /* 0xbfb8aa3b10128820 */ /* 0x000fe20000410000 */
[----:B------:R-:W-:Y:S01]  /*22f0*/  SHF.L.U32 R16, R60, 0x7, RZ ;  /* 0x000000073c107819 */ /* 0x000fe200000006ff */
[----:B------:R-:W-:Y:S02]  /*2300*/  @!P1 FMUL.FTZ R8, R17, -1.4426950216293334961 ;  /* 0xbfb8aa3b11089820 */ /* 0x000fe40000410000 */
[----:B------:R-:W-:Y:S01]  /*2310*/  @!P2 FMUL.FTZ R19, R20, -1.4426950216293334961 ;  /* 0xbfb8aa3b1413a820 */ /* 0x000fe20000410000 */
[----:B------:R-:W-:Y:S01]  /*2320*/  SHF.R.S32.HI R17, RZ, 0x1f, R16 ;  /* 0x0000001fff117819 */ /* 0x000fe20000011410 */
[----:B------:R-:W0:Y:S01]  /*2330*/  @!P0 MUFU.EX2 R18, R18 ;  /* 0x0000001200128308 */ /* 0x000e220000000800 */
[----:B------:R-:W-:-:S07]  /*2340*/  @!P3 FMUL.FTZ R23, R23, -1.4426950216293334961 ;  /* 0xbfb8aa3b1717b820 */ /* 0x000fce0000410000 */
[----:B------:R1:W2:Y:S01]  /*2350*/  @!P1 MUFU.EX2 R21, R8 ;  /* 0x0000000800159308 */ /* 0x0002a20000000800 */
[----:B------:R-:W-:-:S07]  /*2360*/  NOP ;  /* 0x0000000000007918 */ /* 0x000fce0000000000 */
[----:B------:R3:W4:Y:S01]  /*2370*/  @!P2 MUFU.EX2 R22, R19 ;  /* 0x000000130016a308 */ /* 0x0007220000000800 */
[----:B-1----:R-:W1:Y:S01]  /*2380*/  LDS.128 R8, [R42.X16] ;  /* 0x000000002a087984 */ /* 0x002e62000000cc00 */
[----:B0-----:R-:W-:-:S06]  /*2390*/  @!P0 FADD.FTZ R20, R18, 1 ;  /* 0x3f80000012148421 */ /* 0x001fcc0000010000 */
[----:B------:R-:W0:Y:S01]  /*23a0*/  @!P3 MUFU.EX2 R23, R23 ;  /* 0x000000170017b308 */ /* 0x000e220000000800 */
[----:B---3--:R-:W-:-:S04]  /*23b0*/  IMAD.WIDE.U32 R18, R37, c[0x0][0x2d8], R16 ;  /* 0x0000b60025127a25 */ /* 0x008fc800078e0010 */
[----:B--2---:R-:W-:Y:S01]  /*23c0*/  @!P1 FADD.FTZ R21, R21, 1 ;  /* 0x3f80000015159421 */ /* 0x004fe20000010000 */
[----:B------:R-:W-:Y:S01]  /*23d0*/  IADD3 R19, R19, R61, RZ ;  /* 0x0000003d13137210 */ /* 0x000fe20007ffe0ff */
[----:B------:R-:W-:Y:S01]  /*23e0*/  IMAD R61, R0, c[0x0][0x2e4], R13 ;  /* 0x0000b900003d7a24 */ /* 0x000fe200078e020d */
[----:B------:R-:W2:Y:S01]  /*23f0*/  @!P0 MUFU.RCP R59, R20 ;  /* 0x00000014003b8308 */ /* 0x000ea20000001000 */
[----:B----4-:R-:W-:Y:S02]  /*2400*/  @!P2 FADD.FTZ R22, R22, 1 ;  /* 0x3f8000001616a421 */ /* 0x010fe40000010000 */
[----:B------:R-:W-:-:S04]  /*2410*/  IMAD.WIDE.U32 R12, R0, c[0x0][0x2e0], R18 ;  /* 0x0000b800000c7a25 */ /* 0x000fc800078e0012 */
[----:B------:R-:W-:Y:S01]  /*2420*/  IMAD.WIDE.U32 R16, R37, c[0x0][0x2f8], R16 ;  /* 0x0000be0025107a25 */ /* 0x000fe200078e0010 */
[----:B------:R-:W-:Y:S01]  /*2430*/  IADD3 R13, R13, R61, RZ ;  /* 0x0000003d0d0d7210 */ /* 0x000fe20007ffe0ff */
[----:B------:R-:W3:Y:S01]  /*2440*/  @!P1 MUFU.RCP R14, R21 ;  /* 0x00000015000e9308 */ /* 0x000ee20000001000 */
[----:B------:R-:W-:Y:S01]  /*2450*/  LEA R18, P4, R12, c[0x0][0x330], 0x2 ;  /* 0x0000cc000c127a11 */ /* 0x000fe200078810ff */
[----:B0-----:R-:W-:Y:S01]  /*2460*/  @!P3 FADD.FTZ R23, R23, 1 ;  /* 0x3f8000001717b421 */ /* 0x001fe20000010000 */
[----:B------:R-:W-:Y:S02]  /*2470*/  SHF.L.U64.HI R61, R40, 0x4, R57 ;  /* 0x00000004283d7819 */ /* 0x000fe40000010239 */
[----:B------:R-:W-:Y:S02]  /*2480*/  LEA.HI.X R12, R12, c[0x0][0x334], R13, 0x2, P4 ;  /* 0x0000cd000c0c7a11 */ /* 0x000fe400020f140d */
[----:B------:R-:W-:Y:S01]  /*2490*/  IADD3 R18, P4, R18, R58, RZ ;  /* 0x0000003a12127210 */ /* 0x000fe20007f9e0ff */
[----:B------:R-:W0:Y:S01]  /*24a0*/  @!P2 MUFU.RCP R15, R22 ;  /* 0x00000016000fa308 */ /* 0x000e220000001000 */
[----:B--2---:R-:W-:-:S02]  /*24b0*/  @!P0 FMUL.FTZ R4, R4, R59 ;  /* 0x0000003b04048220 */ /* 0x004fc40000410000 */
[----:B------:R-:W-:-:S05]  /*24c0*/  IADD3.X R19, R12, R61, RZ, P4, !PT ;  /* 0x0000003d0c137210 */ /* 0x000fca00027fe4ff */
[----:B-1----:R1:W-:Y:S01]  /*24d0*/  STG.E.128 [R18.64], R8 ;  /* 0x0000000812007986 */ /* 0x0023e2000c101d06 */
[----:B------:R2:W4:Y:S01]  /*24e0*/  @!P3 MUFU.RCP R20, R23 ;  /* 0x000000170014b308 */ /* 0x0005220000001000 */
[----:B---3--:R-:W-:Y:S02]  /*24f0*/  @!P1 FMUL.FTZ R5, R5, R14 ;  /* 0x0000000e05059220 */ /* 0x008fe40000410000 */
[----:B------:R-:W-:Y:S01]  /*2500*/  BAR.SYNC.DEFER_BLOCKING 0x0 ;  /* 0x0000000000007b1d */ /* 0x000fe20000010000 */
[----:B------:R-:W-:Y:S01]  /*2510*/  IADD3 R50, P1, R50, -0x200, RZ ;  /* 0xfffffe0032327810 */ /* 0x000fe20007f3e0ff */
[----:B0-----:R-:W-:Y:S01]  /*2520*/  @!P2 FMUL.FTZ R6, R6, R15 ;  /* 0x0000000f0606a220 */ /* 0x001fe20000410000 */
[----:B------:R-:W-:Y:S01]  /*2530*/  IADD3 R48, P2, R48, -0x200, RZ ;  /* 0xfffffe0030307810 */ /* 0x000fe20007f5e0ff */
[----:B--2---:R-:W-:Y:S01]  /*2540*/  IMAD R23, R35, c[0x0][0x300], RZ ;  /* 0x0000c00023177a24 */ /* 0x004fe200078e02ff */
[----:B------:R-:W-:Y:S02]  /*2550*/  IADD3.X R52, R52, -0x1, RZ, P1, !PT ;  /* 0xffffffff34347810 */ /* 0x000fe40000ffe4ff */
[----:B------:R-:W-:Y:S01]  /*2560*/  IADD3.X R49, R49, -0x1, RZ, P2, !PT ;  /* 0xffffffff31317810 */ /* 0x000fe200017fe4ff */
[----:B------:R-:W-:-:S02]  /*2570*/  IMAD R23, R0, c[0x0][0x304], R23 ;  /* 0x0000c10000177a24 */ /* 0x000fc400078e0217 */
[----:B----4-:R-:W-:Y:S01]  /*2580*/  @!P3 FMUL.FTZ R7, R7, R20 ;  /* 0x000000140707b220 */ /* 0x010fe20000410000 */
[----:B------:R-:W-:Y:S01]  /*2590*/  ISETP.GT.AND P3, PT, R55, 0x1, PT ;  /* 0x000000013700780c */ /* 0x000fe20003f64270 */
[----:B------:R-:W-:Y:S01]  /*25a0*/  IMAD R20, R38, c[0x0][0x2f8], RZ ;  /* 0x0000be0026147a24 */ /* 0x000fe200078e02ff */
[----:B------:R-:W-:-:S03]  /*25b0*/  MOV R55, R60 ;  /* 0x0000003c00377202 */ /* 0x000fc60000000f00 */
[----:B------:R-:W-:Y:S01]  /*25c0*/  IMAD R21, R37, c[0x0][0x2fc], R20 ;  /* 0x0000bf0025157a24 */ /* 0x000fe200078e0214 */
[----:B------:R0:W-:Y:S01]  /*25d0*/  STS.128 [R42.X16], R4 ;  /* 0x000000042a007388 */ /* 0x0001e2000000cc00 */
[----:B------:R-:W-:-:S06]  /*25e0*/  NOP ;  /* 0x0000000000007918 */ /* 0x000fcc0000000000 */
[----:B------:R-:W2:Y:S01]  /*25f0*/  LDS.128 R12, [R42.X16] ;  /* 0x000000002a0c7984 */ /* 0x000ea2000000cc00 */
[----:B------:R-:W-:-:S05]  /*2600*/  IADD3 R17, R17, R21, RZ ;  /* 0x0000001511117210 */ /* 0x000fca0007ffe0ff */
[----:B-1----:R-:W-:-:S04]  /*2610*/  IMAD.WIDE.U32 R8, R0, c[0x0][0x300], R16 ;  /* 0x0000c00000087a25 */ /* 0x002fc800078e0010 */
[----:B0-----:R-:W-:Y:S01]  /*2620*/  FADD.FTZ R4, R4, R41 ;  /* 0x0000002904047221 */ /* 0x001fe20000010000 */
[----:B------:R-:W-:Y:S02]  /*2630*/  IADD3 R11, R9, R23, RZ ;  /* 0x00000017090b7210 */ /* 0x000fe40007ffe0ff */
[----:B------:R-:W-:Y:S01]  /*2640*/  LEA R9, P0, R8, c[0x0][0x340], 0x2 ;  /* 0x0000d00008097a11 */ /* 0x000fe200078010ff */
[----:B------:R-:W-:-:S03]  /*2650*/  FADD.FTZ R5, R4, R5 ;  /* 0x0000000504057221 */ /* 0x000fc60000010000 */
[----:B------:R-:W-:Y:S01]  /*2660*/  LEA.HI.X R10, R8, c[0x0][0x344], R11, 0x2, P0 ;  /* 0x0000d100080a7a11 */ /* 0x000fe200000f140b */
[----:B------:R-:W-:Y:S01]  /*2670*/  FADD.FTZ R6, R5, R6 ;  /* 0x0000000605067221 */ /* 0x000fe20000010000 */
[----:B------:R-:W-:-:S03]  /*2680*/  IADD3 R8, P0, R9, R58, RZ ;  /* 0x0000003a09087210 */ /* 0x000fc60007f1e0ff */
[----:B------:R-:W-:Y:S01]  /*2690*/  FADD.FTZ R41, R6, R7 ;  /* 0x0000000706297221 */ /* 0x000fe20000010000 */
[----:B------:R-:W-:Y:S02]  /*26a0*/  IADD3.X R9, R10, R61, RZ, P0, !PT ;  /* 0x0000003d0a097210 */ /* 0x000fe400007fe4ff */
[----:B------:R-:W-:-:S04]  /*26b0*/  IADD3 R51, P0, R51, -0x200, RZ ;  /* 0xfffffe0033337810 */ /* 0x000fc80007f1e0ff */
[----:B------:R-:W-:Y:S01]  /*26c0*/  IADD3.X R53, R53, -0x1, RZ, P0, !PT ;  /* 0xffffffff35357810 */ /* 0x000fe200007fe4ff */
[----:B--2---:R0:W-:Y:S01]  /*26d0*/  STG.E.128 [R8.64], R12 ;  /* 0x0000000c08007986 */ /* 0x0041e2000c101d06 */
[----:B------:R-:W-:Y:S01]  /*26e0*/  @!P3 CALL.REL.NOINC `(.L_x_8439) ;  /* 0x000000100000b944 */ /* 0x000fe20003c00000 */
[----:B------:R-:W-:Y:S05]  /*26f0*/  BRA `(.L_x_8454) ;  /* 0xffffdf9000007947 */ /* 0x000fea000383ffff */
.L_x_8439:
        /* <DEDUP_REMOVED lines=24> */
.L_x_8456:
[----:B0-----:R-:W-:Y:S05]  /*2880*/  BSYNC B0 ;  /* 0x0000000000007941 */ /* 0x001fea0003800000 */
.L_x_8455:
        /* <DEDUP_REMOVED lines=23> */
.L_x_8458:
[----:B0-----:R-:W0:Y:S02]  /*2a00*/  S2R R15, SR_TID.X ;  /* 0x00000000000f7919 */ /* 0x001e240000002100 */
.L_x_8459:
[----:B0-----:R-:W-:Y:S05]  /*2a10*/  BSYNC B0 ;  /* 0x0000000000007941 */ /* 0x001fea0003800000 */
.L_x_8457:
        /* <DEDUP_REMOVED lines=10> */
.L_x_8460:
[----:B0-----:R-:W0:Y:S01]  /*2ac0*/  LDS R17, [R15.X4+0x14c8] ;  /* 0x0014c8000f117984 */ /* 0x001e220000004800 */
[----:B------:R-:W-:Y:S01]  /*2ad0*/  SHF.R.S32.HI R14, RZ, 0x1f, R15 ;  /* 0x0000001fff0e7819 */ /* 0x000fe2000001140f */
[----:B------:R-:W-:Y:S01]  /*2ae0*/  YIELD ;  /* 0x0000000000007946 */ /* 0x000fe20003800000 */
[----:B------:R-:W-:Y:S01]  /*2af0*/  MOV R46, R28 ;  /* 0x0000001c002e7202 */ /* 0x000fe20000000f00 */
[----:B------:R-:W1:Y:S01]  /*2b00*/  LDS R19, [R15.X4+0x18c8] ;  /* 0x0018c8000f137984 */ /* 0x000e620000004800 */
[----:B------:R-:W-:Y:S01]  /*2b10*/  MOV R42, R32 ;  /* 0x00000020002a7202 */ /* 0x000fe20000000f00 */
        /* <DEDUP_REMOVED lines=15> */
[C---:B------:R-:W-:Y:S02]  /*2c10*/  IMAD R16, R14.reuse, c[0x0][0x2b0], RZ ;  /* 0x0000ac000e107a24 */ /* 0x040fe400078e02ff */
[----:B------:R-:W-:Y:S02]  /*2c20*/  IMAD R18, R14, c[0x0][0x1a0], RZ ;  /* 0x000068000e127a24 */ /* 0x000fe400078e02ff */
[----:B------:R-:W-:Y:S01]  /*2c30*/  IMAD.WIDE.U32 R4, R15, c[0x0][0x2b0], R44 ;  /* 0x0000ac000f047a25 */ /* 0x000fe200078e002c */
[----:B0-----:R-:W-:-:S02]  /*2c40*/  MOV R6, R12 ;  /* 0x0000000c00067202 */ /* 0x001fc40000000f00 */
[----:B------:R-:W-:Y:S01]  /*2c50*/  MOV R7, R35 ;  /* 0x0000002300077202 */ /* 0x000fe20000000f00 */
[C---:B------:R-:W-:Y:S02]  /*2c60*/  IMAD R23, R15.reuse, c[0x0][0x2b4], R16 ;  /* 0x0000ad000f177a24 */ /* 0x040fe400078e0210 */
[C---:B------:R-:W-:Y:S02]  /*2c70*/  IMAD R25, R15.reuse, c[0x0][0x1a4], R18 ;  /* 0x000069000f197a24 */ /* 0x040fe400078e0212 */
[----:B------:R-:W-:Y:S01]  /*2c80*/  IMAD.WIDE.U32 R8, R15, c[0x0][0x1a0], R6 ;  /* 0x000068000f087a25 */ /* 0x000fe200078e0006 */
[----:B------:R-:W-:Y:S02]  /*2c90*/  LEA R6, P0, R4, c[0x0][0x318], 0x2 ;  /* 0x0000c60004067a11 */ /* 0x000fe400078010ff */
[----:B------:R-:W-:Y:S02]  /*2ca0*/  IADD3 R7, R5, R23, RZ ;  /* 0x0000001705077210 */ /* 0x000fe40007ffe0ff */
[----:B--2---:R-:W-:-:S02]  /*2cb0*/  LEA R10, P1, R8, c[0x0][0x228], 0x2 ;  /* 0x00008a00080a7a11 */ /* 0x004fc400078210ff */
        /* <DEDUP_REMOVED lines=20> */
.L_x_8461:
        /* <DEDUP_REMOVED lines=16> */
.L_x_9154:


//--------------------- .text._Z25selective_scan_bwd_kernelI32Selective_Scan_bwd_kernel_traitsILi32ELi4ELb1ELb0ELb0ELb1ELb1EffEEv12SSMParamsBwd --------------------------
	.section	.text._Z25selective_scan_bwd_kernelI32Selective_Scan_bwd_kernel_traitsILi32ELi4ELb1ELb0ELb0ELb1ELb1EffEEv12SSMParamsBwd,"ax",@progbits
	.sectioninfo	@"SHI_REGISTERS=88"
	.align	128
        .global         _Z25selective_scan_bwd_kernelI32Selective_Scan_bwd_kernel_traitsILi32ELi4ELb1ELb0ELb0ELb1ELb1EffEEv12SSMParamsBwd
        .type           _Z25selective_scan_bwd_kernelI32Selective_Scan_bwd_kernel_traitsILi32ELi4ELb1ELb0ELb0ELb1ELb1EffEEv12SSMParamsBwd,@function
        .size           _Z25selective_scan_bwd_kernelI32Selective_Scan_bwd_kernel_traitsILi32ELi4ELb1ELb0ELb0ELb1ELb1EffEEv12SSMParamsBwd,(.L_x_9155 - _Z25selective_scan_bwd_kernelI32Selective_Scan_bwd_kernel_traitsILi32ELi4ELb1ELb0ELb0ELb1ELb1EffEEv12SSMParamsBwd)
        .other          _Z25selective_scan_bwd_kernelI32Selective_Scan_bwd_kernel_traitsILi32ELi4ELb1ELb0ELb0ELb1ELb1EffEEv12SSMParamsBwd,@"STO_CUDA_ENTRY STV_DEFAULT"
_Z25selective_scan_bwd_kernelI32Selective_Scan_bwd_kernel_traitsILi32ELi4ELb1ELb0ELb0ELb1ELb1EffEEv12SSMParamsBwd:
.text._Z25selective_scan_bwd_kernelI32Selective_Scan_bwd_kernel_traitsILi32ELi4ELb1ELb0ELb0ELb1ELb1EffEEv12SSMParamsBwd:
        /* <DEDUP_REMOVED lines=34> */
[C---:B------:R-:W-:Y:S01]  /*0220*/  LEA R7, R16.reuse, 0xffffff80, 0x7 ;  /* 0xffffff8010077811 */ /* 0x040fe200078e38ff */
[C---:B------:R-:W-:Y:S01]  /*0230*/  IMAD R17, R3.reuse, c[0x0][0x1d8], RZ ;  /* 0x0000760003117a24 */ /* 0x040fe200078e02ff */
[----:B------:R-:W-:Y:S01]  /*0240*/  ISETP.GE.AND P3, PT, R16, 0x1, PT ;  /* 0x000000011000780c */ /* 0x000fe20003f66270 */
[----:B------:R-:W-:Y:S01]  /*0250*/  IMAD R19, R3, c[0x0][0x1e8], RZ ;  /* 0x00007a0003137a24 */ /* 0x000fe200078e02ff */
[----:B------:R-:W-:Y:S01]  /*0260*/  IADD3 R13, R13, R15, RZ ;  /* 0x0000000f0d0d7210 */ /* 0x000fe20007ffe0ff */
[----:B------:R-:W-:Y:S01]  /*0270*/  IMAD.WIDE.U32 R8, R0, c[0x0][0x1d8], R8 ;  /* 0x0000760000087a25 */ /* 0x000fe200078e0008 */
[----:B------:R-:W-:-:S03]  /*0280*/  SHF.R.S32.HI R15, RZ, 0x1f, R7 ;  /* 0x0000001fff0f7819 */ /* 0x000fc60000011407 */
[C---:B------:R-:W-:Y:S01]  /*0290*/  IMAD.WIDE.U32 R10, R0.reuse, c[0x0][0x1e8], R10 ;  /* 0x00007a00000a7a25 */ /* 0x040fe200078e000a */
[C---:B------:R-:W-:Y:S02]  /*02a0*/  IADD3 R14, P1, R7.reuse, R8, RZ ;  /* 0x00000008070e7210 */ /* 0x040fe40007f3e0ff */
[----:B------:R-:W-:Y:S01]  /*02b0*/  @P0 MOV R48, 0x8 ;  /* 0x0000000800300802 */ /* 0x000fe20000000f00 */
[----:B------:R-:W-:Y:S01]  /*02c0*/  IMAD.WIDE.U32 R12, R0, c[0x0][0x280], R12 ;  /* 0x0000a000000c7a25 */ /* 0x000fe200078e000c */
[----:B------:R-:W-:-:S03]  /*02d0*/  IADD3 R10, P2, R7, R10, RZ ;  /* 0x0000000a070a7210 */ /* 0x000fc60007f5e0ff */
[C---:B------:R-:W-:Y:S01]  /*02e0*/  IMAD R17, R0.reuse, c[0x0][0x1dc], R17 ;  /* 0x0000770000117a24 */ /* 0x040fe200078e0211 */
[----:B------:R-:W-:Y:S01]  /*02f0*/  IADD3 R8, P4, R7, R12, RZ ;  /* 0x0000000c07087210 */ /* 0x000fe20007f9e0ff */
[----:B------:R-:W-:Y:S01]  /*0300*/  IMAD R19, R0, c[0x0][0x1ec], R19 ;  /* 0x00007b0000137a24 */ /* 0x000fe200078e0213 */
[----:B------:R-:W-:Y:S01]  /*0310*/  LEA R16, P5, R10, c[0x0][0x248], 0x2 ;  /* 0x000092000a107a11 */ /* 0x000fe200078a10ff */
[----:B------:R-:W-:Y:S01]  /*0320*/  IMAD R21, R3, c[0x0][0x280], RZ ;  /* 0x0000a00003157a24 */ /* 0x000fe200078e02ff */
[C---:B------:R-:W-:Y:S02]  /*0330*/  IADD3.X R9, R15.reuse, R9, R17, P1, !PT ;  /* 0x000000090f097210 */ /* 0x040fe40000ffe411 */
[----:B------:R-:W-:Y:S01]  /*0340*/  IADD3.X R7, R15, R11, R19, P2, !PT ;  /* 0x0000000b0f077210 */ /* 0x000fe200017fe413 */
[----:B------:R-:W-:Y:S01]  /*0350*/  IMAD R21, R0, c[0x0][0x284], R21 ;  /* 0x0000a10000157a24 */ /* 0x000fe200078e0215 */
[----:B------:R-:W-:Y:S02]  /*0360*/  ISETP.NE.U32.AND P1, PT, RZ, c[0x0][0x328], PT ;  /* 0x0000ca00ff007a0c */ /* 0x000fe40003f25070 */
[----:B------:R-:W-:-:S02]  /*0370*/  ISETP.NE.U32.AND P2, PT, RZ, c[0x0][0x348], PT ;  /* 0x0000d200ff007a0c */ /* 0x000fc40003f45070 */
[----:B------:R-:W-:Y:S02]  /*0380*/  IADD3.X R11, R15, R13, R21, P4, !PT ;  /* 0x0000000d0f0b7210 */ /* 0x000fe400027fe415 */
[----:B------:R-:W-:Y:S02]  /*0390*/  ISETP.NE.AND.EX P1, PT, RZ, c[0x0][0x32c], PT, P1 ;  /* 0x0000cb00ff007a0c */ /* 0x000fe40003f25310 */
[----:B------:R-:W-:Y:S02]  /*03a0*/  ISETP.NE.AND.EX P2, PT, RZ, c[0x0][0x34c], PT, P2 ;  /* 0x0000d300ff007a0c */ /* 0x000fe40003f45320 */
[----:B------:R-:W-:Y:S01]  /*03b0*/  LEA.HI.X R13, R10, c[0x0][0x24c], R7, 0x2, P5 ;  /* 0x000093000a0d7a11 */ /* 0x000fe200028f1407 */
[----:B------:R-:W-:Y:S01]  /*03c0*/  @P0 IMAD R7, R5, c[0x0][0x164], R0 ;  /* 0x0000590005070a24 */ /* 0x000fe200078e0200 */
[----:B------:R-:W-:Y:S02]  /*03d0*/  LEA R18, P4, R14, c[0x0][0x240], 0x2 ;  /* 0x000090000e127a11 */ /* 0x000fe400078810ff */
[----:B------:R-:W-:Y:S01]  /*03e0*/  LEA R17, P6, R8, c[0x0][0x308], 0x2 ;  /* 0x0000c20008117a11 */ /* 0x000fe200078c10ff */
[----:B------:R-:W-:Y:S01]  /*03f0*/  @P0 IMAD R7, R7, c[0x0][0x174], RZ ;  /* 0x00005d0007070a24 */ /* 0x000fe200078e02ff */
[----:B------:R-:W-:-:S02]  /*0400*/  LEA.HI.X R12, R14, c[0x0][0x244], R9, 0x2, P4 ;  /* 0x000091000e0c7a11 */ /* 0x000fc400020f1409 */
[----:B------:R-:W-:Y:S01]  /*0410*/  LEA.HI.X R11, R8, c[0x0][0x30c], R11, 0x2, P6 ;  /* 0x0000c300080b7a11 */ /* 0x000fe200030f140b */
[----:B------:R-:W-:Y:S01]  /*0420*/  @P0 IMAD R7, R7, c[0x0][0x16c], RZ ;  /* 0x00005b0007070a24 */ /* 0x000fe200078e02ff */
[C---:B------:R-:W-:Y:S02]  /*0430*/  @P1 LEA R46, P4, R0.reuse, c[0x0][0x328], 0x2 ;  /* 0x0000ca00002e1a11 */ /* 0x040fe400078810ff */
[C---:B------:R-:W-:Y:S01]  /*0440*/  @P2 LEA R44, P5, R0.reuse, c[0x0][0x348], 0x2 ;  /* 0x0000d200002c2a11 */ /* 0x040fe200078a10ff */
[----:B------:R-:W-:Y:S01]  /*0450*/  @P0 IMAD.WIDE R48, R7, R48, c[0x0][0x260] ;  /* 0x0000980007300625 */ /* 0x000fe200078e0230 */
[----:B------:R-:W-:Y:S01]  /*0460*/  HFMA2.MMA R7, -RZ, RZ, 0, 0 ;  /* 0x00000000ff077435 */ /* 0x000fe200000001ff */
[C-C-:B------:R-:W-:Y:S01]  /*0470*/  @P1 LEA.HI.X R47, R0.reuse, c[0x0][0x32c], R3.reuse, 0x2, P4 ;  /* 0x0000cb00002f1a11 */ /* 0x140fe200020f1403 */
[----:B------:R-:W-:Y:S01]  /*0480*/  @!P0 CS2R R48, SRZ ;  /* 0x0000000000308805 */ /* 0x000fe2000001ff00 */
[----:B------:R-:W-:Y:S02]  /*0490*/  @P2 LEA.HI.X R45, R0, c[0x0][0x34c], R3, 0x2, P5 ;  /* 0x0000d300002d2a11 */ /* 0x000fe400028f1403 */
[----:B------:R-:W-:Y:S01]  /*04a0*/  MOV R19, RZ ;  /* 0x000000ff00137202 */ /* 0x000fe20000000f00 */
[----:B------:R-:W-:Y:S05]  /*04b0*/  @!P3 BRA `(.L_x_8462) ;  /* 0x000029700000b947 */ /* 0x000fea0003800000 */
[----:B------:R-:W0:Y:S01]  /*04c0*/  S2R R9, SR_TID.X ;  /* 0x0000000000097919 */ /* 0x000e220000002100 */
[----:B------:R-:W-:-:S02]  /*04d0*/  MOV R8, R12 ;  /* 0x0000000c00087202 */ /* 0x000fc40000000f00 */
[----:B------:R-:W-:Y:S01]  /*04e0*/  MOV R12, c[0x0][0x174] ;  /* 0x00005d00000c7a02 */ /* 0x000fe20000000f00 */
[----:B------:R-:W1:Y:S01]  /*04f0*/  S2R R10, SR_LANEID ;  /* 0x00000000000a7919 */ /* 0x000e620000000000 */
[----:B------:R-:W-:Y:S02]  /*0500*/  MOV R19, RZ ;  /* 0x000000ff00137202 */ /* 0x000fe40000000f00 */
[----:B------:R-:W-:Y:S02]  /*0510*/  MOV R7, RZ ;  /* 0x000000ff00077202 */ /* 0x000fe40000000f00 */
[----:B0-----:R-:W-:Y:S02]  /*0520*/  LOP3.LUT R15, R9, 0x1f, RZ, 0xc0, !PT ;  /* 0x0000001f090f7812 */ /* 0x001fe400078ec0ff */
[----:B------:R-:W-:Y:S02]  /*0530*/  SHF.R.S32.HI R14, RZ, 0x1f, R9 ;  /* 0x0000001fff0e7819 */ /* 0x000fe40000011409 */
.L_x_8478:
[----:B------:R-:W-:Y:S01]  /*0540*/  BAR.SYNC.DEFER_BLOCKING 0x0 ;  /* 0x0000000000007b1d */ /* 0x000fe20000010000 */
[C---:B------:R-:W-:Y:S02]  /*0550*/  SHF.L.U32 R57, R9.reuse, 0x4, RZ ;  /* 0x0000000409397819 */ /* 0x040fe400000006ff */
[----:B------:R-:W-:-:S02]  /*0560*/  SHF.L.U64.HI R56, R9, 0x4, R14 ;  /* 0x0000000409387819 */ /* 0x000fc4000001020e */
        /* <DEDUP_REMOVED lines=16> */
[----:B0-----:R0:W2:Y:S01]  /*0670*/  LDG.E.128 R32, [R36.64] ;  /* 0x0000000624207981 */ /* 0x0010a2000c1e1d00 */
[----:B------:R-:W-:Y:S01]  /*0680*/  LEA R50, R12, 0xffffff80, 0x7 ;  /* 0xffffff800c327811 */ /* 0x000fe200078e38ff */
[----:B------:R-:W-:Y:S01]  /*0690*/  IMAD R38, R6, c[0x0][0x1f0], RZ ;  /* 0x00007c0006267a24 */ /* 0x000fe200078e02ff */
[----:B------:R-:W-:Y:S01]  /*06a0*/  BSSY B0, `(.L_x_8463) ;  /* 0x0000038000007945 */ /* 0x000fe20003800000 */
[----:B------:R-:W-:Y:S01]  /*06b0*/  IMAD R43, R3, c[0x0][0x1f8], RZ ;  /* 0x00007e00032b7a24 */ /* 0x000fe200078e02ff */
[----:B------:R-:W-:Y:S01]  /*06c0*/  SHF.R.S32.HI R51, RZ, 0x1f, R50 ;  /* 0x0000001fff337819 */ /* 0x000fe20000011432 */
[----:B------:R-:W-:-:S02]  /*06d0*/  IMAD R41, R5, c[0x0][0x1f4], R38 ;  /* 0x00007d0005297a24 */ /* 0x000fc400078e0226 */
[----:B------:R-:W-:Y:S02]  /*06e0*/  IMAD R43, R0, c[0x0][0x1fc], R43 ;  /* 0x00007f00002b7a24 */ /* 0x000fe400078e022b */
[----:B------:R-:W-:-:S04]  /*06f0*/  IMAD.WIDE.U32 R38, R5, c[0x0][0x1f0], R50 ;  /* 0x00007c0005267a25 */ /* 0x000fc800078e0032 */
[--C-:B-1---5:R-:W-:Y:S01]  /*0700*/  FADD.FTZ R53, R28, R4.reuse ;  /* 0x000000041c357221 */ /* 0x122fe20000010000 */
[----:B------:R-:W-:Y:S01]  /*0710*/  IADD3 R39, R39, R41, RZ ;  /* 0x0000002927277210 */ /* 0x000fe20007ffe0ff */
[--C-:B------:R-:W-:Y:S02]  /*0720*/  FADD.FTZ R52, R29, R4.reuse ;  /* 0x000000041d347221 */ /* 0x100fe40000010000 */
[----:B------:R-:W-:Y:S01]  /*0730*/  FADD.FTZ R55, R30, R4 ;  /* 0x000000041e377221 */ /* 0x000fe20000010000 */
[----:B------:R-:W-:Y:S01]  /*0740*/  FSETP.GTU.FTZ.AND P3, PT, R53, 20, PT ;  /* 0x41a000003500780b */ /* 0x000fe20003f7c000 */
[----:B0-----:R-:W-:Y:S01]  /*0750*/  IMAD.WIDE.U32 R36, R0, c[0x0][0x1f8], R38 ;  /* 0x00007e0000247a25 */ /* 0x001fe200078e0026 */
[----:B------:R-:W-:-:S03]  /*0760*/  FSETP.GTU.FTZ.AND P2, PT, R52, 20, PT ;  /* 0x41a000003400780b */ /* 0x000fc60003f5c000 */
[----:B------:R-:W-:Y:S01]  /*0770*/  FADD.FTZ R54, R31, R4 ;  /* 0x000000041f367221 */ /* 0x000fe20000010000 */
[----:B------:R-:W-:Y:S02]  /*0780*/  IADD3 R37, R37, R43, RZ ;  /* 0x0000002b25257210 */ /* 0x000fe40007ffe0ff */
[----:B------:R-:W-:Y:S02]  /*0790*/  LEA R38, P0, R36, c[0x0][0x268], 0x2 ;  /* 0x00009a0024267a11 */ /* 0x000fe400078010ff */
[----:B------:R-:W-:Y:S02]  /*07a0*/  FSETP.GTU.FTZ.AND P1, PT, R54, 20, PT ;  /* 0x41a000003600780b */ /* 0x000fe40003f3c000 */
[----:B------:R-:W-:Y:S02]  /*07b0*/  LEA.HI.X R37, R36, c[0x0][0x26c], R37, 0x2, P0 ;  /* 0x00009b0024257a11 */ /* 0x000fe400000f1425 */
[----:B------:R-:W-:Y:S02]  /*07c0*/  IADD3 R28, P4, R38, R57, RZ ;  /* 0x00000039261c7210 */ /* 0x000fe40007f9e0ff */
[----:B------:R-:W-:-:S02]  /*07d0*/  FSETP.GTU.FTZ.AND P0, PT, R55, 20, PT ;  /* 0x41a000003700780b */ /* 0x000fc40003f1c000 */
[----:B------:R-:W-:Y:S01]  /*07e0*/  IADD3.X R29, R37, R56, RZ, P4, !PT ;  /* 0x00000038251d7210 */ /* 0x000fe200027fe4ff */
[----:B--2---:R0:W-:Y:S01]  /*07f0*/  STS.128 [R10.X16], R32 ;  /* 0x000000200a007388 */ /* 0x0041e2000000cc00 */
[----:B------:R-:W-:-:S06]  /*0800*/  NOP ;  /* 0x0000000000007918 */ /* 0x000fcc0000000000 */
[----:B------:R0:W1:Y:S01]  /*0810*/  LDS.128 R24, [R10.X16] ;  /* 0x000000000a187984 */ /* 0x000062000000cc00 */
        /* <DEDUP_REMOVED lines=32> */
.L_x_8464:
[----:B------:R-:W-:Y:S05]  /*0a20*/  BSYNC B0 ;  /* 0x0000000000007941 */ /* 0x000fea0003800000 */
.L_x_8463:
        /* <DEDUP_REMOVED lines=33> */
.L_x_8466:
[----:B------:R-:W-:Y:S05]  /*0c40*/  BSYNC B0 ;  /* 0x0000000000007941 */ /* 0x000fea0003800000 */
.L_x_8465:
        /* <DEDUP_REMOVED lines=33> */
.L_x_8468:
[----:B------:R-:W-:Y:S05]  /*0e60*/  BSYNC B0 ;  /* 0x0000000000007941 */ /* 0x000fea0003800000 */
.L_x_8467:
        /* <DEDUP_REMOVED lines=33> */
.L_x_8470:
[----:B------:R-:W-:Y:S05]  /*1080*/  BSYNC B0 ;  /* 0x0000000000007941 */ /* 0x000fea0003800000 */
.L_x_8469:
[----:B------:R-:W-:Y:S06]  /*1090*/  BAR.SYNC.DEFER_BLOCKING 0x0 ;  /* 0x0000000000007b1d */ /* 0x000fec0000010000 */
[----:B------:R-:W2:Y:S01]  /*10a0*/  LDG.E.128 R28, [R28.64] ;  /* 0x000000061c1c7981 */ /* 0x000ea2000c1e1d00 */
[----:B0-----:R-:W-:Y:S02]  /*10b0*/  IMAD R32, R6, c[0x0][0x200], RZ ;  /* 0x0000800006207a24 */ /* 0x001fe400078e02ff */
[----:B------:R-:W-:Y:S02]  /*10c0*/  IMAD R37, R3, c[0x0][0x208], RZ ;  /* 0x0000820003257a24 */ /* 0x000fe400078e02ff */
[----:B------:R-:W-:-:S02]  /*10d0*/  IMAD R35, R5, c[0x0][0x204], R32 ;  /* 0x0000810005237a24 */ /* 0x000fc400078e0220 */
        /* <DEDUP_REMOVED lines=14> */
[----:B------:R-:W-:Y:S01]  /*11c0*/  IMAD R62, R6, c[0x0][0x2e8], RZ ;  /* 0x0000ba00063e7a24 */ /* 0x000fe200078e02ff */
[----:B------:R-:W-:Y:S01]  /*11d0*/  ISETP.NE.U32.AND P0, PT, RZ, c[0x0][0x270], PT ;  /* 0x00009c00ff007a0c */ /* 0x000fe20003f05070 */
[----:B------:R-:W-:-:S02]  /*11e0*/  IMAD R67, R3, c[0x0][0x2f0], RZ ;  /* 0x0000bc0003437a24 */ /* 0x000fc400078e02ff */
[C---:B------:R-:W-:Y:S01]  /*11f0*/  IMAD R65, R5.reuse, c[0x0][0x2ec], R62 ;  /* 0x0000bb0005417a24 */ /* 0x040fe200078e023e */
[----:B------:R-:W-:Y:S01]  /*1200*/  ISETP.NE.AND.EX P0, PT, RZ, c[0x0][0x274], PT, P0 ;  /* 0x00009d00ff007a0c */ /* 0x000fe20003f05300 */
[----:B------:R-:W-:-:S04]  /*1210*/  IMAD.WIDE.U32 R62, R5, c[0x0][0x2e8], R50 ;  /* 0x0000ba00053e7a25 */ /* 0x000fc800078e0032 */
[----:B------:R-:W-:Y:S01]  /*1220*/  IMAD R67, R0, c[0x0][0x2f4], R67 ;  /* 0x0000bd0000437a24 */ /* 0x000fe200078e0243 */
[----:B------:R-:W-:Y:S01]  /*1230*/  IADD3 R63, R63, R65, RZ ;  /* 0x000000413f3f7210 */ /* 0x000fe20007ffe0ff */
[----:B0-----:R-:W-:Y:S02]  /*1240*/  FMUL.FTZ R41, R33, -1.4426950216293334961 ;  /* 0xbfb8aa3b21297820 */ /* 0x001fe40000410000 */
[----:B------:R-:W-:Y:S02]  /*1250*/  FMUL.FTZ R42, R34, -1.4426950216293334961 ;  /* 0xbfb8aa3b222a7820 */ /* 0x000fe40000410000 */
[----:B------:R-:W-:Y:S02]  /*1260*/  FMUL.FTZ R43, R35, -1.4426950216293334961 ;  /* 0xbfb8aa3b232b7820 */ /* 0x000fe40000410000 */
[----:B------:R-:W-:Y:S01]  /*1270*/  FMUL.FTZ R40, R32, -1.4426950216293334961 ;  /* 0xbfb8aa3b20287820 */ /* 0x000fe20000410000 */
[----:B------:R-:W0:Y:S01]  /*1280*/  MUFU.EX2 R41, R41 ;  /* 0x0000002900297308 */ /* 0x000e220000000800 */
[----:B------:R-:W-:-:S05]  /*1290*/  IMAD.WIDE.U32 R62, R0, c[0x0][0x2f0], R62 ;  /* 0x0000bc00003e7a25 */ /* 0x000fca00078e003e */
[----:B------:R-:W-:Y:S02]  /*12a0*/  IADD3 R63, R63, R67, RZ ;  /* 0x000000433f3f7210 */ /* 0x000fe40007ffe0ff */
[----:B------:R-:W3:Y:S08]  /*12b0*/  MUFU.EX2 R42, R42 ;  /* 0x0000002a002a7308 */ /* 0x000ef00000000800 */
[----:B------:R-:W4:Y:S01]  /*12c0*/  MUFU.EX2 R43, R43 ;  /* 0x0000002b002b7308 */ /* 0x000f220000000800 */
[----:B0-----:R-:W-:-:S07]  /*12d0*/  FADD.FTZ R58, R41, 1 ;  /* 0x3f800000293a7421 */ /* 0x001fce0000010000 */
[----:B------:R-:W0:Y:S01]  /*12e0*/  MUFU.EX2 R40, R40 ;  /* 0x0000002800287308 */ /* 0x000e220000000800 */
[----:B---3--:R-:W-:Y:S02]  /*12f0*/  FADD.FTZ R61, R42, 1 ;  /* 0x3f8000002a3d7421 */ /* 0x008fe40000010000 */
[----:B----4-:R-:W-:-:S05]  /*1300*/  FADD.FTZ R60, R43, 1 ;  /* 0x3f8000002b3c7421 */ /* 0x010fca0000010000 */
[----:B------:R-:W-:Y:S01]  /*1310*/  MUFU.RCP R58, R58 ;  /* 0x0000003a003a7308 */ /* 0x000fe20000001000 */
[----:B0-----:R-:W-:-:S07]  /*1320*/  FADD.FTZ R59, R40, 1 ;  /* 0x3f800000283b7421 */ /* 0x001fce0000010000 */
[----:B------:R-:W-:Y:S08]  /*1330*/  MUFU.RCP R61, R61 ;  /* 0x0000003d003d7308 */ /* 0x000ff00000001000 */
[----:B------:R-:W0:Y:S08]  /*1340*/  MUFU.RCP R60, R60 ;  /* 0x0000003c003c7308 */ /* 0x000e300000001000 */
[----:B------:R-:W3:Y:S01]  /*1350*/  MUFU.RCP R59, R59 ;  /* 0x0000003b003b7308 */ /* 0x000ee20000001000 */
        /* <DEDUP_REMOVED lines=8> */
[----:B---3--:R-:W-:Y:S02]  /*13e0*/  FADD.FTZ R37, -R59, 1 ;  /* 0x3f8000003b257421 */ /* 0x008fe40000010100 */
[----:B------:R-:W-:Y:S02]  /*13f0*/  FFMA.FTZ R41, R34, R39, 1 ;  /* 0x3f80000022297423 */ /* 0x000fe40000010027 */
[----:B------:R-:W-:-:S02]  /*1400*/  FFMA.FTZ R37, R32, R37, 1 ;  /* 0x3f80000020257423 */ /* 0x000fc40000010025 */
[----:B-12---:R-:W-:Y:S02]  /*1410*/  FMUL.FTZ R36, R24, R28 ;  /* 0x0000001c18247220 */ /* 0x006fe40000410000 */
        /* <DEDUP_REMOVED lines=18> */
[----:B0-----:R-:W-:Y:S01]  /*1540*/  LEA R36, P1, R62, c[0x0][0x338], 0x2 ;  /* 0x0000ce003e247a11 */ /* 0x001fe200078210ff */
[----:B------:R-:W-:-:S03]  /*1550*/  FMUL.FTZ R39, R34, R61 ;  /* 0x0000003d22277220 */ /* 0x000fc60000410000 */
[----:B------:R-:W-:Y:S02]  /*1560*/  LEA.HI.X R63, R62, c[0x0][0x33c], R63, 0x2, P1 ;  /* 0x0000cf003e3f7a11 */ /* 0x000fe400008f143f */
[----:B------:R-:W-:-:S04]  /*1570*/  IADD3 R36, P1, R36, R57, RZ ;  /* 0x0000003924247210 */ /* 0x000fc80007f3e0ff */
[----:B------:R-:W-:Y:S02]  /*1580*/  IADD3.X R37, R63, R56, RZ, P1, !PT ;  /* 0x000000383f257210 */ /* 0x000fe40000ffe4ff */
[----:B------:R-:W-:-:S03]  /*1590*/  MOV R56, c[0x0][0x16c] ;  /* 0x00005b0000387a02 */ /* 0x000fc60000000f00 */
[----:B-1----:R0:W-:Y:S01]  /*15a0*/  STG.E.128 [R36.64], R40 ;  /* 0x0000002824007986 */ /* 0x0021e2000c101d06 */
[----:B------:R-:W-:Y:S05]  /*15b0*/  @!P0 BRA `(.L_x_8471) ;  /* 0x0000015000008947 */ /* 0x000fea0003800000 */
[----:B------:R-:W-:Y:S01]  /*15c0*/  BAR.SYNC.DEFER_BLOCKING 0x0 ;  /* 0x0000000000007b1d */ /* 0x000fe20000010000 */
[----:B------:R-:W-:Y:S02]  /*15d0*/  FMUL.FTZ R28, R59, R28 ;  /* 0x0000001c3b1c7220 */ /* 0x000fe40000410000 */
[----:B------:R-:W-:Y:S02]  /*15e0*/  FMUL.FTZ R29, R29, R58 ;  /* 0x0000003a1d1d7220 */ /* 0x000fe40000410000 */
[----:B------:R-:W-:Y:S02]  /*15f0*/  FMUL.FTZ R30, R30, R39 ;  /* 0x000000271e1e7220 */ /* 0x000fe40000410000 */
[----:B------:R-:W-:Y:S02]  /*1600*/  FMUL.FTZ R31, R31, R60 ;  /* 0x0000003c1f1f7220 */ /* 0x000fe40000410000 */
[----:B------:R-:W-:-:S02]  /*1610*/  IMAD R38, R6, c[0x0][0x210], RZ ;  /* 0x0000840006267a24 */ /* 0x000fc400078e02ff */
[----:B0-----:R-:W-:-:S04]  /*1620*/  IMAD.WIDE.U32 R36, R5, c[0x0][0x210], R50 ;  /* 0x0000840005247a25 */ /* 0x001fc800078e0032 */
        /* <DEDUP_REMOVED lines=14> */
.L_x_8471:
[----:B0-----:R-:W-:Y:S01]  /*1710*/  FMUL.FTZ R37, R24, R59 ;  /* 0x0000003b18257220 */ /* 0x001fe20000410000 */
[----:B------:R-:W-:Y:S01]  /*1720*/  ISETP.GE.AND P0, PT, R56, 0x1, PT ;  /* 0x000000013800780c */ /* 0x000fe20003f06270 */
[----:B------:R-:W-:Y:S01]  /*1730*/  FMUL.FTZ R36, R25, R58 ;  /* 0x0000003a19247220 */ /* 0x000fe20000410000 */
[----:B------:R-:W-:Y:S01]  /*1740*/  BAR.SYNC.DEFER_BLOCKING 0x0 ;  /* 0x0000000000007b1d */ /* 0x000fe20000010000 */
[----:B------:R-:W-:Y:S01]  /*1750*/  FFMA.FTZ R7, R20, R37, R7 ;  /* 0x0000002514077223 */ /* 0x000fe20000010007 */
[----:B------:R-:W-:Y:S01]  /*1760*/  CS2R R30, SRZ ;  /* 0x00000000001e7805 */ /* 0x000fe2000001ff00 */
[----:B------:R-:W-:Y:S01]  /*1770*/  FMUL.FTZ R39, R26, R39 ;  /* 0x000000271a277220 */ /* 0x000fe20000410000 */
[----:B------:R-:W-:Y:S01]  /*1780*/  CS2R R28, SRZ ;  /* 0x00000000001c7805 */ /* 0x000fe2000001ff00 */
[----:B------:R-:W-:Y:S02]  /*1790*/  FFMA.FTZ R7, R21, R36, R7 ;  /* 0x0000002415077223 */ /* 0x000fe40000010007 */
[----:B------:R-:W-:-:S02]  /*17a0*/  FMUL.FTZ R42, R27, R60 ;  /* 0x0000003c1b2a7220 */ /* 0x000fc40000410000 */
[----:B------:R-:W-:Y:S02]  /*17b0*/  FFMA.FTZ R7, R22, R39, R7 ;  /* 0x0000002716077223 */ /* 0x000fe40000010007 */
        /* <DEDUP_REMOVED lines=8> */
[C---:B------:R-:W-:Y:S01]  /*1840*/  IMAD R41, R3.reuse, c[0x0][0x198], RZ ;  /* 0x0000660003297a24 */ /* 0x040fe200078e02ff */
[----:B------:R-:W-:Y:S01]  /*1850*/  IADD3 R31, R12, -0x1, RZ ;  /* 0xffffffff0c1f7810 */ /* 0x000fe20007ffe0ff */
[----:B------:R-:W-:Y:S01]  /*1860*/  IMAD R63, R3, c[0x0][0x1b8], RZ ;  /* 0x00006e00033f7a24 */ /* 0x000fe200078e02ff */
[----:B------:R-:W-:Y:S01]  /*1870*/  HFMA2.MMA R76, -RZ, RZ, 0, 0 ;  /* 0x00000000ff4c7435 */ /* 0x000fe200000001ff */
[----:B------:R-:W-:Y:S01]  /*1880*/  IMAD R43, R0, c[0x0][0x184], R33 ;  /* 0x00006100002b7a24 */ /* 0x000fe200078e0221 */
[----:B------:R-:W-:Y:S01]  /*1890*/  MOV R62, RZ ;  /* 0x000000ff003e7202 */ /* 0x000fe20000000f00 */
[----:B------:R-:W-:Y:S01]  /*18a0*/  IMAD R33, R32, c[0x0][0x16c], RZ ;  /* 0x00005b0020217a24 */ /* 0x000fe200078e02ff */
[----:B------:R-:W-:Y:S01]  /*18b0*/  LEA.HI R32, R31, R31, RZ, 0x1 ;  /* 0x0000001f1f207211 */ /* 0x000fe200078f08ff */
[----:B------:R-:W-:Y:S01]  /*18c0*/  IMAD.WIDE.U32 R56, R0, c[0x0][0x180], RZ ;  /* 0x0000600000387a25 */ /* 0x000fe200078e00ff */
[----:B------:R-:W-:-:S02]  /*18d0*/  UMOV UR4, URZ ;  /* 0x0000003f00047c82 */ /* 0x000fc40008000000 */
[----:B------:R-:W-:Y:S01]  /*18e0*/  LOP3.LUT R60, R32, 0xfffffe, RZ, 0xc0, !PT ;  /* 0x00fffffe203c7812 */ /* 0x000fe200078ec0ff */
[----:B------:R-:W-:Y:S01]  /*18f0*/  IMAD.WIDE.U32 R58, R0, c[0x0][0x198], RZ ;  /* 0x00006600003a7a25 */ /* 0x000fe200078e00ff */
[----:B------:R-:W-:-:S03]  /*1900*/  IADD3 R57, R57, R43, RZ ;  /* 0x0000002b39397210 */ /* 0x000fc60007ffe0ff */
[----:B------:R-:W-:Y:S01]  /*1910*/  IMAD R61, R0, c[0x0][0x19c], R41 ;  /* 0x00006700003d7a24 */ /* 0x000fe200078e0229 */
[----:B------:R-:W-:Y:S01]  /*1920*/  LEA R41, P0, R56, c[0x0][0x220], 0x2 ;  /* 0x0000880038297a11 */ /* 0x000fe200078010ff */
[----:B------:R-:W-:Y:S01]  /*1930*/  IMAD.WIDE.U32 R34, R0, c[0x0][0x1b8], RZ ;  /* 0x00006e0000227a25 */ /* 0x000fe200078e00ff */
[----:B------:R-:W-:Y:S02]  /*1940*/  LEA R40, P1, R58, c[0x0][0x228], 0x2 ;  /* 0x00008a003a287a11 */ /* 0x000fe400078210ff */
[----:B------:R-:W-:Y:S01]  /*1950*/  IADD3 R43, R59, R61, RZ ;  /* 0x0000003d3b2b7210 */ /* 0x000fe20007ffe0ff */
[----:B------:R-:W-:Y:S01]  /*1960*/  IMAD R63, R0, c[0x0][0x1bc], R63 ;  /* 0x00006f00003f7a24 */ /* 0x000fe200078e023f */
[----:B------:R-:W-:Y:S01]  /*1970*/  LEA R38, P2, R34, c[0x0][0x230], 0x2 ;  /* 0x00008c0022267a11 */ /* 0x000fe200078410ff */
[----:B------:R-:W-:Y:S01]  /*1980*/  IMAD.WIDE R32, R33, 0x8, R48 ;  /* 0x0000000821207825 */ /* 0x000fe200078e0230 */
[----:B------:R-:W-:Y:S02]  /*1990*/  LEA.HI.X R56, R56, c[0x0][0x224], R57, 0x2, P0 ;  /* 0x0000890038387a11 */ /* 0x000fe400000f1439 */
[----:B------:R-:W-:Y:S01]  /*19a0*/  IADD3 R59, R35, R63, RZ ;  /* 0x0000003f233b7210 */ /* 0x000fe20007ffe0ff */
[----:B------:R-:W-:Y:S01]  /*19b0*/  FMUL.FTZ R61, R22, R55 ;  /* 0x00000037163d7220 */ /* 0x000fe20000410000 */
[----:B------:R-:W-:Y:S01]  /*19c0*/  IADD3 R63, R31, -R60, RZ ;  /* 0x8000003c1f3f7210 */ /* 0x000fe20007ffe0ff */
[----:B------:R-:W-:Y:S01]  /*19d0*/  HFMA2.MMA R31, -RZ, RZ, 0, 0 ;  /* 0x00000000ff1f7435 */ /* 0x000fe200000001ff */
[----:B------:R-:W-:Y:S01]  /*19e0*/  LEA.HI.X R43, R58, c[0x0][0x22c], R43, 0x2, P1 ;  /* 0x00008b003a2b7a11 */ /* 0x000fe200008f142b */
[----:B------:R-:W-:Y:S01]  /*19f0*/  FMUL.FTZ R60, R20, R53 ;  /* 0x00000035143c7220 */ /* 0x000fe20000410000 */
[----:B------:R-:W-:-:S02]  /*1a00*/  LEA.HI.X R59, R34, c[0x0][0x234], R59, 0x2, P2 ;  /* 0x00008d00223b7a11 */ /* 0x000fc400010f143b */
[----:B------:R-:W-:Y:S02]  /*1a10*/  MOV R57, R32 ;  /* 0x0000002000397202 */ /* 0x000fe40000000f00 */
[----:B------:R-:W-:Y:S02]  /*1a20*/  MOV R58, R33 ;  /* 0x00000021003a7202 */ /* 0x000fe40000000f00 */
[----:B------:R-:W-:Y:S02]  /*1a30*/  SHF.L.U32 R63, R63, 0x8, RZ ;  /* 0x000000083f3f7819 */ /* 0x000fe400000006ff */
.L_x_8477:
        /* <DEDUP_REMOVED lines=31> */
[----:B------:R1:W1:Y:S01]  /*1c30*/  MUFU.EX2 R70, R34 ;  /* 0x0000002200467308 */ /* 0x0002620000000800 */
[-C--:B------:R-:W-:Y:S01]  /*1c40*/  FMUL.FTZ R75, R39, R35.reuse ;  /* 0x00000023274b7220 */ /* 0x080fe20000410000 */
[----:B------:R-:W-:Y:S01]  /*1c50*/  BSSY B0, `(.L_x_8473) ;  /* 0x000000d000007945 */ /* 0x000fe20003800000 */
[----:B0-----:R-:W-:-:S02]  /*1c60*/  FMUL.FTZ R72, R42, R35 ;  /* 0x000000232a487220 */ /* 0x001fc40000410000 */
[----:B------:R-:W-:Y:S02]  /*1c70*/  FMUL.FTZ R71, R36, R35 ;  /* 0x0000002324477220 */ /* 0x000fe40000410000 */
[----:B----4-:R-:W-:Y:S01]  /*1c80*/  FFMA.FTZ R69, R66, R72, R75 ;  /* 0x0000004842457223 */ /* 0x010fe2000001004b */
        /* <DEDUP_REMOVED lines=9> */
.L_x_8474:
[----:B---3--:R-:W-:Y:S05]  /*1d20*/  BSYNC B0 ;  /* 0x0000000000007941 */ /* 0x008fea0003800000 */
.L_x_8473:
[----:B012---:R-:W-:Y:S01]  /*1d30*/  FMUL.FTZ R33, R66, R79 ;  /* 0x0000004f42217220 */ /* 0x007fe20000410000 */
[----:B------:R-:W-:Y:S01]  /*1d40*/  ISETP.NE.AND P3, PT, R15, 0x1f, PT ;  /* 0x0000001f0f00780c */ /* 0x000fe20003f65270 */
[----:B------:R-:W-:Y:S01]  /*1d50*/  FMUL.FTZ R77, R37, R35 ;  /* 0x00000023254d7220 */ /* 0x000fe20000410000 */
[----:B------:R-:W-:Y:S01]  /*1d60*/  ISETP.GE.AND P0, PT, R10, 0x1, PT ;  /* 0x000000010a00780c */ /* 0x000fe20003f06270 */
[C---:B------:R-:W-:Y:S01]  /*1d70*/  FFMA.FTZ R69, R70.reuse, R69, R71 ;  /* 0x0000004546457223 */ /* 0x040fe20000010047 */
[----:B------:R-:W-:Y:S01]  /*1d80*/  BSSY B0, `(.L_x_8475) ;  /* 0x00000a1000007945 */ /* 0x000fe20003800000 */
[----:B------:R-:W-:Y:S02]  /*1d90*/  FMUL.FTZ R73, R21, R52 ;  /* 0x0000003415497220 */ /* 0x000fe40000410000 */
[----:B------:R-:W-:Y:S02]  /*1da0*/  FMUL.FTZ R33, R70, R33 ;  /* 0x0000002146217220 */ /* 0x000fe40000410000 */
[----:B------:R-:W-:-:S02]  /*1db0*/  FFMA.FTZ R32, R68, R69, R77 ;  /* 0x0000004544207223 */ /* 0x000fc4000001004d */
[-C--:B------:R-:W-:Y:S02]  /*1dc0*/  FFMA.FTZ R34, R60, R68.reuse, R73 ;  /* 0x000000443c227223 */ /* 0x080fe40000010049 */
[----:B------:R-:W-:Y:S01]  /*1dd0*/  FMUL.FTZ R69, R68, R33 ;  /* 0x0000002144457220 */ /* 0x000fe20000410000 */
        /* <DEDUP_REMOVED lines=79> */
[----:B------:R-:W-:Y:S02]  /*22d0*/  FFMA.FTZ R81, R37, R65, RZ ;  /* 0x0000004125517223 */ /* 0x000fe400000100ff */
[----:B------:R-:W-:Y:S02]  /*22e0*/  FMUL.FTZ R65, R77, R53 ;  /* 0x000000354d417220 */ /* 0x000fe40000410000 */
        /* <DEDUP_REMOVED lines=18> */
[----:B------:R-:W-:Y:S01]  /*2410*/  FMUL.FTZ R69, R64, R77 ;  /* 0x0000004d40457220 */ /* 0x000fe20000410000 */
[----:B------:R-:W1:Y:S01]  /*2420*/  SHFL.DOWN PT, R78, R33, 0x1, 0x1f ;  /* 0x08201f00214e7f89 */ /* 0x000e6200000e0000 */
[----:B------:R-:W-:Y:S02]  /*2430*/  FADD.FTZ R27, R66, R27 ;  /* 0x0000001b421b7221 */ /* 0x000fe40000010000 */
[----:B------:R-:W-:Y:S01]  /*2440*/  FMUL.FTZ R69, R69, R68 ;  /* 0x0000004445457220 */ /* 0x000fe20000410000 */
[----:B------:R-:W-:Y:S01]  /*2450*/  @!P2 STS.64 [UR4+0xcc8], R34 ;  /* 0x000cc822ff00a988 */ /* 0x000fe20008000a04 */
[----:B------:R-:W-:-:S02]  /*2460*/  FADD.FTZ R26, R67, R26 ;  /* 0x0000001a431a7221 */ /* 0x000fc40000010000 */
[----:B------:R-:W-:Y:S02]  /*2470*/  FFMA.FTZ R69, R20, R77, R69 ;  /* 0x0000004d14457223 */ /* 0x000fe40000010045 */
[----:B------:R-:W-:Y:S02]  /*2480*/  FADD.FTZ R25, R70, R25 ;  /* 0x0000001946197221 */ /* 0x000fe40000010000 */
        /* <DEDUP_REMOVED lines=48> */
.L_x_8476:
[----:B0-----:R-:W-:Y:S05]  /*2790*/  BSYNC B0 ;  /* 0x0000000000007941 */ /* 0x001fea0003800000 */
.L_x_8475:
        /* <DEDUP_REMOVED lines=20> */
.L_x_8472:
[----:B------:R-:W-:Y:S01]  /*28e0*/  BAR.SYNC.DEFER_BLOCKING 0x0 ;  /* 0x0000000000007b1d */ /* 0x000fe20000010000 */
[----:B------:R-:W-:-:S04]  /*28f0*/  LEA R20, P0, R9, R16, 0x4 ;  /* 0x0000001009147211 */ /* 0x000fc800078020ff */
[----:B------:R-:W-:-:S06]  /*2900*/  LEA.HI.X R21, R9, R13, R14, 0x4, P0 ;  /* 0x0000000d09157211 */ /* 0x000fcc00000f240e */
[----:B------:R-:W2:Y:S01]  /*2910*/  LDG.E.128 R20, [R20.64] ;  /* 0x0000000614147981 */ /* 0x000ea2000c1e1d00 */
[----:B------:R-:W-:-:S04]  /*2920*/  IMAD R38, R6, c[0x0][0x2d8], RZ ;  /* 0x0000b60006267a24 */ /* 0x000fc800078e02ff */
[----:B------:R-:W-:Y:S01]  /*2930*/  IMAD R41, R5, c[0x0][0x2dc], R38 ;  /* 0x0000b70005297a24 */ /* 0x000fe200078e0226 */
[----:B--2---:R-:W-:Y:S01]  /*2940*/  STS.128 [R10.X16], R20 ;  /* 0x000000140a007388 */ /* 0x004fe2000000cc00 */
[----:B------:R-:W-:-:S06]  /*2950*/  NOP ;  /* 0x0000000000007918 */ /* 0x000fcc0000000000 */
[----:B------:R-:W0:Y:S04]  /*2960*/  LDS.128 R32, [R10.X16] ;  /* 0x000000000a207984 */ /* 0x000e28000000cc00 */
[----:B------:R-:W-:Y:S06]  /*2970*/  BAR.SYNC.DEFER_BLOCKING 0x0 ;  /* 0x0000000000007b1d */ /* 0x000fec0000010000 */
[----:B------:R1:W-:Y:S01]  /*2980*/  STS.128 [R10.X16], R24 ;  /* 0x000000180a007388 */ /* 0x0003e2000000cc00 */
[----:B------:R-:W-:-:S06]  /*2990*/  NOP ;  /* 0x0000000000007918 */ /* 0x000fcc0000000000 */
[----:B------:R-:W2:Y:S01]  /*29a0*/  LDS.128 R20, [R10.X16] ;  /* 0x000000000a147984 */ /* 0x000ea2000000cc00 */
[--C-:B0-----:R-:W-:Y:S02]  /*29b0*/  FADD.FTZ R34, R34, R4.reuse ;  /* 0x0000000422227221 */ /* 0x101fe40000010000 */
[--C-:B------:R-:W-:Y:S02]  /*29c0*/  FADD.FTZ R37, R35, R4.reuse ;  /* 0x0000000423257221 */ /* 0x100fe40000010000 */
[--C-:B------:R-:W-:Y:S01]  /*29d0*/  FADD.FTZ R35, R33, R4.reuse ;  /* 0x0000000421237221 */ /* 0x100fe20000010000 */
[----:B------:R-:W-:Y:S01]  /*29e0*/  FSETP.GTU.FTZ.AND P2, PT, R34, 20, PT ;  /* 0x41a000002200780b */ /* 0x000fe20003f5c000 */
[----:B------:R-:W-:Y:S01]  /*29f0*/  FADD.FTZ R32, R32, R4 ;  /* 0x0000000420207221 */ /* 0x000fe20000010000 */
[----:B------:R-:W-:Y:S01]  /*2a00*/  FSETP.GTU.FTZ.AND P3, PT, R37, 20, PT ;  /* 0x41a000002500780b */ /* 0x000fe20003f7c000 */
[----:B-1----:R-:W-:Y:S01]  /*2a10*/  IMAD R25, R3, c[0x0][0x2e0], RZ ;  /* 0x0000b80003197a24 */ /* 0x002fe200078e02ff */
[----:B------:R-:W-:-:S02]  /*2a20*/  FSETP.GTU.FTZ.AND P1, PT, R35, 20, PT ;  /* 0x41a000002300780b */ /* 0x000fc40003f3c000 */
[----:B------:R-:W-:-:S07]  /*2a30*/  FSETP.GTU.FTZ.AND P0, PT, R32, 20, PT ;  /* 0x41a000002000780b */ /* 0x000fce0003f1c000 */
[----:B------:R-:W-:Y:S02]  /*2a40*/  @!P2 FMUL.FTZ R33, R34, -1.4426950216293334961 ;  /* 0xbfb8aa3b2221a820 */ /* 0x000fe40000410000 */
[----:B------:R-:W-:Y:S02]  /*2a50*/  @!P3 FMUL.FTZ R37, R37, -1.4426950216293334961 ;  /* 0xbfb8aa3b2525b820 */ /* 0x000fe40000410000 */
[----:B------:R-:W-:Y:S02]  /*2a60*/  @!P1 FMUL.FTZ R35, R35, -1.4426950216293334961 ;  /* 0xbfb8aa3b23239820 */ /* 0x000fe40000410000 */
[----:B------:R-:W0:Y:S01]  /*2a70*/  @!P2 MUFU.EX2 R33, R33 ;  /* 0x000000210021a308 */ /* 0x000e220000000800 */
[----:B------:R-:W-:-:S07]  /*2a80*/  @!P0 FMUL.FTZ R32, R32, -1.4426950216293334961 ;  /* 0xbfb8aa3b20208820 */ /* 0x000fce0000410000 */
[----:B------:R1:W3:Y:S01]  /*2a90*/  @!P0 MUFU.EX2 R34, R32 ;  /* 0x0000002000228308 */ /* 0x0002e20000000800 */
[----:B0-----:R-:W-:-:S07]  /*2aa0*/  @!P2 FADD.FTZ R36, R33, 1 ;  /* 0x3f8000002124a421 */ /* 0x001fce0000010000 */
[----:B------:R-:W0:Y:S01]  /*2ab0*/  @!P3 MUFU.EX2 R37, R37 ;  /* 0x000000250025b308 */ /* 0x000e220000000800 */
[----:B-1----:R-:W-:-:S04]  /*2ac0*/  IMAD.WIDE.U32 R32, R5, c[0x0][0x2d8], R50 ;  /* 0x0000b60005207a25 */ /* 0x002fc800078e0032 */
[----:B------:R-:W-:Y:S01]  /*2ad0*/  IMAD.WIDE.U32 R50, R5, c[0x0][0x2f8], R50 ;  /* 0x0000be0005327a25 */ /* 0x000fe200078e0032 */
[----:B------:R-:W-:Y:S02]  /*2ae0*/  IADD3 R33, R33, R41, RZ ;  /* 0x0000002921217210 */ /* 0x000fe40007ffe0ff */
[----:B------:R-:W1:Y:S01]  /*2af0*/  @!P1 MUFU.EX2 R35, R35 ;  /* 0x0000002300239308 */ /* 0x000e620000000800 */
[C---:B------:R-:W-:Y:S02]  /*2b00*/  IMAD R41, R0.reuse, c[0x0][0x2e4], R25 ;  /* 0x0000b90000297a24 */ /* 0x040fe400078e0219 */
[----:B------:R-:W-:-:S04]  /*2b10*/  IMAD.WIDE.U32 R24, R0, c[0x0][0x2e0], R32 ;  /* 0x0000b80000187a25 */ /* 0x000fc800078e0020 */
[----:B---3--:R-:W-:Y:S01]  /*2b20*/  @!P0 FADD.FTZ R34, R34, 1 ;  /* 0x3f80000022228421 */ /* 0x008fe20000010000 */
[----:B------:R3:W4:Y:S01]  /*2b30*/  @!P2 MUFU.RCP R39, R36 ;  /* 0x000000240027a308 */ /* 0x0007220000001000 */
[----:B------:R-:W-:Y:S01]  /*2b40*/  IADD3 R25, R25, R41, RZ ;  /* 0x0000002919197210 */ /* 0x000fe20007ffe0ff */
[----:B0-----:R-:W-:Y:S01]  /*2b50*/  @!P3 FADD.FTZ R37, R37, 1 ;  /* 0x3f8000002525b421 */ /* 0x001fe20000010000 */
[C---:B------:R-:W-:Y:S02]  /*2b60*/  LEA R32, P4, R24.reuse, c[0x0][0x330], 0x2 ;  /* 0x0000cc0018207a11 */ /* 0x040fe400078810ff */
[----:B------:R-:W-:Y:S02]  /*2b70*/  SHF.L.U64.HI R41, R9, 0x4, R14 ;  /* 0x0000000409297819 */ /* 0x000fe4000001020e */
[----:B------:R-:W-:Y:S01]  /*2b80*/  LEA.HI.X R24, R24, c[0x0][0x334], R25, 0x2, P4 ;  /* 0x0000cd0018187a11 */ /* 0x000fe200020f1419 */
[----:B-1----:R-:W-:Y:S01]  /*2b90*/  @!P1 FADD.FTZ R35, R35, 1 ;  /* 0x3f80000023239421 */ /* 0x002fe20000010000 */
[----:B---3--:R-:W-:Y:S01]  /*2ba0*/  SHF.L.U32 R36, R9, 0x4, RZ ;  /* 0x0000000409247819 */ /* 0x008fe200000006ff */
[----:B------:R0:W1:Y:S03]  /*2bb0*/  @!P3 MUFU.RCP R38, R37 ;  /* 0x000000250026b308 */ /* 0x0000660000001000 */
[----:B------:R-:W-:Y:S01]  /*2bc0*/  IADD3 R32, P4, R32, R36, RZ ;  /* 0x0000002420207210 */ /* 0x000fe20007f9e0ff */
[----:B----4-:R-:W-:-:S03]  /*2bd0*/  @!P2 FMUL.FTZ R30, R30, R39 ;  /* 0x000000271e1ea220 */ /* 0x010fc60000410000 */
[----:B------:R-:W-:Y:S01]  /*2be0*/  IADD3.X R33, R24, R41, RZ, P4, !PT ;  /* 0x0000002918217210 */ /* 0x000fe200027fe4ff */
[----:B------:R3:W4:Y:S01]  /*2bf0*/  @!P0 MUFU.RCP R27, R34 ;  /* 0x00000022001b8308 */ /* 0x0007220000001000 */
[----:B0-----:R-:W-:Y:S01]  /*2c00*/  IMAD R37, R3, c[0x0][0x300], RZ ;  /* 0x0000c00003257a24 */ /* 0x001fe200078e02ff */
[----:B------:R-:W-:Y:S02]  /*2c10*/  IADD3 R17, P2, R17, -0x200, RZ ;  /* 0xfffffe0011117810 */ /* 0x000fe40007f5e0ff */
[----:B--2---:R0:W-:Y:S01]  /*2c20*/  STG.E.128 [R32.64], R20 ;  /* 0x0000001420007986 */ /* 0x0041e2000c101d06 */
[----:B------:R-:W-:Y:S01]  /*2c30*/  IMAD R37, R0, c[0x0][0x304], R37 ;  /* 0x0000c10000257a24 */ /* 0x000fe200078e0225 */
[----:B------:R-:W-:Y:S02]  /*2c40*/  IADD3.X R11, R11, -0x1, RZ, P2, !PT ;  /* 0xffffffff0b0b7810 */ /* 0x000fe400017fe4ff */
[----:B------:R2:W5:Y:S01]  /*2c50*/  @!P1 MUFU.RCP R26, R35 ;  /* 0x00000023001a9308 */ /* 0x0005620000001000 */
[----:B-1----:R-:W-:Y:S01]  /*2c60*/  @!P3 FMUL.FTZ R31, R31, R38 ;  /* 0x000000261f1fb220 */ /* 0x002fe20000410000 */
[----:B------:R-:W-:Y:S01]  /*2c70*/  BAR.SYNC.DEFER_BLOCKING 0x0 ;  /* 0x0000000000007b1d */ /* 0x000fe20000010000 */
[----:B---3--:R-:W-:Y:S01]  /*2c80*/  IMAD R34, R6, c[0x0][0x2f8], RZ ;  /* 0x0000be0006227a24 */ /* 0x008fe200078e02ff */
[----:B------:R-:W-:-:S02]  /*2c90*/  ISETP.GT.AND P3, PT, R12, 0x1, PT ;  /* 0x000000010c00780c */ /* 0x000fc40003f64270 */
[----:B------:R-:W-:Y:S01]  /*2ca0*/  IADD3 R12, R12, -0x1, RZ ;  /* 0xffffffff0c0c7810 */ /* 0x000fe20007ffe0ff */
[----:B----4-:R-:W-:Y:S02]  /*2cb0*/  @!P0 FMUL.FTZ R28, R28, R27 ;  /* 0x0000001b1c1c8220 */ /* 0x010fe40000410000 */
[----:B--2---:R-:W-:-:S05]  /*2cc0*/  IMAD R35, R5, c[0x0][0x2fc], R34 ;  /* 0x0000bf0005237a24 */ /* 0x004fca00078e0222 */
[----:B------:R-:W-:Y:S01]  /*2cd0*/  IADD3 R51, R51, R35, RZ ;  /* 0x0000002333337210 */ /* 0x000fe20007ffe0ff */
[----:B-----5:R-:W-:Y:S01]  /*2ce0*/  @!P1 FMUL.FTZ R29, R29, R26 ;  /* 0x0000001a1d1d9220 */ /* 0x020fe20000410000 */
[----:B------:R-:W-:-:S03]  /*2cf0*/  IADD3 R18, P1, R18, -0x200, RZ ;  /* 0xfffffe0012127810 */ /* 0x000fc60007f3e0ff */
[----:B0-----:R-:W-:Y:S01]  /*2d00*/  IMAD.WIDE.U32 R20, R0, c[0x0][0x300], R50 ;  /* 0x0000c00000147a25 */ /* 0x001fe200078e0032 */
[----:B------:R-:W-:-:S04]  /*2d10*/  IADD3.X R8, R8, -0x1, RZ, P1, !PT ;  /* 0xffffffff08087810 */ /* 0x000fc80000ffe4ff */
[----:B------:R-:W-:Y:S01]  /*2d20*/  IADD3 R23, R21, R37, RZ ;  /* 0x0000002515177210 */ /* 0x000fe20007ffe0ff */
[----:B------:R0:W-:Y:S01]  /*2d30*/  STS.128 [R10.X16], R28 ;  /* 0x0000001c0a007388 */ /* 0x0001e2000000cc00 */
[----:B------:R-:W-:-:S06]  /*2d40*/  NOP ;  /* 0x0000000000007918 */ /* 0x000fcc0000000000 */
[----:B------:R-:W1:Y:S01]  /*2d50*/  LDS.128 R24, [R10.X16] ;  /* 0x000000000a187984 */ /* 0x000e62000000cc00 */
[----:B------:R-:W-:-:S04]  /*2d60*/  LEA R21, P0, R20, c[0x0][0x340], 0x2 ;  /* 0x0000d00014157a11 */ /* 0x000fc800078010ff */
[----:B------:R-:W-:Y:S02]  /*2d70*/  LEA.HI.X R22, R20, c[0x0][0x344], R23, 0x2, P0 ;  /* 0x0000d10014167a11 */ /* 0x000fe400000f1417 */
[----:B------:R-:W-:Y:S01]  /*2d80*/  IADD3 R20, P0, R21, R36, RZ ;  /* 0x0000002415147210 */ /* 0x000fe20007f1e0ff */
[----:B0-----:R-:W-:-:S03]  /*2d90*/  FADD.FTZ R28, R28, R19 ;  /* 0x000000131c1c7221 */ /* 0x001fc60000010000 */
[----:B------:R-:W-:Y:S01]  /*2da0*/  IADD3.X R21, R22, R41, RZ, P0, !PT ;  /* 0x0000002916157210 */ /* 0x000fe200007fe4ff */
[----:B------:R-:W-:Y:S01]  /*2db0*/  FADD.FTZ R29, R28, R29 ;  /* 0x0000001d1c1d7221 */ /* 0x000fe20000010000 */
[----:B------:R-:W-:-:S03]  /*2dc0*/  IADD3 R16, P0, R16, -0x200, RZ ;  /* 0xfffffe0010107810 */ /* 0x000fc60007f1e0ff */
[----:B------:R-:W-:Y:S01]  /*2dd0*/  FADD.FTZ R30, R29, R30 ;  /* 0x0000001e1d1e7221 */ /* 0x000fe20000010000 */
[----:B------:R-:W-:-:S03]  /*2de0*/  IADD3.X R13, R13, -0x1, RZ, P0, !PT ;  /* 0xffffffff0d0d7810 */ /* 0x000fc600007fe4ff */
[----:B------:R-:W-:Y:S01]  /*2df0*/  FADD.FTZ R19, R30, R31 ;  /* 0x0000001f1e137221 */ /* 0x000fe20000010000 */
[----:B-1----:R0:W-:Y:S01]  /*2e00*/  STG.E.128 [R20.64], R24 ;  /* 0x0000001814007986 */ /* 0x0021e2000c101d06 */
[----:B------:R-:W-:Y:S01]  /*2e10*/  @!P3 CALL.REL.NOINC `(.L_x_8462) ;  /* 0x000000100000b944 */ /* 0x000fe20003c00000 */
[----:B------:R-:W-:Y:S05]  /*2e20*/  BRA `(.L_x_8478) ;  /* 0xffffd71000007947 */ /* 0x000fea000383ffff */
.L_x_8462:
[----:B------:R-:W-:Y:S02]  /*2e30*/  ISETP.NE.U32.AND P0, PT, RZ, c[0x0][0x328], PT ;  /* 0x0000ca00ff007a0c */ /* 0x000fe40003f05070 */
[----:B------:R-:W-:Y:S02]  /*2e40*/  ISETP.NE.U32.AND P2, PT, RZ, c[0x0][0x348], PT ;  /* 0x0000d200ff007a0c */ /* 0x000fe40003f45070 */
[----:B------:R-:W-:Y:S02]  /*2e50*/  ISETP.NE.AND.EX P1, PT, RZ, c[0x0][0x32c], PT, P0 ;  /* 0x0000cb00ff007a0c */ /* 0x000fe40003f25300 */
[----:B------:R-:W-:-:S11]  /*2e60*/  ISETP.NE.AND.EX P0, PT, RZ, c[0x0][0x34c], PT, P2 ;  /* 0x0000d300ff007a0c */ /* 0x000fd60003f05320 */
[----:B------:R-:W-:Y:S05]  /*2e70*/  @!P1 BRA `(.L_x_8479) ;  /* 0x0000014000009947 */ /* 0x000fea0003800000 */
[----:B-----5:R-:W1:Y:S01]  /*2e80*/  SHFL.DOWN P1, R2, R7, 0x1, 0x1f ;  /* 0x08201f0007027f89 */ /* 0x020e620000020000 */
[----:B------:R-:W-:Y:S03]  /*2e90*/  BSSY B0, `(.L_x_8479) ;  /* 0x0000012000007945 */ /* 0x000fe60003800000 */
[----:B------:R-:W2:Y:S01]  /*2ea0*/  S2R R8, SR_LANEID ;  /* 0x0000000000087919 */ /* 0x000ea20000000000 */
        /* <DEDUP_REMOVED lines=16> */
.L_x_8480:
[----:B-1----:R-:W-:Y:S05]  /*2fb0*/  BSYNC B0 ;  /* 0x0000000000007941 */ /* 0x002fea0003800000 */
.L_x_8479:
        /* <DEDUP_REMOVED lines=23> */
.L_x_8482:
[----:B0-----:R-:W0:Y:S02]  /*3130*/  S2R R21, SR_TID.X ;  /* 0x0000000000157919 */ /* 0x001e240000002100 */
.L_x_8483:
[----:B0-----:R-:W-:Y:S05]  /*3140*/  BSYNC B0 ;  /* 0x0000000000007941 */ /* 0x001fea0003800000 */
.L_x_8481:
        /* <DEDUP_REMOVED lines=22> */
.L_x_8484:
        /* <DEDUP_REMOVED lines=55> */
.L_x_8485:
        /* <DEDUP_REMOVED lines=14> */
.L_x_9155:


//--------------------- .text._Z25selective_scan_bwd_kernelI32Selective_Scan_bwd_kernel_traitsILi32ELi4ELb1ELb0ELb1ELb0ELb0EffEEv12SSMParamsBwd --------------------------
	.section	.text._Z25selective_scan_bwd_kernelI32Selective_Scan_bwd_kernel_traitsILi32ELi4ELb1ELb0ELb1ELb0ELb0EffEEv12SSMParamsBwd,"ax",@progbits
	.sectioninfo	@"SHI_REGISTERS=110"
	.align	128
        .global         _Z25selective_scan_bwd_kernelI32Selective_Scan_bwd_kernel_traitsILi32ELi4ELb1ELb0ELb1ELb0ELb0EffEEv12SSMParamsBwd
        .type           _Z25selective_scan_bwd_kernelI32Selective_Scan_bwd_kernel_traitsILi32ELi4ELb1ELb0ELb1ELb0ELb0EffEEv12SSMParamsBwd,@function
        .size           _Z25selective_scan_bwd_kernelI32Selective_Scan_bwd_kernel_traitsILi32ELi4ELb1ELb0ELb1ELb0ELb0EffEEv12SSMParamsBwd,(.L_x_9156 - _Z25selective_scan_bwd_kernelI32Selective_Scan_bwd_kernel_traitsILi32ELi4ELb1ELb0ELb1ELb0ELb0EffEEv12SSMParamsBwd)
        .other          _Z25selective_scan_bwd_kernelI32Selective_Scan_bwd_kernel_traitsILi32ELi4ELb1ELb0ELb1ELb0ELb0EffEEv12SSMParamsBwd,@"STO_CUDA_ENTRY STV_DEFAULT"
_Z25selective_scan_bwd_kernelI32Selective_Scan_bwd_kernel_traitsILi32ELi4ELb1ELb0ELb1ELb0ELb0EffEEv12SSMParamsBwd:
.text._Z25selective_scan_bwd_kernelI32Selective_Scan_bwd_kernel_traitsILi32ELi4ELb1ELb0ELb1ELb0ELb0EffEEv12SSMParamsBwd:
        /* <DEDUP_REMOVED lines=126> */
[----:B0-----:R-:W-:Y:S02]  /*07e0*/  LOP3.LUT R80, R54, 0x1f, RZ, 0xc0, !PT ;  /* 0x0000001f36507812 */ /* 0x001fe400078ec0ff */
[----:B------:R-:W-:Y:S02]  /*07f0*/  SHF.R.S32.HI R67, RZ, 0x1f, R54 ;  /* 0x0000001fff437819 */ /* 0x000fe40000011436 */
.L_x_8501:
[----:B------:R-:W-:Y:S01]  /*0800*/  BAR.SYNC.DEFER_BLOCKING 0x0 ;  /* 0x0000000000007b1d */ /* 0x000fe20000010000 */
[C---:B------:R-:W-:Y:S02]  /*0810*/  SHF.L.U32 R31, R54.reuse, 0x4, RZ ;  /* 0x00000004361f7819 */ /* 0x040fe400000006ff */
[----:B---3--:R-:W-:Y:S02]  /*0820*/  SHF.L.U64.HI R12, R54, 0x4, R67 ;  /* 0x00000004360c7819 */ /* 0x008fe40000010243 */
[----:B------:R-:W-:-:S04]  /*0830*/  IADD3 R16, P0, R56, R31, RZ ;  /* 0x0000001f38107210 */ /* 0x000fc80007f1e0ff */
[----:B------:R-:W-:-:S06]  /*0840*/  IADD3.X R17, R57, R12, RZ, P0, !PT ;  /* 0x0000000c39117210 */ /* 0x000fcc00007fe4ff */
[----:B--2---:R-:W2:Y:S01]  /*0850*/  LDG.E.128 R16, [R16.64] ;  /* 0x0000000610107981 */ /* 0x004ea2000c1e1d00 */
[----:B------:R-:W-:-:S04]  /*0860*/  IADD3 R8, P0, R58, R31, RZ ;  /* 0x0000001f3a087210 */ /* 0x000fc80007f1e0ff */
[----:B------:R-:W-:Y:S01]  /*0870*/  IADD3.X R9, R59, R12, RZ, P0, !PT ;  /* 0x0000000c3b097210 */ /* 0x000fe200007fe4ff */
[----:B-12---:R-:W-:Y:S01]  /*0880*/  STS.128 [R60.X16], R16 ;  /* 0x000000103c007388 */ /* 0x006fe2000000cc00 */
[----:B------:R-:W-:-:S06]  /*0890*/  NOP ;  /* 0x0000000000007918 */ /* 0x000fcc0000000000 */
[----:B------:R-:W-:Y:S04]  /*08a0*/  LDS.128 R4, [R60.X16] ;  /* 0x000000003c047984 */ /* 0x000fe8000000cc00 */
[----:B------:R-:W-:Y:S06]  /*08b0*/  BAR.SYNC.DEFER_BLOCKING 0x0 ;  /* 0x0000000000007b1d */ /* 0x000fec0000010000 */
[----:B------:R-:W2:Y:S01]  /*08c0*/  LDG.E.128 R8, [R8.64] ;  /* 0x0000000608087981 */ /* 0x000ea2000c1e1d00 */
[----:B------:R-:W-:-:S04]  /*08d0*/  IADD3 R20, P0, R61, R31, RZ ;  /* 0x0000001f3d147210 */ /* 0x000fc80007f1e0ff */
[----:B------:R-:W-:Y:S01]  /*08e0*/  IADD3.X R21, R62, R12, RZ, P0, !PT ;  /* 0x0000000c3e157210 */ /* 0x000fe200007fe4ff */
[----:B0-2---:R0:W-:Y:S01]  /*08f0*/  STS.128 [R60.X16], R8 ;  /* 0x000000083c007388 */ /* 0x0051e2000000cc00 */
[----:B------:R-:W-:-:S06]  /*0900*/  NOP ;  /* 0x0000000000007918 */ /* 0x000fcc0000000000 */
[----:B------:R-:W-:Y:S04]  /*0910*/  LDS.128 R12, [R60.X16] ;  /* 0x000000003c0c7984 */ /* 0x000fe8000000cc00 */
[----:B------:R-:W-:Y:S06]  /*0920*/  BAR.SYNC.DEFER_BLOCKING 0x0 ;  /* 0x0000000000007b1d */ /* 0x000fec0000010000 */
[----:B------:R-:W2:Y:S01]  /*0930*/  LDG.E.128 R20, [R20.64] ;  /* 0x0000000614147981 */ /* 0x000ea2000c1e1d00 */
[----:B------:R-:W-:-:S13]  /*0940*/  ISETP.LT.AND P0, PT, RZ, c[0x0][0x16c], PT ;  /* 0x00005b00ff007a0c */ /* 0x000fda0003f01270 */
[----:B0-----:R-:W-:Y:S01]  /*0950*/  @!P0 CS2R R10, SRZ ;  /* 0x00000000000a8805 */ /* 0x001fe2000001ff00 */
[----:B------:R-:W-:Y:S01]  /*0960*/  @!P0 CS2R R8, SRZ ;  /* 0x0000000000088805 */ /* 0x000fe2000001ff00 */
        /* <DEDUP_REMOVED lines=13> */
[----:B------:R-:W-:Y:S01]  /*0a40*/  HFMA2.MMA R9, -RZ, RZ, 0, 0 ;  /* 0x00000000ff097435 */ /* 0x000fe200000001ff */
[----:B------:R-:W-:Y:S01]  /*0a50*/  MOV R8, R54 ;  /* 0x0000003600087202 */ /* 0x000fe20000000f00 */
[----:B------:R-:W-:Y:S01]  /*0a60*/  IMAD R10, R76, c[0x0][0x2b8], RZ ;  /* 0x0000ae004c0a7a24 */ /* 0x000fe200078e02ff */
[----:B------:R-:W-:Y:S01]  /*0a70*/  HFMA2.MMA R75, -RZ, RZ, 0, 0 ;  /* 0x00000000ff4b7435 */ /* 0x000fe200000001ff */
[----:B------:R-:W-:Y:S01]  /*0a80*/  IMAD R25, R78, c[0x0][0x2c0], RZ ;  /* 0x0000b0004e197a24 */ /* 0x000fe200078e02ff */
[----:B------:R-:W-:Y:S01]  /*0a90*/  HFMA2.MMA R68, -RZ, RZ, 0, 0 ;  /* 0x00000000ff447435 */ /* 0x000fe200000001ff */
[----:B------:R-:W-:Y:S01]  /*0aa0*/  IMAD R11, R51, c[0x0][0x2bc], R10 ;  /* 0x0000af00330b7a24 */ /* 0x000fe200078e020a */
[----:B------:R-:W-:Y:S01]  /*0ab0*/  IADD3 R10, R65, -0x1, RZ ;  /* 0xffffffff410a7810 */ /* 0x000fe20007ffe0ff */
[----:B------:R-:W-:Y:S01]  /*0ac0*/  IMAD R25, R52, c[0x0][0x2c4], R25 ;  /* 0x0000b10034197a24 */ /* 0x000fe200078e0219 */
[----:B------:R-:W-:Y:S01]  /*0ad0*/  MOV R73, RZ ;  /* 0x000000ff00497202 */ /* 0x000fe20000000f00 */
[----:B------:R-:W-:-:S04]  /*0ae0*/  IMAD.WIDE.U32 R8, R51, c[0x0][0x2b8], R8 ;  /* 0x0000ae0033087a25 */ /* 0x000fc800078e0008 */
[--C-:B------:R-:W-:Y:S01]  /*0af0*/  FADD.FTZ R72, R15, R50.reuse ;  /* 0x000000320f487221 */ /* 0x100fe20000010000 */
[----:B------:R-:W-:Y:S01]  /*0b00*/  IADD3 R9, R9, R11, RZ ;  /* 0x0000000b09097210 */ /* 0x000fe20007ffe0ff */
[--C-:B------:R-:W-:Y:S01]  /*0b10*/  FADD.FTZ R79, R14, R50.reuse ;  /* 0x000000320e4f7221 */ /* 0x100fe20000010000 */
[----:B------:R-:W-:Y:S01]  /*0b20*/  MOV R11, c[0x0][0x174] ;  /* 0x00005d00000b7a02 */ /* 0x000fe20000000f00 */
[----:B------:R-:W-:Y:S02]  /*0b30*/  FADD.FTZ R70, R13, R50 ;  /* 0x000000320d467221 */ /* 0x000fe40000010000 */
[----:B------:R-:W-:Y:S01]  /*0b40*/  IMAD.WIDE.U32 R40, R52, c[0x0][0x2c0], R8 ;  /* 0x0000b00034287a25 */ /* 0x000fe200078e0008 */
[----:B------:R-:W-:-:S03]  /*0b50*/  LEA R11, R11, UR4, 0x7 ;  /* 0x000000040b0b7c11 */ /* 0x000fc6000f8e38ff */
[----:B------:R-:W-:Y:S01]  /*0b60*/  FADD.FTZ R77, R12, R50 ;  /* 0x000000320c4d7221 */ /* 0x000fe20000010000 */
[----:B------:R-:W-:Y:S02]  /*0b70*/  IADD3 R24, R41, R25, RZ ;  /* 0x0000001929187210 */ /* 0x000fe40007ffe0ff */
[----:B------:R-:W-:Y:S02]  /*0b80*/  LEA R8, P0, R40, c[0x0][0x320], 0x2 ;  /* 0x0000c80028087a11 */ /* 0x000fe400078010ff */
[----:B------:R-:W-:Y:S02]  /*0b90*/  SHF.L.U32 R25, R10, 0x7, RZ ;  /* 0x000000070a197819 */ /* 0x000fe400000006ff */
[----:B------:R-:W-:Y:S02]  /*0ba0*/  LEA.HI.X R9, R40, c[0x0][0x324], R24, 0x2, P0 ;  /* 0x0000c90028097a11 */ /* 0x000fe400000f1418 */
[----:B------:R-:W-:-:S03]  /*0bb0*/  IADD3 R40, P0, R25, R40, RZ ;  /* 0x0000002819287210 */ /* 0x000fc60007f1e0ff */
[----:B------:R-:W-:Y:S01]  /*0bc0*/  IMAD.WIDE R8, R11, 0x4, R8 ;  /* 0x000000040b087825 */ /* 0x000fe200078e0208 */
[----:B------:R-:W-:Y:S01]  /*0bd0*/  LEA.HI.X.SX32 R41, R25, R24, 0x1, P0 ;  /* 0x0000001819297211 */ /* 0x000fe200000f0eff */
[----:B------:R-:W-:-:S03]  /*0be0*/  CS2R R10, SRZ ;  /* 0x00000000000a7805 */ /* 0x000fc6000001ff00 */
[C---:B------:R-:W-:Y:S02]  /*0bf0*/  IADD3 R42, P1, R8.reuse, -0x180, RZ ;  /* 0xfffffe80082a7810 */ /* 0x040fe40007f3e0ff */
[C---:B------:R-:W-:Y:S02]  /*0c00*/  IADD3 R44, P2, R8.reuse, -0x100, RZ ;  /* 0xffffff00082c7810 */ /* 0x040fe40007f5e0ff */
[----:B------:R-:W-:Y:S02]  /*0c10*/  IADD3 R46, P3, R8, -0x80, RZ ;  /* 0xffffff80082e7810 */ /* 0x000fe40007f7e0ff */
[C---:B------:R-:W-:Y:S02]  /*0c20*/  IADD3.X R43, R9.reuse, -0x1, RZ, P1, !PT ;  /* 0xffffffff092b7810 */ /* 0x040fe40000ffe4ff */
[C---:B------:R-:W-:Y:S02]  /*0c30*/  IADD3.X R45, R9.reuse, -0x1, RZ, P2, !PT ;  /* 0xffffffff092d7810 */ /* 0x040fe400017fe4ff */
[----:B------:R-:W-:-:S02]  /*0c40*/  IADD3.X R47, R9, -0x1, RZ, P3, !PT ;  /* 0xffffffff092f7810 */ /* 0x000fc40001ffe4ff */
[----:B------:R-:W-:Y:S02]  /*0c50*/  CS2R R8, SRZ ;  /* 0x0000000000087805 */ /* 0x000fe4000001ff00 */
.L_x_8500:
[----:B------:R-:W-:Y:S01]  /*0c60*/  SHF.R.S32.HI R74, RZ, 0x1f, R75 ;  /* 0x0000001fff4a7819 */ /* 0x000fe2000001144b */
[C---:B------:R-:W-:Y:S01]  /*0c70*/  IMAD.WIDE.U32 R28, R75.reuse, c[0x0][0x1c0], RZ ;  /* 0x000070004b1c7a25 */ /* 0x040fe200078e00ff */
[----:B------:R-:W-:Y:S02]  /*0c80*/  MOV R24, R32 ;  /* 0x0000002000187202 */ /* 0x000fe40000000f00 */
[----:B------:R-:W-:Y:S01]  /*0c90*/  MOV R25, R69 ;  /* 0x0000004500197202 */ /* 0x000fe20000000f00 */
[C---:B------:R-:W-:Y:S02]  /*0ca0*/  IMAD R26, R74.reuse, c[0x0][0x188], RZ ;  /* 0x000062004a1a7a24 */ /* 0x040fe400078e02ff */
[----:B------:R-:W-:Y:S02]  /*0cb0*/  IMAD R30, R74, c[0x0][0x1c0], RZ ;  /* 0x000070004a1e7a24 */ /* 0x000fe400078e02ff */
[----:B------:R-:W-:-:S04]  /*0cc0*/  IMAD.WIDE.U32 R24, R75, c[0x0][0x188], R24 ;  /* 0x000062004b187a25 */ /* 0x000fc800078e0018 */
[C---:B------:R-:W-:Y:S01]  /*0cd0*/  IMAD R27, R75.reuse, c[0x0][0x18c], R26 ;  /* 0x000063004b1b7a24 */ /* 0x040fe200078e021a */
[----:B------:R-:W-:Y:S01]  /*0ce0*/  LEA R26, P0, R24, c[0x0][0x220], 0x2 ;  /* 0x00008800181a7a11 */ /* 0x000fe200078010ff */
[----:B------:R-:W-:-:S03]  /*0cf0*/  IMAD R81, R75, c[0x0][0x1c4], R30 ;  /* 0x000071004b517a24 */ /* 0x000fc600078e021e */
[----:B------:R-:W-:-:S04]  /*0d00*/  IADD3 R25, R25, R27, RZ ;  /* 0x0000001b19197210 */ /* 0x000fc80007ffe0ff */
[----:B------:R-:W-:Y:S02]  /*0d10*/  LEA.HI.X R27, R24, c[0x0][0x224], R25, 0x2, P0 ;  /* 0x00008900181b7a11 */ /* 0x000fe400000f1419 */
[----:B------:R-:W-:Y:S02]  /*0d20*/  LEA R31, P0, R28, R63, 0x2 ;  /* 0x0000003f1c1f7211 */ /* 0x000fe400078010ff */
[----:B------:R-:W-:Y:S01]  /*0d30*/  IADD3 R25, R29, R81, RZ ;  /* 0x000000511d197210 */ /* 0x000fe20007ffe0ff */
[----:B0-2---:R0:W2:Y:S01]  /*0d40*/  LDG.E R66, [R26.64] ;  /* 0x000000061a427981 */ /* 0x0050a2000c1e1900 */
[----:B------:R-:W-:Y:S02]  /*0d50*/  LEA R30, P1, R54, R31, 0x4 ;  /* 0x0000001f361e7211 */ /* 0x000fe400078220ff */
[----:B------:R-:W-:-:S04]  /*0d60*/  LEA.HI.X R28, R28, R64, R25, 0x2, P0 ;  /* 0x000000401c1c7211 */ /* 0x000fc800000f1419 */
[----:B------:R-:W-:-:S06]  /*0d70*/  LEA.HI.X R31, R54, R28, R67, 0x4, P1 ;  /* 0x0000001c361f7211 */ /* 0x000fcc00008f2443 */
[----:B------:R-:W3:Y:S01]  /*0d80*/  LDG.E.128 R28, [R30.64] ;  /* 0x000000061e1c7981 */ /* 0x000ee2000c1e1d00 */
[----:B------:R-:W-:Y:S01]  /*0d90*/  MOV R24, R2 ;  /* 0x0000000200187202 */ /* 0x000fe20000000f00 */
[----:B------:R-:W-:Y:S01]  /*0da0*/  IMAD R82, R74, c[0x0][0x1a0], RZ ;  /* 0x000068004a527a24 */ /* 0x000fe200078e02ff */
[----:B------:R-:W-:Y:S01]  /*0db0*/  MOV R25, R71 ;  /* 0x0000004700197202 */ /* 0x000fe20000000f00 */
[----:B------:R-:W-:Y:S01]  /*0dc0*/  FADD.FTZ R81, R12, R50 ;  /* 0x000000320c517221 */ /* 0x000fe20000010000 */
[----:B------:R-:W-:Y:S01]  /*0dd0*/  IADD3 R87, R65, -0x1, RZ ;  /* 0xffffffff41577810 */ /* 0x000fe20007ffe0ff */
[C---:B0-----:R-:W-:Y:S01]  /*0de0*/  IMAD R27, R75.reuse, c[0x0][0x1a4], R82 ;  /* 0x000069004b1b7a24 */ /* 0x041fe200078e0252 */
[C---:B------:R-:W-:Y:S01]  /*0df0*/  ISETP.NE.AND P1, PT, R54.reuse, RZ, PT ;  /* 0x000000ff3600720c */ /* 0x040fe20003f25270 */
[----:B------:R-:W-:Y:S01]  /*0e00*/  IMAD.WIDE.U32 R24, R75, c[0x0][0x1a0], R24 ;  /* 0x000068004b187a25 */ /* 0x000fe200078e0018 */
[----:B------:R-:W-:Y:S02]  /*0e10*/  LEA.HI R26, R87, R87, RZ, 0x1 ;  /* 0x00000057571a7211 */ /* 0x000fe400078f08ff */
[----:B------:R-:W-:-:S02]  /*0e20*/  IADD3 R86, R54, 0x200, RZ ;  /* 0x0000020036567810 */ /* 0x000fc40007ffe0ff */
[----:B------:R-:W-:Y:S02]  /*0e30*/  LEA R82, P2, R24, c[0x0][0x228], 0x2 ;  /* 0x00008a0018527a11 */ /* 0x000fe400078410ff */
[----:B------:R-:W-:Y:S02]  /*0e40*/  IADD3 R25, R25, R27, RZ ;  /* 0x0000001b19197210 */ /* 0x000fe40007ffe0ff */
[----:B------:R-:W-:Y:S02]  /*0e50*/  LOP3.LUT R26, R26, 0xfffffe, RZ, 0xc0, !PT ;  /* 0x00fffffe1a1a7812 */ /* 0x000fe400078ec0ff */
[----:B------:R-:W-:Y:S02]  /*0e60*/  LEA.HI.X R83, R24, c[0x0][0x22c], R25, 0x2, P2 ;  /* 0x00008b0018537a11 */ /* 0x000fe400010f1419 */
[----:B------:R-:W-:Y:S02]  /*0e70*/  IADD3 R26, R87, -R26, RZ ;  /* 0x8000001a571a7210 */ /* 0x000fe40007ffe0ff */
[----:B------:R-:W-:Y:S01]  /*0e80*/  ISETP.GT.AND P0, PT, R65, 0x1, PT ;  /* 0x000000014100780c */ /* 0x000fe20003f04270 */
[----:B------:R0:W4:Y:S01]  /*0e90*/  LDG.E R89, [R82.64] ;  /* 0x0000000652597981 */ /* 0x000122000c1e1900 */
[----:B------:R-:W-:Y:S01]  /*0ea0*/  @!P1 LEA R86, R26, R75, 0x8 ;  /* 0x0000004b1a569211 */ /* 0x000fe200078e40ff */
[----:B------:R-:W-:Y:S01]  /*0eb0*/  FADD.FTZ R88, R13, R50 ;  /* 0x000000320d587221 */ /* 0x000fe20000010000 */
[----:B------:R-:W-:-:S02]  /*0ec0*/  ISETP.EQ.AND P0, PT, R80, RZ, P0 ;  /* 0x000000ff5000720c */ /* 0x000fc40000702270 */
[----:B------:R-:W-:Y:S01]  /*0ed0*/  SHF.L.U32 R95, R86, 0x2, RZ ;  /* 0x00000002565f7819 */ /* 0x000fe200000006ff */
[--C-:B------:R-:W-:Y:S02]  /*0ee0*/  FADD.FTZ R86, R15, R50.reuse ;  /* 0x000000320f567221 */ /* 0x100fe40000010000 */
[----:B0-----:R-:W-:-:S08]  /*0ef0*/  FADD.FTZ R82, R14, R50 ;  /* 0x000000320e527221 */ /* 0x001fd00000010000 */
[----:B------:R-:W-:Y:S02]  /*0f00*/  @P0 IADD3 R84, R65, -0x2, RZ ;  /* 0xfffffffe41540810 */ /* 0x000fe40007ffe0ff */
[----:B------:R-:W-:-:S03]  /*0f10*/  MOV R91, RZ ;  /* 0x000000ff005b7202 */ /* 0x000fc60000000f00 */
[----:B------:R-:W-:Y:S01]  /*0f20*/  @P0 IMAD R85, R84, c[0x0][0x16c], R75 ;  /* 0x00005b0054550a24 */ /* 0x000fe200078e024b */
[----:B------:R-:W-:-:S03]  /*0f30*/  ISETP.NE.AND P2, PT, R54, 0x1f, PT ;  /* 0x0000001f3600780c */ /* 0x000fc60003f45270 */
[----:B------:R-:W-:-:S04]  /*0f40*/  @P0 IMAD.WIDE R84, R85, 0x8, R38 ;  /* 0x0000000855540825 */ /* 0x000fc800078e0226 */
[----:B------:R-:W-:Y:S02]  /*0f50*/  FMUL.FTZ R83, R6, R79 ;  /* 0x0000004f06537220 */ /* 0x000fe40000410000 */
[----:B------:R-:W-:Y:S01]  /*0f60*/  FMUL.FTZ R96, R7, R72 ;  /* 0x0000004807607220 */ /* 0x000fe20000410000 */
[----:B------:R-:W-:Y:S01]  /*0f70*/  BSSY B0, `(.L_x_8488) ;  /* 0x0000028000007945 */ /* 0x000fe20003800000 */
[----:B--2---:R-:W-:-:S04]  /*0f80*/  FMUL.FTZ R93, R66, 1.4426950216293334961 ;  /* 0x3fb8aa3b425d7820 */ /* 0x004fc80000410000 */
[----:B------:R-:W-:-:S06]  /*0f90*/  FMUL.FTZ R90, R93, R81 ;  /* 0x000000515d5a7220 */ /* 0x000fcc0000410000 */
[----:B------:R-:W0:Y:S01]  /*0fa0*/  MUFU.EX2 R90, R90 ;  /* 0x0000005a005a7308 */ /* 0x000e220000000800 */
[----:B-1-3--:R1:W-:Y:S01]  /*0fb0*/  STS.128 [R60.X16], R28 ;  /* 0x0000001c3c007388 */ /* 0x00a3e2000000cc00 */
[----:B------:R-:W-:-:S06]  /*0fc0*/  NOP ;  /* 0x0000000000007918 */ /* 0x000fcc0000000000 */
[----:B------:R-:W4:Y:S01]  /*0fd0*/  LDS.128 R24, [R60.X16] ;  /* 0x000000003c187984 */ /* 0x000f22000000cc00 */
[----:B------:R-:W-:-:S03]  /*0fe0*/  FMUL.FTZ R94, R93, R88 ;  /* 0x000000585d5e7220 */ /* 0x000fc60000410000 */
[----:B0-----:R0:W-:Y:S01]  /*0ff0*/  STS [R95+0x648], R90 ;  /* 0x0006485a5f007388 */ /* 0x0011e20000000800 */
[----:B------:R-:W-:-:S03]  /*1000*/  FMUL.FTZ R92, R93, R82 ;  /* 0x000000525d5c7220 */ /* 0x000fc60000410000 */
[----:B------:R-:W-:Y:S01]  /*1010*/  BAR.SYNC.DEFER_BLOCKING 0x0 ;  /* 0x0000000000007b1d */ /* 0x000fe20000010000 */
[----:B------:R-:W-:-:S05]  /*1020*/  FMUL.FTZ R93, R93, R86 ;  /* 0x000000565d5d7220 */ /* 0x000fca0000410000 */
[----:B-1----:R-:W1:Y:S08]  /*1030*/  MUFU.EX2 R31, R94 ;  /* 0x0000005e001f7308 */ /* 0x002e700000000800 */
[----:B------:R-:W2:Y:S08]  /*1040*/  MUFU.EX2 R92, R92 ;  /* 0x0000005c005c7308 */ /* 0x000eb00000000800 */
[----:B------:R-:W3:Y:S01]  /*1050*/  MUFU.EX2 R93, R93 ;  /* 0x0000005d005d7308 */ /* 0x000ee20000000800 */
[----:B-1----:R-:W-:Y:S01]  /*1060*/  FMUL.FTZ R29, R90, R31 ;  /* 0x0000001f5a1d7220 */ /* 0x002fe20000410000 */
[----:B------:R2:W5:Y:S01]  /*1070*/  @P0 LDG.E R91, [R84.64+0x4] ;  /* 0x00000406545b0981 */ /* 0x000562000c1e1900 */
[----:B----4-:R-:W-:-:S02]  /*1080*/  FMUL.FTZ R99, R89, R26 ;  /* 0x0000001a59637220 */ /* 0x010fc40000410000 */
[----:B--2---:R-:W-:-:S04]  /*1090*/  FMUL.FTZ R84, R92, R29 ;  /* 0x0000001d5c547220 */ /* 0x004fc80000410000 */
[----:B---3--:R-:W-:Y:S02]  /*10a0*/  FMUL.FTZ R97, R93, R84 ;  /* 0x000000545d617220 */ /* 0x008fe40000410000 */
[----:B------:R-:W-:Y:S02]  /*10b0*/  FMUL.FTZ R84, R18, R99 ;  /* 0x0000006312547220 */ /* 0x000fe40000410000 */
[----:B------:R1:W2:Y:S01]  /*10c0*/  @P2 LDS R99, [R54.X4+0xe4c] ;  /* 0x000e4c0036632984 */ /* 0x0002a20000004800 */
[----:B------:R-:W-:Y:S02]  /*10d0*/  FMUL.FTZ R30, R5, R70 ;  /* 0x00000046051e7220 */ /* 0x000fe40000410000 */
[----:B------:R-:W-:-:S04]  /*10e0*/  FMUL.FTZ R85, R4, R77 ;  /* 0x0000004d04557220 */ /* 0x000fc80000410000 */
[----:B------:R-:W-:-:S04]  /*10f0*/  FFMA.FTZ R28, R31, R85, R30 ;  /* 0x000000551f1c7223 */ /* 0x000fc8000001001e */
[----:B------:R-:W-:Y:S02]  /*1100*/  FFMA.FTZ R28, R92, R28, R83 ;  /* 0x0000001c5c1c7223 */ /* 0x000fe40000010053 */
[----:B------:R-:W-:Y:S02]  /*1110*/  FMUL.FTZ R94, R89, R27 ;  /* 0x0000001b595e7220 */ /* 0x000fe40000410000 */
[----:B------:R-:W-:Y:S02]  /*1120*/  FFMA.FTZ R96, R93, R28, R96 ;  /* 0x0000001c5d607223 */ /* 0x000fe40000010060 */
[C---:B------:R-:W-:Y:S02]  /*1130*/  FMUL.FTZ R28, R89.reuse, R25 ;  /* 0x00000019591c7220 */ /* 0x040fe40000410000 */
[----:B------:R-:W-:Y:S02]  /*1140*/  FMUL.FTZ R29, R89, R24 ;  /* 0x00000018591d7220 */ /* 0x000fe40000410000 */
[----:B0-----:R-:W-:-:S02]  /*1150*/  FMUL.FTZ R95, R17, R28 ;  /* 0x0000001c115f7220 */ /* 0x001fc40000410000 */
[----:B------:R-:W-:Y:S01]  /*1160*/  FMUL.FTZ R94, R19, R94 ;  /* 0x0000005e135e7220 */ /* 0x000fe20000410000 */
[----:B------:R-:W-:Y:S05]  /*1170*/  @P2 BRA `(.L_x_8489) ;  /* 0x0000007000002947 */ /* 0x000fea0003800000 */
[----:B-1----:R-:W-:Y:S02]  /*1180*/  ISETP.NE.AND P0, PT, R65, c[0x0][0x174], PT ;  /* 0x00005d0041007a0c */ /* 0x002fe40003f05270 */
[----:B--2---:R-:W-:-:S11]  /*1190*/  MOV R99, 0x3f800000 ;  /* 0x3f80000000637802 */ /* 0x004fd60000000f00 */
[----:B------:R-:W-:-:S04]  /*11a0*/  @P0 LEA.HI R28, R65, R65, RZ, 0x1 ;  /* 0x00000041411c0211 */ /* 0x000fc800078f08ff */
[----:B------:R-:W-:-:S04]  /*11b0*/  @P0 LOP3.LUT R28, R28, 0xfffffe, RZ, 0xc0, !PT ;  /* 0x00fffffe1c1c0812 */ /* 0x000fc800078ec0ff */
[----:B------:R-:W-:-:S04]  /*11c0*/  @P0 IADD3 R28, -R28, R65, RZ ;  /* 0x000000411c1c0210 */ /* 0x000fc80007ffe1ff */
[----:B------:R-:W-:-:S05]  /*11d0*/  @P0 LEA R28, R28, R75, 0x8 ;  /* 0x0000004b1c1c0211 */ /* 0x000fca00078e40ff */
[----:B------:R0:W1:Y:S02]  /*11e0*/  @P0 LDS R99, [R28.X4+0x648] ;  /* 0x000648001c630984 */ /* 0x0000640000004800 */
.L_x_8489:
[----:B-1----:R-:W-:Y:S05]  /*11f0*/  BSYNC B0 ;  /* 0x0000000000007941 */ /* 0x002fea0003800000 */
.L_x_8488:
[----:B------:R-:W1:Y:S01]  /*1200*/  SHFL.UP PT, R100, R96, 0x1, RZ ;  /* 0x0420000060647989 */ /* 0x000e6200000e00ff */
[C---:B------:R-:W-:Y:S01]  /*1210*/  FFMA.FTZ R101, R93.reuse, R94, R84 ;  /* 0x0000005e5d657223 */ /* 0x040fe20000010054 */
[----:B------:R-:W-:Y:S01]  /*1220*/  ISETP.GE.AND P0, PT, R60, 0x1, PT ;  /* 0x000000013c00780c */ /* 0x000fe20003f06270 */
[----:B--2---:R-:W-:Y:S01]  /*1230*/  FMUL.FTZ R103, R93, R99 ;  /* 0x000000635d677220 */ /* 0x004fe20000410000 */
[----:B0-----:R-:W0:Y:S01]  /*1240*/  SHFL.UP PT, R28, R97, 0x1, RZ ;  /* 0x04200000611c7989 */ /* 0x001e2200000e00ff */
[----:B------:R-:W-:Y:S01]  /*1250*/  FMUL.FTZ R98, R16, R29 ;  /* 0x0000001d10627220 */ /* 0x000fe20000410000 */
[----:B------:R-:W-:Y:S01]  /*1260*/  ISETP.NE.AND P3, PT, R80, 0x1f, PT ;  /* 0x0000001f5000780c */ /* 0x000fe20003f65270 */
[C---:B------:R-:W-:Y:S01]  /*1270*/  FFMA.FTZ R101, R92.reuse, R101, R95 ;  /* 0x000000655c657223 */ /* 0x040fe2000001005f */
[----:B------:R-:W-:Y:S01]  /*1280*/  LEA R87, R87, R54, 0x7 ;  /* 0x0000003657577211 */ /* 0x000fe200078e38ff */
[----:B------:R-:W-:Y:S01]  /*1290*/  FMUL.FTZ R102, R92, R103 ;  /* 0x000000675c667220 */ /* 0x000fe20000410000 */
[----:B------:R-:W-:Y:S01]  /*12a0*/  BSSY B0, `(.L_x_8490) ;  /* 0x0000080000007945 */ /* 0x000fe20003800000 */
[----:B------:R-:W-:-:S02]  /*12b0*/  FFMA.FTZ R101, R31, R101, R98 ;  /* 0x000000651f657223 */ /* 0x000fc40000010062 */
[----:B------:R-:W-:-:S03]  /*12c0*/  FMUL.FTZ R102, R31, R102 ;  /* 0x000000661f667220 */ /* 0x000fc60000410000 */
[----:B------:R-:W2:Y:S04]  /*12d0*/  SHFL.DOWN PT, R104, R101, 0x1, 0x1f ;  /* 0x08201f0065687f89 */ /* 0x000ea800000e0000 */
[----:B------:R-:W3:Y:S01]  /*12e0*/  SHFL.DOWN PT, R103, R102, 0x1, 0x1f ;  /* 0x08201f0066677f89 */ /* 0x000ee200000e0000 */
[C---:B-1----:R-:W-:Y:S02]  /*12f0*/  @P0 FFMA.FTZ R96, R97.reuse, R100, R96 ;  /* 0x0000006461600223 */ /* 0x042fe40000010060 */
[----:B0-----:R-:W-:-:S03]  /*1300*/  @P0 FMUL.FTZ R97, R97, R28 ;  /* 0x0000001c61610220 */ /* 0x001fc60000410000 */
        /* <DEDUP_REMOVED lines=23> */
[C---:B--2---:R-:W-:Y:S01]  /*1480*/  @!P0 FFMA.FTZ R101, R102.reuse, R100, R101 ;  /* 0x0000006466658223 */ /* 0x044fe20000010065 */
[----:B------:R-:W-:Y:S01]  /*1490*/  SHF.L.U32 R100, R75, 0x3, RZ ;  /* 0x000000034b647819 */ /* 0x000fe200000006ff */
[----:B---3--:R-:W-:Y:S01]  /*14a0*/  @!P0 FMUL.FTZ R102, R102, R103 ;  /* 0x0000006766668220 */ /* 0x008fe20000410000 */
[----:B------:R-:W-:-:S02]  /*14b0*/  ISETP.GE.AND P0, PT, R65, c[0x0][0x174], PT ;  /* 0x00005d0041007a0c */ /* 0x000fc40003f06270 */
[----:B------:R-:W2:Y:S02]  /*14c0*/  SHFL.DOWN PT, R106, R101, 0x8, 0x1f ;  /* 0x09001f00656a7f89 */ /* 0x000ea400000e0000 */
[C---:B------:R-:W-:Y:S02]  /*14d0*/  ISETP.NE.OR P0, PT, R80.reuse, RZ, P0 ;  /* 0x000000ff5000720c */ /* 0x040fe40000705670 */
[----:B------:R-:W3:Y:S01]  /*14e0*/  SHFL.DOWN PT, R105, R102, 0x8, 0x1f ;  /* 0x09001f0066697f89 */ /* 0x000ee200000e0000 */
[C---:B0-----:R-:W-:Y:S01]  /*14f0*/  @P3 FFMA.FTZ R96, R97.reuse, R29, R96 ;  /* 0x0000001d61603223 */ /* 0x041fe20000010060 */
[----:B------:R-:W-:Y:S01]  /*1500*/  HFMA2.MMA R29, -RZ, RZ, 0, 0 ;  /* 0x00000000ff1d7435 */ /* 0x000fe200000001ff */
[----:B-1----:R-:W-:Y:S01]  /*1510*/  @P3 FMUL.FTZ R97, R97, R28 ;  /* 0x0000001c61613220 */ /* 0x002fe20000410000 */
[----:B------:R-:W-:Y:S02]  /*1520*/  ISETP.GE.U32.AND P3, PT, R80, 0x18, PT ;  /* 0x000000185000780c */ /* 0x000fe40003f66070 */
[----:B------:R-:W0:Y:S01]  /*1530*/  SHFL.UP PT, R103, R96, 0x10, RZ ;  /* 0x0600000060677989 */ /* 0x000e2200000e00ff */
[----:B------:R-:W-:-:S03]  /*1540*/  MOV R28, 0x3f800000 ;  /* 0x3f800000001c7802 */ /* 0x000fc60000000f00 */
        /* <DEDUP_REMOVED lines=19> */
[----:B0-----:R-:W-:-:S03]  /*1680*/  @P1 FFMA.FTZ R103, R97, R103, R96 ;  /* 0x0000006761671223 */ /* 0x001fc60000010060 */
[----:B------:R-:W-:Y:S01]  /*1690*/  SHFL.IDX PT, R104, R101, RZ, 0x1f ;  /* 0x00001fff65687589 */ /* 0x000fe200000e0000 */
[----:B------:R-:W-:-:S03]  /*16a0*/  FFMA.FTZ R90, R90, R103, R85 ;  /* 0x000000675a5a7223 */ /* 0x000fc60000010055 */
[----:B------:R-:W0:Y:S01]  /*16b0*/  SHFL.IDX PT, R85, R102, RZ, 0x1f ;  /* 0x00001fff66557589 */ /* 0x000e2200000e0000 */
[----:B------:R-:W-:Y:S02]  /*16c0*/  FMUL.FTZ R103, R5, R88 ;  /* 0x0000005805677220 */ /* 0x000fe40000410000 */
[-C--:B------:R-:W-:Y:S02]  /*16d0*/  FMUL.FTZ R97, R24, R90.reuse ;  /* 0x0000005a18617220 */ /* 0x080fe40000410000 */
[CC--:B------:R-:W-:Y:S02]  /*16e0*/  FFMA.FTZ R96, R31.reuse, R90.reuse, R103 ;  /* 0x0000005a1f607223 */ /* 0x0c0fe40000010067 */
[----:B------:R-:W-:Y:S02]  /*16f0*/  FFMA.FTZ R91, R31, R90, R30 ;  /* 0x0000005a1f5b7223 */ /* 0x000fe4000001001e */
[----:B------:R-:W-:Y:S02]  /*1700*/  FMUL.FTZ R25, R25, R96 ;  /* 0x0000006019197220 */ /* 0x000fe40000410000 */
[----:B------:R-:W-:Y:S01]  /*1710*/  FFMA.FTZ R24, R16, R97, RZ ;  /* 0x0000006110187223 */ /* 0x000fe200000100ff */
[----:B------:R-:W-:Y:S01]  /*1720*/  IADD3 R97, -R87, c[0x0][0x168], RZ ;  /* 0x00005a0057617a10 */ /* 0x000fe20007ffe1ff */
[----:B------:R-:W-:-:S02]  /*1730*/  FFMA.FTZ R91, R92, R91, R83 ;  /* 0x0000005b5c5b7223 */ /* 0x000fc40000010053 */
[----:B-1----:R-:W-:Y:S01]  /*1740*/  @P2 FFMA.FTZ R105, R106, R105, R107 ;  /* 0x000000696a692223 */ /* 0x002fe2000001006b */
[----:B------:R-:W-:Y:S01]  /*1750*/  ISETP.GE.AND P1, PT, R97, 0x1, PT ;  /* 0x000000016100780c */ /* 0x000fe20003f26270 */
[----:B------:R-:W-:Y:S01]  /*1760*/  FFMA.FTZ R25, R17, R25, R24 ;  /* 0x0000001911197223 */ /* 0x000fe20000010018 */
[----:B------:R-:W-:Y:S01]  /*1770*/  ISETP.GE.AND P2, PT, R97, 0x21, PT ;  /* 0x000000216100780c */ /* 0x000fe20003f46270 */
[----:B------:R-:W-:Y:S01]  /*1780*/  FFMA.FTZ R30, R105, R99, R94 ;  /* 0x00000063691e7223 */ /* 0x000fe2000001005e */
[----:B------:R-:W-:Y:S01]  /*1790*/  ISETP.GE.AND P3, PT, R97, 0x41, PT ;  /* 0x000000416100780c */ /* 0x000fe20003f66270 */
[----:B------:R-:W-:Y:S01]  /*17a0*/  FMUL.FTZ R24, R7, R86 ;  /* 0x0000005607187220 */ /* 0x000fe20000410000 */
[----:B------:R-:W-:Y:S01]  /*17b0*/  ISETP.GE.AND P4, PT, R97, 0x61, PT ;  /* 0x000000616100780c */ /* 0x000fe20003f86270 */
[----:B------:R-:W-:Y:S01]  /*17c0*/  FFMA.FTZ R83, R93, R30, R84 ;  /* 0x0000001e5d537223 */ /* 0x000fe20000010054 */
[----:B------:R-:W-:Y:S01]  /*17d0*/  SHF.L.U32 R97, R73, 0x2, RZ ;  /* 0x0000000249617819 */ /* 0x000fe200000006ff */
[----:B------:R-:W-:-:S02]  /*17e0*/  FMUL.FTZ R87, R26, R91 ;  /* 0x0000005b1a577220 */ /* 0x000fc40000410000 */
[----:B------:R-:W-:Y:S02]  /*17f0*/  FFMA.FTZ R95, R92, R83, R95 ;  /* 0x000000535c5f7223 */ /* 0x000fe4000001005f */
[----:B------:R-:W-:Y:S02]  /*1800*/  FFMA.FTZ R26, R93, R91, R24 ;  /* 0x0000005b5d1a7223 */ /* 0x000fe40000010018 */
[C---:B0-----:R-:W-:Y:S02]  /*1810*/  FFMA.FTZ R29, R85.reuse, R29, R104 ;  /* 0x0000001d551d7223 */ /* 0x041fe40000010068 */
[----:B------:R-:W-:Y:S02]  /*1820*/  FMUL.FTZ R28, R85, R28 ;  /* 0x0000001c551c7220 */ /* 0x000fe40000410000 */
[----:B------:R-:W-:Y:S01]  /*1830*/  FFMA.FTZ R85, R31, R95, R98 ;  /* 0x0000005f1f557223 */ /* 0x000fe20000010062 */
[----:B------:R-:W-:Y:S01]  /*1840*/  SHF.L.U32 R31, R54, 0x4, RZ ;  /* 0x00000004361f7819 */ /* 0x000fe200000006ff */
[----:B------:R-:W-:Y:S01]  /*1850*/  FFMA.FTZ R94, R18, R87, R25 ;  /* 0x00000057125e7223 */ /* 0x000fe20000010019 */
[----:B------:R0:W-:Y:S01]  /*1860*/  @!P0 STS.64 [R100+0xec8], R28 ;  /* 0x000ec81c64008388 */ /* 0x0001e20000000a00 */
[----:B------:R-:W-:-:S02]  /*1870*/  FADD.FTZ R84, -R103, R96 ;  /* 0x0000006067547221 */ /* 0x000fc40000010100 */
[C---:B------:R-:W-:Y:S02]  /*1880*/  FMUL.FTZ R25, R89.reuse, R90 ;  /* 0x0000005a59197220 */ /* 0x040fe40000410000 */
[C---:B------:R-:W-:Y:S02]  /*1890*/  FMUL.FTZ R96, R89.reuse, R96 ;  /* 0x0000006059607220 */ /* 0x040fe40000410000 */
[-C--:B------:R-:W-:Y:S02]  /*18a0*/  FMUL.FTZ R92, R89, R26.reuse ;  /* 0x0000001a595c7220 */ /* 0x080fe40000410000 */
[----:B------:R-:W-:Y:S02]  /*18b0*/  FMUL.FTZ R93, R27, R26 ;  /* 0x0000001a1b5d7220 */ /* 0x000fe40000410000 */
[----:B------:R-:W-:Y:S02]  /*18c0*/  FMUL.FTZ R89, R89, R91 ;  /* 0x0000005b59597220 */ /* 0x000fe40000410000 */
[----:B------:R-:W-:-:S02]  /*18d0*/  FFMA.FTZ R90, R4, -R81, R90 ;  /* 0x80000051045a7223 */ /* 0x000fc4000001005a */
[----:B------:R-:W-:Y:S02]  /*18e0*/  FMUL.FTZ R81, R85, R81 ;  /* 0x0000005155517220 */ /* 0x000fe40000410000 */
[----:B------:R-:W-:Y:S02]  /*18f0*/  FADD.FTZ R87, -R24, R26 ;  /* 0x0000001a18577221 */ /* 0x000fe40000010100 */
[----:B------:R-:W-:Y:S02]  /*1900*/  FMUL.FTZ R24, R16, R25 ;  /* 0x0000001910187220 */ /* 0x000fe40000410000 */
[----:B------:R-:W-:Y:S02]  /*1910*/  FMUL.FTZ R27, R19, R92 ;  /* 0x0000005c131b7220 */ /* 0x000fe40000410000 */
[----:B------:R-:W-:Y:S01]  /*1920*/  FMUL.FTZ R25, R17, R96 ;  /* 0x0000006011197220 */ /* 0x000fe20000410000 */
[----:B------:R-:W-:Y:S01]  /*1930*/  SHF.L.U64.HI R96, R73, 0x2, R68 ;  /* 0x0000000249607819 */ /* 0x000fe20000010244 */
[----:B------:R-:W-:-:S02]  /*1940*/  FMUL.FTZ R26, R18, R89 ;  /* 0x00000059121a7220 */ /* 0x000fc40000410000 */
[----:B------:R-:W-:Y:S02]  /*1950*/  FFMA.FTZ R92, R19, R93, R94 ;  /* 0x0000005d135c7223 */ /* 0x000fe4000001005e */
[----:B------:R-:W-:Y:S01]  /*1960*/  FMUL.FTZ R88, R95, R88 ;  /* 0x000000585f587220 */ /* 0x000fe20000410000 */
[----:B------:R1:W-:Y:S01]  /*1970*/  STS.128 [R31+0x210], R24 ;  /* 0x000210181f007388 */ /* 0x0003e20000000c00 */
[----:B------:R-:W-:Y:S02]  /*1980*/  FFMA.FTZ R93, R81, R90, RZ ;  /* 0x0000005a515d7223 */ /* 0x000fe400000100ff */
[----:B------:R-:W-:Y:S02]  /*1990*/  FFMA.FTZ R94, R6, -R82, R91 ;  /* 0x80000052065e7223 */ /* 0x000fe4000001005b */
[----:B------:R-:W-:Y:S02]  /*19a0*/  FMUL.FTZ R86, R30, R86 ;  /* 0x000000561e567220 */ /* 0x000fe40000410000 */
[----:B------:R-:W-:-:S02]  /*19b0*/  FMUL.FTZ R89, R83, R82 ;  /* 0x0000005253597220 */ /* 0x000fc40000410000 */
        /* <DEDUP_REMOVED lines=14> */
.L_x_8491:
[----:B-1----:R-:W-:Y:S05]  /*1aa0*/  BSYNC B0 ;  /* 0x0000000000007941 */ /* 0x002fea0003800000 */
.L_x_8490:
        /* <DEDUP_REMOVED lines=8> */
.L_x_8493:
[----:B------:R-:W-:Y:S05]  /*1b30*/  BSYNC B0 ;  /* 0x0000000000007941 */ /* 0x000fea0003800000 */
.L_x_8492:
[----:B------:R2:W3:Y:S01]  /*1b40*/  LDS R29, [R54.X4+0x310] ;  /* 0x00031000361d7984 */ /* 0x0004e20000004800 */
[----:B------:R-:W-:Y:S01]  /*1b50*/  BSSY B0, `(.L_x_8494) ;  /* 0x0000006000007945 */ /* 0x000fe20003800000 */
[----:B-1----:R-:W-:Y:S01]  /*1b60*/  IMAD.WIDE.U32 R24, R97, c[0x0][0x2d0], R46 ;  /* 0x0000b40061187a25 */ /* 0x002fe200078e002e */
[----:B------:R-:W-:Y:S05]  /*1b70*/  @!P3 BRA `(.L_x_8495) ;  /* 0x000000300000b947 */ /* 0x000fea0003800000 */
[----:B------:R-:W-:-:S05]  /*1b80*/  IMAD.WIDE.U32 R26, R97, c[0x0][0x2d0], R44 ;  /* 0x0000b400611a7a25 */ /* 0x000fca00078e002c */
[----:B------:R-:W-:-:S05]  /*1b90*/  IADD3 R27, R91, R27, RZ ;  /* 0x0000001b5b1b7210 */ /* 0x000fca0007ffe0ff */
[----:B---3--:R1:W-:Y:S02]  /*1ba0*/  RED.E.ADD.F32.FTZ.RN.STRONG.GPU [R26.64], R29 ;  /* 0x0000001d1a00798e */ /* 0x0083e4000c10e786 */
.L_x_8495:
[----:B------:R-:W-:Y:S05]  /*1bb0*/  BSYNC B0 ;  /* 0x0000000000007941 */ /* 0x000fea0003800000 */
.L_x_8494:
[----:B-1----:R1:W4:Y:S01]  /*1bc0*/  LDS R27, [R54.X4+0x390] ;  /* 0x00039000361b7984 */ /* 0x0023220000004800 */
[----:B------:R-:W-:Y:S01]  /*1bd0*/  BSSY B0, `(.L_x_8496) ;  /* 0x0000004000007945 */ /* 0x000fe20003800000 */
[----:B------:R-:W-:Y:S05]  /*1be0*/  @!P4 BRA `(.L_x_8497) ;  /* 0x000000200000c947 */ /* 0x000fea0003800000 */
[----:B------:R-:W-:-:S05]  /*1bf0*/  IADD3 R25, R91, R25, RZ ;  /* 0x000000195b197210 */ /* 0x000fca0007ffe0ff */
[----:B----4-:R4:W-:Y:S02]  /*1c00*/  RED.E.ADD.F32.FTZ.RN.STRONG.GPU [R24.64], R27 ;  /* 0x0000001b1800798e */ /* 0x0109e4000c10e786 */
.L_x_8497:
[----:B------:R-:W-:Y:S05]  /*1c10*/  BSYNC B0 ;  /* 0x0000000000007941 */ /* 0x000fea0003800000 */
.L_x_8496:
[----:B----4-:R-:W4:Y:S01]  /*1c20*/  SHFL.DOWN PT, R27, R92, 0x1, 0x1f ;  /* 0x08201f005c1b7f89 */ /* 0x010f2200000e0000 */
[----:B------:R-:W-:Y:S01]  /*1c30*/  ISETP.GT.AND P1, PT, R60, 0x1e, PT ;  /* 0x0000001e3c00780c */ /* 0x000fe20003f24270 */
[----:B------:R-:W-:Y:S01]  /*1c40*/  FMUL.FTZ R26, R66, R30 ;  /* 0x0000001e421a7220 */ /* 0x000fe20000410000 */
        /* <DEDUP_REMOVED lines=42> */
[----:B------:R-:W-:-:S03]  /*1ef0*/  FMUL.FTZ R27, R27, R90 ;  /* 0x0000005a1b1b7220 */ /* 0x000fc60000410000 */
[----:B------:R-:W-:Y:S01]  /*1f00*/  MOV R24, R28 ;  /* 0x0000001c00187202 */ /* 0x000fe20000000f00 */
[----:B------:R-:W-:-:S04]  /*1f10*/  FFMA.FTZ R27, R4, R85, R27 ;  /* 0x00000055041b7223 */ /* 0x000fc8000001001b */
        /* <DEDUP_REMOVED lines=12> */
.L_x_8499:
[----:B---3--:R-:W-:Y:S05]  /*1fe0*/  BSYNC B0 ;  /* 0x0000000000007941 */ /* 0x008fea0003800000 */
.L_x_8498:
[----:B------:R-:W-:Y:S02]  /*1ff0*/  IADD3 R75, R75, 0x1, RZ ;  /* 0x000000014b4b7810 */ /* 0x000fe40007ffe0ff */
[----:B------:R-:W-:Y:S02]  /*2000*/  IADD3 R73, P1, R73, 0x1, RZ ;  /* 0x0000000149497810 */ /* 0x000fe40007f3e0ff */
[----:B------:R-:W-:Y:S02]  /*2010*/  ISETP.GE.AND P0, PT, R75, c[0x0][0x16c], PT ;  /* 0x00005b004b007a0c */ /* 0x000fe40003f06270 */
[----:B------:R-:W-:-:S11]  /*2020*/  IADD3.X R68, RZ, R68, RZ, P1, !PT ;  /* 0x00000044ff447210 */ /* 0x000fd60000ffe4ff */
[----:B------:R-:W-:Y:S01]  /*2030*/  @P0 CALL.REL.NOINC `(.L_x_8487) ;  /* 0x0000001000000944 */ /* 0x000fe20003c00000 */
[----:B------:R-:W-:Y:S05]  /*2040*/  BRA `(.L_x_8500) ;  /* 0xffffec1000007947 */ /* 0x000fea000383ffff */
.L_x_8487:
        /* <DEDUP_REMOVED lines=9> */
[----:B------:R-:W-:Y:S01]  /*20e0*/  SHF.R.S32.HI R17, RZ, 0x1f, R16 ;  /* 0x0000001fff117819 */ /* 0x000fe20000011410 */
[----:B------:R-:W-:Y:S01]  /*20f0*/  UIADD3 UR4, UR4, -0x80, URZ ;  /* 0xffffff8004047890 */ /* 0x000fe2000fffe03f */
[----:B------:R-:W-:-:S02]  /*2100*/  IADD3 R56, P2, R56, -0x200, RZ ;  /* 0xfffffe0038387810 */ /* 0x000fc40007f5e0ff */
[----:B------:R-:W-:Y:S01]  /*2110*/  IADD3 R58, P3, R58, -0x200, RZ ;  /* 0xfffffe003a3a7810 */ /* 0x000fe20007f7e0ff */
[C-C-:B------:R-:W-:Y:S01]  /*2120*/  IMAD.WIDE.U32 R12, R51.reuse, c[0x0][0x2d8], R16.reuse ;  /* 0x0000b600330c7a25 */ /* 0x140fe200078e0010 */
[----:B------:R-:W-:Y:S02]  /*2130*/  MOV R65, R24 ;  /* 0x0000001800417202 */ /* 0x000fe40000000f00 */
[----:B------:R-:W-:Y:S01]  /*2140*/  IADD3.X R62, R62, -0x1, RZ, P1, !PT ;  /* 0xffffffff3e3e7810 */ /* 0x000fe20000ffe4ff */
[----:B------:R-:W-:Y:S01]  /*2150*/  IMAD.WIDE.U32 R16, R51, c[0x0][0x2f8], R16 ;  /* 0x0000be0033107a25 */ /* 0x000fe200078e0010 */
[----:B------:R-:W-:Y:S02]  /*2160*/  IADD3 R13, R13, R15, RZ ;  /* 0x0000000f0d0d7210 */ /* 0x000fe40007ffe0ff */
[----:B------:R-:W-:Y:S02]  /*2170*/  IADD3.X R57, R57, -0x1, RZ, P2, !PT ;  /* 0xffffffff39397810 */ /* 0x000fe400017fe4ff */
[----:B------:R-:W-:Y:S01]  /*2180*/  IADD3.X R59, R59, -0x1, RZ, P3, !PT ;  /* 0xffffffff3b3b7810 */ /* 0x000fe20001ffe4ff */
[----:B------:R3:W-:Y:S01]  /*2190*/  STS.128 [R60.X16], R20 ;  /* 0x000000143c007388 */ /* 0x0007e2000000cc00 */
[----:B------:R-:W-:-:S06]  /*21a0*/  NOP ;  /* 0x0000000000007918 */ /* 0x000fcc0000000000 */
[----:B------:R-:W4:Y:S01]  /*21b0*/  LDS.128 R4, [R60.X16] ;  /* 0x000000003c047984 */ /* 0x000f22000000cc00 */
[----:B------:R-:W-:-:S05]  /*21c0*/  IMAD.WIDE.U32 R12, R0, c[0x0][0x2e0], R12 ;  /* 0x0000b800000c7a25 */ /* 0x000fca00078e000c */
[----:B------:R-:W-:Y:S02]  /*21d0*/  IADD3 R13, R13, R19, RZ ;  /* 0x000000130d0d7210 */ /* 0x000fe40007ffe0ff */
[----:B------:R-:W-:Y:S01]  /*21e0*/  LEA R18, P0, R12, c[0x0][0x330], 0x2 ;  /* 0x0000cc000c127a11 */ /* 0x000fe200078010ff */
[----:B---3--:R-:W-:Y:S01]  /*21f0*/  IMAD R20, R76, c[0x0][0x2f8], RZ ;  /* 0x0000be004c147a24 */ /* 0x008fe200078e02ff */
[----:B------:R-:W-:Y:S01]  /*2200*/  SHF.L.U64.HI R22, R54, 0x4, R67 ;  /* 0x0000000436167819 */ /* 0x000fe20000010243 */
[----:B------:R-:W-:Y:S01]  /*2210*/  IMAD R23, R49, c[0x0][0x300], RZ ;  /* 0x0000c00031177a24 */ /* 0x000fe200078e02ff */
[----:B------:R-:W-:Y:S01]  /*2220*/  LEA.HI.X R12, R12, c[0x0][0x334], R13, 0x2, P0 ;  /* 0x0000cd000c0c7a11 */ /* 0x000fe200000f140d */
[----:B------:R-:W-:Y:S01]  /*2230*/  IMAD R21, R51, c[0x0][0x2fc], R20 ;  /* 0x0000bf0033157a24 */ /* 0x000fe200078e0214 */
[----:B------:R-:W-:Y:S01]  /*2240*/  IADD3 R18, P0, R18, R31, RZ ;  /* 0x0000001f12127210 */ /* 0x000fe20007f1e0ff */
[----:B------:R-:W-:-:S03]  /*2250*/  IMAD R23, R0, c[0x0][0x304], R23 ;  /* 0x0000c10000177a24 */ /* 0x000fc600078e0217 */
[----:B------:R-:W-:Y:S02]  /*2260*/  IADD3.X R19, R12, R22, RZ, P0, !PT ;  /* 0x000000160c137210 */ /* 0x000fe400007fe4ff */
[----:B------:R-:W-:-:S03]  /*2270*/  IADD3 R17, R17, R21, RZ ;  /* 0x0000001511117210 */ /* 0x000fc60007ffe0ff */
[----:B----4-:R3:W-:Y:S04]  /*2280*/  STG.E.128 [R18.64], R4 ;  /* 0x0000000412007986 */ /* 0x0107e8000c101d06 */
[----:B------:R-:W-:Y:S01]  /*2290*/  BAR.SYNC.DEFER_BLOCKING 0x0 ;  /* 0x0000000000007b1d */ /* 0x000fe20000010000 */
[----:B---3--:R-:W-:-:S05]  /*22a0*/  IMAD.WIDE.U32 R4, R0, c[0x0][0x300], R16 ;  /* 0x0000c00000047a25 */ /* 0x008fca00078e0010 */
[----:B------:R-:W-:Y:S02]  /*22b0*/  IADD3 R5, R5, R23, RZ ;  /* 0x0000001705057210 */ /* 0x000fe40007ffe0ff */
[----:B------:R-:W-:Y:S01]  /*22c0*/  LEA R6, P0, R4, c[0x0][0x340], 0x2 ;  /* 0x0000d00004067a11 */ /* 0x000fe200078010ff */
[----:B------:R3:W-:Y:S01]  /*22d0*/  STS.128 [R60.X16], R8 ;  /* 0x000000083c007388 */ /* 0x0007e2000000cc00 */
[----:B------:R-:W-:-:S06]  /*22e0*/  NOP ;  /* 0x0000000000007918 */ /* 0x000fcc0000000000 */
[----:B------:R-:W4:Y:S01]  /*22f0*/  LDS.128 R12, [R60.X16] ;  /* 0x000000003c0c7984 */ /* 0x000f22000000cc00 */
[----:B------:R-:W-:Y:S02]  /*2300*/  LEA.HI.X R5, R4, c[0x0][0x344], R5, 0x2, P0 ;  /* 0x0000d10004057a11 */ /* 0x000fe400000f1405 */
[----:B------:R-:W-:-:S04]  /*2310*/  IADD3 R4, P0, R6, R31, RZ ;  /* 0x0000001f06047210 */ /* 0x000fc80007f1e0ff */
[----:B------:R-:W-:Y:S01]  /*2320*/  IADD3.X R5, R5, R22, RZ, P0, !PT ;  /* 0x0000001605057210 */ /* 0x000fe200007fe4ff */
[----:B---3--:R-:W-:Y:S01]  /*2330*/  FADD.FTZ R8, R55, R8 ;  /* 0x0000000837087221 */ /* 0x008fe20000010000 */
[----:B------:R-:W-:-:S03]  /*2340*/  IADD3 R63, P0, R63, -0x200, RZ ;  /* 0xfffffe003f3f7810 */ /* 0x000fc60007f1e0ff */
[----:B------:R-:W-:Y:S01]  /*2350*/  FADD.FTZ R9, R8, R9 ;  /* 0x0000000908097221 */ /* 0x000fe20000010000 */
[----:B------:R-:W-:-:S03]  /*2360*/  IADD3.X R64, R64, -0x1, RZ, P0, !PT ;  /* 0xffffffff40407810 */ /* 0x000fc600007fe4ff */
[----:B------:R-:W-:-:S04]  /*2370*/  FADD.FTZ R10, R9, R10 ;  /* 0x0000000a090a7221 */ /* 0x000fc80000010000 */
[----:B------:R-:W-:Y:S01]  /*2380*/  FADD.FTZ R55, R10, R11 ;  /* 0x0000000b0a377221 */ /* 0x000fe20000010000 */
[----:B----4-:R3:W-:Y:S01]  /*2390*/  STG.E.128 [R4.64], R12 ;  /* 0x0000000c04007986 */ /* 0x0107e2000c101d06 */
[----:B------:R-:W-:Y:S01]  /*23a0*/  @!P4 CALL.REL.NOINC `(.L_x_8486) ;  /* 0x000000100000c944 */ /* 0x000fe20003c00000 */
[----:B------:R-:W-:Y:S05]  /*23b0*/  BRA `(.L_x_8501) ;  /* 0xffffe44000007947 */ /* 0x000fea000383ffff */
.L_x_8486:
[----:B------:R-:W-:Y:S02]  /*23c0*/  ISETP.NE.U32.AND P0, PT, RZ, c[0x0][0x328], PT ;  /* 0x0000ca00ff007a0c */ /* 0x000fe40003f05070 */
[----:B------:R-:W-:Y:S02]  /*23d0*/  ISETP.NE.U32.AND P2, PT, RZ, c[0x0][0x348], PT ;  /* 0x0000d200ff007a0c */ /* 0x000fe40003f45070 */
[----:B------:R-:W-:Y:S02]  /*23e0*/  ISETP.NE.AND.EX P1, PT, RZ, c[0x0][0x32c], PT, P0 ;  /* 0x0000cb00ff007a0c */ /* 0x000fe40003f25300 */
        /* <DEDUP_REMOVED lines=21> */
.L_x_8503:
[----:B0-----:R-:W-:Y:S05]  /*2540*/  BSYNC B0 ;  /* 0x0000000000007941 */ /* 0x001fea0003800000 */
.L_x_8502:
[----:B------:R-:W-:Y:S01]  /*2550*/  BSSY B0, `(.L_x_8504) ;  /* 0x0000018000007945 */ /* 0x000fe20003800000 */
[----:B------:R-:W-:Y:S05]  /*2560*/  @!P0 BRA `(.L_x_8505) ;  /* 0x0000015000008947 */ /* 0x000fea0003800000 */
[----:B------:R-:W-:Y:S06]  /*2570*/  BAR.SYNC.DEFER_BLOCKING 0x0 ;  /* 0x0000000000007b1d */ /* 0x000fec0000010000 */
[----:B------:R-:W4:Y:S04]  /*2580*/  SHFL.DOWN P0, R2, R55, 0x1, 0x1f ;  /* 0x08201f0037027f89 */ /* 0x000f280000000000 */
[----:B------:R-:W0:Y:S04]  /*2590*/  S2R R7, SR_LANEID ;  /* 0x0000000000077919 */ /* 0x000e280000000000 */
[----:B---3--:R-:W3:Y:S01]  /*25a0*/  S2R R15, SR_TID.X ;  /* 0x00000000000f7919 */ /* 0x008ee20000002100 */
[----:B----4-:R-:W-:Y:S01]  /*25b0*/  @P0 FADD R2, R2, R55 ;  /* 0x0000003702020221 */ /* 0x010fe20000000000 */
        /* <DEDUP_REMOVED lines=16> */
.L_x_8505:
[----:B---3--:R-:W3:Y:S02]  /*26c0*/  S2R R15, SR_TID.X ;  /* 0x00000000000f7919 */ /* 0x008ee40000002100 */
.L_x_8506:
[----:B0-----:R-:W-:Y:S05]  /*26d0*/  BSYNC B0 ;  /* 0x0000000000007941 */ /* 0x001fea0003800000 */
.L_x_8504:
[----:B---3--:R-:W-:-:S13]  /*26e0*/  ISETP.GE.AND P0, PT, R15, c[0x0][0x16c], PT ;  /* 0x00005b000f007a0c */ /* 0x008fda0003f06270 */
        /* <DEDUP_REMOVED lines=9> */
.L_x_8507:
        /* <DEDUP_REMOVED lines=26> */
.L_x_8508:
        /* <DEDUP_REMOVED lines=14> */
.L_x_9156:


//--------------------- .text._Z25selective_scan_bwd_kernelI32Selective_Scan_bwd_kernel_traitsILi32ELi4ELb1ELb0ELb1ELb0ELb1EffEEv12SSMParamsBwd --------------------------
	.section	.text._Z25selective_scan_bwd_kernelI32Selective_Scan_bwd_kernel_traitsILi32ELi4ELb1ELb0ELb1ELb0ELb1EffEEv12SSMParamsBwd,"ax",@progbits
	.sectioninfo	@"SHI_REGISTERS=104"
	.align	128
        .global         _Z25selective_scan_bwd_kernelI32Selective_Scan_bwd_kernel_traitsILi32ELi4ELb1ELb0ELb1ELb0ELb1EffEEv12SSMParamsBwd
        .type           _Z25selective_scan_bwd_kernelI32Selective_Scan_bwd_kernel_traitsILi32ELi4ELb1ELb0ELb1ELb0ELb1EffEEv12SSMParamsBwd,@function
        .size           _Z25selective_scan_bwd_kernelI32Selective_Scan_bwd_kernel_traitsILi32ELi4ELb1ELb0ELb1ELb0ELb1EffEEv12SSMParamsBwd,(.L_x_9157 - _Z25selective_scan_bwd_kernelI32Selective_Scan_bwd_kernel_traitsILi32ELi4ELb1ELb0ELb1ELb0ELb1EffEEv12SSMParamsBwd)
        .other          _Z25selective_scan_bwd_kernelI32Selective_Scan_bwd_kernel_traitsILi32ELi4ELb1ELb0ELb1ELb0ELb1EffEEv12SSMParamsBwd,@"STO_CUDA_ENTRY STV_DEFAULT"
_Z25selective_scan_bwd_kernelI32Selective_Scan_bwd_kernel_traitsILi32ELi4ELb1ELb0ELb1ELb0ELb1EffEEv12SSMParamsBwd:
.text._Z25selective_scan_bwd_kernelI32Selective_Scan_bwd_kernel_traitsILi32ELi4ELb1ELb0ELb1ELb0ELb1EffEEv12SSMParamsBwd:
        /* <DEDUP_REMOVED lines=118> */
[----:B------:R-:W-:Y:S02]  /*0760*/  MOV R40, RZ ;  /* 0x000000ff00287202 */ /* 0x000fe40000000f00 */
[----:B------:R-:W-:Y:S02]  /*0770*/  MOV R57, RZ ;  /* 0x000000ff00397202 */ /* 0x000fe40000000f00 */
[----:B------:R-:W-:Y:S02]  /*0780*/  IADD3 R41, R21, R41, RZ ;  /* 0x0000002915297210 */ /* 0x000fe40007ffe0ff */
[----:B0-----:R-:W-:Y:S02]  /*0790*/  LOP3.LUT R60, R53, 0x1f, RZ, 0xc0, !PT ;  /* 0x0000001f353c7812 */ /* 0x001fe400078ec0ff */
[----:B------:R-:W-:Y:S02]  /*07a0*/  SHF.R.S32.HI R0, RZ, 0x1f, R53 ;  /* 0x0000001fff007819 */ /* 0x000fe40000011435 */
.L_x_8525:
[----:B------:R-:W-:Y:S01]  /*07b0*/  BAR.SYNC.DEFER_BLOCKING 0x0 ;  /* 0x0000000000007b1d */ /* 0x000fe20000010000 */
[----:B------:R-:W-:-:S02]  /*07c0*/  SHF.L.U32 R63, R53, 0x4, RZ ;  /* 0x00000004353f7819 */ /* 0x000fc400000006ff */
[----:B------:R-:W-:Y:S02]  /*07d0*/  SHF.L.U64.HI R66, R53, 0x4, R0 ;  /* 0x0000000435427819 */ /* 0x000fe40000010200 */
[----:B------:R-:W-:-:S04]  /*07e0*/  IADD3 R24, P0, R51, R63, RZ ;  /* 0x0000003f33187210 */ /* 0x000fc80007f1e0ff */
[----:B------:R-:W-:-:S06]  /*07f0*/  IADD3.X R25, R49, R66, RZ, P0, !PT ;  /* 0x0000004231197210 */ /* 0x000fcc00007fe4ff */
[----:B--2---:R-:W2:Y:S01]  /*0800*/  LDG.E.128 R24, [R24.64] ;  /* 0x0000000418187981 */ /* 0x004ea2000c1e1d00 */
        /* <DEDUP_REMOVED lines=8> */
[----:B------:R-:W-:Y:S02]  /*0890*/  IADD3.X R29, R45, R66, RZ, P0, !PT ;  /* 0x000000422d1d7210 */ /* 0x000fe400007fe4ff */
[----:B------:R-:W-:Y:S01]  /*08a0*/  MOV R23, c[0x0][0x174] ;  /* 0x00005d0000177a02 */ /* 0x000fe20000000f00 */
[----:B--2---:R1:W-:Y:S01]  /*08b0*/  STS.128 [R50.X16], R12 ;  /* 0x0000000c32007388 */ /* 0x0043e2000000cc00 */
[----:B------:R-:W-:-:S06]  /*08c0*/  NOP ;  /* 0x0000000000007918 */ /* 0x000fcc0000000000 */
[----:B------:R-:W-:Y:S04]  /*08d0*/  LDS.128 R8, [R50.X16] ;  /* 0x0000000032087984 */ /* 0x000fe8000000cc00 */
[----:B------:R-:W-:Y:S06]  /*08e0*/  BAR.SYNC.DEFER_BLOCKING 0x0 ;  /* 0x0000000000007b1d */ /* 0x000fec0000010000 */
[----:B0-----:R0:W2:Y:S01]  /*08f0*/  LDG.E.128 R24, [R28.64] ;  /* 0x000000041c187981 */ /* 0x0010a2000c1e1d00 */
[----:B------:R-:W-:Y:S01]  /*0900*/  LEA R22, R23, R40, 0x7 ;  /* 0x0000002817167211 */ /* 0x000fe200078e38ff */
[----:B------:R-:W-:-:S02]  /*0910*/  IMAD R30, R59, c[0x0][0x1f8], RZ ;  /* 0x00007e003b1e7a24 */ /* 0x000fc400078e02ff */
[----:B-1----:R-:W-:Y:S01]  /*0920*/  IMAD R13, R64, c[0x0][0x1f0], RZ ;  /* 0x00007c00400d7a24 */ /* 0x002fe200078e02ff */
[----:B------:R-:W-:Y:S01]  /*0930*/  SHF.R.S32.HI R23, RZ, 0x1f, R22 ;  /* 0x0000001fff177819 */ /* 0x000fe20000011416 */
[C---:B------:R-:W-:Y:S02]  /*0940*/  IMAD R33, R61.reuse, c[0x0][0x1fc], R30 ;  /* 0x00007f003d217a24 */ /* 0x040fe400078e021e */
[----:B------:R-:W-:Y:S02]  /*0950*/  IMAD R15, R54, c[0x0][0x1f4], R13 ;  /* 0x00007d00360f7a24 */ /* 0x000fe400078e020d */
[----:B------:R-:W-:-:S05]  /*0960*/  IMAD.WIDE.U32 R30, R61, c[0x0][0x1f8], R22 ;  /* 0x00007e003d1e7a25 */ /* 0x000fca00078e0016 */
[----:B------:R-:W-:-:S05]  /*0970*/  IADD3 R31, R31, R33, RZ ;  /* 0x000000211f1f7210 */ /* 0x000fca0007ffe0ff */
[----:B------:R-:W-:-:S05]  /*0980*/  IMAD.WIDE.U32 R12, R54, c[0x0][0x1f0], R30 ;  /* 0x00007c00360c7a25 */ /* 0x000fca00078e001e */
[----:B------:R-:W-:Y:S02]  /*0990*/  IADD3 R13, R13, R15, RZ ;  /* 0x0000000f0d0d7210 */ /* 0x000fe40007ffe0ff */
[----:B0-----:R-:W-:-:S04]  /*09a0*/  LEA R28, P0, R12, c[0x0][0x268], 0x2 ;  /* 0x00009a000c1c7a11 */ /* 0x001fc800078010ff */
[----:B------:R-:W-:Y:S02]  /*09b0*/  LEA.HI.X R13, R12, c[0x0][0x26c], R13, 0x2, P0 ;  /* 0x00009b000c0d7a11 */ /* 0x000fe400000f140d */
[----:B------:R-:W-:-:S04]  /*09c0*/  IADD3 R28, P0, R28, R63, RZ ;  /* 0x0000003f1c1c7210 */ /* 0x000fc80007f1e0ff */
[----:B------:R-:W-:Y:S01]  /*09d0*/  IADD3.X R29, R13, R66, RZ, P0, !PT ;  /* 0x000000420d1d7210 */ /* 0x000fe200007fe4ff */
[----:B--2---:R0:W-:Y:S01]  /*09e0*/  STS.128 [R50.X16], R24 ;  /* 0x0000001832007388 */ /* 0x0041e2000000cc00 */
[----:B------:R-:W-:-:S06]  /*09f0*/  NOP ;  /* 0x0000000000007918 */ /* 0x000fcc0000000000 */
[----:B------:R-:W-:Y:S04]  /*0a00*/  LDS.128 R12, [R50.X16] ;  /* 0x00000000320c7984 */ /* 0x000fe8000000cc00 */
[----:B------:R-:W-:Y:S06]  /*0a10*/  BAR.SYNC.DEFER_BLOCKING 0x0 ;  /* 0x0000000000007b1d */ /* 0x000fec0000010000 */
[----:B------:R-:W2:Y:S01]  /*0a20*/  LDG.E.128 R28, [R28.64+-0x200] ;  /* 0xfffe00041c1c7981 */ /* 0x000ea2000c1e1d00 */
[----:B------:R-:W-:-:S02]  /*0a30*/  IMAD R32, R59, c[0x0][0x208], RZ ;  /* 0x000082003b207a24 */ /* 0x000fc400078e02ff */
[----:B------:R-:W-:Y:S02]  /*0a40*/  IMAD R37, R64, c[0x0][0x200], RZ ;  /* 0x0000800040257a24 */ /* 0x000fe400078e02ff */
[C---:B------:R-:W-:Y:S02]  /*0a50*/  IMAD R35, R61.reuse, c[0x0][0x20c], R32 ;  /* 0x000083003d237a24 */ /* 0x040fe400078e0220 */
[----:B------:R-:W-:-:S04]  /*0a60*/  IMAD.WIDE.U32 R32, R61, c[0x0][0x208], R22 ;  /* 0x000082003d207a25 */ /* 0x000fc800078e0016 */
[----:B------:R-:W-:Y:S01]  /*0a70*/  IMAD R37, R54, c[0x0][0x204], R37 ;  /* 0x0000810036257a24 */ /* 0x000fe200078e0225 */
[----:B------:R-:W-:-:S05]  /*0a80*/  IADD3 R33, R33, R35, RZ ;  /* 0x0000002321217210 */ /* 0x000fca0007ffe0ff */
        /* <DEDUP_REMOVED lines=10> */
[----:B------:R-:W2:Y:S01]  /*0b30*/  LDG.E.128 R32, [R32.64+-0x200] ;  /* 0xfffe000420207981 */ /* 0x000ea2000c1e1d00 */
[----:B------:R-:W-:-:S04]  /*0b40*/  IMAD R73, R64, c[0x0][0x2e8], RZ ;  /* 0x0000ba0040497a24 */ /* 0x000fc800078e02ff */
[----:B------:R-:W-:Y:S02]  /*0b50*/  IMAD R73, R54, c[0x0][0x2ec], R73 ;  /* 0x0000bb0036497a24 */ /* 0x000fe400078e0249 */
[----:B0-----:R-:W-:Y:S02]  /*0b60*/  FMUL.FTZ R36, R24, -1.4426950216293334961 ;  /* 0xbfb8aa3b18247820 */ /* 0x001fe40000410000 */
[----:B------:R-:W-:Y:S02]  /*0b70*/  FMUL.FTZ R38, R25, -1.4426950216293334961 ;  /* 0xbfb8aa3b19267820 */ /* 0x000fe40000410000 */
[----:B------:R-:W-:Y:S02]  /*0b80*/  FMUL.FTZ R39, R26, -1.4426950216293334961 ;  /* 0xbfb8aa3b1a277820 */ /* 0x000fe40000410000 */
[----:B------:R-:W0:Y:S01]  /*0b90*/  MUFU.EX2 R36, R36 ;  /* 0x0000002400247308 */ /* 0x000e220000000800 */
[----:B------:R-:W-:-:S07]  /*0ba0*/  FMUL.FTZ R68, R27, -1.4426950216293334961 ;  /* 0xbfb8aa3b1b447820 */ /* 0x000fce0000410000 */
[----:B------:R-:W1:Y:S08]  /*0bb0*/  MUFU.EX2 R38, R38 ;  /* 0x0000002600267308 */ /* 0x000e700000000800 */
[----:B------:R-:W3:Y:S01]  /*0bc0*/  MUFU.EX2 R39, R39 ;  /* 0x0000002700277308 */ /* 0x000ee20000000800 */
[----:B0-----:R-:W-:-:S07]  /*0bd0*/  FADD.FTZ R37, R36, 1 ;  /* 0x3f80000024257421 */ /* 0x001fce0000010000 */
[----:B------:R-:W0:Y:S01]  /*0be0*/  MUFU.EX2 R68, R68 ;  /* 0x0000004400447308 */ /* 0x000e220000000800 */
[----:B-1----:R-:W-:Y:S02]  /*0bf0*/  FADD.FTZ R36, R38, 1 ;  /* 0x3f80000026247421 */ /* 0x002fe40000010000 */
[----:B---3--:R-:W-:-:S05]  /*0c00*/  FADD.FTZ R38, R39, 1 ;  /* 0x3f80000027267421 */ /* 0x008fca0000010000 */
[----:B------:R-:W1:Y:S01]  /*0c10*/  MUFU.RCP R70, R36 ;  /* 0x0000002400467308 */ /* 0x000e620000001000 */
[----:B0-----:R-:W-:-:S07]  /*0c20*/  FADD.FTZ R39, R68, 1 ;  /* 0x3f80000044277421 */ /* 0x001fce0000010000 */
[----:B------:R-:W-:Y:S08]  /*0c30*/  MUFU.RCP R67, R38 ;  /* 0x0000002600437308 */ /* 0x000ff00000001000 */
[----:B------:R-:W-:Y:S01]  /*0c40*/  MUFU.RCP R65, R37 ;  /* 0x0000002500417308 */ /* 0x000fe20000001000 */
[----:B-1----:R-:W-:-:S07]  /*0c50*/  FMUL.FTZ R72, R25, R70 ;  /* 0x0000004619487220 */ /* 0x002fce0000410000 */
[----:B------:R-:W0:Y:S02]  /*0c60*/  MUFU.RCP R74, R39 ;  /* 0x00000027004a7308 */ /* 0x000e240000001000 */
[----:B0-----:R-:W-:-:S04]  /*0c70*/  FADD.FTZ R68, -R74, 1 ;  /* 0x3f8000004a447421 */ /* 0x001fc80000010100 */
[----:B------:R-:W-:Y:S01]  /*0c80*/  FFMA.FTZ R68, R27, R68, 1 ;  /* 0x3f8000001b447423 */ /* 0x000fe20000010044 */
[----:B--2---:R0:W-:Y:S01]  /*0c90*/  STS.128 [R50.X16], R32 ;  /* 0x0000002032007388 */ /* 0x0041e2000000cc00 */
[----:B------:R-:W-:-:S06]  /*0ca0*/  NOP ;  /* 0x0000000000007918 */ /* 0x000fcc0000000000 */
[----:B------:R-:W1:Y:S01]  /*0cb0*/  LDS.128 R28, [R50.X16] ;  /* 0x00000000321c7984 */ /* 0x000e62000000cc00 */
[----:B0-----:R-:W-:Y:S02]  /*0cc0*/  FADD.FTZ R32, -R70, 1 ;  /* 0x3f80000046207421 */ /* 0x001fe40000010100 */
[----:B------:R-:W-:Y:S02]  /*0cd0*/  FADD.FTZ R35, -R67, 1 ;  /* 0x3f80000043237421 */ /* 0x000fe40000010100 */
[----:B------:R-:W-:Y:S02]  /*0ce0*/  FFMA.FTZ R34, R25, R32, 1 ;  /* 0x3f80000019227423 */ /* 0x000fe40000010020 */
        /* <DEDUP_REMOVED lines=16> */
[----:B------:R-:W-:-:S02]  /*0df0*/  IMAD R68, R59, c[0x0][0x2f0], RZ ;  /* 0x0000bc003b447a24 */ /* 0x000fc400078e02ff */
[----:B------:R-:W-:Y:S02]  /*0e00*/  FMUL.FTZ R74, R27, R74 ;  /* 0x0000004a1b4a7220 */ /* 0x000fe40000410000 */
[C---:B------:R-:W-:Y:S02]  /*0e10*/  IMAD R71, R61.reuse, c[0x0][0x2f4], R68 ;  /* 0x0000bd003d477a24 */ /* 0x040fe400078e0244 */
[----:B------:R-:W-:-:S05]  /*0e20*/  IMAD.WIDE.U32 R68, R61, c[0x0][0x2f0], R22 ;  /* 0x0000bc003d447a25 */ /* 0x000fca00078e0016 */
[----:B------:R-:W-:-:S05]  /*0e30*/  IADD3 R69, R69, R71, RZ ;  /* 0x0000004745457210 */ /* 0x000fca0007ffe0ff */
[----:B------:R-:W-:-:S05]  /*0e40*/  IMAD.WIDE.U32 R68, R54, c[0x0][0x2e8], R68 ;  /* 0x0000ba0036447a25 */ /* 0x000fca00078e0044 */
[----:B------:R-:W-:Y:S01]  /*0e50*/  IADD3 R69, R69, R73, RZ ;  /* 0x0000004945457210 */ /* 0x000fe20007ffe0ff */
[----:B------:R-:W-:Y:S01]  /*0e60*/  FMUL.FTZ R73, R26, R67 ;  /* 0x000000431a497220 */ /* 0x000fe20000410000 */
[----:B------:R0:W-:Y:S01]  /*0e70*/  STS.128 [R50.X16], R32 ;  /* 0x0000002032007388 */ /* 0x0001e2000000cc00 */
[----:B------:R-:W-:-:S06]  /*0e80*/  NOP ;  /* 0x0000000000007918 */ /* 0x000fcc0000000000 */
[----:B------:R-:W1:Y:S01]  /*0e90*/  LDS.128 R36, [R50.X16] ;  /* 0x0000000032247984 */ /* 0x000e62000000cc00 */
[----:B0-----:R-:W-:Y:S01]  /*0ea0*/  LEA R32, P0, R68, c[0x0][0x338], 0x2 ;  /* 0x0000ce0044207a11 */ /* 0x001fe200078010ff */
[----:B------:R-:W-:Y:S01]  /*0eb0*/  FMUL.FTZ R35, R24, R65 ;  /* 0x0000004118237220 */ /* 0x000fe20000410000 */
[----:B------:R-:W-:Y:S02]  /*0ec0*/  MOV R33, c[0x0][0x16c] ;  /* 0x00005b0000217a02 */ /* 0x000fe40000000f00 */
[----:B------:R-:W-:Y:S01]  /*0ed0*/  LEA.HI.X R69, R68, c[0x0][0x33c], R69, 0x2, P0 ;  /* 0x0000cf0044457a11 */ /* 0x000fe200000f1445 */
[----:B------:R-:W-:Y:S01]  /*0ee0*/  FMUL.FTZ R65, R12, R35 ;  /* 0x000000230c417220 */ /* 0x000fe20000410000 */
[----:B------:R-:W-:Y:S02]  /*0ef0*/  IADD3 R32, P2, R32, R63, RZ ;  /* 0x0000003f20207210 */ /* 0x000fe40007f5e0ff */
[----:B------:R-:W-:Y:S02]  /*0f00*/  ISETP.GE.AND P1, PT, R33, 0x1, PT ;  /* 0x000000012100780c */ /* 0x000fe40003f26270 */
[----:B------:R-:W-:-:S02]  /*0f10*/  IADD3.X R33, R69, R66, RZ, P2, !PT ;  /* 0x0000004245217210 */ /* 0x000fc400017fe4ff */
[----:B------:R-:W-:-:S04]  /*0f20*/  ISETP.NE.U32.AND P0, PT, RZ, c[0x0][0x270], PT ;  /* 0x00009c00ff007a0c */ /* 0x000fc80003f05070 */
[----:B------:R-:W-:Y:S01]  /*0f30*/  ISETP.NE.AND.EX P0, PT, RZ, c[0x0][0x274], PT, P0 ;  /* 0x00009d00ff007a0c */ /* 0x000fe20003f05300 */
[----:B-1----:R0:W-:-:S12]  /*0f40*/  STG.E.128 [R32.64+-0x200], R36 ;  /* 0xfffe002420007986 */ /* 0x0021d8000c101d04 */
[----:B------:R-:W-:Y:S05]  /*0f50*/  @!P0 BRA `(.L_x_8510) ;  /* 0x0000015000008947 */ /* 0x000fea0003800000 */
[----:B------:R-:W-:Y:S01]  /*0f60*/  BAR.SYNC.DEFER_BLOCKING 0x0 ;  /* 0x0000000000007b1d */ /* 0x000fe20000010000 */
[----:B------:R-:W-:Y:S02]  /*0f70*/  FMUL.FTZ R28, R35, R28 ;  /* 0x0000001c231c7220 */ /* 0x000fe40000410000 */
[----:B------:R-:W-:Y:S02]  /*0f80*/  FMUL.FTZ R29, R29, R72 ;  /* 0x000000481d1d7220 */ /* 0x000fe40000410000 */
[----:B------:R-:W-:Y:S02]  /*0f90*/  FMUL.FTZ R30, R30, R73 ;  /* 0x000000491e1e7220 */ /* 0x000fe40000410000 */
[----:B------:R-:W-:Y:S02]  /*0fa0*/  FMUL.FTZ R31, R31, R74 ;  /* 0x0000004a1f1f7220 */ /* 0x000fe40000410000 */
[----:B------:R-:W-:Y:S02]  /*0fb0*/  IMAD R12, R59, c[0x0][0x218], RZ ;  /* 0x000086003b0c7a24 */ /* 0x000fe400078e02ff */
        /* <DEDUP_REMOVED lines=14> */
[----:B-1----:R0:W-:Y:S04]  /*10a0*/  STG.E.128 [R28.64+-0x200], R24 ;  /* 0xfffe00181c007986 */ /* 0x0021e8000c101d04 */
.L_x_8510:
[----:B------:R-:W-:Y:S01]  /*10b0*/  FMUL.FTZ R72, R13, R72 ;  /* 0x000000480d487220 */ /* 0x000fe20000410000 */
[----:B------:R-:W-:Y:S01]  /*10c0*/  BAR.SYNC.DEFER_BLOCKING 0x0 ;  /* 0x0000000000007b1d */ /* 0x000fe20000010000 */
[----:B------:R-:W-:Y:S02]  /*10d0*/  FFMA.FTZ R57, R4, R65, R57 ;  /* 0x0000004104397223 */ /* 0x000fe40000010039 */
[----:B------:R-:W-:Y:S02]  /*10e0*/  FMUL.FTZ R73, R14, R73 ;  /* 0x000000490e497220 */ /* 0x000fe40000410000 */
[----:B------:R-:W-:Y:S02]  /*10f0*/  FFMA.FTZ R57, R5, R72, R57 ;  /* 0x0000004805397223 */ /* 0x000fe40000010039 */
[----:B------:R-:W-:Y:S02]  /*1100*/  FMUL.FTZ R74, R15, R74 ;  /* 0x0000004a0f4a7220 */ /* 0x000fe40000410000 */
        /* <DEDUP_REMOVED lines=13> */
[----:B0-----:R-:W-:Y:S01]  /*11e0*/  HFMA2.MMA R25, -RZ, RZ, 0, 0 ;  /* 0x00000000ff197435 */ /* 0x001fe200000001ff */
        /* <DEDUP_REMOVED lines=15> */
[----:B------:R-:W-:Y:S02]  /*12e0*/  IADD3 R29, R25, R29, RZ ;  /* 0x0000001d191d7210 */ /* 0x000fe40007ffe0ff */
[C---:B------:R-:W-:Y:S02]  /*12f0*/  LEA R25, P2, R24.reuse, c[0x0][0x320], 0x2 ;  /* 0x0000c80018197a11 */ /* 0x040fe400078410ff */
[C---:B------:R-:W-:Y:S02]  /*1300*/  IADD3 R32, P0, P1, R24.reuse, -0x80, R22 ;  /* 0xffffff8018207810 */ /* 0x040fe4000791e016 */
[----:B------:R-:W-:Y:S02]  /*1310*/  LEA.HI.X R27, R24, c[0x0][0x324], R29, 0x2, P2 ;  /* 0x0000c900181b7a11 */ /* 0x000fe400010f141d */
[----:B------:R-:W-:Y:S02]  /*1320*/  LEA R38, P2, R22, R25, 0x2 ;  /* 0x0000001916267211 */ /* 0x000fe400078410ff */
[----:B------:R-:W-:-:S02]  /*1330*/  IADD3.X R33, R29, -0x1, R23, P0, P1 ;  /* 0xffffffff1d217810 */ /* 0x000fc400007e2417 */
[----:B------:R-:W-:Y:S02]  /*1340*/  LEA.HI.X R24, R22, R27, R23, 0x2, P2 ;  /* 0x0000001b16187211 */ /* 0x000fe400010f1417 */
[C---:B------:R-:W-:Y:S02]  /*1350*/  IADD3 R34, P2, R38.reuse, -0x180, RZ ;  /* 0xfffffe8026227810 */ /* 0x040fe40007f5e0ff */
[C---:B------:R-:W-:Y:S02]  /*1360*/  IADD3 R36, P3, R38.reuse, -0x100, RZ ;  /* 0xffffff0026247810 */ /* 0x040fe40007f7e0ff */
[----:B------:R-:W-:Y:S02]  /*1370*/  IADD3 R38, P4, R38, -0x80, RZ ;  /* 0xffffff8026267810 */ /* 0x000fe40007f9e0ff */
[C---:B------:R-:W-:Y:S02]  /*1380*/  IADD3.X R35, R24.reuse, -0x1, RZ, P2, !PT ;  /* 0xffffffff18237810 */ /* 0x040fe400017fe4ff */
[----:B------:R-:W-:-:S02]  /*1390*/  IADD3.X R37, R24, -0x1, RZ, P3, !PT ;  /* 0xffffffff18257810 */ /* 0x000fc40001ffe4ff */
[----:B------:R-:W-:Y:S02]  /*13a0*/  IADD3.X R39, R24, -0x1, RZ, P4, !PT ;  /* 0xffffffff18277810 */ /* 0x000fe400027fe4ff */
.L_x_8524:
[----:B------:R-:W-:Y:S01]  /*13b0*/  IMAD R26, R59, c[0x0][0x180], RZ ;  /* 0x000060003b1a7a24 */ /* 0x000fe200078e02ff */
[----:B------:R-:W-:Y:S01]  /*13c0*/  SHF.R.S32.HI R83, RZ, 0x1f, R79 ;  /* 0x0000001fff537819 */ /* 0x000fe2000001144f */
[----:B------:R-:W-:-:S04]  /*13d0*/  IMAD.WIDE.U32 R24, R61, c[0x0][0x180], RZ ;  /* 0x000060003d187a25 */ /* 0x000fc800078e00ff */
[----:B------:R-:W-:Y:S02]  /*13e0*/  IMAD R27, R61, c[0x0][0x184], R26 ;  /* 0x000061003d1b7a24 */ /* 0x000fe400078e021a */
[C---:B------:R-:W-:Y:S02]  /*13f0*/  IMAD R26, R83.reuse, c[0x0][0x188], RZ ;  /* 0x00006200531a7a24 */ /* 0x040fe400078e02ff */
[----:B------:R-:W-:Y:S01]  /*1400*/  IMAD R30, R83, c[0x0][0x1c0], RZ ;  /* 0x00007000531e7a24 */ /* 0x000fe200078e02ff */
[----:B------:R-:W-:Y:S01]  /*1410*/  IADD3 R25, R25, R27, RZ ;  /* 0x0000001b19197210 */ /* 0x000fe20007ffe0ff */
[----:B------:R-:W-:-:S04]  /*1420*/  IMAD R27, R79, c[0x0][0x18c], R26 ;  /* 0x000063004f1b7a24 */ /* 0x000fc800078e021a */
[----:B------:R-:W-:-:S04]  /*1430*/  IMAD.WIDE.U32 R28, R79, c[0x0][0x188], R24 ;  /* 0x000062004f1c7a25 */ /* 0x000fc800078e0018 */
[----:B------:R-:W-:Y:S01]  /*1440*/  IMAD.WIDE.U32 R24, R79, c[0x0][0x1c0], RZ ;  /* 0x000070004f187a25 */ /* 0x000fe200078e00ff */
[----:B------:R-:W-:Y:S02]  /*1450*/  IADD3 R27, R29, R27, RZ ;  /* 0x0000001b1d1b7210 */ /* 0x000fe40007ffe0ff */
[----:B------:R-:W-:Y:S01]  /*1460*/  LEA R26, P0, R28, c[0x0][0x220], 0x2 ;  /* 0x000088001c1a7a11 */ /* 0x000fe200078010ff */
[----:B------:R-:W-:-:S03]  /*1470*/  IMAD R29, R79, c[0x0][0x1c4], R30 ;  /* 0x000071004f1d7a24 */ /* 0x000fc600078e021e */
[----:B------:R-:W-:Y:S02]  /*1480*/  LEA.HI.X R27, R28, c[0x0][0x224], R27, 0x2, P0 ;  /* 0x000089001c1b7a11 */ /* 0x000fe400000f141b */
[C---:B------:R-:W-:Y:S02]  /*1490*/  LEA R28, P0, R24.reuse, R44, 0x2 ;  /* 0x0000002c181c7211 */ /* 0x040fe400078010ff */
        /* <DEDUP_REMOVED lines=8> */
[----:B------:R-:W-:Y:S02]  /*1520*/  MOV R25, R41 ;  /* 0x0000002900197202 */ /* 0x000fe40000000f00 */
[C---:B------:R-:W-:Y:S01]  /*1530*/  IADD3 R63, R42.reuse, -0x1, RZ ;  /* 0xffffffff2a3f7810 */ /* 0x040fe20007ffe0ff */
[C---:B0-----:R-:W-:Y:S01]  /*1540*/  IMAD R27, R79.reuse, c[0x0][0x1a4], R84 ;  /* 0x000069004f1b7a24 */ /* 0x041fe200078e0254 */
[----:B------:R-:W-:Y:S01]  /*1550*/  ISETP.GT.AND P0, PT, R42, 0x1, PT ;  /* 0x000000012a00780c */ /* 0x000fe20003f04270 */
[----:B------:R-:W-:Y:S01]  /*1560*/  IMAD.WIDE.U32 R24, R79, c[0x0][0x1a0], R24 ;  /* 0x000068004f187a25 */ /* 0x000fe200078e0018 */
[----:B------:R-:W-:Y:S02]  /*1570*/  ISETP.NE.AND P1, PT, R53, RZ, PT ;  /* 0x000000ff3500720c */ /* 0x000fe40003f25270 */
[----:B------:R-:W-:-:S02]  /*1580*/  LEA.HI R68, R63, R63, RZ, 0x1 ;  /* 0x0000003f3f447211 */ /* 0x000fc400078f08ff */
[----:B------:R-:W-:Y:S02]  /*1590*/  LEA R84, P2, R24, c[0x0][0x228], 0x2 ;  /* 0x00008a0018547a11 */ /* 0x000fe400078410ff */
[----:B------:R-:W-:Y:S02]  /*15a0*/  IADD3 R27, R25, R27, RZ ;  /* 0x0000001b191b7210 */ /* 0x000fe40007ffe0ff */
[----:B------:R-:W-:Y:S02]  /*15b0*/  ISETP.EQ.AND P0, PT, R60, RZ, P0 ;  /* 0x000000ff3c00720c */ /* 0x000fe40000702270 */
[----:B------:R-:W-:Y:S02]  /*15c0*/  LEA.HI.X R85, R24, c[0x0][0x22c], R27, 0x2, P2 ;  /* 0x00008b0018557a11 */ /* 0x000fe400010f141b */
[----:B------:R-:W-:Y:S02]  /*15d0*/  LOP3.LUT R68, R68, 0xfffffe, RZ, 0xc0, !PT ;  /* 0x00fffffe44447812 */ /* 0x000fe400078ec0ff */
[----:B------:R-:W-:Y:S01]  /*15e0*/  IADD3 R25, R53, 0x200, RZ ;  /* 0x0000020035197810 */ /* 0x000fe20007ffe0ff */
[----:B------:R0:W4:Y:S01]  /*15f0*/  LDG.E R84, [R84.64] ;  /* 0x0000000454547981 */ /* 0x000122000c1e1900 */
[----:B------:R-:W-:-:S04]  /*1600*/  IADD3 R68, R63, -R68, RZ ;  /* 0x800000443f447210 */ /* 0x000fc80007ffe0ff */
[----:B------:R-:W-:Y:S02]  /*1610*/  @!P1 LEA R25, R68, R79, 0x8 ;  /* 0x0000004f44199211 */ /* 0x000fe400078e40ff */
[----:B------:R-:W-:Y:S02]  /*1620*/  @P0 IADD3 R26, R42, -0x2, RZ ;  /* 0xfffffffe2a1a0810 */ /* 0x000fe40007ffe0ff */
[----:B------:R-:W-:-:S03]  /*1630*/  SHF.L.U32 R89, R25, 0x2, RZ ;  /* 0x0000000219597819 */ /* 0x000fc600000006ff */
[----:B------:R-:W-:Y:S01]  /*1640*/  @P0 IMAD R69, R26, c[0x0][0x16c], R79 ;  /* 0x00005b001a450a24 */ /* 0x000fe200078e024f */
[----:B------:R-:W-:Y:S02]  /*1650*/  ISETP.NE.AND P2, PT, R53, 0x1f, PT ;  /* 0x0000001f3500780c */ /* 0x000fe40003f45270 */
[----:B------:R-:W-:Y:S01]  /*1660*/  MOV R63, RZ ;  /* 0x000000ff003f7202 */ /* 0x000fe20000000f00 */
[----:B------:R-:W-:Y:S01]  /*1670*/  @P0 IMAD.WIDE R68, R69, 0x8, R2 ;  /* 0x0000000845440825 */ /* 0x000fe200078e0202 */
[----:B------:R-:W-:Y:S03]  /*1680*/  BSSY B0, `(.L_x_8512) ;  /* 0x0000021000007945 */ /* 0x000fe60003800000 */
[----:B--2---:R-:W-:-:S04]  /*1690*/  FMUL.FTZ R87, R82, 1.4426950216293334961 ;  /* 0x3fb8aa3b52577820 */ /* 0x004fc80000410000 */
[----:B------:R-:W-:-:S06]  /*16a0*/  FMUL.FTZ R86, R67, R87 ;  /* 0x0000005743567220 */ /* 0x000fcc0000410000 */
[----:B-1----:R-:W1:Y:S01]  /*16b0*/  MUFU.EX2 R86, R86 ;  /* 0x0000005600567308 */ /* 0x002e620000000800 */
[----:B---3--:R2:W-:Y:S01]  /*16c0*/  STS.128 [R50.X16], R28 ;  /* 0x0000001c32007388 */ /* 0x0085e2000000cc00 */
[----:B------:R-:W-:-:S06]  /*16d0*/  NOP ;  /* 0x0000000000007918 */ /* 0x000fcc0000000000 */
[----:B------:R-:W4:Y:S04]  /*16e0*/  LDS.128 R24, [R50.X16] ;  /* 0x0000000032187984 */ /* 0x000f28000000cc00 */
[----:B-1----:R1:W-:Y:S04]  /*16f0*/  STS [R89+0x648], R86 ;  /* 0x0006485659007388 */ /* 0x0023e80000000800 */
[----:B------:R-:W-:Y:S01]  /*1700*/  BAR.SYNC.DEFER_BLOCKING 0x0 ;  /* 0x0000000000007b1d */ /* 0x000fe20000010000 */
[----:B------:R-:W-:-:S05]  /*1710*/  FMUL.FTZ R88, R66, R87 ;  /* 0x0000005742587220 */ /* 0x000fca0000410000 */
[----:B0-----:R0:W3:Y:S01]  /*1720*/  MUFU.EX2 R85, R88 ;  /* 0x0000005800557308 */ /* 0x0010e20000000800 */
[-C--:B--2---:R-:W-:Y:S02]  /*1730*/  FMUL.FTZ R30, R71, R87.reuse ;  /* 0x00000057471e7220 */ /* 0x084fe40000410000 */
[----:B------:R-:W-:Y:S01]  /*1740*/  FMUL.FTZ R31, R70, R87 ;  /* 0x00000057461f7220 */ /* 0x000fe20000410000 */
[----:B0-----:R0:W2:Y:S04]  /*1750*/  @P2 LDS R88, [R53.X4+0xe4c] ;  /* 0x000e4c0035582984 */ /* 0x0010a80000004800 */
[----:B------:R-:W0:Y:S01]  /*1760*/  MUFU.EX2 R30, R30 ;  /* 0x0000001e001e7308 */ /* 0x000e220000000800 */
[----:B------:R0:W5:Y:S07]  /*1770*/  @P0 LDG.E R63, [R68.64+0x4] ;  /* 0x00000404443f0981 */ /* 0x00016e000c1e1900 */
[----:B------:R-:W1:Y:S01]  /*1780*/  MUFU.EX2 R31, R31 ;  /* 0x0000001f001f7308 */ /* 0x000e620000000800 */
[----:B---3--:R-:W-:-:S02]  /*1790*/  FMUL.FTZ R29, R86, R85 ;  /* 0x00000055561d7220 */ /* 0x008fc40000410000 */
[----:B------:R-:W-:Y:S02]  /*17a0*/  FFMA.FTZ R28, R75, R85, R76 ;  /* 0x000000554b1c7223 */ /* 0x000fe4000001004c */
[C---:B0-----:R-:W-:Y:S02]  /*17b0*/  FMUL.FTZ R92, R30.reuse, R29 ;  /* 0x0000001d1e5c7220 */ /* 0x041fe40000410000 */
[----:B------:R-:W-:Y:S02]  /*17c0*/  FFMA.FTZ R28, R30, R28, R77 ;  /* 0x0000001c1e1c7223 */ /* 0x000fe4000001004d */
[C---:B----4-:R-:W-:Y:S02]  /*17d0*/  FMUL.FTZ R90, R84.reuse, R26 ;  /* 0x0000001a545a7220 */ /* 0x050fe40000410000 */
[----:B-1----:R-:W-:Y:S02]  /*17e0*/  FMUL.FTZ R89, R84, R27 ;  /* 0x0000001b54597220 */ /* 0x002fe40000410000 */
[----:B------:R-:W-:-:S02]  /*17f0*/  FMUL.FTZ R69, R31, R92 ;  /* 0x0000005c1f457220 */ /* 0x000fc40000410000 */
[----:B------:R-:W-:Y:S01]  /*1800*/  FFMA.FTZ R92, R31, R28, R78 ;  /* 0x0000001c1f5c7223 */ /* 0x000fe2000001004e */
[----:B------:R-:W-:Y:S05]  /*1810*/  @P2 BRA `(.L_x_8513) ;  /* 0x0000007000002947 */ /* 0x000fea0003800000 */
[----:B------:R-:W-:Y:S02]  /*1820*/  ISETP.NE.AND P0, PT, R42, c[0x0][0x174], PT ;  /* 0x00005d002a007a0c */ /* 0x000fe40003f05270 */
[----:B--2---:R-:W-:-:S11]  /*1830*/  MOV R88, 0x3f800000 ;  /* 0x3f80000000587802 */ /* 0x004fd60000000f00 */
[----:B------:R-:W-:-:S04]  /*1840*/  @P0 LEA.HI R28, R42, R42, RZ, 0x1 ;  /* 0x0000002a2a1c0211 */ /* 0x000fc800078f08ff */
[----:B------:R-:W-:-:S04]  /*1850*/  @P0 LOP3.LUT R29, R28, 0xfffffe, RZ, 0xc0, !PT ;  /* 0x00fffffe1c1d0812 */ /* 0x000fc800078ec0ff */
[----:B------:R-:W-:-:S04]  /*1860*/  @P0 IADD3 R28, -R29, R42, RZ ;  /* 0x0000002a1d1c0210 */ /* 0x000fc80007ffe1ff */
[----:B------:R-:W-:-:S05]  /*1870*/  @P0 LEA R28, R28, R79, 0x8 ;  /* 0x0000004f1c1c0211 */ /* 0x000fca00078e40ff */
[----:B------:R0:W1:Y:S02]  /*1880*/  @P0 LDS R88, [R28.X4+0x648] ;  /* 0x000648001c580984 */ /* 0x0000640000004800 */
.L_x_8513:
[----:B------:R-:W-:Y:S05]  /*1890*/  BSYNC B0 ;  /* 0x0000000000007941 */ /* 0x000fea0003800000 */
.L_x_8512:
[----:B------:R-:W3:Y:S01]  /*18a0*/  SHFL.UP PT, R29, R92, 0x1, RZ ;  /* 0x042000005c1d7989 */ /* 0x000ee200000e00ff */
[----:B------:R-:W-:Y:S01]  /*18b0*/  FMUL.FTZ R87, R84, R25 ;  /* 0x0000001954577220 */ /* 0x000fe20000410000 */
[----:B------:R-:W-:Y:S01]  /*18c0*/  ISETP.GE.AND P0, PT, R50, 0x1, PT ;  /* 0x000000013200780c */ /* 0x000fe20003f06270 */
[----:B------:R-:W-:Y:S01]  /*18d0*/  FMUL.FTZ R90, R73, R90 ;  /* 0x0000005a495a7220 */ /* 0x000fe20000410000 */
[----:B0-----:R-:W0:Y:S01]  /*18e0*/  SHFL.UP PT, R28, R69, 0x1, RZ ;  /* 0x04200000451c7989 */ /* 0x001e2200000e00ff */
[----:B------:R-:W-:Y:S01]  /*18f0*/  FMUL.FTZ R89, R74, R89 ;  /* 0x000000594a597220 */ /* 0x000fe20000410000 */
[----:B------:R-:W-:Y:S01]  /*1900*/  ISETP.NE.AND P3, PT, R60, 0x1f, PT ;  /* 0x0000001f3c00780c */ /* 0x000fe20003f65270 */
[----:B------:R-:W-:Y:S01]  /*1910*/  FMUL.FTZ R68, R84, R24 ;  /* 0x0000001854447220 */ /* 0x000fe20000410000 */
[----:B------:R-:W-:Y:S01]  /*1920*/  BSSY B0, `(.L_x_8514) ;  /* 0x0000086000007945 */ /* 0x000fe20003800000 */
[----:B------:R-:W-:Y:S02]  /*1930*/  FMUL.FTZ R87, R72, R87 ;  /* 0x0000005748577220 */ /* 0x000fe40000410000 */
[----:B------:R-:W-:-:S02]  /*1940*/  FFMA.FTZ R91, R31, R89, R90 ;  /* 0x000000591f5b7223 */ /* 0x000fc4000001005a */
[----:B-12---:R-:W-:Y:S02]  /*1950*/  FMUL.FTZ R93, R31, R88 ;  /* 0x000000581f5d7220 */ /* 0x006fe40000410000 */
[----:B------:R-:W-:Y:S02]  /*1960*/  FMUL.FTZ R68, R65, R68 ;  /* 0x0000004441447220 */ /* 0x000fe40000410000 */
[C---:B------:R-:W-:Y:S02]  /*1970*/  FFMA.FTZ R91, R30.reuse, R91, R87 ;  /* 0x0000005b1e5b7223 */ /* 0x040fe40000010057 */
[----:B------:R-:W-:Y:S02]  /*1980*/  FMUL.FTZ R94, R30, R93 ;  /* 0x0000005d1e5e7220 */ /* 0x000fe40000410000 */
[C---:B------:R-:W-:Y:S02]  /*1990*/  FFMA.FTZ R96, R85.reuse, R91, R68 ;  /* 0x0000005b55607223 */ /* 0x040fe40000010044 */
[----:B------:R-:W-:-:S02]  /*19a0*/  FMUL.FTZ R99, R85, R94 ;  /* 0x0000005e55637220 */ /* 0x000fc40000410000 */
[C---:B---3--:R-:W-:Y:S01]  /*19b0*/  @P0 FFMA.FTZ R92, R69.reuse, R29, R92 ;  /* 0x0000001d455c0223 */ /* 0x048fe2000001005c */
[----:B------:R-:W1:Y:S01]  /*19c0*/  SHFL.DOWN PT, R91, R96, 0x1, 0x1f ;  /* 0x08201f00605b7f89 */ /* 0x000e6200000e0000 */
[----:B0-----:R-:W-:Y:S01]  /*19d0*/  @P0 FMUL.FTZ R69, R69, R28 ;  /* 0x0000001c45450220 */ /* 0x001fe20000410000 */
[----:B------:R-:W-:Y:S02]  /*19e0*/  ISETP.GE.AND P0, PT, R50, 0x2, PT ;  /* 0x000000023200780c */ /* 0x000fe40003f06270 */
[----:B------:R-:W0:Y:S04]  /*19f0*/  SHFL.DOWN PT, R94, R99, 0x1, 0x1f ;  /* 0x08201f00635e7f89 */ /* 0x000e2800000e0000 */
[----:B------:R-:W2:Y:S04]  /*1a00*/  SHFL.UP PT, R29, R92, 0x2, RZ ;  /* 0x044000005c1d7989 */ /* 0x000ea800000e00ff */
[----:B------:R-:W3:Y:S01]  /*1a10*/  SHFL.UP PT, R28, R69, 0x2, RZ ;  /* 0x04400000451c7989 */ /* 0x000ee200000e00ff */
[----:B-1----:R-:W-:-:S02]  /*1a20*/  @P3 FFMA.FTZ R96, R99, R91, R96 ;  /* 0x0000005b63603223 */ /* 0x002fc40000010060 */
[----:B0-----:R-:W-:-:S03]  /*1a30*/  @P3 FMUL.FTZ R99, R99, R94 ;  /* 0x0000005e63633220 */ /* 0x001fc60000410000 */
        /* <DEDUP_REMOVED lines=18> */
[----:B0-----:R-:W-:Y:S01]  /*1b60*/  @!P0 FFMA.FTZ R96, R99, R91, R96 ;  /* 0x0000005b63608223 */ /* 0x001fe20000010060 */
[----:B------:R-:W-:Y:S01]  /*1b70*/  SHF.L.U32 R91, R79, 0x3, RZ ;  /* 0x000000034f5b7819 */ /* 0x000fe200000006ff */
[----:B-1----:R-:W-:-:S03]  /*1b80*/  @!P0 FMUL.FTZ R99, R99, R94 ;  /* 0x0000005e63638220 */ /* 0x002fc60000410000 */
[----:B------:R-:W0:Y:S01]  /*1b90*/  SHFL.DOWN PT, R95, R96, 0x8, 0x1f ;  /* 0x09001f00605f7f89 */ /* 0x000e2200000e0000 */
[----:B------:R-:W-:Y:S01]  /*1ba0*/  ISETP.GE.AND P0, PT, R42, c[0x0][0x174], PT ;  /* 0x00005d002a007a0c */ /* 0x000fe20003f06270 */
[C---:B--2---:R-:W-:Y:S02]  /*1bb0*/  @P3 FFMA.FTZ R92, R69.reuse, R29, R92 ;  /* 0x0000001d455c3223 */ /* 0x044fe4000001005c */
[----:B------:R-:W1:Y:S01]  /*1bc0*/  SHFL.DOWN PT, R98, R99, 0x8, 0x1f ;  /* 0x09001f0063627f89 */ /* 0x000e6200000e0000 */
[C---:B------:R-:W-:Y:S01]  /*1bd0*/  ISETP.NE.OR P0, PT, R60.reuse, RZ, P0 ;  /* 0x000000ff3c00720c */ /* 0x040fe20000705670 */
[----:B------:R-:W-:Y:S01]  /*1be0*/  HFMA2.MMA R29, -RZ, RZ, 0, 0 ;  /* 0x00000000ff1d7435 */ /* 0x000fe200000001ff */
[----:B---3--:R-:W-:Y:S01]  /*1bf0*/  @P3 FMUL.FTZ R69, R69, R28 ;  /* 0x0000001c45453220 */ /* 0x008fe20000410000 */
[----:B------:R-:W-:Y:S01]  /*1c00*/  ISETP.GE.U32.AND P3, PT, R60, 0x18, PT ;  /* 0x000000183c00780c */ /* 0x000fe20003f66070 */
[----:B------:R-:W2:Y:S01]  /*1c10*/  SHFL.UP PT, R93, R92, 0x10, RZ ;  /* 0x060000005c5d7989 */ /* 0x000ea200000e00ff */
[----:B------:R-:W-:-:S03]  /*1c20*/  MOV R28, 0x3f800000 ;  /* 0x3f800000001c7802 */ /* 0x000fc60000000f00 */
[----:B------:R-:W3:Y:S05]  /*1c30*/  SHFL.UP PT, R94, R69, 0x10, RZ ;  /* 0x06000000455e7989 */ /* 0x000eea00000e00ff */
[----:B------:R-:W-:Y:S01]  /*1c40*/  @!P0 LDS.64 R28, [R91+0xec8] ;  /* 0x000ec8005b1c8984 */ /* 0x000fe20000000a00 */
[----:B------:R-:W-:Y:S02]  /*1c50*/  ISETP.GE.AND P0, PT, R50, 0x10, PT ;  /* 0x000000103200780c */ /* 0x000fe40003f06270 */
[C---:B0-----:R-:W-:Y:S02]  /*1c60*/  @!P3 FFMA.FTZ R96, R99.reuse, R95, R96 ;  /* 0x0000005f6360b223 */ /* 0x041fe40000010060 */
[----:B-1----:R-:W-:-:S03]  /*1c70*/  @!P3 FMUL.FTZ R99, R99, R98 ;  /* 0x000000626363b220 */ /* 0x002fc60000410000 */
[----:B------:R-:W0:Y:S04]  /*1c80*/  SHFL.DOWN PT, R95, R96, 0x10, 0x1f ;  /* 0x0a001f00605f7f89 */ /* 0x000e2800000e0000 */
[----:B------:R-:W1:Y:S02]  /*1c90*/  SHFL.DOWN PT, R98, R99, 0x10, 0x1f ;  /* 0x0a001f0063627f89 */ /* 0x000e6400000e0000 */
[C---:B--2---:R-:W-:Y:S02]  /*1ca0*/  @P0 FFMA.FTZ R92, R69.reuse, R93, R92 ;  /* 0x0000005d455c0223 */ /* 0x044fe4000001005c */
[----:B---3--:R-:W-:Y:S01]  /*1cb0*/  @P0 FMUL.FTZ R69, R69, R94 ;  /* 0x0000005e45450220 */ /* 0x008fe20000410000 */
[----:B------:R-:W-:Y:S01]  /*1cc0*/  ISETP.GE.U32.AND P0, PT, R60, 0x10, PT ;  /* 0x000000103c00780c */ /* 0x000fe20003f06070 */
[----:B-----5:R-:W-:Y:S04]  /*1cd0*/  SHFL.IDX PT, R93, R63, RZ, 0x1f ;  /* 0x00001fff3f5d7589 */ /* 0x020fe800000e0000 */
[----:B------:R-:W-:Y:S04]  /*1ce0*/  SHFL.UP PT, R92, R92, 0x1, RZ ;  /* 0x042000005c5c7989 */ /* 0x000fe800000e00ff */
[----:B------:R-:W2:Y:S04]  /*1cf0*/  SHFL.UP PT, R69, R69, 0x1, RZ ;  /* 0x0420000045457989 */ /* 0x000ea800000e00ff */
[----:B0-----:R-:W-:-:S02]  /*1d00*/  @!P0 FFMA.FTZ R96, R99, R95, R96 ;  /* 0x0000005f63608223 */ /* 0x001fc40000010060 */
[----:B-1----:R-:W-:Y:S01]  /*1d10*/  @!P0 FMUL.FTZ R99, R99, R98 ;  /* 0x0000006263638220 */ /* 0x002fe20000410000 */
[----:B------:R-:W-:Y:S01]  /*1d20*/  SHFL.IDX PT, R94, R29, RZ, 0x1f ;  /* 0x00001fff1d5e7589 */ /* 0x000fe200000e0000 */
[----:B------:R-:W-:-:S03]  /*1d30*/  ISETP.NE.AND P0, PT, R53, RZ, PT ;  /* 0x000000ff3500720c */ /* 0x000fc60003f05270 */
[----:B------:R-:W-:Y:S04]  /*1d40*/  SHFL.DOWN PT, R98, R96, 0x1, 0x1f ;  /* 0x08201f0060627f89 */ /* 0x000fe800000e0000 */
[----:B------:R-:W0:Y:S04]  /*1d50*/  SHFL.DOWN PT, R101, R99, 0x1, 0x1f ;  /* 0x08201f0063657f89 */ /* 0x000e2800000e0000 */
[----:B------:R1:W-:Y:S01]  /*1d60*/  SHFL.IDX PT, R63, R99, RZ, 0x1f ;  /* 0x00001fff633f7589 */ /* 0x0003e200000e0000 */
[----:B--2---:R-:W-:Y:S01]  /*1d70*/  @P1 FFMA.FTZ R93, R69, R93, R92 ;  /* 0x0000005d455d1223 */ /* 0x004fe2000001005c */
[----:B------:R-:W-:-:S03]  /*1d80*/  SHF.L.U64.HI R92, R80, 0x2, R81 ;  /* 0x00000002505c7819 */ /* 0x000fc60000010251 */
[----:B------:R-:W-:Y:S02]  /*1d90*/  FFMA.FTZ R93, R86, R93, R75 ;  /* 0x0000005d565d7223 */ /* 0x000fe4000001004b */
[----:B------:R-:W2:Y:S01]  /*1da0*/  SHFL.IDX PT, R86, R96, RZ, 0x1f ;  /* 0x00001fff60567589 */ /* 0x000ea200000e0000 */
[----:B-1----:R-:W-:Y:S01]  /*1db0*/  SHF.L.U32 R99, R80, 0x2, RZ ;  /* 0x0000000250637819 */ /* 0x002fe200000006ff */
[-C--:B------:R-:W-:Y:S02]  /*1dc0*/  FFMA.FTZ R95, R85, R93.reuse, R76 ;  /* 0x0000005d555f7223 */ /* 0x080fe4000001004c */
[----:B------:R-:W-:Y:S02]  /*1dd0*/  FMUL.FTZ R24, R24, R93 ;  /* 0x0000005d18187220 */ /* 0x000fe40000410000 */
[----:B------:R-:W-:Y:S02]  /*1de0*/  FMUL.FTZ R69, R25, R95 ;  /* 0x0000005f19457220 */ /* 0x000fe40000410000 */
[----:B------:R-:W-:-:S02]  /*1df0*/  FFMA.FTZ R25, R65, R24, RZ ;  /* 0x0000001841197223 */ /* 0x000fc400000100ff */
[----:B------:R-:W-:Y:S02]  /*1e00*/  FFMA.FTZ R97, R30, R95, R77 ;  /* 0x0000005f1e617223 */ /* 0x000fe4000001004d */
[----:B------:R-:W-:Y:S01]  /*1e10*/  FFMA.FTZ R24, R72, R69, R25 ;  /* 0x0000004548187223 */ /* 0x000fe20000010019 */
[----:B------:R-:W-:Y:S01]  /*1e20*/  MOV R25, c[0x0][0x174] ;  /* 0x00005d0000197a02 */ /* 0x000fe20000000f00 */
[----:B0-----:R-:W-:Y:S02]  /*1e30*/  @P2 FFMA.FTZ R94, R101, R94, R98 ;  /* 0x0000005e655e2223 */ /* 0x001fe40000010062 */
[-C--:B------:R-:W-:Y:S01]  /*1e40*/  FMUL.FTZ R26, R26, R97.reuse ;  /* 0x000000611a1a7220 */ /* 0x080fe20000410000 */
[----:B------:R-:W-:Y:S01]  /*1e50*/  LEA R25, R25, R40, 0x7 ;  /* 0x0000002819197211 */ /* 0x000fe200078e38ff */
[----:B------:R-:W-:Y:S02]  /*1e60*/  FFMA.FTZ R89, R94, R88, R89 ;  /* 0x000000585e597223 */ /* 0x000fe40000010059 */
[----:B------:R-:W-:-:S02]  /*1e70*/  FFMA.FTZ R101, R31, R97, R78 ;  /* 0x000000611f657223 */ /* 0x000fc4000001004e */
[----:B------:R-:W-:Y:S01]  /*1e80*/  FFMA.FTZ R69, R73, R26, R24 ;  /* 0x0000001a49457223 */ /* 0x000fe20000010018 */
[----:B------:R-:W-:Y:S01]  /*1e90*/  IADD3 R24, R25, -0x80, RZ ;  /* 0xffffff8019187810 */ /* 0x000fe20007ffe0ff */
[----:B------:R-:W-:Y:S02]  /*1ea0*/  FFMA.FTZ R31, R31, R89, R90 ;  /* 0x000000591f1f7223 */ /* 0x000fe4000001005a */
[----:B--2---:R-:W-:Y:S01]  /*1eb0*/  FFMA.FTZ R29, R63, R29, R86 ;  /* 0x0000001d3f1d7223 */ /* 0x004fe20000010056 */
[----:B------:R-:W-:Y:S01]  /*1ec0*/  IADD3 R86, -R24, c[0x0][0x168], -R53 ;  /* 0x00005a0018567a10 */ /* 0x000fe20007ffe935 */
[----:B------:R-:W-:Y:S02]  /*1ed0*/  FFMA.FTZ R87, R30, R31, R87 ;  /* 0x0000001f1e577223 */ /* 0x000fe40000010057 */
[----:B------:R-:W-:Y:S01]  /*1ee0*/  FMUL.FTZ R88, R27, R101 ;  /* 0x000000651b587220 */ /* 0x000fe20000410000 */
[C---:B------:R-:W-:Y:S01]  /*1ef0*/  ISETP.GE.AND P1, PT, R86.reuse, 0x1, PT ;  /* 0x000000015600780c */ /* 0x040fe20003f26270 */
[----:B------:R-:W-:Y:S01]  /*1f00*/  FFMA.FTZ R85, R85, R87, R68 ;  /* 0x0000005755557223 */ /* 0x000fe20000010044 */
[----:B------:R-:W-:Y:S01]  /*1f10*/  ISETP.GE.AND P2, PT, R86, 0x21, PT ;  /* 0x000000215600780c */ /* 0x000fe20003f46270 */
[----:B------:R-:W-:Y:S01]  /*1f20*/  FMUL.FTZ R24, R84, R93 ;  /* 0x0000005d54187220 */ /* 0x000fe20000410000 */
[----:B------:R-:W-:Y:S01]  /*1f30*/  ISETP.GE.AND P3, PT, R86, 0x41, PT ;  /* 0x000000415600780c */ /* 0x000fe20003f66270 */
[----:B------:R-:W-:Y:S01]  /*1f40*/  FMUL.FTZ R25, R84, R95 ;  /* 0x0000005f54197220 */ /* 0x000fe20000410000 */
[----:B------:R-:W-:Y:S01]  /*1f50*/  ISETP.GE.AND P4, PT, R86, 0x61, PT ;  /* 0x000000615600780c */ /* 0x000fe20003f86270 */
[----:B------:R-:W-:-:S02]  /*1f60*/  FMUL.FTZ R26, R84, R97 ;  /* 0x00000061541a7220 */ /* 0x000fc40000410000 */
[----:B------:R-:W-:Y:S02]  /*1f70*/  FMUL.FTZ R27, R84, R101 ;  /* 0x00000065541b7220 */ /* 0x000fe40000410000 */
[----:B------:R-:W-:Y:S02]  /*1f80*/  FFMA.FTZ R84, R74, R88, R69 ;  /* 0x000000584a547223 */ /* 0x000fe40000010045 */
[----:B------:R-:W-:Y:S02]  /*1f90*/  FADD.FTZ R86, -R75, R93 ;  /* 0x0000005d4b567221 */ /* 0x000fe40000010100 */
[----:B------:R-:W-:Y:S02]  /*1fa0*/  FMUL.FTZ R69, R67, R85 ;  /* 0x0000005543457220 */ /* 0x000fe40000410000 */
[----:B------:R-:W-:Y:S01]  /*1fb0*/  FMUL.FTZ R28, R63, R28 ;  /* 0x0000001c3f1c7220 */ /* 0x000fe20000410000 */
[----:B------:R-:W-:Y:S01]  /*1fc0*/  SHF.L.U32 R63, R53, 0x4, RZ ;  /* 0x00000004353f7819 */ /* 0x000fe200000006ff */
[----:B------:R-:W-:-:S02]  /*1fd0*/  FMUL.FTZ R24, R65, R24 ;  /* 0x0000001841187220 */ /* 0x000fc40000410000 */
[----:B------:R-:W-:Y:S01]  /*1fe0*/  FMUL.FTZ R25, R72, R25 ;  /* 0x0000001948197220 */ /* 0x000fe20000410000 */
[----:B------:R0:W-:Y:S01]  /*1ff0*/  @!P0 STS.64 [R91+0xec8], R28 ;  /* 0x000ec81c5b008388 */ /* 0x0001e20000000a00 */
[----:B------:R-:W-:Y:S02]  /*2000*/  FMUL.FTZ R26, R73, R26 ;  /* 0x0000001a491a7220 */ /* 0x000fe40000410000 */
[----:B------:R-:W-:Y:S02]  /*2010*/  FMUL.FTZ R27, R74, R27 ;  /* 0x0000001b4a1b7220 */ /* 0x000fe40000410000 */
[----:B------:R-:W-:Y:S02]  /*2020*/  FADD.FTZ R93, -R76, R95 ;  /* 0x0000005f4c5d7221 */ /* 0x000fe40000010100 */
[----:B------:R-:W-:Y:S01]  /*2030*/  FMUL.FTZ R30, R66, R87 ;  /* 0x00000057421e7220 */ /* 0x000fe20000410000 */
[----:B------:R1:W-:Y:S01]  /*2040*/  STS.128 [R63+0x210], R24 ;  /* 0x000210183f007388 */ /* 0x0003e20000000c00 */
[----:B------:R-:W-:-:S02]  /*2050*/  FFMA.FTZ R90, R69, R86, RZ ;  /* 0x00000056455a7223 */ /* 0x000fc400000100ff */
[----:B------:R-:W-:Y:S02]  /*2060*/  FADD.FTZ R88, -R77, R97 ;  /* 0x000000614d587221 */ /* 0x000fe40000010100 */
[----:B------:R-:W-:Y:S02]  /*2070*/  FMUL.FTZ R68, R70, R89 ;  /* 0x0000005946447220 */ /* 0x000fe40000410000 */
[----:B0-----:R-:W-:Y:S02]  /*2080*/  FADD.FTZ R91, -R78, R101 ;  /* 0x000000654e5b7221 */ /* 0x001fe40000010100 */
[----:B------:R-:W-:Y:S02]  /*2090*/  FMUL.FTZ R29, R71, R31 ;  /* 0x0000001f471d7220 */ /* 0x000fe40000410000 */
[----:B------:R-:W-:Y:S02]  /*20a0*/  FFMA.FTZ R90, R30, R93, R90 ;  /* 0x0000005d1e5a7223 */ /* 0x000fe4000001005a */
[----:B------:R-:W-:-:S02]  /*20b0*/  IMAD R28, R92, c[0x0][0x2d0], RZ ;  /* 0x0000b4005c1c7a24 */ /* 0x000fc400078e02ff */
[----:B------:R-:W-:Y:S02]  /*20c0*/  FMUL.FTZ R97, R68, R91 ;  /* 0x0000005b44617220 */ /* 0x000fe40000410000 */
[----:B------:R-:W-:Y:S01]  /*20d0*/  FFMA.FTZ R90, R29, R88, R90 ;  /* 0x000000581d5a7223 */ /* 0x000fe2000001005a */
[----:B------:R-:W-:Y:S06]  /*20e0*/  BAR.SYNC.DEFER_BLOCKING 0x0 ;  /* 0x0000000000007b1d */ /* 0x000fec0000010000 */
[----:B------:R-:W-:Y:S05]  /*20f0*/  @!P1 BRA `(.L_x_8515) ;  /* 0x0000008000009947 */ /* 0x000fea0003800000 */
[----:B-1----:R-:W0:Y:S01]  /*2100*/  LDS R95, [R53.X4+0x210] ;  /* 0x00021000355f7984 */ /* 0x002e220000004800 */
[----:B------:R-:W-:-:S04]  /*2110*/  IMAD R24, R83, c[0x0][0x2d0], RZ ;  /* 0x0000b40053187a24 */ /* 0x000fc800078e02ff */
[C---:B------:R-:W-:Y:S02]  /*2120*/  IMAD R27, R79.reuse, c[0x0][0x2d4], R24 ;  /* 0x0000b5004f1b7a24 */ /* 0x040fe400078e0218 */
[----:B------:R-:W-:-:S05]  /*2130*/  IMAD.WIDE.U32 R24, R79, c[0x0][0x2d0], R32 ;  /* 0x0000b4004f187a25 */ /* 0x000fca00078e0020 */
[----:B------:R-:W-:Y:S02]  /*2140*/  IADD3 R25, R25, R27, RZ ;  /* 0x0000001b19197210 */ /* 0x000fe40007ffe0ff */
[----:B------:R-:W-:-:S04]  /*2150*/  LEA R26, P1, R24, c[0x0][0x320], 0x2 ;  /* 0x0000c800181a7a11 */ /* 0x000fc800078210ff */
[----:B------:R-:W-:-:S05]  /*2160*/  LEA.HI.X R27, R24, c[0x0][0x324], R25, 0x2, P1 ;  /* 0x0000c900181b7a11 */ /* 0x000fca00008f1419 */
[----:B0-----:R0:W-:Y:S04]  /*2170*/  RED.E.ADD.F32.FTZ.RN.STRONG.GPU [R26.64], R95 ;  /* 0x0000005f1a00798e */ /* 0x0011e8000c10e784 */
.L_x_8515:
[----:B-1----:R-:W-:Y:S05]  /*2180*/  BSYNC B0 ;  /* 0x0000000000007941 */ /* 0x002fea0003800000 */
.L_x_8514:
        /* <DEDUP_REMOVED lines=8> */
.L_x_8517:
[----:B------:R-:W-:Y:S05]  /*2210*/  BSYNC B0 ;  /* 0x0000000000007941 */ /* 0x000fea0003800000 */
.L_x_8516:
[----:B------:R2:W3:Y:S01]  /*2220*/  LDS R83, [R53.X4+0x310] ;  /* 0x0003100035537984 */ /* 0x0004e20000004800 */
[----:B------:R-:W-:Y:S01]  /*2230*/  BSSY B0, `(.L_x_8518) ;  /* 0x0000006000007945 */ /* 0x000fe20003800000 */
[----:B-1----:R-:W-:Y:S01]  /*2240*/  IMAD.WIDE.U32 R24, R99, c[0x0][0x2d0], R38 ;  /* 0x0000b40063187a25 */ /* 0x002fe200078e0026 */
[----:B------:R-:W-:Y:S05]  /*2250*/  @!P3 BRA `(.L_x_8519) ;  /* 0x000000300000b947 */ /* 0x000fea0003800000 */
[----:B------:R-:W-:-:S05]  /*2260*/  IMAD.WIDE.U32 R26, R99, c[0x0][0x2d0], R36 ;  /* 0x0000b400631a7a25 */ /* 0x000fca00078e0024 */
[----:B------:R-:W-:-:S05]  /*2270*/  IADD3 R27, R95, R27, RZ ;  /* 0x0000001b5f1b7210 */ /* 0x000fca0007ffe0ff */
[----:B---3--:R1:W-:Y:S02]  /*2280*/  RED.E.ADD.F32.FTZ.RN.STRONG.GPU [R26.64], R83 ;  /* 0x000000531a00798e */ /* 0x0083e4000c10e784 */
.L_x_8519:
[----:B------:R-:W-:Y:S05]  /*2290*/  BSYNC B0 ;  /* 0x0000000000007941 */ /* 0x000fea0003800000 */
.L_x_8518:
[----:B-1----:R1:W4:Y:S01]  /*22a0*/  LDS R27, [R53.X4+0x390] ;  /* 0x00039000351b7984 */ /* 0x0023220000004800 */
[----:B------:R-:W-:Y:S01]  /*22b0*/  BSSY B0, `(.L_x_8520) ;  /* 0x0000004000007945 */ /* 0x000fe20003800000 */
[----:B------:R-:W-:Y:S05]  /*22c0*/  @!P4 BRA `(.L_x_8521) ;  /* 0x000000200000c947 */ /* 0x000fea0003800000 */
[----:B------:R-:W-:-:S05]  /*22d0*/  IADD3 R25, R95, R25, RZ ;  /* 0x000000195f197210 */ /* 0x000fca0007ffe0ff */
[----:B----4-:R4:W-:Y:S02]  /*22e0*/  RED.E.ADD.F32.FTZ.RN.STRONG.GPU [R24.64], R27 ;  /* 0x0000001b1800798e */ /* 0x0109e4000c10e784 */
.L_x_8521:
[----:B------:R-:W-:Y:S05]  /*22f0*/  BSYNC B0 ;  /* 0x0000000000007941 */ /* 0x000fea0003800000 */
.L_x_8520:
[----:B----4-:R-:W4:Y:S01]  /*2300*/  SHFL.DOWN PT, R27, R84, 0x1, 0x1f ;  /* 0x08201f00541b7f89 */ /* 0x010f2200000e0000 */
[----:B------:R-:W-:Y:S01]  /*2310*/  ISETP.GT.AND P1, PT, R50, 0x1e, PT ;  /* 0x0000001e3200780c */ /* 0x000fe20003f24270 */
[----:B------:R-:W-:Y:S01]  /*2320*/  FMUL.FTZ R28, R82, R89 ;  /* 0x00000059521c7220 */ /* 0x000fe20000410000 */
[----:B------:R-:W-:Y:S01]  /*2330*/  ISETP.NE.AND P2, PT, R50, RZ, PT ;  /* 0x000000ff3200720c */ /* 0x000fe20003f45270 */
[----:B------:R-:W5:Y:S01]  /*2340*/  SHFL.DOWN PT, R25, R90, 0x1, 0x1f ;  /* 0x08201f005a197f89 */ /* 0x000f6200000e0000 */
[C---:B---3--:R-:W-:Y:S01]  /*2350*/  FMUL.FTZ R83, R82.reuse, R31 ;  /* 0x0000001f52537220 */ /* 0x048fe20000410000 */
[----:B------:R-:W-:Y:S01]  /*2360*/  BSSY B0, `(.L_x_8522) ;  /* 0x0000036000007945 */ /* 0x000fe20003800000 */
[----:B------:R-:W-:Y:S02]  /*2370*/  FMUL.FTZ R26, R82, R87 ;  /* 0x00000057521a7220 */ /* 0x000fe40000410000 */
        /* <DEDUP_REMOVED lines=52> */
.L_x_8523:
[----:B---3--:R-:W-:Y:S05]  /*26c0*/  BSYNC B0 ;  /* 0x0000000000007941 */ /* 0x008fea0003800000 */
.L_x_8522:
[----:B------:R-:W-:Y:S02]  /*26d0*/  IADD3 R79, R79, 0x1, RZ ;  /* 0x000000014f4f7810 */ /* 0x000fe40007ffe0ff */
[----:B------:R-:W-:Y:S02]  /*26e0*/  IADD3 R80, P1, R80, 0x1, RZ ;  /* 0x0000000150507810 */ /* 0x000fe40007f3e0ff */
[----:B------:R-:W-:Y:S02]  /*26f0*/  ISETP.GE.AND P0, PT, R79, c[0x0][0x16c], PT ;  /* 0x00005b004f007a0c */ /* 0x000fe40003f06270 */
[----:B------:R-:W-:-:S11]  /*2700*/  IADD3.X R81, RZ, R81, RZ, P1, !PT ;  /* 0x00000051ff517210 */ /* 0x000fd60000ffe4ff */
[----:B------:R-:W-:Y:S01]  /*2710*/  @P0 CALL.REL.NOINC `(.L_x_8511) ;  /* 0x0000001000000944 */ /* 0x000fe20003c00000 */
[----:B------:R-:W-:Y:S05]  /*2720*/  BRA `(.L_x_8524) ;  /* 0xffffec8000007947 */ /* 0x000fea000383ffff */
.L_x_8511:
[----:B------:R-:W-:Y:S01]  /*2730*/  BAR.SYNC.DEFER_BLOCKING 0x0 ;  /* 0x0000000000007b1d */ /* 0x000fe20000010000 */
[----:B0-----:R-:W-:Y:S01]  /*2740*/  MOV R24, R22 ;  /* 0x0000001600187202 */ /* 0x001fe20000000f00 */
[----:B------:R-:W-:Y:S01]  /*2750*/  IMAD R26, R59, c[0x0][0x2e0], RZ ;  /* 0x0000b8003b1a7a24 */ /* 0x000fe200078e02ff */
[----:B------:R-:W-:Y:S01]  /*2760*/  MOV R25, R23 ;  /* 0x0000001700197202 */ /* 0x000fe20000000f00 */
[----:B------:R-:W-:Y:S01]  /*2770*/  IMAD R29, R64, c[0x0][0x2d8], RZ ;  /* 0x0000b600401d7a24 */ /* 0x000fe200078e02ff */
[----:B------:R-:W-:Y:S01]  /*2780*/  SHF.L.U64.HI R28, R53, 0x4, R0 ;  /* 0x00000004351c7819 */ /* 0x000fe20000010200 */
[C---:B------:R-:W-:Y:S01]  /*2790*/  IMAD R27, R61.reuse, c[0x0][0x2e4], R26 ;  /* 0x0000b9003d1b7a24 */ /* 0x040fe200078e021a */
[----:B------:R-:W-:Y:S01]  /*27a0*/  ISETP.GT.AND P4, PT, R42, 0x1, PT ;  /* 0x000000012a00780c */ /* 0x000fe20003f84270 */
[----:B------:R-:W-:Y:S01]  /*27b0*/  IMAD.WIDE.U32 R22, R61, c[0x0][0x2e0], R24 ;  /* 0x0000b8003d167a25 */ /* 0x000fe200078e0018 */
[----:B------:R-:W-:Y:S02]  /*27c0*/  IADD3 R48, P1, R48, -0x200, RZ ;  /* 0xfffffe0030307810 */ /* 0x000fe40007f3e0ff */
[----:B------:R-:W-:Y:S01]  /*27d0*/  IADD3 R51, P2, R51, -0x200, RZ ;  /* 0xfffffe0033337810 */ /* 0x000fe20007f5e0ff */
[----:B------:R-:W-:Y:S01]  /*27e0*/  IMAD R29, R54, c[0x0][0x2dc], R29 ;  /* 0x0000b700361d7a24 */ /* 0x000fe200078e021d */
[----:B------:R-:W-:Y:S01]  /*27f0*/  IADD3 R23, R23, R27, RZ ;  /* 0x0000001b17177210 */ /* 0x000fe20007ffe0ff */
[----:B------:R-:W-:Y:S01]  /*2800*/  IMAD R26, R59, c[0x0][0x300], RZ ;  /* 0x0000c0003b1a7a24 */ /* 0x000fe200078e02ff */
[----:B------:R-:W-:Y:S01]  /*2810*/  IADD3 R46, P3, R46, -0x200, RZ ;  /* 0xfffffe002e2e7810 */ /* 0x000fe20007f7e0ff */
[----:B------:R-:W-:Y:S01]  /*2820*/  IMAD.WIDE.U32 R24, R61, c[0x0][0x300], R24 ;  /* 0x0000c0003d187a25 */ /* 0x000fe200078e0018 */
[----:B------:R-:W-:-:S02]  /*2830*/  IADD3 R40, R40, -0x80, RZ ;  /* 0xffffff8028287810 */ /* 0x000fc40007ffe0ff */
[----:B------:R-:W-:Y:S01]  /*2840*/  IADD3 R42, R42, -0x1, RZ ;  /* 0xffffffff2a2a7810 */ /* 0x000fe20007ffe0ff */
[----:B------:R-:W-:Y:S01]  /*2850*/  IMAD R27, R61, c[0x0][0x304], R26 ;  /* 0x0000c1003d1b7a24 */ /* 0x000fe200078e021a */
[----:B------:R-:W-:Y:S02]  /*2860*/  IADD3.X R47, R47, -0x1, RZ, P1, !PT ;  /* 0xffffffff2f2f7810 */ /* 0x000fe40000ffe4ff */
[----:B------:R-:W-:Y:S01]  /*2870*/  IADD3.X R49, R49, -0x1, RZ, P2, !PT ;  /* 0xffffffff31317810 */ /* 0x000fe200017fe4ff */
[----:B------:R0:W-:Y:S01]  /*2880*/  STS.128 [R50.X16], R12 ;  /* 0x0000000c32007388 */ /* 0x0001e2000000cc00 */
[----:B------:R-:W-:-:S06]  /*2890*/  NOP ;  /* 0x0000000000007918 */ /* 0x000fcc0000000000 */
[----:B------:R-:W3:Y:S01]  /*28a0*/  LDS.128 R4, [R50.X16] ;  /* 0x0000000032047984 */ /* 0x000ee2000000cc00 */
[----:B------:R-:W-:Y:S02]  /*28b0*/  IADD3 R25, R25, R27, RZ ;  /* 0x0000001b19197210 */ /* 0x000fe40007ffe0ff */
[----:B------:R-:W-:Y:S01]  /*28c0*/  IADD3.X R45, R45, -0x1, RZ, P3, !PT ;  /* 0xffffffff2d2d7810 */ /* 0x000fe20001ffe4ff */
[----:B0-----:R-:W-:-:S05]  /*28d0*/  IMAD.WIDE.U32 R12, R54, c[0x0][0x2d8], R22 ;  /* 0x0000b600360c7a25 */ /* 0x001fca00078e0016 */
[----:B------:R-:W-:Y:S01]  /*28e0*/  IADD3 R13, R13, R29, RZ ;  /* 0x0000001d0d0d7210 */ /* 0x000fe20007ffe0ff */
[----:B------:R-:W-:Y:S01]  /*28f0*/  IMAD R29, R64, c[0x0][0x2f8], RZ ;  /* 0x0000be00401d7a24 */ /* 0x000fe200078e02ff */
[----:B------:R-:W-:-:S03]  /*2900*/  LEA R22, P0, R12, c[0x0][0x330], 0x2 ;  /* 0x0000cc000c167a11 */ /* 0x000fc600078010ff */
[----:B------:R-:W-:Y:S01]  /*2910*/  IMAD R29, R54, c[0x0][0x2fc], R29 ;  /* 0x0000bf00361d7a24 */ /* 0x000fe200078e021d */
[----:B------:R-:W-:Y:S02]  /*2920*/  LEA.HI.X R12, R12, c[0x0][0x334], R13, 0x2, P0 ;  /* 0x0000cd000c0c7a11 */ /* 0x000fe400000f140d */
[----:B------:R-:W-:-:S04]  /*2930*/  IADD3 R22, P0, R22, R63, RZ ;  /* 0x0000003f16167210 */ /* 0x000fc80007f1e0ff */
[----:B------:R-:W-:-:S05]  /*2940*/  IADD3.X R23, R12, R28, RZ, P0, !PT ;  /* 0x0000001c0c177210 */ /* 0x000fca00007fe4ff */
[----:B---3--:R0:W-:Y:S04]  /*2950*/  STG.E.128 [R22.64+-0x200], R4 ;  /* 0xfffe000416007986 */ /* 0x0081e8000c101d04 */
[----:B------:R-:W-:Y:S01]  /*2960*/  BAR.SYNC.DEFER_BLOCKING 0x0 ;  /* 0x0000000000007b1d */ /* 0x000fe20000010000 */
[----:B0-----:R-:W-:-:S05]  /*2970*/  IMAD.WIDE.U32 R4, R54, c[0x0][0x2f8], R24 ;  /* 0x0000be0036047a25 */ /* 0x001fca00078e0018 */
[----:B------:R-:W-:Y:S02]  /*2980*/  IADD3 R5, R5, R29, RZ ;  /* 0x0000001d05057210 */ /* 0x000fe40007ffe0ff */
[----:B------:R-:W-:Y:S01]  /*2990*/  LEA R6, P0, R4, c[0x0][0x340], 0x2 ;  /* 0x0000d00004067a11 */ /* 0x000fe200078010ff */
[----:B------:R0:W-:Y:S01]  /*29a0*/  STS.128 [R50.X16], R8 ;  /* 0x0000000832007388 */ /* 0x0001e2000000cc00 */
[----:B------:R-:W-:-:S06]  /*29b0*/  NOP ;  /* 0x0000000000007918 */ /* 0x000fcc0000000000 */
[----:B------:R-:W3:Y:S01]  /*29c0*/  LDS.128 R12, [R50.X16] ;  /* 0x00000000320c7984 */ /* 0x000ee2000000cc00 */
        /* <DEDUP_REMOVED lines=9> */
[----:B---3--:R0:W-:Y:S01]  /*2a60*/  STG.E.128 [R4.64+-0x200], R12 ;  /* 0xfffe000c04007986 */ /* 0x0081e2000c101d04 */
[----:B------:R-:W-:Y:S01]  /*2a70*/  @!P4 CALL.REL.NOINC `(.L_x_8509) ;  /* 0x000000100000c944 */ /* 0x000fe20003c00000 */
[----:B------:R-:W-:Y:S05]  /*2a80*/  BRA `(.L_x_8525) ;  /* 0xffffdd2000007947 */ /* 0x000fea000383ffff */
.L_x_8509:
[----:B------:R-:W-:Y:S02]  /*2a90*/  ISETP.NE.U32.AND P0, PT, RZ, c[0x0][0x328], PT ;  /* 0x0000ca00ff007a0c */ /* 0x000fe40003f05070 */
[----:B------:R-:W-:Y:S02]  /*2aa0*/  ISETP.NE.U32.AND P2, PT, RZ, c[0x0][0x348], PT ;  /* 0x0000d200ff007a0c */ /* 0x000fe40003f45070 */
        /* <DEDUP_REMOVED lines=13> */
[----:B0-----:R-:W0:Y:S02]  /*2b80*/  SHFL.DOWN P1, R5, R2, 0x8, 0x1f ;  /* 0x09001f0002057f89 */ /* 0x001e240000020000 */
        /* <DEDUP_REMOVED lines=8> */
.L_x_8527:
[----:B0-----:R-:W-:Y:S05]  /*2c10*/  BSYNC B0 ;  /* 0x0000000000007941 */ /* 0x001fea0003800000 */
.L_x_8526:
        /* <DEDUP_REMOVED lines=23> */
.L_x_8529:
[----:B0-----:R-:W0:Y:S02]  /*2d90*/  S2R R15, SR_TID.X ;  /* 0x00000000000f7919 */ /* 0x001e240000002100 */
.L_x_8530:
[----:B0-----:R-:W-:Y:S05]  /*2da0*/  BSYNC B0 ;  /* 0x0000000000007941 */ /* 0x001fea0003800000 */
.L_x_8528:
        /* <DEDUP_REMOVED lines=10> */
.L_x_8531:
        /* <DEDUP_REMOVED lines=26> */
.L_x_8532:
        /* <DEDUP_REMOVED lines=9> */
.L_x_9157:


//--------------------- .text._Z25selective_scan_bwd_kernelI32Selective_Scan_bwd_kernel_traitsILi32ELi4ELb1ELb0ELb1ELb1ELb0EffEEv12SSMParamsBwd --------------------------
	.section	.text._Z25selective_scan_bwd_kernelI32Selective_Scan_bwd_kernel_traitsILi32ELi4ELb1ELb0ELb1ELb1ELb0EffEEv12SSMParamsBwd,"ax",@progbits
	.sectioninfo	@"SHI_REGISTERS=113"
	.align	128
        .global         _Z25selective_scan_bwd_kernelI32Selective_Scan_bwd_kernel_traitsILi32ELi4ELb1ELb0ELb1ELb1ELb0EffEEv12SSMParamsBwd
        .type           _Z25selective_scan_bwd_kernelI32Selective_Scan_bwd_kernel_traitsILi32ELi4ELb1ELb0ELb1ELb1ELb0EffEEv12SSMParamsBwd,@function
        .size           _Z25selective_scan_bwd_kernelI32Selective_Scan_bwd_kernel_traitsILi32ELi4ELb1ELb0ELb1ELb1ELb0EffEEv12SSMParamsBwd,(.L_x_9158 - _Z25selective_scan_bwd_kernelI32Selective_Scan_bwd_kernel_traitsILi32ELi4ELb1ELb0ELb1ELb1ELb0EffEEv12SSMParamsBwd)
        .other          _Z25selective_scan_bwd_kernelI32Selective_Scan_bwd_kernel_traitsILi32ELi4ELb1ELb0ELb1ELb1ELb0EffEEv12SSMParamsBwd,@"STO_CUDA_ENTRY STV_DEFAULT"
_Z25selective_scan_bwd_kernelI32Selective_Scan_bwd_kernel_traitsILi32ELi4ELb1ELb0ELb1ELb1ELb0EffEEv12SSMParamsBwd:
.text._Z25selective_scan_bwd_kernelI32Selective_Scan_bwd_kernel_traitsILi32ELi4ELb1ELb0ELb1ELb1ELb0EffEEv12SSMParamsBwd:
        /* <DEDUP_REMOVED lines=9> */
[----:B------:R-:W-:Y:S01]  /*0090*/  CS2R R70, SRZ ;  /* 0x0000000000467805 */ /* 0x000fe2000001ff00 */
        /* <DEDUP_REMOVED lines=12> */
[C---:B------:R-:W-:Y:S01]  /*0160*/  IMAD R17, R73.reuse, c[0x0][0x1e8], RZ ;  /* 0x00007a0049117a24 */ /* 0x040fe200078e02ff */
[----:B------:R-:W-:Y:S01]  /*0170*/  CS2R R30, SRZ ;  /* 0x00000000001e7805 */ /* 0x000fe2000001ff00 */
[----:B------:R-:W-:Y:S01]  /*0180*/  IMAD R19, R73, c[0x0][0x280], RZ ;  /* 0x0000a00049137a24 */ /* 0x000fe200078e02ff */
[----:B------:R-:W-:Y:S01]  /*0190*/  CS2R R32, SRZ ;  /* 0x0000000000207805 */ /* 0x000fe2000001ff00 */
[C---:B------:R-:W-:Y:S01]  /*01a0*/  IMAD R17, R74.reuse, c[0x0][0x1ec], R17 ;  /* 0x00007b004a117a24 */ /* 0x040fe200078e0211 */
[----:B------:R-:W-:Y:S01]  /*01b0*/  HFMA2.MMA R69, -RZ, RZ, 0, 0 ;  /* 0x00000000ff457435 */ /* 0x000fe200000001ff */
[----:B------:R-:W-:Y:S01]  /*01c0*/  IMAD R19, R74, c[0x0][0x284], R19 ;  /* 0x0000a1004a137a24 */ /* 0x000fe200078e0213 */
[----:B--2---:R-:W-:Y:S01]  /*01d0*/  HFMA2.MMA R6, -RZ, RZ, 0, 0 ;  /* 0x00000000ff067435 */ /* 0x004fe200000001ff */
[----:B0-----:R-:W-:Y:S01]  /*01e0*/  SHF.R.S32.HI R84, RZ, 0x1f, R68 ;  /* 0x0000001fff547819 */ /* 0x001fe20000011444 */
[----:B----4-:R-:W-:Y:S01]  /*01f0*/  IMAD.WIDE.U32 R4, R68, c[0x0][0x1e0], RZ ;  /* 0x0000780044047a25 */ /* 0x010fe200078e00ff */
[----:B---3--:R-:W-:-:S03]  /*0200*/  IADD3 R8, RZ, -R7, RZ ;  /* 0x80000007ff087210 */ /* 0x008fc60007ffe0ff */
[C---:B------:R-:W-:Y:S02]  /*0210*/  IMAD R11, R84.reuse, c[0x0][0x1e0], RZ ;  /* 0x00007800540b7a24 */ /* 0x040fe400078e02ff */
[----:B------:R-:W-:Y:S02]  /*0220*/  IMAD R13, R84, c[0x0][0x278], RZ ;  /* 0x00009e00540d7a24 */ /* 0x000fe400078e02ff */
[----:B------:R-:W-:Y:S01]  /*0230*/  IMAD R9, R8, R15, RZ ;  /* 0x0000000f08097224 */ /* 0x000fe200078e02ff */
[----:B------:R-:W-:Y:S01]  /*0240*/  IABS R8, R74 ;  /* 0x0000004a00087213 */ /* 0x000fe20000000000 */
[----:B------:R-:W-:Y:S02]  /*0250*/  IMAD R11, R68, c[0x0][0x1e4], R11 ;  /* 0x00007900440b7a24 */ /* 0x000fe400078e020b */
[----:B------:R-:W-:-:S03]  /*0260*/  IMAD.HI.U32 R7, R7, R9, R6 ;  /* 0x0000000907077227 */ /* 0x000fc600078e0006 */
[----:B------:R-:W-:Y:S01]  /*0270*/  IADD3 R5, R5, R11, RZ ;  /* 0x0000000b05057210 */ /* 0x000fe20007ffe0ff */
[----:B------:R-:W-:Y:S01]  /*0280*/  IMAD R13, R68, c[0x0][0x27c], R13 ;  /* 0x00009f00440d7a24 */ /* 0x000fe200078e020d */
[----:B------:R-:W-:Y:S01]  /*0290*/  MOV R11, c[0x0][0x174] ;  /* 0x00005d00000b7a02 */ /* 0x000fe20000000f00 */
[----:B------:R-:W-:-:S03]  /*02a0*/  IMAD.HI.U32 R0, R7, R8, RZ ;  /* 0x0000000807007227 */ /* 0x000fc600078e00ff */
[C---:B------:R-:W-:Y:S01]  /*02b0*/  ISETP.GE.AND P3, PT, R11.reuse, 0x1, PT ;  /* 0x000000010b00780c */ /* 0x040fe20003f66270 */
[----:B------:R-:W-:Y:S01]  /*02c0*/  IMAD R7, R84, c[0x0][0x1d0], RZ ;  /* 0x0000740054077a24 */ /* 0x000fe200078e02ff */
[----:B-1----:R-:W-:Y:S01]  /*02d0*/  IADD3 R2, -R0, RZ, RZ ;  /* 0x000000ff00027210 */ /* 0x002fe20007ffe1ff */
[----:B------:R-:W-:Y:S01]  /*02e0*/  IMAD.WIDE.U32 R4, R74, c[0x0][0x1e8], R4 ;  /* 0x00007a004a047a25 */ /* 0x000fe200078e0004 */
[----:B------:R-:W-:-:S03]  /*02f0*/  LEA R11, R11, 0xffffff80, 0x7 ;  /* 0xffffff800b0b7811 */ /* 0x000fc600078e38ff */
[C---:B------:R-:W-:Y:S01]  /*0300*/  IMAD R8, R15.reuse, R2, R8 ;  /* 0x000000020f087224 */ /* 0x040fe200078e0208 */
[----:B------:R-:W-:Y:S01]  /*0310*/  LOP3.LUT R2, R74, c[0x0][0x178], RZ, 0x3c, !PT ;  /* 0x00005e004a027a12 */ /* 0x000fe200078e3cff */
[C---:B------:R-:W-:Y:S02]  /*0320*/  IMAD R9, R68.reuse, c[0x0][0x1d4], R7 ;  /* 0x0000750044097a24 */ /* 0x040fe400078e0207 */
[----:B------:R-:W-:Y:S01]  /*0330*/  IMAD.WIDE.U32 R6, R68, c[0x0][0x278], RZ ;  /* 0x00009e0044067a25 */ /* 0x000fe200078e00ff */
[----:B------:R-:W-:Y:S02]  /*0340*/  ISETP.GT.U32.AND P1, PT, R15, R8, PT ;  /* 0x000000080f00720c */ /* 0x000fe40003f24070 */
[----:B------:R-:W-:Y:S01]  /*0350*/  ISETP.GE.AND P2, PT, R2, RZ, PT ;  /* 0x000000ff0200720c */ /* 0x000fe20003f46270 */
[----:B------:R-:W-:Y:S01]  /*0360*/  IMAD.WIDE.U32 R2, R68, c[0x0][0x1d0], RZ ;  /* 0x0000740044027a25 */ /* 0x000fe200078e00ff */
[----:B------:R-:W-:Y:S02]  /*0370*/  IADD3 R7, R7, R13, RZ ;  /* 0x0000000d07077210 */ /* 0x000fe40007ffe0ff */
[----:B------:R-:W-:-:S02]  /*0380*/  SHF.R.S32.HI R13, RZ, 0x1f, R11 ;  /* 0x0000001fff0d7819 */ /* 0x000fc4000001140b */
[----:B------:R-:W-:Y:S01]  /*0390*/  IADD3 R3, R3, R9, RZ ;  /* 0x0000000903037210 */ /* 0x000fe20007ffe0ff */
[----:B------:R-:W-:-:S04]  /*03a0*/  IMAD.WIDE.U32 R6, R74, c[0x0][0x280], R6 ;  /* 0x0000a0004a067a25 */ /* 0x000fc800078e0006 */
[-C--:B------:R-:W-:Y:S01]  /*03b0*/  @!P1 IADD3 R8, R8, -R15.reuse, RZ ;  /* 0x8000000f08089210 */ /* 0x080fe20007ffe0ff */
[----:B------:R-:W-:Y:S01]  /*03c0*/  IMAD.WIDE.U32 R2, R74, c[0x0][0x1d8], R2 ;  /* 0x000076004a027a25 */ /* 0x000fe200078e0002 */
[----:B------:R-:W-:Y:S02]  /*03d0*/  @!P1 IADD3 R0, R0, 0x1, RZ ;  /* 0x0000000100009810 */ /* 0x000fe40007ffe0ff */
[----:B------:R-:W-:Y:S01]  /*03e0*/  ISETP.GE.U32.AND P0, PT, R8, R15, PT ;  /* 0x0000000f0800720c */ /* 0x000fe20003f06070 */
[----:B------:R-:W-:Y:S01]  /*03f0*/  IMAD R15, R84, c[0x0][0x1b0], RZ ;  /* 0x00006c00540f7a24 */ /* 0x000fe200078e02ff */
[----:B------:R-:W-:Y:S01]  /*0400*/  ISETP.NE.AND P1, PT, RZ, c[0x0][0x178], PT ;  /* 0x00005e00ff007a0c */ /* 0x000fe20003f25270 */
[----:B------:R-:W-:-:S04]  /*0410*/  IMAD.WIDE.U32 R8, R68, c[0x0][0x1b0], RZ ;  /* 0x00006c0044087a25 */ /* 0x000fc800078e00ff */
[----:B------:R-:W-:-:S05]  /*0420*/  IMAD R15, R68, c[0x0][0x1b4], R15 ;  /* 0x00006d00440f7a24 */ /* 0x000fca00078e020f */
[----:B------:R-:W-:Y:S01]  /*0430*/  IADD3 R9, R9, R15, RZ ;  /* 0x0000000f09097210 */ /* 0x000fe20007ffe0ff */
[----:B------:R-:W-:Y:S01]  /*0440*/  IMAD R15, R73, c[0x0][0x1d8], RZ ;  /* 0x00007600490f7a24 */ /* 0x000fe200078e02ff */
[----:B------:R-:W-:Y:S02]  /*0450*/  @P0 IADD3 R0, R0, 0x1, RZ ;  /* 0x0000000100000810 */ /* 0x000fe40007ffe0ff */
[----:B------:R-:W-:Y:S01]  /*0460*/  IADD3 R64, P0, R11, R2, RZ ;  /* 0x000000020b407210 */ /* 0x000fe20007f1e0ff */
[----:B------:R-:W-:Y:S01]  /*0470*/  IMAD R15, R74, c[0x0][0x1dc], R15 ;  /* 0x000077004a0f7a24 */ /* 0x000fe200078e020f */
[----:B------:R-:W-:-:S04]  /*0480*/  MOV R35, R0 ;  /* 0x0000000000237202 */ /* 0x000fc80000000f00 */
[----:B------:R-:W-:Y:S02]  /*0490*/  @!P2 IADD3 R35, -R35, RZ, RZ ;  /* 0x000000ff2323a210 */ /* 0x000fe40007ffe1ff */
[----:B------:R-:W-:Y:S02]  /*04a0*/  @!P1 LOP3.LUT R35, RZ, c[0x0][0x178], RZ, 0x33, !PT ;  /* 0x00005e00ff239a12 */ /* 0x000fe400078e33ff */
[C---:B------:R-:W-:Y:S02]  /*04b0*/  IADD3 R62, P1, R11.reuse, R4, RZ ;  /* 0x000000040b3e7210 */ /* 0x040fe40007f3e0ff */
[----:B------:R-:W-:Y:S01]  /*04c0*/  IADD3 R60, P2, R11, R6, RZ ;  /* 0x000000060b3c7210 */ /* 0x000fe20007f5e0ff */
[----:B------:R-:W-:Y:S01]  /*04d0*/  IMAD.WIDE.U32 R8, R35, c[0x0][0x1c8], R8 ;  /* 0x0000720023087a25 */ /* 0x000fe200078e0008 */
[----:B------:R-:W-:Y:S02]  /*04e0*/  IADD3.X R3, R13, R3, R15, P0, !PT ;  /* 0x000000030d037210 */ /* 0x000fe400007fe40f */
[----:B------:R-:W-:-:S02]  /*04f0*/  ISETP.NE.U32.AND P0, PT, RZ, c[0x0][0x260], PT ;  /* 0x00009800ff007a0c */ /* 0x000fc40003f05070 */
[----:B------:R-:W-:Y:S02]  /*0500*/  SHF.R.S32.HI R10, RZ, 0x1f, R35 ;  /* 0x0000001fff0a7819 */ /* 0x000fe40000011423 */
[C---:B------:R-:W-:Y:S02]  /*0510*/  IADD3.X R5, R13.reuse, R5, R17, P1, !PT ;  /* 0x000000050d057210 */ /* 0x040fe40000ffe411 */
[----:B------:R-:W-:Y:S01]  /*0520*/  IADD3.X R7, R13, R7, R19, P2, !PT ;  /* 0x000000070d077210 */ /* 0x000fe200017fe413 */
[----:B------:R-:W-:Y:S01]  /*0530*/  IMAD R0, R10, c[0x0][0x1c8], RZ ;  /* 0x000072000a007a24 */ /* 0x000fe200078e02ff */
[----:B------:R-:W-:Y:S02]  /*0540*/  LEA R65, P1, R64, c[0x0][0x240], 0x2 ;  /* 0x0000900040417a11 */ /* 0x000fe400078210ff */
[----:B------:R-:W-:Y:S01]  /*0550*/  LEA R63, P2, R62, c[0x0][0x248], 0x2 ;  /* 0x000092003e3f7a11 */ /* 0x000fe200078410ff */
[----:B------:R-:W-:Y:S01]  /*0560*/  IMAD R15, R35, c[0x0][0x1cc], R0 ;  /* 0x00007300230f7a24 */ /* 0x000fe200078e0200 */
[----:B------:R-:W-:-:S02]  /*0570*/  ISETP.NE.AND.EX P0, PT, RZ, c[0x0][0x264], PT, P0 ;  /* 0x00009900ff007a0c */ /* 0x000fc40003f05300 */
[----:B------:R-:W-:Y:S01]  /*0580*/  LEA.HI.X R64, R64, c[0x0][0x244], R3, 0x2, P1 ;  /* 0x0000910040407a11 */ /* 0x000fe200008f1403 */
[----:B------:R-:W-:Y:S01]  /*0590*/  IMAD.WIDE.U32 R2, R74, c[0x0][0x288], RZ ;  /* 0x0000a2004a027a25 */ /* 0x000fe200078e00ff */
[----:B------:R-:W-:Y:S02]  /*05a0*/  LEA.HI.X R62, R62, c[0x0][0x24c], R5, 0x2, P2 ;  /* 0x000093003e3e7a11 */ /* 0x000fe400010f1405 */
[----:B------:R-:W-:Y:S01]  /*05b0*/  ISETP.NE.U32.AND P1, PT, RZ, c[0x0][0x328], PT ;  /* 0x0000ca00ff007a0c */ /* 0x000fe20003f25070 */
[----:B------:R-:W-:Y:S01]  /*05c0*/  IMAD R5, R73, c[0x0][0x288], RZ ;  /* 0x0000a20049057a24 */ /* 0x000fe200078e02ff */
[----:B------:R-:W-:Y:S02]  /*05d0*/  ISETP.NE.U32.AND P2, PT, RZ, c[0x0][0x348], PT ;  /* 0x0000d200ff007a0c */ /* 0x000fe40003f45070 */
[----:B------:R-:W-:Y:S01]  /*05e0*/  ISETP.NE.AND.EX P1, PT, RZ, c[0x0][0x32c], PT, P1 ;  /* 0x0000cb00ff007a0c */ /* 0x000fe20003f25310 */
[----:B------:R-:W-:Y:S01]  /*05f0*/  IMAD R5, R74, c[0x0][0x28c], R5 ;  /* 0x0000a3004a057a24 */ /* 0x000fe200078e0205 */
[----:B------:R-:W-:Y:S01]  /*0600*/  ISETP.NE.AND.EX P2, PT, RZ, c[0x0][0x34c], PT, P2 ;  /* 0x0000d300ff007a0c */ /* 0x000fe20003f45320 */
[----:B------:R-:W-:Y:S01]  /*0610*/  @P0 IMAD R0, R68, c[0x0][0x164], R74 ;  /* 0x0000590044000a24 */ /* 0x000fe200078e024a */
[----:B------:R-:W-:-:S02]  /*0620*/  IADD3 R11, P4, R11, R8, RZ ;  /* 0x000000080b0b7210 */ /* 0x000fc40007f9e0ff */
[----:B------:R-:W-:Y:S01]  /*0630*/  IADD3 R56, R9, R15, RZ ;  /* 0x0000000f09387210 */ /* 0x000fe20007ffe0ff */
[----:B------:R-:W-:Y:S01]  /*0640*/  @P0 IMAD R0, R0, c[0x0][0x174], RZ ;  /* 0x00005d0000000a24 */ /* 0x000fe200078e02ff */
[----:B------:R-:W-:Y:S02]  /*0650*/  LEA R58, P5, R11, c[0x0][0x230], 0x2 ;  /* 0x00008c000b3a7a11 */ /* 0x000fe400078a10ff */
[----:B------:R-:W-:Y:S01]  /*0660*/  IADD3.X R56, R13, R56, RZ, P4, !PT ;  /* 0x000000380d387210 */ /* 0x000fe200027fe4ff */
[----:B------:R-:W-:Y:S01]  /*0670*/  @P0 IMAD R0, R0, c[0x0][0x16c], RZ ;  /* 0x00005b0000000a24 */ /* 0x000fe200078e02ff */
[C---:B------:R-:W-:Y:S02]  /*0680*/  LEA R61, P4, R60.reuse, c[0x0][0x308], 0x2 ;  /* 0x0000c2003c3d7a11 */ /* 0x040fe400078810ff */
[----:B------:R-:W-:Y:S02]  /*0690*/  @P0 MOV R29, 0x8 ;  /* 0x00000008001d0802 */ /* 0x000fe40000000f00 */
[----:B------:R-:W-:-:S02]  /*06a0*/  LEA.HI.X R60, R60, c[0x0][0x30c], R7, 0x2, P4 ;  /* 0x0000c3003c3c7a11 */ /* 0x000fc400020f1407 */
[----:B------:R-:W-:Y:S01]  /*06b0*/  LEA.HI.X R56, R11, c[0x0][0x234], R56, 0x2, P5 ;  /* 0x00008d000b387a11 */ /* 0x000fe200028f1438 */
[----:B------:R-:W-:Y:S01]  /*06c0*/  @P0 IMAD.WIDE R28, R0, R29, c[0x0][0x260] ;  /* 0x00009800001c0625 */ /* 0x000fe200078e021d */
[C---:B------:R-:W-:Y:S01]  /*06d0*/  @P1 LEA R30, P4, R74.reuse, c[0x0][0x328], 0x2 ;  /* 0x0000ca004a1e1a11 */ /* 0x040fe200078810ff */
[----:B------:R-:W-:Y:S01]  /*06e0*/  @!P0 CS2R R28, SRZ ;  /* 0x00000000001c8805 */ /* 0x000fe2000001ff00 */
[C---:B------:R-:W-:Y:S02]  /*06f0*/  @P2 LEA R32, P5, R74.reuse, c[0x0][0x348], 0x2 ;  /* 0x0000d2004a202a11 */ /* 0x040fe400078a10ff */
[C-C-:B------:R-:W-:Y:S02]  /*0700*/  @P1 LEA.HI.X R31, R74.reuse, c[0x0][0x32c], R73.reuse, 0x2, P4 ;  /* 0x0000cb004a1f1a11 */ /* 0x140fe400020f1449 */
[----:B------:R-:W-:Y:S02]  /*0710*/  @P2 LEA.HI.X R33, R74, c[0x0][0x34c], R73, 0x2, P5 ;  /* 0x0000d3004a212a11 */ /* 0x000fe400028f1449 */
[----:B------:R-:W-:Y:S01]  /*0720*/  IADD3 R67, R3, R5, RZ ;  /* 0x0000000503437210 */ /* 0x000fe20007ffe0ff */
[----:B------:R-:W-:Y:S05]  /*0730*/  @!P3 BRA `(.L_x_8533) ;  /* 0x000027600000b947 */ /* 0x000fea0003800000 */
[----:B------:R-:W0:Y:S01]  /*0740*/  S2R R66, SR_TID.X ;  /* 0x0000000000427919 */ /* 0x000e220000002100 */
[----:B------:R-:W-:Y:S01]  /*0750*/  IMAD R5, R84, c[0x0][0x2b8], RZ ;  /* 0x0000ae0054057a24 */ /* 0x000fe200078e02ff */
[----:B------:R-:W-:Y:S01]  /*0760*/  MOV R54, c[0x0][0x174] ;  /* 0x00005d0000367a02 */ /* 0x000fe20000000f00 */
[----:B------:R-:W-:Y:S01]  /*0770*/  IMAD R0, R10, c[0x0][0x2c0], RZ ;  /* 0x0000b0000a007a24 */ /* 0x000fe200078e02ff */
[----:B------:R-:W-:Y:S01]  /*0780*/  MOV R69, RZ ;  /* 0x000000ff00457202 */ /* 0x000fe20000000f00 */
[----:B------:R-:W-:Y:S01]  /*0790*/  IMAD R7, R68, c[0x0][0x2bc], R5 ;  /* 0x0000af0044077a24 */ /* 0x000fe200078e0205 */
[----:B------:R-:W-:Y:S01]  /*07a0*/  MOV R5, RZ ;  /* 0x000000ff00057202 */ /* 0x000fe20000000f00 */
[----:B------:R-:W-:Y:S01]  /*07b0*/  IMAD R59, R35, c[0x0][0x2c4], R0 ;  /* 0x0000b100233b7a24 */ /* 0x000fe200078e0200 */
[----:B------:R-:W-:Y:S01]  /*07c0*/  MOV R71, RZ ;  /* 0x000000ff00477202 */ /* 0x000fe20000000f00 */
[----:B------:R-:W1:Y:S01]  /*07d0*/  S2R R0, SR_LANEID ;  /* 0x0000000000007919 */ /* 0x000e620000000000 */
[----:B------:R-:W-:Y:S01]  /*07e0*/  IMAD.WIDE.U32 R36, R74, c[0x0][0x180], RZ ;  /* 0x000060004a247a25 */ /* 0x000fe200078e00ff */
[----:B------:R-:W-:-:S03]  /*07f0*/  UMOV UR4, URZ ;  /* 0x0000003f00047c82 */ /* 0x000fc60008000000 */
[----:B------:R-:W-:Y:S01]  /*0800*/  IMAD.WIDE.U32 R38, R74, c[0x0][0x198], RZ ;  /* 0x000066004a267a25 */ /* 0x000fe200078e00ff */
[----:B0-----:R-:W-:Y:S02]  /*0810*/  MOV R4, R66 ;  /* 0x0000004200047202 */ /* 0x001fe40000000f00 */
[----:B------:R-:W-:-:S03]  /*0820*/  LOP3.LUT R82, R66, 0x1f, RZ, 0xc0, !PT ;  /* 0x0000001f42527812 */ /* 0x000fc600078ec0ff */
[----:B------:R-:W-:-:S05]  /*0830*/  IMAD.WIDE.U32 R4, R68, c[0x0][0x2b8], R4 ;  /* 0x0000ae0044047a25 */ /* 0x000fca00078e0004 */
[----:B------:R-:W-:Y:S01]  /*0840*/  IADD3 R5, R5, R7, RZ ;  /* 0x0000000705057210 */ /* 0x000fe20007ffe0ff */
[----:B------:R-:W-:-:S04]  /*0850*/  IMAD R7, R73, c[0x0][0x198], RZ ;  /* 0x0000660049077a24 */ /* 0x000fc800078e02ff */
[----:B------:R-:W-:-:S04]  /*0860*/  IMAD.WIDE.U32 R34, R35, c[0x0][0x2c0], R4 ;  /* 0x0000b00023227a25 */ /* 0x000fc800078e0004 */
[----:B------:R-:W-:Y:S01]  /*0870*/  IMAD R5, R73, c[0x0][0x180], RZ ;  /* 0x0000600049057a24 */ /* 0x000fe200078e02ff */
[----:B------:R-:W-:Y:S01]  /*0880*/  LEA R44, P0, R34, c[0x0][0x320], 0x2 ;  /* 0x0000c800222c7a11 */ /* 0x000fe200078010ff */
[C---:B------:R-:W-:Y:S01]  /*0890*/  IMAD R7, R74.reuse, c[0x0][0x19c], R7 ;  /* 0x000067004a077a24 */ /* 0x040fe200078e0207 */
[----:B------:R-:W-:Y:S01]  /*08a0*/  IADD3 R59, R35, R59, RZ ;  /* 0x0000003b233b7210 */ /* 0x000fe20007ffe0ff */
[----:B------:R-:W-:Y:S01]  /*08b0*/  IMAD R5, R74, c[0x0][0x184], R5 ;  /* 0x000061004a057a24 */ /* 0x000fe200078e0205 */
[C---:B------:R-:W-:Y:S02]  /*08c0*/  IADD3 R40, P1, R44.reuse, -0x180, RZ ;  /* 0xfffffe802c287810 */ /* 0x040fe40007f3e0ff */
[C---:B------:R-:W-:Y:S02]  /*08d0*/  IADD3 R42, P2, R44.reuse, -0x100, RZ ;  /* 0xffffff002c2a7810 */ /* 0x040fe40007f5e0ff */
[----:B------:R-:W-:Y:S02]  /*08e0*/  IADD3 R44, P3, R44, -0x80, RZ ;  /* 0xffffff802c2c7810 */ /* 0x000fe40007f7e0ff */
[----:B------:R-:W-:-:S02]  /*08f0*/  LEA.HI.X R4, R34, c[0x0][0x324], R59, 0x2, P0 ;  /* 0x0000c90022047a11 */ /* 0x000fc400000f143b */
[----:B------:R-:W-:Y:S02]  /*0900*/  IADD3 R57, R37, R5, RZ ;  /* 0x0000000525397210 */ /* 0x000fe40007ffe0ff */
[----:B------:R-:W-:Y:S02]  /*0910*/  IADD3 R55, R39, R7, RZ ;  /* 0x0000000727377210 */ /* 0x000fe40007ffe0ff */
[C---:B------:R-:W-:Y:S02]  /*0920*/  IADD3.X R41, R4.reuse, -0x1, RZ, P1, !PT ;  /* 0xffffffff04297810 */ /* 0x040fe40000ffe4ff */
[C---:B------:R-:W-:Y:S02]  /*0930*/  IADD3.X R43, R4.reuse, -0x1, RZ, P2, !PT ;  /* 0xffffffff042b7810 */ /* 0x040fe400017fe4ff */
[----:B-1----:R-:W-:Y:S02]  /*0940*/  IADD3.X R45, R4, -0x1, RZ, P3, !PT ;  /* 0xffffffff042d7810 */ /* 0x002fe40001ffe4ff */
.L_x_8556:
[----:B------:R-:W-:Y:S01]  /*0950*/  BAR.SYNC.DEFER_BLOCKING 0x0 ;  /* 0x0000000000007b1d */ /* 0x000fe20000010000 */
[----:B------:R-:W-:Y:S02]  /*0960*/  SHF.R.S32.HI R75, RZ, 0x1f, R66 ;  /* 0x0000001fff4b7819 */ /* 0x000fe40000011442 */
[----:B0-----:R-:W-:-:S02]  /*0970*/  SHF.L.U32 R24, R66, 0x4, RZ ;  /* 0x0000000442187819 */ /* 0x001fc400000006ff */
[----:B------:R-:W-:Y:S02]  /*0980*/  SHF.L.U64.HI R5, R66, 0x4, R75 ;  /* 0x0000000442057819 */ /* 0x000fe4000001024b */
[----:B------:R-:W-:-:S04]  /*0990*/  IADD3 R12, P0, R65, R24, RZ ;  /* 0x00000018410c7210 */ /* 0x000fc80007f1e0ff */
[----:B------:R-:W-:-:S06]  /*09a0*/  IADD3.X R13, R64, R5, RZ, P0, !PT ;  /* 0x00000005400d7210 */ /* 0x000fcc00007fe4ff */
[----:B--2---:R-:W2:Y:S01]  /*09b0*/  LDG.E.128 R12, [R12.64] ;  /* 0x000000060c0c7981 */ /* 0x004ea2000c1e1d00 */
[----:B------:R-:W-:-:S04]  /*09c0*/  IADD3 R20, P0, R63, R24, RZ ;  /* 0x000000183f147210 */ /* 0x000fc80007f1e0ff */
[----:B------:R-:W-:Y:S01]  /*09d0*/  IADD3.X R21, R62, R5, RZ, P0, !PT ;  /* 0x000000053e157210 */ /* 0x000fe200007fe4ff */
[----:B--2---:R0:W-:Y:S01]  /*09e0*/  STS.128 [R0.X16], R12 ;  /* 0x0000000c00007388 */ /* 0x0041e2000000cc00 */
        /* <DEDUP_REMOVED lines=25> */
[----:B------:R-:W-:Y:S01]  /*0b80*/  MOV R7, 0x3e800000 ;  /* 0x3e80000000077802 */ /* 0x000fe20000000f00 */
[----:B0-----:R-:W-:Y:S02]  /*0b90*/  HFMA2.MMA R12, -RZ, RZ, 1.3056640625, -1.8671875 ;  /* 0x3d39bf78ff0c7435 */ /* 0x001fe400000001ff */
        /* <DEDUP_REMOVED lines=28> */
.L_x_8535:
[----:B------:R-:W-:Y:S05]  /*0d60*/  BSYNC B0 ;  /* 0x0000000000007941 */ /* 0x000fea0003800000 */
.L_x_8534:
        /* <DEDUP_REMOVED lines=33> */
.L_x_8537:
[----:B------:R-:W-:Y:S05]  /*0f80*/  BSYNC B0 ;  /* 0x0000000000007941 */ /* 0x000fea0003800000 */
.L_x_8536:
        /* <DEDUP_REMOVED lines=33> */
.L_x_8539:
[----:B------:R-:W-:Y:S05]  /*11a0*/  BSYNC B0 ;  /* 0x0000000000007941 */ /* 0x000fea0003800000 */
.L_x_8538:
        /* <DEDUP_REMOVED lines=33> */
.L_x_8541:
[----:B------:R-:W-:Y:S05]  /*13c0*/  BSYNC B0 ;  /* 0x0000000000007941 */ /* 0x000fea0003800000 */
.L_x_8540:
        /* <DEDUP_REMOVED lines=15> */
[----:B------:R-:W-:Y:S01]  /*14c0*/  HFMA2.MMA R83, -RZ, RZ, 0, 0 ;  /* 0x00000000ff537435 */ /* 0x000fe200000001ff */
[----:B------:R-:W-:Y:S01]  /*14d0*/  MOV R53, c[0x0][0x174] ;  /* 0x00005d0000357a02 */ /* 0x000fe20000000f00 */
[----:B------:R-:W-:Y:S01]  /*14e0*/  CS2R R80, SRZ ;  /* 0x0000000000507805 */ /* 0x000fe2000001ff00 */
[----:B------:R-:W-:-:S02]  /*14f0*/  SHF.L.U32 R20, R7, 0x7, RZ ;  /* 0x0000000707147819 */ /* 0x000fc400000006ff */
[----:B------:R-:W-:Y:S02]  /*1500*/  LEA R53, R53, UR4, 0x7 ;  /* 0x0000000435357c11 */ /* 0x000fe4000f8e38ff */
[C---:B------:R-:W-:Y:S02]  /*1510*/  IADD3 R50, P0, R20.reuse, R34, RZ ;  /* 0x0000002214327210 */ /* 0x040fe40007f1e0ff */
[----:B------:R-:W-:Y:S01]  /*1520*/  MOV R7, RZ ;  /* 0x000000ff00077202 */ /* 0x000fe20000000f00 */
[----:B------:R-:W-:Y:S01]  /*1530*/  IMAD.WIDE R46, R53, 0x4, R40 ;  /* 0x00000004352e7825 */ /* 0x000fe200078e0228 */
[----:B------:R-:W-:-:S03]  /*1540*/  LEA.HI.X.SX32 R51, R20, R59, 0x1, P0 ;  /* 0x0000003b14337211 */ /* 0x000fc600000f0eff */
[----:B------:R-:W-:-:S04]  /*1550*/  IMAD.WIDE R48, R53, 0x4, R42 ;  /* 0x0000000435307825 */ /* 0x000fc800078e022a */
[----:B------:R-:W-:-:S04]  /*1560*/  IMAD.WIDE R52, R53, 0x4, R44 ;  /* 0x0000000435347825 */ /* 0x000fc800078e022c */
.L_x_8555:
[----:B------:R-:W-:Y:S02]  /*1570*/  SHF.R.S32.HI R85, RZ, 0x1f, R83 ;  /* 0x0000001fff557819 */ /* 0x000fe40000011453 */
[----:B------:R-:W-:Y:S02]  /*1580*/  MOV R20, R36 ;  /* 0x0000002400147202 */ /* 0x000fe40000000f00 */
[----:B------:R-:W-:Y:S01]  /*1590*/  MOV R21, R57 ;  /* 0x0000003900157202 */ /* 0x000fe20000000f00 */
[C---:B------:R-:W-:Y:S02]  /*15a0*/  IMAD R22, R85.reuse, c[0x0][0x188], RZ ;  /* 0x0000620055167a24 */ /* 0x040fe400078e02ff */
[----:B------:R-:W-:Y:S02]  /*15b0*/  IMAD R26, R85, c[0x0][0x1c0], RZ ;  /* 0x00007000551a7a24 */ /* 0x000fe400078e02ff */
[----:B------:R-:W-:-:S04]  /*15c0*/  IMAD.WIDE.U32 R24, R83, c[0x0][0x188], R20 ;  /* 0x0000620053187a25 */ /* 0x000fc800078e0014 */
[C---:B------:R-:W-:Y:S01]  /*15d0*/  IMAD R23, R83.reuse, c[0x0][0x18c], R22 ;  /* 0x0000630053177a24 */ /* 0x040fe200078e0216 */
[----:B------:R-:W-:Y:S01]  /*15e0*/  LEA R22, P0, R24, c[0x0][0x220], 0x2 ;  /* 0x0000880018167a11 */ /* 0x000fe200078010ff */
[----:B------:R-:W-:-:S03]  /*15f0*/  IMAD.WIDE.U32 R20, R83, c[0x0][0x1c0], RZ ;  /* 0x0000700053147a25 */ /* 0x000fc600078e00ff */
[----:B------:R-:W-:Y:S01]  /*1600*/  IADD3 R23, R25, R23, RZ ;  /* 0x0000001719177210 */ /* 0x000fe20007ffe0ff */
[----:B------:R-:W-:-:S03]  /*1610*/  IMAD R27, R83, c[0x0][0x1c4], R26 ;  /* 0x00007100531b7a24 */ /* 0x000fc600078e021a */
        /* <DEDUP_REMOVED lines=41> */
[C---:B0-----:R-:W-:Y:S02]  /*18b0*/  FMUL.FTZ R91, R94.reuse, R76 ;  /* 0x0000004c5e5b7220 */ /* 0x041fe40000410000 */
[----:B------:R-:W-:-:S02]  /*18c0*/  FMUL.FTZ R96, R94, R79 ;  /* 0x0000004f5e607220 */ /* 0x000fc40000410000 */
[----:B------:R-:W-:Y:S02]  /*18d0*/  FMUL.FTZ R95, R94, R86 ;  /* 0x000000565e5f7220 */ /* 0x000fe40000410000 */
[----:B------:R-:W0:Y:S01]  /*18e0*/  MUFU.EX2 R91, R91 ;  /* 0x0000005b005b7308 */ /* 0x000e220000000800 */
[----:B------:R3:W3:Y:S07]  /*18f0*/  @P2 LDS R104, [R66.X4+0xe4c] ;  /* 0x000e4c0042682984 */ /* 0x0006ee0000004800 */
[----:B------:R-:W4:Y:S01]  /*1900*/  MUFU.EX2 R96, R96 ;  /* 0x0000006000607308 */ /* 0x000f220000000800 */
[----:B------:R-:W-:-:S02]  /*1910*/  FMUL.FTZ R94, R9, R76 ;  /* 0x0000004c095e7220 */ /* 0x000fc40000410000 */
[----:B--2---:R-:W-:Y:S01]  /*1920*/  FMUL.FTZ R25, R8, R77 ;  /* 0x0000004d08197220 */ /* 0x004fe20000410000 */
[----:B------:R2:W5:Y:S04]  /*1930*/  @P0 LDG.E R93, [R88.64+0x4] ;  /* 0x00000406585d0981 */ /* 0x000568000c1e1900 */
[----:B------:R-:W2:Y:S01]  /*1940*/  MUFU.EX2 R95, R95 ;  /* 0x0000005f005f7308 */ /* 0x000ea20000000800 */
[----:B0-----:R-:W-:Y:S02]  /*1950*/  FMUL.FTZ R27, R92, R91 ;  /* 0x0000005b5c1b7220 */ /* 0x001fe40000410000 */
[----:B-1----:R-:W-:Y:S02]  /*1960*/  FMUL.FTZ R97, R10, R79 ;  /* 0x0000004f0a617220 */ /* 0x002fe40000410000 */
[----:B------:R-:W-:-:S02]  /*1970*/  FFMA.FTZ R26, R91, R25, R94 ;  /* 0x000000195b1a7223 */ /* 0x000fc4000001005e */
[----:B----4-:R-:W-:Y:S02]  /*1980*/  FMUL.FTZ R101, R90, R22 ;  /* 0x000000165a657220 */ /* 0x010fe40000410000 */
[C---:B--2---:R-:W-:Y:S02]  /*1990*/  FMUL.FTZ R88, R96.reuse, R27 ;  /* 0x0000001b60587220 */ /* 0x044fe40000410000 */
[----:B------:R-:W-:Y:S02]  /*19a0*/  FFMA.FTZ R102, R96, R26, R97 ;  /* 0x0000001a60667223 */ /* 0x000fe40000010061 */
[----:B------:R-:W-:Y:S02]  /*19b0*/  FMUL.FTZ R24, R11, R86 ;  /* 0x000000560b187220 */ /* 0x000fe40000410000 */
[C---:B------:R-:W-:Y:S02]  /*19c0*/  FMUL.FTZ R26, R90.reuse, R21 ;  /* 0x000000155a1a7220 */ /* 0x040fe40000410000 */
[----:B------:R-:W-:-:S02]  /*19d0*/  FMUL.FTZ R98, R90, R23 ;  /* 0x000000175a627220 */ /* 0x000fc40000410000 */
[C---:B------:R-:W-:Y:S02]  /*19e0*/  FMUL.FTZ R99, R95.reuse, R88 ;  /* 0x000000585f637220 */ /* 0x040fe40000410000 */
[----:B------:R-:W-:Y:S02]  /*19f0*/  FMUL.FTZ R88, R18, R101 ;  /* 0x0000006512587220 */ /* 0x000fe40000410000 */
[----:B------:R-:W-:Y:S02]  /*1a00*/  FMUL.FTZ R27, R90, R20 ;  /* 0x000000145a1b7220 */ /* 0x000fe40000410000 */
[----:B------:R-:W-:Y:S02]  /*1a10*/  FFMA.FTZ R102, R95, R102, R24 ;  /* 0x000000665f667223 */ /* 0x000fe40000010018 */
[----:B------:R-:W-:Y:S02]  /*1a20*/  FMUL.FTZ R89, R17, R26 ;  /* 0x0000001a11597220 */ /* 0x000fe40000410000 */
[----:B------:R-:W-:Y:S01]  /*1a30*/  FMUL.FTZ R101, R19, R98 ;  /* 0x0000006213657220 */ /* 0x000fe20000410000 */
[----:B------:R-:W-:Y:S05]  /*1a40*/  @P2 BRA `(.L_x_8544) ;  /* 0x0000007000002947 */ /* 0x000fea0003800000 */
[----:B------:R-:W-:Y:S01]  /*1a50*/  ISETP.NE.AND P0, PT, R54, c[0x0][0x174], PT ;  /* 0x00005d0036007a0c */ /* 0x000fe20003f05270 */
[----:B---3--:R-:W-:-:S12]  /*1a60*/  HFMA2.MMA R104, -RZ, RZ, 1.875, 0 ;  /* 0x3f800000ff687435 */ /* 0x008fd800000001ff */
[----:B------:R-:W-:-:S04]  /*1a70*/  @P0 LEA.HI R26, R54, R54, RZ, 0x1 ;  /* 0x00000036361a0211 */ /* 0x000fc800078f08ff */
[----:B------:R-:W-:-:S04]  /*1a80*/  @P0 LOP3.LUT R103, R26, 0xfffffe, RZ, 0xc0, !PT ;  /* 0x00fffffe1a670812 */ /* 0x000fc800078ec0ff */
[----:B------:R-:W-:-:S04]  /*1a90*/  @P0 IADD3 R26, -R103, R54, RZ ;  /* 0x00000036671a0210 */ /* 0x000fc80007ffe1ff */
[----:B------:R-:W-:-:S05]  /*1aa0*/  @P0 LEA R26, R26, R83, 0x8 ;  /* 0x000000531a1a0211 */ /* 0x000fca00078e40ff */
[----:B------:R0:W1:Y:S02]  /*1ab0*/  @P0 LDS R104, [R26.X4+0x648] ;  /* 0x000648001a680984 */ /* 0x0000640000004800 */
.L_x_8544:
[----:B------:R-:W-:Y:S05]  /*1ac0*/  BSYNC B0 ;  /* 0x0000000000007941 */ /* 0x000fea0003800000 */
.L_x_8543:
[----:B------:R-:W2:Y:S01]  /*1ad0*/  SHFL.UP PT, R98, R102, 0x1, RZ ;  /* 0x0420000066627989 */ /* 0x000ea200000e00ff */
[C---:B------:R-:W-:Y:S01]  /*1ae0*/  FFMA.FTZ R103, R95.reuse, R101, R88 ;  /* 0x000000655f677223 */ /* 0x040fe20000010058 */
[----:B------:R-:W-:Y:S01]  /*1af0*/  ISETP.GE.AND P0, PT, R0, 0x1, PT ;  /* 0x000000010000780c */ /* 0x000fe20003f06270 */
[----:B-1-3--:R-:W-:Y:S01]  /*1b00*/  FMUL.FTZ R105, R95, R104 ;  /* 0x000000685f697220 */ /* 0x00afe20000410000 */
        /* <DEDUP_REMOVED lines=36> */
[C---:B-1----:R-:W-:Y:S01]  /*1d50*/  @!P0 FFMA.FTZ R103, R106.reuse, R98, R103 ;  /* 0x000000626a678223 */ /* 0x042fe20000010067 */
[----:B------:R-:W-:Y:S01]  /*1d60*/  SHF.L.U32 R98, R83, 0x3, RZ ;  /* 0x0000000353627819 */ /* 0x000fe200000006ff */
[----:B---3--:R-:W-:Y:S01]  /*1d70*/  @!P0 FMUL.FTZ R106, R106, R105 ;  /* 0x000000696a6a8220 */ /* 0x008fe20000410000 */
[----:B------:R-:W-:-:S02]  /*1d80*/  ISETP.GE.AND P0, PT, R54, c[0x0][0x174], PT ;  /* 0x00005d0036007a0c */ /* 0x000fc40003f06270 */
[----:B------:R-:W1:Y:S02]  /*1d90*/  SHFL.DOWN PT, R109, R103, 0x8, 0x1f ;  /* 0x09001f00676d7f89 */ /* 0x000e6400000e0000 */
[C---:B------:R-:W-:Y:S02]  /*1da0*/  ISETP.NE.OR P0, PT, R82.reuse, RZ, P0 ;  /* 0x000000ff5200720c */ /* 0x040fe40000705670 */
[----:B------:R-:W3:Y:S01]  /*1db0*/  SHFL.DOWN PT, R107, R106, 0x8, 0x1f ;  /* 0x09001f006a6b7f89 */ /* 0x000ee200000e0000 */
[C---:B0-----:R-:W-:Y:S01]  /*1dc0*/  @P3 FFMA.FTZ R102, R99.reuse, R27, R102 ;  /* 0x0000001b63663223 */ /* 0x041fe20000010066 */
[----:B------:R-:W-:Y:S01]  /*1dd0*/  MOV R27, RZ ;  /* 0x000000ff001b7202 */ /* 0x000fe20000000f00 */
[----:B--2---:R-:W-:Y:S01]  /*1de0*/  @P3 FMUL.FTZ R99, R99, R26 ;  /* 0x0000001a63633220 */ /* 0x004fe20000410000 */
[----:B------:R-:W-:Y:S01]  /*1df0*/  HFMA2.MMA R26, -RZ, RZ, 1.875, 0 ;  /* 0x3f800000ff1a7435 */ /* 0x000fe200000001ff */
[----:B------:R-:W-:Y:S01]  /*1e00*/  ISETP.GE.U32.AND P3, PT, R82, 0x18, PT ;  /* 0x000000185200780c */ /* 0x000fe20003f66070 */
[----:B------:R-:W0:Y:S04]  /*1e10*/  SHFL.UP PT, R105, R102, 0x10, RZ ;  /* 0x0600000066697989 */ /* 0x000e2800000e00ff */
[----:B------:R-:W2:Y:S04]  /*1e20*/  SHFL.UP PT, R108, R99, 0x10, RZ ;  /* 0x06000000636c7989 */ /* 0x000ea800000e00ff */
[----:B------:R-:W-:Y:S01]  /*1e30*/  @!P0 LDS.64 R26, [R98+0xec8] ;  /* 0x000ec800621a8984 */ /* 0x000fe20000000a00 */
[----:B------:R-:W-:-:S03]  /*1e40*/  ISETP.GE.AND P0, PT, R0, 0x10, PT ;  /* 0x000000100000780c */ /* 0x000fc60003f06270 */
[C---:B-1----:R-:W-:Y:S02]  /*1e50*/  @!P3 FFMA.FTZ R103, R106.reuse, R109, R103 ;  /* 0x0000006d6a67b223 */ /* 0x042fe40000010067 */
[----:B---3--:R-:W-:-:S03]  /*1e60*/  @!P3 FMUL.FTZ R106, R106, R107 ;  /* 0x0000006b6a6ab220 */ /* 0x008fc60000410000 */
[----:B------:R-:W1:Y:S04]  /*1e70*/  SHFL.DOWN PT, R109, R103, 0x10, 0x1f ;  /* 0x0a001f00676d7f89 */ /* 0x000e6800000e0000 */
[----:B------:R-:W3:Y:S01]  /*1e80*/  SHFL.DOWN PT, R107, R106, 0x10, 0x1f ;  /* 0x0a001f006a6b7f89 */ /* 0x000ee200000e0000 */
[----:B0-----:R-:W-:-:S03]  /*1e90*/  @P0 FFMA.FTZ R102, R99, R105, R102 ;  /* 0x0000006963660223 */ /* 0x001fc60000010066 */
[----:B-----5:R-:W-:Y:S01]  /*1ea0*/  SHFL.IDX PT, R105, R93, RZ, 0x1f ;  /* 0x00001fff5d697589 */ /* 0x020fe200000e0000 */
[----:B--2---:R-:W-:Y:S01]  /*1eb0*/  @P0 FMUL.FTZ R99, R99, R108 ;  /* 0x0000006c63630220 */ /* 0x004fe20000410000 */
[----:B------:R-:W-:Y:S02]  /*1ec0*/  ISETP.GE.U32.AND P0, PT, R82, 0x10, PT ;  /* 0x000000105200780c */ /* 0x000fe40003f06070 */
[----:B------:R-:W-:Y:S04]  /*1ed0*/  SHFL.UP PT, R102, R102, 0x1, RZ ;  /* 0x0420000066667989 */ /* 0x000fe800000e00ff */
[----:B------:R-:W0:Y:S07]  /*1ee0*/  SHFL.UP PT, R99, R99, 0x1, RZ ;  /* 0x0420000063637989 */ /* 0x000e2e00000e00ff */
[----:B-1----:R-:W-:-:S02]  /*1ef0*/  @!P0 FFMA.FTZ R103, R106, R109, R103 ;  /* 0x0000006d6a678223 */ /* 0x002fc40000010067 */
[----:B---3--:R-:W-:Y:S01]  /*1f00*/  @!P0 FMUL.FTZ R106, R106, R107 ;  /* 0x0000006b6a6a8220 */ /* 0x008fe20000410000 */
[----:B------:R-:W-:Y:S02]  /*1f10*/  ISETP.NE.AND P0, PT, R66, RZ, PT ;  /* 0x000000ff4200720c */ /* 0x000fe40003f05270 */
[----:B------:R-:W-:Y:S04]  /*1f20*/  SHFL.DOWN PT, R110, R103, 0x1, 0x1f ;  /* 0x08201f00676e7f89 */ /* 0x000fe800000e0000 */
[----:B------:R-:W-:Y:S04]  /*1f30*/  SHFL.IDX PT, R108, R27, RZ, 0x1f ;  /* 0x00001fff1b6c7589 */ /* 0x000fe800000e0000 */
[----:B------:R-:W1:Y:S01]  /*1f40*/  SHFL.DOWN PT, R109, R106, 0x1, 0x1f ;  /* 0x08201f006a6d7f89 */ /* 0x000e6200000e0000 */
[----:B0-----:R-:W-:-:S03]  /*1f50*/  @P1 FFMA.FTZ R105, R99, R105, R102 ;  /* 0x0000006963691223 */ /* 0x001fc60000010066 */
[----:B------:R-:W-:Y:S01]  /*1f60*/  SHFL.IDX PT, R107, R103, RZ, 0x1f ;  /* 0x00001fff676b7589 */ /* 0x000fe200000e0000 */
[----:B------:R-:W-:Y:S01]  /*1f70*/  IADD3 R102, -R87, c[0x0][0x168], RZ ;  /* 0x00005a0057667a10 */ /* 0x000fe20007ffe1ff */
[----:B------:R-:W-:Y:S02]  /*1f80*/  FFMA.FTZ R105, R92, R105, R25 ;  /* 0x000000695c697223 */ /* 0x000fe40000010019 */
[----:B------:R-:W0:Y:S01]  /*1f90*/  SHFL.IDX PT, R92, R106, RZ, 0x1f ;  /* 0x00001fff6a5c7589 */ /* 0x000e2200000e0000 */
[----:B------:R-:W-:Y:S01]  /*1fa0*/  ISETP.GE.AND P1, PT, R102, 0x1, PT ;  /* 0x000000016600780c */ /* 0x000fe20003f26270 */
[-C--:B------:R-:W-:Y:S01]  /*1fb0*/  FMUL.FTZ R25, R20, R105.reuse ;  /* 0x0000006914197220 */ /* 0x080fe20000410000 */
[C---:B------:R-:W-:Y:S01]  /*1fc0*/  ISETP.GE.AND P3, PT, R102.reuse, 0x41, PT ;  /* 0x000000416600780c */ /* 0x040fe20003f66270 */
[----:B------:R-:W-:Y:S01]  /*1fd0*/  FFMA.FTZ R93, R91, R105, R94 ;  /* 0x000000695b5d7223 */ /* 0x000fe2000001005e */
[----:B------:R-:W-:Y:S01]  /*1fe0*/  ISETP.GE.AND P4, PT, R102, 0x61, PT ;  /* 0x000000616600780c */ /* 0x000fe20003f86270 */
[----:B------:R-:W-:-:S02]  /*1ff0*/  FFMA.FTZ R20, R16, R25, RZ ;  /* 0x0000001910147223 */ /* 0x000fc400000100ff */
[-C--:B------:R-:W-:Y:S02]  /*2000*/  FMUL.FTZ R21, R21, R93.reuse ;  /* 0x0000005d15157220 */ /* 0x080fe40000410000 */
[----:B------:R-:W-:Y:S02]  /*2010*/  FFMA.FTZ R99, R96, R93, R97 ;  /* 0x0000005d60637223 */ /* 0x000fe40000010061 */
[----:B------:R-:W-:Y:S02]  /*2020*/  FFMA.FTZ R21, R17, R21, R20 ;  /* 0x0000001511157223 */ /* 0x000fe40000010014 */
[----:B------:R-:W-:Y:S02]  /*2030*/  FMUL.FTZ R22, R22, R99 ;  /* 0x0000006316167220 */ /* 0x000fe40000410000 */
[----:B-1----:R-:W-:Y:S01]  /*2040*/  @P2 FFMA.FTZ R108, R109, R108, R110 ;  /* 0x0000006c6d6c2223 */ /* 0x002fe2000001006e */
[----:B------:R-:W-:Y:S01]  /*2050*/  ISETP.GE.AND P2, PT, R102, 0x21, PT ;  /* 0x000000216600780c */ /* 0x000fe20003f46270 */
[----:B------:R-:W-:-:S02]  /*2060*/  FFMA.FTZ R102, R18, R22, R21 ;  /* 0x0000001612667223 */ /* 0x000fc40000010015 */
[----:B------:R-:W-:Y:S02]  /*2070*/  FFMA.FTZ R25, R108, R104, R101 ;  /* 0x000000686c197223 */ /* 0x000fe40000010065 */
[----:B------:R-:W-:Y:S02]  /*2080*/  FMUL.FTZ R21, R90, R105 ;  /* 0x000000695a157220 */ /* 0x000fe40000410000 */
[C---:B------:R-:W-:Y:S02]  /*2090*/  FFMA.FTZ R87, R95.reuse, R25, R88 ;  /* 0x000000195f577223 */ /* 0x040fe40000010058 */
[----:B------:R-:W-:Y:S02]  /*20a0*/  FFMA.FTZ R95, R95, R99, R24 ;  /* 0x000000635f5f7223 */ /* 0x000fe40000010018 */
[----:B------:R-:W-:Y:S02]  /*20b0*/  FFMA.FTZ R89, R96, R87, R89 ;  /* 0x0000005760597223 */ /* 0x000fe40000010059 */
[----:B------:R-:W-:-:S02]  /*20c0*/  FMUL.FTZ R97, R23, R95 ;  /* 0x0000005f17617220 */ /* 0x000fc40000410000 */
[----:B------:R-:W-:Y:S02]  /*20d0*/  FFMA.FTZ R91, R91, R89, R100 ;  /* 0x000000595b5b7223 */ /* 0x000fe40000010064 */
[----:B------:R-:W-:Y:S02]  /*20e0*/  FMUL.FTZ R22, R90, R93 ;  /* 0x0000005d5a167220 */ /* 0x000fe40000410000 */
[C---:B0-----:R-:W-:Y:S02]  /*20f0*/  FFMA.FTZ R27, R92.reuse, R27, R107 ;  /* 0x0000001b5c1b7223 */ /* 0x041fe4000001006b */
[----:B------:R-:W-:Y:S02]  /*2100*/  FMUL.FTZ R26, R92, R26 ;  /* 0x0000001a5c1a7220 */ /* 0x000fe40000410000 */
[----:B------:R-:W-:Y:S02]  /*2110*/  FMUL.FTZ R23, R90, R99 ;  /* 0x000000635a177220 */ /* 0x000fe40000410000 */
[----:B------:R-:W-:Y:S01]  /*2120*/  FADD.FTZ R94, -R94, R93 ;  /* 0x0000005d5e5e7221 */ /* 0x000fe20000010100 */
[----:B------:R0:W-:Y:S01]  /*2130*/  @!P0 STS.64 [R98+0xec8], R26 ;  /* 0x000ec81a62008388 */ /* 0x0001e20000000a00 */
[----:B------:R-:W-:-:S02]  /*2140*/  FMUL.FTZ R92, R90, R95 ;  /* 0x0000005f5a5c7220 */ /* 0x000fc40000410000 */
[----:B------:R-:W-:Y:S02]  /*2150*/  FMUL.FTZ R20, R16, R21 ;  /* 0x0000001510147220 */ /* 0x000fe40000410000 */
[-C--:B------:R-:W-:Y:S02]  /*2160*/  FFMA.FTZ R96, R8, -R77.reuse, R105 ;  /* 0x8000004d08607223 */ /* 0x080fe40000010069 */
[----:B------:R-:W-:Y:S02]  /*2170*/  FMUL.FTZ R93, R91, R77 ;  /* 0x0000004d5b5d7220 */ /* 0x000fe40000410000 */
[----:B------:R-:W-:Y:S02]  /*2180*/  FMUL.FTZ R21, R17, R22 ;  /* 0x0000001611157220 */ /* 0x000fe40000410000 */
[----:B------:R-:W-:Y:S01]  /*2190*/  FADD.FTZ R88, -R24, R95 ;  /* 0x0000005f18587221 */ /* 0x000fe20000010100 */
[----:B------:R-:W-:Y:S01]  /*21a0*/  SHF.L.U32 R24, R66, 0x4, RZ ;  /* 0x0000000442187819 */ /* 0x000fe200000006ff */
[----:B------:R-:W-:-:S02]  /*21b0*/  FMUL.FTZ R22, R18, R23 ;  /* 0x0000001712167220 */ /* 0x000fc40000410000 */
[----:B------:R-:W-:Y:S02]  /*21c0*/  FMUL.FTZ R23, R19, R92 ;  /* 0x0000005c13177220 */ /* 0x000fe40000410000 */
[----:B------:R-:W-:Y:S02]  /*21d0*/  FMUL.FTZ R90, R89, R76 ;  /* 0x0000004c595a7220 */ /* 0x000fe40000410000 */
[----:B------:R-:W-:Y:S01]  /*21e0*/  FFMA.FTZ R101, R93, R96, RZ ;  /* 0x000000605d657223 */ /* 0x000fe200000100ff */
[----:B------:R1:W-:Y:S01]  /*21f0*/  STS.128 [R24+0x210], R20 ;  /* 0x0002101418007388 */ /* 0x0003e20000000c00 */
[----:B------:R-:W-:Y:S01]  /*2200*/  FFMA.FTZ R97, R19, R97, R102 ;  /* 0x0000006113617223 */ /* 0x000fe20000010066 */
[C---:B------:R-:W-:Y:S01]  /*2210*/  SHF.L.U64.HI R102, R81.reuse, 0x2, R80 ;  /* 0x0000000251667819 */ /* 0x040fe20000010250 */
[----:B------:R-:W-:Y:S01]  /*2220*/  FFMA.FTZ R100, R10, -R79, R99 ;  /* 0x8000004f0a647223 */ /* 0x000fe20000010063 */
[----:B------:R-:W-:Y:S01]  /*2230*/  SHF.L.U32 R99, R81, 0x2, RZ ;  /* 0x0000000251637819 */ /* 0x000fe200000006ff */
[----:B------:R-:W-:-:S02]  /*2240*/  FMUL.FTZ R92, R25, R86 ;  /* 0x00000056195c7220 */ /* 0x000fc40000410000 */
        /* <DEDUP_REMOVED lines=15> */
.L_x_8546:
[----:B-1----:R-:W-:Y:S05]  /*2340*/  BSYNC B0 ;  /* 0x0000000000007941 */ /* 0x002fea0003800000 */
.L_x_8545:
        /* <DEDUP_REMOVED lines=8> */
.L_x_8548:
[----:B------:R-:W-:Y:S05]  /*23d0*/  BSYNC B0 ;  /* 0x0000000000007941 */ /* 0x000fea0003800000 */
.L_x_8547:
[----:B-1----:R1:W2:Y:S01]  /*23e0*/  LDS R23, [R66.X4+0x310] ;  /* 0x0003100042177984 */ /* 0x0022a20000004800 */
[----:B------:R-:W-:Y:S01]  /*23f0*/  BSSY B0, `(.L_x_8549) ;  /* 0x0000005000007945 */ /* 0x000fe20003800000 */
[----:B------:R-:W-:Y:S05]  /*2400*/  @!P3 BRA `(.L_x_8550) ;  /* 0x000000300000b947 */ /* 0x000fea0003800000 */
[----:B------:R-:W-:-:S05]  /*2410*/  IMAD.WIDE.U32 R20, R99, c[0x0][0x2d0], R48 ;  /* 0x0000b40063147a25 */ /* 0x000fca00078e0030 */
[----:B------:R-:W-:-:S05]  /*2420*/  IADD3 R21, R27, R21, RZ ;  /* 0x000000151b157210 */ /* 0x000fca0007ffe0ff */
[----:B--2---:R2:W-:Y:S02]  /*2430*/  RED.E.ADD.F32.FTZ.RN.STRONG.GPU [R20.64], R23 ;  /* 0x000000171400798e */ /* 0x0045e4000c10e786 */
.L_x_8550:
[----:B------:R-:W-:Y:S05]  /*2440*/  BSYNC B0 ;  /* 0x0000000000007941 */ /* 0x000fea0003800000 */
.L_x_8549:
[----:B--2---:R2:W3:Y:S01]  /*2450*/  LDS R23, [R66.X4+0x390] ;  /* 0x0003900042177984 */ /* 0x0044e20000004800 */
[----:B------:R-:W-:Y:S01]  /*2460*/  BSSY B0, `(.L_x_8551) ;  /* 0x0000005000007945 */ /* 0x000fe20003800000 */
[----:B------:R-:W-:Y:S05]  /*2470*/  @!P4 BRA `(.L_x_8552) ;  /* 0x000000300000c947 */ /* 0x000fea0003800000 */
[----:B------:R-:W-:-:S05]  /*2480*/  IMAD.WIDE.U32 R20, R99, c[0x0][0x2d0], R52 ;  /* 0x0000b40063147a25 */ /* 0x000fca00078e0034 */
[----:B------:R-:W-:-:S05]  /*2490*/  IADD3 R21, R27, R21, RZ ;  /* 0x000000151b157210 */ /* 0x000fca0007ffe0ff */
[----:B---3--:R3:W-:Y:S02]  /*24a0*/  RED.E.ADD.F32.FTZ.RN.STRONG.GPU [R20.64], R23 ;  /* 0x000000171400798e */ /* 0x0087e4000c10e786 */
.L_x_8552:
[----:B------:R-:W-:Y:S05]  /*24b0*/  BSYNC B0 ;  /* 0x0000000000007941 */ /* 0x000fea0003800000 */
.L_x_8551:
[----:B---3--:R-:W3:Y:S01]  /*24c0*/  SHFL.DOWN PT, R20, R97, 0x1, 0x1f ;  /* 0x08201f0061147f89 */ /* 0x008ee200000e0000 */
[----:B------:R-:W-:Y:S01]  /*24d0*/  ISETP.GT.AND P1, PT, R0, 0x1e, PT ;  /* 0x0000001e0000780c */ /* 0x000fe20003f24270 */
[----:B------:R-:W-:Y:S01]  /*24e0*/  FMUL.FTZ R99, R78, R25 ;  /* 0x000000194e637220 */ /* 0x000fe20000410000 */
[----:B------:R-:W-:Y:S01]  /*24f0*/  ISETP.NE.AND P2, PT, R0, RZ, PT ;  /* 0x000000ff0000720c */ /* 0x000fe20003f45270 */
[----:B------:R-:W4:Y:S01]  /*2500*/  SHFL.DOWN PT, R21, R22, 0x1, 0x1f ;  /* 0x08201f0016157f89 */ /* 0x000f2200000e0000 */
        /* <DEDUP_REMOVED lines=11> */
[----:B---3--:R-:W-:Y:S02]  /*25c0*/  @!P1 FADD.FTZ R97, R97, R20 ;  /* 0x0000001461619221 */ /* 0x008fe40000010000 */
[----:B------:R-:W-:Y:S02]  /*25d0*/  FFMA.FTZ R23, R8, R91, R23 ;  /* 0x0000005b08177223 */ /* 0x000fe40000010017 */
        /* <DEDUP_REMOVED lines=29> */
[----:B------:R-:W-:Y:S02]  /*27b0*/  MOV R21, R97 ;  /* 0x0000006100157202 */ /* 0x000fe40000000f00 */
[----:B------:R-:W-:-:S05]  /*27c0*/  MOV R20, R22 ;  /* 0x0000001600147202 */ /* 0x000fca0000000f00 */
        /* <DEDUP_REMOVED lines=11> */
.L_x_8554:
[----:B---3--:R-:W-:Y:S05]  /*2880*/  BSYNC B0 ;  /* 0x0000000000007941 */ /* 0x008fea0003800000 */
.L_x_8553:
[----:B------:R-:W-:Y:S02]  /*2890*/  IADD3 R83, R83, 0x1, RZ ;  /* 0x0000000153537810 */ /* 0x000fe40007ffe0ff */
[----:B------:R-:W-:Y:S02]  /*28a0*/  IADD3 R81, P1, R81, 0x1, RZ ;  /* 0x0000000151517810 */ /* 0x000fe40007f3e0ff */
[----:B------:R-:W-:Y:S02]  /*28b0*/  ISETP.GE.AND P0, PT, R83, c[0x0][0x16c], PT ;  /* 0x00005b0053007a0c */ /* 0x000fe40003f06270 */
[----:B------:R-:W-:-:S11]  /*28c0*/  IADD3.X R80, RZ, R80, RZ, P1, !PT ;  /* 0x00000050ff507210 */ /* 0x000fd60000ffe4ff */
[----:B------:R-:W-:Y:S01]  /*28d0*/  @P0 CALL.REL.NOINC `(.L_x_8542) ;  /* 0x0000001000000944 */ /* 0x000fe20003c00000 */
[----:B------:R-:W-:Y:S05]  /*28e0*/  BRA `(.L_x_8555) ;  /* 0xffffec8000007947 */ /* 0x000fea000383ffff */
.L_x_8542:
[----:B------:R-:W-:Y:S01]  /*28f0*/  BAR.SYNC.DEFER_BLOCKING 0x0 ;  /* 0x0000000000007b1d */ /* 0x000fe20000010000 */
[----:B------:R-:W-:Y:S02]  /*2900*/  SHF.R.S32.HI R47, RZ, 0x1f, R66 ;  /* 0x0000001fff2f7819 */ /* 0x000fe40000011442 */
[----:B------:R-:W-:-:S04]  /*2910*/  LEA R8, P0, R66, R63, 0x4 ;  /* 0x0000003f42087211 */ /* 0x000fc800078020ff */
[----:B------:R-:W-:-:S06]  /*2920*/  LEA.HI.X R9, R66, R62, R47, 0x4, P0 ;  /* 0x0000003e42097211 */ /* 0x000fcc00000f242f */
[----:B------:R-:W3:Y:S01]  /*2930*/  LDG.E.128 R8, [R8.64] ;  /* 0x0000000608087981 */ /* 0x000ee2000c1e1d00 */
[----:B------:R-:W-:Y:S01]  /*2940*/  IADD3 R26, R54, -0x1, RZ ;  /* 0xffffffff361a7810 */ /* 0x000fe20007ffe0ff */
[----:B------:R-:W-:Y:S01]  /*2950*/  IMAD R27, R84, c[0x0][0x2d8], RZ ;  /* 0x0000b600541b7a24 */ /* 0x000fe200078e02ff */
[----:B------:R-:W-:Y:S01]  /*2960*/  SHF.L.U64.HI R47, R66, 0x4, R47 ;  /* 0x00000004422f7819 */ /* 0x000fe2000001022f */
[----:B------:R-:W-:Y:S02]  /*2970*/  UIADD3 UR4, UR4, -0x80, URZ ;  /* 0xffffff8004047890 */ /* 0x000fe4000fffe03f */
[----:B------:R-:W-:Y:S01]  /*2980*/  IMAD R27, R68, c[0x0][0x2dc], R27 ;  /* 0x0000b700441b7a24 */ /* 0x000fe200078e021b */
[----:B---3--:R-:W-:Y:S01]  /*2990*/  STS.128 [R0.X16], R8 ;  /* 0x0000000800007388 */ /* 0x008fe2000000cc00 */
[----:B------:R-:W-:-:S06]  /*29a0*/  NOP ;  /* 0x0000000000007918 */ /* 0x000fcc0000000000 */
[----:B------:R-:W3:Y:S04]  /*29b0*/  LDS.128 R16, [R0.X16] ;  /* 0x0000000000107984 */ /* 0x000ee8000000cc00 */
[----:B------:R-:W-:Y:S06]  /*29c0*/  BAR.SYNC.DEFER_BLOCKING 0x0 ;  /* 0x0000000000007b1d */ /* 0x000fec0000010000 */
[----:B------:R4:W-:Y:S01]  /*29d0*/  STS.128 [R0.X16], R12 ;  /* 0x0000000c00007388 */ /* 0x0009e2000000cc00 */
[----:B---3--:R-:W-:-:S02]  /*29e0*/  FADD.FTZ R16, R16, R70 ;  /* 0x0000004610107221 */ /* 0x008fc40000010000 */
[--C-:B------:R-:W-:Y:S02]  /*29f0*/  FADD.FTZ R17, R17, R70.reuse ;  /* 0x0000004611117221 */ /* 0x100fe40000010000 */
[--C-:B------:R-:W-:Y:S01]  /*2a00*/  FADD.FTZ R20, R18, R70.reuse ;  /* 0x0000004612147221 */ /* 0x100fe20000010000 */
[----:B------:R-:W-:Y:S01]  /*2a10*/  FSETP.GTU.FTZ.AND P0, PT, R16, 20, PT ;  /* 0x41a000001000780b */ /* 0x000fe20003f1c000 */
[----:B------:R-:W-:Y:S01]  /*2a20*/  FADD.FTZ R23, R19, R70 ;  /* 0x0000004613177221 */ /* 0x000fe20000010000 */
[----:B------:R-:W-:Y:S01]  /*2a30*/  FSETP.GTU.FTZ.AND P1, PT, R17, 20, PT ;  /* 0x41a000001100780b */ /* 0x000fe20003f3c000 */
[----:B----4-:R-:W-:Y:S01]  /*2a40*/  IMAD R13, R73, c[0x0][0x2e0], RZ ;  /* 0x0000b800490d7a24 */ /* 0x010fe200078e02ff */
[----:B------:R-:W-:Y:S02]  /*2a50*/  FSETP.GTU.FTZ.AND P2, PT, R20, 20, PT ;  /* 0x41a000001400780b */ /* 0x000fe40003f5c000 */
[----:B------:R-:W-:-:S07]  /*2a60*/  FSETP.GTU.FTZ.AND P3, PT, R23, 20, PT ;  /* 0x41a000001700780b */ /* 0x000fce0003f7c000 */
[----:B------:R-:W-:Y:S01]  /*2a70*/  @!P0 FMUL.FTZ R18, R16, -1.4426950216293334961 ;  /* 0xbfb8aa3b10128820 */ /* 0x000fe20000410000 */
[----:B------:R-:W-:Y:S01]  /*2a80*/  SHF.L.U32 R16, R26, 0x7, RZ ;  /* 0x000000071a107819 */ /* 0x000fe200000006ff */
[----:B------:R-:W-:Y:S02]  /*2a90*/  @!P1 FMUL.FTZ R8, R17, -1.4426950216293334961 ;  /* 0xbfb8aa3b11089820 */ /* 0x000fe40000410000 */
[----:B------:R-:W-:Y:S01]  /*2aa0*/  @!P2 FMUL.FTZ R19, R20, -1.4426950216293334961 ;  /* 0xbfb8aa3b1413a820 */ /* 0x000fe20000410000 */
[----:B------:R-:W-:Y:S01]  /*2ab0*/  SHF.R.S32.HI R17, RZ, 0x1f, R16 ;  /* 0x0000001fff117819 */ /* 0x000fe20000011410 */
[----:B------:R-:W3:Y:S01]  /*2ac0*/  @!P0 MUFU.EX2 R18, R18 ;  /* 0x0000001200128308 */ /* 0x000ee20000000800 */
[----:B------:R-:W-:-:S07]  /*2ad0*/  @!P3 FMUL.FTZ R23, R23, -1.4426950216293334961 ;  /* 0xbfb8aa3b1717b820 */ /* 0x000fce0000410000 */
[----:B------:R4:W5:Y:S01]  /*2ae0*/  @!P1 MUFU.EX2 R21, R8 ;  /* 0x0000000800159308 */ /* 0x0009620000000800 */
[----:B------:R-:W-:-:S07]  /*2af0*/  NOP ;  /* 0x0000000000007918 */ /* 0x000fce0000000000 */
[----:B------:R0:W1:Y:S01]  /*2b00*/  @!P2 MUFU.EX2 R22, R19 ;  /* 0x000000130016a308 */ /* 0x0000620000000800 */
[----:B----4-:R-:W4:Y:S01]  /*2b10*/  LDS.128 R8, [R0.X16] ;  /* 0x0000000000087984 */ /* 0x010f22000000cc00 */
[----:B---3--:R-:W-:-:S06]  /*2b20*/  @!P0 FADD.FTZ R20, R18, 1 ;  /* 0x3f80000012148421 */ /* 0x008fcc0000010000 */
[----:B------:R-:W3:Y:S01]  /*2b30*/  @!P3 MUFU.EX2 R23, R23 ;  /* 0x000000170017b308 */ /* 0x000ee20000000800 */
[----:B0-----:R-:W-:-:S04]  /*2b40*/  IMAD.WIDE.U32 R18, R68, c[0x0][0x2d8], R16 ;  /* 0x0000b60044127a25 */ /* 0x001fc800078e0010 */
[----:B-----5:R-:W-:Y:S01]  /*2b50*/  @!P1 FADD.FTZ R21, R21, 1 ;  /* 0x3f80000015159421 */ /* 0x020fe20000010000 */
[----:B------:R-:W-:Y:S01]  /*2b60*/  IADD3 R19, R19, R27, RZ ;  /* 0x0000001b13137210 */ /* 0x000fe20007ffe0ff */
[----:B------:R-:W-:Y:S01]  /*2b70*/  IMAD R27, R74, c[0x0][0x2e4], R13 ;  /* 0x0000b9004a1b7a24 */ /* 0x000fe200078e020d */
[----:B------:R-:W0:Y:S01]  /*2b80*/  @!P0 MUFU.RCP R25, R20 ;  /* 0x0000001400198308 */ /* 0x000e220000001000 */
[----:B-1----:R-:W-:Y:S02]  /*2b90*/  @!P2 FADD.FTZ R22, R22, 1 ;  /* 0x3f8000001616a421 */ /* 0x002fe40000010000 */
[----:B------:R-:W-:-:S04]  /*2ba0*/  IMAD.WIDE.U32 R12, R74, c[0x0][0x2e0], R18 ;  /* 0x0000b8004a0c7a25 */ /* 0x000fc800078e0012 */
[----:B------:R-:W-:Y:S01]  /*2bb0*/  IMAD.WIDE.U32 R16, R68, c[0x0][0x2f8], R16 ;  /* 0x0000be0044107a25 */ /* 0x000fe200078e0010 */
[----:B------:R-:W-:Y:S01]  /*2bc0*/  IADD3 R13, R13, R27, RZ ;  /* 0x0000001b0d0d7210 */ /* 0x000fe20007ffe0ff */
[----:B------:R1:W5:Y:S01]  /*2bd0*/  @!P1 MUFU.RCP R14, R21 ;  /* 0x00000015000e9308 */ /* 0x0003620000001000 */
[----:B------:R-:W-:Y:S01]  /*2be0*/  LEA R19, P4, R12, c[0x0][0x330], 0x2 ;  /* 0x0000cc000c137a11 */ /* 0x000fe200078810ff */
[----:B---3--:R-:W-:-:S03]  /*2bf0*/  @!P3 FADD.FTZ R23, R23, 1 ;  /* 0x3f8000001717b421 */ /* 0x008fc60000010000 */
[----:B------:R-:W-:Y:S02]  /*2c00*/  LEA.HI.X R12, R12, c[0x0][0x334], R13, 0x2, P4 ;  /* 0x0000cd000c0c7a11 */ /* 0x000fe400020f140d */
[----:B------:R-:W-:Y:S01]  /*2c10*/  IADD3 R18, P4, R19, R24, RZ ;  /* 0x0000001813127210 */ /* 0x000fe20007f9e0ff */
[----:B------:R-:W3:Y:S01]  /*2c20*/  @!P2 MUFU.RCP R15, R22 ;  /* 0x00000016000fa308 */ /* 0x000ee20000001000 */
[----:B0-----:R-:W-:Y:S02]  /*2c30*/  @!P0 FMUL.FTZ R4, R4, R25 ;  /* 0x0000001904048220 */ /* 0x001fe40000410000 */
[----:B------:R-:W-:Y:S01]  /*2c40*/  IADD3.X R19, R12, R47, RZ, P4, !PT ;  /* 0x0000002f0c137210 */ /* 0x000fe200027fe4ff */
[----:B-1----:R-:W-:Y:S01]  /*2c50*/  IMAD R21, R84, c[0x0][0x2f8], RZ ;  /* 0x0000be0054157a24 */ /* 0x002fe200078e02ff */
[----:B------:R-:W-:Y:S02]  /*2c60*/  ISETP.GT.AND P4, PT, R54, 0x1, PT ;  /* 0x000000013600780c */ /* 0x000fe40003f84270 */
[----:B------:R-:W-:Y:S01]  /*2c70*/  MOV R54, R26 ;  /* 0x0000001a00367202 */ /* 0x000fe20000000f00 */
[----:B----4-:R0:W-:Y:S01]  /*2c80*/  STG.E.128 [R18.64], R8 ;  /* 0x0000000812007986 */ /* 0x0101e2000c101d06 */
[----:B------:R1:W4:Y:S01]  /*2c90*/  @!P3 MUFU.RCP R20, R23 ;  /* 0x000000170014b308 */ /* 0x0003220000001000 */
[----:B-----5:R-:W-:-:S02]  /*2ca0*/  @!P1 FMUL.FTZ R5, R5, R14 ;  /* 0x0000000e05059220 */ /* 0x020fc40000410000 */
[----:B------:R-:W-:Y:S01]  /*2cb0*/  BAR.SYNC.DEFER_BLOCKING 0x0 ;  /* 0x0000000000007b1d */ /* 0x000fe20000010000 */
[----:B------:R-:W-:Y:S01]  /*2cc0*/  IMAD R21, R68, c[0x0][0x2fc], R21 ;  /* 0x0000bf0044157a24 */ /* 0x000fe200078e0215 */
[----:B------:R-:W-:Y:S01]  /*2cd0*/  IADD3 R58, P1, R58, -0x200, RZ ;  /* 0xfffffe003a3a7810 */ /* 0x000fe20007f3e0ff */
[----:B---3--:R-:W-:Y:S01]  /*2ce0*/  @!P2 FMUL.FTZ R6, R6, R15 ;  /* 0x0000000f0606a220 */ /* 0x008fe20000410000 */
[----:B------:R-:W-:Y:S01]  /*2cf0*/  IADD3 R61, P2, R61, -0x200, RZ ;  /* 0xfffffe003d3d7810 */ /* 0x000fe20007f5e0ff */
[----:B-1----:R-:W-:Y:S01]  /*2d00*/  IMAD R23, R73, c[0x0][0x300], RZ ;  /* 0x0000c00049177a24 */ /* 0x002fe200078e02ff */
[----:B------:R-:W-:Y:S02]  /*2d10*/  IADD3 R17, R17, R21, RZ ;  /* 0x0000001511117210 */ /* 0x000fe40007ffe0ff */
[----:B------:R-:W-:Y:S01]  /*2d20*/  IADD3.X R56, R56, -0x1, RZ, P1, !PT ;  /* 0xffffffff38387810 */ /* 0x000fe20000ffe4ff */
[----:B------:R-:W-:Y:S01]  /*2d30*/  IMAD R23, R74, c[0x0][0x304], R23 ;  /* 0x0000c1004a177a24 */ /* 0x000fe200078e0217 */
[----:B------:R-:W-:Y:S01]  /*2d40*/  IADD3.X R60, R60, -0x1, RZ, P2, !PT ;  /* 0xffffffff3c3c7810 */ /* 0x000fe200017fe4ff */
[----:B----4-:R-:W-:Y:S01]  /*2d50*/  @!P3 FMUL.FTZ R7, R7, R20 ;  /* 0x000000140707b220 */ /* 0x010fe20000410000 */
[----:B------:R-:W-:Y:S01]  /*2d60*/  IADD3 R65, P3, R65, -0x200, RZ ;  /* 0xfffffe0041417810 */ /* 0x000fe20007f7e0ff */
[----:B0-----:R-:W-:-:S03]  /*2d70*/  IMAD.WIDE.U32 R8, R74, c[0x0][0x300], R16 ;  /* 0x0000c0004a087a25 */ /* 0x001fc600078e0010 */
[----:B------:R-:W-:Y:S02]  /*2d80*/  IADD3.X R64, R64, -0x1, RZ, P3, !PT ;  /* 0xffffffff40407810 */ /* 0x000fe40001ffe4ff */
        /* <DEDUP_REMOVED lines=17> */
.L_x_8533:
[----:B------:R-:W-:Y:S02]  /*2ea0*/  ISETP.NE.U32.AND P0, PT, RZ, c[0x0][0x328], PT ;  /* 0x0000ca00ff007a0c */ /* 0x000fe40003f05070 */
[----:B------:R-:W-:Y:S02]  /*2eb0*/  ISETP.NE.U32.AND P2, PT, RZ, c[0x0][0x348], PT ;  /* 0x0000d200ff007a0c */ /* 0x000fe40003f45070 */
[----:B------:R-:W-:Y:S02]  /*2ec0*/  ISETP.NE.AND.EX P1, PT, RZ, c[0x0][0x32c], PT, P0 ;  /* 0x0000cb00ff007a0c */ /* 0x000fe40003f25300 */
[----:B------:R-:W-:-:S11]  /*2ed0*/  ISETP.NE.AND.EX P0, PT, RZ, c[0x0][0x34c], PT, P2 ;  /* 0x0000d300ff007a0c */ /* 0x000fd60003f05320 */
[----:B------:R-:W-:Y:S05]  /*2ee0*/  @!P1 BRA `(.L_x_8557) ;  /* 0x0000014000009947 */ /* 0x000fea0003800000 */
[----:B------:R-:W1:Y:S01]  /*2ef0*/  SHFL.DOWN P1, R0, R71, 0x1, 0x1f ;  /* 0x08201f0047007f89 */ /* 0x000e620000020000 */
        /* <DEDUP_REMOVED lines=18> */
.L_x_8558:
[----:B-1----:R-:W-:Y:S05]  /*3020*/  BSYNC B0 ;  /* 0x0000000000007941 */ /* 0x002fea0003800000 */
.L_x_8557:
[----:B------:R-:W-:Y:S01]  /*3030*/  BSSY B0, `(.L_x_8559) ;  /* 0x0000018000007945 */ /* 0x000fe20003800000 */
[----:B------:R-:W-:Y:S05]  /*3040*/  @!P0 BRA `(.L_x_8560) ;  /* 0x0000015000008947 */ /* 0x000fea0003800000 */
[----:B------:R-:W-:Y:S06]  /*3050*/  BAR.SYNC.DEFER_BLOCKING 0x0 ;  /* 0x0000000000007b1d */ /* 0x000fec0000010000 */
[----:B------:R-:W1:Y:S04]  /*3060*/  SHFL.DOWN P0, R0, R69, 0x1, 0x1f ;  /* 0x08201f0045007f89 */ /* 0x000e680000000000 */
[----:B------:R-:W3:Y:S04]  /*3070*/  S2R R8, SR_LANEID ;  /* 0x0000000000087919 */ /* 0x000ee80000000000 */
[----:B0-----:R-:W0:Y:S01]  /*3080*/  S2R R15, SR_TID.X ;  /* 0x00000000000f7919 */ /* 0x001e220000002100 */
[----:B-1----:R-:W-:Y:S01]  /*3090*/  @P0 FADD R0, R0, R69 ;  /* 0x0000004500000221 */ /* 0x002fe20000000000 */
[----:B---3--:R-:W-:-:S04]  /*30a0*/  ISETP.NE.AND P1, PT, R8, RZ, PT ;  /* 0x000000ff0800720c */ /* 0x008fc80003f25270 */
        /* <DEDUP_REMOVED lines=15> */
.L_x_8560:
[----:B0-----:R-:W0:Y:S02]  /*31a0*/  S2R R15, SR_TID.X ;  /* 0x00000000000f7919 */ /* 0x001e240000002100 */
.L_x_8561:
[----:B0-----:R-:W-:Y:S05]  /*31b0*/  BSYNC B0 ;  /* 0x0000000000007941 */ /* 0x001fea0003800000 */
.L_x_8559:
[----:B------:R-:W-:-:S13]  /*31c0*/  ISETP.GE.AND P0, PT, R15, c[0x0][0x16c], PT ;  /* 0x00005b000f007a0c */ /* 0x000fda0003f06270 */
[----:B------:R-:W-:Y:S05]  /*31d0*/  @P0 EXIT ;  /* 0x000000000000094d */ /* 0x000fea0003800000 */
[----:B------:R-:W-:Y:S02]  /*31e0*/  IMAD R73, R73, c[0x0][0x2a8], RZ ;  /* 0x0000aa0049497a24 */ /* 0x000fe400078e02ff */
[----:B------:R-:W-:-:S04]  /*31f0*/  IMAD.WIDE.U32 R4, R74, c[0x0][0x2a8], RZ ;  /* 0x0000aa004a047a25 */ /* 0x000fc800078e00ff */
[----:B------:R-:W-:-:S05]  /*3200*/  IMAD R21, R74, c[0x0][0x2ac], R73 ;  /* 0x0000ab004a157a24 */ /* 0x000fca00078e0249 */
[----:B------:R-:W-:Y:S02]  /*3210*/  IADD3 R21, R5, R21, RZ ;  /* 0x0000001505157210 */ /* 0x000fe40007ffe0ff */
.L_x_8562:
[----:B0-----:R-:W0:Y:S01]  /*3220*/  LDS R17, [R15.X4+0x16c8] ;  /* 0x0016c8000f117984 */ /* 0x001e220000004800 */
[----:B------:R-:W-:Y:S01]  /*3230*/  SHF.R.S32.HI R0, RZ, 0x1f, R15 ;  /* 0x0000001fff007819 */ /* 0x000fe2000001140f */
[----:B------:R-:W-:Y:S01]  /*3240*/  YIELD ;  /* 0x0000000000007946 */ /* 0x000fe20003800000 */
[----:B------:R-:W-:Y:S01]  /*3250*/  MOV R8, R4 ;  /* 0x0000000400087202 */ /* 0x000fe20000000f00 */
[----:B------:R1:W3:Y:S01]  /*3260*/  LDS R19, [R15.X4+0x1ac8] ;  /* 0x001ac8000f137984 */ /* 0x0002e20000004800 */
[----:B------:R-:W-:Y:S01]  /*3270*/  MOV R9, R21 ;  /* 0x0000001500097202 */ /* 0x000fe20000000f00 */
[C---:B------:R-:W-:Y:S01]  /*3280*/  IMAD R12, R0.reuse, c[0x0][0x290], RZ ;  /* 0x0000a400000c7a24 */ /* 0x040fe200078e02ff */
[----:B--2---:R-:W-:Y:S01]  /*3290*/  MOV R66, R2 ;  /* 0x0000000200427202 */ /* 0x004fe20000000f00 */
[----:B------:R-:W-:Y:S02]  /*32a0*/  IMAD R0, R0, c[0x0][0x2b0], RZ ;  /* 0x0000ac0000007a24 */ /* 0x000fe400078e02ff */
        /* <DEDUP_REMOVED lines=16> */
.L_x_8563:
        /* <DEDUP_REMOVED lines=13> */
.L_x_9158:


//--------------------- .text._Z25selective_scan_bwd_kernelI32Selective_Scan_bwd_kernel_traitsILi32ELi4ELb1ELb0ELb1ELb1ELb1EffEEv12SSMParamsBwd --------------------------
	.section	.text._Z25selective_scan_bwd_kernelI32Selective_Scan_bwd_kernel_traitsILi32ELi4ELb1ELb0ELb1ELb1ELb1EffEEv12SSMParamsBwd,"ax",@progbits
	.sectioninfo	@"SHI_REGISTERS=111"
	.align	128
        .global         _Z25selective_scan_bwd_kernelI32Selective_Scan_bwd_kernel_traitsILi32ELi4ELb1ELb0ELb1ELb1ELb1EffEEv12SSMParamsBwd
        .type           _Z25selective_scan_bwd_kernelI32Selective_Scan_bwd_kernel_traitsILi32ELi4ELb1ELb0ELb1ELb1ELb1EffEEv12SSMParamsBwd,@function
        .size           _Z25selective_scan_bwd_kernelI32Selective_Scan_bwd_kernel_traitsILi32ELi4ELb1ELb0ELb1ELb1ELb1EffEEv12SSMParamsBwd,(.L_x_9159 - _Z25selective_scan_bwd_kernelI32Selective_Scan_bwd_kernel_traitsILi32ELi4ELb1ELb0ELb1ELb1ELb1EffEEv12SSMParamsBwd)
        .other          _Z25selective_scan_bwd_kernelI32Selective_Scan_bwd_kernel_traitsILi32ELi4ELb1ELb0ELb1ELb1ELb1EffEEv12SSMParamsBwd,@"STO_CUDA_ENTRY STV_DEFAULT"
_Z25selective_scan_bwd_kernelI32Selective_Scan_bwd_kernel_traitsILi32ELi4ELb1ELb0ELb1ELb1ELb1EffEEv12SSMParamsBwd:
.text._Z25selective_scan_bwd_kernelI32Selective_Scan_bwd_kernel_traitsILi32ELi4ELb1ELb0ELb1ELb1ELb1EffEEv12SSMParamsBwd:
        /* <DEDUP_REMOVED lines=12> */
[----:B------:R-:W2:Y:S01]  /*00c0*/  S2R R6, SR_CTAID.X ;  /* 0x0000000000067919 */ /* 0x000ea20000002500 */
[----:B0-----:R-:W-:-:S06]  /*00d0*/  SHF.R.S32.HI R9, RZ, 0x1f, R10 ;  /* 0x0000001fff097819 */ /* 0x001fcc000001140a */
        /* <DEDUP_REMOVED lines=9> */
[----:B------:R-:W-:Y:S01]  /*0170*/  IMAD R21, R9, c[0x0][0x1d8], RZ ;  /* 0x0000760009157a24 */ /* 0x000fe200078e02ff */
[----:B------:R-:W-:-:S02]  /*0180*/  CS2R R58, SRZ ;  /* 0x00000000003a7805 */ /* 0x000fc4000001ff00 */
[----:B------:R-:W-:Y:S01]  /*0190*/  ISETP.GE.AND P3, PT, R16, 0x1, PT ;  /* 0x000000011000780c */ /* 0x000fe20003f66270 */
[----:B------:R-:W-:Y:S01]  /*01a0*/  IMAD R21, R10, c[0x0][0x1dc], R21 ;  /* 0x000077000a157a24 */ /* 0x000fe200078e0215 */
[----:B0-----:R-:W-:Y:S01]  /*01b0*/  IABS R2, R10 ;  /* 0x0000000a00027213 */ /* 0x001fe20000000000 */
[----:B-1----:R-:W-:Y:S01]  /*01c0*/  HFMA2.MMA R12, -RZ, RZ, 0, 0 ;  /* 0x00000000ff0c7435 */ /* 0x002fe200000001ff */
[----:B--2---:R-:W-:Y:S02]  /*01d0*/  SHF.R.S32.HI R5, RZ, 0x1f, R6 ;  /* 0x0000001fff057819 */ /* 0x004fe40000011406 */
        /* <DEDUP_REMOVED lines=22> */
[----:B------:R-:W-:Y:S01]  /*0340*/  @!P1 IADD3 R0, R0, -R17, RZ ;  /* 0x8000001100009210 */ /* 0x000fe20007ffe0ff */
[----:B------:R-:W-:Y:S01]  /*0350*/  IMAD R23, R6, c[0x0][0x1b4], R19 ;  /* 0x00006d0006177a24 */ /* 0x000fe200078e0213 */
[----:B------:R-:W-:Y:S02]  /*0360*/  @!P1 IADD3 R4, R4, 0x1, RZ ;  /* 0x0000000104049810 */ /* 0x000fe40007ffe0ff */
[----:B------:R-:W-:Y:S02]  /*0370*/  IADD3 R15, R15, R11, RZ ;  /* 0x0000000b0f0f7210 */ /* 0x000fe40007ffe0ff */
[----:B------:R-:W-:Y:S02]  /*0380*/  ISETP.GE.U32.AND P0, PT, R0, R17, PT ;  /* 0x000000110000720c */ /* 0x000fe40003f06070 */
[----:B------:R-:W-:Y:S01]  /*0390*/  LEA R11, R16, 0xffffff80, 0x7 ;  /* 0xffffff80100b7811 */ /* 0x000fe200078e38ff */
[----:B------:R-:W-:Y:S01]  /*03a0*/  IMAD.WIDE.U32 R16, R6, c[0x0][0x1b0], RZ ;  /* 0x00006c0006107a25 */ /* 0x000fe200078e00ff */
[----:B------:R-:W-:-:S02]  /*03b0*/  ISETP.NE.AND P1, PT, RZ, c[0x0][0x178], PT ;  /* 0x00005e00ff007a0c */ /* 0x000fc40003f25270 */
[----:B------:R-:W-:Y:S02]  /*03c0*/  SHF.R.S32.HI R19, RZ, 0x1f, R11 ;  /* 0x0000001fff137819 */ /* 0x000fe4000001140b */
[----:B------:R-:W-:Y:S02]  /*03d0*/  IADD3 R26, P4, R11, R2, RZ ;  /* 0x000000020b1a7210 */ /* 0x000fe40007f9e0ff */
[----:B------:R-:W-:Y:S01]  /*03e0*/  IADD3 R17, R17, R23, RZ ;  /* 0x0000001711117210 */ /* 0x000fe20007ffe0ff */
[----:B------:R-:W-:Y:S01]  /*03f0*/  IMAD R23, R9, c[0x0][0x280], RZ ;  /* 0x0000a00009177a24 */ /* 0x000fe200078e02ff */
        /* <DEDUP_REMOVED lines=8> */
[C---:B------:R-:W-:Y:S01]  /*0480*/  IMAD R15, R10.reuse, c[0x0][0x1ec], R21 ;  /* 0x00007b000a0f7a24 */ /* 0x040fe200078e0215 */
[----:B------:R-:W-:Y:S01]  /*0490*/  IADD3 R0, P2, R11, R12, RZ ;  /* 0x0000000c0b007210 */ /* 0x000fe20007f5e0ff */
[----:B------:R-:W-:Y:S01]  /*04a0*/  IMAD R2, R10, c[0x0][0x284], R23 ;  /* 0x0000a1000a027a24 */ /* 0x000fe200078e0217 */
[----:B------:R-:W-:Y:S01]  /*04b0*/  LEA R23, P1, R26, c[0x0][0x240], 0x2 ;  /* 0x000090001a177a11 */ /* 0x000fe200078210ff */
[----:B------:R-:W-:Y:S01]  /*04c0*/  IMAD.WIDE.U32 R16, R4, c[0x0][0x1c8], R16 ;  /* 0x0000720004107a25 */ /* 0x000fe200078e0010 */
[----:B------:R-:W-:-:S02]  /*04d0*/  IADD3.X R15, R19, R3, R15, P0, !PT ;  /* 0x00000003130f7210 */ /* 0x000fc400007fe40f */
[----:B------:R-:W-:Y:S02]  /*04e0*/  ISETP.NE.U32.AND P0, PT, RZ, c[0x0][0x260], PT ;  /* 0x00009800ff007a0c */ /* 0x000fe40003f05070 */
[----:B------:R-:W-:Y:S02]  /*04f0*/  IADD3.X R13, R19, R13, R2, P2, !PT ;  /* 0x0000000d130d7210 */ /* 0x000fe400017fe402 */
        /* <DEDUP_REMOVED lines=9> */
[----:B------:R-:W-:Y:S02]  /*0590*/  LEA R20, P4, R0, c[0x0][0x308], 0x2 ;  /* 0x0000c20000147a11 */ /* 0x000fe400078810ff */
[----:B------:R-:W-:Y:S02]  /*05a0*/  ISETP.NE.AND.EX P1, PT, RZ, c[0x0][0x32c], PT, P1 ;  /* 0x0000cb00ff007a0c */ /* 0x000fe40003f25310 */
[----:B------:R-:W-:-:S02]  /*05b0*/  ISETP.NE.AND.EX P2, PT, RZ, c[0x0][0x34c], PT, P2 ;  /* 0x0000d300ff007a0c */ /* 0x000fc40003f45320 */
[----:B------:R-:W-:Y:S02]  /*05c0*/  IADD3 R11, P5, R11, R16, RZ ;  /* 0x000000100b0b7210 */ /* 0x000fe40007fbe0ff */
[----:B------:R-:W-:Y:S01]  /*05d0*/  LEA.HI.X R16, R0, c[0x0][0x30c], R13, 0x2, P4 ;  /* 0x0000c30000107a11 */ /* 0x000fe200020f140d */
[----:B------:R-:W-:Y:S01]  /*05e0*/  @P0 IMAD R0, R6, c[0x0][0x164], R10 ;  /* 0x0000590006000a24 */ /* 0x000fe200078e020a */
[----:B------:R-:W-:Y:S02]  /*05f0*/  IADD3 R2, R17, R25, RZ ;  /* 0x0000001911027210 */ /* 0x000fe40007ffe0ff */
[----:B------:R-:W-:Y:S01]  /*0600*/  LEA R18, P6, R11, c[0x0][0x230], 0x2 ;  /* 0x00008c000b127a11 */ /* 0x000fe200078c10ff */
[----:B------:R-:W-:Y:S01]  /*0610*/  @P0 IMAD R0, R0, c[0x0][0x174], RZ ;  /* 0x00005d0000000a24 */ /* 0x000fe200078e02ff */
[----:B------:R-:W-:Y:S01]  /*0620*/  IADD3.X R2, R19, R2, RZ, P5, !PT ;  /* 0x0000000213027210 */ /* 0x000fe20002ffe4ff */
[----:B------:R-:W-:Y:S01]  /*0630*/  CS2R R24, SRZ ;  /* 0x0000000000187805 */ /* 0x000fe2000001ff00 */
[----:B------:R-:W-:Y:S01]  /*0640*/  @P0 MOV R67, 0x8 ;  /* 0x0000000800430802 */ /* 0x000fe20000000f00 */
[----:B------:R-:W-:Y:S01]  /*0650*/  @P0 IMAD R0, R0, c[0x0][0x16c], RZ ;  /* 0x00005b0000000a24 */ /* 0x000fe200078e02ff */
[----:B------:R-:W-:-:S02]  /*0660*/  @P1 LEA R58, P4, R10, c[0x0][0x328], 0x2 ;  /* 0x0000ca000a3a1a11 */ /* 0x000fc400078810ff */
[----:B------:R-:W-:Y:S01]  /*0670*/  @P2 LEA R24, P5, R10, c[0x0][0x348], 0x2 ;  /* 0x0000d2000a182a11 */ /* 0x000fe200078a10ff */
[----:B------:R-:W-:Y:S01]  /*0680*/  @P0 IMAD.WIDE R66, R0, R67, c[0x0][0x260] ;  /* 0x0000980000420625 */ /* 0x000fe200078e0243 */
[----:B------:R-:W-:Y:S01]  /*0690*/  LEA.HI.X R19, R11, c[0x0][0x234], R2, 0x2, P6 ;  /* 0x00008d000b137a11 */ /* 0x000fe200030f1402 */
[----:B------:R-:W-:Y:S01]  /*06a0*/  HFMA2.MMA R2, -RZ, RZ, 0, 0 ;  /* 0x00000000ff027435 */ /* 0x000fe200000001ff */
[C-C-:B------:R-:W-:Y:S01]  /*06b0*/  @P1 LEA.HI.X R59, R10.reuse, c[0x0][0x32c], R9.reuse, 0x2, P4 ;  /* 0x0000cb000a3b1a11 */ /* 0x140fe200020f1409 */
[----:B------:R-:W-:Y:S01]  /*06c0*/  @!P0 CS2R R66, SRZ ;  /* 0x0000000000428805 */ /* 0x000fe2000001ff00 */
[----:B------:R-:W-:Y:S02]  /*06d0*/  @P2 LEA.HI.X R25, R10, c[0x0][0x34c], R9, 0x2, P5 ;  /* 0x0000d3000a192a11 */ /* 0x000fe400028f1409 */
[----:B------:R-:W-:Y:S01]  /*06e0*/  MOV R0, RZ ;  /* 0x000000ff00007202 */ /* 0x000fe20000000f00 */
[----:B------:R-:W-:Y:S05]  /*06f0*/  @!P3 BRA `(.L_x_8564) ;  /* 0x00002f600000b947 */ /* 0x000fea0003800000 */
[----:B------:R-:W0:Y:S01]  /*0700*/  S2R R12, SR_TID.X ;  /* 0x00000000000c7919 */ /* 0x000e220000002100 */
[----:B------:R-:W-:Y:S01]  /*0710*/  MOV R13, RZ ;  /* 0x000000ff000d7202 */ /* 0x000fe20000000f00 */
[----:B------:R-:W-:Y:S01]  /*0720*/  IMAD R11, R5, c[0x0][0x2b8], RZ ;  /* 0x0000ae00050b7a24 */ /* 0x000fe200078e02ff */
[----:B------:R-:W-:Y:S01]  /*0730*/  MOV R17, R22 ;  /* 0x0000001600117202 */ /* 0x000fe20000000f00 */
[----:B------:R-:W-:Y:S01]  /*0740*/  IMAD R27, R9, c[0x0][0x198], RZ ;  /* 0x00006600091b7a24 */ /* 0x000fe200078e02ff */
[----:B------:R-:W-:Y:S01]  /*0750*/  MOV R0, RZ ;  /* 0x000000ff00007202 */ /* 0x000fe20000000f00 */
[----:B------:R-:W-:Y:S01]  /*0760*/  IMAD R11, R6, c[0x0][0x2bc], R11 ;  /* 0x0000af00060b7a24 */ /* 0x000fe200078e020b */
[----:B------:R-:W-:Y:S01]  /*0770*/  MOV R2, RZ ;  /* 0x000000ff00027202 */ /* 0x000fe20000000f00 */
[----:B------:R-:W-:Y:S01]  /*0780*/  IMAD.WIDE.U32 R60, R10, c[0x0][0x198], RZ ;  /* 0x000066000a3c7a25 */ /* 0x000fe200078e00ff */
[----:B------:R-:W-:-:S03]  /*0790*/  UMOV UR4, URZ ;  /* 0x0000003f00047c82 */ /* 0x000fc60008000000 */
[C---:B------:R-:W-:Y:S02]  /*07a0*/  IMAD R27, R10.reuse, c[0x0][0x19c], R27 ;  /* 0x000067000a1b7a24 */ /* 0x040fe400078e021b */
[----:B------:R-:W-:-:S03]  /*07b0*/  IMAD.WIDE.U32 R62, R10, c[0x0][0x180], RZ ;  /* 0x000060000a3e7a25 */ /* 0x000fc600078e00ff */
[----:B------:R-:W-:Y:S01]  /*07c0*/  IADD3 R57, R61, R27, RZ ;  /* 0x0000001b3d397210 */ /* 0x000fe20007ffe0ff */
[----:B0-----:R-:W-:Y:S01]  /*07d0*/  IMAD.WIDE.U32 R14, R6, c[0x0][0x2b8], R12 ;  /* 0x0000ae00060e7a25 */ /* 0x001fe200078e000c */
[----:B------:R-:W-:-:S03]  /*07e0*/  LOP3.LUT R22, R12, 0x1f, RZ, 0xc0, !PT ;  /* 0x0000001f0c167812 */ /* 0x000fc600078ec0ff */
[----:B------:R-:W-:Y:S01]  /*07f0*/  IMAD R13, R3, c[0x0][0x2c0], RZ ;  /* 0x0000b000030d7a24 */ /* 0x000fe200078e02ff */
[----:B------:R-:W-:Y:S02]  /*0800*/  IADD3 R15, R15, R11, RZ ;  /* 0x0000000b0f0f7210 */ /* 0x000fe40007ffe0ff */
[----:B------:R-:W-:Y:S01]  /*0810*/  MOV R11, R23 ;  /* 0x00000017000b7202 */ /* 0x000fe20000000f00 */
[C---:B------:R-:W-:Y:S02]  /*0820*/  IMAD R13, R4.reuse, c[0x0][0x2c4], R13 ;  /* 0x0000b100040d7a24 */ /* 0x040fe400078e020d */
[----:B------:R-:W-:-:S04]  /*0830*/  IMAD.WIDE.U32 R14, R4, c[0x0][0x2c0], R14 ;  /* 0x0000b000040e7a25 */ /* 0x000fc800078e000e */
[----:B------:R-:W-:Y:S01]  /*0840*/  IMAD R23, R9, c[0x0][0x180], RZ ;  /* 0x0000600009177a24 */ /* 0x000fe200078e02ff */
[----:B------:R-:W-:Y:S02]  /*0850*/  IADD3 R15, R15, R13, RZ ;  /* 0x0000000d0f0f7210 */ /* 0x000fe40007ffe0ff */
[----:B------:R-:W-:Y:S01]  /*0860*/  LEA R54, P0, R14, c[0x0][0x320], 0x2 ;  /* 0x0000c8000e367a11 */ /* 0x000fe200078010ff */
[----:B------:R-:W-:Y:S01]  /*0870*/  IMAD R23, R10, c[0x0][0x184], R23 ;  /* 0x000061000a177a24 */ /* 0x000fe200078e0217 */
[----:B------:R-:W-:Y:S02]  /*0880*/  MOV R13, R26 ;  /* 0x0000001a000d7202 */ /* 0x000fe40000000f00 */
[----:B------:R-:W-:Y:S02]  /*0890*/  LEA.HI.X R28, R14, c[0x0][0x324], R15, 0x2, P0 ;  /* 0x0000c9000e1c7a11 */ /* 0x000fe400000f140f */
[----:B------:R-:W-:Y:S02]  /*08a0*/  MOV R14, R20 ;  /* 0x00000014000e7202 */ /* 0x000fe40000000f00 */
[----:B------:R-:W0:Y:S01]  /*08b0*/  S2R R20, SR_LANEID ;  /* 0x0000000000147919 */ /* 0x000e220000000000 */
[----:B------:R-:W-:-:S02]  /*08c0*/  IADD3 R26, P0, R54, -0x180, RZ ;  /* 0xfffffe80361a7810 */ /* 0x000fc40007f1e0ff */
[C---:B------:R-:W-:Y:S02]  /*08d0*/  IADD3 R52, P1, R54.reuse, -0x100, RZ ;  /* 0xffffff0036347810 */ /* 0x040fe40007f3e0ff */
[----:B------:R-:W-:Y:S02]  /*08e0*/  IADD3 R54, P2, R54, -0x80, RZ ;  /* 0xffffff8036367810 */ /* 0x000fe40007f5e0ff */
[----:B------:R-:W-:Y:S02]  /*08f0*/  MOV R15, R21 ;  /* 0x00000015000f7202 */ /* 0x000fe40000000f00 */
[----:B------:R-:W-:Y:S02]  /*0900*/  MOV R21, c[0x0][0x174] ;  /* 0x00005d0000157a02 */ /* 0x000fe40000000f00 */
[----:B------:R-:W-:Y:S02]  /*0910*/  IADD3 R23, R63, R23, RZ ;  /* 0x000000173f177210 */ /* 0x000fe40007ffe0ff */
[----:B------:R-:W-:-:S02]  /*0920*/  IADD3.X R27, R28, -0x1, RZ, P0, !PT ;  /* 0xffffffff1c1b7810 */ /* 0x000fc400007fe4ff */
[C---:B------:R-:W-:Y:S02]  /*0930*/  IADD3.X R53, R28.reuse, -0x1, RZ, P1, !PT ;  /* 0xffffffff1c357810 */ /* 0x040fe40000ffe4ff */
[----:B------:R-:W-:Y:S02]  /*0940*/  IADD3.X R55, R28, -0x1, RZ, P2, !PT ;  /* 0xffffffff1c377810 */ /* 0x000fe400017fe4ff */
.L_x_8588:
[----:B------:R-:W-:Y:S01]  /*0950*/  BAR.SYNC.DEFER_BLOCKING 0x0 ;  /* 0x0000000000007b1d */ /* 0x000fe20000010000 */
[----:B------:R-:W-:Y:S02]  /*0960*/  SHF.R.S32.HI R29, RZ, 0x1f, R12 ;  /* 0x0000001fff1d7819 */ /* 0x000fe4000001140c */
[C---:B0-----:R-:W-:Y:S02]  /*0970*/  SHF.L.U32 R64, R12.reuse, 0x4, RZ ;  /* 0x000000040c407819 */ /* 0x041fe400000006ff */
[----:B------:R-:W-:Y:S02]  /*0980*/  SHF.L.U64.HI R56, R12, 0x4, R29 ;  /* 0x000000040c387819 */ /* 0x000fe4000001021d */
[----:B------:R-:W-:-:S04]  /*0990*/  IADD3 R40, P0, R11, R64, RZ ;  /* 0x000000400b287210 */ /* 0x000fc80007f1e0ff */
[----:B------:R-:W-:-:S06]  /*09a0*/  IADD3.X R41, R13, R56, RZ, P0, !PT ;  /* 0x000000380d297210 */ /* 0x000fcc00007fe4ff */
        /* <DEDUP_REMOVED lines=73> */
.L_x_8566:
[----:B------:R-:W-:Y:S05]  /*0e40*/  BSYNC B0 ;  /* 0x0000000000007941 */ /* 0x000fea0003800000 */
.L_x_8565:
        /* <DEDUP_REMOVED lines=33> */
.L_x_8568:
[----:B------:R-:W-:Y:S05]  /*1060*/  BSYNC B0 ;  /* 0x0000000000007941 */ /* 0x000fea0003800000 */
.L_x_8567:
        /* <DEDUP_REMOVED lines=33> */
.L_x_8570:
[----:B------:R-:W-:Y:S05]  /*1280*/  BSYNC B0 ;  /* 0x0000000000007941 */ /* 0x000fea0003800000 */
.L_x_8569:
        /* <DEDUP_REMOVED lines=33> */
.L_x_8572:
[----:B------:R-:W-:Y:S05]  /*14a0*/  BSYNC B0 ;  /* 0x0000000000007941 */ /* 0x000fea0003800000 */
.L_x_8571:
        /* <DEDUP_REMOVED lines=22> */
[----:B------:R-:W-:Y:S01]  /*1610*/  IMAD R79, R6, c[0x0][0x2ec], R75 ;  /* 0x0000bb00064f7a24 */ /* 0x000fe200078e024b */
[----:B------:R-:W-:Y:S01]  /*1620*/  ISETP.NE.AND.EX P0, PT, RZ, c[0x0][0x274], PT, P0 ;  /* 0x00009d00ff007a0c */ /* 0x000fe20003f05300 */
[----:B------:R-:W-:Y:S02]  /*1630*/  IMAD R81, R10, c[0x0][0x2f4], R81 ;  /* 0x0000bd000a517a24 */ /* 0x000fe400078e0251 */
[----:B0-----:R-:W-:Y:S02]  /*1640*/  FMUL.FTZ R48, R40, -1.4426950216293334961 ;  /* 0xbfb8aa3b28307820 */ /* 0x001fe40000410000 */
[----:B------:R-:W-:Y:S02]  /*1650*/  FMUL.FTZ R50, R41, -1.4426950216293334961 ;  /* 0xbfb8aa3b29327820 */ /* 0x000fe40000410000 */
[----:B------:R-:W-:Y:S02]  /*1660*/  FMUL.FTZ R51, R42, -1.4426950216293334961 ;  /* 0xbfb8aa3b2a337820 */ /* 0x000fe40000410000 */
[----:B------:R-:W0:Y:S01]  /*1670*/  MUFU.EX2 R48, R48 ;  /* 0x0000003000307308 */ /* 0x000e220000000800 */
[----:B------:R-:W-:-:S07]  /*1680*/  FMUL.FTZ R74, R43, -1.4426950216293334961 ;  /* 0xbfb8aa3b2b4a7820 */ /* 0x000fce0000410000 */
        /* <DEDUP_REMOVED lines=9> */
[----:B------:R-:W-:Y:S08]  /*1720*/  MUFU.RCP R73, R49 ;  /* 0x0000003100497308 */ /* 0x000ff00000001000 */
[----:B------:R-:W0:Y:S02]  /*1730*/  MUFU.RCP R78, R51 ;  /* 0x00000033004e7308 */ /* 0x000e240000001000 */
        /* <DEDUP_REMOVED lines=8> */
[----:B------:R-:W-:Y:S02]  /*17c0*/  FADD.FTZ R45, -R73, 1 ;  /* 0x3f800000492d7421 */ /* 0x000fe40000010100 */
        /* <DEDUP_REMOVED lines=23> */
[----:B------:R0:W-:Y:S01]  /*1940*/  STS.128 [R20.X16], R44 ;  /* 0x0000002c14007388 */ /* 0x0001e2000000cc00 */
[----:B------:R-:W-:-:S06]  /*1950*/  NOP ;  /* 0x0000000000007918 */ /* 0x000fcc0000000000 */
[----:B------:R-:W1:Y:S01]  /*1960*/  LDS.128 R48, [R20.X16] ;  /* 0x0000000014307984 */ /* 0x000e62000000cc00 */
[C---:B0-----:R-:W-:Y:S02]  /*1970*/  LEA R45, P1, R74.reuse, c[0x0][0x338], 0x2 ;  /* 0x0000ce004a2d7a11 */ /* 0x041fe400078210ff */
[----:B------:R-:W-:Y:S02]  /*1980*/  MOV R46, c[0x0][0x16c] ;  /* 0x00005b00002e7a02 */ /* 0x000fe40000000f00 */
[----:B------:R-:W-:Y:S02]  /*1990*/  LEA.HI.X R75, R74, c[0x0][0x33c], R75, 0x2, P1 ;  /* 0x0000cf004a4b7a11 */ /* 0x000fe400008f144b */
[----:B------:R-:W-:-:S04]  /*19a0*/  IADD3 R44, P1, R45, R64, RZ ;  /* 0x000000402d2c7210 */ /* 0x000fc80007f3e0ff */
[----:B------:R-:W-:-:S05]  /*19b0*/  IADD3.X R45, R75, R56, RZ, P1, !PT ;  /* 0x000000384b2d7210 */ /* 0x000fca0000ffe4ff */
        /* <DEDUP_REMOVED lines=17> */
[----:B------:R-:W-:Y:S02]  /*1ad0*/  IADD3 R45, R45, R49, RZ ;  /* 0x000000312d2d7210 */ /* 0x000fe40007ffe0ff */
[----:B0-----:R-:W-:-:S04]  /*1ae0*/  LEA R37, P0, R44, c[0x0][0x270], 0x2 ;  /* 0x00009c002c257a11 */ /* 0x001fc800078010ff */
[----:B------:R-:W-:Y:S02]  /*1af0*/  LEA.HI.X R45, R44, c[0x0][0x274], R45, 0x2, P0 ;  /* 0x00009d002c2d7a11 */ /* 0x000fe400000f142d */
[----:B------:R-:W-:-:S04]  /*1b00*/  IADD3 R36, P0, R37, R64, RZ ;  /* 0x0000004025247210 */ /* 0x000fc80007f1e0ff */
[----:B------:R-:W-:-:S05]  /*1b10*/  IADD3.X R37, R45, R56, RZ, P0, !PT ;  /* 0x000000382d257210 */ /* 0x000fca00007fe4ff */
[----:B-1----:R0:W-:Y:S04]  /*1b20*/  STG.E.128 [R36.64], R40 ;  /* 0x0000002824007986 */ /* 0x0021e8000c101d06 */
.L_x_8573:
[----:B------:R-:W-:Y:S01]  /*1b30*/  FMUL.FTZ R73, R32, R73 ;  /* 0x0000004920497220 */ /* 0x000fe20000410000 */
[----:B------:R-:W-:Y:S01]  /*1b40*/  BAR.SYNC.DEFER_BLOCKING 0x0 ;  /* 0x0000000000007b1d */ /* 0x000fe20000010000 */
[----:B------:R-:W-:Y:S01]  /*1b50*/  ISETP.GE.AND P0, PT, R46, 0x1, PT ;  /* 0x000000012e00780c */ /* 0x000fe20003f06270 */
[----:B------:R-:W-:Y:S02]  /*1b60*/  FMUL.FTZ R80, R33, R76 ;  /* 0x0000004c21507220 */ /* 0x000fe40000410000 */
[----:B------:R-:W-:Y:S01]  /*1b70*/  FFMA.FTZ R2, R28, R73, R2 ;  /* 0x000000491c027223 */ /* 0x000fe20000010002 */
[----:B------:R-:W-:Y:S01]  /*1b80*/  CS2R R32, SRZ ;  /* 0x0000000000207805 */ /* 0x000fe2000001ff00 */
[----:B------:R-:W-:Y:S02]  /*1b90*/  FMUL.FTZ R81, R34, R77 ;  /* 0x0000004d22517220 */ /* 0x000fe40000410000 */
[----:B------:R-:W-:Y:S02]  /*1ba0*/  FFMA.FTZ R2, R29, R80, R2 ;  /* 0x000000501d027223 */ /* 0x000fe40000010002 */
[----:B------:R-:W-:-:S02]  /*1bb0*/  FMUL.FTZ R86, R35, R78 ;  /* 0x0000004e23567220 */ /* 0x000fc40000410000 */
[----:B------:R-:W-:Y:S01]  /*1bc0*/  FFMA.FTZ R2, R30, R81, R2 ;  /* 0x000000511e027223 */ /* 0x000fe20000010002 */
[----:B------:R-:W-:Y:S01]  /*1bd0*/  CS2R R34, SRZ ;  /* 0x0000000000227805 */ /* 0x000fe2000001ff00 */
[-C--:B0-----:R-:W-:Y:S02]  /*1be0*/  FMUL.FTZ R36, R73, R8.reuse ;  /* 0x0000000849247220 */ /* 0x081fe40000410000 */
        /* <DEDUP_REMOVED lines=11> */
[----:B------:R-:W-:Y:S01]  /*1ca0*/  IMAD R35, R6, c[0x0][0x2bc], R35 ;  /* 0x0000af0006237a24 */ /* 0x000fe200078e0223 */
[----:B------:R-:W-:-:S03]  /*1cb0*/  LEA R49, R49, UR4, 0x7 ;  /* 0x0000000431317c11 */ /* 0x000fc6000f8e38ff */
[----:B------:R-:W-:-:S04]  /*1cc0*/  IMAD.WIDE.U32 R40, R6, c[0x0][0x2b8], R40 ;  /* 0x0000ae0006287a25 */ /* 0x000fc800078e0028 */
[----:B------:R-:W-:Y:S01]  /*1cd0*/  IMAD.WIDE R74, R49, 0x4, R26 ;  /* 0x00000004314a7825 */ /* 0x000fe200078e021a */
[----:B------:R-:W-:-:S03]  /*1ce0*/  IADD3 R41, R41, R35, RZ ;  /* 0x0000002329297210 */ /* 0x000fc60007ffe0ff */
[----:B------:R-:W-:Y:S02]  /*1cf0*/  IMAD R35, R3, c[0x0][0x2c0], RZ ;  /* 0x0000b00003237a24 */ /* 0x000fe400078e02ff */
[----:B------:R-:W-:-:S04]  /*1d00*/  IMAD.WIDE.U32 R40, R4, c[0x0][0x2c0], R40 ;  /* 0x0000b00004287a25 */ /* 0x000fc800078e0028 */
[----:B------:R-:W-:Y:S01]  /*1d10*/  IMAD R35, R4, c[0x0][0x2c4], R35 ;  /* 0x0000b10004237a24 */ /* 0x000fe200078e0223 */
[----:B------:R-:W-:Y:S01]  /*1d20*/  IADD3 R76, P0, R68, R40, RZ ;  /* 0x00000028444c7210 */ /* 0x000fe20007f1e0ff */
[----:B------:R-:W-:-:S03]  /*1d30*/  IMAD.WIDE R50, R49, 0x4, R52 ;  /* 0x0000000431327825 */ /* 0x000fc600078e0234 */
[----:B------:R-:W-:Y:S01]  /*1d40*/  IADD3.X R77, R69, R41, R35, P0, !PT ;  /* 0x00000029454d7210 */ /* 0x000fe200007fe423 */
[----:B------:R-:W-:Y:S01]  /*1d50*/  IMAD.WIDE R48, R49, 0x4, R54 ;  /* 0x0000000431307825 */ /* 0x000fe200078e0236 */
[----:B------:R-:W-:-:S03]  /*1d60*/  MOV R35, RZ ;  /* 0x000000ff00237202 */ /* 0x000fc60000000f00 */
.L_x_8587:
        /* <DEDUP_REMOVED lines=12> */
[C---:B------:R-:W-:Y:S02]  /*1e30*/  LEA R45, P0, R40.reuse, R18, 0x2 ;  /* 0x00000012282d7211 */ /* 0x040fe400078010ff */
[----:B------:R-:W-:Y:S01]  /*1e40*/  IADD3 R41, R41, R47, RZ ;  /* 0x0000002f29297210 */ /* 0x000fe20007ffe0ff */
[----:B0-2---:R0:W2:Y:S01]  /*1e50*/  LDG.E R82, [R42.64] ;  /* 0x000000062a527981 */ /* 0x0050a2000c1e1900 */
[----:B------:R-:W-:Y:S02]  /*1e60*/  IADD3 R44, P1, R45, R64, RZ ;  /* 0x000000402d2c7210 */ /* 0x000fe40007f3e0ff */
[----:B------:R-:W-:-:S04]  /*1e70*/  LEA.HI.X R41, R40, R19, R41, 0x2, P0 ;  /* 0x0000001328297211 */ /* 0x000fc800000f1429 */
[----:B------:R-:W-:-:S06]  /*1e80*/  IADD3.X R45, R41, R56, RZ, P1, !PT ;  /* 0x00000038292d7210 */ /* 0x000fcc0000ffe4ff */
[----:B------:R-:W3:Y:S01]  /*1e90*/  LDG.E.128 R44, [R44.64] ;  /* 0x000000062c2c7981 */ /* 0x000ee2000c1e1d00 */
[----:B------:R-:W-:Y:S01]  /*1ea0*/  MOV R40, R60 ;  /* 0x0000003c00287202 */ /* 0x000fe20000000f00 */
[----:B------:R-:W-:Y:S01]  /*1eb0*/  IMAD R78, R87, c[0x0][0x1a0], RZ ;  /* 0x00006800574e7a24 */ /* 0x000fe200078e02ff */
[----:B------:R-:W-:Y:S02]  /*1ec0*/  MOV R41, R57 ;  /* 0x0000003900297202 */ /* 0x000fe40000000f00 */
[----:B------:R-:W-:Y:S01]  /*1ed0*/  IADD3 R64, R21, -0x1, RZ ;  /* 0xffffffff15407810 */ /* 0x000fe20007ffe0ff */
[C---:B------:R-:W-:Y:S01]  /*1ee0*/  IMAD R79, R85.reuse, c[0x0][0x1a4], R78 ;  /* 0x00006900554f7a24 */ /* 0x040fe200078e024e */
[----:B------:R-:W-:Y:S01]  /*1ef0*/  ISETP.NE.AND P1, PT, R12, RZ, PT ;  /* 0x000000ff0c00720c */ /* 0x000fe20003f25270 */
[----:B------:R-:W-:Y:S01]  /*1f00*/  IMAD.WIDE.U32 R40, R85, c[0x0][0x1a0], R40 ;  /* 0x0000680055287a25 */ /* 0x000fe200078e0028 */
[----:B0-----:R-:W-:Y:S02]  /*1f10*/  LEA.HI R42, R64, R64, RZ, 0x1 ;  /* 0x00000040402a7211 */ /* 0x001fe400078f08ff */
[----:B------:R-:W-:-:S02]  /*1f20*/  ISETP.GT.AND P0, PT, R21, 0x1, PT ;  /* 0x000000011500780c */ /* 0x000fc40003f04270 */
[----:B------:R-:W-:Y:S02]  /*1f30*/  LEA R88, P2, R40, c[0x0][0x228], 0x2 ;  /* 0x00008a0028587a11 */ /* 0x000fe400078410ff */
[----:B------:R-:W-:Y:S02]  /*1f40*/  IADD3 R79, R41, R79, RZ ;  /* 0x0000004f294f7210 */ /* 0x000fe40007ffe0ff */
[----:B------:R-:W-:Y:S02]  /*1f50*/  LOP3.LUT R43, R42, 0xfffffe, RZ, 0xc0, !PT ;  /* 0x00fffffe2a2b7812 */ /* 0x000fe400078ec0ff */
[----:B------:R-:W-:Y:S02]  /*1f60*/  LEA.HI.X R89, R40, c[0x0][0x22c], R79, 0x2, P2 ;  /* 0x00008b0028597a11 */ /* 0x000fe400010f144f */
[----:B------:R-:W-:Y:S02]  /*1f70*/  IADD3 R64, R64, -R43, RZ ;  /* 0x8000002b40407210 */ /* 0x000fe40007ffe0ff */
[----:B------:R-:W-:Y:S01]  /*1f80*/  ISETP.EQ.AND P0, PT, R22, RZ, P0 ;  /* 0x000000ff1600720c */ /* 0x000fe20000702270 */
[----:B------:R0:W4:Y:S01]  /*1f90*/  LDG.E R88, [R88.64] ;  /* 0x0000000658587981 */ /* 0x000122000c1e1900 */
[----:B------:R-:W-:-:S02]  /*1fa0*/  IADD3 R41, R12, 0x200, RZ ;  /* 0x000002000c297810 */ /* 0x000fc40007ffe0ff */
[----:B------:R-:W-:-:S04]  /*1fb0*/  @!P1 LEA R41, R64, R85, 0x8 ;  /* 0x0000005540299211 */ /* 0x000fc800078e40ff */
[----:B------:R-:W-:-:S05]  /*1fc0*/  SHF.L.U32 R93, R41, 0x2, RZ ;  /* 0x00000002295d7819 */ /* 0x000fca00000006ff */
[----:B------:R-:W-:-:S05]  /*1fd0*/  @P0 IADD3 R40, R21, -0x2, RZ ;  /* 0xfffffffe15280810 */ /* 0x000fca0007ffe0ff */
[----:B------:R-:W-:Y:S01]  /*1fe0*/  @P0 IMAD R79, R40, c[0x0][0x16c], R85 ;  /* 0x00005b00284f0a24 */ /* 0x000fe200078e0255 */
[----:B------:R-:W-:Y:S02]  /*1ff0*/  ISETP.NE.AND P2, PT, R12, 0x1f, PT ;  /* 0x0000001f0c00780c */ /* 0x000fe40003f45270 */
[----:B------:R-:W-:Y:S01]  /*2000*/  MOV R90, RZ ;  /* 0x000000ff005a7202 */ /* 0x000fe20000000f00 */
[----:B------:R-:W-:Y:S01]  /*2010*/  @P0 IMAD.WIDE R78, R79, 0x8, R66 ;  /* 0x000000084f4e0825 */ /* 0x000fe200078e0242 */
[----:B------:R-:W-:Y:S03]  /*2020*/  BSSY B0, `(.L_x_8575) ;  /* 0x000002a000007945 */ /* 0x000fe60003800000 */
[----:B--2---:R-:W-:-:S04]  /*2030*/  FMUL.FTZ R91, R82, 1.4426950216293334961 ;  /* 0x3fb8aa3b525b7820 */ /* 0x004fc80000410000 */
[----:B------:R-:W-:-:S04]  /*2040*/  FMUL.FTZ R92, R91, R65 ;  /* 0x000000415b5c7220 */ /* 0x000fc80000410000 */
        /* <DEDUP_REMOVED lines=19> */
[----:B------:R-:W-:Y:S02]  /*2180*/  FMUL.FTZ R46, R31, R72 ;  /* 0x000000481f2e7220 */ /* 0x000fe40000410000 */
[C---:B----4-:R-:W-:Y:S02]  /*2190*/  FMUL.FTZ R98, R94.reuse, R45 ;  /* 0x0000002d5e627220 */ /* 0x050fe40000410000 */
[----:B------:R-:W-:Y:S02]  /*21a0*/  FFMA.FTZ R44, R94, R44, R93 ;  /* 0x0000002c5e2c7223 */ /* 0x000fe4000001005d */
[C---:B------:R-:W-:Y:S02]  /*21b0*/  FMUL.FTZ R95, R88.reuse, R41 ;  /* 0x00000029585f7220 */ /* 0x040fe40000410000 */
[C---:B--2---:R-:W-:Y:S02]  /*21c0*/  FMUL.FTZ R78, R88.reuse, R42 ;  /* 0x0000002a584e7220 */ /* 0x044fe40000410000 */
[----:B------:R-:W-:-:S02]  /*21d0*/  FMUL.FTZ R97, R88, R43 ;  /* 0x0000002b58617220 */ /* 0x000fc40000410000 */
[C---:B------:R-:W-:Y:S02]  /*21e0*/  FMUL.FTZ R79, R91.reuse, R98 ;  /* 0x000000625b4f7220 */ /* 0x040fe40000410000 */
[----:B------:R-:W-:Y:S02]  /*21f0*/  FMUL.FTZ R96, R88, R40 ;  /* 0x0000002858607220 */ /* 0x000fe40000410000 */
[----:B------:R-:W-:Y:S02]  /*2200*/  FFMA.FTZ R98, R91, R44, R46 ;  /* 0x0000002c5b627223 */ /* 0x000fe4000001002e */
[----:B------:R-:W-:Y:S02]  /*2210*/  FMUL.FTZ R95, R80, R95 ;  /* 0x0000005f505f7220 */ /* 0x000fe40000410000 */
        /* <DEDUP_REMOVED lines=10> */
.L_x_8576:
[----:B------:R-:W-:Y:S05]  /*22c0*/  BSYNC B0 ;  /* 0x0000000000007941 */ /* 0x000fea0003800000 */
.L_x_8575:
        /* <DEDUP_REMOVED lines=44> */
[C---:B------:R-:W-:Y:S01]  /*2590*/  ISETP.NE.OR P0, PT, R22.reuse, RZ, P0 ;  /* 0x000000ff1600720c */ /* 0x040fe20000705670 */
        /* <DEDUP_REMOVED lines=27> */
[----:B------:R0:W-:Y:S01]  /*2750*/  SHFL.IDX PT, R104, R99, RZ, 0x1f ;  /* 0x00001fff63687589 */ /* 0x0001e200000e0000 */
[----:B------:R-:W-:Y:S01]  /*2760*/  LEA R79, R21, 0xffffff80, 0x7 ;  /* 0xffffff80154f7811 */ /* 0x000fe200078e38ff */
[----:B------:R-:W-:Y:S01]  /*2770*/  FFMA.FTZ R103, R64, R103, R47 ;  /* 0x0000006740677223 */ /* 0x000fe2000001002f */
[C---:B------:R-:W-:Y:S01]  /*2780*/  SHF.L.U64.HI R98, R84.reuse, 0x2, R83 ;  /* 0x0000000254627819 */ /* 0x040fe20000010253 */
[----:B------:R-:W2:Y:S01]  /*2790*/  SHFL.IDX PT, R64, R102, RZ, 0x1f ;  /* 0x00001fff66407589 */ /* 0x000ea200000e0000 */
[----:B------:R-:W-:Y:S01]  /*27a0*/  IADD3 R90, -R79, c[0x0][0x168], -R12 ;  /* 0x00005a004f5a7a10 */ /* 0x000fe20007ffe90c */
[-C--:B------:R-:W-:Y:S01]  /*27b0*/  FFMA.FTZ R105, R89, R103.reuse, R92 ;  /* 0x0000006759697223 */ /* 0x080fe2000001005c */
[----:B0-----:R-:W-:Y:S01]  /*27c0*/  SHF.L.U32 R99, R84, 0x2, RZ ;  /* 0x0000000254637819 */ /* 0x001fe200000006ff */
[----:B------:R-:W-:Y:S01]  /*27d0*/  FMUL.FTZ R40, R40, R103 ;  /* 0x0000006728287220 */ /* 0x000fe20000410000 */
[C---:B------:R-:W-:Y:S01]  /*27e0*/  ISETP.GE.AND P1, PT, R90.reuse, 0x1, PT ;  /* 0x000000015a00780c */ /* 0x040fe20003f26270 */
[-C--:B------:R-:W-:Y:S01]  /*27f0*/  FMUL.FTZ R47, R41, R105.reuse ;  /* 0x00000069292f7220 */ /* 0x080fe20000410000 */
[C---:B------:R-:W-:Y:S01]  /*2800*/  ISETP.GE.AND P3, PT, R90.reuse, 0x41, PT ;  /* 0x000000415a00780c */ /* 0x040fe20003f66270 */
[----:B------:R-:W-:Y:S01]  /*2810*/  FFMA.FTZ R41, R73, R40, RZ ;  /* 0x0000002849297223 */ /* 0x000fe200000100ff */
[----:B------:R-:W-:Y:S01]  /*2820*/  ISETP.GE.AND P4, PT, R90, 0x61, PT ;  /* 0x000000615a00780c */ /* 0x000fe20003f86270 */
[----:B------:R-:W-:-:S02]  /*2830*/  FFMA.FTZ R93, R94, R105, R93 ;  /* 0x000000695e5d7223 */ /* 0x000fc4000001005d */
[----:B------:R-:W-:Y:S02]  /*2840*/  FFMA.FTZ R40, R80, R47, R41 ;  /* 0x0000002f50287223 */ /* 0x000fe40000010029 */
[----:B------:R-:W-:Y:S02]  /*2850*/  FMUL.FTZ R42, R42, R93 ;  /* 0x0000005d2a2a7220 */ /* 0x000fe40000410000 */
[----:B-1----:R-:W-:Y:S01]  /*2860*/  @P2 FFMA.FTZ R106, R107, R106, R108 ;  /* 0x0000006a6b6a2223 */ /* 0x002fe2000001006c */
[----:B------:R-:W-:Y:S01]  /*2870*/  ISETP.GE.AND P2, PT, R90, 0x21, PT ;  /* 0x000000215a00780c */ /* 0x000fe20003f46270 */
[----:B------:R-:W-:Y:S02]  /*2880*/  FMUL.FTZ R41, R88, R105 ;  /* 0x0000006958297220 */ /* 0x000fe40000410000 */
[----:B------:R-:W-:Y:S02]  /*2890*/  FFMA.FTZ R47, R106, R100, R97 ;  /* 0x000000646a2f7223 */ /* 0x000fe40000010061 */
[----:B------:R-:W-:-:S02]  /*28a0*/  FFMA.FTZ R97, R81, R42, R40 ;  /* 0x0000002a51617223 */ /* 0x000fc40000010028 */
[C---:B------:R-:W-:Y:S02]  /*28b0*/  FFMA.FTZ R79, R91.reuse, R47, R78 ;  /* 0x0000002f5b4f7223 */ /* 0x040fe4000001004e */
[----:B------:R-:W-:Y:S02]  /*28c0*/  FFMA.FTZ R91, R91, R93, R46 ;  /* 0x0000005d5b5b7223 */ /* 0x000fe4000001002e */
[----:B------:R-:W-:Y:S02]  /*28d0*/  FFMA.FTZ R95, R94, R79, R95 ;  /* 0x0000004f5e5f7223 */ /* 0x000fe4000001005f */
[----:B------:R-:W-:Y:S02]  /*28e0*/  FMUL.FTZ R94, R43, R91 ;  /* 0x0000005b2b5e7220 */ /* 0x000fe40000410000 */
[----:B------:R-:W-:Y:S02]  /*28f0*/  FFMA.FTZ R89, R89, R95, R96 ;  /* 0x0000005f59597223 */ /* 0x000fe40000010060 */
[----:B------:R-:W-:-:S02]  /*2900*/  FMUL.FTZ R40, R88, R103 ;  /* 0x0000006758287220 */ /* 0x000fc40000410000 */
[----:B------:R-:W-:Y:S02]  /*2910*/  FADD.FTZ R46, -R46, R91 ;  /* 0x0000005b2e2e7221 */ /* 0x000fe40000010100 */
[C---:B------:R-:W-:Y:S02]  /*2920*/  FMUL.FTZ R43, R88.reuse, R91 ;  /* 0x0000005b582b7220 */ /* 0x040fe40000410000 */
[----:B------:R-:W-:Y:S02]  /*2930*/  FMUL.FTZ R42, R88, R93 ;  /* 0x0000005d582a7220 */ /* 0x000fe40000410000 */
[-C--:B------:R-:W-:Y:S02]  /*2940*/  FFMA.FTZ R90, R28, -R65.reuse, R103 ;  /* 0x800000411c5a7223 */ /* 0x080fe40000010067 */
[----:B------:R-:W-:Y:S02]  /*2950*/  FMUL.FTZ R91, R89, R65 ;  /* 0x00000041595b7220 */ /* 0x000fe40000410000 */
[----:B--2---:R-:W-:-:S02]  /*2960*/  FFMA.FTZ R45, R64, R45, R104 ;  /* 0x0000002d402d7223 */ /* 0x004fc40000010068 */
[----:B------:R-:W-:Y:S01]  /*2970*/  FMUL.FTZ R44, R64, R44 ;  /* 0x0000002c402c7220 */ /* 0x000fe20000410000 */
[----:B------:R-:W-:Y:S01]  /*2980*/  SHF.L.U32 R64, R12, 0x4, RZ ;  /* 0x000000040c407819 */ /* 0x000fe200000006ff */
[----:B------:R-:W-:Y:S02]  /*2990*/  FMUL.FTZ R40, R73, R40 ;  /* 0x0000002849287220 */ /* 0x000fe40000410000 */
[----:B------:R-:W-:Y:S01]  /*29a0*/  FMUL.FTZ R41, R80, R41 ;  /* 0x0000002950297220 */ /* 0x000fe20000410000 */
[----:B------:R0:W-:Y:S01]  /*29b0*/  @!P0 STS.64 [R101+0xec8], R44 ;  /* 0x000ec82c65008388 */ /* 0x0001e20000000a00 */
[----:B------:R-:W-:Y:S02]  /*29c0*/  FMUL.FTZ R42, R81, R42 ;  /* 0x0000002a512a7220 */ /* 0x000fe40000410000 */
[C---:B------:R-:W-:Y:S02]  /*29d0*/  FMUL.FTZ R43, R86.reuse, R43 ;  /* 0x0000002b562b7220 */ /* 0x040fe40000410000 */
[----:B------:R-:W-:-:S02]  /*29e0*/  FFMA.FTZ R94, R86, R94, R97 ;  /* 0x0000005e565e7223 */ /* 0x000fc40000010061 */
[----:B------:R-:W-:Y:S01]  /*29f0*/  FADD.FTZ R92, -R92, R105 ;  /* 0x000000695c5c7221 */ /* 0x000fe20000010100 */
[----:B------:R1:W-:Y:S01]  /*2a00*/  STS.128 [R64+0x210], R40 ;  /* 0x0002102840007388 */ /* 0x0003e20000000c00 */
[----:B------:R-:W-:Y:S02]  /*2a10*/  FMUL.FTZ R78, R95, R70 ;  /* 0x000000465f4e7220 */ /* 0x000fe40000410000 */
[----:B------:R-:W-:Y:S02]  /*2a20*/  FFMA.FTZ R97, R91, R90, RZ ;  /* 0x0000005a5b617223 */ /* 0x000fe400000100ff */
[-C--:B------:R-:W-:Y:S02]  /*2a30*/  FFMA.FTZ R96, R30, -R71.reuse, R93 ;  /* 0x800000471e607223 */ /* 0x080fe4000001005d */
[----:B------:R-:W-:Y:S02]  /*2a40*/  FMUL.FTZ R88, R47, R72 ;  /* 0x000000482f587220 */ /* 0x000fe40000410000 */
[----:B------:R-:W-:-:S02]  /*2a50*/  FMUL.FTZ R93, R79, R71 ;  /* 0x000000474f5d7220 */ /* 0x000fc40000410000 */
        /* <DEDUP_REMOVED lines=14> */
.L_x_8578:
[----:B-1----:R-:W-:Y:S05]  /*2b40*/  BSYNC B0 ;  /* 0x0000000000007941 */ /* 0x002fea0003800000 */
.L_x_8577:
        /* <DEDUP_REMOVED lines=8> */
.L_x_8580:
[----:B------:R-:W-:Y:S05]  /*2bd0*/  BSYNC B0 ;  /* 0x0000000000007941 */ /* 0x000fea0003800000 */
.L_x_8579:
[----:B-1----:R1:W2:Y:S01]  /*2be0*/  LDS R43, [R12.X4+0x310] ;  /* 0x000310000c2b7984 */ /* 0x0022a20000004800 */
[----:B------:R-:W-:Y:S01]  /*2bf0*/  BSSY B0, `(.L_x_8581) ;  /* 0x0000005000007945 */ /* 0x000fe20003800000 */
[----:B------:R-:W-:Y:S05]  /*2c00*/  @!P3 BRA `(.L_x_8582) ;  /* 0x000000300000b947 */ /* 0x000fea0003800000 */
[----:B------:R-:W-:-:S05]  /*2c10*/  IMAD.WIDE.U32 R40, R99, c[0x0][0x2d0], R50 ;  /* 0x0000b40063287a25 */ /* 0x000fca00078e0032 */
[----:B------:R-:W-:-:S05]  /*2c20*/  IADD3 R41, R45, R41, RZ ;  /* 0x000000292d297210 */ /* 0x000fca0007ffe0ff */
[----:B--2---:R2:W-:Y:S02]  /*2c30*/  RED.E.ADD.F32.FTZ.RN.STRONG.GPU [R40.64], R43 ;  /* 0x0000002b2800798e */ /* 0x0045e4000c10e786 */
.L_x_8582:
[----:B------:R-:W-:Y:S05]  /*2c40*/  BSYNC B0 ;  /* 0x0000000000007941 */ /* 0x000fea0003800000 */
.L_x_8581:
[----:B--2---:R2:W3:Y:S01]  /*2c50*/  LDS R43, [R12.X4+0x390] ;  /* 0x000390000c2b7984 */ /* 0x0044e20000004800 */
[----:B------:R-:W-:Y:S01]  /*2c60*/  BSSY B0, `(.L_x_8583) ;  /* 0x0000005000007945 */ /* 0x000fe20003800000 */
[----:B------:R-:W-:Y:S05]  /*2c70*/  @!P4 BRA `(.L_x_8584) ;  /* 0x000000300000c947 */ /* 0x000fea0003800000 */
[----:B------:R-:W-:-:S05]  /*2c80*/  IMAD.WIDE.U32 R40, R99, c[0x0][0x2d0], R48 ;  /* 0x0000b40063287a25 */ /* 0x000fca00078e0030 */
[----:B------:R-:W-:-:S05]  /*2c90*/  IADD3 R41, R45, R41, RZ ;  /* 0x000000292d297210 */ /* 0x000fca0007ffe0ff */
[----:B---3--:R3:W-:Y:S02]  /*2ca0*/  RED.E.ADD.F32.FTZ.RN.STRONG.GPU [R40.64], R43 ;  /* 0x0000002b2800798e */ /* 0x0087e4000c10e786 */
.L_x_8584:
[----:B------:R-:W-:Y:S05]  /*2cb0*/  BSYNC B0 ;  /* 0x0000000000007941 */ /* 0x000fea0003800000 */
.L_x_8583:
[----:B---3--:R-:W3:Y:S01]  /*2cc0*/  SHFL.DOWN PT, R43, R94, 0x1, 0x1f ;  /* 0x08201f005e2b7f89 */ /* 0x008ee200000e0000 */
[----:B------:R-:W-:Y:S01]  /*2cd0*/  ISETP.GT.AND P1, PT, R20, 0x1e, PT ;  /* 0x0000001e1400780c */ /* 0x000fe20003f24270 */
[----:B------:R-:W-:Y:S01]  /*2ce0*/  FMUL.FTZ R97, R82, R47 ;  /* 0x0000002f52617220 */ /* 0x000fe20000410000 */
[----:B------:R-:W-:Y:S01]  /*2cf0*/  ISETP.NE.AND P2, PT, R20, RZ, PT ;  /* 0x000000ff1400720c */ /* 0x000fe20003f45270 */
[----:B------:R-:W4:Y:S01]  /*2d00*/  SHFL.DOWN PT, R41, R42, 0x1, 0x1f ;  /* 0x08201f002a297f89 */ /* 0x000f2200000e0000 */
[C---:B------:R-:W-:Y:S01]  /*2d10*/  FMUL.FTZ R87, R82.reuse, R79 ;  /* 0x0000004f52577220 */ /* 0x040fe20000410000 */
        /* <DEDUP_REMOVED lines=54> */
.L_x_8586:
[----:B---3--:R-:W-:Y:S05]  /*3080*/  BSYNC B0 ;  /* 0x0000000000007941 */ /* 0x008fea0003800000 */
.L_x_8585:
[----:B------:R-:W-:Y:S02]  /*3090*/  IADD3 R85, R85, 0x1, RZ ;  /* 0x0000000155557810 */ /* 0x000fe40007ffe0ff */
[----:B------:R-:W-:Y:S02]  /*30a0*/  IADD3 R84, P1, R84, 0x1, RZ ;  /* 0x0000000154547810 */ /* 0x000fe40007f3e0ff */
[----:B------:R-:W-:Y:S02]  /*30b0*/  ISETP.GE.AND P0, PT, R85, c[0x0][0x16c], PT ;  /* 0x00005b0055007a0c */ /* 0x000fe40003f06270 */
[----:B------:R-:W-:-:S11]  /*30c0*/  IADD3.X R83, RZ, R83, RZ, P1, !PT ;  /* 0x00000053ff537210 */ /* 0x000fd60000ffe4ff */
[----:B------:R-:W-:Y:S01]  /*30d0*/  @P0 CALL.REL.NOINC `(.L_x_8574) ;  /* 0x0000001000000944 */ /* 0x000fe20003c00000 */
[----:B------:R-:W-:Y:S05]  /*30e0*/  BRA `(.L_x_8587) ;  /* 0xffffec8000007947 */ /* 0x000fea000383ffff */
.L_x_8574:
[----:B------:R-:W-:Y:S01]  /*30f0*/  BAR.SYNC.DEFER_BLOCKING 0x0 ;  /* 0x0000000000007b1d */ /* 0x000fe20000010000 */
[----:B------:R-:W-:Y:S02]  /*3100*/  SHF.R.S32.HI R29, RZ, 0x1f, R12 ;  /* 0x0000001fff1d7819 */ /* 0x000fe4000001140c */
[----:B------:R-:W-:-:S04]  /*3110*/  LEA R28, P0, R12, R15, 0x4 ;  /* 0x0000000f0c1c7211 */ /* 0x000fc800078020ff */
[----:B------:R-:W-:-:S06]  /*3120*/  LEA.HI.X R29, R12, R17, R29, 0x4, P0 ;  /* 0x000000110c1d7211 */ /* 0x000fcc00000f241d */
[----:B------:R-:W3:Y:S01]  /*3130*/  LDG.E.128 R28, [R28.64] ;  /* 0x000000061c1c7981 */ /* 0x000ee2000c1e1d00 */
[----:B------:R-:W-:Y:S01]  /*3140*/  IMAD R49, R5, c[0x0][0x2d8], RZ ;  /* 0x0000b60005317a24 */ /* 0x000fe200078e02ff */
[----:B------:R-:W-:-:S03]  /*3150*/  UIADD3 UR4, UR4, -0x80, URZ ;  /* 0xffffff8004047890 */ /* 0x000fc6000fffe03f */
        /* <DEDUP_REMOVED lines=15> */
[----:B------:R-:W-:Y:S02]  /*3250*/  @!P0 FMUL.FTZ R40, R40, -1.4426950216293334961 ;  /* 0xbfb8aa3b28288820 */ /* 0x000fe40000410000 */
[----:B------:R-:W-:Y:S02]  /*3260*/  @!P1 FMUL.FTZ R28, R41, -1.4426950216293334961 ;  /* 0xbfb8aa3b291c9820 */ /* 0x000fe40000410000 */
[----:B------:R-:W-:Y:S02]  /*3270*/  @!P2 FMUL.FTZ R44, R42, -1.4426950216293334961 ;  /* 0xbfb8aa3b2a2ca820 */ /* 0x000fe40000410000 */
[----:B------:R-:W3:Y:S01]  /*3280*/  @!P0 MUFU.EX2 R40, R40 ;  /* 0x0000002800288308 */ /* 0x000ee20000000800 */
[----:B------:R-:W-:-:S07]  /*3290*/  @!P3 FMUL.FTZ R45, R43, -1.4426950216293334961 ;  /* 0xbfb8aa3b2b2db820 */ /* 0x000fce0000410000 */
[----:B------:R4:W5:Y:S01]  /*32a0*/  @!P1 MUFU.EX2 R41, R28 ;  /* 0x0000001c00299308 */ /* 0x0009620000000800 */
[----:B------:R-:W-:-:S06]  /*32b0*/  NOP ;  /* 0x0000000000007918 */ /* 0x000fcc0000000000 */
[----:B---3--:R-:W-:Y:S01]  /*32c0*/  @!P0 FADD.FTZ R42, R40, 1 ;  /* 0x3f800000282a8421 */ /* 0x008fe20000010000 */
[----:B----4-:R-:W3:Y:S01]  /*32d0*/  LDS.128 R28, [R20.X16] ;  /* 0x00000000141c7984 */ /* 0x010ee2000000cc00 */
[----:B------:R-:W4:Y:S01]  /*32e0*/  @!P2 MUFU.EX2 R44, R44 ;  /* 0x0000002c002ca308 */ /* 0x000f220000000800 */
[----:B-----5:R-:W-:Y:S02]  /*32f0*/  @!P1 FADD.FTZ R43, R41, 1 ;  /* 0x3f800000292b9421 */ /* 0x020fe40000010000 */
[----:B------:R-:W-:-:S05]  /*3300*/  IMAD.WIDE.U32 R40, R6, c[0x0][0x2d8], R68 ;  /* 0x0000b60006287a25 */ /* 0x000fca00078e0044 */
[----:B------:R-:W5:Y:S01]  /*3310*/  @!P3 MUFU.EX2 R45, R45 ;  /* 0x0000002d002db308 */ /* 0x000f620000000800 */
[----:B------:R-:W-:Y:S01]  /*3320*/  IADD3 R41, R41, R49, RZ ;  /* 0x0000003129297210 */ /* 0x000fe20007ffe0ff */
[----:B------:R-:W-:Y:S02]  /*3330*/  IMAD R49, R10, c[0x0][0x2e4], R37 ;  /* 0x0000b9000a317a24 */ /* 0x000fe400078e0225 */
[----:B----4-:R-:W-:-:S04]  /*3340*/  @!P2 FADD.FTZ R44, R44, 1 ;  /* 0x3f8000002c2ca421 */ /* 0x010fc80000010000 */
[----:B------:R4:W0:Y:S01]  /*3350*/  @!P1 MUFU.RCP R46, R43 ;  /* 0x0000002b002e9308 */ /* 0x0008220000001000 */
[----:B------:R-:W-:-:S04]  /*3360*/  IMAD.WIDE.U32 R36, R10, c[0x0][0x2e0], R40 ;  /* 0x0000b8000a247a25 */ /* 0x000fc800078e0028 */
[----:B------:R-:W-:Y:S01]  /*3370*/  IMAD.WIDE.U32 R40, R6, c[0x0][0x2f8], R68 ;  /* 0x0000be0006287a25 */ /* 0x000fe200078e0044 */
[----:B------:R-:W-:Y:S02]  /*3380*/  IADD3 R37, R37, R49, RZ ;  /* 0x0000003125257210 */ /* 0x000fe40007ffe0ff */
[----:B------:R1:W2:Y:S01]  /*3390*/  @!P0 MUFU.RCP R47, R42 ;  /* 0x0000002a002f8308 */ /* 0x0002a20000001000 */
[----:B----4-:R-:W-:Y:S01]  /*33a0*/  LEA R43, P4, R36, c[0x0][0x330], 0x2 ;  /* 0x0000cc00242b7a11 */ /* 0x010fe200078810ff */
[----:B-----5:R-:W-:-:S03]  /*33b0*/  @!P3 FADD.FTZ R45, R45, 1 ;  /* 0x3f8000002d2db421 */ /* 0x020fc60000010000 */
[----:B------:R-:W-:-:S03]  /*33c0*/  LEA.HI.X R37, R36, c[0x0][0x334], R37, 0x2, P4 ;  /* 0x0000cd0024257a11 */ /* 0x000fc600020f1425 */
[----:B------:R-:W4:Y:S01]  /*33d0*/  @!P2 MUFU.RCP R39, R44 ;  /* 0x0000002c0027a308 */ /* 0x000f220000001000 */
[----:B-1----:R-:W-:Y:S01]  /*33e0*/  IADD3 R42, P4, R43, R64, RZ ;  /* 0x000000402b2a7210 */ /* 0x002fe20007f9e0ff */
[----:B0-----:R-:W-:Y:S01]  /*33f0*/  @!P1 FMUL.FTZ R33, R33, R46 ;  /* 0x0000002e21219220 */ /* 0x001fe20000410000 */
[----:B------:R-:W-:Y:S02]  /*3400*/  IADD3 R18, P1, R18, -0x200, RZ ;  /* 0xfffffe0012127810 */ /* 0x000fe40007f3e0ff */
[----:B------:R-:W-:Y:S02]  /*3410*/  IADD3.X R43, R37, R56, RZ, P4, !PT ;  /* 0x00000038252b7210 */ /* 0x000fe400027fe4ff */
[----:B------:R-:W-:Y:S01]  /*3420*/  ISETP.GT.AND P4, PT, R21, 0x1, PT ;  /* 0x000000011500780c */ /* 0x000fe20003f84270 */
[----:B------:R0:W1:Y:S01]  /*3430*/  @!P3 MUFU.RCP R38, R45 ;  /* 0x0000002d0026b308 */ /* 0x0000620000001000 */
[----:B--2---:R-:W-:Y:S01]  /*3440*/  @!P0 FMUL.FTZ R32, R32, R47 ;  /* 0x0000002f20208220 */ /* 0x004fe20000410000 */
[----:B---3--:R2:W-:Y:S01]  /*3450*/  STG.E.128 [R42.64], R28 ;  /* 0x0000001c2a007986 */ /* 0x0085e2000c101d06 */
[----:B------:R-:W-:Y:S01]  /*3460*/  IMAD R47, R9, c[0x0][0x300], RZ ;  /* 0x0000c000092f7a24 */ /* 0x000fe200078e02ff */
[----:B------:R-:W-:Y:S01]  /*3470*/  IADD3 R21, R21, -0x1, RZ ;  /* 0xffffffff15157810 */ /* 0x000fe20007ffe0ff */
[----:B------:R-:W-:Y:S01]  /*3480*/  FADD.FTZ R0, R32, R0 ;  /* 0x0000000020007221 */ /* 0x000fe20000010000 */
[----:B------:R-:W-:Y:S01]  /*3490*/  IADD3.X R19, R19, -0x1, RZ, P1, !PT ;  /* 0xffffffff13137810 */ /* 0x000fe20000ffe4ff */
[----:B------:R-:W-:-:S02]  /*34a0*/  IMAD R47, R10, c[0x0][0x304], R47 ;  /* 0x0000c1000a2f7a24 */ /* 0x000fc400078e022f */
[----:B----4-:R-:W-:Y:S01]  /*34b0*/  @!P2 FMUL.FTZ R34, R34, R39 ;  /* 0x000000272222a220 */ /* 0x010fe20000410000 */
[----:B------:R-:W-:Y:S01]  /*34c0*/  BAR.SYNC.DEFER_BLOCKING 0x0 ;  /* 0x0000000000007b1d */ /* 0x000fe20000010000 */
[----:B0-----:R-:W-:Y:S01]  /*34d0*/  IMAD R45, R5, c[0x0][0x2f8], RZ ;  /* 0x0000be00052d7a24 */ /* 0x001fe200078e02ff */
[----:B------:R-:W-:-:S03]  /*34e0*/  IADD3 R11, P2, R11, -0x200, RZ ;  /* 0xfffffe000b0b7810 */ /* 0x000fc60007f5e0ff */
[----:B------:R-:W-:Y:S01]  /*34f0*/  IMAD R45, R6, c[0x0][0x2fc], R45 ;  /* 0x0000bf00062d7a24 */ /* 0x000fe200078e022d */
[----:B------:R-:W-:Y:S01]  /*3500*/  IADD3.X R13, R13, -0x1, RZ, P2, !PT ;  /* 0xffffffff0d0d7810 */ /* 0x000fe200017fe4ff */
[----:B-1----:R-:W-:Y:S01]  /*3510*/  @!P3 FMUL.FTZ R35, R35, R38 ;  /* 0x000000262323b220 */ /* 0x002fe20000410000 */
[----:B------:R-:W-:Y:S02]  /*3520*/  IADD3 R14, P3, R14, -0x200, RZ ;  /* 0xfffffe000e0e7810 */ /* 0x000fe40007f7e0ff */
[----:B------:R-:W-:Y:S02]  /*3530*/  IADD3 R41, R41, R45, RZ ;  /* 0x0000002d29297210 */ /* 0x000fe40007ffe0ff */
[----:B------:R-:W-:-:S03]  /*3540*/  IADD3.X R16, R16, -0x1, RZ, P3, !PT ;  /* 0xffffffff10107810 */ /* 0x000fc60001ffe4ff */
[----:B--2---:R-:W-:-:S05]  /*3550*/  IMAD.WIDE.U32 R28, R10, c[0x0][0x300], R40 ;  /* 0x0000c0000a1c7a25 */ /* 0x004fca00078e0028 */
        /* <DEDUP_REMOVED lines=12> */
[----:B------:R-:W-:Y:S01]  /*3620*/  FADD.FTZ R0, R0, R35 ;  /* 0x0000002300007221 */ /* 0x000fe20000010000 */
[----:B-1----:R0:W-:Y:S01]  /*3630*/  STG.E.128 [R64.64], R36 ;  /* 0x0000002440007986 */ /* 0x0021e2000c101d06 */
[----:B------:R-:W-:Y:S01]  /*3640*/  @!P4 CALL.REL.NOINC `(.L_x_8564) ;  /* 0x000000100000c944 */ /* 0x000fe20003c00000 */
[----:B------:R-:W-:Y:S05]  /*3650*/  BRA `(.L_x_8588) ;  /* 0xffffd2f000007947 */ /* 0x000fea000383ffff */
.L_x_8564:
[----:B------:R-:W-:Y:S02]  /*3660*/  ISETP.NE.U32.AND P0, PT, RZ, c[0x0][0x328], PT ;  /* 0x0000ca00ff007a0c */ /* 0x000fe40003f05070 */
[----:B------:R-:W-:Y:S02]  /*3670*/  ISETP.NE.U32.AND P2, PT, RZ, c[0x0][0x348], PT ;  /* 0x0000d200ff007a0c */ /* 0x000fe40003f45070 */
[----:B------:R-:W-:Y:S02]  /*3680*/  ISETP.NE.AND.EX P1, PT, RZ, c[0x0][0x32c], PT, P0 ;  /* 0x0000cb00ff007a0c */ /* 0x000fe40003f25300 */
        /* <DEDUP_REMOVED lines=21> */
.L_x_8590:
[----:B-1----:R-:W-:Y:S05]  /*37e0*/  BSYNC B0 ;  /* 0x0000000000007941 */ /* 0x002fea0003800000 */
.L_x_8589:
        /* <DEDUP_REMOVED lines=23> */
.L_x_8592:
[----:B------:R-:W1:Y:S02]  /*3960*/  S2R R15, SR_TID.X ;  /* 0x00000000000f7919 */ /* 0x000e640000002100 */
.L_x_8593:
[----:B-1----:R-:W-:Y:S05]  /*3970*/  BSYNC B0 ;  /* 0x0000000000007941 */ /* 0x002fea0003800000 */
.L_x_8591:
        /* <DEDUP_REMOVED lines=10> */
.L_x_8594:
        /* <DEDUP_REMOVED lines=26> */
.L_x_8595:
        /* <DEDUP_REMOVED lines=12> */
.L_x_9159:


//--------------------- .text._Z25selective_scan_bwd_kernelI32Selective_Scan_bwd_kernel_traitsILi32ELi4ELb1ELb1ELb0ELb0ELb0EffEEv12SSMParamsBwd --------------------------
	.section	.text._Z25selective_scan_bwd_kernelI32Selective_Scan_bwd_kernel_traitsILi32ELi4ELb1ELb1ELb0ELb0ELb0EffEEv12SSMParamsBwd,"ax",@progbits
	.sectioninfo	@"SHI_REGISTERS=112"
	.align	128
        .global         _Z25selective_scan_bwd_kernelI32Selective_Scan_bwd_kernel_traitsILi32ELi4ELb1ELb1ELb0ELb0ELb0EffEEv12SSMParamsBwd
        .type           _Z25selective_scan_bwd_kernelI32Selective_Scan_bwd_kernel_traitsILi32ELi4ELb1ELb1ELb0ELb0ELb0EffEEv12SSMParamsBwd,@function
        .size           _Z25selective_scan_bwd_kernelI32Selective_Scan_bwd_kernel_traitsILi32ELi4ELb1ELb1ELb0ELb0ELb0EffEEv12SSMParamsBwd,(.L_x_9160 - _Z25selective_scan_bwd_kernelI32Selective_Scan_bwd_kernel_traitsILi32ELi4ELb1ELb1ELb0ELb0ELb0EffEEv12SSMParamsBwd)
        .other          _Z25selective_scan_bwd_kernelI32Selective_Scan_bwd_kernel_traitsILi32ELi4ELb1ELb1ELb0ELb0ELb0EffEEv12SSMParamsBwd,@"STO_CUDA_ENTRY STV_DEFAULT"
_Z25selective_scan_bwd_kernelI32Selective_Scan_bwd_kernel_traitsILi32ELi4ELb1ELb1ELb0ELb0ELb0EffEEv12SSMParamsBwd:
.text._Z25selective_scan_bwd_kernelI32Selective_Scan_bwd_kernel_traitsILi32ELi4ELb1ELb1ELb0ELb0ELb0EffEEv12SSMParamsBwd:
        /* <DEDUP_REMOVED lines=23> */
[C---:B------:R-:W-:Y:S01]  /*0170*/  LOP3.LUT R12, R0.reuse, c[0x0][0x178], RZ, 0x3c, !PT ;  /* 0x00005e00000c7a12 */ /* 0x040fe200078e3cff */
[C---:B------:R-:W-:Y:S01]  /*0180*/  IMAD R15, R49.reuse, c[0x0][0x1d8], RZ ;  /* 0x00007600310f7a24 */ /* 0x040fe200078e02ff */
[----:B------:R-:W-:Y:S01]  /*0190*/  MOV R13, c[0x0][0x174] ;  /* 0x00005d00000d7a02 */ /* 0x000fe20000000f00 */
[----:B------:R-:W-:Y:S01]  /*01a0*/  IMAD R19, R49, c[0x0][0x280], RZ ;  /* 0x0000a00031137a24 */ /* 0x000fe200078e02ff */
[----:B0-----:R-:W-:Y:S01]  /*01b0*/  IABS R2, R0 ;  /* 0x0000000000027213 */ /* 0x001fe20000000000 */
[----:B------:R-:W-:Y:S01]  /*01c0*/  IMAD R15, R0, c[0x0][0x1dc], R15 ;  /* 0x00007700000f7a24 */ /* 0x000fe200078e020f */
[----:B-1----:R-:W-:Y:S01]  /*01d0*/  HFMA2.MMA R6, -RZ, RZ, 0, 0 ;  /* 0x00000000ff067435 */ /* 0x002fe200000001ff */
[----:B------:R-:W-:Y:S01]  /*01e0*/  ISETP.GE.AND P2, PT, R12, RZ, PT ;  /* 0x000000ff0c00720c */ /* 0x000fe20003f46270 */
[C---:B------:R-:W-:Y:S01]  /*01f0*/  IMAD R12, R70.reuse, c[0x0][0x278], RZ ;  /* 0x00009e00460c7a24 */ /* 0x040fe200078e02ff */
[----:B------:R-:W-:Y:S01]  /*0200*/  ISETP.GE.AND P3, PT, R13, 0x1, PT ;  /* 0x000000010d00780c */ /* 0x000fe20003f66270 */
[----:B--2---:R-:W-:Y:S01]  /*0210*/  IMAD R4, R70, c[0x0][0x1d0], RZ ;  /* 0x0000740046047a24 */ /* 0x004fe200078e02ff */
[----:B------:R-:W-:Y:S01]  /*0220*/  CS2R R32, SRZ ;  /* 0x0000000000207805 */ /* 0x000fe2000001ff00 */
[----:B------:R-:W-:Y:S01]  /*0230*/  IMAD R19, R0, c[0x0][0x284], R19 ;  /* 0x0000a10000137a24 */ /* 0x000fe200078e0213 */
[----:B---3--:R-:W-:Y:S01]  /*0240*/  IADD3 R10, RZ, -R7, RZ ;  /* 0x80000007ff0a7210 */ /* 0x008fe20007ffe0ff */
[----:B------:R-:W-:Y:S01]  /*0250*/  CS2R R34, SRZ ;  /* 0x0000000000227805 */ /* 0x000fe2000001ff00 */
[----:B------:R-:W-:Y:S01]  /*0260*/  HFMA2.MMA R53, -RZ, RZ, 0, 0 ;  /* 0x00000000ff357435 */ /* 0x000fe200000001ff */
[----:B------:R-:W-:-:S02]  /*0270*/  MOV R55, RZ ;  /* 0x000000ff00377202 */ /* 0x000fc40000000f00 */
[----:B------:R-:W-:-:S04]  /*0280*/  IMAD R3, R10, R11, RZ ;  /* 0x0000000b0a037224 */ /* 0x000fc800078e02ff */
[----:B------:R-:W-:-:S04]  /*0290*/  IMAD.HI.U32 R7, R7, R3, R6 ;  /* 0x0000000307077227 */ /* 0x000fc800078e0006 */
        /* <DEDUP_REMOVED lines=10> */
[----:B------:R-:W-:-:S03]  /*0340*/  IMAD.WIDE.U32 R6, R51, c[0x0][0x278], RZ ;  /* 0x00009e0033067a25 */ /* 0x000fc600078e00ff */
[----:B------:R-:W-:Y:S01]  /*0350*/  IADD3 R5, R5, R9, RZ ;  /* 0x0000000905057210 */ /* 0x000fe20007ffe0ff */
[----:B------:R-:W-:Y:S02]  /*0360*/  IMAD R9, R51, c[0x0][0x27c], R12 ;  /* 0x00009f0033097a24 */ /* 0x000fe400078e020c */
[----:B------:R-:W-:Y:S02]  /*0370*/  IMAD R12, R70, c[0x0][0x190], RZ ;  /* 0x00006400460c7a24 */ /* 0x000fe400078e02ff */
[----:B------:R-:W-:Y:S01]  /*0380*/  IMAD.WIDE.U32 R2, R0, c[0x0][0x1d8], R2 ;  /* 0x0000760000027a25 */ /* 0x000fe200078e0002 */
[----:B------:R-:W-:Y:S02]  /*0390*/  IADD3 R7, R7, R9, RZ ;  /* 0x0000000907077210 */ /* 0x000fe40007ffe0ff */
[----:B------:R-:W-:Y:S01]  /*03a0*/  @!P1 IADD3 R8, R8, -R11, RZ ;  /* 0x8000000b08089210 */ /* 0x000fe20007ffe0ff */
[----:B------:R-:W-:Y:S01]  /*03b0*/  IMAD R17, R51, c[0x0][0x194], R12 ;  /* 0x0000650033117a24 */ /* 0x000fe200078e020c */
[----:B------:R-:W-:-:S02]  /*03c0*/  @!P1 IADD3 R10, R10, 0x1, RZ ;  /* 0x000000010a0a9810 */ /* 0x000fc40007ffe0ff */
[----:B------:R-:W-:Y:S01]  /*03d0*/  ISETP.GE.U32.AND P0, PT, R8, R11, PT ;  /* 0x0000000b0800720c */ /* 0x000fe20003f06070 */
[----:B------:R-:W-:Y:S01]  /*03e0*/  IMAD.WIDE.U32 R8, R51, c[0x0][0x190], RZ ;  /* 0x0000640033087a25 */ /* 0x000fe200078e00ff */
[----:B------:R-:W-:Y:S02]  /*03f0*/  LEA R11, R13, 0xffffff80, 0x7 ;  /* 0xffffff800d0b7811 */ /* 0x000fe400078e38ff */
[----:B------:R-:W-:Y:S02]  /*0400*/  ISETP.NE.AND P1, PT, RZ, c[0x0][0x178], PT ;  /* 0x00005e00ff007a0c */ /* 0x000fe40003f25270 */
        /* <DEDUP_REMOVED lines=56> */
[----:B------:R-:W-:Y:S01]  /*0790*/  IMAD.WIDE.U32 R38, R0, c[0x0][0x180], RZ ;  /* 0x0000600000267a25 */ /* 0x000fe200078e00ff */
[----:B------:R-:W-:-:S03]  /*07a0*/  UMOV UR4, URZ ;  /* 0x0000003f00047c82 */ /* 0x000fc60008000000 */
[----:B------:R-:W-:-:S04]  /*07b0*/  IMAD.WIDE.U32 R40, R0, c[0x0][0x1b8], RZ ;  /* 0x00006e0000287a25 */ /* 0x000fc800078e00ff */
[----:B0-----:R-:W-:Y:S01]  /*07c0*/  IMAD.WIDE.U32 R4, R51, c[0x0][0x298], R52 ;  /* 0x0000a60033047a25 */ /* 0x001fe200078e0034 */
[----:B------:R-:W-:Y:S02]  /*07d0*/  MOV R53, RZ ;  /* 0x000000ff00357202 */ /* 0x000fe40000000f00 */
[C---:B------:R-:W-:Y:S02]  /*07e0*/  LOP3.LUT R72, R52.reuse, 0x1f, RZ, 0xc0, !PT ;  /* 0x0000001f34487812 */ /* 0x040fe400078ec0ff */
[----:B------:R-:W-:Y:S01]  /*07f0*/  IADD3 R5, R5, R7, RZ ;  /* 0x0000000705057210 */ /* 0x000fe20007ffe0ff */
[----:B------:R-:W-:Y:S01]  /*0800*/  IMAD R7, R49, c[0x0][0x1b8], RZ ;  /* 0x00006e0031077a24 */ /* 0x000fe200078e02ff */
[----:B------:R-:W-:Y:S02]  /*0810*/  SHF.R.S32.HI R65, RZ, 0x1f, R52 ;  /* 0x0000001fff417819 */ /* 0x000fe40000011434 */
[----:B------:R-:W-:Y:S01]  /*0820*/  IADD3 R66, R52, 0x200, RZ ;  /* 0x0000020034427810 */ /* 0x000fe20007ffe0ff */
        /* <DEDUP_REMOVED lines=15> */
.L_x_8611:
[----:B------:R-:W-:Y:S01]  /*0920*/  BAR.SYNC.DEFER_BLOCKING 0x0 ;  /* 0x0000000000007b1d */ /* 0x000fe20000010000 */
[C---:B------:R-:W-:Y:S02]  /*0930*/  SHF.L.U32 R68, R52.reuse, 0x4, RZ ;  /* 0x0000000434447819 */ /* 0x040fe400000006ff */
[----:B---3--:R-:W-:-:S02]  /*0940*/  SHF.L.U64.HI R13, R52, 0x4, R65 ;  /* 0x00000004340d7819 */ /* 0x008fc40000010241 */
[----:B------:R-:W-:-:S04]  /*0950*/  IADD3 R16, P0, R54, R68, RZ ;  /* 0x0000004436107210 */ /* 0x000fc80007f1e0ff */
[----:B------:R-:W-:-:S06]  /*0960*/  IADD3.X R17, R56, R13, RZ, P0, !PT ;  /* 0x0000000d38117210 */ /* 0x000fcc00007fe4ff */
[----:B--2---:R-:W2:Y:S01]  /*0970*/  LDG.E.128 R16, [R16.64] ;  /* 0x0000000610107981 */ /* 0x004ea2000c1e1d00 */
[----:B------:R-:W-:-:S04]  /*0980*/  IADD3 R8, P0, R57, R68, RZ ;  /* 0x0000004439087210 */ /* 0x000fc80007f1e0ff */
[----:B------:R-:W-:Y:S01]  /*0990*/  IADD3.X R9, R58, R13, RZ, P0, !PT ;  /* 0x0000000d3a097210 */ /* 0x000fe200007fe4ff */
[----:B--2---:R-:W-:Y:S01]  /*09a0*/  STS.128 [R64.X16], R16 ;  /* 0x0000001040007388 */ /* 0x004fe2000000cc00 */
        /* <DEDUP_REMOVED lines=26> */
[----:B-1----:R-:W-:Y:S05]  /*0b50*/  @!P0 BRA `(.L_x_8597) ;  /* 0x0000146000008947 */ /* 0x002fea0003800000 */
[----:B------:R-:W-:Y:S01]  /*0b60*/  HFMA2.MMA R79, -RZ, RZ, 0, 0 ;  /* 0x00000000ff4f7435 */ /* 0x000fe200000001ff */
[--C-:B------:R-:W-:Y:S01]  /*0b70*/  FADD.FTZ R80, R15, R50.reuse ;  /* 0x000000320f507221 */ /* 0x100fe20000010000 */
[----:B------:R-:W-:Y:S01]  /*0b80*/  CS2R R76, SRZ ;  /* 0x00000000004c7805 */ /* 0x000fe2000001ff00 */
[--C-:B------:R-:W-:Y:S01]  /*0b90*/  FADD.FTZ R83, R14, R50.reuse ;  /* 0x000000320e537221 */ /* 0x100fe20000010000 */
[----:B------:R-:W-:Y:S01]  /*0ba0*/  CS2R R10, SRZ ;  /* 0x00000000000a7805 */ /* 0x000fe2000001ff00 */
[--C-:B------:R-:W-:Y:S01]  /*0bb0*/  FADD.FTZ R78, R13, R50.reuse ;  /* 0x000000320d4e7221 */ /* 0x100fe20000010000 */
[----:B------:R-:W-:Y:S01]  /*0bc0*/  CS2R R8, SRZ ;  /* 0x0000000000087805 */ /* 0x000fe2000001ff00 */
[----:B------:R-:W-:-:S03]  /*0bd0*/  FADD.FTZ R81, R12, R50 ;  /* 0x000000320c517221 */ /* 0x000fc60000010000 */
.L_x_8610:
[----:B------:R-:W-:Y:S01]  /*0be0*/  SHF.R.S32.HI R91, RZ, 0x1f, R79 ;  /* 0x0000001fff5b7819 */ /* 0x000fe2000001144f */
[----:B------:R-:W-:Y:S01]  /*0bf0*/  IMAD.WIDE.U32 R24, R79, c[0x0][0x1a0], RZ ;  /* 0x000068004f187a25 */ /* 0x000fe200078e00ff */
[----:B------:R-:W-:-:S03]  /*0c00*/  MOV R68, R38 ;  /* 0x0000002600447202 */ /* 0x000fc60000000f00 */
[C---:B------:R-:W-:Y:S01]  /*0c10*/  IMAD R26, R91.reuse, c[0x0][0x1a0], RZ ;  /* 0x000068005b1a7a24 */ /* 0x040fe200078e02ff */
[----:B------:R-:W-:Y:S01]  /*0c20*/  LEA R29, P1, R24, R61, 0x2 ;  /* 0x0000003d181d7211 */ /* 0x000fe200078210ff */
[----:B------:R-:W-:Y:S02]  /*0c30*/  IMAD R28, R91, c[0x0][0x188], RZ ;  /* 0x000062005b1c7a24 */ /* 0x000fe400078e02ff */
[C---:B------:R-:W-:Y:S02]  /*0c40*/  IMAD R73, R79.reuse, c[0x0][0x1a4], R26 ;  /* 0x000069004f497a24 */ /* 0x040fe400078e021a */
[----:B------:R-:W-:-:S03]  /*0c50*/  IMAD.WIDE.U32 R26, R79, c[0x0][0x188], R68 ;  /* 0x000062004f1a7a25 */ /* 0x000fc600078e0044 */
[----:B------:R-:W-:Y:S01]  /*0c60*/  IADD3 R25, R25, R73, RZ ;  /* 0x0000004919197210 */ /* 0x000fe20007ffe0ff */
[----:B------:R-:W-:Y:S01]  /*0c70*/  IMAD R31, R79, c[0x0][0x18c], R28 ;  /* 0x000063004f1f7a24 */ /* 0x000fe200078e021c */
[----:B------:R-:W-:Y:S02]  /*0c80*/  LEA R74, P0, R26, c[0x0][0x220], 0x2 ;  /* 0x000088001a4a7a11 */ /* 0x000fe400078010ff */
[----:B------:R-:W-:Y:S02]  /*0c90*/  LEA.HI.X R25, R24, R62, R25, 0x2, P1 ;  /* 0x0000003e18197211 */ /* 0x000fe400008f1419 */
[C---:B------:R-:W-:Y:S02]  /*0ca0*/  LEA R24, P1, R52.reuse, R29, 0x4 ;  /* 0x0000001d34187211 */ /* 0x040fe400078220ff */
[----:B------:R-:W-:Y:S02]  /*0cb0*/  IADD3 R27, R27, R31, RZ ;  /* 0x0000001f1b1b7210 */ /* 0x000fe40007ffe0ff */
[----:B------:R-:W-:-:S02]  /*0cc0*/  LEA.HI.X R25, R52, R25, R65, 0x4, P1 ;  /* 0x0000001934197211 */ /* 0x000fc400008f2441 */
[----:B------:R-:W-:-:S04]  /*0cd0*/  LEA.HI.X R75, R26, c[0x0][0x224], R27, 0x2, P0 ;  /* 0x000089001a4b7a11 */ /* 0x000fc800000f141b */
[----:B--2---:R-:W2:Y:S04]  /*0ce0*/  LDG.E.128 R24, [R24.64] ;  /* 0x0000000618187981 */ /* 0x004ea8000c1e1d00 */
[----:B0-----:R0:W3:Y:S01]  /*0cf0*/  LDG.E R73, [R74.64] ;  /* 0x000000064a497981 */ /* 0x0010e2000c1e1900 */
[----:B------:R-:W-:Y:S02]  /*0d00*/  MOV R28, R40 ;  /* 0x00000028001c7202 */ /* 0x000fe40000000f00 */
[----:B------:R-:W-:Y:S01]  /*0d10*/  MOV R29, R71 ;  /* 0x00000047001d7202 */ /* 0x000fe20000000f00 */
[----:B------:R-:W-:-:S04]  /*0d20*/  IMAD R68, R91, c[0x0][0x1c0], RZ ;  /* 0x000070005b447a24 */ /* 0x000fc800078e02ff */
[----:B------:R-:W-:-:S04]  /*0d30*/  IMAD.WIDE.U32 R30, R79, c[0x0][0x1c0], R28 ;  /* 0x000070004f1e7a25 */ /* 0x000fc800078e001c */
[----:B------:R-:W-:Y:S01]  /*0d40*/  IMAD R29, R79, c[0x0][0x1c4], R68 ;  /* 0x000071004f1d7a24 */ /* 0x000fe200078e0244 */
[----:B------:R-:W-:-:S04]  /*0d50*/  LEA R28, P1, R30, c[0x0][0x230], 0x2 ;  /* 0x00008c001e1c7a11 */ /* 0x000fc800078210ff */
[----:B------:R-:W-:-:S04]  /*0d60*/  IADD3 R29, R31, R29, RZ ;  /* 0x0000001d1f1d7210 */ /* 0x000fc80007ffe0ff */
[----:B------:R-:W-:Y:S02]  /*0d70*/  LEA.HI.X R29, R30, c[0x0][0x234], R29, 0x2, P1 ;  /* 0x00008d001e1d7a11 */ /* 0x000fe400008f141d */
[----:B------:R-:W-:Y:S01]  /*0d80*/  IADD3 R93, R63, -0x1, RZ ;  /* 0xffffffff3f5d7810 */ /* 0x000fe20007ffe0ff */
[----:B------:R-:W-:-:S03]  /*0d90*/  FADD.FTZ R85, R12, R50 ;  /* 0x000000320c557221 */ /* 0x000fc60000010000 */
[----:B------:R-:W-:-:S04]  /*0da0*/  LEA.HI R30, R93, R93, RZ, 0x1 ;  /* 0x0000005d5d1e7211 */ /* 0x000fc800078f08ff */
[----:B------:R-:W-:-:S04]  /*0db0*/  LOP3.LUT R68, R30, 0xfffffe, RZ, 0xc0, !PT ;  /* 0x00fffffe1e447812 */ /* 0x000fc800078ec0ff */
[----:B------:R-:W-:Y:S02]  /*0dc0*/  IADD3 R68, R93, -R68, RZ ;  /* 0x800000445d447210 */ /* 0x000fe40007ffe0ff */
[----:B------:R-:W-:Y:S02]  /*0dd0*/  ISETP.NE.AND P1, PT, R52, RZ, PT ;  /* 0x000000ff3400720c */ /* 0x000fe40003f25270 */
[----:B0-----:R-:W-:Y:S02]  /*0de0*/  LEA R75, R68, R79, 0x8 ;  /* 0x0000004f444b7211 */ /* 0x001fe400078e40ff */
[----:B------:R-:W-:Y:S02]  /*0df0*/  ISETP.GT.AND P0, PT, R63, 0x1, PT ;  /* 0x000000013f00780c */ /* 0x000fe40003f04270 */
[----:B------:R-:W-:Y:S02]  /*0e00*/  SEL R95, R75, R66, !P1 ;  /* 0x000000424b5f7207 */ /* 0x000fe40004800000 */
[----:B------:R-:W-:Y:S01]  /*0e10*/  ISETP.EQ.AND P0, PT, R72, RZ, P0 ;  /* 0x000000ff4800720c */ /* 0x000fe20000702270 */
[----:B--2---:R-:W-:Y:S01]  /*0e20*/  STS.128 [R64.X16], R24 ;  /* 0x0000001840007388 */ /* 0x004fe2000000cc00 */
[----:B------:R-:W-:-:S06]  /*0e30*/  NOP ;  /* 0x0000000000007918 */ /* 0x000fcc0000000000 */
[----:B------:R0:W2:Y:S01]  /*0e40*/  LDG.E R94, [R28.64] ;  /* 0x000000061c5e7981 */ /* 0x0000a2000c1e1900 */
[----:B---3--:R-:W-:-:S03]  /*0e50*/  FMUL.FTZ R74, R73, 1.4426950216293334961 ;  /* 0x3fb8aa3b494a7820 */ /* 0x008fc60000410000 */
[----:B-1----:R-:W1:Y:S01]  /*0e60*/  LDS.128 R24, [R64.X16] ;  /* 0x0000000040187984 */ /* 0x002e62000000cc00 */
[----:B------:R-:W-:-:S04]  /*0e70*/  FMUL.FTZ R31, R74, R85 ;  /* 0x000000554a1f7220 */ /* 0x000fc80000410000 */
[----:B------:R-:W3:Y:S01]  /*0e80*/  MUFU.EX2 R30, R31 ;  /* 0x0000001f001e7308 */ /* 0x000ee20000000800 */
[----:B------:R-:W-:Y:S02]  /*0e90*/  @P0 IADD3 R82, R63, -0x2, RZ ;  /* 0xfffffffe3f520810 */ /* 0x000fe40007ffe0ff */
[----:B------:R-:W-:Y:S01]  /*0ea0*/  ISETP.NE.AND P2, PT, R52, 0x1f, PT ;  /* 0x0000001f3400780c */ /* 0x000fe20003f45270 */
[----:B---3--:R3:W-:Y:S02]  /*0eb0*/  STS [R95.X4+0x648], R30 ;  /* 0x0006481e5f007388 */ /* 0x0087e40000004800 */
[----:B------:R-:W-:Y:S01]  /*0ec0*/  @P0 IMAD R89, R82, c[0x0][0x16c], R79 ;  /* 0x00005b0052590a24 */ /* 0x000fe200078e024f */
[----:B------:R-:W-:-:S03]  /*0ed0*/  MOV R68, RZ ;  /* 0x000000ff00447202 */ /* 0x000fc60000000f00 */
[----:B------:R-:W-:Y:S01]  /*0ee0*/  @P0 IMAD.WIDE R88, R89, 0x8, R2 ;  /* 0x0000000859580825 */ /* 0x000fe200078e0202 */
[----:B------:R-:W-:Y:S03]  /*0ef0*/  BAR.SYNC.DEFER_BLOCKING 0x0 ;  /* 0x0000000000007b1d */ /* 0x000fe60000010000 */
[--C-:B------:R-:W-:Y:S02]  /*0f00*/  FADD.FTZ R84, R13, R50.reuse ;  /* 0x000000320d547221 */ /* 0x100fe40000010000 */
[----:B------:R-:W-:Y:S02]  /*0f10*/  FADD.FTZ R87, R14, R50 ;  /* 0x000000320e577221 */ /* 0x000fe40000010000 */
[C---:B------:R-:W-:Y:S02]  /*0f20*/  FMUL.FTZ R31, R74.reuse, R84 ;  /* 0x000000544a1f7220 */ /* 0x040fe40000410000 */
[----:B------:R-:W-:-:S02]  /*0f30*/  FMUL.FTZ R75, R74, R87 ;  /* 0x000000574a4b7220 */ /* 0x000fc40000410000 */
[----:B------:R-:W-:Y:S01]  /*0f40*/  FADD.FTZ R82, R15, R50 ;  /* 0x000000320f527221 */ /* 0x000fe20000010000 */
[----:B------:R4:W5:Y:S04]  /*0f50*/  @P0 LDG.E R68, [R88.64+0x4] ;  /* 0x0000040658440981 */ /* 0x000968000c1e1900 */
[----:B----4-:R4:W2:Y:S01]  /*0f60*/  @P2 LDS R88, [R52.X4+0xe4c] ;  /* 0x000e4c0034582984 */ /* 0x0108a20000004800 */
[----:B------:R-:W1:Y:S01]  /*0f70*/  MUFU.EX2 R31, R31 ;  /* 0x0000001f001f7308 */ /* 0x000e620000000800 */
[----:B0-----:R-:W-:-:S07]  /*0f80*/  FMUL.FTZ R28, R74, R82 ;  /* 0x000000524a1c7220 */ /* 0x001fce0000410000 */
[----:B------:R-:W0:Y:S08]  /*0f90*/  MUFU.EX2 R75, R75 ;  /* 0x0000004b004b7308 */ /* 0x000e300000000800 */
[----:B---3--:R-:W3:Y:S01]  /*0fa0*/  MUFU.EX2 R95, R28 ;  /* 0x0000001c005f7308 */ /* 0x008ee20000000800 */
[----:B-1----:R-:W-:Y:S02]  /*0fb0*/  FMUL.FTZ R86, R30, R31 ;  /* 0x0000001f1e567220 */ /* 0x002fe40000410000 */
[----:B------:R-:W-:-:S02]  /*0fc0*/  FMUL.FTZ R89, R4, R81 ;  /* 0x0000005104597220 */ /* 0x000fc40000410000 */
[----:B------:R-:W-:Y:S02]  /*0fd0*/  FMUL.FTZ R74, R5, R78 ;  /* 0x0000004e054a7220 */ /* 0x000fe40000410000 */
[----:B------:R-:W-:Y:S02]  /*0fe0*/  FMUL.FTZ R29, R6, R83 ;  /* 0x00000053061d7220 */ /* 0x000fe40000410000 */
[----:B0-----:R-:W-:Y:S01]  /*0ff0*/  FMUL.FTZ R102, R75, R86 ;  /* 0x000000564b667220 */ /* 0x001fe20000410000 */
[----:B------:R-:W-:Y:S01]  /*1000*/  BSSY B0, `(.L_x_8598) ;  /* 0x0000013000007945 */ /* 0x000fe20003800000 */
[----:B------:R-:W-:Y:S02]  /*1010*/  FMUL.FTZ R96, R7, R80 ;  /* 0x0000005007607220 */ /* 0x000fe40000410000 */
[----:B------:R-:W-:Y:S02]  /*1020*/  FMUL.FTZ R89, R89, R24 ;  /* 0x0000001859597220 */ /* 0x000fe40000410000 */
[----:B------:R-:W-:-:S02]  /*1030*/  FMUL.FTZ R74, R74, R25 ;  /* 0x000000194a4a7220 */ /* 0x000fc40000410000 */
[----:B------:R-:W-:Y:S02]  /*1040*/  FMUL.FTZ R98, R29, R26 ;  /* 0x0000001a1d627220 */ /* 0x000fe40000410000 */
[----:B------:R-:W-:Y:S02]  /*1050*/  FMUL.FTZ R96, R96, R27 ;  /* 0x0000001b60607220 */ /* 0x000fe40000410000 */
[----:B------:R-:W-:Y:S02]  /*1060*/  FFMA.FTZ R29, R89, R31, R74 ;  /* 0x0000001f591d7223 */ /* 0x000fe4000001004a */
[-C--:B--2---:R-:W-:Y:S02]  /*1070*/  FMUL.FTZ R92, R18, R94.reuse ;  /* 0x0000005e125c7220 */ /* 0x084fe40000410000 */
[-C--:B------:R-:W-:Y:S02]  /*1080*/  FMUL.FTZ R86, R19, R94.reuse ;  /* 0x0000005e13567220 */ /* 0x080fe40000410000 */
[----:B------:R-:W-:-:S02]  /*1090*/  FMUL.FTZ R90, R17, R94 ;  /* 0x0000005e115a7220 */ /* 0x000fc40000410000 */
        /* <DEDUP_REMOVED lines=9> */
.L_x_8599:
[----:B----4-:R-:W-:Y:S05]  /*1130*/  BSYNC B0 ;  /* 0x0000000000007941 */ /* 0x010fea0003800000 */
.L_x_8598:
[----:B01----:R-:W-:Y:S01]  /*1140*/  FMUL.FTZ R28, R95, R88 ;  /* 0x000000585f1c7220 */ /* 0x003fe20000410000 */
[----:B------:R-:W-:Y:S01]  /*1150*/  ISETP.GE.AND P0, PT, R64, 0x1, PT ;  /* 0x000000014000780c */ /* 0x000fe20003f06270 */
[C---:B------:R-:W-:Y:S01]  /*1160*/  FFMA.FTZ R29, R75.reuse, R29, R98 ;  /* 0x0000001d4b1d7223 */ /* 0x040fe20000010062 */
[----:B------:R-:W-:Y:S01]  /*1170*/  ISETP.NE.AND P3, PT, R72, 0x1f, PT ;  /* 0x0000001f4800780c */ /* 0x000fe20003f65270 */
[----:B------:R-:W-:Y:S01]  /*1180*/  FMUL.FTZ R94, R16, R94 ;  /* 0x0000005e105e7220 */ /* 0x000fe20000410000 */
[----:B------:R-:W-:Y:S01]  /*1190*/  ISETP.GE.U32.AND P4, PT, R72, 0x18, PT ;  /* 0x000000184800780c */ /* 0x000fe20003f86070 */
[C---:B------:R-:W-:Y:S01]  /*11a0*/  FFMA.FTZ R99, R75.reuse, R97, R90 ;  /* 0x000000614b637223 */ /* 0x040fe2000001005a */
[----:B------:R-:W-:Y:S01]  /*11b0*/  BSSY B0, `(.L_x_8600) ;  /* 0x0000080000007945 */ /* 0x000fe20003800000 */
[----:B------:R-:W-:Y:S02]  /*11c0*/  FMUL.FTZ R28, R75, R28 ;  /* 0x0000001c4b1c7220 */ /* 0x000fe40000410000 */
[----:B------:R-:W-:-:S02]  /*11d0*/  FFMA.FTZ R100, R95, R29, R96 ;  /* 0x0000001d5f647223 */ /* 0x000fc40000010060 */
        /* <DEDUP_REMOVED lines=29> */
[----:B-1----:R-:W-:Y:S01]  /*13b0*/  @P0 FMUL.FTZ R97, R97, R28 ;  /* 0x0000001c61610220 */ /* 0x002fe20000410000 */
[----:B------:R-:W-:Y:S02]  /*13c0*/  ISETP.GE.AND P0, PT, R63, c[0x0][0x174], PT ;  /* 0x00005d003f007a0c */ /* 0x000fe40003f06270 */
[----:B------:R-:W-:-:S03]  /*13d0*/  MOV R28, 0x3f800000 ;  /* 0x3f800000001c7802 */ /* 0x000fc60000000f00 */
[----:B--2---:R-:W-:Y:S01]  /*13e0*/  @!P3 FFMA.FTZ R99, R102, R103, R99 ;  /* 0x000000676663b223 */ /* 0x004fe20000010063 */
[----:B------:R-:W-:Y:S01]  /*13f0*/  SHFL.UP PT, R104, R97, 0x8, RZ ;  /* 0x0500000061687989 */ /* 0x000fe200000e00ff */
[----:B------:R-:W-:Y:S01]  /*1400*/  ISETP.NE.OR P0, PT, R72, RZ, P0 ;  /* 0x000000ff4800720c */ /* 0x000fe20000705670 */
[----:B---3--:R-:W-:Y:S02]  /*1410*/  @!P3 FMUL.FTZ R102, R102, R101 ;  /* 0x000000656666b220 */ /* 0x008fe40000410000 */
[----:B------:R-:W0:Y:S01]  /*1420*/  SHFL.UP PT, R103, R100, 0x8, RZ ;  /* 0x0500000064677989 */ /* 0x000e2200000e00ff */
[C---:B------:R-:W-:Y:S02]  /*1430*/  ISETP.GE.AND P3, PT, R64.reuse, 0x8, PT ;  /* 0x000000084000780c */ /* 0x040fe40003f66270 */
[----:B------:R-:W-:Y:S01]  /*1440*/  SHF.L.U32 R101, R79, 0x3, RZ ;  /* 0x000000034f657819 */ /* 0x000fe200000006ff */
[----:B------:R-:W1:Y:S04]  /*1450*/  SHFL.DOWN PT, R106, R99, 0x8, 0x1f ;  /* 0x09001f00636a7f89 */ /* 0x000e6800000e0000 */
[----:B------:R-:W2:Y:S04]  /*1460*/  SHFL.DOWN PT, R105, R102, 0x8, 0x1f ;  /* 0x09001f0066697f89 */ /* 0x000ea800000e0000 */
[----:B------:R-:W3:Y:S01]  /*1470*/  @!P0 LDS.64 R28, [R101+0xec8] ;  /* 0x000ec800651c8984 */ /* 0x000ee20000000a00 */
        /* <DEDUP_REMOVED lines=11> */
[----:B0-----:R-:W-:-:S03]  /*1530*/  @P0 FFMA.FTZ R100, R97, R103, R100 ;  /* 0x0000006761640223 */ /* 0x001fc60000010064 */
[----:B-----5:R0:W-:Y:S01]  /*1540*/  SHFL.IDX PT, R103, R68, RZ, 0x1f ;  /* 0x00001fff44677589 */ /* 0x0201e200000e0000 */
[----:B-1----:R-:W-:Y:S01]  /*1550*/  @P0 FMUL.FTZ R97, R97, R104 ;  /* 0x0000006861610220 */ /* 0x002fe20000410000 */
[----:B------:R-:W-:Y:S02]  /*1560*/  ISETP.NE.AND P0, PT, R52, RZ, PT ;  /* 0x000000ff3400720c */ /* 0x000fe40003f05270 */
[----:B------:R-:W-:Y:S01]  /*1570*/  SHFL.UP PT, R100, R100, 0x1, RZ ;  /* 0x0420000064647989 */ /* 0x000fe200000e00ff */
[C---:B--2---:R-:W-:Y:S01]  /*1580*/  @!P3 FFMA.FTZ R99, R102.reuse, R106, R99 ;  /* 0x0000006a6663b223 */ /* 0x044fe20000010063 */
[----:B------:R-:W-:Y:S02]  /*1590*/  LEA R106, R93, R52, 0x7 ;  /* 0x000000345d6a7211 */ /* 0x000fe400078e38ff */
[----:B------:R-:W1:Y:S01]  /*15a0*/  SHFL.UP PT, R97, R97, 0x1, RZ ;  /* 0x0420000061617989 */ /* 0x000e6200000e00ff */
[----:B----4-:R-:W-:Y:S01]  /*15b0*/  @!P3 FMUL.FTZ R102, R102, R105 ;  /* 0x000000696666b220 */ /* 0x010fe20000410000 */
[----:B------:R-:W-:-:S02]  /*15c0*/  IADD3 R106, -R106, c[0x0][0x168], RZ ;  /* 0x00005a006a6a7a10 */ /* 0x000fc40007ffe1ff */
[----:B------:R-:W-:Y:S01]  /*15d0*/  SHFL.DOWN PT, R109, R99, 0x1, 0x1f ;  /* 0x08201f00636d7f89 */ /* 0x000fe200000e0000 */
[----:B0-----:R-:W-:Y:S02]  /*15e0*/  SHF.L.U32 R68, R52, 0x4, RZ ;  /* 0x0000000434447819 */ /* 0x001fe400000006ff */
[C---:B------:R-:W-:Y:S01]  /*15f0*/  ISETP.GE.AND P3, PT, R106.reuse, 0x41, PT ;  /* 0x000000416a00780c */ /* 0x040fe20003f66270 */
[----:B------:R-:W0:Y:S01]  /*1600*/  SHFL.DOWN PT, R108, R102, 0x1, 0x1f ;  /* 0x08201f00666c7f89 */ /* 0x000e2200000e0000 */
[----:B------:R-:W-:-:S03]  /*1610*/  ISETP.GE.AND P4, PT, R106, 0x61, PT ;  /* 0x000000616a00780c */ /* 0x000fc60003f86270 */
[----:B------:R-:W2:Y:S04]  /*1620*/  SHFL.IDX PT, R104, R102, RZ, 0x1f ;  /* 0x00001fff66687589 */ /* 0x000ea800000e0000 */
[----:B------:R3:W4:Y:S01]  /*1630*/  SHFL.IDX PT, R105, R99, RZ, 0x1f ;  /* 0x00001fff63697589 */ /* 0x00072200000e0000 */
[----:B-1----:R-:W-:Y:S01]  /*1640*/  @P1 FFMA.FTZ R103, R97, R103, R100 ;  /* 0x0000006761671223 */ /* 0x002fe20000010064 */
[----:B------:R-:W-:-:S03]  /*1650*/  ISETP.GE.AND P1, PT, R106, 0x1, PT ;  /* 0x000000016a00780c */ /* 0x000fc60003f26270 */
[----:B------:R-:W-:Y:S02]  /*1660*/  FFMA.FTZ R30, R30, R103, R89 ;  /* 0x000000671e1e7223 */ /* 0x000fe40000010059 */
[----:B0-----:R-:W-:Y:S01]  /*1670*/  @P2 FFMA.FTZ R107, R108, R107, R109 ;  /* 0x0000006b6c6b2223 */ /* 0x001fe2000001006d */
[----:B------:R-:W-:Y:S01]  /*1680*/  ISETP.GE.AND P2, PT, R106, 0x21, PT ;  /* 0x000000216a00780c */ /* 0x000fe20003f46270 */
[----:B---3--:R-:W-:Y:S02]  /*1690*/  FFMA.FTZ R99, R31, R30, R74 ;  /* 0x0000001e1f637223 */ /* 0x008fe4000001004a */
[----:B------:R-:W-:Y:S02]  /*16a0*/  FFMA.FTZ R86, R107, R88, R86 ;  /* 0x000000586b567223 */ /* 0x000fe40000010056 */
[----:B------:R-:W-:Y:S02]  /*16b0*/  FADD.FTZ R88, -R89, R30 ;  /* 0x0000001e59587221 */ /* 0x000fe40000010100 */
[----:B------:R-:W-:-:S02]  /*16c0*/  FFMA.FTZ R92, R95, R86, R92 ;  /* 0x000000565f5c7223 */ /* 0x000fc4000001005c */
[----:B------:R-:W-:Y:S02]  /*16d0*/  FFMA.FTZ R30, R16, R30, RZ ;  /* 0x0000001e101e7223 */ /* 0x000fe400000100ff */
[----:B------:R-:W-:Y:S02]  /*16e0*/  FFMA.FTZ R90, R75, R92, R90 ;  /* 0x0000005c4b5a7223 */ /* 0x000fe4000001005a */
[----:B------:R-:W-:Y:S02]  /*16f0*/  FADD.FTZ R89, -R74, R99 ;  /* 0x000000634a597221 */ /* 0x000fe40000010100 */
[-C--:B------:R-:W-:Y:S02]  /*1700*/  FFMA.FTZ R97, R17, R99.reuse, R30 ;  /* 0x0000006311617223 */ /* 0x080fe4000001001e */
[----:B------:R-:W-:Y:S02]  /*1710*/  FFMA.FTZ R99, R75, R99, R98 ;  /* 0x000000634b637223 */ /* 0x000fe40000010062 */
[----:B------:R-:W-:-:S02]  /*1720*/  FFMA.FTZ R94, R31, R90, R94 ;  /* 0x0000005a1f5e7223 */ /* 0x000fc4000001005e */
[----:B--2---:R-:W-:Y:S02]  /*1730*/  FMUL.FTZ R74, R104, R28 ;  /* 0x0000001c684a7220 */ /* 0x004fe40000410000 */
[-C--:B------:R-:W-:Y:S02]  /*1740*/  FFMA.FTZ R95, R95, R99.reuse, R96 ;  /* 0x000000635f5f7223 */ /* 0x080fe40000010060 */
[----:B------:R-:W-:Y:S02]  /*1750*/  FFMA.FTZ R28, R18, R99, R97 ;  /* 0x00000063121c7223 */ /* 0x000fe40000010061 */
[----:B------:R-:W-:Y:S02]  /*1760*/  FMUL.FTZ R97, R94, R85 ;  /* 0x000000555e617220 */ /* 0x000fe40000410000 */
[----:B------:R-:W-:Y:S02]  /*1770*/  FADD.FTZ R96, -R96, R95 ;  /* 0x0000005f60607221 */ /* 0x000fe40000010100 */
[----:B------:R-:W-:-:S02]  /*1780*/  FFMA.FTZ R95, R19, R95, R28 ;  /* 0x0000005f135f7223 */ /* 0x000fc4000001001c */
[----:B------:R-:W-:Y:S02]  /*1790*/  FMUL.FTZ R100, R90, R84 ;  /* 0x000000545a647220 */ /* 0x000fe40000410000 */
[----:B------:R-:W-:Y:S02]  /*17a0*/  FFMA.FTZ R28, R88, R97, RZ ;  /* 0x00000061581c7223 */ /* 0x000fe400000100ff */
[----:B------:R-:W-:Y:S02]  /*17b0*/  FMUL.FTZ R102, R86, R82 ;  /* 0x0000005256667220 */ /* 0x000fe40000410000 */
[----:B------:R-:W-:Y:S02]  /*17c0*/  FMUL.FTZ R103, R92, R87 ;  /* 0x000000575c677220 */ /* 0x000fe40000410000 */
[----:B----4-:R-:W-:Y:S02]  /*17d0*/  FFMA.FTZ R75, R104, R29, R105 ;  /* 0x0000001d684b7223 */ /* 0x010fe40000010069 */
[----:B------:R-:W-:-:S02]  /*17e0*/  FADD.FTZ R98, -R98, R99 ;  /* 0x0000006362627221 */ /* 0x000fc40000010100 */
[----:B------:R-:W-:Y:S01]  /*17f0*/  FFMA.FTZ R99, R89, R100, R28 ;  /* 0x0000006459637223 */ /* 0x000fe2000001001c */
[----:B------:R0:W-:Y:S01]  /*1800*/  @!P0 STS.64 [R101+0xec8], R74 ;  /* 0x000ec84a65008388 */ /* 0x0001e20000000a00 */
[----:B------:R-:W-:Y:S02]  /*1810*/  FMUL.FTZ R31, R7, R102 ;  /* 0x00000066071f7220 */ /* 0x000fe40000410000 */
[----:B------:R-:W-:Y:S02]  /*1820*/  FMUL.FTZ R30, R6, R103 ;  /* 0x00000067061e7220 */ /* 0x000fe40000410000 */
[----:B------:R-:W-:Y:S02]  /*1830*/  FMUL.FTZ R29, R5, R100 ;  /* 0x00000064051d7220 */ /* 0x000fe40000410000 */
[----:B------:R-:W-:Y:S01]  /*1840*/  FMUL.FTZ R28, R4, R97 ;  /* 0x00000061041c7220 */ /* 0x000fe20000410000 */
[----:B------:R-:W-:Y:S01]  /*1850*/  MOV R97, c[0x0][0x174] ;  /* 0x00005d0000617a02 */ /* 0x000fe20000000f00 */
[----:B------:R-:W-:-:S02]  /*1860*/  FFMA.FTZ R99, R98, R103, R99 ;  /* 0x0000006762637223 */ /* 0x000fc40000010063 */
[----:B0-----:R-:W-:Y:S01]  /*1870*/  FMUL.FTZ R74, R96, R102 ;  /* 0x00000066604a7220 */ /* 0x001fe20000410000 */
[C---:B------:R-:W-:Y:S01]  /*1880*/  SHF.L.U64.HI R75, R77.reuse, 0x2, R76 ;  /* 0x000000024d4b7819 */ /* 0x040fe2000001024c */
[----:B------:R0:W-:Y:S01]  /*1890*/  STS.128 [R68+0x210], R28 ;  /* 0x0002101c44007388 */ /* 0x0001e20000000c00 */
[----:B------:R-:W-:Y:S01]  /*18a0*/  SHF.L.U32 R101, R77, 0x2, RZ ;  /* 0x000000024d657819 */ /* 0x000fe200000006ff */
[----:B------:R-:W-:Y:S01]  /*18b0*/  FADD.FTZ R74, R99, R74 ;  /* 0x0000004a634a7221 */ /* 0x000fe20000010000 */
[----:B------:R-:W-:Y:S01]  /*18c0*/  LEA R97, R97, UR4, 0x7 ;  /* 0x0000000461617c11 */ /* 0x000fe2000f8e38ff */
[----:B------:R-:W-:Y:S01]  /*18d0*/  IMAD R99, R75, c[0x0][0x2b0], RZ ;  /* 0x0000ac004b637a24 */ /* 0x000fe200078e02ff */
[----:B------:R-:W-:Y:S06]  /*18e0*/  BAR.SYNC.DEFER_BLOCKING 0x0 ;  /* 0x0000000000007b1d */ /* 0x000fec0000010000 */
[----:B------:R-:W-:Y:S05]  /*18f0*/  @!P1 BRA `(.L_x_8601) ;  /* 0x000000b000009947 */ /* 0x000fea0003800000 */
[----:B------:R-:W1:Y:S01]  /*1900*/  LDS R75, [R52.X4+0x210] ;  /* 0x00021000344b7984 */ /* 0x000e620000004800 */
[----:B------:R-:W-:Y:S01]  /*1910*/  SHF.L.U32 R93, R93, 0x7, RZ ;  /* 0x000000075d5d7819 */ /* 0x000fe200000006ff */
[----:B0-----:R-:W-:-:S03]  /*1920*/  IMAD R30, R91, c[0x0][0x2b0], RZ ;  /* 0x0000ac005b1e7a24 */ /* 0x001fc600078e02ff */
[----:B------:R-:W-:Y:S01]  /*1930*/  IADD3 R28, P1, R93, R36, RZ ;  /* 0x000000245d1c7210 */ /* 0x000fe20007f3e0ff */
[----:B------:R-:W-:-:S03]  /*1940*/  IMAD R31, R79, c[0x0][0x2b4], R30 ;  /* 0x0000ad004f1f7a24 */ /* 0x000fc600078e021e */
[----:B------:R-:W-:-:S05]  /*1950*/  LEA.HI.X.SX32 R29, R93, R67, 0x1, P1 ;  /* 0x000000435d1d7211 */ /* 0x000fca00008f0eff */
[----:B------:R-:W-:-:S05]  /*1960*/  IMAD.WIDE.U32 R28, R79, c[0x0][0x2b0], R28 ;  /* 0x0000ac004f1c7a25 */ /* 0x000fca00078e001c */
[----:B------:R-:W-:Y:S02]  /*1970*/  IADD3 R29, R29, R31, RZ ;  /* 0x0000001f1d1d7210 */ /* 0x000fe40007ffe0ff */
[----:B------:R-:W-:-:S04]  /*1980*/  LEA R30, P1, R28, c[0x0][0x318], 0x2 ;  /* 0x0000c6001c1e7a11 */ /* 0x000fc800078210ff */
[----:B------:R-:W-:-:S05]  /*1990*/  LEA.HI.X R31, R28, c[0x0][0x31c], R29, 0x2, P1 ;  /* 0x0000c7001c1f7a11 */ /* 0x000fca00008f141d */
[----:B-1----:R0:W-:Y:S04]  /*19a0*/  RED.E.ADD.F32.FTZ.RN.STRONG.GPU [R30.64], R75 ;  /* 0x0000004b1e00798e */ /* 0x0021e8000c10e786 */
.L_x_8601:
[----:B------:R-:W-:Y:S05]  /*19b0*/  BSYNC B0 ;  /* 0x0000000000007941 */ /* 0x000fea0003800000 */
.L_x_8600:
[----:B0-----:R0:W1:Y:S01]  /*19c0*/  LDS R75, [R52.X4+0x290] ;  /* 0x00029000344b7984 */ /* 0x0010620000004800 */
[----:B------:R-:W-:Y:S01]  /*19d0*/  BSSY B0, `(.L_x_8602) ;  /* 0x0000008000007945 */ /* 0x000fe20003800000 */
[----:B------:R-:W-:Y:S02]  /*19e0*/  IMAD R99, R101, c[0x0][0x2b4], R99 ;  /* 0x0000ad0065637a24 */ /* 0x000fe400078e0263 */
[----:B------:R-:W-:Y:S01]  /*19f0*/  IMAD.WIDE R28, R97, 0x4, R46 ;  /* 0x00000004611c7825 */ /* 0x000fe200078e022e */
[----:B------:R-:W-:Y:S05]  /*1a00*/  @!P2 BRA `(.L_x_8603) ;  /* 0x000000400000a947 */ /* 0x000fea0003800000 */
[----:B------:R-:W-:-:S06]  /*1a10*/  IMAD.WIDE R30, R97, 0x4, R42 ;  /* 0x00000004611e7825 */ /* 0x000fcc00078e022a */
[----:B------:R-:W-:-:S05]  /*1a20*/  IMAD.WIDE.U32 R30, R101, c[0x0][0x2b0], R30 ;  /* 0x0000ac00651e7a25 */ /* 0x000fca00078e001e */
[----:B------:R-:W-:-:S05]  /*1a30*/  IADD3 R31, R31, R99, RZ ;  /* 0x000000631f1f7210 */ /* 0x000fca0007ffe0ff */
[----:B-1----:R1:W-:Y:S02]  /*1a40*/  RED.E.ADD.F32.FTZ.RN.STRONG.GPU [R30.64], R75 ;  /* 0x0000004b1e00798e */ /* 0x0023e4000c10e786 */
.L_x_8603:
[----:B------:R-:W-:Y:S05]  /*1a50*/  BSYNC B0 ;  /* 0x0000000000007941 */ /* 0x000fea0003800000 */
.L_x_8602:
[----:B-1----:R1:W2:Y:S01]  /*1a60*/  LDS R75, [R52.X4+0x310] ;  /* 0x00031000344b7984 */ /* 0x0022a20000004800 */
[----:B------:R-:W-:Y:S01]  /*1a70*/  BSSY B0, `(.L_x_8604) ;  /* 0x0000007000007945 */ /* 0x000fe20003800000 */
[----:B------:R-:W-:Y:S01]  /*1a80*/  IMAD.WIDE.U32 R28, R101, c[0x0][0x2b0], R28 ;  /* 0x0000ac00651c7a25 */ /* 0x000fe200078e001c */
[----:B------:R-:W-:Y:S05]  /*1a90*/  @!P3 BRA `(.L_x_8605) ;  /* 0x000000400000b947 */ /* 0x000fea0003800000 */
[----:B------:R-:W-:-:S06]  /*1aa0*/  IMAD.WIDE R30, R97, 0x4, R44 ;  /* 0x00000004611e7825 */ /* 0x000fcc00078e022c */
[----:B------:R-:W-:-:S05]  /*1ab0*/  IMAD.WIDE.U32 R30, R101, c[0x0][0x2b0], R30 ;  /* 0x0000ac00651e7a25 */ /* 0x000fca00078e001e */
[----:B------:R-:W-:-:S05]  /*1ac0*/  IADD3 R31, R99, R31, RZ ;  /* 0x0000001f631f7210 */ /* 0x000fca0007ffe0ff */
[----:B--2---:R2:W-:Y:S02]  /*1ad0*/  RED.E.ADD.F32.FTZ.RN.STRONG.GPU [R30.64], R75 ;  /* 0x0000004b1e00798e */ /* 0x0045e4000c10e786 */
.L_x_8605:
[----:B------:R-:W-:Y:S05]  /*1ae0*/  BSYNC B0 ;  /* 0x0000000000007941 */ /* 0x000fea0003800000 */
.L_x_8604:
[----:B--2---:R2:W3:Y:S01]  /*1af0*/  LDS R31, [R52.X4+0x390] ;  /* 0x00039000341f7984 */ /* 0x0044e20000004800 */
[----:B------:R-:W-:Y:S01]  /*1b00*/  BSSY B0, `(.L_x_8606) ;  /* 0x0000004000007945 */ /* 0x000fe20003800000 */
[----:B------:R-:W-:Y:S05]  /*1b10*/  @!P4 BRA `(.L_x_8607) ;  /* 0x000000200000c947 */ /* 0x000fea0003800000 */
[----:B------:R-:W-:-:S05]  /*1b20*/  IADD3 R29, R99, R29, RZ ;  /* 0x0000001d631d7210 */ /* 0x000fca0007ffe0ff */
[----:B---3--:R3:W-:Y:S02]  /*1b30*/  RED.E.ADD.F32.FTZ.RN.STRONG.GPU [R28.64], R31 ;  /* 0x0000001f1c00798e */ /* 0x0087e4000c10e786 */
.L_x_8607:
[----:B------:R-:W-:Y:S05]  /*1b40*/  BSYNC B0 ;  /* 0x0000000000007941 */ /* 0x000fea0003800000 */
.L_x_8606:
[----:B---3--:R-:W3:Y:S01]  /*1b50*/  SHFL.DOWN PT, R29, R74, 0x1, 0x1f ;  /* 0x08201f004a1d7f89 */ /* 0x008ee200000e0000 */
[C---:B------:R-:W-:Y:S01]  /*1b60*/  ISETP.GT.AND P1, PT, R64.reuse, 0x1e, PT ;  /* 0x0000001e4000780c */ /* 0x040fe20003f24270 */
[-C--:B------:R-:W-:Y:S01]  /*1b70*/  FMUL.FTZ R30, R27, R86.reuse ;  /* 0x000000561b1e7220 */ /* 0x080fe20000410000 */
[----:B------:R-:W-:Y:S01]  /*1b80*/  ISETP.NE.AND P2, PT, R64, RZ, PT ;  /* 0x000000ff4000720c */ /* 0x000fe20003f45270 */
[----:B------:R-:W4:Y:S01]  /*1b90*/  SHFL.DOWN PT, R28, R95, 0x1, 0x1f ;  /* 0x08201f005f1c7f89 */ /* 0x000f2200000e0000 */
[----:B------:R-:W-:Y:S01]  /*1ba0*/  FMUL.FTZ R27, R73, R86 ;  /* 0x00000056491b7220 */ /* 0x000fe20000410000 */
[----:B------:R-:W-:Y:S01]  /*1bb0*/  BSSY B0, `(.L_x_8608) ;  /* 0x000003a000007945 */ /* 0x000fe20003800000 */
[----:B------:R-:W-:Y:S02]  /*1bc0*/  FFMA.FTZ R23, R30, R82, R23 ;  /* 0x000000521e177223 */ /* 0x000fe40000010017 */
[----:B------:R-:W-:-:S05]  /*1bd0*/  FMUL.FTZ R27, R27, R96 ;  /* 0x000000601b1b7220 */ /* 0x000fca0000410000 */
        /* <DEDUP_REMOVED lines=18> */
[----:B------:R-:W3:Y:S01]  /*1d00*/  SHFL.DOWN PT, R31, R74, 0x10, 0x1f ;  /* 0x0a001f004a1f7f89 */ /* 0x000ee200000e0000 */
[----:B------:R-:W-:Y:S01]  /*1d10*/  ISETP.GT.AND P1, PT, R64, 0xf, PT ;  /* 0x0000000f4000780c */ /* 0x000fe20003f24270 */
[----:B------:R-:W-:Y:S02]  /*1d20*/  FMUL.FTZ R98, R29, R98 ;  /* 0x000000621d627220 */ /* 0x000fe40000410000 */
[----:B------:R-:W4:Y:S10]  /*1d30*/  SHFL.DOWN PT, R28, R95, 0x10, 0x1f ;  /* 0x0a001f005f1c7f89 */ /* 0x000f3400000e0000 */
[----:B---3--:R-:W-:-:S02]  /*1d40*/  @!P1 FADD.FTZ R74, R74, R31 ;  /* 0x0000001f4a4a9221 */ /* 0x008fc40000010000 */
[----:B------:R-:W-:Y:S02]  /*1d50*/  FMUL.FTZ R31, R26, R92 ;  /* 0x0000005c1a1f7220 */ /* 0x000fe40000410000 */
[----:B----4-:R-:W-:Y:S01]  /*1d60*/  @!P1 FADD.FTZ R95, R95, R28 ;  /* 0x0000001c5f5f9221 */ /* 0x010fe20000010000 */
[----:B------:R-:W-:Y:S01]  /*1d70*/  MOV R28, R74 ;  /* 0x0000004a001c7202 */ /* 0x000fe20000000f00 */
[-C--:B------:R-:W-:Y:S02]  /*1d80*/  FMUL.FTZ R26, R25, R90.reuse ;  /* 0x0000005a191a7220 */ /* 0x080fe40000410000 */
[C---:B------:R-:W-:Y:S01]  /*1d90*/  FMUL.FTZ R90, R73.reuse, R90 ;  /* 0x0000005a495a7220 */ /* 0x040fe20000410000 */
[----:B------:R-:W-:Y:S01]  /*1da0*/  MOV R29, R95 ;  /* 0x0000005f001d7202 */ /* 0x000fe20000000f00 */
[-C--:B------:R-:W-:Y:S02]  /*1db0*/  FMUL.FTZ R73, R73, R94.reuse ;  /* 0x0000005e49497220 */ /* 0x080fe40000410000 */
        /* <DEDUP_REMOVED lines=25> */
.L_x_8609:
[----:B---3--:R-:W-:Y:S05]  /*1f50*/  BSYNC B0 ;  /* 0x0000000000007941 */ /* 0x008fea0003800000 */
.L_x_8608:
[----:B------:R-:W-:Y:S02]  /*1f60*/  IADD3 R79, R79, 0x1, RZ ;  /* 0x000000014f4f7810 */ /* 0x000fe40007ffe0ff */
[----:B------:R-:W-:Y:S02]  /*1f70*/  IADD3 R77, P1, R77, 0x1, RZ ;  /* 0x000000014d4d7810 */ /* 0x000fe40007f3e0ff */
[----:B------:R-:W-:Y:S02]  /*1f80*/  ISETP.GE.AND P0, PT, R79, c[0x0][0x16c], PT ;  /* 0x00005b004f007a0c */ /* 0x000fe40003f06270 */
[----:B------:R-:W-:-:S11]  /*1f90*/  IADD3.X R76, RZ, R76, RZ, P1, !PT ;  /* 0x0000004cff4c7210 */ /* 0x000fd60000ffe4ff */
[----:B------:R-:W-:Y:S01]  /*1fa0*/  @P0 CALL.REL.NOINC `(.L_x_8597) ;  /* 0x0000001000000944 */ /* 0x000fe20003c00000 */
[----:B------:R-:W-:Y:S05]  /*1fb0*/  BRA `(.L_x_8610) ;  /* 0xffffec2000007947 */ /* 0x000fea000383ffff */
.L_x_8597:
[----:B------:R-:W-:Y:S01]  /*1fc0*/  BAR.SYNC.DEFER_BLOCKING 0x0 ;  /* 0x0000000000007b1d */ /* 0x000fe20000010000 */
[----:B------:R-:W-:Y:S01]  /*1fd0*/  IADD3 R24, R63, -0x1, RZ ;  /* 0xffffffff3f187810 */ /* 0x000fe20007ffe0ff */
[----:B------:R-:W-:Y:S01]  /*1fe0*/  IMAD R12, R70, c[0x0][0x2d8], RZ ;  /* 0x0000b600460c7a24 */ /* 0x000fe200078e02ff */
[----:B------:R-:W-:Y:S01]  /*1ff0*/  SHF.L.U64.HI R25, R52, 0x4, R65 ;  /* 0x0000000434197819 */ /* 0x000fe20000010241 */
[----:B------:R-:W-:Y:S01]  /*2000*/  IMAD R19, R49, c[0x0][0x2e0], RZ ;  /* 0x0000b80031137a24 */ /* 0x000fe200078e02ff */
[----:B------:R-:W-:Y:S01]  /*2010*/  SHF.L.U32 R16, R24, 0x7, RZ ;  /* 0x0000000718107819 */ /* 0x000fe200000006ff */
[----:B------:R-:W-:Y:S01]  /*2020*/  IMAD R15, R51, c[0x0][0x2dc], R12 ;  /* 0x0000b700330f7a24 */ /* 0x000fe200078e020c */
[----:B------:R-:W-:Y:S01]  /*2030*/  ISETP.GT.AND P4, PT, R63, 0x1, PT ;  /* 0x000000013f00780c */ /* 0x000fe20003f84270 */
[----:B------:R-:W-:Y:S01]  /*2040*/  IMAD R19, R0, c[0x0][0x2e4], R19 ;  /* 0x0000b90000137a24 */ /* 0x000fe200078e0213 */
[----:B------:R-:W-:Y:S01]  /*2050*/  SHF.R.S32.HI R17, RZ, 0x1f, R16 ;  /* 0x0000001fff117819 */ /* 0x000fe20000011410 */
[----:B------:R-:W-:Y:S01]  /*2060*/  UIADD3 UR4, UR4, -0x80, URZ ;  /* 0xffffff8004047890 */ /* 0x000fe2000fffe03f */
[----:B------:R-:W-:-:S02]  /*2070*/  IADD3 R59, P1, R59, -0x200, RZ ;  /* 0xfffffe003b3b7810 */ /* 0x000fc40007f3e0ff */
[----:B------:R-:W-:Y:S01]  /*2080*/  IADD3 R54, P2, R54, -0x200, RZ ;  /* 0xfffffe0036367810 */ /* 0x000fe20007f5e0ff */
[--C-:B------:R-:W-:Y:S01]  /*2090*/  IMAD.WIDE.U32 R12, R51, c[0x0][0x2d8], R16.reuse ;  /* 0x0000b600330c7a25 */ /* 0x100fe200078e0010 */
[----:B------:R-:W-:Y:S02]  /*20a0*/  IADD3 R57, P3, R57, -0x200, RZ ;  /* 0xfffffe0039397810 */ /* 0x000fe40007f7e0ff */
[----:B------:R-:W-:Y:S01]  /*20b0*/  MOV R63, R24 ;  /* 0x00000018003f7202 */ /* 0x000fe20000000f00 */
[----:B------:R-:W-:Y:S01]  /*20c0*/  IMAD.WIDE.U32 R16, R51, c[0x0][0x2f8], R16 ;  /* 0x0000be0033107a25 */ /* 0x000fe200078e0010 */
[----:B------:R-:W-:Y:S02]  /*20d0*/  IADD3 R13, R13, R15, RZ ;  /* 0x0000000f0d0d7210 */ /* 0x000fe40007ffe0ff */
[----:B------:R-:W-:Y:S02]  /*20e0*/  IADD3.X R60, R60, -0x1, RZ, P1, !PT ;  /* 0xffffffff3c3c7810 */ /* 0x000fe40000ffe4ff */
[----:B------:R-:W-:Y:S01]  /*20f0*/  IADD3.X R56, R56, -0x1, RZ, P2, !PT ;  /* 0xffffffff38387810 */ /* 0x000fe200017fe4ff */
[----:B------:R3:W-:Y:S01]  /*2100*/  STS.128 [R64.X16], R20 ;  /* 0x0000001440007388 */ /* 0x0007e2000000cc00 */
[----:B------:R-:W-:-:S06]  /*2110*/  NOP ;  /* 0x0000000000007918 */ /* 0x000fcc0000000000 */
[----:B------:R-:W4:Y:S01]  /*2120*/  LDS.128 R4, [R64.X16] ;  /* 0x0000000040047984 */ /* 0x000f22000000cc00 */
[----:B------:R-:W-:Y:S01]  /*2130*/  IMAD.WIDE.U32 R12, R0, c[0x0][0x2e0], R12 ;  /* 0x0000b800000c7a25 */ /* 0x000fe200078e000c */
[----:B------:R-:W-:-:S04]  /*2140*/  IADD3.X R58, R58, -0x1, RZ, P3, !PT ;  /* 0xffffffff3a3a7810 */ /* 0x000fc80001ffe4ff */
[----:B------:R-:W-:Y:S02]  /*2150*/  IADD3 R13, R13, R19, RZ ;  /* 0x000000130d0d7210 */ /* 0x000fe40007ffe0ff */
[----:B------:R-:W-:Y:S01]  /*2160*/  LEA R19, P0, R12, c[0x0][0x330], 0x2 ;  /* 0x0000cc000c137a11 */ /* 0x000fe200078010ff */
[----:B---3--:R-:W-:Y:S02]  /*2170*/  IMAD R20, R70, c[0x0][0x2f8], RZ ;  /* 0x0000be0046147a24 */ /* 0x008fe400078e02ff */
        /* <DEDUP_REMOVED lines=27> */
.L_x_8596:
        /* <DEDUP_REMOVED lines=24> */
.L_x_8613:
[----:B0-----:R-:W-:Y:S05]  /*24b0*/  BSYNC B0 ;  /* 0x0000000000007941 */ /* 0x001fea0003800000 */
.L_x_8612:
        /* <DEDUP_REMOVED lines=23> */
.L_x_8615:
[----:B---3--:R-:W3:Y:S02]  /*2630*/  S2R R15, SR_TID.X ;  /* 0x00000000000f7919 */ /* 0x008ee40000002100 */
.L_x_8616:
[----:B0-----:R-:W-:Y:S05]  /*2640*/  BSYNC B0 ;  /* 0x0000000000007941 */ /* 0x001fea0003800000 */
.L_x_8614:
        /* <DEDUP_REMOVED lines=10> */
.L_x_8617:
        /* <DEDUP_REMOVED lines=26> */
.L_x_8618:
        /* <DEDUP_REMOVED lines=15> */
.L_x_9160:


//--------------------- .text._Z25selective_scan_bwd_kernelI32Selective_Scan_bwd_kernel_traitsILi32ELi4ELb1ELb1ELb0ELb0ELb1EffEEv12SSMParamsBwd --------------------------
	.section	.text._Z25selective_scan_bwd_kernelI32Selective_Scan_bwd_kernel_traitsILi32ELi4ELb1ELb1ELb0ELb0ELb1EffEEv12SSMParamsBwd,"ax",@progbits
	.sectioninfo	@"SHI_REGISTERS=114"
	.align	128
        .global         _Z25selective_scan_bwd_kernelI32Selective_Scan_bwd_kernel_traitsILi32ELi4ELb1ELb1ELb0ELb0ELb1EffEEv12SSMParamsBwd
        .type           _Z25selective_scan_bwd_kernelI32Selective_Scan_bwd_kernel_traitsILi32ELi4ELb1ELb1ELb0ELb0ELb1EffEEv12SSMParamsBwd,@function
        .size           _Z25selective_scan_bwd_kernelI32Selective_Scan_bwd_kernel_traitsILi32ELi4ELb1ELb1ELb0ELb0ELb1EffEEv12SSMParamsBwd,(.L_x_9161 - _Z25selective_scan_bwd_kernelI32Selective_Scan_bwd_kernel_traitsILi32ELi4ELb1ELb1ELb0ELb0ELb1EffEEv12SSMParamsBwd)
        .other          _Z25selective_scan_bwd_kernelI32Selective_Scan_bwd_kernel_traitsILi32ELi4ELb1ELb1ELb0ELb0ELb1EffEEv12SSMParamsBwd,@"STO_CUDA_ENTRY STV_DEFAULT"
_Z25selective_scan_bwd_kernelI32Selective_Scan_bwd_kernel_traitsILi32ELi4ELb1ELb1ELb0ELb0ELb1EffEEv12SSMParamsBwd:
.text._Z25selective_scan_bwd_kernelI32Selective_Scan_bwd_kernel_traitsILi32ELi4ELb1ELb1ELb0ELb0ELb1EffEEv12SSMParamsBwd:
        /* <DEDUP_REMOVED lines=28> */
[----:B------:R-:W-:Y:S01]  /*01c0*/  CS2R R56, SRZ ;  /* 0x0000000000387805 */ /* 0x000fe2000001ff00 */
[----:B-1----:R-:W-:Y:S01]  /*01d0*/  HFMA2.MMA R12, -RZ, RZ, 0, 0 ;  /* 0x00000000ff0c7435 */ /* 0x002fe200000001ff */
[----:B------:R-:W-:Y:S01]  /*01e0*/  IMAD R25, R8, c[0x0][0x284], R25 ;  /* 0x0000a10008197a24 */ /* 0x000fe200078e0219 */
[----:B----4-:R-:W-:-:S02]  /*01f0*/  IABS R10, R8 ;  /* 0x00000008000a7213 */ /* 0x010fc40000000000 */
[----:B---3--:R-:W-:-:S05]  /*0200*/  IADD3 R14, RZ, -R13, RZ ;  /* 0x8000000dff0e7210 */ /* 0x008fca0007ffe0ff */
[----:B0-----:R-:W-:Y:S01]  /*0210*/  IMAD R3, R14, R17, RZ ;  /* 0x000000110e037224 */ /* 0x001fe200078e02ff */
[----:B------:R-:W-:-:S03]  /*0220*/  LOP3.LUT R14, R8, c[0x0][0x178], RZ, 0x3c, !PT ;  /* 0x00005e00080e7a12 */ /* 0x000fc600078e3cff */
[----:B------:R-:W-:Y:S01]  /*0230*/  IMAD.HI.U32 R13, R13, R3, R12 ;  /* 0x000000030d0d7227 */ /* 0x000fe200078e000c */
[----:B--2---:R-:W-:Y:S02]  /*0240*/  SHF.R.S32.HI R3, RZ, 0x1f, R4 ;  /* 0x0000001fff037819 */ /* 0x004fe40000011404 */
[----:B------:R-:W-:-:S03]  /*0250*/  ISETP.GE.AND P2, PT, R14, RZ, PT ;  /* 0x000000ff0e00720c */ /* 0x000fc60003f46270 */
[----:B------:R-:W-:-:S04]  /*0260*/  IMAD.HI.U32 R2, R13, R10, RZ ;  /* 0x0000000a0d027227 */ /* 0x000fc800078e00ff */
[C---:B------:R-:W-:Y:S01]  /*0270*/  IMAD R9, R3.reuse, c[0x0][0x1d0], RZ ;  /* 0x0000740003097a24 */ /* 0x040fe200078e02ff */
[----:B------:R-:W-:Y:S01]  /*0280*/  IADD3 R0, -R2, RZ, RZ ;  /* 0x000000ff02007210 */ /* 0x000fe20007ffe1ff */
[----:B------:R-:W-:Y:S02]  /*0290*/  IMAD R15, R3, c[0x0][0x1e0], RZ ;  /* 0x00007800030f7a24 */ /* 0x000fe400078e02ff */
[C---:B------:R-:W-:Y:S02]  /*02a0*/  IMAD R9, R4.reuse, c[0x0][0x1d4], R9 ;  /* 0x0000750004097a24 */ /* 0x040fe400078e0209 */
[----:B------:R-:W-:Y:S02]  /*02b0*/  IMAD R0, R17, R0, R10 ;  /* 0x0000000011007224 */ /* 0x000fe400078e020a */
[----:B------:R-:W-:-:S03]  /*02c0*/  IMAD.WIDE.U32 R10, R4, c[0x0][0x1d0], RZ ;  /* 0x00007400040a7a25 */ /* 0x000fc600078e00ff */
[----:B------:R-:W-:Y:S01]  /*02d0*/  ISETP.GT.U32.AND P1, PT, R17, R0, PT ;  /* 0x000000001100720c */ /* 0x000fe20003f24070 */
[----:B------:R-:W-:Y:S01]  /*02e0*/  IMAD.WIDE.U32 R12, R4, c[0x0][0x1e0], RZ ;  /* 0x00007800040c7a25 */ /* 0x000fe200078e00ff */
[----:B------:R-:W-:-:S03]  /*02f0*/  IADD3 R11, R11, R9, RZ ;  /* 0x000000090b0b7210 */ /* 0x000fc60007ffe0ff */
[C---:B------:R-:W-:Y:S02]  /*0300*/  IMAD R15, R4.reuse, c[0x0][0x1e4], R15 ;  /* 0x00007900040f7a24 */ /* 0x040fe400078e020f */
[C---:B------:R-:W-:Y:S02]  /*0310*/  IMAD R9, R3.reuse, c[0x0][0x278], RZ ;  /* 0x00009e0003097a24 */ /* 0x040fe400078e02ff */
[----:B------:R-:W-:Y:S01]  /*0320*/  IMAD R19, R3, c[0x0][0x190], RZ ;  /* 0x0000640003137a24 */ /* 0x000fe200078e02ff */
[----:B------:R-:W-:Y:S01]  /*0330*/  IADD3 R13, R13, R15, RZ ;  /* 0x0000000f0d0d7210 */ /* 0x000fe20007ffe0ff */
[----:B------:R-:W-:Y:S02]  /*0340*/  IMAD.WIDE.U32 R14, R4, c[0x0][0x278], RZ ;  /* 0x00009e00040e7a25 */ /* 0x000fe400078e00ff */
[-C--:B------:R-:W-:Y:S02]  /*0350*/  @!P1 IADD3 R0, R0, -R17.reuse, RZ ;  /* 0x8000001100009210 */ /* 0x080fe40007ffe0ff */
[----:B------:R-:W-:Y:S01]  /*0360*/  IMAD R9, R4, c[0x0][0x27c], R9 ;  /* 0x00009f0004097a24 */ /* 0x000fe200078e0209 */
[----:B------:R-:W-:Y:S01]  /*0370*/  @!P1 IADD3 R2, R2, 0x1, RZ ;  /* 0x0000000102029810 */ /* 0x000fe20007ffe0ff */
[----:B------:R-:W-:Y:S01]  /*0380*/  IMAD.WIDE.U32 R10, R8, c[0x0][0x1d8], R10 ;  /* 0x00007600080a7a25 */ /* 0x000fe200078e000a */
[----:B------:R-:W-:-:S02]  /*0390*/  ISETP.GE.U32.AND P0, PT, R0, R17, PT ;  /* 0x000000110000720c */ /* 0x000fc40003f06070 */
[----:B------:R-:W-:Y:S01]  /*03a0*/  IADD3 R15, R15, R9, RZ ;  /* 0x000000090f0f7210 */ /* 0x000fe20007ffe0ff */
[----:B------:R-:W-:Y:S01]  /*03b0*/  IMAD R23, R4, c[0x0][0x194], R19 ;  /* 0x0000650004177a24 */ /* 0x000fe200078e0213 */
[----:B------:R-:W-:Y:S01]  /*03c0*/  LEA R9, R16, 0xffffff80, 0x7 ;  /* 0xffffff8010097811 */ /* 0x000fe200078e38ff */
[----:B------:R-:W-:Y:S01]  /*03d0*/  IMAD.WIDE.U32 R16, R4, c[0x0][0x190], RZ ;  /* 0x0000640004107a25 */ /* 0x000fe200078e00ff */
[----:B------:R-:W-:Y:S02]  /*03e0*/  ISETP.NE.AND P1, PT, RZ, c[0x0][0x178], PT ;  /* 0x00005e00ff007a0c */ /* 0x000fe40003f25270 */
[----:B------:R-:W-:Y:S02]  /*03f0*/  SHF.R.S32.HI R19, RZ, 0x1f, R9 ;  /* 0x0000001fff137819 */ /* 0x000fe40000011409 */
[----:B------:R-:W-:Y:S02]  /*0400*/  IADD3 R22, P4, R9, R10, RZ ;  /* 0x0000000a09167210 */ /* 0x000fe40007f9e0ff */
[----:B------:R-:W-:-:S02]  /*0410*/  IADD3 R17, R17, R23, RZ ;  /* 0x0000001711117210 */ /* 0x000fc40007ffe0ff */
        /* <DEDUP_REMOVED lines=9> */
[----:B------:R-:W-:Y:S02]  /*04b0*/  IADD3 R12, P2, R9, R12, RZ ;  /* 0x0000000c090c7210 */ /* 0x000fe40007f5e0ff */
[----:B------:R-:W-:Y:S01]  /*04c0*/  SHF.R.S32.HI R0, RZ, 0x1f, R2 ;  /* 0x0000001fff007819 */ /* 0x000fe20000011402 */
[----:B------:R-:W-:Y:S01]  /*04d0*/  IMAD.WIDE.U32 R16, R2, c[0x0][0x1a8], R16 ;  /* 0x00006a0002107a25 */ /* 0x000fe200078e0010 */
[----:B------:R-:W-:-:S02]  /*04e0*/  IADD3.X R10, R19, R11, R21, P0, !PT ;  /* 0x0000000b130a7210 */ /* 0x000fc400007fe415 */
[----:B------:R-:W-:Y:S01]  /*04f0*/  ISETP.NE.U32.AND P0, PT, RZ, c[0x0][0x260], PT ;  /* 0x00009800ff007a0c */ /* 0x000fe20003f05070 */
[----:B------:R-:W-:Y:S01]  /*0500*/  IMAD R11, R0, c[0x0][0x1a8], RZ ;  /* 0x00006a00000b7a24 */ /* 0x000fe200078e02ff */
[----:B------:R-:W-:Y:S02]  /*0510*/  IADD3.X R13, R19, R13, R25, P2, !PT ;  /* 0x0000000d130d7210 */ /* 0x000fe400017fe419 */
[----:B------:R-:W-:Y:S01]  /*0520*/  ISETP.NE.AND.EX P0, PT, RZ, c[0x0][0x264], PT, P0 ;  /* 0x00009900ff007a0c */ /* 0x000fe20003f05300 */
[----:B------:R-:W-:Y:S01]  /*0530*/  IMAD R11, R2, c[0x0][0x1ac], R11 ;  /* 0x00006b00020b7a24 */ /* 0x000fe200078e020b */
[C---:B------:R-:W-:Y:S02]  /*0540*/  LEA R21, P1, R22.reuse, c[0x0][0x240], 0x2 ;  /* 0x0000900016157a11 */ /* 0x040fe400078210ff */
[----:B------:R-:W-:Y:S02]  /*0550*/  LEA R14, P2, R15, c[0x0][0x248], 0x2 ;  /* 0x000092000f0e7a11 */ /* 0x000fe400078410ff */
[----:B------:R-:W-:-:S02]  /*0560*/  LEA.HI.X R22, R22, c[0x0][0x244], R23, 0x2, P1 ;  /* 0x0000910016167a11 */ /* 0x000fc400008f1417 */
[----:B------:R-:W-:Y:S02]  /*0570*/  LEA.HI.X R15, R15, c[0x0][0x24c], R10, 0x2, P2 ;  /* 0x000093000f0f7a11 */ /* 0x000fe400010f140a */
[----:B------:R-:W-:Y:S02]  /*0580*/  ISETP.NE.U32.AND P1, PT, RZ, c[0x0][0x328], PT ;  /* 0x0000ca00ff007a0c */ /* 0x000fe40003f25070 */
[----:B------:R-:W-:Y:S02]  /*0590*/  ISETP.NE.U32.AND P2, PT, RZ, c[0x0][0x348], PT ;  /* 0x0000d200ff007a0c */ /* 0x000fe40003f45070 */
[----:B------:R-:W-:Y:S02]  /*05a0*/  ISETP.NE.AND.EX P1, PT, RZ, c[0x0][0x32c], PT, P1 ;  /* 0x0000cb00ff007a0c */ /* 0x000fe40003f25310 */
[----:B------:R-:W-:Y:S02]  /*05b0*/  ISETP.NE.AND.EX P2, PT, RZ, c[0x0][0x34c], PT, P2 ;  /* 0x0000d300ff007a0c */ /* 0x000fe40003f45320 */
[----:B------:R-:W-:Y:S01]  /*05c0*/  IADD3 R10, P5, R9, R16, RZ ;  /* 0x00000010090a7210 */ /* 0x000fe20007fbe0ff */
[----:B------:R-:W-:Y:S01]  /*05d0*/  @P0 IMAD R9, R4, c[0x0][0x164], R8 ;  /* 0x0000590004090a24 */ /* 0x000fe200078e0208 */
[----:B------:R-:W-:-:S02]  /*05e0*/  LEA R20, P4, R12, c[0x0][0x308], 0x2 ;  /* 0x0000c2000c147a11 */ /* 0x000fc400078810ff */
[----:B------:R-:W-:Y:S01]  /*05f0*/  IADD3 R16, R17, R11, RZ ;  /* 0x0000000b11107210 */ /* 0x000fe20007ffe0ff */
        /* <DEDUP_REMOVED lines=21> */
[----:B------:R-:W-:Y:S01]  /*0750*/  MOV R20, c[0x0][0x174] ;  /* 0x00005d0000147a02 */ /* 0x000fe20000000f00 */
[----:B------:R-:W-:-:S02]  /*0760*/  IMAD R9, R4, c[0x0][0x29c], R9 ;  /* 0x0000a70004097a24 */ /* 0x000fc400078e0209 */
[----:B------:R-:W-:Y:S02]  /*0770*/  IMAD R25, R7, c[0x0][0x1b8], RZ ;  /* 0x00006e0007197a24 */ /* 0x000fe400078e02ff */
[----:B------:R-:W-:-:S04]  /*0780*/  IMAD.WIDE.U32 R58, R8, c[0x0][0x180], RZ ;  /* 0x00006000083a7a25 */ /* 0x000fc800078e00ff */
[----:B------:R-:W-:-:S04]  /*0790*/  IMAD.WIDE.U32 R60, R8, c[0x0][0x1b8], RZ ;  /* 0x00006e00083c7a25 */ /* 0x000fc800078e00ff */
[C---:B------:R-:W-:Y:S02]  /*07a0*/  IMAD R65, R8.reuse, c[0x0][0x184], R23 ;  /* 0x0000610008417a24 */ /* 0x040fe400078e0217 */
[----:B------:R-:W-:-:S03]  /*07b0*/  IMAD R67, R8, c[0x0][0x1bc], R25 ;  /* 0x00006f0008437a24 */ /* 0x000fc600078e0219 */
[----:B------:R-:W-:Y:S01]  /*07c0*/  IADD3 R65, R59, R65, RZ ;  /* 0x000000413b417210 */ /* 0x000fe20007ffe0ff */
[----:B0-----:R-:W-:Y:S01]  /*07d0*/  IMAD.WIDE.U32 R10, R4, c[0x0][0x298], R12 ;  /* 0x0000a600040a7a25 */ /* 0x001fe200078e000c */
[----:B------:R-:W-:Y:S02]  /*07e0*/  LOP3.LUT R23, R12, 0x1f, RZ, 0xc0, !PT ;  /* 0x0000001f0c177812 */ /* 0x000fe400078ec0ff */
[----:B------:R-:W-:Y:S01]  /*07f0*/  SHF.R.S32.HI R25, RZ, 0x1f, R12 ;  /* 0x0000001fff197819 */ /* 0x000fe2000001140c */
[----:B------:R-:W-:Y:S01]  /*0800*/  IMAD R13, R0, c[0x0][0x2a0], RZ ;  /* 0x0000a800000d7a24 */ /* 0x000fe200078e02ff */
[----:B------:R-:W-:Y:S02]  /*0810*/  IADD3 R11, R11, R9, RZ ;  /* 0x000000090b0b7210 */ /* 0x000fe40007ffe0ff */
[----:B------:R-:W-:Y:S01]  /*0820*/  MOV R9, RZ ;  /* 0x000000ff00097202 */ /* 0x000fe20000000f00 */
[----:B------:R-:W-:Y:S01]  /*0830*/  IMAD R13, R2, c[0x0][0x2a4], R13 ;  /* 0x0000a900020d7a24 */ /* 0x000fe200078e020d */
[----:B------:R-:W-:Y:S01]  /*0840*/  IADD3 R64, R12, 0x200, RZ ;  /* 0x000002000c407810 */ /* 0x000fe20007ffe0ff */
[----:B------:R-:W-:Y:S01]  /*0850*/  IMAD.WIDE.U32 R10, R2, c[0x0][0x2a0], R10 ;  /* 0x0000a800020a7a25 */ /* 0x000fe200078e000a */
[----:B------:R-:W-:-:S04]  /*0860*/  IADD3 R67, R61, R67, RZ ;  /* 0x000000433d437210 */ /* 0x000fc80007ffe0ff */
[----:B------:R-:W-:Y:S02]  /*0870*/  IADD3 R69, R11, R13, RZ ;  /* 0x0000000d0b457210 */ /* 0x000fe40007ffe0ff */
[----:B------:R-:W-:Y:S02]  /*0880*/  MOV R11, R21 ;  /* 0x00000015000b7202 */ /* 0x000fe40000000f00 */
[----:B------:R-:W0:Y:S01]  /*0890*/  S2R R21, SR_LANEID ;  /* 0x0000000000157919 */ /* 0x000e220000000000 */
[C---:B------:R-:W-:Y:S02]  /*08a0*/  LEA R63, P0, R10.reuse, c[0x0][0x318], 0x2 ;  /* 0x0000c6000a3f7a11 */ /* 0x040fe400078010ff */
[----:B------:R-:W-:Y:S02]  /*08b0*/  MOV R13, R22 ;  /* 0x00000016000d7202 */ /* 0x000fe40000000f00 */
[----:B------:R-:W-:Y:S02]  /*08c0*/  LEA.HI.X R69, R10, c[0x0][0x31c], R69, 0x2, P0 ;  /* 0x0000c7000a457a11 */ /* 0x000fe400000f1445 */
[----:B------:R-:W-:-:S02]  /*08d0*/  IADD3 R24, P0, R63, -0x180, RZ ;  /* 0xfffffe803f187810 */ /* 0x000fc40007f1e0ff */
[C---:B------:R-:W-:Y:S02]  /*08e0*/  IADD3 R62, P1, R63.reuse, -0x100, RZ ;  /* 0xffffff003f3e7810 */ /* 0x040fe40007f3e0ff */
[----:B------:R-:W-:Y:S02]  /*08f0*/  IADD3 R63, P2, R63, -0x80, RZ ;  /* 0xffffff803f3f7810 */ /* 0x000fe40007f5e0ff */
[C---:B------:R-:W-:Y:S02]  /*0900*/  IADD3.X R66, R69.reuse, -0x1, RZ, P0, !PT ;  /* 0xffffffff45427810 */ /* 0x040fe400007fe4ff */
[----:B------:R-:W-:Y:S02]  /*0910*/  IADD3.X R68, R69, -0x1, RZ, P1, !PT ;  /* 0xffffffff45447810 */ /* 0x000fe40000ffe4ff */
[----:B------:R-:W-:Y:S02]  /*0920*/  MOV R10, RZ ;  /* 0x000000ff000a7202 */ /* 0x000fe40000000f00 */
[----:B------:R-:W-:-:S02]  /*0930*/  MOV R22, RZ ;  /* 0x000000ff00167202 */ /* 0x000fc40000000f00 */
[----:B------:R-:W-:Y:S02]  /*0940*/  IADD3.X R69, R69, -0x1, RZ, P2, !PT ;  /* 0xffffffff45457810 */ /* 0x000fe400017fe4ff */
.L_x_8635:
[----:B------:R-:W-:Y:S01]  /*0950*/  BAR.SYNC.DEFER_BLOCKING 0x0 ;  /* 0x0000000000007b1d */ /* 0x000fe20000010000 */
[C---:B------:R-:W-:Y:S02]  /*0960*/  SHF.L.U32 R73, R12.reuse, 0x4, RZ ;  /* 0x000000040c497819 */ /* 0x040fe400000006ff */
[----:B------:R-:W-:Y:S02]  /*0970*/  SHF.L.U64.HI R72, R12, 0x4, R25 ;  /* 0x000000040c487819 */ /* 0x000fe40000010219 */
[----:B------:R-:W-:-:S04]  /*0980*/  IADD3 R40, P0, R11, R73, RZ ;  /* 0x000000490b287210 */ /* 0x000fc80007f1e0ff */
[----:B------:R-:W-:-:S06]  /*0990*/  IADD3.X R41, R13, R72, RZ, P0, !PT ;  /* 0x000000480d297210 */ /* 0x000fcc00007fe4ff */
[----:B--2---:R-:W2:Y:S01]  /*09a0*/  LDG.E.128 R40, [R40.64] ;  /* 0x0000000428287981 */ /* 0x004ea2000c1e1d00 */
[----:B---3--:R-:W-:-:S04]  /*09b0*/  IADD3 R36, P0, R14, R73, RZ ;  /* 0x000000490e247210 */ /* 0x008fc80007f1e0ff */
        /* <DEDUP_REMOVED lines=13> */
[----:B------:R-:W-:Y:S01]  /*0a90*/  MOV R75, c[0x0][0x174] ;  /* 0x00005d00004b7a02 */ /* 0x000fe20000000f00 */
[----:B0-----:R-:W-:-:S02]  /*0aa0*/  IMAD R41, R7, c[0x0][0x1f8], RZ ;  /* 0x00007e0007297a24 */ /* 0x001fc400078e02ff */
        /* <DEDUP_REMOVED lines=35> */
[----:B------:R-:W-:-:S02]  /*0ce0*/  IMAD R77, R7, c[0x0][0x2f0], RZ ;  /* 0x0000bc00074d7a24 */ /* 0x000fc400078e02ff */
[----:B------:R-:W-:Y:S02]  /*0cf0*/  IMAD R85, R3, c[0x0][0x2e8], RZ ;  /* 0x0000ba0003557a24 */ /* 0x000fe400078e02ff */
[----:B------:R-:W-:Y:S02]  /*0d00*/  IMAD R83, R8, c[0x0][0x2f4], R77 ;  /* 0x0000bd0008537a24 */ /* 0x000fe400078e024d */
[----:B------:R-:W-:Y:S02]  /*0d10*/  IMAD R85, R4, c[0x0][0x2ec], R85 ;  /* 0x0000bb0004557a24 */ /* 0x000fe400078e0255 */
[----:B0-----:R-:W-:Y:S02]  /*0d20*/  FMUL.FTZ R52, R44, -1.4426950216293334961 ;  /* 0xbfb8aa3b2c347820 */ /* 0x001fe40000410000 */
[----:B------:R-:W-:Y:S02]  /*0d30*/  FMUL.FTZ R54, R45, -1.4426950216293334961 ;  /* 0xbfb8aa3b2d367820 */ /* 0x000fe40000410000 */
[----:B------:R-:W-:-:S02]  /*0d40*/  FMUL.FTZ R55, R46, -1.4426950216293334961 ;  /* 0xbfb8aa3b2e377820 */ /* 0x000fc40000410000 */
        /* <DEDUP_REMOVED lines=42> */
[----:B------:R-:W-:-:S05]  /*0ff0*/  IMAD.WIDE.U32 R76, R4, c[0x0][0x2e8], R76 ;  /* 0x0000ba00044c7a25 */ /* 0x000fca00078e004c */
[----:B------:R-:W-:Y:S01]  /*1000*/  IADD3 R77, R77, R85, RZ ;  /* 0x000000554d4d7210 */ /* 0x000fe20007ffe0ff */
[----:B------:R0:W-:Y:S01]  /*1010*/  STS.128 [R21.X16], R48 ;  /* 0x0000003015007388 */ /* 0x0001e2000000cc00 */
[----:B------:R-:W-:-:S06]  /*1020*/  NOP ;  /* 0x0000000000007918 */ /* 0x000fcc0000000000 */
[----:B------:R-:W1:Y:S01]  /*1030*/  LDS.128 R52, [R21.X16] ;  /* 0x0000000015347984 */ /* 0x000e62000000cc00 */
[----:B0-----:R-:W-:Y:S01]  /*1040*/  LEA R50, P0, R76, c[0x0][0x338], 0x2 ;  /* 0x0000ce004c327a11 */ /* 0x001fe200078010ff */
[----:B------:R-:W-:Y:S01]  /*1050*/  FMUL.FTZ R49, R40, R79 ;  /* 0x0000004f28317220 */ /* 0x000fe20000410000 */
[----:B------:R-:W-:Y:S02]  /*1060*/  MOV R48, c[0x0][0x16c] ;  /* 0x00005b0000307a02 */ /* 0x000fe40000000f00 */
[----:B------:R-:W-:Y:S02]  /*1070*/  LEA.HI.X R77, R76, c[0x0][0x33c], R77, 0x2, P0 ;  /* 0x0000cf004c4d7a11 */ /* 0x000fe400000f144d */
[----:B------:R-:W-:Y:S02]  /*1080*/  IADD3 R50, P2, R50, R73, RZ ;  /* 0x0000004932327210 */ /* 0x000fe40007f5e0ff */
[----:B------:R-:W-:Y:S02]  /*1090*/  ISETP.NE.U32.AND P0, PT, RZ, c[0x0][0x270], PT ;  /* 0x00009c00ff007a0c */ /* 0x000fe40003f05070 */
[----:B------:R-:W-:Y:S01]  /*10a0*/  IADD3.X R51, R77, R72, RZ, P2, !PT ;  /* 0x000000484d337210 */ /* 0x000fe200017fe4ff */
[----:B------:R-:W-:Y:S01]  /*10b0*/  FMUL.FTZ R72, R47, R80 ;  /* 0x000000502f487220 */ /* 0x000fe20000410000 */
[----:B------:R-:W-:-:S02]  /*10c0*/  ISETP.NE.AND.EX P0, PT, RZ, c[0x0][0x274], PT, P0 ;  /* 0x00009d00ff007a0c */ /* 0x000fc40003f05300 */
[----:B------:R-:W-:Y:S01]  /*10d0*/  ISETP.GE.AND P1, PT, R48, 0x1, PT ;  /* 0x000000013000780c */ /* 0x000fe20003f26270 */
[----:B-1----:R0:W-:Y:S10]  /*10e0*/  STG.E.128 [R50.64+-0x200], R52 ;  /* 0xfffe003432007986 */ /* 0x0021f4000c101d04 */
        /* <DEDUP_REMOVED lines=22> */
.L_x_8620:
[----:B0-----:R-:W-:Y:S01]  /*1250*/  FMUL.FTZ R52, R41, R78 ;  /* 0x0000004e29347220 */ /* 0x001fe20000410000 */
        /* <DEDUP_REMOVED lines=35> */
[----:B------:R-:W-:-:S04]  /*1490*/  IADD3 R76, P0, P1, R40, -0x80, R74 ;  /* 0xffffff80284c7810 */ /* 0x000fc8000791e04a */
[----:B------:R-:W-:Y:S02]  /*14a0*/  IADD3.X R77, R45, -0x1, R75, P0, P1 ;  /* 0xffffffff2d4d7810 */ /* 0x000fe400007e244b */
.L_x_8634:
[----:B------:R-:W-:Y:S01]  /*14b0*/  SHF.R.S32.HI R92, RZ, 0x1f, R91 ;  /* 0x0000001fff5c7819 */ /* 0x000fe2000001145b */
[C---:B------:R-:W-:Y:S01]  /*14c0*/  IMAD.WIDE.U32 R40, R91.reuse, c[0x0][0x1a0], RZ ;  /* 0x000068005b287a25 */ /* 0x040fe200078e00ff */
[----:B------:R-:W-:Y:S02]  /*14d0*/  MOV R42, R58 ;  /* 0x0000003a002a7202 */ /* 0x000fe40000000f00 */
[----:B------:R-:W-:Y:S01]  /*14e0*/  MOV R43, R65 ;  /* 0x00000041002b7202 */ /* 0x000fe20000000f00 */
[----:B------:R-:W-:Y:S01]  /*14f0*/  IMAD R46, R92, c[0x0][0x1a0], RZ ;  /* 0x000068005c2e7a24 */ /* 0x000fe200078e02ff */
        /* <DEDUP_REMOVED lines=14> */
[----:B------:R-:W-:Y:S01]  /*15e0*/  MOV R44, R60 ;  /* 0x0000003c002c7202 */ /* 0x000fe20000000f00 */
[----:B------:R-:W-:Y:S01]  /*15f0*/  IMAD R46, R92, c[0x0][0x1c0], RZ ;  /* 0x000070005c2e7a24 */ /* 0x000fe200078e02ff */
[----:B------:R-:W-:Y:S02]  /*1600*/  MOV R45, R67 ;  /* 0x00000043002d7202 */ /* 0x000fe40000000f00 */
[----:B------:R-:W-:Y:S01]  /*1610*/  IADD3 R73, R20, -0x1, RZ ;  /* 0xffffffff14497810 */ /* 0x000fe20007ffe0ff */
[----:B------:R-:W-:-:S02]  /*1620*/  IMAD R81, R91, c[0x0][0x1c4], R46 ;  /* 0x000071005b517a24 */ /* 0x000fc400078e022e */
[----:B------:R-:W-:Y:S01]  /*1630*/  IMAD.WIDE.U32 R44, R91, c[0x0][0x1c0], R44 ;  /* 0x000070005b2c7a25 */ /* 0x000fe200078e002c */
[----:B------:R-:W-:-:S04]  /*1640*/  LEA.HI R47, R73, R73, RZ, 0x1 ;  /* 0x00000049492f7211 */ /* 0x000fc800078f08ff */
[C---:B------:R-:W-:Y:S02]  /*1650*/  LEA R46, P1, R44.reuse, c[0x0][0x230], 0x2 ;  /* 0x00008c002c2e7a11 */ /* 0x040fe400078210ff */
[----:B------:R-:W-:Y:S02]  /*1660*/  IADD3 R45, R45, R81, RZ ;  /* 0x000000512d2d7210 */ /* 0x000fe40007ffe0ff */
[----:B0-----:R-:W-:Y:S02]  /*1670*/  LOP3.LUT R78, R47, 0xfffffe, RZ, 0xc0, !PT ;  /* 0x00fffffe2f4e7812 */ /* 0x001fe400078ec0ff */
[----:B------:R-:W-:Y:S02]  /*1680*/  LEA.HI.X R47, R44, c[0x0][0x234], R45, 0x2, P1 ;  /* 0x00008d002c2f7a11 */ /* 0x000fe400008f142d */
[----:B------:R-:W-:Y:S02]  /*1690*/  IADD3 R78, R73, -R78, RZ ;  /* 0x8000004e494e7210 */ /* 0x000fe40007ffe0ff */
[----:B------:R-:W-:-:S02]  /*16a0*/  ISETP.NE.AND P1, PT, R12, RZ, PT ;  /* 0x000000ff0c00720c */ /* 0x000fc40003f25270 */
[----:B------:R-:W-:-:S04]  /*16b0*/  LEA R45, R78, R91, 0x8 ;  /* 0x0000005b4e2d7211 */ /* 0x000fc800078e40ff */
[----:B------:R-:W-:Y:S02]  /*16c0*/  SEL R82, R45, R64, !P1 ;  /* 0x000000402d527207 */ /* 0x000fe40004800000 */
[----:B------:R-:W-:Y:S01]  /*16d0*/  ISETP.NE.AND P2, PT, R12, 0x1f, PT ;  /* 0x0000001f0c00780c */ /* 0x000fe20003f45270 */
[----:B--2---:R-:W-:Y:S01]  /*16e0*/  STS.128 [R21.X16], R40 ;  /* 0x0000002815007388 */ /* 0x004fe2000000cc00 */
[----:B------:R-:W-:-:S06]  /*16f0*/  NOP ;  /* 0x0000000000007918 */ /* 0x000fcc0000000000 */
[----:B------:R0:W2:Y:S01]  /*1700*/  LDG.E R103, [R46.64] ;  /* 0x000000042e677981 */ /* 0x0000a2000c1e1900 */
[----:B---3--:R-:W-:-:S03]  /*1710*/  FMUL.FTZ R79, R54, 1.4426950216293334961 ;  /* 0x3fb8aa3b364f7820 */ /* 0x008fc60000410000 */
[----:B-1----:R-:W1:Y:S01]  /*1720*/  LDS.128 R40, [R21.X16] ;  /* 0x0000000015287984 */ /* 0x002e62000000cc00 */
[----:B------:R-:W-:-:S04]  /*1730*/  FMUL.FTZ R80, R51, R79 ;  /* 0x0000004f33507220 */ /* 0x000fc80000410000 */
[----:B------:R-:W3:Y:S02]  /*1740*/  MUFU.EX2 R73, R80 ;  /* 0x0000005000497308 */ /* 0x000ee40000000800 */
[----:B---3--:R3:W-:Y:S04]  /*1750*/  STS [R82.X4+0x648], R73 ;  /* 0x0006484952007388 */ /* 0x0087e80000004800 */
[----:B------:R-:W-:Y:S01]  /*1760*/  BAR.SYNC.DEFER_BLOCKING 0x0 ;  /* 0x0000000000007b1d */ /* 0x000fe20000010000 */
[----:B------:R-:W-:-:S04]  /*1770*/  ISETP.GT.AND P0, PT, R20, 0x1, PT ;  /* 0x000000011400780c */ /* 0x000fc80003f04270 */
[----:B------:R-:W-:Y:S01]  /*1780*/  ISETP.EQ.AND P0, PT, R23, RZ, P0 ;  /* 0x000000ff1700720c */ /* 0x000fe20000702270 */
[-C--:B0-----:R-:W-:Y:S02]  /*1790*/  FMUL.FTZ R46, R48, R79.reuse ;  /* 0x0000004f302e7220 */ /* 0x081fe40000410000 */
[-C--:B------:R-:W-:Y:S02]  /*17a0*/  FMUL.FTZ R96, R53, R79.reuse ;  /* 0x0000004f35607220 */ /* 0x080fe40000410000 */
[----:B------:R-:W-:Y:S01]  /*17b0*/  FMUL.FTZ R98, R50, R79 ;  /* 0x0000004f32627220 */ /* 0x000fe20000410000 */
[----:B------:R0:W4:Y:S01]  /*17c0*/  @P2 LDS R94, [R12.X4+0xe4c] ;  /* 0x000e4c000c5e2984 */ /* 0x0001220000004800 */
[----:B------:R-:W0:Y:S06]  /*17d0*/  MUFU.EX2 R46, R46 ;  /* 0x0000002e002e7308 */ /* 0x000e2c0000000800 */
[----:B------:R-:W-:-:S02]  /*17e0*/  @P0 IADD3 R44, R20, -0x2, RZ ;  /* 0xfffffffe142c0810 */ /* 0x000fc40007ffe0ff */
[----:B------:R-:W3:Y:S03]  /*17f0*/  MUFU.EX2 R96, R96 ;  /* 0x0000006000607308 */ /* 0x000ee60000000800 */
[----:B------:R-:W-:Y:S01]  /*1800*/  @P0 IMAD R81, R44, c[0x0][0x16c], R91 ;  /* 0x00005b002c510a24 */ /* 0x000fe200078e025b */
[----:B------:R-:W-:-:S04]  /*1810*/  MOV R78, RZ ;  /* 0x000000ff004e7202 */ /* 0x000fc80000000f00 */
[----:B------:R-:W2:Y:S01]  /*1820*/  MUFU.EX2 R98, R98 ;  /* 0x0000006200627308 */ /* 0x000ea20000000800 */
[----:B------:R-:W-:Y:S01]  /*1830*/  @P0 IMAD.WIDE R44, R81, 0x8, R70 ;  /* 0x00000008512c0825 */ /* 0x000fe200078e0246 */
[----:B------:R-:W-:Y:S03]  /*1840*/  BSSY B0, `(.L_x_8622) ;  /* 0x0000015000007945 */ /* 0x000fe60003800000 */
[----:B0-----:R-:W-:Y:S01]  /*1850*/  FMUL.FTZ R47, R73, R46 ;  /* 0x0000002e492f7220 */ /* 0x001fe20000410000 */
[----:B------:R0:W5:Y:S01]  /*1860*/  @P0 LDG.E R78, [R44.64+0x4] ;  /* 0x000004042c4e0981 */ /* 0x000162000c1e1900 */
[----:B-1----:R-:W-:Y:S02]  /*1870*/  FMUL.FTZ R101, R86, R41 ;  /* 0x0000002956657220 */ /* 0x002fe40000410000 */
[----:B---3--:R-:W-:Y:S02]  /*1880*/  FMUL.FTZ R83, R96, R47 ;  /* 0x0000002f60537220 */ /* 0x008fe40000410000 */
[----:B------:R-:W-:-:S02]  /*1890*/  FMUL.FTZ R47, R89, R42 ;  /* 0x0000002a592f7220 */ /* 0x000fc40000410000 */
[----:B0-----:R-:W-:Y:S02]  /*18a0*/  FMUL.FTZ R44, R87, R40 ;  /* 0x00000028572c7220 */ /* 0x001fe40000410000 */
[----:B------:R-:W-:Y:S02]  /*18b0*/  FMUL.FTZ R45, R88, R43 ;  /* 0x0000002b582d7220 */ /* 0x000fe40000410000 */
[----:B------:R-:W-:Y:S02]  /*18c0*/  FFMA.FTZ R81, R46, R44, R101 ;  /* 0x0000002c2e517223 */ /* 0x000fe40000010065 */
[-C--:B--2---:R-:W-:Y:S02]  /*18d0*/  FMUL.FTZ R97, R55, R103.reuse ;  /* 0x0000006737617220 */ /* 0x084fe40000410000 */
[-C--:B------:R-:W-:Y:S02]  /*18e0*/  FMUL.FTZ R95, R72, R103.reuse ;  /* 0x00000067485f7220 */ /* 0x080fe40000410000 */
[----:B------:R-:W-:-:S02]  /*18f0*/  FMUL.FTZ R99, R52, R103 ;  /* 0x0000006734637220 */ /* 0x000fc40000410000 */
[----:B------:R-:W-:Y:S01]  /*1900*/  FFMA.FTZ R82, R98, R95, R97 ;  /* 0x0000005f62527223 */ /* 0x000fe20000010061 */
        /* <DEDUP_REMOVED lines=8> */
.L_x_8623:
[----:B----4-:R-:W-:Y:S05]  /*1990*/  BSYNC B0 ;  /* 0x0000000000007941 */ /* 0x010fea0003800000 */
.L_x_8622:
[----:B-1----:R-:W-:Y:S01]  /*19a0*/  FMUL.FTZ R79, R98, R94 ;  /* 0x0000005e624f7220 */ /* 0x002fe20000410000 */
[----:B------:R-:W-:Y:S01]  /*19b0*/  ISETP.NE.AND P3, PT, R23, 0x1f, PT ;  /* 0x0000001f1700780c */ /* 0x000fe20003f65270 */
[----:B------:R-:W-:Y:S01]  /*19c0*/  FMUL.FTZ R103, R49, R103 ;  /* 0x0000006731677220 */ /* 0x000fe20000410000 */
[----:B------:R-:W-:Y:S01]  /*19d0*/  ISETP.GE.AND P0, PT, R21, 0x1, PT ;  /* 0x000000011500780c */ /* 0x000fe20003f06270 */
[C---:B------:R-:W-:Y:S01]  /*19e0*/  FFMA.FTZ R82, R96.reuse, R82, R99 ;  /* 0x0000005260527223 */ /* 0x040fe20000010063 */
[----:B------:R-:W-:Y:S01]  /*19f0*/  ISETP.GE.U32.AND P4, PT, R23, 0x18, PT ;  /* 0x000000181700780c */ /* 0x000fe20003f86070 */
[C---:B------:R-:W-:Y:S01]  /*1a00*/  FFMA.FTZ R81, R96.reuse, R81, R47 ;  /* 0x0000005160517223 */ /* 0x040fe2000001002f */
[----:B------:R-:W-:Y:S01]  /*1a10*/  SHF.L.U32 R100, R91, 0x3, RZ ;  /* 0x000000035b647819 */ /* 0x000fe200000006ff */
[----:B------:R-:W-:Y:S01]  /*1a20*/  FMUL.FTZ R85, R96, R79 ;  /* 0x0000004f60557220 */ /* 0x000fe20000410000 */
[----:B------:R-:W-:Y:S01]  /*1a30*/  BSSY B0, `(.L_x_8624) ;  /* 0x0000082000007945 */ /* 0x000fe20003800000 */
[----:B------:R-:W-:-:S02]  /*1a40*/  FFMA.FTZ R105, R46, R82, R103 ;  /* 0x000000522e697223 */ /* 0x000fc40000010067 */
[----:B0-----:R-:W-:Y:S02]  /*1a50*/  FFMA.FTZ R80, R98, R81, R45 ;  /* 0x0000005162507223 */ /* 0x001fe4000001002d */
[----:B------:R-:W-:Y:S01]  /*1a60*/  FMUL.FTZ R102, R46, R85 ;  /* 0x000000552e667220 */ /* 0x000fe20000410000 */
[----:B------:R-:W0:Y:S01]  /*1a70*/  SHFL.DOWN PT, R84, R105, 0x1, 0x1f ;  /* 0x08201f0069547f89 */ /* 0x000e2200000e0000 */
[----:B------:R-:W-:Y:S01]  /*1a80*/  FMUL.FTZ R79, R98, R83 ;  /* 0x00000053624f7220 */ /* 0x000fe20000410000 */
[----:B------:R-:W-:Y:S02]  /*1a90*/  HFMA2.MMA R85, -RZ, RZ, 0, 0 ;  /* 0x00000000ff557435 */ /* 0x000fe400000001ff */
[----:B------:R-:W1:Y:S04]  /*1aa0*/  SHFL.UP PT, R81, R80, 0x1, RZ ;  /* 0x0420000050517989 */ /* 0x000e6800000e00ff */
[----:B------:R-:W2:Y:S04]  /*1ab0*/  SHFL.DOWN PT, R83, R102, 0x1, 0x1f ;  /* 0x08201f0066537f89 */ /* 0x000ea800000e0000 */
[----:B------:R-:W3:Y:S01]  /*1ac0*/  SHFL.UP PT, R82, R79, 0x1, RZ ;  /* 0x042000004f527989 */ /* 0x000ee200000e00ff */
[----:B0-----:R-:W-:-:S02]  /*1ad0*/  @P3 FFMA.FTZ R105, R102, R84, R105 ;  /* 0x0000005466693223 */ /* 0x001fc40000010069 */
[----:B-1----:R-:W-:-:S03]  /*1ae0*/  @P0 FFMA.FTZ R80, R79, R81, R80 ;  /* 0x000000514f500223 */ /* 0x002fc60000010050 */
[----:B------:R-:W0:Y:S01]  /*1af0*/  SHFL.DOWN PT, R84, R105, 0x2, 0x1f ;  /* 0x08401f0069547f89 */ /* 0x000e2200000e0000 */
[----:B--2---:R-:W-:-:S03]  /*1b00*/  @P3 FMUL.FTZ R102, R102, R83 ;  /* 0x0000005366663220 */ /* 0x004fc60000410000 */
        /* <DEDUP_REMOVED lines=16> */
[----:B0-----:R-:W-:Y:S01]  /*1c10*/  @!P3 FFMA.FTZ R105, R102, R84, R105 ;  /* 0x000000546669b223 */ /* 0x001fe20000010069 */
[----:B------:R-:W-:-:S03]  /*1c20*/  MOV R84, 0x3f800000 ;  /* 0x3f80000000547802 */ /* 0x000fc60000000f00 */
[----:B-1----:R-:W-:Y:S01]  /*1c30*/  @P0 FFMA.FTZ R80, R79, R81, R80 ;  /* 0x000000514f500223 */ /* 0x002fe20000010050 */
[----:B------:R-:W0:Y:S01]  /*1c40*/  SHFL.DOWN PT, R104, R105, 0x8, 0x1f ;  /* 0x09001f0069687f89 */ /* 0x000e2200000e0000 */
[----:B--2---:R-:W-:-:S03]  /*1c50*/  @!P3 FMUL.FTZ R102, R102, R83 ;  /* 0x000000536666b220 */ /* 0x004fc60000410000 */
[----:B------:R-:W1:Y:S01]  /*1c60*/  SHFL.UP PT, R81, R80, 0x8, RZ ;  /* 0x0500000050517989 */ /* 0x000e6200000e00ff */
[----:B------:R-:W-:Y:S01]  /*1c70*/  ISETP.GE.AND P3, PT, R21, 0x8, PT ;  /* 0x000000081500780c */ /* 0x000fe20003f66270 */
[----:B---3--:R-:W-:Y:S02]  /*1c80*/  @P0 FMUL.FTZ R79, R79, R82 ;  /* 0x000000524f4f0220 */ /* 0x008fe40000410000 */
[----:B------:R-:W2:Y:S01]  /*1c90*/  SHFL.DOWN PT, R83, R102, 0x8, 0x1f ;  /* 0x09001f0066537f89 */ /* 0x000ea200000e0000 */
[----:B------:R-:W-:-:S03]  /*1ca0*/  ISETP.GE.AND P0, PT, R20, c[0x0][0x174], PT ;  /* 0x00005d0014007a0c */ /* 0x000fc60003f06270 */
[----:B------:R-:W3:Y:S01]  /*1cb0*/  SHFL.UP PT, R82, R79, 0x8, RZ ;  /* 0x050000004f527989 */ /* 0x000ee200000e00ff */
[----:B------:R-:W-:Y:S01]  /*1cc0*/  ISETP.NE.OR P0, PT, R23, RZ, P0 ;  /* 0x000000ff1700720c */ /* 0x000fe20000705670 */
[----:B0-----:R-:W-:-:S12]  /*1cd0*/  @!P4 FFMA.FTZ R105, R102, R104, R105 ;  /* 0x000000686669c223 */ /* 0x001fd80000010069 */
[----:B------:R-:W-:Y:S01]  /*1ce0*/  @!P0 LDS.64 R84, [R100+0xec8] ;  /* 0x000ec80064548984 */ /* 0x000fe20000000a00 */
[----:B------:R-:W-:Y:S01]  /*1cf0*/  ISETP.GE.AND P0, PT, R21, 0x10, PT ;  /* 0x000000101500780c */ /* 0x000fe20003f06270 */
[----:B-1----:R-:W-:Y:S02]  /*1d00*/  @P3 FFMA.FTZ R80, R79, R81, R80 ;  /* 0x000000514f503223 */ /* 0x002fe40000010050 */
[----:B------:R-:W0:Y:S01]  /*1d10*/  SHFL.DOWN PT, R104, R105, 0x10, 0x1f ;  /* 0x0a001f0069687f89 */ /* 0x000e2200000e0000 */
[----:B--2---:R-:W-:-:S03]  /*1d20*/  @!P4 FMUL.FTZ R102, R102, R83 ;  /* 0x000000536666c220 */ /* 0x004fc60000410000 */
[----:B------:R-:W1:Y:S01]  /*1d30*/  SHFL.UP PT, R81, R80, 0x10, RZ ;  /* 0x0600000050517989 */ /* 0x000e6200000e00ff */
[----:B---3--:R-:W-:Y:S01]  /*1d40*/  @P3 FMUL.FTZ R79, R79, R82 ;  /* 0x000000524f4f3220 */ /* 0x008fe20000410000 */
[----:B------:R-:W-:Y:S02]  /*1d50*/  ISETP.GE.U32.AND P3, PT, R23, 0x10, PT ;  /* 0x000000101700780c */ /* 0x000fe40003f66070 */
[----:B------:R-:W2:Y:S04]  /*1d60*/  SHFL.DOWN PT, R83, R102, 0x10, 0x1f ;  /* 0x0a001f0066537f89 */ /* 0x000ea800000e0000 */
[----:B------:R-:W3:Y:S07]  /*1d70*/  SHFL.UP PT, R82, R79, 0x10, RZ ;  /* 0x060000004f527989 */ /* 0x000eee00000e00ff */
[----:B0-----:R-:W-:-:S02]  /*1d80*/  @!P3 FFMA.FTZ R105, R102, R104, R105 ;  /* 0x000000686669b223 */ /* 0x001fc40000010069 */
[----:B-----5:R0:W-:Y:S01]  /*1d90*/  SHFL.IDX PT, R104, R78, RZ, 0x1f ;  /* 0x00001fff4e687589 */ /* 0x0201e200000e0000 */
[----:B-1----:R-:W-:-:S03]  /*1da0*/  @P0 FFMA.FTZ R80, R79, R81, R80 ;  /* 0x000000514f500223 */ /* 0x002fc60000010050 */
[----:B------:R-:W-:Y:S01]  /*1db0*/  SHFL.IDX PT, R107, R105, RZ, 0x1f ;  /* 0x00001fff696b7589 */ /* 0x000fe200000e0000 */
[----:B--2---:R-:W-:Y:S01]  /*1dc0*/  @!P3 FMUL.FTZ R102, R102, R83 ;  /* 0x000000536666b220 */ /* 0x004fe20000410000 */
[----:B------:R-:W-:Y:S02]  /*1dd0*/  MOV R83, c[0x0][0x174] ;  /* 0x00005d0000537a02 */ /* 0x000fe40000000f00 */
[----:B------:R-:W-:Y:S01]  /*1de0*/  SHFL.UP PT, R80, R80, 0x1, RZ ;  /* 0x0420000050507989 */ /* 0x000fe200000e00ff */
[----:B---3--:R-:W-:Y:S01]  /*1df0*/  @P0 FMUL.FTZ R79, R79, R82 ;  /* 0x000000524f4f0220 */ /* 0x008fe20000410000 */
[----:B------:R-:W-:Y:S02]  /*1e00*/  LEA R110, R83, R22, 0x7 ;  /* 0x00000016536e7211 */ /* 0x000fe400078e38ff */
[----:B------:R-:W-:Y:S02]  /*1e10*/  SHFL.IDX PT, R108, R85, RZ, 0x1f ;  /* 0x00001fff556c7589 */ /* 0x000fe400000e0000 */
[----:B------:R-:W-:-:S02]  /*1e20*/  SHF.R.S32.HI R83, RZ, 0x1f, R110 ;  /* 0x0000001fff537819 */ /* 0x000fc4000001146e */
[----:B------:R-:W-:Y:S01]  /*1e30*/  SHFL.DOWN PT, R82, R105, 0x1, 0x1f ;  /* 0x08201f0069527f89 */ /* 0x000fe200000e0000 */
[----:B0-----:R-:W-:-:S03]  /*1e40*/  LEA R78, P0, R110, R24, 0x2 ;  /* 0x000000186e4e7211 */ /* 0x001fc600078010ff */
[----:B------:R-:W0:Y:S04]  /*1e50*/  SHFL.DOWN PT, R81, R102, 0x1, 0x1f ;  /* 0x08201f0066517f89 */ /* 0x000e2800000e0000 */
[----:B------:R-:W1:Y:S04]  /*1e60*/  SHFL.UP PT, R79, R79, 0x1, RZ ;  /* 0x042000004f4f7989 */ /* 0x000e6800000e00ff */
[----:B------:R-:W2:Y:S01]  /*1e70*/  SHFL.IDX PT, R106, R102, RZ, 0x1f ;  /* 0x00001fff666a7589 */ /* 0x000ea200000e0000 */
[----:B0-----:R-:W-:Y:S01]  /*1e80*/  @P2 FFMA.FTZ R108, R81, R108, R82 ;  /* 0x0000006c516c2223 */ /* 0x001fe20000010052 */
[----:B------:R-:W-:-:S02]  /*1e90*/  IADD3 R81, R110, -0x80, RZ ;  /* 0xffffff806e517810 */ /* 0x000fc40007ffe0ff */
[C---:B------:R-:W-:Y:S01]  /*1ea0*/  LEA R82, P2, R110.reuse, R63, 0x2 ;  /* 0x0000003f6e527211 */ /* 0x040fe200078410ff */
[----:B-1----:R-:W-:Y:S01]  /*1eb0*/  @P1 FFMA.FTZ R104, R79, R104, R80 ;  /* 0x000000684f681223 */ /* 0x002fe20000010050 */
[----:B------:R-:W-:Y:S01]  /*1ec0*/  LEA R80, P1, R110, R62, 0x2 ;  /* 0x0000003e6e507211 */ /* 0x000fe200078210ff */
[----:B------:R-:W-:Y:S01]  /*1ed0*/  FFMA.FTZ R95, R108, R94, R95 ;  /* 0x0000005e6c5f7223 */ /* 0x000fe2000001005f */
[----:B------:R-:W-:Y:S01]  /*1ee0*/  IADD3 R109, -R81, c[0x0][0x168], -R12 ;  /* 0x00005a00516d7a10 */ /* 0x000fe20007ffe90c */
[----:B------:R-:W-:Y:S01]  /*1ef0*/  FFMA.FTZ R104, R73, R104, R44 ;  /* 0x0000006849687223 */ /* 0x000fe2000001002c */
[----:B------:R-:W-:Y:S01]  /*1f00*/  LEA.HI.X R79, R110, R66, R83, 0x2, P0 ;  /* 0x000000426e4f7211 */ /* 0x000fe200000f1453 */
[----:B------:R-:W-:Y:S01]  /*1f10*/  FFMA.FTZ R97, R98, R95, R97 ;  /* 0x0000005f62617223 */ /* 0x000fe20000010061 */
[----:B------:R-:W-:Y:S01]  /*1f20*/  ISETP.NE.AND P0, PT, R12, RZ, PT ;  /* 0x000000ff0c00720c */ /* 0x000fe20003f05270 */
[----:B------:R-:W-:Y:S01]  /*1f30*/  FFMA.FTZ R44, R46, R104, R101 ;  /* 0x000000682e2c7223 */ /* 0x000fe20000010065 */
[C-C-:B------:R-:W-:Y:S01]  /*1f40*/  LEA.HI.X R81, R110.reuse, R68, R83.reuse, 0x2, P1 ;  /* 0x000000446e517211 */ /* 0x140fe200008f1453 */
[----:B------:R-:W-:Y:S01]  /*1f50*/  FFMA.FTZ R73, R49, R104, RZ ;  /* 0x0000006831497223 */ /* 0x000fe200000100ff */
[----:B------:R-:W-:Y:S01]  /*1f60*/  LEA.HI.X R83, R110, R69, R83, 0x2, P2 ;  /* 0x000000456e537211 */ /* 0x000fe200010f1453 */
[C---:B------:R-:W-:Y:S01]  /*1f70*/  FFMA.FTZ R99, R96.reuse, R97, R99 ;  /* 0x0000006160637223 */ /* 0x040fe20000010063 */
[C---:B------:R-:W-:Y:S01]  /*1f80*/  ISETP.GE.AND P1, PT, R109.reuse, 0x1, PT ;  /* 0x000000016d00780c */ /* 0x040fe20003f26270 */
[-C--:B------:R-:W-:Y:S01]  /*1f90*/  FFMA.FTZ R47, R96, R44.reuse, R47 ;  /* 0x0000002c602f7223 */ /* 0x080fe2000001002f */
[----:B------:R-:W-:Y:S01]  /*1fa0*/  ISETP.GE.AND P2, PT, R109, 0x21, PT ;  /* 0x000000216d00780c */ /* 0x000fe20003f46270 */
[----:B------:R-:W-:Y:S01]  /*1fb0*/  FADD.FTZ R94, -R101, R44 ;  /* 0x0000002c655e7221 */ /* 0x000fe20000010100 */
[C---:B------:R-:W-:Y:S01]  /*1fc0*/  ISETP.GE.AND P3, PT, R109.reuse, 0x41, PT ;  /* 0x000000416d00780c */ /* 0x040fe20003f66270 */
[----:B------:R-:W-:Y:S01]  /*1fd0*/  FFMA.FTZ R44, R52, R44, R73 ;  /* 0x0000002c342c7223 */ /* 0x000fe20000010049 */
[----:B------:R-:W-:Y:S01]  /*1fe0*/  ISETP.GE.AND P4, PT, R109, 0x61, PT ;  /* 0x000000616d00780c */ /* 0x000fe20003f86270 */
[----:B------:R-:W-:Y:S01]  /*1ff0*/  FFMA.FTZ R103, R46, R99, R103 ;  /* 0x000000632e677223 */ /* 0x000fe20000010067 */
[----:B------:R-:W-:Y:S01]  /*2000*/  SHF.L.U32 R73, R12, 0x4, RZ ;  /* 0x000000040c497819 */ /* 0x000fe200000006ff */
[----:B------:R-:W-:-:S02]  /*2010*/  FFMA.FTZ R111, R98, R47, R45 ;  /* 0x0000002f626f7223 */ /* 0x000fc4000001002d */
[----:B------:R-:W-:Y:S02]  /*2020*/  FFMA.FTZ R44, R55, R47, R44 ;  /* 0x0000002f372c7223 */ /* 0x000fe4000001002c */
[----:B------:R-:W-:Y:S02]  /*2030*/  FFMA.FTZ R96, -R87, R40, R104 ;  /* 0x0000002857607223 */ /* 0x000fe40000010168 */
[----:B------:R-:W-:Y:S02]  /*2040*/  FMUL.FTZ R105, R51, R103 ;  /* 0x0000006733697220 */ /* 0x000fe40000410000 */
[----:B------:R-:W-:Y:S02]  /*2050*/  FFMA.FTZ R101, R72, R111, R44 ;  /* 0x0000006f48657223 */ /* 0x000fe4000001002c */
[----:B------:R-:W-:Y:S02]  /*2060*/  FMUL.FTZ R44, R48, R99 ;  /* 0x00000063302c7220 */ /* 0x000fe40000410000 */
[----:B------:R-:W-:-:S02]  /*2070*/  FFMA.FTZ R45, R96, R105, RZ ;  /* 0x00000069602d7223 */ /* 0x000fc400000100ff */
[----:B------:R-:W-:Y:S02]  /*2080*/  FMUL.FTZ R104, R50, R95 ;  /* 0x0000005f32687220 */ /* 0x000fe40000410000 */
[----:B------:R-:W-:Y:S02]  /*2090*/  FMUL.FTZ R109, R53, R97 ;  /* 0x00000061356d7220 */ /* 0x000fe40000410000 */
[----:B--2---:R-:W-:Y:S02]  /*20a0*/  FFMA.FTZ R85, R106, R85, R107 ;  /* 0x000000556a557223 */ /* 0x004fe4000001006b */
[----:B------:R-:W-:Y:S02]  /*20b0*/  FFMA.FTZ R107, R94, R44, R45 ;  /* 0x0000002c5e6b7223 */ /* 0x000fe4000001002d */
[----:B------:R-:W-:Y:S02]  /*20c0*/  FMUL.FTZ R84, R106, R84 ;  /* 0x000000546a547220 */ /* 0x000fe40000410000 */
[----:B------:R-:W-:-:S02]  /*20d0*/  FFMA.FTZ R102, -R89, R42, R47 ;  /* 0x0000002a59667223 */ /* 0x000fc4000001012f */
[----:B------:R-:W-:Y:S01]  /*20e0*/  FMUL.FTZ R45, R29, R44 ;  /* 0x0000002c1d2d7220 */ /* 0x000fe20000410000 */
[----:B------:R0:W-:Y:S01]  /*20f0*/  @!P0 STS.64 [R100+0xec8], R84 ;  /* 0x000ec85464008388 */ /* 0x0001e20000000a00 */
[----:B------:R-:W-:Y:S02]  /*2100*/  FFMA.FTZ R98, -R88, R43, R111 ;  /* 0x0000002b58627223 */ /* 0x000fe4000001016f */
[----:B------:R-:W-:Y:S02]  /*2110*/  FMUL.FTZ R47, R31, R104 ;  /* 0x000000681f2f7220 */ /* 0x000fe40000410000 */
[----:B------:R-:W-:Y:S02]  /*2120*/  FMUL.FTZ R46, R30, R109 ;  /* 0x0000006d1e2e7220 */ /* 0x000fe40000410000 */
[----:B------:R-:W-:Y:S01]  /*2130*/  FMUL.FTZ R44, R28, R105 ;  /* 0x000000691c2c7220 */ /* 0x000fe20000410000 */
[----:B------:R-:W-:Y:S01]  /*2140*/  SHF.L.U64.HI R105, R90, 0x2, R93 ;  /* 0x000000025a697819 */ /* 0x000fe2000001025d */
[----:B------:R-:W-:-:S02]  /*2150*/  FFMA.FTZ R107, R102, R109, R107 ;  /* 0x0000006d666b7223 */ /* 0x000fc4000001006b */
[----:B------:R-:W-:Y:S01]  /*2160*/  FMUL.FTZ R104, R98, R104 ;  /* 0x0000006862687220 */ /* 0x000fe20000410000 */
[----:B------:R0:W-:Y:S01]  /*2170*/  STS.128 [R73+0x210], R44 ;  /* 0x0002102c49007388 */ /* 0x0001e20000000c00 */
[----:B------:R-:W-:Y:S02]  /*2180*/  IMAD R105, R105, c[0x0][0x2b0], RZ ;  /* 0x0000ac0069697a24 */ /* 0x000fe400078e02ff */
[----:B------:R-:W-:Y:S01]  /*2190*/  FADD.FTZ R104, R107, R104 ;  /* 0x000000686b687221 */ /* 0x000fe20000010000 */
[----:B------:R-:W-:Y:S01]  /*21a0*/  SHF.L.U32 R107, R90, 0x2, RZ ;  /* 0x000000025a6b7819 */ /* 0x000fe200000006ff */
[----:B------:R-:W-:Y:S06]  /*21b0*/  BAR.SYNC.DEFER_BLOCKING 0x0 ;  /* 0x0000000000007b1d */ /* 0x000fec0000010000 */
[----:B------:R-:W-:Y:S05]  /*21c0*/  @!P1 BRA `(.L_x_8625) ;  /* 0x0000008000009947 */ /* 0x000fea0003800000 */
[----:B0-----:R-:W0:Y:S01]  /*21d0*/  LDS R85, [R12.X4+0x210] ;  /* 0x000210000c557984 */ /* 0x001e220000004800 */
[----:B------:R-:W-:-:S02]  /*21e0*/  IMAD R92, R92, c[0x0][0x2b0], RZ ;  /* 0x0000ac005c5c7a24 */ /* 0x000fc400078e02ff */
[----:B------:R-:W-:-:S04]  /*21f0*/  IMAD.WIDE.U32 R44, R91, c[0x0][0x2b0], R76 ;  /* 0x0000ac005b2c7a25 */ /* 0x000fc800078e004c */
[----:B------:R-:W-:Y:S01]  /*2200*/  IMAD R47, R91, c[0x0][0x2b4], R92 ;  /* 0x0000ad005b2f7a24 */ /* 0x000fe200078e025c */
[----:B------:R-:W-:-:S04]  /*2210*/  LEA R46, P1, R44, c[0x0][0x318], 0x2 ;  /* 0x0000c6002c2e7a11 */ /* 0x000fc800078210ff */
[----:B------:R-:W-:-:S04]  /*2220*/  IADD3 R45, R45, R47, RZ ;  /* 0x0000002f2d2d7210 */ /* 0x000fc80007ffe0ff */
[----:B------:R-:W-:-:S05]  /*2230*/  LEA.HI.X R47, R44, c[0x0][0x31c], R45, 0x2, P1 ;  /* 0x0000c7002c2f7a11 */ /* 0x000fca00008f142d */
[----:B0-----:R0:W-:Y:S02]  /*2240*/  RED.E.ADD.F32.FTZ.RN.STRONG.GPU [R46.64], R85 ;  /* 0x000000552e00798e */ /* 0x0011e4000c10e784 */
.L_x_8625:
[----:B------:R-:W-:Y:S05]  /*2250*/  BSYNC B0 ;  /* 0x0000000000007941 */ /* 0x000fea0003800000 */
.L_x_8624:
[----:B0-----:R0:W1:Y:S01]  /*2260*/  LDS R45, [R12.X4+0x290] ;  /* 0x000290000c2d7984 */ /* 0x0010620000004800 */
[----:B------:R-:W-:Y:S01]  /*2270*/  BSSY B0, `(.L_x_8626) ;  /* 0x0000006000007945 */ /* 0x000fe20003800000 */
[----:B------:R-:W-:Y:S01]  /*2280*/  IMAD R105, R107, c[0x0][0x2b4], R105 ;  /* 0x0000ad006b697a24 */ /* 0x000fe200078e0269 */
[----:B------:R-:W-:Y:S05]  /*2290*/  @!P2 BRA `(.L_x_8627) ;  /* 0x000000300000a947 */ /* 0x000fea0003800000 */
[----:B------:R-:W-:-:S05]  /*22a0*/  IMAD.WIDE.U32 R78, R107, c[0x0][0x2b0], R78 ;  /* 0x0000ac006b4e7a25 */ /* 0x000fca00078e004e */
[----:B------:R-:W-:-:S05]  /*22b0*/  IADD3 R79, R79, R105, RZ ;  /* 0x000000694f4f7210 */ /* 0x000fca0007ffe0ff */
[----:B-1----:R1:W-:Y:S02]  /*22c0*/  RED.E.ADD.F32.FTZ.RN.STRONG.GPU [R78.64], R45 ;  /* 0x0000002d4e00798e */ /* 0x0023e4000c10e784 */
.L_x_8627:
[----:B------:R-:W-:Y:S05]  /*22d0*/  BSYNC B0 ;  /* 0x0000000000007941 */ /* 0x000fea0003800000 */
.L_x_8626:
[----:B-1----:R1:W2:Y:S01]  /*22e0*/  LDS R45, [R12.X4+0x310] ;  /* 0x000310000c2d7984 */ /* 0x0022a20000004800 */
[----:B------:R-:W-:Y:S01]  /*22f0*/  BSSY B0, `(.L_x_8628) ;  /* 0x0000006000007945 */ /* 0x000fe20003800000 */
[----:B------:R-:W-:Y:S01]  /*2300*/  IMAD.WIDE.U32 R82, R107, c[0x0][0x2b0], R82 ;  /* 0x0000ac006b527a25 */ /* 0x000fe200078e0052 */
[----:B------:R-:W-:Y:S05]  /*2310*/  @!P3 BRA `(.L_x_8629) ;  /* 0x000000300000b947 */ /* 0x000fea0003800000 */
[----:B------:R-:W-:-:S05]  /*2320*/  IMAD.WIDE.U32 R80, R107, c[0x0][0x2b0], R80 ;  /* 0x0000ac006b507a25 */ /* 0x000fca00078e0050 */
[----:B------:R-:W-:-:S05]  /*2330*/  IADD3 R81, R105, R81, RZ ;  /* 0x0000005169517210 */ /* 0x000fca0007ffe0ff */
[----:B--2---:R2:W-:Y:S02]  /*2340*/  RED.E.ADD.F32.FTZ.RN.STRONG.GPU [R80.64], R45 ;  /* 0x0000002d5000798e */ /* 0x0045e4000c10e784 */
.L_x_8629:
[----:B------:R-:W-:Y:S05]  /*2350*/  BSYNC B0 ;  /* 0x0000000000007941 */ /* 0x000fea0003800000 */
.L_x_8628:
[----:B--2---:R2:W3:Y:S01]  /*2360*/  LDS R45, [R12.X4+0x390] ;  /* 0x000390000c2d7984 */ /* 0x0044e20000004800 */
[----:B------:R-:W-:Y:S01]  /*2370*/  BSSY B0, `(.L_x_8630) ;  /* 0x0000004000007945 */ /* 0x000fe20003800000 */
[----:B------:R-:W-:Y:S05]  /*2380*/  @!P4 BRA `(.L_x_8631) ;  /* 0x000000200000c947 */ /* 0x000fea0003800000 */
[----:B------:R-:W-:-:S05]  /*2390*/  IADD3 R83, R105, R83, RZ ;  /* 0x0000005369537210 */ /* 0x000fca0007ffe0ff */
[----:B---3--:R3:W-:Y:S02]  /*23a0*/  RED.E.ADD.F32.FTZ.RN.STRONG.GPU [R82.64], R45 ;  /* 0x0000002d5200798e */ /* 0x0087e4000c10e784 */
.L_x_8631:
[----:B------:R-:W-:Y:S05]  /*23b0*/  BSYNC B0 ;  /* 0x0000000000007941 */ /* 0x000fea0003800000 */
.L_x_8630:
[----:B------:R-:W4:Y:S01]  /*23c0*/  SHFL.DOWN PT, R44, R101, 0x1, 0x1f ;  /* 0x08201f00652c7f89 */ /* 0x000f2200000e0000 */
[----:B------:R-:W-:Y:S01]  /*23d0*/  ISETP.GT.AND P1, PT, R21, 0x1e, PT ;  /* 0x0000001e1500780c */ /* 0x000fe20003f24270 */
[-C--:B------:R-:W-:Y:S01]  /*23e0*/  FMUL.FTZ R46, R43, R95.reuse ;  /* 0x0000005f2b2e7220 */ /* 0x080fe20000410000 */
[----:B------:R-:W-:Y:S01]  /*23f0*/  ISETP.NE.AND P2, PT, R21, RZ, PT ;  /* 0x000000ff1500720c */ /* 0x000fe20003f45270 */
[----:B---3--:R-:W3:Y:S01]  /*2400*/  SHFL.DOWN PT, R45, R104, 0x1, 0x1f ;  /* 0x08201f00682d7f89 */ /* 0x008ee200000e0000 */
[----:B------:R-:W-:Y:S01]  /*2410*/  FMUL.FTZ R95, R54, R95 ;  /* 0x0000005f365f7220 */ /* 0x000fe20000410000 */
[----:B------:R-:W-:Y:S01]  /*2420*/  BSSY B0, `(.L_x_8632) ;  /* 0x000003a000007945 */ /* 0x000fe20003800000 */
[----:B------:R-:W-:Y:S02]  /*2430*/  FFMA.FTZ R39, R50, R46, R39 ;  /* 0x0000002e32277223 */ /* 0x000fe40000010027 */
[----:B------:R-:W-:-:S05]  /*2440*/  FMUL.FTZ R95, R95, R98 ;  /* 0x000000625f5f7220 */ /* 0x000fca0000410000 */
[----:B----4-:R-:W-:Y:S02]  /*2450*/  @!P1 FADD.FTZ R101, R101, R44 ;  /* 0x0000002c65659221 */ /* 0x010fe40000010000 */
[----:B---3--:R-:W-:-:S03]  /*2460*/  @!P1 FADD.FTZ R104, R104, R45 ;  /* 0x0000002d68689221 */ /* 0x008fc60000010000 */
        /* <DEDUP_REMOVED lines=16> */
[----:B------:R-:W-:Y:S01]  /*2570*/  ISETP.GT.AND P1, PT, R21, 0xf, PT ;  /* 0x0000000f1500780c */ /* 0x000fe20003f24270 */
[-C--:B------:R-:W-:Y:S02]  /*2580*/  FMUL.FTZ R45, R54, R97.reuse ;  /* 0x00000061362d7220 */ /* 0x080fe40000410000 */
[----:B------:R-:W4:Y:S01]  /*2590*/  SHFL.DOWN PT, R47, R104, 0x10, 0x1f ;  /* 0x0a001f00682f7f89 */ /* 0x000f2200000e0000 */
        /* <DEDUP_REMOVED lines=10> */
[----:B---3--:R-:W-:Y:S02]  /*2640*/  @!P1 FADD.FTZ R101, R101, R44 ;  /* 0x0000002c65659221 */ /* 0x008fe40000010000 */
[----:B------:R-:W-:Y:S02]  /*2650*/  FFMA.FTZ R40, R29, R42, R99 ;  /* 0x0000002a1d287223 */ /* 0x000fe40000010063 */
[----:B----4-:R-:W-:Y:S01]  /*2660*/  @!P1 FADD.FTZ R104, R104, R47 ;  /* 0x0000002f68689221 */ /* 0x010fe20000010000 */
[----:B------:R-:W-:Y:S01]  /*2670*/  MOV R45, R101 ;  /* 0x00000065002d7202 */ /* 0x000fe20000000f00 */
[----:B------:R-:W-:Y:S02]  /*2680*/  FFMA.FTZ R41, R28, R103, R41 ;  /* 0x000000671c297223 */ /* 0x000fe40000010029 */
[----:B------:R-:W-:Y:S01]  /*2690*/  FFMA.FTZ R38, R53, R97, R38 ;  /* 0x0000006135267223 */ /* 0x000fe20000010026 */
[----:B------:R-:W-:Y:S01]  /*26a0*/  MOV R44, R104 ;  /* 0x00000068002c7202 */ /* 0x000fe20000000f00 */
[----:B------:R-:W-:-:S02]  /*26b0*/  FFMA.FTZ R37, R48, R42, R37 ;  /* 0x0000002a30257223 */ /* 0x000fc40000010025 */
[----:B------:R-:W-:Y:S02]  /*26c0*/  FFMA.FTZ R36, R51, R103, R36 ;  /* 0x0000006733247223 */ /* 0x000fe40000010024 */
[----:B------:R3:W-:Y:S01]  /*26d0*/  @!P2 STS.64 [0x418], R44 ;  /* 0x0004182cff00a388 */ /* 0x0007e20000000a00 */
[----:B------:R-:W-:Y:S02]  /*26e0*/  FADD.FTZ R34, R43, R34 ;  /* 0x000000222b227221 */ /* 0x000fe40000010000 */
[----:B------:R-:W-:Y:S02]  /*26f0*/  FADD.FTZ R35, R54, R35 ;  /* 0x0000002336237221 */ /* 0x000fe40000010000 */
        /* <DEDUP_REMOVED lines=12> */
.L_x_8633:
[----:B---3--:R-:W-:Y:S05]  /*27c0*/  BSYNC B0 ;  /* 0x0000000000007941 */ /* 0x008fea0003800000 */
.L_x_8632:
[----:B------:R-:W-:Y:S02]  /*27d0*/  IADD3 R91, R91, 0x1, RZ ;  /* 0x000000015b5b7810 */ /* 0x000fe40007ffe0ff */
[----:B------:R-:W-:Y:S02]  /*27e0*/  IADD3 R90, P1, R90, 0x1, RZ ;  /* 0x000000015a5a7810 */ /* 0x000fe40007f3e0ff */
[----:B------:R-:W-:Y:S02]  /*27f0*/  ISETP.GE.AND P0, PT, R91, c[0x0][0x16c], PT ;  /* 0x00005b005b007a0c */ /* 0x000fe40003f06270 */
[----:B------:R-:W-:-:S11]  /*2800*/  IADD3.X R93, RZ, R93, RZ, P1, !PT ;  /* 0x0000005dff5d7210 */ /* 0x000fd60000ffe4ff */
[----:B------:R-:W-:Y:S01]  /*2810*/  @P0 CALL.REL.NOINC `(.L_x_8621) ;  /* 0x0000001000000944 */ /* 0x000fe20003c00000 */
[----:B------:R-:W-:Y:S05]  /*2820*/  BRA `(.L_x_8634) ;  /* 0xffffec8000007947 */ /* 0x000fea000383ffff */
.L_x_8621:
[----:B------:R-:W-:Y:S01]  /*2830*/  BAR.SYNC.DEFER_BLOCKING 0x0 ;  /* 0x0000000000007b1d */ /* 0x000fe20000010000 */
[----:B------:R-:W-:Y:S01]  /*2840*/  IMAD R41, R7, c[0x0][0x2e0], RZ ;  /* 0x0000b80007297a24 */ /* 0x000fe200078e02ff */
[----:B------:R-:W-:Y:S01]  /*2850*/  MOV R42, R74 ;  /* 0x0000004a002a7202 */ /* 0x000fe20000000f00 */
[----:B------:R-:W-:Y:S01]  /*2860*/  IMAD R47, R3, c[0x0][0x2d8], RZ ;  /* 0x0000b600032f7a24 */ /* 0x000fe200078e02ff */
[----:B------:R-:W-:Y:S01]  /*2870*/  MOV R43, R75 ;  /* 0x0000004b002b7202 */ /* 0x000fe20000000f00 */
[----:B------:R-:W-:Y:S01]  /*2880*/  IMAD R45, R8, c[0x0][0x2e4], R41 ;  /* 0x0000b900082d7a24 */ /* 0x000fe200078e0229 */
        /* <DEDUP_REMOVED lines=8> */
[----:B------:R-:W-:Y:S01]  /*2910*/  IADD3 R16, P3, R16, -0x200, RZ ;  /* 0xfffffe0010107810 */ /* 0x000fe20007f7e0ff */
[----:B------:R-:W-:Y:S01]  /*2920*/  IMAD R45, R7, c[0x0][0x300], RZ ;  /* 0x0000c000072d7a24 */ /* 0x000fe200078e02ff */
[----:B------:R-:W-:Y:S01]  /*2930*/  IADD3 R22, R22, -0x80, RZ ;  /* 0xffffff8016167810 */ /* 0x000fe20007ffe0ff */
[----:B------:R-:W-:Y:S01]  /*2940*/  FADD.FTZ R10, R10, R32 ;  /* 0x000000200a0a7221 */ /* 0x000fe20000010000 */
[----:B------:R-:W-:Y:S01]  /*2950*/  IADD3 R20, R20, -0x1, RZ ;  /* 0xffffffff14147810 */ /* 0x000fe20007ffe0ff */
[----:B------:R-:W-:Y:S01]  /*2960*/  IMAD R45, R8, c[0x0][0x304], R45 ;  /* 0x0000c100082d7a24 */ /* 0x000fe200078e022d */
[----:B------:R-:W-:Y:S01]  /*2970*/  IADD3.X R15, R15, -0x1, RZ, P1, !PT ;  /* 0xffffffff0f0f7810 */ /* 0x000fe20000ffe4ff */
[----:B------:R3:W-:Y:S01]  /*2980*/  STS.128 [R21.X16], R36 ;  /* 0x0000002415007388 */ /* 0x0007e2000000cc00 */
[----:B------:R-:W-:-:S06]  /*2990*/  NOP ;  /* 0x0000000000007918 */ /* 0x000fcc0000000000 */
[----:B------:R-:W4:Y:S01]  /*29a0*/  LDS.128 R28, [R21.X16] ;  /* 0x00000000151c7984 */ /* 0x000f22000000cc00 */
[----:B------:R-:W-:Y:S02]  /*29b0*/  IADD3 R43, R43, R45, RZ ;  /* 0x0000002d2b2b7210 */ /* 0x000fe40007ffe0ff */
[----:B------:R-:W-:Y:S02]  /*29c0*/  IADD3.X R13, R13, -0x1, RZ, P2, !PT ;  /* 0xffffffff0d0d7810 */ /* 0x000fe400017fe4ff */
[----:B------:R-:W-:Y:S01]  /*29d0*/  IADD3.X R17, R17, -0x1, RZ, P3, !PT ;  /* 0xffffffff11117810 */ /* 0x000fe20001ffe4ff */
[----:B---3--:R-:W-:-:S05]  /*29e0*/  IMAD.WIDE.U32 R36, R4, c[0x0][0x2d8], R40 ;  /* 0x0000b60004247a25 */ /* 0x008fca00078e0028 */
[----:B------:R-:W-:Y:S01]  /*29f0*/  IADD3 R37, R37, R47, RZ ;  /* 0x0000002f25257210 */ /* 0x000fe20007ffe0ff */
[----:B------:R-:W-:Y:S01]  /*2a00*/  IMAD R47, R3, c[0x0][0x2f8], RZ ;  /* 0x0000be00032f7a24 */ /* 0x000fe200078e02ff */
[----:B------:R-:W-:-:S03]  /*2a10*/  LEA R40, P0, R36, c[0x0][0x330], 0x2 ;  /* 0x0000cc0024287a11 */ /* 0x000fc600078010ff */
[----:B------:R-:W-:Y:S01]  /*2a20*/  IMAD R47, R4, c[0x0][0x2fc], R47 ;  /* 0x0000bf00042f7a24 */ /* 0x000fe200078e022f */
[----:B------:R-:W-:Y:S02]  /*2a30*/  LEA.HI.X R36, R36, c[0x0][0x334], R37, 0x2, P0 ;  /* 0x0000cd0024247a11 */ /* 0x000fe400000f1425 */
[----:B------:R-:W-:-:S04]  /*2a40*/  IADD3 R40, P0, R40, R73, RZ ;  /* 0x0000004928287210 */ /* 0x000fc80007f1e0ff */
[----:B------:R-:W-:-:S05]  /*2a50*/  IADD3.X R41, R36, R44, RZ, P0, !PT ;  /* 0x0000002c24297210 */ /* 0x000fca00007fe4ff */
[----:B----4-:R3:W-:Y:S04]  /*2a60*/  STG.E.128 [R40.64+-0x200], R28 ;  /* 0xfffe001c28007986 */ /* 0x0107e8000c101d04 */
        /* <DEDUP_REMOVED lines=14> */
[----:B------:R-:W-:Y:S01]  /*2b50*/  FADD.FTZ R10, R10, R35 ;  /* 0x000000230a0a7221 */ /* 0x000fe20000010000 */
[----:B----4-:R3:W-:Y:S01]  /*2b60*/  STG.E.128 [R28.64+-0x200], R36 ;  /* 0xfffe00241c007986 */ /* 0x0107e2000c101d04 */
[----:B------:R-:W-:Y:S01]  /*2b70*/  @!P4 CALL.REL.NOINC `(.L_x_8619) ;  /* 0x000000100000c944 */ /* 0x000fe20003c00000 */
[----:B------:R-:W-:Y:S05]  /*2b80*/  BRA `(.L_x_8635) ;  /* 0xffffddc000007947 */ /* 0x000fea000383ffff */
.L_x_8619:
[----:B------:R-:W-:Y:S02]  /*2b90*/  ISETP.NE.U32.AND P0, PT, RZ, c[0x0][0x328], PT ;  /* 0x0000ca00ff007a0c */ /* 0x000fe40003f05070 */
[----:B------:R-:W-:Y:S02]  /*2ba0*/  ISETP.NE.U32.AND P2, PT, RZ, c[0x0][0x348], PT ;  /* 0x0000d200ff007a0c */ /* 0x000fe40003f45070 */
[----:B------:R-:W-:Y:S02]  /*2bb0*/  ISETP.NE.AND.EX P1, PT, RZ, c[0x0][0x32c], PT, P0 ;  /* 0x0000cb00ff007a0c */ /* 0x000fe40003f25300 */
[----:B------:R-:W-:-:S11]  /*2bc0*/  ISETP.NE.AND.EX P0, PT, RZ, c[0x0][0x34c], PT, P2 ;  /* 0x0000d300ff007a0c */ /* 0x000fd60003f05320 */
[----:B------:R-:W-:Y:S05]  /*2bd0*/  @!P1 BRA `(.L_x_8636) ;  /* 0x0000014000009947 */ /* 0x000fea0003800000 */
[----:B------:R-:W4:Y:S01]  /*2be0*/  SHFL.DOWN P1, R0, R9, 0x1, 0x1f ;  /* 0x08201f0009007f89 */ /* 0x000f220000020000 */
[----:B------:R-:W-:Y:S03]  /*2bf0*/  BSSY B0, `(.L_x_8636) ;  /* 0x0000012000007945 */ /* 0x000fe60003800000 */
[----:B-----5:R-:W0:Y:S01]  /*2c00*/  S2R R6, SR_LANEID ;  /* 0x0000000000067919 */ /* 0x020e220000000000 */
        /* <DEDUP_REMOVED lines=16> */
.L_x_8637:
[----:B0-----:R-:W-:Y:S05]  /*2d10*/  BSYNC B0 ;  /* 0x0000000000007941 */ /* 0x001fea0003800000 */
.L_x_8636:
[----:B------:R-:W-:Y:S01]  /*2d20*/  BSSY B0, `(.L_x_8638) ;  /* 0x0000018000007945 */ /* 0x000fe20003800000 */
[----:B------:R-:W-:Y:S05]  /*2d30*/  @!P0 BRA `(.L_x_8639) ;  /* 0x0000015000008947 */ /* 0x000fea0003800000 */
[----:B------:R-:W-:Y:S06]  /*2d40*/  BAR.SYNC.DEFER_BLOCKING 0x0 ;  /* 0x0000000000007b1d */ /* 0x000fec0000010000 */
[----:B------:R-:W4:Y:S04]  /*2d50*/  SHFL.DOWN P0, R3, R10, 0x1, 0x1f ;  /* 0x08201f000a037f89 */ /* 0x000f280000000000 */
[----:B------:R-:W0:Y:S04]  /*2d60*/  S2R R4, SR_LANEID ;  /* 0x0000000000047919 */ /* 0x000e280000000000 */
[----:B------:R-:W1:Y:S01]  /*2d70*/  S2R R15, SR_TID.X ;  /* 0x00000000000f7919 */ /* 0x000e620000002100 */
[----:B----4-:R-:W-:Y:S01]  /*2d80*/  @P0 FADD R3, R3, R10 ;  /* 0x0000000a03030221 */ /* 0x010fe20000000000 */
[----:B0-----:R-:W-:-:S04]  /*2d90*/  ISETP.NE.AND P1, PT, R4, RZ, PT ;  /* 0x000000ff0400720c */ /* 0x001fc80003f25270 */
[----:B------:R-:W0:Y:S02]  /*2da0*/  SHFL.DOWN P0, R0, R3, 0x2, 0x1f ;  /* 0x08401f0003007f89 */ /* 0x000e240000000000 */
[----:B0-----:R-:W-:-:S05]  /*2db0*/  @P0 FADD R0, R3, R0 ;  /* 0x0000000003000221 */ /* 0x001fca0000000000 */
[----:B-----5:R-:W0:Y:S02]  /*2dc0*/  SHFL.DOWN P0, R5, R0, 0x4, 0x1f ;  /* 0x08801f0000057f89 */ /* 0x020e240000000000 */
        /* <DEDUP_REMOVED lines=12> */
.L_x_8639:
[----:B------:R-:W4:Y:S02]  /*2e90*/  S2R R15, SR_TID.X ;  /* 0x00000000000f7919 */ /* 0x000f240000002100 */
.L_x_8640:
[----:B0-----:R-:W-:Y:S05]  /*2ea0*/  BSYNC B0 ;  /* 0x0000000000007941 */ /* 0x001fea0003800000 */
.L_x_8638:
[----:B----4-:R-:W-:-:S13]  /*2eb0*/  ISETP.GE.AND P0, PT, R15, c[0x0][0x16c], PT ;  /* 0x00005b000f007a0c */ /* 0x010fda0003f06270 */
[----:B------:R-:W-:Y:S05]  /*2ec0*/  @P0 EXIT ;  /* 0x000000000000094d */ /* 0x000fea0003800000 */
[C---:B-----5:R-:W-:Y:S02]  /*2ed0*/  IMAD R5, R7.reuse, c[0x0][0x2c8], RZ ;  /* 0x0000b20007057a24 */ /* 0x060fe400078e02ff */
[----:B------:R-:W-:Y:S02]  /*2ee0*/  IMAD R7, R7, c[0x0][0x288], RZ ;  /* 0x0000a20007077a24 */ /* 0x000fe400078e02ff */
[----:B------:R-:W-:-:S04]  /*2ef0*/  IMAD.WIDE.U32 R2, R8, c[0x0][0x2c8], RZ ;  /* 0x0000b20008027a25 */ /* 0x000fc800078e00ff */
[C---:B------:R-:W-:Y:S02]  /*2f00*/  IMAD R5, R8.reuse, c[0x0][0x2cc], R5 ;  /* 0x0000b30008057a24 */ /* 0x040fe400078e0205 */
[C---:B------:R-:W-:Y:S02]  /*2f10*/  IMAD R7, R8.reuse, c[0x0][0x28c], R7 ;  /* 0x0000a30008077a24 */ /* 0x040fe400078e0207 */
[----:B------:R-:W-:Y:S01]  /*2f20*/  IMAD.WIDE.U32 R8, R8, c[0x0][0x288], RZ ;  /* 0x0000a20008087a25 */ /* 0x000fe200078e00ff */
[----:B------:R-:W-:-:S04]  /*2f30*/  IADD3 R23, R3, R5, RZ ;  /* 0x0000000503177210 */ /* 0x000fc80007ffe0ff */
[----:B------:R-:W-:Y:S02]  /*2f40*/  IADD3 R21, R9, R7, RZ ;  /* 0x0000000709157210 */ /* 0x000fe40007ffe0ff */
.L_x_8641:
[----:B0-----:R-:W0:Y:S01]  /*2f50*/  LDS R17, [R15.X4+0x16c8] ;  /* 0x0016c8000f117984 */ /* 0x001e220000004800 */
[----:B------:R-:W-:Y:S01]  /*2f60*/  SHF.R.S32.HI R0, RZ, 0x1f, R15 ;  /* 0x0000001fff007819 */ /* 0x000fe2000001140f */
[----:B------:R-:W-:Y:S01]  /*2f70*/  YIELD ;  /* 0x0000000000007946 */ /* 0x000fe20003800000 */
[----:B------:R-:W-:Y:S01]  /*2f80*/  MOV R6, R2 ;  /* 0x0000000200067202 */ /* 0x000fe20000000f00 */
[----:B------:R4:W5:Y:S01]  /*2f90*/  LDS R19, [R15.X4+0x1ac8] ;  /* 0x001ac8000f137984 */ /* 0x0009620000004800 */
[----:B------:R-:W-:Y:S01]  /*2fa0*/  MOV R7, R23 ;  /* 0x0000001700077202 */ /* 0x000fe20000000f00 */
[C---:B-12---:R-:W-:Y:S01]  /*2fb0*/  IMAD R12, R0.reuse, c[0x0][0x290], RZ ;  /* 0x0000a400000c7a24 */ /* 0x046fe200078e02ff */
        /* <DEDUP_REMOVED lines=16> */
[----:B-----5:R0:W-:Y:S02]  /*30c0*/  RED.E.ADD.F32.FTZ.RN.STRONG.GPU [R12.64], R19 ;  /* 0x000000130c00798e */ /* 0x0201e4000c10e784 */
[----:B------:R-:W-:Y:S05]  /*30d0*/  @!P0 BRA `(.L_x_8641) ;  /* 0xfffffe7000008947 */ /* 0x000fea000383ffff */
[----:B------:R-:W-:Y:S05]  /*30e0*/  EXIT ;  /* 0x000000000000794d */ /* 0x000fea0003800000 */
.L_x_8642:
        /* <DEDUP_REMOVED lines=9> */
.L_x_9161:


//--------------------- .text._Z25selective_scan_bwd_kernelI32Selective_Scan_bwd_kernel_traitsILi32ELi4ELb1ELb1ELb0ELb1ELb0EffEEv12SSMParamsBwd --------------------------
	.section	.text._Z25selective_scan_bwd_kernelI32Selective_Scan_bwd_kernel_traitsILi32ELi4ELb1ELb1ELb0ELb1ELb0EffEEv12SSMParamsBwd,"ax",@progbits
	.sectioninfo	@"SHI_REGISTERS=109"
	.align	128
        .global         _Z25selective_scan_bwd_kernelI32Selective_Scan_bwd_kernel_traitsILi32ELi4ELb1ELb1ELb0ELb1ELb0EffEEv12SSMParamsBwd
        .type           _Z25selective_scan_bwd_kernelI32Selective_Scan_bwd_kernel_traitsILi32ELi4ELb1ELb1ELb0ELb1ELb0EffEEv12SSMParamsBwd,@function
        .size           _Z25selective_scan_bwd_kernelI32Selective_Scan_bwd_kernel_traitsILi32ELi4ELb1ELb1ELb0ELb1ELb0EffEEv12SSMParamsBwd,(.L_x_9162 - _Z25selective_scan_bwd_kernelI32Selective_Scan_bwd_kernel_traitsILi32ELi4ELb1ELb1ELb0ELb1ELb0EffEEv12SSMParamsBwd)
        .other          _Z25selective_scan_bwd_kernelI32Selective_Scan_bwd_kernel_traitsILi32ELi4ELb1ELb1ELb0ELb1ELb0EffEEv12SSMParamsBwd,@"STO_CUDA_ENTRY STV_DEFAULT"
_Z25selective_scan_bwd_kernelI32Selective_Scan_bwd_kernel_traitsILi32ELi4ELb1ELb1ELb0ELb1ELb0EffEEv12SSMParamsBwd:
.text._Z25selective_scan_bwd_kernelI32Selective_Scan_bwd_kernel_traitsILi32ELi4ELb1ELb1ELb0ELb1ELb0EffEEv12SSMParamsBwd:
        /* <DEDUP_REMOVED lines=119> */
[----:B------:R-:W-:Y:S01]  /*0770*/  IMAD.WIDE.U32 R34, R0, c[0x0][0x180], RZ ;  /* 0x0000600000227a25 */ /* 0x000fe200078e00ff */
[----:B------:R-:W-:Y:S01]  /*0780*/  MOV R55, RZ ;  /* 0x000000ff00377202 */ /* 0x000fe20000000f00 */
[----:B------:R-:W-:-:S02]  /*0790*/  UMOV UR4, URZ ;  /* 0x0000003f00047c82 */ /* 0x000fc40008000000 */
[----:B------:R-:W-:-:S04]  /*07a0*/  IMAD.WIDE.U32 R32, R0, c[0x0][0x1b8], RZ ;  /* 0x00006e0000207a25 */ /* 0x000fc800078e00ff */
[----:B0-----:R-:W-:Y:S01]  /*07b0*/  IMAD.WIDE.U32 R2, R53, c[0x0][0x298], R56 ;  /* 0x0000a60035027a25 */ /* 0x001fe200078e0038 */
[----:B------:R-:W-:Y:S02]  /*07c0*/  MOV R57, RZ ;  /* 0x000000ff00397202 */ /* 0x000fe40000000f00 */
[----:B------:R-:W-:Y:S02]  /*07d0*/  LOP3.LUT R80, R56, 0x1f, RZ, 0xc0, !PT ;  /* 0x0000001f38507812 */ /* 0x000fe400078ec0ff */
[----:B------:R-:W-:Y:S01]  /*07e0*/  IADD3 R3, R3, R5, RZ ;  /* 0x0000000503037210 */ /* 0x000fe20007ffe0ff */
[C---:B------:R-:W-:Y:S02]  /*07f0*/  IMAD R5, R54.reuse, c[0x0][0x2a4], R7 ;  /* 0x0000a90036057a24 */ /* 0x040fe400078e0207 */
[----:B------:R-:W-:Y:S02]  /*0800*/  IMAD R7, R51, c[0x0][0x1b8], RZ ;  /* 0x00006e0033077a24 */ /* 0x000fe400078e02ff */
[----:B------:R-:W-:-:S04]  /*0810*/  IMAD.WIDE.U32 R2, R54, c[0x0][0x2a0], R2 ;  /* 0x0000a80036027a25 */ /* 0x000fc800078e0002 */
[----:B------:R-:W-:Y:S01]  /*0820*/  IMAD R7, R0, c[0x0][0x1bc], R7 ;  /* 0x00006f0000077a24 */ /* 0x000fe200078e0207 */
[----:B------:R-:W-:Y:S02]  /*0830*/  IADD3 R5, R3, R5, RZ ;  /* 0x0000000503057210 */ /* 0x000fe40007ffe0ff */
[C---:B------:R-:W-:Y:S02]  /*0840*/  LEA R3, P0, R2.reuse, c[0x0][0x318], 0x2 ;  /* 0x0000c60002037a11 */ /* 0x040fe400078010ff */
[----:B------:R-:W-:Y:S02]  /*0850*/  IADD3 R71, R33, R7, RZ ;  /* 0x0000000721477210 */ /* 0x000fe40007ffe0ff */
[----:B------:R-:W-:Y:S01]  /*0860*/  LEA.HI.X R4, R2, c[0x0][0x31c], R5, 0x2, P0 ;  /* 0x0000c70002047a11 */ /* 0x000fe200000f1405 */
[----:B------:R-:W-:Y:S01]  /*0870*/  IMAD R5, R51, c[0x0][0x180], RZ ;  /* 0x0000600033057a24 */ /* 0x000fe200078e02ff */
[C---:B------:R-:W-:Y:S02]  /*0880*/  IADD3 R30, P0, R3.reuse, -0x180, RZ ;  /* 0xfffffe80031e7810 */ /* 0x040fe40007f1e0ff */
[C---:B------:R-:W-:Y:S01]  /*0890*/  IADD3 R28, P1, R3.reuse, -0x100, RZ ;  /* 0xffffff00031c7810 */ /* 0x040fe20007f3e0ff */
[----:B------:R-:W-:Y:S01]  /*08a0*/  IMAD R5, R0, c[0x0][0x184], R5 ;  /* 0x0000610000057a24 */ /* 0x000fe200078e0205 */
[----:B------:R-:W-:-:S02]  /*08b0*/  IADD3 R2, P2, R3, -0x80, RZ ;  /* 0xffffff8003027810 */ /* 0x000fc40007f5e0ff */
[C---:B------:R-:W-:Y:S02]  /*08c0*/  IADD3.X R31, R4.reuse, -0x1, RZ, P0, !PT ;  /* 0xffffffff041f7810 */ /* 0x040fe400007fe4ff */
[----:B------:R-:W-:Y:S02]  /*08d0*/  IADD3 R69, R35, R5, RZ ;  /* 0x0000000523457210 */ /* 0x000fe40007ffe0ff */
[C---:B------:R-:W-:Y:S02]  /*08e0*/  IADD3.X R29, R4.reuse, -0x1, RZ, P1, !PT ;  /* 0xffffffff041d7810 */ /* 0x040fe40000ffe4ff */
[----:B-1----:R-:W-:Y:S02]  /*08f0*/  IADD3.X R3, R4, -0x1, RZ, P2, !PT ;  /* 0xffffffff04037810 */ /* 0x002fe400017fe4ff */
.L_x_8666:
[----:B------:R-:W-:Y:S01]  /*0900*/  BAR.SYNC.DEFER_BLOCKING 0x0 ;  /* 0x0000000000007b1d */ /* 0x000fe20000010000 */
[----:B------:R-:W-:Y:S02]  /*0910*/  SHF.R.S32.HI R75, RZ, 0x1f, R56 ;  /* 0x0000001fff4b7819 */ /* 0x000fe40000011438 */
[C---:B------:R-:W-:Y:S02]  /*0920*/  SHF.L.U32 R73, R56.reuse, 0x4, RZ ;  /* 0x0000000438497819 */ /* 0x040fe400000006ff */
[----:B------:R-:W-:-:S02]  /*0930*/  SHF.L.U64.HI R4, R56, 0x4, R75 ;  /* 0x0000000438047819 */ /* 0x000fc4000001024b */
[----:B0-----:R-:W-:-:S04]  /*0940*/  IADD3 R12, P0, R58, R73, RZ ;  /* 0x000000493a0c7210 */ /* 0x001fc80007f1e0ff */
        /* <DEDUP_REMOVED lines=60> */
.L_x_8645:
[----:B------:R-:W-:Y:S05]  /*0d10*/  BSYNC B0 ;  /* 0x0000000000007941 */ /* 0x000fea0003800000 */
.L_x_8644:
        /* <DEDUP_REMOVED lines=33> */
.L_x_8647:
[----:B------:R-:W-:Y:S05]  /*0f30*/  BSYNC B0 ;  /* 0x0000000000007941 */ /* 0x000fea0003800000 */
.L_x_8646:
        /* <DEDUP_REMOVED lines=33> */
.L_x_8649:
[----:B------:R-:W-:Y:S05]  /*1150*/  BSYNC B0 ;  /* 0x0000000000007941 */ /* 0x000fea0003800000 */
.L_x_8648:
        /* <DEDUP_REMOVED lines=33> */
.L_x_8651:
[----:B------:R-:W-:Y:S05]  /*1370*/  BSYNC B0 ;  /* 0x0000000000007941 */ /* 0x000fea0003800000 */
.L_x_8650:
        /* <DEDUP_REMOVED lines=21> */
[----:B------:R-:W-:Y:S01]  /*14d0*/  LEA R49, R49, UR4, 0x7 ;  /* 0x0000000431317c11 */ /* 0x000fe2000f8e38ff */
[----:B------:R-:W-:Y:S01]  /*14e0*/  IMAD R22, R54, c[0x0][0x2a4], R23 ;  /* 0x0000a90036167a24 */ /* 0x000fe200078e0217 */
[----:B------:R-:W-:Y:S01]  /*14f0*/  HFMA2.MMA R72, -RZ, RZ, 0, 0 ;  /* 0x00000000ff487435 */ /* 0x000fe200000001ff */
[----:B------:R-:W-:Y:S01]  /*1500*/  IMAD.WIDE.U32 R20, R53, c[0x0][0x298], R20 ;  /* 0x0000a60035147a25 */ /* 0x000fe200078e0014 */
[----:B------:R-:W-:-:S03]  /*1510*/  MOV R81, RZ ;  /* 0x000000ff00517202 */ /* 0x000fc60000000f00 */
[----:B------:R-:W-:Y:S01]  /*1520*/  IMAD.WIDE R44, R49, 0x4, R30 ;  /* 0x00000004312c7825 */ /* 0x000fe200078e021e */
[----:B------:R-:W-:Y:S02]  /*1530*/  IADD3 R21, R21, R7, RZ ;  /* 0x0000000715157210 */ /* 0x000fe40007ffe0ff */
[----:B------:R-:W-:Y:S01]  /*1540*/  IADD3 R7, R67, -0x1, RZ ;  /* 0xffffffff43077810 */ /* 0x000fe20007ffe0ff */
[----:B------:R-:W-:-:S03]  /*1550*/  IMAD.WIDE R46, R49, 0x4, R28 ;  /* 0x00000004312e7825 */ /* 0x000fc600078e021c */
[----:B------:R-:W-:Y:S01]  /*1560*/  SHF.L.U32 R7, R7, 0x7, RZ ;  /* 0x0000000707077819 */ /* 0x000fe200000006ff */
[----:B------:R-:W-:-:S03]  /*1570*/  IMAD.WIDE.U32 R20, R54, c[0x0][0x2a0], R20 ;  /* 0x0000a80036147a25 */ /* 0x000fc600078e0014 */
[----:B------:R-:W-:Y:S01]  /*1580*/  SHF.R.S32.HI R23, RZ, 0x1f, R7 ;  /* 0x0000001fff177819 */ /* 0x000fe20000011407 */
[----:B------:R-:W-:Y:S01]  /*1590*/  IMAD.WIDE R48, R49, 0x4, R2 ;  /* 0x0000000431307825 */ /* 0x000fe200078e0202 */
[----:B------:R-:W-:Y:S02]  /*15a0*/  IADD3 R42, P0, R7, R20, RZ ;  /* 0x00000014072a7210 */ /* 0x000fe40007f1e0ff */
[----:B------:R-:W-:Y:S02]  /*15b0*/  MOV R7, RZ ;  /* 0x000000ff00077202 */ /* 0x000fe40000000f00 */
[----:B------:R-:W-:Y:S02]  /*15c0*/  IADD3.X R43, R23, R21, R22, P0, !PT ;  /* 0x00000015172b7210 */ /* 0x000fe400007fe416 */
.L_x_8665:
[----:B------:R-:W-:Y:S01]  /*15d0*/  SHF.R.S32.HI R82, RZ, 0x1f, R83 ;  /* 0x0000001fff527819 */ /* 0x000fe20000011453 */
[----:B------:R-:W-:-:S04]  /*15e0*/  IMAD.WIDE.U32 R22, R83, c[0x0][0x1a0], RZ ;  /* 0x0000680053167a25 */ /* 0x000fc800078e00ff */
[----:B------:R-:W-:Y:S01]  /*15f0*/  IMAD R20, R82, c[0x0][0x1a0], RZ ;  /* 0x0000680052147a24 */ /* 0x000fe200078e02ff */
[----:B------:R-:W-:Y:S01]  /*1600*/  LEA R25, P0, R22, R64, 0x2 ;  /* 0x0000004016197211 */ /* 0x000fe200078010ff */
[----:B------:R-:W-:Y:S02]  /*1610*/  IMAD R24, R82, c[0x0][0x188], RZ ;  /* 0x0000620052187a24 */ /* 0x000fe400078e02ff */
[C---:B------:R-:W-:Y:S01]  /*1620*/  IMAD R21, R83.reuse, c[0x0][0x1a4], R20 ;  /* 0x0000690053157a24 */ /* 0x040fe200078e0214 */
[----:B------:R-:W-:Y:S01]  /*1630*/  MOV R20, R34 ;  /* 0x0000002200147202 */ /* 0x000fe20000000f00 */
[----:B------:R-:W-:-:S03]  /*1640*/  IMAD R27, R83, c[0x0][0x18c], R24 ;  /* 0x00006300531b7a24 */ /* 0x000fc600078e0218 */
[----:B------:R-:W-:Y:S02]  /*1650*/  IADD3 R23, R23, R21, RZ ;  /* 0x0000001517177210 */ /* 0x000fe40007ffe0ff */
[----:B------:R-:W-:Y:S02]  /*1660*/  MOV R21, R69 ;  /* 0x0000004500157202 */ /* 0x000fe40000000f00 */
[----:B------:R-:W-:Y:S02]  /*1670*/  LEA.HI.X R23, R22, R65, R23, 0x2, P0 ;  /* 0x0000004116177211 */ /* 0x000fe400000f1417 */
[----:B------:R-:W-:Y:S01]  /*1680*/  LEA R22, P1, R56, R25, 0x4 ;  /* 0x0000001938167211 */ /* 0x000fe200078220ff */
[----:B------:R-:W-:-:S03]  /*1690*/  IMAD.WIDE.U32 R20, R83, c[0x0][0x188], R20 ;  /* 0x0000620053147a25 */ /* 0x000fc600078e0014 */
[----:B------:R-:W-:Y:S02]  /*16a0*/  LEA.HI.X R23, R56, R23, R75, 0x4, P1 ;  /* 0x0000001738177211 */ /* 0x000fe400008f244b */
[----:B------:R-:W-:Y:S02]  /*16b0*/  IADD3 R21, R21, R27, RZ ;  /* 0x0000001b15157210 */ /* 0x000fe40007ffe0ff */
[----:B------:R-:W-:-:S04]  /*16c0*/  LEA R84, P0, R20, c[0x0][0x220], 0x2 ;  /* 0x0000880014547a11 */ /* 0x000fc800078010ff */
[----:B------:R-:W-:Y:S02]  /*16d0*/  LEA.HI.X R85, R20, c[0x0][0x224], R21, 0x2, P0 ;  /* 0x0000890014557a11 */ /* 0x000fe400000f1415 */
[----:B--2---:R-:W2:Y:S04]  /*16e0*/  LDG.E.128 R20, [R22.64] ;  /* 0x0000000616147981 */ /* 0x004ea8000c1e1d00 */
[----:B0-----:R0:W3:Y:S01]  /*16f0*/  LDG.E R70, [R84.64] ;  /* 0x0000000654467981 */ /* 0x0010e2000c1e1900 */
[----:B------:R-:W-:Y:S01]  /*1700*/  MOV R24, R32 ;  /* 0x0000002000187202 */ /* 0x000fe20000000f00 */
[----:B------:R-:W-:Y:S01]  /*1710*/  IMAD R86, R82, c[0x0][0x1c0], RZ ;  /* 0x0000700052567a24 */ /* 0x000fe200078e02ff */
[----:B------:R-:W-:Y:S02]  /*1720*/  MOV R25, R71 ;  /* 0x0000004700197202 */ /* 0x000fe40000000f00 */
[----:B------:R-:W-:-:S03]  /*1730*/  ISETP.NE.AND P1, PT, R56, RZ, PT ;  /* 0x000000ff3800720c */ /* 0x000fc60003f25270 */
[----:B------:R-:W-:-:S04]  /*1740*/  IMAD.WIDE.U32 R26, R83, c[0x0][0x1c0], R24 ;  /* 0x00007000531a7a25 */ /* 0x000fc800078e0018 */
[----:B------:R-:W-:Y:S01]  /*1750*/  IMAD R25, R83, c[0x0][0x1c4], R86 ;  /* 0x0000710053197a24 */ /* 0x000fe200078e0256 */
[----:B------:R-:W-:-:S04]  /*1760*/  LEA R24, P0, R26, c[0x0][0x230], 0x2 ;  /* 0x00008c001a187a11 */ /* 0x000fc800078010ff */
[----:B------:R-:W-:Y:S02]  /*1770*/  IADD3 R25, R27, R25, RZ ;  /* 0x000000191b197210 */ /* 0x000fe40007ffe0ff */
[----:B------:R-:W-:Y:S02]  /*1780*/  IADD3 R27, R67, -0x1, RZ ;  /* 0xffffffff431b7810 */ /* 0x000fe40007ffe0ff */
[----:B------:R-:W-:Y:S02]  /*1790*/  LEA.HI.X R25, R26, c[0x0][0x234], R25, 0x2, P0 ;  /* 0x00008d001a197a11 */ /* 0x000fe400000f1419 */
[----:B------:R-:W-:Y:S02]  /*17a0*/  LEA.HI R26, R27, R27, RZ, 0x1 ;  /* 0x0000001b1b1a7211 */ /* 0x000fe400078f08ff */
[----:B------:R-:W-:Y:S02]  /*17b0*/  ISETP.GT.AND P0, PT, R67, 0x1, PT ;  /* 0x000000014300780c */ /* 0x000fe40003f04270 */
[----:B0-----:R-:W-:-:S02]  /*17c0*/  LOP3.LUT R84, R26, 0xfffffe, RZ, 0xc0, !PT ;  /* 0x00fffffe1a547812 */ /* 0x001fc400078ec0ff */
[----:B------:R-:W-:Y:S01]  /*17d0*/  ISETP.EQ.AND P0, PT, R80, RZ, P0 ;  /* 0x000000ff5000720c */ /* 0x000fe20000702270 */
[----:B--2---:R0:W-:Y:S01]  /*17e0*/  STS.128 [R66.X16], R20 ;  /* 0x0000001442007388 */ /* 0x0041e2000000cc00 */
[----:B------:R-:W-:-:S06]  /*17f0*/  NOP ;  /* 0x0000000000007918 */ /* 0x000fcc0000000000 */
[----:B-1----:R1:W2:Y:S01]  /*1800*/  LDG.E R96, [R24.64] ;  /* 0x0000000618607981 */ /* 0x0022a2000c1e1900 */
[----:B---3--:R-:W-:-:S04]  /*1810*/  FMUL.FTZ R86, R70, 1.4426950216293334961 ;  /* 0x3fb8aa3b46567820 */ /* 0x008fc80000410000 */
[----:B------:R-:W-:Y:S01]  /*1820*/  FMUL.FTZ R26, R86, R77 ;  /* 0x0000004d561a7220 */ /* 0x000fe20000410000 */
[----:B------:R-:W-:-:S05]  /*1830*/  IADD3 R84, R27, -R84, RZ ;  /* 0x800000541b547210 */ /* 0x000fca0007ffe0ff */
[----:B------:R-:W3:Y:S01]  /*1840*/  MUFU.EX2 R26, R26 ;  /* 0x0000001a001a7308 */ /* 0x000ee20000000800 */
[----:B------:R-:W-:Y:S02]  /*1850*/  IADD3 R73, R56, 0x200, RZ ;  /* 0x0000020038497810 */ /* 0x000fe40007ffe0ff */
[----:B------:R-:W-:Y:S02]  /*1860*/  @!P1 LEA R73, R84, R83, 0x8 ;  /* 0x0000005354499211 */ /* 0x000fe400078e40ff */
[----:B0-----:R-:W-:Y:S02]  /*1870*/  @P0 IADD3 R20, R67, -0x2, RZ ;  /* 0xfffffffe43140810 */ /* 0x001fe40007ffe0ff */
[----:B------:R-:W-:Y:S01]  /*1880*/  SHF.L.U32 R87, R73, 0x2, RZ ;  /* 0x0000000249577819 */ /* 0x000fe200000006ff */
[----:B------:R-:W-:Y:S02]  /*1890*/  FMUL.FTZ R73, R86, R68 ;  /* 0x0000004456497220 */ /* 0x000fe40000410000 */
[----:B------:R-:W-:-:S02]  /*18a0*/  @P0 IMAD R89, R20, c[0x0][0x16c], R83 ;  /* 0x00005b0014590a24 */ /* 0x000fc400078e0253 */
[----:B------:R-:W0:Y:S01]  /*18b0*/  LDS.128 R20, [R66.X16] ;  /* 0x0000000042147984 */ /* 0x000e22000000cc00 */
[C---:B------:R-:W-:Y:S02]  /*18c0*/  FMUL.FTZ R85, R86.reuse, R79 ;  /* 0x0000004f56557220 */ /* 0x040fe40000410000 */
[----:B------:R-:W-:Y:S01]  /*18d0*/  FMUL.FTZ R86, R86, R74 ;  /* 0x0000004a56567220 */ /* 0x000fe20000410000 */
[----:B---3--:R3:W-:Y:S01]  /*18e0*/  STS [R87+0x648], R26 ;  /* 0x0006481a57007388 */ /* 0x0087e20000000800 */
[----:B------:R-:W4:Y:S08]  /*18f0*/  MUFU.EX2 R73, R73 ;  /* 0x0000004900497308 */ /* 0x000f300000000800 */
[----:B------:R-:W1:Y:S08]  /*1900*/  MUFU.EX2 R85, R85 ;  /* 0x0000005500557308 */ /* 0x000e700000000800 */
[----:B------:R-:W0:Y:S01]  /*1910*/  MUFU.EX2 R86, R86 ;  /* 0x0000005600567308 */ /* 0x000e220000000800 */
[----:B------:R-:W-:Y:S01]  /*1920*/  ISETP.NE.AND P2, PT, R56, 0x1f, PT ;  /* 0x0000001f3800780c */ /* 0x000fe20003f45270 */
[----:B----4-:R-:W-:Y:S01]  /*1930*/  FMUL.FTZ R90, R26, R73 ;  /* 0x000000491a5a7220 */ /* 0x010fe20000410000 */
[----:B------:R-:W-:Y:S01]  /*1940*/  MOV R84, RZ ;  /* 0x000000ff00547202 */ /* 0x000fe20000000f00 */
[----:B------:R-:W-:Y:S01]  /*1950*/  @P0 IMAD.WIDE R88, R89, 0x8, R40 ;  /* 0x0000000859580825 */ /* 0x000fe200078e0228 */
[----:B------:R-:W-:Y:S03]  /*1960*/  BAR.SYNC.DEFER_BLOCKING 0x0 ;  /* 0x0000000000007b1d */ /* 0x000fe60000010000 */
[----:B-1----:R-:W-:-:S03]  /*1970*/  FMUL.FTZ R97, R85, R90 ;  /* 0x0000005a55617220 */ /* 0x002fc60000410000 */
[----:B------:R1:W5:Y:S01]  /*1980*/  @P0 LDG.E R84, [R88.64+0x4] ;  /* 0x0000040658540981 */ /* 0x000362000c1e1900 */
[----:B------:R-:W-:Y:S02]  /*1990*/  FMUL.FTZ R93, R8, R77 ;  /* 0x0000004d085d7220 */ /* 0x000fe40000410000 */
[----:B------:R-:W-:Y:S02]  /*19a0*/  FMUL.FTZ R94, R9, R68 ;  /* 0x00000044095e7220 */ /* 0x000fe40000410000 */
[----:B------:R-:W-:Y:S02]  /*19b0*/  FMUL.FTZ R25, R10, R79 ;  /* 0x0000004f0a197220 */ /* 0x000fe40000410000 */
[----:B0-----:R-:W-:Y:S02]  /*19c0*/  FMUL.FTZ R93, R93, R20 ;  /* 0x000000145d5d7220 */ /* 0x001fe40000410000 */
[----:B------:R-:W-:Y:S02]  /*19d0*/  FMUL.FTZ R94, R94, R21 ;  /* 0x000000155e5e7220 */ /* 0x000fe40000410000 */
[----:B------:R-:W-:Y:S01]  /*19e0*/  FMUL.FTZ R92, R25, R22 ;  /* 0x00000016195c7220 */ /* 0x000fe20000410000 */
[----:B------:R-:W-:Y:S01]  /*19f0*/  BSSY B0, `(.L_x_8653) ;  /* 0x0000014000007945 */ /* 0x000fe20003800000 */
[----:B------:R-:W-:-:S02]  /*1a00*/  FMUL.FTZ R24, R11, R74 ;  /* 0x0000004a0b187220 */ /* 0x000fc40000410000 */
[----:B------:R-:W-:Y:S02]  /*1a10*/  FFMA.FTZ R25, R93, R73, R94 ;  /* 0x000000495d197223 */ /* 0x000fe4000001005e */
[----:B-1----:R-:W-:Y:S02]  /*1a20*/  FMUL.FTZ R89, R24, R23 ;  /* 0x0000001718597220 */ /* 0x002fe40000410000 */
[----:B------:R-:W-:Y:S02]  /*1a30*/  FFMA.FTZ R25, R85, R25, R92 ;  /* 0x0000001955197223 */ /* 0x000fe4000001005c */
[-C--:B--2---:R-:W-:Y:S02]  /*1a40*/  FMUL.FTZ R91, R18, R96.reuse ;  /* 0x00000060125b7220 */ /* 0x084fe40000410000 */
[-C--:B---3--:R-:W-:Y:S02]  /*1a50*/  FMUL.FTZ R87, R19, R96.reuse ;  /* 0x0000006013577220 */ /* 0x088fe40000410000 */
[----:B------:R-:W-:-:S02]  /*1a60*/  FMUL.FTZ R90, R17, R96 ;  /* 0x00000060115a7220 */ /* 0x000fc40000410000 */
[----:B------:R-:W-:Y:S02]  /*1a70*/  FFMA.FTZ R95, R86, R87, R91 ;  /* 0x00000057565f7223 */ /* 0x000fe4000001005b */
[----:B------:R-:W-:Y:S02]  /*1a80*/  FMUL.FTZ R88, R16, R96 ;  /* 0x0000006010587220 */ /* 0x000fe40000410000 */
[----:B------:R-:W-:Y:S02]  /*1a90*/  FFMA.FTZ R96, R85, R95, R90 ;  /* 0x0000005f55607223 */ /* 0x000fe4000001005a */
[----:B------:R0:W1:Y:S01]  /*1aa0*/  @P2 LDS R95, [R56.X4+0xe4c] ;  /* 0x000e4c00385f2984 */ /* 0x0000620000004800 */
[----:B------:R-:W-:Y:S05]  /*1ab0*/  @P2 BRA `(.L_x_8654) ;  /* 0x0000007000002947 */ /* 0x000fea0003800000 */
[----:B------:R-:W-:Y:S01]  /*1ac0*/  ISETP.NE.AND P0, PT, R67, c[0x0][0x174], PT ;  /* 0x00005d0043007a0c */ /* 0x000fe20003f05270 */
[----:B-1----:R-:W-:-:S12]  /*1ad0*/  HFMA2.MMA R95, -RZ, RZ, 1.875, 0 ;  /* 0x3f800000ff5f7435 */ /* 0x002fd800000001ff */
[----:B------:R-:W-:-:S04]  /*1ae0*/  @P0 LEA.HI R24, R67, R67, RZ, 0x1 ;  /* 0x0000004343180211 */ /* 0x000fc800078f08ff */
[----:B------:R-:W-:-:S04]  /*1af0*/  @P0 LOP3.LUT R24, R24, 0xfffffe, RZ, 0xc0, !PT ;  /* 0x00fffffe18180812 */ /* 0x000fc800078ec0ff */
[----:B------:R-:W-:-:S04]  /*1b00*/  @P0 IADD3 R24, -R24, R67, RZ ;  /* 0x0000004318180210 */ /* 0x000fc80007ffe1ff */
[----:B------:R-:W-:-:S05]  /*1b10*/  @P0 LEA R24, R24, R83, 0x8 ;  /* 0x0000005318180211 */ /* 0x000fca00078e40ff */
[----:B------:R1:W2:Y:S02]  /*1b20*/  @P0 LDS R95, [R24.X4+0x648] ;  /* 0x00064800185f0984 */ /* 0x0002a40000004800 */
.L_x_8654:
[----:B------:R-:W-:Y:S05]  /*1b30*/  BSYNC B0 ;  /* 0x0000000000007941 */ /* 0x000fea0003800000 */
.L_x_8653:
[----:B-12---:R-:W-:Y:S01]  /*1b40*/  FMUL.FTZ R24, R86, R95 ;  /* 0x0000005f56187220 */ /* 0x006fe20000410000 */
[----:B------:R-:W-:Y:S01]  /*1b50*/  ISETP.GE.AND P0, PT, R66, 0x1, PT ;  /* 0x000000014200780c */ /* 0x000fe20003f06270 */
[----:B------:R-:W-:Y:S01]  /*1b60*/  FFMA.FTZ R99, R86, R25, R89 ;  /* 0x0000001956637223 */ /* 0x000fe20000010059 */
[C---:B------:R-:W-:Y:S01]  /*1b70*/  ISETP.NE.AND P3, PT, R80.reuse, 0x1f, PT ;  /* 0x0000001f5000780c */ /* 0x040fe20003f65270 */
[----:B------:R-:W-:Y:S01]  /*1b80*/  FMUL.FTZ R98, R85, R24 ;  /* 0x0000001855627220 */ /* 0x000fe20000410000 */
[----:B------:R-:W-:Y:S01]  /*1b90*/  ISETP.GE.U32.AND P4, PT, R80, 0x18, PT ;  /* 0x000000185000780c */ /* 0x000fe20003f86070 */
[----:B------:R-:W-:Y:S01]  /*1ba0*/  FMUL.FTZ R100, R86, R97 ;  /* 0x0000006156647220 */ /* 0x000fe20000410000 */
[----:B------:R-:W1:Y:S01]  /*1bb0*/  SHFL.UP PT, R24, R99, 0x1, RZ ;  /* 0x0420000063187989 */ /* 0x000e6200000e00ff */
[C---:B------:R-:W-:Y:S01]  /*1bc0*/  FFMA.FTZ R97, R73.reuse, R96, R88 ;  /* 0x0000006049617223 */ /* 0x040fe20000010058 */
[----:B------:R-:W-:Y:S01]  /*1bd0*/  BSSY B0, `(.L_x_8655) ;  /* 0x0000076000007945 */ /* 0x000fe20003800000 */
[----:B------:R-:W-:Y:S01]  /*1be0*/  FMUL.FTZ R98, R73, R98 ;  /* 0x0000006249627220 */ /* 0x000fe20000410000 */
[----:B------:R-:W2:Y:S04]  /*1bf0*/  SHFL.UP PT, R25, R100, 0x1, RZ ;  /* 0x0420000064197989 */ /* 0x000ea800000e00ff */
[----:B------:R-:W3:Y:S04]  /*1c00*/  SHFL.DOWN PT, R96, R97, 0x1, 0x1f ;  /* 0x08201f0061607f89 */ /* 0x000ee800000e0000 */
[----:B------:R-:W4:Y:S01]  /*1c10*/  SHFL.DOWN PT, R101, R98, 0x1, 0x1f ;  /* 0x08201f0062657f89 */ /* 0x000f2200000e0000 */
[----:B-1----:R-:W-:-:S02]  /*1c20*/  @P0 FFMA.FTZ R99, R100, R24, R99 ;  /* 0x0000001864630223 */ /* 0x002fc40000010063 */
[----:B--2---:R-:W-:-:S03]  /*1c30*/  @P0 FMUL.FTZ R100, R100, R25 ;  /* 0x0000001964640220 */ /* 0x004fc60000410000 */
[----:B------:R-:W1:Y:S01]  /*1c40*/  SHFL.UP PT, R24, R99, 0x2, RZ ;  /* 0x0440000063187989 */ /* 0x000e6200000e00ff */
[----:B------:R-:W-:Y:S01]  /*1c50*/  ISETP.GE.AND P0, PT, R66, 0x2, PT ;  /* 0x000000024200780c */ /* 0x000fe20003f06270 */
[C---:B---3--:R-:W-:Y:S02]  /*1c60*/  @P3 FFMA.FTZ R97, R98.reuse, R96, R97 ;  /* 0x0000006062613223 */ /* 0x048fe40000010061 */
[----:B------:R-:W2:Y:S01]  /*1c70*/  SHFL.UP PT, R25, R100, 0x2, RZ ;  /* 0x0440000064197989 */ /* 0x000ea200000e00ff */
[----:B----4-:R-:W-:-:S03]  /*1c80*/  @P3 FMUL.FTZ R98, R98, R101 ;  /* 0x0000006562623220 */ /* 0x010fc60000410000 */
[----:B------:R-:W3:Y:S01]  /*1c90*/  SHFL.DOWN PT, R96, R97, 0x2, 0x1f ;  /* 0x08401f0061607f89 */ /* 0x000ee200000e0000 */
[----:B------:R-:W-:-:S03]  /*1ca0*/  ISETP.GE.U32.AND P3, PT, R80, 0x1e, PT ;  /* 0x0000001e5000780c */ /* 0x000fc60003f66070 */
[----:B------:R-:W4:Y:S02]  /*1cb0*/  SHFL.DOWN PT, R101, R98, 0x2, 0x1f ;  /* 0x08401f0062657f89 */ /* 0x000f2400000e0000 */
[C---:B-1----:R-:W-:Y:S02]  /*1cc0*/  @P0 FFMA.FTZ R99, R100.reuse, R24, R99 ;  /* 0x0000001864630223 */ /* 0x042fe40000010063 */
[----:B--2---:R-:W-:-:S03]  /*1cd0*/  @P0 FMUL.FTZ R100, R100, R25 ;  /* 0x0000001964640220 */ /* 0x004fc60000410000 */
[----:B------:R-:W1:Y:S01]  /*1ce0*/  SHFL.UP PT, R24, R99, 0x4, RZ ;  /* 0x0480000063187989 */ /* 0x000e6200000e00ff */
[----:B------:R-:W-:Y:S02]  /*1cf0*/  ISETP.GE.AND P0, PT, R66, 0x4, PT ;  /* 0x000000044200780c */ /* 0x000fe40003f06270 */
[C---:B---3--:R-:W-:Y:S01]  /*1d00*/  @!P3 FFMA.FTZ R97, R98.reuse, R96, R97 ;  /* 0x000000606261b223 */ /* 0x048fe20000010061 */
[----:B------:R-:W2:Y:S01]  /*1d10*/  SHFL.UP PT, R25, R100, 0x4, RZ ;  /* 0x0480000064197989 */ /* 0x000ea200000e00ff */
[----:B----4-:R-:W-:-:S03]  /*1d20*/  @!P3 FMUL.FTZ R98, R98, R101 ;  /* 0x000000656262b220 */ /* 0x010fc60000410000 */
[----:B------:R-:W3:Y:S01]  /*1d30*/  SHFL.DOWN PT, R96, R97, 0x4, 0x1f ;  /* 0x08801f0061607f89 */ /* 0x000ee200000e0000 */
[----:B------:R-:W-:-:S03]  /*1d40*/  ISETP.GE.U32.AND P3, PT, R80, 0x1c, PT ;  /* 0x0000001c5000780c */ /* 0x000fc60003f66070 */
[----:B------:R-:W4:Y:S02]  /*1d50*/  SHFL.DOWN PT, R103, R98, 0x4, 0x1f ;  /* 0x08801f0062677f89 */ /* 0x000f2400000e0000 */
[C---:B-1----:R-:W-:Y:S01]  /*1d60*/  @P0 FFMA.FTZ R99, R100.reuse, R24, R99 ;  /* 0x0000001864630223 */ /* 0x042fe20000010063 */
[----:B------:R-:W-:Y:S01]  /*1d70*/  HFMA2.MMA R24, -RZ, RZ, 1.875, 0 ;  /* 0x3f800000ff187435 */ /* 0x000fe200000001ff */
[----:B--2---:R-:W-:-:S03]  /*1d80*/  @P0 FMUL.FTZ R100, R100, R25 ;  /* 0x0000001964640220 */ /* 0x004fc60000410000 */
[----:B------:R-:W1:Y:S01]  /*1d90*/  SHFL.UP PT, R102, R99, 0x8, RZ ;  /* 0x0500000063667989 */ /* 0x000e6200000e00ff */
[----:B------:R-:W-:Y:S02]  /*1da0*/  ISETP.GE.AND P0, PT, R67, c[0x0][0x174], PT ;  /* 0x00005d0043007a0c */ /* 0x000fe40003f06270 */
[----:B---3--:R-:W-:Y:S01]  /*1db0*/  @!P3 FFMA.FTZ R97, R98, R96, R97 ;  /* 0x000000606261b223 */ /* 0x008fe20000010061 */
[----:B------:R-:W2:Y:S01]  /*1dc0*/  SHFL.UP PT, R101, R100, 0x8, RZ ;  /* 0x0500000064657989 */ /* 0x000ea200000e00ff */
[----:B------:R-:W-:Y:S01]  /*1dd0*/  ISETP.NE.OR P0, PT, R80, RZ, P0 ;  /* 0x000000ff5000720c */ /* 0x000fe20000705670 */
[----:B----4-:R-:W-:Y:S02]  /*1de0*/  @!P3 FMUL.FTZ R98, R98, R103 ;  /* 0x000000676262b220 */ /* 0x010fe40000410000 */
[----:B------:R-:W3:Y:S01]  /*1df0*/  SHFL.DOWN PT, R104, R97, 0x8, 0x1f ;  /* 0x09001f0061687f89 */ /* 0x000ee200000e0000 */
[----:B------:R-:W-:Y:S02]  /*1e00*/  ISETP.GE.AND P3, PT, R66, 0x8, PT ;  /* 0x000000084200780c */ /* 0x000fe40003f66270 */
[----:B------:R-:W-:Y:S01]  /*1e10*/  MOV R25, RZ ;  /* 0x000000ff00197202 */ /* 0x000fe20000000f00 */
[----:B------:R-:W4:Y:S01]  /*1e20*/  SHFL.DOWN PT, R103, R98, 0x8, 0x1f ;  /* 0x09001f0062677f89 */ /* 0x000f2200000e0000 */
[----:B------:R-:W-:-:S05]  /*1e30*/  SHF.L.U32 R96, R83, 0x3, RZ ;  /* 0x0000000353607819 */ /* 0x000fca00000006ff */
[----:B------:R-:W-:Y:S01]  /*1e40*/  @!P0 LDS.64 R24, [R96+0xec8] ;  /* 0x000ec80060188984 */ /* 0x000fe20000000a00 */
[----:B------:R-:W-:-:S03]  /*1e50*/  ISETP.GE.AND P0, PT, R66, 0x10, PT ;  /* 0x000000104200780c */ /* 0x000fc60003f06270 */
[C---:B-1----:R-:W-:Y:S02]  /*1e60*/  @P3 FFMA.FTZ R99, R100.reuse, R102, R99 ;  /* 0x0000006664633223 */ /* 0x042fe40000010063 */
[----:B--2---:R-:W-:-:S03]  /*1e70*/  @P3 FMUL.FTZ R100, R100, R101 ;  /* 0x0000006564643220 */ /* 0x004fc60000410000 */
[----:B------:R-:W1:Y:S01]  /*1e80*/  SHFL.UP PT, R102, R99, 0x10, RZ ;  /* 0x0600000063667989 */ /* 0x000e6200000e00ff */
[----:B------:R-:W-:Y:S01]  /*1e90*/  ISETP.GE.U32.AND P3, PT, R80, 0x10, PT ;  /* 0x000000105000780c */ /* 0x000fe20003f66070 */
[C---:B---3--:R-:W-:Y:S02]  /*1ea0*/  @!P4 FFMA.FTZ R97, R98.reuse, R104, R97 ;  /* 0x000000686261c223 */ /* 0x048fe40000010061 */
[----:B------:R-:W2:Y:S01]  /*1eb0*/  SHFL.UP PT, R101, R100, 0x10, RZ ;  /* 0x0600000064657989 */ /* 0x000ea200000e00ff */
[----:B----4-:R-:W-:-:S03]  /*1ec0*/  @!P4 FMUL.FTZ R98, R98, R103 ;  /* 0x000000676262c220 */ /* 0x010fc60000410000 */
[----:B------:R-:W3:Y:S04]  /*1ed0*/  SHFL.DOWN PT, R104, R97, 0x10, 0x1f ;  /* 0x0a001f0061687f89 */ /* 0x000ee800000e0000 */
[----:B------:R-:W4:Y:S01]  /*1ee0*/  SHFL.DOWN PT, R103, R98, 0x10, 0x1f ;  /* 0x0a001f0062677f89 */ /* 0x000f2200000e0000 */
[C---:B-1----:R-:W-:Y:S02]  /*1ef0*/  @P0 FFMA.FTZ R99, R100.reuse, R102, R99 ;  /* 0x0000006664630223 */ /* 0x042fe40000010063 */
[----:B--2---:R-:W-:Y:S01]  /*1f00*/  @P0 FMUL.FTZ R100, R100, R101 ;  /* 0x0000006564640220 */ /* 0x004fe20000410000 */
[----:B------:R-:W-:Y:S01]  /*1f10*/  ISETP.NE.AND P0, PT, R56, RZ, PT ;  /* 0x000000ff3800720c */ /* 0x000fe20003f05270 */
[----:B-----5:R-:W-:Y:S01]  /*1f20*/  SHFL.IDX PT, R101, R84, RZ, 0x1f ;  /* 0x00001fff54657589 */ /* 0x020fe200000e0000 */
[----:B---3--:R-:W-:-:S03]  /*1f30*/  @!P3 FFMA.FTZ R97, R98, R104, R97 ;  /* 0x000000686261b223 */ /* 0x008fc60000010061 */
[----:B------:R-:W-:Y:S01]  /*1f40*/  SHFL.UP PT, R99, R99, 0x1, RZ ;  /* 0x0420000063637989 */ /* 0x000fe200000e00ff */
[----:B----4-:R-:W-:Y:S01]  /*1f50*/  @!P3 FMUL.FTZ R98, R98, R103 ;  /* 0x000000676262b220 */ /* 0x010fe20000410000 */
[----:B------:R-:W-:Y:S02]  /*1f60*/  LEA R103, R27, R56, 0x7 ;  /* 0x000000381b677211 */ /* 0x000fe400078e38ff */
[----:B------:R-:W1:Y:S02]  /*1f70*/  SHFL.UP PT, R100, R100, 0x1, RZ ;  /* 0x0420000064647989 */ /* 0x000e6400000e00ff */
[----:B------:R-:W-:Y:S02]  /*1f80*/  IADD3 R103, -R103, c[0x0][0x168], RZ ;  /* 0x00005a0067677a10 */ /* 0x000fe40007ffe1ff */
[----:B------:R-:W-:Y:S02]  /*1f90*/  SHFL.IDX PT, R104, R25, RZ, 0x1f ;  /* 0x00001fff19687589 */ /* 0x000fe400000e0000 */
[----:B------:R-:W-:-:S02]  /*1fa0*/  ISETP.GE.AND P3, PT, R103, 0x41, PT ;  /* 0x000000416700780c */ /* 0x000fc40003f66270 */
[----:B------:R-:W-:Y:S01]  /*1fb0*/  SHFL.DOWN PT, R106, R97, 0x1, 0x1f ;  /* 0x08201f00616a7f89 */ /* 0x000fe200000e0000 */
[----:B------:R-:W-:-:S03]  /*1fc0*/  ISETP.GE.AND P4, PT, R103, 0x61, PT ;  /* 0x000000616700780c */ /* 0x000fc60003f86270 */
[----:B------:R-:W2:Y:S04]  /*1fd0*/  SHFL.DOWN PT, R105, R98, 0x1, 0x1f ;  /* 0x08201f0062697f89 */ /* 0x000ea800000e0000 */
[----:B------:R-:W3:Y:S04]  /*1fe0*/  SHFL.IDX PT, R27, R98, RZ, 0x1f ;  /* 0x00001fff621b7589 */ /* 0x000ee800000e0000 */
[----:B------:R4:W0:Y:S01]  /*1ff0*/  SHFL.IDX PT, R102, R97, RZ, 0x1f ;  /* 0x00001fff61667589 */ /* 0x00082200000e0000 */
[----:B-1----:R-:W-:Y:S01]  /*2000*/  @P1 FFMA.FTZ R101, R100, R101, R99 ;  /* 0x0000006564651223 */ /* 0x002fe20000010063 */
[----:B------:R-:W-:-:S03]  /*2010*/  ISETP.GE.AND P1, PT, R103, 0x1, PT ;  /* 0x000000016700780c */ /* 0x000fc60003f26270 */
[----:B------:R-:W-:-:S04]  /*2020*/  FFMA.FTZ R101, R26, R101, R93 ;  /* 0x000000651a657223 */ /* 0x000fc8000001005d */
[----:B------:R-:W-:Y:S02]  /*2030*/  FFMA.FTZ R26, R16, R101, RZ ;  /* 0x00000065101a7223 */ /* 0x000fe400000100ff */
[----:B------:R-:W-:Y:S02]  /*2040*/  FADD.FTZ R93, -R93, R101 ;  /* 0x000000655d5d7221 */ /* 0x000fe40000010100 */
[----:B--2---:R-:W-:Y:S01]  /*2050*/  @P2 FFMA.FTZ R104, R105, R104, R106 ;  /* 0x0000006869682223 */ /* 0x004fe2000001006a */
[----:B------:R-:W-:-:S03]  /*2060*/  ISETP.GE.AND P2, PT, R103, 0x21, PT ;  /* 0x000000216700780c */ /* 0x000fc60003f46270 */
[----:B------:R-:W-:Y:S02]  /*2070*/  FFMA.FTZ R87, R104, R95, R87 ;  /* 0x0000005f68577223 */ /* 0x000fe40000010057 */
[----:B------:R-:W-:Y:S02]  /*2080*/  FFMA.FTZ R95, R73, R101, R94 ;  /* 0x00000065495f7223 */ /* 0x000fe4000001005e */
[----:B------:R-:W-:Y:S02]  /*2090*/  FFMA.FTZ R91, R86, R87, R91 ;  /* 0x00000057565b7223 */ /* 0x000fe4000001005b */
[-C--:B------:R-:W-:Y:S02]  /*20a0*/  FFMA.FTZ R99, R85, R95.reuse, R92 ;  /* 0x0000005f55637223 */ /* 0x080fe4000001005c */
[----:B----4-:R-:W-:Y:S02]  /*20b0*/  FFMA.FTZ R97, R17, R95, R26 ;  /* 0x0000005f11617223 */ /* 0x010fe4000001001a */
[----:B------:R-:W-:-:S02]  /*20c0*/  FADD.FTZ R94, -R94, R95 ;  /* 0x0000005f5e5e7221 */ /* 0x000fc40000010100 */
[----:B------:R-:W-:Y:S02]  /*20d0*/  FFMA.FTZ R95, R85, R91, R90 ;  /* 0x0000005b555f7223 */ /* 0x000fe4000001005a */
[----:B------:R-:W-:Y:S02]  /*20e0*/  FFMA.FTZ R26, R18, R99, R97 ;  /* 0x00000063121a7223 */ /* 0x000fe40000010061 */
[----:B------:R-:W-:Y:S01]  /*20f0*/  FFMA.FTZ R97, R73, R95, R88 ;  /* 0x0000005f49617223 */ /* 0x000fe20000010058 */
[----:B------:R-:W-:Y:S01]  /*2100*/  SHF.L.U32 R73, R56, 0x4, RZ ;  /* 0x0000000438497819 */ /* 0x000fe200000006ff */
[----:B---3--:R-:W-:Y:S02]  /*2110*/  FMUL.FTZ R84, R27, R24 ;  /* 0x000000181b547220 */ /* 0x008fe40000410000 */
[----:B------:R-:W-:Y:S02]  /*2120*/  FMUL.FTZ R24, R97, R77 ;  /* 0x0000004d61187220 */ /* 0x000fe40000410000 */
[----:B------:R-:W-:-:S02]  /*2130*/  FFMA.FTZ R86, R86, R99, R89 ;  /* 0x0000006356567223 */ /* 0x000fc40000010059 */
[----:B0-----:R-:W-:Y:S02]  /*2140*/  FFMA.FTZ R85, R27, R25, R102 ;  /* 0x000000191b557223 */ /* 0x001fe40000010066 */
[----:B------:R-:W-:Y:S02]  /*2150*/  FMUL.FTZ R88, R95, R68 ;  /* 0x000000445f587220 */ /* 0x000fe40000410000 */
[----:B------:R-:W-:Y:S01]  /*2160*/  FFMA.FTZ R25, R93, R24, RZ ;  /* 0x000000185d197223 */ /* 0x000fe200000100ff */
[----:B------:R0:W-:Y:S01]  /*2170*/  @!P0 STS.64 [R96+0xec8], R84 ;  /* 0x000ec85460008388 */ /* 0x0001e20000000a00 */
[----:B------:R-:W-:Y:S02]  /*2180*/  FMUL.FTZ R90, R87, R74 ;  /* 0x0000004a575a7220 */ /* 0x000fe40000410000 */
[----:B------:R-:W-:Y:S02]  /*2190*/  FMUL.FTZ R101, R91, R79 ;  /* 0x0000004f5b657220 */ /* 0x000fe40000410000 */
[----:B------:R-:W-:-:S02]  /*21a0*/  FADD.FTZ R92, -R92, R99 ;  /* 0x000000635c5c7221 */ /* 0x000fc40000010100 */
[----:B------:R-:W-:Y:S02]  /*21b0*/  FADD.FTZ R89, -R89, R86 ;  /* 0x0000005659597221 */ /* 0x000fe40000010100 */
[----:B------:R-:W-:Y:S02]  /*21c0*/  FFMA.FTZ R86, R19, R86, R26 ;  /* 0x0000005613567223 */ /* 0x000fe4000001001a */
[----:B------:R-:W-:Y:S02]  /*21d0*/  FFMA.FTZ R99, R94, R88, R25 ;  /* 0x000000585e637223 */ /* 0x000fe40000010019 */
[----:B------:R-:W-:Y:S02]  /*21e0*/  FMUL.FTZ R27, R11, R90 ;  /* 0x0000005a0b1b7220 */ /* 0x000fe40000410000 */
[----:B------:R-:W-:Y:S02]  /*21f0*/  FMUL.FTZ R26, R10, R101 ;  /* 0x000000650a1a7220 */ /* 0x000fe40000410000 */
[----:B------:R-:W-:-:S02]  /*2200*/  FMUL.FTZ R25, R9, R88 ;  /* 0x0000005809197220 */ /* 0x000fc40000410000 */
[----:B------:R-:W-:Y:S02]  /*2210*/  FMUL.FTZ R24, R8, R24 ;  /* 0x0000001808187220 */ /* 0x000fe40000410000 */
[----:B------:R-:W-:Y:S01]  /*2220*/  FMUL.FTZ R88, R89, R90 ;  /* 0x0000005a59587220 */ /* 0x000fe20000410000 */
[----:B------:R-:W-:Y:S01]  /*2230*/  SHF.L.U64.HI R90, R81, 0x2, R72 ;  /* 0x00000002515a7819 */ /* 0x000fe20000010248 */
[----:B------:R-:W-:Y:S01]  /*2240*/  FFMA.FTZ R99, R92, R101, R99 ;  /* 0x000000655c637223 */ /* 0x000fe20000010063 */
[----:B------:R0:W-:Y:S03]  /*2250*/  STS.128 [R73+0x210], R24 ;  /* 0x0002101849007388 */ /* 0x0001e60000000c00 */
[----:B------:R-:W-:Y:S01]  /*2260*/  FADD.FTZ R88, R99, R88 ;  /* 0x0000005863587221 */ /* 0x000fe20000010000 */
[----:B------:R-:W-:Y:S01]  /*2270*/  SHF.L.U32 R99, R81, 0x2, RZ ;  /* 0x0000000251637819 */ /* 0x000fe200000006ff */
[----:B------:R-:W-:Y:S01]  /*2280*/  IMAD R90, R90, c[0x0][0x2b0], RZ ;  /* 0x0000ac005a5a7a24 */ /* 0x000fe200078e02ff */
        /* <DEDUP_REMOVED lines=10> */
.L_x_8656:
[----:B------:R-:W-:Y:S05]  /*2330*/  BSYNC B0 ;  /* 0x0000000000007941 */ /* 0x000fea0003800000 */
.L_x_8655:
[----:B0-----:R0:W1:Y:S01]  /*2340*/  LDS R27, [R56.X4+0x290] ;  /* 0x00029000381b7984 */ /* 0x0010620000004800 */
[----:B------:R-:W-:Y:S01]  /*2350*/  BSSY B0, `(.L_x_8657) ;  /* 0x0000006000007945 */ /* 0x000fe20003800000 */
[----:B------:R-:W-:Y:S01]  /*2360*/  IMAD R85, R99, c[0x0][0x2b4], R90 ;  /* 0x0000ad0063557a24 */ /* 0x000fe200078e025a */
[----:B------:R-:W-:Y:S05]  /*2370*/  @!P2 BRA `(.L_x_8658) ;  /* 0x000000300000a947 */ /* 0x000fea0003800000 */
[----:B------:R-:W-:-:S05]  /*2380*/  IMAD.WIDE.U32 R24, R99, c[0x0][0x2b0], R44 ;  /* 0x0000ac0063187a25 */ /* 0x000fca00078e002c */
[----:B------:R-:W-:-:S05]  /*2390*/  IADD3 R25, R25, R85, RZ ;  /* 0x0000005519197210 */ /* 0x000fca0007ffe0ff */
[----:B-1----:R1:W-:Y:S02]  /*23a0*/  RED.E.ADD.F32.FTZ.RN.STRONG.GPU [R24.64], R27 ;  /* 0x0000001b1800798e */ /* 0x0023e4000c10e786 */
.L_x_8658:
[----:B------:R-:W-:Y:S05]  /*23b0*/  BSYNC B0 ;  /* 0x0000000000007941 */ /* 0x000fea0003800000 */
.L_x_8657:
[----:B-1----:R1:W2:Y:S01]  /*23c0*/  LDS R27, [R56.X4+0x310] ;  /* 0x00031000381b7984 */ /* 0x0022a20000004800 */
[----:B------:R-:W-:Y:S01]  /*23d0*/  BSSY B0, `(.L_x_8659) ;  /* 0x0000005000007945 */ /* 0x000fe20003800000 */
[----:B------:R-:W-:Y:S05]  /*23e0*/  @!P3 BRA `(.L_x_8660) ;  /* 0x000000300000b947 */ /* 0x000fea0003800000 */
[----:B------:R-:W-:-:S05]  /*23f0*/  IMAD.WIDE.U32 R24, R99, c[0x0][0x2b0], R46 ;  /* 0x0000ac0063187a25 */ /* 0x000fca00078e002e */
[----:B------:R-:W-:-:S05]  /*2400*/  IADD3 R25, R85, R25, RZ ;  /* 0x0000001955197210 */ /* 0x000fca0007ffe0ff */
[----:B--2---:R2:W-:Y:S02]  /*2410*/  RED.E.ADD.F32.FTZ.RN.STRONG.GPU [R24.64], R27 ;  /* 0x0000001b1800798e */ /* 0x0045e4000c10e786 */
.L_x_8660:
[----:B------:R-:W-:Y:S05]  /*2420*/  BSYNC B0 ;  /* 0x0000000000007941 */ /* 0x000fea0003800000 */
.L_x_8659:
[----:B--2---:R2:W3:Y:S01]  /*2430*/  LDS R27, [R56.X4+0x390] ;  /* 0x00039000381b7984 */ /* 0x0044e20000004800 */
[----:B------:R-:W-:Y:S01]  /*2440*/  BSSY B0, `(.L_x_8661) ;  /* 0x0000005000007945 */ /* 0x000fe20003800000 */
[----:B------:R-:W-:Y:S05]  /*2450*/  @!P4 BRA `(.L_x_8662) ;  /* 0x000000300000c947 */ /* 0x000fea0003800000 */
[----:B------:R-:W-:-:S05]  /*2460*/  IMAD.WIDE.U32 R24, R99, c[0x0][0x2b0], R48 ;  /* 0x0000ac0063187a25 */ /* 0x000fca00078e0030 */
[----:B------:R-:W-:-:S05]  /*2470*/  IADD3 R25, R85, R25, RZ ;  /* 0x0000001955197210 */ /* 0x000fca0007ffe0ff */
[----:B---3--:R3:W-:Y:S02]  /*2480*/  RED.E.ADD.F32.FTZ.RN.STRONG.GPU [R24.64], R27 ;  /* 0x0000001b1800798e */ /* 0x0087e4000c10e786 */
.L_x_8662:
[----:B------:R-:W-:Y:S05]  /*2490*/  BSYNC B0 ;  /* 0x0000000000007941 */ /* 0x000fea0003800000 */
.L_x_8661:
[----:B---3--:R-:W3:Y:S01]  /*24a0*/  SHFL.DOWN PT, R27, R86, 0x1, 0x1f ;  /* 0x08201f00561b7f89 */ /* 0x008ee200000e0000 */
[----:B------:R-:W-:Y:S01]  /*24b0*/  ISETP.GT.AND P1, PT, R66, 0x1e, PT ;  /* 0x0000001e4200780c */ /* 0x000fe20003f24270 */
[-C--:B------:R-:W-:Y:S01]  /*24c0*/  FMUL.FTZ R82, R70, R87.reuse ;  /* 0x0000005746527220 */ /* 0x080fe20000410000 */
[----:B------:R-:W-:Y:S01]  /*24d0*/  ISETP.NE.AND P2, PT, R66, RZ, PT ;  /* 0x000000ff4200720c */ /* 0x000fe20003f45270 */
[----:B------:R-:W4:Y:S01]  /*24e0*/  SHFL.DOWN PT, R25, R88, 0x1, 0x1f ;  /* 0x08201f0058197f89 */ /* 0x000f2200000e0000 */
[----:B------:R-:W-:Y:S01]  /*24f0*/  FMUL.FTZ R26, R23, R87 ;  /* 0x00000057171a7220 */ /* 0x000fe20000410000 */
[----:B------:R-:W-:Y:S01]  /*2500*/  BSSY B0, `(.L_x_8663) ;  /* 0x000003a000007945 */ /* 0x000fe20003800000 */
[----:B------:R-:W-:Y:S02]  /*2510*/  FMUL.FTZ R82, R82, R89 ;  /* 0x0000005952527220 */ /* 0x000fe40000410000 */
[----:B------:R-:W-:Y:S02]  /*2520*/  FFMA.FTZ R15, R26, R74, R15 ;  /* 0x0000004a1a0f7223 */ /* 0x000fe4000001000f */
[----:B------:R-:W-:-:S04]  /*2530*/  FFMA.FTZ R82, R11, R26, R82 ;  /* 0x0000001a0b527223 */ /* 0x000fc80000010052 */
[----:B------:R-:W-:Y:S02]  /*2540*/  FADD.FTZ R7, R82, R7 ;  /* 0x0000000752077221 */ /* 0x000fe40000010000 */
        /* <DEDUP_REMOVED lines=16> */
[----:B----4-:R-:W-:Y:S01]  /*2650*/  @!P1 FADD.FTZ R88, R88, R25 ;  /* 0x0000001958589221 */ /* 0x010fe20000010000 */
[----:B------:R-:W-:Y:S02]  /*2660*/  ISETP.GT.AND P1, PT, R66, 0xf, PT ;  /* 0x0000000f4200780c */ /* 0x000fe40003f24270 */
[----:B------:R-:W3:Y:S04]  /*2670*/  SHFL.DOWN PT, R25, R86, 0x10, 0x1f ;  /* 0x0a001f0056197f89 */ /* 0x000ee800000e0000 */
[----:B------:R-:W4:Y:S07]  /*2680*/  SHFL.DOWN PT, R27, R88, 0x10, 0x1f ;  /* 0x0a001f00581b7f89 */ /* 0x000f2e00000e0000 */
[----:B---3--:R-:W-:-:S02]  /*2690*/  @!P1 FADD.FTZ R86, R86, R25 ;  /* 0x0000001956569221 */ /* 0x008fc40000010000 */
[-C--:B------:R-:W-:Y:S02]  /*26a0*/  FMUL.FTZ R25, R70, R91.reuse ;  /* 0x0000005b46197220 */ /* 0x080fe40000410000 */
[----:B------:R-:W-:Y:S02]  /*26b0*/  FMUL.FTZ R91, R22, R91 ;  /* 0x0000005b165b7220 */ /* 0x000fe40000410000 */
[----:B----4-:R-:W-:Y:S02]  /*26c0*/  @!P1 FADD.FTZ R88, R88, R27 ;  /* 0x0000001b58589221 */ /* 0x010fe40000010000 */
[-C--:B------:R-:W-:Y:S02]  /*26d0*/  FMUL.FTZ R22, R21, R95.reuse ;  /* 0x0000005f15167220 */ /* 0x080fe40000410000 */
[C---:B------:R-:W-:Y:S01]  /*26e0*/  FMUL.FTZ R95, R70.reuse, R95 ;  /* 0x0000005f465f7220 */ /* 0x040fe20000410000 */
        /* <DEDUP_REMOVED lines=27> */
.L_x_8664:
[----:B---3--:R-:W-:Y:S05]  /*28a0*/  BSYNC B0 ;  /* 0x0000000000007941 */ /* 0x008fea0003800000 */
.L_x_8663:
[----:B------:R-:W-:Y:S02]  /*28b0*/  IADD3 R83, R83, 0x1, RZ ;  /* 0x0000000153537810 */ /* 0x000fe40007ffe0ff */
[----:B------:R-:W-:Y:S02]  /*28c0*/  IADD3 R81, P1, R81, 0x1, RZ ;  /* 0x0000000151517810 */ /* 0x000fe40007f3e0ff */
[----:B------:R-:W-:Y:S02]  /*28d0*/  ISETP.GE.AND P0, PT, R83, c[0x0][0x16c], PT ;  /* 0x00005b0053007a0c */ /* 0x000fe40003f06270 */
[----:B------:R-:W-:-:S11]  /*28e0*/  IADD3.X R72, RZ, R72, RZ, P1, !PT ;  /* 0x00000048ff487210 */ /* 0x000fd60000ffe4ff */
[----:B------:R-:W-:Y:S01]  /*28f0*/  @P0 CALL.REL.NOINC `(.L_x_8652) ;  /* 0x0000001000000944 */ /* 0x000fe20003c00000 */
[----:B------:R-:W-:Y:S05]  /*2900*/  BRA `(.L_x_8665) ;  /* 0xffffecc000007947 */ /* 0x000fea000383ffff */
.L_x_8652:
        /* <DEDUP_REMOVED lines=46> */
[----:B------:R-:W1:Y:S01]  /*2bf0*/  @!P1 MUFU.RCP R14, R21 ;  /* 0x00000015000e9308 */ /* 0x000e620000001000 */
[----:B------:R-:W-:Y:S01]  /*2c00*/  LEA R18, P4, R12, c[0x0][0x330], 0x2 ;  /* 0x0000cc000c127a11 */ /* 0x000fe200078810ff */
[----:B---3--:R-:W-:-:S03]  /*2c10*/  @!P3 FADD.FTZ R23, R23, 1 ;  /* 0x3f8000001717b421 */ /* 0x008fc60000010000 */
[----:B------:R-:W-:Y:S02]  /*2c20*/  LEA.HI.X R12, R12, c[0x0][0x334], R13, 0x2, P4 ;  /* 0x0000cd000c0c7a11 */ /* 0x000fe400020f140d */
[----:B------:R-:W-:Y:S01]  /*2c30*/  IADD3 R18, P4, R18, R73, RZ ;  /* 0x0000004912127210 */ /* 0x000fe20007f9e0ff */
[----:B------:R-:W3:Y:S01]  /*2c40*/  @!P2 MUFU.RCP R15, R22 ;  /* 0x00000016000fa308 */ /* 0x000ee20000001000 */
[----:B0-----:R-:W-:Y:S02]  /*2c50*/  @!P0 FMUL.FTZ R4, R4, R25 ;  /* 0x0000001904048220 */ /* 0x001fe40000410000 */
[----:B------:R-:W-:Y:S02]  /*2c60*/  IADD3.X R19, R12, R43, RZ, P4, !PT ;  /* 0x0000002b0c137210 */ /* 0x000fe400027fe4ff */
[----:B------:R-:W-:Y:S02]  /*2c70*/  ISETP.GT.AND P4, PT, R67, 0x1, PT ;  /* 0x000000014300780c */ /* 0x000fe40003f84270 */
[----:B------:R-:W-:Y:S01]  /*2c80*/  MOV R67, R26 ;  /* 0x0000001a00437202 */ /* 0x000fe20000000f00 */
[----:B----4-:R0:W-:Y:S01]  /*2c90*/  STG.E.128 [R18.64], R8 ;  /* 0x0000000812007986 */ /* 0x0101e2000c101d06 */
[----:B------:R4:W5:Y:S01]  /*2ca0*/  @!P3 MUFU.RCP R20, R23 ;  /* 0x000000170014b308 */ /* 0x0009620000001000 */
[----:B-1----:R-:W-:-:S02]  /*2cb0*/  @!P1 FMUL.FTZ R5, R5, R14 ;  /* 0x0000000e05059220 */ /* 0x002fc40000410000 */
[----:B------:R-:W-:Y:S01]  /*2cc0*/  BAR.SYNC.DEFER_BLOCKING 0x0 ;  /* 0x0000000000007b1d */ /* 0x000fe20000010000 */
[----:B------:R-:W-:Y:S01]  /*2cd0*/  IADD3 R64, P1, R64, -0x200, RZ ;  /* 0xfffffe0040407810 */ /* 0x000fe20007f3e0ff */
[----:B---3--:R-:W-:Y:S01]  /*2ce0*/  @!P2 FMUL.FTZ R6, R6, R15 ;  /* 0x0000000f0606a220 */ /* 0x008fe20000410000 */
[----:B------:R-:W-:Y:S01]  /*2cf0*/  IADD3 R60, P2, R60, -0x200, RZ ;  /* 0xfffffe003c3c7810 */ /* 0x000fe20007f5e0ff */
[----:B----4-:R-:W-:Y:S01]  /*2d00*/  IMAD R23, R51, c[0x0][0x300], RZ ;  /* 0x0000c00033177a24 */ /* 0x010fe200078e02ff */
[----:B------:R-:W-:Y:S02]  /*2d10*/  IADD3.X R65, R65, -0x1, RZ, P1, !PT ;  /* 0xffffffff41417810 */ /* 0x000fe40000ffe4ff */
[----:B------:R-:W-:Y:S01]  /*2d20*/  IADD3.X R62, R62, -0x1, RZ, P2, !PT ;  /* 0xffffffff3e3e7810 */ /* 0x000fe200017fe4ff */
[----:B------:R-:W-:Y:S02]  /*2d30*/  IMAD R23, R0, c[0x0][0x304], R23 ;  /* 0x0000c10000177a24 */ /* 0x000fe400078e0217 */
[----:B-----5:R-:W-:Y:S01]  /*2d40*/  @!P3 FMUL.FTZ R7, R7, R20 ;  /* 0x000000140707b220 */ /* 0x020fe20000410000 */
[----:B------:R-:W-:Y:S01]  /*2d50*/  IADD3 R58, P3, R58, -0x200, RZ ;  /* 0xfffffe003a3a7810 */ /* 0x000fe20007f7e0ff */
[----:B------:R-:W-:-:S03]  /*2d60*/  IMAD R20, R76, c[0x0][0x2f8], RZ ;  /* 0x0000be004c147a24 */ /* 0x000fc600078e02ff */
[----:B------:R-:W-:Y:S01]  /*2d70*/  IADD3.X R59, R59, -0x1, RZ, P3, !PT ;  /* 0xffffffff3b3b7810 */ /* 0x000fe20001ffe4ff */
[----:B------:R-:W-:Y:S01]  /*2d80*/  IMAD R21, R53, c[0x0][0x2fc], R20 ;  /* 0x0000bf0035157a24 */ /* 0x000fe200078e0214 */
[----:B------:R1:W-:Y:S01]  /*2d90*/  STS.128 [R66.X16], R4 ;  /* 0x0000000442007388 */ /* 0x0003e2000000cc00 */
[----:B------:R-:W-:-:S06]  /*2da0*/  NOP ;  /* 0x0000000000007918 */ /* 0x000fcc0000000000 */
[----:B------:R-:W3:Y:S01]  /*2db0*/  LDS.128 R12, [R66.X16] ;  /* 0x00000000420c7984 */ /* 0x000ee2000000cc00 */
[----:B------:R-:W-:-:S05]  /*2dc0*/  IADD3 R17, R17, R21, RZ ;  /* 0x0000001511117210 */ /* 0x000fca0007ffe0ff */
[----:B0-----:R-:W-:-:S04]  /*2dd0*/  IMAD.WIDE.U32 R8, R0, c[0x0][0x300], R16 ;  /* 0x0000c00000087a25 */ /* 0x001fc800078e0010 */
[----:B-1----:R-:W-:Y:S01]  /*2de0*/  FADD.FTZ R4, R4, R57 ;  /* 0x0000003904047221 */ /* 0x002fe20000010000 */
        /* <DEDUP_REMOVED lines=10> */
[----:B---3--:R0:W-:Y:S01]  /*2e90*/  STG.E.128 [R8.64], R12 ;  /* 0x0000000c08007986 */ /* 0x0081e2000c101d06 */
[----:B------:R-:W-:Y:S01]  /*2ea0*/  @!P4 CALL.REL.NOINC `(.L_x_8643) ;  /* 0x000000100000c944 */ /* 0x000fe20003c00000 */
[----:B------:R-:W-:Y:S05]  /*2eb0*/  BRA `(.L_x_8666) ;  /* 0xffffda4000007947 */ /* 0x000fea000383ffff */
.L_x_8643:
        /* <DEDUP_REMOVED lines=24> */
.L_x_8668:
[----:B-1----:R-:W-:Y:S05]  /*3040*/  BSYNC B0 ;  /* 0x0000000000007941 */ /* 0x002fea0003800000 */
.L_x_8667:
        /* <DEDUP_REMOVED lines=23> */
.L_x_8670:
[----:B0-----:R-:W0:Y:S02]  /*31c0*/  S2R R15, SR_TID.X ;  /* 0x00000000000f7919 */ /* 0x001e240000002100 */
.L_x_8671:
[----:B0-----:R-:W-:Y:S05]  /*31d0*/  BSYNC B0 ;  /* 0x0000000000007941 */ /* 0x001fea0003800000 */
.L_x_8669:
        /* <DEDUP_REMOVED lines=10> */
.L_x_8672:
        /* <DEDUP_REMOVED lines=26> */
.L_x_8673:
        /* <DEDUP_REMOVED lines=14> */
.L_x_9162:


//--------------------- .text._Z25selective_scan_bwd_kernelI32Selective_Scan_bwd_kernel_traitsILi32ELi4ELb1ELb1ELb0ELb1ELb1EffEEv12SSMParamsBwd --------------------------
	.section	.text._Z25selective_scan_bwd_kernelI32Selective_Scan_bwd_kernel_traitsILi32ELi4ELb1ELb1ELb0ELb1ELb1EffEEv12SSMParamsBwd,"ax",@progbits
	.sectioninfo	@"SHI_REGISTERS=109"
	.align	128
        .global         _Z25selective_scan_bwd_kernelI32Selective_Scan_bwd_kernel_traitsILi32ELi4ELb1ELb1ELb0ELb1ELb1EffEEv12SSMParamsBwd
        .type           _Z25selective_scan_bwd_kernelI32Selective_Scan_bwd_kernel_traitsILi32ELi4ELb1ELb1ELb0ELb1ELb1EffEEv12SSMParamsBwd,@function
        .size           _Z25selective_scan_bwd_kernelI32Selective_Scan_bwd_kernel_traitsILi32ELi4ELb1ELb1ELb0ELb1ELb1EffEEv12SSMParamsBwd,(.L_x_9163 - _Z25selective_scan_bwd_kernelI32Selective_Scan_bwd_kernel_traitsILi32ELi4ELb1ELb1ELb0ELb1ELb1EffEEv12SSMParamsBwd)
        .other          _Z25selective_scan_bwd_kernelI32Selective_Scan_bwd_kernel_traitsILi32ELi4ELb1ELb1ELb0ELb1ELb1EffEEv12SSMParamsBwd,@"STO_CUDA_ENTRY STV_DEFAULT"
_Z25selective_scan_bwd_kernelI32Selective_Scan_bwd_kernel_traitsILi32ELi4ELb1ELb1ELb0ELb1ELb1EffEEv12SSMParamsBwd:
.text._Z25selective_scan_bwd_kernelI32Selective_Scan_bwd_kernel_traitsILi32ELi4ELb1ELb1ELb0ELb1ELb1EffEEv12SSMParamsBwd:
        /* <DEDUP_REMOVED lines=24> */
[----:B0-----:R-:W-:Y:S01]  /*0180*/  IABS R2, R21 ;  /* 0x0000001500027213 */ /* 0x001fe20000000000 */
[----:B-1----:R-:W-:Y:S01]  /*0190*/  HFMA2.MMA R6, -RZ, RZ, 0, 0 ;  /* 0x00000000ff067435 */ /* 0x002fe200000001ff */
        /* <DEDUP_REMOVED lines=30> */
[----:B------:R-:W-:Y:S01]  /*0380*/  IMAD R0, R20, c[0x0][0x1d8], RZ ;  /* 0x0000760014007a24 */ /* 0x000fe200078e02ff */
[----:B------:R-:W-:Y:S01]  /*0390*/  IADD3 R28, P4, R11, R2, RZ ;  /* 0x000000020b1c7210 */ /* 0x000fe20007f9e0ff */
[----:B------:R-:W-:Y:S01]  /*03a0*/  IMAD.WIDE.U32 R8, R17, c[0x0][0x190], RZ ;  /* 0x0000640011087a25 */ /* 0x000fe200078e00ff */
[----:B------:R-:W-:Y:S02]  /*03b0*/  @!P1 IADD3 R15, R15, 0x1, RZ ;  /* 0x000000010f0f9810 */ /* 0x000fe40007ffe0ff */
[----:B------:R-:W-:Y:S01]  /*03c0*/  ISETP.NE.AND P1, PT, RZ, c[0x0][0x178], PT ;  /* 0x00005e00ff007a0c */ /* 0x000fe20003f25270 */
[----:B------:R-:W-:Y:S01]  /*03d0*/  IMAD R0, R21, c[0x0][0x1dc], R0 ;  /* 0x0000770015007a24 */ /* 0x000fe200078e0200 */
[----:B------:R-:W-:-:S02]  /*03e0*/  IADD3 R9, R9, R23, RZ ;  /* 0x0000001709097210 */ /* 0x000fc40007ffe0ff */
[----:B------:R-:W-:Y:S02]  /*03f0*/  @P0 IADD3 R15, R15, 0x1, RZ ;  /* 0x000000010f0f0810 */ /* 0x000fe40007ffe0ff */
[----:B------:R-:W-:Y:S01]  /*0400*/  IADD3.X R25, R13, R3, R0, P4, !PT ;  /* 0x000000030d197210 */ /* 0x000fe200027fe400 */
[----:B------:R-:W-:Y:S01]  /*0410*/  IMAD R0, R20, c[0x0][0x1e8], RZ ;  /* 0x00007a0014007a24 */ /* 0x000fe200078e02ff */
[----:B------:R-:W-:Y:S01]  /*0420*/  @!P2 IADD3 R15, -R15, RZ, RZ ;  /* 0x000000ff0f0fa210 */ /* 0x000fe20007ffe1ff */
[----:B------:R-:W-:-:S04]  /*0430*/  IMAD.WIDE.U32 R2, R21, c[0x0][0x1e8], R4 ;  /* 0x00007a0015027a25 */ /* 0x000fc800078e0004 */
[----:B------:R-:W-:Y:S01]  /*0440*/  IMAD.WIDE.U32 R4, R21, c[0x0][0x280], R6 ;  /* 0x0000a00015047a25 */ /* 0x000fe200078e0006 */
[----:B------:R-:W-:Y:S02]  /*0450*/  IADD3 R23, P0, R11, R2, RZ ;  /* 0x000000020b177210 */ /* 0x000fe40007f1e0ff */
[----:B------:R-:W-:Y:S01]  /*0460*/  @!P1 LOP3.LUT R15, RZ, c[0x0][0x178], RZ, 0x33, !PT ;  /* 0x00005e00ff0f9a12 */ /* 0x000fe200078e33ff */
[----:B------:R-:W-:Y:S01]  /*0470*/  IMAD R6, R21, c[0x0][0x1ec], R0 ;  /* 0x00007b0015067a24 */ /* 0x000fe200078e0200 */
[----:B------:R-:W-:Y:S01]  /*0480*/  IADD3 R0, P2, R11, R4, RZ ;  /* 0x000000040b007210 */ /* 0x000fe20007f5e0ff */
[----:B------:R-:W-:Y:S01]  /*0490*/  IMAD R7, R21, c[0x0][0x284], R10 ;  /* 0x0000a10015077a24 */ /* 0x000fe200078e020a */
[----:B------:R-:W-:Y:S01]  /*04a0*/  LEA R10, P1, R28, c[0x0][0x240], 0x2 ;  /* 0x000090001c0a7a11 */ /* 0x000fe200078210ff */
[----:B------:R-:W-:Y:S01]  /*04b0*/  IMAD.WIDE.U32 R8, R15, c[0x0][0x1a8], R8 ;  /* 0x00006a000f087a25 */ /* 0x000fe200078e0008 */
[----:B------:R-:W-:Y:S02]  /*04c0*/  IADD3.X R2, R13, R3, R6, P0, !PT ;  /* 0x000000030d027210 */ /* 0x000fe400007fe406 */
[----:B------:R-:W-:-:S02]  /*04d0*/  ISETP.NE.U32.AND P0, PT, RZ, c[0x0][0x260], PT ;  /* 0x00009800ff007a0c */ /* 0x000fc40003f05070 */
[----:B------:R-:W-:Y:S02]  /*04e0*/  IADD3.X R5, R13, R5, R7, P2, !PT ;  /* 0x000000050d057210 */ /* 0x000fe400017fe407 */
[C---:B------:R-:W-:Y:S02]  /*04f0*/  LEA R7, P2, R23.reuse, c[0x0][0x248], 0x2 ;  /* 0x0000920017077a11 */ /* 0x040fe400078410ff */
[----:B------:R-:W-:Y:S02]  /*0500*/  ISETP.NE.AND.EX P0, PT, RZ, c[0x0][0x264], PT, P0 ;  /* 0x00009900ff007a0c */ /* 0x000fe40003f05300 */
[----:B------:R-:W-:Y:S02]  /*0510*/  SHF.R.S32.HI R14, RZ, 0x1f, R15 ;  /* 0x0000001fff0e7819 */ /* 0x000fe4000001140f */
[----:B------:R-:W-:Y:S02]  /*0520*/  LEA.HI.X R28, R28, c[0x0][0x244], R25, 0x2, P1 ;  /* 0x000091001c1c7a11 */ /* 0x000fe400008f1419 */
[----:B------:R-:W-:Y:S01]  /*0530*/  LEA.HI.X R23, R23, c[0x0][0x24c], R2, 0x2, P2 ;  /* 0x0000930017177a11 */ /* 0x000fe200010f1402 */
[----:B------:R-:W-:Y:S01]  /*0540*/  IMAD R4, R14, c[0x0][0x1a8], RZ ;  /* 0x00006a000e047a24 */ /* 0x000fe200078e02ff */
[----:B------:R-:W-:Y:S01]  /*0550*/  ISETP.NE.U32.AND P1, PT, RZ, c[0x0][0x328], PT ;  /* 0x0000ca00ff007a0c */ /* 0x000fe20003f25070 */
[----:B------:R-:W-:Y:S01]  /*0560*/  CS2R R24, SRZ ;  /* 0x0000000000187805 */ /* 0x000fe2000001ff00 */
[----:B------:R-:W-:Y:S01]  /*0570*/  ISETP.NE.U32.AND P2, PT, RZ, c[0x0][0x348], PT ;  /* 0x0000d200ff007a0c */ /* 0x000fe20003f45070 */
[----:B------:R-:W-:Y:S01]  /*0580*/  IMAD R3, R15, c[0x0][0x1ac], R4 ;  /* 0x00006b000f037a24 */ /* 0x000fe200078e0204 */
        /* <DEDUP_REMOVED lines=11> */
[----:B------:R-:W-:Y:S01]  /*0640*/  LEA R4, P6, R11, c[0x0][0x228], 0x2 ;  /* 0x00008a000b047a11 */ /* 0x000fe200078c10ff */
[----:B------:R-:W-:Y:S01]  /*0650*/  HFMA2.MMA R13, -RZ, RZ, 0, 0 ;  /* 0x00000000ff0d7435 */ /* 0x000fe200000001ff */
[C---:B------:R-:W-:Y:S01]  /*0660*/  @P1 LEA R24, P4, R21.reuse, c[0x0][0x328], 0x2 ;  /* 0x0000ca0015181a11 */ /* 0x040fe200078810ff */
[----:B------:R-:W-:Y:S01]  /*0670*/  @P0 IMAD.WIDE R64, R0, R65, c[0x0][0x260] ;  /* 0x0000980000400625 */ /* 0x000fe200078e0241 */
[----:B------:R-:W-:Y:S01]  /*0680*/  @P2 LEA R26, P5, R21, c[0x0][0x348], 0x2 ;  /* 0x0000d200151a2a11 */ /* 0x000fe200078a10ff */
[----:B------:R-:W-:Y:S01]  /*0690*/  @!P0 CS2R R64, SRZ ;  /* 0x0000000000408805 */ /* 0x000fe2000001ff00 */
[----:B------:R-:W-:Y:S02]  /*06a0*/  LEA.HI.X R22, R11, c[0x0][0x22c], R22, 0x2, P6 ;  /* 0x00008b000b167a11 */ /* 0x000fe400030f1416 */
[----:B------:R-:W-:-:S02]  /*06b0*/  @P1 LEA.HI.X R25, R21, c[0x0][0x32c], R20, 0x2, P4 ;  /* 0x0000cb0015191a11 */ /* 0x000fc400020f1414 */
        /* <DEDUP_REMOVED lines=8> */
[----:B------:R-:W-:Y:S01]  /*0740*/  MOV R7, R23 ;  /* 0x0000001700077202 */ /* 0x000fe20000000f00 */
[----:B------:R-:W-:Y:S01]  /*0750*/  IMAD R9, R17, c[0x0][0x29c], R0 ;  /* 0x0000a70011097a24 */ /* 0x000fe200078e0200 */
[----:B------:R-:W-:Y:S01]  /*0760*/  MOV R11, RZ ;  /* 0x000000ff000b7202 */ /* 0x000fe20000000f00 */
[----:B------:R-:W-:Y:S01]  /*0770*/  IMAD R0, R14, c[0x0][0x2a0], RZ ;  /* 0x0000a8000e007a24 */ /* 0x000fe200078e02ff */
[----:B------:R-:W-:Y:S01]  /*0780*/  UMOV UR4, URZ ;  /* 0x0000003f00047c82 */ /* 0x000fe20008000000 */
[----:B------:R-:W-:-:S04]  /*0790*/  IMAD.WIDE.U32 R62, R21, c[0x0][0x180], RZ ;  /* 0x00006000153e7a25 */ /* 0x000fc800078e00ff */
[----:B------:R-:W-:-:S04]  /*07a0*/  IMAD.WIDE.U32 R58, R21, c[0x0][0x1b8], RZ ;  /* 0x00006e00153a7a25 */ /* 0x000fc800078e00ff */
[----:B------:R-:W-:-:S05]  /*07b0*/  IMAD R57, R21, c[0x0][0x1bc], R30 ;  /* 0x00006f0015397a24 */ /* 0x000fca00078e021e */
[----:B------:R-:W-:Y:S01]  /*07c0*/  IADD3 R57, R59, R57, RZ ;  /* 0x000000393b397210 */ /* 0x000fe20007ffe0ff */
[----:B0-----:R-:W-:Y:S01]  /*07d0*/  IMAD.WIDE.U32 R2, R17, c[0x0][0x298], R12 ;  /* 0x0000a60011027a25 */ /* 0x001fe200078e000c */
[----:B------:R-:W-:-:S04]  /*07e0*/  MOV R13, RZ ;  /* 0x000000ff000d7202 */ /* 0x000fc80000000f00 */
[----:B------:R-:W-:Y:S01]  /*07f0*/  IADD3 R3, R3, R9, RZ ;  /* 0x0000000903037210 */ /* 0x000fe20007ffe0ff */
[----:B------:R-:W-:Y:S01]  /*0800*/  IMAD R9, R15, c[0x0][0x2a4], R0 ;  /* 0x0000a9000f097a24 */ /* 0x000fe200078e0200 */
[----:B------:R-:W-:-:S03]  /*0810*/  MOV R0, c[0x0][0x174] ;  /* 0x00005d0000007a02 */ /* 0x000fc60000000f00 */
[----:B------:R-:W-:-:S05]  /*0820*/  IMAD.WIDE.U32 R2, R15, c[0x0][0x2a0], R2 ;  /* 0x0000a8000f027a25 */ /* 0x000fca00078e0002 */
[----:B------:R-:W-:Y:S02]  /*0830*/  IADD3 R3, R3, R9, RZ ;  /* 0x0000000903037210 */ /* 0x000fe40007ffe0ff */
[C---:B------:R-:W-:Y:S02]  /*0840*/  LEA R54, P0, R2.reuse, c[0x0][0x318], 0x2 ;  /* 0x0000c60002367a11 */ /* 0x040fe400078010ff */
[----:B------:R-:W-:Y:S02]  /*0850*/  MOV R9, R28 ;  /* 0x0000001c00097202 */ /* 0x000fe40000000f00 */
[----:B------:R-:W-:Y:S02]  /*0860*/  LEA.HI.X R28, R2, c[0x0][0x31c], R3, 0x2, P0 ;  /* 0x0000c700021c7a11 */ /* 0x000fe400000f1403 */
[----:B------:R-:W0:Y:S01]  /*0870*/  S2R R3, SR_LANEID ;  /* 0x0000000000037919 */ /* 0x000e220000000000 */
[----:B------:R-:W-:Y:S01]  /*0880*/  MOV R2, R22 ;  /* 0x0000001600027202 */ /* 0x000fe20000000f00 */
[----:B------:R-:W-:Y:S01]  /*0890*/  IMAD R22, R20, c[0x0][0x180], RZ ;  /* 0x0000600014167a24 */ /* 0x000fe200078e02ff */
[----:B------:R-:W-:-:S02]  /*08a0*/  IADD3 R52, P0, R54, -0x180, RZ ;  /* 0xfffffe8036347810 */ /* 0x000fc40007f1e0ff */
[----:B------:R-:W-:Y:S01]  /*08b0*/  IADD3 R54, P1, R54, -0x80, RZ ;  /* 0xffffff8036367810 */ /* 0x000fe20007f3e0ff */
[----:B------:R-:W-:Y:S01]  /*08c0*/  IMAD R23, R21, c[0x0][0x184], R22 ;  /* 0x0000610015177a24 */ /* 0x000fe200078e0216 */
[----:B------:R-:W-:Y:S02]  /*08d0*/  LOP3.LUT R22, R12, 0x1f, RZ, 0xc0, !PT ;  /* 0x0000001f0c167812 */ /* 0x000fe400078ec0ff */
[C---:B------:R-:W-:Y:S02]  /*08e0*/  IADD3.X R53, R28.reuse, -0x1, RZ, P0, !PT ;  /* 0xffffffff1c357810 */ /* 0x040fe400007fe4ff */
[----:B------:R-:W-:Y:S02]  /*08f0*/  IADD3 R23, R63, R23, RZ ;  /* 0x000000173f177210 */ /* 0x000fe40007ffe0ff */
[----:B------:R-:W-:Y:S02]  /*0900*/  IADD3.X R55, R28, -0x1, RZ, P1, !PT ;  /* 0xffffffff1c377810 */ /* 0x000fe40000ffe4ff */
.L_x_8698:
[----:B------:R-:W-:Y:S01]  /*0910*/  BAR.SYNC.DEFER_BLOCKING 0x0 ;  /* 0x0000000000007b1d */ /* 0x000fe20000010000 */
[----:B0-----:R-:W-:Y:S02]  /*0920*/  SHF.R.S32.HI R29, RZ, 0x1f, R12 ;  /* 0x0000001fff1d7819 */ /* 0x001fe4000001140c */
[----:B------:R-:W-:-:S02]  /*0930*/  SHF.L.U32 R61, R12, 0x4, RZ ;  /* 0x000000040c3d7819 */ /* 0x000fc400000006ff */
        /* <DEDUP_REMOVED lines=23> */
[----:B------:R-:W-:-:S04]  /*0ab0*/  IMAD R49, R17, c[0x0][0x1f4], R46 ;  /* 0x00007d0011317a24 */ /* 0x000fc800078e022e */
[----:B------:R-:W-:-:S04]  /*0ac0*/  IMAD.WIDE.U32 R46, R17, c[0x0][0x1f0], R66 ;  /* 0x00007c00112e7a25 */ /* 0x000fc800078e0042 */
[----:B-1---5:R-:W-:Y:S01]  /*0ad0*/  FADD.FTZ R69, R36, R18 ;  /* 0x0000001224457221 */ /* 0x022fe20000010000 */
[----:B------:R-:W-:Y:S01]  /*0ae0*/  IADD3 R47, R47, R49, RZ ;  /* 0x000000312f2f7210 */ /* 0x000fe20007ffe0ff */
[----:B------:R-:W-:Y:S02]  /*0af0*/  IMAD R49, R21, c[0x0][0x1fc], R48 ;  /* 0x00007f0015317a24 */ /* 0x000fe400078e0230 */
[----:B------:R-:W-:Y:S01]  /*0b00*/  FADD.FTZ R60, R37, R18 ;  /* 0x00000012253c7221 */ /* 0x000fe20000010000 */
[----:B------:R-:W-:Y:S01]  /*0b10*/  FSETP.GTU.FTZ.AND P3, PT, R69, 20, PT ;  /* 0x41a000004500780b */ /* 0x000fe20003f7c000 */
[----:B0-----:R-:W-:-:S03]  /*0b20*/  IMAD.WIDE.U32 R44, R21, c[0x0][0x1f8], R46 ;  /* 0x00007e00152c7a25 */ /* 0x001fc600078e002e */
[----:B------:R-:W-:Y:S01]  /*0b30*/  FSETP.GTU.FTZ.AND P2, PT, R60, 20, PT ;  /* 0x41a000003c00780b */ /* 0x000fe20003f5c000 */
[--C-:B------:R-:W-:Y:S01]  /*0b40*/  FADD.FTZ R75, R38, R18.reuse ;  /* 0x00000012264b7221 */ /* 0x100fe20000010000 */
[----:B------:R-:W-:Y:S01]  /*0b50*/  IADD3 R45, R45, R49, RZ ;  /* 0x000000312d2d7210 */ /* 0x000fe20007ffe0ff */
[----:B------:R-:W-:Y:S01]  /*0b60*/  FADD.FTZ R68, R39, R18 ;  /* 0x0000001227447221 */ /* 0x000fe20000010000 */
[----:B------:R-:W-:-:S04]  /*0b70*/  LEA R46, P0, R44, c[0x0][0x268], 0x2 ;  /* 0x00009a002c2e7a11 */ /* 0x000fc800078010ff */
[----:B------:R-:W-:Y:S02]  /*0b80*/  LEA.HI.X R45, R44, c[0x0][0x26c], R45, 0x2, P0 ;  /* 0x00009b002c2d7a11 */ /* 0x000fe400000f142d */
[----:B------:R-:W-:Y:S02]  /*0b90*/  IADD3 R36, P4, R46, R61, RZ ;  /* 0x0000003d2e247210 */ /* 0x000fe40007f9e0ff */
[----:B------:R-:W-:Y:S02]  /*0ba0*/  FSETP.GTU.FTZ.AND P0, PT, R75, 20, PT ;  /* 0x41a000004b00780b */ /* 0x000fe40003f1c000 */
[----:B------:R-:W-:Y:S02]  /*0bb0*/  FSETP.GTU.FTZ.AND P1, PT, R68, 20, PT ;  /* 0x41a000004400780b */ /* 0x000fe40003f3c000 */
        /* <DEDUP_REMOVED lines=36> */
.L_x_8676:
[----:B------:R-:W-:Y:S05]  /*0e00*/  BSYNC B0 ;  /* 0x0000000000007941 */ /* 0x000fea0003800000 */
.L_x_8675:
        /* <DEDUP_REMOVED lines=33> */
.L_x_8678:
[----:B------:R-:W-:Y:S05]  /*1020*/  BSYNC B0 ;  /* 0x0000000000007941 */ /* 0x000fea0003800000 */
.L_x_8677:
        /* <DEDUP_REMOVED lines=33> */
.L_x_8680:
[----:B------:R-:W-:Y:S05]  /*1240*/  BSYNC B0 ;  /* 0x0000000000007941 */ /* 0x000fea0003800000 */
.L_x_8679:
        /* <DEDUP_REMOVED lines=33> */
.L_x_8682:
[----:B------:R-:W-:Y:S05]  /*1460*/  BSYNC B0 ;  /* 0x0000000000007941 */ /* 0x000fea0003800000 */
.L_x_8681:
[----:B------:R-:W-:Y:S06]  /*1470*/  BAR.SYNC.DEFER_BLOCKING 0x0 ;  /* 0x0000000000007b1d */ /* 0x000fec0000010000 */
[----:B------:R-:W2:Y:S01]  /*1480*/  LDG.E.128 R36, [R36.64] ;  /* 0x0000000624247981 */ /* 0x000ea2000c1e1d00 */
[----:B0-----:R-:W-:Y:S02]  /*1490*/  IMAD R40, R16, c[0x0][0x200], RZ ;  /* 0x0000800010287a24 */ /* 0x001fe400078e02ff */
[----:B------:R-:W-:Y:S02]  /*14a0*/  IMAD R42, R20, c[0x0][0x208], RZ ;  /* 0x00008200142a7a24 */ /* 0x000fe400078e02ff */
[----:B------:R-:W-:-:S02]  /*14b0*/  IMAD R43, R17, c[0x0][0x204], R40 ;  /* 0x00008100112b7a24 */ /* 0x000fc400078e0228 */
[----:B------:R-:W-:-:S05]  /*14c0*/  IMAD.WIDE.U32 R40, R17, c[0x0][0x200], R66 ;  /* 0x0000800011287a25 */ /* 0x000fca00078e0042 */
[----:B------:R-:W-:Y:S01]  /*14d0*/  IADD3 R41, R41, R43, RZ ;  /* 0x0000002b29297210 */ /* 0x000fe20007ffe0ff */
[----:B------:R-:W-:-:S04]  /*14e0*/  IMAD R43, R21, c[0x0][0x20c], R42 ;  /* 0x00008300152b7a24 */ /* 0x000fc800078e022a */
        /* <DEDUP_REMOVED lines=12> */
[----:B------:R-:W-:-:S04]  /*15b0*/  ISETP.NE.U32.AND P0, PT, RZ, c[0x0][0x270], PT ;  /* 0x00009c00ff007a0c */ /* 0x000fc80003f05070 */
[----:B------:R-:W-:Y:S01]  /*15c0*/  ISETP.NE.AND.EX P0, PT, RZ, c[0x0][0x274], PT, P0 ;  /* 0x00009d00ff007a0c */ /* 0x000fe20003f05300 */
        /* <DEDUP_REMOVED lines=16> */
[----:B0-----:R-:W-:-:S02]  /*16d0*/  FADD.FTZ R70, -R74, 1 ;  /* 0x3f8000004a467421 */ /* 0x001fc40000010100 */
[C---:B------:R-:W-:Y:S02]  /*16e0*/  FMUL.FTZ R84, R43.reuse, R74 ;  /* 0x0000004a2b547220 */ /* 0x040fe40000410000 */
        /* <DEDUP_REMOVED lines=26> */
[----:B------:R-:W-:-:S04]  /*1890*/  IMAD.WIDE.U32 R70, R17, c[0x0][0x2e8], R66 ;  /* 0x0000ba0011467a25 */ /* 0x000fc800078e0042 */
[----:B------:R-:W-:Y:S01]  /*18a0*/  FMUL.FTZ R72, R41, R72 ;  /* 0x0000004829487220 */ /* 0x000fe20000410000 */
[----:B------:R-:W-:Y:S01]  /*18b0*/  IADD3 R71, R71, R79, RZ ;  /* 0x0000004f47477210 */ /* 0x000fe20007ffe0ff */
[C---:B------:R-:W-:Y:S02]  /*18c0*/  IMAD R79, R21.reuse, c[0x0][0x2f4], R76 ;  /* 0x0000bd00154f7a24 */ /* 0x040fe400078e024c */
[----:B------:R-:W-:Y:S02]  /*18d0*/  FMUL.FTZ R77, R42, R77 ;  /* 0x0000004d2a4d7220 */ /* 0x000fe40000410000 */
[----:B------:R-:W-:-:S05]  /*18e0*/  IMAD.WIDE.U32 R70, R21, c[0x0][0x2f0], R70 ;  /* 0x0000bc0015467a25 */ /* 0x000fca00078e0046 */
[----:B------:R-:W-:Y:S01]  /*18f0*/  IADD3 R71, R71, R79, RZ ;  /* 0x0000004f47477210 */ /* 0x000fe20007ffe0ff */
[----:B------:R0:W-:Y:S01]  /*1900*/  STS.128 [R3.X16], R44 ;  /* 0x0000002c03007388 */ /* 0x0001e2000000cc00 */
[----:B------:R-:W-:-:S06]  /*1910*/  NOP ;  /* 0x0000000000007918 */ /* 0x000fcc0000000000 */
[----:B------:R-:W1:Y:S01]  /*1920*/  LDS.128 R48, [R3.X16] ;  /* 0x0000000003307984 */ /* 0x000e62000000cc00 */
[----:B0-----:R-:W-:-:S04]  /*1930*/  LEA R44, P1, R70, c[0x0][0x338], 0x2 ;  /* 0x0000ce00462c7a11 */ /* 0x001fc800078210ff */
[----:B------:R-:W-:Y:S02]  /*1940*/  LEA.HI.X R71, R70, c[0x0][0x33c], R71, 0x2, P1 ;  /* 0x0000cf0046477a11 */ /* 0x000fe400008f1447 */
[----:B------:R-:W-:Y:S02]  /*1950*/  IADD3 R44, P1, R44, R61, RZ ;  /* 0x0000003d2c2c7210 */ /* 0x000fe40007f3e0ff */
[----:B------:R-:W-:Y:S02]  /*1960*/  MOV R70, c[0x0][0x16c] ;  /* 0x00005b0000467a02 */ /* 0x000fe40000000f00 */
        /* <DEDUP_REMOVED lines=24> */
.L_x_8683:
        /* <DEDUP_REMOVED lines=24> */
[----:B------:R-:W-:Y:S01]  /*1c70*/  LEA R51, R51, UR4, 0x7 ;  /* 0x0000000433337c11 */ /* 0x000fe2000f8e38ff */
[----:B------:R-:W-:-:S02]  /*1c80*/  IMAD R42, R14, c[0x0][0x2a0], RZ ;  /* 0x0000a8000e2a7a24 */ /* 0x000fc400078e02ff */
[----:B------:R-:W-:-:S04]  /*1c90*/  IMAD.WIDE.U32 R40, R17, c[0x0][0x298], R40 ;  /* 0x0000a60011287a25 */ /* 0x000fc800078e0028 */
[----:B------:R-:W-:Y:S01]  /*1ca0*/  IMAD.WIDE R70, R51, 0x4, R52 ;  /* 0x0000000433467825 */ /* 0x000fe200078e0234 */
[----:B------:R-:W-:-:S03]  /*1cb0*/  IADD3 R41, R41, R35, RZ ;  /* 0x0000002329297210 */ /* 0x000fc60007ffe0ff */
[C---:B------:R-:W-:Y:S02]  /*1cc0*/  IMAD R35, R15.reuse, c[0x0][0x2a4], R42 ;  /* 0x0000a9000f237a24 */ /* 0x040fe400078e022a */
[----:B------:R-:W-:-:S05]  /*1cd0*/  IMAD.WIDE.U32 R48, R15, c[0x0][0x2a0], R40 ;  /* 0x0000a8000f307a25 */ /* 0x000fca00078e0028 */
[----:B------:R-:W-:Y:S02]  /*1ce0*/  IADD3 R43, R49, R35, RZ ;  /* 0x00000023312b7210 */ /* 0x000fe40007ffe0ff */
[C---:B------:R-:W-:Y:S02]  /*1cf0*/  LEA R40, P0, R48.reuse, c[0x0][0x318], 0x2 ;  /* 0x0000c60030287a11 */ /* 0x040fe400078010ff */
[----:B------:R-:W-:Y:S02]  /*1d00*/  MOV R35, RZ ;  /* 0x000000ff00237202 */ /* 0x000fe40000000f00 */
[----:B------:R-:W-:Y:S02]  /*1d10*/  LEA.HI.X R41, R48, c[0x0][0x31c], R43, 0x2, P0 ;  /* 0x0000c70030297a11 */ /* 0x000fe400000f142b */
[----:B------:R-:W-:-:S03]  /*1d20*/  IADD3 R48, P0, R66, R48, RZ ;  /* 0x0000003042307210 */ /* 0x000fc60007f1e0ff */
[----:B------:R-:W-:Y:S01]  /*1d30*/  IMAD.WIDE R40, R51, 0x4, R40 ;  /* 0x0000000433287825 */ /* 0x000fe200078e0228 */
[----:B------:R-:W-:-:S03]  /*1d40*/  IADD3.X R49, R67, R43, RZ, P0, !PT ;  /* 0x0000002b43317210 */ /* 0x000fc600007fe4ff */
[----:B------:R-:W-:Y:S01]  /*1d50*/  IMAD.WIDE R50, R51, 0x4, R54 ;  /* 0x0000000433327825 */ /* 0x000fe200078e0236 */
[----:B------:R-:W-:-:S04]  /*1d60*/  IADD3 R72, P1, R40, -0x100, RZ ;  /* 0xffffff0028487810 */ /* 0x000fc80007f3e0ff */
[----:B------:R-:W-:Y:S02]  /*1d70*/  IADD3.X R73, R41, -0x1, RZ, P1, !PT ;  /* 0xffffffff29497810 */ /* 0x000fe40000ffe4ff */
.L_x_8697:
[----:B------:R-:W-:Y:S01]  /*1d80*/  SHF.R.S32.HI R85, RZ, 0x1f, R83 ;  /* 0x0000001fff557819 */ /* 0x000fe20000011453 */
[----:B------:R-:W-:Y:S01]  /*1d90*/  IMAD.WIDE.U32 R40, R83, c[0x0][0x1a0], RZ ;  /* 0x0000680053287a25 */ /* 0x000fe200078e00ff */
[----:B------:R-:W-:Y:S02]  /*1da0*/  MOV R42, R62 ;  /* 0x0000003e002a7202 */ /* 0x000fe40000000f00 */
[----:B------:R-:W-:Y:S01]  /*1db0*/  MOV R43, R23 ;  /* 0x00000017002b7202 */ /* 0x000fe20000000f00 */
[C---:B------:R-:W-:Y:S01]  /*1dc0*/  IMAD R46, R85.reuse, c[0x0][0x1a0], RZ ;  /* 0x00006800552e7a24 */ /* 0x040fe200078e02ff */
[----:B------:R-:W-:Y:S01]  /*1dd0*/  LEA R86, P1, R40, R4, 0x2 ;  /* 0x0000000428567211 */ /* 0x000fe200078210ff */
[----:B------:R-:W-:Y:S02]  /*1de0*/  IMAD R44, R85, c[0x0][0x188], RZ ;  /* 0x00006200552c7a24 */ /* 0x000fe400078e02ff */
[C---:B------:R-:W-:Y:S01]  /*1df0*/  IMAD R47, R83.reuse, c[0x0][0x1a4], R46 ;  /* 0x00006900532f7a24 */ /* 0x040fe200078e022e */
[----:B------:R-:W-:Y:S01]  /*1e00*/  IADD3 R86, P2, R86, R61, RZ ;  /* 0x0000003d56567210 */ /* 0x000fe20007f5e0ff */
[----:B------:R-:W-:-:S03]  /*1e10*/  IMAD.WIDE.U32 R42, R83, c[0x0][0x188], R42 ;  /* 0x00006200532a7a25 */ /* 0x000fc600078e002a */
[----:B------:R-:W-:Y:S01]  /*1e20*/  IADD3 R41, R41, R47, RZ ;  /* 0x0000002f29297210 */ /* 0x000fe20007ffe0ff */
[----:B------:R-:W-:Y:S01]  /*1e30*/  IMAD R45, R83, c[0x0][0x18c], R44 ;  /* 0x00006300532d7a24 */ /* 0x000fe200078e022c */
[----:B------:R-:W-:Y:S02]  /*1e40*/  LEA R76, P0, R42, c[0x0][0x220], 0x2 ;  /* 0x000088002a4c7a11 */ /* 0x000fe400078010ff */
[----:B------:R-:W-:Y:S02]  /*1e50*/  LEA.HI.X R41, R40, R2, R41, 0x2, P1 ;  /* 0x0000000228297211 */ /* 0x000fe400008f1429 */
[----:B------:R-:W-:Y:S02]  /*1e60*/  IADD3 R43, R43, R45, RZ ;  /* 0x0000002d2b2b7210 */ /* 0x000fe40007ffe0ff */
[----:B------:R-:W-:Y:S02]  /*1e70*/  IADD3.X R87, R41, R56, RZ, P2, !PT ;  /* 0x0000003829577210 */ /* 0x000fe400017fe4ff */
[----:B------:R-:W-:-:S03]  /*1e80*/  LEA.HI.X R77, R42, c[0x0][0x224], R43, 0x2, P0 ;  /* 0x000089002a4d7a11 */ /* 0x000fc600000f142b */
[----:B--2---:R-:W2:Y:S04]  /*1e90*/  LDG.E.128 R40, [R86.64] ;  /* 0x0000000656287981 */ /* 0x004ea8000c1e1d00 */
[----:B---3--:R-:W3:Y:S01]  /*1ea0*/  LDG.E R80, [R76.64] ;  /* 0x000000064c507981 */ /* 0x008ee2000c1e1900 */
[----:B------:R-:W-:Y:S01]  /*1eb0*/  MOV R44, R58 ;  /* 0x0000003a002c7202 */ /* 0x000fe20000000f00 */
[----:B------:R-:W-:Y:S01]  /*1ec0*/  IMAD R88, R85, c[0x0][0x1c0], RZ ;  /* 0x0000700055587a24 */ /* 0x000fe200078e02ff */
[----:B------:R-:W-:Y:S02]  /*1ed0*/  MOV R45, R57 ;  /* 0x00000039002d7202 */ /* 0x000fe40000000f00 */
[----:B------:R-:W-:Y:S01]  /*1ee0*/  IADD3 R47, R0, -0x1, RZ ;  /* 0xffffffff002f7810 */ /* 0x000fe20007ffe0ff */
[C---:B------:R-:W-:Y:S01]  /*1ef0*/  IMAD R61, R83.reuse, c[0x0][0x1c4], R88 ;  /* 0x00007100533d7a24 */ /* 0x040fe200078e0258 */
[----:B------:R-:W-:Y:S01]  /*1f00*/  ISETP.NE.AND P1, PT, R12, RZ, PT ;  /* 0x000000ff0c00720c */ /* 0x000fe20003f25270 */
[----:B------:R-:W-:Y:S01]  /*1f10*/  IMAD.WIDE.U32 R44, R83, c[0x0][0x1c0], R44 ;  /* 0x00007000532c7a25 */ /* 0x000fe200078e002c */
[----:B------:R-:W-:-:S04]  /*1f20*/  LEA.HI R46, R47, R47, RZ, 0x1 ;  /* 0x0000002f2f2e7211 */ /* 0x000fc800078f08ff */
[----:B------:R-:W-:Y:S02]  /*1f30*/  LOP3.LUT R88, R46, 0xfffffe, RZ, 0xc0, !PT ;  /* 0x00fffffe2e587812 */ /* 0x000fe400078ec0ff */
[C---:B------:R-:W-:Y:S02]  /*1f40*/  LEA R46, P0, R44.reuse, c[0x0][0x230], 0x2 ;  /* 0x00008c002c2e7a11 */ /* 0x040fe400078010ff */
[----:B------:R-:W-:Y:S02]  /*1f50*/  IADD3 R45, R45, R61, RZ ;  /* 0x0000003d2d2d7210 */ /* 0x000fe40007ffe0ff */
[----:B------:R-:W-:Y:S02]  /*1f60*/  IADD3 R88, R47, -R88, RZ ;  /* 0x800000582f587210 */ /* 0x000fe40007ffe0ff */
[----:B------:R-:W-:Y:S02]  /*1f70*/  LEA.HI.X R47, R44, c[0x0][0x234], R45, 0x2, P0 ;  /* 0x00008d002c2f7a11 */ /* 0x000fe400000f142d */
[----:B------:R-:W-:-:S02]  /*1f80*/  IADD3 R44, R12, 0x200, RZ ;  /* 0x000002000c2c7810 */ /* 0x000fc40007ffe0ff */
[----:B------:R-:W-:Y:S02]  /*1f90*/  @!P1 LEA R44, R88, R83, 0x8 ;  /* 0x00000053582c9211 */ /* 0x000fe400078e40ff */
[----:B------:R-:W-:Y:S01]  /*1fa0*/  ISETP.GT.AND P0, PT, R0, 0x1, PT ;  /* 0x000000010000780c */ /* 0x000fe20003f04270 */
[----:B--2---:R-:W-:Y:S01]  /*1fb0*/  STS.128 [R3.X16], R40 ;  /* 0x0000002803007388 */ /* 0x004fe2000000cc00 */
[----:B------:R-:W-:-:S06]  /*1fc0*/  NOP ;  /* 0x0000000000007918 */ /* 0x000fcc0000000000 */
[----:B0-----:R0:W2:Y:S01]  /*1fd0*/  LDG.E R91, [R46.64] ;  /* 0x000000062e5b7981 */ /* 0x0010a2000c1e1900 */
[----:B---3--:R-:W-:Y:S01]  /*1fe0*/  FMUL.FTZ R76, R80, 1.4426950216293334961 ;  /* 0x3fb8aa3b504c7820 */ /* 0x008fe20000410000 */
[----:B------:R-:W-:Y:S02]  /*1ff0*/  SHF.L.U32 R90, R44, 0x2, RZ ;  /* 0x000000022c5a7819 */ /* 0x000fe400000006ff */
[----:B------:R-:W-:Y:S01]  /*2000*/  ISETP.EQ.AND P0, PT, R22, RZ, P0 ;  /* 0x000000ff1600720c */ /* 0x000fe20000702270 */
[C---:B------:R-:W-:Y:S01]  /*2010*/  FMUL.FTZ R61, R76.reuse, R69 ;  /* 0x000000454c3d7220 */ /* 0x040fe20000410000 */
[----:B-1----:R-:W1:Y:S05]  /*2020*/  LDS.128 R40, [R3.X16] ;  /* 0x0000000003287984 */ /* 0x002e6a000000cc00 */
[----:B------:R-:W3:Y:S01]  /*2030*/  MUFU.EX2 R61, R61 ;  /* 0x0000003d003d7308 */ /* 0x000ee20000000800 */
[----:B------:R-:W-:-:S02]  /*2040*/  FMUL.FTZ R88, R76, R68 ;  /* 0x000000444c587220 */ /* 0x000fc40000410000 */
[----:B0-----:R-:W-:Y:S01]  /*2050*/  FMUL.FTZ R47, R76, R75 ;  /* 0x0000004b4c2f7220 */ /* 0x001fe20000410000 */
[----:B---3--:R0:W-:Y:S02]  /*2060*/  STS [R90+0x648], R61 ;  /* 0x0006483d5a007388 */ /* 0x0081e40000000800 */
[----:B------:R-:W-:Y:S02]  /*2070*/  @P0 IADD3 R86, R0, -0x2, RZ ;  /* 0xfffffffe00560810 */ /* 0x000fe40007ffe0ff */
[----:B------:R-:W-:Y:S03]  /*2080*/  MUFU.EX2 R88, R88 ;  /* 0x0000005800587308 */ /* 0x000fe60000000800 */
[----:B------:R-:W-:Y:S01]  /*2090*/  @P0 IMAD R45, R86, c[0x0][0x16c], R83 ;  /* 0x00005b00562d0a24 */ /* 0x000fe200078e0253 */
[----:B------:R-:W-:-:S04]  /*20a0*/  MOV R86, RZ ;  /* 0x000000ff00567202 */ /* 0x000fc80000000f00 */
[----:B------:R-:W-:Y:S01]  /*20b0*/  MUFU.EX2 R47, R47 ;  /* 0x0000002f002f7308 */ /* 0x000fe20000000800 */
[----:B------:R-:W-:Y:S01]  /*20c0*/  @P0 IMAD.WIDE R44, R45, 0x8, R64 ;  /* 0x000000082d2c0825 */ /* 0x000fe200078e0240 */
[----:B------:R-:W-:Y:S01]  /*20d0*/  BAR.SYNC.DEFER_BLOCKING 0x0 ;  /* 0x0000000000007b1d */ /* 0x000fe20000010000 */
[----:B------:R-:W-:Y:S02]  /*20e0*/  ISETP.NE.AND P2, PT, R12, 0x1f, PT ;  /* 0x0000001f0c00780c */ /* 0x000fe40003f45270 */
[----:B------:R-:W-:-:S03]  /*20f0*/  FMUL.FTZ R46, R76, R60 ;  /* 0x0000003c4c2e7220 */ /* 0x000fc60000410000 */
[----:B------:R2:W5:Y:S03]  /*2100*/  @P0 LDG.E R86, [R44.64+0x4] ;  /* 0x000004062c560981 */ /* 0x000566000c1e1900 */
[----:B------:R-:W3:Y:S01]  /*2110*/  MUFU.EX2 R46, R46 ;  /* 0x0000002e002e7308 */ /* 0x000ee20000000800 */
[----:B------:R-:W-:Y:S02]  /*2120*/  FMUL.FTZ R89, R28, R69 ;  /* 0x000000451c597220 */ /* 0x000fe40000410000 */
[----:B0-----:R-:W-:Y:S02]  /*2130*/  FMUL.FTZ R90, R29, R60 ;  /* 0x0000003c1d5a7220 */ /* 0x001fe40000410000 */
[----:B------:R-:W-:Y:S02]  /*2140*/  FMUL.FTZ R77, R30, R75 ;  /* 0x0000004b1e4d7220 */ /* 0x000fe40000410000 */
[----:B-1----:R-:W-:-:S02]  /*2150*/  FMUL.FTZ R93, R90, R41 ;  /* 0x000000295a5d7220 */ /* 0x002fc40000410000 */
[----:B---3--:R-:W-:-:S04]  /*2160*/  FMUL.FTZ R92, R61, R46 ;  /* 0x0000002e3d5c7220 */ /* 0x008fc80000410000 */
[----:B------:R-:W-:Y:S02]  /*2170*/  FMUL.FTZ R95, R47, R92 ;  /* 0x0000005c2f5f7220 */ /* 0x000fe40000410000 */
[----:B------:R-:W-:Y:S02]  /*2180*/  FMUL.FTZ R92, R89, R40 ;  /* 0x00000028595c7220 */ /* 0x000fe40000410000 */
[----:B------:R-:W-:Y:S01]  /*2190*/  FMUL.FTZ R90, R77, R42 ;  /* 0x0000002a4d5a7220 */ /* 0x000fe20000410000 */
[----:B------:R-:W-:Y:S01]  /*21a0*/  BSSY B0, `(.L_x_8685) ;  /* 0x0000014000007945 */ /* 0x000fe20003800000 */
[----:B------:R-:W-:Y:S02]  /*21b0*/  FMUL.FTZ R76, R31, R68 ;  /* 0x000000441f4c7220 */ /* 0x000fe40000410000 */
[----:B------:R-:W-:-:S04]  /*21c0*/  FFMA.FTZ R77, R92, R46, R93 ;  /* 0x0000002e5c4d7223 */ /* 0x000fc8000001005d */
[----:B------:R-:W-:Y:S02]  /*21d0*/  FFMA.FTZ R96, R47, R77, R90 ;  /* 0x0000004d2f607223 */ /* 0x000fe4000001005a */
[-C--:B--2---:R-:W-:Y:S02]  /*21e0*/  FMUL.FTZ R45, R79, R91.reuse ;  /* 0x0000005b4f2d7220 */ /* 0x084fe40000410000 */
[-C--:B------:R-:W-:Y:S02]  /*21f0*/  FMUL.FTZ R87, R84, R91.reuse ;  /* 0x0000005b54577220 */ /* 0x080fe40000410000 */
[----:B------:R-:W-:Y:S02]  /*2200*/  FMUL.FTZ R44, R78, R91 ;  /* 0x0000005b4e2c7220 */ /* 0x000fe40000410000 */
[----:B------:R-:W-:-:S04]  /*2210*/  FFMA.FTZ R94, R88, R87, R45 ;  /* 0x00000057585e7223 */ /* 0x000fc8000001002d */
[----:B------:R-:W-:Y:S02]  /*2220*/  FFMA.FTZ R97, R47, R94, R44 ;  /* 0x0000005e2f617223 */ /* 0x000fe4000001002c */
[----:B------:R0:W1:Y:S01]  /*2230*/  @P2 LDS R94, [R12.X4+0xe4c] ;  /* 0x000e4c000c5e2984 */ /* 0x0000620000004800 */
[----:B------:R-:W-:Y:S02]  /*2240*/  FMUL.FTZ R89, R74, R91 ;  /* 0x0000005b4a597220 */ /* 0x000fe40000410000 */
[----:B------:R-:W-:Y:S01]  /*2250*/  FMUL.FTZ R91, R76, R43 ;  /* 0x0000002b4c5b7220 */ /* 0x000fe20000410000 */
        /* <DEDUP_REMOVED lines=8> */
.L_x_8686:
[----:B------:R-:W-:Y:S05]  /*22e0*/  BSYNC B0 ;  /* 0x0000000000007941 */ /* 0x000fea0003800000 */
.L_x_8685:
[----:B-12---:R-:W-:Y:S01]  /*22f0*/  FMUL.FTZ R76, R88, R94 ;  /* 0x0000005e584c7220 */ /* 0x006fe20000410000 */
[----:B------:R-:W-:Y:S01]  /*2300*/  ISETP.NE.AND P3, PT, R22, 0x1f, PT ;  /* 0x0000001f1600780c */ /* 0x000fe20003f65270 */
[----:B------:R-:W-:Y:S01]  /*2310*/  FFMA.FTZ R98, R88, R96, R91 ;  /* 0x0000006058627223 */ /* 0x000fe2000001005b */
[----:B------:R-:W-:Y:S01]  /*2320*/  ISETP.GE.AND P0, PT, R3, 0x1, PT ;  /* 0x000000010300780c */ /* 0x000fe20003f06270 */
[----:B------:R-:W-:Y:S01]  /*2330*/  FFMA.FTZ R96, R46, R97, R89 ;  /* 0x000000612e607223 */ /* 0x000fe20000010059 */
[----:B------:R-:W-:Y:S01]  /*2340*/  ISETP.GE.U32.AND P4, PT, R22, 0x18, PT ;  /* 0x000000181600780c */ /* 0x000fe20003f86070 */
[----:B------:R-:W-:Y:S01]  /*2350*/  FMUL.FTZ R97, R47, R76 ;  /* 0x0000004c2f617220 */ /* 0x000fe20000410000 */
[----:B------:R-:W1:Y:S01]  /*2360*/  SHFL.UP PT, R77, R98, 0x1, RZ ;  /* 0x04200000624d7989 */ /* 0x000e6200000e00ff */
[----:B------:R-:W-:Y:S01]  /*2370*/  FMUL.FTZ R99, R88, R95 ;  /* 0x0000005f58637220 */ /* 0x000fe20000410000 */
[----:B------:R-:W-:Y:S01]  /*2380*/  LEA R105, R0, 0xffffff80, 0x7 ;  /* 0xffffff8000697811 */ /* 0x000fe200078e38ff */
[----:B------:R-:W-:Y:S01]  /*2390*/  FMUL.FTZ R97, R46, R97 ;  /* 0x000000612e617220 */ /* 0x000fe20000410000 */
[----:B------:R-:W2:Y:S01]  /*23a0*/  SHFL.DOWN PT, R95, R96, 0x1, 0x1f ;  /* 0x08201f00605f7f89 */ /* 0x000ea200000e0000 */
[----:B------:R-:W-:Y:S03]  /*23b0*/  BSSY B0, `(.L_x_8687) ;  /* 0x0000073000007945 */ /* 0x000fe60003800000 */
[----:B------:R-:W3:Y:S04]  /*23c0*/  SHFL.DOWN PT, R100, R97, 0x1, 0x1f ;  /* 0x08201f0061647f89 */ /* 0x000ee800000e0000 */
[----:B------:R-:W4:Y:S01]  /*23d0*/  SHFL.UP PT, R76, R99, 0x1, RZ ;  /* 0x04200000634c7989 */ /* 0x000f2200000e00ff */
[----:B-1----:R-:W-:-:S02]  /*23e0*/  @P0 FFMA.FTZ R98, R99, R77, R98 ;  /* 0x0000004d63620223 */ /* 0x002fc40000010062 */
[----:B--2---:R-:W-:-:S03]  /*23f0*/  @P3 FFMA.FTZ R96, R97, R95, R96 ;  /* 0x0000005f61603223 */ /* 0x004fc60000010060 */
[----:B------:R-:W1:Y:S01]  /*2400*/  SHFL.UP PT, R77, R98, 0x2, RZ ;  /* 0x04400000624d7989 */ /* 0x000e6200000e00ff */
[----:B---3--:R-:W-:-:S03]  /*2410*/  @P3 FMUL.FTZ R97, R97, R100 ;  /* 0x0000006461613220 */ /* 0x008fc60000410000 */
[----:B------:R-:W2:Y:S01]  /*2420*/  SHFL.DOWN PT, R95, R96, 0x2, 0x1f ;  /* 0x08401f00605f7f89 */ /* 0x000ea200000e0000 */
[----:B------:R-:W-:Y:S01]  /*2430*/  ISETP.GE.U32.AND P3, PT, R22, 0x1e, PT ;  /* 0x0000001e1600780c */ /* 0x000fe20003f66070 */
[----:B----4-:R-:W-:Y:S02]  /*2440*/  @P0 FMUL.FTZ R99, R99, R76 ;  /* 0x0000004c63630220 */ /* 0x010fe40000410000 */
[----:B------:R-:W3:Y:S01]  /*2450*/  SHFL.DOWN PT, R100, R97, 0x2, 0x1f ;  /* 0x08401f0061647f89 */ /* 0x000ee200000e0000 */
[----:B------:R-:W-:-:S03]  /*2460*/  ISETP.GE.AND P0, PT, R3, 0x2, PT ;  /* 0x000000020300780c */ /* 0x000fc60003f06270 */
[----:B------:R-:W4:Y:S10]  /*2470*/  SHFL.UP PT, R76, R99, 0x2, RZ ;  /* 0x04400000634c7989 */ /* 0x000f3400000e00ff */
[----:B-1----:R-:W-:-:S02]  /*2480*/  @P0 FFMA.FTZ R98, R99, R77, R98 ;  /* 0x0000004d63620223 */ /* 0x002fc40000010062 */
[----:B--2---:R-:W-:-:S03]  /*2490*/  @!P3 FFMA.FTZ R96, R97, R95, R96 ;  /* 0x0000005f6160b223 */ /* 0x004fc60000010060 */
[----:B------:R-:W1:Y:S01]  /*24a0*/  SHFL.UP PT, R77, R98, 0x4, RZ ;  /* 0x04800000624d7989 */ /* 0x000e6200000e00ff */
[----:B---3--:R-:W-:-:S03]  /*24b0*/  @!P3 FMUL.FTZ R97, R97, R100 ;  /* 0x000000646161b220 */ /* 0x008fc60000410000 */
[----:B------:R-:W2:Y:S01]  /*24c0*/  SHFL.DOWN PT, R95, R96, 0x4, 0x1f ;  /* 0x08801f00605f7f89 */ /* 0x000ea200000e0000 */
[----:B------:R-:W-:Y:S01]  /*24d0*/  ISETP.GE.U32.AND P3, PT, R22, 0x1c, PT ;  /* 0x0000001c1600780c */ /* 0x000fe20003f66070 */
[----:B----4-:R-:W-:Y:S02]  /*24e0*/  @P0 FMUL.FTZ R99, R99, R76 ;  /* 0x0000004c63630220 */ /* 0x010fe40000410000 */
[----:B------:R-:W3:Y:S01]  /*24f0*/  SHFL.DOWN PT, R102, R97, 0x4, 0x1f ;  /* 0x08801f0061667f89 */ /* 0x000ee200000e0000 */
[----:B------:R-:W-:-:S03]  /*2500*/  ISETP.GE.AND P0, PT, R3, 0x4, PT ;  /* 0x000000040300780c */ /* 0x000fc60003f06270 */
[----:B------:R-:W4:Y:S10]  /*2510*/  SHFL.UP PT, R76, R99, 0x4, RZ ;  /* 0x04800000634c7989 */ /* 0x000f3400000e00ff */
[----:B-1----:R-:W-:Y:S01]  /*2520*/  @P0 FFMA.FTZ R98, R99, R77, R98 ;  /* 0x0000004d63620223 */ /* 0x002fe20000010062 */
[----:B------:R-:W-:Y:S01]  /*2530*/  MOV R77, RZ ;  /* 0x000000ff004d7202 */ /* 0x000fe20000000f00 */
[----:B--2---:R-:W-:-:S03]  /*2540*/  @!P3 FFMA.FTZ R96, R97, R95, R96 ;  /* 0x0000005f6160b223 */ /* 0x004fc60000010060 */
[----:B------:R-:W1:Y:S01]  /*2550*/  SHFL.UP PT, R101, R98, 0x8, RZ ;  /* 0x0500000062657989 */ /* 0x000e6200000e00ff */
[----:B------:R-:W-:Y:S01]  /*2560*/  SHF.L.U32 R95, R83, 0x3, RZ ;  /* 0x00000003535f7819 */ /* 0x000fe200000006ff */
[----:B---3--:R-:W-:Y:S02]  /*2570*/  @!P3 FMUL.FTZ R97, R97, R102 ;  /* 0x000000666161b220 */ /* 0x008fe40000410000 */
[----:B------:R-:W2:Y:S01]  /*2580*/  SHFL.DOWN PT, R103, R96, 0x8, 0x1f ;  /* 0x09001f0060677f89 */ /* 0x000ea200000e0000 */
[----:B------:R-:W-:Y:S01]  /*2590*/  ISETP.GE.AND P3, PT, R3, 0x8, PT ;  /* 0x000000080300780c */ /* 0x000fe20003f66270 */
[----:B----4-:R-:W-:Y:S02]  /*25a0*/  @P0 FMUL.FTZ R99, R99, R76 ;  /* 0x0000004c63630220 */ /* 0x010fe40000410000 */
[----:B------:R-:W3:Y:S01]  /*25b0*/  SHFL.DOWN PT, R102, R97, 0x8, 0x1f ;  /* 0x09001f0061667f89 */ /* 0x000ee200000e0000 */
[----:B------:R-:W-:Y:S01]  /*25c0*/  ISETP.GE.AND P0, PT, R0, c[0x0][0x174], PT ;  /* 0x00005d0000007a0c */ /* 0x000fe20003f06270 */
[----:B------:R-:W-:-:S02]  /*25d0*/  HFMA2.MMA R76, -RZ, RZ, 1.875, 0 ;  /* 0x3f800000ff4c7435 */ /* 0x000fc400000001ff */
[----:B------:R-:W4:Y:S01]  /*25e0*/  SHFL.UP PT, R100, R99, 0x8, RZ ;  /* 0x0500000063647989 */ /* 0x000f2200000e00ff */
[----:B------:R-:W-:-:S05]  /*25f0*/  ISETP.NE.OR P0, PT, R22, RZ, P0 ;  /* 0x000000ff1600720c */ /* 0x000fca0000705670 */
[----:B-1----:R-:W-:-:S08]  /*2600*/  @P3 FFMA.FTZ R98, R99, R101, R98 ;  /* 0x0000006563623223 */ /* 0x002fd00000010062 */
[----:B------:R-:W-:Y:S01]  /*2610*/  @!P0 LDS.64 R76, [R95+0xec8] ;  /* 0x000ec8005f4c8984 */ /* 0x000fe20000000a00 */
[----:B------:R-:W-:Y:S01]  /*2620*/  ISETP.GE.AND P0, PT, R3, 0x10, PT ;  /* 0x000000100300780c */ /* 0x000fe20003f06270 */
[C---:B--2---:R-:W-:Y:S02]  /*2630*/  @!P4 FFMA.FTZ R96, R97.reuse, R103, R96 ;  /* 0x000000676160c223 */ /* 0x044fe40000010060 */
[----:B------:R-:W1:Y:S01]  /*2640*/  SHFL.UP PT, R101, R98, 0x10, RZ ;  /* 0x0600000062657989 */ /* 0x000e6200000e00ff */
[----:B---3--:R-:W-:-:S03]  /*2650*/  @!P4 FMUL.FTZ R97, R97, R102 ;  /* 0x000000666161c220 */ /* 0x008fc60000410000 */
[----:B------:R-:W2:Y:S01]  /*2660*/  SHFL.DOWN PT, R103, R96, 0x10, 0x1f ;  /* 0x0a001f0060677f89 */ /* 0x000ea200000e0000 */
[----:B----4-:R-:W-:Y:S01]  /*2670*/  @P3 FMUL.FTZ R99, R99, R100 ;  /* 0x0000006463633220 */ /* 0x010fe20000410000 */
[----:B------:R-:W-:Y:S02]  /*2680*/  ISETP.GE.U32.AND P3, PT, R22, 0x10, PT ;  /* 0x000000101600780c */ /* 0x000fe40003f66070 */
[----:B------:R-:W3:Y:S04]  /*2690*/  SHFL.DOWN PT, R102, R97, 0x10, 0x1f ;  /* 0x0a001f0061667f89 */ /* 0x000ee800000e0000 */
[----:B------:R-:W4:Y:S01]  /*26a0*/  SHFL.UP PT, R100, R99, 0x10, RZ ;  /* 0x0600000063647989 */ /* 0x000f2200000e00ff */
[----:B-1----:R-:W-:-:S06]  /*26b0*/  @P0 FFMA.FTZ R98, R99, R101, R98 ;  /* 0x0000006563620223 */ /* 0x002fcc0000010062 */
[C---:B--2---:R-:W-:Y:S01]  /*26c0*/  @!P3 FFMA.FTZ R96, R97.reuse, R103, R96 ;  /* 0x000000676160b223 */ /* 0x044fe20000010060 */
[----:B------:R-:W-:Y:S01]  /*26d0*/  SHFL.UP PT, R98, R98, 0x1, RZ ;  /* 0x0420000062627989 */ /* 0x000fe200000e00ff */
[----:B---3--:R-:W-:-:S03]  /*26e0*/  @!P3 FMUL.FTZ R97, R97, R102 ;  /* 0x000000666161b220 */ /* 0x008fc60000410000 */
[----:B------:R-:W-:Y:S01]  /*26f0*/  SHFL.DOWN PT, R106, R96, 0x1, 0x1f ;  /* 0x08201f00606a7f89 */ /* 0x000fe200000e0000 */
[----:B----4-:R-:W-:Y:S01]  /*2700*/  @P0 FMUL.FTZ R99, R99, R100 ;  /* 0x0000006463630220 */ /* 0x010fe20000410000 */
[----:B------:R-:W-:Y:S02]  /*2710*/  ISETP.NE.AND P0, PT, R12, RZ, PT ;  /* 0x000000ff0c00720c */ /* 0x000fe40003f05270 */
[----:B------:R-:W-:Y:S04]  /*2720*/  SHFL.IDX PT, R103, R77, RZ, 0x1f ;  /* 0x00001fff4d677589 */ /* 0x000fe800000e0000 */
[----:B------:R-:W1:Y:S04]  /*2730*/  SHFL.DOWN PT, R104, R97, 0x1, 0x1f ;  /* 0x08201f0061687f89 */ /* 0x000e6800000e0000 */
[----:B-----5:R2:W-:Y:S04]  /*2740*/  SHFL.IDX PT, R100, R86, RZ, 0x1f ;  /* 0x00001fff56647589 */ /* 0x0205e800000e0000 */
[----:B------:R-:W3:Y:S04]  /*2750*/  SHFL.UP PT, R99, R99, 0x1, RZ ;  /* 0x0420000063637989 */ /* 0x000ee800000e00ff */
[----:B------:R-:W-:Y:S01]  /*2760*/  SHFL.IDX PT, R102, R96, RZ, 0x1f ;  /* 0x00001fff60667589 */ /* 0x000fe200000e0000 */
[----:B--2---:R-:W-:-:S03]  /*2770*/  IADD3 R86, -R105, c[0x0][0x168], -R12 ;  /* 0x00005a0069567a10 */ /* 0x004fc60007ffe90c */
[----:B------:R2:W4:Y:S01]  /*2780*/  SHFL.IDX PT, R101, R97, RZ, 0x1f ;  /* 0x00001fff61657589 */ /* 0x00052200000e0000 */
[C---:B------:R-:W-:Y:S02]  /*2790*/  ISETP.GE.AND P3, PT, R86.reuse, 0x41, PT ;  /* 0x000000415600780c */ /* 0x040fe40003f66270 */
[----:B------:R-:W-:Y:S01]  /*27a0*/  ISETP.GE.AND P4, PT, R86, 0x61, PT ;  /* 0x000000615600780c */ /* 0x000fe20003f86270 */
[----:B-1----:R-:W-:Y:S01]  /*27b0*/  @P2 FFMA.FTZ R103, R104, R103, R106 ;  /* 0x0000006768672223 */ /* 0x002fe2000001006a */
[----:B------:R-:W-:-:S03]  /*27c0*/  ISETP.GE.AND P2, PT, R86, 0x21, PT ;  /* 0x000000215600780c */ /* 0x000fc60003f46270 */
[----:B------:R-:W-:Y:S02]  /*27d0*/  FFMA.FTZ R87, R103, R94, R87 ;  /* 0x0000005e67577223 */ /* 0x000fe40000010057 */
[----:B---3--:R-:W-:Y:S01]  /*27e0*/  @P1 FFMA.FTZ R100, R99, R100, R98 ;  /* 0x0000006463641223 */ /* 0x008fe20000010062 */
[----:B------:R-:W-:Y:S01]  /*27f0*/  ISETP.GE.AND P1, PT, R86, 0x1, PT ;  /* 0x000000015600780c */ /* 0x000fe20003f26270 */
[----:B--2---:R-:W-:Y:S02]  /*2800*/  FFMA.FTZ R97, R88, R87, R45 ;  /* 0x0000005758617223 */ /* 0x004fe4000001002d */
[----:B------:R-:W-:Y:S02]  /*2810*/  FFMA.FTZ R105, R61, R100, R92 ;  /* 0x000000643d697223 */ /* 0x000fe4000001005c */
[----:B------:R-:W-:Y:S02]  /*2820*/  FFMA.FTZ R99, R47, R97, R44 ;  /* 0x000000612f637223 */ /* 0x000fe4000001002c */
[----:B------:R-:W-:-:S02]  /*2830*/  FFMA.FTZ R94, R46, R105, R93 ;  /* 0x000000692e5e7223 */ /* 0x000fc4000001005d */
[----:B------:R-:W-:Y:S02]  /*2840*/  FFMA.FTZ R61, R74, R105, RZ ;  /* 0x000000694a3d7223 */ /* 0x000fe400000100ff */
[-C--:B------:R-:W-:Y:S02]  /*2850*/  FFMA.FTZ R45, R47, R94.reuse, R90 ;  /* 0x0000005e2f2d7223 */ /* 0x080fe4000001005a */
[----:B------:R-:W-:Y:S01]  /*2860*/  FFMA.FTZ R86, R78, R94, R61 ;  /* 0x0000005e4e567223 */ /* 0x000fe2000001003d */
[----:B------:R-:W-:Y:S01]  /*2870*/  SHF.L.U32 R61, R12, 0x4, RZ ;  /* 0x000000040c3d7819 */ /* 0x000fe200000006ff */
[----:B------:R-:W-:Y:S02]  /*2880*/  FFMA.FTZ R89, R46, R99, R89 ;  /* 0x000000632e597223 */ /* 0x000fe40000010059 */
[-C--:B------:R-:W-:Y:S02]  /*2890*/  FFMA.FTZ R88, R88, R45.reuse, R91 ;  /* 0x0000002d58587223 */ /* 0x080fe4000001005b */
[----:B------:R-:W-:-:S02]  /*28a0*/  FFMA.FTZ R47, R79, R45, R86 ;  /* 0x0000002d4f2f7223 */ /* 0x000fc40000010056 */
[C---:B----4-:R-:W-:Y:S02]  /*28b0*/  FFMA.FTZ R77, R101.reuse, R77, R102 ;  /* 0x0000004d654d7223 */ /* 0x050fe40000010066 */
[----:B------:R-:W-:Y:S02]  /*28c0*/  FMUL.FTZ R76, R101, R76 ;  /* 0x0000004c654c7220 */ /* 0x000fe40000410000 */
[----:B------:R-:W-:Y:S02]  /*28d0*/  FADD.FTZ R92, -R92, R105 ;  /* 0x000000695c5c7221 */ /* 0x000fe40000010100 */
[----:B------:R-:W-:Y:S01]  /*28e0*/  FMUL.FTZ R101, R89, R69 ;  /* 0x0000004559657220 */ /* 0x000fe20000410000 */
[----:B------:R1:W-:Y:S01]  /*28f0*/  @!P0 STS.64 [R95+0xec8], R76 ;  /* 0x000ec84c5f008388 */ /* 0x0003e20000000a00 */
[----:B------:R-:W-:Y:S02]  /*2900*/  FADD.FTZ R91, -R91, R88 ;  /* 0x000000585b5b7221 */ /* 0x000fe40000010100 */
[----:B------:R-:W-:-:S02]  /*2910*/  FFMA.FTZ R86, R84, R88, R47 ;  /* 0x0000005854567223 */ /* 0x000fc4000001002f */
[----:B------:R-:W-:Y:S02]  /*2920*/  FADD.FTZ R93, -R93, R94 ;  /* 0x0000005e5d5d7221 */ /* 0x000fe40000010100 */
[----:B------:R-:W-:Y:S02]  /*2930*/  FMUL.FTZ R88, R99, R60 ;  /* 0x0000003c63587220 */ /* 0x000fe40000410000 */
[----:B------:R-:W-:Y:S02]  /*2940*/  FFMA.FTZ R44, R92, R101, RZ ;  /* 0x000000655c2c7223 */ /* 0x000fe400000100ff */
[----:B------:R-:W-:Y:S02]  /*2950*/  FMUL.FTZ R94, R87, R68 ;  /* 0x00000044575e7220 */ /* 0x000fe40000410000 */
[----:B------:R-:W-:Y:S02]  /*2960*/  FMUL.FTZ R105, R97, R75 ;  /* 0x0000004b61697220 */ /* 0x000fe40000410000 */
[----:B------:R-:W-:-:S02]  /*2970*/  FADD.FTZ R90, -R90, R45 ;  /* 0x0000002d5a5a7221 */ /* 0x000fc40000010100 */
[----:B------:R-:W-:Y:S02]  /*2980*/  FFMA.FTZ R103, R93, R88, R44 ;  /* 0x000000585d677223 */ /* 0x000fe4000001002c */
[----:B------:R-:W-:Y:S02]  /*2990*/  FMUL.FTZ R47, R31, R94 ;  /* 0x0000005e1f2f7220 */ /* 0x000fe40000410000 */
[----:B------:R-:W-:Y:S02]  /*29a0*/  FMUL.FTZ R46, R30, R105 ;  /* 0x000000691e2e7220 */ /* 0x000fe40000410000 */
[----:B------:R-:W-:Y:S02]  /*29b0*/  FMUL.FTZ R45, R29, R88 ;  /* 0x000000581d2d7220 */ /* 0x000fe40000410000 */
[----:B------:R-:W-:Y:S01]  /*29c0*/  FMUL.FTZ R44, R28, R101 ;  /* 0x000000651c2c7220 */ /* 0x000fe20000410000 */
[C---:B------:R-:W-:Y:S01]  /*29d0*/  SHF.L.U32 R101, R82.reuse, 0x2, RZ ;  /* 0x0000000252657819 */ /* 0x040fe200000006ff */
[----:B------:R-:W-:Y:S01]  /*29e0*/  FMUL.FTZ R88, R91, R94 ;  /* 0x0000005e5b587220 */ /* 0x000fe20000410000 */
[----:B------:R-:W-:Y:S01]  /*29f0*/  SHF.L.U64.HI R94, R82, 0x2, R81 ;  /* 0x00000002525e7819 */ /* 0x000fe20000010251 */
[----:B------:R-:W-:Y:S01]  /*2a00*/  FFMA.FTZ R103, R90, R105, R103 ;  /* 0x000000695a677223 */ /* 0x000fe20000010067 */
[----:B------:R1:W-:Y:S03]  /*2a10*/  STS.128 [R61+0x210], R44 ;  /* 0x0002102c3d007388 */ /* 0x0003e60000000c00 */
[----:B------:R-:W-:-:S02]  /*2a20*/  FADD.FTZ R88, R103, R88 ;  /* 0x0000005867587221 */ /* 0x000fc40000010000 */
[----:B------:R-:W-:Y:S01]  /*2a30*/  IMAD R94, R94, c[0x0][0x2b0], RZ ;  /* 0x0000ac005e5e7a24 */ /* 0x000fe200078e02ff */
[----:B------:R-:W-:Y:S06]  /*2a40*/  BAR.SYNC.DEFER_BLOCKING 0x0 ;  /* 0x0000000000007b1d */ /* 0x000fec0000010000 */
[----:B------:R-:W-:Y:S05]  /*2a50*/  @!P1 BRA `(.L_x_8688) ;  /* 0x0000008000009947 */ /* 0x000fea0003800000 */
[----:B-1----:R-:W1:Y:S01]  /*2a60*/  LDS R77, [R12.X4+0x210] ;  /* 0x000210000c4d7984 */ /* 0x002e620000004800 */
[----:B------:R-:W-:-:S04]  /*2a70*/  IMAD R44, R85, c[0x0][0x2b0], RZ ;  /* 0x0000ac00552c7a24 */ /* 0x000fc800078e02ff */
[C---:B------:R-:W-:Y:S02]  /*2a80*/  IMAD R47, R83.reuse, c[0x0][0x2b4], R44 ;  /* 0x0000ad00532f7a24 */ /* 0x040fe400078e022c */
[----:B------:R-:W-:-:S05]  /*2a90*/  IMAD.WIDE.U32 R44, R83, c[0x0][0x2b0], R48 ;  /* 0x0000ac00532c7a25 */ /* 0x000fca00078e0030 */
[----:B------:R-:W-:Y:S02]  /*2aa0*/  IADD3 R45, R45, R47, RZ ;  /* 0x0000002f2d2d7210 */ /* 0x000fe40007ffe0ff */
[----:B------:R-:W-:-:S04]  /*2ab0*/  LEA R46, P1, R44, c[0x0][0x318], 0x2 ;  /* 0x0000c6002c2e7a11 */ /* 0x000fc800078210ff */
[----:B------:R-:W-:-:S05]  /*2ac0*/  LEA.HI.X R47, R44, c[0x0][0x31c], R45, 0x2, P1 ;  /* 0x0000c7002c2f7a11 */ /* 0x000fca00008f142d */
[----:B-1----:R1:W-:Y:S04]  /*2ad0*/  RED.E.ADD.F32.FTZ.RN.STRONG.GPU [R46.64], R77 ;  /* 0x0000004d2e00798e */ /* 0x0023e8000c10e786 */
.L_x_8688:
[----:B------:R-:W-:Y:S05]  /*2ae0*/  BSYNC B0 ;  /* 0x0000000000007941 */ /* 0x000fea0003800000 */
.L_x_8687:
[----:B-1----:R1:W2:Y:S01]  /*2af0*/  LDS R47, [R12.X4+0x290] ;  /* 0x000290000c2f7984 */ /* 0x0022a20000004800 */
[----:B------:R-:W-:Y:S01]  /*2b00*/  BSSY B0, `(.L_x_8689) ;  /* 0x0000006000007945 */ /* 0x000fe20003800000 */
[----:B------:R-:W-:Y:S01]  /*2b10*/  IMAD R77, R101, c[0x0][0x2b4], R94 ;  /* 0x0000ad00654d7a24 */ /* 0x000fe200078e025e */
[----:B------:R-:W-:Y:S05]  /*2b20*/  @!P2 BRA `(.L_x_8690) ;  /* 0x000000300000a947 */ /* 0x000fea0003800000 */
[----:B------:R-:W-:-:S05]  /*2b30*/  IMAD.WIDE.U32 R44, R101, c[0x0][0x2b0], R70 ;  /* 0x0000ac00652c7a25 */ /* 0x000fca00078e0046 */
[----:B------:R-:W-:-:S05]  /*2b40*/  IADD3 R45, R45, R77, RZ ;  /* 0x0000004d2d2d7210 */ /* 0x000fca0007ffe0ff */
[----:B--2---:R2:W-:Y:S02]  /*2b50*/  RED.E.ADD.F32.FTZ.RN.STRONG.GPU [R44.64], R47 ;  /* 0x0000002f2c00798e */ /* 0x0045e4000c10e786 */
.L_x_8690:
[----:B------:R-:W-:Y:S05]  /*2b60*/  BSYNC B0 ;  /* 0x0000000000007941 */ /* 0x000fea0003800000 */
.L_x_8689:
[----:B--2---:R2:W3:Y:S01]  /*2b70*/  LDS R47, [R12.X4+0x310] ;  /* 0x000310000c2f7984 */ /* 0x0044e20000004800 */
[----:B------:R-:W-:Y:S01]  /*2b80*/  BSSY B0, `(.L_x_8691) ;  /* 0x0000005000007945 */ /* 0x000fe20003800000 */
[----:B------:R-:W-:Y:S05]  /*2b90*/  @!P3 BRA `(.L_x_8692) ;  /* 0x000000300000b947 */ /* 0x000fea0003800000 */
[----:B------:R-:W-:-:S05]  /*2ba0*/  IMAD.WIDE.U32 R44, R101, c[0x0][0x2b0], R72 ;  /* 0x0000ac00652c7a25 */ /* 0x000fca00078e0048 */
[----:B------:R-:W-:-:S05]  /*2bb0*/  IADD3 R45, R77, R45, RZ ;  /* 0x0000002d4d2d7210 */ /* 0x000fca0007ffe0ff */
[----:B---3--:R3:W-:Y:S02]  /*2bc0*/  RED.E.ADD.F32.FTZ.RN.STRONG.GPU [R44.64], R47 ;  /* 0x0000002f2c00798e */ /* 0x0087e4000c10e786 */
.L_x_8692:
[----:B------:R-:W-:Y:S05]  /*2bd0*/  BSYNC B0 ;  /* 0x0000000000007941 */ /* 0x000fea0003800000 */
.L_x_8691:
[----:B---3--:R3:W4:Y:S01]  /*2be0*/  LDS R47, [R12.X4+0x390] ;  /* 0x000390000c2f7984 */ /* 0x0087220000004800 */
[----:B------:R-:W-:Y:S01]  /*2bf0*/  BSSY B0, `(.L_x_8693) ;  /* 0x0000005000007945 */ /* 0x000fe20003800000 */
[----:B------:R-:W-:Y:S05]  /*2c00*/  @!P4 BRA `(.L_x_8694) ;  /* 0x000000300000c947 */ /* 0x000fea0003800000 */
[----:B------:R-:W-:-:S05]  /*2c10*/  IMAD.WIDE.U32 R44, R101, c[0x0][0x2b0], R50 ;  /* 0x0000ac00652c7a25 */ /* 0x000fca00078e0032 */
[----:B------:R-:W-:-:S05]  /*2c20*/  IADD3 R45, R77, R45, RZ ;  /* 0x0000002d4d2d7210 */ /* 0x000fca0007ffe0ff */
[----:B----4-:R4:W-:Y:S02]  /*2c30*/  RED.E.ADD.F32.FTZ.RN.STRONG.GPU [R44.64], R47 ;  /* 0x0000002f2c00798e */ /* 0x0109e4000c10e786 */
.L_x_8694:
[----:B------:R-:W-:Y:S05]  /*2c40*/  BSYNC B0 ;  /* 0x0000000000007941 */ /* 0x000fea0003800000 */
.L_x_8693:
[----:B----4-:R-:W4:Y:S01]  /*2c50*/  SHFL.DOWN PT, R47, R86, 0x1, 0x1f ;  /* 0x08201f00562f7f89 */ /* 0x010f2200000e0000 */
[C---:B------:R-:W-:Y:S01]  /*2c60*/  ISETP.GT.AND P1, PT, R3.reuse, 0x1e, PT ;  /* 0x0000001e0300780c */ /* 0x040fe20003f24270 */
[----:B------:R-:W-:Y:S01]  /*2c70*/  FMUL.FTZ R46, R80, R99 ;  /* 0x00000063502e7220 */ /* 0x000fe20000410000 */
[----:B------:R-:W-:Y:S01]  /*2c80*/  ISETP.NE.AND P2, PT, R3, RZ, PT ;  /* 0x000000ff0300720c */ /* 0x000fe20003f45270 */
[----:B------:R-:W5:Y:S01]  /*2c90*/  SHFL.DOWN PT, R45, R88, 0x1, 0x1f ;  /* 0x08201f00582d7f89 */ /* 0x000f6200000e0000 */
[----:B------:R-:W-:Y:S01]  /*2ca0*/  FMUL.FTZ R76, R43, R87 ;  /* 0x000000572b4c7220 */ /* 0x000fe20000410000 */
[----:B------:R-:W-:Y:S01]  /*2cb0*/  BSSY B0, `(.L_x_8695) ;  /* 0x000003a000007945 */ /* 0x000fe20003800000 */
[----:B------:R-:W-:Y:S02]  /*2cc0*/  FMUL.FTZ R46, R46, R93 ;  /* 0x0000005d2e2e7220 */ /* 0x000fe40000410000 */
[----:B------:R-:W-:-:S05]  /*2cd0*/  FFMA.FTZ R39, R76, R68, R39 ;  /* 0x000000444c277223 */ /* 0x000fca0000010027 */
        /* <DEDUP_REMOVED lines=16> */
[----:B-----5:R-:W-:Y:S01]  /*2de0*/  @!P1 FADD.FTZ R88, R88, R45 ;  /* 0x0000002d58589221 */ /* 0x020fe20000010000 */
[----:B------:R-:W-:Y:S02]  /*2df0*/  ISETP.GT.AND P1, PT, R3, 0xf, PT ;  /* 0x0000000f0300780c */ /* 0x000fe40003f24270 */
[----:B------:R-:W4:Y:S04]  /*2e00*/  SHFL.DOWN PT, R45, R86, 0x10, 0x1f ;  /* 0x0a001f00562d7f89 */ /* 0x000f2800000e0000 */
[----:B------:R-:W5:Y:S07]  /*2e10*/  SHFL.DOWN PT, R47, R88, 0x10, 0x1f ;  /* 0x0a001f00582f7f89 */ /* 0x000f6e00000e0000 */
[----:B----4-:R-:W-:-:S02]  /*2e20*/  @!P1 FADD.FTZ R86, R86, R45 ;  /* 0x0000002d56569221 */ /* 0x010fc40000010000 */
[-C--:B------:R-:W-:Y:S02]  /*2e30*/  FMUL.FTZ R45, R80, R97.reuse ;  /* 0x00000061502d7220 */ /* 0x080fe40000410000 */
[----:B-----5:R-:W-:Y:S02]  /*2e40*/  @!P1 FADD.FTZ R88, R88, R47 ;  /* 0x0000002f58589221 */ /* 0x020fe40000010000 */
[----:B------:R-:W-:Y:S02]  /*2e50*/  FMUL.FTZ R97, R42, R97 ;  /* 0x000000612a617220 */ /* 0x000fe40000410000 */
[----:B------:R-:W-:Y:S01]  /*2e60*/  FMUL.FTZ R90, R45, R90 ;  /* 0x0000005a2d5a7220 */ /* 0x000fe20000410000 */
[----:B------:R-:W-:Y:S01]  /*2e70*/  MOV R45, R86 ;  /* 0x00000056002d7202 */ /* 0x000fe20000000f00 */
[----:B------:R-:W-:Y:S01]  /*2e80*/  FMUL.FTZ R42, R41, R99 ;  /* 0x00000063292a7220 */ /* 0x000fe20000410000 */
[----:B------:R-:W-:Y:S01]  /*2e90*/  MOV R44, R88 ;  /* 0x00000058002c7202 */ /* 0x000fe20000000f00 */
[----:B------:R-:W-:-:S02]  /*2ea0*/  FMUL.FTZ R86, R80, R87 ;  /* 0x0000005750567220 */ /* 0x000fc40000410000 */
[----:B------:R-:W-:Y:S02]  /*2eb0*/  FMUL.FTZ R41, R80, R89 ;  /* 0x0000005950297220 */ /* 0x000fe40000410000 */
[----:B------:R-:W-:Y:S01]  /*2ec0*/  FMUL.FTZ R86, R86, R91 ;  /* 0x0000005b56567220 */ /* 0x000fe20000410000 */
[----:B------:R4:W-:Y:S01]  /*2ed0*/  @!P2 STS.64 [0x418], R44 ;  /* 0x0004182cff00a388 */ /* 0x0009e20000000a00 */
        /* <DEDUP_REMOVED lines=23> */
.L_x_8696:
[----:B----4-:R-:W-:Y:S05]  /*3050*/  BSYNC B0 ;  /* 0x0000000000007941 */ /* 0x010fea0003800000 */
.L_x_8695:
[----:B------:R-:W-:Y:S02]  /*3060*/  IADD3 R83, R83, 0x1, RZ ;  /* 0x0000000153537810 */ /* 0x000fe40007ffe0ff */
[----:B------:R-:W-:Y:S02]  /*3070*/  IADD3 R82, P1, R82, 0x1, RZ ;  /* 0x0000000152527810 */ /* 0x000fe40007f3e0ff */
[----:B------:R-:W-:Y:S02]  /*3080*/  ISETP.GE.AND P0, PT, R83, c[0x0][0x16c], PT ;  /* 0x00005b0053007a0c */ /* 0x000fe40003f06270 */
[----:B------:R-:W-:-:S11]  /*3090*/  IADD3.X R81, RZ, R81, RZ, P1, !PT ;  /* 0x00000051ff517210 */ /* 0x000fd60000ffe4ff */
[----:B------:R-:W-:Y:S01]  /*30a0*/  @P0 CALL.REL.NOINC `(.L_x_8684) ;  /* 0x0000001000000944 */ /* 0x000fe20003c00000 */
[----:B------:R-:W-:Y:S05]  /*30b0*/  BRA `(.L_x_8697) ;  /* 0xffffecc000007947 */ /* 0x000fea000383ffff */
.L_x_8684:
[----:B------:R-:W-:Y:S01]  /*30c0*/  BAR.SYNC.DEFER_BLOCKING 0x0 ;  /* 0x0000000000007b1d */ /* 0x000fe20000010000 */
[----:B------:R-:W-:Y:S02]  /*30d0*/  SHF.R.S32.HI R29, RZ, 0x1f, R12 ;  /* 0x0000001fff1d7819 */ /* 0x000fe4000001140c */
[----:B------:R-:W-:-:S04]  /*30e0*/  LEA R28, P0, R12, R8, 0x4 ;  /* 0x000000080c1c7211 */ /* 0x000fc800078020ff */
[----:B------:R-:W-:-:S06]  /*30f0*/  LEA.HI.X R29, R12, R7, R29, 0x4, P0 ;  /* 0x000000070c1d7211 */ /* 0x000fcc00000f241d */
[----:B------:R-:W4:Y:S01]  /*3100*/  LDG.E.128 R28, [R28.64] ;  /* 0x000000061c1c7981 */ /* 0x000f22000c1e1d00 */
[----:B------:R-:W-:-:S03]  /*3110*/  UIADD3 UR4, UR4, -0x80, URZ ;  /* 0xffffff8004047890 */ /* 0x000fc6000fffe03f */
[----:B----4-:R-:W-:Y:S01]  /*3120*/  STS.128 [R3.X16], R28 ;  /* 0x0000001c03007388 */ /* 0x010fe2000000cc00 */
[----:B------:R-:W-:-:S06]  /*3130*/  NOP ;  /* 0x0000000000007918 */ /* 0x000fcc0000000000 */
[----:B------:R-:W4:Y:S04]  /*3140*/  LDS.128 R40, [R3.X16] ;  /* 0x0000000003287984 */ /* 0x000f28000000cc00 */
[----:B------:R-:W-:Y:S06]  /*3150*/  BAR.SYNC.DEFER_BLOCKING 0x0 ;  /* 0x0000000000007b1d */ /* 0x000fec0000010000 */
[----:B------:R5:W-:Y:S01]  /*3160*/  STS.128 [R3.X16], R36 ;  /* 0x0000002403007388 */ /* 0x000be2000000cc00 */
[----:B----4-:R-:W-:-:S02]  /*3170*/  FADD.FTZ R40, R40, R18 ;  /* 0x0000001228287221 */ /* 0x010fc40000010000 */
[--C-:B------:R-:W-:Y:S02]  /*3180*/  FADD.FTZ R41, R41, R18.reuse ;  /* 0x0000001229297221 */ /* 0x100fe40000010000 */
[--C-:B------:R-:W-:Y:S01]  /*3190*/  FADD.FTZ R42, R42, R18.reuse ;  /* 0x000000122a2a7221 */ /* 0x100fe20000010000 */
[----:B------:R-:W-:Y:S01]  /*31a0*/  FSETP.GTU.FTZ.AND P0, PT, R40, 20, PT ;  /* 0x41a000002800780b */ /* 0x000fe20003f1c000 */
[----:B------:R-:W-:Y:S01]  /*31b0*/  FADD.FTZ R43, R43, R18 ;  /* 0x000000122b2b7221 */ /* 0x000fe20000010000 */
[----:B------:R-:W-:Y:S01]  /*31c0*/  FSETP.GTU.FTZ.AND P1, PT, R41, 20, PT ;  /* 0x41a000002900780b */ /* 0x000fe20003f3c000 */
[----:B-----5:R-:W-:Y:S01]  /*31d0*/  IMAD R36, R20, c[0x0][0x2e0], RZ ;  /* 0x0000b80014247a24 */ /* 0x020fe200078e02ff */
[----:B------:R-:W-:Y:S02]  /*31e0*/  FSETP.GTU.FTZ.AND P2, PT, R42, 20, PT ;  /* 0x41a000002a00780b */ /* 0x000fe40003f5c000 */
[----:B------:R-:W-:-:S07]  /*31f0*/  FSETP.GTU.FTZ.AND P3, PT, R43, 20, PT ;  /* 0x41a000002b00780b */ /* 0x000fce0003f7c000 */
[----:B------:R-:W-:Y:S02]  /*3200*/  @!P0 FMUL.FTZ R40, R40, -1.4426950216293334961 ;  /* 0xbfb8aa3b28288820 */ /* 0x000fe40000410000 */
[----:B------:R-:W-:Y:S02]  /*3210*/  @!P1 FMUL.FTZ R28, R41, -1.4426950216293334961 ;  /* 0xbfb8aa3b291c9820 */ /* 0x000fe40000410000 */
[----:B------:R-:W-:Y:S02]  /*3220*/  @!P2 FMUL.FTZ R44, R42, -1.4426950216293334961 ;  /* 0xbfb8aa3b2a2ca820 */ /* 0x000fe40000410000 */
[----:B------:R-:W4:Y:S01]  /*3230*/  @!P0 MUFU.EX2 R40, R40 ;  /* 0x0000002800288308 */ /* 0x000f220000000800 */
[----:B------:R-:W-:-:S07]  /*3240*/  @!P3 FMUL.FTZ R45, R43, -1.4426950216293334961 ;  /* 0xbfb8aa3b2b2db820 */ /* 0x000fce0000410000 */
[----:B------:R5:W0:Y:S01]  /*3250*/  @!P1 MUFU.EX2 R41, R28 ;  /* 0x0000001c00299308 */ /* 0x000a220000000800 */
[----:B------:R-:W-:-:S06]  /*3260*/  NOP ;  /* 0x0000000000007918 */ /* 0x000fcc0000000000 */
[----:B----4-:R-:W-:Y:S01]  /*3270*/  @!P0 FADD.FTZ R42, R40, 1 ;  /* 0x3f800000282a8421 */ /* 0x010fe20000010000 */
[----:B-----5:R-:W4:Y:S01]  /*3280*/  LDS.128 R28, [R3.X16] ;  /* 0x00000000031c7984 */ /* 0x020f22000000cc00 */
[----:B------:R-:W-:Y:S01]  /*3290*/  IMAD R40, R16, c[0x0][0x2d8], RZ ;  /* 0x0000b60010287a24 */ /* 0x000fe200078e02ff */
[----:B------:R-:W5:Y:S03]  /*32a0*/  @!P2 MUFU.EX2 R44, R44 ;  /* 0x0000002c002ca308 */ /* 0x000f660000000800 */
[----:B------:R-:W-:Y:S02]  /*32b0*/  IMAD R49, R17, c[0x0][0x2dc], R40 ;  /* 0x0000b70011317a24 */ /* 0x000fe400078e0228 */
[----:B0-----:R-:W-:Y:S02]  /*32c0*/  @!P1 FADD.FTZ R43, R41, 1 ;  /* 0x3f800000292b9421 */ /* 0x001fe40000010000 */
[----:B------:R-:W-:Y:S01]  /*32d0*/  IMAD.WIDE.U32 R40, R17, c[0x0][0x2d8], R66 ;  /* 0x0000b60011287a25 */ /* 0x000fe200078e0042 */
[----:B------:R-:W0:Y:S04]  /*32e0*/  @!P3 MUFU.EX2 R45, R45 ;  /* 0x0000002d002db308 */ /* 0x000e280000000800 */
[----:B------:R-:W-:Y:S01]  /*32f0*/  IADD3 R41, R41, R49, RZ ;  /* 0x0000003129297210 */ /* 0x000fe20007ffe0ff */
[----:B------:R-:W-:-:S03]  /*3300*/  IMAD R49, R21, c[0x0][0x2e4], R36 ;  /* 0x0000b90015317a24 */ /* 0x000fc600078e0224 */
[----:B------:R1:W2:Y:S01]  /*3310*/  @!P0 MUFU.RCP R47, R42 ;  /* 0x0000002a002f8308 */ /* 0x0002a20000001000 */
[----:B------:R-:W-:-:S04]  /*3320*/  IMAD.WIDE.U32 R36, R21, c[0x0][0x2e0], R40 ;  /* 0x0000b80015247a25 */ /* 0x000fc800078e0028 */
[----:B-----5:R-:W-:Y:S01]  /*3330*/  @!P2 FADD.FTZ R44, R44, 1 ;  /* 0x3f8000002c2ca421 */ /* 0x020fe20000010000 */
[----:B------:R-:W-:Y:S01]  /*3340*/  IADD3 R37, R37, R49, RZ ;  /* 0x0000003125257210 */ /* 0x000fe20007ffe0ff */
[----:B------:R-:W-:Y:S01]  /*3350*/  IMAD.WIDE.U32 R40, R17, c[0x0][0x2f8], R66 ;  /* 0x0000be0011287a25 */ /* 0x000fe200078e0042 */
[----:B------:R5:W3:Y:S01]  /*3360*/  @!P1 MUFU.RCP R46, R43 ;  /* 0x0000002b002e9308 */ /* 0x000ae20000001000 */
[C---:B-1----:R-:W-:Y:S02]  /*3370*/  LEA R42, P4, R36.reuse, c[0x0][0x330], 0x2 ;  /* 0x0000cc00242a7a11 */ /* 0x042fe400078810ff */
[----:B0-----:R-:W-:Y:S02]  /*3380*/  @!P3 FADD.FTZ R45, R45, 1 ;  /* 0x3f8000002d2db421 */ /* 0x001fe40000010000 */
[----:B------:R-:W-:Y:S02]  /*3390*/  LEA.HI.X R37, R36, c[0x0][0x334], R37, 0x2, P4 ;  /* 0x0000cd0024257a11 */ /* 0x000fe400020f1425 */
[----:B------:R-:W-:Y:S01]  /*33a0*/  IADD3 R42, P4, R42, R61, RZ ;  /* 0x0000003d2a2a7210 */ /* 0x000fe20007f9e0ff */
[----:B------:R0:W1:Y:S01]  /*33b0*/  @!P2 MUFU.RCP R39, R44 ;  /* 0x0000002c0027a308 */ /* 0x0000620000001000 */
[----:B--2---:R-:W-:-:S02]  /*33c0*/  @!P0 FMUL.FTZ R32, R32, R47 ;  /* 0x0000002f20208220 */ /* 0x004fc40000410000 */
[----:B-----5:R-:W-:Y:S02]  /*33d0*/  IADD3.X R43, R37, R56, RZ, P4, !PT ;  /* 0x00000038252b7210 */ /* 0x020fe400027fe4ff */
[C---:B------:R-:W-:Y:S02]  /*33e0*/  ISETP.GT.AND P4, PT, R0.reuse, 0x1, PT ;  /* 0x000000010000780c */ /* 0x040fe40003f84270 */
[----:B------:R-:W-:Y:S01]  /*33f0*/  IADD3 R0, R0, -0x1, RZ ;  /* 0xffffffff00007810 */ /* 0x000fe20007ffe0ff */
[----:B----4-:R2:W-:Y:S01]  /*3400*/  STG.E.128 [R42.64], R28 ;  /* 0x0000001c2a007986 */ /* 0x0105e2000c101d06 */
[----:B------:R4:W5:Y:S01]  /*3410*/  @!P3 MUFU.RCP R38, R45 ;  /* 0x0000002d0026b308 */ /* 0x0009620000001000 */
[----:B---3--:R-:W-:Y:S02]  /*3420*/  @!P1 FMUL.FTZ R33, R33, R46 ;  /* 0x0000002e21219220 */ /* 0x008fe40000410000 */
[----:B------:R-:W-:Y:S01]  /*3430*/  BAR.SYNC.DEFER_BLOCKING 0x0 ;  /* 0x0000000000007b1d */ /* 0x000fe20000010000 */
[----:B0-----:R-:W-:Y:S01]  /*3440*/  IMAD R44, R16, c[0x0][0x2f8], RZ ;  /* 0x0000be00102c7a24 */ /* 0x001fe200078e02ff */
[----:B------:R-:W-:Y:S01]  /*3450*/  IADD3 R4, P1, R4, -0x200, RZ ;  /* 0xfffffe0004047810 */ /* 0x000fe20007f3e0ff */
[----:B-1----:R-:W-:Y:S01]  /*3460*/  @!P2 FMUL.FTZ R34, R34, R39 ;  /* 0x000000272222a220 */ /* 0x002fe20000410000 */
[----:B------:R-:W-:Y:S01]  /*3470*/  IADD3 R10, P2, R10, -0x200, RZ ;  /* 0xfffffe000a0a7810 */ /* 0x000fe20007f5e0ff */
[----:B----4-:R-:W-:Y:S01]  /*3480*/  IMAD R45, R17, c[0x0][0x2fc], R44 ;  /* 0x0000bf00112d7a24 */ /* 0x010fe200078e022c */
[----:B------:R-:W-:Y:S01]  /*3490*/  IADD3.X R2, R2, -0x1, RZ, P1, !PT ;  /* 0xffffffff02027810 */ /* 0x000fe20000ffe4ff */
[----:B------:R-:W-:Y:S01]  /*34a0*/  IMAD R44, R20, c[0x0][0x300], RZ ;  /* 0x0000c000142c7a24 */ /* 0x000fe200078e02ff */
[----:B------:R-:W-:-:S02]  /*34b0*/  IADD3.X R9, R9, -0x1, RZ, P2, !PT ;  /* 0xffffffff09097810 */ /* 0x000fc400017fe4ff */
[----:B------:R-:W-:Y:S01]  /*34c0*/  IADD3 R41, R41, R45, RZ ;  /* 0x0000002d29297210 */ /* 0x000fe20007ffe0ff */
[----:B------:R-:W-:Y:S02]  /*34d0*/  IMAD R45, R21, c[0x0][0x304], R44 ;  /* 0x0000c100152d7a24 */ /* 0x000fe400078e022c */
[----:B-----5:R-:W-:Y:S01]  /*34e0*/  @!P3 FMUL.FTZ R35, R35, R38 ;  /* 0x000000262323b220 */ /* 0x020fe20000410000 */
[----:B------:R-:W-:Y:S01]  /*34f0*/  IADD3 R6, P3, R6, -0x200, RZ ;  /* 0xfffffe0006067810 */ /* 0x000fe20007f7e0ff */
[----:B--2---:R-:W-:-:S03]  /*3500*/  IMAD.WIDE.U32 R28, R21, c[0x0][0x300], R40 ;  /* 0x0000c000151c7a25 */ /* 0x004fc600078e0028 */
        /* <DEDUP_REMOVED lines=18> */
.L_x_8674:
        /* <DEDUP_REMOVED lines=24> */
.L_x_8700:
[----:B-1----:R-:W-:Y:S05]  /*37b0*/  BSYNC B0 ;  /* 0x0000000000007941 */ /* 0x002fea0003800000 */
.L_x_8699:
        /* <DEDUP_REMOVED lines=23> */
.L_x_8702:
[----:B------:R-:W1:Y:S02]  /*3930*/  S2R R15, SR_TID.X ;  /* 0x00000000000f7919 */ /* 0x000e640000002100 */
.L_x_8703:
[----:B-1----:R-:W-:Y:S05]  /*3940*/  BSYNC B0 ;  /* 0x0000000000007941 */ /* 0x002fea0003800000 */
.L_x_8701:
        /* <DEDUP_REMOVED lines=10> */
.L_x_8704:
[----:B-1----:R-:W1:Y:S01]  /*39f0*/  LDS R17, [R15.X4+0x16c8] ;  /* 0x0016c8000f117984 */ /* 0x002e620000004800 */
[----:B------:R-:W-:Y:S01]  /*3a00*/  SHF.R.S32.HI R0, RZ, 0x1f, R15 ;  /* 0x0000001fff007819 */ /* 0x000fe2000001140f */
[----:B------:R-:W-:Y:S01]  /*3a10*/  YIELD ;  /* 0x0000000000007946 */ /* 0x000fe20003800000 */
[----:B------:R-:W-:Y:S01]  /*3a20*/  MOV R8, R2 ;  /* 0x0000000200087202 */ /* 0x000fe20000000f00 */
[----:B-----5:R2:W3:Y:S01]  /*3a30*/  LDS R19, [R15.X4+0x1ac8] ;  /* 0x001ac8000f137984 */ /* 0x0204e20000004800 */
        /* <DEDUP_REMOVED lines=21> */
.L_x_8705:
        /* <DEDUP_REMOVED lines=15> */
.L_x_9163:


//--------------------- .text._Z25selective_scan_bwd_kernelI32Selective_Scan_bwd_kernel_traitsILi32ELi4ELb1ELb1ELb1ELb0ELb0EffEEv12SSMParamsBwd --------------------------
	.section	.text._Z25selective_scan_bwd_kernelI32Selective_Scan_bwd_kernel_traitsILi32ELi4ELb1ELb1ELb1ELb0ELb0EffEEv12SSMParamsBwd,"ax",@progbits
	.sectioninfo	@"SHI_REGISTERS=122"
	.align	128
        .global         _Z25selective_scan_bwd_kernelI32Selective_Scan_bwd_kernel_traitsILi32ELi4ELb1ELb1ELb1ELb0ELb0EffEEv12SSMParamsBwd
        .type           _Z25selective_scan_bwd_kernelI32Selective_Scan_bwd_kernel_traitsILi32ELi4ELb1ELb1ELb1ELb0ELb0EffEEv12SSMParamsBwd,@function
        .size           _Z25selective_scan_bwd_kernelI32Selective_Scan_bwd_kernel_traitsILi32ELi4ELb1ELb1ELb1ELb0ELb0EffEEv12SSMParamsBwd,(.L_x_9164 - _Z25selective_scan_bwd_kernelI32Selective_Scan_bwd_kernel_traitsILi32ELi4ELb1ELb1ELb1ELb0ELb0EffEEv12SSMParamsBwd)
        .other          _Z25selective_scan_bwd_kernelI32Selective_Scan_bwd_kernel_traitsILi32ELi4ELb1ELb1ELb1ELb0ELb0EffEEv12SSMParamsBwd,@"STO_CUDA_ENTRY STV_DEFAULT"
_Z25selective_scan_bwd_kernelI32Selective_Scan_bwd_kernel_traitsILi32ELi4ELb1ELb1ELb1ELb0ELb0EffEEv12SSMParamsBwd:
.text._Z25selective_scan_bwd_kernelI32Selective_Scan_bwd_kernel_traitsILi32ELi4ELb1ELb1ELb1ELb0ELb0EffEEv12SSMParamsBwd:
        /* <DEDUP_REMOVED lines=22> */
[----:B------:R1:W5:Y:S01]  /*0160*/  @P1 LDG.E R70, [R4.64] ;  /* 0x0000000604461981 */ /* 0x000362000c1e1900 */
[----:B------:R2:W3:Y:S01]  /*0170*/  F2I.FTZ.U32.TRUNC.NTZ R7, R6 ;  /* 0x0000000600077305 */ /* 0x0004e2000021f000 */
[----:B------:R-:W-:Y:S01]  /*0180*/  IMAD R12, R56, c[0x0][0x278], RZ ;  /* 0x00009e00380c7a24 */ /* 0x000fe200078e02ff */
[----:B------:R-:W-:Y:S01]  /*0190*/  ISETP.GE.AND P1, PT, R16, RZ, PT ;  /* 0x000000ff1000720c */ /* 0x000fe20003f26270 */
[C---:B------:R-:W-:Y:S01]  /*01a0*/  IMAD R13, R57.reuse, c[0x0][0x1e4], R10 ;  /* 0x00007900390d7a24 */ /* 0x040fe200078e020a */
[----:B------:R-:W-:Y:S01]  /*01b0*/  ISETP.NE.AND P0, PT, RZ, c[0x0][0x178], PT ;  /* 0x00005e00ff007a0c */ /* 0x000fe20003f05270 */
[C---:B------:R-:W-:Y:S01]  /*01c0*/  IMAD R14, R56.reuse, c[0x0][0x190], RZ ;  /* 0x00006400380e7a24 */ /* 0x040fe200078e02ff */
[----:B0-----:R-:W-:Y:S01]  /*01d0*/  IABS R2, R73 ;  /* 0x0000004900027213 */ /* 0x001fe20000000000 */
[----:B------:R-:W-:Y:S01]  /*01e0*/  IMAD R18, R56, c[0x0][0x1b0], RZ ;  /* 0x00006c0038127a24 */ /* 0x000fe200078e02ff */
[----:B------:R-:W-:Y:S01]  /*01f0*/  CS2R R60, SRZ ;  /* 0x00000000003c7805 */ /* 0x000fe2000001ff00 */
[----:B--2---:R-:W-:Y:S01]  /*0200*/  HFMA2.MMA R6, -RZ, RZ, 0, 0 ;  /* 0x00000000ff067435 */ /* 0x004fe200000001ff */
[----:B-1----:R-:W-:Y:S01]  /*0210*/  IMAD.WIDE.U32 R4, R57, c[0x0][0x1e0], RZ ;  /* 0x0000780039047a25 */ /* 0x002fe200078e00ff */
[----:B------:R-:W-:-:S03]  /*0220*/  CS2R R62, SRZ ;  /* 0x00000000003e7805 */ /* 0x000fc6000001ff00 */
[----:B------:R-:W-:Y:S01]  /*0230*/  IMAD R15, R57, c[0x0][0x194], R14 ;  /* 0x00006500390f7a24 */ /* 0x000fe200078e020e */
[----:B------:R-:W-:Y:S01]  /*0240*/  IADD3 R5, R5, R13, RZ ;  /* 0x0000000d05057210 */ /* 0x000fe20007ffe0ff */
[C---:B------:R-:W-:Y:S01]  /*0250*/  IMAD R14, R72.reuse, c[0x0][0x1e8], RZ ;  /* 0x00007a00480e7a24 */ /* 0x040fe200078e02ff */
[----:B---3--:R-:W-:Y:S01]  /*0260*/  IADD3 R8, RZ, -R7, RZ ;  /* 0x80000007ff087210 */ /* 0x008fe20007ffe0ff */
[----:B------:R-:W-:Y:S01]  /*0270*/  IMAD R16, R72, c[0x0][0x280], RZ ;  /* 0x0000a00048107a24 */ /* 0x000fe200078e02ff */
        /* <DEDUP_REMOVED lines=19> */
[C---:B------:R-:W-:Y:S02]  /*03b0*/  IMAD R11, R57.reuse, c[0x0][0x27c], R12 ;  /* 0x00009f00390b7a24 */ /* 0x040fe400078e020c */
[----:B------:R-:W-:Y:S01]  /*03c0*/  IMAD R19, R57, c[0x0][0x1b4], R18 ;  /* 0x00006d0039137a24 */ /* 0x000fe200078e0212 */
[----:B------:R-:W-:Y:S01]  /*03d0*/  HFMA2.MMA R18, -RZ, RZ, 0, 0 ;  /* 0x00000000ff127435 */ /* 0x000fe200000001ff */
        /* <DEDUP_REMOVED lines=9> */
[----:B------:R-:W-:Y:S01]  /*0470*/  IADD3 R11, R11, R19, RZ ;  /* 0x000000130b0b7210 */ /* 0x000fe20007ffe0ff */
[----:B------:R-:W-:-:S02]  /*0480*/  IMAD R16, R73, c[0x0][0x284], R16 ;  /* 0x0000a10049107a24 */ /* 0x000fc400078e0210 */
[----:B------:R-:W-:Y:S01]  /*0490*/  IMAD R12, R73, c[0x0][0x1dc], R0 ;  /* 0x00007700490c7a24 */ /* 0x000fe200078e0200 */
[----:B------:R-:W-:-:S05]  /*04a0*/  IADD3 R0, P5, R13, R6, RZ ;  /* 0x000000060d007210 */ /* 0x000fca0007fbe0ff */
        /* <DEDUP_REMOVED lines=8> */
[----:B------:R-:W-:Y:S01]  /*0530*/  IADD3.X R2, R15, R5, R14, P4, !PT ;  /* 0x000000050f027210 */ /* 0x000fe200027fe40e */
[----:B------:R-:W-:Y:S01]  /*0540*/  IMAD R3, R20, c[0x0][0x1a8], RZ ;  /* 0x00006a0014037a24 */ /* 0x000fe200078e02ff */
[----:B------:R-:W-:Y:S01]  /*0550*/  LEA.HI.X R21, R21, c[0x0][0x244], R6, 0x2, P0 ;  /* 0x0000910015157a11 */ /* 0x000fe200000f1406 */
[----:B------:R-:W-:Y:S01]  /*0560*/  IMAD.WIDE.U32 R10, R22, c[0x0][0x1c8], R10 ;  /* 0x00007200160a7a25 */ /* 0x000fe200078e000a */
[----:B------:R-:W-:Y:S02]  /*0570*/  ISETP.NE.U32.AND P0, PT, RZ, c[0x0][0x260], PT ;  /* 0x00009800ff007a0c */ /* 0x000fe40003f05070 */
[----:B------:R-:W-:Y:S01]  /*0580*/  IADD3.X R5, R15, R7, R16, P5, !PT ;  /* 0x000000070f057210 */ /* 0x000fe20002ffe410 */
[----:B------:R-:W-:Y:S01]  /*0590*/  IMAD R7, R20, c[0x0][0x1c8], RZ ;  /* 0x0000720014077a24 */ /* 0x000fe200078e02ff */
[----:B------:R-:W-:Y:S01]  /*05a0*/  LEA R19, P1, R17, c[0x0][0x248], 0x2 ;  /* 0x0000920011137a11 */ /* 0x000fe200078210ff */
[----:B------:R-:W-:Y:S01]  /*05b0*/  IMAD R3, R22, c[0x0][0x1ac], R3 ;  /* 0x00006b0016037a24 */ /* 0x000fe200078e0203 */
[----:B------:R-:W-:Y:S01]  /*05c0*/  LEA R4, P2, R0, c[0x0][0x308], 0x2 ;  /* 0x0000c20000047a11 */ /* 0x000fe200078410ff */
[----:B------:R-:W-:Y:S01]  /*05d0*/  IMAD R7, R22, c[0x0][0x1cc], R7 ;  /* 0x0000730016077a24 */ /* 0x000fe200078e0207 */
[----:B------:R-:W-:-:S02]  /*05e0*/  ISETP.NE.AND.EX P0, PT, RZ, c[0x0][0x264], PT, P0 ;  /* 0x00009900ff007a0c */ /* 0x000fc40003f05300 */
[----:B------:R-:W-:Y:S02]  /*05f0*/  LEA.HI.X R17, R17, c[0x0][0x24c], R2, 0x2, P1 ;  /* 0x0000930011117a11 */ /* 0x000fe400008f1402 */
[----:B------:R-:W-:Y:S02]  /*0600*/  LEA.HI.X R5, R0, c[0x0][0x30c], R5, 0x2, P2 ;  /* 0x0000c30000057a11 */ /* 0x000fe400010f1405 */
[----:B------:R-:W-:Y:S02]  /*0610*/  IADD3 R0, P5, R13, R8, RZ ;  /* 0x000000080d007210 */ /* 0x000fe40007fbe0ff */
[----:B------:R-:W-:Y:S02]  /*0620*/  IADD3 R2, R9, R3, RZ ;  /* 0x0000000309027210 */ /* 0x000fe40007ffe0ff */
[----:B------:R-:W-:Y:S02]  /*0630*/  ISETP.NE.U32.AND P1, PT, RZ, c[0x0][0x328], PT ;  /* 0x0000ca00ff007a0c */ /* 0x000fe40003f25070 */
[----:B------:R-:W-:-:S02]  /*0640*/  ISETP.NE.U32.AND P2, PT, RZ, c[0x0][0x348], PT ;  /* 0x0000d200ff007a0c */ /* 0x000fc40003f45070 */
[----:B------:R-:W-:Y:S02]  /*0650*/  IADD3 R8, P4, R13, R10, RZ ;  /* 0x0000000a0d087210 */ /* 0x000fe40007f9e0ff */
[----:B------:R-:W-:Y:S02]  /*0660*/  IADD3 R10, R11, R7, RZ ;  /* 0x000000070b0a7210 */ /* 0x000fe40007ffe0ff */
[----:B------:R-:W-:Y:S02]  /*0670*/  IADD3.X R3, R15, R2, RZ, P5, !PT ;  /* 0x000000020f037210 */ /* 0x000fe40002ffe4ff */
[----:B------:R-:W-:Y:S02]  /*0680*/  LEA R12, P5, R0, c[0x0][0x228], 0x2 ;  /* 0x00008a00000c7a11 */ /* 0x000fe400078a10ff */
[----:B------:R-:W-:Y:S02]  /*0690*/  ISETP.NE.AND.EX P1, PT, RZ, c[0x0][0x32c], PT, P1 ;  /* 0x0000cb00ff007a0c */ /* 0x000fe40003f25310 */
[----:B------:R-:W-:-:S02]  /*06a0*/  ISETP.NE.AND.EX P2, PT, RZ, c[0x0][0x34c], PT, P2 ;  /* 0x0000d300ff007a0c */ /* 0x000fc40003f45320 */
[----:B------:R-:W-:Y:S02]  /*06b0*/  IADD3.X R15, R15, R10, RZ, P4, !PT ;  /* 0x0000000a0f0f7210 */ /* 0x000fe400027fe4ff */
[----:B------:R-:W-:Y:S01]  /*06c0*/  LEA.HI.X R10, R0, c[0x0][0x22c], R3, 0x2, P5 ;  /* 0x00008b00000a7a11 */ /* 0x000fe200028f1403 */
[----:B------:R-:W-:Y:S01]  /*06d0*/  @P0 IMAD R0, R57, c[0x0][0x164], R73 ;  /* 0x0000590039000a24 */ /* 0x000fe200078e0249 */
[----:B------:R-:W-:Y:S02]  /*06e0*/  @P0 MOV R59, 0x8 ;  /* 0x00000008003b0802 */ /* 0x000fe40000000f00 */
[----:B------:R-:W-:Y:S01]  /*06f0*/  LEA R9, P6, R8, c[0x0][0x230], 0x2 ;  /* 0x00008c0008097a11 */ /* 0x000fe200078c10ff */
[----:B------:R-:W-:Y:S01]  /*0700*/  @P0 IMAD R0, R0, c[0x0][0x174], RZ ;  /* 0x00005d0000000a24 */ /* 0x000fe200078e02ff */
[----:B------:R-:W-:Y:S02]  /*0710*/  MOV R16, RZ ;  /* 0x000000ff00107202 */ /* 0x000fe40000000f00 */
[C---:B------:R-:W-:Y:S01]  /*0720*/  @P1 LEA R60, P4, R73.reuse, c[0x0][0x328], 0x2 ;  /* 0x0000ca00493c1a11 */ /* 0x040fe200078810ff */
[----:B------:R-:W-:Y:S01]  /*0730*/  @P0 IMAD R0, R0, c[0x0][0x16c], RZ ;  /* 0x00005b0000000a24 */ /* 0x000fe200078e02ff */
        /* <DEDUP_REMOVED lines=15> */
[----:B------:R-:W-:Y:S01]  /*0830*/  IMAD R11, R22, c[0x0][0x2c4], R11 ;  /* 0x0000b100160b7a24 */ /* 0x000fe200078e020b */
[----:B------:R-:W-:Y:S01]  /*0840*/  UMOV UR4, URZ ;  /* 0x0000003f00047c82 */ /* 0x000fe20008000000 */
[----:B------:R-:W-:-:S02]  /*0850*/  IMAD R0, R72, c[0x0][0x180], RZ ;  /* 0x0000600048007a24 */ /* 0x000fc400078e02ff */
[----:B------:R-:W-:-:S04]  /*0860*/  IMAD.WIDE.U32 R64, R73, c[0x0][0x180], RZ ;  /* 0x0000600049407a25 */ /* 0x000fc800078e00ff */
[----:B0-----:R-:W-:Y:S01]  /*0870*/  IMAD.WIDE.U32 R2, R57, c[0x0][0x2b8], R14 ;  /* 0x0000ae0039027a25 */ /* 0x001fe200078e000e */
[----:B------:R-:W-:Y:S02]  /*0880*/  MOV R15, R4 ;  /* 0x00000004000f7202 */ /* 0x000fe40000000f00 */
[----:B------:R-:W-:Y:S02]  /*0890*/  LOP3.LUT R6, R14, 0x1f, RZ, 0xc0, !PT ;  /* 0x0000001f0e067812 */ /* 0x000fe400078ec0ff */
[----:B------:R-:W-:Y:S02]  /*08a0*/  IADD3 R3, R3, R7, RZ ;  /* 0x0000000703037210 */ /* 0x000fe40007ffe0ff */
[----:B------:R-:W-:Y:S02]  /*08b0*/  MOV R7, c[0x0][0x174] ;  /* 0x00005d0000077a02 */ /* 0x000fe40000000f00 */
[----:B------:R-:W-:Y:S01]  /*08c0*/  SHF.R.S32.HI R5, RZ, 0x1f, R14 ;  /* 0x0000001fff057819 */ /* 0x000fe2000001140e */
[----:B------:R-:W-:Y:S01]  /*08d0*/  IMAD.WIDE.U32 R2, R22, c[0x0][0x2c0], R2 ;  /* 0x0000b00016027a25 */ /* 0x000fe200078e0002 */
[----:B------:R-:W-:-:S04]  /*08e0*/  IADD3 R4, R14, 0x200, RZ ;  /* 0x000002000e047810 */ /* 0x000fc80007ffe0ff */
[----:B------:R-:W-:Y:S02]  /*08f0*/  IADD3 R3, R3, R11, RZ ;  /* 0x0000000b03037210 */ /* 0x000fe40007ffe0ff */
[----:B------:R-:W0:Y:S01]  /*0900*/  S2R R11, SR_LANEID ;  /* 0x00000000000b7919 */ /* 0x000e220000000000 */
[----:B------:R-:W-:-:S04]  /*0910*/  LEA R68, P0, R2, c[0x0][0x320], 0x2 ;  /* 0x0000c80002447a11 */ /* 0x000fc800078010ff */
[----:B------:R-:W-:Y:S01]  /*0920*/  LEA.HI.X R2, R2, c[0x0][0x324], R3, 0x2, P0 ;  /* 0x0000c90002027a11 */ /* 0x000fe200000f1403 */
[----:B------:R-:W-:Y:S01]  /*0930*/  IMAD R3, R73, c[0x0][0x184], R0 ;  /* 0x0000610049037a24 */ /* 0x000fe200078e0200 */
[C---:B------:R-:W-:Y:S02]  /*0940*/  IADD3 R66, P0, R68.reuse, -0x180, RZ ;  /* 0xfffffe8044427810 */ /* 0x040fe40007f1e0ff */
[----:B------:R-:W-:Y:S02]  /*0950*/  IADD3 R68, P1, R68, -0x80, RZ ;  /* 0xffffff8044447810 */ /* 0x000fe40007f3e0ff */
[----:B------:R-:W-:Y:S02]  /*0960*/  IADD3 R3, R65, R3, RZ ;  /* 0x0000000341037210 */ /* 0x000fe40007ffe0ff */
[C---:B------:R-:W-:Y:S02]  /*0970*/  IADD3.X R67, R2.reuse, -0x1, RZ, P0, !PT ;  /* 0xffffffff02437810 */ /* 0x040fe400007fe4ff */
[----:B------:R-:W-:-:S02]  /*0980*/  IADD3.X R69, R2, -0x1, RZ, P1, !PT ;  /* 0xffffffff02457810 */ /* 0x000fc40000ffe4ff */
.L_x_8721:
[----:B------:R-:W-:Y:S01]  /*0990*/  BAR.SYNC.DEFER_BLOCKING 0x0 ;  /* 0x0000000000007b1d */ /* 0x000fe20000010000 */
[----:B------:R-:W-:-:S02]  /*09a0*/  SHF.L.U32 R2, R14, 0x4, RZ ;  /* 0x000000040e027819 */ /* 0x000fc400000006ff */
[----:B------:R-:W-:Y:S02]  /*09b0*/  SHF.L.U64.HI R0, R14, 0x4, R5 ;  /* 0x000000040e007819 */ /* 0x000fe40000010205 */
[----:B------:R-:W-:-:S04]  /*09c0*/  IADD3 R32, P0, R2, R23, RZ ;  /* 0x0000001702207210 */ /* 0x000fc80007f1e0ff */
[----:B------:R-:W-:-:S06]  /*09d0*/  IADD3.X R33, R21, R0, RZ, P0, !PT ;  /* 0x0000000015217210 */ /* 0x000fcc00007fe4ff */
[----:B--2---:R-:W2:Y:S01]  /*09e0*/  LDG.E.128 R32, [R32.64] ;  /* 0x0000000620207981 */ /* 0x004ea2000c1e1d00 */
[----:B------:R-:W-:-:S04]  /*09f0*/  IADD3 R36, P0, R2, R19, RZ ;  /* 0x0000001302247210 */ /* 0x000fc80007f1e0ff */
[----:B------:R-:W-:Y:S01]  /*0a00*/  IADD3.X R37, R17, R0, RZ, P0, !PT ;  /* 0x0000000011257210 */ /* 0x000fe200007fe4ff */
[----:B0-2---:R-:W-:Y:S01]  /*0a10*/  STS.128 [R11.X16], R32 ;  /* 0x000000200b007388 */ /* 0x005fe2000000cc00 */
        /* <DEDUP_REMOVED lines=18> */
[----:B-----5:R-:W-:Y:S02]  /*0b40*/  FMUL.FTZ R40, R32, R71 ;  /* 0x0000004720287220 */ /* 0x020fe40000410000 */
[----:B------:R-:W-:Y:S02]  /*0b50*/  FFMA.FTZ R45, R25, R33, R18 ;  /* 0x00000021192d7223 */ /* 0x000fe40000010012 */
[----:B------:R-:W-:Y:S02]  /*0b60*/  FMUL.FTZ R41, R33, R71 ;  /* 0x0000004721297220 */ /* 0x000fe40000410000 */
[----:B------:R-:W-:-:S02]  /*0b70*/  FFMA.FTZ R18, R26, R34, R45 ;  /* 0x000000221a127223 */ /* 0x000fc4000001002d */
[-C--:B------:R-:W-:Y:S02]  /*0b80*/  FMUL.FTZ R42, R34, R71.reuse ;  /* 0x00000047222a7220 */ /* 0x080fe40000410000 */
[----:B------:R-:W-:Y:S02]  /*0b90*/  FMUL.FTZ R43, R35, R71 ;  /* 0x00000047232b7220 */ /* 0x000fe40000410000 */
[----:B------:R-:W-:Y:S01]  /*0ba0*/  FFMA.FTZ R18, R27, R35, R18 ;  /* 0x000000231b127223 */ /* 0x000fe20000010012 */
[----:B------:R-:W-:Y:S06]  /*0bb0*/  BAR.SYNC.DEFER_BLOCKING 0x0 ;  /* 0x0000000000007b1d */ /* 0x000fec0000010000 */
[----:B-1-3--:R-:W-:Y:S05]  /*0bc0*/  @!P0 BRA `(.L_x_8707) ;  /* 0x0000174000008947 */ /* 0x00afea0003800000 */
[----:B------:R-:W-:Y:S01]  /*0bd0*/  HFMA2.MMA R39, -RZ, RZ, 0, 0 ;  /* 0x00000000ff277435 */ /* 0x000fe200000001ff */
[----:B------:R-:W-:Y:S01]  /*0be0*/  MOV R38, R14 ;  /* 0x0000000e00267202 */ /* 0x000fe20000000f00 */
[C---:B------:R-:W-:Y:S01]  /*0bf0*/  IMAD R0, R56.reuse, c[0x0][0x298], RZ ;  /* 0x0000a60038007a24 */ /* 0x040fe200078e02ff */
[----:B------:R-:W-:Y:S01]  /*0c00*/  CS2R R90, SRZ ;  /* 0x00000000005a7805 */ /* 0x000fe2000001ff00 */
[----:B------:R-:W-:-:S02]  /*0c10*/  IMAD R2, R56, c[0x0][0x2b8], RZ ;  /* 0x0000ae0038027a24 */ /* 0x000fc400078e02ff */
[----:B------:R-:W-:Y:S01]  /*0c20*/  IMAD R45, R57, c[0x0][0x29c], R0 ;  /* 0x0000a700392d7a24 */ /* 0x000fe200078e0200 */
[----:B------:R-:W-:Y:S01]  /*0c30*/  IADD3 R0, R7, -0x1, RZ ;  /* 0xffffffff07007810 */ /* 0x000fe20007ffe0ff */
[C---:B------:R-:W-:Y:S02]  /*0c40*/  IMAD R47, R57.reuse, c[0x0][0x2bc], R2 ;  /* 0x0000af00392f7a24 */ /* 0x040fe400078e0202 */
[----:B------:R-:W-:Y:S01]  /*0c50*/  IMAD.WIDE.U32 R36, R57, c[0x0][0x298], R38 ;  /* 0x0000a60039247a25 */ /* 0x000fe200078e0026 */
[----:B------:R-:W-:-:S03]  /*0c60*/  SHF.L.U32 R49, R0, 0x7, RZ ;  /* 0x0000000700317819 */ /* 0x000fc600000006ff */
[----:B------:R-:W-:Y:S01]  /*0c70*/  IMAD.WIDE.U32 R38, R57, c[0x0][0x2b8], R38 ;  /* 0x0000ae0039267a25 */ /* 0x000fe200078e0026 */
[----:B------:R-:W-:-:S03]  /*0c80*/  IADD3 R37, R37, R45, RZ ;  /* 0x0000002d25257210 */ /* 0x000fc60007ffe0ff */
[C---:B------:R-:W-:Y:S01]  /*0c90*/  IMAD R45, R20.reuse, c[0x0][0x2a0], RZ ;  /* 0x0000a800142d7a24 */ /* 0x040fe200078e02ff */
[----:B------:R-:W-:Y:S01]  /*0ca0*/  IADD3 R39, R39, R47, RZ ;  /* 0x0000002f27277210 */ /* 0x000fe20007ffe0ff */
[----:B------:R-:W-:Y:S02]  /*0cb0*/  IMAD R47, R20, c[0x0][0x2c0], RZ ;  /* 0x0000b000142f7a24 */ /* 0x000fe400078e02ff */
[C---:B------:R-:W-:Y:S02]  /*0cc0*/  IMAD R45, R22.reuse, c[0x0][0x2a4], R45 ;  /* 0x0000a900162d7a24 */ /* 0x040fe400078e022d */
[----:B------:R-:W-:-:S04]  /*0cd0*/  IMAD.WIDE.U32 R36, R22, c[0x0][0x2a0], R36 ;  /* 0x0000a80016247a25 */ /* 0x000fc800078e0024 */
[C---:B------:R-:W-:Y:S01]  /*0ce0*/  IMAD R51, R22.reuse, c[0x0][0x2c4], R47 ;  /* 0x0000b10016337a24 */ /* 0x040fe200078e022f */
[----:B------:R-:W-:Y:S01]  /*0cf0*/  MOV R47, c[0x0][0x174] ;  /* 0x00005d00002f7a02 */ /* 0x000fe20000000f00 */
[----:B------:R-:W-:Y:S01]  /*0d00*/  IMAD.WIDE.U32 R76, R22, c[0x0][0x2c0], R38 ;  /* 0x0000b000164c7a25 */ /* 0x000fe200078e0026 */
[----:B------:R-:W-:Y:S02]  /*0d10*/  IADD3 R0, R37, R45, RZ ;  /* 0x0000002d25007210 */ /* 0x000fe40007ffe0ff */
[----:B------:R-:W-:Y:S01]  /*0d20*/  LEA R38, P1, R36, c[0x0][0x318], 0x2 ;  /* 0x0000c60024267a11 */ /* 0x000fe200078210ff */
[--C-:B------:R-:W-:Y:S01]  /*0d30*/  FADD.FTZ R86, R31, R70.reuse ;  /* 0x000000461f567221 */ /* 0x100fe20000010000 */
[----:B------:R-:W-:Y:S01]  /*0d40*/  IADD3 R51, R77, R51, RZ ;  /* 0x000000334d337210 */ /* 0x000fe20007ffe0ff */
[--C-:B------:R-:W-:Y:S01]  /*0d50*/  FADD.FTZ R87, R30, R70.reuse ;  /* 0x000000461e577221 */ /* 0x100fe20000010000 */
[----:B------:R-:W-:Y:S01]  /*0d60*/  LEA R44, P2, R76, c[0x0][0x320], 0x2 ;  /* 0x0000c8004c2c7a11 */ /* 0x000fe200078410ff */
[----:B------:R-:W-:Y:S01]  /*0d70*/  FADD.FTZ R88, R29, R70 ;  /* 0x000000461d587221 */ /* 0x000fe20000010000 */
[----:B------:R-:W-:Y:S01]  /*0d80*/  LEA.HI.X R39, R36, c[0x0][0x31c], R0, 0x2, P1 ;  /* 0x0000c70024277a11 */ /* 0x000fe200008f1400 */
[----:B------:R-:W-:Y:S01]  /*0d90*/  FADD.FTZ R89, R28, R70 ;  /* 0x000000461c597221 */ /* 0x000fe20000010000 */
[----:B------:R-:W-:Y:S01]  /*0da0*/  LEA R47, R47, UR4, 0x7 ;  /* 0x000000042f2f7c11 */ /* 0x000fe2000f8e38ff */
[----:B------:R-:W-:Y:S01]  /*0db0*/  IMAD.MOV.U32 R95, RZ, RZ, RZ ;  /* 0x000000ffff5f7224 */ /* 0x000fe200078e00ff */
[----:B------:R-:W-:-:S02]  /*0dc0*/  LEA.HI.X R45, R76, c[0x0][0x324], R51, 0x2, P2 ;  /* 0x0000c9004c2d7a11 */ /* 0x000fc400010f1433 */
[----:B------:R-:W-:Y:S01]  /*0dd0*/  IADD3 R74, P0, R49, R36, RZ ;  /* 0x00000024314a7210 */ /* 0x000fe20007f1e0ff */
[----:B------:R-:W-:Y:S01]  /*0de0*/  IMAD.WIDE R36, R47, 0x4, R38 ;  /* 0x000000042f247825 */ /* 0x000fe200078e0226 */
[----:B------:R-:W-:Y:S02]  /*0df0*/  IADD3 R76, P1, R49, R76, RZ ;  /* 0x0000004c314c7210 */ /* 0x000fe40007f3e0ff */
[----:B------:R-:W-:Y:S01]  /*0e00*/  SHF.R.S32.HI R49, RZ, 0x1f, R49 ;  /* 0x0000001fff317819 */ /* 0x000fe20000011431 */
[----:B------:R-:W-:Y:S01]  /*0e10*/  IMAD.WIDE R38, R47, 0x4, R44 ;  /* 0x000000042f267825 */ /* 0x000fe200078e022c */
[----:B------:R-:W-:Y:S02]  /*0e20*/  IADD3 R82, P2, R36, -0x80, RZ ;  /* 0xffffff8024527810 */ /* 0x000fe40007f5e0ff */
[C---:B------:R-:W-:Y:S02]  /*0e30*/  IADD3.X R75, R49.reuse, R0, RZ, P0, !PT ;  /* 0x00000000314b7210 */ /* 0x040fe400007fe4ff */
[----:B------:R-:W-:-:S02]  /*0e40*/  IADD3.X R77, R49, R51, RZ, P1, !PT ;  /* 0x00000033314d7210 */ /* 0x000fc40000ffe4ff */
[C---:B------:R-:W-:Y:S02]  /*0e50*/  IADD3 R78, P0, R36.reuse, -0x180, RZ ;  /* 0xfffffe80244e7810 */ /* 0x040fe40007f1e0ff */
[----:B------:R-:W-:Y:S02]  /*0e60*/  IADD3 R80, P1, R36, -0x100, RZ ;  /* 0xffffff0024507810 */ /* 0x000fe40007f3e0ff */
[----:B------:R-:W-:Y:S02]  /*0e70*/  IADD3 R84, P3, R38, -0x100, RZ ;  /* 0xffffff0026547810 */ /* 0x000fe40007f7e0ff */
[C---:B------:R-:W-:Y:S02]  /*0e80*/  IADD3.X R79, R37.reuse, -0x1, RZ, P0, !PT ;  /* 0xffffffff254f7810 */ /* 0x040fe400007fe4ff */
[C---:B------:R-:W-:Y:S02]  /*0e90*/  IADD3.X R81, R37.reuse, -0x1, RZ, P1, !PT ;  /* 0xffffffff25517810 */ /* 0x040fe40000ffe4ff */
[----:B------:R-:W-:-:S02]  /*0ea0*/  IADD3.X R83, R37, -0x1, RZ, P2, !PT ;  /* 0xffffffff25537810 */ /* 0x000fc400017fe4ff */
[----:B------:R-:W-:Y:S01]  /*0eb0*/  IADD3.X R85, R39, -0x1, RZ, P3, !PT ;  /* 0xffffffff27557810 */ /* 0x000fe20001ffe4ff */
[----:B------:R-:W-:Y:S01]  /*0ec0*/  CS2R R36, SRZ ;  /* 0x0000000000247805 */ /* 0x000fe2000001ff00 */
[----:B------:R-:W-:Y:S02]  /*0ed0*/  CS2R R38, SRZ ;  /* 0x0000000000267805 */ /* 0x000fe4000001ff00 */
.L_x_8720:
[----:B------:R-:W-:Y:S01]  /*0ee0*/  SHF.R.S32.HI R109, RZ, 0x1f, R91 ;  /* 0x0000001fff6d7819 */ /* 0x000fe2000001145b */
[----:B------:R-:W-:Y:S01]  /*0ef0*/  IMAD.WIDE.U32 R44, R91, c[0x0][0x1a0], RZ ;  /* 0x000068005b2c7a25 */ /* 0x000fe200078e00ff */
[----:B------:R-:W-:-:S03]  /*0f00*/  SHF.L.U32 R2, R14, 0x4, RZ ;  /* 0x000000040e027819 */ /* 0x000fc600000006ff */
[----:B------:R-:W-:Y:S01]  /*0f10*/  IMAD R0, R109, c[0x0][0x1a0], RZ ;  /* 0x000068006d007a24 */ /* 0x000fe200078e02ff */
[----:B------:R-:W-:-:S03]  /*0f20*/  LEA R47, P0, R44, R12, 0x2 ;  /* 0x0000000c2c2f7211 */ /* 0x000fc600078010ff */
[----:B------:R-:W-:Y:S01]  /*0f30*/  IMAD R49, R91, c[0x0][0x1a4], R0 ;  /* 0x000069005b317a24 */ /* 0x000fe200078e0200 */
[----:B------:R-:W-:Y:S02]  /*0f40*/  SHF.L.U64.HI R0, R14, 0x4, R5 ;  /* 0x000000040e007819 */ /* 0x000fe40000010205 */
[----:B------:R-:W-:Y:S02]  /*0f50*/  IADD3 R46, P1, R2, R47, RZ ;  /* 0x0000002f022e7210 */ /* 0x000fe40007f3e0ff */
[----:B------:R-:W-:-:S04]  /*0f60*/  IADD3 R45, R45, R49, RZ ;  /* 0x000000312d2d7210 */ /* 0x000fc80007ffe0ff */
[----:B------:R-:W-:-:S04]  /*0f70*/  LEA.HI.X R45, R44, R10, R45, 0x2, P0 ;  /* 0x0000000a2c2d7211 */ /* 0x000fc800000f142d */
[----:B------:R-:W-:-:S06]  /*0f80*/  IADD3.X R47, R45, R0, RZ, P1, !PT ;  /* 0x000000002d2f7210 */ /* 0x000fcc0000ffe4ff */
[----:B--2---:R-:W2:Y:S01]  /*0f90*/  LDG.E.128 R44, [R46.64] ;  /* 0x000000062e2c7981 */ /* 0x004ea2000c1e1d00 */
[----:B------:R-:W-:Y:S01]  /*0fa0*/  MOV R48, R64 ;  /* 0x0000004000307202 */ /* 0x000fe20000000f00 */
[C---:B------:R-:W-:Y:S01]  /*0fb0*/  IMAD R54, R109.reuse, c[0x0][0x188], RZ ;  /* 0x000062006d367a24 */ /* 0x040fe200078e02ff */
[----:B------:R-:W-:Y:S01]  /*0fc0*/  MOV R49, R3 ;  /* 0x0000000300317202 */ /* 0x000fe20000000f00 */
[----:B------:R-:W-:Y:S02]  /*0fd0*/  IMAD R92, R109, c[0x0][0x1c0], RZ ;  /* 0x000070006d5c7a24 */ /* 0x000fe400078e02ff */
[----:B------:R-:W-:-:S04]  /*0fe0*/  IMAD.WIDE.U32 R50, R91, c[0x0][0x1c0], RZ ;  /* 0x000070005b327a25 */ /* 0x000fc800078e00ff */
[----:B------:R-:W-:Y:S01]  /*0ff0*/  IMAD.WIDE.U32 R52, R91, c[0x0][0x188], R48 ;  /* 0x000062005b347a25 */ /* 0x000fe200078e0030 */
[----:B------:R-:W-:-:S03]  /*1000*/  LEA R55, P1, R50, R9, 0x2 ;  /* 0x0000000932377211 */ /* 0x000fc600078210ff */
[C---:B------:R-:W-:Y:S01]  /*1010*/  IMAD R49, R91.reuse, c[0x0][0x18c], R54 ;  /* 0x000063005b317a24 */ /* 0x040fe200078e0236 */
[----:B------:R-:W-:Y:S01]  /*1020*/  LEA R48, P0, R52, c[0x0][0x220], 0x2 ;  /* 0x0000880034307a11 */ /* 0x000fe200078010ff */
[----:B------:R-:W-:-:S03]  /*1030*/  IMAD R93, R91, c[0x0][0x1c4], R92 ;  /* 0x000071005b5d7a24 */ /* 0x000fc600078e025c */
[----:B------:R-:W-:Y:S02]  /*1040*/  IADD3 R49, R53, R49, RZ ;  /* 0x0000003135317210 */ /* 0x000fe40007ffe0ff */
[----:B------:R-:W-:Y:S02]  /*1050*/  IADD3 R51, R51, R93, RZ ;  /* 0x0000005d33337210 */ /* 0x000fe40007ffe0ff */
[----:B------:R-:W-:Y:S02]  /*1060*/  LEA.HI.X R49, R52, c[0x0][0x224], R49, 0x2, P0 ;  /* 0x0000890034317a11 */ /* 0x000fe400000f1431 */
[----:B------:R-:W-:Y:S02]  /*1070*/  LEA.HI.X R51, R50, R8, R51, 0x2, P1 ;  /* 0x0000000832337211 */ /* 0x000fe400008f1433 */
[----:B------:R-:W-:Y:S01]  /*1080*/  IADD3 R52, P0, R2, R55, RZ ;  /* 0x0000003702347210 */ /* 0x000fe20007f1e0ff */
[----:B---3--:R-:W3:Y:S03]  /*1090*/  LDG.E R94, [R48.64] ;  /* 0x00000006305e7981 */ /* 0x008ee6000c1e1900 */
[----:B------:R-:W-:Y:S01]  /*10a0*/  IADD3.X R53, R51, R0, RZ, P0, !PT ;  /* 0x0000000033357210 */ /* 0x000fe200007fe4ff */
[----:B--2---:R0:W-:Y:S01]  /*10b0*/  STS.128 [R11.X16], R44 ;  /* 0x0000002c0b007388 */ /* 0x0041e2000000cc00 */
[----:B------:R-:W-:-:S06]  /*10c0*/  NOP ;  /* 0x0000000000007918 */ /* 0x000fcc0000000000 */
[----:B------:R-:W2:Y:S01]  /*10d0*/  LDG.E.128 R52, [R52.64] ;  /* 0x0000000634347981 */ /* 0x000ea2000c1e1d00 */
[C---:B------:R-:W-:Y:S01]  /*10e0*/  ISETP.GT.AND P0, PT, R7.reuse, 0x1, PT ;  /* 0x000000010700780c */ /* 0x040fe20003f04270 */
[----:B------:R-:W-:Y:S01]  /*10f0*/  FADD.FTZ R97, R28, R70 ;  /* 0x000000461c617221 */ /* 0x000fe20000010000 */
[----:B------:R-:W-:Y:S02]  /*1100*/  IADD3 R105, R7, -0x1, RZ ;  /* 0xffffffff07697810 */ /* 0x000fe40007ffe0ff */
[----:B------:R-:W-:Y:S02]  /*1110*/  ISETP.EQ.AND P0, PT, R6, RZ, P0 ;  /* 0x000000ff0600720c */ /* 0x000fe40000702270 */
[----:B------:R-:W-:-:S04]  /*1120*/  LEA.HI R50, R105, R105, RZ, 0x1 ;  /* 0x0000006969327211 */ /* 0x000fc800078f08ff */
[----:B------:R-:W-:Y:S01]  /*1130*/  LOP3.LUT R50, R50, 0xfffffe, RZ, 0xc0, !PT ;  /* 0x00fffffe32327812 */ /* 0x000fe200078ec0ff */
[----:B---3--:R-:W-:-:S04]  /*1140*/  FMUL.FTZ R101, R94, 1.4426950216293334961 ;  /* 0x3fb8aa3b5e657820 */ /* 0x008fc80000410000 */
[----:B------:R-:W-:Y:S01]  /*1150*/  FMUL.FTZ R100, R101, R97 ;  /* 0x0000006165647220 */ /* 0x000fe20000410000 */
[----:B------:R-:W-:-:S05]  /*1160*/  IADD3 R50, R105, -R50, RZ ;  /* 0x8000003269327210 */ /* 0x000fca0007ffe0ff */
[----:B------:R-:W-:Y:S01]  /*1170*/  MUFU.EX2 R100, R100 ;  /* 0x0000006400647308 */ /* 0x000fe20000000800 */
[----:B0-----:R-:W-:Y:S02]  /*1180*/  @P0 IADD3 R44, R7, -0x2, RZ ;  /* 0xfffffffe072c0810 */ /* 0x001fe40007ffe0ff */
[----:B------:R-:W-:Y:S02]  /*1190*/  ISETP.NE.AND P1, PT, R14, RZ, PT ;  /* 0x000000ff0e00720c */ /* 0x000fe40003f25270 */
[----:B------:R-:W-:Y:S01]  /*11a0*/  LEA R45, R50, R91, 0x8 ;  /* 0x0000005b322d7211 */ /* 0x000fe200078e40ff */
[----:B------:R-:W-:-:S03]  /*11b0*/  @P0 IMAD R93, R44, c[0x0][0x16c], R91 ;  /* 0x00005b002c5d0a24 */ /* 0x000fc600078e025b */
[----:B------:R-:W-:Y:S02]  /*11c0*/  SEL R103, R45, R4, !P1 ;  /* 0x000000042d677207 */ /* 0x000fe40004800000 */
[----:B------:R-:W-:Y:S01]  /*11d0*/  LDS.128 R44, [R11.X16] ;  /* 0x000000000b2c7984 */ /* 0x000fe2000000cc00 */
[----:B------:R-:W-:Y:S01]  /*11e0*/  ISETP.NE.AND P2, PT, R14, 0x1f, PT ;  /* 0x0000001f0e00780c */ /* 0x000fe20003f45270 */
[--C-:B------:R-:W-:Y:S02]  /*11f0*/  FADD.FTZ R98, R29, R70.reuse ;  /* 0x000000461d627221 */ /* 0x100fe40000010000 */
[--C-:B------:R-:W-:Y:S02]  /*1200*/  FADD.FTZ R96, R31, R70.reuse ;  /* 0x000000461f607221 */ /* 0x100fe40000010000 */
[----:B------:R-:W-:Y:S02]  /*1210*/  FMUL.FTZ R107, R101, R98 ;  /* 0x00000062656b7220 */ /* 0x000fe40000410000 */
[----:B------:R-:W-:-:S04]  /*1220*/  FADD.FTZ R99, R30, R70 ;  /* 0x000000461e637221 */ /* 0x000fc80000010000 */
[----:B------:R-:W0:Y:S01]  /*1230*/  MUFU.EX2 R107, R107 ;  /* 0x0000006b006b7308 */ /* 0x000e220000000800 */
[----:B------:R-:W-:Y:S01]  /*1240*/  MOV R102, RZ ;  /* 0x000000ff00667202 */ /* 0x000fe20000000f00 */
[----:B------:R-:W-:Y:S01]  /*1250*/  @P0 IMAD.WIDE R92, R93, 0x8, R58 ;  /* 0x000000085d5c0825 */ /* 0x000fe200078e023a */
[----:B------:R-:W-:Y:S03]  /*1260*/  BSSY B0, `(.L_x_8708) ;  /* 0x0000021000007945 */ /* 0x000fe60003800000 */
[----:B0-----:R-:W-:Y:S01]  /*1270*/  FMUL.FTZ R111, R100, R107 ;  /* 0x0000006b646f7220 */ /* 0x001fe20000410000 */
[----:B--2---:R0:W-:Y:S01]  /*1280*/  STS.128 [R11.X16+0x200], R52 ;  /* 0x000200340b007388 */ /* 0x0041e2000000cc00 */
[----:B------:R-:W-:-:S06]  /*1290*/  NOP ;  /* 0x0000000000007918 */ /* 0x000fcc0000000000 */
[----:B-1----:R-:W1:Y:S04]  /*12a0*/  LDS.128 R48, [R11.X16+0x200] ;  /* 0x000200000b307984 */ /* 0x002e68000000cc00 */
[----:B------:R2:W-:Y:S04]  /*12b0*/  STS [R103.X4+0xa38], R100 ;  /* 0x000a386467007388 */ /* 0x0005e80000004800 */
[----:B------:R-:W-:Y:S01]  /*12c0*/  BAR.SYNC.DEFER_BLOCKING 0x0 ;  /* 0x0000000000007b1d */ /* 0x000fe20000010000 */
[C---:B0-----:R-:W-:Y:S02]  /*12d0*/  FMUL.FTZ R52, R101.reuse, R96 ;  /* 0x0000006065347220 */ /* 0x041fe40000410000 */
[----:B------:R-:W-:-:S03]  /*12e0*/  FMUL.FTZ R55, R101, R99 ;  /* 0x0000006365377220 */ /* 0x000fc60000410000 */
[----:B------:R0:W3:Y:S01]  /*12f0*/  @P2 LDS R104, [R14.X4+0x123c] ;  /* 0x00123c000e682984 */ /* 0x0000e20000004800 */
[----:B------:R-:W4:Y:S01]  /*1300*/  MUFU.EX2 R52, R52 ;  /* 0x0000003400347308 */ /* 0x000f220000000800 */
[----:B------:R-:W-:Y:S02]  /*1310*/  FMUL.FTZ R54, R25, R88 ;  /* 0x0000005819367220 */ /* 0x000fe40000410000 */
[----:B------:R0:W5:Y:S01]  /*1320*/  @P0 LDG.E R102, [R92.64+0x4] ;  /* 0x000004065c660981 */ /* 0x000162000c1e1900 */
[----:B-1----:R-:W-:-:S04]  /*1330*/  FMUL.FTZ R101, R34, R50 ;  /* 0x0000003222657220 */ /* 0x002fc80000410000 */
[----:B------:R1:W1:Y:S01]  /*1340*/  MUFU.EX2 R50, R55 ;  /* 0x0000003700327308 */ /* 0x0002620000000800 */
[----:B------:R-:W-:Y:S02]  /*1350*/  FMUL.FTZ R53, R33, R49 ;  /* 0x0000003121357220 */ /* 0x000fe40000410000 */
[----:B--2---:R-:W-:Y:S02]  /*1360*/  FMUL.FTZ R103, R35, R51 ;  /* 0x0000003323677220 */ /* 0x004fe40000410000 */
[----:B------:R-:W-:Y:S02]  /*1370*/  FMUL.FTZ R49, R24, R89 ;  /* 0x0000005918317220 */ /* 0x000fe40000410000 */
[----:B------:R-:W-:Y:S02]  /*1380*/  FMUL.FTZ R51, R26, R87 ;  /* 0x000000571a337220 */ /* 0x000fe40000410000 */
[----:B------:R-:W-:Y:S02]  /*1390*/  FMUL.FTZ R48, R32, R48 ;  /* 0x0000003020307220 */ /* 0x000fe40000410000 */
[----:B0-----:R-:W-:-:S02]  /*13a0*/  FMUL.FTZ R92, R27, R86 ;  /* 0x000000561b5c7220 */ /* 0x001fc40000410000 */
[----:B------:R-:W-:Y:S02]  /*13b0*/  FMUL.FTZ R49, R49, R44 ;  /* 0x0000002c31317220 */ /* 0x000fe40000410000 */
[----:B------:R-:W-:Y:S02]  /*13c0*/  FMUL.FTZ R54, R54, R45 ;  /* 0x0000002d36367220 */ /* 0x000fe40000410000 */
[----:B------:R-:W-:Y:S02]  /*13d0*/  FMUL.FTZ R51, R51, R46 ;  /* 0x0000002e33337220 */ /* 0x000fe40000410000 */
[----:B----4-:R-:W-:Y:S01]  /*13e0*/  FFMA.FTZ R108, R52, R103, R101 ;  /* 0x00000067346c7223 */ /* 0x010fe20000010065 */
[----:B------:R-:W-:Y:S05]  /*13f0*/  @P2 BRA `(.L_x_8709) ;  /* 0x0000007000002947 */ /* 0x000fea0003800000 */
[----:B-1----:R-:W-:-:S13]  /*1400*/  ISETP.NE.AND P0, PT, R7, c[0x0][0x174], PT ;  /* 0x00005d0007007a0c */ /* 0x002fda0003f05270 */
[----:B------:R-:W-:-:S04]  /*1410*/  @P0 LEA.HI R55, R7, R7, RZ, 0x1 ;  /* 0x0000000707370211 */ /* 0x000fc800078f08ff */
[----:B---3--:R-:W-:-:S04]  /*1420*/  @P0 LOP3.LUT R104, R55, 0xfffffe, RZ, 0xc0, !PT ;  /* 0x00fffffe37680812 */ /* 0x008fc800078ec0ff */
[----:B------:R-:W-:Y:S01]  /*1430*/  @P0 IADD3 R106, -R104, R7, RZ ;  /* 0x00000007686a0210 */ /* 0x000fe20007ffe1ff */
[----:B------:R-:W-:-:S03]  /*1440*/  HFMA2.MMA R104, -RZ, RZ, 1.875, 0 ;  /* 0x3f800000ff687435 */ /* 0x000fc600000001ff */
[----:B------:R-:W-:-:S07]  /*1450*/  @P0 LEA R106, R106, R91, 0x8 ;  /* 0x0000005b6a6a0211 */ /* 0x000fce00078e40ff */
[----:B------:R0:W1:Y:S02]  /*1460*/  @P0 LDS R104, [R106.X4+0xa38] ;  /* 0x000a38006a680984 */ /* 0x0000640000004800 */
.L_x_8709:
[----:B-1----:R-:W-:Y:S05]  /*1470*/  BSYNC B0 ;  /* 0x0000000000007941 */ /* 0x002fea0003800000 */
.L_x_8708:
[----:B---3--:R-:W-:Y:S01]  /*1480*/  FMUL.FTZ R113, R52, R104 ;  /* 0x0000006834717220 */ /* 0x008fe20000410000 */
[----:B------:R-:W-:Y:S01]  /*1490*/  ISETP.NE.AND P3, PT, R6, 0x1f, PT ;  /* 0x0000001f0600780c */ /* 0x000fe20003f65270 */
[----:B------:R-:W-:Y:S01]  /*14a0*/  FFMA.FTZ R93, R49, R107, R54 ;  /* 0x0000006b315d7223 */ /* 0x000fe20000010036 */
[----:B------:R-:W-:Y:S01]  /*14b0*/  ISETP.GE.AND P0, PT, R11, 0x1, PT ;  /* 0x000000010b00780c */ /* 0x000fe20003f06270 */
[----:B------:R-:W-:Y:S01]  /*14c0*/  FFMA.FTZ R108, R50, R108, R53 ;  /* 0x0000006c326c7223 */ /* 0x000fe20000010035 */
[----:B------:R-:W-:Y:S01]  /*14d0*/  ISETP.GE.U32.AND P4, PT, R6, 0x18, PT ;  /* 0x000000180600780c */ /* 0x000fe20003f86070 */
[C---:B0-----:R-:W-:Y:S01]  /*14e0*/  FMUL.FTZ R106, R50.reuse, R113 ;  /* 0x00000071326a7220 */ /* 0x041fe20000410000 */
[----:B------:R-:W-:Y:S01]  /*14f0*/  BSSY B0, `(.L_x_8710) ;  /* 0x000008c000007945 */ /* 0x000fe20003800000 */
[C---:B------:R-:W-:Y:S02]  /*1500*/  FFMA.FTZ R113, R50.reuse, R93, R51 ;  /* 0x0000005d32717223 */ /* 0x040fe40000010033 */
[----:B------:R-:W-:-:S02]  /*1510*/  FMUL.FTZ R93, R50, R111 ;  /* 0x0000006f325d7220 */ /* 0x000fc40000410000 */
        /* <DEDUP_REMOVED lines=30> */
[----:B------:R-:W-:Y:S01]  /*1700*/  SHF.L.U32 R110, R91, 0x3, RZ ;  /* 0x000000035b6e7819 */ /* 0x000fe200000006ff */
[----:B-1----:R-:W-:-:S03]  /*1710*/  @!P3 FMUL.FTZ R106, R106, R115 ;  /* 0x000000736a6ab220 */ /* 0x002fc60000410000 */
[----:B------:R-:W0:Y:S01]  /*1720*/  SHFL.DOWN PT, R114, R111, 0x8, 0x1f ;  /* 0x09001f006f727f89 */ /* 0x000e2200000e0000 */
[----:B------:R-:W-:Y:S02]  /*1730*/  ISETP.GE.AND P3, PT, R11, 0x8, PT ;  /* 0x000000080b00780c */ /* 0x000fe40003f66270 */
[C---:B--2---:R-:W-:Y:S01]  /*1740*/  @P0 FFMA.FTZ R113, R108.reuse, R92, R113 ;  /* 0x0000005c6c710223 */ /* 0x044fe20000010071 */
[----:B------:R-:W1:Y:S01]  /*1750*/  SHFL.DOWN PT, R117, R106, 0x8, 0x1f ;  /* 0x09001f006a757f89 */ /* 0x000e6200000e0000 */
[----:B------:R-:W-:Y:S01]  /*1760*/  HFMA2.MMA R92, -RZ, RZ, 1.875, 0 ;  /* 0x3f800000ff5c7435 */ /* 0x000fe200000001ff */
[----:B---3--:R-:W-:Y:S01]  /*1770*/  @P0 FMUL.FTZ R108, R108, R93 ;  /* 0x0000005d6c6c0220 */ /* 0x008fe20000410000 */
[----:B------:R-:W-:Y:S01]  /*1780*/  ISETP.GE.AND P0, PT, R7, c[0x0][0x174], PT ;  /* 0x00005d0007007a0c */ /* 0x000fe20003f06270 */
[----:B------:R-:W2:Y:S01]  /*1790*/  SHFL.UP PT, R112, R113, 0x8, RZ ;  /* 0x0500000071707989 */ /* 0x000ea200000e00ff */
[----:B------:R-:W-:Y:S02]  /*17a0*/  MOV R93, RZ ;  /* 0x000000ff005d7202 */ /* 0x000fe40000000f00 */
        /* <DEDUP_REMOVED lines=25> */
[----:B------:R-:W3:Y:S01]  /*1940*/  SHFL.IDX PT, R114, R106, RZ, 0x1f ;  /* 0x00001fff6a727589 */ /* 0x000ee200000e0000 */
[----:B0-----:R-:W-:Y:S01]  /*1950*/  @P2 FFMA.FTZ R116, R117, R116, R118 ;  /* 0x0000007475742223 */ /* 0x001fe20000010076 */
[----:B------:R-:W-:-:S03]  /*1960*/  MOV R117, c[0x0][0x174] ;  /* 0x00005d0000757a02 */ /* 0x000fc60000000f00 */
[----:B------:R-:W-:Y:S01]  /*1970*/  FFMA.FTZ R103, R116, R104, R103 ;  /* 0x0000006874677223 */ /* 0x000fe20000010067 */
[----:B------:R-:W-:Y:S02]  /*1980*/  SHF.L.U64.HI R116, R90, 0x2, R95 ;  /* 0x000000025a747819 */ /* 0x000fe4000001025f */
[----:B------:R-:W-:Y:S01]  /*1990*/  LEA R117, R117, UR4, 0x7 ;  /* 0x0000000475757c11 */ /* 0x000fe2000f8e38ff */
[----:B------:R-:W-:Y:S02]  /*19a0*/  FFMA.FTZ R101, R52, R103, R101 ;  /* 0x0000006734657223 */ /* 0x000fe40000010065 */
[----:B-1----:R-:W-:-:S04]  /*19b0*/  @P1 FFMA.FTZ R112, R108, R112, R113 ;  /* 0x000000706c701223 */ /* 0x002fc80000010071 */
[----:B------:R-:W-:Y:S01]  /*19c0*/  FFMA.FTZ R112, R100, R112, R49 ;  /* 0x0000007064707223 */ /* 0x000fe20000010031 */
[----:B------:R-:W-:Y:S01]  /*19d0*/  LEA R100, R105, R14, 0x7 ;  /* 0x0000000e69647211 */ /* 0x000fe200078e38ff */
[----:B------:R-:W-:Y:S02]  /*19e0*/  FFMA.FTZ R105, R50, R101, R53 ;  /* 0x0000006532697223 */ /* 0x000fe40000010035 */
[C---:B------:R-:W-:Y:S01]  /*19f0*/  FFMA.FTZ R53, R107.reuse, R112, R54 ;  /* 0x000000706b357223 */ /* 0x040fe20000010036 */
[----:B------:R-:W-:Y:S01]  /*1a00*/  IADD3 R108, -R100, c[0x0][0x168], RZ ;  /* 0x00005a00646c7a10 */ /* 0x000fe20007ffe1ff */
[----:B------:R-:W-:Y:S02]  /*1a10*/  FFMA.FTZ R107, R107, R105, R48 ;  /* 0x000000696b6b7223 */ /* 0x000fe40000010030 */
[----:B------:R-:W-:Y:S01]  /*1a20*/  FADD.FTZ R100, -R49, R112 ;  /* 0x0000007031647221 */ /* 0x000fe20000010100 */
[C---:B------:R-:W-:Y:S01]  /*1a30*/  ISETP.GE.AND P1, PT, R108.reuse, 0x1, PT ;  /* 0x000000016c00780c */ /* 0x040fe20003f26270 */
[----:B------:R-:W-:Y:S01]  /*1a40*/  FMUL.FTZ R113, R107, R97 ;  /* 0x000000616b717220 */ /* 0x000fe20000410000 */
[----:B------:R-:W-:Y:S01]  /*1a50*/  ISETP.GE.AND P2, PT, R108, 0x21, PT ;  /* 0x000000216c00780c */ /* 0x000fe20003f46270 */
[----:B--2---:R-:W-:Y:S01]  /*1a60*/  FFMA.FTZ R111, R50, R53, R51 ;  /* 0x00000035326f7223 */ /* 0x004fe20000010033 */
[----:B------:R-:W-:Y:S01]  /*1a70*/  ISETP.GE.AND P3, PT, R108, 0x41, PT ;  /* 0x000000416c00780c */ /* 0x000fe20003f66270 */
[----:B------:R-:W-:Y:S01]  /*1a80*/  FADD.FTZ R102, -R54, R53 ;  /* 0x0000003536667221 */ /* 0x000fe20000010100 */
[----:B------:R-:W-:Y:S01]  /*1a90*/  ISETP.GE.AND P4, PT, R108, 0x61, PT ;  /* 0x000000616c00780c */ /* 0x000fe20003f86270 */
[----:B------:R-:W-:-:S02]  /*1aa0*/  FMUL.FTZ R48, R105, R98 ;  /* 0x0000006269307220 */ /* 0x000fc40000410000 */
[----:B------:R-:W-:Y:S02]  /*1ab0*/  FFMA.FTZ R49, R100, R113, RZ ;  /* 0x0000007164317223 */ /* 0x000fe400000100ff */
[C---:B---3--:R-:W-:Y:S02]  /*1ac0*/  FFMA.FTZ R93, R114.reuse, R93, R115 ;  /* 0x0000005d725d7223 */ /* 0x048fe40000010073 */
[----:B------:R-:W-:Y:S02]  /*1ad0*/  FMUL.FTZ R92, R114, R92 ;  /* 0x0000005c725c7220 */ /* 0x000fe40000410000 */
[----:B------:R-:W-:Y:S02]  /*1ae0*/  FADD.FTZ R104, -R51, R111 ;  /* 0x0000006f33687221 */ /* 0x000fe40000010100 */
[----:B------:R-:W-:Y:S01]  /*1af0*/  FMUL.FTZ R115, R101, R99 ;  /* 0x0000006365737220 */ /* 0x000fe20000410000 */
[----:B------:R0:W-:Y:S01]  /*1b00*/  @!P0 STS.64 [R110+0x12b8], R92 ;  /* 0x0012b85c6e008388 */ /* 0x0001e20000000a00 */
[----:B------:R-:W-:-:S02]  /*1b10*/  FFMA.FTZ R49, R102, R48, R49 ;  /* 0x0000003066317223 */ /* 0x000fc40000010031 */
[----:B------:R-:W-:Y:S02]  /*1b20*/  FFMA.FTZ R114, R52, R111, R55 ;  /* 0x0000006f34727223 */ /* 0x000fe40000010037 */
[----:B------:R-:W-:Y:S02]  /*1b30*/  FMUL.FTZ R52, R103, R96 ;  /* 0x0000006067347220 */ /* 0x000fe40000410000 */
[-C--:B------:R-:W-:Y:S02]  /*1b40*/  FFMA.FTZ R54, R104, R115.reuse, R49 ;  /* 0x0000007368367223 */ /* 0x080fe40000010031 */
[----:B------:R-:W-:Y:S02]  /*1b50*/  FMUL.FTZ R49, R25, R48 ;  /* 0x0000003019317220 */ /* 0x000fe40000410000 */
[----:B------:R-:W-:Y:S02]  /*1b60*/  FMUL.FTZ R51, R27, R52 ;  /* 0x000000341b337220 */ /* 0x000fe40000410000 */
[----:B------:R-:W-:-:S02]  /*1b70*/  FMUL.FTZ R50, R26, R115 ;  /* 0x000000731a327220 */ /* 0x000fc40000410000 */
[----:B------:R-:W-:Y:S01]  /*1b80*/  FMUL.FTZ R48, R24, R113 ;  /* 0x0000007118307220 */ /* 0x000fe20000410000 */
[----:B------:R-:W-:Y:S01]  /*1b90*/  SHF.L.U32 R113, R90, 0x2, RZ ;  /* 0x000000025a717819 */ /* 0x000fe200000006ff */
[----:B------:R-:W-:Y:S02]  /*1ba0*/  FADD.FTZ R106, -R55, R114 ;  /* 0x00000072376a7221 */ /* 0x000fe40000010100 */
[----:B------:R-:W-:Y:S01]  /*1bb0*/  FMUL.FTZ R53, R33, R53 ;  /* 0x0000003521357220 */ /* 0x000fe20000410000 */
[----:B------:R1:W-:Y:S01]  /*1bc0*/  STS.128 [R2+0x400], R48 ;  /* 0x0004003002007388 */ /* 0x0003e20000000c00 */
[----:B------:R-:W-:Y:S02]  /*1bd0*/  FMUL.FTZ R55, R106, R52 ;  /* 0x000000346a377220 */ /* 0x000fe40000410000 */
[----:B------:R-:W-:Y:S01]  /*1be0*/  FMUL.FTZ R52, R32, R112 ;  /* 0x0000007020347220 */ /* 0x000fe20000410000 */
[----:B------:R-:W-:Y:S01]  /*1bf0*/  BAR.SYNC.DEFER_BLOCKING 0x0 ;  /* 0x0000000000007b1d */ /* 0x000fe20000010000 */
[----:B------:R-:W-:-:S02]  /*1c00*/  FADD.FTZ R108, R54, R55 ;  /* 0x00000037366c7221 */ /* 0x000fc40000010000 */
[----:B------:R-:W-:Y:S02]  /*1c10*/  FMUL.FTZ R54, R34, R111 ;  /* 0x0000006f22367220 */ /* 0x000fe40000410000 */
[----:B------:R-:W-:Y:S02]  /*1c20*/  FMUL.FTZ R55, R35, R114 ;  /* 0x0000007223377220 */ /* 0x000fe40000410000 */
[C---:B0-----:R-:W-:Y:S02]  /*1c30*/  IMAD R110, R116.reuse, c[0x0][0x2b0], RZ ;  /* 0x0000ac00746e7a24 */ /* 0x041fe400078e02ff */
[----:B------:R-:W-:Y:S01]  /*1c40*/  IMAD R112, R116, c[0x0][0x2d0], RZ ;  /* 0x0000b40074707a24 */ /* 0x000fe200078e02ff */
[----:B------:R1:W0:Y:S04]  /*1c50*/  LDS R111, [R14.X4+0x400] ;  /* 0x000400000e6f7984 */ /* 0x0002280000004800 */
[----:B------:R1:W2:Y:S04]  /*1c60*/  LDS R115, [R14.X4+0x480] ;  /* 0x000480000e737984 */ /* 0x0002a80000004800 */
[----:B------:R1:W3:Y:S04]  /*1c70*/  LDS R93, [R14.X4+0x500] ;  /* 0x000500000e5d7984 */ /* 0x0002e80000004800 */
[----:B------:R1:W4:Y:S04]  /*1c80*/  LDS R92, [R14.X4+0x580] ;  /* 0x000580000e5c7984 */ /* 0x0003280000004800 */
[----:B------:R1:W-:Y:S04]  /*1c90*/  STS.128 [R2+0x600], R52 ;  /* 0x0006003402007388 */ /* 0x0003e80000000c00 */
[----:B------:R-:W-:Y:S06]  /*1ca0*/  BAR.SYNC.DEFER_BLOCKING 0x0 ;  /* 0x0000000000007b1d */ /* 0x000fec0000010000 */
[----:B------:R-:W-:Y:S05]  /*1cb0*/  @!P1 BRA `(.L_x_8711) ;  /* 0x000000f000009947 */ /* 0x000fea0003800000 */
[----:B------:R-:W5:Y:S01]  /*1cc0*/  LDS R119, [R14.X4+0x600] ;  /* 0x000600000e777984 */ /* 0x000f620000004800 */
[----:B-1----:R-:W-:-:S02]  /*1cd0*/  IMAD R48, R109, c[0x0][0x2b0], RZ ;  /* 0x0000ac006d307a24 */ /* 0x002fc400078e02ff */
        /* <DEDUP_REMOVED lines=11> */
[----:B0-----:R0:W-:Y:S04]  /*1d90*/  RED.E.ADD.F32.FTZ.RN.STRONG.GPU [R52.64], R111 ;  /* 0x0000006f3400798e */ /* 0x0011e8000c10e786 */
[----:B-----5:R0:W-:Y:S02]  /*1da0*/  RED.E.ADD.F32.FTZ.RN.STRONG.GPU [R48.64], R119 ;  /* 0x000000773000798e */ /* 0x0201e4000c10e786 */
.L_x_8711:
[----:B------:R-:W-:Y:S05]  /*1db0*/  BSYNC B0 ;  /* 0x0000000000007941 */ /* 0x000fea0003800000 */
.L_x_8710:
[----:B-1----:R1:W4:Y:S01]  /*1dc0*/  LDS R55, [R14.X4+0x680] ;  /* 0x000680000e377984 */ /* 0x0023220000004800 */
[----:B------:R-:W-:Y:S01]  /*1dd0*/  BSSY B0, `(.L_x_8712) ;  /* 0x000000c000007945 */ /* 0x000fe20003800000 */
[C---:B------:R-:W-:Y:S02]  /*1de0*/  IMAD R109, R113.reuse, c[0x0][0x2b4], R110 ;  /* 0x0000ad00716d7a24 */ /* 0x040fe400078e026e */
[----:B0-----:R-:W-:Y:S02]  /*1df0*/  IMAD R111, R113, c[0x0][0x2d4], R112 ;  /* 0x0000b500716f7a24 */ /* 0x001fe400078e0270 */
[----:B------:R-:W-:Y:S01]  /*1e00*/  IMAD.WIDE R50, R117, 0x4, R68 ;  /* 0x0000000475327825 */ /* 0x000fe200078e0244 */
[----:B------:R-:W-:Y:S05]  /*1e10*/  @!P2 BRA `(.L_x_8713) ;  /* 0x000000700000a947 */ /* 0x000fea0003800000 */
[----:B------:R-:W-:-:S04]  /*1e20*/  IMAD.WIDE R52, R117, 0x4, R66 ;  /* 0x0000000475347825 */ /* 0x000fc800078e0242 */
[----:B------:R-:W-:-:S04]  /*1e30*/  IMAD.WIDE.U32 R48, R113, c[0x0][0x2b0], R78 ;  /* 0x0000ac0071307a25 */ /* 0x000fc800078e004e */
[----:B------:R-:W-:Y:S01]  /*1e40*/  IMAD.WIDE.U32 R52, R113, c[0x0][0x2d0], R52 ;  /* 0x0000b40071347a25 */ /* 0x000fe200078e0034 */
[----:B------:R-:W-:-:S04]  /*1e50*/  IADD3 R49, R49, R109, RZ ;  /* 0x0000006d31317210 */ /* 0x000fc80007ffe0ff */
[----:B------:R-:W-:Y:S01]  /*1e60*/  IADD3 R53, R53, R111, RZ ;  /* 0x0000006f35357210 */ /* 0x000fe20007ffe0ff */
[----:B--2---:R0:W-:Y:S04]  /*1e70*/  RED.E.ADD.F32.FTZ.RN.STRONG.GPU [R48.64], R115 ;  /* 0x000000733000798e */ /* 0x0041e8000c10e786 */
[----:B----4-:R0:W-:Y:S02]  /*1e80*/  RED.E.ADD.F32.FTZ.RN.STRONG.GPU [R52.64], R55 ;  /* 0x000000373400798e */ /* 0x0101e4000c10e786 */
.L_x_8713:
[----:B------:R-:W-:Y:S05]  /*1e90*/  BSYNC B0 ;  /* 0x0000000000007941 */ /* 0x000fea0003800000 */
.L_x_8712:
[----:B0-2---:R0:W2:Y:S01]  /*1ea0*/  LDS R115, [R14.X4+0x700] ;  /* 0x000700000e737984 */ /* 0x0050a20000004800 */
[----:B------:R-:W-:Y:S01]  /*1eb0*/  BSSY B0, `(.L_x_8714) ;  /* 0x000000a000007945 */ /* 0x000fe20003800000 */
[----:B------:R-:W-:-:S04]  /*1ec0*/  IMAD.WIDE.U32 R48, R113, c[0x0][0x2b0], R82 ;  /* 0x0000ac0071307a25 */ /* 0x000fc800078e0052 */
[----:B------:R-:W-:Y:S01]  /*1ed0*/  IMAD.WIDE.U32 R50, R113, c[0x0][0x2d0], R50 ;  /* 0x0000b40071327a25 */ /* 0x000fe200078e0032 */
[----:B------:R-:W-:Y:S05]  /*1ee0*/  @!P3 BRA `(.L_x_8715) ;  /* 0x000000600000b947 */ /* 0x000fea0003800000 */
[----:B----4-:R-:W-:-:S04]  /*1ef0*/  IMAD.WIDE.U32 R54, R113, c[0x0][0x2b0], R80 ;  /* 0x0000ac0071367a25 */ /* 0x010fc800078e0050 */
[----:B------:R-:W-:Y:S01]  /*1f00*/  IMAD.WIDE.U32 R52, R113, c[0x0][0x2d0], R84 ;  /* 0x0000b40071347a25 */ /* 0x000fe200078e0054 */
[----:B------:R-:W-:-:S04]  /*1f10*/  IADD3 R55, R109, R55, RZ ;  /* 0x000000376d377210 */ /* 0x000fc80007ffe0ff */
[----:B------:R-:W-:Y:S01]  /*1f20*/  IADD3 R53, R111, R53, RZ ;  /* 0x000000356f357210 */ /* 0x000fe20007ffe0ff */
[----:B---3--:R3:W-:Y:S04]  /*1f30*/  RED.E.ADD.F32.FTZ.RN.STRONG.GPU [R54.64], R93 ;  /* 0x0000005d3600798e */ /* 0x0087e8000c10e786 */
[----:B--2---:R3:W-:Y:S02]  /*1f40*/  RED.E.ADD.F32.FTZ.RN.STRONG.GPU [R52.64], R115 ;  /* 0x000000733400798e */ /* 0x0047e4000c10e786 */
.L_x_8715:
[----:B------:R-:W-:Y:S05]  /*1f50*/  BSYNC B0 ;  /* 0x0000000000007941 */ /* 0x000fea0003800000 */
.L_x_8714:
[----:B---3--:R3:W0:Y:S01]  /*1f60*/  LDS R53, [R14.X4+0x780] ;  /* 0x000780000e357984 */ /* 0x0086220000004800 */
[----:B------:R-:W-:Y:S01]  /*1f70*/  BSSY B0, `(.L_x_8716) ;  /* 0x0000006000007945 */ /* 0x000fe20003800000 */
[----:B------:R-:W-:Y:S05]  /*1f80*/  @!P4 BRA `(.L_x_8717) ;  /* 0x000000400000c947 */ /* 0x000fea0003800000 */
[----:B------:R-:W-:Y:S02]  /*1f90*/  IADD3 R49, R109, R49, RZ ;  /* 0x000000316d317210 */ /* 0x000fe40007ffe0ff */
[----:B------:R-:W-:-:S03]  /*1fa0*/  IADD3 R51, R111, R51, RZ ;  /* 0x000000336f337210 */ /* 0x000fc60007ffe0ff */
[----:B----4-:R4:W-:Y:S04]  /*1fb0*/  RED.E.ADD.F32.FTZ.RN.STRONG.GPU [R48.64], R92 ;  /* 0x0000005c3000798e */ /* 0x0109e8000c10e786 */
[----:B0-----:R4:W-:Y:S02]  /*1fc0*/  RED.E.ADD.F32.FTZ.RN.STRONG.GPU [R50.64], R53 ;  /* 0x000000353200798e */ /* 0x0019e4000c10e786 */
.L_x_8717:
[----:B------:R-:W-:Y:S05]  /*1fd0*/  BSYNC B0 ;  /* 0x0000000000007941 */ /* 0x000fea0003800000 */
.L_x_8716:
[----:B----4-:R-:W4:Y:S01]  /*1fe0*/  SHFL.DOWN P1, R51, R108, 0x1, 0x1f ;  /* 0x08201f006c337f89 */ /* 0x010f220000020000 */
[-C--:B------:R-:W-:Y:S01]  /*1ff0*/  FMUL.FTZ R49, R94, R101.reuse ;  /* 0x000000655e317220 */ /* 0x080fe20000410000 */
[----:B------:R-:W-:Y:S01]  /*2000*/  BSSY B0, `(.L_x_8718) ;  /* 0x000002a000007945 */ /* 0x000fe20003800000 */
[----:B------:R-:W-:Y:S02]  /*2010*/  FMUL.FTZ R101, R46, R101 ;  /* 0x000000652e657220 */ /* 0x000fe40000410000 */
[----:B------:R-:W-:Y:S02]  /*2020*/  FMUL.FTZ R48, R47, R103 ;  /* 0x000000672f307220 */ /* 0x000fe40000410000 */
[----:B------:R-:W-:-:S02]  /*2030*/  FMUL.FTZ R46, R45, R105 ;  /* 0x000000692d2e7220 */ /* 0x000fc40000410000 */
[C---:B------:R-:W-:Y:S02]  /*2040*/  FMUL.FTZ R103, R94.reuse, R103 ;  /* 0x000000675e677220 */ /* 0x040fe40000410000 */
[C---:B------:R-:W-:Y:S02]  /*2050*/  FMUL.FTZ R105, R94.reuse, R105 ;  /* 0x000000695e697220 */ /* 0x040fe40000410000 */
[-C--:B------:R-:W-:Y:S02]  /*2060*/  FMUL.FTZ R45, R94, R107.reuse ;  /* 0x0000006b5e2d7220 */ /* 0x080fe40000410000 */
[----:B------:R-:W-:Y:S02]  /*2070*/  FMUL.FTZ R49, R49, R104 ;  /* 0x0000006831317220 */ /* 0x000fe40000410000 */
[----:B------:R-:W-:Y:S02]  /*2080*/  FMUL.FTZ R103, R103, R106 ;  /* 0x0000006a67677220 */ /* 0x000fe40000410000 */
[----:B------:R-:W-:-:S02]  /*2090*/  FMUL.FTZ R107, R44, R107 ;  /* 0x0000006b2c6b7220 */ /* 0x000fc40000410000 */
        /* <DEDUP_REMOVED lines=14> */
[----:B----4-:R-:W-:-:S05]  /*2180*/  @P1 FADD R50, R51, R50 ;  /* 0x0000003233321221 */ /* 0x010fca0000000000 */
[----:B0-----:R-:W0:Y:S02]  /*2190*/  SHFL.DOWN P1, R53, R50, 0x4, 0x1f ;  /* 0x08801f0032357f89 */ /* 0x001e240000020000 */
[----:B0-----:R-:W-:Y:S02]  /*21a0*/  @P1 FADD R53, R50, R53 ;  /* 0x0000003532351221 */ /* 0x001fe40000000000 */
[----:B------:R-:W-:-:S03]  /*21b0*/  FFMA.FTZ R50, R27, R48, R103 ;  /* 0x000000301b327223 */ /* 0x000fc60000010067 */
[----:B------:R-:W0:Y:S01]  /*21c0*/  SHFL.DOWN P1, R52, R53, 0x8, 0x1f ;  /* 0x09001f0035347f89 */ /* 0x000e220000020000 */
        /* <DEDUP_REMOVED lines=13> */
.L_x_8719:
[----:B0-----:R-:W-:Y:S05]  /*22a0*/  BSYNC B0 ;  /* 0x0000000000007941 */ /* 0x001fea0003800000 */
.L_x_8718:
[----:B------:R-:W-:Y:S02]  /*22b0*/  IADD3 R91, R91, 0x1, RZ ;  /* 0x000000015b5b7810 */ /* 0x000fe40007ffe0ff */
[----:B------:R-:W-:Y:S02]  /*22c0*/  IADD3 R90, P1, R90, 0x1, RZ ;  /* 0x000000015a5a7810 */ /* 0x000fe40007f3e0ff */
[----:B------:R-:W-:Y:S02]  /*22d0*/  ISETP.GE.AND P0, PT, R91, c[0x0][0x16c], PT ;  /* 0x00005b005b007a0c */ /* 0x000fe40003f06270 */
[----:B------:R-:W-:-:S11]  /*22e0*/  IADD3.X R95, RZ, R95, RZ, P1, !PT ;  /* 0x0000005fff5f7210 */ /* 0x000fd60000ffe4ff */
[----:B------:R-:W-:Y:S01]  /*22f0*/  @P0 CALL.REL.NOINC `(.L_x_8707) ;  /* 0x0000001000000944 */ /* 0x000fe20003c00000 */
[----:B------:R-:W-:Y:S05]  /*2300*/  BRA `(.L_x_8720) ;  /* 0xffffebd000007947 */ /* 0x000fea000383ffff */
.L_x_8707:
        /* <DEDUP_REMOVED lines=8> */
[----:B------:R-:W-:Y:S01]  /*2390*/  FADD.FTZ R16, R16, R36 ;  /* 0x0000002410107221 */ /* 0x000fe20000010000 */
        /* <DEDUP_REMOVED lines=9> */
[----:B------:R-:W-:Y:S01]  /*2430*/  IADD3.X R8, R8, -0x1, RZ, P1, !PT ;  /* 0xffffffff08087810 */ /* 0x000fe20000ffe4ff */
[----:B------:R-:W-:Y:S01]  /*2440*/  IMAD R31, R73, c[0x0][0x2e4], R30 ;  /* 0x0000b900491f7a24 */ /* 0x000fe200078e021e */
[----:B------:R-:W-:Y:S01]  /*2450*/  IADD3.X R13, R13, -0x1, RZ, P2, !PT ;  /* 0xffffffff0d0d7810 */ /* 0x000fe200017fe4ff */
[----:B------:R0:W-:Y:S01]  /*2460*/  STS.128 [R11.X16], R40 ;  /* 0x000000280b007388 */ /* 0x0001e2000000cc00 */
[----:B------:R-:W-:-:S06]  /*2470*/  NOP ;  /* 0x0000000000007918 */ /* 0x000fcc0000000000 */
[----:B------:R-:W4:Y:S01]  /*2480*/  LDS.128 R24, [R11.X16] ;  /* 0x000000000b187984 */ /* 0x000f22000000cc00 */
[----:B------:R-:W-:Y:S01]  /*2490*/  IMAD.WIDE.U32 R28, R73, c[0x0][0x2e0], R28 ;  /* 0x0000b800491c7a25 */ /* 0x000fe200078e001c */
[----:B------:R-:W-:Y:S02]  /*24a0*/  IADD3.X R21, R21, -0x1, RZ, P3, !PT ;  /* 0xffffffff15157810 */ /* 0x000fe40001ffe4ff */
[----:B------:R-:W-:Y:S02]  /*24b0*/  IADD3.X R17, R17, -0x1, RZ, P4, !PT ;  /* 0xffffffff11117810 */ /* 0x000fe400027fe4ff */
[----:B------:R-:W-:Y:S02]  /*24c0*/  IADD3 R29, R29, R31, RZ ;  /* 0x0000001f1d1d7210 */ /* 0x000fe40007ffe0ff */
[----:B------:R-:W-:Y:S01]  /*24d0*/  LEA R35, P0, R28, c[0x0][0x330], 0x2 ;  /* 0x0000cc001c237a11 */ /* 0x000fe200078010ff */
[----:B0-----:R-:W-:-:S03]  /*24e0*/  IMAD R40, R56, c[0x0][0x2f8], RZ ;  /* 0x0000be0038287a24 */ /* 0x001fc600078e02ff */
[----:B------:R-:W-:Y:S01]  /*24f0*/  LEA.HI.X R29, R28, c[0x0][0x334], R29, 0x2, P0 ;  /* 0x0000cd001c1d7a11 */ /* 0x000fe200000f141d */
[----:B------:R-:W-:Y:S01]  /*2500*/  IMAD R41, R57, c[0x0][0x2fc], R40 ;  /* 0x0000bf0039297a24 */ /* 0x000fe200078e0228 */
[----:B------:R-:W-:Y:S01]  /*2510*/  IADD3 R34, P0, R2, R35, RZ ;  /* 0x0000002302227210 */ /* 0x000fe20007f1e0ff */
[----:B------:R-:W-:-:S03]  /*2520*/  IMAD R40, R72, c[0x0][0x300], RZ ;  /* 0x0000c00048287a24 */ /* 0x000fc600078e02ff */
[----:B------:R-:W-:Y:S02]  /*2530*/  IADD3.X R35, R29, R0, RZ, P0, !PT ;  /* 0x000000001d237210 */ /* 0x000fe400007fe4ff */
[----:B------:R-:W-:Y:S01]  /*2540*/  IADD3 R33, R33, R41, RZ ;  /* 0x0000002921217210 */ /* 0x000fe20007ffe0ff */
[C---:B------:R-:W-:Y:S02]  /*2550*/  IMAD R41, R73.reuse, c[0x0][0x304], R40 ;  /* 0x0000c10049297a24 */ /* 0x040fe400078e0228 */
[----:B----4-:R0:W-:Y:S04]  /*2560*/  STG.E.128 [R34.64], R24 ;  /* 0x0000001822007986 */ /* 0x0101e8000c101d06 */
[----:B------:R-:W-:Y:S01]  /*2570*/  BAR.SYNC.DEFER_BLOCKING 0x0 ;  /* 0x0000000000007b1d */ /* 0x000fe20000010000 */
[----:B0-----:R-:W-:-:S05]  /*2580*/  IMAD.WIDE.U32 R24, R73, c[0x0][0x300], R32 ;  /* 0x0000c00049187a25 */ /* 0x001fca00078e0020 */
        /* <DEDUP_REMOVED lines=13> */
[----:B----4-:R0:W-:Y:S01]  /*2660*/  STG.E.128 [R24.64], R28 ;  /* 0x0000001c18007986 */ /* 0x0101e2000c101d06 */
[----:B------:R-:W-:Y:S01]  /*2670*/  @!P5 CALL.REL.NOINC `(.L_x_8706) ;  /* 0x000000100000d944 */ /* 0x000fe20003c00000 */
[----:B------:R-:W-:Y:S05]  /*2680*/  BRA `(.L_x_8721) ;  /* 0xffffe30000007947 */ /* 0x000fea000383ffff */
.L_x_8706:
        /* <DEDUP_REMOVED lines=24> */
.L_x_8723:
[----:B0-----:R-:W-:Y:S05]  /*2810*/  BSYNC B0 ;  /* 0x0000000000007941 */ /* 0x001fea0003800000 */
.L_x_8722:
        /* <DEDUP_REMOVED lines=23> */
.L_x_8725:
[----:B------:R-:W4:Y:S02]  /*2990*/  S2R R9, SR_TID.X ;  /* 0x0000000000097919 */ /* 0x000f240000002100 */
.L_x_8726:
[----:B0-----:R-:W-:Y:S05]  /*29a0*/  BSYNC B0 ;  /* 0x0000000000007941 */ /* 0x001fea0003800000 */
.L_x_8724:
[----:B----4-:R-:W-:-:S13]  /*29b0*/  ISETP.GE.AND P0, PT, R9, c[0x0][0x16c], PT ;  /* 0x00005b0009007a0c */ /* 0x010fda0003f06270 */
[----:B------:R-:W-:Y:S05]  /*29c0*/  @P0 EXIT ;  /* 0x000000000000094d */ /* 0x000fea0003800000 */
[----:B------:R-:W-:Y:S02]  /*29d0*/  IMAD R72, R72, c[0x0][0x288], RZ ;  /* 0x0000a20048487a24 */ /* 0x000fe400078e02ff */
[----:B------:R-:W-:-:S04]  /*29e0*/  IMAD.WIDE.U32 R2, R73, c[0x0][0x288], RZ ;  /* 0x0000a20049027a25 */ /* 0x000fc800078e00ff */
[----:B------:R-:W-:-:S05]  /*29f0*/  IMAD R13, R73, c[0x0][0x28c], R72 ;  /* 0x0000a300490d7a24 */ /* 0x000fca00078e0248 */
[----:B------:R-:W-:Y:S02]  /*2a00*/  IADD3 R13, R3, R13, RZ ;  /* 0x0000000d030d7210 */ /* 0x000fe40007ffe0ff */
.L_x_8727:
        /* <DEDUP_REMOVED lines=16> */
.L_x_8728:
        /* <DEDUP_REMOVED lines=15> */
.L_x_9164:


//--------------------- .text._Z25selective_scan_bwd_kernelI32Selective_Scan_bwd_kernel_traitsILi32ELi4ELb1ELb1ELb1ELb0ELb1EffEEv12SSMParamsBwd --------------------------
	.section	.text._Z25selective_scan_bwd_kernelI32Selective_Scan_bwd_kernel_traitsILi32ELi4ELb1ELb1ELb1ELb0ELb1EffEEv12SSMParamsBwd,"ax",@progbits
	.sectioninfo	@"SHI_REGISTERS=124"
	.align	128
        .global         _Z25selective_scan_bwd_kernelI32Selective_Scan_bwd_kernel_traitsILi32ELi4ELb1ELb1ELb1ELb0ELb1EffEEv12SSMParamsBwd
        .type           _Z25selective_scan_bwd_kernelI32Selective_Scan_bwd_kernel_traitsILi32ELi4ELb1ELb1ELb1ELb0ELb1EffEEv12SSMParamsBwd,@function
        .size           _Z25selective_scan_bwd_kernelI32Selective_Scan_bwd_kernel_traitsILi32ELi4ELb1ELb1ELb1ELb0ELb1EffEEv12SSMParamsBwd,(.L_x_9165 - _Z25selective_scan_bwd_kernelI32Selective_Scan_bwd_kernel_traitsILi32ELi4ELb1ELb1ELb1ELb0ELb1EffEEv12SSMParamsBwd)
        .other          _Z25selective_scan_bwd_kernelI32Selective_Scan_bwd_kernel_traitsILi32ELi4ELb1ELb1ELb1ELb0ELb1EffEEv12SSMParamsBwd,@"STO_CUDA_ENTRY STV_DEFAULT"
_Z25selective_scan_bwd_kernelI32Selective_Scan_bwd_kernel_traitsILi32ELi4ELb1ELb1ELb1ELb0ELb1EffEEv12SSMParamsBwd:
.text._Z25selective_scan_bwd_kernelI32Selective_Scan_bwd_kernel_traitsILi32ELi4ELb1ELb1ELb1ELb0ELb1EffEEv12SSMParamsBwd:
        /* <DEDUP_REMOVED lines=22> */
[C---:B------:R-:W-:Y:S01]  /*0160*/  IMAD R13, R17.reuse, c[0x0][0x1e0], RZ ;  /* 0x00007800110d7a24 */ /* 0x040fe200078e02ff */
[----:B------:R1:W2:Y:S01]  /*0170*/  F2I.FTZ.U32.TRUNC.NTZ R7, R6 ;  /* 0x0000000600077305 */ /* 0x0002a2000021f000 */
[----:B------:R3:W5:Y:S01]  /*0180*/  @P1 LDG.E R59, [R4.64] ;  /* 0x00000004043b1981 */ /* 0x000762000c1e1900 */
[----:B------:R-:W-:Y:S01]  /*0190*/  LOP3.LUT R10, R20, c[0x0][0x178], RZ, 0x3c, !PT ;  /* 0x00005e00140a7a12 */ /* 0x000fe200078e3cff */
[C---:B------:R-:W-:Y:S01]  /*01a0*/  IMAD R15, R17.reuse, c[0x0][0x278], RZ ;  /* 0x00009e00110f7a24 */ /* 0x040fe200078e02ff */
[----:B------:R-:W-:Y:S01]  /*01b0*/  ISETP.NE.AND P0, PT, RZ, c[0x0][0x178], PT ;  /* 0x00005e00ff007a0c */ /* 0x000fe20003f05270 */
[C---:B------:R-:W-:Y:S01]  /*01c0*/  IMAD R11, R18.reuse, c[0x0][0x1d4], R9 ;  /* 0x00007500120b7a24 */ /* 0x040fe200078e0209 */
[----:B0-----:R-:W-:Y:S01]  /*01d0*/  IABS R2, R20 ;  /* 0x0000001400027213 */ /* 0x001fe20000000000 */
[----:B------:R-:W-:Y:S01]  /*01e0*/  IMAD R13, R18, c[0x0][0x1e4], R13 ;  /* 0x00007900120d7a24 */ /* 0x000fe200078e020d */
[----:B------:R-:W-:Y:S01]  /*01f0*/  ISETP.GE.AND P1, PT, R10, RZ, PT ;  /* 0x000000ff0a00720c */ /* 0x000fe20003f26270 */
[----:B-1----:R-:W-:Y:S01]  /*0200*/  HFMA2.MMA R6, -RZ, RZ, 0, 0 ;  /* 0x00000000ff067435 */ /* 0x002fe200000001ff */
[C---:B------:R-:W-:Y:S01]  /*0210*/  IMAD R15, R18.reuse, c[0x0][0x27c], R15 ;  /* 0x00009f00120f7a24 */ /* 0x040fe200078e020f */
[----:B------:R-:W-:Y:S01]  /*0220*/  CS2R R64, SRZ ;  /* 0x0000000000407805 */ /* 0x000fe2000001ff00 */
[----:B---3--:R-:W-:Y:S01]  /*0230*/  IMAD.WIDE.U32 R4, R18, c[0x0][0x1e0], RZ ;  /* 0x0000780012047a25 */ /* 0x008fe200078e00ff */
[----:B------:R-:W-:Y:S01]  /*0240*/  CS2R R62, SRZ ;  /* 0x00000000003e7805 */ /* 0x000fe2000001ff00 */
[----:B------:R-:W-:Y:S01]  /*0250*/  HFMA2.MMA R14, -RZ, RZ, 0, 0 ;  /* 0x00000000ff0e7435 */ /* 0x000fe200000001ff */
[----:B--2---:R-:W-:Y:S01]  /*0260*/  IADD3 R8, RZ, -R7, RZ ;  /* 0x80000007ff087210 */ /* 0x004fe20007ffe0ff */
[----:B------:R-:W-:Y:S01]  /*0270*/  IMAD R21, R17, c[0x0][0x190], RZ ;  /* 0x0000640011157a24 */ /* 0x000fe200078e02ff */
[----:B------:R-:W-:Y:S01]  /*0280*/  IADD3 R5, R5, R13, RZ ;  /* 0x0000000d05057210 */ /* 0x000fe20007ffe0ff */
[----:B------:R-:W-:Y:S01]  /*0290*/  IMAD R27, R17, c[0x0][0x1b0], RZ ;  /* 0x00006c00111b7a24 */ /* 0x000fe200078e02ff */
[----:B------:R-:W-:Y:S01]  /*02a0*/  MOV R13, c[0x0][0x174] ;  /* 0x00005d00000d7a02 */ /* 0x000fe20000000f00 */
[----:B------:R-:W-:-:S02]  /*02b0*/  IMAD R3, R8, R23, RZ ;  /* 0x0000001708037224 */ /* 0x000fc400078e02ff */
[----:B------:R-:W-:Y:S01]  /*02c0*/  IMAD.WIDE.U32 R8, R18, c[0x0][0x190], RZ ;  /* 0x0000640012087a25 */ /* 0x000fe200078e00ff */
[C---:B------:R-:W-:Y:S02]  /*02d0*/  ISETP.GE.AND P3, PT, R13.reuse, 0x1, PT ;  /* 0x000000010d00780c */ /* 0x040fe40003f66270 */
[----:B------:R-:W-:Y:S01]  /*02e0*/  LEA R13, R13, 0xffffff80, 0x7 ;  /* 0xffffff800d0d7811 */ /* 0x000fe200078e38ff */
[----:B------:R-:W-:-:S04]  /*02f0*/  IMAD.HI.U32 R7, R7, R3, R6 ;  /* 0x0000000307077227 */ /* 0x000fc800078e0006 */
[----:B------:R-:W-:Y:S02]  /*0300*/  IMAD R21, R18, c[0x0][0x194], R21 ;  /* 0x0000650012157a24 */ /* 0x000fe400078e0215 */
[----:B------:R-:W-:-:S03]  /*0310*/  IMAD.HI.U32 R16, R7, R2, RZ ;  /* 0x0000000207107227 */ /* 0x000fc600078e00ff */
[----:B------:R-:W-:Y:S01]  /*0320*/  IADD3 R9, R9, R21, RZ ;  /* 0x0000001509097210 */ /* 0x000fe20007ffe0ff */
[----:B------:R-:W-:Y:S01]  /*0330*/  IMAD.WIDE.U32 R6, R18, c[0x0][0x278], RZ ;  /* 0x00009e0012067a25 */ /* 0x000fe200078e00ff */
[----:B------:R-:W-:Y:S02]  /*0340*/  IADD3 R0, -R16, RZ, RZ ;  /* 0x000000ff10007210 */ /* 0x000fe40007ffe1ff */
[----:B------:R-:W-:Y:S01]  /*0350*/  SHF.R.S32.HI R21, RZ, 0x1f, R13 ;  /* 0x0000001fff157819 */ /* 0x000fe2000001140d */
[C---:B------:R-:W-:Y:S01]  /*0360*/  IMAD R29, R18.reuse, c[0x0][0x1b4], R27 ;  /* 0x00006d00121d7a24 */ /* 0x040fe200078e021b */
[----:B------:R-:W-:Y:S01]  /*0370*/  IADD3 R7, R7, R15, RZ ;  /* 0x0000000f07077210 */ /* 0x000fe20007ffe0ff */
[----:B------:R-:W-:Y:S02]  /*0380*/  IMAD R0, R23, R0, R2 ;  /* 0x0000000017007224 */ /* 0x000fe400078e0202 */
[----:B------:R-:W-:-:S03]  /*0390*/  IMAD.WIDE.U32 R2, R18, c[0x0][0x1d0], RZ ;  /* 0x0000740012027a25 */ /* 0x000fc600078e00ff */
[----:B------:R-:W-:Y:S01]  /*03a0*/  ISETP.GT.U32.AND P4, PT, R23, R0, PT ;  /* 0x000000001700720c */ /* 0x000fe20003f84070 */
[----:B------:R-:W-:Y:S01]  /*03b0*/  IMAD R15, R19, c[0x0][0x1d8], RZ ;  /* 0x00007600130f7a24 */ /* 0x000fe200078e02ff */
[----:B------:R-:W-:Y:S01]  /*03c0*/  IADD3 R3, R3, R11, RZ ;  /* 0x0000000b03037210 */ /* 0x000fe20007ffe0ff */
[----:B------:R-:W-:Y:S02]  /*03d0*/  IMAD R25, R19, c[0x0][0x280], RZ ;  /* 0x0000a00013197a24 */ /* 0x000fe400078e02ff */
[C---:B------:R-:W-:Y:S02]  /*03e0*/  IMAD R15, R20.reuse, c[0x0][0x1dc], R15 ;  /* 0x00007700140f7a24 */ /* 0x040fe400078e020f */
[----:B------:R-:W-:-:S04]  /*03f0*/  IMAD.WIDE.U32 R2, R20, c[0x0][0x1d8], R2 ;  /* 0x0000760014027a25 */ /* 0x000fc800078e0002 */
[----:B------:R-:W-:Y:S02]  /*0400*/  IMAD.WIDE.U32 R6, R20, c[0x0][0x280], R6 ;  /* 0x0000a00014067a25 */ /* 0x000fe400078e0006 */
[-C--:B------:R-:W-:Y:S02]  /*0410*/  @!P4 IADD3 R0, R0, -R23.reuse, RZ ;  /* 0x800000170000c210 */ /* 0x080fe40007ffe0ff */
[----:B------:R-:W-:Y:S01]  /*0420*/  @!P4 IADD3 R16, R16, 0x1, RZ ;  /* 0x000000011010c810 */ /* 0x000fe20007ffe0ff */
[----:B------:R-:W-:Y:S01]  /*0430*/  IMAD.WIDE.U32 R4, R20, c[0x0][0x1e8], R4 ;  /* 0x00007a0014047a25 */ /* 0x000fe200078e0004 */
[----:B------:R-:W-:Y:S02]  /*0440*/  ISETP.GE.U32.AND P2, PT, R0, R23, PT ;  /* 0x000000170000720c */ /* 0x000fe40003f46070 */
[----:B------:R-:W-:Y:S01]  /*0450*/  IADD3 R6, P5, R13, R6, RZ ;  /* 0x000000060d067210 */ /* 0x000fe20007fbe0ff */
[----:B------:R-:W-:Y:S02]  /*0460*/  IMAD R23, R19, c[0x0][0x1e8], RZ ;  /* 0x00007a0013177a24 */ /* 0x000fe400078e02ff */
[C---:B------:R-:W-:Y:S01]  /*0470*/  IMAD R0, R20.reuse, c[0x0][0x284], R25 ;  /* 0x0000a10014007a24 */ /* 0x040fe200078e0219 */
[----:B------:R-:W-:Y:S01]  /*0480*/  IADD3 R25, P4, R13, R4, RZ ;  /* 0x000000040d197210 */ /* 0x000fe20007f9e0ff */
[----:B------:R-:W-:-:S02]  /*0490*/  IMAD R23, R20, c[0x0][0x1ec], R23 ;  /* 0x00007b0014177a24 */ /* 0x000fc400078e0217 */
[----:B------:R-:W-:-:S03]  /*04a0*/  IMAD.WIDE.U32 R10, R18, c[0x0][0x1b0], RZ ;  /* 0x00006c00120a7a25 */ /* 0x000fc600078e00ff */
[----:B------:R-:W-:Y:S02]  /*04b0*/  IADD3.X R4, R21, R5, R23, P4, !PT ;  /* 0x0000000515047210 */ /* 0x000fe400027fe417 */
[----:B------:R-:W-:Y:S02]  /*04c0*/  @P2 IADD3 R16, R16, 0x1, RZ ;  /* 0x0000000110102810 */ /* 0x000fe40007ffe0ff */
[----:B------:R-:W-:Y:S02]  /*04d0*/  IADD3 R27, P2, R13, R2, RZ ;  /* 0x000000020d1b7210 */ /* 0x000fe40007f5e0ff */
[----:B------:R-:W-:Y:S02]  /*04e0*/  @!P1 IADD3 R16, -R16, RZ, RZ ;  /* 0x000000ff10109210 */ /* 0x000fe40007ffe1ff */
[----:B------:R-:W-:Y:S02]  /*04f0*/  @!P0 LOP3.LUT R16, RZ, c[0x0][0x178], RZ, 0x33, !PT ;  /* 0x00005e00ff108a12 */ /* 0x000fe400078e33ff */
[----:B------:R-:W-:-:S02]  /*0500*/  IADD3.X R2, R21, R3, R15, P2, !PT ;  /* 0x0000000315027210 */ /* 0x000fc400017fe40f */
[----:B------:R-:W-:Y:S01]  /*0510*/  LEA R26, P0, R27, c[0x0][0x240], 0x2 ;  /* 0x000090001b1a7a11 */ /* 0x000fe200078010ff */
[----:B------:R-:W-:Y:S01]  /*0520*/  IMAD.WIDE.U32 R8, R16, c[0x0][0x1a8], R8 ;  /* 0x00006a0010087a25 */ /* 0x000fe200078e0008 */
[----:B------:R-:W-:Y:S02]  /*0530*/  IADD3.X R3, R21, R7, R0, P5, !PT ;  /* 0x0000000715037210 */ /* 0x000fe40002ffe400 */
[----:B------:R-:W-:Y:S02]  /*0540*/  LEA.HI.X R27, R27, c[0x0][0x244], R2, 0x2, P0 ;  /* 0x000091001b1b7a11 */ /* 0x000fe400000f1402 */
[----:B------:R-:W-:Y:S02]  /*0550*/  ISETP.NE.U32.AND P0, PT, RZ, c[0x0][0x260], PT ;  /* 0x00009800ff007a0c */ /* 0x000fe40003f05070 */
[----:B------:R-:W-:Y:S02]  /*0560*/  LEA R7, P2, R6, c[0x0][0x308], 0x2 ;  /* 0x0000c20006077a11 */ /* 0x000fe400078410ff */
[----:B------:R-:W-:-:S02]  /*0570*/  SHF.R.S32.HI R15, RZ, 0x1f, R16 ;  /* 0x0000001fff0f7819 */ /* 0x000fc40000011410 */
[----:B------:R-:W-:Y:S02]  /*0580*/  LEA R5, P1, R25, c[0x0][0x248], 0x2 ;  /* 0x0000920019057a11 */ /* 0x000fe400078210ff */
[----:B------:R-:W-:Y:S01]  /*0590*/  ISETP.NE.AND.EX P0, PT, RZ, c[0x0][0x264], PT, P0 ;  /* 0x00009900ff007a0c */ /* 0x000fe20003f05300 */
[C---:B------:R-:W-:Y:S01]  /*05a0*/  IMAD R23, R15.reuse, c[0x0][0x1c8], RZ ;  /* 0x000072000f177a24 */ /* 0x040fe200078e02ff */
[----:B------:R-:W-:Y:S01]  /*05b0*/  LEA.HI.X R6, R6, c[0x0][0x30c], R3, 0x2, P2 ;  /* 0x0000c30006067a11 */ /* 0x000fe200010f1403 */
[----:B------:R-:W-:Y:S01]  /*05c0*/  IMAD R3, R15, c[0x0][0x1a8], RZ ;  /* 0x00006a000f037a24 */ /* 0x000fe200078e02ff */
[----:B------:R-:W-:Y:S01]  /*05d0*/  LEA.HI.X R25, R25, c[0x0][0x24c], R4, 0x2, P1 ;  /* 0x0000930019197a11 */ /* 0x000fe200008f1404 */
[C---:B------:R-:W-:Y:S01]  /*05e0*/  IMAD R23, R16.reuse, c[0x0][0x1cc], R23 ;  /* 0x0000730010177a24 */ /* 0x040fe200078e0217 */
        /* <DEDUP_REMOVED lines=8> */
[----:B------:R-:W-:Y:S02]  /*0670*/  IADD3 R24, P5, R13, R8, RZ ;  /* 0x000000080d187210 */ /* 0x000fe40007fbe0ff */
[----:B------:R-:W-:Y:S01]  /*0680*/  IADD3 R8, R9, R3, RZ ;  /* 0x0000000309087210 */ /* 0x000fe20007ffe0ff */
[----:B------:R-:W-:Y:S01]  /*0690*/  @P0 IMAD R0, R0, c[0x0][0x174], RZ ;  /* 0x00005d0000000a24 */ /* 0x000fe200078e02ff */
[----:B------:R-:W-:-:S02]  /*06a0*/  IADD3 R13, P4, R13, R10, RZ ;  /* 0x0000000a0d0d7210 */ /* 0x000fc40007f9e0ff */
[----:B------:R-:W-:Y:S01]  /*06b0*/  IADD3 R2, R11, R23, RZ ;  /* 0x000000170b027210 */ /* 0x000fe20007ffe0ff */
[----:B------:R-:W-:Y:S01]  /*06c0*/  @P0 IMAD R0, R0, c[0x0][0x16c], RZ ;  /* 0x00005b0000000a24 */ /* 0x000fe200078e02ff */
[C---:B------:R-:W-:Y:S02]  /*06d0*/  IADD3.X R3, R21.reuse, R8, RZ, P5, !PT ;  /* 0x0000000815037210 */ /* 0x040fe40002ffe4ff */
[C---:B------:R-:W-:Y:S02]  /*06e0*/  LEA R4, P5, R24.reuse, c[0x0][0x228], 0x2 ;  /* 0x00008a0018047a11 */ /* 0x040fe400078a10ff */
[----:B------:R-:W-:Y:S02]  /*06f0*/  IADD3.X R2, R21, R2, RZ, P4, !PT ;  /* 0x0000000215027210 */ /* 0x000fe400027fe4ff */
[----:B------:R-:W-:Y:S02]  /*0700*/  @P0 MOV R69, 0x8 ;  /* 0x0000000800450802 */ /* 0x000fe40000000f00 */
        /* <DEDUP_REMOVED lines=20> */
[----:B------:R-:W-:Y:S01]  /*0850*/  IMAD R23, R19, c[0x0][0x180], RZ ;  /* 0x0000600013177a24 */ /* 0x000fe200078e02ff */
[----:B------:R-:W-:Y:S01]  /*0860*/  MOV R58, c[0x0][0x174] ;  /* 0x00005d00003a7a02 */ /* 0x000fe20000000f00 */
[----:B------:R-:W-:Y:S01]  /*0870*/  IMAD.WIDE.U32 R66, R20, c[0x0][0x180], RZ ;  /* 0x0000600014427a25 */ /* 0x000fe200078e00ff */
[----:B------:R-:W-:-:S03]  /*0880*/  MOV R14, RZ ;  /* 0x000000ff000e7202 */ /* 0x000fc60000000f00 */
[----:B------:R-:W-:-:S05]  /*0890*/  IMAD R27, R20, c[0x0][0x184], R23 ;  /* 0x00006100141b7a24 */ /* 0x000fca00078e0217 */
[----:B------:R-:W-:Y:S01]  /*08a0*/  IADD3 R27, R67, R27, RZ ;  /* 0x0000001b431b7210 */ /* 0x000fe20007ffe0ff */
[----:B0-----:R-:W-:Y:S01]  /*08b0*/  IMAD.WIDE.U32 R2, R18, c[0x0][0x2b8], R12 ;  /* 0x0000ae0012027a25 */ /* 0x001fe200078e000c */
[----:B------:R-:W-:Y:S02]  /*08c0*/  MOV R13, RZ ;  /* 0x000000ff000d7202 */ /* 0x000fe40000000f00 */
[----:B------:R-:W-:Y:S02]  /*08d0*/  LOP3.LUT R23, R12, 0x1f, RZ, 0xc0, !PT ;  /* 0x0000001f0c177812 */ /* 0x000fe400078ec0ff */
[----:B------:R-:W-:Y:S02]  /*08e0*/  IADD3 R3, R3, R9, RZ ;  /* 0x0000000903037210 */ /* 0x000fe40007ffe0ff */
[----:B------:R-:W-:Y:S02]  /*08f0*/  MOV R9, R5 ;  /* 0x0000000500097202 */ /* 0x000fe40000000f00 */
[----:B------:R-:W0:Y:S01]  /*0900*/  S2R R5, SR_LANEID ;  /* 0x0000000000057919 */ /* 0x000e220000000000 */
[----:B------:R-:W-:Y:S01]  /*0910*/  IMAD.WIDE.U32 R2, R16, c[0x0][0x2c0], R2 ;  /* 0x0000b00010027a25 */ /* 0x000fe200078e0002 */
[----:B------:R-:W-:-:S04]  /*0920*/  SHF.R.S32.HI R25, RZ, 0x1f, R12 ;  /* 0x0000001fff197819 */ /* 0x000fc8000001140c */
[----:B------:R-:W-:Y:S02]  /*0930*/  IADD3 R3, R3, R11, RZ ;  /* 0x0000000b03037210 */ /* 0x000fe40007ffe0ff */
[C---:B------:R-:W-:Y:S02]  /*0940*/  LEA R22, P0, R2.reuse, c[0x0][0x320], 0x2 ;  /* 0x0000c80002167a11 */ /* 0x040fe400078010ff */
[----:B------:R-:W-:Y:S02]  /*0950*/  MOV R11, R26 ;  /* 0x0000001a000b7202 */ /* 0x000fe40000000f00 */
[----:B------:R-:W-:Y:S02]  /*0960*/  LEA.HI.X R26, R2, c[0x0][0x324], R3, 0x2, P0 ;  /* 0x0000c900021a7a11 */ /* 0x000fe400000f1403 */
[----:B------:R-:W-:Y:S02]  /*0970*/  IADD3 R22, P0, R22, -0x100, RZ ;  /* 0xffffff0016167810 */ /* 0x000fe40007f1e0ff */
[----:B------:R-:W-:-:S02]  /*0980*/  MOV R3, R24 ;  /* 0x0000001800037202 */ /* 0x000fc40000000f00 */
[----:B------:R-:W-:Y:S02]  /*0990*/  MOV R2, R21 ;  /* 0x0000001500027202 */ /* 0x000fe40000000f00 */
[----:B------:R-:W-:Y:S02]  /*09a0*/  MOV R21, RZ ;  /* 0x000000ff00157202 */ /* 0x000fe40000000f00 */
[----:B------:R-:W-:Y:S02]  /*09b0*/  IADD3 R24, R12, 0x200, RZ ;  /* 0x000002000c187810 */ /* 0x000fe40007ffe0ff */
[----:B0-----:R-:W-:Y:S02]  /*09c0*/  IADD3.X R26, R26, -0x1, RZ, P0, !PT ;  /* 0xffffffff1a1a7810 */ /* 0x001fe400007fe4ff */
.L_x_8745:
[----:B------:R-:W-:Y:S01]  /*09d0*/  BAR.SYNC.DEFER_BLOCKING 0x0 ;  /* 0x0000000000007b1d */ /* 0x000fe20000010000 */
[C---:B-1----:R-:W-:Y:S02]  /*09e0*/  SHF.L.U32 R56, R12.reuse, 0x4, RZ ;  /* 0x000000040c387819 */ /* 0x042fe400000006ff */
[----:B------:R-:W-:Y:S02]  /*09f0*/  SHF.L.U64.HI R57, R12, 0x4, R25 ;  /* 0x000000040c397819 */ /* 0x000fe40000010219 */
[----:B------:R-:W-:-:S04]  /*0a00*/  IADD3 R40, P0, R56, R11, RZ ;  /* 0x0000000b38287210 */ /* 0x000fc80007f1e0ff */
[----:B------:R-:W-:-:S06]  /*0a10*/  IADD3.X R41, R10, R57, RZ, P0, !PT ;  /* 0x000000390a297210 */ /* 0x000fcc00007fe4ff */
[----:B--2---:R-:W2:Y:S01]  /*0a20*/  LDG.E.128 R40, [R40.64] ;  /* 0x0000000428287981 */ /* 0x004ea2000c1e1d00 */
        /* <DEDUP_REMOVED lines=61> */
[----:B---3--:R-:W3:Y:S01]  /*0e00*/  MUFU.EX2 R55, R55 ;  /* 0x0000003700377308 */ /* 0x008ee20000000800 */
        /* <DEDUP_REMOVED lines=38> */
[----:B------:R-:W-:Y:S01]  /*1070*/  IMAD.WIDE.U32 R72, R18, c[0x0][0x2e8], R72 ;  /* 0x0000ba0012487a25 */ /* 0x000fe200078e0048 */
        /* <DEDUP_REMOVED lines=9> */
[----:B------:R-:W-:Y:S01]  /*1110*/  ISETP.NE.U32.AND P0, PT, RZ, c[0x0][0x270], PT ;  /* 0x00009c00ff007a0c */ /* 0x000fe20003f05070 */
[----:B------:R-:W-:Y:S01]  /*1120*/  FMUL.FTZ R61, R40, R51 ;  /* 0x00000033283d7220 */ /* 0x000fe20000410000 */
[----:B------:R-:W-:-:S02]  /*1130*/  IADD3.X R49, R72, R57, RZ, P2, !PT ;  /* 0x0000003948317210 */ /* 0x000fc400017fe4ff */
[----:B------:R-:W-:Y:S02]  /*1140*/  ISETP.NE.AND.EX P0, PT, RZ, c[0x0][0x274], PT, P0 ;  /* 0x00009d00ff007a0c */ /* 0x000fe40003f05300 */
[----:B------:R-:W-:Y:S01]  /*1150*/  ISETP.GE.AND P1, PT, R50, 0x1, PT ;  /* 0x000000013200780c */ /* 0x000fe20003f26270 */
[----:B-1----:R0:W-:Y:S10]  /*1160*/  STG.E.128 [R48.64+-0x200], R52 ;  /* 0xfffe003430007986 */ /* 0x0021f4000c101d04 */
[----:B----4-:R-:W-:Y:S05]  /*1170*/  @!P0 BRA `(.L_x_8730) ;  /* 0x0000015000008947 */ /* 0x010fea0003800000 */
[----:B------:R-:W-:Y:S01]  /*1180*/  BAR.SYNC.DEFER_BLOCKING 0x0 ;  /* 0x0000000000007b1d */ /* 0x000fe20000010000 */
[----:B------:R-:W-:-:S02]  /*1190*/  FMUL.FTZ R36, R51, R36 ;  /* 0x0000002433247220 */ /* 0x000fc40000410000 */
        /* <DEDUP_REMOVED lines=19> */
.L_x_8730:
        /* <DEDUP_REMOVED lines=13> */
[-C--:B0-----:R-:W-:Y:S02]  /*13a0*/  FMUL.FTZ R36, R61, R60.reuse ;  /* 0x0000003c3d247220 */ /* 0x081fe40000410000 */
[----:B------:R-:W-:-:S02]  /*13b0*/  FMUL.FTZ R37, R88, R60 ;  /* 0x0000003c58257220 */ /* 0x000fc40000410000 */
        /* <DEDUP_REMOVED lines=8> */
[----:B------:R-:W-:Y:S01]  /*1440*/  IADD3 R55, P0, R70, -0x80, RZ ;  /* 0xffffff8046377810 */ /* 0x000fe20007f1e0ff */
[C---:B------:R-:W-:Y:S01]  /*1450*/  IMAD R45, R18.reuse, c[0x0][0x29c], R41 ;  /* 0x0000a700122d7a24 */ /* 0x040fe200078e0229 */
[----:B------:R-:W-:Y:S01]  /*1460*/  MOV R97, RZ ;  /* 0x000000ff00617202 */ /* 0x000fe20000000f00 */
[----:B------:R-:W-:Y:S01]  /*1470*/  IMAD R47, R18, c[0x0][0x2bc], R47 ;  /* 0x0000af00122f7a24 */ /* 0x000fe200078e022f */
[----:B------:R-:W-:Y:S01]  /*1480*/  IADD3.X R32, R71, -0x1, RZ, P0, !PT ;  /* 0xffffffff47207810 */ /* 0x000fe200007fe4ff */
[----:B------:R-:W-:Y:S01]  /*1490*/  FMUL.FTZ R93, R28, R83 ;  /* 0x000000531c5d7220 */ /* 0x000fe20000410000 */
[----:B------:R-:W-:Y:S01]  /*14a0*/  CS2R R98, SRZ ;  /* 0x0000000000627805 */ /* 0x000fe2000001ff00 */
[----:B------:R-:W-:-:S04]  /*14b0*/  IMAD.WIDE.U32 R40, R18, c[0x0][0x298], R42 ;  /* 0x0000a60012287a25 */ /* 0x000fc800078e002a */
[----:B------:R-:W-:Y:S01]  /*14c0*/  IMAD.WIDE.U32 R42, R18, c[0x0][0x2b8], R42 ;  /* 0x0000ae00122a7a25 */ /* 0x000fe200078e002a */
[----:B------:R-:W-:-:S03]  /*14d0*/  IADD3 R41, R41, R45, RZ ;  /* 0x0000002d29297210 */ /* 0x000fc60007ffe0ff */
[----:B------:R-:W-:Y:S01]  /*14e0*/  IMAD R45, R15, c[0x0][0x2a0], RZ ;  /* 0x0000a8000f2d7a24 */ /* 0x000fe200078e02ff */
        /* <DEDUP_REMOVED lines=8> */
[----:B------:R-:W-:Y:S01]  /*1570*/  IADD3 R52, P1, R55, R40, RZ ;  /* 0x0000002837347210 */ /* 0x000fe20007f3e0ff */
[----:B------:R-:W-:Y:S01]  /*1580*/  FMUL.FTZ R94, R29, R82 ;  /* 0x000000521d5e7220 */ /* 0x000fe20000410000 */
[----:B------:R-:W-:Y:S01]  /*1590*/  IADD3 R47, R43, R47, RZ ;  /* 0x0000002f2b2f7210 */ /* 0x000fe20007ffe0ff */
[----:B------:R-:W-:Y:S01]  /*15a0*/  FMUL.FTZ R95, R30, R85 ;  /* 0x000000551e5f7220 */ /* 0x000fe20000410000 */
[----:B------:R-:W-:Y:S01]  /*15b0*/  LEA R80, P3, R42, c[0x0][0x320], 0x2 ;  /* 0x0000c8002a507a11 */ /* 0x000fe200078610ff */
[----:B------:R-:W-:Y:S01]  /*15c0*/  FMUL.FTZ R96, R31, R84 ;  /* 0x000000541f607220 */ /* 0x000fe20000410000 */
[----:B------:R-:W-:-:S02]  /*15d0*/  SHF.L.U32 R43, R70, 0x2, RZ ;  /* 0x00000002462b7819 */ /* 0x000fc400000006ff */
[----:B------:R-:W-:Y:S02]  /*15e0*/  LEA.HI.X R41, R40, c[0x0][0x31c], R45, 0x2, P2 ;  /* 0x0000c70028297a11 */ /* 0x000fe400010f142d */
[----:B------:R-:W-:Y:S02]  /*15f0*/  LEA.HI.X R49, R42, c[0x0][0x324], R47, 0x2, P3 ;  /* 0x0000c9002a317a11 */ /* 0x000fe400018f142f */
[----:B------:R-:W-:Y:S02]  /*1600*/  SHF.L.U64.HI R40, R70, 0x2, R71 ;  /* 0x0000000246287819 */ /* 0x000fe40000010247 */
[----:B------:R-:W-:Y:S02]  /*1610*/  IADD3 R76, P0, R76, R43, RZ ;  /* 0x0000002b4c4c7210 */ /* 0x000fe40007f1e0ff */
[----:B------:R-:W-:Y:S02]  /*1620*/  IADD3 R80, P3, R43, R80, RZ ;  /* 0x000000502b507210 */ /* 0x000fe40007f7e0ff */
[----:B------:R-:W-:-:S02]  /*1630*/  IADD3 R54, P2, R55, R42, RZ ;  /* 0x0000002a37367210 */ /* 0x000fc40007f5e0ff */
[----:B------:R-:W-:Y:S02]  /*1640*/  IADD3.X R41, R41, R40, RZ, P0, !PT ;  /* 0x0000002829297210 */ /* 0x000fe400007fe4ff */
[----:B------:R-:W-:Y:S02]  /*1650*/  IADD3.X R53, R45, R32, RZ, P1, !PT ;  /* 0x000000202d357210 */ /* 0x000fe40000ffe4ff */
[----:B------:R-:W-:Y:S02]  /*1660*/  IADD3.X R40, R40, R49, RZ, P3, !PT ;  /* 0x0000003128287210 */ /* 0x000fe40001ffe4ff */
[----:B------:R-:W-:Y:S01]  /*1670*/  IADD3.X R55, R32, R47, RZ, P2, !PT ;  /* 0x0000002f20377210 */ /* 0x000fe200017fe4ff */
[----:B------:R-:W-:Y:S01]  /*1680*/  HFMA2.MMA R32, -RZ, RZ, 0, 0 ;  /* 0x00000000ff207435 */ /* 0x000fe200000001ff */
[C---:B------:R-:W-:Y:S02]  /*1690*/  IADD3 R72, P0, R76.reuse, -0x180, RZ ;  /* 0xfffffe804c487810 */ /* 0x040fe40007f1e0ff */
[----:B------:R-:W-:-:S02]  /*16a0*/  IADD3 R74, P1, R76, -0x100, RZ ;  /* 0xffffff004c4a7810 */ /* 0x000fc40007f3e0ff */
[----:B------:R-:W-:Y:S02]  /*16b0*/  IADD3 R78, P3, R80, -0x180, RZ ;  /* 0xfffffe80504e7810 */ /* 0x000fe40007f7e0ff */
[----:B------:R-:W-:Y:S02]  /*16c0*/  IADD3 R76, P2, R76, -0x80, RZ ;  /* 0xffffff804c4c7810 */ /* 0x000fe40007f5e0ff */
[----:B------:R-:W-:Y:S02]  /*16d0*/  IADD3 R80, P4, R80, -0x80, RZ ;  /* 0xffffff8050507810 */ /* 0x000fe40007f9e0ff */
[C---:B------:R-:W-:Y:S02]  /*16e0*/  IADD3.X R73, R41.reuse, -0x1, RZ, P0, !PT ;  /* 0xffffffff29497810 */ /* 0x040fe400007fe4ff */
[C---:B------:R-:W-:Y:S02]  /*16f0*/  IADD3.X R75, R41.reuse, -0x1, RZ, P1, !PT ;  /* 0xffffffff294b7810 */ /* 0x040fe40000ffe4ff */
[----:B------:R-:W-:-:S02]  /*1700*/  IADD3.X R77, R41, -0x1, RZ, P2, !PT ;  /* 0xffffffff294d7810 */ /* 0x000fc400017fe4ff */
[C---:B------:R-:W-:Y:S02]  /*1710*/  IADD3.X R79, R40.reuse, -0x1, RZ, P3, !PT ;  /* 0xffffffff284f7810 */ /* 0x040fe40001ffe4ff */
[----:B------:R-:W-:Y:S02]  /*1720*/  IADD3.X R81, R40, -0x1, RZ, P4, !PT ;  /* 0xffffffff28517810 */ /* 0x000fe400027fe4ff */
.L_x_8744:
[----:B----4-:R-:W-:Y:S01]  /*1730*/  SHF.R.S32.HI R109, RZ, 0x1f, R97 ;  /* 0x0000001fff6d7819 */ /* 0x010fe20000011461 */
        /* <DEDUP_REMOVED lines=15> */
[C---:B------:R-:W-:Y:S02]  /*1830*/  IMAD R51, R97.reuse, c[0x0][0x18c], R48 ;  /* 0x0000630061337a24 */ /* 0x040fe400078e0230 */
[----:B------:R-:W-:-:S04]  /*1840*/  IMAD.WIDE.U32 R46, R97, c[0x0][0x188], R46 ;  /* 0x00006200612e7a25 */ /* 0x000fc800078e002e */
[----:B------:R-:W-:Y:S01]  /*1850*/  IMAD.WIDE.U32 R44, R97, c[0x0][0x1c0], RZ ;  /* 0x00007000612c7a25 */ /* 0x000fe200078e00ff */
[----:B------:R-:W-:Y:S02]  /*1860*/  LEA R100, P0, R46, c[0x0][0x220], 0x2 ;  /* 0x000088002e647a11 */ /* 0x000fe400078010ff */
[----:B------:R-:W-:Y:S01]  /*1870*/  IADD3 R47, R47, R51, RZ ;  /* 0x000000332f2f7210 */ /* 0x000fe20007ffe0ff */
[----:B0-----:R-:W-:Y:S01]  /*1880*/  IMAD R87, R97, c[0x0][0x1c4], R50 ;  /* 0x0000710061577a24 */ /* 0x001fe200078e0232 */
[----:B------:R-:W-:Y:S02]  /*1890*/  LEA R49, P1, R44, R2, 0x2 ;  /* 0x000000022c317211 */ /* 0x000fe400078210ff */
[----:B------:R-:W-:Y:S02]  /*18a0*/  LEA.HI.X R101, R46, c[0x0][0x224], R47, 0x2, P0 ;  /* 0x000089002e657a11 */ /* 0x000fe400000f142f */
[----:B------:R-:W-:Y:S02]  /*18b0*/  IADD3 R45, R45, R87, RZ ;  /* 0x000000572d2d7210 */ /* 0x000fe40007ffe0ff */
[----:B------:R-:W-:Y:S01]  /*18c0*/  IADD3 R48, P0, R56, R49, RZ ;  /* 0x0000003138307210 */ /* 0x000fe20007f1e0ff */
[----:B---3--:R-:W3:Y:S01]  /*18d0*/  LDG.E R100, [R100.64] ;  /* 0x0000000464647981 */ /* 0x008ee2000c1e1900 */
[----:B------:R-:W-:-:S04]  /*18e0*/  LEA.HI.X R44, R44, R0, R45, 0x2, P1 ;  /* 0x000000002c2c7211 */ /* 0x000fc800008f142d */
[----:B------:R-:W-:Y:S01]  /*18f0*/  IADD3.X R49, R44, R57, RZ, P0, !PT ;  /* 0x000000392c317210 */ /* 0x000fe200007fe4ff */
[----:B--2---:R0:W-:Y:S01]  /*1900*/  STS.128 [R5.X16], R40 ;  /* 0x0000002805007388 */ /* 0x0041e2000000cc00 */
[----:B------:R-:W-:-:S06]  /*1910*/  NOP ;  /* 0x0000000000007918 */ /* 0x000fcc0000000000 */
[----:B------:R-:W2:Y:S01]  /*1920*/  LDG.E.128 R48, [R48.64] ;  /* 0x0000000430307981 */ /* 0x000ea2000c1e1d00 */
[C---:B------:R-:W-:Y:S02]  /*1930*/  IADD3 R44, R58.reuse, -0x1, RZ ;  /* 0xffffffff3a2c7810 */ /* 0x040fe40007ffe0ff */
[----:B------:R-:W-:Y:S02]  /*1940*/  ISETP.GT.AND P0, PT, R58, 0x1, PT ;  /* 0x000000013a00780c */ /* 0x000fe40003f04270 */
[----:B------:R-:W-:Y:S02]  /*1950*/  LEA.HI R45, R44, R44, RZ, 0x1 ;  /* 0x0000002c2c2d7211 */ /* 0x000fe400078f08ff */
[----:B------:R-:W-:Y:S02]  /*1960*/  ISETP.EQ.AND P0, PT, R23, RZ, P0 ;  /* 0x000000ff1700720c */ /* 0x000fe40000702270 */
[----:B------:R-:W-:-:S04]  /*1970*/  LOP3.LUT R45, R45, 0xfffffe, RZ, 0xc0, !PT ;  /* 0x00fffffe2d2d7812 */ /* 0x000fc800078ec0ff */
[----:B------:R-:W-:Y:S02]  /*1980*/  IADD3 R44, R44, -R45, RZ ;  /* 0x8000002d2c2c7210 */ /* 0x000fe40007ffe0ff */
[----:B------:R-:W-:Y:S01]  /*1990*/  ISETP.NE.AND P1, PT, R12, RZ, PT ;  /* 0x000000ff0c00720c */ /* 0x000fe20003f25270 */
[----:B---3--:R-:W-:Y:S01]  /*19a0*/  FMUL.FTZ R90, R100, 1.4426950216293334961 ;  /* 0x3fb8aa3b645a7820 */ /* 0x008fe20000410000 */
[----:B0-----:R-:W-:-:S03]  /*19b0*/  LEA R41, R44, R97, 0x8 ;  /* 0x000000612c297211 */ /* 0x001fc600078e40ff */
[----:B------:R-:W-:Y:S01]  /*19c0*/  @P0 IADD3 R46, R58, -0x2, RZ ;  /* 0xfffffffe3a2e0810 */ /* 0x000fe20007ffe0ff */
[----:B------:R-:W-:Y:S01]  /*19d0*/  FMUL.FTZ R91, R83, R90 ;  /* 0x0000005a535b7220 */ /* 0x000fe20000410000 */
[----:B------:R-:W-:Y:S02]  /*19e0*/  SEL R106, R41, R24, !P1 ;  /* 0x00000018296a7207 */ /* 0x000fe40004800000 */
[----:B------:R-:W-:Y:S01]  /*19f0*/  LDS.128 R40, [R5.X16] ;  /* 0x0000000005287984 */ /* 0x000fe2000000cc00 */
[----:B------:R-:W-:Y:S01]  /*1a00*/  @P0 IMAD R87, R46, c[0x0][0x16c], R97 ;  /* 0x00005b002e570a24 */ /* 0x000fe200078e0261 */
[----:B------:R0:W1:Y:S01]  /*1a10*/  MUFU.EX2 R101, R91 ;  /* 0x0000005b00657308 */ /* 0x0000620000000800 */
[----:B------:R-:W-:Y:S01]  /*1a20*/  ISETP.NE.AND P2, PT, R12, 0x1f, PT ;  /* 0x0000001f0c00780c */ /* 0x000fe20003f45270 */
[-C--:B------:R-:W-:Y:S02]  /*1a30*/  FMUL.FTZ R102, R84, R90.reuse ;  /* 0x0000005a54667220 */ /* 0x080fe40000410000 */
[----:B------:R-:W-:-:S02]  /*1a40*/  FMUL.FTZ R104, R85, R90 ;  /* 0x0000005a55687220 */ /* 0x000fc40000410000 */
[----:B0-----:R-:W-:Y:S02]  /*1a50*/  FMUL.FTZ R91, R82, R90 ;  /* 0x0000005a525b7220 */ /* 0x001fe40000410000 */
[----:B------:R-:W-:Y:S01]  /*1a60*/  MUFU.EX2 R102, R102 ;  /* 0x0000006600667308 */ /* 0x000fe20000000800 */
[----:B------:R-:W-:Y:S01]  /*1a70*/  MOV R103, RZ ;  /* 0x000000ff00677202 */ /* 0x000fe20000000f00 */
[----:B------:R-:W-:-:S06]  /*1a80*/  @P0 IMAD.WIDE R86, R87, 0x8, R68 ;  /* 0x0000000857560825 */ /* 0x000fcc00078e0244 */
[----:B------:R-:W-:Y:S01]  /*1a90*/  MUFU.EX2 R104, R104 ;  /* 0x0000006800687308 */ /* 0x000fe20000000800 */
[----:B------:R-:W-:Y:S01]  /*1aa0*/  BSSY B0, `(.L_x_8732) ;  /* 0x000001c000007945 */ /* 0x000fe20003800000 */
[----:B--2---:R0:W-:Y:S01]  /*1ab0*/  STS.128 [R5.X16+0x200], R48 ;  /* 0x0002003005007388 */ /* 0x0041e2000000cc00 */
[----:B------:R-:W-:-:S06]  /*1ac0*/  NOP ;  /* 0x0000000000007918 */ /* 0x000fcc0000000000 */
[----:B------:R-:W2:Y:S04]  /*1ad0*/  LDS.128 R44, [R5.X16+0x200] ;  /* 0x00020000052c7984 */ /* 0x000ea8000000cc00 */
[----:B-1----:R1:W-:Y:S04]  /*1ae0*/  STS [R106.X4+0xa38], R101 ;  /* 0x000a38656a007388 */ /* 0x0023e80000004800 */
[----:B------:R-:W-:Y:S06]  /*1af0*/  BAR.SYNC.DEFER_BLOCKING 0x0 ;  /* 0x0000000000007b1d */ /* 0x000fec0000010000 */
[----:B0-----:R-:W0:Y:S01]  /*1b00*/  MUFU.EX2 R48, R91 ;  /* 0x0000005b00307308 */ /* 0x001e220000000800 */
[----:B--2---:R-:W-:Y:S01]  /*1b10*/  FMUL.FTZ R107, R61, R44 ;  /* 0x0000002c3d6b7220 */ /* 0x004fe20000410000 */
[----:B------:R2:W5:Y:S04]  /*1b20*/  @P0 LDG.E R103, [R86.64+0x4] ;  /* 0x0000040456670981 */ /* 0x000568000c1e1900 */
[----:B------:R1:W3:Y:S01]  /*1b30*/  @P2 LDS R44, [R12.X4+0x123c] ;  /* 0x00123c000c2c2984 */ /* 0x0002e20000004800 */
[----:B------:R-:W-:-:S02]  /*1b40*/  FMUL.FTZ R51, R88, R45 ;  /* 0x0000002d58337220 */ /* 0x000fc40000410000 */
[----:B------:R-:W-:Y:S02]  /*1b50*/  FMUL.FTZ R113, R89, R46 ;  /* 0x0000002e59717220 */ /* 0x000fe40000410000 */
[----:B------:R-:W-:Y:S02]  /*1b60*/  FMUL.FTZ R105, R92, R47 ;  /* 0x0000002f5c697220 */ /* 0x000fe40000410000 */
[----:B------:R-:W-:Y:S02]  /*1b70*/  FMUL.FTZ R45, R94, R41 ;  /* 0x000000295e2d7220 */ /* 0x000fe40000410000 */
[----:B------:R-:W-:Y:S02]  /*1b80*/  FMUL.FTZ R50, R93, R40 ;  /* 0x000000285d327220 */ /* 0x000fe40000410000 */
[----:B0-----:R-:W-:Y:S02]  /*1b90*/  FMUL.FTZ R91, R101, R48 ;  /* 0x00000030655b7220 */ /* 0x001fe40000410000 */
[----:B--2---:R-:W-:-:S02]  /*1ba0*/  FMUL.FTZ R87, R95, R42 ;  /* 0x0000002a5f577220 */ /* 0x004fc40000410000 */
[----:B------:R-:W-:Y:S02]  /*1bb0*/  FMUL.FTZ R47, R96, R43 ;  /* 0x0000002b602f7220 */ /* 0x000fe40000410000 */
[----:B------:R-:W-:Y:S02]  /*1bc0*/  FFMA.FTZ R86, R48, R50, R45 ;  /* 0x0000003230567223 */ /* 0x000fe4000001002d */
[----:B------:R-:W-:Y:S01]  /*1bd0*/  FFMA.FTZ R90, R102, R105, R113 ;  /* 0x00000069665a7223 */ /* 0x000fe20000010071 */
[----:B------:R-:W-:Y:S05]  /*1be0*/  @P2 BRA `(.L_x_8733) ;  /* 0x0000007000002947 */ /* 0x000fea0003800000 */
[----:B-1----:R-:W-:-:S13]  /*1bf0*/  ISETP.NE.AND P0, PT, R58, c[0x0][0x174], PT ;  /* 0x00005d003a007a0c */ /* 0x002fda0003f05270 */
[----:B---3--:R-:W-:-:S04]  /*1c00*/  @P0 LEA.HI R44, R58, R58, RZ, 0x1 ;  /* 0x0000003a3a2c0211 */ /* 0x008fc800078f08ff */
[----:B------:R-:W-:Y:S02]  /*1c10*/  @P0 LOP3.LUT R49, R44, 0xfffffe, RZ, 0xc0, !PT ;  /* 0x00fffffe2c310812 */ /* 0x000fe400078ec0ff */
[----:B------:R-:W-:Y:S02]  /*1c20*/  MOV R44, 0x3f800000 ;  /* 0x3f800000002c7802 */ /* 0x000fe40000000f00 */
[----:B------:R-:W-:-:S04]  /*1c30*/  @P0 IADD3 R46, -R49, R58, RZ ;  /* 0x0000003a312e0210 */ /* 0x000fc80007ffe1ff */
[----:B------:R-:W-:-:S05]  /*1c40*/  @P0 LEA R46, R46, R97, 0x8 ;  /* 0x000000612e2e0211 */ /* 0x000fca00078e40ff */
[----:B------:R0:W1:Y:S02]  /*1c50*/  @P0 LDS R44, [R46.X4+0xa38] ;  /* 0x000a38002e2c0984 */ /* 0x0000640000004800 */
.L_x_8733:
[----:B-1----:R-:W-:Y:S05]  /*1c60*/  BSYNC B0 ;  /* 0x0000000000007941 */ /* 0x002fea0003800000 */
.L_x_8732:
[----:B---3--:R-:W-:Y:S01]  /*1c70*/  FMUL.FTZ R49, R102, R44 ;  /* 0x0000002c66317220 */ /* 0x008fe20000410000 */
[----:B------:R-:W-:Y:S01]  /*1c80*/  ISETP.NE.AND P3, PT, R23, 0x1f, PT ;  /* 0x0000001f1700780c */ /* 0x000fe20003f65270 */
[C---:B------:R-:W-:Y:S01]  /*1c90*/  FFMA.FTZ R86, R104.reuse, R86, R87 ;  /* 0x0000005668567223 */ /* 0x040fe20000010057 */
[----:B------:R-:W-:Y:S01]  /*1ca0*/  ISETP.GE.AND P0, PT, R5, 0x1, PT ;  /* 0x000000010500780c */ /* 0x000fe20003f06270 */
[C---:B------:R-:W-:Y:S01]  /*1cb0*/  FFMA.FTZ R90, R104.reuse, R90, R51 ;  /* 0x0000005a685a7223 */ /* 0x040fe20000010033 */
[----:B------:R-:W-:Y:S01]  /*1cc0*/  ISETP.GE.U32.AND P4, PT, R23, 0x18, PT ;  /* 0x000000181700780c */ /* 0x000fe20003f86070 */
[C---:B------:R-:W-:Y:S01]  /*1cd0*/  FMUL.FTZ R111, R104.reuse, R49 ;  /* 0x00000031686f7220 */ /* 0x040fe20000410000 */
[----:B------:R-:W-:Y:S01]  /*1ce0*/  MOV R114, c[0x0][0x174] ;  /* 0x00005d0000727a02 */ /* 0x000fe20000000f00 */
[----:B------:R-:W-:Y:S01]  /*1cf0*/  FMUL.FTZ R91, R104, R91 ;  /* 0x0000005b685b7220 */ /* 0x000fe20000410000 */
[----:B------:R-:W-:Y:S01]  /*1d00*/  BSSY B0, `(.L_x_8734) ;  /* 0x000008b000007945 */ /* 0x000fe20003800000 */
[----:B------:R-:W-:Y:S01]  /*1d10*/  FFMA.FTZ R49, R102, R86, R47 ;  /* 0x0000005666317223 */ /* 0x000fe2000001002f */
[----:B------:R-:W-:Y:S01]  /*1d20*/  LEA R121, R114, R21, 0x7 ;  /* 0x0000001572797211 */ /* 0x000fe200078e38ff */
[----:B------:R-:W-:-:S02]  /*1d30*/  FFMA.FTZ R115, R48, R90, R107 ;  /* 0x0000005a30737223 */ /* 0x000fc4000001006b */
[----:B------:R-:W-:Y:S01]  /*1d40*/  FMUL.FTZ R86, R48, R111 ;  /* 0x0000006f30567220 */ /* 0x000fe20000410000 */
[----:B------:R-:W1:Y:S01]  /*1d50*/  SHFL.UP PT, R90, R49, 0x1, RZ ;  /* 0x04200000315a7989 */ /* 0x000e6200000e00ff */
[----:B0-----:R-:W-:-:S03]  /*1d60*/  FMUL.FTZ R46, R102, R91 ;  /* 0x0000005b662e7220 */ /* 0x001fc60000410000 */
[----:B------:R-:W0:Y:S04]  /*1d70*/  SHFL.DOWN PT, R106, R115, 0x1, 0x1f ;  /* 0x08201f00736a7f89 */ /* 0x000e2800000e0000 */
[----:B------:R-:W2:Y:S04]  /*1d80*/  SHFL.DOWN PT, R111, R86, 0x1, 0x1f ;  /* 0x08201f00566f7f89 */ /* 0x000ea800000e0000 */
[----:B------:R-:W3:Y:S01]  /*1d90*/  SHFL.UP PT, R91, R46, 0x1, RZ ;  /* 0x042000002e5b7989 */ /* 0x000ee200000e00ff */
[----:B-1----:R-:W-:Y:S02]  /*1da0*/  @P0 FFMA.FTZ R49, R46, R90, R49 ;  /* 0x0000005a2e310223 */ /* 0x002fe40000010031 */
[----:B0-----:R-:W-:-:S03]  /*1db0*/  @P3 FFMA.FTZ R115, R86, R106, R115 ;  /* 0x0000006a56733223 */ /* 0x001fc60000010073 */
        /* <DEDUP_REMOVED lines=19> */
[----:B------:R-:W-:Y:S01]  /*1ef0*/  MOV R90, 0x3f800000 ;  /* 0x3f800000005a7802 */ /* 0x000fe20000000f00 */
[----:B-1----:R-:W-:-:S03]  /*1f00*/  @!P3 FFMA.FTZ R115, R86, R106, R115 ;  /* 0x0000006a5673b223 */ /* 0x002fc60000010073 */
[----:B------:R-:W0:Y:S01]  /*1f10*/  SHFL.UP PT, R106, R49, 0x8, RZ ;  /* 0x05000000316a7989 */ /* 0x000e2200000e00ff */
[----:B--2---:R-:W-:Y:S01]  /*1f20*/  @!P3 FMUL.FTZ R86, R86, R111 ;  /* 0x0000006f5656b220 */ /* 0x004fe20000410000 */
[----:B------:R-:W-:Y:S02]  /*1f30*/  ISETP.GE.AND P3, PT, R5, 0x8, PT ;  /* 0x000000080500780c */ /* 0x000fe40003f66270 */
[----:B------:R-:W1:Y:S01]  /*1f40*/  SHFL.DOWN PT, R108, R115, 0x8, 0x1f ;  /* 0x09001f00736c7f89 */ /* 0x000e6200000e0000 */
[----:B------:R-:W-:Y:S01]  /*1f50*/  SHF.L.U32 R111, R97, 0x3, RZ ;  /* 0x00000003616f7819 */ /* 0x000fe200000006ff */
[----:B---3--:R-:W-:Y:S01]  /*1f60*/  @P0 FMUL.FTZ R46, R46, R91 ;  /* 0x0000005b2e2e0220 */ /* 0x008fe20000410000 */
[----:B------:R-:W-:Y:S01]  /*1f70*/  ISETP.GE.AND P0, PT, R58, c[0x0][0x174], PT ;  /* 0x00005d003a007a0c */ /* 0x000fe20003f06270 */
[----:B------:R-:W2:Y:S01]  /*1f80*/  SHFL.DOWN PT, R119, R86, 0x8, 0x1f ;  /* 0x09001f0056777f89 */ /* 0x000ea200000e0000 */
[----:B------:R-:W-:Y:S02]  /*1f90*/  HFMA2.MMA R91, -RZ, RZ, 0, 0 ;  /* 0x00000000ff5b7435 */ /* 0x000fe400000001ff */
[----:B------:R-:W-:Y:S01]  /*1fa0*/  ISETP.NE.OR P0, PT, R23, RZ, P0 ;  /* 0x000000ff1700720c */ /* 0x000fe20000705670 */
[----:B------:R-:W3:-:S12]  /*1fb0*/  SHFL.UP PT, R117, R46, 0x8, RZ ;  /* 0x050000002e757989 */ /* 0x000ed800000e00ff */
[----:B------:R-:W-:Y:S01]  /*1fc0*/  @!P0 LDS.64 R90, [R111+0x12b8] ;  /* 0x0012b8006f5a8984 */ /* 0x000fe20000000a00 */
[----:B0-----:R-:W-:Y:S01]  /*1fd0*/  @P3 FFMA.FTZ R49, R46, R106, R49 ;  /* 0x0000006a2e313223 */ /* 0x001fe20000010031 */
[----:B------:R-:W-:Y:S01]  /*1fe0*/  ISETP.GE.AND P0, PT, R5, 0x10, PT ;  /* 0x000000100500780c */ /* 0x000fe20003f06270 */
[----:B-1----:R-:W-:-:S03]  /*1ff0*/  @!P4 FFMA.FTZ R115, R86, R108, R115 ;  /* 0x0000006c5673c223 */ /* 0x002fc60000010073 */
[----:B------:R-:W0:Y:S01]  /*2000*/  SHFL.UP PT, R106, R49, 0x10, RZ ;  /* 0x06000000316a7989 */ /* 0x000e2200000e00ff */
[----:B--2---:R-:W-:-:S03]  /*2010*/  @!P4 FMUL.FTZ R86, R86, R119 ;  /* 0x000000775656c220 */ /* 0x004fc60000410000 */
[----:B------:R-:W1:Y:S01]  /*2020*/  SHFL.DOWN PT, R108, R115, 0x10, 0x1f ;  /* 0x0a001f00736c7f89 */ /* 0x000e6200000e0000 */
[----:B---3--:R-:W-:Y:S01]  /*2030*/  @P3 FMUL.FTZ R46, R46, R117 ;  /* 0x000000752e2e3220 */ /* 0x008fe20000410000 */
[----:B------:R-:W-:Y:S02]  /*2040*/  ISETP.GE.U32.AND P3, PT, R23, 0x10, PT ;  /* 0x000000101700780c */ /* 0x000fe40003f66070 */
[----:B------:R-:W2:Y:S04]  /*2050*/  SHFL.DOWN PT, R119, R86, 0x10, 0x1f ;  /* 0x0a001f0056777f89 */ /* 0x000ea800000e0000 */
[----:B------:R-:W3:Y:S01]  /*2060*/  SHFL.UP PT, R117, R46, 0x10, RZ ;  /* 0x060000002e757989 */ /* 0x000ee200000e00ff */
[----:B0-----:R-:W-:-:S06]  /*2070*/  @P0 FFMA.FTZ R49, R46, R106, R49 ;  /* 0x0000006a2e310223 */ /* 0x001fcc0000010031 */
[C---:B-1----:R-:W-:Y:S02]  /*2080*/  @!P3 FFMA.FTZ R115, R86.reuse, R108, R115 ;  /* 0x0000006c5673b223 */ /* 0x042fe40000010073 */
[----:B-----5:R-:W-:Y:S01]  /*2090*/  SHFL.IDX PT, R108, R103, RZ, 0x1f ;  /* 0x00001fff676c7589 */ /* 0x020fe200000e0000 */
[----:B--2---:R-:W-:-:S03]  /*20a0*/  @!P3 FMUL.FTZ R86, R86, R119 ;  /* 0x000000775656b220 */ /* 0x004fc60000410000 */
[----:B------:R-:W-:Y:S01]  /*20b0*/  SHFL.IDX PT, R110, R91, RZ, 0x1f ;  /* 0x00001fff5b6e7589 */ /* 0x000fe200000e0000 */
[----:B---3--:R-:W-:-:S03]  /*20c0*/  @P0 FMUL.FTZ R46, R46, R117 ;  /* 0x000000752e2e0220 */ /* 0x008fc60000410000 */
[----:B------:R-:W-:Y:S04]  /*20d0*/  SHFL.DOWN PT, R112, R115, 0x1, 0x1f ;  /* 0x08201f0073707f89 */ /* 0x000fe800000e0000 */
[----:B------:R-:W0:Y:S04]  /*20e0*/  SHFL.DOWN PT, R119, R86, 0x1, 0x1f ;  /* 0x08201f0056777f89 */ /* 0x000e2800000e0000 */
[----:B------:R-:W-:Y:S04]  /*20f0*/  SHFL.UP PT, R49, R49, 0x1, RZ ;  /* 0x0420000031317989 */ /* 0x000fe800000e00ff */
[----:B------:R-:W1:Y:S04]  /*2100*/  SHFL.UP PT, R46, R46, 0x1, RZ ;  /* 0x042000002e2e7989 */ /* 0x000e6800000e00ff */
[----:B------:R-:W-:Y:S04]  /*2110*/  SHFL.IDX PT, R106, R115, RZ, 0x1f ;  /* 0x00001fff736a7589 */ /* 0x000fe800000e0000 */
[----:B------:R2:W3:Y:S01]  /*2120*/  SHFL.IDX PT, R117, R86, RZ, 0x1f ;  /* 0x00001fff56757589 */ /* 0x0004e200000e0000 */
[----:B0-----:R-:W-:Y:S01]  /*2130*/  @P2 FFMA.FTZ R110, R119, R110, R112 ;  /* 0x0000006e776e2223 */ /* 0x001fe20000010070 */
[----:B------:R-:W-:-:S02]  /*2140*/  SHF.R.S32.HI R119, RZ, 0x1f, R121 ;  /* 0x0000001fff777819 */ /* 0x000fc40000011479 */
[----:B--2---:R-:W-:Y:S01]  /*2150*/  LEA R86, P0, R121, R22, 0x2 ;  /* 0x0000001679567211 */ /* 0x004fe200078010ff */
[----:B------:R-:W-:Y:S02]  /*2160*/  FFMA.FTZ R105, R110, R44, R105 ;  /* 0x0000002c6e697223 */ /* 0x000fe40000010069 */
[----:B-1----:R-:W-:Y:S02]  /*2170*/  @P1 FFMA.FTZ R108, R46, R108, R49 ;  /* 0x0000006c2e6c1223 */ /* 0x002fe40000010031 */
[----:B------:R-:W-:Y:S02]  /*2180*/  FFMA.FTZ R103, R102, R105, R113 ;  /* 0x0000006966677223 */ /* 0x000fe40000010071 */
[----:B------:R-:W-:Y:S02]  /*2190*/  FFMA.FTZ R50, R101, R108, R50 ;  /* 0x0000006c65327223 */ /* 0x000fe40000010032 */
[----:B------:R-:W-:Y:S02]  /*21a0*/  FFMA.FTZ R101, R104, R103, R51 ;  /* 0x0000006768657223 */ /* 0x000fe40000010033 */
[----:B------:R-:W-:-:S02]  /*21b0*/  FFMA.FTZ R49, R48, R50, R45 ;  /* 0x0000003230317223 */ /* 0x000fc4000001002d */
[----:B------:R-:W-:Y:S02]  /*21c0*/  FFMA.FTZ R107, R48, R101, R107 ;  /* 0x00000065306b7223 */ /* 0x000fe4000001006b */
[----:B------:R-:W-:Y:S01]  /*21d0*/  FFMA.FTZ R112, R104, R49, R87 ;  /* 0x0000003168707223 */ /* 0x000fe20000010057 */
[----:B------:R-:W-:Y:S01]  /*21e0*/  LEA.HI.X R87, R121, R26, R119, 0x2, P0 ;  /* 0x0000001a79577211 */ /* 0x000fe200000f1477 */
[----:B------:R-:W-:Y:S01]  /*21f0*/  FMUL.FTZ R51, R83, R107 ;  /* 0x0000006b53337220 */ /* 0x000fe20000410000 */
[----:B------:R-:W-:Y:S01]  /*2200*/  ISETP.NE.AND P0, PT, R12, RZ, PT ;  /* 0x000000ff0c00720c */ /* 0x000fe20003f05270 */
[----:B------:R-:W-:Y:S01]  /*2210*/  FFMA.FTZ R113, R102, R112, R47 ;  /* 0x0000007066717223 */ /* 0x000fe2000001002f */
[----:B------:R-:W-:Y:S01]  /*2220*/  IADD3 R47, R121, -0x80, RZ ;  /* 0xffffff80792f7810 */ /* 0x000fe20007ffe0ff */
[----:B------:R-:W-:Y:S02]  /*2230*/  FFMA.FTZ R102, -R93, R40, R50 ;  /* 0x000000285d667223 */ /* 0x000fe40000010132 */
[----:B------:R-:W-:Y:S01]  /*2240*/  FADD.FTZ R104, -R45, R49 ;  /* 0x000000312d687221 */ /* 0x000fe20000010100 */
[----:B------:R-:W-:Y:S01]  /*2250*/  IADD3 R114, -R47, c[0x0][0x168], -R12 ;  /* 0x00005a002f727a10 */ /* 0x000fe20007ffe90c */
[----:B------:R-:W-:-:S02]  /*2260*/  FMUL.FTZ R44, R82, R101 ;  /* 0x00000065522c7220 */ /* 0x000fc40000410000 */
[----:B------:R-:W-:Y:S01]  /*2270*/  FFMA.FTZ R45, R102, R51, RZ ;  /* 0x00000033662d7223 */ /* 0x000fe200000100ff */
[C---:B------:R-:W-:Y:S01]  /*2280*/  ISETP.GE.AND P1, PT, R114.reuse, 0x1, PT ;  /* 0x000000017200780c */ /* 0x040fe20003f26270 */
[----:B---3--:R-:W-:Y:S01]  /*2290*/  FFMA.FTZ R91, R117, R91, R106 ;  /* 0x0000005b755b7223 */ /* 0x008fe2000001006a */
[C---:B------:R-:W-:Y:S01]  /*22a0*/  ISETP.GE.AND P2, PT, R114.reuse, 0x21, PT ;  /* 0x000000217200780c */ /* 0x040fe20003f46270 */
[----:B------:R-:W-:Y:S01]  /*22b0*/  FFMA.FTZ R106, -R95, R42, R112 ;  /* 0x0000002a5f6a7223 */ /* 0x000fe20000010170 */
[C---:B------:R-:W-:Y:S01]  /*22c0*/  ISETP.GE.AND P3, PT, R114.reuse, 0x41, PT ;  /* 0x000000417200780c */ /* 0x040fe20003f66270 */
[----:B------:R-:W-:Y:S01]  /*22d0*/  FMUL.FTZ R115, R85, R103 ;  /* 0x0000006755737220 */ /* 0x000fe20000410000 */
[----:B------:R-:W-:Y:S01]  /*22e0*/  ISETP.GE.AND P4, PT, R114, 0x61, PT ;  /* 0x000000617200780c */ /* 0x000fe20003f86270 */
[----:B------:R-:W-:Y:S01]  /*22f0*/  FFMA.FTZ R45, R104, R44, R45 ;  /* 0x0000002c682d7223 */ /* 0x000fe2000001002d */
[----:B------:R-:W-:Y:S01]  /*2300*/  SHF.L.U64.HI R114, R98, 0x2, R99 ;  /* 0x0000000262727819 */ /* 0x000fe20000010263 */
[----:B------:R-:W-:-:S02]  /*2310*/  FMUL.FTZ R48, R84, R105 ;  /* 0x0000006954307220 */ /* 0x000fc40000410000 */
[-C--:B------:R-:W-:Y:S02]  /*2320*/  FFMA.FTZ R110, R106, R115.reuse, R45 ;  /* 0x000000736a6e7223 */ /* 0x080fe4000001002d */
[----:B------:R-:W-:Y:S02]  /*2330*/  FMUL.FTZ R90, R117, R90 ;  /* 0x0000005a755a7220 */ /* 0x000fe40000410000 */
[----:B------:R-:W-:Y:S02]  /*2340*/  FMUL.FTZ R45, R29, R44 ;  /* 0x0000002c1d2d7220 */ /* 0x000fe40000410000 */
[----:B------:R-:W-:Y:S01]  /*2350*/  FMUL.FTZ R47, R31, R48 ;  /* 0x000000301f2f7220 */ /* 0x000fe20000410000 */
[----:B------:R0:W-:Y:S01]  /*2360*/  @!P0 STS.64 [R111+0x12b8], R90 ;  /* 0x0012b85a6f008388 */ /* 0x0001e20000000a00 */
[----:B------:R-:W-:Y:S02]  /*2370*/  FMUL.FTZ R46, R30, R115 ;  /* 0x000000731e2e7220 */ /* 0x000fe40000410000 */
[----:B------:R-:W-:-:S02]  /*2380*/  FMUL.FTZ R44, R28, R51 ;  /* 0x000000331c2c7220 */ /* 0x000fc40000410000 */
[----:B------:R-:W-:Y:S02]  /*2390*/  FFMA.FTZ R108, -R96, R43, R113 ;  /* 0x0000002b606c7223 */ /* 0x000fe40000010171 */
[----:B------:R-:W-:Y:S01]  /*23a0*/  FMUL.FTZ R49, R88, R49 ;  /* 0x0000003158317220 */ /* 0x000fe20000410000 */
[----:B------:R1:W-:Y:S01]  /*23b0*/  STS.128 [R56+0x400], R44 ;  /* 0x0004002c38007388 */ /* 0x0003e20000000c00 */
[----:B------:R-:W-:Y:S02]  /*23c0*/  FMUL.FTZ R51, R108, R48 ;  /* 0x000000306c337220 */ /* 0x000fe40000410000 */
[----:B------:R-:W-:Y:S01]  /*23d0*/  FMUL.FTZ R48, R61, R50 ;  /* 0x000000323d307220 */ /* 0x000fe20000410000 */
[----:B------:R-:W-:Y:S01]  /*23e0*/  BAR.SYNC.DEFER_BLOCKING 0x0 ;  /* 0x0000000000007b1d */ /* 0x000fe20000010000 */
[----:B------:R-:W-:Y:S01]  /*23f0*/  FADD.FTZ R110, R110, R51 ;  /* 0x000000336e6e7221 */ /* 0x000fe20000010000 */
[----:B0-----:R-:W-:Y:S01]  /*2400*/  SHF.L.U32 R111, R98, 0x2, RZ ;  /* 0x00000002626f7819 */ /* 0x001fe200000006ff */
[----:B------:R-:W-:-:S02]  /*2410*/  FMUL.FTZ R50, R89, R112 ;  /* 0x0000007059327220 */ /* 0x000fc40000410000 */
[----:B------:R-:W-:Y:S02]  /*2420*/  FMUL.FTZ R51, R92, R113 ;  /* 0x000000715c337220 */ /* 0x000fe40000410000 */
[C---:B------:R-:W-:Y:S02]  /*2430*/  IMAD R112, R114.reuse, c[0x0][0x2b0], RZ ;  /* 0x0000ac0072707a24 */ /* 0x040fe400078e02ff */
        /* <DEDUP_REMOVED lines=22> */
[----:B-----5:R0:W-:Y:S02]  /*25a0*/  RED.E.ADD.F32.FTZ.RN.STRONG.GPU [R50.64], R117 ;  /* 0x000000753200798e */ /* 0x0201e4000c10e784 */
.L_x_8735:
[----:B------:R-:W-:Y:S05]  /*25b0*/  BSYNC B0 ;  /* 0x0000000000007941 */ /* 0x000fea0003800000 */
.L_x_8734:
[----:B------:R1:W4:Y:S01]  /*25c0*/  LDS R109, [R12.X4+0x680] ;  /* 0x000680000c6d7984 */ /* 0x0003220000004800 */
[----:B------:R-:W-:Y:S01]  /*25d0*/  BSSY B0, `(.L_x_8736) ;  /* 0x000000a000007945 */ /* 0x000fe20003800000 */
[C---:B01----:R-:W-:Y:S02]  /*25e0*/  IMAD R51, R111.reuse, c[0x0][0x2b4], R112 ;  /* 0x0000ad006f337a24 */ /* 0x043fe400078e0270 */
[----:B------:R-:W-:Y:S01]  /*25f0*/  IMAD R49, R111, c[0x0][0x2d4], R114 ;  /* 0x0000b5006f317a24 */ /* 0x000fe200078e0272 */
[----:B------:R-:W-:Y:S05]  /*2600*/  @!P2 BRA `(.L_x_8737) ;  /* 0x000000600000a947 */ /* 0x000fea0003800000 */
[----:B------:R-:W-:-:S04]  /*2610*/  IMAD.WIDE.U32 R46, R111, c[0x0][0x2b0], R72 ;  /* 0x0000ac006f2e7a25 */ /* 0x000fc800078e0048 */
[----:B------:R-:W-:Y:S01]  /*2620*/  IMAD.WIDE.U32 R44, R111, c[0x0][0x2d0], R78 ;  /* 0x0000b4006f2c7a25 */ /* 0x000fe200078e004e */
[----:B------:R-:W-:-:S04]  /*2630*/  IADD3 R47, R47, R51, RZ ;  /* 0x000000332f2f7210 */ /* 0x000fc80007ffe0ff */
[----:B------:R-:W-:Y:S01]  /*2640*/  IADD3 R45, R45, R49, RZ ;  /* 0x000000312d2d7210 */ /* 0x000fe20007ffe0ff */
[----:B--2---:R0:W-:Y:S04]  /*2650*/  RED.E.ADD.F32.FTZ.RN.STRONG.GPU [R46.64], R113 ;  /* 0x000000712e00798e */ /* 0x0041e8000c10e784 */
[----:B----4-:R0:W-:Y:S02]  /*2660*/  RED.E.ADD.F32.FTZ.RN.STRONG.GPU [R44.64], R109 ;  /* 0x0000006d2c00798e */ /* 0x0101e4000c10e784 */
.L_x_8737:
[----:B------:R-:W-:Y:S05]  /*2670*/  BSYNC B0 ;  /* 0x0000000000007941 */ /* 0x000fea0003800000 */
.L_x_8736:
[----:B0-----:R0:W1:Y:S01]  /*2680*/  LDS R47, [R12.X4+0x700] ;  /* 0x000700000c2f7984 */ /* 0x0010620000004800 */
[----:B------:R-:W-:Y:S01]  /*2690*/  BSSY B0, `(.L_x_8738) ;  /* 0x0000008000007945 */ /* 0x000fe20003800000 */
[----:B------:R-:W-:Y:S05]  /*26a0*/  @!P3 BRA `(.L_x_8739) ;  /* 0x000000600000b947 */ /* 0x000fea0003800000 */
[----:B------:R-:W-:-:S04]  /*26b0*/  IMAD.WIDE.U32 R44, R111, c[0x0][0x2b0], R74 ;  /* 0x0000ac006f2c7a25 */ /* 0x000fc800078e004a */
[----:B------:R-:W-:Y:S01]  /*26c0*/  IMAD.WIDE.U32 R86, R111, c[0x0][0x2d0], R86 ;  /* 0x0000b4006f567a25 */ /* 0x000fe200078e0056 */
[----:B------:R-:W-:-:S04]  /*26d0*/  IADD3 R45, R51, R45, RZ ;  /* 0x0000002d332d7210 */ /* 0x000fc80007ffe0ff */
[----:B------:R-:W-:Y:S01]  /*26e0*/  IADD3 R87, R49, R87, RZ ;  /* 0x0000005731577210 */ /* 0x000fe20007ffe0ff */
[----:B---3--:R3:W-:Y:S04]  /*26f0*/  RED.E.ADD.F32.FTZ.RN.STRONG.GPU [R44.64], R91 ;  /* 0x0000005b2c00798e */ /* 0x0087e8000c10e784 */
[----:B-1----:R3:W-:Y:S02]  /*2700*/  RED.E.ADD.F32.FTZ.RN.STRONG.GPU [R86.64], R47 ;  /* 0x0000002f5600798e */ /* 0x0027e4000c10e784 */
.L_x_8739:
[----:B------:R-:W-:Y:S05]  /*2710*/  BSYNC B0 ;  /* 0x0000000000007941 */ /* 0x000fea0003800000 */
.L_x_8738:
[----:B---3--:R3:W0:Y:S01]  /*2720*/  LDS R87, [R12.X4+0x780] ;  /* 0x000780000c577984 */ /* 0x0086220000004800 */
[----:B------:R-:W-:Y:S01]  /*2730*/  BSSY B0, `(.L_x_8740) ;  /* 0x0000008000007945 */ /* 0x000fe20003800000 */
[----:B------:R-:W-:Y:S05]  /*2740*/  @!P4 BRA `(.L_x_8741) ;  /* 0x000000600000c947 */ /* 0x000fea0003800000 */
[----:B------:R-:W-:-:S04]  /*2750*/  IMAD.WIDE.U32 R44, R111, c[0x0][0x2b0], R76 ;  /* 0x0000ac006f2c7a25 */ /* 0x000fc800078e004c */
[----:B-1----:R-:W-:Y:S01]  /*2760*/  IMAD.WIDE.U32 R46, R111, c[0x0][0x2d0], R80 ;  /* 0x0000b4006f2e7a25 */ /* 0x002fe200078e0050 */
[----:B------:R-:W-:-:S04]  /*2770*/  IADD3 R45, R51, R45, RZ ;  /* 0x0000002d332d7210 */ /* 0x000fc80007ffe0ff */
[----:B------:R-:W-:Y:S01]  /*2780*/  IADD3 R47, R49, R47, RZ ;  /* 0x0000002f312f7210 */ /* 0x000fe20007ffe0ff */
[----:B----4-:R1:W-:Y:S04]  /*2790*/  RED.E.ADD.F32.FTZ.RN.STRONG.GPU [R44.64], R90 ;  /* 0x0000005a2c00798e */ /* 0x0103e8000c10e784 */
[----:B0-----:R1:W-:Y:S02]  /*27a0*/  RED.E.ADD.F32.FTZ.RN.STRONG.GPU [R46.64], R87 ;  /* 0x000000572e00798e */ /* 0x0013e4000c10e784 */
.L_x_8741:
[----:B------:R-:W-:Y:S05]  /*27b0*/  BSYNC B0 ;  /* 0x0000000000007941 */ /* 0x000fea0003800000 */
.L_x_8740:
[----:B-1----:R-:W1:Y:S01]  /*27c0*/  SHFL.DOWN P1, R47, R110, 0x1, 0x1f ;  /* 0x08201f006e2f7f89 */ /* 0x002e620000020000 */
[-C--:B------:R-:W-:Y:S01]  /*27d0*/  FMUL.FTZ R45, R100, R103.reuse ;  /* 0x00000067642d7220 */ /* 0x080fe20000410000 */
[----:B------:R-:W-:Y:S01]  /*27e0*/  BSSY B0, `(.L_x_8742) ;  /* 0x000002a000007945 */ /* 0x000fe20003800000 */
[----:B------:R-:W-:Y:S02]  /*27f0*/  FMUL.FTZ R103, R42, R103 ;  /* 0x000000672a677220 */ /* 0x000fe40000410000 */
        /* <DEDUP_REMOVED lines=10> */
[----:B-1----:R-:W-:Y:S02]  /*28a0*/  @P1 FADD R47, R110, R47 ;  /* 0x0000002f6e2f1221 */ /* 0x002fe40000000000 */
[----:B------:R-:W-:Y:S02]  /*28b0*/  FFMA.FTZ R45, R30, R103, R45 ;  /* 0x000000671e2d7223 */ /* 0x000fe4000001002d */
[----:B------:R-:W-:Y:S01]  /*28c0*/  FFMA.FTZ R40, R29, R42, R101 ;  /* 0x0000002a1d287223 */ /* 0x000fe20000010065 */
[----:B------:R-:W1:Y:S01]  /*28d0*/  SHFL.DOWN P1, R46, R47, 0x2, 0x1f ;  /* 0x08401f002f2e7f89 */ /* 0x000e620000020000 */
        /* <DEDUP_REMOVED lines=8> */
[----:B-1----:R-:W-:-:S05]  /*2960*/  @P1 FADD R46, R47, R46 ;  /* 0x0000002e2f2e1221 */ /* 0x002fca0000000000 */
[----:B------:R-:W1:Y:S02]  /*2970*/  SHFL.DOWN P1, R49, R46, 0x4, 0x1f ;  /* 0x08801f002e317f89 */ /* 0x000e640000020000 */
[----:B-1----:R-:W-:Y:S02]  /*2980*/  @P1 FADD R49, R46, R49 ;  /* 0x000000312e311221 */ /* 0x002fe40000000000 */
[----:B------:R-:W-:-:S03]  /*2990*/  FFMA.FTZ R46, R31, R44, R105 ;  /* 0x0000002c1f2e7223 */ /* 0x000fc60000010069 */
[----:B------:R-:W1:Y:S01]  /*29a0*/  SHFL.DOWN P1, R48, R49, 0x8, 0x1f ;  /* 0x09001f0031307f89 */ /* 0x000e620000020000 */
[----:B------:R-:W-:Y:S02]  /*29b0*/  FADD.FTZ R35, R46, R35 ;  /* 0x000000232e237221 */ /* 0x000fe40000010000 */
[----:B-1----:R-:W-:Y:S01]  /*29c0*/  @P1 FADD R48, R49, R48 ;  /* 0x0000003031301221 */ /* 0x002fe20000000000 */
[----:B------:R-:W-:-:S04]  /*29d0*/  ISETP.NE.AND P1, PT, R5, RZ, PT ;  /* 0x000000ff0500720c */ /* 0x000fc80003f25270 */
[----:B------:R-:W1:Y:S02]  /*29e0*/  SHFL.DOWN P2, R51, R48, 0x10, 0x1f ;  /* 0x0a001f0030337f89 */ /* 0x000e640000040000 */
[----:B-1----:R-:W-:-:S07]  /*29f0*/  @P2 FADD R51, R48, R51 ;  /* 0x0000003330332221 */ /* 0x002fce0000000000 */
        /* <DEDUP_REMOVED lines=8> */
.L_x_8743:
[----:B-1----:R-:W-:Y:S05]  /*2a80*/  BSYNC B0 ;  /* 0x0000000000007941 */ /* 0x002fea0003800000 */
.L_x_8742:
[----:B------:R-:W-:Y:S02]  /*2a90*/  IADD3 R97, R97, 0x1, RZ ;  /* 0x0000000161617810 */ /* 0x000fe40007ffe0ff */
[----:B------:R-:W-:Y:S02]  /*2aa0*/  IADD3 R98, P1, R98, 0x1, RZ ;  /* 0x0000000162627810 */ /* 0x000fe40007f3e0ff */
[----:B------:R-:W-:Y:S02]  /*2ab0*/  ISETP.GE.AND P0, PT, R97, c[0x0][0x16c], PT ;  /* 0x00005b0061007a0c */ /* 0x000fe40003f06270 */
[----:B------:R-:W-:-:S11]  /*2ac0*/  IADD3.X R99, RZ, R99, RZ, P1, !PT ;  /* 0x00000063ff637210 */ /* 0x000fd60000ffe4ff */
[----:B------:R-:W-:Y:S01]  /*2ad0*/  @P0 CALL.REL.NOINC `(.L_x_8731) ;  /* 0x0000001000000944 */ /* 0x000fe20003c00000 */
[----:B------:R-:W-:Y:S05]  /*2ae0*/  BRA `(.L_x_8744) ;  /* 0xffffec4000007947 */ /* 0x000fea000383ffff */
.L_x_8731:
[----:B------:R-:W-:Y:S01]  /*2af0*/  BAR.SYNC.DEFER_BLOCKING 0x0 ;  /* 0x0000000000007b1d */ /* 0x000fe20000010000 */
[----:B------:R-:W-:Y:S01]  /*2b00*/  IMAD R41, R19, c[0x0][0x2e0], RZ ;  /* 0x0000b80013297a24 */ /* 0x000fe200078e02ff */
[----:B------:R-:W-:Y:S01]  /*2b10*/  MOV R42, R70 ;  /* 0x00000046002a7202 */ /* 0x000fe20000000f00 */
[----:B------:R-:W-:Y:S01]  /*2b20*/  IMAD R47, R17, c[0x0][0x2d8], RZ ;  /* 0x0000b600112f7a24 */ /* 0x000fe200078e02ff */
[----:B------:R-:W-:Y:S01]  /*2b30*/  MOV R43, R71 ;  /* 0x00000047002b7202 */ /* 0x000fe20000000f00 */
[----:B------:R-:W-:Y:S01]  /*2b40*/  IMAD R45, R20, c[0x0][0x2e4], R41 ;  /* 0x0000b900142d7a24 */ /* 0x000fe200078e0229 */
[----:B------:R-:W-:Y:S01]  /*2b50*/  ISETP.GT.AND P5, PT, R58, 0x1, PT ;  /* 0x000000013a00780c */ /* 0x000fe20003fa4270 */
[----:B------:R-:W-:Y:S01]  /*2b60*/  IMAD R47, R18, c[0x0][0x2dc], R47 ;  /* 0x0000b700122f7a24 */ /* 0x000fe200078e022f */
[----:B------:R-:W-:Y:S01]  /*2b70*/  IADD3 R2, P1, R2, -0x200, RZ ;  /* 0xfffffe0002027810 */ /* 0x000fe20007f3e0ff */
[----:B------:R-:W-:Y:S01]  /*2b80*/  IMAD.WIDE.U32 R40, R20, c[0x0][0x2e0], R42 ;  /* 0x0000b80014287a25 */ /* 0x000fe200078e002a */
[----:B------:R-:W-:-:S02]  /*2b90*/  IADD3 R9, P2, R9, -0x200, RZ ;  /* 0xfffffe0009097810 */ /* 0x000fc40007f5e0ff */
[----:B------:R-:W-:Y:S01]  /*2ba0*/  IADD3 R11, P3, R11, -0x200, RZ ;  /* 0xfffffe000b0b7810 */ /* 0x000fe20007f7e0ff */
[----:B------:R-:W-:Y:S01]  /*2bb0*/  IMAD.WIDE.U32 R42, R20, c[0x0][0x300], R42 ;  /* 0x0000c000142a7a25 */ /* 0x000fe200078e002a */
[----:B------:R-:W-:Y:S02]  /*2bc0*/  IADD3 R41, R41, R45, RZ ;  /* 0x0000002d29297210 */ /* 0x000fe40007ffe0ff */
[----:B------:R-:W-:Y:S01]  /*2bd0*/  IADD3 R7, P4, R7, -0x200, RZ ;  /* 0xfffffe0007077810 */ /* 0x000fe20007f9e0ff */
[----:B------:R-:W-:Y:S01]  /*2be0*/  IMAD R45, R19, c[0x0][0x300], RZ ;  /* 0x0000c000132d7a24 */ /* 0x000fe200078e02ff */
[----:B------:R-:W-:Y:S02]  /*2bf0*/  IADD3 R21, R21, -0x80, RZ ;  /* 0xffffff8015157810 */ /* 0x000fe40007ffe0ff */
[----:B------:R-:W-:Y:S01]  /*2c00*/  IADD3 R58, R58, -0x1, RZ ;  /* 0xffffffff3a3a7810 */ /* 0x000fe20007ffe0ff */
[----:B------:R-:W-:Y:S01]  /*2c10*/  IMAD R45, R20, c[0x0][0x304], R45 ;  /* 0x0000c100142d7a24 */ /* 0x000fe200078e022d */
[----:B------:R-:W-:Y:S01]  /*2c20*/  IADD3.X R0, R0, -0x1, RZ, P1, !PT ;  /* 0xffffffff00007810 */ /* 0x000fe20000ffe4ff */
[----:B------:R1:W-:Y:S01]  /*2c30*/  STS.128 [R5.X16], R36 ;  /* 0x0000002405007388 */ /* 0x0003e2000000cc00 */
[----:B------:R-:W-:-:S06]  /*2c40*/  NOP ;  /* 0x0000000000007918 */ /* 0x000fcc0000000000 */
[----:B------:R-:W5:Y:S01]  /*2c50*/  LDS.128 R28, [R5.X16] ;  /* 0x00000000051c7984 */ /* 0x000f62000000cc00 */
[----:B------:R-:W-:Y:S02]  /*2c60*/  IADD3 R43, R43, R45, RZ ;  /* 0x0000002d2b2b7210 */ /* 0x000fe40007ffe0ff */
[----:B------:R-:W-:Y:S02]  /*2c70*/  IADD3.X R8, R8, -0x1, RZ, P2, !PT ;  /* 0xffffffff08087810 */ /* 0x000fe400017fe4ff */
[----:B------:R-:W-:Y:S02]  /*2c80*/  IADD3.X R10, R10, -0x1, RZ, P3, !PT ;  /* 0xffffffff0a0a7810 */ /* 0x000fe40001ffe4ff */
[----:B------:R-:W-:Y:S01]  /*2c90*/  IADD3.X R6, R6, -0x1, RZ, P4, !PT ;  /* 0xffffffff06067810 */ /* 0x000fe200027fe4ff */
[----:B-1----:R-:W-:-:S05]  /*2ca0*/  IMAD.WIDE.U32 R36, R18, c[0x0][0x2d8], R40 ;  /* 0x0000b60012247a25 */ /* 0x002fca00078e0028 */
[----:B------:R-:W-:Y:S01]  /*2cb0*/  IADD3 R37, R37, R47, RZ ;  /* 0x0000002f25257210 */ /* 0x000fe20007ffe0ff */
[----:B------:R-:W-:Y:S01]  /*2cc0*/  IMAD R47, R17, c[0x0][0x2f8], RZ ;  /* 0x0000be00112f7a24 */ /* 0x000fe200078e02ff */
[----:B------:R-:W-:-:S03]  /*2cd0*/  LEA R41, P0, R36, c[0x0][0x330], 0x2 ;  /* 0x0000cc0024297a11 */ /* 0x000fc600078010ff */
[----:B------:R-:W-:Y:S01]  /*2ce0*/  IMAD R47, R18, c[0x0][0x2fc], R47 ;  /* 0x0000bf00122f7a24 */ /* 0x000fe200078e022f */
[----:B------:R-:W-:Y:S02]  /*2cf0*/  LEA.HI.X R36, R36, c[0x0][0x334], R37, 0x2, P0 ;  /* 0x0000cd0024247a11 */ /* 0x000fe400000f1425 */
[----:B------:R-:W-:-:S04]  /*2d00*/  IADD3 R40, P0, R56, R41, RZ ;  /* 0x0000002938287210 */ /* 0x000fc80007f1e0ff */
[----:B------:R-:W-:-:S05]  /*2d10*/  IADD3.X R41, R36, R57, RZ, P0, !PT ;  /* 0x0000003924297210 */ /* 0x000fca00007fe4ff */
[----:B-----5:R1:W-:Y:S04]  /*2d20*/  STG.E.128 [R40.64+-0x200], R28 ;  /* 0xfffe001c28007986 */ /* 0x0203e8000c101d04 */
[----:B------:R-:W-:Y:S01]  /*2d30*/  BAR.SYNC.DEFER_BLOCKING 0x0 ;  /* 0x0000000000007b1d */ /* 0x000fe20000010000 */
[----:B-1----:R-:W-:-:S05]  /*2d40*/  IMAD.WIDE.U32 R28, R18, c[0x0][0x2f8], R42 ;  /* 0x0000be00121c7a25 */ /* 0x002fca00078e002a */
[----:B------:R-:W-:Y:S02]  /*2d50*/  IADD3 R31, R29, R47, RZ ;  /* 0x0000002f1d1f7210 */ /* 0x000fe40007ffe0ff */
[----:B------:R-:W-:Y:S01]  /*2d60*/  LEA R29, P0, R28, c[0x0][0x340], 0x2 ;  /* 0x0000d0001c1d7a11 */ /* 0x000fe200078010ff */
[----:B------:R1:W-:Y:S01]  /*2d70*/  STS.128 [R5.X16], R32 ;  /* 0x0000002005007388 */ /* 0x0003e2000000cc00 */
[----:B------:R-:W-:-:S06]  /*2d80*/  NOP ;  /* 0x0000000000007918 */ /* 0x000fcc0000000000 */
[----:B------:R-:W5:Y:S01]  /*2d90*/  LDS.128 R36, [R5.X16] ;  /* 0x0000000005247984 */ /* 0x000f62000000cc00 */
[----:B------:R-:W-:Y:S02]  /*2da0*/  LEA.HI.X R28, R28, c[0x0][0x344], R31, 0x2, P0 ;  /* 0x0000d1001c1c7a11 */ /* 0x000fe400000f141f */
[----:B------:R-:W-:-:S04]  /*2db0*/  IADD3 R56, P0, R56, R29, RZ ;  /* 0x0000001d38387210 */ /* 0x000fc80007f1e0ff */
[----:B------:R-:W-:Y:S01]  /*2dc0*/  IADD3.X R57, R28, R57, RZ, P0, !PT ;  /* 0x000000391c397210 */ /* 0x000fe200007fe4ff */
[----:B-1----:R-:W-:Y:S01]  /*2dd0*/  FADD.FTZ R32, R13, R32 ;  /* 0x000000200d207221 */ /* 0x002fe20000010000 */
[----:B------:R-:W-:-:S03]  /*2de0*/  IADD3 R4, P0, R4, -0x200, RZ ;  /* 0xfffffe0004047810 */ /* 0x000fc60007f1e0ff */
[----:B------:R-:W-:Y:S01]  /*2df0*/  FADD.FTZ R33, R32, R33 ;  /* 0x0000002120217221 */ /* 0x000fe20000010000 */
[----:B------:R-:W-:-:S03]  /*2e00*/  IADD3.X R3, R3, -0x1, RZ, P0, !PT ;  /* 0xffffffff03037810 */ /* 0x000fc600007fe4ff */
[----:B------:R-:W-:-:S04]  /*2e10*/  FADD.FTZ R34, R33, R34 ;  /* 0x0000002221227221 */ /* 0x000fc80000010000 */
[----:B------:R-:W-:Y:S01]  /*2e20*/  FADD.FTZ R13, R34, R35 ;  /* 0x00000023220d7221 */ /* 0x000fe20000010000 */
[----:B-----5:R1:W-:Y:S01]  /*2e30*/  STG.E.128 [R56.64+-0x200], R36 ;  /* 0xfffe002438007986 */ /* 0x0203e2000c101d04 */
[----:B------:R-:W-:Y:S01]  /*2e40*/  @!P5 CALL.REL.NOINC `(.L_x_8729) ;  /* 0x000000100000d944 */ /* 0x000fe20003c00000 */
[----:B------:R-:W-:Y:S05]  /*2e50*/  BRA `(.L_x_8745) ;  /* 0xffffdb7000007947 */ /* 0x000fea000383ffff */
.L_x_8729:
        /* <DEDUP_REMOVED lines=24> */
.L_x_8747:
[----:B-1----:R-:W-:Y:S05]  /*2fe0*/  BSYNC B0 ;  /* 0x0000000000007941 */ /* 0x002fea0003800000 */
.L_x_8746:
[----:B------:R-:W-:Y:S01]  /*2ff0*/  BSSY B0, `(.L_x_8748) ;  /* 0x0000018000007945 */ /* 0x000fe20003800000 */
[----:B------:R-:W-:Y:S05]  /*3000*/  @!P0 BRA `(.L_x_8749) ;  /* 0x0000015000008947 */ /* 0x000fea0003800000 */
[----:B------:R-:W-:Y:S06]  /*3010*/  BAR.SYNC.DEFER_BLOCKING 0x0 ;  /* 0x0000000000007b1d */ /* 0x000fec0000010000 */
[----:B------:R-:W1:Y:S04]  /*3020*/  SHFL.DOWN P0, R0, R13, 0x1, 0x1f ;  /* 0x08201f000d007f89 */ /* 0x000e680000000000 */
[----:B------:R-:W3:Y:S04]  /*3030*/  S2R R6, SR_LANEID ;  /* 0x0000000000067919 */ /* 0x000ee80000000000 */
[----:B------:R-:W4:Y:S01]  /*3040*/  S2R R9, SR_TID.X ;  /* 0x0000000000097919 */ /* 0x000f220000002100 */
        /* <DEDUP_REMOVED lines=17> */
.L_x_8749:
[----:B------:R-:W1:Y:S02]  /*3160*/  S2R R9, SR_TID.X ;  /* 0x0000000000097919 */ /* 0x000e640000002100 */
.L_x_8750:
[----:B-1----:R-:W-:Y:S05]  /*3170*/  BSYNC B0 ;  /* 0x0000000000007941 */ /* 0x002fea0003800000 */
.L_x_8748:
[----:B------:R-:W-:-:S13]  /*3180*/  ISETP.GE.AND P0, PT, R9, c[0x0][0x16c], PT ;  /* 0x00005b0009007a0c */ /* 0x000fda0003f06270 */
[----:B------:R-:W-:Y:S05]  /*3190*/  @P0 EXIT ;  /* 0x000000000000094d */ /* 0x000fea0003800000 */
[----:B------:R-:W-:Y:S02]  /*31a0*/  IMAD R19, R19, c[0x0][0x288], RZ ;  /* 0x0000a20013137a24 */ /* 0x000fe400078e02ff */
[----:B------:R-:W-:-:S04]  /*31b0*/  IMAD.WIDE.U32 R2, R20, c[0x0][0x288], RZ ;  /* 0x0000a20014027a25 */ /* 0x000fc800078e00ff */
[----:B------:R-:W-:-:S05]  /*31c0*/  IMAD R13, R20, c[0x0][0x28c], R19 ;  /* 0x0000a300140d7a24 */ /* 0x000fca00078e0213 */
[----:B------:R-:W-:Y:S02]  /*31d0*/  IADD3 R13, R3, R13, RZ ;  /* 0x0000000d030d7210 */ /* 0x000fe40007ffe0ff */
.L_x_8751:
[----:B-1----:R1:W3:Y:S01]  /*31e0*/  LDS R11, [R9.X4+0x1ab8] ;  /* 0x001ab800090b7984 */ /* 0x0022e20000004800 */
        /* <DEDUP_REMOVED lines=12> */
[----:B---3--:R1:W-:Y:S10]  /*32b0*/  RED.E.ADD.F32.FTZ.RN.STRONG.GPU [R6.64], R11 ;  /* 0x0000000b0600798e */ /* 0x0083f4000c10e784 */
[----:B------:R-:W-:Y:S05]  /*32c0*/  @!P0 BRA `(.L_x_8751) ;  /* 0xffffff1000008947 */ /* 0x000fea000383ffff */
[----:B------:R-:W-:Y:S05]  /*32d0*/  EXIT ;  /* 0x000000000000794d */ /* 0x000fea0003800000 */
.L_x_8752:
        /* <DEDUP_REMOVED lines=10> */
.L_x_9165:


//--------------------- .text._Z25selective_scan_bwd_kernelI32Selective_Scan_bwd_kernel_traitsILi32ELi4ELb1ELb1ELb1ELb1ELb0EffEEv12SSMParamsBwd --------------------------
	.section	.text._Z25selective_scan_bwd_kernelI32Selective_Scan_bwd_kernel_traitsILi32ELi4ELb1ELb1ELb1ELb1ELb0EffEEv12SSMParamsBwd,"ax",@progbits
	.sectioninfo	@"SHI_REGISTERS=114"
	.align	128
        .global         _Z25selective_scan_bwd_kernelI32Selective_Scan_bwd_kernel_traitsILi32ELi4ELb1ELb1ELb1ELb1ELb0EffEEv12SSMParamsBwd
        .type           _Z25selective_scan_bwd_kernelI32Selective_Scan_bwd_kernel_traitsILi32ELi4ELb1ELb1ELb1ELb1ELb0EffEEv12SSMParamsBwd,@function
        .size           _Z25selective_scan_bwd_kernelI32Selective_Scan_bwd_kernel_traitsILi32ELi4ELb1ELb1ELb1ELb1ELb0EffEEv12SSMParamsBwd,(.L_x_9166 - _Z25selective_scan_bwd_kernelI32Selective_Scan_bwd_kernel_traitsILi32ELi4ELb1ELb1ELb1ELb1ELb0EffEEv12SSMParamsBwd)
        .other          _Z25selective_scan_bwd_kernelI32Selective_Scan_bwd_kernel_traitsILi32ELi4ELb1ELb1ELb1ELb1ELb0EffEEv12SSMParamsBwd,@"STO_CUDA_ENTRY STV_DEFAULT"
_Z25selective_scan_bwd_kernelI32Selective_Scan_bwd_kernel_traitsILi32ELi4ELb1ELb1ELb1ELb1ELb0EffEEv12SSMParamsBwd:
.text._Z25selective_scan_bwd_kernelI32Selective_Scan_bwd_kernel_traitsILi32ELi4ELb1ELb1ELb1ELb1ELb0EffEEv12SSMParamsBwd:
        /* <DEDUP_REMOVED lines=31> */
[----:B------:R-:W-:Y:S01]  /*01f0*/  CS2R R56, SRZ ;  /* 0x0000000000387805 */ /* 0x000fe2000001ff00 */
[----:B--2---:R-:W-:Y:S01]  /*0200*/  HFMA2.MMA R6, -RZ, RZ, 0, 0 ;  /* 0x00000000ff067435 */ /* 0x004fe200000001ff */
[----:B-1----:R-:W-:Y:S01]  /*0210*/  IMAD.WIDE.U32 R4, R25, c[0x0][0x1e0], RZ ;  /* 0x0000780019047a25 */ /* 0x002fe200078e00ff */
[----:B------:R-:W-:Y:S01]  /*0220*/  CS2R R58, SRZ ;  /* 0x00000000003a7805 */ /* 0x000fe2000001ff00 */
[----:B------:R-:W-:-:S02]  /*0230*/  HFMA2.MMA R20, -RZ, RZ, 0, 0 ;  /* 0x00000000ff147435 */ /* 0x000fc400000001ff */
[----:B------:R-:W-:Y:S01]  /*0240*/  IMAD R18, R24, c[0x0][0x1b0], RZ ;  /* 0x00006c0018127a24 */ /* 0x000fe200078e02ff */
        /* <DEDUP_REMOVED lines=20> */
[----:B------:R-:W-:Y:S01]  /*0390*/  IMAD R16, R65, c[0x0][0x284], R16 ;  /* 0x0000a10041107a24 */ /* 0x000fe200078e0210 */
[----:B------:R-:W-:Y:S01]  /*03a0*/  IADD3 R3, R3, R11, RZ ;  /* 0x0000000b03037210 */ /* 0x000fe20007ffe0ff */
[----:B------:R-:W-:Y:S02]  /*03b0*/  IMAD R11, R25, c[0x0][0x27c], R12 ;  /* 0x00009f00190b7a24 */ /* 0x000fe400078e020c */
[----:B------:R-:W-:Y:S02]  /*03c0*/  IMAD R12, R64, c[0x0][0x1e8], RZ ;  /* 0x00007a00400c7a24 */ /* 0x000fe400078e02ff */
[----:B------:R-:W-:Y:S01]  /*03d0*/  IMAD.WIDE.U32 R2, R65, c[0x0][0x1d8], R2 ;  /* 0x0000760041027a25 */ /* 0x000fe200078e0002 */
[----:B------:R-:W-:-:S03]  /*03e0*/  IADD3 R7, R7, R11, RZ ;  /* 0x0000000b07077210 */ /* 0x000fc60007ffe0ff */
[----:B------:R-:W-:Y:S02]  /*03f0*/  IMAD.WIDE.U32 R10, R25, c[0x0][0x1b0], RZ ;  /* 0x00006c00190a7a25 */ /* 0x000fe400078e00ff */
[-C--:B------:R-:W-:Y:S02]  /*0400*/  @!P4 IADD3 R0, R0, -R17.reuse, RZ ;  /* 0x800000110000c210 */ /* 0x080fe40007ffe0ff */
[----:B------:R-:W-:Y:S01]  /*0410*/  @!P4 IADD3 R23, R23, 0x1, RZ ;  /* 0x000000011717c810 */ /* 0x000fe20007ffe0ff */
[----:B------:R-:W-:Y:S01]  /*0420*/  IMAD.WIDE.U32 R6, R65, c[0x0][0x280], R6 ;  /* 0x0000a00041067a25 */ /* 0x000fe200078e0006 */
[----:B------:R-:W-:-:S03]  /*0430*/  ISETP.GE.U32.AND P2, PT, R0, R17, PT ;  /* 0x000000110000720c */ /* 0x000fc60003f46070 */
[----:B------:R-:W-:Y:S02]  /*0440*/  IMAD R0, R64, c[0x0][0x1d8], RZ ;  /* 0x0000760040007a24 */ /* 0x000fe400078e02ff */
[----:B------:R-:W-:Y:S01]  /*0450*/  IMAD R17, R25, c[0x0][0x1b4], R18 ;  /* 0x00006d0019117a24 */ /* 0x000fe200078e0212 */
[----:B------:R-:W-:Y:S01]  /*0460*/  MOV R18, RZ ;  /* 0x000000ff00127202 */ /* 0x000fe20000000f00 */
[C---:B------:R-:W-:Y:S02]  /*0470*/  IMAD R0, R65.reuse, c[0x0][0x1dc], R0 ;  /* 0x0000770041007a24 */ /* 0x040fe400078e0200 */
[----:B------:R-:W-:Y:S01]  /*0480*/  IMAD R14, R65, c[0x0][0x1ec], R12 ;  /* 0x00007b00410e7a24 */ /* 0x000fe200078e020c */
[C---:B------:R-:W-:Y:S02]  /*0490*/  IADD3 R12, P4, R13.reuse, R4, RZ ;  /* 0x000000040d0c7210 */ /* 0x040fe40007f9e0ff */
[----:B------:R-:W-:Y:S02]  /*04a0*/  IADD3 R4, P5, R13, R6, RZ ;  /* 0x000000060d047210 */ /* 0x000fe40007fbe0ff */
        /* <DEDUP_REMOVED lines=9> */
[----:B------:R-:W-:Y:S01]  /*0540*/  IADD3 R11, R11, R17, RZ ;  /* 0x000000110b0b7210 */ /* 0x000fe20007ffe0ff */
[C---:B------:R-:W-:Y:S01]  /*0550*/  IMAD R0, R22.reuse, c[0x0][0x1a8], RZ ;  /* 0x00006a0016007a24 */ /* 0x040fe200078e02ff */
[----:B------:R-:W-:Y:S01]  /*0560*/  ISETP.NE.U32.AND P0, PT, RZ, c[0x0][0x260], PT ;  /* 0x00009800ff007a0c */ /* 0x000fe20003f05070 */
[----:B------:R-:W-:Y:S01]  /*0570*/  IMAD R6, R22, c[0x0][0x1c8], RZ ;  /* 0x0000720016067a24 */ /* 0x000fe200078e02ff */
[----:B------:R-:W-:Y:S01]  /*0580*/  IADD3.X R5, R15, R5, R14, P4, !PT ;  /* 0x000000050f057210 */ /* 0x000fe200027fe40e */
[C---:B------:R-:W-:Y:S01]  /*0590*/  IMAD R3, R23.reuse, c[0x0][0x1ac], R0 ;  /* 0x00006b0017037a24 */ /* 0x040fe200078e0200 */
[----:B------:R-:W-:Y:S01]  /*05a0*/  LEA R17, P1, R12, c[0x0][0x248], 0x2 ;  /* 0x000092000c117a11 */ /* 0x000fe200078210ff */
[----:B------:R-:W-:Y:S01]  /*05b0*/  IMAD.WIDE.U32 R10, R23, c[0x0][0x1c8], R10 ;  /* 0x00007200170a7a25 */ /* 0x000fe200078e000a */
[----:B------:R-:W-:-:S02]  /*05c0*/  IADD3.X R7, R15, R7, R16, P5, !PT ;  /* 0x000000070f077210 */ /* 0x000fc40002ffe410 */
[----:B------:R-:W-:Y:S02]  /*05d0*/  LEA R2, P2, R4, c[0x0][0x308], 0x2 ;  /* 0x0000c20004027a11 */ /* 0x000fe400078410ff */
[----:B------:R-:W-:Y:S02]  /*05e0*/  ISETP.NE.AND.EX P0, PT, RZ, c[0x0][0x264], PT, P0 ;  /* 0x00009900ff007a0c */ /* 0x000fe40003f05300 */
[----:B------:R-:W-:Y:S01]  /*05f0*/  LEA.HI.X R12, R12, c[0x0][0x24c], R5, 0x2, P1 ;  /* 0x000093000c0c7a11 */ /* 0x000fe200008f1405 */
[----:B------:R-:W-:Y:S01]  /*0600*/  IMAD R5, R23, c[0x0][0x1cc], R6 ;  /* 0x0000730017057a24 */ /* 0x000fe200078e0206 */
[----:B------:R-:W-:Y:S02]  /*0610*/  IADD3 R0, P5, R13, R8, RZ ;  /* 0x000000080d007210 */ /* 0x000fe40007fbe0ff */
[----:B------:R-:W-:Y:S02]  /*0620*/  IADD3 R6, R9, R3, RZ ;  /* 0x0000000309067210 */ /* 0x000fe40007ffe0ff */
[----:B------:R-:W-:-:S02]  /*0630*/  LEA.HI.X R4, R4, c[0x0][0x30c], R7, 0x2, P2 ;  /* 0x0000c30004047a11 */ /* 0x000fc400010f1407 */
[----:B------:R-:W-:Y:S02]  /*0640*/  ISETP.NE.U32.AND P1, PT, RZ, c[0x0][0x328], PT ;  /* 0x0000ca00ff007a0c */ /* 0x000fe40003f25070 */
[----:B------:R-:W-:Y:S02]  /*0650*/  ISETP.NE.U32.AND P2, PT, RZ, c[0x0][0x348], PT ;  /* 0x0000d200ff007a0c */ /* 0x000fe40003f45070 */
[----:B------:R-:W-:Y:S02]  /*0660*/  IADD3 R8, P4, R13, R10, RZ ;  /* 0x0000000a0d087210 */ /* 0x000fe40007f9e0ff */
[----:B------:R-:W-:Y:S02]  /*0670*/  IADD3 R10, R11, R5, RZ ;  /* 0x000000050b0a7210 */ /* 0x000fe40007ffe0ff */
[----:B------:R-:W-:Y:S02]  /*0680*/  IADD3.X R3, R15, R6, RZ, P5, !PT ;  /* 0x000000060f037210 */ /* 0x000fe40002ffe4ff */
[----:B------:R-:W-:-:S02]  /*0690*/  LEA R11, P5, R0, c[0x0][0x228], 0x2 ;  /* 0x00008a00000b7a11 */ /* 0x000fc400078a10ff */
[----:B------:R-:W-:Y:S02]  /*06a0*/  ISETP.NE.AND.EX P1, PT, RZ, c[0x0][0x32c], PT, P1 ;  /* 0x0000cb00ff007a0c */ /* 0x000fe40003f25310 */
[----:B------:R-:W-:Y:S02]  /*06b0*/  ISETP.NE.AND.EX P2, PT, RZ, c[0x0][0x34c], PT, P2 ;  /* 0x0000d300ff007a0c */ /* 0x000fe40003f45320 */
[----:B------:R-:W-:Y:S02]  /*06c0*/  IADD3.X R15, R15, R10, RZ, P4, !PT ;  /* 0x0000000a0f0f7210 */ /* 0x000fe400027fe4ff */
[----:B------:R-:W-:Y:S01]  /*06d0*/  LEA.HI.X R10, R0, c[0x0][0x22c], R3, 0x2, P5 ;  /* 0x00008b00000a7a11 */ /* 0x000fe200028f1403 */
[----:B------:R-:W-:Y:S01]  /*06e0*/  @P0 IMAD R0, R25, c[0x0][0x164], R65 ;  /* 0x0000590019000a24 */ /* 0x000fe200078e0241 */
[----:B------:R-:W-:Y:S02]  /*06f0*/  @P0 MOV R27, 0x8 ;  /* 0x00000008001b0802 */ /* 0x000fe40000000f00 */
[----:B------:R-:W-:Y:S01]  /*0700*/  LEA R9, P6, R8, c[0x0][0x230], 0x2 ;  /* 0x00008c0008097a11 */ /* 0x000fe200078c10ff */
[----:B------:R-:W-:-:S02]  /*0710*/  @P0 IMAD R0, R0, c[0x0][0x174], RZ ;  /* 0x00005d0000000a24 */ /* 0x000fc400078e02ff */
[C---:B------:R-:W-:Y:S02]  /*0720*/  @P1 LEA R56, P4, R65.reuse, c[0x0][0x328], 0x2 ;  /* 0x0000ca0041381a11 */ /* 0x040fe400078810ff */
[----:B------:R-:W-:Y:S01]  /*0730*/  @P0 IMAD R0, R0, c[0x0][0x16c], RZ ;  /* 0x00005b0000000a24 */ /* 0x000fe200078e02ff */
[C---:B------:R-:W-:Y:S02]  /*0740*/  @P2 LEA R58, P5, R65.reuse, c[0x0][0x348], 0x2 ;  /* 0x0000d200413a2a11 */ /* 0x040fe400078a10ff */
        /* <DEDUP_REMOVED lines=8> */
[----:B------:R-:W-:Y:S01]  /*07d0*/  MOV R13, R4 ;  /* 0x00000004000d7202 */ /* 0x000fe20000000f00 */
[C---:B------:R-:W-:Y:S01]  /*07e0*/  IMAD.WIDE.U32 R60, R65.reuse, c[0x0][0x180], RZ ;  /* 0x00006000413c7a25 */ /* 0x040fe200078e00ff */
[----:B------:R-:W1:Y:S01]  /*07f0*/  S2R R14, SR_LANEID ;  /* 0x00000000000e7919 */ /* 0x000e620000000000 */
[----:B------:R-:W-:Y:S01]  /*0800*/  MOV R15, R2 ;  /* 0x00000002000f7202 */ /* 0x000fe20000000f00 */
[----:B------:R-:W-:Y:S01]  /*0810*/  UMOV UR4, URZ ;  /* 0x0000003f00047c82 */ /* 0x000fe20008000000 */
[----:B------:R-:W-:Y:S01]  /*0820*/  IMAD R3, R65, c[0x0][0x184], R0 ;  /* 0x0000610041037a24 */ /* 0x000fe200078e0200 */
[----:B------:R-:W-:-:S02]  /*0830*/  MOV R7, c[0x0][0x174] ;  /* 0x00005d0000077a02 */ /* 0x000fc40000000f00 */
[----:B------:R-:W-:Y:S02]  /*0840*/  MOV R18, RZ ;  /* 0x000000ff00127202 */ /* 0x000fe40000000f00 */
[----:B------:R-:W-:Y:S02]  /*0850*/  MOV R20, RZ ;  /* 0x000000ff00147202 */ /* 0x000fe40000000f00 */
[----:B------:R-:W-:Y:S02]  /*0860*/  IADD3 R3, R61, R3, RZ ;  /* 0x000000033d037210 */ /* 0x000fe40007ffe0ff */
[C---:B0-----:R-:W-:Y:S02]  /*0870*/  LOP3.LUT R6, R16.reuse, 0x1f, RZ, 0xc0, !PT ;  /* 0x0000001f10067812 */ /* 0x041fe400078ec0ff */
[----:B------:R-:W-:Y:S02]  /*0880*/  SHF.R.S32.HI R5, RZ, 0x1f, R16 ;  /* 0x0000001fff057819 */ /* 0x000fe40000011410 */
[----:B-1----:R-:W-:-:S02]  /*0890*/  IADD3 R4, R16, 0x200, RZ ;  /* 0x0000020010047810 */ /* 0x002fc40007ffe0ff */
.L_x_8776:
[----:B------:R-:W-:Y:S01]  /*08a0*/  BAR.SYNC.DEFER_BLOCKING 0x0 ;  /* 0x0000000000007b1d */ /* 0x000fe20000010000 */
[----:B------:R-:W-:-:S02]  /*08b0*/  SHF.L.U32 R2, R16, 0x4, RZ ;  /* 0x0000000410027819 */ /* 0x000fc400000006ff */
[----:B------:R-:W-:Y:S02]  /*08c0*/  SHF.L.U64.HI R0, R16, 0x4, R5 ;  /* 0x0000000410007819 */ /* 0x000fe40000010205 */
[----:B0-----:R-:W-:-:S04]  /*08d0*/  IADD3 R32, P0, R2, R21, RZ ;  /* 0x0000001502207210 */ /* 0x001fc80007f1e0ff */
        /* <DEDUP_REMOVED lines=13> */
[----:B------:R-:W0:Y:S04]  /*09b0*/  LDS.128 R36, [R14.X16] ;  /* 0x000000000e247984 */ /* 0x000e28000000cc00 */
[----:B------:R-:W-:Y:S06]  /*09c0*/  BAR.SYNC.DEFER_BLOCKING 0x0 ;  /* 0x0000000000007b1d */ /* 0x000fec0000010000 */
[----:B------:R-:W2:Y:S01]  /*09d0*/  LDG.E.128 R40, [R40.64] ;  /* 0x0000000628287981 */ /* 0x000ea2000c1e1d00 */
[----:B------:R-:W-:Y:S01]  /*09e0*/  BSSY B0, `(.L_x_8754) ;  /* 0x000002c000007945 */ /* 0x000fe20003800000 */
[----:B0----5:R-:W-:-:S02]  /*09f0*/  FADD.FTZ R67, R36, R62 ;  /* 0x0000003e24437221 */ /* 0x021fc40000010000 */
        /* <DEDUP_REMOVED lines=9> */
[----:B-1----:R0:W1:Y:S01]  /*0a90*/  LDS.128 R32, [R14.X16] ;  /* 0x000000000e207984 */ /* 0x002062000000cc00 */
        /* <DEDUP_REMOVED lines=32> */
.L_x_8755:
[----:B------:R-:W-:Y:S05]  /*0ca0*/  BSYNC B0 ;  /* 0x0000000000007941 */ /* 0x000fea0003800000 */
.L_x_8754:
        /* <DEDUP_REMOVED lines=33> */
.L_x_8757:
[----:B------:R-:W-:Y:S05]  /*0ec0*/  BSYNC B0 ;  /* 0x0000000000007941 */ /* 0x000fea0003800000 */
.L_x_8756:
        /* <DEDUP_REMOVED lines=33> */
.L_x_8759:
[----:B------:R-:W-:Y:S05]  /*10e0*/  BSYNC B0 ;  /* 0x0000000000007941 */ /* 0x000fea0003800000 */
.L_x_8758:
        /* <DEDUP_REMOVED lines=33> */
.L_x_8761:
[----:B------:R-:W-:Y:S05]  /*1300*/  BSYNC B0 ;  /* 0x0000000000007941 */ /* 0x000fea0003800000 */
.L_x_8760:
[----:B------:R-:W-:Y:S01]  /*1310*/  MOV R36, c[0x0][0x16c] ;  /* 0x00005b0000247a02 */ /* 0x000fe20000000f00 */
[----:B-1----:R-:W-:Y:S01]  /*1320*/  FFMA.FTZ R20, R28, R32, R20 ;  /* 0x000000201c147223 */ /* 0x002fe20000010014 */
[----:B------:R-:W-:Y:S01]  /*1330*/  BAR.SYNC.DEFER_BLOCKING 0x0 ;  /* 0x0000000000007b1d */ /* 0x000fe20000010000 */
[----:B------:R-:W-:Y:S01]  /*1340*/  CS2R R38, SRZ ;  /* 0x0000000000267805 */ /* 0x000fe2000001ff00 */
[----:B------:R-:W-:Y:S01]  /*1350*/  ISETP.GE.AND P0, PT, R36, 0x1, PT ;  /* 0x000000012400780c */ /* 0x000fe20003f06270 */
[----:B0-----:R-:W-:Y:S01]  /*1360*/  FFMA.FTZ R41, R29, R33, R20 ;  /* 0x000000211d297223 */ /* 0x001fe20000010014 */
[----:B------:R-:W-:Y:S01]  /*1370*/  CS2R R36, SRZ ;  /* 0x0000000000247805 */ /* 0x000fe2000001ff00 */
[-C--:B------:R-:W-:Y:S02]  /*1380*/  FMUL.FTZ R40, R32, R63.reuse ;  /* 0x0000003f20287220 */ /* 0x080fe40000410000 */
[----:B------:R-:W-:Y:S02]  /*1390*/  FFMA.FTZ R20, R30, R34, R41 ;  /* 0x000000221e147223 */ /* 0x000fe40000010029 */
[----:B------:R-:W-:-:S02]  /*13a0*/  FMUL.FTZ R41, R33, R63 ;  /* 0x0000003f21297220 */ /* 0x000fc40000410000 */
[-C--:B------:R-:W-:Y:S02]  /*13b0*/  FMUL.FTZ R42, R34, R63.reuse ;  /* 0x0000003f222a7220 */ /* 0x080fe40000410000 */
[----:B------:R-:W-:Y:S02]  /*13c0*/  FMUL.FTZ R43, R35, R63 ;  /* 0x0000003f232b7220 */ /* 0x000fe40000410000 */
[----:B------:R-:W-:Y:S01]  /*13d0*/  FFMA.FTZ R20, R31, R35, R20 ;  /* 0x000000231f147223 */ /* 0x000fe20000010014 */
[----:B------:R-:W-:Y:S05]  /*13e0*/  @!P0 BRA `(.L_x_8762) ;  /* 0x000016b000008947 */ /* 0x000fea0003800000 */
[----:B------:R-:W-:Y:S01]  /*13f0*/  HFMA2.MMA R47, -RZ, RZ, 0, 0 ;  /* 0x00000000ff2f7435 */ /* 0x000fe200000001ff */
[----:B------:R-:W-:Y:S01]  /*1400*/  MOV R46, R16 ;  /* 0x00000010002e7202 */ /* 0x000fe20000000f00 */
[C---:B------:R-:W-:Y:S01]  /*1410*/  IMAD R0, R24.reuse, c[0x0][0x298], RZ ;  /* 0x0000a60018007a24 */ /* 0x040fe200078e02ff */
[----:B------:R-:W-:Y:S01]  /*1420*/  MOV R50, c[0x0][0x174] ;  /* 0x00005d0000327a02 */ /* 0x000fe20000000f00 */
[----:B------:R-:W-:Y:S01]  /*1430*/  IMAD R2, R24, c[0x0][0x2b8], RZ ;  /* 0x0000ae0018027a24 */ /* 0x000fe200078e02ff */
[----:B------:R-:W-:Y:S01]  /*1440*/  HFMA2.MMA R89, -RZ, RZ, 0, 0 ;  /* 0x00000000ff597435 */ /* 0x000fe200000001ff */
[----:B------:R-:W-:Y:S01]  /*1450*/  IMAD R39, R25, c[0x0][0x29c], R0 ;  /* 0x0000a70019277a24 */ /* 0x000fe200078e0200 */
[----:B------:R-:W-:Y:S01]  /*1460*/  IADD3 R0, R7, -0x1, RZ ;  /* 0xffffffff07007810 */ /* 0x000fe20007ffe0ff */
[C---:B------:R-:W-:Y:S01]  /*1470*/  IMAD R49, R25.reuse, c[0x0][0x2bc], R2 ;  /* 0x0000af0019317a24 */ /* 0x040fe200078e0202 */
[----:B------:R-:W-:Y:S01]  /*1480*/  CS2R R86, SRZ ;  /* 0x0000000000567805 */ /* 0x000fe2000001ff00 */
        /* <DEDUP_REMOVED lines=9> */
[----:B------:R-:W-:Y:S01]  /*1520*/  IMAD R49, R23, c[0x0][0x2c4], R48 ;  /* 0x0000b10017317a24 */ /* 0x000fe200078e0230 */
[----:B------:R-:W-:Y:S01]  /*1530*/  IADD3 R2, R45, R39, RZ ;  /* 0x000000272d027210 */ /* 0x000fe20007ffe0ff */
[----:B------:R-:W-:Y:S01]  /*1540*/  IMAD.WIDE.U32 R70, R23, c[0x0][0x2c0], R46 ;  /* 0x0000b00017467a25 */ /* 0x000fe200078e002e */
[----:B------:R-:W-:Y:S02]  /*1550*/  LEA R46, P1, R44, c[0x0][0x318], 0x2 ;  /* 0x0000c6002c2e7a11 */ /* 0x000fe400078210ff */
[----:B------:R-:W-:Y:S02]  /*1560*/  LEA R39, R50, UR4, 0x7 ;  /* 0x0000000432277c11 */ /* 0x000fe4000f8e38ff */
[----:B------:R-:W-:Y:S02]  /*1570*/  IADD3 R0, R71, R49, RZ ;  /* 0x0000003147007210 */ /* 0x000fe40007ffe0ff */
[----:B------:R-:W-:Y:S02]  /*1580*/  LEA R48, P2, R70, c[0x0][0x320], 0x2 ;  /* 0x0000c80046307a11 */ /* 0x000fe400078410ff */
[----:B------:R-:W-:-:S02]  /*1590*/  LEA.HI.X R47, R44, c[0x0][0x31c], R2, 0x2, P1 ;  /* 0x0000c7002c2f7a11 */ /* 0x000fc400008f1402 */
[----:B------:R-:W-:Y:S02]  /*15a0*/  LEA.HI.X R49, R70, c[0x0][0x324], R0, 0x2, P2 ;  /* 0x0000c90046317a11 */ /* 0x000fe400010f1400 */
[----:B------:R-:W-:Y:S01]  /*15b0*/  IADD3 R68, P0, R51, R44, RZ ;  /* 0x0000002c33447210 */ /* 0x000fe20007f1e0ff */
[----:B------:R-:W-:Y:S01]  /*15c0*/  IMAD.WIDE R44, R39, 0x4, R46 ;  /* 0x00000004272c7825 */ /* 0x000fe200078e022e */
[----:B------:R-:W-:Y:S02]  /*15d0*/  IADD3 R70, P1, R51, R70, RZ ;  /* 0x0000004633467210 */ /* 0x000fe40007f3e0ff */
[----:B------:R-:W-:Y:S01]  /*15e0*/  SHF.R.S32.HI R51, RZ, 0x1f, R51 ;  /* 0x0000001fff337819 */ /* 0x000fe20000011433 */
[----:B------:R-:W-:Y:S01]  /*15f0*/  IMAD.WIDE R46, R39, 0x4, R48 ;  /* 0x00000004272e7825 */ /* 0x000fe200078e0230 */
[----:B------:R-:W-:Y:S02]  /*1600*/  IADD3 R76, P2, R44, -0x80, RZ ;  /* 0xffffff802c4c7810 */ /* 0x000fe40007f5e0ff */
[----:B------:R-:W-:-:S02]  /*1610*/  IADD3.X R69, R51, R2, RZ, P0, !PT ;  /* 0x0000000233457210 */ /* 0x000fc400007fe4ff */
[----:B------:R-:W-:Y:S02]  /*1620*/  IADD3.X R71, R51, R0, RZ, P1, !PT ;  /* 0x0000000033477210 */ /* 0x000fe40000ffe4ff */
[C---:B------:R-:W-:Y:S02]  /*1630*/  IADD3 R72, P0, R44.reuse, -0x180, RZ ;  /* 0xfffffe802c487810 */ /* 0x040fe40007f1e0ff */
[----:B------:R-:W-:Y:S02]  /*1640*/  IADD3 R74, P1, R44, -0x100, RZ ;  /* 0xffffff002c4a7810 */ /* 0x000fe40007f3e0ff */
[C---:B------:R-:W-:Y:S02]  /*1650*/  IADD3 R78, P3, R46.reuse, -0x180, RZ ;  /* 0xfffffe802e4e7810 */ /* 0x040fe40007f7e0ff */
[C---:B------:R-:W-:Y:S02]  /*1660*/  IADD3 R80, P4, R46.reuse, -0x100, RZ ;  /* 0xffffff002e507810 */ /* 0x040fe40007f9e0ff */
[----:B------:R-:W-:-:S02]  /*1670*/  IADD3 R82, P5, R46, -0x80, RZ ;  /* 0xffffff802e527810 */ /* 0x000fc40007fbe0ff */
[C---:B------:R-:W-:Y:S02]  /*1680*/  IADD3.X R73, R45.reuse, -0x1, RZ, P0, !PT ;  /* 0xffffffff2d497810 */ /* 0x040fe400007fe4ff */
[C---:B------:R-:W-:Y:S02]  /*1690*/  IADD3.X R75, R45.reuse, -0x1, RZ, P1, !PT ;  /* 0xffffffff2d4b7810 */ /* 0x040fe40000ffe4ff */
[----:B------:R-:W-:Y:S02]  /*16a0*/  IADD3.X R77, R45, -0x1, RZ, P2, !PT ;  /* 0xffffffff2d4d7810 */ /* 0x000fe400017fe4ff */
[C---:B------:R-:W-:Y:S02]  /*16b0*/  IADD3.X R79, R47.reuse, -0x1, RZ, P3, !PT ;  /* 0xffffffff2f4f7810 */ /* 0x040fe40001ffe4ff */
[C---:B------:R-:W-:Y:S02]  /*16c0*/  IADD3.X R81, R47.reuse, -0x1, RZ, P4, !PT ;  /* 0xffffffff2f517810 */ /* 0x040fe400027fe4ff */
[----:B------:R-:W-:-:S02]  /*16d0*/  IADD3.X R83, R47, -0x1, RZ, P5, !PT ;  /* 0xffffffff2f537810 */ /* 0x000fc40002ffe4ff */
[----:B------:R-:W-:Y:S02]  /*16e0*/  MOV R39, RZ ;  /* 0x000000ff00277202 */ /* 0x000fe40000000f00 */
.L_x_8775:
        /* <DEDUP_REMOVED lines=27> */
[----:B------:R-:W3:Y:S03]  /*18a0*/  LDG.E R88, [R48.64] ;  /* 0x0000000630587981 */ /* 0x000ee6000c1e1900 */
[----:B------:R-:W-:Y:S01]  /*18b0*/  IADD3.X R53, R51, R0, RZ, P0, !PT ;  /* 0x0000000033357210 */ /* 0x000fe200007fe4ff */
[----:B0-2---:R0:W-:Y:S01]  /*18c0*/  STS.128 [R14.X16], R44 ;  /* 0x0000002c0e007388 */ /* 0x0051e2000000cc00 */
[----:B------:R-:W-:-:S06]  /*18d0*/  NOP ;  /* 0x0000000000007918 */ /* 0x000fcc0000000000 */
[----:B------:R-:W2:Y:S01]  /*18e0*/  LDG.E.128 R52, [R52.64] ;  /* 0x0000000634347981 */ /* 0x000ea2000c1e1d00 */
[C---:B------:R-:W-:Y:S02]  /*18f0*/  IADD3 R97, R7.reuse, -0x1, RZ ;  /* 0xffffffff07617810 */ /* 0x040fe40007ffe0ff */
[----:B------:R-:W-:Y:S02]  /*1900*/  ISETP.GT.AND P0, PT, R7, 0x1, PT ;  /* 0x000000010700780c */ /* 0x000fe40003f04270 */
[----:B------:R-:W-:Y:S02]  /*1910*/  LEA.HI R50, R97, R97, RZ, 0x1 ;  /* 0x0000006161327211 */ /* 0x000fe400078f08ff */
[----:B------:R-:W-:Y:S02]  /*1920*/  ISETP.EQ.AND P0, PT, R6, RZ, P0 ;  /* 0x000000ff0600720c */ /* 0x000fe40000702270 */
[----:B------:R-:W-:Y:S01]  /*1930*/  LOP3.LUT R50, R50, 0xfffffe, RZ, 0xc0, !PT ;  /* 0x00fffffe32327812 */ /* 0x000fe200078ec0ff */
[----:B---3--:R-:W-:-:S04]  /*1940*/  FMUL.FTZ R93, R88, 1.4426950216293334961 ;  /* 0x3fb8aa3b585d7820 */ /* 0x008fc80000410000 */
[----:B------:R-:W-:Y:S01]  /*1950*/  FMUL.FTZ R92, R93, R67 ;  /* 0x000000435d5c7220 */ /* 0x000fe20000410000 */
[----:B------:R-:W-:-:S05]  /*1960*/  IADD3 R50, R97, -R50, RZ ;  /* 0x8000003261327210 */ /* 0x000fca0007ffe0ff */
[----:B------:R-:W-:Y:S01]  /*1970*/  MUFU.EX2 R92, R92 ;  /* 0x0000005c005c7308 */ /* 0x000fe20000000800 */
[----:B------:R-:W-:Y:S02]  /*1980*/  ISETP.NE.AND P1, PT, R16, RZ, PT ;  /* 0x000000ff1000720c */ /* 0x000fe40003f25270 */
[----:B0-----:R-:W-:Y:S02]  /*1990*/  LEA R45, R50, R87, 0x8 ;  /* 0x00000057322d7211 */ /* 0x001fe400078e40ff */
[----:B------:R-:W-:Y:S02]  /*19a0*/  @P0 IADD3 R48, R7, -0x2, RZ ;  /* 0xfffffffe07300810 */ /* 0x000fe40007ffe0ff */
[----:B------:R-:W-:Y:S02]  /*19b0*/  SEL R95, R45, R4, !P1 ;  /* 0x000000042d5f7207 */ /* 0x000fe40004800000 */
[----:B------:R-:W-:Y:S01]  /*19c0*/  LDS.128 R44, [R14.X16] ;  /* 0x000000000e2c7984 */ /* 0x000fe2000000cc00 */
[----:B------:R-:W-:Y:S01]  /*19d0*/  @P0 IMAD R91, R48, c[0x0][0x16c], R87 ;  /* 0x00005b00305b0a24 */ /* 0x000fe200078e0257 */
[----:B------:R-:W-:Y:S01]  /*19e0*/  ISETP.NE.AND P2, PT, R16, 0x1f, PT ;  /* 0x0000001f1000780c */ /* 0x000fe20003f45270 */
[----:B------:R-:W-:-:S06]  /*19f0*/  FMUL.FTZ R99, R93, R66 ;  /* 0x000000425d637220 */ /* 0x000fcc0000410000 */
        /* <DEDUP_REMOVED lines=15> */
[----:B------:R-:W-:Y:S01]  /*1af0*/  FMUL.FTZ R53, R30, R85 ;  /* 0x000000551e357220 */ /* 0x000fe20000410000 */
[----:B------:R0:W5:Y:S01]  /*1b00*/  @P0 LDG.E R94, [R90.64+0x4] ;  /* 0x000004065a5e0981 */ /* 0x000162000c1e1900 */
[----:B-1----:R-:W-:-:S03]  /*1b10*/  FMUL.FTZ R93, R34, R50 ;  /* 0x00000032225d7220 */ /* 0x002fc60000410000 */
[----:B------:R1:W1:Y:S01]  /*1b20*/  MUFU.EX2 R50, R55 ;  /* 0x0000003700327308 */ /* 0x0002620000000800 */
[----:B--2---:R-:W-:Y:S02]  /*1b30*/  FMUL.FTZ R95, R35, R51 ;  /* 0x00000033235f7220 */ /* 0x004fe40000410000 */
[----:B------:R-:W-:Y:S02]  /*1b40*/  FMUL.FTZ R51, R28, R67 ;  /* 0x000000431c337220 */ /* 0x000fe40000410000 */
[----:B------:R-:W-:Y:S02]  /*1b50*/  FMUL.FTZ R48, R32, R48 ;  /* 0x0000003020307220 */ /* 0x000fe40000410000 */
[----:B------:R-:W-:Y:S02]  /*1b60*/  FMUL.FTZ R49, R33, R49 ;  /* 0x0000003121317220 */ /* 0x000fe40000410000 */
[----:B0-----:R-:W-:Y:S02]  /*1b70*/  FMUL.FTZ R90, R31, R84 ;  /* 0x000000541f5a7220 */ /* 0x001fe40000410000 */
[----:B------:R-:W-:-:S02]  /*1b80*/  FMUL.FTZ R51, R51, R44 ;  /* 0x0000002c33337220 */ /* 0x000fc40000410000 */
        /* <DEDUP_REMOVED lines=11> */
.L_x_8764:
[----:B-1----:R-:W-:Y:S05]  /*1c40*/  BSYNC B0 ;  /* 0x0000000000007941 */ /* 0x002fea0003800000 */
.L_x_8763:
[----:B---3--:R-:W-:Y:S01]  /*1c50*/  FMUL.FTZ R105, R52, R96 ;  /* 0x0000006034697220 */ /* 0x008fe20000410000 */
[----:B------:R-:W-:Y:S01]  /*1c60*/  ISETP.NE.AND P3, PT, R6, 0x1f, PT ;  /* 0x0000001f0600780c */ /* 0x000fe20003f65270 */
[----:B------:R-:W-:Y:S01]  /*1c70*/  FFMA.FTZ R91, R51, R99, R54 ;  /* 0x00000063335b7223 */ /* 0x000fe20000010036 */
[----:B------:R-:W-:Y:S01]  /*1c80*/  ISETP.GE.AND P0, PT, R14, 0x1, PT ;  /* 0x000000010e00780c */ /* 0x000fe20003f06270 */
[----:B------:R-:W-:Y:S01]  /*1c90*/  FMUL.FTZ R55, R90, R47 ;  /* 0x0000002f5a377220 */ /* 0x000fe20000410000 */
[----:B------:R-:W-:Y:S01]  /*1ca0*/  ISETP.GE.U32.AND P4, PT, R6, 0x18, PT ;  /* 0x000000180600780c */ /* 0x000fe20003f86070 */
[C---:B------:R-:W-:Y:S01]  /*1cb0*/  FFMA.FTZ R100, R50.reuse, R100, R49 ;  /* 0x0000006432647223 */ /* 0x040fe20000010031 */
[----:B------:R-:W-:Y:S01]  /*1cc0*/  BSSY B0, `(.L_x_8765) ;  /* 0x000008a000007945 */ /* 0x000fe20003800000 */
[C---:B------:R-:W-:Y:S02]  /*1cd0*/  FMUL.FTZ R90, R50.reuse, R105 ;  /* 0x00000069325a7220 */ /* 0x040fe40000410000 */
[----:B------:R-:W-:-:S02]  /*1ce0*/  FFMA.FTZ R105, R50, R91, R53 ;  /* 0x0000005b32697223 */ /* 0x000fc40000010035 */
[----:B------:R-:W-:Y:S02]  /*1cf0*/  FMUL.FTZ R91, R50, R103 ;  /* 0x00000067325b7220 */ /* 0x000fe40000410000 */
[C---:B0-----:R-:W-:Y:S02]  /*1d00*/  FFMA.FTZ R98, R99.reuse, R100, R48 ;  /* 0x0000006463627223 */ /* 0x041fe40000010030 */
        /* <DEDUP_REMOVED lines=31> */
[----:B--2---:R-:W-:Y:S01]  /*1f00*/  @P0 FFMA.FTZ R105, R100, R90, R105 ;  /* 0x0000005a64690223 */ /* 0x004fe20000010069 */
[----:B------:R-:W1:Y:S01]  /*1f10*/  SHFL.DOWN PT, R106, R103, 0x8, 0x1f ;  /* 0x09001f00676a7f89 */ /* 0x000e6200000e0000 */
[----:B------:R-:W-:Y:S01]  /*1f20*/  HFMA2.MMA R90, -RZ, RZ, 1.875, 0 ;  /* 0x3f800000ff5a7435 */ /* 0x000fe200000001ff */
[----:B------:R-:W-:Y:S01]  /*1f30*/  ISETP.GE.AND P3, PT, R14, 0x8, PT ;  /* 0x000000080e00780c */ /* 0x000fe20003f66270 */
[----:B---3--:R-:W-:Y:S01]  /*1f40*/  @P0 FMUL.FTZ R100, R100, R91 ;  /* 0x0000005b64640220 */ /* 0x008fe20000410000 */
[----:B------:R-:W-:Y:S01]  /*1f50*/  ISETP.GE.AND P0, PT, R7, c[0x0][0x174], PT ;  /* 0x00005d0007007a0c */ /* 0x000fe20003f06270 */
[----:B------:R-:W2:Y:S01]  /*1f60*/  SHFL.UP PT, R104, R105, 0x8, RZ ;  /* 0x0500000069687989 */ /* 0x000ea200000e00ff */
[----:B------:R-:W-:-:S02]  /*1f70*/  MOV R91, RZ ;  /* 0x000000ff005b7202 */ /* 0x000fc40000000f00 */
        /* <DEDUP_REMOVED lines=24> */
[----:B------:R-:W-:Y:S04]  /*2100*/  SHFL.IDX PT, R107, R98, RZ, 0x1f ;  /* 0x00001fff626b7589 */ /* 0x000fe800000e0000 */
[----:B------:R-:W2:Y:S01]  /*2110*/  SHFL.IDX PT, R106, R103, RZ, 0x1f ;  /* 0x00001fff676a7589 */ /* 0x000ea200000e0000 */
[----:B0-----:R-:W-:Y:S01]  /*2120*/  @P2 FFMA.FTZ R108, R109, R108, R110 ;  /* 0x0000006c6d6c2223 */ /* 0x001fe2000001006e */
[----:B------:R-:W-:-:S03]  /*2130*/  SHF.L.U64.HI R110, R86, 0x2, R89 ;  /* 0x00000002566e7819 */ /* 0x000fc60000010259 */
[----:B------:R-:W-:-:S04]  /*2140*/  FFMA.FTZ R95, R108, R96, R95 ;  /* 0x000000606c5f7223 */ /* 0x000fc8000001005f */
[----:B------:R-:W-:Y:S02]  /*2150*/  FFMA.FTZ R93, R52, R95, R93 ;  /* 0x0000005f345d7223 */ /* 0x000fe4000001005d */
[----:B-1----:R-:W-:-:S04]  /*2160*/  @P1 FFMA.FTZ R104, R100, R104, R105 ;  /* 0x0000006864681223 */ /* 0x002fc80000010069 */
[----:B------:R-:W-:Y:S01]  /*2170*/  FFMA.FTZ R104, R92, R104, R51 ;  /* 0x000000685c687223 */ /* 0x000fe20000010033 */
[----:B------:R-:W-:Y:S01]  /*2180*/  LEA R92, R97, R16, 0x7 ;  /* 0x00000010615c7211 */ /* 0x000fe200078e38ff */
[----:B------:R-:W-:Y:S02]  /*2190*/  FFMA.FTZ R97, R50, R93, R49 ;  /* 0x0000005d32617223 */ /* 0x000fe40000010031 */
[C---:B------:R-:W-:Y:S02]  /*21a0*/  FFMA.FTZ R105, R99.reuse, R104, R54 ;  /* 0x0000006863697223 */ /* 0x040fe40000010036 */
[----:B------:R-:W-:Y:S02]  /*21b0*/  FFMA.FTZ R99, R99, R97, R48 ;  /* 0x0000006163637223 */ /* 0x000fe40000010030 */
[----:B--2---:R-:W-:Y:S01]  /*21c0*/  FFMA.FTZ R91, R106, R91, R107 ;  /* 0x0000005b6a5b7223 */ /* 0x004fe2000001006b */
[----:B------:R-:W-:Y:S01]  /*21d0*/  IADD3 R107, -R92, c[0x0][0x168], RZ ;  /* 0x00005a005c6b7a10 */ /* 0x000fe20007ffe1ff */
[----:B------:R-:W-:-:S02]  /*21e0*/  FADD.FTZ R92, -R51, R104 ;  /* 0x00000068335c7221 */ /* 0x000fc40000010100 */
[----:B------:R-:W-:Y:S01]  /*21f0*/  FMUL.FTZ R103, R99, R67 ;  /* 0x0000004363677220 */ /* 0x000fe20000410000 */
[C---:B------:R-:W-:Y:S01]  /*2200*/  ISETP.GE.AND P1, PT, R107.reuse, 0x1, PT ;  /* 0x000000016b00780c */ /* 0x040fe20003f26270 */
[----:B------:R-:W-:Y:S01]  /*2210*/  FMUL.FTZ R90, R106, R90 ;  /* 0x0000005a6a5a7220 */ /* 0x000fe20000410000 */
[C---:B------:R-:W-:Y:S01]  /*2220*/  ISETP.GE.AND P2, PT, R107.reuse, 0x21, PT ;  /* 0x000000216b00780c */ /* 0x040fe20003f46270 */
[----:B------:R-:W-:Y:S01]  /*2230*/  FFMA.FTZ R106, R50, R105, R53 ;  /* 0x00000069326a7223 */ /* 0x000fe20000010035 */
[----:B------:R-:W-:Y:S01]  /*2240*/  ISETP.GE.AND P3, PT, R107, 0x41, PT ;  /* 0x000000416b00780c */ /* 0x000fe20003f66270 */
[----:B------:R-:W-:Y:S01]  /*2250*/  FADD.FTZ R94, -R54, R105 ;  /* 0x00000069365e7221 */ /* 0x000fe20000010100 */
[----:B------:R0:W-:Y:S01]  /*2260*/  @!P0 STS.64 [R102+0x12b8], R90 ;  /* 0x0012b85a66008388 */ /* 0x0001e20000000a00 */
[----:B------:R-:W-:Y:S01]  /*2270*/  FMUL.FTZ R48, R97, R66 ;  /* 0x0000004261307220 */ /* 0x000fe20000410000 */
[----:B------:R-:W-:Y:S01]  /*2280*/  ISETP.GE.AND P4, PT, R107, 0x61, PT ;  /* 0x000000616b00780c */ /* 0x000fe20003f86270 */
[----:B------:R-:W-:-:S02]  /*2290*/  FFMA.FTZ R49, R92, R103, RZ ;  /* 0x000000675c317223 */ /* 0x000fc400000100ff */
[----:B------:R-:W-:Y:S02]  /*22a0*/  FADD.FTZ R96, -R53, R106 ;  /* 0x0000006a35607221 */ /* 0x000fe40000010100 */
[----:B------:R-:W-:Y:S02]  /*22b0*/  FMUL.FTZ R53, R93, R85 ;  /* 0x000000555d357220 */ /* 0x000fe40000410000 */
[----:B------:R-:W-:Y:S02]  /*22c0*/  FFMA.FTZ R49, R94, R48, R49 ;  /* 0x000000305e317223 */ /* 0x000fe40000010031 */
[----:B------:R-:W-:Y:S02]  /*22d0*/  FFMA.FTZ R108, R52, R106, R55 ;  /* 0x0000006a346c7223 */ /* 0x000fe40000010037 */
[----:B------:R-:W-:Y:S02]  /*22e0*/  FMUL.FTZ R52, R95, R84 ;  /* 0x000000545f347220 */ /* 0x000fe40000410000 */
[----:B------:R-:W-:-:S02]  /*22f0*/  FFMA.FTZ R100, R96, R53, R49 ;  /* 0x0000003560647223 */ /* 0x000fc40000010031 */
[----:B------:R-:W-:Y:S02]  /*2300*/  FMUL.FTZ R49, R29, R48 ;  /* 0x000000301d317220 */ /* 0x000fe40000410000 */
[----:B------:R-:W-:Y:S02]  /*2310*/  FMUL.FTZ R51, R31, R52 ;  /* 0x000000341f337220 */ /* 0x000fe40000410000 */
[----:B------:R-:W-:Y:S02]  /*2320*/  FMUL.FTZ R50, R30, R53 ;  /* 0x000000351e327220 */ /* 0x000fe40000410000 */
[----:B------:R-:W-:Y:S02]  /*2330*/  FMUL.FTZ R48, R28, R103 ;  /* 0x000000671c307220 */ /* 0x000fe40000410000 */
[----:B------:R-:W-:Y:S02]  /*2340*/  FADD.FTZ R98, -R55, R108 ;  /* 0x0000006c37627221 */ /* 0x000fe40000010100 */
[----:B------:R-:W-:Y:S01]  /*2350*/  FMUL.FTZ R54, R34, R106 ;  /* 0x0000006a22367220 */ /* 0x000fe20000410000 */
[----:B------:R1:W-:Y:S01]  /*2360*/  STS.128 [R2+0x400], R48 ;  /* 0x0004003002007388 */ /* 0x0003e20000000c00 */
[----:B------:R-:W-:-:S02]  /*2370*/  FMUL.FTZ R53, R98, R52 ;  /* 0x0000003462357220 */ /* 0x000fc40000410000 */
[----:B------:R-:W-:Y:S01]  /*2380*/  FMUL.FTZ R52, R32, R104 ;  /* 0x0000006820347220 */ /* 0x000fe20000410000 */
[----:B------:R-:W-:Y:S01]  /*2390*/  BAR.SYNC.DEFER_BLOCKING 0x0 ;  /* 0x0000000000007b1d */ /* 0x000fe20000010000 */
[----:B------:R-:W-:Y:S02]  /*23a0*/  FADD.FTZ R100, R100, R53 ;  /* 0x0000003564647221 */ /* 0x000fe40000010000 */
[----:B------:R-:W-:Y:S01]  /*23b0*/  FMUL.FTZ R53, R33, R105 ;  /* 0x0000006921357220 */ /* 0x000fe20000410000 */
[----:B------:R-:W-:Y:S01]  /*23c0*/  SHF.L.U32 R105, R86, 0x2, RZ ;  /* 0x0000000256697819 */ /* 0x000fe200000006ff */
        /* <DEDUP_REMOVED lines=25> */
.L_x_8766:
[----:B------:R-:W-:Y:S05]  /*2560*/  BSYNC B0 ;  /* 0x0000000000007941 */ /* 0x000fea0003800000 */
.L_x_8765:
[----:B01----:R0:W1:Y:S01]  /*2570*/  LDS R53, [R16.X4+0x680] ;  /* 0x0006800010357984 */ /* 0x0030620000004800 */
        /* <DEDUP_REMOVED lines=10> */
.L_x_8768:
[----:B------:R-:W-:Y:S05]  /*2620*/  BSYNC B0 ;  /* 0x0000000000007941 */ /* 0x000fea0003800000 */
.L_x_8767:
        /* <DEDUP_REMOVED lines=9> */
.L_x_8770:
[----:B------:R-:W-:Y:S05]  /*26c0*/  BSYNC B0 ;  /* 0x0000000000007941 */ /* 0x000fea0003800000 */
.L_x_8769:
        /* <DEDUP_REMOVED lines=9> */
.L_x_8772:
[----:B------:R-:W-:Y:S05]  /*2760*/  BSYNC B0 ;  /* 0x0000000000007941 */ /* 0x000fea0003800000 */
.L_x_8771:
[----:B----4-:R-:W4:Y:S01]  /*2770*/  SHFL.DOWN P1, R51, R100, 0x1, 0x1f ;  /* 0x08201f0064337f89 */ /* 0x010f220000020000 */
        /* <DEDUP_REMOVED lines=26> */
[----:B---3--:R-:W3:Y:S02]  /*2920*/  SHFL.DOWN P1, R53, R50, 0x4, 0x1f ;  /* 0x08801f0032357f89 */ /* 0x008ee40000020000 */
[----:B---3--:R-:W-:Y:S02]  /*2930*/  @P1 FADD R53, R50, R53 ;  /* 0x0000003532351221 */ /* 0x008fe40000000000 */
[----:B------:R-:W-:-:S03]  /*2940*/  FFMA.FTZ R50, R31, R48, R95 ;  /* 0x000000301f327223 */ /* 0x000fc6000001005f */
[----:B------:R-:W3:Y:S01]  /*2950*/  SHFL.DOWN P1, R52, R53, 0x8, 0x1f ;  /* 0x09001f0035347f89 */ /* 0x000ee20000020000 */
[----:B------:R-:W-:Y:S02]  /*2960*/  FADD.FTZ R39, R50, R39 ;  /* 0x0000002732277221 */ /* 0x000fe40000010000 */
        /* <DEDUP_REMOVED lines=12> */
.L_x_8774:
[----:B---3--:R-:W-:Y:S05]  /*2a30*/  BSYNC B0 ;  /* 0x0000000000007941 */ /* 0x008fea0003800000 */
.L_x_8773:
[----:B------:R-:W-:Y:S02]  /*2a40*/  IADD3 R87, R87, 0x1, RZ ;  /* 0x0000000157577810 */ /* 0x000fe40007ffe0ff */
[----:B------:R-:W-:Y:S02]  /*2a50*/  IADD3 R86, P1, R86, 0x1, RZ ;  /* 0x0000000156567810 */ /* 0x000fe40007f3e0ff */
[----:B------:R-:W-:Y:S02]  /*2a60*/  ISETP.GE.AND P0, PT, R87, c[0x0][0x16c], PT ;  /* 0x00005b0057007a0c */ /* 0x000fe40003f06270 */
[----:B------:R-:W-:-:S11]  /*2a70*/  IADD3.X R89, RZ, R89, RZ, P1, !PT ;  /* 0x00000059ff597210 */ /* 0x000fd60000ffe4ff */
[----:B------:R-:W-:Y:S01]  /*2a80*/  @P0 CALL.REL.NOINC `(.L_x_8762) ;  /* 0x0000001000000944 */ /* 0x000fe20003c00000 */
[----:B------:R-:W-:Y:S05]  /*2a90*/  BRA `(.L_x_8775) ;  /* 0xffffec5000007947 */ /* 0x000fea000383ffff */
.L_x_8762:
[----:B------:R-:W-:Y:S01]  /*2aa0*/  BAR.SYNC.DEFER_BLOCKING 0x0 ;  /* 0x0000000000007b1d */ /* 0x000fe20000010000 */
[----:B------:R-:W-:-:S04]  /*2ab0*/  LEA R28, P0, R16, R17, 0x4 ;  /* 0x00000011101c7211 */ /* 0x000fc800078020ff */
[----:B------:R-:W-:-:S06]  /*2ac0*/  LEA.HI.X R29, R16, R12, R5, 0x4, P0 ;  /* 0x0000000c101d7211 */ /* 0x000fcc00000f2405 */
[----:B------:R-:W3:Y:S01]  /*2ad0*/  LDG.E.128 R28, [R28.64] ;  /* 0x000000061c1c7981 */ /* 0x000ee2000c1e1d00 */
[C---:B------:R-:W-:Y:S01]  /*2ae0*/  IADD3 R50, R7.reuse, -0x1, RZ ;  /* 0xffffffff07327810 */ /* 0x040fe20007ffe0ff */
[----:B------:R-:W-:Y:S01]  /*2af0*/  UIADD3 UR4, UR4, -0x80, URZ ;  /* 0xffffff8004047890 */ /* 0x000fe2000fffe03f */
[----:B------:R-:W-:Y:S02]  /*2b00*/  ISETP.GT.AND P5, PT, R7, 0x1, PT ;  /* 0x000000010700780c */ /* 0x000fe40003fa4270 */
[----:B------:R-:W-:Y:S02]  /*2b10*/  SHF.L.U32 R44, R50, 0x7, RZ ;  /* 0x00000007322c7819 */ /* 0x000fe400000006ff */
[----:B------:R-:W-:Y:S02]  /*2b20*/  MOV R7, R50 ;  /* 0x0000003200077202 */ /* 0x000fe40000000f00 */
[----:B------:R-:W-:Y:S01]  /*2b30*/  SHF.R.S32.HI R45, RZ, 0x1f, R44 ;  /* 0x0000001fff2d7819 */ /* 0x000fe2000001142c */
        /* <DEDUP_REMOVED lines=12> */
[----:B------:R-:W-:Y:S01]  /*2c00*/  FSETP.GTU.FTZ.AND P2, PT, R34, 20, PT ;  /* 0x41a000002200780b */ /* 0x000fe20003f5c000 */
[----:B------:R-:W-:Y:S01]  /*2c10*/  IMAD R42, R24, c[0x0][0x2f8], RZ ;  /* 0x0000be00182a7a24 */ /* 0x000fe200078e02ff */
[----:B------:R-:W-:Y:S01]  /*2c20*/  FSETP.GTU.FTZ.AND P3, PT, R35, 20, PT ;  /* 0x41a000002300780b */ /* 0x000fe20003f7c000 */
[----:B------:R-:W-:-:S06]  /*2c30*/  IMAD R41, R65, c[0x0][0x2e4], R40 ;  /* 0x0000b90041297a24 */ /* 0x000fcc00078e0228 */
[----:B------:R-:W-:Y:S02]  /*2c40*/  @!P0 FMUL.FTZ R32, R32, -1.4426950216293334961 ;  /* 0xbfb8aa3b20208820 */ /* 0x000fe40000410000 */
[----:B------:R-:W-:Y:S02]  /*2c50*/  @!P1 FMUL.FTZ R28, R33, -1.4426950216293334961 ;  /* 0xbfb8aa3b211c9820 */ /* 0x000fe40000410000 */
[----:B------:R-:W-:Y:S02]  /*2c60*/  @!P2 FMUL.FTZ R29, R34, -1.4426950216293334961 ;  /* 0xbfb8aa3b221da820 */ /* 0x000fe40000410000 */
[----:B------:R-:W3:Y:S01]  /*2c70*/  @!P0 MUFU.EX2 R32, R32 ;  /* 0x0000002000208308 */ /* 0x000ee20000000800 */
[----:B------:R-:W-:-:S07]  /*2c80*/  @!P3 FMUL.FTZ R47, R35, -1.4426950216293334961 ;  /* 0xbfb8aa3b232fb820 */ /* 0x000fce0000410000 */
[----:B------:R-:W4:Y:S08]  /*2c90*/  @!P1 MUFU.EX2 R33, R28 ;  /* 0x0000001c00219308 */ /* 0x000f300000000800 */
[----:B------:R5:W0:Y:S01]  /*2ca0*/  @!P2 MUFU.EX2 R46, R29 ;  /* 0x0000001d002ea308 */ /* 0x000a220000000800 */
[----:B------:R-:W-:-:S06]  /*2cb0*/  NOP ;  /* 0x0000000000007918 */ /* 0x000fcc0000000000 */
[----:B---3--:R-:W-:Y:S01]  /*2cc0*/  @!P0 FADD.FTZ R34, R32, 1 ;  /* 0x3f80000020228421 */ /* 0x008fe20000010000 */
[----:B------:R-:W3:Y:S01]  /*2cd0*/  @!P3 MUFU.EX2 R47, R47 ;  /* 0x0000002f002fb308 */ /* 0x000ee20000000800 */
[----:B-----5:R-:W5:Y:S01]  /*2ce0*/  LDS.128 R28, [R14.X16] ;  /* 0x000000000e1c7984 */ /* 0x020f62000000cc00 */
[----:B------:R-:W-:Y:S02]  /*2cf0*/  IMAD R32, R24, c[0x0][0x2d8], RZ ;  /* 0x0000b60018207a24 */ /* 0x000fe400078e02ff */
[----:B----4-:R-:W-:Y:S02]  /*2d00*/  @!P1 FADD.FTZ R35, R33, 1 ;  /* 0x3f80000021239421 */ /* 0x010fe40000010000 */
[C---:B------:R-:W-:Y:S02]  /*2d10*/  IMAD R51, R25.reuse, c[0x0][0x2dc], R32 ;  /* 0x0000b70019337a24 */ /* 0x040fe400078e0220 */
[--C-:B------:R-:W-:Y:S01]  /*2d20*/  IMAD.WIDE.U32 R32, R25, c[0x0][0x2d8], R44.reuse ;  /* 0x0000b60019207a25 */ /* 0x100fe200078e002c */
[----:B------:R-:W4:Y:S03]  /*2d30*/  @!P0 MUFU.RCP R49, R34 ;  /* 0x0000002200318308 */ /* 0x000f260000001000 */
[----:B0-----:R-:W-:Y:S01]  /*2d40*/  @!P2 FADD.FTZ R46, R46, 1 ;  /* 0x3f8000002e2ea421 */ /* 0x001fe20000010000 */
[----:B------:R-:W-:Y:S01]  /*2d50*/  IADD3 R33, R33, R51, RZ ;  /* 0x0000003321217210 */ /* 0x000fe20007ffe0ff */
[----:B------:R-:W-:-:S03]  /*2d60*/  IMAD.WIDE.U32 R44, R25, c[0x0][0x2f8], R44 ;  /* 0x0000be00192c7a25 */ /* 0x000fc600078e002c */
[----:B------:R-:W0:Y:S01]  /*2d70*/  @!P1 MUFU.RCP R48, R35 ;  /* 0x0000002300309308 */ /* 0x000e220000001000 */
[----:B------:R-:W-:-:S04]  /*2d80*/  IMAD.WIDE.U32 R32, R65, c[0x0][0x2e0], R32 ;  /* 0x0000b80041207a25 */ /* 0x000fc800078e0020 */
[----:B---3--:R-:W-:Y:S01]  /*2d90*/  @!P3 FADD.FTZ R47, R47, 1 ;  /* 0x3f8000002f2fb421 */ /* 0x008fe20000010000 */
[----:B------:R-:W-:Y:S02]  /*2da0*/  IADD3 R33, R33, R41, RZ ;  /* 0x0000002921217210 */ /* 0x000fe40007ffe0ff */
[----:B------:R-:W-:Y:S01]  /*2db0*/  LEA R41, P4, R32, c[0x0][0x330], 0x2 ;  /* 0x0000cc0020297a11 */ /* 0x000fe200078810ff */
[----:B------:R-:W3:Y:S01]  /*2dc0*/  @!P2 MUFU.RCP R43, R46 ;  /* 0x0000002e002ba308 */ /* 0x000ee20000001000 */
[----:B----4-:R-:W-:Y:S02]  /*2dd0*/  @!P0 FMUL.FTZ R36, R36, R49 ;  /* 0x0000003124248220 */ /* 0x010fe40000410000 */
[----:B------:R-:W-:Y:S02]  /*2de0*/  LEA.HI.X R33, R32, c[0x0][0x334], R33, 0x2, P4 ;  /* 0x0000cd0020217a11 */ /* 0x000fe400020f1421 */
[----:B------:R-:W-:Y:S01]  /*2df0*/  IADD3 R40, P4, R2, R41, RZ ;  /* 0x0000002902287210 */ /* 0x000fe20007f9e0ff */
[----:B------:R-:W-:-:S02]  /*2e00*/  FADD.FTZ R18, R36, R18 ;  /* 0x0000001224127221 */ /* 0x000fc40000010000 */
[----:B------:R-:W4:Y:S01]  /*2e10*/  @!P3 MUFU.RCP R34, R47 ;  /* 0x0000002f0022b308 */ /* 0x000f220000001000 */
[----:B------:R-:W-:Y:S01]  /*2e20*/  IADD3.X R41, R33, R0, RZ, P4, !PT ;  /* 0x0000000021297210 */ /* 0x000fe200027fe4ff */
[----:B0-----:R-:W-:Y:S01]  /*2e30*/  @!P1 FMUL.FTZ R37, R37, R48 ;  /* 0x0000003025259220 */ /* 0x001fe20000410000 */
[----:B------:R-:W-:Y:S02]  /*2e40*/  IADD3 R11, P1, R11, -0x200, RZ ;  /* 0xfffffe000b0b7810 */ /* 0x000fe40007f3e0ff */
[----:B------:R-:W-:Y:S01]  /*2e50*/  IADD3 R21, P4, R21, -0x200, RZ ;  /* 0xfffffe0015157810 */ /* 0x000fe20007f9e0ff */
[----:B-----5:R0:W-:Y:S01]  /*2e60*/  STG.E.128 [R40.64], R28 ;  /* 0x0000001c28007986 */ /* 0x0201e2000c101d06 */
[----:B---3--:R-:W-:-:S03]  /*2e70*/  @!P2 FMUL.FTZ R38, R38, R43 ;  /* 0x0000002b2626a220 */ /* 0x008fc60000410000 */
[----:B------:R-:W-:Y:S01]  /*2e80*/  BAR.SYNC.DEFER_BLOCKING 0x0 ;  /* 0x0000000000007b1d */ /* 0x000fe20000010000 */
[----:B------:R-:W-:Y:S01]  /*2e90*/  IMAD R43, R25, c[0x0][0x2fc], R42 ;  /* 0x0000bf00192b7a24 */ /* 0x000fe200078e022a */
[----:B------:R-:W-:Y:S01]  /*2ea0*/  IADD3 R9, P2, R9, -0x200, RZ ;  /* 0xfffffe0009097810 */ /* 0x000fe20007f5e0ff */
[----:B------:R-:W-:Y:S01]  /*2eb0*/  IMAD R42, R64, c[0x0][0x300], RZ ;  /* 0x0000c000402a7a24 */ /* 0x000fe200078e02ff */
[----:B------:R-:W-:Y:S01]  /*2ec0*/  IADD3.X R10, R10, -0x1, RZ, P1, !PT ;  /* 0xffffffff0a0a7810 */ /* 0x000fe20000ffe4ff */
[----:B----4-:R-:W-:Y:S01]  /*2ed0*/  @!P3 FMUL.FTZ R39, R39, R34 ;  /* 0x000000222727b220 */ /* 0x010fe20000410000 */
[----:B------:R-:W-:Y:S01]  /*2ee0*/  IADD3 R45, R45, R43, RZ ;  /* 0x0000002b2d2d7210 */ /* 0x000fe20007ffe0ff */
[----:B------:R-:W-:Y:S01]  /*2ef0*/  IMAD R43, R65, c[0x0][0x304], R42 ;  /* 0x0000c100412b7a24 */ /* 0x000fe200078e022a */
[----:B------:R-:W-:Y:S02]  /*2f00*/  IADD3 R15, P3, R15, -0x200, RZ ;  /* 0xfffffe000f0f7810 */ /* 0x000fe40007f7e0ff */
[----:B------:R-:W-:-:S02]  /*2f10*/  IADD3.X R8, R8, -0x1, RZ, P2, !PT ;  /* 0xffffffff08087810 */ /* 0x000fc400017fe4ff */
[----:B------:R-:W-:Y:S01]  /*2f20*/  IADD3.X R13, R13, -0x1, RZ, P3, !PT ;  /* 0xffffffff0d0d7810 */ /* 0x000fe20001ffe4ff */
[----:B0-----:R-:W-:Y:S01]  /*2f30*/  IMAD.WIDE.U32 R28, R65, c[0x0][0x300], R44 ;  /* 0x0000c000411c7a25 */ /* 0x001fe200078e002c */
[----:B------:R-:W-:-:S04]  /*2f40*/  IADD3.X R19, R19, -0x1, RZ, P4, !PT ;  /* 0xffffffff13137810 */ /* 0x000fc800027fe4ff */
        /* <DEDUP_REMOVED lines=13> */
[----:B---3--:R0:W-:Y:S01]  /*3020*/  STG.E.128 [R28.64], R32 ;  /* 0x000000201c007986 */ /* 0x0081e2000c101d06 */
[----:B------:R-:W-:Y:S01]  /*3030*/  @!P5 CALL.REL.NOINC `(.L_x_8753) ;  /* 0x000000100000d944 */ /* 0x000fe20003c00000 */
[----:B------:R-:W-:Y:S05]  /*3040*/  BRA `(.L_x_8776) ;  /* 0xffffd85000007947 */ /* 0x000fea000383ffff */
.L_x_8753:
        /* <DEDUP_REMOVED lines=24> */
.L_x_8778:
[----:B---3--:R-:W-:Y:S05]  /*31d0*/  BSYNC B0 ;  /* 0x0000000000007941 */ /* 0x008fea0003800000 */
.L_x_8777:
        /* <DEDUP_REMOVED lines=23> */
.L_x_8780:
[----:B------:R-:W3:Y:S02]  /*3350*/  S2R R9, SR_TID.X ;  /* 0x0000000000097919 */ /* 0x000ee40000002100 */
.L_x_8781:
[----:B0-----:R-:W-:Y:S05]  /*3360*/  BSYNC B0 ;  /* 0x0000000000007941 */ /* 0x001fea0003800000 */
.L_x_8779:
[----:B---3--:R-:W-:-:S13]  /*3370*/  ISETP.GE.AND P0, PT, R9, c[0x0][0x16c], PT ;  /* 0x00005b0009007a0c */ /* 0x008fda0003f06270 */
[----:B------:R-:W-:Y:S05]  /*3380*/  @P0 EXIT ;  /* 0x000000000000094d */ /* 0x000fea0003800000 */
[----:B------:R-:W-:Y:S02]  /*3390*/  IMAD R64, R64, c[0x0][0x288], RZ ;  /* 0x0000a20040407a24 */ /* 0x000fe400078e02ff */
[----:B------:R-:W-:-:S04]  /*33a0*/  IMAD.WIDE.U32 R2, R65, c[0x0][0x288], RZ ;  /* 0x0000a20041027a25 */ /* 0x000fc800078e00ff */
[----:B------:R-:W-:-:S05]  /*33b0*/  IMAD R13, R65, c[0x0][0x28c], R64 ;  /* 0x0000a300410d7a24 */ /* 0x000fca00078e0240 */
[----:B------:R-:W-:Y:S02]  /*33c0*/  IADD3 R13, R3, R13, RZ ;  /* 0x0000000d030d7210 */ /* 0x000fe40007ffe0ff */
.L_x_8782:
        /* <DEDUP_REMOVED lines=16> */
.L_x_8783:
        /* <DEDUP_REMOVED lines=11> */
.L_x_9166:


//--------------------- .text._Z25selective_scan_bwd_kernelI32Selective_Scan_bwd_kernel_traitsILi32ELi4ELb1ELb1ELb1ELb1ELb1EffEEv12SSMParamsBwd --------------------------
	.section	.text._Z25selective_scan_bwd_kernelI32Selective_Scan_bwd_kernel_traitsILi32ELi4ELb1ELb1ELb1ELb1ELb1EffEEv12SSMParamsBwd,"ax",@progbits
	.sectioninfo	@"SHI_REGISTERS=112"
	.align	128
        .global         _Z25selective_scan_bwd_kernelI32Selective_Scan_bwd_kernel_traitsILi32ELi4ELb1ELb1ELb1ELb1ELb1EffEEv12SSMParamsBwd
        .type           _Z25selective_scan_bwd_kernelI32Selective_Scan_bwd_kernel_traitsILi32ELi4ELb1ELb1ELb1ELb1ELb1EffEEv12SSMParamsBwd,@function
        .size           _Z25selective_scan_bwd_kernelI32Selective_Scan_bwd_kernel_traitsILi32ELi4ELb1ELb1ELb1ELb1ELb1EffEEv12SSMParamsBwd,(.L_x_9167 - _Z25selective_scan_bwd_kernelI32Selective_Scan_bwd_kernel_traitsILi32ELi4ELb1ELb1ELb1ELb1ELb1EffEEv12SSMParamsBwd)
        .other          _Z25selective_scan_bwd_kernelI32Selective_Scan_bwd_kernel_traitsILi32ELi4ELb1ELb1ELb1ELb1ELb1EffEEv12SSMParamsBwd,@"STO_CUDA_ENTRY STV_DEFAULT"
_Z25selective_scan_bwd_kernelI32Selective_Scan_bwd_kernel_traitsILi32ELi4ELb1ELb1ELb1ELb1ELb1EffEEv12SSMParamsBwd:
.text._Z25selective_scan_bwd_kernelI32Selective_Scan_bwd_kernel_traitsILi32ELi4ELb1ELb1ELb1ELb1ELb1EffEEv12SSMParamsBwd:
        /* <DEDUP_REMOVED lines=29> */
[C---:B------:R-:W-:Y:S01]  /*01d0*/  IMAD R25, R0.reuse, c[0x0][0x1ec], R25 ;  /* 0x00007b0000197a24 */ /* 0x040fe200078e0219 */
[----:B------:R-:W-:Y:S01]  /*01e0*/  CS2R R52, SRZ ;  /* 0x0000000000347805 */ /* 0x000fe2000001ff00 */
[----:B------:R-:W-:Y:S01]  /*01f0*/  IMAD R27, R0, c[0x0][0x284], R27 ;  /* 0x0000a100001b7a24 */ /* 0x000fe200078e021b */
        /* <DEDUP_REMOVED lines=11> */
[----:B------:R-:W-:-:S03]  /*02b0*/  IMAD.WIDE.U32 R8, R5, c[0x0][0x1d0], RZ ;  /* 0x0000740005087a25 */ /* 0x000fc600078e00ff */
[----:B------:R-:W-:Y:S01]  /*02c0*/  ISETP.GT.U32.AND P4, PT, R23, R16, PT ;  /* 0x000000101700720c */ /* 0x000fe20003f84070 */
[C---:B------:R-:W-:Y:S02]  /*02d0*/  IMAD R17, R5.reuse, c[0x0][0x1d4], R14 ;  /* 0x0000750005117a24 */ /* 0x040fe400078e020e */
[----:B------:R-:W-:Y:S02]  /*02e0*/  IMAD R19, R5, c[0x0][0x1e4], R18 ;  /* 0x0000790005137a24 */ /* 0x000fe400078e0212 */
[C---:B------:R-:W-:Y:S01]  /*02f0*/  IMAD R22, R6.reuse, c[0x0][0x190], RZ ;  /* 0x0000640006167a24 */ /* 0x040fe200078e02ff */
[----:B------:R-:W-:Y:S01]  /*0300*/  IADD3 R9, R9, R17, RZ ;  /* 0x0000001109097210 */ /* 0x000fe20007ffe0ff */
[----:B------:R-:W-:Y:S01]  /*0310*/  IMAD R20, R6, c[0x0][0x278], RZ ;  /* 0x00009e0006147a24 */ /* 0x000fe200078e02ff */
[----:B------:R-:W-:Y:S01]  /*0320*/  IADD3 R11, R11, R19, RZ ;  /* 0x000000130b0b7210 */ /* 0x000fe20007ffe0ff */
[----:B------:R-:W-:Y:S01]  /*0330*/  IMAD.WIDE.U32 R14, R5, c[0x0][0x190], RZ ;  /* 0x00006400050e7a25 */ /* 0x000fe200078e00ff */
[----:B------:R-:W-:-:S03]  /*0340*/  MOV R19, c[0x0][0x174] ;  /* 0x00005d0000137a02 */ /* 0x000fc60000000f00 */
[-C--:B------:R-:W-:Y:S01]  /*0350*/  @!P4 IADD3 R16, R16, -R23.reuse, RZ ;  /* 0x800000171010c210 */ /* 0x080fe20007ffe0ff */
[----:B------:R-:W-:Y:S01]  /*0360*/  IMAD R21, R5, c[0x0][0x194], R22 ;  /* 0x0000650005157a24 */ /* 0x000fe200078e0216 */
[----:B------:R-:W-:Y:S01]  /*0370*/  @!P4 IADD3 R7, R7, 0x1, RZ ;  /* 0x000000010707c810 */ /* 0x000fe20007ffe0ff */
[----:B------:R-:W-:Y:S01]  /*0380*/  IMAD.WIDE.U32 R8, R0, c[0x0][0x1d8], R8 ;  /* 0x0000760000087a25 */ /* 0x000fe200078e0008 */
[----:B------:R-:W-:Y:S02]  /*0390*/  ISETP.GE.U32.AND P2, PT, R16, R23, PT ;  /* 0x000000171000720c */ /* 0x000fe40003f46070 */
[----:B------:R-:W-:Y:S01]  /*03a0*/  ISETP.GE.AND P3, PT, R19, 0x1, PT ;  /* 0x000000011300780c */ /* 0x000fe20003f66270 */
[----:B------:R-:W-:Y:S01]  /*03b0*/  IMAD R23, R3, c[0x0][0x1d8], RZ ;  /* 0x0000760003177a24 */ /* 0x000fe200078e02ff */
[----:B------:R-:W-:Y:S01]  /*03c0*/  LEA R19, R19, 0xffffff80, 0x7 ;  /* 0xffffff8013137811 */ /* 0x000fe200078e38ff */
[----:B------:R-:W-:Y:S01]  /*03d0*/  IMAD R17, R5, c[0x0][0x27c], R20 ;  /* 0x00009f0005117a24 */ /* 0x000fe200078e0214 */
[----:B------:R-:W-:Y:S01]  /*03e0*/  IADD3 R15, R15, R21, RZ ;  /* 0x000000150f0f7210 */ /* 0x000fe20007ffe0ff */
[----:B------:R-:W-:Y:S01]  /*03f0*/  IMAD.WIDE.U32 R10, R0, c[0x0][0x1e8], R10 ;  /* 0x00007a00000a7a25 */ /* 0x000fe200078e000a */
[----:B------:R-:W-:-:S02]  /*0400*/  SHF.R.S32.HI R21, RZ, 0x1f, R19 ;  /* 0x0000001fff157819 */ /* 0x000fc40000011413 */
[----:B------:R-:W-:Y:S01]  /*0410*/  IADD3 R13, R13, R17, RZ ;  /* 0x000000110d0d7210 */ /* 0x000fe20007ffe0ff */
[----:B------:R-:W-:Y:S01]  /*0420*/  IMAD R20, R6, c[0x0][0x1b0], RZ ;  /* 0x00006c0006147a24 */ /* 0x000fe200078e02ff */
[----:B------:R-:W-:Y:S01]  /*0430*/  IADD3 R28, P4, R19, R10, RZ ;  /* 0x0000000a131c7210 */ /* 0x000fe20007f9e0ff */
[C---:B------:R-:W-:Y:S01]  /*0440*/  IMAD R18, R0.reuse, c[0x0][0x1dc], R23 ;  /* 0x0000770000127a24 */ /* 0x040fe200078e0217 */
[----:B------:R-:W-:Y:S01]  /*0450*/  @P2 IADD3 R7, R7, 0x1, RZ ;  /* 0x0000000107072810 */ /* 0x000fe20007ffe0ff */
[----:B------:R-:W-:Y:S01]  /*0460*/  IMAD R31, R5, c[0x0][0x1b4], R20 ;  /* 0x00006d00051f7a24 */ /* 0x000fe200078e0214 */
[----:B------:R-:W-:Y:S01]  /*0470*/  IADD3 R29, P2, R19, R8, RZ ;  /* 0x00000008131d7210 */ /* 0x000fe20007f5e0ff */
[----:B------:R-:W-:Y:S01]  /*0480*/  IMAD.WIDE.U32 R12, R0, c[0x0][0x280], R12 ;  /* 0x0000a000000c7a25 */ /* 0x000fe200078e000c */
[----:B------:R-:W-:Y:S02]  /*0490*/  @!P1 IADD3 R7, -R7, RZ, RZ ;  /* 0x000000ff07079210 */ /* 0x000fe40007ffe1ff */
[----:B------:R-:W-:Y:S01]  /*04a0*/  @!P0 LOP3.LUT R7, RZ, c[0x0][0x178], RZ, 0x33, !PT ;  /* 0x00005e00ff078a12 */ /* 0x000fe200078e33ff */
[----:B------:R-:W-:Y:S01]  /*04b0*/  IMAD.WIDE.U32 R16, R5, c[0x0][0x1b0], RZ ;  /* 0x00006c0005107a25 */ /* 0x000fe200078e00ff */
[----:B------:R-:W-:-:S02]  /*04c0*/  IADD3.X R10, R21, R9, R18, P2, !PT ;  /* 0x00000009150a7210 */ /* 0x000fc400017fe412 */
[----:B------:R-:W-:Y:S01]  /*04d0*/  LEA R20, P0, R29, c[0x0][0x240], 0x2 ;  /* 0x000090001d147a11 */ /* 0x000fe200078010ff */
[----:B------:R-:W-:Y:S01]  /*04e0*/  IMAD.WIDE.U32 R14, R7, c[0x0][0x1a8], R14 ;  /* 0x00006a00070e7a25 */ /* 0x000fe200078e000e */
[----:B------:R-:W-:Y:S02]  /*04f0*/  SHF.R.S32.HI R8, RZ, 0x1f, R7 ;  /* 0x0000001fff087819 */ /* 0x000fe40000011407 */
[----:B------:R-:W-:Y:S02]  /*0500*/  IADD3.X R9, R21, R11, R25, P4, !PT ;  /* 0x0000000b15097210 */ /* 0x000fe400027fe419 */
[----:B------:R-:W-:Y:S02]  /*0510*/  LEA R24, P1, R28, c[0x0][0x248], 0x2 ;  /* 0x000092001c187a11 */ /* 0x000fe400078210ff */
[----:B------:R-:W-:Y:S01]  /*0520*/  LEA.HI.X R29, R29, c[0x0][0x244], R10, 0x2, P0 ;  /* 0x000091001d1d7a11 */ /* 0x000fe200000f140a */
[----:B------:R-:W-:Y:S01]  /*0530*/  IMAD R10, R8, c[0x0][0x1a8], RZ ;  /* 0x00006a00080a7a24 */ /* 0x000fe200078e02ff */
[----:B------:R-:W-:-:S02]  /*0540*/  ISETP.NE.U32.AND P0, PT, RZ, c[0x0][0x260], PT ;  /* 0x00009800ff007a0c */ /* 0x000fc40003f05070 */
[----:B------:R-:W-:Y:S02]  /*0550*/  IADD3 R23, P5, R19, R12, RZ ;  /* 0x0000000c13177210 */ /* 0x000fe40007fbe0ff */
[----:B------:R-:W-:Y:S01]  /*0560*/  LEA.HI.X R28, R28, c[0x0][0x24c], R9, 0x2, P1 ;  /* 0x000093001c1c7a11 */ /* 0x000fe200008f1409 */
[----:B------:R-:W-:Y:S01]  /*0570*/  IMAD R9, R7, c[0x0][0x1ac], R10 ;  /* 0x00006b0007097a24 */ /* 0x000fe200078e020a */
[----:B------:R-:W-:Y:S02]  /*0580*/  ISETP.NE.AND.EX P0, PT, RZ, c[0x0][0x264], PT, P0 ;  /* 0x00009900ff007a0c */ /* 0x000fe40003f05300 */
[----:B------:R-:W-:Y:S02]  /*0590*/  IADD3.X R12, R21, R13, R27, P5, !PT ;  /* 0x0000000d150c7210 */ /* 0x000fe40002ffe41b */
[----:B------:R-:W-:Y:S01]  /*05a0*/  LEA R11, P2, R23, c[0x0][0x308], 0x2 ;  /* 0x0000c200170b7a11 */ /* 0x000fe200078410ff */
[----:B------:R-:W-:Y:S01]  /*05b0*/  CS2R R26, SRZ ;  /* 0x00000000001a7805 */ /* 0x000fe2000001ff00 */
        /* <DEDUP_REMOVED lines=8> */
[----:B------:R-:W-:-:S02]  /*0640*/  IADD3 R17, R17, R31, RZ ;  /* 0x0000001f11117210 */ /* 0x000fc40007ffe0ff */
[C---:B------:R-:W-:Y:S02]  /*0650*/  LEA R10, P5, R22.reuse, c[0x0][0x228], 0x2 ;  /* 0x00008a00160a7a11 */ /* 0x040fe400078a10ff */
[----:B------:R-:W-:Y:S01]  /*0660*/  ISETP.NE.AND.EX P1, PT, RZ, c[0x0][0x32c], PT, P1 ;  /* 0x0000cb00ff007a0c */ /* 0x000fe20003f25310 */
[----:B------:R-:W-:Y:S01]  /*0670*/  IMAD.WIDE.U32 R16, R7, c[0x0][0x1c8], R16 ;  /* 0x0000720007107a25 */ /* 0x000fe200078e0010 */
        /* <DEDUP_REMOVED lines=9> */
[----:B------:R-:W-:Y:S02]  /*0710*/  LEA R16, P6, R18, c[0x0][0x230], 0x2 ;  /* 0x00008c0012107a11 */ /* 0x000fe400078c10ff */
[C---:B------:R-:W-:Y:S01]  /*0720*/  @P1 LEA R26, P4, R0.reuse, c[0x0][0x328], 0x2 ;  /* 0x0000ca00001a1a11 */ /* 0x040fe200078810ff */
[----:B------:R-:W-:Y:S01]  /*0730*/  @P0 IMAD.WIDE R60, R9, R60, c[0x0][0x260] ;  /* 0x00009800093c0625 */ /* 0x000fe200078e023c */
[----:B------:R-:W-:Y:S01]  /*0740*/  @P2 LEA R52, P5, R0, c[0x0][0x348], 0x2 ;  /* 0x0000d20000342a11 */ /* 0x000fe200078a10ff */
        /* <DEDUP_REMOVED lines=15> */
[----:B------:R-:W-:-:S02]  /*0840*/  MOV R21, R29 ;  /* 0x0000001d00157202 */ /* 0x000fc40000000f00 */
[----:B------:R-:W-:Y:S02]  /*0850*/  MOV R19, R28 ;  /* 0x0000001c00137202 */ /* 0x000fe40000000f00 */
[----:B------:R-:W-:Y:S02]  /*0860*/  MOV R24, c[0x0][0x174] ;  /* 0x00005d0000187a02 */ /* 0x000fe40000000f00 */
[----:B------:R-:W-:Y:S02]  /*0870*/  MOV R25, RZ ;  /* 0x000000ff00197202 */ /* 0x000fe40000000f00 */
[----:B------:R-:W-:Y:S02]  /*0880*/  MOV R9, RZ ;  /* 0x000000ff00097202 */ /* 0x000fe40000000f00 */
[----:B------:R-:W-:Y:S02]  /*0890*/  IADD3 R15, R59, R15, RZ ;  /* 0x0000000f3b0f7210 */ /* 0x000fe40007ffe0ff */
[----:B0-----:R-:W-:-:S02]  /*08a0*/  LOP3.LUT R23, R12, 0x1f, RZ, 0xc0, !PT ;  /* 0x0000001f0c177812 */ /* 0x001fc400078ec0ff */
.L_x_8808:
[----:B------:R-:W-:Y:S01]  /*08b0*/  BAR.SYNC.DEFER_BLOCKING 0x0 ;  /* 0x0000000000007b1d */ /* 0x000fe20000010000 */
[----:B------:R-:W-:-:S02]  /*08c0*/  SHF.R.S32.HI R29, RZ, 0x1f, R12 ;  /* 0x0000001fff1d7819 */ /* 0x000fc4000001140c */
[C---:B0-----:R-:W-:Y:S02]  /*08d0*/  SHF.L.U32 R56, R12.reuse, 0x4, RZ ;  /* 0x000000040c387819 */ /* 0x041fe400000006ff */
[----:B------:R-:W-:Y:S02]  /*08e0*/  SHF.L.U64.HI R54, R12, 0x4, R29 ;  /* 0x000000040c367819 */ /* 0x000fe4000001021d */
[----:B------:R-:W-:-:S04]  /*08f0*/  IADD3 R40, P0, R20, R56, RZ ;  /* 0x0000003814287210 */ /* 0x000fc80007f1e0ff */
[----:B------:R-:W-:-:S06]  /*0900*/  IADD3.X R41, R21, R54, RZ, P0, !PT ;  /* 0x0000003615297210 */ /* 0x000fcc00007fe4ff */
[----:B--2---:R-:W2:Y:S01]  /*0910*/  LDG.E.128 R40, [R40.64] ;  /* 0x0000000628287981 */ /* 0x004ea2000c1e1d00 */
        /* <DEDUP_REMOVED lines=72> */
.L_x_8786:
[----:B------:R-:W-:Y:S05]  /*0da0*/  BSYNC B0 ;  /* 0x0000000000007941 */ /* 0x000fea0003800000 */
.L_x_8785:
        /* <DEDUP_REMOVED lines=33> */
.L_x_8788:
[----:B------:R-:W-:Y:S05]  /*0fc0*/  BSYNC B0 ;  /* 0x0000000000007941 */ /* 0x000fea0003800000 */
.L_x_8787:
        /* <DEDUP_REMOVED lines=33> */
.L_x_8790:
[----:B------:R-:W-:Y:S05]  /*11e0*/  BSYNC B0 ;  /* 0x0000000000007941 */ /* 0x000fea0003800000 */
.L_x_8789:
        /* <DEDUP_REMOVED lines=33> */
.L_x_8792:
[----:B------:R-:W-:Y:S05]  /*1400*/  BSYNC B0 ;  /* 0x0000000000007941 */ /* 0x000fea0003800000 */
.L_x_8791:
        /* <DEDUP_REMOVED lines=20> */
[----:B------:R-:W-:-:S03]  /*1550*/  ISETP.NE.U32.AND P0, PT, RZ, c[0x0][0x270], PT ;  /* 0x00009c00ff007a0c */ /* 0x000fc60003f05070 */
[----:B------:R-:W-:Y:S01]  /*1560*/  IMAD R73, R0, c[0x0][0x2f4], R73 ;  /* 0x0000bd0000497a24 */ /* 0x000fe200078e0249 */
        /* <DEDUP_REMOVED lines=66> */
[----:B0-----:R-:W-:-:S02]  /*1990*/  IMAD R44, R6, c[0x0][0x210], RZ ;  /* 0x00008400062c7a24 */ /* 0x001fc400078e02ff */
        /* <DEDUP_REMOVED lines=15> */
.L_x_8793:
        /* <DEDUP_REMOVED lines=23> */
[C---:B------:R-:W-:Y:S01]  /*1c00*/  IMAD R35, R5.reuse, c[0x0][0x29c], R44 ;  /* 0x0000a70005237a24 */ /* 0x040fe200078e022c */
[----:B------:R-:W-:Y:S01]  /*1c10*/  HFMA2.MMA R86, -RZ, RZ, 0, 0 ;  /* 0x00000000ff567435 */ /* 0x000fe200000001ff */
[C---:B------:R-:W-:Y:S01]  /*1c20*/  IMAD R45, R5.reuse, c[0x0][0x2bc], R46 ;  /* 0x0000af00052d7a24 */ /* 0x040fe200078e022e */
[----:B------:R-:W-:Y:S01]  /*1c30*/  MOV R85, RZ ;  /* 0x000000ff00557202 */ /* 0x000fe20000000f00 */
        /* <DEDUP_REMOVED lines=8> */
[C---:B------:R-:W-:Y:S01]  /*1cc0*/  IMAD R45, R7.reuse, c[0x0][0x2a4], R44 ;  /* 0x0000a900072d7a24 */ /* 0x040fe200078e022c */
[----:B------:R-:W-:Y:S01]  /*1cd0*/  LEA R35, R50, UR4, 0x7 ;  /* 0x0000000432237c11 */ /* 0x000fe2000f8e38ff */
[----:B------:R-:W-:-:S04]  /*1ce0*/  IMAD.WIDE.U32 R40, R7, c[0x0][0x2a0], R40 ;  /* 0x0000a80007287a25 */ /* 0x000fc800078e0028 */
[----:B------:R-:W-:Y:S01]  /*1cf0*/  IMAD R49, R7, c[0x0][0x2c4], R46 ;  /* 0x0000b10007317a24 */ /* 0x000fe200078e022e */
[----:B------:R-:W-:Y:S01]  /*1d00*/  IADD3 R48, R41, R45, RZ ;  /* 0x0000002d29307210 */ /* 0x000fe20007ffe0ff */
[----:B------:R-:W-:Y:S01]  /*1d10*/  IMAD.WIDE.U32 R68, R7, c[0x0][0x2c0], R42 ;  /* 0x0000b00007447a25 */ /* 0x000fe200078e002a */
[----:B------:R-:W-:Y:S02]  /*1d20*/  LEA R42, P1, R40, c[0x0][0x318], 0x2 ;  /* 0x0000c600282a7a11 */ /* 0x000fe400078210ff */
[----:B------:R-:W-:Y:S02]  /*1d30*/  IADD3 R66, P0, R47, R40, RZ ;  /* 0x000000282f427210 */ /* 0x000fe40007f1e0ff */
[----:B------:R-:W-:Y:S02]  /*1d40*/  IADD3 R46, R69, R49, RZ ;  /* 0x00000031452e7210 */ /* 0x000fe40007ffe0ff */
[----:B------:R-:W-:Y:S02]  /*1d50*/  LEA R44, P2, R68, c[0x0][0x320], 0x2 ;  /* 0x0000c800442c7a11 */ /* 0x000fe400078410ff */
[----:B------:R-:W-:-:S02]  /*1d60*/  LEA.HI.X R43, R40, c[0x0][0x31c], R48, 0x2, P1 ;  /* 0x0000c700282b7a11 */ /* 0x000fc400008f1430 */
[----:B------:R-:W-:Y:S02]  /*1d70*/  LEA.HI.X R45, R68, c[0x0][0x324], R46, 0x2, P2 ;  /* 0x0000c900442d7a11 */ /* 0x000fe400010f142e */
[----:B------:R-:W-:Y:S01]  /*1d80*/  IADD3 R68, P1, R47, R68, RZ ;  /* 0x000000442f447210 */ /* 0x000fe20007f3e0ff */
[----:B------:R-:W-:Y:S01]  /*1d90*/  IMAD.WIDE R40, R35, 0x4, R42 ;  /* 0x0000000423287825 */ /* 0x000fe200078e022a */
[----:B------:R-:W-:-:S03]  /*1da0*/  SHF.R.S32.HI R47, RZ, 0x1f, R47 ;  /* 0x0000001fff2f7819 */ /* 0x000fc6000001142f */
[----:B------:R-:W-:Y:S01]  /*1db0*/  IMAD.WIDE R42, R35, 0x4, R44 ;  /* 0x00000004232a7825 */ /* 0x000fe200078e022c */
[C---:B------:R-:W-:Y:S02]  /*1dc0*/  IADD3.X R67, R47.reuse, R48, RZ, P0, !PT ;  /* 0x000000302f437210 */ /* 0x040fe400007fe4ff */
[----:B------:R-:W-:Y:S02]  /*1dd0*/  IADD3.X R69, R47, R46, RZ, P1, !PT ;  /* 0x0000002e2f457210 */ /* 0x000fe40000ffe4ff */
[C---:B------:R-:W-:Y:S02]  /*1de0*/  IADD3 R70, P0, R40.reuse, -0x180, RZ ;  /* 0xfffffe8028467810 */ /* 0x040fe40007f1e0ff */
[C---:B------:R-:W-:Y:S02]  /*1df0*/  IADD3 R72, P1, R40.reuse, -0x100, RZ ;  /* 0xffffff0028487810 */ /* 0x040fe40007f3e0ff */
[----:B------:R-:W-:Y:S02]  /*1e00*/  IADD3 R74, P2, R40, -0x80, RZ ;  /* 0xffffff80284a7810 */ /* 0x000fe40007f5e0ff */
[----:B------:R-:W-:-:S02]  /*1e10*/  IADD3 R76, P3, R42, -0x180, RZ ;  /* 0xfffffe802a4c7810 */ /* 0x000fc40007f7e0ff */
[C---:B------:R-:W-:Y:S02]  /*1e20*/  IADD3 R78, P4, R42.reuse, -0x100, RZ ;  /* 0xffffff002a4e7810 */ /* 0x040fe40007f9e0ff */
[----:B------:R-:W-:Y:S02]  /*1e30*/  IADD3 R80, P5, R42, -0x80, RZ ;  /* 0xffffff802a507810 */ /* 0x000fe40007fbe0ff */
[C---:B------:R-:W-:Y:S02]  /*1e40*/  IADD3.X R71, R41.reuse, -0x1, RZ, P0, !PT ;  /* 0xffffffff29477810 */ /* 0x040fe400007fe4ff */
[C---:B------:R-:W-:Y:S02]  /*1e50*/  IADD3.X R73, R41.reuse, -0x1, RZ, P1, !PT ;  /* 0xffffffff29497810 */ /* 0x040fe40000ffe4ff */
[----:B------:R-:W-:Y:S02]  /*1e60*/  IADD3.X R75, R41, -0x1, RZ, P2, !PT ;  /* 0xffffffff294b7810 */ /* 0x000fe400017fe4ff */
[----:B------:R-:W-:-:S02]  /*1e70*/  IADD3.X R77, R43, -0x1, RZ, P3, !PT ;  /* 0xffffffff2b4d7810 */ /* 0x000fc40001ffe4ff */
[C---:B------:R-:W-:Y:S02]  /*1e80*/  IADD3.X R79, R43.reuse, -0x1, RZ, P4, !PT ;  /* 0xffffffff2b4f7810 */ /* 0x040fe400027fe4ff */
[----:B------:R-:W-:Y:S02]  /*1e90*/  IADD3.X R81, R43, -0x1, RZ, P5, !PT ;  /* 0xffffffff2b517810 */ /* 0x000fe40002ffe4ff */
[----:B------:R-:W-:Y:S02]  /*1ea0*/  MOV R35, RZ ;  /* 0x000000ff00237202 */ /* 0x000fe40000000f00 */
.L_x_8807:
        /* <DEDUP_REMOVED lines=13> */
[----:B------:R-:W-:-:S04]  /*1f80*/  IMAD R50, R99, c[0x0][0x1c0], RZ ;  /* 0x0000700063327a24 */ /* 0x000fc800078e02ff */
        /* <DEDUP_REMOVED lines=10> */
[----:B------:R-:W3:Y:S01]  /*2030*/  LDG.E R87, [R44.64] ;  /* 0x000000062c577981 */ /* 0x000ee2000c1e1900 */
[----:B------:R-:W-:-:S04]  /*2040*/  LEA.HI.X R47, R46, R18, R47, 0x2, P1 ;  /* 0x000000122e2f7211 */ /* 0x000fc800008f142f */
[----:B------:R-:W-:Y:S01]  /*2050*/  IADD3.X R49, R47, R54, RZ, P0, !PT ;  /* 0x000000362f317210 */ /* 0x000fe200007fe4ff */
[----:B0-2---:R0:W-:Y:S01]  /*2060*/  STS.128 [R13.X16], R40 ;  /* 0x000000280d007388 */ /* 0x0051e2000000cc00 */
[----:B------:R-:W-:-:S06]  /*2070*/  NOP ;  /* 0x0000000000007918 */ /* 0x000fcc0000000000 */
[----:B------:R-:W2:Y:S01]  /*2080*/  LDG.E.128 R48, [R48.64] ;  /* 0x0000000630307981 */ /* 0x000ea2000c1e1d00 */
[C---:B------:R-:W-:Y:S02]  /*2090*/  ISETP.GT.AND P0, PT, R24.reuse, 0x1, PT ;  /* 0x000000011800780c */ /* 0x040fe40003f04270 */
[----:B------:R-:W-:Y:S02]  /*20a0*/  IADD3 R91, R24, -0x1, RZ ;  /* 0xffffffff185b7810 */ /* 0x000fe40007ffe0ff */
[----:B------:R-:W-:Y:S02]  /*20b0*/  ISETP.EQ.AND P0, PT, R23, RZ, P0 ;  /* 0x000000ff1700720c */ /* 0x000fe40000702270 */
[----:B------:R-:W-:Y:S02]  /*20c0*/  ISETP.NE.AND P1, PT, R12, RZ, PT ;  /* 0x000000ff0c00720c */ /* 0x000fe40003f25270 */
[----:B------:R-:W-:Y:S01]  /*20d0*/  LEA.HI R46, R91, R91, RZ, 0x1 ;  /* 0x0000005b5b2e7211 */ /* 0x000fe200078f08ff */
[----:B---3--:R-:W-:-:S04]  /*20e0*/  FMUL.FTZ R90, R87, 1.4426950216293334961 ;  /* 0x3fb8aa3b575a7820 */ /* 0x008fc80000410000 */
[----:B------:R-:W-:Y:S01]  /*20f0*/  FMUL.FTZ R56, R90, R55 ;  /* 0x000000375a387220 */ /* 0x000fe20000410000 */
[----:B------:R-:W-:-:S05]  /*2100*/  LOP3.LUT R46, R46, 0xfffffe, RZ, 0xc0, !PT ;  /* 0x00fffffe2e2e7812 */ /* 0x000fca00078ec0ff */
[----:B-1----:R-:W1:Y:S01]  /*2110*/  MUFU.EX2 R56, R56 ;  /* 0x0000003800387308 */ /* 0x002e620000000800 */
[----:B------:R-:W-:Y:S02]  /*2120*/  IADD3 R46, R91, -R46, RZ ;  /* 0x8000002e5b2e7210 */ /* 0x000fe40007ffe0ff */
[----:B------:R-:W-:Y:S02]  /*2130*/  IADD3 R44, R12, 0x200, RZ ;  /* 0x000002000c2c7810 */ /* 0x000fe40007ffe0ff */
[----:B0-----:R-:W-:Y:S02]  /*2140*/  @P0 IADD3 R40, R24, -0x2, RZ ;  /* 0xfffffffe18280810 */ /* 0x001fe40007ffe0ff */
[----:B------:R-:W-:-:S03]  /*2150*/  @!P1 LEA R44, R46, R83, 0x8 ;  /* 0x000000532e2c9211 */ /* 0x000fc600078e40ff */
[----:B------:R-:W-:Y:S01]  /*2160*/  @P0 IMAD R89, R40, c[0x0][0x16c], R83 ;  /* 0x00005b0028590a24 */ /* 0x000fe200078e0253 */
[----:B------:R-:W-:Y:S01]  /*2170*/  SHF.L.U32 R97, R44, 0x2, RZ ;  /* 0x000000022c617819 */ /* 0x000fe200000006ff */
[----:B------:R-:W-:Y:S01]  /*2180*/  LDS.128 R40, [R13.X16] ;  /* 0x000000000d287984 */ /* 0x000fe2000000cc00 */
[----:B------:R-:W-:Y:S01]  /*2190*/  ISETP.NE.AND P2, PT, R12, 0x1f, PT ;  /* 0x0000001f0c00780c */ /* 0x000fe20003f45270 */
[C---:B------:R-:W-:Y:S02]  /*21a0*/  FMUL.FTZ R96, R90.reuse, R62 ;  /* 0x0000003e5a607220 */ /* 0x040fe40000410000 */
[----:B------:R-:W-:Y:S01]  /*21b0*/  FMUL.FTZ R95, R90, R57 ;  /* 0x000000395a5f7220 */ /* 0x000fe20000410000 */
[----:B------:R-:W-:-:S05]  /*21c0*/  MOV R93, RZ ;  /* 0x000000ff005d7202 */ /* 0x000fca0000000f00 */
[----:B------:R-:W-:Y:S01]  /*21d0*/  MUFU.EX2 R95, R95 ;  /* 0x0000005f005f7308 */ /* 0x000fe20000000800 */
[----:B------:R-:W-:Y:S01]  /*21e0*/  @P0 IMAD.WIDE R88, R89, 0x8, R60 ;  /* 0x0000000859580825 */ /* 0x000fe200078e023c */
[----:B------:R-:W-:Y:S01]  /*21f0*/  BSSY B0, `(.L_x_8795) ;  /* 0x000001f000007945 */ /* 0x000fe20003800000 */
[----:B--2---:R0:W-:Y:S01]  /*2200*/  STS.128 [R13.X16+0x200], R48 ;  /* 0x000200300d007388 */ /* 0x0041e2000000cc00 */
[----:B------:R-:W-:-:S06]  /*2210*/  NOP ;  /* 0x0000000000007918 */ /* 0x000fcc0000000000 */
[----:B------:R-:W2:Y:S04]  /*2220*/  LDS.128 R44, [R13.X16+0x200] ;  /* 0x000200000d2c7984 */ /* 0x000ea8000000cc00 */
[----:B-1----:R1:W-:Y:S04]  /*2230*/  STS [R97+0xa38], R56 ;  /* 0x000a383861007388 */ /* 0x0023e80000000800 */
[----:B------:R-:W-:Y:S01]  /*2240*/  BAR.SYNC.DEFER_BLOCKING 0x0 ;  /* 0x0000000000007b1d */ /* 0x000fe20000010000 */
[----:B0-----:R-:W-:-:S05]  /*2250*/  FMUL.FTZ R49, R90, R64 ;  /* 0x000000405a317220 */ /* 0x001fca0000410000 */
[----:B------:R1:W0:Y:S01]  /*2260*/  @P2 LDS R90, [R12.X4+0x123c] ;  /* 0x00123c000c5a2984 */ /* 0x0002220000004800 */
[----:B------:R-:W3:Y:S01]  /*2270*/  MUFU.EX2 R51, R96 ;  /* 0x0000006000337308 */ /* 0x000ee20000000800 */
[----:B------:R-:W-:Y:S02]  /*2280*/  FMUL.FTZ R48, R31, R64 ;  /* 0x000000401f307220 */ /* 0x000fe40000410000 */
[----:B------:R4:W5:Y:S05]  /*2290*/  @P0 LDG.E R93, [R88.64+0x4] ;  /* 0x00000406585d0981 */ /* 0x00096a000c1e1900 */
[----:B------:R-:W1:Y:S01]  /*22a0*/  MUFU.EX2 R49, R49 ;  /* 0x0000003100317308 */ /* 0x000e620000000800 */
[----:B--2---:R-:W-:-:S02]  /*22b0*/  FMUL.FTZ R94, R82, R45 ;  /* 0x0000002d525e7220 */ /* 0x004fc40000410000 */
[----:B------:R-:W-:Y:S02]  /*22c0*/  FMUL.FTZ R92, R65, R46 ;  /* 0x0000002e415c7220 */ /* 0x000fe40000410000 */
[----:B------:R-:W-:Y:S02]  /*22d0*/  FMUL.FTZ R47, R84, R47 ;  /* 0x0000002f542f7220 */ /* 0x000fe40000410000 */
[----:B------:R-:W-:Y:S02]  /*22e0*/  FMUL.FTZ R45, R28, R55 ;  /* 0x000000371c2d7220 */ /* 0x000fe40000410000 */
[----:B------:R-:W-:Y:S02]  /*22f0*/  FMUL.FTZ R46, R29, R62 ;  /* 0x0000003e1d2e7220 */ /* 0x000fe40000410000 */
[----:B------:R-:W-:Y:S02]  /*2300*/  FMUL.FTZ R44, R63, R44 ;  /* 0x0000002c3f2c7220 */ /* 0x000fe40000410000 */
[----:B----4-:R-:W-:-:S02]  /*2310*/  FMUL.FTZ R89, R30, R57 ;  /* 0x000000391e597220 */ /* 0x010fc40000410000 */
[----:B---3--:R-:W-:Y:S02]  /*2320*/  FMUL.FTZ R98, R56, R51 ;  /* 0x0000003338627220 */ /* 0x008fe40000410000 */
[----:B------:R-:W-:Y:S02]  /*2330*/  FMUL.FTZ R45, R45, R40 ;  /* 0x000000282d2d7220 */ /* 0x000fe40000410000 */
[----:B------:R-:W-:Y:S02]  /*2340*/  FMUL.FTZ R46, R46, R41 ;  /* 0x000000292e2e7220 */ /* 0x000fe40000410000 */
[----:B-1----:R-:W-:Y:S01]  /*2350*/  FFMA.FTZ R96, R49, R47, R92 ;  /* 0x0000002f31607223 */ /* 0x002fe2000001005c */
[----:B------:R-:W-:Y:S05]  /*2360*/  @P2 BRA `(.L_x_8796) ;  /* 0x0000007000002947 */ /* 0x000fea0003800000 */
[----:B------:R-:W-:Y:S01]  /*2370*/  ISETP.NE.AND P0, PT, R24, c[0x0][0x174], PT ;  /* 0x00005d0018007a0c */ /* 0x000fe20003f05270 */
[----:B0-----:R-:W-:-:S12]  /*2380*/  HFMA2.MMA R90, -RZ, RZ, 1.875, 0 ;  /* 0x3f800000ff5a7435 */ /* 0x001fd800000001ff */
[----:B------:R-:W-:-:S04]  /*2390*/  @P0 LEA.HI R50, R24, R24, RZ, 0x1 ;  /* 0x0000001818320211 */ /* 0x000fc800078f08ff */
[----:B------:R-:W-:-:S04]  /*23a0*/  @P0 LOP3.LUT R97, R50, 0xfffffe, RZ, 0xc0, !PT ;  /* 0x00fffffe32610812 */ /* 0x000fc800078ec0ff */
[----:B------:R-:W-:-:S04]  /*23b0*/  @P0 IADD3 R50, -R97, R24, RZ ;  /* 0x0000001861320210 */ /* 0x000fc80007ffe1ff */
[----:B------:R-:W-:-:S05]  /*23c0*/  @P0 LEA R50, R50, R83, 0x8 ;  /* 0x0000005332320211 */ /* 0x000fca00078e40ff */
[----:B------:R0:W1:Y:S02]  /*23d0*/  @P0 LDS R90, [R50.X4+0xa38] ;  /* 0x000a3800325a0984 */ /* 0x0000640000004800 */
.L_x_8796:
[----:B------:R-:W-:Y:S05]  /*23e0*/  BSYNC B0 ;  /* 0x0000000000007941 */ /* 0x000fea0003800000 */
.L_x_8795:
[----:B01----:R-:W-:Y:S01]  /*23f0*/  FMUL.FTZ R100, R49, R90 ;  /* 0x0000005a31647220 */ /* 0x003fe20000410000 */
[----:B------:R-:W-:Y:S01]  /*2400*/  ISETP.NE.AND P3, PT, R23, 0x1f, PT ;  /* 0x0000001f1700780c */ /* 0x000fe20003f65270 */
[----:B------:R-:W-:Y:S01]  /*2410*/  FFMA.FTZ R96, R95, R96, R94 ;  /* 0x000000605f607223 */ /* 0x000fe2000001005e */
[----:B------:R-:W-:Y:S01]  /*2420*/  ISETP.GE.AND P0, PT, R13, 0x1, PT ;  /* 0x000000010d00780c */ /* 0x000fe20003f06270 */
[----:B------:R-:W-:Y:S01]  /*2430*/  FMUL.FTZ R100, R95, R100 ;  /* 0x000000645f647220 */ /* 0x000fe20000410000 */
[----:B------:R-:W-:Y:S01]  /*2440*/  ISETP.GE.U32.AND P4, PT, R23, 0x18, PT ;  /* 0x000000181700780c */ /* 0x000fe20003f86070 */
[----:B------:R-:W-:Y:S01]  /*2450*/  FFMA.FTZ R96, R51, R96, R44 ;  /* 0x0000006033607223 */ /* 0x000fe2000001002c */
[----:B------:R-:W-:Y:S01]  /*2460*/  LEA R91, R91, R12, 0x7 ;  /* 0x0000000c5b5b7211 */ /* 0x000fe200078e38ff */
[----:B------:R-:W-:Y:S01]  /*2470*/  FMUL.FTZ R97, R51, R100 ;  /* 0x0000006433617220 */ /* 0x000fe20000410000 */
[----:B------:R-:W-:Y:S01]  /*2480*/  BSSY B0, `(.L_x_8797) ;  /* 0x000008a000007945 */ /* 0x000fe20003800000 */
[----:B------:R-:W-:Y:S01]  /*2490*/  FMUL.FTZ R50, R89, R42 ;  /* 0x0000002a59327220 */ /* 0x000fe20000410000 */
[----:B------:R-:W0:Y:S01]  /*24a0*/  SHFL.DOWN PT, R102, R96, 0x1, 0x1f ;  /* 0x08201f0060667f89 */ /* 0x000e2200000e0000 */
[----:B------:R-:W-:-:S02]  /*24b0*/  FFMA.FTZ R88, R45, R51, R46 ;  /* 0x000000332d587223 */ /* 0x000fc4000001002e */
[----:B------:R-:W-:Y:S01]  /*24c0*/  FMUL.FTZ R48, R48, R43 ;  /* 0x0000002b30307220 */ /* 0x000fe20000410000 */
[----:B------:R-:W1:Y:S01]  /*24d0*/  SHFL.DOWN PT, R100, R97, 0x1, 0x1f ;  /* 0x08201f0061647f89 */ /* 0x000e6200000e0000 */
        /* <DEDUP_REMOVED lines=29> */
[----:B------:R-:W0:Y:S01]  /*26b0*/  SHFL.DOWN PT, R105, R96, 0x8, 0x1f ;  /* 0x09001f0060697f89 */ /* 0x000e2200000e0000 */
[----:B------:R-:W-:Y:S02]  /*26c0*/  SHF.L.U32 R100, R83, 0x3, RZ ;  /* 0x0000000353647819 */ /* 0x000fe400000006ff */
[----:B------:R-:W-:Y:S01]  /*26d0*/  ISETP.NE.OR P0, PT, R23, RZ, P0 ;  /* 0x000000ff1700720c */ /* 0x000fe20000705670 */
[----:B------:R-:W1:Y:S01]  /*26e0*/  SHFL.DOWN PT, R104, R97, 0x8, 0x1f ;  /* 0x09001f0061687f89 */ /* 0x000e6200000e0000 */
[C---:B--2---:R-:W-:Y:S01]  /*26f0*/  @P3 FFMA.FTZ R101, R98.reuse, R88, R101 ;  /* 0x0000005862653223 */ /* 0x044fe20000010065 */
[----:B------:R-:W-:Y:S01]  /*2700*/  HFMA2.MMA R88, -RZ, RZ, 1.875, 0 ;  /* 0x3f800000ff587435 */ /* 0x000fe200000001ff */
[----:B---3--:R-:W-:-:S03]  /*2710*/  @P3 FMUL.FTZ R98, R98, R89 ;  /* 0x0000005962623220 */ /* 0x008fc60000410000 */
[----:B------:R-:W2:Y:S01]  /*2720*/  SHFL.UP PT, R102, R101, 0x8, RZ ;  /* 0x0500000065667989 */ /* 0x000ea200000e00ff */
[----:B------:R-:W-:Y:S02]  /*2730*/  MOV R89, RZ ;  /* 0x000000ff00597202 */ /* 0x000fe40000000f00 */
[C---:B------:R-:W-:Y:S01]  /*2740*/  ISETP.GE.AND P3, PT, R13.reuse, 0x8, PT ;  /* 0x000000080d00780c */ /* 0x040fe20003f66270 */
[----:B------:R-:W3:Y:S04]  /*2750*/  SHFL.UP PT, R103, R98, 0x8, RZ ;  /* 0x0500000062677989 */ /* 0x000ee800000e00ff */
[----:B------:R-:W-:Y:S01]  /*2760*/  @!P0 LDS.64 R88, [R100+0x12b8] ;  /* 0x0012b80064588984 */ /* 0x000fe20000000a00 */
[----:B------:R-:W-:Y:S01]  /*2770*/  ISETP.GE.AND P0, PT, R13, 0x10, PT ;  /* 0x000000100d00780c */ /* 0x000fe20003f06270 */
[----:B0-----:R-:W-:-:S02]  /*2780*/  @!P4 FFMA.FTZ R96, R97, R105, R96 ;  /* 0x000000696160c223 */ /* 0x001fc40000010060 */
[----:B-1----:R-:W-:-:S03]  /*2790*/  @!P4 FMUL.FTZ R97, R97, R104 ;  /* 0x000000686161c220 */ /* 0x002fc60000410000 */
[----:B------:R-:W0:Y:S04]  /*27a0*/  SHFL.DOWN PT, R105, R96, 0x10, 0x1f ;  /* 0x0a001f0060697f89 */ /* 0x000e2800000e0000 */
        /* <DEDUP_REMOVED lines=8> */
[----:B------:R-:W-:Y:S04]  /*2830*/  SHFL.IDX PT, R105, R89, RZ, 0x1f ;  /* 0x00001fff59697589 */ /* 0x000fe800000e0000 */
[----:B------:R-:W-:Y:S01]  /*2840*/  SHFL.DOWN PT, R107, R96, 0x1, 0x1f ;  /* 0x08201f00606b7f89 */ /* 0x000fe200000e0000 */
[----:B--2---:R-:W-:-:S03]  /*2850*/  @P0 FFMA.FTZ R101, R98, R102, R101 ;  /* 0x0000006662650223 */ /* 0x004fc60000010065 */
[----:B------:R-:W0:Y:S01]  /*2860*/  SHFL.DOWN PT, R106, R97, 0x1, 0x1f ;  /* 0x08201f00616a7f89 */ /* 0x000e2200000e0000 */
[----:B---3--:R-:W-:Y:S01]  /*2870*/  @P0 FMUL.FTZ R98, R98, R103 ;  /* 0x0000006762620220 */ /* 0x008fe20000410000 */
[----:B------:R-:W-:Y:S02]  /*2880*/  ISETP.NE.AND P0, PT, R12, RZ, PT ;  /* 0x000000ff0c00720c */ /* 0x000fe40003f05270 */
[----:B-----5:R-:W-:Y:S04]  /*2890*/  SHFL.IDX PT, R102, R93, RZ, 0x1f ;  /* 0x00001fff5d667589 */ /* 0x020fe800000e0000 */
[----:B------:R-:W-:Y:S04]  /*28a0*/  SHFL.UP PT, R101, R101, 0x1, RZ ;  /* 0x0420000065657989 */ /* 0x000fe800000e00ff */
[----:B------:R-:W1:Y:S04]  /*28b0*/  SHFL.UP PT, R98, R98, 0x1, RZ ;  /* 0x0420000062627989 */ /* 0x000e6800000e00ff */
[----:B------:R2:W-:Y:S04]  /*28c0*/  SHFL.IDX PT, R104, R96, RZ, 0x1f ;  /* 0x00001fff60687589 */ /* 0x0005e800000e0000 */
[----:B------:R-:W3:Y:S01]  /*28d0*/  SHFL.IDX PT, R103, R97, RZ, 0x1f ;  /* 0x00001fff61677589 */ /* 0x000ee200000e0000 */
[----:B0-----:R-:W-:-:S04]  /*28e0*/  @P2 FFMA.FTZ R105, R106, R105, R107 ;  /* 0x000000696a692223 */ /* 0x001fc8000001006b */
[----:B------:R-:W-:-:S04]  /*28f0*/  FFMA.FTZ R90, R105, R90, R47 ;  /* 0x0000005a695a7223 */ /* 0x000fc8000001002f */
[----:B------:R-:W-:Y:S02]  /*2900*/  FFMA.FTZ R92, R49, R90, R92 ;  /* 0x0000005a315c7223 */ /* 0x000fe4000001005c */
[----:B-1----:R-:W-:Y:S02]  /*2910*/  @P1 FFMA.FTZ R102, R98, R102, R101 ;  /* 0x0000006662661223 */ /* 0x002fe40000010065 */
[----:B------:R-:W-:Y:S02]  /*2920*/  FFMA.FTZ R94, R95, R92, R94 ;  /* 0x0000005c5f5e7223 */ /* 0x000fe4000001005e */
[----:B------:R-:W-:Y:S01]  /*2930*/  FFMA.FTZ R102, R56, R102, R45 ;  /* 0x0000006638667223 */ /* 0x000fe2000001002d */
[----:B------:R-:W-:Y:S01]  /*2940*/  SHF.L.U32 R56, R12, 0x4, RZ ;  /* 0x000000040c387819 */ /* 0x000fe200000006ff */
[----:B--2---:R-:W-:Y:S02]  /*2950*/  FFMA.FTZ R96, R51, R94, R44 ;  /* 0x0000005e33607223 */ /* 0x004fe4000001002c */
[----:B---3--:R-:W-:Y:S01]  /*2960*/  FFMA.FTZ R89, R103, R89, R104 ;  /* 0x0000005967597223 */ /* 0x008fe20000010068 */
[----:B------:R-:W-:Y:S01]  /*2970*/  IADD3 R104, -R91, c[0x0][0x168], RZ ;  /* 0x00005a005b687a10 */ /* 0x000fe20007ffe1ff */
[----:B------:R-:W-:-:S02]  /*2980*/  FFMA.FTZ R51, R51, R102, R46 ;  /* 0x0000006633337223 */ /* 0x000fc4000001002e */
[----:B------:R-:W-:Y:S01]  /*2990*/  FADD.FTZ R91, -R45, R102 ;  /* 0x000000662d5b7221 */ /* 0x000fe20000010100 */
[----:B------:R-:W-:Y:S01]  /*29a0*/  ISETP.GE.AND P1, PT, R104, 0x1, PT ;  /* 0x000000016800780c */ /* 0x000fe20003f26270 */
[----:B------:R-:W-:Y:S01]  /*29b0*/  FMUL.FTZ R44, R96, R55 ;  /* 0x00000037602c7220 */ /* 0x000fe20000410000 */
[C---:B------:R-:W-:Y:S01]  /*29c0*/  ISETP.GE.AND P2, PT, R104.reuse, 0x21, PT ;  /* 0x000000216800780c */ /* 0x040fe20003f46270 */
[----:B------:R-:W-:Y:S01]  /*29d0*/  FFMA.FTZ R101, R95, R51, R50 ;  /* 0x000000335f657223 */ /* 0x000fe20000010032 */
[----:B------:R-:W-:Y:S01]  /*29e0*/  ISETP.GE.AND P3, PT, R104, 0x41, PT ;  /* 0x000000416800780c */ /* 0x000fe20003f66270 */
[----:B------:R-:W-:Y:S01]  /*29f0*/  FADD.FTZ R93, -R46, R51 ;  /* 0x000000332e5d7221 */ /* 0x000fe20000010100 */
[----:B------:R-:W-:Y:S01]  /*2a00*/  ISETP.GE.AND P4, PT, R104, 0x61, PT ;  /* 0x000000616800780c */ /* 0x000fe20003f86270 */
[----:B------:R-:W-:Y:S01]  /*2a10*/  FMUL.FTZ R98, R94, R62 ;  /* 0x0000003e5e627220 */ /* 0x000fe20000410000 */
[----:B------:R-:W-:Y:S01]  /*2a20*/  SHF.L.U64.HI R104, R85, 0x2, R86 ;  /* 0x0000000255687819 */ /* 0x000fe20000010256 */
[----:B------:R-:W-:-:S02]  /*2a30*/  FFMA.FTZ R46, R91, R44, RZ ;  /* 0x0000002c5b2e7223 */ /* 0x000fc400000100ff */
[----:B------:R-:W-:Y:S02]  /*2a40*/  FMUL.FTZ R88, R103, R88 ;  /* 0x0000005867587220 */ /* 0x000fe40000410000 */
[----:B------:R-:W-:Y:S02]  /*2a50*/  FFMA.FTZ R103, R49, R101, R48 ;  /* 0x0000006531677223 */ /* 0x000fe40000010030 */
[----:B------:R-:W-:Y:S01]  /*2a60*/  FADD.FTZ R95, -R50, R101 ;  /* 0x00000065325f7221 */ /* 0x000fe20000010100 */
[----:B------:R0:W-:Y:S01]  /*2a70*/  @!P0 STS.64 [R100+0x12b8], R88 ;  /* 0x0012b85864008388 */ /* 0x0001e20000000a00 */
[----:B------:R-:W-:Y:S02]  /*2a80*/  FMUL.FTZ R45, R92, R57 ;  /* 0x000000395c2d7220 */ /* 0x000fe40000410000 */
[----:B------:R-:W-:Y:S02]  /*2a90*/  FFMA.FTZ R46, R93, R98, R46 ;  /* 0x000000625d2e7223 */ /* 0x000fe4000001002e */
[----:B------:R-:W-:-:S02]  /*2aa0*/  FMUL.FTZ R50, R90, R64 ;  /* 0x000000405a327220 */ /* 0x000fc40000410000 */
[----:B------:R-:W-:Y:S02]  /*2ab0*/  FADD.FTZ R97, -R48, R103 ;  /* 0x0000006730617221 */ /* 0x000fe40000010100 */
[-C--:B------:R-:W-:Y:S02]  /*2ac0*/  FFMA.FTZ R48, R95, R45.reuse, R46 ;  /* 0x0000002d5f307223 */ /* 0x080fe4000001002e */
[----:B------:R-:W-:Y:S02]  /*2ad0*/  FMUL.FTZ R46, R30, R45 ;  /* 0x0000002d1e2e7220 */ /* 0x000fe40000410000 */
[----:B------:R-:W-:Y:S02]  /*2ae0*/  FMUL.FTZ R47, R31, R50 ;  /* 0x000000321f2f7220 */ /* 0x000fe40000410000 */
[----:B------:R-:W-:Y:S02]  /*2af0*/  FMUL.FTZ R45, R29, R98 ;  /* 0x000000621d2d7220 */ /* 0x000fe40000410000 */
[----:B------:R-:W-:-:S02]  /*2b00*/  FMUL.FTZ R44, R28, R44 ;  /* 0x0000002c1c2c7220 */ /* 0x000fc40000410000 */
[----:B------:R-:W-:Y:S02]  /*2b10*/  FMUL.FTZ R49, R97, R50 ;  /* 0x0000003261317220 */ /* 0x000fe40000410000 */
[----:B------:R-:W-:Y:S01]  /*2b20*/  FMUL.FTZ R50, R65, R101 ;  /* 0x0000006541327220 */ /* 0x000fe20000410000 */
[----:B------:R1:W-:Y:S01]  /*2b30*/  STS.128 [R56+0x400], R44 ;  /* 0x0004002c38007388 */ /* 0x0003e20000000c00 */
[----:B------:R-:W-:Y:S02]  /*2b40*/  FADD.FTZ R98, R48, R49 ;  /* 0x0000003130627221 */ /* 0x000fe40000010000 */
[----:B------:R-:W-:Y:S01]  /*2b50*/  FMUL.FTZ R49, R82, R51 ;  /* 0x0000003352317220 */ /* 0x000fe20000410000 */
[----:B------:R-:W-:Y:S01]  /*2b60*/  BAR.SYNC.DEFER_BLOCKING 0x0 ;  /* 0x0000000000007b1d */ /* 0x000fe20000010000 */
[----:B------:R-:W-:Y:S02]  /*2b70*/  FMUL.FTZ R48, R63, R102 ;  /* 0x000000663f307220 */ /* 0x000fe40000410000 */
[----:B------:R-:W-:Y:S01]  /*2b80*/  FMUL.FTZ R51, R84, R103 ;  /* 0x0000006754337220 */ /* 0x000fe20000410000 */
[----:B------:R-:W-:Y:S01]  /*2b90*/  SHF.L.U32 R103, R85, 0x2, RZ ;  /* 0x0000000255677819 */ /* 0x000fe200000006ff */
[----:B0-----:R-:W-:-:S02]  /*2ba0*/  IMAD R88, R104, c[0x0][0x2b0], RZ ;  /* 0x0000ac0068587a24 */ /* 0x001fc400078e02ff */
        /* <DEDUP_REMOVED lines=23> */
.L_x_8798:
[----:B------:R-:W-:Y:S05]  /*2d20*/  BSYNC B0 ;  /* 0x0000000000007941 */ /* 0x000fea0003800000 */
.L_x_8797:
        /* <DEDUP_REMOVED lines=11> */
.L_x_8800:
[----:B------:R-:W-:Y:S05]  /*2de0*/  BSYNC B0 ;  /* 0x0000000000007941 */ /* 0x000fea0003800000 */
.L_x_8799:
        /* <DEDUP_REMOVED lines=9> */
.L_x_8802:
[----:B------:R-:W-:Y:S05]  /*2e80*/  BSYNC B0 ;  /* 0x0000000000007941 */ /* 0x000fea0003800000 */
.L_x_8801:
        /* <DEDUP_REMOVED lines=9> */
.L_x_8804:
[----:B------:R-:W-:Y:S05]  /*2f20*/  BSYNC B0 ;  /* 0x0000000000007941 */ /* 0x000fea0003800000 */
.L_x_8803:
[----:B----4-:R-:W4:Y:S01]  /*2f30*/  SHFL.DOWN P1, R47, R98, 0x1, 0x1f ;  /* 0x08201f00622f7f89 */ /* 0x010f220000020000 */
[-C--:B------:R-:W-:Y:S01]  /*2f40*/  FMUL.FTZ R44, R87, R92.reuse ;  /* 0x0000005c572c7220 */ /* 0x080fe20000410000 */
[----:B------:R-:W-:Y:S01]  /*2f50*/  BSSY B0, `(.L_x_8805) ;  /* 0x000002a000007945 */ /* 0x000fe20003800000 */
        /* <DEDUP_REMOVED lines=41> */
.L_x_8806:
[----:B---3--:R-:W-:Y:S05]  /*31f0*/  BSYNC B0 ;  /* 0x0000000000007941 */ /* 0x008fea0003800000 */
.L_x_8805:
[----:B------:R-:W-:Y:S02]  /*3200*/  IADD3 R83, R83, 0x1, RZ ;  /* 0x0000000153537810 */ /* 0x000fe40007ffe0ff */
[----:B------:R-:W-:Y:S02]  /*3210*/  IADD3 R85, P1, R85, 0x1, RZ ;  /* 0x0000000155557810 */ /* 0x000fe40007f3e0ff */
[----:B------:R-:W-:Y:S02]  /*3220*/  ISETP.GE.AND P0, PT, R83, c[0x0][0x16c], PT ;  /* 0x00005b0053007a0c */ /* 0x000fe40003f06270 */
[----:B------:R-:W-:-:S11]  /*3230*/  IADD3.X R86, RZ, R86, RZ, P1, !PT ;  /* 0x00000056ff567210 */ /* 0x000fd60000ffe4ff */
[----:B------:R-:W-:Y:S01]  /*3240*/  @P0 CALL.REL.NOINC `(.L_x_8794) ;  /* 0x0000001000000944 */ /* 0x000fe20003c00000 */
[----:B------:R-:W-:Y:S05]  /*3250*/  BRA `(.L_x_8807) ;  /* 0xffffec5000007947 */ /* 0x000fea000383ffff */
.L_x_8794:
[----:B------:R-:W-:Y:S01]  /*3260*/  BAR.SYNC.DEFER_BLOCKING 0x0 ;  /* 0x0000000000007b1d */ /* 0x000fe20000010000 */
[----:B------:R-:W-:Y:S02]  /*3270*/  SHF.R.S32.HI R29, RZ, 0x1f, R12 ;  /* 0x0000001fff1d7819 */ /* 0x000fe4000001140c */
[----:B------:R-:W-:-:S04]  /*3280*/  LEA R28, P0, R12, R17, 0x4 ;  /* 0x000000110c1c7211 */ /* 0x000fc800078020ff */
[----:B------:R-:W-:-:S06]  /*3290*/  LEA.HI.X R29, R12, R19, R29, 0x4, P0 ;  /* 0x000000130c1d7211 */ /* 0x000fcc00000f241d */
[----:B------:R-:W3:Y:S01]  /*32a0*/  LDG.E.128 R28, [R28.64] ;  /* 0x000000061c1c7981 */ /* 0x000ee2000c1e1d00 */
[C---:B------:R-:W-:Y:S01]  /*32b0*/  IADD3 R50, R24.reuse, -0x1, RZ ;  /* 0xffffffff18327810 */ /* 0x040fe20007ffe0ff */
[----:B------:R-:W-:Y:S01]  /*32c0*/  UIADD3 UR4, UR4, -0x80, URZ ;  /* 0xffffff8004047890 */ /* 0x000fe2000fffe03f */
[----:B------:R-:W-:Y:S02]  /*32d0*/  ISETP.GT.AND P5, PT, R24, 0x1, PT ;  /* 0x000000011800780c */ /* 0x000fe40003fa4270 */
[----:B------:R-:W-:Y:S01]  /*32e0*/  MOV R24, R50 ;  /* 0x0000003200187202 */ /* 0x000fe20000000f00 */
        /* <DEDUP_REMOVED lines=30> */
[----:B------:R-:W-:Y:S01]  /*34d0*/  IMAD.WIDE.U32 R42, R5, c[0x0][0x2d8], R40 ;  /* 0x0000b600052a7a25 */ /* 0x000fe200078e0028 */
[----:B------:R4:W1:Y:S03]  /*34e0*/  @!P0 MUFU.RCP R49, R44 ;  /* 0x0000002c00318308 */ /* 0x0008660000001000 */
[----:B0-----:R-:W-:Y:S01]  /*34f0*/  @!P2 FADD.FTZ R46, R46, 1 ;  /* 0x3f8000002e2ea421 */ /* 0x001fe20000010000 */
[----:B------:R-:W-:Y:S01]  /*3500*/  IADD3 R43, R43, R51, RZ ;  /* 0x000000332b2b7210 */ /* 0x000fe20007ffe0ff */
[----:B------:R-:W-:-:S02]  /*3510*/  IMAD R51, R0, c[0x0][0x2e4], R37 ;  /* 0x0000b90000337a24 */ /* 0x000fc400078e0225 */
[----:B---3--:R-:W-:Y:S01]  /*3520*/  @!P3 FADD.FTZ R47, R47, 1 ;  /* 0x3f8000002f2fb421 */ /* 0x008fe20000010000 */
[----:B------:R0:W3:Y:S01]  /*3530*/  @!P1 MUFU.RCP R48, R45 ;  /* 0x0000002d00309308 */ /* 0x0000e20000001000 */
[----:B------:R-:W-:-:S04]  /*3540*/  IMAD.WIDE.U32 R36, R0, c[0x0][0x2e0], R42 ;  /* 0x0000b80000247a25 */ /* 0x000fc800078e002a */
[----:B----4-:R-:W-:Y:S01]  /*3550*/  IMAD R44, R6, c[0x0][0x2f8], RZ ;  /* 0x0000be00062c7a24 */ /* 0x010fe200078e02ff */
[----:B------:R-:W-:Y:S01]  /*3560*/  IADD3 R37, R37, R51, RZ ;  /* 0x0000003325257210 */ /* 0x000fe20007ffe0ff */
[C---:B------:R-:W-:Y:S01]  /*3570*/  IMAD.WIDE.U32 R40, R5.reuse, c[0x0][0x2f8], R40 ;  /* 0x0000be0005287a25 */ /* 0x040fe200078e0028 */
[----:B------:R-:W-:Y:S01]  /*3580*/  LEA R43, P4, R36, c[0x0][0x330], 0x2 ;  /* 0x0000cc00242b7a11 */ /* 0x000fe200078810ff */
[----:B------:R-:W4:Y:S02]  /*3590*/  @!P2 MUFU.RCP R39, R46 ;  /* 0x0000002e0027a308 */ /* 0x000f240000001000 */
[----:B-1----:R-:W-:Y:S01]  /*35a0*/  @!P0 FMUL.FTZ R32, R32, R49 ;  /* 0x0000003120208220 */ /* 0x002fe20000410000 */
[----:B------:R-:W-:Y:S01]  /*35b0*/  LEA.HI.X R37, R36, c[0x0][0x334], R37, 0x2, P4 ;  /* 0x0000cd0024257a11 */ /* 0x000fe200020f1425 */
[----:B0-----:R-:W-:Y:S01]  /*35c0*/  IMAD R45, R5, c[0x0][0x2fc], R44 ;  /* 0x0000bf00052d7a24 */ /* 0x001fe200078e022c */
[----:B------:R-:W-:Y:S01]  /*35d0*/  IADD3 R42, P4, R43, R56, RZ ;  /* 0x000000382b2a7210 */ /* 0x000fe20007f9e0ff */
[----:B---3--:R-:W-:-:S02]  /*35e0*/  @!P1 FMUL.FTZ R33, R33, R48 ;  /* 0x0000003021219220 */ /* 0x008fc40000410000 */
[----:B------:R0:W1:Y:S01]  /*35f0*/  @!P3 MUFU.RCP R38, R47 ;  /* 0x0000002f0026b308 */ /* 0x0000620000001000 */
[----:B------:R-:W-:Y:S02]  /*3600*/  IADD3.X R43, R37, R54, RZ, P4, !PT ;  /* 0x00000036252b7210 */ /* 0x000fe400027fe4ff */
[----:B------:R-:W-:Y:S02]  /*3610*/  IADD3 R41, R41, R45, RZ ;  /* 0x0000002d29297210 */ /* 0x000fe40007ffe0ff */
[----:B------:R-:W-:Y:S01]  /*3620*/  IADD3 R10, P1, R10, -0x200, RZ ;  /* 0xfffffe000a0a7810 */ /* 0x000fe20007f3e0ff */
[----:B-----5:R3:W-:Y:S01]  /*3630*/  STG.E.128 [R42.64], R28 ;  /* 0x0000001c2a007986 */ /* 0x0207e2000c101d06 */
[----:B----4-:R-:W-:-:S03]  /*3640*/  @!P2 FMUL.FTZ R34, R34, R39 ;  /* 0x000000272222a220 */ /* 0x010fc60000410000 */
[----:B------:R-:W-:Y:S01]  /*3650*/  BAR.SYNC.DEFER_BLOCKING 0x0 ;  /* 0x0000000000007b1d */ /* 0x000fe20000010000 */
[----:B0-----:R-:W-:Y:S01]  /*3660*/  IMAD R47, R3, c[0x0][0x300], RZ ;  /* 0x0000c000032f7a24 */ /* 0x001fe200078e02ff */
[----:B------:R-:W-:Y:S02]  /*3670*/  IADD3 R16, P2, R16, -0x200, RZ ;  /* 0xfffffe0010107810 */ /* 0x000fe40007f5e0ff */
[----:B------:R-:W-:Y:S01]  /*3680*/  IADD3 R11, P4, R11, -0x200, RZ ;  /* 0xfffffe000b0b7810 */ /* 0x000fe20007f9e0ff */
[----:B-1----:R-:W-:Y:S01]  /*3690*/  @!P3 FMUL.FTZ R35, R35, R38 ;  /* 0x000000262323b220 */ /* 0x002fe20000410000 */
[----:B------:R-:W-:Y:S01]  /*36a0*/  IADD3 R20, P3, R20, -0x200, RZ ;  /* 0xfffffe0014147810 */ /* 0x000fe20007f7e0ff */
[----:B------:R-:W-:Y:S01]  /*36b0*/  IMAD R47, R0, c[0x0][0x304], R47 ;  /* 0x0000c100002f7a24 */ /* 0x000fe200078e022f */
[----:B------:R-:W-:Y:S02]  /*36c0*/  IADD3.X R22, R22, -0x1, RZ, P1, !PT ;  /* 0xffffffff16167810 */ /* 0x000fe40000ffe4ff */
[----:B------:R-:W-:-:S02]  /*36d0*/  IADD3.X R18, R18, -0x1, RZ, P2, !PT ;  /* 0xffffffff12127810 */ /* 0x000fc400017fe4ff */
[----:B------:R-:W-:Y:S01]  /*36e0*/  IADD3.X R21, R21, -0x1, RZ, P3, !PT ;  /* 0xffffffff15157810 */ /* 0x000fe20001ffe4ff */
[----:B---3--:R-:W-:Y:S01]  /*36f0*/  IMAD.WIDE.U32 R28, R0, c[0x0][0x300], R40 ;  /* 0x0000c000001c7a25 */ /* 0x008fe200078e0028 */
[----:B------:R-:W-:-:S04]  /*3700*/  IADD3.X R14, R14, -0x1, RZ, P4, !PT ;  /* 0xffffffff0e0e7810 */ /* 0x000fc800027fe4ff */
        /* <DEDUP_REMOVED lines=17> */
.L_x_8784:
[----:B------:R-:W-:Y:S02]  /*3820*/  ISETP.NE.U32.AND P0, PT, RZ, c[0x0][0x328], PT ;  /* 0x0000ca00ff007a0c */ /* 0x000fe40003f05070 */
[----:B------:R-:W-:Y:S02]  /*3830*/  ISETP.NE.U32.AND P2, PT, RZ, c[0x0][0x348], PT ;  /* 0x0000d200ff007a0c */ /* 0x000fe40003f45070 */
[----:B------:R-:W-:Y:S02]  /*3840*/  ISETP.NE.AND.EX P1, PT, RZ, c[0x0][0x32c], PT, P0 ;  /* 0x0000cb00ff007a0c */ /* 0x000fe40003f25300 */
[----:B------:R-:W-:-:S11]  /*3850*/  ISETP.NE.AND.EX P0, PT, RZ, c[0x0][0x34c], PT, P2 ;  /* 0x0000d300ff007a0c */ /* 0x000fd60003f05320 */
[----:B------:R-:W-:Y:S05]  /*3860*/  @!P1 BRA `(.L_x_8809) ;  /* 0x0000014000009947 */ /* 0x000fea0003800000 */
[----:B-----5:R-:W1:Y:S01]  /*3870*/  SHFL.DOWN P1, R2, R9, 0x1, 0x1f ;  /* 0x08201f0009027f89 */ /* 0x020e620000020000 */
        /* <DEDUP_REMOVED lines=18> */
.L_x_8810:
[----:B-1----:R-:W-:Y:S05]  /*39a0*/  BSYNC B0 ;  /* 0x0000000000007941 */ /* 0x002fea0003800000 */
.L_x_8809:
[----:B------:R-:W-:Y:S01]  /*39b0*/  BSSY B0, `(.L_x_8811) ;  /* 0x0000018000007945 */ /* 0x000fe20003800000 */
[----:B------:R-:W-:Y:S05]  /*39c0*/  @!P0 BRA `(.L_x_8812) ;  /* 0x0000015000008947 */ /* 0x000fea0003800000 */
[----:B------:R-:W-:Y:S06]  /*39d0*/  BAR.SYNC.DEFER_BLOCKING 0x0 ;  /* 0x0000000000007b1d */ /* 0x000fec0000010000 */
[----:B-----5:R-:W1:Y:S04]  /*39e0*/  SHFL.DOWN P0, R2, R25, 0x1, 0x1f ;  /* 0x08201f0019027f89 */ /* 0x020e680000000000 */
        /* <DEDUP_REMOVED lines=19> */
.L_x_8812:
[----:B------:R-:W1:Y:S02]  /*3b20*/  S2R R9, SR_TID.X ;  /* 0x0000000000097919 */ /* 0x000e640000002100 */
.L_x_8813:
[----:B-1----:R-:W-:Y:S05]  /*3b30*/  BSYNC B0 ;  /* 0x0000000000007941 */ /* 0x002fea0003800000 */
.L_x_8811:
[----:B------:R-:W-:-:S13]  /*3b40*/  ISETP.GE.AND P0, PT, R9, c[0x0][0x16c], PT ;  /* 0x00005b0009007a0c */ /* 0x000fda0003f06270 */
[----:B------:R-:W-:Y:S05]  /*3b50*/  @P0 EXIT ;  /* 0x000000000000094d */ /* 0x000fea0003800000 */
[----:B------:R-:W-:Y:S02]  /*3b60*/  IMAD R5, R3, c[0x0][0x288], RZ ;  /* 0x0000a20003057a24 */ /* 0x000fe400078e02ff */
[----:B-----5:R-:W-:-:S04]  /*3b70*/  IMAD.WIDE.U32 R2, R0, c[0x0][0x288], RZ ;  /* 0x0000a20000027a25 */ /* 0x020fc800078e00ff */
[----:B------:R-:W-:-:S05]  /*3b80*/  IMAD R5, R0, c[0x0][0x28c], R5 ;  /* 0x0000a30000057a24 */ /* 0x000fca00078e0205 */
[----:B------:R-:W-:Y:S02]  /*3b90*/  IADD3 R13, R3, R5, RZ ;  /* 0x00000005030d7210 */ /* 0x000fe40007ffe0ff */
.L_x_8814:
        /* <DEDUP_REMOVED lines=16> */
.L_x_8815:
        /* <DEDUP_REMOVED lines=14> */
.L_x_9167:


//--------------------- .nv.shared._Z25selective_scan_bwd_kernelI32Selective_Scan_bwd_kernel_traitsILi128ELi16ELb0ELb0ELb0ELb0ELb0EffEEv12SSMParamsBwd --------------------------
	.section	.nv.shared._Z25selective_scan_bwd_kernelI32Selective_Scan_bwd_kernel_traitsILi128ELi16ELb0ELb0ELb0ELb0ELb0EffEEv12SSMParamsBwd,"aw",@nobits
	.sectionflags	@""
	.align	16


//--------------------- .nv.global                --------------------------
	.section	.nv.global,"aw",@nobits
.nv.global:
	.type		_ZN67_INTERNAL_9fb23679_31_selective_scan_bwd_fp32_real_cu_0be2b6c9_30954cuda3std3__48in_placeE,@object
	.size		_ZN67_INTERNAL_9fb23679_31_selective_scan_bwd_fp32_real_cu_0be2b6c9_30954cuda3std3__48in_placeE,(_ZN67_INTERNAL_9fb23679_31_selective_scan_bwd_fp32_real_cu_0be2b6c9_30954cuda3std6ranges3__45__cpo8distanceE - _ZN67_INTERNAL_9fb23679_31_selective_scan_bwd_fp32_real_cu_0be2b6c9_30954cuda3std3__48in_placeE)
_ZN67_INTERNAL_9fb23679_31_selective_scan_bwd_fp32_real_cu_0be2b6c9_30954cuda3std3__48in_placeE:
	.zero		1
	.type		_ZN67_INTERNAL_9fb23679_31_selective_scan_bwd_fp32_real_cu_0be2b6c9_30954cuda3std6ranges3__45__cpo8distanceE,@object
	.size		_ZN67_INTERNAL_9fb23679_31_selective_scan_bwd_fp32_real_cu_0be2b6c9_30954cuda3std6ranges3__45__cpo8distanceE,(_ZN67_INTERNAL_9fb23679_31_selective_scan_bwd_fp32_real_cu_0be2b6c9_30954cuda3std3__45__cpo6cbeginE - _ZN67_INTERNAL_9fb23679_31_selective_scan_bwd_fp32_real_cu_0be2b6c9_30954cuda3std6ranges3__45__cpo8distanceE)
_ZN67_INTERNAL_9fb23679_31_selective_scan_bwd_fp32_real_cu_0be2b6c9_30954cuda3std6ranges3__45__cpo8distanceE:
	.zero		1
	.type		_ZN67_INTERNAL_9fb23679_31_selective_scan_bwd_fp32_real_cu_0be2b6c9_30954cuda3std3__45__cpo6cbeginE,@object
	.size		_ZN67_INTERNAL_9fb23679_31_selective_scan_bwd_fp32_real_cu_0be2b6c9_30954cuda3std3__45__cpo6cbeginE,(_ZN67_INTERNAL_9fb23679_31_selective_scan_bwd_fp32_real_cu_0be2b6c9_30954cuda3std6ranges3__45__cpo7advanceE - _ZN67_INTERNAL_9fb23679_31_selective_scan_bwd_fp32_real_cu_0be2b6c9_30954cuda3std3__45__cpo6cbeginE)
_ZN67_INTERNAL_9fb23679_31_selective_scan_bwd_fp32_real_cu_0be2b6c9_30954cuda3std3__45__cpo6cbeginE:
	.zero		1
	.type		_ZN67_INTERNAL_9fb23679_31_selective_scan_bwd_fp32_real_cu_0be2b6c9_30954cuda3std6ranges3__45__cpo7advanceE,@object
	.size		_ZN67_INTERNAL_9fb23679_31_selective_scan_bwd_fp32_real_cu_0be2b6c9_30954cuda3std6ranges3__45__cpo7advanceE,(_ZN67_INTERNAL_9fb23679_31_selective_scan_bwd_fp32_real_cu_0be2b6c9_30954cuda3std3__45__cpo7crbeginE - _ZN67_INTERNAL_9fb23679_31_selective_scan_bwd_fp32_real_cu_0be2b6c9_30954cuda3std6ranges3__45__cpo7advanceE)
_ZN67_INTERNAL_9fb23679_31_selective_scan_bwd_fp32_real_cu_0be2b6c9_30954cuda3std6ranges3__45__cpo7advanceE:
	.zero		1
	.type		_ZN67_INTERNAL_9fb23679_31_selective_scan_bwd_fp32_real_cu_0be2b6c9_30954cuda3std3__45__cpo7crbeginE,@object
	.size		_ZN67_INTERNAL_9fb23679_31_selective_scan_bwd_fp32_real_cu_0be2b6c9_30954cuda3std3__45__cpo7crbeginE,(_ZN67_INTERNAL_9fb23679_31_selective_scan_bwd_fp32_real_cu_0be2b6c9_30954cuda3std6ranges3__45__cpo4dataE - _ZN67_INTERNAL_9fb23679_31_selective_scan_bwd_fp32_real_cu_0be2b6c9_30954cuda3std3__45__cpo7crbeginE)
_ZN67_INTERNAL_9fb23679_31_selective_scan_bwd_fp32_real_cu_0be2b6c9_30954cuda3std3__45__cpo7crbeginE:
	.zero		1
	.type		_ZN67_INTERNAL_9fb23679_31_selective_scan_bwd_fp32_real_cu_0be2b6c9_30954cuda3std6ranges3__45__cpo4dataE,@object
	.size		_ZN67_INTERNAL_9fb23679_31_selective_scan_bwd_fp32_real_cu_0be2b6c9_30954cuda3std6ranges3__45__cpo4dataE,(_ZN67_INTERNAL_9fb23679_31_selective_scan_bwd_fp32_real_cu_0be2b6c9_30954cuda3std6ranges3__45__cpo5beginE - _ZN67_INTERNAL_9fb23679_31_selective_scan_bwd_fp32_real_cu_0be2b6c9_30954cuda3std6ranges3__45__cpo4dataE)
_ZN67_INTERNAL_9fb23679_31_selective_scan_bwd_fp32_real_cu_0be2b6c9_30954cuda3std6ranges3__45__cpo4dataE:
	.zero		1
	.type		_ZN67_INTERNAL_9fb23679_31_selective_scan_bwd_fp32_real_cu_0be2b6c9_30954cuda3std6ranges3__45__cpo5beginE,@object
	.size		_ZN67_INTERNAL_9fb23679_31_selective_scan_bwd_fp32_real_cu_0be2b6c9_30954cuda3std6ranges3__45__cpo5beginE,(_ZN67_INTERNAL_9fb23679_31_selective_scan_bwd_fp32_real_cu_0be2b6c9_30954cuda3std3__469_GLOBAL__N__9fb23679_31_selective_scan_bwd_fp32_real_cu_0be2b6c9_30956ignoreE - _ZN67_INTERNAL_9fb23679_31_selective_scan_bwd_fp32_real_cu_0be2b6c9_30954cuda3std6ranges3__45__cpo5beginE)
_ZN67_INTERNAL_9fb23679_31_selective_scan_bwd_fp32_real_cu_0be2b6c9_30954cuda3std6ranges3__45__cpo5beginE:
	.zero		1
	.type		_ZN67_INTERNAL_9fb23679_31_selective_scan_bwd_fp32_real_cu_0be2b6c9_30954cuda3std3__469_GLOBAL__N__9fb23679_31_selective_scan_bwd_fp32_real_cu_0be2b6c9_30956ignoreE,@object
	.size		_ZN67_INTERNAL_9fb23679_31_selective_scan_bwd_fp32_real_cu_0be2b6c9_30954cuda3std3__469_GLOBAL__N__9fb23679_31_selective_scan_bwd_fp32_real_cu_0be2b6c9_30956ignoreE,(_ZN67_INTERNAL_9fb23679_31_selective_scan_bwd_fp32_real_cu_0be2b6c9_30954cuda3std6ranges3__45__cpo4sizeE - _ZN67_INTERNAL_9fb23679_31_selective_scan_bwd_fp32_real_cu_0be2b6c9_30954cuda3std3__469_GLOBAL__N__9fb23679_31_selective_scan_bwd_fp32_real_cu_0be2b6c9_30956ignoreE)
_ZN67_INTERNAL_9fb23679_31_selective_scan_bwd_fp32_real_cu_0be2b6c9_30954cuda3std3__469_GLOBAL__N__9fb23679_31_selective_scan_bwd_fp32_real_cu_0be2b6c9_30956ignoreE:
	.zero		1
	.type		_ZN67_INTERNAL_9fb23679_31_selective_scan_bwd_fp32_real_cu_0be2b6c9_30954cuda3std6ranges3__45__cpo4sizeE,@object
	.size		_ZN67_INTERNAL_9fb23679_31_selective_scan_bwd_fp32_real_cu_0be2b6c9_30954cuda3std6ranges3__45__cpo4sizeE,(_ZN67_INTERNAL_9fb23679_31_selective_scan_bwd_fp32_real_cu_0be2b6c9_30954cuda3std3__45__cpo5beginE - _ZN67_INTERNAL_9fb23679_31_selective_scan_bwd_fp32_real_cu_0be2b6c9_30954cuda3std6ranges3__45__cpo4sizeE)
_ZN67_INTERNAL_9fb23679_31_selective_scan_bwd_fp32_real_cu_0be2b6c9_30954cuda3std6ranges3__45__cpo4sizeE:
	.zero		1
	.type		_ZN67_INTERNAL_9fb23679_31_selective_scan_bwd_fp32_real_cu_0be2b6c9_30954cuda3std3__45__cpo5beginE,@object
	.size		_ZN67_INTERNAL_9fb23679_31_selective_scan_bwd_fp32_real_cu_0be2b6c9_30954cuda3std3__45__cpo5beginE,(_ZN67_INTERNAL_9fb23679_31_selective_scan_bwd_fp32_real_cu_0be2b6c9_30954cuda3std6ranges3__45__cpo6cbeginE - _ZN67_INTERNAL_9fb23679_31_selective_scan_bwd_fp32_real_cu_0be2b6c9_30954cuda3std3__45__cpo5beginE)
_ZN67_INTERNAL_9fb23679_31_selective_scan_bwd_fp32_real_cu_0be2b6c9_30954cuda3std3__45__cpo5beginE:
	.zero		1
	.type		_ZN67_INTERNAL_9fb23679_31_selective_scan_bwd_fp32_real_cu_0be2b6c9_30954cuda3std6ranges3__45__cpo6cbeginE,@object
	.size		_ZN67_INTERNAL_9fb23679_31_selective_scan_bwd_fp32_real_cu_0be2b6c9_30954cuda3std6ranges3__45__cpo6cbeginE,(_ZN67_INTERNAL_9fb23679_31_selective_scan_bwd_fp32_real_cu_0be2b6c9_30954cuda3std3__45__cpo6rbeginE - _ZN67_INTERNAL_9fb23679_31_selective_scan_bwd_fp32_real_cu_0be2b6c9_30954cuda3std6ranges3__45__cpo6cbeginE)
_ZN67_INTERNAL_9fb23679_31_selective_scan_bwd_fp32_real_cu_0be2b6c9_30954cuda3std6ranges3__45__cpo6cbeginE:
	.zero		1
	.type		_ZN67_INTERNAL_9fb23679_31_selective_scan_bwd_fp32_real_cu_0be2b6c9_30954cuda3std3__45__cpo6rbeginE,@object
	.size		_ZN67_INTERNAL_9fb23679_31_selective_scan_bwd_fp32_real_cu_0be2b6c9_30954cuda3std3__45__cpo6rbeginE,(_ZN67_INTERNAL_9fb23679_31_selective_scan_bwd_fp32_real_cu_0be2b6c9_30954cuda3std6ranges3__45__cpo4nextE - _ZN67_INTERNAL_9fb23679_31_selective_scan_bwd_fp32_real_cu_0be2b6c9_30954cuda3std3__45__cpo6rbeginE)
_ZN67_INTERNAL_9fb23679_31_selective_scan_bwd_fp32_real_cu_0be2b6c9_30954cuda3std3__45__cpo6rbeginE:
	.zero		1
	.type		_ZN67_INTERNAL_9fb23679_31_selective_scan_bwd_fp32_real_cu_0be2b6c9_30954cuda3std6ranges3__45__cpo4nextE,@object
	.size		_ZN67_INTERNAL_9fb23679_31_selective_scan_bwd_fp32_real_cu_0be2b6c9_30954cuda3std6ranges3__45__cpo4nextE,(_ZN67_INTERNAL_9fb23679_31_selective_scan_bwd_fp32_real_cu_0be2b6c9_30954cuda3std6ranges3__45__cpo4swapE - _ZN67_INTERNAL_9fb23679_31_selective_scan_bwd_fp32_real_cu_0be2b6c9_30954cuda3std6ranges3__45__cpo4nextE)
_ZN67_INTERNAL_9fb23679_31_selective_scan_bwd_fp32_real_cu_0be2b6c9_30954cuda3std6ranges3__45__cpo4nextE:
	.zero		1
	.type		_ZN67_INTERNAL_9fb23679_31_selective_scan_bwd_fp32_real_cu_0be2b6c9_30954cuda3std6ranges3__45__cpo4swapE,@object
	.size		_ZN67_INTERNAL_9fb23679_31_selective_scan_bwd_fp32_real_cu_0be2b6c9_30954cuda3std6ranges3__45__cpo4swapE,(_ZN67_INTERNAL_9fb23679_31_selective_scan_bwd_fp32_real_cu_0be2b6c9_30954cuda3std3__420unreachable_sentinelE - _ZN67_INTERNAL_9fb23679_31_selective_scan_bwd_fp32_real_cu_0be2b6c9_30954cuda3std6ranges3__45__cpo4swapE)
_ZN67_INTERNAL_9fb23679_31_selective_scan_bwd_fp32_real_cu_0be2b6c9_30954cuda3std6ranges3__45__cpo4swapE:
	.zero		1
	.type		_ZN67_INTERNAL_9fb23679_31_selective_scan_bwd_fp32_real_cu_0be2b6c9_30954cuda3std3__420unreachable_sentinelE,@object
	.size		_ZN67_INTERNAL_9fb23679_31_selective_scan_bwd_fp32_real_cu_0be2b6c9_30954cuda3std3__420unreachable_sentinelE,(_ZN67_INTERNAL_9fb23679_31_selective_scan_bwd_fp32_real_cu_0be2b6c9_30956thrust23THRUST_300001_SM_800_NS6system6detail10sequential3seqE - _ZN67_INTERNAL_9fb23679_31_selective_scan_bwd_fp32_real_cu_0be2b6c9_30954cuda3std3__420unreachable_sentinelE)
_ZN67_INTERNAL_9fb23679_31_selective_scan_bwd_fp32_real_cu_0be2b6c9_30954cuda3std3__420unreachable_sentinelE:
	.zero		1
	.type		_ZN67_INTERNAL_9fb23679_31_selective_scan_bwd_fp32_real_cu_0be2b6c9_30956thrust23THRUST_300001_SM_800_NS6system6detail10sequential3seqE,@object
	.size		_ZN67_INTERNAL_9fb23679_31_selective_scan_bwd_fp32_real_cu_0be2b6c9_30956thrust23THRUST_300001_SM_800_NS6system6detail10sequential3seqE,(_ZN67_INTERNAL_9fb23679_31_selective_scan_bwd_fp32_real_cu_0be2b6c9_30954cuda3std3__45__cpo4cendE - _ZN67_INTERNAL_9fb23679_31_selective_scan_bwd_fp32_real_cu_0be2b6c9_30956thrust23THRUST_300001_SM_800_NS6system6detail10sequential3seqE)
_ZN67_INTERNAL_9fb23679_31_selective_scan_bwd_fp32_real_cu_0be2b6c9_30956thrust23THRUST_300001_SM_800_NS6system6detail10sequential3seqE:
	.zero		1
	.type		_ZN67_INTERNAL_9fb23679_31_selective_scan_bwd_fp32_real_cu_0be2b6c9_30954cuda3std3__45__cpo4cendE,@object
	.size		_ZN67_INTERNAL_9fb23679_31_selective_scan_bwd_fp32_real_cu_0be2b6c9_30954cuda3std3__45__cpo4cendE,(_ZN67_INTERNAL_9fb23679_31_selective_scan_bwd_fp32_real_cu_0be2b6c9_30954cuda3std6ranges3__45__cpo9iter_swapE - _ZN67_INTERNAL_9fb23679_31_selective_scan_bwd_fp32_real_cu_0be2b6c9_30954cuda3std3__45__cpo4cendE)
_ZN67_INTERNAL_9fb23679_31_selective_scan_bwd_fp32_real_cu_0be2b6c9_30954cuda3std3__45__cpo4cendE:
	.zero		1
	.type		_ZN67_INTERNAL_9fb23679_31_selective_scan_bwd_fp32_real_cu_0be2b6c9_30954cuda3std6ranges3__45__cpo9iter_swapE,@object
	.size		_ZN67_INTERNAL_9fb23679_31_selective_scan_bwd_fp32_real_cu_0be2b6c9_30954cuda3std6ranges3__45__cpo9iter_swapE,(_ZN67_INTERNAL_9fb23679_31_selective_scan_bwd_fp32_real_cu_0be2b6c9_30954cuda3std3__45__cpo5crendE - _ZN67_INTERNAL_9fb23679_31_selective_scan_bwd_fp32_real_cu_0be2b6c9_30954cuda3std6ranges3__45__cpo9iter_swapE)
_ZN67_INTERNAL_9fb23679_31_selective_scan_bwd_fp32_real_cu_0be2b6c9_30954cuda3std6ranges3__45__cpo9iter_swapE:
	.zero		1
	.type		_ZN67_INTERNAL_9fb23679_31_selective_scan_bwd_fp32_real_cu_0be2b6c9_30954cuda3std3__45__cpo5crendE,@object
	.size		_ZN67_INTERNAL_9fb23679_31_selective_scan_bwd_fp32_real_cu_0be2b6c9_30954cuda3std3__45__cpo5crendE,(_ZN67_INTERNAL_9fb23679_31_selective_scan_bwd_fp32_real_cu_0be2b6c9_30954cuda3std6ranges3__45__cpo5cdataE - _ZN67_INTERNAL_9fb23679_31_selective_scan_bwd_fp32_real_cu_0be2b6c9_30954cuda3std3__45__cpo5crendE)
_ZN67_INTERNAL_9fb23679_31_selective_scan_bwd_fp32_real_cu_0be2b6c9_30954cuda3std3__45__cpo5crendE:
	.zero		1
	.type		_ZN67_INTERNAL_9fb23679_31_selective_scan_bwd_fp32_real_cu_0be2b6c9_30954cuda3std6ranges3__45__cpo5cdataE,@object
	.size		_ZN67_INTERNAL_9fb23679_31_selective_scan_bwd_fp32_real_cu_0be2b6c9_30954cuda3std6ranges3__45__cpo5cdataE,(_ZN67_INTERNAL_9fb23679_31_selective_scan_bwd_fp32_real_cu_0be2b6c9_30954cuda3std6ranges3__45__cpo3endE - _ZN67_INTERNAL_9fb23679_31_selective_scan_bwd_fp32_real_cu_0be2b6c9_30954cuda3std6ranges3__45__cpo5cdataE)
_ZN67_INTERNAL_9fb23679_31_selective_scan_bwd_fp32_real_cu_0be2b6c9_30954cuda3std6ranges3__45__cpo5cdataE:
	.zero		1
	.type		_ZN67_INTERNAL_9fb23679_31_selective_scan_bwd_fp32_real_cu_0be2b6c9_30954cuda3std6ranges3__45__cpo3endE,@object
	.size		_ZN67_INTERNAL_9fb23679_31_selective_scan_bwd_fp32_real_cu_0be2b6c9_30954cuda3std6ranges3__45__cpo3endE,(_ZN67_INTERNAL_9fb23679_31_selective_scan_bwd_fp32_real_cu_0be2b6c9_30954cuda3std3__419piecewise_constructE - _ZN67_INTERNAL_9fb23679_31_selective_scan_bwd_fp32_real_cu_0be2b6c9_30954cuda3std6ranges3__45__cpo3endE)
_ZN67_INTERNAL_9fb23679_31_selective_scan_bwd_fp32_real_cu_0be2b6c9_30954cuda3std6ranges3__45__cpo3endE:
	.zero		1
	.type		_ZN67_INTERNAL_9fb23679_31_selective_scan_bwd_fp32_real_cu_0be2b6c9_30954cuda3std3__419piecewise_constructE,@object
	.size		_ZN67_INTERNAL_9fb23679_31_selective_scan_bwd_fp32_real_cu_0be2b6c9_30954cuda3std3__419piecewise_constructE,(_ZN67_INTERNAL_9fb23679_31_selective_scan_bwd_fp32_real_cu_0be2b6c9_30954cuda3std6ranges3__45__cpo5ssizeE - _ZN67_INTERNAL_9fb23679_31_selective_scan_bwd_fp32_real_cu_0be2b6c9_30954cuda3std3__419piecewise_constructE)
_ZN67_INTERNAL_9fb23679_31_selective_scan_bwd_fp32_real_cu_0be2b6c9_30954cuda3std3__419piecewise_constructE:
	.zero		1
	.type		_ZN67_INTERNAL_9fb23679_31_selective_scan_bwd_fp32_real_cu_0be2b6c9_30954cuda3std6ranges3__45__cpo5ssizeE,@object
	.size		_ZN67_INTERNAL_9fb23679_31_selective_scan_bwd_fp32_real_cu_0be2b6c9_30954cuda3std6ranges3__45__cpo5ssizeE,(_ZN67_INTERNAL_9fb23679_31_selective_scan_bwd_fp32_real_cu_0be2b6c9_30954cuda3std3__45__cpo3endE - _ZN67_INTERNAL_9fb23679_31_selective_scan_bwd_fp32_real_cu_0be2b6c9_30954cuda3std6ranges3__45__cpo5ssizeE)
_ZN67_INTERNAL_9fb23679_31_selective_scan_bwd_fp32_real_cu_0be2b6c9_30954cuda3std6ranges3__45__cpo5ssizeE:
	.zero		1
	.type		_ZN67_INTERNAL_9fb23679_31_selective_scan_bwd_fp32_real_cu_0be2b6c9_30954cuda3std3__45__cpo3endE,@object
	.size		_ZN67_INTERNAL_9fb23679_31_selective_scan_bwd_fp32_real_cu_0be2b6c9_30954cuda3std3__45__cpo3endE,(_ZN67_INTERNAL_9fb23679_31_selective_scan_bwd_fp32_real_cu_0be2b6c9_30954cuda3std6ranges3__45__cpo4cendE - _ZN67_INTERNAL_9fb23679_31_selective_scan_bwd_fp32_real_cu_0be2b6c9_30954cuda3std3__45__cpo3endE)
_ZN67_INTERNAL_9fb23679_31_selective_scan_bwd_fp32_real_cu_0be2b6c9_30954cuda3std3__45__cpo3endE:
	.zero		1
	.type		_ZN67_INTERNAL_9fb23679_31_selective_scan_bwd_fp32_real_cu_0be2b6c9_30954cuda3std6ranges3__45__cpo4cendE,@object
	.size		_ZN67_INTERNAL_9fb23679_31_selective_scan_bwd_fp32_real_cu_0be2b6c9_30954cuda3std6ranges3__45__cpo4cendE,(_ZN67_INTERNAL_9fb23679_31_selective_scan_bwd_fp32_real_cu_0be2b6c9_30954cuda3std3__45__cpo4rendE - _ZN67_INTERNAL_9fb23679_31_selective_scan_bwd_fp32_real_cu_0be2b6c9_30954cuda3std6ranges3__45__cpo4cendE)
_ZN67_INTERNAL_9fb23679_31_selective_scan_bwd_fp32_real_cu_0be2b6c9_30954cuda3std6ranges3__45__cpo4cendE:
	.zero		1
	.type		_ZN67_INTERNAL_9fb23679_31_selective_scan_bwd_fp32_real_cu_0be2b6c9_30954cuda3std3__45__cpo4rendE,@object
	.size		_ZN67_INTERNAL_9fb23679_31_selective_scan_bwd_fp32_real_cu_0be2b6c9_30954cuda3std3__45__cpo4rendE,(_ZN67_INTERNAL_9fb23679_31_selective_scan_bwd_fp32_real_cu_0be2b6c9_30954cuda3std6ranges3__45__cpo4prevE - _ZN67_INTERNAL_9fb23679_31_selective_scan_bwd_fp32_real_cu_0be2b6c9_30954cuda3std3__45__cpo4rendE)
_ZN67_INTERNAL_9fb23679_31_selective_scan_bwd_fp32_real_cu_0be2b6c9_30954cuda3std3__45__cpo4rendE:
	.zero		1
	.type		_ZN67_INTERNAL_9fb23679_31_selective_scan_bwd_fp32_real_cu_0be2b6c9_30954cuda3std6ranges3__45__cpo4prevE,@object
	.size		_ZN67_INTERNAL_9fb23679_31_selective_scan_bwd_fp32_real_cu_0be2b6c9_30954cuda3std6ranges3__45__cpo4prevE,(_ZN67_INTERNAL_9fb23679_31_selective_scan_bwd_fp32_real_cu_0be2b6c9_30954cuda3std6ranges3__45__cpo9iter_moveE - _ZN67_INTERNAL_9fb23679_31_selective_scan_bwd_fp32_real_cu_0be2b6c9_30954cuda3std6ranges3__45__cpo4prevE)
_ZN67_INTERNAL_9fb23679_31_selective_scan_bwd_fp32_real_cu_0be2b6c9_30954cuda3std6ranges3__45__cpo4prevE:
	.zero		1
	.type		_ZN67_INTERNAL_9fb23679_31_selective_scan_bwd_fp32_real_cu_0be2b6c9_30954cuda3std6ranges3__45__cpo9iter_moveE,@object
	.size		_ZN67_INTERNAL_9fb23679_31_selective_scan_bwd_fp32_real_cu_0be2b6c9_30954cuda3std6ranges3__45__cpo9iter_moveE,(.L_13 - _ZN67_INTERNAL_9fb23679_31_selective_scan_bwd_fp32_real_cu_0be2b6c9_30954cuda3std6ranges3__45__cpo9iter_moveE)
_ZN67_INTERNAL_9fb23679_31_selective_scan_bwd_fp32_real_cu_0be2b6c9_30954cuda3std6ranges3__45__cpo9iter_moveE:
	.zero		1
.L_13:


//--------------------- .nv.shared._Z25selective_scan_bwd_kernelI32Selective_Scan_bwd_kernel_traitsILi128ELi16ELb0ELb0ELb0ELb0ELb1EffEEv12SSMParamsBwd --------------------------
	.section	.nv.shared._Z25selective_scan_bwd_kernelI32Selective_Scan_bwd_kernel_traitsILi128ELi16ELb0ELb0ELb0ELb0ELb1EffEEv12SSMParamsBwd,"aw",@nobits
	.sectionflags	@""
	.align	16


//--------------------- .nv.shared._Z25selective_scan_bwd_kernelI32Selective_Scan_bwd_kernel_traitsILi128ELi16ELb0ELb0ELb0ELb1ELb0EffEEv12SSMParamsBwd --------------------------
	.section	.nv.shared._Z25selective_scan_bwd_kernelI32Selective_Scan_bwd_kernel_traitsILi128ELi16ELb0ELb0ELb0ELb1ELb0EffEEv12SSMParamsBwd,"aw",@nobits
	.sectionflags	@""
	.align	16


//--------------------- .nv.shared._Z25selective_scan_bwd_kernelI32Selective_Scan_bwd_kernel_traitsILi128ELi16ELb0ELb0ELb0ELb1ELb1EffEEv12SSMParamsBwd --------------------------
	.section	.nv.shared._Z25selective_scan_bwd_kernelI32Selective_Scan_bwd_kernel_traitsILi128ELi16ELb0ELb0ELb0ELb1ELb1EffEEv12SSMParamsBwd,"aw",@nobits
	.sectionflags	@""
	.align	16


//--------------------- .nv.shared._Z25selective_scan_bwd_kernelI32Selective_Scan_bwd_kernel_traitsILi128ELi16ELb0ELb0ELb1ELb0ELb0EffEEv12SSMParamsBwd --------------------------
	.section	.nv.shared._Z25selective_scan_bwd_kernelI32Selective_Scan_bwd_kernel_traitsILi128ELi16ELb0ELb0ELb1ELb0ELb0EffEEv12SSMParamsBwd,"aw",@nobits
	.sectionflags	@""
	.align	16


//--------------------- .nv.shared._Z25selective_scan_bwd_kernelI32Selective_Scan_bwd_kernel_traitsILi128ELi16ELb0ELb0ELb1ELb0ELb1EffEEv12SSMParamsBwd --------------------------
	.section	.nv.shared._Z25selective_scan_bwd_kernelI32Selective_Scan_bwd_kernel_traitsILi128ELi16ELb0ELb0ELb1ELb0ELb1EffEEv12SSMParamsBwd,"aw",@nobits
	.sectionflags	@""
	.align	16


//--------------------- .nv.shared._Z25selective_scan_bwd_kernelI32Selective_Scan_bwd_kernel_traitsILi128ELi16ELb0ELb0ELb1ELb1ELb0EffEEv12SSMParamsBwd --------------------------
	.section	.nv.shared._Z25selective_scan_bwd_kernelI32Selective_Scan_bwd_kernel_traitsILi128ELi16ELb0ELb0ELb1ELb1ELb0EffEEv12SSMParamsBwd,"aw",@nobits
	.sectionflags	@""
	.align	16


//--------------------- .nv.shared._Z25selective_scan_bwd_kernelI32Selective_Scan_bwd_kernel_traitsILi128ELi16ELb0ELb0ELb1ELb1ELb1EffEEv12SSMParamsBwd --------------------------
	.section	.nv.shared._Z25selective_scan_bwd_kernelI32Selective_Scan_bwd_kernel_traitsILi128ELi16ELb0ELb0ELb1ELb1ELb1EffEEv12SSMParamsBwd,"aw",@nobits
	.sectionflags	@""
	.align	16


//--------------------- .nv.shared._Z25selective_scan_bwd_kernelI32Selective_Scan_bwd_kernel_traitsILi128ELi16ELb0ELb1ELb0ELb0ELb0EffEEv12SSMParamsBwd --------------------------
	.section	.nv.shared._Z25selective_scan_bwd_kernelI32Selective_Scan_bwd_kernel_traitsILi128ELi16ELb0ELb1ELb0ELb0ELb0EffEEv12SSMParamsBwd,"aw",@nobits
	.sectionflags	@""
	.align	16


//--------------------- .nv.shared._Z25selective_scan_bwd_kernelI32Selective_Scan_bwd_kernel_traitsILi128ELi16ELb0ELb1ELb0ELb0ELb1EffEEv12SSMParamsBwd --------------------------
	.section	.nv.shared._Z25selective_scan_bwd_kernelI32Selective_Scan_bwd_kernel_traitsILi128ELi16ELb0ELb1ELb0ELb0ELb1EffEEv12SSMParamsBwd,"aw",@nobits
	.sectionflags	@""
	.align	16


//--------------------- .nv.shared._Z25selective_scan_bwd_kernelI32Selective_Scan_bwd_kernel_traitsILi128ELi16ELb0ELb1ELb0ELb1ELb0EffEEv12SSMParamsBwd --------------------------
	.section	.nv.shared._Z25selective_scan_bwd_kernelI32Selective_Scan_bwd_kernel_traitsILi128ELi16ELb0ELb1ELb0ELb1ELb0EffEEv12SSMParamsBwd,"aw",@nobits
	.sectionflags	@""
	.align	16


//--------------------- .nv.shared._Z25selective_scan_bwd_kernelI32Selective_Scan_bwd_kernel_traitsILi128ELi16ELb0ELb1ELb0ELb1ELb1EffEEv12SSMParamsBwd --------------------------
	.section	.nv.shared._Z25selective_scan_bwd_kernelI32Selective_Scan_bwd_kernel_traitsILi128ELi16ELb0ELb1ELb0ELb1ELb1EffEEv12SSMParamsBwd,"aw",@nobits
	.sectionflags	@""
	.align	16


//--------------------- .nv.shared._Z25selective_scan_bwd_kernelI32Selective_Scan_bwd_kernel_traitsILi128ELi16ELb0ELb1ELb1ELb0ELb0EffEEv12SSMParamsBwd --------------------------
	.section	.nv.shared._Z25selective_scan_bwd_kernelI32Selective_Scan_bwd_kernel_traitsILi128ELi16ELb0ELb1ELb1ELb0ELb0EffEEv12SSMParamsBwd,"aw",@nobits
	.sectionflags	@""
	.align	16


//--------------------- .nv.shared._Z25selective_scan_bwd_kernelI32Selective_Scan_bwd_kernel_traitsILi128ELi16ELb0ELb1ELb1ELb0ELb1EffEEv12SSMParamsBwd --------------------------
	.section	.nv.shared._Z25selective_scan_bwd_kernelI32Selective_Scan_bwd_kernel_traitsILi128ELi16ELb0ELb1ELb1ELb0ELb1EffEEv12SSMParamsBwd,"aw",@nobits
	.sectionflags	@""
	.align	16


//--------------------- .nv.shared._Z25selective_scan_bwd_kernelI32Selective_Scan_bwd_kernel_traitsILi128ELi16ELb0ELb1ELb1ELb1ELb0EffEEv12SSMParamsBwd --------------------------
	.section	.nv.shared._Z25selective_scan_bwd_kernelI32Selective_Scan_bwd_kernel_traitsILi128ELi16ELb0ELb1ELb1ELb1ELb0EffEEv12SSMParamsBwd,"aw",@nobits
	.sectionflags	@""
	.align	16


//--------------------- .nv.shared._Z25selective_scan_bwd_kernelI32Selective_Scan_bwd_kernel_traitsILi128ELi16ELb0ELb1ELb1ELb1ELb1EffEEv12SSMParamsBwd --------------------------
	.section	.nv.shared._Z25selective_scan_bwd_kernelI32Selective_Scan_bwd_kernel_traitsILi128ELi16ELb0ELb1ELb1ELb1ELb1EffEEv12SSMParamsBwd,"aw",@nobits
	.sectionflags	@""
	.align	16


//--------------------- .nv.shared._Z25selective_scan_bwd_kernelI32Selective_Scan_bwd_kernel_traitsILi128ELi16ELb1ELb0ELb0ELb0ELb0EffEEv12SSMParamsBwd --------------------------
	.section	.nv.shared._Z25selective_scan_bwd_kernelI32Selective_Scan_bwd_kernel_traitsILi128ELi16ELb1ELb0ELb0ELb0ELb0EffEEv12SSMParamsBwd,"aw",@nobits
	.sectionflags	@""
	.align	16


//--------------------- .nv.shared._Z25selective_scan_bwd_kernelI32Selective_Scan_bwd_kernel_traitsILi128ELi16ELb1ELb0ELb0ELb0ELb1EffEEv12SSMParamsBwd --------------------------
	.section	.nv.shared._Z25selective_scan_bwd_kernelI32Selective_Scan_bwd_kernel_traitsILi128ELi16ELb1ELb0ELb0ELb0ELb1EffEEv12SSMParamsBwd,"aw",@nobits
	.sectionflags	@""
	.align	16


//--------------------- .nv.shared._Z25selective_scan_bwd_kernelI32Selective_Scan_bwd_kernel_traitsILi128ELi16ELb1ELb0ELb0ELb1ELb0EffEEv12SSMParamsBwd --------------------------
	.section	.nv.shared._Z25selective_scan_bwd_kernelI32Selective_Scan_bwd_kernel_traitsILi128ELi16ELb1ELb0ELb0ELb1ELb0EffEEv12SSMParamsBwd,"aw",@nobits
	.sectionflags	@""
	.align	16


//--------------------- .nv.shared._Z25selective_scan_bwd_kernelI32Selective_Scan_bwd_kernel_traitsILi128ELi16ELb1ELb0ELb0ELb1ELb1EffEEv12SSMParamsBwd --------------------------
	.section	.nv.shared._Z25selective_scan_bwd_kernelI32Selective_Scan_bwd_kernel_traitsILi128ELi16ELb1ELb0ELb0ELb1ELb1EffEEv12SSMParamsBwd,"aw",@nobits
	.sectionflags	@""
	.align	16


//--------------------- .nv.shared._Z25selective_scan_bwd_kernelI32Selective_Scan_bwd_kernel_traitsILi128ELi16ELb1ELb0ELb1ELb0ELb0EffEEv12SSMParamsBwd --------------------------
	.section	.nv.shared._Z25selective_scan_bwd_kernelI32Selective_Scan_bwd_kernel_traitsILi128ELi16ELb1ELb0ELb1ELb0ELb0EffEEv12SSMParamsBwd,"aw",@nobits
	.sectionflags	@""
	.align	16


//--------------------- .nv.shared._Z25selective_scan_bwd_kernelI32Selective_Scan_bwd_kernel_traitsILi128ELi16ELb1ELb0ELb1ELb0ELb1EffEEv12SSMParamsBwd --------------------------
	.section	.nv.shared._Z25selective_scan_bwd_kernelI32Selective_Scan_bwd_kernel_traitsILi128ELi16ELb1ELb0ELb1ELb0ELb1EffEEv12SSMParamsBwd,"aw",@nobits
	.sectionflags	@""
	.align	16


//--------------------- .nv.shared._Z25selective_scan_bwd_kernelI32Selective_Scan_bwd_kernel_traitsILi128ELi16ELb1ELb0ELb1ELb1ELb0EffEEv12SSMParamsBwd --------------------------
	.section	.nv.shared._Z25selective_scan_bwd_kernelI32Selective_Scan_bwd_kernel_traitsILi128ELi16ELb1ELb0ELb1ELb1ELb0EffEEv12SSMParamsBwd,"aw",@nobits
	.sectionflags	@""
	.align	16


//--------------------- .nv.shared._Z25selective_scan_bwd_kernelI32Selective_Scan_bwd_kernel_traitsILi128ELi16ELb1ELb0ELb1ELb1ELb1EffEEv12SSMParamsBwd --------------------------
	.section	.nv.shared._Z25selective_scan_bwd_kernelI32Selective_Scan_bwd_kernel_traitsILi128ELi16ELb1ELb0ELb1ELb1ELb1EffEEv12SSMParamsBwd,"aw",@nobits
	.sectionflags	@""
	.align	16


//--------------------- .nv.shared._Z25selective_scan_bwd_kernelI32Selective_Scan_bwd_kernel_traitsILi128ELi16ELb1ELb1ELb0ELb0ELb0EffEEv12SSMParamsBwd --------------------------
	.section	.nv.shared._Z25selective_scan_bwd_kernelI32Selective_Scan_bwd_kernel_traitsILi128ELi16ELb1ELb1ELb0ELb0ELb0EffEEv12SSMParamsBwd,"aw",@nobits
	.sectionflags	@""
	.align	16


//--------------------- .nv.shared._Z25selective_scan_bwd_kernelI32Selective_Scan_bwd_kernel_traitsILi128ELi16ELb1ELb1ELb0ELb0ELb1EffEEv12SSMParamsBwd --------------------------
	.section	.nv.shared._Z25selective_scan_bwd_kernelI32Selective_Scan_bwd_kernel_traitsILi128ELi16ELb1ELb1ELb0ELb0ELb1EffEEv12SSMParamsBwd,"aw",@nobits
	.sectionflags	@""
	.align	16


//--------------------- .nv.shared._Z25selective_scan_bwd_kernelI32Selective_Scan_bwd_kernel_traitsILi128ELi16ELb1ELb1ELb0ELb1ELb0EffEEv12SSMParamsBwd --------------------------
	.section	.nv.shared._Z25selective_scan_bwd_kernelI32Selective_Scan_bwd_kernel_traitsILi128ELi16ELb1ELb1ELb0ELb1ELb0EffEEv12SSMParamsBwd,"aw",@nobits
	.sectionflags	@""
	.align	16


//--------------------- .nv.shared._Z25selective_scan_bwd_kernelI32Selective_Scan_bwd_kernel_traitsILi128ELi16ELb1ELb1ELb0ELb1ELb1EffEEv12SSMParamsBwd --------------------------
	.section	.nv.shared._Z25selective_scan_bwd_kernelI32Selective_Scan_bwd_kernel_traitsILi128ELi16ELb1ELb1ELb0ELb1ELb1EffEEv12SSMParamsBwd,"aw",@nobits
	.sectionflags	@""
	.align	16


//--------------------- .nv.shared._Z25selective_scan_bwd_kernelI32Selective_Scan_bwd_kernel_traitsILi128ELi16ELb1ELb1ELb1ELb0ELb0EffEEv12SSMParamsBwd --------------------------
	.section	.nv.shared._Z25selective_scan_bwd_kernelI32Selective_Scan_bwd_kernel_traitsILi128ELi16ELb1ELb1ELb1ELb0ELb0EffEEv12SSMParamsBwd,"aw",@nobits
	.sectionflags	@""
	.align	16


//--------------------- .nv.shared._Z25selective_scan_bwd_kernelI32Selective_Scan_bwd_kernel_traitsILi128ELi16ELb1ELb1ELb1ELb0ELb1EffEEv12SSMParamsBwd --------------------------
	.section	.nv.shared._Z25selective_scan_bwd_kernelI32Selective_Scan_bwd_kernel_traitsILi128ELi16ELb1ELb1ELb1ELb0ELb1EffEEv12SSMParamsBwd,"aw",@nobits
	.sectionflags	@""
	.align	16


//--------------------- .nv.shared._Z25selective_scan_bwd_kernelI32Selective_Scan_bwd_kernel_traitsILi128ELi16ELb1ELb1ELb1ELb1ELb0EffEEv12SSMParamsBwd --------------------------
	.section	.nv.shared._Z25selective_scan_bwd_kernelI32Selective_Scan_bwd_kernel_traitsILi128ELi16ELb1ELb1ELb1ELb1ELb0EffEEv12SSMParamsBwd,"aw",@nobits
	.sectionflags	@""
	.align	16


//--------------------- .nv.shared._Z25selective_scan_bwd_kernelI32Selective_Scan_bwd_kernel_traitsILi128ELi16ELb1ELb1ELb1ELb1ELb1EffEEv12SSMParamsBwd --------------------------
	.section	.nv.shared._Z25selective_scan_bwd_kernelI32Selective_Scan_bwd_kernel_traitsILi128ELi16ELb1ELb1ELb1ELb1ELb1EffEEv12SSMParamsBwd,"aw",@nobits
	.sectionflags	@""
	.align	16


//--------------------- .nv.shared._Z25selective_scan_bwd_kernelI32Selective_Scan_bwd_kernel_traitsILi64ELi16ELb0ELb0ELb0ELb0ELb0EffEEv12SSMParamsBwd --------------------------
	.section	.nv.shared._Z25selective_scan_bwd_kernelI32Selective_Scan_bwd_kernel_traitsILi64ELi16ELb0ELb0ELb0ELb0ELb0EffEEv12SSMParamsBwd,"aw",@nobits
	.sectionflags	@""
	.align	16


//--------------------- .nv.shared._Z25selective_scan_bwd_kernelI32Selective_Scan_bwd_kernel_traitsILi64ELi16ELb0ELb0ELb0ELb0ELb1EffEEv12SSMParamsBwd --------------------------
	.section	.nv.shared._Z25selective_scan_bwd_kernelI32Selective_Scan_bwd_kernel_traitsILi64ELi16ELb0ELb0ELb0ELb0ELb1EffEEv12SSMParamsBwd,"aw",@nobits
	.sectionflags	@""
	.align	16


//--------------------- .nv.shared._Z25selective_scan_bwd_kernelI32Selective_Scan_bwd_kernel_traitsILi64ELi16ELb0ELb0ELb0ELb1ELb0EffEEv12SSMParamsBwd --------------------------
	.section	.nv.shared._Z25selective_scan_bwd_kernelI32Selective_Scan_bwd_kernel_traitsILi64ELi16ELb0ELb0ELb0ELb1ELb0EffEEv12SSMParamsBwd,"aw",@nobits
	.sectionflags	@""
	.align	16


//--------------------- .nv.shared._Z25selective_scan_bwd_kernelI32Selective_Scan_bwd_kernel_traitsILi64ELi16ELb0ELb0ELb0ELb1ELb1EffEEv12SSMParamsBwd --------------------------
	.section	.nv.shared._Z25selective_scan_bwd_kernelI32Selective_Scan_bwd_kernel_traitsILi64ELi16ELb0ELb0ELb0ELb1ELb1EffEEv12SSMParamsBwd,"aw",@nobits
	.sectionflags	@""
	.align	16


//--------------------- .nv.shared._Z25selective_scan_bwd_kernelI32Selective_Scan_bwd_kernel_traitsILi64ELi16ELb0ELb0ELb1ELb0ELb0EffEEv12SSMParamsBwd --------------------------
	.section	.nv.shared._Z25selective_scan_bwd_kernelI32Selective_Scan_bwd_kernel_traitsILi64ELi16ELb0ELb0ELb1ELb0ELb0EffEEv12SSMParamsBwd,"aw",@nobits
	.sectionflags	@""
	.align	16


//--------------------- .nv.shared._Z25selective_scan_bwd_kernelI32Selective_Scan_bwd_kernel_traitsILi64ELi16ELb0ELb0ELb1ELb0ELb1EffEEv12SSMParamsBwd --------------------------
	.section	.nv.shared._Z25selective_scan_bwd_kernelI32Selective_Scan_bwd_kernel_traitsILi64ELi16ELb0ELb0ELb1ELb0ELb1EffEEv12SSMParamsBwd,"aw",@nobits
	.sectionflags	@""
	.align	16


//--------------------- .nv.shared._Z25selective_scan_bwd_kernelI32Selective_Scan_bwd_kernel_traitsILi64ELi16ELb0ELb0ELb1ELb1ELb0EffEEv12SSMParamsBwd --------------------------
	.section	.nv.shared._Z25selective_scan_bwd_kernelI32Selective_Scan_bwd_kernel_traitsILi64ELi16ELb0ELb0ELb1ELb1ELb0EffEEv12SSMParamsBwd,"aw",@nobits
	.sectionflags	@""
	.align	16


//--------------------- .nv.shared._Z25selective_scan_bwd_kernelI32Selective_Scan_bwd_kernel_traitsILi64ELi16ELb0ELb0ELb1ELb1ELb1EffEEv12SSMParamsBwd --------------------------
	.section	.nv.shared._Z25selective_scan_bwd_kernelI32Selective_Scan_bwd_kernel_traitsILi64ELi16ELb0ELb0ELb1ELb1ELb1EffEEv12SSMParamsBwd,"aw",@nobits
	.sectionflags	@""
	.align	16


//--------------------- .nv.shared._Z25selective_scan_bwd_kernelI32Selective_Scan_bwd_kernel_traitsILi64ELi16ELb0ELb1ELb0ELb0ELb0EffEEv12SSMParamsBwd --------------------------
	.section	.nv.shared._Z25selective_scan_bwd_kernelI32Selective_Scan_bwd_kernel_traitsILi64ELi16ELb0ELb1ELb0ELb0ELb0EffEEv12SSMParamsBwd,"aw",@nobits
	.sectionflags	@""
	.align	16


//--------------------- .nv.shared._Z25selective_scan_bwd_kernelI32Selective_Scan_bwd_kernel_traitsILi64ELi16ELb0ELb1ELb0ELb0ELb1EffEEv12SSMParamsBwd --------------------------
	.section	.nv.shared._Z25selective_scan_bwd_kernelI32Selective_Scan_bwd_kernel_traitsILi64ELi16ELb0ELb1ELb0ELb0ELb1EffEEv12SSMParamsBwd,"aw",@nobits
	.sectionflags	@""
	.align	16


//--------------------- .nv.shared._Z25selective_scan_bwd_kernelI32Selective_Scan_bwd_kernel_traitsILi64ELi16ELb0ELb1ELb0ELb1ELb0EffEEv12SSMParamsBwd --------------------------
	.section	.nv.shared._Z25selective_scan_bwd_kernelI32Selective_Scan_bwd_kernel_traitsILi64ELi16ELb0ELb1ELb0ELb1ELb0EffEEv12SSMParamsBwd,"aw",@nobits
	.sectionflags	@""
	.align	16


//--------------------- .nv.shared._Z25selective_scan_bwd_kernelI32Selective_Scan_bwd_kernel_traitsILi64ELi16ELb0ELb1ELb0ELb1ELb1EffEEv12SSMParamsBwd --------------------------
	.section	.nv.shared._Z25selective_scan_bwd_kernelI32Selective_Scan_bwd_kernel_traitsILi64ELi16ELb0ELb1ELb0ELb1ELb1EffEEv12SSMParamsBwd,"aw",@nobits
	.sectionflags	@""
	.align	16


//--------------------- .nv.shared._Z25selective_scan_bwd_kernelI32Selective_Scan_bwd_kernel_traitsILi64ELi16ELb0ELb1ELb1ELb0ELb0EffEEv12SSMParamsBwd --------------------------
	.section	.nv.shared._Z25selective_scan_bwd_kernelI32Selective_Scan_bwd_kernel_traitsILi64ELi16ELb0ELb1ELb1ELb0ELb0EffEEv12SSMParamsBwd,"aw",@nobits
	.sectionflags	@""
	.align	16


//--------------------- .nv.shared._Z25selective_scan_bwd_kernelI32Selective_Scan_bwd_kernel_traitsILi64ELi16ELb0ELb1ELb1ELb0ELb1EffEEv12SSMParamsBwd --------------------------
	.section	.nv.shared._Z25selective_scan_bwd_kernelI32Selective_Scan_bwd_kernel_traitsILi64ELi16ELb0ELb1ELb1ELb0ELb1EffEEv12SSMParamsBwd,"aw",@nobits
	.sectionflags	@""
	.align	16


//--------------------- .nv.shared._Z25selective_scan_bwd_kernelI32Selective_Scan_bwd_kernel_traitsILi64ELi16ELb0ELb1ELb1ELb1ELb0EffEEv12SSMParamsBwd --------------------------
	.section	.nv.shared._Z25selective_scan_bwd_kernelI32Selective_Scan_bwd_kernel_traitsILi64ELi16ELb0ELb1ELb1ELb1ELb0EffEEv12SSMParamsBwd,"aw",@nobits
	.sectionflags	@""
	.align	16


//--------------------- .nv.shared._Z25selective_scan_bwd_kernelI32Selective_Scan_bwd_kernel_traitsILi64ELi16ELb0ELb1ELb1ELb1ELb1EffEEv12SSMParamsBwd --------------------------
	.section	.nv.shared._Z25selective_scan_bwd_kernelI32Selective_Scan_bwd_kernel_traitsILi64ELi16ELb0ELb1ELb1ELb1ELb1EffEEv12SSMParamsBwd,"aw",@nobits
	.sectionflags	@""
	.align	16


//--------------------- .nv.shared._Z25selective_scan_bwd_kernelI32Selective_Scan_bwd_kernel_traitsILi64ELi16ELb1ELb0ELb0ELb0ELb0EffEEv12SSMParamsBwd --------------------------
	.section	.nv.shared._Z25selective_scan_bwd_kernelI32Selective_Scan_bwd_kernel_traitsILi64ELi16ELb1ELb0ELb0ELb0ELb0EffEEv12SSMParamsBwd,"aw",@nobits
	.sectionflags	@""
	.align	16


//--------------------- .nv.shared._Z25selective_scan_bwd_kernelI32Selective_Scan_bwd_kernel_traitsILi64ELi16ELb1ELb0ELb0ELb0ELb1EffEEv12SSMParamsBwd --------------------------
	.section	.nv.shared._Z25selective_scan_bwd_kernelI32Selective_Scan_bwd_kernel_traitsILi64ELi16ELb1ELb0ELb0ELb0ELb1EffEEv12SSMParamsBwd,"aw",@nobits
	.sectionflags	@""
	.align	16


//--------------------- .nv.shared._Z25selective_scan_bwd_kernelI32Selective_Scan_bwd_kernel_traitsILi64ELi16ELb1ELb0ELb0ELb1ELb0EffEEv12SSMParamsBwd --------------------------
	.section	.nv.shared._Z25selective_scan_bwd_kernelI32Selective_Scan_bwd_kernel_traitsILi64ELi16ELb1ELb0ELb0ELb1ELb0EffEEv12SSMParamsBwd,"aw",@nobits
	.sectionflags	@""
	.align	16


//--------------------- .nv.shared._Z25selective_scan_bwd_kernelI32Selective_Scan_bwd_kernel_traitsILi64ELi16ELb1ELb0ELb0ELb1ELb1EffEEv12SSMParamsBwd --------------------------
	.section	.nv.shared._Z25selective_scan_bwd_kernelI32Selective_Scan_bwd_kernel_traitsILi64ELi16ELb1ELb0ELb0ELb1ELb1EffEEv12SSMParamsBwd,"aw",@nobits
	.sectionflags	@""
	.align	16


//--------------------- .nv.shared._Z25selective_scan_bwd_kernelI32Selective_Scan_bwd_kernel_traitsILi64ELi16ELb1ELb0ELb1ELb0ELb0EffEEv12SSMParamsBwd --------------------------
	.section	.nv.shared._Z25selective_scan_bwd_kernelI32Selective_Scan_bwd_kernel_traitsILi64ELi16ELb1ELb0ELb1ELb0ELb0EffEEv12SSMParamsBwd,"aw",@nobits
	.sectionflags	@""
	.align	16


//--------------------- .nv.shared._Z25selective_scan_bwd_kernelI32Selective_Scan_bwd_kernel_traitsILi64ELi16ELb1ELb0ELb1ELb0ELb1EffEEv12SSMParamsBwd --------------------------
	.section	.nv.shared._Z25selective_scan_bwd_kernelI32Selective_Scan_bwd_kernel_traitsILi64ELi16ELb1ELb0ELb1ELb0ELb1EffEEv12SSMParamsBwd,"aw",@nobits
	.sectionflags	@""
	.align	16


//--------------------- .nv.shared._Z25selective_scan_bwd_kernelI32Selective_Scan_bwd_kernel_traitsILi64ELi16ELb1ELb0ELb1ELb1ELb0EffEEv12SSMParamsBwd --------------------------
	.section	.nv.shared._Z25selective_scan_bwd_kernelI32Selective_Scan_bwd_kernel_traitsILi64ELi16ELb1ELb0ELb1ELb1ELb0EffEEv12SSMParamsBwd,"aw",@nobits
	.sectionflags	@""
	.align	16


//--------------------- .nv.shared._Z25selective_scan_bwd_kernelI32Selective_Scan_bwd_kernel_traitsILi64ELi16ELb1ELb0ELb1ELb1ELb1EffEEv12SSMParamsBwd --------------------------
	.section	.nv.shared._Z25selective_scan_bwd_kernelI32Selective_Scan_bwd_kernel_traitsILi64ELi16ELb1ELb0ELb1ELb1ELb1EffEEv12SSMParamsBwd,"aw",@nobits
	.sectionflags	@""
	.align	16


//--------------------- .nv.shared._Z25selective_scan_bwd_kernelI32Selective_Scan_bwd_kernel_traitsILi64ELi16ELb1ELb1ELb0ELb0ELb0EffEEv12SSMParamsBwd --------------------------
	.section	.nv.shared._Z25selective_scan_bwd_kernelI32Selective_Scan_bwd_kernel_traitsILi64ELi16ELb1ELb1ELb0ELb0ELb0EffEEv12SSMParamsBwd,"aw",@nobits
	.sectionflags	@""
	.align	16


//--------------------- .nv.shared._Z25selective_scan_bwd_kernelI32Selective_Scan_bwd_kernel_traitsILi64ELi16ELb1ELb1ELb0ELb0ELb1EffEEv12SSMParamsBwd --------------------------
	.section	.nv.shared._Z25selective_scan_bwd_kernelI32Selective_Scan_bwd_kernel_traitsILi64ELi16ELb1ELb1ELb0ELb0ELb1EffEEv12SSMParamsBwd,"aw",@nobits
	.sectionflags	@""
	.align	16


//--------------------- .nv.shared._Z25selective_scan_bwd_kernelI32Selective_Scan_bwd_kernel_traitsILi64ELi16ELb1ELb1ELb0ELb1ELb0EffEEv12SSMParamsBwd --------------------------
	.section	.nv.shared._Z25selective_scan_bwd_kernelI32Selective_Scan_bwd_kernel_traitsILi64ELi16ELb1ELb1ELb0ELb1ELb0EffEEv12SSMParamsBwd,"aw",@nobits
	.sectionflags	@""
	.align	16


//--------------------- .nv.shared._Z25selective_scan_bwd_kernelI32Selective_Scan_bwd_kernel_traitsILi64ELi16ELb1ELb1ELb0ELb1ELb1EffEEv12SSMParamsBwd --------------------------
	.section	.nv.shared._Z25selective_scan_bwd_kernelI32Selective_Scan_bwd_kernel_traitsILi64ELi16ELb1ELb1ELb0ELb1ELb1EffEEv12SSMParamsBwd,"aw",@nobits
	.sectionflags	@""
	.align	16


//--------------------- .nv.shared._Z25selective_scan_bwd_kernelI32Selective_Scan_bwd_kernel_traitsILi64ELi16ELb1ELb1ELb1ELb0ELb0EffEEv12SSMParamsBwd --------------------------
	.section	.nv.shared._Z25selective_scan_bwd_kernelI32Selective_Scan_bwd_kernel_traitsILi64ELi16ELb1ELb1ELb1ELb0ELb0EffEEv12SSMParamsBwd,"aw",@nobits
	.sectionflags	@""
	.align	16


//--------------------- .nv.shared._Z25selective_scan_bwd_kernelI32Selective_Scan_bwd_kernel_traitsILi64ELi16ELb1ELb1ELb1ELb0ELb1EffEEv12SSMParamsBwd --------------------------
	.section	.nv.shared._Z25selective_scan_bwd_kernelI32Selective_Scan_bwd_kernel_traitsILi64ELi16ELb1ELb1ELb1ELb0ELb1EffEEv12SSMParamsBwd,"aw",@nobits
	.sectionflags	@""
	.align	16


//--------------------- .nv.shared._Z25selective_scan_bwd_kernelI32Selective_Scan_bwd_kernel_traitsILi64ELi16ELb1ELb1ELb1ELb1ELb0EffEEv12SSMParamsBwd --------------------------
	.section	.nv.shared._Z25selective_scan_bwd_kernelI32Selective_Scan_bwd_kernel_traitsILi64ELi16ELb1ELb1ELb1ELb1ELb0EffEEv12SSMParamsBwd,"aw",@nobits
	.sectionflags	@""
	.align	16


//--------------------- .nv.shared._Z25selective_scan_bwd_kernelI32Selective_Scan_bwd_kernel_traitsILi64ELi16ELb1ELb1ELb1ELb1ELb1EffEEv12SSMParamsBwd --------------------------
	.section	.nv.shared._Z25selective_scan_bwd_kernelI32Selective_Scan_bwd_kernel_traitsILi64ELi16ELb1ELb1ELb1ELb1ELb1EffEEv12SSMParamsBwd,"aw",@nobits
	.sectionflags	@""
	.align	16


//--------------------- .nv.shared._Z25selective_scan_bwd_kernelI32Selective_Scan_bwd_kernel_traitsILi32ELi16ELb0ELb0ELb0ELb0ELb0EffEEv12SSMParamsBwd --------------------------
	.section	.nv.shared._Z25selective_scan_bwd_kernelI32Selective_Scan_bwd_kernel_traitsILi32ELi16ELb0ELb0ELb0ELb0ELb0EffEEv12SSMParamsBwd,"aw",@nobits
	.sectionflags	@""
	.align	16


//--------------------- .nv.shared._Z25selective_scan_bwd_kernelI32Selective_Scan_bwd_kernel_traitsILi32ELi16ELb0ELb0ELb0ELb0ELb1EffEEv12SSMParamsBwd --------------------------
	.section	.nv.shared._Z25selective_scan_bwd_kernelI32Selective_Scan_bwd_kernel_traitsILi32ELi16ELb0ELb0ELb0ELb0ELb1EffEEv12SSMParamsBwd,"aw",@nobits
	.sectionflags	@""
	.align	16


//--------------------- .nv.shared._Z25selective_scan_bwd_kernelI32Selective_Scan_bwd_kernel_traitsILi32ELi16ELb0ELb0ELb0ELb1ELb0EffEEv12SSMParamsBwd --------------------------
	.section	.nv.shared._Z25selective_scan_bwd_kernelI32Selective_Scan_bwd_kernel_traitsILi32ELi16ELb0ELb0ELb0ELb1ELb0EffEEv12SSMParamsBwd,"aw",@nobits
	.sectionflags	@""
	.align	16


//--------------------- .nv.shared._Z25selective_scan_bwd_kernelI32Selective_Scan_bwd_kernel_traitsILi32ELi16ELb0ELb0ELb0ELb1ELb1EffEEv12SSMParamsBwd --------------------------
	.section	.nv.shared._Z25selective_scan_bwd_kernelI32Selective_Scan_bwd_kernel_traitsILi32ELi16ELb0ELb0ELb0ELb1ELb1EffEEv12SSMParamsBwd,"aw",@nobits
	.sectionflags	@""
	.align	16


//--------------------- .nv.shared._Z25selective_scan_bwd_kernelI32Selective_Scan_bwd_kernel_traitsILi32ELi16ELb0ELb0ELb1ELb0ELb0EffEEv12SSMParamsBwd --------------------------
	.section	.nv.shared._Z25selective_scan_bwd_kernelI32Selective_Scan_bwd_kernel_traitsILi32ELi16ELb0ELb0ELb1ELb0ELb0EffEEv12SSMParamsBwd,"aw",@nobits
	.sectionflags	@""
	.align	16


//--------------------- .nv.shared._Z25selective_scan_bwd_kernelI32Selective_Scan_bwd_kernel_traitsILi32ELi16ELb0ELb0ELb1ELb0ELb1EffEEv12SSMParamsBwd --------------------------
	.section	.nv.shared._Z25selective_scan_bwd_kernelI32Selective_Scan_bwd_kernel_traitsILi32ELi16ELb0ELb0ELb1ELb0ELb1EffEEv12SSMParamsBwd,"aw",@nobits
	.sectionflags	@""
	.align	16


//--------------------- .nv.shared._Z25selective_scan_bwd_kernelI32Selective_Scan_bwd_kernel_traitsILi32ELi16ELb0ELb0ELb1ELb1ELb0EffEEv12SSMParamsBwd --------------------------
	.section	.nv.shared._Z25selective_scan_bwd_kernelI32Selective_Scan_bwd_kernel_traitsILi32ELi16ELb0ELb0ELb1ELb1ELb0EffEEv12SSMParamsBwd,"aw",@nobits
	.sectionflags	@""
	.align	16


//--------------------- .nv.shared._Z25selective_scan_bwd_kernelI32Selective_Scan_bwd_kernel_traitsILi32ELi16ELb0ELb0ELb1ELb1ELb1EffEEv12SSMParamsBwd --------------------------
	.section	.nv.shared._Z25selective_scan_bwd_kernelI32Selective_Scan_bwd_kernel_traitsILi32ELi16ELb0ELb0ELb1ELb1ELb1EffEEv12SSMParamsBwd,"aw",@nobits
	.sectionflags	@""
	.align	16


//--------------------- .nv.shared._Z25selective_scan_bwd_kernelI32Selective_Scan_bwd_kernel_traitsILi32ELi16ELb0ELb1ELb0ELb0ELb0EffEEv12SSMParamsBwd --------------------------
	.section	.nv.shared._Z25selective_scan_bwd_kernelI32Selective_Scan_bwd_kernel_traitsILi32ELi16ELb0ELb1ELb0ELb0ELb0EffEEv12SSMParamsBwd,"aw",@nobits
	.sectionflags	@""
	.align	16


//--------------------- .nv.shared._Z25selective_scan_bwd_kernelI32Selective_Scan_bwd_kernel_traitsILi32ELi16ELb0ELb1ELb0ELb0ELb1EffEEv12SSMParamsBwd --------------------------
	.section	.nv.shared._Z25selective_scan_bwd_kernelI32Selective_Scan_bwd_kernel_traitsILi32ELi16ELb0ELb1ELb0ELb0ELb1EffEEv12SSMParamsBwd,"aw",@nobits
	.sectionflags	@""
	.align	16


//--------------------- .nv.shared._Z25selective_scan_bwd_kernelI32Selective_Scan_bwd_kernel_traitsILi32ELi16ELb0ELb1ELb0ELb1ELb0EffEEv12SSMParamsBwd --------------------------
	.section	.nv.shared._Z25selective_scan_bwd_kernelI32Selective_Scan_bwd_kernel_traitsILi32ELi16ELb0ELb1ELb0ELb1ELb0EffEEv12SSMParamsBwd,"aw",@nobits
	.sectionflags	@""
	.align	16


//--------------------- .nv.shared._Z25selective_scan_bwd_kernelI32Selective_Scan_bwd_kernel_traitsILi32ELi16ELb0ELb1ELb0ELb1ELb1EffEEv12SSMParamsBwd --------------------------
	.section	.nv.shared._Z25selective_scan_bwd_kernelI32Selective_Scan_bwd_kernel_traitsILi32ELi16ELb0ELb1ELb0ELb1ELb1EffEEv12SSMParamsBwd,"aw",@nobits
	.sectionflags	@""
	.align	16


//--------------------- .nv.shared._Z25selective_scan_bwd_kernelI32Selective_Scan_bwd_kernel_traitsILi32ELi16ELb0ELb1ELb1ELb0ELb0EffEEv12SSMParamsBwd --------------------------
	.section	.nv.shared._Z25selective_scan_bwd_kernelI32Selective_Scan_bwd_kernel_traitsILi32ELi16ELb0ELb1ELb1ELb0ELb0EffEEv12SSMParamsBwd,"aw",@nobits
	.sectionflags	@""
	.align	16


//--------------------- .nv.shared._Z25selective_scan_bwd_kernelI32Selective_Scan_bwd_kernel_traitsILi32ELi16ELb0ELb1ELb1ELb0ELb1EffEEv12SSMParamsBwd --------------------------
	.section	.nv.shared._Z25selective_scan_bwd_kernelI32Selective_Scan_bwd_kernel_traitsILi32ELi16ELb0ELb1ELb1ELb0ELb1EffEEv12SSMParamsBwd,"aw",@nobits
	.sectionflags	@""
	.align	16


//--------------------- .nv.shared._Z25selective_scan_bwd_kernelI32Selective_Scan_bwd_kernel_traitsILi32ELi16ELb0ELb1ELb1ELb1ELb0EffEEv12SSMParamsBwd --------------------------
	.section	.nv.shared._Z25selective_scan_bwd_kernelI32Selective_Scan_bwd_kernel_traitsILi32ELi16ELb0ELb1ELb1ELb1ELb0EffEEv12SSMParamsBwd,"aw",@nobits
	.sectionflags	@""
	.align	16


//--------------------- .nv.shared._Z25selective_scan_bwd_kernelI32Selective_Scan_bwd_kernel_traitsILi32ELi16ELb0ELb1ELb1ELb1ELb1EffEEv12SSMParamsBwd --------------------------
	.section	.nv.shared._Z25selective_scan_bwd_kernelI32Selective_Scan_bwd_kernel_traitsILi32ELi16ELb0ELb1ELb1ELb1ELb1EffEEv12SSMParamsBwd,"aw",@nobits
	.sectionflags	@""
	.align	16


//--------------------- .nv.shared._Z25selective_scan_bwd_kernelI32Selective_Scan_bwd_kernel_traitsILi32ELi16ELb1ELb0ELb0ELb0ELb0EffEEv12SSMParamsBwd --------------------------
	.section	.nv.shared._Z25selective_scan_bwd_kernelI32Selective_Scan_bwd_kernel_traitsILi32ELi16ELb1ELb0ELb0ELb0ELb0EffEEv12SSMParamsBwd,"aw",@nobits
	.sectionflags	@""
	.align	16


//--------------------- .nv.shared._Z25selective_scan_bwd_kernelI32Selective_Scan_bwd_kernel_traitsILi32ELi16ELb1ELb0ELb0ELb0ELb1EffEEv12SSMParamsBwd --------------------------
	.section	.nv.shared._Z25selective_scan_bwd_kernelI32Selective_Scan_bwd_kernel_traitsILi32ELi16ELb1ELb0ELb0ELb0ELb1EffEEv12SSMParamsBwd,"aw",@nobits
	.sectionflags	@""
	.align	16


//--------------------- .nv.shared._Z25selective_scan_bwd_kernelI32Selective_Scan_bwd_kernel_traitsILi32ELi16ELb1ELb0ELb0ELb1ELb0EffEEv12SSMParamsBwd --------------------------
	.section	.nv.shared._Z25selective_scan_bwd_kernelI32Selective_Scan_bwd_kernel_traitsILi32ELi16ELb1ELb0ELb0ELb1ELb0EffEEv12SSMParamsBwd,"aw",@nobits
	.sectionflags	@""
	.align	16


//--------------------- .nv.shared._Z25selective_scan_bwd_kernelI32Selective_Scan_bwd_kernel_traitsILi32ELi16ELb1ELb0ELb0ELb1ELb1EffEEv12SSMParamsBwd --------------------------
	.section	.nv.shared._Z25selective_scan_bwd_kernelI32Selective_Scan_bwd_kernel_traitsILi32ELi16ELb1ELb0ELb0ELb1ELb1EffEEv12SSMParamsBwd,"aw",@nobits
	.sectionflags	@""
	.align	16


//--------------------- .nv.shared._Z25selective_scan_bwd_kernelI32Selective_Scan_bwd_kernel_traitsILi32ELi16ELb1ELb0ELb1ELb0ELb0EffEEv12SSMParamsBwd --------------------------
	.section	.nv.shared._Z25selective_scan_bwd_kernelI32Selective_Scan_bwd_kernel_traitsILi32ELi16ELb1ELb0ELb1ELb0ELb0EffEEv12SSMParamsBwd,"aw",@nobits
	.sectionflags	@""
	.align	16


//--------------------- .nv.shared._Z25selective_scan_bwd_kernelI32Selective_Scan_bwd_kernel_traitsILi32ELi16ELb1ELb0ELb1ELb0ELb1EffEEv12SSMParamsBwd --------------------------
	.section	.nv.shared._Z25selective_scan_bwd_kernelI32Selective_Scan_bwd_kernel_traitsILi32ELi16ELb1ELb0ELb1ELb0ELb1EffEEv12SSMParamsBwd,"aw",@nobits
	.sectionflags	@""
	.align	16


//--------------------- .nv.shared._Z25selective_scan_bwd_kernelI32Selective_Scan_bwd_kernel_traitsILi32ELi16ELb1ELb0ELb1ELb1ELb0EffEEv12SSMParamsBwd --------------------------
	.section	.nv.shared._Z25selective_scan_bwd_kernelI32Selective_Scan_bwd_kernel_traitsILi32ELi16ELb1ELb0ELb1ELb1ELb0EffEEv12SSMParamsBwd,"aw",@nobits
	.sectionflags	@""
	.align	16


//--------------------- .nv.shared._Z25selective_scan_bwd_kernelI32Selective_Scan_bwd_kernel_traitsILi32ELi16ELb1ELb0ELb1ELb1ELb1EffEEv12SSMParamsBwd --------------------------
	.section	.nv.shared._Z25selective_scan_bwd_kernelI32Selective_Scan_bwd_kernel_traitsILi32ELi16ELb1ELb0ELb1ELb1ELb1EffEEv12SSMParamsBwd,"aw",@nobits
	.sectionflags	@""
	.align	16


//--------------------- .nv.shared._Z25selective_scan_bwd_kernelI32Selective_Scan_bwd_kernel_traitsILi32ELi16ELb1ELb1ELb0ELb0ELb0EffEEv12SSMParamsBwd --------------------------
	.section	.nv.shared._Z25selective_scan_bwd_kernelI32Selective_Scan_bwd_kernel_traitsILi32ELi16ELb1ELb1ELb0ELb0ELb0EffEEv12SSMParamsBwd,"aw",@nobits
	.sectionflags	@""
	.align	16


//--------------------- .nv.shared._Z25selective_scan_bwd_kernelI32Selective_Scan_bwd_kernel_traitsILi32ELi16ELb1ELb1ELb0ELb0ELb1EffEEv12SSMParamsBwd --------------------------
	.section	.nv.shared._Z25selective_scan_bwd_kernelI32Selective_Scan_bwd_kernel_traitsILi32ELi16ELb1ELb1ELb0ELb0ELb1EffEEv12SSMParamsBwd,"aw",@nobits
	.sectionflags	@""
	.align	16


//--------------------- .nv.shared._Z25selective_scan_bwd_kernelI32Selective_Scan_bwd_kernel_traitsILi32ELi16ELb1ELb1ELb0ELb1ELb0EffEEv12SSMParamsBwd --------------------------
	.section	.nv.shared._Z25selective_scan_bwd_kernelI32Selective_Scan_bwd_kernel_traitsILi32ELi16ELb1ELb1ELb0ELb1ELb0EffEEv12SSMParamsBwd,"aw",@nobits
	.sectionflags	@""
	.align	16


//--------------------- .nv.shared._Z25selective_scan_bwd_kernelI32Selective_Scan_bwd_kernel_traitsILi32ELi16ELb1ELb1ELb0ELb1ELb1EffEEv12SSMParamsBwd --------------------------
	.section	.nv.shared._Z25selective_scan_bwd_kernelI32Selective_Scan_bwd_kernel_traitsILi32ELi16ELb1ELb1ELb0ELb1ELb1EffEEv12SSMParamsBwd,"aw",@nobits
	.sectionflags	@""
	.align	16


//--------------------- .nv.shared._Z25selective_scan_bwd_kernelI32Selective_Scan_bwd_kernel_traitsILi32ELi16ELb1ELb1ELb1ELb0ELb0EffEEv12SSMParamsBwd --------------------------
	.section	.nv.shared._Z25selective_scan_bwd_kernelI32Selective_Scan_bwd_kernel_traitsILi32ELi16ELb1ELb1ELb1ELb0ELb0EffEEv12SSMParamsBwd,"aw",@nobits
	.sectionflags	@""
	.align	16


//--------------------- .nv.shared._Z25selective_scan_bwd_kernelI32Selective_Scan_bwd_kernel_traitsILi32ELi16ELb1ELb1ELb1ELb0ELb1EffEEv12SSMParamsBwd --------------------------
	.section	.nv.shared._Z25selective_scan_bwd_kernelI32Selective_Scan_bwd_kernel_traitsILi32ELi16ELb1ELb1ELb1ELb0ELb1EffEEv12SSMParamsBwd,"aw",@nobits
	.sectionflags	@""
	.align	16


//--------------------- .nv.shared._Z25selective_scan_bwd_kernelI32Selective_Scan_bwd_kernel_traitsILi32ELi16ELb1ELb1ELb1ELb1ELb0EffEEv12SSMParamsBwd --------------------------
	.section	.nv.shared._Z25selective_scan_bwd_kernelI32Selective_Scan_bwd_kernel_traitsILi32ELi16ELb1ELb1ELb1ELb1ELb0EffEEv12SSMParamsBwd,"aw",@nobits
	.sectionflags	@""
	.align	16


//--------------------- .nv.shared._Z25selective_scan_bwd_kernelI32Selective_Scan_bwd_kernel_traitsILi32ELi16ELb1ELb1ELb1ELb1ELb1EffEEv12SSMParamsBwd --------------------------
	.section	.nv.shared._Z25selective_scan_bwd_kernelI32Selective_Scan_bwd_kernel_traitsILi32ELi16ELb1ELb1ELb1ELb1ELb1EffEEv12SSMParamsBwd,"aw",@nobits
	.sectionflags	@""
	.align	16


//--------------------- .nv.shared._Z25selective_scan_bwd_kernelI32Selective_Scan_bwd_kernel_traitsILi32ELi8ELb0ELb0ELb0ELb0ELb0EffEEv12SSMParamsBwd --------------------------
	.section	.nv.shared._Z25selective_scan_bwd_kernelI32Selective_Scan_bwd_kernel_traitsILi32ELi8ELb0ELb0ELb0ELb0ELb0EffEEv12SSMParamsBwd,"aw",@nobits
	.sectionflags	@""
	.align	16


//--------------------- .nv.shared._Z25selective_scan_bwd_kernelI32Selective_Scan_bwd_kernel_traitsILi32ELi8ELb0ELb0ELb0ELb0ELb1EffEEv12SSMParamsBwd --------------------------
	.section	.nv.shared._Z25selective_scan_bwd_kernelI32Selective_Scan_bwd_kernel_traitsILi32ELi8ELb0ELb0ELb0ELb0ELb1EffEEv12SSMParamsBwd,"aw",@nobits
	.sectionflags	@""
	.align	16


//--------------------- .nv.shared._Z25selective_scan_bwd_kernelI32Selective_Scan_bwd_kernel_traitsILi32ELi8ELb0ELb0ELb0ELb1ELb0EffEEv12SSMParamsBwd --------------------------
	.section	.nv.shared._Z25selective_scan_bwd_kernelI32Selective_Scan_bwd_kernel_traitsILi32ELi8ELb0ELb0ELb0ELb1ELb0EffEEv12SSMParamsBwd,"aw",@nobits
	.sectionflags	@""
	.align	16


//--------------------- .nv.shared._Z25selective_scan_bwd_kernelI32Selective_Scan_bwd_kernel_traitsILi32ELi8ELb0ELb0ELb0ELb1ELb1EffEEv12SSMParamsBwd --------------------------
	.section	.nv.shared._Z25selective_scan_bwd_kernelI32Selective_Scan_bwd_kernel_traitsILi32ELi8ELb0ELb0ELb0ELb1ELb1EffEEv12SSMParamsBwd,"aw",@nobits
	.sectionflags	@""
	.align	16


//--------------------- .nv.shared._Z25selective_scan_bwd_kernelI32Selective_Scan_bwd_kernel_traitsILi32ELi8ELb0ELb0ELb1ELb0ELb0EffEEv12SSMParamsBwd --------------------------
	.section	.nv.shared._Z25selective_scan_bwd_kernelI32Selective_Scan_bwd_kernel_traitsILi32ELi8ELb0ELb0ELb1ELb0ELb0EffEEv12SSMParamsBwd,"aw",@nobits
	.sectionflags	@""
	.align	16


//--------------------- .nv.shared._Z25selective_scan_bwd_kernelI32Selective_Scan_bwd_kernel_traitsILi32ELi8ELb0ELb0ELb1ELb0ELb1EffEEv12SSMParamsBwd --------------------------
	.section	.nv.shared._Z25selective_scan_bwd_kernelI32Selective_Scan_bwd_kernel_traitsILi32ELi8ELb0ELb0ELb1ELb0ELb1EffEEv12SSMParamsBwd,"aw",@nobits
	.sectionflags	@""
	.align	16


//--------------------- .nv.shared._Z25selective_scan_bwd_kernelI32Selective_Scan_bwd_kernel_traitsILi32ELi8ELb0ELb0ELb1ELb1ELb0EffEEv12SSMParamsBwd --------------------------
	.section	.nv.shared._Z25selective_scan_bwd_kernelI32Selective_Scan_bwd_kernel_traitsILi32ELi8ELb0ELb0ELb1ELb1ELb0EffEEv12SSMParamsBwd,"aw",@nobits
	.sectionflags	@""
	.align	16


//--------------------- .nv.shared._Z25selective_scan_bwd_kernelI32Selective_Scan_bwd_kernel_traitsILi32ELi8ELb0ELb0ELb1ELb1ELb1EffEEv12SSMParamsBwd --------------------------
	.section	.nv.shared._Z25selective_scan_bwd_kernelI32Selective_Scan_bwd_kernel_traitsILi32ELi8ELb0ELb0ELb1ELb1ELb1EffEEv12SSMParamsBwd,"aw",@nobits
	.sectionflags	@""
	.align	16


//--------------------- .nv.shared._Z25selective_scan_bwd_kernelI32Selective_Scan_bwd_kernel_traitsILi32ELi8ELb0ELb1ELb0ELb0ELb0EffEEv12SSMParamsBwd --------------------------
	.section	.nv.shared._Z25selective_scan_bwd_kernelI32Selective_Scan_bwd_kernel_traitsILi32ELi8ELb0ELb1ELb0ELb0ELb0EffEEv12SSMParamsBwd,"aw",@nobits
	.sectionflags	@""
	.align	16


//--------------------- .nv.shared._Z25selective_scan_bwd_kernelI32Selective_Scan_bwd_kernel_traitsILi32ELi8ELb0ELb1ELb0ELb0ELb1EffEEv12SSMParamsBwd --------------------------
	.section	.nv.shared._Z25selective_scan_bwd_kernelI32Selective_Scan_bwd_kernel_traitsILi32ELi8ELb0ELb1ELb0ELb0ELb1EffEEv12SSMParamsBwd,"aw",@nobits
	.sectionflags	@""
	.align	16


//--------------------- .nv.shared._Z25selective_scan_bwd_kernelI32Selective_Scan_bwd_kernel_traitsILi32ELi8ELb0ELb1ELb0ELb1ELb0EffEEv12SSMParamsBwd --------------------------
	.section	.nv.shared._Z25selective_scan_bwd_kernelI32Selective_Scan_bwd_kernel_traitsILi32ELi8ELb0ELb1ELb0ELb1ELb0EffEEv12SSMParamsBwd,"aw",@nobits
	.sectionflags	@""
	.align	16


//--------------------- .nv.shared._Z25selective_scan_bwd_kernelI32Selective_Scan_bwd_kernel_traitsILi32ELi8ELb0ELb1ELb0ELb1ELb1EffEEv12SSMParamsBwd --------------------------
	.section	.nv.shared._Z25selective_scan_bwd_kernelI32Selective_Scan_bwd_kernel_traitsILi32ELi8ELb0ELb1ELb0ELb1ELb1EffEEv12SSMParamsBwd,"aw",@nobits
	.sectionflags	@""
	.align	16


//--------------------- .nv.shared._Z25selective_scan_bwd_kernelI32Selective_Scan_bwd_kernel_traitsILi32ELi8ELb0ELb1ELb1ELb0ELb0EffEEv12SSMParamsBwd --------------------------
	.section	.nv.shared._Z25selective_scan_bwd_kernelI32Selective_Scan_bwd_kernel_traitsILi32ELi8ELb0ELb1ELb1ELb0ELb0EffEEv12SSMParamsBwd,"aw",@nobits
	.sectionflags	@""
	.align	16


//--------------------- .nv.shared._Z25selective_scan_bwd_kernelI32Selective_Scan_bwd_kernel_traitsILi32ELi8ELb0ELb1ELb1ELb0ELb1EffEEv12SSMParamsBwd --------------------------
	.section	.nv.shared._Z25selective_scan_bwd_kernelI32Selective_Scan_bwd_kernel_traitsILi32ELi8ELb0ELb1ELb1ELb0ELb1EffEEv12SSMParamsBwd,"aw",@nobits
	.sectionflags	@""
	.align	16


//--------------------- .nv.shared._Z25selective_scan_bwd_kernelI32Selective_Scan_bwd_kernel_traitsILi32ELi8ELb0ELb1ELb1ELb1ELb0EffEEv12SSMParamsBwd --------------------------
	.section	.nv.shared._Z25selective_scan_bwd_kernelI32Selective_Scan_bwd_kernel_traitsILi32ELi8ELb0ELb1ELb1ELb1ELb0EffEEv12SSMParamsBwd,"aw",@nobits
	.sectionflags	@""
	.align	16


//--------------------- .nv.shared._Z25selective_scan_bwd_kernelI32Selective_Scan_bwd_kernel_traitsILi32ELi8ELb0ELb1ELb1ELb1ELb1EffEEv12SSMParamsBwd --------------------------
	.section	.nv.shared._Z25selective_scan_bwd_kernelI32Selective_Scan_bwd_kernel_traitsILi32ELi8ELb0ELb1ELb1ELb1ELb1EffEEv12SSMParamsBwd,"aw",@nobits
	.sectionflags	@""
	.align	16


//--------------------- .nv.shared._Z25selective_scan_bwd_kernelI32Selective_Scan_bwd_kernel_traitsILi32ELi8ELb1ELb0ELb0ELb0ELb0EffEEv12SSMParamsBwd --------------------------
	.section	.nv.shared._Z25selective_scan_bwd_kernelI32Selective_Scan_bwd_kernel_traitsILi32ELi8ELb1ELb0ELb0ELb0ELb0EffEEv12SSMParamsBwd,"aw",@nobits
	.sectionflags	@""
	.align	16


//--------------------- .nv.shared._Z25selective_scan_bwd_kernelI32Selective_Scan_bwd_kernel_traitsILi32ELi8ELb1ELb0ELb0ELb0ELb1EffEEv12SSMParamsBwd --------------------------
	.section	.nv.shared._Z25selective_scan_bwd_kernelI32Selective_Scan_bwd_kernel_traitsILi32ELi8ELb1ELb0ELb0ELb0ELb1EffEEv12SSMParamsBwd,"aw",@nobits
	.sectionflags	@""
	.align	16


//--------------------- .nv.shared._Z25selective_scan_bwd_kernelI32Selective_Scan_bwd_kernel_traitsILi32ELi8ELb1ELb0ELb0ELb1ELb0EffEEv12SSMParamsBwd --------------------------
	.section	.nv.shared._Z25selective_scan_bwd_kernelI32Selective_Scan_bwd_kernel_traitsILi32ELi8ELb1ELb0ELb0ELb1ELb0EffEEv12SSMParamsBwd,"aw",@nobits
	.sectionflags	@""
	.align	16


//--------------------- .nv.shared._Z25selective_scan_bwd_kernelI32Selective_Scan_bwd_kernel_traitsILi32ELi8ELb1ELb0ELb0ELb1ELb1EffEEv12SSMParamsBwd --------------------------
	.section	.nv.shared._Z25selective_scan_bwd_kernelI32Selective_Scan_bwd_kernel_traitsILi32ELi8ELb1ELb0ELb0ELb1ELb1EffEEv12SSMParamsBwd,"aw",@nobits
	.sectionflags	@""
	.align	16


//--------------------- .nv.shared._Z25selective_scan_bwd_kernelI32Selective_Scan_bwd_kernel_traitsILi32ELi8ELb1ELb0ELb1ELb0ELb0EffEEv12SSMParamsBwd --------------------------
	.section	.nv.shared._Z25selective_scan_bwd_kernelI32Selective_Scan_bwd_kernel_traitsILi32ELi8ELb1ELb0ELb1ELb0ELb0EffEEv12SSMParamsBwd,"aw",@nobits
	.sectionflags	@""
	.align	16


//--------------------- .nv.shared._Z25selective_scan_bwd_kernelI32Selective_Scan_bwd_kernel_traitsILi32ELi8ELb1ELb0ELb1ELb0ELb1EffEEv12SSMParamsBwd --------------------------
	.section	.nv.shared._Z25selective_scan_bwd_kernelI32Selective_Scan_bwd_kernel_traitsILi32ELi8ELb1ELb0ELb1ELb0ELb1EffEEv12SSMParamsBwd,"aw",@nobits
	.sectionflags	@""
	.align	16


//--------------------- .nv.shared._Z25selective_scan_bwd_kernelI32Selective_Scan_bwd_kernel_traitsILi32ELi8ELb1ELb0ELb1ELb1ELb0EffEEv12SSMParamsBwd --------------------------
	.section	.nv.shared._Z25selective_scan_bwd_kernelI32Selective_Scan_bwd_kernel_traitsILi32ELi8ELb1ELb0ELb1ELb1ELb0EffEEv12SSMParamsBwd,"aw",@nobits
	.sectionflags	@""
	.align	16


//--------------------- .nv.shared._Z25selective_scan_bwd_kernelI32Selective_Scan_bwd_kernel_traitsILi32ELi8ELb1ELb0ELb1ELb1ELb1EffEEv12SSMParamsBwd --------------------------
	.section	.nv.shared._Z25selective_scan_bwd_kernelI32Selective_Scan_bwd_kernel_traitsILi32ELi8ELb1ELb0ELb1ELb1ELb1EffEEv12SSMParamsBwd,"aw",@nobits
	.sectionflags	@""
	.align	16


//--------------------- .nv.shared._Z25selective_scan_bwd_kernelI32Selective_Scan_bwd_kernel_traitsILi32ELi8ELb1ELb1ELb0ELb0ELb0EffEEv12SSMParamsBwd --------------------------
	.section	.nv.shared._Z25selective_scan_bwd_kernelI32Selective_Scan_bwd_kernel_traitsILi32ELi8ELb1ELb1ELb0ELb0ELb0EffEEv12SSMParamsBwd,"aw",@nobits
	.sectionflags	@""
	.align	16


//--------------------- .nv.shared._Z25selective_scan_bwd_kernelI32Selective_Scan_bwd_kernel_traitsILi32ELi8ELb1ELb1ELb0ELb0ELb1EffEEv12SSMParamsBwd --------------------------
	.section	.nv.shared._Z25selective_scan_bwd_kernelI32Selective_Scan_bwd_kernel_traitsILi32ELi8ELb1ELb1ELb0ELb0ELb1EffEEv12SSMParamsBwd,"aw",@nobits
	.sectionflags	@""
	.align	16


//--------------------- .nv.shared._Z25selective_scan_bwd_kernelI32Selective_Scan_bwd_kernel_traitsILi32ELi8ELb1ELb1ELb0ELb1ELb0EffEEv12SSMParamsBwd --------------------------
	.section	.nv.shared._Z25selective_scan_bwd_kernelI32Selective_Scan_bwd_kernel_traitsILi32ELi8ELb1ELb1ELb0ELb1ELb0EffEEv12SSMParamsBwd,"aw",@nobits
	.sectionflags	@""
	.align	16


//--------------------- .nv.shared._Z25selective_scan_bwd_kernelI32Selective_Scan_bwd_kernel_traitsILi32ELi8ELb1ELb1ELb0ELb1ELb1EffEEv12SSMParamsBwd --------------------------
	.section	.nv.shared._Z25selective_scan_bwd_kernelI32Selective_Scan_bwd_kernel_traitsILi32ELi8ELb1ELb1ELb0ELb1ELb1EffEEv12SSMParamsBwd,"aw",@nobits
	.sectionflags	@""
	.align	16


//--------------------- .nv.shared._Z25selective_scan_bwd_kernelI32Selective_Scan_bwd_kernel_traitsILi32ELi8ELb1ELb1ELb1ELb0ELb0EffEEv12SSMParamsBwd --------------------------
	.section	.nv.shared._Z25selective_scan_bwd_kernelI32Selective_Scan_bwd_kernel_traitsILi32ELi8ELb1ELb1ELb1ELb0ELb0EffEEv12SSMParamsBwd,"aw",@nobits
	.sectionflags	@""
	.align	16


//--------------------- .nv.shared._Z25selective_scan_bwd_kernelI32Selective_Scan_bwd_kernel_traitsILi32ELi8ELb1ELb1ELb1ELb0ELb1EffEEv12SSMParamsBwd --------------------------
	.section	.nv.shared._Z25selective_scan_bwd_kernelI32Selective_Scan_bwd_kernel_traitsILi32ELi8ELb1ELb1ELb1ELb0ELb1EffEEv12SSMParamsBwd,"aw",@nobits
	.sectionflags	@""
	.align	16


//--------------------- .nv.shared._Z25selective_scan_bwd_kernelI32Selective_Scan_bwd_kernel_traitsILi32ELi8ELb1ELb1ELb1ELb1ELb0EffEEv12SSMParamsBwd --------------------------
	.section	.nv.shared._Z25selective_scan_bwd_kernelI32Selective_Scan_bwd_kernel_traitsILi32ELi8ELb1ELb1ELb1ELb1ELb0EffEEv12SSMParamsBwd,"aw",@nobits
	.sectionflags	@""
	.align	16


//--------------------- .nv.shared._Z25selective_scan_bwd_kernelI32Selective_Scan_bwd_kernel_traitsILi32ELi8ELb1ELb1ELb1ELb1ELb1EffEEv12SSMParamsBwd --------------------------
	.section	.nv.shared._Z25selective_scan_bwd_kernelI32Selective_Scan_bwd_kernel_traitsILi32ELi8ELb1ELb1ELb1ELb1ELb1EffEEv12SSMParamsBwd,"aw",@nobits
	.sectionflags	@""
	.align	16


//--------------------- .nv.shared._Z25selective_scan_bwd_kernelI32Selective_Scan_bwd_kernel_traitsILi32ELi4ELb0ELb0ELb0ELb0ELb0EffEEv12SSMParamsBwd --------------------------
	.section	.nv.shared._Z25selective_scan_bwd_kernelI32Selective_Scan_bwd_kernel_traitsILi32ELi4ELb0ELb0ELb0ELb0ELb0EffEEv12SSMParamsBwd,"aw",@nobits
	.sectionflags	@""
	.align	16


//--------------------- .nv.shared._Z25selective_scan_bwd_kernelI32Selective_Scan_bwd_kernel_traitsILi32ELi4ELb0ELb0ELb0ELb0ELb1EffEEv12SSMParamsBwd --------------------------
	.section	.nv.shared._Z25selective_scan_bwd_kernelI32Selective_Scan_bwd_kernel_traitsILi32ELi4ELb0ELb0ELb0ELb0ELb1EffEEv12SSMParamsBwd,"aw",@nobits
	.sectionflags	@""
	.align	16


//--------------------- .nv.shared._Z25selective_scan_bwd_kernelI32Selective_Scan_bwd_kernel_traitsILi32ELi4ELb0ELb0ELb0ELb1ELb0EffEEv12SSMParamsBwd --------------------------
	.section	.nv.shared._Z25selective_scan_bwd_kernelI32Selective_Scan_bwd_kernel_traitsILi32ELi4ELb0ELb0ELb0ELb1ELb0EffEEv12SSMParamsBwd,"aw",@nobits
	.sectionflags	@""
	.align	16


//--------------------- .nv.shared._Z25selective_scan_bwd_kernelI32Selective_Scan_bwd_kernel_traitsILi32ELi4ELb0ELb0ELb0ELb1ELb1EffEEv12SSMParamsBwd --------------------------
	.section	.nv.shared._Z25selective_scan_bwd_kernelI32Selective_Scan_bwd_kernel_traitsILi32ELi4ELb0ELb0ELb0ELb1ELb1EffEEv12SSMParamsBwd,"aw",@nobits
	.sectionflags	@""
	.align	16


//--------------------- .nv.shared._Z25selective_scan_bwd_kernelI32Selective_Scan_bwd_kernel_traitsILi32ELi4ELb0ELb0ELb1ELb0ELb0EffEEv12SSMParamsBwd --------------------------
	.section	.nv.shared._Z25selective_scan_bwd_kernelI32Selective_Scan_bwd_kernel_traitsILi32ELi4ELb0ELb0ELb1ELb0ELb0EffEEv12SSMParamsBwd,"aw",@nobits
	.sectionflags	@""
	.align	16


//--------------------- .nv.shared._Z25selective_scan_bwd_kernelI32Selective_Scan_bwd_kernel_traitsILi32ELi4ELb0ELb0ELb1ELb0ELb1EffEEv12SSMParamsBwd --------------------------
	.section	.nv.shared._Z25selective_scan_bwd_kernelI32Selective_Scan_bwd_kernel_traitsILi32ELi4ELb0ELb0ELb1ELb0ELb1EffEEv12SSMParamsBwd,"aw",@nobits
	.sectionflags	@""
	.align	16


//--------------------- .nv.shared._Z25selective_scan_bwd_kernelI32Selective_Scan_bwd_kernel_traitsILi32ELi4ELb0ELb0ELb1ELb1ELb0EffEEv12SSMParamsBwd --------------------------
	.section	.nv.shared._Z25selective_scan_bwd_kernelI32Selective_Scan_bwd_kernel_traitsILi32ELi4ELb0ELb0ELb1ELb1ELb0EffEEv12SSMParamsBwd,"aw",@nobits
	.sectionflags	@""
	.align	16


//--------------------- .nv.shared._Z25selective_scan_bwd_kernelI32Selective_Scan_bwd_kernel_traitsILi32ELi4ELb0ELb0ELb1ELb1ELb1EffEEv12SSMParamsBwd --------------------------
	.section	.nv.shared._Z25selective_scan_bwd_kernelI32Selective_Scan_bwd_kernel_traitsILi32ELi4ELb0ELb0ELb1ELb1ELb1EffEEv12SSMParamsBwd,"aw",@nobits
	.sectionflags	@""
	.align	16


//--------------------- .nv.shared._Z25selective_scan_bwd_kernelI32Selective_Scan_bwd_kernel_traitsILi32ELi4ELb0ELb1ELb0ELb0ELb0EffEEv12SSMParamsBwd --------------------------
	.section	.nv.shared._Z25selective_scan_bwd_kernelI32Selective_Scan_bwd_kernel_traitsILi32ELi4ELb0ELb1ELb0ELb0ELb0EffEEv12SSMParamsBwd,"aw",@nobits
	.sectionflags	@""
	.align	16


//--------------------- .nv.shared._Z25selective_scan_bwd_kernelI32Selective_Scan_bwd_kernel_traitsILi32ELi4ELb0ELb1ELb0ELb0ELb1EffEEv12SSMParamsBwd --------------------------
	.section	.nv.shared._Z25selective_scan_bwd_kernelI32Selective_Scan_bwd_kernel_traitsILi32ELi4ELb0ELb1ELb0ELb0ELb1EffEEv12SSMParamsBwd,"aw",@nobits
	.sectionflags	@""
	.align	16


//--------------------- .nv.shared._Z25selective_scan_bwd_kernelI32Selective_Scan_bwd_kernel_traitsILi32ELi4ELb0ELb1ELb0ELb1ELb0EffEEv12SSMParamsBwd --------------------------
	.section	.nv.shared._Z25selective_scan_bwd_kernelI32Selective_Scan_bwd_kernel_traitsILi32ELi4ELb0ELb1ELb0ELb1ELb0EffEEv12SSMParamsBwd,"aw",@nobits
	.sectionflags	@""
	.align	16


//--------------------- .nv.shared._Z25selective_scan_bwd_kernelI32Selective_Scan_bwd_kernel_traitsILi32ELi4ELb0ELb1ELb0ELb1ELb1EffEEv12SSMParamsBwd --------------------------
	.section	.nv.shared._Z25selective_scan_bwd_kernelI32Selective_Scan_bwd_kernel_traitsILi32ELi4ELb0ELb1ELb0ELb1ELb1EffEEv12SSMParamsBwd,"aw",@nobits
	.sectionflags	@""
	.align	16


//--------------------- .nv.shared._Z25selective_scan_bwd_kernelI32Selective_Scan_bwd_kernel_traitsILi32ELi4ELb0ELb1ELb1ELb0ELb0EffEEv12SSMParamsBwd --------------------------
	.section	.nv.shared._Z25selective_scan_bwd_kernelI32Selective_Scan_bwd_kernel_traitsILi32ELi4ELb0ELb1ELb1ELb0ELb0EffEEv12SSMParamsBwd,"aw",@nobits
	.sectionflags	@""
	.align	16


//--------------------- .nv.shared._Z25selective_scan_bwd_kernelI32Selective_Scan_bwd_kernel_traitsILi32ELi4ELb0ELb1ELb1ELb0ELb1EffEEv12SSMParamsBwd --------------------------
	.section	.nv.shared._Z25selective_scan_bwd_kernelI32Selective_Scan_bwd_kernel_traitsILi32ELi4ELb0ELb1ELb1ELb0ELb1EffEEv12SSMParamsBwd,"aw",@nobits
	.sectionflags	@""
	.align	16


//--------------------- .nv.shared._Z25selective_scan_bwd_kernelI32Selective_Scan_bwd_kernel_traitsILi32ELi4ELb0ELb1ELb1ELb1ELb0EffEEv12SSMParamsBwd --------------------------
	.section	.nv.shared._Z25selective_scan_bwd_kernelI32Selective_Scan_bwd_kernel_traitsILi32ELi4ELb0ELb1ELb1ELb1ELb0EffEEv12SSMParamsBwd,"aw",@nobits
	.sectionflags	@""
	.align	16


//--------------------- .nv.shared._Z25selective_scan_bwd_kernelI32Selective_Scan_bwd_kernel_traitsILi32ELi4ELb0ELb1ELb1ELb1ELb1EffEEv12SSMParamsBwd --------------------------
	.section	.nv.shared._Z25selective_scan_bwd_kernelI32Selective_Scan_bwd_kernel_traitsILi32ELi4ELb0ELb1ELb1ELb1ELb1EffEEv12SSMParamsBwd,"aw",@nobits
	.sectionflags	@""
	.align	16


//--------------------- .nv.shared._Z25selective_scan_bwd_kernelI32Selective_Scan_bwd_kernel_traitsILi32ELi4ELb1ELb0ELb0ELb0ELb0EffEEv12SSMParamsBwd --------------------------
	.section	.nv.shared._Z25selective_scan_bwd_kernelI32Selective_Scan_bwd_kernel_traitsILi32ELi4ELb1ELb0ELb0ELb0ELb0EffEEv12SSMParamsBwd,"aw",@nobits
	.sectionflags	@""
	.align	16


//--------------------- .nv.shared._Z25selective_scan_bwd_kernelI32Selective_Scan_bwd_kernel_traitsILi32ELi4ELb1ELb0ELb0ELb0ELb1EffEEv12SSMParamsBwd --------------------------
	.section	.nv.shared._Z25selective_scan_bwd_kernelI32Selective_Scan_bwd_kernel_traitsILi32ELi4ELb1ELb0ELb0ELb0ELb1EffEEv12SSMParamsBwd,"aw",@nobits
	.sectionflags	@""
	.align	16


//--------------------- .nv.shared._Z25selective_scan_bwd_kernelI32Selective_Scan_bwd_kernel_traitsILi32ELi4ELb1ELb0ELb0ELb1ELb0EffEEv12SSMParamsBwd --------------------------
	.section	.nv.shared._Z25selective_scan_bwd_kernelI32Selective_Scan_bwd_kernel_traitsILi32ELi4ELb1ELb0ELb0ELb1ELb0EffEEv12SSMParamsBwd,"aw",@nobits
	.sectionflags	@""
	.align	16


//--------------------- .nv.shared._Z25selective_scan_bwd_kernelI32Selective_Scan_bwd_kernel_traitsILi32ELi4ELb1ELb0ELb0ELb1ELb1EffEEv12SSMParamsBwd --------------------------
	.section	.nv.shared._Z25selective_scan_bwd_kernelI32Selective_Scan_bwd_kernel_traitsILi32ELi4ELb1ELb0ELb0ELb1ELb1EffEEv12SSMParamsBwd,"aw",@nobits
	.sectionflags	@""
	.align	16


//--------------------- .nv.shared._Z25selective_scan_bwd_kernelI32Selective_Scan_bwd_kernel_traitsILi32ELi4ELb1ELb0ELb1ELb0ELb0EffEEv12SSMParamsBwd --------------------------
	.section	.nv.shared._Z25selective_scan_bwd_kernelI32Selective_Scan_bwd_kernel_traitsILi32ELi4ELb1ELb0ELb1ELb0ELb0EffEEv12SSMParamsBwd,"aw",@nobits
	.sectionflags	@""
	.align	16


//--------------------- .nv.shared._Z25selective_scan_bwd_kernelI32Selective_Scan_bwd_kernel_traitsILi32ELi4ELb1ELb0ELb1ELb0ELb1EffEEv12SSMParamsBwd --------------------------
	.section	.nv.shared._Z25selective_scan_bwd_kernelI32Selective_Scan_bwd_kernel_traitsILi32ELi4ELb1ELb0ELb1ELb0ELb1EffEEv12SSMParamsBwd,"aw",@nobits
	.sectionflags	@""
	.align	16


//--------------------- .nv.shared._Z25selective_scan_bwd_kernelI32Selective_Scan_bwd_kernel_traitsILi32ELi4ELb1ELb0ELb1ELb1ELb0EffEEv12SSMParamsBwd --------------------------
	.section	.nv.shared._Z25selective_scan_bwd_kernelI32Selective_Scan_bwd_kernel_traitsILi32ELi4ELb1ELb0ELb1ELb1ELb0EffEEv12SSMParamsBwd,"aw",@nobits
	.sectionflags	@""
	.align	16


//--------------------- .nv.shared._Z25selective_scan_bwd_kernelI32Selective_Scan_bwd_kernel_traitsILi32ELi4ELb1ELb0ELb1ELb1ELb1EffEEv12SSMParamsBwd --------------------------
	.section	.nv.shared._Z25selective_scan_bwd_kernelI32Selective_Scan_bwd_kernel_traitsILi32ELi4ELb1ELb0ELb1ELb1ELb1EffEEv12SSMParamsBwd,"aw",@nobits
	.sectionflags	@""
	.align	16


//--------------------- .nv.shared._Z25selective_scan_bwd_kernelI32Selective_Scan_bwd_kernel_traitsILi32ELi4ELb1ELb1ELb0ELb0ELb0EffEEv12SSMParamsBwd --------------------------
	.section	.nv.shared._Z25selective_scan_bwd_kernelI32Selective_Scan_bwd_kernel_traitsILi32ELi4ELb1ELb1ELb0ELb0ELb0EffEEv12SSMParamsBwd,"aw",@nobits
	.sectionflags	@""
	.align	16


//--------------------- .nv.shared._Z25selective_scan_bwd_kernelI32Selective_Scan_bwd_kernel_traitsILi32ELi4ELb1ELb1ELb0ELb0ELb1EffEEv12SSMParamsBwd --------------------------
	.section	.nv.shared._Z25selective_scan_bwd_kernelI32Selective_Scan_bwd_kernel_traitsILi32ELi4ELb1ELb1ELb0ELb0ELb1EffEEv12SSMParamsBwd,"aw",@nobits
	.sectionflags	@""
	.align	16


//--------------------- .nv.shared._Z25selective_scan_bwd_kernelI32Selective_Scan_bwd_kernel_traitsILi32ELi4ELb1ELb1ELb0ELb1ELb0EffEEv12SSMParamsBwd --------------------------
	.section	.nv.shared._Z25selective_scan_bwd_kernelI32Selective_Scan_bwd_kernel_traitsILi32ELi4ELb1ELb1ELb0ELb1ELb0EffEEv12SSMParamsBwd,"aw",@nobits
	.sectionflags	@""
	.align	16


//--------------------- .nv.shared._Z25selective_scan_bwd_kernelI32Selective_Scan_bwd_kernel_traitsILi32ELi4ELb1ELb1ELb0ELb1ELb1EffEEv12SSMParamsBwd --------------------------
	.section	.nv.shared._Z25selective_scan_bwd_kernelI32Selective_Scan_bwd_kernel_traitsILi32ELi4ELb1ELb1ELb0ELb1ELb1EffEEv12SSMParamsBwd,"aw",@nobits
	.sectionflags	@""
	.align	16


//--------------------- .nv.shared._Z25selective_scan_bwd_kernelI32Selective_Scan_bwd_kernel_traitsILi32ELi4ELb1ELb1ELb1ELb0ELb0EffEEv12SSMParamsBwd --------------------------
	.section	.nv.shared._Z25selective_scan_bwd_kernelI32Selective_Scan_bwd_kernel_traitsILi32ELi4ELb1ELb1ELb1ELb0ELb0EffEEv12SSMParamsBwd,"aw",@nobits
	.sectionflags	@""
	.align	16


//--------------------- .nv.shared._Z25selective_scan_bwd_kernelI32Selective_Scan_bwd_kernel_traitsILi32ELi4ELb1ELb1ELb1ELb0ELb1EffEEv12SSMParamsBwd --------------------------
	.section	.nv.shared._Z25selective_scan_bwd_kernelI32Selective_Scan_bwd_kernel_traitsILi32ELi4ELb1ELb1ELb1ELb0ELb1EffEEv12SSMParamsBwd,"aw",@nobits
	.sectionflags	@""
	.align	16


//--------------------- .nv.shared._Z25selective_scan_bwd_kernelI32Selective_Scan_bwd_kernel_traitsILi32ELi4ELb1ELb1ELb1ELb1ELb0EffEEv12SSMParamsBwd --------------------------
	.section	.nv.shared._Z25selective_scan_bwd_kernelI32Selective_Scan_bwd_kernel_traitsILi32ELi4ELb1ELb1ELb1ELb1ELb0EffEEv12SSMParamsBwd,"aw",@nobits
	.sectionflags	@""
	.align	16


//--------------------- .nv.shared._Z25selective_scan_bwd_kernelI32Selective_Scan_bwd_kernel_traitsILi32ELi4ELb1ELb1ELb1ELb1ELb1EffEEv12SSMParamsBwd --------------------------
	.section	.nv.shared._Z25selective_scan_bwd_kernelI32Selective_Scan_bwd_kernel_traitsILi32ELi4ELb1ELb1ELb1ELb1ELb1EffEEv12SSMParamsBwd,"aw",@nobits
	.sectionflags	@""
	.align	16
